	.target	sm_90a

	.elftype	@"ET_EXEC"


//--------------------- .note.nv.tkinfo           --------------------------
	.section	.note.nv.tkinfo,"",@"SHT_NOTE"
	.sectionflags	@"SHF_NOTE_NV_TKINFO"
	.tkinfo
        /*0018*/ 	.word	0x00000002
        /*0030*/ 	.string	""
        /*0030*/ 	.string	"ptxas"
        /*0030*/ 	.string	"Cuda compilation tools, release 13.0, V13.0.88"
        /*0030*/ 	.string	"Build cuda_13.0.r13.0/compiler.36424714_0"
        /*0030*/ 	.string	"-arch sm_90a -m 64 "



//--------------------- .note.nv.cuinfo           --------------------------
	.section	.note.nv.cuinfo,"",@"SHT_NOTE"
	.sectionflags	@"SHF_NOTE_NV_CUINFO"
        /*0018*/ 	.short	0x0002
        /*001a*/ 	.short	0x005a
        /*001c*/ 	.short	0x0082
	.zero		2


//--------------------- .nv.info                  --------------------------
	.section	.nv.info,"",@"SHT_CUDA_INFO"
	.align	4


	//----- nvinfo : EIATTR_REGCOUNT
	.align		4
        /*0000*/ 	.byte	0x04, 0x2f
        /*0002*/ 	.short	(.L_32 - .L_31)
	.align		4
.L_31:
        /*0004*/ 	.word	index@(_ZN7cutlass13device_kernelIN5flash11enable_sm90INS1_16FlashAttnFwdSm90INS1_25CollectiveMainloopFwdSm90ILi2EN4cute5tupleIJNS5_1CILi1EEES8_S8_EEENS6_IJNS7_ILi128EEENS7_ILi96EEENS7_ILi64EEEEEELi256ENS_6half_tEfNS_4arch4Sm90ELb1ELb0ELb1ELb1ELb1ELb1ELb1ELb1ELb0ELb1ELb0ELb0EEENS1_21CollectiveEpilogueFwdINS6_IJSA_NS7_ILi256EEESB_EEES9_SE_SG_Li256ELb1ELb1ELb0ELb0EEENS1_36VarlenDynamicPersistentTileSchedulerILi128ELi96ELi256ELi128ELb0ELb1ELb1ELb1ELb1ELb1EEEEEEEEEvNT_6ParamsE)
        /*0008*/ 	.word	0x000000a8


	//----- nvinfo : EIATTR_FRAME_SIZE
	.align		4
.L_32:
        /*000c*/ 	.byte	0x04, 0x11
        /*000e*/ 	.short	(.L_34 - .L_33)
	.align		4
.L_33:
        /*0010*/ 	.word	index@(_ZN7cutlass13device_kernelIN5flash11enable_sm90INS1_16FlashAttnFwdSm90INS1_25CollectiveMainloopFwdSm90ILi2EN4cute5tupleIJNS5_1CILi1EEES8_S8_EEENS6_IJNS7_ILi128EEENS7_ILi96EEENS7_ILi64EEEEEELi256ENS_6half_tEfNS_4arch4Sm90ELb1ELb0ELb1ELb1ELb1ELb1ELb1ELb1ELb0ELb1ELb0ELb0EEENS1_21CollectiveEpilogueFwdINS6_IJSA_NS7_ILi256EEESB_EEES9_SE_SG_Li256ELb1ELb1ELb0ELb0EEENS1_36VarlenDynamicPersistentTileSchedulerILi128ELi96ELi256ELi128ELb0ELb1ELb1ELb1ELb1ELb1EEEEEEEEEvNT_6ParamsE)
        /*0014*/ 	.word	0x00000100


	//----- nvinfo : EIATTR_REGCOUNT
	.align		4
.L_34:
        /*0018*/ 	.byte	0x04, 0x2f
        /*001a*/ 	.short	(.L_36 - .L_35)
	.align		4
.L_35:
        /*001c*/ 	.word	index@(_ZN7cutlass13device_kernelIN5flash11enable_sm90INS1_16FlashAttnFwdSm90INS1_25CollectiveMainloopFwdSm90ILi2EN4cute5tupleIJNS5_1CILi1EEES8_S8_EEENS6_IJNS7_ILi128EEENS7_ILi96EEENS7_ILi64EEEEEELi256ENS_6half_tEfNS_4arch4Sm90ELb1ELb0ELb1ELb1ELb1ELb0ELb1ELb1ELb0ELb1ELb0ELb0EEENS1_21CollectiveEpilogueFwdINS6_IJSA_NS7_ILi256EEESB_EEES9_SE_SG_Li256ELb1ELb1ELb0ELb0EEENS1_36VarlenDynamicPersistentTileSchedulerILi128ELi96ELi256ELi128ELb0ELb1ELb1ELb1ELb1ELb1EEEEEEEEEvNT_6ParamsE)
        /*0020*/ 	.word	0x000000a8


	//----- nvinfo : EIATTR_FRAME_SIZE
	.align		4
.L_36:
        /*0024*/ 	.byte	0x04, 0x11
        /*0026*/ 	.short	(.L_38 - .L_37)
	.align		4
.L_37:
        /*0028*/ 	.word	index@(_ZN7cutlass13device_kernelIN5flash11enable_sm90INS1_16FlashAttnFwdSm90INS1_25CollectiveMainloopFwdSm90ILi2EN4cute5tupleIJNS5_1CILi1EEES8_S8_EEENS6_IJNS7_ILi128EEENS7_ILi96EEENS7_ILi64EEEEEELi256ENS_6half_tEfNS_4arch4Sm90ELb1ELb0ELb1ELb1ELb1ELb0ELb1ELb1ELb0ELb1ELb0ELb0EEENS1_21CollectiveEpilogueFwdINS6_IJSA_NS7_ILi256EEESB_EEES9_SE_SG_Li256ELb1ELb1ELb0ELb0EEENS1_36VarlenDynamicPersistentTileSchedulerILi128ELi96ELi256ELi128ELb0ELb1ELb1ELb1ELb1ELb1EEEEEEEEEvNT_6ParamsE)
        /*002c*/ 	.word	0x00000028


	//----- nvinfo : EIATTR_REGCOUNT
	.align		4
.L_38:
        /*0030*/ 	.byte	0x04, 0x2f
        /*0032*/ 	.short	(.L_40 - .L_39)
	.align		4
.L_39:
        /*0034*/ 	.word	index@(_ZN7cutlass13device_kernelIN5flash11enable_sm90INS1_16FlashAttnFwdSm90INS1_25CollectiveMainloopFwdSm90ILi2EN4cute5tupleIJNS5_1CILi1EEES8_S8_EEENS6_IJNS7_ILi128EEENS7_ILi96EEENS7_ILi64EEEEEELi256ENS_6half_tEfNS_4arch4Sm90ELb1ELb0ELb1ELb1ELb1ELb1ELb0ELb1ELb0ELb1ELb0ELb0EEENS1_21CollectiveEpilogueFwdINS6_IJSA_NS7_ILi256EEESB_EEES9_SE_SG_Li256ELb1ELb1ELb0ELb0EEENS1_36VarlenDynamicPersistentTileSchedulerILi128ELi96ELi256ELi128ELb0ELb1ELb1ELb1ELb1ELb1EEEEEEEEEvNT_6ParamsE)
        /*0038*/ 	.word	0x000000a8


	//----- nvinfo : EIATTR_FRAME_SIZE
	.align		4
.L_40:
        /*003c*/ 	.byte	0x04, 0x11
        /*003e*/ 	.short	(.L_42 - .L_41)
	.align		4
.L_41:
        /*0040*/ 	.word	index@(_ZN7cutlass13device_kernelIN5flash11enable_sm90INS1_16FlashAttnFwdSm90INS1_25CollectiveMainloopFwdSm90ILi2EN4cute5tupleIJNS5_1CILi1EEES8_S8_EEENS6_IJNS7_ILi128EEENS7_ILi96EEENS7_ILi64EEEEEELi256ENS_6half_tEfNS_4arch4Sm90ELb1ELb0ELb1ELb1ELb1ELb1ELb0ELb1ELb0ELb1ELb0ELb0EEENS1_21CollectiveEpilogueFwdINS6_IJSA_NS7_ILi256EEESB_EEES9_SE_SG_Li256ELb1ELb1ELb0ELb0EEENS1_36VarlenDynamicPersistentTileSchedulerILi128ELi96ELi256ELi128ELb0ELb1ELb1ELb1ELb1ELb1EEEEEEEEEvNT_6ParamsE)
        /*0044*/ 	.word	0x00000060


	//----- nvinfo : EIATTR_REGCOUNT
	.align		4
.L_42:
        /*0048*/ 	.byte	0x04, 0x2f
        /*004a*/ 	.short	(.L_44 - .L_43)
	.align		4
.L_43:
        /*004c*/ 	.word	index@(_ZN7cutlass13device_kernelIN5flash11enable_sm90INS1_16FlashAttnFwdSm90INS1_25CollectiveMainloopFwdSm90ILi2EN4cute5tupleIJNS5_1CILi1EEES8_S8_EEENS6_IJNS7_ILi128EEENS7_ILi96EEENS7_ILi64EEEEEELi256ENS_6half_tEfNS_4arch4Sm90ELb1ELb0ELb1ELb1ELb1ELb0ELb0ELb1ELb0ELb1ELb0ELb0EEENS1_21CollectiveEpilogueFwdINS6_IJSA_NS7_ILi256EEESB_EEES9_SE_SG_Li256ELb1ELb1ELb0ELb0EEENS1_36VarlenDynamicPersistentTileSchedulerILi128ELi96ELi256ELi128ELb0ELb1ELb1ELb1ELb1ELb1EEEEEEEEEvNT_6ParamsE)
        /*0050*/ 	.word	0x000000a8


	//----- nvinfo : EIATTR_FRAME_SIZE
	.align		4
.L_44:
        /*0054*/ 	.byte	0x04, 0x11
        /*0056*/ 	.short	(.L_46 - .L_45)
	.align		4
.L_45:
        /*0058*/ 	.word	index@(_ZN7cutlass13device_kernelIN5flash11enable_sm90INS1_16FlashAttnFwdSm90INS1_25CollectiveMainloopFwdSm90ILi2EN4cute5tupleIJNS5_1CILi1EEES8_S8_EEENS6_IJNS7_ILi128EEENS7_ILi96EEENS7_ILi64EEEEEELi256ENS_6half_tEfNS_4arch4Sm90ELb1ELb0ELb1ELb1ELb1ELb0ELb0ELb1ELb0ELb1ELb0ELb0EEENS1_21CollectiveEpilogueFwdINS6_IJSA_NS7_ILi256EEESB_EEES9_SE_SG_Li256ELb1ELb1ELb0ELb0EEENS1_36VarlenDynamicPersistentTileSchedulerILi128ELi96ELi256ELi128ELb0ELb1ELb1ELb1ELb1ELb1EEEEEEEEEvNT_6ParamsE)
        /*005c*/ 	.word	0x00000028


	//----- nvinfo : EIATTR_REGCOUNT
	.align		4
.L_46:
        /*0060*/ 	.byte	0x04, 0x2f
        /*0062*/ 	.short	(.L_48 - .L_47)
	.align		4
.L_47:
        /*0064*/ 	.word	index@(_ZN7cutlass13device_kernelIN5flash11enable_sm90INS1_16FlashAttnFwdSm90INS1_25CollectiveMainloopFwdSm90ILi2EN4cute5tupleIJNS5_1CILi1EEES8_S8_EEENS6_IJNS7_ILi128EEENS7_ILi96EEENS7_ILi64EEEEEELi256ENS_6half_tEfNS_4arch4Sm90ELb1ELb0ELb1ELb0ELb1ELb0ELb1ELb1ELb0ELb1ELb0ELb0EEENS1_21CollectiveEpilogueFwdINS6_IJSA_NS7_ILi256EEESB_EEES9_SE_SG_Li256ELb0ELb1ELb0ELb0EEENS1_30DynamicPersistentTileSchedulerILi256ELi128ELb0ELb1ELb1EEEEEEEEEvNT_6ParamsE)
        /*0068*/ 	.word	0x000000a8


	//----- nvinfo : EIATTR_FRAME_SIZE
	.align		4
.L_48:
        /*006c*/ 	.byte	0x04, 0x11
        /*006e*/ 	.short	(.L_50 - .L_49)
	.align		4
.L_49:
        /*0070*/ 	.word	index@(_ZN7cutlass13device_kernelIN5flash11enable_sm90INS1_16FlashAttnFwdSm90INS1_25CollectiveMainloopFwdSm90ILi2EN4cute5tupleIJNS5_1CILi1EEES8_S8_EEENS6_IJNS7_ILi128EEENS7_ILi96EEENS7_ILi64EEEEEELi256ENS_6half_tEfNS_4arch4Sm90ELb1ELb0ELb1ELb0ELb1ELb0ELb1ELb1ELb0ELb1ELb0ELb0EEENS1_21CollectiveEpilogueFwdINS6_IJSA_NS7_ILi256EEESB_EEES9_SE_SG_Li256ELb0ELb1ELb0ELb0EEENS1_30DynamicPersistentTileSchedulerILi256ELi128ELb0ELb1ELb1EEEEEEEEEvNT_6ParamsE)
        /*0074*/ 	.word	0x00000010


	//----- nvinfo : EIATTR_REGCOUNT
	.align		4
.L_50:
        /*0078*/ 	.byte	0x04, 0x2f
        /*007a*/ 	.short	(.L_52 - .L_51)
	.align		4
.L_51:
        /*007c*/ 	.word	index@(_ZN7cutlass13device_kernelIN5flash11enable_sm90INS1_16FlashAttnFwdSm90INS1_25CollectiveMainloopFwdSm90ILi2EN4cute5tupleIJNS5_1CILi1EEES8_S8_EEENS6_IJNS7_ILi128EEENS7_ILi96EEENS7_ILi64EEEEEELi256ENS_6half_tEfNS_4arch4Sm90ELb1ELb0ELb1ELb0ELb1ELb0ELb0ELb1ELb0ELb1ELb0ELb0EEENS1_21CollectiveEpilogueFwdINS6_IJSA_NS7_ILi256EEESB_EEES9_SE_SG_Li256ELb0ELb1ELb0ELb0EEENS1_30DynamicPersistentTileSchedulerILi256ELi128ELb0ELb1ELb1EEEEEEEEEvNT_6ParamsE)
        /*0080*/ 	.word	0x000000a8


	//----- nvinfo : EIATTR_FRAME_SIZE
	.align		4
.L_52:
        /*0084*/ 	.byte	0x04, 0x11
        /*0086*/ 	.short	(.L_54 - .L_53)
	.align		4
.L_53:
        /*0088*/ 	.word	index@(_ZN7cutlass13device_kernelIN5flash11enable_sm90INS1_16FlashAttnFwdSm90INS1_25CollectiveMainloopFwdSm90ILi2EN4cute5tupleIJNS5_1CILi1EEES8_S8_EEENS6_IJNS7_ILi128EEENS7_ILi96EEENS7_ILi64EEEEEELi256ENS_6half_tEfNS_4arch4Sm90ELb1ELb0ELb1ELb0ELb1ELb0ELb0ELb1ELb0ELb1ELb0ELb0EEENS1_21CollectiveEpilogueFwdINS6_IJSA_NS7_ILi256EEESB_EEES9_SE_SG_Li256ELb0ELb1ELb0ELb0EEENS1_30DynamicPersistentTileSchedulerILi256ELi128ELb0ELb1ELb1EEEEEEEEEvNT_6ParamsE)
        /*008c*/ 	.word	0x00000008


	//----- nvinfo : EIATTR_REGCOUNT
	.align		4
.L_54:
        /*0090*/ 	.byte	0x04, 0x2f
        /*0092*/ 	.short	(.L_56 - .L_55)
	.align		4
.L_55:
        /*0094*/ 	.word	index@(_ZN7cutlass13device_kernelIN5flash11enable_sm90INS1_16FlashAttnFwdSm90INS1_25CollectiveMainloopFwdSm90ILi2EN4cute5tupleIJNS5_1CILi1EEES8_S8_EEENS6_IJNS7_ILi128EEENS7_ILi96EEENS7_ILi64EEEEEELi256ENS_6half_tEfNS_4arch4Sm90ELb0ELb1ELb1ELb1ELb1ELb1ELb1ELb1ELb0ELb1ELb0ELb0EEENS1_21CollectiveEpilogueFwdINS6_IJSA_NS7_ILi256EEESB_EEES9_SE_SG_Li256ELb1ELb1ELb0ELb0EEENS1_36VarlenDynamicPersistentTileSchedulerILi128ELi96ELi256ELi128ELb0ELb1ELb1ELb1ELb0ELb1EEEEEEEEEvNT_6ParamsE)
        /*0098*/ 	.word	0x000000a8


	//----- nvinfo : EIATTR_FRAME_SIZE
	.align		4
.L_56:
        /*009c*/ 	.byte	0x04, 0x11
        /*009e*/ 	.short	(.L_58 - .L_57)
	.align		4
.L_57:
        /*00a0*/ 	.word	index@($_ZN7cutlass13device_kernelIN5flash11enable_sm90INS1_16FlashAttnFwdSm90INS1_25CollectiveMainloopFwdSm90ILi2EN4cute5tupleIJNS5_1CILi1EEES8_S8_EEENS6_IJNS7_ILi128EEENS7_ILi96EEENS7_ILi64EEEEEELi256ENS_6half_tEfNS_4arch4Sm90ELb0ELb1ELb1ELb1ELb1ELb1ELb1ELb1ELb0ELb1ELb0ELb0EEENS1_21CollectiveEpilogueFwdINS6_IJSA_NS7_ILi256EEESB_EEES9_SE_SG_Li256ELb1ELb1ELb0ELb0EEENS1_36VarlenDynamicPersistentTileSchedulerILi128ELi96ELi256ELi128ELb0ELb1ELb1ELb1ELb0ELb1EEEEEEEEEvNT_6ParamsE$_ZZN5flash25CollectiveMainloopFwdSm90ILi2EN4cute5tupleIJNS1_1CILi1EEES4_S4_EEENS2_IJNS3_ILi128EEENS3_ILi96EEENS3_ILi64EEEEEELi256EN7cutlass6half_tEfNSA_4arch4Sm90ELb0ELb1ELb1ELb1ELb1ELb1ELb1ELb1ELb0ELb1ELb0ELb0EE3mmaINS_16FlashAttnFwdSm90ISE_NS_21CollectiveEpilogueFwdINS2_IJS6_NS3_ILi256EEES7_EEES5_SB_SD_Li256ELb1ELb1ELb0ELb0EEENS_36VarlenDynamicPersistentTileSchedulerILi128ELi96ELi256ELi128ELb0ELb1ELb1ELb1ELb0ELb1EEEE13SharedStorageENS1_6TensorINS1_11ArrayEngineIfLm128EEENS1_6LayoutINS2_IJNS2_IJNS3_ILi2EEEST_NS3_ILi32EEEEEES4_S4_EEENS2_IJNS2_IJS4_ST_NS3_ILi4EEEEEENS3_ILi0EEESZ_EEEEEEENS_7SoftmaxILi2ELi0EEEEEbRKNSE_6ParamsENSA_13PipelineAsyncILi2EEES19_RNSA_13PipelineStateILj2EEERT0_RT1_iRiRKNS_16SeqlenInfoQKNewKILb1ELb1EEENS2_IJiiiiEEERT_ENKUliT_T0_T1_E_clIZSF_ISO_S12_S14_EbS17_S19_S19_S1C_S1E_S1G_iS1H_S1L_S1M_S1O_EUlRS1P_iE0_NS3_ILb1EEES1W_EEDaiS1P_S1Q_S1R_)
        /*00a4*/ 	.word	0x000004b0


	//----- nvinfo : EIATTR_FRAME_SIZE
	.align		4
.L_58:
        /*00a8*/ 	.byte	0x04, 0x11
        /*00aa*/ 	.short	(.L_60 - .L_59)
	.align		4
.L_59:
        /*00ac*/ 	.word	index@(_ZN7cutlass13device_kernelIN5flash11enable_sm90INS1_16FlashAttnFwdSm90INS1_25CollectiveMainloopFwdSm90ILi2EN4cute5tupleIJNS5_1CILi1EEES8_S8_EEENS6_IJNS7_ILi128EEENS7_ILi96EEENS7_ILi64EEEEEELi256ENS_6half_tEfNS_4arch4Sm90ELb0ELb1ELb1ELb1ELb1ELb1ELb1ELb1ELb0ELb1ELb0ELb0EEENS1_21CollectiveEpilogueFwdINS6_IJSA_NS7_ILi256EEESB_EEES9_SE_SG_Li256ELb1ELb1ELb0ELb0EEENS1_36VarlenDynamicPersistentTileSchedulerILi128ELi96ELi256ELi128ELb0ELb1ELb1ELb1ELb0ELb1EEEEEEEEEvNT_6ParamsE)
        /*00b0*/ 	.word	0x000004b0


	//----- nvinfo : EIATTR_REGCOUNT
	.align		4
.L_60:
        /*00b4*/ 	.byte	0x04, 0x2f
        /*00b6*/ 	.short	(.L_62 - .L_61)
	.align		4
.L_61:
        /*00b8*/ 	.word	index@(_ZN7cutlass13device_kernelIN5flash11enable_sm90INS1_16FlashAttnFwdSm90INS1_25CollectiveMainloopFwdSm90ILi2EN4cute5tupleIJNS5_1CILi1EEES8_S8_EEENS6_IJNS7_ILi128EEENS7_ILi96EEENS7_ILi64EEEEEELi256ENS_6half_tEfNS_4arch4Sm90ELb0ELb1ELb1ELb1ELb1ELb0ELb1ELb1ELb0ELb1ELb0ELb0EEENS1_21CollectiveEpilogueFwdINS6_IJSA_NS7_ILi256EEESB_EEES9_SE_SG_Li256ELb1ELb1ELb0ELb0EEENS1_36VarlenDynamicPersistentTileSchedulerILi128ELi96ELi256ELi128ELb0ELb1ELb1ELb1ELb0ELb1EEEEEEEEEvNT_6ParamsE)
        /*00bc*/ 	.word	0x000000a8


	//----- nvinfo : EIATTR_FRAME_SIZE
	.align		4
.L_62:
        /*00c0*/ 	.byte	0x04, 0x11
        /*00c2*/ 	.short	(.L_64 - .L_63)
	.align		4
.L_63:
        /*00c4*/ 	.word	index@($_ZN7cutlass13device_kernelIN5flash11enable_sm90INS1_16FlashAttnFwdSm90INS1_25CollectiveMainloopFwdSm90ILi2EN4cute5tupleIJNS5_1CILi1EEES8_S8_EEENS6_IJNS7_ILi128EEENS7_ILi96EEENS7_ILi64EEEEEELi256ENS_6half_tEfNS_4arch4Sm90ELb0ELb1ELb1ELb1ELb1ELb0ELb1ELb1ELb0ELb1ELb0ELb0EEENS1_21CollectiveEpilogueFwdINS6_IJSA_NS7_ILi256EEESB_EEES9_SE_SG_Li256ELb1ELb1ELb0ELb0EEENS1_36VarlenDynamicPersistentTileSchedulerILi128ELi96ELi256ELi128ELb0ELb1ELb1ELb1ELb0ELb1EEEEEEEEEvNT_6ParamsE$_ZZN5flash25CollectiveMainloopFwdSm90ILi2EN4cute5tupleIJNS1_1CILi1EEES4_S4_EEENS2_IJNS3_ILi128EEENS3_ILi96EEENS3_ILi64EEEEEELi256EN7cutlass6half_tEfNSA_4arch4Sm90ELb0ELb1ELb1ELb1ELb1ELb0ELb1ELb1ELb0ELb1ELb0ELb0EE3mmaINS_16FlashAttnFwdSm90ISE_NS_21CollectiveEpilogueFwdINS2_IJS6_NS3_ILi256EEES7_EEES5_SB_SD_Li256ELb1ELb1ELb0ELb0EEENS_36VarlenDynamicPersistentTileSchedulerILi128ELi96ELi256ELi128ELb0ELb1ELb1ELb1ELb0ELb1EEEE13SharedStorageENS1_6TensorINS1_11ArrayEngineIfLm128EEENS1_6LayoutINS2_IJNS2_IJNS3_ILi2EEEST_NS3_ILi32EEEEEES4_S4_EEENS2_IJNS2_IJS4_ST_NS3_ILi4EEEEEENS3_ILi0EEESZ_EEEEEEENS_7SoftmaxILi2ELi0EEEEEbRKNSE_6ParamsENSA_13PipelineAsyncILi2EEES19_RNSA_13PipelineStateILj2EEERT0_RT1_iRiRKNS_16SeqlenInfoQKNewKILb1ELb0EEENS2_IJiiiiEEERT_ENKUliT_T0_T1_E_clIZSF_ISO_S12_S14_EbS17_S19_S19_S1C_S1E_S1G_iS1H_S1L_S1M_S1O_EUlRS1P_iE1_NS3_ILb0EEENS3_ILb1EEEEEDaiS1P_S1Q_S1R_)
        /*00c8*/ 	.word	0x00000480


	//----- nvinfo : EIATTR_FRAME_SIZE
	.align		4
.L_64:
        /*00cc*/ 	.byte	0x04, 0x11
        /*00ce*/ 	.short	(.L_66 - .L_65)
	.align		4
.L_65:
        /*00d0*/ 	.word	index@(_ZN7cutlass13device_kernelIN5flash11enable_sm90INS1_16FlashAttnFwdSm90INS1_25CollectiveMainloopFwdSm90ILi2EN4cute5tupleIJNS5_1CILi1EEES8_S8_EEENS6_IJNS7_ILi128EEENS7_ILi96EEENS7_ILi64EEEEEELi256ENS_6half_tEfNS_4arch4Sm90ELb0ELb1ELb1ELb1ELb1ELb0ELb1ELb1ELb0ELb1ELb0ELb0EEENS1_21CollectiveEpilogueFwdINS6_IJSA_NS7_ILi256EEESB_EEES9_SE_SG_Li256ELb1ELb1ELb0ELb0EEENS1_36VarlenDynamicPersistentTileSchedulerILi128ELi96ELi256ELi128ELb0ELb1ELb1ELb1ELb0ELb1EEEEEEEEEvNT_6ParamsE)
        /*00d4*/ 	.word	0x00000480


	//----- nvinfo : EIATTR_REGCOUNT
	.align		4
.L_66:
        /*00d8*/ 	.byte	0x04, 0x2f
        /*00da*/ 	.short	(.L_68 - .L_67)
	.align		4
.L_67:
        /*00dc*/ 	.word	index@(_ZN7cutlass13device_kernelIN5flash11enable_sm90INS1_16FlashAttnFwdSm90INS1_25CollectiveMainloopFwdSm90ILi2EN4cute5tupleIJNS5_1CILi1EEES8_S8_EEENS6_IJNS7_ILi128EEENS7_ILi96EEENS7_ILi64EEEEEELi256ENS_6half_tEfNS_4arch4Sm90ELb0ELb1ELb1ELb1ELb1ELb1ELb0ELb1ELb0ELb1ELb0ELb0EEENS1_21CollectiveEpilogueFwdINS6_IJSA_NS7_ILi256EEESB_EEES9_SE_SG_Li256ELb1ELb1ELb0ELb0EEENS1_36VarlenDynamicPersistentTileSchedulerILi128ELi96ELi256ELi128ELb0ELb1ELb1ELb1ELb0ELb1EEEEEEEEEvNT_6ParamsE)
        /*00e0*/ 	.word	0x000000a8


	//----- nvinfo : EIATTR_FRAME_SIZE
	.align		4
.L_68:
        /*00e4*/ 	.byte	0x04, 0x11
        /*00e6*/ 	.short	(.L_70 - .L_69)
	.align		4
.L_69:
        /*00e8*/ 	.word	index@($_ZN7cutlass13device_kernelIN5flash11enable_sm90INS1_16FlashAttnFwdSm90INS1_25CollectiveMainloopFwdSm90ILi2EN4cute5tupleIJNS5_1CILi1EEES8_S8_EEENS6_IJNS7_ILi128EEENS7_ILi96EEENS7_ILi64EEEEEELi256ENS_6half_tEfNS_4arch4Sm90ELb0ELb1ELb1ELb1ELb1ELb1ELb0ELb1ELb0ELb1ELb0ELb0EEENS1_21CollectiveEpilogueFwdINS6_IJSA_NS7_ILi256EEESB_EEES9_SE_SG_Li256ELb1ELb1ELb0ELb0EEENS1_36VarlenDynamicPersistentTileSchedulerILi128ELi96ELi256ELi128ELb0ELb1ELb1ELb1ELb0ELb1EEEEEEEEEvNT_6ParamsE$_ZZN5flash25CollectiveMainloopFwdSm90ILi2EN4cute5tupleIJNS1_1CILi1EEES4_S4_EEENS2_IJNS3_ILi128EEENS3_ILi96EEENS3_ILi64EEEEEELi256EN7cutlass6half_tEfNSA_4arch4Sm90ELb0ELb1ELb1ELb1ELb1ELb1ELb0ELb1ELb0ELb1ELb0ELb0EE3mmaINS_16FlashAttnFwdSm90ISE_NS_21CollectiveEpilogueFwdINS2_IJS6_NS3_ILi256EEES7_EEES5_SB_SD_Li256ELb1ELb1ELb0ELb0EEENS_36VarlenDynamicPersistentTileSchedulerILi128ELi96ELi256ELi128ELb0ELb1ELb1ELb1ELb0ELb1EEEE13SharedStorageENS1_6TensorINS1_11ArrayEngineIfLm128EEENS1_6LayoutINS2_IJNS2_IJNS3_ILi2EEEST_NS3_ILi32EEEEEES4_S4_EEENS2_IJNS2_IJS4_ST_NS3_ILi4EEEEEENS3_ILi0EEESZ_EEEEEEENS_7SoftmaxILi2ELi0EEEEEbRKNSE_6ParamsENSA_13PipelineAsyncILi2EEES19_RNSA_13PipelineStateILj2EEERT0_RT1_iRiRKNS_16SeqlenInfoQKNewKILb1ELb1EEENS2_IJiiiiEEERT_ENKUliT_T0_T1_E_clIZSF_ISO_S12_S14_EbS17_S19_S19_S1C_S1E_S1G_iS1H_S1L_S1M_S1O_EUlRS1P_iE0_NS3_ILb1EEES1W_EEDaiS1P_S1Q_S1R_)
        /*00ec*/ 	.word	0x00000440


	//----- nvinfo : EIATTR_FRAME_SIZE
	.align		4
.L_70:
        /*00f0*/ 	.byte	0x04, 0x11
        /*00f2*/ 	.short	(.L_72 - .L_71)
	.align		4
.L_71:
        /*00f4*/ 	.word	index@(_ZN7cutlass13device_kernelIN5flash11enable_sm90INS1_16FlashAttnFwdSm90INS1_25CollectiveMainloopFwdSm90ILi2EN4cute5tupleIJNS5_1CILi1EEES8_S8_EEENS6_IJNS7_ILi128EEENS7_ILi96EEENS7_ILi64EEEEEELi256ENS_6half_tEfNS_4arch4Sm90ELb0ELb1ELb1ELb1ELb1ELb1ELb0ELb1ELb0ELb1ELb0ELb0EEENS1_21CollectiveEpilogueFwdINS6_IJSA_NS7_ILi256EEESB_EEES9_SE_SG_Li256ELb1ELb1ELb0ELb0EEENS1_36VarlenDynamicPersistentTileSchedulerILi128ELi96ELi256ELi128ELb0ELb1ELb1ELb1ELb0ELb1EEEEEEEEEvNT_6ParamsE)
        /*00f8*/ 	.word	0x00000440


	//----- nvinfo : EIATTR_REGCOUNT
	.align		4
.L_72:
        /*00fc*/ 	.byte	0x04, 0x2f
        /*00fe*/ 	.short	(.L_74 - .L_73)
	.align		4
.L_73:
        /*0100*/ 	.word	index@(_ZN7cutlass13device_kernelIN5flash11enable_sm90INS1_16FlashAttnFwdSm90INS1_25CollectiveMainloopFwdSm90ILi2EN4cute5tupleIJNS5_1CILi1EEES8_S8_EEENS6_IJNS7_ILi128EEENS7_ILi96EEENS7_ILi64EEEEEELi256ENS_6half_tEfNS_4arch4Sm90ELb0ELb1ELb1ELb1ELb1ELb0ELb0ELb1ELb0ELb1ELb0ELb0EEENS1_21CollectiveEpilogueFwdINS6_IJSA_NS7_ILi256EEESB_EEES9_SE_SG_Li256ELb1ELb1ELb0ELb0EEENS1_36VarlenDynamicPersistentTileSchedulerILi128ELi96ELi256ELi128ELb0ELb1ELb1ELb1ELb0ELb1EEEEEEEEEvNT_6ParamsE)
        /*0104*/ 	.word	0x000000a8


	//----- nvinfo : EIATTR_FRAME_SIZE
	.align		4
.L_74:
        /*0108*/ 	.byte	0x04, 0x11
        /*010a*/ 	.short	(.L_76 - .L_75)
	.align		4
.L_75:
        /*010c*/ 	.word	index@($_ZN7cutlass13device_kernelIN5flash11enable_sm90INS1_16FlashAttnFwdSm90INS1_25CollectiveMainloopFwdSm90ILi2EN4cute5tupleIJNS5_1CILi1EEES8_S8_EEENS6_IJNS7_ILi128EEENS7_ILi96EEENS7_ILi64EEEEEELi256ENS_6half_tEfNS_4arch4Sm90ELb0ELb1ELb1ELb1ELb1ELb0ELb0ELb1ELb0ELb1ELb0ELb0EEENS1_21CollectiveEpilogueFwdINS6_IJSA_NS7_ILi256EEESB_EEES9_SE_SG_Li256ELb1ELb1ELb0ELb0EEENS1_36VarlenDynamicPersistentTileSchedulerILi128ELi96ELi256ELi128ELb0ELb1ELb1ELb1ELb0ELb1EEEEEEEEEvNT_6ParamsE$_ZZN5flash25CollectiveMainloopFwdSm90ILi2EN4cute5tupleIJNS1_1CILi1EEES4_S4_EEENS2_IJNS3_ILi128EEENS3_ILi96EEENS3_ILi64EEEEEELi256EN7cutlass6half_tEfNSA_4arch4Sm90ELb0ELb1ELb1ELb1ELb1ELb0ELb0ELb1ELb0ELb1ELb0ELb0EE3mmaINS_16FlashAttnFwdSm90ISE_NS_21CollectiveEpilogueFwdINS2_IJS6_NS3_ILi256EEES7_EEES5_SB_SD_Li256ELb1ELb1ELb0ELb0EEENS_36VarlenDynamicPersistentTileSchedulerILi128ELi96ELi256ELi128ELb0ELb1ELb1ELb1ELb0ELb1EEEE13SharedStorageENS1_6TensorINS1_11ArrayEngineIfLm128EEENS1_6LayoutINS2_IJNS2_IJNS3_ILi2EEEST_NS3_ILi32EEEEEES4_S4_EEENS2_IJNS2_IJS4_ST_NS3_ILi4EEEEEENS3_ILi0EEESZ_EEEEEEENS_7SoftmaxILi2ELi0EEEEEbRKNSE_6ParamsENSA_13PipelineAsyncILi2EEES19_RNSA_13PipelineStateILj2EEERT0_RT1_iRiRKNS_16SeqlenInfoQKNewKILb1ELb0EEENS2_IJiiiiEEERT_ENKUliT_T0_T1_E_clIZSF_ISO_S12_S14_EbS17_S19_S19_S1C_S1E_S1G_iS1H_S1L_S1M_S1O_EUlRS1P_iE1_NS3_ILb0EEENS3_ILb1EEEEEDaiS1P_S1Q_S1R_)
        /*0110*/ 	.word	0x00000430


	//----- nvinfo : EIATTR_FRAME_SIZE
	.align		4
.L_76:
        /*0114*/ 	.byte	0x04, 0x11
        /*0116*/ 	.short	(.L_78 - .L_77)
	.align		4
.L_77:
        /*0118*/ 	.word	index@(_ZN7cutlass13device_kernelIN5flash11enable_sm90INS1_16FlashAttnFwdSm90INS1_25CollectiveMainloopFwdSm90ILi2EN4cute5tupleIJNS5_1CILi1EEES8_S8_EEENS6_IJNS7_ILi128EEENS7_ILi96EEENS7_ILi64EEEEEELi256ENS_6half_tEfNS_4arch4Sm90ELb0ELb1ELb1ELb1ELb1ELb0ELb0ELb1ELb0ELb1ELb0ELb0EEENS1_21CollectiveEpilogueFwdINS6_IJSA_NS7_ILi256EEESB_EEES9_SE_SG_Li256ELb1ELb1ELb0ELb0EEENS1_36VarlenDynamicPersistentTileSchedulerILi128ELi96ELi256ELi128ELb0ELb1ELb1ELb1ELb0ELb1EEEEEEEEEvNT_6ParamsE)
        /*011c*/ 	.word	0x00000430


	//----- nvinfo : EIATTR_REGCOUNT
	.align		4
.L_78:
        /*0120*/ 	.byte	0x04, 0x2f
        /*0122*/ 	.short	(.L_80 - .L_79)
	.align		4
.L_79:
        /*0124*/ 	.word	index@(_ZN7cutlass13device_kernelIN5flash11enable_sm90INS1_16FlashAttnFwdSm90INS1_25CollectiveMainloopFwdSm90ILi2EN4cute5tupleIJNS5_1CILi1EEES8_S8_EEENS6_IJNS7_ILi128EEENS7_ILi96EEENS7_ILi64EEEEEELi256ENS_6half_tEfNS_4arch4Sm90ELb0ELb1ELb1ELb0ELb1ELb0ELb1ELb1ELb0ELb1ELb0ELb0EEENS1_21CollectiveEpilogueFwdINS6_IJSA_NS7_ILi256EEESB_EEES9_SE_SG_Li256ELb0ELb1ELb0ELb0EEENS1_30DynamicPersistentTileSchedulerILi256ELi128ELb0ELb1ELb1EEEEEEEEEvNT_6ParamsE)
        /*0128*/ 	.word	0x000000a8


	//----- nvinfo : EIATTR_FRAME_SIZE
	.align		4
.L_80:
        /*012c*/ 	.byte	0x04, 0x11
        /*012e*/ 	.short	(.L_82 - .L_81)
	.align		4
.L_81:
        /*0130*/ 	.word	index@($_ZN7cutlass13device_kernelIN5flash11enable_sm90INS1_16FlashAttnFwdSm90INS1_25CollectiveMainloopFwdSm90ILi2EN4cute5tupleIJNS5_1CILi1EEES8_S8_EEENS6_IJNS7_ILi128EEENS7_ILi96EEENS7_ILi64EEEEEELi256ENS_6half_tEfNS_4arch4Sm90ELb0ELb1ELb1ELb0ELb1ELb0ELb1ELb1ELb0ELb1ELb0ELb0EEENS1_21CollectiveEpilogueFwdINS6_IJSA_NS7_ILi256EEESB_EEES9_SE_SG_Li256ELb0ELb1ELb0ELb0EEENS1_30DynamicPersistentTileSchedulerILi256ELi128ELb0ELb1ELb1EEEEEEEEEvNT_6ParamsE$_ZZN5flash25CollectiveMainloopFwdSm90ILi2EN4cute5tupleIJNS1_1CILi1EEES4_S4_EEENS2_IJNS3_ILi128EEENS3_ILi96EEENS3_ILi64EEEEEELi256EN7cutlass6half_tEfNSA_4arch4Sm90ELb0ELb1ELb1ELb0ELb1ELb0ELb1ELb1ELb0ELb1ELb0ELb0EE3mmaINS_16FlashAttnFwdSm90ISE_NS_21CollectiveEpilogueFwdINS2_IJS6_NS3_ILi256EEES7_EEES5_SB_SD_Li256ELb0ELb1ELb0ELb0EEENS_30DynamicPersistentTileSchedulerILi256ELi128ELb0ELb1ELb1EEEE13SharedStorageENS1_6TensorINS1_11ArrayEngineIfLm128EEENS1_6LayoutINS2_IJNS2_IJNS3_ILi2EEEST_NS3_ILi32EEEEEES4_S4_EEENS2_IJNS2_IJS4_ST_NS3_ILi4EEEEEENS3_ILi0EEESZ_EEEEEEENS_7SoftmaxILi2ELi0EEEEEbRKNSE_6ParamsENSA_13PipelineAsyncILi2EEES19_RNSA_13PipelineStateILj2EEERT0_RT1_iRiRKNS_16SeqlenInfoQKNewKILb0ELb0EEENS2_IJiiiiEEERT_ENKUliT_T0_T1_E_clIZSF_ISO_S12_S14_EbS17_S19_S19_S1C_S1E_S1G_iS1H_S1L_S1M_S1O_EUlRS1P_iE1_NS3_ILb0EEENS3_ILb1EEEEEDaiS1P_S1Q_S1R_)
        /*0134*/ 	.word	0x00000460


	//----- nvinfo : EIATTR_FRAME_SIZE
	.align		4
.L_82:
        /*0138*/ 	.byte	0x04, 0x11
        /*013a*/ 	.short	(.L_84 - .L_83)
	.align		4
.L_83:
        /*013c*/ 	.word	index@(_ZN7cutlass13device_kernelIN5flash11enable_sm90INS1_16FlashAttnFwdSm90INS1_25CollectiveMainloopFwdSm90ILi2EN4cute5tupleIJNS5_1CILi1EEES8_S8_EEENS6_IJNS7_ILi128EEENS7_ILi96EEENS7_ILi64EEEEEELi256ENS_6half_tEfNS_4arch4Sm90ELb0ELb1ELb1ELb0ELb1ELb0ELb1ELb1ELb0ELb1ELb0ELb0EEENS1_21CollectiveEpilogueFwdINS6_IJSA_NS7_ILi256EEESB_EEES9_SE_SG_Li256ELb0ELb1ELb0ELb0EEENS1_30DynamicPersistentTileSchedulerILi256ELi128ELb0ELb1ELb1EEEEEEEEEvNT_6ParamsE)
        /*0140*/ 	.word	0x00000460


	//----- nvinfo : EIATTR_REGCOUNT
	.align		4
.L_84:
        /*0144*/ 	.byte	0x04, 0x2f
        /*0146*/ 	.short	(.L_86 - .L_85)
	.align		4
.L_85:
        /*0148*/ 	.word	index@(_ZN7cutlass13device_kernelIN5flash11enable_sm90INS1_16FlashAttnFwdSm90INS1_25CollectiveMainloopFwdSm90ILi2EN4cute5tupleIJNS5_1CILi1EEES8_S8_EEENS6_IJNS7_ILi128EEENS7_ILi96EEENS7_ILi64EEEEEELi256ENS_6half_tEfNS_4arch4Sm90ELb0ELb1ELb1ELb0ELb1ELb0ELb0ELb1ELb0ELb1ELb0ELb0EEENS1_21CollectiveEpilogueFwdINS6_IJSA_NS7_ILi256EEESB_EEES9_SE_SG_Li256ELb0ELb1ELb0ELb0EEENS1_30DynamicPersistentTileSchedulerILi256ELi128ELb0ELb1ELb1EEEEEEEEEvNT_6ParamsE)
        /*014c*/ 	.word	0x000000a8


	//----- nvinfo : EIATTR_FRAME_SIZE
	.align		4
.L_86:
        /*0150*/ 	.byte	0x04, 0x11
        /*0152*/ 	.short	(.L_88 - .L_87)
	.align		4
.L_87:
        /*0154*/ 	.word	index@($_ZN7cutlass13device_kernelIN5flash11enable_sm90INS1_16FlashAttnFwdSm90INS1_25CollectiveMainloopFwdSm90ILi2EN4cute5tupleIJNS5_1CILi1EEES8_S8_EEENS6_IJNS7_ILi128EEENS7_ILi96EEENS7_ILi64EEEEEELi256ENS_6half_tEfNS_4arch4Sm90ELb0ELb1ELb1ELb0ELb1ELb0ELb0ELb1ELb0ELb1ELb0ELb0EEENS1_21CollectiveEpilogueFwdINS6_IJSA_NS7_ILi256EEESB_EEES9_SE_SG_Li256ELb0ELb1ELb0ELb0EEENS1_30DynamicPersistentTileSchedulerILi256ELi128ELb0ELb1ELb1EEEEEEEEEvNT_6ParamsE$_ZZN5flash25CollectiveMainloopFwdSm90ILi2EN4cute5tupleIJNS1_1CILi1EEES4_S4_EEENS2_IJNS3_ILi128EEENS3_ILi96EEENS3_ILi64EEEEEELi256EN7cutlass6half_tEfNSA_4arch4Sm90ELb0ELb1ELb1ELb0ELb1ELb0ELb0ELb1ELb0ELb1ELb0ELb0EE3mmaINS_16FlashAttnFwdSm90ISE_NS_21CollectiveEpilogueFwdINS2_IJS6_NS3_ILi256EEES7_EEES5_SB_SD_Li256ELb0ELb1ELb0ELb0EEENS_30DynamicPersistentTileSchedulerILi256ELi128ELb0ELb1ELb1EEEE13SharedStorageENS1_6TensorINS1_11ArrayEngineIfLm128EEENS1_6LayoutINS2_IJNS2_IJNS3_ILi2EEEST_NS3_ILi32EEEEEES4_S4_EEENS2_IJNS2_IJS4_ST_NS3_ILi4EEEEEENS3_ILi0EEESZ_EEEEEEENS_7SoftmaxILi2ELi0EEEEEbRKNSE_6ParamsENSA_13PipelineAsyncILi2EEES19_RNSA_13PipelineStateILj2EEERT0_RT1_iRiRKNS_16SeqlenInfoQKNewKILb0ELb0EEENS2_IJiiiiEEERT_ENKUliT_T0_T1_E_clIZSF_ISO_S12_S14_EbS17_S19_S19_S1C_S1E_S1G_iS1H_S1L_S1M_S1O_EUlRS1P_iE1_NS3_ILb0EEENS3_ILb1EEEEEDaiS1P_S1Q_S1R_)
        /*0158*/ 	.word	0x00000430


	//----- nvinfo : EIATTR_FRAME_SIZE
	.align		4
.L_88:
        /*015c*/ 	.byte	0x04, 0x11
        /*015e*/ 	.short	(.L_90 - .L_89)
	.align		4
.L_89:
        /*0160*/ 	.word	index@(_ZN7cutlass13device_kernelIN5flash11enable_sm90INS1_16FlashAttnFwdSm90INS1_25CollectiveMainloopFwdSm90ILi2EN4cute5tupleIJNS5_1CILi1EEES8_S8_EEENS6_IJNS7_ILi128EEENS7_ILi96EEENS7_ILi64EEEEEELi256ENS_6half_tEfNS_4arch4Sm90ELb0ELb1ELb1ELb0ELb1ELb0ELb0ELb1ELb0ELb1ELb0ELb0EEENS1_21CollectiveEpilogueFwdINS6_IJSA_NS7_ILi256EEESB_EEES9_SE_SG_Li256ELb0ELb1ELb0ELb0EEENS1_30DynamicPersistentTileSchedulerILi256ELi128ELb0ELb1ELb1EEEEEEEEEvNT_6ParamsE)
        /*0164*/ 	.word	0x00000430


	//----- nvinfo : EIATTR_REGCOUNT
	.align		4
.L_90:
        /*0168*/ 	.byte	0x04, 0x2f
        /*016a*/ 	.short	(.L_92 - .L_91)
	.align		4
.L_91:
        /*016c*/ 	.word	index@(_ZN7cutlass13device_kernelIN5flash11enable_sm90INS1_16FlashAttnFwdSm90INS1_25CollectiveMainloopFwdSm90ILi2EN4cute5tupleIJNS5_1CILi1EEES8_S8_EEENS6_IJNS7_ILi128EEENS7_ILi96EEENS7_ILi64EEEEEELi256ENS_6half_tEfNS_4arch4Sm90ELb0ELb0ELb1ELb1ELb1ELb1ELb1ELb1ELb0ELb1ELb0ELb0EEENS1_21CollectiveEpilogueFwdINS6_IJSA_NS7_ILi256EEESB_EEES9_SE_SG_Li256ELb1ELb1ELb0ELb0EEENS1_36VarlenDynamicPersistentTileSchedulerILi128ELi96ELi256ELi128ELb0ELb1ELb1ELb0ELb1ELb1EEEEEEEEEvNT_6ParamsE)
        /*0170*/ 	.word	0x000000a8


	//----- nvinfo : EIATTR_FRAME_SIZE
	.align		4
.L_92:
        /*0174*/ 	.byte	0x04, 0x11
        /*0176*/ 	.short	(.L_94 - .L_93)
	.align		4
.L_93:
        /*0178*/ 	.word	index@(_ZN7cutlass13device_kernelIN5flash11enable_sm90INS1_16FlashAttnFwdSm90INS1_25CollectiveMainloopFwdSm90ILi2EN4cute5tupleIJNS5_1CILi1EEES8_S8_EEENS6_IJNS7_ILi128EEENS7_ILi96EEENS7_ILi64EEEEEELi256ENS_6half_tEfNS_4arch4Sm90ELb0ELb0ELb1ELb1ELb1ELb1ELb1ELb1ELb0ELb1ELb0ELb0EEENS1_21CollectiveEpilogueFwdINS6_IJSA_NS7_ILi256EEESB_EEES9_SE_SG_Li256ELb1ELb1ELb0ELb0EEENS1_36VarlenDynamicPersistentTileSchedulerILi128ELi96ELi256ELi128ELb0ELb1ELb1ELb0ELb1ELb1EEEEEEEEEvNT_6ParamsE)
        /*017c*/ 	.word	0x00000090


	//----- nvinfo : EIATTR_REGCOUNT
	.align		4
.L_94:
        /*0180*/ 	.byte	0x04, 0x2f
        /*0182*/ 	.short	(.L_96 - .L_95)
	.align		4
.L_95:
        /*0184*/ 	.word	index@(_ZN7cutlass13device_kernelIN5flash11enable_sm90INS1_16FlashAttnFwdSm90INS1_25CollectiveMainloopFwdSm90ILi2EN4cute5tupleIJNS5_1CILi1EEES8_S8_EEENS6_IJNS7_ILi128EEENS7_ILi96EEENS7_ILi64EEEEEELi256ENS_6half_tEfNS_4arch4Sm90ELb0ELb0ELb1ELb1ELb1ELb0ELb1ELb1ELb0ELb1ELb0ELb0EEENS1_21CollectiveEpilogueFwdINS6_IJSA_NS7_ILi256EEESB_EEES9_SE_SG_Li256ELb1ELb1ELb0ELb0EEENS1_36VarlenDynamicPersistentTileSchedulerILi128ELi96ELi256ELi128ELb0ELb1ELb1ELb0ELb1ELb1EEEEEEEEEvNT_6ParamsE)
        /*0188*/ 	.word	0x000000a8


	//----- nvinfo : EIATTR_FRAME_SIZE
	.align		4
.L_96:
        /*018c*/ 	.byte	0x04, 0x11
        /*018e*/ 	.short	(.L_98 - .L_97)
	.align		4
.L_97:
        /*0190*/ 	.word	index@(_ZN7cutlass13device_kernelIN5flash11enable_sm90INS1_16FlashAttnFwdSm90INS1_25CollectiveMainloopFwdSm90ILi2EN4cute5tupleIJNS5_1CILi1EEES8_S8_EEENS6_IJNS7_ILi128EEENS7_ILi96EEENS7_ILi64EEEEEELi256ENS_6half_tEfNS_4arch4Sm90ELb0ELb0ELb1ELb1ELb1ELb0ELb1ELb1ELb0ELb1ELb0ELb0EEENS1_21CollectiveEpilogueFwdINS6_IJSA_NS7_ILi256EEESB_EEES9_SE_SG_Li256ELb1ELb1ELb0ELb0EEENS1_36VarlenDynamicPersistentTileSchedulerILi128ELi96ELi256ELi128ELb0ELb1ELb1ELb0ELb1ELb1EEEEEEEEEvNT_6ParamsE)
        /*0194*/ 	.word	0x00000028


	//----- nvinfo : EIATTR_REGCOUNT
	.align		4
.L_98:
        /*0198*/ 	.byte	0x04, 0x2f
        /*019a*/ 	.short	(.L_100 - .L_99)
	.align		4
.L_99:
        /*019c*/ 	.word	index@(_ZN7cutlass13device_kernelIN5flash11enable_sm90INS1_16FlashAttnFwdSm90INS1_25CollectiveMainloopFwdSm90ILi2EN4cute5tupleIJNS5_1CILi1EEES8_S8_EEENS6_IJNS7_ILi128EEENS7_ILi96EEENS7_ILi64EEEEEELi256ENS_6half_tEfNS_4arch4Sm90ELb0ELb0ELb1ELb1ELb1ELb1ELb0ELb1ELb0ELb1ELb0ELb0EEENS1_21CollectiveEpilogueFwdINS6_IJSA_NS7_ILi256EEESB_EEES9_SE_SG_Li256ELb1ELb1ELb0ELb0EEENS1_36VarlenDynamicPersistentTileSchedulerILi128ELi96ELi256ELi128ELb0ELb1ELb1ELb0ELb1ELb1EEEEEEEEEvNT_6ParamsE)
        /*01a0*/ 	.word	0x000000a8


	//----- nvinfo : EIATTR_FRAME_SIZE
	.align		4
.L_100:
        /*01a4*/ 	.byte	0x04, 0x11
        /*01a6*/ 	.short	(.L_102 - .L_101)
	.align		4
.L_101:
        /*01a8*/ 	.word	index@(_ZN7cutlass13device_kernelIN5flash11enable_sm90INS1_16FlashAttnFwdSm90INS1_25CollectiveMainloopFwdSm90ILi2EN4cute5tupleIJNS5_1CILi1EEES8_S8_EEENS6_IJNS7_ILi128EEENS7_ILi96EEENS7_ILi64EEEEEELi256ENS_6half_tEfNS_4arch4Sm90ELb0ELb0ELb1ELb1ELb1ELb1ELb0ELb1ELb0ELb1ELb0ELb0EEENS1_21CollectiveEpilogueFwdINS6_IJSA_NS7_ILi256EEESB_EEES9_SE_SG_Li256ELb1ELb1ELb0ELb0EEENS1_36VarlenDynamicPersistentTileSchedulerILi128ELi96ELi256ELi128ELb0ELb1ELb1ELb0ELb1ELb1EEEEEEEEEvNT_6ParamsE)
        /*01ac*/ 	.word	0x00000060


	//----- nvinfo : EIATTR_REGCOUNT
	.align		4
.L_102:
        /*01b0*/ 	.byte	0x04, 0x2f
        /*01b2*/ 	.short	(.L_104 - .L_103)
	.align		4
.L_103:
        /*01b4*/ 	.word	index@(_ZN7cutlass13device_kernelIN5flash11enable_sm90INS1_16FlashAttnFwdSm90INS1_25CollectiveMainloopFwdSm90ILi2EN4cute5tupleIJNS5_1CILi1EEES8_S8_EEENS6_IJNS7_ILi128EEENS7_ILi96EEENS7_ILi64EEEEEELi256ENS_6half_tEfNS_4arch4Sm90ELb0ELb0ELb1ELb1ELb1ELb0ELb0ELb1ELb0ELb1ELb0ELb0EEENS1_21CollectiveEpilogueFwdINS6_IJSA_NS7_ILi256EEESB_EEES9_SE_SG_Li256ELb1ELb1ELb0ELb0EEENS1_36VarlenDynamicPersistentTileSchedulerILi128ELi96ELi256ELi128ELb0ELb1ELb1ELb0ELb1ELb1EEEEEEEEEvNT_6ParamsE)
        /*01b8*/ 	.word	0x000000a8


	//----- nvinfo : EIATTR_FRAME_SIZE
	.align		4
.L_104:
        /*01bc*/ 	.byte	0x04, 0x11
        /*01be*/ 	.short	(.L_106 - .L_105)
	.align		4
.L_105:
        /*01c0*/ 	.word	index@(_ZN7cutlass13device_kernelIN5flash11enable_sm90INS1_16FlashAttnFwdSm90INS1_25CollectiveMainloopFwdSm90ILi2EN4cute5tupleIJNS5_1CILi1EEES8_S8_EEENS6_IJNS7_ILi128EEENS7_ILi96EEENS7_ILi64EEEEEELi256ENS_6half_tEfNS_4arch4Sm90ELb0ELb0ELb1ELb1ELb1ELb0ELb0ELb1ELb0ELb1ELb0ELb0EEENS1_21CollectiveEpilogueFwdINS6_IJSA_NS7_ILi256EEESB_EEES9_SE_SG_Li256ELb1ELb1ELb0ELb0EEENS1_36VarlenDynamicPersistentTileSchedulerILi128ELi96ELi256ELi128ELb0ELb1ELb1ELb0ELb1ELb1EEEEEEEEEvNT_6ParamsE)
        /*01c4*/ 	.word	0x00000030


	//----- nvinfo : EIATTR_REGCOUNT
	.align		4
.L_106:
        /*01c8*/ 	.byte	0x04, 0x2f
        /*01ca*/ 	.short	(.L_108 - .L_107)
	.align		4
.L_107:
        /*01cc*/ 	.word	index@(_ZN7cutlass13device_kernelIN5flash11enable_sm90INS1_16FlashAttnFwdSm90INS1_25CollectiveMainloopFwdSm90ILi2EN4cute5tupleIJNS5_1CILi1EEES8_S8_EEENS6_IJNS7_ILi128EEENS7_ILi96EEENS7_ILi64EEEEEELi256ENS_6half_tEfNS_4arch4Sm90ELb0ELb0ELb1ELb0ELb1ELb0ELb1ELb1ELb0ELb1ELb0ELb0EEENS1_21CollectiveEpilogueFwdINS6_IJSA_NS7_ILi256EEESB_EEES9_SE_SG_Li256ELb0ELb1ELb0ELb0EEENS1_29StaticPersistentTileSchedulerILb0EEEEEEEEEvNT_6ParamsE)
        /*01d0*/ 	.word	0x000000a8


	//----- nvinfo : EIATTR_FRAME_SIZE
	.align		4
.L_108:
        /*01d4*/ 	.byte	0x04, 0x11
        /*01d6*/ 	.short	(.L_110 - .L_109)
	.align		4
.L_109:
        /*01d8*/ 	.word	index@(_ZN7cutlass13device_kernelIN5flash11enable_sm90INS1_16FlashAttnFwdSm90INS1_25CollectiveMainloopFwdSm90ILi2EN4cute5tupleIJNS5_1CILi1EEES8_S8_EEENS6_IJNS7_ILi128EEENS7_ILi96EEENS7_ILi64EEEEEELi256ENS_6half_tEfNS_4arch4Sm90ELb0ELb0ELb1ELb0ELb1ELb0ELb1ELb1ELb0ELb1ELb0ELb0EEENS1_21CollectiveEpilogueFwdINS6_IJSA_NS7_ILi256EEESB_EEES9_SE_SG_Li256ELb0ELb1ELb0ELb0EEENS1_29StaticPersistentTileSchedulerILb0EEEEEEEEEvNT_6ParamsE)
        /*01dc*/ 	.word	0x00000020


	//----- nvinfo : EIATTR_REGCOUNT
	.align		4
.L_110:
        /*01e0*/ 	.byte	0x04, 0x2f
        /*01e2*/ 	.short	(.L_112 - .L_111)
	.align		4
.L_111:
        /*01e4*/ 	.word	index@(_ZN7cutlass13device_kernelIN5flash11enable_sm90INS1_16FlashAttnFwdSm90INS1_25CollectiveMainloopFwdSm90ILi2EN4cute5tupleIJNS5_1CILi1EEES8_S8_EEENS6_IJNS7_ILi128EEENS7_ILi96EEENS7_ILi64EEEEEELi256ENS_6half_tEfNS_4arch4Sm90ELb0ELb0ELb1ELb0ELb1ELb0ELb0ELb1ELb0ELb1ELb0ELb0EEENS1_21CollectiveEpilogueFwdINS6_IJSA_NS7_ILi256EEESB_EEES9_SE_SG_Li256ELb0ELb1ELb0ELb0EEENS1_29StaticPersistentTileSchedulerILb0EEEEEEEEEvNT_6ParamsE)
        /*01e8*/ 	.word	0x000000a8


	//----- nvinfo : EIATTR_FRAME_SIZE
	.align		4
.L_112:
        /*01ec*/ 	.byte	0x04, 0x11
        /*01ee*/ 	.short	(.L_114 - .L_113)
	.align		4
.L_113:
        /*01f0*/ 	.word	index@(_ZN7cutlass13device_kernelIN5flash11enable_sm90INS1_16FlashAttnFwdSm90INS1_25CollectiveMainloopFwdSm90ILi2EN4cute5tupleIJNS5_1CILi1EEES8_S8_EEENS6_IJNS7_ILi128EEENS7_ILi96EEENS7_ILi64EEEEEELi256ENS_6half_tEfNS_4arch4Sm90ELb0ELb0ELb1ELb0ELb1ELb0ELb0ELb1ELb0ELb1ELb0ELb0EEENS1_21CollectiveEpilogueFwdINS6_IJSA_NS7_ILi256EEESB_EEES9_SE_SG_Li256ELb0ELb1ELb0ELb0EEENS1_29StaticPersistentTileSchedulerILb0EEEEEEEEEvNT_6ParamsE)
        /*01f4*/ 	.word	0x00000020


	//----- nvinfo : EIATTR_REGCOUNT
	.align		4
.L_114:
        /*01f8*/ 	.byte	0x04, 0x2f
        /*01fa*/ 	.short	(.L_116 - .L_115)
	.align		4
.L_115:
        /*01fc*/ 	.word	index@(_ZN7cutlass13device_kernelIN5flash11enable_sm90INS1_16FlashAttnFwdSm90INS1_25CollectiveMainloopFwdSm90ILi2EN4cute5tupleIJNS5_1CILi1EEES8_S8_EEENS6_IJNS7_ILi64EEESA_SA_EEELi512ENS_6half_tEfNS_4arch4Sm90ELb1ELb0ELb1ELb1ELb1ELb1ELb1ELb0ELb0ELb1ELb0ELb0EEENS1_21CollectiveEpilogueFwdINS6_IJSA_NS7_ILi512EEESA_EEES9_SC_SE_Li256ELb1ELb1ELb0ELb0EEENS1_36VarlenDynamicPersistentTileSchedulerILi64ELi64ELi256ELi128ELb0ELb1ELb1ELb1ELb1ELb1EEEEEEEEEvNT_6ParamsE)
        /*0200*/ 	.word	0x000000a8


	//----- nvinfo : EIATTR_FRAME_SIZE
	.align		4
.L_116:
        /*0204*/ 	.byte	0x04, 0x11
        /*0206*/ 	.short	(.L_118 - .L_117)
	.align		4
.L_117:
        /*0208*/ 	.word	index@(_ZN7cutlass13device_kernelIN5flash11enable_sm90INS1_16FlashAttnFwdSm90INS1_25CollectiveMainloopFwdSm90ILi2EN4cute5tupleIJNS5_1CILi1EEES8_S8_EEENS6_IJNS7_ILi64EEESA_SA_EEELi512ENS_6half_tEfNS_4arch4Sm90ELb1ELb0ELb1ELb1ELb1ELb1ELb1ELb0ELb0ELb1ELb0ELb0EEENS1_21CollectiveEpilogueFwdINS6_IJSA_NS7_ILi512EEESA_EEES9_SC_SE_Li256ELb1ELb1ELb0ELb0EEENS1_36VarlenDynamicPersistentTileSchedulerILi64ELi64ELi256ELi128ELb0ELb1ELb1ELb1ELb1ELb1EEEEEEEEEvNT_6ParamsE)
        /*020c*/ 	.word	0x00000078


	//----- nvinfo : EIATTR_REGCOUNT
	.align		4
.L_118:
        /*0210*/ 	.byte	0x04, 0x2f
        /*0212*/ 	.short	(.L_120 - .L_119)
	.align		4
.L_119:
        /*0214*/ 	.word	index@(_ZN7cutlass13device_kernelIN5flash11enable_sm90INS1_16FlashAttnFwdSm90INS1_25CollectiveMainloopFwdSm90ILi2EN4cute5tupleIJNS5_1CILi1EEES8_S8_EEENS6_IJNS7_ILi64EEESA_SA_EEELi512ENS_6half_tEfNS_4arch4Sm90ELb1ELb0ELb1ELb1ELb1ELb0ELb1ELb0ELb0ELb1ELb0ELb0EEENS1_21CollectiveEpilogueFwdINS6_IJSA_NS7_ILi512EEESA_EEES9_SC_SE_Li256ELb1ELb1ELb0ELb0EEENS1_36VarlenDynamicPersistentTileSchedulerILi64ELi64ELi256ELi128ELb0ELb1ELb1ELb1ELb1ELb1EEEEEEEEEvNT_6ParamsE)
        /*0218*/ 	.word	0x000000a8


	//----- nvinfo : EIATTR_FRAME_SIZE
	.align		4
.L_120:
        /*021c*/ 	.byte	0x04, 0x11
        /*021e*/ 	.short	(.L_122 - .L_121)
	.align		4
.L_121:
        /*0220*/ 	.word	index@(_ZN7cutlass13device_kernelIN5flash11enable_sm90INS1_16FlashAttnFwdSm90INS1_25CollectiveMainloopFwdSm90ILi2EN4cute5tupleIJNS5_1CILi1EEES8_S8_EEENS6_IJNS7_ILi64EEESA_SA_EEELi512ENS_6half_tEfNS_4arch4Sm90ELb1ELb0ELb1ELb1ELb1ELb0ELb1ELb0ELb0ELb1ELb0ELb0EEENS1_21CollectiveEpilogueFwdINS6_IJSA_NS7_ILi512EEESA_EEES9_SC_SE_Li256ELb1ELb1ELb0ELb0EEENS1_36VarlenDynamicPersistentTileSchedulerILi64ELi64ELi256ELi128ELb0ELb1ELb1ELb1ELb1ELb1EEEEEEEEEvNT_6ParamsE)
        /*0224*/ 	.word	0x00000028


	//----- nvinfo : EIATTR_REGCOUNT
	.align		4
.L_122:
        /*0228*/ 	.byte	0x04, 0x2f
        /*022a*/ 	.short	(.L_124 - .L_123)
	.align		4
.L_123:
        /*022c*/ 	.word	index@(_ZN7cutlass13device_kernelIN5flash11enable_sm90INS1_16FlashAttnFwdSm90INS1_25CollectiveMainloopFwdSm90ILi2EN4cute5tupleIJNS5_1CILi1EEES8_S8_EEENS6_IJNS7_ILi64EEESA_SA_EEELi512ENS_6half_tEfNS_4arch4Sm90ELb1ELb0ELb1ELb1ELb1ELb1ELb0ELb0ELb0ELb1ELb0ELb0EEENS1_21CollectiveEpilogueFwdINS6_IJSA_NS7_ILi512EEESA_EEES9_SC_SE_Li256ELb1ELb1ELb0ELb0EEENS1_36VarlenDynamicPersistentTileSchedulerILi64ELi64ELi256ELi128ELb0ELb1ELb1ELb1ELb1ELb1EEEEEEEEEvNT_6ParamsE)
        /*0230*/ 	.word	0x000000a8


	//----- nvinfo : EIATTR_FRAME_SIZE
	.align		4
.L_124:
        /*0234*/ 	.byte	0x04, 0x11
        /*0236*/ 	.short	(.L_126 - .L_125)
	.align		4
.L_125:
        /*0238*/ 	.word	index@(_ZN7cutlass13device_kernelIN5flash11enable_sm90INS1_16FlashAttnFwdSm90INS1_25CollectiveMainloopFwdSm90ILi2EN4cute5tupleIJNS5_1CILi1EEES8_S8_EEENS6_IJNS7_ILi64EEESA_SA_EEELi512ENS_6half_tEfNS_4arch4Sm90ELb1ELb0ELb1ELb1ELb1ELb1ELb0ELb0ELb0ELb1ELb0ELb0EEENS1_21CollectiveEpilogueFwdINS6_IJSA_NS7_ILi512EEESA_EEES9_SC_SE_Li256ELb1ELb1ELb0ELb0EEENS1_36VarlenDynamicPersistentTileSchedulerILi64ELi64ELi256ELi128ELb0ELb1ELb1ELb1ELb1ELb1EEEEEEEEEvNT_6ParamsE)
        /*023c*/ 	.word	0x00000068


	//----- nvinfo : EIATTR_REGCOUNT
	.align		4
.L_126:
        /*0240*/ 	.byte	0x04, 0x2f
        /*0242*/ 	.short	(.L_128 - .L_127)
	.align		4
.L_127:
        /*0244*/ 	.word	index@(_ZN7cutlass13device_kernelIN5flash11enable_sm90INS1_16FlashAttnFwdSm90INS1_25CollectiveMainloopFwdSm90ILi2EN4cute5tupleIJNS5_1CILi1EEES8_S8_EEENS6_IJNS7_ILi64EEESA_SA_EEELi512ENS_6half_tEfNS_4arch4Sm90ELb1ELb0ELb1ELb1ELb1ELb0ELb0ELb0ELb0ELb1ELb0ELb0EEENS1_21CollectiveEpilogueFwdINS6_IJSA_NS7_ILi512EEESA_EEES9_SC_SE_Li256ELb1ELb1ELb0ELb0EEENS1_36VarlenDynamicPersistentTileSchedulerILi64ELi64ELi256ELi128ELb0ELb1ELb1ELb1ELb1ELb1EEEEEEEEEvNT_6ParamsE)
        /*0248*/ 	.word	0x000000a8


	//----- nvinfo : EIATTR_FRAME_SIZE
	.align		4
.L_128:
        /*024c*/ 	.byte	0x04, 0x11
        /*024e*/ 	.short	(.L_130 - .L_129)
	.align		4
.L_129:
        /*0250*/ 	.word	index@(_ZN7cutlass13device_kernelIN5flash11enable_sm90INS1_16FlashAttnFwdSm90INS1_25CollectiveMainloopFwdSm90ILi2EN4cute5tupleIJNS5_1CILi1EEES8_S8_EEENS6_IJNS7_ILi64EEESA_SA_EEELi512ENS_6half_tEfNS_4arch4Sm90ELb1ELb0ELb1ELb1ELb1ELb0ELb0ELb0ELb0ELb1ELb0ELb0EEENS1_21CollectiveEpilogueFwdINS6_IJSA_NS7_ILi512EEESA_EEES9_SC_SE_Li256ELb1ELb1ELb0ELb0EEENS1_36VarlenDynamicPersistentTileSchedulerILi64ELi64ELi256ELi128ELb0ELb1ELb1ELb1ELb1ELb1EEEEEEEEEvNT_6ParamsE)
        /*0254*/ 	.word	0x00000030


	//----- nvinfo : EIATTR_REGCOUNT
	.align		4
.L_130:
        /*0258*/ 	.byte	0x04, 0x2f
        /*025a*/ 	.short	(.L_132 - .L_131)
	.align		4
.L_131:
        /*025c*/ 	.word	index@(_ZN7cutlass13device_kernelIN5flash11enable_sm90INS1_16FlashAttnFwdSm90INS1_25CollectiveMainloopFwdSm90ILi2EN4cute5tupleIJNS5_1CILi1EEES8_S8_EEENS6_IJNS7_ILi64EEESA_SA_EEELi512ENS_6half_tEfNS_4arch4Sm90ELb1ELb0ELb1ELb0ELb1ELb0ELb1ELb0ELb0ELb1ELb0ELb0EEENS1_21CollectiveEpilogueFwdINS6_IJSA_NS7_ILi512EEESA_EEES9_SC_SE_Li256ELb0ELb1ELb0ELb0EEENS1_30DynamicPersistentTileSchedulerILi256ELi128ELb0ELb1ELb1EEEEEEEEEvNT_6ParamsE)
        /*0260*/ 	.word	0x000000a8


	//----- nvinfo : EIATTR_FRAME_SIZE
	.align		4
.L_132:
        /*0264*/ 	.byte	0x04, 0x11
        /*0266*/ 	.short	(.L_134 - .L_133)
	.align		4
.L_133:
        /*0268*/ 	.word	index@(_ZN7cutlass13device_kernelIN5flash11enable_sm90INS1_16FlashAttnFwdSm90INS1_25CollectiveMainloopFwdSm90ILi2EN4cute5tupleIJNS5_1CILi1EEES8_S8_EEENS6_IJNS7_ILi64EEESA_SA_EEELi512ENS_6half_tEfNS_4arch4Sm90ELb1ELb0ELb1ELb0ELb1ELb0ELb1ELb0ELb0ELb1ELb0ELb0EEENS1_21CollectiveEpilogueFwdINS6_IJSA_NS7_ILi512EEESA_EEES9_SC_SE_Li256ELb0ELb1ELb0ELb0EEENS1_30DynamicPersistentTileSchedulerILi256ELi128ELb0ELb1ELb1EEEEEEEEEvNT_6ParamsE)
        /*026c*/ 	.word	0x00000018


	//----- nvinfo : EIATTR_REGCOUNT
	.align		4
.L_134:
        /*0270*/ 	.byte	0x04, 0x2f
        /*0272*/ 	.short	(.L_136 - .L_135)
	.align		4
.L_135:
        /*0274*/ 	.word	index@(_ZN7cutlass13device_kernelIN5flash11enable_sm90INS1_16FlashAttnFwdSm90INS1_25CollectiveMainloopFwdSm90ILi2EN4cute5tupleIJNS5_1CILi1EEES8_S8_EEENS6_IJNS7_ILi64EEESA_SA_EEELi512ENS_6half_tEfNS_4arch4Sm90ELb1ELb0ELb1ELb0ELb1ELb0ELb0ELb0ELb0ELb1ELb0ELb0EEENS1_21CollectiveEpilogueFwdINS6_IJSA_NS7_ILi512EEESA_EEES9_SC_SE_Li256ELb0ELb1ELb0ELb0EEENS1_30DynamicPersistentTileSchedulerILi256ELi128ELb0ELb1ELb1EEEEEEEEEvNT_6ParamsE)
        /*0278*/ 	.word	0x000000a8


	//----- nvinfo : EIATTR_FRAME_SIZE
	.align		4
.L_136:
        /*027c*/ 	.byte	0x04, 0x11
        /*027e*/ 	.short	(.L_138 - .L_137)
	.align		4
.L_137:
        /*0280*/ 	.word	index@(_ZN7cutlass13device_kernelIN5flash11enable_sm90INS1_16FlashAttnFwdSm90INS1_25CollectiveMainloopFwdSm90ILi2EN4cute5tupleIJNS5_1CILi1EEES8_S8_EEENS6_IJNS7_ILi64EEESA_SA_EEELi512ENS_6half_tEfNS_4arch4Sm90ELb1ELb0ELb1ELb0ELb1ELb0ELb0ELb0ELb0ELb1ELb0ELb0EEENS1_21CollectiveEpilogueFwdINS6_IJSA_NS7_ILi512EEESA_EEES9_SC_SE_Li256ELb0ELb1ELb0ELb0EEENS1_30DynamicPersistentTileSchedulerILi256ELi128ELb0ELb1ELb1EEEEEEEEEvNT_6ParamsE)
        /*0284*/ 	.word	0x00000010


	//----- nvinfo : EIATTR_REGCOUNT
	.align		4
.L_138:
        /*0288*/ 	.byte	0x04, 0x2f
        /*028a*/ 	.short	(.L_140 - .L_139)
	.align		4
.L_139:
        /*028c*/ 	.word	index@(_ZN7cutlass13device_kernelIN5flash11enable_sm90INS1_16FlashAttnFwdSm90INS1_25CollectiveMainloopFwdSm90ILi2EN4cute5tupleIJNS5_1CILi1EEES8_S8_EEENS6_IJNS7_ILi64EEESA_SA_EEELi512ENS_6half_tEfNS_4arch4Sm90ELb0ELb1ELb1ELb1ELb1ELb1ELb1ELb0ELb0ELb1ELb0ELb0EEENS1_21CollectiveEpilogueFwdINS6_IJSA_NS7_ILi512EEESA_EEES9_SC_SE_Li256ELb1ELb1ELb0ELb0EEENS1_36VarlenDynamicPersistentTileSchedulerILi64ELi64ELi256ELi128ELb0ELb1ELb1ELb1ELb0ELb1EEEEEEEEEvNT_6ParamsE)
        /*0290*/ 	.word	0x000000a8


	//----- nvinfo : EIATTR_FRAME_SIZE
	.align		4
.L_140:
        /*0294*/ 	.byte	0x04, 0x11
        /*0296*/ 	.short	(.L_142 - .L_141)
	.align		4
.L_141:
        /*0298*/ 	.word	index@($_ZN7cutlass13device_kernelIN5flash11enable_sm90INS1_16FlashAttnFwdSm90INS1_25CollectiveMainloopFwdSm90ILi2EN4cute5tupleIJNS5_1CILi1EEES8_S8_EEENS6_IJNS7_ILi64EEESA_SA_EEELi512ENS_6half_tEfNS_4arch4Sm90ELb0ELb1ELb1ELb1ELb1ELb1ELb1ELb0ELb0ELb1ELb0ELb0EEENS1_21CollectiveEpilogueFwdINS6_IJSA_NS7_ILi512EEESA_EEES9_SC_SE_Li256ELb1ELb1ELb0ELb0EEENS1_36VarlenDynamicPersistentTileSchedulerILi64ELi64ELi256ELi128ELb0ELb1ELb1ELb1ELb0ELb1EEEEEEEEEvNT_6ParamsE$_ZZN5flash25CollectiveMainloopFwdSm90ILi2EN4cute5tupleIJNS1_1CILi1EEES4_S4_EEENS2_IJNS3_ILi64EEES6_S6_EEELi512EN7cutlass6half_tEfNS8_4arch4Sm90ELb0ELb1ELb1ELb1ELb1ELb1ELb1ELb0ELb0ELb1ELb0ELb0EE3mmaINS_16FlashAttnFwdSm90ISC_NS_21CollectiveEpilogueFwdINS2_IJS6_NS3_ILi512EEES6_EEES5_S9_SB_Li256ELb1ELb1ELb0ELb0EEENS_36VarlenDynamicPersistentTileSchedulerILi64ELi64ELi256ELi128ELb0ELb1ELb1ELb1ELb0ELb1EEEE13SharedStorageENS1_6TensorINS1_11ArrayEngineIfLm128EEENS1_6LayoutINS2_IJNS2_IJNS3_ILi2EEESR_NS3_ILi32EEEEEES4_S4_EEENS2_IJNS2_IJS4_SR_NS3_ILi4EEEEEENS3_ILi0EEESX_EEEEEEENS_7SoftmaxILi2ELi0EEEEEbRKNSC_6ParamsENS8_13PipelineAsyncILi2EEES17_RNS8_13PipelineStateILj2EEERT0_RT1_iRiRKNS_16SeqlenInfoQKNewKILb1ELb1EEENS2_IJiiiiEEERT_ENKUliT_T0_T1_E_clIZSD_ISM_S10_S12_EbS15_S17_S17_S1A_S1C_S1E_iS1F_S1J_S1K_S1M_EUlRS1N_iE0_NS3_ILb1EEES1U_EEDaiS1N_S1O_S1P_)
        /*029c*/ 	.word	0x00000460


	//----- nvinfo : EIATTR_FRAME_SIZE
	.align		4
.L_142:
        /*02a0*/ 	.byte	0x04, 0x11
        /*02a2*/ 	.short	(.L_144 - .L_143)
	.align		4
.L_143:
        /*02a4*/ 	.word	index@(_ZN7cutlass13device_kernelIN5flash11enable_sm90INS1_16FlashAttnFwdSm90INS1_25CollectiveMainloopFwdSm90ILi2EN4cute5tupleIJNS5_1CILi1EEES8_S8_EEENS6_IJNS7_ILi64EEESA_SA_EEELi512ENS_6half_tEfNS_4arch4Sm90ELb0ELb1ELb1ELb1ELb1ELb1ELb1ELb0ELb0ELb1ELb0ELb0EEENS1_21CollectiveEpilogueFwdINS6_IJSA_NS7_ILi512EEESA_EEES9_SC_SE_Li256ELb1ELb1ELb0ELb0EEENS1_36VarlenDynamicPersistentTileSchedulerILi64ELi64ELi256ELi128ELb0ELb1ELb1ELb1ELb0ELb1EEEEEEEEEvNT_6ParamsE)
        /*02a8*/ 	.word	0x00000460


	//----- nvinfo : EIATTR_REGCOUNT
	.align		4
.L_144:
        /*02ac*/ 	.byte	0x04, 0x2f
        /*02ae*/ 	.short	(.L_146 - .L_145)
	.align		4
.L_145:
        /*02b0*/ 	.word	index@(_ZN7cutlass13device_kernelIN5flash11enable_sm90INS1_16FlashAttnFwdSm90INS1_25CollectiveMainloopFwdSm90ILi2EN4cute5tupleIJNS5_1CILi1EEES8_S8_EEENS6_IJNS7_ILi64EEESA_SA_EEELi512ENS_6half_tEfNS_4arch4Sm90ELb0ELb1ELb1ELb1ELb1ELb0ELb1ELb0ELb0ELb1ELb0ELb0EEENS1_21CollectiveEpilogueFwdINS6_IJSA_NS7_ILi512EEESA_EEES9_SC_SE_Li256ELb1ELb1ELb0ELb0EEENS1_36VarlenDynamicPersistentTileSchedulerILi64ELi64ELi256ELi128ELb0ELb1ELb1ELb1ELb0ELb1EEEEEEEEEvNT_6ParamsE)
        /*02b4*/ 	.word	0x000000a8


	//----- nvinfo : EIATTR_FRAME_SIZE
	.align		4
.L_146:
        /*02b8*/ 	.byte	0x04, 0x11
        /*02ba*/ 	.short	(.L_148 - .L_147)
	.align		4
.L_147:
        /*02bc*/ 	.word	index@($_ZN7cutlass13device_kernelIN5flash11enable_sm90INS1_16FlashAttnFwdSm90INS1_25CollectiveMainloopFwdSm90ILi2EN4cute5tupleIJNS5_1CILi1EEES8_S8_EEENS6_IJNS7_ILi64EEESA_SA_EEELi512ENS_6half_tEfNS_4arch4Sm90ELb0ELb1ELb1ELb1ELb1ELb0ELb1ELb0ELb0ELb1ELb0ELb0EEENS1_21CollectiveEpilogueFwdINS6_IJSA_NS7_ILi512EEESA_EEES9_SC_SE_Li256ELb1ELb1ELb0ELb0EEENS1_36VarlenDynamicPersistentTileSchedulerILi64ELi64ELi256ELi128ELb0ELb1ELb1ELb1ELb0ELb1EEEEEEEEEvNT_6ParamsE$_ZZN5flash25CollectiveMainloopFwdSm90ILi2EN4cute5tupleIJNS1_1CILi1EEES4_S4_EEENS2_IJNS3_ILi64EEES6_S6_EEELi512EN7cutlass6half_tEfNS8_4arch4Sm90ELb0ELb1ELb1ELb1ELb1ELb0ELb1ELb0ELb0ELb1ELb0ELb0EE3mmaINS_16FlashAttnFwdSm90ISC_NS_21CollectiveEpilogueFwdINS2_IJS6_NS3_ILi512EEES6_EEES5_S9_SB_Li256ELb1ELb1ELb0ELb0EEENS_36VarlenDynamicPersistentTileSchedulerILi64ELi64ELi256ELi128ELb0ELb1ELb1ELb1ELb0ELb1EEEE13SharedStorageENS1_6TensorINS1_11ArrayEngineIfLm128EEENS1_6LayoutINS2_IJNS2_IJNS3_ILi2EEESR_NS3_ILi32EEEEEES4_S4_EEENS2_IJNS2_IJS4_SR_NS3_ILi4EEEEEENS3_ILi0EEESX_EEEEEEENS_7SoftmaxILi2ELi0EEEEEbRKNSC_6ParamsENS8_13PipelineAsyncILi2EEES17_RNS8_13PipelineStateILj2EEERT0_RT1_iRiRKNS_16SeqlenInfoQKNewKILb1ELb0EEENS2_IJiiiiEEERT_ENKUliT_T0_T1_E_clIZSD_ISM_S10_S12_EbS15_S17_S17_S1A_S1C_S1E_iS1F_S1J_S1K_S1M_EUlRS1N_iE1_NS3_ILb0EEENS3_ILb1EEEEEDaiS1N_S1O_S1P_)
        /*02c0*/ 	.word	0x00000450


	//----- nvinfo : EIATTR_FRAME_SIZE
	.align		4
.L_148:
        /*02c4*/ 	.byte	0x04, 0x11
        /*02c6*/ 	.short	(.L_150 - .L_149)
	.align		4
.L_149:
        /*02c8*/ 	.word	index@(_ZN7cutlass13device_kernelIN5flash11enable_sm90INS1_16FlashAttnFwdSm90INS1_25CollectiveMainloopFwdSm90ILi2EN4cute5tupleIJNS5_1CILi1EEES8_S8_EEENS6_IJNS7_ILi64EEESA_SA_EEELi512ENS_6half_tEfNS_4arch4Sm90ELb0ELb1ELb1ELb1ELb1ELb0ELb1ELb0ELb0ELb1ELb0ELb0EEENS1_21CollectiveEpilogueFwdINS6_IJSA_NS7_ILi512EEESA_EEES9_SC_SE_Li256ELb1ELb1ELb0ELb0EEENS1_36VarlenDynamicPersistentTileSchedulerILi64ELi64ELi256ELi128ELb0ELb1ELb1ELb1ELb0ELb1EEEEEEEEEvNT_6ParamsE)
        /*02cc*/ 	.word	0x00000450


	//----- nvinfo : EIATTR_REGCOUNT
	.align		4
.L_150:
        /*02d0*/ 	.byte	0x04, 0x2f
        /*02d2*/ 	.short	(.L_152 - .L_151)
	.align		4
.L_151:
        /*02d4*/ 	.word	index@(_ZN7cutlass13device_kernelIN5flash11enable_sm90INS1_16FlashAttnFwdSm90INS1_25CollectiveMainloopFwdSm90ILi2EN4cute5tupleIJNS5_1CILi1EEES8_S8_EEENS6_IJNS7_ILi64EEESA_SA_EEELi512ENS_6half_tEfNS_4arch4Sm90ELb0ELb1ELb1ELb1ELb1ELb1ELb0ELb0ELb0ELb1ELb0ELb0EEENS1_21CollectiveEpilogueFwdINS6_IJSA_NS7_ILi512EEESA_EEES9_SC_SE_Li256ELb1ELb1ELb0ELb0EEENS1_36VarlenDynamicPersistentTileSchedulerILi64ELi64ELi256ELi128ELb0ELb1ELb1ELb1ELb0ELb1EEEEEEEEEvNT_6ParamsE)
        /*02d8*/ 	.word	0x000000a8


	//----- nvinfo : EIATTR_FRAME_SIZE
	.align		4
.L_152:
        /*02dc*/ 	.byte	0x04, 0x11
        /*02de*/ 	.short	(.L_154 - .L_153)
	.align		4
.L_153:
        /*02e0*/ 	.word	index@(_ZN7cutlass13device_kernelIN5flash11enable_sm90INS1_16FlashAttnFwdSm90INS1_25CollectiveMainloopFwdSm90ILi2EN4cute5tupleIJNS5_1CILi1EEES8_S8_EEENS6_IJNS7_ILi64EEESA_SA_EEELi512ENS_6half_tEfNS_4arch4Sm90ELb0ELb1ELb1ELb1ELb1ELb1ELb0ELb0ELb0ELb1ELb0ELb0EEENS1_21CollectiveEpilogueFwdINS6_IJSA_NS7_ILi512EEESA_EEES9_SC_SE_Li256ELb1ELb1ELb0ELb0EEENS1_36VarlenDynamicPersistentTileSchedulerILi64ELi64ELi256ELi128ELb0ELb1ELb1ELb1ELb0ELb1EEEEEEEEEvNT_6ParamsE)
        /*02e4*/ 	.word	0x00000068


	//----- nvinfo : EIATTR_REGCOUNT
	.align		4
.L_154:
        /*02e8*/ 	.byte	0x04, 0x2f
        /*02ea*/ 	.short	(.L_156 - .L_155)
	.align		4
.L_155:
        /*02ec*/ 	.word	index@(_ZN7cutlass13device_kernelIN5flash11enable_sm90INS1_16FlashAttnFwdSm90INS1_25CollectiveMainloopFwdSm90ILi2EN4cute5tupleIJNS5_1CILi1EEES8_S8_EEENS6_IJNS7_ILi64EEESA_SA_EEELi512ENS_6half_tEfNS_4arch4Sm90ELb0ELb1ELb1ELb1ELb1ELb0ELb0ELb0ELb0ELb1ELb0ELb0EEENS1_21CollectiveEpilogueFwdINS6_IJSA_NS7_ILi512EEESA_EEES9_SC_SE_Li256ELb1ELb1ELb0ELb0EEENS1_36VarlenDynamicPersistentTileSchedulerILi64ELi64ELi256ELi128ELb0ELb1ELb1ELb1ELb0ELb1EEEEEEEEEvNT_6ParamsE)
        /*02f0*/ 	.word	0x000000a8


	//----- nvinfo : EIATTR_FRAME_SIZE
	.align		4
.L_156:
        /*02f4*/ 	.byte	0x04, 0x11
        /*02f6*/ 	.short	(.L_158 - .L_157)
	.align		4
.L_157:
        /*02f8*/ 	.word	index@(_ZN7cutlass13device_kernelIN5flash11enable_sm90INS1_16FlashAttnFwdSm90INS1_25CollectiveMainloopFwdSm90ILi2EN4cute5tupleIJNS5_1CILi1EEES8_S8_EEENS6_IJNS7_ILi64EEESA_SA_EEELi512ENS_6half_tEfNS_4arch4Sm90ELb0ELb1ELb1ELb1ELb1ELb0ELb0ELb0ELb0ELb1ELb0ELb0EEENS1_21CollectiveEpilogueFwdINS6_IJSA_NS7_ILi512EEESA_EEES9_SC_SE_Li256ELb1ELb1ELb0ELb0EEENS1_36VarlenDynamicPersistentTileSchedulerILi64ELi64ELi256ELi128ELb0ELb1ELb1ELb1ELb0ELb1EEEEEEEEEvNT_6ParamsE)
        /*02fc*/ 	.word	0x00000020


	//----- nvinfo : EIATTR_REGCOUNT
	.align		4
.L_158:
        /*0300*/ 	.byte	0x04, 0x2f
        /*0302*/ 	.short	(.L_160 - .L_159)
	.align		4
.L_159:
        /*0304*/ 	.word	index@(_ZN7cutlass13device_kernelIN5flash11enable_sm90INS1_16FlashAttnFwdSm90INS1_25CollectiveMainloopFwdSm90ILi2EN4cute5tupleIJNS5_1CILi1EEES8_S8_EEENS6_IJNS7_ILi64EEESA_SA_EEELi512ENS_6half_tEfNS_4arch4Sm90ELb0ELb1ELb1ELb0ELb1ELb0ELb1ELb0ELb0ELb1ELb0ELb0EEENS1_21CollectiveEpilogueFwdINS6_IJSA_NS7_ILi512EEESA_EEES9_SC_SE_Li256ELb0ELb1ELb0ELb0EEENS1_30DynamicPersistentTileSchedulerILi256ELi128ELb0ELb1ELb1EEEEEEEEEvNT_6ParamsE)
        /*0308*/ 	.word	0x000000a8


	//----- nvinfo : EIATTR_FRAME_SIZE
	.align		4
.L_160:
        /*030c*/ 	.byte	0x04, 0x11
        /*030e*/ 	.short	(.L_162 - .L_161)
	.align		4
.L_161:
        /*0310*/ 	.word	index@($_ZN7cutlass13device_kernelIN5flash11enable_sm90INS1_16FlashAttnFwdSm90INS1_25CollectiveMainloopFwdSm90ILi2EN4cute5tupleIJNS5_1CILi1EEES8_S8_EEENS6_IJNS7_ILi64EEESA_SA_EEELi512ENS_6half_tEfNS_4arch4Sm90ELb0ELb1ELb1ELb0ELb1ELb0ELb1ELb0ELb0ELb1ELb0ELb0EEENS1_21CollectiveEpilogueFwdINS6_IJSA_NS7_ILi512EEESA_EEES9_SC_SE_Li256ELb0ELb1ELb0ELb0EEENS1_30DynamicPersistentTileSchedulerILi256ELi128ELb0ELb1ELb1EEEEEEEEEvNT_6ParamsE$_ZZN5flash25CollectiveMainloopFwdSm90ILi2EN4cute5tupleIJNS1_1CILi1EEES4_S4_EEENS2_IJNS3_ILi64EEES6_S6_EEELi512EN7cutlass6half_tEfNS8_4arch4Sm90ELb0ELb1ELb1ELb0ELb1ELb0ELb1ELb0ELb0ELb1ELb0ELb0EE3mmaINS_16FlashAttnFwdSm90ISC_NS_21CollectiveEpilogueFwdINS2_IJS6_NS3_ILi512EEES6_EEES5_S9_SB_Li256ELb0ELb1ELb0ELb0EEENS_30DynamicPersistentTileSchedulerILi256ELi128ELb0ELb1ELb1EEEE13SharedStorageENS1_6TensorINS1_11ArrayEngineIfLm128EEENS1_6LayoutINS2_IJNS2_IJNS3_ILi2EEESR_NS3_ILi32EEEEEES4_S4_EEENS2_IJNS2_IJS4_SR_NS3_ILi4EEEEEENS3_ILi0EEESX_EEEEEEENS_7SoftmaxILi2ELi0EEEEEbRKNSC_6ParamsENS8_13PipelineAsyncILi2EEES17_RNS8_13PipelineStateILj2EEERT0_RT1_iRiRKNS_16SeqlenInfoQKNewKILb0ELb0EEENS2_IJiiiiEEERT_ENKUliT_T0_T1_E_clIZSD_ISM_S10_S12_EbS15_S17_S17_S1A_S1C_S1E_iS1F_S1J_S1K_S1M_EUlRS1N_iE1_NS3_ILb0EEENS3_ILb1EEEEEDaiS1N_S1O_S1P_)
        /*0314*/ 	.word	0x00000450


	//----- nvinfo : EIATTR_FRAME_SIZE
	.align		4
.L_162:
        /*0318*/ 	.byte	0x04, 0x11
        /*031a*/ 	.short	(.L_164 - .L_163)
	.align		4
.L_163:
        /*031c*/ 	.word	index@(_ZN7cutlass13device_kernelIN5flash11enable_sm90INS1_16FlashAttnFwdSm90INS1_25CollectiveMainloopFwdSm90ILi2EN4cute5tupleIJNS5_1CILi1EEES8_S8_EEENS6_IJNS7_ILi64EEESA_SA_EEELi512ENS_6half_tEfNS_4arch4Sm90ELb0ELb1ELb1ELb0ELb1ELb0ELb1ELb0ELb0ELb1ELb0ELb0EEENS1_21CollectiveEpilogueFwdINS6_IJSA_NS7_ILi512EEESA_EEES9_SC_SE_Li256ELb0ELb1ELb0ELb0EEENS1_30DynamicPersistentTileSchedulerILi256ELi128ELb0ELb1ELb1EEEEEEEEEvNT_6ParamsE)
        /*0320*/ 	.word	0x00000450


	//----- nvinfo : EIATTR_REGCOUNT
	.align		4
.L_164:
        /*0324*/ 	.byte	0x04, 0x2f
        /*0326*/ 	.short	(.L_166 - .L_165)
	.align		4
.L_165:
        /*0328*/ 	.word	index@(_ZN7cutlass13device_kernelIN5flash11enable_sm90INS1_16FlashAttnFwdSm90INS1_25CollectiveMainloopFwdSm90ILi2EN4cute5tupleIJNS5_1CILi1EEES8_S8_EEENS6_IJNS7_ILi64EEESA_SA_EEELi512ENS_6half_tEfNS_4arch4Sm90ELb0ELb1ELb1ELb0ELb1ELb0ELb0ELb0ELb0ELb1ELb0ELb0EEENS1_21CollectiveEpilogueFwdINS6_IJSA_NS7_ILi512EEESA_EEES9_SC_SE_Li256ELb0ELb1ELb0ELb0EEENS1_30DynamicPersistentTileSchedulerILi256ELi128ELb0ELb1ELb1EEEEEEEEEvNT_6ParamsE)
        /*032c*/ 	.word	0x000000a8


	//----- nvinfo : EIATTR_FRAME_SIZE
	.align		4
.L_166:
        /*0330*/ 	.byte	0x04, 0x11
        /*0332*/ 	.short	(.L_168 - .L_167)
	.align		4
.L_167:
        /*0334*/ 	.word	index@(_ZN7cutlass13device_kernelIN5flash11enable_sm90INS1_16FlashAttnFwdSm90INS1_25CollectiveMainloopFwdSm90ILi2EN4cute5tupleIJNS5_1CILi1EEES8_S8_EEENS6_IJNS7_ILi64EEESA_SA_EEELi512ENS_6half_tEfNS_4arch4Sm90ELb0ELb1ELb1ELb0ELb1ELb0ELb0ELb0ELb0ELb1ELb0ELb0EEENS1_21CollectiveEpilogueFwdINS6_IJSA_NS7_ILi512EEESA_EEES9_SC_SE_Li256ELb0ELb1ELb0ELb0EEENS1_30DynamicPersistentTileSchedulerILi256ELi128ELb0ELb1ELb1EEEEEEEEEvNT_6ParamsE)
        /*0338*/ 	.word	0x00000010


	//----- nvinfo : EIATTR_REGCOUNT
	.align		4
.L_168:
        /*033c*/ 	.byte	0x04, 0x2f
        /*033e*/ 	.short	(.L_170 - .L_169)
	.align		4
.L_169:
        /*0340*/ 	.word	index@(_ZN7cutlass13device_kernelIN5flash11enable_sm90INS1_16FlashAttnFwdSm90INS1_25CollectiveMainloopFwdSm90ILi2EN4cute5tupleIJNS5_1CILi1EEES8_S8_EEENS6_IJNS7_ILi64EEESA_SA_EEELi512ENS_6half_tEfNS_4arch4Sm90ELb0ELb0ELb1ELb1ELb1ELb1ELb1ELb0ELb0ELb1ELb0ELb0EEENS1_21CollectiveEpilogueFwdINS6_IJSA_NS7_ILi512EEESA_EEES9_SC_SE_Li256ELb1ELb1ELb0ELb0EEENS1_36VarlenDynamicPersistentTileSchedulerILi64ELi64ELi256ELi128ELb0ELb1ELb1ELb0ELb1ELb1EEEEEEEEEvNT_6ParamsE)
        /*0344*/ 	.word	0x000000a8


	//----- nvinfo : EIATTR_FRAME_SIZE
	.align		4
.L_170:
        /*0348*/ 	.byte	0x04, 0x11
        /*034a*/ 	.short	(.L_172 - .L_171)
	.align		4
.L_171:
        /*034c*/ 	.word	index@(_ZN7cutlass13device_kernelIN5flash11enable_sm90INS1_16FlashAttnFwdSm90INS1_25CollectiveMainloopFwdSm90ILi2EN4cute5tupleIJNS5_1CILi1EEES8_S8_EEENS6_IJNS7_ILi64EEESA_SA_EEELi512ENS_6half_tEfNS_4arch4Sm90ELb0ELb0ELb1ELb1ELb1ELb1ELb1ELb0ELb0ELb1ELb0ELb0EEENS1_21CollectiveEpilogueFwdINS6_IJSA_NS7_ILi512EEESA_EEES9_SC_SE_Li256ELb1ELb1ELb0ELb0EEENS1_36VarlenDynamicPersistentTileSchedulerILi64ELi64ELi256ELi128ELb0ELb1ELb1ELb0ELb1ELb1EEEEEEEEEvNT_6ParamsE)
        /*0350*/ 	.word	0x00000070


	//----- nvinfo : EIATTR_REGCOUNT
	.align		4
.L_172:
        /*0354*/ 	.byte	0x04, 0x2f
        /*0356*/ 	.short	(.L_174 - .L_173)
	.align		4
.L_173:
        /*0358*/ 	.word	index@(_ZN7cutlass13device_kernelIN5flash11enable_sm90INS1_16FlashAttnFwdSm90INS1_25CollectiveMainloopFwdSm90ILi2EN4cute5tupleIJNS5_1CILi1EEES8_S8_EEENS6_IJNS7_ILi64EEESA_SA_EEELi512ENS_6half_tEfNS_4arch4Sm90ELb0ELb0ELb1ELb1ELb1ELb0ELb1ELb0ELb0ELb1ELb0ELb0EEENS1_21CollectiveEpilogueFwdINS6_IJSA_NS7_ILi512EEESA_EEES9_SC_SE_Li256ELb1ELb1ELb0ELb0EEENS1_36VarlenDynamicPersistentTileSchedulerILi64ELi64ELi256ELi128ELb0ELb1ELb1ELb0ELb1ELb1EEEEEEEEEvNT_6ParamsE)
        /*035c*/ 	.word	0x000000a8


	//----- nvinfo : EIATTR_FRAME_SIZE
	.align		4
.L_174:
        /*0360*/ 	.byte	0x04, 0x11
        /*0362*/ 	.short	(.L_176 - .L_175)
	.align		4
.L_175:
        /*0364*/ 	.word	index@(_ZN7cutlass13device_kernelIN5flash11enable_sm90INS1_16FlashAttnFwdSm90INS1_25CollectiveMainloopFwdSm90ILi2EN4cute5tupleIJNS5_1CILi1EEES8_S8_EEENS6_IJNS7_ILi64EEESA_SA_EEELi512ENS_6half_tEfNS_4arch4Sm90ELb0ELb0ELb1ELb1ELb1ELb0ELb1ELb0ELb0ELb1ELb0ELb0EEENS1_21CollectiveEpilogueFwdINS6_IJSA_NS7_ILi512EEESA_EEES9_SC_SE_Li256ELb1ELb1ELb0ELb0EEENS1_36VarlenDynamicPersistentTileSchedulerILi64ELi64ELi256ELi128ELb0ELb1ELb1ELb0ELb1ELb1EEEEEEEEEvNT_6ParamsE)
        /*0368*/ 	.word	0x00000030


	//----- nvinfo : EIATTR_REGCOUNT
	.align		4
.L_176:
        /*036c*/ 	.byte	0x04, 0x2f
        /*036e*/ 	.short	(.L_178 - .L_177)
	.align		4
.L_177:
        /*0370*/ 	.word	index@(_ZN7cutlass13device_kernelIN5flash11enable_sm90INS1_16FlashAttnFwdSm90INS1_25CollectiveMainloopFwdSm90ILi2EN4cute5tupleIJNS5_1CILi1EEES8_S8_EEENS6_IJNS7_ILi64EEESA_SA_EEELi512ENS_6half_tEfNS_4arch4Sm90ELb0ELb0ELb1ELb1ELb1ELb1ELb0ELb0ELb0ELb1ELb0ELb0EEENS1_21CollectiveEpilogueFwdINS6_IJSA_NS7_ILi512EEESA_EEES9_SC_SE_Li256ELb1ELb1ELb0ELb0EEENS1_36VarlenDynamicPersistentTileSchedulerILi64ELi64ELi256ELi128ELb0ELb1ELb1ELb0ELb1ELb1EEEEEEEEEvNT_6ParamsE)
        /*0374*/ 	.word	0x000000a8


	//----- nvinfo : EIATTR_FRAME_SIZE
	.align		4
.L_178:
        /*0378*/ 	.byte	0x04, 0x11
        /*037a*/ 	.short	(.L_180 - .L_179)
	.align		4
.L_179:
        /*037c*/ 	.word	index@(_ZN7cutlass13device_kernelIN5flash11enable_sm90INS1_16FlashAttnFwdSm90INS1_25CollectiveMainloopFwdSm90ILi2EN4cute5tupleIJNS5_1CILi1EEES8_S8_EEENS6_IJNS7_ILi64EEESA_SA_EEELi512ENS_6half_tEfNS_4arch4Sm90ELb0ELb0ELb1ELb1ELb1ELb1ELb0ELb0ELb0ELb1ELb0ELb0EEENS1_21CollectiveEpilogueFwdINS6_IJSA_NS7_ILi512EEESA_EEES9_SC_SE_Li256ELb1ELb1ELb0ELb0EEENS1_36VarlenDynamicPersistentTileSchedulerILi64ELi64ELi256ELi128ELb0ELb1ELb1ELb0ELb1ELb1EEEEEEEEEvNT_6ParamsE)
        /*0380*/ 	.word	0x00000060


	//----- nvinfo : EIATTR_REGCOUNT
	.align		4
.L_180:
        /*0384*/ 	.byte	0x04, 0x2f
        /*0386*/ 	.short	(.L_182 - .L_181)
	.align		4
.L_181:
        /*0388*/ 	.word	index@(_ZN7cutlass13device_kernelIN5flash11enable_sm90INS1_16FlashAttnFwdSm90INS1_25CollectiveMainloopFwdSm90ILi2EN4cute5tupleIJNS5_1CILi1EEES8_S8_EEENS6_IJNS7_ILi64EEESA_SA_EEELi512ENS_6half_tEfNS_4arch4Sm90ELb0ELb0ELb1ELb1ELb1ELb0ELb0ELb0ELb0ELb1ELb0ELb0EEENS1_21CollectiveEpilogueFwdINS6_IJSA_NS7_ILi512EEESA_EEES9_SC_SE_Li256ELb1ELb1ELb0ELb0EEENS1_36VarlenDynamicPersistentTileSchedulerILi64ELi64ELi256ELi128ELb0ELb1ELb1ELb0ELb1ELb1EEEEEEEEEvNT_6ParamsE)
        /*038c*/ 	.word	0x000000a8


	//----- nvinfo : EIATTR_FRAME_SIZE
	.align		4
.L_182:
        /*0390*/ 	.byte	0x04, 0x11
        /*0392*/ 	.short	(.L_184 - .L_183)
	.align		4
.L_183:
        /*0394*/ 	.word	index@(_ZN7cutlass13device_kernelIN5flash11enable_sm90INS1_16FlashAttnFwdSm90INS1_25CollectiveMainloopFwdSm90ILi2EN4cute5tupleIJNS5_1CILi1EEES8_S8_EEENS6_IJNS7_ILi64EEESA_SA_EEELi512ENS_6half_tEfNS_4arch4Sm90ELb0ELb0ELb1ELb1ELb1ELb0ELb0ELb0ELb0ELb1ELb0ELb0EEENS1_21CollectiveEpilogueFwdINS6_IJSA_NS7_ILi512EEESA_EEES9_SC_SE_Li256ELb1ELb1ELb0ELb0EEENS1_36VarlenDynamicPersistentTileSchedulerILi64ELi64ELi256ELi128ELb0ELb1ELb1ELb0ELb1ELb1EEEEEEEEEvNT_6ParamsE)
        /*0398*/ 	.word	0x00000038


	//----- nvinfo : EIATTR_REGCOUNT
	.align		4
.L_184:
        /*039c*/ 	.byte	0x04, 0x2f
        /*039e*/ 	.short	(.L_186 - .L_185)
	.align		4
.L_185:
        /*03a0*/ 	.word	index@(_ZN7cutlass13device_kernelIN5flash11enable_sm90INS1_16FlashAttnFwdSm90INS1_25CollectiveMainloopFwdSm90ILi2EN4cute5tupleIJNS5_1CILi1EEES8_S8_EEENS6_IJNS7_ILi64EEESA_SA_EEELi512ENS_6half_tEfNS_4arch4Sm90ELb0ELb0ELb1ELb0ELb1ELb0ELb1ELb0ELb0ELb1ELb0ELb0EEENS1_21CollectiveEpilogueFwdINS6_IJSA_NS7_ILi512EEESA_EEES9_SC_SE_Li256ELb0ELb1ELb0ELb0EEENS1_29StaticPersistentTileSchedulerILb0EEEEEEEEEvNT_6ParamsE)
        /*03a4*/ 	.word	0x000000a8


	//----- nvinfo : EIATTR_FRAME_SIZE
	.align		4
.L_186:
        /*03a8*/ 	.byte	0x04, 0x11
        /*03aa*/ 	.short	(.L_188 - .L_187)
	.align		4
.L_187:
        /*03ac*/ 	.word	index@(_ZN7cutlass13device_kernelIN5flash11enable_sm90INS1_16FlashAttnFwdSm90INS1_25CollectiveMainloopFwdSm90ILi2EN4cute5tupleIJNS5_1CILi1EEES8_S8_EEENS6_IJNS7_ILi64EEESA_SA_EEELi512ENS_6half_tEfNS_4arch4Sm90ELb0ELb0ELb1ELb0ELb1ELb0ELb1ELb0ELb0ELb1ELb0ELb0EEENS1_21CollectiveEpilogueFwdINS6_IJSA_NS7_ILi512EEESA_EEES9_SC_SE_Li256ELb0ELb1ELb0ELb0EEENS1_29StaticPersistentTileSchedulerILb0EEEEEEEEEvNT_6ParamsE)
        /*03b0*/ 	.word	0x00000030


	//----- nvinfo : EIATTR_REGCOUNT
	.align		4
.L_188:
        /*03b4*/ 	.byte	0x04, 0x2f
        /*03b6*/ 	.short	(.L_190 - .L_189)
	.align		4
.L_189:
        /*03b8*/ 	.word	index@(_ZN7cutlass13device_kernelIN5flash11enable_sm90INS1_16FlashAttnFwdSm90INS1_25CollectiveMainloopFwdSm90ILi2EN4cute5tupleIJNS5_1CILi1EEES8_S8_EEENS6_IJNS7_ILi64EEESA_SA_EEELi512ENS_6half_tEfNS_4arch4Sm90ELb0ELb0ELb1ELb0ELb1ELb0ELb0ELb0ELb0ELb1ELb0ELb0EEENS1_21CollectiveEpilogueFwdINS6_IJSA_NS7_ILi512EEESA_EEES9_SC_SE_Li256ELb0ELb1ELb0ELb0EEENS1_29StaticPersistentTileSchedulerILb0EEEEEEEEEvNT_6ParamsE)
        /*03bc*/ 	.word	0x000000a8


	//----- nvinfo : EIATTR_FRAME_SIZE
	.align		4
.L_190:
        /*03c0*/ 	.byte	0x04, 0x11
        /*03c2*/ 	.short	(.L_192 - .L_191)
	.align		4
.L_191:
        /*03c4*/ 	.word	index@(_ZN7cutlass13device_kernelIN5flash11enable_sm90INS1_16FlashAttnFwdSm90INS1_25CollectiveMainloopFwdSm90ILi2EN4cute5tupleIJNS5_1CILi1EEES8_S8_EEENS6_IJNS7_ILi64EEESA_SA_EEELi512ENS_6half_tEfNS_4arch4Sm90ELb0ELb0ELb1ELb0ELb1ELb0ELb0ELb0ELb0ELb1ELb0ELb0EEENS1_21CollectiveEpilogueFwdINS6_IJSA_NS7_ILi512EEESA_EEES9_SC_SE_Li256ELb0ELb1ELb0ELb0EEENS1_29StaticPersistentTileSchedulerILb0EEEEEEEEEvNT_6ParamsE)
        /*03c8*/ 	.word	0x00000030


	//----- nvinfo : EIATTR_REGCOUNT
	.align		4
.L_192:
        /*03cc*/ 	.byte	0x04, 0x2f
        /*03ce*/ 	.short	(.L_194 - .L_193)
	.align		4
.L_193:
        /*03d0*/ 	.word	index@(_ZN7cutlass13device_kernelIN5flash11enable_sm90INS1_16FlashAttnFwdSm90INS1_25CollectiveMainloopFwdSm90ILi2EN4cute5tupleIJNS5_1CILi1EEES8_S8_EEENS6_IJNS7_ILi128EEENS7_ILi96EEENS7_ILi192EEEEEELi128ENS_6half_tEfNS_4arch4Sm90ELb1ELb0ELb1ELb1ELb1ELb1ELb0ELb1ELb1ELb1ELb0ELb0EEENS1_21CollectiveEpilogueFwdINS6_IJSA_SA_SB_EEES9_SE_SG_Li256ELb1ELb1ELb0ELb0EEENS1_36VarlenDynamicPersistentTileSchedulerILi128ELi96ELi256ELi128ELb0ELb1ELb1ELb1ELb1ELb1EEEEEEEEEvNT_6ParamsE)
        /*03d4*/ 	.word	0x000000a8


	//----- nvinfo : EIATTR_FRAME_SIZE
	.align		4
.L_194:
        /*03d8*/ 	.byte	0x04, 0x11
        /*03da*/ 	.short	(.L_196 - .L_195)
	.align		4
.L_195:
        /*03dc*/ 	.word	index@(_ZN7cutlass13device_kernelIN5flash11enable_sm90INS1_16FlashAttnFwdSm90INS1_25CollectiveMainloopFwdSm90ILi2EN4cute5tupleIJNS5_1CILi1EEES8_S8_EEENS6_IJNS7_ILi128EEENS7_ILi96EEENS7_ILi192EEEEEELi128ENS_6half_tEfNS_4arch4Sm90ELb1ELb0ELb1ELb1ELb1ELb1ELb0ELb1ELb1ELb1ELb0ELb0EEENS1_21CollectiveEpilogueFwdINS6_IJSA_SA_SB_EEES9_SE_SG_Li256ELb1ELb1ELb0ELb0EEENS1_36VarlenDynamicPersistentTileSchedulerILi128ELi96ELi256ELi128ELb0ELb1ELb1ELb1ELb1ELb1EEEEEEEEEvNT_6ParamsE)
        /*03e0*/ 	.word	0x00000050


	//----- nvinfo : EIATTR_REGCOUNT
	.align		4
.L_196:
        /*03e4*/ 	.byte	0x04, 0x2f
        /*03e6*/ 	.short	(.L_198 - .L_197)
	.align		4
.L_197:
        /*03e8*/ 	.word	index@(_ZN7cutlass13device_kernelIN5flash11enable_sm90INS1_16FlashAttnFwdSm90INS1_25CollectiveMainloopFwdSm90ILi2EN4cute5tupleIJNS5_1CILi1EEES8_S8_EEENS6_IJNS7_ILi128EEENS7_ILi96EEENS7_ILi192EEEEEELi128ENS_6half_tEfNS_4arch4Sm90ELb1ELb0ELb1ELb1ELb1ELb0ELb0ELb1ELb1ELb1ELb0ELb0EEENS1_21CollectiveEpilogueFwdINS6_IJSA_SA_SB_EEES9_SE_SG_Li256ELb1ELb1ELb0ELb0EEENS1_36VarlenDynamicPersistentTileSchedulerILi128ELi96ELi256ELi128ELb0ELb1ELb1ELb1ELb1ELb1EEEEEEEEEvNT_6ParamsE)
        /*03ec*/ 	.word	0x000000a8


	//----- nvinfo : EIATTR_FRAME_SIZE
	.align		4
.L_198:
        /*03f0*/ 	.byte	0x04, 0x11
        /*03f2*/ 	.short	(.L_200 - .L_199)
	.align		4
.L_199:
        /*03f4*/ 	.word	index@(_ZN7cutlass13device_kernelIN5flash11enable_sm90INS1_16FlashAttnFwdSm90INS1_25CollectiveMainloopFwdSm90ILi2EN4cute5tupleIJNS5_1CILi1EEES8_S8_EEENS6_IJNS7_ILi128EEENS7_ILi96EEENS7_ILi192EEEEEELi128ENS_6half_tEfNS_4arch4Sm90ELb1ELb0ELb1ELb1ELb1ELb0ELb0ELb1ELb1ELb1ELb0ELb0EEENS1_21CollectiveEpilogueFwdINS6_IJSA_SA_SB_EEES9_SE_SG_Li256ELb1ELb1ELb0ELb0EEENS1_36VarlenDynamicPersistentTileSchedulerILi128ELi96ELi256ELi128ELb0ELb1ELb1ELb1ELb1ELb1EEEEEEEEEvNT_6ParamsE)
        /*03f8*/ 	.word	0x00000020


	//----- nvinfo : EIATTR_REGCOUNT
	.align		4
.L_200:
        /*03fc*/ 	.byte	0x04, 0x2f
        /*03fe*/ 	.short	(.L_202 - .L_201)
	.align		4
.L_201:
        /*0400*/ 	.word	index@(_ZN7cutlass13device_kernelIN5flash11enable_sm90INS1_16FlashAttnFwdSm90INS1_25CollectiveMainloopFwdSm90ILi2EN4cute5tupleIJNS5_1CILi1EEES8_S8_EEENS6_IJNS7_ILi128EEENS7_ILi96EEENS7_ILi192EEEEEELi128ENS_6half_tEfNS_4arch4Sm90ELb1ELb0ELb1ELb0ELb1ELb0ELb0ELb1ELb1ELb1ELb0ELb0EEENS1_21CollectiveEpilogueFwdINS6_IJSA_SA_SB_EEES9_SE_SG_Li256ELb0ELb1ELb0ELb0EEENS1_30DynamicPersistentTileSchedulerILi256ELi128ELb0ELb1ELb1EEEEEEEEEvNT_6ParamsE)
        /*0404*/ 	.word	0x000000a8


	//----- nvinfo : EIATTR_FRAME_SIZE
	.align		4
.L_202:
        /*0408*/ 	.byte	0x04, 0x11
        /*040a*/ 	.short	(.L_204 - .L_203)
	.align		4
.L_203:
        /*040c*/ 	.word	index@(_ZN7cutlass13device_kernelIN5flash11enable_sm90INS1_16FlashAttnFwdSm90INS1_25CollectiveMainloopFwdSm90ILi2EN4cute5tupleIJNS5_1CILi1EEES8_S8_EEENS6_IJNS7_ILi128EEENS7_ILi96EEENS7_ILi192EEEEEELi128ENS_6half_tEfNS_4arch4Sm90ELb1ELb0ELb1ELb0ELb1ELb0ELb0ELb1ELb1ELb1ELb0ELb0EEENS1_21CollectiveEpilogueFwdINS6_IJSA_SA_SB_EEES9_SE_SG_Li256ELb0ELb1ELb0ELb0EEENS1_30DynamicPersistentTileSchedulerILi256ELi128ELb0ELb1ELb1EEEEEEEEEvNT_6ParamsE)
        /*0410*/ 	.word	0x00000008


	//----- nvinfo : EIATTR_REGCOUNT
	.align		4
.L_204:
        /*0414*/ 	.byte	0x04, 0x2f
        /*0416*/ 	.short	(.L_206 - .L_205)
	.align		4
.L_205:
        /*0418*/ 	.word	index@(_ZN7cutlass13device_kernelIN5flash11enable_sm90INS1_16FlashAttnFwdSm90INS1_25CollectiveMainloopFwdSm90ILi2EN4cute5tupleIJNS5_1CILi1EEES8_S8_EEENS6_IJNS7_ILi128EEENS7_ILi96EEENS7_ILi192EEEEEELi128ENS_6half_tEfNS_4arch4Sm90ELb0ELb1ELb1ELb1ELb1ELb1ELb0ELb1ELb1ELb1ELb0ELb0EEENS1_21CollectiveEpilogueFwdINS6_IJSA_SA_SB_EEES9_SE_SG_Li256ELb1ELb1ELb0ELb0EEENS1_36VarlenDynamicPersistentTileSchedulerILi128ELi96ELi256ELi128ELb0ELb1ELb1ELb1ELb0ELb1EEEEEEEEEvNT_6ParamsE)
        /*041c*/ 	.word	0x000000a8


	//----- nvinfo : EIATTR_FRAME_SIZE
	.align		4
.L_206:
        /*0420*/ 	.byte	0x04, 0x11
        /*0422*/ 	.short	(.L_208 - .L_207)
	.align		4
.L_207:
        /*0424*/ 	.word	index@(_ZN7cutlass13device_kernelIN5flash11enable_sm90INS1_16FlashAttnFwdSm90INS1_25CollectiveMainloopFwdSm90ILi2EN4cute5tupleIJNS5_1CILi1EEES8_S8_EEENS6_IJNS7_ILi128EEENS7_ILi96EEENS7_ILi192EEEEEELi128ENS_6half_tEfNS_4arch4Sm90ELb0ELb1ELb1ELb1ELb1ELb1ELb0ELb1ELb1ELb1ELb0ELb0EEENS1_21CollectiveEpilogueFwdINS6_IJSA_SA_SB_EEES9_SE_SG_Li256ELb1ELb1ELb0ELb0EEENS1_36VarlenDynamicPersistentTileSchedulerILi128ELi96ELi256ELi128ELb0ELb1ELb1ELb1ELb0ELb1EEEEEEEEEvNT_6ParamsE)
        /*0428*/ 	.word	0x00000050


	//----- nvinfo : EIATTR_REGCOUNT
	.align		4
.L_208:
        /*042c*/ 	.byte	0x04, 0x2f
        /*042e*/ 	.short	(.L_210 - .L_209)
	.align		4
.L_209:
        /*0430*/ 	.word	index@(_ZN7cutlass13device_kernelIN5flash11enable_sm90INS1_16FlashAttnFwdSm90INS1_25CollectiveMainloopFwdSm90ILi2EN4cute5tupleIJNS5_1CILi1EEES8_S8_EEENS6_IJNS7_ILi128EEENS7_ILi96EEENS7_ILi192EEEEEELi128ENS_6half_tEfNS_4arch4Sm90ELb0ELb1ELb1ELb1ELb1ELb0ELb0ELb1ELb1ELb1ELb0ELb0EEENS1_21CollectiveEpilogueFwdINS6_IJSA_SA_SB_EEES9_SE_SG_Li256ELb1ELb1ELb0ELb0EEENS1_36VarlenDynamicPersistentTileSchedulerILi128ELi96ELi256ELi128ELb0ELb1ELb1ELb1ELb0ELb1EEEEEEEEEvNT_6ParamsE)
        /*0434*/ 	.word	0x000000a8


	//----- nvinfo : EIATTR_FRAME_SIZE
	.align		4
.L_210:
        /*0438*/ 	.byte	0x04, 0x11
        /*043a*/ 	.short	(.L_212 - .L_211)
	.align		4
.L_211:
        /*043c*/ 	.word	index@(_ZN7cutlass13device_kernelIN5flash11enable_sm90INS1_16FlashAttnFwdSm90INS1_25CollectiveMainloopFwdSm90ILi2EN4cute5tupleIJNS5_1CILi1EEES8_S8_EEENS6_IJNS7_ILi128EEENS7_ILi96EEENS7_ILi192EEEEEELi128ENS_6half_tEfNS_4arch4Sm90ELb0ELb1ELb1ELb1ELb1ELb0ELb0ELb1ELb1ELb1ELb0ELb0EEENS1_21CollectiveEpilogueFwdINS6_IJSA_SA_SB_EEES9_SE_SG_Li256ELb1ELb1ELb0ELb0EEENS1_36VarlenDynamicPersistentTileSchedulerILi128ELi96ELi256ELi128ELb0ELb1ELb1ELb1ELb0ELb1EEEEEEEEEvNT_6ParamsE)
        /*0440*/ 	.word	0x00000020


	//----- nvinfo : EIATTR_REGCOUNT
	.align		4
.L_212:
        /*0444*/ 	.byte	0x04, 0x2f
        /*0446*/ 	.short	(.L_214 - .L_213)
	.align		4
.L_213:
        /*0448*/ 	.word	index@(_ZN7cutlass13device_kernelIN5flash11enable_sm90INS1_16FlashAttnFwdSm90INS1_25CollectiveMainloopFwdSm90ILi2EN4cute5tupleIJNS5_1CILi1EEES8_S8_EEENS6_IJNS7_ILi128EEENS7_ILi96EEENS7_ILi192EEEEEELi128ENS_6half_tEfNS_4arch4Sm90ELb0ELb1ELb1ELb0ELb1ELb0ELb0ELb1ELb1ELb1ELb0ELb0EEENS1_21CollectiveEpilogueFwdINS6_IJSA_SA_SB_EEES9_SE_SG_Li256ELb0ELb1ELb0ELb0EEENS1_30DynamicPersistentTileSchedulerILi256ELi128ELb0ELb1ELb1EEEEEEEEEvNT_6ParamsE)
        /*044c*/ 	.word	0x000000a8


	//----- nvinfo : EIATTR_FRAME_SIZE
	.align		4
.L_214:
        /*0450*/ 	.byte	0x04, 0x11
        /*0452*/ 	.short	(.L_216 - .L_215)
	.align		4
.L_215:
        /*0454*/ 	.word	index@(_ZN7cutlass13device_kernelIN5flash11enable_sm90INS1_16FlashAttnFwdSm90INS1_25CollectiveMainloopFwdSm90ILi2EN4cute5tupleIJNS5_1CILi1EEES8_S8_EEENS6_IJNS7_ILi128EEENS7_ILi96EEENS7_ILi192EEEEEELi128ENS_6half_tEfNS_4arch4Sm90ELb0ELb1ELb1ELb0ELb1ELb0ELb0ELb1ELb1ELb1ELb0ELb0EEENS1_21CollectiveEpilogueFwdINS6_IJSA_SA_SB_EEES9_SE_SG_Li256ELb0ELb1ELb0ELb0EEENS1_30DynamicPersistentTileSchedulerILi256ELi128ELb0ELb1ELb1EEEEEEEEEvNT_6ParamsE)
        /*0458*/ 	.word	0x00000008


	//----- nvinfo : EIATTR_REGCOUNT
	.align		4
.L_216:
        /*045c*/ 	.byte	0x04, 0x2f
        /*045e*/ 	.short	(.L_218 - .L_217)
	.align		4
.L_217:
        /*0460*/ 	.word	index@(_ZN7cutlass13device_kernelIN5flash11enable_sm90INS1_16FlashAttnFwdSm90INS1_25CollectiveMainloopFwdSm90ILi2EN4cute5tupleIJNS5_1CILi1EEES8_S8_EEENS6_IJNS7_ILi128EEENS7_ILi96EEENS7_ILi192EEEEEELi128ENS_6half_tEfNS_4arch4Sm90ELb0ELb0ELb1ELb1ELb1ELb1ELb0ELb1ELb1ELb1ELb0ELb0EEENS1_21CollectiveEpilogueFwdINS6_IJSA_SA_SB_EEES9_SE_SG_Li256ELb1ELb1ELb0ELb0EEENS1_36VarlenDynamicPersistentTileSchedulerILi128ELi96ELi256ELi128ELb0ELb1ELb1ELb0ELb1ELb1EEEEEEEEEvNT_6ParamsE)
        /*0464*/ 	.word	0x000000a8


	//----- nvinfo : EIATTR_FRAME_SIZE
	.align		4
.L_218:
        /*0468*/ 	.byte	0x04, 0x11
        /*046a*/ 	.short	(.L_220 - .L_219)
	.align		4
.L_219:
        /*046c*/ 	.word	index@(_ZN7cutlass13device_kernelIN5flash11enable_sm90INS1_16FlashAttnFwdSm90INS1_25CollectiveMainloopFwdSm90ILi2EN4cute5tupleIJNS5_1CILi1EEES8_S8_EEENS6_IJNS7_ILi128EEENS7_ILi96EEENS7_ILi192EEEEEELi128ENS_6half_tEfNS_4arch4Sm90ELb0ELb0ELb1ELb1ELb1ELb1ELb0ELb1ELb1ELb1ELb0ELb0EEENS1_21CollectiveEpilogueFwdINS6_IJSA_SA_SB_EEES9_SE_SG_Li256ELb1ELb1ELb0ELb0EEENS1_36VarlenDynamicPersistentTileSchedulerILi128ELi96ELi256ELi128ELb0ELb1ELb1ELb0ELb1ELb1EEEEEEEEEvNT_6ParamsE)
        /*0470*/ 	.word	0x00000058


	//----- nvinfo : EIATTR_REGCOUNT
	.align		4
.L_220:
        /*0474*/ 	.byte	0x04, 0x2f
        /*0476*/ 	.short	(.L_222 - .L_221)
	.align		4
.L_221:
        /*0478*/ 	.word	index@(_ZN7cutlass13device_kernelIN5flash11enable_sm90INS1_16FlashAttnFwdSm90INS1_25CollectiveMainloopFwdSm90ILi2EN4cute5tupleIJNS5_1CILi1EEES8_S8_EEENS6_IJNS7_ILi128EEENS7_ILi96EEENS7_ILi192EEEEEELi128ENS_6half_tEfNS_4arch4Sm90ELb0ELb0ELb1ELb1ELb1ELb0ELb0ELb1ELb1ELb1ELb0ELb0EEENS1_21CollectiveEpilogueFwdINS6_IJSA_SA_SB_EEES9_SE_SG_Li256ELb1ELb1ELb0ELb0EEENS1_36VarlenDynamicPersistentTileSchedulerILi128ELi96ELi256ELi128ELb0ELb1ELb1ELb0ELb1ELb1EEEEEEEEEvNT_6ParamsE)
        /*047c*/ 	.word	0x000000a8


	//----- nvinfo : EIATTR_FRAME_SIZE
	.align		4
.L_222:
        /*0480*/ 	.byte	0x04, 0x11
        /*0482*/ 	.short	(.L_224 - .L_223)
	.align		4
.L_223:
        /*0484*/ 	.word	index@(_ZN7cutlass13device_kernelIN5flash11enable_sm90INS1_16FlashAttnFwdSm90INS1_25CollectiveMainloopFwdSm90ILi2EN4cute5tupleIJNS5_1CILi1EEES8_S8_EEENS6_IJNS7_ILi128EEENS7_ILi96EEENS7_ILi192EEEEEELi128ENS_6half_tEfNS_4arch4Sm90ELb0ELb0ELb1ELb1ELb1ELb0ELb0ELb1ELb1ELb1ELb0ELb0EEENS1_21CollectiveEpilogueFwdINS6_IJSA_SA_SB_EEES9_SE_SG_Li256ELb1ELb1ELb0ELb0EEENS1_36VarlenDynamicPersistentTileSchedulerILi128ELi96ELi256ELi128ELb0ELb1ELb1ELb0ELb1ELb1EEEEEEEEEvNT_6ParamsE)
        /*0488*/ 	.word	0x00000028


	//----- nvinfo : EIATTR_REGCOUNT
	.align		4
.L_224:
        /*048c*/ 	.byte	0x04, 0x2f
        /*048e*/ 	.short	(.L_226 - .L_225)
	.align		4
.L_225:
        /*0490*/ 	.word	index@(_ZN7cutlass13device_kernelIN5flash11enable_sm90INS1_16FlashAttnFwdSm90INS1_25CollectiveMainloopFwdSm90ILi2EN4cute5tupleIJNS5_1CILi1EEES8_S8_EEENS6_IJNS7_ILi128EEENS7_ILi96EEENS7_ILi192EEEEEELi128ENS_6half_tEfNS_4arch4Sm90ELb0ELb0ELb1ELb0ELb1ELb0ELb0ELb1ELb1ELb1ELb0ELb0EEENS1_21CollectiveEpilogueFwdINS6_IJSA_SA_SB_EEES9_SE_SG_Li256ELb0ELb1ELb0ELb0EEENS1_29StaticPersistentTileSchedulerILb0EEEEEEEEEvNT_6ParamsE)
        /*0494*/ 	.word	0x000000a8


	//----- nvinfo : EIATTR_FRAME_SIZE
	.align		4
.L_226:
        /*0498*/ 	.byte	0x04, 0x11
        /*049a*/ 	.short	(.L_228 - .L_227)
	.align		4
.L_227:
        /*049c*/ 	.word	index@(_ZN7cutlass13device_kernelIN5flash11enable_sm90INS1_16FlashAttnFwdSm90INS1_25CollectiveMainloopFwdSm90ILi2EN4cute5tupleIJNS5_1CILi1EEES8_S8_EEENS6_IJNS7_ILi128EEENS7_ILi96EEENS7_ILi192EEEEEELi128ENS_6half_tEfNS_4arch4Sm90ELb0ELb0ELb1ELb0ELb1ELb0ELb0ELb1ELb1ELb1ELb0ELb0EEENS1_21CollectiveEpilogueFwdINS6_IJSA_SA_SB_EEES9_SE_SG_Li256ELb0ELb1ELb0ELb0EEENS1_29StaticPersistentTileSchedulerILb0EEEEEEEEEvNT_6ParamsE)
        /*04a0*/ 	.word	0x00000008


	//----- nvinfo : EIATTR_MIN_STACK_SIZE
	.align		4
.L_228:
        /*04a4*/ 	.byte	0x04, 0x12
        /*04a6*/ 	.short	(.L_230 - .L_229)
	.align		4
.L_229:
        /*04a8*/ 	.word	index@(_ZN7cutlass13device_kernelIN5flash11enable_sm90INS1_16FlashAttnFwdSm90INS1_25CollectiveMainloopFwdSm90ILi2EN4cute5tupleIJNS5_1CILi1EEES8_S8_EEENS6_IJNS7_ILi128EEENS7_ILi96EEENS7_ILi192EEEEEELi128ENS_6half_tEfNS_4arch4Sm90ELb0ELb0ELb1ELb0ELb1ELb0ELb0ELb1ELb1ELb1ELb0ELb0EEENS1_21CollectiveEpilogueFwdINS6_IJSA_SA_SB_EEES9_SE_SG_Li256ELb0ELb1ELb0ELb0EEENS1_29StaticPersistentTileSchedulerILb0EEEEEEEEEvNT_6ParamsE)
        /*04ac*/ 	.word	0x00000008


	//----- nvinfo : EIATTR_MIN_STACK_SIZE
	.align		4
.L_230:
        /*04b0*/ 	.byte	0x04, 0x12
        /*04b2*/ 	.short	(.L_232 - .L_231)
	.align		4
.L_231:
        /*04b4*/ 	.word	index@(_ZN7cutlass13device_kernelIN5flash11enable_sm90INS1_16FlashAttnFwdSm90INS1_25CollectiveMainloopFwdSm90ILi2EN4cute5tupleIJNS5_1CILi1EEES8_S8_EEENS6_IJNS7_ILi128EEENS7_ILi96EEENS7_ILi192EEEEEELi128ENS_6half_tEfNS_4arch4Sm90ELb0ELb0ELb1ELb1ELb1ELb0ELb0ELb1ELb1ELb1ELb0ELb0EEENS1_21CollectiveEpilogueFwdINS6_IJSA_SA_SB_EEES9_SE_SG_Li256ELb1ELb1ELb0ELb0EEENS1_36VarlenDynamicPersistentTileSchedulerILi128ELi96ELi256ELi128ELb0ELb1ELb1ELb0ELb1ELb1EEEEEEEEEvNT_6ParamsE)
        /*04b8*/ 	.word	0x00000028


	//----- nvinfo : EIATTR_MIN_STACK_SIZE
	.align		4
.L_232:
        /*04bc*/ 	.byte	0x04, 0x12
        /*04be*/ 	.short	(.L_234 - .L_233)
	.align		4
.L_233:
        /*04c0*/ 	.word	index@(_ZN7cutlass13device_kernelIN5flash11enable_sm90INS1_16FlashAttnFwdSm90INS1_25CollectiveMainloopFwdSm90ILi2EN4cute5tupleIJNS5_1CILi1EEES8_S8_EEENS6_IJNS7_ILi128EEENS7_ILi96EEENS7_ILi192EEEEEELi128ENS_6half_tEfNS_4arch4Sm90ELb0ELb0ELb1ELb1ELb1ELb1ELb0ELb1ELb1ELb1ELb0ELb0EEENS1_21CollectiveEpilogueFwdINS6_IJSA_SA_SB_EEES9_SE_SG_Li256ELb1ELb1ELb0ELb0EEENS1_36VarlenDynamicPersistentTileSchedulerILi128ELi96ELi256ELi128ELb0ELb1ELb1ELb0ELb1ELb1EEEEEEEEEvNT_6ParamsE)
        /*04c4*/ 	.word	0x00000058


	//----- nvinfo : EIATTR_MIN_STACK_SIZE
	.align		4
.L_234:
        /*04c8*/ 	.byte	0x04, 0x12
        /*04ca*/ 	.short	(.L_236 - .L_235)
	.align		4
.L_235:
        /*04cc*/ 	.word	index@(_ZN7cutlass13device_kernelIN5flash11enable_sm90INS1_16FlashAttnFwdSm90INS1_25CollectiveMainloopFwdSm90ILi2EN4cute5tupleIJNS5_1CILi1EEES8_S8_EEENS6_IJNS7_ILi128EEENS7_ILi96EEENS7_ILi192EEEEEELi128ENS_6half_tEfNS_4arch4Sm90ELb0ELb1ELb1ELb0ELb1ELb0ELb0ELb1ELb1ELb1ELb0ELb0EEENS1_21CollectiveEpilogueFwdINS6_IJSA_SA_SB_EEES9_SE_SG_Li256ELb0ELb1ELb0ELb0EEENS1_30DynamicPersistentTileSchedulerILi256ELi128ELb0ELb1ELb1EEEEEEEEEvNT_6ParamsE)
        /*04d0*/ 	.word	0x00000008


	//----- nvinfo : EIATTR_MIN_STACK_SIZE
	.align		4
.L_236:
        /*04d4*/ 	.byte	0x04, 0x12
        /*04d6*/ 	.short	(.L_238 - .L_237)
	.align		4
.L_237:
        /*04d8*/ 	.word	index@(_ZN7cutlass13device_kernelIN5flash11enable_sm90INS1_16FlashAttnFwdSm90INS1_25CollectiveMainloopFwdSm90ILi2EN4cute5tupleIJNS5_1CILi1EEES8_S8_EEENS6_IJNS7_ILi128EEENS7_ILi96EEENS7_ILi192EEEEEELi128ENS_6half_tEfNS_4arch4Sm90ELb0ELb1ELb1ELb1ELb1ELb0ELb0ELb1ELb1ELb1ELb0ELb0EEENS1_21CollectiveEpilogueFwdINS6_IJSA_SA_SB_EEES9_SE_SG_Li256ELb1ELb1ELb0ELb0EEENS1_36VarlenDynamicPersistentTileSchedulerILi128ELi96ELi256ELi128ELb0ELb1ELb1ELb1ELb0ELb1EEEEEEEEEvNT_6ParamsE)
        /*04dc*/ 	.word	0x00000020


	//----- nvinfo : EIATTR_MIN_STACK_SIZE
	.align		4
.L_238:
        /*04e0*/ 	.byte	0x04, 0x12
        /*04e2*/ 	.short	(.L_240 - .L_239)
	.align		4
.L_239:
        /*04e4*/ 	.word	index@(_ZN7cutlass13device_kernelIN5flash11enable_sm90INS1_16FlashAttnFwdSm90INS1_25CollectiveMainloopFwdSm90ILi2EN4cute5tupleIJNS5_1CILi1EEES8_S8_EEENS6_IJNS7_ILi128EEENS7_ILi96EEENS7_ILi192EEEEEELi128ENS_6half_tEfNS_4arch4Sm90ELb0ELb1ELb1ELb1ELb1ELb1ELb0ELb1ELb1ELb1ELb0ELb0EEENS1_21CollectiveEpilogueFwdINS6_IJSA_SA_SB_EEES9_SE_SG_Li256ELb1ELb1ELb0ELb0EEENS1_36VarlenDynamicPersistentTileSchedulerILi128ELi96ELi256ELi128ELb0ELb1ELb1ELb1ELb0ELb1EEEEEEEEEvNT_6ParamsE)
        /*04e8*/ 	.word	0x00000050


	//----- nvinfo : EIATTR_MIN_STACK_SIZE
	.align		4
.L_240:
        /*04ec*/ 	.byte	0x04, 0x12
        /*04ee*/ 	.short	(.L_242 - .L_241)
	.align		4
.L_241:
        /*04f0*/ 	.word	index@(_ZN7cutlass13device_kernelIN5flash11enable_sm90INS1_16FlashAttnFwdSm90INS1_25CollectiveMainloopFwdSm90ILi2EN4cute5tupleIJNS5_1CILi1EEES8_S8_EEENS6_IJNS7_ILi128EEENS7_ILi96EEENS7_ILi192EEEEEELi128ENS_6half_tEfNS_4arch4Sm90ELb1ELb0ELb1ELb0ELb1ELb0ELb0ELb1ELb1ELb1ELb0ELb0EEENS1_21CollectiveEpilogueFwdINS6_IJSA_SA_SB_EEES9_SE_SG_Li256ELb0ELb1ELb0ELb0EEENS1_30DynamicPersistentTileSchedulerILi256ELi128ELb0ELb1ELb1EEEEEEEEEvNT_6ParamsE)
        /*04f4*/ 	.word	0x00000008


	//----- nvinfo : EIATTR_MIN_STACK_SIZE
	.align		4
.L_242:
        /*04f8*/ 	.byte	0x04, 0x12
        /*04fa*/ 	.short	(.L_244 - .L_243)
	.align		4
.L_243:
        /*04fc*/ 	.word	index@(_ZN7cutlass13device_kernelIN5flash11enable_sm90INS1_16FlashAttnFwdSm90INS1_25CollectiveMainloopFwdSm90ILi2EN4cute5tupleIJNS5_1CILi1EEES8_S8_EEENS6_IJNS7_ILi128EEENS7_ILi96EEENS7_ILi192EEEEEELi128ENS_6half_tEfNS_4arch4Sm90ELb1ELb0ELb1ELb1ELb1ELb0ELb0ELb1ELb1ELb1ELb0ELb0EEENS1_21CollectiveEpilogueFwdINS6_IJSA_SA_SB_EEES9_SE_SG_Li256ELb1ELb1ELb0ELb0EEENS1_36VarlenDynamicPersistentTileSchedulerILi128ELi96ELi256ELi128ELb0ELb1ELb1ELb1ELb1ELb1EEEEEEEEEvNT_6ParamsE)
        /*0500*/ 	.word	0x00000020


	//----- nvinfo : EIATTR_MIN_STACK_SIZE
	.align		4
.L_244:
        /*0504*/ 	.byte	0x04, 0x12
        /*0506*/ 	.short	(.L_246 - .L_245)
	.align		4
.L_245:
        /*0508*/ 	.word	index@(_ZN7cutlass13device_kernelIN5flash11enable_sm90INS1_16FlashAttnFwdSm90INS1_25CollectiveMainloopFwdSm90ILi2EN4cute5tupleIJNS5_1CILi1EEES8_S8_EEENS6_IJNS7_ILi128EEENS7_ILi96EEENS7_ILi192EEEEEELi128ENS_6half_tEfNS_4arch4Sm90ELb1ELb0ELb1ELb1ELb1ELb1ELb0ELb1ELb1ELb1ELb0ELb0EEENS1_21CollectiveEpilogueFwdINS6_IJSA_SA_SB_EEES9_SE_SG_Li256ELb1ELb1ELb0ELb0EEENS1_36VarlenDynamicPersistentTileSchedulerILi128ELi96ELi256ELi128ELb0ELb1ELb1ELb1ELb1ELb1EEEEEEEEEvNT_6ParamsE)
        /*050c*/ 	.word	0x00000050


	//----- nvinfo : EIATTR_MIN_STACK_SIZE
	.align		4
.L_246:
        /*0510*/ 	.byte	0x04, 0x12
        /*0512*/ 	.short	(.L_248 - .L_247)
	.align		4
.L_247:
        /*0514*/ 	.word	index@(_ZN7cutlass13device_kernelIN5flash11enable_sm90INS1_16FlashAttnFwdSm90INS1_25CollectiveMainloopFwdSm90ILi2EN4cute5tupleIJNS5_1CILi1EEES8_S8_EEENS6_IJNS7_ILi64EEESA_SA_EEELi512ENS_6half_tEfNS_4arch4Sm90ELb0ELb0ELb1ELb0ELb1ELb0ELb0ELb0ELb0ELb1ELb0ELb0EEENS1_21CollectiveEpilogueFwdINS6_IJSA_NS7_ILi512EEESA_EEES9_SC_SE_Li256ELb0ELb1ELb0ELb0EEENS1_29StaticPersistentTileSchedulerILb0EEEEEEEEEvNT_6ParamsE)
        /*0518*/ 	.word	0x00000030


	//----- nvinfo : EIATTR_MIN_STACK_SIZE
	.align		4
.L_248:
        /*051c*/ 	.byte	0x04, 0x12
        /*051e*/ 	.short	(.L_250 - .L_249)
	.align		4
.L_249:
        /*0520*/ 	.word	index@(_ZN7cutlass13device_kernelIN5flash11enable_sm90INS1_16FlashAttnFwdSm90INS1_25CollectiveMainloopFwdSm90ILi2EN4cute5tupleIJNS5_1CILi1EEES8_S8_EEENS6_IJNS7_ILi64EEESA_SA_EEELi512ENS_6half_tEfNS_4arch4Sm90ELb0ELb0ELb1ELb0ELb1ELb0ELb1ELb0ELb0ELb1ELb0ELb0EEENS1_21CollectiveEpilogueFwdINS6_IJSA_NS7_ILi512EEESA_EEES9_SC_SE_Li256ELb0ELb1ELb0ELb0EEENS1_29StaticPersistentTileSchedulerILb0EEEEEEEEEvNT_6ParamsE)
        /*0524*/ 	.word	0x00000030


	//----- nvinfo : EIATTR_MIN_STACK_SIZE
	.align		4
.L_250:
        /*0528*/ 	.byte	0x04, 0x12
        /*052a*/ 	.short	(.L_252 - .L_251)
	.align		4
.L_251:
        /*052c*/ 	.word	index@(_ZN7cutlass13device_kernelIN5flash11enable_sm90INS1_16FlashAttnFwdSm90INS1_25CollectiveMainloopFwdSm90ILi2EN4cute5tupleIJNS5_1CILi1EEES8_S8_EEENS6_IJNS7_ILi64EEESA_SA_EEELi512ENS_6half_tEfNS_4arch4Sm90ELb0ELb0ELb1ELb1ELb1ELb0ELb0ELb0ELb0ELb1ELb0ELb0EEENS1_21CollectiveEpilogueFwdINS6_IJSA_NS7_ILi512EEESA_EEES9_SC_SE_Li256ELb1ELb1ELb0ELb0EEENS1_36VarlenDynamicPersistentTileSchedulerILi64ELi64ELi256ELi128ELb0ELb1ELb1ELb0ELb1ELb1EEEEEEEEEvNT_6ParamsE)
        /*0530*/ 	.word	0x00000038


	//----- nvinfo : EIATTR_MIN_STACK_SIZE
	.align		4
.L_252:
        /*0534*/ 	.byte	0x04, 0x12
        /*0536*/ 	.short	(.L_254 - .L_253)
	.align		4
.L_253:
        /*0538*/ 	.word	index@(_ZN7cutlass13device_kernelIN5flash11enable_sm90INS1_16FlashAttnFwdSm90INS1_25CollectiveMainloopFwdSm90ILi2EN4cute5tupleIJNS5_1CILi1EEES8_S8_EEENS6_IJNS7_ILi64EEESA_SA_EEELi512ENS_6half_tEfNS_4arch4Sm90ELb0ELb0ELb1ELb1ELb1ELb1ELb0ELb0ELb0ELb1ELb0ELb0EEENS1_21CollectiveEpilogueFwdINS6_IJSA_NS7_ILi512EEESA_EEES9_SC_SE_Li256ELb1ELb1ELb0ELb0EEENS1_36VarlenDynamicPersistentTileSchedulerILi64ELi64ELi256ELi128ELb0ELb1ELb1ELb0ELb1ELb1EEEEEEEEEvNT_6ParamsE)
        /*053c*/ 	.word	0x00000060


	//----- nvinfo : EIATTR_MIN_STACK_SIZE
	.align		4
.L_254:
        /*0540*/ 	.byte	0x04, 0x12
        /*0542*/ 	.short	(.L_256 - .L_255)
	.align		4
.L_255:
        /*0544*/ 	.word	index@(_ZN7cutlass13device_kernelIN5flash11enable_sm90INS1_16FlashAttnFwdSm90INS1_25CollectiveMainloopFwdSm90ILi2EN4cute5tupleIJNS5_1CILi1EEES8_S8_EEENS6_IJNS7_ILi64EEESA_SA_EEELi512ENS_6half_tEfNS_4arch4Sm90ELb0ELb0ELb1ELb1ELb1ELb0ELb1ELb0ELb0ELb1ELb0ELb0EEENS1_21CollectiveEpilogueFwdINS6_IJSA_NS7_ILi512EEESA_EEES9_SC_SE_Li256ELb1ELb1ELb0ELb0EEENS1_36VarlenDynamicPersistentTileSchedulerILi64ELi64ELi256ELi128ELb0ELb1ELb1ELb0ELb1ELb1EEEEEEEEEvNT_6ParamsE)
        /*0548*/ 	.word	0x00000030


	//----- nvinfo : EIATTR_MIN_STACK_SIZE
	.align		4
.L_256:
        /*054c*/ 	.byte	0x04, 0x12
        /*054e*/ 	.short	(.L_258 - .L_257)
	.align		4
.L_257:
        /*0550*/ 	.word	index@(_ZN7cutlass13device_kernelIN5flash11enable_sm90INS1_16FlashAttnFwdSm90INS1_25CollectiveMainloopFwdSm90ILi2EN4cute5tupleIJNS5_1CILi1EEES8_S8_EEENS6_IJNS7_ILi64EEESA_SA_EEELi512ENS_6half_tEfNS_4arch4Sm90ELb0ELb0ELb1ELb1ELb1ELb1ELb1ELb0ELb0ELb1ELb0ELb0EEENS1_21CollectiveEpilogueFwdINS6_IJSA_NS7_ILi512EEESA_EEES9_SC_SE_Li256ELb1ELb1ELb0ELb0EEENS1_36VarlenDynamicPersistentTileSchedulerILi64ELi64ELi256ELi128ELb0ELb1ELb1ELb0ELb1ELb1EEEEEEEEEvNT_6ParamsE)
        /*0554*/ 	.word	0x00000070


	//----- nvinfo : EIATTR_MIN_STACK_SIZE
	.align		4
.L_258:
        /*0558*/ 	.byte	0x04, 0x12
        /*055a*/ 	.short	(.L_260 - .L_259)
	.align		4
.L_259:
        /*055c*/ 	.word	index@(_ZN7cutlass13device_kernelIN5flash11enable_sm90INS1_16FlashAttnFwdSm90INS1_25CollectiveMainloopFwdSm90ILi2EN4cute5tupleIJNS5_1CILi1EEES8_S8_EEENS6_IJNS7_ILi64EEESA_SA_EEELi512ENS_6half_tEfNS_4arch4Sm90ELb0ELb1ELb1ELb0ELb1ELb0ELb0ELb0ELb0ELb1ELb0ELb0EEENS1_21CollectiveEpilogueFwdINS6_IJSA_NS7_ILi512EEESA_EEES9_SC_SE_Li256ELb0ELb1ELb0ELb0EEENS1_30DynamicPersistentTileSchedulerILi256ELi128ELb0ELb1ELb1EEEEEEEEEvNT_6ParamsE)
        /*0560*/ 	.word	0x00000010


	//----- nvinfo : EIATTR_MIN_STACK_SIZE
	.align		4
.L_260:
        /*0564*/ 	.byte	0x04, 0x12
        /*0566*/ 	.short	(.L_262 - .L_261)
	.align		4
.L_261:
        /*0568*/ 	.word	index@(_ZN7cutlass13device_kernelIN5flash11enable_sm90INS1_16FlashAttnFwdSm90INS1_25CollectiveMainloopFwdSm90ILi2EN4cute5tupleIJNS5_1CILi1EEES8_S8_EEENS6_IJNS7_ILi64EEESA_SA_EEELi512ENS_6half_tEfNS_4arch4Sm90ELb0ELb1ELb1ELb0ELb1ELb0ELb1ELb0ELb0ELb1ELb0ELb0EEENS1_21CollectiveEpilogueFwdINS6_IJSA_NS7_ILi512EEESA_EEES9_SC_SE_Li256ELb0ELb1ELb0ELb0EEENS1_30DynamicPersistentTileSchedulerILi256ELi128ELb0ELb1ELb1EEEEEEEEEvNT_6ParamsE)
        /*056c*/ 	.word	0x00000450


	//----- nvinfo : EIATTR_MIN_STACK_SIZE
	.align		4
.L_262:
        /*0570*/ 	.byte	0x04, 0x12
        /*0572*/ 	.short	(.L_264 - .L_263)
	.align		4
.L_263:
        /*0574*/ 	.word	index@(_ZN7cutlass13device_kernelIN5flash11enable_sm90INS1_16FlashAttnFwdSm90INS1_25CollectiveMainloopFwdSm90ILi2EN4cute5tupleIJNS5_1CILi1EEES8_S8_EEENS6_IJNS7_ILi64EEESA_SA_EEELi512ENS_6half_tEfNS_4arch4Sm90ELb0ELb1ELb1ELb1ELb1ELb0ELb0ELb0ELb0ELb1ELb0ELb0EEENS1_21CollectiveEpilogueFwdINS6_IJSA_NS7_ILi512EEESA_EEES9_SC_SE_Li256ELb1ELb1ELb0ELb0EEENS1_36VarlenDynamicPersistentTileSchedulerILi64ELi64ELi256ELi128ELb0ELb1ELb1ELb1ELb0ELb1EEEEEEEEEvNT_6ParamsE)
        /*0578*/ 	.word	0x00000020


	//----- nvinfo : EIATTR_MIN_STACK_SIZE
	.align		4
.L_264:
        /*057c*/ 	.byte	0x04, 0x12
        /*057e*/ 	.short	(.L_266 - .L_265)
	.align		4
.L_265:
        /*0580*/ 	.word	index@(_ZN7cutlass13device_kernelIN5flash11enable_sm90INS1_16FlashAttnFwdSm90INS1_25CollectiveMainloopFwdSm90ILi2EN4cute5tupleIJNS5_1CILi1EEES8_S8_EEENS6_IJNS7_ILi64EEESA_SA_EEELi512ENS_6half_tEfNS_4arch4Sm90ELb0ELb1ELb1ELb1ELb1ELb1ELb0ELb0ELb0ELb1ELb0ELb0EEENS1_21CollectiveEpilogueFwdINS6_IJSA_NS7_ILi512EEESA_EEES9_SC_SE_Li256ELb1ELb1ELb0ELb0EEENS1_36VarlenDynamicPersistentTileSchedulerILi64ELi64ELi256ELi128ELb0ELb1ELb1ELb1ELb0ELb1EEEEEEEEEvNT_6ParamsE)
        /*0584*/ 	.word	0x00000068


	//----- nvinfo : EIATTR_MIN_STACK_SIZE
	.align		4
.L_266:
        /*0588*/ 	.byte	0x04, 0x12
        /*058a*/ 	.short	(.L_268 - .L_267)
	.align		4
.L_267:
        /*058c*/ 	.word	index@(_ZN7cutlass13device_kernelIN5flash11enable_sm90INS1_16FlashAttnFwdSm90INS1_25CollectiveMainloopFwdSm90ILi2EN4cute5tupleIJNS5_1CILi1EEES8_S8_EEENS6_IJNS7_ILi64EEESA_SA_EEELi512ENS_6half_tEfNS_4arch4Sm90ELb0ELb1ELb1ELb1ELb1ELb0ELb1ELb0ELb0ELb1ELb0ELb0EEENS1_21CollectiveEpilogueFwdINS6_IJSA_NS7_ILi512EEESA_EEES9_SC_SE_Li256ELb1ELb1ELb0ELb0EEENS1_36VarlenDynamicPersistentTileSchedulerILi64ELi64ELi256ELi128ELb0ELb1ELb1ELb1ELb0ELb1EEEEEEEEEvNT_6ParamsE)
        /*0590*/ 	.word	0x00000450


	//----- nvinfo : EIATTR_MIN_STACK_SIZE
	.align		4
.L_268:
        /*0594*/ 	.byte	0x04, 0x12
        /*0596*/ 	.short	(.L_270 - .L_269)
	.align		4
.L_269:
        /*0598*/ 	.word	index@(_ZN7cutlass13device_kernelIN5flash11enable_sm90INS1_16FlashAttnFwdSm90INS1_25CollectiveMainloopFwdSm90ILi2EN4cute5tupleIJNS5_1CILi1EEES8_S8_EEENS6_IJNS7_ILi64EEESA_SA_EEELi512ENS_6half_tEfNS_4arch4Sm90ELb0ELb1ELb1ELb1ELb1ELb1ELb1ELb0ELb0ELb1ELb0ELb0EEENS1_21CollectiveEpilogueFwdINS6_IJSA_NS7_ILi512EEESA_EEES9_SC_SE_Li256ELb1ELb1ELb0ELb0EEENS1_36VarlenDynamicPersistentTileSchedulerILi64ELi64ELi256ELi128ELb0ELb1ELb1ELb1ELb0ELb1EEEEEEEEEvNT_6ParamsE)
        /*059c*/ 	.word	0x00000460


	//----- nvinfo : EIATTR_MIN_STACK_SIZE
	.align		4
.L_270:
        /*05a0*/ 	.byte	0x04, 0x12
        /*05a2*/ 	.short	(.L_272 - .L_271)
	.align		4
.L_271:
        /*05a4*/ 	.word	index@(_ZN7cutlass13device_kernelIN5flash11enable_sm90INS1_16FlashAttnFwdSm90INS1_25CollectiveMainloopFwdSm90ILi2EN4cute5tupleIJNS5_1CILi1EEES8_S8_EEENS6_IJNS7_ILi64EEESA_SA_EEELi512ENS_6half_tEfNS_4arch4Sm90ELb1ELb0ELb1ELb0ELb1ELb0ELb0ELb0ELb0ELb1ELb0ELb0EEENS1_21CollectiveEpilogueFwdINS6_IJSA_NS7_ILi512EEESA_EEES9_SC_SE_Li256ELb0ELb1ELb0ELb0EEENS1_30DynamicPersistentTileSchedulerILi256ELi128ELb0ELb1ELb1EEEEEEEEEvNT_6ParamsE)
        /*05a8*/ 	.word	0x00000010


	//----- nvinfo : EIATTR_MIN_STACK_SIZE
	.align		4
.L_272:
        /*05ac*/ 	.byte	0x04, 0x12
        /*05ae*/ 	.short	(.L_274 - .L_273)
	.align		4
.L_273:
        /*05b0*/ 	.word	index@(_ZN7cutlass13device_kernelIN5flash11enable_sm90INS1_16FlashAttnFwdSm90INS1_25CollectiveMainloopFwdSm90ILi2EN4cute5tupleIJNS5_1CILi1EEES8_S8_EEENS6_IJNS7_ILi64EEESA_SA_EEELi512ENS_6half_tEfNS_4arch4Sm90ELb1ELb0ELb1ELb0ELb1ELb0ELb1ELb0ELb0ELb1ELb0ELb0EEENS1_21CollectiveEpilogueFwdINS6_IJSA_NS7_ILi512EEESA_EEES9_SC_SE_Li256ELb0ELb1ELb0ELb0EEENS1_30DynamicPersistentTileSchedulerILi256ELi128ELb0ELb1ELb1EEEEEEEEEvNT_6ParamsE)
        /*05b4*/ 	.word	0x00000018


	//----- nvinfo : EIATTR_MIN_STACK_SIZE
	.align		4
.L_274:
        /*05b8*/ 	.byte	0x04, 0x12
        /*05ba*/ 	.short	(.L_276 - .L_275)
	.align		4
.L_275:
        /*05bc*/ 	.word	index@(_ZN7cutlass13device_kernelIN5flash11enable_sm90INS1_16FlashAttnFwdSm90INS1_25CollectiveMainloopFwdSm90ILi2EN4cute5tupleIJNS5_1CILi1EEES8_S8_EEENS6_IJNS7_ILi64EEESA_SA_EEELi512ENS_6half_tEfNS_4arch4Sm90ELb1ELb0ELb1ELb1ELb1ELb0ELb0ELb0ELb0ELb1ELb0ELb0EEENS1_21CollectiveEpilogueFwdINS6_IJSA_NS7_ILi512EEESA_EEES9_SC_SE_Li256ELb1ELb1ELb0ELb0EEENS1_36VarlenDynamicPersistentTileSchedulerILi64ELi64ELi256ELi128ELb0ELb1ELb1ELb1ELb1ELb1EEEEEEEEEvNT_6ParamsE)
        /*05c0*/ 	.word	0x00000030


	//----- nvinfo : EIATTR_MIN_STACK_SIZE
	.align		4
.L_276:
        /*05c4*/ 	.byte	0x04, 0x12
        /*05c6*/ 	.short	(.L_278 - .L_277)
	.align		4
.L_277:
        /*05c8*/ 	.word	index@(_ZN7cutlass13device_kernelIN5flash11enable_sm90INS1_16FlashAttnFwdSm90INS1_25CollectiveMainloopFwdSm90ILi2EN4cute5tupleIJNS5_1CILi1EEES8_S8_EEENS6_IJNS7_ILi64EEESA_SA_EEELi512ENS_6half_tEfNS_4arch4Sm90ELb1ELb0ELb1ELb1ELb1ELb1ELb0ELb0ELb0ELb1ELb0ELb0EEENS1_21CollectiveEpilogueFwdINS6_IJSA_NS7_ILi512EEESA_EEES9_SC_SE_Li256ELb1ELb1ELb0ELb0EEENS1_36VarlenDynamicPersistentTileSchedulerILi64ELi64ELi256ELi128ELb0ELb1ELb1ELb1ELb1ELb1EEEEEEEEEvNT_6ParamsE)
        /*05cc*/ 	.word	0x00000068


	//----- nvinfo : EIATTR_MIN_STACK_SIZE
	.align		4
.L_278:
        /*05d0*/ 	.byte	0x04, 0x12
        /*05d2*/ 	.short	(.L_280 - .L_279)
	.align		4
.L_279:
        /*05d4*/ 	.word	index@(_ZN7cutlass13device_kernelIN5flash11enable_sm90INS1_16FlashAttnFwdSm90INS1_25CollectiveMainloopFwdSm90ILi2EN4cute5tupleIJNS5_1CILi1EEES8_S8_EEENS6_IJNS7_ILi64EEESA_SA_EEELi512ENS_6half_tEfNS_4arch4Sm90ELb1ELb0ELb1ELb1ELb1ELb0ELb1ELb0ELb0ELb1ELb0ELb0EEENS1_21CollectiveEpilogueFwdINS6_IJSA_NS7_ILi512EEESA_EEES9_SC_SE_Li256ELb1ELb1ELb0ELb0EEENS1_36VarlenDynamicPersistentTileSchedulerILi64ELi64ELi256ELi128ELb0ELb1ELb1ELb1ELb1ELb1EEEEEEEEEvNT_6ParamsE)
        /*05d8*/ 	.word	0x00000028


	//----- nvinfo : EIATTR_MIN_STACK_SIZE
	.align		4
.L_280:
        /*05dc*/ 	.byte	0x04, 0x12
        /*05de*/ 	.short	(.L_282 - .L_281)
	.align		4
.L_281:
        /*05e0*/ 	.word	index@(_ZN7cutlass13device_kernelIN5flash11enable_sm90INS1_16FlashAttnFwdSm90INS1_25CollectiveMainloopFwdSm90ILi2EN4cute5tupleIJNS5_1CILi1EEES8_S8_EEENS6_IJNS7_ILi64EEESA_SA_EEELi512ENS_6half_tEfNS_4arch4Sm90ELb1ELb0ELb1ELb1ELb1ELb1ELb1ELb0ELb0ELb1ELb0ELb0EEENS1_21CollectiveEpilogueFwdINS6_IJSA_NS7_ILi512EEESA_EEES9_SC_SE_Li256ELb1ELb1ELb0ELb0EEENS1_36VarlenDynamicPersistentTileSchedulerILi64ELi64ELi256ELi128ELb0ELb1ELb1ELb1ELb1ELb1EEEEEEEEEvNT_6ParamsE)
        /*05e4*/ 	.word	0x00000078


	//----- nvinfo : EIATTR_MIN_STACK_SIZE
	.align		4
.L_282:
        /*05e8*/ 	.byte	0x04, 0x12
        /*05ea*/ 	.short	(.L_284 - .L_283)
	.align		4
.L_283:
        /*05ec*/ 	.word	index@(_ZN7cutlass13device_kernelIN5flash11enable_sm90INS1_16FlashAttnFwdSm90INS1_25CollectiveMainloopFwdSm90ILi2EN4cute5tupleIJNS5_1CILi1EEES8_S8_EEENS6_IJNS7_ILi128EEENS7_ILi96EEENS7_ILi64EEEEEELi256ENS_6half_tEfNS_4arch4Sm90ELb0ELb0ELb1ELb0ELb1ELb0ELb0ELb1ELb0ELb1ELb0ELb0EEENS1_21CollectiveEpilogueFwdINS6_IJSA_NS7_ILi256EEESB_EEES9_SE_SG_Li256ELb0ELb1ELb0ELb0EEENS1_29StaticPersistentTileSchedulerILb0EEEEEEEEEvNT_6ParamsE)
        /*05f0*/ 	.word	0x00000020


	//----- nvinfo : EIATTR_MIN_STACK_SIZE
	.align		4
.L_284:
        /*05f4*/ 	.byte	0x04, 0x12
        /*05f6*/ 	.short	(.L_286 - .L_285)
	.align		4
.L_285:
        /*05f8*/ 	.word	index@(_ZN7cutlass13device_kernelIN5flash11enable_sm90INS1_16FlashAttnFwdSm90INS1_25CollectiveMainloopFwdSm90ILi2EN4cute5tupleIJNS5_1CILi1EEES8_S8_EEENS6_IJNS7_ILi128EEENS7_ILi96EEENS7_ILi64EEEEEELi256ENS_6half_tEfNS_4arch4Sm90ELb0ELb0ELb1ELb0ELb1ELb0ELb1ELb1ELb0ELb1ELb0ELb0EEENS1_21CollectiveEpilogueFwdINS6_IJSA_NS7_ILi256EEESB_EEES9_SE_SG_Li256ELb0ELb1ELb0ELb0EEENS1_29StaticPersistentTileSchedulerILb0EEEEEEEEEvNT_6ParamsE)
        /*05fc*/ 	.word	0x00000020


	//----- nvinfo : EIATTR_MIN_STACK_SIZE
	.align		4
.L_286:
        /*0600*/ 	.byte	0x04, 0x12
        /*0602*/ 	.short	(.L_288 - .L_287)
	.align		4
.L_287:
        /*0604*/ 	.word	index@(_ZN7cutlass13device_kernelIN5flash11enable_sm90INS1_16FlashAttnFwdSm90INS1_25CollectiveMainloopFwdSm90ILi2EN4cute5tupleIJNS5_1CILi1EEES8_S8_EEENS6_IJNS7_ILi128EEENS7_ILi96EEENS7_ILi64EEEEEELi256ENS_6half_tEfNS_4arch4Sm90ELb0ELb0ELb1ELb1ELb1ELb0ELb0ELb1ELb0ELb1ELb0ELb0EEENS1_21CollectiveEpilogueFwdINS6_IJSA_NS7_ILi256EEESB_EEES9_SE_SG_Li256ELb1ELb1ELb0ELb0EEENS1_36VarlenDynamicPersistentTileSchedulerILi128ELi96ELi256ELi128ELb0ELb1ELb1ELb0ELb1ELb1EEEEEEEEEvNT_6ParamsE)
        /*0608*/ 	.word	0x00000030


	//----- nvinfo : EIATTR_MIN_STACK_SIZE
	.align		4
.L_288:
        /*060c*/ 	.byte	0x04, 0x12
        /*060e*/ 	.short	(.L_290 - .L_289)
	.align		4
.L_289:
        /*0610*/ 	.word	index@(_ZN7cutlass13device_kernelIN5flash11enable_sm90INS1_16FlashAttnFwdSm90INS1_25CollectiveMainloopFwdSm90ILi2EN4cute5tupleIJNS5_1CILi1EEES8_S8_EEENS6_IJNS7_ILi128EEENS7_ILi96EEENS7_ILi64EEEEEELi256ENS_6half_tEfNS_4arch4Sm90ELb0ELb0ELb1ELb1ELb1ELb1ELb0ELb1ELb0ELb1ELb0ELb0EEENS1_21CollectiveEpilogueFwdINS6_IJSA_NS7_ILi256EEESB_EEES9_SE_SG_Li256ELb1ELb1ELb0ELb0EEENS1_36VarlenDynamicPersistentTileSchedulerILi128ELi96ELi256ELi128ELb0ELb1ELb1ELb0ELb1ELb1EEEEEEEEEvNT_6ParamsE)
        /*0614*/ 	.word	0x00000060


	//----- nvinfo : EIATTR_MIN_STACK_SIZE
	.align		4
.L_290:
        /*0618*/ 	.byte	0x04, 0x12
        /*061a*/ 	.short	(.L_292 - .L_291)
	.align		4
.L_291:
        /*061c*/ 	.word	index@(_ZN7cutlass13device_kernelIN5flash11enable_sm90INS1_16FlashAttnFwdSm90INS1_25CollectiveMainloopFwdSm90ILi2EN4cute5tupleIJNS5_1CILi1EEES8_S8_EEENS6_IJNS7_ILi128EEENS7_ILi96EEENS7_ILi64EEEEEELi256ENS_6half_tEfNS_4arch4Sm90ELb0ELb0ELb1ELb1ELb1ELb0ELb1ELb1ELb0ELb1ELb0ELb0EEENS1_21CollectiveEpilogueFwdINS6_IJSA_NS7_ILi256EEESB_EEES9_SE_SG_Li256ELb1ELb1ELb0ELb0EEENS1_36VarlenDynamicPersistentTileSchedulerILi128ELi96ELi256ELi128ELb0ELb1ELb1ELb0ELb1ELb1EEEEEEEEEvNT_6ParamsE)
        /*0620*/ 	.word	0x00000028


	//----- nvinfo : EIATTR_MIN_STACK_SIZE
	.align		4
.L_292:
        /*0624*/ 	.byte	0x04, 0x12
        /*0626*/ 	.short	(.L_294 - .L_293)
	.align		4
.L_293:
        /*0628*/ 	.word	index@(_ZN7cutlass13device_kernelIN5flash11enable_sm90INS1_16FlashAttnFwdSm90INS1_25CollectiveMainloopFwdSm90ILi2EN4cute5tupleIJNS5_1CILi1EEES8_S8_EEENS6_IJNS7_ILi128EEENS7_ILi96EEENS7_ILi64EEEEEELi256ENS_6half_tEfNS_4arch4Sm90ELb0ELb0ELb1ELb1ELb1ELb1ELb1ELb1ELb0ELb1ELb0ELb0EEENS1_21CollectiveEpilogueFwdINS6_IJSA_NS7_ILi256EEESB_EEES9_SE_SG_Li256ELb1ELb1ELb0ELb0EEENS1_36VarlenDynamicPersistentTileSchedulerILi128ELi96ELi256ELi128ELb0ELb1ELb1ELb0ELb1ELb1EEEEEEEEEvNT_6ParamsE)
        /*062c*/ 	.word	0x00000090


	//----- nvinfo : EIATTR_MIN_STACK_SIZE
	.align		4
.L_294:
        /*0630*/ 	.byte	0x04, 0x12
        /*0632*/ 	.short	(.L_296 - .L_295)
	.align		4
.L_295:
        /*0634*/ 	.word	index@(_ZN7cutlass13device_kernelIN5flash11enable_sm90INS1_16FlashAttnFwdSm90INS1_25CollectiveMainloopFwdSm90ILi2EN4cute5tupleIJNS5_1CILi1EEES8_S8_EEENS6_IJNS7_ILi128EEENS7_ILi96EEENS7_ILi64EEEEEELi256ENS_6half_tEfNS_4arch4Sm90ELb0ELb1ELb1ELb0ELb1ELb0ELb0ELb1ELb0ELb1ELb0ELb0EEENS1_21CollectiveEpilogueFwdINS6_IJSA_NS7_ILi256EEESB_EEES9_SE_SG_Li256ELb0ELb1ELb0ELb0EEENS1_30DynamicPersistentTileSchedulerILi256ELi128ELb0ELb1ELb1EEEEEEEEEvNT_6ParamsE)
        /*0638*/ 	.word	0x00000430


	//----- nvinfo : EIATTR_MIN_STACK_SIZE
	.align		4
.L_296:
        /*063c*/ 	.byte	0x04, 0x12
        /*063e*/ 	.short	(.L_298 - .L_297)
	.align		4
.L_297:
        /*0640*/ 	.word	index@(_ZN7cutlass13device_kernelIN5flash11enable_sm90INS1_16FlashAttnFwdSm90INS1_25CollectiveMainloopFwdSm90ILi2EN4cute5tupleIJNS5_1CILi1EEES8_S8_EEENS6_IJNS7_ILi128EEENS7_ILi96EEENS7_ILi64EEEEEELi256ENS_6half_tEfNS_4arch4Sm90ELb0ELb1ELb1ELb0ELb1ELb0ELb1ELb1ELb0ELb1ELb0ELb0EEENS1_21CollectiveEpilogueFwdINS6_IJSA_NS7_ILi256EEESB_EEES9_SE_SG_Li256ELb0ELb1ELb0ELb0EEENS1_30DynamicPersistentTileSchedulerILi256ELi128ELb0ELb1ELb1EEEEEEEEEvNT_6ParamsE)
        /*0644*/ 	.word	0x00000460


	//----- nvinfo : EIATTR_MIN_STACK_SIZE
	.align		4
.L_298:
        /*0648*/ 	.byte	0x04, 0x12
        /*064a*/ 	.short	(.L_300 - .L_299)
	.align		4
.L_299:
        /*064c*/ 	.word	index@(_ZN7cutlass13device_kernelIN5flash11enable_sm90INS1_16FlashAttnFwdSm90INS1_25CollectiveMainloopFwdSm90ILi2EN4cute5tupleIJNS5_1CILi1EEES8_S8_EEENS6_IJNS7_ILi128EEENS7_ILi96EEENS7_ILi64EEEEEELi256ENS_6half_tEfNS_4arch4Sm90ELb0ELb1ELb1ELb1ELb1ELb0ELb0ELb1ELb0ELb1ELb0ELb0EEENS1_21CollectiveEpilogueFwdINS6_IJSA_NS7_ILi256EEESB_EEES9_SE_SG_Li256ELb1ELb1ELb0ELb0EEENS1_36VarlenDynamicPersistentTileSchedulerILi128ELi96ELi256ELi128ELb0ELb1ELb1ELb1ELb0ELb1EEEEEEEEEvNT_6ParamsE)
        /*0650*/ 	.word	0x00000430


	//----- nvinfo : EIATTR_MIN_STACK_SIZE
	.align		4
.L_300:
        /*0654*/ 	.byte	0x04, 0x12
        /*0656*/ 	.short	(.L_302 - .L_301)
	.align		4
.L_301:
        /*0658*/ 	.word	index@(_ZN7cutlass13device_kernelIN5flash11enable_sm90INS1_16FlashAttnFwdSm90INS1_25CollectiveMainloopFwdSm90ILi2EN4cute5tupleIJNS5_1CILi1EEES8_S8_EEENS6_IJNS7_ILi128EEENS7_ILi96EEENS7_ILi64EEEEEELi256ENS_6half_tEfNS_4arch4Sm90ELb0ELb1ELb1ELb1ELb1ELb1ELb0ELb1ELb0ELb1ELb0ELb0EEENS1_21CollectiveEpilogueFwdINS6_IJSA_NS7_ILi256EEESB_EEES9_SE_SG_Li256ELb1ELb1ELb0ELb0EEENS1_36VarlenDynamicPersistentTileSchedulerILi128ELi96ELi256ELi128ELb0ELb1ELb1ELb1ELb0ELb1EEEEEEEEEvNT_6ParamsE)
        /*065c*/ 	.word	0x00000440


	//----- nvinfo : EIATTR_MIN_STACK_SIZE
	.align		4
.L_302:
        /*0660*/ 	.byte	0x04, 0x12
        /*0662*/ 	.short	(.L_304 - .L_303)
	.align		4
.L_303:
        /*0664*/ 	.word	index@(_ZN7cutlass13device_kernelIN5flash11enable_sm90INS1_16FlashAttnFwdSm90INS1_25CollectiveMainloopFwdSm90ILi2EN4cute5tupleIJNS5_1CILi1EEES8_S8_EEENS6_IJNS7_ILi128EEENS7_ILi96EEENS7_ILi64EEEEEELi256ENS_6half_tEfNS_4arch4Sm90ELb0ELb1ELb1ELb1ELb1ELb0ELb1ELb1ELb0ELb1ELb0ELb0EEENS1_21CollectiveEpilogueFwdINS6_IJSA_NS7_ILi256EEESB_EEES9_SE_SG_Li256ELb1ELb1ELb0ELb0EEENS1_36VarlenDynamicPersistentTileSchedulerILi128ELi96ELi256ELi128ELb0ELb1ELb1ELb1ELb0ELb1EEEEEEEEEvNT_6ParamsE)
        /*0668*/ 	.word	0x00000480


	//----- nvinfo : EIATTR_MIN_STACK_SIZE
	.align		4
.L_304:
        /*066c*/ 	.byte	0x04, 0x12
        /*066e*/ 	.short	(.L_306 - .L_305)
	.align		4
.L_305:
        /*0670*/ 	.word	index@(_ZN7cutlass13device_kernelIN5flash11enable_sm90INS1_16FlashAttnFwdSm90INS1_25CollectiveMainloopFwdSm90ILi2EN4cute5tupleIJNS5_1CILi1EEES8_S8_EEENS6_IJNS7_ILi128EEENS7_ILi96EEENS7_ILi64EEEEEELi256ENS_6half_tEfNS_4arch4Sm90ELb0ELb1ELb1ELb1ELb1ELb1ELb1ELb1ELb0ELb1ELb0ELb0EEENS1_21CollectiveEpilogueFwdINS6_IJSA_NS7_ILi256EEESB_EEES9_SE_SG_Li256ELb1ELb1ELb0ELb0EEENS1_36VarlenDynamicPersistentTileSchedulerILi128ELi96ELi256ELi128ELb0ELb1ELb1ELb1ELb0ELb1EEEEEEEEEvNT_6ParamsE)
        /*0674*/ 	.word	0x000004b0


	//----- nvinfo : EIATTR_MIN_STACK_SIZE
	.align		4
.L_306:
        /*0678*/ 	.byte	0x04, 0x12
        /*067a*/ 	.short	(.L_308 - .L_307)
	.align		4
.L_307:
        /*067c*/ 	.word	index@(_ZN7cutlass13device_kernelIN5flash11enable_sm90INS1_16FlashAttnFwdSm90INS1_25CollectiveMainloopFwdSm90ILi2EN4cute5tupleIJNS5_1CILi1EEES8_S8_EEENS6_IJNS7_ILi128EEENS7_ILi96EEENS7_ILi64EEEEEELi256ENS_6half_tEfNS_4arch4Sm90ELb1ELb0ELb1ELb0ELb1ELb0ELb0ELb1ELb0ELb1ELb0ELb0EEENS1_21CollectiveEpilogueFwdINS6_IJSA_NS7_ILi256EEESB_EEES9_SE_SG_Li256ELb0ELb1ELb0ELb0EEENS1_30DynamicPersistentTileSchedulerILi256ELi128ELb0ELb1ELb1EEEEEEEEEvNT_6ParamsE)
        /*0680*/ 	.word	0x00000008


	//----- nvinfo : EIATTR_MIN_STACK_SIZE
	.align		4
.L_308:
        /*0684*/ 	.byte	0x04, 0x12
        /*0686*/ 	.short	(.L_310 - .L_309)
	.align		4
.L_309:
        /*0688*/ 	.word	index@(_ZN7cutlass13device_kernelIN5flash11enable_sm90INS1_16FlashAttnFwdSm90INS1_25CollectiveMainloopFwdSm90ILi2EN4cute5tupleIJNS5_1CILi1EEES8_S8_EEENS6_IJNS7_ILi128EEENS7_ILi96EEENS7_ILi64EEEEEELi256ENS_6half_tEfNS_4arch4Sm90ELb1ELb0ELb1ELb0ELb1ELb0ELb1ELb1ELb0ELb1ELb0ELb0EEENS1_21CollectiveEpilogueFwdINS6_IJSA_NS7_ILi256EEESB_EEES9_SE_SG_Li256ELb0ELb1ELb0ELb0EEENS1_30DynamicPersistentTileSchedulerILi256ELi128ELb0ELb1ELb1EEEEEEEEEvNT_6ParamsE)
        /*068c*/ 	.word	0x00000010


	//----- nvinfo : EIATTR_MIN_STACK_SIZE
	.align		4
.L_310:
        /*0690*/ 	.byte	0x04, 0x12
        /*0692*/ 	.short	(.L_312 - .L_311)
	.align		4
.L_311:
        /*0694*/ 	.word	index@(_ZN7cutlass13device_kernelIN5flash11enable_sm90INS1_16FlashAttnFwdSm90INS1_25CollectiveMainloopFwdSm90ILi2EN4cute5tupleIJNS5_1CILi1EEES8_S8_EEENS6_IJNS7_ILi128EEENS7_ILi96EEENS7_ILi64EEEEEELi256ENS_6half_tEfNS_4arch4Sm90ELb1ELb0ELb1ELb1ELb1ELb0ELb0ELb1ELb0ELb1ELb0ELb0EEENS1_21CollectiveEpilogueFwdINS6_IJSA_NS7_ILi256EEESB_EEES9_SE_SG_Li256ELb1ELb1ELb0ELb0EEENS1_36VarlenDynamicPersistentTileSchedulerILi128ELi96ELi256ELi128ELb0ELb1ELb1ELb1ELb1ELb1EEEEEEEEEvNT_6ParamsE)
        /*0698*/ 	.word	0x00000028


	//----- nvinfo : EIATTR_MIN_STACK_SIZE
	.align		4
.L_312:
        /*069c*/ 	.byte	0x04, 0x12
        /*069e*/ 	.short	(.L_314 - .L_313)
	.align		4
.L_313:
        /*06a0*/ 	.word	index@(_ZN7cutlass13device_kernelIN5flash11enable_sm90INS1_16FlashAttnFwdSm90INS1_25CollectiveMainloopFwdSm90ILi2EN4cute5tupleIJNS5_1CILi1EEES8_S8_EEENS6_IJNS7_ILi128EEENS7_ILi96EEENS7_ILi64EEEEEELi256ENS_6half_tEfNS_4arch4Sm90ELb1ELb0ELb1ELb1ELb1ELb1ELb0ELb1ELb0ELb1ELb0ELb0EEENS1_21CollectiveEpilogueFwdINS6_IJSA_NS7_ILi256EEESB_EEES9_SE_SG_Li256ELb1ELb1ELb0ELb0EEENS1_36VarlenDynamicPersistentTileSchedulerILi128ELi96ELi256ELi128ELb0ELb1ELb1ELb1ELb1ELb1EEEEEEEEEvNT_6ParamsE)
        /*06a4*/ 	.word	0x00000060


	//----- nvinfo : EIATTR_MIN_STACK_SIZE
	.align		4
.L_314:
        /*06a8*/ 	.byte	0x04, 0x12
        /*06aa*/ 	.short	(.L_316 - .L_315)
	.align		4
.L_315:
        /*06ac*/ 	.word	index@(_ZN7cutlass13device_kernelIN5flash11enable_sm90INS1_16FlashAttnFwdSm90INS1_25CollectiveMainloopFwdSm90ILi2EN4cute5tupleIJNS5_1CILi1EEES8_S8_EEENS6_IJNS7_ILi128EEENS7_ILi96EEENS7_ILi64EEEEEELi256ENS_6half_tEfNS_4arch4Sm90ELb1ELb0ELb1ELb1ELb1ELb0ELb1ELb1ELb0ELb1ELb0ELb0EEENS1_21CollectiveEpilogueFwdINS6_IJSA_NS7_ILi256EEESB_EEES9_SE_SG_Li256ELb1ELb1ELb0ELb0EEENS1_36VarlenDynamicPersistentTileSchedulerILi128ELi96ELi256ELi128ELb0ELb1ELb1ELb1ELb1ELb1EEEEEEEEEvNT_6ParamsE)
        /*06b0*/ 	.word	0x00000028


	//----- nvinfo : EIATTR_MIN_STACK_SIZE
	.align		4
.L_316:
        /*06b4*/ 	.byte	0x04, 0x12
        /*06b6*/ 	.short	(.L_318 - .L_317)
	.align		4
.L_317:
        /*06b8*/ 	.word	index@(_ZN7cutlass13device_kernelIN5flash11enable_sm90INS1_16FlashAttnFwdSm90INS1_25CollectiveMainloopFwdSm90ILi2EN4cute5tupleIJNS5_1CILi1EEES8_S8_EEENS6_IJNS7_ILi128EEENS7_ILi96EEENS7_ILi64EEEEEELi256ENS_6half_tEfNS_4arch4Sm90ELb1ELb0ELb1ELb1ELb1ELb1ELb1ELb1ELb0ELb1ELb0ELb0EEENS1_21CollectiveEpilogueFwdINS6_IJSA_NS7_ILi256EEESB_EEES9_SE_SG_Li256ELb1ELb1ELb0ELb0EEENS1_36VarlenDynamicPersistentTileSchedulerILi128ELi96ELi256ELi128ELb0ELb1ELb1ELb1ELb1ELb1EEEEEEEEEvNT_6ParamsE)
        /*06bc*/ 	.word	0x00000100
.L_318:


//--------------------- .nv.compat                --------------------------
	.section	.nv.compat,"",@"SHT_CUDA_COMPAT_INFO"
	.align	4
        /*0000*/ 	.byte	0x02, 0x09, 0x01, 0x00, 0x02, 0x02, 0x04, 0x00, 0x02, 0x05, 0x05, 0x00, 0x03, 0x07, 0x01, 0x01
        /*0010*/ 	.byte	0x02, 0x03, 0x01, 0x00, 0x02, 0x06, 0x01, 0x00, 0x04, 0x0b, 0x08, 0x00, 0x00, 0x00, 0x00, 0x00
        /*0020*/ 	.byte	0x00, 0x00, 0x00, 0x00


//--------------------- .nv.info._ZN7cutlass13device_kernelIN5flash11enable_sm90INS1_16FlashAttnFwdSm90INS1_25CollectiveMainloopFwdSm90ILi2EN4cute5tupleIJNS5_1CILi1EEES8_S8_EEENS6_IJNS7_ILi128EEENS7_ILi96EEENS7_ILi192EEEEEELi128ENS_6half_tEfNS_4arch4Sm90ELb0ELb0ELb1ELb0ELb1ELb0ELb0ELb1ELb1ELb1ELb0ELb0EEENS1_21CollectiveEpilogueFwdINS6_IJSA_SA_SB_EEES9_SE_SG_Li256ELb0ELb1ELb0ELb0EEENS1_29StaticPersistentTileSchedulerILb0EEEEEEEEEvNT_6ParamsE --------------------------
	.section	.nv.info._ZN7cutlass13device_kernelIN5flash11enable_sm90INS1_16FlashAttnFwdSm90INS1_25CollectiveMainloopFwdSm90ILi2EN4cute5tupleIJNS5_1CILi1EEES8_S8_EEENS6_IJNS7_ILi128EEENS7_ILi96EEENS7_ILi192EEEEEELi128ENS_6half_tEfNS_4arch4Sm90ELb0ELb0ELb1ELb0ELb1ELb0ELb0ELb1ELb1ELb1ELb0ELb0EEENS1_21CollectiveEpilogueFwdINS6_IJSA_SA_SB_EEES9_SE_SG_Li256ELb0ELb1ELb0ELb0EEENS1_29StaticPersistentTileSchedulerILb0EEEEEEEEEvNT_6ParamsE,"",@"SHT_CUDA_INFO"
	.sectionflags	@""
	.align	4


	//----- nvinfo : EIATTR_CUDA_API_VERSION
	.align		4
        /*0000*/ 	.byte	0x04, 0x37
        /*0002*/ 	.short	(.L_320 - .L_319)
.L_319:
        /*0004*/ 	.word	0x00000082


	//----- nvinfo : EIATTR_KPARAM_INFO
	.align		4
.L_320:
        /*0008*/ 	.byte	0x04, 0x17
        /*000a*/ 	.short	(.L_322 - .L_321)
.L_321:
        /*000c*/ 	.word	0x00000000
        /*0010*/ 	.short	0x0000
        /*0012*/ 	.short	0x0070
        /*0014*/ 	.byte	0x00, 0xf0, 0x01, 0x28


	//----- nvinfo : EIATTR_SPARSE_MMA_MASK
	.align		4
.L_322:
        /*0018*/ 	.byte	0x03, 0x50
        /*001a*/ 	.short	0x0000


	//----- nvinfo : EIATTR_MAXREG_COUNT
	.align		4
        /*001c*/ 	.byte	0x03, 0x1b
        /*001e*/ 	.short	0x00a8


	//----- nvinfo : EIATTR_NUM_BARRIERS
	.align		4
        /*0020*/ 	.byte	0x02, 0x4c
        /*0022*/ 	.byte	0x09
	.zero		1


	//----- nvinfo : EIATTR_EXTERNS
	.align		4
        /*0024*/ 	.byte	0x04, 0x0f
        /*0026*/ 	.short	(.L_324 - .L_323)


	//   ....[0]....
	.align		4
.L_323:
        /*0028*/ 	.word	index@(__assertfail)


	//----- nvinfo : EIATTR_ANNOTATIONS
	.align		4
.L_324:
        /*002c*/ 	.byte	0x04, 0x55
        /*002e*/ 	.short	(.L_326 - .L_325)


	//   ....[0]....
.L_325:
        /*0030*/ 	.word	0x00000001
        /*0034*/ 	.byte	0xa0, 0x08, 0x00, 0x00, 0x01, 0x00, 0x00, 0x00, 0x50, 0x09, 0x00, 0x00, 0x01, 0x00, 0x00, 0x00
        /*0044*/ 	.byte	0x50, 0x7b, 0x00, 0x00, 0x01, 0x00, 0x00, 0x00, 0x80, 0x7c, 0x00, 0x00, 0x01, 0x00, 0x00, 0x00
        /*0054*/ 	.byte	0xc0, 0x98, 0x00, 0x00, 0x01, 0x00, 0x00, 0x00, 0x60, 0xae, 0x00, 0x00, 0x01, 0x00, 0x00, 0x00
        /*0064*/ 	.byte	0x10, 0xaf, 0x00, 0x00, 0x01, 0x00, 0x00, 0x00, 0x90, 0xb0, 0x00, 0x00


	//----- nvinfo : EIATTR_MERCURY_ISA_VERSION
	.align		4
.L_326:
        /*0070*/ 	.byte	0x03, 0x5f
        /*0072*/ 	.short	0x0101


	//----- nvinfo : EIATTR_INT_WARP_WIDE_INSTR_OFFSETS
	.align		4
        /*0074*/ 	.byte	0x04, 0x31
        /*0076*/ 	.short	(.L_328 - .L_327)


	//   ....[0]....
.L_327:
        /*0078*/ 	.word	0x000000c0


	//   ....[1]....
        /*007c*/ 	.word	0x000000d0


	//   ....[2]....
        /*0080*/ 	.word	0x00000170


	//----- nvinfo : EIATTR_COOP_GROUP_MASK_REGIDS
	.align		4
.L_328:
        /*0084*/ 	.byte	0x04, 0x29
        /*0086*/ 	.short	(.L_330 - .L_329)


	//   ....[0]....
.L_329:
        /*0088*/ 	.word	0xffffffff


	//   ....[1]....
        /*008c*/ 	.word	0xffffffff


	//   ....[2]....
        /*0090*/ 	.word	0xffffffff


	//   ....[3]....
        /*0094*/ 	.word	0xffffffff


	//   ....[4]....
        /*0098*/ 	.word	0xffffffff


	//   ....[5]....
        /*009c*/ 	.word	0xffffffff


	//   ....[6]....
        /*00a0*/ 	.word	0xffffffff


	//   ....[7]....
        /*00a4*/ 	.word	0xffffffff


	//   ....[8]....
        /*00a8*/ 	.word	0xffffffff


	//   ....[9]....
        /*00ac*/ 	.word	0xffffffff


	//   ....[10]....
        /*00b0*/ 	.word	0xffffffff


	//   ....[11]....
        /*00b4*/ 	.word	0xffffffff


	//   ....[12]....
        /*00b8*/ 	.word	0xffffffff


	//   ....[13]....
        /*00bc*/ 	.word	0xffffffff


	//   ....[14]....
        /*00c0*/ 	.word	0xffffffff


	//   ....[15]....
        /*00c4*/ 	.word	0xffffffff


	//   ....[16]....
        /*00c8*/ 	.word	0xffffffff


	//   ....[17]....
        /*00cc*/ 	.word	0xffffffff


	//   ....[18]....
        /*00d0*/ 	.word	0xffffffff


	//   ....[19]....
        /*00d4*/ 	.word	0xffffffff


	//   ....[20]....
        /*00d8*/ 	.word	0xffffffff


	//   ....[21]....
        /*00dc*/ 	.word	0xffffffff


	//   ....[22]....
        /*00e0*/ 	.word	0xffffffff


	//   ....[23]....
        /*00e4*/ 	.word	0xffffffff


	//   ....[24]....
        /*00e8*/ 	.word	0xffffffff


	//   ....[25]....
        /*00ec*/ 	.word	0xffffffff


	//   ....[26]....
        /*00f0*/ 	.word	0xffffffff


	//   ....[27]....
        /*00f4*/ 	.word	0xffffffff


	//   ....[28]....
        /*00f8*/ 	.word	0xffffffff


	//   ....[29]....
        /*00fc*/ 	.word	0xffffffff


	//   ....[30]....
        /*0100*/ 	.word	0xffffffff


	//   ....[31]....
        /*0104*/ 	.word	0xffffffff


	//   ....[32]....
        /*0108*/ 	.word	0xffffffff


	//   ....[33]....
        /*010c*/ 	.word	0xffffffff


	//   ....[34]....
        /*0110*/ 	.word	0xffffffff


	//   ....[35]....
        /*0114*/ 	.word	0xffffffff


	//   ....[36]....
        /*0118*/ 	.word	0xffffffff


	//   ....[37]....
        /*011c*/ 	.word	0xffffffff


	//   ....[38]....
        /*0120*/ 	.word	0xffffffff


	//   ....[39]....
        /*0124*/ 	.word	0xffffffff


	//   ....[40]....
        /*0128*/ 	.word	0xffffffff


	//   ....[41]....
        /*012c*/ 	.word	0xffffffff


	//   ....[42]....
        /*0130*/ 	.word	0xffffffff


	//   ....[43]....
        /*0134*/ 	.word	0xffffffff


	//   ....[44]....
        /*0138*/ 	.word	0xffffffff


	//   ....[45]....
        /*013c*/ 	.word	0xffffffff


	//   ....[46]....
        /*0140*/ 	.word	0xffffffff


	//   ....[47]....
        /*0144*/ 	.word	0xffffffff


	//   ....[48]....
        /*0148*/ 	.word	0xffffffff


	//   ....[49]....
        /*014c*/ 	.word	0xffffffff


	//   ....[50]....
        /*0150*/ 	.word	0xffffffff


	//   ....[51]....
        /*0154*/ 	.word	0xffffffff


	//   ....[52]....
        /*0158*/ 	.word	0xffffffff


	//   ....[53]....
        /*015c*/ 	.word	0xffffffff


	//   ....[54]....
        /*0160*/ 	.word	0xffffffff


	//   ....[55]....
        /*0164*/ 	.word	0xffffffff


	//   ....[56]....
        /*0168*/ 	.word	0xffffffff


	//   ....[57]....
        /*016c*/ 	.word	0xffffffff


	//   ....[58]....
        /*0170*/ 	.word	0xffffffff


	//   ....[59]....
        /*0174*/ 	.word	0xffffffff


	//   ....[60]....
        /*0178*/ 	.word	0xffffffff


	//   ....[61]....
        /*017c*/ 	.word	0xffffffff


	//   ....[62]....
        /*0180*/ 	.word	0xffffffff


	//   ....[63]....
        /*0184*/ 	.word	0xffffffff


	//   ....[64]....
        /*0188*/ 	.word	0xffffffff


	//   ....[65]....
        /*018c*/ 	.word	0xffffffff


	//   ....[66]....
        /*0190*/ 	.word	0xffffffff


	//   ....[67]....
        /*0194*/ 	.word	0xffffffff


	//   ....[68]....
        /*0198*/ 	.word	0xffffffff


	//   ....[69]....
        /*019c*/ 	.word	0xffffffff


	//   ....[70]....
        /*01a0*/ 	.word	0xffffffff


	//   ....[71]....
        /*01a4*/ 	.word	0xffffffff


	//   ....[72]....
        /*01a8*/ 	.word	0xffffffff


	//   ....[73]....
        /*01ac*/ 	.word	0xffffffff


	//   ....[74]....
        /*01b0*/ 	.word	0xffffffff


	//   ....[75]....
        /*01b4*/ 	.word	0xffffffff


	//   ....[76]....
        /*01b8*/ 	.word	0xffffffff


	//   ....[77]....
        /*01bc*/ 	.word	0xffffffff


	//   ....[78]....
        /*01c0*/ 	.word	0xffffffff


	//   ....[79]....
        /*01c4*/ 	.word	0xffffffff


	//   ....[80]....
        /*01c8*/ 	.word	0xffffffff


	//   ....[81]....
        /*01cc*/ 	.word	0xffffffff


	//   ....[82]....
        /*01d0*/ 	.word	0xffffffff


	//   ....[83]....
        /*01d4*/ 	.word	0xffffffff


	//   ....[84]....
        /*01d8*/ 	.word	0xffffffff


	//   ....[85]....
        /*01dc*/ 	.word	0xffffffff


	//   ....[86]....
        /*01e0*/ 	.word	0xffffffff


	//   ....[87]....
        /*01e4*/ 	.word	0xffffffff


	//   ....[88]....
        /*01e8*/ 	.word	0xffffffff


	//   ....[89]....
        /*01ec*/ 	.word	0xffffffff


	//   ....[90]....
        /*01f0*/ 	.word	0xffffffff


	//   ....[91]....
        /*01f4*/ 	.word	0xffffffff


	//   ....[92]....
        /*01f8*/ 	.word	0xffffffff


	//   ....[93]....
        /*01fc*/ 	.word	0xffffffff


	//   ....[94]....
        /*0200*/ 	.word	0xffffffff


	//   ....[95]....
        /*0204*/ 	.word	0xffffffff


	//   ....[96]....
        /*0208*/ 	.word	0x0500000f


	//   ....[97]....
        /*020c*/ 	.word	0x0500000f


	//   ....[98]....
        /*0210*/ 	.word	0x0500000f


	//   ....[99]....
        /*0214*/ 	.word	0x0500000f


	//   ....[100]....
        /*0218*/ 	.word	0x0500000f


	//   ....[101]....
        /*021c*/ 	.word	0x0500000f


	//   ....[102]....
        /*0220*/ 	.word	0x0500000f


	//   ....[103]....
        /*0224*/ 	.word	0x0500000f


	//   ....[104]....
        /*0228*/ 	.word	0x0500000f


	//   ....[105]....
        /*022c*/ 	.word	0x0500000f


	//   ....[106]....
        /*0230*/ 	.word	0x0500000f


	//   ....[107]....
        /*0234*/ 	.word	0x0500000f


	//   ....[108]....
        /*0238*/ 	.word	0x0500000f


	//   ....[109]....
        /*023c*/ 	.word	0x0500000f


	//   ....[110]....
        /*0240*/ 	.word	0x0500000f


	//   ....[111]....
        /*0244*/ 	.word	0x0500000f


	//   ....[112]....
        /*0248*/ 	.word	0x0500000f


	//   ....[113]....
        /*024c*/ 	.word	0x0500000f


	//   ....[114]....
        /*0250*/ 	.word	0x0500000f


	//   ....[115]....
        /*0254*/ 	.word	0x0500000f


	//   ....[116]....
        /*0258*/ 	.word	0x0500000f


	//   ....[117]....
        /*025c*/ 	.word	0x0500000f


	//   ....[118]....
        /*0260*/ 	.word	0x0500000f


	//   ....[119]....
        /*0264*/ 	.word	0x0500000f


	//   ....[120]....
        /*0268*/ 	.word	0x0500000f


	//   ....[121]....
        /*026c*/ 	.word	0x0500000f


	//   ....[122]....
        /*0270*/ 	.word	0x0500000f


	//   ....[123]....
        /*0274*/ 	.word	0x0500000f


	//   ....[124]....
        /*0278*/ 	.word	0x0500000f


	//   ....[125]....
        /*027c*/ 	.word	0x0500000f


	//   ....[126]....
        /*0280*/ 	.word	0x0500000f


	//   ....[127]....
        /*0284*/ 	.word	0x0500000f


	//   ....[128]....
        /*0288*/ 	.word	0x0500000f


	//   ....[129]....
        /*028c*/ 	.word	0x0500000f


	//   ....[130]....
        /*0290*/ 	.word	0x0500000f


	//   ....[131]....
        /*0294*/ 	.word	0x0500000f


	//   ....[132]....
        /*0298*/ 	.word	0x0500000f


	//   ....[133]....
        /*029c*/ 	.word	0x0500000f


	//   ....[134]....
        /*02a0*/ 	.word	0x0500000f


	//   ....[135]....
        /*02a4*/ 	.word	0x0500000f


	//   ....[136]....
        /*02a8*/ 	.word	0x0500000f


	//   ....[137]....
        /*02ac*/ 	.word	0x0500000f


	//   ....[138]....
        /*02b0*/ 	.word	0x0500000f


	//   ....[139]....
        /*02b4*/ 	.word	0x0500000f


	//   ....[140]....
        /*02b8*/ 	.word	0x0500000f


	//   ....[141]....
        /*02bc*/ 	.word	0x0500000f


	//   ....[142]....
        /*02c0*/ 	.word	0x0500000f


	//   ....[143]....
        /*02c4*/ 	.word	0x0500000f


	//   ....[144]....
        /*02c8*/ 	.word	0x0500000f


	//   ....[145]....
        /*02cc*/ 	.word	0x0500000f


	//   ....[146]....
        /*02d0*/ 	.word	0x0500000f


	//   ....[147]....
        /*02d4*/ 	.word	0x0500000f


	//   ....[148]....
        /*02d8*/ 	.word	0x0500000f


	//   ....[149]....
        /*02dc*/ 	.word	0x0500000f


	//   ....[150]....
        /*02e0*/ 	.word	0x0500000f


	//   ....[151]....
        /*02e4*/ 	.word	0x0500000f


	//   ....[152]....
        /*02e8*/ 	.word	0x0500000f


	//   ....[153]....
        /*02ec*/ 	.word	0x0500000f


	//   ....[154]....
        /*02f0*/ 	.word	0x0500000f


	//   ....[155]....
        /*02f4*/ 	.word	0x0500000f


	//   ....[156]....
        /*02f8*/ 	.word	0x0500000f


	//   ....[157]....
        /*02fc*/ 	.word	0x0500000f


	//   ....[158]....
        /*0300*/ 	.word	0x0500000f


	//   ....[159]....
        /*0304*/ 	.word	0x0500000f


	//   ....[160]....
        /*0308*/ 	.word	0x0500000f


	//   ....[161]....
        /*030c*/ 	.word	0x0500000f


	//----- nvinfo : EIATTR_COOP_GROUP_INSTR_OFFSETS
	.align		4
.L_330:
        /*0310*/ 	.byte	0x04, 0x28
        /*0312*/ 	.short	(.L_332 - .L_331)


	//   ....[0]....
.L_331:
        /*0314*/ 	.word	0x00000070


	//   ....[1]....
        /*0318*/ 	.word	0x000000b0


	//   ....[2]....
        /*031c*/ 	.word	0x000002d0


	//   ....[3]....
        /*0320*/ 	.word	0x00000430


	//   ....[4]....
        /*0324*/ 	.word	0x00000550


	//   ....[5]....
        /*0328*/ 	.word	0x000006b0


	//   ....[6]....
        /*032c*/ 	.word	0x00000ce0


	//   ....[7]....
        /*0330*/ 	.word	0x000024f0


	//   ....[8]....
        /*0334*/ 	.word	0x00002560


	//   ....[9]....
        /*0338*/ 	.word	0x00002970


	//   ....[10]....
        /*033c*/ 	.word	0x00002a00


	//   ....[11]....
        /*0340*/ 	.word	0x00004db0


	//   ....[12]....
        /*0344*/ 	.word	0x00004dd0


	//   ....[13]....
        /*0348*/ 	.word	0x00004df0


	//   ....[14]....
        /*034c*/ 	.word	0x00004e20


	//   ....[15]....
        /*0350*/ 	.word	0x00005f50


	//   ....[16]....
        /*0354*/ 	.word	0x00005f80


	//   ....[17]....
        /*0358*/ 	.word	0x00006040


	//   ....[18]....
        /*035c*/ 	.word	0x00006050


	//   ....[19]....
        /*0360*/ 	.word	0x00007030


	//   ....[20]....
        /*0364*/ 	.word	0x00007060


	//   ....[21]....
        /*0368*/ 	.word	0x000070f0


	//   ....[22]....
        /*036c*/ 	.word	0x00007160


	//   ....[23]....
        /*0370*/ 	.word	0x000076d0


	//   ....[24]....
        /*0374*/ 	.word	0x00007710


	//   ....[25]....
        /*0378*/ 	.word	0x000077e0


	//   ....[26]....
        /*037c*/ 	.word	0x00007800


	//   ....[27]....
        /*0380*/ 	.word	0x000078b0


	//   ....[28]....
        /*0384*/ 	.word	0x000078d0


	//   ....[29]....
        /*0388*/ 	.word	0x00007990


	//   ....[30]....
        /*038c*/ 	.word	0x000079d0


	//   ....[31]....
        /*0390*/ 	.word	0x00008ab0


	//   ....[32]....
        /*0394*/ 	.word	0x00008ad0


	//   ....[33]....
        /*0398*/ 	.word	0x00008ae0


	//   ....[34]....
        /*039c*/ 	.word	0x00008b30


	//   ....[35]....
        /*03a0*/ 	.word	0x00008b80


	//   ....[36]....
        /*03a4*/ 	.word	0x00008bd0


	//   ....[37]....
        /*03a8*/ 	.word	0x00008c70


	//   ....[38]....
        /*03ac*/ 	.word	0x00008c90


	//   ....[39]....
        /*03b0*/ 	.word	0x00008d20


	//   ....[40]....
        /*03b4*/ 	.word	0x00008d40


	//   ....[41]....
        /*03b8*/ 	.word	0x00008dd0


	//   ....[42]....
        /*03bc*/ 	.word	0x00008df0


	//   ....[43]....
        /*03c0*/ 	.word	0x000093e0


	//   ....[44]....
        /*03c4*/ 	.word	0x00009400


	//   ....[45]....
        /*03c8*/ 	.word	0x00009430


	//   ....[46]....
        /*03cc*/ 	.word	0x00009470


	//   ....[47]....
        /*03d0*/ 	.word	0x000094f0


	//   ....[48]....
        /*03d4*/ 	.word	0x00009510


	//   ....[49]....
        /*03d8*/ 	.word	0x000095a0


	//   ....[50]....
        /*03dc*/ 	.word	0x000095d0


	//   ....[51]....
        /*03e0*/ 	.word	0x00009650


	//   ....[52]....
        /*03e4*/ 	.word	0x00009670


	//   ....[53]....
        /*03e8*/ 	.word	0x00009700


	//   ....[54]....
        /*03ec*/ 	.word	0x00009720


	//   ....[55]....
        /*03f0*/ 	.word	0x000097b0


	//   ....[56]....
        /*03f4*/ 	.word	0x000097e0


	//   ....[57]....
        /*03f8*/ 	.word	0x00009860


	//   ....[58]....
        /*03fc*/ 	.word	0x00009880


	//   ....[59]....
        /*0400*/ 	.word	0x00009ed0


	//   ....[60]....
        /*0404*/ 	.word	0x00009f00


	//   ....[61]....
        /*0408*/ 	.word	0x00009f10


	//   ....[62]....
        /*040c*/ 	.word	0x00009f30


	//   ....[63]....
        /*0410*/ 	.word	0x00009f80


	//   ....[64]....
        /*0414*/ 	.word	0x00009fa0


	//   ....[65]....
        /*0418*/ 	.word	0x0000a000


	//   ....[66]....
        /*041c*/ 	.word	0x0000a020


	//   ....[67]....
        /*0420*/ 	.word	0x0000a070


	//   ....[68]....
        /*0424*/ 	.word	0x0000a090


	//   ....[69]....
        /*0428*/ 	.word	0x0000a0e0


	//   ....[70]....
        /*042c*/ 	.word	0x0000a100


	//   ....[71]....
        /*0430*/ 	.word	0x0000a390


	//   ....[72]....
        /*0434*/ 	.word	0x0000a3b0


	//   ....[73]....
        /*0438*/ 	.word	0x0000a3d0


	//   ....[74]....
        /*043c*/ 	.word	0x0000a430


	//   ....[75]....
        /*0440*/ 	.word	0x0000a450


	//   ....[76]....
        /*0444*/ 	.word	0x0000a4b0


	//   ....[77]....
        /*0448*/ 	.word	0x0000a4d0


	//   ....[78]....
        /*044c*/ 	.word	0x0000a530


	//   ....[79]....
        /*0450*/ 	.word	0x0000a550


	//   ....[80]....
        /*0454*/ 	.word	0x0000a5b0


	//   ....[81]....
        /*0458*/ 	.word	0x0000a5d0


	//   ....[82]....
        /*045c*/ 	.word	0x0000a5e0


	//   ....[83]....
        /*0460*/ 	.word	0x0000aa50


	//   ....[84]....
        /*0464*/ 	.word	0x0000aa70


	//   ....[85]....
        /*0468*/ 	.word	0x0000aa90


	//   ....[86]....
        /*046c*/ 	.word	0x0000aad0


	//   ....[87]....
        /*0470*/ 	.word	0x0000ab20


	//   ....[88]....
        /*0474*/ 	.word	0x0000ab50


	//   ....[89]....
        /*0478*/ 	.word	0x0000aba0


	//   ....[90]....
        /*047c*/ 	.word	0x0000abd0


	//   ....[91]....
        /*0480*/ 	.word	0x0000ac20


	//   ....[92]....
        /*0484*/ 	.word	0x0000ac50


	//   ....[93]....
        /*0488*/ 	.word	0x0000aca0


	//   ....[94]....
        /*048c*/ 	.word	0x0000acd0


	//   ....[95]....
        /*0490*/ 	.word	0x0000b010


	//   ....[96]....
        /*0494*/ 	.word	0x0000b510


	//   ....[97]....
        /*0498*/ 	.word	0x0000b600


	//   ....[98]....
        /*049c*/ 	.word	0x0000b6a0


	//   ....[99]....
        /*04a0*/ 	.word	0x0000b730


	//   ....[100]....
        /*04a4*/ 	.word	0x0000b7f0


	//   ....[101]....
        /*04a8*/ 	.word	0x0000b870


	//   ....[102]....
        /*04ac*/ 	.word	0x0000b950


	//   ....[103]....
        /*04b0*/ 	.word	0x0000b9e0


	//   ....[104]....
        /*04b4*/ 	.word	0x0000bab0


	//   ....[105]....
        /*04b8*/ 	.word	0x0000bb40


	//   ....[106]....
        /*04bc*/ 	.word	0x0000bc10


	//   ....[107]....
        /*04c0*/ 	.word	0x0000bc90


	//   ....[108]....
        /*04c4*/ 	.word	0x0000bd60


	//   ....[109]....
        /*04c8*/ 	.word	0x0000bdf0


	//   ....[110]....
        /*04cc*/ 	.word	0x0000be60


	//   ....[111]....
        /*04d0*/ 	.word	0x0000bee0


	//   ....[112]....
        /*04d4*/ 	.word	0x0000bfa0


	//   ....[113]....
        /*04d8*/ 	.word	0x0000c010


	//   ....[114]....
        /*04dc*/ 	.word	0x0000c100


	//   ....[115]....
        /*04e0*/ 	.word	0x0000c190


	//   ....[116]....
        /*04e4*/ 	.word	0x0000c260


	//   ....[117]....
        /*04e8*/ 	.word	0x0000c2e0


	//   ....[118]....
        /*04ec*/ 	.word	0x0000c3c0


	//   ....[119]....
        /*04f0*/ 	.word	0x0000c430


	//   ....[120]....
        /*04f4*/ 	.word	0x0000c520


	//   ....[121]....
        /*04f8*/ 	.word	0x0000c5b0


	//   ....[122]....
        /*04fc*/ 	.word	0x0000c680


	//   ....[123]....
        /*0500*/ 	.word	0x0000c700


	//   ....[124]....
        /*0504*/ 	.word	0x0000c7c0


	//   ....[125]....
        /*0508*/ 	.word	0x0000c900


	//   ....[126]....
        /*050c*/ 	.word	0x0000c9b0


	//   ....[127]....
        /*0510*/ 	.word	0x0000ca10


	//   ....[128]....
        /*0514*/ 	.word	0x0000cad0


	//   ....[129]....
        /*0518*/ 	.word	0x0000cb30


	//   ....[130]....
        /*051c*/ 	.word	0x0000cbf0


	//   ....[131]....
        /*0520*/ 	.word	0x0000cc50


	//   ....[132]....
        /*0524*/ 	.word	0x0000cd10


	//   ....[133]....
        /*0528*/ 	.word	0x0000cd70


	//   ....[134]....
        /*052c*/ 	.word	0x0000ce30


	//   ....[135]....
        /*0530*/ 	.word	0x0000ce90


	//   ....[136]....
        /*0534*/ 	.word	0x0000cf50


	//   ....[137]....
        /*0538*/ 	.word	0x0000d030


	//   ....[138]....
        /*053c*/ 	.word	0x0000d0d0


	//   ....[139]....
        /*0540*/ 	.word	0x0000d130


	//   ....[140]....
        /*0544*/ 	.word	0x0000d200


	//   ....[141]....
        /*0548*/ 	.word	0x0000d260


	//   ....[142]....
        /*054c*/ 	.word	0x0000d330


	//   ....[143]....
        /*0550*/ 	.word	0x0000d390


	//   ....[144]....
        /*0554*/ 	.word	0x0000d460


	//   ....[145]....
        /*0558*/ 	.word	0x0000d4c0


	//   ....[146]....
        /*055c*/ 	.word	0x0000d590


	//   ....[147]....
        /*0560*/ 	.word	0x0000d5f0


	//   ....[148]....
        /*0564*/ 	.word	0x0000d6b0


	//   ....[149]....
        /*0568*/ 	.word	0x0000d7d0


	//   ....[150]....
        /*056c*/ 	.word	0x0000d870


	//   ....[151]....
        /*0570*/ 	.word	0x0000d8d0


	//   ....[152]....
        /*0574*/ 	.word	0x0000d9a0


	//   ....[153]....
        /*0578*/ 	.word	0x0000da40


	//   ....[154]....
        /*057c*/ 	.word	0x0000db00


	//   ....[155]....
        /*0580*/ 	.word	0x0000dba0


	//   ....[156]....
        /*0584*/ 	.word	0x0000dc60


	//   ....[157]....
        /*0588*/ 	.word	0x0000dd00


	//   ....[158]....
        /*058c*/ 	.word	0x0000ddc0


	//   ....[159]....
        /*0590*/ 	.word	0x0000de60


	//   ....[160]....
        /*0594*/ 	.word	0x0000df20


	//   ....[161]....
        /*0598*/ 	.word	0x0000e070


	//----- nvinfo : EIATTR_REG_RECONFIG
	.align		4
.L_332:
        /*059c*/ 	.byte	0x01, 0x54
	.zero		2


	//----- nvinfo : EIATTR_SYSCALL_OFFSETS
	.align		4
        /*05a0*/ 	.byte	0x04, 0x46
        /*05a2*/ 	.short	(.L_334 - .L_333)


	//   ....[0]....
.L_333:
        /*05a4*/ 	.word	0x00001050


	//   ....[1]....
        /*05a8*/ 	.word	0x00008260


	//   ....[2]....
        /*05ac*/ 	.word	0x000083a0


	//   ....[3]....
        /*05b0*/ 	.word	0x00008490


	//   ....[4]....
        /*05b4*/ 	.word	0x000090f0


	//----- nvinfo : EIATTR_MBARRIER_INSTR_OFFSETS
	.align		4
.L_334:
        /*05b8*/ 	.byte	0x04, 0x39
        /*05ba*/ 	.short	(.L_336 - .L_335)


	//   ....[0]....
.L_335:
        /*05bc*/ 	.word	0x00000180
        /*05c0*/ 	.word	0x000000ff
        /*05c4*/ 	.word	0x0002a800
        /*05c8*/ 	.short	0x0100
        /*05ca*/ 	.byte	0x08
	.zero		1


	//   ....[1]....
        /*05cc*/ 	.word	0x00000190
        /*05d0*/ 	.word	0x000000ff
        /*05d4*/ 	.word	0x0002a820
        /*05d8*/ 	.short	0x0100
        /*05da*/ 	.byte	0x08
	.zero		1


	//   ....[2]....
        /*05dc*/ 	.word	0x00000280
        /*05e0*/ 	.word	0x000000ff
        /*05e4*/ 	.word	0x0002a830
        /*05e8*/ 	.short	0x0100
        /*05ea*/ 	.byte	0x08
	.zero		1


	//   ....[3]....
        /*05ec*/ 	.word	0x00000290
        /*05f0*/ 	.word	0x000000ff
        /*05f4*/ 	.word	0x0002a840
        /*05f8*/ 	.short	0x0100
        /*05fa*/ 	.byte	0x08
	.zero		1


	//   ....[4]....
        /*05fc*/ 	.word	0x000002a0
        /*0600*/ 	.word	0x000000ff
        /*0604*/ 	.word	0x0002a838
        /*0608*/ 	.short	0x0100
        /*060a*/ 	.byte	0x08
	.zero		1


	//   ....[5]....
        /*060c*/ 	.word	0x000002b0
        /*0610*/ 	.word	0x000000ff
        /*0614*/ 	.word	0x0002a848
        /*0618*/ 	.short	0x0100
        /*061a*/ 	.byte	0x08
	.zero		1


	//   ....[6]....
        /*061c*/ 	.word	0x000003e0
        /*0620*/ 	.word	0x000000ff
        /*0624*/ 	.word	0x0002a850
        /*0628*/ 	.short	0x0100
        /*062a*/ 	.byte	0x08
	.zero		1


	//   ....[7]....
        /*062c*/ 	.word	0x000003f0
        /*0630*/ 	.word	0x000000ff
        /*0634*/ 	.word	0x0002a860
        /*0638*/ 	.short	0x0100
        /*063a*/ 	.byte	0x08
	.zero		1


	//   ....[8]....
        /*063c*/ 	.word	0x00000400
        /*0640*/ 	.word	0x000000ff
        /*0644*/ 	.word	0x0002a858
        /*0648*/ 	.short	0x0100
        /*064a*/ 	.byte	0x08
	.zero		1


	//   ....[9]....
        /*064c*/ 	.word	0x00000410
        /*0650*/ 	.word	0x000000ff
        /*0654*/ 	.word	0x0002a868
        /*0658*/ 	.short	0x0100
        /*065a*/ 	.byte	0x08
	.zero		1


	//   ....[10]....
        /*065c*/ 	.word	0x00000500
        /*0660*/ 	.word	0x000000ff
        /*0664*/ 	.word	0x0002a870
        /*0668*/ 	.short	0x0100
        /*066a*/ 	.byte	0x06
	.zero		1


	//   ....[11]....
        /*066c*/ 	.word	0x00000510
        /*0670*/ 	.word	0x000000ff
        /*0674*/ 	.word	0x0002a880
        /*0678*/ 	.short	0x0100
        /*067a*/ 	.byte	0x06
	.zero		1


	//   ....[12]....
        /*067c*/ 	.word	0x00000520
        /*0680*/ 	.word	0x000000ff
        /*0684*/ 	.word	0x0002a878
        /*0688*/ 	.short	0x0100
        /*068a*/ 	.byte	0x06
	.zero		1


	//   ....[13]....
        /*068c*/ 	.word	0x00000530
        /*0690*/ 	.word	0x000000ff
        /*0694*/ 	.word	0x0002a888
        /*0698*/ 	.short	0x0100
        /*069a*/ 	.byte	0x06
	.zero		1


	//   ....[14]....
        /*069c*/ 	.word	0x00000660
        /*06a0*/ 	.word	0x000000ff
        /*06a4*/ 	.word	0x0002a890
        /*06a8*/ 	.short	0x0100
        /*06aa*/ 	.byte	0x08
	.zero		1


	//   ....[15]....
        /*06ac*/ 	.word	0x00000670
        /*06b0*/ 	.word	0x000000ff
        /*06b4*/ 	.word	0x0002a8a0
        /*06b8*/ 	.short	0x0100
        /*06ba*/ 	.byte	0x08
	.zero		1


	//   ....[16]....
        /*06bc*/ 	.word	0x00000680
        /*06c0*/ 	.word	0x000000ff
        /*06c4*/ 	.word	0x0002a898
        /*06c8*/ 	.short	0x0100
        /*06ca*/ 	.byte	0x08
	.zero		1


	//   ....[17]....
        /*06cc*/ 	.word	0x00000690
        /*06d0*/ 	.word	0x000000ff
        /*06d4*/ 	.word	0x0002a8a8
        /*06d8*/ 	.short	0x0100
        /*06da*/ 	.byte	0x08
	.zero		1


	//   ....[18]....
        /*06dc*/ 	.word	0x000007d0
        /*06e0*/ 	.word	0x000000ff
        /*06e4*/ 	.word	0x0002a8b0
        /*06e8*/ 	.short	0x0100
        /*06ea*/ 	.byte	0x08
	.zero		1


	//   ....[19]....
        /*06ec*/ 	.word	0x000007e0
        /*06f0*/ 	.word	0x000000ff
        /*06f4*/ 	.word	0x0002a8c0
        /*06f8*/ 	.short	0x0100
        /*06fa*/ 	.byte	0x08
	.zero		1


	//   ....[20]....
        /*06fc*/ 	.word	0x000007f0
        /*0700*/ 	.word	0x000000ff
        /*0704*/ 	.word	0x0002a8b8
        /*0708*/ 	.short	0x0100
        /*070a*/ 	.byte	0x08
	.zero		1


	//   ....[21]....
        /*070c*/ 	.word	0x00000800
        /*0710*/ 	.word	0x000000ff
        /*0714*/ 	.word	0x0002a8c8
        /*0718*/ 	.short	0x0100
        /*071a*/ 	.byte	0x08
	.zero		1


	//   ....[22]....
        /*071c*/ 	.word	0x00001090
        /*0720*/ 	.word	0x000000ff
        /*0724*/ 	.word	0x0002a800
        /*0728*/ 	.short	0x010a
        /*072a*/ 	.byte	0x29
	.zero		1


	//   ....[23]....
        /*072c*/ 	.word	0x00001130
        /*0730*/ 	.word	0x00000000
        /*0734*/ 	.word	0x0002a830
        /*0738*/ 	.short	0x010a
        /*073a*/ 	.byte	0x3f
	.zero		1


	//   ....[24]....
        /*073c*/ 	.word	0x00001180
        /*0740*/ 	.word	0x00000000
        /*0744*/ 	.word	0x0002a830
        /*0748*/ 	.short	0x010a
        /*074a*/ 	.byte	0x3f
	.zero		1


	//   ....[25]....
        /*074c*/ 	.word	0x00001e20
        /*0750*/ 	.word	0x000000ff
        /*0754*/ 	.word	0x00000000
        /*0758*/ 	.short	0x0101
        /*075a*/ 	.byte	0x04
	.zero		1


	//   ....[26]....
        /*075c*/ 	.word	0x000038a0
        /*0760*/ 	.word	0x000000ff
        /*0764*/ 	.word	0x0002a830
        /*0768*/ 	.short	0x010a
        /*076a*/ 	.byte	0x08
	.zero		1


	//   ....[27]....
        /*076c*/ 	.word	0x000038e0
        /*0770*/ 	.word	0x000000ff
        /*0774*/ 	.word	0x0002a830
        /*0778*/ 	.short	0x010a
        /*077a*/ 	.byte	0x08
	.zero		1


	//   ....[28]....
        /*077c*/ 	.word	0x000041e0
        /*0780*/ 	.word	0x000000ff
        /*0784*/ 	.word	0x0002a850
        /*0788*/ 	.short	0x010a
        /*078a*/ 	.byte	0x09
	.zero		1


	//   ....[29]....
        /*078c*/ 	.word	0x00004220
        /*0790*/ 	.word	0x000000ff
        /*0794*/ 	.word	0x0002a850
        /*0798*/ 	.short	0x010a
        /*079a*/ 	.byte	0x09
	.zero		1


	//   ....[30]....
        /*079c*/ 	.word	0x000048b0
        /*07a0*/ 	.word	0x000000ff
        /*07a4*/ 	.word	0x00000000
        /*07a8*/ 	.short	0x0101
        /*07aa*/ 	.byte	0x08
	.zero		1


	//   ....[31]....
        /*07ac*/ 	.word	0x000058a0
        /*07b0*/ 	.word	0x000000ff
        /*07b4*/ 	.word	0x00000000
        /*07b8*/ 	.short	0x0101
        /*07ba*/ 	.byte	0x09
	.zero		1


	//   ....[32]....
        /*07bc*/ 	.word	0x00005ea0
        /*07c0*/ 	.word	0x000000ff
        /*07c4*/ 	.word	0x0002a850
        /*07c8*/ 	.short	0x010a
        /*07ca*/ 	.byte	0x0a
	.zero		1


	//   ....[33]....
        /*07cc*/ 	.word	0x00005ee0
        /*07d0*/ 	.word	0x000000ff
        /*07d4*/ 	.word	0x0002a850
        /*07d8*/ 	.short	0x010a
        /*07da*/ 	.byte	0x0a
	.zero		1


	//   ....[34]....
        /*07dc*/ 	.word	0x00006ac0
        /*07e0*/ 	.word	0x000000ff
        /*07e4*/ 	.word	0x00000000
        /*07e8*/ 	.short	0x0101
        /*07ea*/ 	.byte	0x05
	.zero		1


	//   ....[35]....
        /*07ec*/ 	.word	0x000076f0
        /*07f0*/ 	.word	0x000000ff
        /*07f4*/ 	.word	0x00000000
        /*07f8*/ 	.short	0x0101
        /*07fa*/ 	.byte	0x04
	.zero		1


	//   ....[36]....
        /*07fc*/ 	.word	0x00008900
        /*0800*/ 	.word	0x00000000
        /*0804*/ 	.word	0x0002a840
        /*0808*/ 	.short	0x010a
        /*080a*/ 	.byte	0x3f
	.zero		1


	//   ....[37]....
        /*080c*/ 	.word	0x00008ee0
        /*0810*/ 	.word	0x00000000
        /*0814*/ 	.word	0x0002a830
        /*0818*/ 	.short	0x0107
        /*081a*/ 	.byte	0x3f
	.zero		1


	//   ....[38]....
        /*081c*/ 	.word	0x00008f90
        /*0820*/ 	.word	0x00000000
        /*0824*/ 	.word	0x0002a830
        /*0828*/ 	.short	0x0101
        /*082a*/ 	.byte	0x3f
	.zero		1


	//   ....[39]....
        /*082c*/ 	.word	0x00009970
        /*0830*/ 	.word	0x000000ff
        /*0834*/ 	.word	0x0002a800
        /*0838*/ 	.short	0x0107
        /*083a*/ 	.byte	0x27
	.zero		1


	//   ....[40]....
        /*083c*/ 	.word	0x000099d0
        /*0840*/ 	.word	0x000000ff
        /*0844*/ 	.word	0x0002a800
        /*0848*/ 	.short	0x0101
        /*084a*/ 	.byte	0x27
	.zero		1


	//   ....[41]....
        /*084c*/ 	.word	0x000099f0
        /*0850*/ 	.word	0x000000ff
        /*0854*/ 	.word	0x0002a820
        /*0858*/ 	.short	0x010a
        /*085a*/ 	.byte	0x27
	.zero		1


	//   ....[42]....
        /*085c*/ 	.word	0x00009d00
        /*0860*/ 	.word	0x00000006
        /*0864*/ 	.word	0x0002a840
        /*0868*/ 	.short	0x010a
        /*086a*/ 	.byte	0x3f
	.zero		1


	//   ....[43]....
        /*086c*/ 	.word	0x0000a1d0
        /*0870*/ 	.word	0x00000006
        /*0874*/ 	.word	0x0002a830
        /*0878*/ 	.short	0x0107
        /*087a*/ 	.byte	0x3f
	.zero		1


	//   ....[44]....
        /*087c*/ 	.word	0x0000a280
        /*0880*/ 	.word	0x00000006
        /*0884*/ 	.word	0x0002a830
        /*0888*/ 	.short	0x0101
        /*088a*/ 	.byte	0x3f
	.zero		1


	//   ....[45]....
        /*088c*/ 	.word	0x0000a2f0
        /*0890*/ 	.word	0x00000006
        /*0894*/ 	.word	0x0002a860
        /*0898*/ 	.short	0x010a
        /*089a*/ 	.byte	0x3f
	.zero		1


	//   ....[46]....
        /*089c*/ 	.word	0x0000a710
        /*08a0*/ 	.word	0x00000006
        /*08a4*/ 	.word	0x0002a850
        /*08a8*/ 	.short	0x0107
        /*08aa*/ 	.byte	0x3f
	.zero		1


	//   ....[47]....
        /*08ac*/ 	.word	0x0000a850
        /*08b0*/ 	.word	0x00000006
        /*08b4*/ 	.word	0x0002a850
        /*08b8*/ 	.short	0x0101
        /*08ba*/ 	.byte	0x3f
	.zero		1


	//   ....[48]....
        /*08bc*/ 	.word	0x0000a9c0
        /*08c0*/ 	.word	0x00000004
        /*08c4*/ 	.word	0x0002a860
        /*08c8*/ 	.short	0x010a
        /*08ca*/ 	.byte	0x3f
	.zero		1


	//   ....[49]....
        /*08cc*/ 	.word	0x0000adb0
        /*08d0*/ 	.word	0x00000004
        /*08d4*/ 	.word	0x0002a850
        /*08d8*/ 	.short	0x0107
        /*08da*/ 	.byte	0x3f
	.zero		1


	//   ....[50]....
        /*08dc*/ 	.word	0x0000aea0
        /*08e0*/ 	.word	0x00000004
        /*08e4*/ 	.word	0x0002a850
        /*08e8*/ 	.short	0x0101
        /*08ea*/ 	.byte	0x3f
	.zero		1


	//   ....[51]....
        /*08ec*/ 	.word	0x0000af90
        /*08f0*/ 	.word	0x00000005
        /*08f4*/ 	.word	0x0002a820
        /*08f8*/ 	.short	0x010a
        /*08fa*/ 	.byte	0x3f
	.zero		1


	//   ....[52]....
        /*08fc*/ 	.word	0x0000b130
        /*0900*/ 	.word	0x00000003
        /*0904*/ 	.word	0x0002a840
        /*0908*/ 	.short	0x010a
        /*090a*/ 	.byte	0x3f
	.zero		1


	//   ....[53]....
        /*090c*/ 	.word	0x0000b1d0
        /*0910*/ 	.word	0x00000005
        /*0914*/ 	.word	0x0002a840
        /*0918*/ 	.short	0x010a
        /*091a*/ 	.byte	0x3f
	.zero		1


	//   ....[54]....
        /*091c*/ 	.word	0x0000b210
        /*0920*/ 	.word	0x00000003
        /*0924*/ 	.word	0x0002a860
        /*0928*/ 	.short	0x010a
        /*092a*/ 	.byte	0x3f
	.zero		1


	//   ....[55]....
        /*092c*/ 	.word	0x0000b250
        /*0930*/ 	.word	0x00000005
        /*0934*/ 	.word	0x0002a860
        /*0938*/ 	.short	0x010a
        /*093a*/ 	.byte	0x3f
	.zero		1


	//   ....[56]....
        /*093c*/ 	.word	0x0000b2c0
        /*0940*/ 	.word	0x00000003
        /*0944*/ 	.word	0x0002a800
        /*0948*/ 	.short	0x010a
        /*094a*/ 	.byte	0x3f
	.zero		1


	//   ....[57]....
        /*094c*/ 	.word	0x0000b310
        /*0950*/ 	.word	0x00000000
        /*0954*/ 	.word	0x0002a830
        /*0958*/ 	.short	0x010a
        /*095a*/ 	.byte	0x3f
	.zero		1


	//   ....[58]....
        /*095c*/ 	.word	0x0000b370
        /*0960*/ 	.word	0x00000007
        /*0964*/ 	.word	0x0002a830
        /*0968*/ 	.short	0x010a
        /*096a*/ 	.byte	0x3f
	.zero		1


	//   ....[59]....
        /*096c*/ 	.word	0x0000b3d0
        /*0970*/ 	.word	0x00000005
        /*0974*/ 	.word	0x0002a850
        /*0978*/ 	.short	0x010a
        /*097a*/ 	.byte	0x3f
	.zero		1


	//   ....[60]....
        /*097c*/ 	.word	0x0000b430
        /*0980*/ 	.word	0x00000005
        /*0984*/ 	.word	0x0002a850
        /*0988*/ 	.short	0x010a
        /*098a*/ 	.byte	0x3f
	.zero		1


	//   ....[61]....
        /*098c*/ 	.word	0x0000b550
        /*0990*/ 	.word	0x00000000
        /*0994*/ 	.word	0x0002a840
        /*0998*/ 	.short	0x010a
        /*099a*/ 	.byte	0x3f
	.zero		1


	//   ....[62]....
        /*099c*/ 	.word	0x0000c800
        /*09a0*/ 	.word	0x00000003
        /*09a4*/ 	.word	0x0002a820
        /*09a8*/ 	.short	0x010a
        /*09aa*/ 	.byte	0x3f
	.zero		1


	//   ....[63]....
        /*09ac*/ 	.word	0x0000c850
        /*09b0*/ 	.word	0x00000006
        /*09b4*/ 	.word	0x0002a840
        /*09b8*/ 	.short	0x010a
        /*09ba*/ 	.byte	0x3f
	.zero		1


	//   ....[64]....
        /*09bc*/ 	.word	0x0000cf80
        /*09c0*/ 	.word	0x00000006
        /*09c4*/ 	.word	0x0002a860
        /*09c8*/ 	.short	0x010a
        /*09ca*/ 	.byte	0x3f
	.zero		1


	//   ....[65]....
        /*09cc*/ 	.word	0x0000d720
        /*09d0*/ 	.word	0x00000004
        /*09d4*/ 	.word	0x0002a860
        /*09d8*/ 	.short	0x010a
        /*09da*/ 	.byte	0x3f
	.zero		1


	//   ....[66]....
        /*09dc*/ 	.word	0x0000df90
        /*09e0*/ 	.word	0x00000005
        /*09e4*/ 	.word	0x0002a820
        /*09e8*/ 	.short	0x010a
        /*09ea*/ 	.byte	0x3f
	.zero		1


	//   ....[67]....
        /*09ec*/ 	.word	0x0000e130
        /*09f0*/ 	.word	0x00000003
        /*09f4*/ 	.word	0x0002a840
        /*09f8*/ 	.short	0x010a
        /*09fa*/ 	.byte	0x3f
	.zero		1


	//   ....[68]....
        /*09fc*/ 	.word	0x0000e180
        /*0a00*/ 	.word	0x00000005
        /*0a04*/ 	.word	0x0002a840
        /*0a08*/ 	.short	0x010a
        /*0a0a*/ 	.byte	0x3f
	.zero		1


	//   ....[69]....
        /*0a0c*/ 	.word	0x0000e1d0
        /*0a10*/ 	.word	0x00000003
        /*0a14*/ 	.word	0x0002a860
        /*0a18*/ 	.short	0x010a
        /*0a1a*/ 	.byte	0x3f
	.zero		1


	//----- nvinfo : EIATTR_NUM_MBARRIERS
	.align		4
.L_336:
        /*0a1c*/ 	.byte	0x03, 0x38
        /*0a1e*/ 	.short	0x0016


	//----- nvinfo : EIATTR_EXIT_INSTR_OFFSETS
	.align		4
        /*0a20*/ 	.byte	0x04, 0x1c
        /*0a22*/ 	.short	(.L_338 - .L_337)


	//   ....[0]....
.L_337:
        /*0a24*/ 	.word	0x00000940


	//   ....[1]....
        /*0a28*/ 	.word	0x00007ab0


	//   ....[2]....
        /*0a2c*/ 	.word	0x0000b2a0


	//----- nvinfo : EIATTR_MAX_THREADS
	.align		4
.L_338:
        /*0a30*/ 	.byte	0x04, 0x05
        /*0a32*/ 	.short	(.L_340 - .L_339)
.L_339:
        /*0a34*/ 	.word	0x00000180
        /*0a38*/ 	.word	0x00000001
        /*0a3c*/ 	.word	0x00000001


	//----- nvinfo : EIATTR_CRS_STACK_SIZE
	.align		4
.L_340:
        /*0a40*/ 	.byte	0x04, 0x1e
        /*0a42*/ 	.short	(.L_342 - .L_341)
.L_341:
        /*0a44*/ 	.word	0x00000000


	//----- nvinfo : EIATTR_CBANK_PARAM_SIZE
	.align		4
.L_342:
        /*0a48*/ 	.byte	0x03, 0x19
        /*0a4a*/ 	.short	0x0a70


	//----- nvinfo : EIATTR_PARAM_CBANK
	.align		4
        /*0a4c*/ 	.byte	0x04, 0x0a
        /*0a4e*/ 	.short	(.L_344 - .L_343)
	.align		4
.L_343:
        /*0a50*/ 	.word	index@(.nv.constant0._ZN7cutlass13device_kernelIN5flash11enable_sm90INS1_16FlashAttnFwdSm90INS1_25CollectiveMainloopFwdSm90ILi2EN4cute5tupleIJNS5_1CILi1EEES8_S8_EEENS6_IJNS7_ILi128EEENS7_ILi96EEENS7_ILi192EEEEEELi128ENS_6half_tEfNS_4arch4Sm90ELb0ELb0ELb1ELb0ELb1ELb0ELb0ELb1ELb1ELb1ELb0ELb0EEENS1_21CollectiveEpilogueFwdINS6_IJSA_SA_SB_EEES9_SE_SG_Li256ELb0ELb1ELb0ELb0EEENS1_29StaticPersistentTileSchedulerILb0EEEEEEEEEvNT_6ParamsE)
        /*0a54*/ 	.short	0x0210
        /*0a56*/ 	.short	0x0a70


	//----- nvinfo : EIATTR_SW_WAR
	.align		4
.L_344:
        /*0a58*/ 	.byte	0x04, 0x36
        /*0a5a*/ 	.short	(.L_346 - .L_345)
.L_345:
        /*0a5c*/ 	.word	0x00000008
.L_346:


//--------------------- .nv.info._ZN7cutlass13device_kernelIN5flash11enable_sm90INS1_16FlashAttnFwdSm90INS1_25CollectiveMainloopFwdSm90ILi2EN4cute5tupleIJNS5_1CILi1EEES8_S8_EEENS6_IJNS7_ILi128EEENS7_ILi96EEENS7_ILi192EEEEEELi128ENS_6half_tEfNS_4arch4Sm90ELb0ELb0ELb1ELb1ELb1ELb0ELb0ELb1ELb1ELb1ELb0ELb0EEENS1_21CollectiveEpilogueFwdINS6_IJSA_SA_SB_EEES9_SE_SG_Li256ELb1ELb1ELb0ELb0EEENS1_36VarlenDynamicPersistentTileSchedulerILi128ELi96ELi256ELi128ELb0ELb1ELb1ELb0ELb1ELb1EEEEEEEEEvNT_6ParamsE --------------------------
	.section	.nv.info._ZN7cutlass13device_kernelIN5flash11enable_sm90INS1_16FlashAttnFwdSm90INS1_25CollectiveMainloopFwdSm90ILi2EN4cute5tupleIJNS5_1CILi1EEES8_S8_EEENS6_IJNS7_ILi128EEENS7_ILi96EEENS7_ILi192EEEEEELi128ENS_6half_tEfNS_4arch4Sm90ELb0ELb0ELb1ELb1ELb1ELb0ELb0ELb1ELb1ELb1ELb0ELb0EEENS1_21CollectiveEpilogueFwdINS6_IJSA_SA_SB_EEES9_SE_SG_Li256ELb1ELb1ELb0ELb0EEENS1_36VarlenDynamicPersistentTileSchedulerILi128ELi96ELi256ELi128ELb0ELb1ELb1ELb0ELb1ELb1EEEEEEEEEvNT_6ParamsE,"",@"SHT_CUDA_INFO"
	.sectionflags	@""
	.align	4


	//----- nvinfo : EIATTR_CUDA_API_VERSION
	.align		4
        /*0000*/ 	.byte	0x04, 0x37
        /*0002*/ 	.short	(.L_348 - .L_347)
.L_347:
        /*0004*/ 	.word	0x00000082


	//----- nvinfo : EIATTR_KPARAM_INFO
	.align		4
.L_348:
        /*0008*/ 	.byte	0x04, 0x17
        /*000a*/ 	.short	(.L_350 - .L_349)
.L_349:
        /*000c*/ 	.word	0x00000000
        /*0010*/ 	.short	0x0000
        /*0012*/ 	.short	0x0070
        /*0014*/ 	.byte	0x00, 0xf0, 0x01, 0x2a


	//----- nvinfo : EIATTR_SPARSE_MMA_MASK
	.align		4
.L_350:
        /*0018*/ 	.byte	0x03, 0x50
        /*001a*/ 	.short	0x0000


	//----- nvinfo : EIATTR_MAXREG_COUNT
	.align		4
        /*001c*/ 	.byte	0x03, 0x1b
        /*001e*/ 	.short	0x00a8


	//----- nvinfo : EIATTR_NUM_BARRIERS
	.align		4
        /*0020*/ 	.byte	0x02, 0x4c
        /*0022*/ 	.byte	0x09
	.zero		1


	//----- nvinfo : EIATTR_EXTERNS
	.align		4
        /*0024*/ 	.byte	0x04, 0x0f
        /*0026*/ 	.short	(.L_352 - .L_351)


	//   ....[0]....
	.align		4
.L_351:
        /*0028*/ 	.word	index@(__assertfail)


	//----- nvinfo : EIATTR_ANNOTATIONS
	.align		4
.L_352:
        /*002c*/ 	.byte	0x04, 0x55
        /*002e*/ 	.short	(.L_354 - .L_353)


	//   ....[0]....
.L_353:
        /*0030*/ 	.word	0x00000001
        /*0034*/ 	.byte	0x60, 0x08, 0x00, 0x00, 0x01, 0x00, 0x00, 0x00, 0x70, 0x09, 0x00, 0x00, 0x01, 0x00, 0x00, 0x00
        /* <DEDUP_REMOVED lines=14> */
        /*0124*/ 	.byte	0x00, 0xdd, 0x00, 0x00


	//----- nvinfo : EIATTR_MERCURY_ISA_VERSION
	.align		4
.L_354:
        /*0128*/ 	.byte	0x03, 0x5f
        /*012a*/ 	.short	0x0101


	//----- nvinfo : EIATTR_UNUSED_LOAD_BYTE_OFFSET
	.align		4
        /*012c*/ 	.byte	0x04, 0x44
        /*012e*/ 	.short	(.L_356 - .L_355)


	//   ....[0]....
.L_355:
        /*0130*/ 	.word	0x00000920
        /*0134*/ 	.word	0x0000fff0


	//   ....[1]....
        /*0138*/ 	.word	0x00006bd0
        /*013c*/ 	.word	0x0000fff0


	//----- nvinfo : EIATTR_INT_WARP_WIDE_INSTR_OFFSETS
	.align		4
.L_356:
        /*0140*/ 	.byte	0x04, 0x31
        /*0142*/ 	.short	(.L_358 - .L_357)


	//   ....[0]....
.L_357:
        /*0144*/ 	.word	0x000000c0


	//   ....[1]....
        /*0148*/ 	.word	0x000000d0


	//   ....[2]....
        /*014c*/ 	.word	0x00000170


	//   ....[3]....
        /*0150*/ 	.word	0x00009b20


	//   ....[4]....
        /*0154*/ 	.word	0x00009bb0


	//   ....[5]....
        /*0158*/ 	.word	0x0000caa0


	//   ....[6]....
        /*015c*/ 	.word	0x0000cb30


	//----- nvinfo : EIATTR_COOP_GROUP_MASK_REGIDS
	.align		4
.L_358:
        /*0160*/ 	.byte	0x04, 0x29
        /*0162*/ 	.short	(.L_360 - .L_359)


	//   ....[0]....
.L_359:
        /*0164*/ 	.word	0xffffffff


	//   ....[1]....
        /*0168*/ 	.word	0xffffffff


	//   ....[2]....
        /*016c*/ 	.word	0xffffffff


	//   ....[3]....
        /*0170*/ 	.word	0xffffffff


	//   ....[4]....
        /*0174*/ 	.word	0xffffffff


	//   ....[5]....
        /*0178*/ 	.word	0xffffffff


	//   ....[6]....
        /*017c*/ 	.word	0xffffffff


	//   ....[7]....
        /*0180*/ 	.word	0xffffffff


	//   ....[8]....
        /*0184*/ 	.word	0xffffffff


	//   ....[9]....
        /*0188*/ 	.word	0xffffffff


	//   ....[10]....
        /*018c*/ 	.word	0xffffffff


	//   ....[11]....
        /*0190*/ 	.word	0xffffffff


	//   ....[12]....
        /*0194*/ 	.word	0xffffffff


	//   ....[13]....
        /*0198*/ 	.word	0xffffffff


	//   ....[14]....
        /*019c*/ 	.word	0xffffffff


	//   ....[15]....
        /*01a0*/ 	.word	0xffffffff


	//   ....[16]....
        /*01a4*/ 	.word	0xffffffff


	//   ....[17]....
        /*01a8*/ 	.word	0xffffffff


	//   ....[18]....
        /*01ac*/ 	.word	0xffffffff


	//   ....[19]....
        /*01b0*/ 	.word	0xffffffff


	//   ....[20]....
        /*01b4*/ 	.word	0xffffffff


	//   ....[21]....
        /*01b8*/ 	.word	0xffffffff


	//   ....[22]....
        /*01bc*/ 	.word	0xffffffff


	//   ....[23]....
        /*01c0*/ 	.word	0xffffffff


	//   ....[24]....
        /*01c4*/ 	.word	0xffffffff


	//   ....[25]....
        /*01c8*/ 	.word	0xffffffff


	//   ....[26]....
        /*01cc*/ 	.word	0xffffffff


	//   ....[27]....
        /*01d0*/ 	.word	0xffffffff


	//   ....[28]....
        /*01d4*/ 	.word	0xffffffff


	//   ....[29]....
        /*01d8*/ 	.word	0xffffffff


	//   ....[30]....
        /*01dc*/ 	.word	0xffffffff


	//   ....[31]....
        /*01e0*/ 	.word	0xffffffff


	//   ....[32]....
        /*01e4*/ 	.word	0xffffffff


	//   ....[33]....
        /*01e8*/ 	.word	0xffffffff


	//   ....[34]....
        /*01ec*/ 	.word	0xffffffff


	//   ....[35]....
        /*01f0*/ 	.word	0xffffffff


	//   ....[36]....
        /*01f4*/ 	.word	0xffffffff


	//   ....[37]....
        /*01f8*/ 	.word	0xffffffff


	//   ....[38]....
        /*01fc*/ 	.word	0xffffffff


	//   ....[39]....
        /*0200*/ 	.word	0xffffffff


	//   ....[40]....
        /*0204*/ 	.word	0xffffffff


	//   ....[41]....
        /*0208*/ 	.word	0xffffffff


	//   ....[42]....
        /*020c*/ 	.word	0xffffffff


	//   ....[43]....
        /*0210*/ 	.word	0xffffffff


	//   ....[44]....
        /*0214*/ 	.word	0xffffffff


	//   ....[45]....
        /*0218*/ 	.word	0xffffffff


	//   ....[46]....
        /*021c*/ 	.word	0xffffffff


	//   ....[47]....
        /*0220*/ 	.word	0xffffffff


	//   ....[48]....
        /*0224*/ 	.word	0xffffffff


	//   ....[49]....
        /*0228*/ 	.word	0xffffffff


	//   ....[50]....
        /*022c*/ 	.word	0xffffffff


	//   ....[51]....
        /*0230*/ 	.word	0xffffffff


	//   ....[52]....
        /*0234*/ 	.word	0xffffffff


	//   ....[53]....
        /*0238*/ 	.word	0xffffffff


	//   ....[54]....
        /*023c*/ 	.word	0xffffffff


	//   ....[55]....
        /*0240*/ 	.word	0xffffffff


	//   ....[56]....
        /*0244*/ 	.word	0xffffffff


	//   ....[57]....
        /*0248*/ 	.word	0xffffffff


	//   ....[58]....
        /*024c*/ 	.word	0xffffffff


	//   ....[59]....
        /*0250*/ 	.word	0xffffffff


	//   ....[60]....
        /*0254*/ 	.word	0xffffffff


	//   ....[61]....
        /*0258*/ 	.word	0xffffffff


	//   ....[62]....
        /*025c*/ 	.word	0xffffffff


	//   ....[63]....
        /*0260*/ 	.word	0xffffffff


	//   ....[64]....
        /*0264*/ 	.word	0xffffffff


	//   ....[65]....
        /*0268*/ 	.word	0xffffffff


	//   ....[66]....
        /*026c*/ 	.word	0xffffffff


	//   ....[67]....
        /*0270*/ 	.word	0xffffffff


	//   ....[68]....
        /*0274*/ 	.word	0xffffffff


	//   ....[69]....
        /*0278*/ 	.word	0xffffffff


	//   ....[70]....
        /*027c*/ 	.word	0xffffffff


	//   ....[71]....
        /*0280*/ 	.word	0xffffffff


	//   ....[72]....
        /*0284*/ 	.word	0xffffffff


	//   ....[73]....
        /*0288*/ 	.word	0xffffffff


	//   ....[74]....
        /*028c*/ 	.word	0xffffffff


	//   ....[75]....
        /*0290*/ 	.word	0xffffffff


	//   ....[76]....
        /*0294*/ 	.word	0xffffffff


	//   ....[77]....
        /*0298*/ 	.word	0xffffffff


	//   ....[78]....
        /*029c*/ 	.word	0xffffffff


	//   ....[79]....
        /*02a0*/ 	.word	0xffffffff


	//   ....[80]....
        /*02a4*/ 	.word	0xffffffff


	//   ....[81]....
        /*02a8*/ 	.word	0xffffffff


	//   ....[82]....
        /*02ac*/ 	.word	0xffffffff


	//   ....[83]....
        /*02b0*/ 	.word	0xffffffff


	//   ....[84]....
        /*02b4*/ 	.word	0xffffffff


	//   ....[85]....
        /*02b8*/ 	.word	0xffffffff


	//   ....[86]....
        /*02bc*/ 	.word	0xffffffff


	//   ....[87]....
        /*02c0*/ 	.word	0xffffffff


	//   ....[88]....
        /*02c4*/ 	.word	0xffffffff


	//   ....[89]....
        /*02c8*/ 	.word	0xffffffff


	//   ....[90]....
        /*02cc*/ 	.word	0xffffffff


	//   ....[91]....
        /*02d0*/ 	.word	0xffffffff


	//   ....[92]....
        /*02d4*/ 	.word	0xffffffff


	//   ....[93]....
        /*02d8*/ 	.word	0xffffffff


	//   ....[94]....
        /*02dc*/ 	.word	0xffffffff


	//   ....[95]....
        /*02e0*/ 	.word	0xffffffff


	//   ....[96]....
        /*02e4*/ 	.word	0xffffffff


	//   ....[97]....
        /*02e8*/ 	.word	0xffffffff


	//   ....[98]....
        /*02ec*/ 	.word	0xffffffff


	//   ....[99]....
        /*02f0*/ 	.word	0xffffffff


	//   ....[100]....
        /*02f4*/ 	.word	0xffffffff


	//   ....[101]....
        /*02f8*/ 	.word	0xffffffff


	//   ....[102]....
        /*02fc*/ 	.word	0xffffffff


	//   ....[103]....
        /*0300*/ 	.word	0xffffffff


	//   ....[104]....
        /*0304*/ 	.word	0xffffffff


	//   ....[105]....
        /*0308*/ 	.word	0xffffffff


	//   ....[106]....
        /*030c*/ 	.word	0xffffffff


	//   ....[107]....
        /*0310*/ 	.word	0xffffffff


	//   ....[108]....
        /*0314*/ 	.word	0xffffffff


	//   ....[109]....
        /*0318*/ 	.word	0xffffffff


	//   ....[110]....
        /*031c*/ 	.word	0xffffffff


	//   ....[111]....
        /*0320*/ 	.word	0xffffffff


	//   ....[112]....
        /*0324*/ 	.word	0xffffffff


	//   ....[113]....
        /*0328*/ 	.word	0xffffffff


	//   ....[114]....
        /*032c*/ 	.word	0xffffffff


	//   ....[115]....
        /*0330*/ 	.word	0xffffffff


	//   ....[116]....
        /*0334*/ 	.word	0xffffffff


	//   ....[117]....
        /*0338*/ 	.word	0xffffffff


	//   ....[118]....
        /*033c*/ 	.word	0xffffffff


	//   ....[119]....
        /*0340*/ 	.word	0xffffffff


	//   ....[120]....
        /*0344*/ 	.word	0xffffffff


	//   ....[121]....
        /*0348*/ 	.word	0xffffffff


	//   ....[122]....
        /*034c*/ 	.word	0xffffffff


	//   ....[123]....
        /*0350*/ 	.word	0xffffffff


	//   ....[124]....
        /*0354*/ 	.word	0xffffffff


	//   ....[125]....
        /*0358*/ 	.word	0xffffffff


	//   ....[126]....
        /*035c*/ 	.word	0xffffffff


	//   ....[127]....
        /*0360*/ 	.word	0xffffffff


	//   ....[128]....
        /*0364*/ 	.word	0xffffffff


	//   ....[129]....
        /*0368*/ 	.word	0xffffffff


	//   ....[130]....
        /*036c*/ 	.word	0xffffffff


	//   ....[131]....
        /*0370*/ 	.word	0xffffffff


	//   ....[132]....
        /*0374*/ 	.word	0xffffffff


	//   ....[133]....
        /*0378*/ 	.word	0xffffffff


	//   ....[134]....
        /*037c*/ 	.word	0xffffffff


	//   ....[135]....
        /*0380*/ 	.word	0xffffffff


	//   ....[136]....
        /*0384*/ 	.word	0xffffffff


	//   ....[137]....
        /*0388*/ 	.word	0x0500000f


	//   ....[138]....
        /*038c*/ 	.word	0x0500000f


	//   ....[139]....
        /*0390*/ 	.word	0x0500000f


	//   ....[140]....
        /*0394*/ 	.word	0x0500000f


	//   ....[141]....
        /*0398*/ 	.word	0x0500000f


	//   ....[142]....
        /*039c*/ 	.word	0x0500000f


	//   ....[143]....
        /*03a0*/ 	.word	0x0500000f


	//   ....[144]....
        /*03a4*/ 	.word	0x0500000f


	//   ....[145]....
        /*03a8*/ 	.word	0x0500000f


	//   ....[146]....
        /*03ac*/ 	.word	0x0500000f


	//   ....[147]....
        /*03b0*/ 	.word	0x0500000f


	//   ....[148]....
        /*03b4*/ 	.word	0x0500000f


	//   ....[149]....
        /*03b8*/ 	.word	0x0500000f


	//   ....[150]....
        /*03bc*/ 	.word	0x0500000f


	//   ....[151]....
        /*03c0*/ 	.word	0x0500000f


	//   ....[152]....
        /*03c4*/ 	.word	0x0500000f


	//   ....[153]....
        /*03c8*/ 	.word	0x0500000f


	//   ....[154]....
        /*03cc*/ 	.word	0x0500000f


	//   ....[155]....
        /*03d0*/ 	.word	0x0500000f


	//   ....[156]....
        /*03d4*/ 	.word	0x0500000f


	//   ....[157]....
        /*03d8*/ 	.word	0x0500000f


	//   ....[158]....
        /*03dc*/ 	.word	0x0500000f


	//   ....[159]....
        /*03e0*/ 	.word	0x0500000f


	//   ....[160]....
        /*03e4*/ 	.word	0x0500000f


	//   ....[161]....
        /*03e8*/ 	.word	0x0500000f


	//   ....[162]....
        /*03ec*/ 	.word	0x0500000f


	//   ....[163]....
        /*03f0*/ 	.word	0x0500000f


	//   ....[164]....
        /*03f4*/ 	.word	0x0500000f


	//   ....[165]....
        /*03f8*/ 	.word	0x0500000f


	//   ....[166]....
        /*03fc*/ 	.word	0x0500000f


	//   ....[167]....
        /*0400*/ 	.word	0x0500000f


	//   ....[168]....
        /*0404*/ 	.word	0x0500000f


	//   ....[169]....
        /*0408*/ 	.word	0x0500000f


	//   ....[170]....
        /*040c*/ 	.word	0x0500000f


	//   ....[171]....
        /*0410*/ 	.word	0x0500000f


	//   ....[172]....
        /*0414*/ 	.word	0x0500000f


	//   ....[173]....
        /*0418*/ 	.word	0x0500000f


	//   ....[174]....
        /*041c*/ 	.word	0x0500000f


	//   ....[175]....
        /*0420*/ 	.word	0x0500000f


	//   ....[176]....
        /*0424*/ 	.word	0x0500000f


	//   ....[177]....
        /*0428*/ 	.word	0x0500000f


	//   ....[178]....
        /*042c*/ 	.word	0x0500000f


	//   ....[179]....
        /*0430*/ 	.word	0x0500000f


	//   ....[180]....
        /*0434*/ 	.word	0x0500000f


	//   ....[181]....
        /*0438*/ 	.word	0x0500000f


	//   ....[182]....
        /*043c*/ 	.word	0x0500000f


	//   ....[183]....
        /*0440*/ 	.word	0x0500000f


	//   ....[184]....
        /*0444*/ 	.word	0x0500000f


	//   ....[185]....
        /*0448*/ 	.word	0x0500000f


	//   ....[186]....
        /*044c*/ 	.word	0x0500000f


	//   ....[187]....
        /*0450*/ 	.word	0x0500000f


	//   ....[188]....
        /*0454*/ 	.word	0x0500000f


	//   ....[189]....
        /*0458*/ 	.word	0x0500000f


	//   ....[190]....
        /*045c*/ 	.word	0x0500000f


	//   ....[191]....
        /*0460*/ 	.word	0x0500000f


	//   ....[192]....
        /*0464*/ 	.word	0x0500000f


	//   ....[193]....
        /*0468*/ 	.word	0x0500000f


	//   ....[194]....
        /*046c*/ 	.word	0x0500000f


	//   ....[195]....
        /*0470*/ 	.word	0x0500000f


	//   ....[196]....
        /*0474*/ 	.word	0x0500000f


	//   ....[197]....
        /*0478*/ 	.word	0x0500000f


	//   ....[198]....
        /*047c*/ 	.word	0x0500000f


	//   ....[199]....
        /*0480*/ 	.word	0x0500000f


	//   ....[200]....
        /*0484*/ 	.word	0x0500000f


	//   ....[201]....
        /*0488*/ 	.word	0x0500000f


	//   ....[202]....
        /*048c*/ 	.word	0x0500000f


	//   ....[203]....
        /*0490*/ 	.word	0x0500000f


	//   ....[204]....
        /*0494*/ 	.word	0x0500000f


	//   ....[205]....
        /*0498*/ 	.word	0x0500000f


	//   ....[206]....
        /*049c*/ 	.word	0x0500000f


	//   ....[207]....
        /*04a0*/ 	.word	0x0500000f


	//   ....[208]....
        /*04a4*/ 	.word	0x0500000f


	//   ....[209]....
        /*04a8*/ 	.word	0x0500000f


	//   ....[210]....
        /*04ac*/ 	.word	0x0500000f


	//   ....[211]....
        /*04b0*/ 	.word	0x0500000f


	//   ....[212]....
        /*04b4*/ 	.word	0x0500000f


	//   ....[213]....
        /*04b8*/ 	.word	0x0500000f


	//   ....[214]....
        /*04bc*/ 	.word	0x0500000f


	//   ....[215]....
        /*04c0*/ 	.word	0x0500000f


	//   ....[216]....
        /*04c4*/ 	.word	0x0500000f


	//   ....[217]....
        /*04c8*/ 	.word	0x0500000f


	//   ....[218]....
        /*04cc*/ 	.word	0x0500000f


	//   ....[219]....
        /*04d0*/ 	.word	0x0500000f


	//----- nvinfo : EIATTR_COOP_GROUP_INSTR_OFFSETS
	.align		4
.L_360:
        /*04d4*/ 	.byte	0x04, 0x28
        /*04d6*/ 	.short	(.L_362 - .L_361)


	//   ....[0]....
.L_361:
        /*04d8*/ 	.word	0x00000070


	//   ....[1]....
        /*04dc*/ 	.word	0x000000b0


	//   ....[2]....
        /*04e0*/ 	.word	0x000002d0


	//   ....[3]....
        /*04e4*/ 	.word	0x00000430


	//   ....[4]....
        /*04e8*/ 	.word	0x00000550


	//   ....[5]....
        /*04ec*/ 	.word	0x000006b0


	//   ....[6]....
        /*04f0*/ 	.word	0x00001220


	//   ....[7]....
        /*04f4*/ 	.word	0x000028b0


	//   ....[8]....
        /*04f8*/ 	.word	0x00002920


	//   ....[9]....
        /*04fc*/ 	.word	0x00002d30


	//   ....[10]....
        /*0500*/ 	.word	0x00002dd0


	//   ....[11]....
        /*0504*/ 	.word	0x00005170


	//   ....[12]....
        /*0508*/ 	.word	0x00005190


	//   ....[13]....
        /*050c*/ 	.word	0x000051b0


	//   ....[14]....
        /*0510*/ 	.word	0x000051e0


	//   ....[15]....
        /*0514*/ 	.word	0x000062f0


	//   ....[16]....
        /*0518*/ 	.word	0x00006320


	//   ....[17]....
        /*051c*/ 	.word	0x00006400


	//   ....[18]....
        /*0520*/ 	.word	0x00006410


	//   ....[19]....
        /*0524*/ 	.word	0x00007620


	//   ....[20]....
        /*0528*/ 	.word	0x00007660


	//   ....[21]....
        /*052c*/ 	.word	0x000076a0


	//   ....[22]....
        /*0530*/ 	.word	0x000076d0


	//   ....[23]....
        /*0534*/ 	.word	0x00007c40


	//   ....[24]....
        /*0538*/ 	.word	0x00007c80


	//   ....[25]....
        /*053c*/ 	.word	0x00007d40


	//   ....[26]....
        /*0540*/ 	.word	0x00007d60


	//   ....[27]....
        /*0544*/ 	.word	0x00007e20


	//   ....[28]....
        /*0548*/ 	.word	0x00007e40


	//   ....[29]....
        /*054c*/ 	.word	0x00007f10


	//   ....[30]....
        /*0550*/ 	.word	0x00007f30


	//   ....[31]....
        /*0554*/ 	.word	0x00008770


	//   ....[32]....
        /*0558*/ 	.word	0x00008780


	//   ....[33]....
        /*055c*/ 	.word	0x00008840


	//   ....[34]....
        /*0560*/ 	.word	0x00008860


	//   ....[35]....
        /*0564*/ 	.word	0x00008920


	//   ....[36]....
        /*0568*/ 	.word	0x00008940


	//   ....[37]....
        /*056c*/ 	.word	0x00008a10


	//   ....[38]....
        /*0570*/ 	.word	0x00008a30


	//   ....[39]....
        /*0574*/ 	.word	0x00008b70


	//   ....[40]....
        /*0578*/ 	.word	0x00008d40


	//   ....[41]....
        /*057c*/ 	.word	0x00008d70


	//   ....[42]....
        /*0580*/ 	.word	0x00008da0


	//   ....[43]....
        /*0584*/ 	.word	0x00008dd0


	//   ....[44]....
        /*0588*/ 	.word	0x00008e00


	//   ....[45]....
        /*058c*/ 	.word	0x00008e30


	//   ....[46]....
        /*0590*/ 	.word	0x00008f80


	//   ....[47]....
        /*0594*/ 	.word	0x00008fb0


	//   ....[48]....
        /*0598*/ 	.word	0x00008fe0


	//   ....[49]....
        /*059c*/ 	.word	0x00009010


	//   ....[50]....
        /*05a0*/ 	.word	0x00009040


	//   ....[51]....
        /*05a4*/ 	.word	0x00009070


	//   ....[52]....
        /*05a8*/ 	.word	0x00009100


	//   ....[53]....
        /*05ac*/ 	.word	0x00009130


	//   ....[54]....
        /*05b0*/ 	.word	0x000091b0


	//   ....[55]....
        /*05b4*/ 	.word	0x0000a7c0


	//   ....[56]....
        /*05b8*/ 	.word	0x0000a7e0


	//   ....[57]....
        /*05bc*/ 	.word	0x0000a890


	//   ....[58]....
        /*05c0*/ 	.word	0x0000a8b0


	//   ....[59]....
        /*05c4*/ 	.word	0x0000a950


	//   ....[60]....
        /*05c8*/ 	.word	0x0000a970


	//   ....[61]....
        /*05cc*/ 	.word	0x0000aa10


	//   ....[62]....
        /*05d0*/ 	.word	0x0000aa30


	//   ....[63]....
        /*05d4*/ 	.word	0x0000aad0


	//   ....[64]....
        /*05d8*/ 	.word	0x0000aaf0


	//   ....[65]....
        /*05dc*/ 	.word	0x0000ab00


	//   ....[66]....
        /*05e0*/ 	.word	0x0000ab90


	//   ....[67]....
        /*05e4*/ 	.word	0x0000b320


	//   ....[68]....
        /*05e8*/ 	.word	0x0000b350


	//   ....[69]....
        /*05ec*/ 	.word	0x0000b370


	//   ....[70]....
        /*05f0*/ 	.word	0x0000b400


	//   ....[71]....
        /*05f4*/ 	.word	0x0000b410


	//   ....[72]....
        /*05f8*/ 	.word	0x0000b4b0


	//   ....[73]....
        /*05fc*/ 	.word	0x0000b4c0


	//   ....[74]....
        /*0600*/ 	.word	0x0000b560


	//   ....[75]....
        /*0604*/ 	.word	0x0000b570


	//   ....[76]....
        /*0608*/ 	.word	0x0000b610


	//   ....[77]....
        /*060c*/ 	.word	0x0000b620


	//   ....[78]....
        /*0610*/ 	.word	0x0000b6c0


	//   ....[79]....
        /*0614*/ 	.word	0x0000b6d0


	//   ....[80]....
        /*0618*/ 	.word	0x0000b770


	//   ....[81]....
        /*061c*/ 	.word	0x0000b780


	//   ....[82]....
        /*0620*/ 	.word	0x0000b790


	//   ....[83]....
        /*0624*/ 	.word	0x0000bf70


	//   ....[84]....
        /*0628*/ 	.word	0x0000bf80


	//   ....[85]....
        /*062c*/ 	.word	0x0000bfa0


	//   ....[86]....
        /*0630*/ 	.word	0x0000c020


	//   ....[87]....
        /*0634*/ 	.word	0x0000c030


	//   ....[88]....
        /*0638*/ 	.word	0x0000c090


	//   ....[89]....
        /*063c*/ 	.word	0x0000c0c0


	//   ....[90]....
        /*0640*/ 	.word	0x0000c100


	//   ....[91]....
        /*0644*/ 	.word	0x0000c130


	//   ....[92]....
        /*0648*/ 	.word	0x0000c170


	//   ....[93]....
        /*064c*/ 	.word	0x0000c1a0


	//   ....[94]....
        /*0650*/ 	.word	0x0000c1e0


	//   ....[95]....
        /*0654*/ 	.word	0x0000c460


	//   ....[96]....
        /*0658*/ 	.word	0x0000c480


	//   ....[97]....
        /*065c*/ 	.word	0x0000c510


	//   ....[98]....
        /*0660*/ 	.word	0x0000c520


	//   ....[99]....
        /*0664*/ 	.word	0x0000c590


	//   ....[100]....
        /*0668*/ 	.word	0x0000c5a0


	//   ....[101]....
        /*066c*/ 	.word	0x0000c610


	//   ....[102]....
        /*0670*/ 	.word	0x0000c620


	//   ....[103]....
        /*0674*/ 	.word	0x0000c690


	//   ....[104]....
        /*0678*/ 	.word	0x0000c6a0


	//   ....[105]....
        /*067c*/ 	.word	0x0000c6b0


	//   ....[106]....
        /*0680*/ 	.word	0x0000c720


	//   ....[107]....
        /*0684*/ 	.word	0x0000ccb0


	//   ....[108]....
        /*0688*/ 	.word	0x0000ccd0


	//   ....[109]....
        /*068c*/ 	.word	0x0000cce0


	//   ....[110]....
        /*0690*/ 	.word	0x0000ccf0


	//   ....[111]....
        /*0694*/ 	.word	0x0000cd60


	//   ....[112]....
        /*0698*/ 	.word	0x0000cd80


	//   ....[113]....
        /*069c*/ 	.word	0x0000cdf0


	//   ....[114]....
        /*06a0*/ 	.word	0x0000ce10


	//   ....[115]....
        /*06a4*/ 	.word	0x0000ce70


	//   ....[116]....
        /*06a8*/ 	.word	0x0000ce90


	//   ....[117]....
        /*06ac*/ 	.word	0x0000cee0


	//   ....[118]....
        /*06b0*/ 	.word	0x0000cf00


	//   ....[119]....
        /*06b4*/ 	.word	0x0000d300


	//   ....[120]....
        /*06b8*/ 	.word	0x0000d350


	//   ....[121]....
        /*06bc*/ 	.word	0x0000d380


	//   ....[122]....
        /*06c0*/ 	.word	0x0000d390


	//   ....[123]....
        /*06c4*/ 	.word	0x0000d3c0


	//   ....[124]....
        /*06c8*/ 	.word	0x0000d3f0


	//   ....[125]....
        /*06cc*/ 	.word	0x0000d420


	//   ....[126]....
        /*06d0*/ 	.word	0x0000d450


	//   ....[127]....
        /*06d4*/ 	.word	0x0000d5d0


	//   ....[128]....
        /*06d8*/ 	.word	0x0000d600


	//   ....[129]....
        /*06dc*/ 	.word	0x0000d630


	//   ....[130]....
        /*06e0*/ 	.word	0x0000d660


	//   ....[131]....
        /*06e4*/ 	.word	0x0000d690


	//   ....[132]....
        /*06e8*/ 	.word	0x0000d6c0


	//   ....[133]....
        /*06ec*/ 	.word	0x0000d780


	//   ....[134]....
        /*06f0*/ 	.word	0x0000d7a0


	//   ....[135]....
        /*06f4*/ 	.word	0x0000d810


	//   ....[136]....
        /*06f8*/ 	.word	0x0000dc80


	//   ....[137]....
        /*06fc*/ 	.word	0x0000e160


	//   ....[138]....
        /*0700*/ 	.word	0x0000e250


	//   ....[139]....
        /*0704*/ 	.word	0x0000e2f0


	//   ....[140]....
        /*0708*/ 	.word	0x0000e350


	//   ....[141]....
        /*070c*/ 	.word	0x0000e460


	//   ....[142]....
        /*0710*/ 	.word	0x0000e4d0


	//   ....[143]....
        /*0714*/ 	.word	0x0000e5e0


	//   ....[144]....
        /*0718*/ 	.word	0x0000e650


	//   ....[145]....
        /*071c*/ 	.word	0x0000e760


	//   ....[146]....
        /*0720*/ 	.word	0x0000e7d0


	//   ....[147]....
        /*0724*/ 	.word	0x0000e8e0


	//   ....[148]....
        /*0728*/ 	.word	0x0000e950


	//   ....[149]....
        /*072c*/ 	.word	0x0000e9f0


	//   ....[150]....
        /*0730*/ 	.word	0x0000eb00


	//   ....[151]....
        /*0734*/ 	.word	0x0000eb60


	//   ....[152]....
        /*0738*/ 	.word	0x0000ebc0


	//   ....[153]....
        /*073c*/ 	.word	0x0000ecc0


	//   ....[154]....
        /*0740*/ 	.word	0x0000ed20


	//   ....[155]....
        /*0744*/ 	.word	0x0000ee30


	//   ....[156]....
        /*0748*/ 	.word	0x0000ee90


	//   ....[157]....
        /*074c*/ 	.word	0x0000efa0


	//   ....[158]....
        /*0750*/ 	.word	0x0000f000


	//   ....[159]....
        /*0754*/ 	.word	0x0000f110


	//   ....[160]....
        /*0758*/ 	.word	0x0000f170


	//   ....[161]....
        /*075c*/ 	.word	0x0000f280


	//   ....[162]....
        /*0760*/ 	.word	0x0000f2e0


	//   ....[163]....
        /*0764*/ 	.word	0x0000f3f0


	//   ....[164]....
        /*0768*/ 	.word	0x0000f450


	//   ....[165]....
        /*076c*/ 	.word	0x0000f540


	//   ....[166]....
        /*0770*/ 	.word	0x0000f670


	//   ....[167]....
        /*0774*/ 	.word	0x0000f720


	//   ....[168]....
        /*0778*/ 	.word	0x0000f790


	//   ....[169]....
        /*077c*/ 	.word	0x0000f880


	//   ....[170]....
        /*0780*/ 	.word	0x0000f8e0


	//   ....[171]....
        /*0784*/ 	.word	0x0000f9b0


	//   ....[172]....
        /*0788*/ 	.word	0x0000fa10


	//   ....[173]....
        /*078c*/ 	.word	0x0000fae0


	//   ....[174]....
        /*0790*/ 	.word	0x0000fb40


	//   ....[175]....
        /*0794*/ 	.word	0x0000fc10


	//   ....[176]....
        /*0798*/ 	.word	0x0000fc70


	//   ....[177]....
        /*079c*/ 	.word	0x0000fd40


	//   ....[178]....
        /*07a0*/ 	.word	0x0000fe30


	//   ....[179]....
        /*07a4*/ 	.word	0x0000fed0


	//   ....[180]....
        /*07a8*/ 	.word	0x0000ff30


	//   ....[181]....
        /*07ac*/ 	.word	0x00010020


	//   ....[182]....
        /*07b0*/ 	.word	0x00010080


	//   ....[183]....
        /*07b4*/ 	.word	0x00010160


	//   ....[184]....
        /*07b8*/ 	.word	0x000101c0


	//   ....[185]....
        /*07bc*/ 	.word	0x000102a0


	//   ....[186]....
        /*07c0*/ 	.word	0x00010300


	//   ....[187]....
        /*07c4*/ 	.word	0x000103e0


	//   ....[188]....
        /*07c8*/ 	.word	0x00010440


	//   ....[189]....
        /*07cc*/ 	.word	0x00010510


	//   ....[190]....
        /*07d0*/ 	.word	0x00010640


	//   ....[191]....
        /*07d4*/ 	.word	0x00010710


	//   ....[192]....
        /*07d8*/ 	.word	0x000107d0


	//   ....[193]....
        /*07dc*/ 	.word	0x000108a0


	//   ....[194]....
        /*07e0*/ 	.word	0x00010900


	//   ....[195]....
        /*07e4*/ 	.word	0x000109d0


	//   ....[196]....
        /*07e8*/ 	.word	0x00010a30


	//   ....[197]....
        /*07ec*/ 	.word	0x00010b10


	//   ....[198]....
        /*07f0*/ 	.word	0x00010b70


	//   ....[199]....
        /*07f4*/ 	.word	0x00010c40


	//   ....[200]....
        /*07f8*/ 	.word	0x00010ca0


	//   ....[201]....
        /*07fc*/ 	.word	0x00010d60


	//   ....[202]....
        /*0800*/ 	.word	0x00010df0


	//   ....[203]....
        /*0804*/ 	.word	0x00010e90


	//   ....[204]....
        /*0808*/ 	.word	0x00010fb0


	//   ....[205]....
        /*080c*/ 	.word	0x00011020


	//   ....[206]....
        /*0810*/ 	.word	0x00011090


	//   ....[207]....
        /*0814*/ 	.word	0x00011100


	//   ....[208]....
        /*0818*/ 	.word	0x00011170


	//   ....[209]....
        /*081c*/ 	.word	0x000111f0


	//   ....[210]....
        /*0820*/ 	.word	0x00011280


	//   ....[211]....
        /*0824*/ 	.word	0x00011310


	//   ....[212]....
        /*0828*/ 	.word	0x00011380


	//   ....[213]....
        /*082c*/ 	.word	0x000113f0


	//   ....[214]....
        /*0830*/ 	.word	0x00011460


	//   ....[215]....
        /*0834*/ 	.word	0x000114e0


	//   ....[216]....
        /*0838*/ 	.word	0x00011550


	//   ....[217]....
        /*083c*/ 	.word	0x000115f0


	//   ....[218]....
        /*0840*/ 	.word	0x00011680


	//   ....[219]....
        /*0844*/ 	.word	0x000117a0


	//----- nvinfo : EIATTR_REG_RECONFIG
	.align		4
.L_362:
        /*0848*/ 	.byte	0x01, 0x54
	.zero		2


	//----- nvinfo : EIATTR_SYSCALL_OFFSETS
	.align		4
        /*084c*/ 	.byte	0x04, 0x46
        /*084e*/ 	.short	(.L_364 - .L_363)


	//   ....[0]....
.L_363:
        /*0850*/ 	.word	0x00001400


	//   ....[1]....
        /*0854*/ 	.word	0x00009d10


	//   ....[2]....
        /*0858*/ 	.word	0x00009e60


	//   ....[3]....
        /*085c*/ 	.word	0x00009f50


	//   ....[4]....
        /*0860*/ 	.word	0x0000af30


	//----- nvinfo : EIATTR_MBARRIER_INSTR_OFFSETS
	.align		4
.L_364:
        /*0864*/ 	.byte	0x04, 0x39
        /*0866*/ 	.short	(.L_366 - .L_365)


	//   ....[0]....
.L_365:
        /*0868*/ 	.word	0x00000180
        /*086c*/ 	.word	0x000000ff
        /*0870*/ 	.word	0x0002a800
        /*0874*/ 	.short	0x0100
        /*0876*/ 	.byte	0x08
	.zero		1


	//   ....[1]....
        /*0878*/ 	.word	0x00000190
        /*087c*/ 	.word	0x000000ff
        /*0880*/ 	.word	0x0002a820
        /*0884*/ 	.short	0x0100
        /*0886*/ 	.byte	0x08
	.zero		1


	//   ....[2]....
        /*0888*/ 	.word	0x00000280
        /*088c*/ 	.word	0x000000ff
        /*0890*/ 	.word	0x0002a830
        /*0894*/ 	.short	0x0100
        /*0896*/ 	.byte	0x08
	.zero		1


	//   ....[3]....
        /*0898*/ 	.word	0x00000290
        /*089c*/ 	.word	0x000000ff
        /*08a0*/ 	.word	0x0002a840
        /*08a4*/ 	.short	0x0100
        /*08a6*/ 	.byte	0x08
	.zero		1


	//   ....[4]....
        /*08a8*/ 	.word	0x000002a0
        /*08ac*/ 	.word	0x000000ff
        /*08b0*/ 	.word	0x0002a838
        /*08b4*/ 	.short	0x0100
        /*08b6*/ 	.byte	0x08
	.zero		1


	//   ....[5]....
        /*08b8*/ 	.word	0x000002b0
        /*08bc*/ 	.word	0x000000ff
        /*08c0*/ 	.word	0x0002a848
        /*08c4*/ 	.short	0x0100
        /*08c6*/ 	.byte	0x08
	.zero		1


	//   ....[6]....
        /*08c8*/ 	.word	0x000003e0
        /*08cc*/ 	.word	0x000000ff
        /*08d0*/ 	.word	0x0002a850
        /*08d4*/ 	.short	0x0100
        /*08d6*/ 	.byte	0x08
	.zero		1


	//   ....[7]....
        /*08d8*/ 	.word	0x000003f0
        /*08dc*/ 	.word	0x000000ff
        /*08e0*/ 	.word	0x0002a860
        /*08e4*/ 	.short	0x0100
        /*08e6*/ 	.byte	0x08
	.zero		1


	//   ....[8]....
        /*08e8*/ 	.word	0x00000400
        /*08ec*/ 	.word	0x000000ff
        /*08f0*/ 	.word	0x0002a858
        /*08f4*/ 	.short	0x0100
        /*08f6*/ 	.byte	0x08
	.zero		1


	//   ....[9]....
        /*08f8*/ 	.word	0x00000410
        /*08fc*/ 	.word	0x000000ff
        /*0900*/ 	.word	0x0002a868
        /*0904*/ 	.short	0x0100
        /*0906*/ 	.byte	0x08
	.zero		1


	//   ....[10]....
        /*0908*/ 	.word	0x00000500
        /*090c*/ 	.word	0x000000ff
        /*0910*/ 	.word	0x0002a870
        /*0914*/ 	.short	0x0100
        /*0916*/ 	.byte	0x06
	.zero		1


	//   ....[11]....
        /*0918*/ 	.word	0x00000510
        /*091c*/ 	.word	0x000000ff
        /*0920*/ 	.word	0x0002a880
        /*0924*/ 	.short	0x0100
        /*0926*/ 	.byte	0x06
	.zero		1


	//   ....[12]....
        /*0928*/ 	.word	0x00000520
        /*092c*/ 	.word	0x000000ff
        /*0930*/ 	.word	0x0002a878
        /*0934*/ 	.short	0x0100
        /*0936*/ 	.byte	0x06
	.zero		1


	//   ....[13]....
        /*0938*/ 	.word	0x00000530
        /*093c*/ 	.word	0x000000ff
        /*0940*/ 	.word	0x0002a888
        /*0944*/ 	.short	0x0100
        /*0946*/ 	.byte	0x06
	.zero		1


	//   ....[14]....
        /*0948*/ 	.word	0x00000660
        /*094c*/ 	.word	0x000000ff
        /*0950*/ 	.word	0x0002a890
        /*0954*/ 	.short	0x0100
        /*0956*/ 	.byte	0x08
	.zero		1


	//   ....[15]....
        /*0958*/ 	.word	0x00000670
        /*095c*/ 	.word	0x000000ff
        /*0960*/ 	.word	0x0002a8a0
        /*0964*/ 	.short	0x0100
        /*0966*/ 	.byte	0x08
	.zero		1


	//   ....[16]....
        /*0968*/ 	.word	0x00000680
        /*096c*/ 	.word	0x000000ff
        /*0970*/ 	.word	0x0002a898
        /*0974*/ 	.short	0x0100
        /*0976*/ 	.byte	0x08
	.zero		1


	//   ....[17]....
        /*0978*/ 	.word	0x00000690
        /*097c*/ 	.word	0x000000ff
        /*0980*/ 	.word	0x0002a8a8
        /*0984*/ 	.short	0x0100
        /*0986*/ 	.byte	0x08
	.zero		1


	//   ....[18]....
        /*0988*/ 	.word	0x000007c0
        /*098c*/ 	.word	0x000000ff
        /*0990*/ 	.word	0x0002a8b0
        /*0994*/ 	.short	0x0100
        /*0996*/ 	.byte	0x08
	.zero		1


	//   ....[19]....
        /*0998*/ 	.word	0x000007d0
        /*099c*/ 	.word	0x000000ff
        /*09a0*/ 	.word	0x0002a8c0
        /*09a4*/ 	.short	0x0100
        /*09a6*/ 	.byte	0x08
	.zero		1


	//   ....[20]....
        /*09a8*/ 	.word	0x000007e0
        /*09ac*/ 	.word	0x000000ff
        /*09b0*/ 	.word	0x0002a8b8
        /*09b4*/ 	.short	0x0100
        /*09b6*/ 	.byte	0x08
	.zero		1


	//   ....[21]....
        /*09b8*/ 	.word	0x000007f0
        /*09bc*/ 	.word	0x000000ff
        /*09c0*/ 	.word	0x0002a8c8
        /*09c4*/ 	.short	0x0100
        /*09c6*/ 	.byte	0x08
	.zero		1


	//   ....[22]....
        /*09c8*/ 	.word	0x00001460
        /*09cc*/ 	.word	0x000000ff
        /*09d0*/ 	.word	0x0002a800
        /*09d4*/ 	.short	0x010a
        /*09d6*/ 	.byte	0x2a
	.zero		1


	//   ....[23]....
        /*09d8*/ 	.word	0x000014e0
        /*09dc*/ 	.word	0x00000000
        /*09e0*/ 	.word	0x0002a830
        /*09e4*/ 	.short	0x010a
        /*09e6*/ 	.byte	0x3f
	.zero		1


	//   ....[24]....
        /*09e8*/ 	.word	0x00001530
        /*09ec*/ 	.word	0x00000000
        /*09f0*/ 	.word	0x0002a830
        /*09f4*/ 	.short	0x010a
        /*09f6*/ 	.byte	0x3f
	.zero		1


	//   ....[25]....
        /*09f8*/ 	.word	0x000021f0
        /*09fc*/ 	.word	0x000000ff
        /*0a00*/ 	.word	0x00000000
        /*0a04*/ 	.short	0x0101
        /*0a06*/ 	.byte	0x04
	.zero		1


	//   ....[26]....
        /*0a08*/ 	.word	0x00003c50
        /*0a0c*/ 	.word	0x000000ff
        /*0a10*/ 	.word	0x0002a830
        /*0a14*/ 	.short	0x010a
        /*0a16*/ 	.byte	0x08
	.zero		1


	//   ....[27]....
        /*0a18*/ 	.word	0x00003c90
        /*0a1c*/ 	.word	0x000000ff
        /*0a20*/ 	.word	0x0002a830
        /*0a24*/ 	.short	0x010a
        /*0a26*/ 	.byte	0x08
	.zero		1


	//   ....[28]....
        /*0a28*/ 	.word	0x00004590
        /*0a2c*/ 	.word	0x000000ff
        /*0a30*/ 	.word	0x0002a850
        /*0a34*/ 	.short	0x010a
        /*0a36*/ 	.byte	0x09
	.zero		1


	//   ....[29]....
        /*0a38*/ 	.word	0x000045d0
        /*0a3c*/ 	.word	0x000000ff
        /*0a40*/ 	.word	0x0002a850
        /*0a44*/ 	.short	0x010a
        /*0a46*/ 	.byte	0x09
	.zero		1


	//   ....[30]....
        /*0a48*/ 	.word	0x00004c70
        /*0a4c*/ 	.word	0x000000ff
        /*0a50*/ 	.word	0x00000000
        /*0a54*/ 	.short	0x0101
        /*0a56*/ 	.byte	0x08
	.zero		1


	//   ....[31]....
        /*0a58*/ 	.word	0x00005c60
        /*0a5c*/ 	.word	0x000000ff
        /*0a60*/ 	.word	0x00000000
        /*0a64*/ 	.short	0x0101
        /*0a66*/ 	.byte	0x09
	.zero		1


	//   ....[32]....
        /*0a68*/ 	.word	0x00006260
        /*0a6c*/ 	.word	0x000000ff
        /*0a70*/ 	.word	0x0002a850
        /*0a74*/ 	.short	0x010a
        /*0a76*/ 	.byte	0x05
	.zero		1


	//   ....[33]....
        /*0a78*/ 	.word	0x000062a0
        /*0a7c*/ 	.word	0x000000ff
        /*0a80*/ 	.word	0x0002a850
        /*0a84*/ 	.short	0x010a
        /*0a86*/ 	.byte	0x05
	.zero		1


	//   ....[34]....
        /*0a88*/ 	.word	0x000067b0
        /*0a8c*/ 	.word	0x000000ff
        /*0a90*/ 	.word	0x00000000
        /*0a94*/ 	.short	0x0101
        /*0a96*/ 	.byte	0x04
	.zero		1


	//   ....[35]....
        /*0a98*/ 	.word	0x00007c70
        /*0a9c*/ 	.word	0x0000001c
        /*0aa0*/ 	.word	0x00000000
        /*0aa4*/ 	.short	0x0101
        /*0aa6*/ 	.byte	0x3f
	.zero		1


	//   ....[36]....
        /*0aa8*/ 	.word	0x0000a580
        /*0aac*/ 	.word	0x00000007
        /*0ab0*/ 	.word	0x0002a840
        /*0ab4*/ 	.short	0x010a
        /*0ab6*/ 	.byte	0x3f
	.zero		1


	//   ....[37]....
        /*0ab8*/ 	.word	0x0000ac50
        /*0abc*/ 	.word	0x00000007
        /*0ac0*/ 	.word	0x0002a830
        /*0ac4*/ 	.short	0x0107
        /*0ac6*/ 	.byte	0x3f
	.zero		1


	//   ....[38]....
        /*0ac8*/ 	.word	0x0000ad30
        /*0acc*/ 	.word	0x00000007
        /*0ad0*/ 	.word	0x0002a830
        /*0ad4*/ 	.short	0x0101
        /*0ad6*/ 	.byte	0x3f
	.zero		1


	//   ....[39]....
        /*0ad8*/ 	.word	0x0000b8e0
        /*0adc*/ 	.word	0x00000016
        /*0ae0*/ 	.word	0x0002a800
        /*0ae4*/ 	.short	0x0107
        /*0ae6*/ 	.byte	0x3f
	.zero		1


	//   ....[40]....
        /*0ae8*/ 	.word	0x0000b9e0
        /*0aec*/ 	.word	0x00000016
        /*0af0*/ 	.word	0x0002a800
        /*0af4*/ 	.short	0x0101
        /*0af6*/ 	.byte	0x3f
	.zero		1


	//   ....[41]....
        /*0af8*/ 	.word	0x0000ba00
        /*0afc*/ 	.word	0x00000016
        /*0b00*/ 	.word	0x0002a820
        /*0b04*/ 	.short	0x010a
        /*0b06*/ 	.byte	0x3f
	.zero		1


	//   ....[42]....
        /*0b08*/ 	.word	0x0000bd80
        /*0b0c*/ 	.word	0x00000006
        /*0b10*/ 	.word	0x0002a840
        /*0b14*/ 	.short	0x010a
        /*0b16*/ 	.byte	0x3f
	.zero		1


	//   ....[43]....
        /*0b18*/ 	.word	0x0000c280
        /*0b1c*/ 	.word	0x00000006
        /*0b20*/ 	.word	0x0002a830
        /*0b24*/ 	.short	0x0107
        /*0b26*/ 	.byte	0x3f
	.zero		1


	//   ....[44]....
        /*0b28*/ 	.word	0x0000c340
        /*0b2c*/ 	.word	0x00000006
        /*0b30*/ 	.word	0x0002a830
        /*0b34*/ 	.short	0x0101
        /*0b36*/ 	.byte	0x3f
	.zero		1


	//   ....[45]....
        /*0b38*/ 	.word	0x0000c3a0
        /*0b3c*/ 	.word	0x00000004
        /*0b40*/ 	.word	0x0002a860
        /*0b44*/ 	.short	0x010a
        /*0b46*/ 	.byte	0x3f
	.zero		1


	//   ....[46]....
        /*0b48*/ 	.word	0x0000c800
        /*0b4c*/ 	.word	0x00000004
        /*0b50*/ 	.word	0x0002a850
        /*0b54*/ 	.short	0x0107
        /*0b56*/ 	.byte	0x3f
	.zero		1


	//   ....[47]....
        /*0b58*/ 	.word	0x0000c950
        /*0b5c*/ 	.word	0x00000004
        /*0b60*/ 	.word	0x0002a850
        /*0b64*/ 	.short	0x0101
        /*0b66*/ 	.byte	0x3f
	.zero		1


	//   ....[48]....
        /*0b68*/ 	.word	0x0000cbe0
        /*0b6c*/ 	.word	0x00000000
        /*0b70*/ 	.word	0x0002a860
        /*0b74*/ 	.short	0x010a
        /*0b76*/ 	.byte	0x3f
	.zero		1


	//   ....[49]....
        /*0b78*/ 	.word	0x0000d040
        /*0b7c*/ 	.word	0x00000000
        /*0b80*/ 	.word	0x0002a850
        /*0b84*/ 	.short	0x0107
        /*0b86*/ 	.byte	0x3f
	.zero		1


	//   ....[50]....
        /*0b88*/ 	.word	0x0000d100
        /*0b8c*/ 	.word	0x00000000
        /*0b90*/ 	.word	0x0002a850
        /*0b94*/ 	.short	0x0101
        /*0b96*/ 	.byte	0x3f
	.zero		1


	//   ....[51]....
        /*0b98*/ 	.word	0x0000dc00
        /*0b9c*/ 	.word	0x00000004
        /*0ba0*/ 	.word	0x0002a820
        /*0ba4*/ 	.short	0x010a
        /*0ba6*/ 	.byte	0x3f
	.zero		1


	//   ....[52]....
        /*0ba8*/ 	.word	0x0000dd80
        /*0bac*/ 	.word	0x00000005
        /*0bb0*/ 	.word	0x0002a840
        /*0bb4*/ 	.short	0x010a
        /*0bb6*/ 	.byte	0x3f
	.zero		1


	//   ....[53]....
        /*0bb8*/ 	.word	0x0000de20
        /*0bbc*/ 	.word	0x0000001b
        /*0bc0*/ 	.word	0x0002a840
        /*0bc4*/ 	.short	0x010a
        /*0bc6*/ 	.byte	0x3f
	.zero		1


	//   ....[54]....
        /*0bc8*/ 	.word	0x0000de60
        /*0bcc*/ 	.word	0x00000005
        /*0bd0*/ 	.word	0x0002a860
        /*0bd4*/ 	.short	0x010a
        /*0bd6*/ 	.byte	0x3f
	.zero		1


	//   ....[55]....
        /*0bd8*/ 	.word	0x0000dea0
        /*0bdc*/ 	.word	0x0000001b
        /*0be0*/ 	.word	0x0002a860
        /*0be4*/ 	.short	0x010a
        /*0be6*/ 	.byte	0x3f
	.zero		1


	//   ....[56]....
        /*0be8*/ 	.word	0x0000df10
        /*0bec*/ 	.word	0x00000003
        /*0bf0*/ 	.word	0x0002a800
        /*0bf4*/ 	.short	0x010a
        /*0bf6*/ 	.byte	0x3f
	.zero		1


	//   ....[57]....
        /*0bf8*/ 	.word	0x0000df60
        /*0bfc*/ 	.word	0x00000000
        /*0c00*/ 	.word	0x0002a830
        /*0c04*/ 	.short	0x010a
        /*0c06*/ 	.byte	0x3f
	.zero		1


	//   ....[58]....
        /*0c08*/ 	.word	0x0000dfc0
        /*0c0c*/ 	.word	0x0000000b
        /*0c10*/ 	.word	0x0002a830
        /*0c14*/ 	.short	0x010a
        /*0c16*/ 	.byte	0x3f
	.zero		1


	//   ....[59]....
        /*0c18*/ 	.word	0x0000e020
        /*0c1c*/ 	.word	0x00000009
        /*0c20*/ 	.word	0x0002a850
        /*0c24*/ 	.short	0x010a
        /*0c26*/ 	.byte	0x3f
	.zero		1


	//   ....[60]....
        /*0c28*/ 	.word	0x0000e080
        /*0c2c*/ 	.word	0x00000005
        /*0c30*/ 	.word	0x0002a850
        /*0c34*/ 	.short	0x010a
        /*0c36*/ 	.byte	0x3f
	.zero		1


	//   ....[61]....
        /*0c38*/ 	.word	0x0000e1a0
        /*0c3c*/ 	.word	0x00000007
        /*0c40*/ 	.word	0x0002a840
        /*0c44*/ 	.short	0x010a
        /*0c46*/ 	.byte	0x3f
	.zero		1


	//   ....[62]....
        /*0c48*/ 	.word	0x0000f570
        /*0c4c*/ 	.word	0x00000016
        /*0c50*/ 	.word	0x0002a820
        /*0c54*/ 	.short	0x010a
        /*0c56*/ 	.byte	0x3f
	.zero		1


	//   ....[63]....
        /*0c58*/ 	.word	0x0000f5c0
        /*0c5c*/ 	.word	0x00000006
        /*0c60*/ 	.word	0x0002a840
        /*0c64*/ 	.short	0x010a
        /*0c66*/ 	.byte	0x3f
	.zero		1


	//   ....[64]....
        /*0c68*/ 	.word	0x0000fd80
        /*0c6c*/ 	.word	0x00000004
        /*0c70*/ 	.word	0x0002a860
        /*0c74*/ 	.short	0x010a
        /*0c76*/ 	.byte	0x3f
	.zero		1


	//   ....[65]....
        /*0c78*/ 	.word	0x00010590
        /*0c7c*/ 	.word	0x00000000
        /*0c80*/ 	.word	0x0002a860
        /*0c84*/ 	.short	0x010a
        /*0c86*/ 	.byte	0x3f
	.zero		1


	//   ....[66]....
        /*0c88*/ 	.word	0x000116c0
        /*0c8c*/ 	.word	0x00000004
        /*0c90*/ 	.word	0x0002a820
        /*0c94*/ 	.short	0x010a
        /*0c96*/ 	.byte	0x3f
	.zero		1


	//   ....[67]....
        /*0c98*/ 	.word	0x00011860
        /*0c9c*/ 	.word	0x00000005
        /*0ca0*/ 	.word	0x0002a840
        /*0ca4*/ 	.short	0x010a
        /*0ca6*/ 	.byte	0x3f
	.zero		1


	//   ....[68]....
        /*0ca8*/ 	.word	0x000118b0
        /*0cac*/ 	.word	0x0000001b
        /*0cb0*/ 	.word	0x0002a840
        /*0cb4*/ 	.short	0x010a
        /*0cb6*/ 	.byte	0x3f
	.zero		1


	//   ....[69]....
        /*0cb8*/ 	.word	0x00011900
        /*0cbc*/ 	.word	0x00000005
        /*0cc0*/ 	.word	0x0002a860
        /*0cc4*/ 	.short	0x010a
        /*0cc6*/ 	.byte	0x3f
	.zero		1


	//----- nvinfo : EIATTR_NUM_MBARRIERS
	.align		4
.L_366:
        /*0cc8*/ 	.byte	0x03, 0x38
        /*0cca*/ 	.short	0x0016


	//----- nvinfo : EIATTR_EXIT_INSTR_OFFSETS
	.align		4
        /*0ccc*/ 	.byte	0x04, 0x1c
        /*0cce*/ 	.short	(.L_368 - .L_367)


	//   ....[0]....
.L_367:
        /*0cd0*/ 	.word	0x00000960


	//   ....[1]....
        /*0cd4*/ 	.word	0x00008b20


	//   ....[2]....
        /*0cd8*/ 	.word	0x0000def0


	//----- nvinfo : EIATTR_MAX_THREADS
	.align		4
.L_368:
        /*0cdc*/ 	.byte	0x04, 0x05
        /*0cde*/ 	.short	(.L_370 - .L_369)
.L_369:
        /*0ce0*/ 	.word	0x00000180
        /*0ce4*/ 	.word	0x00000001
        /*0ce8*/ 	.word	0x00000001


	//----- nvinfo : EIATTR_CRS_STACK_SIZE
	.align		4
.L_370:
        /*0cec*/ 	.byte	0x04, 0x1e
        /*0cee*/ 	.short	(.L_372 - .L_371)
.L_371:
        /*0cf0*/ 	.word	0x00000000


	//----- nvinfo : EIATTR_CBANK_PARAM_SIZE
	.align		4
.L_372:
        /*0cf4*/ 	.byte	0x03, 0x19
        /*0cf6*/ 	.short	0x0af0


	//----- nvinfo : EIATTR_PARAM_CBANK
	.align		4
        /*0cf8*/ 	.byte	0x04, 0x0a
        /*0cfa*/ 	.short	(.L_374 - .L_373)
	.align		4
.L_373:
        /*0cfc*/ 	.word	index@(.nv.constant0._ZN7cutlass13device_kernelIN5flash11enable_sm90INS1_16FlashAttnFwdSm90INS1_25CollectiveMainloopFwdSm90ILi2EN4cute5tupleIJNS5_1CILi1EEES8_S8_EEENS6_IJNS7_ILi128EEENS7_ILi96EEENS7_ILi192EEEEEELi128ENS_6half_tEfNS_4arch4Sm90ELb0ELb0ELb1ELb1ELb1ELb0ELb0ELb1ELb1ELb1ELb0ELb0EEENS1_21CollectiveEpilogueFwdINS6_IJSA_SA_SB_EEES9_SE_SG_Li256ELb1ELb1ELb0ELb0EEENS1_36VarlenDynamicPersistentTileSchedulerILi128ELi96ELi256ELi128ELb0ELb1ELb1ELb0ELb1ELb1EEEEEEEEEvNT_6ParamsE)
        /*0d00*/ 	.short	0x0210
        /*0d02*/ 	.short	0x0af0


	//----- nvinfo : EIATTR_SW_WAR
	.align		4
.L_374:
        /*0d04*/ 	.byte	0x04, 0x36
        /*0d06*/ 	.short	(.L_376 - .L_375)
.L_375:
        /*0d08*/ 	.word	0x00000008
.L_376:


//--------------------- .nv.info._ZN7cutlass13device_kernelIN5flash11enable_sm90INS1_16FlashAttnFwdSm90INS1_25CollectiveMainloopFwdSm90ILi2EN4cute5tupleIJNS5_1CILi1EEES8_S8_EEENS6_IJNS7_ILi128EEENS7_ILi96EEENS7_ILi192EEEEEELi128ENS_6half_tEfNS_4arch4Sm90ELb0ELb0ELb1ELb1ELb1ELb1ELb0ELb1ELb1ELb1ELb0ELb0EEENS1_21CollectiveEpilogueFwdINS6_IJSA_SA_SB_EEES9_SE_SG_Li256ELb1ELb1ELb0ELb0EEENS1_36VarlenDynamicPersistentTileSchedulerILi128ELi96ELi256ELi128ELb0ELb1ELb1ELb0ELb1ELb1EEEEEEEEEvNT_6ParamsE --------------------------
	.section	.nv.info._ZN7cutlass13device_kernelIN5flash11enable_sm90INS1_16FlashAttnFwdSm90INS1_25CollectiveMainloopFwdSm90ILi2EN4cute5tupleIJNS5_1CILi1EEES8_S8_EEENS6_IJNS7_ILi128EEENS7_ILi96EEENS7_ILi192EEEEEELi128ENS_6half_tEfNS_4arch4Sm90ELb0ELb0ELb1ELb1ELb1ELb1ELb0ELb1ELb1ELb1ELb0ELb0EEENS1_21CollectiveEpilogueFwdINS6_IJSA_SA_SB_EEES9_SE_SG_Li256ELb1ELb1ELb0ELb0EEENS1_36VarlenDynamicPersistentTileSchedulerILi128ELi96ELi256ELi128ELb0ELb1ELb1ELb0ELb1ELb1EEEEEEEEEvNT_6ParamsE,"",@"SHT_CUDA_INFO"
	.sectionflags	@""
	.align	4


	//----- nvinfo : EIATTR_CUDA_API_VERSION
	.align		4
        /*0000*/ 	.byte	0x04, 0x37
        /*0002*/ 	.short	(.L_378 - .L_377)
.L_377:
        /*0004*/ 	.word	0x00000082


	//----- nvinfo : EIATTR_KPARAM_INFO
	.align		4
.L_378:
        /*0008*/ 	.byte	0x04, 0x17
        /*000a*/ 	.short	(.L_380 - .L_379)
.L_379:
        /*000c*/ 	.word	0x00000000
        /*0010*/ 	.short	0x0000
        /*0012*/ 	.short	0x0070
        /*0014*/ 	.byte	0x00, 0xf0, 0x01, 0x2a


	//----- nvinfo : EIATTR_SPARSE_MMA_MASK
	.align		4
.L_380:
        /*0018*/ 	.byte	0x03, 0x50
        /*001a*/ 	.short	0x0000


	//----- nvinfo : EIATTR_MAXREG_COUNT
	.align		4
        /*001c*/ 	.byte	0x03, 0x1b
        /*001e*/ 	.short	0x00a8


	//----- nvinfo : EIATTR_NUM_BARRIERS
	.align		4
        /*0020*/ 	.byte	0x02, 0x4c
        /*0022*/ 	.byte	0x10
	.zero		1


	//----- nvinfo : EIATTR_EXTERNS
	.align		4
        /*0024*/ 	.byte	0x04, 0x0f
        /*0026*/ 	.short	(.L_382 - .L_381)


	//   ....[0]....
	.align		4
.L_381:
        /*0028*/ 	.word	index@(__assertfail)


	//----- nvinfo : EIATTR_ANNOTATIONS
	.align		4
.L_382:
        /*002c*/ 	.byte	0x04, 0x55
        /*002e*/ 	.short	(.L_384 - .L_383)


	//   ....[0]....
.L_383:
        /* <DEDUP_REMOVED lines=41> */


	//----- nvinfo : EIATTR_MERCURY_ISA_VERSION
	.align		4
.L_384:
        /*02a8*/ 	.byte	0x03, 0x5f
        /*02aa*/ 	.short	0x0101


	//----- nvinfo : EIATTR_UNUSED_LOAD_BYTE_OFFSET
	.align		4
        /*02ac*/ 	.byte	0x04, 0x44
        /*02ae*/ 	.short	(.L_386 - .L_385)


	//   ....[0]....
.L_385:
        /*02b0*/ 	.word	0x00000a50
        /*02b4*/ 	.word	0x0000fff0


	//   ....[1]....
        /*02b8*/ 	.word	0x00016690
        /*02bc*/ 	.word	0x0000fff0


	//----- nvinfo : EIATTR_INT_WARP_WIDE_INSTR_OFFSETS
	.align		4
.L_386:
        /*02c0*/ 	.byte	0x04, 0x31
        /*02c2*/ 	.short	(.L_388 - .L_387)


	//   ....[0]....
.L_387:
        /*02c4*/ 	.word	0x00000130


	//   ....[1]....
        /*02c8*/ 	.word	0x00000170


	//   ....[2]....
        /*02cc*/ 	.word	0x000001e0


	//   ....[3]....
        /*02d0*/ 	.word	0x0001aa60


	//   ....[4]....
        /*02d4*/ 	.word	0x0001aaf0


	//   ....[5]....
        /*02d8*/ 	.word	0x0001da20


	//   ....[6]....
        /*02dc*/ 	.word	0x0001dab0


	//----- nvinfo : EIATTR_COOP_GROUP_MASK_REGIDS
	.align		4
.L_388:
        /*02e0*/ 	.byte	0x04, 0x29
        /*02e2*/ 	.short	(.L_390 - .L_389)


	//   ....[0]....
.L_389:
        /*02e4*/ 	.word	0xffffffff


	//   ....[1]....
        /*02e8*/ 	.word	0xffffffff


	//   ....[2]....
        /*02ec*/ 	.word	0xffffffff


	//   ....[3]....
        /*02f0*/ 	.word	0xffffffff


	//   ....[4]....
        /*02f4*/ 	.word	0xffffffff


	//   ....[5]....
        /*02f8*/ 	.word	0xffffffff


	//   ....[6]....
        /*02fc*/ 	.word	0xffffffff


	//   ....[7]....
        /*0300*/ 	.word	0xffffffff


	//   ....[8]....
        /*0304*/ 	.word	0xffffffff


	//   ....[9]....
        /*0308*/ 	.word	0xffffffff


	//   ....[10]....
        /*030c*/ 	.word	0xffffffff


	//   ....[11]....
        /*0310*/ 	.word	0xffffffff


	//   ....[12]....
        /*0314*/ 	.word	0xffffffff


	//   ....[13]....
        /*0318*/ 	.word	0xffffffff


	//   ....[14]....
        /*031c*/ 	.word	0xffffffff


	//   ....[15]....
        /*0320*/ 	.word	0xffffffff


	//   ....[16]....
        /*0324*/ 	.word	0xffffffff


	//   ....[17]....
        /*0328*/ 	.word	0xffffffff


	//   ....[18]....
        /*032c*/ 	.word	0xffffffff


	//   ....[19]....
        /*0330*/ 	.word	0xffffffff


	//   ....[20]....
        /*0334*/ 	.word	0xffffffff


	//   ....[21]....
        /*0338*/ 	.word	0xffffffff


	//   ....[22]....
        /*033c*/ 	.word	0xffffffff


	//   ....[23]....
        /*0340*/ 	.word	0xffffffff


	//   ....[24]....
        /*0344*/ 	.word	0xffffffff


	//   ....[25]....
        /*0348*/ 	.word	0xffffffff


	//   ....[26]....
        /*034c*/ 	.word	0xffffffff


	//   ....[27]....
        /*0350*/ 	.word	0xffffffff


	//   ....[28]....
        /*0354*/ 	.word	0xffffffff


	//   ....[29]....
        /*0358*/ 	.word	0xffffffff


	//   ....[30]....
        /*035c*/ 	.word	0xffffffff


	//   ....[31]....
        /*0360*/ 	.word	0xffffffff


	//   ....[32]....
        /*0364*/ 	.word	0xffffffff


	//   ....[33]....
        /*0368*/ 	.word	0xffffffff


	//   ....[34]....
        /*036c*/ 	.word	0xffffffff


	//   ....[35]....
        /*0370*/ 	.word	0xffffffff


	//   ....[36]....
        /*0374*/ 	.word	0xffffffff


	//   ....[37]....
        /*0378*/ 	.word	0xffffffff


	//   ....[38]....
        /*037c*/ 	.word	0xffffffff


	//   ....[39]....
        /*0380*/ 	.word	0xffffffff


	//   ....[40]....
        /*0384*/ 	.word	0xffffffff


	//   ....[41]....
        /*0388*/ 	.word	0xffffffff


	//   ....[42]....
        /*038c*/ 	.word	0xffffffff


	//   ....[43]....
        /*0390*/ 	.word	0xffffffff


	//   ....[44]....
        /*0394*/ 	.word	0xffffffff


	//   ....[45]....
        /*0398*/ 	.word	0xffffffff


	//   ....[46]....
        /*039c*/ 	.word	0xffffffff


	//   ....[47]....
        /*03a0*/ 	.word	0xffffffff


	//   ....[48]....
        /*03a4*/ 	.word	0xffffffff


	//   ....[49]....
        /*03a8*/ 	.word	0xffffffff


	//   ....[50]....
        /*03ac*/ 	.word	0xffffffff


	//   ....[51]....
        /*03b0*/ 	.word	0xffffffff


	//   ....[52]....
        /*03b4*/ 	.word	0xffffffff


	//   ....[53]....
        /*03b8*/ 	.word	0xffffffff


	//   ....[54]....
        /*03bc*/ 	.word	0xffffffff


	//   ....[55]....
        /*03c0*/ 	.word	0xffffffff


	//   ....[56]....
        /*03c4*/ 	.word	0xffffffff


	//   ....[57]....
        /*03c8*/ 	.word	0xffffffff


	//   ....[58]....
        /*03cc*/ 	.word	0xffffffff


	//   ....[59]....
        /*03d0*/ 	.word	0xffffffff


	//   ....[60]....
        /*03d4*/ 	.word	0xffffffff


	//   ....[61]....
        /*03d8*/ 	.word	0xffffffff


	//   ....[62]....
        /*03dc*/ 	.word	0xffffffff


	//   ....[63]....
        /*03e0*/ 	.word	0xffffffff


	//   ....[64]....
        /*03e4*/ 	.word	0xffffffff


	//   ....[65]....
        /*03e8*/ 	.word	0xffffffff


	//   ....[66]....
        /*03ec*/ 	.word	0xffffffff


	//   ....[67]....
        /*03f0*/ 	.word	0xffffffff


	//   ....[68]....
        /*03f4*/ 	.word	0xffffffff


	//   ....[69]....
        /*03f8*/ 	.word	0xffffffff


	//   ....[70]....
        /*03fc*/ 	.word	0xffffffff


	//   ....[71]....
        /*0400*/ 	.word	0xffffffff


	//   ....[72]....
        /*0404*/ 	.word	0xffffffff


	//   ....[73]....
        /*0408*/ 	.word	0xffffffff


	//   ....[74]....
        /*040c*/ 	.word	0xffffffff


	//   ....[75]....
        /*0410*/ 	.word	0xffffffff


	//   ....[76]....
        /*0414*/ 	.word	0xffffffff


	//   ....[77]....
        /*0418*/ 	.word	0xffffffff


	//   ....[78]....
        /*041c*/ 	.word	0xffffffff


	//   ....[79]....
        /*0420*/ 	.word	0xffffffff


	//   ....[80]....
        /*0424*/ 	.word	0xffffffff


	//   ....[81]....
        /*0428*/ 	.word	0xffffffff


	//   ....[82]....
        /*042c*/ 	.word	0xffffffff


	//   ....[83]....
        /*0430*/ 	.word	0xffffffff


	//   ....[84]....
        /*0434*/ 	.word	0xffffffff


	//   ....[85]....
        /*0438*/ 	.word	0xffffffff


	//   ....[86]....
        /*043c*/ 	.word	0xffffffff


	//   ....[87]....
        /*0440*/ 	.word	0xffffffff


	//   ....[88]....
        /*0444*/ 	.word	0xffffffff


	//   ....[89]....
        /*0448*/ 	.word	0xffffffff


	//   ....[90]....
        /*044c*/ 	.word	0xffffffff


	//   ....[91]....
        /*0450*/ 	.word	0xffffffff


	//   ....[92]....
        /*0454*/ 	.word	0xffffffff


	//   ....[93]....
        /*0458*/ 	.word	0xffffffff


	//   ....[94]....
        /*045c*/ 	.word	0xffffffff


	//   ....[95]....
        /*0460*/ 	.word	0xffffffff


	//   ....[96]....
        /*0464*/ 	.word	0xffffffff


	//   ....[97]....
        /*0468*/ 	.word	0xffffffff


	//   ....[98]....
        /*046c*/ 	.word	0xffffffff


	//   ....[99]....
        /*0470*/ 	.word	0xffffffff


	//   ....[100]....
        /*0474*/ 	.word	0xffffffff


	//   ....[101]....
        /*0478*/ 	.word	0xffffffff


	//   ....[102]....
        /*047c*/ 	.word	0xffffffff


	//   ....[103]....
        /*0480*/ 	.word	0xffffffff


	//   ....[104]....
        /*0484*/ 	.word	0xffffffff


	//   ....[105]....
        /*0488*/ 	.word	0xffffffff


	//   ....[106]....
        /*048c*/ 	.word	0xffffffff


	//   ....[107]....
        /*0490*/ 	.word	0xffffffff


	//   ....[108]....
        /*0494*/ 	.word	0xffffffff


	//   ....[109]....
        /*0498*/ 	.word	0xffffffff


	//   ....[110]....
        /*049c*/ 	.word	0xffffffff


	//   ....[111]....
        /*04a0*/ 	.word	0xffffffff


	//   ....[112]....
        /*04a4*/ 	.word	0xffffffff


	//   ....[113]....
        /*04a8*/ 	.word	0xffffffff


	//   ....[114]....
        /*04ac*/ 	.word	0xffffffff


	//   ....[115]....
        /*04b0*/ 	.word	0xffffffff


	//   ....[116]....
        /*04b4*/ 	.word	0xffffffff


	//   ....[117]....
        /*04b8*/ 	.word	0xffffffff


	//   ....[118]....
        /*04bc*/ 	.word	0xffffffff


	//   ....[119]....
        /*04c0*/ 	.word	0xffffffff


	//   ....[120]....
        /*04c4*/ 	.word	0xffffffff


	//   ....[121]....
        /*04c8*/ 	.word	0xffffffff


	//   ....[122]....
        /*04cc*/ 	.word	0xffffffff


	//   ....[123]....
        /*04d0*/ 	.word	0xffffffff


	//   ....[124]....
        /*04d4*/ 	.word	0xffffffff


	//   ....[125]....
        /*04d8*/ 	.word	0xffffffff


	//   ....[126]....
        /*04dc*/ 	.word	0xffffffff


	//   ....[127]....
        /*04e0*/ 	.word	0xffffffff


	//   ....[128]....
        /*04e4*/ 	.word	0xffffffff


	//   ....[129]....
        /*04e8*/ 	.word	0xffffffff


	//   ....[130]....
        /*04ec*/ 	.word	0xffffffff


	//   ....[131]....
        /*04f0*/ 	.word	0xffffffff


	//   ....[132]....
        /*04f4*/ 	.word	0xffffffff


	//   ....[133]....
        /*04f8*/ 	.word	0xffffffff


	//   ....[134]....
        /*04fc*/ 	.word	0xffffffff


	//   ....[135]....
        /*0500*/ 	.word	0xffffffff


	//   ....[136]....
        /*0504*/ 	.word	0xffffffff


	//   ....[137]....
        /*0508*/ 	.word	0xffffffff


	//   ....[138]....
        /*050c*/ 	.word	0xffffffff


	//   ....[139]....
        /*0510*/ 	.word	0xffffffff


	//   ....[140]....
        /*0514*/ 	.word	0xffffffff


	//   ....[141]....
        /*0518*/ 	.word	0xffffffff


	//   ....[142]....
        /*051c*/ 	.word	0xffffffff


	//   ....[143]....
        /*0520*/ 	.word	0xffffffff


	//   ....[144]....
        /*0524*/ 	.word	0xffffffff


	//   ....[145]....
        /*0528*/ 	.word	0xffffffff


	//   ....[146]....
        /*052c*/ 	.word	0xffffffff


	//   ....[147]....
        /*0530*/ 	.word	0xffffffff


	//   ....[148]....
        /*0534*/ 	.word	0xffffffff


	//   ....[149]....
        /*0538*/ 	.word	0xffffffff


	//   ....[150]....
        /*053c*/ 	.word	0xffffffff


	//   ....[151]....
        /*0540*/ 	.word	0xffffffff


	//   ....[152]....
        /*0544*/ 	.word	0xffffffff


	//   ....[153]....
        /*0548*/ 	.word	0xffffffff


	//   ....[154]....
        /*054c*/ 	.word	0xffffffff


	//   ....[155]....
        /*0550*/ 	.word	0xffffffff


	//   ....[156]....
        /*0554*/ 	.word	0xffffffff


	//   ....[157]....
        /*0558*/ 	.word	0xffffffff


	//   ....[158]....
        /*055c*/ 	.word	0xffffffff


	//   ....[159]....
        /*0560*/ 	.word	0xffffffff


	//   ....[160]....
        /*0564*/ 	.word	0xffffffff


	//   ....[161]....
        /*0568*/ 	.word	0xffffffff


	//   ....[162]....
        /*056c*/ 	.word	0xffffffff


	//   ....[163]....
        /*0570*/ 	.word	0x0500000f


	//   ....[164]....
        /*0574*/ 	.word	0x0500000f


	//   ....[165]....
        /*0578*/ 	.word	0x0500000f


	//   ....[166]....
        /*057c*/ 	.word	0x0500000f


	//   ....[167]....
        /*0580*/ 	.word	0x0500000f


	//   ....[168]....
        /*0584*/ 	.word	0x0500000f


	//   ....[169]....
        /*0588*/ 	.word	0x0500000f


	//   ....[170]....
        /*058c*/ 	.word	0x0500000f


	//   ....[171]....
        /*0590*/ 	.word	0x0500000f


	//   ....[172]....
        /*0594*/ 	.word	0x0500000f


	//   ....[173]....
        /*0598*/ 	.word	0x0500000f


	//   ....[174]....
        /*059c*/ 	.word	0x0500000f


	//   ....[175]....
        /*05a0*/ 	.word	0x0500000f


	//   ....[176]....
        /*05a4*/ 	.word	0x0500000f


	//   ....[177]....
        /*05a8*/ 	.word	0x0500000f


	//   ....[178]....
        /*05ac*/ 	.word	0x0500000f


	//   ....[179]....
        /*05b0*/ 	.word	0x0500000f


	//   ....[180]....
        /*05b4*/ 	.word	0x0500000f


	//   ....[181]....
        /*05b8*/ 	.word	0x0500000f


	//   ....[182]....
        /*05bc*/ 	.word	0x0500000f


	//   ....[183]....
        /*05c0*/ 	.word	0x0500000f


	//   ....[184]....
        /*05c4*/ 	.word	0x0500000f


	//   ....[185]....
        /*05c8*/ 	.word	0x0500000f


	//   ....[186]....
        /*05cc*/ 	.word	0x0500000f


	//   ....[187]....
        /*05d0*/ 	.word	0x0500000f


	//   ....[188]....
        /*05d4*/ 	.word	0x0500000f


	//   ....[189]....
        /*05d8*/ 	.word	0x0500000f


	//   ....[190]....
        /*05dc*/ 	.word	0x0500000f


	//   ....[191]....
        /*05e0*/ 	.word	0x0500000f


	//   ....[192]....
        /*05e4*/ 	.word	0x0500000f


	//   ....[193]....
        /*05e8*/ 	.word	0x0500000f


	//   ....[194]....
        /*05ec*/ 	.word	0x0500000f


	//   ....[195]....
        /*05f0*/ 	.word	0x0500000f


	//   ....[196]....
        /*05f4*/ 	.word	0x0500000f


	//   ....[197]....
        /*05f8*/ 	.word	0x0500000f


	//   ....[198]....
        /*05fc*/ 	.word	0x0500000f


	//   ....[199]....
        /*0600*/ 	.word	0x0500000f


	//   ....[200]....
        /*0604*/ 	.word	0x0500000f


	//   ....[201]....
        /*0608*/ 	.word	0x0500000f


	//   ....[202]....
        /*060c*/ 	.word	0x0500000f


	//   ....[203]....
        /*0610*/ 	.word	0x0500000f


	//   ....[204]....
        /*0614*/ 	.word	0x0500000f


	//   ....[205]....
        /*0618*/ 	.word	0x0500000f


	//   ....[206]....
        /*061c*/ 	.word	0x0500000f


	//   ....[207]....
        /*0620*/ 	.word	0x0500000f


	//   ....[208]....
        /*0624*/ 	.word	0x0500000f


	//   ....[209]....
        /*0628*/ 	.word	0x0500000f


	//   ....[210]....
        /*062c*/ 	.word	0x0500000f


	//   ....[211]....
        /*0630*/ 	.word	0x0500000f


	//   ....[212]....
        /*0634*/ 	.word	0x0500000f


	//   ....[213]....
        /*0638*/ 	.word	0x0500000f


	//   ....[214]....
        /*063c*/ 	.word	0x0500000f


	//   ....[215]....
        /*0640*/ 	.word	0x0500000f


	//   ....[216]....
        /*0644*/ 	.word	0x0500000f


	//   ....[217]....
        /*0648*/ 	.word	0x0500000f


	//   ....[218]....
        /*064c*/ 	.word	0x0500000f


	//   ....[219]....
        /*0650*/ 	.word	0x0500000f


	//   ....[220]....
        /*0654*/ 	.word	0x0500000f


	//   ....[221]....
        /*0658*/ 	.word	0x0500000f


	//   ....[222]....
        /*065c*/ 	.word	0x0500000f


	//   ....[223]....
        /*0660*/ 	.word	0x0500000f


	//   ....[224]....
        /*0664*/ 	.word	0x0500000f


	//   ....[225]....
        /*0668*/ 	.word	0x0500000f


	//   ....[226]....
        /*066c*/ 	.word	0x0500000f


	//   ....[227]....
        /*0670*/ 	.word	0x0500000f


	//   ....[228]....
        /*0674*/ 	.word	0x0500000f


	//   ....[229]....
        /*0678*/ 	.word	0x0500000f


	//   ....[230]....
        /*067c*/ 	.word	0x0500000f


	//   ....[231]....
        /*0680*/ 	.word	0x0500000f


	//   ....[232]....
        /*0684*/ 	.word	0x0500000f


	//   ....[233]....
        /*0688*/ 	.word	0x0500000f


	//   ....[234]....
        /*068c*/ 	.word	0x0500000f


	//   ....[235]....
        /*0690*/ 	.word	0x0500000f


	//   ....[236]....
        /*0694*/ 	.word	0x0500000f


	//   ....[237]....
        /*0698*/ 	.word	0x0500000f


	//   ....[238]....
        /*069c*/ 	.word	0x0500000f


	//   ....[239]....
        /*06a0*/ 	.word	0x0500000f


	//   ....[240]....
        /*06a4*/ 	.word	0x0500000f


	//   ....[241]....
        /*06a8*/ 	.word	0x0500000f


	//   ....[242]....
        /*06ac*/ 	.word	0x0500000f


	//   ....[243]....
        /*06b0*/ 	.word	0x0500000f


	//   ....[244]....
        /*06b4*/ 	.word	0x0500000f


	//   ....[245]....
        /*06b8*/ 	.word	0x0500000f


	//   ....[246]....
        /*06bc*/ 	.word	0x0500000f


	//   ....[247]....
        /*06c0*/ 	.word	0x0500000f


	//   ....[248]....
        /*06c4*/ 	.word	0x0500000f


	//   ....[249]....
        /*06c8*/ 	.word	0x0500000f


	//   ....[250]....
        /*06cc*/ 	.word	0x0500000f


	//   ....[251]....
        /*06d0*/ 	.word	0x0500000f


	//   ....[252]....
        /*06d4*/ 	.word	0x0500000f


	//   ....[253]....
        /*06d8*/ 	.word	0x0500000f


	//   ....[254]....
        /*06dc*/ 	.word	0x0500000f


	//   ....[255]....
        /*06e0*/ 	.word	0x0500000f


	//   ....[0]....
        /*06e4*/ 	.word	0x0500000f


	//   ....[1]....
        /*06e8*/ 	.word	0x0500000f


	//   ....[2]....
        /*06ec*/ 	.word	0x0500000f


	//   ....[3]....
        /*06f0*/ 	.word	0x0500000f


	//   ....[4]....
        /*06f4*/ 	.word	0x0500000f


	//   ....[5]....
        /*06f8*/ 	.word	0x0500000f


	//   ....[6]....
        /*06fc*/ 	.word	0x0500000f


	//   ....[7]....
        /*0700*/ 	.word	0x0500000f


	//   ....[8]....
        /*0704*/ 	.word	0x0500000f


	//   ....[9]....
        /*0708*/ 	.word	0x0500000f


	//   ....[10]....
        /*070c*/ 	.word	0x0500000f


	//----- nvinfo : EIATTR_COOP_GROUP_INSTR_OFFSETS
	.align		4
.L_390:
        /*0710*/ 	.byte	0x04, 0x28
        /*0712*/ 	.short	(.L_392 - .L_391)


	//   ....[0]....
.L_391:
        /*0714*/ 	.word	0x00000060


	//   ....[1]....
        /*0718*/ 	.word	0x00000140


	//   ....[2]....
        /*071c*/ 	.word	0x00000190


	//   ....[3]....
        /*0720*/ 	.word	0x000003c0


	//   ....[4]....
        /*0724*/ 	.word	0x00000520


	//   ....[5]....
        /*0728*/ 	.word	0x00000640


	//   ....[6]....
        /*072c*/ 	.word	0x000007a0


	//   ....[7]....
        /*0730*/ 	.word	0x00003720


	//   ....[8]....
        /*0734*/ 	.word	0x00003730


	//   ....[9]....
        /*0738*/ 	.word	0x00004d30


	//   ....[10]....
        /*073c*/ 	.word	0x00004d40


	//   ....[11]....
        /*0740*/ 	.word	0x00006d40


	//   ....[12]....
        /*0744*/ 	.word	0x00006d50


	//   ....[13]....
        /*0748*/ 	.word	0x00008510


	//   ....[14]....
        /*074c*/ 	.word	0x00008520


	//   ....[15]....
        /*0750*/ 	.word	0x00009da0


	//   ....[16]....
        /*0754*/ 	.word	0x00009db0


	//   ....[17]....
        /*0758*/ 	.word	0x0000a040


	//   ....[18]....
        /*075c*/ 	.word	0x0000a050


	//   ....[19]....
        /*0760*/ 	.word	0x0000a5b0


	//   ....[20]....
        /*0764*/ 	.word	0x0000a5c0


	//   ....[21]....
        /*0768*/ 	.word	0x0000a740


	//   ....[22]....
        /*076c*/ 	.word	0x0000a760


	//   ....[23]....
        /*0770*/ 	.word	0x0000ace0


	//   ....[24]....
        /*0774*/ 	.word	0x0000b280


	//   ....[25]....
        /*0778*/ 	.word	0x0000b290


	//   ....[26]....
        /*077c*/ 	.word	0x0000b2a0


	//   ....[27]....
        /*0780*/ 	.word	0x0000b2b0


	//   ....[28]....
        /*0784*/ 	.word	0x0000dcf0


	//   ....[29]....
        /*0788*/ 	.word	0x0000dd00


	//   ....[30]....
        /*078c*/ 	.word	0x0000dd10


	//   ....[31]....
        /*0790*/ 	.word	0x0000dd20


	//   ....[32]....
        /*0794*/ 	.word	0x000120c0


	//   ....[33]....
        /*0798*/ 	.word	0x00012150


	//   ....[34]....
        /*079c*/ 	.word	0x00012460


	//   ....[35]....
        /*07a0*/ 	.word	0x000124e0


	//   ....[36]....
        /*07a4*/ 	.word	0x00014b90


	//   ....[37]....
        /*07a8*/ 	.word	0x00014bb0


	//   ....[38]....
        /*07ac*/ 	.word	0x00014bd0


	//   ....[39]....
        /*07b0*/ 	.word	0x00014bf0


	//   ....[40]....
        /*07b4*/ 	.word	0x00015d80


	//   ....[41]....
        /*07b8*/ 	.word	0x00015fa0


	//   ....[42]....
        /*07bc*/ 	.word	0x00015fd0


	//   ....[43]....
        /*07c0*/ 	.word	0x00016090


	//   ....[44]....
        /*07c4*/ 	.word	0x000170e0


	//   ....[45]....
        /*07c8*/ 	.word	0x00017120


	//   ....[46]....
        /*07cc*/ 	.word	0x00017160


	//   ....[47]....
        /*07d0*/ 	.word	0x00017190


	//   ....[48]....
        /*07d4*/ 	.word	0x00017710


	//   ....[49]....
        /*07d8*/ 	.word	0x00017760


	//   ....[50]....
        /*07dc*/ 	.word	0x00017820


	//   ....[51]....
        /*07e0*/ 	.word	0x00017840


	//   ....[52]....
        /*07e4*/ 	.word	0x00017900


	//   ....[53]....
        /*07e8*/ 	.word	0x00017920


	//   ....[54]....
        /*07ec*/ 	.word	0x000179f0


	//   ....[55]....
        /*07f0*/ 	.word	0x00017a10


	//   ....[56]....
        /*07f4*/ 	.word	0x00018270


	//   ....[57]....
        /*07f8*/ 	.word	0x00018280


	//   ....[58]....
        /*07fc*/ 	.word	0x00018340


	//   ....[59]....
        /*0800*/ 	.word	0x00018360


	//   ....[60]....
        /*0804*/ 	.word	0x00018420


	//   ....[61]....
        /*0808*/ 	.word	0x00018440


	//   ....[62]....
        /*080c*/ 	.word	0x00018510


	//   ....[63]....
        /*0810*/ 	.word	0x00018530


	//   ....[64]....
        /*0814*/ 	.word	0x00018680


	//   ....[65]....
        /*0818*/ 	.word	0x00018830


	//   ....[66]....
        /*081c*/ 	.word	0x00018860


	//   ....[67]....
        /*0820*/ 	.word	0x00018890


	//   ....[68]....
        /*0824*/ 	.word	0x000188c0


	//   ....[69]....
        /*0828*/ 	.word	0x000188f0


	//   ....[70]....
        /*082c*/ 	.word	0x00018920


	//   ....[71]....
        /*0830*/ 	.word	0x00018a90


	//   ....[72]....
        /*0834*/ 	.word	0x00018ac0


	//   ....[73]....
        /*0838*/ 	.word	0x00018af0


	//   ....[74]....
        /*083c*/ 	.word	0x00018b20


	//   ....[75]....
        /*0840*/ 	.word	0x00018b50


	//   ....[76]....
        /*0844*/ 	.word	0x00018b80


	//   ....[77]....
        /*0848*/ 	.word	0x00018c10


	//   ....[78]....
        /*084c*/ 	.word	0x00018c40


	//   ....[79]....
        /*0850*/ 	.word	0x00018cc0


	//   ....[80]....
        /*0854*/ 	.word	0x000197e0


	//   ....[81]....
        /*0858*/ 	.word	0x0001b720


	//   ....[82]....
        /*085c*/ 	.word	0x0001b740


	//   ....[83]....
        /*0860*/ 	.word	0x0001b7f0


	//   ....[84]....
        /*0864*/ 	.word	0x0001b810


	//   ....[85]....
        /*0868*/ 	.word	0x0001b8b0


	//   ....[86]....
        /*086c*/ 	.word	0x0001b8d0


	//   ....[87]....
        /*0870*/ 	.word	0x0001b970


	//   ....[88]....
        /*0874*/ 	.word	0x0001b990


	//   ....[89]....
        /*0878*/ 	.word	0x0001ba30


	//   ....[90]....
        /*087c*/ 	.word	0x0001ba50


	//   ....[91]....
        /*0880*/ 	.word	0x0001ba60


	//   ....[92]....
        /*0884*/ 	.word	0x0001baf0


	//   ....[93]....
        /*0888*/ 	.word	0x0001c2b0


	//   ....[94]....
        /*088c*/ 	.word	0x0001c2e0


	//   ....[95]....
        /*0890*/ 	.word	0x0001c300


	//   ....[96]....
        /*0894*/ 	.word	0x0001c390


	//   ....[97]....
        /*0898*/ 	.word	0x0001c3a0


	//   ....[98]....
        /*089c*/ 	.word	0x0001c440


	//   ....[99]....
        /*08a0*/ 	.word	0x0001c450


	//   ....[100]....
        /*08a4*/ 	.word	0x0001c4f0


	//   ....[101]....
        /*08a8*/ 	.word	0x0001c500


	//   ....[102]....
        /*08ac*/ 	.word	0x0001c5a0


	//   ....[103]....
        /*08b0*/ 	.word	0x0001c5b0


	//   ....[104]....
        /*08b4*/ 	.word	0x0001c650


	//   ....[105]....
        /*08b8*/ 	.word	0x0001c660


	//   ....[106]....
        /*08bc*/ 	.word	0x0001c700


	//   ....[107]....
        /*08c0*/ 	.word	0x0001c710


	//   ....[108]....
        /*08c4*/ 	.word	0x0001c720


	//   ....[109]....
        /*08c8*/ 	.word	0x0001cf00


	//   ....[110]....
        /*08cc*/ 	.word	0x0001cf10


	//   ....[111]....
        /*08d0*/ 	.word	0x0001cf20


	//   ....[112]....
        /*08d4*/ 	.word	0x0001cfb0


	//   ....[113]....
        /*08d8*/ 	.word	0x0001cfc0


	//   ....[114]....
        /*08dc*/ 	.word	0x0001d020


	//   ....[115]....
        /*08e0*/ 	.word	0x0001d050


	//   ....[116]....
        /*08e4*/ 	.word	0x0001d090


	//   ....[117]....
        /*08e8*/ 	.word	0x0001d0c0


	//   ....[118]....
        /*08ec*/ 	.word	0x0001d100


	//   ....[119]....
        /*08f0*/ 	.word	0x0001d130


	//   ....[120]....
        /*08f4*/ 	.word	0x0001d170


	//   ....[121]....
        /*08f8*/ 	.word	0x0001d3f0


	//   ....[122]....
        /*08fc*/ 	.word	0x0001d410


	//   ....[123]....
        /*0900*/ 	.word	0x0001d4a0


	//   ....[124]....
        /*0904*/ 	.word	0x0001d4b0


	//   ....[125]....
        /*0908*/ 	.word	0x0001d520


	//   ....[126]....
        /*090c*/ 	.word	0x0001d530


	//   ....[127]....
        /*0910*/ 	.word	0x0001d5a0


	//   ....[128]....
        /*0914*/ 	.word	0x0001d5b0


	//   ....[129]....
        /*0918*/ 	.word	0x0001d620


	//   ....[130]....
        /*091c*/ 	.word	0x0001d630


	//   ....[131]....
        /*0920*/ 	.word	0x0001d640


	//   ....[132]....
        /*0924*/ 	.word	0x0001d6b0


	//   ....[133]....
        /*0928*/ 	.word	0x0001dc40


	//   ....[134]....
        /*092c*/ 	.word	0x0001dc70


	//   ....[135]....
        /*0930*/ 	.word	0x0001dc90


	//   ....[136]....
        /*0934*/ 	.word	0x0001dca0


	//   ....[137]....
        /*0938*/ 	.word	0x0001dce0


	//   ....[138]....
        /*093c*/ 	.word	0x0001dd00


	//   ....[139]....
        /*0940*/ 	.word	0x0001dd70


	//   ....[140]....
        /*0944*/ 	.word	0x0001dd90


	//   ....[141]....
        /*0948*/ 	.word	0x0001ddf0


	//   ....[142]....
        /*094c*/ 	.word	0x0001de10


	//   ....[143]....
        /*0950*/ 	.word	0x0001de60


	//   ....[144]....
        /*0954*/ 	.word	0x0001de80


	//   ....[145]....
        /*0958*/ 	.word	0x0001e260


	//   ....[146]....
        /*095c*/ 	.word	0x0001e2c0


	//   ....[147]....
        /*0960*/ 	.word	0x0001e2f0


	//   ....[148]....
        /*0964*/ 	.word	0x0001e300


	//   ....[149]....
        /*0968*/ 	.word	0x0001e330


	//   ....[150]....
        /*096c*/ 	.word	0x0001e360


	//   ....[151]....
        /*0970*/ 	.word	0x0001e390


	//   ....[152]....
        /*0974*/ 	.word	0x0001e3c0


	//   ....[153]....
        /*0978*/ 	.word	0x0001e540


	//   ....[154]....
        /*097c*/ 	.word	0x0001e570


	//   ....[155]....
        /*0980*/ 	.word	0x0001e5a0


	//   ....[156]....
        /*0984*/ 	.word	0x0001e5d0


	//   ....[157]....
        /*0988*/ 	.word	0x0001e600


	//   ....[158]....
        /*098c*/ 	.word	0x0001e630


	//   ....[159]....
        /*0990*/ 	.word	0x0001e6f0


	//   ....[160]....
        /*0994*/ 	.word	0x0001e710


	//   ....[161]....
        /*0998*/ 	.word	0x0001e780


	//   ....[162]....
        /*099c*/ 	.word	0x0001ebf0


	//   ....[163]....
        /*09a0*/ 	.word	0x0001ef30


	//   ....[164]....
        /*09a4*/ 	.word	0x0001efc0


	//   ....[165]....
        /*09a8*/ 	.word	0x0001f060


	//   ....[166]....
        /*09ac*/ 	.word	0x0001f0f0


	//   ....[167]....
        /*09b0*/ 	.word	0x0001f1e0


	//   ....[168]....
        /*09b4*/ 	.word	0x0001f270


	//   ....[169]....
        /*09b8*/ 	.word	0x0001f310


	//   ....[170]....
        /*09bc*/ 	.word	0x0001f3a0


	//   ....[171]....
        /*09c0*/ 	.word	0x0001f490


	//   ....[172]....
        /*09c4*/ 	.word	0x0001f520


	//   ....[173]....
        /*09c8*/ 	.word	0x0001f5c0


	//   ....[174]....
        /*09cc*/ 	.word	0x0001f650


	//   ....[175]....
        /*09d0*/ 	.word	0x0001f740


	//   ....[176]....
        /*09d4*/ 	.word	0x0001f7d0


	//   ....[177]....
        /*09d8*/ 	.word	0x0001f820


	//   ....[178]....
        /*09dc*/ 	.word	0x0001f870


	//   ....[179]....
        /*09e0*/ 	.word	0x0001f950


	//   ....[180]....
        /*09e4*/ 	.word	0x0001f9e0


	//   ....[181]....
        /*09e8*/ 	.word	0x0001fa30


	//   ....[182]....
        /*09ec*/ 	.word	0x0001fa80


	//   ....[183]....
        /*09f0*/ 	.word	0x0001fce0


	//   ....[184]....
        /*09f4*/ 	.word	0x0001ffc0


	//   ....[185]....
        /*09f8*/ 	.word	0x000200b0


	//   ....[186]....
        /*09fc*/ 	.word	0x00020150


	//   ....[187]....
        /*0a00*/ 	.word	0x000201b0


	//   ....[188]....
        /*0a04*/ 	.word	0x000202c0


	//   ....[189]....
        /*0a08*/ 	.word	0x00020330


	//   ....[190]....
        /*0a0c*/ 	.word	0x00020440


	//   ....[191]....
        /*0a10*/ 	.word	0x000204b0


	//   ....[192]....
        /*0a14*/ 	.word	0x000205c0


	//   ....[193]....
        /*0a18*/ 	.word	0x00020630


	//   ....[194]....
        /*0a1c*/ 	.word	0x00020740


	//   ....[195]....
        /*0a20*/ 	.word	0x000207b0


	//   ....[196]....
        /*0a24*/ 	.word	0x00020890


	//   ....[197]....
        /*0a28*/ 	.word	0x00020990


	//   ....[198]....
        /*0a2c*/ 	.word	0x000209f0


	//   ....[199]....
        /*0a30*/ 	.word	0x00020a50


	//   ....[200]....
        /*0a34*/ 	.word	0x00020b50


	//   ....[201]....
        /*0a38*/ 	.word	0x00020bb0


	//   ....[202]....
        /*0a3c*/ 	.word	0x00020cc0


	//   ....[203]....
        /*0a40*/ 	.word	0x00020d20


	//   ....[204]....
        /*0a44*/ 	.word	0x00020e30


	//   ....[205]....
        /*0a48*/ 	.word	0x00020e90


	//   ....[206]....
        /*0a4c*/ 	.word	0x00020fa0


	//   ....[207]....
        /*0a50*/ 	.word	0x00021000


	//   ....[208]....
        /*0a54*/ 	.word	0x00021110


	//   ....[209]....
        /*0a58*/ 	.word	0x00021170


	//   ....[210]....
        /*0a5c*/ 	.word	0x00021280


	//   ....[211]....
        /*0a60*/ 	.word	0x000212e0


	//   ....[212]....
        /*0a64*/ 	.word	0x000213d0


	//   ....[213]....
        /*0a68*/ 	.word	0x00021500


	//   ....[214]....
        /*0a6c*/ 	.word	0x000215b0


	//   ....[215]....
        /*0a70*/ 	.word	0x00021620


	//   ....[216]....
        /*0a74*/ 	.word	0x00021710


	//   ....[217]....
        /*0a78*/ 	.word	0x00021770


	//   ....[218]....
        /*0a7c*/ 	.word	0x00021840


	//   ....[219]....
        /*0a80*/ 	.word	0x000218a0


	//   ....[220]....
        /*0a84*/ 	.word	0x00021970


	//   ....[221]....
        /*0a88*/ 	.word	0x000219d0


	//   ....[222]....
        /*0a8c*/ 	.word	0x00021aa0


	//   ....[223]....
        /*0a90*/ 	.word	0x00021b00


	//   ....[224]....
        /*0a94*/ 	.word	0x00021bd0


	//   ....[225]....
        /*0a98*/ 	.word	0x00021cc0


	//   ....[226]....
        /*0a9c*/ 	.word	0x00021d60


	//   ....[227]....
        /*0aa0*/ 	.word	0x00021dc0


	//   ....[228]....
        /*0aa4*/ 	.word	0x00021eb0


	//   ....[229]....
        /*0aa8*/ 	.word	0x00021f10


	//   ....[230]....
        /*0aac*/ 	.word	0x00021ff0


	//   ....[231]....
        /*0ab0*/ 	.word	0x00022050


	//   ....[232]....
        /*0ab4*/ 	.word	0x00022130


	//   ....[233]....
        /*0ab8*/ 	.word	0x00022190


	//   ....[234]....
        /*0abc*/ 	.word	0x00022270


	//   ....[235]....
        /*0ac0*/ 	.word	0x000222d0


	//   ....[236]....
        /*0ac4*/ 	.word	0x000223a0


	//   ....[237]....
        /*0ac8*/ 	.word	0x000224d0


	//   ....[238]....
        /*0acc*/ 	.word	0x000225a0


	//   ....[239]....
        /*0ad0*/ 	.word	0x00022660


	//   ....[240]....
        /*0ad4*/ 	.word	0x00022730


	//   ....[241]....
        /*0ad8*/ 	.word	0x00022790


	//   ....[242]....
        /*0adc*/ 	.word	0x00022860


	//   ....[243]....
        /*0ae0*/ 	.word	0x000228c0


	//   ....[244]....
        /*0ae4*/ 	.word	0x000229a0


	//   ....[245]....
        /*0ae8*/ 	.word	0x00022a00


	//   ....[246]....
        /*0aec*/ 	.word	0x00022ad0


	//   ....[247]....
        /*0af0*/ 	.word	0x00022b30


	//   ....[248]....
        /*0af4*/ 	.word	0x00022bf0


	//   ....[249]....
        /*0af8*/ 	.word	0x00022c80


	//   ....[250]....
        /*0afc*/ 	.word	0x00022d20


	//   ....[251]....
        /*0b00*/ 	.word	0x00022e40


	//   ....[252]....
        /*0b04*/ 	.word	0x00022eb0


	//   ....[253]....
        /*0b08*/ 	.word	0x00022f20


	//   ....[254]....
        /*0b0c*/ 	.word	0x00022f90


	//   ....[255]....
        /*0b10*/ 	.word	0x00023000


	//   ....[0]....
        /*0b14*/ 	.word	0x00023080


	//   ....[1]....
        /*0b18*/ 	.word	0x00023110


	//   ....[2]....
        /*0b1c*/ 	.word	0x000231a0


	//   ....[3]....
        /*0b20*/ 	.word	0x00023210


	//   ....[4]....
        /*0b24*/ 	.word	0x00023280


	//   ....[5]....
        /*0b28*/ 	.word	0x000232f0


	//   ....[6]....
        /*0b2c*/ 	.word	0x00023370


	//   ....[7]....
        /*0b30*/ 	.word	0x000233e0


	//   ....[8]....
        /*0b34*/ 	.word	0x00023480


	//   ....[9]....
        /*0b38*/ 	.word	0x00023510


	//   ....[10]....
        /*0b3c*/ 	.word	0x00023630


	//----- nvinfo : EIATTR_REG_RECONFIG
	.align		4
.L_392:
        /*0b40*/ 	.byte	0x01, 0x54
	.zero		2


	//----- nvinfo : EIATTR_SYSCALL_OFFSETS
	.align		4
        /*0b44*/ 	.byte	0x04, 0x46
        /*0b46*/ 	.short	(.L_394 - .L_393)


	//   ....[0]....
.L_393:
        /*0b48*/ 	.word	0x00001b00


	//   ....[1]....
        /*0b4c*/ 	.word	0x00001c50


	//   ....[2]....
        /*0b50*/ 	.word	0x0000ae80


	//   ....[3]....
        /*0b54*/ 	.word	0x0000b200


	//   ....[4]....
        /*0b58*/ 	.word	0x0001ac50


	//   ....[5]....
        /*0b5c*/ 	.word	0x0001ada0


	//   ....[6]....
        /*0b60*/ 	.word	0x0001ae90


	//   ....[7]....
        /*0b64*/ 	.word	0x0001bea0


	//----- nvinfo : EIATTR_MBARRIER_INSTR_OFFSETS
	.align		4
.L_394:
        /*0b68*/ 	.byte	0x04, 0x39
        /*0b6a*/ 	.short	(.L_396 - .L_395)


	//   ....[0]....
.L_395:
        /*0b6c*/ 	.word	0x00000270
        /*0b70*/ 	.word	0x000000ff
        /*0b74*/ 	.word	0x0002a800
        /*0b78*/ 	.short	0x0100
        /*0b7a*/ 	.byte	0x08
	.zero		1


	//   ....[1]....
        /*0b7c*/ 	.word	0x00000280
        /*0b80*/ 	.word	0x000000ff
        /*0b84*/ 	.word	0x0002a820
        /*0b88*/ 	.short	0x0100
        /*0b8a*/ 	.byte	0x08
	.zero		1


	//   ....[2]....
        /*0b8c*/ 	.word	0x00000370
        /*0b90*/ 	.word	0x000000ff
        /*0b94*/ 	.word	0x0002a830
        /*0b98*/ 	.short	0x0100
        /*0b9a*/ 	.byte	0x08
	.zero		1


	//   ....[3]....
        /*0b9c*/ 	.word	0x00000380
        /*0ba0*/ 	.word	0x000000ff
        /*0ba4*/ 	.word	0x0002a840
        /*0ba8*/ 	.short	0x0100
        /*0baa*/ 	.byte	0x08
	.zero		1


	//   ....[4]....
        /*0bac*/ 	.word	0x00000390
        /*0bb0*/ 	.word	0x000000ff
        /*0bb4*/ 	.word	0x0002a838
        /*0bb8*/ 	.short	0x0100
        /*0bba*/ 	.byte	0x08
	.zero		1


	//   ....[5]....
        /*0bbc*/ 	.word	0x000003a0
        /*0bc0*/ 	.word	0x000000ff
        /*0bc4*/ 	.word	0x0002a848
        /*0bc8*/ 	.short	0x0100
        /*0bca*/ 	.byte	0x08
	.zero		1


	//   ....[6]....
        /*0bcc*/ 	.word	0x000004d0
        /*0bd0*/ 	.word	0x000000ff
        /*0bd4*/ 	.word	0x0002a850
        /*0bd8*/ 	.short	0x0100
        /*0bda*/ 	.byte	0x08
	.zero		1


	//   ....[7]....
        /*0bdc*/ 	.word	0x000004e0
        /*0be0*/ 	.word	0x000000ff
        /*0be4*/ 	.word	0x0002a860
        /*0be8*/ 	.short	0x0100
        /*0bea*/ 	.byte	0x08
	.zero		1


	//   ....[8]....
        /*0bec*/ 	.word	0x000004f0
        /*0bf0*/ 	.word	0x000000ff
        /*0bf4*/ 	.word	0x0002a858
        /*0bf8*/ 	.short	0x0100
        /*0bfa*/ 	.byte	0x08
	.zero		1


	//   ....[9]....
        /*0bfc*/ 	.word	0x00000500
        /*0c00*/ 	.word	0x000000ff
        /*0c04*/ 	.word	0x0002a868
        /*0c08*/ 	.short	0x0100
        /*0c0a*/ 	.byte	0x08
	.zero		1


	//   ....[10]....
        /*0c0c*/ 	.word	0x000005f0
        /*0c10*/ 	.word	0x000000ff
        /*0c14*/ 	.word	0x0002a870
        /*0c18*/ 	.short	0x0100
        /*0c1a*/ 	.byte	0x06
	.zero		1


	//   ....[11]....
        /*0c1c*/ 	.word	0x00000600
        /*0c20*/ 	.word	0x000000ff
        /*0c24*/ 	.word	0x0002a880
        /*0c28*/ 	.short	0x0100
        /*0c2a*/ 	.byte	0x06
	.zero		1


	//   ....[12]....
        /*0c2c*/ 	.word	0x00000610
        /*0c30*/ 	.word	0x000000ff
        /*0c34*/ 	.word	0x0002a878
        /*0c38*/ 	.short	0x0100
        /*0c3a*/ 	.byte	0x06
	.zero		1


	//   ....[13]....
        /*0c3c*/ 	.word	0x00000620
        /*0c40*/ 	.word	0x000000ff
        /*0c44*/ 	.word	0x0002a888
        /*0c48*/ 	.short	0x0100
        /*0c4a*/ 	.byte	0x06
	.zero		1


	//   ....[14]....
        /*0c4c*/ 	.word	0x00000750
        /*0c50*/ 	.word	0x000000ff
        /*0c54*/ 	.word	0x0002a890
        /*0c58*/ 	.short	0x0100
        /*0c5a*/ 	.byte	0x08
	.zero		1


	//   ....[15]....
        /*0c5c*/ 	.word	0x00000760
        /*0c60*/ 	.word	0x000000ff
        /*0c64*/ 	.word	0x0002a8a0
        /*0c68*/ 	.short	0x0100
        /*0c6a*/ 	.byte	0x08
	.zero		1


	//   ....[16]....
        /*0c6c*/ 	.word	0x00000770
        /*0c70*/ 	.word	0x000000ff
        /*0c74*/ 	.word	0x0002a898
        /*0c78*/ 	.short	0x0100
        /*0c7a*/ 	.byte	0x08
	.zero		1


	//   ....[17]....
        /*0c7c*/ 	.word	0x00000780
        /*0c80*/ 	.word	0x000000ff
        /*0c84*/ 	.word	0x0002a8a8
        /*0c88*/ 	.short	0x0100
        /*0c8a*/ 	.byte	0x08
	.zero		1


	//   ....[18]....
        /*0c8c*/ 	.word	0x000008b0
        /*0c90*/ 	.word	0x000000ff
        /*0c94*/ 	.word	0x0002a8b0
        /*0c98*/ 	.short	0x0100
        /*0c9a*/ 	.byte	0x08
	.zero		1


	//   ....[19]....
        /*0c9c*/ 	.word	0x000008c0
        /*0ca0*/ 	.word	0x000000ff
        /*0ca4*/ 	.word	0x0002a8c0
        /*0ca8*/ 	.short	0x0100
        /*0caa*/ 	.byte	0x08
	.zero		1


	//   ....[20]....
        /*0cac*/ 	.word	0x000008d0
        /*0cb0*/ 	.word	0x000000ff
        /*0cb4*/ 	.word	0x0002a8b8
        /*0cb8*/ 	.short	0x0100
        /*0cba*/ 	.byte	0x08
	.zero		1


	//   ....[21]....
        /*0cbc*/ 	.word	0x000008e0
        /*0cc0*/ 	.word	0x000000ff
        /*0cc4*/ 	.word	0x0002a8c8
        /*0cc8*/ 	.short	0x0100
        /*0cca*/ 	.byte	0x08
	.zero		1


	//   ....[22]....
        /*0ccc*/ 	.word	0x000036d0
        /*0cd0*/ 	.word	0x00000058
        /*0cd4*/ 	.word	0x0002a890
        /*0cd8*/ 	.short	0x010a
        /*0cda*/ 	.byte	0x3f
	.zero		1


	//   ....[23]....
        /*0cdc*/ 	.word	0x00006ce0
        /*0ce0*/ 	.word	0x00000058
        /*0ce4*/ 	.word	0x0002a890
        /*0ce8*/ 	.short	0x010a
        /*0cea*/ 	.byte	0x3f
	.zero		1


	//   ....[24]....
        /*0cec*/ 	.word	0x00009be0
        /*0cf0*/ 	.word	0x00000058
        /*0cf4*/ 	.word	0x0002a890
        /*0cf8*/ 	.short	0x010a
        /*0cfa*/ 	.byte	0x3f
	.zero		1


	//   ....[25]....
        /*0cfc*/ 	.word	0x0000a3a0
        /*0d00*/ 	.word	0x0000000b
        /*0d04*/ 	.word	0x00000000
        /*0d08*/ 	.short	0x0101
        /*0d0a*/ 	.byte	0x3f
	.zero		1


	//   ....[26]....
        /*0d0c*/ 	.word	0x0000a3e0
        /*0d10*/ 	.word	0x00000058
        /*0d14*/ 	.word	0x0002a8b0
        /*0d18*/ 	.short	0x010a
        /*0d1a*/ 	.byte	0x3f
	.zero		1


	//   ....[27]....
        /*0d1c*/ 	.word	0x0000a990
        /*0d20*/ 	.word	0x00000058
        /*0d24*/ 	.word	0x00000000
        /*0d28*/ 	.short	0x0101
        /*0d2a*/ 	.byte	0x3f
	.zero		1


	//   ....[28]....
        /*0d2c*/ 	.word	0x0000af00
        /*0d30*/ 	.word	0x00000002
        /*0d34*/ 	.word	0x0002a800
        /*0d38*/ 	.short	0x010a
        /*0d3a*/ 	.byte	0x3f
	.zero		1


	//   ....[29]....
        /*0d3c*/ 	.word	0x0000af50
        /*0d40*/ 	.word	0x00000002
        /*0d44*/ 	.word	0x0002a800
        /*0d48*/ 	.short	0x010a
        /*0d4a*/ 	.byte	0x3f
	.zero		1


	//   ....[30]....
        /*0d4c*/ 	.word	0x0000b930
        /*0d50*/ 	.word	0x00000002
        /*0d54*/ 	.word	0x0002a800
        /*0d58*/ 	.short	0x010a
        /*0d5a*/ 	.byte	0x3f
	.zero		1


	//   ....[31]....
        /*0d5c*/ 	.word	0x0000e270
        /*0d60*/ 	.word	0x00000002
        /*0d64*/ 	.word	0x0002a800
        /*0d68*/ 	.short	0x010a
        /*0d6a*/ 	.byte	0x3f
	.zero		1


	//   ....[32]....
        /*0d6c*/ 	.word	0x00010960
        /*0d70*/ 	.word	0x00000000
        /*0d74*/ 	.word	0x0002a830
        /*0d78*/ 	.short	0x010a
        /*0d7a*/ 	.byte	0x3f
	.zero		1


	//   ....[33]....
        /*0d7c*/ 	.word	0x000109b0
        /*0d80*/ 	.word	0x00000000
        /*0d84*/ 	.word	0x0002a830
        /*0d88*/ 	.short	0x010a
        /*0d8a*/ 	.byte	0x3f
	.zero		1


	//   ....[34]....
        /*0d8c*/ 	.word	0x00011800
        /*0d90*/ 	.word	0x00000000
        /*0d94*/ 	.word	0x00000000
        /*0d98*/ 	.short	0x0101
        /*0d9a*/ 	.byte	0x3f
	.zero		1


	//   ....[35]....
        /*0d9c*/ 	.word	0x00013330
        /*0da0*/ 	.word	0x0000000f
        /*0da4*/ 	.word	0x0002a830
        /*0da8*/ 	.short	0x010a
        /*0daa*/ 	.byte	0x3f
	.zero		1


	//   ....[36]....
        /*0dac*/ 	.word	0x000133a0
        /*0db0*/ 	.word	0x0000000f
        /*0db4*/ 	.word	0x0002a830
        /*0db8*/ 	.short	0x010a
        /*0dba*/ 	.byte	0x3f
	.zero		1


	//   ....[37]....
        /*0dbc*/ 	.word	0x00013f10
        /*0dc0*/ 	.word	0x0000000a
        /*0dc4*/ 	.word	0x0002a850
        /*0dc8*/ 	.short	0x010a
        /*0dca*/ 	.byte	0x3f
	.zero		1


	//   ....[38]....
        /*0dcc*/ 	.word	0x00013fb0
        /*0dd0*/ 	.word	0x0000000a
        /*0dd4*/ 	.word	0x0002a850
        /*0dd8*/ 	.short	0x010a
        /*0dda*/ 	.byte	0x3f
	.zero		1


	//   ....[39]....
        /*0ddc*/ 	.word	0x000153e0
        /*0de0*/ 	.word	0x00000004
        /*0de4*/ 	.word	0x00000000
        /*0de8*/ 	.short	0x0101
        /*0dea*/ 	.byte	0x3f
	.zero		1


	//   ....[40]....
        /*0dec*/ 	.word	0x00015670
        /*0df0*/ 	.word	0x0000000a
        /*0df4*/ 	.word	0x00000000
        /*0df8*/ 	.short	0x0101
        /*0dfa*/ 	.byte	0x3f
	.zero		1


	//   ....[41]....
        /*0dfc*/ 	.word	0x00015c80
        /*0e00*/ 	.word	0x0000000e
        /*0e04*/ 	.word	0x0002a850
        /*0e08*/ 	.short	0x010a
        /*0e0a*/ 	.byte	0x3f
	.zero		1


	//   ....[42]....
        /*0e0c*/ 	.word	0x00015d20
        /*0e10*/ 	.word	0x0000000e
        /*0e14*/ 	.word	0x0002a850
        /*0e18*/ 	.short	0x010a
        /*0e1a*/ 	.byte	0x3f
	.zero		1


	//   ....[43]....
        /*0e1c*/ 	.word	0x00016210
        /*0e20*/ 	.word	0x00000002
        /*0e24*/ 	.word	0x00000000
        /*0e28*/ 	.short	0x0101
        /*0e2a*/ 	.byte	0x3f
	.zero		1


	//   ....[44]....
        /*0e2c*/ 	.word	0x00017720
        /*0e30*/ 	.word	0x00000000
        /*0e34*/ 	.word	0x00000000
        /*0e38*/ 	.short	0x0101
        /*0e3a*/ 	.byte	0x3f
	.zero		1


	//   ....[45]....
        /*0e3c*/ 	.word	0x000198c0
        /*0e40*/ 	.word	0x00000016
        /*0e44*/ 	.word	0x0002a820
        /*0e48*/ 	.short	0x010a
        /*0e4a*/ 	.byte	0x3f
	.zero		1


	//   ....[46]....
        /*0e4c*/ 	.word	0x00019950
        /*0e50*/ 	.word	0x00000009
        /*0e54*/ 	.word	0x0002a8a0
        /*0e58*/ 	.short	0x010a
        /*0e5a*/ 	.byte	0x3f
	.zero		1


	//   ....[47]....
        /*0e5c*/ 	.word	0x00019d90
        /*0e60*/ 	.word	0x00000009
        /*0e64*/ 	.word	0x0002a8c0
        /*0e68*/ 	.short	0x010a
        /*0e6a*/ 	.byte	0x3f
	.zero		1


	//   ....[48]....
        /*0e6c*/ 	.word	0x0001a1c0
        /*0e70*/ 	.word	0x00000006
        /*0e74*/ 	.word	0x0002a8a0
        /*0e78*/ 	.short	0x010a
        /*0e7a*/ 	.byte	0x3f
	.zero		1


	//   ....[49]....
        /*0e7c*/ 	.word	0x0001a5f0
        /*0e80*/ 	.word	0x00000006
        /*0e84*/ 	.word	0x0002a8c0
        /*0e88*/ 	.short	0x010a
        /*0e8a*/ 	.byte	0x3f
	.zero		1


	//   ....[50]....
        /*0e8c*/ 	.word	0x0001b4d0
        /*0e90*/ 	.word	0x00000007
        /*0e94*/ 	.word	0x0002a840
        /*0e98*/ 	.short	0x010a
        /*0e9a*/ 	.byte	0x3f
	.zero		1


	//   ....[51]....
        /*0e9c*/ 	.word	0x0001bbb0
        /*0ea0*/ 	.word	0x00000007
        /*0ea4*/ 	.word	0x0002a830
        /*0ea8*/ 	.short	0x0107
        /*0eaa*/ 	.byte	0x3f
	.zero		1


	//   ....[52]....
        /*0eac*/ 	.word	0x0001bc70
        /*0eb0*/ 	.word	0x00000007
        /*0eb4*/ 	.word	0x0002a830
        /*0eb8*/ 	.short	0x0101
        /*0eba*/ 	.byte	0x3f
	.zero		1


	//   ....[53]....
        /*0ebc*/ 	.word	0x0001c870
        /*0ec0*/ 	.word	0x00000016
        /*0ec4*/ 	.word	0x0002a800
        /*0ec8*/ 	.short	0x0107
        /*0eca*/ 	.byte	0x3f
	.zero		1


	//   ....[54]....
        /*0ecc*/ 	.word	0x0001c970
        /*0ed0*/ 	.word	0x00000016
        /*0ed4*/ 	.word	0x0002a800
        /*0ed8*/ 	.short	0x0101
        /*0eda*/ 	.byte	0x3f
	.zero		1


	//   ....[55]....
        /*0edc*/ 	.word	0x0001c990
        /*0ee0*/ 	.word	0x00000016
        /*0ee4*/ 	.word	0x0002a820
        /*0ee8*/ 	.short	0x010a
        /*0eea*/ 	.byte	0x3f
	.zero		1


	//   ....[56]....
        /*0eec*/ 	.word	0x0001cd10
        /*0ef0*/ 	.word	0x00000005
        /*0ef4*/ 	.word	0x0002a840
        /*0ef8*/ 	.short	0x010a
        /*0efa*/ 	.byte	0x3f
	.zero		1


	//   ....[57]....
        /*0efc*/ 	.word	0x0001d210
        /*0f00*/ 	.word	0x00000005
        /*0f04*/ 	.word	0x0002a830
        /*0f08*/ 	.short	0x0107
        /*0f0a*/ 	.byte	0x3f
	.zero		1


	//   ....[58]....
        /*0f0c*/ 	.word	0x0001d2c0
        /*0f10*/ 	.word	0x00000005
        /*0f14*/ 	.word	0x0002a830
        /*0f18*/ 	.short	0x0101
        /*0f1a*/ 	.byte	0x3f
	.zero		1


	//   ....[59]....
        /*0f1c*/ 	.word	0x0001d320
        /*0f20*/ 	.word	0x00000005
        /*0f24*/ 	.word	0x0002a860
        /*0f28*/ 	.short	0x010a
        /*0f2a*/ 	.byte	0x3f
	.zero		1


	//   ....[60]....
        /*0f2c*/ 	.word	0x0001d790
        /*0f30*/ 	.word	0x00000005
        /*0f34*/ 	.word	0x0002a850
        /*0f38*/ 	.short	0x0107
        /*0f3a*/ 	.byte	0x3f
	.zero		1


	//   ....[61]....
        /*0f3c*/ 	.word	0x0001d8d0
        /*0f40*/ 	.word	0x00000005
        /*0f44*/ 	.word	0x0002a850
        /*0f48*/ 	.short	0x0101
        /*0f4a*/ 	.byte	0x3f
	.zero		1


	//   ....[62]....
        /*0f4c*/ 	.word	0x0001db50
        /*0f50*/ 	.word	0x00000000
        /*0f54*/ 	.word	0x0002a860
        /*0f58*/ 	.short	0x010a
        /*0f5a*/ 	.byte	0x3f
	.zero		1


	//   ....[63]....
        /*0f5c*/ 	.word	0x0001dfc0
        /*0f60*/ 	.word	0x00000000
        /*0f64*/ 	.word	0x0002a850
        /*0f68*/ 	.short	0x0107
        /*0f6a*/ 	.byte	0x3f
	.zero		1


	//   ....[64]....
        /*0f6c*/ 	.word	0x0001e080
        /*0f70*/ 	.word	0x00000000
        /*0f74*/ 	.word	0x0002a850
        /*0f78*/ 	.short	0x0101
        /*0f7a*/ 	.byte	0x3f
	.zero		1


	//   ....[65]....
        /*0f7c*/ 	.word	0x0001eb70
        /*0f80*/ 	.word	0x00000005
        /*0f84*/ 	.word	0x0002a820
        /*0f88*/ 	.short	0x010a
        /*0f8a*/ 	.byte	0x3f
	.zero		1


	//   ....[66]....
        /*0f8c*/ 	.word	0x0001ed00
        /*0f90*/ 	.word	0x00000003
        /*0f94*/ 	.word	0x0002a840
        /*0f98*/ 	.short	0x010a
        /*0f9a*/ 	.byte	0x3f
	.zero		1


	//   ....[67]....
        /*0f9c*/ 	.word	0x0001eda0
        /*0fa0*/ 	.word	0x00000005
        /*0fa4*/ 	.word	0x0002a840
        /*0fa8*/ 	.short	0x010a
        /*0faa*/ 	.byte	0x3f
	.zero		1


	//   ....[68]....
        /*0fac*/ 	.word	0x0001ede0
        /*0fb0*/ 	.word	0x00000003
        /*0fb4*/ 	.word	0x0002a860
        /*0fb8*/ 	.short	0x010a
        /*0fba*/ 	.byte	0x3f
	.zero		1


	//   ....[69]....
        /*0fbc*/ 	.word	0x0001ee20
        /*0fc0*/ 	.word	0x00000005
        /*0fc4*/ 	.word	0x0002a860
        /*0fc8*/ 	.short	0x010a
        /*0fca*/ 	.byte	0x3f
	.zero		1


	//   ....[70]....
        /*0fcc*/ 	.word	0x0001ee80
        /*0fd0*/ 	.word	0x00000058
        /*0fd4*/ 	.word	0x0002a890
        /*0fd8*/ 	.short	0x010a
        /*0fda*/ 	.byte	0x3f
	.zero		1


	//   ....[71]....
        /*0fdc*/ 	.word	0x0001f130
        /*0fe0*/ 	.word	0x00000058
        /*0fe4*/ 	.word	0x0002a890
        /*0fe8*/ 	.short	0x010a
        /*0fea*/ 	.byte	0x3f
	.zero		1


	//   ....[72]....
        /*0fec*/ 	.word	0x0001f3e0
        /*0ff0*/ 	.word	0x00000058
        /*0ff4*/ 	.word	0x0002a890
        /*0ff8*/ 	.short	0x010a
        /*0ffa*/ 	.byte	0x3f
	.zero		1


	//   ....[73]....
        /*0ffc*/ 	.word	0x0001f690
        /*1000*/ 	.word	0x00000058
        /*1004*/ 	.word	0x0002a8b0
        /*1008*/ 	.short	0x010a
        /*100a*/ 	.byte	0x3f
	.zero		1


	//   ....[74]....
        /*100c*/ 	.word	0x0001f8a0
        /*1010*/ 	.word	0x00000002
        /*1014*/ 	.word	0x0002a800
        /*1018*/ 	.short	0x010a
        /*101a*/ 	.byte	0x3f
	.zero		1


	//   ....[75]....
        /*101c*/ 	.word	0x0001fac0
        /*1020*/ 	.word	0x00000002
        /*1024*/ 	.word	0x0002a800
        /*1028*/ 	.short	0x010a
        /*102a*/ 	.byte	0x3f
	.zero		1


	//   ....[76]....
        /*102c*/ 	.word	0x0001fb10
        /*1030*/ 	.word	0x00000000
        /*1034*/ 	.word	0x0002a830
        /*1038*/ 	.short	0x010a
        /*103a*/ 	.byte	0x3f
	.zero		1


	//   ....[77]....
        /*103c*/ 	.word	0x0001fb60
        /*1040*/ 	.word	0x0000000f
        /*1044*/ 	.word	0x0002a830
        /*1048*/ 	.short	0x010a
        /*104a*/ 	.byte	0x3f
	.zero		1


	//   ....[78]....
        /*104c*/ 	.word	0x0001fbb0
        /*1050*/ 	.word	0x0000000a
        /*1054*/ 	.word	0x0002a850
        /*1058*/ 	.short	0x010a
        /*105a*/ 	.byte	0x3f
	.zero		1


	//   ....[79]....
        /*105c*/ 	.word	0x0001fc00
        /*1060*/ 	.word	0x0000000e
        /*1064*/ 	.word	0x0002a850
        /*1068*/ 	.short	0x010a
        /*106a*/ 	.byte	0x3f
	.zero		1


	//   ....[80]....
        /*106c*/ 	.word	0x0001fda0
        /*1070*/ 	.word	0x00000016
        /*1074*/ 	.word	0x0002a820
        /*1078*/ 	.short	0x010a
        /*107a*/ 	.byte	0x3f
	.zero		1


	//   ....[81]....
        /*107c*/ 	.word	0x0001fdf0
        /*1080*/ 	.word	0x00000009
        /*1084*/ 	.word	0x0002a8a0
        /*1088*/ 	.short	0x010a
        /*108a*/ 	.byte	0x3f
	.zero		1


	//   ....[82]....
        /*108c*/ 	.word	0x0001fe40
        /*1090*/ 	.word	0x00000009
        /*1094*/ 	.word	0x0002a8c0
        /*1098*/ 	.short	0x010a
        /*109a*/ 	.byte	0x3f
	.zero		1


	//   ....[83]....
        /*109c*/ 	.word	0x0001fe90
        /*10a0*/ 	.word	0x00000006
        /*10a4*/ 	.word	0x0002a8a0
        /*10a8*/ 	.short	0x010a
        /*10aa*/ 	.byte	0x3f
	.zero		1


	//   ....[84]....
        /*10ac*/ 	.word	0x0001fee0
        /*10b0*/ 	.word	0x00000006
        /*10b4*/ 	.word	0x0002a8c0
        /*10b8*/ 	.short	0x010a
        /*10ba*/ 	.byte	0x3f
	.zero		1


	//   ....[85]....
        /*10bc*/ 	.word	0x00020000
        /*10c0*/ 	.word	0x00000007
        /*10c4*/ 	.word	0x0002a840
        /*10c8*/ 	.short	0x010a
        /*10ca*/ 	.byte	0x3f
	.zero		1


	//   ....[86]....
        /*10cc*/ 	.word	0x00021400
        /*10d0*/ 	.word	0x00000016
        /*10d4*/ 	.word	0x0002a820
        /*10d8*/ 	.short	0x010a
        /*10da*/ 	.byte	0x3f
	.zero		1


	//   ....[87]....
        /*10dc*/ 	.word	0x00021450
        /*10e0*/ 	.word	0x00000005
        /*10e4*/ 	.word	0x0002a840
        /*10e8*/ 	.short	0x010a
        /*10ea*/ 	.byte	0x3f
	.zero		1


	//   ....[88]....
        /*10ec*/ 	.word	0x00021c10
        /*10f0*/ 	.word	0x00000005
        /*10f4*/ 	.word	0x0002a860
        /*10f8*/ 	.short	0x010a
        /*10fa*/ 	.byte	0x3f
	.zero		1


	//   ....[89]....
        /*10fc*/ 	.word	0x00022420
        /*1100*/ 	.word	0x00000000
        /*1104*/ 	.word	0x0002a860
        /*1108*/ 	.short	0x010a
        /*110a*/ 	.byte	0x3f
	.zero		1


	//   ....[90]....
        /*110c*/ 	.word	0x00023550
        /*1110*/ 	.word	0x00000005
        /*1114*/ 	.word	0x0002a820
        /*1118*/ 	.short	0x010a
        /*111a*/ 	.byte	0x3f
	.zero		1


	//   ....[91]....
        /*111c*/ 	.word	0x000236f0
        /*1120*/ 	.word	0x00000003
        /*1124*/ 	.word	0x0002a840
        /*1128*/ 	.short	0x010a
        /*112a*/ 	.byte	0x3f
	.zero		1


	//   ....[92]....
        /*112c*/ 	.word	0x00023740
        /*1130*/ 	.word	0x00000005
        /*1134*/ 	.word	0x0002a840
        /*1138*/ 	.short	0x010a
        /*113a*/ 	.byte	0x3f
	.zero		1


	//   ....[93]....
        /*113c*/ 	.word	0x00023790
        /*1140*/ 	.word	0x00000003
        /*1144*/ 	.word	0x0002a860
        /*1148*/ 	.short	0x010a
        /*114a*/ 	.byte	0x3f
	.zero		1


	//----- nvinfo : EIATTR_NUM_MBARRIERS
	.align		4
.L_396:
        /*114c*/ 	.byte	0x03, 0x38
        /*114e*/ 	.short	0x0016


	//----- nvinfo : EIATTR_EXIT_INSTR_OFFSETS
	.align		4
        /*1150*/ 	.byte	0x04, 0x1c
        /*1152*/ 	.short	(.L_398 - .L_397)


	//   ....[0]....
.L_397:
        /*1154*/ 	.word	0x0001ee70


	//----- nvinfo : EIATTR_MAX_THREADS
	.align		4
.L_398:
        /*1158*/ 	.byte	0x04, 0x05
        /*115a*/ 	.short	(.L_400 - .L_399)
.L_399:
        /*115c*/ 	.word	0x00000180
        /*1160*/ 	.word	0x00000001
        /*1164*/ 	.word	0x00000001


	//----- nvinfo : EIATTR_CRS_STACK_SIZE
	.align		4
.L_400:
        /*1168*/ 	.byte	0x04, 0x1e
        /*116a*/ 	.short	(.L_402 - .L_401)
.L_401:
        /*116c*/ 	.word	0x00000000


	//----- nvinfo : EIATTR_CBANK_PARAM_SIZE
	.align		4
.L_402:
        /*1170*/ 	.byte	0x03, 0x19
        /*1172*/ 	.short	0x0af0


	//----- nvinfo : EIATTR_PARAM_CBANK
	.align		4
        /*1174*/ 	.byte	0x04, 0x0a
        /*1176*/ 	.short	(.L_404 - .L_403)
	.align		4
.L_403:
        /*1178*/ 	.word	index@(.nv.constant0._ZN7cutlass13device_kernelIN5flash11enable_sm90INS1_16FlashAttnFwdSm90INS1_25CollectiveMainloopFwdSm90ILi2EN4cute5tupleIJNS5_1CILi1EEES8_S8_EEENS6_IJNS7_ILi128EEENS7_ILi96EEENS7_ILi192EEEEEELi128ENS_6half_tEfNS_4arch4Sm90ELb0ELb0ELb1ELb1ELb1ELb1ELb0ELb1ELb1ELb1ELb0ELb0EEENS1_21CollectiveEpilogueFwdINS6_IJSA_SA_SB_EEES9_SE_SG_Li256ELb1ELb1ELb0ELb0EEENS1_36VarlenDynamicPersistentTileSchedulerILi128ELi96ELi256ELi128ELb0ELb1ELb1ELb0ELb1ELb1EEEEEEEEEvNT_6ParamsE)
        /*117c*/ 	.short	0x0210
        /*117e*/ 	.short	0x0af0


	//----- nvinfo : EIATTR_SW_WAR
	.align		4
.L_404:
        /*1180*/ 	.byte	0x04, 0x36
        /*1182*/ 	.short	(.L_406 - .L_405)
.L_405:
        /*1184*/ 	.word	0x00000008
.L_406:


//--------------------- .nv.info._ZN7cutlass13device_kernelIN5flash11enable_sm90INS1_16FlashAttnFwdSm90INS1_25CollectiveMainloopFwdSm90ILi2EN4cute5tupleIJNS5_1CILi1EEES8_S8_EEENS6_IJNS7_ILi128EEENS7_ILi96EEENS7_ILi192EEEEEELi128ENS_6half_tEfNS_4arch4Sm90ELb0ELb1ELb1ELb0ELb1ELb0ELb0ELb1ELb1ELb1ELb0ELb0EEENS1_21CollectiveEpilogueFwdINS6_IJSA_SA_SB_EEES9_SE_SG_Li256ELb0ELb1ELb0ELb0EEENS1_30DynamicPersistentTileSchedulerILi256ELi128ELb0ELb1ELb1EEEEEEEEEvNT_6ParamsE --------------------------
	.section	.nv.info._ZN7cutlass13device_kernelIN5flash11enable_sm90INS1_16FlashAttnFwdSm90INS1_25CollectiveMainloopFwdSm90ILi2EN4cute5tupleIJNS5_1CILi1EEES8_S8_EEENS6_IJNS7_ILi128EEENS7_ILi96EEENS7_ILi192EEEEEELi128ENS_6half_tEfNS_4arch4Sm90ELb0ELb1ELb1ELb0ELb1ELb0ELb0ELb1ELb1ELb1ELb0ELb0EEENS1_21CollectiveEpilogueFwdINS6_IJSA_SA_SB_EEES9_SE_SG_Li256ELb0ELb1ELb0ELb0EEENS1_30DynamicPersistentTileSchedulerILi256ELi128ELb0ELb1ELb1EEEEEEEEEvNT_6ParamsE,"",@"SHT_CUDA_INFO"
	.sectionflags	@""
	.align	4


	//----- nvinfo : EIATTR_CUDA_API_VERSION
	.align		4
        /*0000*/ 	.byte	0x04, 0x37
        /*0002*/ 	.short	(.L_408 - .L_407)
.L_407:
        /*0004*/ 	.word	0x00000082


	//----- nvinfo : EIATTR_KPARAM_INFO
	.align		4
.L_408:
        /*0008*/ 	.byte	0x04, 0x17
        /*000a*/ 	.short	(.L_410 - .L_409)
.L_409:
        /*000c*/ 	.word	0x00000000
        /*0010*/ 	.short	0x0000
        /*0012*/ 	.short	0x0070
        /*0014*/ 	.byte	0x00, 0xf0, 0x01, 0x2a


	//----- nvinfo : EIATTR_SPARSE_MMA_MASK
	.align		4
.L_410:
        /*0018*/ 	.byte	0x03, 0x50
        /*001a*/ 	.short	0x0000


	//----- nvinfo : EIATTR_MAXREG_COUNT
	.align		4
        /*001c*/ 	.byte	0x03, 0x1b
        /*001e*/ 	.short	0x00a8


	//----- nvinfo : EIATTR_NUM_BARRIERS
	.align		4
        /*0020*/ 	.byte	0x02, 0x4c
        /*0022*/ 	.byte	0x09
	.zero		1


	//----- nvinfo : EIATTR_EXTERNS
	.align		4
        /*0024*/ 	.byte	0x04, 0x0f
        /*0026*/ 	.short	(.L_412 - .L_411)


	//   ....[0]....
	.align		4
.L_411:
        /*0028*/ 	.word	index@(__assertfail)


	//----- nvinfo : EIATTR_ANNOTATIONS
	.align		4
.L_412:
        /*002c*/ 	.byte	0x04, 0x55
        /*002e*/ 	.short	(.L_414 - .L_413)


	//   ....[0]....
.L_413:
        /*0030*/ 	.word	0x00000001
        /*0034*/ 	.byte	0xa0, 0x08, 0x00, 0x00, 0x01, 0x00, 0x00, 0x00, 0x60, 0x09, 0x00, 0x00, 0x01, 0x00, 0x00, 0x00
        /*0044*/ 	.byte	0xa0, 0x01, 0x01, 0x00, 0x01, 0x00, 0x00, 0x00, 0x40, 0x02, 0x01, 0x00, 0x01, 0x00, 0x00, 0x00
        /*0054*/ 	.byte	0xd0, 0x02, 0x01, 0x00, 0x01, 0x00, 0x00, 0x00, 0xa0, 0x29, 0x01, 0x00, 0x01, 0x00, 0x00, 0x00
        /*0064*/ 	.byte	0xc0, 0x29, 0x01, 0x00, 0x01, 0x00, 0x00, 0x00, 0x10, 0x42, 0x01, 0x00, 0x01, 0x00, 0x00, 0x00
        /*0074*/ 	.byte	0xb0, 0x43, 0x01, 0x00


	//----- nvinfo : EIATTR_MERCURY_ISA_VERSION
	.align		4
.L_414:
        /*0078*/ 	.byte	0x03, 0x5f
        /*007a*/ 	.short	0x0101


	//----- nvinfo : EIATTR_INT_WARP_WIDE_INSTR_OFFSETS
	.align		4
        /*007c*/ 	.byte	0x04, 0x31
        /*007e*/ 	.short	(.L_416 - .L_415)


	//   ....[0]....
.L_415:
        /*0080*/ 	.word	0x000000c0


	//   ....[1]....
        /*0084*/ 	.word	0x000000d0


	//   ....[2]....
        /*0088*/ 	.word	0x00000170


	//   ....[3]....
        /*008c*/ 	.word	0x00010ec0


	//   ....[4]....
        /*0090*/ 	.word	0x00010f50


	//   ....[5]....
        /*0094*/ 	.word	0x00013a30


	//   ....[6]....
        /*0098*/ 	.word	0x00013ac0


	//----- nvinfo : EIATTR_COOP_GROUP_MASK_REGIDS
	.align		4
.L_416:
        /*009c*/ 	.byte	0x04, 0x29
        /*009e*/ 	.short	(.L_418 - .L_417)


	//   ....[0]....
.L_417:
        /*00a0*/ 	.word	0xffffffff


	//   ....[1]....
        /*00a4*/ 	.word	0xffffffff


	//   ....[2]....
        /*00a8*/ 	.word	0xffffffff


	//   ....[3]....
        /*00ac*/ 	.word	0xffffffff


	//   ....[4]....
        /*00b0*/ 	.word	0xffffffff


	//   ....[5]....
        /*00b4*/ 	.word	0xffffffff


	//   ....[6]....
        /*00b8*/ 	.word	0xffffffff


	//   ....[7]....
        /*00bc*/ 	.word	0xffffffff


	//   ....[8]....
        /*00c0*/ 	.word	0xffffffff


	//   ....[9]....
        /*00c4*/ 	.word	0xffffffff


	//   ....[10]....
        /*00c8*/ 	.word	0xffffffff


	//   ....[11]....
        /*00cc*/ 	.word	0xffffffff


	//   ....[12]....
        /*00d0*/ 	.word	0xffffffff


	//   ....[13]....
        /*00d4*/ 	.word	0xffffffff


	//   ....[14]....
        /*00d8*/ 	.word	0xffffffff


	//   ....[15]....
        /*00dc*/ 	.word	0xffffffff


	//   ....[16]....
        /*00e0*/ 	.word	0xffffffff


	//   ....[17]....
        /*00e4*/ 	.word	0xffffffff


	//   ....[18]....
        /*00e8*/ 	.word	0xffffffff


	//   ....[19]....
        /*00ec*/ 	.word	0xffffffff


	//   ....[20]....
        /*00f0*/ 	.word	0xffffffff


	//   ....[21]....
        /*00f4*/ 	.word	0xffffffff


	//   ....[22]....
        /*00f8*/ 	.word	0xffffffff


	//   ....[23]....
        /*00fc*/ 	.word	0xffffffff


	//   ....[24]....
        /*0100*/ 	.word	0xffffffff


	//   ....[25]....
        /*0104*/ 	.word	0xffffffff


	//   ....[26]....
        /*0108*/ 	.word	0xffffffff


	//   ....[27]....
        /*010c*/ 	.word	0xffffffff


	//   ....[28]....
        /*0110*/ 	.word	0xffffffff


	//   ....[29]....
        /*0114*/ 	.word	0xffffffff


	//   ....[30]....
        /*0118*/ 	.word	0xffffffff


	//   ....[31]....
        /*011c*/ 	.word	0xffffffff


	//   ....[32]....
        /*0120*/ 	.word	0xffffffff


	//   ....[33]....
        /*0124*/ 	.word	0xffffffff


	//   ....[34]....
        /*0128*/ 	.word	0xffffffff


	//   ....[35]....
        /*012c*/ 	.word	0xffffffff


	//   ....[36]....
        /*0130*/ 	.word	0xffffffff


	//   ....[37]....
        /*0134*/ 	.word	0xffffffff


	//   ....[38]....
        /*0138*/ 	.word	0xffffffff


	//   ....[39]....
        /*013c*/ 	.word	0xffffffff


	//   ....[40]....
        /*0140*/ 	.word	0xffffffff


	//   ....[41]....
        /*0144*/ 	.word	0xffffffff


	//   ....[42]....
        /*0148*/ 	.word	0xffffffff


	//   ....[43]....
        /*014c*/ 	.word	0xffffffff


	//   ....[44]....
        /*0150*/ 	.word	0xffffffff


	//   ....[45]....
        /*0154*/ 	.word	0xffffffff


	//   ....[46]....
        /*0158*/ 	.word	0xffffffff


	//   ....[47]....
        /*015c*/ 	.word	0xffffffff


	//   ....[48]....
        /*0160*/ 	.word	0xffffffff


	//   ....[49]....
        /*0164*/ 	.word	0xffffffff


	//   ....[50]....
        /*0168*/ 	.word	0xffffffff


	//   ....[51]....
        /*016c*/ 	.word	0xffffffff


	//   ....[52]....
        /*0170*/ 	.word	0xffffffff


	//   ....[53]....
        /*0174*/ 	.word	0xffffffff


	//   ....[54]....
        /*0178*/ 	.word	0xffffffff


	//   ....[55]....
        /*017c*/ 	.word	0xffffffff


	//   ....[56]....
        /*0180*/ 	.word	0xffffffff


	//   ....[57]....
        /*0184*/ 	.word	0xffffffff


	//   ....[58]....
        /*0188*/ 	.word	0xffffffff


	//   ....[59]....
        /*018c*/ 	.word	0xffffffff


	//   ....[60]....
        /*0190*/ 	.word	0xffffffff


	//   ....[61]....
        /*0194*/ 	.word	0xffffffff


	//   ....[62]....
        /*0198*/ 	.word	0xffffffff


	//   ....[63]....
        /*019c*/ 	.word	0xffffffff


	//   ....[64]....
        /*01a0*/ 	.word	0xffffffff


	//   ....[65]....
        /*01a4*/ 	.word	0xffffffff


	//   ....[66]....
        /*01a8*/ 	.word	0xffffffff


	//   ....[67]....
        /*01ac*/ 	.word	0xffffffff


	//   ....[68]....
        /*01b0*/ 	.word	0xffffffff


	//   ....[69]....
        /*01b4*/ 	.word	0xffffffff


	//   ....[70]....
        /*01b8*/ 	.word	0xffffffff


	//   ....[71]....
        /*01bc*/ 	.word	0xffffffff


	//   ....[72]....
        /*01c0*/ 	.word	0xffffffff


	//   ....[73]....
        /*01c4*/ 	.word	0xffffffff


	//   ....[74]....
        /*01c8*/ 	.word	0xffffffff


	//   ....[75]....
        /*01cc*/ 	.word	0xffffffff


	//   ....[76]....
        /*01d0*/ 	.word	0xffffffff


	//   ....[77]....
        /*01d4*/ 	.word	0xffffffff


	//   ....[78]....
        /*01d8*/ 	.word	0xffffffff


	//   ....[79]....
        /*01dc*/ 	.word	0xffffffff


	//   ....[80]....
        /*01e0*/ 	.word	0xffffffff


	//   ....[81]....
        /*01e4*/ 	.word	0xffffffff


	//   ....[82]....
        /*01e8*/ 	.word	0xffffffff


	//   ....[83]....
        /*01ec*/ 	.word	0xffffffff


	//   ....[84]....
        /*01f0*/ 	.word	0xffffffff


	//   ....[85]....
        /*01f4*/ 	.word	0xffffffff


	//   ....[86]....
        /*01f8*/ 	.word	0xffffffff


	//   ....[87]....
        /*01fc*/ 	.word	0xffffffff


	//   ....[88]....
        /*0200*/ 	.word	0xffffffff


	//   ....[89]....
        /*0204*/ 	.word	0xffffffff


	//   ....[90]....
        /*0208*/ 	.word	0xffffffff


	//   ....[91]....
        /*020c*/ 	.word	0xffffffff


	//   ....[92]....
        /*0210*/ 	.word	0xffffffff


	//   ....[93]....
        /*0214*/ 	.word	0xffffffff


	//   ....[94]....
        /*0218*/ 	.word	0xffffffff


	//   ....[95]....
        /*021c*/ 	.word	0xffffffff


	//   ....[96]....
        /*0220*/ 	.word	0xffffffff


	//   ....[97]....
        /*0224*/ 	.word	0xffffffff


	//   ....[98]....
        /*0228*/ 	.word	0xffffffff


	//   ....[99]....
        /*022c*/ 	.word	0xffffffff


	//   ....[100]....
        /*0230*/ 	.word	0xffffffff


	//   ....[101]....
        /*0234*/ 	.word	0xffffffff


	//   ....[102]....
        /*0238*/ 	.word	0xffffffff


	//   ....[103]....
        /*023c*/ 	.word	0xffffffff


	//   ....[104]....
        /*0240*/ 	.word	0xffffffff


	//   ....[105]....
        /*0244*/ 	.word	0xffffffff


	//   ....[106]....
        /*0248*/ 	.word	0xffffffff


	//   ....[107]....
        /*024c*/ 	.word	0xffffffff


	//   ....[108]....
        /*0250*/ 	.word	0xffffffff


	//   ....[109]....
        /*0254*/ 	.word	0xffffffff


	//   ....[110]....
        /*0258*/ 	.word	0xffffffff


	//   ....[111]....
        /*025c*/ 	.word	0xffffffff


	//   ....[112]....
        /*0260*/ 	.word	0xffffffff


	//   ....[113]....
        /*0264*/ 	.word	0xffffffff


	//   ....[114]....
        /*0268*/ 	.word	0xffffffff


	//   ....[115]....
        /*026c*/ 	.word	0xffffffff


	//   ....[116]....
        /*0270*/ 	.word	0xffffffff


	//   ....[117]....
        /*0274*/ 	.word	0xffffffff


	//   ....[118]....
        /*0278*/ 	.word	0xffffffff


	//   ....[119]....
        /*027c*/ 	.word	0xffffffff


	//   ....[120]....
        /*0280*/ 	.word	0x0500000f


	//   ....[121]....
        /*0284*/ 	.word	0x0500000f


	//   ....[122]....
        /*0288*/ 	.word	0x0500000f


	//   ....[123]....
        /*028c*/ 	.word	0x0500000f


	//   ....[124]....
        /*0290*/ 	.word	0x0500000f


	//   ....[125]....
        /*0294*/ 	.word	0x0500000f


	//   ....[126]....
        /*0298*/ 	.word	0x0500000f


	//   ....[127]....
        /*029c*/ 	.word	0x0500000f


	//   ....[128]....
        /*02a0*/ 	.word	0x0500000f


	//   ....[129]....
        /*02a4*/ 	.word	0x0500000f


	//   ....[130]....
        /*02a8*/ 	.word	0x0500000f


	//   ....[131]....
        /*02ac*/ 	.word	0x0500000f


	//   ....[132]....
        /*02b0*/ 	.word	0x0500000f


	//   ....[133]....
        /*02b4*/ 	.word	0x0500000f


	//   ....[134]....
        /*02b8*/ 	.word	0x0500000f


	//   ....[135]....
        /*02bc*/ 	.word	0x0500000f


	//   ....[136]....
        /*02c0*/ 	.word	0x0500000f


	//   ....[137]....
        /*02c4*/ 	.word	0x0500000f


	//   ....[138]....
        /*02c8*/ 	.word	0x0500000f


	//   ....[139]....
        /*02cc*/ 	.word	0x0500000f


	//   ....[140]....
        /*02d0*/ 	.word	0x0500000f


	//   ....[141]....
        /*02d4*/ 	.word	0x0500000f


	//   ....[142]....
        /*02d8*/ 	.word	0x0500000f


	//   ....[143]....
        /*02dc*/ 	.word	0x0500000f


	//   ....[144]....
        /*02e0*/ 	.word	0x0500000f


	//   ....[145]....
        /*02e4*/ 	.word	0x0500000f


	//   ....[146]....
        /*02e8*/ 	.word	0x0500000f


	//   ....[147]....
        /*02ec*/ 	.word	0x0500000f


	//   ....[148]....
        /*02f0*/ 	.word	0x0500000f


	//   ....[149]....
        /*02f4*/ 	.word	0x0500000f


	//   ....[150]....
        /*02f8*/ 	.word	0x0500000f


	//   ....[151]....
        /*02fc*/ 	.word	0x0500000f


	//   ....[152]....
        /*0300*/ 	.word	0x0500000f


	//   ....[153]....
        /*0304*/ 	.word	0x0500000f


	//   ....[154]....
        /*0308*/ 	.word	0x0500000f


	//   ....[155]....
        /*030c*/ 	.word	0x0500000f


	//   ....[156]....
        /*0310*/ 	.word	0x0500000f


	//   ....[157]....
        /*0314*/ 	.word	0x0500000f


	//   ....[158]....
        /*0318*/ 	.word	0x0500000f


	//   ....[159]....
        /*031c*/ 	.word	0x0500000f


	//   ....[160]....
        /*0320*/ 	.word	0x0500000f


	//   ....[161]....
        /*0324*/ 	.word	0x0500000f


	//   ....[162]....
        /*0328*/ 	.word	0x0500000f


	//   ....[163]....
        /*032c*/ 	.word	0x0500000f


	//   ....[164]....
        /*0330*/ 	.word	0x0500000f


	//   ....[165]....
        /*0334*/ 	.word	0x0500000f


	//   ....[166]....
        /*0338*/ 	.word	0x0500000f


	//   ....[167]....
        /*033c*/ 	.word	0x0500000f


	//   ....[168]....
        /*0340*/ 	.word	0x0500000f


	//   ....[169]....
        /*0344*/ 	.word	0x0500000f


	//   ....[170]....
        /*0348*/ 	.word	0x0500000f


	//   ....[171]....
        /*034c*/ 	.word	0x0500000f


	//   ....[172]....
        /*0350*/ 	.word	0x0500000f


	//   ....[173]....
        /*0354*/ 	.word	0x0500000f


	//   ....[174]....
        /*0358*/ 	.word	0x0500000f


	//   ....[175]....
        /*035c*/ 	.word	0x0500000f


	//   ....[176]....
        /*0360*/ 	.word	0x0500000f


	//   ....[177]....
        /*0364*/ 	.word	0x0500000f


	//   ....[178]....
        /*0368*/ 	.word	0x0500000f


	//   ....[179]....
        /*036c*/ 	.word	0x0500000f


	//   ....[180]....
        /*0370*/ 	.word	0x0500000f


	//   ....[181]....
        /*0374*/ 	.word	0x0500000f


	//   ....[182]....
        /*0378*/ 	.word	0x0500000f


	//   ....[183]....
        /*037c*/ 	.word	0x0500000f


	//   ....[184]....
        /*0380*/ 	.word	0x0500000f


	//   ....[185]....
        /*0384*/ 	.word	0x0500000f


	//   ....[186]....
        /*0388*/ 	.word	0x0500000f


	//----- nvinfo : EIATTR_COOP_GROUP_INSTR_OFFSETS
	.align		4
.L_418:
        /*038c*/ 	.byte	0x04, 0x28
        /*038e*/ 	.short	(.L_420 - .L_419)


	//   ....[0]....
.L_419:
        /*0390*/ 	.word	0x00000070


	//   ....[1]....
        /*0394*/ 	.word	0x000000b0


	//   ....[2]....
        /*0398*/ 	.word	0x000002d0


	//   ....[3]....
        /*039c*/ 	.word	0x00000430


	//   ....[4]....
        /*03a0*/ 	.word	0x00000550


	//   ....[5]....
        /*03a4*/ 	.word	0x000006b0


	//   ....[6]....
        /*03a8*/ 	.word	0x00001720


	//   ....[7]....
        /*03ac*/ 	.word	0x000023a0


	//   ....[8]....
        /*03b0*/ 	.word	0x000029f0


	//   ....[9]....
        /*03b4*/ 	.word	0x00003740


	//   ....[10]....
        /*03b8*/ 	.word	0x00003860


	//   ....[11]....
        /*03bc*/ 	.word	0x00003dc0


	//   ....[12]....
        /*03c0*/ 	.word	0x00003ec0


	//   ....[13]....
        /*03c4*/ 	.word	0x00005ba0


	//   ....[14]....
        /*03c8*/ 	.word	0x000067e0


	//   ....[15]....
        /*03cc*/ 	.word	0x00006e50


	//   ....[16]....
        /*03d0*/ 	.word	0x00006f70


	//   ....[17]....
        /*03d4*/ 	.word	0x00007510


	//   ....[18]....
        /*03d8*/ 	.word	0x00007570


	//   ....[19]....
        /*03dc*/ 	.word	0x00009760


	//   ....[20]....
        /*03e0*/ 	.word	0x00009790


	//   ....[21]....
        /*03e4*/ 	.word	0x000097b0


	//   ....[22]....
        /*03e8*/ 	.word	0x000097d0


	//   ....[23]....
        /*03ec*/ 	.word	0x0000b410


	//   ....[24]....
        /*03f0*/ 	.word	0x0000bf90


	//   ....[25]....
        /*03f4*/ 	.word	0x0000c710


	//   ....[26]....
        /*03f8*/ 	.word	0x0000c830


	//   ....[27]....
        /*03fc*/ 	.word	0x0000cdc0


	//   ....[28]....
        /*0400*/ 	.word	0x0000ce20


	//   ....[29]....
        /*0404*/ 	.word	0x0000dcd0


	//   ....[30]....
        /*0408*/ 	.word	0x0000dd00


	//   ....[31]....
        /*040c*/ 	.word	0x0000ddc0


	//   ....[32]....
        /*0410*/ 	.word	0x0000ddd0


	//   ....[33]....
        /*0414*/ 	.word	0x0000eed0


	//   ....[34]....
        /*0418*/ 	.word	0x0000ef10


	//   ....[35]....
        /*041c*/ 	.word	0x0000ef40


	//   ....[36]....
        /*0420*/ 	.word	0x0000efa0


	//   ....[37]....
        /*0424*/ 	.word	0x0000f440


	//   ....[38]....
        /*0428*/ 	.word	0x0000f480


	//   ....[39]....
        /*042c*/ 	.word	0x0000f540


	//   ....[40]....
        /*0430*/ 	.word	0x0000f560


	//   ....[41]....
        /*0434*/ 	.word	0x0000f620


	//   ....[42]....
        /*0438*/ 	.word	0x0000f640


	//   ....[43]....
        /*043c*/ 	.word	0x0000f710


	//   ....[44]....
        /*0440*/ 	.word	0x0000f730


	//   ....[45]....
        /*0444*/ 	.word	0x0000fd80


	//   ....[46]....
        /*0448*/ 	.word	0x0000fda0


	//   ....[47]....
        /*044c*/ 	.word	0x0000fe60


	//   ....[48]....
        /*0450*/ 	.word	0x0000fe80


	//   ....[49]....
        /*0454*/ 	.word	0x0000ff40


	//   ....[50]....
        /*0458*/ 	.word	0x0000ff60


	//   ....[51]....
        /*045c*/ 	.word	0x00010030


	//   ....[52]....
        /*0460*/ 	.word	0x00010050


	//   ....[53]....
        /*0464*/ 	.word	0x000101d0


	//   ....[54]....
        /*0468*/ 	.word	0x00011a30


	//   ....[55]....
        /*046c*/ 	.word	0x00011a50


	//   ....[56]....
        /*0470*/ 	.word	0x00011a60


	//   ....[57]....
        /*0474*/ 	.word	0x00011aa0


	//   ....[58]....
        /*0478*/ 	.word	0x00011b30


	//   ....[59]....
        /*047c*/ 	.word	0x00011b50


	//   ....[60]....
        /*0480*/ 	.word	0x00011be0


	//   ....[61]....
        /*0484*/ 	.word	0x00011c00


	//   ....[62]....
        /*0488*/ 	.word	0x00011c90


	//   ....[63]....
        /*048c*/ 	.word	0x00011cb0


	//   ....[64]....
        /*0490*/ 	.word	0x00011d40


	//   ....[65]....
        /*0494*/ 	.word	0x00011d60


	//   ....[66]....
        /*0498*/ 	.word	0x000123a0


	//   ....[67]....
        /*049c*/ 	.word	0x000123c0


	//   ....[68]....
        /*04a0*/ 	.word	0x000123f0


	//   ....[69]....
        /*04a4*/ 	.word	0x00012430


	//   ....[70]....
        /*04a8*/ 	.word	0x000124b0


	//   ....[71]....
        /*04ac*/ 	.word	0x000124e0


	//   ....[72]....
        /*04b0*/ 	.word	0x00012560


	//   ....[73]....
        /*04b4*/ 	.word	0x00012590


	//   ....[74]....
        /*04b8*/ 	.word	0x00012610


	//   ....[75]....
        /*04bc*/ 	.word	0x00012640


	//   ....[76]....
        /*04c0*/ 	.word	0x000126c0


	//   ....[77]....
        /*04c4*/ 	.word	0x000126f0


	//   ....[78]....
        /*04c8*/ 	.word	0x00012770


	//   ....[79]....
        /*04cc*/ 	.word	0x000127a0


	//   ....[80]....
        /*04d0*/ 	.word	0x00012820


	//   ....[81]....
        /*04d4*/ 	.word	0x00012840


	//   ....[82]....
        /*04d8*/ 	.word	0x00012f60


	//   ....[83]....
        /*04dc*/ 	.word	0x00012f90


	//   ....[84]....
        /*04e0*/ 	.word	0x00012fa0


	//   ....[85]....
        /*04e4*/ 	.word	0x00012fc0


	//   ....[86]....
        /*04e8*/ 	.word	0x00013010


	//   ....[87]....
        /*04ec*/ 	.word	0x00013030


	//   ....[88]....
        /*04f0*/ 	.word	0x00013090


	//   ....[89]....
        /*04f4*/ 	.word	0x000130b0


	//   ....[90]....
        /*04f8*/ 	.word	0x00013100


	//   ....[91]....
        /*04fc*/ 	.word	0x00013120


	//   ....[92]....
        /*0500*/ 	.word	0x00013170


	//   ....[93]....
        /*0504*/ 	.word	0x00013190


	//   ....[94]....
        /*0508*/ 	.word	0x00013420


	//   ....[95]....
        /*050c*/ 	.word	0x00013440


	//   ....[96]....
        /*0510*/ 	.word	0x00013460


	//   ....[97]....
        /*0514*/ 	.word	0x000134c0


	//   ....[98]....
        /*0518*/ 	.word	0x000134e0


	//   ....[99]....
        /*051c*/ 	.word	0x00013540


	//   ....[100]....
        /*0520*/ 	.word	0x00013560


	//   ....[101]....
        /*0524*/ 	.word	0x000135c0


	//   ....[102]....
        /*0528*/ 	.word	0x000135e0


	//   ....[103]....
        /*052c*/ 	.word	0x00013640


	//   ....[104]....
        /*0530*/ 	.word	0x00013660


	//   ....[105]....
        /*0534*/ 	.word	0x00013670


	//   ....[106]....
        /*0538*/ 	.word	0x00013c00


	//   ....[107]....
        /*053c*/ 	.word	0x00013c20


	//   ....[108]....
        /*0540*/ 	.word	0x00013c40


	//   ....[109]....
        /*0544*/ 	.word	0x00013c80


	//   ....[110]....
        /*0548*/ 	.word	0x00013cd0


	//   ....[111]....
        /*054c*/ 	.word	0x00013d00


	//   ....[112]....
        /*0550*/ 	.word	0x00013d50


	//   ....[113]....
        /*0554*/ 	.word	0x00013d80


	//   ....[114]....
        /*0558*/ 	.word	0x00013dd0


	//   ....[115]....
        /*055c*/ 	.word	0x00013e00


	//   ....[116]....
        /*0560*/ 	.word	0x00013e50


	//   ....[117]....
        /*0564*/ 	.word	0x00013e80


	//   ....[118]....
        /*0568*/ 	.word	0x00014150


	//   ....[119]....
        /*056c*/ 	.word	0x00014330


	//   ....[120]....
        /*0570*/ 	.word	0x000149a0


	//   ....[121]....
        /*0574*/ 	.word	0x00014a80


	//   ....[122]....
        /*0578*/ 	.word	0x00014b20


	//   ....[123]....
        /*057c*/ 	.word	0x00014ba0


	//   ....[124]....
        /*0580*/ 	.word	0x00014c60


	//   ....[125]....
        /*0584*/ 	.word	0x00014ce0


	//   ....[126]....
        /*0588*/ 	.word	0x00014dc0


	//   ....[127]....
        /*058c*/ 	.word	0x00014e40


	//   ....[128]....
        /*0590*/ 	.word	0x00014f20


	//   ....[129]....
        /*0594*/ 	.word	0x00014fa0


	//   ....[130]....
        /*0598*/ 	.word	0x00015080


	//   ....[131]....
        /*059c*/ 	.word	0x00015100


	//   ....[132]....
        /*05a0*/ 	.word	0x000151d0


	//   ....[133]....
        /*05a4*/ 	.word	0x00015260


	//   ....[134]....
        /*05a8*/ 	.word	0x000152d0


	//   ....[135]....
        /*05ac*/ 	.word	0x00015350


	//   ....[136]....
        /*05b0*/ 	.word	0x00015410


	//   ....[137]....
        /*05b4*/ 	.word	0x00015480


	//   ....[138]....
        /*05b8*/ 	.word	0x00015570


	//   ....[139]....
        /*05bc*/ 	.word	0x000155e0


	//   ....[140]....
        /*05c0*/ 	.word	0x000156d0


	//   ....[141]....
        /*05c4*/ 	.word	0x00015740


	//   ....[142]....
        /*05c8*/ 	.word	0x00015830


	//   ....[143]....
        /*05cc*/ 	.word	0x000158a0


	//   ....[144]....
        /*05d0*/ 	.word	0x00015990


	//   ....[145]....
        /*05d4*/ 	.word	0x00015a00


	//   ....[146]....
        /*05d8*/ 	.word	0x00015af0


	//   ....[147]....
        /*05dc*/ 	.word	0x00015b60


	//   ....[148]....
        /*05e0*/ 	.word	0x00015c30


	//   ....[149]....
        /*05e4*/ 	.word	0x00015d60


	//   ....[150]....
        /*05e8*/ 	.word	0x00015e00


	//   ....[151]....
        /*05ec*/ 	.word	0x00015e70


	//   ....[152]....
        /*05f0*/ 	.word	0x00015f30


	//   ....[153]....
        /*05f4*/ 	.word	0x00015f90


	//   ....[154]....
        /*05f8*/ 	.word	0x00016050


	//   ....[155]....
        /*05fc*/ 	.word	0x000160b0


	//   ....[156]....
        /*0600*/ 	.word	0x00016170


	//   ....[157]....
        /*0604*/ 	.word	0x000161d0


	//   ....[158]....
        /*0608*/ 	.word	0x00016290


	//   ....[159]....
        /*060c*/ 	.word	0x000162f0


	//   ....[160]....
        /*0610*/ 	.word	0x000163b0


	//   ....[161]....
        /*0614*/ 	.word	0x00016490


	//   ....[162]....
        /*0618*/ 	.word	0x00016530


	//   ....[163]....
        /*061c*/ 	.word	0x00016590


	//   ....[164]....
        /*0620*/ 	.word	0x00016660


	//   ....[165]....
        /*0624*/ 	.word	0x000166c0


	//   ....[166]....
        /*0628*/ 	.word	0x00016790


	//   ....[167]....
        /*062c*/ 	.word	0x000167f0


	//   ....[168]....
        /*0630*/ 	.word	0x000168c0


	//   ....[169]....
        /*0634*/ 	.word	0x00016920


	//   ....[170]....
        /*0638*/ 	.word	0x000169f0


	//   ....[171]....
        /*063c*/ 	.word	0x00016a50


	//   ....[172]....
        /*0640*/ 	.word	0x00016b10


	//   ....[173]....
        /*0644*/ 	.word	0x00016c30


	//   ....[174]....
        /*0648*/ 	.word	0x00016cd0


	//   ....[175]....
        /*064c*/ 	.word	0x00016d30


	//   ....[176]....
        /*0650*/ 	.word	0x00016e00


	//   ....[177]....
        /*0654*/ 	.word	0x00016ea0


	//   ....[178]....
        /*0658*/ 	.word	0x00016f60


	//   ....[179]....
        /*065c*/ 	.word	0x00017000


	//   ....[180]....
        /*0660*/ 	.word	0x000170c0


	//   ....[181]....
        /*0664*/ 	.word	0x00017160


	//   ....[182]....
        /*0668*/ 	.word	0x00017220


	//   ....[183]....
        /*066c*/ 	.word	0x000172c0


	//   ....[184]....
        /*0670*/ 	.word	0x00017380


	//   ....[185]....
        /*0674*/ 	.word	0x00017450


	//   ....[186]....
        /*0678*/ 	.word	0x00017570


	//----- nvinfo : EIATTR_REG_RECONFIG
	.align		4
.L_420:
        /*067c*/ 	.byte	0x01, 0x54
	.zero		2


	//----- nvinfo : EIATTR_SYSCALL_OFFSETS
	.align		4
        /*0680*/ 	.byte	0x04, 0x46
        /*0682*/ 	.short	(.L_422 - .L_421)


	//   ....[0]....
.L_421:
        /*0684*/ 	.word	0x00001900


	//   ....[1]....
        /*0688*/ 	.word	0x000110b0


	//   ....[2]....
        /*068c*/ 	.word	0x00011200


	//   ....[3]....
        /*0690*/ 	.word	0x000112f0


	//   ....[4]....
        /*0694*/ 	.word	0x00012060


	//----- nvinfo : EIATTR_MBARRIER_INSTR_OFFSETS
	.align		4
.L_422:
        /*0698*/ 	.byte	0x04, 0x39
        /*069a*/ 	.short	(.L_424 - .L_423)


	//   ....[0]....
.L_423:
        /*069c*/ 	.word	0x00000180
        /*06a0*/ 	.word	0x000000ff
        /*06a4*/ 	.word	0x0002a800
        /*06a8*/ 	.short	0x0100
        /*06aa*/ 	.byte	0x08
	.zero		1


	//   ....[1]....
        /*06ac*/ 	.word	0x00000190
        /*06b0*/ 	.word	0x000000ff
        /*06b4*/ 	.word	0x0002a820
        /*06b8*/ 	.short	0x0100
        /*06ba*/ 	.byte	0x08
	.zero		1


	//   ....[2]....
        /*06bc*/ 	.word	0x00000280
        /*06c0*/ 	.word	0x000000ff
        /*06c4*/ 	.word	0x0002a830
        /*06c8*/ 	.short	0x0100
        /*06ca*/ 	.byte	0x08
	.zero		1


	//   ....[3]....
        /*06cc*/ 	.word	0x00000290
        /*06d0*/ 	.word	0x000000ff
        /*06d4*/ 	.word	0x0002a840
        /*06d8*/ 	.short	0x0100
        /*06da*/ 	.byte	0x08
	.zero		1


	//   ....[4]....
        /*06dc*/ 	.word	0x000002a0
        /*06e0*/ 	.word	0x000000ff
        /*06e4*/ 	.word	0x0002a838
        /*06e8*/ 	.short	0x0100
        /*06ea*/ 	.byte	0x08
	.zero		1


	//   ....[5]....
        /*06ec*/ 	.word	0x000002b0
        /*06f0*/ 	.word	0x000000ff
        /*06f4*/ 	.word	0x0002a848
        /*06f8*/ 	.short	0x0100
        /*06fa*/ 	.byte	0x08
	.zero		1


	//   ....[6]....
        /*06fc*/ 	.word	0x000003e0
        /*0700*/ 	.word	0x000000ff
        /*0704*/ 	.word	0x0002a850
        /*0708*/ 	.short	0x0100
        /*070a*/ 	.byte	0x08
	.zero		1


	//   ....[7]....
        /*070c*/ 	.word	0x000003f0
        /*0710*/ 	.word	0x000000ff
        /*0714*/ 	.word	0x0002a860
        /*0718*/ 	.short	0x0100
        /*071a*/ 	.byte	0x08
	.zero		1


	//   ....[8]....
        /*071c*/ 	.word	0x00000400
        /*0720*/ 	.word	0x000000ff
        /*0724*/ 	.word	0x0002a858
        /*0728*/ 	.short	0x0100
        /*072a*/ 	.byte	0x08
	.zero		1


	//   ....[9]....
        /*072c*/ 	.word	0x00000410
        /*0730*/ 	.word	0x000000ff
        /*0734*/ 	.word	0x0002a868
        /*0738*/ 	.short	0x0100
        /*073a*/ 	.byte	0x08
	.zero		1


	//   ....[10]....
        /*073c*/ 	.word	0x00000500
        /*0740*/ 	.word	0x000000ff
        /*0744*/ 	.word	0x0002a870
        /*0748*/ 	.short	0x0100
        /*074a*/ 	.byte	0x06
	.zero		1


	//   ....[11]....
        /*074c*/ 	.word	0x00000510
        /*0750*/ 	.word	0x000000ff
        /*0754*/ 	.word	0x0002a880
        /*0758*/ 	.short	0x0100
        /*075a*/ 	.byte	0x06
	.zero		1


	//   ....[12]....
        /*075c*/ 	.word	0x00000520
        /*0760*/ 	.word	0x000000ff
        /*0764*/ 	.word	0x0002a878
        /*0768*/ 	.short	0x0100
        /*076a*/ 	.byte	0x06
	.zero		1


	//   ....[13]....
        /*076c*/ 	.word	0x00000530
        /*0770*/ 	.word	0x000000ff
        /*0774*/ 	.word	0x0002a888
        /*0778*/ 	.short	0x0100
        /*077a*/ 	.byte	0x06
	.zero		1


	//   ....[14]....
        /*077c*/ 	.word	0x00000660
        /*0780*/ 	.word	0x000000ff
        /*0784*/ 	.word	0x0002a890
        /*0788*/ 	.short	0x0100
        /*078a*/ 	.byte	0x08
	.zero		1


	//   ....[15]....
        /*078c*/ 	.word	0x00000670
        /*0790*/ 	.word	0x000000ff
        /*0794*/ 	.word	0x0002a8a0
        /*0798*/ 	.short	0x0100
        /*079a*/ 	.byte	0x08
	.zero		1


	//   ....[16]....
        /*079c*/ 	.word	0x00000680
        /*07a0*/ 	.word	0x000000ff
        /*07a4*/ 	.word	0x0002a898
        /*07a8*/ 	.short	0x0100
        /*07aa*/ 	.byte	0x08
	.zero		1


	//   ....[17]....
        /*07ac*/ 	.word	0x00000690
        /*07b0*/ 	.word	0x000000ff
        /*07b4*/ 	.word	0x0002a8a8
        /*07b8*/ 	.short	0x0100
        /*07ba*/ 	.byte	0x08
	.zero		1


	//   ....[18]....
        /*07bc*/ 	.word	0x000007d0
        /*07c0*/ 	.word	0x000000ff
        /*07c4*/ 	.word	0x0002a8b0
        /*07c8*/ 	.short	0x0100
        /*07ca*/ 	.byte	0x08
	.zero		1


	//   ....[19]....
        /*07cc*/ 	.word	0x000007e0
        /*07d0*/ 	.word	0x000000ff
        /*07d4*/ 	.word	0x0002a8c0
        /*07d8*/ 	.short	0x0100
        /*07da*/ 	.byte	0x08
	.zero		1


	//   ....[20]....
        /*07dc*/ 	.word	0x000007f0
        /*07e0*/ 	.word	0x000000ff
        /*07e4*/ 	.word	0x0002a8b8
        /*07e8*/ 	.short	0x0100
        /*07ea*/ 	.byte	0x08
	.zero		1


	//   ....[21]....
        /*07ec*/ 	.word	0x00000800
        /*07f0*/ 	.word	0x000000ff
        /*07f4*/ 	.word	0x0002a8c8
        /*07f8*/ 	.short	0x0100
        /*07fa*/ 	.byte	0x08
	.zero		1


	//   ....[22]....
        /*07fc*/ 	.word	0x00001970
        /*0800*/ 	.word	0x000000ff
        /*0804*/ 	.word	0x0002a800
        /*0808*/ 	.short	0x010a
        /*080a*/ 	.byte	0x28
	.zero		1


	//   ....[23]....
        /*080c*/ 	.word	0x000019f0
        /*0810*/ 	.word	0x0000000f
        /*0814*/ 	.word	0x0002a830
        /*0818*/ 	.short	0x010a
        /*081a*/ 	.byte	0x3f
	.zero		1


	//   ....[24]....
        /*081c*/ 	.word	0x00001a30
        /*0820*/ 	.word	0x0000000f
        /*0824*/ 	.word	0x0002a830
        /*0828*/ 	.short	0x010a
        /*082a*/ 	.byte	0x3f
	.zero		1


	//   ....[25]....
        /*082c*/ 	.word	0x000024a0
        /*0830*/ 	.word	0x000000ff
        /*0834*/ 	.word	0x00000000
        /*0838*/ 	.short	0x0101
        /*083a*/ 	.byte	0x04
	.zero		1


	//   ....[26]....
        /*083c*/ 	.word	0x00004c60
        /*0840*/ 	.word	0x000000ff
        /*0844*/ 	.word	0x0002a830
        /*0848*/ 	.short	0x010a
        /*084a*/ 	.byte	0x07
	.zero		1


	//   ....[27]....
        /*084c*/ 	.word	0x00004ca0
        /*0850*/ 	.word	0x000000ff
        /*0854*/ 	.word	0x0002a830
        /*0858*/ 	.short	0x010a
        /*085a*/ 	.byte	0x07
	.zero		1


	//   ....[28]....
        /*085c*/ 	.word	0x00005580
        /*0860*/ 	.word	0x000000ff
        /*0864*/ 	.word	0x0002a850
        /*0868*/ 	.short	0x010a
        /*086a*/ 	.byte	0x06
	.zero		1


	//   ....[29]....
        /*086c*/ 	.word	0x000055c0
        /*0870*/ 	.word	0x000000ff
        /*0874*/ 	.word	0x0002a850
        /*0878*/ 	.short	0x010a
        /*087a*/ 	.byte	0x06
	.zero		1


	//   ....[30]....
        /*087c*/ 	.word	0x00005c70
        /*0880*/ 	.word	0x000000ff
        /*0884*/ 	.word	0x00000000
        /*0888*/ 	.short	0x0101
        /*088a*/ 	.byte	0x07
	.zero		1


	//   ....[31]....
        /*088c*/ 	.word	0x00007dc0
        /*0890*/ 	.word	0x000000ff
        /*0894*/ 	.word	0x00000000
        /*0898*/ 	.short	0x0101
        /*089a*/ 	.byte	0x06
	.zero		1


	//   ....[32]....
        /*089c*/ 	.word	0x00008260
        /*08a0*/ 	.word	0x000000ff
        /*08a4*/ 	.word	0x0002a830
        /*08a8*/ 	.short	0x010a
        /*08aa*/ 	.byte	0x07
	.zero		1


	//   ....[33]....
        /*08ac*/ 	.word	0x000082a0
        /*08b0*/ 	.word	0x000000ff
        /*08b4*/ 	.word	0x0002a830
        /*08b8*/ 	.short	0x010a
        /*08ba*/ 	.byte	0x07
	.zero		1


	//   ....[34]....
        /*08bc*/ 	.word	0x00008b80
        /*08c0*/ 	.word	0x000000ff
        /*08c4*/ 	.word	0x0002a850
        /*08c8*/ 	.short	0x010a
        /*08ca*/ 	.byte	0x06
	.zero		1


	//   ....[35]....
        /*08cc*/ 	.word	0x00008bc0
        /*08d0*/ 	.word	0x000000ff
        /*08d4*/ 	.word	0x0002a850
        /*08d8*/ 	.short	0x010a
        /*08da*/ 	.byte	0x06
	.zero		1


	//   ....[36]....
        /*08dc*/ 	.word	0x00009270
        /*08e0*/ 	.word	0x000000ff
        /*08e4*/ 	.word	0x00000000
        /*08e8*/ 	.short	0x0101
        /*08ea*/ 	.byte	0x07
	.zero		1


	//   ....[37]....
        /*08ec*/ 	.word	0x0000a260
        /*08f0*/ 	.word	0x000000ff
        /*08f4*/ 	.word	0x00000000
        /*08f8*/ 	.short	0x0101
        /*08fa*/ 	.byte	0x06
	.zero		1


	//   ....[38]....
        /*08fc*/ 	.word	0x0000a520
        /*0900*/ 	.word	0x000000ff
        /*0904*/ 	.word	0x0002a830
        /*0908*/ 	.short	0x010a
        /*090a*/ 	.byte	0x06
	.zero		1


	//   ....[39]....
        /*090c*/ 	.word	0x0000a560
        /*0910*/ 	.word	0x000000ff
        /*0914*/ 	.word	0x0002a830
        /*0918*/ 	.short	0x010a
        /*091a*/ 	.byte	0x06
	.zero		1


	//   ....[40]....
        /*091c*/ 	.word	0x0000ae40
        /*0920*/ 	.word	0x000000ff
        /*0924*/ 	.word	0x0002a850
        /*0928*/ 	.short	0x010a
        /*092a*/ 	.byte	0x0a
	.zero		1


	//   ....[41]....
        /*092c*/ 	.word	0x0000ae80
        /*0930*/ 	.word	0x000000ff
        /*0934*/ 	.word	0x0002a850
        /*0938*/ 	.short	0x010a
        /*093a*/ 	.byte	0x0a
	.zero		1


	//   ....[42]....
        /*093c*/ 	.word	0x0000b4d0
        /*0940*/ 	.word	0x000000ff
        /*0944*/ 	.word	0x00000000
        /*0948*/ 	.short	0x0101
        /*094a*/ 	.byte	0x04
	.zero		1


	//   ....[43]....
        /*094c*/ 	.word	0x0000d680
        /*0950*/ 	.word	0x000000ff
        /*0954*/ 	.word	0x00000000
        /*0958*/ 	.short	0x0101
        /*095a*/ 	.byte	0x0a
	.zero		1


	//   ....[44]....
        /*095c*/ 	.word	0x0000dc40
        /*0960*/ 	.word	0x000000ff
        /*0964*/ 	.word	0x0002a850
        /*0968*/ 	.short	0x010a
        /*096a*/ 	.byte	0x05
	.zero		1


	//   ....[45]....
        /*096c*/ 	.word	0x0000dc80
        /*0970*/ 	.word	0x000000ff
        /*0974*/ 	.word	0x0002a850
        /*0978*/ 	.short	0x010a
        /*097a*/ 	.byte	0x05
	.zero		1


	//   ....[46]....
        /*097c*/ 	.word	0x0000e150
        /*0980*/ 	.word	0x000000ff
        /*0984*/ 	.word	0x00000000
        /*0988*/ 	.short	0x0101
        /*098a*/ 	.byte	0x04
	.zero		1


	//   ....[47]....
        /*098c*/ 	.word	0x0000f470
        /*0990*/ 	.word	0x00000017
        /*0994*/ 	.word	0x00000000
        /*0998*/ 	.short	0x0101
        /*099a*/ 	.byte	0x3f
	.zero		1


	//   ....[48]....
        /*099c*/ 	.word	0x00011840
        /*09a0*/ 	.word	0x00000000
        /*09a4*/ 	.word	0x0002a840
        /*09a8*/ 	.short	0x010a
        /*09aa*/ 	.byte	0x3f
	.zero		1


	//   ....[49]....
        /*09ac*/ 	.word	0x00011e50
        /*09b0*/ 	.word	0x00000000
        /*09b4*/ 	.word	0x0002a830
        /*09b8*/ 	.short	0x0107
        /*09ba*/ 	.byte	0x3f
	.zero		1


	//   ....[50]....
        /*09bc*/ 	.word	0x00011f00
        /*09c0*/ 	.word	0x00000000
        /*09c4*/ 	.word	0x0002a830
        /*09c8*/ 	.short	0x0101
        /*09ca*/ 	.byte	0x3f
	.zero		1


	//   ....[51]....
        /*09cc*/ 	.word	0x00012930
        /*09d0*/ 	.word	0x00000010
        /*09d4*/ 	.word	0x0002a800
        /*09d8*/ 	.short	0x0107
        /*09da*/ 	.byte	0x3f
	.zero		1


	//   ....[52]....
        /*09dc*/ 	.word	0x00012a20
        /*09e0*/ 	.word	0x00000010
        /*09e4*/ 	.word	0x0002a800
        /*09e8*/ 	.short	0x0101
        /*09ea*/ 	.byte	0x3f
	.zero		1


	//   ....[53]....
        /*09ec*/ 	.word	0x00012a40
        /*09f0*/ 	.word	0x00000010
        /*09f4*/ 	.word	0x0002a820
        /*09f8*/ 	.short	0x010a
        /*09fa*/ 	.byte	0x3f
	.zero		1


	//   ....[54]....
        /*09fc*/ 	.word	0x00012d90
        /*0a00*/ 	.word	0x00000006
        /*0a04*/ 	.word	0x0002a840
        /*0a08*/ 	.short	0x010a
        /*0a0a*/ 	.byte	0x3f
	.zero		1


	//   ....[55]....
        /*0a0c*/ 	.word	0x00013260
        /*0a10*/ 	.word	0x00000006
        /*0a14*/ 	.word	0x0002a830
        /*0a18*/ 	.short	0x0107
        /*0a1a*/ 	.byte	0x3f
	.zero		1


	//   ....[56]....
        /*0a1c*/ 	.word	0x00013310
        /*0a20*/ 	.word	0x00000006
        /*0a24*/ 	.word	0x0002a830
        /*0a28*/ 	.short	0x0101
        /*0a2a*/ 	.byte	0x3f
	.zero		1


	//   ....[57]....
        /*0a2c*/ 	.word	0x00013370
        /*0a30*/ 	.word	0x00000006
        /*0a34*/ 	.word	0x0002a860
        /*0a38*/ 	.short	0x010a
        /*0a3a*/ 	.byte	0x3f
	.zero		1


	//   ....[58]....
        /*0a3c*/ 	.word	0x000137a0
        /*0a40*/ 	.word	0x00000006
        /*0a44*/ 	.word	0x0002a850
        /*0a48*/ 	.short	0x0107
        /*0a4a*/ 	.byte	0x3f
	.zero		1


	//   ....[59]....
        /*0a4c*/ 	.word	0x000138e0
        /*0a50*/ 	.word	0x00000006
        /*0a54*/ 	.word	0x0002a850
        /*0a58*/ 	.short	0x0101
        /*0a5a*/ 	.byte	0x3f
	.zero		1


	//   ....[60]....
        /*0a5c*/ 	.word	0x00013b60
        /*0a60*/ 	.word	0x00000004
        /*0a64*/ 	.word	0x0002a860
        /*0a68*/ 	.short	0x010a
        /*0a6a*/ 	.byte	0x3f
	.zero		1


	//   ....[61]....
        /*0a6c*/ 	.word	0x00013f60
        /*0a70*/ 	.word	0x00000004
        /*0a74*/ 	.word	0x0002a850
        /*0a78*/ 	.short	0x0107
        /*0a7a*/ 	.byte	0x3f
	.zero		1


	//   ....[62]....
        /*0a7c*/ 	.word	0x00014010
        /*0a80*/ 	.word	0x00000004
        /*0a84*/ 	.word	0x0002a850
        /*0a88*/ 	.short	0x0101
        /*0a8a*/ 	.byte	0x3f
	.zero		1


	//   ....[63]....
        /*0a8c*/ 	.word	0x000142b0
        /*0a90*/ 	.word	0x00000004
        /*0a94*/ 	.word	0x0002a820
        /*0a98*/ 	.short	0x010a
        /*0a9a*/ 	.byte	0x3f
	.zero		1


	//   ....[64]....
        /*0a9c*/ 	.word	0x00014450
        /*0aa0*/ 	.word	0x00000005
        /*0aa4*/ 	.word	0x0002a840
        /*0aa8*/ 	.short	0x010a
        /*0aaa*/ 	.byte	0x3f
	.zero		1


	//   ....[65]....
        /*0aac*/ 	.word	0x000144f0
        /*0ab0*/ 	.word	0x00000017
        /*0ab4*/ 	.word	0x0002a840
        /*0ab8*/ 	.short	0x010a
        /*0aba*/ 	.byte	0x3f
	.zero		1


	//   ....[66]....
        /*0abc*/ 	.word	0x00014530
        /*0ac0*/ 	.word	0x00000005
        /*0ac4*/ 	.word	0x0002a860
        /*0ac8*/ 	.short	0x010a
        /*0aca*/ 	.byte	0x3f
	.zero		1


	//   ....[67]....
        /*0acc*/ 	.word	0x00014570
        /*0ad0*/ 	.word	0x00000017
        /*0ad4*/ 	.word	0x0002a860
        /*0ad8*/ 	.short	0x010a
        /*0ada*/ 	.byte	0x3f
	.zero		1


	//   ....[68]....
        /*0adc*/ 	.word	0x000145e0
        /*0ae0*/ 	.word	0x00000003
        /*0ae4*/ 	.word	0x0002a800
        /*0ae8*/ 	.short	0x010a
        /*0aea*/ 	.byte	0x3f
	.zero		1


	//   ....[69]....
        /*0aec*/ 	.word	0x00014630
        /*0af0*/ 	.word	0x0000000f
        /*0af4*/ 	.word	0x0002a830
        /*0af8*/ 	.short	0x010a
        /*0afa*/ 	.byte	0x3f
	.zero		1


	//   ....[70]....
        /*0afc*/ 	.word	0x00014690
        /*0b00*/ 	.word	0x0000000e
        /*0b04*/ 	.word	0x0002a830
        /*0b08*/ 	.short	0x010a
        /*0b0a*/ 	.byte	0x3f
	.zero		1


	//   ....[71]....
        /*0b0c*/ 	.word	0x000146f0
        /*0b10*/ 	.word	0x0000000d
        /*0b14*/ 	.word	0x0002a850
        /*0b18*/ 	.short	0x010a
        /*0b1a*/ 	.byte	0x3f
	.zero		1


	//   ....[72]....
        /*0b1c*/ 	.word	0x00014750
        /*0b20*/ 	.word	0x0000000c
        /*0b24*/ 	.word	0x0002a830
        /*0b28*/ 	.short	0x010a
        /*0b2a*/ 	.byte	0x3f
	.zero		1


	//   ....[73]....
        /*0b2c*/ 	.word	0x000147b0
        /*0b30*/ 	.word	0x0000000b
        /*0b34*/ 	.word	0x0002a850
        /*0b38*/ 	.short	0x010a
        /*0b3a*/ 	.byte	0x3f
	.zero		1


	//   ....[74]....
        /*0b3c*/ 	.word	0x00014810
        /*0b40*/ 	.word	0x0000000e
        /*0b44*/ 	.word	0x0002a830
        /*0b48*/ 	.short	0x010a
        /*0b4a*/ 	.byte	0x3f
	.zero		1


	//   ....[75]....
        /*0b4c*/ 	.word	0x00014870
        /*0b50*/ 	.word	0x0000000b
        /*0b54*/ 	.word	0x0002a850
        /*0b58*/ 	.short	0x010a
        /*0b5a*/ 	.byte	0x3f
	.zero		1


	//   ....[76]....
        /*0b5c*/ 	.word	0x000148d0
        /*0b60*/ 	.word	0x00000005
        /*0b64*/ 	.word	0x0002a850
        /*0b68*/ 	.short	0x010a
        /*0b6a*/ 	.byte	0x3f
	.zero		1


	//   ....[77]....
        /*0b6c*/ 	.word	0x000149d0
        /*0b70*/ 	.word	0x00000000
        /*0b74*/ 	.word	0x0002a840
        /*0b78*/ 	.short	0x010a
        /*0b7a*/ 	.byte	0x3f
	.zero		1


	//   ....[78]....
        /*0b7c*/ 	.word	0x00015c60
        /*0b80*/ 	.word	0x00000010
        /*0b84*/ 	.word	0x0002a820
        /*0b88*/ 	.short	0x010a
        /*0b8a*/ 	.byte	0x3f
	.zero		1


	//   ....[79]....
        /*0b8c*/ 	.word	0x00015cb0
        /*0b90*/ 	.word	0x00000006
        /*0b94*/ 	.word	0x0002a840
        /*0b98*/ 	.short	0x010a
        /*0b9a*/ 	.byte	0x3f
	.zero		1


	//   ....[80]....
        /*0b9c*/ 	.word	0x000163e0
        /*0ba0*/ 	.word	0x00000006
        /*0ba4*/ 	.word	0x0002a860
        /*0ba8*/ 	.short	0x010a
        /*0baa*/ 	.byte	0x3f
	.zero		1


	//   ....[81]....
        /*0bac*/ 	.word	0x00016b80
        /*0bb0*/ 	.word	0x00000004
        /*0bb4*/ 	.word	0x0002a860
        /*0bb8*/ 	.short	0x010a
        /*0bba*/ 	.byte	0x3f
	.zero		1


	//   ....[82]....
        /*0bbc*/ 	.word	0x00017490
        /*0bc0*/ 	.word	0x00000004
        /*0bc4*/ 	.word	0x0002a820
        /*0bc8*/ 	.short	0x010a
        /*0bca*/ 	.byte	0x3f
	.zero		1


	//   ....[83]....
        /*0bcc*/ 	.word	0x00017630
        /*0bd0*/ 	.word	0x00000005
        /*0bd4*/ 	.word	0x0002a840
        /*0bd8*/ 	.short	0x010a
        /*0bda*/ 	.byte	0x3f
	.zero		1


	//   ....[84]....
        /*0bdc*/ 	.word	0x00017680
        /*0be0*/ 	.word	0x00000017
        /*0be4*/ 	.word	0x0002a840
        /*0be8*/ 	.short	0x010a
        /*0bea*/ 	.byte	0x3f
	.zero		1


	//   ....[85]....
        /*0bec*/ 	.word	0x000176d0
        /*0bf0*/ 	.word	0x00000005
        /*0bf4*/ 	.word	0x0002a860
        /*0bf8*/ 	.short	0x010a
        /*0bfa*/ 	.byte	0x3f
	.zero		1


	//----- nvinfo : EIATTR_NUM_MBARRIERS
	.align		4
.L_424:
        /*0bfc*/ 	.byte	0x03, 0x38
        /*0bfe*/ 	.short	0x0016


	//----- nvinfo : EIATTR_EXIT_INSTR_OFFSETS
	.align		4
        /*0c00*/ 	.byte	0x04, 0x1c
        /*0c02*/ 	.short	(.L_426 - .L_425)


	//   ....[0]....
.L_425:
        /*0c04*/ 	.word	0x00000950


	//   ....[1]....
        /*0c08*/ 	.word	0x00010140


	//   ....[2]....
        /*0c0c*/ 	.word	0x000145c0


	//----- nvinfo : EIATTR_MAX_THREADS
	.align		4
.L_426:
        /*0c10*/ 	.byte	0x04, 0x05
        /*0c12*/ 	.short	(.L_428 - .L_427)
.L_427:
        /*0c14*/ 	.word	0x00000180
        /*0c18*/ 	.word	0x00000001
        /*0c1c*/ 	.word	0x00000001


	//----- nvinfo : EIATTR_CRS_STACK_SIZE
	.align		4
.L_428:
        /*0c20*/ 	.byte	0x04, 0x1e
        /*0c22*/ 	.short	(.L_430 - .L_429)
.L_429:
        /*0c24*/ 	.word	0x00000000


	//----- nvinfo : EIATTR_CBANK_PARAM_SIZE
	.align		4
.L_430:
        /*0c28*/ 	.byte	0x03, 0x19
        /*0c2a*/ 	.short	0x0af0


	//----- nvinfo : EIATTR_PARAM_CBANK
	.align		4
        /*0c2c*/ 	.byte	0x04, 0x0a
        /*0c2e*/ 	.short	(.L_432 - .L_431)
	.align		4
.L_431:
        /*0c30*/ 	.word	index@(.nv.constant0._ZN7cutlass13device_kernelIN5flash11enable_sm90INS1_16FlashAttnFwdSm90INS1_25CollectiveMainloopFwdSm90ILi2EN4cute5tupleIJNS5_1CILi1EEES8_S8_EEENS6_IJNS7_ILi128EEENS7_ILi96EEENS7_ILi192EEEEEELi128ENS_6half_tEfNS_4arch4Sm90ELb0ELb1ELb1ELb0ELb1ELb0ELb0ELb1ELb1ELb1ELb0ELb0EEENS1_21CollectiveEpilogueFwdINS6_IJSA_SA_SB_EEES9_SE_SG_Li256ELb0ELb1ELb0ELb0EEENS1_30DynamicPersistentTileSchedulerILi256ELi128ELb0ELb1ELb1EEEEEEEEEvNT_6ParamsE)
        /*0c34*/ 	.short	0x0210
        /*0c36*/ 	.short	0x0af0


	//----- nvinfo : EIATTR_SW_WAR
	.align		4
.L_432:
        /*0c38*/ 	.byte	0x04, 0x36
        /*0c3a*/ 	.short	(.L_434 - .L_433)
.L_433:
        /*0c3c*/ 	.word	0x00000008
.L_434:


//--------------------- .nv.info._ZN7cutlass13device_kernelIN5flash11enable_sm90INS1_16FlashAttnFwdSm90INS1_25CollectiveMainloopFwdSm90ILi2EN4cute5tupleIJNS5_1CILi1EEES8_S8_EEENS6_IJNS7_ILi128EEENS7_ILi96EEENS7_ILi192EEEEEELi128ENS_6half_tEfNS_4arch4Sm90ELb0ELb1ELb1ELb1ELb1ELb0ELb0ELb1ELb1ELb1ELb0ELb0EEENS1_21CollectiveEpilogueFwdINS6_IJSA_SA_SB_EEES9_SE_SG_Li256ELb1ELb1ELb0ELb0EEENS1_36VarlenDynamicPersistentTileSchedulerILi128ELi96ELi256ELi128ELb0ELb1ELb1ELb1ELb0ELb1EEEEEEEEEvNT_6ParamsE --------------------------
	.section	.nv.info._ZN7cutlass13device_kernelIN5flash11enable_sm90INS1_16FlashAttnFwdSm90INS1_25CollectiveMainloopFwdSm90ILi2EN4cute5tupleIJNS5_1CILi1EEES8_S8_EEENS6_IJNS7_ILi128EEENS7_ILi96EEENS7_ILi192EEEEEELi128ENS_6half_tEfNS_4arch4Sm90ELb0ELb1ELb1ELb1ELb1ELb0ELb0ELb1ELb1ELb1ELb0ELb0EEENS1_21CollectiveEpilogueFwdINS6_IJSA_SA_SB_EEES9_SE_SG_Li256ELb1ELb1ELb0ELb0EEENS1_36VarlenDynamicPersistentTileSchedulerILi128ELi96ELi256ELi128ELb0ELb1ELb1ELb1ELb0ELb1EEEEEEEEEvNT_6ParamsE,"",@"SHT_CUDA_INFO"
	.sectionflags	@""
	.align	4


	//----- nvinfo : EIATTR_CUDA_API_VERSION
	.align		4
        /*0000*/ 	.byte	0x04, 0x37
        /*0002*/ 	.short	(.L_436 - .L_435)
.L_435:
        /*0004*/ 	.word	0x00000082


	//----- nvinfo : EIATTR_KPARAM_INFO
	.align		4
.L_436:
        /*0008*/ 	.byte	0x04, 0x17
        /*000a*/ 	.short	(.L_438 - .L_437)
.L_437:
        /*000c*/ 	.word	0x00000000
        /*0010*/ 	.short	0x0000
        /*0012*/ 	.short	0x0070
        /*0014*/ 	.byte	0x00, 0xf0, 0x01, 0x2a


	//----- nvinfo : EIATTR_SPARSE_MMA_MASK
	.align		4
.L_438:
        /*0018*/ 	.byte	0x03, 0x50
        /*001a*/ 	.short	0x0000


	//----- nvinfo : EIATTR_MAXREG_COUNT
	.align		4
        /*001c*/ 	.byte	0x03, 0x1b
        /*001e*/ 	.short	0x00a8


	//----- nvinfo : EIATTR_NUM_BARRIERS
	.align		4
        /*0020*/ 	.byte	0x02, 0x4c
        /*0022*/ 	.byte	0x09
	.zero		1


	//----- nvinfo : EIATTR_EXTERNS
	.align		4
        /*0024*/ 	.byte	0x04, 0x0f
        /*0026*/ 	.short	(.L_440 - .L_439)


	//   ....[0]....
	.align		4
.L_439:
        /*0028*/ 	.word	index@(__assertfail)


	//----- nvinfo : EIATTR_ANNOTATIONS
	.align		4
.L_440:
        /*002c*/ 	.byte	0x04, 0x55
        /*002e*/ 	.short	(.L_442 - .L_441)


	//   ....[0]....
.L_441:
        /* <DEDUP_REMOVED lines=19> */
        /*0154*/ 	.byte	0x50, 0x5e, 0x01, 0x00, 0x01, 0x00, 0x00, 0x00, 0xf0, 0x5f, 0x01, 0x00


	//----- nvinfo : EIATTR_MERCURY_ISA_VERSION
	.align		4
.L_442:
        /*0160*/ 	.byte	0x03, 0x5f
        /*0162*/ 	.short	0x0101


	//----- nvinfo : EIATTR_UNUSED_LOAD_BYTE_OFFSET
	.align		4
        /*0164*/ 	.byte	0x04, 0x44
        /*0166*/ 	.short	(.L_444 - .L_443)


	//   ....[0]....
.L_443:
        /*0168*/ 	.word	0x00000950
        /*016c*/ 	.word	0x0000fff0


	//   ....[1]....
        /*0170*/ 	.word	0x0000e5e0
        /*0174*/ 	.word	0x0000fff0


	//----- nvinfo : EIATTR_INT_WARP_WIDE_INSTR_OFFSETS
	.align		4
.L_444:
        /*0178*/ 	.byte	0x04, 0x31
        /*017a*/ 	.short	(.L_446 - .L_445)


	//   ....[0]....
.L_445:
        /*017c*/ 	.word	0x000000c0


	//   ....[1]....
        /*0180*/ 	.word	0x000000d0


	//   ....[2]....
        /*0184*/ 	.word	0x00000170


	//   ....[3]....
        /*0188*/ 	.word	0x00011b50


	//   ....[4]....
        /*018c*/ 	.word	0x00011be0


	//   ....[5]....
        /*0190*/ 	.word	0x00014b50


	//   ....[6]....
        /*0194*/ 	.word	0x00014be0


	//----- nvinfo : EIATTR_COOP_GROUP_MASK_REGIDS
	.align		4
.L_446:
        /*0198*/ 	.byte	0x04, 0x29
        /*019a*/ 	.short	(.L_448 - .L_447)


	//   ....[0]....
.L_447:
        /*019c*/ 	.word	0xffffffff


	//   ....[1]....
        /*01a0*/ 	.word	0xffffffff


	//   ....[2]....
        /*01a4*/ 	.word	0xffffffff


	//   ....[3]....
        /*01a8*/ 	.word	0xffffffff


	//   ....[4]....
        /*01ac*/ 	.word	0xffffffff


	//   ....[5]....
        /*01b0*/ 	.word	0xffffffff


	//   ....[6]....
        /*01b4*/ 	.word	0xffffffff


	//   ....[7]....
        /*01b8*/ 	.word	0xffffffff


	//   ....[8]....
        /*01bc*/ 	.word	0xffffffff


	//   ....[9]....
        /*01c0*/ 	.word	0xffffffff


	//   ....[10]....
        /*01c4*/ 	.word	0xffffffff


	//   ....[11]....
        /*01c8*/ 	.word	0xffffffff


	//   ....[12]....
        /*01cc*/ 	.word	0xffffffff


	//   ....[13]....
        /*01d0*/ 	.word	0xffffffff


	//   ....[14]....
        /*01d4*/ 	.word	0xffffffff


	//   ....[15]....
        /*01d8*/ 	.word	0xffffffff


	//   ....[16]....
        /*01dc*/ 	.word	0xffffffff


	//   ....[17]....
        /*01e0*/ 	.word	0xffffffff


	//   ....[18]....
        /*01e4*/ 	.word	0xffffffff


	//   ....[19]....
        /*01e8*/ 	.word	0xffffffff


	//   ....[20]....
        /*01ec*/ 	.word	0xffffffff


	//   ....[21]....
        /*01f0*/ 	.word	0xffffffff


	//   ....[22]....
        /*01f4*/ 	.word	0xffffffff


	//   ....[23]....
        /*01f8*/ 	.word	0xffffffff


	//   ....[24]....
        /*01fc*/ 	.word	0xffffffff


	//   ....[25]....
        /*0200*/ 	.word	0xffffffff


	//   ....[26]....
        /*0204*/ 	.word	0xffffffff


	//   ....[27]....
        /*0208*/ 	.word	0xffffffff


	//   ....[28]....
        /*020c*/ 	.word	0xffffffff


	//   ....[29]....
        /*0210*/ 	.word	0xffffffff


	//   ....[30]....
        /*0214*/ 	.word	0xffffffff


	//   ....[31]....
        /*0218*/ 	.word	0xffffffff


	//   ....[32]....
        /*021c*/ 	.word	0xffffffff


	//   ....[33]....
        /*0220*/ 	.word	0xffffffff


	//   ....[34]....
        /*0224*/ 	.word	0xffffffff


	//   ....[35]....
        /*0228*/ 	.word	0xffffffff


	//   ....[36]....
        /*022c*/ 	.word	0xffffffff


	//   ....[37]....
        /*0230*/ 	.word	0xffffffff


	//   ....[38]....
        /*0234*/ 	.word	0xffffffff


	//   ....[39]....
        /*0238*/ 	.word	0xffffffff


	//   ....[40]....
        /*023c*/ 	.word	0xffffffff


	//   ....[41]....
        /*0240*/ 	.word	0xffffffff


	//   ....[42]....
        /*0244*/ 	.word	0xffffffff


	//   ....[43]....
        /*0248*/ 	.word	0xffffffff


	//   ....[44]....
        /*024c*/ 	.word	0xffffffff


	//   ....[45]....
        /*0250*/ 	.word	0xffffffff


	//   ....[46]....
        /*0254*/ 	.word	0xffffffff


	//   ....[47]....
        /*0258*/ 	.word	0xffffffff


	//   ....[48]....
        /*025c*/ 	.word	0xffffffff


	//   ....[49]....
        /*0260*/ 	.word	0xffffffff


	//   ....[50]....
        /*0264*/ 	.word	0xffffffff


	//   ....[51]....
        /*0268*/ 	.word	0xffffffff


	//   ....[52]....
        /*026c*/ 	.word	0xffffffff


	//   ....[53]....
        /*0270*/ 	.word	0xffffffff


	//   ....[54]....
        /*0274*/ 	.word	0xffffffff


	//   ....[55]....
        /*0278*/ 	.word	0xffffffff


	//   ....[56]....
        /*027c*/ 	.word	0xffffffff


	//   ....[57]....
        /*0280*/ 	.word	0xffffffff


	//   ....[58]....
        /*0284*/ 	.word	0xffffffff


	//   ....[59]....
        /*0288*/ 	.word	0xffffffff


	//   ....[60]....
        /*028c*/ 	.word	0xffffffff


	//   ....[61]....
        /*0290*/ 	.word	0xffffffff


	//   ....[62]....
        /*0294*/ 	.word	0xffffffff


	//   ....[63]....
        /*0298*/ 	.word	0xffffffff


	//   ....[64]....
        /*029c*/ 	.word	0xffffffff


	//   ....[65]....
        /*02a0*/ 	.word	0xffffffff


	//   ....[66]....
        /*02a4*/ 	.word	0xffffffff


	//   ....[67]....
        /*02a8*/ 	.word	0xffffffff


	//   ....[68]....
        /*02ac*/ 	.word	0xffffffff


	//   ....[69]....
        /*02b0*/ 	.word	0xffffffff


	//   ....[70]....
        /*02b4*/ 	.word	0xffffffff


	//   ....[71]....
        /*02b8*/ 	.word	0xffffffff


	//   ....[72]....
        /*02bc*/ 	.word	0xffffffff


	//   ....[73]....
        /*02c0*/ 	.word	0xffffffff


	//   ....[74]....
        /*02c4*/ 	.word	0xffffffff


	//   ....[75]....
        /*02c8*/ 	.word	0xffffffff


	//   ....[76]....
        /*02cc*/ 	.word	0xffffffff


	//   ....[77]....
        /*02d0*/ 	.word	0xffffffff


	//   ....[78]....
        /*02d4*/ 	.word	0xffffffff


	//   ....[79]....
        /*02d8*/ 	.word	0xffffffff


	//   ....[80]....
        /*02dc*/ 	.word	0xffffffff


	//   ....[81]....
        /*02e0*/ 	.word	0xffffffff


	//   ....[82]....
        /*02e4*/ 	.word	0xffffffff


	//   ....[83]....
        /*02e8*/ 	.word	0xffffffff


	//   ....[84]....
        /*02ec*/ 	.word	0xffffffff


	//   ....[85]....
        /*02f0*/ 	.word	0xffffffff


	//   ....[86]....
        /*02f4*/ 	.word	0xffffffff


	//   ....[87]....
        /*02f8*/ 	.word	0xffffffff


	//   ....[88]....
        /*02fc*/ 	.word	0xffffffff


	//   ....[89]....
        /*0300*/ 	.word	0xffffffff


	//   ....[90]....
        /*0304*/ 	.word	0xffffffff


	//   ....[91]....
        /*0308*/ 	.word	0xffffffff


	//   ....[92]....
        /*030c*/ 	.word	0xffffffff


	//   ....[93]....
        /*0310*/ 	.word	0xffffffff


	//   ....[94]....
        /*0314*/ 	.word	0xffffffff


	//   ....[95]....
        /*0318*/ 	.word	0xffffffff


	//   ....[96]....
        /*031c*/ 	.word	0xffffffff


	//   ....[97]....
        /*0320*/ 	.word	0xffffffff


	//   ....[98]....
        /*0324*/ 	.word	0xffffffff


	//   ....[99]....
        /*0328*/ 	.word	0xffffffff


	//   ....[100]....
        /*032c*/ 	.word	0xffffffff


	//   ....[101]....
        /*0330*/ 	.word	0xffffffff


	//   ....[102]....
        /*0334*/ 	.word	0xffffffff


	//   ....[103]....
        /*0338*/ 	.word	0xffffffff


	//   ....[104]....
        /*033c*/ 	.word	0xffffffff


	//   ....[105]....
        /*0340*/ 	.word	0xffffffff


	//   ....[106]....
        /*0344*/ 	.word	0xffffffff


	//   ....[107]....
        /*0348*/ 	.word	0xffffffff


	//   ....[108]....
        /*034c*/ 	.word	0xffffffff


	//   ....[109]....
        /*0350*/ 	.word	0xffffffff


	//   ....[110]....
        /*0354*/ 	.word	0xffffffff


	//   ....[111]....
        /*0358*/ 	.word	0xffffffff


	//   ....[112]....
        /*035c*/ 	.word	0xffffffff


	//   ....[113]....
        /*0360*/ 	.word	0xffffffff


	//   ....[114]....
        /*0364*/ 	.word	0xffffffff


	//   ....[115]....
        /*0368*/ 	.word	0xffffffff


	//   ....[116]....
        /*036c*/ 	.word	0xffffffff


	//   ....[117]....
        /*0370*/ 	.word	0xffffffff


	//   ....[118]....
        /*0374*/ 	.word	0xffffffff


	//   ....[119]....
        /*0378*/ 	.word	0xffffffff


	//   ....[120]....
        /*037c*/ 	.word	0xffffffff


	//   ....[121]....
        /*0380*/ 	.word	0xffffffff


	//   ....[122]....
        /*0384*/ 	.word	0xffffffff


	//   ....[123]....
        /*0388*/ 	.word	0xffffffff


	//   ....[124]....
        /*038c*/ 	.word	0xffffffff


	//   ....[125]....
        /*0390*/ 	.word	0xffffffff


	//   ....[126]....
        /*0394*/ 	.word	0xffffffff


	//   ....[127]....
        /*0398*/ 	.word	0xffffffff


	//   ....[128]....
        /*039c*/ 	.word	0xffffffff


	//   ....[129]....
        /*03a0*/ 	.word	0xffffffff


	//   ....[130]....
        /*03a4*/ 	.word	0xffffffff


	//   ....[131]....
        /*03a8*/ 	.word	0xffffffff


	//   ....[132]....
        /*03ac*/ 	.word	0xffffffff


	//   ....[133]....
        /*03b0*/ 	.word	0xffffffff


	//   ....[134]....
        /*03b4*/ 	.word	0xffffffff


	//   ....[135]....
        /*03b8*/ 	.word	0xffffffff


	//   ....[136]....
        /*03bc*/ 	.word	0xffffffff


	//   ....[137]....
        /*03c0*/ 	.word	0xffffffff


	//   ....[138]....
        /*03c4*/ 	.word	0xffffffff


	//   ....[139]....
        /*03c8*/ 	.word	0xffffffff


	//   ....[140]....
        /*03cc*/ 	.word	0xffffffff


	//   ....[141]....
        /*03d0*/ 	.word	0xffffffff


	//   ....[142]....
        /*03d4*/ 	.word	0xffffffff


	//   ....[143]....
        /*03d8*/ 	.word	0xffffffff


	//   ....[144]....
        /*03dc*/ 	.word	0xffffffff


	//   ....[145]....
        /*03e0*/ 	.word	0xffffffff


	//   ....[146]....
        /*03e4*/ 	.word	0xffffffff


	//   ....[147]....
        /*03e8*/ 	.word	0xffffffff


	//   ....[148]....
        /*03ec*/ 	.word	0xffffffff


	//   ....[149]....
        /*03f0*/ 	.word	0xffffffff


	//   ....[150]....
        /*03f4*/ 	.word	0xffffffff


	//   ....[151]....
        /*03f8*/ 	.word	0x0500000f


	//   ....[152]....
        /*03fc*/ 	.word	0x0500000f


	//   ....[153]....
        /*0400*/ 	.word	0x0500000f


	//   ....[154]....
        /*0404*/ 	.word	0x0500000f


	//   ....[155]....
        /*0408*/ 	.word	0x0500000f


	//   ....[156]....
        /*040c*/ 	.word	0x0500000f


	//   ....[157]....
        /*0410*/ 	.word	0x0500000f


	//   ....[158]....
        /*0414*/ 	.word	0x0500000f


	//   ....[159]....
        /*0418*/ 	.word	0x0500000f


	//   ....[160]....
        /*041c*/ 	.word	0x0500000f


	//   ....[161]....
        /*0420*/ 	.word	0x0500000f


	//   ....[162]....
        /*0424*/ 	.word	0x0500000f


	//   ....[163]....
        /*0428*/ 	.word	0x0500000f


	//   ....[164]....
        /*042c*/ 	.word	0x0500000f


	//   ....[165]....
        /*0430*/ 	.word	0x0500000f


	//   ....[166]....
        /*0434*/ 	.word	0x0500000f


	//   ....[167]....
        /*0438*/ 	.word	0x0500000f


	//   ....[168]....
        /*043c*/ 	.word	0x0500000f


	//   ....[169]....
        /*0440*/ 	.word	0x0500000f


	//   ....[170]....
        /*0444*/ 	.word	0x0500000f


	//   ....[171]....
        /*0448*/ 	.word	0x0500000f


	//   ....[172]....
        /*044c*/ 	.word	0x0500000f


	//   ....[173]....
        /*0450*/ 	.word	0x0500000f


	//   ....[174]....
        /*0454*/ 	.word	0x0500000f


	//   ....[175]....
        /*0458*/ 	.word	0x0500000f


	//   ....[176]....
        /*045c*/ 	.word	0x0500000f


	//   ....[177]....
        /*0460*/ 	.word	0x0500000f


	//   ....[178]....
        /*0464*/ 	.word	0x0500000f


	//   ....[179]....
        /*0468*/ 	.word	0x0500000f


	//   ....[180]....
        /*046c*/ 	.word	0x0500000f


	//   ....[181]....
        /*0470*/ 	.word	0x0500000f


	//   ....[182]....
        /*0474*/ 	.word	0x0500000f


	//   ....[183]....
        /*0478*/ 	.word	0x0500000f


	//   ....[184]....
        /*047c*/ 	.word	0x0500000f


	//   ....[185]....
        /*0480*/ 	.word	0x0500000f


	//   ....[186]....
        /*0484*/ 	.word	0x0500000f


	//   ....[187]....
        /*0488*/ 	.word	0x0500000f


	//   ....[188]....
        /*048c*/ 	.word	0x0500000f


	//   ....[189]....
        /*0490*/ 	.word	0x0500000f


	//   ....[190]....
        /*0494*/ 	.word	0x0500000f


	//   ....[191]....
        /*0498*/ 	.word	0x0500000f


	//   ....[192]....
        /*049c*/ 	.word	0x0500000f


	//   ....[193]....
        /*04a0*/ 	.word	0x0500000f


	//   ....[194]....
        /*04a4*/ 	.word	0x0500000f


	//   ....[195]....
        /*04a8*/ 	.word	0x0500000f


	//   ....[196]....
        /*04ac*/ 	.word	0x0500000f


	//   ....[197]....
        /*04b0*/ 	.word	0x0500000f


	//   ....[198]....
        /*04b4*/ 	.word	0x0500000f


	//   ....[199]....
        /*04b8*/ 	.word	0x0500000f


	//   ....[200]....
        /*04bc*/ 	.word	0x0500000f


	//   ....[201]....
        /*04c0*/ 	.word	0x0500000f


	//   ....[202]....
        /*04c4*/ 	.word	0x0500000f


	//   ....[203]....
        /*04c8*/ 	.word	0x0500000f


	//   ....[204]....
        /*04cc*/ 	.word	0x0500000f


	//   ....[205]....
        /*04d0*/ 	.word	0x0500000f


	//   ....[206]....
        /*04d4*/ 	.word	0x0500000f


	//   ....[207]....
        /*04d8*/ 	.word	0x0500000f


	//   ....[208]....
        /*04dc*/ 	.word	0x0500000f


	//   ....[209]....
        /*04e0*/ 	.word	0x0500000f


	//   ....[210]....
        /*04e4*/ 	.word	0x0500000f


	//   ....[211]....
        /*04e8*/ 	.word	0x0500000f


	//   ....[212]....
        /*04ec*/ 	.word	0x0500000f


	//   ....[213]....
        /*04f0*/ 	.word	0x0500000f


	//   ....[214]....
        /*04f4*/ 	.word	0x0500000f


	//   ....[215]....
        /*04f8*/ 	.word	0x0500000f


	//   ....[216]....
        /*04fc*/ 	.word	0x0500000f


	//   ....[217]....
        /*0500*/ 	.word	0x0500000f


	//   ....[218]....
        /*0504*/ 	.word	0x0500000f


	//   ....[219]....
        /*0508*/ 	.word	0x0500000f


	//   ....[220]....
        /*050c*/ 	.word	0x0500000f


	//   ....[221]....
        /*0510*/ 	.word	0x0500000f


	//   ....[222]....
        /*0514*/ 	.word	0x0500000f


	//   ....[223]....
        /*0518*/ 	.word	0x0500000f


	//   ....[224]....
        /*051c*/ 	.word	0x0500000f


	//   ....[225]....
        /*0520*/ 	.word	0x0500000f


	//   ....[226]....
        /*0524*/ 	.word	0x0500000f


	//   ....[227]....
        /*0528*/ 	.word	0x0500000f


	//   ....[228]....
        /*052c*/ 	.word	0x0500000f


	//   ....[229]....
        /*0530*/ 	.word	0x0500000f


	//   ....[230]....
        /*0534*/ 	.word	0x0500000f


	//   ....[231]....
        /*0538*/ 	.word	0x0500000f


	//   ....[232]....
        /*053c*/ 	.word	0x0500000f


	//   ....[233]....
        /*0540*/ 	.word	0x0500000f


	//----- nvinfo : EIATTR_COOP_GROUP_INSTR_OFFSETS
	.align		4
.L_448:
        /*0544*/ 	.byte	0x04, 0x28
        /*0546*/ 	.short	(.L_450 - .L_449)


	//   ....[0]....
.L_449:
        /*0548*/ 	.word	0x00000070


	//   ....[1]....
        /*054c*/ 	.word	0x000000b0


	//   ....[2]....
        /*0550*/ 	.word	0x000002d0


	//   ....[3]....
        /*0554*/ 	.word	0x00000430


	//   ....[4]....
        /*0558*/ 	.word	0x00000550


	//   ....[5]....
        /*055c*/ 	.word	0x000006b0


	//   ....[6]....
        /*0560*/ 	.word	0x00001780


	//   ....[7]....
        /*0564*/ 	.word	0x00002410


	//   ....[8]....
        /*0568*/ 	.word	0x00002a50


	//   ....[9]....
        /*056c*/ 	.word	0x000037b0


	//   ....[10]....
        /*0570*/ 	.word	0x000038c0


	//   ....[11]....
        /*0574*/ 	.word	0x00003e20


	//   ....[12]....
        /*0578*/ 	.word	0x00003eb0


	//   ....[13]....
        /*057c*/ 	.word	0x00005bc0


	//   ....[14]....
        /*0580*/ 	.word	0x00006840


	//   ....[15]....
        /*0584*/ 	.word	0x00006eb0


	//   ....[16]....
        /*0588*/ 	.word	0x00006fd0


	//   ....[17]....
        /*058c*/ 	.word	0x00007570


	//   ....[18]....
        /*0590*/ 	.word	0x000075d0


	//   ....[19]....
        /*0594*/ 	.word	0x000097d0


	//   ....[20]....
        /*0598*/ 	.word	0x00009800


	//   ....[21]....
        /*059c*/ 	.word	0x00009820


	//   ....[22]....
        /*05a0*/ 	.word	0x00009840


	//   ....[23]....
        /*05a4*/ 	.word	0x0000b480


	//   ....[24]....
        /*05a8*/ 	.word	0x0000c000


	//   ....[25]....
        /*05ac*/ 	.word	0x0000c7b0


	//   ....[26]....
        /*05b0*/ 	.word	0x0000c8c0


	//   ....[27]....
        /*05b4*/ 	.word	0x0000ce30


	//   ....[28]....
        /*05b8*/ 	.word	0x0000ce90


	//   ....[29]....
        /*05bc*/ 	.word	0x0000dd40


	//   ....[30]....
        /*05c0*/ 	.word	0x0000dd70


	//   ....[31]....
        /*05c4*/ 	.word	0x0000de20


	//   ....[32]....
        /*05c8*/ 	.word	0x0000de30


	//   ....[33]....
        /*05cc*/ 	.word	0x0000f050


	//   ....[34]....
        /*05d0*/ 	.word	0x0000f090


	//   ....[35]....
        /*05d4*/ 	.word	0x0000f0d0


	//   ....[36]....
        /*05d8*/ 	.word	0x0000f100


	//   ....[37]....
        /*05dc*/ 	.word	0x0000f660


	//   ....[38]....
        /*05e0*/ 	.word	0x0000f6a0


	//   ....[39]....
        /*05e4*/ 	.word	0x0000f760


	//   ....[40]....
        /*05e8*/ 	.word	0x0000f780


	//   ....[41]....
        /*05ec*/ 	.word	0x0000f840


	//   ....[42]....
        /*05f0*/ 	.word	0x0000f860


	//   ....[43]....
        /*05f4*/ 	.word	0x0000f930


	//   ....[44]....
        /*05f8*/ 	.word	0x0000f950


	//   ....[45]....
        /*05fc*/ 	.word	0x00010160


	//   ....[46]....
        /*0600*/ 	.word	0x00010180


	//   ....[47]....
        /*0604*/ 	.word	0x00010240


	//   ....[48]....
        /*0608*/ 	.word	0x00010260


	//   ....[49]....
        /*060c*/ 	.word	0x00010320


	//   ....[50]....
        /*0610*/ 	.word	0x00010340


	//   ....[51]....
        /*0614*/ 	.word	0x00010410


	//   ....[52]....
        /*0618*/ 	.word	0x00010430


	//   ....[53]....
        /*061c*/ 	.word	0x00010570


	//   ....[54]....
        /*0620*/ 	.word	0x00010760


	//   ....[55]....
        /*0624*/ 	.word	0x00010790


	//   ....[56]....
        /*0628*/ 	.word	0x000107c0


	//   ....[57]....
        /*062c*/ 	.word	0x000107f0


	//   ....[58]....
        /*0630*/ 	.word	0x00010820


	//   ....[59]....
        /*0634*/ 	.word	0x00010850


	//   ....[60]....
        /*0638*/ 	.word	0x000109a0


	//   ....[61]....
        /*063c*/ 	.word	0x000109d0


	//   ....[62]....
        /*0640*/ 	.word	0x00010a00


	//   ....[63]....
        /*0644*/ 	.word	0x00010a30


	//   ....[64]....
        /*0648*/ 	.word	0x00010a60


	//   ....[65]....
        /*064c*/ 	.word	0x00010a90


	//   ....[66]....
        /*0650*/ 	.word	0x00010b20


	//   ....[67]....
        /*0654*/ 	.word	0x00010b80


	//   ....[68]....
        /*0658*/ 	.word	0x00010c10


	//   ....[69]....
        /*065c*/ 	.word	0x00012860


	//   ....[70]....
        /*0660*/ 	.word	0x00012880


	//   ....[71]....
        /*0664*/ 	.word	0x00012930


	//   ....[72]....
        /*0668*/ 	.word	0x00012950


	//   ....[73]....
        /*066c*/ 	.word	0x000129f0


	//   ....[74]....
        /*0670*/ 	.word	0x00012a10


	//   ....[75]....
        /*0674*/ 	.word	0x00012ab0


	//   ....[76]....
        /*0678*/ 	.word	0x00012ad0


	//   ....[77]....
        /*067c*/ 	.word	0x00012b70


	//   ....[78]....
        /*0680*/ 	.word	0x00012b90


	//   ....[79]....
        /*0684*/ 	.word	0x00012ba0


	//   ....[80]....
        /*0688*/ 	.word	0x00012c30


	//   ....[81]....
        /*068c*/ 	.word	0x000133b0


	//   ....[82]....
        /*0690*/ 	.word	0x000133e0


	//   ....[83]....
        /*0694*/ 	.word	0x00013400


	//   ....[84]....
        /*0698*/ 	.word	0x00013490


	//   ....[85]....
        /*069c*/ 	.word	0x000134a0


	//   ....[86]....
        /*06a0*/ 	.word	0x00013540


	//   ....[87]....
        /*06a4*/ 	.word	0x00013550


	//   ....[88]....
        /*06a8*/ 	.word	0x000135f0


	//   ....[89]....
        /*06ac*/ 	.word	0x00013600


	//   ....[90]....
        /*06b0*/ 	.word	0x000136a0


	//   ....[91]....
        /*06b4*/ 	.word	0x000136b0


	//   ....[92]....
        /*06b8*/ 	.word	0x00013750


	//   ....[93]....
        /*06bc*/ 	.word	0x00013760


	//   ....[94]....
        /*06c0*/ 	.word	0x00013800


	//   ....[95]....
        /*06c4*/ 	.word	0x00013810


	//   ....[96]....
        /*06c8*/ 	.word	0x00013820


	//   ....[97]....
        /*06cc*/ 	.word	0x00014020


	//   ....[98]....
        /*06d0*/ 	.word	0x00014030


	//   ....[99]....
        /*06d4*/ 	.word	0x00014050


	//   ....[100]....
        /*06d8*/ 	.word	0x000140d0


	//   ....[101]....
        /*06dc*/ 	.word	0x000140e0


	//   ....[102]....
        /*06e0*/ 	.word	0x00014140


	//   ....[103]....
        /*06e4*/ 	.word	0x00014170


	//   ....[104]....
        /*06e8*/ 	.word	0x000141b0


	//   ....[105]....
        /*06ec*/ 	.word	0x000141e0


	//   ....[106]....
        /*06f0*/ 	.word	0x00014220


	//   ....[107]....
        /*06f4*/ 	.word	0x00014250


	//   ....[108]....
        /*06f8*/ 	.word	0x00014290


	//   ....[109]....
        /*06fc*/ 	.word	0x00014510


	//   ....[110]....
        /*0700*/ 	.word	0x00014530


	//   ....[111]....
        /*0704*/ 	.word	0x000145c0


	//   ....[112]....
        /*0708*/ 	.word	0x000145d0


	//   ....[113]....
        /*070c*/ 	.word	0x00014640


	//   ....[114]....
        /*0710*/ 	.word	0x00014650


	//   ....[115]....
        /*0714*/ 	.word	0x000146c0


	//   ....[116]....
        /*0718*/ 	.word	0x000146d0


	//   ....[117]....
        /*071c*/ 	.word	0x00014740


	//   ....[118]....
        /*0720*/ 	.word	0x00014750


	//   ....[119]....
        /*0724*/ 	.word	0x00014760


	//   ....[120]....
        /*0728*/ 	.word	0x000147d0


	//   ....[121]....
        /*072c*/ 	.word	0x00014d60


	//   ....[122]....
        /*0730*/ 	.word	0x00014d80


	//   ....[123]....
        /*0734*/ 	.word	0x00014d90


	//   ....[124]....
        /*0738*/ 	.word	0x00014da0


	//   ....[125]....
        /*073c*/ 	.word	0x00014e10


	//   ....[126]....
        /*0740*/ 	.word	0x00014e30


	//   ....[127]....
        /*0744*/ 	.word	0x00014ea0


	//   ....[128]....
        /*0748*/ 	.word	0x00014ec0


	//   ....[129]....
        /*074c*/ 	.word	0x00014f20


	//   ....[130]....
        /*0750*/ 	.word	0x00014f40


	//   ....[131]....
        /*0754*/ 	.word	0x00014f90


	//   ....[132]....
        /*0758*/ 	.word	0x00014fb0


	//   ....[133]....
        /*075c*/ 	.word	0x000153c0


	//   ....[134]....
        /*0760*/ 	.word	0x000153f0


	//   ....[135]....
        /*0764*/ 	.word	0x00015420


	//   ....[136]....
        /*0768*/ 	.word	0x00015450


	//   ....[137]....
        /*076c*/ 	.word	0x00015480


	//   ....[138]....
        /*0770*/ 	.word	0x000154b0


	//   ....[139]....
        /*0774*/ 	.word	0x000154e0


	//   ....[140]....
        /*0778*/ 	.word	0x00015510


	//   ....[141]....
        /*077c*/ 	.word	0x00015690


	//   ....[142]....
        /*0780*/ 	.word	0x000156c0


	//   ....[143]....
        /*0784*/ 	.word	0x000156f0


	//   ....[144]....
        /*0788*/ 	.word	0x00015720


	//   ....[145]....
        /*078c*/ 	.word	0x00015750


	//   ....[146]....
        /*0790*/ 	.word	0x00015780


	//   ....[147]....
        /*0794*/ 	.word	0x00015840


	//   ....[148]....
        /*0798*/ 	.word	0x00015860


	//   ....[149]....
        /*079c*/ 	.word	0x000158d0


	//   ....[150]....
        /*07a0*/ 	.word	0x00015f70


	//   ....[151]....
        /*07a4*/ 	.word	0x000165e0


	//   ....[152]....
        /*07a8*/ 	.word	0x000166d0


	//   ....[153]....
        /*07ac*/ 	.word	0x00016770


	//   ....[154]....
        /*07b0*/ 	.word	0x000167d0


	//   ....[155]....
        /*07b4*/ 	.word	0x000168e0


	//   ....[156]....
        /*07b8*/ 	.word	0x00016950


	//   ....[157]....
        /*07bc*/ 	.word	0x00016a60


	//   ....[158]....
        /*07c0*/ 	.word	0x00016ad0


	//   ....[159]....
        /*07c4*/ 	.word	0x00016be0


	//   ....[160]....
        /*07c8*/ 	.word	0x00016c50


	//   ....[161]....
        /*07cc*/ 	.word	0x00016d60


	//   ....[162]....
        /*07d0*/ 	.word	0x00016dd0


	//   ....[163]....
        /*07d4*/ 	.word	0x00016e70


	//   ....[164]....
        /*07d8*/ 	.word	0x00016f80


	//   ....[165]....
        /*07dc*/ 	.word	0x00016ff0


	//   ....[166]....
        /*07e0*/ 	.word	0x00017050


	//   ....[167]....
        /*07e4*/ 	.word	0x00017140


	//   ....[168]....
        /*07e8*/ 	.word	0x000171a0


	//   ....[169]....
        /*07ec*/ 	.word	0x000172b0


	//   ....[170]....
        /*07f0*/ 	.word	0x00017310


	//   ....[171]....
        /*07f4*/ 	.word	0x00017420


	//   ....[172]....
        /*07f8*/ 	.word	0x00017480


	//   ....[173]....
        /*07fc*/ 	.word	0x00017590


	//   ....[174]....
        /*0800*/ 	.word	0x000175f0


	//   ....[175]....
        /*0804*/ 	.word	0x00017700


	//   ....[176]....
        /*0808*/ 	.word	0x00017760


	//   ....[177]....
        /*080c*/ 	.word	0x00017870


	//   ....[178]....
        /*0810*/ 	.word	0x000178d0


	//   ....[179]....
        /*0814*/ 	.word	0x000179c0


	//   ....[180]....
        /*0818*/ 	.word	0x00017af0


	//   ....[181]....
        /*081c*/ 	.word	0x00017ba0


	//   ....[182]....
        /*0820*/ 	.word	0x00017c20


	//   ....[183]....
        /*0824*/ 	.word	0x00017d00


	//   ....[184]....
        /*0828*/ 	.word	0x00017d60


	//   ....[185]....
        /*082c*/ 	.word	0x00017e30


	//   ....[186]....
        /*0830*/ 	.word	0x00017e90


	//   ....[187]....
        /*0834*/ 	.word	0x00017f60


	//   ....[188]....
        /*0838*/ 	.word	0x00017fc0


	//   ....[189]....
        /*083c*/ 	.word	0x00018090


	//   ....[190]....
        /*0840*/ 	.word	0x000180f0


	//   ....[191]....
        /*0844*/ 	.word	0x000181c0


	//   ....[192]....
        /*0848*/ 	.word	0x000182b0


	//   ....[193]....
        /*084c*/ 	.word	0x00018350


	//   ....[194]....
        /*0850*/ 	.word	0x000183b0


	//   ....[195]....
        /*0854*/ 	.word	0x000184a0


	//   ....[196]....
        /*0858*/ 	.word	0x00018500


	//   ....[197]....
        /*085c*/ 	.word	0x000185e0


	//   ....[198]....
        /*0860*/ 	.word	0x00018640


	//   ....[199]....
        /*0864*/ 	.word	0x00018720


	//   ....[200]....
        /*0868*/ 	.word	0x00018780


	//   ....[201]....
        /*086c*/ 	.word	0x00018860


	//   ....[202]....
        /*0870*/ 	.word	0x000188c0


	//   ....[203]....
        /*0874*/ 	.word	0x00018990


	//   ....[204]....
        /*0878*/ 	.word	0x00018ac0


	//   ....[205]....
        /*087c*/ 	.word	0x00018bb0


	//   ....[206]....
        /*0880*/ 	.word	0x00018c50


	//   ....[207]....
        /*0884*/ 	.word	0x00018d20


	//   ....[208]....
        /*0888*/ 	.word	0x00018d80


	//   ....[209]....
        /*088c*/ 	.word	0x00018e50


	//   ....[210]....
        /*0890*/ 	.word	0x00018eb0


	//   ....[211]....
        /*0894*/ 	.word	0x00018f90


	//   ....[212]....
        /*0898*/ 	.word	0x00018ff0


	//   ....[213]....
        /*089c*/ 	.word	0x000190c0


	//   ....[214]....
        /*08a0*/ 	.word	0x00019120


	//   ....[215]....
        /*08a4*/ 	.word	0x000191e0


	//   ....[216]....
        /*08a8*/ 	.word	0x00019270


	//   ....[217]....
        /*08ac*/ 	.word	0x00019310


	//   ....[218]....
        /*08b0*/ 	.word	0x00019430


	//   ....[219]....
        /*08b4*/ 	.word	0x000194a0


	//   ....[220]....
        /*08b8*/ 	.word	0x00019510


	//   ....[221]....
        /*08bc*/ 	.word	0x00019580


	//   ....[222]....
        /*08c0*/ 	.word	0x000195f0


	//   ....[223]....
        /*08c4*/ 	.word	0x00019670


	//   ....[224]....
        /*08c8*/ 	.word	0x00019700


	//   ....[225]....
        /*08cc*/ 	.word	0x00019790


	//   ....[226]....
        /*08d0*/ 	.word	0x00019800


	//   ....[227]....
        /*08d4*/ 	.word	0x00019870


	//   ....[228]....
        /*08d8*/ 	.word	0x000198e0


	//   ....[229]....
        /*08dc*/ 	.word	0x00019960


	//   ....[230]....
        /*08e0*/ 	.word	0x000199d0


	//   ....[231]....
        /*08e4*/ 	.word	0x00019a70


	//   ....[232]....
        /*08e8*/ 	.word	0x00019b00


	//   ....[233]....
        /*08ec*/ 	.word	0x00019c20


	//----- nvinfo : EIATTR_REG_RECONFIG
	.align		4
.L_450:
        /*08f0*/ 	.byte	0x01, 0x54
	.zero		2


	//----- nvinfo : EIATTR_SYSCALL_OFFSETS
	.align		4
        /*08f4*/ 	.byte	0x04, 0x46
        /*08f6*/ 	.short	(.L_452 - .L_451)


	//   ....[0]....
.L_451:
        /*08f8*/ 	.word	0x00001960


	//   ....[1]....
        /*08fc*/ 	.word	0x00011d40


	//   ....[2]....
        /*0900*/ 	.word	0x00011e90


	//   ....[3]....
        /*0904*/ 	.word	0x00011f80


	//   ....[4]....
        /*0908*/ 	.word	0x00012f80


	//----- nvinfo : EIATTR_MBARRIER_INSTR_OFFSETS
	.align		4
.L_452:
        /*090c*/ 	.byte	0x04, 0x39
        /*090e*/ 	.short	(.L_454 - .L_453)


	//   ....[0]....
.L_453:
        /*0910*/ 	.word	0x00000180
        /*0914*/ 	.word	0x000000ff
        /*0918*/ 	.word	0x0002a800
        /*091c*/ 	.short	0x0100
        /*091e*/ 	.byte	0x08
	.zero		1


	//   ....[1]....
        /*0920*/ 	.word	0x00000190
        /*0924*/ 	.word	0x000000ff
        /*0928*/ 	.word	0x0002a820
        /*092c*/ 	.short	0x0100
        /*092e*/ 	.byte	0x08
	.zero		1


	//   ....[2]....
        /*0930*/ 	.word	0x00000280
        /*0934*/ 	.word	0x000000ff
        /*0938*/ 	.word	0x0002a830
        /*093c*/ 	.short	0x0100
        /*093e*/ 	.byte	0x08
	.zero		1


	//   ....[3]....
        /*0940*/ 	.word	0x00000290
        /*0944*/ 	.word	0x000000ff
        /*0948*/ 	.word	0x0002a840
        /*094c*/ 	.short	0x0100
        /*094e*/ 	.byte	0x08
	.zero		1


	//   ....[4]....
        /*0950*/ 	.word	0x000002a0
        /*0954*/ 	.word	0x000000ff
        /*0958*/ 	.word	0x0002a838
        /*095c*/ 	.short	0x0100
        /*095e*/ 	.byte	0x08
	.zero		1


	//   ....[5]....
        /*0960*/ 	.word	0x000002b0
        /*0964*/ 	.word	0x000000ff
        /*0968*/ 	.word	0x0002a848
        /*096c*/ 	.short	0x0100
        /*096e*/ 	.byte	0x08
	.zero		1


	//   ....[6]....
        /*0970*/ 	.word	0x000003e0
        /*0974*/ 	.word	0x000000ff
        /*0978*/ 	.word	0x0002a850
        /*097c*/ 	.short	0x0100
        /*097e*/ 	.byte	0x08
	.zero		1


	//   ....[7]....
        /*0980*/ 	.word	0x000003f0
        /*0984*/ 	.word	0x000000ff
        /*0988*/ 	.word	0x0002a860
        /*098c*/ 	.short	0x0100
        /*098e*/ 	.byte	0x08
	.zero		1


	//   ....[8]....
        /*0990*/ 	.word	0x00000400
        /*0994*/ 	.word	0x000000ff
        /*0998*/ 	.word	0x0002a858
        /*099c*/ 	.short	0x0100
        /*099e*/ 	.byte	0x08
	.zero		1


	//   ....[9]....
        /*09a0*/ 	.word	0x00000410
        /*09a4*/ 	.word	0x000000ff
        /*09a8*/ 	.word	0x0002a868
        /*09ac*/ 	.short	0x0100
        /*09ae*/ 	.byte	0x08
	.zero		1


	//   ....[10]....
        /*09b0*/ 	.word	0x00000500
        /*09b4*/ 	.word	0x000000ff
        /*09b8*/ 	.word	0x0002a870
        /*09bc*/ 	.short	0x0100
        /*09be*/ 	.byte	0x06
	.zero		1


	//   ....[11]....
        /*09c0*/ 	.word	0x00000510
        /*09c4*/ 	.word	0x000000ff
        /*09c8*/ 	.word	0x0002a880
        /*09cc*/ 	.short	0x0100
        /*09ce*/ 	.byte	0x06
	.zero		1


	//   ....[12]....
        /*09d0*/ 	.word	0x00000520
        /*09d4*/ 	.word	0x000000ff
        /*09d8*/ 	.word	0x0002a878
        /*09dc*/ 	.short	0x0100
        /*09de*/ 	.byte	0x06
	.zero		1


	//   ....[13]....
        /*09e0*/ 	.word	0x00000530
        /*09e4*/ 	.word	0x000000ff
        /*09e8*/ 	.word	0x0002a888
        /*09ec*/ 	.short	0x0100
        /*09ee*/ 	.byte	0x06
	.zero		1


	//   ....[14]....
        /*09f0*/ 	.word	0x00000660
        /*09f4*/ 	.word	0x000000ff
        /*09f8*/ 	.word	0x0002a890
        /*09fc*/ 	.short	0x0100
        /*09fe*/ 	.byte	0x08
	.zero		1


	//   ....[15]....
        /*0a00*/ 	.word	0x00000670
        /*0a04*/ 	.word	0x000000ff
        /*0a08*/ 	.word	0x0002a8a0
        /*0a0c*/ 	.short	0x0100
        /*0a0e*/ 	.byte	0x08
	.zero		1


	//   ....[16]....
        /*0a10*/ 	.word	0x00000680
        /*0a14*/ 	.word	0x000000ff
        /*0a18*/ 	.word	0x0002a898
        /*0a1c*/ 	.short	0x0100
        /*0a1e*/ 	.byte	0x08
	.zero		1


	//   ....[17]....
        /*0a20*/ 	.word	0x00000690
        /*0a24*/ 	.word	0x000000ff
        /*0a28*/ 	.word	0x0002a8a8
        /*0a2c*/ 	.short	0x0100
        /*0a2e*/ 	.byte	0x08
	.zero		1


	//   ....[18]....
        /*0a30*/ 	.word	0x000007d0
        /*0a34*/ 	.word	0x000000ff
        /*0a38*/ 	.word	0x0002a8b0
        /*0a3c*/ 	.short	0x0100
        /*0a3e*/ 	.byte	0x08
	.zero		1


	//   ....[19]....
        /*0a40*/ 	.word	0x000007e0
        /*0a44*/ 	.word	0x000000ff
        /*0a48*/ 	.word	0x0002a8c0
        /*0a4c*/ 	.short	0x0100
        /*0a4e*/ 	.byte	0x08
	.zero		1


	//   ....[20]....
        /*0a50*/ 	.word	0x000007f0
        /*0a54*/ 	.word	0x000000ff
        /*0a58*/ 	.word	0x0002a8b8
        /*0a5c*/ 	.short	0x0100
        /*0a5e*/ 	.byte	0x08
	.zero		1


	//   ....[21]....
        /*0a60*/ 	.word	0x00000800
        /*0a64*/ 	.word	0x000000ff
        /*0a68*/ 	.word	0x0002a8c8
        /*0a6c*/ 	.short	0x0100
        /*0a6e*/ 	.byte	0x08
	.zero		1


	//   ....[22]....
        /*0a70*/ 	.word	0x000019d0
        /*0a74*/ 	.word	0x000000ff
        /*0a78*/ 	.word	0x0002a800
        /*0a7c*/ 	.short	0x010a
        /*0a7e*/ 	.byte	0x28
	.zero		1


	//   ....[23]....
        /*0a80*/ 	.word	0x00001a50
        /*0a84*/ 	.word	0x0000000f
        /*0a88*/ 	.word	0x0002a830
        /*0a8c*/ 	.short	0x010a
        /*0a8e*/ 	.byte	0x3f
	.zero		1


	//   ....[24]....
        /*0a90*/ 	.word	0x00001a90
        /*0a94*/ 	.word	0x0000000f
        /*0a98*/ 	.word	0x0002a830
        /*0a9c*/ 	.short	0x010a
        /*0a9e*/ 	.byte	0x3f
	.zero		1


	//   ....[25]....
        /*0aa0*/ 	.word	0x000024d0
        /*0aa4*/ 	.word	0x000000ff
        /*0aa8*/ 	.word	0x00000000
        /*0aac*/ 	.short	0x0101
        /*0aae*/ 	.byte	0x04
	.zero		1


	//   ....[26]....
        /*0ab0*/ 	.word	0x00004cc0
        /*0ab4*/ 	.word	0x000000ff
        /*0ab8*/ 	.word	0x0002a830
        /*0abc*/ 	.short	0x010a
        /*0abe*/ 	.byte	0x07
	.zero		1


	//   ....[27]....
        /*0ac0*/ 	.word	0x00004d00
        /*0ac4*/ 	.word	0x000000ff
        /*0ac8*/ 	.word	0x0002a830
        /*0acc*/ 	.short	0x010a
        /*0ace*/ 	.byte	0x07
	.zero		1


	//   ....[28]....
        /*0ad0*/ 	.word	0x000055e0
        /*0ad4*/ 	.word	0x000000ff
        /*0ad8*/ 	.word	0x0002a850
        /*0adc*/ 	.short	0x010a
        /*0ade*/ 	.byte	0x06
	.zero		1


	//   ....[29]....
        /*0ae0*/ 	.word	0x00005620
        /*0ae4*/ 	.word	0x000000ff
        /*0ae8*/ 	.word	0x0002a850
        /*0aec*/ 	.short	0x010a
        /*0aee*/ 	.byte	0x06
	.zero		1


	//   ....[30]....
        /*0af0*/ 	.word	0x00005cd0
        /*0af4*/ 	.word	0x000000ff
        /*0af8*/ 	.word	0x00000000
        /*0afc*/ 	.short	0x0101
        /*0afe*/ 	.byte	0x07
	.zero		1


	//   ....[31]....
        /*0b00*/ 	.word	0x00007e20
        /*0b04*/ 	.word	0x000000ff
        /*0b08*/ 	.word	0x00000000
        /*0b0c*/ 	.short	0x0101
        /*0b0e*/ 	.byte	0x06
	.zero		1


	//   ....[32]....
        /*0b10*/ 	.word	0x000082d0
        /*0b14*/ 	.word	0x000000ff
        /*0b18*/ 	.word	0x0002a830
        /*0b1c*/ 	.short	0x010a
        /*0b1e*/ 	.byte	0x07
	.zero		1


	//   ....[33]....
        /*0b20*/ 	.word	0x00008310
        /*0b24*/ 	.word	0x000000ff
        /*0b28*/ 	.word	0x0002a830
        /*0b2c*/ 	.short	0x010a
        /*0b2e*/ 	.byte	0x07
	.zero		1


	//   ....[34]....
        /*0b30*/ 	.word	0x00008bf0
        /*0b34*/ 	.word	0x000000ff
        /*0b38*/ 	.word	0x0002a850
        /*0b3c*/ 	.short	0x010a
        /*0b3e*/ 	.byte	0x06
	.zero		1


	//   ....[35]....
        /*0b40*/ 	.word	0x00008c30
        /*0b44*/ 	.word	0x000000ff
        /*0b48*/ 	.word	0x0002a850
        /*0b4c*/ 	.short	0x010a
        /*0b4e*/ 	.byte	0x06
	.zero		1


	//   ....[36]....
        /*0b50*/ 	.word	0x000092e0
        /*0b54*/ 	.word	0x000000ff
        /*0b58*/ 	.word	0x00000000
        /*0b5c*/ 	.short	0x0101
        /*0b5e*/ 	.byte	0x07
	.zero		1


	//   ....[37]....
        /*0b60*/ 	.word	0x0000a2d0
        /*0b64*/ 	.word	0x000000ff
        /*0b68*/ 	.word	0x00000000
        /*0b6c*/ 	.short	0x0101
        /*0b6e*/ 	.byte	0x06
	.zero		1


	//   ....[38]....
        /*0b70*/ 	.word	0x0000a580
        /*0b74*/ 	.word	0x000000ff
        /*0b78*/ 	.word	0x0002a830
        /*0b7c*/ 	.short	0x010a
        /*0b7e*/ 	.byte	0x06
	.zero		1


	//   ....[39]....
        /*0b80*/ 	.word	0x0000a5c0
        /*0b84*/ 	.word	0x000000ff
        /*0b88*/ 	.word	0x0002a830
        /*0b8c*/ 	.short	0x010a
        /*0b8e*/ 	.byte	0x06
	.zero		1


	//   ....[40]....
        /*0b90*/ 	.word	0x0000aea0
        /*0b94*/ 	.word	0x000000ff
        /*0b98*/ 	.word	0x0002a850
        /*0b9c*/ 	.short	0x010a
        /*0b9e*/ 	.byte	0x0a
	.zero		1


	//   ....[41]....
        /*0ba0*/ 	.word	0x0000aee0
        /*0ba4*/ 	.word	0x000000ff
        /*0ba8*/ 	.word	0x0002a850
        /*0bac*/ 	.short	0x010a
        /*0bae*/ 	.byte	0x0a
	.zero		1


	//   ....[42]....
        /*0bb0*/ 	.word	0x0000b530
        /*0bb4*/ 	.word	0x000000ff
        /*0bb8*/ 	.word	0x00000000
        /*0bbc*/ 	.short	0x0101
        /*0bbe*/ 	.byte	0x04
	.zero		1


	//   ....[43]....
        /*0bc0*/ 	.word	0x0000d6e0
        /*0bc4*/ 	.word	0x000000ff
        /*0bc8*/ 	.word	0x00000000
        /*0bcc*/ 	.short	0x0101
        /*0bce*/ 	.byte	0x0a
	.zero		1


	//   ....[44]....
        /*0bd0*/ 	.word	0x0000dcb0
        /*0bd4*/ 	.word	0x000000ff
        /*0bd8*/ 	.word	0x0002a850
        /*0bdc*/ 	.short	0x010a
        /*0bde*/ 	.byte	0x05
	.zero		1


	//   ....[45]....
        /*0be0*/ 	.word	0x0000dcf0
        /*0be4*/ 	.word	0x000000ff
        /*0be8*/ 	.word	0x0002a850
        /*0bec*/ 	.short	0x010a
        /*0bee*/ 	.byte	0x05
	.zero		1


	//   ....[46]....
        /*0bf0*/ 	.word	0x0000e1c0
        /*0bf4*/ 	.word	0x000000ff
        /*0bf8*/ 	.word	0x00000000
        /*0bfc*/ 	.short	0x0101
        /*0bfe*/ 	.byte	0x04
	.zero		1


	//   ....[47]....
        /*0c00*/ 	.word	0x0000f690
        /*0c04*/ 	.word	0x00000003
        /*0c08*/ 	.word	0x00000000
        /*0c0c*/ 	.short	0x0101
        /*0c0e*/ 	.byte	0x3f
	.zero		1


	//   ....[48]....
        /*0c10*/ 	.word	0x00012610
        /*0c14*/ 	.word	0x00000007
        /*0c18*/ 	.word	0x0002a840
        /*0c1c*/ 	.short	0x010a
        /*0c1e*/ 	.byte	0x3f
	.zero		1


	//   ....[49]....
        /*0c20*/ 	.word	0x00012cf0
        /*0c24*/ 	.word	0x00000007
        /*0c28*/ 	.word	0x0002a830
        /*0c2c*/ 	.short	0x0107
        /*0c2e*/ 	.byte	0x3f
	.zero		1


	//   ....[50]....
        /*0c30*/ 	.word	0x00012db0
        /*0c34*/ 	.word	0x00000007
        /*0c38*/ 	.word	0x0002a830
        /*0c3c*/ 	.short	0x0101
        /*0c3e*/ 	.byte	0x3f
	.zero		1


	//   ....[51]....
        /*0c40*/ 	.word	0x00013970
        /*0c44*/ 	.word	0x00000016
        /*0c48*/ 	.word	0x0002a800
        /*0c4c*/ 	.short	0x0107
        /*0c4e*/ 	.byte	0x3f
	.zero		1


	//   ....[52]....
        /*0c50*/ 	.word	0x00013a90
        /*0c54*/ 	.word	0x00000016
        /*0c58*/ 	.word	0x0002a800
        /*0c5c*/ 	.short	0x0101
        /*0c5e*/ 	.byte	0x3f
	.zero		1


	//   ....[53]....
        /*0c60*/ 	.word	0x00013ab0
        /*0c64*/ 	.word	0x00000016
        /*0c68*/ 	.word	0x0002a820
        /*0c6c*/ 	.short	0x010a
        /*0c6e*/ 	.byte	0x3f
	.zero		1


	//   ....[54]....
        /*0c70*/ 	.word	0x00013e20
        /*0c74*/ 	.word	0x00000006
        /*0c78*/ 	.word	0x0002a840
        /*0c7c*/ 	.short	0x010a
        /*0c7e*/ 	.byte	0x3f
	.zero		1


	//   ....[55]....
        /*0c80*/ 	.word	0x00014330
        /*0c84*/ 	.word	0x00000006
        /*0c88*/ 	.word	0x0002a830
        /*0c8c*/ 	.short	0x0107
        /*0c8e*/ 	.byte	0x3f
	.zero		1


	//   ....[56]....
        /*0c90*/ 	.word	0x000143f0
        /*0c94*/ 	.word	0x00000006
        /*0c98*/ 	.word	0x0002a830
        /*0c9c*/ 	.short	0x0101
        /*0c9e*/ 	.byte	0x3f
	.zero		1


	//   ....[57]....
        /*0ca0*/ 	.word	0x00014450
        /*0ca4*/ 	.word	0x00000005
        /*0ca8*/ 	.word	0x0002a860
        /*0cac*/ 	.short	0x010a
        /*0cae*/ 	.byte	0x3f
	.zero		1


	//   ....[58]....
        /*0cb0*/ 	.word	0x000148b0
        /*0cb4*/ 	.word	0x00000005
        /*0cb8*/ 	.word	0x0002a850
        /*0cbc*/ 	.short	0x0107
        /*0cbe*/ 	.byte	0x3f
	.zero		1


	//   ....[59]....
        /*0cc0*/ 	.word	0x00014a00
        /*0cc4*/ 	.word	0x00000005
        /*0cc8*/ 	.word	0x0002a850
        /*0ccc*/ 	.short	0x0101
        /*0cce*/ 	.byte	0x3f
	.zero		1


	//   ....[60]....
        /*0cd0*/ 	.word	0x00014c90
        /*0cd4*/ 	.word	0x00000000
        /*0cd8*/ 	.word	0x0002a860
        /*0cdc*/ 	.short	0x010a
        /*0cde*/ 	.byte	0x3f
	.zero		1


	//   ....[61]....
        /*0ce0*/ 	.word	0x000150f0
        /*0ce4*/ 	.word	0x00000000
        /*0ce8*/ 	.word	0x0002a850
        /*0cec*/ 	.short	0x0107
        /*0cee*/ 	.byte	0x3f
	.zero		1


	//   ....[62]....
        /*0cf0*/ 	.word	0x000151c0
        /*0cf4*/ 	.word	0x00000000
        /*0cf8*/ 	.word	0x0002a850
        /*0cfc*/ 	.short	0x0101
        /*0cfe*/ 	.byte	0x3f
	.zero		1


	//   ....[63]....
        /*0d00*/ 	.word	0x00015ef0
        /*0d04*/ 	.word	0x00000005
        /*0d08*/ 	.word	0x0002a820
        /*0d0c*/ 	.short	0x010a
        /*0d0e*/ 	.byte	0x3f
	.zero		1


	//   ....[64]....
        /*0d10*/ 	.word	0x00016090
        /*0d14*/ 	.word	0x00000003
        /*0d18*/ 	.word	0x0002a840
        /*0d1c*/ 	.short	0x010a
        /*0d1e*/ 	.byte	0x3f
	.zero		1


	//   ....[65]....
        /*0d20*/ 	.word	0x00016130
        /*0d24*/ 	.word	0x00000019
        /*0d28*/ 	.word	0x0002a840
        /*0d2c*/ 	.short	0x010a
        /*0d2e*/ 	.byte	0x3f
	.zero		1


	//   ....[66]....
        /*0d30*/ 	.word	0x00016170
        /*0d34*/ 	.word	0x00000003
        /*0d38*/ 	.word	0x0002a860
        /*0d3c*/ 	.short	0x010a
        /*0d3e*/ 	.byte	0x3f
	.zero		1


	//   ....[67]....
        /*0d40*/ 	.word	0x000161b0
        /*0d44*/ 	.word	0x00000019
        /*0d48*/ 	.word	0x0002a860
        /*0d4c*/ 	.short	0x010a
        /*0d4e*/ 	.byte	0x3f
	.zero		1


	//   ....[68]....
        /*0d50*/ 	.word	0x00016220
        /*0d54*/ 	.word	0x00000003
        /*0d58*/ 	.word	0x0002a800
        /*0d5c*/ 	.short	0x010a
        /*0d5e*/ 	.byte	0x3f
	.zero		1


	//   ....[69]....
        /*0d60*/ 	.word	0x00016270
        /*0d64*/ 	.word	0x0000000f
        /*0d68*/ 	.word	0x0002a830
        /*0d6c*/ 	.short	0x010a
        /*0d6e*/ 	.byte	0x3f
	.zero		1


	//   ....[70]....
        /*0d70*/ 	.word	0x000162d0
        /*0d74*/ 	.word	0x0000000e
        /*0d78*/ 	.word	0x0002a830
        /*0d7c*/ 	.short	0x010a
        /*0d7e*/ 	.byte	0x3f
	.zero		1


	//   ....[71]....
        /*0d80*/ 	.word	0x00016330
        /*0d84*/ 	.word	0x0000000d
        /*0d88*/ 	.word	0x0002a850
        /*0d8c*/ 	.short	0x010a
        /*0d8e*/ 	.byte	0x3f
	.zero		1


	//   ....[72]....
        /*0d90*/ 	.word	0x00016390
        /*0d94*/ 	.word	0x0000000c
        /*0d98*/ 	.word	0x0002a830
        /*0d9c*/ 	.short	0x010a
        /*0d9e*/ 	.byte	0x3f
	.zero		1


	//   ....[73]....
        /*0da0*/ 	.word	0x000163f0
        /*0da4*/ 	.word	0x0000000b
        /*0da8*/ 	.word	0x0002a850
        /*0dac*/ 	.short	0x010a
        /*0dae*/ 	.byte	0x3f
	.zero		1


	//   ....[74]....
        /*0db0*/ 	.word	0x00016450
        /*0db4*/ 	.word	0x0000000e
        /*0db8*/ 	.word	0x0002a830
        /*0dbc*/ 	.short	0x010a
        /*0dbe*/ 	.byte	0x3f
	.zero		1


	//   ....[75]....
        /*0dc0*/ 	.word	0x000164b0
        /*0dc4*/ 	.word	0x0000000b
        /*0dc8*/ 	.word	0x0002a850
        /*0dcc*/ 	.short	0x010a
        /*0dce*/ 	.byte	0x3f
	.zero		1


	//   ....[76]....
        /*0dd0*/ 	.word	0x00016510
        /*0dd4*/ 	.word	0x00000005
        /*0dd8*/ 	.word	0x0002a850
        /*0ddc*/ 	.short	0x010a
        /*0dde*/ 	.byte	0x3f
	.zero		1


	//   ....[77]....
        /*0de0*/ 	.word	0x00016620
        /*0de4*/ 	.word	0x00000007
        /*0de8*/ 	.word	0x0002a840
        /*0dec*/ 	.short	0x010a
        /*0dee*/ 	.byte	0x3f
	.zero		1


	//   ....[78]....
        /*0df0*/ 	.word	0x000179f0
        /*0df4*/ 	.word	0x00000016
        /*0df8*/ 	.word	0x0002a820
        /*0dfc*/ 	.short	0x010a
        /*0dfe*/ 	.byte	0x3f
	.zero		1


	//   ....[79]....
        /*0e00*/ 	.word	0x00017a40
        /*0e04*/ 	.word	0x00000006
        /*0e08*/ 	.word	0x0002a840
        /*0e0c*/ 	.short	0x010a
        /*0e0e*/ 	.byte	0x3f
	.zero		1


	//   ....[80]....
        /*0e10*/ 	.word	0x00018200
        /*0e14*/ 	.word	0x00000005
        /*0e18*/ 	.word	0x0002a860
        /*0e1c*/ 	.short	0x010a
        /*0e1e*/ 	.byte	0x3f
	.zero		1


	//   ....[81]....
        /*0e20*/ 	.word	0x00018a10
        /*0e24*/ 	.word	0x00000000
        /*0e28*/ 	.word	0x0002a860
        /*0e2c*/ 	.short	0x010a
        /*0e2e*/ 	.byte	0x3f
	.zero		1


	//   ....[82]....
        /*0e30*/ 	.word	0x00019b40
        /*0e34*/ 	.word	0x00000005
        /*0e38*/ 	.word	0x0002a820
        /*0e3c*/ 	.short	0x010a
        /*0e3e*/ 	.byte	0x3f
	.zero		1


	//   ....[83]....
        /*0e40*/ 	.word	0x00019ce0
        /*0e44*/ 	.word	0x00000003
        /*0e48*/ 	.word	0x0002a840
        /*0e4c*/ 	.short	0x010a
        /*0e4e*/ 	.byte	0x3f
	.zero		1


	//   ....[84]....
        /*0e50*/ 	.word	0x00019d30
        /*0e54*/ 	.word	0x00000019
        /*0e58*/ 	.word	0x0002a840
        /*0e5c*/ 	.short	0x010a
        /*0e5e*/ 	.byte	0x3f
	.zero		1


	//   ....[85]....
        /*0e60*/ 	.word	0x00019d80
        /*0e64*/ 	.word	0x00000003
        /*0e68*/ 	.word	0x0002a860
        /*0e6c*/ 	.short	0x010a
        /*0e6e*/ 	.byte	0x3f
	.zero		1


	//----- nvinfo : EIATTR_NUM_MBARRIERS
	.align		4
.L_454:
        /*0e70*/ 	.byte	0x03, 0x38
        /*0e72*/ 	.short	0x0016


	//----- nvinfo : EIATTR_EXIT_INSTR_OFFSETS
	.align		4
        /*0e74*/ 	.byte	0x04, 0x1c
        /*0e76*/ 	.short	(.L_456 - .L_455)


	//   ....[0]....
.L_455:
        /*0e78*/ 	.word	0x00000990


	//   ....[1]....
        /*0e7c*/ 	.word	0x00010520


	//   ....[2]....
        /*0e80*/ 	.word	0x00016200


	//----- nvinfo : EIATTR_MAX_THREADS
	.align		4
.L_456:
        /*0e84*/ 	.byte	0x04, 0x05
        /*0e86*/ 	.short	(.L_458 - .L_457)
.L_457:
        /*0e88*/ 	.word	0x00000180
        /*0e8c*/ 	.word	0x00000001
        /*0e90*/ 	.word	0x00000001


	//----- nvinfo : EIATTR_CRS_STACK_SIZE
	.align		4
.L_458:
        /*0e94*/ 	.byte	0x04, 0x1e
        /*0e96*/ 	.short	(.L_460 - .L_459)
.L_459:
        /*0e98*/ 	.word	0x00000000


	//----- nvinfo : EIATTR_CBANK_PARAM_SIZE
	.align		4
.L_460:
        /*0e9c*/ 	.byte	0x03, 0x19
        /*0e9e*/ 	.short	0x0af0


	//----- nvinfo : EIATTR_PARAM_CBANK
	.align		4
        /*0ea0*/ 	.byte	0x04, 0x0a
        /*0ea2*/ 	.short	(.L_462 - .L_461)
	.align		4
.L_461:
        /*0ea4*/ 	.word	index@(.nv.constant0._ZN7cutlass13device_kernelIN5flash11enable_sm90INS1_16FlashAttnFwdSm90INS1_25CollectiveMainloopFwdSm90ILi2EN4cute5tupleIJNS5_1CILi1EEES8_S8_EEENS6_IJNS7_ILi128EEENS7_ILi96EEENS7_ILi192EEEEEELi128ENS_6half_tEfNS_4arch4Sm90ELb0ELb1ELb1ELb1ELb1ELb0ELb0ELb1ELb1ELb1ELb0ELb0EEENS1_21CollectiveEpilogueFwdINS6_IJSA_SA_SB_EEES9_SE_SG_Li256ELb1ELb1ELb0ELb0EEENS1_36VarlenDynamicPersistentTileSchedulerILi128ELi96ELi256ELi128ELb0ELb1ELb1ELb1ELb0ELb1EEEEEEEEEvNT_6ParamsE)
        /*0ea8*/ 	.short	0x0210
        /*0eaa*/ 	.short	0x0af0


	//----- nvinfo : EIATTR_SW_WAR
	.align		4
.L_462:
        /*0eac*/ 	.byte	0x04, 0x36
        /*0eae*/ 	.short	(.L_464 - .L_463)
.L_463:
        /*0eb0*/ 	.word	0x00000008
.L_464:


//--------------------- .nv.info._ZN7cutlass13device_kernelIN5flash11enable_sm90INS1_16FlashAttnFwdSm90INS1_25CollectiveMainloopFwdSm90ILi2EN4cute5tupleIJNS5_1CILi1EEES8_S8_EEENS6_IJNS7_ILi128EEENS7_ILi96EEENS7_ILi192EEEEEELi128ENS_6half_tEfNS_4arch4Sm90ELb0ELb1ELb1ELb1ELb1ELb1ELb0ELb1ELb1ELb1ELb0ELb0EEENS1_21CollectiveEpilogueFwdINS6_IJSA_SA_SB_EEES9_SE_SG_Li256ELb1ELb1ELb0ELb0EEENS1_36VarlenDynamicPersistentTileSchedulerILi128ELi96ELi256ELi128ELb0ELb1ELb1ELb1ELb0ELb1EEEEEEEEEvNT_6ParamsE --------------------------
	.section	.nv.info._ZN7cutlass13device_kernelIN5flash11enable_sm90INS1_16FlashAttnFwdSm90INS1_25CollectiveMainloopFwdSm90ILi2EN4cute5tupleIJNS5_1CILi1EEES8_S8_EEENS6_IJNS7_ILi128EEENS7_ILi96EEENS7_ILi192EEEEEELi128ENS_6half_tEfNS_4arch4Sm90ELb0ELb1ELb1ELb1ELb1ELb1ELb0ELb1ELb1ELb1ELb0ELb0EEENS1_21CollectiveEpilogueFwdINS6_IJSA_SA_SB_EEES9_SE_SG_Li256ELb1ELb1ELb0ELb0EEENS1_36VarlenDynamicPersistentTileSchedulerILi128ELi96ELi256ELi128ELb0ELb1ELb1ELb1ELb0ELb1EEEEEEEEEvNT_6ParamsE,"",@"SHT_CUDA_INFO"
	.sectionflags	@""
	.align	4


	//----- nvinfo : EIATTR_CUDA_API_VERSION
	.align		4
        /*0000*/ 	.byte	0x04, 0x37
        /*0002*/ 	.short	(.L_466 - .L_465)
.L_465:
        /*0004*/ 	.word	0x00000082


	//----- nvinfo : EIATTR_KPARAM_INFO
	.align		4
.L_466:
        /*0008*/ 	.byte	0x04, 0x17
        /*000a*/ 	.short	(.L_468 - .L_467)
.L_467:
        /*000c*/ 	.word	0x00000000
        /*0010*/ 	.short	0x0000
        /*0012*/ 	.short	0x0070
        /*0014*/ 	.byte	0x00, 0xf0, 0x01, 0x2a


	//----- nvinfo : EIATTR_SPARSE_MMA_MASK
	.align		4
.L_468:
        /*0018*/ 	.byte	0x03, 0x50
        /*001a*/ 	.short	0x0000


	//----- nvinfo : EIATTR_MAXREG_COUNT
	.align		4
        /*001c*/ 	.byte	0x03, 0x1b
        /*001e*/ 	.short	0x00a8


	//----- nvinfo : EIATTR_NUM_BARRIERS
	.align		4
        /*0020*/ 	.byte	0x02, 0x4c
        /*0022*/ 	.byte	0x10
	.zero		1


	//----- nvinfo : EIATTR_EXTERNS
	.align		4
        /*0024*/ 	.byte	0x04, 0x0f
        /*0026*/ 	.short	(.L_470 - .L_469)


	//   ....[0]....
	.align		4
.L_469:
        /*0028*/ 	.word	index@(__assertfail)


	//----- nvinfo : EIATTR_ANNOTATIONS
	.align		4
.L_470:
        /*002c*/ 	.byte	0x04, 0x55
        /*002e*/ 	.short	(.L_472 - .L_471)


	//   ....[0]....
.L_471:
        /* <DEDUP_REMOVED lines=40> */


	//----- nvinfo : EIATTR_MERCURY_ISA_VERSION
	.align		4
.L_472:
        /*0298*/ 	.byte	0x03, 0x5f
        /*029a*/ 	.short	0x0101


	//----- nvinfo : EIATTR_UNUSED_LOAD_BYTE_OFFSET
	.align		4
        /*029c*/ 	.byte	0x04, 0x44
        /*029e*/ 	.short	(.L_474 - .L_473)


	//   ....[0]....
.L_473:
        /*02a0*/ 	.word	0x00000a50
        /*02a4*/ 	.word	0x0000fff0


	//   ....[1]....
        /*02a8*/ 	.word	0x0001fff0
        /*02ac*/ 	.word	0x0000fff0


	//----- nvinfo : EIATTR_INT_WARP_WIDE_INSTR_OFFSETS
	.align		4
.L_474:
        /*02b0*/ 	.byte	0x04, 0x31
        /*02b2*/ 	.short	(.L_476 - .L_475)


	//   ....[0]....
.L_475:
        /*02b4*/ 	.word	0x00000130


	//   ....[1]....
        /*02b8*/ 	.word	0x00000170


	//   ....[2]....
        /*02bc*/ 	.word	0x000001e0


	//   ....[3]....
        /*02c0*/ 	.word	0x00024d50


	//   ....[4]....
        /*02c4*/ 	.word	0x00024de0


	//   ....[5]....
        /*02c8*/ 	.word	0x00027db0


	//   ....[6]....
        /*02cc*/ 	.word	0x00027e40


	//----- nvinfo : EIATTR_COOP_GROUP_MASK_REGIDS
	.align		4
.L_476:
        /*02d0*/ 	.byte	0x04, 0x29
        /*02d2*/ 	.short	(.L_478 - .L_477)


	//   ....[0]....
.L_477:
        /*02d4*/ 	.word	0xffffffff


	//   ....[1]....
        /*02d8*/ 	.word	0xffffffff


	//   ....[2]....
        /*02dc*/ 	.word	0xffffffff


	//   ....[3]....
        /*02e0*/ 	.word	0xffffffff


	//   ....[4]....
        /*02e4*/ 	.word	0xffffffff


	//   ....[5]....
        /*02e8*/ 	.word	0xffffffff


	//   ....[6]....
        /*02ec*/ 	.word	0xffffffff


	//   ....[7]....
        /*02f0*/ 	.word	0xffffffff


	//   ....[8]....
        /*02f4*/ 	.word	0xffffffff


	//   ....[9]....
        /*02f8*/ 	.word	0xffffffff


	//   ....[10]....
        /*02fc*/ 	.word	0xffffffff


	//   ....[11]....
        /*0300*/ 	.word	0xffffffff


	//   ....[12]....
        /*0304*/ 	.word	0xffffffff


	//   ....[13]....
        /*0308*/ 	.word	0xffffffff


	//   ....[14]....
        /*030c*/ 	.word	0xffffffff


	//   ....[15]....
        /*0310*/ 	.word	0xffffffff


	//   ....[16]....
        /*0314*/ 	.word	0xffffffff


	//   ....[17]....
        /*0318*/ 	.word	0xffffffff


	//   ....[18]....
        /*031c*/ 	.word	0xffffffff


	//   ....[19]....
        /*0320*/ 	.word	0xffffffff


	//   ....[20]....
        /*0324*/ 	.word	0xffffffff


	//   ....[21]....
        /*0328*/ 	.word	0xffffffff


	//   ....[22]....
        /*032c*/ 	.word	0xffffffff


	//   ....[23]....
        /*0330*/ 	.word	0xffffffff


	//   ....[24]....
        /*0334*/ 	.word	0xffffffff


	//   ....[25]....
        /*0338*/ 	.word	0xffffffff


	//   ....[26]....
        /*033c*/ 	.word	0xffffffff


	//   ....[27]....
        /*0340*/ 	.word	0xffffffff


	//   ....[28]....
        /*0344*/ 	.word	0xffffffff


	//   ....[29]....
        /*0348*/ 	.word	0xffffffff


	//   ....[30]....
        /*034c*/ 	.word	0xffffffff


	//   ....[31]....
        /*0350*/ 	.word	0xffffffff


	//   ....[32]....
        /*0354*/ 	.word	0xffffffff


	//   ....[33]....
        /*0358*/ 	.word	0xffffffff


	//   ....[34]....
        /*035c*/ 	.word	0xffffffff


	//   ....[35]....
        /*0360*/ 	.word	0xffffffff


	//   ....[36]....
        /*0364*/ 	.word	0xffffffff


	//   ....[37]....
        /*0368*/ 	.word	0xffffffff


	//   ....[38]....
        /*036c*/ 	.word	0xffffffff


	//   ....[39]....
        /*0370*/ 	.word	0xffffffff


	//   ....[40]....
        /*0374*/ 	.word	0xffffffff


	//   ....[41]....
        /*0378*/ 	.word	0xffffffff


	//   ....[42]....
        /*037c*/ 	.word	0xffffffff


	//   ....[43]....
        /*0380*/ 	.word	0xffffffff


	//   ....[44]....
        /*0384*/ 	.word	0xffffffff


	//   ....[45]....
        /*0388*/ 	.word	0xffffffff


	//   ....[46]....
        /*038c*/ 	.word	0xffffffff


	//   ....[47]....
        /*0390*/ 	.word	0xffffffff


	//   ....[48]....
        /*0394*/ 	.word	0xffffffff


	//   ....[49]....
        /*0398*/ 	.word	0xffffffff


	//   ....[50]....
        /*039c*/ 	.word	0xffffffff


	//   ....[51]....
        /*03a0*/ 	.word	0xffffffff


	//   ....[52]....
        /*03a4*/ 	.word	0xffffffff


	//   ....[53]....
        /*03a8*/ 	.word	0xffffffff


	//   ....[54]....
        /*03ac*/ 	.word	0xffffffff


	//   ....[55]....
        /*03b0*/ 	.word	0xffffffff


	//   ....[56]....
        /*03b4*/ 	.word	0xffffffff


	//   ....[57]....
        /*03b8*/ 	.word	0xffffffff


	//   ....[58]....
        /*03bc*/ 	.word	0xffffffff


	//   ....[59]....
        /*03c0*/ 	.word	0xffffffff


	//   ....[60]....
        /*03c4*/ 	.word	0xffffffff


	//   ....[61]....
        /*03c8*/ 	.word	0xffffffff


	//   ....[62]....
        /*03cc*/ 	.word	0xffffffff


	//   ....[63]....
        /*03d0*/ 	.word	0xffffffff


	//   ....[64]....
        /*03d4*/ 	.word	0xffffffff


	//   ....[65]....
        /*03d8*/ 	.word	0xffffffff


	//   ....[66]....
        /*03dc*/ 	.word	0xffffffff


	//   ....[67]....
        /*03e0*/ 	.word	0xffffffff


	//   ....[68]....
        /*03e4*/ 	.word	0xffffffff


	//   ....[69]....
        /*03e8*/ 	.word	0xffffffff


	//   ....[70]....
        /*03ec*/ 	.word	0xffffffff


	//   ....[71]....
        /*03f0*/ 	.word	0xffffffff


	//   ....[72]....
        /*03f4*/ 	.word	0xffffffff


	//   ....[73]....
        /*03f8*/ 	.word	0xffffffff


	//   ....[74]....
        /*03fc*/ 	.word	0xffffffff


	//   ....[75]....
        /*0400*/ 	.word	0xffffffff


	//   ....[76]....
        /*0404*/ 	.word	0xffffffff


	//   ....[77]....
        /*0408*/ 	.word	0xffffffff


	//   ....[78]....
        /*040c*/ 	.word	0xffffffff


	//   ....[79]....
        /*0410*/ 	.word	0xffffffff


	//   ....[80]....
        /*0414*/ 	.word	0xffffffff


	//   ....[81]....
        /*0418*/ 	.word	0xffffffff


	//   ....[82]....
        /*041c*/ 	.word	0xffffffff


	//   ....[83]....
        /*0420*/ 	.word	0xffffffff


	//   ....[84]....
        /*0424*/ 	.word	0xffffffff


	//   ....[85]....
        /*0428*/ 	.word	0xffffffff


	//   ....[86]....
        /*042c*/ 	.word	0xffffffff


	//   ....[87]....
        /*0430*/ 	.word	0xffffffff


	//   ....[88]....
        /*0434*/ 	.word	0xffffffff


	//   ....[89]....
        /*0438*/ 	.word	0xffffffff


	//   ....[90]....
        /*043c*/ 	.word	0xffffffff


	//   ....[91]....
        /*0440*/ 	.word	0xffffffff


	//   ....[92]....
        /*0444*/ 	.word	0xffffffff


	//   ....[93]....
        /*0448*/ 	.word	0xffffffff


	//   ....[94]....
        /*044c*/ 	.word	0xffffffff


	//   ....[95]....
        /*0450*/ 	.word	0xffffffff


	//   ....[96]....
        /*0454*/ 	.word	0xffffffff


	//   ....[97]....
        /*0458*/ 	.word	0xffffffff


	//   ....[98]....
        /*045c*/ 	.word	0xffffffff


	//   ....[99]....
        /*0460*/ 	.word	0xffffffff


	//   ....[100]....
        /*0464*/ 	.word	0xffffffff


	//   ....[101]....
        /*0468*/ 	.word	0xffffffff


	//   ....[102]....
        /*046c*/ 	.word	0xffffffff


	//   ....[103]....
        /*0470*/ 	.word	0xffffffff


	//   ....[104]....
        /*0474*/ 	.word	0xffffffff


	//   ....[105]....
        /*0478*/ 	.word	0xffffffff


	//   ....[106]....
        /*047c*/ 	.word	0xffffffff


	//   ....[107]....
        /*0480*/ 	.word	0xffffffff


	//   ....[108]....
        /*0484*/ 	.word	0xffffffff


	//   ....[109]....
        /*0488*/ 	.word	0xffffffff


	//   ....[110]....
        /*048c*/ 	.word	0xffffffff


	//   ....[111]....
        /*0490*/ 	.word	0xffffffff


	//   ....[112]....
        /*0494*/ 	.word	0xffffffff


	//   ....[113]....
        /*0498*/ 	.word	0xffffffff


	//   ....[114]....
        /*049c*/ 	.word	0xffffffff


	//   ....[115]....
        /*04a0*/ 	.word	0xffffffff


	//   ....[116]....
        /*04a4*/ 	.word	0xffffffff


	//   ....[117]....
        /*04a8*/ 	.word	0xffffffff


	//   ....[118]....
        /*04ac*/ 	.word	0xffffffff


	//   ....[119]....
        /*04b0*/ 	.word	0xffffffff


	//   ....[120]....
        /*04b4*/ 	.word	0xffffffff


	//   ....[121]....
        /*04b8*/ 	.word	0xffffffff


	//   ....[122]....
        /*04bc*/ 	.word	0xffffffff


	//   ....[123]....
        /*04c0*/ 	.word	0xffffffff


	//   ....[124]....
        /*04c4*/ 	.word	0xffffffff


	//   ....[125]....
        /*04c8*/ 	.word	0xffffffff


	//   ....[126]....
        /*04cc*/ 	.word	0xffffffff


	//   ....[127]....
        /*04d0*/ 	.word	0xffffffff


	//   ....[128]....
        /*04d4*/ 	.word	0xffffffff


	//   ....[129]....
        /*04d8*/ 	.word	0xffffffff


	//   ....[130]....
        /*04dc*/ 	.word	0xffffffff


	//   ....[131]....
        /*04e0*/ 	.word	0xffffffff


	//   ....[132]....
        /*04e4*/ 	.word	0xffffffff


	//   ....[133]....
        /*04e8*/ 	.word	0xffffffff


	//   ....[134]....
        /*04ec*/ 	.word	0xffffffff


	//   ....[135]....
        /*04f0*/ 	.word	0xffffffff


	//   ....[136]....
        /*04f4*/ 	.word	0xffffffff


	//   ....[137]....
        /*04f8*/ 	.word	0xffffffff


	//   ....[138]....
        /*04fc*/ 	.word	0xffffffff


	//   ....[139]....
        /*0500*/ 	.word	0xffffffff


	//   ....[140]....
        /*0504*/ 	.word	0xffffffff


	//   ....[141]....
        /*0508*/ 	.word	0xffffffff


	//   ....[142]....
        /*050c*/ 	.word	0xffffffff


	//   ....[143]....
        /*0510*/ 	.word	0xffffffff


	//   ....[144]....
        /*0514*/ 	.word	0xffffffff


	//   ....[145]....
        /*0518*/ 	.word	0xffffffff


	//   ....[146]....
        /*051c*/ 	.word	0xffffffff


	//   ....[147]....
        /*0520*/ 	.word	0xffffffff


	//   ....[148]....
        /*0524*/ 	.word	0xffffffff


	//   ....[149]....
        /*0528*/ 	.word	0xffffffff


	//   ....[150]....
        /*052c*/ 	.word	0xffffffff


	//   ....[151]....
        /*0530*/ 	.word	0xffffffff


	//   ....[152]....
        /*0534*/ 	.word	0xffffffff


	//   ....[153]....
        /*0538*/ 	.word	0xffffffff


	//   ....[154]....
        /*053c*/ 	.word	0xffffffff


	//   ....[155]....
        /*0540*/ 	.word	0xffffffff


	//   ....[156]....
        /*0544*/ 	.word	0xffffffff


	//   ....[157]....
        /*0548*/ 	.word	0xffffffff


	//   ....[158]....
        /*054c*/ 	.word	0xffffffff


	//   ....[159]....
        /*0550*/ 	.word	0xffffffff


	//   ....[160]....
        /*0554*/ 	.word	0xffffffff


	//   ....[161]....
        /*0558*/ 	.word	0xffffffff


	//   ....[162]....
        /*055c*/ 	.word	0xffffffff


	//   ....[163]....
        /*0560*/ 	.word	0xffffffff


	//   ....[164]....
        /*0564*/ 	.word	0xffffffff


	//   ....[165]....
        /*0568*/ 	.word	0xffffffff


	//   ....[166]....
        /*056c*/ 	.word	0xffffffff


	//   ....[167]....
        /*0570*/ 	.word	0xffffffff


	//   ....[168]....
        /*0574*/ 	.word	0xffffffff


	//   ....[169]....
        /*0578*/ 	.word	0xffffffff


	//   ....[170]....
        /*057c*/ 	.word	0xffffffff


	//   ....[171]....
        /*0580*/ 	.word	0xffffffff


	//   ....[172]....
        /*0584*/ 	.word	0xffffffff


	//   ....[173]....
        /*0588*/ 	.word	0xffffffff


	//   ....[174]....
        /*058c*/ 	.word	0xffffffff


	//   ....[175]....
        /*0590*/ 	.word	0xffffffff


	//   ....[176]....
        /*0594*/ 	.word	0xffffffff


	//   ....[177]....
        /*0598*/ 	.word	0xffffffff


	//   ....[178]....
        /*059c*/ 	.word	0xffffffff


	//   ....[179]....
        /*05a0*/ 	.word	0xffffffff


	//   ....[180]....
        /*05a4*/ 	.word	0xffffffff


	//   ....[181]....
        /*05a8*/ 	.word	0xffffffff


	//   ....[182]....
        /*05ac*/ 	.word	0xffffffff


	//   ....[183]....
        /*05b0*/ 	.word	0xffffffff


	//   ....[184]....
        /*05b4*/ 	.word	0xffffffff


	//   ....[185]....
        /*05b8*/ 	.word	0x0500000f


	//   ....[186]....
        /*05bc*/ 	.word	0x0500000f


	//   ....[187]....
        /*05c0*/ 	.word	0x0500000f


	//   ....[188]....
        /*05c4*/ 	.word	0x0500000f


	//   ....[189]....
        /*05c8*/ 	.word	0x0500000f


	//   ....[190]....
        /*05cc*/ 	.word	0x0500000f


	//   ....[191]....
        /*05d0*/ 	.word	0x0500000f


	//   ....[192]....
        /*05d4*/ 	.word	0x0500000f


	//   ....[193]....
        /*05d8*/ 	.word	0x0500000f


	//   ....[194]....
        /*05dc*/ 	.word	0x0500000f


	//   ....[195]....
        /*05e0*/ 	.word	0x0500000f


	//   ....[196]....
        /*05e4*/ 	.word	0x0500000f


	//   ....[197]....
        /*05e8*/ 	.word	0x0500000f


	//   ....[198]....
        /*05ec*/ 	.word	0x0500000f


	//   ....[199]....
        /*05f0*/ 	.word	0x0500000f


	//   ....[200]....
        /*05f4*/ 	.word	0x0500000f


	//   ....[201]....
        /*05f8*/ 	.word	0x0500000f


	//   ....[202]....
        /*05fc*/ 	.word	0x0500000f


	//   ....[203]....
        /*0600*/ 	.word	0x0500000f


	//   ....[204]....
        /*0604*/ 	.word	0x0500000f


	//   ....[205]....
        /*0608*/ 	.word	0x0500000f


	//   ....[206]....
        /*060c*/ 	.word	0x0500000f


	//   ....[207]....
        /*0610*/ 	.word	0x0500000f


	//   ....[208]....
        /*0614*/ 	.word	0x0500000f


	//   ....[209]....
        /*0618*/ 	.word	0x0500000f


	//   ....[210]....
        /*061c*/ 	.word	0x0500000f


	//   ....[211]....
        /*0620*/ 	.word	0x0500000f


	//   ....[212]....
        /*0624*/ 	.word	0x0500000f


	//   ....[213]....
        /*0628*/ 	.word	0x0500000f


	//   ....[214]....
        /*062c*/ 	.word	0x0500000f


	//   ....[215]....
        /*0630*/ 	.word	0x0500000f


	//   ....[216]....
        /*0634*/ 	.word	0x0500000f


	//   ....[217]....
        /*0638*/ 	.word	0x0500000f


	//   ....[218]....
        /*063c*/ 	.word	0x0500000f


	//   ....[219]....
        /*0640*/ 	.word	0x0500000f


	//   ....[220]....
        /*0644*/ 	.word	0x0500000f


	//   ....[221]....
        /*0648*/ 	.word	0x0500000f


	//   ....[222]....
        /*064c*/ 	.word	0x0500000f


	//   ....[223]....
        /*0650*/ 	.word	0x0500000f


	//   ....[224]....
        /*0654*/ 	.word	0x0500000f


	//   ....[225]....
        /*0658*/ 	.word	0x0500000f


	//   ....[226]....
        /*065c*/ 	.word	0x0500000f


	//   ....[227]....
        /*0660*/ 	.word	0x0500000f


	//   ....[228]....
        /*0664*/ 	.word	0x0500000f


	//   ....[229]....
        /*0668*/ 	.word	0x0500000f


	//   ....[230]....
        /*066c*/ 	.word	0x0500000f


	//   ....[231]....
        /*0670*/ 	.word	0x0500000f


	//   ....[232]....
        /*0674*/ 	.word	0x0500000f


	//   ....[233]....
        /*0678*/ 	.word	0x0500000f


	//   ....[234]....
        /*067c*/ 	.word	0x0500000f


	//   ....[235]....
        /*0680*/ 	.word	0x0500000f


	//   ....[236]....
        /*0684*/ 	.word	0x0500000f


	//   ....[237]....
        /*0688*/ 	.word	0x0500000f


	//   ....[238]....
        /*068c*/ 	.word	0x0500000f


	//   ....[239]....
        /*0690*/ 	.word	0x0500000f


	//   ....[240]....
        /*0694*/ 	.word	0x0500000f


	//   ....[241]....
        /*0698*/ 	.word	0x0500000f


	//   ....[242]....
        /*069c*/ 	.word	0x0500000f


	//   ....[243]....
        /*06a0*/ 	.word	0x0500000f


	//   ....[244]....
        /*06a4*/ 	.word	0x0500000f


	//   ....[245]....
        /*06a8*/ 	.word	0x0500000f


	//   ....[246]....
        /*06ac*/ 	.word	0x0500000f


	//   ....[247]....
        /*06b0*/ 	.word	0x0500000f


	//   ....[248]....
        /*06b4*/ 	.word	0x0500000f


	//   ....[249]....
        /*06b8*/ 	.word	0x0500000f


	//   ....[250]....
        /*06bc*/ 	.word	0x0500000f


	//   ....[251]....
        /*06c0*/ 	.word	0x0500000f


	//   ....[252]....
        /*06c4*/ 	.word	0x0500000f


	//   ....[253]....
        /*06c8*/ 	.word	0x0500000f


	//   ....[254]....
        /*06cc*/ 	.word	0x0500000f


	//   ....[255]....
        /*06d0*/ 	.word	0x0500000f


	//   ....[0]....
        /*06d4*/ 	.word	0x0500000f


	//   ....[1]....
        /*06d8*/ 	.word	0x0500000f


	//   ....[2]....
        /*06dc*/ 	.word	0x0500000f


	//   ....[3]....
        /*06e0*/ 	.word	0x0500000f


	//   ....[4]....
        /*06e4*/ 	.word	0x0500000f


	//   ....[5]....
        /*06e8*/ 	.word	0x0500000f


	//   ....[6]....
        /*06ec*/ 	.word	0x0500000f


	//   ....[7]....
        /*06f0*/ 	.word	0x0500000f


	//   ....[8]....
        /*06f4*/ 	.word	0x0500000f


	//   ....[9]....
        /*06f8*/ 	.word	0x0500000f


	//   ....[10]....
        /*06fc*/ 	.word	0x0500000f


	//   ....[11]....
        /*0700*/ 	.word	0x0500000f


	//   ....[12]....
        /*0704*/ 	.word	0x0500000f


	//   ....[13]....
        /*0708*/ 	.word	0x0500000f


	//   ....[14]....
        /*070c*/ 	.word	0x0500000f


	//   ....[15]....
        /*0710*/ 	.word	0x0500000f


	//   ....[16]....
        /*0714*/ 	.word	0x0500000f


	//   ....[17]....
        /*0718*/ 	.word	0x0500000f


	//   ....[18]....
        /*071c*/ 	.word	0x0500000f


	//   ....[19]....
        /*0720*/ 	.word	0x0500000f


	//   ....[20]....
        /*0724*/ 	.word	0x0500000f


	//   ....[21]....
        /*0728*/ 	.word	0x0500000f


	//   ....[22]....
        /*072c*/ 	.word	0x0500000f


	//   ....[23]....
        /*0730*/ 	.word	0x0500000f


	//   ....[24]....
        /*0734*/ 	.word	0x0500000f


	//   ....[25]....
        /*0738*/ 	.word	0x0500000f


	//   ....[26]....
        /*073c*/ 	.word	0x0500000f


	//   ....[27]....
        /*0740*/ 	.word	0x0500000f


	//   ....[28]....
        /*0744*/ 	.word	0x0500000f


	//   ....[29]....
        /*0748*/ 	.word	0x0500000f


	//   ....[30]....
        /*074c*/ 	.word	0x0500000f


	//   ....[31]....
        /*0750*/ 	.word	0x0500000f


	//   ....[32]....
        /*0754*/ 	.word	0x0500000f


	//   ....[33]....
        /*0758*/ 	.word	0x0500000f


	//   ....[34]....
        /*075c*/ 	.word	0x0500000f


	//   ....[35]....
        /*0760*/ 	.word	0x0500000f


	//   ....[36]....
        /*0764*/ 	.word	0x0500000f


	//   ....[37]....
        /*0768*/ 	.word	0x0500000f


	//   ....[38]....
        /*076c*/ 	.word	0x0500000f


	//   ....[39]....
        /*0770*/ 	.word	0x0500000f


	//   ....[40]....
        /*0774*/ 	.word	0x0500000f


	//----- nvinfo : EIATTR_COOP_GROUP_INSTR_OFFSETS
	.align		4
.L_478:
        /*0778*/ 	.byte	0x04, 0x28
        /*077a*/ 	.short	(.L_480 - .L_479)


	//   ....[0]....
.L_479:
        /*077c*/ 	.word	0x00000060


	//   ....[1]....
        /*0780*/ 	.word	0x00000140


	//   ....[2]....
        /*0784*/ 	.word	0x00000190


	//   ....[3]....
        /*0788*/ 	.word	0x000003c0


	//   ....[4]....
        /*078c*/ 	.word	0x00000520


	//   ....[5]....
        /*0790*/ 	.word	0x00000640


	//   ....[6]....
        /*0794*/ 	.word	0x000007a0


	//   ....[7]....
        /*0798*/ 	.word	0x00003a50


	//   ....[8]....
        /*079c*/ 	.word	0x00003a60


	//   ....[9]....
        /*07a0*/ 	.word	0x00005060


	//   ....[10]....
        /*07a4*/ 	.word	0x00005070


	//   ....[11]....
        /*07a8*/ 	.word	0x00007090


	//   ....[12]....
        /*07ac*/ 	.word	0x000070a0


	//   ....[13]....
        /*07b0*/ 	.word	0x00008780


	//   ....[14]....
        /*07b4*/ 	.word	0x00008790


	//   ....[15]....
        /*07b8*/ 	.word	0x0000a010


	//   ....[16]....
        /*07bc*/ 	.word	0x0000a020


	//   ....[17]....
        /*07c0*/ 	.word	0x0000a2b0


	//   ....[18]....
        /*07c4*/ 	.word	0x0000a2c0


	//   ....[19]....
        /*07c8*/ 	.word	0x0000a820


	//   ....[20]....
        /*07cc*/ 	.word	0x0000a830


	//   ....[21]....
        /*07d0*/ 	.word	0x0000a9b0


	//   ....[22]....
        /*07d4*/ 	.word	0x0000a9d0


	//   ....[23]....
        /*07d8*/ 	.word	0x0000b350


	//   ....[24]....
        /*07dc*/ 	.word	0x0000ba50


	//   ....[25]....
        /*07e0*/ 	.word	0x0000ba60


	//   ....[26]....
        /*07e4*/ 	.word	0x0000ba70


	//   ....[27]....
        /*07e8*/ 	.word	0x0000ba80


	//   ....[28]....
        /*07ec*/ 	.word	0x0000c250


	//   ....[29]....
        /*07f0*/ 	.word	0x0000c260


	//   ....[30]....
        /*07f4*/ 	.word	0x0000c270


	//   ....[31]....
        /*07f8*/ 	.word	0x0000c280


	//   ....[32]....
        /*07fc*/ 	.word	0x0000efe0


	//   ....[33]....
        /*0800*/ 	.word	0x0000eff0


	//   ....[34]....
        /*0804*/ 	.word	0x0000f000


	//   ....[35]....
        /*0808*/ 	.word	0x0000f010


	//   ....[36]....
        /*080c*/ 	.word	0x0000f640


	//   ....[37]....
        /*0810*/ 	.word	0x0000f650


	//   ....[38]....
        /*0814*/ 	.word	0x0000f660


	//   ....[39]....
        /*0818*/ 	.word	0x0000f670


	//   ....[40]....
        /*081c*/ 	.word	0x000130b0


	//   ....[41]....
        /*0820*/ 	.word	0x000135a0


	//   ....[42]....
        /*0824*/ 	.word	0x00014290


	//   ....[43]....
        /*0828*/ 	.word	0x000143a0


	//   ....[44]....
        /*082c*/ 	.word	0x00014940


	//   ....[45]....
        /*0830*/ 	.word	0x000149c0


	//   ....[46]....
        /*0834*/ 	.word	0x00016aa0


	//   ....[47]....
        /*0838*/ 	.word	0x00017040


	//   ....[48]....
        /*083c*/ 	.word	0x00017ec0


	//   ....[49]....
        /*0840*/ 	.word	0x00017fe0


	//   ....[50]....
        /*0844*/ 	.word	0x00018550


	//   ....[51]....
        /*0848*/ 	.word	0x000185c0


	//   ....[52]....
        /*084c*/ 	.word	0x0001ac20


	//   ....[53]....
        /*0850*/ 	.word	0x0001ac50


	//   ....[54]....
        /*0854*/ 	.word	0x0001ac70


	//   ....[55]....
        /*0858*/ 	.word	0x0001ac90


	//   ....[56]....
        /*085c*/ 	.word	0x0001cca0


	//   ....[57]....
        /*0860*/ 	.word	0x0001d230


	//   ....[58]....
        /*0864*/ 	.word	0x0001e0b0


	//   ....[59]....
        /*0868*/ 	.word	0x0001e1d0


	//   ....[60]....
        /*086c*/ 	.word	0x0001e750


	//   ....[61]....
        /*0870*/ 	.word	0x0001e7d0


	//   ....[62]....
        /*0874*/ 	.word	0x0001f6e0


	//   ....[63]....
        /*0878*/ 	.word	0x0001f8f0


	//   ....[64]....
        /*087c*/ 	.word	0x0001f920


	//   ....[65]....
        /*0880*/ 	.word	0x0001f9e0


	//   ....[66]....
        /*0884*/ 	.word	0x00020a50


	//   ....[67]....
        /*0888*/ 	.word	0x00020a90


	//   ....[68]....
        /*088c*/ 	.word	0x00020ad0


	//   ....[69]....
        /*0890*/ 	.word	0x00020b00


	//   ....[70]....
        /*0894*/ 	.word	0x00021090


	//   ....[71]....
        /*0898*/ 	.word	0x000210a0


	//   ....[72]....
        /*089c*/ 	.word	0x00021160


	//   ....[73]....
        /*08a0*/ 	.word	0x00021180


	//   ....[74]....
        /*08a4*/ 	.word	0x00021240


	//   ....[75]....
        /*08a8*/ 	.word	0x00021260


	//   ....[76]....
        /*08ac*/ 	.word	0x00021330


	//   ....[77]....
        /*08b0*/ 	.word	0x00021350


	//   ....[78]....
        /*08b4*/ 	.word	0x00021b70


	//   ....[79]....
        /*08b8*/ 	.word	0x00021b90


	//   ....[80]....
        /*08bc*/ 	.word	0x00021c50


	//   ....[81]....
        /*08c0*/ 	.word	0x00021c70


	//   ....[82]....
        /*08c4*/ 	.word	0x00021d30


	//   ....[83]....
        /*08c8*/ 	.word	0x00021d50


	//   ....[84]....
        /*08cc*/ 	.word	0x00021e20


	//   ....[85]....
        /*08d0*/ 	.word	0x00021e40


	//   ....[86]....
        /*08d4*/ 	.word	0x00021f90


	//   ....[87]....
        /*08d8*/ 	.word	0x00022140


	//   ....[88]....
        /*08dc*/ 	.word	0x00022170


	//   ....[89]....
        /*08e0*/ 	.word	0x000221a0


	//   ....[90]....
        /*08e4*/ 	.word	0x000221d0


	//   ....[91]....
        /*08e8*/ 	.word	0x00022200


	//   ....[92]....
        /*08ec*/ 	.word	0x00022230


	//   ....[93]....
        /*08f0*/ 	.word	0x000223a0


	//   ....[94]....
        /*08f4*/ 	.word	0x000223d0


	//   ....[95]....
        /*08f8*/ 	.word	0x00022400


	//   ....[96]....
        /*08fc*/ 	.word	0x00022430


	//   ....[97]....
        /*0900*/ 	.word	0x00022460


	//   ....[98]....
        /*0904*/ 	.word	0x00022490


	//   ....[99]....
        /*0908*/ 	.word	0x00022520


	//   ....[100]....
        /*090c*/ 	.word	0x00022580


	//   ....[101]....
        /*0910*/ 	.word	0x00022610


	//   ....[102]....
        /*0914*/ 	.word	0x000236b0


	//   ....[103]....
        /*0918*/ 	.word	0x00025a20


	//   ....[104]....
        /*091c*/ 	.word	0x00025a40


	//   ....[105]....
        /*0920*/ 	.word	0x00025af0


	//   ....[106]....
        /*0924*/ 	.word	0x00025b10


	//   ....[107]....
        /*0928*/ 	.word	0x00025bb0


	//   ....[108]....
        /*092c*/ 	.word	0x00025bd0


	//   ....[109]....
        /*0930*/ 	.word	0x00025c70


	//   ....[110]....
        /*0934*/ 	.word	0x00025c90


	//   ....[111]....
        /*0938*/ 	.word	0x00025d30


	//   ....[112]....
        /*093c*/ 	.word	0x00025d50


	//   ....[113]....
        /*0940*/ 	.word	0x00025d60


	//   ....[114]....
        /*0944*/ 	.word	0x00025df0


	//   ....[115]....
        /*0948*/ 	.word	0x000265b0


	//   ....[116]....
        /*094c*/ 	.word	0x000265e0


	//   ....[117]....
        /*0950*/ 	.word	0x00026610


	//   ....[118]....
        /*0954*/ 	.word	0x000266c0


	//   ....[119]....
        /*0958*/ 	.word	0x000266d0


	//   ....[120]....
        /*095c*/ 	.word	0x00026780


	//   ....[121]....
        /*0960*/ 	.word	0x00026790


	//   ....[122]....
        /*0964*/ 	.word	0x00026840


	//   ....[123]....
        /*0968*/ 	.word	0x00026850


	//   ....[124]....
        /*096c*/ 	.word	0x00026900


	//   ....[125]....
        /*0970*/ 	.word	0x00026910


	//   ....[126]....
        /*0974*/ 	.word	0x000269c0


	//   ....[127]....
        /*0978*/ 	.word	0x000269d0


	//   ....[128]....
        /*097c*/ 	.word	0x00026a70


	//   ....[129]....
        /*0980*/ 	.word	0x00026a80


	//   ....[130]....
        /*0984*/ 	.word	0x00026a90


	//   ....[131]....
        /*0988*/ 	.word	0x00027280


	//   ....[132]....
        /*098c*/ 	.word	0x00027290


	//   ....[133]....
        /*0990*/ 	.word	0x000272a0


	//   ....[134]....
        /*0994*/ 	.word	0x00027330


	//   ....[135]....
        /*0998*/ 	.word	0x00027340


	//   ....[136]....
        /*099c*/ 	.word	0x000273a0


	//   ....[137]....
        /*09a0*/ 	.word	0x000273d0


	//   ....[138]....
        /*09a4*/ 	.word	0x00027410


	//   ....[139]....
        /*09a8*/ 	.word	0x00027440


	//   ....[140]....
        /*09ac*/ 	.word	0x00027480


	//   ....[141]....
        /*09b0*/ 	.word	0x000274b0


	//   ....[142]....
        /*09b4*/ 	.word	0x000274f0


	//   ....[143]....
        /*09b8*/ 	.word	0x00027770


	//   ....[144]....
        /*09bc*/ 	.word	0x00027790


	//   ....[145]....
        /*09c0*/ 	.word	0x00027820


	//   ....[146]....
        /*09c4*/ 	.word	0x00027830


	//   ....[147]....
        /*09c8*/ 	.word	0x000278a0


	//   ....[148]....
        /*09cc*/ 	.word	0x000278b0


	//   ....[149]....
        /*09d0*/ 	.word	0x00027920


	//   ....[150]....
        /*09d4*/ 	.word	0x00027930


	//   ....[151]....
        /*09d8*/ 	.word	0x000279a0


	//   ....[152]....
        /*09dc*/ 	.word	0x000279b0


	//   ....[153]....
        /*09e0*/ 	.word	0x000279c0


	//   ....[154]....
        /*09e4*/ 	.word	0x00027a30


	//   ....[155]....
        /*09e8*/ 	.word	0x00027fd0


	//   ....[156]....
        /*09ec*/ 	.word	0x00028000


	//   ....[157]....
        /*09f0*/ 	.word	0x00028020


	//   ....[158]....
        /*09f4*/ 	.word	0x00028030


	//   ....[159]....
        /*09f8*/ 	.word	0x00028070


	//   ....[160]....
        /*09fc*/ 	.word	0x00028090


	//   ....[161]....
        /*0a00*/ 	.word	0x00028100


	//   ....[162]....
        /*0a04*/ 	.word	0x00028120


	//   ....[163]....
        /*0a08*/ 	.word	0x00028180


	//   ....[164]....
        /*0a0c*/ 	.word	0x000281a0


	//   ....[165]....
        /*0a10*/ 	.word	0x000281f0


	//   ....[166]....
        /*0a14*/ 	.word	0x00028210


	//   ....[167]....
        /*0a18*/ 	.word	0x00028600


	//   ....[168]....
        /*0a1c*/ 	.word	0x00028630


	//   ....[169]....
        /*0a20*/ 	.word	0x00028660


	//   ....[170]....
        /*0a24*/ 	.word	0x00028690


	//   ....[171]....
        /*0a28*/ 	.word	0x000286c0


	//   ....[172]....
        /*0a2c*/ 	.word	0x000286f0


	//   ....[173]....
        /*0a30*/ 	.word	0x00028720


	//   ....[174]....
        /*0a34*/ 	.word	0x00028750


	//   ....[175]....
        /*0a38*/ 	.word	0x000288d0


	//   ....[176]....
        /*0a3c*/ 	.word	0x00028900


	//   ....[177]....
        /*0a40*/ 	.word	0x00028930


	//   ....[178]....
        /*0a44*/ 	.word	0x00028960


	//   ....[179]....
        /*0a48*/ 	.word	0x00028990


	//   ....[180]....
        /*0a4c*/ 	.word	0x000289c0


	//   ....[181]....
        /*0a50*/ 	.word	0x00028a80


	//   ....[182]....
        /*0a54*/ 	.word	0x00028aa0


	//   ....[183]....
        /*0a58*/ 	.word	0x00028b10


	//   ....[184]....
        /*0a5c*/ 	.word	0x000291b0


	//   ....[185]....
        /*0a60*/ 	.word	0x000294f0


	//   ....[186]....
        /*0a64*/ 	.word	0x00029580


	//   ....[187]....
        /*0a68*/ 	.word	0x00029620


	//   ....[188]....
        /*0a6c*/ 	.word	0x000296b0


	//   ....[189]....
        /*0a70*/ 	.word	0x000297a0


	//   ....[190]....
        /*0a74*/ 	.word	0x00029830


	//   ....[191]....
        /*0a78*/ 	.word	0x000298d0


	//   ....[192]....
        /*0a7c*/ 	.word	0x00029960


	//   ....[193]....
        /*0a80*/ 	.word	0x00029a50


	//   ....[194]....
        /*0a84*/ 	.word	0x00029ae0


	//   ....[195]....
        /*0a88*/ 	.word	0x00029b80


	//   ....[196]....
        /*0a8c*/ 	.word	0x00029c10


	//   ....[197]....
        /*0a90*/ 	.word	0x00029d00


	//   ....[198]....
        /*0a94*/ 	.word	0x00029d90


	//   ....[199]....
        /*0a98*/ 	.word	0x00029de0


	//   ....[200]....
        /*0a9c*/ 	.word	0x00029e30


	//   ....[201]....
        /*0aa0*/ 	.word	0x00029ec0


	//   ....[202]....
        /*0aa4*/ 	.word	0x00029f50


	//   ....[203]....
        /*0aa8*/ 	.word	0x00029fa0


	//   ....[204]....
        /*0aac*/ 	.word	0x00029ff0


	//   ....[205]....
        /*0ab0*/ 	.word	0x0002a0e0


	//   ....[206]....
        /*0ab4*/ 	.word	0x0002a170


	//   ....[207]....
        /*0ab8*/ 	.word	0x0002a1c0


	//   ....[208]....
        /*0abc*/ 	.word	0x0002a210


	//   ....[209]....
        /*0ac0*/ 	.word	0x0002a2a0


	//   ....[210]....
        /*0ac4*/ 	.word	0x0002a330


	//   ....[211]....
        /*0ac8*/ 	.word	0x0002a380


	//   ....[212]....
        /*0acc*/ 	.word	0x0002a3d0


	//   ....[213]....
        /*0ad0*/ 	.word	0x0002a770


	//   ....[214]....
        /*0ad4*/ 	.word	0x0002aa50


	//   ....[215]....
        /*0ad8*/ 	.word	0x0002ab40


	//   ....[216]....
        /*0adc*/ 	.word	0x0002abe0


	//   ....[217]....
        /*0ae0*/ 	.word	0x0002ac40


	//   ....[218]....
        /*0ae4*/ 	.word	0x0002ad50


	//   ....[219]....
        /*0ae8*/ 	.word	0x0002adc0


	//   ....[220]....
        /*0aec*/ 	.word	0x0002aed0


	//   ....[221]....
        /*0af0*/ 	.word	0x0002af40


	//   ....[222]....
        /*0af4*/ 	.word	0x0002b050


	//   ....[223]....
        /*0af8*/ 	.word	0x0002b0c0


	//   ....[224]....
        /*0afc*/ 	.word	0x0002b1d0


	//   ....[225]....
        /*0b00*/ 	.word	0x0002b240


	//   ....[226]....
        /*0b04*/ 	.word	0x0002b2e0


	//   ....[227]....
        /*0b08*/ 	.word	0x0002b3f0


	//   ....[228]....
        /*0b0c*/ 	.word	0x0002b460


	//   ....[229]....
        /*0b10*/ 	.word	0x0002b4c0


	//   ....[230]....
        /*0b14*/ 	.word	0x0002b5e0


	//   ....[231]....
        /*0b18*/ 	.word	0x0002b640


	//   ....[232]....
        /*0b1c*/ 	.word	0x0002b760


	//   ....[233]....
        /*0b20*/ 	.word	0x0002b7c0


	//   ....[234]....
        /*0b24*/ 	.word	0x0002b8e0


	//   ....[235]....
        /*0b28*/ 	.word	0x0002b940


	//   ....[236]....
        /*0b2c*/ 	.word	0x0002ba60


	//   ....[237]....
        /*0b30*/ 	.word	0x0002bac0


	//   ....[238]....
        /*0b34*/ 	.word	0x0002bbe0


	//   ....[239]....
        /*0b38*/ 	.word	0x0002bc40


	//   ....[240]....
        /*0b3c*/ 	.word	0x0002bd50


	//   ....[241]....
        /*0b40*/ 	.word	0x0002bdb0


	//   ....[242]....
        /*0b44*/ 	.word	0x0002beb0


	//   ....[243]....
        /*0b48*/ 	.word	0x0002bfe0


	//   ....[244]....
        /*0b4c*/ 	.word	0x0002c090


	//   ....[245]....
        /*0b50*/ 	.word	0x0002c100


	//   ....[246]....
        /*0b54*/ 	.word	0x0002c1f0


	//   ....[247]....
        /*0b58*/ 	.word	0x0002c250


	//   ....[248]....
        /*0b5c*/ 	.word	0x0002c320


	//   ....[249]....
        /*0b60*/ 	.word	0x0002c380


	//   ....[250]....
        /*0b64*/ 	.word	0x0002c450


	//   ....[251]....
        /*0b68*/ 	.word	0x0002c4b0


	//   ....[252]....
        /*0b6c*/ 	.word	0x0002c580


	//   ....[253]....
        /*0b70*/ 	.word	0x0002c5e0


	//   ....[254]....
        /*0b74*/ 	.word	0x0002c6b0


	//   ....[255]....
        /*0b78*/ 	.word	0x0002c7a0


	//   ....[0]....
        /*0b7c*/ 	.word	0x0002c840


	//   ....[1]....
        /*0b80*/ 	.word	0x0002c8a0


	//   ....[2]....
        /*0b84*/ 	.word	0x0002c990


	//   ....[3]....
        /*0b88*/ 	.word	0x0002c9f0


	//   ....[4]....
        /*0b8c*/ 	.word	0x0002cad0


	//   ....[5]....
        /*0b90*/ 	.word	0x0002cb30


	//   ....[6]....
        /*0b94*/ 	.word	0x0002cc10


	//   ....[7]....
        /*0b98*/ 	.word	0x0002cc70


	//   ....[8]....
        /*0b9c*/ 	.word	0x0002cd50


	//   ....[9]....
        /*0ba0*/ 	.word	0x0002cdb0


	//   ....[10]....
        /*0ba4*/ 	.word	0x0002ce80


	//   ....[11]....
        /*0ba8*/ 	.word	0x0002cfb0


	//   ....[12]....
        /*0bac*/ 	.word	0x0002d090


	//   ....[13]....
        /*0bb0*/ 	.word	0x0002d140


	//   ....[14]....
        /*0bb4*/ 	.word	0x0002d210


	//   ....[15]....
        /*0bb8*/ 	.word	0x0002d270


	//   ....[16]....
        /*0bbc*/ 	.word	0x0002d340


	//   ....[17]....
        /*0bc0*/ 	.word	0x0002d3a0


	//   ....[18]....
        /*0bc4*/ 	.word	0x0002d480


	//   ....[19]....
        /*0bc8*/ 	.word	0x0002d4e0


	//   ....[20]....
        /*0bcc*/ 	.word	0x0002d5b0


	//   ....[21]....
        /*0bd0*/ 	.word	0x0002d610


	//   ....[22]....
        /*0bd4*/ 	.word	0x0002d6d0


	//   ....[23]....
        /*0bd8*/ 	.word	0x0002d760


	//   ....[24]....
        /*0bdc*/ 	.word	0x0002d800


	//   ....[25]....
        /*0be0*/ 	.word	0x0002d920


	//   ....[26]....
        /*0be4*/ 	.word	0x0002d990


	//   ....[27]....
        /*0be8*/ 	.word	0x0002da00


	//   ....[28]....
        /*0bec*/ 	.word	0x0002da70


	//   ....[29]....
        /*0bf0*/ 	.word	0x0002dae0


	//   ....[30]....
        /*0bf4*/ 	.word	0x0002db60


	//   ....[31]....
        /*0bf8*/ 	.word	0x0002dbf0


	//   ....[32]....
        /*0bfc*/ 	.word	0x0002dc80


	//   ....[33]....
        /*0c00*/ 	.word	0x0002dcf0


	//   ....[34]....
        /*0c04*/ 	.word	0x0002dd60


	//   ....[35]....
        /*0c08*/ 	.word	0x0002ddd0


	//   ....[36]....
        /*0c0c*/ 	.word	0x0002de50


	//   ....[37]....
        /*0c10*/ 	.word	0x0002dec0


	//   ....[38]....
        /*0c14*/ 	.word	0x0002df60


	//   ....[39]....
        /*0c18*/ 	.word	0x0002dff0


	//   ....[40]....
        /*0c1c*/ 	.word	0x0002e110


	//----- nvinfo : EIATTR_REG_RECONFIG
	.align		4
.L_480:
        /*0c20*/ 	.byte	0x01, 0x54
	.zero		2


	//----- nvinfo : EIATTR_SYSCALL_OFFSETS
	.align		4
        /*0c24*/ 	.byte	0x04, 0x46
        /*0c26*/ 	.short	(.L_482 - .L_481)


	//   ....[0]....
.L_481:
        /*0c28*/ 	.word	0x00001e00


	//   ....[1]....
        /*0c2c*/ 	.word	0x00001f50


	//   ....[2]....
        /*0c30*/ 	.word	0x0000b4f0


	//   ....[3]....
        /*0c34*/ 	.word	0x0000b810


	//   ....[4]....
        /*0c38*/ 	.word	0x00024f40


	//   ....[5]....
        /*0c3c*/ 	.word	0x00025090


	//   ....[6]....
        /*0c40*/ 	.word	0x00025180


	//   ....[7]....
        /*0c44*/ 	.word	0x000261b0


	//----- nvinfo : EIATTR_MBARRIER_INSTR_OFFSETS
	.align		4
.L_482:
        /*0c48*/ 	.byte	0x04, 0x39
        /*0c4a*/ 	.short	(.L_484 - .L_483)


	//   ....[0]....
.L_483:
        /*0c4c*/ 	.word	0x00000270
        /*0c50*/ 	.word	0x000000ff
        /*0c54*/ 	.word	0x0002a800
        /*0c58*/ 	.short	0x0100
        /*0c5a*/ 	.byte	0x08
	.zero		1


	//   ....[1]....
        /*0c5c*/ 	.word	0x00000280
        /*0c60*/ 	.word	0x000000ff
        /*0c64*/ 	.word	0x0002a820
        /*0c68*/ 	.short	0x0100
        /*0c6a*/ 	.byte	0x08
	.zero		1


	//   ....[2]....
        /*0c6c*/ 	.word	0x00000370
        /*0c70*/ 	.word	0x000000ff
        /*0c74*/ 	.word	0x0002a830
        /*0c78*/ 	.short	0x0100
        /*0c7a*/ 	.byte	0x08
	.zero		1


	//   ....[3]....
        /*0c7c*/ 	.word	0x00000380
        /*0c80*/ 	.word	0x000000ff
        /*0c84*/ 	.word	0x0002a840
        /*0c88*/ 	.short	0x0100
        /*0c8a*/ 	.byte	0x08
	.zero		1


	//   ....[4]....
        /*0c8c*/ 	.word	0x00000390
        /*0c90*/ 	.word	0x000000ff
        /*0c94*/ 	.word	0x0002a838
        /*0c98*/ 	.short	0x0100
        /*0c9a*/ 	.byte	0x08
	.zero		1


	//   ....[5]....
        /*0c9c*/ 	.word	0x000003a0
        /*0ca0*/ 	.word	0x000000ff
        /*0ca4*/ 	.word	0x0002a848
        /*0ca8*/ 	.short	0x0100
        /*0caa*/ 	.byte	0x08
	.zero		1


	//   ....[6]....
        /*0cac*/ 	.word	0x000004d0
        /*0cb0*/ 	.word	0x000000ff
        /*0cb4*/ 	.word	0x0002a850
        /*0cb8*/ 	.short	0x0100
        /*0cba*/ 	.byte	0x08
	.zero		1


	//   ....[7]....
        /*0cbc*/ 	.word	0x000004e0
        /*0cc0*/ 	.word	0x000000ff
        /*0cc4*/ 	.word	0x0002a860
        /*0cc8*/ 	.short	0x0100
        /*0cca*/ 	.byte	0x08
	.zero		1


	//   ....[8]....
        /*0ccc*/ 	.word	0x000004f0
        /*0cd0*/ 	.word	0x000000ff
        /*0cd4*/ 	.word	0x0002a858
        /*0cd8*/ 	.short	0x0100
        /*0cda*/ 	.byte	0x08
	.zero		1


	//   ....[9]....
        /*0cdc*/ 	.word	0x00000500
        /*0ce0*/ 	.word	0x000000ff
        /*0ce4*/ 	.word	0x0002a868
        /*0ce8*/ 	.short	0x0100
        /*0cea*/ 	.byte	0x08
	.zero		1


	//   ....[10]....
        /*0cec*/ 	.word	0x000005f0
        /*0cf0*/ 	.word	0x000000ff
        /*0cf4*/ 	.word	0x0002a870
        /*0cf8*/ 	.short	0x0100
        /*0cfa*/ 	.byte	0x06
	.zero		1


	//   ....[11]....
        /*0cfc*/ 	.word	0x00000600
        /*0d00*/ 	.word	0x000000ff
        /*0d04*/ 	.word	0x0002a880
        /*0d08*/ 	.short	0x0100
        /*0d0a*/ 	.byte	0x06
	.zero		1


	//   ....[12]....
        /*0d0c*/ 	.word	0x00000610
        /*0d10*/ 	.word	0x000000ff
        /*0d14*/ 	.word	0x0002a878
        /*0d18*/ 	.short	0x0100
        /*0d1a*/ 	.byte	0x06
	.zero		1


	//   ....[13]....
        /*0d1c*/ 	.word	0x00000620
        /*0d20*/ 	.word	0x000000ff
        /*0d24*/ 	.word	0x0002a888
        /*0d28*/ 	.short	0x0100
        /*0d2a*/ 	.byte	0x06
	.zero		1


	//   ....[14]....
        /*0d2c*/ 	.word	0x00000750
        /*0d30*/ 	.word	0x000000ff
        /*0d34*/ 	.word	0x0002a890
        /*0d38*/ 	.short	0x0100
        /*0d3a*/ 	.byte	0x08
	.zero		1


	//   ....[15]....
        /*0d3c*/ 	.word	0x00000760
        /*0d40*/ 	.word	0x000000ff
        /*0d44*/ 	.word	0x0002a8a0
        /*0d48*/ 	.short	0x0100
        /*0d4a*/ 	.byte	0x08
	.zero		1


	//   ....[16]....
        /*0d4c*/ 	.word	0x00000770
        /*0d50*/ 	.word	0x000000ff
        /*0d54*/ 	.word	0x0002a898
        /*0d58*/ 	.short	0x0100
        /*0d5a*/ 	.byte	0x08
	.zero		1


	//   ....[17]....
        /*0d5c*/ 	.word	0x00000780
        /*0d60*/ 	.word	0x000000ff
        /*0d64*/ 	.word	0x0002a8a8
        /*0d68*/ 	.short	0x0100
        /*0d6a*/ 	.byte	0x08
	.zero		1


	//   ....[18]....
        /*0d6c*/ 	.word	0x000008b0
        /*0d70*/ 	.word	0x000000ff
        /*0d74*/ 	.word	0x0002a8b0
        /*0d78*/ 	.short	0x0100
        /*0d7a*/ 	.byte	0x08
	.zero		1


	//   ....[19]....
        /*0d7c*/ 	.word	0x000008c0
        /*0d80*/ 	.word	0x000000ff
        /*0d84*/ 	.word	0x0002a8c0
        /*0d88*/ 	.short	0x0100
        /*0d8a*/ 	.byte	0x08
	.zero		1


	//   ....[20]....
        /*0d8c*/ 	.word	0x000008d0
        /*0d90*/ 	.word	0x000000ff
        /*0d94*/ 	.word	0x0002a8b8
        /*0d98*/ 	.short	0x0100
        /*0d9a*/ 	.byte	0x08
	.zero		1


	//   ....[21]....
        /*0d9c*/ 	.word	0x000008e0
        /*0da0*/ 	.word	0x000000ff
        /*0da4*/ 	.word	0x0002a8c8
        /*0da8*/ 	.short	0x0100
        /*0daa*/ 	.byte	0x08
	.zero		1


	//   ....[22]....
        /*0dac*/ 	.word	0x00003a00
        /*0db0*/ 	.word	0x00000056
        /*0db4*/ 	.word	0x0002a890
        /*0db8*/ 	.short	0x010a
        /*0dba*/ 	.byte	0x3f
	.zero		1


	//   ....[23]....
        /*0dbc*/ 	.word	0x00007030
        /*0dc0*/ 	.word	0x00000056
        /*0dc4*/ 	.word	0x0002a890
        /*0dc8*/ 	.short	0x010a
        /*0dca*/ 	.byte	0x3f
	.zero		1


	//   ....[24]....
        /*0dcc*/ 	.word	0x00009e50
        /*0dd0*/ 	.word	0x00000056
        /*0dd4*/ 	.word	0x0002a890
        /*0dd8*/ 	.short	0x010a
        /*0dda*/ 	.byte	0x3f
	.zero		1


	//   ....[25]....
        /*0ddc*/ 	.word	0x0000a610
        /*0de0*/ 	.word	0x0000000b
        /*0de4*/ 	.word	0x00000000
        /*0de8*/ 	.short	0x0101
        /*0dea*/ 	.byte	0x3f
	.zero		1


	//   ....[26]....
        /*0dec*/ 	.word	0x0000a650
        /*0df0*/ 	.word	0x00000056
        /*0df4*/ 	.word	0x0002a8b0
        /*0df8*/ 	.short	0x010a
        /*0dfa*/ 	.byte	0x3f
	.zero		1


	//   ....[27]....
        /*0dfc*/ 	.word	0x0000ac00
        /*0e00*/ 	.word	0x00000056
        /*0e04*/ 	.word	0x00000000
        /*0e08*/ 	.short	0x0101
        /*0e0a*/ 	.byte	0x3f
	.zero		1


	//   ....[28]....
        /*0e0c*/ 	.word	0x0000b570
        /*0e10*/ 	.word	0x00000012
        /*0e14*/ 	.word	0x0002a800
        /*0e18*/ 	.short	0x010a
        /*0e1a*/ 	.byte	0x3f
	.zero		1


	//   ....[29]....
        /*0e1c*/ 	.word	0x0000b5c0
        /*0e20*/ 	.word	0x00000012
        /*0e24*/ 	.word	0x0002a800
        /*0e28*/ 	.short	0x010a
        /*0e2a*/ 	.byte	0x3f
	.zero		1


	//   ....[30]....
        /*0e2c*/ 	.word	0x0000c910
        /*0e30*/ 	.word	0x00000012
        /*0e34*/ 	.word	0x0002a800
        /*0e38*/ 	.short	0x010a
        /*0e3a*/ 	.byte	0x3f
	.zero		1


	//   ....[31]....
        /*0e3c*/ 	.word	0x0000fb20
        /*0e40*/ 	.word	0x00000012
        /*0e44*/ 	.word	0x0002a800
        /*0e48*/ 	.short	0x010a
        /*0e4a*/ 	.byte	0x3f
	.zero		1


	//   ....[32]....
        /*0e4c*/ 	.word	0x00012310
        /*0e50*/ 	.word	0x00000004
        /*0e54*/ 	.word	0x0002a830
        /*0e58*/ 	.short	0x010a
        /*0e5a*/ 	.byte	0x3f
	.zero		1


	//   ....[33]....
        /*0e5c*/ 	.word	0x00012350
        /*0e60*/ 	.word	0x00000004
        /*0e64*/ 	.word	0x0002a830
        /*0e68*/ 	.short	0x010a
        /*0e6a*/ 	.byte	0x3f
	.zero		1


	//   ....[34]....
        /*0e6c*/ 	.word	0x000130f0
        /*0e70*/ 	.word	0x00000005
        /*0e74*/ 	.word	0x00000000
        /*0e78*/ 	.short	0x0101
        /*0e7a*/ 	.byte	0x3f
	.zero		1


	//   ....[35]....
        /*0e7c*/ 	.word	0x000157f0
        /*0e80*/ 	.word	0x00000014
        /*0e84*/ 	.word	0x0002a830
        /*0e88*/ 	.short	0x010a
        /*0e8a*/ 	.byte	0x3f
	.zero		1


	//   ....[36]....
        /*0e8c*/ 	.word	0x00015860
        /*0e90*/ 	.word	0x00000014
        /*0e94*/ 	.word	0x0002a830
        /*0e98*/ 	.short	0x010a
        /*0e9a*/ 	.byte	0x3f
	.zero		1


	//   ....[37]....
        /*0e9c*/ 	.word	0x000163f0
        /*0ea0*/ 	.word	0x0000000c
        /*0ea4*/ 	.word	0x0002a850
        /*0ea8*/ 	.short	0x010a
        /*0eaa*/ 	.byte	0x3f
	.zero		1


	//   ....[38]....
        /*0eac*/ 	.word	0x00016490
        /*0eb0*/ 	.word	0x0000000c
        /*0eb4*/ 	.word	0x0002a850
        /*0eb8*/ 	.short	0x010a
        /*0eba*/ 	.byte	0x3f
	.zero		1


	//   ....[39]....
        /*0ebc*/ 	.word	0x00016b80
        /*0ec0*/ 	.word	0x0000000b
        /*0ec4*/ 	.word	0x00000000
        /*0ec8*/ 	.short	0x0101
        /*0eca*/ 	.byte	0x3f
	.zero		1


	//   ....[40]....
        /*0ecc*/ 	.word	0x00018e10
        /*0ed0*/ 	.word	0x00000065
        /*0ed4*/ 	.word	0x00000000
        /*0ed8*/ 	.short	0x0101
        /*0eda*/ 	.byte	0x3f
	.zero		1


	//   ....[41]....
        /*0edc*/ 	.word	0x000193a0
        /*0ee0*/ 	.word	0x00000014
        /*0ee4*/ 	.word	0x0002a830
        /*0ee8*/ 	.short	0x010a
        /*0eea*/ 	.byte	0x3f
	.zero		1


	//   ....[42]....
        /*0eec*/ 	.word	0x00019410
        /*0ef0*/ 	.word	0x00000014
        /*0ef4*/ 	.word	0x0002a830
        /*0ef8*/ 	.short	0x010a
        /*0efa*/ 	.byte	0x3f
	.zero		1


	//   ....[43]....
        /*0efc*/ 	.word	0x00019fa0
        /*0f00*/ 	.word	0x00000008
        /*0f04*/ 	.word	0x0002a850
        /*0f08*/ 	.short	0x010a
        /*0f0a*/ 	.byte	0x3f
	.zero		1


	//   ....[44]....
        /*0f0c*/ 	.word	0x0001a040
        /*0f10*/ 	.word	0x00000008
        /*0f14*/ 	.word	0x0002a850
        /*0f18*/ 	.short	0x010a
        /*0f1a*/ 	.byte	0x3f
	.zero		1


	//   ....[45]....
        /*0f1c*/ 	.word	0x0001b4c0
        /*0f20*/ 	.word	0x00000005
        /*0f24*/ 	.word	0x00000000
        /*0f28*/ 	.short	0x0101
        /*0f2a*/ 	.byte	0x3f
	.zero		1


	//   ....[46]....
        /*0f2c*/ 	.word	0x0001b730
        /*0f30*/ 	.word	0x00000065
        /*0f34*/ 	.word	0x00000000
        /*0f38*/ 	.short	0x0101
        /*0f3a*/ 	.byte	0x3f
	.zero		1


	//   ....[47]....
        /*0f3c*/ 	.word	0x0001b9f0
        /*0f40*/ 	.word	0x00000004
        /*0f44*/ 	.word	0x0002a830
        /*0f48*/ 	.short	0x010a
        /*0f4a*/ 	.byte	0x3f
	.zero		1


	//   ....[48]....
        /*0f4c*/ 	.word	0x0001ba60
        /*0f50*/ 	.word	0x00000004
        /*0f54*/ 	.word	0x0002a830
        /*0f58*/ 	.short	0x010a
        /*0f5a*/ 	.byte	0x3f
	.zero		1


	//   ....[49]....
        /*0f5c*/ 	.word	0x0001c5f0
        /*0f60*/ 	.word	0x0000000b
        /*0f64*/ 	.word	0x0002a850
        /*0f68*/ 	.short	0x010a
        /*0f6a*/ 	.byte	0x3f
	.zero		1


	//   ....[50]....
        /*0f6c*/ 	.word	0x0001c690
        /*0f70*/ 	.word	0x0000000b
        /*0f74*/ 	.word	0x0002a850
        /*0f78*/ 	.short	0x010a
        /*0f7a*/ 	.byte	0x3f
	.zero		1


	//   ....[51]....
        /*0f7c*/ 	.word	0x0001cd80
        /*0f80*/ 	.word	0x00000003
        /*0f84*/ 	.word	0x00000000
        /*0f88*/ 	.short	0x0101
        /*0f8a*/ 	.byte	0x3f
	.zero		1


	//   ....[52]....
        /*0f8c*/ 	.word	0x0001efe0
        /*0f90*/ 	.word	0x0000000b
        /*0f94*/ 	.word	0x00000000
        /*0f98*/ 	.short	0x0101
        /*0f9a*/ 	.byte	0x3f
	.zero		1


	//   ....[53]....
        /*0f9c*/ 	.word	0x0001f5e0
        /*0fa0*/ 	.word	0x0000000b
        /*0fa4*/ 	.word	0x0002a850
        /*0fa8*/ 	.short	0x010a
        /*0faa*/ 	.byte	0x3f
	.zero		1


	//   ....[54]....
        /*0fac*/ 	.word	0x0001f680
        /*0fb0*/ 	.word	0x0000000b
        /*0fb4*/ 	.word	0x0002a850
        /*0fb8*/ 	.short	0x010a
        /*0fba*/ 	.byte	0x3f
	.zero		1


	//   ....[55]....
        /*0fbc*/ 	.word	0x0001fb80
        /*0fc0*/ 	.word	0x00000003
        /*0fc4*/ 	.word	0x00000000
        /*0fc8*/ 	.short	0x0101
        /*0fca*/ 	.byte	0x3f
	.zero		1


	//   ....[56]....
        /*0fcc*/ 	.word	0x00021080
        /*0fd0*/ 	.word	0x00000000
        /*0fd4*/ 	.word	0x00000000
        /*0fd8*/ 	.short	0x0101
        /*0fda*/ 	.byte	0x3f
	.zero		1


	//   ....[57]....
        /*0fdc*/ 	.word	0x00023790
        /*0fe0*/ 	.word	0x00000017
        /*0fe4*/ 	.word	0x0002a820
        /*0fe8*/ 	.short	0x010a
        /*0fea*/ 	.byte	0x3f
	.zero		1


	//   ....[58]....
        /*0fec*/ 	.word	0x00023820
        /*0ff0*/ 	.word	0x00000003
        /*0ff4*/ 	.word	0x0002a8a0
        /*0ff8*/ 	.short	0x010a
        /*0ffa*/ 	.byte	0x3f
	.zero		1


	//   ....[59]....
        /*0ffc*/ 	.word	0x00023c60
        /*1000*/ 	.word	0x00000003
        /*1004*/ 	.word	0x0002a8c0
        /*1008*/ 	.short	0x010a
        /*100a*/ 	.byte	0x3f
	.zero		1


	//   ....[60]....
        /*100c*/ 	.word	0x00024090
        /*1010*/ 	.word	0x0000000b
        /*1014*/ 	.word	0x0002a8a0
        /*1018*/ 	.short	0x010a
        /*101a*/ 	.byte	0x3f
	.zero		1


	//   ....[61]....
        /*101c*/ 	.word	0x000244c0
        /*1020*/ 	.word	0x0000000b
        /*1024*/ 	.word	0x0002a8c0
        /*1028*/ 	.short	0x010a
        /*102a*/ 	.byte	0x3f
	.zero		1


	//   ....[62]....
        /*102c*/ 	.word	0x000257d0
        /*1030*/ 	.word	0x00000007
        /*1034*/ 	.word	0x0002a840
        /*1038*/ 	.short	0x010a
        /*103a*/ 	.byte	0x3f
	.zero		1


	//   ....[63]....
        /*103c*/ 	.word	0x00025eb0
        /*1040*/ 	.word	0x00000007
        /*1044*/ 	.word	0x0002a830
        /*1048*/ 	.short	0x0107
        /*104a*/ 	.byte	0x3f
	.zero		1


	//   ....[64]....
        /*104c*/ 	.word	0x00025f60
        /*1050*/ 	.word	0x00000007
        /*1054*/ 	.word	0x0002a830
        /*1058*/ 	.short	0x0101
        /*105a*/ 	.byte	0x3f
	.zero		1


	//   ....[65]....
        /*105c*/ 	.word	0x00026bf0
        /*1060*/ 	.word	0x00000017
        /*1064*/ 	.word	0x0002a800
        /*1068*/ 	.short	0x0107
        /*106a*/ 	.byte	0x3f
	.zero		1


	//   ....[66]....
        /*106c*/ 	.word	0x00026d00
        /*1070*/ 	.word	0x00000017
        /*1074*/ 	.word	0x0002a800
        /*1078*/ 	.short	0x0101
        /*107a*/ 	.byte	0x3f
	.zero		1


	//   ....[67]....
        /*107c*/ 	.word	0x00026d20
        /*1080*/ 	.word	0x00000017
        /*1084*/ 	.word	0x0002a820
        /*1088*/ 	.short	0x010a
        /*108a*/ 	.byte	0x3f
	.zero		1


	//   ....[68]....
        /*108c*/ 	.word	0x00027090
        /*1090*/ 	.word	0x00000005
        /*1094*/ 	.word	0x0002a840
        /*1098*/ 	.short	0x010a
        /*109a*/ 	.byte	0x3f
	.zero		1


	//   ....[69]....
        /*109c*/ 	.word	0x00027590
        /*10a0*/ 	.word	0x00000005
        /*10a4*/ 	.word	0x0002a830
        /*10a8*/ 	.short	0x0107
        /*10aa*/ 	.byte	0x3f
	.zero		1


	//   ....[70]....
        /*10ac*/ 	.word	0x00027640
        /*10b0*/ 	.word	0x00000005
        /*10b4*/ 	.word	0x0002a830
        /*10b8*/ 	.short	0x0101
        /*10ba*/ 	.byte	0x3f
	.zero		1


	//   ....[71]....
        /*10bc*/ 	.word	0x000276a0
        /*10c0*/ 	.word	0x00000005
        /*10c4*/ 	.word	0x0002a860
        /*10c8*/ 	.short	0x010a
        /*10ca*/ 	.byte	0x3f
	.zero		1


	//   ....[72]....
        /*10cc*/ 	.word	0x00027b10
        /*10d0*/ 	.word	0x00000005
        /*10d4*/ 	.word	0x0002a850
        /*10d8*/ 	.short	0x0107
        /*10da*/ 	.byte	0x3f
	.zero		1


	//   ....[73]....
        /*10dc*/ 	.word	0x00027c50
        /*10e0*/ 	.word	0x00000005
        /*10e4*/ 	.word	0x0002a850
        /*10e8*/ 	.short	0x0101
        /*10ea*/ 	.byte	0x3f
	.zero		1


	//   ....[74]....
        /*10ec*/ 	.word	0x00027ee0
        /*10f0*/ 	.word	0x00000000
        /*10f4*/ 	.word	0x0002a860
        /*10f8*/ 	.short	0x010a
        /*10fa*/ 	.byte	0x3f
	.zero		1


	//   ....[75]....
        /*10fc*/ 	.word	0x00028350
        /*1100*/ 	.word	0x00000000
        /*1104*/ 	.word	0x0002a850
        /*1108*/ 	.short	0x0107
        /*110a*/ 	.byte	0x3f
	.zero		1


	//   ....[76]....
        /*110c*/ 	.word	0x00028410
        /*1110*/ 	.word	0x00000000
        /*1114*/ 	.word	0x0002a850
        /*1118*/ 	.short	0x0101
        /*111a*/ 	.byte	0x3f
	.zero		1


	//   ....[77]....
        /*111c*/ 	.word	0x00029130
        /*1120*/ 	.word	0x00000005
        /*1124*/ 	.word	0x0002a820
        /*1128*/ 	.short	0x010a
        /*112a*/ 	.byte	0x3f
	.zero		1


	//   ....[78]....
        /*112c*/ 	.word	0x000292c0
        /*1130*/ 	.word	0x00000003
        /*1134*/ 	.word	0x0002a840
        /*1138*/ 	.short	0x010a
        /*113a*/ 	.byte	0x3f
	.zero		1


	//   ....[79]....
        /*113c*/ 	.word	0x00029360
        /*1140*/ 	.word	0x0000001b
        /*1144*/ 	.word	0x0002a840
        /*1148*/ 	.short	0x010a
        /*114a*/ 	.byte	0x3f
	.zero		1


	//   ....[80]....
        /*114c*/ 	.word	0x000293a0
        /*1150*/ 	.word	0x00000003
        /*1154*/ 	.word	0x0002a860
        /*1158*/ 	.short	0x010a
        /*115a*/ 	.byte	0x3f
	.zero		1


	//   ....[81]....
        /*115c*/ 	.word	0x000293e0
        /*1160*/ 	.word	0x0000001b
        /*1164*/ 	.word	0x0002a860
        /*1168*/ 	.short	0x010a
        /*116a*/ 	.byte	0x3f
	.zero		1


	//   ....[82]....
        /*116c*/ 	.word	0x00029440
        /*1170*/ 	.word	0x00000056
        /*1174*/ 	.word	0x0002a890
        /*1178*/ 	.short	0x010a
        /*117a*/ 	.byte	0x3f
	.zero		1


	//   ....[83]....
        /*117c*/ 	.word	0x000296f0
        /*1180*/ 	.word	0x00000056
        /*1184*/ 	.word	0x0002a890
        /*1188*/ 	.short	0x010a
        /*118a*/ 	.byte	0x3f
	.zero		1


	//   ....[84]....
        /*118c*/ 	.word	0x000299a0
        /*1190*/ 	.word	0x00000056
        /*1194*/ 	.word	0x0002a890
        /*1198*/ 	.short	0x010a
        /*119a*/ 	.byte	0x3f
	.zero		1


	//   ....[85]....
        /*119c*/ 	.word	0x00029c50
        /*11a0*/ 	.word	0x00000056
        /*11a4*/ 	.word	0x0002a8b0
        /*11a8*/ 	.short	0x010a
        /*11aa*/ 	.byte	0x3f
	.zero		1


	//   ....[86]....
        /*11ac*/ 	.word	0x0002a030
        /*11b0*/ 	.word	0x00000012
        /*11b4*/ 	.word	0x0002a800
        /*11b8*/ 	.short	0x010a
        /*11ba*/ 	.byte	0x3f
	.zero		1


	//   ....[87]....
        /*11bc*/ 	.word	0x0002a410
        /*11c0*/ 	.word	0x00000012
        /*11c4*/ 	.word	0x0002a800
        /*11c8*/ 	.short	0x010a
        /*11ca*/ 	.byte	0x3f
	.zero		1


	//   ....[88]....
        /*11cc*/ 	.word	0x0002a460
        /*11d0*/ 	.word	0x00000004
        /*11d4*/ 	.word	0x0002a830
        /*11d8*/ 	.short	0x010a
        /*11da*/ 	.byte	0x3f
	.zero		1


	//   ....[89]....
        /*11dc*/ 	.word	0x0002a4b0
        /*11e0*/ 	.word	0x00000014
        /*11e4*/ 	.word	0x0002a830
        /*11e8*/ 	.short	0x010a
        /*11ea*/ 	.byte	0x3f
	.zero		1


	//   ....[90]....
        /*11ec*/ 	.word	0x0002a500
        /*11f0*/ 	.word	0x0000000c
        /*11f4*/ 	.word	0x0002a850
        /*11f8*/ 	.short	0x010a
        /*11fa*/ 	.byte	0x3f
	.zero		1


	//   ....[91]....
        /*11fc*/ 	.word	0x0002a550
        /*1200*/ 	.word	0x00000014
        /*1204*/ 	.word	0x0002a830
        /*1208*/ 	.short	0x010a
        /*120a*/ 	.byte	0x3f
	.zero		1


	//   ....[92]....
        /*120c*/ 	.word	0x0002a5a0
        /*1210*/ 	.word	0x00000008
        /*1214*/ 	.word	0x0002a850
        /*1218*/ 	.short	0x010a
        /*121a*/ 	.byte	0x3f
	.zero		1


	//   ....[93]....
        /*121c*/ 	.word	0x0002a5f0
        /*1220*/ 	.word	0x00000004
        /*1224*/ 	.word	0x0002a830
        /*1228*/ 	.short	0x010a
        /*122a*/ 	.byte	0x3f
	.zero		1


	//   ....[94]....
        /*122c*/ 	.word	0x0002a640
        /*1230*/ 	.word	0x0000000b
        /*1234*/ 	.word	0x0002a850
        /*1238*/ 	.short	0x010a
        /*123a*/ 	.byte	0x3f
	.zero		1


	//   ....[95]....
        /*123c*/ 	.word	0x0002a690
        /*1240*/ 	.word	0x0000000b
        /*1244*/ 	.word	0x0002a850
        /*1248*/ 	.short	0x010a
        /*124a*/ 	.byte	0x3f
	.zero		1


	//   ....[96]....
        /*124c*/ 	.word	0x0002a830
        /*1250*/ 	.word	0x00000017
        /*1254*/ 	.word	0x0002a820
        /*1258*/ 	.short	0x010a
        /*125a*/ 	.byte	0x3f
	.zero		1


	//   ....[97]....
        /*125c*/ 	.word	0x0002a880
        /*1260*/ 	.word	0x00000003
        /*1264*/ 	.word	0x0002a8a0
        /*1268*/ 	.short	0x010a
        /*126a*/ 	.byte	0x3f
	.zero		1


	//   ....[98]....
        /*126c*/ 	.word	0x0002a8d0
        /*1270*/ 	.word	0x00000003
        /*1274*/ 	.word	0x0002a8c0
        /*1278*/ 	.short	0x010a
        /*127a*/ 	.byte	0x3f
	.zero		1


	//   ....[99]....
        /*127c*/ 	.word	0x0002a920
        /*1280*/ 	.word	0x0000000b
        /*1284*/ 	.word	0x0002a8a0
        /*1288*/ 	.short	0x010a
        /*128a*/ 	.byte	0x3f
	.zero		1


	//   ....[100]....
        /*128c*/ 	.word	0x0002a970
        /*1290*/ 	.word	0x0000000b
        /*1294*/ 	.word	0x0002a8c0
        /*1298*/ 	.short	0x010a
        /*129a*/ 	.byte	0x3f
	.zero		1


	//   ....[101]....
        /*129c*/ 	.word	0x0002aa90
        /*12a0*/ 	.word	0x00000007
        /*12a4*/ 	.word	0x0002a840
        /*12a8*/ 	.short	0x010a
        /*12aa*/ 	.byte	0x3f
	.zero		1


	//   ....[102]....
        /*12ac*/ 	.word	0x0002bee0
        /*12b0*/ 	.word	0x00000017
        /*12b4*/ 	.word	0x0002a820
        /*12b8*/ 	.short	0x010a
        /*12ba*/ 	.byte	0x3f
	.zero		1


	//   ....[103]....
        /*12bc*/ 	.word	0x0002bf30
        /*12c0*/ 	.word	0x00000005
        /*12c4*/ 	.word	0x0002a840
        /*12c8*/ 	.short	0x010a
        /*12ca*/ 	.byte	0x3f
	.zero		1


	//   ....[104]....
        /*12cc*/ 	.word	0x0002c6f0
        /*12d0*/ 	.word	0x00000005
        /*12d4*/ 	.word	0x0002a860
        /*12d8*/ 	.short	0x010a
        /*12da*/ 	.byte	0x3f
	.zero		1


	//   ....[105]....
        /*12dc*/ 	.word	0x0002cf00
        /*12e0*/ 	.word	0x00000000
        /*12e4*/ 	.word	0x0002a860
        /*12e8*/ 	.short	0x010a
        /*12ea*/ 	.byte	0x3f
	.zero		1


	//   ....[106]....
        /*12ec*/ 	.word	0x0002e030
        /*12f0*/ 	.word	0x00000005
        /*12f4*/ 	.word	0x0002a820
        /*12f8*/ 	.short	0x010a
        /*12fa*/ 	.byte	0x3f
	.zero		1


	//   ....[107]....
        /*12fc*/ 	.word	0x0002e1d0
        /*1300*/ 	.word	0x00000003
        /*1304*/ 	.word	0x0002a840
        /*1308*/ 	.short	0x010a
        /*130a*/ 	.byte	0x3f
	.zero		1


	//   ....[108]....
        /*130c*/ 	.word	0x0002e220
        /*1310*/ 	.word	0x0000001b
        /*1314*/ 	.word	0x0002a840
        /*1318*/ 	.short	0x010a
        /*131a*/ 	.byte	0x3f
	.zero		1


	//   ....[109]....
        /*131c*/ 	.word	0x0002e270
        /*1320*/ 	.word	0x00000003
        /*1324*/ 	.word	0x0002a860
        /*1328*/ 	.short	0x010a
        /*132a*/ 	.byte	0x3f
	.zero		1


	//----- nvinfo : EIATTR_NUM_MBARRIERS
	.align		4
.L_484:
        /*132c*/ 	.byte	0x03, 0x38
        /*132e*/ 	.short	0x0016


	//----- nvinfo : EIATTR_EXIT_INSTR_OFFSETS
	.align		4
        /*1330*/ 	.byte	0x04, 0x1c
        /*1332*/ 	.short	(.L_486 - .L_485)


	//   ....[0]....
.L_485:
        /*1334*/ 	.word	0x00029430


	//----- nvinfo : EIATTR_MAX_THREADS
	.align		4
.L_486:
        /*1338*/ 	.byte	0x04, 0x05
        /*133a*/ 	.short	(.L_488 - .L_487)
.L_487:
        /*133c*/ 	.word	0x00000180
        /*1340*/ 	.word	0x00000001
        /*1344*/ 	.word	0x00000001


	//----- nvinfo : EIATTR_CRS_STACK_SIZE
	.align		4
.L_488:
        /*1348*/ 	.byte	0x04, 0x1e
        /*134a*/ 	.short	(.L_490 - .L_489)
.L_489:
        /*134c*/ 	.word	0x00000000


	//----- nvinfo : EIATTR_CBANK_PARAM_SIZE
	.align		4
.L_490:
        /*1350*/ 	.byte	0x03, 0x19
        /*1352*/ 	.short	0x0af0


	//----- nvinfo : EIATTR_PARAM_CBANK
	.align		4
        /*1354*/ 	.byte	0x04, 0x0a
        /*1356*/ 	.short	(.L_492 - .L_491)
	.align		4
.L_491:
        /*1358*/ 	.word	index@(.nv.constant0._ZN7cutlass13device_kernelIN5flash11enable_sm90INS1_16FlashAttnFwdSm90INS1_25CollectiveMainloopFwdSm90ILi2EN4cute5tupleIJNS5_1CILi1EEES8_S8_EEENS6_IJNS7_ILi128EEENS7_ILi96EEENS7_ILi192EEEEEELi128ENS_6half_tEfNS_4arch4Sm90ELb0ELb1ELb1ELb1ELb1ELb1ELb0ELb1ELb1ELb1ELb0ELb0EEENS1_21CollectiveEpilogueFwdINS6_IJSA_SA_SB_EEES9_SE_SG_Li256ELb1ELb1ELb0ELb0EEENS1_36VarlenDynamicPersistentTileSchedulerILi128ELi96ELi256ELi128ELb0ELb1ELb1ELb1ELb0ELb1EEEEEEEEEvNT_6ParamsE)
        /*135c*/ 	.short	0x0210
        /*135e*/ 	.short	0x0af0


	//----- nvinfo : EIATTR_SW_WAR
	.align		4
.L_492:
        /*1360*/ 	.byte	0x04, 0x36
        /*1362*/ 	.short	(.L_494 - .L_493)
.L_493:
        /*1364*/ 	.word	0x00000008
.L_494:


//--------------------- .nv.info._ZN7cutlass13device_kernelIN5flash11enable_sm90INS1_16FlashAttnFwdSm90INS1_25CollectiveMainloopFwdSm90ILi2EN4cute5tupleIJNS5_1CILi1EEES8_S8_EEENS6_IJNS7_ILi128EEENS7_ILi96EEENS7_ILi192EEEEEELi128ENS_6half_tEfNS_4arch4Sm90ELb1ELb0ELb1ELb0ELb1ELb0ELb0ELb1ELb1ELb1ELb0ELb0EEENS1_21CollectiveEpilogueFwdINS6_IJSA_SA_SB_EEES9_SE_SG_Li256ELb0ELb1ELb0ELb0EEENS1_30DynamicPersistentTileSchedulerILi256ELi128ELb0ELb1ELb1EEEEEEEEEvNT_6ParamsE --------------------------
	.section	.nv.info._ZN7cutlass13device_kernelIN5flash11enable_sm90INS1_16FlashAttnFwdSm90INS1_25CollectiveMainloopFwdSm90ILi2EN4cute5tupleIJNS5_1CILi1EEES8_S8_EEENS6_IJNS7_ILi128EEENS7_ILi96EEENS7_ILi192EEEEEELi128ENS_6half_tEfNS_4arch4Sm90ELb1ELb0ELb1ELb0ELb1ELb0ELb0ELb1ELb1ELb1ELb0ELb0EEENS1_21CollectiveEpilogueFwdINS6_IJSA_SA_SB_EEES9_SE_SG_Li256ELb0ELb1ELb0ELb0EEENS1_30DynamicPersistentTileSchedulerILi256ELi128ELb0ELb1ELb1EEEEEEEEEvNT_6ParamsE,"",@"SHT_CUDA_INFO"
	.sectionflags	@""
	.align	4


	//----- nvinfo : EIATTR_CUDA_API_VERSION
	.align		4
        /*0000*/ 	.byte	0x04, 0x37
        /*0002*/ 	.short	(.L_496 - .L_495)
.L_495:
        /*0004*/ 	.word	0x00000082


	//----- nvinfo : EIATTR_KPARAM_INFO
	.align		4
.L_496:
        /*0008*/ 	.byte	0x04, 0x17
        /*000a*/ 	.short	(.L_498 - .L_497)
.L_497:
        /*000c*/ 	.word	0x00000000
        /*0010*/ 	.short	0x0000
        /*0012*/ 	.short	0x0070
        /*0014*/ 	.byte	0x00, 0xf0, 0x01, 0x2a


	//----- nvinfo : EIATTR_SPARSE_MMA_MASK
	.align		4
.L_498:
        /*0018*/ 	.byte	0x03, 0x50
        /*001a*/ 	.short	0x0000


	//----- nvinfo : EIATTR_MAXREG_COUNT
	.align		4
        /*001c*/ 	.byte	0x03, 0x1b
        /*001e*/ 	.short	0x00a8


	//----- nvinfo : EIATTR_NUM_BARRIERS
	.align		4
        /*0020*/ 	.byte	0x02, 0x4c
        /*0022*/ 	.byte	0x09
	.zero		1


	//----- nvinfo : EIATTR_EXTERNS
	.align		4
        /*0024*/ 	.byte	0x04, 0x0f
        /*0026*/ 	.short	(.L_500 - .L_499)


	//   ....[0]....
	.align		4
.L_499:
        /*0028*/ 	.word	index@(__assertfail)


	//----- nvinfo : EIATTR_ANNOTATIONS
	.align		4
.L_500:
        /*002c*/ 	.byte	0x04, 0x55
        /*002e*/ 	.short	(.L_502 - .L_501)


	//   ....[0]....
.L_501:
        /*0030*/ 	.word	0x00000001
        /*0034*/ 	.byte	0xc0, 0xb2, 0x00, 0x00, 0x01, 0x00, 0x00, 0x00, 0xf0, 0xb3, 0x00, 0x00, 0x01, 0x00, 0x00, 0x00
        /*0044*/ 	.byte	0x20, 0xd7, 0x00, 0x00, 0x01, 0x00, 0x00, 0x00, 0x40, 0xd7, 0x00, 0x00, 0x01, 0x00, 0x00, 0x00
        /*0054*/ 	.byte	0xe0, 0xef, 0x00, 0x00


	//----- nvinfo : EIATTR_MERCURY_ISA_VERSION
	.align		4
.L_502:
        /*0058*/ 	.byte	0x03, 0x5f
        /*005a*/ 	.short	0x0101


	//----- nvinfo : EIATTR_INT_WARP_WIDE_INSTR_OFFSETS
	.align		4
        /*005c*/ 	.byte	0x04, 0x31
        /*005e*/ 	.short	(.L_504 - .L_503)


	//   ....[0]....
.L_503:
        /*0060*/ 	.word	0x000000c0


	//   ....[1]....
        /*0064*/ 	.word	0x000000d0


	//   ....[2]....
        /*0068*/ 	.word	0x00000170


	//   ....[3]....
        /*006c*/ 	.word	0x0000bc10


	//   ....[4]....
        /*0070*/ 	.word	0x0000bca0


	//   ....[5]....
        /*0074*/ 	.word	0x0000e7e0


	//   ....[6]....
        /*0078*/ 	.word	0x0000e870


	//----- nvinfo : EIATTR_COOP_GROUP_MASK_REGIDS
	.align		4
.L_504:
        /*007c*/ 	.byte	0x04, 0x29
        /*007e*/ 	.short	(.L_506 - .L_505)


	//   ....[0]....
.L_505:
        /*0080*/ 	.word	0xffffffff


	//   ....[1]....
        /*0084*/ 	.word	0xffffffff


	//   ....[2]....
        /*0088*/ 	.word	0xffffffff


	//   ....[3]....
        /*008c*/ 	.word	0xffffffff


	//   ....[4]....
        /*0090*/ 	.word	0xffffffff


	//   ....[5]....
        /*0094*/ 	.word	0xffffffff


	//   ....[6]....
        /*0098*/ 	.word	0xffffffff


	//   ....[7]....
        /*009c*/ 	.word	0xffffffff


	//   ....[8]....
        /*00a0*/ 	.word	0xffffffff


	//   ....[9]....
        /*00a4*/ 	.word	0xffffffff


	//   ....[10]....
        /*00a8*/ 	.word	0xffffffff


	//   ....[11]....
        /*00ac*/ 	.word	0xffffffff


	//   ....[12]....
        /*00b0*/ 	.word	0xffffffff


	//   ....[13]....
        /*00b4*/ 	.word	0xffffffff


	//   ....[14]....
        /*00b8*/ 	.word	0xffffffff


	//   ....[15]....
        /*00bc*/ 	.word	0xffffffff


	//   ....[16]....
        /*00c0*/ 	.word	0xffffffff


	//   ....[17]....
        /*00c4*/ 	.word	0xffffffff


	//   ....[18]....
        /*00c8*/ 	.word	0xffffffff


	//   ....[19]....
        /*00cc*/ 	.word	0xffffffff


	//   ....[20]....
        /*00d0*/ 	.word	0xffffffff


	//   ....[21]....
        /*00d4*/ 	.word	0xffffffff


	//   ....[22]....
        /*00d8*/ 	.word	0xffffffff


	//   ....[23]....
        /*00dc*/ 	.word	0xffffffff


	//   ....[24]....
        /*00e0*/ 	.word	0xffffffff


	//   ....[25]....
        /*00e4*/ 	.word	0xffffffff


	//   ....[26]....
        /*00e8*/ 	.word	0xffffffff


	//   ....[27]....
        /*00ec*/ 	.word	0xffffffff


	//   ....[28]....
        /*00f0*/ 	.word	0xffffffff


	//   ....[29]....
        /*00f4*/ 	.word	0xffffffff


	//   ....[30]....
        /*00f8*/ 	.word	0xffffffff


	//   ....[31]....
        /*00fc*/ 	.word	0xffffffff


	//   ....[32]....
        /*0100*/ 	.word	0xffffffff


	//   ....[33]....
        /*0104*/ 	.word	0xffffffff


	//   ....[34]....
        /*0108*/ 	.word	0xffffffff


	//   ....[35]....
        /*010c*/ 	.word	0xffffffff


	//   ....[36]....
        /*0110*/ 	.word	0xffffffff


	//   ....[37]....
        /*0114*/ 	.word	0xffffffff


	//   ....[38]....
        /*0118*/ 	.word	0xffffffff


	//   ....[39]....
        /*011c*/ 	.word	0xffffffff


	//   ....[40]....
        /*0120*/ 	.word	0xffffffff


	//   ....[41]....
        /*0124*/ 	.word	0xffffffff


	//   ....[42]....
        /*0128*/ 	.word	0xffffffff


	//   ....[43]....
        /*012c*/ 	.word	0xffffffff


	//   ....[44]....
        /*0130*/ 	.word	0xffffffff


	//   ....[45]....
        /*0134*/ 	.word	0xffffffff


	//   ....[46]....
        /*0138*/ 	.word	0xffffffff


	//   ....[47]....
        /*013c*/ 	.word	0xffffffff


	//   ....[48]....
        /*0140*/ 	.word	0xffffffff


	//   ....[49]....
        /*0144*/ 	.word	0xffffffff


	//   ....[50]....
        /*0148*/ 	.word	0xffffffff


	//   ....[51]....
        /*014c*/ 	.word	0xffffffff


	//   ....[52]....
        /*0150*/ 	.word	0xffffffff


	//   ....[53]....
        /*0154*/ 	.word	0xffffffff


	//   ....[54]....
        /*0158*/ 	.word	0xffffffff


	//   ....[55]....
        /*015c*/ 	.word	0xffffffff


	//   ....[56]....
        /*0160*/ 	.word	0xffffffff


	//   ....[57]....
        /*0164*/ 	.word	0xffffffff


	//   ....[58]....
        /*0168*/ 	.word	0xffffffff


	//   ....[59]....
        /*016c*/ 	.word	0xffffffff


	//   ....[60]....
        /*0170*/ 	.word	0xffffffff


	//   ....[61]....
        /*0174*/ 	.word	0xffffffff


	//   ....[62]....
        /*0178*/ 	.word	0xffffffff


	//   ....[63]....
        /*017c*/ 	.word	0xffffffff


	//   ....[64]....
        /*0180*/ 	.word	0xffffffff


	//   ....[65]....
        /*0184*/ 	.word	0xffffffff


	//   ....[66]....
        /*0188*/ 	.word	0xffffffff


	//   ....[67]....
        /*018c*/ 	.word	0xffffffff


	//   ....[68]....
        /*0190*/ 	.word	0xffffffff


	//   ....[69]....
        /*0194*/ 	.word	0xffffffff


	//   ....[70]....
        /*0198*/ 	.word	0xffffffff


	//   ....[71]....
        /*019c*/ 	.word	0xffffffff


	//   ....[72]....
        /*01a0*/ 	.word	0xffffffff


	//   ....[73]....
        /*01a4*/ 	.word	0xffffffff


	//   ....[74]....
        /*01a8*/ 	.word	0xffffffff


	//   ....[75]....
        /*01ac*/ 	.word	0xffffffff


	//   ....[76]....
        /*01b0*/ 	.word	0xffffffff


	//   ....[77]....
        /*01b4*/ 	.word	0xffffffff


	//   ....[78]....
        /*01b8*/ 	.word	0xffffffff


	//   ....[79]....
        /*01bc*/ 	.word	0xffffffff


	//   ....[80]....
        /*01c0*/ 	.word	0xffffffff


	//   ....[81]....
        /*01c4*/ 	.word	0xffffffff


	//   ....[82]....
        /*01c8*/ 	.word	0xffffffff


	//   ....[83]....
        /*01cc*/ 	.word	0xffffffff


	//   ....[84]....
        /*01d0*/ 	.word	0xffffffff


	//   ....[85]....
        /*01d4*/ 	.word	0xffffffff


	//   ....[86]....
        /*01d8*/ 	.word	0xffffffff


	//   ....[87]....
        /*01dc*/ 	.word	0xffffffff


	//   ....[88]....
        /*01e0*/ 	.word	0xffffffff


	//   ....[89]....
        /*01e4*/ 	.word	0xffffffff


	//   ....[90]....
        /*01e8*/ 	.word	0xffffffff


	//   ....[91]....
        /*01ec*/ 	.word	0xffffffff


	//   ....[92]....
        /*01f0*/ 	.word	0xffffffff


	//   ....[93]....
        /*01f4*/ 	.word	0xffffffff


	//   ....[94]....
        /*01f8*/ 	.word	0xffffffff


	//   ....[95]....
        /*01fc*/ 	.word	0xffffffff


	//   ....[96]....
        /*0200*/ 	.word	0xffffffff


	//   ....[97]....
        /*0204*/ 	.word	0xffffffff


	//   ....[98]....
        /*0208*/ 	.word	0xffffffff


	//   ....[99]....
        /*020c*/ 	.word	0xffffffff


	//   ....[100]....
        /*0210*/ 	.word	0xffffffff


	//   ....[101]....
        /*0214*/ 	.word	0xffffffff


	//   ....[102]....
        /*0218*/ 	.word	0xffffffff


	//   ....[103]....
        /*021c*/ 	.word	0xffffffff


	//   ....[104]....
        /*0220*/ 	.word	0xffffffff


	//   ....[105]....
        /*0224*/ 	.word	0xffffffff


	//   ....[106]....
        /*0228*/ 	.word	0xffffffff


	//   ....[107]....
        /*022c*/ 	.word	0xffffffff


	//   ....[108]....
        /*0230*/ 	.word	0xffffffff


	//   ....[109]....
        /*0234*/ 	.word	0xffffffff


	//   ....[110]....
        /*0238*/ 	.word	0xffffffff


	//   ....[111]....
        /*023c*/ 	.word	0xffffffff


	//   ....[112]....
        /*0240*/ 	.word	0xffffffff


	//   ....[113]....
        /*0244*/ 	.word	0xffffffff


	//   ....[114]....
        /*0248*/ 	.word	0x0500000f


	//   ....[115]....
        /*024c*/ 	.word	0x0500000f


	//   ....[116]....
        /*0250*/ 	.word	0x0500000f


	//   ....[117]....
        /*0254*/ 	.word	0x0500000f


	//   ....[118]....
        /*0258*/ 	.word	0x0500000f


	//   ....[119]....
        /*025c*/ 	.word	0x0500000f


	//   ....[120]....
        /*0260*/ 	.word	0x0500000f


	//   ....[121]....
        /*0264*/ 	.word	0x0500000f


	//   ....[122]....
        /*0268*/ 	.word	0x0500000f


	//   ....[123]....
        /*026c*/ 	.word	0x0500000f


	//   ....[124]....
        /*0270*/ 	.word	0x0500000f


	//   ....[125]....
        /*0274*/ 	.word	0x0500000f


	//   ....[126]....
        /*0278*/ 	.word	0x0500000f


	//   ....[127]....
        /*027c*/ 	.word	0x0500000f


	//   ....[128]....
        /*0280*/ 	.word	0x0500000f


	//   ....[129]....
        /*0284*/ 	.word	0x0500000f


	//   ....[130]....
        /*0288*/ 	.word	0x0500000f


	//   ....[131]....
        /*028c*/ 	.word	0x0500000f


	//   ....[132]....
        /*0290*/ 	.word	0x0500000f


	//   ....[133]....
        /*0294*/ 	.word	0x0500000f


	//   ....[134]....
        /*0298*/ 	.word	0x0500000f


	//   ....[135]....
        /*029c*/ 	.word	0x0500000f


	//   ....[136]....
        /*02a0*/ 	.word	0x0500000f


	//   ....[137]....
        /*02a4*/ 	.word	0x0500000f


	//   ....[138]....
        /*02a8*/ 	.word	0x0500000f


	//   ....[139]....
        /*02ac*/ 	.word	0x0500000f


	//   ....[140]....
        /*02b0*/ 	.word	0x0500000f


	//   ....[141]....
        /*02b4*/ 	.word	0x0500000f


	//   ....[142]....
        /*02b8*/ 	.word	0x0500000f


	//   ....[143]....
        /*02bc*/ 	.word	0x0500000f


	//   ....[144]....
        /*02c0*/ 	.word	0x0500000f


	//   ....[145]....
        /*02c4*/ 	.word	0x0500000f


	//   ....[146]....
        /*02c8*/ 	.word	0x0500000f


	//   ....[147]....
        /*02cc*/ 	.word	0x0500000f


	//   ....[148]....
        /*02d0*/ 	.word	0x0500000f


	//   ....[149]....
        /*02d4*/ 	.word	0x0500000f


	//   ....[150]....
        /*02d8*/ 	.word	0x0500000f


	//   ....[151]....
        /*02dc*/ 	.word	0x0500000f


	//   ....[152]....
        /*02e0*/ 	.word	0x0500000f


	//   ....[153]....
        /*02e4*/ 	.word	0x0500000f


	//   ....[154]....
        /*02e8*/ 	.word	0x0500000f


	//   ....[155]....
        /*02ec*/ 	.word	0x0500000f


	//   ....[156]....
        /*02f0*/ 	.word	0x0500000f


	//   ....[157]....
        /*02f4*/ 	.word	0x0500000f


	//   ....[158]....
        /*02f8*/ 	.word	0x0500000f


	//   ....[159]....
        /*02fc*/ 	.word	0x0500000f


	//   ....[160]....
        /*0300*/ 	.word	0x0500000f


	//   ....[161]....
        /*0304*/ 	.word	0x0500000f


	//   ....[162]....
        /*0308*/ 	.word	0x0500000f


	//   ....[163]....
        /*030c*/ 	.word	0x0500000f


	//   ....[164]....
        /*0310*/ 	.word	0x0500000f


	//   ....[165]....
        /*0314*/ 	.word	0x0500000f


	//   ....[166]....
        /*0318*/ 	.word	0x0500000f


	//   ....[167]....
        /*031c*/ 	.word	0x0500000f


	//   ....[168]....
        /*0320*/ 	.word	0x0500000f


	//   ....[169]....
        /*0324*/ 	.word	0x0500000f


	//   ....[170]....
        /*0328*/ 	.word	0x0500000f


	//   ....[171]....
        /*032c*/ 	.word	0x0500000f


	//   ....[172]....
        /*0330*/ 	.word	0x0500000f


	//   ....[173]....
        /*0334*/ 	.word	0x0500000f


	//   ....[174]....
        /*0338*/ 	.word	0x0500000f


	//   ....[175]....
        /*033c*/ 	.word	0x0500000f


	//   ....[176]....
        /*0340*/ 	.word	0x0500000f


	//   ....[177]....
        /*0344*/ 	.word	0x0500000f


	//   ....[178]....
        /*0348*/ 	.word	0x0500000f


	//   ....[179]....
        /*034c*/ 	.word	0x0500000f


	//   ....[180]....
        /*0350*/ 	.word	0x0500000f


	//----- nvinfo : EIATTR_COOP_GROUP_INSTR_OFFSETS
	.align		4
.L_506:
        /*0354*/ 	.byte	0x04, 0x28
        /*0356*/ 	.short	(.L_508 - .L_507)


	//   ....[0]....
.L_507:
        /*0358*/ 	.word	0x00000070


	//   ....[1]....
        /*035c*/ 	.word	0x000000b0


	//   ....[2]....
        /*0360*/ 	.word	0x000002d0


	//   ....[3]....
        /*0364*/ 	.word	0x00000430


	//   ....[4]....
        /*0368*/ 	.word	0x00000550


	//   ....[5]....
        /*036c*/ 	.word	0x000006b0


	//   ....[6]....
        /*0370*/ 	.word	0x00001390


	//   ....[7]....
        /*0374*/ 	.word	0x00002000


	//   ....[8]....
        /*0378*/ 	.word	0x00002040


	//   ....[9]....
        /*037c*/ 	.word	0x00002790


	//   ....[10]....
        /*0380*/ 	.word	0x00002800


	//   ....[11]....
        /*0384*/ 	.word	0x00002ff0


	//   ....[12]....
        /*0388*/ 	.word	0x00003070


	//   ....[13]....
        /*038c*/ 	.word	0x00004c70


	//   ....[14]....
        /*0390*/ 	.word	0x00004cb0


	//   ....[15]....
        /*0394*/ 	.word	0x000053c0


	//   ....[16]....
        /*0398*/ 	.word	0x000054b0


	//   ....[17]....
        /*039c*/ 	.word	0x00005b80


	//   ....[18]....
        /*03a0*/ 	.word	0x00005bf0


	//   ....[19]....
        /*03a4*/ 	.word	0x00007c90


	//   ....[20]....
        /*03a8*/ 	.word	0x00007cc0


	//   ....[21]....
        /*03ac*/ 	.word	0x00007cf0


	//   ....[22]....
        /*03b0*/ 	.word	0x00007d10


	//   ....[23]....
        /*03b4*/ 	.word	0x00008df0


	//   ....[24]....
        /*03b8*/ 	.word	0x00008e30


	//   ....[25]....
        /*03bc*/ 	.word	0x00008ef0


	//   ....[26]....
        /*03c0*/ 	.word	0x00008f00


	//   ....[27]....
        /*03c4*/ 	.word	0x0000a070


	//   ....[28]....
        /*03c8*/ 	.word	0x0000a0d0


	//   ....[29]....
        /*03cc*/ 	.word	0x0000a140


	//   ....[30]....
        /*03d0*/ 	.word	0x0000a1c0


	//   ....[31]....
        /*03d4*/ 	.word	0x0000a560


	//   ....[32]....
        /*03d8*/ 	.word	0x0000a5a0


	//   ....[33]....
        /*03dc*/ 	.word	0x0000a660


	//   ....[34]....
        /*03e0*/ 	.word	0x0000a680


	//   ....[35]....
        /*03e4*/ 	.word	0x0000a740


	//   ....[36]....
        /*03e8*/ 	.word	0x0000a760


	//   ....[37]....
        /*03ec*/ 	.word	0x0000a830


	//   ....[38]....
        /*03f0*/ 	.word	0x0000a850


	//   ....[39]....
        /*03f4*/ 	.word	0x0000aeb0


	//   ....[40]....
        /*03f8*/ 	.word	0x0000aec0


	//   ....[41]....
        /*03fc*/ 	.word	0x0000af80


	//   ....[42]....
        /*0400*/ 	.word	0x0000afa0


	//   ....[43]....
        /*0404*/ 	.word	0x0000b060


	//   ....[44]....
        /*0408*/ 	.word	0x0000b080


	//   ....[45]....
        /*040c*/ 	.word	0x0000b150


	//   ....[46]....
        /*0410*/ 	.word	0x0000b170


	//   ....[47]....
        /*0414*/ 	.word	0x0000b2f0


	//   ....[48]....
        /*0418*/ 	.word	0x0000c780


	//   ....[49]....
        /*041c*/ 	.word	0x0000c7a0


	//   ....[50]....
        /*0420*/ 	.word	0x0000c7b0


	//   ....[51]....
        /*0424*/ 	.word	0x0000c7f0


	//   ....[52]....
        /*0428*/ 	.word	0x0000c880


	//   ....[53]....
        /*042c*/ 	.word	0x0000c8a0


	//   ....[54]....
        /*0430*/ 	.word	0x0000c930


	//   ....[55]....
        /*0434*/ 	.word	0x0000c950


	//   ....[56]....
        /*0438*/ 	.word	0x0000c9e0


	//   ....[57]....
        /*043c*/ 	.word	0x0000ca00


	//   ....[58]....
        /*0440*/ 	.word	0x0000ca90


	//   ....[59]....
        /*0444*/ 	.word	0x0000cab0


	//   ....[60]....
        /*0448*/ 	.word	0x0000d110


	//   ....[61]....
        /*044c*/ 	.word	0x0000d130


	//   ....[62]....
        /*0450*/ 	.word	0x0000d150


	//   ....[63]....
        /*0454*/ 	.word	0x0000d1b0


	//   ....[64]....
        /*0458*/ 	.word	0x0000d230


	//   ....[65]....
        /*045c*/ 	.word	0x0000d260


	//   ....[66]....
        /*0460*/ 	.word	0x0000d2e0


	//   ....[67]....
        /*0464*/ 	.word	0x0000d310


	//   ....[68]....
        /*0468*/ 	.word	0x0000d390


	//   ....[69]....
        /*046c*/ 	.word	0x0000d3c0


	//   ....[70]....
        /*0470*/ 	.word	0x0000d440


	//   ....[71]....
        /*0474*/ 	.word	0x0000d470


	//   ....[72]....
        /*0478*/ 	.word	0x0000d4f0


	//   ....[73]....
        /*047c*/ 	.word	0x0000d520


	//   ....[74]....
        /*0480*/ 	.word	0x0000d5a0


	//   ....[75]....
        /*0484*/ 	.word	0x0000d5c0


	//   ....[76]....
        /*0488*/ 	.word	0x0000dcf0


	//   ....[77]....
        /*048c*/ 	.word	0x0000dd20


	//   ....[78]....
        /*0490*/ 	.word	0x0000dd30


	//   ....[79]....
        /*0494*/ 	.word	0x0000dd50


	//   ....[80]....
        /*0498*/ 	.word	0x0000dda0


	//   ....[81]....
        /*049c*/ 	.word	0x0000ddc0


	//   ....[82]....
        /*04a0*/ 	.word	0x0000de20


	//   ....[83]....
        /*04a4*/ 	.word	0x0000de40


	//   ....[84]....
        /*04a8*/ 	.word	0x0000de90


	//   ....[85]....
        /*04ac*/ 	.word	0x0000deb0


	//   ....[86]....
        /*04b0*/ 	.word	0x0000df00


	//   ....[87]....
        /*04b4*/ 	.word	0x0000df20


	//   ....[88]....
        /*04b8*/ 	.word	0x0000e1c0


	//   ....[89]....
        /*04bc*/ 	.word	0x0000e1e0


	//   ....[90]....
        /*04c0*/ 	.word	0x0000e200


	//   ....[91]....
        /*04c4*/ 	.word	0x0000e260


	//   ....[92]....
        /*04c8*/ 	.word	0x0000e280


	//   ....[93]....
        /*04cc*/ 	.word	0x0000e2e0


	//   ....[94]....
        /*04d0*/ 	.word	0x0000e300


	//   ....[95]....
        /*04d4*/ 	.word	0x0000e360


	//   ....[96]....
        /*04d8*/ 	.word	0x0000e380


	//   ....[97]....
        /*04dc*/ 	.word	0x0000e3e0


	//   ....[98]....
        /*04e0*/ 	.word	0x0000e400


	//   ....[99]....
        /*04e4*/ 	.word	0x0000e410


	//   ....[100]....
        /*04e8*/ 	.word	0x0000e9c0


	//   ....[101]....
        /*04ec*/ 	.word	0x0000e9e0


	//   ....[102]....
        /*04f0*/ 	.word	0x0000e9f0


	//   ....[103]....
        /*04f4*/ 	.word	0x0000ea10


	//   ....[104]....
        /*04f8*/ 	.word	0x0000ea90


	//   ....[105]....
        /*04fc*/ 	.word	0x0000eac0


	//   ....[106]....
        /*0500*/ 	.word	0x0000eb10


	//   ....[107]....
        /*0504*/ 	.word	0x0000eb40


	//   ....[108]....
        /*0508*/ 	.word	0x0000eb90


	//   ....[109]....
        /*050c*/ 	.word	0x0000ebc0


	//   ....[110]....
        /*0510*/ 	.word	0x0000ec10


	//   ....[111]....
        /*0514*/ 	.word	0x0000ec40


	//   ....[112]....
        /*0518*/ 	.word	0x0000ef20


	//   ....[113]....
        /*051c*/ 	.word	0x0000f100


	//   ....[114]....
        /*0520*/ 	.word	0x0000f690


	//   ....[115]....
        /*0524*/ 	.word	0x0000f770


	//   ....[116]....
        /*0528*/ 	.word	0x0000f810


	//   ....[117]....
        /*052c*/ 	.word	0x0000f890


	//   ....[118]....
        /*0530*/ 	.word	0x0000f950


	//   ....[119]....
        /*0534*/ 	.word	0x0000f9d0


	//   ....[120]....
        /*0538*/ 	.word	0x0000fab0


	//   ....[121]....
        /*053c*/ 	.word	0x0000fb40


	//   ....[122]....
        /*0540*/ 	.word	0x0000fc10


	//   ....[123]....
        /*0544*/ 	.word	0x0000fca0


	//   ....[124]....
        /*0548*/ 	.word	0x0000fd70


	//   ....[125]....
        /*054c*/ 	.word	0x0000fdf0


	//   ....[126]....
        /*0550*/ 	.word	0x0000fec0


	//   ....[127]....
        /*0554*/ 	.word	0x0000ff50


	//   ....[128]....
        /*0558*/ 	.word	0x0000ffd0


	//   ....[129]....
        /*055c*/ 	.word	0x00010050


	//   ....[130]....
        /*0560*/ 	.word	0x00010110


	//   ....[131]....
        /*0564*/ 	.word	0x00010180


	//   ....[132]....
        /*0568*/ 	.word	0x00010270


	//   ....[133]....
        /*056c*/ 	.word	0x00010300


	//   ....[134]....
        /*0570*/ 	.word	0x000103d0


	//   ....[135]....
        /*0574*/ 	.word	0x00010450


	//   ....[136]....
        /*0578*/ 	.word	0x00010530


	//   ....[137]....
        /*057c*/ 	.word	0x000105a0


	//   ....[138]....
        /*0580*/ 	.word	0x00010690


	//   ....[139]....
        /*0584*/ 	.word	0x00010720


	//   ....[140]....
        /*0588*/ 	.word	0x000107f0


	//   ....[141]....
        /*058c*/ 	.word	0x00010870


	//   ....[142]....
        /*0590*/ 	.word	0x00010930


	//   ....[143]....
        /*0594*/ 	.word	0x00010a60


	//   ....[144]....
        /*0598*/ 	.word	0x00010b10


	//   ....[145]....
        /*059c*/ 	.word	0x00010b70


	//   ....[146]....
        /*05a0*/ 	.word	0x00010c30


	//   ....[147]....
        /*05a4*/ 	.word	0x00010c90


	//   ....[148]....
        /*05a8*/ 	.word	0x00010d50


	//   ....[149]....
        /*05ac*/ 	.word	0x00010db0


	//   ....[150]....
        /*05b0*/ 	.word	0x00010e70


	//   ....[151]....
        /*05b4*/ 	.word	0x00010ed0


	//   ....[152]....
        /*05b8*/ 	.word	0x00010f90


	//   ....[153]....
        /*05bc*/ 	.word	0x00010ff0


	//   ....[154]....
        /*05c0*/ 	.word	0x000110b0


	//   ....[155]....
        /*05c4*/ 	.word	0x00011190


	//   ....[156]....
        /*05c8*/ 	.word	0x00011230


	//   ....[157]....
        /*05cc*/ 	.word	0x00011290


	//   ....[158]....
        /*05d0*/ 	.word	0x00011360


	//   ....[159]....
        /*05d4*/ 	.word	0x000113c0


	//   ....[160]....
        /*05d8*/ 	.word	0x00011490


	//   ....[161]....
        /*05dc*/ 	.word	0x000114f0


	//   ....[162]....
        /*05e0*/ 	.word	0x000115c0


	//   ....[163]....
        /*05e4*/ 	.word	0x00011620


	//   ....[164]....
        /*05e8*/ 	.word	0x000116f0


	//   ....[165]....
        /*05ec*/ 	.word	0x00011750


	//   ....[166]....
        /*05f0*/ 	.word	0x00011810


	//   ....[167]....
        /*05f4*/ 	.word	0x00011930


	//   ....[168]....
        /*05f8*/ 	.word	0x000119d0


	//   ....[169]....
        /*05fc*/ 	.word	0x00011a30


	//   ....[170]....
        /*0600*/ 	.word	0x00011b00


	//   ....[171]....
        /*0604*/ 	.word	0x00011ba0


	//   ....[172]....
        /*0608*/ 	.word	0x00011c60


	//   ....[173]....
        /*060c*/ 	.word	0x00011d00


	//   ....[174]....
        /*0610*/ 	.word	0x00011dc0


	//   ....[175]....
        /*0614*/ 	.word	0x00011e60


	//   ....[176]....
        /*0618*/ 	.word	0x00011f20


	//   ....[177]....
        /*061c*/ 	.word	0x00011fc0


	//   ....[178]....
        /*0620*/ 	.word	0x00012080


	//   ....[179]....
        /*0624*/ 	.word	0x00012150


	//   ....[180]....
        /*0628*/ 	.word	0x00012270


	//----- nvinfo : EIATTR_REG_RECONFIG
	.align		4
.L_508:
        /*062c*/ 	.byte	0x01, 0x54
	.zero		2


	//----- nvinfo : EIATTR_SYSCALL_OFFSETS
	.align		4
        /*0630*/ 	.byte	0x04, 0x46
        /*0632*/ 	.short	(.L_510 - .L_509)


	//   ....[0]....
.L_509:
        /*0634*/ 	.word	0x00001570


	//   ....[1]....
        /*0638*/ 	.word	0x0000be00


	//   ....[2]....
        /*063c*/ 	.word	0x0000bf50


	//   ....[3]....
        /*0640*/ 	.word	0x0000c040


	//   ....[4]....
        /*0644*/ 	.word	0x0000cdc0


	//----- nvinfo : EIATTR_MBARRIER_INSTR_OFFSETS
	.align		4
.L_510:
        /*0648*/ 	.byte	0x04, 0x39
        /*064a*/ 	.short	(.L_512 - .L_511)


	//   ....[0]....
.L_511:
        /*064c*/ 	.word	0x00000180
        /*0650*/ 	.word	0x000000ff
        /*0654*/ 	.word	0x0002a800
        /*0658*/ 	.short	0x0100
        /*065a*/ 	.byte	0x08
	.zero		1


	//   ....[1]....
        /*065c*/ 	.word	0x00000190
        /*0660*/ 	.word	0x000000ff
        /*0664*/ 	.word	0x0002a820
        /*0668*/ 	.short	0x0100
        /*066a*/ 	.byte	0x08
	.zero		1


	//   ....[2]....
        /*066c*/ 	.word	0x00000280
        /*0670*/ 	.word	0x000000ff
        /*0674*/ 	.word	0x0002a830
        /*0678*/ 	.short	0x0100
        /*067a*/ 	.byte	0x08
	.zero		1


	//   ....[3]....
        /*067c*/ 	.word	0x00000290
        /*0680*/ 	.word	0x000000ff
        /*0684*/ 	.word	0x0002a840
        /*0688*/ 	.short	0x0100
        /*068a*/ 	.byte	0x08
	.zero		1


	//   ....[4]....
        /*068c*/ 	.word	0x000002a0
        /*0690*/ 	.word	0x000000ff
        /*0694*/ 	.word	0x0002a838
        /*0698*/ 	.short	0x0100
        /*069a*/ 	.byte	0x08
	.zero		1


	//   ....[5]....
        /*069c*/ 	.word	0x000002b0
        /*06a0*/ 	.word	0x000000ff
        /*06a4*/ 	.word	0x0002a848
        /*06a8*/ 	.short	0x0100
        /*06aa*/ 	.byte	0x08
	.zero		1


	//   ....[6]....
        /*06ac*/ 	.word	0x000003e0
        /*06b0*/ 	.word	0x000000ff
        /*06b4*/ 	.word	0x0002a850
        /*06b8*/ 	.short	0x0100
        /*06ba*/ 	.byte	0x08
	.zero		1


	//   ....[7]....
        /*06bc*/ 	.word	0x000003f0
        /*06c0*/ 	.word	0x000000ff
        /*06c4*/ 	.word	0x0002a860
        /*06c8*/ 	.short	0x0100
        /*06ca*/ 	.byte	0x08
	.zero		1


	//   ....[8]....
        /*06cc*/ 	.word	0x00000400
        /*06d0*/ 	.word	0x000000ff
        /*06d4*/ 	.word	0x0002a858
        /*06d8*/ 	.short	0x0100
        /*06da*/ 	.byte	0x08
	.zero		1


	//   ....[9]....
        /*06dc*/ 	.word	0x00000410
        /*06e0*/ 	.word	0x000000ff
        /*06e4*/ 	.word	0x0002a868
        /*06e8*/ 	.short	0x0100
        /*06ea*/ 	.byte	0x08
	.zero		1


	//   ....[10]....
        /*06ec*/ 	.word	0x00000500
        /*06f0*/ 	.word	0x000000ff
        /*06f4*/ 	.word	0x0002a870
        /*06f8*/ 	.short	0x0100
        /*06fa*/ 	.byte	0x06
	.zero		1


	//   ....[11]....
        /*06fc*/ 	.word	0x00000510
        /*0700*/ 	.word	0x000000ff
        /*0704*/ 	.word	0x0002a880
        /*0708*/ 	.short	0x0100
        /*070a*/ 	.byte	0x06
	.zero		1


	//   ....[12]....
        /*070c*/ 	.word	0x00000520
        /*0710*/ 	.word	0x000000ff
        /*0714*/ 	.word	0x0002a878
        /*0718*/ 	.short	0x0100
        /*071a*/ 	.byte	0x06
	.zero		1


	//   ....[13]....
        /*071c*/ 	.word	0x00000530
        /*0720*/ 	.word	0x000000ff
        /*0724*/ 	.word	0x0002a888
        /*0728*/ 	.short	0x0100
        /*072a*/ 	.byte	0x06
	.zero		1


	//   ....[14]....
        /*072c*/ 	.word	0x00000660
        /*0730*/ 	.word	0x000000ff
        /*0734*/ 	.word	0x0002a890
        /*0738*/ 	.short	0x0100
        /*073a*/ 	.byte	0x08
	.zero		1


	//   ....[15]....
        /*073c*/ 	.word	0x00000670
        /*0740*/ 	.word	0x000000ff
        /*0744*/ 	.word	0x0002a8a0
        /*0748*/ 	.short	0x0100
        /*074a*/ 	.byte	0x08
	.zero		1


	//   ....[16]....
        /*074c*/ 	.word	0x00000680
        /*0750*/ 	.word	0x000000ff
        /*0754*/ 	.word	0x0002a898
        /*0758*/ 	.short	0x0100
        /*075a*/ 	.byte	0x08
	.zero		1


	//   ....[17]....
        /*075c*/ 	.word	0x00000690
        /*0760*/ 	.word	0x000000ff
        /*0764*/ 	.word	0x0002a8a8
        /*0768*/ 	.short	0x0100
        /*076a*/ 	.byte	0x08
	.zero		1


	//   ....[18]....
        /*076c*/ 	.word	0x000007d0
        /*0770*/ 	.word	0x000000ff
        /*0774*/ 	.word	0x0002a8b0
        /*0778*/ 	.short	0x0100
        /*077a*/ 	.byte	0x08
	.zero		1


	//   ....[19]....
        /*077c*/ 	.word	0x000007e0
        /*0780*/ 	.word	0x000000ff
        /*0784*/ 	.word	0x0002a8c0
        /*0788*/ 	.short	0x0100
        /*078a*/ 	.byte	0x08
	.zero		1


	//   ....[20]....
        /*078c*/ 	.word	0x000007f0
        /*0790*/ 	.word	0x000000ff
        /*0794*/ 	.word	0x0002a8b8
        /*0798*/ 	.short	0x0100
        /*079a*/ 	.byte	0x08
	.zero		1


	//   ....[21]....
        /*079c*/ 	.word	0x00000800
        /*07a0*/ 	.word	0x000000ff
        /*07a4*/ 	.word	0x0002a8c8
        /*07a8*/ 	.short	0x0100
        /*07aa*/ 	.byte	0x08
	.zero		1


	//   ....[22]....
        /*07ac*/ 	.word	0x000015e0
        /*07b0*/ 	.word	0x000000ff
        /*07b4*/ 	.word	0x0002a800
        /*07b8*/ 	.short	0x010a
        /*07ba*/ 	.byte	0x28
	.zero		1


	//   ....[23]....
        /*07bc*/ 	.word	0x00001660
        /*07c0*/ 	.word	0x00000000
        /*07c4*/ 	.word	0x0002a830
        /*07c8*/ 	.short	0x010a
        /*07ca*/ 	.byte	0x3f
	.zero		1


	//   ....[24]....
        /*07cc*/ 	.word	0x000016a0
        /*07d0*/ 	.word	0x00000000
        /*07d4*/ 	.word	0x0002a830
        /*07d8*/ 	.short	0x010a
        /*07da*/ 	.byte	0x3f
	.zero		1


	//   ....[25]....
        /*07dc*/ 	.word	0x00002f80
        /*07e0*/ 	.word	0x000000ff
        /*07e4*/ 	.word	0x00000000
        /*07e8*/ 	.short	0x0101
        /*07ea*/ 	.byte	0x04
	.zero		1


	//   ....[26]....
        /*07ec*/ 	.word	0x00003d00
        /*07f0*/ 	.word	0x000000ff
        /*07f4*/ 	.word	0x0002a830
        /*07f8*/ 	.short	0x010a
        /*07fa*/ 	.byte	0x07
	.zero		1


	//   ....[27]....
        /*07fc*/ 	.word	0x00003d40
        /*0800*/ 	.word	0x000000ff
        /*0804*/ 	.word	0x0002a830
        /*0808*/ 	.short	0x010a
        /*080a*/ 	.byte	0x07
	.zero		1


	//   ....[28]....
        /*080c*/ 	.word	0x00004680
        /*0810*/ 	.word	0x000000ff
        /*0814*/ 	.word	0x0002a850
        /*0818*/ 	.short	0x010a
        /*081a*/ 	.byte	0x0a
	.zero		1


	//   ....[29]....
        /*081c*/ 	.word	0x000046c0
        /*0820*/ 	.word	0x000000ff
        /*0824*/ 	.word	0x0002a850
        /*0828*/ 	.short	0x010a
        /*082a*/ 	.byte	0x0a
	.zero		1


	//   ....[30]....
        /*082c*/ 	.word	0x00004e00
        /*0830*/ 	.word	0x000000ff
        /*0834*/ 	.word	0x00000000
        /*0838*/ 	.short	0x0101
        /*083a*/ 	.byte	0x07
	.zero		1


	//   ....[31]....
        /*083c*/ 	.word	0x000064a0
        /*0840*/ 	.word	0x000000ff
        /*0844*/ 	.word	0x00000000
        /*0848*/ 	.short	0x0101
        /*084a*/ 	.byte	0x0a
	.zero		1


	//   ....[32]....
        /*084c*/ 	.word	0x00006730
        /*0850*/ 	.word	0x000000ff
        /*0854*/ 	.word	0x0002a830
        /*0858*/ 	.short	0x010a
        /*085a*/ 	.byte	0x07
	.zero		1


	//   ....[33]....
        /*085c*/ 	.word	0x00006770
        /*0860*/ 	.word	0x000000ff
        /*0864*/ 	.word	0x0002a830
        /*0868*/ 	.short	0x010a
        /*086a*/ 	.byte	0x07
	.zero		1


	//   ....[34]....
        /*086c*/ 	.word	0x000070b0
        /*0870*/ 	.word	0x000000ff
        /*0874*/ 	.word	0x0002a850
        /*0878*/ 	.short	0x010a
        /*087a*/ 	.byte	0x07
	.zero		1


	//   ....[35]....
        /*087c*/ 	.word	0x000070f0
        /*0880*/ 	.word	0x000000ff
        /*0884*/ 	.word	0x0002a850
        /*0888*/ 	.short	0x010a
        /*088a*/ 	.byte	0x07
	.zero		1


	//   ....[36]....
        /*088c*/ 	.word	0x000077a0
        /*0890*/ 	.word	0x000000ff
        /*0894*/ 	.word	0x00000000
        /*0898*/ 	.short	0x0101
        /*089a*/ 	.byte	0x04
	.zero		1


	//   ....[37]....
        /*089c*/ 	.word	0x00008790
        /*08a0*/ 	.word	0x000000ff
        /*08a4*/ 	.word	0x00000000
        /*08a8*/ 	.short	0x0101
        /*08aa*/ 	.byte	0x07
	.zero		1


	//   ....[38]....
        /*08ac*/ 	.word	0x00008d60
        /*08b0*/ 	.word	0x000000ff
        /*08b4*/ 	.word	0x0002a850
        /*08b8*/ 	.short	0x010a
        /*08ba*/ 	.byte	0x05
	.zero		1


	//   ....[39]....
        /*08bc*/ 	.word	0x00008da0
        /*08c0*/ 	.word	0x000000ff
        /*08c4*/ 	.word	0x0002a850
        /*08c8*/ 	.short	0x010a
        /*08ca*/ 	.byte	0x05
	.zero		1


	//   ....[40]....
        /*08cc*/ 	.word	0x00009270
        /*08d0*/ 	.word	0x000000ff
        /*08d4*/ 	.word	0x00000000
        /*08d8*/ 	.short	0x0101
        /*08da*/ 	.byte	0x04
	.zero		1


	//   ....[41]....
        /*08dc*/ 	.word	0x0000a590
        /*08e0*/ 	.word	0x00000028
        /*08e4*/ 	.word	0x00000000
        /*08e8*/ 	.short	0x0101
        /*08ea*/ 	.byte	0x3f
	.zero		1


	//   ....[42]....
        /*08ec*/ 	.word	0x0000c590
        /*08f0*/ 	.word	0x00000000
        /*08f4*/ 	.word	0x0002a840
        /*08f8*/ 	.short	0x010a
        /*08fa*/ 	.byte	0x3f
	.zero		1


	//   ....[43]....
        /*08fc*/ 	.word	0x0000cba0
        /*0900*/ 	.word	0x00000000
        /*0904*/ 	.word	0x0002a830
        /*0908*/ 	.short	0x0107
        /*090a*/ 	.byte	0x3f
	.zero		1


	//   ....[44]....
        /*090c*/ 	.word	0x0000cc60
        /*0910*/ 	.word	0x00000000
        /*0914*/ 	.word	0x0002a830
        /*0918*/ 	.short	0x0101
        /*091a*/ 	.byte	0x3f
	.zero		1


	//   ....[45]....
        /*091c*/ 	.word	0x0000d6b0
        /*0920*/ 	.word	0x00000011
        /*0924*/ 	.word	0x0002a800
        /*0928*/ 	.short	0x0107
        /*092a*/ 	.byte	0x3f
	.zero		1


	//   ....[46]....
        /*092c*/ 	.word	0x0000d7a0
        /*0930*/ 	.word	0x00000011
        /*0934*/ 	.word	0x0002a800
        /*0938*/ 	.short	0x0101
        /*093a*/ 	.byte	0x3f
	.zero		1


	//   ....[47]....
        /*093c*/ 	.word	0x0000d7c0
        /*0940*/ 	.word	0x00000011
        /*0944*/ 	.word	0x0002a820
        /*0948*/ 	.short	0x010a
        /*094a*/ 	.byte	0x3f
	.zero		1


	//   ....[48]....
        /*094c*/ 	.word	0x0000db20
        /*0950*/ 	.word	0x00000006
        /*0954*/ 	.word	0x0002a840
        /*0958*/ 	.short	0x010a
        /*095a*/ 	.byte	0x3f
	.zero		1


	//   ....[49]....
        /*095c*/ 	.word	0x0000dff0
        /*0960*/ 	.word	0x00000006
        /*0964*/ 	.word	0x0002a830
        /*0968*/ 	.short	0x0107
        /*096a*/ 	.byte	0x3f
	.zero		1


	//   ....[50]....
        /*096c*/ 	.word	0x0000e0b0
        /*0970*/ 	.word	0x00000006
        /*0974*/ 	.word	0x0002a830
        /*0978*/ 	.short	0x0101
        /*097a*/ 	.byte	0x3f
	.zero		1


	//   ....[51]....
        /*097c*/ 	.word	0x0000e110
        /*0980*/ 	.word	0x00000006
        /*0984*/ 	.word	0x0002a860
        /*0988*/ 	.short	0x010a
        /*098a*/ 	.byte	0x3f
	.zero		1


	//   ....[52]....
        /*098c*/ 	.word	0x0000e540
        /*0990*/ 	.word	0x00000006
        /*0994*/ 	.word	0x0002a850
        /*0998*/ 	.short	0x0107
        /*099a*/ 	.byte	0x3f
	.zero		1


	//   ....[53]....
        /*099c*/ 	.word	0x0000e690
        /*09a0*/ 	.word	0x00000006
        /*09a4*/ 	.word	0x0002a850
        /*09a8*/ 	.short	0x0101
        /*09aa*/ 	.byte	0x3f
	.zero		1


	//   ....[54]....
        /*09ac*/ 	.word	0x0000e920
        /*09b0*/ 	.word	0x00000004
        /*09b4*/ 	.word	0x0002a860
        /*09b8*/ 	.short	0x010a
        /*09ba*/ 	.byte	0x3f
	.zero		1


	//   ....[55]....
        /*09bc*/ 	.word	0x0000ed20
        /*09c0*/ 	.word	0x00000004
        /*09c4*/ 	.word	0x0002a850
        /*09c8*/ 	.short	0x0107
        /*09ca*/ 	.byte	0x3f
	.zero		1


	//   ....[56]....
        /*09cc*/ 	.word	0x0000ede0
        /*09d0*/ 	.word	0x00000004
        /*09d4*/ 	.word	0x0002a850
        /*09d8*/ 	.short	0x0101
        /*09da*/ 	.byte	0x3f
	.zero		1


	//   ....[57]....
        /*09dc*/ 	.word	0x0000f080
        /*09e0*/ 	.word	0x00000004
        /*09e4*/ 	.word	0x0002a820
        /*09e8*/ 	.short	0x010a
        /*09ea*/ 	.byte	0x3f
	.zero		1


	//   ....[58]....
        /*09ec*/ 	.word	0x0000f200
        /*09f0*/ 	.word	0x00000005
        /*09f4*/ 	.word	0x0002a840
        /*09f8*/ 	.short	0x010a
        /*09fa*/ 	.byte	0x3f
	.zero		1


	//   ....[59]....
        /*09fc*/ 	.word	0x0000f2a0
        /*0a00*/ 	.word	0x00000017
        /*0a04*/ 	.word	0x0002a840
        /*0a08*/ 	.short	0x010a
        /*0a0a*/ 	.byte	0x3f
	.zero		1


	//   ....[60]....
        /*0a0c*/ 	.word	0x0000f2e0
        /*0a10*/ 	.word	0x00000005
        /*0a14*/ 	.word	0x0002a860
        /*0a18*/ 	.short	0x010a
        /*0a1a*/ 	.byte	0x3f
	.zero		1


	//   ....[61]....
        /*0a1c*/ 	.word	0x0000f320
        /*0a20*/ 	.word	0x00000017
        /*0a24*/ 	.word	0x0002a860
        /*0a28*/ 	.short	0x010a
        /*0a2a*/ 	.byte	0x3f
	.zero		1


	//   ....[62]....
        /*0a2c*/ 	.word	0x0000f390
        /*0a30*/ 	.word	0x00000003
        /*0a34*/ 	.word	0x0002a800
        /*0a38*/ 	.short	0x010a
        /*0a3a*/ 	.byte	0x3f
	.zero		1


	//   ....[63]....
        /*0a3c*/ 	.word	0x0000f3e0
        /*0a40*/ 	.word	0x00000000
        /*0a44*/ 	.word	0x0002a830
        /*0a48*/ 	.short	0x010a
        /*0a4a*/ 	.byte	0x3f
	.zero		1


	//   ....[64]....
        /*0a4c*/ 	.word	0x0000f440
        /*0a50*/ 	.word	0x0000000a
        /*0a54*/ 	.word	0x0002a830
        /*0a58*/ 	.short	0x010a
        /*0a5a*/ 	.byte	0x3f
	.zero		1


	//   ....[65]....
        /*0a5c*/ 	.word	0x0000f4a0
        /*0a60*/ 	.word	0x00000009
        /*0a64*/ 	.word	0x0002a850
        /*0a68*/ 	.short	0x010a
        /*0a6a*/ 	.byte	0x3f
	.zero		1


	//   ....[66]....
        /*0a6c*/ 	.word	0x0000f500
        /*0a70*/ 	.word	0x0000000a
        /*0a74*/ 	.word	0x0002a830
        /*0a78*/ 	.short	0x010a
        /*0a7a*/ 	.byte	0x3f
	.zero		1


	//   ....[67]....
        /*0a7c*/ 	.word	0x0000f560
        /*0a80*/ 	.word	0x00000009
        /*0a84*/ 	.word	0x0002a850
        /*0a88*/ 	.short	0x010a
        /*0a8a*/ 	.byte	0x3f
	.zero		1


	//   ....[68]....
        /*0a8c*/ 	.word	0x0000f5c0
        /*0a90*/ 	.word	0x00000003
        /*0a94*/ 	.word	0x0002a850
        /*0a98*/ 	.short	0x010a
        /*0a9a*/ 	.byte	0x3f
	.zero		1


	//   ....[69]....
        /*0a9c*/ 	.word	0x0000f6c0
        /*0aa0*/ 	.word	0x00000000
        /*0aa4*/ 	.word	0x0002a840
        /*0aa8*/ 	.short	0x010a
        /*0aaa*/ 	.byte	0x3f
	.zero		1


	//   ....[70]....
        /*0aac*/ 	.word	0x00010960
        /*0ab0*/ 	.word	0x00000011
        /*0ab4*/ 	.word	0x0002a820
        /*0ab8*/ 	.short	0x010a
        /*0aba*/ 	.byte	0x3f
	.zero		1


	//   ....[71]....
        /*0abc*/ 	.word	0x000109b0
        /*0ac0*/ 	.word	0x00000006
        /*0ac4*/ 	.word	0x0002a840
        /*0ac8*/ 	.short	0x010a
        /*0aca*/ 	.byte	0x3f
	.zero		1


	//   ....[72]....
        /*0acc*/ 	.word	0x000110e0
        /*0ad0*/ 	.word	0x00000006
        /*0ad4*/ 	.word	0x0002a860
        /*0ad8*/ 	.short	0x010a
        /*0ada*/ 	.byte	0x3f
	.zero		1


	//   ....[73]....
        /*0adc*/ 	.word	0x00011880
        /*0ae0*/ 	.word	0x00000004
        /*0ae4*/ 	.word	0x0002a860
        /*0ae8*/ 	.short	0x010a
        /*0aea*/ 	.byte	0x3f
	.zero		1


	//   ....[74]....
        /*0aec*/ 	.word	0x00012190
        /*0af0*/ 	.word	0x00000004
        /*0af4*/ 	.word	0x0002a820
        /*0af8*/ 	.short	0x010a
        /*0afa*/ 	.byte	0x3f
	.zero		1


	//   ....[75]....
        /*0afc*/ 	.word	0x00012330
        /*0b00*/ 	.word	0x00000005
        /*0b04*/ 	.word	0x0002a840
        /*0b08*/ 	.short	0x010a
        /*0b0a*/ 	.byte	0x3f
	.zero		1


	//   ....[76]....
        /*0b0c*/ 	.word	0x00012380
        /*0b10*/ 	.word	0x00000017
        /*0b14*/ 	.word	0x0002a840
        /*0b18*/ 	.short	0x010a
        /*0b1a*/ 	.byte	0x3f
	.zero		1


	//   ....[77]....
        /*0b1c*/ 	.word	0x000123d0
        /*0b20*/ 	.word	0x00000005
        /*0b24*/ 	.word	0x0002a860
        /*0b28*/ 	.short	0x010a
        /*0b2a*/ 	.byte	0x3f
	.zero		1


	//----- nvinfo : EIATTR_NUM_MBARRIERS
	.align		4
.L_512:
        /*0b2c*/ 	.byte	0x03, 0x38
        /*0b2e*/ 	.short	0x0016


	//----- nvinfo : EIATTR_EXIT_INSTR_OFFSETS
	.align		4
        /*0b30*/ 	.byte	0x04, 0x1c
        /*0b32*/ 	.short	(.L_514 - .L_513)


	//   ....[0]....
.L_513:
        /*0b34*/ 	.word	0x00000930


	//   ....[1]....
        /*0b38*/ 	.word	0x0000b260


	//   ....[2]....
        /*0b3c*/ 	.word	0x0000f370


	//----- nvinfo : EIATTR_MAX_THREADS
	.align		4
.L_514:
        /*0b40*/ 	.byte	0x04, 0x05
        /*0b42*/ 	.short	(.L_516 - .L_515)
.L_515:
        /*0b44*/ 	.word	0x00000180
        /*0b48*/ 	.word	0x00000001
        /*0b4c*/ 	.word	0x00000001


	//----- nvinfo : EIATTR_CRS_STACK_SIZE
	.align		4
.L_516:
        /*0b50*/ 	.byte	0x04, 0x1e
        /*0b52*/ 	.short	(.L_518 - .L_517)
.L_517:
        /*0b54*/ 	.word	0x00000000


	//----- nvinfo : EIATTR_CBANK_PARAM_SIZE
	.align		4
.L_518:
        /*0b58*/ 	.byte	0x03, 0x19
        /*0b5a*/ 	.short	0x0af0


	//----- nvinfo : EIATTR_PARAM_CBANK
	.align		4
        /*0b5c*/ 	.byte	0x04, 0x0a
        /*0b5e*/ 	.short	(.L_520 - .L_519)
	.align		4
.L_519:
        /*0b60*/ 	.word	index@(.nv.constant0._ZN7cutlass13device_kernelIN5flash11enable_sm90INS1_16FlashAttnFwdSm90INS1_25CollectiveMainloopFwdSm90ILi2EN4cute5tupleIJNS5_1CILi1EEES8_S8_EEENS6_IJNS7_ILi128EEENS7_ILi96EEENS7_ILi192EEEEEELi128ENS_6half_tEfNS_4arch4Sm90ELb1ELb0ELb1ELb0ELb1ELb0ELb0ELb1ELb1ELb1ELb0ELb0EEENS1_21CollectiveEpilogueFwdINS6_IJSA_SA_SB_EEES9_SE_SG_Li256ELb0ELb1ELb0ELb0EEENS1_30DynamicPersistentTileSchedulerILi256ELi128ELb0ELb1ELb1EEEEEEEEEvNT_6ParamsE)
        /*0b64*/ 	.short	0x0210
        /*0b66*/ 	.short	0x0af0


	//----- nvinfo : EIATTR_SW_WAR
	.align		4
.L_520:
        /*0b68*/ 	.byte	0x04, 0x36
        /*0b6a*/ 	.short	(.L_522 - .L_521)
.L_521:
        /*0b6c*/ 	.word	0x00000008
.L_522:


//--------------------- .nv.info._ZN7cutlass13device_kernelIN5flash11enable_sm90INS1_16FlashAttnFwdSm90INS1_25CollectiveMainloopFwdSm90ILi2EN4cute5tupleIJNS5_1CILi1EEES8_S8_EEENS6_IJNS7_ILi128EEENS7_ILi96EEENS7_ILi192EEEEEELi128ENS_6half_tEfNS_4arch4Sm90ELb1ELb0ELb1ELb1ELb1ELb0ELb0ELb1ELb1ELb1ELb0ELb0EEENS1_21CollectiveEpilogueFwdINS6_IJSA_SA_SB_EEES9_SE_SG_Li256ELb1ELb1ELb0ELb0EEENS1_36VarlenDynamicPersistentTileSchedulerILi128ELi96ELi256ELi128ELb0ELb1ELb1ELb1ELb1ELb1EEEEEEEEEvNT_6ParamsE --------------------------
	.section	.nv.info._ZN7cutlass13device_kernelIN5flash11enable_sm90INS1_16FlashAttnFwdSm90INS1_25CollectiveMainloopFwdSm90ILi2EN4cute5tupleIJNS5_1CILi1EEES8_S8_EEENS6_IJNS7_ILi128EEENS7_ILi96EEENS7_ILi192EEEEEELi128ENS_6half_tEfNS_4arch4Sm90ELb1ELb0ELb1ELb1ELb1ELb0ELb0ELb1ELb1ELb1ELb0ELb0EEENS1_21CollectiveEpilogueFwdINS6_IJSA_SA_SB_EEES9_SE_SG_Li256ELb1ELb1ELb0ELb0EEENS1_36VarlenDynamicPersistentTileSchedulerILi128ELi96ELi256ELi128ELb0ELb1ELb1ELb1ELb1ELb1EEEEEEEEEvNT_6ParamsE,"",@"SHT_CUDA_INFO"
	.sectionflags	@""
	.align	4


	//----- nvinfo : EIATTR_CUDA_API_VERSION
	.align		4
        /*0000*/ 	.byte	0x04, 0x37
        /*0002*/ 	.short	(.L_524 - .L_523)
.L_523:
        /*0004*/ 	.word	0x00000082


	//----- nvinfo : EIATTR_KPARAM_INFO
	.align		4
.L_524:
        /*0008*/ 	.byte	0x04, 0x17
        /*000a*/ 	.short	(.L_526 - .L_525)
.L_525:
        /*000c*/ 	.word	0x00000000
        /*0010*/ 	.short	0x0000
        /*0012*/ 	.short	0x0070
        /*0014*/ 	.byte	0x00, 0xf0, 0x01, 0x2a


	//----- nvinfo : EIATTR_SPARSE_MMA_MASK
	.align		4
.L_526:
        /*0018*/ 	.byte	0x03, 0x50
        /*001a*/ 	.short	0x0000


	//----- nvinfo : EIATTR_MAXREG_COUNT
	.align		4
        /*001c*/ 	.byte	0x03, 0x1b
        /*001e*/ 	.short	0x00a8


	//----- nvinfo : EIATTR_NUM_BARRIERS
	.align		4
        /*0020*/ 	.byte	0x02, 0x4c
        /*0022*/ 	.byte	0x09
	.zero		1


	//----- nvinfo : EIATTR_EXTERNS
	.align		4
        /*0024*/ 	.byte	0x04, 0x0f
        /*0026*/ 	.short	(.L_528 - .L_527)


	//   ....[0]....
	.align		4
.L_527:
        /*0028*/ 	.word	index@(__assertfail)


	//----- nvinfo : EIATTR_ANNOTATIONS
	.align		4
.L_528:
        /*002c*/ 	.byte	0x04, 0x55
        /*002e*/ 	.short	(.L_530 - .L_529)


	//   ....[0]....
.L_529:
        /* <DEDUP_REMOVED lines=11> */


	//----- nvinfo : EIATTR_MERCURY_ISA_VERSION
	.align		4
.L_530:
        /*00d0*/ 	.byte	0x03, 0x5f
        /*00d2*/ 	.short	0x0101


	//----- nvinfo : EIATTR_UNUSED_LOAD_BYTE_OFFSET
	.align		4
        /*00d4*/ 	.byte	0x04, 0x44
        /*00d6*/ 	.short	(.L_532 - .L_531)


	//   ....[0]....
.L_531:
        /*00d8*/ 	.word	0x00000930
        /*00dc*/ 	.word	0x0000fff0


	//   ....[1]....
        /*00e0*/ 	.word	0x00009680
        /*00e4*/ 	.word	0x0000fff0


	//----- nvinfo : EIATTR_INT_WARP_WIDE_INSTR_OFFSETS
	.align		4
.L_532:
        /*00e8*/ 	.byte	0x04, 0x31
        /*00ea*/ 	.short	(.L_534 - .L_533)


	//   ....[0]....
.L_533:
        /*00ec*/ 	.word	0x000000c0


	//   ....[1]....
        /*00f0*/ 	.word	0x000000d0


	//   ....[2]....
        /*00f4*/ 	.word	0x00000170


	//   ....[3]....
        /*00f8*/ 	.word	0x0000c8d0


	//   ....[4]....
        /*00fc*/ 	.word	0x0000c960


	//   ....[5]....
        /*0100*/ 	.word	0x0000f880


	//   ....[6]....
        /*0104*/ 	.word	0x0000f910


	//----- nvinfo : EIATTR_COOP_GROUP_MASK_REGIDS
	.align		4
.L_534:
        /*0108*/ 	.byte	0x04, 0x29
        /*010a*/ 	.short	(.L_536 - .L_535)


	//   ....[0]....
.L_535:
        /*010c*/ 	.word	0xffffffff


	//   ....[1]....
        /*0110*/ 	.word	0xffffffff


	//   ....[2]....
        /*0114*/ 	.word	0xffffffff


	//   ....[3]....
        /*0118*/ 	.word	0xffffffff


	//   ....[4]....
        /*011c*/ 	.word	0xffffffff


	//   ....[5]....
        /*0120*/ 	.word	0xffffffff


	//   ....[6]....
        /*0124*/ 	.word	0xffffffff


	//   ....[7]....
        /*0128*/ 	.word	0xffffffff


	//   ....[8]....
        /*012c*/ 	.word	0xffffffff


	//   ....[9]....
        /*0130*/ 	.word	0xffffffff


	//   ....[10]....
        /*0134*/ 	.word	0xffffffff


	//   ....[11]....
        /*0138*/ 	.word	0xffffffff


	//   ....[12]....
        /*013c*/ 	.word	0xffffffff


	//   ....[13]....
        /*0140*/ 	.word	0xffffffff


	//   ....[14]....
        /*0144*/ 	.word	0xffffffff


	//   ....[15]....
        /*0148*/ 	.word	0xffffffff


	//   ....[16]....
        /*014c*/ 	.word	0xffffffff


	//   ....[17]....
        /*0150*/ 	.word	0xffffffff


	//   ....[18]....
        /*0154*/ 	.word	0xffffffff


	//   ....[19]....
        /*0158*/ 	.word	0xffffffff


	//   ....[20]....
        /*015c*/ 	.word	0xffffffff


	//   ....[21]....
        /*0160*/ 	.word	0xffffffff


	//   ....[22]....
        /*0164*/ 	.word	0xffffffff


	//   ....[23]....
        /*0168*/ 	.word	0xffffffff


	//   ....[24]....
        /*016c*/ 	.word	0xffffffff


	//   ....[25]....
        /*0170*/ 	.word	0xffffffff


	//   ....[26]....
        /*0174*/ 	.word	0xffffffff


	//   ....[27]....
        /*0178*/ 	.word	0xffffffff


	//   ....[28]....
        /*017c*/ 	.word	0xffffffff


	//   ....[29]....
        /*0180*/ 	.word	0xffffffff


	//   ....[30]....
        /*0184*/ 	.word	0xffffffff


	//   ....[31]....
        /*0188*/ 	.word	0xffffffff


	//   ....[32]....
        /*018c*/ 	.word	0xffffffff


	//   ....[33]....
        /*0190*/ 	.word	0xffffffff


	//   ....[34]....
        /*0194*/ 	.word	0xffffffff


	//   ....[35]....
        /*0198*/ 	.word	0xffffffff


	//   ....[36]....
        /*019c*/ 	.word	0xffffffff


	//   ....[37]....
        /*01a0*/ 	.word	0xffffffff


	//   ....[38]....
        /*01a4*/ 	.word	0xffffffff


	//   ....[39]....
        /*01a8*/ 	.word	0xffffffff


	//   ....[40]....
        /*01ac*/ 	.word	0xffffffff


	//   ....[41]....
        /*01b0*/ 	.word	0xffffffff


	//   ....[42]....
        /*01b4*/ 	.word	0xffffffff


	//   ....[43]....
        /*01b8*/ 	.word	0xffffffff


	//   ....[44]....
        /*01bc*/ 	.word	0xffffffff


	//   ....[45]....
        /*01c0*/ 	.word	0xffffffff


	//   ....[46]....
        /*01c4*/ 	.word	0xffffffff


	//   ....[47]....
        /*01c8*/ 	.word	0xffffffff


	//   ....[48]....
        /*01cc*/ 	.word	0xffffffff


	//   ....[49]....
        /*01d0*/ 	.word	0xffffffff


	//   ....[50]....
        /*01d4*/ 	.word	0xffffffff


	//   ....[51]....
        /*01d8*/ 	.word	0xffffffff


	//   ....[52]....
        /*01dc*/ 	.word	0xffffffff


	//   ....[53]....
        /*01e0*/ 	.word	0xffffffff


	//   ....[54]....
        /*01e4*/ 	.word	0xffffffff


	//   ....[55]....
        /*01e8*/ 	.word	0xffffffff


	//   ....[56]....
        /*01ec*/ 	.word	0xffffffff


	//   ....[57]....
        /*01f0*/ 	.word	0xffffffff


	//   ....[58]....
        /*01f4*/ 	.word	0xffffffff


	//   ....[59]....
        /*01f8*/ 	.word	0xffffffff


	//   ....[60]....
        /*01fc*/ 	.word	0xffffffff


	//   ....[61]....
        /*0200*/ 	.word	0xffffffff


	//   ....[62]....
        /*0204*/ 	.word	0xffffffff


	//   ....[63]....
        /*0208*/ 	.word	0xffffffff


	//   ....[64]....
        /*020c*/ 	.word	0xffffffff


	//   ....[65]....
        /*0210*/ 	.word	0xffffffff


	//   ....[66]....
        /*0214*/ 	.word	0xffffffff


	//   ....[67]....
        /*0218*/ 	.word	0xffffffff


	//   ....[68]....
        /*021c*/ 	.word	0xffffffff


	//   ....[69]....
        /*0220*/ 	.word	0xffffffff


	//   ....[70]....
        /*0224*/ 	.word	0xffffffff


	//   ....[71]....
        /*0228*/ 	.word	0xffffffff


	//   ....[72]....
        /*022c*/ 	.word	0xffffffff


	//   ....[73]....
        /*0230*/ 	.word	0xffffffff


	//   ....[74]....
        /*0234*/ 	.word	0xffffffff


	//   ....[75]....
        /*0238*/ 	.word	0xffffffff


	//   ....[76]....
        /*023c*/ 	.word	0xffffffff


	//   ....[77]....
        /*0240*/ 	.word	0xffffffff


	//   ....[78]....
        /*0244*/ 	.word	0xffffffff


	//   ....[79]....
        /*0248*/ 	.word	0xffffffff


	//   ....[80]....
        /*024c*/ 	.word	0xffffffff


	//   ....[81]....
        /*0250*/ 	.word	0xffffffff


	//   ....[82]....
        /*0254*/ 	.word	0xffffffff


	//   ....[83]....
        /*0258*/ 	.word	0xffffffff


	//   ....[84]....
        /*025c*/ 	.word	0xffffffff


	//   ....[85]....
        /*0260*/ 	.word	0xffffffff


	//   ....[86]....
        /*0264*/ 	.word	0xffffffff


	//   ....[87]....
        /*0268*/ 	.word	0xffffffff


	//   ....[88]....
        /*026c*/ 	.word	0xffffffff


	//   ....[89]....
        /*0270*/ 	.word	0xffffffff


	//   ....[90]....
        /*0274*/ 	.word	0xffffffff


	//   ....[91]....
        /*0278*/ 	.word	0xffffffff


	//   ....[92]....
        /*027c*/ 	.word	0xffffffff


	//   ....[93]....
        /*0280*/ 	.word	0xffffffff


	//   ....[94]....
        /*0284*/ 	.word	0xffffffff


	//   ....[95]....
        /*0288*/ 	.word	0xffffffff


	//   ....[96]....
        /*028c*/ 	.word	0xffffffff


	//   ....[97]....
        /*0290*/ 	.word	0xffffffff


	//   ....[98]....
        /*0294*/ 	.word	0xffffffff


	//   ....[99]....
        /*0298*/ 	.word	0xffffffff


	//   ....[100]....
        /*029c*/ 	.word	0xffffffff


	//   ....[101]....
        /*02a0*/ 	.word	0xffffffff


	//   ....[102]....
        /*02a4*/ 	.word	0xffffffff


	//   ....[103]....
        /*02a8*/ 	.word	0xffffffff


	//   ....[104]....
        /*02ac*/ 	.word	0xffffffff


	//   ....[105]....
        /*02b0*/ 	.word	0xffffffff


	//   ....[106]....
        /*02b4*/ 	.word	0xffffffff


	//   ....[107]....
        /*02b8*/ 	.word	0xffffffff


	//   ....[108]....
        /*02bc*/ 	.word	0xffffffff


	//   ....[109]....
        /*02c0*/ 	.word	0xffffffff


	//   ....[110]....
        /*02c4*/ 	.word	0xffffffff


	//   ....[111]....
        /*02c8*/ 	.word	0xffffffff


	//   ....[112]....
        /*02cc*/ 	.word	0xffffffff


	//   ....[113]....
        /*02d0*/ 	.word	0xffffffff


	//   ....[114]....
        /*02d4*/ 	.word	0xffffffff


	//   ....[115]....
        /*02d8*/ 	.word	0xffffffff


	//   ....[116]....
        /*02dc*/ 	.word	0xffffffff


	//   ....[117]....
        /*02e0*/ 	.word	0xffffffff


	//   ....[118]....
        /*02e4*/ 	.word	0xffffffff


	//   ....[119]....
        /*02e8*/ 	.word	0xffffffff


	//   ....[120]....
        /*02ec*/ 	.word	0xffffffff


	//   ....[121]....
        /*02f0*/ 	.word	0xffffffff


	//   ....[122]....
        /*02f4*/ 	.word	0xffffffff


	//   ....[123]....
        /*02f8*/ 	.word	0xffffffff


	//   ....[124]....
        /*02fc*/ 	.word	0xffffffff


	//   ....[125]....
        /*0300*/ 	.word	0xffffffff


	//   ....[126]....
        /*0304*/ 	.word	0xffffffff


	//   ....[127]....
        /*0308*/ 	.word	0xffffffff


	//   ....[128]....
        /*030c*/ 	.word	0xffffffff


	//   ....[129]....
        /*0310*/ 	.word	0xffffffff


	//   ....[130]....
        /*0314*/ 	.word	0xffffffff


	//   ....[131]....
        /*0318*/ 	.word	0xffffffff


	//   ....[132]....
        /*031c*/ 	.word	0xffffffff


	//   ....[133]....
        /*0320*/ 	.word	0xffffffff


	//   ....[134]....
        /*0324*/ 	.word	0xffffffff


	//   ....[135]....
        /*0328*/ 	.word	0xffffffff


	//   ....[136]....
        /*032c*/ 	.word	0xffffffff


	//   ....[137]....
        /*0330*/ 	.word	0xffffffff


	//   ....[138]....
        /*0334*/ 	.word	0xffffffff


	//   ....[139]....
        /*0338*/ 	.word	0xffffffff


	//   ....[140]....
        /*033c*/ 	.word	0xffffffff


	//   ....[141]....
        /*0340*/ 	.word	0xffffffff


	//   ....[142]....
        /*0344*/ 	.word	0xffffffff


	//   ....[143]....
        /*0348*/ 	.word	0xffffffff


	//   ....[144]....
        /*034c*/ 	.word	0xffffffff


	//   ....[145]....
        /*0350*/ 	.word	0x0500000f


	//   ....[146]....
        /*0354*/ 	.word	0x0500000f


	//   ....[147]....
        /*0358*/ 	.word	0x0500000f


	//   ....[148]....
        /*035c*/ 	.word	0x0500000f


	//   ....[149]....
        /*0360*/ 	.word	0x0500000f


	//   ....[150]....
        /*0364*/ 	.word	0x0500000f


	//   ....[151]....
        /*0368*/ 	.word	0x0500000f


	//   ....[152]....
        /*036c*/ 	.word	0x0500000f


	//   ....[153]....
        /*0370*/ 	.word	0x0500000f


	//   ....[154]....
        /*0374*/ 	.word	0x0500000f


	//   ....[155]....
        /*0378*/ 	.word	0x0500000f


	//   ....[156]....
        /*037c*/ 	.word	0x0500000f


	//   ....[157]....
        /*0380*/ 	.word	0x0500000f


	//   ....[158]....
        /*0384*/ 	.word	0x0500000f


	//   ....[159]....
        /*0388*/ 	.word	0x0500000f


	//   ....[160]....
        /*038c*/ 	.word	0x0500000f


	//   ....[161]....
        /*0390*/ 	.word	0x0500000f


	//   ....[162]....
        /*0394*/ 	.word	0x0500000f


	//   ....[163]....
        /*0398*/ 	.word	0x0500000f


	//   ....[164]....
        /*039c*/ 	.word	0x0500000f


	//   ....[165]....
        /*03a0*/ 	.word	0x0500000f


	//   ....[166]....
        /*03a4*/ 	.word	0x0500000f


	//   ....[167]....
        /*03a8*/ 	.word	0x0500000f


	//   ....[168]....
        /*03ac*/ 	.word	0x0500000f


	//   ....[169]....
        /*03b0*/ 	.word	0x0500000f


	//   ....[170]....
        /*03b4*/ 	.word	0x0500000f


	//   ....[171]....
        /*03b8*/ 	.word	0x0500000f


	//   ....[172]....
        /*03bc*/ 	.word	0x0500000f


	//   ....[173]....
        /*03c0*/ 	.word	0x0500000f


	//   ....[174]....
        /*03c4*/ 	.word	0x0500000f


	//   ....[175]....
        /*03c8*/ 	.word	0x0500000f


	//   ....[176]....
        /*03cc*/ 	.word	0x0500000f


	//   ....[177]....
        /*03d0*/ 	.word	0x0500000f


	//   ....[178]....
        /*03d4*/ 	.word	0x0500000f


	//   ....[179]....
        /*03d8*/ 	.word	0x0500000f


	//   ....[180]....
        /*03dc*/ 	.word	0x0500000f


	//   ....[181]....
        /*03e0*/ 	.word	0x0500000f


	//   ....[182]....
        /*03e4*/ 	.word	0x0500000f


	//   ....[183]....
        /*03e8*/ 	.word	0x0500000f


	//   ....[184]....
        /*03ec*/ 	.word	0x0500000f


	//   ....[185]....
        /*03f0*/ 	.word	0x0500000f


	//   ....[186]....
        /*03f4*/ 	.word	0x0500000f


	//   ....[187]....
        /*03f8*/ 	.word	0x0500000f


	//   ....[188]....
        /*03fc*/ 	.word	0x0500000f


	//   ....[189]....
        /*0400*/ 	.word	0x0500000f


	//   ....[190]....
        /*0404*/ 	.word	0x0500000f


	//   ....[191]....
        /*0408*/ 	.word	0x0500000f


	//   ....[192]....
        /*040c*/ 	.word	0x0500000f


	//   ....[193]....
        /*0410*/ 	.word	0x0500000f


	//   ....[194]....
        /*0414*/ 	.word	0x0500000f


	//   ....[195]....
        /*0418*/ 	.word	0x0500000f


	//   ....[196]....
        /*041c*/ 	.word	0x0500000f


	//   ....[197]....
        /*0420*/ 	.word	0x0500000f


	//   ....[198]....
        /*0424*/ 	.word	0x0500000f


	//   ....[199]....
        /*0428*/ 	.word	0x0500000f


	//   ....[200]....
        /*042c*/ 	.word	0x0500000f


	//   ....[201]....
        /*0430*/ 	.word	0x0500000f


	//   ....[202]....
        /*0434*/ 	.word	0x0500000f


	//   ....[203]....
        /*0438*/ 	.word	0x0500000f


	//   ....[204]....
        /*043c*/ 	.word	0x0500000f


	//   ....[205]....
        /*0440*/ 	.word	0x0500000f


	//   ....[206]....
        /*0444*/ 	.word	0x0500000f


	//   ....[207]....
        /*0448*/ 	.word	0x0500000f


	//   ....[208]....
        /*044c*/ 	.word	0x0500000f


	//   ....[209]....
        /*0450*/ 	.word	0x0500000f


	//   ....[210]....
        /*0454*/ 	.word	0x0500000f


	//   ....[211]....
        /*0458*/ 	.word	0x0500000f


	//   ....[212]....
        /*045c*/ 	.word	0x0500000f


	//   ....[213]....
        /*0460*/ 	.word	0x0500000f


	//   ....[214]....
        /*0464*/ 	.word	0x0500000f


	//   ....[215]....
        /*0468*/ 	.word	0x0500000f


	//   ....[216]....
        /*046c*/ 	.word	0x0500000f


	//   ....[217]....
        /*0470*/ 	.word	0x0500000f


	//   ....[218]....
        /*0474*/ 	.word	0x0500000f


	//   ....[219]....
        /*0478*/ 	.word	0x0500000f


	//   ....[220]....
        /*047c*/ 	.word	0x0500000f


	//   ....[221]....
        /*0480*/ 	.word	0x0500000f


	//   ....[222]....
        /*0484*/ 	.word	0x0500000f


	//   ....[223]....
        /*0488*/ 	.word	0x0500000f


	//   ....[224]....
        /*048c*/ 	.word	0x0500000f


	//   ....[225]....
        /*0490*/ 	.word	0x0500000f


	//   ....[226]....
        /*0494*/ 	.word	0x0500000f


	//   ....[227]....
        /*0498*/ 	.word	0x0500000f


	//----- nvinfo : EIATTR_COOP_GROUP_INSTR_OFFSETS
	.align		4
.L_536:
        /*049c*/ 	.byte	0x04, 0x28
        /*049e*/ 	.short	(.L_538 - .L_537)


	//   ....[0]....
.L_537:
        /*04a0*/ 	.word	0x00000070


	//   ....[1]....
        /*04a4*/ 	.word	0x000000b0


	//   ....[2]....
        /*04a8*/ 	.word	0x000002d0


	//   ....[3]....
        /*04ac*/ 	.word	0x00000430


	//   ....[4]....
        /*04b0*/ 	.word	0x00000550


	//   ....[5]....
        /*04b4*/ 	.word	0x000006b0


	//   ....[6]....
        /*04b8*/ 	.word	0x000013f0


	//   ....[7]....
        /*04bc*/ 	.word	0x00002070


	//   ....[8]....
        /*04c0*/ 	.word	0x000020b0


	//   ....[9]....
        /*04c4*/ 	.word	0x00002850


	//   ....[10]....
        /*04c8*/ 	.word	0x00002910


	//   ....[11]....
        /*04cc*/ 	.word	0x00003000


	//   ....[12]....
        /*04d0*/ 	.word	0x00003090


	//   ....[13]....
        /*04d4*/ 	.word	0x00004c60


	//   ....[14]....
        /*04d8*/ 	.word	0x00004ca0


	//   ....[15]....
        /*04dc*/ 	.word	0x000053c0


	//   ....[16]....
        /*04e0*/ 	.word	0x000054a0


	//   ....[17]....
        /*04e4*/ 	.word	0x00005b80


	//   ....[18]....
        /*04e8*/ 	.word	0x00005c00


	//   ....[19]....
        /*04ec*/ 	.word	0x00007c80


	//   ....[20]....
        /*04f0*/ 	.word	0x00007cb0


	//   ....[21]....
        /*04f4*/ 	.word	0x00007ce0


	//   ....[22]....
        /*04f8*/ 	.word	0x00007d00


	//   ....[23]....
        /*04fc*/ 	.word	0x00008de0


	//   ....[24]....
        /*0500*/ 	.word	0x00008e10


	//   ....[25]....
        /*0504*/ 	.word	0x00008eb0


	//   ....[26]....
        /*0508*/ 	.word	0x00008ec0


	//   ....[27]....
        /*050c*/ 	.word	0x0000a0c0


	//   ....[28]....
        /*0510*/ 	.word	0x0000a100


	//   ....[29]....
        /*0514*/ 	.word	0x0000a140


	//   ....[30]....
        /*0518*/ 	.word	0x0000a170


	//   ....[31]....
        /*051c*/ 	.word	0x0000a6e0


	//   ....[32]....
        /*0520*/ 	.word	0x0000a720


	//   ....[33]....
        /*0524*/ 	.word	0x0000a7e0


	//   ....[34]....
        /*0528*/ 	.word	0x0000a800


	//   ....[35]....
        /*052c*/ 	.word	0x0000a8c0


	//   ....[36]....
        /*0530*/ 	.word	0x0000a8e0


	//   ....[37]....
        /*0534*/ 	.word	0x0000a9b0


	//   ....[38]....
        /*0538*/ 	.word	0x0000a9d0


	//   ....[39]....
        /*053c*/ 	.word	0x0000b200


	//   ....[40]....
        /*0540*/ 	.word	0x0000b210


	//   ....[41]....
        /*0544*/ 	.word	0x0000b2d0


	//   ....[42]....
        /*0548*/ 	.word	0x0000b2f0


	//   ....[43]....
        /*054c*/ 	.word	0x0000b3b0


	//   ....[44]....
        /*0550*/ 	.word	0x0000b3d0


	//   ....[45]....
        /*0554*/ 	.word	0x0000b4a0


	//   ....[46]....
        /*0558*/ 	.word	0x0000b4c0


	//   ....[47]....
        /*055c*/ 	.word	0x0000b600


	//   ....[48]....
        /*0560*/ 	.word	0x0000b7d0


	//   ....[49]....
        /*0564*/ 	.word	0x0000b800


	//   ....[50]....
        /*0568*/ 	.word	0x0000b830


	//   ....[51]....
        /*056c*/ 	.word	0x0000b860


	//   ....[52]....
        /*0570*/ 	.word	0x0000b890


	//   ....[53]....
        /*0574*/ 	.word	0x0000b8c0


	//   ....[54]....
        /*0578*/ 	.word	0x0000ba10


	//   ....[55]....
        /*057c*/ 	.word	0x0000ba40


	//   ....[56]....
        /*0580*/ 	.word	0x0000ba70


	//   ....[57]....
        /*0584*/ 	.word	0x0000baa0


	//   ....[58]....
        /*0588*/ 	.word	0x0000bad0


	//   ....[59]....
        /*058c*/ 	.word	0x0000bb00


	//   ....[60]....
        /*0590*/ 	.word	0x0000bb90


	//   ....[61]....
        /*0594*/ 	.word	0x0000bbf0


	//   ....[62]....
        /*0598*/ 	.word	0x0000bc80


	//   ....[63]....
        /*059c*/ 	.word	0x0000d580


	//   ....[64]....
        /*05a0*/ 	.word	0x0000d5a0


	//   ....[65]....
        /*05a4*/ 	.word	0x0000d650


	//   ....[66]....
        /*05a8*/ 	.word	0x0000d670


	//   ....[67]....
        /*05ac*/ 	.word	0x0000d710


	//   ....[68]....
        /*05b0*/ 	.word	0x0000d730


	//   ....[69]....
        /*05b4*/ 	.word	0x0000d7d0


	//   ....[70]....
        /*05b8*/ 	.word	0x0000d7f0


	//   ....[71]....
        /*05bc*/ 	.word	0x0000d890


	//   ....[72]....
        /*05c0*/ 	.word	0x0000d8b0


	//   ....[73]....
        /*05c4*/ 	.word	0x0000d8c0


	//   ....[74]....
        /*05c8*/ 	.word	0x0000d950


	//   ....[75]....
        /*05cc*/ 	.word	0x0000e100


	//   ....[76]....
        /*05d0*/ 	.word	0x0000e130


	//   ....[77]....
        /*05d4*/ 	.word	0x0000e190


	//   ....[78]....
        /*05d8*/ 	.word	0x0000e1f0


	//   ....[79]....
        /*05dc*/ 	.word	0x0000e240


	//   ....[80]....
        /*05e0*/ 	.word	0x0000e2a0


	//   ....[81]....
        /*05e4*/ 	.word	0x0000e2f0


	//   ....[82]....
        /*05e8*/ 	.word	0x0000e350


	//   ....[83]....
        /*05ec*/ 	.word	0x0000e390


	//   ....[84]....
        /*05f0*/ 	.word	0x0000e400


	//   ....[85]....
        /*05f4*/ 	.word	0x0000e440


	//   ....[86]....
        /*05f8*/ 	.word	0x0000e4b0


	//   ....[87]....
        /*05fc*/ 	.word	0x0000e4f0


	//   ....[88]....
        /*0600*/ 	.word	0x0000e550


	//   ....[89]....
        /*0604*/ 	.word	0x0000e570


	//   ....[90]....
        /*0608*/ 	.word	0x0000e5b0


	//   ....[91]....
        /*060c*/ 	.word	0x0000ed60


	//   ....[92]....
        /*0610*/ 	.word	0x0000ed70


	//   ....[93]....
        /*0614*/ 	.word	0x0000ed90


	//   ....[94]....
        /*0618*/ 	.word	0x0000ee10


	//   ....[95]....
        /*061c*/ 	.word	0x0000ee20


	//   ....[96]....
        /*0620*/ 	.word	0x0000ee80


	//   ....[97]....
        /*0624*/ 	.word	0x0000eeb0


	//   ....[98]....
        /*0628*/ 	.word	0x0000eef0


	//   ....[99]....
        /*062c*/ 	.word	0x0000ef20


	//   ....[100]....
        /*0630*/ 	.word	0x0000ef60


	//   ....[101]....
        /*0634*/ 	.word	0x0000ef90


	//   ....[102]....
        /*0638*/ 	.word	0x0000efd0


	//   ....[103]....
        /*063c*/ 	.word	0x0000f250


	//   ....[104]....
        /*0640*/ 	.word	0x0000f270


	//   ....[105]....
        /*0644*/ 	.word	0x0000f280


	//   ....[106]....
        /*0648*/ 	.word	0x0000f300


	//   ....[107]....
        /*064c*/ 	.word	0x0000f310


	//   ....[108]....
        /*0650*/ 	.word	0x0000f380


	//   ....[109]....
        /*0654*/ 	.word	0x0000f390


	//   ....[110]....
        /*0658*/ 	.word	0x0000f400


	//   ....[111]....
        /*065c*/ 	.word	0x0000f410


	//   ....[112]....
        /*0660*/ 	.word	0x0000f480


	//   ....[113]....
        /*0664*/ 	.word	0x0000f490


	//   ....[114]....
        /*0668*/ 	.word	0x0000f4a0


	//   ....[115]....
        /*066c*/ 	.word	0x0000fa90


	//   ....[116]....
        /*0670*/ 	.word	0x0000fab0


	//   ....[117]....
        /*0674*/ 	.word	0x0000fac0


	//   ....[118]....
        /*0678*/ 	.word	0x0000fad0


	//   ....[119]....
        /*067c*/ 	.word	0x0000fb40


	//   ....[120]....
        /*0680*/ 	.word	0x0000fb60


	//   ....[121]....
        /*0684*/ 	.word	0x0000fbd0


	//   ....[122]....
        /*0688*/ 	.word	0x0000fbf0


	//   ....[123]....
        /*068c*/ 	.word	0x0000fc50


	//   ....[124]....
        /*0690*/ 	.word	0x0000fc70


	//   ....[125]....
        /*0694*/ 	.word	0x0000fcc0


	//   ....[126]....
        /*0698*/ 	.word	0x0000fce0


	//   ....[127]....
        /*069c*/ 	.word	0x000100e0


	//   ....[128]....
        /*06a0*/ 	.word	0x00010130


	//   ....[129]....
        /*06a4*/ 	.word	0x00010160


	//   ....[130]....
        /*06a8*/ 	.word	0x00010170


	//   ....[131]....
        /*06ac*/ 	.word	0x000101a0


	//   ....[132]....
        /*06b0*/ 	.word	0x000101d0


	//   ....[133]....
        /*06b4*/ 	.word	0x00010200


	//   ....[134]....
        /*06b8*/ 	.word	0x00010230


	//   ....[135]....
        /*06bc*/ 	.word	0x000103b0


	//   ....[136]....
        /*06c0*/ 	.word	0x000103e0


	//   ....[137]....
        /*06c4*/ 	.word	0x00010410


	//   ....[138]....
        /*06c8*/ 	.word	0x00010440


	//   ....[139]....
        /*06cc*/ 	.word	0x00010470


	//   ....[140]....
        /*06d0*/ 	.word	0x000104a0


	//   ....[141]....
        /*06d4*/ 	.word	0x00010560


	//   ....[142]....
        /*06d8*/ 	.word	0x00010580


	//   ....[143]....
        /*06dc*/ 	.word	0x000105f0


	//   ....[144]....
        /*06e0*/ 	.word	0x00010c90


	//   ....[145]....
        /*06e4*/ 	.word	0x00011220


	//   ....[146]....
        /*06e8*/ 	.word	0x00011310


	//   ....[147]....
        /*06ec*/ 	.word	0x000113b0


	//   ....[148]....
        /*06f0*/ 	.word	0x00011410


	//   ....[149]....
        /*06f4*/ 	.word	0x00011530


	//   ....[150]....
        /*06f8*/ 	.word	0x00011590


	//   ....[151]....
        /*06fc*/ 	.word	0x000116a0


	//   ....[152]....
        /*0700*/ 	.word	0x00011710


	//   ....[153]....
        /*0704*/ 	.word	0x00011820


	//   ....[154]....
        /*0708*/ 	.word	0x00011890


	//   ....[155]....
        /*070c*/ 	.word	0x000119a0


	//   ....[156]....
        /*0710*/ 	.word	0x00011a10


	//   ....[157]....
        /*0714*/ 	.word	0x00011ab0


	//   ....[158]....
        /*0718*/ 	.word	0x00011bc0


	//   ....[159]....
        /*071c*/ 	.word	0x00011c30


	//   ....[160]....
        /*0720*/ 	.word	0x00011cb0


	//   ....[161]....
        /*0724*/ 	.word	0x00011d80


	//   ....[162]....
        /*0728*/ 	.word	0x00011e00


	//   ....[163]....
        /*072c*/ 	.word	0x00011ee0


	//   ....[164]....
        /*0730*/ 	.word	0x00011f60


	//   ....[165]....
        /*0734*/ 	.word	0x00012040


	//   ....[166]....
        /*0738*/ 	.word	0x000120c0


	//   ....[167]....
        /*073c*/ 	.word	0x000121a0


	//   ....[168]....
        /*0740*/ 	.word	0x00012220


	//   ....[169]....
        /*0744*/ 	.word	0x00012300


	//   ....[170]....
        /*0748*/ 	.word	0x00012380


	//   ....[171]....
        /*074c*/ 	.word	0x00012450


	//   ....[172]....
        /*0750*/ 	.word	0x000124d0


	//   ....[173]....
        /*0754*/ 	.word	0x00012590


	//   ....[174]....
        /*0758*/ 	.word	0x000126c0


	//   ....[175]....
        /*075c*/ 	.word	0x00012770


	//   ....[176]....
        /*0760*/ 	.word	0x000127e0


	//   ....[177]....
        /*0764*/ 	.word	0x000128d0


	//   ....[178]....
        /*0768*/ 	.word	0x00012930


	//   ....[179]....
        /*076c*/ 	.word	0x00012a00


	//   ....[180]....
        /*0770*/ 	.word	0x00012a60


	//   ....[181]....
        /*0774*/ 	.word	0x00012b30


	//   ....[182]....
        /*0778*/ 	.word	0x00012b90


	//   ....[183]....
        /*077c*/ 	.word	0x00012c60


	//   ....[184]....
        /*0780*/ 	.word	0x00012cc0


	//   ....[185]....
        /*0784*/ 	.word	0x00012d90


	//   ....[186]....
        /*0788*/ 	.word	0x00012e80


	//   ....[187]....
        /*078c*/ 	.word	0x00012f20


	//   ....[188]....
        /*0790*/ 	.word	0x00012f80


	//   ....[189]....
        /*0794*/ 	.word	0x00013070


	//   ....[190]....
        /*0798*/ 	.word	0x000130d0


	//   ....[191]....
        /*079c*/ 	.word	0x000131b0


	//   ....[192]....
        /*07a0*/ 	.word	0x00013210


	//   ....[193]....
        /*07a4*/ 	.word	0x000132f0


	//   ....[194]....
        /*07a8*/ 	.word	0x00013350


	//   ....[195]....
        /*07ac*/ 	.word	0x00013430


	//   ....[196]....
        /*07b0*/ 	.word	0x00013490


	//   ....[197]....
        /*07b4*/ 	.word	0x00013560


	//   ....[198]....
        /*07b8*/ 	.word	0x00013680


	//   ....[199]....
        /*07bc*/ 	.word	0x00013750


	//   ....[200]....
        /*07c0*/ 	.word	0x00013810


	//   ....[201]....
        /*07c4*/ 	.word	0x000138e0


	//   ....[202]....
        /*07c8*/ 	.word	0x00013940


	//   ....[203]....
        /*07cc*/ 	.word	0x00013a10


	//   ....[204]....
        /*07d0*/ 	.word	0x00013a70


	//   ....[205]....
        /*07d4*/ 	.word	0x00013b50


	//   ....[206]....
        /*07d8*/ 	.word	0x00013bb0


	//   ....[207]....
        /*07dc*/ 	.word	0x00013c80


	//   ....[208]....
        /*07e0*/ 	.word	0x00013ce0


	//   ....[209]....
        /*07e4*/ 	.word	0x00013da0


	//   ....[210]....
        /*07e8*/ 	.word	0x00013e30


	//   ....[211]....
        /*07ec*/ 	.word	0x00013ed0


	//   ....[212]....
        /*07f0*/ 	.word	0x00013ff0


	//   ....[213]....
        /*07f4*/ 	.word	0x00014060


	//   ....[214]....
        /*07f8*/ 	.word	0x000140d0


	//   ....[215]....
        /*07fc*/ 	.word	0x00014140


	//   ....[216]....
        /*0800*/ 	.word	0x000141b0


	//   ....[217]....
        /*0804*/ 	.word	0x00014230


	//   ....[218]....
        /*0808*/ 	.word	0x000142c0


	//   ....[219]....
        /*080c*/ 	.word	0x00014350


	//   ....[220]....
        /*0810*/ 	.word	0x000143c0


	//   ....[221]....
        /*0814*/ 	.word	0x00014430


	//   ....[222]....
        /*0818*/ 	.word	0x000144a0


	//   ....[223]....
        /*081c*/ 	.word	0x00014520


	//   ....[224]....
        /*0820*/ 	.word	0x00014590


	//   ....[225]....
        /*0824*/ 	.word	0x00014630


	//   ....[226]....
        /*0828*/ 	.word	0x000146c0


	//   ....[227]....
        /*082c*/ 	.word	0x000147e0


	//----- nvinfo : EIATTR_REG_RECONFIG
	.align		4
.L_538:
        /*0830*/ 	.byte	0x01, 0x54
	.zero		2


	//----- nvinfo : EIATTR_SYSCALL_OFFSETS
	.align		4
        /*0834*/ 	.byte	0x04, 0x46
        /*0836*/ 	.short	(.L_540 - .L_539)


	//   ....[0]....
.L_539:
        /*0838*/ 	.word	0x000015d0


	//   ....[1]....
        /*083c*/ 	.word	0x0000cac0


	//   ....[2]....
        /*0840*/ 	.word	0x0000cc10


	//   ....[3]....
        /*0844*/ 	.word	0x0000cd00


	//   ....[4]....
        /*0848*/ 	.word	0x0000dcf0


	//----- nvinfo : EIATTR_MBARRIER_INSTR_OFFSETS
	.align		4
.L_540:
        /*084c*/ 	.byte	0x04, 0x39
        /*084e*/ 	.short	(.L_542 - .L_541)


	//   ....[0]....
.L_541:
        /*0850*/ 	.word	0x00000180
        /*0854*/ 	.word	0x000000ff
        /*0858*/ 	.word	0x0002a800
        /*085c*/ 	.short	0x0100
        /*085e*/ 	.byte	0x08
	.zero		1


	//   ....[1]....
        /*0860*/ 	.word	0x00000190
        /*0864*/ 	.word	0x000000ff
        /*0868*/ 	.word	0x0002a820
        /*086c*/ 	.short	0x0100
        /*086e*/ 	.byte	0x08
	.zero		1


	//   ....[2]....
        /*0870*/ 	.word	0x00000280
        /*0874*/ 	.word	0x000000ff
        /*0878*/ 	.word	0x0002a830
        /*087c*/ 	.short	0x0100
        /*087e*/ 	.byte	0x08
	.zero		1


	//   ....[3]....
        /*0880*/ 	.word	0x00000290
        /*0884*/ 	.word	0x000000ff
        /*0888*/ 	.word	0x0002a840
        /*088c*/ 	.short	0x0100
        /*088e*/ 	.byte	0x08
	.zero		1


	//   ....[4]....
        /*0890*/ 	.word	0x000002a0
        /*0894*/ 	.word	0x000000ff
        /*0898*/ 	.word	0x0002a838
        /*089c*/ 	.short	0x0100
        /*089e*/ 	.byte	0x08
	.zero		1


	//   ....[5]....
        /*08a0*/ 	.word	0x000002b0
        /*08a4*/ 	.word	0x000000ff
        /*08a8*/ 	.word	0x0002a848
        /*08ac*/ 	.short	0x0100
        /*08ae*/ 	.byte	0x08
	.zero		1


	//   ....[6]....
        /*08b0*/ 	.word	0x000003e0
        /*08b4*/ 	.word	0x000000ff
        /*08b8*/ 	.word	0x0002a850
        /*08bc*/ 	.short	0x0100
        /*08be*/ 	.byte	0x08
	.zero		1


	//   ....[7]....
        /*08c0*/ 	.word	0x000003f0
        /*08c4*/ 	.word	0x000000ff
        /*08c8*/ 	.word	0x0002a860
        /*08cc*/ 	.short	0x0100
        /*08ce*/ 	.byte	0x08
	.zero		1


	//   ....[8]....
        /*08d0*/ 	.word	0x00000400
        /*08d4*/ 	.word	0x000000ff
        /*08d8*/ 	.word	0x0002a858
        /*08dc*/ 	.short	0x0100
        /*08de*/ 	.byte	0x08
	.zero		1


	//   ....[9]....
        /*08e0*/ 	.word	0x00000410
        /*08e4*/ 	.word	0x000000ff
        /*08e8*/ 	.word	0x0002a868
        /*08ec*/ 	.short	0x0100
        /*08ee*/ 	.byte	0x08
	.zero		1


	//   ....[10]....
        /*08f0*/ 	.word	0x00000500
        /*08f4*/ 	.word	0x000000ff
        /*08f8*/ 	.word	0x0002a870
        /*08fc*/ 	.short	0x0100
        /*08fe*/ 	.byte	0x06
	.zero		1


	//   ....[11]....
        /*0900*/ 	.word	0x00000510
        /*0904*/ 	.word	0x000000ff
        /*0908*/ 	.word	0x0002a880
        /*090c*/ 	.short	0x0100
        /*090e*/ 	.byte	0x06
	.zero		1


	//   ....[12]....
        /*0910*/ 	.word	0x00000520
        /*0914*/ 	.word	0x000000ff
        /*0918*/ 	.word	0x0002a878
        /*091c*/ 	.short	0x0100
        /*091e*/ 	.byte	0x06
	.zero		1


	//   ....[13]....
        /*0920*/ 	.word	0x00000530
        /*0924*/ 	.word	0x000000ff
        /*0928*/ 	.word	0x0002a888
        /*092c*/ 	.short	0x0100
        /*092e*/ 	.byte	0x06
	.zero		1


	//   ....[14]....
        /*0930*/ 	.word	0x00000660
        /*0934*/ 	.word	0x000000ff
        /*0938*/ 	.word	0x0002a890
        /*093c*/ 	.short	0x0100
        /*093e*/ 	.byte	0x08
	.zero		1


	//   ....[15]....
        /*0940*/ 	.word	0x00000670
        /*0944*/ 	.word	0x000000ff
        /*0948*/ 	.word	0x0002a8a0
        /*094c*/ 	.short	0x0100
        /*094e*/ 	.byte	0x08
	.zero		1


	//   ....[16]....
        /*0950*/ 	.word	0x00000680
        /*0954*/ 	.word	0x000000ff
        /*0958*/ 	.word	0x0002a898
        /*095c*/ 	.short	0x0100
        /*095e*/ 	.byte	0x08
	.zero		1


	//   ....[17]....
        /*0960*/ 	.word	0x00000690
        /*0964*/ 	.word	0x000000ff
        /*0968*/ 	.word	0x0002a8a8
        /*096c*/ 	.short	0x0100
        /*096e*/ 	.byte	0x08
	.zero		1


	//   ....[18]....
        /*0970*/ 	.word	0x000007d0
        /*0974*/ 	.word	0x000000ff
        /*0978*/ 	.word	0x0002a8b0
        /*097c*/ 	.short	0x0100
        /*097e*/ 	.byte	0x08
	.zero		1


	//   ....[19]....
        /*0980*/ 	.word	0x000007e0
        /*0984*/ 	.word	0x000000ff
        /*0988*/ 	.word	0x0002a8c0
        /*098c*/ 	.short	0x0100
        /*098e*/ 	.byte	0x08
	.zero		1


	//   ....[20]....
        /*0990*/ 	.word	0x000007f0
        /*0994*/ 	.word	0x000000ff
        /*0998*/ 	.word	0x0002a8b8
        /*099c*/ 	.short	0x0100
        /*099e*/ 	.byte	0x08
	.zero		1


	//   ....[21]....
        /*09a0*/ 	.word	0x00000800
        /*09a4*/ 	.word	0x000000ff
        /*09a8*/ 	.word	0x0002a8c8
        /*09ac*/ 	.short	0x0100
        /*09ae*/ 	.byte	0x08
	.zero		1


	//   ....[22]....
        /*09b0*/ 	.word	0x00001640
        /*09b4*/ 	.word	0x000000ff
        /*09b8*/ 	.word	0x0002a800
        /*09bc*/ 	.short	0x010a
        /*09be*/ 	.byte	0x28
	.zero		1


	//   ....[23]....
        /*09c0*/ 	.word	0x000016c0
        /*09c4*/ 	.word	0x00000000
        /*09c8*/ 	.word	0x0002a830
        /*09cc*/ 	.short	0x010a
        /*09ce*/ 	.byte	0x3f
	.zero		1


	//   ....[24]....
        /*09d0*/ 	.word	0x00001700
        /*09d4*/ 	.word	0x00000000
        /*09d8*/ 	.word	0x0002a830
        /*09dc*/ 	.short	0x010a
        /*09de*/ 	.byte	0x3f
	.zero		1


	//   ....[25]....
        /*09e0*/ 	.word	0x00002450
        /*09e4*/ 	.word	0x000000ff
        /*09e8*/ 	.word	0x00000000
        /*09ec*/ 	.short	0x0101
        /*09ee*/ 	.byte	0x04
	.zero		1


	//   ....[26]....
        /*09f0*/ 	.word	0x00003d00
        /*09f4*/ 	.word	0x000000ff
        /*09f8*/ 	.word	0x0002a830
        /*09fc*/ 	.short	0x010a
        /*09fe*/ 	.byte	0x07
	.zero		1


	//   ....[27]....
        /*0a00*/ 	.word	0x00003d40
        /*0a04*/ 	.word	0x000000ff
        /*0a08*/ 	.word	0x0002a830
        /*0a0c*/ 	.short	0x010a
        /*0a0e*/ 	.byte	0x07
	.zero		1


	//   ....[28]....
        /*0a10*/ 	.word	0x00004680
        /*0a14*/ 	.word	0x000000ff
        /*0a18*/ 	.word	0x0002a850
        /*0a1c*/ 	.short	0x010a
        /*0a1e*/ 	.byte	0x0a
	.zero		1


	//   ....[29]....
        /*0a20*/ 	.word	0x000046c0
        /*0a24*/ 	.word	0x000000ff
        /*0a28*/ 	.word	0x0002a850
        /*0a2c*/ 	.short	0x010a
        /*0a2e*/ 	.byte	0x0a
	.zero		1


	//   ....[30]....
        /*0a30*/ 	.word	0x00004d90
        /*0a34*/ 	.word	0x000000ff
        /*0a38*/ 	.word	0x00000000
        /*0a3c*/ 	.short	0x0101
        /*0a3e*/ 	.byte	0x07
	.zero		1


	//   ....[31]....
        /*0a40*/ 	.word	0x00006490
        /*0a44*/ 	.word	0x000000ff
        /*0a48*/ 	.word	0x00000000
        /*0a4c*/ 	.short	0x0101
        /*0a4e*/ 	.byte	0x0a
	.zero		1


	//   ....[32]....
        /*0a50*/ 	.word	0x00006720
        /*0a54*/ 	.word	0x000000ff
        /*0a58*/ 	.word	0x0002a830
        /*0a5c*/ 	.short	0x010a
        /*0a5e*/ 	.byte	0x07
	.zero		1


	//   ....[33]....
        /*0a60*/ 	.word	0x00006760
        /*0a64*/ 	.word	0x000000ff
        /*0a68*/ 	.word	0x0002a830
        /*0a6c*/ 	.short	0x010a
        /*0a6e*/ 	.byte	0x07
	.zero		1


	//   ....[34]....
        /*0a70*/ 	.word	0x000070a0
        /*0a74*/ 	.word	0x000000ff
        /*0a78*/ 	.word	0x0002a850
        /*0a7c*/ 	.short	0x010a
        /*0a7e*/ 	.byte	0x07
	.zero		1


	//   ....[35]....
        /*0a80*/ 	.word	0x000070e0
        /*0a84*/ 	.word	0x000000ff
        /*0a88*/ 	.word	0x0002a850
        /*0a8c*/ 	.short	0x010a
        /*0a8e*/ 	.byte	0x07
	.zero		1


	//   ....[36]....
        /*0a90*/ 	.word	0x00007790
        /*0a94*/ 	.word	0x000000ff
        /*0a98*/ 	.word	0x00000000
        /*0a9c*/ 	.short	0x0101
        /*0a9e*/ 	.byte	0x04
	.zero		1


	//   ....[37]....
        /*0aa0*/ 	.word	0x00008790
        /*0aa4*/ 	.word	0x000000ff
        /*0aa8*/ 	.word	0x00000000
        /*0aac*/ 	.short	0x0101
        /*0aae*/ 	.byte	0x07
	.zero		1


	//   ....[38]....
        /*0ab0*/ 	.word	0x00008d50
        /*0ab4*/ 	.word	0x000000ff
        /*0ab8*/ 	.word	0x0002a850
        /*0abc*/ 	.short	0x010a
        /*0abe*/ 	.byte	0x05
	.zero		1


	//   ....[39]....
        /*0ac0*/ 	.word	0x00008d90
        /*0ac4*/ 	.word	0x000000ff
        /*0ac8*/ 	.word	0x0002a850
        /*0acc*/ 	.short	0x010a
        /*0ace*/ 	.byte	0x05
	.zero		1


	//   ....[40]....
        /*0ad0*/ 	.word	0x00009260
        /*0ad4*/ 	.word	0x000000ff
        /*0ad8*/ 	.word	0x00000000
        /*0adc*/ 	.short	0x0101
        /*0ade*/ 	.byte	0x04
	.zero		1


	//   ....[41]....
        /*0ae0*/ 	.word	0x0000a710
        /*0ae4*/ 	.word	0x00000003
        /*0ae8*/ 	.word	0x00000000
        /*0aec*/ 	.short	0x0101
        /*0aee*/ 	.byte	0x3f
	.zero		1


	//   ....[42]....
        /*0af0*/ 	.word	0x0000d340
        /*0af4*/ 	.word	0x00000007
        /*0af8*/ 	.word	0x0002a840
        /*0afc*/ 	.short	0x010a
        /*0afe*/ 	.byte	0x3f
	.zero		1


	//   ....[43]....
        /*0b00*/ 	.word	0x0000da10
        /*0b04*/ 	.word	0x00000007
        /*0b08*/ 	.word	0x0002a830
        /*0b0c*/ 	.short	0x0107
        /*0b0e*/ 	.byte	0x3f
	.zero		1


	//   ....[44]....
        /*0b10*/ 	.word	0x0000daf0
        /*0b14*/ 	.word	0x00000007
        /*0b18*/ 	.word	0x0002a830
        /*0b1c*/ 	.short	0x0101
        /*0b1e*/ 	.byte	0x3f
	.zero		1


	//   ....[45]....
        /*0b20*/ 	.word	0x0000e6c0
        /*0b24*/ 	.word	0x00000016
        /*0b28*/ 	.word	0x0002a800
        /*0b2c*/ 	.short	0x0107
        /*0b2e*/ 	.byte	0x3f
	.zero		1


	//   ....[46]....
        /*0b30*/ 	.word	0x0000e7c0
        /*0b34*/ 	.word	0x00000016
        /*0b38*/ 	.word	0x0002a800
        /*0b3c*/ 	.short	0x0101
        /*0b3e*/ 	.byte	0x3f
	.zero		1


	//   ....[47]....
        /*0b40*/ 	.word	0x0000e7e0
        /*0b44*/ 	.word	0x00000016
        /*0b48*/ 	.word	0x0002a820
        /*0b4c*/ 	.short	0x010a
        /*0b4e*/ 	.byte	0x3f
	.zero		1


	//   ....[48]....
        /*0b50*/ 	.word	0x0000eb70
        /*0b54*/ 	.word	0x00000006
        /*0b58*/ 	.word	0x0002a840
        /*0b5c*/ 	.short	0x010a
        /*0b5e*/ 	.byte	0x3f
	.zero		1


	//   ....[49]....
        /*0b60*/ 	.word	0x0000f070
        /*0b64*/ 	.word	0x00000006
        /*0b68*/ 	.word	0x0002a830
        /*0b6c*/ 	.short	0x0107
        /*0b6e*/ 	.byte	0x3f
	.zero		1


	//   ....[50]....
        /*0b70*/ 	.word	0x0000f130
        /*0b74*/ 	.word	0x00000006
        /*0b78*/ 	.word	0x0002a830
        /*0b7c*/ 	.short	0x0101
        /*0b7e*/ 	.byte	0x3f
	.zero		1


	//   ....[51]....
        /*0b80*/ 	.word	0x0000f190
        /*0b84*/ 	.word	0x00000004
        /*0b88*/ 	.word	0x0002a860
        /*0b8c*/ 	.short	0x010a
        /*0b8e*/ 	.byte	0x3f
	.zero		1


	//   ....[52]....
        /*0b90*/ 	.word	0x0000f5e0
        /*0b94*/ 	.word	0x00000004
        /*0b98*/ 	.word	0x0002a850
        /*0b9c*/ 	.short	0x0107
        /*0b9e*/ 	.byte	0x3f
	.zero		1


	//   ....[53]....
        /*0ba0*/ 	.word	0x0000f730
        /*0ba4*/ 	.word	0x00000004
        /*0ba8*/ 	.word	0x0002a850
        /*0bac*/ 	.short	0x0101
        /*0bae*/ 	.byte	0x3f
	.zero		1


	//   ....[54]....
        /*0bb0*/ 	.word	0x0000f9c0
        /*0bb4*/ 	.word	0x00000000
        /*0bb8*/ 	.word	0x0002a860
        /*0bbc*/ 	.short	0x010a
        /*0bbe*/ 	.byte	0x3f
	.zero		1


	//   ....[55]....
        /*0bc0*/ 	.word	0x0000fe20
        /*0bc4*/ 	.word	0x00000000
        /*0bc8*/ 	.word	0x0002a850
        /*0bcc*/ 	.short	0x0107
        /*0bce*/ 	.byte	0x3f
	.zero		1


	//   ....[56]....
        /*0bd0*/ 	.word	0x0000fee0
        /*0bd4*/ 	.word	0x00000000
        /*0bd8*/ 	.word	0x0002a850
        /*0bdc*/ 	.short	0x0101
        /*0bde*/ 	.byte	0x3f
	.zero		1


	//   ....[57]....
        /*0be0*/ 	.word	0x00010c10
        /*0be4*/ 	.word	0x00000004
        /*0be8*/ 	.word	0x0002a820
        /*0bec*/ 	.short	0x010a
        /*0bee*/ 	.byte	0x3f
	.zero		1


	//   ....[58]....
        /*0bf0*/ 	.word	0x00010d90
        /*0bf4*/ 	.word	0x00000005
        /*0bf8*/ 	.word	0x0002a840
        /*0bfc*/ 	.short	0x010a
        /*0bfe*/ 	.byte	0x3f
	.zero		1


	//   ....[59]....
        /*0c00*/ 	.word	0x00010e30
        /*0c04*/ 	.word	0x0000001b
        /*0c08*/ 	.word	0x0002a840
        /*0c0c*/ 	.short	0x010a
        /*0c0e*/ 	.byte	0x3f
	.zero		1


	//   ....[60]....
        /*0c10*/ 	.word	0x00010e70
        /*0c14*/ 	.word	0x00000005
        /*0c18*/ 	.word	0x0002a860
        /*0c1c*/ 	.short	0x010a
        /*0c1e*/ 	.byte	0x3f
	.zero		1


	//   ....[61]....
        /*0c20*/ 	.word	0x00010eb0
        /*0c24*/ 	.word	0x0000001b
        /*0c28*/ 	.word	0x0002a860
        /*0c2c*/ 	.short	0x010a
        /*0c2e*/ 	.byte	0x3f
	.zero		1


	//   ....[62]....
        /*0c30*/ 	.word	0x00010f20
        /*0c34*/ 	.word	0x00000003
        /*0c38*/ 	.word	0x0002a800
        /*0c3c*/ 	.short	0x010a
        /*0c3e*/ 	.byte	0x3f
	.zero		1


	//   ....[63]....
        /*0c40*/ 	.word	0x00010f70
        /*0c44*/ 	.word	0x00000000
        /*0c48*/ 	.word	0x0002a830
        /*0c4c*/ 	.short	0x010a
        /*0c4e*/ 	.byte	0x3f
	.zero		1


	//   ....[64]....
        /*0c50*/ 	.word	0x00010fd0
        /*0c54*/ 	.word	0x0000000a
        /*0c58*/ 	.word	0x0002a830
        /*0c5c*/ 	.short	0x010a
        /*0c5e*/ 	.byte	0x3f
	.zero		1


	//   ....[65]....
        /*0c60*/ 	.word	0x00011030
        /*0c64*/ 	.word	0x00000009
        /*0c68*/ 	.word	0x0002a850
        /*0c6c*/ 	.short	0x010a
        /*0c6e*/ 	.byte	0x3f
	.zero		1


	//   ....[66]....
        /*0c70*/ 	.word	0x00011090
        /*0c74*/ 	.word	0x0000000a
        /*0c78*/ 	.word	0x0002a830
        /*0c7c*/ 	.short	0x010a
        /*0c7e*/ 	.byte	0x3f
	.zero		1


	//   ....[67]....
        /*0c80*/ 	.word	0x000110f0
        /*0c84*/ 	.word	0x00000009
        /*0c88*/ 	.word	0x0002a850
        /*0c8c*/ 	.short	0x010a
        /*0c8e*/ 	.byte	0x3f
	.zero		1


	//   ....[68]....
        /*0c90*/ 	.word	0x00011150
        /*0c94*/ 	.word	0x00000003
        /*0c98*/ 	.word	0x0002a850
        /*0c9c*/ 	.short	0x010a
        /*0c9e*/ 	.byte	0x3f
	.zero		1


	//   ....[69]....
        /*0ca0*/ 	.word	0x00011260
        /*0ca4*/ 	.word	0x00000007
        /*0ca8*/ 	.word	0x0002a840
        /*0cac*/ 	.short	0x010a
        /*0cae*/ 	.byte	0x3f
	.zero		1


	//   ....[70]....
        /*0cb0*/ 	.word	0x000125c0
        /*0cb4*/ 	.word	0x00000016
        /*0cb8*/ 	.word	0x0002a820
        /*0cbc*/ 	.short	0x010a
        /*0cbe*/ 	.byte	0x3f
	.zero		1


	//   ....[71]....
        /*0cc0*/ 	.word	0x00012610
        /*0cc4*/ 	.word	0x00000006
        /*0cc8*/ 	.word	0x0002a840
        /*0ccc*/ 	.short	0x010a
        /*0cce*/ 	.byte	0x3f
	.zero		1


	//   ....[72]....
        /*0cd0*/ 	.word	0x00012dd0
        /*0cd4*/ 	.word	0x00000004
        /*0cd8*/ 	.word	0x0002a860
        /*0cdc*/ 	.short	0x010a
        /*0cde*/ 	.byte	0x3f
	.zero		1


	//   ....[73]....
        /*0ce0*/ 	.word	0x000135d0
        /*0ce4*/ 	.word	0x00000000
        /*0ce8*/ 	.word	0x0002a860
        /*0cec*/ 	.short	0x010a
        /*0cee*/ 	.byte	0x3f
	.zero		1


	//   ....[74]....
        /*0cf0*/ 	.word	0x00014700
        /*0cf4*/ 	.word	0x00000004
        /*0cf8*/ 	.word	0x0002a820
        /*0cfc*/ 	.short	0x010a
        /*0cfe*/ 	.byte	0x3f
	.zero		1


	//   ....[75]....
        /*0d00*/ 	.word	0x000148a0
        /*0d04*/ 	.word	0x00000005
        /*0d08*/ 	.word	0x0002a840
        /*0d0c*/ 	.short	0x010a
        /*0d0e*/ 	.byte	0x3f
	.zero		1


	//   ....[76]....
        /*0d10*/ 	.word	0x000148f0
        /*0d14*/ 	.word	0x0000001b
        /*0d18*/ 	.word	0x0002a840
        /*0d1c*/ 	.short	0x010a
        /*0d1e*/ 	.byte	0x3f
	.zero		1


	//   ....[77]....
        /*0d20*/ 	.word	0x00014940
        /*0d24*/ 	.word	0x00000005
        /*0d28*/ 	.word	0x0002a860
        /*0d2c*/ 	.short	0x010a
        /*0d2e*/ 	.byte	0x3f
	.zero		1


	//----- nvinfo : EIATTR_NUM_MBARRIERS
	.align		4
.L_542:
        /*0d30*/ 	.byte	0x03, 0x38
        /*0d32*/ 	.short	0x0016


	//----- nvinfo : EIATTR_EXIT_INSTR_OFFSETS
	.align		4
        /*0d34*/ 	.byte	0x04, 0x1c
        /*0d36*/ 	.short	(.L_544 - .L_543)


	//   ....[0]....
.L_543:
        /*0d38*/ 	.word	0x00000970


	//   ....[1]....
        /*0d3c*/ 	.word	0x0000b5b0


	//   ....[2]....
        /*0d40*/ 	.word	0x00010f00


	//----- nvinfo : EIATTR_MAX_THREADS
	.align		4
.L_544:
        /*0d44*/ 	.byte	0x04, 0x05
        /*0d46*/ 	.short	(.L_546 - .L_545)
.L_545:
        /*0d48*/ 	.word	0x00000180
        /*0d4c*/ 	.word	0x00000001
        /*0d50*/ 	.word	0x00000001


	//----- nvinfo : EIATTR_CRS_STACK_SIZE
	.align		4
.L_546:
        /*0d54*/ 	.byte	0x04, 0x1e
        /*0d56*/ 	.short	(.L_548 - .L_547)
.L_547:
        /*0d58*/ 	.word	0x00000000


	//----- nvinfo : EIATTR_CBANK_PARAM_SIZE
	.align		4
.L_548:
        /*0d5c*/ 	.byte	0x03, 0x19
        /*0d5e*/ 	.short	0x0af0


	//----- nvinfo : EIATTR_PARAM_CBANK
	.align		4
        /*0d60*/ 	.byte	0x04, 0x0a
        /*0d62*/ 	.short	(.L_550 - .L_549)
	.align		4
.L_549:
        /*0d64*/ 	.word	index@(.nv.constant0._ZN7cutlass13device_kernelIN5flash11enable_sm90INS1_16FlashAttnFwdSm90INS1_25CollectiveMainloopFwdSm90ILi2EN4cute5tupleIJNS5_1CILi1EEES8_S8_EEENS6_IJNS7_ILi128EEENS7_ILi96EEENS7_ILi192EEEEEELi128ENS_6half_tEfNS_4arch4Sm90ELb1ELb0ELb1ELb1ELb1ELb0ELb0ELb1ELb1ELb1ELb0ELb0EEENS1_21CollectiveEpilogueFwdINS6_IJSA_SA_SB_EEES9_SE_SG_Li256ELb1ELb1ELb0ELb0EEENS1_36VarlenDynamicPersistentTileSchedulerILi128ELi96ELi256ELi128ELb0ELb1ELb1ELb1ELb1ELb1EEEEEEEEEvNT_6ParamsE)
        /*0d68*/ 	.short	0x0210
        /*0d6a*/ 	.short	0x0af0


	//----- nvinfo : EIATTR_SW_WAR
	.align		4
.L_550:
        /*0d6c*/ 	.byte	0x04, 0x36
        /*0d6e*/ 	.short	(.L_552 - .L_551)
.L_551:
        /*0d70*/ 	.word	0x00000008
.L_552:


//--------------------- .nv.info._ZN7cutlass13device_kernelIN5flash11enable_sm90INS1_16FlashAttnFwdSm90INS1_25CollectiveMainloopFwdSm90ILi2EN4cute5tupleIJNS5_1CILi1EEES8_S8_EEENS6_IJNS7_ILi128EEENS7_ILi96EEENS7_ILi192EEEEEELi128ENS_6half_tEfNS_4arch4Sm90ELb1ELb0ELb1ELb1ELb1ELb1ELb0ELb1ELb1ELb1ELb0ELb0EEENS1_21CollectiveEpilogueFwdINS6_IJSA_SA_SB_EEES9_SE_SG_Li256ELb1ELb1ELb0ELb0EEENS1_36VarlenDynamicPersistentTileSchedulerILi128ELi96ELi256ELi128ELb0ELb1ELb1ELb1ELb1ELb1EEEEEEEEEvNT_6ParamsE --------------------------
	.section	.nv.info._ZN7cutlass13device_kernelIN5flash11enable_sm90INS1_16FlashAttnFwdSm90INS1_25CollectiveMainloopFwdSm90ILi2EN4cute5tupleIJNS5_1CILi1EEES8_S8_EEENS6_IJNS7_ILi128EEENS7_ILi96EEENS7_ILi192EEEEEELi128ENS_6half_tEfNS_4arch4Sm90ELb1ELb0ELb1ELb1ELb1ELb1ELb0ELb1ELb1ELb1ELb0ELb0EEENS1_21CollectiveEpilogueFwdINS6_IJSA_SA_SB_EEES9_SE_SG_Li256ELb1ELb1ELb0ELb0EEENS1_36VarlenDynamicPersistentTileSchedulerILi128ELi96ELi256ELi128ELb0ELb1ELb1ELb1ELb1ELb1EEEEEEEEEvNT_6ParamsE,"",@"SHT_CUDA_INFO"
	.sectionflags	@""
	.align	4


	//----- nvinfo : EIATTR_CUDA_API_VERSION
	.align		4
        /*0000*/ 	.byte	0x04, 0x37
        /*0002*/ 	.short	(.L_554 - .L_553)
.L_553:
        /*0004*/ 	.word	0x00000082


	//----- nvinfo : EIATTR_KPARAM_INFO
	.align		4
.L_554:
        /*0008*/ 	.byte	0x04, 0x17
        /*000a*/ 	.short	(.L_556 - .L_555)
.L_555:
        /*000c*/ 	.word	0x00000000
        /*0010*/ 	.short	0x0000
        /*0012*/ 	.short	0x0070
        /*0014*/ 	.byte	0x00, 0xf0, 0x01, 0x2a


	//----- nvinfo : EIATTR_SPARSE_MMA_MASK
	.align		4
.L_556:
        /*0018*/ 	.byte	0x03, 0x50
        /*001a*/ 	.short	0x0000


	//----- nvinfo : EIATTR_MAXREG_COUNT
	.align		4
        /*001c*/ 	.byte	0x03, 0x1b
        /*001e*/ 	.short	0x00a8


	//----- nvinfo : EIATTR_NUM_BARRIERS
	.align		4
        /*0020*/ 	.byte	0x02, 0x4c
        /*0022*/ 	.byte	0x10
	.zero		1


	//----- nvinfo : EIATTR_EXTERNS
	.align		4
        /*0024*/ 	.byte	0x04, 0x0f
        /*0026*/ 	.short	(.L_558 - .L_557)


	//   ....[0]....
	.align		4
.L_557:
        /*0028*/ 	.word	index@(__assertfail)


	//----- nvinfo : EIATTR_ANNOTATIONS
	.align		4
.L_558:
        /*002c*/ 	.byte	0x04, 0x55
        /*002e*/ 	.short	(.L_560 - .L_559)


	//   ....[0]....
.L_559:
        /* <DEDUP_REMOVED lines=38> */


	//----- nvinfo : EIATTR_MERCURY_ISA_VERSION
	.align		4
.L_560:
        /*0278*/ 	.byte	0x03, 0x5f
        /*027a*/ 	.short	0x0101


	//----- nvinfo : EIATTR_UNUSED_LOAD_BYTE_OFFSET
	.align		4
        /*027c*/ 	.byte	0x04, 0x44
        /*027e*/ 	.short	(.L_562 - .L_561)


	//   ....[0]....
.L_561:
        /*0280*/ 	.word	0x00000a50
        /*0284*/ 	.word	0x0000fff0


	//   ....[1]....
        /*0288*/ 	.word	0x0001a660
        /*028c*/ 	.word	0x0000fff0


	//----- nvinfo : EIATTR_INT_WARP_WIDE_INSTR_OFFSETS
	.align		4
.L_562:
        /*0290*/ 	.byte	0x04, 0x31
        /*0292*/ 	.short	(.L_564 - .L_563)


	//   ....[0]....
.L_563:
        /*0294*/ 	.word	0x00000130


	//   ....[1]....
        /*0298*/ 	.word	0x00000170


	//   ....[2]....
        /*029c*/ 	.word	0x000001e0


	//   ....[3]....
        /*02a0*/ 	.word	0x0001ed90


	//   ....[4]....
        /*02a4*/ 	.word	0x0001ee20


	//   ....[5]....
        /*02a8*/ 	.word	0x00021d30


	//   ....[6]....
        /*02ac*/ 	.word	0x00021dc0


	//----- nvinfo : EIATTR_COOP_GROUP_MASK_REGIDS
	.align		4
.L_564:
        /*02b0*/ 	.byte	0x04, 0x29
        /*02b2*/ 	.short	(.L_566 - .L_565)


	//   ....[0]....
.L_565:
        /*02b4*/ 	.word	0xffffffff


	//   ....[1]....
        /*02b8*/ 	.word	0xffffffff


	//   ....[2]....
        /*02bc*/ 	.word	0xffffffff


	//   ....[3]....
        /*02c0*/ 	.word	0xffffffff


	//   ....[4]....
        /*02c4*/ 	.word	0xffffffff


	//   ....[5]....
        /*02c8*/ 	.word	0xffffffff


	//   ....[6]....
        /*02cc*/ 	.word	0xffffffff


	//   ....[7]....
        /*02d0*/ 	.word	0xffffffff


	//   ....[8]....
        /*02d4*/ 	.word	0xffffffff


	//   ....[9]....
        /*02d8*/ 	.word	0xffffffff


	//   ....[10]....
        /*02dc*/ 	.word	0xffffffff


	//   ....[11]....
        /*02e0*/ 	.word	0xffffffff


	//   ....[12]....
        /*02e4*/ 	.word	0xffffffff


	//   ....[13]....
        /*02e8*/ 	.word	0xffffffff


	//   ....[14]....
        /*02ec*/ 	.word	0xffffffff


	//   ....[15]....
        /*02f0*/ 	.word	0xffffffff


	//   ....[16]....
        /*02f4*/ 	.word	0xffffffff


	//   ....[17]....
        /*02f8*/ 	.word	0xffffffff


	//   ....[18]....
        /*02fc*/ 	.word	0xffffffff


	//   ....[19]....
        /*0300*/ 	.word	0xffffffff


	//   ....[20]....
        /*0304*/ 	.word	0xffffffff


	//   ....[21]....
        /*0308*/ 	.word	0xffffffff


	//   ....[22]....
        /*030c*/ 	.word	0xffffffff


	//   ....[23]....
        /*0310*/ 	.word	0xffffffff


	//   ....[24]....
        /*0314*/ 	.word	0xffffffff


	//   ....[25]....
        /*0318*/ 	.word	0xffffffff


	//   ....[26]....
        /*031c*/ 	.word	0xffffffff


	//   ....[27]....
        /*0320*/ 	.word	0xffffffff


	//   ....[28]....
        /*0324*/ 	.word	0xffffffff


	//   ....[29]....
        /*0328*/ 	.word	0xffffffff


	//   ....[30]....
        /*032c*/ 	.word	0xffffffff


	//   ....[31]....
        /*0330*/ 	.word	0xffffffff


	//   ....[32]....
        /*0334*/ 	.word	0xffffffff


	//   ....[33]....
        /*0338*/ 	.word	0xffffffff


	//   ....[34]....
        /*033c*/ 	.word	0xffffffff


	//   ....[35]....
        /*0340*/ 	.word	0xffffffff


	//   ....[36]....
        /*0344*/ 	.word	0xffffffff


	//   ....[37]....
        /*0348*/ 	.word	0xffffffff


	//   ....[38]....
        /*034c*/ 	.word	0xffffffff


	//   ....[39]....
        /*0350*/ 	.word	0xffffffff


	//   ....[40]....
        /*0354*/ 	.word	0xffffffff


	//   ....[41]....
        /*0358*/ 	.word	0xffffffff


	//   ....[42]....
        /*035c*/ 	.word	0xffffffff


	//   ....[43]....
        /*0360*/ 	.word	0xffffffff


	//   ....[44]....
        /*0364*/ 	.word	0xffffffff


	//   ....[45]....
        /*0368*/ 	.word	0xffffffff


	//   ....[46]....
        /*036c*/ 	.word	0xffffffff


	//   ....[47]....
        /*0370*/ 	.word	0xffffffff


	//   ....[48]....
        /*0374*/ 	.word	0xffffffff


	//   ....[49]....
        /*0378*/ 	.word	0xffffffff


	//   ....[50]....
        /*037c*/ 	.word	0xffffffff


	//   ....[51]....
        /*0380*/ 	.word	0xffffffff


	//   ....[52]....
        /*0384*/ 	.word	0xffffffff


	//   ....[53]....
        /*0388*/ 	.word	0xffffffff


	//   ....[54]....
        /*038c*/ 	.word	0xffffffff


	//   ....[55]....
        /*0390*/ 	.word	0xffffffff


	//   ....[56]....
        /*0394*/ 	.word	0xffffffff


	//   ....[57]....
        /*0398*/ 	.word	0xffffffff


	//   ....[58]....
        /*039c*/ 	.word	0xffffffff


	//   ....[59]....
        /*03a0*/ 	.word	0xffffffff


	//   ....[60]....
        /*03a4*/ 	.word	0xffffffff


	//   ....[61]....
        /*03a8*/ 	.word	0xffffffff


	//   ....[62]....
        /*03ac*/ 	.word	0xffffffff


	//   ....[63]....
        /*03b0*/ 	.word	0xffffffff


	//   ....[64]....
        /*03b4*/ 	.word	0xffffffff


	//   ....[65]....
        /*03b8*/ 	.word	0xffffffff


	//   ....[66]....
        /*03bc*/ 	.word	0xffffffff


	//   ....[67]....
        /*03c0*/ 	.word	0xffffffff


	//   ....[68]....
        /*03c4*/ 	.word	0xffffffff


	//   ....[69]....
        /*03c8*/ 	.word	0xffffffff


	//   ....[70]....
        /*03cc*/ 	.word	0xffffffff


	//   ....[71]....
        /*03d0*/ 	.word	0xffffffff


	//   ....[72]....
        /*03d4*/ 	.word	0xffffffff


	//   ....[73]....
        /*03d8*/ 	.word	0xffffffff


	//   ....[74]....
        /*03dc*/ 	.word	0xffffffff


	//   ....[75]....
        /*03e0*/ 	.word	0xffffffff


	//   ....[76]....
        /*03e4*/ 	.word	0xffffffff


	//   ....[77]....
        /*03e8*/ 	.word	0xffffffff


	//   ....[78]....
        /*03ec*/ 	.word	0xffffffff


	//   ....[79]....
        /*03f0*/ 	.word	0xffffffff


	//   ....[80]....
        /*03f4*/ 	.word	0xffffffff


	//   ....[81]....
        /*03f8*/ 	.word	0xffffffff


	//   ....[82]....
        /*03fc*/ 	.word	0xffffffff


	//   ....[83]....
        /*0400*/ 	.word	0xffffffff


	//   ....[84]....
        /*0404*/ 	.word	0xffffffff


	//   ....[85]....
        /*0408*/ 	.word	0xffffffff


	//   ....[86]....
        /*040c*/ 	.word	0xffffffff


	//   ....[87]....
        /*0410*/ 	.word	0xffffffff


	//   ....[88]....
        /*0414*/ 	.word	0xffffffff


	//   ....[89]....
        /*0418*/ 	.word	0xffffffff


	//   ....[90]....
        /*041c*/ 	.word	0xffffffff


	//   ....[91]....
        /*0420*/ 	.word	0xffffffff


	//   ....[92]....
        /*0424*/ 	.word	0xffffffff


	//   ....[93]....
        /*0428*/ 	.word	0xffffffff


	//   ....[94]....
        /*042c*/ 	.word	0xffffffff


	//   ....[95]....
        /*0430*/ 	.word	0xffffffff


	//   ....[96]....
        /*0434*/ 	.word	0xffffffff


	//   ....[97]....
        /*0438*/ 	.word	0xffffffff


	//   ....[98]....
        /*043c*/ 	.word	0xffffffff


	//   ....[99]....
        /*0440*/ 	.word	0xffffffff


	//   ....[100]....
        /*0444*/ 	.word	0xffffffff


	//   ....[101]....
        /*0448*/ 	.word	0xffffffff


	//   ....[102]....
        /*044c*/ 	.word	0xffffffff


	//   ....[103]....
        /*0450*/ 	.word	0xffffffff


	//   ....[104]....
        /*0454*/ 	.word	0xffffffff


	//   ....[105]....
        /*0458*/ 	.word	0xffffffff


	//   ....[106]....
        /*045c*/ 	.word	0xffffffff


	//   ....[107]....
        /*0460*/ 	.word	0xffffffff


	//   ....[108]....
        /*0464*/ 	.word	0xffffffff


	//   ....[109]....
        /*0468*/ 	.word	0xffffffff


	//   ....[110]....
        /*046c*/ 	.word	0xffffffff


	//   ....[111]....
        /*0470*/ 	.word	0xffffffff


	//   ....[112]....
        /*0474*/ 	.word	0xffffffff


	//   ....[113]....
        /*0478*/ 	.word	0xffffffff


	//   ....[114]....
        /*047c*/ 	.word	0xffffffff


	//   ....[115]....
        /*0480*/ 	.word	0xffffffff


	//   ....[116]....
        /*0484*/ 	.word	0xffffffff


	//   ....[117]....
        /*0488*/ 	.word	0xffffffff


	//   ....[118]....
        /*048c*/ 	.word	0xffffffff


	//   ....[119]....
        /*0490*/ 	.word	0xffffffff


	//   ....[120]....
        /*0494*/ 	.word	0xffffffff


	//   ....[121]....
        /*0498*/ 	.word	0xffffffff


	//   ....[122]....
        /*049c*/ 	.word	0xffffffff


	//   ....[123]....
        /*04a0*/ 	.word	0xffffffff


	//   ....[124]....
        /*04a4*/ 	.word	0xffffffff


	//   ....[125]....
        /*04a8*/ 	.word	0xffffffff


	//   ....[126]....
        /*04ac*/ 	.word	0xffffffff


	//   ....[127]....
        /*04b0*/ 	.word	0xffffffff


	//   ....[128]....
        /*04b4*/ 	.word	0xffffffff


	//   ....[129]....
        /*04b8*/ 	.word	0xffffffff


	//   ....[130]....
        /*04bc*/ 	.word	0xffffffff


	//   ....[131]....
        /*04c0*/ 	.word	0xffffffff


	//   ....[132]....
        /*04c4*/ 	.word	0xffffffff


	//   ....[133]....
        /*04c8*/ 	.word	0xffffffff


	//   ....[134]....
        /*04cc*/ 	.word	0xffffffff


	//   ....[135]....
        /*04d0*/ 	.word	0xffffffff


	//   ....[136]....
        /*04d4*/ 	.word	0xffffffff


	//   ....[137]....
        /*04d8*/ 	.word	0xffffffff


	//   ....[138]....
        /*04dc*/ 	.word	0xffffffff


	//   ....[139]....
        /*04e0*/ 	.word	0xffffffff


	//   ....[140]....
        /*04e4*/ 	.word	0xffffffff


	//   ....[141]....
        /*04e8*/ 	.word	0xffffffff


	//   ....[142]....
        /*04ec*/ 	.word	0xffffffff


	//   ....[143]....
        /*04f0*/ 	.word	0xffffffff


	//   ....[144]....
        /*04f4*/ 	.word	0xffffffff


	//   ....[145]....
        /*04f8*/ 	.word	0xffffffff


	//   ....[146]....
        /*04fc*/ 	.word	0xffffffff


	//   ....[147]....
        /*0500*/ 	.word	0xffffffff


	//   ....[148]....
        /*0504*/ 	.word	0xffffffff


	//   ....[149]....
        /*0508*/ 	.word	0xffffffff


	//   ....[150]....
        /*050c*/ 	.word	0xffffffff


	//   ....[151]....
        /*0510*/ 	.word	0xffffffff


	//   ....[152]....
        /*0514*/ 	.word	0xffffffff


	//   ....[153]....
        /*0518*/ 	.word	0xffffffff


	//   ....[154]....
        /*051c*/ 	.word	0xffffffff


	//   ....[155]....
        /*0520*/ 	.word	0xffffffff


	//   ....[156]....
        /*0524*/ 	.word	0xffffffff


	//   ....[157]....
        /*0528*/ 	.word	0xffffffff


	//   ....[158]....
        /*052c*/ 	.word	0xffffffff


	//   ....[159]....
        /*0530*/ 	.word	0xffffffff


	//   ....[160]....
        /*0534*/ 	.word	0xffffffff


	//   ....[161]....
        /*0538*/ 	.word	0xffffffff


	//   ....[162]....
        /*053c*/ 	.word	0xffffffff


	//   ....[163]....
        /*0540*/ 	.word	0xffffffff


	//   ....[164]....
        /*0544*/ 	.word	0xffffffff


	//   ....[165]....
        /*0548*/ 	.word	0xffffffff


	//   ....[166]....
        /*054c*/ 	.word	0xffffffff


	//   ....[167]....
        /*0550*/ 	.word	0xffffffff


	//   ....[168]....
        /*0554*/ 	.word	0xffffffff


	//   ....[169]....
        /*0558*/ 	.word	0xffffffff


	//   ....[170]....
        /*055c*/ 	.word	0xffffffff


	//   ....[171]....
        /*0560*/ 	.word	0xffffffff


	//   ....[172]....
        /*0564*/ 	.word	0xffffffff


	//   ....[173]....
        /*0568*/ 	.word	0xffffffff


	//   ....[174]....
        /*056c*/ 	.word	0xffffffff


	//   ....[175]....
        /*0570*/ 	.word	0xffffffff


	//   ....[176]....
        /*0574*/ 	.word	0xffffffff


	//   ....[177]....
        /*0578*/ 	.word	0xffffffff


	//   ....[178]....
        /*057c*/ 	.word	0xffffffff


	//   ....[179]....
        /*0580*/ 	.word	0x0500000f


	//   ....[180]....
        /*0584*/ 	.word	0x0500000f


	//   ....[181]....
        /*0588*/ 	.word	0x0500000f


	//   ....[182]....
        /*058c*/ 	.word	0x0500000f


	//   ....[183]....
        /*0590*/ 	.word	0x0500000f


	//   ....[184]....
        /*0594*/ 	.word	0x0500000f


	//   ....[185]....
        /*0598*/ 	.word	0x0500000f


	//   ....[186]....
        /*059c*/ 	.word	0x0500000f


	//   ....[187]....
        /*05a0*/ 	.word	0x0500000f


	//   ....[188]....
        /*05a4*/ 	.word	0x0500000f


	//   ....[189]....
        /*05a8*/ 	.word	0x0500000f


	//   ....[190]....
        /*05ac*/ 	.word	0x0500000f


	//   ....[191]....
        /*05b0*/ 	.word	0x0500000f


	//   ....[192]....
        /*05b4*/ 	.word	0x0500000f


	//   ....[193]....
        /*05b8*/ 	.word	0x0500000f


	//   ....[194]....
        /*05bc*/ 	.word	0x0500000f


	//   ....[195]....
        /*05c0*/ 	.word	0x0500000f


	//   ....[196]....
        /*05c4*/ 	.word	0x0500000f


	//   ....[197]....
        /*05c8*/ 	.word	0x0500000f


	//   ....[198]....
        /*05cc*/ 	.word	0x0500000f


	//   ....[199]....
        /*05d0*/ 	.word	0x0500000f


	//   ....[200]....
        /*05d4*/ 	.word	0x0500000f


	//   ....[201]....
        /*05d8*/ 	.word	0x0500000f


	//   ....[202]....
        /*05dc*/ 	.word	0x0500000f


	//   ....[203]....
        /*05e0*/ 	.word	0x0500000f


	//   ....[204]....
        /*05e4*/ 	.word	0x0500000f


	//   ....[205]....
        /*05e8*/ 	.word	0x0500000f


	//   ....[206]....
        /*05ec*/ 	.word	0x0500000f


	//   ....[207]....
        /*05f0*/ 	.word	0x0500000f


	//   ....[208]....
        /*05f4*/ 	.word	0x0500000f


	//   ....[209]....
        /*05f8*/ 	.word	0x0500000f


	//   ....[210]....
        /*05fc*/ 	.word	0x0500000f


	//   ....[211]....
        /*0600*/ 	.word	0x0500000f


	//   ....[212]....
        /*0604*/ 	.word	0x0500000f


	//   ....[213]....
        /*0608*/ 	.word	0x0500000f


	//   ....[214]....
        /*060c*/ 	.word	0x0500000f


	//   ....[215]....
        /*0610*/ 	.word	0x0500000f


	//   ....[216]....
        /*0614*/ 	.word	0x0500000f


	//   ....[217]....
        /*0618*/ 	.word	0x0500000f


	//   ....[218]....
        /*061c*/ 	.word	0x0500000f


	//   ....[219]....
        /*0620*/ 	.word	0x0500000f


	//   ....[220]....
        /*0624*/ 	.word	0x0500000f


	//   ....[221]....
        /*0628*/ 	.word	0x0500000f


	//   ....[222]....
        /*062c*/ 	.word	0x0500000f


	//   ....[223]....
        /*0630*/ 	.word	0x0500000f


	//   ....[224]....
        /*0634*/ 	.word	0x0500000f


	//   ....[225]....
        /*0638*/ 	.word	0x0500000f


	//   ....[226]....
        /*063c*/ 	.word	0x0500000f


	//   ....[227]....
        /*0640*/ 	.word	0x0500000f


	//   ....[228]....
        /*0644*/ 	.word	0x0500000f


	//   ....[229]....
        /*0648*/ 	.word	0x0500000f


	//   ....[230]....
        /*064c*/ 	.word	0x0500000f


	//   ....[231]....
        /*0650*/ 	.word	0x0500000f


	//   ....[232]....
        /*0654*/ 	.word	0x0500000f


	//   ....[233]....
        /*0658*/ 	.word	0x0500000f


	//   ....[234]....
        /*065c*/ 	.word	0x0500000f


	//   ....[235]....
        /*0660*/ 	.word	0x0500000f


	//   ....[236]....
        /*0664*/ 	.word	0x0500000f


	//   ....[237]....
        /*0668*/ 	.word	0x0500000f


	//   ....[238]....
        /*066c*/ 	.word	0x0500000f


	//   ....[239]....
        /*0670*/ 	.word	0x0500000f


	//   ....[240]....
        /*0674*/ 	.word	0x0500000f


	//   ....[241]....
        /*0678*/ 	.word	0x0500000f


	//   ....[242]....
        /*067c*/ 	.word	0x0500000f


	//   ....[243]....
        /*0680*/ 	.word	0x0500000f


	//   ....[244]....
        /*0684*/ 	.word	0x0500000f


	//   ....[245]....
        /*0688*/ 	.word	0x0500000f


	//   ....[246]....
        /*068c*/ 	.word	0x0500000f


	//   ....[247]....
        /*0690*/ 	.word	0x0500000f


	//   ....[248]....
        /*0694*/ 	.word	0x0500000f


	//   ....[249]....
        /*0698*/ 	.word	0x0500000f


	//   ....[250]....
        /*069c*/ 	.word	0x0500000f


	//   ....[251]....
        /*06a0*/ 	.word	0x0500000f


	//   ....[252]....
        /*06a4*/ 	.word	0x0500000f


	//   ....[253]....
        /*06a8*/ 	.word	0x0500000f


	//   ....[254]....
        /*06ac*/ 	.word	0x0500000f


	//   ....[255]....
        /*06b0*/ 	.word	0x0500000f


	//   ....[0]....
        /*06b4*/ 	.word	0x0500000f


	//   ....[1]....
        /*06b8*/ 	.word	0x0500000f


	//   ....[2]....
        /*06bc*/ 	.word	0x0500000f


	//   ....[3]....
        /*06c0*/ 	.word	0x0500000f


	//   ....[4]....
        /*06c4*/ 	.word	0x0500000f


	//   ....[5]....
        /*06c8*/ 	.word	0x0500000f


	//   ....[6]....
        /*06cc*/ 	.word	0x0500000f


	//   ....[7]....
        /*06d0*/ 	.word	0x0500000f


	//   ....[8]....
        /*06d4*/ 	.word	0x0500000f


	//   ....[9]....
        /*06d8*/ 	.word	0x0500000f


	//   ....[10]....
        /*06dc*/ 	.word	0x0500000f


	//   ....[11]....
        /*06e0*/ 	.word	0x0500000f


	//   ....[12]....
        /*06e4*/ 	.word	0x0500000f


	//   ....[13]....
        /*06e8*/ 	.word	0x0500000f


	//   ....[14]....
        /*06ec*/ 	.word	0x0500000f


	//   ....[15]....
        /*06f0*/ 	.word	0x0500000f


	//   ....[16]....
        /*06f4*/ 	.word	0x0500000f


	//   ....[17]....
        /*06f8*/ 	.word	0x0500000f


	//   ....[18]....
        /*06fc*/ 	.word	0x0500000f


	//   ....[19]....
        /*0700*/ 	.word	0x0500000f


	//   ....[20]....
        /*0704*/ 	.word	0x0500000f


	//   ....[21]....
        /*0708*/ 	.word	0x0500000f


	//   ....[22]....
        /*070c*/ 	.word	0x0500000f


	//   ....[23]....
        /*0710*/ 	.word	0x0500000f


	//   ....[24]....
        /*0714*/ 	.word	0x0500000f


	//   ....[25]....
        /*0718*/ 	.word	0x0500000f


	//   ....[26]....
        /*071c*/ 	.word	0x0500000f


	//   ....[27]....
        /*0720*/ 	.word	0x0500000f


	//   ....[28]....
        /*0724*/ 	.word	0x0500000f


	//   ....[29]....
        /*0728*/ 	.word	0x0500000f


	//   ....[30]....
        /*072c*/ 	.word	0x0500000f


	//   ....[31]....
        /*0730*/ 	.word	0x0500000f


	//   ....[32]....
        /*0734*/ 	.word	0x0500000f


	//   ....[33]....
        /*0738*/ 	.word	0x0500000f


	//   ....[34]....
        /*073c*/ 	.word	0x0500000f


	//----- nvinfo : EIATTR_COOP_GROUP_INSTR_OFFSETS
	.align		4
.L_566:
        /*0740*/ 	.byte	0x04, 0x28
        /*0742*/ 	.short	(.L_568 - .L_567)


	//   ....[0]....
.L_567:
        /*0744*/ 	.word	0x00000060


	//   ....[1]....
        /*0748*/ 	.word	0x00000140


	//   ....[2]....
        /*074c*/ 	.word	0x00000190


	//   ....[3]....
        /*0750*/ 	.word	0x000003c0


	//   ....[4]....
        /*0754*/ 	.word	0x00000520


	//   ....[5]....
        /*0758*/ 	.word	0x00000640


	//   ....[6]....
        /*075c*/ 	.word	0x000007a0


	//   ....[7]....
        /*0760*/ 	.word	0x00003740


	//   ....[8]....
        /*0764*/ 	.word	0x00003750


	//   ....[9]....
        /*0768*/ 	.word	0x00004d50


	//   ....[10]....
        /*076c*/ 	.word	0x00004d60


	//   ....[11]....
        /*0770*/ 	.word	0x00006d10


	//   ....[12]....
        /*0774*/ 	.word	0x00006d20


	//   ....[13]....
        /*0778*/ 	.word	0x00008460


	//   ....[14]....
        /*077c*/ 	.word	0x00008470


	//   ....[15]....
        /*0780*/ 	.word	0x00009cd0


	//   ....[16]....
        /*0784*/ 	.word	0x00009ce0


	//   ....[17]....
        /*0788*/ 	.word	0x00009f70


	//   ....[18]....
        /*078c*/ 	.word	0x00009f80


	//   ....[19]....
        /*0790*/ 	.word	0x0000a4c0


	//   ....[20]....
        /*0794*/ 	.word	0x0000a4f0


	//   ....[21]....
        /*0798*/ 	.word	0x0000a670


	//   ....[22]....
        /*079c*/ 	.word	0x0000a690


	//   ....[23]....
        /*07a0*/ 	.word	0x0000acd0


	//   ....[24]....
        /*07a4*/ 	.word	0x0000b3d0


	//   ....[25]....
        /*07a8*/ 	.word	0x0000b3e0


	//   ....[26]....
        /*07ac*/ 	.word	0x0000b3f0


	//   ....[27]....
        /*07b0*/ 	.word	0x0000b400


	//   ....[28]....
        /*07b4*/ 	.word	0x0000bbd0


	//   ....[29]....
        /*07b8*/ 	.word	0x0000bbe0


	//   ....[30]....
        /*07bc*/ 	.word	0x0000bbf0


	//   ....[31]....
        /*07c0*/ 	.word	0x0000bc00


	//   ....[32]....
        /*07c4*/ 	.word	0x0000e960


	//   ....[33]....
        /*07c8*/ 	.word	0x0000e970


	//   ....[34]....
        /*07cc*/ 	.word	0x0000e980


	//   ....[35]....
        /*07d0*/ 	.word	0x0000e990


	//   ....[36]....
        /*07d4*/ 	.word	0x0000efc0


	//   ....[37]....
        /*07d8*/ 	.word	0x0000efd0


	//   ....[38]....
        /*07dc*/ 	.word	0x0000efe0


	//   ....[39]....
        /*07e0*/ 	.word	0x0000eff0


	//   ....[40]....
        /*07e4*/ 	.word	0x00012a50


	//   ....[41]....
        /*07e8*/ 	.word	0x00012a90


	//   ....[42]....
        /*07ec*/ 	.word	0x000130e0


	//   ....[43]....
        /*07f0*/ 	.word	0x00013220


	//   ....[44]....
        /*07f4*/ 	.word	0x00013980


	//   ....[45]....
        /*07f8*/ 	.word	0x00013a20


	//   ....[46]....
        /*07fc*/ 	.word	0x00015760


	//   ....[47]....
        /*0800*/ 	.word	0x000157f0


	//   ....[48]....
        /*0804*/ 	.word	0x00015f60


	//   ....[49]....
        /*0808*/ 	.word	0x00016030


	//   ....[50]....
        /*080c*/ 	.word	0x00016710


	//   ....[51]....
        /*0810*/ 	.word	0x00016760


	//   ....[52]....
        /*0814*/ 	.word	0x00018b50


	//   ....[53]....
        /*0818*/ 	.word	0x00018b70


	//   ....[54]....
        /*081c*/ 	.word	0x00018bb0


	//   ....[55]....
        /*0820*/ 	.word	0x00018bc0


	//   ....[56]....
        /*0824*/ 	.word	0x00019f30


	//   ....[57]....
        /*0828*/ 	.word	0x00019fa0


	//   ....[58]....
        /*082c*/ 	.word	0x00019fd0


	//   ....[59]....
        /*0830*/ 	.word	0x00019fe0


	//   ....[60]....
        /*0834*/ 	.word	0x0001b0a0


	//   ....[61]....
        /*0838*/ 	.word	0x0001b0e0


	//   ....[62]....
        /*083c*/ 	.word	0x0001b120


	//   ....[63]....
        /*0840*/ 	.word	0x0001b150


	//   ....[64]....
        /*0844*/ 	.word	0x0001b6d0


	//   ....[65]....
        /*0848*/ 	.word	0x0001b700


	//   ....[66]....
        /*084c*/ 	.word	0x0001b7c0


	//   ....[67]....
        /*0850*/ 	.word	0x0001b7e0


	//   ....[68]....
        /*0854*/ 	.word	0x0001b8a0


	//   ....[69]....
        /*0858*/ 	.word	0x0001b8c0


	//   ....[70]....
        /*085c*/ 	.word	0x0001b990


	//   ....[71]....
        /*0860*/ 	.word	0x0001b9b0


	//   ....[72]....
        /*0864*/ 	.word	0x0001c1d0


	//   ....[73]....
        /*0868*/ 	.word	0x0001c1e0


	//   ....[74]....
        /*086c*/ 	.word	0x0001c2a0


	//   ....[75]....
        /*0870*/ 	.word	0x0001c2c0


	//   ....[76]....
        /*0874*/ 	.word	0x0001c380


	//   ....[77]....
        /*0878*/ 	.word	0x0001c3a0


	//   ....[78]....
        /*087c*/ 	.word	0x0001c470


	//   ....[79]....
        /*0880*/ 	.word	0x0001c490


	//   ....[80]....
        /*0884*/ 	.word	0x0001c5e0


	//   ....[81]....
        /*0888*/ 	.word	0x0001c790


	//   ....[82]....
        /*088c*/ 	.word	0x0001c7c0


	//   ....[83]....
        /*0890*/ 	.word	0x0001c7f0


	//   ....[84]....
        /*0894*/ 	.word	0x0001c820


	//   ....[85]....
        /*0898*/ 	.word	0x0001c850


	//   ....[86]....
        /*089c*/ 	.word	0x0001c880


	//   ....[87]....
        /*08a0*/ 	.word	0x0001c9f0


	//   ....[88]....
        /*08a4*/ 	.word	0x0001ca20


	//   ....[89]....
        /*08a8*/ 	.word	0x0001ca50


	//   ....[90]....
        /*08ac*/ 	.word	0x0001ca80


	//   ....[91]....
        /*08b0*/ 	.word	0x0001cab0


	//   ....[92]....
        /*08b4*/ 	.word	0x0001cae0


	//   ....[93]....
        /*08b8*/ 	.word	0x0001cb70


	//   ....[94]....
        /*08bc*/ 	.word	0x0001cbd0


	//   ....[95]....
        /*08c0*/ 	.word	0x0001cc60


	//   ....[96]....
        /*08c4*/ 	.word	0x0001da50


	//   ....[97]....
        /*08c8*/ 	.word	0x0001fa50


	//   ....[98]....
        /*08cc*/ 	.word	0x0001fa70


	//   ....[99]....
        /*08d0*/ 	.word	0x0001fb20


	//   ....[100]....
        /*08d4*/ 	.word	0x0001fb40


	//   ....[101]....
        /*08d8*/ 	.word	0x0001fbe0


	//   ....[102]....
        /*08dc*/ 	.word	0x0001fc00


	//   ....[103]....
        /*08e0*/ 	.word	0x0001fca0


	//   ....[104]....
        /*08e4*/ 	.word	0x0001fcc0


	//   ....[105]....
        /*08e8*/ 	.word	0x0001fd60


	//   ....[106]....
        /*08ec*/ 	.word	0x0001fd80


	//   ....[107]....
        /*08f0*/ 	.word	0x0001fd90


	//   ....[108]....
        /*08f4*/ 	.word	0x0001fe20


	//   ....[109]....
        /*08f8*/ 	.word	0x000205d0


	//   ....[110]....
        /*08fc*/ 	.word	0x00020600


	//   ....[111]....
        /*0900*/ 	.word	0x00020620


	//   ....[112]....
        /*0904*/ 	.word	0x000206b0


	//   ....[113]....
        /*0908*/ 	.word	0x000206c0


	//   ....[114]....
        /*090c*/ 	.word	0x00020760


	//   ....[115]....
        /*0910*/ 	.word	0x00020770


	//   ....[116]....
        /*0914*/ 	.word	0x00020810


	//   ....[117]....
        /*0918*/ 	.word	0x00020820


	//   ....[118]....
        /*091c*/ 	.word	0x000208c0


	//   ....[119]....
        /*0920*/ 	.word	0x000208d0


	//   ....[120]....
        /*0924*/ 	.word	0x00020970


	//   ....[121]....
        /*0928*/ 	.word	0x00020980


	//   ....[122]....
        /*092c*/ 	.word	0x00020a20


	//   ....[123]....
        /*0930*/ 	.word	0x00020a30


	//   ....[124]....
        /*0934*/ 	.word	0x00020a40


	//   ....[125]....
        /*0938*/ 	.word	0x00021210


	//   ....[126]....
        /*093c*/ 	.word	0x00021220


	//   ....[127]....
        /*0940*/ 	.word	0x00021230


	//   ....[128]....
        /*0944*/ 	.word	0x000212c0


	//   ....[129]....
        /*0948*/ 	.word	0x000212d0


	//   ....[130]....
        /*094c*/ 	.word	0x00021330


	//   ....[131]....
        /*0950*/ 	.word	0x00021360


	//   ....[132]....
        /*0954*/ 	.word	0x000213a0


	//   ....[133]....
        /*0958*/ 	.word	0x000213d0


	//   ....[134]....
        /*095c*/ 	.word	0x00021410


	//   ....[135]....
        /*0960*/ 	.word	0x00021440


	//   ....[136]....
        /*0964*/ 	.word	0x00021480


	//   ....[137]....
        /*0968*/ 	.word	0x00021700


	//   ....[138]....
        /*096c*/ 	.word	0x00021720


	//   ....[139]....
        /*0970*/ 	.word	0x000217b0


	//   ....[140]....
        /*0974*/ 	.word	0x000217c0


	//   ....[141]....
        /*0978*/ 	.word	0x00021830


	//   ....[142]....
        /*097c*/ 	.word	0x00021840


	//   ....[143]....
        /*0980*/ 	.word	0x000218b0


	//   ....[144]....
        /*0984*/ 	.word	0x000218c0


	//   ....[145]....
        /*0988*/ 	.word	0x00021930


	//   ....[146]....
        /*098c*/ 	.word	0x00021940


	//   ....[147]....
        /*0990*/ 	.word	0x00021950


	//   ....[148]....
        /*0994*/ 	.word	0x000219c0


	//   ....[149]....
        /*0998*/ 	.word	0x00021f50


	//   ....[150]....
        /*099c*/ 	.word	0x00021f80


	//   ....[151]....
        /*09a0*/ 	.word	0x00021fa0


	//   ....[152]....
        /*09a4*/ 	.word	0x00021fb0


	//   ....[153]....
        /*09a8*/ 	.word	0x00021ff0


	//   ....[154]....
        /*09ac*/ 	.word	0x00022010


	//   ....[155]....
        /*09b0*/ 	.word	0x00022080


	//   ....[156]....
        /*09b4*/ 	.word	0x000220a0


	//   ....[157]....
        /*09b8*/ 	.word	0x00022100


	//   ....[158]....
        /*09bc*/ 	.word	0x00022120


	//   ....[159]....
        /*09c0*/ 	.word	0x00022170


	//   ....[160]....
        /*09c4*/ 	.word	0x00022190


	//   ....[161]....
        /*09c8*/ 	.word	0x00022570


	//   ....[162]....
        /*09cc*/ 	.word	0x000225a0


	//   ....[163]....
        /*09d0*/ 	.word	0x000225e0


	//   ....[164]....
        /*09d4*/ 	.word	0x00022610


	//   ....[165]....
        /*09d8*/ 	.word	0x00022640


	//   ....[166]....
        /*09dc*/ 	.word	0x00022670


	//   ....[167]....
        /*09e0*/ 	.word	0x000226a0


	//   ....[168]....
        /*09e4*/ 	.word	0x000226d0


	//   ....[169]....
        /*09e8*/ 	.word	0x00022850


	//   ....[170]....
        /*09ec*/ 	.word	0x00022880


	//   ....[171]....
        /*09f0*/ 	.word	0x000228b0


	//   ....[172]....
        /*09f4*/ 	.word	0x000228e0


	//   ....[173]....
        /*09f8*/ 	.word	0x00022910


	//   ....[174]....
        /*09fc*/ 	.word	0x00022940


	//   ....[175]....
        /*0a00*/ 	.word	0x00022a00


	//   ....[176]....
        /*0a04*/ 	.word	0x00022a20


	//   ....[177]....
        /*0a08*/ 	.word	0x00022a90


	//   ....[178]....
        /*0a0c*/ 	.word	0x00023130


	//   ....[179]....
        /*0a10*/ 	.word	0x00023470


	//   ....[180]....
        /*0a14*/ 	.word	0x00023500


	//   ....[181]....
        /*0a18*/ 	.word	0x000235a0


	//   ....[182]....
        /*0a1c*/ 	.word	0x00023630


	//   ....[183]....
        /*0a20*/ 	.word	0x00023720


	//   ....[184]....
        /*0a24*/ 	.word	0x000237b0


	//   ....[185]....
        /*0a28*/ 	.word	0x00023850


	//   ....[186]....
        /*0a2c*/ 	.word	0x000238e0


	//   ....[187]....
        /*0a30*/ 	.word	0x000239d0


	//   ....[188]....
        /*0a34*/ 	.word	0x00023a60


	//   ....[189]....
        /*0a38*/ 	.word	0x00023b00


	//   ....[190]....
        /*0a3c*/ 	.word	0x00023b90


	//   ....[191]....
        /*0a40*/ 	.word	0x00023c80


	//   ....[192]....
        /*0a44*/ 	.word	0x00023d10


	//   ....[193]....
        /*0a48*/ 	.word	0x00023d60


	//   ....[194]....
        /*0a4c*/ 	.word	0x00023db0


	//   ....[195]....
        /*0a50*/ 	.word	0x00023e40


	//   ....[196]....
        /*0a54*/ 	.word	0x00023ed0


	//   ....[197]....
        /*0a58*/ 	.word	0x00023f20


	//   ....[198]....
        /*0a5c*/ 	.word	0x00023f70


	//   ....[199]....
        /*0a60*/ 	.word	0x00024060


	//   ....[200]....
        /*0a64*/ 	.word	0x000240f0


	//   ....[201]....
        /*0a68*/ 	.word	0x00024140


	//   ....[202]....
        /*0a6c*/ 	.word	0x00024190


	//   ....[203]....
        /*0a70*/ 	.word	0x00024220


	//   ....[204]....
        /*0a74*/ 	.word	0x000242b0


	//   ....[205]....
        /*0a78*/ 	.word	0x00024300


	//   ....[206]....
        /*0a7c*/ 	.word	0x00024350


	//   ....[207]....
        /*0a80*/ 	.word	0x00024650


	//   ....[208]....
        /*0a84*/ 	.word	0x00024930


	//   ....[209]....
        /*0a88*/ 	.word	0x00024a20


	//   ....[210]....
        /*0a8c*/ 	.word	0x00024ac0


	//   ....[211]....
        /*0a90*/ 	.word	0x00024b20


	//   ....[212]....
        /*0a94*/ 	.word	0x00024c30


	//   ....[213]....
        /*0a98*/ 	.word	0x00024ca0


	//   ....[214]....
        /*0a9c*/ 	.word	0x00024db0


	//   ....[215]....
        /*0aa0*/ 	.word	0x00024e20


	//   ....[216]....
        /*0aa4*/ 	.word	0x00024f30


	//   ....[217]....
        /*0aa8*/ 	.word	0x00024fa0


	//   ....[218]....
        /*0aac*/ 	.word	0x000250b0


	//   ....[219]....
        /*0ab0*/ 	.word	0x00025120


	//   ....[220]....
        /*0ab4*/ 	.word	0x00025200


	//   ....[221]....
        /*0ab8*/ 	.word	0x00025300


	//   ....[222]....
        /*0abc*/ 	.word	0x00025360


	//   ....[223]....
        /*0ac0*/ 	.word	0x000253c0


	//   ....[224]....
        /*0ac4*/ 	.word	0x000254c0


	//   ....[225]....
        /*0ac8*/ 	.word	0x00025520


	//   ....[226]....
        /*0acc*/ 	.word	0x00025630


	//   ....[227]....
        /*0ad0*/ 	.word	0x00025690


	//   ....[228]....
        /*0ad4*/ 	.word	0x000257a0


	//   ....[229]....
        /*0ad8*/ 	.word	0x00025800


	//   ....[230]....
        /*0adc*/ 	.word	0x00025910


	//   ....[231]....
        /*0ae0*/ 	.word	0x00025970


	//   ....[232]....
        /*0ae4*/ 	.word	0x00025a80


	//   ....[233]....
        /*0ae8*/ 	.word	0x00025ae0


	//   ....[234]....
        /*0aec*/ 	.word	0x00025bf0


	//   ....[235]....
        /*0af0*/ 	.word	0x00025c50


	//   ....[236]....
        /*0af4*/ 	.word	0x00025d40


	//   ....[237]....
        /*0af8*/ 	.word	0x00025e70


	//   ....[238]....
        /*0afc*/ 	.word	0x00025f20


	//   ....[239]....
        /*0b00*/ 	.word	0x00025f90


	//   ....[240]....
        /*0b04*/ 	.word	0x00026080


	//   ....[241]....
        /*0b08*/ 	.word	0x000260e0


	//   ....[242]....
        /*0b0c*/ 	.word	0x000261b0


	//   ....[243]....
        /*0b10*/ 	.word	0x00026210


	//   ....[244]....
        /*0b14*/ 	.word	0x000262e0


	//   ....[245]....
        /*0b18*/ 	.word	0x00026340


	//   ....[246]....
        /*0b1c*/ 	.word	0x00026410


	//   ....[247]....
        /*0b20*/ 	.word	0x00026470


	//   ....[248]....
        /*0b24*/ 	.word	0x00026540


	//   ....[249]....
        /*0b28*/ 	.word	0x00026630


	//   ....[250]....
        /*0b2c*/ 	.word	0x000266d0


	//   ....[251]....
        /*0b30*/ 	.word	0x00026730


	//   ....[252]....
        /*0b34*/ 	.word	0x00026820


	//   ....[253]....
        /*0b38*/ 	.word	0x00026880


	//   ....[254]....
        /*0b3c*/ 	.word	0x00026960


	//   ....[255]....
        /*0b40*/ 	.word	0x000269c0


	//   ....[0]....
        /*0b44*/ 	.word	0x00026aa0


	//   ....[1]....
        /*0b48*/ 	.word	0x00026b00


	//   ....[2]....
        /*0b4c*/ 	.word	0x00026be0


	//   ....[3]....
        /*0b50*/ 	.word	0x00026c40


	//   ....[4]....
        /*0b54*/ 	.word	0x00026d10


	//   ....[5]....
        /*0b58*/ 	.word	0x00026e40


	//   ....[6]....
        /*0b5c*/ 	.word	0x00026f10


	//   ....[7]....
        /*0b60*/ 	.word	0x00026fd0


	//   ....[8]....
        /*0b64*/ 	.word	0x000270a0


	//   ....[9]....
        /*0b68*/ 	.word	0x00027100


	//   ....[10]....
        /*0b6c*/ 	.word	0x000271d0


	//   ....[11]....
        /*0b70*/ 	.word	0x00027230


	//   ....[12]....
        /*0b74*/ 	.word	0x00027310


	//   ....[13]....
        /*0b78*/ 	.word	0x00027370


	//   ....[14]....
        /*0b7c*/ 	.word	0x00027440


	//   ....[15]....
        /*0b80*/ 	.word	0x000274a0


	//   ....[16]....
        /*0b84*/ 	.word	0x00027560


	//   ....[17]....
        /*0b88*/ 	.word	0x000275f0


	//   ....[18]....
        /*0b8c*/ 	.word	0x00027690


	//   ....[19]....
        /*0b90*/ 	.word	0x000277b0


	//   ....[20]....
        /*0b94*/ 	.word	0x00027820


	//   ....[21]....
        /*0b98*/ 	.word	0x00027890


	//   ....[22]....
        /*0b9c*/ 	.word	0x00027900


	//   ....[23]....
        /*0ba0*/ 	.word	0x00027970


	//   ....[24]....
        /*0ba4*/ 	.word	0x000279f0


	//   ....[25]....
        /*0ba8*/ 	.word	0x00027a80


	//   ....[26]....
        /*0bac*/ 	.word	0x00027b10


	//   ....[27]....
        /*0bb0*/ 	.word	0x00027b80


	//   ....[28]....
        /*0bb4*/ 	.word	0x00027bf0


	//   ....[29]....
        /*0bb8*/ 	.word	0x00027c60


	//   ....[30]....
        /*0bbc*/ 	.word	0x00027ce0


	//   ....[31]....
        /*0bc0*/ 	.word	0x00027d50


	//   ....[32]....
        /*0bc4*/ 	.word	0x00027df0


	//   ....[33]....
        /*0bc8*/ 	.word	0x00027e80


	//   ....[34]....
        /*0bcc*/ 	.word	0x00027fa0


	//----- nvinfo : EIATTR_REG_RECONFIG
	.align		4
.L_568:
        /*0bd0*/ 	.byte	0x01, 0x54
	.zero		2


	//----- nvinfo : EIATTR_SYSCALL_OFFSETS
	.align		4
        /*0bd4*/ 	.byte	0x04, 0x46
        /*0bd6*/ 	.short	(.L_570 - .L_569)


	//   ....[0]....
.L_569:
        /*0bd8*/ 	.word	0x00001b00


	//   ....[1]....
        /*0bdc*/ 	.word	0x00001c50


	//   ....[2]....
        /*0be0*/ 	.word	0x0000ae70


	//   ....[3]....
        /*0be4*/ 	.word	0x0000b190


	//   ....[4]....
        /*0be8*/ 	.word	0x0001ef80


	//   ....[5]....
        /*0bec*/ 	.word	0x0001f0d0


	//   ....[6]....
        /*0bf0*/ 	.word	0x0001f1c0


	//   ....[7]....
        /*0bf4*/ 	.word	0x000201d0


	//----- nvinfo : EIATTR_MBARRIER_INSTR_OFFSETS
	.align		4
.L_570:
        /*0bf8*/ 	.byte	0x04, 0x39
        /*0bfa*/ 	.short	(.L_572 - .L_571)


	//   ....[0]....
.L_571:
        /*0bfc*/ 	.word	0x00000270
        /*0c00*/ 	.word	0x000000ff
        /*0c04*/ 	.word	0x0002a800
        /*0c08*/ 	.short	0x0100
        /*0c0a*/ 	.byte	0x08
	.zero		1


	//   ....[1]....
        /*0c0c*/ 	.word	0x00000280
        /*0c10*/ 	.word	0x000000ff
        /*0c14*/ 	.word	0x0002a820
        /*0c18*/ 	.short	0x0100
        /*0c1a*/ 	.byte	0x08
	.zero		1


	//   ....[2]....
        /*0c1c*/ 	.word	0x00000370
        /*0c20*/ 	.word	0x000000ff
        /*0c24*/ 	.word	0x0002a830
        /*0c28*/ 	.short	0x0100
        /*0c2a*/ 	.byte	0x08
	.zero		1


	//   ....[3]....
        /*0c2c*/ 	.word	0x00000380
        /*0c30*/ 	.word	0x000000ff
        /*0c34*/ 	.word	0x0002a840
        /*0c38*/ 	.short	0x0100
        /*0c3a*/ 	.byte	0x08
	.zero		1


	//   ....[4]....
        /*0c3c*/ 	.word	0x00000390
        /*0c40*/ 	.word	0x000000ff
        /*0c44*/ 	.word	0x0002a838
        /*0c48*/ 	.short	0x0100
        /*0c4a*/ 	.byte	0x08
	.zero		1


	//   ....[5]....
        /*0c4c*/ 	.word	0x000003a0
        /*0c50*/ 	.word	0x000000ff
        /*0c54*/ 	.word	0x0002a848
        /*0c58*/ 	.short	0x0100
        /*0c5a*/ 	.byte	0x08
	.zero		1


	//   ....[6]....
        /*0c5c*/ 	.word	0x000004d0
        /*0c60*/ 	.word	0x000000ff
        /*0c64*/ 	.word	0x0002a850
        /*0c68*/ 	.short	0x0100
        /*0c6a*/ 	.byte	0x08
	.zero		1


	//   ....[7]....
        /*0c6c*/ 	.word	0x000004e0
        /*0c70*/ 	.word	0x000000ff
        /*0c74*/ 	.word	0x0002a860
        /*0c78*/ 	.short	0x0100
        /*0c7a*/ 	.byte	0x08
	.zero		1


	//   ....[8]....
        /*0c7c*/ 	.word	0x000004f0
        /*0c80*/ 	.word	0x000000ff
        /*0c84*/ 	.word	0x0002a858
        /*0c88*/ 	.short	0x0100
        /*0c8a*/ 	.byte	0x08
	.zero		1


	//   ....[9]....
        /*0c8c*/ 	.word	0x00000500
        /*0c90*/ 	.word	0x000000ff
        /*0c94*/ 	.word	0x0002a868
        /*0c98*/ 	.short	0x0100
        /*0c9a*/ 	.byte	0x08
	.zero		1


	//   ....[10]....
        /*0c9c*/ 	.word	0x000005f0
        /*0ca0*/ 	.word	0x000000ff
        /*0ca4*/ 	.word	0x0002a870
        /*0ca8*/ 	.short	0x0100
        /*0caa*/ 	.byte	0x06
	.zero		1


	//   ....[11]....
        /*0cac*/ 	.word	0x00000600
        /*0cb0*/ 	.word	0x000000ff
        /*0cb4*/ 	.word	0x0002a880
        /*0cb8*/ 	.short	0x0100
        /*0cba*/ 	.byte	0x06
	.zero		1


	//   ....[12]....
        /*0cbc*/ 	.word	0x00000610
        /*0cc0*/ 	.word	0x000000ff
        /*0cc4*/ 	.word	0x0002a878
        /*0cc8*/ 	.short	0x0100
        /*0cca*/ 	.byte	0x06
	.zero		1


	//   ....[13]....
        /*0ccc*/ 	.word	0x00000620
        /*0cd0*/ 	.word	0x000000ff
        /*0cd4*/ 	.word	0x0002a888
        /*0cd8*/ 	.short	0x0100
        /*0cda*/ 	.byte	0x06
	.zero		1


	//   ....[14]....
        /*0cdc*/ 	.word	0x00000750
        /*0ce0*/ 	.word	0x000000ff
        /*0ce4*/ 	.word	0x0002a890
        /*0ce8*/ 	.short	0x0100
        /*0cea*/ 	.byte	0x08
	.zero		1


	//   ....[15]....
        /*0cec*/ 	.word	0x00000760
        /*0cf0*/ 	.word	0x000000ff
        /*0cf4*/ 	.word	0x0002a8a0
        /*0cf8*/ 	.short	0x0100
        /*0cfa*/ 	.byte	0x08
	.zero		1


	//   ....[16]....
        /*0cfc*/ 	.word	0x00000770
        /*0d00*/ 	.word	0x000000ff
        /*0d04*/ 	.word	0x0002a898
        /*0d08*/ 	.short	0x0100
        /*0d0a*/ 	.byte	0x08
	.zero		1


	//   ....[17]....
        /*0d0c*/ 	.word	0x00000780
        /*0d10*/ 	.word	0x000000ff
        /*0d14*/ 	.word	0x0002a8a8
        /*0d18*/ 	.short	0x0100
        /*0d1a*/ 	.byte	0x08
	.zero		1


	//   ....[18]....
        /*0d1c*/ 	.word	0x000008b0
        /*0d20*/ 	.word	0x000000ff
        /*0d24*/ 	.word	0x0002a8b0
        /*0d28*/ 	.short	0x0100
        /*0d2a*/ 	.byte	0x08
	.zero		1


	//   ....[19]....
        /*0d2c*/ 	.word	0x000008c0
        /*0d30*/ 	.word	0x000000ff
        /*0d34*/ 	.word	0x0002a8c0
        /*0d38*/ 	.short	0x0100
        /*0d3a*/ 	.byte	0x08
	.zero		1


	//   ....[20]....
        /*0d3c*/ 	.word	0x000008d0
        /*0d40*/ 	.word	0x000000ff
        /*0d44*/ 	.word	0x0002a8b8
        /*0d48*/ 	.short	0x0100
        /*0d4a*/ 	.byte	0x08
	.zero		1


	//   ....[21]....
        /*0d4c*/ 	.word	0x000008e0
        /*0d50*/ 	.word	0x000000ff
        /*0d54*/ 	.word	0x0002a8c8
        /*0d58*/ 	.short	0x0100
        /*0d5a*/ 	.byte	0x08
	.zero		1


	//   ....[22]....
        /*0d5c*/ 	.word	0x000036f0
        /*0d60*/ 	.word	0x00000056
        /*0d64*/ 	.word	0x0002a890
        /*0d68*/ 	.short	0x010a
        /*0d6a*/ 	.byte	0x3f
	.zero		1


	//   ....[23]....
        /*0d6c*/ 	.word	0x00006cb0
        /*0d70*/ 	.word	0x00000056
        /*0d74*/ 	.word	0x0002a890
        /*0d78*/ 	.short	0x010a
        /*0d7a*/ 	.byte	0x3f
	.zero		1


	//   ....[24]....
        /*0d7c*/ 	.word	0x00009b10
        /*0d80*/ 	.word	0x00000056
        /*0d84*/ 	.word	0x0002a890
        /*0d88*/ 	.short	0x010a
        /*0d8a*/ 	.byte	0x3f
	.zero		1


	//   ....[25]....
        /*0d8c*/ 	.word	0x0000a2d0
        /*0d90*/ 	.word	0x0000000b
        /*0d94*/ 	.word	0x00000000
        /*0d98*/ 	.short	0x0101
        /*0d9a*/ 	.byte	0x3f
	.zero		1


	//   ....[26]....
        /*0d9c*/ 	.word	0x0000a310
        /*0da0*/ 	.word	0x00000056
        /*0da4*/ 	.word	0x0002a8b0
        /*0da8*/ 	.short	0x010a
        /*0daa*/ 	.byte	0x3f
	.zero		1


	//   ....[27]....
        /*0dac*/ 	.word	0x0000a8c0
        /*0db0*/ 	.word	0x00000056
        /*0db4*/ 	.word	0x00000000
        /*0db8*/ 	.short	0x0101
        /*0dba*/ 	.byte	0x3f
	.zero		1


	//   ....[28]....
        /*0dbc*/ 	.word	0x0000aef0
        /*0dc0*/ 	.word	0x00000002
        /*0dc4*/ 	.word	0x0002a800
        /*0dc8*/ 	.short	0x010a
        /*0dca*/ 	.byte	0x3f
	.zero		1


	//   ....[29]....
        /*0dcc*/ 	.word	0x0000af40
        /*0dd0*/ 	.word	0x00000002
        /*0dd4*/ 	.word	0x0002a800
        /*0dd8*/ 	.short	0x010a
        /*0dda*/ 	.byte	0x3f
	.zero		1


	//   ....[30]....
        /*0ddc*/ 	.word	0x0000c290
        /*0de0*/ 	.word	0x00000002
        /*0de4*/ 	.word	0x0002a800
        /*0de8*/ 	.short	0x010a
        /*0dea*/ 	.byte	0x3f
	.zero		1


	//   ....[31]....
        /*0dec*/ 	.word	0x0000f470
        /*0df0*/ 	.word	0x00000002
        /*0df4*/ 	.word	0x0002a800
        /*0df8*/ 	.short	0x010a
        /*0dfa*/ 	.byte	0x3f
	.zero		1


	//   ....[32]....
        /*0dfc*/ 	.word	0x00011c90
        /*0e00*/ 	.word	0x00000000
        /*0e04*/ 	.word	0x0002a830
        /*0e08*/ 	.short	0x010a
        /*0e0a*/ 	.byte	0x3f
	.zero		1


	//   ....[33]....
        /*0e0c*/ 	.word	0x00011cd0
        /*0e10*/ 	.word	0x00000000
        /*0e14*/ 	.word	0x0002a830
        /*0e18*/ 	.short	0x010a
        /*0e1a*/ 	.byte	0x3f
	.zero		1


	//   ....[34]....
        /*0e1c*/ 	.word	0x00012a20
        /*0e20*/ 	.word	0x00000000
        /*0e24*/ 	.word	0x00000000
        /*0e28*/ 	.short	0x0101
        /*0e2a*/ 	.byte	0x3f
	.zero		1


	//   ....[35]....
        /*0e2c*/ 	.word	0x000145a0
        /*0e30*/ 	.word	0x0000000f
        /*0e34*/ 	.word	0x0002a830
        /*0e38*/ 	.short	0x010a
        /*0e3a*/ 	.byte	0x3f
	.zero		1


	//   ....[36]....
        /*0e3c*/ 	.word	0x00014610
        /*0e40*/ 	.word	0x0000000f
        /*0e44*/ 	.word	0x0002a830
        /*0e48*/ 	.short	0x010a
        /*0e4a*/ 	.byte	0x3f
	.zero		1


	//   ....[37]....
        /*0e4c*/ 	.word	0x00015180
        /*0e50*/ 	.word	0x0000000b
        /*0e54*/ 	.word	0x0002a850
        /*0e58*/ 	.short	0x010a
        /*0e5a*/ 	.byte	0x3f
	.zero		1


	//   ....[38]....
        /*0e5c*/ 	.word	0x00015220
        /*0e60*/ 	.word	0x0000000b
        /*0e64*/ 	.word	0x0002a850
        /*0e68*/ 	.short	0x010a
        /*0e6a*/ 	.byte	0x3f
	.zero		1


	//   ....[39]....
        /*0e6c*/ 	.word	0x00016df0
        /*0e70*/ 	.word	0x00000004
        /*0e74*/ 	.word	0x00000000
        /*0e78*/ 	.short	0x0101
        /*0e7a*/ 	.byte	0x3f
	.zero		1


	//   ....[40]....
        /*0e7c*/ 	.word	0x00017030
        /*0e80*/ 	.word	0x00000066
        /*0e84*/ 	.word	0x00000000
        /*0e88*/ 	.short	0x0101
        /*0e8a*/ 	.byte	0x3f
	.zero		1


	//   ....[41]....
        /*0e8c*/ 	.word	0x000172f0
        /*0e90*/ 	.word	0x0000000a
        /*0e94*/ 	.word	0x0002a830
        /*0e98*/ 	.short	0x010a
        /*0e9a*/ 	.byte	0x3f
	.zero		1


	//   ....[42]....
        /*0e9c*/ 	.word	0x00017360
        /*0ea0*/ 	.word	0x0000000a
        /*0ea4*/ 	.word	0x0002a830
        /*0ea8*/ 	.short	0x010a
        /*0eaa*/ 	.byte	0x3f
	.zero		1


	//   ....[43]....
        /*0eac*/ 	.word	0x00017ed0
        /*0eb0*/ 	.word	0x0000000b
        /*0eb4*/ 	.word	0x0002a850
        /*0eb8*/ 	.short	0x010a
        /*0eba*/ 	.byte	0x3f
	.zero		1


	//   ....[44]....
        /*0ebc*/ 	.word	0x00017f70
        /*0ec0*/ 	.word	0x0000000b
        /*0ec4*/ 	.word	0x0002a850
        /*0ec8*/ 	.short	0x010a
        /*0eca*/ 	.byte	0x3f
	.zero		1


	//   ....[45]....
        /*0ecc*/ 	.word	0x00019390
        /*0ed0*/ 	.word	0x00000004
        /*0ed4*/ 	.word	0x00000000
        /*0ed8*/ 	.short	0x0101
        /*0eda*/ 	.byte	0x3f
	.zero		1


	//   ....[46]....
        /*0edc*/ 	.word	0x00019660
        /*0ee0*/ 	.word	0x00000078
        /*0ee4*/ 	.word	0x00000000
        /*0ee8*/ 	.short	0x0101
        /*0eea*/ 	.byte	0x3f
	.zero		1


	//   ....[47]....
        /*0eec*/ 	.word	0x00019c50
        /*0ef0*/ 	.word	0x0000000c
        /*0ef4*/ 	.word	0x0002a850
        /*0ef8*/ 	.short	0x010a
        /*0efa*/ 	.byte	0x3f
	.zero		1


	//   ....[48]....
        /*0efc*/ 	.word	0x00019cf0
        /*0f00*/ 	.word	0x0000000c
        /*0f04*/ 	.word	0x0002a850
        /*0f08*/ 	.short	0x010a
        /*0f0a*/ 	.byte	0x3f
	.zero		1


	//   ....[49]....
        /*0f0c*/ 	.word	0x0001a1e0
        /*0f10*/ 	.word	0x00000002
        /*0f14*/ 	.word	0x00000000
        /*0f18*/ 	.short	0x0101
        /*0f1a*/ 	.byte	0x3f
	.zero		1


	//   ....[50]....
        /*0f1c*/ 	.word	0x0001b6e0
        /*0f20*/ 	.word	0x00000000
        /*0f24*/ 	.word	0x00000000
        /*0f28*/ 	.short	0x0101
        /*0f2a*/ 	.byte	0x3f
	.zero		1


	//   ....[51]....
        /*0f2c*/ 	.word	0x0001db30
        /*0f30*/ 	.word	0x00000016
        /*0f34*/ 	.word	0x0002a820
        /*0f38*/ 	.short	0x010a
        /*0f3a*/ 	.byte	0x3f
	.zero		1


	//   ....[52]....
        /*0f3c*/ 	.word	0x0001dbc0
        /*0f40*/ 	.word	0x0000000b
        /*0f44*/ 	.word	0x0002a8a0
        /*0f48*/ 	.short	0x010a
        /*0f4a*/ 	.byte	0x3f
	.zero		1


	//   ....[53]....
        /*0f4c*/ 	.word	0x0001e000
        /*0f50*/ 	.word	0x0000000b
        /*0f54*/ 	.word	0x0002a8c0
        /*0f58*/ 	.short	0x010a
        /*0f5a*/ 	.byte	0x3f
	.zero		1


	//   ....[54]....
        /*0f5c*/ 	.word	0x0001e430
        /*0f60*/ 	.word	0x0000000a
        /*0f64*/ 	.word	0x0002a8a0
        /*0f68*/ 	.short	0x010a
        /*0f6a*/ 	.byte	0x3f
	.zero		1


	//   ....[55]....
        /*0f6c*/ 	.word	0x0001e860
        /*0f70*/ 	.word	0x0000000a
        /*0f74*/ 	.word	0x0002a8c0
        /*0f78*/ 	.short	0x010a
        /*0f7a*/ 	.byte	0x3f
	.zero		1


	//   ....[56]....
        /*0f7c*/ 	.word	0x0001f800
        /*0f80*/ 	.word	0x00000007
        /*0f84*/ 	.word	0x0002a840
        /*0f88*/ 	.short	0x010a
        /*0f8a*/ 	.byte	0x3f
	.zero		1


	//   ....[57]....
        /*0f8c*/ 	.word	0x0001fee0
        /*0f90*/ 	.word	0x00000007
        /*0f94*/ 	.word	0x0002a830
        /*0f98*/ 	.short	0x0107
        /*0f9a*/ 	.byte	0x3f
	.zero		1


	//   ....[58]....
        /*0f9c*/ 	.word	0x0001ffa0
        /*0fa0*/ 	.word	0x00000007
        /*0fa4*/ 	.word	0x0002a830
        /*0fa8*/ 	.short	0x0101
        /*0faa*/ 	.byte	0x3f
	.zero		1


	//   ....[59]....
        /*0fac*/ 	.word	0x00020b90
        /*0fb0*/ 	.word	0x00000016
        /*0fb4*/ 	.word	0x0002a800
        /*0fb8*/ 	.short	0x0107
        /*0fba*/ 	.byte	0x3f
	.zero		1


	//   ....[60]....
        /*0fbc*/ 	.word	0x00020c90
        /*0fc0*/ 	.word	0x00000016
        /*0fc4*/ 	.word	0x0002a800
        /*0fc8*/ 	.short	0x0101
        /*0fca*/ 	.byte	0x3f
	.zero		1


	//   ....[61]....
        /*0fcc*/ 	.word	0x00020cb0
        /*0fd0*/ 	.word	0x00000016
        /*0fd4*/ 	.word	0x0002a820
        /*0fd8*/ 	.short	0x010a
        /*0fda*/ 	.byte	0x3f
	.zero		1


	//   ....[62]....
        /*0fdc*/ 	.word	0x00021020
        /*0fe0*/ 	.word	0x00000005
        /*0fe4*/ 	.word	0x0002a840
        /*0fe8*/ 	.short	0x010a
        /*0fea*/ 	.byte	0x3f
	.zero		1


	//   ....[63]....
        /*0fec*/ 	.word	0x00021520
        /*0ff0*/ 	.word	0x00000005
        /*0ff4*/ 	.word	0x0002a830
        /*0ff8*/ 	.short	0x0107
        /*0ffa*/ 	.byte	0x3f
	.zero		1


	//   ....[64]....
        /*0ffc*/ 	.word	0x000215d0
        /*1000*/ 	.word	0x00000005
        /*1004*/ 	.word	0x0002a830
        /*1008*/ 	.short	0x0101
        /*100a*/ 	.byte	0x3f
	.zero		1


	//   ....[65]....
        /*100c*/ 	.word	0x00021630
        /*1010*/ 	.word	0x00000005
        /*1014*/ 	.word	0x0002a860
        /*1018*/ 	.short	0x010a
        /*101a*/ 	.byte	0x3f
	.zero		1


	//   ....[66]....
        /*101c*/ 	.word	0x00021aa0
        /*1020*/ 	.word	0x00000005
        /*1024*/ 	.word	0x0002a850
        /*1028*/ 	.short	0x0107
        /*102a*/ 	.byte	0x3f
	.zero		1


	//   ....[67]....
        /*102c*/ 	.word	0x00021be0
        /*1030*/ 	.word	0x00000005
        /*1034*/ 	.word	0x0002a850
        /*1038*/ 	.short	0x0101
        /*103a*/ 	.byte	0x3f
	.zero		1


	//   ....[68]....
        /*103c*/ 	.word	0x00021e60
        /*1040*/ 	.word	0x00000000
        /*1044*/ 	.word	0x0002a860
        /*1048*/ 	.short	0x010a
        /*104a*/ 	.byte	0x3f
	.zero		1


	//   ....[69]....
        /*104c*/ 	.word	0x000222d0
        /*1050*/ 	.word	0x00000000
        /*1054*/ 	.word	0x0002a850
        /*1058*/ 	.short	0x0107
        /*105a*/ 	.byte	0x3f
	.zero		1


	//   ....[70]....
        /*105c*/ 	.word	0x00022390
        /*1060*/ 	.word	0x00000000
        /*1064*/ 	.word	0x0002a850
        /*1068*/ 	.short	0x0101
        /*106a*/ 	.byte	0x3f
	.zero		1


	//   ....[71]....
        /*106c*/ 	.word	0x000230b0
        /*1070*/ 	.word	0x00000005
        /*1074*/ 	.word	0x0002a820
        /*1078*/ 	.short	0x010a
        /*107a*/ 	.byte	0x3f
	.zero		1


	//   ....[72]....
        /*107c*/ 	.word	0x00023240
        /*1080*/ 	.word	0x00000003
        /*1084*/ 	.word	0x0002a840
        /*1088*/ 	.short	0x010a
        /*108a*/ 	.byte	0x3f
	.zero		1


	//   ....[73]....
        /*108c*/ 	.word	0x000232e0
        /*1090*/ 	.word	0x00000005
        /*1094*/ 	.word	0x0002a840
        /*1098*/ 	.short	0x010a
        /*109a*/ 	.byte	0x3f
	.zero		1


	//   ....[74]....
        /*109c*/ 	.word	0x00023320
        /*10a0*/ 	.word	0x00000003
        /*10a4*/ 	.word	0x0002a860
        /*10a8*/ 	.short	0x010a
        /*10aa*/ 	.byte	0x3f
	.zero		1


	//   ....[75]....
        /*10ac*/ 	.word	0x00023360
        /*10b0*/ 	.word	0x00000005
        /*10b4*/ 	.word	0x0002a860
        /*10b8*/ 	.short	0x010a
        /*10ba*/ 	.byte	0x3f
	.zero		1


	//   ....[76]....
        /*10bc*/ 	.word	0x000233c0
        /*10c0*/ 	.word	0x00000056
        /*10c4*/ 	.word	0x0002a890
        /*10c8*/ 	.short	0x010a
        /*10ca*/ 	.byte	0x3f
	.zero		1


	//   ....[77]....
        /*10cc*/ 	.word	0x00023670
        /*10d0*/ 	.word	0x00000056
        /*10d4*/ 	.word	0x0002a890
        /*10d8*/ 	.short	0x010a
        /*10da*/ 	.byte	0x3f
	.zero		1


	//   ....[78]....
        /*10dc*/ 	.word	0x00023920
        /*10e0*/ 	.word	0x00000056
        /*10e4*/ 	.word	0x0002a890
        /*10e8*/ 	.short	0x010a
        /*10ea*/ 	.byte	0x3f
	.zero		1


	//   ....[79]....
        /*10ec*/ 	.word	0x00023bd0
        /*10f0*/ 	.word	0x00000056
        /*10f4*/ 	.word	0x0002a8b0
        /*10f8*/ 	.short	0x010a
        /*10fa*/ 	.byte	0x3f
	.zero		1


	//   ....[80]....
        /*10fc*/ 	.word	0x00023fb0
        /*1100*/ 	.word	0x00000002
        /*1104*/ 	.word	0x0002a800
        /*1108*/ 	.short	0x010a
        /*110a*/ 	.byte	0x3f
	.zero		1


	//   ....[81]....
        /*110c*/ 	.word	0x00024390
        /*1110*/ 	.word	0x00000002
        /*1114*/ 	.word	0x0002a800
        /*1118*/ 	.short	0x010a
        /*111a*/ 	.byte	0x3f
	.zero		1


	//   ....[82]....
        /*111c*/ 	.word	0x000243e0
        /*1120*/ 	.word	0x00000000
        /*1124*/ 	.word	0x0002a830
        /*1128*/ 	.short	0x010a
        /*112a*/ 	.byte	0x3f
	.zero		1


	//   ....[83]....
        /*112c*/ 	.word	0x00024430
        /*1130*/ 	.word	0x0000000f
        /*1134*/ 	.word	0x0002a830
        /*1138*/ 	.short	0x010a
        /*113a*/ 	.byte	0x3f
	.zero		1


	//   ....[84]....
        /*113c*/ 	.word	0x00024480
        /*1140*/ 	.word	0x0000000b
        /*1144*/ 	.word	0x0002a850
        /*1148*/ 	.short	0x010a
        /*114a*/ 	.byte	0x3f
	.zero		1


	//   ....[85]....
        /*114c*/ 	.word	0x000244d0
        /*1150*/ 	.word	0x0000000a
        /*1154*/ 	.word	0x0002a830
        /*1158*/ 	.short	0x010a
        /*115a*/ 	.byte	0x3f
	.zero		1


	//   ....[86]....
        /*115c*/ 	.word	0x00024520
        /*1160*/ 	.word	0x0000000b
        /*1164*/ 	.word	0x0002a850
        /*1168*/ 	.short	0x010a
        /*116a*/ 	.byte	0x3f
	.zero		1


	//   ....[87]....
        /*116c*/ 	.word	0x00024570
        /*1170*/ 	.word	0x0000000c
        /*1174*/ 	.word	0x0002a850
        /*1178*/ 	.short	0x010a
        /*117a*/ 	.byte	0x3f
	.zero		1


	//   ....[88]....
        /*117c*/ 	.word	0x00024710
        /*1180*/ 	.word	0x00000016
        /*1184*/ 	.word	0x0002a820
        /*1188*/ 	.short	0x010a
        /*118a*/ 	.byte	0x3f
	.zero		1


	//   ....[89]....
        /*118c*/ 	.word	0x00024760
        /*1190*/ 	.word	0x0000000b
        /*1194*/ 	.word	0x0002a8a0
        /*1198*/ 	.short	0x010a
        /*119a*/ 	.byte	0x3f
	.zero		1


	//   ....[90]....
        /*119c*/ 	.word	0x000247b0
        /*11a0*/ 	.word	0x0000000b
        /*11a4*/ 	.word	0x0002a8c0
        /*11a8*/ 	.short	0x010a
        /*11aa*/ 	.byte	0x3f
	.zero		1


	//   ....[91]....
        /*11ac*/ 	.word	0x00024800
        /*11b0*/ 	.word	0x0000000a
        /*11b4*/ 	.word	0x0002a8a0
        /*11b8*/ 	.short	0x010a
        /*11ba*/ 	.byte	0x3f
	.zero		1


	//   ....[92]....
        /*11bc*/ 	.word	0x00024850
        /*11c0*/ 	.word	0x0000000a
        /*11c4*/ 	.word	0x0002a8c0
        /*11c8*/ 	.short	0x010a
        /*11ca*/ 	.byte	0x3f
	.zero		1


	//   ....[93]....
        /*11cc*/ 	.word	0x00024970
        /*11d0*/ 	.word	0x00000007
        /*11d4*/ 	.word	0x0002a840
        /*11d8*/ 	.short	0x010a
        /*11da*/ 	.byte	0x3f
	.zero		1


	//   ....[94]....
        /*11dc*/ 	.word	0x00025d70
        /*11e0*/ 	.word	0x00000016
        /*11e4*/ 	.word	0x0002a820
        /*11e8*/ 	.short	0x010a
        /*11ea*/ 	.byte	0x3f
	.zero		1


	//   ....[95]....
        /*11ec*/ 	.word	0x00025dc0
        /*11f0*/ 	.word	0x00000005
        /*11f4*/ 	.word	0x0002a840
        /*11f8*/ 	.short	0x010a
        /*11fa*/ 	.byte	0x3f
	.zero		1


	//   ....[96]....
        /*11fc*/ 	.word	0x00026580
        /*1200*/ 	.word	0x00000005
        /*1204*/ 	.word	0x0002a860
        /*1208*/ 	.short	0x010a
        /*120a*/ 	.byte	0x3f
	.zero		1


	//   ....[97]....
        /*120c*/ 	.word	0x00026d90
        /*1210*/ 	.word	0x00000000
        /*1214*/ 	.word	0x0002a860
        /*1218*/ 	.short	0x010a
        /*121a*/ 	.byte	0x3f
	.zero		1


	//   ....[98]....
        /*121c*/ 	.word	0x00027ec0
        /*1220*/ 	.word	0x00000005
        /*1224*/ 	.word	0x0002a820
        /*1228*/ 	.short	0x010a
        /*122a*/ 	.byte	0x3f
	.zero		1


	//   ....[99]....
        /*122c*/ 	.word	0x00028060
        /*1230*/ 	.word	0x00000003
        /*1234*/ 	.word	0x0002a840
        /*1238*/ 	.short	0x010a
        /*123a*/ 	.byte	0x3f
	.zero		1


	//   ....[100]....
        /*123c*/ 	.word	0x000280b0
        /*1240*/ 	.word	0x00000005
        /*1244*/ 	.word	0x0002a840
        /*1248*/ 	.short	0x010a
        /*124a*/ 	.byte	0x3f
	.zero		1


	//   ....[101]....
        /*124c*/ 	.word	0x00028100
        /*1250*/ 	.word	0x00000003
        /*1254*/ 	.word	0x0002a860
        /*1258*/ 	.short	0x010a
        /*125a*/ 	.byte	0x3f
	.zero		1


	//----- nvinfo : EIATTR_NUM_MBARRIERS
	.align		4
.L_572:
        /*125c*/ 	.byte	0x03, 0x38
        /*125e*/ 	.short	0x0016


	//----- nvinfo : EIATTR_EXIT_INSTR_OFFSETS
	.align		4
        /*1260*/ 	.byte	0x04, 0x1c
        /*1262*/ 	.short	(.L_574 - .L_573)


	//   ....[0]....
.L_573:
        /*1264*/ 	.word	0x000233b0


	//----- nvinfo : EIATTR_MAX_THREADS
	.align		4
.L_574:
        /*1268*/ 	.byte	0x04, 0x05
        /*126a*/ 	.short	(.L_576 - .L_575)
.L_575:
        /*126c*/ 	.word	0x00000180
        /*1270*/ 	.word	0x00000001
        /*1274*/ 	.word	0x00000001


	//----- nvinfo : EIATTR_CRS_STACK_SIZE
	.align		4
.L_576:
        /*1278*/ 	.byte	0x04, 0x1e
        /*127a*/ 	.short	(.L_578 - .L_577)
.L_577:
        /*127c*/ 	.word	0x00000000


	//----- nvinfo : EIATTR_CBANK_PARAM_SIZE
	.align		4
.L_578:
        /*1280*/ 	.byte	0x03, 0x19
        /*1282*/ 	.short	0x0af0


	//----- nvinfo : EIATTR_PARAM_CBANK
	.align		4
        /*1284*/ 	.byte	0x04, 0x0a
        /*1286*/ 	.short	(.L_580 - .L_579)
	.align		4
.L_579:
        /*1288*/ 	.word	index@(.nv.constant0._ZN7cutlass13device_kernelIN5flash11enable_sm90INS1_16FlashAttnFwdSm90INS1_25CollectiveMainloopFwdSm90ILi2EN4cute5tupleIJNS5_1CILi1EEES8_S8_EEENS6_IJNS7_ILi128EEENS7_ILi96EEENS7_ILi192EEEEEELi128ENS_6half_tEfNS_4arch4Sm90ELb1ELb0ELb1ELb1ELb1ELb1ELb0ELb1ELb1ELb1ELb0ELb0EEENS1_21CollectiveEpilogueFwdINS6_IJSA_SA_SB_EEES9_SE_SG_Li256ELb1ELb1ELb0ELb0EEENS1_36VarlenDynamicPersistentTileSchedulerILi128ELi96ELi256ELi128ELb0ELb1ELb1ELb1ELb1ELb1EEEEEEEEEvNT_6ParamsE)
        /*128c*/ 	.short	0x0210
        /*128e*/ 	.short	0x0af0


	//----- nvinfo : EIATTR_SW_WAR
	.align		4
.L_580:
        /*1290*/ 	.byte	0x04, 0x36
        /*1292*/ 	.short	(.L_582 - .L_581)
.L_581:
        /*1294*/ 	.word	0x00000008
.L_582:


//--------------------- .nv.info._ZN7cutlass13device_kernelIN5flash11enable_sm90INS1_16FlashAttnFwdSm90INS1_25CollectiveMainloopFwdSm90ILi2EN4cute5tupleIJNS5_1CILi1EEES8_S8_EEENS6_IJNS7_ILi64EEESA_SA_EEELi512ENS_6half_tEfNS_4arch4Sm90ELb0ELb0ELb1ELb0ELb1ELb0ELb0ELb0ELb0ELb1ELb0ELb0EEENS1_21CollectiveEpilogueFwdINS6_IJSA_NS7_ILi512EEESA_EEES9_SC_SE_Li256ELb0ELb1ELb0ELb0EEENS1_29StaticPersistentTileSchedulerILb0EEEEEEEEEvNT_6ParamsE --------------------------
	.section	.nv.info._ZN7cutlass13device_kernelIN5flash11enable_sm90INS1_16FlashAttnFwdSm90INS1_25CollectiveMainloopFwdSm90ILi2EN4cute5tupleIJNS5_1CILi1EEES8_S8_EEENS6_IJNS7_ILi64EEESA_SA_EEELi512ENS_6half_tEfNS_4arch4Sm90ELb0ELb0ELb1ELb0ELb1ELb0ELb0ELb0ELb0ELb1ELb0ELb0EEENS1_21CollectiveEpilogueFwdINS6_IJSA_NS7_ILi512EEESA_EEES9_SC_SE_Li256ELb0ELb1ELb0ELb0EEENS1_29StaticPersistentTileSchedulerILb0EEEEEEEEEvNT_6ParamsE,"",@"SHT_CUDA_INFO"
	.sectionflags	@""
	.align	4


	//----- nvinfo : EIATTR_CUDA_API_VERSION
	.align		4
        /*0000*/ 	.byte	0x04, 0x37
        /*0002*/ 	.short	(.L_584 - .L_583)
.L_583:
        /*0004*/ 	.word	0x00000082


	//----- nvinfo : EIATTR_KPARAM_INFO
	.align		4
.L_584:
        /*0008*/ 	.byte	0x04, 0x17
        /*000a*/ 	.short	(.L_586 - .L_585)
.L_585:
        /*000c*/ 	.word	0x00000000
        /*0010*/ 	.short	0x0000
        /*0012*/ 	.short	0x0070
        /*0014*/ 	.byte	0x00, 0xf0, 0x01, 0x28


	//----- nvinfo : EIATTR_SPARSE_MMA_MASK
	.align		4
.L_586:
        /*0018*/ 	.byte	0x03, 0x50
        /*001a*/ 	.short	0x0000


	//----- nvinfo : EIATTR_MAXREG_COUNT
	.align		4
        /*001c*/ 	.byte	0x03, 0x1b
        /*001e*/ 	.short	0x00a8


	//----- nvinfo : EIATTR_NUM_BARRIERS
	.align		4
        /*0020*/ 	.byte	0x02, 0x4c
        /*0022*/ 	.byte	0x10
	.zero		1


	//----- nvinfo : EIATTR_EXTERNS
	.align		4
        /*0024*/ 	.byte	0x04, 0x0f
        /*0026*/ 	.short	(.L_588 - .L_587)


	//   ....[0]....
	.align		4
.L_587:
        /*0028*/ 	.word	index@(__assertfail)


	//----- nvinfo : EIATTR_ANNOTATIONS
	.align		4
.L_588:
        /*002c*/ 	.byte	0x04, 0x55
        /*002e*/ 	.short	(.L_590 - .L_589)


	//   ....[0]....
.L_589:
        /* <DEDUP_REMOVED lines=15> */


	//----- nvinfo : EIATTR_MERCURY_ISA_VERSION
	.align		4
.L_590:
        /*0108*/ 	.byte	0x03, 0x5f
        /*010a*/ 	.short	0x0101


	//----- nvinfo : EIATTR_INT_WARP_WIDE_INSTR_OFFSETS
	.align		4
        /*010c*/ 	.byte	0x04, 0x31
        /*010e*/ 	.short	(.L_592 - .L_591)


	//   ....[0]....
.L_591:
        /*0110*/ 	.word	0x000000c0


	//   ....[1]....
        /*0114*/ 	.word	0x000000d0


	//   ....[2]....
        /*0118*/ 	.word	0x00000170


	//----- nvinfo : EIATTR_COOP_GROUP_MASK_REGIDS
	.align		4
.L_592:
        /*011c*/ 	.byte	0x04, 0x29
        /*011e*/ 	.short	(.L_594 - .L_593)


	//   ....[0]....
.L_593:
        /*0120*/ 	.word	0xffffffff


	//   ....[1]....
        /*0124*/ 	.word	0xffffffff


	//   ....[2]....
        /*0128*/ 	.word	0xffffffff


	//   ....[3]....
        /*012c*/ 	.word	0xffffffff


	//   ....[4]....
        /*0130*/ 	.word	0xffffffff


	//   ....[5]....
        /*0134*/ 	.word	0xffffffff


	//   ....[6]....
        /*0138*/ 	.word	0xffffffff


	//   ....[7]....
        /*013c*/ 	.word	0xffffffff


	//   ....[8]....
        /*0140*/ 	.word	0xffffffff


	//   ....[9]....
        /*0144*/ 	.word	0xffffffff


	//   ....[10]....
        /*0148*/ 	.word	0xffffffff


	//   ....[11]....
        /*014c*/ 	.word	0xffffffff


	//   ....[12]....
        /*0150*/ 	.word	0xffffffff


	//   ....[13]....
        /*0154*/ 	.word	0xffffffff


	//   ....[14]....
        /*0158*/ 	.word	0xffffffff


	//   ....[15]....
        /*015c*/ 	.word	0xffffffff


	//   ....[16]....
        /*0160*/ 	.word	0xffffffff


	//   ....[17]....
        /*0164*/ 	.word	0xffffffff


	//   ....[18]....
        /*0168*/ 	.word	0xffffffff


	//   ....[19]....
        /*016c*/ 	.word	0xffffffff


	//   ....[20]....
        /*0170*/ 	.word	0xffffffff


	//   ....[21]....
        /*0174*/ 	.word	0xffffffff


	//   ....[22]....
        /*0178*/ 	.word	0xffffffff


	//   ....[23]....
        /*017c*/ 	.word	0xffffffff


	//   ....[24]....
        /*0180*/ 	.word	0xffffffff


	//   ....[25]....
        /*0184*/ 	.word	0xffffffff


	//   ....[26]....
        /*0188*/ 	.word	0xffffffff


	//   ....[27]....
        /*018c*/ 	.word	0xffffffff


	//   ....[28]....
        /*0190*/ 	.word	0xffffffff


	//   ....[29]....
        /*0194*/ 	.word	0xffffffff


	//   ....[30]....
        /*0198*/ 	.word	0xffffffff


	//   ....[31]....
        /*019c*/ 	.word	0xffffffff


	//   ....[32]....
        /*01a0*/ 	.word	0xffffffff


	//   ....[33]....
        /*01a4*/ 	.word	0xffffffff


	//   ....[34]....
        /*01a8*/ 	.word	0xffffffff


	//   ....[35]....
        /*01ac*/ 	.word	0xffffffff


	//   ....[36]....
        /*01b0*/ 	.word	0xffffffff


	//   ....[37]....
        /*01b4*/ 	.word	0xffffffff


	//   ....[38]....
        /*01b8*/ 	.word	0xffffffff


	//   ....[39]....
        /*01bc*/ 	.word	0xffffffff


	//   ....[40]....
        /*01c0*/ 	.word	0xffffffff


	//   ....[41]....
        /*01c4*/ 	.word	0xffffffff


	//   ....[42]....
        /*01c8*/ 	.word	0xffffffff


	//   ....[43]....
        /*01cc*/ 	.word	0xffffffff


	//   ....[44]....
        /*01d0*/ 	.word	0xffffffff


	//   ....[45]....
        /*01d4*/ 	.word	0xffffffff


	//   ....[46]....
        /*01d8*/ 	.word	0xffffffff


	//   ....[47]....
        /*01dc*/ 	.word	0xffffffff


	//   ....[48]....
        /*01e0*/ 	.word	0xffffffff


	//   ....[49]....
        /*01e4*/ 	.word	0xffffffff


	//   ....[50]....
        /*01e8*/ 	.word	0xffffffff


	//   ....[51]....
        /*01ec*/ 	.word	0xffffffff


	//   ....[52]....
        /*01f0*/ 	.word	0xffffffff


	//   ....[53]....
        /*01f4*/ 	.word	0xffffffff


	//   ....[54]....
        /*01f8*/ 	.word	0xffffffff


	//   ....[55]....
        /*01fc*/ 	.word	0xffffffff


	//   ....[56]....
        /*0200*/ 	.word	0xffffffff


	//   ....[57]....
        /*0204*/ 	.word	0xffffffff


	//   ....[58]....
        /*0208*/ 	.word	0xffffffff


	//   ....[59]....
        /*020c*/ 	.word	0xffffffff


	//   ....[60]....
        /*0210*/ 	.word	0xffffffff


	//   ....[61]....
        /*0214*/ 	.word	0xffffffff


	//   ....[62]....
        /*0218*/ 	.word	0xffffffff


	//   ....[63]....
        /*021c*/ 	.word	0xffffffff


	//   ....[64]....
        /*0220*/ 	.word	0xffffffff


	//   ....[65]....
        /*0224*/ 	.word	0xffffffff


	//   ....[66]....
        /*0228*/ 	.word	0xffffffff


	//   ....[67]....
        /*022c*/ 	.word	0xffffffff


	//   ....[68]....
        /*0230*/ 	.word	0xffffffff


	//   ....[69]....
        /*0234*/ 	.word	0xffffffff


	//   ....[70]....
        /*0238*/ 	.word	0xffffffff


	//   ....[71]....
        /*023c*/ 	.word	0xffffffff


	//   ....[72]....
        /*0240*/ 	.word	0x0500000f


	//   ....[73]....
        /*0244*/ 	.word	0x0500000f


	//   ....[74]....
        /*0248*/ 	.word	0x0500000f


	//   ....[75]....
        /*024c*/ 	.word	0x0500000f


	//   ....[76]....
        /*0250*/ 	.word	0x0500000f


	//   ....[77]....
        /*0254*/ 	.word	0x0500000f


	//   ....[78]....
        /*0258*/ 	.word	0x0500000f


	//   ....[79]....
        /*025c*/ 	.word	0x0500000f


	//   ....[80]....
        /*0260*/ 	.word	0x0500000f


	//   ....[81]....
        /*0264*/ 	.word	0x0500000f


	//   ....[82]....
        /*0268*/ 	.word	0x0500000f


	//   ....[83]....
        /*026c*/ 	.word	0x0500000f


	//   ....[84]....
        /*0270*/ 	.word	0x0500000f


	//   ....[85]....
        /*0274*/ 	.word	0x0500000f


	//   ....[86]....
        /*0278*/ 	.word	0x0500000f


	//   ....[87]....
        /*027c*/ 	.word	0x0500000f


	//   ....[88]....
        /*0280*/ 	.word	0x0500000f


	//   ....[89]....
        /*0284*/ 	.word	0x0500000f


	//   ....[90]....
        /*0288*/ 	.word	0x0500000f


	//   ....[91]....
        /*028c*/ 	.word	0x0500000f


	//   ....[92]....
        /*0290*/ 	.word	0x0500000f


	//   ....[93]....
        /*0294*/ 	.word	0x0500000f


	//   ....[94]....
        /*0298*/ 	.word	0x0500000f


	//   ....[95]....
        /*029c*/ 	.word	0x0500000f


	//   ....[96]....
        /*02a0*/ 	.word	0x0500000f


	//   ....[97]....
        /*02a4*/ 	.word	0x0500000f


	//   ....[98]....
        /*02a8*/ 	.word	0x0500000f


	//   ....[99]....
        /*02ac*/ 	.word	0x0500000f


	//   ....[100]....
        /*02b0*/ 	.word	0x0500000f


	//   ....[101]....
        /*02b4*/ 	.word	0x0500000f


	//   ....[102]....
        /*02b8*/ 	.word	0x0500000f


	//   ....[103]....
        /*02bc*/ 	.word	0x0500000f


	//   ....[104]....
        /*02c0*/ 	.word	0x0500000f


	//   ....[105]....
        /*02c4*/ 	.word	0x0500000f


	//   ....[106]....
        /*02c8*/ 	.word	0x0500000f


	//   ....[107]....
        /*02cc*/ 	.word	0x0500000f


	//   ....[108]....
        /*02d0*/ 	.word	0x0500000f


	//   ....[109]....
        /*02d4*/ 	.word	0x0500000f


	//   ....[110]....
        /*02d8*/ 	.word	0x0500000f


	//   ....[111]....
        /*02dc*/ 	.word	0x0500000f


	//   ....[112]....
        /*02e0*/ 	.word	0x0500000f


	//   ....[113]....
        /*02e4*/ 	.word	0x0500000f


	//----- nvinfo : EIATTR_COOP_GROUP_INSTR_OFFSETS
	.align		4
.L_594:
        /*02e8*/ 	.byte	0x04, 0x28
        /*02ea*/ 	.short	(.L_596 - .L_595)


	//   ....[0]....
.L_595:
        /*02ec*/ 	.word	0x00000070


	//   ....[1]....
        /*02f0*/ 	.word	0x000000b0


	//   ....[2]....
        /*02f4*/ 	.word	0x00000290


	//   ....[3]....
        /*02f8*/ 	.word	0x000003f0


	//   ....[4]....
        /*02fc*/ 	.word	0x00000510


	//   ....[5]....
        /*0300*/ 	.word	0x00000670


	//   ....[6]....
        /*0304*/ 	.word	0x000010e0


	//   ....[7]....
        /*0308*/ 	.word	0x000029c0


	//   ....[8]....
        /*030c*/ 	.word	0x00003790


	//   ....[9]....
        /*0310*/ 	.word	0x00003820


	//   ....[10]....
        /*0314*/ 	.word	0x00003a20


	//   ....[11]....
        /*0318*/ 	.word	0x00003b00


	//   ....[12]....
        /*031c*/ 	.word	0x00004370


	//   ....[13]....
        /*0320*/ 	.word	0x00004ba0


	//   ....[14]....
        /*0324*/ 	.word	0x00004c40


	//   ....[15]....
        /*0328*/ 	.word	0x00004f00


	//   ....[16]....
        /*032c*/ 	.word	0x00005040


	//   ....[17]....
        /*0330*/ 	.word	0x000060c0


	//   ....[18]....
        /*0334*/ 	.word	0x00006170


	//   ....[19]....
        /*0338*/ 	.word	0x000061a0


	//   ....[20]....
        /*033c*/ 	.word	0x00006200


	//   ....[21]....
        /*0340*/ 	.word	0x00006240


	//   ....[22]....
        /*0344*/ 	.word	0x00007540


	//   ....[23]....
        /*0348*/ 	.word	0x00007fa0


	//   ....[24]....
        /*034c*/ 	.word	0x00007fd0


	//   ....[25]....
        /*0350*/ 	.word	0x00007ff0


	//   ....[26]....
        /*0354*/ 	.word	0x00008010


	//   ....[27]....
        /*0358*/ 	.word	0x00008630


	//   ....[28]....
        /*035c*/ 	.word	0x00008650


	//   ....[29]....
        /*0360*/ 	.word	0x000088a0


	//   ....[30]....
        /*0364*/ 	.word	0x000088d0


	//   ....[31]....
        /*0368*/ 	.word	0x0000a300


	//   ....[32]....
        /*036c*/ 	.word	0x0000a330


	//   ....[33]....
        /*0370*/ 	.word	0x0000a350


	//   ....[34]....
        /*0374*/ 	.word	0x0000a390


	//   ....[35]....
        /*0378*/ 	.word	0x0000a400


	//   ....[36]....
        /*037c*/ 	.word	0x0000a420


	//   ....[37]....
        /*0380*/ 	.word	0x0000a440


	//   ....[38]....
        /*0384*/ 	.word	0x0000a460


	//   ....[39]....
        /*0388*/ 	.word	0x0000aa90


	//   ....[40]....
        /*038c*/ 	.word	0x0000aab0


	//   ....[41]....
        /*0390*/ 	.word	0x0000aad0


	//   ....[42]....
        /*0394*/ 	.word	0x0000ab20


	//   ....[43]....
        /*0398*/ 	.word	0x0000ab70


	//   ....[44]....
        /*039c*/ 	.word	0x0000ab90


	//   ....[45]....
        /*03a0*/ 	.word	0x0000abc0


	//   ....[46]....
        /*03a4*/ 	.word	0x0000abe0


	//   ....[47]....
        /*03a8*/ 	.word	0x0000b0b0


	//   ....[48]....
        /*03ac*/ 	.word	0x0000b0e0


	//   ....[49]....
        /*03b0*/ 	.word	0x0000b1c0


	//   ....[50]....
        /*03b4*/ 	.word	0x0000b1f0


	//   ....[51]....
        /*03b8*/ 	.word	0x0000b2a0


	//   ....[52]....
        /*03bc*/ 	.word	0x0000b2d0


	//   ....[53]....
        /*03c0*/ 	.word	0x0000b5e0


	//   ....[54]....
        /*03c4*/ 	.word	0x0000b650


	//   ....[55]....
        /*03c8*/ 	.word	0x0000bd00


	//   ....[56]....
        /*03cc*/ 	.word	0x0000bd20


	//   ....[57]....
        /*03d0*/ 	.word	0x0000bd30


	//   ....[58]....
        /*03d4*/ 	.word	0x0000bd40


	//   ....[59]....
        /*03d8*/ 	.word	0x0000bd60


	//   ....[60]....
        /*03dc*/ 	.word	0x0000bdc0


	//   ....[61]....
        /*03e0*/ 	.word	0x0000bdd0


	//   ....[62]....
        /*03e4*/ 	.word	0x0000bde0


	//   ....[63]....
        /*03e8*/ 	.word	0x0000c140


	//   ....[64]....
        /*03ec*/ 	.word	0x0000c170


	//   ....[65]....
        /*03f0*/ 	.word	0x0000c1c0


	//   ....[66]....
        /*03f4*/ 	.word	0x0000c1e0


	//   ....[67]....
        /*03f8*/ 	.word	0x0000c270


	//   ....[68]....
        /*03fc*/ 	.word	0x0000c290


	//   ....[69]....
        /*0400*/ 	.word	0x0000c2b0


	//   ....[70]....
        /*0404*/ 	.word	0x0000c2d0


	//   ....[71]....
        /*0408*/ 	.word	0x0000c870


	//   ....[72]....
        /*040c*/ 	.word	0x0000ce00


	//   ....[73]....
        /*0410*/ 	.word	0x0000cef0


	//   ....[74]....
        /*0414*/ 	.word	0x0000cf90


	//   ....[75]....
        /*0418*/ 	.word	0x0000d000


	//   ....[76]....
        /*041c*/ 	.word	0x0000d0e0


	//   ....[77]....
        /*0420*/ 	.word	0x0000d150


	//   ....[78]....
        /*0424*/ 	.word	0x0000d220


	//   ....[79]....
        /*0428*/ 	.word	0x0000d290


	//   ....[80]....
        /*042c*/ 	.word	0x0000d350


	//   ....[81]....
        /*0430*/ 	.word	0x0000d3e0


	//   ....[82]....
        /*0434*/ 	.word	0x0000d450


	//   ....[83]....
        /*0438*/ 	.word	0x0000d4d0


	//   ....[84]....
        /*043c*/ 	.word	0x0000d570


	//   ....[85]....
        /*0440*/ 	.word	0x0000d5d0


	//   ....[86]....
        /*0444*/ 	.word	0x0000d690


	//   ....[87]....
        /*0448*/ 	.word	0x0000d6f0


	//   ....[88]....
        /*044c*/ 	.word	0x0000d790


	//   ....[89]....
        /*0450*/ 	.word	0x0000d8d0


	//   ....[90]....
        /*0454*/ 	.word	0x0000d9b0


	//   ....[91]....
        /*0458*/ 	.word	0x0000db30


	//   ....[92]....
        /*045c*/ 	.word	0x0000dc70


	//   ....[93]....
        /*0460*/ 	.word	0x0000dd80


	//   ....[94]....
        /*0464*/ 	.word	0x0000dec0


	//   ....[95]....
        /*0468*/ 	.word	0x0000dfd0


	//   ....[96]....
        /*046c*/ 	.word	0x0000e0a0


	//   ....[97]....
        /*0470*/ 	.word	0x0000e180


	//   ....[98]....
        /*0474*/ 	.word	0x0000e220


	//   ....[99]....
        /*0478*/ 	.word	0x0000e280


	//   ....[100]....
        /*047c*/ 	.word	0x0000e320


	//   ....[101]....
        /*0480*/ 	.word	0x0000e380


	//   ....[102]....
        /*0484*/ 	.word	0x0000e430


	//   ....[103]....
        /*0488*/ 	.word	0x0000e490


	//   ....[104]....
        /*048c*/ 	.word	0x0000e540


	//   ....[105]....
        /*0490*/ 	.word	0x0000e620


	//   ....[106]....
        /*0494*/ 	.word	0x0000e6e0


	//   ....[107]....
        /*0498*/ 	.word	0x0000e7c0


	//   ....[108]....
        /*049c*/ 	.word	0x0000e8d0


	//   ....[109]....
        /*04a0*/ 	.word	0x0000e9e0


	//   ....[110]....
        /*04a4*/ 	.word	0x0000eac0


	//   ....[111]....
        /*04a8*/ 	.word	0x0000ebc0


	//   ....[112]....
        /*04ac*/ 	.word	0x0000ec90


	//   ....[113]....
        /*04b0*/ 	.word	0x0000eda0


	//----- nvinfo : EIATTR_REG_RECONFIG
	.align		4
.L_596:
        /*04b4*/ 	.byte	0x01, 0x54
	.zero		2


	//----- nvinfo : EIATTR_SYSCALL_OFFSETS
	.align		4
        /*04b8*/ 	.byte	0x04, 0x46
        /*04ba*/ 	.short	(.L_598 - .L_597)


	//   ....[0]....
.L_597:
        /*04bc*/ 	.word	0x00002b80


	//   ....[1]....
        /*04c0*/ 	.word	0x00009bb0


	//   ....[2]....
        /*04c4*/ 	.word	0x00009cf0


	//   ....[3]....
        /*04c8*/ 	.word	0x00009de0


	//   ....[4]....
        /*04cc*/ 	.word	0x0000a790


	//----- nvinfo : EIATTR_MBARRIER_INSTR_OFFSETS
	.align		4
.L_598:
        /*04d0*/ 	.byte	0x04, 0x39
        /*04d2*/ 	.short	(.L_600 - .L_599)


	//   ....[0]....
.L_599:
        /*04d4*/ 	.word	0x00000180
        /*04d8*/ 	.word	0x000000ff
        /*04dc*/ 	.word	0x00028c00
        /*04e0*/ 	.short	0x0100
        /*04e2*/ 	.byte	0x08
	.zero		1


	//   ....[1]....
        /*04e4*/ 	.word	0x00000190
        /*04e8*/ 	.word	0x000000ff
        /*04ec*/ 	.word	0x00028c20
        /*04f0*/ 	.short	0x0100
        /*04f2*/ 	.byte	0x08
	.zero		1


	//   ....[2]....
        /*04f4*/ 	.word	0x00000240
        /*04f8*/ 	.word	0x000000ff
        /*04fc*/ 	.word	0x00028c30
        /*0500*/ 	.short	0x0100
        /*0502*/ 	.byte	0x06
	.zero		1


	//   ....[3]....
        /*0504*/ 	.word	0x00000250
        /*0508*/ 	.word	0x000000ff
        /*050c*/ 	.word	0x00028c40
        /*0510*/ 	.short	0x0100
        /*0512*/ 	.byte	0x06
	.zero		1


	//   ....[4]....
        /*0514*/ 	.word	0x00000260
        /*0518*/ 	.word	0x000000ff
        /*051c*/ 	.word	0x00028c38
        /*0520*/ 	.short	0x0100
        /*0522*/ 	.byte	0x06
	.zero		1


	//   ....[5]....
        /*0524*/ 	.word	0x00000270
        /*0528*/ 	.word	0x000000ff
        /*052c*/ 	.word	0x00028c48
        /*0530*/ 	.short	0x0100
        /*0532*/ 	.byte	0x06
	.zero		1


	//   ....[6]....
        /*0534*/ 	.word	0x000003a0
        /*0538*/ 	.word	0x000000ff
        /*053c*/ 	.word	0x00028c50
        /*0540*/ 	.short	0x0100
        /*0542*/ 	.byte	0x08
	.zero		1


	//   ....[7]....
        /*0544*/ 	.word	0x000003b0
        /*0548*/ 	.word	0x000000ff
        /*054c*/ 	.word	0x00028c60
        /*0550*/ 	.short	0x0100
        /*0552*/ 	.byte	0x08
	.zero		1


	//   ....[8]....
        /*0554*/ 	.word	0x000003c0
        /*0558*/ 	.word	0x000000ff
        /*055c*/ 	.word	0x00028c58
        /*0560*/ 	.short	0x0100
        /*0562*/ 	.byte	0x08
	.zero		1


	//   ....[9]....
        /*0564*/ 	.word	0x000003d0
        /*0568*/ 	.word	0x000000ff
        /*056c*/ 	.word	0x00028c68
        /*0570*/ 	.short	0x0100
        /*0572*/ 	.byte	0x08
	.zero		1


	//   ....[10]....
        /*0574*/ 	.word	0x000004c0
        /*0578*/ 	.word	0x000000ff
        /*057c*/ 	.word	0x00028c70
        /*0580*/ 	.short	0x0100
        /*0582*/ 	.byte	0x06
	.zero		1


	//   ....[11]....
        /*0584*/ 	.word	0x000004d0
        /*0588*/ 	.word	0x000000ff
        /*058c*/ 	.word	0x00028c80
        /*0590*/ 	.short	0x0100
        /*0592*/ 	.byte	0x06
	.zero		1


	//   ....[12]....
        /*0594*/ 	.word	0x000004e0
        /*0598*/ 	.word	0x000000ff
        /*059c*/ 	.word	0x00028c78
        /*05a0*/ 	.short	0x0100
        /*05a2*/ 	.byte	0x06
	.zero		1


	//   ....[13]....
        /*05a4*/ 	.word	0x000004f0
        /*05a8*/ 	.word	0x000000ff
        /*05ac*/ 	.word	0x00028c88
        /*05b0*/ 	.short	0x0100
        /*05b2*/ 	.byte	0x06
	.zero		1


	//   ....[14]....
        /*05b4*/ 	.word	0x00000620
        /*05b8*/ 	.word	0x000000ff
        /*05bc*/ 	.word	0x00028c90
        /*05c0*/ 	.short	0x0100
        /*05c2*/ 	.byte	0x08
	.zero		1


	//   ....[15]....
        /*05c4*/ 	.word	0x00000630
        /*05c8*/ 	.word	0x000000ff
        /*05cc*/ 	.word	0x00028ca0
        /*05d0*/ 	.short	0x0100
        /*05d2*/ 	.byte	0x08
	.zero		1


	//   ....[16]....
        /*05d4*/ 	.word	0x00000640
        /*05d8*/ 	.word	0x000000ff
        /*05dc*/ 	.word	0x00028c98
        /*05e0*/ 	.short	0x0100
        /*05e2*/ 	.byte	0x08
	.zero		1


	//   ....[17]....
        /*05e4*/ 	.word	0x00000650
        /*05e8*/ 	.word	0x000000ff
        /*05ec*/ 	.word	0x00028ca8
        /*05f0*/ 	.short	0x0100
        /*05f2*/ 	.byte	0x08
	.zero		1


	//   ....[18]....
        /*05f4*/ 	.word	0x00000790
        /*05f8*/ 	.word	0x000000ff
        /*05fc*/ 	.word	0x00028cb0
        /*0600*/ 	.short	0x0100
        /*0602*/ 	.byte	0x08
	.zero		1


	//   ....[19]....
        /*0604*/ 	.word	0x000007a0
        /*0608*/ 	.word	0x000000ff
        /*060c*/ 	.word	0x00028cc0
        /*0610*/ 	.short	0x0100
        /*0612*/ 	.byte	0x08
	.zero		1


	//   ....[20]....
        /*0614*/ 	.word	0x000007b0
        /*0618*/ 	.word	0x000000ff
        /*061c*/ 	.word	0x00028cb8
        /*0620*/ 	.short	0x0100
        /*0622*/ 	.byte	0x08
	.zero		1


	//   ....[21]....
        /*0624*/ 	.word	0x000007c0
        /*0628*/ 	.word	0x000000ff
        /*062c*/ 	.word	0x00028cc8
        /*0630*/ 	.short	0x0100
        /*0632*/ 	.byte	0x08
	.zero		1


	//   ....[22]....
        /*0634*/ 	.word	0x000011f0
        /*0638*/ 	.word	0x000000ff
        /*063c*/ 	.word	0x00028c50
        /*0640*/ 	.short	0x010a
        /*0642*/ 	.byte	0x10
	.zero		1


	//   ....[23]....
        /*0644*/ 	.word	0x000014d0
        /*0648*/ 	.word	0x000000ff
        /*064c*/ 	.word	0x00000000
        /*0650*/ 	.short	0x0101
        /*0652*/ 	.byte	0x06
	.zero		1


	//   ....[24]....
        /*0654*/ 	.word	0x00001e10
        /*0658*/ 	.word	0x000000ff
        /*065c*/ 	.word	0x00028c50
        /*0660*/ 	.short	0x010a
        /*0662*/ 	.byte	0x06
	.zero		1


	//   ....[25]....
        /*0664*/ 	.word	0x00001e50
        /*0668*/ 	.word	0x000000ff
        /*066c*/ 	.word	0x00028c50
        /*0670*/ 	.short	0x010a
        /*0672*/ 	.byte	0x06
	.zero		1


	//   ....[26]....
        /*0674*/ 	.word	0x000020b0
        /*0678*/ 	.word	0x000000ff
        /*067c*/ 	.word	0x00000000
        /*0680*/ 	.short	0x0101
        /*0682*/ 	.byte	0x06
	.zero		1


	//   ....[27]....
        /*0684*/ 	.word	0x00002c00
        /*0688*/ 	.word	0x000000ff
        /*068c*/ 	.word	0x00028c00
        /*0690*/ 	.short	0x010a
        /*0692*/ 	.byte	0x2a
	.zero		1


	//   ....[28]....
        /*0694*/ 	.word	0x00002c80
        /*0698*/ 	.word	0x00000007
        /*069c*/ 	.word	0x00028c30
        /*06a0*/ 	.short	0x010a
        /*06a2*/ 	.byte	0x3f
	.zero		1


	//   ....[29]....
        /*06a4*/ 	.word	0x00002cc0
        /*06a8*/ 	.word	0x00000007
        /*06ac*/ 	.word	0x00028c30
        /*06b0*/ 	.short	0x010a
        /*06b2*/ 	.byte	0x3f
	.zero		1


	//   ....[30]....
        /*06b4*/ 	.word	0x000033f0
        /*06b8*/ 	.word	0x000000ff
        /*06bc*/ 	.word	0x00000000
        /*06c0*/ 	.short	0x0101
        /*06c2*/ 	.byte	0x06
	.zero		1


	//   ....[31]....
        /*06c4*/ 	.word	0x00004120
        /*06c8*/ 	.word	0x00000007
        /*06cc*/ 	.word	0x00028c50
        /*06d0*/ 	.short	0x010a
        /*06d2*/ 	.byte	0x3f
	.zero		1


	//   ....[32]....
        /*06d4*/ 	.word	0x00004170
        /*06d8*/ 	.word	0x00000007
        /*06dc*/ 	.word	0x00028c50
        /*06e0*/ 	.short	0x010a
        /*06e2*/ 	.byte	0x3f
	.zero		1


	//   ....[33]....
        /*06e4*/ 	.word	0x00004400
        /*06e8*/ 	.word	0x000000ff
        /*06ec*/ 	.word	0x00000000
        /*06f0*/ 	.short	0x0101
        /*06f2*/ 	.byte	0x06
	.zero		1


	//   ....[34]....
        /*06f4*/ 	.word	0x00004550
        /*06f8*/ 	.word	0x000000ff
        /*06fc*/ 	.word	0x00028c30
        /*0700*/ 	.short	0x010a
        /*0702*/ 	.byte	0x15
	.zero		1


	//   ....[35]....
        /*0704*/ 	.word	0x00004590
        /*0708*/ 	.word	0x000000ff
        /*070c*/ 	.word	0x00028c30
        /*0710*/ 	.short	0x010a
        /*0712*/ 	.byte	0x15
	.zero		1


	//   ....[36]....
        /*0714*/ 	.word	0x000049a0
        /*0718*/ 	.word	0x000000ff
        /*071c*/ 	.word	0x00000000
        /*0720*/ 	.short	0x0101
        /*0722*/ 	.byte	0x06
	.zero		1


	//   ....[37]....
        /*0724*/ 	.word	0x00005e80
        /*0728*/ 	.word	0x000000ff
        /*072c*/ 	.word	0x00028c50
        /*0730*/ 	.short	0x010a
        /*0732*/ 	.byte	0x15
	.zero		1


	//   ....[38]....
        /*0734*/ 	.word	0x00005ec0
        /*0738*/ 	.word	0x000000ff
        /*073c*/ 	.word	0x00028c50
        /*0740*/ 	.short	0x010a
        /*0742*/ 	.byte	0x15
	.zero		1


	//   ....[39]....
        /*0744*/ 	.word	0x00006150
        /*0748*/ 	.word	0x000000ff
        /*074c*/ 	.word	0x00000000
        /*0750*/ 	.short	0x0101
        /*0752*/ 	.byte	0x15
	.zero		1


	//   ....[40]....
        /*0754*/ 	.word	0x00008660
        /*0758*/ 	.word	0x000000ff
        /*075c*/ 	.word	0x00000000
        /*0760*/ 	.short	0x0101
        /*0762*/ 	.byte	0x04
	.zero		1


	//   ....[41]....
        /*0764*/ 	.word	0x0000a100
        /*0768*/ 	.word	0x00000013
        /*076c*/ 	.word	0x00028c40
        /*0770*/ 	.short	0x010a
        /*0772*/ 	.byte	0x3f
	.zero		1


	//   ....[42]....
        /*0774*/ 	.word	0x0000a570
        /*0778*/ 	.word	0x00000013
        /*077c*/ 	.word	0x00028c30
        /*0780*/ 	.short	0x0107
        /*0782*/ 	.byte	0x3f
	.zero		1


	//   ....[43]....
        /*0784*/ 	.word	0x0000a630
        /*0788*/ 	.word	0x00000013
        /*078c*/ 	.word	0x00028c30
        /*0790*/ 	.short	0x0101
        /*0792*/ 	.byte	0x3f
	.zero		1


	//   ....[44]....
        /*0794*/ 	.word	0x0000aca0
        /*0798*/ 	.word	0x000000ff
        /*079c*/ 	.word	0x00028c00
        /*07a0*/ 	.short	0x0107
        /*07a2*/ 	.byte	0x27
	.zero		1


	//   ....[45]....
        /*07a4*/ 	.word	0x0000ad00
        /*07a8*/ 	.word	0x000000ff
        /*07ac*/ 	.word	0x00028c00
        /*07b0*/ 	.short	0x0101
        /*07b2*/ 	.byte	0x27
	.zero		1


	//   ....[46]....
        /*07b4*/ 	.word	0x0000ad20
        /*07b8*/ 	.word	0x000000ff
        /*07bc*/ 	.word	0x00028c20
        /*07c0*/ 	.short	0x010a
        /*07c2*/ 	.byte	0x27
	.zero		1


	//   ....[47]....
        /*07c4*/ 	.word	0x0000adb0
        /*07c8*/ 	.word	0x00000013
        /*07cc*/ 	.word	0x00028c60
        /*07d0*/ 	.short	0x010a
        /*07d2*/ 	.byte	0x3f
	.zero		1


	//   ....[48]....
        /*07d4*/ 	.word	0x0000b7e0
        /*07d8*/ 	.word	0x00000013
        /*07dc*/ 	.word	0x00028c50
        /*07e0*/ 	.short	0x0107
        /*07e2*/ 	.byte	0x3f
	.zero		1


	//   ....[49]....
        /*07e4*/ 	.word	0x0000b8c0
        /*07e8*/ 	.word	0x00000013
        /*07ec*/ 	.word	0x00028c50
        /*07f0*/ 	.short	0x0101
        /*07f2*/ 	.byte	0x3f
	.zero		1


	//   ....[50]....
        /*07f4*/ 	.word	0x0000bb60
        /*07f8*/ 	.word	0x00000009
        /*07fc*/ 	.word	0x00028c40
        /*0800*/ 	.short	0x010a
        /*0802*/ 	.byte	0x3f
	.zero		1


	//   ....[51]....
        /*0804*/ 	.word	0x0000be90
        /*0808*/ 	.word	0x00000009
        /*080c*/ 	.word	0x00028c30
        /*0810*/ 	.short	0x0107
        /*0812*/ 	.byte	0x3f
	.zero		1


	//   ....[52]....
        /*0814*/ 	.word	0x0000bf50
        /*0818*/ 	.word	0x00000009
        /*081c*/ 	.word	0x00028c30
        /*0820*/ 	.short	0x0101
        /*0822*/ 	.byte	0x3f
	.zero		1


	//   ....[53]....
        /*0824*/ 	.word	0x0000bf80
        /*0828*/ 	.word	0x00000009
        /*082c*/ 	.word	0x00028c60
        /*0830*/ 	.short	0x010a
        /*0832*/ 	.byte	0x3f
	.zero		1


	//   ....[54]....
        /*0834*/ 	.word	0x0000c590
        /*0838*/ 	.word	0x00000009
        /*083c*/ 	.word	0x00028c50
        /*0840*/ 	.short	0x0107
        /*0842*/ 	.byte	0x3f
	.zero		1


	//   ....[55]....
        /*0844*/ 	.word	0x0000c670
        /*0848*/ 	.word	0x00000009
        /*084c*/ 	.word	0x00028c50
        /*0850*/ 	.short	0x0101
        /*0852*/ 	.byte	0x3f
	.zero		1


	//   ....[56]....
        /*0854*/ 	.word	0x0000c7f0
        /*0858*/ 	.word	0x00000004
        /*085c*/ 	.word	0x00028c20
        /*0860*/ 	.short	0x010a
        /*0862*/ 	.byte	0x3f
	.zero		1


	//   ....[57]....
        /*0864*/ 	.word	0x0000c970
        /*0868*/ 	.word	0x00000005
        /*086c*/ 	.word	0x00028c40
        /*0870*/ 	.short	0x010a
        /*0872*/ 	.byte	0x3f
	.zero		1


	//   ....[58]....
        /*0874*/ 	.word	0x0000ca10
        /*0878*/ 	.word	0x00000011
        /*087c*/ 	.word	0x00028c40
        /*0880*/ 	.short	0x010a
        /*0882*/ 	.byte	0x3f
	.zero		1


	//   ....[59]....
        /*0884*/ 	.word	0x0000ca50
        /*0888*/ 	.word	0x00000005
        /*088c*/ 	.word	0x00028c60
        /*0890*/ 	.short	0x010a
        /*0892*/ 	.byte	0x3f
	.zero		1


	//   ....[60]....
        /*0894*/ 	.word	0x0000ca90
        /*0898*/ 	.word	0x00000011
        /*089c*/ 	.word	0x00028c60
        /*08a0*/ 	.short	0x010a
        /*08a2*/ 	.byte	0x3f
	.zero		1


	//   ....[61]....
        /*08a4*/ 	.word	0x0000cb00
        /*08a8*/ 	.word	0x00000003
        /*08ac*/ 	.word	0x00028c50
        /*08b0*/ 	.short	0x010a
        /*08b2*/ 	.byte	0x3f
	.zero		1


	//   ....[62]....
        /*08b4*/ 	.word	0x0000cb60
        /*08b8*/ 	.word	0x00000004
        /*08bc*/ 	.word	0x00028c50
        /*08c0*/ 	.short	0x010a
        /*08c2*/ 	.byte	0x3f
	.zero		1


	//   ....[63]....
        /*08c4*/ 	.word	0x0000cbc0
        /*08c8*/ 	.word	0x00000003
        /*08cc*/ 	.word	0x00028c00
        /*08d0*/ 	.short	0x010a
        /*08d2*/ 	.byte	0x3f
	.zero		1


	//   ....[64]....
        /*08d4*/ 	.word	0x0000cc10
        /*08d8*/ 	.word	0x00000007
        /*08dc*/ 	.word	0x00028c30
        /*08e0*/ 	.short	0x010a
        /*08e2*/ 	.byte	0x3f
	.zero		1


	//   ....[65]....
        /*08e4*/ 	.word	0x0000cc60
        /*08e8*/ 	.word	0x00000007
        /*08ec*/ 	.word	0x00028c50
        /*08f0*/ 	.short	0x010a
        /*08f2*/ 	.byte	0x3f
	.zero		1


	//   ....[66]....
        /*08f4*/ 	.word	0x0000ccc0
        /*08f8*/ 	.word	0x00000004
        /*08fc*/ 	.word	0x00028c30
        /*0900*/ 	.short	0x010a
        /*0902*/ 	.byte	0x3f
	.zero		1


	//   ....[67]....
        /*0904*/ 	.word	0x0000cd20
        /*0908*/ 	.word	0x00000008
        /*090c*/ 	.word	0x00028c50
        /*0910*/ 	.short	0x010a
        /*0912*/ 	.byte	0x3f
	.zero		1


	//   ....[68]....
        /*0914*/ 	.word	0x0000ce40
        /*0918*/ 	.word	0x00000013
        /*091c*/ 	.word	0x00028c40
        /*0920*/ 	.short	0x010a
        /*0922*/ 	.byte	0x3f
	.zero		1


	//   ....[69]....
        /*0924*/ 	.word	0x0000d7d0
        /*0928*/ 	.word	0x00000003
        /*092c*/ 	.word	0x00028c20
        /*0930*/ 	.short	0x010a
        /*0932*/ 	.byte	0x3f
	.zero		1


	//   ....[70]....
        /*0934*/ 	.word	0x0000d820
        /*0938*/ 	.word	0x00000013
        /*093c*/ 	.word	0x00028c60
        /*0940*/ 	.short	0x010a
        /*0942*/ 	.byte	0x3f
	.zero		1


	//   ....[71]....
        /*0944*/ 	.word	0x0000e0d0
        /*0948*/ 	.word	0x00000009
        /*094c*/ 	.word	0x00028c40
        /*0950*/ 	.short	0x010a
        /*0952*/ 	.byte	0x3f
	.zero		1


	//   ....[72]....
        /*0954*/ 	.word	0x0000e570
        /*0958*/ 	.word	0x00000009
        /*095c*/ 	.word	0x00028c60
        /*0960*/ 	.short	0x010a
        /*0962*/ 	.byte	0x3f
	.zero		1


	//   ....[73]....
        /*0964*/ 	.word	0x0000ecc0
        /*0968*/ 	.word	0x00000004
        /*096c*/ 	.word	0x00028c20
        /*0970*/ 	.short	0x010a
        /*0972*/ 	.byte	0x3f
	.zero		1


	//   ....[74]....
        /*0974*/ 	.word	0x0000ee60
        /*0978*/ 	.word	0x00000005
        /*097c*/ 	.word	0x00028c40
        /*0980*/ 	.short	0x010a
        /*0982*/ 	.byte	0x3f
	.zero		1


	//   ....[75]....
        /*0984*/ 	.word	0x0000eeb0
        /*0988*/ 	.word	0x00000011
        /*098c*/ 	.word	0x00028c40
        /*0990*/ 	.short	0x010a
        /*0992*/ 	.byte	0x3f
	.zero		1


	//   ....[76]....
        /*0994*/ 	.word	0x0000ef00
        /*0998*/ 	.word	0x00000005
        /*099c*/ 	.word	0x00028c60
        /*09a0*/ 	.short	0x010a
        /*09a2*/ 	.byte	0x3f
	.zero		1


	//----- nvinfo : EIATTR_NUM_MBARRIERS
	.align		4
.L_600:
        /*09a4*/ 	.byte	0x03, 0x38
        /*09a6*/ 	.short	0x0016


	//----- nvinfo : EIATTR_EXIT_INSTR_OFFSETS
	.align		4
        /*09a8*/ 	.byte	0x04, 0x1c
        /*09aa*/ 	.short	(.L_602 - .L_601)


	//   ....[0]....
.L_601:
        /*09ac*/ 	.word	0x00000920


	//   ....[1]....
        /*09b0*/ 	.word	0x00008b20


	//   ....[2]....
        /*09b4*/ 	.word	0x0000cae0


	//----- nvinfo : EIATTR_MAX_THREADS
	.align		4
.L_602:
        /*09b8*/ 	.byte	0x04, 0x05
        /*09ba*/ 	.short	(.L_604 - .L_603)
.L_603:
        /*09bc*/ 	.word	0x00000180
        /*09c0*/ 	.word	0x00000001
        /*09c4*/ 	.word	0x00000001


	//----- nvinfo : EIATTR_CRS_STACK_SIZE
	.align		4
.L_604:
        /*09c8*/ 	.byte	0x04, 0x1e
        /*09ca*/ 	.short	(.L_606 - .L_605)
.L_605:
        /*09cc*/ 	.word	0x00000000


	//----- nvinfo : EIATTR_CBANK_PARAM_SIZE
	.align		4
.L_606:
        /*09d0*/ 	.byte	0x03, 0x19
        /*09d2*/ 	.short	0x0a70


	//----- nvinfo : EIATTR_PARAM_CBANK
	.align		4
        /*09d4*/ 	.byte	0x04, 0x0a
        /*09d6*/ 	.short	(.L_608 - .L_607)
	.align		4
.L_607:
        /*09d8*/ 	.word	index@(.nv.constant0._ZN7cutlass13device_kernelIN5flash11enable_sm90INS1_16FlashAttnFwdSm90INS1_25CollectiveMainloopFwdSm90ILi2EN4cute5tupleIJNS5_1CILi1EEES8_S8_EEENS6_IJNS7_ILi64EEESA_SA_EEELi512ENS_6half_tEfNS_4arch4Sm90ELb0ELb0ELb1ELb0ELb1ELb0ELb0ELb0ELb0ELb1ELb0ELb0EEENS1_21CollectiveEpilogueFwdINS6_IJSA_NS7_ILi512EEESA_EEES9_SC_SE_Li256ELb0ELb1ELb0ELb0EEENS1_29StaticPersistentTileSchedulerILb0EEEEEEEEEvNT_6ParamsE)
        /*09dc*/ 	.short	0x0210
        /*09de*/ 	.short	0x0a70


	//----- nvinfo : EIATTR_SW_WAR
	.align		4
.L_608:
        /*09e0*/ 	.byte	0x04, 0x36
        /*09e2*/ 	.short	(.L_610 - .L_609)
.L_609:
        /*09e4*/ 	.word	0x00000008
.L_610:


//--------------------- .nv.info._ZN7cutlass13device_kernelIN5flash11enable_sm90INS1_16FlashAttnFwdSm90INS1_25CollectiveMainloopFwdSm90ILi2EN4cute5tupleIJNS5_1CILi1EEES8_S8_EEENS6_IJNS7_ILi64EEESA_SA_EEELi512ENS_6half_tEfNS_4arch4Sm90ELb0ELb0ELb1ELb0ELb1ELb0ELb1ELb0ELb0ELb1ELb0ELb0EEENS1_21CollectiveEpilogueFwdINS6_IJSA_NS7_ILi512EEESA_EEES9_SC_SE_Li256ELb0ELb1ELb0ELb0EEENS1_29StaticPersistentTileSchedulerILb0EEEEEEEEEvNT_6ParamsE --------------------------
	.section	.nv.info._ZN7cutlass13device_kernelIN5flash11enable_sm90INS1_16FlashAttnFwdSm90INS1_25CollectiveMainloopFwdSm90ILi2EN4cute5tupleIJNS5_1CILi1EEES8_S8_EEENS6_IJNS7_ILi64EEESA_SA_EEELi512ENS_6half_tEfNS_4arch4Sm90ELb0ELb0ELb1ELb0ELb1ELb0ELb1ELb0ELb0ELb1ELb0ELb0EEENS1_21CollectiveEpilogueFwdINS6_IJSA_NS7_ILi512EEESA_EEES9_SC_SE_Li256ELb0ELb1ELb0ELb0EEENS1_29StaticPersistentTileSchedulerILb0EEEEEEEEEvNT_6ParamsE,"",@"SHT_CUDA_INFO"
	.sectionflags	@""
	.align	4


	//----- nvinfo : EIATTR_CUDA_API_VERSION
	.align		4
        /*0000*/ 	.byte	0x04, 0x37
        /*0002*/ 	.short	(.L_612 - .L_611)
.L_611:
        /*0004*/ 	.word	0x00000082


	//----- nvinfo : EIATTR_KPARAM_INFO
	.align		4
.L_612:
        /*0008*/ 	.byte	0x04, 0x17
        /*000a*/ 	.short	(.L_614 - .L_613)
.L_613:
        /*000c*/ 	.word	0x00000000
        /*0010*/ 	.short	0x0000
        /*0012*/ 	.short	0x0070
        /*0014*/ 	.byte	0x00, 0xf0, 0x01, 0x2c


	//----- nvinfo : EIATTR_SPARSE_MMA_MASK
	.align		4
.L_614:
        /*0018*/ 	.byte	0x03, 0x50
        /*001a*/ 	.short	0x0000


	//----- nvinfo : EIATTR_MAXREG_COUNT
	.align		4
        /*001c*/ 	.byte	0x03, 0x1b
        /*001e*/ 	.short	0x00a8


	//----- nvinfo : EIATTR_NUM_BARRIERS
	.align		4
        /*0020*/ 	.byte	0x02, 0x4c
        /*0022*/ 	.byte	0x10
	.zero		1


	//----- nvinfo : EIATTR_EXTERNS
	.align		4
        /*0024*/ 	.byte	0x04, 0x0f
        /*0026*/ 	.short	(.L_616 - .L_615)


	//   ....[0]....
	.align		4
.L_615:
        /*0028*/ 	.word	index@(__assertfail)


	//----- nvinfo : EIATTR_ANNOTATIONS
	.align		4
.L_616:
        /*002c*/ 	.byte	0x04, 0x55
        /*002e*/ 	.short	(.L_618 - .L_617)


	//   ....[0]....
.L_617:
        /* <DEDUP_REMOVED lines=17> */


	//----- nvinfo : EIATTR_MERCURY_ISA_VERSION
	.align		4
.L_618:
        /*0128*/ 	.byte	0x03, 0x5f
        /*012a*/ 	.short	0x0101


	//----- nvinfo : EIATTR_INT_WARP_WIDE_INSTR_OFFSETS
	.align		4
        /*012c*/ 	.byte	0x04, 0x31
        /*012e*/ 	.short	(.L_620 - .L_619)


	//   ....[0]....
.L_619:
        /*0130*/ 	.word	0x000000d0


	//   ....[1]....
        /*0134*/ 	.word	0x000000e0


	//   ....[2]....
        /*0138*/ 	.word	0x000000f0


	//   ....[3]....
        /*013c*/ 	.word	0x00000190


	//----- nvinfo : EIATTR_COOP_GROUP_MASK_REGIDS
	.align		4
.L_620:
        /*0140*/ 	.byte	0x04, 0x29
        /*0142*/ 	.short	(.L_622 - .L_621)


	//   ....[0]....
.L_621:
        /*0144*/ 	.word	0xffffffff


	//   ....[1]....
        /*0148*/ 	.word	0xffffffff


	//   ....[2]....
        /*014c*/ 	.word	0xffffffff


	//   ....[3]....
        /*0150*/ 	.word	0xffffffff


	//   ....[4]....
        /*0154*/ 	.word	0xffffffff


	//   ....[5]....
        /*0158*/ 	.word	0xffffffff


	//   ....[6]....
        /*015c*/ 	.word	0xffffffff


	//   ....[7]....
        /*0160*/ 	.word	0xffffffff


	//   ....[8]....
        /*0164*/ 	.word	0xffffffff


	//   ....[9]....
        /*0168*/ 	.word	0xffffffff


	//   ....[10]....
        /*016c*/ 	.word	0xffffffff


	//   ....[11]....
        /*0170*/ 	.word	0xffffffff


	//   ....[12]....
        /*0174*/ 	.word	0xffffffff


	//   ....[13]....
        /*0178*/ 	.word	0xffffffff


	//   ....[14]....
        /*017c*/ 	.word	0xffffffff


	//   ....[15]....
        /*0180*/ 	.word	0xffffffff


	//   ....[16]....
        /*0184*/ 	.word	0xffffffff


	//   ....[17]....
        /*0188*/ 	.word	0xffffffff


	//   ....[18]....
        /*018c*/ 	.word	0xffffffff


	//   ....[19]....
        /*0190*/ 	.word	0xffffffff


	//   ....[20]....
        /*0194*/ 	.word	0xffffffff


	//   ....[21]....
        /*0198*/ 	.word	0xffffffff


	//   ....[22]....
        /*019c*/ 	.word	0xffffffff


	//   ....[23]....
        /*01a0*/ 	.word	0xffffffff


	//   ....[24]....
        /*01a4*/ 	.word	0xffffffff


	//   ....[25]....
        /*01a8*/ 	.word	0xffffffff


	//   ....[26]....
        /*01ac*/ 	.word	0xffffffff


	//   ....[27]....
        /*01b0*/ 	.word	0xffffffff


	//   ....[28]....
        /*01b4*/ 	.word	0xffffffff


	//   ....[29]....
        /*01b8*/ 	.word	0xffffffff


	//   ....[30]....
        /*01bc*/ 	.word	0xffffffff


	//   ....[31]....
        /*01c0*/ 	.word	0xffffffff


	//   ....[32]....
        /*01c4*/ 	.word	0xffffffff


	//   ....[33]....
        /*01c8*/ 	.word	0xffffffff


	//   ....[34]....
        /*01cc*/ 	.word	0xffffffff


	//   ....[35]....
        /*01d0*/ 	.word	0xffffffff


	//   ....[36]....
        /*01d4*/ 	.word	0xffffffff


	//   ....[37]....
        /*01d8*/ 	.word	0xffffffff


	//   ....[38]....
        /*01dc*/ 	.word	0xffffffff


	//   ....[39]....
        /*01e0*/ 	.word	0xffffffff


	//   ....[40]....
        /*01e4*/ 	.word	0xffffffff


	//   ....[41]....
        /*01e8*/ 	.word	0xffffffff


	//   ....[42]....
        /*01ec*/ 	.word	0xffffffff


	//   ....[43]....
        /*01f0*/ 	.word	0xffffffff


	//   ....[44]....
        /*01f4*/ 	.word	0xffffffff


	//   ....[45]....
        /*01f8*/ 	.word	0xffffffff


	//   ....[46]....
        /*01fc*/ 	.word	0xffffffff


	//   ....[47]....
        /*0200*/ 	.word	0xffffffff


	//   ....[48]....
        /*0204*/ 	.word	0xffffffff


	//   ....[49]....
        /*0208*/ 	.word	0xffffffff


	//   ....[50]....
        /*020c*/ 	.word	0xffffffff


	//   ....[51]....
        /*0210*/ 	.word	0xffffffff


	//   ....[52]....
        /*0214*/ 	.word	0xffffffff


	//   ....[53]....
        /*0218*/ 	.word	0xffffffff


	//   ....[54]....
        /*021c*/ 	.word	0xffffffff


	//   ....[55]....
        /*0220*/ 	.word	0xffffffff


	//   ....[56]....
        /*0224*/ 	.word	0xffffffff


	//   ....[57]....
        /*0228*/ 	.word	0xffffffff


	//   ....[58]....
        /*022c*/ 	.word	0xffffffff


	//   ....[59]....
        /*0230*/ 	.word	0xffffffff


	//   ....[60]....
        /*0234*/ 	.word	0xffffffff


	//   ....[61]....
        /*0238*/ 	.word	0xffffffff


	//   ....[62]....
        /*023c*/ 	.word	0xffffffff


	//   ....[63]....
        /*0240*/ 	.word	0xffffffff


	//   ....[64]....
        /*0244*/ 	.word	0xffffffff


	//   ....[65]....
        /*0248*/ 	.word	0xffffffff


	//   ....[66]....
        /*024c*/ 	.word	0xffffffff


	//   ....[67]....
        /*0250*/ 	.word	0xffffffff


	//   ....[68]....
        /*0254*/ 	.word	0xffffffff


	//   ....[69]....
        /*0258*/ 	.word	0xffffffff


	//   ....[70]....
        /*025c*/ 	.word	0xffffffff


	//   ....[71]....
        /*0260*/ 	.word	0xffffffff


	//   ....[72]....
        /*0264*/ 	.word	0xffffffff


	//   ....[73]....
        /*0268*/ 	.word	0xffffffff


	//   ....[74]....
        /*026c*/ 	.word	0xffffffff


	//   ....[75]....
        /*0270*/ 	.word	0xffffffff


	//   ....[76]....
        /*0274*/ 	.word	0xffffffff


	//   ....[77]....
        /*0278*/ 	.word	0xffffffff


	//   ....[78]....
        /*027c*/ 	.word	0xffffffff


	//   ....[79]....
        /*0280*/ 	.word	0xffffffff


	//   ....[80]....
        /*0284*/ 	.word	0xffffffff


	//   ....[81]....
        /*0288*/ 	.word	0xffffffff


	//   ....[82]....
        /*028c*/ 	.word	0x0500000f


	//   ....[83]....
        /*0290*/ 	.word	0x0500000f


	//   ....[84]....
        /*0294*/ 	.word	0x0500000f


	//   ....[85]....
        /*0298*/ 	.word	0x0500000f


	//   ....[86]....
        /*029c*/ 	.word	0x0500000f


	//   ....[87]....
        /*02a0*/ 	.word	0x0500000f


	//   ....[88]....
        /*02a4*/ 	.word	0x0500000f


	//   ....[89]....
        /*02a8*/ 	.word	0x0500000f


	//   ....[90]....
        /*02ac*/ 	.word	0x0500000f


	//   ....[91]....
        /*02b0*/ 	.word	0x0500000f


	//   ....[92]....
        /*02b4*/ 	.word	0x0500000f


	//   ....[93]....
        /*02b8*/ 	.word	0x0500000f


	//   ....[94]....
        /*02bc*/ 	.word	0x0500000f


	//   ....[95]....
        /*02c0*/ 	.word	0x0500000f


	//   ....[96]....
        /*02c4*/ 	.word	0x0500000f


	//   ....[97]....
        /*02c8*/ 	.word	0x0500000f


	//   ....[98]....
        /*02cc*/ 	.word	0x0500000f


	//   ....[99]....
        /*02d0*/ 	.word	0x0500000f


	//   ....[100]....
        /*02d4*/ 	.word	0x0500000f


	//   ....[101]....
        /*02d8*/ 	.word	0x0500000f


	//   ....[102]....
        /*02dc*/ 	.word	0x0500000f


	//   ....[103]....
        /*02e0*/ 	.word	0x0500000f


	//   ....[104]....
        /*02e4*/ 	.word	0x0500000f


	//   ....[105]....
        /*02e8*/ 	.word	0x0500000f


	//   ....[106]....
        /*02ec*/ 	.word	0x0500000f


	//   ....[107]....
        /*02f0*/ 	.word	0x0500000f


	//   ....[108]....
        /*02f4*/ 	.word	0x0500000f


	//   ....[109]....
        /*02f8*/ 	.word	0x0500000f


	//   ....[110]....
        /*02fc*/ 	.word	0x0500000f


	//   ....[111]....
        /*0300*/ 	.word	0x0500000f


	//   ....[112]....
        /*0304*/ 	.word	0x0500000f


	//   ....[113]....
        /*0308*/ 	.word	0x0500000f


	//   ....[114]....
        /*030c*/ 	.word	0x0500000f


	//   ....[115]....
        /*0310*/ 	.word	0x0500000f


	//   ....[116]....
        /*0314*/ 	.word	0x0500000f


	//   ....[117]....
        /*0318*/ 	.word	0x0500000f


	//   ....[118]....
        /*031c*/ 	.word	0x0500000f


	//   ....[119]....
        /*0320*/ 	.word	0x0500000f


	//   ....[120]....
        /*0324*/ 	.word	0x0500000f


	//   ....[121]....
        /*0328*/ 	.word	0x0500000f


	//   ....[122]....
        /*032c*/ 	.word	0x0500000f


	//   ....[123]....
        /*0330*/ 	.word	0x0500000f


	//   ....[124]....
        /*0334*/ 	.word	0x0500000f


	//   ....[125]....
        /*0338*/ 	.word	0x0500000f


	//   ....[126]....
        /*033c*/ 	.word	0x0500000f


	//   ....[127]....
        /*0340*/ 	.word	0x0500000f


	//   ....[128]....
        /*0344*/ 	.word	0x0500000f


	//   ....[129]....
        /*0348*/ 	.word	0x0500000f


	//   ....[130]....
        /*034c*/ 	.word	0x0500000f


	//   ....[131]....
        /*0350*/ 	.word	0x0500000f


	//----- nvinfo : EIATTR_COOP_GROUP_INSTR_OFFSETS
	.align		4
.L_622:
        /*0354*/ 	.byte	0x04, 0x28
        /*0356*/ 	.short	(.L_624 - .L_623)


	//   ....[0]....
.L_623:
        /*0358*/ 	.word	0x00000080


	//   ....[1]....
        /*035c*/ 	.word	0x00000090


	//   ....[2]....
        /*0360*/ 	.word	0x000002c0


	//   ....[3]....
        /*0364*/ 	.word	0x00000420


	//   ....[4]....
        /*0368*/ 	.word	0x00000540


	//   ....[5]....
        /*036c*/ 	.word	0x000006a0


	//   ....[6]....
        /*0370*/ 	.word	0x000010b0


	//   ....[7]....
        /*0374*/ 	.word	0x00002810


	//   ....[8]....
        /*0378*/ 	.word	0x00002fb0


	//   ....[9]....
        /*037c*/ 	.word	0x00004780


	//   ....[10]....
        /*0380*/ 	.word	0x00004800


	//   ....[11]....
        /*0384*/ 	.word	0x00004a70


	//   ....[12]....
        /*0388*/ 	.word	0x00004b00


	//   ....[13]....
        /*038c*/ 	.word	0x000052e0


	//   ....[14]....
        /*0390*/ 	.word	0x00005890


	//   ....[15]....
        /*0394*/ 	.word	0x00006d40


	//   ....[16]....
        /*0398*/ 	.word	0x00006df0


	//   ....[17]....
        /*039c*/ 	.word	0x000070e0


	//   ....[18]....
        /*03a0*/ 	.word	0x000072a0


	//   ....[19]....
        /*03a4*/ 	.word	0x000081a0


	//   ....[20]....
        /*03a8*/ 	.word	0x00008250


	//   ....[21]....
        /*03ac*/ 	.word	0x00008280


	//   ....[22]....
        /*03b0*/ 	.word	0x00008340


	//   ....[23]....
        /*03b4*/ 	.word	0x00008360


	//   ....[24]....
        /*03b8*/ 	.word	0x000093b0


	//   ....[25]....
        /*03bc*/ 	.word	0x0000a020


	//   ....[26]....
        /*03c0*/ 	.word	0x0000a060


	//   ....[27]....
        /*03c4*/ 	.word	0x0000a080


	//   ....[28]....
        /*03c8*/ 	.word	0x0000a0a0


	//   ....[29]....
        /*03cc*/ 	.word	0x0000a6d0


	//   ....[30]....
        /*03d0*/ 	.word	0x0000a6f0


	//   ....[31]....
        /*03d4*/ 	.word	0x0000a930


	//   ....[32]....
        /*03d8*/ 	.word	0x0000a960


	//   ....[33]....
        /*03dc*/ 	.word	0x0000c640


	//   ....[34]....
        /*03e0*/ 	.word	0x0000c670


	//   ....[35]....
        /*03e4*/ 	.word	0x0000c710


	//   ....[36]....
        /*03e8*/ 	.word	0x0000c730


	//   ....[37]....
        /*03ec*/ 	.word	0x0000c7a0


	//   ....[38]....
        /*03f0*/ 	.word	0x0000c7c0


	//   ....[39]....
        /*03f4*/ 	.word	0x0000c7d0


	//   ....[40]....
        /*03f8*/ 	.word	0x0000c7e0


	//   ....[41]....
        /*03fc*/ 	.word	0x0000ce80


	//   ....[42]....
        /*0400*/ 	.word	0x0000ceb0


	//   ....[43]....
        /*0404*/ 	.word	0x0000cf70


	//   ....[44]....
        /*0408*/ 	.word	0x0000cf80


	//   ....[45]....
        /*040c*/ 	.word	0x0000d010


	//   ....[46]....
        /*0410*/ 	.word	0x0000d020


	//   ....[47]....
        /*0414*/ 	.word	0x0000d040


	//   ....[48]....
        /*0418*/ 	.word	0x0000d080


	//   ....[49]....
        /*041c*/ 	.word	0x0000d5e0


	//   ....[50]....
        /*0420*/ 	.word	0x0000d610


	//   ....[51]....
        /*0424*/ 	.word	0x0000d620


	//   ....[52]....
        /*0428*/ 	.word	0x0000d640


	//   ....[53]....
        /*042c*/ 	.word	0x0000d7b0


	//   ....[54]....
        /*0430*/ 	.word	0x0000d7f0


	//   ....[55]....
        /*0434*/ 	.word	0x0000d810


	//   ....[56]....
        /*0438*/ 	.word	0x0000d8e0


	//   ....[57]....
        /*043c*/ 	.word	0x0000de00


	//   ....[58]....
        /*0440*/ 	.word	0x0000de30


	//   ....[59]....
        /*0444*/ 	.word	0x0000de60


	//   ....[60]....
        /*0448*/ 	.word	0x0000df20


	//   ....[61]....
        /*044c*/ 	.word	0x0000df60


	//   ....[62]....
        /*0450*/ 	.word	0x0000df80


	//   ....[63]....
        /*0454*/ 	.word	0x0000dfa0


	//   ....[64]....
        /*0458*/ 	.word	0x0000e330


	//   ....[65]....
        /*045c*/ 	.word	0x0000eb90


	//   ....[66]....
        /*0460*/ 	.word	0x0000ebb0


	//   ....[67]....
        /*0464*/ 	.word	0x0000ec00


	//   ....[68]....
        /*0468*/ 	.word	0x0000ec10


	//   ....[69]....
        /*046c*/ 	.word	0x0000ec50


	//   ....[70]....
        /*0470*/ 	.word	0x0000ec60


	//   ....[71]....
        /*0474*/ 	.word	0x0000ec70


	//   ....[72]....
        /*0478*/ 	.word	0x0000ecb0


	//   ....[73]....
        /*047c*/ 	.word	0x0000efe0


	//   ....[74]....
        /*0480*/ 	.word	0x0000f010


	//   ....[75]....
        /*0484*/ 	.word	0x0000f040


	//   ....[76]....
        /*0488*/ 	.word	0x0000f080


	//   ....[77]....
        /*048c*/ 	.word	0x0000f0a0


	//   ....[78]....
        /*0490*/ 	.word	0x0000f160


	//   ....[79]....
        /*0494*/ 	.word	0x0000f180


	//   ....[80]....
        /*0498*/ 	.word	0x0000f200


	//   ....[81]....
        /*049c*/ 	.word	0x0000f740


	//   ....[82]....
        /*04a0*/ 	.word	0x0000fc60


	//   ....[83]....
        /*04a4*/ 	.word	0x0000fd50


	//   ....[84]....
        /*04a8*/ 	.word	0x0000fdf0


	//   ....[85]....
        /*04ac*/ 	.word	0x0000fe60


	//   ....[86]....
        /*04b0*/ 	.word	0x0000ff50


	//   ....[87]....
        /*04b4*/ 	.word	0x0000ffc0


	//   ....[88]....
        /*04b8*/ 	.word	0x000100b0


	//   ....[89]....
        /*04bc*/ 	.word	0x00010120


	//   ....[90]....
        /*04c0*/ 	.word	0x000101c0


	//   ....[91]....
        /*04c4*/ 	.word	0x000102b0


	//   ....[92]....
        /*04c8*/ 	.word	0x00010330


	//   ....[93]....
        /*04cc*/ 	.word	0x00010390


	//   ....[94]....
        /*04d0*/ 	.word	0x00010480


	//   ....[95]....
        /*04d4*/ 	.word	0x00010500


	//   ....[96]....
        /*04d8*/ 	.word	0x000105e0


	//   ....[97]....
        /*04dc*/ 	.word	0x00010650


	//   ....[98]....
        /*04e0*/ 	.word	0x00010710


	//   ....[99]....
        /*04e4*/ 	.word	0x000107b0


	//   ....[100]....
        /*04e8*/ 	.word	0x00010860


	//   ....[101]....
        /*04ec*/ 	.word	0x000109a0


	//   ....[102]....
        /*04f0*/ 	.word	0x00010a90


	//   ....[103]....
        /*04f4*/ 	.word	0x00010c40


	//   ....[104]....
        /*04f8*/ 	.word	0x00010c90


	//   ....[105]....
        /*04fc*/ 	.word	0x00010da0


	//   ....[106]....
        /*0500*/ 	.word	0x00010e80


	//   ....[107]....
        /*0504*/ 	.word	0x00011000


	//   ....[108]....
        /*0508*/ 	.word	0x000110f0


	//   ....[109]....
        /*050c*/ 	.word	0x00011250


	//   ....[110]....
        /*0510*/ 	.word	0x00011390


	//   ....[111]....
        /*0514*/ 	.word	0x000114a0


	//   ....[112]....
        /*0518*/ 	.word	0x000115e0


	//   ....[113]....
        /*051c*/ 	.word	0x000116e0


	//   ....[114]....
        /*0520*/ 	.word	0x000117b0


	//   ....[115]....
        /*0524*/ 	.word	0x00011890


	//   ....[116]....
        /*0528*/ 	.word	0x00011930


	//   ....[117]....
        /*052c*/ 	.word	0x00011990


	//   ....[118]....
        /*0530*/ 	.word	0x00011a40


	//   ....[119]....
        /*0534*/ 	.word	0x00011aa0


	//   ....[120]....
        /*0538*/ 	.word	0x00011b50


	//   ....[121]....
        /*053c*/ 	.word	0x00011bb0


	//   ....[122]....
        /*0540*/ 	.word	0x00011c60


	//   ....[123]....
        /*0544*/ 	.word	0x00011d50


	//   ....[124]....
        /*0548*/ 	.word	0x00011e20


	//   ....[125]....
        /*054c*/ 	.word	0x00011ef0


	//   ....[126]....
        /*0550*/ 	.word	0x00012000


	//   ....[127]....
        /*0554*/ 	.word	0x00012120


	//   ....[128]....
        /*0558*/ 	.word	0x00012200


	//   ....[129]....
        /*055c*/ 	.word	0x00012300


	//   ....[130]....
        /*0560*/ 	.word	0x000123d0


	//   ....[131]....
        /*0564*/ 	.word	0x000124e0


	//----- nvinfo : EIATTR_REG_RECONFIG
	.align		4
.L_624:
        /*0568*/ 	.byte	0x01, 0x54
	.zero		2


	//----- nvinfo : EIATTR_SYSCALL_OFFSETS
	.align		4
        /*056c*/ 	.byte	0x04, 0x46
        /*056e*/ 	.short	(.L_626 - .L_625)


	//   ....[0]....
.L_625:
        /*0570*/ 	.word	0x00002a10


	//   ....[1]....
        /*0574*/ 	.word	0x0000bee0


	//   ....[2]....
        /*0578*/ 	.word	0x0000c020


	//   ....[3]....
        /*057c*/ 	.word	0x0000c110


	//   ....[4]....
        /*0580*/ 	.word	0x0000cb20


	//   ....[5]....
        /*0584*/ 	.word	0x0000d2c0


	//----- nvinfo : EIATTR_MBARRIER_INSTR_OFFSETS
	.align		4
.L_626:
        /*0588*/ 	.byte	0x04, 0x39
        /*058a*/ 	.short	(.L_628 - .L_627)


	//   ....[0]....
.L_627:
        /*058c*/ 	.word	0x000001a0
        /*0590*/ 	.word	0x000000ff
        /*0594*/ 	.word	0x00038800
        /*0598*/ 	.short	0x0100
        /*059a*/ 	.byte	0x08
	.zero		1


	//   ....[1]....
        /*059c*/ 	.word	0x000001b0
        /*05a0*/ 	.word	0x000000ff
        /*05a4*/ 	.word	0x00038810
        /*05a8*/ 	.short	0x0100
        /*05aa*/ 	.byte	0x08
	.zero		1


	//   ....[2]....
        /*05ac*/ 	.word	0x000001c0
        /*05b0*/ 	.word	0x000000ff
        /*05b4*/ 	.word	0x00038820
        /*05b8*/ 	.short	0x0100
        /*05ba*/ 	.byte	0x08
	.zero		1


	//   ....[3]....
        /*05bc*/ 	.word	0x00000270
        /*05c0*/ 	.word	0x000000ff
        /*05c4*/ 	.word	0x00038830
        /*05c8*/ 	.short	0x0100
        /*05ca*/ 	.byte	0x06
	.zero		1


	//   ....[4]....
        /*05cc*/ 	.word	0x00000280
        /*05d0*/ 	.word	0x000000ff
        /*05d4*/ 	.word	0x00038840
        /*05d8*/ 	.short	0x0100
        /*05da*/ 	.byte	0x06
	.zero		1


	//   ....[5]....
        /*05dc*/ 	.word	0x00000290
        /*05e0*/ 	.word	0x000000ff
        /*05e4*/ 	.word	0x00038838
        /*05e8*/ 	.short	0x0100
        /*05ea*/ 	.byte	0x06
	.zero		1


	//   ....[6]....
        /*05ec*/ 	.word	0x000002a0
        /*05f0*/ 	.word	0x000000ff
        /*05f4*/ 	.word	0x00038848
        /*05f8*/ 	.short	0x0100
        /*05fa*/ 	.byte	0x06
	.zero		1


	//   ....[7]....
        /*05fc*/ 	.word	0x000003d0
        /*0600*/ 	.word	0x000000ff
        /*0604*/ 	.word	0x00038850
        /*0608*/ 	.short	0x0100
        /*060a*/ 	.byte	0x08
	.zero		1


	//   ....[8]....
        /*060c*/ 	.word	0x000003e0
        /*0610*/ 	.word	0x000000ff
        /*0614*/ 	.word	0x00038860
        /*0618*/ 	.short	0x0100
        /*061a*/ 	.byte	0x08
	.zero		1


	//   ....[9]....
        /*061c*/ 	.word	0x000003f0
        /*0620*/ 	.word	0x000000ff
        /*0624*/ 	.word	0x00038858
        /*0628*/ 	.short	0x0100
        /*062a*/ 	.byte	0x08
	.zero		1


	//   ....[10]....
        /*062c*/ 	.word	0x00000400
        /*0630*/ 	.word	0x000000ff
        /*0634*/ 	.word	0x00038868
        /*0638*/ 	.short	0x0100
        /*063a*/ 	.byte	0x08
	.zero		1


	//   ....[11]....
        /*063c*/ 	.word	0x000004f0
        /*0640*/ 	.word	0x000000ff
        /*0644*/ 	.word	0x00038870
        /*0648*/ 	.short	0x0100
        /*064a*/ 	.byte	0x06
	.zero		1


	//   ....[12]....
        /*064c*/ 	.word	0x00000500
        /*0650*/ 	.word	0x000000ff
        /*0654*/ 	.word	0x00038880
        /*0658*/ 	.short	0x0100
        /*065a*/ 	.byte	0x06
	.zero		1


	//   ....[13]....
        /*065c*/ 	.word	0x00000510
        /*0660*/ 	.word	0x000000ff
        /*0664*/ 	.word	0x00038878
        /*0668*/ 	.short	0x0100
        /*066a*/ 	.byte	0x06
	.zero		1


	//   ....[14]....
        /*066c*/ 	.word	0x00000520
        /*0670*/ 	.word	0x000000ff
        /*0674*/ 	.word	0x00038888
        /*0678*/ 	.short	0x0100
        /*067a*/ 	.byte	0x06
	.zero		1


	//   ....[15]....
        /*067c*/ 	.word	0x00000650
        /*0680*/ 	.word	0x000000ff
        /*0684*/ 	.word	0x00038890
        /*0688*/ 	.short	0x0100
        /*068a*/ 	.byte	0x08
	.zero		1


	//   ....[16]....
        /*068c*/ 	.word	0x00000660
        /*0690*/ 	.word	0x000000ff
        /*0694*/ 	.word	0x000388a0
        /*0698*/ 	.short	0x0100
        /*069a*/ 	.byte	0x08
	.zero		1


	//   ....[17]....
        /*069c*/ 	.word	0x00000670
        /*06a0*/ 	.word	0x000000ff
        /*06a4*/ 	.word	0x00038898
        /*06a8*/ 	.short	0x0100
        /*06aa*/ 	.byte	0x08
	.zero		1


	//   ....[18]....
        /*06ac*/ 	.word	0x00000680
        /*06b0*/ 	.word	0x000000ff
        /*06b4*/ 	.word	0x000388a8
        /*06b8*/ 	.short	0x0100
        /*06ba*/ 	.byte	0x08
	.zero		1


	//   ....[19]....
        /*06bc*/ 	.word	0x000007b0
        /*06c0*/ 	.word	0x000000ff
        /*06c4*/ 	.word	0x000388b0
        /*06c8*/ 	.short	0x0100
        /*06ca*/ 	.byte	0x08
	.zero		1


	//   ....[20]....
        /*06cc*/ 	.word	0x000007c0
        /*06d0*/ 	.word	0x000000ff
        /*06d4*/ 	.word	0x000388c0
        /*06d8*/ 	.short	0x0100
        /*06da*/ 	.byte	0x08
	.zero		1


	//   ....[21]....
        /*06dc*/ 	.word	0x000007d0
        /*06e0*/ 	.word	0x000000ff
        /*06e4*/ 	.word	0x000388b8
        /*06e8*/ 	.short	0x0100
        /*06ea*/ 	.byte	0x08
	.zero		1


	//   ....[22]....
        /*06ec*/ 	.word	0x000007e0
        /*06f0*/ 	.word	0x000000ff
        /*06f4*/ 	.word	0x000388c8
        /*06f8*/ 	.short	0x0100
        /*06fa*/ 	.byte	0x08
	.zero		1


	//   ....[23]....
        /*06fc*/ 	.word	0x00001400
        /*0700*/ 	.word	0x000000ff
        /*0704*/ 	.word	0x00000000
        /*0708*/ 	.short	0x0101
        /*070a*/ 	.byte	0x06
	.zero		1


	//   ....[24]....
        /*070c*/ 	.word	0x00001f00
        /*0710*/ 	.word	0x000000ff
        /*0714*/ 	.word	0x00000000
        /*0718*/ 	.short	0x0101
        /*071a*/ 	.byte	0x06
	.zero		1


	//   ....[25]....
        /*071c*/ 	.word	0x00002a70
        /*0720*/ 	.word	0x000000ff
        /*0724*/ 	.word	0x00038800
        /*0728*/ 	.short	0x010a
        /*072a*/ 	.byte	0x26
	.zero		1


	//   ....[26]....
        /*072c*/ 	.word	0x00002ae0
        /*0730*/ 	.word	0x00000003
        /*0734*/ 	.word	0x00038830
        /*0738*/ 	.short	0x010a
        /*073a*/ 	.byte	0x3f
	.zero		1


	//   ....[27]....
        /*073c*/ 	.word	0x00002b20
        /*0740*/ 	.word	0x00000003
        /*0744*/ 	.word	0x00038830
        /*0748*/ 	.short	0x010a
        /*074a*/ 	.byte	0x3f
	.zero		1


	//   ....[28]....
        /*074c*/ 	.word	0x00002da0
        /*0750*/ 	.word	0x000000ff
        /*0754*/ 	.word	0x00038810
        /*0758*/ 	.short	0x010a
        /*075a*/ 	.byte	0x26
	.zero		1


	//   ....[29]....
        /*075c*/ 	.word	0x00002de0
        /*0760*/ 	.word	0x00000003
        /*0764*/ 	.word	0x00038850
        /*0768*/ 	.short	0x010a
        /*076a*/ 	.byte	0x3f
	.zero		1


	//   ....[30]....
        /*076c*/ 	.word	0x00002e20
        /*0770*/ 	.word	0x00000003
        /*0774*/ 	.word	0x00038850
        /*0778*/ 	.short	0x010a
        /*077a*/ 	.byte	0x3f
	.zero		1


	//   ....[31]....
        /*077c*/ 	.word	0x00004ab0
        /*0780*/ 	.word	0x000000ff
        /*0784*/ 	.word	0x00000000
        /*0788*/ 	.short	0x0101
        /*078a*/ 	.byte	0x07
	.zero		1


	//   ....[32]....
        /*078c*/ 	.word	0x00005360
        /*0790*/ 	.word	0x000000ff
        /*0794*/ 	.word	0x00000000
        /*0798*/ 	.short	0x0101
        /*079a*/ 	.byte	0x07
	.zero		1


	//   ....[33]....
        /*079c*/ 	.word	0x00005470
        /*07a0*/ 	.word	0x000000ff
        /*07a4*/ 	.word	0x00038830
        /*07a8*/ 	.short	0x010a
        /*07aa*/ 	.byte	0x07
	.zero		1


	//   ....[34]....
        /*07ac*/ 	.word	0x000054b0
        /*07b0*/ 	.word	0x000000ff
        /*07b4*/ 	.word	0x00038830
        /*07b8*/ 	.short	0x010a
        /*07ba*/ 	.byte	0x07
	.zero		1


	//   ....[35]....
        /*07bc*/ 	.word	0x000056c0
        /*07c0*/ 	.word	0x000000ff
        /*07c4*/ 	.word	0x00038850
        /*07c8*/ 	.short	0x010a
        /*07ca*/ 	.byte	0x07
	.zero		1


	//   ....[36]....
        /*07cc*/ 	.word	0x00005700
        /*07d0*/ 	.word	0x000000ff
        /*07d4*/ 	.word	0x00038850
        /*07d8*/ 	.short	0x010a
        /*07da*/ 	.byte	0x07
	.zero		1


	//   ....[37]....
        /*07dc*/ 	.word	0x00006bc0
        /*07e0*/ 	.word	0x000000ff
        /*07e4*/ 	.word	0x00000000
        /*07e8*/ 	.short	0x0101
        /*07ea*/ 	.byte	0x0b
	.zero		1


	//   ....[38]....
        /*07ec*/ 	.word	0x00008230
        /*07f0*/ 	.word	0x000000ff
        /*07f4*/ 	.word	0x00000000
        /*07f8*/ 	.short	0x0101
        /*07fa*/ 	.byte	0x07
	.zero		1


	//   ....[39]....
        /*07fc*/ 	.word	0x0000a6e0
        /*0800*/ 	.word	0x000000ff
        /*0804*/ 	.word	0x00000000
        /*0808*/ 	.short	0x0101
        /*080a*/ 	.byte	0x04
	.zero		1


	//   ....[40]....
        /*080c*/ 	.word	0x0000c430
        /*0810*/ 	.word	0x00000019
        /*0814*/ 	.word	0x00038840
        /*0818*/ 	.short	0x010a
        /*081a*/ 	.byte	0x3f
	.zero		1


	//   ....[41]....
        /*081c*/ 	.word	0x0000c8e0
        /*0820*/ 	.word	0x00000019
        /*0824*/ 	.word	0x00038830
        /*0828*/ 	.short	0x0107
        /*082a*/ 	.byte	0x3f
	.zero		1


	//   ....[42]....
        /*082c*/ 	.word	0x0000c9a0
        /*0830*/ 	.word	0x00000019
        /*0834*/ 	.word	0x00038830
        /*0838*/ 	.short	0x0101
        /*083a*/ 	.byte	0x3f
	.zero		1


	//   ....[43]....
        /*083c*/ 	.word	0x0000d140
        /*0840*/ 	.word	0x000000ff
        /*0844*/ 	.word	0x00038800
        /*0848*/ 	.short	0x0107
        /*084a*/ 	.byte	0x25
	.zero		1


	//   ....[44]....
        /*084c*/ 	.word	0x0000d190
        /*0850*/ 	.word	0x000000ff
        /*0854*/ 	.word	0x00038800
        /*0858*/ 	.short	0x0101
        /*085a*/ 	.byte	0x25
	.zero		1


	//   ....[45]....
        /*085c*/ 	.word	0x0000db00
        /*0860*/ 	.word	0x000000ff
        /*0864*/ 	.word	0x00038810
        /*0868*/ 	.short	0x0107
        /*086a*/ 	.byte	0x25
	.zero		1


	//   ....[46]....
        /*086c*/ 	.word	0x0000db60
        /*0870*/ 	.word	0x000000ff
        /*0874*/ 	.word	0x00038810
        /*0878*/ 	.short	0x0101
        /*087a*/ 	.byte	0x25
	.zero		1


	//   ....[47]....
        /*087c*/ 	.word	0x0000db80
        /*0880*/ 	.word	0x000000ff
        /*0884*/ 	.word	0x00038820
        /*0888*/ 	.short	0x010a
        /*088a*/ 	.byte	0x25
	.zero		1


	//   ....[48]....
        /*088c*/ 	.word	0x0000dc10
        /*0890*/ 	.word	0x00000019
        /*0894*/ 	.word	0x00038860
        /*0898*/ 	.short	0x010a
        /*089a*/ 	.byte	0x3f
	.zero		1


	//   ....[49]....
        /*089c*/ 	.word	0x0000e670
        /*08a0*/ 	.word	0x00000019
        /*08a4*/ 	.word	0x00038850
        /*08a8*/ 	.short	0x0107
        /*08aa*/ 	.byte	0x3f
	.zero		1


	//   ....[50]....
        /*08ac*/ 	.word	0x0000e750
        /*08b0*/ 	.word	0x00000019
        /*08b4*/ 	.word	0x00038850
        /*08b8*/ 	.short	0x0101
        /*08ba*/ 	.byte	0x3f
	.zero		1


	//   ....[51]....
        /*08bc*/ 	.word	0x0000e9f0
        /*08c0*/ 	.word	0x00000008
        /*08c4*/ 	.word	0x00038840
        /*08c8*/ 	.short	0x010a
        /*08ca*/ 	.byte	0x3f
	.zero		1


	//   ....[52]....
        /*08cc*/ 	.word	0x0000ed30
        /*08d0*/ 	.word	0x00000008
        /*08d4*/ 	.word	0x00038830
        /*08d8*/ 	.short	0x0107
        /*08da*/ 	.byte	0x3f
	.zero		1


	//   ....[53]....
        /*08dc*/ 	.word	0x0000edf0
        /*08e0*/ 	.word	0x00000008
        /*08e4*/ 	.word	0x00038830
        /*08e8*/ 	.short	0x0101
        /*08ea*/ 	.byte	0x3f
	.zero		1


	//   ....[54]....
        /*08ec*/ 	.word	0x0000ee20
        /*08f0*/ 	.word	0x00000008
        /*08f4*/ 	.word	0x00038860
        /*08f8*/ 	.short	0x010a
        /*08fa*/ 	.byte	0x3f
	.zero		1


	//   ....[55]....
        /*08fc*/ 	.word	0x0000f460
        /*0900*/ 	.word	0x00000008
        /*0904*/ 	.word	0x00038850
        /*0908*/ 	.short	0x0107
        /*090a*/ 	.byte	0x3f
	.zero		1


	//   ....[56]....
        /*090c*/ 	.word	0x0000f530
        /*0910*/ 	.word	0x00000008
        /*0914*/ 	.word	0x00038850
        /*0918*/ 	.short	0x0101
        /*091a*/ 	.byte	0x3f
	.zero		1


	//   ....[57]....
        /*091c*/ 	.word	0x0000f6c0
        /*0920*/ 	.word	0x00000005
        /*0924*/ 	.word	0x00038820
        /*0928*/ 	.short	0x010a
        /*092a*/ 	.byte	0x3f
	.zero		1


	//   ....[58]....
        /*092c*/ 	.word	0x0000f830
        /*0930*/ 	.word	0x00000003
        /*0934*/ 	.word	0x00038840
        /*0938*/ 	.short	0x010a
        /*093a*/ 	.byte	0x3f
	.zero		1


	//   ....[59]....
        /*093c*/ 	.word	0x0000f8d0
        /*0940*/ 	.word	0x00000005
        /*0944*/ 	.word	0x00038840
        /*0948*/ 	.short	0x010a
        /*094a*/ 	.byte	0x3f
	.zero		1


	//   ....[60]....
        /*094c*/ 	.word	0x0000f910
        /*0950*/ 	.word	0x00000003
        /*0954*/ 	.word	0x00038860
        /*0958*/ 	.short	0x010a
        /*095a*/ 	.byte	0x3f
	.zero		1


	//   ....[61]....
        /*095c*/ 	.word	0x0000f950
        /*0960*/ 	.word	0x00000005
        /*0964*/ 	.word	0x00038860
        /*0968*/ 	.short	0x010a
        /*096a*/ 	.byte	0x3f
	.zero		1


	//   ....[62]....
        /*096c*/ 	.word	0x0000f9c0
        /*0970*/ 	.word	0x00000003
        /*0974*/ 	.word	0x00038800
        /*0978*/ 	.short	0x010a
        /*097a*/ 	.byte	0x3f
	.zero		1


	//   ....[63]....
        /*097c*/ 	.word	0x0000fa10
        /*0980*/ 	.word	0x00000003
        /*0984*/ 	.word	0x00038830
        /*0988*/ 	.short	0x010a
        /*098a*/ 	.byte	0x3f
	.zero		1


	//   ....[64]....
        /*098c*/ 	.word	0x0000fa70
        /*0990*/ 	.word	0x00000005
        /*0994*/ 	.word	0x00038810
        /*0998*/ 	.short	0x010a
        /*099a*/ 	.byte	0x3f
	.zero		1


	//   ....[65]....
        /*099c*/ 	.word	0x0000fac0
        /*09a0*/ 	.word	0x00000003
        /*09a4*/ 	.word	0x00038850
        /*09a8*/ 	.short	0x010a
        /*09aa*/ 	.byte	0x3f
	.zero		1


	//   ....[66]....
        /*09ac*/ 	.word	0x0000fb20
        /*09b0*/ 	.word	0x00000005
        /*09b4*/ 	.word	0x00038830
        /*09b8*/ 	.short	0x010a
        /*09ba*/ 	.byte	0x3f
	.zero		1


	//   ....[67]....
        /*09bc*/ 	.word	0x0000fb80
        /*09c0*/ 	.word	0x00000005
        /*09c4*/ 	.word	0x00038850
        /*09c8*/ 	.short	0x010a
        /*09ca*/ 	.byte	0x3f
	.zero		1


	//   ....[68]....
        /*09cc*/ 	.word	0x0000fca0
        /*09d0*/ 	.word	0x00000019
        /*09d4*/ 	.word	0x00038840
        /*09d8*/ 	.short	0x010a
        /*09da*/ 	.byte	0x3f
	.zero		1


	//   ....[69]....
        /*09dc*/ 	.word	0x00010f00
        /*09e0*/ 	.word	0x00000003
        /*09e4*/ 	.word	0x00038820
        /*09e8*/ 	.short	0x010a
        /*09ea*/ 	.byte	0x3f
	.zero		1


	//   ....[70]....
        /*09ec*/ 	.word	0x00010f50
        /*09f0*/ 	.word	0x00000019
        /*09f4*/ 	.word	0x00038860
        /*09f8*/ 	.short	0x010a
        /*09fa*/ 	.byte	0x3f
	.zero		1


	//   ....[71]....
        /*09fc*/ 	.word	0x000117e0
        /*0a00*/ 	.word	0x00000008
        /*0a04*/ 	.word	0x00038840
        /*0a08*/ 	.short	0x010a
        /*0a0a*/ 	.byte	0x3f
	.zero		1


	//   ....[72]....
        /*0a0c*/ 	.word	0x00011ca0
        /*0a10*/ 	.word	0x00000008
        /*0a14*/ 	.word	0x00038860
        /*0a18*/ 	.short	0x010a
        /*0a1a*/ 	.byte	0x3f
	.zero		1


	//   ....[73]....
        /*0a1c*/ 	.word	0x00012400
        /*0a20*/ 	.word	0x00000005
        /*0a24*/ 	.word	0x00038820
        /*0a28*/ 	.short	0x010a
        /*0a2a*/ 	.byte	0x3f
	.zero		1


	//   ....[74]....
        /*0a2c*/ 	.word	0x000125a0
        /*0a30*/ 	.word	0x00000003
        /*0a34*/ 	.word	0x00038840
        /*0a38*/ 	.short	0x010a
        /*0a3a*/ 	.byte	0x3f
	.zero		1


	//   ....[75]....
        /*0a3c*/ 	.word	0x000125f0
        /*0a40*/ 	.word	0x00000005
        /*0a44*/ 	.word	0x00038840
        /*0a48*/ 	.short	0x010a
        /*0a4a*/ 	.byte	0x3f
	.zero		1


	//   ....[76]....
        /*0a4c*/ 	.word	0x00012640
        /*0a50*/ 	.word	0x00000003
        /*0a54*/ 	.word	0x00038860
        /*0a58*/ 	.short	0x010a
        /*0a5a*/ 	.byte	0x3f
	.zero		1


	//----- nvinfo : EIATTR_NUM_MBARRIERS
	.align		4
.L_628:
        /*0a5c*/ 	.byte	0x03, 0x38
        /*0a5e*/ 	.short	0x0017


	//----- nvinfo : EIATTR_EXIT_INSTR_OFFSETS
	.align		4
        /*0a60*/ 	.byte	0x04, 0x1c
        /*0a62*/ 	.short	(.L_630 - .L_629)


	//   ....[0]....
.L_629:
        /*0a64*/ 	.word	0x00000930


	//   ....[1]....
        /*0a68*/ 	.word	0x0000abb0


	//   ....[2]....
        /*0a6c*/ 	.word	0x0000f9a0


	//----- nvinfo : EIATTR_MAX_THREADS
	.align		4
.L_630:
        /*0a70*/ 	.byte	0x04, 0x05
        /*0a72*/ 	.short	(.L_632 - .L_631)
.L_631:
        /*0a74*/ 	.word	0x00000180
        /*0a78*/ 	.word	0x00000001
        /*0a7c*/ 	.word	0x00000001


	//----- nvinfo : EIATTR_CRS_STACK_SIZE
	.align		4
.L_632:
        /*0a80*/ 	.byte	0x04, 0x1e
        /*0a82*/ 	.short	(.L_634 - .L_633)
.L_633:
        /*0a84*/ 	.word	0x00000000


	//----- nvinfo : EIATTR_CBANK_PARAM_SIZE
	.align		4
.L_634:
        /*0a88*/ 	.byte	0x03, 0x19
        /*0a8a*/ 	.short	0x0b70


	//----- nvinfo : EIATTR_PARAM_CBANK
	.align		4
        /*0a8c*/ 	.byte	0x04, 0x0a
        /*0a8e*/ 	.short	(.L_636 - .L_635)
	.align		4
.L_635:
        /*0a90*/ 	.word	index@(.nv.constant0._ZN7cutlass13device_kernelIN5flash11enable_sm90INS1_16FlashAttnFwdSm90INS1_25CollectiveMainloopFwdSm90ILi2EN4cute5tupleIJNS5_1CILi1EEES8_S8_EEENS6_IJNS7_ILi64EEESA_SA_EEELi512ENS_6half_tEfNS_4arch4Sm90ELb0ELb0ELb1ELb0ELb1ELb0ELb1ELb0ELb0ELb1ELb0ELb0EEENS1_21CollectiveEpilogueFwdINS6_IJSA_NS7_ILi512EEESA_EEES9_SC_SE_Li256ELb0ELb1ELb0ELb0EEENS1_29StaticPersistentTileSchedulerILb0EEEEEEEEEvNT_6ParamsE)
        /*0a94*/ 	.short	0x0210
        /*0a96*/ 	.short	0x0b70


	//----- nvinfo : EIATTR_SW_WAR
	.align		4
.L_636:
        /*0a98*/ 	.byte	0x04, 0x36
        /*0a9a*/ 	.short	(.L_638 - .L_637)
.L_637:
        /*0a9c*/ 	.word	0x00000008
.L_638:


//--------------------- .nv.info._ZN7cutlass13device_kernelIN5flash11enable_sm90INS1_16FlashAttnFwdSm90INS1_25CollectiveMainloopFwdSm90ILi2EN4cute5tupleIJNS5_1CILi1EEES8_S8_EEENS6_IJNS7_ILi64EEESA_SA_EEELi512ENS_6half_tEfNS_4arch4Sm90ELb0ELb0ELb1ELb1ELb1ELb0ELb0ELb0ELb0ELb1ELb0ELb0EEENS1_21CollectiveEpilogueFwdINS6_IJSA_NS7_ILi512EEESA_EEES9_SC_SE_Li256ELb1ELb1ELb0ELb0EEENS1_36VarlenDynamicPersistentTileSchedulerILi64ELi64ELi256ELi128ELb0ELb1ELb1ELb0ELb1ELb1EEEEEEEEEvNT_6ParamsE --------------------------
	.section	.nv.info._ZN7cutlass13device_kernelIN5flash11enable_sm90INS1_16FlashAttnFwdSm90INS1_25CollectiveMainloopFwdSm90ILi2EN4cute5tupleIJNS5_1CILi1EEES8_S8_EEENS6_IJNS7_ILi64EEESA_SA_EEELi512ENS_6half_tEfNS_4arch4Sm90ELb0ELb0ELb1ELb1ELb1ELb0ELb0ELb0ELb0ELb1ELb0ELb0EEENS1_21CollectiveEpilogueFwdINS6_IJSA_NS7_ILi512EEESA_EEES9_SC_SE_Li256ELb1ELb1ELb0ELb0EEENS1_36VarlenDynamicPersistentTileSchedulerILi64ELi64ELi256ELi128ELb0ELb1ELb1ELb0ELb1ELb1EEEEEEEEEvNT_6ParamsE,"",@"SHT_CUDA_INFO"
	.sectionflags	@""
	.align	4


	//----- nvinfo : EIATTR_CUDA_API_VERSION
	.align		4
        /*0000*/ 	.byte	0x04, 0x37
        /*0002*/ 	.short	(.L_640 - .L_639)
.L_639:
        /*0004*/ 	.word	0x00000082


	//----- nvinfo : EIATTR_KPARAM_INFO
	.align		4
.L_640:
        /*0008*/ 	.byte	0x04, 0x17
        /*000a*/ 	.short	(.L_642 - .L_641)
.L_641:
        /*000c*/ 	.word	0x00000000
        /*0010*/ 	.short	0x0000
        /*0012*/ 	.short	0x0070
        /*0014*/ 	.byte	0x00, 0xf0, 0x01, 0x2a


	//----- nvinfo : EIATTR_SPARSE_MMA_MASK
	.align		4
.L_642:
        /*0018*/ 	.byte	0x03, 0x50
        /*001a*/ 	.short	0x0000


	//----- nvinfo : EIATTR_MAXREG_COUNT
	.align		4
        /*001c*/ 	.byte	0x03, 0x1b
        /*001e*/ 	.short	0x00a8


	//----- nvinfo : EIATTR_NUM_BARRIERS
	.align		4
        /*0020*/ 	.byte	0x02, 0x4c
        /*0022*/ 	.byte	0x10
	.zero		1


	//----- nvinfo : EIATTR_EXTERNS
	.align		4
        /*0024*/ 	.byte	0x04, 0x0f
        /*0026*/ 	.short	(.L_644 - .L_643)


	//   ....[0]....
	.align		4
.L_643:
        /*0028*/ 	.word	index@(__assertfail)


	//----- nvinfo : EIATTR_ANNOTATIONS
	.align		4
.L_644:
        /*002c*/ 	.byte	0x04, 0x55
        /*002e*/ 	.short	(.L_646 - .L_645)


	//   ....[0]....
.L_645:
        /* <DEDUP_REMOVED lines=19> */


	//----- nvinfo : EIATTR_MERCURY_ISA_VERSION
	.align		4
.L_646:
        /*0150*/ 	.byte	0x03, 0x5f
        /*0152*/ 	.short	0x0101


	//----- nvinfo : EIATTR_UNUSED_LOAD_BYTE_OFFSET
	.align		4
        /*0154*/ 	.byte	0x04, 0x44
        /*0156*/ 	.short	(.L_648 - .L_647)


	//   ....[0]....
.L_647:
        /*0158*/ 	.word	0x00000950
        /*015c*/ 	.word	0x0000fff0


	//   ....[1]....
        /*0160*/ 	.word	0x00007380
        /*0164*/ 	.word	0x0000fff0


	//----- nvinfo : EIATTR_INT_WARP_WIDE_INSTR_OFFSETS
	.align		4
.L_648:
        /*0168*/ 	.byte	0x04, 0x31
        /*016a*/ 	.short	(.L_650 - .L_649)


	//   ....[0]....
.L_649:
        /*016c*/ 	.word	0x000000c0


	//   ....[1]....
        /*0170*/ 	.word	0x000000d0


	//   ....[2]....
        /*0174*/ 	.word	0x00000170


	//   ....[3]....
        /*0178*/ 	.word	0x0000b390


	//   ....[4]....
        /*017c*/ 	.word	0x0000b420


	//   ....[5]....
        /*0180*/ 	.word	0x0000e8b0


	//   ....[6]....
        /*0184*/ 	.word	0x0000e940


	//----- nvinfo : EIATTR_COOP_GROUP_MASK_REGIDS
	.align		4
.L_650:
        /*0188*/ 	.byte	0x04, 0x29
        /*018a*/ 	.short	(.L_652 - .L_651)


	//   ....[0]....
.L_651:
        /*018c*/ 	.word	0xffffffff


	//   ....[1]....
        /*0190*/ 	.word	0xffffffff


	//   ....[2]....
        /*0194*/ 	.word	0xffffffff


	//   ....[3]....
        /*0198*/ 	.word	0xffffffff


	//   ....[4]....
        /*019c*/ 	.word	0xffffffff


	//   ....[5]....
        /*01a0*/ 	.word	0xffffffff


	//   ....[6]....
        /*01a4*/ 	.word	0xffffffff


	//   ....[7]....
        /*01a8*/ 	.word	0xffffffff


	//   ....[8]....
        /*01ac*/ 	.word	0xffffffff


	//   ....[9]....
        /*01b0*/ 	.word	0xffffffff


	//   ....[10]....
        /*01b4*/ 	.word	0xffffffff


	//   ....[11]....
        /*01b8*/ 	.word	0xffffffff


	//   ....[12]....
        /*01bc*/ 	.word	0xffffffff


	//   ....[13]....
        /*01c0*/ 	.word	0xffffffff


	//   ....[14]....
        /*01c4*/ 	.word	0xffffffff


	//   ....[15]....
        /*01c8*/ 	.word	0xffffffff


	//   ....[16]....
        /*01cc*/ 	.word	0xffffffff


	//   ....[17]....
        /*01d0*/ 	.word	0xffffffff


	//   ....[18]....
        /*01d4*/ 	.word	0xffffffff


	//   ....[19]....
        /*01d8*/ 	.word	0xffffffff


	//   ....[20]....
        /*01dc*/ 	.word	0xffffffff


	//   ....[21]....
        /*01e0*/ 	.word	0xffffffff


	//   ....[22]....
        /*01e4*/ 	.word	0xffffffff


	//   ....[23]....
        /*01e8*/ 	.word	0xffffffff


	//   ....[24]....
        /*01ec*/ 	.word	0xffffffff


	//   ....[25]....
        /*01f0*/ 	.word	0xffffffff


	//   ....[26]....
        /*01f4*/ 	.word	0xffffffff


	//   ....[27]....
        /*01f8*/ 	.word	0xffffffff


	//   ....[28]....
        /*01fc*/ 	.word	0xffffffff


	//   ....[29]....
        /*0200*/ 	.word	0xffffffff


	//   ....[30]....
        /*0204*/ 	.word	0xffffffff


	//   ....[31]....
        /*0208*/ 	.word	0xffffffff


	//   ....[32]....
        /*020c*/ 	.word	0xffffffff


	//   ....[33]....
        /*0210*/ 	.word	0xffffffff


	//   ....[34]....
        /*0214*/ 	.word	0xffffffff


	//   ....[35]....
        /*0218*/ 	.word	0xffffffff


	//   ....[36]....
        /*021c*/ 	.word	0xffffffff


	//   ....[37]....
        /*0220*/ 	.word	0xffffffff


	//   ....[38]....
        /*0224*/ 	.word	0xffffffff


	//   ....[39]....
        /*0228*/ 	.word	0xffffffff


	//   ....[40]....
        /*022c*/ 	.word	0xffffffff


	//   ....[41]....
        /*0230*/ 	.word	0xffffffff


	//   ....[42]....
        /*0234*/ 	.word	0xffffffff


	//   ....[43]....
        /*0238*/ 	.word	0xffffffff


	//   ....[44]....
        /*023c*/ 	.word	0xffffffff


	//   ....[45]....
        /*0240*/ 	.word	0xffffffff


	//   ....[46]....
        /*0244*/ 	.word	0xffffffff


	//   ....[47]....
        /*0248*/ 	.word	0xffffffff


	//   ....[48]....
        /*024c*/ 	.word	0xffffffff


	//   ....[49]....
        /*0250*/ 	.word	0xffffffff


	//   ....[50]....
        /*0254*/ 	.word	0xffffffff


	//   ....[51]....
        /*0258*/ 	.word	0xffffffff


	//   ....[52]....
        /*025c*/ 	.word	0xffffffff


	//   ....[53]....
        /*0260*/ 	.word	0xffffffff


	//   ....[54]....
        /*0264*/ 	.word	0xffffffff


	//   ....[55]....
        /*0268*/ 	.word	0xffffffff


	//   ....[56]....
        /*026c*/ 	.word	0xffffffff


	//   ....[57]....
        /*0270*/ 	.word	0xffffffff


	//   ....[58]....
        /*0274*/ 	.word	0xffffffff


	//   ....[59]....
        /*0278*/ 	.word	0xffffffff


	//   ....[60]....
        /*027c*/ 	.word	0xffffffff


	//   ....[61]....
        /*0280*/ 	.word	0xffffffff


	//   ....[62]....
        /*0284*/ 	.word	0xffffffff


	//   ....[63]....
        /*0288*/ 	.word	0xffffffff


	//   ....[64]....
        /*028c*/ 	.word	0xffffffff


	//   ....[65]....
        /*0290*/ 	.word	0xffffffff


	//   ....[66]....
        /*0294*/ 	.word	0xffffffff


	//   ....[67]....
        /*0298*/ 	.word	0xffffffff


	//   ....[68]....
        /*029c*/ 	.word	0xffffffff


	//   ....[69]....
        /*02a0*/ 	.word	0xffffffff


	//   ....[70]....
        /*02a4*/ 	.word	0xffffffff


	//   ....[71]....
        /*02a8*/ 	.word	0xffffffff


	//   ....[72]....
        /*02ac*/ 	.word	0xffffffff


	//   ....[73]....
        /*02b0*/ 	.word	0xffffffff


	//   ....[74]....
        /*02b4*/ 	.word	0xffffffff


	//   ....[75]....
        /*02b8*/ 	.word	0xffffffff


	//   ....[76]....
        /*02bc*/ 	.word	0xffffffff


	//   ....[77]....
        /*02c0*/ 	.word	0xffffffff


	//   ....[78]....
        /*02c4*/ 	.word	0xffffffff


	//   ....[79]....
        /*02c8*/ 	.word	0xffffffff


	//   ....[80]....
        /*02cc*/ 	.word	0xffffffff


	//   ....[81]....
        /*02d0*/ 	.word	0xffffffff


	//   ....[82]....
        /*02d4*/ 	.word	0xffffffff


	//   ....[83]....
        /*02d8*/ 	.word	0xffffffff


	//   ....[84]....
        /*02dc*/ 	.word	0xffffffff


	//   ....[85]....
        /*02e0*/ 	.word	0xffffffff


	//   ....[86]....
        /*02e4*/ 	.word	0xffffffff


	//   ....[87]....
        /*02e8*/ 	.word	0xffffffff


	//   ....[88]....
        /*02ec*/ 	.word	0xffffffff


	//   ....[89]....
        /*02f0*/ 	.word	0xffffffff


	//   ....[90]....
        /*02f4*/ 	.word	0xffffffff


	//   ....[91]....
        /*02f8*/ 	.word	0xffffffff


	//   ....[92]....
        /*02fc*/ 	.word	0xffffffff


	//   ....[93]....
        /*0300*/ 	.word	0xffffffff


	//   ....[94]....
        /*0304*/ 	.word	0xffffffff


	//   ....[95]....
        /*0308*/ 	.word	0xffffffff


	//   ....[96]....
        /*030c*/ 	.word	0xffffffff


	//   ....[97]....
        /*0310*/ 	.word	0xffffffff


	//   ....[98]....
        /*0314*/ 	.word	0xffffffff


	//   ....[99]....
        /*0318*/ 	.word	0xffffffff


	//   ....[100]....
        /*031c*/ 	.word	0xffffffff


	//   ....[101]....
        /*0320*/ 	.word	0xffffffff


	//   ....[102]....
        /*0324*/ 	.word	0xffffffff


	//   ....[103]....
        /*0328*/ 	.word	0xffffffff


	//   ....[104]....
        /*032c*/ 	.word	0xffffffff


	//   ....[105]....
        /*0330*/ 	.word	0xffffffff


	//   ....[106]....
        /*0334*/ 	.word	0xffffffff


	//   ....[107]....
        /*0338*/ 	.word	0xffffffff


	//   ....[108]....
        /*033c*/ 	.word	0xffffffff


	//   ....[109]....
        /*0340*/ 	.word	0x0500000f


	//   ....[110]....
        /*0344*/ 	.word	0x0500000f


	//   ....[111]....
        /*0348*/ 	.word	0x0500000f


	//   ....[112]....
        /*034c*/ 	.word	0x0500000f


	//   ....[113]....
        /*0350*/ 	.word	0x0500000f


	//   ....[114]....
        /*0354*/ 	.word	0x0500000f


	//   ....[115]....
        /*0358*/ 	.word	0x0500000f


	//   ....[116]....
        /*035c*/ 	.word	0x0500000f


	//   ....[117]....
        /*0360*/ 	.word	0x0500000f


	//   ....[118]....
        /*0364*/ 	.word	0x0500000f


	//   ....[119]....
        /*0368*/ 	.word	0x0500000f


	//   ....[120]....
        /*036c*/ 	.word	0x0500000f


	//   ....[121]....
        /*0370*/ 	.word	0x0500000f


	//   ....[122]....
        /*0374*/ 	.word	0x0500000f


	//   ....[123]....
        /*0378*/ 	.word	0x0500000f


	//   ....[124]....
        /*037c*/ 	.word	0x0500000f


	//   ....[125]....
        /*0380*/ 	.word	0x0500000f


	//   ....[126]....
        /*0384*/ 	.word	0x0500000f


	//   ....[127]....
        /*0388*/ 	.word	0x0500000f


	//   ....[128]....
        /*038c*/ 	.word	0x0500000f


	//   ....[129]....
        /*0390*/ 	.word	0x0500000f


	//   ....[130]....
        /*0394*/ 	.word	0x0500000f


	//   ....[131]....
        /*0398*/ 	.word	0x0500000f


	//   ....[132]....
        /*039c*/ 	.word	0x0500000f


	//   ....[133]....
        /*03a0*/ 	.word	0x0500000f


	//   ....[134]....
        /*03a4*/ 	.word	0x0500000f


	//   ....[135]....
        /*03a8*/ 	.word	0x0500000f


	//   ....[136]....
        /*03ac*/ 	.word	0x0500000f


	//   ....[137]....
        /*03b0*/ 	.word	0x0500000f


	//   ....[138]....
        /*03b4*/ 	.word	0x0500000f


	//   ....[139]....
        /*03b8*/ 	.word	0x0500000f


	//   ....[140]....
        /*03bc*/ 	.word	0x0500000f


	//   ....[141]....
        /*03c0*/ 	.word	0x0500000f


	//   ....[142]....
        /*03c4*/ 	.word	0x0500000f


	//   ....[143]....
        /*03c8*/ 	.word	0x0500000f


	//   ....[144]....
        /*03cc*/ 	.word	0x0500000f


	//   ....[145]....
        /*03d0*/ 	.word	0x0500000f


	//   ....[146]....
        /*03d4*/ 	.word	0x0500000f


	//   ....[147]....
        /*03d8*/ 	.word	0x0500000f


	//   ....[148]....
        /*03dc*/ 	.word	0x0500000f


	//   ....[149]....
        /*03e0*/ 	.word	0x0500000f


	//   ....[150]....
        /*03e4*/ 	.word	0x0500000f


	//   ....[151]....
        /*03e8*/ 	.word	0x0500000f


	//   ....[152]....
        /*03ec*/ 	.word	0x0500000f


	//   ....[153]....
        /*03f0*/ 	.word	0x0500000f


	//   ....[154]....
        /*03f4*/ 	.word	0x0500000f


	//   ....[155]....
        /*03f8*/ 	.word	0x0500000f


	//   ....[156]....
        /*03fc*/ 	.word	0x0500000f


	//   ....[157]....
        /*0400*/ 	.word	0x0500000f


	//   ....[158]....
        /*0404*/ 	.word	0x0500000f


	//   ....[159]....
        /*0408*/ 	.word	0x0500000f


	//   ....[160]....
        /*040c*/ 	.word	0x0500000f


	//   ....[161]....
        /*0410*/ 	.word	0x0500000f


	//   ....[162]....
        /*0414*/ 	.word	0x0500000f


	//   ....[163]....
        /*0418*/ 	.word	0x0500000f


	//   ....[164]....
        /*041c*/ 	.word	0x0500000f


	//   ....[165]....
        /*0420*/ 	.word	0x0500000f


	//   ....[166]....
        /*0424*/ 	.word	0x0500000f


	//   ....[167]....
        /*0428*/ 	.word	0x0500000f


	//----- nvinfo : EIATTR_COOP_GROUP_INSTR_OFFSETS
	.align		4
.L_652:
        /*042c*/ 	.byte	0x04, 0x28
        /*042e*/ 	.short	(.L_654 - .L_653)


	//   ....[0]....
.L_653:
        /*0430*/ 	.word	0x00000070


	//   ....[1]....
        /*0434*/ 	.word	0x000000b0


	//   ....[2]....
        /*0438*/ 	.word	0x00000290


	//   ....[3]....
        /*043c*/ 	.word	0x000003f0


	//   ....[4]....
        /*0440*/ 	.word	0x00000510


	//   ....[5]....
        /*0444*/ 	.word	0x00000670


	//   ....[6]....
        /*0448*/ 	.word	0x000017c0


	//   ....[7]....
        /*044c*/ 	.word	0x000030d0


	//   ....[8]....
        /*0450*/ 	.word	0x00003ea0


	//   ....[9]....
        /*0454*/ 	.word	0x00003f30


	//   ....[10]....
        /*0458*/ 	.word	0x00004130


	//   ....[11]....
        /*045c*/ 	.word	0x00004210


	//   ....[12]....
        /*0460*/ 	.word	0x00004a80


	//   ....[13]....
        /*0464*/ 	.word	0x000052b0


	//   ....[14]....
        /*0468*/ 	.word	0x00005330


	//   ....[15]....
        /*046c*/ 	.word	0x00005630


	//   ....[16]....
        /*0470*/ 	.word	0x000057f0


	//   ....[17]....
        /*0474*/ 	.word	0x000067d0


	//   ....[18]....
        /*0478*/ 	.word	0x00006880


	//   ....[19]....
        /*047c*/ 	.word	0x000068c0


	//   ....[20]....
        /*0480*/ 	.word	0x00006940


	//   ....[21]....
        /*0484*/ 	.word	0x00006970


	//   ....[22]....
        /*0488*/ 	.word	0x000082a0


	//   ....[23]....
        /*048c*/ 	.word	0x000088e0


	//   ....[24]....
        /*0490*/ 	.word	0x00008920


	//   ....[25]....
        /*0494*/ 	.word	0x00008940


	//   ....[26]....
        /*0498*/ 	.word	0x00008960


	//   ....[27]....
        /*049c*/ 	.word	0x00009010


	//   ....[28]....
        /*04a0*/ 	.word	0x00009020


	//   ....[29]....
        /*04a4*/ 	.word	0x00009250


	//   ....[30]....
        /*04a8*/ 	.word	0x00009270


	//   ....[31]....
        /*04ac*/ 	.word	0x00009e60


	//   ....[32]....
        /*04b0*/ 	.word	0x00009e80


	//   ....[33]....
        /*04b4*/ 	.word	0x0000a0c0


	//   ....[34]....
        /*04b8*/ 	.word	0x0000a0e0


	//   ....[35]....
        /*04bc*/ 	.word	0x0000a390


	//   ....[36]....
        /*04c0*/ 	.word	0x0000a560


	//   ....[37]....
        /*04c4*/ 	.word	0x0000a590


	//   ....[38]....
        /*04c8*/ 	.word	0x0000a5c0


	//   ....[39]....
        /*04cc*/ 	.word	0x0000a5f0


	//   ....[40]....
        /*04d0*/ 	.word	0x0000a620


	//   ....[41]....
        /*04d4*/ 	.word	0x0000a650


	//   ....[42]....
        /*04d8*/ 	.word	0x0000a7a0


	//   ....[43]....
        /*04dc*/ 	.word	0x0000a7d0


	//   ....[44]....
        /*04e0*/ 	.word	0x0000a800


	//   ....[45]....
        /*04e4*/ 	.word	0x0000a830


	//   ....[46]....
        /*04e8*/ 	.word	0x0000a860


	//   ....[47]....
        /*04ec*/ 	.word	0x0000a890


	//   ....[48]....
        /*04f0*/ 	.word	0x0000a920


	//   ....[49]....
        /*04f4*/ 	.word	0x0000a950


	//   ....[50]....
        /*04f8*/ 	.word	0x0000a9d0


	//   ....[51]....
        /*04fc*/ 	.word	0x0000c120


	//   ....[52]....
        /*0500*/ 	.word	0x0000c140


	//   ....[53]....
        /*0504*/ 	.word	0x0000c1d0


	//   ....[54]....
        /*0508*/ 	.word	0x0000c1f0


	//   ....[55]....
        /*050c*/ 	.word	0x0000c270


	//   ....[56]....
        /*0510*/ 	.word	0x0000c290


	//   ....[57]....
        /*0514*/ 	.word	0x0000c2a0


	//   ....[58]....
        /*0518*/ 	.word	0x0000c2b0


	//   ....[59]....
        /*051c*/ 	.word	0x0000ca50


	//   ....[60]....
        /*0520*/ 	.word	0x0000ca80


	//   ....[61]....
        /*0524*/ 	.word	0x0000cb20


	//   ....[62]....
        /*0528*/ 	.word	0x0000cb40


	//   ....[63]....
        /*052c*/ 	.word	0x0000cbc0


	//   ....[64]....
        /*0530*/ 	.word	0x0000cbe0


	//   ....[65]....
        /*0534*/ 	.word	0x0000cbf0


	//   ....[66]....
        /*0538*/ 	.word	0x0000cc00


	//   ....[67]....
        /*053c*/ 	.word	0x0000d0a0


	//   ....[68]....
        /*0540*/ 	.word	0x0000d160


	//   ....[69]....
        /*0544*/ 	.word	0x0000d2b0


	//   ....[70]....
        /*0548*/ 	.word	0x0000d2f0


	//   ....[71]....
        /*054c*/ 	.word	0x0000d300


	//   ....[72]....
        /*0550*/ 	.word	0x0000d310


	//   ....[73]....
        /*0554*/ 	.word	0x0000d460


	//   ....[74]....
        /*0558*/ 	.word	0x0000d5b0


	//   ....[75]....
        /*055c*/ 	.word	0x0000ddc0


	//   ....[76]....
        /*0560*/ 	.word	0x0000dde0


	//   ....[77]....
        /*0564*/ 	.word	0x0000de30


	//   ....[78]....
        /*0568*/ 	.word	0x0000de40


	//   ....[79]....
        /*056c*/ 	.word	0x0000de80


	//   ....[80]....
        /*0570*/ 	.word	0x0000de90


	//   ....[81]....
        /*0574*/ 	.word	0x0000dea0


	//   ....[82]....
        /*0578*/ 	.word	0x0000dee0


	//   ....[83]....
        /*057c*/ 	.word	0x0000e200


	//   ....[84]....
        /*0580*/ 	.word	0x0000e240


	//   ....[85]....
        /*0584*/ 	.word	0x0000e260


	//   ....[86]....
        /*0588*/ 	.word	0x0000e280


	//   ....[87]....
        /*058c*/ 	.word	0x0000e2b0


	//   ....[88]....
        /*0590*/ 	.word	0x0000e2d0


	//   ....[89]....
        /*0594*/ 	.word	0x0000e3d0


	//   ....[90]....
        /*0598*/ 	.word	0x0000e520


	//   ....[91]....
        /*059c*/ 	.word	0x0000eb20


	//   ....[92]....
        /*05a0*/ 	.word	0x0000eb50


	//   ....[93]....
        /*05a4*/ 	.word	0x0000eb80


	//   ....[94]....
        /*05a8*/ 	.word	0x0000ebb0


	//   ....[95]....
        /*05ac*/ 	.word	0x0000ebe0


	//   ....[96]....
        /*05b0*/ 	.word	0x0000ec10


	//   ....[97]....
        /*05b4*/ 	.word	0x0000ec40


	//   ....[98]....
        /*05b8*/ 	.word	0x0000ec70


	//   ....[99]....
        /*05bc*/ 	.word	0x0000edf0


	//   ....[100]....
        /*05c0*/ 	.word	0x0000ee20


	//   ....[101]....
        /*05c4*/ 	.word	0x0000ee50


	//   ....[102]....
        /*05c8*/ 	.word	0x0000ee80


	//   ....[103]....
        /*05cc*/ 	.word	0x0000eeb0


	//   ....[104]....
        /*05d0*/ 	.word	0x0000eee0


	//   ....[105]....
        /*05d4*/ 	.word	0x0000efa0


	//   ....[106]....
        /*05d8*/ 	.word	0x0000efc0


	//   ....[107]....
        /*05dc*/ 	.word	0x0000f030


	//   ....[108]....
        /*05e0*/ 	.word	0x0000f4a0


	//   ....[109]....
        /*05e4*/ 	.word	0x0000fa20


	//   ....[110]....
        /*05e8*/ 	.word	0x0000fb10


	//   ....[111]....
        /*05ec*/ 	.word	0x0000fbb0


	//   ....[112]....
        /*05f0*/ 	.word	0x0000fc10


	//   ....[113]....
        /*05f4*/ 	.word	0x0000fd00


	//   ....[114]....
        /*05f8*/ 	.word	0x0000fd70


	//   ....[115]....
        /*05fc*/ 	.word	0x0000fe60


	//   ....[116]....
        /*0600*/ 	.word	0x0000fed0


	//   ....[117]....
        /*0604*/ 	.word	0x0000ff70


	//   ....[118]....
        /*0608*/ 	.word	0x00010060


	//   ....[119]....
        /*060c*/ 	.word	0x000100d0


	//   ....[120]....
        /*0610*/ 	.word	0x00010130


	//   ....[121]....
        /*0614*/ 	.word	0x00010220


	//   ....[122]....
        /*0618*/ 	.word	0x00010280


	//   ....[123]....
        /*061c*/ 	.word	0x00010380


	//   ....[124]....
        /*0620*/ 	.word	0x000103e0


	//   ....[125]....
        /*0624*/ 	.word	0x00010480


	//   ....[126]....
        /*0628*/ 	.word	0x00010600


	//   ....[127]....
        /*062c*/ 	.word	0x000106f0


	//   ....[128]....
        /*0630*/ 	.word	0x00010980


	//   ....[129]....
        /*0634*/ 	.word	0x000109d0


	//   ....[130]....
        /*0638*/ 	.word	0x00010ba0


	//   ....[131]....
        /*063c*/ 	.word	0x00010bf0


	//   ....[132]....
        /*0640*/ 	.word	0x00010dc0


	//   ....[133]....
        /*0644*/ 	.word	0x00010e10


	//   ....[134]....
        /*0648*/ 	.word	0x00010f00


	//   ....[135]....
        /*064c*/ 	.word	0x00010fa0


	//   ....[136]....
        /*0650*/ 	.word	0x00011000


	//   ....[137]....
        /*0654*/ 	.word	0x000110b0


	//   ....[138]....
        /*0658*/ 	.word	0x00011110


	//   ....[139]....
        /*065c*/ 	.word	0x000111c0


	//   ....[140]....
        /*0660*/ 	.word	0x00011220


	//   ....[141]....
        /*0664*/ 	.word	0x000112d0


	//   ....[142]....
        /*0668*/ 	.word	0x000113c0


	//   ....[143]....
        /*066c*/ 	.word	0x00011490


	//   ....[144]....
        /*0670*/ 	.word	0x000115b0


	//   ....[145]....
        /*0674*/ 	.word	0x000116b0


	//   ....[146]....
        /*0678*/ 	.word	0x000117e0


	//   ....[147]....
        /*067c*/ 	.word	0x000118c0


	//   ....[148]....
        /*0680*/ 	.word	0x000119c0


	//   ....[149]....
        /*0684*/ 	.word	0x00011aa0


	//   ....[150]....
        /*0688*/ 	.word	0x00011b30


	//   ....[151]....
        /*068c*/ 	.word	0x00011bd0


	//   ....[152]....
        /*0690*/ 	.word	0x00011cf0


	//   ....[153]....
        /*0694*/ 	.word	0x00011d60


	//   ....[154]....
        /*0698*/ 	.word	0x00011dd0


	//   ....[155]....
        /*069c*/ 	.word	0x00011e40


	//   ....[156]....
        /*06a0*/ 	.word	0x00011eb0


	//   ....[157]....
        /*06a4*/ 	.word	0x00011f30


	//   ....[158]....
        /*06a8*/ 	.word	0x00011fc0


	//   ....[159]....
        /*06ac*/ 	.word	0x00012050


	//   ....[160]....
        /*06b0*/ 	.word	0x000120c0


	//   ....[161]....
        /*06b4*/ 	.word	0x00012130


	//   ....[162]....
        /*06b8*/ 	.word	0x000121a0


	//   ....[163]....
        /*06bc*/ 	.word	0x00012220


	//   ....[164]....
        /*06c0*/ 	.word	0x00012290


	//   ....[165]....
        /*06c4*/ 	.word	0x00012330


	//   ....[166]....
        /*06c8*/ 	.word	0x000123c0


	//   ....[167]....
        /*06cc*/ 	.word	0x000124e0


	//----- nvinfo : EIATTR_REG_RECONFIG
	.align		4
.L_654:
        /*06d0*/ 	.byte	0x01, 0x54
	.zero		2


	//----- nvinfo : EIATTR_SYSCALL_OFFSETS
	.align		4
        /*06d4*/ 	.byte	0x04, 0x46
        /*06d6*/ 	.short	(.L_656 - .L_655)


	//   ....[0]....
.L_655:
        /*06d8*/ 	.word	0x00003290


	//   ....[1]....
        /*06dc*/ 	.word	0x0000b580


	//   ....[2]....
        /*06e0*/ 	.word	0x0000b6d0


	//   ....[3]....
        /*06e4*/ 	.word	0x0000b7c0


	//   ....[4]....
        /*06e8*/ 	.word	0x0000c6f0


	//----- nvinfo : EIATTR_MBARRIER_INSTR_OFFSETS
	.align		4
.L_656:
        /*06ec*/ 	.byte	0x04, 0x39
        /*06ee*/ 	.short	(.L_658 - .L_657)


	//   ....[0]....
.L_657:
        /*06f0*/ 	.word	0x00000180
        /*06f4*/ 	.word	0x000000ff
        /*06f8*/ 	.word	0x00028c00
        /*06fc*/ 	.short	0x0100
        /*06fe*/ 	.byte	0x08
	.zero		1


	//   ....[1]....
        /*0700*/ 	.word	0x00000190
        /*0704*/ 	.word	0x000000ff
        /*0708*/ 	.word	0x00028c20
        /*070c*/ 	.short	0x0100
        /*070e*/ 	.byte	0x08
	.zero		1


	//   ....[2]....
        /*0710*/ 	.word	0x00000240
        /*0714*/ 	.word	0x000000ff
        /*0718*/ 	.word	0x00028c30
        /*071c*/ 	.short	0x0100
        /*071e*/ 	.byte	0x06
	.zero		1


	//   ....[3]....
        /*0720*/ 	.word	0x00000250
        /*0724*/ 	.word	0x000000ff
        /*0728*/ 	.word	0x00028c40
        /*072c*/ 	.short	0x0100
        /*072e*/ 	.byte	0x06
	.zero		1


	//   ....[4]....
        /*0730*/ 	.word	0x00000260
        /*0734*/ 	.word	0x000000ff
        /*0738*/ 	.word	0x00028c38
        /*073c*/ 	.short	0x0100
        /*073e*/ 	.byte	0x06
	.zero		1


	//   ....[5]....
        /*0740*/ 	.word	0x00000270
        /*0744*/ 	.word	0x000000ff
        /*0748*/ 	.word	0x00028c48
        /*074c*/ 	.short	0x0100
        /*074e*/ 	.byte	0x06
	.zero		1


	//   ....[6]....
        /*0750*/ 	.word	0x000003a0
        /*0754*/ 	.word	0x000000ff
        /*0758*/ 	.word	0x00028c50
        /*075c*/ 	.short	0x0100
        /*075e*/ 	.byte	0x08
	.zero		1


	//   ....[7]....
        /*0760*/ 	.word	0x000003b0
        /*0764*/ 	.word	0x000000ff
        /*0768*/ 	.word	0x00028c60
        /*076c*/ 	.short	0x0100
        /*076e*/ 	.byte	0x08
	.zero		1


	//   ....[8]....
        /*0770*/ 	.word	0x000003c0
        /*0774*/ 	.word	0x000000ff
        /*0778*/ 	.word	0x00028c58
        /*077c*/ 	.short	0x0100
        /*077e*/ 	.byte	0x08
	.zero		1


	//   ....[9]....
        /*0780*/ 	.word	0x000003d0
        /*0784*/ 	.word	0x000000ff
        /*0788*/ 	.word	0x00028c68
        /*078c*/ 	.short	0x0100
        /*078e*/ 	.byte	0x08
	.zero		1


	//   ....[10]....
        /*0790*/ 	.word	0x000004c0
        /*0794*/ 	.word	0x000000ff
        /*0798*/ 	.word	0x00028c70
        /*079c*/ 	.short	0x0100
        /*079e*/ 	.byte	0x06
	.zero		1


	//   ....[11]....
        /*07a0*/ 	.word	0x000004d0
        /*07a4*/ 	.word	0x000000ff
        /*07a8*/ 	.word	0x00028c80
        /*07ac*/ 	.short	0x0100
        /*07ae*/ 	.byte	0x06
	.zero		1


	//   ....[12]....
        /*07b0*/ 	.word	0x000004e0
        /*07b4*/ 	.word	0x000000ff
        /*07b8*/ 	.word	0x00028c78
        /*07bc*/ 	.short	0x0100
        /*07be*/ 	.byte	0x06
	.zero		1


	//   ....[13]....
        /*07c0*/ 	.word	0x000004f0
        /*07c4*/ 	.word	0x000000ff
        /*07c8*/ 	.word	0x00028c88
        /*07cc*/ 	.short	0x0100
        /*07ce*/ 	.byte	0x06
	.zero		1


	//   ....[14]....
        /*07d0*/ 	.word	0x00000620
        /*07d4*/ 	.word	0x000000ff
        /*07d8*/ 	.word	0x00028c90
        /*07dc*/ 	.short	0x0100
        /*07de*/ 	.byte	0x08
	.zero		1


	//   ....[15]....
        /*07e0*/ 	.word	0x00000630
        /*07e4*/ 	.word	0x000000ff
        /*07e8*/ 	.word	0x00028ca0
        /*07ec*/ 	.short	0x0100
        /*07ee*/ 	.byte	0x08
	.zero		1


	//   ....[16]....
        /*07f0*/ 	.word	0x00000640
        /*07f4*/ 	.word	0x000000ff
        /*07f8*/ 	.word	0x00028c98
        /*07fc*/ 	.short	0x0100
        /*07fe*/ 	.byte	0x08
	.zero		1


	//   ....[17]....
        /*0800*/ 	.word	0x00000650
        /*0804*/ 	.word	0x000000ff
        /*0808*/ 	.word	0x00028ca8
        /*080c*/ 	.short	0x0100
        /*080e*/ 	.byte	0x08
	.zero		1


	//   ....[18]....
        /*0810*/ 	.word	0x00000790
        /*0814*/ 	.word	0x000000ff
        /*0818*/ 	.word	0x00028cb0
        /*081c*/ 	.short	0x0100
        /*081e*/ 	.byte	0x08
	.zero		1


	//   ....[19]....
        /*0820*/ 	.word	0x000007a0
        /*0824*/ 	.word	0x000000ff
        /*0828*/ 	.word	0x00028cc0
        /*082c*/ 	.short	0x0100
        /*082e*/ 	.byte	0x08
	.zero		1


	//   ....[20]....
        /*0830*/ 	.word	0x000007b0
        /*0834*/ 	.word	0x000000ff
        /*0838*/ 	.word	0x00028cb8
        /*083c*/ 	.short	0x0100
        /*083e*/ 	.byte	0x08
	.zero		1


	//   ....[21]....
        /*0840*/ 	.word	0x000007c0
        /*0844*/ 	.word	0x000000ff
        /*0848*/ 	.word	0x00028cc8
        /*084c*/ 	.short	0x0100
        /*084e*/ 	.byte	0x08
	.zero		1


	//   ....[22]....
        /*0850*/ 	.word	0x000018d0
        /*0854*/ 	.word	0x000000ff
        /*0858*/ 	.word	0x00028c50
        /*085c*/ 	.short	0x010a
        /*085e*/ 	.byte	0x10
	.zero		1


	//   ....[23]....
        /*0860*/ 	.word	0x00001bb0
        /*0864*/ 	.word	0x000000ff
        /*0868*/ 	.word	0x00000000
        /*086c*/ 	.short	0x0101
        /*086e*/ 	.byte	0x06
	.zero		1


	//   ....[24]....
        /*0870*/ 	.word	0x00002510
        /*0874*/ 	.word	0x000000ff
        /*0878*/ 	.word	0x00028c50
        /*087c*/ 	.short	0x010a
        /*087e*/ 	.byte	0x15
	.zero		1


	//   ....[25]....
        /*0880*/ 	.word	0x00002550
        /*0884*/ 	.word	0x000000ff
        /*0888*/ 	.word	0x00028c50
        /*088c*/ 	.short	0x010a
        /*088e*/ 	.byte	0x15
	.zero		1


	//   ....[26]....
        /*0890*/ 	.word	0x00002780
        /*0894*/ 	.word	0x000000ff
        /*0898*/ 	.word	0x00000000
        /*089c*/ 	.short	0x0101
        /*089e*/ 	.byte	0x06
	.zero		1


	//   ....[27]....
        /*08a0*/ 	.word	0x00003310
        /*08a4*/ 	.word	0x000000ff
        /*08a8*/ 	.word	0x00028c00
        /*08ac*/ 	.short	0x010a
        /*08ae*/ 	.byte	0x29
	.zero		1


	//   ....[28]....
        /*08b0*/ 	.word	0x00003390
        /*08b4*/ 	.word	0x00000007
        /*08b8*/ 	.word	0x00028c30
        /*08bc*/ 	.short	0x010a
        /*08be*/ 	.byte	0x3f
	.zero		1


	//   ....[29]....
        /*08c0*/ 	.word	0x000033d0
        /*08c4*/ 	.word	0x00000007
        /*08c8*/ 	.word	0x00028c30
        /*08cc*/ 	.short	0x010a
        /*08ce*/ 	.byte	0x3f
	.zero		1


	//   ....[30]....
        /*08d0*/ 	.word	0x00003b00
        /*08d4*/ 	.word	0x000000ff
        /*08d8*/ 	.word	0x00000000
        /*08dc*/ 	.short	0x0101
        /*08de*/ 	.byte	0x06
	.zero		1


	//   ....[31]....
        /*08e0*/ 	.word	0x00004830
        /*08e4*/ 	.word	0x00000007
        /*08e8*/ 	.word	0x00028c50
        /*08ec*/ 	.short	0x010a
        /*08ee*/ 	.byte	0x3f
	.zero		1


	//   ....[32]....
        /*08f0*/ 	.word	0x00004880
        /*08f4*/ 	.word	0x00000007
        /*08f8*/ 	.word	0x00028c50
        /*08fc*/ 	.short	0x010a
        /*08fe*/ 	.byte	0x3f
	.zero		1


	//   ....[33]....
        /*0900*/ 	.word	0x00004b10
        /*0904*/ 	.word	0x000000ff
        /*0908*/ 	.word	0x00000000
        /*090c*/ 	.short	0x0101
        /*090e*/ 	.byte	0x06
	.zero		1


	//   ....[34]....
        /*0910*/ 	.word	0x00004c60
        /*0914*/ 	.word	0x000000ff
        /*0918*/ 	.word	0x00028c30
        /*091c*/ 	.short	0x010a
        /*091e*/ 	.byte	0x15
	.zero		1


	//   ....[35]....
        /*0920*/ 	.word	0x00004ca0
        /*0924*/ 	.word	0x000000ff
        /*0928*/ 	.word	0x00028c30
        /*092c*/ 	.short	0x010a
        /*092e*/ 	.byte	0x15
	.zero		1


	//   ....[36]....
        /*0930*/ 	.word	0x00005100
        /*0934*/ 	.word	0x000000ff
        /*0938*/ 	.word	0x00000000
        /*093c*/ 	.short	0x0101
        /*093e*/ 	.byte	0x06
	.zero		1


	//   ....[37]....
        /*0940*/ 	.word	0x00006590
        /*0944*/ 	.word	0x000000ff
        /*0948*/ 	.word	0x00028c50
        /*094c*/ 	.short	0x010a
        /*094e*/ 	.byte	0x15
	.zero		1


	//   ....[38]....
        /*0950*/ 	.word	0x000065d0
        /*0954*/ 	.word	0x000000ff
        /*0958*/ 	.word	0x00028c50
        /*095c*/ 	.short	0x010a
        /*095e*/ 	.byte	0x15
	.zero		1


	//   ....[39]....
        /*0960*/ 	.word	0x00006860
        /*0964*/ 	.word	0x000000ff
        /*0968*/ 	.word	0x00000000
        /*096c*/ 	.short	0x0101
        /*096e*/ 	.byte	0x15
	.zero		1


	//   ....[40]....
        /*0970*/ 	.word	0x00008fe0
        /*0974*/ 	.word	0x000000ff
        /*0978*/ 	.word	0x00000000
        /*097c*/ 	.short	0x0101
        /*097e*/ 	.byte	0x04
	.zero		1


	//   ....[41]....
        /*0980*/ 	.word	0x0000bed0
        /*0984*/ 	.word	0x0000001b
        /*0988*/ 	.word	0x00028c40
        /*098c*/ 	.short	0x010a
        /*098e*/ 	.byte	0x3f
	.zero		1


	//   ....[42]....
        /*0990*/ 	.word	0x0000c3b0
        /*0994*/ 	.word	0x0000001b
        /*0998*/ 	.word	0x00028c30
        /*099c*/ 	.short	0x0107
        /*099e*/ 	.byte	0x3f
	.zero		1


	//   ....[43]....
        /*09a0*/ 	.word	0x0000c490
        /*09a4*/ 	.word	0x0000001b
        /*09a8*/ 	.word	0x00028c30
        /*09ac*/ 	.short	0x0101
        /*09ae*/ 	.byte	0x3f
	.zero		1


	//   ....[44]....
        /*09b0*/ 	.word	0x0000cd00
        /*09b4*/ 	.word	0x00000017
        /*09b8*/ 	.word	0x00028c00
        /*09bc*/ 	.short	0x0107
        /*09be*/ 	.byte	0x3f
	.zero		1


	//   ....[45]....
        /*09c0*/ 	.word	0x0000cdf0
        /*09c4*/ 	.word	0x00000017
        /*09c8*/ 	.word	0x00028c00
        /*09cc*/ 	.short	0x0101
        /*09ce*/ 	.byte	0x3f
	.zero		1


	//   ....[46]....
        /*09d0*/ 	.word	0x0000ce10
        /*09d4*/ 	.word	0x00000017
        /*09d8*/ 	.word	0x00028c20
        /*09dc*/ 	.short	0x010a
        /*09de*/ 	.byte	0x3f
	.zero		1


	//   ....[47]....
        /*09e0*/ 	.word	0x0000cea0
        /*09e4*/ 	.word	0x0000001b
        /*09e8*/ 	.word	0x00028c60
        /*09ec*/ 	.short	0x010a
        /*09ee*/ 	.byte	0x3f
	.zero		1


	//   ....[48]....
        /*09f0*/ 	.word	0x0000d7d0
        /*09f4*/ 	.word	0x0000001b
        /*09f8*/ 	.word	0x00028c50
        /*09fc*/ 	.short	0x0107
        /*09fe*/ 	.byte	0x3f
	.zero		1


	//   ....[49]....
        /*0a00*/ 	.word	0x0000d8a0
        /*0a04*/ 	.word	0x0000001b
        /*0a08*/ 	.word	0x00028c50
        /*0a0c*/ 	.short	0x0101
        /*0a0e*/ 	.byte	0x3f
	.zero		1


	//   ....[50]....
        /*0a10*/ 	.word	0x0000dc20
        /*0a14*/ 	.word	0x00000006
        /*0a18*/ 	.word	0x00028c40
        /*0a1c*/ 	.short	0x010a
        /*0a1e*/ 	.byte	0x3f
	.zero		1


	//   ....[51]....
        /*0a20*/ 	.word	0x0000df60
        /*0a24*/ 	.word	0x00000006
        /*0a28*/ 	.word	0x00028c30
        /*0a2c*/ 	.short	0x0107
        /*0a2e*/ 	.byte	0x3f
	.zero		1


	//   ....[52]....
        /*0a30*/ 	.word	0x0000e020
        /*0a34*/ 	.word	0x00000006
        /*0a38*/ 	.word	0x00028c30
        /*0a3c*/ 	.short	0x0101
        /*0a3e*/ 	.byte	0x3f
	.zero		1


	//   ....[53]....
        /*0a40*/ 	.word	0x0000e050
        /*0a44*/ 	.word	0x00000006
        /*0a48*/ 	.word	0x00028c60
        /*0a4c*/ 	.short	0x010a
        /*0a4e*/ 	.byte	0x3f
	.zero		1


	//   ....[54]....
        /*0a50*/ 	.word	0x0000e720
        /*0a54*/ 	.word	0x00000006
        /*0a58*/ 	.word	0x00028c50
        /*0a5c*/ 	.short	0x0107
        /*0a5e*/ 	.byte	0x3f
	.zero		1


	//   ....[55]....
        /*0a60*/ 	.word	0x0000e7e0
        /*0a64*/ 	.word	0x00000006
        /*0a68*/ 	.word	0x00028c50
        /*0a6c*/ 	.short	0x0101
        /*0a6e*/ 	.byte	0x3f
	.zero		1


	//   ....[56]....
        /*0a70*/ 	.word	0x0000f420
        /*0a74*/ 	.word	0x00000005
        /*0a78*/ 	.word	0x00028c20
        /*0a7c*/ 	.short	0x010a
        /*0a7e*/ 	.byte	0x3f
	.zero		1


	//   ....[57]....
        /*0a80*/ 	.word	0x0000f5a0
        /*0a84*/ 	.word	0x00000003
        /*0a88*/ 	.word	0x00028c40
        /*0a8c*/ 	.short	0x010a
        /*0a8e*/ 	.byte	0x3f
	.zero		1


	//   ....[58]....
        /*0a90*/ 	.word	0x0000f640
        /*0a94*/ 	.word	0x00000005
        /*0a98*/ 	.word	0x00028c40
        /*0a9c*/ 	.short	0x010a
        /*0a9e*/ 	.byte	0x3f
	.zero		1


	//   ....[59]....
        /*0aa0*/ 	.word	0x0000f680
        /*0aa4*/ 	.word	0x00000003
        /*0aa8*/ 	.word	0x00028c60
        /*0aac*/ 	.short	0x010a
        /*0aae*/ 	.byte	0x3f
	.zero		1


	//   ....[60]....
        /*0ab0*/ 	.word	0x0000f6c0
        /*0ab4*/ 	.word	0x00000005
        /*0ab8*/ 	.word	0x00028c60
        /*0abc*/ 	.short	0x010a
        /*0abe*/ 	.byte	0x3f
	.zero		1


	//   ....[61]....
        /*0ac0*/ 	.word	0x0000f730
        /*0ac4*/ 	.word	0x00000003
        /*0ac8*/ 	.word	0x00028c50
        /*0acc*/ 	.short	0x010a
        /*0ace*/ 	.byte	0x3f
	.zero		1


	//   ....[62]....
        /*0ad0*/ 	.word	0x0000f790
        /*0ad4*/ 	.word	0x00000004
        /*0ad8*/ 	.word	0x00028c50
        /*0adc*/ 	.short	0x010a
        /*0ade*/ 	.byte	0x3f
	.zero		1


	//   ....[63]....
        /*0ae0*/ 	.word	0x0000f7f0
        /*0ae4*/ 	.word	0x00000003
        /*0ae8*/ 	.word	0x00028c00
        /*0aec*/ 	.short	0x010a
        /*0aee*/ 	.byte	0x3f
	.zero		1


	//   ....[64]....
        /*0af0*/ 	.word	0x0000f840
        /*0af4*/ 	.word	0x00000007
        /*0af8*/ 	.word	0x00028c30
        /*0afc*/ 	.short	0x010a
        /*0afe*/ 	.byte	0x3f
	.zero		1


	//   ....[65]....
        /*0b00*/ 	.word	0x0000f890
        /*0b04*/ 	.word	0x00000007
        /*0b08*/ 	.word	0x00028c50
        /*0b0c*/ 	.short	0x010a
        /*0b0e*/ 	.byte	0x3f
	.zero		1


	//   ....[66]....
        /*0b10*/ 	.word	0x0000f8f0
        /*0b14*/ 	.word	0x00000004
        /*0b18*/ 	.word	0x00028c30
        /*0b1c*/ 	.short	0x010a
        /*0b1e*/ 	.byte	0x3f
	.zero		1


	//   ....[67]....
        /*0b20*/ 	.word	0x0000f950
        /*0b24*/ 	.word	0x00000008
        /*0b28*/ 	.word	0x00028c50
        /*0b2c*/ 	.short	0x010a
        /*0b2e*/ 	.byte	0x3f
	.zero		1


	//   ....[68]....
        /*0b30*/ 	.word	0x0000fa60
        /*0b34*/ 	.word	0x0000001b
        /*0b38*/ 	.word	0x00028c40
        /*0b3c*/ 	.short	0x010a
        /*0b3e*/ 	.byte	0x3f
	.zero		1


	//   ....[69]....
        /*0b40*/ 	.word	0x00010500
        /*0b44*/ 	.word	0x00000017
        /*0b48*/ 	.word	0x00028c20
        /*0b4c*/ 	.short	0x010a
        /*0b4e*/ 	.byte	0x3f
	.zero		1


	//   ....[70]....
        /*0b50*/ 	.word	0x00010550
        /*0b54*/ 	.word	0x0000001b
        /*0b58*/ 	.word	0x00028c60
        /*0b5c*/ 	.short	0x010a
        /*0b5e*/ 	.byte	0x3f
	.zero		1


	//   ....[71]....
        /*0b60*/ 	.word	0x00010e50
        /*0b64*/ 	.word	0x00000006
        /*0b68*/ 	.word	0x00028c40
        /*0b6c*/ 	.short	0x010a
        /*0b6e*/ 	.byte	0x3f
	.zero		1


	//   ....[72]....
        /*0b70*/ 	.word	0x00011310
        /*0b74*/ 	.word	0x00000006
        /*0b78*/ 	.word	0x00028c60
        /*0b7c*/ 	.short	0x010a
        /*0b7e*/ 	.byte	0x3f
	.zero		1


	//   ....[73]....
        /*0b80*/ 	.word	0x00012400
        /*0b84*/ 	.word	0x00000005
        /*0b88*/ 	.word	0x00028c20
        /*0b8c*/ 	.short	0x010a
        /*0b8e*/ 	.byte	0x3f
	.zero		1


	//   ....[74]....
        /*0b90*/ 	.word	0x000125a0
        /*0b94*/ 	.word	0x00000003
        /*0b98*/ 	.word	0x00028c40
        /*0b9c*/ 	.short	0x010a
        /*0b9e*/ 	.byte	0x3f
	.zero		1


	//   ....[75]....
        /*0ba0*/ 	.word	0x000125f0
        /*0ba4*/ 	.word	0x00000005
        /*0ba8*/ 	.word	0x00028c40
        /*0bac*/ 	.short	0x010a
        /*0bae*/ 	.byte	0x3f
	.zero		1


	//   ....[76]....
        /*0bb0*/ 	.word	0x00012640
        /*0bb4*/ 	.word	0x00000003
        /*0bb8*/ 	.word	0x00028c60
        /*0bbc*/ 	.short	0x010a
        /*0bbe*/ 	.byte	0x3f
	.zero		1


	//----- nvinfo : EIATTR_NUM_MBARRIERS
	.align		4
.L_658:
        /*0bc0*/ 	.byte	0x03, 0x38
        /*0bc2*/ 	.short	0x0016


	//----- nvinfo : EIATTR_EXIT_INSTR_OFFSETS
	.align		4
        /*0bc4*/ 	.byte	0x04, 0x1c
        /*0bc6*/ 	.short	(.L_660 - .L_659)


	//   ....[0]....
.L_659:
        /*0bc8*/ 	.word	0x00000980


	//   ....[1]....
        /*0bcc*/ 	.word	0x0000a340


	//   ....[2]....
        /*0bd0*/ 	.word	0x0000f710


	//----- nvinfo : EIATTR_MAX_THREADS
	.align		4
.L_660:
        /*0bd4*/ 	.byte	0x04, 0x05
        /*0bd6*/ 	.short	(.L_662 - .L_661)
.L_661:
        /*0bd8*/ 	.word	0x00000180
        /*0bdc*/ 	.word	0x00000001
        /*0be0*/ 	.word	0x00000001


	//----- nvinfo : EIATTR_CRS_STACK_SIZE
	.align		4
.L_662:
        /*0be4*/ 	.byte	0x04, 0x1e
        /*0be6*/ 	.short	(.L_664 - .L_663)
.L_663:
        /*0be8*/ 	.word	0x00000000


	//----- nvinfo : EIATTR_CBANK_PARAM_SIZE
	.align		4
.L_664:
        /*0bec*/ 	.byte	0x03, 0x19
        /*0bee*/ 	.short	0x0af0


	//----- nvinfo : EIATTR_PARAM_CBANK
	.align		4
        /*0bf0*/ 	.byte	0x04, 0x0a
        /*0bf2*/ 	.short	(.L_666 - .L_665)
	.align		4
.L_665:
        /*0bf4*/ 	.word	index@(.nv.constant0._ZN7cutlass13device_kernelIN5flash11enable_sm90INS1_16FlashAttnFwdSm90INS1_25CollectiveMainloopFwdSm90ILi2EN4cute5tupleIJNS5_1CILi1EEES8_S8_EEENS6_IJNS7_ILi64EEESA_SA_EEELi512ENS_6half_tEfNS_4arch4Sm90ELb0ELb0ELb1ELb1ELb1ELb0ELb0ELb0ELb0ELb1ELb0ELb0EEENS1_21CollectiveEpilogueFwdINS6_IJSA_NS7_ILi512EEESA_EEES9_SC_SE_Li256ELb1ELb1ELb0ELb0EEENS1_36VarlenDynamicPersistentTileSchedulerILi64ELi64ELi256ELi128ELb0ELb1ELb1ELb0ELb1ELb1EEEEEEEEEvNT_6ParamsE)
        /*0bf8*/ 	.short	0x0210
        /*0bfa*/ 	.short	0x0af0


	//----- nvinfo : EIATTR_SW_WAR
	.align		4
.L_666:
        /*0bfc*/ 	.byte	0x04, 0x36
        /*0bfe*/ 	.short	(.L_668 - .L_667)
.L_667:
        /*0c00*/ 	.word	0x00000008
.L_668:


//--------------------- .nv.info._ZN7cutlass13device_kernelIN5flash11enable_sm90INS1_16FlashAttnFwdSm90INS1_25CollectiveMainloopFwdSm90ILi2EN4cute5tupleIJNS5_1CILi1EEES8_S8_EEENS6_IJNS7_ILi64EEESA_SA_EEELi512ENS_6half_tEfNS_4arch4Sm90ELb0ELb0ELb1ELb1ELb1ELb1ELb0ELb0ELb0ELb1ELb0ELb0EEENS1_21CollectiveEpilogueFwdINS6_IJSA_NS7_ILi512EEESA_EEES9_SC_SE_Li256ELb1ELb1ELb0ELb0EEENS1_36VarlenDynamicPersistentTileSchedulerILi64ELi64ELi256ELi128ELb0ELb1ELb1ELb0ELb1ELb1EEEEEEEEEvNT_6ParamsE --------------------------
	.section	.nv.info._ZN7cutlass13device_kernelIN5flash11enable_sm90INS1_16FlashAttnFwdSm90INS1_25CollectiveMainloopFwdSm90ILi2EN4cute5tupleIJNS5_1CILi1EEES8_S8_EEENS6_IJNS7_ILi64EEESA_SA_EEELi512ENS_6half_tEfNS_4arch4Sm90ELb0ELb0ELb1ELb1ELb1ELb1ELb0ELb0ELb0ELb1ELb0ELb0EEENS1_21CollectiveEpilogueFwdINS6_IJSA_NS7_ILi512EEESA_EEES9_SC_SE_Li256ELb1ELb1ELb0ELb0EEENS1_36VarlenDynamicPersistentTileSchedulerILi64ELi64ELi256ELi128ELb0ELb1ELb1ELb0ELb1ELb1EEEEEEEEEvNT_6ParamsE,"",@"SHT_CUDA_INFO"
	.sectionflags	@""
	.align	4


	//----- nvinfo : EIATTR_CUDA_API_VERSION
	.align		4
        /*0000*/ 	.byte	0x04, 0x37
        /*0002*/ 	.short	(.L_670 - .L_669)
.L_669:
        /*0004*/ 	.word	0x00000082


	//----- nvinfo : EIATTR_KPARAM_INFO
	.align		4
.L_670:
        /*0008*/ 	.byte	0x04, 0x17
        /*000a*/ 	.short	(.L_672 - .L_671)
.L_671:
        /*000c*/ 	.word	0x00000000
        /*0010*/ 	.short	0x0000
        /*0012*/ 	.short	0x0070
        /*0014*/ 	.byte	0x00, 0xf0, 0x01, 0x2a


	//----- nvinfo : EIATTR_SPARSE_MMA_MASK
	.align		4
.L_672:
        /*0018*/ 	.byte	0x03, 0x50
        /*001a*/ 	.short	0x0000


	//----- nvinfo : EIATTR_MAXREG_COUNT
	.align		4
        /*001c*/ 	.byte	0x03, 0x1b
        /*001e*/ 	.short	0x00a8


	//----- nvinfo : EIATTR_NUM_BARRIERS
	.align		4
        /*0020*/ 	.byte	0x02, 0x4c
        /*0022*/ 	.byte	0x10
	.zero		1


	//----- nvinfo : EIATTR_EXTERNS
	.align		4
        /*0024*/ 	.byte	0x04, 0x0f
        /*0026*/ 	.short	(.L_674 - .L_673)


	//   ....[0]....
	.align		4
.L_673:
        /*0028*/ 	.word	index@(__assertfail)


	//----- nvinfo : EIATTR_ANNOTATIONS
	.align		4
.L_674:
        /*002c*/ 	.byte	0x04, 0x55
        /*002e*/ 	.short	(.L_676 - .L_675)


	//   ....[0]....
.L_675:
        /* <DEDUP_REMOVED lines=47> */


	//----- nvinfo : EIATTR_MERCURY_ISA_VERSION
	.align		4
.L_676:
        /*0310*/ 	.byte	0x03, 0x5f
        /*0312*/ 	.short	0x0101


	//----- nvinfo : EIATTR_UNUSED_LOAD_BYTE_OFFSET
	.align		4
        /*0314*/ 	.byte	0x04, 0x44
        /*0316*/ 	.short	(.L_678 - .L_677)


	//   ....[0]....
.L_677:
        /*0318*/ 	.word	0x00000a20
        /*031c*/ 	.word	0x0000fff0


	//   ....[1]....
        /*0320*/ 	.word	0x0000d220
        /*0324*/ 	.word	0x0000fff0


	//----- nvinfo : EIATTR_INT_WARP_WIDE_INSTR_OFFSETS
	.align		4
.L_678:
        /*0328*/ 	.byte	0x04, 0x31
        /*032a*/ 	.short	(.L_680 - .L_679)


	//   ....[0]....
.L_679:
        /*032c*/ 	.word	0x00000130


	//   ....[1]....
        /*0330*/ 	.word	0x00000170


	//   ....[2]....
        /*0334*/ 	.word	0x00000240


	//   ....[3]....
        /*0338*/ 	.word	0x00013050


	//   ....[4]....
        /*033c*/ 	.word	0x000130e0


	//   ....[5]....
        /*0340*/ 	.word	0x000166c0


	//   ....[6]....
        /*0344*/ 	.word	0x00016750


	//----- nvinfo : EIATTR_COOP_GROUP_MASK_REGIDS
	.align		4
.L_680:
        /*0348*/ 	.byte	0x04, 0x29
        /*034a*/ 	.short	(.L_682 - .L_681)


	//   ....[0]....
.L_681:
        /*034c*/ 	.word	0xffffffff


	//   ....[1]....
        /*0350*/ 	.word	0xffffffff


	//   ....[2]....
        /*0354*/ 	.word	0xffffffff


	//   ....[3]....
        /*0358*/ 	.word	0xffffffff


	//   ....[4]....
        /*035c*/ 	.word	0xffffffff


	//   ....[5]....
        /*0360*/ 	.word	0xffffffff


	//   ....[6]....
        /*0364*/ 	.word	0xffffffff


	//   ....[7]....
        /*0368*/ 	.word	0xffffffff


	//   ....[8]....
        /*036c*/ 	.word	0xffffffff


	//   ....[9]....
        /*0370*/ 	.word	0xffffffff


	//   ....[10]....
        /*0374*/ 	.word	0xffffffff


	//   ....[11]....
        /*0378*/ 	.word	0xffffffff


	//   ....[12]....
        /*037c*/ 	.word	0xffffffff


	//   ....[13]....
        /*0380*/ 	.word	0xffffffff


	//   ....[14]....
        /*0384*/ 	.word	0xffffffff


	//   ....[15]....
        /*0388*/ 	.word	0xffffffff


	//   ....[16]....
        /*038c*/ 	.word	0xffffffff


	//   ....[17]....
        /*0390*/ 	.word	0xffffffff


	//   ....[18]....
        /*0394*/ 	.word	0xffffffff


	//   ....[19]....
        /*0398*/ 	.word	0xffffffff


	//   ....[20]....
        /*039c*/ 	.word	0xffffffff


	//   ....[21]....
        /*03a0*/ 	.word	0xffffffff


	//   ....[22]....
        /*03a4*/ 	.word	0xffffffff


	//   ....[23]....
        /*03a8*/ 	.word	0xffffffff


	//   ....[24]....
        /*03ac*/ 	.word	0xffffffff


	//   ....[25]....
        /*03b0*/ 	.word	0xffffffff


	//   ....[26]....
        /*03b4*/ 	.word	0xffffffff


	//   ....[27]....
        /*03b8*/ 	.word	0xffffffff


	//   ....[28]....
        /*03bc*/ 	.word	0xffffffff


	//   ....[29]....
        /*03c0*/ 	.word	0xffffffff


	//   ....[30]....
        /*03c4*/ 	.word	0xffffffff


	//   ....[31]....
        /*03c8*/ 	.word	0xffffffff


	//   ....[32]....
        /*03cc*/ 	.word	0xffffffff


	//   ....[33]....
        /*03d0*/ 	.word	0xffffffff


	//   ....[34]....
        /*03d4*/ 	.word	0xffffffff


	//   ....[35]....
        /*03d8*/ 	.word	0xffffffff


	//   ....[36]....
        /*03dc*/ 	.word	0xffffffff


	//   ....[37]....
        /*03e0*/ 	.word	0xffffffff


	//   ....[38]....
        /*03e4*/ 	.word	0xffffffff


	//   ....[39]....
        /*03e8*/ 	.word	0xffffffff


	//   ....[40]....
        /*03ec*/ 	.word	0xffffffff


	//   ....[41]....
        /*03f0*/ 	.word	0xffffffff


	//   ....[42]....
        /*03f4*/ 	.word	0xffffffff


	//   ....[43]....
        /*03f8*/ 	.word	0xffffffff


	//   ....[44]....
        /*03fc*/ 	.word	0xffffffff


	//   ....[45]....
        /*0400*/ 	.word	0xffffffff


	//   ....[46]....
        /*0404*/ 	.word	0xffffffff


	//   ....[47]....
        /*0408*/ 	.word	0xffffffff


	//   ....[48]....
        /*040c*/ 	.word	0xffffffff


	//   ....[49]....
        /*0410*/ 	.word	0xffffffff


	//   ....[50]....
        /*0414*/ 	.word	0xffffffff


	//   ....[51]....
        /*0418*/ 	.word	0xffffffff


	//   ....[52]....
        /*041c*/ 	.word	0xffffffff


	//   ....[53]....
        /*0420*/ 	.word	0xffffffff


	//   ....[54]....
        /*0424*/ 	.word	0xffffffff


	//   ....[55]....
        /*0428*/ 	.word	0xffffffff


	//   ....[56]....
        /*042c*/ 	.word	0xffffffff


	//   ....[57]....
        /*0430*/ 	.word	0xffffffff


	//   ....[58]....
        /*0434*/ 	.word	0xffffffff


	//   ....[59]....
        /*0438*/ 	.word	0xffffffff


	//   ....[60]....
        /*043c*/ 	.word	0xffffffff


	//   ....[61]....
        /*0440*/ 	.word	0xffffffff


	//   ....[62]....
        /*0444*/ 	.word	0xffffffff


	//   ....[63]....
        /*0448*/ 	.word	0xffffffff


	//   ....[64]....
        /*044c*/ 	.word	0xffffffff


	//   ....[65]....
        /*0450*/ 	.word	0xffffffff


	//   ....[66]....
        /*0454*/ 	.word	0xffffffff


	//   ....[67]....
        /*0458*/ 	.word	0xffffffff


	//   ....[68]....
        /*045c*/ 	.word	0xffffffff


	//   ....[69]....
        /*0460*/ 	.word	0xffffffff


	//   ....[70]....
        /*0464*/ 	.word	0xffffffff


	//   ....[71]....
        /*0468*/ 	.word	0xffffffff


	//   ....[72]....
        /*046c*/ 	.word	0xffffffff


	//   ....[73]....
        /*0470*/ 	.word	0xffffffff


	//   ....[74]....
        /*0474*/ 	.word	0xffffffff


	//   ....[75]....
        /*0478*/ 	.word	0xffffffff


	//   ....[76]....
        /*047c*/ 	.word	0xffffffff


	//   ....[77]....
        /*0480*/ 	.word	0xffffffff


	//   ....[78]....
        /*0484*/ 	.word	0xffffffff


	//   ....[79]....
        /*0488*/ 	.word	0xffffffff


	//   ....[80]....
        /*048c*/ 	.word	0xffffffff


	//   ....[81]....
        /*0490*/ 	.word	0xffffffff


	//   ....[82]....
        /*0494*/ 	.word	0xffffffff


	//   ....[83]....
        /*0498*/ 	.word	0xffffffff


	//   ....[84]....
        /*049c*/ 	.word	0xffffffff


	//   ....[85]....
        /*04a0*/ 	.word	0xffffffff


	//   ....[86]....
        /*04a4*/ 	.word	0xffffffff


	//   ....[87]....
        /*04a8*/ 	.word	0xffffffff


	//   ....[88]....
        /*04ac*/ 	.word	0xffffffff


	//   ....[89]....
        /*04b0*/ 	.word	0xffffffff


	//   ....[90]....
        /*04b4*/ 	.word	0xffffffff


	//   ....[91]....
        /*04b8*/ 	.word	0xffffffff


	//   ....[92]....
        /*04bc*/ 	.word	0xffffffff


	//   ....[93]....
        /*04c0*/ 	.word	0xffffffff


	//   ....[94]....
        /*04c4*/ 	.word	0xffffffff


	//   ....[95]....
        /*04c8*/ 	.word	0xffffffff


	//   ....[96]....
        /*04cc*/ 	.word	0xffffffff


	//   ....[97]....
        /*04d0*/ 	.word	0xffffffff


	//   ....[98]....
        /*04d4*/ 	.word	0xffffffff


	//   ....[99]....
        /*04d8*/ 	.word	0xffffffff


	//   ....[100]....
        /*04dc*/ 	.word	0xffffffff


	//   ....[101]....
        /*04e0*/ 	.word	0xffffffff


	//   ....[102]....
        /*04e4*/ 	.word	0xffffffff


	//   ....[103]....
        /*04e8*/ 	.word	0xffffffff


	//   ....[104]....
        /*04ec*/ 	.word	0xffffffff


	//   ....[105]....
        /*04f0*/ 	.word	0xffffffff


	//   ....[106]....
        /*04f4*/ 	.word	0xffffffff


	//   ....[107]....
        /*04f8*/ 	.word	0xffffffff


	//   ....[108]....
        /*04fc*/ 	.word	0xffffffff


	//   ....[109]....
        /*0500*/ 	.word	0xffffffff


	//   ....[110]....
        /*0504*/ 	.word	0xffffffff


	//   ....[111]....
        /*0508*/ 	.word	0xffffffff


	//   ....[112]....
        /*050c*/ 	.word	0xffffffff


	//   ....[113]....
        /*0510*/ 	.word	0xffffffff


	//   ....[114]....
        /*0514*/ 	.word	0xffffffff


	//   ....[115]....
        /*0518*/ 	.word	0xffffffff


	//   ....[116]....
        /*051c*/ 	.word	0xffffffff


	//   ....[117]....
        /*0520*/ 	.word	0xffffffff


	//   ....[118]....
        /*0524*/ 	.word	0xffffffff


	//   ....[119]....
        /*0528*/ 	.word	0xffffffff


	//   ....[120]....
        /*052c*/ 	.word	0xffffffff


	//   ....[121]....
        /*0530*/ 	.word	0xffffffff


	//   ....[122]....
        /*0534*/ 	.word	0xffffffff


	//   ....[123]....
        /*0538*/ 	.word	0xffffffff


	//   ....[124]....
        /*053c*/ 	.word	0xffffffff


	//   ....[125]....
        /*0540*/ 	.word	0xffffffff


	//   ....[126]....
        /*0544*/ 	.word	0xffffffff


	//   ....[127]....
        /*0548*/ 	.word	0x0500000f


	//   ....[128]....
        /*054c*/ 	.word	0x0500000f


	//   ....[129]....
        /*0550*/ 	.word	0x0500000f


	//   ....[130]....
        /*0554*/ 	.word	0x0500000f


	//   ....[131]....
        /*0558*/ 	.word	0x0500000f


	//   ....[132]....
        /*055c*/ 	.word	0x0500000f


	//   ....[133]....
        /*0560*/ 	.word	0x0500000f


	//   ....[134]....
        /*0564*/ 	.word	0x0500000f


	//   ....[135]....
        /*0568*/ 	.word	0x0500000f


	//   ....[136]....
        /*056c*/ 	.word	0x0500000f


	//   ....[137]....
        /*0570*/ 	.word	0x0500000f


	//   ....[138]....
        /*0574*/ 	.word	0x0500000f


	//   ....[139]....
        /*0578*/ 	.word	0x0500000f


	//   ....[140]....
        /*057c*/ 	.word	0x0500000f


	//   ....[141]....
        /*0580*/ 	.word	0x0500000f


	//   ....[142]....
        /*0584*/ 	.word	0x0500000f


	//   ....[143]....
        /*0588*/ 	.word	0x0500000f


	//   ....[144]....
        /*058c*/ 	.word	0x0500000f


	//   ....[145]....
        /*0590*/ 	.word	0x0500000f


	//   ....[146]....
        /*0594*/ 	.word	0x0500000f


	//   ....[147]....
        /*0598*/ 	.word	0x0500000f


	//   ....[148]....
        /*059c*/ 	.word	0x0500000f


	//   ....[149]....
        /*05a0*/ 	.word	0x0500000f


	//   ....[150]....
        /*05a4*/ 	.word	0x0500000f


	//   ....[151]....
        /*05a8*/ 	.word	0x0500000f


	//   ....[152]....
        /*05ac*/ 	.word	0x0500000f


	//   ....[153]....
        /*05b0*/ 	.word	0x0500000f


	//   ....[154]....
        /*05b4*/ 	.word	0x0500000f


	//   ....[155]....
        /*05b8*/ 	.word	0x0500000f


	//   ....[156]....
        /*05bc*/ 	.word	0x0500000f


	//   ....[157]....
        /*05c0*/ 	.word	0x0500000f


	//   ....[158]....
        /*05c4*/ 	.word	0x0500000f


	//   ....[159]....
        /*05c8*/ 	.word	0x0500000f


	//   ....[160]....
        /*05cc*/ 	.word	0x0500000f


	//   ....[161]....
        /*05d0*/ 	.word	0x0500000f


	//   ....[162]....
        /*05d4*/ 	.word	0x0500000f


	//   ....[163]....
        /*05d8*/ 	.word	0x0500000f


	//   ....[164]....
        /*05dc*/ 	.word	0x0500000f


	//   ....[165]....
        /*05e0*/ 	.word	0x0500000f


	//   ....[166]....
        /*05e4*/ 	.word	0x0500000f


	//   ....[167]....
        /*05e8*/ 	.word	0x0500000f


	//   ....[168]....
        /*05ec*/ 	.word	0x0500000f


	//   ....[169]....
        /*05f0*/ 	.word	0x0500000f


	//   ....[170]....
        /*05f4*/ 	.word	0x0500000f


	//   ....[171]....
        /*05f8*/ 	.word	0x0500000f


	//   ....[172]....
        /*05fc*/ 	.word	0x0500000f


	//   ....[173]....
        /*0600*/ 	.word	0x0500000f


	//   ....[174]....
        /*0604*/ 	.word	0x0500000f


	//   ....[175]....
        /*0608*/ 	.word	0x0500000f


	//   ....[176]....
        /*060c*/ 	.word	0x0500000f


	//   ....[177]....
        /*0610*/ 	.word	0x0500000f


	//   ....[178]....
        /*0614*/ 	.word	0x0500000f


	//   ....[179]....
        /*0618*/ 	.word	0x0500000f


	//   ....[180]....
        /*061c*/ 	.word	0x0500000f


	//   ....[181]....
        /*0620*/ 	.word	0x0500000f


	//   ....[182]....
        /*0624*/ 	.word	0x0500000f


	//   ....[183]....
        /*0628*/ 	.word	0x0500000f


	//   ....[184]....
        /*062c*/ 	.word	0x0500000f


	//   ....[185]....
        /*0630*/ 	.word	0x0500000f


	//   ....[186]....
        /*0634*/ 	.word	0x0500000f


	//   ....[187]....
        /*0638*/ 	.word	0x0500000f


	//   ....[188]....
        /*063c*/ 	.word	0x0500000f


	//   ....[189]....
        /*0640*/ 	.word	0x0500000f


	//   ....[190]....
        /*0644*/ 	.word	0x0500000f


	//   ....[191]....
        /*0648*/ 	.word	0x0500000f


	//   ....[192]....
        /*064c*/ 	.word	0x0500000f


	//   ....[193]....
        /*0650*/ 	.word	0x0500000f


	//   ....[194]....
        /*0654*/ 	.word	0x0500000f


	//   ....[195]....
        /*0658*/ 	.word	0x0500000f


	//   ....[196]....
        /*065c*/ 	.word	0x0500000f


	//   ....[197]....
        /*0660*/ 	.word	0x0500000f


	//   ....[198]....
        /*0664*/ 	.word	0x0500000f


	//   ....[199]....
        /*0668*/ 	.word	0x0500000f


	//   ....[200]....
        /*066c*/ 	.word	0x0500000f


	//----- nvinfo : EIATTR_COOP_GROUP_INSTR_OFFSETS
	.align		4
.L_682:
        /*0670*/ 	.byte	0x04, 0x28
        /*0672*/ 	.short	(.L_684 - .L_683)


	//   ....[0]....
.L_683:
        /*0674*/ 	.word	0x00000060


	//   ....[1]....
        /*0678*/ 	.word	0x00000140


	//   ....[2]....
        /*067c*/ 	.word	0x00000180


	//   ....[3]....
        /*0680*/ 	.word	0x00000370


	//   ....[4]....
        /*0684*/ 	.word	0x000004d0


	//   ....[5]....
        /*0688*/ 	.word	0x000005f0


	//   ....[6]....
        /*068c*/ 	.word	0x00000750


	//   ....[7]....
        /*0690*/ 	.word	0x00002a00


	//   ....[8]....
        /*0694*/ 	.word	0x00002a10


	//   ....[9]....
        /*0698*/ 	.word	0x00003440


	//   ....[10]....
        /*069c*/ 	.word	0x00003450


	//   ....[11]....
        /*06a0*/ 	.word	0x00003da0


	//   ....[12]....
        /*06a4*/ 	.word	0x00003db0


	//   ....[13]....
        /*06a8*/ 	.word	0x00004190


	//   ....[14]....
        /*06ac*/ 	.word	0x000041a0


	//   ....[15]....
        /*06b0*/ 	.word	0x00004e90


	//   ....[16]....
        /*06b4*/ 	.word	0x00006970


	//   ....[17]....
        /*06b8*/ 	.word	0x00006f30


	//   ....[18]....
        /*06bc*/ 	.word	0x00006f40


	//   ....[19]....
        /*06c0*/ 	.word	0x00006f50


	//   ....[20]....
        /*06c4*/ 	.word	0x00006f60


	//   ....[21]....
        /*06c8*/ 	.word	0x00007f30


	//   ....[22]....
        /*06cc*/ 	.word	0x00007f40


	//   ....[23]....
        /*06d0*/ 	.word	0x00007f50


	//   ....[24]....
        /*06d4*/ 	.word	0x00007f60


	//   ....[25]....
        /*06d8*/ 	.word	0x00009b40


	//   ....[26]....
        /*06dc*/ 	.word	0x00009bf0


	//   ....[27]....
        /*06e0*/ 	.word	0x00009db0


	//   ....[28]....
        /*06e4*/ 	.word	0x00009e50


	//   ....[29]....
        /*06e8*/ 	.word	0x0000a7c0


	//   ....[30]....
        /*06ec*/ 	.word	0x0000b000


	//   ....[31]....
        /*06f0*/ 	.word	0x0000b050


	//   ....[32]....
        /*06f4*/ 	.word	0x0000b930


	//   ....[33]....
        /*06f8*/ 	.word	0x0000b9c0


	//   ....[34]....
        /*06fc*/ 	.word	0x0000c660


	//   ....[35]....
        /*0700*/ 	.word	0x0000c730


	//   ....[36]....
        /*0704*/ 	.word	0x0000c740


	//   ....[37]....
        /*0708*/ 	.word	0x0000c780


	//   ....[38]....
        /*070c*/ 	.word	0x0000c790


	//   ....[39]....
        /*0710*/ 	.word	0x0000e310


	//   ....[40]....
        /*0714*/ 	.word	0x0000e7f0


	//   ....[41]....
        /*0718*/ 	.word	0x0000e810


	//   ....[42]....
        /*071c*/ 	.word	0x0000e840


	//   ....[43]....
        /*0720*/ 	.word	0x0000e850


	//   ....[44]....
        /*0724*/ 	.word	0x0000efc0


	//   ....[45]....
        /*0728*/ 	.word	0x0000f000


	//   ....[46]....
        /*072c*/ 	.word	0x0000f280


	//   ....[47]....
        /*0730*/ 	.word	0x0000f2a0


	//   ....[48]....
        /*0734*/ 	.word	0x0000ff70


	//   ....[49]....
        /*0738*/ 	.word	0x0000ffa0


	//   ....[50]....
        /*073c*/ 	.word	0x00010230


	//   ....[51]....
        /*0740*/ 	.word	0x00010250


	//   ....[52]....
        /*0744*/ 	.word	0x00010500


	//   ....[53]....
        /*0748*/ 	.word	0x000106b0


	//   ....[54]....
        /*074c*/ 	.word	0x000106e0


	//   ....[55]....
        /*0750*/ 	.word	0x00010710


	//   ....[56]....
        /*0754*/ 	.word	0x00010740


	//   ....[57]....
        /*0758*/ 	.word	0x00010770


	//   ....[58]....
        /*075c*/ 	.word	0x000107a0


	//   ....[59]....
        /*0760*/ 	.word	0x00010910


	//   ....[60]....
        /*0764*/ 	.word	0x00010940


	//   ....[61]....
        /*0768*/ 	.word	0x00010970


	//   ....[62]....
        /*076c*/ 	.word	0x000109a0


	//   ....[63]....
        /*0770*/ 	.word	0x000109d0


	//   ....[64]....
        /*0774*/ 	.word	0x00010a00


	//   ....[65]....
        /*0778*/ 	.word	0x00010a90


	//   ....[66]....
        /*077c*/ 	.word	0x00010ac0


	//   ....[67]....
        /*0780*/ 	.word	0x00010b40


	//   ....[68]....
        /*0784*/ 	.word	0x00011670


	//   ....[69]....
        /*0788*/ 	.word	0x00013e80


	//   ....[70]....
        /*078c*/ 	.word	0x00013ea0


	//   ....[71]....
        /*0790*/ 	.word	0x00013f30


	//   ....[72]....
        /*0794*/ 	.word	0x00013f50


	//   ....[73]....
        /*0798*/ 	.word	0x00013fd0


	//   ....[74]....
        /*079c*/ 	.word	0x00013ff0


	//   ....[75]....
        /*07a0*/ 	.word	0x00014000


	//   ....[76]....
        /*07a4*/ 	.word	0x00014010


	//   ....[77]....
        /*07a8*/ 	.word	0x00014830


	//   ....[78]....
        /*07ac*/ 	.word	0x00014860


	//   ....[79]....
        /*07b0*/ 	.word	0x00014900


	//   ....[80]....
        /*07b4*/ 	.word	0x00014920


	//   ....[81]....
        /*07b8*/ 	.word	0x000149a0


	//   ....[82]....
        /*07bc*/ 	.word	0x000149c0


	//   ....[83]....
        /*07c0*/ 	.word	0x000149d0


	//   ....[84]....
        /*07c4*/ 	.word	0x00014a40


	//   ....[85]....
        /*07c8*/ 	.word	0x00014e90


	//   ....[86]....
        /*07cc*/ 	.word	0x00014f50


	//   ....[87]....
        /*07d0*/ 	.word	0x000150a0


	//   ....[88]....
        /*07d4*/ 	.word	0x000150e0


	//   ....[89]....
        /*07d8*/ 	.word	0x000150f0


	//   ....[90]....
        /*07dc*/ 	.word	0x00015100


	//   ....[91]....
        /*07e0*/ 	.word	0x00015250


	//   ....[92]....
        /*07e4*/ 	.word	0x000153a0


	//   ....[93]....
        /*07e8*/ 	.word	0x00015bd0


	//   ....[94]....
        /*07ec*/ 	.word	0x00015bf0


	//   ....[95]....
        /*07f0*/ 	.word	0x00015c40


	//   ....[96]....
        /*07f4*/ 	.word	0x00015c50


	//   ....[97]....
        /*07f8*/ 	.word	0x00015c90


	//   ....[98]....
        /*07fc*/ 	.word	0x00015ca0


	//   ....[99]....
        /*0800*/ 	.word	0x00015cb0


	//   ....[100]....
        /*0804*/ 	.word	0x00015cf0


	//   ....[101]....
        /*0808*/ 	.word	0x00016010


	//   ....[102]....
        /*080c*/ 	.word	0x00016050


	//   ....[103]....
        /*0810*/ 	.word	0x00016070


	//   ....[104]....
        /*0814*/ 	.word	0x00016090


	//   ....[105]....
        /*0818*/ 	.word	0x000160c0


	//   ....[106]....
        /*081c*/ 	.word	0x000160e0


	//   ....[107]....
        /*0820*/ 	.word	0x000161e0


	//   ....[108]....
        /*0824*/ 	.word	0x00016330


	//   ....[109]....
        /*0828*/ 	.word	0x00016920


	//   ....[110]....
        /*082c*/ 	.word	0x00016950


	//   ....[111]....
        /*0830*/ 	.word	0x00016990


	//   ....[112]....
        /*0834*/ 	.word	0x000169c0


	//   ....[113]....
        /*0838*/ 	.word	0x000169f0


	//   ....[114]....
        /*083c*/ 	.word	0x00016a20


	//   ....[115]....
        /*0840*/ 	.word	0x00016a50


	//   ....[116]....
        /*0844*/ 	.word	0x00016a80


	//   ....[117]....
        /*0848*/ 	.word	0x00016c00


	//   ....[118]....
        /*084c*/ 	.word	0x00016c30


	//   ....[119]....
        /*0850*/ 	.word	0x00016c60


	//   ....[120]....
        /*0854*/ 	.word	0x00016c90


	//   ....[121]....
        /*0858*/ 	.word	0x00016cc0


	//   ....[122]....
        /*085c*/ 	.word	0x00016cf0


	//   ....[123]....
        /*0860*/ 	.word	0x00016db0


	//   ....[124]....
        /*0864*/ 	.word	0x00016dd0


	//   ....[125]....
        /*0868*/ 	.word	0x00016e40


	//   ....[126]....
        /*086c*/ 	.word	0x000172b0


	//   ....[127]....
        /*0870*/ 	.word	0x000175c0


	//   ....[128]....
        /*0874*/ 	.word	0x00017650


	//   ....[129]....
        /*0878*/ 	.word	0x00017730


	//   ....[130]....
        /*087c*/ 	.word	0x000177c0


	//   ....[131]....
        /*0880*/ 	.word	0x000178a0


	//   ....[132]....
        /*0884*/ 	.word	0x00017930


	//   ....[133]....
        /*0888*/ 	.word	0x00017ab0


	//   ....[134]....
        /*088c*/ 	.word	0x00017b40


	//   ....[135]....
        /*0890*/ 	.word	0x00017b90


	//   ....[136]....
        /*0894*/ 	.word	0x00017be0


	//   ....[137]....
        /*0898*/ 	.word	0x00017cc0


	//   ....[138]....
        /*089c*/ 	.word	0x00017d50


	//   ....[139]....
        /*08a0*/ 	.word	0x00017da0


	//   ....[140]....
        /*08a4*/ 	.word	0x00017df0


	//   ....[141]....
        /*08a8*/ 	.word	0x00018040


	//   ....[142]....
        /*08ac*/ 	.word	0x00018320


	//   ....[143]....
        /*08b0*/ 	.word	0x00018410


	//   ....[144]....
        /*08b4*/ 	.word	0x000184b0


	//   ....[145]....
        /*08b8*/ 	.word	0x00018510


	//   ....[146]....
        /*08bc*/ 	.word	0x00018600


	//   ....[147]....
        /*08c0*/ 	.word	0x00018670


	//   ....[148]....
        /*08c4*/ 	.word	0x00018760


	//   ....[149]....
        /*08c8*/ 	.word	0x000187d0


	//   ....[150]....
        /*08cc*/ 	.word	0x000188b0


	//   ....[151]....
        /*08d0*/ 	.word	0x00018970


	//   ....[152]....
        /*08d4*/ 	.word	0x000189d0


	//   ....[153]....
        /*08d8*/ 	.word	0x00018a30


	//   ....[154]....
        /*08dc*/ 	.word	0x00018b20


	//   ....[155]....
        /*08e0*/ 	.word	0x00018b80


	//   ....[156]....
        /*08e4*/ 	.word	0x00018c80


	//   ....[157]....
        /*08e8*/ 	.word	0x00018ce0


	//   ....[158]....
        /*08ec*/ 	.word	0x00018dc0


	//   ....[159]....
        /*08f0*/ 	.word	0x00018f00


	//   ....[160]....
        /*08f4*/ 	.word	0x00018fe0


	//   ....[161]....
        /*08f8*/ 	.word	0x00019280


	//   ....[162]....
        /*08fc*/ 	.word	0x000192d0


	//   ....[163]....
        /*0900*/ 	.word	0x000194a0


	//   ....[164]....
        /*0904*/ 	.word	0x000194f0


	//   ....[165]....
        /*0908*/ 	.word	0x000196c0


	//   ....[166]....
        /*090c*/ 	.word	0x00019710


	//   ....[167]....
        /*0910*/ 	.word	0x00019800


	//   ....[168]....
        /*0914*/ 	.word	0x000198a0


	//   ....[169]....
        /*0918*/ 	.word	0x00019900


	//   ....[170]....
        /*091c*/ 	.word	0x000199b0


	//   ....[171]....
        /*0920*/ 	.word	0x00019a10


	//   ....[172]....
        /*0924*/ 	.word	0x00019ac0


	//   ....[173]....
        /*0928*/ 	.word	0x00019b20


	//   ....[174]....
        /*092c*/ 	.word	0x00019bd0


	//   ....[175]....
        /*0930*/ 	.word	0x00019cc0


	//   ....[176]....
        /*0934*/ 	.word	0x00019da0


	//   ....[177]....
        /*0938*/ 	.word	0x00019eb0


	//   ....[178]....
        /*093c*/ 	.word	0x00019fb0


	//   ....[179]....
        /*0940*/ 	.word	0x0001a0e0


	//   ....[180]....
        /*0944*/ 	.word	0x0001a1c0


	//   ....[181]....
        /*0948*/ 	.word	0x0001a2c0


	//   ....[182]....
        /*094c*/ 	.word	0x0001a3a0


	//   ....[183]....
        /*0950*/ 	.word	0x0001a430


	//   ....[184]....
        /*0954*/ 	.word	0x0001a4d0


	//   ....[185]....
        /*0958*/ 	.word	0x0001a5f0


	//   ....[186]....
        /*095c*/ 	.word	0x0001a660


	//   ....[187]....
        /*0960*/ 	.word	0x0001a6d0


	//   ....[188]....
        /*0964*/ 	.word	0x0001a740


	//   ....[189]....
        /*0968*/ 	.word	0x0001a7b0


	//   ....[190]....
        /*096c*/ 	.word	0x0001a830


	//   ....[191]....
        /*0970*/ 	.word	0x0001a8c0


	//   ....[192]....
        /*0974*/ 	.word	0x0001a950


	//   ....[193]....
        /*0978*/ 	.word	0x0001a9c0


	//   ....[194]....
        /*097c*/ 	.word	0x0001aa30


	//   ....[195]....
        /*0980*/ 	.word	0x0001aaa0


	//   ....[196]....
        /*0984*/ 	.word	0x0001ab20


	//   ....[197]....
        /*0988*/ 	.word	0x0001ab90


	//   ....[198]....
        /*098c*/ 	.word	0x0001ac30


	//   ....[199]....
        /*0990*/ 	.word	0x0001acc0


	//   ....[200]....
        /*0994*/ 	.word	0x0001ade0


	//----- nvinfo : EIATTR_REG_RECONFIG
	.align		4
.L_684:
        /*0998*/ 	.byte	0x01, 0x54
	.zero		2


	//----- nvinfo : EIATTR_SYSCALL_OFFSETS
	.align		4
        /*099c*/ 	.byte	0x04, 0x46
        /*099e*/ 	.short	(.L_686 - .L_685)


	//   ....[0]....
.L_685:
        /*09a0*/ 	.word	0x00001ca0


	//   ....[1]....
        /*09a4*/ 	.word	0x00001df0


	//   ....[2]....
        /*09a8*/ 	.word	0x00006b10


	//   ....[3]....
        /*09ac*/ 	.word	0x00006ea0


	//   ....[4]....
        /*09b0*/ 	.word	0x00013240


	//   ....[5]....
        /*09b4*/ 	.word	0x00013390


	//   ....[6]....
        /*09b8*/ 	.word	0x00013480


	//   ....[7]....
        /*09bc*/ 	.word	0x00014470


	//----- nvinfo : EIATTR_MBARRIER_INSTR_OFFSETS
	.align		4
.L_686:
        /*09c0*/ 	.byte	0x04, 0x39
        /*09c2*/ 	.short	(.L_688 - .L_687)


	//   ....[0]....
.L_687:
        /*09c4*/ 	.word	0x00000260
        /*09c8*/ 	.word	0x000000ff
        /*09cc*/ 	.word	0x00028c00
        /*09d0*/ 	.short	0x0100
        /*09d2*/ 	.byte	0x08
	.zero		1


	//   ....[1]....
        /*09d4*/ 	.word	0x00000270
        /*09d8*/ 	.word	0x000000ff
        /*09dc*/ 	.word	0x00028c20
        /*09e0*/ 	.short	0x0100
        /*09e2*/ 	.byte	0x08
	.zero		1


	//   ....[2]....
        /*09e4*/ 	.word	0x00000320
        /*09e8*/ 	.word	0x000000ff
        /*09ec*/ 	.word	0x00028c30
        /*09f0*/ 	.short	0x0100
        /*09f2*/ 	.byte	0x06
	.zero		1


	//   ....[3]....
        /*09f4*/ 	.word	0x00000330
        /*09f8*/ 	.word	0x000000ff
        /*09fc*/ 	.word	0x00028c40
        /*0a00*/ 	.short	0x0100
        /*0a02*/ 	.byte	0x06
	.zero		1


	//   ....[4]....
        /*0a04*/ 	.word	0x00000340
        /*0a08*/ 	.word	0x000000ff
        /*0a0c*/ 	.word	0x00028c38
        /*0a10*/ 	.short	0x0100
        /*0a12*/ 	.byte	0x06
	.zero		1


	//   ....[5]....
        /*0a14*/ 	.word	0x00000350
        /*0a18*/ 	.word	0x000000ff
        /*0a1c*/ 	.word	0x00028c48
        /*0a20*/ 	.short	0x0100
        /*0a22*/ 	.byte	0x06
	.zero		1


	//   ....[6]....
        /*0a24*/ 	.word	0x00000480
        /*0a28*/ 	.word	0x000000ff
        /*0a2c*/ 	.word	0x00028c50
        /*0a30*/ 	.short	0x0100
        /*0a32*/ 	.byte	0x08
	.zero		1


	//   ....[7]....
        /*0a34*/ 	.word	0x00000490
        /*0a38*/ 	.word	0x000000ff
        /*0a3c*/ 	.word	0x00028c60
        /*0a40*/ 	.short	0x0100
        /*0a42*/ 	.byte	0x08
	.zero		1


	//   ....[8]....
        /*0a44*/ 	.word	0x000004a0
        /*0a48*/ 	.word	0x000000ff
        /*0a4c*/ 	.word	0x00028c58
        /*0a50*/ 	.short	0x0100
        /*0a52*/ 	.byte	0x08
	.zero		1


	//   ....[9]....
        /*0a54*/ 	.word	0x000004b0
        /*0a58*/ 	.word	0x000000ff
        /*0a5c*/ 	.word	0x00028c68
        /*0a60*/ 	.short	0x0100
        /*0a62*/ 	.byte	0x08
	.zero		1


	//   ....[10]....
        /*0a64*/ 	.word	0x000005a0
        /*0a68*/ 	.word	0x000000ff
        /*0a6c*/ 	.word	0x00028c70
        /*0a70*/ 	.short	0x0100
        /*0a72*/ 	.byte	0x06
	.zero		1


	//   ....[11]....
        /*0a74*/ 	.word	0x000005b0
        /*0a78*/ 	.word	0x000000ff
        /*0a7c*/ 	.word	0x00028c80
        /*0a80*/ 	.short	0x0100
        /*0a82*/ 	.byte	0x06
	.zero		1


	//   ....[12]....
        /*0a84*/ 	.word	0x000005c0
        /*0a88*/ 	.word	0x000000ff
        /*0a8c*/ 	.word	0x00028c78
        /*0a90*/ 	.short	0x0100
        /*0a92*/ 	.byte	0x06
	.zero		1


	//   ....[13]....
        /*0a94*/ 	.word	0x000005d0
        /*0a98*/ 	.word	0x000000ff
        /*0a9c*/ 	.word	0x00028c88
        /*0aa0*/ 	.short	0x0100
        /*0aa2*/ 	.byte	0x06
	.zero		1


	//   ....[14]....
        /*0aa4*/ 	.word	0x00000700
        /*0aa8*/ 	.word	0x000000ff
        /*0aac*/ 	.word	0x00028c90
        /*0ab0*/ 	.short	0x0100
        /*0ab2*/ 	.byte	0x08
	.zero		1


	//   ....[15]....
        /*0ab4*/ 	.word	0x00000710
        /*0ab8*/ 	.word	0x000000ff
        /*0abc*/ 	.word	0x00028ca0
        /*0ac0*/ 	.short	0x0100
        /*0ac2*/ 	.byte	0x08
	.zero		1


	//   ....[16]....
        /*0ac4*/ 	.word	0x00000720
        /*0ac8*/ 	.word	0x000000ff
        /*0acc*/ 	.word	0x00028c98
        /*0ad0*/ 	.short	0x0100
        /*0ad2*/ 	.byte	0x08
	.zero		1


	//   ....[17]....
        /*0ad4*/ 	.word	0x00000730
        /*0ad8*/ 	.word	0x000000ff
        /*0adc*/ 	.word	0x00028ca8
        /*0ae0*/ 	.short	0x0100
        /*0ae2*/ 	.byte	0x08
	.zero		1


	//   ....[18]....
        /*0ae4*/ 	.word	0x00000860
        /*0ae8*/ 	.word	0x000000ff
        /*0aec*/ 	.word	0x00028cb0
        /*0af0*/ 	.short	0x0100
        /*0af2*/ 	.byte	0x08
	.zero		1


	//   ....[19]....
        /*0af4*/ 	.word	0x00000870
        /*0af8*/ 	.word	0x000000ff
        /*0afc*/ 	.word	0x00028cc0
        /*0b00*/ 	.short	0x0100
        /*0b02*/ 	.byte	0x08
	.zero		1


	//   ....[20]....
        /*0b04*/ 	.word	0x00000880
        /*0b08*/ 	.word	0x000000ff
        /*0b0c*/ 	.word	0x00028cb8
        /*0b10*/ 	.short	0x0100
        /*0b12*/ 	.byte	0x08
	.zero		1


	//   ....[21]....
        /*0b14*/ 	.word	0x00000890
        /*0b18*/ 	.word	0x000000ff
        /*0b1c*/ 	.word	0x00028cc8
        /*0b20*/ 	.short	0x0100
        /*0b22*/ 	.byte	0x08
	.zero		1


	//   ....[22]....
        /*0b24*/ 	.word	0x000029b0
        /*0b28*/ 	.word	0x00000040
        /*0b2c*/ 	.word	0x00028c90
        /*0b30*/ 	.short	0x010a
        /*0b32*/ 	.byte	0x3f
	.zero		1


	//   ....[23]....
        /*0b34*/ 	.word	0x000033f0
        /*0b38*/ 	.word	0x00000040
        /*0b3c*/ 	.word	0x00028c90
        /*0b40*/ 	.short	0x010a
        /*0b42*/ 	.byte	0x3f
	.zero		1


	//   ....[24]....
        /*0b44*/ 	.word	0x00003bf0
        /*0b48*/ 	.word	0x00000040
        /*0b4c*/ 	.word	0x00028c90
        /*0b50*/ 	.short	0x010a
        /*0b52*/ 	.byte	0x3f
	.zero		1


	//   ....[25]....
        /*0b54*/ 	.word	0x00003fd0
        /*0b58*/ 	.word	0x00000004
        /*0b5c*/ 	.word	0x00000000
        /*0b60*/ 	.short	0x0101
        /*0b62*/ 	.byte	0x3f
	.zero		1


	//   ....[26]....
        /*0b64*/ 	.word	0x00004010
        /*0b68*/ 	.word	0x00000040
        /*0b6c*/ 	.word	0x00028cb0
        /*0b70*/ 	.short	0x010a
        /*0b72*/ 	.byte	0x3f
	.zero		1


	//   ....[27]....
        /*0b74*/ 	.word	0x00004840
        /*0b78*/ 	.word	0x00000040
        /*0b7c*/ 	.word	0x00000000
        /*0b80*/ 	.short	0x0101
        /*0b82*/ 	.byte	0x3f
	.zero		1


	//   ....[28]....
        /*0b84*/ 	.word	0x00004f80
        /*0b88*/ 	.word	0x00000003
        /*0b8c*/ 	.word	0x00028c50
        /*0b90*/ 	.short	0x010a
        /*0b92*/ 	.byte	0x3f
	.zero		1


	//   ....[29]....
        /*0b94*/ 	.word	0x00005330
        /*0b98*/ 	.word	0x0000000a
        /*0b9c*/ 	.word	0x00000000
        /*0ba0*/ 	.short	0x0101
        /*0ba2*/ 	.byte	0x3f
	.zero		1


	//   ....[30]....
        /*0ba4*/ 	.word	0x00005c60
        /*0ba8*/ 	.word	0x00000003
        /*0bac*/ 	.word	0x00028c50
        /*0bb0*/ 	.short	0x010a
        /*0bb2*/ 	.byte	0x3f
	.zero		1


	//   ....[31]....
        /*0bb4*/ 	.word	0x00005cb0
        /*0bb8*/ 	.word	0x00000003
        /*0bbc*/ 	.word	0x00028c50
        /*0bc0*/ 	.short	0x010a
        /*0bc2*/ 	.byte	0x3f
	.zero		1


	//   ....[32]....
        /*0bc4*/ 	.word	0x00005fc0
        /*0bc8*/ 	.word	0x0000000a
        /*0bcc*/ 	.word	0x00000000
        /*0bd0*/ 	.short	0x0101
        /*0bd2*/ 	.byte	0x3f
	.zero		1


	//   ....[33]....
        /*0bd4*/ 	.word	0x00006bb0
        /*0bd8*/ 	.word	0x00000002
        /*0bdc*/ 	.word	0x00028c00
        /*0be0*/ 	.short	0x010a
        /*0be2*/ 	.byte	0x3f
	.zero		1


	//   ....[34]....
        /*0be4*/ 	.word	0x00006c00
        /*0be8*/ 	.word	0x00000002
        /*0bec*/ 	.word	0x00028c00
        /*0bf0*/ 	.short	0x010a
        /*0bf2*/ 	.byte	0x3f
	.zero		1


	//   ....[35]....
        /*0bf4*/ 	.word	0x00007230
        /*0bf8*/ 	.word	0x00000002
        /*0bfc*/ 	.word	0x00028c00
        /*0c00*/ 	.short	0x010a
        /*0c02*/ 	.byte	0x3f
	.zero		1


	//   ....[36]....
        /*0c04*/ 	.word	0x00008130
        /*0c08*/ 	.word	0x00000002
        /*0c0c*/ 	.word	0x00028c00
        /*0c10*/ 	.short	0x010a
        /*0c12*/ 	.byte	0x3f
	.zero		1


	//   ....[37]....
        /*0c14*/ 	.word	0x00008f70
        /*0c18*/ 	.word	0x0000000c
        /*0c1c*/ 	.word	0x00028c30
        /*0c20*/ 	.short	0x010a
        /*0c22*/ 	.byte	0x3f
	.zero		1


	//   ....[38]....
        /*0c24*/ 	.word	0x00009020
        /*0c28*/ 	.word	0x0000000c
        /*0c2c*/ 	.word	0x00028c30
        /*0c30*/ 	.short	0x010a
        /*0c32*/ 	.byte	0x3f
	.zero		1


	//   ....[39]....
        /*0c34*/ 	.word	0x0000a0b0
        /*0c38*/ 	.word	0x00000000
        /*0c3c*/ 	.word	0x00000000
        /*0c40*/ 	.short	0x0101
        /*0c42*/ 	.byte	0x3f
	.zero		1


	//   ....[40]....
        /*0c44*/ 	.word	0x0000a4c0
        /*0c48*/ 	.word	0x0000000c
        /*0c4c*/ 	.word	0x00028c50
        /*0c50*/ 	.short	0x010a
        /*0c52*/ 	.byte	0x3f
	.zero		1


	//   ....[41]....
        /*0c54*/ 	.word	0x0000a560
        /*0c58*/ 	.word	0x0000000c
        /*0c5c*/ 	.word	0x00028c50
        /*0c60*/ 	.short	0x010a
        /*0c62*/ 	.byte	0x3f
	.zero		1


	//   ....[42]....
        /*0c64*/ 	.word	0x0000a840
        /*0c68*/ 	.word	0x0000000c
        /*0c6c*/ 	.word	0x00000000
        /*0c70*/ 	.short	0x0101
        /*0c72*/ 	.byte	0x3f
	.zero		1


	//   ....[43]....
        /*0c74*/ 	.word	0x0000a960
        /*0c78*/ 	.word	0x0000000c
        /*0c7c*/ 	.word	0x00028c30
        /*0c80*/ 	.short	0x010a
        /*0c82*/ 	.byte	0x3f
	.zero		1


	//   ....[44]....
        /*0c84*/ 	.word	0x0000aa10
        /*0c88*/ 	.word	0x0000000c
        /*0c8c*/ 	.word	0x00028c30
        /*0c90*/ 	.short	0x010a
        /*0c92*/ 	.byte	0x3f
	.zero		1


	//   ....[45]....
        /*0c94*/ 	.word	0x0000b5d0
        /*0c98*/ 	.word	0x000000a6
        /*0c9c*/ 	.word	0x00000000
        /*0ca0*/ 	.short	0x0101
        /*0ca2*/ 	.byte	0x3f
	.zero		1


	//   ....[46]....
        /*0ca4*/ 	.word	0x0000c390
        /*0ca8*/ 	.word	0x0000000c
        /*0cac*/ 	.word	0x00028c50
        /*0cb0*/ 	.short	0x010a
        /*0cb2*/ 	.byte	0x3f
	.zero		1


	//   ....[47]....
        /*0cb4*/ 	.word	0x0000c3e0
        /*0cb8*/ 	.word	0x0000000c
        /*0cbc*/ 	.word	0x00028c50
        /*0cc0*/ 	.short	0x010a
        /*0cc2*/ 	.byte	0x3f
	.zero		1


	//   ....[48]....
        /*0cc4*/ 	.word	0x0000c6f0
        /*0cc8*/ 	.word	0x0000000c
        /*0ccc*/ 	.word	0x00000000
        /*0cd0*/ 	.short	0x0101
        /*0cd2*/ 	.byte	0x3f
	.zero		1


	//   ....[49]....
        /*0cd4*/ 	.word	0x0000ef80
        /*0cd8*/ 	.word	0x00000000
        /*0cdc*/ 	.word	0x00000000
        /*0ce0*/ 	.short	0x0101
        /*0ce2*/ 	.byte	0x3f
	.zero		1


	//   ....[50]....
        /*0ce4*/ 	.word	0x00011750
        /*0ce8*/ 	.word	0x00000017
        /*0cec*/ 	.word	0x00028c20
        /*0cf0*/ 	.short	0x010a
        /*0cf2*/ 	.byte	0x3f
	.zero		1


	//   ....[51]....
        /*0cf4*/ 	.word	0x000117e0
        /*0cf8*/ 	.word	0x00000003
        /*0cfc*/ 	.word	0x00028ca0
        /*0d00*/ 	.short	0x010a
        /*0d02*/ 	.byte	0x3f
	.zero		1


	//   ....[52]....
        /*0d04*/ 	.word	0x00011a30
        /*0d08*/ 	.word	0x00000003
        /*0d0c*/ 	.word	0x00028cc0
        /*0d10*/ 	.short	0x010a
        /*0d12*/ 	.byte	0x3f
	.zero		1


	//   ....[53]....
        /*0d14*/ 	.word	0x00012400
        /*0d18*/ 	.word	0x00000006
        /*0d1c*/ 	.word	0x00028ca0
        /*0d20*/ 	.short	0x010a
        /*0d22*/ 	.byte	0x3f
	.zero		1


	//   ....[54]....
        /*0d24*/ 	.word	0x00012640
        /*0d28*/ 	.word	0x00000006
        /*0d2c*/ 	.word	0x00028cc0
        /*0d30*/ 	.short	0x010a
        /*0d32*/ 	.byte	0x3f
	.zero		1


	//   ....[55]....
        /*0d34*/ 	.word	0x00013c10
        /*0d38*/ 	.word	0x0000001b
        /*0d3c*/ 	.word	0x00028c40
        /*0d40*/ 	.short	0x010a
        /*0d42*/ 	.byte	0x3f
	.zero		1


	//   ....[56]....
        /*0d44*/ 	.word	0x00014110
        /*0d48*/ 	.word	0x0000001b
        /*0d4c*/ 	.word	0x00028c30
        /*0d50*/ 	.short	0x0107
        /*0d52*/ 	.byte	0x3f
	.zero		1


	//   ....[57]....
        /*0d54*/ 	.word	0x000141e0
        /*0d58*/ 	.word	0x0000001b
        /*0d5c*/ 	.word	0x00028c30
        /*0d60*/ 	.short	0x0101
        /*0d62*/ 	.byte	0x3f
	.zero		1


	//   ....[58]....
        /*0d64*/ 	.word	0x00014ae0
        /*0d68*/ 	.word	0x00000017
        /*0d6c*/ 	.word	0x00028c00
        /*0d70*/ 	.short	0x0107
        /*0d72*/ 	.byte	0x3f
	.zero		1


	//   ....[59]....
        /*0d74*/ 	.word	0x00014bd0
        /*0d78*/ 	.word	0x00000017
        /*0d7c*/ 	.word	0x00028c00
        /*0d80*/ 	.short	0x0101
        /*0d82*/ 	.byte	0x3f
	.zero		1


	//   ....[60]....
        /*0d84*/ 	.word	0x00014bf0
        /*0d88*/ 	.word	0x00000017
        /*0d8c*/ 	.word	0x00028c20
        /*0d90*/ 	.short	0x010a
        /*0d92*/ 	.byte	0x3f
	.zero		1


	//   ....[61]....
        /*0d94*/ 	.word	0x00014c80
        /*0d98*/ 	.word	0x0000001b
        /*0d9c*/ 	.word	0x00028c60
        /*0da0*/ 	.short	0x010a
        /*0da2*/ 	.byte	0x3f
	.zero		1


	//   ....[62]....
        /*0da4*/ 	.word	0x000155c0
        /*0da8*/ 	.word	0x0000001b
        /*0dac*/ 	.word	0x00028c50
        /*0db0*/ 	.short	0x0107
        /*0db2*/ 	.byte	0x3f
	.zero		1


	//   ....[63]....
        /*0db4*/ 	.word	0x00015690
        /*0db8*/ 	.word	0x0000001b
        /*0dbc*/ 	.word	0x00028c50
        /*0dc0*/ 	.short	0x0101
        /*0dc2*/ 	.byte	0x3f
	.zero		1


	//   ....[64]....
        /*0dc4*/ 	.word	0x00015a30
        /*0dc8*/ 	.word	0x00000006
        /*0dcc*/ 	.word	0x00028c40
        /*0dd0*/ 	.short	0x010a
        /*0dd2*/ 	.byte	0x3f
	.zero		1


	//   ....[65]....
        /*0dd4*/ 	.word	0x00015d70
        /*0dd8*/ 	.word	0x00000006
        /*0ddc*/ 	.word	0x00028c30
        /*0de0*/ 	.short	0x0107
        /*0de2*/ 	.byte	0x3f
	.zero		1


	//   ....[66]....
        /*0de4*/ 	.word	0x00015e30
        /*0de8*/ 	.word	0x00000006
        /*0dec*/ 	.word	0x00028c30
        /*0df0*/ 	.short	0x0101
        /*0df2*/ 	.byte	0x3f
	.zero		1


	//   ....[67]....
        /*0df4*/ 	.word	0x00015e60
        /*0df8*/ 	.word	0x00000006
        /*0dfc*/ 	.word	0x00028c60
        /*0e00*/ 	.short	0x010a
        /*0e02*/ 	.byte	0x3f
	.zero		1


	//   ....[68]....
        /*0e04*/ 	.word	0x00016530
        /*0e08*/ 	.word	0x00000006
        /*0e0c*/ 	.word	0x00028c50
        /*0e10*/ 	.short	0x0107
        /*0e12*/ 	.byte	0x3f
	.zero		1


	//   ....[69]....
        /*0e14*/ 	.word	0x000165f0
        /*0e18*/ 	.word	0x00000006
        /*0e1c*/ 	.word	0x00028c50
        /*0e20*/ 	.short	0x0101
        /*0e22*/ 	.byte	0x3f
	.zero		1


	//   ....[70]....
        /*0e24*/ 	.word	0x00017230
        /*0e28*/ 	.word	0x00000004
        /*0e2c*/ 	.word	0x00028c20
        /*0e30*/ 	.short	0x010a
        /*0e32*/ 	.byte	0x3f
	.zero		1


	//   ....[71]....
        /*0e34*/ 	.word	0x00017390
        /*0e38*/ 	.word	0x00000005
        /*0e3c*/ 	.word	0x00028c40
        /*0e40*/ 	.short	0x010a
        /*0e42*/ 	.byte	0x3f
	.zero		1


	//   ....[72]....
        /*0e44*/ 	.word	0x00017430
        /*0e48*/ 	.word	0x00000019
        /*0e4c*/ 	.word	0x00028c40
        /*0e50*/ 	.short	0x010a
        /*0e52*/ 	.byte	0x3f
	.zero		1


	//   ....[73]....
        /*0e54*/ 	.word	0x00017470
        /*0e58*/ 	.word	0x00000005
        /*0e5c*/ 	.word	0x00028c60
        /*0e60*/ 	.short	0x010a
        /*0e62*/ 	.byte	0x3f
	.zero		1


	//   ....[74]....
        /*0e64*/ 	.word	0x000174b0
        /*0e68*/ 	.word	0x00000019
        /*0e6c*/ 	.word	0x00028c60
        /*0e70*/ 	.short	0x010a
        /*0e72*/ 	.byte	0x3f
	.zero		1


	//   ....[75]....
        /*0e74*/ 	.word	0x00017510
        /*0e78*/ 	.word	0x00000040
        /*0e7c*/ 	.word	0x00028c90
        /*0e80*/ 	.short	0x010a
        /*0e82*/ 	.byte	0x3f
	.zero		1


	//   ....[76]....
        /*0e84*/ 	.word	0x00017680
        /*0e88*/ 	.word	0x00000040
        /*0e8c*/ 	.word	0x00028c90
        /*0e90*/ 	.short	0x010a
        /*0e92*/ 	.byte	0x3f
	.zero		1


	//   ....[77]....
        /*0e94*/ 	.word	0x00017800
        /*0e98*/ 	.word	0x00000040
        /*0e9c*/ 	.word	0x00028c90
        /*0ea0*/ 	.short	0x010a
        /*0ea2*/ 	.byte	0x3f
	.zero		1


	//   ....[78]....
        /*0ea4*/ 	.word	0x00017960
        /*0ea8*/ 	.word	0x00000040
        /*0eac*/ 	.word	0x00028cb0
        /*0eb0*/ 	.short	0x010a
        /*0eb2*/ 	.byte	0x3f
	.zero		1


	//   ....[79]....
        /*0eb4*/ 	.word	0x000179b0
        /*0eb8*/ 	.word	0x00000003
        /*0ebc*/ 	.word	0x00028c50
        /*0ec0*/ 	.short	0x010a
        /*0ec2*/ 	.byte	0x3f
	.zero		1


	//   ....[80]....
        /*0ec4*/ 	.word	0x00017a00
        /*0ec8*/ 	.word	0x00000003
        /*0ecc*/ 	.word	0x00028c50
        /*0ed0*/ 	.short	0x010a
        /*0ed2*/ 	.byte	0x3f
	.zero		1


	//   ....[81]....
        /*0ed4*/ 	.word	0x00017c10
        /*0ed8*/ 	.word	0x00000002
        /*0edc*/ 	.word	0x00028c00
        /*0ee0*/ 	.short	0x010a
        /*0ee2*/ 	.byte	0x3f
	.zero		1


	//   ....[82]....
        /*0ee4*/ 	.word	0x00017e20
        /*0ee8*/ 	.word	0x00000002
        /*0eec*/ 	.word	0x00028c00
        /*0ef0*/ 	.short	0x010a
        /*0ef2*/ 	.byte	0x3f
	.zero		1


	//   ....[83]....
        /*0ef4*/ 	.word	0x00017e70
        /*0ef8*/ 	.word	0x0000000c
        /*0efc*/ 	.word	0x00028c30
        /*0f00*/ 	.short	0x010a
        /*0f02*/ 	.byte	0x3f
	.zero		1


	//   ....[84]....
        /*0f04*/ 	.word	0x00017ec0
        /*0f08*/ 	.word	0x0000000c
        /*0f0c*/ 	.word	0x00028c50
        /*0f10*/ 	.short	0x010a
        /*0f12*/ 	.byte	0x3f
	.zero		1


	//   ....[85]....
        /*0f14*/ 	.word	0x00017f10
        /*0f18*/ 	.word	0x0000000c
        /*0f1c*/ 	.word	0x00028c30
        /*0f20*/ 	.short	0x010a
        /*0f22*/ 	.byte	0x3f
	.zero		1


	//   ....[86]....
        /*0f24*/ 	.word	0x00017f60
        /*0f28*/ 	.word	0x0000000c
        /*0f2c*/ 	.word	0x00028c50
        /*0f30*/ 	.short	0x010a
        /*0f32*/ 	.byte	0x3f
	.zero		1


	//   ....[87]....
        /*0f34*/ 	.word	0x00018100
        /*0f38*/ 	.word	0x00000017
        /*0f3c*/ 	.word	0x00028c20
        /*0f40*/ 	.short	0x010a
        /*0f42*/ 	.byte	0x3f
	.zero		1


	//   ....[88]....
        /*0f44*/ 	.word	0x00018150
        /*0f48*/ 	.word	0x00000003
        /*0f4c*/ 	.word	0x00028ca0
        /*0f50*/ 	.short	0x010a
        /*0f52*/ 	.byte	0x3f
	.zero		1


	//   ....[89]....
        /*0f54*/ 	.word	0x000181a0
        /*0f58*/ 	.word	0x00000003
        /*0f5c*/ 	.word	0x00028cc0
        /*0f60*/ 	.short	0x010a
        /*0f62*/ 	.byte	0x3f
	.zero		1


	//   ....[90]....
        /*0f64*/ 	.word	0x000181f0
        /*0f68*/ 	.word	0x00000006
        /*0f6c*/ 	.word	0x00028ca0
        /*0f70*/ 	.short	0x010a
        /*0f72*/ 	.byte	0x3f
	.zero		1


	//   ....[91]....
        /*0f74*/ 	.word	0x00018240
        /*0f78*/ 	.word	0x00000006
        /*0f7c*/ 	.word	0x00028cc0
        /*0f80*/ 	.short	0x010a
        /*0f82*/ 	.byte	0x3f
	.zero		1


	//   ....[92]....
        /*0f84*/ 	.word	0x00018360
        /*0f88*/ 	.word	0x0000001b
        /*0f8c*/ 	.word	0x00028c40
        /*0f90*/ 	.short	0x010a
        /*0f92*/ 	.byte	0x3f
	.zero		1


	//   ....[93]....
        /*0f94*/ 	.word	0x00018e00
        /*0f98*/ 	.word	0x00000017
        /*0f9c*/ 	.word	0x00028c20
        /*0fa0*/ 	.short	0x010a
        /*0fa2*/ 	.byte	0x3f
	.zero		1


	//   ....[94]....
        /*0fa4*/ 	.word	0x00018e50
        /*0fa8*/ 	.word	0x0000001b
        /*0fac*/ 	.word	0x00028c60
        /*0fb0*/ 	.short	0x010a
        /*0fb2*/ 	.byte	0x3f
	.zero		1


	//   ....[95]....
        /*0fb4*/ 	.word	0x00019750
        /*0fb8*/ 	.word	0x00000006
        /*0fbc*/ 	.word	0x00028c40
        /*0fc0*/ 	.short	0x010a
        /*0fc2*/ 	.byte	0x3f
	.zero		1


	//   ....[96]....
        /*0fc4*/ 	.word	0x00019c10
        /*0fc8*/ 	.word	0x00000006
        /*0fcc*/ 	.word	0x00028c60
        /*0fd0*/ 	.short	0x010a
        /*0fd2*/ 	.byte	0x3f
	.zero		1


	//   ....[97]....
        /*0fd4*/ 	.word	0x0001ad00
        /*0fd8*/ 	.word	0x00000004
        /*0fdc*/ 	.word	0x00028c20
        /*0fe0*/ 	.short	0x010a
        /*0fe2*/ 	.byte	0x3f
	.zero		1


	//   ....[98]....
        /*0fe4*/ 	.word	0x0001aea0
        /*0fe8*/ 	.word	0x00000005
        /*0fec*/ 	.word	0x00028c40
        /*0ff0*/ 	.short	0x010a
        /*0ff2*/ 	.byte	0x3f
	.zero		1


	//   ....[99]....
        /*0ff4*/ 	.word	0x0001aef0
        /*0ff8*/ 	.word	0x00000019
        /*0ffc*/ 	.word	0x00028c40
        /*1000*/ 	.short	0x010a
        /*1002*/ 	.byte	0x3f
	.zero		1


	//   ....[100]....
        /*1004*/ 	.word	0x0001af40
        /*1008*/ 	.word	0x00000005
        /*100c*/ 	.word	0x00028c60
        /*1010*/ 	.short	0x010a
        /*1012*/ 	.byte	0x3f
	.zero		1


	//----- nvinfo : EIATTR_NUM_MBARRIERS
	.align		4
.L_688:
        /*1014*/ 	.byte	0x03, 0x38
        /*1016*/ 	.short	0x0016


	//----- nvinfo : EIATTR_EXIT_INSTR_OFFSETS
	.align		4
        /*1018*/ 	.byte	0x04, 0x1c
        /*101a*/ 	.short	(.L_690 - .L_689)


	//   ....[0]....
.L_689:
        /*101c*/ 	.word	0x00017500


	//----- nvinfo : EIATTR_MAX_THREADS
	.align		4
.L_690:
        /*1020*/ 	.byte	0x04, 0x05
        /*1022*/ 	.short	(.L_692 - .L_691)
.L_691:
        /*1024*/ 	.word	0x00000180
        /*1028*/ 	.word	0x00000001
        /*102c*/ 	.word	0x00000001


	//----- nvinfo : EIATTR_CRS_STACK_SIZE
	.align		4
.L_692:
        /*1030*/ 	.byte	0x04, 0x1e
        /*1032*/ 	.short	(.L_694 - .L_693)
.L_693:
        /*1034*/ 	.word	0x00000000


	//----- nvinfo : EIATTR_CBANK_PARAM_SIZE
	.align		4
.L_694:
        /*1038*/ 	.byte	0x03, 0x19
        /*103a*/ 	.short	0x0af0


	//----- nvinfo : EIATTR_PARAM_CBANK
	.align		4
        /*103c*/ 	.byte	0x04, 0x0a
        /*103e*/ 	.short	(.L_696 - .L_695)
	.align		4
.L_695:
        /*1040*/ 	.word	index@(.nv.constant0._ZN7cutlass13device_kernelIN5flash11enable_sm90INS1_16FlashAttnFwdSm90INS1_25CollectiveMainloopFwdSm90ILi2EN4cute5tupleIJNS5_1CILi1EEES8_S8_EEENS6_IJNS7_ILi64EEESA_SA_EEELi512ENS_6half_tEfNS_4arch4Sm90ELb0ELb0ELb1ELb1ELb1ELb1ELb0ELb0ELb0ELb1ELb0ELb0EEENS1_21CollectiveEpilogueFwdINS6_IJSA_NS7_ILi512EEESA_EEES9_SC_SE_Li256ELb1ELb1ELb0ELb0EEENS1_36VarlenDynamicPersistentTileSchedulerILi64ELi64ELi256ELi128ELb0ELb1ELb1ELb0ELb1ELb1EEEEEEEEEvNT_6ParamsE)
        /*1044*/ 	.short	0x0210
        /*1046*/ 	.short	0x0af0


	//----- nvinfo : EIATTR_SW_WAR
	.align		4
.L_696:
        /*1048*/ 	.byte	0x04, 0x36
        /*104a*/ 	.short	(.L_698 - .L_697)
.L_697:
        /*104c*/ 	.word	0x00000008
.L_698:


//--------------------- .nv.info._ZN7cutlass13device_kernelIN5flash11enable_sm90INS1_16FlashAttnFwdSm90INS1_25CollectiveMainloopFwdSm90ILi2EN4cute5tupleIJNS5_1CILi1EEES8_S8_EEENS6_IJNS7_ILi64EEESA_SA_EEELi512ENS_6half_tEfNS_4arch4Sm90ELb0ELb0ELb1ELb1ELb1ELb0ELb1ELb0ELb0ELb1ELb0ELb0EEENS1_21CollectiveEpilogueFwdINS6_IJSA_NS7_ILi512EEESA_EEES9_SC_SE_Li256ELb1ELb1ELb0ELb0EEENS1_36VarlenDynamicPersistentTileSchedulerILi64ELi64ELi256ELi128ELb0ELb1ELb1ELb0ELb1ELb1EEEEEEEEEvNT_6ParamsE --------------------------
	.section	.nv.info._ZN7cutlass13device_kernelIN5flash11enable_sm90INS1_16FlashAttnFwdSm90INS1_25CollectiveMainloopFwdSm90ILi2EN4cute5tupleIJNS5_1CILi1EEES8_S8_EEENS6_IJNS7_ILi64EEESA_SA_EEELi512ENS_6half_tEfNS_4arch4Sm90ELb0ELb0ELb1ELb1ELb1ELb0ELb1ELb0ELb0ELb1ELb0ELb0EEENS1_21CollectiveEpilogueFwdINS6_IJSA_NS7_ILi512EEESA_EEES9_SC_SE_Li256ELb1ELb1ELb0ELb0EEENS1_36VarlenDynamicPersistentTileSchedulerILi64ELi64ELi256ELi128ELb0ELb1ELb1ELb0ELb1ELb1EEEEEEEEEvNT_6ParamsE,"",@"SHT_CUDA_INFO"
	.sectionflags	@""
	.align	4


	//----- nvinfo : EIATTR_CUDA_API_VERSION
	.align		4
        /*0000*/ 	.byte	0x04, 0x37
        /*0002*/ 	.short	(.L_700 - .L_699)
.L_699:
        /*0004*/ 	.word	0x00000082


	//----- nvinfo : EIATTR_KPARAM_INFO
	.align		4
.L_700:
        /*0008*/ 	.byte	0x04, 0x17
        /*000a*/ 	.short	(.L_702 - .L_701)
.L_701:
        /*000c*/ 	.word	0x00000000
        /*0010*/ 	.short	0x0000
        /*0012*/ 	.short	0x0070
        /*0014*/ 	.byte	0x00, 0xf0, 0x01, 0x2e


	//----- nvinfo : EIATTR_SPARSE_MMA_MASK
	.align		4
.L_702:
        /*0018*/ 	.byte	0x03, 0x50
        /*001a*/ 	.short	0x0000


	//----- nvinfo : EIATTR_MAXREG_COUNT
	.align		4
        /*001c*/ 	.byte	0x03, 0x1b
        /*001e*/ 	.short	0x00a8


	//----- nvinfo : EIATTR_NUM_BARRIERS
	.align		4
        /*0020*/ 	.byte	0x02, 0x4c
        /*0022*/ 	.byte	0x10
	.zero		1


	//----- nvinfo : EIATTR_EXTERNS
	.align		4
        /*0024*/ 	.byte	0x04, 0x0f
        /*0026*/ 	.short	(.L_704 - .L_703)


	//   ....[0]....
	.align		4
.L_703:
        /*0028*/ 	.word	index@(__assertfail)


	//----- nvinfo : EIATTR_ANNOTATIONS
	.align		4
.L_704:
        /*002c*/ 	.byte	0x04, 0x55
        /*002e*/ 	.short	(.L_706 - .L_705)


	//   ....[0]....
.L_705:
        /* <DEDUP_REMOVED lines=18> */


	//----- nvinfo : EIATTR_MERCURY_ISA_VERSION
	.align		4
.L_706:
        /*0140*/ 	.byte	0x03, 0x5f
        /*0142*/ 	.short	0x0101


	//----- nvinfo : EIATTR_UNUSED_LOAD_BYTE_OFFSET
	.align		4
        /*0144*/ 	.byte	0x04, 0x44
        /*0146*/ 	.short	(.L_708 - .L_707)


	//   ....[0]....
.L_707:
        /*0148*/ 	.word	0x00000970
        /*014c*/ 	.word	0x0000fff0


	//   ....[1]....
        /*0150*/ 	.word	0x000092e0
        /*0154*/ 	.word	0x0000fff0


	//----- nvinfo : EIATTR_INT_WARP_WIDE_INSTR_OFFSETS
	.align		4
.L_708:
        /*0158*/ 	.byte	0x04, 0x31
        /*015a*/ 	.short	(.L_710 - .L_709)


	//   ....[0]....
.L_709:
        /*015c*/ 	.word	0x000000c0


	//   ....[1]....
        /*0160*/ 	.word	0x000000d0


	//   ....[2]....
        /*0164*/ 	.word	0x000000e0


	//   ....[3]....
        /*0168*/ 	.word	0x00000180


	//   ....[4]....
        /*016c*/ 	.word	0x0000d140


	//   ....[5]....
        /*0170*/ 	.word	0x0000d1d0


	//   ....[6]....
        /*0174*/ 	.word	0x00011530


	//   ....[7]....
        /*0178*/ 	.word	0x000115c0


	//----- nvinfo : EIATTR_COOP_GROUP_MASK_REGIDS
	.align		4
.L_710:
        /*017c*/ 	.byte	0x04, 0x29
        /*017e*/ 	.short	(.L_712 - .L_711)


	//   ....[0]....
.L_711:
        /*0180*/ 	.word	0xffffffff


	//   ....[1]....
        /*0184*/ 	.word	0xffffffff


	//   ....[2]....
        /*0188*/ 	.word	0xffffffff


	//   ....[3]....
        /*018c*/ 	.word	0xffffffff


	//   ....[4]....
        /*0190*/ 	.word	0xffffffff


	//   ....[5]....
        /*0194*/ 	.word	0xffffffff


	//   ....[6]....
        /*0198*/ 	.word	0xffffffff


	//   ....[7]....
        /*019c*/ 	.word	0xffffffff


	//   ....[8]....
        /*01a0*/ 	.word	0xffffffff


	//   ....[9]....
        /*01a4*/ 	.word	0xffffffff


	//   ....[10]....
        /*01a8*/ 	.word	0xffffffff


	//   ....[11]....
        /*01ac*/ 	.word	0xffffffff


	//   ....[12]....
        /*01b0*/ 	.word	0xffffffff


	//   ....[13]....
        /*01b4*/ 	.word	0xffffffff


	//   ....[14]....
        /*01b8*/ 	.word	0xffffffff


	//   ....[15]....
        /*01bc*/ 	.word	0xffffffff


	//   ....[16]....
        /*01c0*/ 	.word	0xffffffff


	//   ....[17]....
        /*01c4*/ 	.word	0xffffffff


	//   ....[18]....
        /*01c8*/ 	.word	0xffffffff


	//   ....[19]....
        /*01cc*/ 	.word	0xffffffff


	//   ....[20]....
        /*01d0*/ 	.word	0xffffffff


	//   ....[21]....
        /*01d4*/ 	.word	0xffffffff


	//   ....[22]....
        /*01d8*/ 	.word	0xffffffff


	//   ....[23]....
        /*01dc*/ 	.word	0xffffffff


	//   ....[24]....
        /*01e0*/ 	.word	0xffffffff


	//   ....[25]....
        /*01e4*/ 	.word	0xffffffff


	//   ....[26]....
        /*01e8*/ 	.word	0xffffffff


	//   ....[27]....
        /*01ec*/ 	.word	0xffffffff


	//   ....[28]....
        /*01f0*/ 	.word	0xffffffff


	//   ....[29]....
        /*01f4*/ 	.word	0xffffffff


	//   ....[30]....
        /*01f8*/ 	.word	0xffffffff


	//   ....[31]....
        /*01fc*/ 	.word	0xffffffff


	//   ....[32]....
        /*0200*/ 	.word	0xffffffff


	//   ....[33]....
        /*0204*/ 	.word	0xffffffff


	//   ....[34]....
        /*0208*/ 	.word	0xffffffff


	//   ....[35]....
        /*020c*/ 	.word	0xffffffff


	//   ....[36]....
        /*0210*/ 	.word	0xffffffff


	//   ....[37]....
        /*0214*/ 	.word	0xffffffff


	//   ....[38]....
        /*0218*/ 	.word	0xffffffff


	//   ....[39]....
        /*021c*/ 	.word	0xffffffff


	//   ....[40]....
        /*0220*/ 	.word	0xffffffff


	//   ....[41]....
        /*0224*/ 	.word	0xffffffff


	//   ....[42]....
        /*0228*/ 	.word	0xffffffff


	//   ....[43]....
        /*022c*/ 	.word	0xffffffff


	//   ....[44]....
        /*0230*/ 	.word	0xffffffff


	//   ....[45]....
        /*0234*/ 	.word	0xffffffff


	//   ....[46]....
        /*0238*/ 	.word	0xffffffff


	//   ....[47]....
        /*023c*/ 	.word	0xffffffff


	//   ....[48]....
        /*0240*/ 	.word	0xffffffff


	//   ....[49]....
        /*0244*/ 	.word	0xffffffff


	//   ....[50]....
        /*0248*/ 	.word	0xffffffff


	//   ....[51]....
        /*024c*/ 	.word	0xffffffff


	//   ....[52]....
        /*0250*/ 	.word	0xffffffff


	//   ....[53]....
        /*0254*/ 	.word	0xffffffff


	//   ....[54]....
        /*0258*/ 	.word	0xffffffff


	//   ....[55]....
        /*025c*/ 	.word	0xffffffff


	//   ....[56]....
        /*0260*/ 	.word	0xffffffff


	//   ....[57]....
        /*0264*/ 	.word	0xffffffff


	//   ....[58]....
        /*0268*/ 	.word	0xffffffff


	//   ....[59]....
        /*026c*/ 	.word	0xffffffff


	//   ....[60]....
        /*0270*/ 	.word	0xffffffff


	//   ....[61]....
        /*0274*/ 	.word	0xffffffff


	//   ....[62]....
        /*0278*/ 	.word	0xffffffff


	//   ....[63]....
        /*027c*/ 	.word	0xffffffff


	//   ....[64]....
        /*0280*/ 	.word	0xffffffff


	//   ....[65]....
        /*0284*/ 	.word	0xffffffff


	//   ....[66]....
        /*0288*/ 	.word	0xffffffff


	//   ....[67]....
        /*028c*/ 	.word	0xffffffff


	//   ....[68]....
        /*0290*/ 	.word	0xffffffff


	//   ....[69]....
        /*0294*/ 	.word	0xffffffff


	//   ....[70]....
        /*0298*/ 	.word	0xffffffff


	//   ....[71]....
        /*029c*/ 	.word	0xffffffff


	//   ....[72]....
        /*02a0*/ 	.word	0xffffffff


	//   ....[73]....
        /*02a4*/ 	.word	0xffffffff


	//   ....[74]....
        /*02a8*/ 	.word	0xffffffff


	//   ....[75]....
        /*02ac*/ 	.word	0xffffffff


	//   ....[76]....
        /*02b0*/ 	.word	0xffffffff


	//   ....[77]....
        /*02b4*/ 	.word	0xffffffff


	//   ....[78]....
        /*02b8*/ 	.word	0xffffffff


	//   ....[79]....
        /*02bc*/ 	.word	0xffffffff


	//   ....[80]....
        /*02c0*/ 	.word	0xffffffff


	//   ....[81]....
        /*02c4*/ 	.word	0xffffffff


	//   ....[82]....
        /*02c8*/ 	.word	0xffffffff


	//   ....[83]....
        /*02cc*/ 	.word	0xffffffff


	//   ....[84]....
        /*02d0*/ 	.word	0xffffffff


	//   ....[85]....
        /*02d4*/ 	.word	0xffffffff


	//   ....[86]....
        /*02d8*/ 	.word	0xffffffff


	//   ....[87]....
        /*02dc*/ 	.word	0xffffffff


	//   ....[88]....
        /*02e0*/ 	.word	0xffffffff


	//   ....[89]....
        /*02e4*/ 	.word	0xffffffff


	//   ....[90]....
        /*02e8*/ 	.word	0xffffffff


	//   ....[91]....
        /*02ec*/ 	.word	0xffffffff


	//   ....[92]....
        /*02f0*/ 	.word	0xffffffff


	//   ....[93]....
        /*02f4*/ 	.word	0xffffffff


	//   ....[94]....
        /*02f8*/ 	.word	0xffffffff


	//   ....[95]....
        /*02fc*/ 	.word	0xffffffff


	//   ....[96]....
        /*0300*/ 	.word	0xffffffff


	//   ....[97]....
        /*0304*/ 	.word	0xffffffff


	//   ....[98]....
        /*0308*/ 	.word	0xffffffff


	//   ....[99]....
        /*030c*/ 	.word	0xffffffff


	//   ....[100]....
        /*0310*/ 	.word	0xffffffff


	//   ....[101]....
        /*0314*/ 	.word	0xffffffff


	//   ....[102]....
        /*0318*/ 	.word	0xffffffff


	//   ....[103]....
        /*031c*/ 	.word	0xffffffff


	//   ....[104]....
        /*0320*/ 	.word	0xffffffff


	//   ....[105]....
        /*0324*/ 	.word	0xffffffff


	//   ....[106]....
        /*0328*/ 	.word	0xffffffff


	//   ....[107]....
        /*032c*/ 	.word	0xffffffff


	//   ....[108]....
        /*0330*/ 	.word	0xffffffff


	//   ....[109]....
        /*0334*/ 	.word	0xffffffff


	//   ....[110]....
        /*0338*/ 	.word	0xffffffff


	//   ....[111]....
        /*033c*/ 	.word	0xffffffff


	//   ....[112]....
        /*0340*/ 	.word	0xffffffff


	//   ....[113]....
        /*0344*/ 	.word	0xffffffff


	//   ....[114]....
        /*0348*/ 	.word	0xffffffff


	//   ....[115]....
        /*034c*/ 	.word	0xffffffff


	//   ....[116]....
        /*0350*/ 	.word	0xffffffff


	//   ....[117]....
        /*0354*/ 	.word	0xffffffff


	//   ....[118]....
        /*0358*/ 	.word	0xffffffff


	//   ....[119]....
        /*035c*/ 	.word	0x0500000f


	//   ....[120]....
        /*0360*/ 	.word	0x0500000f


	//   ....[121]....
        /*0364*/ 	.word	0x0500000f


	//   ....[122]....
        /*0368*/ 	.word	0x0500000f


	//   ....[123]....
        /*036c*/ 	.word	0x0500000f


	//   ....[124]....
        /*0370*/ 	.word	0x0500000f


	//   ....[125]....
        /*0374*/ 	.word	0x0500000f


	//   ....[126]....
        /*0378*/ 	.word	0x0500000f


	//   ....[127]....
        /*037c*/ 	.word	0x0500000f


	//   ....[128]....
        /*0380*/ 	.word	0x0500000f


	//   ....[129]....
        /*0384*/ 	.word	0x0500000f


	//   ....[130]....
        /*0388*/ 	.word	0x0500000f


	//   ....[131]....
        /*038c*/ 	.word	0x0500000f


	//   ....[132]....
        /*0390*/ 	.word	0x0500000f


	//   ....[133]....
        /*0394*/ 	.word	0x0500000f


	//   ....[134]....
        /*0398*/ 	.word	0x0500000f


	//   ....[135]....
        /*039c*/ 	.word	0x0500000f


	//   ....[136]....
        /*03a0*/ 	.word	0x0500000f


	//   ....[137]....
        /*03a4*/ 	.word	0x0500000f


	//   ....[138]....
        /*03a8*/ 	.word	0x0500000f


	//   ....[139]....
        /*03ac*/ 	.word	0x0500000f


	//   ....[140]....
        /*03b0*/ 	.word	0x0500000f


	//   ....[141]....
        /*03b4*/ 	.word	0x0500000f


	//   ....[142]....
        /*03b8*/ 	.word	0x0500000f


	//   ....[143]....
        /*03bc*/ 	.word	0x0500000f


	//   ....[144]....
        /*03c0*/ 	.word	0x0500000f


	//   ....[145]....
        /*03c4*/ 	.word	0x0500000f


	//   ....[146]....
        /*03c8*/ 	.word	0x0500000f


	//   ....[147]....
        /*03cc*/ 	.word	0x0500000f


	//   ....[148]....
        /*03d0*/ 	.word	0x0500000f


	//   ....[149]....
        /*03d4*/ 	.word	0x0500000f


	//   ....[150]....
        /*03d8*/ 	.word	0x0500000f


	//   ....[151]....
        /*03dc*/ 	.word	0x0500000f


	//   ....[152]....
        /*03e0*/ 	.word	0x0500000f


	//   ....[153]....
        /*03e4*/ 	.word	0x0500000f


	//   ....[154]....
        /*03e8*/ 	.word	0x0500000f


	//   ....[155]....
        /*03ec*/ 	.word	0x0500000f


	//   ....[156]....
        /*03f0*/ 	.word	0x0500000f


	//   ....[157]....
        /*03f4*/ 	.word	0x0500000f


	//   ....[158]....
        /*03f8*/ 	.word	0x0500000f


	//   ....[159]....
        /*03fc*/ 	.word	0x0500000f


	//   ....[160]....
        /*0400*/ 	.word	0x0500000f


	//   ....[161]....
        /*0404*/ 	.word	0x0500000f


	//   ....[162]....
        /*0408*/ 	.word	0x0500000f


	//   ....[163]....
        /*040c*/ 	.word	0x0500000f


	//   ....[164]....
        /*0410*/ 	.word	0x0500000f


	//   ....[165]....
        /*0414*/ 	.word	0x0500000f


	//   ....[166]....
        /*0418*/ 	.word	0x0500000f


	//   ....[167]....
        /*041c*/ 	.word	0x0500000f


	//   ....[168]....
        /*0420*/ 	.word	0x0500000f


	//   ....[169]....
        /*0424*/ 	.word	0x0500000f


	//   ....[170]....
        /*0428*/ 	.word	0x0500000f


	//   ....[171]....
        /*042c*/ 	.word	0x0500000f


	//   ....[172]....
        /*0430*/ 	.word	0x0500000f


	//   ....[173]....
        /*0434*/ 	.word	0x0500000f


	//   ....[174]....
        /*0438*/ 	.word	0x0500000f


	//   ....[175]....
        /*043c*/ 	.word	0x0500000f


	//   ....[176]....
        /*0440*/ 	.word	0x0500000f


	//   ....[177]....
        /*0444*/ 	.word	0x0500000f


	//   ....[178]....
        /*0448*/ 	.word	0x0500000f


	//   ....[179]....
        /*044c*/ 	.word	0x0500000f


	//   ....[180]....
        /*0450*/ 	.word	0x0500000f


	//   ....[181]....
        /*0454*/ 	.word	0x0500000f


	//   ....[182]....
        /*0458*/ 	.word	0x0500000f


	//   ....[183]....
        /*045c*/ 	.word	0x0500000f


	//   ....[184]....
        /*0460*/ 	.word	0x0500000f


	//   ....[185]....
        /*0464*/ 	.word	0x0500000f


	//----- nvinfo : EIATTR_COOP_GROUP_INSTR_OFFSETS
	.align		4
.L_712:
        /*0468*/ 	.byte	0x04, 0x28
        /*046a*/ 	.short	(.L_714 - .L_713)


	//   ....[0]....
.L_713:
        /*046c*/ 	.word	0x00000080


	//   ....[1]....
        /*0470*/ 	.word	0x00000090


	//   ....[2]....
        /*0474*/ 	.word	0x000002b0


	//   ....[3]....
        /*0478*/ 	.word	0x00000410


	//   ....[4]....
        /*047c*/ 	.word	0x00000530


	//   ....[5]....
        /*0480*/ 	.word	0x00000690


	//   ....[6]....
        /*0484*/ 	.word	0x000016d0


	//   ....[7]....
        /*0488*/ 	.word	0x00002e30


	//   ....[8]....
        /*048c*/ 	.word	0x000035a0


	//   ....[9]....
        /*0490*/ 	.word	0x00004dd0


	//   ....[10]....
        /*0494*/ 	.word	0x00004e60


	//   ....[11]....
        /*0498*/ 	.word	0x00005060


	//   ....[12]....
        /*049c*/ 	.word	0x00005100


	//   ....[13]....
        /*04a0*/ 	.word	0x000058c0


	//   ....[14]....
        /*04a4*/ 	.word	0x00005e00


	//   ....[15]....
        /*04a8*/ 	.word	0x00007300


	//   ....[16]....
        /*04ac*/ 	.word	0x00007370


	//   ....[17]....
        /*04b0*/ 	.word	0x00007650


	//   ....[18]....
        /*04b4*/ 	.word	0x00007810


	//   ....[19]....
        /*04b8*/ 	.word	0x00008730


	//   ....[20]....
        /*04bc*/ 	.word	0x000087e0


	//   ....[21]....
        /*04c0*/ 	.word	0x00008810


	//   ....[22]....
        /*04c4*/ 	.word	0x00008890


	//   ....[23]....
        /*04c8*/ 	.word	0x000088c0


	//   ....[24]....
        /*04cc*/ 	.word	0x0000a2d0


	//   ....[25]....
        /*04d0*/ 	.word	0x0000a780


	//   ....[26]....
        /*04d4*/ 	.word	0x0000a7b0


	//   ....[27]....
        /*04d8*/ 	.word	0x0000a7d0


	//   ....[28]....
        /*04dc*/ 	.word	0x0000a800


	//   ....[29]....
        /*04e0*/ 	.word	0x0000ae90


	//   ....[30]....
        /*04e4*/ 	.word	0x0000aea0


	//   ....[31]....
        /*04e8*/ 	.word	0x0000b0d0


	//   ....[32]....
        /*04ec*/ 	.word	0x0000b0f0


	//   ....[33]....
        /*04f0*/ 	.word	0x0000bc20


	//   ....[34]....
        /*04f4*/ 	.word	0x0000bc50


	//   ....[35]....
        /*04f8*/ 	.word	0x0000be90


	//   ....[36]....
        /*04fc*/ 	.word	0x0000beb0


	//   ....[37]....
        /*0500*/ 	.word	0x0000c150


	//   ....[38]....
        /*0504*/ 	.word	0x0000c320


	//   ....[39]....
        /*0508*/ 	.word	0x0000c350


	//   ....[40]....
        /*050c*/ 	.word	0x0000c380


	//   ....[41]....
        /*0510*/ 	.word	0x0000c3b0


	//   ....[42]....
        /*0514*/ 	.word	0x0000c3e0


	//   ....[43]....
        /*0518*/ 	.word	0x0000c410


	//   ....[44]....
        /*051c*/ 	.word	0x0000c560


	//   ....[45]....
        /*0520*/ 	.word	0x0000c590


	//   ....[46]....
        /*0524*/ 	.word	0x0000c5c0


	//   ....[47]....
        /*0528*/ 	.word	0x0000c5f0


	//   ....[48]....
        /*052c*/ 	.word	0x0000c620


	//   ....[49]....
        /*0530*/ 	.word	0x0000c650


	//   ....[50]....
        /*0534*/ 	.word	0x0000c6e0


	//   ....[51]....
        /*0538*/ 	.word	0x0000c710


	//   ....[52]....
        /*053c*/ 	.word	0x0000c790


	//   ....[53]....
        /*0540*/ 	.word	0x0000df60


	//   ....[54]....
        /*0544*/ 	.word	0x0000df80


	//   ....[55]....
        /*0548*/ 	.word	0x0000e010


	//   ....[56]....
        /*054c*/ 	.word	0x0000e030


	//   ....[57]....
        /*0550*/ 	.word	0x0000e0b0


	//   ....[58]....
        /*0554*/ 	.word	0x0000e0d0


	//   ....[59]....
        /*0558*/ 	.word	0x0000e0e0


	//   ....[60]....
        /*055c*/ 	.word	0x0000e0f0


	//   ....[61]....
        /*0560*/ 	.word	0x0000e880


	//   ....[62]....
        /*0564*/ 	.word	0x0000e8c0


	//   ....[63]....
        /*0568*/ 	.word	0x0000e980


	//   ....[64]....
        /*056c*/ 	.word	0x0000e9a0


	//   ....[65]....
        /*0570*/ 	.word	0x0000ea40


	//   ....[66]....
        /*0574*/ 	.word	0x0000ea60


	//   ....[67]....
        /*0578*/ 	.word	0x0000ea70


	//   ....[68]....
        /*057c*/ 	.word	0x0000eaf0


	//   ....[69]....
        /*0580*/ 	.word	0x0000f360


	//   ....[70]....
        /*0584*/ 	.word	0x0000f380


	//   ....[71]....
        /*0588*/ 	.word	0x0000f520


	//   ....[72]....
        /*058c*/ 	.word	0x0000f550


	//   ....[73]....
        /*0590*/ 	.word	0x0000f660


	//   ....[74]....
        /*0594*/ 	.word	0x0000f670


	//   ....[75]....
        /*0598*/ 	.word	0x0000f6a0


	//   ....[76]....
        /*059c*/ 	.word	0x0000f6b0


	//   ....[77]....
        /*05a0*/ 	.word	0x0000fce0


	//   ....[78]....
        /*05a4*/ 	.word	0x0000fd40


	//   ....[79]....
        /*05a8*/ 	.word	0x0000ff00


	//   ....[80]....
        /*05ac*/ 	.word	0x0000ff40


	//   ....[81]....
        /*05b0*/ 	.word	0x0000ff50


	//   ....[82]....
        /*05b4*/ 	.word	0x0000ff60


	//   ....[83]....
        /*05b8*/ 	.word	0x000100b0


	//   ....[84]....
        /*05bc*/ 	.word	0x00010200


	//   ....[85]....
        /*05c0*/ 	.word	0x00010a40


	//   ....[86]....
        /*05c4*/ 	.word	0x00010a60


	//   ....[87]....
        /*05c8*/ 	.word	0x00010ab0


	//   ....[88]....
        /*05cc*/ 	.word	0x00010ac0


	//   ....[89]....
        /*05d0*/ 	.word	0x00010b00


	//   ....[90]....
        /*05d4*/ 	.word	0x00010b10


	//   ....[91]....
        /*05d8*/ 	.word	0x00010b20


	//   ....[92]....
        /*05dc*/ 	.word	0x00010b60


	//   ....[93]....
        /*05e0*/ 	.word	0x00010e80


	//   ....[94]....
        /*05e4*/ 	.word	0x00010ec0


	//   ....[95]....
        /*05e8*/ 	.word	0x00010ee0


	//   ....[96]....
        /*05ec*/ 	.word	0x00010f00


	//   ....[97]....
        /*05f0*/ 	.word	0x00010f30


	//   ....[98]....
        /*05f4*/ 	.word	0x00010f50


	//   ....[99]....
        /*05f8*/ 	.word	0x00011050


	//   ....[100]....
        /*05fc*/ 	.word	0x000111a0


	//   ....[101]....
        /*0600*/ 	.word	0x000117a0


	//   ....[102]....
        /*0604*/ 	.word	0x000117d0


	//   ....[103]....
        /*0608*/ 	.word	0x00011800


	//   ....[104]....
        /*060c*/ 	.word	0x00011830


	//   ....[105]....
        /*0610*/ 	.word	0x00011860


	//   ....[106]....
        /*0614*/ 	.word	0x00011890


	//   ....[107]....
        /*0618*/ 	.word	0x000118c0


	//   ....[108]....
        /*061c*/ 	.word	0x000118f0


	//   ....[109]....
        /*0620*/ 	.word	0x00011a70


	//   ....[110]....
        /*0624*/ 	.word	0x00011aa0


	//   ....[111]....
        /*0628*/ 	.word	0x00011ad0


	//   ....[112]....
        /*062c*/ 	.word	0x00011b00


	//   ....[113]....
        /*0630*/ 	.word	0x00011b30


	//   ....[114]....
        /*0634*/ 	.word	0x00011b60


	//   ....[115]....
        /*0638*/ 	.word	0x00011c20


	//   ....[116]....
        /*063c*/ 	.word	0x00011c40


	//   ....[117]....
        /*0640*/ 	.word	0x00011cb0


	//   ....[118]....
        /*0644*/ 	.word	0x00012120


	//   ....[119]....
        /*0648*/ 	.word	0x00012640


	//   ....[120]....
        /*064c*/ 	.word	0x00012730


	//   ....[121]....
        /*0650*/ 	.word	0x000127d0


	//   ....[122]....
        /*0654*/ 	.word	0x00012830


	//   ....[123]....
        /*0658*/ 	.word	0x00012920


	//   ....[124]....
        /*065c*/ 	.word	0x00012990


	//   ....[125]....
        /*0660*/ 	.word	0x00012a80


	//   ....[126]....
        /*0664*/ 	.word	0x00012af0


	//   ....[127]....
        /*0668*/ 	.word	0x00012b90


	//   ....[128]....
        /*066c*/ 	.word	0x00012c90


	//   ....[129]....
        /*0670*/ 	.word	0x00012d20


	//   ....[130]....
        /*0674*/ 	.word	0x00012d80


	//   ....[131]....
        /*0678*/ 	.word	0x00012e70


	//   ....[132]....
        /*067c*/ 	.word	0x00012ef0


	//   ....[133]....
        /*0680*/ 	.word	0x00012ff0


	//   ....[134]....
        /*0684*/ 	.word	0x00013060


	//   ....[135]....
        /*0688*/ 	.word	0x00013140


	//   ....[136]....
        /*068c*/ 	.word	0x00013450


	//   ....[137]....
        /*0690*/ 	.word	0x00013510


	//   ....[138]....
        /*0694*/ 	.word	0x00013780


	//   ....[139]....
        /*0698*/ 	.word	0x000137d0


	//   ....[140]....
        /*069c*/ 	.word	0x000139e0


	//   ....[141]....
        /*06a0*/ 	.word	0x00013a30


	//   ....[142]....
        /*06a4*/ 	.word	0x00013be0


	//   ....[143]....
        /*06a8*/ 	.word	0x00013c30


	//   ....[144]....
        /*06ac*/ 	.word	0x00013d70


	//   ....[145]....
        /*06b0*/ 	.word	0x00013e70


	//   ....[146]....
        /*06b4*/ 	.word	0x000140e0


	//   ....[147]....
        /*06b8*/ 	.word	0x00014130


	//   ....[148]....
        /*06bc*/ 	.word	0x00014300


	//   ....[149]....
        /*06c0*/ 	.word	0x00014350


	//   ....[150]....
        /*06c4*/ 	.word	0x00014520


	//   ....[151]....
        /*06c8*/ 	.word	0x00014570


	//   ....[152]....
        /*06cc*/ 	.word	0x00014660


	//   ....[153]....
        /*06d0*/ 	.word	0x00014700


	//   ....[154]....
        /*06d4*/ 	.word	0x00014760


	//   ....[155]....
        /*06d8*/ 	.word	0x00014810


	//   ....[156]....
        /*06dc*/ 	.word	0x00014870


	//   ....[157]....
        /*06e0*/ 	.word	0x00014920


	//   ....[158]....
        /*06e4*/ 	.word	0x00014980


	//   ....[159]....
        /*06e8*/ 	.word	0x00014a30


	//   ....[160]....
        /*06ec*/ 	.word	0x00014b20


	//   ....[161]....
        /*06f0*/ 	.word	0x00014bf0


	//   ....[162]....
        /*06f4*/ 	.word	0x00014d10


	//   ....[163]....
        /*06f8*/ 	.word	0x00014e10


	//   ....[164]....
        /*06fc*/ 	.word	0x00014f40


	//   ....[165]....
        /*0700*/ 	.word	0x00015020


	//   ....[166]....
        /*0704*/ 	.word	0x00015120


	//   ....[167]....
        /*0708*/ 	.word	0x00015200


	//   ....[168]....
        /*070c*/ 	.word	0x00015290


	//   ....[169]....
        /*0710*/ 	.word	0x00015330


	//   ....[170]....
        /*0714*/ 	.word	0x00015450


	//   ....[171]....
        /*0718*/ 	.word	0x000154c0


	//   ....[172]....
        /*071c*/ 	.word	0x00015530


	//   ....[173]....
        /*0720*/ 	.word	0x000155a0


	//   ....[174]....
        /*0724*/ 	.word	0x00015610


	//   ....[175]....
        /*0728*/ 	.word	0x00015690


	//   ....[176]....
        /*072c*/ 	.word	0x00015720


	//   ....[177]....
        /*0730*/ 	.word	0x000157b0


	//   ....[178]....
        /*0734*/ 	.word	0x00015820


	//   ....[179]....
        /*0738*/ 	.word	0x00015890


	//   ....[180]....
        /*073c*/ 	.word	0x00015900


	//   ....[181]....
        /*0740*/ 	.word	0x00015980


	//   ....[182]....
        /*0744*/ 	.word	0x000159f0


	//   ....[183]....
        /*0748*/ 	.word	0x00015a90


	//   ....[184]....
        /*074c*/ 	.word	0x00015b20


	//   ....[185]....
        /*0750*/ 	.word	0x00015c40


	//----- nvinfo : EIATTR_REG_RECONFIG
	.align		4
.L_714:
        /*0754*/ 	.byte	0x01, 0x54
	.zero		2


	//----- nvinfo : EIATTR_SYSCALL_OFFSETS
	.align		4
        /*0758*/ 	.byte	0x04, 0x46
        /*075a*/ 	.short	(.L_716 - .L_715)


	//   ....[0]....
.L_715:
        /*075c*/ 	.word	0x00002ff0


	//   ....[1]....
        /*0760*/ 	.word	0x0000d330


	//   ....[2]....
        /*0764*/ 	.word	0x0000d480


	//   ....[3]....
        /*0768*/ 	.word	0x0000d570


	//   ....[4]....
        /*076c*/ 	.word	0x0000e490


	//   ....[5]....
        /*0770*/ 	.word	0x0000ed70


	//----- nvinfo : EIATTR_MBARRIER_INSTR_OFFSETS
	.align		4
.L_716:
        /*0774*/ 	.byte	0x04, 0x39
        /*0776*/ 	.short	(.L_718 - .L_717)


	//   ....[0]....
.L_717:
        /*0778*/ 	.word	0x00000190
        /*077c*/ 	.word	0x000000ff
        /*0780*/ 	.word	0x00038800
        /*0784*/ 	.short	0x0100
        /*0786*/ 	.byte	0x08
	.zero		1


	//   ....[1]....
        /*0788*/ 	.word	0x000001a0
        /*078c*/ 	.word	0x000000ff
        /*0790*/ 	.word	0x00038810
        /*0794*/ 	.short	0x0100
        /*0796*/ 	.byte	0x08
	.zero		1


	//   ....[2]....
        /*0798*/ 	.word	0x000001b0
        /*079c*/ 	.word	0x000000ff
        /*07a0*/ 	.word	0x00038820
        /*07a4*/ 	.short	0x0100
        /*07a6*/ 	.byte	0x08
	.zero		1


	//   ....[3]....
        /*07a8*/ 	.word	0x00000260
        /*07ac*/ 	.word	0x000000ff
        /*07b0*/ 	.word	0x00038830
        /*07b4*/ 	.short	0x0100
        /*07b6*/ 	.byte	0x06
	.zero		1


	//   ....[4]....
        /*07b8*/ 	.word	0x00000270
        /*07bc*/ 	.word	0x000000ff
        /*07c0*/ 	.word	0x00038840
        /*07c4*/ 	.short	0x0100
        /*07c6*/ 	.byte	0x06
	.zero		1


	//   ....[5]....
        /*07c8*/ 	.word	0x00000280
        /*07cc*/ 	.word	0x000000ff
        /*07d0*/ 	.word	0x00038838
        /*07d4*/ 	.short	0x0100
        /*07d6*/ 	.byte	0x06
	.zero		1


	//   ....[6]....
        /*07d8*/ 	.word	0x00000290
        /*07dc*/ 	.word	0x000000ff
        /*07e0*/ 	.word	0x00038848
        /*07e4*/ 	.short	0x0100
        /*07e6*/ 	.byte	0x06
	.zero		1


	//   ....[7]....
        /*07e8*/ 	.word	0x000003c0
        /*07ec*/ 	.word	0x000000ff
        /*07f0*/ 	.word	0x00038850
        /*07f4*/ 	.short	0x0100
        /*07f6*/ 	.byte	0x08
	.zero		1


	//   ....[8]....
        /*07f8*/ 	.word	0x000003d0
        /*07fc*/ 	.word	0x000000ff
        /*0800*/ 	.word	0x00038860
        /*0804*/ 	.short	0x0100
        /*0806*/ 	.byte	0x08
	.zero		1


	//   ....[9]....
        /*0808*/ 	.word	0x000003e0
        /*080c*/ 	.word	0x000000ff
        /*0810*/ 	.word	0x00038858
        /*0814*/ 	.short	0x0100
        /*0816*/ 	.byte	0x08
	.zero		1


	//   ....[10]....
        /*0818*/ 	.word	0x000003f0
        /*081c*/ 	.word	0x000000ff
        /*0820*/ 	.word	0x00038868
        /*0824*/ 	.short	0x0100
        /*0826*/ 	.byte	0x08
	.zero		1


	//   ....[11]....
        /*0828*/ 	.word	0x000004e0
        /*082c*/ 	.word	0x000000ff
        /*0830*/ 	.word	0x00038870
        /*0834*/ 	.short	0x0100
        /*0836*/ 	.byte	0x06
	.zero		1


	//   ....[12]....
        /*0838*/ 	.word	0x000004f0
        /*083c*/ 	.word	0x000000ff
        /*0840*/ 	.word	0x00038880
        /*0844*/ 	.short	0x0100
        /*0846*/ 	.byte	0x06
	.zero		1


	//   ....[13]....
        /*0848*/ 	.word	0x00000500
        /*084c*/ 	.word	0x000000ff
        /*0850*/ 	.word	0x00038878
        /*0854*/ 	.short	0x0100
        /*0856*/ 	.byte	0x06
	.zero		1


	//   ....[14]....
        /*0858*/ 	.word	0x00000510
        /*085c*/ 	.word	0x000000ff
        /*0860*/ 	.word	0x00038888
        /*0864*/ 	.short	0x0100
        /*0866*/ 	.byte	0x06
	.zero		1


	//   ....[15]....
        /*0868*/ 	.word	0x00000640
        /*086c*/ 	.word	0x000000ff
        /*0870*/ 	.word	0x00038890
        /*0874*/ 	.short	0x0100
        /*0876*/ 	.byte	0x08
	.zero		1


	//   ....[16]....
        /*0878*/ 	.word	0x00000650
        /*087c*/ 	.word	0x000000ff
        /*0880*/ 	.word	0x000388a0
        /*0884*/ 	.short	0x0100
        /*0886*/ 	.byte	0x08
	.zero		1


	//   ....[17]....
        /*0888*/ 	.word	0x00000660
        /*088c*/ 	.word	0x000000ff
        /*0890*/ 	.word	0x00038898
        /*0894*/ 	.short	0x0100
        /*0896*/ 	.byte	0x08
	.zero		1


	//   ....[18]....
        /*0898*/ 	.word	0x00000670
        /*089c*/ 	.word	0x000000ff
        /*08a0*/ 	.word	0x000388a8
        /*08a4*/ 	.short	0x0100
        /*08a6*/ 	.byte	0x08
	.zero		1


	//   ....[19]....
        /*08a8*/ 	.word	0x000007b0
        /*08ac*/ 	.word	0x000000ff
        /*08b0*/ 	.word	0x000388b0
        /*08b4*/ 	.short	0x0100
        /*08b6*/ 	.byte	0x08
	.zero		1


	//   ....[20]....
        /*08b8*/ 	.word	0x000007c0
        /*08bc*/ 	.word	0x000000ff
        /*08c0*/ 	.word	0x000388c0
        /*08c4*/ 	.short	0x0100
        /*08c6*/ 	.byte	0x08
	.zero		1


	//   ....[21]....
        /*08c8*/ 	.word	0x000007d0
        /*08cc*/ 	.word	0x000000ff
        /*08d0*/ 	.word	0x000388b8
        /*08d4*/ 	.short	0x0100
        /*08d6*/ 	.byte	0x08
	.zero		1


	//   ....[22]....
        /*08d8*/ 	.word	0x000007e0
        /*08dc*/ 	.word	0x000000ff
        /*08e0*/ 	.word	0x000388c8
        /*08e4*/ 	.short	0x0100
        /*08e6*/ 	.byte	0x08
	.zero		1


	//   ....[23]....
        /*08e8*/ 	.word	0x00001a30
        /*08ec*/ 	.word	0x000000ff
        /*08f0*/ 	.word	0x00000000
        /*08f4*/ 	.short	0x0101
        /*08f6*/ 	.byte	0x06
	.zero		1


	//   ....[24]....
        /*08f8*/ 	.word	0x00002500
        /*08fc*/ 	.word	0x000000ff
        /*0900*/ 	.word	0x00000000
        /*0904*/ 	.short	0x0101
        /*0906*/ 	.byte	0x06
	.zero		1


	//   ....[25]....
        /*0908*/ 	.word	0x00003060
        /*090c*/ 	.word	0x000000ff
        /*0910*/ 	.word	0x00038800
        /*0914*/ 	.short	0x010a
        /*0916*/ 	.byte	0x28
	.zero		1


	//   ....[26]....
        /*0918*/ 	.word	0x000030d0
        /*091c*/ 	.word	0x00000007
        /*0920*/ 	.word	0x00038830
        /*0924*/ 	.short	0x010a
        /*0926*/ 	.byte	0x3f
	.zero		1


	//   ....[27]....
        /*0928*/ 	.word	0x00003110
        /*092c*/ 	.word	0x00000007
        /*0930*/ 	.word	0x00038830
        /*0934*/ 	.short	0x010a
        /*0936*/ 	.byte	0x3f
	.zero		1


	//   ....[28]....
        /*0938*/ 	.word	0x00003390
        /*093c*/ 	.word	0x000000ff
        /*0940*/ 	.word	0x00038810
        /*0944*/ 	.short	0x010a
        /*0946*/ 	.byte	0x28
	.zero		1


	//   ....[29]....
        /*0948*/ 	.word	0x000033d0
        /*094c*/ 	.word	0x00000007
        /*0950*/ 	.word	0x00038850
        /*0954*/ 	.short	0x010a
        /*0956*/ 	.byte	0x3f
	.zero		1


	//   ....[30]....
        /*0958*/ 	.word	0x00003410
        /*095c*/ 	.word	0x00000007
        /*0960*/ 	.word	0x00038850
        /*0964*/ 	.short	0x010a
        /*0966*/ 	.byte	0x3f
	.zero		1


	//   ....[31]....
        /*0968*/ 	.word	0x00004a20
        /*096c*/ 	.word	0x000000ff
        /*0970*/ 	.word	0x00000000
        /*0974*/ 	.short	0x0101
        /*0976*/ 	.byte	0x06
	.zero		1


	//   ....[32]....
        /*0978*/ 	.word	0x00005940
        /*097c*/ 	.word	0x000000ff
        /*0980*/ 	.word	0x00000000
        /*0984*/ 	.short	0x0101
        /*0986*/ 	.byte	0x06
	.zero		1


	//   ....[33]....
        /*0988*/ 	.word	0x00005a50
        /*098c*/ 	.word	0x000000ff
        /*0990*/ 	.word	0x00038830
        /*0994*/ 	.short	0x010a
        /*0996*/ 	.byte	0x06
	.zero		1


	//   ....[34]....
        /*0998*/ 	.word	0x00005a90
        /*099c*/ 	.word	0x000000ff
        /*09a0*/ 	.word	0x00038830
        /*09a4*/ 	.short	0x010a
        /*09a6*/ 	.byte	0x06
	.zero		1


	//   ....[35]....
        /*09a8*/ 	.word	0x00005c70
        /*09ac*/ 	.word	0x000000ff
        /*09b0*/ 	.word	0x00038850
        /*09b4*/ 	.short	0x010a
        /*09b6*/ 	.byte	0x06
	.zero		1


	//   ....[36]....
        /*09b8*/ 	.word	0x00005cb0
        /*09bc*/ 	.word	0x000000ff
        /*09c0*/ 	.word	0x00038850
        /*09c4*/ 	.short	0x010a
        /*09c6*/ 	.byte	0x06
	.zero		1


	//   ....[37]....
        /*09c8*/ 	.word	0x00007220
        /*09cc*/ 	.word	0x000000ff
        /*09d0*/ 	.word	0x00000000
        /*09d4*/ 	.short	0x0101
        /*09d6*/ 	.byte	0x0a
	.zero		1


	//   ....[38]....
        /*09d8*/ 	.word	0x000087c0
        /*09dc*/ 	.word	0x000000ff
        /*09e0*/ 	.word	0x00000000
        /*09e4*/ 	.short	0x0101
        /*09e6*/ 	.byte	0x06
	.zero		1


	//   ....[39]....
        /*09e8*/ 	.word	0x0000adf0
        /*09ec*/ 	.word	0x000000ff
        /*09f0*/ 	.word	0x00000000
        /*09f4*/ 	.short	0x0101
        /*09f6*/ 	.byte	0x05
	.zero		1


	//   ....[40]....
        /*09f8*/ 	.word	0x0000dcc0
        /*09fc*/ 	.word	0x0000001e
        /*0a00*/ 	.word	0x00038840
        /*0a04*/ 	.short	0x010a
        /*0a06*/ 	.byte	0x3f
	.zero		1


	//   ....[41]....
        /*0a08*/ 	.word	0x0000e1f0
        /*0a0c*/ 	.word	0x0000001e
        /*0a10*/ 	.word	0x00038830
        /*0a14*/ 	.short	0x0107
        /*0a16*/ 	.byte	0x3f
	.zero		1


	//   ....[42]....
        /*0a18*/ 	.word	0x0000e2d0
        /*0a1c*/ 	.word	0x0000001e
        /*0a20*/ 	.word	0x00038830
        /*0a24*/ 	.short	0x0101
        /*0a26*/ 	.byte	0x3f
	.zero		1


	//   ....[43]....
        /*0a28*/ 	.word	0x0000ebb0
        /*0a2c*/ 	.word	0x00000017
        /*0a30*/ 	.word	0x00038800
        /*0a34*/ 	.short	0x0107
        /*0a36*/ 	.byte	0x3f
	.zero		1


	//   ....[44]....
        /*0a38*/ 	.word	0x0000ec40
        /*0a3c*/ 	.word	0x00000017
        /*0a40*/ 	.word	0x00038800
        /*0a44*/ 	.short	0x0101
        /*0a46*/ 	.byte	0x3f
	.zero		1


	//   ....[45]....
        /*0a48*/ 	.word	0x0000f950
        /*0a4c*/ 	.word	0x00000017
        /*0a50*/ 	.word	0x00038810
        /*0a54*/ 	.short	0x0107
        /*0a56*/ 	.byte	0x3f
	.zero		1


	//   ....[46]....
        /*0a58*/ 	.word	0x0000fa50
        /*0a5c*/ 	.word	0x00000017
        /*0a60*/ 	.word	0x00038810
        /*0a64*/ 	.short	0x0101
        /*0a66*/ 	.byte	0x3f
	.zero		1


	//   ....[47]....
        /*0a68*/ 	.word	0x0000fa70
        /*0a6c*/ 	.word	0x00000017
        /*0a70*/ 	.word	0x00038820
        /*0a74*/ 	.short	0x010a
        /*0a76*/ 	.byte	0x3f
	.zero		1


	//   ....[48]....
        /*0a78*/ 	.word	0x0000fb00
        /*0a7c*/ 	.word	0x0000001e
        /*0a80*/ 	.word	0x00038860
        /*0a84*/ 	.short	0x010a
        /*0a86*/ 	.byte	0x3f
	.zero		1


	//   ....[49]....
        /*0a88*/ 	.word	0x00010420
        /*0a8c*/ 	.word	0x0000001e
        /*0a90*/ 	.word	0x00038850
        /*0a94*/ 	.short	0x0107
        /*0a96*/ 	.byte	0x3f
	.zero		1


	//   ....[50]....
        /*0a98*/ 	.word	0x000104f0
        /*0a9c*/ 	.word	0x0000001e
        /*0aa0*/ 	.word	0x00038850
        /*0aa4*/ 	.short	0x0101
        /*0aa6*/ 	.byte	0x3f
	.zero		1


	//   ....[51]....
        /*0aa8*/ 	.word	0x000108a0
        /*0aac*/ 	.word	0x00000006
        /*0ab0*/ 	.word	0x00038840
        /*0ab4*/ 	.short	0x010a
        /*0ab6*/ 	.byte	0x3f
	.zero		1


	//   ....[52]....
        /*0ab8*/ 	.word	0x00010be0
        /*0abc*/ 	.word	0x00000006
        /*0ac0*/ 	.word	0x00038830
        /*0ac4*/ 	.short	0x0107
        /*0ac6*/ 	.byte	0x3f
	.zero		1


	//   ....[53]....
        /*0ac8*/ 	.word	0x00010ca0
        /*0acc*/ 	.word	0x00000006
        /*0ad0*/ 	.word	0x00038830
        /*0ad4*/ 	.short	0x0101
        /*0ad6*/ 	.byte	0x3f
	.zero		1


	//   ....[54]....
        /*0ad8*/ 	.word	0x00010cd0
        /*0adc*/ 	.word	0x00000006
        /*0ae0*/ 	.word	0x00038860
        /*0ae4*/ 	.short	0x010a
        /*0ae6*/ 	.byte	0x3f
	.zero		1


	//   ....[55]....
        /*0ae8*/ 	.word	0x000113a0
        /*0aec*/ 	.word	0x00000006
        /*0af0*/ 	.word	0x00038850
        /*0af4*/ 	.short	0x0107
        /*0af6*/ 	.byte	0x3f
	.zero		1


	//   ....[56]....
        /*0af8*/ 	.word	0x00011460
        /*0afc*/ 	.word	0x00000006
        /*0b00*/ 	.word	0x00038850
        /*0b04*/ 	.short	0x0101
        /*0b06*/ 	.byte	0x3f
	.zero		1


	//   ....[57]....
        /*0b08*/ 	.word	0x000120a0
        /*0b0c*/ 	.word	0x00000007
        /*0b10*/ 	.word	0x00038820
        /*0b14*/ 	.short	0x010a
        /*0b16*/ 	.byte	0x3f
	.zero		1


	//   ....[58]....
        /*0b18*/ 	.word	0x00012220
        /*0b1c*/ 	.word	0x00000005
        /*0b20*/ 	.word	0x00038840
        /*0b24*/ 	.short	0x010a
        /*0b26*/ 	.byte	0x3f
	.zero		1


	//   ....[59]....
        /*0b28*/ 	.word	0x000122c0
        /*0b2c*/ 	.word	0x00000003
        /*0b30*/ 	.word	0x00038840
        /*0b34*/ 	.short	0x010a
        /*0b36*/ 	.byte	0x3f
	.zero		1


	//   ....[60]....
        /*0b38*/ 	.word	0x00012300
        /*0b3c*/ 	.word	0x00000005
        /*0b40*/ 	.word	0x00038860
        /*0b44*/ 	.short	0x010a
        /*0b46*/ 	.byte	0x3f
	.zero		1


	//   ....[61]....
        /*0b48*/ 	.word	0x00012340
        /*0b4c*/ 	.word	0x00000003
        /*0b50*/ 	.word	0x00038860
        /*0b54*/ 	.short	0x010a
        /*0b56*/ 	.byte	0x3f
	.zero		1


	//   ....[62]....
        /*0b58*/ 	.word	0x000123b0
        /*0b5c*/ 	.word	0x00000000
        /*0b60*/ 	.word	0x00038800
        /*0b64*/ 	.short	0x010a
        /*0b66*/ 	.byte	0x3f
	.zero		1


	//   ....[63]....
        /*0b68*/ 	.word	0x00012400
        /*0b6c*/ 	.word	0x00000007
        /*0b70*/ 	.word	0x00038830
        /*0b74*/ 	.short	0x010a
        /*0b76*/ 	.byte	0x3f
	.zero		1


	//   ....[64]....
        /*0b78*/ 	.word	0x00012460
        /*0b7c*/ 	.word	0x00000006
        /*0b80*/ 	.word	0x00038810
        /*0b84*/ 	.short	0x010a
        /*0b86*/ 	.byte	0x3f
	.zero		1


	//   ....[65]....
        /*0b88*/ 	.word	0x000124b0
        /*0b8c*/ 	.word	0x00000007
        /*0b90*/ 	.word	0x00038850
        /*0b94*/ 	.short	0x010a
        /*0b96*/ 	.byte	0x3f
	.zero		1


	//   ....[66]....
        /*0b98*/ 	.word	0x00012510
        /*0b9c*/ 	.word	0x00000004
        /*0ba0*/ 	.word	0x00038830
        /*0ba4*/ 	.short	0x010a
        /*0ba6*/ 	.byte	0x3f
	.zero		1


	//   ....[67]....
        /*0ba8*/ 	.word	0x00012570
        /*0bac*/ 	.word	0x00000004
        /*0bb0*/ 	.word	0x00038850
        /*0bb4*/ 	.short	0x010a
        /*0bb6*/ 	.byte	0x3f
	.zero		1


	//   ....[68]....
        /*0bb8*/ 	.word	0x00012680
        /*0bbc*/ 	.word	0x0000001e
        /*0bc0*/ 	.word	0x00038840
        /*0bc4*/ 	.short	0x010a
        /*0bc6*/ 	.byte	0x3f
	.zero		1


	//   ....[69]....
        /*0bc8*/ 	.word	0x00013c70
        /*0bcc*/ 	.word	0x00000017
        /*0bd0*/ 	.word	0x00038820
        /*0bd4*/ 	.short	0x010a
        /*0bd6*/ 	.byte	0x3f
	.zero		1


	//   ....[70]....
        /*0bd8*/ 	.word	0x00013cc0
        /*0bdc*/ 	.word	0x0000001e
        /*0be0*/ 	.word	0x00038860
        /*0be4*/ 	.short	0x010a
        /*0be6*/ 	.byte	0x3f
	.zero		1


	//   ....[71]....
        /*0be8*/ 	.word	0x000145b0
        /*0bec*/ 	.word	0x00000006
        /*0bf0*/ 	.word	0x00038840
        /*0bf4*/ 	.short	0x010a
        /*0bf6*/ 	.byte	0x3f
	.zero		1


	//   ....[72]....
        /*0bf8*/ 	.word	0x00014a70
        /*0bfc*/ 	.word	0x00000006
        /*0c00*/ 	.word	0x00038860
        /*0c04*/ 	.short	0x010a
        /*0c06*/ 	.byte	0x3f
	.zero		1


	//   ....[73]....
        /*0c08*/ 	.word	0x00015b60
        /*0c0c*/ 	.word	0x00000007
        /*0c10*/ 	.word	0x00038820
        /*0c14*/ 	.short	0x010a
        /*0c16*/ 	.byte	0x3f
	.zero		1


	//   ....[74]....
        /*0c18*/ 	.word	0x00015d00
        /*0c1c*/ 	.word	0x00000005
        /*0c20*/ 	.word	0x00038840
        /*0c24*/ 	.short	0x010a
        /*0c26*/ 	.byte	0x3f
	.zero		1


	//   ....[75]....
        /*0c28*/ 	.word	0x00015d50
        /*0c2c*/ 	.word	0x00000003
        /*0c30*/ 	.word	0x00038840
        /*0c34*/ 	.short	0x010a
        /*0c36*/ 	.byte	0x3f
	.zero		1


	//   ....[76]....
        /*0c38*/ 	.word	0x00015da0
        /*0c3c*/ 	.word	0x00000005
        /*0c40*/ 	.word	0x00038860
        /*0c44*/ 	.short	0x010a
        /*0c46*/ 	.byte	0x3f
	.zero		1


	//----- nvinfo : EIATTR_NUM_MBARRIERS
	.align		4
.L_718:
        /*0c48*/ 	.byte	0x03, 0x38
        /*0c4a*/ 	.short	0x0017


	//----- nvinfo : EIATTR_EXIT_INSTR_OFFSETS
	.align		4
        /*0c4c*/ 	.byte	0x04, 0x1c
        /*0c4e*/ 	.short	(.L_720 - .L_719)


	//   ....[0]....
.L_719:
        /*0c50*/ 	.word	0x000009a0


	//   ....[1]....
        /*0c54*/ 	.word	0x0000c100


	//   ....[2]....
        /*0c58*/ 	.word	0x00012390


	//----- nvinfo : EIATTR_MAX_THREADS
	.align		4
.L_720:
        /*0c5c*/ 	.byte	0x04, 0x05
        /*0c5e*/ 	.short	(.L_722 - .L_721)
.L_721:
        /*0c60*/ 	.word	0x00000180
        /*0c64*/ 	.word	0x00000001
        /*0c68*/ 	.word	0x00000001


	//----- nvinfo : EIATTR_CRS_STACK_SIZE
	.align		4
.L_722:
        /*0c6c*/ 	.byte	0x04, 0x1e
        /*0c6e*/ 	.short	(.L_724 - .L_723)
.L_723:
        /*0c70*/ 	.word	0x00000000


	//----- nvinfo : EIATTR_CBANK_PARAM_SIZE
	.align		4
.L_724:
        /*0c74*/ 	.byte	0x03, 0x19
        /*0c76*/ 	.short	0x0bf0


	//----- nvinfo : EIATTR_PARAM_CBANK
	.align		4
        /*0c78*/ 	.byte	0x04, 0x0a
        /*0c7a*/ 	.short	(.L_726 - .L_725)
	.align		4
.L_725:
        /*0c7c*/ 	.word	index@(.nv.constant0._ZN7cutlass13device_kernelIN5flash11enable_sm90INS1_16FlashAttnFwdSm90INS1_25CollectiveMainloopFwdSm90ILi2EN4cute5tupleIJNS5_1CILi1EEES8_S8_EEENS6_IJNS7_ILi64EEESA_SA_EEELi512ENS_6half_tEfNS_4arch4Sm90ELb0ELb0ELb1ELb1ELb1ELb0ELb1ELb0ELb0ELb1ELb0ELb0EEENS1_21CollectiveEpilogueFwdINS6_IJSA_NS7_ILi512EEESA_EEES9_SC_SE_Li256ELb1ELb1ELb0ELb0EEENS1_36VarlenDynamicPersistentTileSchedulerILi64ELi64ELi256ELi128ELb0ELb1ELb1ELb0ELb1ELb1EEEEEEEEEvNT_6ParamsE)
        /*0c80*/ 	.short	0x0210
        /*0c82*/ 	.short	0x0bf0


	//----- nvinfo : EIATTR_SW_WAR
	.align		4
.L_726:
        /*0c84*/ 	.byte	0x04, 0x36
        /*0c86*/ 	.short	(.L_728 - .L_727)
.L_727:
        /*0c88*/ 	.word	0x00000008
.L_728:


//--------------------- .nv.info._ZN7cutlass13device_kernelIN5flash11enable_sm90INS1_16FlashAttnFwdSm90INS1_25CollectiveMainloopFwdSm90ILi2EN4cute5tupleIJNS5_1CILi1EEES8_S8_EEENS6_IJNS7_ILi64EEESA_SA_EEELi512ENS_6half_tEfNS_4arch4Sm90ELb0ELb0ELb1ELb1ELb1ELb1ELb1ELb0ELb0ELb1ELb0ELb0EEENS1_21CollectiveEpilogueFwdINS6_IJSA_NS7_ILi512EEESA_EEES9_SC_SE_Li256ELb1ELb1ELb0ELb0EEENS1_36VarlenDynamicPersistentTileSchedulerILi64ELi64ELi256ELi128ELb0ELb1ELb1ELb0ELb1ELb1EEEEEEEEEvNT_6ParamsE --------------------------
	.section	.nv.info._ZN7cutlass13device_kernelIN5flash11enable_sm90INS1_16FlashAttnFwdSm90INS1_25CollectiveMainloopFwdSm90ILi2EN4cute5tupleIJNS5_1CILi1EEES8_S8_EEENS6_IJNS7_ILi64EEESA_SA_EEELi512ENS_6half_tEfNS_4arch4Sm90ELb0ELb0ELb1ELb1ELb1ELb1ELb1ELb0ELb0ELb1ELb0ELb0EEENS1_21CollectiveEpilogueFwdINS6_IJSA_NS7_ILi512EEESA_EEES9_SC_SE_Li256ELb1ELb1ELb0ELb0EEENS1_36VarlenDynamicPersistentTileSchedulerILi64ELi64ELi256ELi128ELb0ELb1ELb1ELb0ELb1ELb1EEEEEEEEEvNT_6ParamsE,"",@"SHT_CUDA_INFO"
	.sectionflags	@""
	.align	4


	//----- nvinfo : EIATTR_CUDA_API_VERSION
	.align		4
        /*0000*/ 	.byte	0x04, 0x37
        /*0002*/ 	.short	(.L_730 - .L_729)
.L_729:
        /*0004*/ 	.word	0x00000082


	//----- nvinfo : EIATTR_KPARAM_INFO
	.align		4
.L_730:
        /*0008*/ 	.byte	0x04, 0x17
        /*000a*/ 	.short	(.L_732 - .L_731)
.L_731:
        /*000c*/ 	.word	0x00000000
        /*0010*/ 	.short	0x0000
        /*0012*/ 	.short	0x0070
        /*0014*/ 	.byte	0x00, 0xf0, 0x01, 0x2e


	//----- nvinfo : EIATTR_SPARSE_MMA_MASK
	.align		4
.L_732:
        /*0018*/ 	.byte	0x03, 0x50
        /*001a*/ 	.short	0x0000


	//----- nvinfo : EIATTR_MAXREG_COUNT
	.align		4
        /*001c*/ 	.byte	0x03, 0x1b
        /*001e*/ 	.short	0x00a8


	//----- nvinfo : EIATTR_NUM_BARRIERS
	.align		4
        /*0020*/ 	.byte	0x02, 0x4c
        /*0022*/ 	.byte	0x10
	.zero		1


	//----- nvinfo : EIATTR_EXTERNS
	.align		4
        /*0024*/ 	.byte	0x04, 0x0f
        /*0026*/ 	.short	(.L_734 - .L_733)


	//   ....[0]....
	.align		4
.L_733:
        /*0028*/ 	.word	index@(__assertfail)


	//----- nvinfo : EIATTR_ANNOTATIONS
	.align		4
.L_734:
        /*002c*/ 	.byte	0x04, 0x55
        /*002e*/ 	.short	(.L_736 - .L_735)


	//   ....[0]....
.L_735:
        /* <DEDUP_REMOVED lines=64> */


	//----- nvinfo : EIATTR_MERCURY_ISA_VERSION
	.align		4
.L_736:
        /*0420*/ 	.byte	0x03, 0x5f
        /*0422*/ 	.short	0x0101


	//----- nvinfo : EIATTR_UNUSED_LOAD_BYTE_OFFSET
	.align		4
        /*0424*/ 	.byte	0x04, 0x44
        /*0426*/ 	.short	(.L_738 - .L_737)


	//   ....[0]....
.L_737:
        /*0428*/ 	.word	0x00000a50
        /*042c*/ 	.word	0x0000fff0


	//   ....[1]....
        /*0430*/ 	.word	0x000103d0
        /*0434*/ 	.word	0x0000fff0


	//----- nvinfo : EIATTR_INT_WARP_WIDE_INSTR_OFFSETS
	.align		4
.L_738:
        /*0438*/ 	.byte	0x04, 0x31
        /*043a*/ 	.short	(.L_740 - .L_739)


	//   ....[0]....
.L_739:
        /*043c*/ 	.word	0x00000130


	//   ....[1]....
        /*0440*/ 	.word	0x00000170


	//   ....[2]....
        /*0444*/ 	.word	0x000001e0


	//   ....[3]....
        /*0448*/ 	.word	0x00000250


	//   ....[4]....
        /*044c*/ 	.word	0x00016210


	//   ....[5]....
        /*0450*/ 	.word	0x000162a0


	//   ....[6]....
        /*0454*/ 	.word	0x0001a7c0


	//   ....[7]....
        /*0458*/ 	.word	0x0001a850


	//----- nvinfo : EIATTR_COOP_GROUP_MASK_REGIDS
	.align		4
.L_740:
        /*045c*/ 	.byte	0x04, 0x29
        /*045e*/ 	.short	(.L_742 - .L_741)


	//   ....[0]....
.L_741:
        /*0460*/ 	.word	0xffffffff


	//   ....[1]....
        /*0464*/ 	.word	0xffffffff


	//   ....[2]....
        /*0468*/ 	.word	0xffffffff


	//   ....[3]....
        /*046c*/ 	.word	0xffffffff


	//   ....[4]....
        /*0470*/ 	.word	0xffffffff


	//   ....[5]....
        /*0474*/ 	.word	0xffffffff


	//   ....[6]....
        /*0478*/ 	.word	0xffffffff


	//   ....[7]....
        /*047c*/ 	.word	0xffffffff


	//   ....[8]....
        /*0480*/ 	.word	0xffffffff


	//   ....[9]....
        /*0484*/ 	.word	0xffffffff


	//   ....[10]....
        /*0488*/ 	.word	0xffffffff


	//   ....[11]....
        /*048c*/ 	.word	0xffffffff


	//   ....[12]....
        /*0490*/ 	.word	0xffffffff


	//   ....[13]....
        /*0494*/ 	.word	0xffffffff


	//   ....[14]....
        /*0498*/ 	.word	0xffffffff


	//   ....[15]....
        /*049c*/ 	.word	0xffffffff


	//   ....[16]....
        /*04a0*/ 	.word	0xffffffff


	//   ....[17]....
        /*04a4*/ 	.word	0xffffffff


	//   ....[18]....
        /*04a8*/ 	.word	0xffffffff


	//   ....[19]....
        /*04ac*/ 	.word	0xffffffff


	//   ....[20]....
        /*04b0*/ 	.word	0xffffffff


	//   ....[21]....
        /*04b4*/ 	.word	0xffffffff


	//   ....[22]....
        /*04b8*/ 	.word	0xffffffff


	//   ....[23]....
        /*04bc*/ 	.word	0xffffffff


	//   ....[24]....
        /*04c0*/ 	.word	0xffffffff


	//   ....[25]....
        /*04c4*/ 	.word	0xffffffff


	//   ....[26]....
        /*04c8*/ 	.word	0xffffffff


	//   ....[27]....
        /*04cc*/ 	.word	0xffffffff


	//   ....[28]....
        /*04d0*/ 	.word	0xffffffff


	//   ....[29]....
        /*04d4*/ 	.word	0xffffffff


	//   ....[30]....
        /*04d8*/ 	.word	0xffffffff


	//   ....[31]....
        /*04dc*/ 	.word	0xffffffff


	//   ....[32]....
        /*04e0*/ 	.word	0xffffffff


	//   ....[33]....
        /*04e4*/ 	.word	0xffffffff


	//   ....[34]....
        /*04e8*/ 	.word	0xffffffff


	//   ....[35]....
        /*04ec*/ 	.word	0xffffffff


	//   ....[36]....
        /*04f0*/ 	.word	0xffffffff


	//   ....[37]....
        /*04f4*/ 	.word	0xffffffff


	//   ....[38]....
        /*04f8*/ 	.word	0xffffffff


	//   ....[39]....
        /*04fc*/ 	.word	0xffffffff


	//   ....[40]....
        /*0500*/ 	.word	0xffffffff


	//   ....[41]....
        /*0504*/ 	.word	0xffffffff


	//   ....[42]....
        /*0508*/ 	.word	0xffffffff


	//   ....[43]....
        /*050c*/ 	.word	0xffffffff


	//   ....[44]....
        /*0510*/ 	.word	0xffffffff


	//   ....[45]....
        /*0514*/ 	.word	0xffffffff


	//   ....[46]....
        /*0518*/ 	.word	0xffffffff


	//   ....[47]....
        /*051c*/ 	.word	0xffffffff


	//   ....[48]....
        /*0520*/ 	.word	0xffffffff


	//   ....[49]....
        /*0524*/ 	.word	0xffffffff


	//   ....[50]....
        /*0528*/ 	.word	0xffffffff


	//   ....[51]....
        /*052c*/ 	.word	0xffffffff


	//   ....[52]....
        /*0530*/ 	.word	0xffffffff


	//   ....[53]....
        /*0534*/ 	.word	0xffffffff


	//   ....[54]....
        /*0538*/ 	.word	0xffffffff


	//   ....[55]....
        /*053c*/ 	.word	0xffffffff


	//   ....[56]....
        /*0540*/ 	.word	0xffffffff


	//   ....[57]....
        /*0544*/ 	.word	0xffffffff


	//   ....[58]....
        /*0548*/ 	.word	0xffffffff


	//   ....[59]....
        /*054c*/ 	.word	0xffffffff


	//   ....[60]....
        /*0550*/ 	.word	0xffffffff


	//   ....[61]....
        /*0554*/ 	.word	0xffffffff


	//   ....[62]....
        /*0558*/ 	.word	0xffffffff


	//   ....[63]....
        /*055c*/ 	.word	0xffffffff


	//   ....[64]....
        /*0560*/ 	.word	0xffffffff


	//   ....[65]....
        /*0564*/ 	.word	0xffffffff


	//   ....[66]....
        /*0568*/ 	.word	0xffffffff


	//   ....[67]....
        /*056c*/ 	.word	0xffffffff


	//   ....[68]....
        /*0570*/ 	.word	0xffffffff


	//   ....[69]....
        /*0574*/ 	.word	0xffffffff


	//   ....[70]....
        /*0578*/ 	.word	0xffffffff


	//   ....[71]....
        /*057c*/ 	.word	0xffffffff


	//   ....[72]....
        /*0580*/ 	.word	0xffffffff


	//   ....[73]....
        /*0584*/ 	.word	0xffffffff


	//   ....[74]....
        /*0588*/ 	.word	0xffffffff


	//   ....[75]....
        /*058c*/ 	.word	0xffffffff


	//   ....[76]....
        /*0590*/ 	.word	0xffffffff


	//   ....[77]....
        /*0594*/ 	.word	0xffffffff


	//   ....[78]....
        /*0598*/ 	.word	0xffffffff


	//   ....[79]....
        /*059c*/ 	.word	0xffffffff


	//   ....[80]....
        /*05a0*/ 	.word	0xffffffff


	//   ....[81]....
        /*05a4*/ 	.word	0xffffffff


	//   ....[82]....
        /*05a8*/ 	.word	0xffffffff


	//   ....[83]....
        /*05ac*/ 	.word	0xffffffff


	//   ....[84]....
        /*05b0*/ 	.word	0xffffffff


	//   ....[85]....
        /*05b4*/ 	.word	0xffffffff


	//   ....[86]....
        /*05b8*/ 	.word	0xffffffff


	//   ....[87]....
        /*05bc*/ 	.word	0xffffffff


	//   ....[88]....
        /*05c0*/ 	.word	0xffffffff


	//   ....[89]....
        /*05c4*/ 	.word	0xffffffff


	//   ....[90]....
        /*05c8*/ 	.word	0xffffffff


	//   ....[91]....
        /*05cc*/ 	.word	0xffffffff


	//   ....[92]....
        /*05d0*/ 	.word	0xffffffff


	//   ....[93]....
        /*05d4*/ 	.word	0xffffffff


	//   ....[94]....
        /*05d8*/ 	.word	0xffffffff


	//   ....[95]....
        /*05dc*/ 	.word	0xffffffff


	//   ....[96]....
        /*05e0*/ 	.word	0xffffffff


	//   ....[97]....
        /*05e4*/ 	.word	0xffffffff


	//   ....[98]....
        /*05e8*/ 	.word	0xffffffff


	//   ....[99]....
        /*05ec*/ 	.word	0xffffffff


	//   ....[100]....
        /*05f0*/ 	.word	0xffffffff


	//   ....[101]....
        /*05f4*/ 	.word	0xffffffff


	//   ....[102]....
        /*05f8*/ 	.word	0xffffffff


	//   ....[103]....
        /*05fc*/ 	.word	0xffffffff


	//   ....[104]....
        /*0600*/ 	.word	0xffffffff


	//   ....[105]....
        /*0604*/ 	.word	0xffffffff


	//   ....[106]....
        /*0608*/ 	.word	0xffffffff


	//   ....[107]....
        /*060c*/ 	.word	0xffffffff


	//   ....[108]....
        /*0610*/ 	.word	0xffffffff


	//   ....[109]....
        /*0614*/ 	.word	0xffffffff


	//   ....[110]....
        /*0618*/ 	.word	0xffffffff


	//   ....[111]....
        /*061c*/ 	.word	0xffffffff


	//   ....[112]....
        /*0620*/ 	.word	0xffffffff


	//   ....[113]....
        /*0624*/ 	.word	0xffffffff


	//   ....[114]....
        /*0628*/ 	.word	0xffffffff


	//   ....[115]....
        /*062c*/ 	.word	0xffffffff


	//   ....[116]....
        /*0630*/ 	.word	0xffffffff


	//   ....[117]....
        /*0634*/ 	.word	0xffffffff


	//   ....[118]....
        /*0638*/ 	.word	0xffffffff


	//   ....[119]....
        /*063c*/ 	.word	0xffffffff


	//   ....[120]....
        /*0640*/ 	.word	0xffffffff


	//   ....[121]....
        /*0644*/ 	.word	0xffffffff


	//   ....[122]....
        /*0648*/ 	.word	0xffffffff


	//   ....[123]....
        /*064c*/ 	.word	0xffffffff


	//   ....[124]....
        /*0650*/ 	.word	0xffffffff


	//   ....[125]....
        /*0654*/ 	.word	0xffffffff


	//   ....[126]....
        /*0658*/ 	.word	0xffffffff


	//   ....[127]....
        /*065c*/ 	.word	0xffffffff


	//   ....[128]....
        /*0660*/ 	.word	0xffffffff


	//   ....[129]....
        /*0664*/ 	.word	0xffffffff


	//   ....[130]....
        /*0668*/ 	.word	0xffffffff


	//   ....[131]....
        /*066c*/ 	.word	0xffffffff


	//   ....[132]....
        /*0670*/ 	.word	0xffffffff


	//   ....[133]....
        /*0674*/ 	.word	0xffffffff


	//   ....[134]....
        /*0678*/ 	.word	0xffffffff


	//   ....[135]....
        /*067c*/ 	.word	0xffffffff


	//   ....[136]....
        /*0680*/ 	.word	0xffffffff


	//   ....[137]....
        /*0684*/ 	.word	0x0500000f


	//   ....[138]....
        /*0688*/ 	.word	0x0500000f


	//   ....[139]....
        /*068c*/ 	.word	0x0500000f


	//   ....[140]....
        /*0690*/ 	.word	0x0500000f


	//   ....[141]....
        /*0694*/ 	.word	0x0500000f


	//   ....[142]....
        /*0698*/ 	.word	0x0500000f


	//   ....[143]....
        /*069c*/ 	.word	0x0500000f


	//   ....[144]....
        /*06a0*/ 	.word	0x0500000f


	//   ....[145]....
        /*06a4*/ 	.word	0x0500000f


	//   ....[146]....
        /*06a8*/ 	.word	0x0500000f


	//   ....[147]....
        /*06ac*/ 	.word	0x0500000f


	//   ....[148]....
        /*06b0*/ 	.word	0x0500000f


	//   ....[149]....
        /*06b4*/ 	.word	0x0500000f


	//   ....[150]....
        /*06b8*/ 	.word	0x0500000f


	//   ....[151]....
        /*06bc*/ 	.word	0x0500000f


	//   ....[152]....
        /*06c0*/ 	.word	0x0500000f


	//   ....[153]....
        /*06c4*/ 	.word	0x0500000f


	//   ....[154]....
        /*06c8*/ 	.word	0x0500000f


	//   ....[155]....
        /*06cc*/ 	.word	0x0500000f


	//   ....[156]....
        /*06d0*/ 	.word	0x0500000f


	//   ....[157]....
        /*06d4*/ 	.word	0x0500000f


	//   ....[158]....
        /*06d8*/ 	.word	0x0500000f


	//   ....[159]....
        /*06dc*/ 	.word	0x0500000f


	//   ....[160]....
        /*06e0*/ 	.word	0x0500000f


	//   ....[161]....
        /*06e4*/ 	.word	0x0500000f


	//   ....[162]....
        /*06e8*/ 	.word	0x0500000f


	//   ....[163]....
        /*06ec*/ 	.word	0x0500000f


	//   ....[164]....
        /*06f0*/ 	.word	0x0500000f


	//   ....[165]....
        /*06f4*/ 	.word	0x0500000f


	//   ....[166]....
        /*06f8*/ 	.word	0x0500000f


	//   ....[167]....
        /*06fc*/ 	.word	0x0500000f


	//   ....[168]....
        /*0700*/ 	.word	0x0500000f


	//   ....[169]....
        /*0704*/ 	.word	0x0500000f


	//   ....[170]....
        /*0708*/ 	.word	0x0500000f


	//   ....[171]....
        /*070c*/ 	.word	0x0500000f


	//   ....[172]....
        /*0710*/ 	.word	0x0500000f


	//   ....[173]....
        /*0714*/ 	.word	0x0500000f


	//   ....[174]....
        /*0718*/ 	.word	0x0500000f


	//   ....[175]....
        /*071c*/ 	.word	0x0500000f


	//   ....[176]....
        /*0720*/ 	.word	0x0500000f


	//   ....[177]....
        /*0724*/ 	.word	0x0500000f


	//   ....[178]....
        /*0728*/ 	.word	0x0500000f


	//   ....[179]....
        /*072c*/ 	.word	0x0500000f


	//   ....[180]....
        /*0730*/ 	.word	0x0500000f


	//   ....[181]....
        /*0734*/ 	.word	0x0500000f


	//   ....[182]....
        /*0738*/ 	.word	0x0500000f


	//   ....[183]....
        /*073c*/ 	.word	0x0500000f


	//   ....[184]....
        /*0740*/ 	.word	0x0500000f


	//   ....[185]....
        /*0744*/ 	.word	0x0500000f


	//   ....[186]....
        /*0748*/ 	.word	0x0500000f


	//   ....[187]....
        /*074c*/ 	.word	0x0500000f


	//   ....[188]....
        /*0750*/ 	.word	0x0500000f


	//   ....[189]....
        /*0754*/ 	.word	0x0500000f


	//   ....[190]....
        /*0758*/ 	.word	0x0500000f


	//   ....[191]....
        /*075c*/ 	.word	0x0500000f


	//   ....[192]....
        /*0760*/ 	.word	0x0500000f


	//   ....[193]....
        /*0764*/ 	.word	0x0500000f


	//   ....[194]....
        /*0768*/ 	.word	0x0500000f


	//   ....[195]....
        /*076c*/ 	.word	0x0500000f


	//   ....[196]....
        /*0770*/ 	.word	0x0500000f


	//   ....[197]....
        /*0774*/ 	.word	0x0500000f


	//   ....[198]....
        /*0778*/ 	.word	0x0500000f


	//   ....[199]....
        /*077c*/ 	.word	0x0500000f


	//   ....[200]....
        /*0780*/ 	.word	0x0500000f


	//   ....[201]....
        /*0784*/ 	.word	0x0500000f


	//   ....[202]....
        /*0788*/ 	.word	0x0500000f


	//   ....[203]....
        /*078c*/ 	.word	0x0500000f


	//   ....[204]....
        /*0790*/ 	.word	0x0500000f


	//   ....[205]....
        /*0794*/ 	.word	0x0500000f


	//   ....[206]....
        /*0798*/ 	.word	0x0500000f


	//   ....[207]....
        /*079c*/ 	.word	0x0500000f


	//   ....[208]....
        /*07a0*/ 	.word	0x0500000f


	//   ....[209]....
        /*07a4*/ 	.word	0x0500000f


	//   ....[210]....
        /*07a8*/ 	.word	0x0500000f


	//   ....[211]....
        /*07ac*/ 	.word	0x0500000f


	//   ....[212]....
        /*07b0*/ 	.word	0x0500000f


	//   ....[213]....
        /*07b4*/ 	.word	0x0500000f


	//   ....[214]....
        /*07b8*/ 	.word	0x0500000f


	//   ....[215]....
        /*07bc*/ 	.word	0x0500000f


	//   ....[216]....
        /*07c0*/ 	.word	0x0500000f


	//   ....[217]....
        /*07c4*/ 	.word	0x0500000f


	//   ....[218]....
        /*07c8*/ 	.word	0x0500000f


	//----- nvinfo : EIATTR_COOP_GROUP_INSTR_OFFSETS
	.align		4
.L_742:
        /*07cc*/ 	.byte	0x04, 0x28
        /*07ce*/ 	.short	(.L_744 - .L_743)


	//   ....[0]....
.L_743:
        /*07d0*/ 	.word	0x00000060


	//   ....[1]....
        /*07d4*/ 	.word	0x00000140


	//   ....[2]....
        /*07d8*/ 	.word	0x00000180


	//   ....[3]....
        /*07dc*/ 	.word	0x00000390


	//   ....[4]....
        /*07e0*/ 	.word	0x000004f0


	//   ....[5]....
        /*07e4*/ 	.word	0x00000610


	//   ....[6]....
        /*07e8*/ 	.word	0x00000770


	//   ....[7]....
        /*07ec*/ 	.word	0x00002aa0


	//   ....[8]....
        /*07f0*/ 	.word	0x00002ab0


	//   ....[9]....
        /*07f4*/ 	.word	0x000034e0


	//   ....[10]....
        /*07f8*/ 	.word	0x000034f0


	//   ....[11]....
        /*07fc*/ 	.word	0x00003e40


	//   ....[12]....
        /*0800*/ 	.word	0x00003e50


	//   ....[13]....
        /*0804*/ 	.word	0x00004230


	//   ....[14]....
        /*0808*/ 	.word	0x00004240


	//   ....[15]....
        /*080c*/ 	.word	0x00005070


	//   ....[16]....
        /*0810*/ 	.word	0x00006920


	//   ....[17]....
        /*0814*/ 	.word	0x00006ee0


	//   ....[18]....
        /*0818*/ 	.word	0x00006ef0


	//   ....[19]....
        /*081c*/ 	.word	0x00006f00


	//   ....[20]....
        /*0820*/ 	.word	0x00006f10


	//   ....[21]....
        /*0824*/ 	.word	0x00007ee0


	//   ....[22]....
        /*0828*/ 	.word	0x00007ef0


	//   ....[23]....
        /*082c*/ 	.word	0x00007f00


	//   ....[24]....
        /*0830*/ 	.word	0x00007f10


	//   ....[25]....
        /*0834*/ 	.word	0x000095c0


	//   ....[26]....
        /*0838*/ 	.word	0x0000b4e0


	//   ....[27]....
        /*083c*/ 	.word	0x0000b5d0


	//   ....[28]....
        /*0840*/ 	.word	0x0000b690


	//   ....[29]....
        /*0844*/ 	.word	0x0000b7d0


	//   ....[30]....
        /*0848*/ 	.word	0x0000c090


	//   ....[31]....
        /*084c*/ 	.word	0x0000c7e0


	//   ....[32]....
        /*0850*/ 	.word	0x0000e240


	//   ....[33]....
        /*0854*/ 	.word	0x0000e290


	//   ....[34]....
        /*0858*/ 	.word	0x0000eb70


	//   ....[35]....
        /*085c*/ 	.word	0x0000ec10


	//   ....[36]....
        /*0860*/ 	.word	0x0000f800


	//   ....[37]....
        /*0864*/ 	.word	0x0000f8f0


	//   ....[38]....
        /*0868*/ 	.word	0x0000f900


	//   ....[39]....
        /*086c*/ 	.word	0x0000f930


	//   ....[40]....
        /*0870*/ 	.word	0x0000f940


	//   ....[41]....
        /*0874*/ 	.word	0x000114d0


	//   ....[42]....
        /*0878*/ 	.word	0x00011990


	//   ....[43]....
        /*087c*/ 	.word	0x000119c0


	//   ....[44]....
        /*0880*/ 	.word	0x000119f0


	//   ....[45]....
        /*0884*/ 	.word	0x00011a00


	//   ....[46]....
        /*0888*/ 	.word	0x00012170


	//   ....[47]....
        /*088c*/ 	.word	0x000121a0


	//   ....[48]....
        /*0890*/ 	.word	0x00012430


	//   ....[49]....
        /*0894*/ 	.word	0x00012450


	//   ....[50]....
        /*0898*/ 	.word	0x00013110


	//   ....[51]....
        /*089c*/ 	.word	0x00013140


	//   ....[52]....
        /*08a0*/ 	.word	0x000133e0


	//   ....[53]....
        /*08a4*/ 	.word	0x00013400


	//   ....[54]....
        /*08a8*/ 	.word	0x000136b0


	//   ....[55]....
        /*08ac*/ 	.word	0x00013860


	//   ....[56]....
        /*08b0*/ 	.word	0x00013890


	//   ....[57]....
        /*08b4*/ 	.word	0x000138c0


	//   ....[58]....
        /*08b8*/ 	.word	0x000138f0


	//   ....[59]....
        /*08bc*/ 	.word	0x00013920


	//   ....[60]....
        /*08c0*/ 	.word	0x00013950


	//   ....[61]....
        /*08c4*/ 	.word	0x00013ac0


	//   ....[62]....
        /*08c8*/ 	.word	0x00013af0


	//   ....[63]....
        /*08cc*/ 	.word	0x00013b20


	//   ....[64]....
        /*08d0*/ 	.word	0x00013b50


	//   ....[65]....
        /*08d4*/ 	.word	0x00013b80


	//   ....[66]....
        /*08d8*/ 	.word	0x00013bb0


	//   ....[67]....
        /*08dc*/ 	.word	0x00013c40


	//   ....[68]....
        /*08e0*/ 	.word	0x00013c70


	//   ....[69]....
        /*08e4*/ 	.word	0x00013cf0


	//   ....[70]....
        /*08e8*/ 	.word	0x00014830


	//   ....[71]....
        /*08ec*/ 	.word	0x00017040


	//   ....[72]....
        /*08f0*/ 	.word	0x00017060


	//   ....[73]....
        /*08f4*/ 	.word	0x000170f0


	//   ....[74]....
        /*08f8*/ 	.word	0x00017110


	//   ....[75]....
        /*08fc*/ 	.word	0x00017190


	//   ....[76]....
        /*0900*/ 	.word	0x000171b0


	//   ....[77]....
        /*0904*/ 	.word	0x000171c0


	//   ....[78]....
        /*0908*/ 	.word	0x000171d0


	//   ....[79]....
        /*090c*/ 	.word	0x000179a0


	//   ....[80]....
        /*0910*/ 	.word	0x000179d0


	//   ....[81]....
        /*0914*/ 	.word	0x00017a80


	//   ....[82]....
        /*0918*/ 	.word	0x00017a90


	//   ....[83]....
        /*091c*/ 	.word	0x00017aa0


	//   ....[84]....
        /*0920*/ 	.word	0x00017ab0


	//   ....[85]....
        /*0924*/ 	.word	0x00017b30


	//   ....[86]....
        /*0928*/ 	.word	0x00017b40


	//   ....[87]....
        /*092c*/ 	.word	0x000184b0


	//   ....[88]....
        /*0930*/ 	.word	0x00018540


	//   ....[89]....
        /*0934*/ 	.word	0x000185c0


	//   ....[90]....
        /*0938*/ 	.word	0x00018710


	//   ....[91]....
        /*093c*/ 	.word	0x00018770


	//   ....[92]....
        /*0940*/ 	.word	0x00018790


	//   ....[93]....
        /*0944*/ 	.word	0x000187a0


	//   ....[94]....
        /*0948*/ 	.word	0x00018a30


	//   ....[95]....
        /*094c*/ 	.word	0x00018f90


	//   ....[96]....
        /*0950*/ 	.word	0x00018fc0


	//   ....[97]....
        /*0954*/ 	.word	0x000191b0


	//   ....[98]....
        /*0958*/ 	.word	0x000191f0


	//   ....[99]....
        /*095c*/ 	.word	0x00019200


	//   ....[100]....
        /*0960*/ 	.word	0x00019210


	//   ....[101]....
        /*0964*/ 	.word	0x00019360


	//   ....[102]....
        /*0968*/ 	.word	0x000194b0


	//   ....[103]....
        /*096c*/ 	.word	0x00019cd0


	//   ....[104]....
        /*0970*/ 	.word	0x00019cf0


	//   ....[105]....
        /*0974*/ 	.word	0x00019d40


	//   ....[106]....
        /*0978*/ 	.word	0x00019d50


	//   ....[107]....
        /*097c*/ 	.word	0x00019d90


	//   ....[108]....
        /*0980*/ 	.word	0x00019da0


	//   ....[109]....
        /*0984*/ 	.word	0x00019db0


	//   ....[110]....
        /*0988*/ 	.word	0x00019df0


	//   ....[111]....
        /*098c*/ 	.word	0x0001a110


	//   ....[112]....
        /*0990*/ 	.word	0x0001a150


	//   ....[113]....
        /*0994*/ 	.word	0x0001a170


	//   ....[114]....
        /*0998*/ 	.word	0x0001a190


	//   ....[115]....
        /*099c*/ 	.word	0x0001a1c0


	//   ....[116]....
        /*09a0*/ 	.word	0x0001a1e0


	//   ....[117]....
        /*09a4*/ 	.word	0x0001a2e0


	//   ....[118]....
        /*09a8*/ 	.word	0x0001a430


	//   ....[119]....
        /*09ac*/ 	.word	0x0001aa20


	//   ....[120]....
        /*09b0*/ 	.word	0x0001aa50


	//   ....[121]....
        /*09b4*/ 	.word	0x0001aa90


	//   ....[122]....
        /*09b8*/ 	.word	0x0001aac0


	//   ....[123]....
        /*09bc*/ 	.word	0x0001aaf0


	//   ....[124]....
        /*09c0*/ 	.word	0x0001ab20


	//   ....[125]....
        /*09c4*/ 	.word	0x0001ab50


	//   ....[126]....
        /*09c8*/ 	.word	0x0001ab80


	//   ....[127]....
        /*09cc*/ 	.word	0x0001ad00


	//   ....[128]....
        /*09d0*/ 	.word	0x0001ad30


	//   ....[129]....
        /*09d4*/ 	.word	0x0001ad60


	//   ....[130]....
        /*09d8*/ 	.word	0x0001ad90


	//   ....[131]....
        /*09dc*/ 	.word	0x0001adc0


	//   ....[132]....
        /*09e0*/ 	.word	0x0001adf0


	//   ....[133]....
        /*09e4*/ 	.word	0x0001aeb0


	//   ....[134]....
        /*09e8*/ 	.word	0x0001aed0


	//   ....[135]....
        /*09ec*/ 	.word	0x0001af40


	//   ....[136]....
        /*09f0*/ 	.word	0x0001b3b0


	//   ....[137]....
        /*09f4*/ 	.word	0x0001b6d0


	//   ....[138]....
        /*09f8*/ 	.word	0x0001b760


	//   ....[139]....
        /*09fc*/ 	.word	0x0001b840


	//   ....[140]....
        /*0a00*/ 	.word	0x0001b8d0


	//   ....[141]....
        /*0a04*/ 	.word	0x0001b9b0


	//   ....[142]....
        /*0a08*/ 	.word	0x0001ba40


	//   ....[143]....
        /*0a0c*/ 	.word	0x0001bb20


	//   ....[144]....
        /*0a10*/ 	.word	0x0001bbb0


	//   ....[145]....
        /*0a14*/ 	.word	0x0001bc00


	//   ....[146]....
        /*0a18*/ 	.word	0x0001bc50


	//   ....[147]....
        /*0a1c*/ 	.word	0x0001bd30


	//   ....[148]....
        /*0a20*/ 	.word	0x0001bdc0


	//   ....[149]....
        /*0a24*/ 	.word	0x0001be10


	//   ....[150]....
        /*0a28*/ 	.word	0x0001be60


	//   ....[151]....
        /*0a2c*/ 	.word	0x0001c100


	//   ....[152]....
        /*0a30*/ 	.word	0x0001c3e0


	//   ....[153]....
        /*0a34*/ 	.word	0x0001c4d0


	//   ....[154]....
        /*0a38*/ 	.word	0x0001c570


	//   ....[155]....
        /*0a3c*/ 	.word	0x0001c5d0


	//   ....[156]....
        /*0a40*/ 	.word	0x0001c6c0


	//   ....[157]....
        /*0a44*/ 	.word	0x0001c730


	//   ....[158]....
        /*0a48*/ 	.word	0x0001c820


	//   ....[159]....
        /*0a4c*/ 	.word	0x0001c890


	//   ....[160]....
        /*0a50*/ 	.word	0x0001c930


	//   ....[161]....
        /*0a54*/ 	.word	0x0001ca30


	//   ....[162]....
        /*0a58*/ 	.word	0x0001cac0


	//   ....[163]....
        /*0a5c*/ 	.word	0x0001cb20


	//   ....[164]....
        /*0a60*/ 	.word	0x0001cbe0


	//   ....[165]....
        /*0a64*/ 	.word	0x0001cc40


	//   ....[166]....
        /*0a68*/ 	.word	0x0001cce0


	//   ....[167]....
        /*0a6c*/ 	.word	0x0001cd90


	//   ....[168]....
        /*0a70*/ 	.word	0x0001ce30


	//   ....[169]....
        /*0a74*/ 	.word	0x0001d160


	//   ....[170]....
        /*0a78*/ 	.word	0x0001d220


	//   ....[171]....
        /*0a7c*/ 	.word	0x0001d490


	//   ....[172]....
        /*0a80*/ 	.word	0x0001d510


	//   ....[173]....
        /*0a84*/ 	.word	0x0001d720


	//   ....[174]....
        /*0a88*/ 	.word	0x0001d770


	//   ....[175]....
        /*0a8c*/ 	.word	0x0001d8e0


	//   ....[176]....
        /*0a90*/ 	.word	0x0001d970


	//   ....[177]....
        /*0a94*/ 	.word	0x0001dab0


	//   ....[178]....
        /*0a98*/ 	.word	0x0001dbb0


	//   ....[179]....
        /*0a9c*/ 	.word	0x0001de20


	//   ....[180]....
        /*0aa0*/ 	.word	0x0001de70


	//   ....[181]....
        /*0aa4*/ 	.word	0x0001e040


	//   ....[182]....
        /*0aa8*/ 	.word	0x0001e090


	//   ....[183]....
        /*0aac*/ 	.word	0x0001e260


	//   ....[184]....
        /*0ab0*/ 	.word	0x0001e2b0


	//   ....[185]....
        /*0ab4*/ 	.word	0x0001e3a0


	//   ....[186]....
        /*0ab8*/ 	.word	0x0001e440


	//   ....[187]....
        /*0abc*/ 	.word	0x0001e4a0


	//   ....[188]....
        /*0ac0*/ 	.word	0x0001e550


	//   ....[189]....
        /*0ac4*/ 	.word	0x0001e5b0


	//   ....[190]....
        /*0ac8*/ 	.word	0x0001e660


	//   ....[191]....
        /*0acc*/ 	.word	0x0001e6c0


	//   ....[192]....
        /*0ad0*/ 	.word	0x0001e770


	//   ....[193]....
        /*0ad4*/ 	.word	0x0001e860


	//   ....[194]....
        /*0ad8*/ 	.word	0x0001e940


	//   ....[195]....
        /*0adc*/ 	.word	0x0001ea50


	//   ....[196]....
        /*0ae0*/ 	.word	0x0001eb50


	//   ....[197]....
        /*0ae4*/ 	.word	0x0001ec80


	//   ....[198]....
        /*0ae8*/ 	.word	0x0001ed60


	//   ....[199]....
        /*0aec*/ 	.word	0x0001ee60


	//   ....[200]....
        /*0af0*/ 	.word	0x0001ef40


	//   ....[201]....
        /*0af4*/ 	.word	0x0001efd0


	//   ....[202]....
        /*0af8*/ 	.word	0x0001f070


	//   ....[203]....
        /*0afc*/ 	.word	0x0001f190


	//   ....[204]....
        /*0b00*/ 	.word	0x0001f200


	//   ....[205]....
        /*0b04*/ 	.word	0x0001f270


	//   ....[206]....
        /*0b08*/ 	.word	0x0001f2e0


	//   ....[207]....
        /*0b0c*/ 	.word	0x0001f350


	//   ....[208]....
        /*0b10*/ 	.word	0x0001f3d0


	//   ....[209]....
        /*0b14*/ 	.word	0x0001f460


	//   ....[210]....
        /*0b18*/ 	.word	0x0001f4f0


	//   ....[211]....
        /*0b1c*/ 	.word	0x0001f560


	//   ....[212]....
        /*0b20*/ 	.word	0x0001f5d0


	//   ....[213]....
        /*0b24*/ 	.word	0x0001f640


	//   ....[214]....
        /*0b28*/ 	.word	0x0001f6c0


	//   ....[215]....
        /*0b2c*/ 	.word	0x0001f730


	//   ....[216]....
        /*0b30*/ 	.word	0x0001f7d0


	//   ....[217]....
        /*0b34*/ 	.word	0x0001f860


	//   ....[218]....
        /*0b38*/ 	.word	0x0001f980


	//----- nvinfo : EIATTR_REG_RECONFIG
	.align		4
.L_744:
        /*0b3c*/ 	.byte	0x01, 0x54
	.zero		2


	//----- nvinfo : EIATTR_SYSCALL_OFFSETS
	.align		4
        /*0b40*/ 	.byte	0x04, 0x46
        /*0b42*/ 	.short	(.L_746 - .L_745)


	//   ....[0]....
.L_745:
        /*0b44*/ 	.word	0x00001d40


	//   ....[1]....
        /*0b48*/ 	.word	0x00001e90


	//   ....[2]....
        /*0b4c*/ 	.word	0x00006ac0


	//   ....[3]....
        /*0b50*/ 	.word	0x00006e50


	//   ....[4]....
        /*0b54*/ 	.word	0x00016400


	//   ....[5]....
        /*0b58*/ 	.word	0x00016550


	//   ....[6]....
        /*0b5c*/ 	.word	0x00016640


	//   ....[7]....
        /*0b60*/ 	.word	0x000175a0


	//   ....[8]....
        /*0b64*/ 	.word	0x00017e10


	//----- nvinfo : EIATTR_MBARRIER_INSTR_OFFSETS
	.align		4
.L_746:
        /*0b68*/ 	.byte	0x04, 0x39
        /*0b6a*/ 	.short	(.L_748 - .L_747)


	//   ....[0]....
.L_747:
        /*0b6c*/ 	.word	0x00000270
        /*0b70*/ 	.word	0x000000ff
        /*0b74*/ 	.word	0x00038800
        /*0b78*/ 	.short	0x0100
        /*0b7a*/ 	.byte	0x08
	.zero		1


	//   ....[1]....
        /*0b7c*/ 	.word	0x00000280
        /*0b80*/ 	.word	0x000000ff
        /*0b84*/ 	.word	0x00038810
        /*0b88*/ 	.short	0x0100
        /*0b8a*/ 	.byte	0x08
	.zero		1


	//   ....[2]....
        /*0b8c*/ 	.word	0x00000290
        /*0b90*/ 	.word	0x000000ff
        /*0b94*/ 	.word	0x00038820
        /*0b98*/ 	.short	0x0100
        /*0b9a*/ 	.byte	0x08
	.zero		1


	//   ....[3]....
        /*0b9c*/ 	.word	0x00000340
        /*0ba0*/ 	.word	0x000000ff
        /*0ba4*/ 	.word	0x00038830
        /*0ba8*/ 	.short	0x0100
        /*0baa*/ 	.byte	0x06
	.zero		1


	//   ....[4]....
        /*0bac*/ 	.word	0x00000350
        /*0bb0*/ 	.word	0x000000ff
        /*0bb4*/ 	.word	0x00038840
        /*0bb8*/ 	.short	0x0100
        /*0bba*/ 	.byte	0x06
	.zero		1


	//   ....[5]....
        /*0bbc*/ 	.word	0x00000360
        /*0bc0*/ 	.word	0x000000ff
        /*0bc4*/ 	.word	0x00038838
        /*0bc8*/ 	.short	0x0100
        /*0bca*/ 	.byte	0x06
	.zero		1


	//   ....[6]....
        /*0bcc*/ 	.word	0x00000370
        /*0bd0*/ 	.word	0x000000ff
        /*0bd4*/ 	.word	0x00038848
        /*0bd8*/ 	.short	0x0100
        /*0bda*/ 	.byte	0x06
	.zero		1


	//   ....[7]....
        /*0bdc*/ 	.word	0x000004a0
        /*0be0*/ 	.word	0x000000ff
        /*0be4*/ 	.word	0x00038850
        /*0be8*/ 	.short	0x0100
        /*0bea*/ 	.byte	0x08
	.zero		1


	//   ....[8]....
        /*0bec*/ 	.word	0x000004b0
        /*0bf0*/ 	.word	0x000000ff
        /*0bf4*/ 	.word	0x00038860
        /*0bf8*/ 	.short	0x0100
        /*0bfa*/ 	.byte	0x08
	.zero		1


	//   ....[9]....
        /*0bfc*/ 	.word	0x000004c0
        /*0c00*/ 	.word	0x000000ff
        /*0c04*/ 	.word	0x00038858
        /*0c08*/ 	.short	0x0100
        /*0c0a*/ 	.byte	0x08
	.zero		1


	//   ....[10]....
        /*0c0c*/ 	.word	0x000004d0
        /*0c10*/ 	.word	0x000000ff
        /*0c14*/ 	.word	0x00038868
        /*0c18*/ 	.short	0x0100
        /*0c1a*/ 	.byte	0x08
	.zero		1


	//   ....[11]....
        /*0c1c*/ 	.word	0x000005c0
        /*0c20*/ 	.word	0x000000ff
        /*0c24*/ 	.word	0x00038870
        /*0c28*/ 	.short	0x0100
        /*0c2a*/ 	.byte	0x06
	.zero		1


	//   ....[12]....
        /*0c2c*/ 	.word	0x000005d0
        /*0c30*/ 	.word	0x000000ff
        /*0c34*/ 	.word	0x00038880
        /*0c38*/ 	.short	0x0100
        /*0c3a*/ 	.byte	0x06
	.zero		1


	//   ....[13]....
        /*0c3c*/ 	.word	0x000005e0
        /*0c40*/ 	.word	0x000000ff
        /*0c44*/ 	.word	0x00038878
        /*0c48*/ 	.short	0x0100
        /*0c4a*/ 	.byte	0x06
	.zero		1


	//   ....[14]....
        /*0c4c*/ 	.word	0x000005f0
        /*0c50*/ 	.word	0x000000ff
        /*0c54*/ 	.word	0x00038888
        /*0c58*/ 	.short	0x0100
        /*0c5a*/ 	.byte	0x06
	.zero		1


	//   ....[15]....
        /*0c5c*/ 	.word	0x00000720
        /*0c60*/ 	.word	0x000000ff
        /*0c64*/ 	.word	0x00038890
        /*0c68*/ 	.short	0x0100
        /*0c6a*/ 	.byte	0x08
	.zero		1


	//   ....[16]....
        /*0c6c*/ 	.word	0x00000730
        /*0c70*/ 	.word	0x000000ff
        /*0c74*/ 	.word	0x000388a0
        /*0c78*/ 	.short	0x0100
        /*0c7a*/ 	.byte	0x08
	.zero		1


	//   ....[17]....
        /*0c7c*/ 	.word	0x00000740
        /*0c80*/ 	.word	0x000000ff
        /*0c84*/ 	.word	0x00038898
        /*0c88*/ 	.short	0x0100
        /*0c8a*/ 	.byte	0x08
	.zero		1


	//   ....[18]....
        /*0c8c*/ 	.word	0x00000750
        /*0c90*/ 	.word	0x000000ff
        /*0c94*/ 	.word	0x000388a8
        /*0c98*/ 	.short	0x0100
        /*0c9a*/ 	.byte	0x08
	.zero		1


	//   ....[19]....
        /*0c9c*/ 	.word	0x00000880
        /*0ca0*/ 	.word	0x000000ff
        /*0ca4*/ 	.word	0x000388b0
        /*0ca8*/ 	.short	0x0100
        /*0caa*/ 	.byte	0x08
	.zero		1


	//   ....[20]....
        /*0cac*/ 	.word	0x00000890
        /*0cb0*/ 	.word	0x000000ff
        /*0cb4*/ 	.word	0x000388c0
        /*0cb8*/ 	.short	0x0100
        /*0cba*/ 	.byte	0x08
	.zero		1


	//   ....[21]....
        /*0cbc*/ 	.word	0x000008a0
        /*0cc0*/ 	.word	0x000000ff
        /*0cc4*/ 	.word	0x000388b8
        /*0cc8*/ 	.short	0x0100
        /*0cca*/ 	.byte	0x08
	.zero		1


	//   ....[22]....
        /*0ccc*/ 	.word	0x000008b0
        /*0cd0*/ 	.word	0x000000ff
        /*0cd4*/ 	.word	0x000388c8
        /*0cd8*/ 	.short	0x0100
        /*0cda*/ 	.byte	0x08
	.zero		1


	//   ....[23]....
        /*0cdc*/ 	.word	0x00002a50
        /*0ce0*/ 	.word	0x00000040
        /*0ce4*/ 	.word	0x00038890
        /*0ce8*/ 	.short	0x010a
        /*0cea*/ 	.byte	0x3f
	.zero		1


	//   ....[24]....
        /*0cec*/ 	.word	0x00003490
        /*0cf0*/ 	.word	0x00000040
        /*0cf4*/ 	.word	0x00038890
        /*0cf8*/ 	.short	0x010a
        /*0cfa*/ 	.byte	0x3f
	.zero		1


	//   ....[25]....
        /*0cfc*/ 	.word	0x00003c90
        /*0d00*/ 	.word	0x00000040
        /*0d04*/ 	.word	0x00038890
        /*0d08*/ 	.short	0x010a
        /*0d0a*/ 	.byte	0x3f
	.zero		1


	//   ....[26]....
        /*0d0c*/ 	.word	0x00004070
        /*0d10*/ 	.word	0x00000004
        /*0d14*/ 	.word	0x00000000
        /*0d18*/ 	.short	0x0101
        /*0d1a*/ 	.byte	0x3f
	.zero		1


	//   ....[27]....
        /*0d1c*/ 	.word	0x000040b0
        /*0d20*/ 	.word	0x00000040
        /*0d24*/ 	.word	0x000388b0
        /*0d28*/ 	.short	0x010a
        /*0d2a*/ 	.byte	0x3f
	.zero		1


	//   ....[28]....
        /*0d2c*/ 	.word	0x00004940
        /*0d30*/ 	.word	0x00000040
        /*0d34*/ 	.word	0x00000000
        /*0d38*/ 	.short	0x0101
        /*0d3a*/ 	.byte	0x3f
	.zero		1


	//   ....[29]....
        /*0d3c*/ 	.word	0x000053c0
        /*0d40*/ 	.word	0x00000003
        /*0d44*/ 	.word	0x00000000
        /*0d48*/ 	.short	0x0101
        /*0d4a*/ 	.byte	0x3f
	.zero		1


	//   ....[30]....
        /*0d4c*/ 	.word	0x00005f90
        /*0d50*/ 	.word	0x00000003
        /*0d54*/ 	.word	0x00000000
        /*0d58*/ 	.short	0x0101
        /*0d5a*/ 	.byte	0x3f
	.zero		1


	//   ....[31]....
        /*0d5c*/ 	.word	0x00006b60
        /*0d60*/ 	.word	0x00000002
        /*0d64*/ 	.word	0x00038800
        /*0d68*/ 	.short	0x010a
        /*0d6a*/ 	.byte	0x3f
	.zero		1


	//   ....[32]....
        /*0d6c*/ 	.word	0x00006bb0
        /*0d70*/ 	.word	0x00000002
        /*0d74*/ 	.word	0x00038800
        /*0d78*/ 	.short	0x010a
        /*0d7a*/ 	.byte	0x3f
	.zero		1


	//   ....[33]....
        /*0d7c*/ 	.word	0x000071e0
        /*0d80*/ 	.word	0x00000002
        /*0d84*/ 	.word	0x00038800
        /*0d88*/ 	.short	0x010a
        /*0d8a*/ 	.byte	0x3f
	.zero		1


	//   ....[34]....
        /*0d8c*/ 	.word	0x000080e0
        /*0d90*/ 	.word	0x00000002
        /*0d94*/ 	.word	0x00038800
        /*0d98*/ 	.short	0x010a
        /*0d9a*/ 	.byte	0x3f
	.zero		1


	//   ....[35]....
        /*0d9c*/ 	.word	0x00008f20
        /*0da0*/ 	.word	0x0000000b
        /*0da4*/ 	.word	0x00038830
        /*0da8*/ 	.short	0x010a
        /*0daa*/ 	.byte	0x3f
	.zero		1


	//   ....[36]....
        /*0dac*/ 	.word	0x00008fd0
        /*0db0*/ 	.word	0x0000000b
        /*0db4*/ 	.word	0x00038830
        /*0db8*/ 	.short	0x010a
        /*0dba*/ 	.byte	0x3f
	.zero		1


	//   ....[37]....
        /*0dbc*/ 	.word	0x000092e0
        /*0dc0*/ 	.word	0x00000002
        /*0dc4*/ 	.word	0x00038810
        /*0dc8*/ 	.short	0x010a
        /*0dca*/ 	.byte	0x3f
	.zero		1


	//   ....[38]....
        /*0dcc*/ 	.word	0x00009330
        /*0dd0*/ 	.word	0x0000000b
        /*0dd4*/ 	.word	0x00038850
        /*0dd8*/ 	.short	0x010a
        /*0dda*/ 	.byte	0x3f
	.zero		1


	//   ....[39]....
        /*0ddc*/ 	.word	0x000093e0
        /*0de0*/ 	.word	0x0000000b
        /*0de4*/ 	.word	0x00038850
        /*0de8*/ 	.short	0x010a
        /*0dea*/ 	.byte	0x3f
	.zero		1


	//   ....[40]....
        /*0dec*/ 	.word	0x0000ba70
        /*0df0*/ 	.word	0x0000000a
        /*0df4*/ 	.word	0x00000000
        /*0df8*/ 	.short	0x0101
        /*0dfa*/ 	.byte	0x3f
	.zero		1


	//   ....[41]....
        /*0dfc*/ 	.word	0x0000c130
        /*0e00*/ 	.word	0x0000000b
        /*0e04*/ 	.word	0x00000000
        /*0e08*/ 	.short	0x0101
        /*0e0a*/ 	.byte	0x3f
	.zero		1


	//   ....[42]....
        /*0e0c*/ 	.word	0x0000c250
        /*0e10*/ 	.word	0x0000000c
        /*0e14*/ 	.word	0x00038830
        /*0e18*/ 	.short	0x010a
        /*0e1a*/ 	.byte	0x3f
	.zero		1


	//   ....[43]....
        /*0e1c*/ 	.word	0x0000c300
        /*0e20*/ 	.word	0x0000000c
        /*0e24*/ 	.word	0x00038830
        /*0e28*/ 	.short	0x010a
        /*0e2a*/ 	.byte	0x3f
	.zero		1


	//   ....[44]....
        /*0e2c*/ 	.word	0x0000c570
        /*0e30*/ 	.word	0x0000000c
        /*0e34*/ 	.word	0x00038850
        /*0e38*/ 	.short	0x010a
        /*0e3a*/ 	.byte	0x3f
	.zero		1


	//   ....[45]....
        /*0e3c*/ 	.word	0x0000c5e0
        /*0e40*/ 	.word	0x0000000c
        /*0e44*/ 	.word	0x00038850
        /*0e48*/ 	.short	0x010a
        /*0e4a*/ 	.byte	0x3f
	.zero		1


	//   ....[46]....
        /*0e4c*/ 	.word	0x0000e630
        /*0e50*/ 	.word	0x000000a9
        /*0e54*/ 	.word	0x00000000
        /*0e58*/ 	.short	0x0101
        /*0e5a*/ 	.byte	0x3f
	.zero		1


	//   ....[47]....
        /*0e5c*/ 	.word	0x0000f890
        /*0e60*/ 	.word	0x0000000c
        /*0e64*/ 	.word	0x00000000
        /*0e68*/ 	.short	0x0101
        /*0e6a*/ 	.byte	0x3f
	.zero		1


	//   ....[48]....
        /*0e6c*/ 	.word	0x00012150
        /*0e70*/ 	.word	0x00000000
        /*0e74*/ 	.word	0x00000000
        /*0e78*/ 	.short	0x0101
        /*0e7a*/ 	.byte	0x3f
	.zero		1


	//   ....[49]....
        /*0e7c*/ 	.word	0x00014910
        /*0e80*/ 	.word	0x00000017
        /*0e84*/ 	.word	0x00038820
        /*0e88*/ 	.short	0x010a
        /*0e8a*/ 	.byte	0x3f
	.zero		1


	//   ....[50]....
        /*0e8c*/ 	.word	0x000149a0
        /*0e90*/ 	.word	0x00000003
        /*0e94*/ 	.word	0x000388a0
        /*0e98*/ 	.short	0x010a
        /*0e9a*/ 	.byte	0x3f
	.zero		1


	//   ....[51]....
        /*0e9c*/ 	.word	0x00014bf0
        /*0ea0*/ 	.word	0x00000003
        /*0ea4*/ 	.word	0x000388c0
        /*0ea8*/ 	.short	0x010a
        /*0eaa*/ 	.byte	0x3f
	.zero		1


	//   ....[52]....
        /*0eac*/ 	.word	0x000155c0
        /*0eb0*/ 	.word	0x00000006
        /*0eb4*/ 	.word	0x000388a0
        /*0eb8*/ 	.short	0x010a
        /*0eba*/ 	.byte	0x3f
	.zero		1


	//   ....[53]....
        /*0ebc*/ 	.word	0x00015800
        /*0ec0*/ 	.word	0x00000006
        /*0ec4*/ 	.word	0x000388c0
        /*0ec8*/ 	.short	0x010a
        /*0eca*/ 	.byte	0x3f
	.zero		1


	//   ....[54]....
        /*0ecc*/ 	.word	0x00016dc0
        /*0ed0*/ 	.word	0x0000001b
        /*0ed4*/ 	.word	0x00038840
        /*0ed8*/ 	.short	0x010a
        /*0eda*/ 	.byte	0x3f
	.zero		1


	//   ....[55]....
        /*0edc*/ 	.word	0x000172d0
        /*0ee0*/ 	.word	0x0000001b
        /*0ee4*/ 	.word	0x00038830
        /*0ee8*/ 	.short	0x0107
        /*0eea*/ 	.byte	0x3f
	.zero		1


	//   ....[56]....
        /*0eec*/ 	.word	0x000173a0
        /*0ef0*/ 	.word	0x0000001b
        /*0ef4*/ 	.word	0x00038830
        /*0ef8*/ 	.short	0x0101
        /*0efa*/ 	.byte	0x3f
	.zero		1


	//   ....[57]....
        /*0efc*/ 	.word	0x00017c50
        /*0f00*/ 	.word	0x00000017
        /*0f04*/ 	.word	0x00038800
        /*0f08*/ 	.short	0x0107
        /*0f0a*/ 	.byte	0x3f
	.zero		1


	//   ....[58]....
        /*0f0c*/ 	.word	0x00017ce0
        /*0f10*/ 	.word	0x00000017
        /*0f14*/ 	.word	0x00038800
        /*0f18*/ 	.short	0x0101
        /*0f1a*/ 	.byte	0x3f
	.zero		1


	//   ....[59]....
        /*0f1c*/ 	.word	0x00018bf0
        /*0f20*/ 	.word	0x00000017
        /*0f24*/ 	.word	0x00038810
        /*0f28*/ 	.short	0x0107
        /*0f2a*/ 	.byte	0x3f
	.zero		1


	//   ....[60]....
        /*0f2c*/ 	.word	0x00018cf0
        /*0f30*/ 	.word	0x00000017
        /*0f34*/ 	.word	0x00038810
        /*0f38*/ 	.short	0x0101
        /*0f3a*/ 	.byte	0x3f
	.zero		1


	//   ....[61]....
        /*0f3c*/ 	.word	0x00018d10
        /*0f40*/ 	.word	0x00000017
        /*0f44*/ 	.word	0x00038820
        /*0f48*/ 	.short	0x010a
        /*0f4a*/ 	.byte	0x3f
	.zero		1


	//   ....[62]....
        /*0f4c*/ 	.word	0x00018da0
        /*0f50*/ 	.word	0x0000001b
        /*0f54*/ 	.word	0x00038860
        /*0f58*/ 	.short	0x010a
        /*0f5a*/ 	.byte	0x3f
	.zero		1


	//   ....[63]....
        /*0f5c*/ 	.word	0x000196d0
        /*0f60*/ 	.word	0x0000001b
        /*0f64*/ 	.word	0x00038850
        /*0f68*/ 	.short	0x0107
        /*0f6a*/ 	.byte	0x3f
	.zero		1


	//   ....[64]....
        /*0f6c*/ 	.word	0x000197a0
        /*0f70*/ 	.word	0x0000001b
        /*0f74*/ 	.word	0x00038850
        /*0f78*/ 	.short	0x0101
        /*0f7a*/ 	.byte	0x3f
	.zero		1


	//   ....[65]....
        /*0f7c*/ 	.word	0x00019b30
        /*0f80*/ 	.word	0x00000006
        /*0f84*/ 	.word	0x00038840
        /*0f88*/ 	.short	0x010a
        /*0f8a*/ 	.byte	0x3f
	.zero		1


	//   ....[66]....
        /*0f8c*/ 	.word	0x00019e70
        /*0f90*/ 	.word	0x00000006
        /*0f94*/ 	.word	0x00038830
        /*0f98*/ 	.short	0x0107
        /*0f9a*/ 	.byte	0x3f
	.zero		1


	//   ....[67]....
        /*0f9c*/ 	.word	0x00019f30
        /*0fa0*/ 	.word	0x00000006
        /*0fa4*/ 	.word	0x00038830
        /*0fa8*/ 	.short	0x0101
        /*0faa*/ 	.byte	0x3f
	.zero		1


	//   ....[68]....
        /*0fac*/ 	.word	0x00019f60
        /*0fb0*/ 	.word	0x00000006
        /*0fb4*/ 	.word	0x00038860
        /*0fb8*/ 	.short	0x010a
        /*0fba*/ 	.byte	0x3f
	.zero		1


	//   ....[69]....
        /*0fbc*/ 	.word	0x0001a630
        /*0fc0*/ 	.word	0x00000006
        /*0fc4*/ 	.word	0x00038850
        /*0fc8*/ 	.short	0x0107
        /*0fca*/ 	.byte	0x3f
	.zero		1


	//   ....[70]....
        /*0fcc*/ 	.word	0x0001a6f0
        /*0fd0*/ 	.word	0x00000006
        /*0fd4*/ 	.word	0x00038850
        /*0fd8*/ 	.short	0x0101
        /*0fda*/ 	.byte	0x3f
	.zero		1


	//   ....[71]....
        /*0fdc*/ 	.word	0x0001b330
        /*0fe0*/ 	.word	0x00000004
        /*0fe4*/ 	.word	0x00038820
        /*0fe8*/ 	.short	0x010a
        /*0fea*/ 	.byte	0x3f
	.zero		1


	//   ....[72]....
        /*0fec*/ 	.word	0x0001b4a0
        /*0ff0*/ 	.word	0x00000005
        /*0ff4*/ 	.word	0x00038840
        /*0ff8*/ 	.short	0x010a
        /*0ffa*/ 	.byte	0x3f
	.zero		1


	//   ....[73]....
        /*0ffc*/ 	.word	0x0001b540
        /*1000*/ 	.word	0x00000019
        /*1004*/ 	.word	0x00038840
        /*1008*/ 	.short	0x010a
        /*100a*/ 	.byte	0x3f
	.zero		1


	//   ....[74]....
        /*100c*/ 	.word	0x0001b580
        /*1010*/ 	.word	0x00000005
        /*1014*/ 	.word	0x00038860
        /*1018*/ 	.short	0x010a
        /*101a*/ 	.byte	0x3f
	.zero		1


	//   ....[75]....
        /*101c*/ 	.word	0x0001b5c0
        /*1020*/ 	.word	0x00000019
        /*1024*/ 	.word	0x00038860
        /*1028*/ 	.short	0x010a
        /*102a*/ 	.byte	0x3f
	.zero		1


	//   ....[76]....
        /*102c*/ 	.word	0x0001b620
        /*1030*/ 	.word	0x00000040
        /*1034*/ 	.word	0x00038890
        /*1038*/ 	.short	0x010a
        /*103a*/ 	.byte	0x3f
	.zero		1


	//   ....[77]....
        /*103c*/ 	.word	0x0001b790
        /*1040*/ 	.word	0x00000040
        /*1044*/ 	.word	0x00038890
        /*1048*/ 	.short	0x010a
        /*104a*/ 	.byte	0x3f
	.zero		1


	//   ....[78]....
        /*104c*/ 	.word	0x0001b910
        /*1050*/ 	.word	0x00000040
        /*1054*/ 	.word	0x00038890
        /*1058*/ 	.short	0x010a
        /*105a*/ 	.byte	0x3f
	.zero		1


	//   ....[79]....
        /*105c*/ 	.word	0x0001ba70
        /*1060*/ 	.word	0x00000040
        /*1064*/ 	.word	0x000388b0
        /*1068*/ 	.short	0x010a
        /*106a*/ 	.byte	0x3f
	.zero		1


	//   ....[80]....
        /*106c*/ 	.word	0x0001bc80
        /*1070*/ 	.word	0x00000002
        /*1074*/ 	.word	0x00038800
        /*1078*/ 	.short	0x010a
        /*107a*/ 	.byte	0x3f
	.zero		1


	//   ....[81]....
        /*107c*/ 	.word	0x0001be90
        /*1080*/ 	.word	0x00000002
        /*1084*/ 	.word	0x00038800
        /*1088*/ 	.short	0x010a
        /*108a*/ 	.byte	0x3f
	.zero		1


	//   ....[82]....
        /*108c*/ 	.word	0x0001bee0
        /*1090*/ 	.word	0x0000000b
        /*1094*/ 	.word	0x00038830
        /*1098*/ 	.short	0x010a
        /*109a*/ 	.byte	0x3f
	.zero		1


	//   ....[83]....
        /*109c*/ 	.word	0x0001bf30
        /*10a0*/ 	.word	0x00000002
        /*10a4*/ 	.word	0x00038810
        /*10a8*/ 	.short	0x010a
        /*10aa*/ 	.byte	0x3f
	.zero		1


	//   ....[84]....
        /*10ac*/ 	.word	0x0001bf80
        /*10b0*/ 	.word	0x0000000b
        /*10b4*/ 	.word	0x00038850
        /*10b8*/ 	.short	0x010a
        /*10ba*/ 	.byte	0x3f
	.zero		1


	//   ....[85]....
        /*10bc*/ 	.word	0x0001bfd0
        /*10c0*/ 	.word	0x0000000c
        /*10c4*/ 	.word	0x00038830
        /*10c8*/ 	.short	0x010a
        /*10ca*/ 	.byte	0x3f
	.zero		1


	//   ....[86]....
        /*10cc*/ 	.word	0x0001c020
        /*10d0*/ 	.word	0x0000000c
        /*10d4*/ 	.word	0x00038850
        /*10d8*/ 	.short	0x010a
        /*10da*/ 	.byte	0x3f
	.zero		1


	//   ....[87]....
        /*10dc*/ 	.word	0x0001c1c0
        /*10e0*/ 	.word	0x00000017
        /*10e4*/ 	.word	0x00038820
        /*10e8*/ 	.short	0x010a
        /*10ea*/ 	.byte	0x3f
	.zero		1


	//   ....[88]....
        /*10ec*/ 	.word	0x0001c210
        /*10f0*/ 	.word	0x00000003
        /*10f4*/ 	.word	0x000388a0
        /*10f8*/ 	.short	0x010a
        /*10fa*/ 	.byte	0x3f
	.zero		1


	//   ....[89]....
        /*10fc*/ 	.word	0x0001c260
        /*1100*/ 	.word	0x00000003
        /*1104*/ 	.word	0x000388c0
        /*1108*/ 	.short	0x010a
        /*110a*/ 	.byte	0x3f
	.zero		1


	//   ....[90]....
        /*110c*/ 	.word	0x0001c2b0
        /*1110*/ 	.word	0x00000006
        /*1114*/ 	.word	0x000388a0
        /*1118*/ 	.short	0x010a
        /*111a*/ 	.byte	0x3f
	.zero		1


	//   ....[91]....
        /*111c*/ 	.word	0x0001c300
        /*1120*/ 	.word	0x00000006
        /*1124*/ 	.word	0x000388c0
        /*1128*/ 	.short	0x010a
        /*112a*/ 	.byte	0x3f
	.zero		1


	//   ....[92]....
        /*112c*/ 	.word	0x0001c420
        /*1130*/ 	.word	0x0000001b
        /*1134*/ 	.word	0x00038840
        /*1138*/ 	.short	0x010a
        /*113a*/ 	.byte	0x3f
	.zero		1


	//   ....[93]....
        /*113c*/ 	.word	0x0001d9b0
        /*1140*/ 	.word	0x00000017
        /*1144*/ 	.word	0x00038820
        /*1148*/ 	.short	0x010a
        /*114a*/ 	.byte	0x3f
	.zero		1


	//   ....[94]....
        /*114c*/ 	.word	0x0001da00
        /*1150*/ 	.word	0x0000001b
        /*1154*/ 	.word	0x00038860
        /*1158*/ 	.short	0x010a
        /*115a*/ 	.byte	0x3f
	.zero		1


	//   ....[95]....
        /*115c*/ 	.word	0x0001e2f0
        /*1160*/ 	.word	0x00000006
        /*1164*/ 	.word	0x00038840
        /*1168*/ 	.short	0x010a
        /*116a*/ 	.byte	0x3f
	.zero		1


	//   ....[96]....
        /*116c*/ 	.word	0x0001e7b0
        /*1170*/ 	.word	0x00000006
        /*1174*/ 	.word	0x00038860
        /*1178*/ 	.short	0x010a
        /*117a*/ 	.byte	0x3f
	.zero		1


	//   ....[97]....
        /*117c*/ 	.word	0x0001f8a0
        /*1180*/ 	.word	0x00000004
        /*1184*/ 	.word	0x00038820
        /*1188*/ 	.short	0x010a
        /*118a*/ 	.byte	0x3f
	.zero		1


	//   ....[98]....
        /*118c*/ 	.word	0x0001fa40
        /*1190*/ 	.word	0x00000005
        /*1194*/ 	.word	0x00038840
        /*1198*/ 	.short	0x010a
        /*119a*/ 	.byte	0x3f
	.zero		1


	//   ....[99]....
        /*119c*/ 	.word	0x0001fa90
        /*11a0*/ 	.word	0x00000019
        /*11a4*/ 	.word	0x00038840
        /*11a8*/ 	.short	0x010a
        /*11aa*/ 	.byte	0x3f
	.zero		1


	//   ....[100]....
        /*11ac*/ 	.word	0x0001fae0
        /*11b0*/ 	.word	0x00000005
        /*11b4*/ 	.word	0x00038860
        /*11b8*/ 	.short	0x010a
        /*11ba*/ 	.byte	0x3f
	.zero		1


	//----- nvinfo : EIATTR_NUM_MBARRIERS
	.align		4
.L_748:
        /*11bc*/ 	.byte	0x03, 0x38
        /*11be*/ 	.short	0x0017


	//----- nvinfo : EIATTR_EXIT_INSTR_OFFSETS
	.align		4
        /*11c0*/ 	.byte	0x04, 0x1c
        /*11c2*/ 	.short	(.L_750 - .L_749)


	//   ....[0]....
.L_749:
        /*11c4*/ 	.word	0x0001b610


	//----- nvinfo : EIATTR_MAX_THREADS
	.align		4
.L_750:
        /*11c8*/ 	.byte	0x04, 0x05
        /*11ca*/ 	.short	(.L_752 - .L_751)
.L_751:
        /*11cc*/ 	.word	0x00000180
        /*11d0*/ 	.word	0x00000001
        /*11d4*/ 	.word	0x00000001


	//----- nvinfo : EIATTR_CRS_STACK_SIZE
	.align		4
.L_752:
        /*11d8*/ 	.byte	0x04, 0x1e
        /*11da*/ 	.short	(.L_754 - .L_753)
.L_753:
        /*11dc*/ 	.word	0x00000000


	//----- nvinfo : EIATTR_CBANK_PARAM_SIZE
	.align		4
.L_754:
        /*11e0*/ 	.byte	0x03, 0x19
        /*11e2*/ 	.short	0x0bf0


	//----- nvinfo : EIATTR_PARAM_CBANK
	.align		4
        /*11e4*/ 	.byte	0x04, 0x0a
        /*11e6*/ 	.short	(.L_756 - .L_755)
	.align		4
.L_755:
        /*11e8*/ 	.word	index@(.nv.constant0._ZN7cutlass13device_kernelIN5flash11enable_sm90INS1_16FlashAttnFwdSm90INS1_25CollectiveMainloopFwdSm90ILi2EN4cute5tupleIJNS5_1CILi1EEES8_S8_EEENS6_IJNS7_ILi64EEESA_SA_EEELi512ENS_6half_tEfNS_4arch4Sm90ELb0ELb0ELb1ELb1ELb1ELb1ELb1ELb0ELb0ELb1ELb0ELb0EEENS1_21CollectiveEpilogueFwdINS6_IJSA_NS7_ILi512EEESA_EEES9_SC_SE_Li256ELb1ELb1ELb0ELb0EEENS1_36VarlenDynamicPersistentTileSchedulerILi64ELi64ELi256ELi128ELb0ELb1ELb1ELb0ELb1ELb1EEEEEEEEEvNT_6ParamsE)
        /*11ec*/ 	.short	0x0210
        /*11ee*/ 	.short	0x0bf0


	//----- nvinfo : EIATTR_SW_WAR
	.align		4
.L_756:
        /*11f0*/ 	.byte	0x04, 0x36
        /*11f2*/ 	.short	(.L_758 - .L_757)
.L_757:
        /*11f4*/ 	.word	0x00000008
.L_758:


//--------------------- .nv.info._ZN7cutlass13device_kernelIN5flash11enable_sm90INS1_16FlashAttnFwdSm90INS1_25CollectiveMainloopFwdSm90ILi2EN4cute5tupleIJNS5_1CILi1EEES8_S8_EEENS6_IJNS7_ILi64EEESA_SA_EEELi512ENS_6half_tEfNS_4arch4Sm90ELb0ELb1ELb1ELb0ELb1ELb0ELb0ELb0ELb0ELb1ELb0ELb0EEENS1_21CollectiveEpilogueFwdINS6_IJSA_NS7_ILi512EEESA_EEES9_SC_SE_Li256ELb0ELb1ELb0ELb0EEENS1_30DynamicPersistentTileSchedulerILi256ELi128ELb0ELb1ELb1EEEEEEEEEvNT_6ParamsE --------------------------
	.section	.nv.info._ZN7cutlass13device_kernelIN5flash11enable_sm90INS1_16FlashAttnFwdSm90INS1_25CollectiveMainloopFwdSm90ILi2EN4cute5tupleIJNS5_1CILi1EEES8_S8_EEENS6_IJNS7_ILi64EEESA_SA_EEELi512ENS_6half_tEfNS_4arch4Sm90ELb0ELb1ELb1ELb0ELb1ELb0ELb0ELb0ELb0ELb1ELb0ELb0EEENS1_21CollectiveEpilogueFwdINS6_IJSA_NS7_ILi512EEESA_EEES9_SC_SE_Li256ELb0ELb1ELb0ELb0EEENS1_30DynamicPersistentTileSchedulerILi256ELi128ELb0ELb1ELb1EEEEEEEEEvNT_6ParamsE,"",@"SHT_CUDA_INFO"
	.sectionflags	@""
	.align	4


	//----- nvinfo : EIATTR_CUDA_API_VERSION
	.align		4
        /*0000*/ 	.byte	0x04, 0x37
        /*0002*/ 	.short	(.L_760 - .L_759)
.L_759:
        /*0004*/ 	.word	0x00000082


	//----- nvinfo : EIATTR_KPARAM_INFO
	.align		4
.L_760:
        /*0008*/ 	.byte	0x04, 0x17
        /*000a*/ 	.short	(.L_762 - .L_761)
.L_761:
        /*000c*/ 	.word	0x00000000
        /*0010*/ 	.short	0x0000
        /*0012*/ 	.short	0x0070
        /*0014*/ 	.byte	0x00, 0xf0, 0x01, 0x2a


	//----- nvinfo : EIATTR_SPARSE_MMA_MASK
	.align		4
.L_762:
        /*0018*/ 	.byte	0x03, 0x50
        /*001a*/ 	.short	0x0000


	//----- nvinfo : EIATTR_MAXREG_COUNT
	.align		4
        /*001c*/ 	.byte	0x03, 0x1b
        /*001e*/ 	.short	0x00a8


	//----- nvinfo : EIATTR_NUM_BARRIERS
	.align		4
        /*0020*/ 	.byte	0x02, 0x4c
        /*0022*/ 	.byte	0x10
	.zero		1


	//----- nvinfo : EIATTR_EXTERNS
	.align		4
        /*0024*/ 	.byte	0x04, 0x0f
        /*0026*/ 	.short	(.L_764 - .L_763)


	//   ....[0]....
	.align		4
.L_763:
        /*0028*/ 	.word	index@(__assertfail)


	//----- nvinfo : EIATTR_ANNOTATIONS
	.align		4
.L_764:
        /*002c*/ 	.byte	0x04, 0x55
        /*002e*/ 	.short	(.L_766 - .L_765)


	//   ....[0]....
.L_765:
        /*0030*/ 	.word	0x00000001
        /*0034*/ 	.byte	0x20, 0x0a, 0x01, 0x00, 0x01, 0x00, 0x00, 0x00, 0x30, 0x0b, 0x01, 0x00, 0x01, 0x00, 0x00, 0x00
        /*0044*/ 	.byte	0x20, 0x0f, 0x01, 0x00, 0x01, 0x00, 0x00, 0x00, 0x80, 0x21, 0x01, 0x00, 0x01, 0x00, 0x00, 0x00
        /*0054*/ 	.byte	0x40, 0x27, 0x01, 0x00, 0x01, 0x00, 0x00, 0x00, 0x20, 0x2d, 0x01, 0x00, 0x01, 0x00, 0x00, 0x00
        /*0064*/ 	.byte	0x40, 0x2d, 0x01, 0x00, 0x01, 0x00, 0x00, 0x00, 0x80, 0x2e, 0x01, 0x00, 0x01, 0x00, 0x00, 0x00
        /*0074*/ 	.byte	0x30, 0x49, 0x01, 0x00


	//----- nvinfo : EIATTR_MERCURY_ISA_VERSION
	.align		4
.L_766:
        /*0078*/ 	.byte	0x03, 0x5f
        /*007a*/ 	.short	0x0101


	//----- nvinfo : EIATTR_INT_WARP_WIDE_INSTR_OFFSETS
	.align		4
        /*007c*/ 	.byte	0x04, 0x31
        /*007e*/ 	.short	(.L_768 - .L_767)


	//   ....[0]....
.L_767:
        /*0080*/ 	.word	0x000000c0


	//   ....[1]....
        /*0084*/ 	.word	0x000000d0


	//   ....[2]....
        /*0088*/ 	.word	0x00000170


	//   ....[3]....
        /*008c*/ 	.word	0x000118a0


	//   ....[4]....
        /*0090*/ 	.word	0x00011930


	//   ....[5]....
        /*0094*/ 	.word	0x000146c0


	//   ....[6]....
        /*0098*/ 	.word	0x00014750


	//----- nvinfo : EIATTR_COOP_GROUP_MASK_REGIDS
	.align		4
.L_768:
        /*009c*/ 	.byte	0x04, 0x29
        /*009e*/ 	.short	(.L_770 - .L_769)


	//   ....[0]....
.L_769:
        /*00a0*/ 	.word	0xffffffff


	//   ....[1]....
        /*00a4*/ 	.word	0xffffffff


	//   ....[2]....
        /*00a8*/ 	.word	0xffffffff


	//   ....[3]....
        /*00ac*/ 	.word	0xffffffff


	//   ....[4]....
        /*00b0*/ 	.word	0xffffffff


	//   ....[5]....
        /*00b4*/ 	.word	0xffffffff


	//   ....[6]....
        /*00b8*/ 	.word	0xffffffff


	//   ....[7]....
        /*00bc*/ 	.word	0xffffffff


	//   ....[8]....
        /*00c0*/ 	.word	0xffffffff


	//   ....[9]....
        /*00c4*/ 	.word	0xffffffff


	//   ....[10]....
        /*00c8*/ 	.word	0xffffffff


	//   ....[11]....
        /*00cc*/ 	.word	0xffffffff


	//   ....[12]....
        /*00d0*/ 	.word	0xffffffff


	//   ....[13]....
        /*00d4*/ 	.word	0xffffffff


	//   ....[14]....
        /*00d8*/ 	.word	0xffffffff


	//   ....[15]....
        /*00dc*/ 	.word	0xffffffff


	//   ....[16]....
        /*00e0*/ 	.word	0xffffffff


	//   ....[17]....
        /*00e4*/ 	.word	0xffffffff


	//   ....[18]....
        /*00e8*/ 	.word	0xffffffff


	//   ....[19]....
        /*00ec*/ 	.word	0xffffffff


	//   ....[20]....
        /*00f0*/ 	.word	0xffffffff


	//   ....[21]....
        /*00f4*/ 	.word	0xffffffff


	//   ....[22]....
        /*00f8*/ 	.word	0xffffffff


	//   ....[23]....
        /*00fc*/ 	.word	0xffffffff


	//   ....[24]....
        /*0100*/ 	.word	0xffffffff


	//   ....[25]....
        /*0104*/ 	.word	0xffffffff


	//   ....[26]....
        /*0108*/ 	.word	0xffffffff


	//   ....[27]....
        /*010c*/ 	.word	0xffffffff


	//   ....[28]....
        /*0110*/ 	.word	0xffffffff


	//   ....[29]....
        /*0114*/ 	.word	0xffffffff


	//   ....[30]....
        /*0118*/ 	.word	0xffffffff


	//   ....[31]....
        /*011c*/ 	.word	0xffffffff


	//   ....[32]....
        /*0120*/ 	.word	0xffffffff


	//   ....[33]....
        /*0124*/ 	.word	0xffffffff


	//   ....[34]....
        /*0128*/ 	.word	0xffffffff


	//   ....[35]....
        /*012c*/ 	.word	0xffffffff


	//   ....[36]....
        /*0130*/ 	.word	0xffffffff


	//   ....[37]....
        /*0134*/ 	.word	0xffffffff


	//   ....[38]....
        /*0138*/ 	.word	0xffffffff


	//   ....[39]....
        /*013c*/ 	.word	0xffffffff


	//   ....[40]....
        /*0140*/ 	.word	0xffffffff


	//   ....[41]....
        /*0144*/ 	.word	0xffffffff


	//   ....[42]....
        /*0148*/ 	.word	0xffffffff


	//   ....[43]....
        /*014c*/ 	.word	0xffffffff


	//   ....[44]....
        /*0150*/ 	.word	0xffffffff


	//   ....[45]....
        /*0154*/ 	.word	0xffffffff


	//   ....[46]....
        /*0158*/ 	.word	0xffffffff


	//   ....[47]....
        /*015c*/ 	.word	0xffffffff


	//   ....[48]....
        /*0160*/ 	.word	0xffffffff


	//   ....[49]....
        /*0164*/ 	.word	0xffffffff


	//   ....[50]....
        /*0168*/ 	.word	0xffffffff


	//   ....[51]....
        /*016c*/ 	.word	0xffffffff


	//   ....[52]....
        /*0170*/ 	.word	0xffffffff


	//   ....[53]....
        /*0174*/ 	.word	0xffffffff


	//   ....[54]....
        /*0178*/ 	.word	0xffffffff


	//   ....[55]....
        /*017c*/ 	.word	0xffffffff


	//   ....[56]....
        /*0180*/ 	.word	0xffffffff


	//   ....[57]....
        /*0184*/ 	.word	0xffffffff


	//   ....[58]....
        /*0188*/ 	.word	0xffffffff


	//   ....[59]....
        /*018c*/ 	.word	0xffffffff


	//   ....[60]....
        /*0190*/ 	.word	0xffffffff


	//   ....[61]....
        /*0194*/ 	.word	0xffffffff


	//   ....[62]....
        /*0198*/ 	.word	0xffffffff


	//   ....[63]....
        /*019c*/ 	.word	0xffffffff


	//   ....[64]....
        /*01a0*/ 	.word	0xffffffff


	//   ....[65]....
        /*01a4*/ 	.word	0xffffffff


	//   ....[66]....
        /*01a8*/ 	.word	0xffffffff


	//   ....[67]....
        /*01ac*/ 	.word	0xffffffff


	//   ....[68]....
        /*01b0*/ 	.word	0xffffffff


	//   ....[69]....
        /*01b4*/ 	.word	0xffffffff


	//   ....[70]....
        /*01b8*/ 	.word	0xffffffff


	//   ....[71]....
        /*01bc*/ 	.word	0xffffffff


	//   ....[72]....
        /*01c0*/ 	.word	0xffffffff


	//   ....[73]....
        /*01c4*/ 	.word	0xffffffff


	//   ....[74]....
        /*01c8*/ 	.word	0xffffffff


	//   ....[75]....
        /*01cc*/ 	.word	0xffffffff


	//   ....[76]....
        /*01d0*/ 	.word	0xffffffff


	//   ....[77]....
        /*01d4*/ 	.word	0xffffffff


	//   ....[78]....
        /*01d8*/ 	.word	0xffffffff


	//   ....[79]....
        /*01dc*/ 	.word	0xffffffff


	//   ....[80]....
        /*01e0*/ 	.word	0xffffffff


	//   ....[81]....
        /*01e4*/ 	.word	0xffffffff


	//   ....[82]....
        /*01e8*/ 	.word	0xffffffff


	//   ....[83]....
        /*01ec*/ 	.word	0xffffffff


	//   ....[84]....
        /*01f0*/ 	.word	0xffffffff


	//   ....[85]....
        /*01f4*/ 	.word	0xffffffff


	//   ....[86]....
        /*01f8*/ 	.word	0xffffffff


	//   ....[87]....
        /*01fc*/ 	.word	0xffffffff


	//   ....[88]....
        /*0200*/ 	.word	0xffffffff


	//   ....[89]....
        /*0204*/ 	.word	0xffffffff


	//   ....[90]....
        /*0208*/ 	.word	0xffffffff


	//   ....[91]....
        /*020c*/ 	.word	0xffffffff


	//   ....[92]....
        /*0210*/ 	.word	0xffffffff


	//   ....[93]....
        /*0214*/ 	.word	0xffffffff


	//   ....[94]....
        /*0218*/ 	.word	0x0500000f


	//   ....[95]....
        /*021c*/ 	.word	0x0500000f


	//   ....[96]....
        /*0220*/ 	.word	0x0500000f


	//   ....[97]....
        /*0224*/ 	.word	0x0500000f


	//   ....[98]....
        /*0228*/ 	.word	0x0500000f


	//   ....[99]....
        /*022c*/ 	.word	0x0500000f


	//   ....[100]....
        /*0230*/ 	.word	0x0500000f


	//   ....[101]....
        /*0234*/ 	.word	0x0500000f


	//   ....[102]....
        /*0238*/ 	.word	0x0500000f


	//   ....[103]....
        /*023c*/ 	.word	0x0500000f


	//   ....[104]....
        /*0240*/ 	.word	0x0500000f


	//   ....[105]....
        /*0244*/ 	.word	0x0500000f


	//   ....[106]....
        /*0248*/ 	.word	0x0500000f


	//   ....[107]....
        /*024c*/ 	.word	0x0500000f


	//   ....[108]....
        /*0250*/ 	.word	0x0500000f


	//   ....[109]....
        /*0254*/ 	.word	0x0500000f


	//   ....[110]....
        /*0258*/ 	.word	0x0500000f


	//   ....[111]....
        /*025c*/ 	.word	0x0500000f


	//   ....[112]....
        /*0260*/ 	.word	0x0500000f


	//   ....[113]....
        /*0264*/ 	.word	0x0500000f


	//   ....[114]....
        /*0268*/ 	.word	0x0500000f


	//   ....[115]....
        /*026c*/ 	.word	0x0500000f


	//   ....[116]....
        /*0270*/ 	.word	0x0500000f


	//   ....[117]....
        /*0274*/ 	.word	0x0500000f


	//   ....[118]....
        /*0278*/ 	.word	0x0500000f


	//   ....[119]....
        /*027c*/ 	.word	0x0500000f


	//   ....[120]....
        /*0280*/ 	.word	0x0500000f


	//   ....[121]....
        /*0284*/ 	.word	0x0500000f


	//   ....[122]....
        /*0288*/ 	.word	0x0500000f


	//   ....[123]....
        /*028c*/ 	.word	0x0500000f


	//   ....[124]....
        /*0290*/ 	.word	0x0500000f


	//   ....[125]....
        /*0294*/ 	.word	0x0500000f


	//   ....[126]....
        /*0298*/ 	.word	0x0500000f


	//   ....[127]....
        /*029c*/ 	.word	0x0500000f


	//   ....[128]....
        /*02a0*/ 	.word	0x0500000f


	//   ....[129]....
        /*02a4*/ 	.word	0x0500000f


	//   ....[130]....
        /*02a8*/ 	.word	0x0500000f


	//   ....[131]....
        /*02ac*/ 	.word	0x0500000f


	//   ....[132]....
        /*02b0*/ 	.word	0x0500000f


	//   ....[133]....
        /*02b4*/ 	.word	0x0500000f


	//   ....[134]....
        /*02b8*/ 	.word	0x0500000f


	//   ....[135]....
        /*02bc*/ 	.word	0x0500000f


	//   ....[136]....
        /*02c0*/ 	.word	0x0500000f


	//----- nvinfo : EIATTR_COOP_GROUP_INSTR_OFFSETS
	.align		4
.L_770:
        /*02c4*/ 	.byte	0x04, 0x28
        /*02c6*/ 	.short	(.L_772 - .L_771)


	//   ....[0]....
.L_771:
        /*02c8*/ 	.word	0x00000070


	//   ....[1]....
        /*02cc*/ 	.word	0x000000b0


	//   ....[2]....
        /*02d0*/ 	.word	0x00000290


	//   ....[3]....
        /*02d4*/ 	.word	0x000003f0


	//   ....[4]....
        /*02d8*/ 	.word	0x00000510


	//   ....[5]....
        /*02dc*/ 	.word	0x00000670


	//   ....[6]....
        /*02e0*/ 	.word	0x00001b50


	//   ....[7]....
        /*02e4*/ 	.word	0x00003cc0


	//   ....[8]....
        /*02e8*/ 	.word	0x00004430


	//   ....[9]....
        /*02ec*/ 	.word	0x00004a40


	//   ....[10]....
        /*02f0*/ 	.word	0x00005360


	//   ....[11]....
        /*02f4*/ 	.word	0x00005480


	//   ....[12]....
        /*02f8*/ 	.word	0x000057f0


	//   ....[13]....
        /*02fc*/ 	.word	0x00005870


	//   ....[14]....
        /*0300*/ 	.word	0x000060e0


	//   ....[15]....
        /*0304*/ 	.word	0x000068c0


	//   ....[16]....
        /*0308*/ 	.word	0x00006e10


	//   ....[17]....
        /*030c*/ 	.word	0x00007510


	//   ....[18]....
        /*0310*/ 	.word	0x00007610


	//   ....[19]....
        /*0314*/ 	.word	0x00007990


	//   ....[20]....
        /*0318*/ 	.word	0x00007a60


	//   ....[21]....
        /*031c*/ 	.word	0x00008b70


	//   ....[22]....
        /*0320*/ 	.word	0x000095c0


	//   ....[23]....
        /*0324*/ 	.word	0x00009650


	//   ....[24]....
        /*0328*/ 	.word	0x00009910


	//   ....[25]....
        /*032c*/ 	.word	0x00009ad0


	//   ....[26]....
        /*0330*/ 	.word	0x0000aae0


	//   ....[27]....
        /*0334*/ 	.word	0x0000b090


	//   ....[28]....
        /*0338*/ 	.word	0x0000b5d0


	//   ....[29]....
        /*033c*/ 	.word	0x0000bcc0


	//   ....[30]....
        /*0340*/ 	.word	0x0000bdc0


	//   ....[31]....
        /*0344*/ 	.word	0x0000c180


	//   ....[32]....
        /*0348*/ 	.word	0x0000c2a0


	//   ....[33]....
        /*034c*/ 	.word	0x0000d330


	//   ....[34]....
        /*0350*/ 	.word	0x0000d400


	//   ....[35]....
        /*0354*/ 	.word	0x0000d440


	//   ....[36]....
        /*0358*/ 	.word	0x0000d4d0


	//   ....[37]....
        /*035c*/ 	.word	0x0000d510


	//   ....[38]....
        /*0360*/ 	.word	0x0000e7b0


	//   ....[39]....
        /*0364*/ 	.word	0x0000f220


	//   ....[40]....
        /*0368*/ 	.word	0x0000f250


	//   ....[41]....
        /*036c*/ 	.word	0x0000f280


	//   ....[42]....
        /*0370*/ 	.word	0x0000f2a0


	//   ....[43]....
        /*0374*/ 	.word	0x0000f8f0


	//   ....[44]....
        /*0378*/ 	.word	0x0000f900


	//   ....[45]....
        /*037c*/ 	.word	0x0000fb30


	//   ....[46]....
        /*0380*/ 	.word	0x0000fb50


	//   ....[47]....
        /*0384*/ 	.word	0x000104d0


	//   ....[48]....
        /*0388*/ 	.word	0x00010500


	//   ....[49]....
        /*038c*/ 	.word	0x00010740


	//   ....[50]....
        /*0390*/ 	.word	0x00010760


	//   ....[51]....
        /*0394*/ 	.word	0x00010a50


	//   ....[52]....
        /*0398*/ 	.word	0x000122e0


	//   ....[53]....
        /*039c*/ 	.word	0x00012300


	//   ....[54]....
        /*03a0*/ 	.word	0x00012340


	//   ....[55]....
        /*03a4*/ 	.word	0x00012370


	//   ....[56]....
        /*03a8*/ 	.word	0x000123c0


	//   ....[57]....
        /*03ac*/ 	.word	0x000123f0


	//   ....[58]....
        /*03b0*/ 	.word	0x00012410


	//   ....[59]....
        /*03b4*/ 	.word	0x00012450


	//   ....[60]....
        /*03b8*/ 	.word	0x00012a80


	//   ....[61]....
        /*03bc*/ 	.word	0x00012aa0


	//   ....[62]....
        /*03c0*/ 	.word	0x00012b00


	//   ....[63]....
        /*03c4*/ 	.word	0x00012b40


	//   ....[64]....
        /*03c8*/ 	.word	0x00012b80


	//   ....[65]....
        /*03cc*/ 	.word	0x00012bb0


	//   ....[66]....
        /*03d0*/ 	.word	0x00012bc0


	//   ....[67]....
        /*03d4*/ 	.word	0x00012c00


	//   ....[68]....
        /*03d8*/ 	.word	0x00013060


	//   ....[69]....
        /*03dc*/ 	.word	0x00013090


	//   ....[70]....
        /*03e0*/ 	.word	0x000130c0


	//   ....[71]....
        /*03e4*/ 	.word	0x00013120


	//   ....[72]....
        /*03e8*/ 	.word	0x00013270


	//   ....[73]....
        /*03ec*/ 	.word	0x00013290


	//   ....[74]....
        /*03f0*/ 	.word	0x000132a0


	//   ....[75]....
        /*03f4*/ 	.word	0x000133f0


	//   ....[76]....
        /*03f8*/ 	.word	0x00013c50


	//   ....[77]....
        /*03fc*/ 	.word	0x00013c70


	//   ....[78]....
        /*0400*/ 	.word	0x00013c90


	//   ....[79]....
        /*0404*/ 	.word	0x00013cc0


	//   ....[80]....
        /*0408*/ 	.word	0x00013ce0


	//   ....[81]....
        /*040c*/ 	.word	0x00013d10


	//   ....[82]....
        /*0410*/ 	.word	0x00013d30


	//   ....[83]....
        /*0414*/ 	.word	0x00013d40


	//   ....[84]....
        /*0418*/ 	.word	0x00014080


	//   ....[85]....
        /*041c*/ 	.word	0x000140c0


	//   ....[86]....
        /*0420*/ 	.word	0x000140f0


	//   ....[87]....
        /*0424*/ 	.word	0x00014130


	//   ....[88]....
        /*0428*/ 	.word	0x00014150


	//   ....[89]....
        /*042c*/ 	.word	0x00014200


	//   ....[90]....
        /*0430*/ 	.word	0x00014220


	//   ....[91]....
        /*0434*/ 	.word	0x00014230


	//   ....[92]....
        /*0438*/ 	.word	0x00014870


	//   ....[93]....
        /*043c*/ 	.word	0x00014a50


	//   ....[94]....
        /*0440*/ 	.word	0x00015150


	//   ....[95]....
        /*0444*/ 	.word	0x00015230


	//   ....[96]....
        /*0448*/ 	.word	0x000152d0


	//   ....[97]....
        /*044c*/ 	.word	0x00015350


	//   ....[98]....
        /*0450*/ 	.word	0x00015400


	//   ....[99]....
        /*0454*/ 	.word	0x00015480


	//   ....[100]....
        /*0458*/ 	.word	0x00015530


	//   ....[101]....
        /*045c*/ 	.word	0x000155b0


	//   ....[102]....
        /*0460*/ 	.word	0x00015640


	//   ....[103]....
        /*0464*/ 	.word	0x000156d0


	//   ....[104]....
        /*0468*/ 	.word	0x00015740


	//   ....[105]....
        /*046c*/ 	.word	0x000157c0


	//   ....[106]....
        /*0470*/ 	.word	0x00015870


	//   ....[107]....
        /*0474*/ 	.word	0x000158f0


	//   ....[108]....
        /*0478*/ 	.word	0x00015990


	//   ....[109]....
        /*047c*/ 	.word	0x00015a10


	//   ....[110]....
        /*0480*/ 	.word	0x00015aa0


	//   ....[111]....
        /*0484*/ 	.word	0x00015bd0


	//   ....[112]....
        /*0488*/ 	.word	0x00015cd0


	//   ....[113]....
        /*048c*/ 	.word	0x00015ef0


	//   ....[114]....
        /*0490*/ 	.word	0x00015f40


	//   ....[115]....
        /*0494*/ 	.word	0x00016100


	//   ....[116]....
        /*0498*/ 	.word	0x00016150


	//   ....[117]....
        /*049c*/ 	.word	0x00016310


	//   ....[118]....
        /*04a0*/ 	.word	0x00016360


	//   ....[119]....
        /*04a4*/ 	.word	0x00016440


	//   ....[120]....
        /*04a8*/ 	.word	0x000164e0


	//   ....[121]....
        /*04ac*/ 	.word	0x00016540


	//   ....[122]....
        /*04b0*/ 	.word	0x000165e0


	//   ....[123]....
        /*04b4*/ 	.word	0x00016640


	//   ....[124]....
        /*04b8*/ 	.word	0x000166e0


	//   ....[125]....
        /*04bc*/ 	.word	0x00016740


	//   ....[126]....
        /*04c0*/ 	.word	0x000167e0


	//   ....[127]....
        /*04c4*/ 	.word	0x000168c0


	//   ....[128]....
        /*04c8*/ 	.word	0x00016990


	//   ....[129]....
        /*04cc*/ 	.word	0x00016a80


	//   ....[130]....
        /*04d0*/ 	.word	0x00016b90


	//   ....[131]....
        /*04d4*/ 	.word	0x00016ca0


	//   ....[132]....
        /*04d8*/ 	.word	0x00016d80


	//   ....[133]....
        /*04dc*/ 	.word	0x00016e90


	//   ....[134]....
        /*04e0*/ 	.word	0x00016f70


	//   ....[135]....
        /*04e4*/ 	.word	0x00017000


	//   ....[136]....
        /*04e8*/ 	.word	0x00017120


	//----- nvinfo : EIATTR_REG_RECONFIG
	.align		4
.L_772:
        /*04ec*/ 	.byte	0x01, 0x54
	.zero		2


	//----- nvinfo : EIATTR_SYSCALL_OFFSETS
	.align		4
        /*04f0*/ 	.byte	0x04, 0x46
        /*04f2*/ 	.short	(.L_774 - .L_773)


	//   ....[0]....
.L_773:
        /*04f4*/ 	.word	0x00003e90


	//   ....[1]....
        /*04f8*/ 	.word	0x00011a90


	//   ....[2]....
        /*04fc*/ 	.word	0x00011be0


	//   ....[3]....
        /*0500*/ 	.word	0x00011cd0


	//   ....[4]....
        /*0504*/ 	.word	0x00012720


	//----- nvinfo : EIATTR_MBARRIER_INSTR_OFFSETS
	.align		4
.L_774:
        /*0508*/ 	.byte	0x04, 0x39
        /*050a*/ 	.short	(.L_776 - .L_775)


	//   ....[0]....
.L_775:
        /*050c*/ 	.word	0x00000180
        /*0510*/ 	.word	0x000000ff
        /*0514*/ 	.word	0x00028c00
        /*0518*/ 	.short	0x0100
        /*051a*/ 	.byte	0x08
	.zero		1


	//   ....[1]....
        /*051c*/ 	.word	0x00000190
        /*0520*/ 	.word	0x000000ff
        /*0524*/ 	.word	0x00028c20
        /*0528*/ 	.short	0x0100
        /*052a*/ 	.byte	0x08
	.zero		1


	//   ....[2]....
        /*052c*/ 	.word	0x00000240
        /*0530*/ 	.word	0x000000ff
        /*0534*/ 	.word	0x00028c30
        /*0538*/ 	.short	0x0100
        /*053a*/ 	.byte	0x06
	.zero		1


	//   ....[3]....
        /*053c*/ 	.word	0x00000250
        /*0540*/ 	.word	0x000000ff
        /*0544*/ 	.word	0x00028c40
        /*0548*/ 	.short	0x0100
        /*054a*/ 	.byte	0x06
	.zero		1


	//   ....[4]....
        /*054c*/ 	.word	0x00000260
        /*0550*/ 	.word	0x000000ff
        /*0554*/ 	.word	0x00028c38
        /*0558*/ 	.short	0x0100
        /*055a*/ 	.byte	0x06
	.zero		1


	//   ....[5]....
        /*055c*/ 	.word	0x00000270
        /*0560*/ 	.word	0x000000ff
        /*0564*/ 	.word	0x00028c48
        /*0568*/ 	.short	0x0100
        /*056a*/ 	.byte	0x06
	.zero		1


	//   ....[6]....
        /*056c*/ 	.word	0x000003a0
        /*0570*/ 	.word	0x000000ff
        /*0574*/ 	.word	0x00028c50
        /*0578*/ 	.short	0x0100
        /*057a*/ 	.byte	0x08
	.zero		1


	//   ....[7]....
        /*057c*/ 	.word	0x000003b0
        /*0580*/ 	.word	0x000000ff
        /*0584*/ 	.word	0x00028c60
        /*0588*/ 	.short	0x0100
        /*058a*/ 	.byte	0x08
	.zero		1


	//   ....[8]....
        /*058c*/ 	.word	0x000003c0
        /*0590*/ 	.word	0x000000ff
        /*0594*/ 	.word	0x00028c58
        /*0598*/ 	.short	0x0100
        /*059a*/ 	.byte	0x08
	.zero		1


	//   ....[9]....
        /*059c*/ 	.word	0x000003d0
        /*05a0*/ 	.word	0x000000ff
        /*05a4*/ 	.word	0x00028c68
        /*05a8*/ 	.short	0x0100
        /*05aa*/ 	.byte	0x08
	.zero		1


	//   ....[10]....
        /*05ac*/ 	.word	0x000004c0
        /*05b0*/ 	.word	0x000000ff
        /*05b4*/ 	.word	0x00028c70
        /*05b8*/ 	.short	0x0100
        /*05ba*/ 	.byte	0x06
	.zero		1


	//   ....[11]....
        /*05bc*/ 	.word	0x000004d0
        /*05c0*/ 	.word	0x000000ff
        /*05c4*/ 	.word	0x00028c80
        /*05c8*/ 	.short	0x0100
        /*05ca*/ 	.byte	0x06
	.zero		1


	//   ....[12]....
        /*05cc*/ 	.word	0x000004e0
        /*05d0*/ 	.word	0x000000ff
        /*05d4*/ 	.word	0x00028c78
        /*05d8*/ 	.short	0x0100
        /*05da*/ 	.byte	0x06
	.zero		1


	//   ....[13]....
        /*05dc*/ 	.word	0x000004f0
        /*05e0*/ 	.word	0x000000ff
        /*05e4*/ 	.word	0x00028c88
        /*05e8*/ 	.short	0x0100
        /*05ea*/ 	.byte	0x06
	.zero		1


	//   ....[14]....
        /*05ec*/ 	.word	0x00000620
        /*05f0*/ 	.word	0x000000ff
        /*05f4*/ 	.word	0x00028c90
        /*05f8*/ 	.short	0x0100
        /*05fa*/ 	.byte	0x08
	.zero		1


	//   ....[15]....
        /*05fc*/ 	.word	0x00000630
        /*0600*/ 	.word	0x000000ff
        /*0604*/ 	.word	0x00028ca0
        /*0608*/ 	.short	0x0100
        /*060a*/ 	.byte	0x08
	.zero		1


	//   ....[16]....
        /*060c*/ 	.word	0x00000640
        /*0610*/ 	.word	0x000000ff
        /*0614*/ 	.word	0x00028c98
        /*0618*/ 	.short	0x0100
        /*061a*/ 	.byte	0x08
	.zero		1


	//   ....[17]....
        /*061c*/ 	.word	0x00000650
        /*0620*/ 	.word	0x000000ff
        /*0624*/ 	.word	0x00028ca8
        /*0628*/ 	.short	0x0100
        /*062a*/ 	.byte	0x08
	.zero		1


	//   ....[18]....
        /*062c*/ 	.word	0x00000790
        /*0630*/ 	.word	0x000000ff
        /*0634*/ 	.word	0x00028cb0
        /*0638*/ 	.short	0x0100
        /*063a*/ 	.byte	0x08
	.zero		1


	//   ....[19]....
        /*063c*/ 	.word	0x000007a0
        /*0640*/ 	.word	0x000000ff
        /*0644*/ 	.word	0x00028cc0
        /*0648*/ 	.short	0x0100
        /*064a*/ 	.byte	0x08
	.zero		1


	//   ....[20]....
        /*064c*/ 	.word	0x000007b0
        /*0650*/ 	.word	0x000000ff
        /*0654*/ 	.word	0x00028cb8
        /*0658*/ 	.short	0x0100
        /*065a*/ 	.byte	0x08
	.zero		1


	//   ....[21]....
        /*065c*/ 	.word	0x000007c0
        /*0660*/ 	.word	0x000000ff
        /*0664*/ 	.word	0x00028cc8
        /*0668*/ 	.short	0x0100
        /*066a*/ 	.byte	0x08
	.zero		1


	//   ....[22]....
        /*066c*/ 	.word	0x00001c60
        /*0670*/ 	.word	0x000000ff
        /*0674*/ 	.word	0x00028c50
        /*0678*/ 	.short	0x010a
        /*067a*/ 	.byte	0x15
	.zero		1


	//   ....[23]....
        /*067c*/ 	.word	0x00001f20
        /*0680*/ 	.word	0x000000ff
        /*0684*/ 	.word	0x00000000
        /*0688*/ 	.short	0x0101
        /*068a*/ 	.byte	0x06
	.zero		1


	//   ....[24]....
        /*068c*/ 	.word	0x00002860
        /*0690*/ 	.word	0x000000ff
        /*0694*/ 	.word	0x00028c50
        /*0698*/ 	.short	0x010a
        /*069a*/ 	.byte	0x15
	.zero		1


	//   ....[25]....
        /*069c*/ 	.word	0x000028a0
        /*06a0*/ 	.word	0x000000ff
        /*06a4*/ 	.word	0x00028c50
        /*06a8*/ 	.short	0x010a
        /*06aa*/ 	.byte	0x15
	.zero		1


	//   ....[26]....
        /*06ac*/ 	.word	0x00002a80
        /*06b0*/ 	.word	0x000000ff
        /*06b4*/ 	.word	0x00000000
        /*06b8*/ 	.short	0x0101
        /*06ba*/ 	.byte	0x06
	.zero		1


	//   ....[27]....
        /*06bc*/ 	.word	0x00003f10
        /*06c0*/ 	.word	0x000000ff
        /*06c4*/ 	.word	0x00028c00
        /*06c8*/ 	.short	0x010a
        /*06ca*/ 	.byte	0x2a
	.zero		1


	//   ....[28]....
        /*06cc*/ 	.word	0x00003f90
        /*06d0*/ 	.word	0x00000007
        /*06d4*/ 	.word	0x00028c30
        /*06d8*/ 	.short	0x010a
        /*06da*/ 	.byte	0x3f
	.zero		1


	//   ....[29]....
        /*06dc*/ 	.word	0x00003fd0
        /*06e0*/ 	.word	0x00000007
        /*06e4*/ 	.word	0x00028c30
        /*06e8*/ 	.short	0x010a
        /*06ea*/ 	.byte	0x3f
	.zero		1


	//   ....[30]....
        /*06ec*/ 	.word	0x000045a0
        /*06f0*/ 	.word	0x000000ff
        /*06f4*/ 	.word	0x00000000
        /*06f8*/ 	.short	0x0101
        /*06fa*/ 	.byte	0x06
	.zero		1


	//   ....[31]....
        /*06fc*/ 	.word	0x00005ea0
        /*0700*/ 	.word	0x00000007
        /*0704*/ 	.word	0x00028c50
        /*0708*/ 	.short	0x010a
        /*070a*/ 	.byte	0x3f
	.zero		1


	//   ....[32]....
        /*070c*/ 	.word	0x00005ee0
        /*0710*/ 	.word	0x00000007
        /*0714*/ 	.word	0x00028c50
        /*0718*/ 	.short	0x010a
        /*071a*/ 	.byte	0x3f
	.zero		1


	//   ....[33]....
        /*071c*/ 	.word	0x00006200
        /*0720*/ 	.word	0x000000ff
        /*0724*/ 	.word	0x00000000
        /*0728*/ 	.short	0x0101
        /*072a*/ 	.byte	0x0b
	.zero		1


	//   ....[34]....
        /*072c*/ 	.word	0x00006520
        /*0730*/ 	.word	0x000000ff
        /*0734*/ 	.word	0x00028c30
        /*0738*/ 	.short	0x010a
        /*073a*/ 	.byte	0x15
	.zero		1


	//   ....[35]....
        /*073c*/ 	.word	0x00006560
        /*0740*/ 	.word	0x000000ff
        /*0744*/ 	.word	0x00028c30
        /*0748*/ 	.short	0x010a
        /*074a*/ 	.byte	0x15
	.zero		1


	//   ....[36]....
        /*074c*/ 	.word	0x00006a20
        /*0750*/ 	.word	0x000000ff
        /*0754*/ 	.word	0x00000000
        /*0758*/ 	.short	0x0101
        /*075a*/ 	.byte	0x06
	.zero		1


	//   ....[37]....
        /*075c*/ 	.word	0x00008930
        /*0760*/ 	.word	0x000000ff
        /*0764*/ 	.word	0x00028c50
        /*0768*/ 	.short	0x010a
        /*076a*/ 	.byte	0x15
	.zero		1


	//   ....[38]....
        /*076c*/ 	.word	0x00008970
        /*0770*/ 	.word	0x000000ff
        /*0774*/ 	.word	0x00028c50
        /*0778*/ 	.short	0x010a
        /*077a*/ 	.byte	0x15
	.zero		1


	//   ....[39]....
        /*077c*/ 	.word	0x00008c20
        /*0780*/ 	.word	0x000000ff
        /*0784*/ 	.word	0x00000000
        /*0788*/ 	.short	0x0101
        /*078a*/ 	.byte	0x15
	.zero		1


	//   ....[40]....
        /*078c*/ 	.word	0x00008fb0
        /*0790*/ 	.word	0x000000ff
        /*0794*/ 	.word	0x00028c30
        /*0798*/ 	.short	0x010a
        /*079a*/ 	.byte	0x15
	.zero		1


	//   ....[41]....
        /*079c*/ 	.word	0x00008ff0
        /*07a0*/ 	.word	0x000000ff
        /*07a4*/ 	.word	0x00028c30
        /*07a8*/ 	.short	0x010a
        /*07aa*/ 	.byte	0x15
	.zero		1


	//   ....[42]....
        /*07ac*/ 	.word	0x00009410
        /*07b0*/ 	.word	0x000000ff
        /*07b4*/ 	.word	0x00000000
        /*07b8*/ 	.short	0x0101
        /*07ba*/ 	.byte	0x06
	.zero		1


	//   ....[43]....
        /*07bc*/ 	.word	0x0000a8a0
        /*07c0*/ 	.word	0x000000ff
        /*07c4*/ 	.word	0x00028c50
        /*07c8*/ 	.short	0x010a
        /*07ca*/ 	.byte	0x15
	.zero		1


	//   ....[44]....
        /*07cc*/ 	.word	0x0000a8e0
        /*07d0*/ 	.word	0x000000ff
        /*07d4*/ 	.word	0x00028c50
        /*07d8*/ 	.short	0x010a
        /*07da*/ 	.byte	0x15
	.zero		1


	//   ....[45]....
        /*07dc*/ 	.word	0x0000ab70
        /*07e0*/ 	.word	0x000000ff
        /*07e4*/ 	.word	0x00000000
        /*07e8*/ 	.short	0x0101
        /*07ea*/ 	.byte	0x15
	.zero		1


	//   ....[46]....
        /*07ec*/ 	.word	0x0000acf0
        /*07f0*/ 	.word	0x000000ff
        /*07f4*/ 	.word	0x00028c30
        /*07f8*/ 	.short	0x010a
        /*07fa*/ 	.byte	0x14
	.zero		1


	//   ....[47]....
        /*07fc*/ 	.word	0x0000ad30
        /*0800*/ 	.word	0x000000ff
        /*0804*/ 	.word	0x00028c30
        /*0808*/ 	.short	0x010a
        /*080a*/ 	.byte	0x14
	.zero		1


	//   ....[48]....
        /*080c*/ 	.word	0x0000b1d0
        /*0810*/ 	.word	0x000000ff
        /*0814*/ 	.word	0x00000000
        /*0818*/ 	.short	0x0101
        /*081a*/ 	.byte	0x06
	.zero		1


	//   ....[49]....
        /*081c*/ 	.word	0x0000d0f0
        /*0820*/ 	.word	0x000000ff
        /*0824*/ 	.word	0x00028c50
        /*0828*/ 	.short	0x010a
        /*082a*/ 	.byte	0x14
	.zero		1


	//   ....[50]....
        /*082c*/ 	.word	0x0000d130
        /*0830*/ 	.word	0x000000ff
        /*0834*/ 	.word	0x00028c50
        /*0838*/ 	.short	0x010a
        /*083a*/ 	.byte	0x14
	.zero		1


	//   ....[51]....
        /*083c*/ 	.word	0x0000d3e0
        /*0840*/ 	.word	0x000000ff
        /*0844*/ 	.word	0x00000000
        /*0848*/ 	.short	0x0101
        /*084a*/ 	.byte	0x14
	.zero		1


	//   ....[52]....
        /*084c*/ 	.word	0x0000f8c0
        /*0850*/ 	.word	0x000000ff
        /*0854*/ 	.word	0x00000000
        /*0858*/ 	.short	0x0101
        /*085a*/ 	.byte	0x05
	.zero		1


	//   ....[53]....
        /*085c*/ 	.word	0x000120d0
        /*0860*/ 	.word	0x00000019
        /*0864*/ 	.word	0x00028c40
        /*0868*/ 	.short	0x010a
        /*086a*/ 	.byte	0x3f
	.zero		1


	//   ....[54]....
        /*086c*/ 	.word	0x00012500
        /*0870*/ 	.word	0x00000019
        /*0874*/ 	.word	0x00028c30
        /*0878*/ 	.short	0x0107
        /*087a*/ 	.byte	0x3f
	.zero		1


	//   ....[55]....
        /*087c*/ 	.word	0x000125d0
        /*0880*/ 	.word	0x00000019
        /*0884*/ 	.word	0x00028c30
        /*0888*/ 	.short	0x0101
        /*088a*/ 	.byte	0x3f
	.zero		1


	//   ....[56]....
        /*088c*/ 	.word	0x00012cb0
        /*0890*/ 	.word	0x00000011
        /*0894*/ 	.word	0x00028c00
        /*0898*/ 	.short	0x0107
        /*089a*/ 	.byte	0x3f
	.zero		1


	//   ....[57]....
        /*089c*/ 	.word	0x00012da0
        /*08a0*/ 	.word	0x00000011
        /*08a4*/ 	.word	0x00028c00
        /*08a8*/ 	.short	0x0101
        /*08aa*/ 	.byte	0x3f
	.zero		1


	//   ....[58]....
        /*08ac*/ 	.word	0x00012dc0
        /*08b0*/ 	.word	0x00000011
        /*08b4*/ 	.word	0x00028c20
        /*08b8*/ 	.short	0x010a
        /*08ba*/ 	.byte	0x3f
	.zero		1


	//   ....[59]....
        /*08bc*/ 	.word	0x00012e50
        /*08c0*/ 	.word	0x00000019
        /*08c4*/ 	.word	0x00028c60
        /*08c8*/ 	.short	0x010a
        /*08ca*/ 	.byte	0x3f
	.zero		1


	//   ....[60]....
        /*08cc*/ 	.word	0x000136b0
        /*08d0*/ 	.word	0x00000019
        /*08d4*/ 	.word	0x00028c50
        /*08d8*/ 	.short	0x0107
        /*08da*/ 	.byte	0x3f
	.zero		1


	//   ....[61]....
        /*08dc*/ 	.word	0x00013780
        /*08e0*/ 	.word	0x00000019
        /*08e4*/ 	.word	0x00028c50
        /*08e8*/ 	.short	0x0101
        /*08ea*/ 	.byte	0x3f
	.zero		1


	//   ....[62]....
        /*08ec*/ 	.word	0x00013ab0
        /*08f0*/ 	.word	0x00000008
        /*08f4*/ 	.word	0x00028c40
        /*08f8*/ 	.short	0x010a
        /*08fa*/ 	.byte	0x3f
	.zero		1


	//   ....[63]....
        /*08fc*/ 	.word	0x00013de0
        /*0900*/ 	.word	0x00000008
        /*0904*/ 	.word	0x00028c30
        /*0908*/ 	.short	0x0107
        /*090a*/ 	.byte	0x3f
	.zero		1


	//   ....[64]....
        /*090c*/ 	.word	0x00013ea0
        /*0910*/ 	.word	0x00000008
        /*0914*/ 	.word	0x00028c30
        /*0918*/ 	.short	0x0101
        /*091a*/ 	.byte	0x3f
	.zero		1


	//   ....[65]....
        /*091c*/ 	.word	0x00013ed0
        /*0920*/ 	.word	0x00000008
        /*0924*/ 	.word	0x00028c60
        /*0928*/ 	.short	0x010a
        /*092a*/ 	.byte	0x3f
	.zero		1


	//   ....[66]....
        /*092c*/ 	.word	0x00014530
        /*0930*/ 	.word	0x00000008
        /*0934*/ 	.word	0x00028c50
        /*0938*/ 	.short	0x0107
        /*093a*/ 	.byte	0x3f
	.zero		1


	//   ....[67]....
        /*093c*/ 	.word	0x000145f0
        /*0940*/ 	.word	0x00000008
        /*0944*/ 	.word	0x00028c50
        /*0948*/ 	.short	0x0101
        /*094a*/ 	.byte	0x3f
	.zero		1


	//   ....[68]....
        /*094c*/ 	.word	0x000149d0
        /*0950*/ 	.word	0x00000007
        /*0954*/ 	.word	0x00028c20
        /*0958*/ 	.short	0x010a
        /*095a*/ 	.byte	0x3f
	.zero		1


	//   ....[69]....
        /*095c*/ 	.word	0x00014b50
        /*0960*/ 	.word	0x00000005
        /*0964*/ 	.word	0x00028c40
        /*0968*/ 	.short	0x010a
        /*096a*/ 	.byte	0x3f
	.zero		1


	//   ....[70]....
        /*096c*/ 	.word	0x00014bf0
        /*0970*/ 	.word	0x00000003
        /*0974*/ 	.word	0x00028c40
        /*0978*/ 	.short	0x010a
        /*097a*/ 	.byte	0x3f
	.zero		1


	//   ....[71]....
        /*097c*/ 	.word	0x00014c30
        /*0980*/ 	.word	0x00000005
        /*0984*/ 	.word	0x00028c60
        /*0988*/ 	.short	0x010a
        /*098a*/ 	.byte	0x3f
	.zero		1


	//   ....[72]....
        /*098c*/ 	.word	0x00014c70
        /*0990*/ 	.word	0x00000003
        /*0994*/ 	.word	0x00028c60
        /*0998*/ 	.short	0x010a
        /*099a*/ 	.byte	0x3f
	.zero		1


	//   ....[73]....
        /*099c*/ 	.word	0x00014ce0
        /*09a0*/ 	.word	0x00000003
        /*09a4*/ 	.word	0x00028c50
        /*09a8*/ 	.short	0x010a
        /*09aa*/ 	.byte	0x3f
	.zero		1


	//   ....[74]....
        /*09ac*/ 	.word	0x00014d40
        /*09b0*/ 	.word	0x00000003
        /*09b4*/ 	.word	0x00028c50
        /*09b8*/ 	.short	0x010a
        /*09ba*/ 	.byte	0x3f
	.zero		1


	//   ....[75]....
        /*09bc*/ 	.word	0x00014da0
        /*09c0*/ 	.word	0x00000003
        /*09c4*/ 	.word	0x00028c00
        /*09c8*/ 	.short	0x010a
        /*09ca*/ 	.byte	0x3f
	.zero		1


	//   ....[76]....
        /*09cc*/ 	.word	0x00014df0
        /*09d0*/ 	.word	0x00000007
        /*09d4*/ 	.word	0x00028c30
        /*09d8*/ 	.short	0x010a
        /*09da*/ 	.byte	0x3f
	.zero		1


	//   ....[77]....
        /*09dc*/ 	.word	0x00014e40
        /*09e0*/ 	.word	0x00000007
        /*09e4*/ 	.word	0x00028c50
        /*09e8*/ 	.short	0x010a
        /*09ea*/ 	.byte	0x3f
	.zero		1


	//   ....[78]....
        /*09ec*/ 	.word	0x00014ea0
        /*09f0*/ 	.word	0x00000006
        /*09f4*/ 	.word	0x00028c30
        /*09f8*/ 	.short	0x010a
        /*09fa*/ 	.byte	0x3f
	.zero		1


	//   ....[79]....
        /*09fc*/ 	.word	0x00014f00
        /*0a00*/ 	.word	0x0000000a
        /*0a04*/ 	.word	0x00028c50
        /*0a08*/ 	.short	0x010a
        /*0a0a*/ 	.byte	0x3f
	.zero		1


	//   ....[80]....
        /*0a0c*/ 	.word	0x00014f60
        /*0a10*/ 	.word	0x00000005
        /*0a14*/ 	.word	0x00028c30
        /*0a18*/ 	.short	0x010a
        /*0a1a*/ 	.byte	0x3f
	.zero		1


	//   ....[81]....
        /*0a1c*/ 	.word	0x00014fc0
        /*0a20*/ 	.word	0x0000000b
        /*0a24*/ 	.word	0x00028c50
        /*0a28*/ 	.short	0x010a
        /*0a2a*/ 	.byte	0x3f
	.zero		1


	//   ....[82]....
        /*0a2c*/ 	.word	0x00015020
        /*0a30*/ 	.word	0x00000006
        /*0a34*/ 	.word	0x00028c30
        /*0a38*/ 	.short	0x010a
        /*0a3a*/ 	.byte	0x3f
	.zero		1


	//   ....[83]....
        /*0a3c*/ 	.word	0x00015080
        /*0a40*/ 	.word	0x0000000a
        /*0a44*/ 	.word	0x00028c50
        /*0a48*/ 	.short	0x010a
        /*0a4a*/ 	.byte	0x3f
	.zero		1


	//   ....[84]....
        /*0a4c*/ 	.word	0x00015180
        /*0a50*/ 	.word	0x00000019
        /*0a54*/ 	.word	0x00028c40
        /*0a58*/ 	.short	0x010a
        /*0a5a*/ 	.byte	0x3f
	.zero		1


	//   ....[85]....
        /*0a5c*/ 	.word	0x00015ad0
        /*0a60*/ 	.word	0x00000011
        /*0a64*/ 	.word	0x00028c20
        /*0a68*/ 	.short	0x010a
        /*0a6a*/ 	.byte	0x3f
	.zero		1


	//   ....[86]....
        /*0a6c*/ 	.word	0x00015b20
        /*0a70*/ 	.word	0x00000019
        /*0a74*/ 	.word	0x00028c60
        /*0a78*/ 	.short	0x010a
        /*0a7a*/ 	.byte	0x3f
	.zero		1


	//   ....[87]....
        /*0a7c*/ 	.word	0x00016390
        /*0a80*/ 	.word	0x00000008
        /*0a84*/ 	.word	0x00028c40
        /*0a88*/ 	.short	0x010a
        /*0a8a*/ 	.byte	0x3f
	.zero		1


	//   ....[88]....
        /*0a8c*/ 	.word	0x00016810
        /*0a90*/ 	.word	0x00000008
        /*0a94*/ 	.word	0x00028c60
        /*0a98*/ 	.short	0x010a
        /*0a9a*/ 	.byte	0x3f
	.zero		1


	//   ....[89]....
        /*0a9c*/ 	.word	0x00017040
        /*0aa0*/ 	.word	0x00000007
        /*0aa4*/ 	.word	0x00028c20
        /*0aa8*/ 	.short	0x010a
        /*0aaa*/ 	.byte	0x3f
	.zero		1


	//   ....[90]....
        /*0aac*/ 	.word	0x000171e0
        /*0ab0*/ 	.word	0x00000005
        /*0ab4*/ 	.word	0x00028c40
        /*0ab8*/ 	.short	0x010a
        /*0aba*/ 	.byte	0x3f
	.zero		1


	//   ....[91]....
        /*0abc*/ 	.word	0x00017230
        /*0ac0*/ 	.word	0x00000003
        /*0ac4*/ 	.word	0x00028c40
        /*0ac8*/ 	.short	0x010a
        /*0aca*/ 	.byte	0x3f
	.zero		1


	//   ....[92]....
        /*0acc*/ 	.word	0x00017280
        /*0ad0*/ 	.word	0x00000005
        /*0ad4*/ 	.word	0x00028c60
        /*0ad8*/ 	.short	0x010a
        /*0ada*/ 	.byte	0x3f
	.zero		1


	//----- nvinfo : EIATTR_NUM_MBARRIERS
	.align		4
.L_776:
        /*0adc*/ 	.byte	0x03, 0x38
        /*0ade*/ 	.short	0x0016


	//----- nvinfo : EIATTR_EXIT_INSTR_OFFSETS
	.align		4
        /*0ae0*/ 	.byte	0x04, 0x1c
        /*0ae2*/ 	.short	(.L_778 - .L_777)


	//   ....[0]....
.L_777:
        /*0ae4*/ 	.word	0x00000930


	//   ....[1]....
        /*0ae8*/ 	.word	0x000109c0


	//   ....[2]....
        /*0aec*/ 	.word	0x00014cc0


	//----- nvinfo : EIATTR_MAX_THREADS
	.align		4
.L_778:
        /*0af0*/ 	.byte	0x04, 0x05
        /*0af2*/ 	.short	(.L_780 - .L_779)
.L_779:
        /*0af4*/ 	.word	0x00000180
        /*0af8*/ 	.word	0x00000001
        /*0afc*/ 	.word	0x00000001


	//----- nvinfo : EIATTR_CRS_STACK_SIZE
	.align		4
.L_780:
        /*0b00*/ 	.byte	0x04, 0x1e
        /*0b02*/ 	.short	(.L_782 - .L_781)
.L_781:
        /*0b04*/ 	.word	0x00000000


	//----- nvinfo : EIATTR_CBANK_PARAM_SIZE
	.align		4
.L_782:
        /*0b08*/ 	.byte	0x03, 0x19
        /*0b0a*/ 	.short	0x0af0


	//----- nvinfo : EIATTR_PARAM_CBANK
	.align		4
        /*0b0c*/ 	.byte	0x04, 0x0a
        /*0b0e*/ 	.short	(.L_784 - .L_783)
	.align		4
.L_783:
        /*0b10*/ 	.word	index@(.nv.constant0._ZN7cutlass13device_kernelIN5flash11enable_sm90INS1_16FlashAttnFwdSm90INS1_25CollectiveMainloopFwdSm90ILi2EN4cute5tupleIJNS5_1CILi1EEES8_S8_EEENS6_IJNS7_ILi64EEESA_SA_EEELi512ENS_6half_tEfNS_4arch4Sm90ELb0ELb1ELb1ELb0ELb1ELb0ELb0ELb0ELb0ELb1ELb0ELb0EEENS1_21CollectiveEpilogueFwdINS6_IJSA_NS7_ILi512EEESA_EEES9_SC_SE_Li256ELb0ELb1ELb0ELb0EEENS1_30DynamicPersistentTileSchedulerILi256ELi128ELb0ELb1ELb1EEEEEEEEEvNT_6ParamsE)
        /*0b14*/ 	.short	0x0210
        /*0b16*/ 	.short	0x0af0


	//----- nvinfo : EIATTR_SW_WAR
	.align		4
.L_784:
        /*0b18*/ 	.byte	0x04, 0x36
        /*0b1a*/ 	.short	(.L_786 - .L_785)
.L_785:
        /*0b1c*/ 	.word	0x00000008
.L_786:


//--------------------- .nv.info._ZN7cutlass13device_kernelIN5flash11enable_sm90INS1_16FlashAttnFwdSm90INS1_25CollectiveMainloopFwdSm90ILi2EN4cute5tupleIJNS5_1CILi1EEES8_S8_EEENS6_IJNS7_ILi64EEESA_SA_EEELi512ENS_6half_tEfNS_4arch4Sm90ELb0ELb1ELb1ELb0ELb1ELb0ELb1ELb0ELb0ELb1ELb0ELb0EEENS1_21CollectiveEpilogueFwdINS6_IJSA_NS7_ILi512EEESA_EEES9_SC_SE_Li256ELb0ELb1ELb0ELb0EEENS1_30DynamicPersistentTileSchedulerILi256ELi128ELb0ELb1ELb1EEEEEEEEEvNT_6ParamsE --------------------------
	.section	.nv.info._ZN7cutlass13device_kernelIN5flash11enable_sm90INS1_16FlashAttnFwdSm90INS1_25CollectiveMainloopFwdSm90ILi2EN4cute5tupleIJNS5_1CILi1EEES8_S8_EEENS6_IJNS7_ILi64EEESA_SA_EEELi512ENS_6half_tEfNS_4arch4Sm90ELb0ELb1ELb1ELb0ELb1ELb0ELb1ELb0ELb0ELb1ELb0ELb0EEENS1_21CollectiveEpilogueFwdINS6_IJSA_NS7_ILi512EEESA_EEES9_SC_SE_Li256ELb0ELb1ELb0ELb0EEENS1_30DynamicPersistentTileSchedulerILi256ELi128ELb0ELb1ELb1EEEEEEEEEvNT_6ParamsE,"",@"SHT_CUDA_INFO"
	.sectionflags	@""
	.align	4


	//----- nvinfo : EIATTR_CUDA_API_VERSION
	.align		4
        /*0000*/ 	.byte	0x04, 0x37
        /*0002*/ 	.short	(.L_788 - .L_787)
.L_787:
        /*0004*/ 	.word	0x00000082


	//----- nvinfo : EIATTR_KPARAM_INFO
	.align		4
.L_788:
        /*0008*/ 	.byte	0x04, 0x17
        /*000a*/ 	.short	(.L_790 - .L_789)
.L_789:
        /*000c*/ 	.word	0x00000000
        /*0010*/ 	.short	0x0000
        /*0012*/ 	.short	0x0070
        /*0014*/ 	.byte	0x00, 0xf0, 0x01, 0x2e


	//----- nvinfo : EIATTR_SPARSE_MMA_MASK
	.align		4
.L_790:
        /*0018*/ 	.byte	0x03, 0x50
        /*001a*/ 	.short	0x0000


	//----- nvinfo : EIATTR_MAXREG_COUNT
	.align		4
        /*001c*/ 	.byte	0x03, 0x1b
        /*001e*/ 	.short	0x00a8


	//----- nvinfo : EIATTR_NUM_BARRIERS
	.align		4
        /*0020*/ 	.byte	0x02, 0x4c
        /*0022*/ 	.byte	0x10
	.zero		1


	//----- nvinfo : EIATTR_EXTERNS
	.align		4
        /*0024*/ 	.byte	0x04, 0x0f
        /*0026*/ 	.short	(.L_792 - .L_791)


	//   ....[0]....
	.align		4
.L_791:
        /*0028*/ 	.word	index@(__assertfail)


	//----- nvinfo : EIATTR_ANNOTATIONS
	.align		4
.L_792:
        /*002c*/ 	.byte	0x04, 0x55
        /*002e*/ 	.short	(.L_794 - .L_793)


	//   ....[0]....
.L_793:
        /* <DEDUP_REMOVED lines=12> */


	//----- nvinfo : EIATTR_MERCURY_ISA_VERSION
	.align		4
.L_794:
        /*00d8*/ 	.byte	0x03, 0x5f
        /*00da*/ 	.short	0x0101


	//----- nvinfo : EIATTR_INT_WARP_WIDE_INSTR_OFFSETS
	.align		4
        /*00dc*/ 	.byte	0x04, 0x31
        /*00de*/ 	.short	(.L_796 - .L_795)


	//   ....[0]....
.L_795:
        /*00e0*/ 	.word	0x000000c0


	//   ....[1]....
        /*00e4*/ 	.word	0x000000d0


	//   ....[2]....
        /*00e8*/ 	.word	0x000000e0


	//   ....[3]....
        /*00ec*/ 	.word	0x00000180


	//   ....[4]....
        /*00f0*/ 	.word	0x00026020


	//   ....[5]....
        /*00f4*/ 	.word	0x000260b0


	//   ....[6]....
        /*00f8*/ 	.word	0x000299c0


	//   ....[7]....
        /*00fc*/ 	.word	0x00029a50


	//----- nvinfo : EIATTR_COOP_GROUP_MASK_REGIDS
	.align		4
.L_796:
        /*0100*/ 	.byte	0x04, 0x29
        /*0102*/ 	.short	(.L_798 - .L_797)


	//   ....[0]....
.L_797:
        /*0104*/ 	.word	0xffffffff


	//   ....[1]....
        /*0108*/ 	.word	0xffffffff


	//   ....[2]....
        /*010c*/ 	.word	0xffffffff


	//   ....[3]....
        /*0110*/ 	.word	0xffffffff


	//   ....[4]....
        /*0114*/ 	.word	0xffffffff


	//   ....[5]....
        /*0118*/ 	.word	0xffffffff


	//   ....[6]....
        /*011c*/ 	.word	0xffffffff


	//   ....[7]....
        /*0120*/ 	.word	0xffffffff


	//   ....[8]....
        /*0124*/ 	.word	0xffffffff


	//   ....[9]....
        /*0128*/ 	.word	0xffffffff


	//   ....[10]....
        /*012c*/ 	.word	0xffffffff


	//   ....[11]....
        /*0130*/ 	.word	0xffffffff


	//   ....[12]....
        /*0134*/ 	.word	0xffffffff


	//   ....[13]....
        /*0138*/ 	.word	0xffffffff


	//   ....[14]....
        /*013c*/ 	.word	0xffffffff


	//   ....[15]....
        /*0140*/ 	.word	0xffffffff


	//   ....[16]....
        /*0144*/ 	.word	0xffffffff


	//   ....[17]....
        /*0148*/ 	.word	0xffffffff


	//   ....[18]....
        /*014c*/ 	.word	0xffffffff


	//   ....[19]....
        /*0150*/ 	.word	0xffffffff


	//   ....[20]....
        /*0154*/ 	.word	0xffffffff


	//   ....[21]....
        /*0158*/ 	.word	0xffffffff


	//   ....[22]....
        /*015c*/ 	.word	0xffffffff


	//   ....[23]....
        /*0160*/ 	.word	0xffffffff


	//   ....[24]....
        /*0164*/ 	.word	0xffffffff


	//   ....[25]....
        /*0168*/ 	.word	0xffffffff


	//   ....[26]....
        /*016c*/ 	.word	0xffffffff


	//   ....[27]....
        /*0170*/ 	.word	0xffffffff


	//   ....[28]....
        /*0174*/ 	.word	0xffffffff


	//   ....[29]....
        /*0178*/ 	.word	0xffffffff


	//   ....[30]....
        /*017c*/ 	.word	0xffffffff


	//   ....[31]....
        /*0180*/ 	.word	0xffffffff


	//   ....[32]....
        /*0184*/ 	.word	0xffffffff


	//   ....[33]....
        /*0188*/ 	.word	0xffffffff


	//   ....[34]....
        /*018c*/ 	.word	0xffffffff


	//   ....[35]....
        /*0190*/ 	.word	0xffffffff


	//   ....[36]....
        /*0194*/ 	.word	0xffffffff


	//   ....[37]....
        /*0198*/ 	.word	0xffffffff


	//   ....[38]....
        /*019c*/ 	.word	0xffffffff


	//   ....[39]....
        /*01a0*/ 	.word	0xffffffff


	//   ....[40]....
        /*01a4*/ 	.word	0xffffffff


	//   ....[41]....
        /*01a8*/ 	.word	0xffffffff


	//   ....[42]....
        /*01ac*/ 	.word	0xffffffff


	//   ....[43]....
        /*01b0*/ 	.word	0xffffffff


	//   ....[44]....
        /*01b4*/ 	.word	0xffffffff


	//   ....[45]....
        /*01b8*/ 	.word	0xffffffff


	//   ....[46]....
        /*01bc*/ 	.word	0xffffffff


	//   ....[47]....
        /*01c0*/ 	.word	0xffffffff


	//   ....[48]....
        /*01c4*/ 	.word	0xffffffff


	//   ....[49]....
        /*01c8*/ 	.word	0xffffffff


	//   ....[50]....
        /*01cc*/ 	.word	0xffffffff


	//   ....[51]....
        /*01d0*/ 	.word	0xffffffff


	//   ....[52]....
        /*01d4*/ 	.word	0xffffffff


	//   ....[53]....
        /*01d8*/ 	.word	0xffffffff


	//   ....[54]....
        /*01dc*/ 	.word	0xffffffff


	//   ....[55]....
        /*01e0*/ 	.word	0xffffffff


	//   ....[56]....
        /*01e4*/ 	.word	0xffffffff


	//   ....[57]....
        /*01e8*/ 	.word	0xffffffff


	//   ....[58]....
        /*01ec*/ 	.word	0xffffffff


	//   ....[59]....
        /*01f0*/ 	.word	0xffffffff


	//   ....[60]....
        /*01f4*/ 	.word	0xffffffff


	//   ....[61]....
        /*01f8*/ 	.word	0xffffffff


	//   ....[62]....
        /*01fc*/ 	.word	0xffffffff


	//   ....[63]....
        /*0200*/ 	.word	0xffffffff


	//   ....[64]....
        /*0204*/ 	.word	0xffffffff


	//   ....[65]....
        /*0208*/ 	.word	0xffffffff


	//   ....[66]....
        /*020c*/ 	.word	0xffffffff


	//   ....[67]....
        /*0210*/ 	.word	0xffffffff


	//   ....[68]....
        /*0214*/ 	.word	0xffffffff


	//   ....[69]....
        /*0218*/ 	.word	0xffffffff


	//   ....[70]....
        /*021c*/ 	.word	0xffffffff


	//   ....[71]....
        /*0220*/ 	.word	0xffffffff


	//   ....[72]....
        /*0224*/ 	.word	0xffffffff


	//   ....[73]....
        /*0228*/ 	.word	0xffffffff


	//   ....[74]....
        /*022c*/ 	.word	0xffffffff


	//   ....[75]....
        /*0230*/ 	.word	0xffffffff


	//   ....[76]....
        /*0234*/ 	.word	0xffffffff


	//   ....[77]....
        /*0238*/ 	.word	0xffffffff


	//   ....[78]....
        /*023c*/ 	.word	0xffffffff


	//   ....[79]....
        /*0240*/ 	.word	0xffffffff


	//   ....[80]....
        /*0244*/ 	.word	0xffffffff


	//   ....[81]....
        /*0248*/ 	.word	0xffffffff


	//   ....[82]....
        /*024c*/ 	.word	0xffffffff


	//   ....[83]....
        /*0250*/ 	.word	0xffffffff


	//   ....[84]....
        /*0254*/ 	.word	0xffffffff


	//   ....[85]....
        /*0258*/ 	.word	0xffffffff


	//   ....[86]....
        /*025c*/ 	.word	0xffffffff


	//   ....[87]....
        /*0260*/ 	.word	0xffffffff


	//   ....[88]....
        /*0264*/ 	.word	0xffffffff


	//   ....[89]....
        /*0268*/ 	.word	0xffffffff


	//   ....[90]....
        /*026c*/ 	.word	0xffffffff


	//   ....[91]....
        /*0270*/ 	.word	0xffffffff


	//   ....[92]....
        /*0274*/ 	.word	0xffffffff


	//   ....[93]....
        /*0278*/ 	.word	0xffffffff


	//   ....[94]....
        /*027c*/ 	.word	0xffffffff


	//   ....[95]....
        /*0280*/ 	.word	0xffffffff


	//   ....[96]....
        /*0284*/ 	.word	0xffffffff


	//   ....[97]....
        /*0288*/ 	.word	0xffffffff


	//   ....[98]....
        /*028c*/ 	.word	0x0500000f


	//   ....[99]....
        /*0290*/ 	.word	0x0500000f


	//   ....[100]....
        /*0294*/ 	.word	0x0500000f


	//   ....[101]....
        /*0298*/ 	.word	0x0500000f


	//   ....[102]....
        /*029c*/ 	.word	0x0500000f


	//   ....[103]....
        /*02a0*/ 	.word	0x0500000f


	//   ....[104]....
        /*02a4*/ 	.word	0x0500000f


	//   ....[105]....
        /*02a8*/ 	.word	0x0500000f


	//   ....[106]....
        /*02ac*/ 	.word	0x0500000f


	//   ....[107]....
        /*02b0*/ 	.word	0x0500000f


	//   ....[108]....
        /*02b4*/ 	.word	0x0500000f


	//   ....[109]....
        /*02b8*/ 	.word	0x0500000f


	//   ....[110]....
        /*02bc*/ 	.word	0x0500000f


	//   ....[111]....
        /*02c0*/ 	.word	0x0500000f


	//   ....[112]....
        /*02c4*/ 	.word	0x0500000f


	//   ....[113]....
        /*02c8*/ 	.word	0x0500000f


	//   ....[114]....
        /*02cc*/ 	.word	0x0500000f


	//   ....[115]....
        /*02d0*/ 	.word	0x0500000f


	//   ....[116]....
        /*02d4*/ 	.word	0x0500000f


	//   ....[117]....
        /*02d8*/ 	.word	0x0500000f


	//   ....[118]....
        /*02dc*/ 	.word	0x0500000f


	//   ....[119]....
        /*02e0*/ 	.word	0x0500000f


	//   ....[120]....
        /*02e4*/ 	.word	0x0500000f


	//   ....[121]....
        /*02e8*/ 	.word	0x0500000f


	//   ....[122]....
        /*02ec*/ 	.word	0x0500000f


	//   ....[123]....
        /*02f0*/ 	.word	0x0500000f


	//   ....[124]....
        /*02f4*/ 	.word	0x0500000f


	//   ....[125]....
        /*02f8*/ 	.word	0x0500000f


	//   ....[126]....
        /*02fc*/ 	.word	0x0500000f


	//   ....[127]....
        /*0300*/ 	.word	0x0500000f


	//   ....[128]....
        /*0304*/ 	.word	0x0500000f


	//   ....[129]....
        /*0308*/ 	.word	0x0500000f


	//   ....[130]....
        /*030c*/ 	.word	0x0500000f


	//   ....[131]....
        /*0310*/ 	.word	0x0500000f


	//   ....[132]....
        /*0314*/ 	.word	0x0500000f


	//   ....[133]....
        /*0318*/ 	.word	0x0500000f


	//   ....[134]....
        /*031c*/ 	.word	0x0500000f


	//   ....[135]....
        /*0320*/ 	.word	0x0500000f


	//   ....[136]....
        /*0324*/ 	.word	0x0500000f


	//   ....[137]....
        /*0328*/ 	.word	0x0500000f


	//   ....[138]....
        /*032c*/ 	.word	0x0500000f


	//   ....[139]....
        /*0330*/ 	.word	0x0500000f


	//   ....[140]....
        /*0334*/ 	.word	0x0500000f


	//   ....[141]....
        /*0338*/ 	.word	0x0500000f


	//   ....[142]....
        /*033c*/ 	.word	0x0500000f


	//   ....[143]....
        /*0340*/ 	.word	0x0500000f


	//   ....[144]....
        /*0344*/ 	.word	0x0500000f


	//   ....[145]....
        /*0348*/ 	.word	0x0500000f


	//   ....[146]....
        /*034c*/ 	.word	0x0500000f


	//   ....[147]....
        /*0350*/ 	.word	0x0500000f


	//   ....[148]....
        /*0354*/ 	.word	0x0500000f


	//   ....[149]....
        /*0358*/ 	.word	0xffffffff


	//   ....[150]....
        /*035c*/ 	.word	0xffffffff


	//   ....[151]....
        /*0360*/ 	.word	0xffffffff


	//   ....[152]....
        /*0364*/ 	.word	0xffffffff


	//   ....[153]....
        /*0368*/ 	.word	0xffffffff


	//   ....[154]....
        /*036c*/ 	.word	0xffffffff


	//   ....[155]....
        /*0370*/ 	.word	0xffffffff


	//   ....[156]....
        /*0374*/ 	.word	0xffffffff


	//----- nvinfo : EIATTR_COOP_GROUP_INSTR_OFFSETS
	.align		4
.L_798:
        /*0378*/ 	.byte	0x04, 0x28
        /*037a*/ 	.short	(.L_800 - .L_799)


	//   ....[0]....
.L_799:
        /*037c*/ 	.word	0x00000080


	//   ....[1]....
        /*0380*/ 	.word	0x00000090


	//   ....[2]....
        /*0384*/ 	.word	0x000002b0


	//   ....[3]....
        /*0388*/ 	.word	0x00000410


	//   ....[4]....
        /*038c*/ 	.word	0x00000530


	//   ....[5]....
        /*0390*/ 	.word	0x00000690


	//   ....[6]....
        /*0394*/ 	.word	0x000021c0


	//   ....[7]....
        /*0398*/ 	.word	0x00009c50


	//   ....[8]....
        /*039c*/ 	.word	0x0000bd40


	//   ....[9]....
        /*03a0*/ 	.word	0x0000d020


	//   ....[10]....
        /*03a4*/ 	.word	0x0000d5a0


	//   ....[11]....
        /*03a8*/ 	.word	0x0000e2e0


	//   ....[12]....
        /*03ac*/ 	.word	0x0000e3d0


	//   ....[13]....
        /*03b0*/ 	.word	0x0000e820


	//   ....[14]....
        /*03b4*/ 	.word	0x0000e8f0


	//   ....[15]....
        /*03b8*/ 	.word	0x00011450


	//   ....[16]....
        /*03bc*/ 	.word	0x00012db0


	//   ....[17]....
        /*03c0*/ 	.word	0x00014450


	//   ....[18]....
        /*03c4*/ 	.word	0x00014490


	//   ....[19]....
        /*03c8*/ 	.word	0x000144d0


	//   ....[20]....
        /*03cc*/ 	.word	0x000144f0


	//   ....[21]....
        /*03d0*/ 	.word	0x00018b70


	//   ....[22]....
        /*03d4*/ 	.word	0x00019f30


	//   ....[23]....
        /*03d8*/ 	.word	0x0001b250


	//   ....[24]....
        /*03dc*/ 	.word	0x0001b7c0


	//   ....[25]....
        /*03e0*/ 	.word	0x0001c3b0


	//   ....[26]....
        /*03e4*/ 	.word	0x0001c400


	//   ....[27]....
        /*03e8*/ 	.word	0x0001c440


	//   ....[28]....
        /*03ec*/ 	.word	0x0001c460


	//   ....[29]....
        /*03f0*/ 	.word	0x00020b60


	//   ....[30]....
        /*03f4*/ 	.word	0x00020cf0


	//   ....[31]....
        /*03f8*/ 	.word	0x00020d10


	//   ....[32]....
        /*03fc*/ 	.word	0x00020d50


	//   ....[33]....
        /*0400*/ 	.word	0x00020d70


	//   ....[34]....
        /*0404*/ 	.word	0x00022710


	//   ....[35]....
        /*0408*/ 	.word	0x000236e0


	//   ....[36]....
        /*040c*/ 	.word	0x00023710


	//   ....[37]....
        /*0410*/ 	.word	0x00023750


	//   ....[38]....
        /*0414*/ 	.word	0x00023760


	//   ....[39]....
        /*0418*/ 	.word	0x00023dc0


	//   ....[40]....
        /*041c*/ 	.word	0x00023dd0


	//   ....[41]....
        /*0420*/ 	.word	0x00024000


	//   ....[42]....
        /*0424*/ 	.word	0x00024020


	//   ....[43]....
        /*0428*/ 	.word	0x000249d0


	//   ....[44]....
        /*042c*/ 	.word	0x000249f0


	//   ....[45]....
        /*0430*/ 	.word	0x00024c30


	//   ....[46]....
        /*0434*/ 	.word	0x00024c50


	//   ....[47]....
        /*0438*/ 	.word	0x00024f40


	//   ....[48]....
        /*043c*/ 	.word	0x00026ac0


	//   ....[49]....
        /*0440*/ 	.word	0x00026ae0


	//   ....[50]....
        /*0444*/ 	.word	0x00026b00


	//   ....[51]....
        /*0448*/ 	.word	0x00026b50


	//   ....[52]....
        /*044c*/ 	.word	0x00026b80


	//   ....[53]....
        /*0450*/ 	.word	0x00026bd0


	//   ....[54]....
        /*0454*/ 	.word	0x00026c00


	//   ....[55]....
        /*0458*/ 	.word	0x00026c10


	//   ....[56]....
        /*045c*/ 	.word	0x000272b0


	//   ....[57]....
        /*0460*/ 	.word	0x000272e0


	//   ....[58]....
        /*0464*/ 	.word	0x00027330


	//   ....[59]....
        /*0468*/ 	.word	0x00027390


	//   ....[60]....
        /*046c*/ 	.word	0x000273b0


	//   ....[61]....
        /*0470*/ 	.word	0x00027430


	//   ....[62]....
        /*0474*/ 	.word	0x00027450


	//   ....[63]....
        /*0478*/ 	.word	0x00027470


	//   ....[64]....
        /*047c*/ 	.word	0x00027ac0


	//   ....[65]....
        /*0480*/ 	.word	0x00027af0


	//   ....[66]....
        /*0484*/ 	.word	0x00027b00


	//   ....[67]....
        /*0488*/ 	.word	0x00027ba0


	//   ....[68]....
        /*048c*/ 	.word	0x00027cb0


	//   ....[69]....
        /*0490*/ 	.word	0x00027cc0


	//   ....[70]....
        /*0494*/ 	.word	0x00027cd0


	//   ....[71]....
        /*0498*/ 	.word	0x00027de0


	//   ....[72]....
        /*049c*/ 	.word	0x00028370


	//   ....[73]....
        /*04a0*/ 	.word	0x000283a0


	//   ....[74]....
        /*04a4*/ 	.word	0x000283d0


	//   ....[75]....
        /*04a8*/ 	.word	0x00028430


	//   ....[76]....
        /*04ac*/ 	.word	0x00028580


	//   ....[77]....
        /*04b0*/ 	.word	0x000285a0


	//   ....[78]....
        /*04b4*/ 	.word	0x000285b0


	//   ....[79]....
        /*04b8*/ 	.word	0x00028700


	//   ....[80]....
        /*04bc*/ 	.word	0x00028f50


	//   ....[81]....
        /*04c0*/ 	.word	0x00028f70


	//   ....[82]....
        /*04c4*/ 	.word	0x00028f90


	//   ....[83]....
        /*04c8*/ 	.word	0x00028fc0


	//   ....[84]....
        /*04cc*/ 	.word	0x00028fd0


	//   ....[85]....
        /*04d0*/ 	.word	0x00029010


	//   ....[86]....
        /*04d4*/ 	.word	0x00029020


	//   ....[87]....
        /*04d8*/ 	.word	0x00029030


	//   ....[88]....
        /*04dc*/ 	.word	0x00029370


	//   ....[89]....
        /*04e0*/ 	.word	0x000293b0


	//   ....[90]....
        /*04e4*/ 	.word	0x000293d0


	//   ....[91]....
        /*04e8*/ 	.word	0x00029430


	//   ....[92]....
        /*04ec*/ 	.word	0x00029460


	//   ....[93]....
        /*04f0*/ 	.word	0x00029510


	//   ....[94]....
        /*04f4*/ 	.word	0x00029530


	//   ....[95]....
        /*04f8*/ 	.word	0x00029540


	//   ....[96]....
        /*04fc*/ 	.word	0x00029b70


	//   ....[97]....
        /*0500*/ 	.word	0x00029d50


	//   ....[98]....
        /*0504*/ 	.word	0x0002a2f0


	//   ....[99]....
        /*0508*/ 	.word	0x0002a3d0


	//   ....[100]....
        /*050c*/ 	.word	0x0002a470


	//   ....[101]....
        /*0510*/ 	.word	0x0002a4d0


	//   ....[102]....
        /*0514*/ 	.word	0x0002a590


	//   ....[103]....
        /*0518*/ 	.word	0x0002a600


	//   ....[104]....
        /*051c*/ 	.word	0x0002a6c0


	//   ....[105]....
        /*0520*/ 	.word	0x0002a730


	//   ....[106]....
        /*0524*/ 	.word	0x0002a7e0


	//   ....[107]....
        /*0528*/ 	.word	0x0002a880


	//   ....[108]....
        /*052c*/ 	.word	0x0002a900


	//   ....[109]....
        /*0530*/ 	.word	0x0002a960


	//   ....[110]....
        /*0534*/ 	.word	0x0002aa40


	//   ....[111]....
        /*0538*/ 	.word	0x0002aab0


	//   ....[112]....
        /*053c*/ 	.word	0x0002ab90


	//   ....[113]....
        /*0540*/ 	.word	0x0002abf0


	//   ....[114]....
        /*0544*/ 	.word	0x0002aca0


	//   ....[115]....
        /*0548*/ 	.word	0x0002ad30


	//   ....[116]....
        /*054c*/ 	.word	0x0002add0


	//   ....[117]....
        /*0550*/ 	.word	0x0002aef0


	//   ....[118]....
        /*0554*/ 	.word	0x0002afe0


	//   ....[119]....
        /*0558*/ 	.word	0x0002b190


	//   ....[120]....
        /*055c*/ 	.word	0x0002b1e0


	//   ....[121]....
        /*0560*/ 	.word	0x0002b2f0


	//   ....[122]....
        /*0564*/ 	.word	0x0002b3d0


	//   ....[123]....
        /*0568*/ 	.word	0x0002b540


	//   ....[124]....
        /*056c*/ 	.word	0x0002b640


	//   ....[125]....
        /*0570*/ 	.word	0x0002b860


	//   ....[126]....
        /*0574*/ 	.word	0x0002b8b0


	//   ....[127]....
        /*0578*/ 	.word	0x0002ba70


	//   ....[128]....
        /*057c*/ 	.word	0x0002bac0


	//   ....[129]....
        /*0580*/ 	.word	0x0002bc80


	//   ....[130]....
        /*0584*/ 	.word	0x0002bcd0


	//   ....[131]....
        /*0588*/ 	.word	0x0002bdb0


	//   ....[132]....
        /*058c*/ 	.word	0x0002be50


	//   ....[133]....
        /*0590*/ 	.word	0x0002beb0


	//   ....[134]....
        /*0594*/ 	.word	0x0002bf50


	//   ....[135]....
        /*0598*/ 	.word	0x0002bfb0


	//   ....[136]....
        /*059c*/ 	.word	0x0002c060


	//   ....[137]....
        /*05a0*/ 	.word	0x0002c0c0


	//   ....[138]....
        /*05a4*/ 	.word	0x0002c170


	//   ....[139]....
        /*05a8*/ 	.word	0x0002c250


	//   ....[140]....
        /*05ac*/ 	.word	0x0002c330


	//   ....[141]....
        /*05b0*/ 	.word	0x0002c410


	//   ....[142]....
        /*05b4*/ 	.word	0x0002c520


	//   ....[143]....
        /*05b8*/ 	.word	0x0002c630


	//   ....[144]....
        /*05bc*/ 	.word	0x0002c710


	//   ....[145]....
        /*05c0*/ 	.word	0x0002c820


	//   ....[146]....
        /*05c4*/ 	.word	0x0002c900


	//   ....[147]....
        /*05c8*/ 	.word	0x0002c990


	//   ....[148]....
        /*05cc*/ 	.word	0x0002cab0


	//   ....[149]....
        /*05d0*/ 	.word	0x0002eab0


	//   ....[150]....
        /*05d4*/ 	.word	0x00030280


	//   ....[151]....
        /*05d8*/ 	.word	0x00030890


	//   ....[152]....
        /*05dc*/ 	.word	0x000315d0


	//   ....[153]....
        /*05e0*/ 	.word	0x00031620


	//   ....[154]....
        /*05e4*/ 	.word	0x00031680


	//   ....[155]....
        /*05e8*/ 	.word	0x000316a0


	//   ....[156]....
        /*05ec*/ 	.word	0x0003e7c0


	//----- nvinfo : EIATTR_REG_RECONFIG
	.align		4
.L_800:
        /*05f0*/ 	.byte	0x01, 0x54
	.zero		2


	//----- nvinfo : EIATTR_SYSCALL_OFFSETS
	.align		4
        /*05f4*/ 	.byte	0x04, 0x46
        /*05f6*/ 	.short	(.L_802 - .L_801)


	//   ....[0]....
.L_801:
        /*05f8*/ 	.word	0x0000a200


	//   ....[1]....
        /*05fc*/ 	.word	0x00026210


	//   ....[2]....
        /*0600*/ 	.word	0x00026360


	//   ....[3]....
        /*0604*/ 	.word	0x00026450


	//   ....[4]....
        /*0608*/ 	.word	0x00026f00


	//   ....[5]....
        /*060c*/ 	.word	0x00027790


	//----- nvinfo : EIATTR_MBARRIER_INSTR_OFFSETS
	.align		4
.L_802:
        /*0610*/ 	.byte	0x04, 0x39
        /*0612*/ 	.short	(.L_804 - .L_803)


	//   ....[0]....
.L_803:
        /*0614*/ 	.word	0x00000190
        /*0618*/ 	.word	0x000000ff
        /*061c*/ 	.word	0x00038800
        /*0620*/ 	.short	0x0100
        /*0622*/ 	.byte	0x08
	.zero		1


	//   ....[1]....
        /*0624*/ 	.word	0x000001a0
        /*0628*/ 	.word	0x000000ff
        /*062c*/ 	.word	0x00038810
        /*0630*/ 	.short	0x0100
        /*0632*/ 	.byte	0x08
	.zero		1


	//   ....[2]....
        /*0634*/ 	.word	0x000001b0
        /*0638*/ 	.word	0x000000ff
        /*063c*/ 	.word	0x00038820
        /*0640*/ 	.short	0x0100
        /*0642*/ 	.byte	0x08
	.zero		1


	//   ....[3]....
        /*0644*/ 	.word	0x00000260
        /*0648*/ 	.word	0x000000ff
        /*064c*/ 	.word	0x00038830
        /*0650*/ 	.short	0x0100
        /*0652*/ 	.byte	0x06
	.zero		1


	//   ....[4]....
        /*0654*/ 	.word	0x00000270
        /*0658*/ 	.word	0x000000ff
        /*065c*/ 	.word	0x00038840
        /*0660*/ 	.short	0x0100
        /*0662*/ 	.byte	0x06
	.zero		1


	//   ....[5]....
        /*0664*/ 	.word	0x00000280
        /*0668*/ 	.word	0x000000ff
        /*066c*/ 	.word	0x00038838
        /*0670*/ 	.short	0x0100
        /*0672*/ 	.byte	0x06
	.zero		1


	//   ....[6]....
        /*0674*/ 	.word	0x00000290
        /*0678*/ 	.word	0x000000ff
        /*067c*/ 	.word	0x00038848
        /*0680*/ 	.short	0x0100
        /*0682*/ 	.byte	0x06
	.zero		1


	//   ....[7]....
        /*0684*/ 	.word	0x000003c0
        /*0688*/ 	.word	0x000000ff
        /*068c*/ 	.word	0x00038850
        /*0690*/ 	.short	0x0100
        /*0692*/ 	.byte	0x08
	.zero		1


	//   ....[8]....
        /*0694*/ 	.word	0x000003d0
        /*0698*/ 	.word	0x000000ff
        /*069c*/ 	.word	0x00038860
        /*06a0*/ 	.short	0x0100
        /*06a2*/ 	.byte	0x08
	.zero		1


	//   ....[9]....
        /*06a4*/ 	.word	0x000003e0
        /*06a8*/ 	.word	0x000000ff
        /*06ac*/ 	.word	0x00038858
        /*06b0*/ 	.short	0x0100
        /*06b2*/ 	.byte	0x08
	.zero		1


	//   ....[10]....
        /*06b4*/ 	.word	0x000003f0
        /*06b8*/ 	.word	0x000000ff
        /*06bc*/ 	.word	0x00038868
        /*06c0*/ 	.short	0x0100
        /*06c2*/ 	.byte	0x08
	.zero		1


	//   ....[11]....
        /*06c4*/ 	.word	0x000004e0
        /*06c8*/ 	.word	0x000000ff
        /*06cc*/ 	.word	0x00038870
        /*06d0*/ 	.short	0x0100
        /*06d2*/ 	.byte	0x06
	.zero		1


	//   ....[12]....
        /*06d4*/ 	.word	0x000004f0
        /*06d8*/ 	.word	0x000000ff
        /*06dc*/ 	.word	0x00038880
        /*06e0*/ 	.short	0x0100
        /*06e2*/ 	.byte	0x06
	.zero		1


	//   ....[13]....
        /*06e4*/ 	.word	0x00000500
        /*06e8*/ 	.word	0x000000ff
        /*06ec*/ 	.word	0x00038878
        /*06f0*/ 	.short	0x0100
        /*06f2*/ 	.byte	0x06
	.zero		1


	//   ....[14]....
        /*06f4*/ 	.word	0x00000510
        /*06f8*/ 	.word	0x000000ff
        /*06fc*/ 	.word	0x00038888
        /*0700*/ 	.short	0x0100
        /*0702*/ 	.byte	0x06
	.zero		1


	//   ....[15]....
        /*0704*/ 	.word	0x00000640
        /*0708*/ 	.word	0x000000ff
        /*070c*/ 	.word	0x00038890
        /*0710*/ 	.short	0x0100
        /*0712*/ 	.byte	0x08
	.zero		1


	//   ....[16]....
        /*0714*/ 	.word	0x00000650
        /*0718*/ 	.word	0x000000ff
        /*071c*/ 	.word	0x000388a0
        /*0720*/ 	.short	0x0100
        /*0722*/ 	.byte	0x08
	.zero		1


	//   ....[17]....
        /*0724*/ 	.word	0x00000660
        /*0728*/ 	.word	0x000000ff
        /*072c*/ 	.word	0x00038898
        /*0730*/ 	.short	0x0100
        /*0732*/ 	.byte	0x08
	.zero		1


	//   ....[18]....
        /*0734*/ 	.word	0x00000670
        /*0738*/ 	.word	0x000000ff
        /*073c*/ 	.word	0x000388a8
        /*0740*/ 	.short	0x0100
        /*0742*/ 	.byte	0x08
	.zero		1


	//   ....[19]....
        /*0744*/ 	.word	0x000007d0
        /*0748*/ 	.word	0x000000ff
        /*074c*/ 	.word	0x000388b0
        /*0750*/ 	.short	0x0100
        /*0752*/ 	.byte	0x08
	.zero		1


	//   ....[20]....
        /*0754*/ 	.word	0x000007e0
        /*0758*/ 	.word	0x000000ff
        /*075c*/ 	.word	0x000388c0
        /*0760*/ 	.short	0x0100
        /*0762*/ 	.byte	0x08
	.zero		1


	//   ....[21]....
        /*0764*/ 	.word	0x000007f0
        /*0768*/ 	.word	0x000000ff
        /*076c*/ 	.word	0x000388b8
        /*0770*/ 	.short	0x0100
        /*0772*/ 	.byte	0x08
	.zero		1


	//   ....[22]....
        /*0774*/ 	.word	0x00000800
        /*0778*/ 	.word	0x000000ff
        /*077c*/ 	.word	0x000388c8
        /*0780*/ 	.short	0x0100
        /*0782*/ 	.byte	0x08
	.zero		1


	//   ....[23]....
        /*0784*/ 	.word	0x00004570
        /*0788*/ 	.word	0x00000004
        /*078c*/ 	.word	0x00000000
        /*0790*/ 	.short	0x0101
        /*0792*/ 	.byte	0x3f
	.zero		1


	//   ....[24]....
        /*0794*/ 	.word	0x00008300
        /*0798*/ 	.word	0x00000006
        /*079c*/ 	.word	0x00000000
        /*07a0*/ 	.short	0x0101
        /*07a2*/ 	.byte	0x3f
	.zero		1


	//   ....[25]....
        /*07a4*/ 	.word	0x0000a720
        /*07a8*/ 	.word	0x000000ff
        /*07ac*/ 	.word	0x00038800
        /*07b0*/ 	.short	0x010a
        /*07b2*/ 	.byte	0x2c
	.zero		1


	//   ....[26]....
        /*07b4*/ 	.word	0x0000aba0
        /*07b8*/ 	.word	0x00000014
        /*07bc*/ 	.word	0x00000000
        /*07c0*/ 	.short	0x010a
        /*07c2*/ 	.byte	0x3f
	.zero		1


	//   ....[27]....
        /*07c4*/ 	.word	0x0000ac00
        /*07c8*/ 	.word	0x00000014
        /*07cc*/ 	.word	0x00000000
        /*07d0*/ 	.short	0x010a
        /*07d2*/ 	.byte	0x3f
	.zero		1


	//   ....[28]....
        /*07d4*/ 	.word	0x0000afb0
        /*07d8*/ 	.word	0x000000ff
        /*07dc*/ 	.word	0x00038810
        /*07e0*/ 	.short	0x010a
        /*07e2*/ 	.byte	0x2c
	.zero		1


	//   ....[29]....
        /*07e4*/ 	.word	0x0000b0b0
        /*07e8*/ 	.word	0x0000000c
        /*07ec*/ 	.word	0x00000000
        /*07f0*/ 	.short	0x010a
        /*07f2*/ 	.byte	0x3f
	.zero		1


	//   ....[30]....
        /*07f4*/ 	.word	0x0000b110
        /*07f8*/ 	.word	0x0000000c
        /*07fc*/ 	.word	0x00000000
        /*0800*/ 	.short	0x010a
        /*0802*/ 	.byte	0x3f
	.zero		1


	//   ....[31]....
        /*0804*/ 	.word	0x0000cd00
        /*0808*/ 	.word	0x00000003
        /*080c*/ 	.word	0x00000000
        /*0810*/ 	.short	0x0101
        /*0812*/ 	.byte	0x3f
	.zero		1


	//   ....[32]....
        /*0814*/ 	.word	0x00011560
        /*0818*/ 	.word	0x00000000
        /*081c*/ 	.word	0x00000000
        /*0820*/ 	.short	0x0101
        /*0822*/ 	.byte	0x3f
	.zero		1


	//   ....[33]....
        /*0824*/ 	.word	0x00011cd0
        /*0828*/ 	.word	0x00000006
        /*082c*/ 	.word	0x00000000
        /*0830*/ 	.short	0x010a
        /*0832*/ 	.byte	0x3f
	.zero		1


	//   ....[34]....
        /*0834*/ 	.word	0x00011d70
        /*0838*/ 	.word	0x00000008
        /*083c*/ 	.word	0x00000000
        /*0840*/ 	.short	0x010a
        /*0842*/ 	.byte	0x3f
	.zero		1


	//   ....[35]....
        /*0844*/ 	.word	0x00012190
        /*0848*/ 	.word	0x0000000e
        /*084c*/ 	.word	0x00000000
        /*0850*/ 	.short	0x010a
        /*0852*/ 	.byte	0x3f
	.zero		1


	//   ....[36]....
        /*0854*/ 	.word	0x000121f0
        /*0858*/ 	.word	0x0000000e
        /*085c*/ 	.word	0x00000000
        /*0860*/ 	.short	0x010a
        /*0862*/ 	.byte	0x3f
	.zero		1


	//   ....[37]....
        /*0864*/ 	.word	0x00013de0
        /*0868*/ 	.word	0x00000003
        /*086c*/ 	.word	0x00000000
        /*0870*/ 	.short	0x0101
        /*0872*/ 	.byte	0x3f
	.zero		1


	//   ....[38]....
        /*0874*/ 	.word	0x00018c80
        /*0878*/ 	.word	0x00000003
        /*087c*/ 	.word	0x00000000
        /*0880*/ 	.short	0x0101
        /*0882*/ 	.byte	0x3f
	.zero		1


	//   ....[39]....
        /*0884*/ 	.word	0x00018e50
        /*0888*/ 	.word	0x00000006
        /*088c*/ 	.word	0x00000000
        /*0890*/ 	.short	0x010a
        /*0892*/ 	.byte	0x3f
	.zero		1


	//   ....[40]....
        /*0894*/ 	.word	0x00018ef0
        /*0898*/ 	.word	0x00000008
        /*089c*/ 	.word	0x00000000
        /*08a0*/ 	.short	0x010a
        /*08a2*/ 	.byte	0x3f
	.zero		1


	//   ....[41]....
        /*08a4*/ 	.word	0x00019310
        /*08a8*/ 	.word	0x0000000e
        /*08ac*/ 	.word	0x00000000
        /*08b0*/ 	.short	0x010a
        /*08b2*/ 	.byte	0x3f
	.zero		1


	//   ....[42]....
        /*08b4*/ 	.word	0x00019370
        /*08b8*/ 	.word	0x0000000e
        /*08bc*/ 	.word	0x00000000
        /*08c0*/ 	.short	0x010a
        /*08c2*/ 	.byte	0x3f
	.zero		1


	//   ....[43]....
        /*08c4*/ 	.word	0x0001af60
        /*08c8*/ 	.word	0x00000003
        /*08cc*/ 	.word	0x00000000
        /*08d0*/ 	.short	0x0101
        /*08d2*/ 	.byte	0x3f
	.zero		1


	//   ....[44]....
        /*08d4*/ 	.word	0x00020c70
        /*08d8*/ 	.word	0x00000003
        /*08dc*/ 	.word	0x00000000
        /*08e0*/ 	.short	0x0101
        /*08e2*/ 	.byte	0x3f
	.zero		1


	//   ....[45]....
        /*08e4*/ 	.word	0x00023da0
        /*08e8*/ 	.word	0x000000ff
        /*08ec*/ 	.word	0x00000000
        /*08f0*/ 	.short	0x0101
        /*08f2*/ 	.byte	0x05
	.zero		1


	//   ....[46]....
        /*08f4*/ 	.word	0x00026870
        /*08f8*/ 	.word	0x0000001b
        /*08fc*/ 	.word	0x00038840
        /*0900*/ 	.short	0x010a
        /*0902*/ 	.byte	0x3f
	.zero		1


	//   ....[47]....
        /*0904*/ 	.word	0x00026ce0
        /*0908*/ 	.word	0x0000001b
        /*090c*/ 	.word	0x00038830
        /*0910*/ 	.short	0x0107
        /*0912*/ 	.byte	0x3f
	.zero		1


	//   ....[48]....
        /*0914*/ 	.word	0x00026d90
        /*0918*/ 	.word	0x0000001b
        /*091c*/ 	.word	0x00038830
        /*0920*/ 	.short	0x0101
        /*0922*/ 	.byte	0x3f
	.zero		1


	//   ....[49]....
        /*0924*/ 	.word	0x00027560
        /*0928*/ 	.word	0x00000011
        /*092c*/ 	.word	0x00038800
        /*0930*/ 	.short	0x0107
        /*0932*/ 	.byte	0x3f
	.zero		1


	//   ....[50]....
        /*0934*/ 	.word	0x00027600
        /*0938*/ 	.word	0x00000011
        /*093c*/ 	.word	0x00038800
        /*0940*/ 	.short	0x0101
        /*0942*/ 	.byte	0x3f
	.zero		1


	//   ....[51]....
        /*0944*/ 	.word	0x00027fc0
        /*0948*/ 	.word	0x00000011
        /*094c*/ 	.word	0x00038810
        /*0950*/ 	.short	0x0107
        /*0952*/ 	.byte	0x3f
	.zero		1


	//   ....[52]....
        /*0954*/ 	.word	0x000280b0
        /*0958*/ 	.word	0x00000011
        /*095c*/ 	.word	0x00038810
        /*0960*/ 	.short	0x0101
        /*0962*/ 	.byte	0x3f
	.zero		1


	//   ....[53]....
        /*0964*/ 	.word	0x000280d0
        /*0968*/ 	.word	0x00000011
        /*096c*/ 	.word	0x00038820
        /*0970*/ 	.short	0x010a
        /*0972*/ 	.byte	0x3f
	.zero		1


	//   ....[54]....
        /*0974*/ 	.word	0x00028150
        /*0978*/ 	.word	0x0000001b
        /*097c*/ 	.word	0x00038860
        /*0980*/ 	.short	0x010a
        /*0982*/ 	.byte	0x3f
	.zero		1


	//   ....[55]....
        /*0984*/ 	.word	0x000289c0
        /*0988*/ 	.word	0x0000001b
        /*098c*/ 	.word	0x00038850
        /*0990*/ 	.short	0x0107
        /*0992*/ 	.byte	0x3f
	.zero		1


	//   ....[56]....
        /*0994*/ 	.word	0x00028a80
        /*0998*/ 	.word	0x0000001b
        /*099c*/ 	.word	0x00038850
        /*09a0*/ 	.short	0x0101
        /*09a2*/ 	.byte	0x3f
	.zero		1


	//   ....[57]....
        /*09a4*/ 	.word	0x00028db0
        /*09a8*/ 	.word	0x00000008
        /*09ac*/ 	.word	0x00038840
        /*09b0*/ 	.short	0x010a
        /*09b2*/ 	.byte	0x3f
	.zero		1


	//   ....[58]....
        /*09b4*/ 	.word	0x000290e0
        /*09b8*/ 	.word	0x00000008
        /*09bc*/ 	.word	0x00038830
        /*09c0*/ 	.short	0x0107
        /*09c2*/ 	.byte	0x3f
	.zero		1


	//   ....[59]....
        /*09c4*/ 	.word	0x00029190
        /*09c8*/ 	.word	0x00000008
        /*09cc*/ 	.word	0x00038830
        /*09d0*/ 	.short	0x0101
        /*09d2*/ 	.byte	0x3f
	.zero		1


	//   ....[60]....
        /*09d4*/ 	.word	0x000291c0
        /*09d8*/ 	.word	0x00000008
        /*09dc*/ 	.word	0x00038860
        /*09e0*/ 	.short	0x010a
        /*09e2*/ 	.byte	0x3f
	.zero		1


	//   ....[61]....
        /*09e4*/ 	.word	0x00029840
        /*09e8*/ 	.word	0x00000008
        /*09ec*/ 	.word	0x00038850
        /*09f0*/ 	.short	0x0107
        /*09f2*/ 	.byte	0x3f
	.zero		1


	//   ....[62]....
        /*09f4*/ 	.word	0x000298f0
        /*09f8*/ 	.word	0x00000008
        /*09fc*/ 	.word	0x00038850
        /*0a00*/ 	.short	0x0101
        /*0a02*/ 	.byte	0x3f
	.zero		1


	//   ....[63]....
        /*0a04*/ 	.word	0x00029cd0
        /*0a08*/ 	.word	0x00000005
        /*0a0c*/ 	.word	0x00038820
        /*0a10*/ 	.short	0x010a
        /*0a12*/ 	.byte	0x3f
	.zero		1


	//   ....[64]....
        /*0a14*/ 	.word	0x00029e50
        /*0a18*/ 	.word	0x00000003
        /*0a1c*/ 	.word	0x00038840
        /*0a20*/ 	.short	0x010a
        /*0a22*/ 	.byte	0x3f
	.zero		1


	//   ....[65]....
        /*0a24*/ 	.word	0x00029ef0
        /*0a28*/ 	.word	0x00000005
        /*0a2c*/ 	.word	0x00038840
        /*0a30*/ 	.short	0x010a
        /*0a32*/ 	.byte	0x3f
	.zero		1


	//   ....[66]....
        /*0a34*/ 	.word	0x00029f30
        /*0a38*/ 	.word	0x00000003
        /*0a3c*/ 	.word	0x00038860
        /*0a40*/ 	.short	0x010a
        /*0a42*/ 	.byte	0x3f
	.zero		1


	//   ....[67]....
        /*0a44*/ 	.word	0x00029f70
        /*0a48*/ 	.word	0x00000005
        /*0a4c*/ 	.word	0x00038860
        /*0a50*/ 	.short	0x010a
        /*0a52*/ 	.byte	0x3f
	.zero		1


	//   ....[68]....
        /*0a54*/ 	.word	0x00029fe0
        /*0a58*/ 	.word	0x00000003
        /*0a5c*/ 	.word	0x00038800
        /*0a60*/ 	.short	0x010a
        /*0a62*/ 	.byte	0x3f
	.zero		1


	//   ....[69]....
        /*0a64*/ 	.word	0x0002a030
        /*0a68*/ 	.word	0x00000014
        /*0a6c*/ 	.word	0x00000000
        /*0a70*/ 	.short	0x010a
        /*0a72*/ 	.byte	0x3f
	.zero		1


	//   ....[70]....
        /*0a74*/ 	.word	0x0002a090
        /*0a78*/ 	.word	0x00000004
        /*0a7c*/ 	.word	0x00038810
        /*0a80*/ 	.short	0x010a
        /*0a82*/ 	.byte	0x3f
	.zero		1


	//   ....[71]....
        /*0a84*/ 	.word	0x0002a0e0
        /*0a88*/ 	.word	0x0000000c
        /*0a8c*/ 	.word	0x00000000
        /*0a90*/ 	.short	0x010a
        /*0a92*/ 	.byte	0x3f
	.zero		1


	//   ....[72]....
        /*0a94*/ 	.word	0x0002a130
        /*0a98*/ 	.word	0x00000008
        /*0a9c*/ 	.word	0x00000000
        /*0aa0*/ 	.short	0x010a
        /*0aa2*/ 	.byte	0x3f
	.zero		1


	//   ....[73]....
        /*0aa4*/ 	.word	0x0002a180
        /*0aa8*/ 	.word	0x0000000e
        /*0aac*/ 	.word	0x00000000
        /*0ab0*/ 	.short	0x010a
        /*0ab2*/ 	.byte	0x3f
	.zero		1


	//   ....[74]....
        /*0ab4*/ 	.word	0x0002a1d0
        /*0ab8*/ 	.word	0x00000008
        /*0abc*/ 	.word	0x00000000
        /*0ac0*/ 	.short	0x010a
        /*0ac2*/ 	.byte	0x3f
	.zero		1


	//   ....[75]....
        /*0ac4*/ 	.word	0x0002a220
        /*0ac8*/ 	.word	0x0000000e
        /*0acc*/ 	.word	0x00000000
        /*0ad0*/ 	.short	0x010a
        /*0ad2*/ 	.byte	0x3f
	.zero		1


	//   ....[76]....
        /*0ad4*/ 	.word	0x0002a320
        /*0ad8*/ 	.word	0x0000001b
        /*0adc*/ 	.word	0x00038840
        /*0ae0*/ 	.short	0x010a
        /*0ae2*/ 	.byte	0x3f
	.zero		1


	//   ....[77]....
        /*0ae4*/ 	.word	0x0002b440
        /*0ae8*/ 	.word	0x00000011
        /*0aec*/ 	.word	0x00038820
        /*0af0*/ 	.short	0x010a
        /*0af2*/ 	.byte	0x3f
	.zero		1


	//   ....[78]....
        /*0af4*/ 	.word	0x0002b490
        /*0af8*/ 	.word	0x0000001b
        /*0afc*/ 	.word	0x00038860
        /*0b00*/ 	.short	0x010a
        /*0b02*/ 	.byte	0x3f
	.zero		1


	//   ....[79]....
        /*0b04*/ 	.word	0x0002bd00
        /*0b08*/ 	.word	0x00000008
        /*0b0c*/ 	.word	0x00038840
        /*0b10*/ 	.short	0x010a
        /*0b12*/ 	.byte	0x3f
	.zero		1


	//   ....[80]....
        /*0b14*/ 	.word	0x0002c1a0
        /*0b18*/ 	.word	0x00000008
        /*0b1c*/ 	.word	0x00038860
        /*0b20*/ 	.short	0x010a
        /*0b22*/ 	.byte	0x3f
	.zero		1


	//   ....[81]....
        /*0b24*/ 	.word	0x0002c9d0
        /*0b28*/ 	.word	0x00000005
        /*0b2c*/ 	.word	0x00038820
        /*0b30*/ 	.short	0x010a
        /*0b32*/ 	.byte	0x3f
	.zero		1


	//   ....[82]....
        /*0b34*/ 	.word	0x0002cb70
        /*0b38*/ 	.word	0x00000003
        /*0b3c*/ 	.word	0x00038840
        /*0b40*/ 	.short	0x010a
        /*0b42*/ 	.byte	0x3f
	.zero		1


	//   ....[83]....
        /*0b44*/ 	.word	0x0002cbc0
        /*0b48*/ 	.word	0x00000005
        /*0b4c*/ 	.word	0x00038840
        /*0b50*/ 	.short	0x010a
        /*0b52*/ 	.byte	0x3f
	.zero		1


	//   ....[84]....
        /*0b54*/ 	.word	0x0002cc10
        /*0b58*/ 	.word	0x00000003
        /*0b5c*/ 	.word	0x00038860
        /*0b60*/ 	.short	0x010a
        /*0b62*/ 	.byte	0x3f
	.zero		1


	//   ....[85]....
        /*0b64*/ 	.word	0x0002cfd0
        /*0b68*/ 	.word	0x0000001a
        /*0b6c*/ 	.word	0x00000000
        /*0b70*/ 	.short	0x010a
        /*0b72*/ 	.byte	0x3f
	.zero		1


	//   ....[86]....
        /*0b74*/ 	.word	0x0002d110
        /*0b78*/ 	.word	0x0000000b
        /*0b7c*/ 	.word	0x00000000
        /*0b80*/ 	.short	0x010a
        /*0b82*/ 	.byte	0x3f
	.zero		1


	//   ....[87]....
        /*0b84*/ 	.word	0x0002d770
        /*0b88*/ 	.word	0x0000003a
        /*0b8c*/ 	.word	0x00000000
        /*0b90*/ 	.short	0x010a
        /*0b92*/ 	.byte	0x3f
	.zero		1


	//   ....[88]....
        /*0b94*/ 	.word	0x0002d8b0
        /*0b98*/ 	.word	0x00000038
        /*0b9c*/ 	.word	0x00000000
        /*0ba0*/ 	.short	0x010a
        /*0ba2*/ 	.byte	0x3f
	.zero		1


	//   ....[89]....
        /*0ba4*/ 	.word	0x0002fdd0
        /*0ba8*/ 	.word	0x0000000b
        /*0bac*/ 	.word	0x00000000
        /*0bb0*/ 	.short	0x0101
        /*0bb2*/ 	.byte	0x3f
	.zero		1


	//   ....[90]....
        /*0bb4*/ 	.word	0x0003e970
        /*0bb8*/ 	.word	0x00000007
        /*0bbc*/ 	.word	0x00000000
        /*0bc0*/ 	.short	0x0101
        /*0bc2*/ 	.byte	0x3f
	.zero		1


	//   ....[91]....
        /*0bc4*/ 	.word	0x0003e990
        /*0bc8*/ 	.word	0x0000000b
        /*0bcc*/ 	.word	0x00000000
        /*0bd0*/ 	.short	0x010a
        /*0bd2*/ 	.byte	0x3f
	.zero		1


	//   ....[92]....
        /*0bd4*/ 	.word	0x0003e9e0
        /*0bd8*/ 	.word	0x00000038
        /*0bdc*/ 	.word	0x00000000
        /*0be0*/ 	.short	0x010a
        /*0be2*/ 	.byte	0x3f
	.zero		1


	//----- nvinfo : EIATTR_NUM_MBARRIERS
	.align		4
.L_804:
        /*0be4*/ 	.byte	0x03, 0x38
        /*0be6*/ 	.short	0x0017


	//----- nvinfo : EIATTR_EXIT_INSTR_OFFSETS
	.align		4
        /*0be8*/ 	.byte	0x04, 0x1c
        /*0bea*/ 	.short	(.L_806 - .L_805)


	//   ....[0]....
.L_805:
        /*0bec*/ 	.word	0x00000a40


	//   ....[1]....
        /*0bf0*/ 	.word	0x00024eb0


	//   ....[2]....
        /*0bf4*/ 	.word	0x00029fc0


	//----- nvinfo : EIATTR_MAX_THREADS
	.align		4
.L_806:
        /*0bf8*/ 	.byte	0x04, 0x05
        /*0bfa*/ 	.short	(.L_808 - .L_807)
.L_807:
        /*0bfc*/ 	.word	0x00000180
        /*0c00*/ 	.word	0x00000001
        /*0c04*/ 	.word	0x00000001


	//----- nvinfo : EIATTR_CRS_STACK_SIZE
	.align		4
.L_808:
        /*0c08*/ 	.byte	0x04, 0x1e
        /*0c0a*/ 	.short	(.L_810 - .L_809)
.L_809:
        /*0c0c*/ 	.word	0x00000000


	//----- nvinfo : EIATTR_CBANK_PARAM_SIZE
	.align		4
.L_810:
        /*0c10*/ 	.byte	0x03, 0x19
        /*0c12*/ 	.short	0x0bf0


	//----- nvinfo : EIATTR_PARAM_CBANK
	.align		4
        /*0c14*/ 	.byte	0x04, 0x0a
        /*0c16*/ 	.short	(.L_812 - .L_811)
	.align		4
.L_811:
        /*0c18*/ 	.word	index@(.nv.constant0._ZN7cutlass13device_kernelIN5flash11enable_sm90INS1_16FlashAttnFwdSm90INS1_25CollectiveMainloopFwdSm90ILi2EN4cute5tupleIJNS5_1CILi1EEES8_S8_EEENS6_IJNS7_ILi64EEESA_SA_EEELi512ENS_6half_tEfNS_4arch4Sm90ELb0ELb1ELb1ELb0ELb1ELb0ELb1ELb0ELb0ELb1ELb0ELb0EEENS1_21CollectiveEpilogueFwdINS6_IJSA_NS7_ILi512EEESA_EEES9_SC_SE_Li256ELb0ELb1ELb0ELb0EEENS1_30DynamicPersistentTileSchedulerILi256ELi128ELb0ELb1ELb1EEEEEEEEEvNT_6ParamsE)
        /*0c1c*/ 	.short	0x0210
        /*0c1e*/ 	.short	0x0bf0


	//----- nvinfo : EIATTR_SW_WAR
	.align		4
.L_812:
        /*0c20*/ 	.byte	0x04, 0x36
        /*0c22*/ 	.short	(.L_814 - .L_813)
.L_813:
        /*0c24*/ 	.word	0x00000008
.L_814:


//--------------------- .nv.info._ZN7cutlass13device_kernelIN5flash11enable_sm90INS1_16FlashAttnFwdSm90INS1_25CollectiveMainloopFwdSm90ILi2EN4cute5tupleIJNS5_1CILi1EEES8_S8_EEENS6_IJNS7_ILi64EEESA_SA_EEELi512ENS_6half_tEfNS_4arch4Sm90ELb0ELb1ELb1ELb1ELb1ELb0ELb0ELb0ELb0ELb1ELb0ELb0EEENS1_21CollectiveEpilogueFwdINS6_IJSA_NS7_ILi512EEESA_EEES9_SC_SE_Li256ELb1ELb1ELb0ELb0EEENS1_36VarlenDynamicPersistentTileSchedulerILi64ELi64ELi256ELi128ELb0ELb1ELb1ELb1ELb0ELb1EEEEEEEEEvNT_6ParamsE --------------------------
	.section	.nv.info._ZN7cutlass13device_kernelIN5flash11enable_sm90INS1_16FlashAttnFwdSm90INS1_25CollectiveMainloopFwdSm90ILi2EN4cute5tupleIJNS5_1CILi1EEES8_S8_EEENS6_IJNS7_ILi64EEESA_SA_EEELi512ENS_6half_tEfNS_4arch4Sm90ELb0ELb1ELb1ELb1ELb1ELb0ELb0ELb0ELb0ELb1ELb0ELb0EEENS1_21CollectiveEpilogueFwdINS6_IJSA_NS7_ILi512EEESA_EEES9_SC_SE_Li256ELb1ELb1ELb0ELb0EEENS1_36VarlenDynamicPersistentTileSchedulerILi64ELi64ELi256ELi128ELb0ELb1ELb1ELb1ELb0ELb1EEEEEEEEEvNT_6ParamsE,"",@"SHT_CUDA_INFO"
	.sectionflags	@""
	.align	4


	//----- nvinfo : EIATTR_CUDA_API_VERSION
	.align		4
        /*0000*/ 	.byte	0x04, 0x37
        /*0002*/ 	.short	(.L_816 - .L_815)
.L_815:
        /*0004*/ 	.word	0x00000082


	//----- nvinfo : EIATTR_KPARAM_INFO
	.align		4
.L_816:
        /*0008*/ 	.byte	0x04, 0x17
        /*000a*/ 	.short	(.L_818 - .L_817)
.L_817:
        /*000c*/ 	.word	0x00000000
        /*0010*/ 	.short	0x0000
        /*0012*/ 	.short	0x0070
        /*0014*/ 	.byte	0x00, 0xf0, 0x01, 0x2a


	//----- nvinfo : EIATTR_SPARSE_MMA_MASK
	.align		4
.L_818:
        /*0018*/ 	.byte	0x03, 0x50
        /*001a*/ 	.short	0x0000


	//----- nvinfo : EIATTR_MAXREG_COUNT
	.align		4
        /*001c*/ 	.byte	0x03, 0x1b
        /*001e*/ 	.short	0x00a8


	//----- nvinfo : EIATTR_NUM_BARRIERS
	.align		4
        /*0020*/ 	.byte	0x02, 0x4c
        /*0022*/ 	.byte	0x10
	.zero		1


	//----- nvinfo : EIATTR_EXTERNS
	.align		4
        /*0024*/ 	.byte	0x04, 0x0f
        /*0026*/ 	.short	(.L_820 - .L_819)


	//   ....[0]....
	.align		4
.L_819:
        /*0028*/ 	.word	index@(__assertfail)


	//----- nvinfo : EIATTR_ANNOTATIONS
	.align		4
.L_820:
        /*002c*/ 	.byte	0x04, 0x55
        /*002e*/ 	.short	(.L_822 - .L_821)


	//   ....[0]....
.L_821:
        /* <DEDUP_REMOVED lines=10> */


	//----- nvinfo : EIATTR_MERCURY_ISA_VERSION
	.align		4
.L_822:
        /*00b8*/ 	.byte	0x03, 0x5f
        /*00ba*/ 	.short	0x0101


	//----- nvinfo : EIATTR_UNUSED_LOAD_BYTE_OFFSET
	.align		4
        /*00bc*/ 	.byte	0x04, 0x44
        /*00be*/ 	.short	(.L_824 - .L_823)


	//   ....[0]....
.L_823:
        /*00c0*/ 	.word	0x00000940
        /*00c4*/ 	.word	0x0000fff0


	//   ....[1]....
        /*00c8*/ 	.word	0x0000df70
        /*00cc*/ 	.word	0x0000fff0


	//----- nvinfo : EIATTR_INT_WARP_WIDE_INSTR_OFFSETS
	.align		4
.L_824:
        /*00d0*/ 	.byte	0x04, 0x31
        /*00d2*/ 	.short	(.L_826 - .L_825)


	//   ....[0]....
.L_825:
        /*00d4*/ 	.word	0x000000c0


	//   ....[1]....
        /*00d8*/ 	.word	0x000000d0


	//   ....[2]....
        /*00dc*/ 	.word	0x00000170


	//   ....[3]....
        /*00e0*/ 	.word	0x000124c0


	//   ....[4]....
        /*00e4*/ 	.word	0x00012550


	//   ....[5]....
        /*00e8*/ 	.word	0x00015a10


	//   ....[6]....
        /*00ec*/ 	.word	0x00015aa0


	//----- nvinfo : EIATTR_COOP_GROUP_MASK_REGIDS
	.align		4
.L_826:
        /*00f0*/ 	.byte	0x04, 0x29
        /*00f2*/ 	.short	(.L_828 - .L_827)


	//   ....[0]....
.L_827:
        /*00f4*/ 	.word	0xffffffff


	//   ....[1]....
        /*00f8*/ 	.word	0xffffffff


	//   ....[2]....
        /*00fc*/ 	.word	0xffffffff


	//   ....[3]....
        /*0100*/ 	.word	0xffffffff


	//   ....[4]....
        /*0104*/ 	.word	0xffffffff


	//   ....[5]....
        /*0108*/ 	.word	0xffffffff


	//   ....[6]....
        /*010c*/ 	.word	0xffffffff


	//   ....[7]....
        /*0110*/ 	.word	0xffffffff


	//   ....[8]....
        /*0114*/ 	.word	0xffffffff


	//   ....[9]....
        /*0118*/ 	.word	0xffffffff


	//   ....[10]....
        /*011c*/ 	.word	0xffffffff


	//   ....[11]....
        /*0120*/ 	.word	0xffffffff


	//   ....[12]....
        /*0124*/ 	.word	0xffffffff


	//   ....[13]....
        /*0128*/ 	.word	0xffffffff


	//   ....[14]....
        /*012c*/ 	.word	0xffffffff


	//   ....[15]....
        /*0130*/ 	.word	0xffffffff


	//   ....[16]....
        /*0134*/ 	.word	0xffffffff


	//   ....[17]....
        /*0138*/ 	.word	0xffffffff


	//   ....[18]....
        /*013c*/ 	.word	0xffffffff


	//   ....[19]....
        /*0140*/ 	.word	0xffffffff


	//   ....[20]....
        /*0144*/ 	.word	0xffffffff


	//   ....[21]....
        /*0148*/ 	.word	0xffffffff


	//   ....[22]....
        /*014c*/ 	.word	0xffffffff


	//   ....[23]....
        /*0150*/ 	.word	0xffffffff


	//   ....[24]....
        /*0154*/ 	.word	0xffffffff


	//   ....[25]....
        /*0158*/ 	.word	0xffffffff


	//   ....[26]....
        /*015c*/ 	.word	0xffffffff


	//   ....[27]....
        /*0160*/ 	.word	0xffffffff


	//   ....[28]....
        /*0164*/ 	.word	0xffffffff


	//   ....[29]....
        /*0168*/ 	.word	0xffffffff


	//   ....[30]....
        /*016c*/ 	.word	0xffffffff


	//   ....[31]....
        /*0170*/ 	.word	0xffffffff


	//   ....[32]....
        /*0174*/ 	.word	0xffffffff


	//   ....[33]....
        /*0178*/ 	.word	0xffffffff


	//   ....[34]....
        /*017c*/ 	.word	0xffffffff


	//   ....[35]....
        /*0180*/ 	.word	0xffffffff


	//   ....[36]....
        /*0184*/ 	.word	0xffffffff


	//   ....[37]....
        /*0188*/ 	.word	0xffffffff


	//   ....[38]....
        /*018c*/ 	.word	0xffffffff


	//   ....[39]....
        /*0190*/ 	.word	0xffffffff


	//   ....[40]....
        /*0194*/ 	.word	0xffffffff


	//   ....[41]....
        /*0198*/ 	.word	0xffffffff


	//   ....[42]....
        /*019c*/ 	.word	0xffffffff


	//   ....[43]....
        /*01a0*/ 	.word	0xffffffff


	//   ....[44]....
        /*01a4*/ 	.word	0xffffffff


	//   ....[45]....
        /*01a8*/ 	.word	0xffffffff


	//   ....[46]....
        /*01ac*/ 	.word	0xffffffff


	//   ....[47]....
        /*01b0*/ 	.word	0xffffffff


	//   ....[48]....
        /*01b4*/ 	.word	0xffffffff


	//   ....[49]....
        /*01b8*/ 	.word	0xffffffff


	//   ....[50]....
        /*01bc*/ 	.word	0xffffffff


	//   ....[51]....
        /*01c0*/ 	.word	0xffffffff


	//   ....[52]....
        /*01c4*/ 	.word	0xffffffff


	//   ....[53]....
        /*01c8*/ 	.word	0xffffffff


	//   ....[54]....
        /*01cc*/ 	.word	0xffffffff


	//   ....[55]....
        /*01d0*/ 	.word	0xffffffff


	//   ....[56]....
        /*01d4*/ 	.word	0xffffffff


	//   ....[57]....
        /*01d8*/ 	.word	0xffffffff


	//   ....[58]....
        /*01dc*/ 	.word	0xffffffff


	//   ....[59]....
        /*01e0*/ 	.word	0xffffffff


	//   ....[60]....
        /*01e4*/ 	.word	0xffffffff


	//   ....[61]....
        /*01e8*/ 	.word	0xffffffff


	//   ....[62]....
        /*01ec*/ 	.word	0xffffffff


	//   ....[63]....
        /*01f0*/ 	.word	0xffffffff


	//   ....[64]....
        /*01f4*/ 	.word	0xffffffff


	//   ....[65]....
        /*01f8*/ 	.word	0xffffffff


	//   ....[66]....
        /*01fc*/ 	.word	0xffffffff


	//   ....[67]....
        /*0200*/ 	.word	0xffffffff


	//   ....[68]....
        /*0204*/ 	.word	0xffffffff


	//   ....[69]....
        /*0208*/ 	.word	0xffffffff


	//   ....[70]....
        /*020c*/ 	.word	0xffffffff


	//   ....[71]....
        /*0210*/ 	.word	0xffffffff


	//   ....[72]....
        /*0214*/ 	.word	0xffffffff


	//   ....[73]....
        /*0218*/ 	.word	0xffffffff


	//   ....[74]....
        /*021c*/ 	.word	0xffffffff


	//   ....[75]....
        /*0220*/ 	.word	0xffffffff


	//   ....[76]....
        /*0224*/ 	.word	0xffffffff


	//   ....[77]....
        /*0228*/ 	.word	0xffffffff


	//   ....[78]....
        /*022c*/ 	.word	0xffffffff


	//   ....[79]....
        /*0230*/ 	.word	0xffffffff


	//   ....[80]....
        /*0234*/ 	.word	0xffffffff


	//   ....[81]....
        /*0238*/ 	.word	0xffffffff


	//   ....[82]....
        /*023c*/ 	.word	0xffffffff


	//   ....[83]....
        /*0240*/ 	.word	0xffffffff


	//   ....[84]....
        /*0244*/ 	.word	0xffffffff


	//   ....[85]....
        /*0248*/ 	.word	0xffffffff


	//   ....[86]....
        /*024c*/ 	.word	0xffffffff


	//   ....[87]....
        /*0250*/ 	.word	0xffffffff


	//   ....[88]....
        /*0254*/ 	.word	0xffffffff


	//   ....[89]....
        /*0258*/ 	.word	0xffffffff


	//   ....[90]....
        /*025c*/ 	.word	0xffffffff


	//   ....[91]....
        /*0260*/ 	.word	0xffffffff


	//   ....[92]....
        /*0264*/ 	.word	0xffffffff


	//   ....[93]....
        /*0268*/ 	.word	0xffffffff


	//   ....[94]....
        /*026c*/ 	.word	0xffffffff


	//   ....[95]....
        /*0270*/ 	.word	0xffffffff


	//   ....[96]....
        /*0274*/ 	.word	0xffffffff


	//   ....[97]....
        /*0278*/ 	.word	0xffffffff


	//   ....[98]....
        /*027c*/ 	.word	0xffffffff


	//   ....[99]....
        /*0280*/ 	.word	0xffffffff


	//   ....[100]....
        /*0284*/ 	.word	0xffffffff


	//   ....[101]....
        /*0288*/ 	.word	0xffffffff


	//   ....[102]....
        /*028c*/ 	.word	0xffffffff


	//   ....[103]....
        /*0290*/ 	.word	0xffffffff


	//   ....[104]....
        /*0294*/ 	.word	0xffffffff


	//   ....[105]....
        /*0298*/ 	.word	0xffffffff


	//   ....[106]....
        /*029c*/ 	.word	0xffffffff


	//   ....[107]....
        /*02a0*/ 	.word	0xffffffff


	//   ....[108]....
        /*02a4*/ 	.word	0xffffffff


	//   ....[109]....
        /*02a8*/ 	.word	0xffffffff


	//   ....[110]....
        /*02ac*/ 	.word	0xffffffff


	//   ....[111]....
        /*02b0*/ 	.word	0xffffffff


	//   ....[112]....
        /*02b4*/ 	.word	0xffffffff


	//   ....[113]....
        /*02b8*/ 	.word	0xffffffff


	//   ....[114]....
        /*02bc*/ 	.word	0xffffffff


	//   ....[115]....
        /*02c0*/ 	.word	0xffffffff


	//   ....[116]....
        /*02c4*/ 	.word	0xffffffff


	//   ....[117]....
        /*02c8*/ 	.word	0xffffffff


	//   ....[118]....
        /*02cc*/ 	.word	0xffffffff


	//   ....[119]....
        /*02d0*/ 	.word	0xffffffff


	//   ....[120]....
        /*02d4*/ 	.word	0xffffffff


	//   ....[121]....
        /*02d8*/ 	.word	0xffffffff


	//   ....[122]....
        /*02dc*/ 	.word	0xffffffff


	//   ....[123]....
        /*02e0*/ 	.word	0xffffffff


	//   ....[124]....
        /*02e4*/ 	.word	0xffffffff


	//   ....[125]....
        /*02e8*/ 	.word	0x0500000f


	//   ....[126]....
        /*02ec*/ 	.word	0x0500000f


	//   ....[127]....
        /*02f0*/ 	.word	0x0500000f


	//   ....[128]....
        /*02f4*/ 	.word	0x0500000f


	//   ....[129]....
        /*02f8*/ 	.word	0x0500000f


	//   ....[130]....
        /*02fc*/ 	.word	0x0500000f


	//   ....[131]....
        /*0300*/ 	.word	0x0500000f


	//   ....[132]....
        /*0304*/ 	.word	0x0500000f


	//   ....[133]....
        /*0308*/ 	.word	0x0500000f


	//   ....[134]....
        /*030c*/ 	.word	0x0500000f


	//   ....[135]....
        /*0310*/ 	.word	0x0500000f


	//   ....[136]....
        /*0314*/ 	.word	0x0500000f


	//   ....[137]....
        /*0318*/ 	.word	0x0500000f


	//   ....[138]....
        /*031c*/ 	.word	0x0500000f


	//   ....[139]....
        /*0320*/ 	.word	0x0500000f


	//   ....[140]....
        /*0324*/ 	.word	0x0500000f


	//   ....[141]....
        /*0328*/ 	.word	0x0500000f


	//   ....[142]....
        /*032c*/ 	.word	0x0500000f


	//   ....[143]....
        /*0330*/ 	.word	0x0500000f


	//   ....[144]....
        /*0334*/ 	.word	0x0500000f


	//   ....[145]....
        /*0338*/ 	.word	0x0500000f


	//   ....[146]....
        /*033c*/ 	.word	0x0500000f


	//   ....[147]....
        /*0340*/ 	.word	0x0500000f


	//   ....[148]....
        /*0344*/ 	.word	0x0500000f


	//   ....[149]....
        /*0348*/ 	.word	0x0500000f


	//   ....[150]....
        /*034c*/ 	.word	0x0500000f


	//   ....[151]....
        /*0350*/ 	.word	0x0500000f


	//   ....[152]....
        /*0354*/ 	.word	0x0500000f


	//   ....[153]....
        /*0358*/ 	.word	0x0500000f


	//   ....[154]....
        /*035c*/ 	.word	0x0500000f


	//   ....[155]....
        /*0360*/ 	.word	0x0500000f


	//   ....[156]....
        /*0364*/ 	.word	0x0500000f


	//   ....[157]....
        /*0368*/ 	.word	0x0500000f


	//   ....[158]....
        /*036c*/ 	.word	0x0500000f


	//   ....[159]....
        /*0370*/ 	.word	0x0500000f


	//   ....[160]....
        /*0374*/ 	.word	0x0500000f


	//   ....[161]....
        /*0378*/ 	.word	0x0500000f


	//   ....[162]....
        /*037c*/ 	.word	0x0500000f


	//   ....[163]....
        /*0380*/ 	.word	0x0500000f


	//   ....[164]....
        /*0384*/ 	.word	0x0500000f


	//   ....[165]....
        /*0388*/ 	.word	0x0500000f


	//   ....[166]....
        /*038c*/ 	.word	0x0500000f


	//   ....[167]....
        /*0390*/ 	.word	0x0500000f


	//   ....[168]....
        /*0394*/ 	.word	0x0500000f


	//   ....[169]....
        /*0398*/ 	.word	0x0500000f


	//   ....[170]....
        /*039c*/ 	.word	0x0500000f


	//   ....[171]....
        /*03a0*/ 	.word	0x0500000f


	//   ....[172]....
        /*03a4*/ 	.word	0x0500000f


	//   ....[173]....
        /*03a8*/ 	.word	0x0500000f


	//   ....[174]....
        /*03ac*/ 	.word	0x0500000f


	//   ....[175]....
        /*03b0*/ 	.word	0x0500000f


	//   ....[176]....
        /*03b4*/ 	.word	0x0500000f


	//   ....[177]....
        /*03b8*/ 	.word	0x0500000f


	//   ....[178]....
        /*03bc*/ 	.word	0x0500000f


	//   ....[179]....
        /*03c0*/ 	.word	0x0500000f


	//   ....[180]....
        /*03c4*/ 	.word	0x0500000f


	//   ....[181]....
        /*03c8*/ 	.word	0x0500000f


	//   ....[182]....
        /*03cc*/ 	.word	0x0500000f


	//   ....[183]....
        /*03d0*/ 	.word	0x0500000f


	//----- nvinfo : EIATTR_COOP_GROUP_INSTR_OFFSETS
	.align		4
.L_828:
        /*03d4*/ 	.byte	0x04, 0x28
        /*03d6*/ 	.short	(.L_830 - .L_829)


	//   ....[0]....
.L_829:
        /*03d8*/ 	.word	0x00000070


	//   ....[1]....
        /*03dc*/ 	.word	0x000000b0


	//   ....[2]....
        /*03e0*/ 	.word	0x00000290


	//   ....[3]....
        /*03e4*/ 	.word	0x000003f0


	//   ....[4]....
        /*03e8*/ 	.word	0x00000510


	//   ....[5]....
        /*03ec*/ 	.word	0x00000670


	//   ....[6]....
        /*03f0*/ 	.word	0x00001cc0


	//   ....[7]....
        /*03f4*/ 	.word	0x00003df0


	//   ....[8]....
        /*03f8*/ 	.word	0x00004560


	//   ....[9]....
        /*03fc*/ 	.word	0x00004fa0


	//   ....[10]....
        /*0400*/ 	.word	0x000055a0


	//   ....[11]....
        /*0404*/ 	.word	0x00005650


	//   ....[12]....
        /*0408*/ 	.word	0x000058c0


	//   ....[13]....
        /*040c*/ 	.word	0x00005930


	//   ....[14]....
        /*0410*/ 	.word	0x000061d0


	//   ....[15]....
        /*0414*/ 	.word	0x00006970


	//   ....[16]....
        /*0418*/ 	.word	0x00006ea0


	//   ....[17]....
        /*041c*/ 	.word	0x000075a0


	//   ....[18]....
        /*0420*/ 	.word	0x000076a0


	//   ....[19]....
        /*0424*/ 	.word	0x00007a50


	//   ....[20]....
        /*0428*/ 	.word	0x00007b70


	//   ....[21]....
        /*042c*/ 	.word	0x00008c00


	//   ....[22]....
        /*0430*/ 	.word	0x00009660


	//   ....[23]....
        /*0434*/ 	.word	0x00009710


	//   ....[24]....
        /*0438*/ 	.word	0x000099a0


	//   ....[25]....
        /*043c*/ 	.word	0x00009b60


	//   ....[26]....
        /*0440*/ 	.word	0x0000ab80


	//   ....[27]....
        /*0444*/ 	.word	0x0000b110


	//   ....[28]....
        /*0448*/ 	.word	0x0000b640


	//   ....[29]....
        /*044c*/ 	.word	0x0000bd30


	//   ....[30]....
        /*0450*/ 	.word	0x0000be30


	//   ....[31]....
        /*0454*/ 	.word	0x0000c1f0


	//   ....[32]....
        /*0458*/ 	.word	0x0000c310


	//   ....[33]....
        /*045c*/ 	.word	0x0000d3a0


	//   ....[34]....
        /*0460*/ 	.word	0x0000d470


	//   ....[35]....
        /*0464*/ 	.word	0x0000d4b0


	//   ....[36]....
        /*0468*/ 	.word	0x0000d550


	//   ....[37]....
        /*046c*/ 	.word	0x0000d580


	//   ....[38]....
        /*0470*/ 	.word	0x0000ee90


	//   ....[39]....
        /*0474*/ 	.word	0x0000f4d0


	//   ....[40]....
        /*0478*/ 	.word	0x0000f500


	//   ....[41]....
        /*047c*/ 	.word	0x0000f520


	//   ....[42]....
        /*0480*/ 	.word	0x0000f540


	//   ....[43]....
        /*0484*/ 	.word	0x0000fbc0


	//   ....[44]....
        /*0488*/ 	.word	0x0000fbe0


	//   ....[45]....
        /*048c*/ 	.word	0x0000fe10


	//   ....[46]....
        /*0490*/ 	.word	0x0000fe30


	//   ....[47]....
        /*0494*/ 	.word	0x000109d0


	//   ....[48]....
        /*0498*/ 	.word	0x00010a00


	//   ....[49]....
        /*049c*/ 	.word	0x00010c40


	//   ....[50]....
        /*04a0*/ 	.word	0x00010c60


	//   ....[51]....
        /*04a4*/ 	.word	0x00010f20


	//   ....[52]....
        /*04a8*/ 	.word	0x000110d0


	//   ....[53]....
        /*04ac*/ 	.word	0x00011100


	//   ....[54]....
        /*04b0*/ 	.word	0x00011130


	//   ....[55]....
        /*04b4*/ 	.word	0x00011160


	//   ....[56]....
        /*04b8*/ 	.word	0x00011190


	//   ....[57]....
        /*04bc*/ 	.word	0x000111c0


	//   ....[58]....
        /*04c0*/ 	.word	0x00011310


	//   ....[59]....
        /*04c4*/ 	.word	0x00011340


	//   ....[60]....
        /*04c8*/ 	.word	0x00011370


	//   ....[61]....
        /*04cc*/ 	.word	0x000113a0


	//   ....[62]....
        /*04d0*/ 	.word	0x000113d0


	//   ....[63]....
        /*04d4*/ 	.word	0x00011400


	//   ....[64]....
        /*04d8*/ 	.word	0x00011490


	//   ....[65]....
        /*04dc*/ 	.word	0x000114f0


	//   ....[66]....
        /*04e0*/ 	.word	0x00011580


	//   ....[67]....
        /*04e4*/ 	.word	0x000132e0


	//   ....[68]....
        /*04e8*/ 	.word	0x00013300


	//   ....[69]....
        /*04ec*/ 	.word	0x00013390


	//   ....[70]....
        /*04f0*/ 	.word	0x000133b0


	//   ....[71]....
        /*04f4*/ 	.word	0x00013430


	//   ....[72]....
        /*04f8*/ 	.word	0x00013450


	//   ....[73]....
        /*04fc*/ 	.word	0x00013460


	//   ....[74]....
        /*0500*/ 	.word	0x00013470


	//   ....[75]....
        /*0504*/ 	.word	0x00013bb0


	//   ....[76]....
        /*0508*/ 	.word	0x00013be0


	//   ....[77]....
        /*050c*/ 	.word	0x00013c80


	//   ....[78]....
        /*0510*/ 	.word	0x00013ca0


	//   ....[79]....
        /*0514*/ 	.word	0x00013d20


	//   ....[80]....
        /*0518*/ 	.word	0x00013d40


	//   ....[81]....
        /*051c*/ 	.word	0x00013d50


	//   ....[82]....
        /*0520*/ 	.word	0x00013d60


	//   ....[83]....
        /*0524*/ 	.word	0x000141d0


	//   ....[84]....
        /*0528*/ 	.word	0x00014200


	//   ....[85]....
        /*052c*/ 	.word	0x000143f0


	//   ....[86]....
        /*0530*/ 	.word	0x00014430


	//   ....[87]....
        /*0534*/ 	.word	0x00014440


	//   ....[88]....
        /*0538*/ 	.word	0x00014450


	//   ....[89]....
        /*053c*/ 	.word	0x000145a0


	//   ....[90]....
        /*0540*/ 	.word	0x000146f0


	//   ....[91]....
        /*0544*/ 	.word	0x00014f20


	//   ....[92]....
        /*0548*/ 	.word	0x00014f40


	//   ....[93]....
        /*054c*/ 	.word	0x00014f90


	//   ....[94]....
        /*0550*/ 	.word	0x00014fa0


	//   ....[95]....
        /*0554*/ 	.word	0x00014fe0


	//   ....[96]....
        /*0558*/ 	.word	0x00014ff0


	//   ....[97]....
        /*055c*/ 	.word	0x00015000


	//   ....[98]....
        /*0560*/ 	.word	0x00015040


	//   ....[99]....
        /*0564*/ 	.word	0x00015360


	//   ....[100]....
        /*0568*/ 	.word	0x000153a0


	//   ....[101]....
        /*056c*/ 	.word	0x000153c0


	//   ....[102]....
        /*0570*/ 	.word	0x000153e0


	//   ....[103]....
        /*0574*/ 	.word	0x00015410


	//   ....[104]....
        /*0578*/ 	.word	0x00015430


	//   ....[105]....
        /*057c*/ 	.word	0x00015530


	//   ....[106]....
        /*0580*/ 	.word	0x00015680


	//   ....[107]....
        /*0584*/ 	.word	0x00015c80


	//   ....[108]....
        /*0588*/ 	.word	0x00015cd0


	//   ....[109]....
        /*058c*/ 	.word	0x00015d00


	//   ....[110]....
        /*0590*/ 	.word	0x00015d30


	//   ....[111]....
        /*0594*/ 	.word	0x00015d40


	//   ....[112]....
        /*0598*/ 	.word	0x00015d70


	//   ....[113]....
        /*059c*/ 	.word	0x00015da0


	//   ....[114]....
        /*05a0*/ 	.word	0x00015dd0


	//   ....[115]....
        /*05a4*/ 	.word	0x00015f50


	//   ....[116]....
        /*05a8*/ 	.word	0x00015f80


	//   ....[117]....
        /*05ac*/ 	.word	0x00015fb0


	//   ....[118]....
        /*05b0*/ 	.word	0x00015fe0


	//   ....[119]....
        /*05b4*/ 	.word	0x00016010


	//   ....[120]....
        /*05b8*/ 	.word	0x00016040


	//   ....[121]....
        /*05bc*/ 	.word	0x00016100


	//   ....[122]....
        /*05c0*/ 	.word	0x00016120


	//   ....[123]....
        /*05c4*/ 	.word	0x00016190


	//   ....[124]....
        /*05c8*/ 	.word	0x00016830


	//   ....[125]....
        /*05cc*/ 	.word	0x00016f40


	//   ....[126]....
        /*05d0*/ 	.word	0x00017030


	//   ....[127]....
        /*05d4*/ 	.word	0x000170d0


	//   ....[128]....
        /*05d8*/ 	.word	0x00017130


	//   ....[129]....
        /*05dc*/ 	.word	0x00017220


	//   ....[130]....
        /*05e0*/ 	.word	0x00017290


	//   ....[131]....
        /*05e4*/ 	.word	0x00017380


	//   ....[132]....
        /*05e8*/ 	.word	0x000173f0


	//   ....[133]....
        /*05ec*/ 	.word	0x00017490


	//   ....[134]....
        /*05f0*/ 	.word	0x00017580


	//   ....[135]....
        /*05f4*/ 	.word	0x000175f0


	//   ....[136]....
        /*05f8*/ 	.word	0x00017650


	//   ....[137]....
        /*05fc*/ 	.word	0x00017740


	//   ....[138]....
        /*0600*/ 	.word	0x000177a0


	//   ....[139]....
        /*0604*/ 	.word	0x000178a0


	//   ....[140]....
        /*0608*/ 	.word	0x00017900


	//   ....[141]....
        /*060c*/ 	.word	0x000179e0


	//   ....[142]....
        /*0610*/ 	.word	0x00017b20


	//   ....[143]....
        /*0614*/ 	.word	0x00017c20


	//   ....[144]....
        /*0618*/ 	.word	0x00017e90


	//   ....[145]....
        /*061c*/ 	.word	0x00017ee0


	//   ....[146]....
        /*0620*/ 	.word	0x000180b0


	//   ....[147]....
        /*0624*/ 	.word	0x00018100


	//   ....[148]....
        /*0628*/ 	.word	0x000182d0


	//   ....[149]....
        /*062c*/ 	.word	0x00018320


	//   ....[150]....
        /*0630*/ 	.word	0x00018410


	//   ....[151]....
        /*0634*/ 	.word	0x000184b0


	//   ....[152]....
        /*0638*/ 	.word	0x00018510


	//   ....[153]....
        /*063c*/ 	.word	0x000185c0


	//   ....[154]....
        /*0640*/ 	.word	0x00018620


	//   ....[155]....
        /*0644*/ 	.word	0x000186d0


	//   ....[156]....
        /*0648*/ 	.word	0x00018730


	//   ....[157]....
        /*064c*/ 	.word	0x000187e0


	//   ....[158]....
        /*0650*/ 	.word	0x000188d0


	//   ....[159]....
        /*0654*/ 	.word	0x000189a0


	//   ....[160]....
        /*0658*/ 	.word	0x00018ac0


	//   ....[161]....
        /*065c*/ 	.word	0x00018bc0


	//   ....[162]....
        /*0660*/ 	.word	0x00018cf0


	//   ....[163]....
        /*0664*/ 	.word	0x00018dd0


	//   ....[164]....
        /*0668*/ 	.word	0x00018ed0


	//   ....[165]....
        /*066c*/ 	.word	0x00018fb0


	//   ....[166]....
        /*0670*/ 	.word	0x00019040


	//   ....[167]....
        /*0674*/ 	.word	0x000190e0


	//   ....[168]....
        /*0678*/ 	.word	0x00019200


	//   ....[169]....
        /*067c*/ 	.word	0x00019270


	//   ....[170]....
        /*0680*/ 	.word	0x000192e0


	//   ....[171]....
        /*0684*/ 	.word	0x00019350


	//   ....[172]....
        /*0688*/ 	.word	0x000193c0


	//   ....[173]....
        /*068c*/ 	.word	0x00019440


	//   ....[174]....
        /*0690*/ 	.word	0x000194d0


	//   ....[175]....
        /*0694*/ 	.word	0x00019560


	//   ....[176]....
        /*0698*/ 	.word	0x000195d0


	//   ....[177]....
        /*069c*/ 	.word	0x00019640


	//   ....[178]....
        /*06a0*/ 	.word	0x000196b0


	//   ....[179]....
        /*06a4*/ 	.word	0x00019730


	//   ....[180]....
        /*06a8*/ 	.word	0x000197a0


	//   ....[181]....
        /*06ac*/ 	.word	0x00019840


	//   ....[182]....
        /*06b0*/ 	.word	0x000198d0


	//   ....[183]....
        /*06b4*/ 	.word	0x000199f0


	//----- nvinfo : EIATTR_REG_RECONFIG
	.align		4
.L_830:
        /*06b8*/ 	.byte	0x01, 0x54
	.zero		2


	//----- nvinfo : EIATTR_SYSCALL_OFFSETS
	.align		4
        /*06bc*/ 	.byte	0x04, 0x46
        /*06be*/ 	.short	(.L_832 - .L_831)


	//   ....[0]....
.L_831:
        /*06c0*/ 	.word	0x00003fc0


	//   ....[1]....
        /*06c4*/ 	.word	0x000126b0


	//   ....[2]....
        /*06c8*/ 	.word	0x00012800


	//   ....[3]....
        /*06cc*/ 	.word	0x000128f0


	//   ....[4]....
        /*06d0*/ 	.word	0x00013790


	//----- nvinfo : EIATTR_MBARRIER_INSTR_OFFSETS
	.align		4
.L_832:
        /*06d4*/ 	.byte	0x04, 0x39
        /*06d6*/ 	.short	(.L_834 - .L_833)


	//   ....[0]....
.L_833:
        /*06d8*/ 	.word	0x00000180
        /*06dc*/ 	.word	0x000000ff
        /*06e0*/ 	.word	0x00028c00
        /*06e4*/ 	.short	0x0100
        /*06e6*/ 	.byte	0x08
	.zero		1


	//   ....[1]....
        /*06e8*/ 	.word	0x00000190
        /*06ec*/ 	.word	0x000000ff
        /*06f0*/ 	.word	0x00028c20
        /*06f4*/ 	.short	0x0100
        /*06f6*/ 	.byte	0x08
	.zero		1


	//   ....[2]....
        /*06f8*/ 	.word	0x00000240
        /*06fc*/ 	.word	0x000000ff
        /*0700*/ 	.word	0x00028c30
        /*0704*/ 	.short	0x0100
        /*0706*/ 	.byte	0x06
	.zero		1


	//   ....[3]....
        /*0708*/ 	.word	0x00000250
        /*070c*/ 	.word	0x000000ff
        /*0710*/ 	.word	0x00028c40
        /*0714*/ 	.short	0x0100
        /*0716*/ 	.byte	0x06
	.zero		1


	//   ....[4]....
        /*0718*/ 	.word	0x00000260
        /*071c*/ 	.word	0x000000ff
        /*0720*/ 	.word	0x00028c38
        /*0724*/ 	.short	0x0100
        /*0726*/ 	.byte	0x06
	.zero		1


	//   ....[5]....
        /*0728*/ 	.word	0x00000270
        /*072c*/ 	.word	0x000000ff
        /*0730*/ 	.word	0x00028c48
        /*0734*/ 	.short	0x0100
        /*0736*/ 	.byte	0x06
	.zero		1


	//   ....[6]....
        /*0738*/ 	.word	0x000003a0
        /*073c*/ 	.word	0x000000ff
        /*0740*/ 	.word	0x00028c50
        /*0744*/ 	.short	0x0100
        /*0746*/ 	.byte	0x08
	.zero		1


	//   ....[7]....
        /*0748*/ 	.word	0x000003b0
        /*074c*/ 	.word	0x000000ff
        /*0750*/ 	.word	0x00028c60
        /*0754*/ 	.short	0x0100
        /*0756*/ 	.byte	0x08
	.zero		1


	//   ....[8]....
        /*0758*/ 	.word	0x000003c0
        /*075c*/ 	.word	0x000000ff
        /*0760*/ 	.word	0x00028c58
        /*0764*/ 	.short	0x0100
        /*0766*/ 	.byte	0x08
	.zero		1


	//   ....[9]....
        /*0768*/ 	.word	0x000003d0
        /*076c*/ 	.word	0x000000ff
        /*0770*/ 	.word	0x00028c68
        /*0774*/ 	.short	0x0100
        /*0776*/ 	.byte	0x08
	.zero		1


	//   ....[10]....
        /*0778*/ 	.word	0x000004c0
        /*077c*/ 	.word	0x000000ff
        /*0780*/ 	.word	0x00028c70
        /*0784*/ 	.short	0x0100
        /*0786*/ 	.byte	0x06
	.zero		1


	//   ....[11]....
        /*0788*/ 	.word	0x000004d0
        /*078c*/ 	.word	0x000000ff
        /*0790*/ 	.word	0x00028c80
        /*0794*/ 	.short	0x0100
        /*0796*/ 	.byte	0x06
	.zero		1


	//   ....[12]....
        /*0798*/ 	.word	0x000004e0
        /*079c*/ 	.word	0x000000ff
        /*07a0*/ 	.word	0x00028c78
        /*07a4*/ 	.short	0x0100
        /*07a6*/ 	.byte	0x06
	.zero		1


	//   ....[13]....
        /*07a8*/ 	.word	0x000004f0
        /*07ac*/ 	.word	0x000000ff
        /*07b0*/ 	.word	0x00028c88
        /*07b4*/ 	.short	0x0100
        /*07b6*/ 	.byte	0x06
	.zero		1


	//   ....[14]....
        /*07b8*/ 	.word	0x00000620
        /*07bc*/ 	.word	0x000000ff
        /*07c0*/ 	.word	0x00028c90
        /*07c4*/ 	.short	0x0100
        /*07c6*/ 	.byte	0x08
	.zero		1


	//   ....[15]....
        /*07c8*/ 	.word	0x00000630
        /*07cc*/ 	.word	0x000000ff
        /*07d0*/ 	.word	0x00028ca0
        /*07d4*/ 	.short	0x0100
        /*07d6*/ 	.byte	0x08
	.zero		1


	//   ....[16]....
        /*07d8*/ 	.word	0x00000640
        /*07dc*/ 	.word	0x000000ff
        /*07e0*/ 	.word	0x00028c98
        /*07e4*/ 	.short	0x0100
        /*07e6*/ 	.byte	0x08
	.zero		1


	//   ....[17]....
        /*07e8*/ 	.word	0x00000650
        /*07ec*/ 	.word	0x000000ff
        /*07f0*/ 	.word	0x00028ca8
        /*07f4*/ 	.short	0x0100
        /*07f6*/ 	.byte	0x08
	.zero		1


	//   ....[18]....
        /*07f8*/ 	.word	0x00000790
        /*07fc*/ 	.word	0x000000ff
        /*0800*/ 	.word	0x00028cb0
        /*0804*/ 	.short	0x0100
        /*0806*/ 	.byte	0x08
	.zero		1


	//   ....[19]....
        /*0808*/ 	.word	0x000007a0
        /*080c*/ 	.word	0x000000ff
        /*0810*/ 	.word	0x00028cc0
        /*0814*/ 	.short	0x0100
        /*0816*/ 	.byte	0x08
	.zero		1


	//   ....[20]....
        /*0818*/ 	.word	0x000007b0
        /*081c*/ 	.word	0x000000ff
        /*0820*/ 	.word	0x00028cb8
        /*0824*/ 	.short	0x0100
        /*0826*/ 	.byte	0x08
	.zero		1


	//   ....[21]....
        /*0828*/ 	.word	0x000007c0
        /*082c*/ 	.word	0x000000ff
        /*0830*/ 	.word	0x00028cc8
        /*0834*/ 	.short	0x0100
        /*0836*/ 	.byte	0x08
	.zero		1


	//   ....[22]....
        /*0838*/ 	.word	0x00001dd0
        /*083c*/ 	.word	0x000000ff
        /*0840*/ 	.word	0x00028c50
        /*0844*/ 	.short	0x010a
        /*0846*/ 	.byte	0x15
	.zero		1


	//   ....[23]....
        /*0848*/ 	.word	0x00002090
        /*084c*/ 	.word	0x000000ff
        /*0850*/ 	.word	0x00000000
        /*0854*/ 	.short	0x0101
        /*0856*/ 	.byte	0x06
	.zero		1


	//   ....[24]....
        /*0858*/ 	.word	0x000029d0
        /*085c*/ 	.word	0x000000ff
        /*0860*/ 	.word	0x00028c50
        /*0864*/ 	.short	0x010a
        /*0866*/ 	.byte	0x15
	.zero		1


	//   ....[25]....
        /*0868*/ 	.word	0x00002a10
        /*086c*/ 	.word	0x000000ff
        /*0870*/ 	.word	0x00028c50
        /*0874*/ 	.short	0x010a
        /*0876*/ 	.byte	0x15
	.zero		1


	//   ....[26]....
        /*0878*/ 	.word	0x00002bf0
        /*087c*/ 	.word	0x000000ff
        /*0880*/ 	.word	0x00000000
        /*0884*/ 	.short	0x0101
        /*0886*/ 	.byte	0x06
	.zero		1


	//   ....[27]....
        /*0888*/ 	.word	0x00004040
        /*088c*/ 	.word	0x000000ff
        /*0890*/ 	.word	0x00028c00
        /*0894*/ 	.short	0x010a
        /*0896*/ 	.byte	0x29
	.zero		1


	//   ....[28]....
        /*0898*/ 	.word	0x000040c0
        /*089c*/ 	.word	0x00000007
        /*08a0*/ 	.word	0x00028c30
        /*08a4*/ 	.short	0x010a
        /*08a6*/ 	.byte	0x3f
	.zero		1


	//   ....[29]....
        /*08a8*/ 	.word	0x00004100
        /*08ac*/ 	.word	0x00000007
        /*08b0*/ 	.word	0x00028c30
        /*08b4*/ 	.short	0x010a
        /*08b6*/ 	.byte	0x3f
	.zero		1


	//   ....[30]....
        /*08b8*/ 	.word	0x000046b0
        /*08bc*/ 	.word	0x000000ff
        /*08c0*/ 	.word	0x00000000
        /*08c4*/ 	.short	0x0101
        /*08c6*/ 	.byte	0x06
	.zero		1


	//   ....[31]....
        /*08c8*/ 	.word	0x00005f90
        /*08cc*/ 	.word	0x00000007
        /*08d0*/ 	.word	0x00028c50
        /*08d4*/ 	.short	0x010a
        /*08d6*/ 	.byte	0x3f
	.zero		1


	//   ....[32]....
        /*08d8*/ 	.word	0x00005fd0
        /*08dc*/ 	.word	0x00000007
        /*08e0*/ 	.word	0x00028c50
        /*08e4*/ 	.short	0x010a
        /*08e6*/ 	.byte	0x3f
	.zero		1


	//   ....[33]....
        /*08e8*/ 	.word	0x000062b0
        /*08ec*/ 	.word	0x000000ff
        /*08f0*/ 	.word	0x00000000
        /*08f4*/ 	.short	0x0101
        /*08f6*/ 	.byte	0x0b
	.zero		1


	//   ....[34]....
        /*08f8*/ 	.word	0x000065d0
        /*08fc*/ 	.word	0x000000ff
        /*0900*/ 	.word	0x00028c30
        /*0904*/ 	.short	0x010a
        /*0906*/ 	.byte	0x16
	.zero		1


	//   ....[35]....
        /*0908*/ 	.word	0x00006610
        /*090c*/ 	.word	0x000000ff
        /*0910*/ 	.word	0x00028c30
        /*0914*/ 	.short	0x010a
        /*0916*/ 	.byte	0x16
	.zero		1


	//   ....[36]....
        /*0918*/ 	.word	0x00006ab0
        /*091c*/ 	.word	0x000000ff
        /*0920*/ 	.word	0x00000000
        /*0924*/ 	.short	0x0101
        /*0926*/ 	.byte	0x06
	.zero		1


	//   ....[37]....
        /*0928*/ 	.word	0x000089c0
        /*092c*/ 	.word	0x000000ff
        /*0930*/ 	.word	0x00028c50
        /*0934*/ 	.short	0x010a
        /*0936*/ 	.byte	0x16
	.zero		1


	//   ....[38]....
        /*0938*/ 	.word	0x00008a00
        /*093c*/ 	.word	0x000000ff
        /*0940*/ 	.word	0x00028c50
        /*0944*/ 	.short	0x010a
        /*0946*/ 	.byte	0x16
	.zero		1


	//   ....[39]....
        /*0948*/ 	.word	0x00008cb0
        /*094c*/ 	.word	0x000000ff
        /*0950*/ 	.word	0x00000000
        /*0954*/ 	.short	0x0101
        /*0956*/ 	.byte	0x16
	.zero		1


	//   ....[40]....
        /*0958*/ 	.word	0x00009050
        /*095c*/ 	.word	0x000000ff
        /*0960*/ 	.word	0x00028c30
        /*0964*/ 	.short	0x010a
        /*0966*/ 	.byte	0x16
	.zero		1


	//   ....[41]....
        /*0968*/ 	.word	0x00009090
        /*096c*/ 	.word	0x000000ff
        /*0970*/ 	.word	0x00028c30
        /*0974*/ 	.short	0x010a
        /*0976*/ 	.byte	0x16
	.zero		1


	//   ....[42]....
        /*0978*/ 	.word	0x000094b0
        /*097c*/ 	.word	0x000000ff
        /*0980*/ 	.word	0x00000000
        /*0984*/ 	.short	0x0101
        /*0986*/ 	.byte	0x06
	.zero		1


	//   ....[43]....
        /*0988*/ 	.word	0x0000a940
        /*098c*/ 	.word	0x000000ff
        /*0990*/ 	.word	0x00028c50
        /*0994*/ 	.short	0x010a
        /*0996*/ 	.byte	0x16
	.zero		1


	//   ....[44]....
        /*0998*/ 	.word	0x0000a980
        /*099c*/ 	.word	0x000000ff
        /*09a0*/ 	.word	0x00028c50
        /*09a4*/ 	.short	0x010a
        /*09a6*/ 	.byte	0x16
	.zero		1


	//   ....[45]....
        /*09a8*/ 	.word	0x0000ac10
        /*09ac*/ 	.word	0x000000ff
        /*09b0*/ 	.word	0x00000000
        /*09b4*/ 	.short	0x0101
        /*09b6*/ 	.byte	0x16
	.zero		1


	//   ....[46]....
        /*09b8*/ 	.word	0x0000ad70
        /*09bc*/ 	.word	0x000000ff
        /*09c0*/ 	.word	0x00028c30
        /*09c4*/ 	.short	0x010a
        /*09c6*/ 	.byte	0x14
	.zero		1


	//   ....[47]....
        /*09c8*/ 	.word	0x0000adb0
        /*09cc*/ 	.word	0x000000ff
        /*09d0*/ 	.word	0x00028c30
        /*09d4*/ 	.short	0x010a
        /*09d6*/ 	.byte	0x14
	.zero		1


	//   ....[48]....
        /*09d8*/ 	.word	0x0000b250
        /*09dc*/ 	.word	0x000000ff
        /*09e0*/ 	.word	0x00000000
        /*09e4*/ 	.short	0x0101
        /*09e6*/ 	.byte	0x06
	.zero		1


	//   ....[49]....
        /*09e8*/ 	.word	0x0000d160
        /*09ec*/ 	.word	0x000000ff
        /*09f0*/ 	.word	0x00028c50
        /*09f4*/ 	.short	0x010a
        /*09f6*/ 	.byte	0x14
	.zero		1


	//   ....[50]....
        /*09f8*/ 	.word	0x0000d1a0
        /*09fc*/ 	.word	0x000000ff
        /*0a00*/ 	.word	0x00028c50
        /*0a04*/ 	.short	0x010a
        /*0a06*/ 	.byte	0x14
	.zero		1


	//   ....[51]....
        /*0a08*/ 	.word	0x0000d450
        /*0a0c*/ 	.word	0x000000ff
        /*0a10*/ 	.word	0x00000000
        /*0a14*/ 	.short	0x0101
        /*0a16*/ 	.byte	0x14
	.zero		1


	//   ....[52]....
        /*0a18*/ 	.word	0x0000fbd0
        /*0a1c*/ 	.word	0x000000ff
        /*0a20*/ 	.word	0x00000000
        /*0a24*/ 	.short	0x0101
        /*0a26*/ 	.byte	0x04
	.zero		1


	//   ....[53]....
        /*0a28*/ 	.word	0x000130a0
        /*0a2c*/ 	.word	0x0000001b
        /*0a30*/ 	.word	0x00028c40
        /*0a34*/ 	.short	0x010a
        /*0a36*/ 	.byte	0x3f
	.zero		1


	//   ....[54]....
        /*0a38*/ 	.word	0x00013570
        /*0a3c*/ 	.word	0x0000001b
        /*0a40*/ 	.word	0x00028c30
        /*0a44*/ 	.short	0x0107
        /*0a46*/ 	.byte	0x3f
	.zero		1


	//   ....[55]....
        /*0a48*/ 	.word	0x00013640
        /*0a4c*/ 	.word	0x0000001b
        /*0a50*/ 	.word	0x00028c30
        /*0a54*/ 	.short	0x0101
        /*0a56*/ 	.byte	0x3f
	.zero		1


	//   ....[56]....
        /*0a58*/ 	.word	0x00013e60
        /*0a5c*/ 	.word	0x00000017
        /*0a60*/ 	.word	0x00028c00
        /*0a64*/ 	.short	0x0107
        /*0a66*/ 	.byte	0x3f
	.zero		1


	//   ....[57]....
        /*0a68*/ 	.word	0x00013f50
        /*0a6c*/ 	.word	0x00000017
        /*0a70*/ 	.word	0x00028c00
        /*0a74*/ 	.short	0x0101
        /*0a76*/ 	.byte	0x3f
	.zero		1


	//   ....[58]....
        /*0a78*/ 	.word	0x00013f70
        /*0a7c*/ 	.word	0x00000017
        /*0a80*/ 	.word	0x00028c20
        /*0a84*/ 	.short	0x010a
        /*0a86*/ 	.byte	0x3f
	.zero		1


	//   ....[59]....
        /*0a88*/ 	.word	0x00014000
        /*0a8c*/ 	.word	0x0000001b
        /*0a90*/ 	.word	0x00028c60
        /*0a94*/ 	.short	0x010a
        /*0a96*/ 	.byte	0x3f
	.zero		1


	//   ....[60]....
        /*0a98*/ 	.word	0x00014910
        /*0a9c*/ 	.word	0x0000001b
        /*0aa0*/ 	.word	0x00028c50
        /*0aa4*/ 	.short	0x0107
        /*0aa6*/ 	.byte	0x3f
	.zero		1


	//   ....[61]....
        /*0aa8*/ 	.word	0x000149e0
        /*0aac*/ 	.word	0x0000001b
        /*0ab0*/ 	.word	0x00028c50
        /*0ab4*/ 	.short	0x0101
        /*0ab6*/ 	.byte	0x3f
	.zero		1


	//   ....[62]....
        /*0ab8*/ 	.word	0x00014d80
        /*0abc*/ 	.word	0x00000006
        /*0ac0*/ 	.word	0x00028c40
        /*0ac4*/ 	.short	0x010a
        /*0ac6*/ 	.byte	0x3f
	.zero		1


	//   ....[63]....
        /*0ac8*/ 	.word	0x000150c0
        /*0acc*/ 	.word	0x00000006
        /*0ad0*/ 	.word	0x00028c30
        /*0ad4*/ 	.short	0x0107
        /*0ad6*/ 	.byte	0x3f
	.zero		1


	//   ....[64]....
        /*0ad8*/ 	.word	0x00015180
        /*0adc*/ 	.word	0x00000006
        /*0ae0*/ 	.word	0x00028c30
        /*0ae4*/ 	.short	0x0101
        /*0ae6*/ 	.byte	0x3f
	.zero		1


	//   ....[65]....
        /*0ae8*/ 	.word	0x000151b0
        /*0aec*/ 	.word	0x00000006
        /*0af0*/ 	.word	0x00028c60
        /*0af4*/ 	.short	0x010a
        /*0af6*/ 	.byte	0x3f
	.zero		1


	//   ....[66]....
        /*0af8*/ 	.word	0x00015880
        /*0afc*/ 	.word	0x00000006
        /*0b00*/ 	.word	0x00028c50
        /*0b04*/ 	.short	0x0107
        /*0b06*/ 	.byte	0x3f
	.zero		1


	//   ....[67]....
        /*0b08*/ 	.word	0x00015940
        /*0b0c*/ 	.word	0x00000006
        /*0b10*/ 	.word	0x00028c50
        /*0b14*/ 	.short	0x0101
        /*0b16*/ 	.byte	0x3f
	.zero		1


	//   ....[68]....
        /*0b18*/ 	.word	0x000167b0
        /*0b1c*/ 	.word	0x00000005
        /*0b20*/ 	.word	0x00028c20
        /*0b24*/ 	.short	0x010a
        /*0b26*/ 	.byte	0x3f
	.zero		1


	//   ....[69]....
        /*0b28*/ 	.word	0x00016930
        /*0b2c*/ 	.word	0x00000003
        /*0b30*/ 	.word	0x00028c40
        /*0b34*/ 	.short	0x010a
        /*0b36*/ 	.byte	0x3f
	.zero		1


	//   ....[70]....
        /*0b38*/ 	.word	0x000169d0
        /*0b3c*/ 	.word	0x00000005
        /*0b40*/ 	.word	0x00028c40
        /*0b44*/ 	.short	0x010a
        /*0b46*/ 	.byte	0x3f
	.zero		1


	//   ....[71]....
        /*0b48*/ 	.word	0x00016a10
        /*0b4c*/ 	.word	0x00000003
        /*0b50*/ 	.word	0x00028c60
        /*0b54*/ 	.short	0x010a
        /*0b56*/ 	.byte	0x3f
	.zero		1


	//   ....[72]....
        /*0b58*/ 	.word	0x00016a50
        /*0b5c*/ 	.word	0x00000005
        /*0b60*/ 	.word	0x00028c60
        /*0b64*/ 	.short	0x010a
        /*0b66*/ 	.byte	0x3f
	.zero		1


	//   ....[73]....
        /*0b68*/ 	.word	0x00016ac0
        /*0b6c*/ 	.word	0x00000006
        /*0b70*/ 	.word	0x00028c50
        /*0b74*/ 	.short	0x010a
        /*0b76*/ 	.byte	0x3f
	.zero		1


	//   ....[74]....
        /*0b78*/ 	.word	0x00016b20
        /*0b7c*/ 	.word	0x00000005
        /*0b80*/ 	.word	0x00028c50
        /*0b84*/ 	.short	0x010a
        /*0b86*/ 	.byte	0x3f
	.zero		1


	//   ....[75]....
        /*0b88*/ 	.word	0x00016b80
        /*0b8c*/ 	.word	0x00000003
        /*0b90*/ 	.word	0x00028c00
        /*0b94*/ 	.short	0x010a
        /*0b96*/ 	.byte	0x3f
	.zero		1


	//   ....[76]....
        /*0b98*/ 	.word	0x00016bd0
        /*0b9c*/ 	.word	0x00000007
        /*0ba0*/ 	.word	0x00028c30
        /*0ba4*/ 	.short	0x010a
        /*0ba6*/ 	.byte	0x3f
	.zero		1


	//   ....[77]....
        /*0ba8*/ 	.word	0x00016c20
        /*0bac*/ 	.word	0x00000007
        /*0bb0*/ 	.word	0x00028c50
        /*0bb4*/ 	.short	0x010a
        /*0bb6*/ 	.byte	0x3f
	.zero		1


	//   ....[78]....
        /*0bb8*/ 	.word	0x00016c80
        /*0bbc*/ 	.word	0x00000006
        /*0bc0*/ 	.word	0x00028c30
        /*0bc4*/ 	.short	0x010a
        /*0bc6*/ 	.byte	0x3f
	.zero		1


	//   ....[79]....
        /*0bc8*/ 	.word	0x00016ce0
        /*0bcc*/ 	.word	0x0000000a
        /*0bd0*/ 	.word	0x00028c50
        /*0bd4*/ 	.short	0x010a
        /*0bd6*/ 	.byte	0x3f
	.zero		1


	//   ....[80]....
        /*0bd8*/ 	.word	0x00016d40
        /*0bdc*/ 	.word	0x00000006
        /*0be0*/ 	.word	0x00028c30
        /*0be4*/ 	.short	0x010a
        /*0be6*/ 	.byte	0x3f
	.zero		1


	//   ....[81]....
        /*0be8*/ 	.word	0x00016da0
        /*0bec*/ 	.word	0x0000000a
        /*0bf0*/ 	.word	0x00028c50
        /*0bf4*/ 	.short	0x010a
        /*0bf6*/ 	.byte	0x3f
	.zero		1


	//   ....[82]....
        /*0bf8*/ 	.word	0x00016e00
        /*0bfc*/ 	.word	0x00000006
        /*0c00*/ 	.word	0x00028c30
        /*0c04*/ 	.short	0x010a
        /*0c06*/ 	.byte	0x3f
	.zero		1


	//   ....[83]....
        /*0c08*/ 	.word	0x00016e60
        /*0c0c*/ 	.word	0x0000000a
        /*0c10*/ 	.word	0x00028c50
        /*0c14*/ 	.short	0x010a
        /*0c16*/ 	.byte	0x3f
	.zero		1


	//   ....[84]....
        /*0c18*/ 	.word	0x00016f80
        /*0c1c*/ 	.word	0x0000001b
        /*0c20*/ 	.word	0x00028c40
        /*0c24*/ 	.short	0x010a
        /*0c26*/ 	.byte	0x3f
	.zero		1


	//   ....[85]....
        /*0c28*/ 	.word	0x00017a20
        /*0c2c*/ 	.word	0x00000017
        /*0c30*/ 	.word	0x00028c20
        /*0c34*/ 	.short	0x010a
        /*0c36*/ 	.byte	0x3f
	.zero		1


	//   ....[86]....
        /*0c38*/ 	.word	0x00017a70
        /*0c3c*/ 	.word	0x0000001b
        /*0c40*/ 	.word	0x00028c60
        /*0c44*/ 	.short	0x010a
        /*0c46*/ 	.byte	0x3f
	.zero		1


	//   ....[87]....
        /*0c48*/ 	.word	0x00018360
        /*0c4c*/ 	.word	0x00000006
        /*0c50*/ 	.word	0x00028c40
        /*0c54*/ 	.short	0x010a
        /*0c56*/ 	.byte	0x3f
	.zero		1


	//   ....[88]....
        /*0c58*/ 	.word	0x00018820
        /*0c5c*/ 	.word	0x00000006
        /*0c60*/ 	.word	0x00028c60
        /*0c64*/ 	.short	0x010a
        /*0c66*/ 	.byte	0x3f
	.zero		1


	//   ....[89]....
        /*0c68*/ 	.word	0x00019910
        /*0c6c*/ 	.word	0x00000005
        /*0c70*/ 	.word	0x00028c20
        /*0c74*/ 	.short	0x010a
        /*0c76*/ 	.byte	0x3f
	.zero		1


	//   ....[90]....
        /*0c78*/ 	.word	0x00019ab0
        /*0c7c*/ 	.word	0x00000003
        /*0c80*/ 	.word	0x00028c40
        /*0c84*/ 	.short	0x010a
        /*0c86*/ 	.byte	0x3f
	.zero		1


	//   ....[91]....
        /*0c88*/ 	.word	0x00019b00
        /*0c8c*/ 	.word	0x00000005
        /*0c90*/ 	.word	0x00028c40
        /*0c94*/ 	.short	0x010a
        /*0c96*/ 	.byte	0x3f
	.zero		1


	//   ....[92]....
        /*0c98*/ 	.word	0x00019b50
        /*0c9c*/ 	.word	0x00000003
        /*0ca0*/ 	.word	0x00028c60
        /*0ca4*/ 	.short	0x010a
        /*0ca6*/ 	.byte	0x3f
	.zero		1


	//----- nvinfo : EIATTR_NUM_MBARRIERS
	.align		4
.L_834:
        /*0ca8*/ 	.byte	0x03, 0x38
        /*0caa*/ 	.short	0x0016


	//----- nvinfo : EIATTR_EXIT_INSTR_OFFSETS
	.align		4
        /*0cac*/ 	.byte	0x04, 0x1c
        /*0cae*/ 	.short	(.L_836 - .L_835)


	//   ....[0]....
.L_835:
        /*0cb0*/ 	.word	0x00000970


	//   ....[1]....
        /*0cb4*/ 	.word	0x00010ec0


	//   ....[2]....
        /*0cb8*/ 	.word	0x00016aa0


	//----- nvinfo : EIATTR_MAX_THREADS
	.align		4
.L_836:
        /*0cbc*/ 	.byte	0x04, 0x05
        /*0cbe*/ 	.short	(.L_838 - .L_837)
.L_837:
        /*0cc0*/ 	.word	0x00000180
        /*0cc4*/ 	.word	0x00000001
        /*0cc8*/ 	.word	0x00000001


	//----- nvinfo : EIATTR_CRS_STACK_SIZE
	.align		4
.L_838:
        /*0ccc*/ 	.byte	0x04, 0x1e
        /*0cce*/ 	.short	(.L_840 - .L_839)
.L_839:
        /*0cd0*/ 	.word	0x00000000


	//----- nvinfo : EIATTR_CBANK_PARAM_SIZE
	.align		4
.L_840:
        /*0cd4*/ 	.byte	0x03, 0x19
        /*0cd6*/ 	.short	0x0af0


	//----- nvinfo : EIATTR_PARAM_CBANK
	.align		4
        /*0cd8*/ 	.byte	0x04, 0x0a
        /*0cda*/ 	.short	(.L_842 - .L_841)
	.align		4
.L_841:
        /*0cdc*/ 	.word	index@(.nv.constant0._ZN7cutlass13device_kernelIN5flash11enable_sm90INS1_16FlashAttnFwdSm90INS1_25CollectiveMainloopFwdSm90ILi2EN4cute5tupleIJNS5_1CILi1EEES8_S8_EEENS6_IJNS7_ILi64EEESA_SA_EEELi512ENS_6half_tEfNS_4arch4Sm90ELb0ELb1ELb1ELb1ELb1ELb0ELb0ELb0ELb0ELb1ELb0ELb0EEENS1_21CollectiveEpilogueFwdINS6_IJSA_NS7_ILi512EEESA_EEES9_SC_SE_Li256ELb1ELb1ELb0ELb0EEENS1_36VarlenDynamicPersistentTileSchedulerILi64ELi64ELi256ELi128ELb0ELb1ELb1ELb1ELb0ELb1EEEEEEEEEvNT_6ParamsE)
        /*0ce0*/ 	.short	0x0210
        /*0ce2*/ 	.short	0x0af0


	//----- nvinfo : EIATTR_SW_WAR
	.align		4
.L_842:
        /*0ce4*/ 	.byte	0x04, 0x36
        /*0ce6*/ 	.short	(.L_844 - .L_843)
.L_843:
        /*0ce8*/ 	.word	0x00000008
.L_844:


//--------------------- .nv.info._ZN7cutlass13device_kernelIN5flash11enable_sm90INS1_16FlashAttnFwdSm90INS1_25CollectiveMainloopFwdSm90ILi2EN4cute5tupleIJNS5_1CILi1EEES8_S8_EEENS6_IJNS7_ILi64EEESA_SA_EEELi512ENS_6half_tEfNS_4arch4Sm90ELb0ELb1ELb1ELb1ELb1ELb1ELb0ELb0ELb0ELb1ELb0ELb0EEENS1_21CollectiveEpilogueFwdINS6_IJSA_NS7_ILi512EEESA_EEES9_SC_SE_Li256ELb1ELb1ELb0ELb0EEENS1_36VarlenDynamicPersistentTileSchedulerILi64ELi64ELi256ELi128ELb0ELb1ELb1ELb1ELb0ELb1EEEEEEEEEvNT_6ParamsE --------------------------
	.section	.nv.info._ZN7cutlass13device_kernelIN5flash11enable_sm90INS1_16FlashAttnFwdSm90INS1_25CollectiveMainloopFwdSm90ILi2EN4cute5tupleIJNS5_1CILi1EEES8_S8_EEENS6_IJNS7_ILi64EEESA_SA_EEELi512ENS_6half_tEfNS_4arch4Sm90ELb0ELb1ELb1ELb1ELb1ELb1ELb0ELb0ELb0ELb1ELb0ELb0EEENS1_21CollectiveEpilogueFwdINS6_IJSA_NS7_ILi512EEESA_EEES9_SC_SE_Li256ELb1ELb1ELb0ELb0EEENS1_36VarlenDynamicPersistentTileSchedulerILi64ELi64ELi256ELi128ELb0ELb1ELb1ELb1ELb0ELb1EEEEEEEEEvNT_6ParamsE,"",@"SHT_CUDA_INFO"
	.sectionflags	@""
	.align	4


	//----- nvinfo : EIATTR_CUDA_API_VERSION
	.align		4
        /*0000*/ 	.byte	0x04, 0x37
        /*0002*/ 	.short	(.L_846 - .L_845)
.L_845:
        /*0004*/ 	.word	0x00000082


	//----- nvinfo : EIATTR_KPARAM_INFO
	.align		4
.L_846:
        /*0008*/ 	.byte	0x04, 0x17
        /*000a*/ 	.short	(.L_848 - .L_847)
.L_847:
        /*000c*/ 	.word	0x00000000
        /*0010*/ 	.short	0x0000
        /*0012*/ 	.short	0x0070
        /*0014*/ 	.byte	0x00, 0xf0, 0x01, 0x2a


	//----- nvinfo : EIATTR_SPARSE_MMA_MASK
	.align		4
.L_848:
        /*0018*/ 	.byte	0x03, 0x50
        /*001a*/ 	.short	0x0000


	//----- nvinfo : EIATTR_MAXREG_COUNT
	.align		4
        /*001c*/ 	.byte	0x03, 0x1b
        /*001e*/ 	.short	0x00a8


	//----- nvinfo : EIATTR_NUM_BARRIERS
	.align		4
        /*0020*/ 	.byte	0x02, 0x4c
        /*0022*/ 	.byte	0x10
	.zero		1


	//----- nvinfo : EIATTR_EXTERNS
	.align		4
        /*0024*/ 	.byte	0x04, 0x0f
        /*0026*/ 	.short	(.L_850 - .L_849)


	//   ....[0]....
	.align		4
.L_849:
        /*0028*/ 	.word	index@(__assertfail)


	//----- nvinfo : EIATTR_ANNOTATIONS
	.align		4
.L_850:
        /*002c*/ 	.byte	0x04, 0x55
        /*002e*/ 	.short	(.L_852 - .L_851)


	//   ....[0]....
.L_851:
        /* <DEDUP_REMOVED lines=48> */


	//----- nvinfo : EIATTR_MERCURY_ISA_VERSION
	.align		4
.L_852:
        /*0318*/ 	.byte	0x03, 0x5f
        /*031a*/ 	.short	0x0101


	//----- nvinfo : EIATTR_UNUSED_LOAD_BYTE_OFFSET
	.align		4
        /*031c*/ 	.byte	0x04, 0x44
        /*031e*/ 	.short	(.L_854 - .L_853)


	//   ....[0]....
.L_853:
        /*0320*/ 	.word	0x00000a20
        /*0324*/ 	.word	0x0000fff0


	//   ....[1]....
        /*0328*/ 	.word	0x00015340
        /*032c*/ 	.word	0x0000fff0


	//----- nvinfo : EIATTR_INT_WARP_WIDE_INSTR_OFFSETS
	.align		4
.L_854:
        /*0330*/ 	.byte	0x04, 0x31
        /*0332*/ 	.short	(.L_856 - .L_855)


	//   ....[0]....
.L_855:
        /*0334*/ 	.word	0x00000130


	//   ....[1]....
        /*0338*/ 	.word	0x00000170


	//   ....[2]....
        /*033c*/ 	.word	0x000001e0


	//   ....[3]....
        /*0340*/ 	.word	0x0001bac0


	//   ....[4]....
        /*0344*/ 	.word	0x0001bb50


	//   ....[5]....
        /*0348*/ 	.word	0x0001f100


	//   ....[6]....
        /*034c*/ 	.word	0x0001f190


	//----- nvinfo : EIATTR_COOP_GROUP_MASK_REGIDS
	.align		4
.L_856:
        /*0350*/ 	.byte	0x04, 0x29
        /*0352*/ 	.short	(.L_858 - .L_857)


	//   ....[0]....
.L_857:
        /*0354*/ 	.word	0xffffffff


	//   ....[1]....
        /*0358*/ 	.word	0xffffffff


	//   ....[2]....
        /*035c*/ 	.word	0xffffffff


	//   ....[3]....
        /*0360*/ 	.word	0xffffffff


	//   ....[4]....
        /*0364*/ 	.word	0xffffffff


	//   ....[5]....
        /*0368*/ 	.word	0xffffffff


	//   ....[6]....
        /*036c*/ 	.word	0xffffffff


	//   ....[7]....
        /*0370*/ 	.word	0xffffffff


	//   ....[8]....
        /*0374*/ 	.word	0xffffffff


	//   ....[9]....
        /*0378*/ 	.word	0xffffffff


	//   ....[10]....
        /*037c*/ 	.word	0xffffffff


	//   ....[11]....
        /*0380*/ 	.word	0xffffffff


	//   ....[12]....
        /*0384*/ 	.word	0xffffffff


	//   ....[13]....
        /*0388*/ 	.word	0xffffffff


	//   ....[14]....
        /*038c*/ 	.word	0xffffffff


	//   ....[15]....
        /*0390*/ 	.word	0xffffffff


	//   ....[16]....
        /*0394*/ 	.word	0xffffffff


	//   ....[17]....
        /*0398*/ 	.word	0xffffffff


	//   ....[18]....
        /*039c*/ 	.word	0xffffffff


	//   ....[19]....
        /*03a0*/ 	.word	0xffffffff


	//   ....[20]....
        /*03a4*/ 	.word	0xffffffff


	//   ....[21]....
        /*03a8*/ 	.word	0xffffffff


	//   ....[22]....
        /*03ac*/ 	.word	0xffffffff


	//   ....[23]....
        /*03b0*/ 	.word	0xffffffff


	//   ....[24]....
        /*03b4*/ 	.word	0xffffffff


	//   ....[25]....
        /*03b8*/ 	.word	0xffffffff


	//   ....[26]....
        /*03bc*/ 	.word	0xffffffff


	//   ....[27]....
        /*03c0*/ 	.word	0xffffffff


	//   ....[28]....
        /*03c4*/ 	.word	0xffffffff


	//   ....[29]....
        /*03c8*/ 	.word	0xffffffff


	//   ....[30]....
        /*03cc*/ 	.word	0xffffffff


	//   ....[31]....
        /*03d0*/ 	.word	0xffffffff


	//   ....[32]....
        /*03d4*/ 	.word	0xffffffff


	//   ....[33]....
        /*03d8*/ 	.word	0xffffffff


	//   ....[34]....
        /*03dc*/ 	.word	0xffffffff


	//   ....[35]....
        /*03e0*/ 	.word	0xffffffff


	//   ....[36]....
        /*03e4*/ 	.word	0xffffffff


	//   ....[37]....
        /*03e8*/ 	.word	0xffffffff


	//   ....[38]....
        /*03ec*/ 	.word	0xffffffff


	//   ....[39]....
        /*03f0*/ 	.word	0xffffffff


	//   ....[40]....
        /*03f4*/ 	.word	0xffffffff


	//   ....[41]....
        /*03f8*/ 	.word	0xffffffff


	//   ....[42]....
        /*03fc*/ 	.word	0xffffffff


	//   ....[43]....
        /*0400*/ 	.word	0xffffffff


	//   ....[44]....
        /*0404*/ 	.word	0xffffffff


	//   ....[45]....
        /*0408*/ 	.word	0xffffffff


	//   ....[46]....
        /*040c*/ 	.word	0xffffffff


	//   ....[47]....
        /*0410*/ 	.word	0xffffffff


	//   ....[48]....
        /*0414*/ 	.word	0xffffffff


	//   ....[49]....
        /*0418*/ 	.word	0xffffffff


	//   ....[50]....
        /*041c*/ 	.word	0xffffffff


	//   ....[51]....
        /*0420*/ 	.word	0xffffffff


	//   ....[52]....
        /*0424*/ 	.word	0xffffffff


	//   ....[53]....
        /*0428*/ 	.word	0xffffffff


	//   ....[54]....
        /*042c*/ 	.word	0xffffffff


	//   ....[55]....
        /*0430*/ 	.word	0xffffffff


	//   ....[56]....
        /*0434*/ 	.word	0xffffffff


	//   ....[57]....
        /*0438*/ 	.word	0xffffffff


	//   ....[58]....
        /*043c*/ 	.word	0xffffffff


	//   ....[59]....
        /*0440*/ 	.word	0xffffffff


	//   ....[60]....
        /*0444*/ 	.word	0xffffffff


	//   ....[61]....
        /*0448*/ 	.word	0xffffffff


	//   ....[62]....
        /*044c*/ 	.word	0xffffffff


	//   ....[63]....
        /*0450*/ 	.word	0xffffffff


	//   ....[64]....
        /*0454*/ 	.word	0xffffffff


	//   ....[65]....
        /*0458*/ 	.word	0xffffffff


	//   ....[66]....
        /*045c*/ 	.word	0xffffffff


	//   ....[67]....
        /*0460*/ 	.word	0xffffffff


	//   ....[68]....
        /*0464*/ 	.word	0xffffffff


	//   ....[69]....
        /*0468*/ 	.word	0xffffffff


	//   ....[70]....
        /*046c*/ 	.word	0xffffffff


	//   ....[71]....
        /*0470*/ 	.word	0xffffffff


	//   ....[72]....
        /*0474*/ 	.word	0xffffffff


	//   ....[73]....
        /*0478*/ 	.word	0xffffffff


	//   ....[74]....
        /*047c*/ 	.word	0xffffffff


	//   ....[75]....
        /*0480*/ 	.word	0xffffffff


	//   ....[76]....
        /*0484*/ 	.word	0xffffffff


	//   ....[77]....
        /*0488*/ 	.word	0xffffffff


	//   ....[78]....
        /*048c*/ 	.word	0xffffffff


	//   ....[79]....
        /*0490*/ 	.word	0xffffffff


	//   ....[80]....
        /*0494*/ 	.word	0xffffffff


	//   ....[81]....
        /*0498*/ 	.word	0xffffffff


	//   ....[82]....
        /*049c*/ 	.word	0xffffffff


	//   ....[83]....
        /*04a0*/ 	.word	0xffffffff


	//   ....[84]....
        /*04a4*/ 	.word	0xffffffff


	//   ....[85]....
        /*04a8*/ 	.word	0xffffffff


	//   ....[86]....
        /*04ac*/ 	.word	0xffffffff


	//   ....[87]....
        /*04b0*/ 	.word	0xffffffff


	//   ....[88]....
        /*04b4*/ 	.word	0xffffffff


	//   ....[89]....
        /*04b8*/ 	.word	0xffffffff


	//   ....[90]....
        /*04bc*/ 	.word	0xffffffff


	//   ....[91]....
        /*04c0*/ 	.word	0xffffffff


	//   ....[92]....
        /*04c4*/ 	.word	0xffffffff


	//   ....[93]....
        /*04c8*/ 	.word	0xffffffff


	//   ....[94]....
        /*04cc*/ 	.word	0xffffffff


	//   ....[95]....
        /*04d0*/ 	.word	0xffffffff


	//   ....[96]....
        /*04d4*/ 	.word	0xffffffff


	//   ....[97]....
        /*04d8*/ 	.word	0xffffffff


	//   ....[98]....
        /*04dc*/ 	.word	0xffffffff


	//   ....[99]....
        /*04e0*/ 	.word	0xffffffff


	//   ....[100]....
        /*04e4*/ 	.word	0xffffffff


	//   ....[101]....
        /*04e8*/ 	.word	0xffffffff


	//   ....[102]....
        /*04ec*/ 	.word	0xffffffff


	//   ....[103]....
        /*04f0*/ 	.word	0xffffffff


	//   ....[104]....
        /*04f4*/ 	.word	0xffffffff


	//   ....[105]....
        /*04f8*/ 	.word	0xffffffff


	//   ....[106]....
        /*04fc*/ 	.word	0xffffffff


	//   ....[107]....
        /*0500*/ 	.word	0xffffffff


	//   ....[108]....
        /*0504*/ 	.word	0xffffffff


	//   ....[109]....
        /*0508*/ 	.word	0xffffffff


	//   ....[110]....
        /*050c*/ 	.word	0xffffffff


	//   ....[111]....
        /*0510*/ 	.word	0xffffffff


	//   ....[112]....
        /*0514*/ 	.word	0xffffffff


	//   ....[113]....
        /*0518*/ 	.word	0xffffffff


	//   ....[114]....
        /*051c*/ 	.word	0xffffffff


	//   ....[115]....
        /*0520*/ 	.word	0xffffffff


	//   ....[116]....
        /*0524*/ 	.word	0xffffffff


	//   ....[117]....
        /*0528*/ 	.word	0xffffffff


	//   ....[118]....
        /*052c*/ 	.word	0xffffffff


	//   ....[119]....
        /*0530*/ 	.word	0xffffffff


	//   ....[120]....
        /*0534*/ 	.word	0xffffffff


	//   ....[121]....
        /*0538*/ 	.word	0xffffffff


	//   ....[122]....
        /*053c*/ 	.word	0xffffffff


	//   ....[123]....
        /*0540*/ 	.word	0xffffffff


	//   ....[124]....
        /*0544*/ 	.word	0xffffffff


	//   ....[125]....
        /*0548*/ 	.word	0xffffffff


	//   ....[126]....
        /*054c*/ 	.word	0xffffffff


	//   ....[127]....
        /*0550*/ 	.word	0xffffffff


	//   ....[128]....
        /*0554*/ 	.word	0xffffffff


	//   ....[129]....
        /*0558*/ 	.word	0xffffffff


	//   ....[130]....
        /*055c*/ 	.word	0xffffffff


	//   ....[131]....
        /*0560*/ 	.word	0xffffffff


	//   ....[132]....
        /*0564*/ 	.word	0xffffffff


	//   ....[133]....
        /*0568*/ 	.word	0xffffffff


	//   ....[134]....
        /*056c*/ 	.word	0xffffffff


	//   ....[135]....
        /*0570*/ 	.word	0xffffffff


	//   ....[136]....
        /*0574*/ 	.word	0xffffffff


	//   ....[137]....
        /*0578*/ 	.word	0xffffffff


	//   ....[138]....
        /*057c*/ 	.word	0xffffffff


	//   ....[139]....
        /*0580*/ 	.word	0xffffffff


	//   ....[140]....
        /*0584*/ 	.word	0xffffffff


	//   ....[141]....
        /*0588*/ 	.word	0xffffffff


	//   ....[142]....
        /*058c*/ 	.word	0xffffffff


	//   ....[143]....
        /*0590*/ 	.word	0xffffffff


	//   ....[144]....
        /*0594*/ 	.word	0xffffffff


	//   ....[145]....
        /*0598*/ 	.word	0xffffffff


	//   ....[146]....
        /*059c*/ 	.word	0xffffffff


	//   ....[147]....
        /*05a0*/ 	.word	0xffffffff


	//   ....[148]....
        /*05a4*/ 	.word	0xffffffff


	//   ....[149]....
        /*05a8*/ 	.word	0xffffffff


	//   ....[150]....
        /*05ac*/ 	.word	0xffffffff


	//   ....[151]....
        /*05b0*/ 	.word	0x0500000f


	//   ....[152]....
        /*05b4*/ 	.word	0x0500000f


	//   ....[153]....
        /*05b8*/ 	.word	0x0500000f


	//   ....[154]....
        /*05bc*/ 	.word	0x0500000f


	//   ....[155]....
        /*05c0*/ 	.word	0x0500000f


	//   ....[156]....
        /*05c4*/ 	.word	0x0500000f


	//   ....[157]....
        /*05c8*/ 	.word	0x0500000f


	//   ....[158]....
        /*05cc*/ 	.word	0x0500000f


	//   ....[159]....
        /*05d0*/ 	.word	0x0500000f


	//   ....[160]....
        /*05d4*/ 	.word	0x0500000f


	//   ....[161]....
        /*05d8*/ 	.word	0x0500000f


	//   ....[162]....
        /*05dc*/ 	.word	0x0500000f


	//   ....[163]....
        /*05e0*/ 	.word	0x0500000f


	//   ....[164]....
        /*05e4*/ 	.word	0x0500000f


	//   ....[165]....
        /*05e8*/ 	.word	0x0500000f


	//   ....[166]....
        /*05ec*/ 	.word	0x0500000f


	//   ....[167]....
        /*05f0*/ 	.word	0x0500000f


	//   ....[168]....
        /*05f4*/ 	.word	0x0500000f


	//   ....[169]....
        /*05f8*/ 	.word	0x0500000f


	//   ....[170]....
        /*05fc*/ 	.word	0x0500000f


	//   ....[171]....
        /*0600*/ 	.word	0x0500000f


	//   ....[172]....
        /*0604*/ 	.word	0x0500000f


	//   ....[173]....
        /*0608*/ 	.word	0x0500000f


	//   ....[174]....
        /*060c*/ 	.word	0x0500000f


	//   ....[175]....
        /*0610*/ 	.word	0x0500000f


	//   ....[176]....
        /*0614*/ 	.word	0x0500000f


	//   ....[177]....
        /*0618*/ 	.word	0x0500000f


	//   ....[178]....
        /*061c*/ 	.word	0x0500000f


	//   ....[179]....
        /*0620*/ 	.word	0x0500000f


	//   ....[180]....
        /*0624*/ 	.word	0x0500000f


	//   ....[181]....
        /*0628*/ 	.word	0x0500000f


	//   ....[182]....
        /*062c*/ 	.word	0x0500000f


	//   ....[183]....
        /*0630*/ 	.word	0x0500000f


	//   ....[184]....
        /*0634*/ 	.word	0x0500000f


	//   ....[185]....
        /*0638*/ 	.word	0x0500000f


	//   ....[186]....
        /*063c*/ 	.word	0x0500000f


	//   ....[187]....
        /*0640*/ 	.word	0x0500000f


	//   ....[188]....
        /*0644*/ 	.word	0x0500000f


	//   ....[189]....
        /*0648*/ 	.word	0x0500000f


	//   ....[190]....
        /*064c*/ 	.word	0x0500000f


	//   ....[191]....
        /*0650*/ 	.word	0x0500000f


	//   ....[192]....
        /*0654*/ 	.word	0x0500000f


	//   ....[193]....
        /*0658*/ 	.word	0x0500000f


	//   ....[194]....
        /*065c*/ 	.word	0x0500000f


	//   ....[195]....
        /*0660*/ 	.word	0x0500000f


	//   ....[196]....
        /*0664*/ 	.word	0x0500000f


	//   ....[197]....
        /*0668*/ 	.word	0x0500000f


	//   ....[198]....
        /*066c*/ 	.word	0x0500000f


	//   ....[199]....
        /*0670*/ 	.word	0x0500000f


	//   ....[200]....
        /*0674*/ 	.word	0x0500000f


	//   ....[201]....
        /*0678*/ 	.word	0x0500000f


	//   ....[202]....
        /*067c*/ 	.word	0x0500000f


	//   ....[203]....
        /*0680*/ 	.word	0x0500000f


	//   ....[204]....
        /*0684*/ 	.word	0x0500000f


	//   ....[205]....
        /*0688*/ 	.word	0x0500000f


	//   ....[206]....
        /*068c*/ 	.word	0x0500000f


	//   ....[207]....
        /*0690*/ 	.word	0x0500000f


	//   ....[208]....
        /*0694*/ 	.word	0x0500000f


	//   ....[209]....
        /*0698*/ 	.word	0x0500000f


	//   ....[210]....
        /*069c*/ 	.word	0x0500000f


	//   ....[211]....
        /*06a0*/ 	.word	0x0500000f


	//   ....[212]....
        /*06a4*/ 	.word	0x0500000f


	//   ....[213]....
        /*06a8*/ 	.word	0x0500000f


	//   ....[214]....
        /*06ac*/ 	.word	0x0500000f


	//   ....[215]....
        /*06b0*/ 	.word	0x0500000f


	//   ....[216]....
        /*06b4*/ 	.word	0x0500000f


	//   ....[217]....
        /*06b8*/ 	.word	0x0500000f


	//   ....[218]....
        /*06bc*/ 	.word	0x0500000f


	//   ....[219]....
        /*06c0*/ 	.word	0x0500000f


	//   ....[220]....
        /*06c4*/ 	.word	0x0500000f


	//   ....[221]....
        /*06c8*/ 	.word	0x0500000f


	//   ....[222]....
        /*06cc*/ 	.word	0x0500000f


	//   ....[223]....
        /*06d0*/ 	.word	0x0500000f


	//   ....[224]....
        /*06d4*/ 	.word	0x0500000f


	//   ....[225]....
        /*06d8*/ 	.word	0x0500000f


	//   ....[226]....
        /*06dc*/ 	.word	0x0500000f


	//   ....[227]....
        /*06e0*/ 	.word	0x0500000f


	//   ....[228]....
        /*06e4*/ 	.word	0x0500000f


	//   ....[229]....
        /*06e8*/ 	.word	0x0500000f


	//   ....[230]....
        /*06ec*/ 	.word	0x0500000f


	//   ....[231]....
        /*06f0*/ 	.word	0x0500000f


	//   ....[232]....
        /*06f4*/ 	.word	0x0500000f


	//----- nvinfo : EIATTR_COOP_GROUP_INSTR_OFFSETS
	.align		4
.L_858:
        /*06f8*/ 	.byte	0x04, 0x28
        /*06fa*/ 	.short	(.L_860 - .L_859)


	//   ....[0]....
.L_859:
        /*06fc*/ 	.word	0x00000060


	//   ....[1]....
        /*0700*/ 	.word	0x00000140


	//   ....[2]....
        /*0704*/ 	.word	0x00000190


	//   ....[3]....
        /*0708*/ 	.word	0x00000380


	//   ....[4]....
        /*070c*/ 	.word	0x000004e0


	//   ....[5]....
        /*0710*/ 	.word	0x00000600


	//   ....[6]....
        /*0714*/ 	.word	0x00000760


	//   ....[7]....
        /*0718*/ 	.word	0x00002e60


	//   ....[8]....
        /*071c*/ 	.word	0x00002e70


	//   ....[9]....
        /*0720*/ 	.word	0x000038b0


	//   ....[10]....
        /*0724*/ 	.word	0x000038c0


	//   ....[11]....
        /*0728*/ 	.word	0x000042a0


	//   ....[12]....
        /*072c*/ 	.word	0x000042b0


	//   ....[13]....
        /*0730*/ 	.word	0x00004680


	//   ....[14]....
        /*0734*/ 	.word	0x000046a0


	//   ....[15]....
        /*0738*/ 	.word	0x00005810


	//   ....[16]....
        /*073c*/ 	.word	0x00007bd0


	//   ....[17]....
        /*0740*/ 	.word	0x00008360


	//   ....[18]....
        /*0744*/ 	.word	0x00008370


	//   ....[19]....
        /*0748*/ 	.word	0x00008380


	//   ....[20]....
        /*074c*/ 	.word	0x00008390


	//   ....[21]....
        /*0750*/ 	.word	0x00008690


	//   ....[22]....
        /*0754*/ 	.word	0x000086a0


	//   ....[23]....
        /*0758*/ 	.word	0x000086b0


	//   ....[24]....
        /*075c*/ 	.word	0x000086c0


	//   ....[25]....
        /*0760*/ 	.word	0x00009970


	//   ....[26]....
        /*0764*/ 	.word	0x00009990


	//   ....[27]....
        /*0768*/ 	.word	0x000099a0


	//   ....[28]....
        /*076c*/ 	.word	0x000099b0


	//   ....[29]....
        /*0770*/ 	.word	0x00009aa0


	//   ....[30]....
        /*0774*/ 	.word	0x00009ac0


	//   ....[31]....
        /*0778*/ 	.word	0x00009b60


	//   ....[32]....
        /*077c*/ 	.word	0x00009b90


	//   ....[33]....
        /*0780*/ 	.word	0x0000b440


	//   ....[34]....
        /*0784*/ 	.word	0x0000bca0


	//   ....[35]....
        /*0788*/ 	.word	0x0000c1b0


	//   ....[36]....
        /*078c*/ 	.word	0x0000c2b0


	//   ....[37]....
        /*0790*/ 	.word	0x0000c5b0


	//   ....[38]....
        /*0794*/ 	.word	0x0000c670


	//   ....[39]....
        /*0798*/ 	.word	0x0000cf80


	//   ....[40]....
        /*079c*/ 	.word	0x0000d8e0


	//   ....[41]....
        /*07a0*/ 	.word	0x0000dcd0


	//   ....[42]....
        /*07a4*/ 	.word	0x0000e500


	//   ....[43]....
        /*07a8*/ 	.word	0x0000e600


	//   ....[44]....
        /*07ac*/ 	.word	0x0000ea70


	//   ....[45]....
        /*07b0*/ 	.word	0x0000eac0


	//   ....[46]....
        /*07b4*/ 	.word	0x0000fc70


	//   ....[47]....
        /*07b8*/ 	.word	0x000107a0


	//   ....[48]....
        /*07bc*/ 	.word	0x000107f0


	//   ....[49]....
        /*07c0*/ 	.word	0x00011160


	//   ....[50]....
        /*07c4*/ 	.word	0x000111b0


	//   ....[51]....
        /*07c8*/ 	.word	0x00011e00


	//   ....[52]....
        /*07cc*/ 	.word	0x00012550


	//   ....[53]....
        /*07d0*/ 	.word	0x00012980


	//   ....[54]....
        /*07d4*/ 	.word	0x00013050


	//   ....[55]....
        /*07d8*/ 	.word	0x00013100


	//   ....[56]....
        /*07dc*/ 	.word	0x00013730


	//   ....[57]....
        /*07e0*/ 	.word	0x00013900


	//   ....[58]....
        /*07e4*/ 	.word	0x00014750


	//   ....[59]....
        /*07e8*/ 	.word	0x00014850


	//   ....[60]....
        /*07ec*/ 	.word	0x00014860


	//   ....[61]....
        /*07f0*/ 	.word	0x000148a0


	//   ....[62]....
        /*07f4*/ 	.word	0x000148b0


	//   ....[63]....
        /*07f8*/ 	.word	0x000163c0


	//   ....[64]....
        /*07fc*/ 	.word	0x000168a0


	//   ....[65]....
        /*0800*/ 	.word	0x000168d0


	//   ....[66]....
        /*0804*/ 	.word	0x00016900


	//   ....[67]....
        /*0808*/ 	.word	0x00016910


	//   ....[68]....
        /*080c*/ 	.word	0x00017080


	//   ....[69]....
        /*0810*/ 	.word	0x000170b0


	//   ....[70]....
        /*0814*/ 	.word	0x00017340


	//   ....[71]....
        /*0818*/ 	.word	0x00017360


	//   ....[72]....
        /*081c*/ 	.word	0x00017ff0


	//   ....[73]....
        /*0820*/ 	.word	0x00018020


	//   ....[74]....
        /*0824*/ 	.word	0x000182b0


	//   ....[75]....
        /*0828*/ 	.word	0x000182d0


	//   ....[76]....
        /*082c*/ 	.word	0x00018580


	//   ....[77]....
        /*0830*/ 	.word	0x00018730


	//   ....[78]....
        /*0834*/ 	.word	0x00018760


	//   ....[79]....
        /*0838*/ 	.word	0x00018790


	//   ....[80]....
        /*083c*/ 	.word	0x000187c0


	//   ....[81]....
        /*0840*/ 	.word	0x000187f0


	//   ....[82]....
        /*0844*/ 	.word	0x00018820


	//   ....[83]....
        /*0848*/ 	.word	0x00018990


	//   ....[84]....
        /*084c*/ 	.word	0x000189c0


	//   ....[85]....
        /*0850*/ 	.word	0x000189f0


	//   ....[86]....
        /*0854*/ 	.word	0x00018a20


	//   ....[87]....
        /*0858*/ 	.word	0x00018a50


	//   ....[88]....
        /*085c*/ 	.word	0x00018a80


	//   ....[89]....
        /*0860*/ 	.word	0x00018b10


	//   ....[90]....
        /*0864*/ 	.word	0x00018b70


	//   ....[91]....
        /*0868*/ 	.word	0x00018c00


	//   ....[92]....
        /*086c*/ 	.word	0x00019cd0


	//   ....[93]....
        /*0870*/ 	.word	0x0001c8e0


	//   ....[94]....
        /*0874*/ 	.word	0x0001c900


	//   ....[95]....
        /*0878*/ 	.word	0x0001c990


	//   ....[96]....
        /*087c*/ 	.word	0x0001c9b0


	//   ....[97]....
        /*0880*/ 	.word	0x0001ca30


	//   ....[98]....
        /*0884*/ 	.word	0x0001ca50


	//   ....[99]....
        /*0888*/ 	.word	0x0001ca60


	//   ....[100]....
        /*088c*/ 	.word	0x0001ca70


	//   ....[101]....
        /*0890*/ 	.word	0x0001d280


	//   ....[102]....
        /*0894*/ 	.word	0x0001d2b0


	//   ....[103]....
        /*0898*/ 	.word	0x0001d350


	//   ....[104]....
        /*089c*/ 	.word	0x0001d370


	//   ....[105]....
        /*08a0*/ 	.word	0x0001d3f0


	//   ....[106]....
        /*08a4*/ 	.word	0x0001d410


	//   ....[107]....
        /*08a8*/ 	.word	0x0001d420


	//   ....[108]....
        /*08ac*/ 	.word	0x0001d490


	//   ....[109]....
        /*08b0*/ 	.word	0x0001d8e0


	//   ....[110]....
        /*08b4*/ 	.word	0x0001d9a0


	//   ....[111]....
        /*08b8*/ 	.word	0x0001daf0


	//   ....[112]....
        /*08bc*/ 	.word	0x0001db30


	//   ....[113]....
        /*08c0*/ 	.word	0x0001db40


	//   ....[114]....
        /*08c4*/ 	.word	0x0001db50


	//   ....[115]....
        /*08c8*/ 	.word	0x0001dca0


	//   ....[116]....
        /*08cc*/ 	.word	0x0001ddf0


	//   ....[117]....
        /*08d0*/ 	.word	0x0001e610


	//   ....[118]....
        /*08d4*/ 	.word	0x0001e630


	//   ....[119]....
        /*08d8*/ 	.word	0x0001e680


	//   ....[120]....
        /*08dc*/ 	.word	0x0001e690


	//   ....[121]....
        /*08e0*/ 	.word	0x0001e6d0


	//   ....[122]....
        /*08e4*/ 	.word	0x0001e6e0


	//   ....[123]....
        /*08e8*/ 	.word	0x0001e6f0


	//   ....[124]....
        /*08ec*/ 	.word	0x0001e730


	//   ....[125]....
        /*08f0*/ 	.word	0x0001ea50


	//   ....[126]....
        /*08f4*/ 	.word	0x0001ea90


	//   ....[127]....
        /*08f8*/ 	.word	0x0001eab0


	//   ....[128]....
        /*08fc*/ 	.word	0x0001ead0


	//   ....[129]....
        /*0900*/ 	.word	0x0001eb00


	//   ....[130]....
        /*0904*/ 	.word	0x0001eb20


	//   ....[131]....
        /*0908*/ 	.word	0x0001ec20


	//   ....[132]....
        /*090c*/ 	.word	0x0001ed70


	//   ....[133]....
        /*0910*/ 	.word	0x0001f370


	//   ....[134]....
        /*0914*/ 	.word	0x0001f3c0


	//   ....[135]....
        /*0918*/ 	.word	0x0001f3f0


	//   ....[136]....
        /*091c*/ 	.word	0x0001f420


	//   ....[137]....
        /*0920*/ 	.word	0x0001f430


	//   ....[138]....
        /*0924*/ 	.word	0x0001f460


	//   ....[139]....
        /*0928*/ 	.word	0x0001f490


	//   ....[140]....
        /*092c*/ 	.word	0x0001f4c0


	//   ....[141]....
        /*0930*/ 	.word	0x0001f640


	//   ....[142]....
        /*0934*/ 	.word	0x0001f670


	//   ....[143]....
        /*0938*/ 	.word	0x0001f6a0


	//   ....[144]....
        /*093c*/ 	.word	0x0001f6d0


	//   ....[145]....
        /*0940*/ 	.word	0x0001f700


	//   ....[146]....
        /*0944*/ 	.word	0x0001f730


	//   ....[147]....
        /*0948*/ 	.word	0x0001f7f0


	//   ....[148]....
        /*094c*/ 	.word	0x0001f810


	//   ....[149]....
        /*0950*/ 	.word	0x0001f880


	//   ....[150]....
        /*0954*/ 	.word	0x0001ff20


	//   ....[151]....
        /*0958*/ 	.word	0x00020240


	//   ....[152]....
        /*095c*/ 	.word	0x000202d0


	//   ....[153]....
        /*0960*/ 	.word	0x000203b0


	//   ....[154]....
        /*0964*/ 	.word	0x00020440


	//   ....[155]....
        /*0968*/ 	.word	0x00020520


	//   ....[156]....
        /*096c*/ 	.word	0x000205b0


	//   ....[157]....
        /*0970*/ 	.word	0x00020730


	//   ....[158]....
        /*0974*/ 	.word	0x000207c0


	//   ....[159]....
        /*0978*/ 	.word	0x00020810


	//   ....[160]....
        /*097c*/ 	.word	0x00020860


	//   ....[161]....
        /*0980*/ 	.word	0x000208f0


	//   ....[162]....
        /*0984*/ 	.word	0x00020980


	//   ....[163]....
        /*0988*/ 	.word	0x000209d0


	//   ....[164]....
        /*098c*/ 	.word	0x00020a20


	//   ....[165]....
        /*0990*/ 	.word	0x00020b10


	//   ....[166]....
        /*0994*/ 	.word	0x00020bc0


	//   ....[167]....
        /*0998*/ 	.word	0x00020c40


	//   ....[168]....
        /*099c*/ 	.word	0x00020cb0


	//   ....[169]....
        /*09a0*/ 	.word	0x00020de0


	//   ....[170]....
        /*09a4*/ 	.word	0x00020ef0


	//   ....[171]....
        /*09a8*/ 	.word	0x00020fc0


	//   ....[172]....
        /*09ac*/ 	.word	0x00021010


	//   ....[173]....
        /*09b0*/ 	.word	0x000213a0


	//   ....[174]....
        /*09b4*/ 	.word	0x00021680


	//   ....[175]....
        /*09b8*/ 	.word	0x00021770


	//   ....[176]....
        /*09bc*/ 	.word	0x00021810


	//   ....[177]....
        /*09c0*/ 	.word	0x00021870


	//   ....[178]....
        /*09c4*/ 	.word	0x00021960


	//   ....[179]....
        /*09c8*/ 	.word	0x000219d0


	//   ....[180]....
        /*09cc*/ 	.word	0x00021ac0


	//   ....[181]....
        /*09d0*/ 	.word	0x00021b30


	//   ....[182]....
        /*09d4*/ 	.word	0x00021c10


	//   ....[183]....
        /*09d8*/ 	.word	0x00021cc0


	//   ....[184]....
        /*09dc*/ 	.word	0x00021d30


	//   ....[185]....
        /*09e0*/ 	.word	0x00021d90


	//   ....[186]....
        /*09e4*/ 	.word	0x00021e80


	//   ....[187]....
        /*09e8*/ 	.word	0x00021ee0


	//   ....[188]....
        /*09ec*/ 	.word	0x00021fe0


	//   ....[189]....
        /*09f0*/ 	.word	0x00022040


	//   ....[190]....
        /*09f4*/ 	.word	0x00022120


	//   ....[191]....
        /*09f8*/ 	.word	0x00022260


	//   ....[192]....
        /*09fc*/ 	.word	0x00022360


	//   ....[193]....
        /*0a00*/ 	.word	0x000225e0


	//   ....[194]....
        /*0a04*/ 	.word	0x00022630


	//   ....[195]....
        /*0a08*/ 	.word	0x00022800


	//   ....[196]....
        /*0a0c*/ 	.word	0x00022850


	//   ....[197]....
        /*0a10*/ 	.word	0x00022a20


	//   ....[198]....
        /*0a14*/ 	.word	0x00022a70


	//   ....[199]....
        /*0a18*/ 	.word	0x00022b60


	//   ....[200]....
        /*0a1c*/ 	.word	0x00022c00


	//   ....[201]....
        /*0a20*/ 	.word	0x00022c60


	//   ....[202]....
        /*0a24*/ 	.word	0x00022d10


	//   ....[203]....
        /*0a28*/ 	.word	0x00022d70


	//   ....[204]....
        /*0a2c*/ 	.word	0x00022e20


	//   ....[205]....
        /*0a30*/ 	.word	0x00022e80


	//   ....[206]....
        /*0a34*/ 	.word	0x00022f30


	//   ....[207]....
        /*0a38*/ 	.word	0x00023020


	//   ....[208]....
        /*0a3c*/ 	.word	0x000230f0


	//   ....[209]....
        /*0a40*/ 	.word	0x00023210


	//   ....[210]....
        /*0a44*/ 	.word	0x00023310


	//   ....[211]....
        /*0a48*/ 	.word	0x00023440


	//   ....[212]....
        /*0a4c*/ 	.word	0x00023520


	//   ....[213]....
        /*0a50*/ 	.word	0x00023620


	//   ....[214]....
        /*0a54*/ 	.word	0x00023700


	//   ....[215]....
        /*0a58*/ 	.word	0x00023790


	//   ....[216]....
        /*0a5c*/ 	.word	0x00023830


	//   ....[217]....
        /*0a60*/ 	.word	0x00023950


	//   ....[218]....
        /*0a64*/ 	.word	0x000239c0


	//   ....[219]....
        /*0a68*/ 	.word	0x00023a30


	//   ....[220]....
        /*0a6c*/ 	.word	0x00023aa0


	//   ....[221]....
        /*0a70*/ 	.word	0x00023b10


	//   ....[222]....
        /*0a74*/ 	.word	0x00023b90


	//   ....[223]....
        /*0a78*/ 	.word	0x00023c20


	//   ....[224]....
        /*0a7c*/ 	.word	0x00023cb0


	//   ....[225]....
        /*0a80*/ 	.word	0x00023d20


	//   ....[226]....
        /*0a84*/ 	.word	0x00023d90


	//   ....[227]....
        /*0a88*/ 	.word	0x00023e00


	//   ....[228]....
        /*0a8c*/ 	.word	0x00023e80


	//   ....[229]....
        /*0a90*/ 	.word	0x00023ef0


	//   ....[230]....
        /*0a94*/ 	.word	0x00023f90


	//   ....[231]....
        /*0a98*/ 	.word	0x00024020


	//   ....[232]....
        /*0a9c*/ 	.word	0x00024140


	//----- nvinfo : EIATTR_REG_RECONFIG
	.align		4
.L_860:
        /*0aa0*/ 	.byte	0x01, 0x54
	.zero		2


	//----- nvinfo : EIATTR_SYSCALL_OFFSETS
	.align		4
        /*0aa4*/ 	.byte	0x04, 0x46
        /*0aa6*/ 	.short	(.L_862 - .L_861)


	//   ....[0]....
.L_861:
        /*0aa8*/ 	.word	0x000020a0


	//   ....[1]....
        /*0aac*/ 	.word	0x000021f0


	//   ....[2]....
        /*0ab0*/ 	.word	0x00007d80


	//   ....[3]....
        /*0ab4*/ 	.word	0x000080b0


	//   ....[4]....
        /*0ab8*/ 	.word	0x0001bcb0


	//   ....[5]....
        /*0abc*/ 	.word	0x0001be00


	//   ....[6]....
        /*0ac0*/ 	.word	0x0001bef0


	//   ....[7]....
        /*0ac4*/ 	.word	0x0001cec0


	//----- nvinfo : EIATTR_MBARRIER_INSTR_OFFSETS
	.align		4
.L_862:
        /*0ac8*/ 	.byte	0x04, 0x39
        /*0aca*/ 	.short	(.L_864 - .L_863)


	//   ....[0]....
.L_863:
        /*0acc*/ 	.word	0x00000270
        /*0ad0*/ 	.word	0x000000ff
        /*0ad4*/ 	.word	0x00028c00
        /*0ad8*/ 	.short	0x0100
        /*0ada*/ 	.byte	0x08
	.zero		1


	//   ....[1]....
        /*0adc*/ 	.word	0x00000280
        /*0ae0*/ 	.word	0x000000ff
        /*0ae4*/ 	.word	0x00028c20
        /*0ae8*/ 	.short	0x0100
        /*0aea*/ 	.byte	0x08
	.zero		1


	//   ....[2]....
        /*0aec*/ 	.word	0x00000330
        /*0af0*/ 	.word	0x000000ff
        /*0af4*/ 	.word	0x00028c30
        /*0af8*/ 	.short	0x0100
        /*0afa*/ 	.byte	0x06
	.zero		1


	//   ....[3]....
        /*0afc*/ 	.word	0x00000340
        /*0b00*/ 	.word	0x000000ff
        /*0b04*/ 	.word	0x00028c40
        /*0b08*/ 	.short	0x0100
        /*0b0a*/ 	.byte	0x06
	.zero		1


	//   ....[4]....
        /*0b0c*/ 	.word	0x00000350
        /*0b10*/ 	.word	0x000000ff
        /*0b14*/ 	.word	0x00028c38
        /*0b18*/ 	.short	0x0100
        /*0b1a*/ 	.byte	0x06
	.zero		1


	//   ....[5]....
        /*0b1c*/ 	.word	0x00000360
        /*0b20*/ 	.word	0x000000ff
        /*0b24*/ 	.word	0x00028c48
        /*0b28*/ 	.short	0x0100
        /*0b2a*/ 	.byte	0x06
	.zero		1


	//   ....[6]....
        /*0b2c*/ 	.word	0x00000490
        /*0b30*/ 	.word	0x000000ff
        /*0b34*/ 	.word	0x00028c50
        /*0b38*/ 	.short	0x0100
        /*0b3a*/ 	.byte	0x08
	.zero		1


	//   ....[7]....
        /*0b3c*/ 	.word	0x000004a0
        /*0b40*/ 	.word	0x000000ff
        /*0b44*/ 	.word	0x00028c60
        /*0b48*/ 	.short	0x0100
        /*0b4a*/ 	.byte	0x08
	.zero		1


	//   ....[8]....
        /*0b4c*/ 	.word	0x000004b0
        /*0b50*/ 	.word	0x000000ff
        /*0b54*/ 	.word	0x00028c58
        /*0b58*/ 	.short	0x0100
        /*0b5a*/ 	.byte	0x08
	.zero		1


	//   ....[9]....
        /*0b5c*/ 	.word	0x000004c0
        /*0b60*/ 	.word	0x000000ff
        /*0b64*/ 	.word	0x00028c68
        /*0b68*/ 	.short	0x0100
        /*0b6a*/ 	.byte	0x08
	.zero		1


	//   ....[10]....
        /*0b6c*/ 	.word	0x000005b0
        /*0b70*/ 	.word	0x000000ff
        /*0b74*/ 	.word	0x00028c70
        /*0b78*/ 	.short	0x0100
        /*0b7a*/ 	.byte	0x06
	.zero		1


	//   ....[11]....
        /*0b7c*/ 	.word	0x000005c0
        /*0b80*/ 	.word	0x000000ff
        /*0b84*/ 	.word	0x00028c80
        /*0b88*/ 	.short	0x0100
        /*0b8a*/ 	.byte	0x06
	.zero		1


	//   ....[12]....
        /*0b8c*/ 	.word	0x000005d0
        /*0b90*/ 	.word	0x000000ff
        /*0b94*/ 	.word	0x00028c78
        /*0b98*/ 	.short	0x0100
        /*0b9a*/ 	.byte	0x06
	.zero		1


	//   ....[13]....
        /*0b9c*/ 	.word	0x000005e0
        /*0ba0*/ 	.word	0x000000ff
        /*0ba4*/ 	.word	0x00028c88
        /*0ba8*/ 	.short	0x0100
        /*0baa*/ 	.byte	0x06
	.zero		1


	//   ....[14]....
        /*0bac*/ 	.word	0x00000710
        /*0bb0*/ 	.word	0x000000ff
        /*0bb4*/ 	.word	0x00028c90
        /*0bb8*/ 	.short	0x0100
        /*0bba*/ 	.byte	0x08
	.zero		1


	//   ....[15]....
        /*0bbc*/ 	.word	0x00000720
        /*0bc0*/ 	.word	0x000000ff
        /*0bc4*/ 	.word	0x00028ca0
        /*0bc8*/ 	.short	0x0100
        /*0bca*/ 	.byte	0x08
	.zero		1


	//   ....[16]....
        /*0bcc*/ 	.word	0x00000730
        /*0bd0*/ 	.word	0x000000ff
        /*0bd4*/ 	.word	0x00028c98
        /*0bd8*/ 	.short	0x0100
        /*0bda*/ 	.byte	0x08
	.zero		1


	//   ....[17]....
        /*0bdc*/ 	.word	0x00000740
        /*0be0*/ 	.word	0x000000ff
        /*0be4*/ 	.word	0x00028ca8
        /*0be8*/ 	.short	0x0100
        /*0bea*/ 	.byte	0x08
	.zero		1


	//   ....[18]....
        /*0bec*/ 	.word	0x00000870
        /*0bf0*/ 	.word	0x000000ff
        /*0bf4*/ 	.word	0x00028cb0
        /*0bf8*/ 	.short	0x0100
        /*0bfa*/ 	.byte	0x08
	.zero		1


	//   ....[19]....
        /*0bfc*/ 	.word	0x00000880
        /*0c00*/ 	.word	0x000000ff
        /*0c04*/ 	.word	0x00028cc0
        /*0c08*/ 	.short	0x0100
        /*0c0a*/ 	.byte	0x08
	.zero		1


	//   ....[20]....
        /*0c0c*/ 	.word	0x00000890
        /*0c10*/ 	.word	0x000000ff
        /*0c14*/ 	.word	0x00028cb8
        /*0c18*/ 	.short	0x0100
        /*0c1a*/ 	.byte	0x08
	.zero		1


	//   ....[21]....
        /*0c1c*/ 	.word	0x000008a0
        /*0c20*/ 	.word	0x000000ff
        /*0c24*/ 	.word	0x00028cc8
        /*0c28*/ 	.short	0x0100
        /*0c2a*/ 	.byte	0x08
	.zero		1


	//   ....[22]....
        /*0c2c*/ 	.word	0x00002e10
        /*0c30*/ 	.word	0x0000003f
        /*0c34*/ 	.word	0x00028c90
        /*0c38*/ 	.short	0x010a
        /*0c3a*/ 	.byte	0x3f
	.zero		1


	//   ....[23]....
        /*0c3c*/ 	.word	0x00003860
        /*0c40*/ 	.word	0x0000003f
        /*0c44*/ 	.word	0x00028c90
        /*0c48*/ 	.short	0x010a
        /*0c4a*/ 	.byte	0x3f
	.zero		1


	//   ....[24]....
        /*0c4c*/ 	.word	0x000040f0
        /*0c50*/ 	.word	0x0000003f
        /*0c54*/ 	.word	0x00028c90
        /*0c58*/ 	.short	0x010a
        /*0c5a*/ 	.byte	0x3f
	.zero		1


	//   ....[25]....
        /*0c5c*/ 	.word	0x000044d0
        /*0c60*/ 	.word	0x00000004
        /*0c64*/ 	.word	0x00000000
        /*0c68*/ 	.short	0x0101
        /*0c6a*/ 	.byte	0x3f
	.zero		1


	//   ....[26]....
        /*0c6c*/ 	.word	0x00004510
        /*0c70*/ 	.word	0x0000003f
        /*0c74*/ 	.word	0x00028cb0
        /*0c78*/ 	.short	0x010a
        /*0c7a*/ 	.byte	0x3f
	.zero		1


	//   ....[27]....
        /*0c7c*/ 	.word	0x00004df0
        /*0c80*/ 	.word	0x0000003f
        /*0c84*/ 	.word	0x00000000
        /*0c88*/ 	.short	0x0101
        /*0c8a*/ 	.byte	0x3f
	.zero		1


	//   ....[28]....
        /*0c8c*/ 	.word	0x00005930
        /*0c90*/ 	.word	0x00000003
        /*0c94*/ 	.word	0x00028c50
        /*0c98*/ 	.short	0x010a
        /*0c9a*/ 	.byte	0x3f
	.zero		1


	//   ....[29]....
        /*0c9c*/ 	.word	0x00005d00
        /*0ca0*/ 	.word	0x0000000e
        /*0ca4*/ 	.word	0x00000000
        /*0ca8*/ 	.short	0x0101
        /*0caa*/ 	.byte	0x3f
	.zero		1


	//   ....[30]....
        /*0cac*/ 	.word	0x00006620
        /*0cb0*/ 	.word	0x00000005
        /*0cb4*/ 	.word	0x00028c50
        /*0cb8*/ 	.short	0x010a
        /*0cba*/ 	.byte	0x3f
	.zero		1


	//   ....[31]....
        /*0cbc*/ 	.word	0x00006670
        /*0cc0*/ 	.word	0x00000005
        /*0cc4*/ 	.word	0x00028c50
        /*0cc8*/ 	.short	0x010a
        /*0cca*/ 	.byte	0x3f
	.zero		1


	//   ....[32]....
        /*0ccc*/ 	.word	0x00006960
        /*0cd0*/ 	.word	0x0000000e
        /*0cd4*/ 	.word	0x00000000
        /*0cd8*/ 	.short	0x0101
        /*0cda*/ 	.byte	0x3f
	.zero		1


	//   ....[33]....
        /*0cdc*/ 	.word	0x00007e20
        /*0ce0*/ 	.word	0x00000002
        /*0ce4*/ 	.word	0x00028c00
        /*0ce8*/ 	.short	0x010a
        /*0cea*/ 	.byte	0x3f
	.zero		1


	//   ....[34]....
        /*0cec*/ 	.word	0x00007e70
        /*0cf0*/ 	.word	0x00000002
        /*0cf4*/ 	.word	0x00028c00
        /*0cf8*/ 	.short	0x010a
        /*0cfa*/ 	.byte	0x3f
	.zero		1


	//   ....[35]....
        /*0cfc*/ 	.word	0x00008930
        /*0d00*/ 	.word	0x00000002
        /*0d04*/ 	.word	0x00028c00
        /*0d08*/ 	.short	0x010a
        /*0d0a*/ 	.byte	0x3f
	.zero		1


	//   ....[36]....
        /*0d0c*/ 	.word	0x00009df0
        /*0d10*/ 	.word	0x00000002
        /*0d14*/ 	.word	0x00028c00
        /*0d18*/ 	.short	0x010a
        /*0d1a*/ 	.byte	0x3f
	.zero		1


	//   ....[37]....
        /*0d1c*/ 	.word	0x0000acd0
        /*0d20*/ 	.word	0x0000000c
        /*0d24*/ 	.word	0x00028c30
        /*0d28*/ 	.short	0x010a
        /*0d2a*/ 	.byte	0x3f
	.zero		1


	//   ....[38]....
        /*0d2c*/ 	.word	0x0000ad80
        /*0d30*/ 	.word	0x0000000c
        /*0d34*/ 	.word	0x00028c30
        /*0d38*/ 	.short	0x010a
        /*0d3a*/ 	.byte	0x3f
	.zero		1


	//   ....[39]....
        /*0d3c*/ 	.word	0x0000b480
        /*0d40*/ 	.word	0x0000001e
        /*0d44*/ 	.word	0x00000000
        /*0d48*/ 	.short	0x0101
        /*0d4a*/ 	.byte	0x3f
	.zero		1


	//   ....[40]....
        /*0d4c*/ 	.word	0x0000cc70
        /*0d50*/ 	.word	0x0000000c
        /*0d54*/ 	.word	0x00028c50
        /*0d58*/ 	.short	0x010a
        /*0d5a*/ 	.byte	0x3f
	.zero		1


	//   ....[41]....
        /*0d5c*/ 	.word	0x0000cd20
        /*0d60*/ 	.word	0x0000000c
        /*0d64*/ 	.word	0x00028c50
        /*0d68*/ 	.short	0x010a
        /*0d6a*/ 	.byte	0x3f
	.zero		1


	//   ....[42]....
        /*0d6c*/ 	.word	0x0000d010
        /*0d70*/ 	.word	0x0000000c
        /*0d74*/ 	.word	0x00000000
        /*0d78*/ 	.short	0x0101
        /*0d7a*/ 	.byte	0x3f
	.zero		1


	//   ....[43]....
        /*0d7c*/ 	.word	0x0000d330
        /*0d80*/ 	.word	0x00000015
        /*0d84*/ 	.word	0x00028c30
        /*0d88*/ 	.short	0x010a
        /*0d8a*/ 	.byte	0x3f
	.zero		1


	//   ....[44]....
        /*0d8c*/ 	.word	0x0000d3a0
        /*0d90*/ 	.word	0x00000015
        /*0d94*/ 	.word	0x00028c30
        /*0d98*/ 	.short	0x010a
        /*0d9a*/ 	.byte	0x3f
	.zero		1


	//   ....[45]....
        /*0d9c*/ 	.word	0x0000d990
        /*0da0*/ 	.word	0x00000098
        /*0da4*/ 	.word	0x00000000
        /*0da8*/ 	.short	0x0101
        /*0daa*/ 	.byte	0x3f
	.zero		1


	//   ....[46]....
        /*0dac*/ 	.word	0x0000f9b0
        /*0db0*/ 	.word	0x00000015
        /*0db4*/ 	.word	0x00028c50
        /*0db8*/ 	.short	0x010a
        /*0dba*/ 	.byte	0x3f
	.zero		1


	//   ....[47]....
        /*0dbc*/ 	.word	0x0000fa00
        /*0dc0*/ 	.word	0x00000015
        /*0dc4*/ 	.word	0x00028c50
        /*0dc8*/ 	.short	0x010a
        /*0dca*/ 	.byte	0x3f
	.zero		1


	//   ....[48]....
        /*0dcc*/ 	.word	0x0000fd20
        /*0dd0*/ 	.word	0x00000015
        /*0dd4*/ 	.word	0x00000000
        /*0dd8*/ 	.short	0x0101
        /*0dda*/ 	.byte	0x3f
	.zero		1


	//   ....[49]....
        /*0ddc*/ 	.word	0x00010130
        /*0de0*/ 	.word	0x0000000c
        /*0de4*/ 	.word	0x00028c30
        /*0de8*/ 	.short	0x010a
        /*0dea*/ 	.byte	0x3f
	.zero		1


	//   ....[50]....
        /*0dec*/ 	.word	0x000101a0
        /*0df0*/ 	.word	0x0000000c
        /*0df4*/ 	.word	0x00028c30
        /*0df8*/ 	.short	0x010a
        /*0dfa*/ 	.byte	0x3f
	.zero		1


	//   ....[51]....
        /*0dfc*/ 	.word	0x00010e70
        /*0e00*/ 	.word	0x000000a0
        /*0e04*/ 	.word	0x00000000
        /*0e08*/ 	.short	0x0101
        /*0e0a*/ 	.byte	0x3f
	.zero		1


	//   ....[52]....
        /*0e0c*/ 	.word	0x00011b40
        /*0e10*/ 	.word	0x0000000c
        /*0e14*/ 	.word	0x00028c50
        /*0e18*/ 	.short	0x010a
        /*0e1a*/ 	.byte	0x3f
	.zero		1


	//   ....[53]....
        /*0e1c*/ 	.word	0x00011b90
        /*0e20*/ 	.word	0x0000000c
        /*0e24*/ 	.word	0x00028c50
        /*0e28*/ 	.short	0x010a
        /*0e2a*/ 	.byte	0x3f
	.zero		1


	//   ....[54]....
        /*0e2c*/ 	.word	0x00011e90
        /*0e30*/ 	.word	0x0000000c
        /*0e34*/ 	.word	0x00000000
        /*0e38*/ 	.short	0x0101
        /*0e3a*/ 	.byte	0x3f
	.zero		1


	//   ....[55]....
        /*0e3c*/ 	.word	0x00011fe0
        /*0e40*/ 	.word	0x00000015
        /*0e44*/ 	.word	0x00028c30
        /*0e48*/ 	.short	0x010a
        /*0e4a*/ 	.byte	0x3f
	.zero		1


	//   ....[56]....
        /*0e4c*/ 	.word	0x00012050
        /*0e50*/ 	.word	0x00000015
        /*0e54*/ 	.word	0x00028c30
        /*0e58*/ 	.short	0x010a
        /*0e5a*/ 	.byte	0x3f
	.zero		1


	//   ....[57]....
        /*0e5c*/ 	.word	0x000125e0
        /*0e60*/ 	.word	0x00000098
        /*0e64*/ 	.word	0x00000000
        /*0e68*/ 	.short	0x0101
        /*0e6a*/ 	.byte	0x3f
	.zero		1


	//   ....[58]....
        /*0e6c*/ 	.word	0x00014490
        /*0e70*/ 	.word	0x00000015
        /*0e74*/ 	.word	0x00028c50
        /*0e78*/ 	.short	0x010a
        /*0e7a*/ 	.byte	0x3f
	.zero		1


	//   ....[59]....
        /*0e7c*/ 	.word	0x000144e0
        /*0e80*/ 	.word	0x00000015
        /*0e84*/ 	.word	0x00028c50
        /*0e88*/ 	.short	0x010a
        /*0e8a*/ 	.byte	0x3f
	.zero		1


	//   ....[60]....
        /*0e8c*/ 	.word	0x000147f0
        /*0e90*/ 	.word	0x00000015
        /*0e94*/ 	.word	0x00000000
        /*0e98*/ 	.short	0x0101
        /*0e9a*/ 	.byte	0x3f
	.zero		1


	//   ....[61]....
        /*0e9c*/ 	.word	0x00017060
        /*0ea0*/ 	.word	0x00000000
        /*0ea4*/ 	.word	0x00000000
        /*0ea8*/ 	.short	0x0101
        /*0eaa*/ 	.byte	0x3f
	.zero		1


	//   ....[62]....
        /*0eac*/ 	.word	0x00019db0
        /*0eb0*/ 	.word	0x00000017
        /*0eb4*/ 	.word	0x00028c20
        /*0eb8*/ 	.short	0x010a
        /*0eba*/ 	.byte	0x3f
	.zero		1


	//   ....[63]....
        /*0ebc*/ 	.word	0x00019e40
        /*0ec0*/ 	.word	0x0000000c
        /*0ec4*/ 	.word	0x00028ca0
        /*0ec8*/ 	.short	0x010a
        /*0eca*/ 	.byte	0x3f
	.zero		1


	//   ....[64]....
        /*0ecc*/ 	.word	0x0001a090
        /*0ed0*/ 	.word	0x0000000c
        /*0ed4*/ 	.word	0x00028cc0
        /*0ed8*/ 	.short	0x010a
        /*0eda*/ 	.byte	0x3f
	.zero		1


	//   ....[65]....
        /*0edc*/ 	.word	0x0001aa60
        /*0ee0*/ 	.word	0x0000000a
        /*0ee4*/ 	.word	0x00028ca0
        /*0ee8*/ 	.short	0x010a
        /*0eea*/ 	.byte	0x3f
	.zero		1


	//   ....[66]....
        /*0eec*/ 	.word	0x0001aca0
        /*0ef0*/ 	.word	0x0000000a
        /*0ef4*/ 	.word	0x00028cc0
        /*0ef8*/ 	.short	0x010a
        /*0efa*/ 	.byte	0x3f
	.zero		1


	//   ....[67]....
        /*0efc*/ 	.word	0x0001c6c0
        /*0f00*/ 	.word	0x0000001b
        /*0f04*/ 	.word	0x00028c40
        /*0f08*/ 	.short	0x010a
        /*0f0a*/ 	.byte	0x3f
	.zero		1


	//   ....[68]....
        /*0f0c*/ 	.word	0x0001cb70
        /*0f10*/ 	.word	0x0000001b
        /*0f14*/ 	.word	0x00028c30
        /*0f18*/ 	.short	0x0107
        /*0f1a*/ 	.byte	0x3f
	.zero		1


	//   ....[69]....
        /*0f1c*/ 	.word	0x0001cc40
        /*0f20*/ 	.word	0x0000001b
        /*0f24*/ 	.word	0x00028c30
        /*0f28*/ 	.short	0x0101
        /*0f2a*/ 	.byte	0x3f
	.zero		1


	//   ....[70]....
        /*0f2c*/ 	.word	0x0001d530
        /*0f30*/ 	.word	0x00000017
        /*0f34*/ 	.word	0x00028c00
        /*0f38*/ 	.short	0x0107
        /*0f3a*/ 	.byte	0x3f
	.zero		1


	//   ....[71]....
        /*0f3c*/ 	.word	0x0001d620
        /*0f40*/ 	.word	0x00000017
        /*0f44*/ 	.word	0x00028c00
        /*0f48*/ 	.short	0x0101
        /*0f4a*/ 	.byte	0x3f
	.zero		1


	//   ....[72]....
        /*0f4c*/ 	.word	0x0001d640
        /*0f50*/ 	.word	0x00000017
        /*0f54*/ 	.word	0x00028c20
        /*0f58*/ 	.short	0x010a
        /*0f5a*/ 	.byte	0x3f
	.zero		1


	//   ....[73]....
        /*0f5c*/ 	.word	0x0001d6d0
        /*0f60*/ 	.word	0x0000001b
        /*0f64*/ 	.word	0x00028c60
        /*0f68*/ 	.short	0x010a
        /*0f6a*/ 	.byte	0x3f
	.zero		1


	//   ....[74]....
        /*0f6c*/ 	.word	0x0001e010
        /*0f70*/ 	.word	0x0000001b
        /*0f74*/ 	.word	0x00028c50
        /*0f78*/ 	.short	0x0107
        /*0f7a*/ 	.byte	0x3f
	.zero		1


	//   ....[75]....
        /*0f7c*/ 	.word	0x0001e0e0
        /*0f80*/ 	.word	0x0000001b
        /*0f84*/ 	.word	0x00028c50
        /*0f88*/ 	.short	0x0101
        /*0f8a*/ 	.byte	0x3f
	.zero		1


	//   ....[76]....
        /*0f8c*/ 	.word	0x0001e470
        /*0f90*/ 	.word	0x00000006
        /*0f94*/ 	.word	0x00028c40
        /*0f98*/ 	.short	0x010a
        /*0f9a*/ 	.byte	0x3f
	.zero		1


	//   ....[77]....
        /*0f9c*/ 	.word	0x0001e7b0
        /*0fa0*/ 	.word	0x00000006
        /*0fa4*/ 	.word	0x00028c30
        /*0fa8*/ 	.short	0x0107
        /*0faa*/ 	.byte	0x3f
	.zero		1


	//   ....[78]....
        /*0fac*/ 	.word	0x0001e870
        /*0fb0*/ 	.word	0x00000006
        /*0fb4*/ 	.word	0x00028c30
        /*0fb8*/ 	.short	0x0101
        /*0fba*/ 	.byte	0x3f
	.zero		1


	//   ....[79]....
        /*0fbc*/ 	.word	0x0001e8a0
        /*0fc0*/ 	.word	0x00000006
        /*0fc4*/ 	.word	0x00028c60
        /*0fc8*/ 	.short	0x010a
        /*0fca*/ 	.byte	0x3f
	.zero		1


	//   ....[80]....
        /*0fcc*/ 	.word	0x0001ef70
        /*0fd0*/ 	.word	0x00000006
        /*0fd4*/ 	.word	0x00028c50
        /*0fd8*/ 	.short	0x0107
        /*0fda*/ 	.byte	0x3f
	.zero		1


	//   ....[81]....
        /*0fdc*/ 	.word	0x0001f030
        /*0fe0*/ 	.word	0x00000006
        /*0fe4*/ 	.word	0x00028c50
        /*0fe8*/ 	.short	0x0101
        /*0fea*/ 	.byte	0x3f
	.zero		1


	//   ....[82]....
        /*0fec*/ 	.word	0x0001fea0
        /*0ff0*/ 	.word	0x00000004
        /*0ff4*/ 	.word	0x00028c20
        /*0ff8*/ 	.short	0x010a
        /*0ffa*/ 	.byte	0x3f
	.zero		1


	//   ....[83]....
        /*0ffc*/ 	.word	0x00020010
        /*1000*/ 	.word	0x00000005
        /*1004*/ 	.word	0x00028c40
        /*1008*/ 	.short	0x010a
        /*100a*/ 	.byte	0x3f
	.zero		1


	//   ....[84]....
        /*100c*/ 	.word	0x000200b0
        /*1010*/ 	.word	0x00000019
        /*1014*/ 	.word	0x00028c40
        /*1018*/ 	.short	0x010a
        /*101a*/ 	.byte	0x3f
	.zero		1


	//   ....[85]....
        /*101c*/ 	.word	0x000200f0
        /*1020*/ 	.word	0x00000005
        /*1024*/ 	.word	0x00028c60
        /*1028*/ 	.short	0x010a
        /*102a*/ 	.byte	0x3f
	.zero		1


	//   ....[86]....
        /*102c*/ 	.word	0x00020130
        /*1030*/ 	.word	0x00000019
        /*1034*/ 	.word	0x00028c60
        /*1038*/ 	.short	0x010a
        /*103a*/ 	.byte	0x3f
	.zero		1


	//   ....[87]....
        /*103c*/ 	.word	0x00020190
        /*1040*/ 	.word	0x0000003f
        /*1044*/ 	.word	0x00028c90
        /*1048*/ 	.short	0x010a
        /*104a*/ 	.byte	0x3f
	.zero		1


	//   ....[88]....
        /*104c*/ 	.word	0x00020300
        /*1050*/ 	.word	0x0000003f
        /*1054*/ 	.word	0x00028c90
        /*1058*/ 	.short	0x010a
        /*105a*/ 	.byte	0x3f
	.zero		1


	//   ....[89]....
        /*105c*/ 	.word	0x00020480
        /*1060*/ 	.word	0x0000003f
        /*1064*/ 	.word	0x00028c90
        /*1068*/ 	.short	0x010a
        /*106a*/ 	.byte	0x3f
	.zero		1


	//   ....[90]....
        /*106c*/ 	.word	0x000205e0
        /*1070*/ 	.word	0x0000003f
        /*1074*/ 	.word	0x00028cb0
        /*1078*/ 	.short	0x010a
        /*107a*/ 	.byte	0x3f
	.zero		1


	//   ....[91]....
        /*107c*/ 	.word	0x00020630
        /*1080*/ 	.word	0x00000003
        /*1084*/ 	.word	0x00028c50
        /*1088*/ 	.short	0x010a
        /*108a*/ 	.byte	0x3f
	.zero		1


	//   ....[92]....
        /*108c*/ 	.word	0x00020680
        /*1090*/ 	.word	0x00000005
        /*1094*/ 	.word	0x00028c50
        /*1098*/ 	.short	0x010a
        /*109a*/ 	.byte	0x3f
	.zero		1


	//   ....[93]....
        /*109c*/ 	.word	0x00020a50
        /*10a0*/ 	.word	0x00000002
        /*10a4*/ 	.word	0x00028c00
        /*10a8*/ 	.short	0x010a
        /*10aa*/ 	.byte	0x3f
	.zero		1


	//   ....[94]....
        /*10ac*/ 	.word	0x00021040
        /*10b0*/ 	.word	0x00000002
        /*10b4*/ 	.word	0x00028c00
        /*10b8*/ 	.short	0x010a
        /*10ba*/ 	.byte	0x3f
	.zero		1


	//   ....[95]....
        /*10bc*/ 	.word	0x00021090
        /*10c0*/ 	.word	0x0000000c
        /*10c4*/ 	.word	0x00028c30
        /*10c8*/ 	.short	0x010a
        /*10ca*/ 	.byte	0x3f
	.zero		1


	//   ....[96]....
        /*10cc*/ 	.word	0x000210e0
        /*10d0*/ 	.word	0x0000000c
        /*10d4*/ 	.word	0x00028c50
        /*10d8*/ 	.short	0x010a
        /*10da*/ 	.byte	0x3f
	.zero		1


	//   ....[97]....
        /*10dc*/ 	.word	0x00021130
        /*10e0*/ 	.word	0x00000015
        /*10e4*/ 	.word	0x00028c30
        /*10e8*/ 	.short	0x010a
        /*10ea*/ 	.byte	0x3f
	.zero		1


	//   ....[98]....
        /*10ec*/ 	.word	0x00021180
        /*10f0*/ 	.word	0x00000015
        /*10f4*/ 	.word	0x00028c50
        /*10f8*/ 	.short	0x010a
        /*10fa*/ 	.byte	0x3f
	.zero		1


	//   ....[99]....
        /*10fc*/ 	.word	0x000211d0
        /*1100*/ 	.word	0x0000000c
        /*1104*/ 	.word	0x00028c30
        /*1108*/ 	.short	0x010a
        /*110a*/ 	.byte	0x3f
	.zero		1


	//   ....[100]....
        /*110c*/ 	.word	0x00021220
        /*1110*/ 	.word	0x0000000c
        /*1114*/ 	.word	0x00028c50
        /*1118*/ 	.short	0x010a
        /*111a*/ 	.byte	0x3f
	.zero		1


	//   ....[101]....
        /*111c*/ 	.word	0x00021270
        /*1120*/ 	.word	0x00000015
        /*1124*/ 	.word	0x00028c30
        /*1128*/ 	.short	0x010a
        /*112a*/ 	.byte	0x3f
	.zero		1


	//   ....[102]....
        /*112c*/ 	.word	0x000212c0
        /*1130*/ 	.word	0x00000015
        /*1134*/ 	.word	0x00028c50
        /*1138*/ 	.short	0x010a
        /*113a*/ 	.byte	0x3f
	.zero		1


	//   ....[103]....
        /*113c*/ 	.word	0x00021460
        /*1140*/ 	.word	0x00000017
        /*1144*/ 	.word	0x00028c20
        /*1148*/ 	.short	0x010a
        /*114a*/ 	.byte	0x3f
	.zero		1


	//   ....[104]....
        /*114c*/ 	.word	0x000214b0
        /*1150*/ 	.word	0x0000000c
        /*1154*/ 	.word	0x00028ca0
        /*1158*/ 	.short	0x010a
        /*115a*/ 	.byte	0x3f
	.zero		1


	//   ....[105]....
        /*115c*/ 	.word	0x00021500
        /*1160*/ 	.word	0x0000000c
        /*1164*/ 	.word	0x00028cc0
        /*1168*/ 	.short	0x010a
        /*116a*/ 	.byte	0x3f
	.zero		1


	//   ....[106]....
        /*116c*/ 	.word	0x00021550
        /*1170*/ 	.word	0x0000000a
        /*1174*/ 	.word	0x00028ca0
        /*1178*/ 	.short	0x010a
        /*117a*/ 	.byte	0x3f
	.zero		1


	//   ....[107]....
        /*117c*/ 	.word	0x000215a0
        /*1180*/ 	.word	0x0000000a
        /*1184*/ 	.word	0x00028cc0
        /*1188*/ 	.short	0x010a
        /*118a*/ 	.byte	0x3f
	.zero		1


	//   ....[108]....
        /*118c*/ 	.word	0x000216c0
        /*1190*/ 	.word	0x0000001b
        /*1194*/ 	.word	0x00028c40
        /*1198*/ 	.short	0x010a
        /*119a*/ 	.byte	0x3f
	.zero		1


	//   ....[109]....
        /*119c*/ 	.word	0x00022160
        /*11a0*/ 	.word	0x00000017
        /*11a4*/ 	.word	0x00028c20
        /*11a8*/ 	.short	0x010a
        /*11aa*/ 	.byte	0x3f
	.zero		1


	//   ....[110]....
        /*11ac*/ 	.word	0x000221b0
        /*11b0*/ 	.word	0x0000001b
        /*11b4*/ 	.word	0x00028c60
        /*11b8*/ 	.short	0x010a
        /*11ba*/ 	.byte	0x3f
	.zero		1


	//   ....[111]....
        /*11bc*/ 	.word	0x00022ab0
        /*11c0*/ 	.word	0x00000006
        /*11c4*/ 	.word	0x00028c40
        /*11c8*/ 	.short	0x010a
        /*11ca*/ 	.byte	0x3f
	.zero		1


	//   ....[112]....
        /*11cc*/ 	.word	0x00022f70
        /*11d0*/ 	.word	0x00000006
        /*11d4*/ 	.word	0x00028c60
        /*11d8*/ 	.short	0x010a
        /*11da*/ 	.byte	0x3f
	.zero		1


	//   ....[113]....
        /*11dc*/ 	.word	0x00024060
        /*11e0*/ 	.word	0x00000004
        /*11e4*/ 	.word	0x00028c20
        /*11e8*/ 	.short	0x010a
        /*11ea*/ 	.byte	0x3f
	.zero		1


	//   ....[114]....
        /*11ec*/ 	.word	0x00024200
        /*11f0*/ 	.word	0x00000005
        /*11f4*/ 	.word	0x00028c40
        /*11f8*/ 	.short	0x010a
        /*11fa*/ 	.byte	0x3f
	.zero		1


	//   ....[115]....
        /*11fc*/ 	.word	0x00024250
        /*1200*/ 	.word	0x00000019
        /*1204*/ 	.word	0x00028c40
        /*1208*/ 	.short	0x010a
        /*120a*/ 	.byte	0x3f
	.zero		1


	//   ....[116]....
        /*120c*/ 	.word	0x000242a0
        /*1210*/ 	.word	0x00000005
        /*1214*/ 	.word	0x00028c60
        /*1218*/ 	.short	0x010a
        /*121a*/ 	.byte	0x3f
	.zero		1


	//----- nvinfo : EIATTR_NUM_MBARRIERS
	.align		4
.L_864:
        /*121c*/ 	.byte	0x03, 0x38
        /*121e*/ 	.short	0x0016


	//----- nvinfo : EIATTR_EXIT_INSTR_OFFSETS
	.align		4
        /*1220*/ 	.byte	0x04, 0x1c
        /*1222*/ 	.short	(.L_866 - .L_865)


	//   ....[0]....
.L_865:
        /*1224*/ 	.word	0x00020180


	//----- nvinfo : EIATTR_MAX_THREADS
	.align		4
.L_866:
        /*1228*/ 	.byte	0x04, 0x05
        /*122a*/ 	.short	(.L_868 - .L_867)
.L_867:
        /*122c*/ 	.word	0x00000180
        /*1230*/ 	.word	0x00000001
        /*1234*/ 	.word	0x00000001


	//----- nvinfo : EIATTR_CRS_STACK_SIZE
	.align		4
.L_868:
        /*1238*/ 	.byte	0x04, 0x1e
        /*123a*/ 	.short	(.L_870 - .L_869)
.L_869:
        /*123c*/ 	.word	0x00000000


	//----- nvinfo : EIATTR_CBANK_PARAM_SIZE
	.align		4
.L_870:
        /*1240*/ 	.byte	0x03, 0x19
        /*1242*/ 	.short	0x0af0


	//----- nvinfo : EIATTR_PARAM_CBANK
	.align		4
        /*1244*/ 	.byte	0x04, 0x0a
        /*1246*/ 	.short	(.L_872 - .L_871)
	.align		4
.L_871:
        /*1248*/ 	.word	index@(.nv.constant0._ZN7cutlass13device_kernelIN5flash11enable_sm90INS1_16FlashAttnFwdSm90INS1_25CollectiveMainloopFwdSm90ILi2EN4cute5tupleIJNS5_1CILi1EEES8_S8_EEENS6_IJNS7_ILi64EEESA_SA_EEELi512ENS_6half_tEfNS_4arch4Sm90ELb0ELb1ELb1ELb1ELb1ELb1ELb0ELb0ELb0ELb1ELb0ELb0EEENS1_21CollectiveEpilogueFwdINS6_IJSA_NS7_ILi512EEESA_EEES9_SC_SE_Li256ELb1ELb1ELb0ELb0EEENS1_36VarlenDynamicPersistentTileSchedulerILi64ELi64ELi256ELi128ELb0ELb1ELb1ELb1ELb0ELb1EEEEEEEEEvNT_6ParamsE)
        /*124c*/ 	.short	0x0210
        /*124e*/ 	.short	0x0af0


	//----- nvinfo : EIATTR_SW_WAR
	.align		4
.L_872:
        /*1250*/ 	.byte	0x04, 0x36
        /*1252*/ 	.short	(.L_874 - .L_873)
.L_873:
        /*1254*/ 	.word	0x00000008
.L_874:


//--------------------- .nv.info._ZN7cutlass13device_kernelIN5flash11enable_sm90INS1_16FlashAttnFwdSm90INS1_25CollectiveMainloopFwdSm90ILi2EN4cute5tupleIJNS5_1CILi1EEES8_S8_EEENS6_IJNS7_ILi64EEESA_SA_EEELi512ENS_6half_tEfNS_4arch4Sm90ELb0ELb1ELb1ELb1ELb1ELb0ELb1ELb0ELb0ELb1ELb0ELb0EEENS1_21CollectiveEpilogueFwdINS6_IJSA_NS7_ILi512EEESA_EEES9_SC_SE_Li256ELb1ELb1ELb0ELb0EEENS1_36VarlenDynamicPersistentTileSchedulerILi64ELi64ELi256ELi128ELb0ELb1ELb1ELb1ELb0ELb1EEEEEEEEEvNT_6ParamsE --------------------------
	.section	.nv.info._ZN7cutlass13device_kernelIN5flash11enable_sm90INS1_16FlashAttnFwdSm90INS1_25CollectiveMainloopFwdSm90ILi2EN4cute5tupleIJNS5_1CILi1EEES8_S8_EEENS6_IJNS7_ILi64EEESA_SA_EEELi512ENS_6half_tEfNS_4arch4Sm90ELb0ELb1ELb1ELb1ELb1ELb0ELb1ELb0ELb0ELb1ELb0ELb0EEENS1_21CollectiveEpilogueFwdINS6_IJSA_NS7_ILi512EEESA_EEES9_SC_SE_Li256ELb1ELb1ELb0ELb0EEENS1_36VarlenDynamicPersistentTileSchedulerILi64ELi64ELi256ELi128ELb0ELb1ELb1ELb1ELb0ELb1EEEEEEEEEvNT_6ParamsE,"",@"SHT_CUDA_INFO"
	.sectionflags	@""
	.align	4


	//----- nvinfo : EIATTR_CUDA_API_VERSION
	.align		4
        /*0000*/ 	.byte	0x04, 0x37
        /*0002*/ 	.short	(.L_876 - .L_875)
.L_875:
        /*0004*/ 	.word	0x00000082


	//----- nvinfo : EIATTR_KPARAM_INFO
	.align		4
.L_876:
        /*0008*/ 	.byte	0x04, 0x17
        /*000a*/ 	.short	(.L_878 - .L_877)
.L_877:
        /*000c*/ 	.word	0x00000000
        /*0010*/ 	.short	0x0000
        /*0012*/ 	.short	0x0070
        /*0014*/ 	.byte	0x00, 0xf0, 0x01, 0x2e


	//----- nvinfo : EIATTR_SPARSE_MMA_MASK
	.align		4
.L_878:
        /*0018*/ 	.byte	0x03, 0x50
        /*001a*/ 	.short	0x0000


	//----- nvinfo : EIATTR_MAXREG_COUNT
	.align		4
        /*001c*/ 	.byte	0x03, 0x1b
        /*001e*/ 	.short	0x00a8


	//----- nvinfo : EIATTR_NUM_BARRIERS
	.align		4
        /*0020*/ 	.byte	0x02, 0x4c
        /*0022*/ 	.byte	0x10
	.zero		1


	//----- nvinfo : EIATTR_EXTERNS
	.align		4
        /*0024*/ 	.byte	0x04, 0x0f
        /*0026*/ 	.short	(.L_880 - .L_879)


	//   ....[0]....
	.align		4
.L_879:
        /*0028*/ 	.word	index@(__assertfail)


	//----- nvinfo : EIATTR_ANNOTATIONS
	.align		4
.L_880:
        /*002c*/ 	.byte	0x04, 0x55
        /*002e*/ 	.short	(.L_882 - .L_881)


	//   ....[0]....
.L_881:
        /* <DEDUP_REMOVED lines=19> */


	//----- nvinfo : EIATTR_MERCURY_ISA_VERSION
	.align		4
.L_882:
        /*0148*/ 	.byte	0x03, 0x5f
        /*014a*/ 	.short	0x0101


	//----- nvinfo : EIATTR_UNUSED_LOAD_BYTE_OFFSET
	.align		4
        /*014c*/ 	.byte	0x04, 0x44
        /*014e*/ 	.short	(.L_884 - .L_883)


	//   ....[0]....
.L_883:
        /*0150*/ 	.word	0x00000a70
        /*0154*/ 	.word	0x0000fff0


	//   ....[1]....
        /*0158*/ 	.word	0x000222e0
        /*015c*/ 	.word	0x0000fff0


	//----- nvinfo : EIATTR_INT_WARP_WIDE_INSTR_OFFSETS
	.align		4
.L_884:
        /*0160*/ 	.byte	0x04, 0x31
        /*0162*/ 	.short	(.L_886 - .L_885)


	//   ....[0]....
.L_885:
        /*0164*/ 	.word	0x000000c0


	//   ....[1]....
        /*0168*/ 	.word	0x000000d0


	//   ....[2]....
        /*016c*/ 	.word	0x000000e0


	//   ....[3]....
        /*0170*/ 	.word	0x00000180


	//   ....[4]....
        /*0174*/ 	.word	0x00026ad0


	//   ....[5]....
        /*0178*/ 	.word	0x00026b60


	//   ....[6]....
        /*017c*/ 	.word	0x0002ae30


	//   ....[7]....
        /*0180*/ 	.word	0x0002aec0


	//----- nvinfo : EIATTR_COOP_GROUP_MASK_REGIDS
	.align		4
.L_886:
        /*0184*/ 	.byte	0x04, 0x29
        /*0186*/ 	.short	(.L_888 - .L_887)


	//   ....[0]....
.L_887:
        /*0188*/ 	.word	0xffffffff


	//   ....[1]....
        /*018c*/ 	.word	0xffffffff


	//   ....[2]....
        /*0190*/ 	.word	0xffffffff


	//   ....[3]....
        /*0194*/ 	.word	0xffffffff


	//   ....[4]....
        /*0198*/ 	.word	0xffffffff


	//   ....[5]....
        /*019c*/ 	.word	0xffffffff


	//   ....[6]....
        /*01a0*/ 	.word	0xffffffff


	//   ....[7]....
        /*01a4*/ 	.word	0xffffffff


	//   ....[8]....
        /*01a8*/ 	.word	0xffffffff


	//   ....[9]....
        /*01ac*/ 	.word	0xffffffff


	//   ....[10]....
        /*01b0*/ 	.word	0xffffffff


	//   ....[11]....
        /*01b4*/ 	.word	0xffffffff


	//   ....[12]....
        /*01b8*/ 	.word	0xffffffff


	//   ....[13]....
        /*01bc*/ 	.word	0xffffffff


	//   ....[14]....
        /*01c0*/ 	.word	0xffffffff


	//   ....[15]....
        /*01c4*/ 	.word	0xffffffff


	//   ....[16]....
        /*01c8*/ 	.word	0xffffffff


	//   ....[17]....
        /*01cc*/ 	.word	0xffffffff


	//   ....[18]....
        /*01d0*/ 	.word	0xffffffff


	//   ....[19]....
        /*01d4*/ 	.word	0xffffffff


	//   ....[20]....
        /*01d8*/ 	.word	0xffffffff


	//   ....[21]....
        /*01dc*/ 	.word	0xffffffff


	//   ....[22]....
        /*01e0*/ 	.word	0xffffffff


	//   ....[23]....
        /*01e4*/ 	.word	0xffffffff


	//   ....[24]....
        /*01e8*/ 	.word	0xffffffff


	//   ....[25]....
        /*01ec*/ 	.word	0xffffffff


	//   ....[26]....
        /*01f0*/ 	.word	0xffffffff


	//   ....[27]....
        /*01f4*/ 	.word	0xffffffff


	//   ....[28]....
        /*01f8*/ 	.word	0xffffffff


	//   ....[29]....
        /*01fc*/ 	.word	0xffffffff


	//   ....[30]....
        /*0200*/ 	.word	0xffffffff


	//   ....[31]....
        /*0204*/ 	.word	0xffffffff


	//   ....[32]....
        /*0208*/ 	.word	0xffffffff


	//   ....[33]....
        /*020c*/ 	.word	0xffffffff


	//   ....[34]....
        /*0210*/ 	.word	0xffffffff


	//   ....[35]....
        /*0214*/ 	.word	0xffffffff


	//   ....[36]....
        /*0218*/ 	.word	0xffffffff


	//   ....[37]....
        /*021c*/ 	.word	0xffffffff


	//   ....[38]....
        /*0220*/ 	.word	0xffffffff


	//   ....[39]....
        /*0224*/ 	.word	0xffffffff


	//   ....[40]....
        /*0228*/ 	.word	0xffffffff


	//   ....[41]....
        /*022c*/ 	.word	0xffffffff


	//   ....[42]....
        /*0230*/ 	.word	0xffffffff


	//   ....[43]....
        /*0234*/ 	.word	0xffffffff


	//   ....[44]....
        /*0238*/ 	.word	0xffffffff


	//   ....[45]....
        /*023c*/ 	.word	0xffffffff


	//   ....[46]....
        /*0240*/ 	.word	0xffffffff


	//   ....[47]....
        /*0244*/ 	.word	0xffffffff


	//   ....[48]....
        /*0248*/ 	.word	0xffffffff


	//   ....[49]....
        /*024c*/ 	.word	0xffffffff


	//   ....[50]....
        /*0250*/ 	.word	0xffffffff


	//   ....[51]....
        /*0254*/ 	.word	0xffffffff


	//   ....[52]....
        /*0258*/ 	.word	0xffffffff


	//   ....[53]....
        /*025c*/ 	.word	0xffffffff


	//   ....[54]....
        /*0260*/ 	.word	0xffffffff


	//   ....[55]....
        /*0264*/ 	.word	0xffffffff


	//   ....[56]....
        /*0268*/ 	.word	0xffffffff


	//   ....[57]....
        /*026c*/ 	.word	0xffffffff


	//   ....[58]....
        /*0270*/ 	.word	0xffffffff


	//   ....[59]....
        /*0274*/ 	.word	0xffffffff


	//   ....[60]....
        /*0278*/ 	.word	0xffffffff


	//   ....[61]....
        /*027c*/ 	.word	0xffffffff


	//   ....[62]....
        /*0280*/ 	.word	0xffffffff


	//   ....[63]....
        /*0284*/ 	.word	0xffffffff


	//   ....[64]....
        /*0288*/ 	.word	0xffffffff


	//   ....[65]....
        /*028c*/ 	.word	0xffffffff


	//   ....[66]....
        /*0290*/ 	.word	0xffffffff


	//   ....[67]....
        /*0294*/ 	.word	0xffffffff


	//   ....[68]....
        /*0298*/ 	.word	0xffffffff


	//   ....[69]....
        /*029c*/ 	.word	0xffffffff


	//   ....[70]....
        /*02a0*/ 	.word	0xffffffff


	//   ....[71]....
        /*02a4*/ 	.word	0xffffffff


	//   ....[72]....
        /*02a8*/ 	.word	0xffffffff


	//   ....[73]....
        /*02ac*/ 	.word	0xffffffff


	//   ....[74]....
        /*02b0*/ 	.word	0xffffffff


	//   ....[75]....
        /*02b4*/ 	.word	0xffffffff


	//   ....[76]....
        /*02b8*/ 	.word	0xffffffff


	//   ....[77]....
        /*02bc*/ 	.word	0xffffffff


	//   ....[78]....
        /*02c0*/ 	.word	0xffffffff


	//   ....[79]....
        /*02c4*/ 	.word	0xffffffff


	//   ....[80]....
        /*02c8*/ 	.word	0xffffffff


	//   ....[81]....
        /*02cc*/ 	.word	0xffffffff


	//   ....[82]....
        /*02d0*/ 	.word	0xffffffff


	//   ....[83]....
        /*02d4*/ 	.word	0xffffffff


	//   ....[84]....
        /*02d8*/ 	.word	0xffffffff


	//   ....[85]....
        /*02dc*/ 	.word	0xffffffff


	//   ....[86]....
        /*02e0*/ 	.word	0xffffffff


	//   ....[87]....
        /*02e4*/ 	.word	0xffffffff


	//   ....[88]....
        /*02e8*/ 	.word	0xffffffff


	//   ....[89]....
        /*02ec*/ 	.word	0xffffffff


	//   ....[90]....
        /*02f0*/ 	.word	0xffffffff


	//   ....[91]....
        /*02f4*/ 	.word	0xffffffff


	//   ....[92]....
        /*02f8*/ 	.word	0xffffffff


	//   ....[93]....
        /*02fc*/ 	.word	0xffffffff


	//   ....[94]....
        /*0300*/ 	.word	0xffffffff


	//   ....[95]....
        /*0304*/ 	.word	0xffffffff


	//   ....[96]....
        /*0308*/ 	.word	0xffffffff


	//   ....[97]....
        /*030c*/ 	.word	0xffffffff


	//   ....[98]....
        /*0310*/ 	.word	0xffffffff


	//   ....[99]....
        /*0314*/ 	.word	0xffffffff


	//   ....[100]....
        /*0318*/ 	.word	0xffffffff


	//   ....[101]....
        /*031c*/ 	.word	0xffffffff


	//   ....[102]....
        /*0320*/ 	.word	0xffffffff


	//   ....[103]....
        /*0324*/ 	.word	0xffffffff


	//   ....[104]....
        /*0328*/ 	.word	0xffffffff


	//   ....[105]....
        /*032c*/ 	.word	0xffffffff


	//   ....[106]....
        /*0330*/ 	.word	0xffffffff


	//   ....[107]....
        /*0334*/ 	.word	0xffffffff


	//   ....[108]....
        /*0338*/ 	.word	0xffffffff


	//   ....[109]....
        /*033c*/ 	.word	0xffffffff


	//   ....[110]....
        /*0340*/ 	.word	0xffffffff


	//   ....[111]....
        /*0344*/ 	.word	0xffffffff


	//   ....[112]....
        /*0348*/ 	.word	0xffffffff


	//   ....[113]....
        /*034c*/ 	.word	0xffffffff


	//   ....[114]....
        /*0350*/ 	.word	0xffffffff


	//   ....[115]....
        /*0354*/ 	.word	0xffffffff


	//   ....[116]....
        /*0358*/ 	.word	0xffffffff


	//   ....[117]....
        /*035c*/ 	.word	0xffffffff


	//   ....[118]....
        /*0360*/ 	.word	0xffffffff


	//   ....[119]....
        /*0364*/ 	.word	0xffffffff


	//   ....[120]....
        /*0368*/ 	.word	0xffffffff


	//   ....[121]....
        /*036c*/ 	.word	0xffffffff


	//   ....[122]....
        /*0370*/ 	.word	0xffffffff


	//   ....[123]....
        /*0374*/ 	.word	0xffffffff


	//   ....[124]....
        /*0378*/ 	.word	0xffffffff


	//   ....[125]....
        /*037c*/ 	.word	0xffffffff


	//   ....[126]....
        /*0380*/ 	.word	0xffffffff


	//   ....[127]....
        /*0384*/ 	.word	0xffffffff


	//   ....[128]....
        /*0388*/ 	.word	0xffffffff


	//   ....[129]....
        /*038c*/ 	.word	0x0500000f


	//   ....[130]....
        /*0390*/ 	.word	0x0500000f


	//   ....[131]....
        /*0394*/ 	.word	0x0500000f


	//   ....[132]....
        /*0398*/ 	.word	0x0500000f


	//   ....[133]....
        /*039c*/ 	.word	0x0500000f


	//   ....[134]....
        /*03a0*/ 	.word	0x0500000f


	//   ....[135]....
        /*03a4*/ 	.word	0x0500000f


	//   ....[136]....
        /*03a8*/ 	.word	0x0500000f


	//   ....[137]....
        /*03ac*/ 	.word	0x0500000f


	//   ....[138]....
        /*03b0*/ 	.word	0x0500000f


	//   ....[139]....
        /*03b4*/ 	.word	0x0500000f


	//   ....[140]....
        /*03b8*/ 	.word	0x0500000f


	//   ....[141]....
        /*03bc*/ 	.word	0x0500000f


	//   ....[142]....
        /*03c0*/ 	.word	0x0500000f


	//   ....[143]....
        /*03c4*/ 	.word	0x0500000f


	//   ....[144]....
        /*03c8*/ 	.word	0x0500000f


	//   ....[145]....
        /*03cc*/ 	.word	0x0500000f


	//   ....[146]....
        /*03d0*/ 	.word	0x0500000f


	//   ....[147]....
        /*03d4*/ 	.word	0x0500000f


	//   ....[148]....
        /*03d8*/ 	.word	0x0500000f


	//   ....[149]....
        /*03dc*/ 	.word	0x0500000f


	//   ....[150]....
        /*03e0*/ 	.word	0x0500000f


	//   ....[151]....
        /*03e4*/ 	.word	0x0500000f


	//   ....[152]....
        /*03e8*/ 	.word	0x0500000f


	//   ....[153]....
        /*03ec*/ 	.word	0x0500000f


	//   ....[154]....
        /*03f0*/ 	.word	0x0500000f


	//   ....[155]....
        /*03f4*/ 	.word	0x0500000f


	//   ....[156]....
        /*03f8*/ 	.word	0x0500000f


	//   ....[157]....
        /*03fc*/ 	.word	0x0500000f


	//   ....[158]....
        /*0400*/ 	.word	0x0500000f


	//   ....[159]....
        /*0404*/ 	.word	0x0500000f


	//   ....[160]....
        /*0408*/ 	.word	0x0500000f


	//   ....[161]....
        /*040c*/ 	.word	0x0500000f


	//   ....[162]....
        /*0410*/ 	.word	0x0500000f


	//   ....[163]....
        /*0414*/ 	.word	0x0500000f


	//   ....[164]....
        /*0418*/ 	.word	0x0500000f


	//   ....[165]....
        /*041c*/ 	.word	0x0500000f


	//   ....[166]....
        /*0420*/ 	.word	0x0500000f


	//   ....[167]....
        /*0424*/ 	.word	0x0500000f


	//   ....[168]....
        /*0428*/ 	.word	0x0500000f


	//   ....[169]....
        /*042c*/ 	.word	0x0500000f


	//   ....[170]....
        /*0430*/ 	.word	0x0500000f


	//   ....[171]....
        /*0434*/ 	.word	0x0500000f


	//   ....[172]....
        /*0438*/ 	.word	0x0500000f


	//   ....[173]....
        /*043c*/ 	.word	0x0500000f


	//   ....[174]....
        /*0440*/ 	.word	0x0500000f


	//   ....[175]....
        /*0444*/ 	.word	0x0500000f


	//   ....[176]....
        /*0448*/ 	.word	0x0500000f


	//   ....[177]....
        /*044c*/ 	.word	0x0500000f


	//   ....[178]....
        /*0450*/ 	.word	0x0500000f


	//   ....[179]....
        /*0454*/ 	.word	0x0500000f


	//   ....[180]....
        /*0458*/ 	.word	0x0500000f


	//   ....[181]....
        /*045c*/ 	.word	0x0500000f


	//   ....[182]....
        /*0460*/ 	.word	0x0500000f


	//   ....[183]....
        /*0464*/ 	.word	0x0500000f


	//   ....[184]....
        /*0468*/ 	.word	0x0500000f


	//   ....[185]....
        /*046c*/ 	.word	0x0500000f


	//   ....[186]....
        /*0470*/ 	.word	0x0500000f


	//   ....[187]....
        /*0474*/ 	.word	0x0500000f


	//   ....[188]....
        /*0478*/ 	.word	0x0500000f


	//   ....[189]....
        /*047c*/ 	.word	0x0500000f


	//   ....[190]....
        /*0480*/ 	.word	0x0500000f


	//   ....[191]....
        /*0484*/ 	.word	0x0500000f


	//   ....[192]....
        /*0488*/ 	.word	0x0500000f


	//   ....[193]....
        /*048c*/ 	.word	0x0500000f


	//   ....[194]....
        /*0490*/ 	.word	0x0500000f


	//   ....[195]....
        /*0494*/ 	.word	0x0500000f


	//   ....[196]....
        /*0498*/ 	.word	0xffffffff


	//   ....[197]....
        /*049c*/ 	.word	0xffffffff


	//   ....[198]....
        /*04a0*/ 	.word	0xffffffff


	//   ....[199]....
        /*04a4*/ 	.word	0xffffffff


	//   ....[200]....
        /*04a8*/ 	.word	0xffffffff


	//   ....[201]....
        /*04ac*/ 	.word	0xffffffff


	//   ....[202]....
        /*04b0*/ 	.word	0xffffffff


	//   ....[203]....
        /*04b4*/ 	.word	0xffffffff


	//----- nvinfo : EIATTR_COOP_GROUP_INSTR_OFFSETS
	.align		4
.L_888:
        /*04b8*/ 	.byte	0x04, 0x28
        /*04ba*/ 	.short	(.L_890 - .L_889)


	//   ....[0]....
.L_889:
        /*04bc*/ 	.word	0x00000080


	//   ....[1]....
        /*04c0*/ 	.word	0x00000090


	//   ....[2]....
        /*04c4*/ 	.word	0x000002b0


	//   ....[3]....
        /*04c8*/ 	.word	0x00000410


	//   ....[4]....
        /*04cc*/ 	.word	0x00000530


	//   ....[5]....
        /*04d0*/ 	.word	0x00000690


	//   ....[6]....
        /*04d4*/ 	.word	0x00002320


	//   ....[7]....
        /*04d8*/ 	.word	0x00009d50


	//   ....[8]....
        /*04dc*/ 	.word	0x0000be40


	//   ....[9]....
        /*04e0*/ 	.word	0x0000d120


	//   ....[10]....
        /*04e4*/ 	.word	0x0000d6a0


	//   ....[11]....
        /*04e8*/ 	.word	0x0000e3e0


	//   ....[12]....
        /*04ec*/ 	.word	0x0000e4d0


	//   ....[13]....
        /*04f0*/ 	.word	0x0000e920


	//   ....[14]....
        /*04f4*/ 	.word	0x0000e9f0


	//   ....[15]....
        /*04f8*/ 	.word	0x00011540


	//   ....[16]....
        /*04fc*/ 	.word	0x00012ea0


	//   ....[17]....
        /*0500*/ 	.word	0x00014540


	//   ....[18]....
        /*0504*/ 	.word	0x00014580


	//   ....[19]....
        /*0508*/ 	.word	0x000145c0


	//   ....[20]....
        /*050c*/ 	.word	0x000145e0


	//   ....[21]....
        /*0510*/ 	.word	0x00018c60


	//   ....[22]....
        /*0514*/ 	.word	0x0001a040


	//   ....[23]....
        /*0518*/ 	.word	0x0001b360


	//   ....[24]....
        /*051c*/ 	.word	0x0001b8d0


	//   ....[25]....
        /*0520*/ 	.word	0x0001c4c0


	//   ....[26]....
        /*0524*/ 	.word	0x0001c510


	//   ....[27]....
        /*0528*/ 	.word	0x0001c550


	//   ....[28]....
        /*052c*/ 	.word	0x0001c570


	//   ....[29]....
        /*0530*/ 	.word	0x00020c70


	//   ....[30]....
        /*0534*/ 	.word	0x00020e20


	//   ....[31]....
        /*0538*/ 	.word	0x00020e40


	//   ....[32]....
        /*053c*/ 	.word	0x00020e80


	//   ....[33]....
        /*0540*/ 	.word	0x00020ea0


	//   ....[34]....
        /*0544*/ 	.word	0x00023400


	//   ....[35]....
        /*0548*/ 	.word	0x00023a60


	//   ....[36]....
        /*054c*/ 	.word	0x00023a80


	//   ....[37]....
        /*0550*/ 	.word	0x00023ab0


	//   ....[38]....
        /*0554*/ 	.word	0x00023ac0


	//   ....[39]....
        /*0558*/ 	.word	0x00024160


	//   ....[40]....
        /*055c*/ 	.word	0x00024170


	//   ....[41]....
        /*0560*/ 	.word	0x000243a0


	//   ....[42]....
        /*0564*/ 	.word	0x000243c0


	//   ....[43]....
        /*0568*/ 	.word	0x00024f80


	//   ....[44]....
        /*056c*/ 	.word	0x00024fc0


	//   ....[45]....
        /*0570*/ 	.word	0x00025200


	//   ....[46]....
        /*0574*/ 	.word	0x00025220


	//   ....[47]....
        /*0578*/ 	.word	0x000254d0


	//   ....[48]....
        /*057c*/ 	.word	0x000256a0


	//   ....[49]....
        /*0580*/ 	.word	0x000256d0


	//   ....[50]....
        /*0584*/ 	.word	0x00025700


	//   ....[51]....
        /*0588*/ 	.word	0x00025730


	//   ....[52]....
        /*058c*/ 	.word	0x00025760


	//   ....[53]....
        /*0590*/ 	.word	0x00025790


	//   ....[54]....
        /*0594*/ 	.word	0x000258e0


	//   ....[55]....
        /*0598*/ 	.word	0x00025910


	//   ....[56]....
        /*059c*/ 	.word	0x00025940


	//   ....[57]....
        /*05a0*/ 	.word	0x00025970


	//   ....[58]....
        /*05a4*/ 	.word	0x000259a0


	//   ....[59]....
        /*05a8*/ 	.word	0x000259d0


	//   ....[60]....
        /*05ac*/ 	.word	0x00025a60


	//   ....[61]....
        /*05b0*/ 	.word	0x00025ac0


	//   ....[62]....
        /*05b4*/ 	.word	0x00025b50


	//   ....[63]....
        /*05b8*/ 	.word	0x000278c0


	//   ....[64]....
        /*05bc*/ 	.word	0x000278e0


	//   ....[65]....
        /*05c0*/ 	.word	0x00027970


	//   ....[66]....
        /*05c4*/ 	.word	0x00027990


	//   ....[67]....
        /*05c8*/ 	.word	0x00027a10


	//   ....[68]....
        /*05cc*/ 	.word	0x00027a30


	//   ....[69]....
        /*05d0*/ 	.word	0x00027a40


	//   ....[70]....
        /*05d4*/ 	.word	0x00027a50


	//   ....[71]....
        /*05d8*/ 	.word	0x000281f0


	//   ....[72]....
        /*05dc*/ 	.word	0x00028230


	//   ....[73]....
        /*05e0*/ 	.word	0x000282e0


	//   ....[74]....
        /*05e4*/ 	.word	0x000282f0


	//   ....[75]....
        /*05e8*/ 	.word	0x00028380


	//   ....[76]....
        /*05ec*/ 	.word	0x00028390


	//   ....[77]....
        /*05f0*/ 	.word	0x000283b0


	//   ....[78]....
        /*05f4*/ 	.word	0x000283f0


	//   ....[79]....
        /*05f8*/ 	.word	0x00028c70


	//   ....[80]....
        /*05fc*/ 	.word	0x00028c90


	//   ....[81]....
        /*0600*/ 	.word	0x00028e30


	//   ....[82]....
        /*0604*/ 	.word	0x00028e60


	//   ....[83]....
        /*0608*/ 	.word	0x00028f70


	//   ....[84]....
        /*060c*/ 	.word	0x00028f80


	//   ....[85]....
        /*0610*/ 	.word	0x00028fb0


	//   ....[86]....
        /*0614*/ 	.word	0x00028fc0


	//   ....[87]....
        /*0618*/ 	.word	0x000295f0


	//   ....[88]....
        /*061c*/ 	.word	0x00029650


	//   ....[89]....
        /*0620*/ 	.word	0x00029810


	//   ....[90]....
        /*0624*/ 	.word	0x00029850


	//   ....[91]....
        /*0628*/ 	.word	0x00029860


	//   ....[92]....
        /*062c*/ 	.word	0x00029870


	//   ....[93]....
        /*0630*/ 	.word	0x000299c0


	//   ....[94]....
        /*0634*/ 	.word	0x00029b10


	//   ....[95]....
        /*0638*/ 	.word	0x0002a340


	//   ....[96]....
        /*063c*/ 	.word	0x0002a360


	//   ....[97]....
        /*0640*/ 	.word	0x0002a3b0


	//   ....[98]....
        /*0644*/ 	.word	0x0002a3c0


	//   ....[99]....
        /*0648*/ 	.word	0x0002a400


	//   ....[100]....
        /*064c*/ 	.word	0x0002a410


	//   ....[101]....
        /*0650*/ 	.word	0x0002a420


	//   ....[102]....
        /*0654*/ 	.word	0x0002a460


	//   ....[103]....
        /*0658*/ 	.word	0x0002a780


	//   ....[104]....
        /*065c*/ 	.word	0x0002a7c0


	//   ....[105]....
        /*0660*/ 	.word	0x0002a7e0


	//   ....[106]....
        /*0664*/ 	.word	0x0002a800


	//   ....[107]....
        /*0668*/ 	.word	0x0002a830


	//   ....[108]....
        /*066c*/ 	.word	0x0002a850


	//   ....[109]....
        /*0670*/ 	.word	0x0002a950


	//   ....[110]....
        /*0674*/ 	.word	0x0002aaa0


	//   ....[111]....
        /*0678*/ 	.word	0x0002b0a0


	//   ....[112]....
        /*067c*/ 	.word	0x0002b0f0


	//   ....[113]....
        /*0680*/ 	.word	0x0002b120


	//   ....[114]....
        /*0684*/ 	.word	0x0002b150


	//   ....[115]....
        /*0688*/ 	.word	0x0002b160


	//   ....[116]....
        /*068c*/ 	.word	0x0002b190


	//   ....[117]....
        /*0690*/ 	.word	0x0002b1c0


	//   ....[118]....
        /*0694*/ 	.word	0x0002b1f0


	//   ....[119]....
        /*0698*/ 	.word	0x0002b370


	//   ....[120]....
        /*069c*/ 	.word	0x0002b3a0


	//   ....[121]....
        /*06a0*/ 	.word	0x0002b3d0


	//   ....[122]....
        /*06a4*/ 	.word	0x0002b400


	//   ....[123]....
        /*06a8*/ 	.word	0x0002b430


	//   ....[124]....
        /*06ac*/ 	.word	0x0002b460


	//   ....[125]....
        /*06b0*/ 	.word	0x0002b520


	//   ....[126]....
        /*06b4*/ 	.word	0x0002b540


	//   ....[127]....
        /*06b8*/ 	.word	0x0002b5b0


	//   ....[128]....
        /*06bc*/ 	.word	0x0002bc50


	//   ....[129]....
        /*06c0*/ 	.word	0x0002c1f0


	//   ....[130]....
        /*06c4*/ 	.word	0x0002c2e0


	//   ....[131]....
        /*06c8*/ 	.word	0x0002c380


	//   ....[132]....
        /*06cc*/ 	.word	0x0002c3e0


	//   ....[133]....
        /*06d0*/ 	.word	0x0002c4d0


	//   ....[134]....
        /*06d4*/ 	.word	0x0002c540


	//   ....[135]....
        /*06d8*/ 	.word	0x0002c630


	//   ....[136]....
        /*06dc*/ 	.word	0x0002c6a0


	//   ....[137]....
        /*06e0*/ 	.word	0x0002c740


	//   ....[138]....
        /*06e4*/ 	.word	0x0002c840


	//   ....[139]....
        /*06e8*/ 	.word	0x0002c8d0


	//   ....[140]....
        /*06ec*/ 	.word	0x0002c930


	//   ....[141]....
        /*06f0*/ 	.word	0x0002ca00


	//   ....[142]....
        /*06f4*/ 	.word	0x0002ca80


	//   ....[143]....
        /*06f8*/ 	.word	0x0002cb60


	//   ....[144]....
        /*06fc*/ 	.word	0x0002cbd0


	//   ....[145]....
        /*0700*/ 	.word	0x0002cc90


	//   ....[146]....
        /*0704*/ 	.word	0x0002cfa0


	//   ....[147]....
        /*0708*/ 	.word	0x0002d060


	//   ....[148]....
        /*070c*/ 	.word	0x0002d2d0


	//   ....[149]....
        /*0710*/ 	.word	0x0002d320


	//   ....[150]....
        /*0714*/ 	.word	0x0002d530


	//   ....[151]....
        /*0718*/ 	.word	0x0002d580


	//   ....[152]....
        /*071c*/ 	.word	0x0002d730


	//   ....[153]....
        /*0720*/ 	.word	0x0002d780


	//   ....[154]....
        /*0724*/ 	.word	0x0002d8c0


	//   ....[155]....
        /*0728*/ 	.word	0x0002d9c0


	//   ....[156]....
        /*072c*/ 	.word	0x0002dc30


	//   ....[157]....
        /*0730*/ 	.word	0x0002dc80


	//   ....[158]....
        /*0734*/ 	.word	0x0002de50


	//   ....[159]....
        /*0738*/ 	.word	0x0002dea0


	//   ....[160]....
        /*073c*/ 	.word	0x0002e070


	//   ....[161]....
        /*0740*/ 	.word	0x0002e0c0


	//   ....[162]....
        /*0744*/ 	.word	0x0002e1b0


	//   ....[163]....
        /*0748*/ 	.word	0x0002e250


	//   ....[164]....
        /*074c*/ 	.word	0x0002e2b0


	//   ....[165]....
        /*0750*/ 	.word	0x0002e360


	//   ....[166]....
        /*0754*/ 	.word	0x0002e3c0


	//   ....[167]....
        /*0758*/ 	.word	0x0002e470


	//   ....[168]....
        /*075c*/ 	.word	0x0002e4d0


	//   ....[169]....
        /*0760*/ 	.word	0x0002e580


	//   ....[170]....
        /*0764*/ 	.word	0x0002e670


	//   ....[171]....
        /*0768*/ 	.word	0x0002e750


	//   ....[172]....
        /*076c*/ 	.word	0x0002e860


	//   ....[173]....
        /*0770*/ 	.word	0x0002e960


	//   ....[174]....
        /*0774*/ 	.word	0x0002ea90


	//   ....[175]....
        /*0778*/ 	.word	0x0002eb70


	//   ....[176]....
        /*077c*/ 	.word	0x0002ec70


	//   ....[177]....
        /*0780*/ 	.word	0x0002ed50


	//   ....[178]....
        /*0784*/ 	.word	0x0002ede0


	//   ....[179]....
        /*0788*/ 	.word	0x0002ee80


	//   ....[180]....
        /*078c*/ 	.word	0x0002efa0


	//   ....[181]....
        /*0790*/ 	.word	0x0002f010


	//   ....[182]....
        /*0794*/ 	.word	0x0002f080


	//   ....[183]....
        /*0798*/ 	.word	0x0002f0f0


	//   ....[184]....
        /*079c*/ 	.word	0x0002f160


	//   ....[185]....
        /*07a0*/ 	.word	0x0002f1e0


	//   ....[186]....
        /*07a4*/ 	.word	0x0002f270


	//   ....[187]....
        /*07a8*/ 	.word	0x0002f300


	//   ....[188]....
        /*07ac*/ 	.word	0x0002f370


	//   ....[189]....
        /*07b0*/ 	.word	0x0002f3e0


	//   ....[190]....
        /*07b4*/ 	.word	0x0002f450


	//   ....[191]....
        /*07b8*/ 	.word	0x0002f4d0


	//   ....[192]....
        /*07bc*/ 	.word	0x0002f540


	//   ....[193]....
        /*07c0*/ 	.word	0x0002f5e0


	//   ....[194]....
        /*07c4*/ 	.word	0x0002f670


	//   ....[195]....
        /*07c8*/ 	.word	0x0002f790


	//   ....[196]....
        /*07cc*/ 	.word	0x00031790


	//   ....[197]....
        /*07d0*/ 	.word	0x00032f50


	//   ....[198]....
        /*07d4*/ 	.word	0x00033570


	//   ....[199]....
        /*07d8*/ 	.word	0x000342b0


	//   ....[200]....
        /*07dc*/ 	.word	0x000342f0


	//   ....[201]....
        /*07e0*/ 	.word	0x00034360


	//   ....[202]....
        /*07e4*/ 	.word	0x00034380


	//   ....[203]....
        /*07e8*/ 	.word	0x00041480


	//----- nvinfo : EIATTR_REG_RECONFIG
	.align		4
.L_890:
        /*07ec*/ 	.byte	0x01, 0x54
	.zero		2


	//----- nvinfo : EIATTR_SYSCALL_OFFSETS
	.align		4
        /*07f0*/ 	.byte	0x04, 0x46
        /*07f2*/ 	.short	(.L_892 - .L_891)


	//   ....[0]....
.L_891:
        /*07f4*/ 	.word	0x0000a300


	//   ....[1]....
        /*07f8*/ 	.word	0x00026cc0


	//   ....[2]....
        /*07fc*/ 	.word	0x00026e10


	//   ....[3]....
        /*0800*/ 	.word	0x00026f00


	//   ....[4]....
        /*0804*/ 	.word	0x00027df0


	//   ....[5]....
        /*0808*/ 	.word	0x00028680


	//----- nvinfo : EIATTR_MBARRIER_INSTR_OFFSETS
	.align		4
.L_892:
        /*080c*/ 	.byte	0x04, 0x39
        /*080e*/ 	.short	(.L_894 - .L_893)


	//   ....[0]....
.L_893:
        /*0810*/ 	.word	0x00000190
        /*0814*/ 	.word	0x000000ff
        /*0818*/ 	.word	0x00038800
        /*081c*/ 	.short	0x0100
        /*081e*/ 	.byte	0x08
	.zero		1


	//   ....[1]....
        /*0820*/ 	.word	0x000001a0
        /*0824*/ 	.word	0x000000ff
        /*0828*/ 	.word	0x00038810
        /*082c*/ 	.short	0x0100
        /*082e*/ 	.byte	0x08
	.zero		1


	//   ....[2]....
        /*0830*/ 	.word	0x000001b0
        /*0834*/ 	.word	0x000000ff
        /*0838*/ 	.word	0x00038820
        /*083c*/ 	.short	0x0100
        /*083e*/ 	.byte	0x08
	.zero		1


	//   ....[3]....
        /*0840*/ 	.word	0x00000260
        /*0844*/ 	.word	0x000000ff
        /*0848*/ 	.word	0x00038830
        /*084c*/ 	.short	0x0100
        /*084e*/ 	.byte	0x06
	.zero		1


	//   ....[4]....
        /*0850*/ 	.word	0x00000270
        /*0854*/ 	.word	0x000000ff
        /*0858*/ 	.word	0x00038840
        /*085c*/ 	.short	0x0100
        /*085e*/ 	.byte	0x06
	.zero		1


	//   ....[5]....
        /*0860*/ 	.word	0x00000280
        /*0864*/ 	.word	0x000000ff
        /*0868*/ 	.word	0x00038838
        /*086c*/ 	.short	0x0100
        /*086e*/ 	.byte	0x06
	.zero		1


	//   ....[6]....
        /*0870*/ 	.word	0x00000290
        /*0874*/ 	.word	0x000000ff
        /*0878*/ 	.word	0x00038848
        /*087c*/ 	.short	0x0100
        /*087e*/ 	.byte	0x06
	.zero		1


	//   ....[7]....
        /*0880*/ 	.word	0x000003c0
        /*0884*/ 	.word	0x000000ff
        /*0888*/ 	.word	0x00038850
        /*088c*/ 	.short	0x0100
        /*088e*/ 	.byte	0x08
	.zero		1


	//   ....[8]....
        /*0890*/ 	.word	0x000003d0
        /*0894*/ 	.word	0x000000ff
        /*0898*/ 	.word	0x00038860
        /*089c*/ 	.short	0x0100
        /*089e*/ 	.byte	0x08
	.zero		1


	//   ....[9]....
        /*08a0*/ 	.word	0x000003e0
        /*08a4*/ 	.word	0x000000ff
        /*08a8*/ 	.word	0x00038858
        /*08ac*/ 	.short	0x0100
        /*08ae*/ 	.byte	0x08
	.zero		1


	//   ....[10]....
        /*08b0*/ 	.word	0x000003f0
        /*08b4*/ 	.word	0x000000ff
        /*08b8*/ 	.word	0x00038868
        /*08bc*/ 	.short	0x0100
        /*08be*/ 	.byte	0x08
	.zero		1


	//   ....[11]....
        /*08c0*/ 	.word	0x000004e0
        /*08c4*/ 	.word	0x000000ff
        /*08c8*/ 	.word	0x00038870
        /*08cc*/ 	.short	0x0100
        /*08ce*/ 	.byte	0x06
	.zero		1


	//   ....[12]....
        /*08d0*/ 	.word	0x000004f0
        /*08d4*/ 	.word	0x000000ff
        /*08d8*/ 	.word	0x00038880
        /*08dc*/ 	.short	0x0100
        /*08de*/ 	.byte	0x06
	.zero		1


	//   ....[13]....
        /*08e0*/ 	.word	0x00000500
        /*08e4*/ 	.word	0x000000ff
        /*08e8*/ 	.word	0x00038878
        /*08ec*/ 	.short	0x0100
        /*08ee*/ 	.byte	0x06
	.zero		1


	//   ....[14]....
        /*08f0*/ 	.word	0x00000510
        /*08f4*/ 	.word	0x000000ff
        /*08f8*/ 	.word	0x00038888
        /*08fc*/ 	.short	0x0100
        /*08fe*/ 	.byte	0x06
	.zero		1


	//   ....[15]....
        /*0900*/ 	.word	0x00000640
        /*0904*/ 	.word	0x000000ff
        /*0908*/ 	.word	0x00038890
        /*090c*/ 	.short	0x0100
        /*090e*/ 	.byte	0x08
	.zero		1


	//   ....[16]....
        /*0910*/ 	.word	0x00000650
        /*0914*/ 	.word	0x000000ff
        /*0918*/ 	.word	0x000388a0
        /*091c*/ 	.short	0x0100
        /*091e*/ 	.byte	0x08
	.zero		1


	//   ....[17]....
        /*0920*/ 	.word	0x00000660
        /*0924*/ 	.word	0x000000ff
        /*0928*/ 	.word	0x00038898
        /*092c*/ 	.short	0x0100
        /*092e*/ 	.byte	0x08
	.zero		1


	//   ....[18]....
        /*0930*/ 	.word	0x00000670
        /*0934*/ 	.word	0x000000ff
        /*0938*/ 	.word	0x000388a8
        /*093c*/ 	.short	0x0100
        /*093e*/ 	.byte	0x08
	.zero		1


	//   ....[19]....
        /*0940*/ 	.word	0x000007b0
        /*0944*/ 	.word	0x000000ff
        /*0948*/ 	.word	0x000388b0
        /*094c*/ 	.short	0x0100
        /*094e*/ 	.byte	0x08
	.zero		1


	//   ....[20]....
        /*0950*/ 	.word	0x000007c0
        /*0954*/ 	.word	0x000000ff
        /*0958*/ 	.word	0x000388c0
        /*095c*/ 	.short	0x0100
        /*095e*/ 	.byte	0x08
	.zero		1


	//   ....[21]....
        /*0960*/ 	.word	0x000007d0
        /*0964*/ 	.word	0x000000ff
        /*0968*/ 	.word	0x000388b8
        /*096c*/ 	.short	0x0100
        /*096e*/ 	.byte	0x08
	.zero		1


	//   ....[22]....
        /*0970*/ 	.word	0x000007e0
        /*0974*/ 	.word	0x000000ff
        /*0978*/ 	.word	0x000388c8
        /*097c*/ 	.short	0x0100
        /*097e*/ 	.byte	0x08
	.zero		1


	//   ....[23]....
        /*0980*/ 	.word	0x000046d0
        /*0984*/ 	.word	0x00000004
        /*0988*/ 	.word	0x00000000
        /*098c*/ 	.short	0x0101
        /*098e*/ 	.byte	0x3f
	.zero		1


	//   ....[24]....
        /*0990*/ 	.word	0x00008460
        /*0994*/ 	.word	0x00000006
        /*0998*/ 	.word	0x00000000
        /*099c*/ 	.short	0x0101
        /*099e*/ 	.byte	0x3f
	.zero		1


	//   ....[25]....
        /*09a0*/ 	.word	0x0000a820
        /*09a4*/ 	.word	0x000000ff
        /*09a8*/ 	.word	0x00038800
        /*09ac*/ 	.short	0x010a
        /*09ae*/ 	.byte	0x2e
	.zero		1


	//   ....[26]....
        /*09b0*/ 	.word	0x0000aca0
        /*09b4*/ 	.word	0x00000014
        /*09b8*/ 	.word	0x00000000
        /*09bc*/ 	.short	0x010a
        /*09be*/ 	.byte	0x3f
	.zero		1


	//   ....[27]....
        /*09c0*/ 	.word	0x0000ad00
        /*09c4*/ 	.word	0x00000014
        /*09c8*/ 	.word	0x00000000
        /*09cc*/ 	.short	0x010a
        /*09ce*/ 	.byte	0x3f
	.zero		1


	//   ....[28]....
        /*09d0*/ 	.word	0x0000b0b0
        /*09d4*/ 	.word	0x000000ff
        /*09d8*/ 	.word	0x00038810
        /*09dc*/ 	.short	0x010a
        /*09de*/ 	.byte	0x2e
	.zero		1


	//   ....[29]....
        /*09e0*/ 	.word	0x0000b1b0
        /*09e4*/ 	.word	0x0000000c
        /*09e8*/ 	.word	0x00000000
        /*09ec*/ 	.short	0x010a
        /*09ee*/ 	.byte	0x3f
	.zero		1


	//   ....[30]....
        /*09f0*/ 	.word	0x0000b210
        /*09f4*/ 	.word	0x0000000c
        /*09f8*/ 	.word	0x00000000
        /*09fc*/ 	.short	0x010a
        /*09fe*/ 	.byte	0x3f
	.zero		1


	//   ....[31]....
        /*0a00*/ 	.word	0x0000ce00
        /*0a04*/ 	.word	0x00000003
        /*0a08*/ 	.word	0x00000000
        /*0a0c*/ 	.short	0x0101
        /*0a0e*/ 	.byte	0x3f
	.zero		1


	//   ....[32]....
        /*0a10*/ 	.word	0x00011650
        /*0a14*/ 	.word	0x00000000
        /*0a18*/ 	.word	0x00000000
        /*0a1c*/ 	.short	0x0101
        /*0a1e*/ 	.byte	0x3f
	.zero		1


	//   ....[33]....
        /*0a20*/ 	.word	0x00011dc0
        /*0a24*/ 	.word	0x00000006
        /*0a28*/ 	.word	0x00000000
        /*0a2c*/ 	.short	0x010a
        /*0a2e*/ 	.byte	0x3f
	.zero		1


	//   ....[34]....
        /*0a30*/ 	.word	0x00011e60
        /*0a34*/ 	.word	0x00000008
        /*0a38*/ 	.word	0x00000000
        /*0a3c*/ 	.short	0x010a
        /*0a3e*/ 	.byte	0x3f
	.zero		1


	//   ....[35]....
        /*0a40*/ 	.word	0x00012280
        /*0a44*/ 	.word	0x0000000e
        /*0a48*/ 	.word	0x00000000
        /*0a4c*/ 	.short	0x010a
        /*0a4e*/ 	.byte	0x3f
	.zero		1


	//   ....[36]....
        /*0a50*/ 	.word	0x000122e0
        /*0a54*/ 	.word	0x0000000e
        /*0a58*/ 	.word	0x00000000
        /*0a5c*/ 	.short	0x010a
        /*0a5e*/ 	.byte	0x3f
	.zero		1


	//   ....[37]....
        /*0a60*/ 	.word	0x00013ed0
        /*0a64*/ 	.word	0x00000003
        /*0a68*/ 	.word	0x00000000
        /*0a6c*/ 	.short	0x0101
        /*0a6e*/ 	.byte	0x3f
	.zero		1


	//   ....[38]....
        /*0a70*/ 	.word	0x00018d70
        /*0a74*/ 	.word	0x00000003
        /*0a78*/ 	.word	0x00000000
        /*0a7c*/ 	.short	0x0101
        /*0a7e*/ 	.byte	0x3f
	.zero		1


	//   ....[39]....
        /*0a80*/ 	.word	0x00018f60
        /*0a84*/ 	.word	0x00000006
        /*0a88*/ 	.word	0x00000000
        /*0a8c*/ 	.short	0x010a
        /*0a8e*/ 	.byte	0x3f
	.zero		1


	//   ....[40]....
        /*0a90*/ 	.word	0x00019000
        /*0a94*/ 	.word	0x00000008
        /*0a98*/ 	.word	0x00000000
        /*0a9c*/ 	.short	0x010a
        /*0a9e*/ 	.byte	0x3f
	.zero		1


	//   ....[41]....
        /*0aa0*/ 	.word	0x00019420
        /*0aa4*/ 	.word	0x0000000e
        /*0aa8*/ 	.word	0x00000000
        /*0aac*/ 	.short	0x010a
        /*0aae*/ 	.byte	0x3f
	.zero		1


	//   ....[42]....
        /*0ab0*/ 	.word	0x00019480
        /*0ab4*/ 	.word	0x0000000e
        /*0ab8*/ 	.word	0x00000000
        /*0abc*/ 	.short	0x010a
        /*0abe*/ 	.byte	0x3f
	.zero		1


	//   ....[43]....
        /*0ac0*/ 	.word	0x0001b070
        /*0ac4*/ 	.word	0x00000003
        /*0ac8*/ 	.word	0x00000000
        /*0acc*/ 	.short	0x0101
        /*0ace*/ 	.byte	0x3f
	.zero		1


	//   ....[44]....
        /*0ad0*/ 	.word	0x00020da0
        /*0ad4*/ 	.word	0x00000003
        /*0ad8*/ 	.word	0x00000000
        /*0adc*/ 	.short	0x0101
        /*0ade*/ 	.byte	0x3f
	.zero		1


	//   ....[45]....
        /*0ae0*/ 	.word	0x00024110
        /*0ae4*/ 	.word	0x000000ff
        /*0ae8*/ 	.word	0x00000000
        /*0aec*/ 	.short	0x0101
        /*0aee*/ 	.byte	0x04
	.zero		1


	//   ....[46]....
        /*0af0*/ 	.word	0x00027670
        /*0af4*/ 	.word	0x00000011
        /*0af8*/ 	.word	0x00038840
        /*0afc*/ 	.short	0x010a
        /*0afe*/ 	.byte	0x3f
	.zero		1


	//   ....[47]....
        /*0b00*/ 	.word	0x00027b50
        /*0b04*/ 	.word	0x00000011
        /*0b08*/ 	.word	0x00038830
        /*0b0c*/ 	.short	0x0107
        /*0b0e*/ 	.byte	0x3f
	.zero		1


	//   ....[48]....
        /*0b10*/ 	.word	0x00027c30
        /*0b14*/ 	.word	0x00000011
        /*0b18*/ 	.word	0x00038830
        /*0b1c*/ 	.short	0x0101
        /*0b1e*/ 	.byte	0x3f
	.zero		1


	//   ....[49]....
        /*0b20*/ 	.word	0x000284c0
        /*0b24*/ 	.word	0x00000017
        /*0b28*/ 	.word	0x00038800
        /*0b2c*/ 	.short	0x0107
        /*0b2e*/ 	.byte	0x3f
	.zero		1


	//   ....[50]....
        /*0b30*/ 	.word	0x00028550
        /*0b34*/ 	.word	0x00000017
        /*0b38*/ 	.word	0x00038800
        /*0b3c*/ 	.short	0x0101
        /*0b3e*/ 	.byte	0x3f
	.zero		1


	//   ....[51]....
        /*0b40*/ 	.word	0x00029260
        /*0b44*/ 	.word	0x00000017
        /*0b48*/ 	.word	0x00038810
        /*0b4c*/ 	.short	0x0107
        /*0b4e*/ 	.byte	0x3f
	.zero		1


	//   ....[52]....
        /*0b50*/ 	.word	0x00029360
        /*0b54*/ 	.word	0x00000017
        /*0b58*/ 	.word	0x00038810
        /*0b5c*/ 	.short	0x0101
        /*0b5e*/ 	.byte	0x3f
	.zero		1


	//   ....[53]....
        /*0b60*/ 	.word	0x00029380
        /*0b64*/ 	.word	0x00000017
        /*0b68*/ 	.word	0x00038820
        /*0b6c*/ 	.short	0x010a
        /*0b6e*/ 	.byte	0x3f
	.zero		1


	//   ....[54]....
        /*0b70*/ 	.word	0x00029410
        /*0b74*/ 	.word	0x00000011
        /*0b78*/ 	.word	0x00038860
        /*0b7c*/ 	.short	0x010a
        /*0b7e*/ 	.byte	0x3f
	.zero		1


	//   ....[55]....
        /*0b80*/ 	.word	0x00029d30
        /*0b84*/ 	.word	0x00000011
        /*0b88*/ 	.word	0x00038850
        /*0b8c*/ 	.short	0x0107
        /*0b8e*/ 	.byte	0x3f
	.zero		1


	//   ....[56]....
        /*0b90*/ 	.word	0x00029e00
        /*0b94*/ 	.word	0x00000011
        /*0b98*/ 	.word	0x00038850
        /*0b9c*/ 	.short	0x0101
        /*0b9e*/ 	.byte	0x3f
	.zero		1


	//   ....[57]....
        /*0ba0*/ 	.word	0x0002a1a0
        /*0ba4*/ 	.word	0x00000006
        /*0ba8*/ 	.word	0x00038840
        /*0bac*/ 	.short	0x010a
        /*0bae*/ 	.byte	0x3f
	.zero		1


	//   ....[58]....
        /*0bb0*/ 	.word	0x0002a4e0
        /*0bb4*/ 	.word	0x00000006
        /*0bb8*/ 	.word	0x00038830
        /*0bbc*/ 	.short	0x0107
        /*0bbe*/ 	.byte	0x3f
	.zero		1


	//   ....[59]....
        /*0bc0*/ 	.word	0x0002a5a0
        /*0bc4*/ 	.word	0x00000006
        /*0bc8*/ 	.word	0x00038830
        /*0bcc*/ 	.short	0x0101
        /*0bce*/ 	.byte	0x3f
	.zero		1


	//   ....[60]....
        /*0bd0*/ 	.word	0x0002a5d0
        /*0bd4*/ 	.word	0x00000006
        /*0bd8*/ 	.word	0x00038860
        /*0bdc*/ 	.short	0x010a
        /*0bde*/ 	.byte	0x3f
	.zero		1


	//   ....[61]....
        /*0be0*/ 	.word	0x0002aca0
        /*0be4*/ 	.word	0x00000006
        /*0be8*/ 	.word	0x00038850
        /*0bec*/ 	.short	0x0107
        /*0bee*/ 	.byte	0x3f
	.zero		1


	//   ....[62]....
        /*0bf0*/ 	.word	0x0002ad60
        /*0bf4*/ 	.word	0x00000006
        /*0bf8*/ 	.word	0x00038850
        /*0bfc*/ 	.short	0x0101
        /*0bfe*/ 	.byte	0x3f
	.zero		1


	//   ....[63]....
        /*0c00*/ 	.word	0x0002bbd0
        /*0c04*/ 	.word	0x00000007
        /*0c08*/ 	.word	0x00038820
        /*0c0c*/ 	.short	0x010a
        /*0c0e*/ 	.byte	0x3f
	.zero		1


	//   ....[64]....
        /*0c10*/ 	.word	0x0002bd50
        /*0c14*/ 	.word	0x00000005
        /*0c18*/ 	.word	0x00038840
        /*0c1c*/ 	.short	0x010a
        /*0c1e*/ 	.byte	0x3f
	.zero		1


	//   ....[65]....
        /*0c20*/ 	.word	0x0002bdf0
        /*0c24*/ 	.word	0x00000003
        /*0c28*/ 	.word	0x00038840
        /*0c2c*/ 	.short	0x010a
        /*0c2e*/ 	.byte	0x3f
	.zero		1


	//   ....[66]....
        /*0c30*/ 	.word	0x0002be30
        /*0c34*/ 	.word	0x00000005
        /*0c38*/ 	.word	0x00038860
        /*0c3c*/ 	.short	0x010a
        /*0c3e*/ 	.byte	0x3f
	.zero		1


	//   ....[67]....
        /*0c40*/ 	.word	0x0002be70
        /*0c44*/ 	.word	0x00000003
        /*0c48*/ 	.word	0x00038860
        /*0c4c*/ 	.short	0x010a
        /*0c4e*/ 	.byte	0x3f
	.zero		1


	//   ....[68]....
        /*0c50*/ 	.word	0x0002bee0
        /*0c54*/ 	.word	0x00000003
        /*0c58*/ 	.word	0x00038800
        /*0c5c*/ 	.short	0x010a
        /*0c5e*/ 	.byte	0x3f
	.zero		1


	//   ....[69]....
        /*0c60*/ 	.word	0x0002bf30
        /*0c64*/ 	.word	0x00000014
        /*0c68*/ 	.word	0x00000000
        /*0c6c*/ 	.short	0x010a
        /*0c6e*/ 	.byte	0x3f
	.zero		1


	//   ....[70]....
        /*0c70*/ 	.word	0x0002bf90
        /*0c74*/ 	.word	0x00000004
        /*0c78*/ 	.word	0x00038810
        /*0c7c*/ 	.short	0x010a
        /*0c7e*/ 	.byte	0x3f
	.zero		1


	//   ....[71]....
        /*0c80*/ 	.word	0x0002bfe0
        /*0c84*/ 	.word	0x0000000c
        /*0c88*/ 	.word	0x00000000
        /*0c8c*/ 	.short	0x010a
        /*0c8e*/ 	.byte	0x3f
	.zero		1


	//   ....[72]....
        /*0c90*/ 	.word	0x0002c030
        /*0c94*/ 	.word	0x00000008
        /*0c98*/ 	.word	0x00000000
        /*0c9c*/ 	.short	0x010a
        /*0c9e*/ 	.byte	0x3f
	.zero		1


	//   ....[73]....
        /*0ca0*/ 	.word	0x0002c080
        /*0ca4*/ 	.word	0x0000000e
        /*0ca8*/ 	.word	0x00000000
        /*0cac*/ 	.short	0x010a
        /*0cae*/ 	.byte	0x3f
	.zero		1


	//   ....[74]....
        /*0cb0*/ 	.word	0x0002c0d0
        /*0cb4*/ 	.word	0x00000008
        /*0cb8*/ 	.word	0x00000000
        /*0cbc*/ 	.short	0x010a
        /*0cbe*/ 	.byte	0x3f
	.zero		1


	//   ....[75]....
        /*0cc0*/ 	.word	0x0002c120
        /*0cc4*/ 	.word	0x0000000e
        /*0cc8*/ 	.word	0x00000000
        /*0ccc*/ 	.short	0x010a
        /*0cce*/ 	.byte	0x3f
	.zero		1


	//   ....[76]....
        /*0cd0*/ 	.word	0x0002c230
        /*0cd4*/ 	.word	0x00000011
        /*0cd8*/ 	.word	0x00038840
        /*0cdc*/ 	.short	0x010a
        /*0cde*/ 	.byte	0x3f
	.zero		1


	//   ....[77]....
        /*0ce0*/ 	.word	0x0002d7c0
        /*0ce4*/ 	.word	0x00000017
        /*0ce8*/ 	.word	0x00038820
        /*0cec*/ 	.short	0x010a
        /*0cee*/ 	.byte	0x3f
	.zero		1


	//   ....[78]....
        /*0cf0*/ 	.word	0x0002d810
        /*0cf4*/ 	.word	0x00000011
        /*0cf8*/ 	.word	0x00038860
        /*0cfc*/ 	.short	0x010a
        /*0cfe*/ 	.byte	0x3f
	.zero		1


	//   ....[79]....
        /*0d00*/ 	.word	0x0002e100
        /*0d04*/ 	.word	0x00000006
        /*0d08*/ 	.word	0x00038840
        /*0d0c*/ 	.short	0x010a
        /*0d0e*/ 	.byte	0x3f
	.zero		1


	//   ....[80]....
        /*0d10*/ 	.word	0x0002e5c0
        /*0d14*/ 	.word	0x00000006
        /*0d18*/ 	.word	0x00038860
        /*0d1c*/ 	.short	0x010a
        /*0d1e*/ 	.byte	0x3f
	.zero		1


	//   ....[81]....
        /*0d20*/ 	.word	0x0002f6b0
        /*0d24*/ 	.word	0x00000007
        /*0d28*/ 	.word	0x00038820
        /*0d2c*/ 	.short	0x010a
        /*0d2e*/ 	.byte	0x3f
	.zero		1


	//   ....[82]....
        /*0d30*/ 	.word	0x0002f850
        /*0d34*/ 	.word	0x00000005
        /*0d38*/ 	.word	0x00038840
        /*0d3c*/ 	.short	0x010a
        /*0d3e*/ 	.byte	0x3f
	.zero		1


	//   ....[83]....
        /*0d40*/ 	.word	0x0002f8a0
        /*0d44*/ 	.word	0x00000003
        /*0d48*/ 	.word	0x00038840
        /*0d4c*/ 	.short	0x010a
        /*0d4e*/ 	.byte	0x3f
	.zero		1


	//   ....[84]....
        /*0d50*/ 	.word	0x0002f8f0
        /*0d54*/ 	.word	0x00000005
        /*0d58*/ 	.word	0x00038860
        /*0d5c*/ 	.short	0x010a
        /*0d5e*/ 	.byte	0x3f
	.zero		1


	//   ....[85]....
        /*0d60*/ 	.word	0x0002fcb0
        /*0d64*/ 	.word	0x0000001a
        /*0d68*/ 	.word	0x00000000
        /*0d6c*/ 	.short	0x010a
        /*0d6e*/ 	.byte	0x3f
	.zero		1


	//   ....[86]....
        /*0d70*/ 	.word	0x0002fdf0
        /*0d74*/ 	.word	0x0000000b
        /*0d78*/ 	.word	0x00000000
        /*0d7c*/ 	.short	0x010a
        /*0d7e*/ 	.byte	0x3f
	.zero		1


	//   ....[87]....
        /*0d80*/ 	.word	0x00030450
        /*0d84*/ 	.word	0x0000003a
        /*0d88*/ 	.word	0x00000000
        /*0d8c*/ 	.short	0x010a
        /*0d8e*/ 	.byte	0x3f
	.zero		1


	//   ....[88]....
        /*0d90*/ 	.word	0x00030590
        /*0d94*/ 	.word	0x00000038
        /*0d98*/ 	.word	0x00000000
        /*0d9c*/ 	.short	0x010a
        /*0d9e*/ 	.byte	0x3f
	.zero		1


	//   ....[89]....
        /*0da0*/ 	.word	0x00032ab0
        /*0da4*/ 	.word	0x0000000b
        /*0da8*/ 	.word	0x00000000
        /*0dac*/ 	.short	0x0101
        /*0dae*/ 	.byte	0x3f
	.zero		1


	//   ....[90]....
        /*0db0*/ 	.word	0x00041630
        /*0db4*/ 	.word	0x00000007
        /*0db8*/ 	.word	0x00000000
        /*0dbc*/ 	.short	0x0101
        /*0dbe*/ 	.byte	0x3f
	.zero		1


	//   ....[91]....
        /*0dc0*/ 	.word	0x00041650
        /*0dc4*/ 	.word	0x0000000b
        /*0dc8*/ 	.word	0x00000000
        /*0dcc*/ 	.short	0x010a
        /*0dce*/ 	.byte	0x3f
	.zero		1


	//   ....[92]....
        /*0dd0*/ 	.word	0x000416a0
        /*0dd4*/ 	.word	0x00000038
        /*0dd8*/ 	.word	0x00000000
        /*0ddc*/ 	.short	0x010a
        /*0dde*/ 	.byte	0x3f
	.zero		1


	//----- nvinfo : EIATTR_NUM_MBARRIERS
	.align		4
.L_894:
        /*0de0*/ 	.byte	0x03, 0x38
        /*0de2*/ 	.short	0x0017


	//----- nvinfo : EIATTR_EXIT_INSTR_OFFSETS
	.align		4
        /*0de4*/ 	.byte	0x04, 0x1c
        /*0de6*/ 	.short	(.L_896 - .L_895)


	//   ....[0]....
.L_895:
        /*0de8*/ 	.word	0x00000aa0


	//   ....[1]....
        /*0dec*/ 	.word	0x00025480


	//   ....[2]....
        /*0df0*/ 	.word	0x0002bec0


	//----- nvinfo : EIATTR_MAX_THREADS
	.align		4
.L_896:
        /*0df4*/ 	.byte	0x04, 0x05
        /*0df6*/ 	.short	(.L_898 - .L_897)
.L_897:
        /*0df8*/ 	.word	0x00000180
        /*0dfc*/ 	.word	0x00000001
        /*0e00*/ 	.word	0x00000001


	//----- nvinfo : EIATTR_CRS_STACK_SIZE
	.align		4
.L_898:
        /*0e04*/ 	.byte	0x04, 0x1e
        /*0e06*/ 	.short	(.L_900 - .L_899)
.L_899:
        /*0e08*/ 	.word	0x00000000


	//----- nvinfo : EIATTR_CBANK_PARAM_SIZE
	.align		4
.L_900:
        /*0e0c*/ 	.byte	0x03, 0x19
        /*0e0e*/ 	.short	0x0bf0


	//----- nvinfo : EIATTR_PARAM_CBANK
	.align		4
        /*0e10*/ 	.byte	0x04, 0x0a
        /*0e12*/ 	.short	(.L_902 - .L_901)
	.align		4
.L_901:
        /*0e14*/ 	.word	index@(.nv.constant0._ZN7cutlass13device_kernelIN5flash11enable_sm90INS1_16FlashAttnFwdSm90INS1_25CollectiveMainloopFwdSm90ILi2EN4cute5tupleIJNS5_1CILi1EEES8_S8_EEENS6_IJNS7_ILi64EEESA_SA_EEELi512ENS_6half_tEfNS_4arch4Sm90ELb0ELb1ELb1ELb1ELb1ELb0ELb1ELb0ELb0ELb1ELb0ELb0EEENS1_21CollectiveEpilogueFwdINS6_IJSA_NS7_ILi512EEESA_EEES9_SC_SE_Li256ELb1ELb1ELb0ELb0EEENS1_36VarlenDynamicPersistentTileSchedulerILi64ELi64ELi256ELi128ELb0ELb1ELb1ELb1ELb0ELb1EEEEEEEEEvNT_6ParamsE)
        /*0e18*/ 	.short	0x0210
        /*0e1a*/ 	.short	0x0bf0


	//----- nvinfo : EIATTR_SW_WAR
	.align		4
.L_902:
        /*0e1c*/ 	.byte	0x04, 0x36
        /*0e1e*/ 	.short	(.L_904 - .L_903)
.L_903:
        /*0e20*/ 	.word	0x00000008
.L_904:


//--------------------- .nv.info._ZN7cutlass13device_kernelIN5flash11enable_sm90INS1_16FlashAttnFwdSm90INS1_25CollectiveMainloopFwdSm90ILi2EN4cute5tupleIJNS5_1CILi1EEES8_S8_EEENS6_IJNS7_ILi64EEESA_SA_EEELi512ENS_6half_tEfNS_4arch4Sm90ELb0ELb1ELb1ELb1ELb1ELb1ELb1ELb0ELb0ELb1ELb0ELb0EEENS1_21CollectiveEpilogueFwdINS6_IJSA_NS7_ILi512EEESA_EEES9_SC_SE_Li256ELb1ELb1ELb0ELb0EEENS1_36VarlenDynamicPersistentTileSchedulerILi64ELi64ELi256ELi128ELb0ELb1ELb1ELb1ELb0ELb1EEEEEEEEEvNT_6ParamsE --------------------------
	.section	.nv.info._ZN7cutlass13device_kernelIN5flash11enable_sm90INS1_16FlashAttnFwdSm90INS1_25CollectiveMainloopFwdSm90ILi2EN4cute5tupleIJNS5_1CILi1EEES8_S8_EEENS6_IJNS7_ILi64EEESA_SA_EEELi512ENS_6half_tEfNS_4arch4Sm90ELb0ELb1ELb1ELb1ELb1ELb1ELb1ELb0ELb0ELb1ELb0ELb0EEENS1_21CollectiveEpilogueFwdINS6_IJSA_NS7_ILi512EEESA_EEES9_SC_SE_Li256ELb1ELb1ELb0ELb0EEENS1_36VarlenDynamicPersistentTileSchedulerILi64ELi64ELi256ELi128ELb0ELb1ELb1ELb1ELb0ELb1EEEEEEEEEvNT_6ParamsE,"",@"SHT_CUDA_INFO"
	.sectionflags	@""
	.align	4


	//----- nvinfo : EIATTR_CUDA_API_VERSION
	.align		4
        /*0000*/ 	.byte	0x04, 0x37
        /*0002*/ 	.short	(.L_906 - .L_905)
.L_905:
        /*0004*/ 	.word	0x00000082


	//----- nvinfo : EIATTR_KPARAM_INFO
	.align		4
.L_906:
        /*0008*/ 	.byte	0x04, 0x17
        /*000a*/ 	.short	(.L_908 - .L_907)
.L_907:
        /*000c*/ 	.word	0x00000000
        /*0010*/ 	.short	0x0000
        /*0012*/ 	.short	0x0070
        /*0014*/ 	.byte	0x00, 0xf0, 0x01, 0x2e


	//----- nvinfo : EIATTR_SPARSE_MMA_MASK
	.align		4
.L_908:
        /*0018*/ 	.byte	0x03, 0x50
        /*001a*/ 	.short	0x0000


	//----- nvinfo : EIATTR_MAXREG_COUNT
	.align		4
        /*001c*/ 	.byte	0x03, 0x1b
        /*001e*/ 	.short	0x00a8


	//----- nvinfo : EIATTR_NUM_BARRIERS
	.align		4
        /*0020*/ 	.byte	0x02, 0x4c
        /*0022*/ 	.byte	0x10
	.zero		1


	//----- nvinfo : EIATTR_EXTERNS
	.align		4
        /*0024*/ 	.byte	0x04, 0x0f
        /*0026*/ 	.short	(.L_910 - .L_909)


	//   ....[0]....
	.align		4
.L_909:
        /*0028*/ 	.word	index@(__assertfail)


	//----- nvinfo : EIATTR_ANNOTATIONS
	.align		4
.L_910:
        /*002c*/ 	.byte	0x04, 0x55
        /*002e*/ 	.short	(.L_912 - .L_911)


	//   ....[0]....
.L_911:
        /* <DEDUP_REMOVED lines=44> */


	//----- nvinfo : EIATTR_MERCURY_ISA_VERSION
	.align		4
.L_912:
        /*02d8*/ 	.byte	0x03, 0x5f
        /*02da*/ 	.short	0x0101


	//----- nvinfo : EIATTR_UNUSED_LOAD_BYTE_OFFSET
	.align		4
        /*02dc*/ 	.byte	0x04, 0x44
        /*02de*/ 	.short	(.L_914 - .L_913)


	//   ....[0]....
.L_913:
        /*02e0*/ 	.word	0x00000ae0
        /*02e4*/ 	.word	0x0000fff0


	//   ....[1]....
        /*02e8*/ 	.word	0x00029dc0
        /*02ec*/ 	.word	0x0000fff0


	//----- nvinfo : EIATTR_INT_WARP_WIDE_INSTR_OFFSETS
	.align		4
.L_914:
        /*02f0*/ 	.byte	0x04, 0x31
        /*02f2*/ 	.short	(.L_916 - .L_915)


	//   ....[0]....
.L_915:
        /*02f4*/ 	.word	0x00000180


	//   ....[1]....
        /*02f8*/ 	.word	0x000001c0


	//   ....[2]....
        /*02fc*/ 	.word	0x00000230


	//   ....[3]....
        /*0300*/ 	.word	0x000002a0


	//   ....[4]....
        /*0304*/ 	.word	0x00030390


	//   ....[5]....
        /*0308*/ 	.word	0x00030420


	//   ....[6]....
        /*030c*/ 	.word	0x00034910


	//   ....[7]....
        /*0310*/ 	.word	0x000349a0


	//----- nvinfo : EIATTR_COOP_GROUP_MASK_REGIDS
	.align		4
.L_916:
        /*0314*/ 	.byte	0x04, 0x29
        /*0316*/ 	.short	(.L_918 - .L_917)


	//   ....[0]....
.L_917:
        /*0318*/ 	.word	0xffffffff


	//   ....[1]....
        /*031c*/ 	.word	0xffffffff


	//   ....[2]....
        /*0320*/ 	.word	0xffffffff


	//   ....[3]....
        /*0324*/ 	.word	0xffffffff


	//   ....[4]....
        /*0328*/ 	.word	0xffffffff


	//   ....[5]....
        /*032c*/ 	.word	0xffffffff


	//   ....[6]....
        /*0330*/ 	.word	0xffffffff


	//   ....[7]....
        /*0334*/ 	.word	0xffffffff


	//   ....[8]....
        /*0338*/ 	.word	0xffffffff


	//   ....[9]....
        /*033c*/ 	.word	0xffffffff


	//   ....[10]....
        /*0340*/ 	.word	0xffffffff


	//   ....[11]....
        /*0344*/ 	.word	0xffffffff


	//   ....[12]....
        /*0348*/ 	.word	0xffffffff


	//   ....[13]....
        /*034c*/ 	.word	0xffffffff


	//   ....[14]....
        /*0350*/ 	.word	0xffffffff


	//   ....[15]....
        /*0354*/ 	.word	0xffffffff


	//   ....[16]....
        /*0358*/ 	.word	0xffffffff


	//   ....[17]....
        /*035c*/ 	.word	0xffffffff


	//   ....[18]....
        /*0360*/ 	.word	0xffffffff


	//   ....[19]....
        /*0364*/ 	.word	0xffffffff


	//   ....[20]....
        /*0368*/ 	.word	0xffffffff


	//   ....[21]....
        /*036c*/ 	.word	0xffffffff


	//   ....[22]....
        /*0370*/ 	.word	0xffffffff


	//   ....[23]....
        /*0374*/ 	.word	0xffffffff


	//   ....[24]....
        /*0378*/ 	.word	0xffffffff


	//   ....[25]....
        /*037c*/ 	.word	0xffffffff


	//   ....[26]....
        /*0380*/ 	.word	0xffffffff


	//   ....[27]....
        /*0384*/ 	.word	0xffffffff


	//   ....[28]....
        /*0388*/ 	.word	0xffffffff


	//   ....[29]....
        /*038c*/ 	.word	0xffffffff


	//   ....[30]....
        /*0390*/ 	.word	0xffffffff


	//   ....[31]....
        /*0394*/ 	.word	0xffffffff


	//   ....[32]....
        /*0398*/ 	.word	0xffffffff


	//   ....[33]....
        /*039c*/ 	.word	0xffffffff


	//   ....[34]....
        /*03a0*/ 	.word	0xffffffff


	//   ....[35]....
        /*03a4*/ 	.word	0xffffffff


	//   ....[36]....
        /*03a8*/ 	.word	0xffffffff


	//   ....[37]....
        /*03ac*/ 	.word	0xffffffff


	//   ....[38]....
        /*03b0*/ 	.word	0xffffffff


	//   ....[39]....
        /*03b4*/ 	.word	0xffffffff


	//   ....[40]....
        /*03b8*/ 	.word	0xffffffff


	//   ....[41]....
        /*03bc*/ 	.word	0xffffffff


	//   ....[42]....
        /*03c0*/ 	.word	0xffffffff


	//   ....[43]....
        /*03c4*/ 	.word	0xffffffff


	//   ....[44]....
        /*03c8*/ 	.word	0xffffffff


	//   ....[45]....
        /*03cc*/ 	.word	0xffffffff


	//   ....[46]....
        /*03d0*/ 	.word	0xffffffff


	//   ....[47]....
        /*03d4*/ 	.word	0xffffffff


	//   ....[48]....
        /*03d8*/ 	.word	0xffffffff


	//   ....[49]....
        /*03dc*/ 	.word	0xffffffff


	//   ....[50]....
        /*03e0*/ 	.word	0xffffffff


	//   ....[51]....
        /*03e4*/ 	.word	0xffffffff


	//   ....[52]....
        /*03e8*/ 	.word	0xffffffff


	//   ....[53]....
        /*03ec*/ 	.word	0xffffffff


	//   ....[54]....
        /*03f0*/ 	.word	0xffffffff


	//   ....[55]....
        /*03f4*/ 	.word	0xffffffff


	//   ....[56]....
        /*03f8*/ 	.word	0xffffffff


	//   ....[57]....
        /*03fc*/ 	.word	0xffffffff


	//   ....[58]....
        /*0400*/ 	.word	0xffffffff


	//   ....[59]....
        /*0404*/ 	.word	0xffffffff


	//   ....[60]....
        /*0408*/ 	.word	0xffffffff


	//   ....[61]....
        /*040c*/ 	.word	0xffffffff


	//   ....[62]....
        /*0410*/ 	.word	0xffffffff


	//   ....[63]....
        /*0414*/ 	.word	0xffffffff


	//   ....[64]....
        /*0418*/ 	.word	0xffffffff


	//   ....[65]....
        /*041c*/ 	.word	0xffffffff


	//   ....[66]....
        /*0420*/ 	.word	0xffffffff


	//   ....[67]....
        /*0424*/ 	.word	0xffffffff


	//   ....[68]....
        /*0428*/ 	.word	0xffffffff


	//   ....[69]....
        /*042c*/ 	.word	0xffffffff


	//   ....[70]....
        /*0430*/ 	.word	0xffffffff


	//   ....[71]....
        /*0434*/ 	.word	0xffffffff


	//   ....[72]....
        /*0438*/ 	.word	0xffffffff


	//   ....[73]....
        /*043c*/ 	.word	0xffffffff


	//   ....[74]....
        /*0440*/ 	.word	0xffffffff


	//   ....[75]....
        /*0444*/ 	.word	0xffffffff


	//   ....[76]....
        /*0448*/ 	.word	0xffffffff


	//   ....[77]....
        /*044c*/ 	.word	0xffffffff


	//   ....[78]....
        /*0450*/ 	.word	0xffffffff


	//   ....[79]....
        /*0454*/ 	.word	0xffffffff


	//   ....[80]....
        /*0458*/ 	.word	0xffffffff


	//   ....[81]....
        /*045c*/ 	.word	0xffffffff


	//   ....[82]....
        /*0460*/ 	.word	0xffffffff


	//   ....[83]....
        /*0464*/ 	.word	0xffffffff


	//   ....[84]....
        /*0468*/ 	.word	0xffffffff


	//   ....[85]....
        /*046c*/ 	.word	0xffffffff


	//   ....[86]....
        /*0470*/ 	.word	0xffffffff


	//   ....[87]....
        /*0474*/ 	.word	0xffffffff


	//   ....[88]....
        /*0478*/ 	.word	0xffffffff


	//   ....[89]....
        /*047c*/ 	.word	0xffffffff


	//   ....[90]....
        /*0480*/ 	.word	0xffffffff


	//   ....[91]....
        /*0484*/ 	.word	0xffffffff


	//   ....[92]....
        /*0488*/ 	.word	0xffffffff


	//   ....[93]....
        /*048c*/ 	.word	0xffffffff


	//   ....[94]....
        /*0490*/ 	.word	0xffffffff


	//   ....[95]....
        /*0494*/ 	.word	0xffffffff


	//   ....[96]....
        /*0498*/ 	.word	0xffffffff


	//   ....[97]....
        /*049c*/ 	.word	0xffffffff


	//   ....[98]....
        /*04a0*/ 	.word	0xffffffff


	//   ....[99]....
        /*04a4*/ 	.word	0xffffffff


	//   ....[100]....
        /*04a8*/ 	.word	0xffffffff


	//   ....[101]....
        /*04ac*/ 	.word	0xffffffff


	//   ....[102]....
        /*04b0*/ 	.word	0xffffffff


	//   ....[103]....
        /*04b4*/ 	.word	0xffffffff


	//   ....[104]....
        /*04b8*/ 	.word	0xffffffff


	//   ....[105]....
        /*04bc*/ 	.word	0xffffffff


	//   ....[106]....
        /*04c0*/ 	.word	0xffffffff


	//   ....[107]....
        /*04c4*/ 	.word	0xffffffff


	//   ....[108]....
        /*04c8*/ 	.word	0xffffffff


	//   ....[109]....
        /*04cc*/ 	.word	0xffffffff


	//   ....[110]....
        /*04d0*/ 	.word	0xffffffff


	//   ....[111]....
        /*04d4*/ 	.word	0xffffffff


	//   ....[112]....
        /*04d8*/ 	.word	0xffffffff


	//   ....[113]....
        /*04dc*/ 	.word	0xffffffff


	//   ....[114]....
        /*04e0*/ 	.word	0xffffffff


	//   ....[115]....
        /*04e4*/ 	.word	0xffffffff


	//   ....[116]....
        /*04e8*/ 	.word	0xffffffff


	//   ....[117]....
        /*04ec*/ 	.word	0xffffffff


	//   ....[118]....
        /*04f0*/ 	.word	0xffffffff


	//   ....[119]....
        /*04f4*/ 	.word	0xffffffff


	//   ....[120]....
        /*04f8*/ 	.word	0xffffffff


	//   ....[121]....
        /*04fc*/ 	.word	0xffffffff


	//   ....[122]....
        /*0500*/ 	.word	0xffffffff


	//   ....[123]....
        /*0504*/ 	.word	0xffffffff


	//   ....[124]....
        /*0508*/ 	.word	0xffffffff


	//   ....[125]....
        /*050c*/ 	.word	0xffffffff


	//   ....[126]....
        /*0510*/ 	.word	0xffffffff


	//   ....[127]....
        /*0514*/ 	.word	0xffffffff


	//   ....[128]....
        /*0518*/ 	.word	0xffffffff


	//   ....[129]....
        /*051c*/ 	.word	0xffffffff


	//   ....[130]....
        /*0520*/ 	.word	0xffffffff


	//   ....[131]....
        /*0524*/ 	.word	0xffffffff


	//   ....[132]....
        /*0528*/ 	.word	0xffffffff


	//   ....[133]....
        /*052c*/ 	.word	0xffffffff


	//   ....[134]....
        /*0530*/ 	.word	0xffffffff


	//   ....[135]....
        /*0534*/ 	.word	0xffffffff


	//   ....[136]....
        /*0538*/ 	.word	0xffffffff


	//   ....[137]....
        /*053c*/ 	.word	0xffffffff


	//   ....[138]....
        /*0540*/ 	.word	0xffffffff


	//   ....[139]....
        /*0544*/ 	.word	0xffffffff


	//   ....[140]....
        /*0548*/ 	.word	0xffffffff


	//   ....[141]....
        /*054c*/ 	.word	0xffffffff


	//   ....[142]....
        /*0550*/ 	.word	0xffffffff


	//   ....[143]....
        /*0554*/ 	.word	0xffffffff


	//   ....[144]....
        /*0558*/ 	.word	0xffffffff


	//   ....[145]....
        /*055c*/ 	.word	0xffffffff


	//   ....[146]....
        /*0560*/ 	.word	0xffffffff


	//   ....[147]....
        /*0564*/ 	.word	0xffffffff


	//   ....[148]....
        /*0568*/ 	.word	0xffffffff


	//   ....[149]....
        /*056c*/ 	.word	0xffffffff


	//   ....[150]....
        /*0570*/ 	.word	0xffffffff


	//   ....[151]....
        /*0574*/ 	.word	0xffffffff


	//   ....[152]....
        /*0578*/ 	.word	0xffffffff


	//   ....[153]....
        /*057c*/ 	.word	0xffffffff


	//   ....[154]....
        /*0580*/ 	.word	0xffffffff


	//   ....[155]....
        /*0584*/ 	.word	0x0500000f


	//   ....[156]....
        /*0588*/ 	.word	0x0500000f


	//   ....[157]....
        /*058c*/ 	.word	0x0500000f


	//   ....[158]....
        /*0590*/ 	.word	0x0500000f


	//   ....[159]....
        /*0594*/ 	.word	0x0500000f


	//   ....[160]....
        /*0598*/ 	.word	0x0500000f


	//   ....[161]....
        /*059c*/ 	.word	0x0500000f


	//   ....[162]....
        /*05a0*/ 	.word	0x0500000f


	//   ....[163]....
        /*05a4*/ 	.word	0x0500000f


	//   ....[164]....
        /*05a8*/ 	.word	0x0500000f


	//   ....[165]....
        /*05ac*/ 	.word	0x0500000f


	//   ....[166]....
        /*05b0*/ 	.word	0x0500000f


	//   ....[167]....
        /*05b4*/ 	.word	0x0500000f


	//   ....[168]....
        /*05b8*/ 	.word	0x0500000f


	//   ....[169]....
        /*05bc*/ 	.word	0x0500000f


	//   ....[170]....
        /*05c0*/ 	.word	0x0500000f


	//   ....[171]....
        /*05c4*/ 	.word	0x0500000f


	//   ....[172]....
        /*05c8*/ 	.word	0x0500000f


	//   ....[173]....
        /*05cc*/ 	.word	0x0500000f


	//   ....[174]....
        /*05d0*/ 	.word	0x0500000f


	//   ....[175]....
        /*05d4*/ 	.word	0x0500000f


	//   ....[176]....
        /*05d8*/ 	.word	0x0500000f


	//   ....[177]....
        /*05dc*/ 	.word	0x0500000f


	//   ....[178]....
        /*05e0*/ 	.word	0x0500000f


	//   ....[179]....
        /*05e4*/ 	.word	0x0500000f


	//   ....[180]....
        /*05e8*/ 	.word	0x0500000f


	//   ....[181]....
        /*05ec*/ 	.word	0x0500000f


	//   ....[182]....
        /*05f0*/ 	.word	0x0500000f


	//   ....[183]....
        /*05f4*/ 	.word	0x0500000f


	//   ....[184]....
        /*05f8*/ 	.word	0x0500000f


	//   ....[185]....
        /*05fc*/ 	.word	0x0500000f


	//   ....[186]....
        /*0600*/ 	.word	0x0500000f


	//   ....[187]....
        /*0604*/ 	.word	0x0500000f


	//   ....[188]....
        /*0608*/ 	.word	0x0500000f


	//   ....[189]....
        /*060c*/ 	.word	0x0500000f


	//   ....[190]....
        /*0610*/ 	.word	0x0500000f


	//   ....[191]....
        /*0614*/ 	.word	0x0500000f


	//   ....[192]....
        /*0618*/ 	.word	0x0500000f


	//   ....[193]....
        /*061c*/ 	.word	0x0500000f


	//   ....[194]....
        /*0620*/ 	.word	0x0500000f


	//   ....[195]....
        /*0624*/ 	.word	0x0500000f


	//   ....[196]....
        /*0628*/ 	.word	0x0500000f


	//   ....[197]....
        /*062c*/ 	.word	0x0500000f


	//   ....[198]....
        /*0630*/ 	.word	0x0500000f


	//   ....[199]....
        /*0634*/ 	.word	0x0500000f


	//   ....[200]....
        /*0638*/ 	.word	0x0500000f


	//   ....[201]....
        /*063c*/ 	.word	0x0500000f


	//   ....[202]....
        /*0640*/ 	.word	0x0500000f


	//   ....[203]....
        /*0644*/ 	.word	0x0500000f


	//   ....[204]....
        /*0648*/ 	.word	0x0500000f


	//   ....[205]....
        /*064c*/ 	.word	0x0500000f


	//   ....[206]....
        /*0650*/ 	.word	0x0500000f


	//   ....[207]....
        /*0654*/ 	.word	0x0500000f


	//   ....[208]....
        /*0658*/ 	.word	0x0500000f


	//   ....[209]....
        /*065c*/ 	.word	0x0500000f


	//   ....[210]....
        /*0660*/ 	.word	0x0500000f


	//   ....[211]....
        /*0664*/ 	.word	0x0500000f


	//   ....[212]....
        /*0668*/ 	.word	0x0500000f


	//   ....[213]....
        /*066c*/ 	.word	0x0500000f


	//   ....[214]....
        /*0670*/ 	.word	0x0500000f


	//   ....[215]....
        /*0674*/ 	.word	0x0500000f


	//   ....[216]....
        /*0678*/ 	.word	0x0500000f


	//   ....[217]....
        /*067c*/ 	.word	0x0500000f


	//   ....[218]....
        /*0680*/ 	.word	0x0500000f


	//   ....[219]....
        /*0684*/ 	.word	0x0500000f


	//   ....[220]....
        /*0688*/ 	.word	0x0500000f


	//   ....[221]....
        /*068c*/ 	.word	0x0500000f


	//   ....[222]....
        /*0690*/ 	.word	0x0500000f


	//   ....[223]....
        /*0694*/ 	.word	0x0500000f


	//   ....[224]....
        /*0698*/ 	.word	0x0500000f


	//   ....[225]....
        /*069c*/ 	.word	0x0500000f


	//   ....[226]....
        /*06a0*/ 	.word	0x0500000f


	//   ....[227]....
        /*06a4*/ 	.word	0x0500000f


	//   ....[228]....
        /*06a8*/ 	.word	0x0500000f


	//   ....[229]....
        /*06ac*/ 	.word	0x0500000f


	//   ....[230]....
        /*06b0*/ 	.word	0x0500000f


	//   ....[231]....
        /*06b4*/ 	.word	0x0500000f


	//   ....[232]....
        /*06b8*/ 	.word	0x0500000f


	//   ....[233]....
        /*06bc*/ 	.word	0x0500000f


	//   ....[234]....
        /*06c0*/ 	.word	0x0500000f


	//   ....[235]....
        /*06c4*/ 	.word	0x0500000f


	//   ....[236]....
        /*06c8*/ 	.word	0x0500000f


	//   ....[237]....
        /*06cc*/ 	.word	0x0500000f


	//   ....[238]....
        /*06d0*/ 	.word	0x0500000f


	//   ....[239]....
        /*06d4*/ 	.word	0x0500000f


	//   ....[240]....
        /*06d8*/ 	.word	0x0500000f


	//   ....[241]....
        /*06dc*/ 	.word	0x0500000f


	//   ....[242]....
        /*06e0*/ 	.word	0x0500000f


	//   ....[243]....
        /*06e4*/ 	.word	0x0500000f


	//   ....[244]....
        /*06e8*/ 	.word	0x0500000f


	//   ....[245]....
        /*06ec*/ 	.word	0xffffffff


	//   ....[246]....
        /*06f0*/ 	.word	0xffffffff


	//   ....[247]....
        /*06f4*/ 	.word	0xffffffff


	//   ....[248]....
        /*06f8*/ 	.word	0xffffffff


	//   ....[249]....
        /*06fc*/ 	.word	0xffffffff


	//   ....[250]....
        /*0700*/ 	.word	0xffffffff


	//   ....[251]....
        /*0704*/ 	.word	0xffffffff


	//   ....[252]....
        /*0708*/ 	.word	0xffffffff


	//----- nvinfo : EIATTR_COOP_GROUP_INSTR_OFFSETS
	.align		4
.L_918:
        /*070c*/ 	.byte	0x04, 0x28
        /*070e*/ 	.short	(.L_920 - .L_919)


	//   ....[0]....
.L_919:
        /*0710*/ 	.word	0x000000c0


	//   ....[1]....
        /*0714*/ 	.word	0x00000190


	//   ....[2]....
        /*0718*/ 	.word	0x000001e0


	//   ....[3]....
        /*071c*/ 	.word	0x00000400


	//   ....[4]....
        /*0720*/ 	.word	0x00000560


	//   ....[5]....
        /*0724*/ 	.word	0x00000680


	//   ....[6]....
        /*0728*/ 	.word	0x000007e0


	//   ....[7]....
        /*072c*/ 	.word	0x00002d40


	//   ....[8]....
        /*0730*/ 	.word	0x00002d50


	//   ....[9]....
        /*0734*/ 	.word	0x00003770


	//   ....[10]....
        /*0738*/ 	.word	0x00003780


	//   ....[11]....
        /*073c*/ 	.word	0x000040f0


	//   ....[12]....
        /*0740*/ 	.word	0x00004100


	//   ....[13]....
        /*0744*/ 	.word	0x000044c0


	//   ....[14]....
        /*0748*/ 	.word	0x000044e0


	//   ....[15]....
        /*074c*/ 	.word	0x00005b30


	//   ....[16]....
        /*0750*/ 	.word	0x0000d7a0


	//   ....[17]....
        /*0754*/ 	.word	0x0000e770


	//   ....[18]....
        /*0758*/ 	.word	0x0000e780


	//   ....[19]....
        /*075c*/ 	.word	0x0000e790


	//   ....[20]....
        /*0760*/ 	.word	0x0000e7a0


	//   ....[21]....
        /*0764*/ 	.word	0x0000eae0


	//   ....[22]....
        /*0768*/ 	.word	0x0000eaf0


	//   ....[23]....
        /*076c*/ 	.word	0x0000eb00


	//   ....[24]....
        /*0770*/ 	.word	0x0000eb10


	//   ....[25]....
        /*0774*/ 	.word	0x0000fd40


	//   ....[26]....
        /*0778*/ 	.word	0x0000fd60


	//   ....[27]....
        /*077c*/ 	.word	0x0000fd70


	//   ....[28]....
        /*0780*/ 	.word	0x0000fd80


	//   ....[29]....
        /*0784*/ 	.word	0x0000fe60


	//   ....[30]....
        /*0788*/ 	.word	0x0000fe80


	//   ....[31]....
        /*078c*/ 	.word	0x0000fe90


	//   ....[32]....
        /*0790*/ 	.word	0x0000ff20


	//   ....[33]....
        /*0794*/ 	.word	0x00012860


	//   ....[34]....
        /*0798*/ 	.word	0x00013c00


	//   ....[35]....
        /*079c*/ 	.word	0x00014090


	//   ....[36]....
        /*07a0*/ 	.word	0x00014c80


	//   ....[37]....
        /*07a4*/ 	.word	0x00014cc0


	//   ....[38]....
        /*07a8*/ 	.word	0x00014d10


	//   ....[39]....
        /*07ac*/ 	.word	0x00014d30


	//   ....[40]....
        /*07b0*/ 	.word	0x00019440


	//   ....[41]....
        /*07b4*/ 	.word	0x0001aa50


	//   ....[42]....
        /*07b8*/ 	.word	0x0001c080


	//   ....[43]....
        /*07bc*/ 	.word	0x0001c0c0


	//   ....[44]....
        /*07c0*/ 	.word	0x0001c110


	//   ....[45]....
        /*07c4*/ 	.word	0x0001c130


	//   ....[46]....
        /*07c8*/ 	.word	0x000207c0


	//   ....[47]....
        /*07cc*/ 	.word	0x00021b90


	//   ....[48]....
        /*07d0*/ 	.word	0x00022f20


	//   ....[49]....
        /*07d4*/ 	.word	0x00023470


	//   ....[50]....
        /*07d8*/ 	.word	0x00023fa0


	//   ....[51]....
        /*07dc*/ 	.word	0x00023fe0


	//   ....[52]....
        /*07e0*/ 	.word	0x00024030


	//   ....[53]....
        /*07e4*/ 	.word	0x00024050


	//   ....[54]....
        /*07e8*/ 	.word	0x00028760


	//   ....[55]....
        /*07ec*/ 	.word	0x00028900


	//   ....[56]....
        /*07f0*/ 	.word	0x00028920


	//   ....[57]....
        /*07f4*/ 	.word	0x00028960


	//   ....[58]....
        /*07f8*/ 	.word	0x00028980


	//   ....[59]....
        /*07fc*/ 	.word	0x0002b170


	//   ....[60]....
        /*0800*/ 	.word	0x0002b4b0


	//   ....[61]....
        /*0804*/ 	.word	0x0002b4d0


	//   ....[62]....
        /*0808*/ 	.word	0x0002b500


	//   ....[63]....
        /*080c*/ 	.word	0x0002b510


	//   ....[64]....
        /*0810*/ 	.word	0x0002bb60


	//   ....[65]....
        /*0814*/ 	.word	0x0002bb80


	//   ....[66]....
        /*0818*/ 	.word	0x0002bdb0


	//   ....[67]....
        /*081c*/ 	.word	0x0002bdd0


	//   ....[68]....
        /*0820*/ 	.word	0x0002c8e0


	//   ....[69]....
        /*0824*/ 	.word	0x0002c900


	//   ....[70]....
        /*0828*/ 	.word	0x0002cb30


	//   ....[71]....
        /*082c*/ 	.word	0x0002cb50


	//   ....[72]....
        /*0830*/ 	.word	0x0002cdf0


	//   ....[73]....
        /*0834*/ 	.word	0x0002cfc0


	//   ....[74]....
        /*0838*/ 	.word	0x0002cff0


	//   ....[75]....
        /*083c*/ 	.word	0x0002d020


	//   ....[76]....
        /*0840*/ 	.word	0x0002d050


	//   ....[77]....
        /*0844*/ 	.word	0x0002d080


	//   ....[78]....
        /*0848*/ 	.word	0x0002d0b0


	//   ....[79]....
        /*084c*/ 	.word	0x0002d220


	//   ....[80]....
        /*0850*/ 	.word	0x0002d250


	//   ....[81]....
        /*0854*/ 	.word	0x0002d280


	//   ....[82]....
        /*0858*/ 	.word	0x0002d2b0


	//   ....[83]....
        /*085c*/ 	.word	0x0002d2e0


	//   ....[84]....
        /*0860*/ 	.word	0x0002d310


	//   ....[85]....
        /*0864*/ 	.word	0x0002d3a0


	//   ....[86]....
        /*0868*/ 	.word	0x0002d400


	//   ....[87]....
        /*086c*/ 	.word	0x0002d490


	//   ....[88]....
        /*0870*/ 	.word	0x0002e5a0


	//   ....[89]....
        /*0874*/ 	.word	0x000311a0


	//   ....[90]....
        /*0878*/ 	.word	0x000311c0


	//   ....[91]....
        /*087c*/ 	.word	0x00031250


	//   ....[92]....
        /*0880*/ 	.word	0x00031270


	//   ....[93]....
        /*0884*/ 	.word	0x000312f0


	//   ....[94]....
        /*0888*/ 	.word	0x00031310


	//   ....[95]....
        /*088c*/ 	.word	0x00031320


	//   ....[96]....
        /*0890*/ 	.word	0x00031330


	//   ....[97]....
        /*0894*/ 	.word	0x00031b10


	//   ....[98]....
        /*0898*/ 	.word	0x00031b40


	//   ....[99]....
        /*089c*/ 	.word	0x00031bf0


	//   ....[100]....
        /*08a0*/ 	.word	0x00031c00


	//   ....[101]....
        /*08a4*/ 	.word	0x00031c10


	//   ....[102]....
        /*08a8*/ 	.word	0x00031c20


	//   ....[103]....
        /*08ac*/ 	.word	0x00031ca0


	//   ....[104]....
        /*08b0*/ 	.word	0x00031cb0


	//   ....[105]....
        /*08b4*/ 	.word	0x00032610


	//   ....[106]....
        /*08b8*/ 	.word	0x000326a0


	//   ....[107]....
        /*08bc*/ 	.word	0x00032720


	//   ....[108]....
        /*08c0*/ 	.word	0x00032870


	//   ....[109]....
        /*08c4*/ 	.word	0x000328d0


	//   ....[110]....
        /*08c8*/ 	.word	0x000328f0


	//   ....[111]....
        /*08cc*/ 	.word	0x00032900


	//   ....[112]....
        /*08d0*/ 	.word	0x00032b90


	//   ....[113]....
        /*08d4*/ 	.word	0x000330f0


	//   ....[114]....
        /*08d8*/ 	.word	0x00033150


	//   ....[115]....
        /*08dc*/ 	.word	0x00033340


	//   ....[116]....
        /*08e0*/ 	.word	0x00033350


	//   ....[117]....
        /*08e4*/ 	.word	0x00033370


	//   ....[118]....
        /*08e8*/ 	.word	0x000333a0


	//   ....[119]....
        /*08ec*/ 	.word	0x000333c0


	//   ....[120]....
        /*08f0*/ 	.word	0x00033610


	//   ....[121]....
        /*08f4*/ 	.word	0x00033e20


	//   ....[122]....
        /*08f8*/ 	.word	0x00033e40


	//   ....[123]....
        /*08fc*/ 	.word	0x00033e90


	//   ....[124]....
        /*0900*/ 	.word	0x00033ea0


	//   ....[125]....
        /*0904*/ 	.word	0x00033ee0


	//   ....[126]....
        /*0908*/ 	.word	0x00033ef0


	//   ....[127]....
        /*090c*/ 	.word	0x00033f00


	//   ....[128]....
        /*0910*/ 	.word	0x00033f40


	//   ....[129]....
        /*0914*/ 	.word	0x00034260


	//   ....[130]....
        /*0918*/ 	.word	0x000342a0


	//   ....[131]....
        /*091c*/ 	.word	0x000342c0


	//   ....[132]....
        /*0920*/ 	.word	0x000342e0


	//   ....[133]....
        /*0924*/ 	.word	0x00034310


	//   ....[134]....
        /*0928*/ 	.word	0x00034330


	//   ....[135]....
        /*092c*/ 	.word	0x00034430


	//   ....[136]....
        /*0930*/ 	.word	0x00034580


	//   ....[137]....
        /*0934*/ 	.word	0x00034b80


	//   ....[138]....
        /*0938*/ 	.word	0x00034bd0


	//   ....[139]....
        /*093c*/ 	.word	0x00034c00


	//   ....[140]....
        /*0940*/ 	.word	0x00034c30


	//   ....[141]....
        /*0944*/ 	.word	0x00034c40


	//   ....[142]....
        /*0948*/ 	.word	0x00034c70


	//   ....[143]....
        /*094c*/ 	.word	0x00034ca0


	//   ....[144]....
        /*0950*/ 	.word	0x00034cd0


	//   ....[145]....
        /*0954*/ 	.word	0x00034e50


	//   ....[146]....
        /*0958*/ 	.word	0x00034e80


	//   ....[147]....
        /*095c*/ 	.word	0x00034eb0


	//   ....[148]....
        /*0960*/ 	.word	0x00034ee0


	//   ....[149]....
        /*0964*/ 	.word	0x00034f10


	//   ....[150]....
        /*0968*/ 	.word	0x00034f40


	//   ....[151]....
        /*096c*/ 	.word	0x00035000


	//   ....[152]....
        /*0970*/ 	.word	0x00035020


	//   ....[153]....
        /*0974*/ 	.word	0x00035090


	//   ....[154]....
        /*0978*/ 	.word	0x00035730


	//   ....[155]....
        /*097c*/ 	.word	0x00035a50


	//   ....[156]....
        /*0980*/ 	.word	0x00035ae0


	//   ....[157]....
        /*0984*/ 	.word	0x00035bc0


	//   ....[158]....
        /*0988*/ 	.word	0x00035c50


	//   ....[159]....
        /*098c*/ 	.word	0x00035d30


	//   ....[160]....
        /*0990*/ 	.word	0x00035dc0


	//   ....[161]....
        /*0994*/ 	.word	0x00035ea0


	//   ....[162]....
        /*0998*/ 	.word	0x00035f30


	//   ....[163]....
        /*099c*/ 	.word	0x00035f80


	//   ....[164]....
        /*09a0*/ 	.word	0x00035fd0


	//   ....[165]....
        /*09a4*/ 	.word	0x00036070


	//   ....[166]....
        /*09a8*/ 	.word	0x00036100


	//   ....[167]....
        /*09ac*/ 	.word	0x00036150


	//   ....[168]....
        /*09b0*/ 	.word	0x000361a0


	//   ....[169]....
        /*09b4*/ 	.word	0x00036290


	//   ....[170]....
        /*09b8*/ 	.word	0x00036340


	//   ....[171]....
        /*09bc*/ 	.word	0x000363c0


	//   ....[172]....
        /*09c0*/ 	.word	0x00036430


	//   ....[173]....
        /*09c4*/ 	.word	0x00036540


	//   ....[174]....
        /*09c8*/ 	.word	0x00036650


	//   ....[175]....
        /*09cc*/ 	.word	0x00036720


	//   ....[176]....
        /*09d0*/ 	.word	0x00036770


	//   ....[177]....
        /*09d4*/ 	.word	0x00036a60


	//   ....[178]....
        /*09d8*/ 	.word	0x00036d30


	//   ....[179]....
        /*09dc*/ 	.word	0x00036e20


	//   ....[180]....
        /*09e0*/ 	.word	0x00036ec0


	//   ....[181]....
        /*09e4*/ 	.word	0x00036f20


	//   ....[182]....
        /*09e8*/ 	.word	0x00037010


	//   ....[183]....
        /*09ec*/ 	.word	0x00037080


	//   ....[184]....
        /*09f0*/ 	.word	0x00037170


	//   ....[185]....
        /*09f4*/ 	.word	0x000371e0


	//   ....[186]....
        /*09f8*/ 	.word	0x00037280


	//   ....[187]....
        /*09fc*/ 	.word	0x00037370


	//   ....[188]....
        /*0a00*/ 	.word	0x00037410


	//   ....[189]....
        /*0a04*/ 	.word	0x00037470


	//   ....[190]....
        /*0a08*/ 	.word	0x00037530


	//   ....[191]....
        /*0a0c*/ 	.word	0x00037590


	//   ....[192]....
        /*0a10*/ 	.word	0x00037630


	//   ....[193]....
        /*0a14*/ 	.word	0x000376e0


	//   ....[194]....
        /*0a18*/ 	.word	0x00037780


	//   ....[195]....
        /*0a1c*/ 	.word	0x00037ab0


	//   ....[196]....
        /*0a20*/ 	.word	0x00037b70


	//   ....[197]....
        /*0a24*/ 	.word	0x00037de0


	//   ....[198]....
        /*0a28*/ 	.word	0x00037e60


	//   ....[199]....
        /*0a2c*/ 	.word	0x00038070


	//   ....[200]....
        /*0a30*/ 	.word	0x000380c0


	//   ....[201]....
        /*0a34*/ 	.word	0x00038230


	//   ....[202]....
        /*0a38*/ 	.word	0x000382c0


	//   ....[203]....
        /*0a3c*/ 	.word	0x00038400


	//   ....[204]....
        /*0a40*/ 	.word	0x00038500


	//   ....[205]....
        /*0a44*/ 	.word	0x00038770


	//   ....[206]....
        /*0a48*/ 	.word	0x000387c0


	//   ....[207]....
        /*0a4c*/ 	.word	0x00038990


	//   ....[208]....
        /*0a50*/ 	.word	0x000389e0


	//   ....[209]....
        /*0a54*/ 	.word	0x00038bb0


	//   ....[210]....
        /*0a58*/ 	.word	0x00038c00


	//   ....[211]....
        /*0a5c*/ 	.word	0x00038cf0


	//   ....[212]....
        /*0a60*/ 	.word	0x00038d90


	//   ....[213]....
        /*0a64*/ 	.word	0x00038df0


	//   ....[214]....
        /*0a68*/ 	.word	0x00038ea0


	//   ....[215]....
        /*0a6c*/ 	.word	0x00038f00


	//   ....[216]....
        /*0a70*/ 	.word	0x00038fb0


	//   ....[217]....
        /*0a74*/ 	.word	0x00039010


	//   ....[218]....
        /*0a78*/ 	.word	0x000390c0


	//   ....[219]....
        /*0a7c*/ 	.word	0x000391b0


	//   ....[220]....
        /*0a80*/ 	.word	0x00039290


	//   ....[221]....
        /*0a84*/ 	.word	0x000393a0


	//   ....[222]....
        /*0a88*/ 	.word	0x000394a0


	//   ....[223]....
        /*0a8c*/ 	.word	0x000395d0


	//   ....[224]....
        /*0a90*/ 	.word	0x000396b0


	//   ....[225]....
        /*0a94*/ 	.word	0x000397b0


	//   ....[226]....
        /*0a98*/ 	.word	0x00039890


	//   ....[227]....
        /*0a9c*/ 	.word	0x00039920


	//   ....[228]....
        /*0aa0*/ 	.word	0x000399c0


	//   ....[229]....
        /*0aa4*/ 	.word	0x00039ae0


	//   ....[230]....
        /*0aa8*/ 	.word	0x00039b50


	//   ....[231]....
        /*0aac*/ 	.word	0x00039bc0


	//   ....[232]....
        /*0ab0*/ 	.word	0x00039c30


	//   ....[233]....
        /*0ab4*/ 	.word	0x00039ca0


	//   ....[234]....
        /*0ab8*/ 	.word	0x00039d20


	//   ....[235]....
        /*0abc*/ 	.word	0x00039db0


	//   ....[236]....
        /*0ac0*/ 	.word	0x00039e40


	//   ....[237]....
        /*0ac4*/ 	.word	0x00039eb0


	//   ....[238]....
        /*0ac8*/ 	.word	0x00039f20


	//   ....[239]....
        /*0acc*/ 	.word	0x00039f90


	//   ....[240]....
        /*0ad0*/ 	.word	0x0003a010


	//   ....[241]....
        /*0ad4*/ 	.word	0x0003a080


	//   ....[242]....
        /*0ad8*/ 	.word	0x0003a120


	//   ....[243]....
        /*0adc*/ 	.word	0x0003a1b0


	//   ....[244]....
        /*0ae0*/ 	.word	0x0003a2d0


	//   ....[245]....
        /*0ae4*/ 	.word	0x0003c210


	//   ....[246]....
        /*0ae8*/ 	.word	0x0003d9b0


	//   ....[247]....
        /*0aec*/ 	.word	0x0003dfa0


	//   ....[248]....
        /*0af0*/ 	.word	0x0003ecb0


	//   ....[249]....
        /*0af4*/ 	.word	0x0003ed00


	//   ....[250]....
        /*0af8*/ 	.word	0x0003ed20


	//   ....[251]....
        /*0afc*/ 	.word	0x0003ed30


	//   ....[252]....
        /*0b00*/ 	.word	0x00049980


	//----- nvinfo : EIATTR_REG_RECONFIG
	.align		4
.L_920:
        /*0b04*/ 	.byte	0x01, 0x54
	.zero		2


	//----- nvinfo : EIATTR_SYSCALL_OFFSETS
	.align		4
        /*0b08*/ 	.byte	0x04, 0x46
        /*0b0a*/ 	.short	(.L_922 - .L_921)


	//   ....[0]....
.L_921:
        /*0b0c*/ 	.word	0x00002030


	//   ....[1]....
        /*0b10*/ 	.word	0x00002180


	//   ....[2]....
        /*0b14*/ 	.word	0x0000dbd0


	//   ....[3]....
        /*0b18*/ 	.word	0x0000e520


	//   ....[4]....
        /*0b1c*/ 	.word	0x00030580


	//   ....[5]....
        /*0b20*/ 	.word	0x000306d0


	//   ....[6]....
        /*0b24*/ 	.word	0x000307c0


	//   ....[7]....
        /*0b28*/ 	.word	0x00031700


	//   ....[8]....
        /*0b2c*/ 	.word	0x00031f80


	//----- nvinfo : EIATTR_MBARRIER_INSTR_OFFSETS
	.align		4
.L_922:
        /*0b30*/ 	.byte	0x04, 0x39
        /*0b32*/ 	.short	(.L_924 - .L_923)


	//   ....[0]....
.L_923:
        /*0b34*/ 	.word	0x000002d0
        /*0b38*/ 	.word	0x000000ff
        /*0b3c*/ 	.word	0x00038800
        /*0b40*/ 	.short	0x0100
        /*0b42*/ 	.byte	0x08
	.zero		1


	//   ....[1]....
        /*0b44*/ 	.word	0x000002f0
        /*0b48*/ 	.word	0x000000ff
        /*0b4c*/ 	.word	0x00038810
        /*0b50*/ 	.short	0x0100
        /*0b52*/ 	.byte	0x08
	.zero		1


	//   ....[2]....
        /*0b54*/ 	.word	0x00000300
        /*0b58*/ 	.word	0x000000ff
        /*0b5c*/ 	.word	0x00038820
        /*0b60*/ 	.short	0x0100
        /*0b62*/ 	.byte	0x08
	.zero		1


	//   ....[3]....
        /*0b64*/ 	.word	0x000003b0
        /*0b68*/ 	.word	0x000000ff
        /*0b6c*/ 	.word	0x00038830
        /*0b70*/ 	.short	0x0100
        /*0b72*/ 	.byte	0x06
	.zero		1


	//   ....[4]....
        /*0b74*/ 	.word	0x000003c0
        /*0b78*/ 	.word	0x000000ff
        /*0b7c*/ 	.word	0x00038840
        /*0b80*/ 	.short	0x0100
        /*0b82*/ 	.byte	0x06
	.zero		1


	//   ....[5]....
        /*0b84*/ 	.word	0x000003d0
        /*0b88*/ 	.word	0x000000ff
        /*0b8c*/ 	.word	0x00038838
        /*0b90*/ 	.short	0x0100
        /*0b92*/ 	.byte	0x06
	.zero		1


	//   ....[6]....
        /*0b94*/ 	.word	0x000003e0
        /*0b98*/ 	.word	0x000000ff
        /*0b9c*/ 	.word	0x00038848
        /*0ba0*/ 	.short	0x0100
        /*0ba2*/ 	.byte	0x06
	.zero		1


	//   ....[7]....
        /*0ba4*/ 	.word	0x00000510
        /*0ba8*/ 	.word	0x000000ff
        /*0bac*/ 	.word	0x00038850
        /*0bb0*/ 	.short	0x0100
        /*0bb2*/ 	.byte	0x08
	.zero		1


	//   ....[8]....
        /*0bb4*/ 	.word	0x00000520
        /*0bb8*/ 	.word	0x000000ff
        /*0bbc*/ 	.word	0x00038860
        /*0bc0*/ 	.short	0x0100
        /*0bc2*/ 	.byte	0x08
	.zero		1


	//   ....[9]....
        /*0bc4*/ 	.word	0x00000530
        /*0bc8*/ 	.word	0x000000ff
        /*0bcc*/ 	.word	0x00038858
        /*0bd0*/ 	.short	0x0100
        /*0bd2*/ 	.byte	0x08
	.zero		1


	//   ....[10]....
        /*0bd4*/ 	.word	0x00000540
        /*0bd8*/ 	.word	0x000000ff
        /*0bdc*/ 	.word	0x00038868
        /*0be0*/ 	.short	0x0100
        /*0be2*/ 	.byte	0x08
	.zero		1


	//   ....[11]....
        /*0be4*/ 	.word	0x00000630
        /*0be8*/ 	.word	0x000000ff
        /*0bec*/ 	.word	0x00038870
        /*0bf0*/ 	.short	0x0100
        /*0bf2*/ 	.byte	0x06
	.zero		1


	//   ....[12]....
        /*0bf4*/ 	.word	0x00000640
        /*0bf8*/ 	.word	0x000000ff
        /*0bfc*/ 	.word	0x00038880
        /*0c00*/ 	.short	0x0100
        /*0c02*/ 	.byte	0x06
	.zero		1


	//   ....[13]....
        /*0c04*/ 	.word	0x00000650
        /*0c08*/ 	.word	0x000000ff
        /*0c0c*/ 	.word	0x00038878
        /*0c10*/ 	.short	0x0100
        /*0c12*/ 	.byte	0x06
	.zero		1


	//   ....[14]....
        /*0c14*/ 	.word	0x00000660
        /*0c18*/ 	.word	0x000000ff
        /*0c1c*/ 	.word	0x00038888
        /*0c20*/ 	.short	0x0100
        /*0c22*/ 	.byte	0x06
	.zero		1


	//   ....[15]....
        /*0c24*/ 	.word	0x00000790
        /*0c28*/ 	.word	0x000000ff
        /*0c2c*/ 	.word	0x00038890
        /*0c30*/ 	.short	0x0100
        /*0c32*/ 	.byte	0x08
	.zero		1


	//   ....[16]....
        /*0c34*/ 	.word	0x000007a0
        /*0c38*/ 	.word	0x000000ff
        /*0c3c*/ 	.word	0x000388a0
        /*0c40*/ 	.short	0x0100
        /*0c42*/ 	.byte	0x08
	.zero		1


	//   ....[17]....
        /*0c44*/ 	.word	0x000007b0
        /*0c48*/ 	.word	0x000000ff
        /*0c4c*/ 	.word	0x00038898
        /*0c50*/ 	.short	0x0100
        /*0c52*/ 	.byte	0x08
	.zero		1


	//   ....[18]....
        /*0c54*/ 	.word	0x000007c0
        /*0c58*/ 	.word	0x000000ff
        /*0c5c*/ 	.word	0x000388a8
        /*0c60*/ 	.short	0x0100
        /*0c62*/ 	.byte	0x08
	.zero		1


	//   ....[19]....
        /*0c64*/ 	.word	0x000008f0
        /*0c68*/ 	.word	0x000000ff
        /*0c6c*/ 	.word	0x000388b0
        /*0c70*/ 	.short	0x0100
        /*0c72*/ 	.byte	0x08
	.zero		1


	//   ....[20]....
        /*0c74*/ 	.word	0x00000900
        /*0c78*/ 	.word	0x000000ff
        /*0c7c*/ 	.word	0x000388c0
        /*0c80*/ 	.short	0x0100
        /*0c82*/ 	.byte	0x08
	.zero		1


	//   ....[21]....
        /*0c84*/ 	.word	0x00000910
        /*0c88*/ 	.word	0x000000ff
        /*0c8c*/ 	.word	0x000388b8
        /*0c90*/ 	.short	0x0100
        /*0c92*/ 	.byte	0x08
	.zero		1


	//   ....[22]....
        /*0c94*/ 	.word	0x00000920
        /*0c98*/ 	.word	0x000000ff
        /*0c9c*/ 	.word	0x000388c8
        /*0ca0*/ 	.short	0x0100
        /*0ca2*/ 	.byte	0x08
	.zero		1


	//   ....[23]....
        /*0ca4*/ 	.word	0x00002cf0
        /*0ca8*/ 	.word	0x0000003d
        /*0cac*/ 	.word	0x00038890
        /*0cb0*/ 	.short	0x010a
        /*0cb2*/ 	.byte	0x3f
	.zero		1


	//   ....[24]....
        /*0cb4*/ 	.word	0x00003720
        /*0cb8*/ 	.word	0x0000003d
        /*0cbc*/ 	.word	0x00038890
        /*0cc0*/ 	.short	0x010a
        /*0cc2*/ 	.byte	0x3f
	.zero		1


	//   ....[25]....
        /*0cc4*/ 	.word	0x00003f40
        /*0cc8*/ 	.word	0x0000003d
        /*0ccc*/ 	.word	0x00038890
        /*0cd0*/ 	.short	0x010a
        /*0cd2*/ 	.byte	0x3f
	.zero		1


	//   ....[26]....
        /*0cd4*/ 	.word	0x00004320
        /*0cd8*/ 	.word	0x00000004
        /*0cdc*/ 	.word	0x00000000
        /*0ce0*/ 	.short	0x0101
        /*0ce2*/ 	.byte	0x3f
	.zero		1


	//   ....[27]....
        /*0ce4*/ 	.word	0x00004350
        /*0ce8*/ 	.word	0x0000003d
        /*0cec*/ 	.word	0x000388b0
        /*0cf0*/ 	.short	0x010a
        /*0cf2*/ 	.byte	0x3f
	.zero		1


	//   ....[28]....
        /*0cf4*/ 	.word	0x00004b60
        /*0cf8*/ 	.word	0x0000003d
        /*0cfc*/ 	.word	0x00000000
        /*0d00*/ 	.short	0x0101
        /*0d02*/ 	.byte	0x3f
	.zero		1


	//   ....[29]....
        /*0d04*/ 	.word	0x00007f60
        /*0d08*/ 	.word	0x0000000c
        /*0d0c*/ 	.word	0x00000000
        /*0d10*/ 	.short	0x0101
        /*0d12*/ 	.byte	0x3f
	.zero		1


	//   ....[30]....
        /*0d14*/ 	.word	0x0000bd70
        /*0d18*/ 	.word	0x0000000c
        /*0d1c*/ 	.word	0x00000000
        /*0d20*/ 	.short	0x0101
        /*0d22*/ 	.byte	0x3f
	.zero		1


	//   ....[31]....
        /*0d24*/ 	.word	0x0000e2a0
        /*0d28*/ 	.word	0x00000002
        /*0d2c*/ 	.word	0x00038800
        /*0d30*/ 	.short	0x010a
        /*0d32*/ 	.byte	0x3f
	.zero		1


	//   ....[32]....
        /*0d34*/ 	.word	0x0000e2f0
        /*0d38*/ 	.word	0x00000002
        /*0d3c*/ 	.word	0x00038800
        /*0d40*/ 	.short	0x010a
        /*0d42*/ 	.byte	0x3f
	.zero		1


	//   ....[33]....
        /*0d44*/ 	.word	0x0000ed70
        /*0d48*/ 	.word	0x00000002
        /*0d4c*/ 	.word	0x00038800
        /*0d50*/ 	.short	0x010a
        /*0d52*/ 	.byte	0x3f
	.zero		1


	//   ....[34]....
        /*0d54*/ 	.word	0x000101b0
        /*0d58*/ 	.word	0x00000002
        /*0d5c*/ 	.word	0x00038800
        /*0d60*/ 	.short	0x010a
        /*0d62*/ 	.byte	0x3f
	.zero		1


	//   ....[35]....
        /*0d64*/ 	.word	0x00011780
        /*0d68*/ 	.word	0x00000004
        /*0d6c*/ 	.word	0x00000000
        /*0d70*/ 	.short	0x010a
        /*0d72*/ 	.byte	0x3f
	.zero		1


	//   ....[36]....
        /*0d74*/ 	.word	0x00011820
        /*0d78*/ 	.word	0x00000006
        /*0d7c*/ 	.word	0x00000000
        /*0d80*/ 	.short	0x010a
        /*0d82*/ 	.byte	0x3f
	.zero		1


	//   ....[37]....
        /*0d84*/ 	.word	0x00011c40
        /*0d88*/ 	.word	0x00000002
        /*0d8c*/ 	.word	0x00000000
        /*0d90*/ 	.short	0x010a
        /*0d92*/ 	.byte	0x3f
	.zero		1


	//   ....[38]....
        /*0d94*/ 	.word	0x00011ca0
        /*0d98*/ 	.word	0x00000002
        /*0d9c*/ 	.word	0x00000000
        /*0da0*/ 	.short	0x010a
        /*0da2*/ 	.byte	0x3f
	.zero		1


	//   ....[39]....
        /*0da4*/ 	.word	0x00013830
        /*0da8*/ 	.word	0x0000000e
        /*0dac*/ 	.word	0x00000000
        /*0db0*/ 	.short	0x0101
        /*0db2*/ 	.byte	0x3f
	.zero		1


	//   ....[40]....
        /*0db4*/ 	.word	0x00019550
        /*0db8*/ 	.word	0x00000002
        /*0dbc*/ 	.word	0x00000000
        /*0dc0*/ 	.short	0x0101
        /*0dc2*/ 	.byte	0x3f
	.zero		1


	//   ....[41]....
        /*0dc4*/ 	.word	0x00019970
        /*0dc8*/ 	.word	0x00000004
        /*0dcc*/ 	.word	0x00000000
        /*0dd0*/ 	.short	0x010a
        /*0dd2*/ 	.byte	0x3f
	.zero		1


	//   ....[42]....
        /*0dd4*/ 	.word	0x00019a10
        /*0dd8*/ 	.word	0x00000006
        /*0ddc*/ 	.word	0x00000000
        /*0de0*/ 	.short	0x010a
        /*0de2*/ 	.byte	0x3f
	.zero		1


	//   ....[43]....
        /*0de4*/ 	.word	0x00019e30
        /*0de8*/ 	.word	0x0000000e
        /*0dec*/ 	.word	0x00000000
        /*0df0*/ 	.short	0x010a
        /*0df2*/ 	.byte	0x3f
	.zero		1


	//   ....[44]....
        /*0df4*/ 	.word	0x00019e90
        /*0df8*/ 	.word	0x0000000e
        /*0dfc*/ 	.word	0x00000000
        /*0e00*/ 	.short	0x010a
        /*0e02*/ 	.byte	0x3f
	.zero		1


	//   ....[45]....
        /*0e04*/ 	.word	0x0001ba20
        /*0e08*/ 	.word	0x0000000e
        /*0e0c*/ 	.word	0x00000000
        /*0e10*/ 	.short	0x0101
        /*0e12*/ 	.byte	0x3f
	.zero		1


	//   ....[46]....
        /*0e14*/ 	.word	0x000208d0
        /*0e18*/ 	.word	0x00000002
        /*0e1c*/ 	.word	0x00000000
        /*0e20*/ 	.short	0x0101
        /*0e22*/ 	.byte	0x3f
	.zero		1


	//   ....[47]....
        /*0e24*/ 	.word	0x00020aa0
        /*0e28*/ 	.word	0x00000004
        /*0e2c*/ 	.word	0x00000000
        /*0e30*/ 	.short	0x010a
        /*0e32*/ 	.byte	0x3f
	.zero		1


	//   ....[48]....
        /*0e34*/ 	.word	0x00020b40
        /*0e38*/ 	.word	0x00000006
        /*0e3c*/ 	.word	0x00000000
        /*0e40*/ 	.short	0x010a
        /*0e42*/ 	.byte	0x3f
	.zero		1


	//   ....[49]....
        /*0e44*/ 	.word	0x00020f60
        /*0e48*/ 	.word	0x0000000c
        /*0e4c*/ 	.word	0x00000000
        /*0e50*/ 	.short	0x010a
        /*0e52*/ 	.byte	0x3f
	.zero		1


	//   ....[50]....
        /*0e54*/ 	.word	0x00020fc0
        /*0e58*/ 	.word	0x0000000c
        /*0e5c*/ 	.word	0x00000000
        /*0e60*/ 	.short	0x010a
        /*0e62*/ 	.byte	0x3f
	.zero		1


	//   ....[51]....
        /*0e64*/ 	.word	0x00022b50
        /*0e68*/ 	.word	0x0000000c
        /*0e6c*/ 	.word	0x00000000
        /*0e70*/ 	.short	0x0101
        /*0e72*/ 	.byte	0x3f
	.zero		1


	//   ....[52]....
        /*0e74*/ 	.word	0x00028870
        /*0e78*/ 	.word	0x00000002
        /*0e7c*/ 	.word	0x00000000
        /*0e80*/ 	.short	0x0101
        /*0e82*/ 	.byte	0x3f
	.zero		1


	//   ....[53]....
        /*0e84*/ 	.word	0x0002bb50
        /*0e88*/ 	.word	0x00000003
        /*0e8c*/ 	.word	0x00000000
        /*0e90*/ 	.short	0x0101
        /*0e92*/ 	.byte	0x3f
	.zero		1


	//   ....[54]....
        /*0e94*/ 	.word	0x0002e680
        /*0e98*/ 	.word	0x00000017
        /*0e9c*/ 	.word	0x00038820
        /*0ea0*/ 	.short	0x010a
        /*0ea2*/ 	.byte	0x3f
	.zero		1


	//   ....[55]....
        /*0ea4*/ 	.word	0x0002e730
        /*0ea8*/ 	.word	0x00000003
        /*0eac*/ 	.word	0x000388a0
        /*0eb0*/ 	.short	0x010a
        /*0eb2*/ 	.byte	0x3f
	.zero		1


	//   ....[56]....
        /*0eb4*/ 	.word	0x0002e960
        /*0eb8*/ 	.word	0x00000003
        /*0ebc*/ 	.word	0x000388c0
        /*0ec0*/ 	.short	0x010a
        /*0ec2*/ 	.byte	0x3f
	.zero		1


	//   ....[57]....
        /*0ec4*/ 	.word	0x0002f350
        /*0ec8*/ 	.word	0x0000000a
        /*0ecc*/ 	.word	0x000388a0
        /*0ed0*/ 	.short	0x010a
        /*0ed2*/ 	.byte	0x3f
	.zero		1


	//   ....[58]....
        /*0ed4*/ 	.word	0x0002f570
        /*0ed8*/ 	.word	0x0000000a
        /*0edc*/ 	.word	0x000388c0
        /*0ee0*/ 	.short	0x010a
        /*0ee2*/ 	.byte	0x3f
	.zero		1


	//   ....[59]....
        /*0ee4*/ 	.word	0x00030f70
        /*0ee8*/ 	.word	0x00000011
        /*0eec*/ 	.word	0x00038840
        /*0ef0*/ 	.short	0x010a
        /*0ef2*/ 	.byte	0x3f
	.zero		1


	//   ....[60]....
        /*0ef4*/ 	.word	0x00031430
        /*0ef8*/ 	.word	0x00000011
        /*0efc*/ 	.word	0x00038830
        /*0f00*/ 	.short	0x0107
        /*0f02*/ 	.byte	0x3f
	.zero		1


	//   ....[61]....
        /*0f04*/ 	.word	0x00031500
        /*0f08*/ 	.word	0x00000011
        /*0f0c*/ 	.word	0x00038830
        /*0f10*/ 	.short	0x0101
        /*0f12*/ 	.byte	0x3f
	.zero		1


	//   ....[62]....
        /*0f14*/ 	.word	0x00031dc0
        /*0f18*/ 	.word	0x00000017
        /*0f1c*/ 	.word	0x00038800
        /*0f20*/ 	.short	0x0107
        /*0f22*/ 	.byte	0x3f
	.zero		1


	//   ....[63]....
        /*0f24*/ 	.word	0x00031e50
        /*0f28*/ 	.word	0x00000017
        /*0f2c*/ 	.word	0x00038800
        /*0f30*/ 	.short	0x0101
        /*0f32*/ 	.byte	0x3f
	.zero		1


	//   ....[64]....
        /*0f34*/ 	.word	0x00032d50
        /*0f38*/ 	.word	0x00000017
        /*0f3c*/ 	.word	0x00038810
        /*0f40*/ 	.short	0x0107
        /*0f42*/ 	.byte	0x3f
	.zero		1


	//   ....[65]....
        /*0f44*/ 	.word	0x00032e50
        /*0f48*/ 	.word	0x00000017
        /*0f4c*/ 	.word	0x00038810
        /*0f50*/ 	.short	0x0101
        /*0f52*/ 	.byte	0x3f
	.zero		1


	//   ....[66]....
        /*0f54*/ 	.word	0x00032e70
        /*0f58*/ 	.word	0x00000017
        /*0f5c*/ 	.word	0x00038820
        /*0f60*/ 	.short	0x010a
        /*0f62*/ 	.byte	0x3f
	.zero		1


	//   ....[67]....
        /*0f64*/ 	.word	0x00032f00
        /*0f68*/ 	.word	0x00000011
        /*0f6c*/ 	.word	0x00038860
        /*0f70*/ 	.short	0x010a
        /*0f72*/ 	.byte	0x3f
	.zero		1


	//   ....[68]....
        /*0f74*/ 	.word	0x00033830
        /*0f78*/ 	.word	0x00000011
        /*0f7c*/ 	.word	0x00038850
        /*0f80*/ 	.short	0x0107
        /*0f82*/ 	.byte	0x3f
	.zero		1


	//   ....[69]....
        /*0f84*/ 	.word	0x00033900
        /*0f88*/ 	.word	0x00000011
        /*0f8c*/ 	.word	0x00038850
        /*0f90*/ 	.short	0x0101
        /*0f92*/ 	.byte	0x3f
	.zero		1


	//   ....[70]....
        /*0f94*/ 	.word	0x00033c80
        /*0f98*/ 	.word	0x00000006
        /*0f9c*/ 	.word	0x00038840
        /*0fa0*/ 	.short	0x010a
        /*0fa2*/ 	.byte	0x3f
	.zero		1


	//   ....[71]....
        /*0fa4*/ 	.word	0x00033fc0
        /*0fa8*/ 	.word	0x00000006
        /*0fac*/ 	.word	0x00038830
        /*0fb0*/ 	.short	0x0107
        /*0fb2*/ 	.byte	0x3f
	.zero		1


	//   ....[72]....
        /*0fb4*/ 	.word	0x00034080
        /*0fb8*/ 	.word	0x00000006
        /*0fbc*/ 	.word	0x00038830
        /*0fc0*/ 	.short	0x0101
        /*0fc2*/ 	.byte	0x3f
	.zero		1


	//   ....[73]....
        /*0fc4*/ 	.word	0x000340b0
        /*0fc8*/ 	.word	0x00000006
        /*0fcc*/ 	.word	0x00038860
        /*0fd0*/ 	.short	0x010a
        /*0fd2*/ 	.byte	0x3f
	.zero		1


	//   ....[74]....
        /*0fd4*/ 	.word	0x00034780
        /*0fd8*/ 	.word	0x00000006
        /*0fdc*/ 	.word	0x00038850
        /*0fe0*/ 	.short	0x0107
        /*0fe2*/ 	.byte	0x3f
	.zero		1


	//   ....[75]....
        /*0fe4*/ 	.word	0x00034840
        /*0fe8*/ 	.word	0x00000006
        /*0fec*/ 	.word	0x00038850
        /*0ff0*/ 	.short	0x0101
        /*0ff2*/ 	.byte	0x3f
	.zero		1


	//   ....[76]....
        /*0ff4*/ 	.word	0x000356b0
        /*0ff8*/ 	.word	0x00000004
        /*0ffc*/ 	.word	0x00038820
        /*1000*/ 	.short	0x010a
        /*1002*/ 	.byte	0x3f
	.zero		1


	//   ....[77]....
        /*1004*/ 	.word	0x00035820
        /*1008*/ 	.word	0x00000005
        /*100c*/ 	.word	0x00038840
        /*1010*/ 	.short	0x010a
        /*1012*/ 	.byte	0x3f
	.zero		1


	//   ....[78]....
        /*1014*/ 	.word	0x000358c0
        /*1018*/ 	.word	0x00000019
        /*101c*/ 	.word	0x00038840
        /*1020*/ 	.short	0x010a
        /*1022*/ 	.byte	0x3f
	.zero		1


	//   ....[79]....
        /*1024*/ 	.word	0x00035900
        /*1028*/ 	.word	0x00000005
        /*102c*/ 	.word	0x00038860
        /*1030*/ 	.short	0x010a
        /*1032*/ 	.byte	0x3f
	.zero		1


	//   ....[80]....
        /*1034*/ 	.word	0x00035940
        /*1038*/ 	.word	0x00000019
        /*103c*/ 	.word	0x00038860
        /*1040*/ 	.short	0x010a
        /*1042*/ 	.byte	0x3f
	.zero		1


	//   ....[81]....
        /*1044*/ 	.word	0x000359a0
        /*1048*/ 	.word	0x0000003d
        /*104c*/ 	.word	0x00038890
        /*1050*/ 	.short	0x010a
        /*1052*/ 	.byte	0x3f
	.zero		1


	//   ....[82]....
        /*1054*/ 	.word	0x00035b10
        /*1058*/ 	.word	0x0000003d
        /*105c*/ 	.word	0x00038890
        /*1060*/ 	.short	0x010a
        /*1062*/ 	.byte	0x3f
	.zero		1


	//   ....[83]....
        /*1064*/ 	.word	0x00035c90
        /*1068*/ 	.word	0x0000003d
        /*106c*/ 	.word	0x00038890
        /*1070*/ 	.short	0x010a
        /*1072*/ 	.byte	0x3f
	.zero		1


	//   ....[84]....
        /*1074*/ 	.word	0x00035df0
        /*1078*/ 	.word	0x0000003d
        /*107c*/ 	.word	0x000388b0
        /*1080*/ 	.short	0x010a
        /*1082*/ 	.byte	0x3f
	.zero		1


	//   ....[85]....
        /*1084*/ 	.word	0x000361d0
        /*1088*/ 	.word	0x00000002
        /*108c*/ 	.word	0x00038800
        /*1090*/ 	.short	0x010a
        /*1092*/ 	.byte	0x3f
	.zero		1


	//   ....[86]....
        /*1094*/ 	.word	0x000367a0
        /*1098*/ 	.word	0x00000002
        /*109c*/ 	.word	0x00038800
        /*10a0*/ 	.short	0x010a
        /*10a2*/ 	.byte	0x3f
	.zero		1


	//   ....[87]....
        /*10a4*/ 	.word	0x000367f0
        /*10a8*/ 	.word	0x00000006
        /*10ac*/ 	.word	0x00000000
        /*10b0*/ 	.short	0x010a
        /*10b2*/ 	.byte	0x3f
	.zero		1


	//   ....[88]....
        /*10b4*/ 	.word	0x00036840
        /*10b8*/ 	.word	0x00000002
        /*10bc*/ 	.word	0x00000000
        /*10c0*/ 	.short	0x010a
        /*10c2*/ 	.byte	0x3f
	.zero		1


	//   ....[89]....
        /*10c4*/ 	.word	0x00036890
        /*10c8*/ 	.word	0x00000006
        /*10cc*/ 	.word	0x00000000
        /*10d0*/ 	.short	0x010a
        /*10d2*/ 	.byte	0x3f
	.zero		1


	//   ....[90]....
        /*10d4*/ 	.word	0x000368e0
        /*10d8*/ 	.word	0x0000000e
        /*10dc*/ 	.word	0x00000000
        /*10e0*/ 	.short	0x010a
        /*10e2*/ 	.byte	0x3f
	.zero		1


	//   ....[91]....
        /*10e4*/ 	.word	0x00036930
        /*10e8*/ 	.word	0x00000006
        /*10ec*/ 	.word	0x00000000
        /*10f0*/ 	.short	0x010a
        /*10f2*/ 	.byte	0x3f
	.zero		1


	//   ....[92]....
        /*10f4*/ 	.word	0x00036980
        /*10f8*/ 	.word	0x0000000c
        /*10fc*/ 	.word	0x00000000
        /*1100*/ 	.short	0x010a
        /*1102*/ 	.byte	0x3f
	.zero		1


	//   ....[93]....
        /*1104*/ 	.word	0x00036b20
        /*1108*/ 	.word	0x00000017
        /*110c*/ 	.word	0x00038820
        /*1110*/ 	.short	0x010a
        /*1112*/ 	.byte	0x3f
	.zero		1


	//   ....[94]....
        /*1114*/ 	.word	0x00036b70
        /*1118*/ 	.word	0x00000003
        /*111c*/ 	.word	0x000388a0
        /*1120*/ 	.short	0x010a
        /*1122*/ 	.byte	0x3f
	.zero		1


	//   ....[95]....
        /*1124*/ 	.word	0x00036bc0
        /*1128*/ 	.word	0x00000003
        /*112c*/ 	.word	0x000388c0
        /*1130*/ 	.short	0x010a
        /*1132*/ 	.byte	0x3f
	.zero		1


	//   ....[96]....
        /*1134*/ 	.word	0x00036c10
        /*1138*/ 	.word	0x0000000a
        /*113c*/ 	.word	0x000388a0
        /*1140*/ 	.short	0x010a
        /*1142*/ 	.byte	0x3f
	.zero		1


	//   ....[97]....
        /*1144*/ 	.word	0x00036c60
        /*1148*/ 	.word	0x0000000a
        /*114c*/ 	.word	0x000388c0
        /*1150*/ 	.short	0x010a
        /*1152*/ 	.byte	0x3f
	.zero		1


	//   ....[98]....
        /*1154*/ 	.word	0x00036d70
        /*1158*/ 	.word	0x00000011
        /*115c*/ 	.word	0x00038840
        /*1160*/ 	.short	0x010a
        /*1162*/ 	.byte	0x3f
	.zero		1


	//   ....[99]....
        /*1164*/ 	.word	0x00038300
        /*1168*/ 	.word	0x00000017
        /*116c*/ 	.word	0x00038820
        /*1170*/ 	.short	0x010a
        /*1172*/ 	.byte	0x3f
	.zero		1


	//   ....[100]....
        /*1174*/ 	.word	0x00038350
        /*1178*/ 	.word	0x00000011
        /*117c*/ 	.word	0x00038860
        /*1180*/ 	.short	0x010a
        /*1182*/ 	.byte	0x3f
	.zero		1


	//   ....[101]....
        /*1184*/ 	.word	0x00038c40
        /*1188*/ 	.word	0x00000006
        /*118c*/ 	.word	0x00038840
        /*1190*/ 	.short	0x010a
        /*1192*/ 	.byte	0x3f
	.zero		1


	//   ....[102]....
        /*1194*/ 	.word	0x00039100
        /*1198*/ 	.word	0x00000006
        /*119c*/ 	.word	0x00038860
        /*11a0*/ 	.short	0x010a
        /*11a2*/ 	.byte	0x3f
	.zero		1


	//   ....[103]....
        /*11a4*/ 	.word	0x0003a1f0
        /*11a8*/ 	.word	0x00000004
        /*11ac*/ 	.word	0x00038820
        /*11b0*/ 	.short	0x010a
        /*11b2*/ 	.byte	0x3f
	.zero		1


	//   ....[104]....
        /*11b4*/ 	.word	0x0003a390
        /*11b8*/ 	.word	0x00000005
        /*11bc*/ 	.word	0x00038840
        /*11c0*/ 	.short	0x010a
        /*11c2*/ 	.byte	0x3f
	.zero		1


	//   ....[105]....
        /*11c4*/ 	.word	0x0003a3e0
        /*11c8*/ 	.word	0x00000019
        /*11cc*/ 	.word	0x00038840
        /*11d0*/ 	.short	0x010a
        /*11d2*/ 	.byte	0x3f
	.zero		1


	//   ....[106]....
        /*11d4*/ 	.word	0x0003a430
        /*11d8*/ 	.word	0x00000005
        /*11dc*/ 	.word	0x00038860
        /*11e0*/ 	.short	0x010a
        /*11e2*/ 	.byte	0x3f
	.zero		1


	//   ....[107]....
        /*11e4*/ 	.word	0x0003a650
        /*11e8*/ 	.word	0x00000009
        /*11ec*/ 	.word	0x00000000
        /*11f0*/ 	.short	0x010a
        /*11f2*/ 	.byte	0x3f
	.zero		1


	//   ....[108]....
        /*11f4*/ 	.word	0x0003a790
        /*11f8*/ 	.word	0x0000000c
        /*11fc*/ 	.word	0x00000000
        /*1200*/ 	.short	0x010a
        /*1202*/ 	.byte	0x3f
	.zero		1


	//   ....[109]....
        /*1204*/ 	.word	0x0003ad50
        /*1208*/ 	.word	0x0000000c
        /*120c*/ 	.word	0x00038810
        /*1210*/ 	.short	0x010a
        /*1212*/ 	.byte	0x3f
	.zero		1


	//   ....[110]....
        /*1214*/ 	.word	0x0003aed0
        /*1218*/ 	.word	0x0000000e
        /*121c*/ 	.word	0x00000000
        /*1220*/ 	.short	0x010a
        /*1222*/ 	.byte	0x3f
	.zero		1


	//   ....[111]....
        /*1224*/ 	.word	0x0003b010
        /*1228*/ 	.word	0x0000000c
        /*122c*/ 	.word	0x00000000
        /*1230*/ 	.short	0x010a
        /*1232*/ 	.byte	0x3f
	.zero		1


	//   ....[112]....
        /*1234*/ 	.word	0x0003d4e0
        /*1238*/ 	.word	0x00000009
        /*123c*/ 	.word	0x00000000
        /*1240*/ 	.short	0x0101
        /*1242*/ 	.byte	0x3f
	.zero		1


	//   ....[113]....
        /*1244*/ 	.word	0x00049b40
        /*1248*/ 	.word	0x00000000
        /*124c*/ 	.word	0x00000000
        /*1250*/ 	.short	0x0101
        /*1252*/ 	.byte	0x3f
	.zero		1


	//   ....[114]....
        /*1254*/ 	.word	0x00049b60
        /*1258*/ 	.word	0x0000000c
        /*125c*/ 	.word	0x00000000
        /*1260*/ 	.short	0x010a
        /*1262*/ 	.byte	0x3f
	.zero		1


	//   ....[115]....
        /*1264*/ 	.word	0x00049bb0
        /*1268*/ 	.word	0x0000000c
        /*126c*/ 	.word	0x00038810
        /*1270*/ 	.short	0x010a
        /*1272*/ 	.byte	0x3f
	.zero		1


	//   ....[116]....
        /*1274*/ 	.word	0x00049c00
        /*1278*/ 	.word	0x0000000c
        /*127c*/ 	.word	0x00000000
        /*1280*/ 	.short	0x010a
        /*1282*/ 	.byte	0x3f
	.zero		1


	//----- nvinfo : EIATTR_NUM_MBARRIERS
	.align		4
.L_924:
        /*1284*/ 	.byte	0x03, 0x38
        /*1286*/ 	.short	0x0017


	//----- nvinfo : EIATTR_EXIT_INSTR_OFFSETS
	.align		4
        /*1288*/ 	.byte	0x04, 0x1c
        /*128a*/ 	.short	(.L_926 - .L_925)


	//   ....[0]....
.L_925:
        /*128c*/ 	.word	0x00035990


	//----- nvinfo : EIATTR_MAX_THREADS
	.align		4
.L_926:
        /*1290*/ 	.byte	0x04, 0x05
        /*1292*/ 	.short	(.L_928 - .L_927)
.L_927:
        /*1294*/ 	.word	0x00000180
        /*1298*/ 	.word	0x00000001
        /*129c*/ 	.word	0x00000001


	//----- nvinfo : EIATTR_CRS_STACK_SIZE
	.align		4
.L_928:
        /*12a0*/ 	.byte	0x04, 0x1e
        /*12a2*/ 	.short	(.L_930 - .L_929)
.L_929:
        /*12a4*/ 	.word	0x00000000


	//----- nvinfo : EIATTR_CBANK_PARAM_SIZE
	.align		4
.L_930:
        /*12a8*/ 	.byte	0x03, 0x19
        /*12aa*/ 	.short	0x0bf0


	//----- nvinfo : EIATTR_PARAM_CBANK
	.align		4
        /*12ac*/ 	.byte	0x04, 0x0a
        /*12ae*/ 	.short	(.L_932 - .L_931)
	.align		4
.L_931:
        /*12b0*/ 	.word	index@(.nv.constant0._ZN7cutlass13device_kernelIN5flash11enable_sm90INS1_16FlashAttnFwdSm90INS1_25CollectiveMainloopFwdSm90ILi2EN4cute5tupleIJNS5_1CILi1EEES8_S8_EEENS6_IJNS7_ILi64EEESA_SA_EEELi512ENS_6half_tEfNS_4arch4Sm90ELb0ELb1ELb1ELb1ELb1ELb1ELb1ELb0ELb0ELb1ELb0ELb0EEENS1_21CollectiveEpilogueFwdINS6_IJSA_NS7_ILi512EEESA_EEES9_SC_SE_Li256ELb1ELb1ELb0ELb0EEENS1_36VarlenDynamicPersistentTileSchedulerILi64ELi64ELi256ELi128ELb0ELb1ELb1ELb1ELb0ELb1EEEEEEEEEvNT_6ParamsE)
        /*12b4*/ 	.short	0x0210
        /*12b6*/ 	.short	0x0bf0


	//----- nvinfo : EIATTR_SW_WAR
	.align		4
.L_932:
        /*12b8*/ 	.byte	0x04, 0x36
        /*12ba*/ 	.short	(.L_934 - .L_933)
.L_933:
        /*12bc*/ 	.word	0x00000008
.L_934:


//--------------------- .nv.info._ZN7cutlass13device_kernelIN5flash11enable_sm90INS1_16FlashAttnFwdSm90INS1_25CollectiveMainloopFwdSm90ILi2EN4cute5tupleIJNS5_1CILi1EEES8_S8_EEENS6_IJNS7_ILi64EEESA_SA_EEELi512ENS_6half_tEfNS_4arch4Sm90ELb1ELb0ELb1ELb0ELb1ELb0ELb0ELb0ELb0ELb1ELb0ELb0EEENS1_21CollectiveEpilogueFwdINS6_IJSA_NS7_ILi512EEESA_EEES9_SC_SE_Li256ELb0ELb1ELb0ELb0EEENS1_30DynamicPersistentTileSchedulerILi256ELi128ELb0ELb1ELb1EEEEEEEEEvNT_6ParamsE --------------------------
	.section	.nv.info._ZN7cutlass13device_kernelIN5flash11enable_sm90INS1_16FlashAttnFwdSm90INS1_25CollectiveMainloopFwdSm90ILi2EN4cute5tupleIJNS5_1CILi1EEES8_S8_EEENS6_IJNS7_ILi64EEESA_SA_EEELi512ENS_6half_tEfNS_4arch4Sm90ELb1ELb0ELb1ELb0ELb1ELb0ELb0ELb0ELb0ELb1ELb0ELb0EEENS1_21CollectiveEpilogueFwdINS6_IJSA_NS7_ILi512EEESA_EEES9_SC_SE_Li256ELb0ELb1ELb0ELb0EEENS1_30DynamicPersistentTileSchedulerILi256ELi128ELb0ELb1ELb1EEEEEEEEEvNT_6ParamsE,"",@"SHT_CUDA_INFO"
	.sectionflags	@""
	.align	4


	//----- nvinfo : EIATTR_CUDA_API_VERSION
	.align		4
        /*0000*/ 	.byte	0x04, 0x37
        /*0002*/ 	.short	(.L_936 - .L_935)
.L_935:
        /*0004*/ 	.word	0x00000082


	//----- nvinfo : EIATTR_KPARAM_INFO
	.align		4
.L_936:
        /*0008*/ 	.byte	0x04, 0x17
        /*000a*/ 	.short	(.L_938 - .L_937)
.L_937:
        /*000c*/ 	.word	0x00000000
        /*0010*/ 	.short	0x0000
        /*0012*/ 	.short	0x0070
        /*0014*/ 	.byte	0x00, 0xf0, 0x01, 0x2a


	//----- nvinfo : EIATTR_SPARSE_MMA_MASK
	.align		4
.L_938:
        /*0018*/ 	.byte	0x03, 0x50
        /*001a*/ 	.short	0x0000


	//----- nvinfo : EIATTR_MAXREG_COUNT
	.align		4
        /*001c*/ 	.byte	0x03, 0x1b
        /*001e*/ 	.short	0x00a8


	//----- nvinfo : EIATTR_NUM_BARRIERS
	.align		4
        /*0020*/ 	.byte	0x02, 0x4c
        /*0022*/ 	.byte	0x10
	.zero		1


	//----- nvinfo : EIATTR_EXTERNS
	.align		4
        /*0024*/ 	.byte	0x04, 0x0f
        /*0026*/ 	.short	(.L_940 - .L_939)


	//   ....[0]....
	.align		4
.L_939:
        /*0028*/ 	.word	index@(__assertfail)


	//----- nvinfo : EIATTR_ANNOTATIONS
	.align		4
.L_940:
        /*002c*/ 	.byte	0x04, 0x55
        /*002e*/ 	.short	(.L_942 - .L_941)


	//   ....[0]....
.L_941:
        /*0030*/ 	.word	0x00000001
        /*0034*/ 	.byte	0x10, 0xc9, 0x00, 0x00, 0x01, 0x00, 0x00, 0x00, 0x20, 0xca, 0x00, 0x00, 0x01, 0x00, 0x00, 0x00
        /*0044*/ 	.byte	0x30, 0xce, 0x00, 0x00, 0x01, 0x00, 0x00, 0x00, 0xd0, 0xdc, 0x00, 0x00, 0x01, 0x00, 0x00, 0x00
        /*0054*/ 	.byte	0x90, 0xe2, 0x00, 0x00, 0x01, 0x00, 0x00, 0x00, 0x90, 0xe8, 0x00, 0x00, 0x01, 0x00, 0x00, 0x00
        /*0064*/ 	.byte	0xb0, 0xe8, 0x00, 0x00, 0x01, 0x00, 0x00, 0x00, 0xf0, 0xe9, 0x00, 0x00, 0x01, 0x00, 0x00, 0x00
        /*0074*/ 	.byte	0xa0, 0x04, 0x01, 0x00


	//----- nvinfo : EIATTR_MERCURY_ISA_VERSION
	.align		4
.L_942:
        /*0078*/ 	.byte	0x03, 0x5f
        /*007a*/ 	.short	0x0101


	//----- nvinfo : EIATTR_INT_WARP_WIDE_INSTR_OFFSETS
	.align		4
        /*007c*/ 	.byte	0x04, 0x31
        /*007e*/ 	.short	(.L_944 - .L_943)


	//   ....[0]....
.L_943:
        /*0080*/ 	.word	0x000000c0


	//   ....[1]....
        /*0084*/ 	.word	0x000000d0


	//   ....[2]....
        /*0088*/ 	.word	0x00000170


	//   ....[3]....
        /*008c*/ 	.word	0x0000d3f0


	//   ....[4]....
        /*0090*/ 	.word	0x0000d480


	//   ....[5]....
        /*0094*/ 	.word	0x00010230


	//   ....[6]....
        /*0098*/ 	.word	0x000102c0


	//----- nvinfo : EIATTR_COOP_GROUP_MASK_REGIDS
	.align		4
.L_944:
        /*009c*/ 	.byte	0x04, 0x29
        /*009e*/ 	.short	(.L_946 - .L_945)


	//   ....[0]....
.L_945:
        /*00a0*/ 	.word	0xffffffff


	//   ....[1]....
        /*00a4*/ 	.word	0xffffffff


	//   ....[2]....
        /*00a8*/ 	.word	0xffffffff


	//   ....[3]....
        /*00ac*/ 	.word	0xffffffff


	//   ....[4]....
        /*00b0*/ 	.word	0xffffffff


	//   ....[5]....
        /*00b4*/ 	.word	0xffffffff


	//   ....[6]....
        /*00b8*/ 	.word	0xffffffff


	//   ....[7]....
        /*00bc*/ 	.word	0xffffffff


	//   ....[8]....
        /*00c0*/ 	.word	0xffffffff


	//   ....[9]....
        /*00c4*/ 	.word	0xffffffff


	//   ....[10]....
        /*00c8*/ 	.word	0xffffffff


	//   ....[11]....
        /*00cc*/ 	.word	0xffffffff


	//   ....[12]....
        /*00d0*/ 	.word	0xffffffff


	//   ....[13]....
        /*00d4*/ 	.word	0xffffffff


	//   ....[14]....
        /*00d8*/ 	.word	0xffffffff


	//   ....[15]....
        /*00dc*/ 	.word	0xffffffff


	//   ....[16]....
        /*00e0*/ 	.word	0xffffffff


	//   ....[17]....
        /*00e4*/ 	.word	0xffffffff


	//   ....[18]....
        /*00e8*/ 	.word	0xffffffff


	//   ....[19]....
        /*00ec*/ 	.word	0xffffffff


	//   ....[20]....
        /*00f0*/ 	.word	0xffffffff


	//   ....[21]....
        /*00f4*/ 	.word	0xffffffff


	//   ....[22]....
        /*00f8*/ 	.word	0xffffffff


	//   ....[23]....
        /*00fc*/ 	.word	0xffffffff


	//   ....[24]....
        /*0100*/ 	.word	0xffffffff


	//   ....[25]....
        /*0104*/ 	.word	0xffffffff


	//   ....[26]....
        /*0108*/ 	.word	0xffffffff


	//   ....[27]....
        /*010c*/ 	.word	0xffffffff


	//   ....[28]....
        /*0110*/ 	.word	0xffffffff


	//   ....[29]....
        /*0114*/ 	.word	0xffffffff


	//   ....[30]....
        /*0118*/ 	.word	0xffffffff


	//   ....[31]....
        /*011c*/ 	.word	0xffffffff


	//   ....[32]....
        /*0120*/ 	.word	0xffffffff


	//   ....[33]....
        /*0124*/ 	.word	0xffffffff


	//   ....[34]....
        /*0128*/ 	.word	0xffffffff


	//   ....[35]....
        /*012c*/ 	.word	0xffffffff


	//   ....[36]....
        /*0130*/ 	.word	0xffffffff


	//   ....[37]....
        /*0134*/ 	.word	0xffffffff


	//   ....[38]....
        /*0138*/ 	.word	0xffffffff


	//   ....[39]....
        /*013c*/ 	.word	0xffffffff


	//   ....[40]....
        /*0140*/ 	.word	0xffffffff


	//   ....[41]....
        /*0144*/ 	.word	0xffffffff


	//   ....[42]....
        /*0148*/ 	.word	0xffffffff


	//   ....[43]....
        /*014c*/ 	.word	0xffffffff


	//   ....[44]....
        /*0150*/ 	.word	0xffffffff


	//   ....[45]....
        /*0154*/ 	.word	0xffffffff


	//   ....[46]....
        /*0158*/ 	.word	0xffffffff


	//   ....[47]....
        /*015c*/ 	.word	0xffffffff


	//   ....[48]....
        /*0160*/ 	.word	0xffffffff


	//   ....[49]....
        /*0164*/ 	.word	0xffffffff


	//   ....[50]....
        /*0168*/ 	.word	0xffffffff


	//   ....[51]....
        /*016c*/ 	.word	0xffffffff


	//   ....[52]....
        /*0170*/ 	.word	0xffffffff


	//   ....[53]....
        /*0174*/ 	.word	0xffffffff


	//   ....[54]....
        /*0178*/ 	.word	0xffffffff


	//   ....[55]....
        /*017c*/ 	.word	0xffffffff


	//   ....[56]....
        /*0180*/ 	.word	0xffffffff


	//   ....[57]....
        /*0184*/ 	.word	0xffffffff


	//   ....[58]....
        /*0188*/ 	.word	0xffffffff


	//   ....[59]....
        /*018c*/ 	.word	0xffffffff


	//   ....[60]....
        /*0190*/ 	.word	0xffffffff


	//   ....[61]....
        /*0194*/ 	.word	0xffffffff


	//   ....[62]....
        /*0198*/ 	.word	0xffffffff


	//   ....[63]....
        /*019c*/ 	.word	0xffffffff


	//   ....[64]....
        /*01a0*/ 	.word	0xffffffff


	//   ....[65]....
        /*01a4*/ 	.word	0xffffffff


	//   ....[66]....
        /*01a8*/ 	.word	0xffffffff


	//   ....[67]....
        /*01ac*/ 	.word	0xffffffff


	//   ....[68]....
        /*01b0*/ 	.word	0xffffffff


	//   ....[69]....
        /*01b4*/ 	.word	0xffffffff


	//   ....[70]....
        /*01b8*/ 	.word	0xffffffff


	//   ....[71]....
        /*01bc*/ 	.word	0xffffffff


	//   ....[72]....
        /*01c0*/ 	.word	0xffffffff


	//   ....[73]....
        /*01c4*/ 	.word	0xffffffff


	//   ....[74]....
        /*01c8*/ 	.word	0xffffffff


	//   ....[75]....
        /*01cc*/ 	.word	0xffffffff


	//   ....[76]....
        /*01d0*/ 	.word	0xffffffff


	//   ....[77]....
        /*01d4*/ 	.word	0xffffffff


	//   ....[78]....
        /*01d8*/ 	.word	0xffffffff


	//   ....[79]....
        /*01dc*/ 	.word	0xffffffff


	//   ....[80]....
        /*01e0*/ 	.word	0xffffffff


	//   ....[81]....
        /*01e4*/ 	.word	0xffffffff


	//   ....[82]....
        /*01e8*/ 	.word	0xffffffff


	//   ....[83]....
        /*01ec*/ 	.word	0xffffffff


	//   ....[84]....
        /*01f0*/ 	.word	0xffffffff


	//   ....[85]....
        /*01f4*/ 	.word	0xffffffff


	//   ....[86]....
        /*01f8*/ 	.word	0xffffffff


	//   ....[87]....
        /*01fc*/ 	.word	0x0500000f


	//   ....[88]....
        /*0200*/ 	.word	0x0500000f


	//   ....[89]....
        /*0204*/ 	.word	0x0500000f


	//   ....[90]....
        /*0208*/ 	.word	0x0500000f


	//   ....[91]....
        /*020c*/ 	.word	0x0500000f


	//   ....[92]....
        /*0210*/ 	.word	0x0500000f


	//   ....[93]....
        /*0214*/ 	.word	0x0500000f


	//   ....[94]....
        /*0218*/ 	.word	0x0500000f


	//   ....[95]....
        /*021c*/ 	.word	0x0500000f


	//   ....[96]....
        /*0220*/ 	.word	0x0500000f


	//   ....[97]....
        /*0224*/ 	.word	0x0500000f


	//   ....[98]....
        /*0228*/ 	.word	0x0500000f


	//   ....[99]....
        /*022c*/ 	.word	0x0500000f


	//   ....[100]....
        /*0230*/ 	.word	0x0500000f


	//   ....[101]....
        /*0234*/ 	.word	0x0500000f


	//   ....[102]....
        /*0238*/ 	.word	0x0500000f


	//   ....[103]....
        /*023c*/ 	.word	0x0500000f


	//   ....[104]....
        /*0240*/ 	.word	0x0500000f


	//   ....[105]....
        /*0244*/ 	.word	0x0500000f


	//   ....[106]....
        /*0248*/ 	.word	0x0500000f


	//   ....[107]....
        /*024c*/ 	.word	0x0500000f


	//   ....[108]....
        /*0250*/ 	.word	0x0500000f


	//   ....[109]....
        /*0254*/ 	.word	0x0500000f


	//   ....[110]....
        /*0258*/ 	.word	0x0500000f


	//   ....[111]....
        /*025c*/ 	.word	0x0500000f


	//   ....[112]....
        /*0260*/ 	.word	0x0500000f


	//   ....[113]....
        /*0264*/ 	.word	0x0500000f


	//   ....[114]....
        /*0268*/ 	.word	0x0500000f


	//   ....[115]....
        /*026c*/ 	.word	0x0500000f


	//   ....[116]....
        /*0270*/ 	.word	0x0500000f


	//   ....[117]....
        /*0274*/ 	.word	0x0500000f


	//   ....[118]....
        /*0278*/ 	.word	0x0500000f


	//   ....[119]....
        /*027c*/ 	.word	0x0500000f


	//   ....[120]....
        /*0280*/ 	.word	0x0500000f


	//   ....[121]....
        /*0284*/ 	.word	0x0500000f


	//   ....[122]....
        /*0288*/ 	.word	0x0500000f


	//   ....[123]....
        /*028c*/ 	.word	0x0500000f


	//   ....[124]....
        /*0290*/ 	.word	0x0500000f


	//   ....[125]....
        /*0294*/ 	.word	0x0500000f


	//   ....[126]....
        /*0298*/ 	.word	0x0500000f


	//   ....[127]....
        /*029c*/ 	.word	0x0500000f


	//   ....[128]....
        /*02a0*/ 	.word	0x0500000f


	//   ....[129]....
        /*02a4*/ 	.word	0x0500000f


	//----- nvinfo : EIATTR_COOP_GROUP_INSTR_OFFSETS
	.align		4
.L_946:
        /*02a8*/ 	.byte	0x04, 0x28
        /*02aa*/ 	.short	(.L_948 - .L_947)


	//   ....[0]....
.L_947:
        /*02ac*/ 	.word	0x00000070


	//   ....[1]....
        /*02b0*/ 	.word	0x000000b0


	//   ....[2]....
        /*02b4*/ 	.word	0x00000290


	//   ....[3]....
        /*02b8*/ 	.word	0x000003f0


	//   ....[4]....
        /*02bc*/ 	.word	0x00000510


	//   ....[5]....
        /*02c0*/ 	.word	0x00000670


	//   ....[6]....
        /*02c4*/ 	.word	0x00001830


	//   ....[7]....
        /*02c8*/ 	.word	0x00003610


	//   ....[8]....
        /*02cc*/ 	.word	0x00003d90


	//   ....[9]....
        /*02d0*/ 	.word	0x00003e30


	//   ....[10]....
        /*02d4*/ 	.word	0x000043e0


	//   ....[11]....
        /*02d8*/ 	.word	0x000044b0


	//   ....[12]....
        /*02dc*/ 	.word	0x00004900


	//   ....[13]....
        /*02e0*/ 	.word	0x00004980


	//   ....[14]....
        /*02e4*/ 	.word	0x000051d0


	//   ....[15]....
        /*02e8*/ 	.word	0x00005800


	//   ....[16]....
        /*02ec*/ 	.word	0x00005d90


	//   ....[17]....
        /*02f0*/ 	.word	0x00005db0


	//   ....[18]....
        /*02f4*/ 	.word	0x00005e50


	//   ....[19]....
        /*02f8*/ 	.word	0x00006210


	//   ....[20]....
        /*02fc*/ 	.word	0x00006390


	//   ....[21]....
        /*0300*/ 	.word	0x00007510


	//   ....[22]....
        /*0304*/ 	.word	0x00007d10


	//   ....[23]....
        /*0308*/ 	.word	0x00007db0


	//   ....[24]....
        /*030c*/ 	.word	0x000080c0


	//   ....[25]....
        /*0310*/ 	.word	0x00008290


	//   ....[26]....
        /*0314*/ 	.word	0x00009230


	//   ....[27]....
        /*0318*/ 	.word	0x00009300


	//   ....[28]....
        /*031c*/ 	.word	0x00009340


	//   ....[29]....
        /*0320*/ 	.word	0x000093d0


	//   ....[30]....
        /*0324*/ 	.word	0x00009410


	//   ....[31]....
        /*0328*/ 	.word	0x00009e50


	//   ....[32]....
        /*032c*/ 	.word	0x0000b120


	//   ....[33]....
        /*0330*/ 	.word	0x0000b150


	//   ....[34]....
        /*0334*/ 	.word	0x0000b180


	//   ....[35]....
        /*0338*/ 	.word	0x0000b1a0


	//   ....[36]....
        /*033c*/ 	.word	0x0000b7e0


	//   ....[37]....
        /*0340*/ 	.word	0x0000b800


	//   ....[38]....
        /*0344*/ 	.word	0x0000ba30


	//   ....[39]....
        /*0348*/ 	.word	0x0000ba50


	//   ....[40]....
        /*034c*/ 	.word	0x0000c3e0


	//   ....[41]....
        /*0350*/ 	.word	0x0000c400


	//   ....[42]....
        /*0354*/ 	.word	0x0000c630


	//   ....[43]....
        /*0358*/ 	.word	0x0000c650


	//   ....[44]....
        /*035c*/ 	.word	0x0000c940


	//   ....[45]....
        /*0360*/ 	.word	0x0000de30


	//   ....[46]....
        /*0364*/ 	.word	0x0000de50


	//   ....[47]....
        /*0368*/ 	.word	0x0000de90


	//   ....[48]....
        /*036c*/ 	.word	0x0000dec0


	//   ....[49]....
        /*0370*/ 	.word	0x0000df10


	//   ....[50]....
        /*0374*/ 	.word	0x0000df40


	//   ....[51]....
        /*0378*/ 	.word	0x0000df60


	//   ....[52]....
        /*037c*/ 	.word	0x0000dfa0


	//   ....[53]....
        /*0380*/ 	.word	0x0000e5e0


	//   ....[54]....
        /*0384*/ 	.word	0x0000e600


	//   ....[55]....
        /*0388*/ 	.word	0x0000e670


	//   ....[56]....
        /*038c*/ 	.word	0x0000e6b0


	//   ....[57]....
        /*0390*/ 	.word	0x0000e6f0


	//   ....[58]....
        /*0394*/ 	.word	0x0000e720


	//   ....[59]....
        /*0398*/ 	.word	0x0000e730


	//   ....[60]....
        /*039c*/ 	.word	0x0000e770


	//   ....[61]....
        /*03a0*/ 	.word	0x0000ebc0


	//   ....[62]....
        /*03a4*/ 	.word	0x0000ebf0


	//   ....[63]....
        /*03a8*/ 	.word	0x0000ec20


	//   ....[64]....
        /*03ac*/ 	.word	0x0000ec90


	//   ....[65]....
        /*03b0*/ 	.word	0x0000ede0


	//   ....[66]....
        /*03b4*/ 	.word	0x0000ee00


	//   ....[67]....
        /*03b8*/ 	.word	0x0000ee10


	//   ....[68]....
        /*03bc*/ 	.word	0x0000ef60


	//   ....[69]....
        /*03c0*/ 	.word	0x0000f7c0


	//   ....[70]....
        /*03c4*/ 	.word	0x0000f7e0


	//   ....[71]....
        /*03c8*/ 	.word	0x0000f800


	//   ....[72]....
        /*03cc*/ 	.word	0x0000f830


	//   ....[73]....
        /*03d0*/ 	.word	0x0000f850


	//   ....[74]....
        /*03d4*/ 	.word	0x0000f880


	//   ....[75]....
        /*03d8*/ 	.word	0x0000f8a0


	//   ....[76]....
        /*03dc*/ 	.word	0x0000f8b0


	//   ....[77]....
        /*03e0*/ 	.word	0x0000fbf0


	//   ....[78]....
        /*03e4*/ 	.word	0x0000fc30


	//   ....[79]....
        /*03e8*/ 	.word	0x0000fc60


	//   ....[80]....
        /*03ec*/ 	.word	0x0000fca0


	//   ....[81]....
        /*03f0*/ 	.word	0x0000fcc0


	//   ....[82]....
        /*03f4*/ 	.word	0x0000fd70


	//   ....[83]....
        /*03f8*/ 	.word	0x0000fd90


	//   ....[84]....
        /*03fc*/ 	.word	0x0000fda0


	//   ....[85]....
        /*0400*/ 	.word	0x000103e0


	//   ....[86]....
        /*0404*/ 	.word	0x000105c0


	//   ....[87]....
        /*0408*/ 	.word	0x00010c00


	//   ....[88]....
        /*040c*/ 	.word	0x00010ce0


	//   ....[89]....
        /*0410*/ 	.word	0x00010d80


	//   ....[90]....
        /*0414*/ 	.word	0x00010e00


	//   ....[91]....
        /*0418*/ 	.word	0x00010eb0


	//   ....[92]....
        /*041c*/ 	.word	0x00010f30


	//   ....[93]....
        /*0420*/ 	.word	0x00010fe0


	//   ....[94]....
        /*0424*/ 	.word	0x00011060


	//   ....[95]....
        /*0428*/ 	.word	0x000110f0


	//   ....[96]....
        /*042c*/ 	.word	0x00011180


	//   ....[97]....
        /*0430*/ 	.word	0x00011200


	//   ....[98]....
        /*0434*/ 	.word	0x00011280


	//   ....[99]....
        /*0438*/ 	.word	0x00011330


	//   ....[100]....
        /*043c*/ 	.word	0x000113b0


	//   ....[101]....
        /*0440*/ 	.word	0x00011450


	//   ....[102]....
        /*0444*/ 	.word	0x000114d0


	//   ....[103]....
        /*0448*/ 	.word	0x00011560


	//   ....[104]....
        /*044c*/ 	.word	0x00011690


	//   ....[105]....
        /*0450*/ 	.word	0x00011770


	//   ....[106]....
        /*0454*/ 	.word	0x000119b0


	//   ....[107]....
        /*0458*/ 	.word	0x00011a00


	//   ....[108]....
        /*045c*/ 	.word	0x00011bc0


	//   ....[109]....
        /*0460*/ 	.word	0x00011c10


	//   ....[110]....
        /*0464*/ 	.word	0x00011dd0


	//   ....[111]....
        /*0468*/ 	.word	0x00011e20


	//   ....[112]....
        /*046c*/ 	.word	0x00011f00


	//   ....[113]....
        /*0470*/ 	.word	0x00011fa0


	//   ....[114]....
        /*0474*/ 	.word	0x00012000


	//   ....[115]....
        /*0478*/ 	.word	0x000120a0


	//   ....[116]....
        /*047c*/ 	.word	0x00012100


	//   ....[117]....
        /*0480*/ 	.word	0x000121a0


	//   ....[118]....
        /*0484*/ 	.word	0x00012200


	//   ....[119]....
        /*0488*/ 	.word	0x000122a0


	//   ....[120]....
        /*048c*/ 	.word	0x00012380


	//   ....[121]....
        /*0490*/ 	.word	0x00012440


	//   ....[122]....
        /*0494*/ 	.word	0x00012540


	//   ....[123]....
        /*0498*/ 	.word	0x00012650


	//   ....[124]....
        /*049c*/ 	.word	0x00012760


	//   ....[125]....
        /*04a0*/ 	.word	0x00012840


	//   ....[126]....
        /*04a4*/ 	.word	0x00012950


	//   ....[127]....
        /*04a8*/ 	.word	0x00012a30


	//   ....[128]....
        /*04ac*/ 	.word	0x00012ac0


	//   ....[129]....
        /*04b0*/ 	.word	0x00012be0


	//----- nvinfo : EIATTR_REG_RECONFIG
	.align		4
.L_948:
        /*04b4*/ 	.byte	0x01, 0x54
	.zero		2


	//----- nvinfo : EIATTR_SYSCALL_OFFSETS
	.align		4
        /*04b8*/ 	.byte	0x04, 0x46
        /*04ba*/ 	.short	(.L_950 - .L_949)


	//   ....[0]....
.L_949:
        /*04bc*/ 	.word	0x000037e0


	//   ....[1]....
        /*04c0*/ 	.word	0x0000d5e0


	//   ....[2]....
        /*04c4*/ 	.word	0x0000d730


	//   ....[3]....
        /*04c8*/ 	.word	0x0000d820


	//   ....[4]....
        /*04cc*/ 	.word	0x0000e270


	//----- nvinfo : EIATTR_MBARRIER_INSTR_OFFSETS
	.align		4
.L_950:
        /*04d0*/ 	.byte	0x04, 0x39
        /*04d2*/ 	.short	(.L_952 - .L_951)


	//   ....[0]....
.L_951:
        /*04d4*/ 	.word	0x00000180
        /*04d8*/ 	.word	0x000000ff
        /*04dc*/ 	.word	0x00028c00
        /*04e0*/ 	.short	0x0100
        /*04e2*/ 	.byte	0x08
	.zero		1


	//   ....[1]....
        /*04e4*/ 	.word	0x00000190
        /*04e8*/ 	.word	0x000000ff
        /*04ec*/ 	.word	0x00028c20
        /*04f0*/ 	.short	0x0100
        /*04f2*/ 	.byte	0x08
	.zero		1


	//   ....[2]....
        /*04f4*/ 	.word	0x00000240
        /*04f8*/ 	.word	0x000000ff
        /*04fc*/ 	.word	0x00028c30
        /*0500*/ 	.short	0x0100
        /*0502*/ 	.byte	0x06
	.zero		1


	//   ....[3]....
        /*0504*/ 	.word	0x00000250
        /*0508*/ 	.word	0x000000ff
        /*050c*/ 	.word	0x00028c40
        /*0510*/ 	.short	0x0100
        /*0512*/ 	.byte	0x06
	.zero		1


	//   ....[4]....
        /*0514*/ 	.word	0x00000260
        /*0518*/ 	.word	0x000000ff
        /*051c*/ 	.word	0x00028c38
        /*0520*/ 	.short	0x0100
        /*0522*/ 	.byte	0x06
	.zero		1


	//   ....[5]....
        /*0524*/ 	.word	0x00000270
        /*0528*/ 	.word	0x000000ff
        /*052c*/ 	.word	0x00028c48
        /*0530*/ 	.short	0x0100
        /*0532*/ 	.byte	0x06
	.zero		1


	//   ....[6]....
        /*0534*/ 	.word	0x000003a0
        /*0538*/ 	.word	0x000000ff
        /*053c*/ 	.word	0x00028c50
        /*0540*/ 	.short	0x0100
        /*0542*/ 	.byte	0x08
	.zero		1


	//   ....[7]....
        /*0544*/ 	.word	0x000003b0
        /*0548*/ 	.word	0x000000ff
        /*054c*/ 	.word	0x00028c60
        /*0550*/ 	.short	0x0100
        /*0552*/ 	.byte	0x08
	.zero		1


	//   ....[8]....
        /*0554*/ 	.word	0x000003c0
        /*0558*/ 	.word	0x000000ff
        /*055c*/ 	.word	0x00028c58
        /*0560*/ 	.short	0x0100
        /*0562*/ 	.byte	0x08
	.zero		1


	//   ....[9]....
        /*0564*/ 	.word	0x000003d0
        /*0568*/ 	.word	0x000000ff
        /*056c*/ 	.word	0x00028c68
        /*0570*/ 	.short	0x0100
        /*0572*/ 	.byte	0x08
	.zero		1


	//   ....[10]....
        /*0574*/ 	.word	0x000004c0
        /*0578*/ 	.word	0x000000ff
        /*057c*/ 	.word	0x00028c70
        /*0580*/ 	.short	0x0100
        /*0582*/ 	.byte	0x06
	.zero		1


	//   ....[11]....
        /*0584*/ 	.word	0x000004d0
        /*0588*/ 	.word	0x000000ff
        /*058c*/ 	.word	0x00028c80
        /*0590*/ 	.short	0x0100
        /*0592*/ 	.byte	0x06
	.zero		1


	//   ....[12]....
        /*0594*/ 	.word	0x000004e0
        /*0598*/ 	.word	0x000000ff
        /*059c*/ 	.word	0x00028c78
        /*05a0*/ 	.short	0x0100
        /*05a2*/ 	.byte	0x06
	.zero		1


	//   ....[13]....
        /*05a4*/ 	.word	0x000004f0
        /*05a8*/ 	.word	0x000000ff
        /*05ac*/ 	.word	0x00028c88
        /*05b0*/ 	.short	0x0100
        /*05b2*/ 	.byte	0x06
	.zero		1


	//   ....[14]....
        /*05b4*/ 	.word	0x00000620
        /*05b8*/ 	.word	0x000000ff
        /*05bc*/ 	.word	0x00028c90
        /*05c0*/ 	.short	0x0100
        /*05c2*/ 	.byte	0x08
	.zero		1


	//   ....[15]....
        /*05c4*/ 	.word	0x00000630
        /*05c8*/ 	.word	0x000000ff
        /*05cc*/ 	.word	0x00028ca0
        /*05d0*/ 	.short	0x0100
        /*05d2*/ 	.byte	0x08
	.zero		1


	//   ....[16]....
        /*05d4*/ 	.word	0x00000640
        /*05d8*/ 	.word	0x000000ff
        /*05dc*/ 	.word	0x00028c98
        /*05e0*/ 	.short	0x0100
        /*05e2*/ 	.byte	0x08
	.zero		1


	//   ....[17]....
        /*05e4*/ 	.word	0x00000650
        /*05e8*/ 	.word	0x000000ff
        /*05ec*/ 	.word	0x00028ca8
        /*05f0*/ 	.short	0x0100
        /*05f2*/ 	.byte	0x08
	.zero		1


	//   ....[18]....
        /*05f4*/ 	.word	0x00000790
        /*05f8*/ 	.word	0x000000ff
        /*05fc*/ 	.word	0x00028cb0
        /*0600*/ 	.short	0x0100
        /*0602*/ 	.byte	0x08
	.zero		1


	//   ....[19]....
        /*0604*/ 	.word	0x000007a0
        /*0608*/ 	.word	0x000000ff
        /*060c*/ 	.word	0x00028cc0
        /*0610*/ 	.short	0x0100
        /*0612*/ 	.byte	0x08
	.zero		1


	//   ....[20]....
        /*0614*/ 	.word	0x000007b0
        /*0618*/ 	.word	0x000000ff
        /*061c*/ 	.word	0x00028cb8
        /*0620*/ 	.short	0x0100
        /*0622*/ 	.byte	0x08
	.zero		1


	//   ....[21]....
        /*0624*/ 	.word	0x000007c0
        /*0628*/ 	.word	0x000000ff
        /*062c*/ 	.word	0x00028cc8
        /*0630*/ 	.short	0x0100
        /*0632*/ 	.byte	0x08
	.zero		1


	//   ....[22]....
        /*0634*/ 	.word	0x00001940
        /*0638*/ 	.word	0x000000ff
        /*063c*/ 	.word	0x00028c50
        /*0640*/ 	.short	0x010a
        /*0642*/ 	.byte	0x15
	.zero		1


	//   ....[23]....
        /*0644*/ 	.word	0x00001bf0
        /*0648*/ 	.word	0x000000ff
        /*064c*/ 	.word	0x00000000
        /*0650*/ 	.short	0x0101
        /*0652*/ 	.byte	0x06
	.zero		1


	//   ....[24]....
        /*0654*/ 	.word	0x00002540
        /*0658*/ 	.word	0x000000ff
        /*065c*/ 	.word	0x00028c50
        /*0660*/ 	.short	0x010a
        /*0662*/ 	.byte	0x15
	.zero		1


	//   ....[25]....
        /*0664*/ 	.word	0x00002580
        /*0668*/ 	.word	0x000000ff
        /*066c*/ 	.word	0x00028c50
        /*0670*/ 	.short	0x010a
        /*0672*/ 	.byte	0x15
	.zero		1


	//   ....[26]....
        /*0674*/ 	.word	0x00002760
        /*0678*/ 	.word	0x000000ff
        /*067c*/ 	.word	0x00000000
        /*0680*/ 	.short	0x0101
        /*0682*/ 	.byte	0x06
	.zero		1


	//   ....[27]....
        /*0684*/ 	.word	0x00003860
        /*0688*/ 	.word	0x000000ff
        /*068c*/ 	.word	0x00028c00
        /*0690*/ 	.short	0x010a
        /*0692*/ 	.byte	0x2a
	.zero		1


	//   ....[28]....
        /*0694*/ 	.word	0x000038e0
        /*0698*/ 	.word	0x00000007
        /*069c*/ 	.word	0x00028c30
        /*06a0*/ 	.short	0x010a
        /*06a2*/ 	.byte	0x3f
	.zero		1


	//   ....[29]....
        /*06a4*/ 	.word	0x00003920
        /*06a8*/ 	.word	0x00000007
        /*06ac*/ 	.word	0x00028c30
        /*06b0*/ 	.short	0x010a
        /*06b2*/ 	.byte	0x3f
	.zero		1


	//   ....[30]....
        /*06b4*/ 	.word	0x00004480
        /*06b8*/ 	.word	0x000000ff
        /*06bc*/ 	.word	0x00000000
        /*06c0*/ 	.short	0x0101
        /*06c2*/ 	.byte	0x06
	.zero		1


	//   ....[31]....
        /*06c4*/ 	.word	0x00004f90
        /*06c8*/ 	.word	0x00000007
        /*06cc*/ 	.word	0x00028c50
        /*06d0*/ 	.short	0x010a
        /*06d2*/ 	.byte	0x3f
	.zero		1


	//   ....[32]....
        /*06d4*/ 	.word	0x00004fd0
        /*06d8*/ 	.word	0x00000007
        /*06dc*/ 	.word	0x00028c50
        /*06e0*/ 	.short	0x010a
        /*06e2*/ 	.byte	0x3f
	.zero		1


	//   ....[33]....
        /*06e4*/ 	.word	0x000052e0
        /*06e8*/ 	.word	0x000000ff
        /*06ec*/ 	.word	0x00000000
        /*06f0*/ 	.short	0x0101
        /*06f2*/ 	.byte	0x06
	.zero		1


	//   ....[34]....
        /*06f4*/ 	.word	0x00005460
        /*06f8*/ 	.word	0x000000ff
        /*06fc*/ 	.word	0x00028c30
        /*0700*/ 	.short	0x010a
        /*0702*/ 	.byte	0x17
	.zero		1


	//   ....[35]....
        /*0704*/ 	.word	0x000054a0
        /*0708*/ 	.word	0x000000ff
        /*070c*/ 	.word	0x00028c30
        /*0710*/ 	.short	0x010a
        /*0712*/ 	.byte	0x17
	.zero		1


	//   ....[36]....
        /*0714*/ 	.word	0x00005a40
        /*0718*/ 	.word	0x000000ff
        /*071c*/ 	.word	0x00000000
        /*0720*/ 	.short	0x0101
        /*0722*/ 	.byte	0x06
	.zero		1


	//   ....[37]....
        /*0724*/ 	.word	0x000072d0
        /*0728*/ 	.word	0x000000ff
        /*072c*/ 	.word	0x00028c50
        /*0730*/ 	.short	0x010a
        /*0732*/ 	.byte	0x17
	.zero		1


	//   ....[38]....
        /*0734*/ 	.word	0x00007310
        /*0738*/ 	.word	0x000000ff
        /*073c*/ 	.word	0x00028c50
        /*0740*/ 	.short	0x010a
        /*0742*/ 	.byte	0x17
	.zero		1


	//   ....[39]....
        /*0744*/ 	.word	0x000075d0
        /*0748*/ 	.word	0x000000ff
        /*074c*/ 	.word	0x00000000
        /*0750*/ 	.short	0x0101
        /*0752*/ 	.byte	0x17
	.zero		1


	//   ....[40]....
        /*0754*/ 	.word	0x00007700
        /*0758*/ 	.word	0x000000ff
        /*075c*/ 	.word	0x00028c30
        /*0760*/ 	.short	0x010a
        /*0762*/ 	.byte	0x16
	.zero		1


	//   ....[41]....
        /*0764*/ 	.word	0x00007740
        /*0768*/ 	.word	0x000000ff
        /*076c*/ 	.word	0x00028c30
        /*0770*/ 	.short	0x010a
        /*0772*/ 	.byte	0x16
	.zero		1


	//   ....[42]....
        /*0774*/ 	.word	0x00007b40
        /*0778*/ 	.word	0x000000ff
        /*077c*/ 	.word	0x00000000
        /*0780*/ 	.short	0x0101
        /*0782*/ 	.byte	0x06
	.zero		1


	//   ....[43]....
        /*0784*/ 	.word	0x00008ff0
        /*0788*/ 	.word	0x000000ff
        /*078c*/ 	.word	0x00028c50
        /*0790*/ 	.short	0x010a
        /*0792*/ 	.byte	0x16
	.zero		1


	//   ....[44]....
        /*0794*/ 	.word	0x00009030
        /*0798*/ 	.word	0x000000ff
        /*079c*/ 	.word	0x00028c50
        /*07a0*/ 	.short	0x010a
        /*07a2*/ 	.byte	0x16
	.zero		1


	//   ....[45]....
        /*07a4*/ 	.word	0x000092e0
        /*07a8*/ 	.word	0x000000ff
        /*07ac*/ 	.word	0x00000000
        /*07b0*/ 	.short	0x0101
        /*07b2*/ 	.byte	0x16
	.zero		1


	//   ....[46]....
        /*07b4*/ 	.word	0x0000b7c0
        /*07b8*/ 	.word	0x000000ff
        /*07bc*/ 	.word	0x00000000
        /*07c0*/ 	.short	0x0101
        /*07c2*/ 	.byte	0x05
	.zero		1


	//   ....[47]....
        /*07c4*/ 	.word	0x0000dc20
        /*07c8*/ 	.word	0x00000019
        /*07cc*/ 	.word	0x00028c40
        /*07d0*/ 	.short	0x010a
        /*07d2*/ 	.byte	0x3f
	.zero		1


	//   ....[48]....
        /*07d4*/ 	.word	0x0000e050
        /*07d8*/ 	.word	0x00000019
        /*07dc*/ 	.word	0x00028c30
        /*07e0*/ 	.short	0x0107
        /*07e2*/ 	.byte	0x3f
	.zero		1


	//   ....[49]....
        /*07e4*/ 	.word	0x0000e120
        /*07e8*/ 	.word	0x00000019
        /*07ec*/ 	.word	0x00028c30
        /*07f0*/ 	.short	0x0101
        /*07f2*/ 	.byte	0x3f
	.zero		1


	//   ....[50]....
        /*07f4*/ 	.word	0x0000e820
        /*07f8*/ 	.word	0x00000011
        /*07fc*/ 	.word	0x00028c00
        /*0800*/ 	.short	0x0107
        /*0802*/ 	.byte	0x3f
	.zero		1


	//   ....[51]....
        /*0804*/ 	.word	0x0000e910
        /*0808*/ 	.word	0x00000011
        /*080c*/ 	.word	0x00028c00
        /*0810*/ 	.short	0x0101
        /*0812*/ 	.byte	0x3f
	.zero		1


	//   ....[52]....
        /*0814*/ 	.word	0x0000e930
        /*0818*/ 	.word	0x00000011
        /*081c*/ 	.word	0x00028c20
        /*0820*/ 	.short	0x010a
        /*0822*/ 	.byte	0x3f
	.zero		1


	//   ....[53]....
        /*0824*/ 	.word	0x0000e9c0
        /*0828*/ 	.word	0x00000019
        /*082c*/ 	.word	0x00028c60
        /*0830*/ 	.short	0x010a
        /*0832*/ 	.byte	0x3f
	.zero		1


	//   ....[54]....
        /*0834*/ 	.word	0x0000f220
        /*0838*/ 	.word	0x00000019
        /*083c*/ 	.word	0x00028c50
        /*0840*/ 	.short	0x0107
        /*0842*/ 	.byte	0x3f
	.zero		1


	//   ....[55]....
        /*0844*/ 	.word	0x0000f2f0
        /*0848*/ 	.word	0x00000019
        /*084c*/ 	.word	0x00028c50
        /*0850*/ 	.short	0x0101
        /*0852*/ 	.byte	0x3f
	.zero		1


	//   ....[56]....
        /*0854*/ 	.word	0x0000f620
        /*0858*/ 	.word	0x00000008
        /*085c*/ 	.word	0x00028c40
        /*0860*/ 	.short	0x010a
        /*0862*/ 	.byte	0x3f
	.zero		1


	//   ....[57]....
        /*0864*/ 	.word	0x0000f950
        /*0868*/ 	.word	0x00000008
        /*086c*/ 	.word	0x00028c30
        /*0870*/ 	.short	0x0107
        /*0872*/ 	.byte	0x3f
	.zero		1


	//   ....[58]....
        /*0874*/ 	.word	0x0000fa10
        /*0878*/ 	.word	0x00000008
        /*087c*/ 	.word	0x00028c30
        /*0880*/ 	.short	0x0101
        /*0882*/ 	.byte	0x3f
	.zero		1


	//   ....[59]....
        /*0884*/ 	.word	0x0000fa40
        /*0888*/ 	.word	0x00000008
        /*088c*/ 	.word	0x00028c60
        /*0890*/ 	.short	0x010a
        /*0892*/ 	.byte	0x3f
	.zero		1


	//   ....[60]....
        /*0894*/ 	.word	0x000100a0
        /*0898*/ 	.word	0x00000008
        /*089c*/ 	.word	0x00028c50
        /*08a0*/ 	.short	0x0107
        /*08a2*/ 	.byte	0x3f
	.zero		1


	//   ....[61]....
        /*08a4*/ 	.word	0x00010160
        /*08a8*/ 	.word	0x00000008
        /*08ac*/ 	.word	0x00028c50
        /*08b0*/ 	.short	0x0101
        /*08b2*/ 	.byte	0x3f
	.zero		1


	//   ....[62]....
        /*08b4*/ 	.word	0x00010540
        /*08b8*/ 	.word	0x00000007
        /*08bc*/ 	.word	0x00028c20
        /*08c0*/ 	.short	0x010a
        /*08c2*/ 	.byte	0x3f
	.zero		1


	//   ....[63]....
        /*08c4*/ 	.word	0x000106c0
        /*08c8*/ 	.word	0x00000005
        /*08cc*/ 	.word	0x00028c40
        /*08d0*/ 	.short	0x010a
        /*08d2*/ 	.byte	0x3f
	.zero		1


	//   ....[64]....
        /*08d4*/ 	.word	0x00010760
        /*08d8*/ 	.word	0x00000003
        /*08dc*/ 	.word	0x00028c40
        /*08e0*/ 	.short	0x010a
        /*08e2*/ 	.byte	0x3f
	.zero		1


	//   ....[65]....
        /*08e4*/ 	.word	0x000107a0
        /*08e8*/ 	.word	0x00000005
        /*08ec*/ 	.word	0x00028c60
        /*08f0*/ 	.short	0x010a
        /*08f2*/ 	.byte	0x3f
	.zero		1


	//   ....[66]....
        /*08f4*/ 	.word	0x000107e0
        /*08f8*/ 	.word	0x00000003
        /*08fc*/ 	.word	0x00028c60
        /*0900*/ 	.short	0x010a
        /*0902*/ 	.byte	0x3f
	.zero		1


	//   ....[67]....
        /*0904*/ 	.word	0x00010850
        /*0908*/ 	.word	0x00000003
        /*090c*/ 	.word	0x00028c50
        /*0910*/ 	.short	0x010a
        /*0912*/ 	.byte	0x3f
	.zero		1


	//   ....[68]....
        /*0914*/ 	.word	0x000108b0
        /*0918*/ 	.word	0x00000003
        /*091c*/ 	.word	0x00028c50
        /*0920*/ 	.short	0x010a
        /*0922*/ 	.byte	0x3f
	.zero		1


	//   ....[69]....
        /*0924*/ 	.word	0x00010910
        /*0928*/ 	.word	0x00000003
        /*092c*/ 	.word	0x00028c00
        /*0930*/ 	.short	0x010a
        /*0932*/ 	.byte	0x3f
	.zero		1


	//   ....[70]....
        /*0934*/ 	.word	0x00010960
        /*0938*/ 	.word	0x00000007
        /*093c*/ 	.word	0x00028c30
        /*0940*/ 	.short	0x010a
        /*0942*/ 	.byte	0x3f
	.zero		1


	//   ....[71]....
        /*0944*/ 	.word	0x000109b0
        /*0948*/ 	.word	0x00000007
        /*094c*/ 	.word	0x00028c50
        /*0950*/ 	.short	0x010a
        /*0952*/ 	.byte	0x3f
	.zero		1


	//   ....[72]....
        /*0954*/ 	.word	0x00010a10
        /*0958*/ 	.word	0x00000006
        /*095c*/ 	.word	0x00028c30
        /*0960*/ 	.short	0x010a
        /*0962*/ 	.byte	0x3f
	.zero		1


	//   ....[73]....
        /*0964*/ 	.word	0x00010a70
        /*0968*/ 	.word	0x00000008
        /*096c*/ 	.word	0x00028c50
        /*0970*/ 	.short	0x010a
        /*0972*/ 	.byte	0x3f
	.zero		1


	//   ....[74]....
        /*0974*/ 	.word	0x00010ad0
        /*0978*/ 	.word	0x00000006
        /*097c*/ 	.word	0x00028c30
        /*0980*/ 	.short	0x010a
        /*0982*/ 	.byte	0x3f
	.zero		1


	//   ....[75]....
        /*0984*/ 	.word	0x00010b30
        /*0988*/ 	.word	0x00000008
        /*098c*/ 	.word	0x00028c50
        /*0990*/ 	.short	0x010a
        /*0992*/ 	.byte	0x3f
	.zero		1


	//   ....[76]....
        /*0994*/ 	.word	0x00010c30
        /*0998*/ 	.word	0x00000019
        /*099c*/ 	.word	0x00028c40
        /*09a0*/ 	.short	0x010a
        /*09a2*/ 	.byte	0x3f
	.zero		1


	//   ....[77]....
        /*09a4*/ 	.word	0x00011590
        /*09a8*/ 	.word	0x00000011
        /*09ac*/ 	.word	0x00028c20
        /*09b0*/ 	.short	0x010a
        /*09b2*/ 	.byte	0x3f
	.zero		1


	//   ....[78]....
        /*09b4*/ 	.word	0x000115e0
        /*09b8*/ 	.word	0x00000019
        /*09bc*/ 	.word	0x00028c60
        /*09c0*/ 	.short	0x010a
        /*09c2*/ 	.byte	0x3f
	.zero		1


	//   ....[79]....
        /*09c4*/ 	.word	0x00011e50
        /*09c8*/ 	.word	0x00000008
        /*09cc*/ 	.word	0x00028c40
        /*09d0*/ 	.short	0x010a
        /*09d2*/ 	.byte	0x3f
	.zero		1


	//   ....[80]....
        /*09d4*/ 	.word	0x000122d0
        /*09d8*/ 	.word	0x00000008
        /*09dc*/ 	.word	0x00028c60
        /*09e0*/ 	.short	0x010a
        /*09e2*/ 	.byte	0x3f
	.zero		1


	//   ....[81]....
        /*09e4*/ 	.word	0x00012b00
        /*09e8*/ 	.word	0x00000007
        /*09ec*/ 	.word	0x00028c20
        /*09f0*/ 	.short	0x010a
        /*09f2*/ 	.byte	0x3f
	.zero		1


	//   ....[82]....
        /*09f4*/ 	.word	0x00012ca0
        /*09f8*/ 	.word	0x00000005
        /*09fc*/ 	.word	0x00028c40
        /*0a00*/ 	.short	0x010a
        /*0a02*/ 	.byte	0x3f
	.zero		1


	//   ....[83]....
        /*0a04*/ 	.word	0x00012cf0
        /*0a08*/ 	.word	0x00000003
        /*0a0c*/ 	.word	0x00028c40
        /*0a10*/ 	.short	0x010a
        /*0a12*/ 	.byte	0x3f
	.zero		1


	//   ....[84]....
        /*0a14*/ 	.word	0x00012d40
        /*0a18*/ 	.word	0x00000005
        /*0a1c*/ 	.word	0x00028c60
        /*0a20*/ 	.short	0x010a
        /*0a22*/ 	.byte	0x3f
	.zero		1


	//----- nvinfo : EIATTR_NUM_MBARRIERS
	.align		4
.L_952:
        /*0a24*/ 	.byte	0x03, 0x38
        /*0a26*/ 	.short	0x0016


	//----- nvinfo : EIATTR_EXIT_INSTR_OFFSETS
	.align		4
        /*0a28*/ 	.byte	0x04, 0x1c
        /*0a2a*/ 	.short	(.L_954 - .L_953)


	//   ....[0]....
.L_953:
        /*0a2c*/ 	.word	0x00000930


	//   ....[1]....
        /*0a30*/ 	.word	0x0000c8b0


	//   ....[2]....
        /*0a34*/ 	.word	0x00010830


	//----- nvinfo : EIATTR_MAX_THREADS
	.align		4
.L_954:
        /*0a38*/ 	.byte	0x04, 0x05
        /*0a3a*/ 	.short	(.L_956 - .L_955)
.L_955:
        /*0a3c*/ 	.word	0x00000180
        /*0a40*/ 	.word	0x00000001
        /*0a44*/ 	.word	0x00000001


	//----- nvinfo : EIATTR_CRS_STACK_SIZE
	.align		4
.L_956:
        /*0a48*/ 	.byte	0x04, 0x1e
        /*0a4a*/ 	.short	(.L_958 - .L_957)
.L_957:
        /*0a4c*/ 	.word	0x00000000


	//----- nvinfo : EIATTR_CBANK_PARAM_SIZE
	.align		4
.L_958:
        /*0a50*/ 	.byte	0x03, 0x19
        /*0a52*/ 	.short	0x0af0


	//----- nvinfo : EIATTR_PARAM_CBANK
	.align		4
        /*0a54*/ 	.byte	0x04, 0x0a
        /*0a56*/ 	.short	(.L_960 - .L_959)
	.align		4
.L_959:
        /*0a58*/ 	.word	index@(.nv.constant0._ZN7cutlass13device_kernelIN5flash11enable_sm90INS1_16FlashAttnFwdSm90INS1_25CollectiveMainloopFwdSm90ILi2EN4cute5tupleIJNS5_1CILi1EEES8_S8_EEENS6_IJNS7_ILi64EEESA_SA_EEELi512ENS_6half_tEfNS_4arch4Sm90ELb1ELb0ELb1ELb0ELb1ELb0ELb0ELb0ELb0ELb1ELb0ELb0EEENS1_21CollectiveEpilogueFwdINS6_IJSA_NS7_ILi512EEESA_EEES9_SC_SE_Li256ELb0ELb1ELb0ELb0EEENS1_30DynamicPersistentTileSchedulerILi256ELi128ELb0ELb1ELb1EEEEEEEEEvNT_6ParamsE)
        /*0a5c*/ 	.short	0x0210
        /*0a5e*/ 	.short	0x0af0


	//----- nvinfo : EIATTR_SW_WAR
	.align		4
.L_960:
        /*0a60*/ 	.byte	0x04, 0x36
        /*0a62*/ 	.short	(.L_962 - .L_961)
.L_961:
        /*0a64*/ 	.word	0x00000008
.L_962:


//--------------------- .nv.info._ZN7cutlass13device_kernelIN5flash11enable_sm90INS1_16FlashAttnFwdSm90INS1_25CollectiveMainloopFwdSm90ILi2EN4cute5tupleIJNS5_1CILi1EEES8_S8_EEENS6_IJNS7_ILi64EEESA_SA_EEELi512ENS_6half_tEfNS_4arch4Sm90ELb1ELb0ELb1ELb0ELb1ELb0ELb1ELb0ELb0ELb1ELb0ELb0EEENS1_21CollectiveEpilogueFwdINS6_IJSA_NS7_ILi512EEESA_EEES9_SC_SE_Li256ELb0ELb1ELb0ELb0EEENS1_30DynamicPersistentTileSchedulerILi256ELi128ELb0ELb1ELb1EEEEEEEEEvNT_6ParamsE --------------------------
	.section	.nv.info._ZN7cutlass13device_kernelIN5flash11enable_sm90INS1_16FlashAttnFwdSm90INS1_25CollectiveMainloopFwdSm90ILi2EN4cute5tupleIJNS5_1CILi1EEES8_S8_EEENS6_IJNS7_ILi64EEESA_SA_EEELi512ENS_6half_tEfNS_4arch4Sm90ELb1ELb0ELb1ELb0ELb1ELb0ELb1ELb0ELb0ELb1ELb0ELb0EEENS1_21CollectiveEpilogueFwdINS6_IJSA_NS7_ILi512EEESA_EEES9_SC_SE_Li256ELb0ELb1ELb0ELb0EEENS1_30DynamicPersistentTileSchedulerILi256ELi128ELb0ELb1ELb1EEEEEEEEEvNT_6ParamsE,"",@"SHT_CUDA_INFO"
	.sectionflags	@""
	.align	4


	//----- nvinfo : EIATTR_CUDA_API_VERSION
	.align		4
        /*0000*/ 	.byte	0x04, 0x37
        /*0002*/ 	.short	(.L_964 - .L_963)
.L_963:
        /*0004*/ 	.word	0x00000082


	//----- nvinfo : EIATTR_KPARAM_INFO
	.align		4
.L_964:
        /*0008*/ 	.byte	0x04, 0x17
        /*000a*/ 	.short	(.L_966 - .L_965)
.L_965:
        /*000c*/ 	.word	0x00000000
        /*0010*/ 	.short	0x0000
        /*0012*/ 	.short	0x0070
        /*0014*/ 	.byte	0x00, 0xf0, 0x01, 0x2e


	//----- nvinfo : EIATTR_SPARSE_MMA_MASK
	.align		4
.L_966:
        /*0018*/ 	.byte	0x03, 0x50
        /*001a*/ 	.short	0x0000


	//----- nvinfo : EIATTR_MAXREG_COUNT
	.align		4
        /*001c*/ 	.byte	0x03, 0x1b
        /*001e*/ 	.short	0x00a8


	//----- nvinfo : EIATTR_NUM_BARRIERS
	.align		4
        /*0020*/ 	.byte	0x02, 0x4c
        /*0022*/ 	.byte	0x10
	.zero		1


	//----- nvinfo : EIATTR_EXTERNS
	.align		4
        /*0024*/ 	.byte	0x04, 0x0f
        /*0026*/ 	.short	(.L_968 - .L_967)


	//   ....[0]....
	.align		4
.L_967:
        /*0028*/ 	.word	index@(__assertfail)


	//----- nvinfo : EIATTR_ANNOTATIONS
	.align		4
.L_968:
        /*002c*/ 	.byte	0x04, 0x55
        /*002e*/ 	.short	(.L_970 - .L_969)


	//   ....[0]....
.L_969:
        /*0030*/ 	.word	0x00000001
        /*0034*/ 	.byte	0xe0, 0x05, 0x01, 0x00, 0x01, 0x00, 0x00, 0x00, 0xe0, 0x06, 0x01, 0x00, 0x01, 0x00, 0x00, 0x00
        /*0044*/ 	.byte	0x20, 0x0e, 0x01, 0x00, 0x01, 0x00, 0x00, 0x00, 0x50, 0x0e, 0x01, 0x00, 0x01, 0x00, 0x00, 0x00
        /*0054*/ 	.byte	0x40, 0x1c, 0x01, 0x00, 0x01, 0x00, 0x00, 0x00, 0x50, 0x1c, 0x01, 0x00, 0x01, 0x00, 0x00, 0x00
        /*0064*/ 	.byte	0xb0, 0x2a, 0x01, 0x00, 0x01, 0x00, 0x00, 0x00, 0xc0, 0x2a, 0x01, 0x00, 0x01, 0x00, 0x00, 0x00
        /*0074*/ 	.byte	0x40, 0x33, 0x01, 0x00, 0x01, 0x00, 0x00, 0x00, 0x60, 0x33, 0x01, 0x00, 0x01, 0x00, 0x00, 0x00
        /*0084*/ 	.byte	0xa0, 0x34, 0x01, 0x00, 0x01, 0x00, 0x00, 0x00, 0xc0, 0x34, 0x01, 0x00, 0x01, 0x00, 0x00, 0x00
        /*0094*/ 	.byte	0xb0, 0x4f, 0x01, 0x00


	//----- nvinfo : EIATTR_MERCURY_ISA_VERSION
	.align		4
.L_970:
        /*0098*/ 	.byte	0x03, 0x5f
        /*009a*/ 	.short	0x0101


	//----- nvinfo : EIATTR_INT_WARP_WIDE_INSTR_OFFSETS
	.align		4
        /*009c*/ 	.byte	0x04, 0x31
        /*009e*/ 	.short	(.L_972 - .L_971)


	//   ....[0]....
.L_971:
        /*00a0*/ 	.word	0x000000c0


	//   ....[1]....
        /*00a4*/ 	.word	0x000000d0


	//   ....[2]....
        /*00a8*/ 	.word	0x000000e0


	//   ....[3]....
        /*00ac*/ 	.word	0x00000180


	//   ....[4]....
        /*00b0*/ 	.word	0x00011360


	//   ....[5]....
        /*00b4*/ 	.word	0x000113f0


	//   ....[6]....
        /*00b8*/ 	.word	0x00014d40


	//   ....[7]....
        /*00bc*/ 	.word	0x00014dd0


	//----- nvinfo : EIATTR_COOP_GROUP_MASK_REGIDS
	.align		4
.L_972:
        /*00c0*/ 	.byte	0x04, 0x29
        /*00c2*/ 	.short	(.L_974 - .L_973)


	//   ....[0]....
.L_973:
        /*00c4*/ 	.word	0xffffffff


	//   ....[1]....
        /*00c8*/ 	.word	0xffffffff


	//   ....[2]....
        /*00cc*/ 	.word	0xffffffff


	//   ....[3]....
        /*00d0*/ 	.word	0xffffffff


	//   ....[4]....
        /*00d4*/ 	.word	0xffffffff


	//   ....[5]....
        /*00d8*/ 	.word	0xffffffff


	//   ....[6]....
        /*00dc*/ 	.word	0xffffffff


	//   ....[7]....
        /*00e0*/ 	.word	0xffffffff


	//   ....[8]....
        /*00e4*/ 	.word	0xffffffff


	//   ....[9]....
        /*00e8*/ 	.word	0xffffffff


	//   ....[10]....
        /*00ec*/ 	.word	0xffffffff


	//   ....[11]....
        /*00f0*/ 	.word	0xffffffff


	//   ....[12]....
        /*00f4*/ 	.word	0xffffffff


	//   ....[13]....
        /*00f8*/ 	.word	0xffffffff


	//   ....[14]....
        /*00fc*/ 	.word	0xffffffff


	//   ....[15]....
        /*0100*/ 	.word	0xffffffff


	//   ....[16]....
        /*0104*/ 	.word	0xffffffff


	//   ....[17]....
        /*0108*/ 	.word	0xffffffff


	//   ....[18]....
        /*010c*/ 	.word	0xffffffff


	//   ....[19]....
        /*0110*/ 	.word	0xffffffff


	//   ....[20]....
        /*0114*/ 	.word	0xffffffff


	//   ....[21]....
        /*0118*/ 	.word	0xffffffff


	//   ....[22]....
        /*011c*/ 	.word	0xffffffff


	//   ....[23]....
        /*0120*/ 	.word	0xffffffff


	//   ....[24]....
        /*0124*/ 	.word	0xffffffff


	//   ....[25]....
        /*0128*/ 	.word	0xffffffff


	//   ....[26]....
        /*012c*/ 	.word	0xffffffff


	//   ....[27]....
        /*0130*/ 	.word	0xffffffff


	//   ....[28]....
        /*0134*/ 	.word	0xffffffff


	//   ....[29]....
        /*0138*/ 	.word	0xffffffff


	//   ....[30]....
        /*013c*/ 	.word	0xffffffff


	//   ....[31]....
        /*0140*/ 	.word	0xffffffff


	//   ....[32]....
        /*0144*/ 	.word	0xffffffff


	//   ....[33]....
        /*0148*/ 	.word	0xffffffff


	//   ....[34]....
        /*014c*/ 	.word	0xffffffff


	//   ....[35]....
        /*0150*/ 	.word	0xffffffff


	//   ....[36]....
        /*0154*/ 	.word	0xffffffff


	//   ....[37]....
        /*0158*/ 	.word	0xffffffff


	//   ....[38]....
        /*015c*/ 	.word	0xffffffff


	//   ....[39]....
        /*0160*/ 	.word	0xffffffff


	//   ....[40]....
        /*0164*/ 	.word	0xffffffff


	//   ....[41]....
        /*0168*/ 	.word	0xffffffff


	//   ....[42]....
        /*016c*/ 	.word	0xffffffff


	//   ....[43]....
        /*0170*/ 	.word	0xffffffff


	//   ....[44]....
        /*0174*/ 	.word	0xffffffff


	//   ....[45]....
        /*0178*/ 	.word	0xffffffff


	//   ....[46]....
        /*017c*/ 	.word	0xffffffff


	//   ....[47]....
        /*0180*/ 	.word	0xffffffff


	//   ....[48]....
        /*0184*/ 	.word	0xffffffff


	//   ....[49]....
        /*0188*/ 	.word	0xffffffff


	//   ....[50]....
        /*018c*/ 	.word	0xffffffff


	//   ....[51]....
        /*0190*/ 	.word	0xffffffff


	//   ....[52]....
        /*0194*/ 	.word	0xffffffff


	//   ....[53]....
        /*0198*/ 	.word	0xffffffff


	//   ....[54]....
        /*019c*/ 	.word	0xffffffff


	//   ....[55]....
        /*01a0*/ 	.word	0xffffffff


	//   ....[56]....
        /*01a4*/ 	.word	0xffffffff


	//   ....[57]....
        /*01a8*/ 	.word	0xffffffff


	//   ....[58]....
        /*01ac*/ 	.word	0xffffffff


	//   ....[59]....
        /*01b0*/ 	.word	0xffffffff


	//   ....[60]....
        /*01b4*/ 	.word	0xffffffff


	//   ....[61]....
        /*01b8*/ 	.word	0xffffffff


	//   ....[62]....
        /*01bc*/ 	.word	0xffffffff


	//   ....[63]....
        /*01c0*/ 	.word	0xffffffff


	//   ....[64]....
        /*01c4*/ 	.word	0xffffffff


	//   ....[65]....
        /*01c8*/ 	.word	0xffffffff


	//   ....[66]....
        /*01cc*/ 	.word	0xffffffff


	//   ....[67]....
        /*01d0*/ 	.word	0xffffffff


	//   ....[68]....
        /*01d4*/ 	.word	0xffffffff


	//   ....[69]....
        /*01d8*/ 	.word	0xffffffff


	//   ....[70]....
        /*01dc*/ 	.word	0xffffffff


	//   ....[71]....
        /*01e0*/ 	.word	0xffffffff


	//   ....[72]....
        /*01e4*/ 	.word	0xffffffff


	//   ....[73]....
        /*01e8*/ 	.word	0xffffffff


	//   ....[74]....
        /*01ec*/ 	.word	0xffffffff


	//   ....[75]....
        /*01f0*/ 	.word	0xffffffff


	//   ....[76]....
        /*01f4*/ 	.word	0xffffffff


	//   ....[77]....
        /*01f8*/ 	.word	0xffffffff


	//   ....[78]....
        /*01fc*/ 	.word	0xffffffff


	//   ....[79]....
        /*0200*/ 	.word	0xffffffff


	//   ....[80]....
        /*0204*/ 	.word	0xffffffff


	//   ....[81]....
        /*0208*/ 	.word	0xffffffff


	//   ....[82]....
        /*020c*/ 	.word	0xffffffff


	//   ....[83]....
        /*0210*/ 	.word	0xffffffff


	//   ....[84]....
        /*0214*/ 	.word	0xffffffff


	//   ....[85]....
        /*0218*/ 	.word	0xffffffff


	//   ....[86]....
        /*021c*/ 	.word	0xffffffff


	//   ....[87]....
        /*0220*/ 	.word	0xffffffff


	//   ....[88]....
        /*0224*/ 	.word	0xffffffff


	//   ....[89]....
        /*0228*/ 	.word	0xffffffff


	//   ....[90]....
        /*022c*/ 	.word	0xffffffff


	//   ....[91]....
        /*0230*/ 	.word	0xffffffff


	//   ....[92]....
        /*0234*/ 	.word	0xffffffff


	//   ....[93]....
        /*0238*/ 	.word	0xffffffff


	//   ....[94]....
        /*023c*/ 	.word	0xffffffff


	//   ....[95]....
        /*0240*/ 	.word	0xffffffff


	//   ....[96]....
        /*0244*/ 	.word	0xffffffff


	//   ....[97]....
        /*0248*/ 	.word	0xffffffff


	//   ....[98]....
        /*024c*/ 	.word	0x0500000f


	//   ....[99]....
        /*0250*/ 	.word	0x0500000f


	//   ....[100]....
        /*0254*/ 	.word	0x0500000f


	//   ....[101]....
        /*0258*/ 	.word	0x0500000f


	//   ....[102]....
        /*025c*/ 	.word	0x0500000f


	//   ....[103]....
        /*0260*/ 	.word	0x0500000f


	//   ....[104]....
        /*0264*/ 	.word	0x0500000f


	//   ....[105]....
        /*0268*/ 	.word	0x0500000f


	//   ....[106]....
        /*026c*/ 	.word	0x0500000f


	//   ....[107]....
        /*0270*/ 	.word	0x0500000f


	//   ....[108]....
        /*0274*/ 	.word	0x0500000f


	//   ....[109]....
        /*0278*/ 	.word	0x0500000f


	//   ....[110]....
        /*027c*/ 	.word	0x0500000f


	//   ....[111]....
        /*0280*/ 	.word	0x0500000f


	//   ....[112]....
        /*0284*/ 	.word	0x0500000f


	//   ....[113]....
        /*0288*/ 	.word	0x0500000f


	//   ....[114]....
        /*028c*/ 	.word	0x0500000f


	//   ....[115]....
        /*0290*/ 	.word	0x0500000f


	//   ....[116]....
        /*0294*/ 	.word	0x0500000f


	//   ....[117]....
        /*0298*/ 	.word	0x0500000f


	//   ....[118]....
        /*029c*/ 	.word	0x0500000f


	//   ....[119]....
        /*02a0*/ 	.word	0x0500000f


	//   ....[120]....
        /*02a4*/ 	.word	0x0500000f


	//   ....[121]....
        /*02a8*/ 	.word	0x0500000f


	//   ....[122]....
        /*02ac*/ 	.word	0x0500000f


	//   ....[123]....
        /*02b0*/ 	.word	0x0500000f


	//   ....[124]....
        /*02b4*/ 	.word	0x0500000f


	//   ....[125]....
        /*02b8*/ 	.word	0x0500000f


	//   ....[126]....
        /*02bc*/ 	.word	0x0500000f


	//   ....[127]....
        /*02c0*/ 	.word	0x0500000f


	//   ....[128]....
        /*02c4*/ 	.word	0x0500000f


	//   ....[129]....
        /*02c8*/ 	.word	0x0500000f


	//   ....[130]....
        /*02cc*/ 	.word	0x0500000f


	//   ....[131]....
        /*02d0*/ 	.word	0x0500000f


	//   ....[132]....
        /*02d4*/ 	.word	0x0500000f


	//   ....[133]....
        /*02d8*/ 	.word	0x0500000f


	//   ....[134]....
        /*02dc*/ 	.word	0x0500000f


	//   ....[135]....
        /*02e0*/ 	.word	0x0500000f


	//   ....[136]....
        /*02e4*/ 	.word	0x0500000f


	//   ....[137]....
        /*02e8*/ 	.word	0x0500000f


	//   ....[138]....
        /*02ec*/ 	.word	0x0500000f


	//   ....[139]....
        /*02f0*/ 	.word	0x0500000f


	//   ....[140]....
        /*02f4*/ 	.word	0x0500000f


	//   ....[141]....
        /*02f8*/ 	.word	0x0500000f


	//   ....[142]....
        /*02fc*/ 	.word	0x0500000f


	//   ....[143]....
        /*0300*/ 	.word	0x0500000f


	//   ....[144]....
        /*0304*/ 	.word	0x0500000f


	//   ....[145]....
        /*0308*/ 	.word	0x0500000f


	//   ....[146]....
        /*030c*/ 	.word	0x0500000f


	//   ....[147]....
        /*0310*/ 	.word	0x0500000f


	//   ....[148]....
        /*0314*/ 	.word	0x0500000f


	//----- nvinfo : EIATTR_COOP_GROUP_INSTR_OFFSETS
	.align		4
.L_974:
        /*0318*/ 	.byte	0x04, 0x28
        /*031a*/ 	.short	(.L_976 - .L_975)


	//   ....[0]....
.L_975:
        /*031c*/ 	.word	0x00000080


	//   ....[1]....
        /*0320*/ 	.word	0x00000090


	//   ....[2]....
        /*0324*/ 	.word	0x000002b0


	//   ....[3]....
        /*0328*/ 	.word	0x00000410


	//   ....[4]....
        /*032c*/ 	.word	0x00000530


	//   ....[5]....
        /*0330*/ 	.word	0x00000690


	//   ....[6]....
        /*0334*/ 	.word	0x00001860


	//   ....[7]....
        /*0338*/ 	.word	0x000035b0


	//   ....[8]....
        /*033c*/ 	.word	0x00004540


	//   ....[9]....
        /*0340*/ 	.word	0x00005450


	//   ....[10]....
        /*0344*/ 	.word	0x00005490


	//   ....[11]....
        /*0348*/ 	.word	0x000058f0


	//   ....[12]....
        /*034c*/ 	.word	0x00005a30


	//   ....[13]....
        /*0350*/ 	.word	0x00005d80


	//   ....[14]....
        /*0354*/ 	.word	0x00005e40


	//   ....[15]....
        /*0358*/ 	.word	0x00006660


	//   ....[16]....
        /*035c*/ 	.word	0x000073f0


	//   ....[17]....
        /*0360*/ 	.word	0x00008280


	//   ....[18]....
        /*0364*/ 	.word	0x000082a0


	//   ....[19]....
        /*0368*/ 	.word	0x00008720


	//   ....[20]....
        /*036c*/ 	.word	0x00008860


	//   ....[21]....
        /*0370*/ 	.word	0x00008bf0


	//   ....[22]....
        /*0374*/ 	.word	0x00008c70


	//   ....[23]....
        /*0378*/ 	.word	0x00009db0


	//   ....[24]....
        /*037c*/ 	.word	0x0000aa90


	//   ....[25]....
        /*0380*/ 	.word	0x0000ba70


	//   ....[26]....
        /*0384*/ 	.word	0x0000bae0


	//   ....[27]....
        /*0388*/ 	.word	0x0000be20


	//   ....[28]....
        /*038c*/ 	.word	0x0000bfe0


	//   ....[29]....
        /*0390*/ 	.word	0x0000cf30


	//   ....[30]....
        /*0394*/ 	.word	0x0000d000


	//   ....[31]....
        /*0398*/ 	.word	0x0000d030


	//   ....[32]....
        /*039c*/ 	.word	0x0000d090


	//   ....[33]....
        /*03a0*/ 	.word	0x0000d0b0


	//   ....[34]....
        /*03a4*/ 	.word	0x0000e2b0


	//   ....[35]....
        /*03a8*/ 	.word	0x0000edf0


	//   ....[36]....
        /*03ac*/ 	.word	0x0000ee20


	//   ....[37]....
        /*03b0*/ 	.word	0x0000ee50


	//   ....[38]....
        /*03b4*/ 	.word	0x0000ee70


	//   ....[39]....
        /*03b8*/ 	.word	0x0000f4b0


	//   ....[40]....
        /*03bc*/ 	.word	0x0000f4d0


	//   ....[41]....
        /*03c0*/ 	.word	0x0000f700


	//   ....[42]....
        /*03c4*/ 	.word	0x0000f720


	//   ....[43]....
        /*03c8*/ 	.word	0x000100a0


	//   ....[44]....
        /*03cc*/ 	.word	0x000100c0


	//   ....[45]....
        /*03d0*/ 	.word	0x00010300


	//   ....[46]....
        /*03d4*/ 	.word	0x00010320


	//   ....[47]....
        /*03d8*/ 	.word	0x00010610


	//   ....[48]....
        /*03dc*/ 	.word	0x00011e00


	//   ....[49]....
        /*03e0*/ 	.word	0x00011e20


	//   ....[50]....
        /*03e4*/ 	.word	0x00011e40


	//   ....[51]....
        /*03e8*/ 	.word	0x00011e90


	//   ....[52]....
        /*03ec*/ 	.word	0x00011ec0


	//   ....[53]....
        /*03f0*/ 	.word	0x00011f10


	//   ....[54]....
        /*03f4*/ 	.word	0x00011f40


	//   ....[55]....
        /*03f8*/ 	.word	0x00011f50


	//   ....[56]....
        /*03fc*/ 	.word	0x00012610


	//   ....[57]....
        /*0400*/ 	.word	0x00012640


	//   ....[58]....
        /*0404*/ 	.word	0x00012690


	//   ....[59]....
        /*0408*/ 	.word	0x00012700


	//   ....[60]....
        /*040c*/ 	.word	0x00012720


	//   ....[61]....
        /*0410*/ 	.word	0x000127a0


	//   ....[62]....
        /*0414*/ 	.word	0x000127c0


	//   ....[63]....
        /*0418*/ 	.word	0x000127e0


	//   ....[64]....
        /*041c*/ 	.word	0x00012de0


	//   ....[65]....
        /*0420*/ 	.word	0x00012e10


	//   ....[66]....
        /*0424*/ 	.word	0x00012e70


	//   ....[67]....
        /*0428*/ 	.word	0x00012f60


	//   ....[68]....
        /*042c*/ 	.word	0x00012f80


	//   ....[69]....
        /*0430*/ 	.word	0x00013080


	//   ....[70]....
        /*0434*/ 	.word	0x00013090


	//   ....[71]....
        /*0438*/ 	.word	0x000130c0


	//   ....[72]....
        /*043c*/ 	.word	0x00013690


	//   ....[73]....
        /*0440*/ 	.word	0x000136c0


	//   ....[74]....
        /*0444*/ 	.word	0x000136f0


	//   ....[75]....
        /*0448*/ 	.word	0x00013750


	//   ....[76]....
        /*044c*/ 	.word	0x000138a0


	//   ....[77]....
        /*0450*/ 	.word	0x000138c0


	//   ....[78]....
        /*0454*/ 	.word	0x000138d0


	//   ....[79]....
        /*0458*/ 	.word	0x00013a20


	//   ....[80]....
        /*045c*/ 	.word	0x000142a0


	//   ....[81]....
        /*0460*/ 	.word	0x000142c0


	//   ....[82]....
        /*0464*/ 	.word	0x00014310


	//   ....[83]....
        /*0468*/ 	.word	0x00014320


	//   ....[84]....
        /*046c*/ 	.word	0x00014360


	//   ....[85]....
        /*0470*/ 	.word	0x00014370


	//   ....[86]....
        /*0474*/ 	.word	0x00014380


	//   ....[87]....
        /*0478*/ 	.word	0x000143c0


	//   ....[88]....
        /*047c*/ 	.word	0x000146e0


	//   ....[89]....
        /*0480*/ 	.word	0x00014720


	//   ....[90]....
        /*0484*/ 	.word	0x00014740


	//   ....[91]....
        /*0488*/ 	.word	0x000147b0


	//   ....[92]....
        /*048c*/ 	.word	0x000147d0


	//   ....[93]....
        /*0490*/ 	.word	0x000147f0


	//   ....[94]....
        /*0494*/ 	.word	0x00014890


	//   ....[95]....
        /*0498*/ 	.word	0x000148b0


	//   ....[96]....
        /*049c*/ 	.word	0x00014ef0


	//   ....[97]....
        /*04a0*/ 	.word	0x000150d0


	//   ....[98]....
        /*04a4*/ 	.word	0x00015650


	//   ....[99]....
        /*04a8*/ 	.word	0x00015730


	//   ....[100]....
        /*04ac*/ 	.word	0x000157d0


	//   ....[101]....
        /*04b0*/ 	.word	0x00015830


	//   ....[102]....
        /*04b4*/ 	.word	0x000158f0


	//   ....[103]....
        /*04b8*/ 	.word	0x00015960


	//   ....[104]....
        /*04bc*/ 	.word	0x00015a30


	//   ....[105]....
        /*04c0*/ 	.word	0x00015a90


	//   ....[106]....
        /*04c4*/ 	.word	0x00015b40


	//   ....[107]....
        /*04c8*/ 	.word	0x00015bf0


	//   ....[108]....
        /*04cc*/ 	.word	0x00015c70


	//   ....[109]....
        /*04d0*/ 	.word	0x00015cd0


	//   ....[110]....
        /*04d4*/ 	.word	0x00015db0


	//   ....[111]....
        /*04d8*/ 	.word	0x00015e20


	//   ....[112]....
        /*04dc*/ 	.word	0x00015f00


	//   ....[113]....
        /*04e0*/ 	.word	0x00015f60


	//   ....[114]....
        /*04e4*/ 	.word	0x00016010


	//   ....[115]....
        /*04e8*/ 	.word	0x000160a0


	//   ....[116]....
        /*04ec*/ 	.word	0x00016150


	//   ....[117]....
        /*04f0*/ 	.word	0x00016250


	//   ....[118]....
        /*04f4*/ 	.word	0x00016340


	//   ....[119]....
        /*04f8*/ 	.word	0x000164f0


	//   ....[120]....
        /*04fc*/ 	.word	0x00016540


	//   ....[121]....
        /*0500*/ 	.word	0x00016650


	//   ....[122]....
        /*0504*/ 	.word	0x00016730


	//   ....[123]....
        /*0508*/ 	.word	0x000168a0


	//   ....[124]....
        /*050c*/ 	.word	0x000169a0


	//   ....[125]....
        /*0510*/ 	.word	0x00016bc0


	//   ....[126]....
        /*0514*/ 	.word	0x00016c10


	//   ....[127]....
        /*0518*/ 	.word	0x00016dd0


	//   ....[128]....
        /*051c*/ 	.word	0x00016e20


	//   ....[129]....
        /*0520*/ 	.word	0x00016fe0


	//   ....[130]....
        /*0524*/ 	.word	0x00017030


	//   ....[131]....
        /*0528*/ 	.word	0x00017110


	//   ....[132]....
        /*052c*/ 	.word	0x000171b0


	//   ....[133]....
        /*0530*/ 	.word	0x00017210


	//   ....[134]....
        /*0534*/ 	.word	0x000172c0


	//   ....[135]....
        /*0538*/ 	.word	0x00017320


	//   ....[136]....
        /*053c*/ 	.word	0x000173d0


	//   ....[137]....
        /*0540*/ 	.word	0x00017430


	//   ....[138]....
        /*0544*/ 	.word	0x000174e0


	//   ....[139]....
        /*0548*/ 	.word	0x000175d0


	//   ....[140]....
        /*054c*/ 	.word	0x000176b0


	//   ....[141]....
        /*0550*/ 	.word	0x00017790


	//   ....[142]....
        /*0554*/ 	.word	0x000178a0


	//   ....[143]....
        /*0558*/ 	.word	0x000179c0


	//   ....[144]....
        /*055c*/ 	.word	0x00017aa0


	//   ....[145]....
        /*0560*/ 	.word	0x00017bb0


	//   ....[146]....
        /*0564*/ 	.word	0x00017c90


	//   ....[147]....
        /*0568*/ 	.word	0x00017d20


	//   ....[148]....
        /*056c*/ 	.word	0x00017e40


	//----- nvinfo : EIATTR_REG_RECONFIG
	.align		4
.L_976:
        /*0570*/ 	.byte	0x01, 0x54
	.zero		2


	//----- nvinfo : EIATTR_SYSCALL_OFFSETS
	.align		4
        /*0574*/ 	.byte	0x04, 0x46
        /*0576*/ 	.short	(.L_978 - .L_977)


	//   ....[0]....
.L_977:
        /*0578*/ 	.word	0x00003760


	//   ....[1]....
        /*057c*/ 	.word	0x00011550


	//   ....[2]....
        /*0580*/ 	.word	0x000116a0


	//   ....[3]....
        /*0584*/ 	.word	0x00011790


	//   ....[4]....
        /*0588*/ 	.word	0x00012250


	//   ....[5]....
        /*058c*/ 	.word	0x00012a90


	//----- nvinfo : EIATTR_MBARRIER_INSTR_OFFSETS
	.align		4
.L_978:
        /*0590*/ 	.byte	0x04, 0x39
        /*0592*/ 	.short	(.L_980 - .L_979)


	//   ....[0]....
.L_979:
        /*0594*/ 	.word	0x00000190
        /*0598*/ 	.word	0x000000ff
        /*059c*/ 	.word	0x00038800
        /*05a0*/ 	.short	0x0100
        /*05a2*/ 	.byte	0x08
	.zero		1


	//   ....[1]....
        /*05a4*/ 	.word	0x000001a0
        /*05a8*/ 	.word	0x000000ff
        /*05ac*/ 	.word	0x00038810
        /*05b0*/ 	.short	0x0100
        /*05b2*/ 	.byte	0x08
	.zero		1


	//   ....[2]....
        /*05b4*/ 	.word	0x000001b0
        /*05b8*/ 	.word	0x000000ff
        /*05bc*/ 	.word	0x00038820
        /*05c0*/ 	.short	0x0100
        /*05c2*/ 	.byte	0x08
	.zero		1


	//   ....[3]....
        /*05c4*/ 	.word	0x00000260
        /*05c8*/ 	.word	0x000000ff
        /*05cc*/ 	.word	0x00038830
        /*05d0*/ 	.short	0x0100
        /*05d2*/ 	.byte	0x06
	.zero		1


	//   ....[4]....
        /*05d4*/ 	.word	0x00000270
        /*05d8*/ 	.word	0x000000ff
        /*05dc*/ 	.word	0x00038840
        /*05e0*/ 	.short	0x0100
        /*05e2*/ 	.byte	0x06
	.zero		1


	//   ....[5]....
        /*05e4*/ 	.word	0x00000280
        /*05e8*/ 	.word	0x000000ff
        /*05ec*/ 	.word	0x00038838
        /*05f0*/ 	.short	0x0100
        /*05f2*/ 	.byte	0x06
	.zero		1


	//   ....[6]....
        /*05f4*/ 	.word	0x00000290
        /*05f8*/ 	.word	0x000000ff
        /*05fc*/ 	.word	0x00038848
        /*0600*/ 	.short	0x0100
        /*0602*/ 	.byte	0x06
	.zero		1


	//   ....[7]....
        /*0604*/ 	.word	0x000003c0
        /*0608*/ 	.word	0x000000ff
        /*060c*/ 	.word	0x00038850
        /*0610*/ 	.short	0x0100
        /*0612*/ 	.byte	0x08
	.zero		1


	//   ....[8]....
        /*0614*/ 	.word	0x000003d0
        /*0618*/ 	.word	0x000000ff
        /*061c*/ 	.word	0x00038860
        /*0620*/ 	.short	0x0100
        /*0622*/ 	.byte	0x08
	.zero		1


	//   ....[9]....
        /*0624*/ 	.word	0x000003e0
        /*0628*/ 	.word	0x000000ff
        /*062c*/ 	.word	0x00038858
        /*0630*/ 	.short	0x0100
        /*0632*/ 	.byte	0x08
	.zero		1


	//   ....[10]....
        /*0634*/ 	.word	0x000003f0
        /*0638*/ 	.word	0x000000ff
        /*063c*/ 	.word	0x00038868
        /*0640*/ 	.short	0x0100
        /*0642*/ 	.byte	0x08
	.zero		1


	//   ....[11]....
        /*0644*/ 	.word	0x000004e0
        /*0648*/ 	.word	0x000000ff
        /*064c*/ 	.word	0x00038870
        /*0650*/ 	.short	0x0100
        /*0652*/ 	.byte	0x06
	.zero		1


	//   ....[12]....
        /*0654*/ 	.word	0x000004f0
        /*0658*/ 	.word	0x000000ff
        /*065c*/ 	.word	0x00038880
        /*0660*/ 	.short	0x0100
        /*0662*/ 	.byte	0x06
	.zero		1


	//   ....[13]....
        /*0664*/ 	.word	0x00000500
        /*0668*/ 	.word	0x000000ff
        /*066c*/ 	.word	0x00038878
        /*0670*/ 	.short	0x0100
        /*0672*/ 	.byte	0x06
	.zero		1


	//   ....[14]....
        /*0674*/ 	.word	0x00000510
        /*0678*/ 	.word	0x000000ff
        /*067c*/ 	.word	0x00038888
        /*0680*/ 	.short	0x0100
        /*0682*/ 	.byte	0x06
	.zero		1


	//   ....[15]....
        /*0684*/ 	.word	0x00000640
        /*0688*/ 	.word	0x000000ff
        /*068c*/ 	.word	0x00038890
        /*0690*/ 	.short	0x0100
        /*0692*/ 	.byte	0x08
	.zero		1


	//   ....[16]....
        /*0694*/ 	.word	0x00000650
        /*0698*/ 	.word	0x000000ff
        /*069c*/ 	.word	0x000388a0
        /*06a0*/ 	.short	0x0100
        /*06a2*/ 	.byte	0x08
	.zero		1


	//   ....[17]....
        /*06a4*/ 	.word	0x00000660
        /*06a8*/ 	.word	0x000000ff
        /*06ac*/ 	.word	0x00038898
        /*06b0*/ 	.short	0x0100
        /*06b2*/ 	.byte	0x08
	.zero		1


	//   ....[18]....
        /*06b4*/ 	.word	0x00000670
        /*06b8*/ 	.word	0x000000ff
        /*06bc*/ 	.word	0x000388a8
        /*06c0*/ 	.short	0x0100
        /*06c2*/ 	.byte	0x08
	.zero		1


	//   ....[19]....
        /*06c4*/ 	.word	0x000007b0
        /*06c8*/ 	.word	0x000000ff
        /*06cc*/ 	.word	0x000388b0
        /*06d0*/ 	.short	0x0100
        /*06d2*/ 	.byte	0x08
	.zero		1


	//   ....[20]....
        /*06d4*/ 	.word	0x000007c0
        /*06d8*/ 	.word	0x000000ff
        /*06dc*/ 	.word	0x000388c0
        /*06e0*/ 	.short	0x0100
        /*06e2*/ 	.byte	0x08
	.zero		1


	//   ....[21]....
        /*06e4*/ 	.word	0x000007d0
        /*06e8*/ 	.word	0x000000ff
        /*06ec*/ 	.word	0x000388b8
        /*06f0*/ 	.short	0x0100
        /*06f2*/ 	.byte	0x08
	.zero		1


	//   ....[22]....
        /*06f4*/ 	.word	0x000007e0
        /*06f8*/ 	.word	0x000000ff
        /*06fc*/ 	.word	0x000388c8
        /*0700*/ 	.short	0x0100
        /*0702*/ 	.byte	0x08
	.zero		1


	//   ....[23]....
        /*0704*/ 	.word	0x00001c30
        /*0708*/ 	.word	0x00000000
        /*070c*/ 	.word	0x00000000
        /*0710*/ 	.short	0x0101
        /*0712*/ 	.byte	0x3f
	.zero		1


	//   ....[24]....
        /*0714*/ 	.word	0x00002730
        /*0718*/ 	.word	0x00000000
        /*071c*/ 	.word	0x00000000
        /*0720*/ 	.short	0x0101
        /*0722*/ 	.byte	0x3f
	.zero		1


	//   ....[25]....
        /*0724*/ 	.word	0x000037e0
        /*0728*/ 	.word	0x00000011
        /*072c*/ 	.word	0x00038800
        /*0730*/ 	.short	0x010a
        /*0732*/ 	.byte	0x3f
	.zero		1


	//   ....[26]....
        /*0734*/ 	.word	0x00003840
        /*0738*/ 	.word	0x00000009
        /*073c*/ 	.word	0x00038830
        /*0740*/ 	.short	0x010a
        /*0742*/ 	.byte	0x3f
	.zero		1


	//   ....[27]....
        /*0744*/ 	.word	0x000038b0
        /*0748*/ 	.word	0x00000009
        /*074c*/ 	.word	0x00038830
        /*0750*/ 	.short	0x010a
        /*0752*/ 	.byte	0x3f
	.zero		1


	//   ....[28]....
        /*0754*/ 	.word	0x00003b30
        /*0758*/ 	.word	0x00000011
        /*075c*/ 	.word	0x00038810
        /*0760*/ 	.short	0x010a
        /*0762*/ 	.byte	0x3f
	.zero		1


	//   ....[29]....
        /*0764*/ 	.word	0x00003b70
        /*0768*/ 	.word	0x00000009
        /*076c*/ 	.word	0x00038850
        /*0770*/ 	.short	0x010a
        /*0772*/ 	.byte	0x3f
	.zero		1


	//   ....[30]....
        /*0774*/ 	.word	0x00003c40
        /*0778*/ 	.word	0x00000009
        /*077c*/ 	.word	0x00038850
        /*0780*/ 	.short	0x010a
        /*0782*/ 	.byte	0x3f
	.zero		1


	//   ....[31]....
        /*0784*/ 	.word	0x00006060
        /*0788*/ 	.word	0x00000018
        /*078c*/ 	.word	0x00000000
        /*0790*/ 	.short	0x0101
        /*0792*/ 	.byte	0x3f
	.zero		1


	//   ....[32]....
        /*0794*/ 	.word	0x00006790
        /*0798*/ 	.word	0x0000000a
        /*079c*/ 	.word	0x00000000
        /*07a0*/ 	.short	0x0101
        /*07a2*/ 	.byte	0x3f
	.zero		1


	//   ....[33]....
        /*07a4*/ 	.word	0x000068f0
        /*07a8*/ 	.word	0x00000009
        /*07ac*/ 	.word	0x00038830
        /*07b0*/ 	.short	0x010a
        /*07b2*/ 	.byte	0x3f
	.zero		1


	//   ....[34]....
        /*07b4*/ 	.word	0x00006940
        /*07b8*/ 	.word	0x00000009
        /*07bc*/ 	.word	0x00038830
        /*07c0*/ 	.short	0x010a
        /*07c2*/ 	.byte	0x3f
	.zero		1


	//   ....[35]....
        /*07c4*/ 	.word	0x00006ac0
        /*07c8*/ 	.word	0x00000009
        /*07cc*/ 	.word	0x00038850
        /*07d0*/ 	.short	0x010a
        /*07d2*/ 	.byte	0x3f
	.zero		1


	//   ....[36]....
        /*07d4*/ 	.word	0x00006b10
        /*07d8*/ 	.word	0x00000009
        /*07dc*/ 	.word	0x00038850
        /*07e0*/ 	.short	0x010a
        /*07e2*/ 	.byte	0x3f
	.zero		1


	//   ....[37]....
        /*07e4*/ 	.word	0x00008ec0
        /*07e8*/ 	.word	0x00000098
        /*07ec*/ 	.word	0x00000000
        /*07f0*/ 	.short	0x0101
        /*07f2*/ 	.byte	0x3f
	.zero		1


	//   ....[38]....
        /*07f4*/ 	.word	0x00009e60
        /*07f8*/ 	.word	0x0000000a
        /*07fc*/ 	.word	0x00000000
        /*0800*/ 	.short	0x0101
        /*0802*/ 	.byte	0x3f
	.zero		1


	//   ....[39]....
        /*0804*/ 	.word	0x00009f90
        /*0808*/ 	.word	0x00000009
        /*080c*/ 	.word	0x00038830
        /*0810*/ 	.short	0x010a
        /*0812*/ 	.byte	0x3f
	.zero		1


	//   ....[40]....
        /*0814*/ 	.word	0x00009fe0
        /*0818*/ 	.word	0x00000009
        /*081c*/ 	.word	0x00038830
        /*0820*/ 	.short	0x010a
        /*0822*/ 	.byte	0x3f
	.zero		1


	//   ....[41]....
        /*0824*/ 	.word	0x0000a160
        /*0828*/ 	.word	0x00000009
        /*082c*/ 	.word	0x00038850
        /*0830*/ 	.short	0x010a
        /*0832*/ 	.byte	0x3f
	.zero		1


	//   ....[42]....
        /*0834*/ 	.word	0x0000a1b0
        /*0838*/ 	.word	0x00000009
        /*083c*/ 	.word	0x00038850
        /*0840*/ 	.short	0x010a
        /*0842*/ 	.byte	0x3f
	.zero		1


	//   ....[43]....
        /*0844*/ 	.word	0x0000bed0
        /*0848*/ 	.word	0x00000098
        /*084c*/ 	.word	0x00000000
        /*0850*/ 	.short	0x0101
        /*0852*/ 	.byte	0x3f
	.zero		1


	//   ....[44]....
        /*0854*/ 	.word	0x0000cfe0
        /*0858*/ 	.word	0x0000000a
        /*085c*/ 	.word	0x00000000
        /*0860*/ 	.short	0x0101
        /*0862*/ 	.byte	0x3f
	.zero		1


	//   ....[45]....
        /*0864*/ 	.word	0x0000f4a0
        /*0868*/ 	.word	0x00000000
        /*086c*/ 	.word	0x00000000
        /*0870*/ 	.short	0x0101
        /*0872*/ 	.byte	0x3f
	.zero		1


	//   ....[46]....
        /*0874*/ 	.word	0x00011bb0
        /*0878*/ 	.word	0x0000001b
        /*087c*/ 	.word	0x00038840
        /*0880*/ 	.short	0x010a
        /*0882*/ 	.byte	0x3f
	.zero		1


	//   ....[47]....
        /*0884*/ 	.word	0x00012020
        /*0888*/ 	.word	0x0000001b
        /*088c*/ 	.word	0x00038830
        /*0890*/ 	.short	0x0107
        /*0892*/ 	.byte	0x3f
	.zero		1


	//   ....[48]....
        /*0894*/ 	.word	0x000120e0
        /*0898*/ 	.word	0x0000001b
        /*089c*/ 	.word	0x00038830
        /*08a0*/ 	.short	0x0101
        /*08a2*/ 	.byte	0x3f
	.zero		1


	//   ....[49]....
        /*08a4*/ 	.word	0x000128d0
        /*08a8*/ 	.word	0x00000011
        /*08ac*/ 	.word	0x00038800
        /*08b0*/ 	.short	0x0107
        /*08b2*/ 	.byte	0x3f
	.zero		1


	//   ....[50]....
        /*08b4*/ 	.word	0x00012960
        /*08b8*/ 	.word	0x00000011
        /*08bc*/ 	.word	0x00038800
        /*08c0*/ 	.short	0x0101
        /*08c2*/ 	.byte	0x3f
	.zero		1


	//   ....[51]....
        /*08c4*/ 	.word	0x000132d0
        /*08c8*/ 	.word	0x00000011
        /*08cc*/ 	.word	0x00038810
        /*08d0*/ 	.short	0x0107
        /*08d2*/ 	.byte	0x3f
	.zero		1


	//   ....[52]....
        /*08d4*/ 	.word	0x000133c0
        /*08d8*/ 	.word	0x00000011
        /*08dc*/ 	.word	0x00038810
        /*08e0*/ 	.short	0x0101
        /*08e2*/ 	.byte	0x3f
	.zero		1


	//   ....[53]....
        /*08e4*/ 	.word	0x000133e0
        /*08e8*/ 	.word	0x00000011
        /*08ec*/ 	.word	0x00038820
        /*08f0*/ 	.short	0x010a
        /*08f2*/ 	.byte	0x3f
	.zero		1


	//   ....[54]....
        /*08f4*/ 	.word	0x00013470
        /*08f8*/ 	.word	0x0000001b
        /*08fc*/ 	.word	0x00038860
        /*0900*/ 	.short	0x010a
        /*0902*/ 	.byte	0x3f
	.zero		1


	//   ....[55]....
        /*0904*/ 	.word	0x00013ce0
        /*0908*/ 	.word	0x0000001b
        /*090c*/ 	.word	0x00038850
        /*0910*/ 	.short	0x0107
        /*0912*/ 	.byte	0x3f
	.zero		1


	//   ....[56]....
        /*0914*/ 	.word	0x00013db0
        /*0918*/ 	.word	0x0000001b
        /*091c*/ 	.word	0x00038850
        /*0920*/ 	.short	0x0101
        /*0922*/ 	.byte	0x3f
	.zero		1


	//   ....[57]....
        /*0924*/ 	.word	0x00014100
        /*0928*/ 	.word	0x00000008
        /*092c*/ 	.word	0x00038840
        /*0930*/ 	.short	0x010a
        /*0932*/ 	.byte	0x3f
	.zero		1


	//   ....[58]....
        /*0934*/ 	.word	0x00014440
        /*0938*/ 	.word	0x00000008
        /*093c*/ 	.word	0x00038830
        /*0940*/ 	.short	0x0107
        /*0942*/ 	.byte	0x3f
	.zero		1


	//   ....[59]....
        /*0944*/ 	.word	0x00014500
        /*0948*/ 	.word	0x00000008
        /*094c*/ 	.word	0x00038830
        /*0950*/ 	.short	0x0101
        /*0952*/ 	.byte	0x3f
	.zero		1


	//   ....[60]....
        /*0954*/ 	.word	0x00014530
        /*0958*/ 	.word	0x00000008
        /*095c*/ 	.word	0x00038860
        /*0960*/ 	.short	0x010a
        /*0962*/ 	.byte	0x3f
	.zero		1


	//   ....[61]....
        /*0964*/ 	.word	0x00014bb0
        /*0968*/ 	.word	0x00000008
        /*096c*/ 	.word	0x00038850
        /*0970*/ 	.short	0x0107
        /*0972*/ 	.byte	0x3f
	.zero		1


	//   ....[62]....
        /*0974*/ 	.word	0x00014c70
        /*0978*/ 	.word	0x00000008
        /*097c*/ 	.word	0x00038850
        /*0980*/ 	.short	0x0101
        /*0982*/ 	.byte	0x3f
	.zero		1


	//   ....[63]....
        /*0984*/ 	.word	0x00015050
        /*0988*/ 	.word	0x00000005
        /*098c*/ 	.word	0x00038820
        /*0990*/ 	.short	0x010a
        /*0992*/ 	.byte	0x3f
	.zero		1


	//   ....[64]....
        /*0994*/ 	.word	0x000151d0
        /*0998*/ 	.word	0x00000003
        /*099c*/ 	.word	0x00038840
        /*09a0*/ 	.short	0x010a
        /*09a2*/ 	.byte	0x3f
	.zero		1


	//   ....[65]....
        /*09a4*/ 	.word	0x00015270
        /*09a8*/ 	.word	0x00000005
        /*09ac*/ 	.word	0x00038840
        /*09b0*/ 	.short	0x010a
        /*09b2*/ 	.byte	0x3f
	.zero		1


	//   ....[66]....
        /*09b4*/ 	.word	0x000152b0
        /*09b8*/ 	.word	0x00000003
        /*09bc*/ 	.word	0x00038860
        /*09c0*/ 	.short	0x010a
        /*09c2*/ 	.byte	0x3f
	.zero		1


	//   ....[67]....
        /*09c4*/ 	.word	0x000152f0
        /*09c8*/ 	.word	0x00000005
        /*09cc*/ 	.word	0x00038860
        /*09d0*/ 	.short	0x010a
        /*09d2*/ 	.byte	0x3f
	.zero		1


	//   ....[68]....
        /*09d4*/ 	.word	0x00015350
        /*09d8*/ 	.word	0x00000011
        /*09dc*/ 	.word	0x00038800
        /*09e0*/ 	.short	0x010a
        /*09e2*/ 	.byte	0x3f
	.zero		1


	//   ....[69]....
        /*09e4*/ 	.word	0x000153a0
        /*09e8*/ 	.word	0x00000009
        /*09ec*/ 	.word	0x00038830
        /*09f0*/ 	.short	0x010a
        /*09f2*/ 	.byte	0x3f
	.zero		1


	//   ....[70]....
        /*09f4*/ 	.word	0x000153f0
        /*09f8*/ 	.word	0x00000011
        /*09fc*/ 	.word	0x00038810
        /*0a00*/ 	.short	0x010a
        /*0a02*/ 	.byte	0x3f
	.zero		1


	//   ....[71]....
        /*0a04*/ 	.word	0x00015440
        /*0a08*/ 	.word	0x00000009
        /*0a0c*/ 	.word	0x00038850
        /*0a10*/ 	.short	0x010a
        /*0a12*/ 	.byte	0x3f
	.zero		1


	//   ....[72]....
        /*0a14*/ 	.word	0x00015490
        /*0a18*/ 	.word	0x00000009
        /*0a1c*/ 	.word	0x00038830
        /*0a20*/ 	.short	0x010a
        /*0a22*/ 	.byte	0x3f
	.zero		1


	//   ....[73]....
        /*0a24*/ 	.word	0x000154e0
        /*0a28*/ 	.word	0x00000009
        /*0a2c*/ 	.word	0x00038850
        /*0a30*/ 	.short	0x010a
        /*0a32*/ 	.byte	0x3f
	.zero		1


	//   ....[74]....
        /*0a34*/ 	.word	0x00015530
        /*0a38*/ 	.word	0x00000009
        /*0a3c*/ 	.word	0x00038830
        /*0a40*/ 	.short	0x010a
        /*0a42*/ 	.byte	0x3f
	.zero		1


	//   ....[75]....
        /*0a44*/ 	.word	0x00015580
        /*0a48*/ 	.word	0x00000009
        /*0a4c*/ 	.word	0x00038850
        /*0a50*/ 	.short	0x010a
        /*0a52*/ 	.byte	0x3f
	.zero		1


	//   ....[76]....
        /*0a54*/ 	.word	0x00015680
        /*0a58*/ 	.word	0x0000001b
        /*0a5c*/ 	.word	0x00038840
        /*0a60*/ 	.short	0x010a
        /*0a62*/ 	.byte	0x3f
	.zero		1


	//   ....[77]....
        /*0a64*/ 	.word	0x000167a0
        /*0a68*/ 	.word	0x00000011
        /*0a6c*/ 	.word	0x00038820
        /*0a70*/ 	.short	0x010a
        /*0a72*/ 	.byte	0x3f
	.zero		1


	//   ....[78]....
        /*0a74*/ 	.word	0x000167f0
        /*0a78*/ 	.word	0x0000001b
        /*0a7c*/ 	.word	0x00038860
        /*0a80*/ 	.short	0x010a
        /*0a82*/ 	.byte	0x3f
	.zero		1


	//   ....[79]....
        /*0a84*/ 	.word	0x00017060
        /*0a88*/ 	.word	0x00000008
        /*0a8c*/ 	.word	0x00038840
        /*0a90*/ 	.short	0x010a
        /*0a92*/ 	.byte	0x3f
	.zero		1


	//   ....[80]....
        /*0a94*/ 	.word	0x00017520
        /*0a98*/ 	.word	0x00000008
        /*0a9c*/ 	.word	0x00038860
        /*0aa0*/ 	.short	0x010a
        /*0aa2*/ 	.byte	0x3f
	.zero		1


	//   ....[81]....
        /*0aa4*/ 	.word	0x00017d60
        /*0aa8*/ 	.word	0x00000005
        /*0aac*/ 	.word	0x00038820
        /*0ab0*/ 	.short	0x010a
        /*0ab2*/ 	.byte	0x3f
	.zero		1


	//   ....[82]....
        /*0ab4*/ 	.word	0x00017f00
        /*0ab8*/ 	.word	0x00000003
        /*0abc*/ 	.word	0x00038840
        /*0ac0*/ 	.short	0x010a
        /*0ac2*/ 	.byte	0x3f
	.zero		1


	//   ....[83]....
        /*0ac4*/ 	.word	0x00017f50
        /*0ac8*/ 	.word	0x00000005
        /*0acc*/ 	.word	0x00038840
        /*0ad0*/ 	.short	0x010a
        /*0ad2*/ 	.byte	0x3f
	.zero		1


	//   ....[84]....
        /*0ad4*/ 	.word	0x00017fa0
        /*0ad8*/ 	.word	0x00000003
        /*0adc*/ 	.word	0x00038860
        /*0ae0*/ 	.short	0x010a
        /*0ae2*/ 	.byte	0x3f
	.zero		1


	//----- nvinfo : EIATTR_NUM_MBARRIERS
	.align		4
.L_980:
        /*0ae4*/ 	.byte	0x03, 0x38
        /*0ae6*/ 	.short	0x0017


	//----- nvinfo : EIATTR_EXIT_INSTR_OFFSETS
	.align		4
        /*0ae8*/ 	.byte	0x04, 0x1c
        /*0aea*/ 	.short	(.L_982 - .L_981)


	//   ....[0]....
.L_981:
        /*0aec*/ 	.word	0x00000960


	//   ....[1]....
        /*0af0*/ 	.word	0x00010580


	//   ....[2]....
        /*0af4*/ 	.word	0x00015340


	//----- nvinfo : EIATTR_MAX_THREADS
	.align		4
.L_982:
        /*0af8*/ 	.byte	0x04, 0x05
        /*0afa*/ 	.short	(.L_984 - .L_983)
.L_983:
        /*0afc*/ 	.word	0x00000180
        /*0b00*/ 	.word	0x00000001
        /*0b04*/ 	.word	0x00000001


	//----- nvinfo : EIATTR_CRS_STACK_SIZE
	.align		4
.L_984:
        /*0b08*/ 	.byte	0x04, 0x1e
        /*0b0a*/ 	.short	(.L_986 - .L_985)
.L_985:
        /*0b0c*/ 	.word	0x00000000


	//----- nvinfo : EIATTR_CBANK_PARAM_SIZE
	.align		4
.L_986:
        /*0b10*/ 	.byte	0x03, 0x19
        /*0b12*/ 	.short	0x0bf0


	//----- nvinfo : EIATTR_PARAM_CBANK
	.align		4
        /*0b14*/ 	.byte	0x04, 0x0a
        /*0b16*/ 	.short	(.L_988 - .L_987)
	.align		4
.L_987:
        /*0b18*/ 	.word	index@(.nv.constant0._ZN7cutlass13device_kernelIN5flash11enable_sm90INS1_16FlashAttnFwdSm90INS1_25CollectiveMainloopFwdSm90ILi2EN4cute5tupleIJNS5_1CILi1EEES8_S8_EEENS6_IJNS7_ILi64EEESA_SA_EEELi512ENS_6half_tEfNS_4arch4Sm90ELb1ELb0ELb1ELb0ELb1ELb0ELb1ELb0ELb0ELb1ELb0ELb0EEENS1_21CollectiveEpilogueFwdINS6_IJSA_NS7_ILi512EEESA_EEES9_SC_SE_Li256ELb0ELb1ELb0ELb0EEENS1_30DynamicPersistentTileSchedulerILi256ELi128ELb0ELb1ELb1EEEEEEEEEvNT_6ParamsE)
        /*0b1c*/ 	.short	0x0210
        /*0b1e*/ 	.short	0x0bf0


	//----- nvinfo : EIATTR_SW_WAR
	.align		4
.L_988:
        /*0b20*/ 	.byte	0x04, 0x36
        /*0b22*/ 	.short	(.L_990 - .L_989)
.L_989:
        /*0b24*/ 	.word	0x00000008
.L_990:


//--------------------- .nv.info._ZN7cutlass13device_kernelIN5flash11enable_sm90INS1_16FlashAttnFwdSm90INS1_25CollectiveMainloopFwdSm90ILi2EN4cute5tupleIJNS5_1CILi1EEES8_S8_EEENS6_IJNS7_ILi64EEESA_SA_EEELi512ENS_6half_tEfNS_4arch4Sm90ELb1ELb0ELb1ELb1ELb1ELb0ELb0ELb0ELb0ELb1ELb0ELb0EEENS1_21CollectiveEpilogueFwdINS6_IJSA_NS7_ILi512EEESA_EEES9_SC_SE_Li256ELb1ELb1ELb0ELb0EEENS1_36VarlenDynamicPersistentTileSchedulerILi64ELi64ELi256ELi128ELb0ELb1ELb1ELb1ELb1ELb1EEEEEEEEEvNT_6ParamsE --------------------------
	.section	.nv.info._ZN7cutlass13device_kernelIN5flash11enable_sm90INS1_16FlashAttnFwdSm90INS1_25CollectiveMainloopFwdSm90ILi2EN4cute5tupleIJNS5_1CILi1EEES8_S8_EEENS6_IJNS7_ILi64EEESA_SA_EEELi512ENS_6half_tEfNS_4arch4Sm90ELb1ELb0ELb1ELb1ELb1ELb0ELb0ELb0ELb0ELb1ELb0ELb0EEENS1_21CollectiveEpilogueFwdINS6_IJSA_NS7_ILi512EEESA_EEES9_SC_SE_Li256ELb1ELb1ELb0ELb0EEENS1_36VarlenDynamicPersistentTileSchedulerILi64ELi64ELi256ELi128ELb0ELb1ELb1ELb1ELb1ELb1EEEEEEEEEvNT_6ParamsE,"",@"SHT_CUDA_INFO"
	.sectionflags	@""
	.align	4


	//----- nvinfo : EIATTR_CUDA_API_VERSION
	.align		4
        /*0000*/ 	.byte	0x04, 0x37
        /*0002*/ 	.short	(.L_992 - .L_991)
.L_991:
        /*0004*/ 	.word	0x00000082


	//----- nvinfo : EIATTR_KPARAM_INFO
	.align		4
.L_992:
        /*0008*/ 	.byte	0x04, 0x17
        /*000a*/ 	.short	(.L_994 - .L_993)
.L_993:
        /*000c*/ 	.word	0x00000000
        /*0010*/ 	.short	0x0000
        /*0012*/ 	.short	0x0070
        /*0014*/ 	.byte	0x00, 0xf0, 0x01, 0x2a


	//----- nvinfo : EIATTR_SPARSE_MMA_MASK
	.align		4
.L_994:
        /*0018*/ 	.byte	0x03, 0x50
        /*001a*/ 	.short	0x0000


	//----- nvinfo : EIATTR_MAXREG_COUNT
	.align		4
        /*001c*/ 	.byte	0x03, 0x1b
        /*001e*/ 	.short	0x00a8


	//----- nvinfo : EIATTR_NUM_BARRIERS
	.align		4
        /*0020*/ 	.byte	0x02, 0x4c
        /*0022*/ 	.byte	0x10
	.zero		1


	//----- nvinfo : EIATTR_EXTERNS
	.align		4
        /*0024*/ 	.byte	0x04, 0x0f
        /*0026*/ 	.short	(.L_996 - .L_995)


	//   ....[0]....
	.align		4
.L_995:
        /*0028*/ 	.word	index@(__assertfail)


	//----- nvinfo : EIATTR_ANNOTATIONS
	.align		4
.L_996:
        /*002c*/ 	.byte	0x04, 0x55
        /*002e*/ 	.short	(.L_998 - .L_997)


	//   ....[0]....
.L_997:
        /* <DEDUP_REMOVED lines=18> */


	//----- nvinfo : EIATTR_MERCURY_ISA_VERSION
	.align		4
.L_998:
        /*0138*/ 	.byte	0x03, 0x5f
        /*013a*/ 	.short	0x0101


	//----- nvinfo : EIATTR_UNUSED_LOAD_BYTE_OFFSET
	.align		4
        /*013c*/ 	.byte	0x04, 0x44
        /*013e*/ 	.short	(.L_1000 - .L_999)


	//   ....[0]....
.L_999:
        /*0140*/ 	.word	0x00000940
        /*0144*/ 	.word	0x0000fff0


	//   ....[1]....
        /*0148*/ 	.word	0x00009f20
        /*014c*/ 	.word	0x0000fff0


	//----- nvinfo : EIATTR_INT_WARP_WIDE_INSTR_OFFSETS
	.align		4
.L_1000:
        /*0150*/ 	.byte	0x04, 0x31
        /*0152*/ 	.short	(.L_1002 - .L_1001)


	//   ....[0]....
.L_1001:
        /*0154*/ 	.word	0x000000c0


	//   ....[1]....
        /*0158*/ 	.word	0x000000d0


	//   ....[2]....
        /*015c*/ 	.word	0x00000170


	//   ....[3]....
        /*0160*/ 	.word	0x0000e1d0


	//   ....[4]....
        /*0164*/ 	.word	0x0000e260


	//   ....[5]....
        /*0168*/ 	.word	0x000116d0


	//   ....[6]....
        /*016c*/ 	.word	0x00011760


	//----- nvinfo : EIATTR_COOP_GROUP_MASK_REGIDS
	.align		4
.L_1002:
        /*0170*/ 	.byte	0x04, 0x29
        /*0172*/ 	.short	(.L_1004 - .L_1003)


	//   ....[0]....
.L_1003:
        /*0174*/ 	.word	0xffffffff


	//   ....[1]....
        /*0178*/ 	.word	0xffffffff


	//   ....[2]....
        /*017c*/ 	.word	0xffffffff


	//   ....[3]....
        /*0180*/ 	.word	0xffffffff


	//   ....[4]....
        /*0184*/ 	.word	0xffffffff


	//   ....[5]....
        /*0188*/ 	.word	0xffffffff


	//   ....[6]....
        /*018c*/ 	.word	0xffffffff


	//   ....[7]....
        /*0190*/ 	.word	0xffffffff


	//   ....[8]....
        /*0194*/ 	.word	0xffffffff


	//   ....[9]....
        /*0198*/ 	.word	0xffffffff


	//   ....[10]....
        /*019c*/ 	.word	0xffffffff


	//   ....[11]....
        /*01a0*/ 	.word	0xffffffff


	//   ....[12]....
        /*01a4*/ 	.word	0xffffffff


	//   ....[13]....
        /*01a8*/ 	.word	0xffffffff


	//   ....[14]....
        /*01ac*/ 	.word	0xffffffff


	//   ....[15]....
        /*01b0*/ 	.word	0xffffffff


	//   ....[16]....
        /*01b4*/ 	.word	0xffffffff


	//   ....[17]....
        /*01b8*/ 	.word	0xffffffff


	//   ....[18]....
        /*01bc*/ 	.word	0xffffffff


	//   ....[19]....
        /*01c0*/ 	.word	0xffffffff


	//   ....[20]....
        /*01c4*/ 	.word	0xffffffff


	//   ....[21]....
        /*01c8*/ 	.word	0xffffffff


	//   ....[22]....
        /*01cc*/ 	.word	0xffffffff


	//   ....[23]....
        /*01d0*/ 	.word	0xffffffff


	//   ....[24]....
        /*01d4*/ 	.word	0xffffffff


	//   ....[25]....
        /*01d8*/ 	.word	0xffffffff


	//   ....[26]....
        /*01dc*/ 	.word	0xffffffff


	//   ....[27]....
        /*01e0*/ 	.word	0xffffffff


	//   ....[28]....
        /*01e4*/ 	.word	0xffffffff


	//   ....[29]....
        /*01e8*/ 	.word	0xffffffff


	//   ....[30]....
        /*01ec*/ 	.word	0xffffffff


	//   ....[31]....
        /*01f0*/ 	.word	0xffffffff


	//   ....[32]....
        /*01f4*/ 	.word	0xffffffff


	//   ....[33]....
        /*01f8*/ 	.word	0xffffffff


	//   ....[34]....
        /*01fc*/ 	.word	0xffffffff


	//   ....[35]....
        /*0200*/ 	.word	0xffffffff


	//   ....[36]....
        /*0204*/ 	.word	0xffffffff


	//   ....[37]....
        /*0208*/ 	.word	0xffffffff


	//   ....[38]....
        /*020c*/ 	.word	0xffffffff


	//   ....[39]....
        /*0210*/ 	.word	0xffffffff


	//   ....[40]....
        /*0214*/ 	.word	0xffffffff


	//   ....[41]....
        /*0218*/ 	.word	0xffffffff


	//   ....[42]....
        /*021c*/ 	.word	0xffffffff


	//   ....[43]....
        /*0220*/ 	.word	0xffffffff


	//   ....[44]....
        /*0224*/ 	.word	0xffffffff


	//   ....[45]....
        /*0228*/ 	.word	0xffffffff


	//   ....[46]....
        /*022c*/ 	.word	0xffffffff


	//   ....[47]....
        /*0230*/ 	.word	0xffffffff


	//   ....[48]....
        /*0234*/ 	.word	0xffffffff


	//   ....[49]....
        /*0238*/ 	.word	0xffffffff


	//   ....[50]....
        /*023c*/ 	.word	0xffffffff


	//   ....[51]....
        /*0240*/ 	.word	0xffffffff


	//   ....[52]....
        /*0244*/ 	.word	0xffffffff


	//   ....[53]....
        /*0248*/ 	.word	0xffffffff


	//   ....[54]....
        /*024c*/ 	.word	0xffffffff


	//   ....[55]....
        /*0250*/ 	.word	0xffffffff


	//   ....[56]....
        /*0254*/ 	.word	0xffffffff


	//   ....[57]....
        /*0258*/ 	.word	0xffffffff


	//   ....[58]....
        /*025c*/ 	.word	0xffffffff


	//   ....[59]....
        /*0260*/ 	.word	0xffffffff


	//   ....[60]....
        /*0264*/ 	.word	0xffffffff


	//   ....[61]....
        /*0268*/ 	.word	0xffffffff


	//   ....[62]....
        /*026c*/ 	.word	0xffffffff


	//   ....[63]....
        /*0270*/ 	.word	0xffffffff


	//   ....[64]....
        /*0274*/ 	.word	0xffffffff


	//   ....[65]....
        /*0278*/ 	.word	0xffffffff


	//   ....[66]....
        /*027c*/ 	.word	0xffffffff


	//   ....[67]....
        /*0280*/ 	.word	0xffffffff


	//   ....[68]....
        /*0284*/ 	.word	0xffffffff


	//   ....[69]....
        /*0288*/ 	.word	0xffffffff


	//   ....[70]....
        /*028c*/ 	.word	0xffffffff


	//   ....[71]....
        /*0290*/ 	.word	0xffffffff


	//   ....[72]....
        /*0294*/ 	.word	0xffffffff


	//   ....[73]....
        /*0298*/ 	.word	0xffffffff


	//   ....[74]....
        /*029c*/ 	.word	0xffffffff


	//   ....[75]....
        /*02a0*/ 	.word	0xffffffff


	//   ....[76]....
        /*02a4*/ 	.word	0xffffffff


	//   ....[77]....
        /*02a8*/ 	.word	0xffffffff


	//   ....[78]....
        /*02ac*/ 	.word	0xffffffff


	//   ....[79]....
        /*02b0*/ 	.word	0xffffffff


	//   ....[80]....
        /*02b4*/ 	.word	0xffffffff


	//   ....[81]....
        /*02b8*/ 	.word	0xffffffff


	//   ....[82]....
        /*02bc*/ 	.word	0xffffffff


	//   ....[83]....
        /*02c0*/ 	.word	0xffffffff


	//   ....[84]....
        /*02c4*/ 	.word	0xffffffff


	//   ....[85]....
        /*02c8*/ 	.word	0xffffffff


	//   ....[86]....
        /*02cc*/ 	.word	0xffffffff


	//   ....[87]....
        /*02d0*/ 	.word	0xffffffff


	//   ....[88]....
        /*02d4*/ 	.word	0xffffffff


	//   ....[89]....
        /*02d8*/ 	.word	0xffffffff


	//   ....[90]....
        /*02dc*/ 	.word	0xffffffff


	//   ....[91]....
        /*02e0*/ 	.word	0xffffffff


	//   ....[92]....
        /*02e4*/ 	.word	0xffffffff


	//   ....[93]....
        /*02e8*/ 	.word	0xffffffff


	//   ....[94]....
        /*02ec*/ 	.word	0xffffffff


	//   ....[95]....
        /*02f0*/ 	.word	0xffffffff


	//   ....[96]....
        /*02f4*/ 	.word	0xffffffff


	//   ....[97]....
        /*02f8*/ 	.word	0xffffffff


	//   ....[98]....
        /*02fc*/ 	.word	0xffffffff


	//   ....[99]....
        /*0300*/ 	.word	0xffffffff


	//   ....[100]....
        /*0304*/ 	.word	0xffffffff


	//   ....[101]....
        /*0308*/ 	.word	0xffffffff


	//   ....[102]....
        /*030c*/ 	.word	0xffffffff


	//   ....[103]....
        /*0310*/ 	.word	0xffffffff


	//   ....[104]....
        /*0314*/ 	.word	0xffffffff


	//   ....[105]....
        /*0318*/ 	.word	0xffffffff


	//   ....[106]....
        /*031c*/ 	.word	0xffffffff


	//   ....[107]....
        /*0320*/ 	.word	0xffffffff


	//   ....[108]....
        /*0324*/ 	.word	0xffffffff


	//   ....[109]....
        /*0328*/ 	.word	0xffffffff


	//   ....[110]....
        /*032c*/ 	.word	0xffffffff


	//   ....[111]....
        /*0330*/ 	.word	0xffffffff


	//   ....[112]....
        /*0334*/ 	.word	0xffffffff


	//   ....[113]....
        /*0338*/ 	.word	0xffffffff


	//   ....[114]....
        /*033c*/ 	.word	0xffffffff


	//   ....[115]....
        /*0340*/ 	.word	0xffffffff


	//   ....[116]....
        /*0344*/ 	.word	0xffffffff


	//   ....[117]....
        /*0348*/ 	.word	0xffffffff


	//   ....[118]....
        /*034c*/ 	.word	0x0500000f


	//   ....[119]....
        /*0350*/ 	.word	0x0500000f


	//   ....[120]....
        /*0354*/ 	.word	0x0500000f


	//   ....[121]....
        /*0358*/ 	.word	0x0500000f


	//   ....[122]....
        /*035c*/ 	.word	0x0500000f


	//   ....[123]....
        /*0360*/ 	.word	0x0500000f


	//   ....[124]....
        /*0364*/ 	.word	0x0500000f


	//   ....[125]....
        /*0368*/ 	.word	0x0500000f


	//   ....[126]....
        /*036c*/ 	.word	0x0500000f


	//   ....[127]....
        /*0370*/ 	.word	0x0500000f


	//   ....[128]....
        /*0374*/ 	.word	0x0500000f


	//   ....[129]....
        /*0378*/ 	.word	0x0500000f


	//   ....[130]....
        /*037c*/ 	.word	0x0500000f


	//   ....[131]....
        /*0380*/ 	.word	0x0500000f


	//   ....[132]....
        /*0384*/ 	.word	0x0500000f


	//   ....[133]....
        /*0388*/ 	.word	0x0500000f


	//   ....[134]....
        /*038c*/ 	.word	0x0500000f


	//   ....[135]....
        /*0390*/ 	.word	0x0500000f


	//   ....[136]....
        /*0394*/ 	.word	0x0500000f


	//   ....[137]....
        /*0398*/ 	.word	0x0500000f


	//   ....[138]....
        /*039c*/ 	.word	0x0500000f


	//   ....[139]....
        /*03a0*/ 	.word	0x0500000f


	//   ....[140]....
        /*03a4*/ 	.word	0x0500000f


	//   ....[141]....
        /*03a8*/ 	.word	0x0500000f


	//   ....[142]....
        /*03ac*/ 	.word	0x0500000f


	//   ....[143]....
        /*03b0*/ 	.word	0x0500000f


	//   ....[144]....
        /*03b4*/ 	.word	0x0500000f


	//   ....[145]....
        /*03b8*/ 	.word	0x0500000f


	//   ....[146]....
        /*03bc*/ 	.word	0x0500000f


	//   ....[147]....
        /*03c0*/ 	.word	0x0500000f


	//   ....[148]....
        /*03c4*/ 	.word	0x0500000f


	//   ....[149]....
        /*03c8*/ 	.word	0x0500000f


	//   ....[150]....
        /*03cc*/ 	.word	0x0500000f


	//   ....[151]....
        /*03d0*/ 	.word	0x0500000f


	//   ....[152]....
        /*03d4*/ 	.word	0x0500000f


	//   ....[153]....
        /*03d8*/ 	.word	0x0500000f


	//   ....[154]....
        /*03dc*/ 	.word	0x0500000f


	//   ....[155]....
        /*03e0*/ 	.word	0x0500000f


	//   ....[156]....
        /*03e4*/ 	.word	0x0500000f


	//   ....[157]....
        /*03e8*/ 	.word	0x0500000f


	//   ....[158]....
        /*03ec*/ 	.word	0x0500000f


	//   ....[159]....
        /*03f0*/ 	.word	0x0500000f


	//   ....[160]....
        /*03f4*/ 	.word	0x0500000f


	//   ....[161]....
        /*03f8*/ 	.word	0x0500000f


	//   ....[162]....
        /*03fc*/ 	.word	0x0500000f


	//   ....[163]....
        /*0400*/ 	.word	0x0500000f


	//   ....[164]....
        /*0404*/ 	.word	0x0500000f


	//   ....[165]....
        /*0408*/ 	.word	0x0500000f


	//   ....[166]....
        /*040c*/ 	.word	0x0500000f


	//   ....[167]....
        /*0410*/ 	.word	0x0500000f


	//   ....[168]....
        /*0414*/ 	.word	0x0500000f


	//   ....[169]....
        /*0418*/ 	.word	0x0500000f


	//   ....[170]....
        /*041c*/ 	.word	0x0500000f


	//   ....[171]....
        /*0420*/ 	.word	0x0500000f


	//   ....[172]....
        /*0424*/ 	.word	0x0500000f


	//   ....[173]....
        /*0428*/ 	.word	0x0500000f


	//   ....[174]....
        /*042c*/ 	.word	0x0500000f


	//   ....[175]....
        /*0430*/ 	.word	0x0500000f


	//   ....[176]....
        /*0434*/ 	.word	0x0500000f


	//----- nvinfo : EIATTR_COOP_GROUP_INSTR_OFFSETS
	.align		4
.L_1004:
        /*0438*/ 	.byte	0x04, 0x28
        /*043a*/ 	.short	(.L_1006 - .L_1005)


	//   ....[0]....
.L_1005:
        /*043c*/ 	.word	0x00000070


	//   ....[1]....
        /*0440*/ 	.word	0x000000b0


	//   ....[2]....
        /*0444*/ 	.word	0x00000290


	//   ....[3]....
        /*0448*/ 	.word	0x000003f0


	//   ....[4]....
        /*044c*/ 	.word	0x00000510


	//   ....[5]....
        /*0450*/ 	.word	0x00000670


	//   ....[6]....
        /*0454*/ 	.word	0x000019e0


	//   ....[7]....
        /*0458*/ 	.word	0x00003780


	//   ....[8]....
        /*045c*/ 	.word	0x00003ef0


	//   ....[9]....
        /*0460*/ 	.word	0x00003f60


	//   ....[10]....
        /*0464*/ 	.word	0x00004520


	//   ....[11]....
        /*0468*/ 	.word	0x000045f0


	//   ....[12]....
        /*046c*/ 	.word	0x00004a40


	//   ....[13]....
        /*0470*/ 	.word	0x00004ac0


	//   ....[14]....
        /*0474*/ 	.word	0x00005310


	//   ....[15]....
        /*0478*/ 	.word	0x00005920


	//   ....[16]....
        /*047c*/ 	.word	0x00005ec0


	//   ....[17]....
        /*0480*/ 	.word	0x00005ed0


	//   ....[18]....
        /*0484*/ 	.word	0x00005f60


	//   ....[19]....
        /*0488*/ 	.word	0x00006330


	//   ....[20]....
        /*048c*/ 	.word	0x000064b0


	//   ....[21]....
        /*0490*/ 	.word	0x00007630


	//   ....[22]....
        /*0494*/ 	.word	0x00007e30


	//   ....[23]....
        /*0498*/ 	.word	0x00007ed0


	//   ....[24]....
        /*049c*/ 	.word	0x000081e0


	//   ....[25]....
        /*04a0*/ 	.word	0x000083b0


	//   ....[26]....
        /*04a4*/ 	.word	0x00009350


	//   ....[27]....
        /*04a8*/ 	.word	0x00009420


	//   ....[28]....
        /*04ac*/ 	.word	0x00009460


	//   ....[29]....
        /*04b0*/ 	.word	0x00009500


	//   ....[30]....
        /*04b4*/ 	.word	0x00009530


	//   ....[31]....
        /*04b8*/ 	.word	0x0000ae40


	//   ....[32]....
        /*04bc*/ 	.word	0x0000b470


	//   ....[33]....
        /*04c0*/ 	.word	0x0000b4a0


	//   ....[34]....
        /*04c4*/ 	.word	0x0000b4c0


	//   ....[35]....
        /*04c8*/ 	.word	0x0000b4e0


	//   ....[36]....
        /*04cc*/ 	.word	0x0000bb60


	//   ....[37]....
        /*04d0*/ 	.word	0x0000bb80


	//   ....[38]....
        /*04d4*/ 	.word	0x0000bdb0


	//   ....[39]....
        /*04d8*/ 	.word	0x0000bdd0


	//   ....[40]....
        /*04dc*/ 	.word	0x0000c9a0


	//   ....[41]....
        /*04e0*/ 	.word	0x0000c9c0


	//   ....[42]....
        /*04e4*/ 	.word	0x0000cbf0


	//   ....[43]....
        /*04e8*/ 	.word	0x0000cc10


	//   ....[44]....
        /*04ec*/ 	.word	0x0000ced0


	//   ....[45]....
        /*04f0*/ 	.word	0x0000d080


	//   ....[46]....
        /*04f4*/ 	.word	0x0000d0b0


	//   ....[47]....
        /*04f8*/ 	.word	0x0000d0e0


	//   ....[48]....
        /*04fc*/ 	.word	0x0000d110


	//   ....[49]....
        /*0500*/ 	.word	0x0000d140


	//   ....[50]....
        /*0504*/ 	.word	0x0000d170


	//   ....[51]....
        /*0508*/ 	.word	0x0000d2c0


	//   ....[52]....
        /*050c*/ 	.word	0x0000d2f0


	//   ....[53]....
        /*0510*/ 	.word	0x0000d320


	//   ....[54]....
        /*0514*/ 	.word	0x0000d350


	//   ....[55]....
        /*0518*/ 	.word	0x0000d380


	//   ....[56]....
        /*051c*/ 	.word	0x0000d3b0


	//   ....[57]....
        /*0520*/ 	.word	0x0000d440


	//   ....[58]....
        /*0524*/ 	.word	0x0000d4a0


	//   ....[59]....
        /*0528*/ 	.word	0x0000d530


	//   ....[60]....
        /*052c*/ 	.word	0x0000ef60


	//   ....[61]....
        /*0530*/ 	.word	0x0000ef80


	//   ....[62]....
        /*0534*/ 	.word	0x0000f010


	//   ....[63]....
        /*0538*/ 	.word	0x0000f030


	//   ....[64]....
        /*053c*/ 	.word	0x0000f0b0


	//   ....[65]....
        /*0540*/ 	.word	0x0000f0d0


	//   ....[66]....
        /*0544*/ 	.word	0x0000f0e0


	//   ....[67]....
        /*0548*/ 	.word	0x0000f0f0


	//   ....[68]....
        /*054c*/ 	.word	0x0000f870


	//   ....[69]....
        /*0550*/ 	.word	0x0000f8a0


	//   ....[70]....
        /*0554*/ 	.word	0x0000f940


	//   ....[71]....
        /*0558*/ 	.word	0x0000f960


	//   ....[72]....
        /*055c*/ 	.word	0x0000f9e0


	//   ....[73]....
        /*0560*/ 	.word	0x0000fa00


	//   ....[74]....
        /*0564*/ 	.word	0x0000fa10


	//   ....[75]....
        /*0568*/ 	.word	0x0000fa20


	//   ....[76]....
        /*056c*/ 	.word	0x0000fec0


	//   ....[77]....
        /*0570*/ 	.word	0x0000ff80


	//   ....[78]....
        /*0574*/ 	.word	0x000100d0


	//   ....[79]....
        /*0578*/ 	.word	0x00010110


	//   ....[80]....
        /*057c*/ 	.word	0x00010120


	//   ....[81]....
        /*0580*/ 	.word	0x00010130


	//   ....[82]....
        /*0584*/ 	.word	0x00010280


	//   ....[83]....
        /*0588*/ 	.word	0x000103d0


	//   ....[84]....
        /*058c*/ 	.word	0x00010be0


	//   ....[85]....
        /*0590*/ 	.word	0x00010c00


	//   ....[86]....
        /*0594*/ 	.word	0x00010c50


	//   ....[87]....
        /*0598*/ 	.word	0x00010c60


	//   ....[88]....
        /*059c*/ 	.word	0x00010ca0


	//   ....[89]....
        /*05a0*/ 	.word	0x00010cb0


	//   ....[90]....
        /*05a4*/ 	.word	0x00010cc0


	//   ....[91]....
        /*05a8*/ 	.word	0x00010d00


	//   ....[92]....
        /*05ac*/ 	.word	0x00011020


	//   ....[93]....
        /*05b0*/ 	.word	0x00011060


	//   ....[94]....
        /*05b4*/ 	.word	0x00011080


	//   ....[95]....
        /*05b8*/ 	.word	0x000110a0


	//   ....[96]....
        /*05bc*/ 	.word	0x000110d0


	//   ....[97]....
        /*05c0*/ 	.word	0x000110f0


	//   ....[98]....
        /*05c4*/ 	.word	0x000111f0


	//   ....[99]....
        /*05c8*/ 	.word	0x00011340


	//   ....[100]....
        /*05cc*/ 	.word	0x00011940


	//   ....[101]....
        /*05d0*/ 	.word	0x00011990


	//   ....[102]....
        /*05d4*/ 	.word	0x000119c0


	//   ....[103]....
        /*05d8*/ 	.word	0x000119f0


	//   ....[104]....
        /*05dc*/ 	.word	0x00011a00


	//   ....[105]....
        /*05e0*/ 	.word	0x00011a30


	//   ....[106]....
        /*05e4*/ 	.word	0x00011a60


	//   ....[107]....
        /*05e8*/ 	.word	0x00011a90


	//   ....[108]....
        /*05ec*/ 	.word	0x00011c10


	//   ....[109]....
        /*05f0*/ 	.word	0x00011c40


	//   ....[110]....
        /*05f4*/ 	.word	0x00011c70


	//   ....[111]....
        /*05f8*/ 	.word	0x00011ca0


	//   ....[112]....
        /*05fc*/ 	.word	0x00011cd0


	//   ....[113]....
        /*0600*/ 	.word	0x00011d00


	//   ....[114]....
        /*0604*/ 	.word	0x00011dc0


	//   ....[115]....
        /*0608*/ 	.word	0x00011de0


	//   ....[116]....
        /*060c*/ 	.word	0x00011e50


	//   ....[117]....
        /*0610*/ 	.word	0x000124f0


	//   ....[118]....
        /*0614*/ 	.word	0x00012b40


	//   ....[119]....
        /*0618*/ 	.word	0x00012c30


	//   ....[120]....
        /*061c*/ 	.word	0x00012cd0


	//   ....[121]....
        /*0620*/ 	.word	0x00012d30


	//   ....[122]....
        /*0624*/ 	.word	0x00012e20


	//   ....[123]....
        /*0628*/ 	.word	0x00012e90


	//   ....[124]....
        /*062c*/ 	.word	0x00012f80


	//   ....[125]....
        /*0630*/ 	.word	0x00012ff0


	//   ....[126]....
        /*0634*/ 	.word	0x00013090


	//   ....[127]....
        /*0638*/ 	.word	0x00013180


	//   ....[128]....
        /*063c*/ 	.word	0x000131f0


	//   ....[129]....
        /*0640*/ 	.word	0x00013250


	//   ....[130]....
        /*0644*/ 	.word	0x00013340


	//   ....[131]....
        /*0648*/ 	.word	0x000133a0


	//   ....[132]....
        /*064c*/ 	.word	0x000134a0


	//   ....[133]....
        /*0650*/ 	.word	0x00013500


	//   ....[134]....
        /*0654*/ 	.word	0x000135a0


	//   ....[135]....
        /*0658*/ 	.word	0x00013720


	//   ....[136]....
        /*065c*/ 	.word	0x00013810


	//   ....[137]....
        /*0660*/ 	.word	0x00013aa0


	//   ....[138]....
        /*0664*/ 	.word	0x00013af0


	//   ....[139]....
        /*0668*/ 	.word	0x00013cc0


	//   ....[140]....
        /*066c*/ 	.word	0x00013d10


	//   ....[141]....
        /*0670*/ 	.word	0x00013ee0


	//   ....[142]....
        /*0674*/ 	.word	0x00013f30


	//   ....[143]....
        /*0678*/ 	.word	0x00014020


	//   ....[144]....
        /*067c*/ 	.word	0x000140c0


	//   ....[145]....
        /*0680*/ 	.word	0x00014120


	//   ....[146]....
        /*0684*/ 	.word	0x000141d0


	//   ....[147]....
        /*0688*/ 	.word	0x00014230


	//   ....[148]....
        /*068c*/ 	.word	0x000142e0


	//   ....[149]....
        /*0690*/ 	.word	0x00014340


	//   ....[150]....
        /*0694*/ 	.word	0x000143f0


	//   ....[151]....
        /*0698*/ 	.word	0x000144e0


	//   ....[152]....
        /*069c*/ 	.word	0x000145b0


	//   ....[153]....
        /*06a0*/ 	.word	0x000146d0


	//   ....[154]....
        /*06a4*/ 	.word	0x000147d0


	//   ....[155]....
        /*06a8*/ 	.word	0x00014900


	//   ....[156]....
        /*06ac*/ 	.word	0x000149e0


	//   ....[157]....
        /*06b0*/ 	.word	0x00014ae0


	//   ....[158]....
        /*06b4*/ 	.word	0x00014bc0


	//   ....[159]....
        /*06b8*/ 	.word	0x00014c50


	//   ....[160]....
        /*06bc*/ 	.word	0x00014cf0


	//   ....[161]....
        /*06c0*/ 	.word	0x00014e10


	//   ....[162]....
        /*06c4*/ 	.word	0x00014e80


	//   ....[163]....
        /*06c8*/ 	.word	0x00014ef0


	//   ....[164]....
        /*06cc*/ 	.word	0x00014f60


	//   ....[165]....
        /*06d0*/ 	.word	0x00014fd0


	//   ....[166]....
        /*06d4*/ 	.word	0x00015050


	//   ....[167]....
        /*06d8*/ 	.word	0x000150e0


	//   ....[168]....
        /*06dc*/ 	.word	0x00015170


	//   ....[169]....
        /*06e0*/ 	.word	0x000151e0


	//   ....[170]....
        /*06e4*/ 	.word	0x00015250


	//   ....[171]....
        /*06e8*/ 	.word	0x000152c0


	//   ....[172]....
        /*06ec*/ 	.word	0x00015340


	//   ....[173]....
        /*06f0*/ 	.word	0x000153b0


	//   ....[174]....
        /*06f4*/ 	.word	0x00015450


	//   ....[175]....
        /*06f8*/ 	.word	0x000154e0


	//   ....[176]....
        /*06fc*/ 	.word	0x00015600


	//----- nvinfo : EIATTR_REG_RECONFIG
	.align		4
.L_1006:
        /*0700*/ 	.byte	0x01, 0x54
	.zero		2


	//----- nvinfo : EIATTR_SYSCALL_OFFSETS
	.align		4
        /*0704*/ 	.byte	0x04, 0x46
        /*0706*/ 	.short	(.L_1008 - .L_1007)


	//   ....[0]....
.L_1007:
        /*0708*/ 	.word	0x00003950


	//   ....[1]....
        /*070c*/ 	.word	0x0000e3c0


	//   ....[2]....
        /*0710*/ 	.word	0x0000e510


	//   ....[3]....
        /*0714*/ 	.word	0x0000e600


	//   ....[4]....
        /*0718*/ 	.word	0x0000f510


	//----- nvinfo : EIATTR_MBARRIER_INSTR_OFFSETS
	.align		4
.L_1008:
        /*071c*/ 	.byte	0x04, 0x39
        /*071e*/ 	.short	(.L_1010 - .L_1009)


	//   ....[0]....
.L_1009:
        /*0720*/ 	.word	0x00000180
        /*0724*/ 	.word	0x000000ff
        /*0728*/ 	.word	0x00028c00
        /*072c*/ 	.short	0x0100
        /*072e*/ 	.byte	0x08
	.zero		1


	//   ....[1]....
        /*0730*/ 	.word	0x00000190
        /*0734*/ 	.word	0x000000ff
        /*0738*/ 	.word	0x00028c20
        /*073c*/ 	.short	0x0100
        /*073e*/ 	.byte	0x08
	.zero		1


	//   ....[2]....
        /*0740*/ 	.word	0x00000240
        /*0744*/ 	.word	0x000000ff
        /*0748*/ 	.word	0x00028c30
        /*074c*/ 	.short	0x0100
        /*074e*/ 	.byte	0x06
	.zero		1


	//   ....[3]....
        /*0750*/ 	.word	0x00000250
        /*0754*/ 	.word	0x000000ff
        /*0758*/ 	.word	0x00028c40
        /*075c*/ 	.short	0x0100
        /*075e*/ 	.byte	0x06
	.zero		1


	//   ....[4]....
        /*0760*/ 	.word	0x00000260
        /*0764*/ 	.word	0x000000ff
        /*0768*/ 	.word	0x00028c38
        /*076c*/ 	.short	0x0100
        /*076e*/ 	.byte	0x06
	.zero		1


	//   ....[5]....
        /*0770*/ 	.word	0x00000270
        /*0774*/ 	.word	0x000000ff
        /*0778*/ 	.word	0x00028c48
        /*077c*/ 	.short	0x0100
        /*077e*/ 	.byte	0x06
	.zero		1


	//   ....[6]....
        /*0780*/ 	.word	0x000003a0
        /*0784*/ 	.word	0x000000ff
        /*0788*/ 	.word	0x00028c50
        /*078c*/ 	.short	0x0100
        /*078e*/ 	.byte	0x08
	.zero		1


	//   ....[7]....
        /*0790*/ 	.word	0x000003b0
        /*0794*/ 	.word	0x000000ff
        /*0798*/ 	.word	0x00028c60
        /*079c*/ 	.short	0x0100
        /*079e*/ 	.byte	0x08
	.zero		1


	//   ....[8]....
        /*07a0*/ 	.word	0x000003c0
        /*07a4*/ 	.word	0x000000ff
        /*07a8*/ 	.word	0x00028c58
        /*07ac*/ 	.short	0x0100
        /*07ae*/ 	.byte	0x08
	.zero		1


	//   ....[9]....
        /*07b0*/ 	.word	0x000003d0
        /*07b4*/ 	.word	0x000000ff
        /*07b8*/ 	.word	0x00028c68
        /*07bc*/ 	.short	0x0100
        /*07be*/ 	.byte	0x08
	.zero		1


	//   ....[10]....
        /*07c0*/ 	.word	0x000004c0
        /*07c4*/ 	.word	0x000000ff
        /*07c8*/ 	.word	0x00028c70
        /*07cc*/ 	.short	0x0100
        /*07ce*/ 	.byte	0x06
	.zero		1


	//   ....[11]....
        /*07d0*/ 	.word	0x000004d0
        /*07d4*/ 	.word	0x000000ff
        /*07d8*/ 	.word	0x00028c80
        /*07dc*/ 	.short	0x0100
        /*07de*/ 	.byte	0x06
	.zero		1


	//   ....[12]....
        /*07e0*/ 	.word	0x000004e0
        /*07e4*/ 	.word	0x000000ff
        /*07e8*/ 	.word	0x00028c78
        /*07ec*/ 	.short	0x0100
        /*07ee*/ 	.byte	0x06
	.zero		1


	//   ....[13]....
        /*07f0*/ 	.word	0x000004f0
        /*07f4*/ 	.word	0x000000ff
        /*07f8*/ 	.word	0x00028c88
        /*07fc*/ 	.short	0x0100
        /*07fe*/ 	.byte	0x06
	.zero		1


	//   ....[14]....
        /*0800*/ 	.word	0x00000620
        /*0804*/ 	.word	0x000000ff
        /*0808*/ 	.word	0x00028c90
        /*080c*/ 	.short	0x0100
        /*080e*/ 	.byte	0x08
	.zero		1


	//   ....[15]....
        /*0810*/ 	.word	0x00000630
        /*0814*/ 	.word	0x000000ff
        /*0818*/ 	.word	0x00028ca0
        /*081c*/ 	.short	0x0100
        /*081e*/ 	.byte	0x08
	.zero		1


	//   ....[16]....
        /*0820*/ 	.word	0x00000640
        /*0824*/ 	.word	0x000000ff
        /*0828*/ 	.word	0x00028c98
        /*082c*/ 	.short	0x0100
        /*082e*/ 	.byte	0x08
	.zero		1


	//   ....[17]....
        /*0830*/ 	.word	0x00000650
        /*0834*/ 	.word	0x000000ff
        /*0838*/ 	.word	0x00028ca8
        /*083c*/ 	.short	0x0100
        /*083e*/ 	.byte	0x08
	.zero		1


	//   ....[18]....
        /*0840*/ 	.word	0x00000790
        /*0844*/ 	.word	0x000000ff
        /*0848*/ 	.word	0x00028cb0
        /*084c*/ 	.short	0x0100
        /*084e*/ 	.byte	0x08
	.zero		1


	//   ....[19]....
        /*0850*/ 	.word	0x000007a0
        /*0854*/ 	.word	0x000000ff
        /*0858*/ 	.word	0x00028cc0
        /*085c*/ 	.short	0x0100
        /*085e*/ 	.byte	0x08
	.zero		1


	//   ....[20]....
        /*0860*/ 	.word	0x000007b0
        /*0864*/ 	.word	0x000000ff
        /*0868*/ 	.word	0x00028cb8
        /*086c*/ 	.short	0x0100
        /*086e*/ 	.byte	0x08
	.zero		1


	//   ....[21]....
        /*0870*/ 	.word	0x000007c0
        /*0874*/ 	.word	0x000000ff
        /*0878*/ 	.word	0x00028cc8
        /*087c*/ 	.short	0x0100
        /*087e*/ 	.byte	0x08
	.zero		1


	//   ....[22]....
        /*0880*/ 	.word	0x00001af0
        /*0884*/ 	.word	0x000000ff
        /*0888*/ 	.word	0x00028c50
        /*088c*/ 	.short	0x010a
        /*088e*/ 	.byte	0x15
	.zero		1


	//   ....[23]....
        /*0890*/ 	.word	0x00001da0
        /*0894*/ 	.word	0x000000ff
        /*0898*/ 	.word	0x00000000
        /*089c*/ 	.short	0x0101
        /*089e*/ 	.byte	0x06
	.zero		1


	//   ....[24]....
        /*08a0*/ 	.word	0x000026f0
        /*08a4*/ 	.word	0x000000ff
        /*08a8*/ 	.word	0x00028c50
        /*08ac*/ 	.short	0x010a
        /*08ae*/ 	.byte	0x15
	.zero		1


	//   ....[25]....
        /*08b0*/ 	.word	0x00002730
        /*08b4*/ 	.word	0x000000ff
        /*08b8*/ 	.word	0x00028c50
        /*08bc*/ 	.short	0x010a
        /*08be*/ 	.byte	0x15
	.zero		1


	//   ....[26]....
        /*08c0*/ 	.word	0x00002910
        /*08c4*/ 	.word	0x000000ff
        /*08c8*/ 	.word	0x00000000
        /*08cc*/ 	.short	0x0101
        /*08ce*/ 	.byte	0x06
	.zero		1


	//   ....[27]....
        /*08d0*/ 	.word	0x000039d0
        /*08d4*/ 	.word	0x000000ff
        /*08d8*/ 	.word	0x00028c00
        /*08dc*/ 	.short	0x010a
        /*08de*/ 	.byte	0x29
	.zero		1


	//   ....[28]....
        /*08e0*/ 	.word	0x00003a50
        /*08e4*/ 	.word	0x00000007
        /*08e8*/ 	.word	0x00028c30
        /*08ec*/ 	.short	0x010a
        /*08ee*/ 	.byte	0x3f
	.zero		1


	//   ....[29]....
        /*08f0*/ 	.word	0x00003a90
        /*08f4*/ 	.word	0x00000007
        /*08f8*/ 	.word	0x00028c30
        /*08fc*/ 	.short	0x010a
        /*08fe*/ 	.byte	0x3f
	.zero		1


	//   ....[30]....
        /*0900*/ 	.word	0x000045c0
        /*0904*/ 	.word	0x000000ff
        /*0908*/ 	.word	0x00000000
        /*090c*/ 	.short	0x0101
        /*090e*/ 	.byte	0x06
	.zero		1


	//   ....[31]....
        /*0910*/ 	.word	0x000050d0
        /*0914*/ 	.word	0x00000007
        /*0918*/ 	.word	0x00028c50
        /*091c*/ 	.short	0x010a
        /*091e*/ 	.byte	0x3f
	.zero		1


	//   ....[32]....
        /*0920*/ 	.word	0x00005110
        /*0924*/ 	.word	0x00000007
        /*0928*/ 	.word	0x00028c50
        /*092c*/ 	.short	0x010a
        /*092e*/ 	.byte	0x3f
	.zero		1


	//   ....[33]....
        /*0930*/ 	.word	0x00005410
        /*0934*/ 	.word	0x000000ff
        /*0938*/ 	.word	0x00000000
        /*093c*/ 	.short	0x0101
        /*093e*/ 	.byte	0x06
	.zero		1


	//   ....[34]....
        /*0940*/ 	.word	0x00005580
        /*0944*/ 	.word	0x000000ff
        /*0948*/ 	.word	0x00028c30
        /*094c*/ 	.short	0x010a
        /*094e*/ 	.byte	0x17
	.zero		1


	//   ....[35]....
        /*0950*/ 	.word	0x000055c0
        /*0954*/ 	.word	0x000000ff
        /*0958*/ 	.word	0x00028c30
        /*095c*/ 	.short	0x010a
        /*095e*/ 	.byte	0x17
	.zero		1


	//   ....[36]....
        /*0960*/ 	.word	0x00005b50
        /*0964*/ 	.word	0x000000ff
        /*0968*/ 	.word	0x00000000
        /*096c*/ 	.short	0x0101
        /*096e*/ 	.byte	0x06
	.zero		1


	//   ....[37]....
        /*0970*/ 	.word	0x000073f0
        /*0974*/ 	.word	0x000000ff
        /*0978*/ 	.word	0x00028c50
        /*097c*/ 	.short	0x010a
        /*097e*/ 	.byte	0x17
	.zero		1


	//   ....[38]....
        /*0980*/ 	.word	0x00007430
        /*0984*/ 	.word	0x000000ff
        /*0988*/ 	.word	0x00028c50
        /*098c*/ 	.short	0x010a
        /*098e*/ 	.byte	0x17
	.zero		1


	//   ....[39]....
        /*0990*/ 	.word	0x000076f0
        /*0994*/ 	.word	0x000000ff
        /*0998*/ 	.word	0x00000000
        /*099c*/ 	.short	0x0101
        /*099e*/ 	.byte	0x17
	.zero		1


	//   ....[40]....
        /*09a0*/ 	.word	0x00007820
        /*09a4*/ 	.word	0x000000ff
        /*09a8*/ 	.word	0x00028c30
        /*09ac*/ 	.short	0x010a
        /*09ae*/ 	.byte	0x16
	.zero		1


	//   ....[41]....
        /*09b0*/ 	.word	0x00007860
        /*09b4*/ 	.word	0x000000ff
        /*09b8*/ 	.word	0x00028c30
        /*09bc*/ 	.short	0x010a
        /*09be*/ 	.byte	0x16
	.zero		1


	//   ....[42]....
        /*09c0*/ 	.word	0x00007c60
        /*09c4*/ 	.word	0x000000ff
        /*09c8*/ 	.word	0x00000000
        /*09cc*/ 	.short	0x0101
        /*09ce*/ 	.byte	0x06
	.zero		1


	//   ....[43]....
        /*09d0*/ 	.word	0x00009110
        /*09d4*/ 	.word	0x000000ff
        /*09d8*/ 	.word	0x00028c50
        /*09dc*/ 	.short	0x010a
        /*09de*/ 	.byte	0x16
	.zero		1


	//   ....[44]....
        /*09e0*/ 	.word	0x00009150
        /*09e4*/ 	.word	0x000000ff
        /*09e8*/ 	.word	0x00028c50
        /*09ec*/ 	.short	0x010a
        /*09ee*/ 	.byte	0x16
	.zero		1


	//   ....[45]....
        /*09f0*/ 	.word	0x00009400
        /*09f4*/ 	.word	0x000000ff
        /*09f8*/ 	.word	0x00000000
        /*09fc*/ 	.short	0x0101
        /*09fe*/ 	.byte	0x16
	.zero		1


	//   ....[46]....
        /*0a00*/ 	.word	0x0000bb70
        /*0a04*/ 	.word	0x000000ff
        /*0a08*/ 	.word	0x00000000
        /*0a0c*/ 	.short	0x0101
        /*0a0e*/ 	.byte	0x04
	.zero		1


	//   ....[47]....
        /*0a10*/ 	.word	0x0000ed20
        /*0a14*/ 	.word	0x0000001b
        /*0a18*/ 	.word	0x00028c40
        /*0a1c*/ 	.short	0x010a
        /*0a1e*/ 	.byte	0x3f
	.zero		1


	//   ....[48]....
        /*0a20*/ 	.word	0x0000f1f0
        /*0a24*/ 	.word	0x0000001b
        /*0a28*/ 	.word	0x00028c30
        /*0a2c*/ 	.short	0x0107
        /*0a2e*/ 	.byte	0x3f
	.zero		1


	//   ....[49]....
        /*0a30*/ 	.word	0x0000f2d0
        /*0a34*/ 	.word	0x0000001b
        /*0a38*/ 	.word	0x00028c30
        /*0a3c*/ 	.short	0x0101
        /*0a3e*/ 	.byte	0x3f
	.zero		1


	//   ....[50]....
        /*0a40*/ 	.word	0x0000fb20
        /*0a44*/ 	.word	0x00000017
        /*0a48*/ 	.word	0x00028c00
        /*0a4c*/ 	.short	0x0107
        /*0a4e*/ 	.byte	0x3f
	.zero		1


	//   ....[51]....
        /*0a50*/ 	.word	0x0000fc10
        /*0a54*/ 	.word	0x00000017
        /*0a58*/ 	.word	0x00028c00
        /*0a5c*/ 	.short	0x0101
        /*0a5e*/ 	.byte	0x3f
	.zero		1


	//   ....[52]....
        /*0a60*/ 	.word	0x0000fc30
        /*0a64*/ 	.word	0x00000017
        /*0a68*/ 	.word	0x00028c20
        /*0a6c*/ 	.short	0x010a
        /*0a6e*/ 	.byte	0x3f
	.zero		1


	//   ....[53]....
        /*0a70*/ 	.word	0x0000fcc0
        /*0a74*/ 	.word	0x0000001b
        /*0a78*/ 	.word	0x00028c60
        /*0a7c*/ 	.short	0x010a
        /*0a7e*/ 	.byte	0x3f
	.zero		1


	//   ....[54]....
        /*0a80*/ 	.word	0x000105f0
        /*0a84*/ 	.word	0x0000001b
        /*0a88*/ 	.word	0x00028c50
        /*0a8c*/ 	.short	0x0107
        /*0a8e*/ 	.byte	0x3f
	.zero		1


	//   ....[55]....
        /*0a90*/ 	.word	0x000106c0
        /*0a94*/ 	.word	0x0000001b
        /*0a98*/ 	.word	0x00028c50
        /*0a9c*/ 	.short	0x0101
        /*0a9e*/ 	.byte	0x3f
	.zero		1


	//   ....[56]....
        /*0aa0*/ 	.word	0x00010a40
        /*0aa4*/ 	.word	0x00000006
        /*0aa8*/ 	.word	0x00028c40
        /*0aac*/ 	.short	0x010a
        /*0aae*/ 	.byte	0x3f
	.zero		1


	//   ....[57]....
        /*0ab0*/ 	.word	0x00010d80
        /*0ab4*/ 	.word	0x00000006
        /*0ab8*/ 	.word	0x00028c30
        /*0abc*/ 	.short	0x0107
        /*0abe*/ 	.byte	0x3f
	.zero		1


	//   ....[58]....
        /*0ac0*/ 	.word	0x00010e40
        /*0ac4*/ 	.word	0x00000006
        /*0ac8*/ 	.word	0x00028c30
        /*0acc*/ 	.short	0x0101
        /*0ace*/ 	.byte	0x3f
	.zero		1


	//   ....[59]....
        /*0ad0*/ 	.word	0x00010e70
        /*0ad4*/ 	.word	0x00000006
        /*0ad8*/ 	.word	0x00028c60
        /*0adc*/ 	.short	0x010a
        /*0ade*/ 	.byte	0x3f
	.zero		1


	//   ....[60]....
        /*0ae0*/ 	.word	0x00011540
        /*0ae4*/ 	.word	0x00000006
        /*0ae8*/ 	.word	0x00028c50
        /*0aec*/ 	.short	0x0107
        /*0aee*/ 	.byte	0x3f
	.zero		1


	//   ....[61]....
        /*0af0*/ 	.word	0x00011600
        /*0af4*/ 	.word	0x00000006
        /*0af8*/ 	.word	0x00028c50
        /*0afc*/ 	.short	0x0101
        /*0afe*/ 	.byte	0x3f
	.zero		1


	//   ....[62]....
        /*0b00*/ 	.word	0x00012470
        /*0b04*/ 	.word	0x00000005
        /*0b08*/ 	.word	0x00028c20
        /*0b0c*/ 	.short	0x010a
        /*0b0e*/ 	.byte	0x3f
	.zero		1


	//   ....[63]....
        /*0b10*/ 	.word	0x000125f0
        /*0b14*/ 	.word	0x00000003
        /*0b18*/ 	.word	0x00028c40
        /*0b1c*/ 	.short	0x010a
        /*0b1e*/ 	.byte	0x3f
	.zero		1


	//   ....[64]....
        /*0b20*/ 	.word	0x00012690
        /*0b24*/ 	.word	0x00000005
        /*0b28*/ 	.word	0x00028c40
        /*0b2c*/ 	.short	0x010a
        /*0b2e*/ 	.byte	0x3f
	.zero		1


	//   ....[65]....
        /*0b30*/ 	.word	0x000126d0
        /*0b34*/ 	.word	0x00000003
        /*0b38*/ 	.word	0x00028c60
        /*0b3c*/ 	.short	0x010a
        /*0b3e*/ 	.byte	0x3f
	.zero		1


	//   ....[66]....
        /*0b40*/ 	.word	0x00012710
        /*0b44*/ 	.word	0x00000005
        /*0b48*/ 	.word	0x00028c60
        /*0b4c*/ 	.short	0x010a
        /*0b4e*/ 	.byte	0x3f
	.zero		1


	//   ....[67]....
        /*0b50*/ 	.word	0x00012780
        /*0b54*/ 	.word	0x00000004
        /*0b58*/ 	.word	0x00028c50
        /*0b5c*/ 	.short	0x010a
        /*0b5e*/ 	.byte	0x3f
	.zero		1


	//   ....[68]....
        /*0b60*/ 	.word	0x000127e0
        /*0b64*/ 	.word	0x00000004
        /*0b68*/ 	.word	0x00028c50
        /*0b6c*/ 	.short	0x010a
        /*0b6e*/ 	.byte	0x3f
	.zero		1


	//   ....[69]....
        /*0b70*/ 	.word	0x00012840
        /*0b74*/ 	.word	0x00000003
        /*0b78*/ 	.word	0x00028c00
        /*0b7c*/ 	.short	0x010a
        /*0b7e*/ 	.byte	0x3f
	.zero		1


	//   ....[70]....
        /*0b80*/ 	.word	0x00012890
        /*0b84*/ 	.word	0x00000007
        /*0b88*/ 	.word	0x00028c30
        /*0b8c*/ 	.short	0x010a
        /*0b8e*/ 	.byte	0x3f
	.zero		1


	//   ....[71]....
        /*0b90*/ 	.word	0x000128e0
        /*0b94*/ 	.word	0x00000007
        /*0b98*/ 	.word	0x00028c50
        /*0b9c*/ 	.short	0x010a
        /*0b9e*/ 	.byte	0x3f
	.zero		1


	//   ....[72]....
        /*0ba0*/ 	.word	0x00012940
        /*0ba4*/ 	.word	0x00000006
        /*0ba8*/ 	.word	0x00028c30
        /*0bac*/ 	.short	0x010a
        /*0bae*/ 	.byte	0x3f
	.zero		1


	//   ....[73]....
        /*0bb0*/ 	.word	0x000129a0
        /*0bb4*/ 	.word	0x00000008
        /*0bb8*/ 	.word	0x00028c50
        /*0bbc*/ 	.short	0x010a
        /*0bbe*/ 	.byte	0x3f
	.zero		1


	//   ....[74]....
        /*0bc0*/ 	.word	0x00012a00
        /*0bc4*/ 	.word	0x00000006
        /*0bc8*/ 	.word	0x00028c30
        /*0bcc*/ 	.short	0x010a
        /*0bce*/ 	.byte	0x3f
	.zero		1


	//   ....[75]....
        /*0bd0*/ 	.word	0x00012a60
        /*0bd4*/ 	.word	0x00000008
        /*0bd8*/ 	.word	0x00028c50
        /*0bdc*/ 	.short	0x010a
        /*0bde*/ 	.byte	0x3f
	.zero		1


	//   ....[76]....
        /*0be0*/ 	.word	0x00012b80
        /*0be4*/ 	.word	0x0000001b
        /*0be8*/ 	.word	0x00028c40
        /*0bec*/ 	.short	0x010a
        /*0bee*/ 	.byte	0x3f
	.zero		1


	//   ....[77]....
        /*0bf0*/ 	.word	0x00013620
        /*0bf4*/ 	.word	0x00000017
        /*0bf8*/ 	.word	0x00028c20
        /*0bfc*/ 	.short	0x010a
        /*0bfe*/ 	.byte	0x3f
	.zero		1


	//   ....[78]....
        /*0c00*/ 	.word	0x00013670
        /*0c04*/ 	.word	0x0000001b
        /*0c08*/ 	.word	0x00028c60
        /*0c0c*/ 	.short	0x010a
        /*0c0e*/ 	.byte	0x3f
	.zero		1


	//   ....[79]....
        /*0c10*/ 	.word	0x00013f70
        /*0c14*/ 	.word	0x00000006
        /*0c18*/ 	.word	0x00028c40
        /*0c1c*/ 	.short	0x010a
        /*0c1e*/ 	.byte	0x3f
	.zero		1


	//   ....[80]....
        /*0c20*/ 	.word	0x00014430
        /*0c24*/ 	.word	0x00000006
        /*0c28*/ 	.word	0x00028c60
        /*0c2c*/ 	.short	0x010a
        /*0c2e*/ 	.byte	0x3f
	.zero		1


	//   ....[81]....
        /*0c30*/ 	.word	0x00015520
        /*0c34*/ 	.word	0x00000005
        /*0c38*/ 	.word	0x00028c20
        /*0c3c*/ 	.short	0x010a
        /*0c3e*/ 	.byte	0x3f
	.zero		1


	//   ....[82]....
        /*0c40*/ 	.word	0x000156c0
        /*0c44*/ 	.word	0x00000003
        /*0c48*/ 	.word	0x00028c40
        /*0c4c*/ 	.short	0x010a
        /*0c4e*/ 	.byte	0x3f
	.zero		1


	//   ....[83]....
        /*0c50*/ 	.word	0x00015710
        /*0c54*/ 	.word	0x00000005
        /*0c58*/ 	.word	0x00028c40
        /*0c5c*/ 	.short	0x010a
        /*0c5e*/ 	.byte	0x3f
	.zero		1


	//   ....[84]....
        /*0c60*/ 	.word	0x00015760
        /*0c64*/ 	.word	0x00000003
        /*0c68*/ 	.word	0x00028c60
        /*0c6c*/ 	.short	0x010a
        /*0c6e*/ 	.byte	0x3f
	.zero		1


	//----- nvinfo : EIATTR_NUM_MBARRIERS
	.align		4
.L_1010:
        /*0c70*/ 	.byte	0x03, 0x38
        /*0c72*/ 	.short	0x0016


	//----- nvinfo : EIATTR_EXIT_INSTR_OFFSETS
	.align		4
        /*0c74*/ 	.byte	0x04, 0x1c
        /*0c76*/ 	.short	(.L_1012 - .L_1011)


	//   ....[0]....
.L_1011:
        /*0c78*/ 	.word	0x00000970


	//   ....[1]....
        /*0c7c*/ 	.word	0x0000ce70


	//   ....[2]....
        /*0c80*/ 	.word	0x00012760


	//----- nvinfo : EIATTR_MAX_THREADS
	.align		4
.L_1012:
        /*0c84*/ 	.byte	0x04, 0x05
        /*0c86*/ 	.short	(.L_1014 - .L_1013)
.L_1013:
        /*0c88*/ 	.word	0x00000180
        /*0c8c*/ 	.word	0x00000001
        /*0c90*/ 	.word	0x00000001


	//----- nvinfo : EIATTR_CRS_STACK_SIZE
	.align		4
.L_1014:
        /*0c94*/ 	.byte	0x04, 0x1e
        /*0c96*/ 	.short	(.L_1016 - .L_1015)
.L_1015:
        /*0c98*/ 	.word	0x00000000


	//----- nvinfo : EIATTR_CBANK_PARAM_SIZE
	.align		4
.L_1016:
        /*0c9c*/ 	.byte	0x03, 0x19
        /*0c9e*/ 	.short	0x0af0


	//----- nvinfo : EIATTR_PARAM_CBANK
	.align		4
        /*0ca0*/ 	.byte	0x04, 0x0a
        /*0ca2*/ 	.short	(.L_1018 - .L_1017)
	.align		4
.L_1017:
        /*0ca4*/ 	.word	index@(.nv.constant0._ZN7cutlass13device_kernelIN5flash11enable_sm90INS1_16FlashAttnFwdSm90INS1_25CollectiveMainloopFwdSm90ILi2EN4cute5tupleIJNS5_1CILi1EEES8_S8_EEENS6_IJNS7_ILi64EEESA_SA_EEELi512ENS_6half_tEfNS_4arch4Sm90ELb1ELb0ELb1ELb1ELb1ELb0ELb0ELb0ELb0ELb1ELb0ELb0EEENS1_21CollectiveEpilogueFwdINS6_IJSA_NS7_ILi512EEESA_EEES9_SC_SE_Li256ELb1ELb1ELb0ELb0EEENS1_36VarlenDynamicPersistentTileSchedulerILi64ELi64ELi256ELi128ELb0ELb1ELb1ELb1ELb1ELb1EEEEEEEEEvNT_6ParamsE)
        /*0ca8*/ 	.short	0x0210
        /*0caa*/ 	.short	0x0af0


	//----- nvinfo : EIATTR_SW_WAR
	.align		4
.L_1018:
        /*0cac*/ 	.byte	0x04, 0x36
        /*0cae*/ 	.short	(.L_1020 - .L_1019)
.L_1019:
        /*0cb0*/ 	.word	0x00000008
.L_1020:


//--------------------- .nv.info._ZN7cutlass13device_kernelIN5flash11enable_sm90INS1_16FlashAttnFwdSm90INS1_25CollectiveMainloopFwdSm90ILi2EN4cute5tupleIJNS5_1CILi1EEES8_S8_EEENS6_IJNS7_ILi64EEESA_SA_EEELi512ENS_6half_tEfNS_4arch4Sm90ELb1ELb0ELb1ELb1ELb1ELb1ELb0ELb0ELb0ELb1ELb0ELb0EEENS1_21CollectiveEpilogueFwdINS6_IJSA_NS7_ILi512EEESA_EEES9_SC_SE_Li256ELb1ELb1ELb0ELb0EEENS1_36VarlenDynamicPersistentTileSchedulerILi64ELi64ELi256ELi128ELb0ELb1ELb1ELb1ELb1ELb1EEEEEEEEEvNT_6ParamsE --------------------------
	.section	.nv.info._ZN7cutlass13device_kernelIN5flash11enable_sm90INS1_16FlashAttnFwdSm90INS1_25CollectiveMainloopFwdSm90ILi2EN4cute5tupleIJNS5_1CILi1EEES8_S8_EEENS6_IJNS7_ILi64EEESA_SA_EEELi512ENS_6half_tEfNS_4arch4Sm90ELb1ELb0ELb1ELb1ELb1ELb1ELb0ELb0ELb0ELb1ELb0ELb0EEENS1_21CollectiveEpilogueFwdINS6_IJSA_NS7_ILi512EEESA_EEES9_SC_SE_Li256ELb1ELb1ELb0ELb0EEENS1_36VarlenDynamicPersistentTileSchedulerILi64ELi64ELi256ELi128ELb0ELb1ELb1ELb1ELb1ELb1EEEEEEEEEvNT_6ParamsE,"",@"SHT_CUDA_INFO"
	.sectionflags	@""
	.align	4


	//----- nvinfo : EIATTR_CUDA_API_VERSION
	.align		4
        /*0000*/ 	.byte	0x04, 0x37
        /*0002*/ 	.short	(.L_1022 - .L_1021)
.L_1021:
        /*0004*/ 	.word	0x00000082


	//----- nvinfo : EIATTR_KPARAM_INFO
	.align		4
.L_1022:
        /*0008*/ 	.byte	0x04, 0x17
        /*000a*/ 	.short	(.L_1024 - .L_1023)
.L_1023:
        /*000c*/ 	.word	0x00000000
        /*0010*/ 	.short	0x0000
        /*0012*/ 	.short	0x0070
        /*0014*/ 	.byte	0x00, 0xf0, 0x01, 0x2a


	//----- nvinfo : EIATTR_SPARSE_MMA_MASK
	.align		4
.L_1024:
        /*0018*/ 	.byte	0x03, 0x50
        /*001a*/ 	.short	0x0000


	//----- nvinfo : EIATTR_MAXREG_COUNT
	.align		4
        /*001c*/ 	.byte	0x03, 0x1b
        /*001e*/ 	.short	0x00a8


	//----- nvinfo : EIATTR_NUM_BARRIERS
	.align		4
        /*0020*/ 	.byte	0x02, 0x4c
        /*0022*/ 	.byte	0x10
	.zero		1


	//----- nvinfo : EIATTR_EXTERNS
	.align		4
        /*0024*/ 	.byte	0x04, 0x0f
        /*0026*/ 	.short	(.L_1026 - .L_1025)


	//   ....[0]....
	.align		4
.L_1025:
        /*0028*/ 	.word	index@(__assertfail)


	//----- nvinfo : EIATTR_ANNOTATIONS
	.align		4
.L_1026:
        /*002c*/ 	.byte	0x04, 0x55
        /*002e*/ 	.short	(.L_1028 - .L_1027)


	//   ....[0]....
.L_1027:
        /* <DEDUP_REMOVED lines=51> */


	//----- nvinfo : EIATTR_MERCURY_ISA_VERSION
	.align		4
.L_1028:
        /*0350*/ 	.byte	0x03, 0x5f
        /*0352*/ 	.short	0x0101


	//----- nvinfo : EIATTR_UNUSED_LOAD_BYTE_OFFSET
	.align		4
        /*0354*/ 	.byte	0x04, 0x44
        /*0356*/ 	.short	(.L_1030 - .L_1029)


	//   ....[0]....
.L_1029:
        /*0358*/ 	.word	0x00000a10
        /*035c*/ 	.word	0x0000fff0


	//   ....[1]....
        /*0360*/ 	.word	0x00010a10
        /*0364*/ 	.word	0x0000fff0


	//----- nvinfo : EIATTR_INT_WARP_WIDE_INSTR_OFFSETS
	.align		4
.L_1030:
        /*0368*/ 	.byte	0x04, 0x31
        /*036a*/ 	.short	(.L_1032 - .L_1031)


	//   ....[0]....
.L_1031:
        /*036c*/ 	.word	0x00000130


	//   ....[1]....
        /*0370*/ 	.word	0x00000160


	//   ....[2]....
        /*0374*/ 	.word	0x00000230


	//   ....[3]....
        /*0378*/ 	.word	0x00016bd0


	//   ....[4]....
        /*037c*/ 	.word	0x00016c60


	//   ....[5]....
        /*0380*/ 	.word	0x0001a220


	//   ....[6]....
        /*0384*/ 	.word	0x0001a2b0


	//----- nvinfo : EIATTR_COOP_GROUP_MASK_REGIDS
	.align		4
.L_1032:
        /*0388*/ 	.byte	0x04, 0x29
        /*038a*/ 	.short	(.L_1034 - .L_1033)


	//   ....[0]....
.L_1033:
        /*038c*/ 	.word	0xffffffff


	//   ....[1]....
        /*0390*/ 	.word	0xffffffff


	//   ....[2]....
        /*0394*/ 	.word	0xffffffff


	//   ....[3]....
        /*0398*/ 	.word	0xffffffff


	//   ....[4]....
        /*039c*/ 	.word	0xffffffff


	//   ....[5]....
        /*03a0*/ 	.word	0xffffffff


	//   ....[6]....
        /*03a4*/ 	.word	0xffffffff


	//   ....[7]....
        /*03a8*/ 	.word	0xffffffff


	//   ....[8]....
        /*03ac*/ 	.word	0xffffffff


	//   ....[9]....
        /*03b0*/ 	.word	0xffffffff


	//   ....[10]....
        /*03b4*/ 	.word	0xffffffff


	//   ....[11]....
        /*03b8*/ 	.word	0xffffffff


	//   ....[12]....
        /*03bc*/ 	.word	0xffffffff


	//   ....[13]....
        /*03c0*/ 	.word	0xffffffff


	//   ....[14]....
        /*03c4*/ 	.word	0xffffffff


	//   ....[15]....
        /*03c8*/ 	.word	0xffffffff


	//   ....[16]....
        /*03cc*/ 	.word	0xffffffff


	//   ....[17]....
        /*03d0*/ 	.word	0xffffffff


	//   ....[18]....
        /*03d4*/ 	.word	0xffffffff


	//   ....[19]....
        /*03d8*/ 	.word	0xffffffff


	//   ....[20]....
        /*03dc*/ 	.word	0xffffffff


	//   ....[21]....
        /*03e0*/ 	.word	0xffffffff


	//   ....[22]....
        /*03e4*/ 	.word	0xffffffff


	//   ....[23]....
        /*03e8*/ 	.word	0xffffffff


	//   ....[24]....
        /*03ec*/ 	.word	0xffffffff


	//   ....[25]....
        /*03f0*/ 	.word	0xffffffff


	//   ....[26]....
        /*03f4*/ 	.word	0xffffffff


	//   ....[27]....
        /*03f8*/ 	.word	0xffffffff


	//   ....[28]....
        /*03fc*/ 	.word	0xffffffff


	//   ....[29]....
        /*0400*/ 	.word	0xffffffff


	//   ....[30]....
        /*0404*/ 	.word	0xffffffff


	//   ....[31]....
        /*0408*/ 	.word	0xffffffff


	//   ....[32]....
        /*040c*/ 	.word	0xffffffff


	//   ....[33]....
        /*0410*/ 	.word	0xffffffff


	//   ....[34]....
        /*0414*/ 	.word	0xffffffff


	//   ....[35]....
        /*0418*/ 	.word	0xffffffff


	//   ....[36]....
        /*041c*/ 	.word	0xffffffff


	//   ....[37]....
        /*0420*/ 	.word	0xffffffff


	//   ....[38]....
        /*0424*/ 	.word	0xffffffff


	//   ....[39]....
        /*0428*/ 	.word	0xffffffff


	//   ....[40]....
        /*042c*/ 	.word	0xffffffff


	//   ....[41]....
        /*0430*/ 	.word	0xffffffff


	//   ....[42]....
        /*0434*/ 	.word	0xffffffff


	//   ....[43]....
        /*0438*/ 	.word	0xffffffff


	//   ....[44]....
        /*043c*/ 	.word	0xffffffff


	//   ....[45]....
        /*0440*/ 	.word	0xffffffff


	//   ....[46]....
        /*0444*/ 	.word	0xffffffff


	//   ....[47]....
        /*0448*/ 	.word	0xffffffff


	//   ....[48]....
        /*044c*/ 	.word	0xffffffff


	//   ....[49]....
        /*0450*/ 	.word	0xffffffff


	//   ....[50]....
        /*0454*/ 	.word	0xffffffff


	//   ....[51]....
        /*0458*/ 	.word	0xffffffff


	//   ....[52]....
        /*045c*/ 	.word	0xffffffff


	//   ....[53]....
        /*0460*/ 	.word	0xffffffff


	//   ....[54]....
        /*0464*/ 	.word	0xffffffff


	//   ....[55]....
        /*0468*/ 	.word	0xffffffff


	//   ....[56]....
        /*046c*/ 	.word	0xffffffff


	//   ....[57]....
        /*0470*/ 	.word	0xffffffff


	//   ....[58]....
        /*0474*/ 	.word	0xffffffff


	//   ....[59]....
        /*0478*/ 	.word	0xffffffff


	//   ....[60]....
        /*047c*/ 	.word	0xffffffff


	//   ....[61]....
        /*0480*/ 	.word	0xffffffff


	//   ....[62]....
        /*0484*/ 	.word	0xffffffff


	//   ....[63]....
        /*0488*/ 	.word	0xffffffff


	//   ....[64]....
        /*048c*/ 	.word	0xffffffff


	//   ....[65]....
        /*0490*/ 	.word	0xffffffff


	//   ....[66]....
        /*0494*/ 	.word	0xffffffff


	//   ....[67]....
        /*0498*/ 	.word	0xffffffff


	//   ....[68]....
        /*049c*/ 	.word	0xffffffff


	//   ....[69]....
        /*04a0*/ 	.word	0xffffffff


	//   ....[70]....
        /*04a4*/ 	.word	0xffffffff


	//   ....[71]....
        /*04a8*/ 	.word	0xffffffff


	//   ....[72]....
        /*04ac*/ 	.word	0xffffffff


	//   ....[73]....
        /*04b0*/ 	.word	0xffffffff


	//   ....[74]....
        /*04b4*/ 	.word	0xffffffff


	//   ....[75]....
        /*04b8*/ 	.word	0xffffffff


	//   ....[76]....
        /*04bc*/ 	.word	0xffffffff


	//   ....[77]....
        /*04c0*/ 	.word	0xffffffff


	//   ....[78]....
        /*04c4*/ 	.word	0xffffffff


	//   ....[79]....
        /*04c8*/ 	.word	0xffffffff


	//   ....[80]....
        /*04cc*/ 	.word	0xffffffff


	//   ....[81]....
        /*04d0*/ 	.word	0xffffffff


	//   ....[82]....
        /*04d4*/ 	.word	0xffffffff


	//   ....[83]....
        /*04d8*/ 	.word	0xffffffff


	//   ....[84]....
        /*04dc*/ 	.word	0xffffffff


	//   ....[85]....
        /*04e0*/ 	.word	0xffffffff


	//   ....[86]....
        /*04e4*/ 	.word	0xffffffff


	//   ....[87]....
        /*04e8*/ 	.word	0xffffffff


	//   ....[88]....
        /*04ec*/ 	.word	0xffffffff


	//   ....[89]....
        /*04f0*/ 	.word	0xffffffff


	//   ....[90]....
        /*04f4*/ 	.word	0xffffffff


	//   ....[91]....
        /*04f8*/ 	.word	0xffffffff


	//   ....[92]....
        /*04fc*/ 	.word	0xffffffff


	//   ....[93]....
        /*0500*/ 	.word	0xffffffff


	//   ....[94]....
        /*0504*/ 	.word	0xffffffff


	//   ....[95]....
        /*0508*/ 	.word	0xffffffff


	//   ....[96]....
        /*050c*/ 	.word	0xffffffff


	//   ....[97]....
        /*0510*/ 	.word	0xffffffff


	//   ....[98]....
        /*0514*/ 	.word	0xffffffff


	//   ....[99]....
        /*0518*/ 	.word	0xffffffff


	//   ....[100]....
        /*051c*/ 	.word	0xffffffff


	//   ....[101]....
        /*0520*/ 	.word	0xffffffff


	//   ....[102]....
        /*0524*/ 	.word	0xffffffff


	//   ....[103]....
        /*0528*/ 	.word	0xffffffff


	//   ....[104]....
        /*052c*/ 	.word	0xffffffff


	//   ....[105]....
        /*0530*/ 	.word	0xffffffff


	//   ....[106]....
        /*0534*/ 	.word	0xffffffff


	//   ....[107]....
        /*0538*/ 	.word	0xffffffff


	//   ....[108]....
        /*053c*/ 	.word	0xffffffff


	//   ....[109]....
        /*0540*/ 	.word	0xffffffff


	//   ....[110]....
        /*0544*/ 	.word	0xffffffff


	//   ....[111]....
        /*0548*/ 	.word	0xffffffff


	//   ....[112]....
        /*054c*/ 	.word	0xffffffff


	//   ....[113]....
        /*0550*/ 	.word	0xffffffff


	//   ....[114]....
        /*0554*/ 	.word	0xffffffff


	//   ....[115]....
        /*0558*/ 	.word	0xffffffff


	//   ....[116]....
        /*055c*/ 	.word	0xffffffff


	//   ....[117]....
        /*0560*/ 	.word	0xffffffff


	//   ....[118]....
        /*0564*/ 	.word	0xffffffff


	//   ....[119]....
        /*0568*/ 	.word	0xffffffff


	//   ....[120]....
        /*056c*/ 	.word	0xffffffff


	//   ....[121]....
        /*0570*/ 	.word	0xffffffff


	//   ....[122]....
        /*0574*/ 	.word	0xffffffff


	//   ....[123]....
        /*0578*/ 	.word	0xffffffff


	//   ....[124]....
        /*057c*/ 	.word	0xffffffff


	//   ....[125]....
        /*0580*/ 	.word	0xffffffff


	//   ....[126]....
        /*0584*/ 	.word	0xffffffff


	//   ....[127]....
        /*0588*/ 	.word	0xffffffff


	//   ....[128]....
        /*058c*/ 	.word	0xffffffff


	//   ....[129]....
        /*0590*/ 	.word	0xffffffff


	//   ....[130]....
        /*0594*/ 	.word	0xffffffff


	//   ....[131]....
        /*0598*/ 	.word	0xffffffff


	//   ....[132]....
        /*059c*/ 	.word	0xffffffff


	//   ....[133]....
        /*05a0*/ 	.word	0xffffffff


	//   ....[134]....
        /*05a4*/ 	.word	0xffffffff


	//   ....[135]....
        /*05a8*/ 	.word	0xffffffff


	//   ....[136]....
        /*05ac*/ 	.word	0xffffffff


	//   ....[137]....
        /*05b0*/ 	.word	0xffffffff


	//   ....[138]....
        /*05b4*/ 	.word	0xffffffff


	//   ....[139]....
        /*05b8*/ 	.word	0xffffffff


	//   ....[140]....
        /*05bc*/ 	.word	0xffffffff


	//   ....[141]....
        /*05c0*/ 	.word	0xffffffff


	//   ....[142]....
        /*05c4*/ 	.word	0xffffffff


	//   ....[143]....
        /*05c8*/ 	.word	0xffffffff


	//   ....[144]....
        /*05cc*/ 	.word	0x0500000f


	//   ....[145]....
        /*05d0*/ 	.word	0x0500000f


	//   ....[146]....
        /*05d4*/ 	.word	0x0500000f


	//   ....[147]....
        /*05d8*/ 	.word	0x0500000f


	//   ....[148]....
        /*05dc*/ 	.word	0x0500000f


	//   ....[149]....
        /*05e0*/ 	.word	0x0500000f


	//   ....[150]....
        /*05e4*/ 	.word	0x0500000f


	//   ....[151]....
        /*05e8*/ 	.word	0x0500000f


	//   ....[152]....
        /*05ec*/ 	.word	0x0500000f


	//   ....[153]....
        /*05f0*/ 	.word	0x0500000f


	//   ....[154]....
        /*05f4*/ 	.word	0x0500000f


	//   ....[155]....
        /*05f8*/ 	.word	0x0500000f


	//   ....[156]....
        /*05fc*/ 	.word	0x0500000f


	//   ....[157]....
        /*0600*/ 	.word	0x0500000f


	//   ....[158]....
        /*0604*/ 	.word	0x0500000f


	//   ....[159]....
        /*0608*/ 	.word	0x0500000f


	//   ....[160]....
        /*060c*/ 	.word	0x0500000f


	//   ....[161]....
        /*0610*/ 	.word	0x0500000f


	//   ....[162]....
        /*0614*/ 	.word	0x0500000f


	//   ....[163]....
        /*0618*/ 	.word	0x0500000f


	//   ....[164]....
        /*061c*/ 	.word	0x0500000f


	//   ....[165]....
        /*0620*/ 	.word	0x0500000f


	//   ....[166]....
        /*0624*/ 	.word	0x0500000f


	//   ....[167]....
        /*0628*/ 	.word	0x0500000f


	//   ....[168]....
        /*062c*/ 	.word	0x0500000f


	//   ....[169]....
        /*0630*/ 	.word	0x0500000f


	//   ....[170]....
        /*0634*/ 	.word	0x0500000f


	//   ....[171]....
        /*0638*/ 	.word	0x0500000f


	//   ....[172]....
        /*063c*/ 	.word	0x0500000f


	//   ....[173]....
        /*0640*/ 	.word	0x0500000f


	//   ....[174]....
        /*0644*/ 	.word	0x0500000f


	//   ....[175]....
        /*0648*/ 	.word	0x0500000f


	//   ....[176]....
        /*064c*/ 	.word	0x0500000f


	//   ....[177]....
        /*0650*/ 	.word	0x0500000f


	//   ....[178]....
        /*0654*/ 	.word	0x0500000f


	//   ....[179]....
        /*0658*/ 	.word	0x0500000f


	//   ....[180]....
        /*065c*/ 	.word	0x0500000f


	//   ....[181]....
        /*0660*/ 	.word	0x0500000f


	//   ....[182]....
        /*0664*/ 	.word	0x0500000f


	//   ....[183]....
        /*0668*/ 	.word	0x0500000f


	//   ....[184]....
        /*066c*/ 	.word	0x0500000f


	//   ....[185]....
        /*0670*/ 	.word	0x0500000f


	//   ....[186]....
        /*0674*/ 	.word	0x0500000f


	//   ....[187]....
        /*0678*/ 	.word	0x0500000f


	//   ....[188]....
        /*067c*/ 	.word	0x0500000f


	//   ....[189]....
        /*0680*/ 	.word	0x0500000f


	//   ....[190]....
        /*0684*/ 	.word	0x0500000f


	//   ....[191]....
        /*0688*/ 	.word	0x0500000f


	//   ....[192]....
        /*068c*/ 	.word	0x0500000f


	//   ....[193]....
        /*0690*/ 	.word	0x0500000f


	//   ....[194]....
        /*0694*/ 	.word	0x0500000f


	//   ....[195]....
        /*0698*/ 	.word	0x0500000f


	//   ....[196]....
        /*069c*/ 	.word	0x0500000f


	//   ....[197]....
        /*06a0*/ 	.word	0x0500000f


	//   ....[198]....
        /*06a4*/ 	.word	0x0500000f


	//   ....[199]....
        /*06a8*/ 	.word	0x0500000f


	//   ....[200]....
        /*06ac*/ 	.word	0x0500000f


	//   ....[201]....
        /*06b0*/ 	.word	0x0500000f


	//   ....[202]....
        /*06b4*/ 	.word	0x0500000f


	//   ....[203]....
        /*06b8*/ 	.word	0x0500000f


	//   ....[204]....
        /*06bc*/ 	.word	0x0500000f


	//   ....[205]....
        /*06c0*/ 	.word	0x0500000f


	//   ....[206]....
        /*06c4*/ 	.word	0x0500000f


	//   ....[207]....
        /*06c8*/ 	.word	0x0500000f


	//   ....[208]....
        /*06cc*/ 	.word	0x0500000f


	//   ....[209]....
        /*06d0*/ 	.word	0x0500000f


	//   ....[210]....
        /*06d4*/ 	.word	0x0500000f


	//   ....[211]....
        /*06d8*/ 	.word	0x0500000f


	//   ....[212]....
        /*06dc*/ 	.word	0x0500000f


	//   ....[213]....
        /*06e0*/ 	.word	0x0500000f


	//   ....[214]....
        /*06e4*/ 	.word	0x0500000f


	//   ....[215]....
        /*06e8*/ 	.word	0x0500000f


	//   ....[216]....
        /*06ec*/ 	.word	0x0500000f


	//   ....[217]....
        /*06f0*/ 	.word	0x0500000f


	//   ....[218]....
        /*06f4*/ 	.word	0x0500000f


	//   ....[219]....
        /*06f8*/ 	.word	0x0500000f


	//   ....[220]....
        /*06fc*/ 	.word	0x0500000f


	//   ....[221]....
        /*0700*/ 	.word	0x0500000f


	//   ....[222]....
        /*0704*/ 	.word	0x0500000f


	//   ....[223]....
        /*0708*/ 	.word	0x0500000f


	//   ....[224]....
        /*070c*/ 	.word	0x0500000f


	//   ....[225]....
        /*0710*/ 	.word	0x0500000f


	//----- nvinfo : EIATTR_COOP_GROUP_INSTR_OFFSETS
	.align		4
.L_1034:
        /*0714*/ 	.byte	0x04, 0x28
        /*0716*/ 	.short	(.L_1036 - .L_1035)


	//   ....[0]....
.L_1035:
        /*0718*/ 	.word	0x00000060


	//   ....[1]....
        /*071c*/ 	.word	0x00000120


	//   ....[2]....
        /*0720*/ 	.word	0x000001f0


	//   ....[3]....
        /*0724*/ 	.word	0x00000370


	//   ....[4]....
        /*0728*/ 	.word	0x000004d0


	//   ....[5]....
        /*072c*/ 	.word	0x000005f0


	//   ....[6]....
        /*0730*/ 	.word	0x00000750


	//   ....[7]....
        /*0734*/ 	.word	0x00002b00


	//   ....[8]....
        /*0738*/ 	.word	0x00002b10


	//   ....[9]....
        /*073c*/ 	.word	0x00003540


	//   ....[10]....
        /*0740*/ 	.word	0x00003550


	//   ....[11]....
        /*0744*/ 	.word	0x00003ea0


	//   ....[12]....
        /*0748*/ 	.word	0x00003eb0


	//   ....[13]....
        /*074c*/ 	.word	0x00004290


	//   ....[14]....
        /*0750*/ 	.word	0x000042a0


	//   ....[15]....
        /*0754*/ 	.word	0x000050a0


	//   ....[16]....
        /*0758*/ 	.word	0x000070a0


	//   ....[17]....
        /*075c*/ 	.word	0x00007820


	//   ....[18]....
        /*0760*/ 	.word	0x00007830


	//   ....[19]....
        /*0764*/ 	.word	0x00007840


	//   ....[20]....
        /*0768*/ 	.word	0x00007850


	//   ....[21]....
        /*076c*/ 	.word	0x00007b70


	//   ....[22]....
        /*0770*/ 	.word	0x00007b80


	//   ....[23]....
        /*0774*/ 	.word	0x00007b90


	//   ....[24]....
        /*0778*/ 	.word	0x00007ba0


	//   ....[25]....
        /*077c*/ 	.word	0x00008e00


	//   ....[26]....
        /*0780*/ 	.word	0x00008e20


	//   ....[27]....
        /*0784*/ 	.word	0x00008e30


	//   ....[28]....
        /*0788*/ 	.word	0x00008e40


	//   ....[29]....
        /*078c*/ 	.word	0x00008f30


	//   ....[30]....
        /*0790*/ 	.word	0x00008f50


	//   ....[31]....
        /*0794*/ 	.word	0x00008ff0


	//   ....[32]....
        /*0798*/ 	.word	0x00009020


	//   ....[33]....
        /*079c*/ 	.word	0x0000a7c0


	//   ....[34]....
        /*07a0*/ 	.word	0x0000a820


	//   ....[35]....
        /*07a4*/ 	.word	0x0000ac80


	//   ....[36]....
        /*07a8*/ 	.word	0x0000ada0


	//   ....[37]....
        /*07ac*/ 	.word	0x0000b120


	//   ....[38]....
        /*07b0*/ 	.word	0x0000b1e0


	//   ....[39]....
        /*07b4*/ 	.word	0x0000bb60


	//   ....[40]....
        /*07b8*/ 	.word	0x0000c2c0


	//   ....[41]....
        /*07bc*/ 	.word	0x0000c310


	//   ....[42]....
        /*07c0*/ 	.word	0x0000c8b0


	//   ....[43]....
        /*07c4*/ 	.word	0x0000c9a0


	//   ....[44]....
        /*07c8*/ 	.word	0x0000d1a0


	//   ....[45]....
        /*07cc*/ 	.word	0x0000d2f0


	//   ....[46]....
        /*07d0*/ 	.word	0x0000dfa0


	//   ....[47]....
        /*07d4*/ 	.word	0x0000e7d0


	//   ....[48]....
        /*07d8*/ 	.word	0x0000e820


	//   ....[49]....
        /*07dc*/ 	.word	0x0000f190


	//   ....[50]....
        /*07e0*/ 	.word	0x0000f1e0


	//   ....[51]....
        /*07e4*/ 	.word	0x0000fe30


	//   ....[52]....
        /*07e8*/ 	.word	0x0000ff20


	//   ....[53]....
        /*07ec*/ 	.word	0x0000ff30


	//   ....[54]....
        /*07f0*/ 	.word	0x0000ff70


	//   ....[55]....
        /*07f4*/ 	.word	0x0000ff80


	//   ....[56]....
        /*07f8*/ 	.word	0x00011b00


	//   ....[57]....
        /*07fc*/ 	.word	0x00011fc0


	//   ....[58]....
        /*0800*/ 	.word	0x00011fe0


	//   ....[59]....
        /*0804*/ 	.word	0x00012010


	//   ....[60]....
        /*0808*/ 	.word	0x00012020


	//   ....[61]....
        /*080c*/ 	.word	0x00012790


	//   ....[62]....
        /*0810*/ 	.word	0x000127e0


	//   ....[63]....
        /*0814*/ 	.word	0x00012a50


	//   ....[64]....
        /*0818*/ 	.word	0x00012a70


	//   ....[65]....
        /*081c*/ 	.word	0x00013730


	//   ....[66]....
        /*0820*/ 	.word	0x00013760


	//   ....[67]....
        /*0824*/ 	.word	0x000139e0


	//   ....[68]....
        /*0828*/ 	.word	0x00013a00


	//   ....[69]....
        /*082c*/ 	.word	0x00013cb0


	//   ....[70]....
        /*0830*/ 	.word	0x00013e60


	//   ....[71]....
        /*0834*/ 	.word	0x00013e90


	//   ....[72]....
        /*0838*/ 	.word	0x00013ec0


	//   ....[73]....
        /*083c*/ 	.word	0x00013ef0


	//   ....[74]....
        /*0840*/ 	.word	0x00013f20


	//   ....[75]....
        /*0844*/ 	.word	0x00013f50


	//   ....[76]....
        /*0848*/ 	.word	0x000140c0


	//   ....[77]....
        /*084c*/ 	.word	0x000140f0


	//   ....[78]....
        /*0850*/ 	.word	0x00014120


	//   ....[79]....
        /*0854*/ 	.word	0x00014150


	//   ....[80]....
        /*0858*/ 	.word	0x00014180


	//   ....[81]....
        /*085c*/ 	.word	0x000141b0


	//   ....[82]....
        /*0860*/ 	.word	0x00014240


	//   ....[83]....
        /*0864*/ 	.word	0x000142a0


	//   ....[84]....
        /*0868*/ 	.word	0x00014330


	//   ....[85]....
        /*086c*/ 	.word	0x00015130


	//   ....[86]....
        /*0870*/ 	.word	0x000179f0


	//   ....[87]....
        /*0874*/ 	.word	0x00017a10


	//   ....[88]....
        /*0878*/ 	.word	0x00017aa0


	//   ....[89]....
        /*087c*/ 	.word	0x00017ac0


	//   ....[90]....
        /*0880*/ 	.word	0x00017b40


	//   ....[91]....
        /*0884*/ 	.word	0x00017b60


	//   ....[92]....
        /*0888*/ 	.word	0x00017b70


	//   ....[93]....
        /*088c*/ 	.word	0x00017b80


	//   ....[94]....
        /*0890*/ 	.word	0x000183a0


	//   ....[95]....
        /*0894*/ 	.word	0x000183d0


	//   ....[96]....
        /*0898*/ 	.word	0x00018470


	//   ....[97]....
        /*089c*/ 	.word	0x00018490


	//   ....[98]....
        /*08a0*/ 	.word	0x00018510


	//   ....[99]....
        /*08a4*/ 	.word	0x00018530


	//   ....[100]....
        /*08a8*/ 	.word	0x00018540


	//   ....[101]....
        /*08ac*/ 	.word	0x000185b0


	//   ....[102]....
        /*08b0*/ 	.word	0x00018a00


	//   ....[103]....
        /*08b4*/ 	.word	0x00018ac0


	//   ....[104]....
        /*08b8*/ 	.word	0x00018c10


	//   ....[105]....
        /*08bc*/ 	.word	0x00018c50


	//   ....[106]....
        /*08c0*/ 	.word	0x00018c60


	//   ....[107]....
        /*08c4*/ 	.word	0x00018c70


	//   ....[108]....
        /*08c8*/ 	.word	0x00018dc0


	//   ....[109]....
        /*08cc*/ 	.word	0x00018f10


	//   ....[110]....
        /*08d0*/ 	.word	0x00019730


	//   ....[111]....
        /*08d4*/ 	.word	0x00019750


	//   ....[112]....
        /*08d8*/ 	.word	0x000197a0


	//   ....[113]....
        /*08dc*/ 	.word	0x000197b0


	//   ....[114]....
        /*08e0*/ 	.word	0x000197f0


	//   ....[115]....
        /*08e4*/ 	.word	0x00019800


	//   ....[116]....
        /*08e8*/ 	.word	0x00019810


	//   ....[117]....
        /*08ec*/ 	.word	0x00019850


	//   ....[118]....
        /*08f0*/ 	.word	0x00019b70


	//   ....[119]....
        /*08f4*/ 	.word	0x00019bb0


	//   ....[120]....
        /*08f8*/ 	.word	0x00019bd0


	//   ....[121]....
        /*08fc*/ 	.word	0x00019bf0


	//   ....[122]....
        /*0900*/ 	.word	0x00019c20


	//   ....[123]....
        /*0904*/ 	.word	0x00019c40


	//   ....[124]....
        /*0908*/ 	.word	0x00019d40


	//   ....[125]....
        /*090c*/ 	.word	0x00019e90


	//   ....[126]....
        /*0910*/ 	.word	0x0001a480


	//   ....[127]....
        /*0914*/ 	.word	0x0001a4b0


	//   ....[128]....
        /*0918*/ 	.word	0x0001a4f0


	//   ....[129]....
        /*091c*/ 	.word	0x0001a520


	//   ....[130]....
        /*0920*/ 	.word	0x0001a550


	//   ....[131]....
        /*0924*/ 	.word	0x0001a580


	//   ....[132]....
        /*0928*/ 	.word	0x0001a5b0


	//   ....[133]....
        /*092c*/ 	.word	0x0001a5e0


	//   ....[134]....
        /*0930*/ 	.word	0x0001a760


	//   ....[135]....
        /*0934*/ 	.word	0x0001a790


	//   ....[136]....
        /*0938*/ 	.word	0x0001a7c0


	//   ....[137]....
        /*093c*/ 	.word	0x0001a7f0


	//   ....[138]....
        /*0940*/ 	.word	0x0001a820


	//   ....[139]....
        /*0944*/ 	.word	0x0001a850


	//   ....[140]....
        /*0948*/ 	.word	0x0001a910


	//   ....[141]....
        /*094c*/ 	.word	0x0001a930


	//   ....[142]....
        /*0950*/ 	.word	0x0001a9a0


	//   ....[143]....
        /*0954*/ 	.word	0x0001b040


	//   ....[144]....
        /*0958*/ 	.word	0x0001b350


	//   ....[145]....
        /*095c*/ 	.word	0x0001b3e0


	//   ....[146]....
        /*0960*/ 	.word	0x0001b4c0


	//   ....[147]....
        /*0964*/ 	.word	0x0001b550


	//   ....[148]....
        /*0968*/ 	.word	0x0001b630


	//   ....[149]....
        /*096c*/ 	.word	0x0001b6c0


	//   ....[150]....
        /*0970*/ 	.word	0x0001b840


	//   ....[151]....
        /*0974*/ 	.word	0x0001b8d0


	//   ....[152]....
        /*0978*/ 	.word	0x0001b920


	//   ....[153]....
        /*097c*/ 	.word	0x0001b970


	//   ....[154]....
        /*0980*/ 	.word	0x0001ba00


	//   ....[155]....
        /*0984*/ 	.word	0x0001ba90


	//   ....[156]....
        /*0988*/ 	.word	0x0001bae0


	//   ....[157]....
        /*098c*/ 	.word	0x0001bb30


	//   ....[158]....
        /*0990*/ 	.word	0x0001bc20


	//   ....[159]....
        /*0994*/ 	.word	0x0001bcd0


	//   ....[160]....
        /*0998*/ 	.word	0x0001bd50


	//   ....[161]....
        /*099c*/ 	.word	0x0001bdc0


	//   ....[162]....
        /*09a0*/ 	.word	0x0001bf00


	//   ....[163]....
        /*09a4*/ 	.word	0x0001c000


	//   ....[164]....
        /*09a8*/ 	.word	0x0001c0d0


	//   ....[165]....
        /*09ac*/ 	.word	0x0001c120


	//   ....[166]....
        /*09b0*/ 	.word	0x0001c410


	//   ....[167]....
        /*09b4*/ 	.word	0x0001c6f0


	//   ....[168]....
        /*09b8*/ 	.word	0x0001c7e0


	//   ....[169]....
        /*09bc*/ 	.word	0x0001c880


	//   ....[170]....
        /*09c0*/ 	.word	0x0001c8e0


	//   ....[171]....
        /*09c4*/ 	.word	0x0001c9d0


	//   ....[172]....
        /*09c8*/ 	.word	0x0001ca40


	//   ....[173]....
        /*09cc*/ 	.word	0x0001cb30


	//   ....[174]....
        /*09d0*/ 	.word	0x0001cba0


	//   ....[175]....
        /*09d4*/ 	.word	0x0001cc40


	//   ....[176]....
        /*09d8*/ 	.word	0x0001cd30


	//   ....[177]....
        /*09dc*/ 	.word	0x0001cda0


	//   ....[178]....
        /*09e0*/ 	.word	0x0001ce00


	//   ....[179]....
        /*09e4*/ 	.word	0x0001cef0


	//   ....[180]....
        /*09e8*/ 	.word	0x0001cf50


	//   ....[181]....
        /*09ec*/ 	.word	0x0001d050


	//   ....[182]....
        /*09f0*/ 	.word	0x0001d0b0


	//   ....[183]....
        /*09f4*/ 	.word	0x0001d190


	//   ....[184]....
        /*09f8*/ 	.word	0x0001d2d0


	//   ....[185]....
        /*09fc*/ 	.word	0x0001d3d0


	//   ....[186]....
        /*0a00*/ 	.word	0x0001d650


	//   ....[187]....
        /*0a04*/ 	.word	0x0001d6a0


	//   ....[188]....
        /*0a08*/ 	.word	0x0001d870


	//   ....[189]....
        /*0a0c*/ 	.word	0x0001d8c0


	//   ....[190]....
        /*0a10*/ 	.word	0x0001da90


	//   ....[191]....
        /*0a14*/ 	.word	0x0001dae0


	//   ....[192]....
        /*0a18*/ 	.word	0x0001dbd0


	//   ....[193]....
        /*0a1c*/ 	.word	0x0001dc70


	//   ....[194]....
        /*0a20*/ 	.word	0x0001dcd0


	//   ....[195]....
        /*0a24*/ 	.word	0x0001dd80


	//   ....[196]....
        /*0a28*/ 	.word	0x0001dde0


	//   ....[197]....
        /*0a2c*/ 	.word	0x0001de90


	//   ....[198]....
        /*0a30*/ 	.word	0x0001def0


	//   ....[199]....
        /*0a34*/ 	.word	0x0001dfa0


	//   ....[200]....
        /*0a38*/ 	.word	0x0001e090


	//   ....[201]....
        /*0a3c*/ 	.word	0x0001e160


	//   ....[202]....
        /*0a40*/ 	.word	0x0001e280


	//   ....[203]....
        /*0a44*/ 	.word	0x0001e380


	//   ....[204]....
        /*0a48*/ 	.word	0x0001e4b0


	//   ....[205]....
        /*0a4c*/ 	.word	0x0001e590


	//   ....[206]....
        /*0a50*/ 	.word	0x0001e690


	//   ....[207]....
        /*0a54*/ 	.word	0x0001e770


	//   ....[208]....
        /*0a58*/ 	.word	0x0001e800


	//   ....[209]....
        /*0a5c*/ 	.word	0x0001e8a0


	//   ....[210]....
        /*0a60*/ 	.word	0x0001e9c0


	//   ....[211]....
        /*0a64*/ 	.word	0x0001ea30


	//   ....[212]....
        /*0a68*/ 	.word	0x0001eaa0


	//   ....[213]....
        /*0a6c*/ 	.word	0x0001eb10


	//   ....[214]....
        /*0a70*/ 	.word	0x0001eb80


	//   ....[215]....
        /*0a74*/ 	.word	0x0001ec00


	//   ....[216]....
        /*0a78*/ 	.word	0x0001ec90


	//   ....[217]....
        /*0a7c*/ 	.word	0x0001ed20


	//   ....[218]....
        /*0a80*/ 	.word	0x0001ed90


	//   ....[219]....
        /*0a84*/ 	.word	0x0001ee00


	//   ....[220]....
        /*0a88*/ 	.word	0x0001ee70


	//   ....[221]....
        /*0a8c*/ 	.word	0x0001eef0


	//   ....[222]....
        /*0a90*/ 	.word	0x0001ef60


	//   ....[223]....
        /*0a94*/ 	.word	0x0001f000


	//   ....[224]....
        /*0a98*/ 	.word	0x0001f090


	//   ....[225]....
        /*0a9c*/ 	.word	0x0001f1c0


	//----- nvinfo : EIATTR_REG_RECONFIG
	.align		4
.L_1036:
        /*0aa0*/ 	.byte	0x01, 0x54
	.zero		2


	//----- nvinfo : EIATTR_SYSCALL_OFFSETS
	.align		4
        /*0aa4*/ 	.byte	0x04, 0x46
        /*0aa6*/ 	.short	(.L_1038 - .L_1037)


	//   ....[0]....
.L_1037:
        /*0aa8*/ 	.word	0x00001db0


	//   ....[1]....
        /*0aac*/ 	.word	0x00001f00


	//   ....[2]....
        /*0ab0*/ 	.word	0x00007240


	//   ....[3]....
        /*0ab4*/ 	.word	0x00007570


	//   ....[4]....
        /*0ab8*/ 	.word	0x00016dc0


	//   ....[5]....
        /*0abc*/ 	.word	0x00016f10


	//   ....[6]....
        /*0ac0*/ 	.word	0x00017000


	//   ....[7]....
        /*0ac4*/ 	.word	0x00017fe0


	//----- nvinfo : EIATTR_MBARRIER_INSTR_OFFSETS
	.align		4
.L_1038:
        /*0ac8*/ 	.byte	0x04, 0x39
        /*0aca*/ 	.short	(.L_1040 - .L_1039)


	//   ....[0]....
.L_1039:
        /*0acc*/ 	.word	0x00000250
        /*0ad0*/ 	.word	0x000000ff
        /*0ad4*/ 	.word	0x00028c00
        /*0ad8*/ 	.short	0x0100
        /*0ada*/ 	.byte	0x08
	.zero		1


	//   ....[1]....
        /*0adc*/ 	.word	0x00000270
        /*0ae0*/ 	.word	0x000000ff
        /*0ae4*/ 	.word	0x00028c20
        /*0ae8*/ 	.short	0x0100
        /*0aea*/ 	.byte	0x08
	.zero		1


	//   ....[2]....
        /*0aec*/ 	.word	0x00000320
        /*0af0*/ 	.word	0x000000ff
        /*0af4*/ 	.word	0x00028c30
        /*0af8*/ 	.short	0x0100
        /*0afa*/ 	.byte	0x06
	.zero		1


	//   ....[3]....
        /*0afc*/ 	.word	0x00000330
        /*0b00*/ 	.word	0x000000ff
        /*0b04*/ 	.word	0x00028c40
        /*0b08*/ 	.short	0x0100
        /*0b0a*/ 	.byte	0x06
	.zero		1


	//   ....[4]....
        /*0b0c*/ 	.word	0x00000340
        /*0b10*/ 	.word	0x000000ff
        /*0b14*/ 	.word	0x00028c38
        /*0b18*/ 	.short	0x0100
        /*0b1a*/ 	.byte	0x06
	.zero		1


	//   ....[5]....
        /*0b1c*/ 	.word	0x00000350
        /*0b20*/ 	.word	0x000000ff
        /*0b24*/ 	.word	0x00028c48
        /*0b28*/ 	.short	0x0100
        /*0b2a*/ 	.byte	0x06
	.zero		1


	//   ....[6]....
        /*0b2c*/ 	.word	0x00000480
        /*0b30*/ 	.word	0x000000ff
        /*0b34*/ 	.word	0x00028c50
        /*0b38*/ 	.short	0x0100
        /*0b3a*/ 	.byte	0x08
	.zero		1


	//   ....[7]....
        /*0b3c*/ 	.word	0x00000490
        /*0b40*/ 	.word	0x000000ff
        /*0b44*/ 	.word	0x00028c60
        /*0b48*/ 	.short	0x0100
        /*0b4a*/ 	.byte	0x08
	.zero		1


	//   ....[8]....
        /*0b4c*/ 	.word	0x000004a0
        /*0b50*/ 	.word	0x000000ff
        /*0b54*/ 	.word	0x00028c58
        /*0b58*/ 	.short	0x0100
        /*0b5a*/ 	.byte	0x08
	.zero		1


	//   ....[9]....
        /*0b5c*/ 	.word	0x000004b0
        /*0b60*/ 	.word	0x000000ff
        /*0b64*/ 	.word	0x00028c68
        /*0b68*/ 	.short	0x0100
        /*0b6a*/ 	.byte	0x08
	.zero		1


	//   ....[10]....
        /*0b6c*/ 	.word	0x000005a0
        /*0b70*/ 	.word	0x000000ff
        /*0b74*/ 	.word	0x00028c70
        /*0b78*/ 	.short	0x0100
        /*0b7a*/ 	.byte	0x06
	.zero		1


	//   ....[11]....
        /*0b7c*/ 	.word	0x000005b0
        /*0b80*/ 	.word	0x000000ff
        /*0b84*/ 	.word	0x00028c80
        /*0b88*/ 	.short	0x0100
        /*0b8a*/ 	.byte	0x06
	.zero		1


	//   ....[12]....
        /*0b8c*/ 	.word	0x000005c0
        /*0b90*/ 	.word	0x000000ff
        /*0b94*/ 	.word	0x00028c78
        /*0b98*/ 	.short	0x0100
        /*0b9a*/ 	.byte	0x06
	.zero		1


	//   ....[13]....
        /*0b9c*/ 	.word	0x000005d0
        /*0ba0*/ 	.word	0x000000ff
        /*0ba4*/ 	.word	0x00028c88
        /*0ba8*/ 	.short	0x0100
        /*0baa*/ 	.byte	0x06
	.zero		1


	//   ....[14]....
        /*0bac*/ 	.word	0x00000700
        /*0bb0*/ 	.word	0x000000ff
        /*0bb4*/ 	.word	0x00028c90
        /*0bb8*/ 	.short	0x0100
        /*0bba*/ 	.byte	0x08
	.zero		1


	//   ....[15]....
        /*0bbc*/ 	.word	0x00000710
        /*0bc0*/ 	.word	0x000000ff
        /*0bc4*/ 	.word	0x00028ca0
        /*0bc8*/ 	.short	0x0100
        /*0bca*/ 	.byte	0x08
	.zero		1


	//   ....[16]....
        /*0bcc*/ 	.word	0x00000720
        /*0bd0*/ 	.word	0x000000ff
        /*0bd4*/ 	.word	0x00028c98
        /*0bd8*/ 	.short	0x0100
        /*0bda*/ 	.byte	0x08
	.zero		1


	//   ....[17]....
        /*0bdc*/ 	.word	0x00000730
        /*0be0*/ 	.word	0x000000ff
        /*0be4*/ 	.word	0x00028ca8
        /*0be8*/ 	.short	0x0100
        /*0bea*/ 	.byte	0x08
	.zero		1


	//   ....[18]....
        /*0bec*/ 	.word	0x00000860
        /*0bf0*/ 	.word	0x000000ff
        /*0bf4*/ 	.word	0x00028cb0
        /*0bf8*/ 	.short	0x0100
        /*0bfa*/ 	.byte	0x08
	.zero		1


	//   ....[19]....
        /*0bfc*/ 	.word	0x00000870
        /*0c00*/ 	.word	0x000000ff
        /*0c04*/ 	.word	0x00028cc0
        /*0c08*/ 	.short	0x0100
        /*0c0a*/ 	.byte	0x08
	.zero		1


	//   ....[20]....
        /*0c0c*/ 	.word	0x00000880
        /*0c10*/ 	.word	0x000000ff
        /*0c14*/ 	.word	0x00028cb8
        /*0c18*/ 	.short	0x0100
        /*0c1a*/ 	.byte	0x08
	.zero		1


	//   ....[21]....
        /*0c1c*/ 	.word	0x00000890
        /*0c20*/ 	.word	0x000000ff
        /*0c24*/ 	.word	0x00028cc8
        /*0c28*/ 	.short	0x0100
        /*0c2a*/ 	.byte	0x08
	.zero		1


	//   ....[22]....
        /*0c2c*/ 	.word	0x00002ab0
        /*0c30*/ 	.word	0x0000003f
        /*0c34*/ 	.word	0x00028c90
        /*0c38*/ 	.short	0x010a
        /*0c3a*/ 	.byte	0x3f
	.zero		1


	//   ....[23]....
        /*0c3c*/ 	.word	0x000034f0
        /*0c40*/ 	.word	0x0000003f
        /*0c44*/ 	.word	0x00028c90
        /*0c48*/ 	.short	0x010a
        /*0c4a*/ 	.byte	0x3f
	.zero		1


	//   ....[24]....
        /*0c4c*/ 	.word	0x00003cf0
        /*0c50*/ 	.word	0x0000003f
        /*0c54*/ 	.word	0x00028c90
        /*0c58*/ 	.short	0x010a
        /*0c5a*/ 	.byte	0x3f
	.zero		1


	//   ....[25]....
        /*0c5c*/ 	.word	0x000040d0
        /*0c60*/ 	.word	0x00000004
        /*0c64*/ 	.word	0x00000000
        /*0c68*/ 	.short	0x0101
        /*0c6a*/ 	.byte	0x3f
	.zero		1


	//   ....[26]....
        /*0c6c*/ 	.word	0x00004110
        /*0c70*/ 	.word	0x0000003f
        /*0c74*/ 	.word	0x00028cb0
        /*0c78*/ 	.short	0x010a
        /*0c7a*/ 	.byte	0x3f
	.zero		1


	//   ....[27]....
        /*0c7c*/ 	.word	0x000049d0
        /*0c80*/ 	.word	0x0000003f
        /*0c84*/ 	.word	0x00000000
        /*0c88*/ 	.short	0x0101
        /*0c8a*/ 	.byte	0x3f
	.zero		1


	//   ....[28]....
        /*0c8c*/ 	.word	0x000051a0
        /*0c90*/ 	.word	0x00000003
        /*0c94*/ 	.word	0x00028c50
        /*0c98*/ 	.short	0x010a
        /*0c9a*/ 	.byte	0x3f
	.zero		1


	//   ....[29]....
        /*0c9c*/ 	.word	0x00005540
        /*0ca0*/ 	.word	0x00000003
        /*0ca4*/ 	.word	0x00000000
        /*0ca8*/ 	.short	0x0101
        /*0caa*/ 	.byte	0x3f
	.zero		1


	//   ....[30]....
        /*0cac*/ 	.word	0x00005e70
        /*0cb0*/ 	.word	0x00000014
        /*0cb4*/ 	.word	0x00028c50
        /*0cb8*/ 	.short	0x010a
        /*0cba*/ 	.byte	0x3f
	.zero		1


	//   ....[31]....
        /*0cbc*/ 	.word	0x00005ec0
        /*0cc0*/ 	.word	0x00000014
        /*0cc4*/ 	.word	0x00028c50
        /*0cc8*/ 	.short	0x010a
        /*0cca*/ 	.byte	0x3f
	.zero		1


	//   ....[32]....
        /*0ccc*/ 	.word	0x000061a0
        /*0cd0*/ 	.word	0x0000000d
        /*0cd4*/ 	.word	0x00000000
        /*0cd8*/ 	.short	0x0101
        /*0cda*/ 	.byte	0x3f
	.zero		1


	//   ....[33]....
        /*0cdc*/ 	.word	0x000072e0
        /*0ce0*/ 	.word	0x00000002
        /*0ce4*/ 	.word	0x00028c00
        /*0ce8*/ 	.short	0x010a
        /*0cea*/ 	.byte	0x3f
	.zero		1


	//   ....[34]....
        /*0cec*/ 	.word	0x00007330
        /*0cf0*/ 	.word	0x00000002
        /*0cf4*/ 	.word	0x00028c00
        /*0cf8*/ 	.short	0x010a
        /*0cfa*/ 	.byte	0x3f
	.zero		1


	//   ....[35]....
        /*0cfc*/ 	.word	0x00007e00
        /*0d00*/ 	.word	0x00000002
        /*0d04*/ 	.word	0x00028c00
        /*0d08*/ 	.short	0x010a
        /*0d0a*/ 	.byte	0x3f
	.zero		1


	//   ....[36]....
        /*0d0c*/ 	.word	0x00009280
        /*0d10*/ 	.word	0x00000002
        /*0d14*/ 	.word	0x00028c00
        /*0d18*/ 	.short	0x010a
        /*0d1a*/ 	.byte	0x3f
	.zero		1


	//   ....[37]....
        /*0d1c*/ 	.word	0x0000a0e0
        /*0d20*/ 	.word	0x00000015
        /*0d24*/ 	.word	0x00028c30
        /*0d28*/ 	.short	0x010a
        /*0d2a*/ 	.byte	0x3f
	.zero		1


	//   ....[38]....
        /*0d2c*/ 	.word	0x0000a190
        /*0d30*/ 	.word	0x00000015
        /*0d34*/ 	.word	0x00028c30
        /*0d38*/ 	.short	0x010a
        /*0d3a*/ 	.byte	0x3f
	.zero		1


	//   ....[39]....
        /*0d3c*/ 	.word	0x0000b2e0
        /*0d40*/ 	.word	0x00000003
        /*0d44*/ 	.word	0x00000000
        /*0d48*/ 	.short	0x0101
        /*0d4a*/ 	.byte	0x3f
	.zero		1


	//   ....[40]....
        /*0d4c*/ 	.word	0x0000b840
        /*0d50*/ 	.word	0x00000015
        /*0d54*/ 	.word	0x00028c50
        /*0d58*/ 	.short	0x010a
        /*0d5a*/ 	.byte	0x3f
	.zero		1


	//   ....[41]....
        /*0d5c*/ 	.word	0x0000b900
        /*0d60*/ 	.word	0x00000015
        /*0d64*/ 	.word	0x00028c50
        /*0d68*/ 	.short	0x010a
        /*0d6a*/ 	.byte	0x3f
	.zero		1


	//   ....[42]....
        /*0d6c*/ 	.word	0x0000bc00
        /*0d70*/ 	.word	0x00000015
        /*0d74*/ 	.word	0x00000000
        /*0d78*/ 	.short	0x0101
        /*0d7a*/ 	.byte	0x3f
	.zero		1


	//   ....[43]....
        /*0d7c*/ 	.word	0x0000bda0
        /*0d80*/ 	.word	0x000000d1
        /*0d84*/ 	.word	0x00028c30
        /*0d88*/ 	.short	0x010a
        /*0d8a*/ 	.byte	0x3f
	.zero		1


	//   ....[44]....
        /*0d8c*/ 	.word	0x0000be10
        /*0d90*/ 	.word	0x000000d1
        /*0d94*/ 	.word	0x00028c30
        /*0d98*/ 	.short	0x010a
        /*0d9a*/ 	.byte	0x3f
	.zero		1


	//   ....[45]....
        /*0d9c*/ 	.word	0x0000cd00
        /*0da0*/ 	.word	0x0000000f
        /*0da4*/ 	.word	0x00000000
        /*0da8*/ 	.short	0x0101
        /*0daa*/ 	.byte	0x3f
	.zero		1


	//   ....[46]....
        /*0dac*/ 	.word	0x0000dce0
        /*0db0*/ 	.word	0x000000d1
        /*0db4*/ 	.word	0x00028c50
        /*0db8*/ 	.short	0x010a
        /*0dba*/ 	.byte	0x3f
	.zero		1


	//   ....[47]....
        /*0dbc*/ 	.word	0x0000dd30
        /*0dc0*/ 	.word	0x000000d1
        /*0dc4*/ 	.word	0x00028c50
        /*0dc8*/ 	.short	0x010a
        /*0dca*/ 	.byte	0x3f
	.zero		1


	//   ....[48]....
        /*0dcc*/ 	.word	0x0000e050
        /*0dd0*/ 	.word	0x000000d1
        /*0dd4*/ 	.word	0x00000000
        /*0dd8*/ 	.short	0x0101
        /*0dda*/ 	.byte	0x3f
	.zero		1


	//   ....[49]....
        /*0ddc*/ 	.word	0x0000e180
        /*0de0*/ 	.word	0x00000015
        /*0de4*/ 	.word	0x00028c30
        /*0de8*/ 	.short	0x010a
        /*0dea*/ 	.byte	0x3f
	.zero		1


	//   ....[50]....
        /*0dec*/ 	.word	0x0000e1f0
        /*0df0*/ 	.word	0x00000015
        /*0df4*/ 	.word	0x00028c30
        /*0df8*/ 	.short	0x010a
        /*0dfa*/ 	.byte	0x3f
	.zero		1


	//   ....[51]....
        /*0dfc*/ 	.word	0x0000eea0
        /*0e00*/ 	.word	0x000000a0
        /*0e04*/ 	.word	0x00000000
        /*0e08*/ 	.short	0x0101
        /*0e0a*/ 	.byte	0x3f
	.zero		1


	//   ....[52]....
        /*0e0c*/ 	.word	0x0000fb70
        /*0e10*/ 	.word	0x00000015
        /*0e14*/ 	.word	0x00028c50
        /*0e18*/ 	.short	0x010a
        /*0e1a*/ 	.byte	0x3f
	.zero		1


	//   ....[53]....
        /*0e1c*/ 	.word	0x0000fbc0
        /*0e20*/ 	.word	0x00000015
        /*0e24*/ 	.word	0x00028c50
        /*0e28*/ 	.short	0x010a
        /*0e2a*/ 	.byte	0x3f
	.zero		1


	//   ....[54]....
        /*0e2c*/ 	.word	0x0000fee0
        /*0e30*/ 	.word	0x00000015
        /*0e34*/ 	.word	0x00000000
        /*0e38*/ 	.short	0x0101
        /*0e3a*/ 	.byte	0x3f
	.zero		1


	//   ....[55]....
        /*0e3c*/ 	.word	0x00012770
        /*0e40*/ 	.word	0x00000000
        /*0e44*/ 	.word	0x00000000
        /*0e48*/ 	.short	0x0101
        /*0e4a*/ 	.byte	0x3f
	.zero		1


	//   ....[56]....
        /*0e4c*/ 	.word	0x00015210
        /*0e50*/ 	.word	0x00000017
        /*0e54*/ 	.word	0x00028c20
        /*0e58*/ 	.short	0x010a
        /*0e5a*/ 	.byte	0x3f
	.zero		1


	//   ....[57]....
        /*0e5c*/ 	.word	0x000152a0
        /*0e60*/ 	.word	0x00000003
        /*0e64*/ 	.word	0x00028ca0
        /*0e68*/ 	.short	0x010a
        /*0e6a*/ 	.byte	0x3f
	.zero		1


	//   ....[58]....
        /*0e6c*/ 	.word	0x000154f0
        /*0e70*/ 	.word	0x00000003
        /*0e74*/ 	.word	0x00028cc0
        /*0e78*/ 	.short	0x010a
        /*0e7a*/ 	.byte	0x3f
	.zero		1


	//   ....[59]....
        /*0e7c*/ 	.word	0x00015ec0
        /*0e80*/ 	.word	0x00000008
        /*0e84*/ 	.word	0x00028ca0
        /*0e88*/ 	.short	0x010a
        /*0e8a*/ 	.byte	0x3f
	.zero		1


	//   ....[60]....
        /*0e8c*/ 	.word	0x00016100
        /*0e90*/ 	.word	0x00000008
        /*0e94*/ 	.word	0x00028cc0
        /*0e98*/ 	.short	0x010a
        /*0e9a*/ 	.byte	0x3f
	.zero		1


	//   ....[61]....
        /*0e9c*/ 	.word	0x000177d0
        /*0ea0*/ 	.word	0x0000001f
        /*0ea4*/ 	.word	0x00028c40
        /*0ea8*/ 	.short	0x010a
        /*0eaa*/ 	.byte	0x3f
	.zero		1


	//   ....[62]....
        /*0eac*/ 	.word	0x00017c80
        /*0eb0*/ 	.word	0x0000001f
        /*0eb4*/ 	.word	0x00028c30
        /*0eb8*/ 	.short	0x0107
        /*0eba*/ 	.byte	0x3f
	.zero		1


	//   ....[63]....
        /*0ebc*/ 	.word	0x00017d50
        /*0ec0*/ 	.word	0x0000001f
        /*0ec4*/ 	.word	0x00028c30
        /*0ec8*/ 	.short	0x0101
        /*0eca*/ 	.byte	0x3f
	.zero		1


	//   ....[64]....
        /*0ecc*/ 	.word	0x00018650
        /*0ed0*/ 	.word	0x00000017
        /*0ed4*/ 	.word	0x00028c00
        /*0ed8*/ 	.short	0x0107
        /*0eda*/ 	.byte	0x3f
	.zero		1


	//   ....[65]....
        /*0edc*/ 	.word	0x00018740
        /*0ee0*/ 	.word	0x00000017
        /*0ee4*/ 	.word	0x00028c00
        /*0ee8*/ 	.short	0x0101
        /*0eea*/ 	.byte	0x3f
	.zero		1


	//   ....[66]....
        /*0eec*/ 	.word	0x00018760
        /*0ef0*/ 	.word	0x00000017
        /*0ef4*/ 	.word	0x00028c20
        /*0ef8*/ 	.short	0x010a
        /*0efa*/ 	.byte	0x3f
	.zero		1


	//   ....[67]....
        /*0efc*/ 	.word	0x000187f0
        /*0f00*/ 	.word	0x0000001f
        /*0f04*/ 	.word	0x00028c60
        /*0f08*/ 	.short	0x010a
        /*0f0a*/ 	.byte	0x3f
	.zero		1


	//   ....[68]....
        /*0f0c*/ 	.word	0x00019130
        /*0f10*/ 	.word	0x0000001f
        /*0f14*/ 	.word	0x00028c50
        /*0f18*/ 	.short	0x0107
        /*0f1a*/ 	.byte	0x3f
	.zero		1


	//   ....[69]....
        /*0f1c*/ 	.word	0x00019200
        /*0f20*/ 	.word	0x0000001f
        /*0f24*/ 	.word	0x00028c50
        /*0f28*/ 	.short	0x0101
        /*0f2a*/ 	.byte	0x3f
	.zero		1


	//   ....[70]....
        /*0f2c*/ 	.word	0x00019590
        /*0f30*/ 	.word	0x00000006
        /*0f34*/ 	.word	0x00028c40
        /*0f38*/ 	.short	0x010a
        /*0f3a*/ 	.byte	0x3f
	.zero		1


	//   ....[71]....
        /*0f3c*/ 	.word	0x000198d0
        /*0f40*/ 	.word	0x00000006
        /*0f44*/ 	.word	0x00028c30
        /*0f48*/ 	.short	0x0107
        /*0f4a*/ 	.byte	0x3f
	.zero		1


	//   ....[72]....
        /*0f4c*/ 	.word	0x00019990
        /*0f50*/ 	.word	0x00000006
        /*0f54*/ 	.word	0x00028c30
        /*0f58*/ 	.short	0x0101
        /*0f5a*/ 	.byte	0x3f
	.zero		1


	//   ....[73]....
        /*0f5c*/ 	.word	0x000199c0
        /*0f60*/ 	.word	0x00000006
        /*0f64*/ 	.word	0x00028c60
        /*0f68*/ 	.short	0x010a
        /*0f6a*/ 	.byte	0x3f
	.zero		1


	//   ....[74]....
        /*0f6c*/ 	.word	0x0001a090
        /*0f70*/ 	.word	0x00000006
        /*0f74*/ 	.word	0x00028c50
        /*0f78*/ 	.short	0x0107
        /*0f7a*/ 	.byte	0x3f
	.zero		1


	//   ....[75]....
        /*0f7c*/ 	.word	0x0001a150
        /*0f80*/ 	.word	0x00000006
        /*0f84*/ 	.word	0x00028c50
        /*0f88*/ 	.short	0x0101
        /*0f8a*/ 	.byte	0x3f
	.zero		1


	//   ....[76]....
        /*0f8c*/ 	.word	0x0001afc0
        /*0f90*/ 	.word	0x00000004
        /*0f94*/ 	.word	0x00028c20
        /*0f98*/ 	.short	0x010a
        /*0f9a*/ 	.byte	0x3f
	.zero		1


	//   ....[77]....
        /*0f9c*/ 	.word	0x0001b120
        /*0fa0*/ 	.word	0x00000005
        /*0fa4*/ 	.word	0x00028c40
        /*0fa8*/ 	.short	0x010a
        /*0faa*/ 	.byte	0x3f
	.zero		1


	//   ....[78]....
        /*0fac*/ 	.word	0x0001b1c0
        /*0fb0*/ 	.word	0x00000019
        /*0fb4*/ 	.word	0x00028c40
        /*0fb8*/ 	.short	0x010a
        /*0fba*/ 	.byte	0x3f
	.zero		1


	//   ....[79]....
        /*0fbc*/ 	.word	0x0001b200
        /*0fc0*/ 	.word	0x00000005
        /*0fc4*/ 	.word	0x00028c60
        /*0fc8*/ 	.short	0x010a
        /*0fca*/ 	.byte	0x3f
	.zero		1


	//   ....[80]....
        /*0fcc*/ 	.word	0x0001b240
        /*0fd0*/ 	.word	0x00000019
        /*0fd4*/ 	.word	0x00028c60
        /*0fd8*/ 	.short	0x010a
        /*0fda*/ 	.byte	0x3f
	.zero		1


	//   ....[81]....
        /*0fdc*/ 	.word	0x0001b2a0
        /*0fe0*/ 	.word	0x0000003f
        /*0fe4*/ 	.word	0x00028c90
        /*0fe8*/ 	.short	0x010a
        /*0fea*/ 	.byte	0x3f
	.zero		1


	//   ....[82]....
        /*0fec*/ 	.word	0x0001b410
        /*0ff0*/ 	.word	0x0000003f
        /*0ff4*/ 	.word	0x00028c90
        /*0ff8*/ 	.short	0x010a
        /*0ffa*/ 	.byte	0x3f
	.zero		1


	//   ....[83]....
        /*0ffc*/ 	.word	0x0001b590
        /*1000*/ 	.word	0x0000003f
        /*1004*/ 	.word	0x00028c90
        /*1008*/ 	.short	0x010a
        /*100a*/ 	.byte	0x3f
	.zero		1


	//   ....[84]....
        /*100c*/ 	.word	0x0001b6f0
        /*1010*/ 	.word	0x0000003f
        /*1014*/ 	.word	0x00028cb0
        /*1018*/ 	.short	0x010a
        /*101a*/ 	.byte	0x3f
	.zero		1


	//   ....[85]....
        /*101c*/ 	.word	0x0001b740
        /*1020*/ 	.word	0x00000003
        /*1024*/ 	.word	0x00028c50
        /*1028*/ 	.short	0x010a
        /*102a*/ 	.byte	0x3f
	.zero		1


	//   ....[86]....
        /*102c*/ 	.word	0x0001b790
        /*1030*/ 	.word	0x00000014
        /*1034*/ 	.word	0x00028c50
        /*1038*/ 	.short	0x010a
        /*103a*/ 	.byte	0x3f
	.zero		1


	//   ....[87]....
        /*103c*/ 	.word	0x0001bb60
        /*1040*/ 	.word	0x00000002
        /*1044*/ 	.word	0x00028c00
        /*1048*/ 	.short	0x010a
        /*104a*/ 	.byte	0x3f
	.zero		1


	//   ....[88]....
        /*104c*/ 	.word	0x0001c150
        /*1050*/ 	.word	0x00000002
        /*1054*/ 	.word	0x00028c00
        /*1058*/ 	.short	0x010a
        /*105a*/ 	.byte	0x3f
	.zero		1


	//   ....[89]....
        /*105c*/ 	.word	0x0001c1a0
        /*1060*/ 	.word	0x00000015
        /*1064*/ 	.word	0x00028c30
        /*1068*/ 	.short	0x010a
        /*106a*/ 	.byte	0x3f
	.zero		1


	//   ....[90]....
        /*106c*/ 	.word	0x0001c1f0
        /*1070*/ 	.word	0x00000015
        /*1074*/ 	.word	0x00028c50
        /*1078*/ 	.short	0x010a
        /*107a*/ 	.byte	0x3f
	.zero		1


	//   ....[91]....
        /*107c*/ 	.word	0x0001c240
        /*1080*/ 	.word	0x000000d1
        /*1084*/ 	.word	0x00028c30
        /*1088*/ 	.short	0x010a
        /*108a*/ 	.byte	0x3f
	.zero		1


	//   ....[92]....
        /*108c*/ 	.word	0x0001c290
        /*1090*/ 	.word	0x000000d1
        /*1094*/ 	.word	0x00028c50
        /*1098*/ 	.short	0x010a
        /*109a*/ 	.byte	0x3f
	.zero		1


	//   ....[93]....
        /*109c*/ 	.word	0x0001c2e0
        /*10a0*/ 	.word	0x00000015
        /*10a4*/ 	.word	0x00028c30
        /*10a8*/ 	.short	0x010a
        /*10aa*/ 	.byte	0x3f
	.zero		1


	//   ....[94]....
        /*10ac*/ 	.word	0x0001c330
        /*10b0*/ 	.word	0x00000015
        /*10b4*/ 	.word	0x00028c50
        /*10b8*/ 	.short	0x010a
        /*10ba*/ 	.byte	0x3f
	.zero		1


	//   ....[95]....
        /*10bc*/ 	.word	0x0001c4d0
        /*10c0*/ 	.word	0x00000017
        /*10c4*/ 	.word	0x00028c20
        /*10c8*/ 	.short	0x010a
        /*10ca*/ 	.byte	0x3f
	.zero		1


	//   ....[96]....
        /*10cc*/ 	.word	0x0001c520
        /*10d0*/ 	.word	0x00000003
        /*10d4*/ 	.word	0x00028ca0
        /*10d8*/ 	.short	0x010a
        /*10da*/ 	.byte	0x3f
	.zero		1


	//   ....[97]....
        /*10dc*/ 	.word	0x0001c570
        /*10e0*/ 	.word	0x00000003
        /*10e4*/ 	.word	0x00028cc0
        /*10e8*/ 	.short	0x010a
        /*10ea*/ 	.byte	0x3f
	.zero		1


	//   ....[98]....
        /*10ec*/ 	.word	0x0001c5c0
        /*10f0*/ 	.word	0x00000008
        /*10f4*/ 	.word	0x00028ca0
        /*10f8*/ 	.short	0x010a
        /*10fa*/ 	.byte	0x3f
	.zero		1


	//   ....[99]....
        /*10fc*/ 	.word	0x0001c610
        /*1100*/ 	.word	0x00000008
        /*1104*/ 	.word	0x00028cc0
        /*1108*/ 	.short	0x010a
        /*110a*/ 	.byte	0x3f
	.zero		1


	//   ....[100]....
        /*110c*/ 	.word	0x0001c730
        /*1110*/ 	.word	0x0000001f
        /*1114*/ 	.word	0x00028c40
        /*1118*/ 	.short	0x010a
        /*111a*/ 	.byte	0x3f
	.zero		1


	//   ....[101]....
        /*111c*/ 	.word	0x0001d1d0
        /*1120*/ 	.word	0x00000017
        /*1124*/ 	.word	0x00028c20
        /*1128*/ 	.short	0x010a
        /*112a*/ 	.byte	0x3f
	.zero		1


	//   ....[102]....
        /*112c*/ 	.word	0x0001d220
        /*1130*/ 	.word	0x0000001f
        /*1134*/ 	.word	0x00028c60
        /*1138*/ 	.short	0x010a
        /*113a*/ 	.byte	0x3f
	.zero		1


	//   ....[103]....
        /*113c*/ 	.word	0x0001db20
        /*1140*/ 	.word	0x00000006
        /*1144*/ 	.word	0x00028c40
        /*1148*/ 	.short	0x010a
        /*114a*/ 	.byte	0x3f
	.zero		1


	//   ....[104]....
        /*114c*/ 	.word	0x0001dfe0
        /*1150*/ 	.word	0x00000006
        /*1154*/ 	.word	0x00028c60
        /*1158*/ 	.short	0x010a
        /*115a*/ 	.byte	0x3f
	.zero		1


	//   ....[105]....
        /*115c*/ 	.word	0x0001f0e0
        /*1160*/ 	.word	0x00000004
        /*1164*/ 	.word	0x00028c20
        /*1168*/ 	.short	0x010a
        /*116a*/ 	.byte	0x3f
	.zero		1


	//   ....[106]....
        /*116c*/ 	.word	0x0001f280
        /*1170*/ 	.word	0x00000005
        /*1174*/ 	.word	0x00028c40
        /*1178*/ 	.short	0x010a
        /*117a*/ 	.byte	0x3f
	.zero		1


	//   ....[107]....
        /*117c*/ 	.word	0x0001f2d0
        /*1180*/ 	.word	0x00000019
        /*1184*/ 	.word	0x00028c40
        /*1188*/ 	.short	0x010a
        /*118a*/ 	.byte	0x3f
	.zero		1


	//   ....[108]....
        /*118c*/ 	.word	0x0001f320
        /*1190*/ 	.word	0x00000005
        /*1194*/ 	.word	0x00028c60
        /*1198*/ 	.short	0x010a
        /*119a*/ 	.byte	0x3f
	.zero		1


	//----- nvinfo : EIATTR_NUM_MBARRIERS
	.align		4
.L_1040:
        /*119c*/ 	.byte	0x03, 0x38
        /*119e*/ 	.short	0x0016


	//----- nvinfo : EIATTR_EXIT_INSTR_OFFSETS
	.align		4
        /*11a0*/ 	.byte	0x04, 0x1c
        /*11a2*/ 	.short	(.L_1042 - .L_1041)


	//   ....[0]....
.L_1041:
        /*11a4*/ 	.word	0x0001b290


	//----- nvinfo : EIATTR_MAX_THREADS
	.align		4
.L_1042:
        /*11a8*/ 	.byte	0x04, 0x05
        /*11aa*/ 	.short	(.L_1044 - .L_1043)
.L_1043:
        /*11ac*/ 	.word	0x00000180
        /*11b0*/ 	.word	0x00000001
        /*11b4*/ 	.word	0x00000001


	//----- nvinfo : EIATTR_CRS_STACK_SIZE
	.align		4
.L_1044:
        /*11b8*/ 	.byte	0x04, 0x1e
        /*11ba*/ 	.short	(.L_1046 - .L_1045)
.L_1045:
        /*11bc*/ 	.word	0x00000000


	//----- nvinfo : EIATTR_CBANK_PARAM_SIZE
	.align		4
.L_1046:
        /*11c0*/ 	.byte	0x03, 0x19
        /*11c2*/ 	.short	0x0af0


	//----- nvinfo : EIATTR_PARAM_CBANK
	.align		4
        /*11c4*/ 	.byte	0x04, 0x0a
        /*11c6*/ 	.short	(.L_1048 - .L_1047)
	.align		4
.L_1047:
        /*11c8*/ 	.word	index@(.nv.constant0._ZN7cutlass13device_kernelIN5flash11enable_sm90INS1_16FlashAttnFwdSm90INS1_25CollectiveMainloopFwdSm90ILi2EN4cute5tupleIJNS5_1CILi1EEES8_S8_EEENS6_IJNS7_ILi64EEESA_SA_EEELi512ENS_6half_tEfNS_4arch4Sm90ELb1ELb0ELb1ELb1ELb1ELb1ELb0ELb0ELb0ELb1ELb0ELb0EEENS1_21CollectiveEpilogueFwdINS6_IJSA_NS7_ILi512EEESA_EEES9_SC_SE_Li256ELb1ELb1ELb0ELb0EEENS1_36VarlenDynamicPersistentTileSchedulerILi64ELi64ELi256ELi128ELb0ELb1ELb1ELb1ELb1ELb1EEEEEEEEEvNT_6ParamsE)
        /*11cc*/ 	.short	0x0210
        /*11ce*/ 	.short	0x0af0


	//----- nvinfo : EIATTR_SW_WAR
	.align		4
.L_1048:
        /*11d0*/ 	.byte	0x04, 0x36
        /*11d2*/ 	.short	(.L_1050 - .L_1049)
.L_1049:
        /*11d4*/ 	.word	0x00000008
.L_1050:


//--------------------- .nv.info._ZN7cutlass13device_kernelIN5flash11enable_sm90INS1_16FlashAttnFwdSm90INS1_25CollectiveMainloopFwdSm90ILi2EN4cute5tupleIJNS5_1CILi1EEES8_S8_EEENS6_IJNS7_ILi64EEESA_SA_EEELi512ENS_6half_tEfNS_4arch4Sm90ELb1ELb0ELb1ELb1ELb1ELb0ELb1ELb0ELb0ELb1ELb0ELb0EEENS1_21CollectiveEpilogueFwdINS6_IJSA_NS7_ILi512EEESA_EEES9_SC_SE_Li256ELb1ELb1ELb0ELb0EEENS1_36VarlenDynamicPersistentTileSchedulerILi64ELi64ELi256ELi128ELb0ELb1ELb1ELb1ELb1ELb1EEEEEEEEEvNT_6ParamsE --------------------------
	.section	.nv.info._ZN7cutlass13device_kernelIN5flash11enable_sm90INS1_16FlashAttnFwdSm90INS1_25CollectiveMainloopFwdSm90ILi2EN4cute5tupleIJNS5_1CILi1EEES8_S8_EEENS6_IJNS7_ILi64EEESA_SA_EEELi512ENS_6half_tEfNS_4arch4Sm90ELb1ELb0ELb1ELb1ELb1ELb0ELb1ELb0ELb0ELb1ELb0ELb0EEENS1_21CollectiveEpilogueFwdINS6_IJSA_NS7_ILi512EEESA_EEES9_SC_SE_Li256ELb1ELb1ELb0ELb0EEENS1_36VarlenDynamicPersistentTileSchedulerILi64ELi64ELi256ELi128ELb0ELb1ELb1ELb1ELb1ELb1EEEEEEEEEvNT_6ParamsE,"",@"SHT_CUDA_INFO"
	.sectionflags	@""
	.align	4


	//----- nvinfo : EIATTR_CUDA_API_VERSION
	.align		4
        /*0000*/ 	.byte	0x04, 0x37
        /*0002*/ 	.short	(.L_1052 - .L_1051)
.L_1051:
        /*0004*/ 	.word	0x00000082


	//----- nvinfo : EIATTR_KPARAM_INFO
	.align		4
.L_1052:
        /*0008*/ 	.byte	0x04, 0x17
        /*000a*/ 	.short	(.L_1054 - .L_1053)
.L_1053:
        /*000c*/ 	.word	0x00000000
        /*0010*/ 	.short	0x0000
        /*0012*/ 	.short	0x0070
        /*0014*/ 	.byte	0x00, 0xf0, 0x01, 0x2e


	//----- nvinfo : EIATTR_SPARSE_MMA_MASK
	.align		4
.L_1054:
        /*0018*/ 	.byte	0x03, 0x50
        /*001a*/ 	.short	0x0000


	//----- nvinfo : EIATTR_MAXREG_COUNT
	.align		4
        /*001c*/ 	.byte	0x03, 0x1b
        /*001e*/ 	.short	0x00a8


	//----- nvinfo : EIATTR_NUM_BARRIERS
	.align		4
        /*0020*/ 	.byte	0x02, 0x4c
        /*0022*/ 	.byte	0x10
	.zero		1


	//----- nvinfo : EIATTR_EXTERNS
	.align		4
        /*0024*/ 	.byte	0x04, 0x0f
        /*0026*/ 	.short	(.L_1056 - .L_1055)


	//   ....[0]....
	.align		4
.L_1055:
        /*0028*/ 	.word	index@(__assertfail)


	//----- nvinfo : EIATTR_ANNOTATIONS
	.align		4
.L_1056:
        /*002c*/ 	.byte	0x04, 0x55
        /*002e*/ 	.short	(.L_1058 - .L_1057)


	//   ....[0]....
.L_1057:
        /* <DEDUP_REMOVED lines=17> */


	//----- nvinfo : EIATTR_MERCURY_ISA_VERSION
	.align		4
.L_1058:
        /*0130*/ 	.byte	0x03, 0x5f
        /*0132*/ 	.short	0x0101


	//----- nvinfo : EIATTR_UNUSED_LOAD_BYTE_OFFSET
	.align		4
        /*0134*/ 	.byte	0x04, 0x44
        /*0136*/ 	.short	(.L_1060 - .L_1059)


	//   ....[0]....
.L_1059:
        /*0138*/ 	.word	0x00000970
        /*013c*/ 	.word	0x0000fff0


	//   ....[1]....
        /*0140*/ 	.word	0x0000dbc0
        /*0144*/ 	.word	0x0000fff0


	//----- nvinfo : EIATTR_INT_WARP_WIDE_INSTR_OFFSETS
	.align		4
.L_1060:
        /*0148*/ 	.byte	0x04, 0x31
        /*014a*/ 	.short	(.L_1062 - .L_1061)


	//   ....[0]....
.L_1061:
        /*014c*/ 	.word	0x000000c0


	//   ....[1]....
        /*0150*/ 	.word	0x000000d0


	//   ....[2]....
        /*0154*/ 	.word	0x000000e0


	//   ....[3]....
        /*0158*/ 	.word	0x00000180


	//   ....[4]....
        /*015c*/ 	.word	0x00011e50


	//   ....[5]....
        /*0160*/ 	.word	0x00011ee0


	//   ....[6]....
        /*0164*/ 	.word	0x000161f0


	//   ....[7]....
        /*0168*/ 	.word	0x00016280


	//----- nvinfo : EIATTR_COOP_GROUP_MASK_REGIDS
	.align		4
.L_1062:
        /*016c*/ 	.byte	0x04, 0x29
        /*016e*/ 	.short	(.L_1064 - .L_1063)


	//   ....[0]....
.L_1063:
        /*0170*/ 	.word	0xffffffff


	//   ....[1]....
        /*0174*/ 	.word	0xffffffff


	//   ....[2]....
        /*0178*/ 	.word	0xffffffff


	//   ....[3]....
        /*017c*/ 	.word	0xffffffff


	//   ....[4]....
        /*0180*/ 	.word	0xffffffff


	//   ....[5]....
        /*0184*/ 	.word	0xffffffff


	//   ....[6]....
        /*0188*/ 	.word	0xffffffff


	//   ....[7]....
        /*018c*/ 	.word	0xffffffff


	//   ....[8]....
        /*0190*/ 	.word	0xffffffff


	//   ....[9]....
        /*0194*/ 	.word	0xffffffff


	//   ....[10]....
        /*0198*/ 	.word	0xffffffff


	//   ....[11]....
        /*019c*/ 	.word	0xffffffff


	//   ....[12]....
        /*01a0*/ 	.word	0xffffffff


	//   ....[13]....
        /*01a4*/ 	.word	0xffffffff


	//   ....[14]....
        /*01a8*/ 	.word	0xffffffff


	//   ....[15]....
        /*01ac*/ 	.word	0xffffffff


	//   ....[16]....
        /*01b0*/ 	.word	0xffffffff


	//   ....[17]....
        /*01b4*/ 	.word	0xffffffff


	//   ....[18]....
        /*01b8*/ 	.word	0xffffffff


	//   ....[19]....
        /*01bc*/ 	.word	0xffffffff


	//   ....[20]....
        /*01c0*/ 	.word	0xffffffff


	//   ....[21]....
        /*01c4*/ 	.word	0xffffffff


	//   ....[22]....
        /*01c8*/ 	.word	0xffffffff


	//   ....[23]....
        /*01cc*/ 	.word	0xffffffff


	//   ....[24]....
        /*01d0*/ 	.word	0xffffffff


	//   ....[25]....
        /*01d4*/ 	.word	0xffffffff


	//   ....[26]....
        /*01d8*/ 	.word	0xffffffff


	//   ....[27]....
        /*01dc*/ 	.word	0xffffffff


	//   ....[28]....
        /*01e0*/ 	.word	0xffffffff


	//   ....[29]....
        /*01e4*/ 	.word	0xffffffff


	//   ....[30]....
        /*01e8*/ 	.word	0xffffffff


	//   ....[31]....
        /*01ec*/ 	.word	0xffffffff


	//   ....[32]....
        /*01f0*/ 	.word	0xffffffff


	//   ....[33]....
        /*01f4*/ 	.word	0xffffffff


	//   ....[34]....
        /*01f8*/ 	.word	0xffffffff


	//   ....[35]....
        /*01fc*/ 	.word	0xffffffff


	//   ....[36]....
        /*0200*/ 	.word	0xffffffff


	//   ....[37]....
        /*0204*/ 	.word	0xffffffff


	//   ....[38]....
        /*0208*/ 	.word	0xffffffff


	//   ....[39]....
        /*020c*/ 	.word	0xffffffff


	//   ....[40]....
        /*0210*/ 	.word	0xffffffff


	//   ....[41]....
        /*0214*/ 	.word	0xffffffff


	//   ....[42]....
        /*0218*/ 	.word	0xffffffff


	//   ....[43]....
        /*021c*/ 	.word	0xffffffff


	//   ....[44]....
        /*0220*/ 	.word	0xffffffff


	//   ....[45]....
        /*0224*/ 	.word	0xffffffff


	//   ....[46]....
        /*0228*/ 	.word	0xffffffff


	//   ....[47]....
        /*022c*/ 	.word	0xffffffff


	//   ....[48]....
        /*0230*/ 	.word	0xffffffff


	//   ....[49]....
        /*0234*/ 	.word	0xffffffff


	//   ....[50]....
        /*0238*/ 	.word	0xffffffff


	//   ....[51]....
        /*023c*/ 	.word	0xffffffff


	//   ....[52]....
        /*0240*/ 	.word	0xffffffff


	//   ....[53]....
        /*0244*/ 	.word	0xffffffff


	//   ....[54]....
        /*0248*/ 	.word	0xffffffff


	//   ....[55]....
        /*024c*/ 	.word	0xffffffff


	//   ....[56]....
        /*0250*/ 	.word	0xffffffff


	//   ....[57]....
        /*0254*/ 	.word	0xffffffff


	//   ....[58]....
        /*0258*/ 	.word	0xffffffff


	//   ....[59]....
        /*025c*/ 	.word	0xffffffff


	//   ....[60]....
        /*0260*/ 	.word	0xffffffff


	//   ....[61]....
        /*0264*/ 	.word	0xffffffff


	//   ....[62]....
        /*0268*/ 	.word	0xffffffff


	//   ....[63]....
        /*026c*/ 	.word	0xffffffff


	//   ....[64]....
        /*0270*/ 	.word	0xffffffff


	//   ....[65]....
        /*0274*/ 	.word	0xffffffff


	//   ....[66]....
        /*0278*/ 	.word	0xffffffff


	//   ....[67]....
        /*027c*/ 	.word	0xffffffff


	//   ....[68]....
        /*0280*/ 	.word	0xffffffff


	//   ....[69]....
        /*0284*/ 	.word	0xffffffff


	//   ....[70]....
        /*0288*/ 	.word	0xffffffff


	//   ....[71]....
        /*028c*/ 	.word	0xffffffff


	//   ....[72]....
        /*0290*/ 	.word	0xffffffff


	//   ....[73]....
        /*0294*/ 	.word	0xffffffff


	//   ....[74]....
        /*0298*/ 	.word	0xffffffff


	//   ....[75]....
        /*029c*/ 	.word	0xffffffff


	//   ....[76]....
        /*02a0*/ 	.word	0xffffffff


	//   ....[77]....
        /*02a4*/ 	.word	0xffffffff


	//   ....[78]....
        /*02a8*/ 	.word	0xffffffff


	//   ....[79]....
        /*02ac*/ 	.word	0xffffffff


	//   ....[80]....
        /*02b0*/ 	.word	0xffffffff


	//   ....[81]....
        /*02b4*/ 	.word	0xffffffff


	//   ....[82]....
        /*02b8*/ 	.word	0xffffffff


	//   ....[83]....
        /*02bc*/ 	.word	0xffffffff


	//   ....[84]....
        /*02c0*/ 	.word	0xffffffff


	//   ....[85]....
        /*02c4*/ 	.word	0xffffffff


	//   ....[86]....
        /*02c8*/ 	.word	0xffffffff


	//   ....[87]....
        /*02cc*/ 	.word	0xffffffff


	//   ....[88]....
        /*02d0*/ 	.word	0xffffffff


	//   ....[89]....
        /*02d4*/ 	.word	0xffffffff


	//   ....[90]....
        /*02d8*/ 	.word	0xffffffff


	//   ....[91]....
        /*02dc*/ 	.word	0xffffffff


	//   ....[92]....
        /*02e0*/ 	.word	0xffffffff


	//   ....[93]....
        /*02e4*/ 	.word	0xffffffff


	//   ....[94]....
        /*02e8*/ 	.word	0xffffffff


	//   ....[95]....
        /*02ec*/ 	.word	0xffffffff


	//   ....[96]....
        /*02f0*/ 	.word	0xffffffff


	//   ....[97]....
        /*02f4*/ 	.word	0xffffffff


	//   ....[98]....
        /*02f8*/ 	.word	0xffffffff


	//   ....[99]....
        /*02fc*/ 	.word	0xffffffff


	//   ....[100]....
        /*0300*/ 	.word	0xffffffff


	//   ....[101]....
        /*0304*/ 	.word	0xffffffff


	//   ....[102]....
        /*0308*/ 	.word	0xffffffff


	//   ....[103]....
        /*030c*/ 	.word	0xffffffff


	//   ....[104]....
        /*0310*/ 	.word	0xffffffff


	//   ....[105]....
        /*0314*/ 	.word	0xffffffff


	//   ....[106]....
        /*0318*/ 	.word	0xffffffff


	//   ....[107]....
        /*031c*/ 	.word	0xffffffff


	//   ....[108]....
        /*0320*/ 	.word	0xffffffff


	//   ....[109]....
        /*0324*/ 	.word	0xffffffff


	//   ....[110]....
        /*0328*/ 	.word	0xffffffff


	//   ....[111]....
        /*032c*/ 	.word	0xffffffff


	//   ....[112]....
        /*0330*/ 	.word	0xffffffff


	//   ....[113]....
        /*0334*/ 	.word	0xffffffff


	//   ....[114]....
        /*0338*/ 	.word	0xffffffff


	//   ....[115]....
        /*033c*/ 	.word	0xffffffff


	//   ....[116]....
        /*0340*/ 	.word	0xffffffff


	//   ....[117]....
        /*0344*/ 	.word	0xffffffff


	//   ....[118]....
        /*0348*/ 	.word	0xffffffff


	//   ....[119]....
        /*034c*/ 	.word	0xffffffff


	//   ....[120]....
        /*0350*/ 	.word	0xffffffff


	//   ....[121]....
        /*0354*/ 	.word	0xffffffff


	//   ....[122]....
        /*0358*/ 	.word	0xffffffff


	//   ....[123]....
        /*035c*/ 	.word	0xffffffff


	//   ....[124]....
        /*0360*/ 	.word	0xffffffff


	//   ....[125]....
        /*0364*/ 	.word	0xffffffff


	//   ....[126]....
        /*0368*/ 	.word	0xffffffff


	//   ....[127]....
        /*036c*/ 	.word	0xffffffff


	//   ....[128]....
        /*0370*/ 	.word	0xffffffff


	//   ....[129]....
        /*0374*/ 	.word	0x0500000f


	//   ....[130]....
        /*0378*/ 	.word	0x0500000f


	//   ....[131]....
        /*037c*/ 	.word	0x0500000f


	//   ....[132]....
        /*0380*/ 	.word	0x0500000f


	//   ....[133]....
        /*0384*/ 	.word	0x0500000f


	//   ....[134]....
        /*0388*/ 	.word	0x0500000f


	//   ....[135]....
        /*038c*/ 	.word	0x0500000f


	//   ....[136]....
        /*0390*/ 	.word	0x0500000f


	//   ....[137]....
        /*0394*/ 	.word	0x0500000f


	//   ....[138]....
        /*0398*/ 	.word	0x0500000f


	//   ....[139]....
        /*039c*/ 	.word	0x0500000f


	//   ....[140]....
        /*03a0*/ 	.word	0x0500000f


	//   ....[141]....
        /*03a4*/ 	.word	0x0500000f


	//   ....[142]....
        /*03a8*/ 	.word	0x0500000f


	//   ....[143]....
        /*03ac*/ 	.word	0x0500000f


	//   ....[144]....
        /*03b0*/ 	.word	0x0500000f


	//   ....[145]....
        /*03b4*/ 	.word	0x0500000f


	//   ....[146]....
        /*03b8*/ 	.word	0x0500000f


	//   ....[147]....
        /*03bc*/ 	.word	0x0500000f


	//   ....[148]....
        /*03c0*/ 	.word	0x0500000f


	//   ....[149]....
        /*03c4*/ 	.word	0x0500000f


	//   ....[150]....
        /*03c8*/ 	.word	0x0500000f


	//   ....[151]....
        /*03cc*/ 	.word	0x0500000f


	//   ....[152]....
        /*03d0*/ 	.word	0x0500000f


	//   ....[153]....
        /*03d4*/ 	.word	0x0500000f


	//   ....[154]....
        /*03d8*/ 	.word	0x0500000f


	//   ....[155]....
        /*03dc*/ 	.word	0x0500000f


	//   ....[156]....
        /*03e0*/ 	.word	0x0500000f


	//   ....[157]....
        /*03e4*/ 	.word	0x0500000f


	//   ....[158]....
        /*03e8*/ 	.word	0x0500000f


	//   ....[159]....
        /*03ec*/ 	.word	0x0500000f


	//   ....[160]....
        /*03f0*/ 	.word	0x0500000f


	//   ....[161]....
        /*03f4*/ 	.word	0x0500000f


	//   ....[162]....
        /*03f8*/ 	.word	0x0500000f


	//   ....[163]....
        /*03fc*/ 	.word	0x0500000f


	//   ....[164]....
        /*0400*/ 	.word	0x0500000f


	//   ....[165]....
        /*0404*/ 	.word	0x0500000f


	//   ....[166]....
        /*0408*/ 	.word	0x0500000f


	//   ....[167]....
        /*040c*/ 	.word	0x0500000f


	//   ....[168]....
        /*0410*/ 	.word	0x0500000f


	//   ....[169]....
        /*0414*/ 	.word	0x0500000f


	//   ....[170]....
        /*0418*/ 	.word	0x0500000f


	//   ....[171]....
        /*041c*/ 	.word	0x0500000f


	//   ....[172]....
        /*0420*/ 	.word	0x0500000f


	//   ....[173]....
        /*0424*/ 	.word	0x0500000f


	//   ....[174]....
        /*0428*/ 	.word	0x0500000f


	//   ....[175]....
        /*042c*/ 	.word	0x0500000f


	//   ....[176]....
        /*0430*/ 	.word	0x0500000f


	//   ....[177]....
        /*0434*/ 	.word	0x0500000f


	//   ....[178]....
        /*0438*/ 	.word	0x0500000f


	//   ....[179]....
        /*043c*/ 	.word	0x0500000f


	//   ....[180]....
        /*0440*/ 	.word	0x0500000f


	//   ....[181]....
        /*0444*/ 	.word	0x0500000f


	//   ....[182]....
        /*0448*/ 	.word	0x0500000f


	//   ....[183]....
        /*044c*/ 	.word	0x0500000f


	//   ....[184]....
        /*0450*/ 	.word	0x0500000f


	//   ....[185]....
        /*0454*/ 	.word	0x0500000f


	//   ....[186]....
        /*0458*/ 	.word	0x0500000f


	//   ....[187]....
        /*045c*/ 	.word	0x0500000f


	//   ....[188]....
        /*0460*/ 	.word	0x0500000f


	//   ....[189]....
        /*0464*/ 	.word	0x0500000f


	//   ....[190]....
        /*0468*/ 	.word	0x0500000f


	//   ....[191]....
        /*046c*/ 	.word	0x0500000f


	//   ....[192]....
        /*0470*/ 	.word	0x0500000f


	//   ....[193]....
        /*0474*/ 	.word	0x0500000f


	//   ....[194]....
        /*0478*/ 	.word	0x0500000f


	//   ....[195]....
        /*047c*/ 	.word	0x0500000f


	//----- nvinfo : EIATTR_COOP_GROUP_INSTR_OFFSETS
	.align		4
.L_1064:
        /*0480*/ 	.byte	0x04, 0x28
        /*0482*/ 	.short	(.L_1066 - .L_1065)


	//   ....[0]....
.L_1065:
        /*0484*/ 	.word	0x00000080


	//   ....[1]....
        /*0488*/ 	.word	0x00000090


	//   ....[2]....
        /*048c*/ 	.word	0x000002b0


	//   ....[3]....
        /*0490*/ 	.word	0x00000410


	//   ....[4]....
        /*0494*/ 	.word	0x00000530


	//   ....[5]....
        /*0498*/ 	.word	0x00000690


	//   ....[6]....
        /*049c*/ 	.word	0x000019c0


	//   ....[7]....
        /*04a0*/ 	.word	0x00003710


	//   ....[8]....
        /*04a4*/ 	.word	0x00004690


	//   ....[9]....
        /*04a8*/ 	.word	0x00005550


	//   ....[10]....
        /*04ac*/ 	.word	0x00005580


	//   ....[11]....
        /*04b0*/ 	.word	0x00005a10


	//   ....[12]....
        /*04b4*/ 	.word	0x00005af0


	//   ....[13]....
        /*04b8*/ 	.word	0x00005ef0


	//   ....[14]....
        /*04bc*/ 	.word	0x00005f80


	//   ....[15]....
        /*04c0*/ 	.word	0x00006770


	//   ....[16]....
        /*04c4*/ 	.word	0x000074d0


	//   ....[17]....
        /*04c8*/ 	.word	0x000082f0


	//   ....[18]....
        /*04cc*/ 	.word	0x00008300


	//   ....[19]....
        /*04d0*/ 	.word	0x000087d0


	//   ....[20]....
        /*04d4*/ 	.word	0x00008840


	//   ....[21]....
        /*04d8*/ 	.word	0x00008cd0


	//   ....[22]....
        /*04dc*/ 	.word	0x00008d50


	//   ....[23]....
        /*04e0*/ 	.word	0x00009e90


	//   ....[24]....
        /*04e4*/ 	.word	0x0000ab70


	//   ....[25]....
        /*04e8*/ 	.word	0x0000bb40


	//   ....[26]....
        /*04ec*/ 	.word	0x0000bbb0


	//   ....[27]....
        /*04f0*/ 	.word	0x0000bec0


	//   ....[28]....
        /*04f4*/ 	.word	0x0000c080


	//   ....[29]....
        /*04f8*/ 	.word	0x0000d000


	//   ....[30]....
        /*04fc*/ 	.word	0x0000d0d0


	//   ....[31]....
        /*0500*/ 	.word	0x0000d0f0


	//   ....[32]....
        /*0504*/ 	.word	0x0000d150


	//   ....[33]....
        /*0508*/ 	.word	0x0000d170


	//   ....[34]....
        /*050c*/ 	.word	0x0000eab0


	//   ....[35]....
        /*0510*/ 	.word	0x0000f0d0


	//   ....[36]....
        /*0514*/ 	.word	0x0000f100


	//   ....[37]....
        /*0518*/ 	.word	0x0000f120


	//   ....[38]....
        /*051c*/ 	.word	0x0000f150


	//   ....[39]....
        /*0520*/ 	.word	0x0000f7d0


	//   ....[40]....
        /*0524*/ 	.word	0x0000f7f0


	//   ....[41]....
        /*0528*/ 	.word	0x0000fa30


	//   ....[42]....
        /*052c*/ 	.word	0x0000fa50


	//   ....[43]....
        /*0530*/ 	.word	0x00010600


	//   ....[44]....
        /*0534*/ 	.word	0x00010630


	//   ....[45]....
        /*0538*/ 	.word	0x00010870


	//   ....[46]....
        /*053c*/ 	.word	0x00010890


	//   ....[47]....
        /*0540*/ 	.word	0x00010b30


	//   ....[48]....
        /*0544*/ 	.word	0x00010d00


	//   ....[49]....
        /*0548*/ 	.word	0x00010d30


	//   ....[50]....
        /*054c*/ 	.word	0x00010d60


	//   ....[51]....
        /*0550*/ 	.word	0x00010d90


	//   ....[52]....
        /*0554*/ 	.word	0x00010dc0


	//   ....[53]....
        /*0558*/ 	.word	0x00010df0


	//   ....[54]....
        /*055c*/ 	.word	0x00010f40


	//   ....[55]....
        /*0560*/ 	.word	0x00010f70


	//   ....[56]....
        /*0564*/ 	.word	0x00010fa0


	//   ....[57]....
        /*0568*/ 	.word	0x00010fd0


	//   ....[58]....
        /*056c*/ 	.word	0x00011000


	//   ....[59]....
        /*0570*/ 	.word	0x00011030


	//   ....[60]....
        /*0574*/ 	.word	0x000110c0


	//   ....[61]....
        /*0578*/ 	.word	0x00011120


	//   ....[62]....
        /*057c*/ 	.word	0x000111b0


	//   ....[63]....
        /*0580*/ 	.word	0x00012c40


	//   ....[64]....
        /*0584*/ 	.word	0x00012c60


	//   ....[65]....
        /*0588*/ 	.word	0x00012cf0


	//   ....[66]....
        /*058c*/ 	.word	0x00012d10


	//   ....[67]....
        /*0590*/ 	.word	0x00012d90


	//   ....[68]....
        /*0594*/ 	.word	0x00012db0


	//   ....[69]....
        /*0598*/ 	.word	0x00012dc0


	//   ....[70]....
        /*059c*/ 	.word	0x00012dd0


	//   ....[71]....
        /*05a0*/ 	.word	0x00013560


	//   ....[72]....
        /*05a4*/ 	.word	0x00013590


	//   ....[73]....
        /*05a8*/ 	.word	0x00013650


	//   ....[74]....
        /*05ac*/ 	.word	0x00013670


	//   ....[75]....
        /*05b0*/ 	.word	0x00013710


	//   ....[76]....
        /*05b4*/ 	.word	0x00013730


	//   ....[77]....
        /*05b8*/ 	.word	0x00013740


	//   ....[78]....
        /*05bc*/ 	.word	0x000137c0


	//   ....[79]....
        /*05c0*/ 	.word	0x00014030


	//   ....[80]....
        /*05c4*/ 	.word	0x00014050


	//   ....[81]....
        /*05c8*/ 	.word	0x000141f0


	//   ....[82]....
        /*05cc*/ 	.word	0x00014220


	//   ....[83]....
        /*05d0*/ 	.word	0x00014330


	//   ....[84]....
        /*05d4*/ 	.word	0x00014340


	//   ....[85]....
        /*05d8*/ 	.word	0x00014370


	//   ....[86]....
        /*05dc*/ 	.word	0x00014380


	//   ....[87]....
        /*05e0*/ 	.word	0x000149b0


	//   ....[88]....
        /*05e4*/ 	.word	0x00014a10


	//   ....[89]....
        /*05e8*/ 	.word	0x00014bd0


	//   ....[90]....
        /*05ec*/ 	.word	0x00014c10


	//   ....[91]....
        /*05f0*/ 	.word	0x00014c20


	//   ....[92]....
        /*05f4*/ 	.word	0x00014c30


	//   ....[93]....
        /*05f8*/ 	.word	0x00014d80


	//   ....[94]....
        /*05fc*/ 	.word	0x00014ed0


	//   ....[95]....
        /*0600*/ 	.word	0x00015700


	//   ....[96]....
        /*0604*/ 	.word	0x00015720


	//   ....[97]....
        /*0608*/ 	.word	0x00015770


	//   ....[98]....
        /*060c*/ 	.word	0x00015780


	//   ....[99]....
        /*0610*/ 	.word	0x000157c0


	//   ....[100]....
        /*0614*/ 	.word	0x000157d0


	//   ....[101]....
        /*0618*/ 	.word	0x000157e0


	//   ....[102]....
        /*061c*/ 	.word	0x00015820


	//   ....[103]....
        /*0620*/ 	.word	0x00015b40


	//   ....[104]....
        /*0624*/ 	.word	0x00015b80


	//   ....[105]....
        /*0628*/ 	.word	0x00015ba0


	//   ....[106]....
        /*062c*/ 	.word	0x00015bc0


	//   ....[107]....
        /*0630*/ 	.word	0x00015bf0


	//   ....[108]....
        /*0634*/ 	.word	0x00015c10


	//   ....[109]....
        /*0638*/ 	.word	0x00015d10


	//   ....[110]....
        /*063c*/ 	.word	0x00015e60


	//   ....[111]....
        /*0640*/ 	.word	0x00016460


	//   ....[112]....
        /*0644*/ 	.word	0x000164b0


	//   ....[113]....
        /*0648*/ 	.word	0x000164e0


	//   ....[114]....
        /*064c*/ 	.word	0x00016510


	//   ....[115]....
        /*0650*/ 	.word	0x00016520


	//   ....[116]....
        /*0654*/ 	.word	0x00016550


	//   ....[117]....
        /*0658*/ 	.word	0x00016580


	//   ....[118]....
        /*065c*/ 	.word	0x000165b0


	//   ....[119]....
        /*0660*/ 	.word	0x00016730


	//   ....[120]....
        /*0664*/ 	.word	0x00016760


	//   ....[121]....
        /*0668*/ 	.word	0x00016790


	//   ....[122]....
        /*066c*/ 	.word	0x000167c0


	//   ....[123]....
        /*0670*/ 	.word	0x000167f0


	//   ....[124]....
        /*0674*/ 	.word	0x00016820


	//   ....[125]....
        /*0678*/ 	.word	0x000168e0


	//   ....[126]....
        /*067c*/ 	.word	0x00016900


	//   ....[127]....
        /*0680*/ 	.word	0x00016970


	//   ....[128]....
        /*0684*/ 	.word	0x00017010


	//   ....[129]....
        /*0688*/ 	.word	0x00017590


	//   ....[130]....
        /*068c*/ 	.word	0x00017680


	//   ....[131]....
        /*0690*/ 	.word	0x00017720


	//   ....[132]....
        /*0694*/ 	.word	0x00017780


	//   ....[133]....
        /*0698*/ 	.word	0x00017870


	//   ....[134]....
        /*069c*/ 	.word	0x000178e0


	//   ....[135]....
        /*06a0*/ 	.word	0x000179d0


	//   ....[136]....
        /*06a4*/ 	.word	0x00017a40


	//   ....[137]....
        /*06a8*/ 	.word	0x00017ae0


	//   ....[138]....
        /*06ac*/ 	.word	0x00017be0


	//   ....[139]....
        /*06b0*/ 	.word	0x00017c70


	//   ....[140]....
        /*06b4*/ 	.word	0x00017cd0


	//   ....[141]....
        /*06b8*/ 	.word	0x00017dc0


	//   ....[142]....
        /*06bc*/ 	.word	0x00017e40


	//   ....[143]....
        /*06c0*/ 	.word	0x00017f40


	//   ....[144]....
        /*06c4*/ 	.word	0x00017fb0


	//   ....[145]....
        /*06c8*/ 	.word	0x00018090


	//   ....[146]....
        /*06cc*/ 	.word	0x000183a0


	//   ....[147]....
        /*06d0*/ 	.word	0x00018460


	//   ....[148]....
        /*06d4*/ 	.word	0x000186d0


	//   ....[149]....
        /*06d8*/ 	.word	0x00018720


	//   ....[150]....
        /*06dc*/ 	.word	0x00018930


	//   ....[151]....
        /*06e0*/ 	.word	0x00018980


	//   ....[152]....
        /*06e4*/ 	.word	0x00018b30


	//   ....[153]....
        /*06e8*/ 	.word	0x00018b80


	//   ....[154]....
        /*06ec*/ 	.word	0x00018cc0


	//   ....[155]....
        /*06f0*/ 	.word	0x00018dc0


	//   ....[156]....
        /*06f4*/ 	.word	0x00019030


	//   ....[157]....
        /*06f8*/ 	.word	0x00019080


	//   ....[158]....
        /*06fc*/ 	.word	0x00019250


	//   ....[159]....
        /*0700*/ 	.word	0x000192a0


	//   ....[160]....
        /*0704*/ 	.word	0x00019470


	//   ....[161]....
        /*0708*/ 	.word	0x000194c0


	//   ....[162]....
        /*070c*/ 	.word	0x000195b0


	//   ....[163]....
        /*0710*/ 	.word	0x00019650


	//   ....[164]....
        /*0714*/ 	.word	0x000196b0


	//   ....[165]....
        /*0718*/ 	.word	0x00019760


	//   ....[166]....
        /*071c*/ 	.word	0x000197c0


	//   ....[167]....
        /*0720*/ 	.word	0x00019870


	//   ....[168]....
        /*0724*/ 	.word	0x000198d0


	//   ....[169]....
        /*0728*/ 	.word	0x00019980


	//   ....[170]....
        /*072c*/ 	.word	0x00019a70


	//   ....[171]....
        /*0730*/ 	.word	0x00019b50


	//   ....[172]....
        /*0734*/ 	.word	0x00019c60


	//   ....[173]....
        /*0738*/ 	.word	0x00019d60


	//   ....[174]....
        /*073c*/ 	.word	0x00019e90


	//   ....[175]....
        /*0740*/ 	.word	0x00019f70


	//   ....[176]....
        /*0744*/ 	.word	0x0001a070


	//   ....[177]....
        /*0748*/ 	.word	0x0001a150


	//   ....[178]....
        /*074c*/ 	.word	0x0001a1e0


	//   ....[179]....
        /*0750*/ 	.word	0x0001a280


	//   ....[180]....
        /*0754*/ 	.word	0x0001a3a0


	//   ....[181]....
        /*0758*/ 	.word	0x0001a410


	//   ....[182]....
        /*075c*/ 	.word	0x0001a480


	//   ....[183]....
        /*0760*/ 	.word	0x0001a4f0


	//   ....[184]....
        /*0764*/ 	.word	0x0001a560


	//   ....[185]....
        /*0768*/ 	.word	0x0001a5e0


	//   ....[186]....
        /*076c*/ 	.word	0x0001a670


	//   ....[187]....
        /*0770*/ 	.word	0x0001a700


	//   ....[188]....
        /*0774*/ 	.word	0x0001a770


	//   ....[189]....
        /*0778*/ 	.word	0x0001a7e0


	//   ....[190]....
        /*077c*/ 	.word	0x0001a850


	//   ....[191]....
        /*0780*/ 	.word	0x0001a8d0


	//   ....[192]....
        /*0784*/ 	.word	0x0001a940


	//   ....[193]....
        /*0788*/ 	.word	0x0001a9e0


	//   ....[194]....
        /*078c*/ 	.word	0x0001aa70


	//   ....[195]....
        /*0790*/ 	.word	0x0001ab90


	//----- nvinfo : EIATTR_REG_RECONFIG
	.align		4
.L_1066:
        /*0794*/ 	.byte	0x01, 0x54
	.zero		2


	//----- nvinfo : EIATTR_SYSCALL_OFFSETS
	.align		4
        /*0798*/ 	.byte	0x04, 0x46
        /*079a*/ 	.short	(.L_1068 - .L_1067)


	//   ....[0]....
.L_1067:
        /*079c*/ 	.word	0x000038c0


	//   ....[1]....
        /*07a0*/ 	.word	0x00012040


	//   ....[2]....
        /*07a4*/ 	.word	0x00012190


	//   ....[3]....
        /*07a8*/ 	.word	0x00012280


	//   ....[4]....
        /*07ac*/ 	.word	0x00013170


	//   ....[5]....
        /*07b0*/ 	.word	0x00013a40


	//----- nvinfo : EIATTR_MBARRIER_INSTR_OFFSETS
	.align		4
.L_1068:
        /*07b4*/ 	.byte	0x04, 0x39
        /*07b6*/ 	.short	(.L_1070 - .L_1069)


	//   ....[0]....
.L_1069:
        /*07b8*/ 	.word	0x00000190
        /*07bc*/ 	.word	0x000000ff
        /*07c0*/ 	.word	0x00038800
        /*07c4*/ 	.short	0x0100
        /*07c6*/ 	.byte	0x08
	.zero		1


	//   ....[1]....
        /*07c8*/ 	.word	0x000001a0
        /*07cc*/ 	.word	0x000000ff
        /*07d0*/ 	.word	0x00038810
        /*07d4*/ 	.short	0x0100
        /*07d6*/ 	.byte	0x08
	.zero		1


	//   ....[2]....
        /*07d8*/ 	.word	0x000001b0
        /*07dc*/ 	.word	0x000000ff
        /*07e0*/ 	.word	0x00038820
        /*07e4*/ 	.short	0x0100
        /*07e6*/ 	.byte	0x08
	.zero		1


	//   ....[3]....
        /*07e8*/ 	.word	0x00000260
        /*07ec*/ 	.word	0x000000ff
        /*07f0*/ 	.word	0x00038830
        /*07f4*/ 	.short	0x0100
        /*07f6*/ 	.byte	0x06
	.zero		1


	//   ....[4]....
        /*07f8*/ 	.word	0x00000270
        /*07fc*/ 	.word	0x000000ff
        /*0800*/ 	.word	0x00038840
        /*0804*/ 	.short	0x0100
        /*0806*/ 	.byte	0x06
	.zero		1


	//   ....[5]....
        /*0808*/ 	.word	0x00000280
        /*080c*/ 	.word	0x000000ff
        /*0810*/ 	.word	0x00038838
        /*0814*/ 	.short	0x0100
        /*0816*/ 	.byte	0x06
	.zero		1


	//   ....[6]....
        /*0818*/ 	.word	0x00000290
        /*081c*/ 	.word	0x000000ff
        /*0820*/ 	.word	0x00038848
        /*0824*/ 	.short	0x0100
        /*0826*/ 	.byte	0x06
	.zero		1


	//   ....[7]....
        /*0828*/ 	.word	0x000003c0
        /*082c*/ 	.word	0x000000ff
        /*0830*/ 	.word	0x00038850
        /*0834*/ 	.short	0x0100
        /*0836*/ 	.byte	0x08
	.zero		1


	//   ....[8]....
        /*0838*/ 	.word	0x000003d0
        /*083c*/ 	.word	0x000000ff
        /*0840*/ 	.word	0x00038860
        /*0844*/ 	.short	0x0100
        /*0846*/ 	.byte	0x08
	.zero		1


	//   ....[9]....
        /*0848*/ 	.word	0x000003e0
        /*084c*/ 	.word	0x000000ff
        /*0850*/ 	.word	0x00038858
        /*0854*/ 	.short	0x0100
        /*0856*/ 	.byte	0x08
	.zero		1


	//   ....[10]....
        /*0858*/ 	.word	0x000003f0
        /*085c*/ 	.word	0x000000ff
        /*0860*/ 	.word	0x00038868
        /*0864*/ 	.short	0x0100
        /*0866*/ 	.byte	0x08
	.zero		1


	//   ....[11]....
        /*0868*/ 	.word	0x000004e0
        /*086c*/ 	.word	0x000000ff
        /*0870*/ 	.word	0x00038870
        /*0874*/ 	.short	0x0100
        /*0876*/ 	.byte	0x06
	.zero		1


	//   ....[12]....
        /*0878*/ 	.word	0x000004f0
        /*087c*/ 	.word	0x000000ff
        /*0880*/ 	.word	0x00038880
        /*0884*/ 	.short	0x0100
        /*0886*/ 	.byte	0x06
	.zero		1


	//   ....[13]....
        /*0888*/ 	.word	0x00000500
        /*088c*/ 	.word	0x000000ff
        /*0890*/ 	.word	0x00038878
        /*0894*/ 	.short	0x0100
        /*0896*/ 	.byte	0x06
	.zero		1


	//   ....[14]....
        /*0898*/ 	.word	0x00000510
        /*089c*/ 	.word	0x000000ff
        /*08a0*/ 	.word	0x00038888
        /*08a4*/ 	.short	0x0100
        /*08a6*/ 	.byte	0x06
	.zero		1


	//   ....[15]....
        /*08a8*/ 	.word	0x00000640
        /*08ac*/ 	.word	0x000000ff
        /*08b0*/ 	.word	0x00038890
        /*08b4*/ 	.short	0x0100
        /*08b6*/ 	.byte	0x08
	.zero		1


	//   ....[16]....
        /*08b8*/ 	.word	0x00000650
        /*08bc*/ 	.word	0x000000ff
        /*08c0*/ 	.word	0x000388a0
        /*08c4*/ 	.short	0x0100
        /*08c6*/ 	.byte	0x08
	.zero		1


	//   ....[17]....
        /*08c8*/ 	.word	0x00000660
        /*08cc*/ 	.word	0x000000ff
        /*08d0*/ 	.word	0x00038898
        /*08d4*/ 	.short	0x0100
        /*08d6*/ 	.byte	0x08
	.zero		1


	//   ....[18]....
        /*08d8*/ 	.word	0x00000670
        /*08dc*/ 	.word	0x000000ff
        /*08e0*/ 	.word	0x000388a8
        /*08e4*/ 	.short	0x0100
        /*08e6*/ 	.byte	0x08
	.zero		1


	//   ....[19]....
        /*08e8*/ 	.word	0x000007b0
        /*08ec*/ 	.word	0x000000ff
        /*08f0*/ 	.word	0x000388b0
        /*08f4*/ 	.short	0x0100
        /*08f6*/ 	.byte	0x08
	.zero		1


	//   ....[20]....
        /*08f8*/ 	.word	0x000007c0
        /*08fc*/ 	.word	0x000000ff
        /*0900*/ 	.word	0x000388c0
        /*0904*/ 	.short	0x0100
        /*0906*/ 	.byte	0x08
	.zero		1


	//   ....[21]....
        /*0908*/ 	.word	0x000007d0
        /*090c*/ 	.word	0x000000ff
        /*0910*/ 	.word	0x000388b8
        /*0914*/ 	.short	0x0100
        /*0916*/ 	.byte	0x08
	.zero		1


	//   ....[22]....
        /*0918*/ 	.word	0x000007e0
        /*091c*/ 	.word	0x000000ff
        /*0920*/ 	.word	0x000388c8
        /*0924*/ 	.short	0x0100
        /*0926*/ 	.byte	0x08
	.zero		1


	//   ....[23]....
        /*0928*/ 	.word	0x00001d90
        /*092c*/ 	.word	0x00000003
        /*0930*/ 	.word	0x00000000
        /*0934*/ 	.short	0x0101
        /*0936*/ 	.byte	0x3f
	.zero		1


	//   ....[24]....
        /*0938*/ 	.word	0x00002890
        /*093c*/ 	.word	0x00000003
        /*0940*/ 	.word	0x00000000
        /*0944*/ 	.short	0x0101
        /*0946*/ 	.byte	0x3f
	.zero		1


	//   ....[25]....
        /*0948*/ 	.word	0x00003940
        /*094c*/ 	.word	0x00000011
        /*0950*/ 	.word	0x00038800
        /*0954*/ 	.short	0x010a
        /*0956*/ 	.byte	0x3f
	.zero		1


	//   ....[26]....
        /*0958*/ 	.word	0x000039a0
        /*095c*/ 	.word	0x00000009
        /*0960*/ 	.word	0x00038830
        /*0964*/ 	.short	0x010a
        /*0966*/ 	.byte	0x3f
	.zero		1


	//   ....[27]....
        /*0968*/ 	.word	0x00003a10
        /*096c*/ 	.word	0x00000009
        /*0970*/ 	.word	0x00038830
        /*0974*/ 	.short	0x010a
        /*0976*/ 	.byte	0x3f
	.zero		1


	//   ....[28]....
        /*0978*/ 	.word	0x00003c90
        /*097c*/ 	.word	0x00000011
        /*0980*/ 	.word	0x00038810
        /*0984*/ 	.short	0x010a
        /*0986*/ 	.byte	0x3f
	.zero		1


	//   ....[29]....
        /*0988*/ 	.word	0x00003cd0
        /*098c*/ 	.word	0x00000009
        /*0990*/ 	.word	0x00038850
        /*0994*/ 	.short	0x010a
        /*0996*/ 	.byte	0x3f
	.zero		1


	//   ....[30]....
        /*0998*/ 	.word	0x00003da0
        /*099c*/ 	.word	0x00000009
        /*09a0*/ 	.word	0x00038850
        /*09a4*/ 	.short	0x010a
        /*09a6*/ 	.byte	0x3f
	.zero		1


	//   ....[31]....
        /*09a8*/ 	.word	0x00005f10
        /*09ac*/ 	.word	0x00000019
        /*09b0*/ 	.word	0x00000000
        /*09b4*/ 	.short	0x0101
        /*09b6*/ 	.byte	0x3f
	.zero		1


	//   ....[32]....
        /*09b8*/ 	.word	0x00006820
        /*09bc*/ 	.word	0x00000009
        /*09c0*/ 	.word	0x00000000
        /*09c4*/ 	.short	0x0101
        /*09c6*/ 	.byte	0x3f
	.zero		1


	//   ....[33]....
        /*09c8*/ 	.word	0x000069d0
        /*09cc*/ 	.word	0x00000009
        /*09d0*/ 	.word	0x00038830
        /*09d4*/ 	.short	0x010a
        /*09d6*/ 	.byte	0x3f
	.zero		1


	//   ....[34]....
        /*09d8*/ 	.word	0x00006a20
        /*09dc*/ 	.word	0x00000009
        /*09e0*/ 	.word	0x00038830
        /*09e4*/ 	.short	0x010a
        /*09e6*/ 	.byte	0x3f
	.zero		1


	//   ....[35]....
        /*09e8*/ 	.word	0x00006ba0
        /*09ec*/ 	.word	0x00000009
        /*09f0*/ 	.word	0x00038850
        /*09f4*/ 	.short	0x010a
        /*09f6*/ 	.byte	0x3f
	.zero		1


	//   ....[36]....
        /*09f8*/ 	.word	0x00006bf0
        /*09fc*/ 	.word	0x00000009
        /*0a00*/ 	.word	0x00038850
        /*0a04*/ 	.short	0x010a
        /*0a06*/ 	.byte	0x3f
	.zero		1


	//   ....[37]....
        /*0a08*/ 	.word	0x00008fa0
        /*0a0c*/ 	.word	0x00000099
        /*0a10*/ 	.word	0x00000000
        /*0a14*/ 	.short	0x0101
        /*0a16*/ 	.byte	0x3f
	.zero		1


	//   ....[38]....
        /*0a18*/ 	.word	0x00009f50
        /*0a1c*/ 	.word	0x00000009
        /*0a20*/ 	.word	0x00000000
        /*0a24*/ 	.short	0x0101
        /*0a26*/ 	.byte	0x3f
	.zero		1


	//   ....[39]....
        /*0a28*/ 	.word	0x0000a070
        /*0a2c*/ 	.word	0x00000009
        /*0a30*/ 	.word	0x00038830
        /*0a34*/ 	.short	0x010a
        /*0a36*/ 	.byte	0x3f
	.zero		1


	//   ....[40]....
        /*0a38*/ 	.word	0x0000a0c0
        /*0a3c*/ 	.word	0x00000009
        /*0a40*/ 	.word	0x00038830
        /*0a44*/ 	.short	0x010a
        /*0a46*/ 	.byte	0x3f
	.zero		1


	//   ....[41]....
        /*0a48*/ 	.word	0x0000a240
        /*0a4c*/ 	.word	0x00000009
        /*0a50*/ 	.word	0x00038850
        /*0a54*/ 	.short	0x010a
        /*0a56*/ 	.byte	0x3f
	.zero		1


	//   ....[42]....
        /*0a58*/ 	.word	0x0000a290
        /*0a5c*/ 	.word	0x00000009
        /*0a60*/ 	.word	0x00038850
        /*0a64*/ 	.short	0x010a
        /*0a66*/ 	.byte	0x3f
	.zero		1


	//   ....[43]....
        /*0a68*/ 	.word	0x0000bf80
        /*0a6c*/ 	.word	0x0000009b
        /*0a70*/ 	.word	0x00000000
        /*0a74*/ 	.short	0x0101
        /*0a76*/ 	.byte	0x3f
	.zero		1


	//   ....[44]....
        /*0a78*/ 	.word	0x0000d0b0
        /*0a7c*/ 	.word	0x00000009
        /*0a80*/ 	.word	0x00000000
        /*0a84*/ 	.short	0x0101
        /*0a86*/ 	.byte	0x3f
	.zero		1


	//   ....[45]....
        /*0a88*/ 	.word	0x0000f800
        /*0a8c*/ 	.word	0x00000000
        /*0a90*/ 	.word	0x00000000
        /*0a94*/ 	.short	0x0101
        /*0a96*/ 	.byte	0x3f
	.zero		1


	//   ....[46]....
        /*0a98*/ 	.word	0x000129f0
        /*0a9c*/ 	.word	0x0000001b
        /*0aa0*/ 	.word	0x00038840
        /*0aa4*/ 	.short	0x010a
        /*0aa6*/ 	.byte	0x3f
	.zero		1


	//   ....[47]....
        /*0aa8*/ 	.word	0x00012ed0
        /*0aac*/ 	.word	0x0000001b
        /*0ab0*/ 	.word	0x00038830
        /*0ab4*/ 	.short	0x0107
        /*0ab6*/ 	.byte	0x3f
	.zero		1


	//   ....[48]....
        /*0ab8*/ 	.word	0x00012fb0
        /*0abc*/ 	.word	0x0000001b
        /*0ac0*/ 	.word	0x00038830
        /*0ac4*/ 	.short	0x0101
        /*0ac6*/ 	.byte	0x3f
	.zero		1


	//   ....[49]....
        /*0ac8*/ 	.word	0x00013880
        /*0acc*/ 	.word	0x00000017
        /*0ad0*/ 	.word	0x00038800
        /*0ad4*/ 	.short	0x0107
        /*0ad6*/ 	.byte	0x3f
	.zero		1


	//   ....[50]....
        /*0ad8*/ 	.word	0x00013910
        /*0adc*/ 	.word	0x00000017
        /*0ae0*/ 	.word	0x00038800
        /*0ae4*/ 	.short	0x0101
        /*0ae6*/ 	.byte	0x3f
	.zero		1


	//   ....[51]....
        /*0ae8*/ 	.word	0x00014620
        /*0aec*/ 	.word	0x00000017
        /*0af0*/ 	.word	0x00038810
        /*0af4*/ 	.short	0x0107
        /*0af6*/ 	.byte	0x3f
	.zero		1


	//   ....[52]....
        /*0af8*/ 	.word	0x00014720
        /*0afc*/ 	.word	0x00000017
        /*0b00*/ 	.word	0x00038810
        /*0b04*/ 	.short	0x0101
        /*0b06*/ 	.byte	0x3f
	.zero		1


	//   ....[53]....
        /*0b08*/ 	.word	0x00014740
        /*0b0c*/ 	.word	0x00000017
        /*0b10*/ 	.word	0x00038820
        /*0b14*/ 	.short	0x010a
        /*0b16*/ 	.byte	0x3f
	.zero		1


	//   ....[54]....
        /*0b18*/ 	.word	0x000147d0
        /*0b1c*/ 	.word	0x0000001b
        /*0b20*/ 	.word	0x00038860
        /*0b24*/ 	.short	0x010a
        /*0b26*/ 	.byte	0x3f
	.zero		1


	//   ....[55]....
        /*0b28*/ 	.word	0x000150f0
        /*0b2c*/ 	.word	0x0000001b
        /*0b30*/ 	.word	0x00038850
        /*0b34*/ 	.short	0x0107
        /*0b36*/ 	.byte	0x3f
	.zero		1


	//   ....[56]....
        /*0b38*/ 	.word	0x000151c0
        /*0b3c*/ 	.word	0x0000001b
        /*0b40*/ 	.word	0x00038850
        /*0b44*/ 	.short	0x0101
        /*0b46*/ 	.byte	0x3f
	.zero		1


	//   ....[57]....
        /*0b48*/ 	.word	0x00015560
        /*0b4c*/ 	.word	0x00000006
        /*0b50*/ 	.word	0x00038840
        /*0b54*/ 	.short	0x010a
        /*0b56*/ 	.byte	0x3f
	.zero		1


	//   ....[58]....
        /*0b58*/ 	.word	0x000158a0
        /*0b5c*/ 	.word	0x00000006
        /*0b60*/ 	.word	0x00038830
        /*0b64*/ 	.short	0x0107
        /*0b66*/ 	.byte	0x3f
	.zero		1


	//   ....[59]....
        /*0b68*/ 	.word	0x00015960
        /*0b6c*/ 	.word	0x00000006
        /*0b70*/ 	.word	0x00038830
        /*0b74*/ 	.short	0x0101
        /*0b76*/ 	.byte	0x3f
	.zero		1


	//   ....[60]....
        /*0b78*/ 	.word	0x00015990
        /*0b7c*/ 	.word	0x00000006
        /*0b80*/ 	.word	0x00038860
        /*0b84*/ 	.short	0x010a
        /*0b86*/ 	.byte	0x3f
	.zero		1


	//   ....[61]....
        /*0b88*/ 	.word	0x00016060
        /*0b8c*/ 	.word	0x00000006
        /*0b90*/ 	.word	0x00038850
        /*0b94*/ 	.short	0x0107
        /*0b96*/ 	.byte	0x3f
	.zero		1


	//   ....[62]....
        /*0b98*/ 	.word	0x00016120
        /*0b9c*/ 	.word	0x00000006
        /*0ba0*/ 	.word	0x00038850
        /*0ba4*/ 	.short	0x0101
        /*0ba6*/ 	.byte	0x3f
	.zero		1


	//   ....[63]....
        /*0ba8*/ 	.word	0x00016f90
        /*0bac*/ 	.word	0x00000007
        /*0bb0*/ 	.word	0x00038820
        /*0bb4*/ 	.short	0x010a
        /*0bb6*/ 	.byte	0x3f
	.zero		1


	//   ....[64]....
        /*0bb8*/ 	.word	0x00017110
        /*0bbc*/ 	.word	0x00000005
        /*0bc0*/ 	.word	0x00038840
        /*0bc4*/ 	.short	0x010a
        /*0bc6*/ 	.byte	0x3f
	.zero		1


	//   ....[65]....
        /*0bc8*/ 	.word	0x000171b0
        /*0bcc*/ 	.word	0x00000003
        /*0bd0*/ 	.word	0x00038840
        /*0bd4*/ 	.short	0x010a
        /*0bd6*/ 	.byte	0x3f
	.zero		1


	//   ....[66]....
        /*0bd8*/ 	.word	0x000171f0
        /*0bdc*/ 	.word	0x00000005
        /*0be0*/ 	.word	0x00038860
        /*0be4*/ 	.short	0x010a
        /*0be6*/ 	.byte	0x3f
	.zero		1


	//   ....[67]....
        /*0be8*/ 	.word	0x00017230
        /*0bec*/ 	.word	0x00000003
        /*0bf0*/ 	.word	0x00038860
        /*0bf4*/ 	.short	0x010a
        /*0bf6*/ 	.byte	0x3f
	.zero		1


	//   ....[68]....
        /*0bf8*/ 	.word	0x00017290
        /*0bfc*/ 	.word	0x00000011
        /*0c00*/ 	.word	0x00038800
        /*0c04*/ 	.short	0x010a
        /*0c06*/ 	.byte	0x3f
	.zero		1


	//   ....[69]....
        /*0c08*/ 	.word	0x000172e0
        /*0c0c*/ 	.word	0x00000009
        /*0c10*/ 	.word	0x00038830
        /*0c14*/ 	.short	0x010a
        /*0c16*/ 	.byte	0x3f
	.zero		1


	//   ....[70]....
        /*0c18*/ 	.word	0x00017330
        /*0c1c*/ 	.word	0x00000011
        /*0c20*/ 	.word	0x00038810
        /*0c24*/ 	.short	0x010a
        /*0c26*/ 	.byte	0x3f
	.zero		1


	//   ....[71]....
        /*0c28*/ 	.word	0x00017380
        /*0c2c*/ 	.word	0x00000009
        /*0c30*/ 	.word	0x00038850
        /*0c34*/ 	.short	0x010a
        /*0c36*/ 	.byte	0x3f
	.zero		1


	//   ....[72]....
        /*0c38*/ 	.word	0x000173d0
        /*0c3c*/ 	.word	0x00000009
        /*0c40*/ 	.word	0x00038830
        /*0c44*/ 	.short	0x010a
        /*0c46*/ 	.byte	0x3f
	.zero		1


	//   ....[73]....
        /*0c48*/ 	.word	0x00017420
        /*0c4c*/ 	.word	0x00000009
        /*0c50*/ 	.word	0x00038850
        /*0c54*/ 	.short	0x010a
        /*0c56*/ 	.byte	0x3f
	.zero		1


	//   ....[74]....
        /*0c58*/ 	.word	0x00017470
        /*0c5c*/ 	.word	0x00000009
        /*0c60*/ 	.word	0x00038830
        /*0c64*/ 	.short	0x010a
        /*0c66*/ 	.byte	0x3f
	.zero		1


	//   ....[75]....
        /*0c68*/ 	.word	0x000174c0
        /*0c6c*/ 	.word	0x00000009
        /*0c70*/ 	.word	0x00038850
        /*0c74*/ 	.short	0x010a
        /*0c76*/ 	.byte	0x3f
	.zero		1


	//   ....[76]....
        /*0c78*/ 	.word	0x000175d0
        /*0c7c*/ 	.word	0x0000001b
        /*0c80*/ 	.word	0x00038840
        /*0c84*/ 	.short	0x010a
        /*0c86*/ 	.byte	0x3f
	.zero		1


	//   ....[77]....
        /*0c88*/ 	.word	0x00018bc0
        /*0c8c*/ 	.word	0x00000017
        /*0c90*/ 	.word	0x00038820
        /*0c94*/ 	.short	0x010a
        /*0c96*/ 	.byte	0x3f
	.zero		1


	//   ....[78]....
        /*0c98*/ 	.word	0x00018c10
        /*0c9c*/ 	.word	0x0000001b
        /*0ca0*/ 	.word	0x00038860
        /*0ca4*/ 	.short	0x010a
        /*0ca6*/ 	.byte	0x3f
	.zero		1


	//   ....[79]....
        /*0ca8*/ 	.word	0x00019500
        /*0cac*/ 	.word	0x00000006
        /*0cb0*/ 	.word	0x00038840
        /*0cb4*/ 	.short	0x010a
        /*0cb6*/ 	.byte	0x3f
	.zero		1


	//   ....[80]....
        /*0cb8*/ 	.word	0x000199c0
        /*0cbc*/ 	.word	0x00000006
        /*0cc0*/ 	.word	0x00038860
        /*0cc4*/ 	.short	0x010a
        /*0cc6*/ 	.byte	0x3f
	.zero		1


	//   ....[81]....
        /*0cc8*/ 	.word	0x0001aab0
        /*0ccc*/ 	.word	0x00000007
        /*0cd0*/ 	.word	0x00038820
        /*0cd4*/ 	.short	0x010a
        /*0cd6*/ 	.byte	0x3f
	.zero		1


	//   ....[82]....
        /*0cd8*/ 	.word	0x0001ac50
        /*0cdc*/ 	.word	0x00000005
        /*0ce0*/ 	.word	0x00038840
        /*0ce4*/ 	.short	0x010a
        /*0ce6*/ 	.byte	0x3f
	.zero		1


	//   ....[83]....
        /*0ce8*/ 	.word	0x0001aca0
        /*0cec*/ 	.word	0x00000003
        /*0cf0*/ 	.word	0x00038840
        /*0cf4*/ 	.short	0x010a
        /*0cf6*/ 	.byte	0x3f
	.zero		1


	//   ....[84]....
        /*0cf8*/ 	.word	0x0001acf0
        /*0cfc*/ 	.word	0x00000005
        /*0d00*/ 	.word	0x00038860
        /*0d04*/ 	.short	0x010a
        /*0d06*/ 	.byte	0x3f
	.zero		1


	//----- nvinfo : EIATTR_NUM_MBARRIERS
	.align		4
.L_1070:
        /*0d08*/ 	.byte	0x03, 0x38
        /*0d0a*/ 	.short	0x0017


	//----- nvinfo : EIATTR_EXIT_INSTR_OFFSETS
	.align		4
        /*0d0c*/ 	.byte	0x04, 0x1c
        /*0d0e*/ 	.short	(.L_1072 - .L_1071)


	//   ....[0]....
.L_1071:
        /*0d10*/ 	.word	0x000009a0


	//   ....[1]....
        /*0d14*/ 	.word	0x00010ae0


	//   ....[2]....
        /*0d18*/ 	.word	0x00017280


	//----- nvinfo : EIATTR_MAX_THREADS
	.align		4
.L_1072:
        /*0d1c*/ 	.byte	0x04, 0x05
        /*0d1e*/ 	.short	(.L_1074 - .L_1073)
.L_1073:
        /*0d20*/ 	.word	0x00000180
        /*0d24*/ 	.word	0x00000001
        /*0d28*/ 	.word	0x00000001


	//----- nvinfo : EIATTR_CRS_STACK_SIZE
	.align		4
.L_1074:
        /*0d2c*/ 	.byte	0x04, 0x1e
        /*0d2e*/ 	.short	(.L_1076 - .L_1075)
.L_1075:
        /*0d30*/ 	.word	0x00000000


	//----- nvinfo : EIATTR_CBANK_PARAM_SIZE
	.align		4
.L_1076:
        /*0d34*/ 	.byte	0x03, 0x19
        /*0d36*/ 	.short	0x0bf0


	//----- nvinfo : EIATTR_PARAM_CBANK
	.align		4
        /*0d38*/ 	.byte	0x04, 0x0a
        /*0d3a*/ 	.short	(.L_1078 - .L_1077)
	.align		4
.L_1077:
        /*0d3c*/ 	.word	index@(.nv.constant0._ZN7cutlass13device_kernelIN5flash11enable_sm90INS1_16FlashAttnFwdSm90INS1_25CollectiveMainloopFwdSm90ILi2EN4cute5tupleIJNS5_1CILi1EEES8_S8_EEENS6_IJNS7_ILi64EEESA_SA_EEELi512ENS_6half_tEfNS_4arch4Sm90ELb1ELb0ELb1ELb1ELb1ELb0ELb1ELb0ELb0ELb1ELb0ELb0EEENS1_21CollectiveEpilogueFwdINS6_IJSA_NS7_ILi512EEESA_EEES9_SC_SE_Li256ELb1ELb1ELb0ELb0EEENS1_36VarlenDynamicPersistentTileSchedulerILi64ELi64ELi256ELi128ELb0ELb1ELb1ELb1ELb1ELb1EEEEEEEEEvNT_6ParamsE)
        /*0d40*/ 	.short	0x0210
        /*0d42*/ 	.short	0x0bf0


	//----- nvinfo : EIATTR_SW_WAR
	.align		4
.L_1078:
        /*0d44*/ 	.byte	0x04, 0x36
        /*0d46*/ 	.short	(.L_1080 - .L_1079)
.L_1079:
        /*0d48*/ 	.word	0x00000008
.L_1080:


//--------------------- .nv.info._ZN7cutlass13device_kernelIN5flash11enable_sm90INS1_16FlashAttnFwdSm90INS1_25CollectiveMainloopFwdSm90ILi2EN4cute5tupleIJNS5_1CILi1EEES8_S8_EEENS6_IJNS7_ILi64EEESA_SA_EEELi512ENS_6half_tEfNS_4arch4Sm90ELb1ELb0ELb1ELb1ELb1ELb1ELb1ELb0ELb0ELb1ELb0ELb0EEENS1_21CollectiveEpilogueFwdINS6_IJSA_NS7_ILi512EEESA_EEES9_SC_SE_Li256ELb1ELb1ELb0ELb0EEENS1_36VarlenDynamicPersistentTileSchedulerILi64ELi64ELi256ELi128ELb0ELb1ELb1ELb1ELb1ELb1EEEEEEEEEvNT_6ParamsE --------------------------
	.section	.nv.info._ZN7cutlass13device_kernelIN5flash11enable_sm90INS1_16FlashAttnFwdSm90INS1_25CollectiveMainloopFwdSm90ILi2EN4cute5tupleIJNS5_1CILi1EEES8_S8_EEENS6_IJNS7_ILi64EEESA_SA_EEELi512ENS_6half_tEfNS_4arch4Sm90ELb1ELb0ELb1ELb1ELb1ELb1ELb1ELb0ELb0ELb1ELb0ELb0EEENS1_21CollectiveEpilogueFwdINS6_IJSA_NS7_ILi512EEESA_EEES9_SC_SE_Li256ELb1ELb1ELb0ELb0EEENS1_36VarlenDynamicPersistentTileSchedulerILi64ELi64ELi256ELi128ELb0ELb1ELb1ELb1ELb1ELb1EEEEEEEEEvNT_6ParamsE,"",@"SHT_CUDA_INFO"
	.sectionflags	@""
	.align	4


	//----- nvinfo : EIATTR_CUDA_API_VERSION
	.align		4
        /*0000*/ 	.byte	0x04, 0x37
        /*0002*/ 	.short	(.L_1082 - .L_1081)
.L_1081:
        /*0004*/ 	.word	0x00000082


	//----- nvinfo : EIATTR_KPARAM_INFO
	.align		4
.L_1082:
        /*0008*/ 	.byte	0x04, 0x17
        /*000a*/ 	.short	(.L_1084 - .L_1083)
.L_1083:
        /*000c*/ 	.word	0x00000000
        /*0010*/ 	.short	0x0000
        /*0012*/ 	.short	0x0070
        /*0014*/ 	.byte	0x00, 0xf0, 0x01, 0x2e


	//----- nvinfo : EIATTR_SPARSE_MMA_MASK
	.align		4
.L_1084:
        /*0018*/ 	.byte	0x03, 0x50
        /*001a*/ 	.short	0x0000


	//----- nvinfo : EIATTR_MAXREG_COUNT
	.align		4
        /*001c*/ 	.byte	0x03, 0x1b
        /*001e*/ 	.short	0x00a8


	//----- nvinfo : EIATTR_NUM_BARRIERS
	.align		4
        /*0020*/ 	.byte	0x02, 0x4c
        /*0022*/ 	.byte	0x10
	.zero		1


	//----- nvinfo : EIATTR_EXTERNS
	.align		4
        /*0024*/ 	.byte	0x04, 0x0f
        /*0026*/ 	.short	(.L_1086 - .L_1085)


	//   ....[0]....
	.align		4
.L_1085:
        /*0028*/ 	.word	index@(__assertfail)


	//----- nvinfo : EIATTR_ANNOTATIONS
	.align		4
.L_1086:
        /*002c*/ 	.byte	0x04, 0x55
        /*002e*/ 	.short	(.L_1088 - .L_1087)


	//   ....[0]....
.L_1087:
        /* <DEDUP_REMOVED lines=68> */


	//----- nvinfo : EIATTR_MERCURY_ISA_VERSION
	.align		4
.L_1088:
        /*0460*/ 	.byte	0x03, 0x5f
        /*0462*/ 	.short	0x0101


	//----- nvinfo : EIATTR_UNUSED_LOAD_BYTE_OFFSET
	.align		4
        /*0464*/ 	.byte	0x04, 0x44
        /*0466*/ 	.short	(.L_1090 - .L_1089)


	//   ....[0]....
.L_1089:
        /*0468*/ 	.word	0x00000a50
        /*046c*/ 	.word	0x0000fff0


	//   ....[1]....
        /*0470*/ 	.word	0x000154d0
        /*0474*/ 	.word	0x0000fff0


	//----- nvinfo : EIATTR_INT_WARP_WIDE_INSTR_OFFSETS
	.align		4
.L_1090:
        /*0478*/ 	.byte	0x04, 0x31
        /*047a*/ 	.short	(.L_1092 - .L_1091)


	//   ....[0]....
.L_1091:
        /*047c*/ 	.word	0x00000130


	//   ....[1]....
        /*0480*/ 	.word	0x00000170


	//   ....[2]....
        /*0484*/ 	.word	0x000001e0


	//   ....[3]....
        /*0488*/ 	.word	0x00000250


	//   ....[4]....
        /*048c*/ 	.word	0x0001b6b0


	//   ....[5]....
        /*0490*/ 	.word	0x0001b740


	//   ....[6]....
        /*0494*/ 	.word	0x0001fc40


	//   ....[7]....
        /*0498*/ 	.word	0x0001fcd0


	//----- nvinfo : EIATTR_COOP_GROUP_MASK_REGIDS
	.align		4
.L_1092:
        /*049c*/ 	.byte	0x04, 0x29
        /*049e*/ 	.short	(.L_1094 - .L_1093)


	//   ....[0]....
.L_1093:
        /*04a0*/ 	.word	0xffffffff


	//   ....[1]....
        /*04a4*/ 	.word	0xffffffff


	//   ....[2]....
        /*04a8*/ 	.word	0xffffffff


	//   ....[3]....
        /*04ac*/ 	.word	0xffffffff


	//   ....[4]....
        /*04b0*/ 	.word	0xffffffff


	//   ....[5]....
        /*04b4*/ 	.word	0xffffffff


	//   ....[6]....
        /*04b8*/ 	.word	0xffffffff


	//   ....[7]....
        /*04bc*/ 	.word	0xffffffff


	//   ....[8]....
        /*04c0*/ 	.word	0xffffffff


	//   ....[9]....
        /*04c4*/ 	.word	0xffffffff


	//   ....[10]....
        /*04c8*/ 	.word	0xffffffff


	//   ....[11]....
        /*04cc*/ 	.word	0xffffffff


	//   ....[12]....
        /*04d0*/ 	.word	0xffffffff


	//   ....[13]....
        /*04d4*/ 	.word	0xffffffff


	//   ....[14]....
        /*04d8*/ 	.word	0xffffffff


	//   ....[15]....
        /*04dc*/ 	.word	0xffffffff


	//   ....[16]....
        /*04e0*/ 	.word	0xffffffff


	//   ....[17]....
        /*04e4*/ 	.word	0xffffffff


	//   ....[18]....
        /*04e8*/ 	.word	0xffffffff


	//   ....[19]....
        /*04ec*/ 	.word	0xffffffff


	//   ....[20]....
        /*04f0*/ 	.word	0xffffffff


	//   ....[21]....
        /*04f4*/ 	.word	0xffffffff


	//   ....[22]....
        /*04f8*/ 	.word	0xffffffff


	//   ....[23]....
        /*04fc*/ 	.word	0xffffffff


	//   ....[24]....
        /*0500*/ 	.word	0xffffffff


	//   ....[25]....
        /*0504*/ 	.word	0xffffffff


	//   ....[26]....
        /*0508*/ 	.word	0xffffffff


	//   ....[27]....
        /*050c*/ 	.word	0xffffffff


	//   ....[28]....
        /*0510*/ 	.word	0xffffffff


	//   ....[29]....
        /*0514*/ 	.word	0xffffffff


	//   ....[30]....
        /*0518*/ 	.word	0xffffffff


	//   ....[31]....
        /*051c*/ 	.word	0xffffffff


	//   ....[32]....
        /*0520*/ 	.word	0xffffffff


	//   ....[33]....
        /*0524*/ 	.word	0xffffffff


	//   ....[34]....
        /*0528*/ 	.word	0xffffffff


	//   ....[35]....
        /*052c*/ 	.word	0xffffffff


	//   ....[36]....
        /*0530*/ 	.word	0xffffffff


	//   ....[37]....
        /*0534*/ 	.word	0xffffffff


	//   ....[38]....
        /*0538*/ 	.word	0xffffffff


	//   ....[39]....
        /*053c*/ 	.word	0xffffffff


	//   ....[40]....
        /*0540*/ 	.word	0xffffffff


	//   ....[41]....
        /*0544*/ 	.word	0xffffffff


	//   ....[42]....
        /*0548*/ 	.word	0xffffffff


	//   ....[43]....
        /*054c*/ 	.word	0xffffffff


	//   ....[44]....
        /*0550*/ 	.word	0xffffffff


	//   ....[45]....
        /*0554*/ 	.word	0xffffffff


	//   ....[46]....
        /*0558*/ 	.word	0xffffffff


	//   ....[47]....
        /*055c*/ 	.word	0xffffffff


	//   ....[48]....
        /*0560*/ 	.word	0xffffffff


	//   ....[49]....
        /*0564*/ 	.word	0xffffffff


	//   ....[50]....
        /*0568*/ 	.word	0xffffffff


	//   ....[51]....
        /*056c*/ 	.word	0xffffffff


	//   ....[52]....
        /*0570*/ 	.word	0xffffffff


	//   ....[53]....
        /*0574*/ 	.word	0xffffffff


	//   ....[54]....
        /*0578*/ 	.word	0xffffffff


	//   ....[55]....
        /*057c*/ 	.word	0xffffffff


	//   ....[56]....
        /*0580*/ 	.word	0xffffffff


	//   ....[57]....
        /*0584*/ 	.word	0xffffffff


	//   ....[58]....
        /*0588*/ 	.word	0xffffffff


	//   ....[59]....
        /*058c*/ 	.word	0xffffffff


	//   ....[60]....
        /*0590*/ 	.word	0xffffffff


	//   ....[61]....
        /*0594*/ 	.word	0xffffffff


	//   ....[62]....
        /*0598*/ 	.word	0xffffffff


	//   ....[63]....
        /*059c*/ 	.word	0xffffffff


	//   ....[64]....
        /*05a0*/ 	.word	0xffffffff


	//   ....[65]....
        /*05a4*/ 	.word	0xffffffff


	//   ....[66]....
        /*05a8*/ 	.word	0xffffffff


	//   ....[67]....
        /*05ac*/ 	.word	0xffffffff


	//   ....[68]....
        /*05b0*/ 	.word	0xffffffff


	//   ....[69]....
        /*05b4*/ 	.word	0xffffffff


	//   ....[70]....
        /*05b8*/ 	.word	0xffffffff


	//   ....[71]....
        /*05bc*/ 	.word	0xffffffff


	//   ....[72]....
        /*05c0*/ 	.word	0xffffffff


	//   ....[73]....
        /*05c4*/ 	.word	0xffffffff


	//   ....[74]....
        /*05c8*/ 	.word	0xffffffff


	//   ....[75]....
        /*05cc*/ 	.word	0xffffffff


	//   ....[76]....
        /*05d0*/ 	.word	0xffffffff


	//   ....[77]....
        /*05d4*/ 	.word	0xffffffff


	//   ....[78]....
        /*05d8*/ 	.word	0xffffffff


	//   ....[79]....
        /*05dc*/ 	.word	0xffffffff


	//   ....[80]....
        /*05e0*/ 	.word	0xffffffff


	//   ....[81]....
        /*05e4*/ 	.word	0xffffffff


	//   ....[82]....
        /*05e8*/ 	.word	0xffffffff


	//   ....[83]....
        /*05ec*/ 	.word	0xffffffff


	//   ....[84]....
        /*05f0*/ 	.word	0xffffffff


	//   ....[85]....
        /*05f4*/ 	.word	0xffffffff


	//   ....[86]....
        /*05f8*/ 	.word	0xffffffff


	//   ....[87]....
        /*05fc*/ 	.word	0xffffffff


	//   ....[88]....
        /*0600*/ 	.word	0xffffffff


	//   ....[89]....
        /*0604*/ 	.word	0xffffffff


	//   ....[90]....
        /*0608*/ 	.word	0xffffffff


	//   ....[91]....
        /*060c*/ 	.word	0xffffffff


	//   ....[92]....
        /*0610*/ 	.word	0xffffffff


	//   ....[93]....
        /*0614*/ 	.word	0xffffffff


	//   ....[94]....
        /*0618*/ 	.word	0xffffffff


	//   ....[95]....
        /*061c*/ 	.word	0xffffffff


	//   ....[96]....
        /*0620*/ 	.word	0xffffffff


	//   ....[97]....
        /*0624*/ 	.word	0xffffffff


	//   ....[98]....
        /*0628*/ 	.word	0xffffffff


	//   ....[99]....
        /*062c*/ 	.word	0xffffffff


	//   ....[100]....
        /*0630*/ 	.word	0xffffffff


	//   ....[101]....
        /*0634*/ 	.word	0xffffffff


	//   ....[102]....
        /*0638*/ 	.word	0xffffffff


	//   ....[103]....
        /*063c*/ 	.word	0xffffffff


	//   ....[104]....
        /*0640*/ 	.word	0xffffffff


	//   ....[105]....
        /*0644*/ 	.word	0xffffffff


	//   ....[106]....
        /*0648*/ 	.word	0xffffffff


	//   ....[107]....
        /*064c*/ 	.word	0xffffffff


	//   ....[108]....
        /*0650*/ 	.word	0xffffffff


	//   ....[109]....
        /*0654*/ 	.word	0xffffffff


	//   ....[110]....
        /*0658*/ 	.word	0xffffffff


	//   ....[111]....
        /*065c*/ 	.word	0xffffffff


	//   ....[112]....
        /*0660*/ 	.word	0xffffffff


	//   ....[113]....
        /*0664*/ 	.word	0xffffffff


	//   ....[114]....
        /*0668*/ 	.word	0xffffffff


	//   ....[115]....
        /*066c*/ 	.word	0xffffffff


	//   ....[116]....
        /*0670*/ 	.word	0xffffffff


	//   ....[117]....
        /*0674*/ 	.word	0xffffffff


	//   ....[118]....
        /*0678*/ 	.word	0xffffffff


	//   ....[119]....
        /*067c*/ 	.word	0xffffffff


	//   ....[120]....
        /*0680*/ 	.word	0xffffffff


	//   ....[121]....
        /*0684*/ 	.word	0xffffffff


	//   ....[122]....
        /*0688*/ 	.word	0xffffffff


	//   ....[123]....
        /*068c*/ 	.word	0xffffffff


	//   ....[124]....
        /*0690*/ 	.word	0xffffffff


	//   ....[125]....
        /*0694*/ 	.word	0xffffffff


	//   ....[126]....
        /*0698*/ 	.word	0xffffffff


	//   ....[127]....
        /*069c*/ 	.word	0xffffffff


	//   ....[128]....
        /*06a0*/ 	.word	0xffffffff


	//   ....[129]....
        /*06a4*/ 	.word	0xffffffff


	//   ....[130]....
        /*06a8*/ 	.word	0xffffffff


	//   ....[131]....
        /*06ac*/ 	.word	0xffffffff


	//   ....[132]....
        /*06b0*/ 	.word	0xffffffff


	//   ....[133]....
        /*06b4*/ 	.word	0xffffffff


	//   ....[134]....
        /*06b8*/ 	.word	0xffffffff


	//   ....[135]....
        /*06bc*/ 	.word	0xffffffff


	//   ....[136]....
        /*06c0*/ 	.word	0xffffffff


	//   ....[137]....
        /*06c4*/ 	.word	0xffffffff


	//   ....[138]....
        /*06c8*/ 	.word	0xffffffff


	//   ....[139]....
        /*06cc*/ 	.word	0xffffffff


	//   ....[140]....
        /*06d0*/ 	.word	0xffffffff


	//   ....[141]....
        /*06d4*/ 	.word	0xffffffff


	//   ....[142]....
        /*06d8*/ 	.word	0xffffffff


	//   ....[143]....
        /*06dc*/ 	.word	0xffffffff


	//   ....[144]....
        /*06e0*/ 	.word	0xffffffff


	//   ....[145]....
        /*06e4*/ 	.word	0xffffffff


	//   ....[146]....
        /*06e8*/ 	.word	0xffffffff


	//   ....[147]....
        /*06ec*/ 	.word	0xffffffff


	//   ....[148]....
        /*06f0*/ 	.word	0xffffffff


	//   ....[149]....
        /*06f4*/ 	.word	0xffffffff


	//   ....[150]....
        /*06f8*/ 	.word	0xffffffff


	//   ....[151]....
        /*06fc*/ 	.word	0xffffffff


	//   ....[152]....
        /*0700*/ 	.word	0xffffffff


	//   ....[153]....
        /*0704*/ 	.word	0xffffffff


	//   ....[154]....
        /*0708*/ 	.word	0xffffffff


	//   ....[155]....
        /*070c*/ 	.word	0x0500000f


	//   ....[156]....
        /*0710*/ 	.word	0x0500000f


	//   ....[157]....
        /*0714*/ 	.word	0x0500000f


	//   ....[158]....
        /*0718*/ 	.word	0x0500000f


	//   ....[159]....
        /*071c*/ 	.word	0x0500000f


	//   ....[160]....
        /*0720*/ 	.word	0x0500000f


	//   ....[161]....
        /*0724*/ 	.word	0x0500000f


	//   ....[162]....
        /*0728*/ 	.word	0x0500000f


	//   ....[163]....
        /*072c*/ 	.word	0x0500000f


	//   ....[164]....
        /*0730*/ 	.word	0x0500000f


	//   ....[165]....
        /*0734*/ 	.word	0x0500000f


	//   ....[166]....
        /*0738*/ 	.word	0x0500000f


	//   ....[167]....
        /*073c*/ 	.word	0x0500000f


	//   ....[168]....
        /*0740*/ 	.word	0x0500000f


	//   ....[169]....
        /*0744*/ 	.word	0x0500000f


	//   ....[170]....
        /*0748*/ 	.word	0x0500000f


	//   ....[171]....
        /*074c*/ 	.word	0x0500000f


	//   ....[172]....
        /*0750*/ 	.word	0x0500000f


	//   ....[173]....
        /*0754*/ 	.word	0x0500000f


	//   ....[174]....
        /*0758*/ 	.word	0x0500000f


	//   ....[175]....
        /*075c*/ 	.word	0x0500000f


	//   ....[176]....
        /*0760*/ 	.word	0x0500000f


	//   ....[177]....
        /*0764*/ 	.word	0x0500000f


	//   ....[178]....
        /*0768*/ 	.word	0x0500000f


	//   ....[179]....
        /*076c*/ 	.word	0x0500000f


	//   ....[180]....
        /*0770*/ 	.word	0x0500000f


	//   ....[181]....
        /*0774*/ 	.word	0x0500000f


	//   ....[182]....
        /*0778*/ 	.word	0x0500000f


	//   ....[183]....
        /*077c*/ 	.word	0x0500000f


	//   ....[184]....
        /*0780*/ 	.word	0x0500000f


	//   ....[185]....
        /*0784*/ 	.word	0x0500000f


	//   ....[186]....
        /*0788*/ 	.word	0x0500000f


	//   ....[187]....
        /*078c*/ 	.word	0x0500000f


	//   ....[188]....
        /*0790*/ 	.word	0x0500000f


	//   ....[189]....
        /*0794*/ 	.word	0x0500000f


	//   ....[190]....
        /*0798*/ 	.word	0x0500000f


	//   ....[191]....
        /*079c*/ 	.word	0x0500000f


	//   ....[192]....
        /*07a0*/ 	.word	0x0500000f


	//   ....[193]....
        /*07a4*/ 	.word	0x0500000f


	//   ....[194]....
        /*07a8*/ 	.word	0x0500000f


	//   ....[195]....
        /*07ac*/ 	.word	0x0500000f


	//   ....[196]....
        /*07b0*/ 	.word	0x0500000f


	//   ....[197]....
        /*07b4*/ 	.word	0x0500000f


	//   ....[198]....
        /*07b8*/ 	.word	0x0500000f


	//   ....[199]....
        /*07bc*/ 	.word	0x0500000f


	//   ....[200]....
        /*07c0*/ 	.word	0x0500000f


	//   ....[201]....
        /*07c4*/ 	.word	0x0500000f


	//   ....[202]....
        /*07c8*/ 	.word	0x0500000f


	//   ....[203]....
        /*07cc*/ 	.word	0x0500000f


	//   ....[204]....
        /*07d0*/ 	.word	0x0500000f


	//   ....[205]....
        /*07d4*/ 	.word	0x0500000f


	//   ....[206]....
        /*07d8*/ 	.word	0x0500000f


	//   ....[207]....
        /*07dc*/ 	.word	0x0500000f


	//   ....[208]....
        /*07e0*/ 	.word	0x0500000f


	//   ....[209]....
        /*07e4*/ 	.word	0x0500000f


	//   ....[210]....
        /*07e8*/ 	.word	0x0500000f


	//   ....[211]....
        /*07ec*/ 	.word	0x0500000f


	//   ....[212]....
        /*07f0*/ 	.word	0x0500000f


	//   ....[213]....
        /*07f4*/ 	.word	0x0500000f


	//   ....[214]....
        /*07f8*/ 	.word	0x0500000f


	//   ....[215]....
        /*07fc*/ 	.word	0x0500000f


	//   ....[216]....
        /*0800*/ 	.word	0x0500000f


	//   ....[217]....
        /*0804*/ 	.word	0x0500000f


	//   ....[218]....
        /*0808*/ 	.word	0x0500000f


	//   ....[219]....
        /*080c*/ 	.word	0x0500000f


	//   ....[220]....
        /*0810*/ 	.word	0x0500000f


	//   ....[221]....
        /*0814*/ 	.word	0x0500000f


	//   ....[222]....
        /*0818*/ 	.word	0x0500000f


	//   ....[223]....
        /*081c*/ 	.word	0x0500000f


	//   ....[224]....
        /*0820*/ 	.word	0x0500000f


	//   ....[225]....
        /*0824*/ 	.word	0x0500000f


	//   ....[226]....
        /*0828*/ 	.word	0x0500000f


	//   ....[227]....
        /*082c*/ 	.word	0x0500000f


	//   ....[228]....
        /*0830*/ 	.word	0x0500000f


	//   ....[229]....
        /*0834*/ 	.word	0x0500000f


	//   ....[230]....
        /*0838*/ 	.word	0x0500000f


	//   ....[231]....
        /*083c*/ 	.word	0x0500000f


	//   ....[232]....
        /*0840*/ 	.word	0x0500000f


	//   ....[233]....
        /*0844*/ 	.word	0x0500000f


	//   ....[234]....
        /*0848*/ 	.word	0x0500000f


	//   ....[235]....
        /*084c*/ 	.word	0x0500000f


	//   ....[236]....
        /*0850*/ 	.word	0x0500000f


	//   ....[237]....
        /*0854*/ 	.word	0x0500000f


	//   ....[238]....
        /*0858*/ 	.word	0x0500000f


	//   ....[239]....
        /*085c*/ 	.word	0x0500000f


	//   ....[240]....
        /*0860*/ 	.word	0x0500000f


	//   ....[241]....
        /*0864*/ 	.word	0x0500000f


	//   ....[242]....
        /*0868*/ 	.word	0x0500000f


	//   ....[243]....
        /*086c*/ 	.word	0x0500000f


	//   ....[244]....
        /*0870*/ 	.word	0x0500000f


	//----- nvinfo : EIATTR_COOP_GROUP_INSTR_OFFSETS
	.align		4
.L_1094:
        /*0874*/ 	.byte	0x04, 0x28
        /*0876*/ 	.short	(.L_1096 - .L_1095)


	//   ....[0]....
.L_1095:
        /*0878*/ 	.word	0x00000060


	//   ....[1]....
        /*087c*/ 	.word	0x00000140


	//   ....[2]....
        /*0880*/ 	.word	0x00000180


	//   ....[3]....
        /*0884*/ 	.word	0x00000390


	//   ....[4]....
        /*0888*/ 	.word	0x000004f0


	//   ....[5]....
        /*088c*/ 	.word	0x00000610


	//   ....[6]....
        /*0890*/ 	.word	0x00000770


	//   ....[7]....
        /*0894*/ 	.word	0x00002c10


	//   ....[8]....
        /*0898*/ 	.word	0x00002c20


	//   ....[9]....
        /*089c*/ 	.word	0x00003650


	//   ....[10]....
        /*08a0*/ 	.word	0x00003660


	//   ....[11]....
        /*08a4*/ 	.word	0x00004000


	//   ....[12]....
        /*08a8*/ 	.word	0x00004010


	//   ....[13]....
        /*08ac*/ 	.word	0x000043f0


	//   ....[14]....
        /*08b0*/ 	.word	0x00004400


	//   ....[15]....
        /*08b4*/ 	.word	0x00005270


	//   ....[16]....
        /*08b8*/ 	.word	0x000070c0


	//   ....[17]....
        /*08bc*/ 	.word	0x00007840


	//   ....[18]....
        /*08c0*/ 	.word	0x00007850


	//   ....[19]....
        /*08c4*/ 	.word	0x00007860


	//   ....[20]....
        /*08c8*/ 	.word	0x00007870


	//   ....[21]....
        /*08cc*/ 	.word	0x00007b70


	//   ....[22]....
        /*08d0*/ 	.word	0x00007b80


	//   ....[23]....
        /*08d4*/ 	.word	0x00007b90


	//   ....[24]....
        /*08d8*/ 	.word	0x00007ba0


	//   ....[25]....
        /*08dc*/ 	.word	0x00008e30


	//   ....[26]....
        /*08e0*/ 	.word	0x00008e50


	//   ....[27]....
        /*08e4*/ 	.word	0x00008e60


	//   ....[28]....
        /*08e8*/ 	.word	0x00008e70


	//   ....[29]....
        /*08ec*/ 	.word	0x00008f80


	//   ....[30]....
        /*08f0*/ 	.word	0x00008f90


	//   ....[31]....
        /*08f4*/ 	.word	0x00008fa0


	//   ....[32]....
        /*08f8*/ 	.word	0x00008fb0


	//   ....[33]....
        /*08fc*/ 	.word	0x0000a840


	//   ....[34]....
        /*0900*/ 	.word	0x0000c300


	//   ....[35]....
        /*0904*/ 	.word	0x0000c660


	//   ....[36]....
        /*0908*/ 	.word	0x0000c6e0


	//   ....[37]....
        /*090c*/ 	.word	0x0000c820


	//   ....[38]....
        /*0910*/ 	.word	0x0000cb00


	//   ....[39]....
        /*0914*/ 	.word	0x0000cb30


	//   ....[40]....
        /*0918*/ 	.word	0x0000d520


	//   ....[41]....
        /*091c*/ 	.word	0x0000dc40


	//   ....[42]....
        /*0920*/ 	.word	0x0000f5f0


	//   ....[43]....
        /*0924*/ 	.word	0x0000f600


	//   ....[44]....
        /*0928*/ 	.word	0x0000fa90


	//   ....[45]....
        /*092c*/ 	.word	0x0000fad0


	//   ....[46]....
        /*0930*/ 	.word	0x00010050


	//   ....[47]....
        /*0934*/ 	.word	0x00010070


	//   ....[48]....
        /*0938*/ 	.word	0x000111e0


	//   ....[49]....
        /*093c*/ 	.word	0x00011880


	//   ....[50]....
        /*0940*/ 	.word	0x00013320


	//   ....[51]....
        /*0944*/ 	.word	0x00013370


	//   ....[52]....
        /*0948*/ 	.word	0x00013c20


	//   ....[53]....
        /*094c*/ 	.word	0x00013cc0


	//   ....[54]....
        /*0950*/ 	.word	0x000148e0


	//   ....[55]....
        /*0954*/ 	.word	0x000149d0


	//   ....[56]....
        /*0958*/ 	.word	0x000149e0


	//   ....[57]....
        /*095c*/ 	.word	0x00014a20


	//   ....[58]....
        /*0960*/ 	.word	0x00014a30


	//   ....[59]....
        /*0964*/ 	.word	0x000165b0


	//   ....[60]....
        /*0968*/ 	.word	0x00016a80


	//   ....[61]....
        /*096c*/ 	.word	0x00016ab0


	//   ....[62]....
        /*0970*/ 	.word	0x00016ae0


	//   ....[63]....
        /*0974*/ 	.word	0x00016af0


	//   ....[64]....
        /*0978*/ 	.word	0x00017240


	//   ....[65]....
        /*097c*/ 	.word	0x000172a0


	//   ....[66]....
        /*0980*/ 	.word	0x00017520


	//   ....[67]....
        /*0984*/ 	.word	0x00017540


	//   ....[68]....
        /*0988*/ 	.word	0x000181f0


	//   ....[69]....
        /*098c*/ 	.word	0x00018220


	//   ....[70]....
        /*0990*/ 	.word	0x000184b0


	//   ....[71]....
        /*0994*/ 	.word	0x000184d0


	//   ....[72]....
        /*0998*/ 	.word	0x00018780


	//   ....[73]....
        /*099c*/ 	.word	0x00018930


	//   ....[74]....
        /*09a0*/ 	.word	0x00018960


	//   ....[75]....
        /*09a4*/ 	.word	0x00018990


	//   ....[76]....
        /*09a8*/ 	.word	0x000189c0


	//   ....[77]....
        /*09ac*/ 	.word	0x000189f0


	//   ....[78]....
        /*09b0*/ 	.word	0x00018a20


	//   ....[79]....
        /*09b4*/ 	.word	0x00018b90


	//   ....[80]....
        /*09b8*/ 	.word	0x00018bc0


	//   ....[81]....
        /*09bc*/ 	.word	0x00018bf0


	//   ....[82]....
        /*09c0*/ 	.word	0x00018c20


	//   ....[83]....
        /*09c4*/ 	.word	0x00018c50


	//   ....[84]....
        /*09c8*/ 	.word	0x00018c80


	//   ....[85]....
        /*09cc*/ 	.word	0x00018d10


	//   ....[86]....
        /*09d0*/ 	.word	0x00018d70


	//   ....[87]....
        /*09d4*/ 	.word	0x00018e00


	//   ....[88]....
        /*09d8*/ 	.word	0x00019c10


	//   ....[89]....
        /*09dc*/ 	.word	0x0001c4d0


	//   ....[90]....
        /*09e0*/ 	.word	0x0001c4f0


	//   ....[91]....
        /*09e4*/ 	.word	0x0001c580


	//   ....[92]....
        /*09e8*/ 	.word	0x0001c5a0


	//   ....[93]....
        /*09ec*/ 	.word	0x0001c620


	//   ....[94]....
        /*09f0*/ 	.word	0x0001c640


	//   ....[95]....
        /*09f4*/ 	.word	0x0001c650


	//   ....[96]....
        /*09f8*/ 	.word	0x0001c660


	//   ....[97]....
        /*09fc*/ 	.word	0x0001ce30


	//   ....[98]....
        /*0a00*/ 	.word	0x0001ce60


	//   ....[99]....
        /*0a04*/ 	.word	0x0001cf10


	//   ....[100]....
        /*0a08*/ 	.word	0x0001cf20


	//   ....[101]....
        /*0a0c*/ 	.word	0x0001cf30


	//   ....[102]....
        /*0a10*/ 	.word	0x0001cf40


	//   ....[103]....
        /*0a14*/ 	.word	0x0001cfc0


	//   ....[104]....
        /*0a18*/ 	.word	0x0001cfd0


	//   ....[105]....
        /*0a1c*/ 	.word	0x0001d940


	//   ....[106]....
        /*0a20*/ 	.word	0x0001d9d0


	//   ....[107]....
        /*0a24*/ 	.word	0x0001da50


	//   ....[108]....
        /*0a28*/ 	.word	0x0001dba0


	//   ....[109]....
        /*0a2c*/ 	.word	0x0001dc00


	//   ....[110]....
        /*0a30*/ 	.word	0x0001dc20


	//   ....[111]....
        /*0a34*/ 	.word	0x0001dc30


	//   ....[112]....
        /*0a38*/ 	.word	0x0001dec0


	//   ....[113]....
        /*0a3c*/ 	.word	0x0001e420


	//   ....[114]....
        /*0a40*/ 	.word	0x0001e450


	//   ....[115]....
        /*0a44*/ 	.word	0x0001e640


	//   ....[116]....
        /*0a48*/ 	.word	0x0001e680


	//   ....[117]....
        /*0a4c*/ 	.word	0x0001e690


	//   ....[118]....
        /*0a50*/ 	.word	0x0001e6a0


	//   ....[119]....
        /*0a54*/ 	.word	0x0001e7f0


	//   ....[120]....
        /*0a58*/ 	.word	0x0001e940


	//   ....[121]....
        /*0a5c*/ 	.word	0x0001f150


	//   ....[122]....
        /*0a60*/ 	.word	0x0001f170


	//   ....[123]....
        /*0a64*/ 	.word	0x0001f1c0


	//   ....[124]....
        /*0a68*/ 	.word	0x0001f1d0


	//   ....[125]....
        /*0a6c*/ 	.word	0x0001f210


	//   ....[126]....
        /*0a70*/ 	.word	0x0001f220


	//   ....[127]....
        /*0a74*/ 	.word	0x0001f230


	//   ....[128]....
        /*0a78*/ 	.word	0x0001f270


	//   ....[129]....
        /*0a7c*/ 	.word	0x0001f590


	//   ....[130]....
        /*0a80*/ 	.word	0x0001f5d0


	//   ....[131]....
        /*0a84*/ 	.word	0x0001f5f0


	//   ....[132]....
        /*0a88*/ 	.word	0x0001f610


	//   ....[133]....
        /*0a8c*/ 	.word	0x0001f640


	//   ....[134]....
        /*0a90*/ 	.word	0x0001f660


	//   ....[135]....
        /*0a94*/ 	.word	0x0001f760


	//   ....[136]....
        /*0a98*/ 	.word	0x0001f8b0


	//   ....[137]....
        /*0a9c*/ 	.word	0x0001fea0


	//   ....[138]....
        /*0aa0*/ 	.word	0x0001fed0


	//   ....[139]....
        /*0aa4*/ 	.word	0x0001ff10


	//   ....[140]....
        /*0aa8*/ 	.word	0x0001ff40


	//   ....[141]....
        /*0aac*/ 	.word	0x0001ff70


	//   ....[142]....
        /*0ab0*/ 	.word	0x0001ffa0


	//   ....[143]....
        /*0ab4*/ 	.word	0x0001ffd0


	//   ....[144]....
        /*0ab8*/ 	.word	0x00020000


	//   ....[145]....
        /*0abc*/ 	.word	0x00020180


	//   ....[146]....
        /*0ac0*/ 	.word	0x000201b0


	//   ....[147]....
        /*0ac4*/ 	.word	0x000201e0


	//   ....[148]....
        /*0ac8*/ 	.word	0x00020210


	//   ....[149]....
        /*0acc*/ 	.word	0x00020240


	//   ....[150]....
        /*0ad0*/ 	.word	0x00020270


	//   ....[151]....
        /*0ad4*/ 	.word	0x00020330


	//   ....[152]....
        /*0ad8*/ 	.word	0x00020350


	//   ....[153]....
        /*0adc*/ 	.word	0x000203c0


	//   ....[154]....
        /*0ae0*/ 	.word	0x00020a60


	//   ....[155]....
        /*0ae4*/ 	.word	0x00020d80


	//   ....[156]....
        /*0ae8*/ 	.word	0x00020e10


	//   ....[157]....
        /*0aec*/ 	.word	0x00020ef0


	//   ....[158]....
        /*0af0*/ 	.word	0x00020f80


	//   ....[159]....
        /*0af4*/ 	.word	0x00021060


	//   ....[160]....
        /*0af8*/ 	.word	0x000210f0


	//   ....[161]....
        /*0afc*/ 	.word	0x000211d0


	//   ....[162]....
        /*0b00*/ 	.word	0x00021260


	//   ....[163]....
        /*0b04*/ 	.word	0x000212b0


	//   ....[164]....
        /*0b08*/ 	.word	0x00021300


	//   ....[165]....
        /*0b0c*/ 	.word	0x00021390


	//   ....[166]....
        /*0b10*/ 	.word	0x00021420


	//   ....[167]....
        /*0b14*/ 	.word	0x00021470


	//   ....[168]....
        /*0b18*/ 	.word	0x000214c0


	//   ....[169]....
        /*0b1c*/ 	.word	0x000215c0


	//   ....[170]....
        /*0b20*/ 	.word	0x00021670


	//   ....[171]....
        /*0b24*/ 	.word	0x000216f0


	//   ....[172]....
        /*0b28*/ 	.word	0x00021780


	//   ....[173]....
        /*0b2c*/ 	.word	0x000218b0


	//   ....[174]....
        /*0b30*/ 	.word	0x000219c0


	//   ....[175]....
        /*0b34*/ 	.word	0x00021a90


	//   ....[176]....
        /*0b38*/ 	.word	0x00021ae0


	//   ....[177]....
        /*0b3c*/ 	.word	0x00021e20


	//   ....[178]....
        /*0b40*/ 	.word	0x00022100


	//   ....[179]....
        /*0b44*/ 	.word	0x000221f0


	//   ....[180]....
        /*0b48*/ 	.word	0x00022290


	//   ....[181]....
        /*0b4c*/ 	.word	0x000222f0


	//   ....[182]....
        /*0b50*/ 	.word	0x000223e0


	//   ....[183]....
        /*0b54*/ 	.word	0x00022450


	//   ....[184]....
        /*0b58*/ 	.word	0x00022540


	//   ....[185]....
        /*0b5c*/ 	.word	0x000225b0


	//   ....[186]....
        /*0b60*/ 	.word	0x00022650


	//   ....[187]....
        /*0b64*/ 	.word	0x00022740


	//   ....[188]....
        /*0b68*/ 	.word	0x000227e0


	//   ....[189]....
        /*0b6c*/ 	.word	0x00022840


	//   ....[190]....
        /*0b70*/ 	.word	0x00022900


	//   ....[191]....
        /*0b74*/ 	.word	0x00022960


	//   ....[192]....
        /*0b78*/ 	.word	0x00022a00


	//   ....[193]....
        /*0b7c*/ 	.word	0x00022ab0


	//   ....[194]....
        /*0b80*/ 	.word	0x00022b50


	//   ....[195]....
        /*0b84*/ 	.word	0x00022e80


	//   ....[196]....
        /*0b88*/ 	.word	0x00022f40


	//   ....[197]....
        /*0b8c*/ 	.word	0x000231b0


	//   ....[198]....
        /*0b90*/ 	.word	0x00023230


	//   ....[199]....
        /*0b94*/ 	.word	0x00023440


	//   ....[200]....
        /*0b98*/ 	.word	0x00023490


	//   ....[201]....
        /*0b9c*/ 	.word	0x00023600


	//   ....[202]....
        /*0ba0*/ 	.word	0x00023690


	//   ....[203]....
        /*0ba4*/ 	.word	0x000237d0


	//   ....[204]....
        /*0ba8*/ 	.word	0x000238d0


	//   ....[205]....
        /*0bac*/ 	.word	0x00023b40


	//   ....[206]....
        /*0bb0*/ 	.word	0x00023b90


	//   ....[207]....
        /*0bb4*/ 	.word	0x00023d60


	//   ....[208]....
        /*0bb8*/ 	.word	0x00023db0


	//   ....[209]....
        /*0bbc*/ 	.word	0x00023f80


	//   ....[210]....
        /*0bc0*/ 	.word	0x00023fd0


	//   ....[211]....
        /*0bc4*/ 	.word	0x000240c0


	//   ....[212]....
        /*0bc8*/ 	.word	0x00024160


	//   ....[213]....
        /*0bcc*/ 	.word	0x000241c0


	//   ....[214]....
        /*0bd0*/ 	.word	0x00024270


	//   ....[215]....
        /*0bd4*/ 	.word	0x000242d0


	//   ....[216]....
        /*0bd8*/ 	.word	0x00024380


	//   ....[217]....
        /*0bdc*/ 	.word	0x000243e0


	//   ....[218]....
        /*0be0*/ 	.word	0x00024490


	//   ....[219]....
        /*0be4*/ 	.word	0x00024580


	//   ....[220]....
        /*0be8*/ 	.word	0x00024660


	//   ....[221]....
        /*0bec*/ 	.word	0x00024770


	//   ....[222]....
        /*0bf0*/ 	.word	0x00024870


	//   ....[223]....
        /*0bf4*/ 	.word	0x000249a0


	//   ....[224]....
        /*0bf8*/ 	.word	0x00024a80


	//   ....[225]....
        /*0bfc*/ 	.word	0x00024b80


	//   ....[226]....
        /*0c00*/ 	.word	0x00024c60


	//   ....[227]....
        /*0c04*/ 	.word	0x00024cf0


	//   ....[228]....
        /*0c08*/ 	.word	0x00024d90


	//   ....[229]....
        /*0c0c*/ 	.word	0x00024eb0


	//   ....[230]....
        /*0c10*/ 	.word	0x00024f20


	//   ....[231]....
        /*0c14*/ 	.word	0x00024f90


	//   ....[232]....
        /*0c18*/ 	.word	0x00025000


	//   ....[233]....
        /*0c1c*/ 	.word	0x00025070


	//   ....[234]....
        /*0c20*/ 	.word	0x000250f0


	//   ....[235]....
        /*0c24*/ 	.word	0x00025180


	//   ....[236]....
        /*0c28*/ 	.word	0x00025210


	//   ....[237]....
        /*0c2c*/ 	.word	0x00025280


	//   ....[238]....
        /*0c30*/ 	.word	0x000252f0


	//   ....[239]....
        /*0c34*/ 	.word	0x00025360


	//   ....[240]....
        /*0c38*/ 	.word	0x000253e0


	//   ....[241]....
        /*0c3c*/ 	.word	0x00025450


	//   ....[242]....
        /*0c40*/ 	.word	0x000254f0


	//   ....[243]....
        /*0c44*/ 	.word	0x00025580


	//   ....[244]....
        /*0c48*/ 	.word	0x000256b0


	//----- nvinfo : EIATTR_REG_RECONFIG
	.align		4
.L_1096:
        /*0c4c*/ 	.byte	0x01, 0x54
	.zero		2


	//----- nvinfo : EIATTR_SYSCALL_OFFSETS
	.align		4
        /*0c50*/ 	.byte	0x04, 0x46
        /*0c52*/ 	.short	(.L_1098 - .L_1097)


	//   ....[0]....
.L_1097:
        /*0c54*/ 	.word	0x00001e50


	//   ....[1]....
        /*0c58*/ 	.word	0x00001fa0


	//   ....[2]....
        /*0c5c*/ 	.word	0x00007260


	//   ....[3]....
        /*0c60*/ 	.word	0x00007590


	//   ....[4]....
        /*0c64*/ 	.word	0x0001b8a0


	//   ....[5]....
        /*0c68*/ 	.word	0x0001b9f0


	//   ....[6]....
        /*0c6c*/ 	.word	0x0001bae0


	//   ....[7]....
        /*0c70*/ 	.word	0x0001ca30


	//   ....[8]....
        /*0c74*/ 	.word	0x0001d2a0


	//----- nvinfo : EIATTR_MBARRIER_INSTR_OFFSETS
	.align		4
.L_1098:
        /*0c78*/ 	.byte	0x04, 0x39
        /*0c7a*/ 	.short	(.L_1100 - .L_1099)


	//   ....[0]....
.L_1099:
        /*0c7c*/ 	.word	0x00000270
        /*0c80*/ 	.word	0x000000ff
        /*0c84*/ 	.word	0x00038800
        /*0c88*/ 	.short	0x0100
        /*0c8a*/ 	.byte	0x08
	.zero		1


	//   ....[1]....
        /*0c8c*/ 	.word	0x00000280
        /*0c90*/ 	.word	0x000000ff
        /*0c94*/ 	.word	0x00038810
        /*0c98*/ 	.short	0x0100
        /*0c9a*/ 	.byte	0x08
	.zero		1


	//   ....[2]....
        /*0c9c*/ 	.word	0x00000290
        /*0ca0*/ 	.word	0x000000ff
        /*0ca4*/ 	.word	0x00038820
        /*0ca8*/ 	.short	0x0100
        /*0caa*/ 	.byte	0x08
	.zero		1


	//   ....[3]....
        /*0cac*/ 	.word	0x00000340
        /*0cb0*/ 	.word	0x000000ff
        /*0cb4*/ 	.word	0x00038830
        /*0cb8*/ 	.short	0x0100
        /*0cba*/ 	.byte	0x06
	.zero		1


	//   ....[4]....
        /*0cbc*/ 	.word	0x00000350
        /*0cc0*/ 	.word	0x000000ff
        /*0cc4*/ 	.word	0x00038840
        /*0cc8*/ 	.short	0x0100
        /*0cca*/ 	.byte	0x06
	.zero		1


	//   ....[5]....
        /*0ccc*/ 	.word	0x00000360
        /*0cd0*/ 	.word	0x000000ff
        /*0cd4*/ 	.word	0x00038838
        /*0cd8*/ 	.short	0x0100
        /*0cda*/ 	.byte	0x06
	.zero		1


	//   ....[6]....
        /*0cdc*/ 	.word	0x00000370
        /*0ce0*/ 	.word	0x000000ff
        /*0ce4*/ 	.word	0x00038848
        /*0ce8*/ 	.short	0x0100
        /*0cea*/ 	.byte	0x06
	.zero		1


	//   ....[7]....
        /*0cec*/ 	.word	0x000004a0
        /*0cf0*/ 	.word	0x000000ff
        /*0cf4*/ 	.word	0x00038850
        /*0cf8*/ 	.short	0x0100
        /*0cfa*/ 	.byte	0x08
	.zero		1


	//   ....[8]....
        /*0cfc*/ 	.word	0x000004b0
        /*0d00*/ 	.word	0x000000ff
        /*0d04*/ 	.word	0x00038860
        /*0d08*/ 	.short	0x0100
        /*0d0a*/ 	.byte	0x08
	.zero		1


	//   ....[9]....
        /*0d0c*/ 	.word	0x000004c0
        /*0d10*/ 	.word	0x000000ff
        /*0d14*/ 	.word	0x00038858
        /*0d18*/ 	.short	0x0100
        /*0d1a*/ 	.byte	0x08
	.zero		1


	//   ....[10]....
        /*0d1c*/ 	.word	0x000004d0
        /*0d20*/ 	.word	0x000000ff
        /*0d24*/ 	.word	0x00038868
        /*0d28*/ 	.short	0x0100
        /*0d2a*/ 	.byte	0x08
	.zero		1


	//   ....[11]....
        /*0d2c*/ 	.word	0x000005c0
        /*0d30*/ 	.word	0x000000ff
        /*0d34*/ 	.word	0x00038870
        /*0d38*/ 	.short	0x0100
        /*0d3a*/ 	.byte	0x06
	.zero		1


	//   ....[12]....
        /*0d3c*/ 	.word	0x000005d0
        /*0d40*/ 	.word	0x000000ff
        /*0d44*/ 	.word	0x00038880
        /*0d48*/ 	.short	0x0100
        /*0d4a*/ 	.byte	0x06
	.zero		1


	//   ....[13]....
        /*0d4c*/ 	.word	0x000005e0
        /*0d50*/ 	.word	0x000000ff
        /*0d54*/ 	.word	0x00038878
        /*0d58*/ 	.short	0x0100
        /*0d5a*/ 	.byte	0x06
	.zero		1


	//   ....[14]....
        /*0d5c*/ 	.word	0x000005f0
        /*0d60*/ 	.word	0x000000ff
        /*0d64*/ 	.word	0x00038888
        /*0d68*/ 	.short	0x0100
        /*0d6a*/ 	.byte	0x06
	.zero		1


	//   ....[15]....
        /*0d6c*/ 	.word	0x00000720
        /*0d70*/ 	.word	0x000000ff
        /*0d74*/ 	.word	0x00038890
        /*0d78*/ 	.short	0x0100
        /*0d7a*/ 	.byte	0x08
	.zero		1


	//   ....[16]....
        /*0d7c*/ 	.word	0x00000730
        /*0d80*/ 	.word	0x000000ff
        /*0d84*/ 	.word	0x000388a0
        /*0d88*/ 	.short	0x0100
        /*0d8a*/ 	.byte	0x08
	.zero		1


	//   ....[17]....
        /*0d8c*/ 	.word	0x00000740
        /*0d90*/ 	.word	0x000000ff
        /*0d94*/ 	.word	0x00038898
        /*0d98*/ 	.short	0x0100
        /*0d9a*/ 	.byte	0x08
	.zero		1


	//   ....[18]....
        /*0d9c*/ 	.word	0x00000750
        /*0da0*/ 	.word	0x000000ff
        /*0da4*/ 	.word	0x000388a8
        /*0da8*/ 	.short	0x0100
        /*0daa*/ 	.byte	0x08
	.zero		1


	//   ....[19]....
        /*0dac*/ 	.word	0x00000880
        /*0db0*/ 	.word	0x000000ff
        /*0db4*/ 	.word	0x000388b0
        /*0db8*/ 	.short	0x0100
        /*0dba*/ 	.byte	0x08
	.zero		1


	//   ....[20]....
        /*0dbc*/ 	.word	0x00000890
        /*0dc0*/ 	.word	0x000000ff
        /*0dc4*/ 	.word	0x000388c0
        /*0dc8*/ 	.short	0x0100
        /*0dca*/ 	.byte	0x08
	.zero		1


	//   ....[21]....
        /*0dcc*/ 	.word	0x000008a0
        /*0dd0*/ 	.word	0x000000ff
        /*0dd4*/ 	.word	0x000388b8
        /*0dd8*/ 	.short	0x0100
        /*0dda*/ 	.byte	0x08
	.zero		1


	//   ....[22]....
        /*0ddc*/ 	.word	0x000008b0
        /*0de0*/ 	.word	0x000000ff
        /*0de4*/ 	.word	0x000388c8
        /*0de8*/ 	.short	0x0100
        /*0dea*/ 	.byte	0x08
	.zero		1


	//   ....[23]....
        /*0dec*/ 	.word	0x00002bc0
        /*0df0*/ 	.word	0x0000003e
        /*0df4*/ 	.word	0x00038890
        /*0df8*/ 	.short	0x010a
        /*0dfa*/ 	.byte	0x3f
	.zero		1


	//   ....[24]....
        /*0dfc*/ 	.word	0x00003600
        /*0e00*/ 	.word	0x0000003e
        /*0e04*/ 	.word	0x00038890
        /*0e08*/ 	.short	0x010a
        /*0e0a*/ 	.byte	0x3f
	.zero		1


	//   ....[25]....
        /*0e0c*/ 	.word	0x00003e50
        /*0e10*/ 	.word	0x0000003e
        /*0e14*/ 	.word	0x00038890
        /*0e18*/ 	.short	0x010a
        /*0e1a*/ 	.byte	0x3f
	.zero		1


	//   ....[26]....
        /*0e1c*/ 	.word	0x00004230
        /*0e20*/ 	.word	0x00000004
        /*0e24*/ 	.word	0x00000000
        /*0e28*/ 	.short	0x0101
        /*0e2a*/ 	.byte	0x3f
	.zero		1


	//   ....[27]....
        /*0e2c*/ 	.word	0x00004270
        /*0e30*/ 	.word	0x0000003e
        /*0e34*/ 	.word	0x000388b0
        /*0e38*/ 	.short	0x010a
        /*0e3a*/ 	.byte	0x3f
	.zero		1


	//   ....[28]....
        /*0e3c*/ 	.word	0x00004b50
        /*0e40*/ 	.word	0x0000003e
        /*0e44*/ 	.word	0x00000000
        /*0e48*/ 	.short	0x0101
        /*0e4a*/ 	.byte	0x3f
	.zero		1


	//   ....[29]....
        /*0e4c*/ 	.word	0x00005630
        /*0e50*/ 	.word	0x00000005
        /*0e54*/ 	.word	0x00000000
        /*0e58*/ 	.short	0x0101
        /*0e5a*/ 	.byte	0x3f
	.zero		1


	//   ....[30]....
        /*0e5c*/ 	.word	0x000061e0
        /*0e60*/ 	.word	0x00000004
        /*0e64*/ 	.word	0x00000000
        /*0e68*/ 	.short	0x0101
        /*0e6a*/ 	.byte	0x3f
	.zero		1


	//   ....[31]....
        /*0e6c*/ 	.word	0x00007300
        /*0e70*/ 	.word	0x00000012
        /*0e74*/ 	.word	0x00038800
        /*0e78*/ 	.short	0x010a
        /*0e7a*/ 	.byte	0x3f
	.zero		1


	//   ....[32]....
        /*0e7c*/ 	.word	0x00007350
        /*0e80*/ 	.word	0x00000012
        /*0e84*/ 	.word	0x00038800
        /*0e88*/ 	.short	0x010a
        /*0e8a*/ 	.byte	0x3f
	.zero		1


	//   ....[33]....
        /*0e8c*/ 	.word	0x00007de0
        /*0e90*/ 	.word	0x00000012
        /*0e94*/ 	.word	0x00038800
        /*0e98*/ 	.short	0x010a
        /*0e9a*/ 	.byte	0x3f
	.zero		1


	//   ....[34]....
        /*0e9c*/ 	.word	0x000092d0
        /*0ea0*/ 	.word	0x00000012
        /*0ea4*/ 	.word	0x00038800
        /*0ea8*/ 	.short	0x010a
        /*0eaa*/ 	.byte	0x3f
	.zero		1


	//   ....[35]....
        /*0eac*/ 	.word	0x0000a1a0
        /*0eb0*/ 	.word	0x0000000f
        /*0eb4*/ 	.word	0x00038830
        /*0eb8*/ 	.short	0x010a
        /*0eba*/ 	.byte	0x3f
	.zero		1


	//   ....[36]....
        /*0ebc*/ 	.word	0x0000a250
        /*0ec0*/ 	.word	0x0000000f
        /*0ec4*/ 	.word	0x00038830
        /*0ec8*/ 	.short	0x010a
        /*0eca*/ 	.byte	0x3f
	.zero		1


	//   ....[37]....
        /*0ecc*/ 	.word	0x0000a560
        /*0ed0*/ 	.word	0x00000012
        /*0ed4*/ 	.word	0x00038810
        /*0ed8*/ 	.short	0x010a
        /*0eda*/ 	.byte	0x3f
	.zero		1


	//   ....[38]....
        /*0edc*/ 	.word	0x0000a5b0
        /*0ee0*/ 	.word	0x0000000f
        /*0ee4*/ 	.word	0x00038850
        /*0ee8*/ 	.short	0x010a
        /*0eea*/ 	.byte	0x3f
	.zero		1


	//   ....[39]....
        /*0eec*/ 	.word	0x0000a620
        /*0ef0*/ 	.word	0x0000000f
        /*0ef4*/ 	.word	0x00038850
        /*0ef8*/ 	.short	0x010a
        /*0efa*/ 	.byte	0x3f
	.zero		1


	//   ....[40]....
        /*0efc*/ 	.word	0x0000cfb0
        /*0f00*/ 	.word	0x00000000
        /*0f04*/ 	.word	0x00000000
        /*0f08*/ 	.short	0x0101
        /*0f0a*/ 	.byte	0x3f
	.zero		1


	//   ....[41]....
        /*0f0c*/ 	.word	0x0000d5f0
        /*0f10*/ 	.word	0x0000000f
        /*0f14*/ 	.word	0x00000000
        /*0f18*/ 	.short	0x0101
        /*0f1a*/ 	.byte	0x3f
	.zero		1


	//   ....[42]....
        /*0f1c*/ 	.word	0x0000d780
        /*0f20*/ 	.word	0x00000014
        /*0f24*/ 	.word	0x00038830
        /*0f28*/ 	.short	0x010a
        /*0f2a*/ 	.byte	0x3f
	.zero		1


	//   ....[43]....
        /*0f2c*/ 	.word	0x0000d7f0
        /*0f30*/ 	.word	0x00000014
        /*0f34*/ 	.word	0x00038830
        /*0f38*/ 	.short	0x010a
        /*0f3a*/ 	.byte	0x3f
	.zero		1


	//   ....[44]....
        /*0f3c*/ 	.word	0x0000da60
        /*0f40*/ 	.word	0x00000014
        /*0f44*/ 	.word	0x00038850
        /*0f48*/ 	.short	0x010a
        /*0f4a*/ 	.byte	0x3f
	.zero		1


	//   ....[45]....
        /*0f4c*/ 	.word	0x0000dab0
        /*0f50*/ 	.word	0x00000014
        /*0f54*/ 	.word	0x00038850
        /*0f58*/ 	.short	0x010a
        /*0f5a*/ 	.byte	0x3f
	.zero		1


	//   ....[46]....
        /*0f5c*/ 	.word	0x0000fd30
        /*0f60*/ 	.word	0x0000000c
        /*0f64*/ 	.word	0x00000000
        /*0f68*/ 	.short	0x0101
        /*0f6a*/ 	.byte	0x3f
	.zero		1


	//   ....[47]....
        /*0f6c*/ 	.word	0x00011290
        /*0f70*/ 	.word	0x00000014
        /*0f74*/ 	.word	0x00000000
        /*0f78*/ 	.short	0x0101
        /*0f7a*/ 	.byte	0x3f
	.zero		1


	//   ....[48]....
        /*0f7c*/ 	.word	0x000113c0
        /*0f80*/ 	.word	0x00000014
        /*0f84*/ 	.word	0x00038830
        /*0f88*/ 	.short	0x010a
        /*0f8a*/ 	.byte	0x3f
	.zero		1


	//   ....[49]....
        /*0f8c*/ 	.word	0x00011430
        /*0f90*/ 	.word	0x00000014
        /*0f94*/ 	.word	0x00038830
        /*0f98*/ 	.short	0x010a
        /*0f9a*/ 	.byte	0x3f
	.zero		1


	//   ....[50]....
        /*0f9c*/ 	.word	0x000116a0
        /*0fa0*/ 	.word	0x00000014
        /*0fa4*/ 	.word	0x00038850
        /*0fa8*/ 	.short	0x010a
        /*0faa*/ 	.byte	0x3f
	.zero		1


	//   ....[51]....
        /*0fac*/ 	.word	0x000116f0
        /*0fb0*/ 	.word	0x00000014
        /*0fb4*/ 	.word	0x00038850
        /*0fb8*/ 	.short	0x010a
        /*0fba*/ 	.byte	0x3f
	.zero		1


	//   ....[52]....
        /*0fbc*/ 	.word	0x00013710
        /*0fc0*/ 	.word	0x000000a9
        /*0fc4*/ 	.word	0x00000000
        /*0fc8*/ 	.short	0x0101
        /*0fca*/ 	.byte	0x3f
	.zero		1


	//   ....[53]....
        /*0fcc*/ 	.word	0x00014990
        /*0fd0*/ 	.word	0x00000014
        /*0fd4*/ 	.word	0x00000000
        /*0fd8*/ 	.short	0x0101
        /*0fda*/ 	.byte	0x3f
	.zero		1


	//   ....[54]....
        /*0fdc*/ 	.word	0x00017220
        /*0fe0*/ 	.word	0x00000000
        /*0fe4*/ 	.word	0x00000000
        /*0fe8*/ 	.short	0x0101
        /*0fea*/ 	.byte	0x3f
	.zero		1


	//   ....[55]....
        /*0fec*/ 	.word	0x00019cf0
        /*0ff0*/ 	.word	0x00000017
        /*0ff4*/ 	.word	0x00038820
        /*0ff8*/ 	.short	0x010a
        /*0ffa*/ 	.byte	0x3f
	.zero		1


	//   ....[56]....
        /*0ffc*/ 	.word	0x00019d80
        /*1000*/ 	.word	0x00000003
        /*1004*/ 	.word	0x000388a0
        /*1008*/ 	.short	0x010a
        /*100a*/ 	.byte	0x3f
	.zero		1


	//   ....[57]....
        /*100c*/ 	.word	0x00019fd0
        /*1010*/ 	.word	0x00000003
        /*1014*/ 	.word	0x000388c0
        /*1018*/ 	.short	0x010a
        /*101a*/ 	.byte	0x3f
	.zero		1


	//   ....[58]....
        /*101c*/ 	.word	0x0001a9a0
        /*1020*/ 	.word	0x00000008
        /*1024*/ 	.word	0x000388a0
        /*1028*/ 	.short	0x010a
        /*102a*/ 	.byte	0x3f
	.zero		1


	//   ....[59]....
        /*102c*/ 	.word	0x0001abe0
        /*1030*/ 	.word	0x00000008
        /*1034*/ 	.word	0x000388c0
        /*1038*/ 	.short	0x010a
        /*103a*/ 	.byte	0x3f
	.zero		1


	//   ....[60]....
        /*103c*/ 	.word	0x0001c2a0
        /*1040*/ 	.word	0x0000001f
        /*1044*/ 	.word	0x00038840
        /*1048*/ 	.short	0x010a
        /*104a*/ 	.byte	0x3f
	.zero		1


	//   ....[61]....
        /*104c*/ 	.word	0x0001c760
        /*1050*/ 	.word	0x0000001f
        /*1054*/ 	.word	0x00038830
        /*1058*/ 	.short	0x0107
        /*105a*/ 	.byte	0x3f
	.zero		1


	//   ....[62]....
        /*105c*/ 	.word	0x0001c830
        /*1060*/ 	.word	0x0000001f
        /*1064*/ 	.word	0x00038830
        /*1068*/ 	.short	0x0101
        /*106a*/ 	.byte	0x3f
	.zero		1


	//   ....[63]....
        /*106c*/ 	.word	0x0001d0e0
        /*1070*/ 	.word	0x00000017
        /*1074*/ 	.word	0x00038800
        /*1078*/ 	.short	0x0107
        /*107a*/ 	.byte	0x3f
	.zero		1


	//   ....[64]....
        /*107c*/ 	.word	0x0001d170
        /*1080*/ 	.word	0x00000017
        /*1084*/ 	.word	0x00038800
        /*1088*/ 	.short	0x0101
        /*108a*/ 	.byte	0x3f
	.zero		1


	//   ....[65]....
        /*108c*/ 	.word	0x0001e080
        /*1090*/ 	.word	0x00000017
        /*1094*/ 	.word	0x00038810
        /*1098*/ 	.short	0x0107
        /*109a*/ 	.byte	0x3f
	.zero		1


	//   ....[66]....
        /*109c*/ 	.word	0x0001e180
        /*10a0*/ 	.word	0x00000017
        /*10a4*/ 	.word	0x00038810
        /*10a8*/ 	.short	0x0101
        /*10aa*/ 	.byte	0x3f
	.zero		1


	//   ....[67]....
        /*10ac*/ 	.word	0x0001e1a0
        /*10b0*/ 	.word	0x00000017
        /*10b4*/ 	.word	0x00038820
        /*10b8*/ 	.short	0x010a
        /*10ba*/ 	.byte	0x3f
	.zero		1


	//   ....[68]....
        /*10bc*/ 	.word	0x0001e230
        /*10c0*/ 	.word	0x0000001f
        /*10c4*/ 	.word	0x00038860
        /*10c8*/ 	.short	0x010a
        /*10ca*/ 	.byte	0x3f
	.zero		1


	//   ....[69]....
        /*10cc*/ 	.word	0x0001eb60
        /*10d0*/ 	.word	0x0000001f
        /*10d4*/ 	.word	0x00038850
        /*10d8*/ 	.short	0x0107
        /*10da*/ 	.byte	0x3f
	.zero		1


	//   ....[70]....
        /*10dc*/ 	.word	0x0001ec30
        /*10e0*/ 	.word	0x0000001f
        /*10e4*/ 	.word	0x00038850
        /*10e8*/ 	.short	0x0101
        /*10ea*/ 	.byte	0x3f
	.zero		1


	//   ....[71]....
        /*10ec*/ 	.word	0x0001efb0
        /*10f0*/ 	.word	0x00000006
        /*10f4*/ 	.word	0x00038840
        /*10f8*/ 	.short	0x010a
        /*10fa*/ 	.byte	0x3f
	.zero		1


	//   ....[72]....
        /*10fc*/ 	.word	0x0001f2f0
        /*1100*/ 	.word	0x00000006
        /*1104*/ 	.word	0x00038830
        /*1108*/ 	.short	0x0107
        /*110a*/ 	.byte	0x3f
	.zero		1


	//   ....[73]....
        /*110c*/ 	.word	0x0001f3b0
        /*1110*/ 	.word	0x00000006
        /*1114*/ 	.word	0x00038830
        /*1118*/ 	.short	0x0101
        /*111a*/ 	.byte	0x3f
	.zero		1


	//   ....[74]....
        /*111c*/ 	.word	0x0001f3e0
        /*1120*/ 	.word	0x00000006
        /*1124*/ 	.word	0x00038860
        /*1128*/ 	.short	0x010a
        /*112a*/ 	.byte	0x3f
	.zero		1


	//   ....[75]....
        /*112c*/ 	.word	0x0001fab0
        /*1130*/ 	.word	0x00000006
        /*1134*/ 	.word	0x00038850
        /*1138*/ 	.short	0x0107
        /*113a*/ 	.byte	0x3f
	.zero		1


	//   ....[76]....
        /*113c*/ 	.word	0x0001fb70
        /*1140*/ 	.word	0x00000006
        /*1144*/ 	.word	0x00038850
        /*1148*/ 	.short	0x0101
        /*114a*/ 	.byte	0x3f
	.zero		1


	//   ....[77]....
        /*114c*/ 	.word	0x000209e0
        /*1150*/ 	.word	0x00000004
        /*1154*/ 	.word	0x00038820
        /*1158*/ 	.short	0x010a
        /*115a*/ 	.byte	0x3f
	.zero		1


	//   ....[78]....
        /*115c*/ 	.word	0x00020b50
        /*1160*/ 	.word	0x00000005
        /*1164*/ 	.word	0x00038840
        /*1168*/ 	.short	0x010a
        /*116a*/ 	.byte	0x3f
	.zero		1


	//   ....[79]....
        /*116c*/ 	.word	0x00020bf0
        /*1170*/ 	.word	0x00000019
        /*1174*/ 	.word	0x00038840
        /*1178*/ 	.short	0x010a
        /*117a*/ 	.byte	0x3f
	.zero		1


	//   ....[80]....
        /*117c*/ 	.word	0x00020c30
        /*1180*/ 	.word	0x00000005
        /*1184*/ 	.word	0x00038860
        /*1188*/ 	.short	0x010a
        /*118a*/ 	.byte	0x3f
	.zero		1


	//   ....[81]....
        /*118c*/ 	.word	0x00020c70
        /*1190*/ 	.word	0x00000019
        /*1194*/ 	.word	0x00038860
        /*1198*/ 	.short	0x010a
        /*119a*/ 	.byte	0x3f
	.zero		1


	//   ....[82]....
        /*119c*/ 	.word	0x00020cd0
        /*11a0*/ 	.word	0x0000003e
        /*11a4*/ 	.word	0x00038890
        /*11a8*/ 	.short	0x010a
        /*11aa*/ 	.byte	0x3f
	.zero		1


	//   ....[83]....
        /*11ac*/ 	.word	0x00020e40
        /*11b0*/ 	.word	0x0000003e
        /*11b4*/ 	.word	0x00038890
        /*11b8*/ 	.short	0x010a
        /*11ba*/ 	.byte	0x3f
	.zero		1


	//   ....[84]....
        /*11bc*/ 	.word	0x00020fc0
        /*11c0*/ 	.word	0x0000003e
        /*11c4*/ 	.word	0x00038890
        /*11c8*/ 	.short	0x010a
        /*11ca*/ 	.byte	0x3f
	.zero		1


	//   ....[85]....
        /*11cc*/ 	.word	0x00021120
        /*11d0*/ 	.word	0x0000003e
        /*11d4*/ 	.word	0x000388b0
        /*11d8*/ 	.short	0x010a
        /*11da*/ 	.byte	0x3f
	.zero		1


	//   ....[86]....
        /*11dc*/ 	.word	0x00021500
        /*11e0*/ 	.word	0x00000012
        /*11e4*/ 	.word	0x00038800
        /*11e8*/ 	.short	0x010a
        /*11ea*/ 	.byte	0x3f
	.zero		1


	//   ....[87]....
        /*11ec*/ 	.word	0x00021b10
        /*11f0*/ 	.word	0x00000012
        /*11f4*/ 	.word	0x00038800
        /*11f8*/ 	.short	0x010a
        /*11fa*/ 	.byte	0x3f
	.zero		1


	//   ....[88]....
        /*11fc*/ 	.word	0x00021b60
        /*1200*/ 	.word	0x0000000f
        /*1204*/ 	.word	0x00038830
        /*1208*/ 	.short	0x010a
        /*120a*/ 	.byte	0x3f
	.zero		1


	//   ....[89]....
        /*120c*/ 	.word	0x00021bb0
        /*1210*/ 	.word	0x00000012
        /*1214*/ 	.word	0x00038810
        /*1218*/ 	.short	0x010a
        /*121a*/ 	.byte	0x3f
	.zero		1


	//   ....[90]....
        /*121c*/ 	.word	0x00021c00
        /*1220*/ 	.word	0x0000000f
        /*1224*/ 	.word	0x00038850
        /*1228*/ 	.short	0x010a
        /*122a*/ 	.byte	0x3f
	.zero		1


	//   ....[91]....
        /*122c*/ 	.word	0x00021c50
        /*1230*/ 	.word	0x00000014
        /*1234*/ 	.word	0x00038830
        /*1238*/ 	.short	0x010a
        /*123a*/ 	.byte	0x3f
	.zero		1


	//   ....[92]....
        /*123c*/ 	.word	0x00021ca0
        /*1240*/ 	.word	0x00000014
        /*1244*/ 	.word	0x00038850
        /*1248*/ 	.short	0x010a
        /*124a*/ 	.byte	0x3f
	.zero		1


	//   ....[93]....
        /*124c*/ 	.word	0x00021cf0
        /*1250*/ 	.word	0x00000014
        /*1254*/ 	.word	0x00038830
        /*1258*/ 	.short	0x010a
        /*125a*/ 	.byte	0x3f
	.zero		1


	//   ....[94]....
        /*125c*/ 	.word	0x00021d40
        /*1260*/ 	.word	0x00000014
        /*1264*/ 	.word	0x00038850
        /*1268*/ 	.short	0x010a
        /*126a*/ 	.byte	0x3f
	.zero		1


	//   ....[95]....
        /*126c*/ 	.word	0x00021ee0
        /*1270*/ 	.word	0x00000017
        /*1274*/ 	.word	0x00038820
        /*1278*/ 	.short	0x010a
        /*127a*/ 	.byte	0x3f
	.zero		1


	//   ....[96]....
        /*127c*/ 	.word	0x00021f30
        /*1280*/ 	.word	0x00000003
        /*1284*/ 	.word	0x000388a0
        /*1288*/ 	.short	0x010a
        /*128a*/ 	.byte	0x3f
	.zero		1


	//   ....[97]....
        /*128c*/ 	.word	0x00021f80
        /*1290*/ 	.word	0x00000003
        /*1294*/ 	.word	0x000388c0
        /*1298*/ 	.short	0x010a
        /*129a*/ 	.byte	0x3f
	.zero		1


	//   ....[98]....
        /*129c*/ 	.word	0x00021fd0
        /*12a0*/ 	.word	0x00000008
        /*12a4*/ 	.word	0x000388a0
        /*12a8*/ 	.short	0x010a
        /*12aa*/ 	.byte	0x3f
	.zero		1


	//   ....[99]....
        /*12ac*/ 	.word	0x00022020
        /*12b0*/ 	.word	0x00000008
        /*12b4*/ 	.word	0x000388c0
        /*12b8*/ 	.short	0x010a
        /*12ba*/ 	.byte	0x3f
	.zero		1


	//   ....[100]....
        /*12bc*/ 	.word	0x00022140
        /*12c0*/ 	.word	0x0000001f
        /*12c4*/ 	.word	0x00038840
        /*12c8*/ 	.short	0x010a
        /*12ca*/ 	.byte	0x3f
	.zero		1


	//   ....[101]....
        /*12cc*/ 	.word	0x000236d0
        /*12d0*/ 	.word	0x00000017
        /*12d4*/ 	.word	0x00038820
        /*12d8*/ 	.short	0x010a
        /*12da*/ 	.byte	0x3f
	.zero		1


	//   ....[102]....
        /*12dc*/ 	.word	0x00023720
        /*12e0*/ 	.word	0x0000001f
        /*12e4*/ 	.word	0x00038860
        /*12e8*/ 	.short	0x010a
        /*12ea*/ 	.byte	0x3f
	.zero		1


	//   ....[103]....
        /*12ec*/ 	.word	0x00024010
        /*12f0*/ 	.word	0x00000006
        /*12f4*/ 	.word	0x00038840
        /*12f8*/ 	.short	0x010a
        /*12fa*/ 	.byte	0x3f
	.zero		1


	//   ....[104]....
        /*12fc*/ 	.word	0x000244d0
        /*1300*/ 	.word	0x00000006
        /*1304*/ 	.word	0x00038860
        /*1308*/ 	.short	0x010a
        /*130a*/ 	.byte	0x3f
	.zero		1


	//   ....[105]....
        /*130c*/ 	.word	0x000255d0
        /*1310*/ 	.word	0x00000004
        /*1314*/ 	.word	0x00038820
        /*1318*/ 	.short	0x010a
        /*131a*/ 	.byte	0x3f
	.zero		1


	//   ....[106]....
        /*131c*/ 	.word	0x00025770
        /*1320*/ 	.word	0x00000005
        /*1324*/ 	.word	0x00038840
        /*1328*/ 	.short	0x010a
        /*132a*/ 	.byte	0x3f
	.zero		1


	//   ....[107]....
        /*132c*/ 	.word	0x000257c0
        /*1330*/ 	.word	0x00000019
        /*1334*/ 	.word	0x00038840
        /*1338*/ 	.short	0x010a
        /*133a*/ 	.byte	0x3f
	.zero		1


	//   ....[108]....
        /*133c*/ 	.word	0x00025810
        /*1340*/ 	.word	0x00000005
        /*1344*/ 	.word	0x00038860
        /*1348*/ 	.short	0x010a
        /*134a*/ 	.byte	0x3f
	.zero		1


	//----- nvinfo : EIATTR_NUM_MBARRIERS
	.align		4
.L_1100:
        /*134c*/ 	.byte	0x03, 0x38
        /*134e*/ 	.short	0x0017


	//----- nvinfo : EIATTR_EXIT_INSTR_OFFSETS
	.align		4
        /*1350*/ 	.byte	0x04, 0x1c
        /*1352*/ 	.short	(.L_1102 - .L_1101)


	//   ....[0]....
.L_1101:
        /*1354*/ 	.word	0x00020cc0


	//----- nvinfo : EIATTR_MAX_THREADS
	.align		4
.L_1102:
        /*1358*/ 	.byte	0x04, 0x05
        /*135a*/ 	.short	(.L_1104 - .L_1103)
.L_1103:
        /*135c*/ 	.word	0x00000180
        /*1360*/ 	.word	0x00000001
        /*1364*/ 	.word	0x00000001


	//----- nvinfo : EIATTR_CRS_STACK_SIZE
	.align		4
.L_1104:
        /*1368*/ 	.byte	0x04, 0x1e
        /*136a*/ 	.short	(.L_1106 - .L_1105)
.L_1105:
        /*136c*/ 	.word	0x00000000


	//----- nvinfo : EIATTR_CBANK_PARAM_SIZE
	.align		4
.L_1106:
        /*1370*/ 	.byte	0x03, 0x19
        /*1372*/ 	.short	0x0bf0


	//----- nvinfo : EIATTR_PARAM_CBANK
	.align		4
        /*1374*/ 	.byte	0x04, 0x0a
        /*1376*/ 	.short	(.L_1108 - .L_1107)
	.align		4
.L_1107:
        /*1378*/ 	.word	index@(.nv.constant0._ZN7cutlass13device_kernelIN5flash11enable_sm90INS1_16FlashAttnFwdSm90INS1_25CollectiveMainloopFwdSm90ILi2EN4cute5tupleIJNS5_1CILi1EEES8_S8_EEENS6_IJNS7_ILi64EEESA_SA_EEELi512ENS_6half_tEfNS_4arch4Sm90ELb1ELb0ELb1ELb1ELb1ELb1ELb1ELb0ELb0ELb1ELb0ELb0EEENS1_21CollectiveEpilogueFwdINS6_IJSA_NS7_ILi512EEESA_EEES9_SC_SE_Li256ELb1ELb1ELb0ELb0EEENS1_36VarlenDynamicPersistentTileSchedulerILi64ELi64ELi256ELi128ELb0ELb1ELb1ELb1ELb1ELb1EEEEEEEEEvNT_6ParamsE)
        /*137c*/ 	.short	0x0210
        /*137e*/ 	.short	0x0bf0


	//----- nvinfo : EIATTR_SW_WAR
	.align		4
.L_1108:
        /*1380*/ 	.byte	0x04, 0x36
        /*1382*/ 	.short	(.L_1110 - .L_1109)
.L_1109:
        /*1384*/ 	.word	0x00000008
.L_1110:


//--------------------- .nv.info._ZN7cutlass13device_kernelIN5flash11enable_sm90INS1_16FlashAttnFwdSm90INS1_25CollectiveMainloopFwdSm90ILi2EN4cute5tupleIJNS5_1CILi1EEES8_S8_EEENS6_IJNS7_ILi128EEENS7_ILi96EEENS7_ILi64EEEEEELi256ENS_6half_tEfNS_4arch4Sm90ELb0ELb0ELb1ELb0ELb1ELb0ELb0ELb1ELb0ELb1ELb0ELb0EEENS1_21CollectiveEpilogueFwdINS6_IJSA_NS7_ILi256EEESB_EEES9_SE_SG_Li256ELb0ELb1ELb0ELb0EEENS1_29StaticPersistentTileSchedulerILb0EEEEEEEEEvNT_6ParamsE --------------------------
	.section	.nv.info._ZN7cutlass13device_kernelIN5flash11enable_sm90INS1_16FlashAttnFwdSm90INS1_25CollectiveMainloopFwdSm90ILi2EN4cute5tupleIJNS5_1CILi1EEES8_S8_EEENS6_IJNS7_ILi128EEENS7_ILi96EEENS7_ILi64EEEEEELi256ENS_6half_tEfNS_4arch4Sm90ELb0ELb0ELb1ELb0ELb1ELb0ELb0ELb1ELb0ELb1ELb0ELb0EEENS1_21CollectiveEpilogueFwdINS6_IJSA_NS7_ILi256EEESB_EEES9_SE_SG_Li256ELb0ELb1ELb0ELb0EEENS1_29StaticPersistentTileSchedulerILb0EEEEEEEEEvNT_6ParamsE,"",@"SHT_CUDA_INFO"
	.sectionflags	@""
	.align	4


	//----- nvinfo : EIATTR_CUDA_API_VERSION
	.align		4
        /*0000*/ 	.byte	0x04, 0x37
        /*0002*/ 	.short	(.L_1112 - .L_1111)
.L_1111:
        /*0004*/ 	.word	0x00000082


	//----- nvinfo : EIATTR_KPARAM_INFO
	.align		4
.L_1112:
        /*0008*/ 	.byte	0x04, 0x17
        /*000a*/ 	.short	(.L_1114 - .L_1113)
.L_1113:
        /*000c*/ 	.word	0x00000000
        /*0010*/ 	.short	0x0000
        /*0012*/ 	.short	0x0070
        /*0014*/ 	.byte	0x00, 0xf0, 0x01, 0x28


	//----- nvinfo : EIATTR_SPARSE_MMA_MASK
	.align		4
.L_1114:
        /*0018*/ 	.byte	0x03, 0x50
        /*001a*/ 	.short	0x0000


	//----- nvinfo : EIATTR_MAXREG_COUNT
	.align		4
        /*001c*/ 	.byte	0x03, 0x1b
        /*001e*/ 	.short	0x00a8


	//----- nvinfo : EIATTR_NUM_BARRIERS
	.align		4
        /*0020*/ 	.byte	0x02, 0x4c
        /*0022*/ 	.byte	0x10
	.zero		1


	//----- nvinfo : EIATTR_EXTERNS
	.align		4
        /*0024*/ 	.byte	0x04, 0x0f
        /*0026*/ 	.short	(.L_1116 - .L_1115)


	//   ....[0]....
	.align		4
.L_1115:
        /*0028*/ 	.word	index@(__assertfail)


	//----- nvinfo : EIATTR_ANNOTATIONS
	.align		4
.L_1116:
        /*002c*/ 	.byte	0x04, 0x55
        /*002e*/ 	.short	(.L_1118 - .L_1117)


	//   ....[0]....
.L_1117:
        /* <DEDUP_REMOVED lines=10> */


	//----- nvinfo : EIATTR_MERCURY_ISA_VERSION
	.align		4
.L_1118:
        /*00c0*/ 	.byte	0x03, 0x5f
        /*00c2*/ 	.short	0x0101


	//----- nvinfo : EIATTR_INT_WARP_WIDE_INSTR_OFFSETS
	.align		4
        /*00c4*/ 	.byte	0x04, 0x31
        /*00c6*/ 	.short	(.L_1120 - .L_1119)


	//   ....[0]....
.L_1119:
        /*00c8*/ 	.word	0x000000c0


	//   ....[1]....
        /*00cc*/ 	.word	0x000000d0


	//   ....[2]....
        /*00d0*/ 	.word	0x00000170


	//----- nvinfo : EIATTR_COOP_GROUP_MASK_REGIDS
	.align		4
.L_1120:
        /*00d4*/ 	.byte	0x04, 0x29
        /*00d6*/ 	.short	(.L_1122 - .L_1121)


	//   ....[0]....
.L_1121:
        /*00d8*/ 	.word	0xffffffff


	//   ....[1]....
        /*00dc*/ 	.word	0xffffffff


	//   ....[2]....
        /*00e0*/ 	.word	0xffffffff


	//   ....[3]....
        /*00e4*/ 	.word	0xffffffff


	//   ....[4]....
        /*00e8*/ 	.word	0xffffffff


	//   ....[5]....
        /*00ec*/ 	.word	0xffffffff


	//   ....[6]....
        /*00f0*/ 	.word	0xffffffff


	//   ....[7]....
        /*00f4*/ 	.word	0xffffffff


	//   ....[8]....
        /*00f8*/ 	.word	0xffffffff


	//   ....[9]....
        /*00fc*/ 	.word	0xffffffff


	//   ....[10]....
        /*0100*/ 	.word	0xffffffff


	//   ....[11]....
        /*0104*/ 	.word	0xffffffff


	//   ....[12]....
        /*0108*/ 	.word	0xffffffff


	//   ....[13]....
        /*010c*/ 	.word	0xffffffff


	//   ....[14]....
        /*0110*/ 	.word	0xffffffff


	//   ....[15]....
        /*0114*/ 	.word	0xffffffff


	//   ....[16]....
        /*0118*/ 	.word	0xffffffff


	//   ....[17]....
        /*011c*/ 	.word	0xffffffff


	//   ....[18]....
        /*0120*/ 	.word	0xffffffff


	//   ....[19]....
        /*0124*/ 	.word	0xffffffff


	//   ....[20]....
        /*0128*/ 	.word	0xffffffff


	//   ....[21]....
        /*012c*/ 	.word	0xffffffff


	//   ....[22]....
        /*0130*/ 	.word	0xffffffff


	//   ....[23]....
        /*0134*/ 	.word	0xffffffff


	//   ....[24]....
        /*0138*/ 	.word	0xffffffff


	//   ....[25]....
        /*013c*/ 	.word	0xffffffff


	//   ....[26]....
        /*0140*/ 	.word	0xffffffff


	//   ....[27]....
        /*0144*/ 	.word	0xffffffff


	//   ....[28]....
        /*0148*/ 	.word	0xffffffff


	//   ....[29]....
        /*014c*/ 	.word	0xffffffff


	//   ....[30]....
        /*0150*/ 	.word	0xffffffff


	//   ....[31]....
        /*0154*/ 	.word	0xffffffff


	//   ....[32]....
        /*0158*/ 	.word	0xffffffff


	//   ....[33]....
        /*015c*/ 	.word	0xffffffff


	//   ....[34]....
        /*0160*/ 	.word	0xffffffff


	//   ....[35]....
        /*0164*/ 	.word	0xffffffff


	//   ....[36]....
        /*0168*/ 	.word	0xffffffff


	//   ....[37]....
        /*016c*/ 	.word	0xffffffff


	//   ....[38]....
        /*0170*/ 	.word	0xffffffff


	//   ....[39]....
        /*0174*/ 	.word	0xffffffff


	//   ....[40]....
        /*0178*/ 	.word	0xffffffff


	//   ....[41]....
        /*017c*/ 	.word	0xffffffff


	//   ....[42]....
        /*0180*/ 	.word	0xffffffff


	//   ....[43]....
        /*0184*/ 	.word	0xffffffff


	//   ....[44]....
        /*0188*/ 	.word	0xffffffff


	//   ....[45]....
        /*018c*/ 	.word	0xffffffff


	//   ....[46]....
        /*0190*/ 	.word	0xffffffff


	//   ....[47]....
        /*0194*/ 	.word	0xffffffff


	//   ....[48]....
        /*0198*/ 	.word	0xffffffff


	//   ....[49]....
        /*019c*/ 	.word	0xffffffff


	//   ....[50]....
        /*01a0*/ 	.word	0xffffffff


	//   ....[51]....
        /*01a4*/ 	.word	0xffffffff


	//   ....[52]....
        /*01a8*/ 	.word	0xffffffff


	//   ....[53]....
        /*01ac*/ 	.word	0xffffffff


	//   ....[54]....
        /*01b0*/ 	.word	0xffffffff


	//   ....[55]....
        /*01b4*/ 	.word	0xffffffff


	//   ....[56]....
        /*01b8*/ 	.word	0xffffffff


	//   ....[57]....
        /*01bc*/ 	.word	0xffffffff


	//   ....[58]....
        /*01c0*/ 	.word	0xffffffff


	//   ....[59]....
        /*01c4*/ 	.word	0xffffffff


	//   ....[60]....
        /*01c8*/ 	.word	0xffffffff


	//   ....[61]....
        /*01cc*/ 	.word	0xffffffff


	//   ....[62]....
        /*01d0*/ 	.word	0xffffffff


	//   ....[63]....
        /*01d4*/ 	.word	0xffffffff


	//   ....[64]....
        /*01d8*/ 	.word	0xffffffff


	//   ....[65]....
        /*01dc*/ 	.word	0xffffffff


	//   ....[66]....
        /*01e0*/ 	.word	0xffffffff


	//   ....[67]....
        /*01e4*/ 	.word	0xffffffff


	//   ....[68]....
        /*01e8*/ 	.word	0xffffffff


	//   ....[69]....
        /*01ec*/ 	.word	0xffffffff


	//   ....[70]....
        /*01f0*/ 	.word	0xffffffff


	//   ....[71]....
        /*01f4*/ 	.word	0xffffffff


	//   ....[72]....
        /*01f8*/ 	.word	0xffffffff


	//   ....[73]....
        /*01fc*/ 	.word	0xffffffff


	//   ....[74]....
        /*0200*/ 	.word	0xffffffff


	//   ....[75]....
        /*0204*/ 	.word	0xffffffff


	//   ....[76]....
        /*0208*/ 	.word	0xffffffff


	//   ....[77]....
        /*020c*/ 	.word	0xffffffff


	//   ....[78]....
        /*0210*/ 	.word	0xffffffff


	//   ....[79]....
        /*0214*/ 	.word	0xffffffff


	//   ....[80]....
        /*0218*/ 	.word	0xffffffff


	//   ....[81]....
        /*021c*/ 	.word	0xffffffff


	//   ....[82]....
        /*0220*/ 	.word	0xffffffff


	//   ....[83]....
        /*0224*/ 	.word	0xffffffff


	//   ....[84]....
        /*0228*/ 	.word	0xffffffff


	//   ....[85]....
        /*022c*/ 	.word	0xffffffff


	//   ....[86]....
        /*0230*/ 	.word	0xffffffff


	//   ....[87]....
        /*0234*/ 	.word	0xffffffff


	//   ....[88]....
        /*0238*/ 	.word	0xffffffff


	//   ....[89]....
        /*023c*/ 	.word	0xffffffff


	//   ....[90]....
        /*0240*/ 	.word	0xffffffff


	//   ....[91]....
        /*0244*/ 	.word	0xffffffff


	//   ....[92]....
        /*0248*/ 	.word	0xffffffff


	//   ....[93]....
        /*024c*/ 	.word	0xffffffff


	//   ....[94]....
        /*0250*/ 	.word	0xffffffff


	//   ....[95]....
        /*0254*/ 	.word	0xffffffff


	//   ....[96]....
        /*0258*/ 	.word	0x0500000f


	//   ....[97]....
        /*025c*/ 	.word	0x0500000f


	//   ....[98]....
        /*0260*/ 	.word	0x0500000f


	//   ....[99]....
        /*0264*/ 	.word	0x0500000f


	//   ....[100]....
        /*0268*/ 	.word	0x0500000f


	//   ....[101]....
        /*026c*/ 	.word	0x0500000f


	//   ....[102]....
        /*0270*/ 	.word	0x0500000f


	//   ....[103]....
        /*0274*/ 	.word	0x0500000f


	//   ....[104]....
        /*0278*/ 	.word	0x0500000f


	//   ....[105]....
        /*027c*/ 	.word	0x0500000f


	//   ....[106]....
        /*0280*/ 	.word	0x0500000f


	//   ....[107]....
        /*0284*/ 	.word	0x0500000f


	//   ....[108]....
        /*0288*/ 	.word	0x0500000f


	//   ....[109]....
        /*028c*/ 	.word	0x0500000f


	//   ....[110]....
        /*0290*/ 	.word	0x0500000f


	//   ....[111]....
        /*0294*/ 	.word	0x0500000f


	//   ....[112]....
        /*0298*/ 	.word	0x0500000f


	//   ....[113]....
        /*029c*/ 	.word	0x0500000f


	//   ....[114]....
        /*02a0*/ 	.word	0x0500000f


	//   ....[115]....
        /*02a4*/ 	.word	0x0500000f


	//   ....[116]....
        /*02a8*/ 	.word	0x0500000f


	//   ....[117]....
        /*02ac*/ 	.word	0x0500000f


	//   ....[118]....
        /*02b0*/ 	.word	0x0500000f


	//   ....[119]....
        /*02b4*/ 	.word	0x0500000f


	//   ....[120]....
        /*02b8*/ 	.word	0x0500000f


	//   ....[121]....
        /*02bc*/ 	.word	0x0500000f


	//   ....[122]....
        /*02c0*/ 	.word	0x0500000f


	//   ....[123]....
        /*02c4*/ 	.word	0x0500000f


	//   ....[124]....
        /*02c8*/ 	.word	0x0500000f


	//   ....[125]....
        /*02cc*/ 	.word	0x0500000f


	//   ....[126]....
        /*02d0*/ 	.word	0x0500000f


	//   ....[127]....
        /*02d4*/ 	.word	0x0500000f


	//   ....[128]....
        /*02d8*/ 	.word	0x0500000f


	//   ....[129]....
        /*02dc*/ 	.word	0x0500000f


	//   ....[130]....
        /*02e0*/ 	.word	0x0500000f


	//   ....[131]....
        /*02e4*/ 	.word	0x0500000f


	//   ....[132]....
        /*02e8*/ 	.word	0x0500000f


	//   ....[133]....
        /*02ec*/ 	.word	0x0500000f


	//   ....[134]....
        /*02f0*/ 	.word	0x0500000f


	//   ....[135]....
        /*02f4*/ 	.word	0x0500000f


	//   ....[136]....
        /*02f8*/ 	.word	0x0500000f


	//   ....[137]....
        /*02fc*/ 	.word	0x0500000f


	//   ....[138]....
        /*0300*/ 	.word	0x0500000f


	//   ....[139]....
        /*0304*/ 	.word	0x0500000f


	//   ....[140]....
        /*0308*/ 	.word	0x0500000f


	//   ....[141]....
        /*030c*/ 	.word	0x0500000f


	//   ....[142]....
        /*0310*/ 	.word	0x0500000f


	//   ....[143]....
        /*0314*/ 	.word	0x0500000f


	//   ....[144]....
        /*0318*/ 	.word	0x0500000f


	//   ....[145]....
        /*031c*/ 	.word	0x0500000f


	//   ....[146]....
        /*0320*/ 	.word	0x0500000f


	//   ....[147]....
        /*0324*/ 	.word	0x0500000f


	//   ....[148]....
        /*0328*/ 	.word	0x0500000f


	//   ....[149]....
        /*032c*/ 	.word	0x0500000f


	//   ....[150]....
        /*0330*/ 	.word	0x0500000f


	//   ....[151]....
        /*0334*/ 	.word	0x0500000f


	//   ....[152]....
        /*0338*/ 	.word	0x0500000f


	//   ....[153]....
        /*033c*/ 	.word	0x0500000f


	//   ....[154]....
        /*0340*/ 	.word	0x0500000f


	//   ....[155]....
        /*0344*/ 	.word	0x0500000f


	//   ....[156]....
        /*0348*/ 	.word	0x0500000f


	//   ....[157]....
        /*034c*/ 	.word	0x0500000f


	//   ....[158]....
        /*0350*/ 	.word	0x0500000f


	//   ....[159]....
        /*0354*/ 	.word	0x0500000f


	//   ....[160]....
        /*0358*/ 	.word	0x0500000f


	//   ....[161]....
        /*035c*/ 	.word	0x0500000f


	//----- nvinfo : EIATTR_COOP_GROUP_INSTR_OFFSETS
	.align		4
.L_1122:
        /*0360*/ 	.byte	0x04, 0x28
        /*0362*/ 	.short	(.L_1124 - .L_1123)


	//   ....[0]....
.L_1123:
        /*0364*/ 	.word	0x00000080


	//   ....[1]....
        /*0368*/ 	.word	0x00000090


	//   ....[2]....
        /*036c*/ 	.word	0x000002d0


	//   ....[3]....
        /*0370*/ 	.word	0x00000430


	//   ....[4]....
        /*0374*/ 	.word	0x00000550


	//   ....[5]....
        /*0378*/ 	.word	0x000006b0


	//   ....[6]....
        /*037c*/ 	.word	0x00000ce0


	//   ....[7]....
        /*0380*/ 	.word	0x00002030


	//   ....[8]....
        /*0384*/ 	.word	0x000020b0


	//   ....[9]....
        /*0388*/ 	.word	0x000024f0


	//   ....[10]....
        /*038c*/ 	.word	0x00002570


	//   ....[11]....
        /*0390*/ 	.word	0x00003b00


	//   ....[12]....
        /*0394*/ 	.word	0x00003b70


	//   ....[13]....
        /*0398*/ 	.word	0x00003ff0


	//   ....[14]....
        /*039c*/ 	.word	0x000041b0


	//   ....[15]....
        /*03a0*/ 	.word	0x000054f0


	//   ....[16]....
        /*03a4*/ 	.word	0x00005530


	//   ....[17]....
        /*03a8*/ 	.word	0x000055f0


	//   ....[18]....
        /*03ac*/ 	.word	0x00005620


	//   ....[19]....
        /*03b0*/ 	.word	0x00007050


	//   ....[20]....
        /*03b4*/ 	.word	0x00007080


	//   ....[21]....
        /*03b8*/ 	.word	0x000071c0


	//   ....[22]....
        /*03bc*/ 	.word	0x00007250


	//   ....[23]....
        /*03c0*/ 	.word	0x000076d0


	//   ....[24]....
        /*03c4*/ 	.word	0x00007710


	//   ....[25]....
        /*03c8*/ 	.word	0x00007860


	//   ....[26]....
        /*03cc*/ 	.word	0x00007880


	//   ....[27]....
        /*03d0*/ 	.word	0x000079b0


	//   ....[28]....
        /*03d4*/ 	.word	0x000079d0


	//   ....[29]....
        /*03d8*/ 	.word	0x00007b10


	//   ....[30]....
        /*03dc*/ 	.word	0x00007b50


	//   ....[31]....
        /*03e0*/ 	.word	0x00009180


	//   ....[32]....
        /*03e4*/ 	.word	0x000091b0


	//   ....[33]....
        /*03e8*/ 	.word	0x000091e0


	//   ....[34]....
        /*03ec*/ 	.word	0x000091f0


	//   ....[35]....
        /*03f0*/ 	.word	0x00009230


	//   ....[36]....
        /*03f4*/ 	.word	0x00009270


	//   ....[37]....
        /*03f8*/ 	.word	0x00009290


	//   ....[38]....
        /*03fc*/ 	.word	0x000092f0


	//   ....[39]....
        /*0400*/ 	.word	0x00009310


	//   ....[40]....
        /*0404*/ 	.word	0x00009330


	//   ....[41]....
        /*0408*/ 	.word	0x00009370


	//   ....[42]....
        /*040c*/ 	.word	0x000093a0


	//   ....[43]....
        /*0410*/ 	.word	0x00009a00


	//   ....[44]....
        /*0414*/ 	.word	0x00009a20


	//   ....[45]....
        /*0418*/ 	.word	0x00009a40


	//   ....[46]....
        /*041c*/ 	.word	0x00009a90


	//   ....[47]....
        /*0420*/ 	.word	0x00009ae0


	//   ....[48]....
        /*0424*/ 	.word	0x00009b00


	//   ....[49]....
        /*0428*/ 	.word	0x00009b50


	//   ....[50]....
        /*042c*/ 	.word	0x00009b70


	//   ....[51]....
        /*0430*/ 	.word	0x00009bc0


	//   ....[52]....
        /*0434*/ 	.word	0x00009be0


	//   ....[53]....
        /*0438*/ 	.word	0x00009c30


	//   ....[54]....
        /*043c*/ 	.word	0x00009c50


	//   ....[55]....
        /*0440*/ 	.word	0x00009ca0


	//   ....[56]....
        /*0444*/ 	.word	0x00009cc0


	//   ....[57]....
        /*0448*/ 	.word	0x00009d00


	//   ....[58]....
        /*044c*/ 	.word	0x00009d20


	//   ....[59]....
        /*0450*/ 	.word	0x0000a0b0


	//   ....[60]....
        /*0454*/ 	.word	0x0000a1a0


	//   ....[61]....
        /*0458*/ 	.word	0x0000a330


	//   ....[62]....
        /*045c*/ 	.word	0x0000a360


	//   ....[63]....
        /*0460*/ 	.word	0x0000a3b0


	//   ....[64]....
        /*0464*/ 	.word	0x0000a400


	//   ....[65]....
        /*0468*/ 	.word	0x0000a450


	//   ....[66]....
        /*046c*/ 	.word	0x0000a4c0


	//   ....[67]....
        /*0470*/ 	.word	0x0000a4d0


	//   ....[68]....
        /*0474*/ 	.word	0x0000a500


	//   ....[69]....
        /*0478*/ 	.word	0x0000a520


	//   ....[70]....
        /*047c*/ 	.word	0x0000a550


	//   ....[71]....
        /*0480*/ 	.word	0x0000ace0


	//   ....[72]....
        /*0484*/ 	.word	0x0000ad00


	//   ....[73]....
        /*0488*/ 	.word	0x0000ad10


	//   ....[74]....
        /*048c*/ 	.word	0x0000ad20


	//   ....[75]....
        /*0490*/ 	.word	0x0000ad40


	//   ....[76]....
        /*0494*/ 	.word	0x0000ad70


	//   ....[77]....
        /*0498*/ 	.word	0x0000ad90


	//   ....[78]....
        /*049c*/ 	.word	0x0000adc0


	//   ....[79]....
        /*04a0*/ 	.word	0x0000ade0


	//   ....[80]....
        /*04a4*/ 	.word	0x0000ae10


	//   ....[81]....
        /*04a8*/ 	.word	0x0000ae30


	//   ....[82]....
        /*04ac*/ 	.word	0x0000ae60


	//   ....[83]....
        /*04b0*/ 	.word	0x0000b1d0


	//   ....[84]....
        /*04b4*/ 	.word	0x0000b1f0


	//   ....[85]....
        /*04b8*/ 	.word	0x0000b200


	//   ....[86]....
        /*04bc*/ 	.word	0x0000b220


	//   ....[87]....
        /*04c0*/ 	.word	0x0000b240


	//   ....[88]....
        /*04c4*/ 	.word	0x0000b2a0


	//   ....[89]....
        /*04c8*/ 	.word	0x0000b2c0


	//   ....[90]....
        /*04cc*/ 	.word	0x0000b320


	//   ....[91]....
        /*04d0*/ 	.word	0x0000b340


	//   ....[92]....
        /*04d4*/ 	.word	0x0000b3a0


	//   ....[93]....
        /*04d8*/ 	.word	0x0000b3d0


	//   ....[94]....
        /*04dc*/ 	.word	0x0000b420


	//   ....[95]....
        /*04e0*/ 	.word	0x0000b7e0


	//   ....[96]....
        /*04e4*/ 	.word	0x0000bcf0


	//   ....[97]....
        /*04e8*/ 	.word	0x0000bde0


	//   ....[98]....
        /*04ec*/ 	.word	0x0000be80


	//   ....[99]....
        /*04f0*/ 	.word	0x0000bef0


	//   ....[100]....
        /*04f4*/ 	.word	0x0000bfa0


	//   ....[101]....
        /*04f8*/ 	.word	0x0000c0a0


	//   ....[102]....
        /*04fc*/ 	.word	0x0000c0f0


	//   ....[103]....
        /*0500*/ 	.word	0x0000c1f0


	//   ....[104]....
        /*0504*/ 	.word	0x0000c240


	//   ....[105]....
        /*0508*/ 	.word	0x0000c2a0


	//   ....[106]....
        /*050c*/ 	.word	0x0000c370


	//   ....[107]....
        /*0510*/ 	.word	0x0000c460


	//   ....[108]....
        /*0514*/ 	.word	0x0000c4b0


	//   ....[109]....
        /*0518*/ 	.word	0x0000c540


	//   ....[110]....
        /*051c*/ 	.word	0x0000c5b0


	//   ....[111]....
        /*0520*/ 	.word	0x0000c630


	//   ....[112]....
        /*0524*/ 	.word	0x0000c6d0


	//   ....[113]....
        /*0528*/ 	.word	0x0000c730


	//   ....[114]....
        /*052c*/ 	.word	0x0000c7f0


	//   ....[115]....
        /*0530*/ 	.word	0x0000c850


	//   ....[116]....
        /*0534*/ 	.word	0x0000c910


	//   ....[117]....
        /*0538*/ 	.word	0x0000c970


	//   ....[118]....
        /*053c*/ 	.word	0x0000ca30


	//   ....[119]....
        /*0540*/ 	.word	0x0000ca90


	//   ....[120]....
        /*0544*/ 	.word	0x0000cb50


	//   ....[121]....
        /*0548*/ 	.word	0x0000cbb0


	//   ....[122]....
        /*054c*/ 	.word	0x0000cc70


	//   ....[123]....
        /*0550*/ 	.word	0x0000ccd0


	//   ....[124]....
        /*0554*/ 	.word	0x0000cd70


	//   ....[125]....
        /*0558*/ 	.word	0x0000ceb0


	//   ....[126]....
        /*055c*/ 	.word	0x0000cf90


	//   ....[127]....
        /*0560*/ 	.word	0x0000d020


	//   ....[128]....
        /*0564*/ 	.word	0x0000d160


	//   ....[129]....
        /*0568*/ 	.word	0x0000d1c0


	//   ....[130]....
        /*056c*/ 	.word	0x0000d2e0


	//   ....[131]....
        /*0570*/ 	.word	0x0000d340


	//   ....[132]....
        /*0574*/ 	.word	0x0000d460


	//   ....[133]....
        /*0578*/ 	.word	0x0000d4c0


	//   ....[134]....
        /*057c*/ 	.word	0x0000d5d0


	//   ....[135]....
        /*0580*/ 	.word	0x0000d630


	//   ....[136]....
        /*0584*/ 	.word	0x0000d710


	//   ....[137]....
        /*0588*/ 	.word	0x0000d7f0


	//   ....[138]....
        /*058c*/ 	.word	0x0000d890


	//   ....[139]....
        /*0590*/ 	.word	0x0000d8f0


	//   ....[140]....
        /*0594*/ 	.word	0x0000d990


	//   ....[141]....
        /*0598*/ 	.word	0x0000d9f0


	//   ....[142]....
        /*059c*/ 	.word	0x0000da90


	//   ....[143]....
        /*05a0*/ 	.word	0x0000daf0


	//   ....[144]....
        /*05a4*/ 	.word	0x0000dba0


	//   ....[145]....
        /*05a8*/ 	.word	0x0000dc00


	//   ....[146]....
        /*05ac*/ 	.word	0x0000dcb0


	//   ....[147]....
        /*05b0*/ 	.word	0x0000dd10


	//   ....[148]....
        /*05b4*/ 	.word	0x0000ddc0


	//   ....[149]....
        /*05b8*/ 	.word	0x0000dea0


	//   ....[150]....
        /*05bc*/ 	.word	0x0000df40


	//   ....[151]....
        /*05c0*/ 	.word	0x0000dfa0


	//   ....[152]....
        /*05c4*/ 	.word	0x0000e070


	//   ....[153]....
        /*05c8*/ 	.word	0x0000e0d0


	//   ....[154]....
        /*05cc*/ 	.word	0x0000e1a0


	//   ....[155]....
        /*05d0*/ 	.word	0x0000e200


	//   ....[156]....
        /*05d4*/ 	.word	0x0000e2d0


	//   ....[157]....
        /*05d8*/ 	.word	0x0000e330


	//   ....[158]....
        /*05dc*/ 	.word	0x0000e400


	//   ....[159]....
        /*05e0*/ 	.word	0x0000e460


	//   ....[160]....
        /*05e4*/ 	.word	0x0000e540


	//   ....[161]....
        /*05e8*/ 	.word	0x0000e650


	//----- nvinfo : EIATTR_REG_RECONFIG
	.align		4
.L_1124:
        /*05ec*/ 	.byte	0x01, 0x54
	.zero		2


	//----- nvinfo : EIATTR_SYSCALL_OFFSETS
	.align		4
        /*05f0*/ 	.byte	0x04, 0x46
        /*05f2*/ 	.short	(.L_1126 - .L_1125)


	//   ....[0]....
.L_1125:
        /*05f4*/ 	.word	0x00001040


	//   ....[1]....
        /*05f8*/ 	.word	0x00008a40


	//   ....[2]....
        /*05fc*/ 	.word	0x00008b80


	//   ....[3]....
        /*0600*/ 	.word	0x00008c70


	//   ....[4]....
        /*0604*/ 	.word	0x00009700


	//----- nvinfo : EIATTR_MBARRIER_INSTR_OFFSETS
	.align		4
.L_1126:
        /*0608*/ 	.byte	0x04, 0x39
        /*060a*/ 	.short	(.L_1128 - .L_1127)


	//   ....[0]....
.L_1127:
        /*060c*/ 	.word	0x00000180
        /*0610*/ 	.word	0x000000ff
        /*0614*/ 	.word	0x00022800
        /*0618*/ 	.short	0x0100
        /*061a*/ 	.byte	0x08
	.zero		1


	//   ....[1]....
        /*061c*/ 	.word	0x00000190
        /*0620*/ 	.word	0x000000ff
        /*0624*/ 	.word	0x00022820
        /*0628*/ 	.short	0x0100
        /*062a*/ 	.byte	0x08
	.zero		1


	//   ....[2]....
        /*062c*/ 	.word	0x00000280
        /*0630*/ 	.word	0x000000ff
        /*0634*/ 	.word	0x00022830
        /*0638*/ 	.short	0x0100
        /*063a*/ 	.byte	0x08
	.zero		1


	//   ....[3]....
        /*063c*/ 	.word	0x00000290
        /*0640*/ 	.word	0x000000ff
        /*0644*/ 	.word	0x00022840
        /*0648*/ 	.short	0x0100
        /*064a*/ 	.byte	0x08
	.zero		1


	//   ....[4]....
        /*064c*/ 	.word	0x000002a0
        /*0650*/ 	.word	0x000000ff
        /*0654*/ 	.word	0x00022838
        /*0658*/ 	.short	0x0100
        /*065a*/ 	.byte	0x08
	.zero		1


	//   ....[5]....
        /*065c*/ 	.word	0x000002b0
        /*0660*/ 	.word	0x000000ff
        /*0664*/ 	.word	0x00022848
        /*0668*/ 	.short	0x0100
        /*066a*/ 	.byte	0x08
	.zero		1


	//   ....[6]....
        /*066c*/ 	.word	0x000003e0
        /*0670*/ 	.word	0x000000ff
        /*0674*/ 	.word	0x00022850
        /*0678*/ 	.short	0x0100
        /*067a*/ 	.byte	0x08
	.zero		1


	//   ....[7]....
        /*067c*/ 	.word	0x000003f0
        /*0680*/ 	.word	0x000000ff
        /*0684*/ 	.word	0x00022860
        /*0688*/ 	.short	0x0100
        /*068a*/ 	.byte	0x08
	.zero		1


	//   ....[8]....
        /*068c*/ 	.word	0x00000400
        /*0690*/ 	.word	0x000000ff
        /*0694*/ 	.word	0x00022858
        /*0698*/ 	.short	0x0100
        /*069a*/ 	.byte	0x08
	.zero		1


	//   ....[9]....
        /*069c*/ 	.word	0x00000410
        /*06a0*/ 	.word	0x000000ff
        /*06a4*/ 	.word	0x00022868
        /*06a8*/ 	.short	0x0100
        /*06aa*/ 	.byte	0x08
	.zero		1


	//   ....[10]....
        /*06ac*/ 	.word	0x00000500
        /*06b0*/ 	.word	0x000000ff
        /*06b4*/ 	.word	0x00022870
        /*06b8*/ 	.short	0x0100
        /*06ba*/ 	.byte	0x06
	.zero		1


	//   ....[11]....
        /*06bc*/ 	.word	0x00000510
        /*06c0*/ 	.word	0x000000ff
        /*06c4*/ 	.word	0x00022880
        /*06c8*/ 	.short	0x0100
        /*06ca*/ 	.byte	0x06
	.zero		1


	//   ....[12]....
        /*06cc*/ 	.word	0x00000520
        /*06d0*/ 	.word	0x000000ff
        /*06d4*/ 	.word	0x00022878
        /*06d8*/ 	.short	0x0100
        /*06da*/ 	.byte	0x06
	.zero		1


	//   ....[13]....
        /*06dc*/ 	.word	0x00000530
        /*06e0*/ 	.word	0x000000ff
        /*06e4*/ 	.word	0x00022888
        /*06e8*/ 	.short	0x0100
        /*06ea*/ 	.byte	0x06
	.zero		1


	//   ....[14]....
        /*06ec*/ 	.word	0x00000660
        /*06f0*/ 	.word	0x000000ff
        /*06f4*/ 	.word	0x00022890
        /*06f8*/ 	.short	0x0100
        /*06fa*/ 	.byte	0x08
	.zero		1


	//   ....[15]....
        /*06fc*/ 	.word	0x00000670
        /*0700*/ 	.word	0x000000ff
        /*0704*/ 	.word	0x000228a0
        /*0708*/ 	.short	0x0100
        /*070a*/ 	.byte	0x08
	.zero		1


	//   ....[16]....
        /*070c*/ 	.word	0x00000680
        /*0710*/ 	.word	0x000000ff
        /*0714*/ 	.word	0x00022898
        /*0718*/ 	.short	0x0100
        /*071a*/ 	.byte	0x08
	.zero		1


	//   ....[17]....
        /*071c*/ 	.word	0x00000690
        /*0720*/ 	.word	0x000000ff
        /*0724*/ 	.word	0x000228a8
        /*0728*/ 	.short	0x0100
        /*072a*/ 	.byte	0x08
	.zero		1


	//   ....[18]....
        /*072c*/ 	.word	0x000007d0
        /*0730*/ 	.word	0x000000ff
        /*0734*/ 	.word	0x000228b0
        /*0738*/ 	.short	0x0100
        /*073a*/ 	.byte	0x08
	.zero		1


	//   ....[19]....
        /*073c*/ 	.word	0x000007e0
        /*0740*/ 	.word	0x000000ff
        /*0744*/ 	.word	0x000228c0
        /*0748*/ 	.short	0x0100
        /*074a*/ 	.byte	0x08
	.zero		1


	//   ....[20]....
        /*074c*/ 	.word	0x000007f0
        /*0750*/ 	.word	0x000000ff
        /*0754*/ 	.word	0x000228b8
        /*0758*/ 	.short	0x0100
        /*075a*/ 	.byte	0x08
	.zero		1


	//   ....[21]....
        /*075c*/ 	.word	0x00000800
        /*0760*/ 	.word	0x000000ff
        /*0764*/ 	.word	0x000228c8
        /*0768*/ 	.short	0x0100
        /*076a*/ 	.byte	0x08
	.zero		1


	//   ....[22]....
        /*076c*/ 	.word	0x00001090
        /*0770*/ 	.word	0x000000ff
        /*0774*/ 	.word	0x00022800
        /*0778*/ 	.short	0x010a
        /*077a*/ 	.byte	0x29
	.zero		1


	//   ....[23]....
        /*077c*/ 	.word	0x00001160
        /*0780*/ 	.word	0x000000ff
        /*0784*/ 	.word	0x00022830
        /*0788*/ 	.short	0x010a
        /*078a*/ 	.byte	0x16
	.zero		1


	//   ....[24]....
        /*078c*/ 	.word	0x000011a0
        /*0790*/ 	.word	0x000000ff
        /*0794*/ 	.word	0x00022830
        /*0798*/ 	.short	0x010a
        /*079a*/ 	.byte	0x16
	.zero		1


	//   ....[25]....
        /*079c*/ 	.word	0x00001a00
        /*07a0*/ 	.word	0x000000ff
        /*07a4*/ 	.word	0x00000000
        /*07a8*/ 	.short	0x0101
        /*07aa*/ 	.byte	0x06
	.zero		1


	//   ....[26]....
        /*07ac*/ 	.word	0x00002d90
        /*07b0*/ 	.word	0x000000ff
        /*07b4*/ 	.word	0x00022850
        /*07b8*/ 	.short	0x010a
        /*07ba*/ 	.byte	0x16
	.zero		1


	//   ....[27]....
        /*07bc*/ 	.word	0x00002dd0
        /*07c0*/ 	.word	0x000000ff
        /*07c4*/ 	.word	0x00022850
        /*07c8*/ 	.short	0x010a
        /*07ca*/ 	.byte	0x16
	.zero		1


	//   ....[28]....
        /*07cc*/ 	.word	0x000030f0
        /*07d0*/ 	.word	0x000000ff
        /*07d4*/ 	.word	0x00000000
        /*07d8*/ 	.short	0x0101
        /*07da*/ 	.byte	0x16
	.zero		1


	//   ....[29]....
        /*07dc*/ 	.word	0x000032a0
        /*07e0*/ 	.word	0x000000ff
        /*07e4*/ 	.word	0x00022830
        /*07e8*/ 	.short	0x010a
        /*07ea*/ 	.byte	0x19
	.zero		1


	//   ....[30]....
        /*07ec*/ 	.word	0x000032f0
        /*07f0*/ 	.word	0x000000ff
        /*07f4*/ 	.word	0x00022830
        /*07f8*/ 	.short	0x010a
        /*07fa*/ 	.byte	0x19
	.zero		1


	//   ....[31]....
        /*07fc*/ 	.word	0x00003820
        /*0800*/ 	.word	0x000000ff
        /*0804*/ 	.word	0x00000000
        /*0808*/ 	.short	0x0101
        /*080a*/ 	.byte	0x06
	.zero		1


	//   ....[32]....
        /*080c*/ 	.word	0x000051a0
        /*0810*/ 	.word	0x000000ff
        /*0814*/ 	.word	0x00022850
        /*0818*/ 	.short	0x010a
        /*081a*/ 	.byte	0x19
	.zero		1


	//   ....[33]....
        /*081c*/ 	.word	0x00005200
        /*0820*/ 	.word	0x000000ff
        /*0824*/ 	.word	0x00022850
        /*0828*/ 	.short	0x010a
        /*082a*/ 	.byte	0x19
	.zero		1


	//   ....[34]....
        /*082c*/ 	.word	0x000054d0
        /*0830*/ 	.word	0x000000ff
        /*0834*/ 	.word	0x00000000
        /*0838*/ 	.short	0x0101
        /*083a*/ 	.byte	0x19
	.zero		1


	//   ....[35]....
        /*083c*/ 	.word	0x000076f0
        /*0840*/ 	.word	0x000000ff
        /*0844*/ 	.word	0x00000000
        /*0848*/ 	.short	0x0101
        /*084a*/ 	.byte	0x16
	.zero		1


	//   ....[36]....
        /*084c*/ 	.word	0x00008f90
        /*0850*/ 	.word	0x00000016
        /*0854*/ 	.word	0x00022840
        /*0858*/ 	.short	0x010a
        /*085a*/ 	.byte	0x3f
	.zero		1


	//   ....[37]....
        /*085c*/ 	.word	0x000094e0
        /*0860*/ 	.word	0x00000016
        /*0864*/ 	.word	0x00022830
        /*0868*/ 	.short	0x0107
        /*086a*/ 	.byte	0x3f
	.zero		1


	//   ....[38]....
        /*086c*/ 	.word	0x000095a0
        /*0870*/ 	.word	0x00000016
        /*0874*/ 	.word	0x00022830
        /*0878*/ 	.short	0x0101
        /*087a*/ 	.byte	0x3f
	.zero		1


	//   ....[39]....
        /*087c*/ 	.word	0x00009dd0
        /*0880*/ 	.word	0x000000ff
        /*0884*/ 	.word	0x00022800
        /*0888*/ 	.short	0x0107
        /*088a*/ 	.byte	0x25
	.zero		1


	//   ....[40]....
        /*088c*/ 	.word	0x00009e30
        /*0890*/ 	.word	0x000000ff
        /*0894*/ 	.word	0x00022800
        /*0898*/ 	.short	0x0101
        /*089a*/ 	.byte	0x25
	.zero		1


	//   ....[41]....
        /*089c*/ 	.word	0x00009e50
        /*08a0*/ 	.word	0x000000ff
        /*08a4*/ 	.word	0x00022820
        /*08a8*/ 	.short	0x010a
        /*08aa*/ 	.byte	0x25
	.zero		1


	//   ....[42]....
        /*08ac*/ 	.word	0x00009ee0
        /*08b0*/ 	.word	0x00000016
        /*08b4*/ 	.word	0x00022860
        /*08b8*/ 	.short	0x010a
        /*08ba*/ 	.byte	0x3f
	.zero		1


	//   ....[43]....
        /*08bc*/ 	.word	0x0000a7c0
        /*08c0*/ 	.word	0x00000016
        /*08c4*/ 	.word	0x00022850
        /*08c8*/ 	.short	0x0107
        /*08ca*/ 	.byte	0x3f
	.zero		1


	//   ....[44]....
        /*08cc*/ 	.word	0x0000a8a0
        /*08d0*/ 	.word	0x00000016
        /*08d4*/ 	.word	0x00022850
        /*08d8*/ 	.short	0x0101
        /*08da*/ 	.byte	0x3f
	.zero		1


	//   ....[45]....
        /*08dc*/ 	.word	0x0000ab40
        /*08e0*/ 	.word	0x00000012
        /*08e4*/ 	.word	0x00022840
        /*08e8*/ 	.short	0x010a
        /*08ea*/ 	.byte	0x3f
	.zero		1


	//   ....[46]....
        /*08ec*/ 	.word	0x0000af10
        /*08f0*/ 	.word	0x00000012
        /*08f4*/ 	.word	0x00022830
        /*08f8*/ 	.short	0x0107
        /*08fa*/ 	.byte	0x3f
	.zero		1


	//   ....[47]....
        /*08fc*/ 	.word	0x0000afd0
        /*0900*/ 	.word	0x00000012
        /*0904*/ 	.word	0x00022830
        /*0908*/ 	.short	0x0101
        /*090a*/ 	.byte	0x3f
	.zero		1


	//   ....[48]....
        /*090c*/ 	.word	0x0000b000
        /*0910*/ 	.word	0x00000012
        /*0914*/ 	.word	0x00022860
        /*0918*/ 	.short	0x010a
        /*091a*/ 	.byte	0x3f
	.zero		1


	//   ....[49]....
        /*091c*/ 	.word	0x0000b520
        /*0920*/ 	.word	0x00000012
        /*0924*/ 	.word	0x00022850
        /*0928*/ 	.short	0x0107
        /*092a*/ 	.byte	0x3f
	.zero		1


	//   ....[50]....
        /*092c*/ 	.word	0x0000b5f0
        /*0930*/ 	.word	0x00000012
        /*0934*/ 	.word	0x00022850
        /*0938*/ 	.short	0x0101
        /*093a*/ 	.byte	0x3f
	.zero		1


	//   ....[51]....
        /*093c*/ 	.word	0x0000b760
        /*0940*/ 	.word	0x00000004
        /*0944*/ 	.word	0x00022820
        /*0948*/ 	.short	0x010a
        /*094a*/ 	.byte	0x3f
	.zero		1


	//   ....[52]....
        /*094c*/ 	.word	0x0000b8e0
        /*0950*/ 	.word	0x00000003
        /*0954*/ 	.word	0x00022840
        /*0958*/ 	.short	0x010a
        /*095a*/ 	.byte	0x3f
	.zero		1


	//   ....[53]....
        /*095c*/ 	.word	0x0000b980
        /*0960*/ 	.word	0x00000011
        /*0964*/ 	.word	0x00022840
        /*0968*/ 	.short	0x010a
        /*096a*/ 	.byte	0x3f
	.zero		1


	//   ....[54]....
        /*096c*/ 	.word	0x0000b9c0
        /*0970*/ 	.word	0x00000003
        /*0974*/ 	.word	0x00022860
        /*0978*/ 	.short	0x010a
        /*097a*/ 	.byte	0x3f
	.zero		1


	//   ....[55]....
        /*097c*/ 	.word	0x0000ba00
        /*0980*/ 	.word	0x00000011
        /*0984*/ 	.word	0x00022860
        /*0988*/ 	.short	0x010a
        /*098a*/ 	.byte	0x3f
	.zero		1


	//   ....[56]....
        /*098c*/ 	.word	0x0000ba70
        /*0990*/ 	.word	0x00000003
        /*0994*/ 	.word	0x00022800
        /*0998*/ 	.short	0x010a
        /*099a*/ 	.byte	0x3f
	.zero		1


	//   ....[57]....
        /*099c*/ 	.word	0x0000bad0
        /*09a0*/ 	.word	0x00000003
        /*09a4*/ 	.word	0x00022830
        /*09a8*/ 	.short	0x010a
        /*09aa*/ 	.byte	0x3f
	.zero		1


	//   ....[58]....
        /*09ac*/ 	.word	0x0000bb30
        /*09b0*/ 	.word	0x00000009
        /*09b4*/ 	.word	0x00022850
        /*09b8*/ 	.short	0x010a
        /*09ba*/ 	.byte	0x3f
	.zero		1


	//   ....[59]....
        /*09bc*/ 	.word	0x0000bba0
        /*09c0*/ 	.word	0x00000000
        /*09c4*/ 	.word	0x00022830
        /*09c8*/ 	.short	0x010a
        /*09ca*/ 	.byte	0x3f
	.zero		1


	//   ....[60]....
        /*09cc*/ 	.word	0x0000bc10
        /*09d0*/ 	.word	0x00000008
        /*09d4*/ 	.word	0x00022850
        /*09d8*/ 	.short	0x010a
        /*09da*/ 	.byte	0x3f
	.zero		1


	//   ....[61]....
        /*09dc*/ 	.word	0x0000bd30
        /*09e0*/ 	.word	0x00000016
        /*09e4*/ 	.word	0x00022840
        /*09e8*/ 	.short	0x010a
        /*09ea*/ 	.byte	0x3f
	.zero		1


	//   ....[62]....
        /*09ec*/ 	.word	0x0000cdb0
        /*09f0*/ 	.word	0x00000003
        /*09f4*/ 	.word	0x00022820
        /*09f8*/ 	.short	0x010a
        /*09fa*/ 	.byte	0x3f
	.zero		1


	//   ....[63]....
        /*09fc*/ 	.word	0x0000ce00
        /*0a00*/ 	.word	0x00000016
        /*0a04*/ 	.word	0x00022860
        /*0a08*/ 	.short	0x010a
        /*0a0a*/ 	.byte	0x3f
	.zero		1


	//   ....[64]....
        /*0a0c*/ 	.word	0x0000d740
        /*0a10*/ 	.word	0x00000012
        /*0a14*/ 	.word	0x00022840
        /*0a18*/ 	.short	0x010a
        /*0a1a*/ 	.byte	0x3f
	.zero		1


	//   ....[65]....
        /*0a1c*/ 	.word	0x0000ddf0
        /*0a20*/ 	.word	0x00000012
        /*0a24*/ 	.word	0x00022860
        /*0a28*/ 	.short	0x010a
        /*0a2a*/ 	.byte	0x3f
	.zero		1


	//   ....[66]....
        /*0a2c*/ 	.word	0x0000e570
        /*0a30*/ 	.word	0x00000004
        /*0a34*/ 	.word	0x00022820
        /*0a38*/ 	.short	0x010a
        /*0a3a*/ 	.byte	0x3f
	.zero		1


	//   ....[67]....
        /*0a3c*/ 	.word	0x0000e710
        /*0a40*/ 	.word	0x00000003
        /*0a44*/ 	.word	0x00022840
        /*0a48*/ 	.short	0x010a
        /*0a4a*/ 	.byte	0x3f
	.zero		1


	//   ....[68]....
        /*0a4c*/ 	.word	0x0000e760
        /*0a50*/ 	.word	0x00000011
        /*0a54*/ 	.word	0x00022840
        /*0a58*/ 	.short	0x010a
        /*0a5a*/ 	.byte	0x3f
	.zero		1


	//   ....[69]....
        /*0a5c*/ 	.word	0x0000e7b0
        /*0a60*/ 	.word	0x00000003
        /*0a64*/ 	.word	0x00022860
        /*0a68*/ 	.short	0x010a
        /*0a6a*/ 	.byte	0x3f
	.zero		1


	//----- nvinfo : EIATTR_NUM_MBARRIERS
	.align		4
.L_1128:
        /*0a6c*/ 	.byte	0x03, 0x38
        /*0a6e*/ 	.short	0x0016


	//----- nvinfo : EIATTR_EXIT_INSTR_OFFSETS
	.align		4
        /*0a70*/ 	.byte	0x04, 0x1c
        /*0a72*/ 	.short	(.L_1130 - .L_1129)


	//   ....[0]....
.L_1129:
        /*0a74*/ 	.word	0x00000950


	//   ....[1]....
        /*0a78*/ 	.word	0x00007cb0


	//   ....[2]....
        /*0a7c*/ 	.word	0x0000ba50


	//----- nvinfo : EIATTR_MAX_THREADS
	.align		4
.L_1130:
        /*0a80*/ 	.byte	0x04, 0x05
        /*0a82*/ 	.short	(.L_1132 - .L_1131)
.L_1131:
        /*0a84*/ 	.word	0x00000180
        /*0a88*/ 	.word	0x00000001
        /*0a8c*/ 	.word	0x00000001


	//----- nvinfo : EIATTR_CRS_STACK_SIZE
	.align		4
.L_1132:
        /*0a90*/ 	.byte	0x04, 0x1e
        /*0a92*/ 	.short	(.L_1134 - .L_1133)
.L_1133:
        /*0a94*/ 	.word	0x00000000


	//----- nvinfo : EIATTR_CBANK_PARAM_SIZE
	.align		4
.L_1134:
        /*0a98*/ 	.byte	0x03, 0x19
        /*0a9a*/ 	.short	0x0a70


	//----- nvinfo : EIATTR_PARAM_CBANK
	.align		4
        /*0a9c*/ 	.byte	0x04, 0x0a
        /*0a9e*/ 	.short	(.L_1136 - .L_1135)
	.align		4
.L_1135:
        /*0aa0*/ 	.word	index@(.nv.constant0._ZN7cutlass13device_kernelIN5flash11enable_sm90INS1_16FlashAttnFwdSm90INS1_25CollectiveMainloopFwdSm90ILi2EN4cute5tupleIJNS5_1CILi1EEES8_S8_EEENS6_IJNS7_ILi128EEENS7_ILi96EEENS7_ILi64EEEEEELi256ENS_6half_tEfNS_4arch4Sm90ELb0ELb0ELb1ELb0ELb1ELb0ELb0ELb1ELb0ELb1ELb0ELb0EEENS1_21CollectiveEpilogueFwdINS6_IJSA_NS7_ILi256EEESB_EEES9_SE_SG_Li256ELb0ELb1ELb0ELb0EEENS1_29StaticPersistentTileSchedulerILb0EEEEEEEEEvNT_6ParamsE)
        /*0aa4*/ 	.short	0x0210
        /*0aa6*/ 	.short	0x0a70


	//----- nvinfo : EIATTR_SW_WAR
	.align		4
.L_1136:
        /*0aa8*/ 	.byte	0x04, 0x36
        /*0aaa*/ 	.short	(.L_1138 - .L_1137)
.L_1137:
        /*0aac*/ 	.word	0x00000008
.L_1138:


//--------------------- .nv.info._ZN7cutlass13device_kernelIN5flash11enable_sm90INS1_16FlashAttnFwdSm90INS1_25CollectiveMainloopFwdSm90ILi2EN4cute5tupleIJNS5_1CILi1EEES8_S8_EEENS6_IJNS7_ILi128EEENS7_ILi96EEENS7_ILi64EEEEEELi256ENS_6half_tEfNS_4arch4Sm90ELb0ELb0ELb1ELb0ELb1ELb0ELb1ELb1ELb0ELb1ELb0ELb0EEENS1_21CollectiveEpilogueFwdINS6_IJSA_NS7_ILi256EEESB_EEES9_SE_SG_Li256ELb0ELb1ELb0ELb0EEENS1_29StaticPersistentTileSchedulerILb0EEEEEEEEEvNT_6ParamsE --------------------------
	.section	.nv.info._ZN7cutlass13device_kernelIN5flash11enable_sm90INS1_16FlashAttnFwdSm90INS1_25CollectiveMainloopFwdSm90ILi2EN4cute5tupleIJNS5_1CILi1EEES8_S8_EEENS6_IJNS7_ILi128EEENS7_ILi96EEENS7_ILi64EEEEEELi256ENS_6half_tEfNS_4arch4Sm90ELb0ELb0ELb1ELb0ELb1ELb0ELb1ELb1ELb0ELb1ELb0ELb0EEENS1_21CollectiveEpilogueFwdINS6_IJSA_NS7_ILi256EEESB_EEES9_SE_SG_Li256ELb0ELb1ELb0ELb0EEENS1_29StaticPersistentTileSchedulerILb0EEEEEEEEEvNT_6ParamsE,"",@"SHT_CUDA_INFO"
	.sectionflags	@""
	.align	4


	//----- nvinfo : EIATTR_CUDA_API_VERSION
	.align		4
        /*0000*/ 	.byte	0x04, 0x37
        /*0002*/ 	.short	(.L_1140 - .L_1139)
.L_1139:
        /*0004*/ 	.word	0x00000082


	//----- nvinfo : EIATTR_KPARAM_INFO
	.align		4
.L_1140:
        /*0008*/ 	.byte	0x04, 0x17
        /*000a*/ 	.short	(.L_1142 - .L_1141)
.L_1141:
        /*000c*/ 	.word	0x00000000
        /*0010*/ 	.short	0x0000
        /*0012*/ 	.short	0x0070
        /*0014*/ 	.byte	0x00, 0xf0, 0x01, 0x2c


	//----- nvinfo : EIATTR_SPARSE_MMA_MASK
	.align		4
.L_1142:
        /*0018*/ 	.byte	0x03, 0x50
        /*001a*/ 	.short	0x0000


	//----- nvinfo : EIATTR_MAXREG_COUNT
	.align		4
        /*001c*/ 	.byte	0x03, 0x1b
        /*001e*/ 	.short	0x00a8


	//----- nvinfo : EIATTR_NUM_BARRIERS
	.align		4
        /*0020*/ 	.byte	0x02, 0x4c
        /*0022*/ 	.byte	0x10
	.zero		1


	//----- nvinfo : EIATTR_EXTERNS
	.align		4
        /*0024*/ 	.byte	0x04, 0x0f
        /*0026*/ 	.short	(.L_1144 - .L_1143)


	//   ....[0]....
	.align		4
.L_1143:
        /*0028*/ 	.word	index@(__assertfail)


	//----- nvinfo : EIATTR_ANNOTATIONS
	.align		4
.L_1144:
        /*002c*/ 	.byte	0x04, 0x55
        /*002e*/ 	.short	(.L_1146 - .L_1145)


	//   ....[0]....
.L_1145:
        /* <DEDUP_REMOVED lines=12> */


	//----- nvinfo : EIATTR_MERCURY_ISA_VERSION
	.align		4
.L_1146:
        /*00e0*/ 	.byte	0x03, 0x5f
        /*00e2*/ 	.short	0x0101


	//----- nvinfo : EIATTR_INT_WARP_WIDE_INSTR_OFFSETS
	.align		4
        /*00e4*/ 	.byte	0x04, 0x31
        /*00e6*/ 	.short	(.L_1148 - .L_1147)


	//   ....[0]....
.L_1147:
        /*00e8*/ 	.word	0x000000c0


	//   ....[1]....
        /*00ec*/ 	.word	0x000000d0


	//   ....[2]....
        /*00f0*/ 	.word	0x000000e0


	//   ....[3]....
        /*00f4*/ 	.word	0x00000180


	//----- nvinfo : EIATTR_COOP_GROUP_MASK_REGIDS
	.align		4
.L_1148:
        /*00f8*/ 	.byte	0x04, 0x29
        /*00fa*/ 	.short	(.L_1150 - .L_1149)


	//   ....[0]....
.L_1149:
        /*00fc*/ 	.word	0xffffffff


	//   ....[1]....
        /*0100*/ 	.word	0xffffffff


	//   ....[2]....
        /*0104*/ 	.word	0xffffffff


	//   ....[3]....
        /*0108*/ 	.word	0xffffffff


	//   ....[4]....
        /*010c*/ 	.word	0xffffffff


	//   ....[5]....
        /*0110*/ 	.word	0xffffffff


	//   ....[6]....
        /*0114*/ 	.word	0xffffffff


	//   ....[7]....
        /*0118*/ 	.word	0xffffffff


	//   ....[8]....
        /*011c*/ 	.word	0xffffffff


	//   ....[9]....
        /*0120*/ 	.word	0xffffffff


	//   ....[10]....
        /*0124*/ 	.word	0xffffffff


	//   ....[11]....
        /*0128*/ 	.word	0xffffffff


	//   ....[12]....
        /*012c*/ 	.word	0xffffffff


	//   ....[13]....
        /*0130*/ 	.word	0xffffffff


	//   ....[14]....
        /*0134*/ 	.word	0xffffffff


	//   ....[15]....
        /*0138*/ 	.word	0xffffffff


	//   ....[16]....
        /*013c*/ 	.word	0xffffffff


	//   ....[17]....
        /*0140*/ 	.word	0xffffffff


	//   ....[18]....
        /*0144*/ 	.word	0xffffffff


	//   ....[19]....
        /*0148*/ 	.word	0xffffffff


	//   ....[20]....
        /*014c*/ 	.word	0xffffffff


	//   ....[21]....
        /*0150*/ 	.word	0xffffffff


	//   ....[22]....
        /*0154*/ 	.word	0xffffffff


	//   ....[23]....
        /*0158*/ 	.word	0xffffffff


	//   ....[24]....
        /*015c*/ 	.word	0xffffffff


	//   ....[25]....
        /*0160*/ 	.word	0xffffffff


	//   ....[26]....
        /*0164*/ 	.word	0xffffffff


	//   ....[27]....
        /*0168*/ 	.word	0xffffffff


	//   ....[28]....
        /*016c*/ 	.word	0xffffffff


	//   ....[29]....
        /*0170*/ 	.word	0xffffffff


	//   ....[30]....
        /*0174*/ 	.word	0xffffffff


	//   ....[31]....
        /*0178*/ 	.word	0xffffffff


	//   ....[32]....
        /*017c*/ 	.word	0xffffffff


	//   ....[33]....
        /*0180*/ 	.word	0xffffffff


	//   ....[34]....
        /*0184*/ 	.word	0xffffffff


	//   ....[35]....
        /*0188*/ 	.word	0xffffffff


	//   ....[36]....
        /*018c*/ 	.word	0xffffffff


	//   ....[37]....
        /*0190*/ 	.word	0xffffffff


	//   ....[38]....
        /*0194*/ 	.word	0xffffffff


	//   ....[39]....
        /*0198*/ 	.word	0xffffffff


	//   ....[40]....
        /*019c*/ 	.word	0xffffffff


	//   ....[41]....
        /*01a0*/ 	.word	0xffffffff


	//   ....[42]....
        /*01a4*/ 	.word	0xffffffff


	//   ....[43]....
        /*01a8*/ 	.word	0xffffffff


	//   ....[44]....
        /*01ac*/ 	.word	0xffffffff


	//   ....[45]....
        /*01b0*/ 	.word	0xffffffff


	//   ....[46]....
        /*01b4*/ 	.word	0xffffffff


	//   ....[47]....
        /*01b8*/ 	.word	0xffffffff


	//   ....[48]....
        /*01bc*/ 	.word	0xffffffff


	//   ....[49]....
        /*01c0*/ 	.word	0xffffffff


	//   ....[50]....
        /*01c4*/ 	.word	0xffffffff


	//   ....[51]....
        /*01c8*/ 	.word	0xffffffff


	//   ....[52]....
        /*01cc*/ 	.word	0xffffffff


	//   ....[53]....
        /*01d0*/ 	.word	0xffffffff


	//   ....[54]....
        /*01d4*/ 	.word	0xffffffff


	//   ....[55]....
        /*01d8*/ 	.word	0xffffffff


	//   ....[56]....
        /*01dc*/ 	.word	0xffffffff


	//   ....[57]....
        /*01e0*/ 	.word	0xffffffff


	//   ....[58]....
        /*01e4*/ 	.word	0xffffffff


	//   ....[59]....
        /*01e8*/ 	.word	0xffffffff


	//   ....[60]....
        /*01ec*/ 	.word	0xffffffff


	//   ....[61]....
        /*01f0*/ 	.word	0xffffffff


	//   ....[62]....
        /*01f4*/ 	.word	0xffffffff


	//   ....[63]....
        /*01f8*/ 	.word	0xffffffff


	//   ....[64]....
        /*01fc*/ 	.word	0xffffffff


	//   ....[65]....
        /*0200*/ 	.word	0xffffffff


	//   ....[66]....
        /*0204*/ 	.word	0xffffffff


	//   ....[67]....
        /*0208*/ 	.word	0xffffffff


	//   ....[68]....
        /*020c*/ 	.word	0xffffffff


	//   ....[69]....
        /*0210*/ 	.word	0xffffffff


	//   ....[70]....
        /*0214*/ 	.word	0xffffffff


	//   ....[71]....
        /*0218*/ 	.word	0xffffffff


	//   ....[72]....
        /*021c*/ 	.word	0xffffffff


	//   ....[73]....
        /*0220*/ 	.word	0xffffffff


	//   ....[74]....
        /*0224*/ 	.word	0xffffffff


	//   ....[75]....
        /*0228*/ 	.word	0xffffffff


	//   ....[76]....
        /*022c*/ 	.word	0xffffffff


	//   ....[77]....
        /*0230*/ 	.word	0xffffffff


	//   ....[78]....
        /*0234*/ 	.word	0xffffffff


	//   ....[79]....
        /*0238*/ 	.word	0xffffffff


	//   ....[80]....
        /*023c*/ 	.word	0xffffffff


	//   ....[81]....
        /*0240*/ 	.word	0xffffffff


	//   ....[82]....
        /*0244*/ 	.word	0xffffffff


	//   ....[83]....
        /*0248*/ 	.word	0xffffffff


	//   ....[84]....
        /*024c*/ 	.word	0xffffffff


	//   ....[85]....
        /*0250*/ 	.word	0xffffffff


	//   ....[86]....
        /*0254*/ 	.word	0xffffffff


	//   ....[87]....
        /*0258*/ 	.word	0xffffffff


	//   ....[88]....
        /*025c*/ 	.word	0xffffffff


	//   ....[89]....
        /*0260*/ 	.word	0xffffffff


	//   ....[90]....
        /*0264*/ 	.word	0xffffffff


	//   ....[91]....
        /*0268*/ 	.word	0xffffffff


	//   ....[92]....
        /*026c*/ 	.word	0xffffffff


	//   ....[93]....
        /*0270*/ 	.word	0xffffffff


	//   ....[94]....
        /*0274*/ 	.word	0xffffffff


	//   ....[95]....
        /*0278*/ 	.word	0xffffffff


	//   ....[96]....
        /*027c*/ 	.word	0xffffffff


	//   ....[97]....
        /*0280*/ 	.word	0xffffffff


	//   ....[98]....
        /*0284*/ 	.word	0xffffffff


	//   ....[99]....
        /*0288*/ 	.word	0xffffffff


	//   ....[100]....
        /*028c*/ 	.word	0xffffffff


	//   ....[101]....
        /*0290*/ 	.word	0xffffffff


	//   ....[102]....
        /*0294*/ 	.word	0xffffffff


	//   ....[103]....
        /*0298*/ 	.word	0xffffffff


	//   ....[104]....
        /*029c*/ 	.word	0xffffffff


	//   ....[105]....
        /*02a0*/ 	.word	0xffffffff


	//   ....[106]....
        /*02a4*/ 	.word	0xffffffff


	//   ....[107]....
        /*02a8*/ 	.word	0xffffffff


	//   ....[108]....
        /*02ac*/ 	.word	0xffffffff


	//   ....[109]....
        /*02b0*/ 	.word	0xffffffff


	//   ....[110]....
        /*02b4*/ 	.word	0xffffffff


	//   ....[111]....
        /*02b8*/ 	.word	0xffffffff


	//   ....[112]....
        /*02bc*/ 	.word	0x0500000f


	//   ....[113]....
        /*02c0*/ 	.word	0x0500000f


	//   ....[114]....
        /*02c4*/ 	.word	0x0500000f


	//   ....[115]....
        /*02c8*/ 	.word	0x0500000f


	//   ....[116]....
        /*02cc*/ 	.word	0x0500000f


	//   ....[117]....
        /*02d0*/ 	.word	0x0500000f


	//   ....[118]....
        /*02d4*/ 	.word	0x0500000f


	//   ....[119]....
        /*02d8*/ 	.word	0x0500000f


	//   ....[120]....
        /*02dc*/ 	.word	0x0500000f


	//   ....[121]....
        /*02e0*/ 	.word	0x0500000f


	//   ....[122]....
        /*02e4*/ 	.word	0x0500000f


	//   ....[123]....
        /*02e8*/ 	.word	0x0500000f


	//   ....[124]....
        /*02ec*/ 	.word	0x0500000f


	//   ....[125]....
        /*02f0*/ 	.word	0x0500000f


	//   ....[126]....
        /*02f4*/ 	.word	0x0500000f


	//   ....[127]....
        /*02f8*/ 	.word	0x0500000f


	//   ....[128]....
        /*02fc*/ 	.word	0x0500000f


	//   ....[129]....
        /*0300*/ 	.word	0x0500000f


	//   ....[130]....
        /*0304*/ 	.word	0x0500000f


	//   ....[131]....
        /*0308*/ 	.word	0x0500000f


	//   ....[132]....
        /*030c*/ 	.word	0x0500000f


	//   ....[133]....
        /*0310*/ 	.word	0x0500000f


	//   ....[134]....
        /*0314*/ 	.word	0x0500000f


	//   ....[135]....
        /*0318*/ 	.word	0x0500000f


	//   ....[136]....
        /*031c*/ 	.word	0x0500000f


	//   ....[137]....
        /*0320*/ 	.word	0x0500000f


	//   ....[138]....
        /*0324*/ 	.word	0x0500000f


	//   ....[139]....
        /*0328*/ 	.word	0x0500000f


	//   ....[140]....
        /*032c*/ 	.word	0x0500000f


	//   ....[141]....
        /*0330*/ 	.word	0x0500000f


	//   ....[142]....
        /*0334*/ 	.word	0x0500000f


	//   ....[143]....
        /*0338*/ 	.word	0x0500000f


	//   ....[144]....
        /*033c*/ 	.word	0x0500000f


	//   ....[145]....
        /*0340*/ 	.word	0x0500000f


	//   ....[146]....
        /*0344*/ 	.word	0x0500000f


	//   ....[147]....
        /*0348*/ 	.word	0x0500000f


	//   ....[148]....
        /*034c*/ 	.word	0x0500000f


	//   ....[149]....
        /*0350*/ 	.word	0x0500000f


	//   ....[150]....
        /*0354*/ 	.word	0x0500000f


	//   ....[151]....
        /*0358*/ 	.word	0x0500000f


	//   ....[152]....
        /*035c*/ 	.word	0x0500000f


	//   ....[153]....
        /*0360*/ 	.word	0x0500000f


	//   ....[154]....
        /*0364*/ 	.word	0x0500000f


	//   ....[155]....
        /*0368*/ 	.word	0x0500000f


	//   ....[156]....
        /*036c*/ 	.word	0x0500000f


	//   ....[157]....
        /*0370*/ 	.word	0x0500000f


	//   ....[158]....
        /*0374*/ 	.word	0x0500000f


	//   ....[159]....
        /*0378*/ 	.word	0x0500000f


	//   ....[160]....
        /*037c*/ 	.word	0x0500000f


	//   ....[161]....
        /*0380*/ 	.word	0x0500000f


	//   ....[162]....
        /*0384*/ 	.word	0x0500000f


	//   ....[163]....
        /*0388*/ 	.word	0x0500000f


	//   ....[164]....
        /*038c*/ 	.word	0x0500000f


	//   ....[165]....
        /*0390*/ 	.word	0x0500000f


	//   ....[166]....
        /*0394*/ 	.word	0x0500000f


	//   ....[167]....
        /*0398*/ 	.word	0x0500000f


	//   ....[168]....
        /*039c*/ 	.word	0x0500000f


	//   ....[169]....
        /*03a0*/ 	.word	0x0500000f


	//   ....[170]....
        /*03a4*/ 	.word	0x0500000f


	//   ....[171]....
        /*03a8*/ 	.word	0x0500000f


	//   ....[172]....
        /*03ac*/ 	.word	0x0500000f


	//   ....[173]....
        /*03b0*/ 	.word	0x0500000f


	//   ....[174]....
        /*03b4*/ 	.word	0x0500000f


	//   ....[175]....
        /*03b8*/ 	.word	0x0500000f


	//   ....[176]....
        /*03bc*/ 	.word	0x0500000f


	//   ....[177]....
        /*03c0*/ 	.word	0x0500000f


	//   ....[178]....
        /*03c4*/ 	.word	0x0500000f


	//   ....[179]....
        /*03c8*/ 	.word	0x0500000f


	//   ....[180]....
        /*03cc*/ 	.word	0x0500000f


	//   ....[181]....
        /*03d0*/ 	.word	0x0500000f


	//   ....[182]....
        /*03d4*/ 	.word	0x0500000f


	//   ....[183]....
        /*03d8*/ 	.word	0x0500000f


	//   ....[184]....
        /*03dc*/ 	.word	0x0500000f


	//   ....[185]....
        /*03e0*/ 	.word	0x0500000f


	//   ....[186]....
        /*03e4*/ 	.word	0x0500000f


	//   ....[187]....
        /*03e8*/ 	.word	0x0500000f


	//   ....[188]....
        /*03ec*/ 	.word	0x0500000f


	//   ....[189]....
        /*03f0*/ 	.word	0x0500000f


	//   ....[190]....
        /*03f4*/ 	.word	0x0500000f


	//   ....[191]....
        /*03f8*/ 	.word	0x0500000f


	//   ....[192]....
        /*03fc*/ 	.word	0x0500000f


	//   ....[193]....
        /*0400*/ 	.word	0x0500000f


	//----- nvinfo : EIATTR_COOP_GROUP_INSTR_OFFSETS
	.align		4
.L_1150:
        /*0404*/ 	.byte	0x04, 0x28
        /*0406*/ 	.short	(.L_1152 - .L_1151)


	//   ....[0]....
.L_1151:
        /*0408*/ 	.word	0x00000080


	//   ....[1]....
        /*040c*/ 	.word	0x00000090


	//   ....[2]....
        /*0410*/ 	.word	0x000002f0


	//   ....[3]....
        /*0414*/ 	.word	0x00000450


	//   ....[4]....
        /*0418*/ 	.word	0x00000570


	//   ....[5]....
        /*041c*/ 	.word	0x000006d0


	//   ....[6]....
        /*0420*/ 	.word	0x00000d00


	//   ....[7]....
        /*0424*/ 	.word	0x00002a40


	//   ....[8]....
        /*0428*/ 	.word	0x00002ae0


	//   ....[9]....
        /*042c*/ 	.word	0x00002af0


	//   ....[10]....
        /*0430*/ 	.word	0x00002b60


	//   ....[11]....
        /*0434*/ 	.word	0x00004cb0


	//   ....[12]....
        /*0438*/ 	.word	0x00004d00


	//   ....[13]....
        /*043c*/ 	.word	0x00004d20


	//   ....[14]....
        /*0440*/ 	.word	0x00004d50


	//   ....[15]....
        /*0444*/ 	.word	0x000062d0


	//   ....[16]....
        /*0448*/ 	.word	0x00006310


	//   ....[17]....
        /*044c*/ 	.word	0x00006440


	//   ....[18]....
        /*0450*/ 	.word	0x00006460


	//   ....[19]....
        /*0454*/ 	.word	0x00007d10


	//   ....[20]....
        /*0458*/ 	.word	0x00007d40


	//   ....[21]....
        /*045c*/ 	.word	0x00007e20


	//   ....[22]....
        /*0460*/ 	.word	0x00007e50


	//   ....[23]....
        /*0464*/ 	.word	0x000084d0


	//   ....[24]....
        /*0468*/ 	.word	0x00008510


	//   ....[25]....
        /*046c*/ 	.word	0x00008650


	//   ....[26]....
        /*0470*/ 	.word	0x00008670


	//   ....[27]....
        /*0474*/ 	.word	0x000087a0


	//   ....[28]....
        /*0478*/ 	.word	0x000087c0


	//   ....[29]....
        /*047c*/ 	.word	0x00008900


	//   ....[30]....
        /*0480*/ 	.word	0x00008940


	//   ....[31]....
        /*0484*/ 	.word	0x0000a050


	//   ....[32]....
        /*0488*/ 	.word	0x0000a080


	//   ....[33]....
        /*048c*/ 	.word	0x0000a0b0


	//   ....[34]....
        /*0490*/ 	.word	0x0000a0c0


	//   ....[35]....
        /*0494*/ 	.word	0x0000a100


	//   ....[36]....
        /*0498*/ 	.word	0x0000a140


	//   ....[37]....
        /*049c*/ 	.word	0x0000a160


	//   ....[38]....
        /*04a0*/ 	.word	0x0000a1c0


	//   ....[39]....
        /*04a4*/ 	.word	0x0000a1e0


	//   ....[40]....
        /*04a8*/ 	.word	0x0000a200


	//   ....[41]....
        /*04ac*/ 	.word	0x0000a240


	//   ....[42]....
        /*04b0*/ 	.word	0x0000a270


	//   ....[43]....
        /*04b4*/ 	.word	0x0000a8e0


	//   ....[44]....
        /*04b8*/ 	.word	0x0000a910


	//   ....[45]....
        /*04bc*/ 	.word	0x0000a960


	//   ....[46]....
        /*04c0*/ 	.word	0x0000a980


	//   ....[47]....
        /*04c4*/ 	.word	0x0000a9a0


	//   ....[48]....
        /*04c8*/ 	.word	0x0000a9b0


	//   ....[49]....
        /*04cc*/ 	.word	0x0000a9c0


	//   ....[50]....
        /*04d0*/ 	.word	0x0000a9d0


	//   ....[51]....
        /*04d4*/ 	.word	0x0000a9e0


	//   ....[52]....
        /*04d8*/ 	.word	0x0000aa20


	//   ....[53]....
        /*04dc*/ 	.word	0x0000aa50


	//   ....[54]....
        /*04e0*/ 	.word	0x0000aae0


	//   ....[55]....
        /*04e4*/ 	.word	0x0000ac10


	//   ....[56]....
        /*04e8*/ 	.word	0x0000ac80


	//   ....[57]....
        /*04ec*/ 	.word	0x0000ae10


	//   ....[58]....
        /*04f0*/ 	.word	0x0000ae30


	//   ....[59]....
        /*04f4*/ 	.word	0x0000b380


	//   ....[60]....
        /*04f8*/ 	.word	0x0000b3b0


	//   ....[61]....
        /*04fc*/ 	.word	0x0000b3c0


	//   ....[62]....
        /*0500*/ 	.word	0x0000b400


	//   ....[63]....
        /*0504*/ 	.word	0x0000b4b0


	//   ....[64]....
        /*0508*/ 	.word	0x0000b4d0


	//   ....[65]....
        /*050c*/ 	.word	0x0000b5a0


	//   ....[66]....
        /*0510*/ 	.word	0x0000b5c0


	//   ....[67]....
        /*0514*/ 	.word	0x0000b650


	//   ....[68]....
        /*0518*/ 	.word	0x0000b670


	//   ....[69]....
        /*051c*/ 	.word	0x0000b700


	//   ....[70]....
        /*0520*/ 	.word	0x0000b720


	//   ....[71]....
        /*0524*/ 	.word	0x0000b7b0


	//   ....[72]....
        /*0528*/ 	.word	0x0000b7d0


	//   ....[73]....
        /*052c*/ 	.word	0x0000b860


	//   ....[74]....
        /*0530*/ 	.word	0x0000b8b0


	//   ....[75]....
        /*0534*/ 	.word	0x0000bc60


	//   ....[76]....
        /*0538*/ 	.word	0x0000bd50


	//   ....[77]....
        /*053c*/ 	.word	0x0000bee0


	//   ....[78]....
        /*0540*/ 	.word	0x0000bf10


	//   ....[79]....
        /*0544*/ 	.word	0x0000bf60


	//   ....[80]....
        /*0548*/ 	.word	0x0000bfb0


	//   ....[81]....
        /*054c*/ 	.word	0x0000c000


	//   ....[82]....
        /*0550*/ 	.word	0x0000c070


	//   ....[83]....
        /*0554*/ 	.word	0x0000c080


	//   ....[84]....
        /*0558*/ 	.word	0x0000c0b0


	//   ....[85]....
        /*055c*/ 	.word	0x0000c0d0


	//   ....[86]....
        /*0560*/ 	.word	0x0000c100


	//   ....[87]....
        /*0564*/ 	.word	0x0000c890


	//   ....[88]....
        /*0568*/ 	.word	0x0000c8b0


	//   ....[89]....
        /*056c*/ 	.word	0x0000c8c0


	//   ....[90]....
        /*0570*/ 	.word	0x0000c8d0


	//   ....[91]....
        /*0574*/ 	.word	0x0000c8f0


	//   ....[92]....
        /*0578*/ 	.word	0x0000c920


	//   ....[93]....
        /*057c*/ 	.word	0x0000c930


	//   ....[94]....
        /*0580*/ 	.word	0x0000c950


	//   ....[95]....
        /*0584*/ 	.word	0x0000c980


	//   ....[96]....
        /*0588*/ 	.word	0x0000c9c0


	//   ....[97]....
        /*058c*/ 	.word	0x0000c9f0


	//   ....[98]....
        /*0590*/ 	.word	0x0000ca10


	//   ....[99]....
        /*0594*/ 	.word	0x0000cd80


	//   ....[100]....
        /*0598*/ 	.word	0x0000cda0


	//   ....[101]....
        /*059c*/ 	.word	0x0000cdb0


	//   ....[102]....
        /*05a0*/ 	.word	0x0000cdd0


	//   ....[103]....
        /*05a4*/ 	.word	0x0000cdf0


	//   ....[104]....
        /*05a8*/ 	.word	0x0000ce50


	//   ....[105]....
        /*05ac*/ 	.word	0x0000ce70


	//   ....[106]....
        /*05b0*/ 	.word	0x0000ced0


	//   ....[107]....
        /*05b4*/ 	.word	0x0000cef0


	//   ....[108]....
        /*05b8*/ 	.word	0x0000cf50


	//   ....[109]....
        /*05bc*/ 	.word	0x0000cf80


	//   ....[110]....
        /*05c0*/ 	.word	0x0000cfd0


	//   ....[111]....
        /*05c4*/ 	.word	0x0000d390


	//   ....[112]....
        /*05c8*/ 	.word	0x0000d8e0


	//   ....[113]....
        /*05cc*/ 	.word	0x0000d9d0


	//   ....[114]....
        /*05d0*/ 	.word	0x0000da70


	//   ....[115]....
        /*05d4*/ 	.word	0x0000dae0


	//   ....[116]....
        /*05d8*/ 	.word	0x0000db90


	//   ....[117]....
        /*05dc*/ 	.word	0x0000dc90


	//   ....[118]....
        /*05e0*/ 	.word	0x0000dce0


	//   ....[119]....
        /*05e4*/ 	.word	0x0000dde0


	//   ....[120]....
        /*05e8*/ 	.word	0x0000de30


	//   ....[121]....
        /*05ec*/ 	.word	0x0000de90


	//   ....[122]....
        /*05f0*/ 	.word	0x0000df60


	//   ....[123]....
        /*05f4*/ 	.word	0x0000e050


	//   ....[124]....
        /*05f8*/ 	.word	0x0000e0a0


	//   ....[125]....
        /*05fc*/ 	.word	0x0000e160


	//   ....[126]....
        /*0600*/ 	.word	0x0000e200


	//   ....[127]....
        /*0604*/ 	.word	0x0000e290


	//   ....[128]....
        /*0608*/ 	.word	0x0000e360


	//   ....[129]....
        /*060c*/ 	.word	0x0000e480


	//   ....[130]....
        /*0610*/ 	.word	0x0000e4f0


	//   ....[131]....
        /*0614*/ 	.word	0x0000e550


	//   ....[132]....
        /*0618*/ 	.word	0x0000e640


	//   ....[133]....
        /*061c*/ 	.word	0x0000e6e0


	//   ....[134]....
        /*0620*/ 	.word	0x0000e7e0


	//   ....[135]....
        /*0624*/ 	.word	0x0000e8e0


	//   ....[136]....
        /*0628*/ 	.word	0x0000e950


	//   ....[137]....
        /*062c*/ 	.word	0x0000e9b0


	//   ....[138]....
        /*0630*/ 	.word	0x0000ea80


	//   ....[139]....
        /*0634*/ 	.word	0x0000eba0


	//   ....[140]....
        /*0638*/ 	.word	0x0000ebf0


	//   ....[141]....
        /*063c*/ 	.word	0x0000ec80


	//   ....[142]....
        /*0640*/ 	.word	0x0000ed20


	//   ....[143]....
        /*0644*/ 	.word	0x0000eda0


	//   ....[144]....
        /*0648*/ 	.word	0x0000ee70


	//   ....[145]....
        /*064c*/ 	.word	0x0000ef80


	//   ....[146]....
        /*0650*/ 	.word	0x0000efd0


	//   ....[147]....
        /*0654*/ 	.word	0x0000f040


	//   ....[148]....
        /*0658*/ 	.word	0x0000f130


	//   ....[149]....
        /*065c*/ 	.word	0x0000f240


	//   ....[150]....
        /*0660*/ 	.word	0x0000f290


	//   ....[151]....
        /*0664*/ 	.word	0x0000f300


	//   ....[152]....
        /*0668*/ 	.word	0x0000f3f0


	//   ....[153]....
        /*066c*/ 	.word	0x0000f500


	//   ....[154]....
        /*0670*/ 	.word	0x0000f550


	//   ....[155]....
        /*0674*/ 	.word	0x0000f5c0


	//   ....[156]....
        /*0678*/ 	.word	0x0000f6a0


	//   ....[157]....
        /*067c*/ 	.word	0x0000f7e0


	//   ....[158]....
        /*0680*/ 	.word	0x0000f8b0


	//   ....[159]....
        /*0684*/ 	.word	0x0000f950


	//   ....[160]....
        /*0688*/ 	.word	0x0000fa90


	//   ....[161]....
        /*068c*/ 	.word	0x0000faf0


	//   ....[162]....
        /*0690*/ 	.word	0x0000fc10


	//   ....[163]....
        /*0694*/ 	.word	0x0000fc70


	//   ....[164]....
        /*0698*/ 	.word	0x0000fd90


	//   ....[165]....
        /*069c*/ 	.word	0x0000fdf0


	//   ....[166]....
        /*06a0*/ 	.word	0x0000ff00


	//   ....[167]....
        /*06a4*/ 	.word	0x0000ff60


	//   ....[168]....
        /*06a8*/ 	.word	0x00010040


	//   ....[169]....
        /*06ac*/ 	.word	0x00010120


	//   ....[170]....
        /*06b0*/ 	.word	0x000101c0


	//   ....[171]....
        /*06b4*/ 	.word	0x00010220


	//   ....[172]....
        /*06b8*/ 	.word	0x000102c0


	//   ....[173]....
        /*06bc*/ 	.word	0x00010320


	//   ....[174]....
        /*06c0*/ 	.word	0x000103c0


	//   ....[175]....
        /*06c4*/ 	.word	0x00010420


	//   ....[176]....
        /*06c8*/ 	.word	0x000104d0


	//   ....[177]....
        /*06cc*/ 	.word	0x00010530


	//   ....[178]....
        /*06d0*/ 	.word	0x000105e0


	//   ....[179]....
        /*06d4*/ 	.word	0x00010640


	//   ....[180]....
        /*06d8*/ 	.word	0x000106f0


	//   ....[181]....
        /*06dc*/ 	.word	0x000107d0


	//   ....[182]....
        /*06e0*/ 	.word	0x00010870


	//   ....[183]....
        /*06e4*/ 	.word	0x000108d0


	//   ....[184]....
        /*06e8*/ 	.word	0x000109a0


	//   ....[185]....
        /*06ec*/ 	.word	0x00010a00


	//   ....[186]....
        /*06f0*/ 	.word	0x00010ad0


	//   ....[187]....
        /*06f4*/ 	.word	0x00010b30


	//   ....[188]....
        /*06f8*/ 	.word	0x00010c00


	//   ....[189]....
        /*06fc*/ 	.word	0x00010c60


	//   ....[190]....
        /*0700*/ 	.word	0x00010d30


	//   ....[191]....
        /*0704*/ 	.word	0x00010d90


	//   ....[192]....
        /*0708*/ 	.word	0x00010e70


	//   ....[193]....
        /*070c*/ 	.word	0x00010f80


	//----- nvinfo : EIATTR_REG_RECONFIG
	.align		4
.L_1152:
        /*0710*/ 	.byte	0x01, 0x54
	.zero		2


	//----- nvinfo : EIATTR_SYSCALL_OFFSETS
	.align		4
        /*0714*/ 	.byte	0x04, 0x46
        /*0716*/ 	.short	(.L_1154 - .L_1153)


	//   ....[0]....
.L_1153:
        /*0718*/ 	.word	0x00001070


	//   ....[1]....
        /*071c*/ 	.word	0x00009900


	//   ....[2]....
        /*0720*/ 	.word	0x00009a40


	//   ....[3]....
        /*0724*/ 	.word	0x00009b30


	//   ....[4]....
        /*0728*/ 	.word	0x0000a5e0


	//   ....[5]....
        /*072c*/ 	.word	0x0000b0a0


	//----- nvinfo : EIATTR_MBARRIER_INSTR_OFFSETS
	.align		4
.L_1154:
        /*0730*/ 	.byte	0x04, 0x39
        /*0732*/ 	.short	(.L_1156 - .L_1155)


	//   ....[0]....
.L_1155:
        /*0734*/ 	.word	0x00000190
        /*0738*/ 	.word	0x000000ff
        /*073c*/ 	.word	0x00032400
        /*0740*/ 	.short	0x0100
        /*0742*/ 	.byte	0x08
	.zero		1


	//   ....[1]....
        /*0744*/ 	.word	0x000001a0
        /*0748*/ 	.word	0x000000ff
        /*074c*/ 	.word	0x00032410
        /*0750*/ 	.short	0x0100
        /*0752*/ 	.byte	0x08
	.zero		1


	//   ....[2]....
        /*0754*/ 	.word	0x000001b0
        /*0758*/ 	.word	0x000000ff
        /*075c*/ 	.word	0x00032420
        /*0760*/ 	.short	0x0100
        /*0762*/ 	.byte	0x08
	.zero		1


	//   ....[3]....
        /*0764*/ 	.word	0x000002a0
        /*0768*/ 	.word	0x000000ff
        /*076c*/ 	.word	0x00032430
        /*0770*/ 	.short	0x0100
        /*0772*/ 	.byte	0x08
	.zero		1


	//   ....[4]....
        /*0774*/ 	.word	0x000002b0
        /*0778*/ 	.word	0x000000ff
        /*077c*/ 	.word	0x00032440
        /*0780*/ 	.short	0x0100
        /*0782*/ 	.byte	0x08
	.zero		1


	//   ....[5]....
        /*0784*/ 	.word	0x000002c0
        /*0788*/ 	.word	0x000000ff
        /*078c*/ 	.word	0x00032438
        /*0790*/ 	.short	0x0100
        /*0792*/ 	.byte	0x08
	.zero		1


	//   ....[6]....
        /*0794*/ 	.word	0x000002d0
        /*0798*/ 	.word	0x000000ff
        /*079c*/ 	.word	0x00032448
        /*07a0*/ 	.short	0x0100
        /*07a2*/ 	.byte	0x08
	.zero		1


	//   ....[7]....
        /*07a4*/ 	.word	0x00000400
        /*07a8*/ 	.word	0x000000ff
        /*07ac*/ 	.word	0x00032450
        /*07b0*/ 	.short	0x0100
        /*07b2*/ 	.byte	0x08
	.zero		1


	//   ....[8]....
        /*07b4*/ 	.word	0x00000410
        /*07b8*/ 	.word	0x000000ff
        /*07bc*/ 	.word	0x00032460
        /*07c0*/ 	.short	0x0100
        /*07c2*/ 	.byte	0x08
	.zero		1


	//   ....[9]....
        /*07c4*/ 	.word	0x00000420
        /*07c8*/ 	.word	0x000000ff
        /*07cc*/ 	.word	0x00032458
        /*07d0*/ 	.short	0x0100
        /*07d2*/ 	.byte	0x08
	.zero		1


	//   ....[10]....
        /*07d4*/ 	.word	0x00000430
        /*07d8*/ 	.word	0x000000ff
        /*07dc*/ 	.word	0x00032468
        /*07e0*/ 	.short	0x0100
        /*07e2*/ 	.byte	0x08
	.zero		1


	//   ....[11]....
        /*07e4*/ 	.word	0x00000520
        /*07e8*/ 	.word	0x000000ff
        /*07ec*/ 	.word	0x00032470
        /*07f0*/ 	.short	0x0100
        /*07f2*/ 	.byte	0x06
	.zero		1


	//   ....[12]....
        /*07f4*/ 	.word	0x00000530
        /*07f8*/ 	.word	0x000000ff
        /*07fc*/ 	.word	0x00032480
        /*0800*/ 	.short	0x0100
        /*0802*/ 	.byte	0x06
	.zero		1


	//   ....[13]....
        /*0804*/ 	.word	0x00000540
        /*0808*/ 	.word	0x000000ff
        /*080c*/ 	.word	0x00032478
        /*0810*/ 	.short	0x0100
        /*0812*/ 	.byte	0x06
	.zero		1


	//   ....[14]....
        /*0814*/ 	.word	0x00000550
        /*0818*/ 	.word	0x000000ff
        /*081c*/ 	.word	0x00032488
        /*0820*/ 	.short	0x0100
        /*0822*/ 	.byte	0x06
	.zero		1


	//   ....[15]....
        /*0824*/ 	.word	0x00000680
        /*0828*/ 	.word	0x000000ff
        /*082c*/ 	.word	0x00032490
        /*0830*/ 	.short	0x0100
        /*0832*/ 	.byte	0x08
	.zero		1


	//   ....[16]....
        /*0834*/ 	.word	0x00000690
        /*0838*/ 	.word	0x000000ff
        /*083c*/ 	.word	0x000324a0
        /*0840*/ 	.short	0x0100
        /*0842*/ 	.byte	0x08
	.zero		1


	//   ....[17]....
        /*0844*/ 	.word	0x000006a0
        /*0848*/ 	.word	0x000000ff
        /*084c*/ 	.word	0x00032498
        /*0850*/ 	.short	0x0100
        /*0852*/ 	.byte	0x08
	.zero		1


	//   ....[18]....
        /*0854*/ 	.word	0x000006b0
        /*0858*/ 	.word	0x000000ff
        /*085c*/ 	.word	0x000324a8
        /*0860*/ 	.short	0x0100
        /*0862*/ 	.byte	0x08
	.zero		1


	//   ....[19]....
        /*0864*/ 	.word	0x000007f0
        /*0868*/ 	.word	0x000000ff
        /*086c*/ 	.word	0x000324b0
        /*0870*/ 	.short	0x0100
        /*0872*/ 	.byte	0x08
	.zero		1


	//   ....[20]....
        /*0874*/ 	.word	0x00000800
        /*0878*/ 	.word	0x000000ff
        /*087c*/ 	.word	0x000324c0
        /*0880*/ 	.short	0x0100
        /*0882*/ 	.byte	0x08
	.zero		1


	//   ....[21]....
        /*0884*/ 	.word	0x00000810
        /*0888*/ 	.word	0x000000ff
        /*088c*/ 	.word	0x000324b8
        /*0890*/ 	.short	0x0100
        /*0892*/ 	.byte	0x08
	.zero		1


	//   ....[22]....
        /*0894*/ 	.word	0x00000820
        /*0898*/ 	.word	0x000000ff
        /*089c*/ 	.word	0x000324c8
        /*08a0*/ 	.short	0x0100
        /*08a2*/ 	.byte	0x08
	.zero		1


	//   ....[23]....
        /*08a4*/ 	.word	0x000010c0
        /*08a8*/ 	.word	0x000000ff
        /*08ac*/ 	.word	0x00032400
        /*08b0*/ 	.short	0x010a
        /*08b2*/ 	.byte	0x33
	.zero		1


	//   ....[24]....
        /*08b4*/ 	.word	0x00001190
        /*08b8*/ 	.word	0x000000ff
        /*08bc*/ 	.word	0x00032430
        /*08c0*/ 	.short	0x010a
        /*08c2*/ 	.byte	0x1b
	.zero		1


	//   ....[25]....
        /*08c4*/ 	.word	0x000011d0
        /*08c8*/ 	.word	0x000000ff
        /*08cc*/ 	.word	0x00032430
        /*08d0*/ 	.short	0x010a
        /*08d2*/ 	.byte	0x1b
	.zero		1


	//   ....[26]....
        /*08d4*/ 	.word	0x00001430
        /*08d8*/ 	.word	0x000000ff
        /*08dc*/ 	.word	0x00032410
        /*08e0*/ 	.short	0x010a
        /*08e2*/ 	.byte	0x33
	.zero		1


	//   ....[27]....
        /*08e4*/ 	.word	0x00001470
        /*08e8*/ 	.word	0x000000ff
        /*08ec*/ 	.word	0x00032450
        /*08f0*/ 	.short	0x010a
        /*08f2*/ 	.byte	0x1b
	.zero		1


	//   ....[28]....
        /*08f4*/ 	.word	0x000014b0
        /*08f8*/ 	.word	0x000000ff
        /*08fc*/ 	.word	0x00032450
        /*0900*/ 	.short	0x010a
        /*0902*/ 	.byte	0x1b
	.zero		1


	//   ....[29]....
        /*0904*/ 	.word	0x000022a0
        /*0908*/ 	.word	0x000000ff
        /*090c*/ 	.word	0x00000000
        /*0910*/ 	.short	0x0101
        /*0912*/ 	.byte	0x06
	.zero		1


	//   ....[30]....
        /*0914*/ 	.word	0x00003830
        /*0918*/ 	.word	0x000000ff
        /*091c*/ 	.word	0x00000000
        /*0920*/ 	.short	0x0101
        /*0922*/ 	.byte	0x1b
	.zero		1


	//   ....[31]....
        /*0924*/ 	.word	0x000039a0
        /*0928*/ 	.word	0x000000ff
        /*092c*/ 	.word	0x00032430
        /*0930*/ 	.short	0x010a
        /*0932*/ 	.byte	0x1d
	.zero		1


	//   ....[32]....
        /*0934*/ 	.word	0x000039e0
        /*0938*/ 	.word	0x000000ff
        /*093c*/ 	.word	0x00032430
        /*0940*/ 	.short	0x010a
        /*0942*/ 	.byte	0x1d
	.zero		1


	//   ....[33]....
        /*0944*/ 	.word	0x00003b60
        /*0948*/ 	.word	0x000000ff
        /*094c*/ 	.word	0x00032450
        /*0950*/ 	.short	0x010a
        /*0952*/ 	.byte	0x1d
	.zero		1


	//   ....[34]....
        /*0954*/ 	.word	0x00003ba0
        /*0958*/ 	.word	0x000000ff
        /*095c*/ 	.word	0x00032450
        /*0960*/ 	.short	0x010a
        /*0962*/ 	.byte	0x1d
	.zero		1


	//   ....[35]....
        /*0964*/ 	.word	0x000047d0
        /*0968*/ 	.word	0x000000ff
        /*096c*/ 	.word	0x00000000
        /*0970*/ 	.short	0x0101
        /*0972*/ 	.byte	0x06
	.zero		1


	//   ....[36]....
        /*0974*/ 	.word	0x000062b0
        /*0978*/ 	.word	0x000000ff
        /*097c*/ 	.word	0x00000000
        /*0980*/ 	.short	0x0101
        /*0982*/ 	.byte	0x1d
	.zero		1


	//   ....[37]....
        /*0984*/ 	.word	0x000084f0
        /*0988*/ 	.word	0x000000cc
        /*098c*/ 	.word	0x00000000
        /*0990*/ 	.short	0x0101
        /*0992*/ 	.byte	0x3f
	.zero		1


	//   ....[38]....
        /*0994*/ 	.word	0x00009e50
        /*0998*/ 	.word	0x00000011
        /*099c*/ 	.word	0x00032440
        /*09a0*/ 	.short	0x010a
        /*09a2*/ 	.byte	0x3f
	.zero		1


	//   ....[39]....
        /*09a4*/ 	.word	0x0000a3b0
        /*09a8*/ 	.word	0x00000011
        /*09ac*/ 	.word	0x00032430
        /*09b0*/ 	.short	0x0107
        /*09b2*/ 	.byte	0x3f
	.zero		1


	//   ....[40]....
        /*09b4*/ 	.word	0x0000a470
        /*09b8*/ 	.word	0x00000011
        /*09bc*/ 	.word	0x00032430
        /*09c0*/ 	.short	0x0101
        /*09c2*/ 	.byte	0x3f
	.zero		1


	//   ....[41]....
        /*09c4*/ 	.word	0x0000af20
        /*09c8*/ 	.word	0x000000ff
        /*09cc*/ 	.word	0x00032400
        /*09d0*/ 	.short	0x0107
        /*09d2*/ 	.byte	0x25
	.zero		1


	//   ....[42]....
        /*09d4*/ 	.word	0x0000af70
        /*09d8*/ 	.word	0x000000ff
        /*09dc*/ 	.word	0x00032400
        /*09e0*/ 	.short	0x0101
        /*09e2*/ 	.byte	0x25
	.zero		1


	//   ....[43]....
        /*09e4*/ 	.word	0x0000b970
        /*09e8*/ 	.word	0x000000ff
        /*09ec*/ 	.word	0x00032410
        /*09f0*/ 	.short	0x0107
        /*09f2*/ 	.byte	0x25
	.zero		1


	//   ....[44]....
        /*09f4*/ 	.word	0x0000b9d0
        /*09f8*/ 	.word	0x000000ff
        /*09fc*/ 	.word	0x00032410
        /*0a00*/ 	.short	0x0101
        /*0a02*/ 	.byte	0x25
	.zero		1


	//   ....[45]....
        /*0a04*/ 	.word	0x0000b9f0
        /*0a08*/ 	.word	0x000000ff
        /*0a0c*/ 	.word	0x00032420
        /*0a10*/ 	.short	0x010a
        /*0a12*/ 	.byte	0x25
	.zero		1


	//   ....[46]....
        /*0a14*/ 	.word	0x0000ba80
        /*0a18*/ 	.word	0x00000011
        /*0a1c*/ 	.word	0x00032460
        /*0a20*/ 	.short	0x010a
        /*0a22*/ 	.byte	0x3f
	.zero		1


	//   ....[47]....
        /*0a24*/ 	.word	0x0000c370
        /*0a28*/ 	.word	0x00000011
        /*0a2c*/ 	.word	0x00032450
        /*0a30*/ 	.short	0x0107
        /*0a32*/ 	.byte	0x3f
	.zero		1


	//   ....[48]....
        /*0a34*/ 	.word	0x0000c450
        /*0a38*/ 	.word	0x00000011
        /*0a3c*/ 	.word	0x00032450
        /*0a40*/ 	.short	0x0101
        /*0a42*/ 	.byte	0x3f
	.zero		1


	//   ....[49]....
        /*0a44*/ 	.word	0x0000c6f0
        /*0a48*/ 	.word	0x00000011
        /*0a4c*/ 	.word	0x00032440
        /*0a50*/ 	.short	0x010a
        /*0a52*/ 	.byte	0x3f
	.zero		1


	//   ....[50]....
        /*0a54*/ 	.word	0x0000cac0
        /*0a58*/ 	.word	0x00000011
        /*0a5c*/ 	.word	0x00032430
        /*0a60*/ 	.short	0x0107
        /*0a62*/ 	.byte	0x3f
	.zero		1


	//   ....[51]....
        /*0a64*/ 	.word	0x0000cb80
        /*0a68*/ 	.word	0x00000011
        /*0a6c*/ 	.word	0x00032430
        /*0a70*/ 	.short	0x0101
        /*0a72*/ 	.byte	0x3f
	.zero		1


	//   ....[52]....
        /*0a74*/ 	.word	0x0000cbb0
        /*0a78*/ 	.word	0x00000011
        /*0a7c*/ 	.word	0x00032460
        /*0a80*/ 	.short	0x010a
        /*0a82*/ 	.byte	0x3f
	.zero		1


	//   ....[53]....
        /*0a84*/ 	.word	0x0000d0d0
        /*0a88*/ 	.word	0x00000011
        /*0a8c*/ 	.word	0x00032450
        /*0a90*/ 	.short	0x0107
        /*0a92*/ 	.byte	0x3f
	.zero		1


	//   ....[54]....
        /*0a94*/ 	.word	0x0000d1a0
        /*0a98*/ 	.word	0x00000011
        /*0a9c*/ 	.word	0x00032450
        /*0aa0*/ 	.short	0x0101
        /*0aa2*/ 	.byte	0x3f
	.zero		1


	//   ....[55]....
        /*0aa4*/ 	.word	0x0000d310
        /*0aa8*/ 	.word	0x00000007
        /*0aac*/ 	.word	0x00032420
        /*0ab0*/ 	.short	0x010a
        /*0ab2*/ 	.byte	0x3f
	.zero		1


	//   ....[56]....
        /*0ab4*/ 	.word	0x0000d490
        /*0ab8*/ 	.word	0x00000005
        /*0abc*/ 	.word	0x00032440
        /*0ac0*/ 	.short	0x010a
        /*0ac2*/ 	.byte	0x3f
	.zero		1


	//   ....[57]....
        /*0ac4*/ 	.word	0x0000d530
        /*0ac8*/ 	.word	0x00000003
        /*0acc*/ 	.word	0x00032440
        /*0ad0*/ 	.short	0x010a
        /*0ad2*/ 	.byte	0x3f
	.zero		1


	//   ....[58]....
        /*0ad4*/ 	.word	0x0000d570
        /*0ad8*/ 	.word	0x00000005
        /*0adc*/ 	.word	0x00032460
        /*0ae0*/ 	.short	0x010a
        /*0ae2*/ 	.byte	0x3f
	.zero		1


	//   ....[59]....
        /*0ae4*/ 	.word	0x0000d5b0
        /*0ae8*/ 	.word	0x00000003
        /*0aec*/ 	.word	0x00032460
        /*0af0*/ 	.short	0x010a
        /*0af2*/ 	.byte	0x3f
	.zero		1


	//   ....[60]....
        /*0af4*/ 	.word	0x0000d620
        /*0af8*/ 	.word	0x00000003
        /*0afc*/ 	.word	0x00032400
        /*0b00*/ 	.short	0x010a
        /*0b02*/ 	.byte	0x3f
	.zero		1


	//   ....[61]....
        /*0b04*/ 	.word	0x0000d680
        /*0b08*/ 	.word	0x00000004
        /*0b0c*/ 	.word	0x00032430
        /*0b10*/ 	.short	0x010a
        /*0b12*/ 	.byte	0x3f
	.zero		1


	//   ....[62]....
        /*0b14*/ 	.word	0x0000d6e0
        /*0b18*/ 	.word	0x00000005
        /*0b1c*/ 	.word	0x00032410
        /*0b20*/ 	.short	0x010a
        /*0b22*/ 	.byte	0x3f
	.zero		1


	//   ....[63]....
        /*0b24*/ 	.word	0x0000d740
        /*0b28*/ 	.word	0x00000000
        /*0b2c*/ 	.word	0x00032450
        /*0b30*/ 	.short	0x010a
        /*0b32*/ 	.byte	0x3f
	.zero		1


	//   ....[64]....
        /*0b34*/ 	.word	0x0000d7a0
        /*0b38*/ 	.word	0x00000005
        /*0b3c*/ 	.word	0x00032430
        /*0b40*/ 	.short	0x010a
        /*0b42*/ 	.byte	0x3f
	.zero		1


	//   ....[65]....
        /*0b44*/ 	.word	0x0000d800
        /*0b48*/ 	.word	0x00000005
        /*0b4c*/ 	.word	0x00032450
        /*0b50*/ 	.short	0x010a
        /*0b52*/ 	.byte	0x3f
	.zero		1


	//   ....[66]....
        /*0b54*/ 	.word	0x0000d920
        /*0b58*/ 	.word	0x00000011
        /*0b5c*/ 	.word	0x00032440
        /*0b60*/ 	.short	0x010a
        /*0b62*/ 	.byte	0x3f
	.zero		1


	//   ....[67]....
        /*0b64*/ 	.word	0x0000f6e0
        /*0b68*/ 	.word	0x00000003
        /*0b6c*/ 	.word	0x00032420
        /*0b70*/ 	.short	0x010a
        /*0b72*/ 	.byte	0x3f
	.zero		1


	//   ....[68]....
        /*0b74*/ 	.word	0x0000f730
        /*0b78*/ 	.word	0x00000011
        /*0b7c*/ 	.word	0x00032460
        /*0b80*/ 	.short	0x010a
        /*0b82*/ 	.byte	0x3f
	.zero		1


	//   ....[69]....
        /*0b84*/ 	.word	0x00010070
        /*0b88*/ 	.word	0x00000011
        /*0b8c*/ 	.word	0x00032440
        /*0b90*/ 	.short	0x010a
        /*0b92*/ 	.byte	0x3f
	.zero		1


	//   ....[70]....
        /*0b94*/ 	.word	0x00010720
        /*0b98*/ 	.word	0x00000011
        /*0b9c*/ 	.word	0x00032460
        /*0ba0*/ 	.short	0x010a
        /*0ba2*/ 	.byte	0x3f
	.zero		1


	//   ....[71]....
        /*0ba4*/ 	.word	0x00010ea0
        /*0ba8*/ 	.word	0x00000007
        /*0bac*/ 	.word	0x00032420
        /*0bb0*/ 	.short	0x010a
        /*0bb2*/ 	.byte	0x3f
	.zero		1


	//   ....[72]....
        /*0bb4*/ 	.word	0x00011040
        /*0bb8*/ 	.word	0x00000005
        /*0bbc*/ 	.word	0x00032440
        /*0bc0*/ 	.short	0x010a
        /*0bc2*/ 	.byte	0x3f
	.zero		1


	//   ....[73]....
        /*0bc4*/ 	.word	0x00011090
        /*0bc8*/ 	.word	0x00000003
        /*0bcc*/ 	.word	0x00032440
        /*0bd0*/ 	.short	0x010a
        /*0bd2*/ 	.byte	0x3f
	.zero		1


	//   ....[74]....
        /*0bd4*/ 	.word	0x000110e0
        /*0bd8*/ 	.word	0x00000005
        /*0bdc*/ 	.word	0x00032460
        /*0be0*/ 	.short	0x010a
        /*0be2*/ 	.byte	0x3f
	.zero		1


	//----- nvinfo : EIATTR_NUM_MBARRIERS
	.align		4
.L_1156:
        /*0be4*/ 	.byte	0x03, 0x38
        /*0be6*/ 	.short	0x0017


	//----- nvinfo : EIATTR_EXIT_INSTR_OFFSETS
	.align		4
        /*0be8*/ 	.byte	0x04, 0x1c
        /*0bea*/ 	.short	(.L_1158 - .L_1157)


	//   ....[0]....
.L_1157:
        /*0bec*/ 	.word	0x00000970


	//   ....[1]....
        /*0bf0*/ 	.word	0x00008aa0


	//   ....[2]....
        /*0bf4*/ 	.word	0x0000d600


	//----- nvinfo : EIATTR_MAX_THREADS
	.align		4
.L_1158:
        /*0bf8*/ 	.byte	0x04, 0x05
        /*0bfa*/ 	.short	(.L_1160 - .L_1159)
.L_1159:
        /*0bfc*/ 	.word	0x00000180
        /*0c00*/ 	.word	0x00000001
        /*0c04*/ 	.word	0x00000001


	//----- nvinfo : EIATTR_CRS_STACK_SIZE
	.align		4
.L_1160:
        /*0c08*/ 	.byte	0x04, 0x1e
        /*0c0a*/ 	.short	(.L_1162 - .L_1161)
.L_1161:
        /*0c0c*/ 	.word	0x00000000


	//----- nvinfo : EIATTR_CBANK_PARAM_SIZE
	.align		4
.L_1162:
        /*0c10*/ 	.byte	0x03, 0x19
        /*0c12*/ 	.short	0x0b70


	//----- nvinfo : EIATTR_PARAM_CBANK
	.align		4
        /*0c14*/ 	.byte	0x04, 0x0a
        /*0c16*/ 	.short	(.L_1164 - .L_1163)
	.align		4
.L_1163:
        /*0c18*/ 	.word	index@(.nv.constant0._ZN7cutlass13device_kernelIN5flash11enable_sm90INS1_16FlashAttnFwdSm90INS1_25CollectiveMainloopFwdSm90ILi2EN4cute5tupleIJNS5_1CILi1EEES8_S8_EEENS6_IJNS7_ILi128EEENS7_ILi96EEENS7_ILi64EEEEEELi256ENS_6half_tEfNS_4arch4Sm90ELb0ELb0ELb1ELb0ELb1ELb0ELb1ELb1ELb0ELb1ELb0ELb0EEENS1_21CollectiveEpilogueFwdINS6_IJSA_NS7_ILi256EEESB_EEES9_SE_SG_Li256ELb0ELb1ELb0ELb0EEENS1_29StaticPersistentTileSchedulerILb0EEEEEEEEEvNT_6ParamsE)
        /*0c1c*/ 	.short	0x0210
        /*0c1e*/ 	.short	0x0b70


	//----- nvinfo : EIATTR_SW_WAR
	.align		4
.L_1164:
        /*0c20*/ 	.byte	0x04, 0x36
        /*0c22*/ 	.short	(.L_1166 - .L_1165)
.L_1165:
        /*0c24*/ 	.word	0x00000008
.L_1166:


//--------------------- .nv.info._ZN7cutlass13device_kernelIN5flash11enable_sm90INS1_16FlashAttnFwdSm90INS1_25CollectiveMainloopFwdSm90ILi2EN4cute5tupleIJNS5_1CILi1EEES8_S8_EEENS6_IJNS7_ILi128EEENS7_ILi96EEENS7_ILi64EEEEEELi256ENS_6half_tEfNS_4arch4Sm90ELb0ELb0ELb1ELb1ELb1ELb0ELb0ELb1ELb0ELb1ELb0ELb0EEENS1_21CollectiveEpilogueFwdINS6_IJSA_NS7_ILi256EEESB_EEES9_SE_SG_Li256ELb1ELb1ELb0ELb0EEENS1_36VarlenDynamicPersistentTileSchedulerILi128ELi96ELi256ELi128ELb0ELb1ELb1ELb0ELb1ELb1EEEEEEEEEvNT_6ParamsE --------------------------
	.section	.nv.info._ZN7cutlass13device_kernelIN5flash11enable_sm90INS1_16FlashAttnFwdSm90INS1_25CollectiveMainloopFwdSm90ILi2EN4cute5tupleIJNS5_1CILi1EEES8_S8_EEENS6_IJNS7_ILi128EEENS7_ILi96EEENS7_ILi64EEEEEELi256ENS_6half_tEfNS_4arch4Sm90ELb0ELb0ELb1ELb1ELb1ELb0ELb0ELb1ELb0ELb1ELb0ELb0EEENS1_21CollectiveEpilogueFwdINS6_IJSA_NS7_ILi256EEESB_EEES9_SE_SG_Li256ELb1ELb1ELb0ELb0EEENS1_36VarlenDynamicPersistentTileSchedulerILi128ELi96ELi256ELi128ELb0ELb1ELb1ELb0ELb1ELb1EEEEEEEEEvNT_6ParamsE,"",@"SHT_CUDA_INFO"
	.sectionflags	@""
	.align	4


	//----- nvinfo : EIATTR_CUDA_API_VERSION
	.align		4
        /*0000*/ 	.byte	0x04, 0x37
        /*0002*/ 	.short	(.L_1168 - .L_1167)
.L_1167:
        /*0004*/ 	.word	0x00000082


	//----- nvinfo : EIATTR_KPARAM_INFO
	.align		4
.L_1168:
        /*0008*/ 	.byte	0x04, 0x17
        /*000a*/ 	.short	(.L_1170 - .L_1169)
.L_1169:
        /*000c*/ 	.word	0x00000000
        /*0010*/ 	.short	0x0000
        /*0012*/ 	.short	0x0070
        /*0014*/ 	.byte	0x00, 0xf0, 0x01, 0x2a


	//----- nvinfo : EIATTR_SPARSE_MMA_MASK
	.align		4
.L_1170:
        /*0018*/ 	.byte	0x03, 0x50
        /*001a*/ 	.short	0x0000


	//----- nvinfo : EIATTR_MAXREG_COUNT
	.align		4
        /*001c*/ 	.byte	0x03, 0x1b
        /*001e*/ 	.short	0x00a8


	//----- nvinfo : EIATTR_NUM_BARRIERS
	.align		4
        /*0020*/ 	.byte	0x02, 0x4c
        /*0022*/ 	.byte	0x10
	.zero		1


	//----- nvinfo : EIATTR_EXTERNS
	.align		4
        /*0024*/ 	.byte	0x04, 0x0f
        /*0026*/ 	.short	(.L_1172 - .L_1171)


	//   ....[0]....
	.align		4
.L_1171:
        /*0028*/ 	.word	index@(__assertfail)


	//----- nvinfo : EIATTR_ANNOTATIONS
	.align		4
.L_1172:
        /*002c*/ 	.byte	0x04, 0x55
        /*002e*/ 	.short	(.L_1174 - .L_1173)


	//   ....[0]....
.L_1173:
        /* <DEDUP_REMOVED lines=15> */


	//----- nvinfo : EIATTR_MERCURY_ISA_VERSION
	.align		4
.L_1174:
        /*0108*/ 	.byte	0x03, 0x5f
        /*010a*/ 	.short	0x0101


	//----- nvinfo : EIATTR_UNUSED_LOAD_BYTE_OFFSET
	.align		4
        /*010c*/ 	.byte	0x04, 0x44
        /*010e*/ 	.short	(.L_1176 - .L_1175)


	//   ....[0]....
.L_1175:
        /*0110*/ 	.word	0x00000970
        /*0114*/ 	.word	0x0000fff0


	//   ....[1]....
        /*0118*/ 	.word	0x00006650
        /*011c*/ 	.word	0x0000fff0


	//----- nvinfo : EIATTR_INT_WARP_WIDE_INSTR_OFFSETS
	.align		4
.L_1176:
        /*0120*/ 	.byte	0x04, 0x31
        /*0122*/ 	.short	(.L_1178 - .L_1177)


	//   ....[0]....
.L_1177:
        /*0124*/ 	.word	0x000000c0


	//   ....[1]....
        /*0128*/ 	.word	0x000000d0


	//   ....[2]....
        /*012c*/ 	.word	0x00000170


	//   ....[3]....
        /*0130*/ 	.word	0x0000a410


	//   ....[4]....
        /*0134*/ 	.word	0x0000a4a0


	//   ....[5]....
        /*0138*/ 	.word	0x0000d7f0


	//   ....[6]....
        /*013c*/ 	.word	0x0000d880


	//----- nvinfo : EIATTR_COOP_GROUP_MASK_REGIDS
	.align		4
.L_1178:
        /*0140*/ 	.byte	0x04, 0x29
        /*0142*/ 	.short	(.L_1180 - .L_1179)


	//   ....[0]....
.L_1179:
        /*0144*/ 	.word	0xffffffff


	//   ....[1]....
        /*0148*/ 	.word	0xffffffff


	//   ....[2]....
        /*014c*/ 	.word	0xffffffff


	//   ....[3]....
        /*0150*/ 	.word	0xffffffff


	//   ....[4]....
        /*0154*/ 	.word	0xffffffff


	//   ....[5]....
        /*0158*/ 	.word	0xffffffff


	//   ....[6]....
        /*015c*/ 	.word	0xffffffff


	//   ....[7]....
        /*0160*/ 	.word	0xffffffff


	//   ....[8]....
        /*0164*/ 	.word	0xffffffff


	//   ....[9]....
        /*0168*/ 	.word	0xffffffff


	//   ....[10]....
        /*016c*/ 	.word	0xffffffff


	//   ....[11]....
        /*0170*/ 	.word	0xffffffff


	//   ....[12]....
        /*0174*/ 	.word	0xffffffff


	//   ....[13]....
        /*0178*/ 	.word	0xffffffff


	//   ....[14]....
        /*017c*/ 	.word	0xffffffff


	//   ....[15]....
        /*0180*/ 	.word	0xffffffff


	//   ....[16]....
        /*0184*/ 	.word	0xffffffff


	//   ....[17]....
        /*0188*/ 	.word	0xffffffff


	//   ....[18]....
        /*018c*/ 	.word	0xffffffff


	//   ....[19]....
        /*0190*/ 	.word	0xffffffff


	//   ....[20]....
        /*0194*/ 	.word	0xffffffff


	//   ....[21]....
        /*0198*/ 	.word	0xffffffff


	//   ....[22]....
        /*019c*/ 	.word	0xffffffff


	//   ....[23]....
        /*01a0*/ 	.word	0xffffffff


	//   ....[24]....
        /*01a4*/ 	.word	0xffffffff


	//   ....[25]....
        /*01a8*/ 	.word	0xffffffff


	//   ....[26]....
        /*01ac*/ 	.word	0xffffffff


	//   ....[27]....
        /*01b0*/ 	.word	0xffffffff


	//   ....[28]....
        /*01b4*/ 	.word	0xffffffff


	//   ....[29]....
        /*01b8*/ 	.word	0xffffffff


	//   ....[30]....
        /*01bc*/ 	.word	0xffffffff


	//   ....[31]....
        /*01c0*/ 	.word	0xffffffff


	//   ....[32]....
        /*01c4*/ 	.word	0xffffffff


	//   ....[33]....
        /*01c8*/ 	.word	0xffffffff


	//   ....[34]....
        /*01cc*/ 	.word	0xffffffff


	//   ....[35]....
        /*01d0*/ 	.word	0xffffffff


	//   ....[36]....
        /*01d4*/ 	.word	0xffffffff


	//   ....[37]....
        /*01d8*/ 	.word	0xffffffff


	//   ....[38]....
        /*01dc*/ 	.word	0xffffffff


	//   ....[39]....
        /*01e0*/ 	.word	0xffffffff


	//   ....[40]....
        /*01e4*/ 	.word	0xffffffff


	//   ....[41]....
        /*01e8*/ 	.word	0xffffffff


	//   ....[42]....
        /*01ec*/ 	.word	0xffffffff


	//   ....[43]....
        /*01f0*/ 	.word	0xffffffff


	//   ....[44]....
        /*01f4*/ 	.word	0xffffffff


	//   ....[45]....
        /*01f8*/ 	.word	0xffffffff


	//   ....[46]....
        /*01fc*/ 	.word	0xffffffff


	//   ....[47]....
        /*0200*/ 	.word	0xffffffff


	//   ....[48]....
        /*0204*/ 	.word	0xffffffff


	//   ....[49]....
        /*0208*/ 	.word	0xffffffff


	//   ....[50]....
        /*020c*/ 	.word	0xffffffff


	//   ....[51]....
        /*0210*/ 	.word	0xffffffff


	//   ....[52]....
        /*0214*/ 	.word	0xffffffff


	//   ....[53]....
        /*0218*/ 	.word	0xffffffff


	//   ....[54]....
        /*021c*/ 	.word	0xffffffff


	//   ....[55]....
        /*0220*/ 	.word	0xffffffff


	//   ....[56]....
        /*0224*/ 	.word	0xffffffff


	//   ....[57]....
        /*0228*/ 	.word	0xffffffff


	//   ....[58]....
        /*022c*/ 	.word	0xffffffff


	//   ....[59]....
        /*0230*/ 	.word	0xffffffff


	//   ....[60]....
        /*0234*/ 	.word	0xffffffff


	//   ....[61]....
        /*0238*/ 	.word	0xffffffff


	//   ....[62]....
        /*023c*/ 	.word	0xffffffff


	//   ....[63]....
        /*0240*/ 	.word	0xffffffff


	//   ....[64]....
        /*0244*/ 	.word	0xffffffff


	//   ....[65]....
        /*0248*/ 	.word	0xffffffff


	//   ....[66]....
        /*024c*/ 	.word	0xffffffff


	//   ....[67]....
        /*0250*/ 	.word	0xffffffff


	//   ....[68]....
        /*0254*/ 	.word	0xffffffff


	//   ....[69]....
        /*0258*/ 	.word	0xffffffff


	//   ....[70]....
        /*025c*/ 	.word	0xffffffff


	//   ....[71]....
        /*0260*/ 	.word	0xffffffff


	//   ....[72]....
        /*0264*/ 	.word	0xffffffff


	//   ....[73]....
        /*0268*/ 	.word	0xffffffff


	//   ....[74]....
        /*026c*/ 	.word	0xffffffff


	//   ....[75]....
        /*0270*/ 	.word	0xffffffff


	//   ....[76]....
        /*0274*/ 	.word	0xffffffff


	//   ....[77]....
        /*0278*/ 	.word	0xffffffff


	//   ....[78]....
        /*027c*/ 	.word	0xffffffff


	//   ....[79]....
        /*0280*/ 	.word	0xffffffff


	//   ....[80]....
        /*0284*/ 	.word	0xffffffff


	//   ....[81]....
        /*0288*/ 	.word	0xffffffff


	//   ....[82]....
        /*028c*/ 	.word	0xffffffff


	//   ....[83]....
        /*0290*/ 	.word	0xffffffff


	//   ....[84]....
        /*0294*/ 	.word	0xffffffff


	//   ....[85]....
        /*0298*/ 	.word	0xffffffff


	//   ....[86]....
        /*029c*/ 	.word	0xffffffff


	//   ....[87]....
        /*02a0*/ 	.word	0xffffffff


	//   ....[88]....
        /*02a4*/ 	.word	0xffffffff


	//   ....[89]....
        /*02a8*/ 	.word	0xffffffff


	//   ....[90]....
        /*02ac*/ 	.word	0xffffffff


	//   ....[91]....
        /*02b0*/ 	.word	0xffffffff


	//   ....[92]....
        /*02b4*/ 	.word	0xffffffff


	//   ....[93]....
        /*02b8*/ 	.word	0xffffffff


	//   ....[94]....
        /*02bc*/ 	.word	0xffffffff


	//   ....[95]....
        /*02c0*/ 	.word	0xffffffff


	//   ....[96]....
        /*02c4*/ 	.word	0xffffffff


	//   ....[97]....
        /*02c8*/ 	.word	0xffffffff


	//   ....[98]....
        /*02cc*/ 	.word	0xffffffff


	//   ....[99]....
        /*02d0*/ 	.word	0xffffffff


	//   ....[100]....
        /*02d4*/ 	.word	0xffffffff


	//   ....[101]....
        /*02d8*/ 	.word	0xffffffff


	//   ....[102]....
        /*02dc*/ 	.word	0xffffffff


	//   ....[103]....
        /*02e0*/ 	.word	0xffffffff


	//   ....[104]....
        /*02e4*/ 	.word	0xffffffff


	//   ....[105]....
        /*02e8*/ 	.word	0xffffffff


	//   ....[106]....
        /*02ec*/ 	.word	0xffffffff


	//   ....[107]....
        /*02f0*/ 	.word	0xffffffff


	//   ....[108]....
        /*02f4*/ 	.word	0xffffffff


	//   ....[109]....
        /*02f8*/ 	.word	0xffffffff


	//   ....[110]....
        /*02fc*/ 	.word	0xffffffff


	//   ....[111]....
        /*0300*/ 	.word	0xffffffff


	//   ....[112]....
        /*0304*/ 	.word	0xffffffff


	//   ....[113]....
        /*0308*/ 	.word	0xffffffff


	//   ....[114]....
        /*030c*/ 	.word	0xffffffff


	//   ....[115]....
        /*0310*/ 	.word	0xffffffff


	//   ....[116]....
        /*0314*/ 	.word	0xffffffff


	//   ....[117]....
        /*0318*/ 	.word	0xffffffff


	//   ....[118]....
        /*031c*/ 	.word	0xffffffff


	//   ....[119]....
        /*0320*/ 	.word	0xffffffff


	//   ....[120]....
        /*0324*/ 	.word	0xffffffff


	//   ....[121]....
        /*0328*/ 	.word	0xffffffff


	//   ....[122]....
        /*032c*/ 	.word	0xffffffff


	//   ....[123]....
        /*0330*/ 	.word	0xffffffff


	//   ....[124]....
        /*0334*/ 	.word	0xffffffff


	//   ....[125]....
        /*0338*/ 	.word	0xffffffff


	//   ....[126]....
        /*033c*/ 	.word	0xffffffff


	//   ....[127]....
        /*0340*/ 	.word	0xffffffff


	//   ....[128]....
        /*0344*/ 	.word	0xffffffff


	//   ....[129]....
        /*0348*/ 	.word	0xffffffff


	//   ....[130]....
        /*034c*/ 	.word	0xffffffff


	//   ....[131]....
        /*0350*/ 	.word	0xffffffff


	//   ....[132]....
        /*0354*/ 	.word	0xffffffff


	//   ....[133]....
        /*0358*/ 	.word	0xffffffff


	//   ....[134]....
        /*035c*/ 	.word	0xffffffff


	//   ....[135]....
        /*0360*/ 	.word	0xffffffff


	//   ....[136]....
        /*0364*/ 	.word	0xffffffff


	//   ....[137]....
        /*0368*/ 	.word	0x0500000f


	//   ....[138]....
        /*036c*/ 	.word	0x0500000f


	//   ....[139]....
        /*0370*/ 	.word	0x0500000f


	//   ....[140]....
        /*0374*/ 	.word	0x0500000f


	//   ....[141]....
        /*0378*/ 	.word	0x0500000f


	//   ....[142]....
        /*037c*/ 	.word	0x0500000f


	//   ....[143]....
        /*0380*/ 	.word	0x0500000f


	//   ....[144]....
        /*0384*/ 	.word	0x0500000f


	//   ....[145]....
        /*0388*/ 	.word	0x0500000f


	//   ....[146]....
        /*038c*/ 	.word	0x0500000f


	//   ....[147]....
        /*0390*/ 	.word	0x0500000f


	//   ....[148]....
        /*0394*/ 	.word	0x0500000f


	//   ....[149]....
        /*0398*/ 	.word	0x0500000f


	//   ....[150]....
        /*039c*/ 	.word	0x0500000f


	//   ....[151]....
        /*03a0*/ 	.word	0x0500000f


	//   ....[152]....
        /*03a4*/ 	.word	0x0500000f


	//   ....[153]....
        /*03a8*/ 	.word	0x0500000f


	//   ....[154]....
        /*03ac*/ 	.word	0x0500000f


	//   ....[155]....
        /*03b0*/ 	.word	0x0500000f


	//   ....[156]....
        /*03b4*/ 	.word	0x0500000f


	//   ....[157]....
        /*03b8*/ 	.word	0x0500000f


	//   ....[158]....
        /*03bc*/ 	.word	0x0500000f


	//   ....[159]....
        /*03c0*/ 	.word	0x0500000f


	//   ....[160]....
        /*03c4*/ 	.word	0x0500000f


	//   ....[161]....
        /*03c8*/ 	.word	0x0500000f


	//   ....[162]....
        /*03cc*/ 	.word	0x0500000f


	//   ....[163]....
        /*03d0*/ 	.word	0x0500000f


	//   ....[164]....
        /*03d4*/ 	.word	0x0500000f


	//   ....[165]....
        /*03d8*/ 	.word	0x0500000f


	//   ....[166]....
        /*03dc*/ 	.word	0x0500000f


	//   ....[167]....
        /*03e0*/ 	.word	0x0500000f


	//   ....[168]....
        /*03e4*/ 	.word	0x0500000f


	//   ....[169]....
        /*03e8*/ 	.word	0x0500000f


	//   ....[170]....
        /*03ec*/ 	.word	0x0500000f


	//   ....[171]....
        /*03f0*/ 	.word	0x0500000f


	//   ....[172]....
        /*03f4*/ 	.word	0x0500000f


	//   ....[173]....
        /*03f8*/ 	.word	0x0500000f


	//   ....[174]....
        /*03fc*/ 	.word	0x0500000f


	//   ....[175]....
        /*0400*/ 	.word	0x0500000f


	//   ....[176]....
        /*0404*/ 	.word	0x0500000f


	//   ....[177]....
        /*0408*/ 	.word	0x0500000f


	//   ....[178]....
        /*040c*/ 	.word	0x0500000f


	//   ....[179]....
        /*0410*/ 	.word	0x0500000f


	//   ....[180]....
        /*0414*/ 	.word	0x0500000f


	//   ....[181]....
        /*0418*/ 	.word	0x0500000f


	//   ....[182]....
        /*041c*/ 	.word	0x0500000f


	//   ....[183]....
        /*0420*/ 	.word	0x0500000f


	//   ....[184]....
        /*0424*/ 	.word	0x0500000f


	//   ....[185]....
        /*0428*/ 	.word	0x0500000f


	//   ....[186]....
        /*042c*/ 	.word	0x0500000f


	//   ....[187]....
        /*0430*/ 	.word	0x0500000f


	//   ....[188]....
        /*0434*/ 	.word	0x0500000f


	//   ....[189]....
        /*0438*/ 	.word	0x0500000f


	//   ....[190]....
        /*043c*/ 	.word	0x0500000f


	//   ....[191]....
        /*0440*/ 	.word	0x0500000f


	//   ....[192]....
        /*0444*/ 	.word	0x0500000f


	//   ....[193]....
        /*0448*/ 	.word	0x0500000f


	//   ....[194]....
        /*044c*/ 	.word	0x0500000f


	//   ....[195]....
        /*0450*/ 	.word	0x0500000f


	//   ....[196]....
        /*0454*/ 	.word	0x0500000f


	//   ....[197]....
        /*0458*/ 	.word	0x0500000f


	//   ....[198]....
        /*045c*/ 	.word	0x0500000f


	//   ....[199]....
        /*0460*/ 	.word	0x0500000f


	//   ....[200]....
        /*0464*/ 	.word	0x0500000f


	//   ....[201]....
        /*0468*/ 	.word	0x0500000f


	//   ....[202]....
        /*046c*/ 	.word	0x0500000f


	//   ....[203]....
        /*0470*/ 	.word	0x0500000f


	//   ....[204]....
        /*0474*/ 	.word	0x0500000f


	//   ....[205]....
        /*0478*/ 	.word	0x0500000f


	//   ....[206]....
        /*047c*/ 	.word	0x0500000f


	//   ....[207]....
        /*0480*/ 	.word	0x0500000f


	//   ....[208]....
        /*0484*/ 	.word	0x0500000f


	//   ....[209]....
        /*0488*/ 	.word	0x0500000f


	//   ....[210]....
        /*048c*/ 	.word	0x0500000f


	//   ....[211]....
        /*0490*/ 	.word	0x0500000f


	//   ....[212]....
        /*0494*/ 	.word	0x0500000f


	//   ....[213]....
        /*0498*/ 	.word	0x0500000f


	//   ....[214]....
        /*049c*/ 	.word	0x0500000f


	//   ....[215]....
        /*04a0*/ 	.word	0x0500000f


	//   ....[216]....
        /*04a4*/ 	.word	0x0500000f


	//   ....[217]....
        /*04a8*/ 	.word	0x0500000f


	//   ....[218]....
        /*04ac*/ 	.word	0x0500000f


	//   ....[219]....
        /*04b0*/ 	.word	0x0500000f


	//----- nvinfo : EIATTR_COOP_GROUP_INSTR_OFFSETS
	.align		4
.L_1180:
        /*04b4*/ 	.byte	0x04, 0x28
        /*04b6*/ 	.short	(.L_1182 - .L_1181)


	//   ....[0]....
.L_1181:
        /*04b8*/ 	.word	0x00000080


	//   ....[1]....
        /*04bc*/ 	.word	0x00000090


	//   ....[2]....
        /*04c0*/ 	.word	0x000002d0


	//   ....[3]....
        /*04c4*/ 	.word	0x00000430


	//   ....[4]....
        /*04c8*/ 	.word	0x00000550


	//   ....[5]....
        /*04cc*/ 	.word	0x000006b0


	//   ....[6]....
        /*04d0*/ 	.word	0x00001590


	//   ....[7]....
        /*04d4*/ 	.word	0x00002780


	//   ....[8]....
        /*04d8*/ 	.word	0x00002800


	//   ....[9]....
        /*04dc*/ 	.word	0x00002c40


	//   ....[10]....
        /*04e0*/ 	.word	0x00002cc0


	//   ....[11]....
        /*04e4*/ 	.word	0x00004200


	//   ....[12]....
        /*04e8*/ 	.word	0x00004280


	//   ....[13]....
        /*04ec*/ 	.word	0x00004700


	//   ....[14]....
        /*04f0*/ 	.word	0x000048c0


	//   ....[15]....
        /*04f4*/ 	.word	0x00005bd0


	//   ....[16]....
        /*04f8*/ 	.word	0x00005c50


	//   ....[17]....
        /*04fc*/ 	.word	0x00005cc0


	//   ....[18]....
        /*0500*/ 	.word	0x00005ce0


	//   ....[19]....
        /*0504*/ 	.word	0x00007740


	//   ....[20]....
        /*0508*/ 	.word	0x00007770


	//   ....[21]....
        /*050c*/ 	.word	0x00007820


	//   ....[22]....
        /*0510*/ 	.word	0x00007850


	//   ....[23]....
        /*0514*/ 	.word	0x00008060


	//   ....[24]....
        /*0518*/ 	.word	0x00008090


	//   ....[25]....
        /*051c*/ 	.word	0x000081d0


	//   ....[26]....
        /*0520*/ 	.word	0x000081f0


	//   ....[27]....
        /*0524*/ 	.word	0x00008330


	//   ....[28]....
        /*0528*/ 	.word	0x00008350


	//   ....[29]....
        /*052c*/ 	.word	0x000084a0


	//   ....[30]....
        /*0530*/ 	.word	0x000084c0


	//   ....[31]....
        /*0534*/ 	.word	0x00008e30


	//   ....[32]....
        /*0538*/ 	.word	0x00008e60


	//   ....[33]....
        /*053c*/ 	.word	0x00008fb0


	//   ....[34]....
        /*0540*/ 	.word	0x00008fd0


	//   ....[35]....
        /*0544*/ 	.word	0x00009110


	//   ....[36]....
        /*0548*/ 	.word	0x00009130


	//   ....[37]....
        /*054c*/ 	.word	0x00009280


	//   ....[38]....
        /*0550*/ 	.word	0x000092a0


	//   ....[39]....
        /*0554*/ 	.word	0x00009460


	//   ....[40]....
        /*0558*/ 	.word	0x00009630


	//   ....[41]....
        /*055c*/ 	.word	0x00009660


	//   ....[42]....
        /*0560*/ 	.word	0x00009690


	//   ....[43]....
        /*0564*/ 	.word	0x000096c0


	//   ....[44]....
        /*0568*/ 	.word	0x000096f0


	//   ....[45]....
        /*056c*/ 	.word	0x00009720


	//   ....[46]....
        /*0570*/ 	.word	0x00009870


	//   ....[47]....
        /*0574*/ 	.word	0x000098a0


	//   ....[48]....
        /*0578*/ 	.word	0x000098d0


	//   ....[49]....
        /*057c*/ 	.word	0x00009900


	//   ....[50]....
        /*0580*/ 	.word	0x00009930


	//   ....[51]....
        /*0584*/ 	.word	0x00009960


	//   ....[52]....
        /*0588*/ 	.word	0x000099f0


	//   ....[53]....
        /*058c*/ 	.word	0x00009a20


	//   ....[54]....
        /*0590*/ 	.word	0x00009aa0


	//   ....[55]....
        /*0594*/ 	.word	0x0000afb0


	//   ....[56]....
        /*0598*/ 	.word	0x0000afd0


	//   ....[57]....
        /*059c*/ 	.word	0x0000b060


	//   ....[58]....
        /*05a0*/ 	.word	0x0000b080


	//   ....[59]....
        /*05a4*/ 	.word	0x0000b100


	//   ....[60]....
        /*05a8*/ 	.word	0x0000b120


	//   ....[61]....
        /*05ac*/ 	.word	0x0000b1a0


	//   ....[62]....
        /*05b0*/ 	.word	0x0000b1c0


	//   ....[63]....
        /*05b4*/ 	.word	0x0000b240


	//   ....[64]....
        /*05b8*/ 	.word	0x0000b260


	//   ....[65]....
        /*05bc*/ 	.word	0x0000b270


	//   ....[66]....
        /*05c0*/ 	.word	0x0000b280


	//   ....[67]....
        /*05c4*/ 	.word	0x0000bab0


	//   ....[68]....
        /*05c8*/ 	.word	0x0000bae0


	//   ....[69]....
        /*05cc*/ 	.word	0x0000bba0


	//   ....[70]....
        /*05d0*/ 	.word	0x0000bbb0


	//   ....[71]....
        /*05d4*/ 	.word	0x0000bc40


	//   ....[72]....
        /*05d8*/ 	.word	0x0000bc50


	//   ....[73]....
        /*05dc*/ 	.word	0x0000bce0


	//   ....[74]....
        /*05e0*/ 	.word	0x0000bcf0


	//   ....[75]....
        /*05e4*/ 	.word	0x0000bd80


	//   ....[76]....
        /*05e8*/ 	.word	0x0000bd90


	//   ....[77]....
        /*05ec*/ 	.word	0x0000be20


	//   ....[78]....
        /*05f0*/ 	.word	0x0000be30


	//   ....[79]....
        /*05f4*/ 	.word	0x0000beb0


	//   ....[80]....
        /*05f8*/ 	.word	0x0000bec0


	//   ....[81]....
        /*05fc*/ 	.word	0x0000bed0


	//   ....[82]....
        /*0600*/ 	.word	0x0000bee0


	//   ....[83]....
        /*0604*/ 	.word	0x0000c350


	//   ....[84]....
        /*0608*/ 	.word	0x0000c380


	//   ....[85]....
        /*060c*/ 	.word	0x0000c3e0


	//   ....[86]....
        /*0610*/ 	.word	0x0000c490


	//   ....[87]....
        /*0614*/ 	.word	0x0000c4b0


	//   ....[88]....
        /*0618*/ 	.word	0x0000c560


	//   ....[89]....
        /*061c*/ 	.word	0x0000c570


	//   ....[90]....
        /*0620*/ 	.word	0x0000c5a0


	//   ....[91]....
        /*0624*/ 	.word	0x0000c630


	//   ....[92]....
        /*0628*/ 	.word	0x0000c6d0


	//   ....[93]....
        /*062c*/ 	.word	0x0000c6f0


	//   ....[94]....
        /*0630*/ 	.word	0x0000c700


	//   ....[95]....
        /*0634*/ 	.word	0x0000ce30


	//   ....[96]....
        /*0638*/ 	.word	0x0000ce50


	//   ....[97]....
        /*063c*/ 	.word	0x0000ce60


	//   ....[98]....
        /*0640*/ 	.word	0x0000cea0


	//   ....[99]....
        /*0644*/ 	.word	0x0000ceb0


	//   ....[100]....
        /*0648*/ 	.word	0x0000cef0


	//   ....[101]....
        /*064c*/ 	.word	0x0000cf00


	//   ....[102]....
        /*0650*/ 	.word	0x0000cf40


	//   ....[103]....
        /*0654*/ 	.word	0x0000cf50


	//   ....[104]....
        /*0658*/ 	.word	0x0000cf90


	//   ....[105]....
        /*065c*/ 	.word	0x0000cfa0


	//   ....[106]....
        /*0660*/ 	.word	0x0000cfb0


	//   ....[107]....
        /*0664*/ 	.word	0x0000d320


	//   ....[108]....
        /*0668*/ 	.word	0x0000d340


	//   ....[109]....
        /*066c*/ 	.word	0x0000d350


	//   ....[110]....
        /*0670*/ 	.word	0x0000d360


	//   ....[111]....
        /*0674*/ 	.word	0x0000d370


	//   ....[112]....
        /*0678*/ 	.word	0x0000d390


	//   ....[113]....
        /*067c*/ 	.word	0x0000d400


	//   ....[114]....
        /*0680*/ 	.word	0x0000d430


	//   ....[115]....
        /*0684*/ 	.word	0x0000d440


	//   ....[116]....
        /*0688*/ 	.word	0x0000d4b0


	//   ....[117]....
        /*068c*/ 	.word	0x0000d4c0


	//   ....[118]....
        /*0690*/ 	.word	0x0000d5c0


	//   ....[119]....
        /*0694*/ 	.word	0x0000da70


	//   ....[120]....
        /*0698*/ 	.word	0x0000dac0


	//   ....[121]....
        /*069c*/ 	.word	0x0000daf0


	//   ....[122]....
        /*06a0*/ 	.word	0x0000db00


	//   ....[123]....
        /*06a4*/ 	.word	0x0000db30


	//   ....[124]....
        /*06a8*/ 	.word	0x0000db60


	//   ....[125]....
        /*06ac*/ 	.word	0x0000db90


	//   ....[126]....
        /*06b0*/ 	.word	0x0000dbc0


	//   ....[127]....
        /*06b4*/ 	.word	0x0000dd40


	//   ....[128]....
        /*06b8*/ 	.word	0x0000dd70


	//   ....[129]....
        /*06bc*/ 	.word	0x0000dda0


	//   ....[130]....
        /*06c0*/ 	.word	0x0000ddd0


	//   ....[131]....
        /*06c4*/ 	.word	0x0000de00


	//   ....[132]....
        /*06c8*/ 	.word	0x0000de30


	//   ....[133]....
        /*06cc*/ 	.word	0x0000def0


	//   ....[134]....
        /*06d0*/ 	.word	0x0000df10


	//   ....[135]....
        /*06d4*/ 	.word	0x0000df80


	//   ....[136]....
        /*06d8*/ 	.word	0x0000e3f0


	//   ....[137]....
        /*06dc*/ 	.word	0x0000e8d0


	//   ....[138]....
        /*06e0*/ 	.word	0x0000e9c0


	//   ....[139]....
        /*06e4*/ 	.word	0x0000ea60


	//   ....[140]....
        /*06e8*/ 	.word	0x0000eac0


	//   ....[141]....
        /*06ec*/ 	.word	0x0000ebb0


	//   ....[142]....
        /*06f0*/ 	.word	0x0000ec20


	//   ....[143]....
        /*06f4*/ 	.word	0x0000ed10


	//   ....[144]....
        /*06f8*/ 	.word	0x0000ed80


	//   ....[145]....
        /*06fc*/ 	.word	0x0000ee70


	//   ....[146]....
        /*0700*/ 	.word	0x0000eee0


	//   ....[147]....
        /*0704*/ 	.word	0x0000efd0


	//   ....[148]....
        /*0708*/ 	.word	0x0000f040


	//   ....[149]....
        /*070c*/ 	.word	0x0000f0e0


	//   ....[150]....
        /*0710*/ 	.word	0x0000f1e0


	//   ....[151]....
        /*0714*/ 	.word	0x0000f240


	//   ....[152]....
        /*0718*/ 	.word	0x0000f2a0


	//   ....[153]....
        /*071c*/ 	.word	0x0000f390


	//   ....[154]....
        /*0720*/ 	.word	0x0000f3f0


	//   ....[155]....
        /*0724*/ 	.word	0x0000f4f0


	//   ....[156]....
        /*0728*/ 	.word	0x0000f550


	//   ....[157]....
        /*072c*/ 	.word	0x0000f650


	//   ....[158]....
        /*0730*/ 	.word	0x0000f6b0


	//   ....[159]....
        /*0734*/ 	.word	0x0000f7b0


	//   ....[160]....
        /*0738*/ 	.word	0x0000f810


	//   ....[161]....
        /*073c*/ 	.word	0x0000f910


	//   ....[162]....
        /*0740*/ 	.word	0x0000f970


	//   ....[163]....
        /*0744*/ 	.word	0x0000fa70


	//   ....[164]....
        /*0748*/ 	.word	0x0000fad0


	//   ....[165]....
        /*074c*/ 	.word	0x0000fb70


	//   ....[166]....
        /*0750*/ 	.word	0x0000fcf0


	//   ....[167]....
        /*0754*/ 	.word	0x0000fdd0


	//   ....[168]....
        /*0758*/ 	.word	0x0000fe80


	//   ....[169]....
        /*075c*/ 	.word	0x0000ff90


	//   ....[170]....
        /*0760*/ 	.word	0x0000fff0


	//   ....[171]....
        /*0764*/ 	.word	0x00010100


	//   ....[172]....
        /*0768*/ 	.word	0x00010160


	//   ....[173]....
        /*076c*/ 	.word	0x00010270


	//   ....[174]....
        /*0770*/ 	.word	0x000102d0


	//   ....[175]....
        /*0774*/ 	.word	0x000103e0


	//   ....[176]....
        /*0778*/ 	.word	0x00010440


	//   ....[177]....
        /*077c*/ 	.word	0x00010500


	//   ....[178]....
        /*0780*/ 	.word	0x00010660


	//   ....[179]....
        /*0784*/ 	.word	0x00010700


	//   ....[180]....
        /*0788*/ 	.word	0x00010760


	//   ....[181]....
        /*078c*/ 	.word	0x00010810


	//   ....[182]....
        /*0790*/ 	.word	0x00010870


	//   ....[183]....
        /*0794*/ 	.word	0x00010920


	//   ....[184]....
        /*0798*/ 	.word	0x00010980


	//   ....[185]....
        /*079c*/ 	.word	0x00010a30


	//   ....[186]....
        /*07a0*/ 	.word	0x00010a90


	//   ....[187]....
        /*07a4*/ 	.word	0x00010b40


	//   ....[188]....
        /*07a8*/ 	.word	0x00010ba0


	//   ....[189]....
        /*07ac*/ 	.word	0x00010c50


	//   ....[190]....
        /*07b0*/ 	.word	0x00010d30


	//   ....[191]....
        /*07b4*/ 	.word	0x00010dd0


	//   ....[192]....
        /*07b8*/ 	.word	0x00010e30


	//   ....[193]....
        /*07bc*/ 	.word	0x00010f00


	//   ....[194]....
        /*07c0*/ 	.word	0x00010f60


	//   ....[195]....
        /*07c4*/ 	.word	0x00011030


	//   ....[196]....
        /*07c8*/ 	.word	0x00011090


	//   ....[197]....
        /*07cc*/ 	.word	0x00011170


	//   ....[198]....
        /*07d0*/ 	.word	0x000111d0


	//   ....[199]....
        /*07d4*/ 	.word	0x000112a0


	//   ....[200]....
        /*07d8*/ 	.word	0x00011300


	//   ....[201]....
        /*07dc*/ 	.word	0x000113d0


	//   ....[202]....
        /*07e0*/ 	.word	0x00011460


	//   ....[203]....
        /*07e4*/ 	.word	0x00011500


	//   ....[204]....
        /*07e8*/ 	.word	0x00011620


	//   ....[205]....
        /*07ec*/ 	.word	0x00011690


	//   ....[206]....
        /*07f0*/ 	.word	0x00011700


	//   ....[207]....
        /*07f4*/ 	.word	0x00011770


	//   ....[208]....
        /*07f8*/ 	.word	0x000117e0


	//   ....[209]....
        /*07fc*/ 	.word	0x00011860


	//   ....[210]....
        /*0800*/ 	.word	0x000118f0


	//   ....[211]....
        /*0804*/ 	.word	0x00011980


	//   ....[212]....
        /*0808*/ 	.word	0x000119f0


	//   ....[213]....
        /*080c*/ 	.word	0x00011a60


	//   ....[214]....
        /*0810*/ 	.word	0x00011ad0


	//   ....[215]....
        /*0814*/ 	.word	0x00011b50


	//   ....[216]....
        /*0818*/ 	.word	0x00011bc0


	//   ....[217]....
        /*081c*/ 	.word	0x00011c60


	//   ....[218]....
        /*0820*/ 	.word	0x00011cf0


	//   ....[219]....
        /*0824*/ 	.word	0x00011e10


	//----- nvinfo : EIATTR_REG_RECONFIG
	.align		4
.L_1182:
        /*0828*/ 	.byte	0x01, 0x54
	.zero		2


	//----- nvinfo : EIATTR_SYSCALL_OFFSETS
	.align		4
        /*082c*/ 	.byte	0x04, 0x46
        /*082e*/ 	.short	(.L_1184 - .L_1183)


	//   ....[0]....
.L_1183:
        /*0830*/ 	.word	0x00001770


	//   ....[1]....
        /*0834*/ 	.word	0x0000a600


	//   ....[2]....
        /*0838*/ 	.word	0x0000a750


	//   ....[3]....
        /*083c*/ 	.word	0x0000a840


	//   ....[4]....
        /*0840*/ 	.word	0x0000b710


	//----- nvinfo : EIATTR_MBARRIER_INSTR_OFFSETS
	.align		4
.L_1184:
        /*0844*/ 	.byte	0x04, 0x39
        /*0846*/ 	.short	(.L_1186 - .L_1185)


	//   ....[0]....
.L_1185:
        /*0848*/ 	.word	0x00000180
        /*084c*/ 	.word	0x000000ff
        /*0850*/ 	.word	0x00022800
        /*0854*/ 	.short	0x0100
        /*0856*/ 	.byte	0x08
	.zero		1


	//   ....[1]....
        /*0858*/ 	.word	0x00000190
        /*085c*/ 	.word	0x000000ff
        /*0860*/ 	.word	0x00022820
        /*0864*/ 	.short	0x0100
        /*0866*/ 	.byte	0x08
	.zero		1


	//   ....[2]....
        /*0868*/ 	.word	0x00000280
        /*086c*/ 	.word	0x000000ff
        /*0870*/ 	.word	0x00022830
        /*0874*/ 	.short	0x0100
        /*0876*/ 	.byte	0x08
	.zero		1


	//   ....[3]....
        /*0878*/ 	.word	0x00000290
        /*087c*/ 	.word	0x000000ff
        /*0880*/ 	.word	0x00022840
        /*0884*/ 	.short	0x0100
        /*0886*/ 	.byte	0x08
	.zero		1


	//   ....[4]....
        /*0888*/ 	.word	0x000002a0
        /*088c*/ 	.word	0x000000ff
        /*0890*/ 	.word	0x00022838
        /*0894*/ 	.short	0x0100
        /*0896*/ 	.byte	0x08
	.zero		1


	//   ....[5]....
        /*0898*/ 	.word	0x000002b0
        /*089c*/ 	.word	0x000000ff
        /*08a0*/ 	.word	0x00022848
        /*08a4*/ 	.short	0x0100
        /*08a6*/ 	.byte	0x08
	.zero		1


	//   ....[6]....
        /*08a8*/ 	.word	0x000003e0
        /*08ac*/ 	.word	0x000000ff
        /*08b0*/ 	.word	0x00022850
        /*08b4*/ 	.short	0x0100
        /*08b6*/ 	.byte	0x08
	.zero		1


	//   ....[7]....
        /*08b8*/ 	.word	0x000003f0
        /*08bc*/ 	.word	0x000000ff
        /*08c0*/ 	.word	0x00022860
        /*08c4*/ 	.short	0x0100
        /*08c6*/ 	.byte	0x08
	.zero		1


	//   ....[8]....
        /*08c8*/ 	.word	0x00000400
        /*08cc*/ 	.word	0x000000ff
        /*08d0*/ 	.word	0x00022858
        /*08d4*/ 	.short	0x0100
        /*08d6*/ 	.byte	0x08
	.zero		1


	//   ....[9]....
        /*08d8*/ 	.word	0x00000410
        /*08dc*/ 	.word	0x000000ff
        /*08e0*/ 	.word	0x00022868
        /*08e4*/ 	.short	0x0100
        /*08e6*/ 	.byte	0x08
	.zero		1


	//   ....[10]....
        /*08e8*/ 	.word	0x00000500
        /*08ec*/ 	.word	0x000000ff
        /*08f0*/ 	.word	0x00022870
        /*08f4*/ 	.short	0x0100
        /*08f6*/ 	.byte	0x06
	.zero		1


	//   ....[11]....
        /*08f8*/ 	.word	0x00000510
        /*08fc*/ 	.word	0x000000ff
        /*0900*/ 	.word	0x00022880
        /*0904*/ 	.short	0x0100
        /*0906*/ 	.byte	0x06
	.zero		1


	//   ....[12]....
        /*0908*/ 	.word	0x00000520
        /*090c*/ 	.word	0x000000ff
        /*0910*/ 	.word	0x00022878
        /*0914*/ 	.short	0x0100
        /*0916*/ 	.byte	0x06
	.zero		1


	//   ....[13]....
        /*0918*/ 	.word	0x00000530
        /*091c*/ 	.word	0x000000ff
        /*0920*/ 	.word	0x00022888
        /*0924*/ 	.short	0x0100
        /*0926*/ 	.byte	0x06
	.zero		1


	//   ....[14]....
        /*0928*/ 	.word	0x00000660
        /*092c*/ 	.word	0x000000ff
        /*0930*/ 	.word	0x00022890
        /*0934*/ 	.short	0x0100
        /*0936*/ 	.byte	0x08
	.zero		1


	//   ....[15]....
        /*0938*/ 	.word	0x00000670
        /*093c*/ 	.word	0x000000ff
        /*0940*/ 	.word	0x000228a0
        /*0944*/ 	.short	0x0100
        /*0946*/ 	.byte	0x08
	.zero		1


	//   ....[16]....
        /*0948*/ 	.word	0x00000680
        /*094c*/ 	.word	0x000000ff
        /*0950*/ 	.word	0x00022898
        /*0954*/ 	.short	0x0100
        /*0956*/ 	.byte	0x08
	.zero		1


	//   ....[17]....
        /*0958*/ 	.word	0x00000690
        /*095c*/ 	.word	0x000000ff
        /*0960*/ 	.word	0x000228a8
        /*0964*/ 	.short	0x0100
        /*0966*/ 	.byte	0x08
	.zero		1


	//   ....[18]....
        /*0968*/ 	.word	0x000007d0
        /*096c*/ 	.word	0x000000ff
        /*0970*/ 	.word	0x000228b0
        /*0974*/ 	.short	0x0100
        /*0976*/ 	.byte	0x08
	.zero		1


	//   ....[19]....
        /*0978*/ 	.word	0x000007e0
        /*097c*/ 	.word	0x000000ff
        /*0980*/ 	.word	0x000228c0
        /*0984*/ 	.short	0x0100
        /*0986*/ 	.byte	0x08
	.zero		1


	//   ....[20]....
        /*0988*/ 	.word	0x000007f0
        /*098c*/ 	.word	0x000000ff
        /*0990*/ 	.word	0x000228b8
        /*0994*/ 	.short	0x0100
        /*0996*/ 	.byte	0x08
	.zero		1


	//   ....[21]....
        /*0998*/ 	.word	0x00000800
        /*099c*/ 	.word	0x000000ff
        /*09a0*/ 	.word	0x000228c8
        /*09a4*/ 	.short	0x0100
        /*09a6*/ 	.byte	0x08
	.zero		1


	//   ....[22]....
        /*09a8*/ 	.word	0x000017e0
        /*09ac*/ 	.word	0x000000ff
        /*09b0*/ 	.word	0x00022800
        /*09b4*/ 	.short	0x010a
        /*09b6*/ 	.byte	0x2d
	.zero		1


	//   ....[23]....
        /*09b8*/ 	.word	0x000018b0
        /*09bc*/ 	.word	0x000000ff
        /*09c0*/ 	.word	0x00022830
        /*09c4*/ 	.short	0x010a
        /*09c6*/ 	.byte	0x16
	.zero		1


	//   ....[24]....
        /*09c8*/ 	.word	0x000018f0
        /*09cc*/ 	.word	0x000000ff
        /*09d0*/ 	.word	0x00022830
        /*09d4*/ 	.short	0x010a
        /*09d6*/ 	.byte	0x16
	.zero		1


	//   ....[25]....
        /*09d8*/ 	.word	0x00002150
        /*09dc*/ 	.word	0x000000ff
        /*09e0*/ 	.word	0x00000000
        /*09e4*/ 	.short	0x0101
        /*09e6*/ 	.byte	0x06
	.zero		1


	//   ....[26]....
        /*09e8*/ 	.word	0x000034e0
        /*09ec*/ 	.word	0x000000ff
        /*09f0*/ 	.word	0x00022850
        /*09f4*/ 	.short	0x010a
        /*09f6*/ 	.byte	0x16
	.zero		1


	//   ....[27]....
        /*09f8*/ 	.word	0x00003520
        /*09fc*/ 	.word	0x000000ff
        /*0a00*/ 	.word	0x00022850
        /*0a04*/ 	.short	0x010a
        /*0a06*/ 	.byte	0x16
	.zero		1


	//   ....[28]....
        /*0a08*/ 	.word	0x00003840
        /*0a0c*/ 	.word	0x000000ff
        /*0a10*/ 	.word	0x00000000
        /*0a14*/ 	.short	0x0101
        /*0a16*/ 	.byte	0x16
	.zero		1


	//   ....[29]....
        /*0a18*/ 	.word	0x000039b0
        /*0a1c*/ 	.word	0x000000ff
        /*0a20*/ 	.word	0x00022830
        /*0a24*/ 	.short	0x010a
        /*0a26*/ 	.byte	0x18
	.zero		1


	//   ....[30]....
        /*0a28*/ 	.word	0x000039f0
        /*0a2c*/ 	.word	0x000000ff
        /*0a30*/ 	.word	0x00022830
        /*0a34*/ 	.short	0x010a
        /*0a36*/ 	.byte	0x18
	.zero		1


	//   ....[31]....
        /*0a38*/ 	.word	0x00003f40
        /*0a3c*/ 	.word	0x000000ff
        /*0a40*/ 	.word	0x00000000
        /*0a44*/ 	.short	0x0101
        /*0a46*/ 	.byte	0x06
	.zero		1


	//   ....[32]....
        /*0a48*/ 	.word	0x00005890
        /*0a4c*/ 	.word	0x000000ff
        /*0a50*/ 	.word	0x00022850
        /*0a54*/ 	.short	0x010a
        /*0a56*/ 	.byte	0x18
	.zero		1


	//   ....[33]....
        /*0a58*/ 	.word	0x000058e0
        /*0a5c*/ 	.word	0x000000ff
        /*0a60*/ 	.word	0x00022850
        /*0a64*/ 	.short	0x010a
        /*0a66*/ 	.byte	0x18
	.zero		1


	//   ....[34]....
        /*0a68*/ 	.word	0x00005bb0
        /*0a6c*/ 	.word	0x000000ff
        /*0a70*/ 	.word	0x00000000
        /*0a74*/ 	.short	0x0101
        /*0a76*/ 	.byte	0x18
	.zero		1


	//   ....[35]....
        /*0a78*/ 	.word	0x00008050
        /*0a7c*/ 	.word	0x00000003
        /*0a80*/ 	.word	0x00000000
        /*0a84*/ 	.short	0x0101
        /*0a86*/ 	.byte	0x3f
	.zero		1


	//   ....[36]....
        /*0a88*/ 	.word	0x0000ad20
        /*0a8c*/ 	.word	0x00000021
        /*0a90*/ 	.word	0x00022840
        /*0a94*/ 	.short	0x010a
        /*0a96*/ 	.byte	0x3f
	.zero		1


	//   ....[37]....
        /*0a98*/ 	.word	0x0000b380
        /*0a9c*/ 	.word	0x00000021
        /*0aa0*/ 	.word	0x00022830
        /*0aa4*/ 	.short	0x0107
        /*0aa6*/ 	.byte	0x3f
	.zero		1


	//   ....[38]....
        /*0aa8*/ 	.word	0x0000b460
        /*0aac*/ 	.word	0x00000021
        /*0ab0*/ 	.word	0x00022830
        /*0ab4*/ 	.short	0x0101
        /*0ab6*/ 	.byte	0x3f
	.zero		1


	//   ....[39]....
        /*0ab8*/ 	.word	0x0000bfe0
        /*0abc*/ 	.word	0x00000016
        /*0ac0*/ 	.word	0x00022800
        /*0ac4*/ 	.short	0x0107
        /*0ac6*/ 	.byte	0x3f
	.zero		1


	//   ....[40]....
        /*0ac8*/ 	.word	0x0000c0d0
        /*0acc*/ 	.word	0x00000016
        /*0ad0*/ 	.word	0x00022800
        /*0ad4*/ 	.short	0x0101
        /*0ad6*/ 	.byte	0x3f
	.zero		1


	//   ....[41]....
        /*0ad8*/ 	.word	0x0000c0f0
        /*0adc*/ 	.word	0x00000016
        /*0ae0*/ 	.word	0x00022820
        /*0ae4*/ 	.short	0x010a
        /*0ae6*/ 	.byte	0x3f
	.zero		1


	//   ....[42]....
        /*0ae8*/ 	.word	0x0000c180
        /*0aec*/ 	.word	0x00000021
        /*0af0*/ 	.word	0x00022860
        /*0af4*/ 	.short	0x010a
        /*0af6*/ 	.byte	0x3f
	.zero		1


	//   ....[43]....
        /*0af8*/ 	.word	0x0000c880
        /*0afc*/ 	.word	0x00000021
        /*0b00*/ 	.word	0x00022850
        /*0b04*/ 	.short	0x0107
        /*0b06*/ 	.byte	0x3f
	.zero		1


	//   ....[44]....
        /*0b08*/ 	.word	0x0000c950
        /*0b0c*/ 	.word	0x00000021
        /*0b10*/ 	.word	0x00022850
        /*0b14*/ 	.short	0x0101
        /*0b16*/ 	.byte	0x3f
	.zero		1


	//   ....[45]....
        /*0b18*/ 	.word	0x0000cc90
        /*0b1c*/ 	.word	0x0000000a
        /*0b20*/ 	.word	0x00022840
        /*0b24*/ 	.short	0x010a
        /*0b26*/ 	.byte	0x3f
	.zero		1


	//   ....[46]....
        /*0b28*/ 	.word	0x0000d060
        /*0b2c*/ 	.word	0x0000000a
        /*0b30*/ 	.word	0x00022830
        /*0b34*/ 	.short	0x0107
        /*0b36*/ 	.byte	0x3f
	.zero		1


	//   ....[47]....
        /*0b38*/ 	.word	0x0000d120
        /*0b3c*/ 	.word	0x0000000a
        /*0b40*/ 	.word	0x00022830
        /*0b44*/ 	.short	0x0101
        /*0b46*/ 	.byte	0x3f
	.zero		1


	//   ....[48]....
        /*0b48*/ 	.word	0x0000d150
        /*0b4c*/ 	.word	0x0000000a
        /*0b50*/ 	.word	0x00022860
        /*0b54*/ 	.short	0x010a
        /*0b56*/ 	.byte	0x3f
	.zero		1


	//   ....[49]....
        /*0b58*/ 	.word	0x0000d670
        /*0b5c*/ 	.word	0x0000000a
        /*0b60*/ 	.word	0x00022850
        /*0b64*/ 	.short	0x0107
        /*0b66*/ 	.byte	0x3f
	.zero		1


	//   ....[50]....
        /*0b68*/ 	.word	0x0000d730
        /*0b6c*/ 	.word	0x0000000a
        /*0b70*/ 	.word	0x00022850
        /*0b74*/ 	.short	0x0101
        /*0b76*/ 	.byte	0x3f
	.zero		1


	//   ....[51]....
        /*0b78*/ 	.word	0x0000e370
        /*0b7c*/ 	.word	0x00000007
        /*0b80*/ 	.word	0x00022820
        /*0b84*/ 	.short	0x010a
        /*0b86*/ 	.byte	0x3f
	.zero		1


	//   ....[52]....
        /*0b88*/ 	.word	0x0000e4f0
        /*0b8c*/ 	.word	0x00000005
        /*0b90*/ 	.word	0x00022840
        /*0b94*/ 	.short	0x010a
        /*0b96*/ 	.byte	0x3f
	.zero		1


	//   ....[53]....
        /*0b98*/ 	.word	0x0000e590
        /*0b9c*/ 	.word	0x00000003
        /*0ba0*/ 	.word	0x00022840
        /*0ba4*/ 	.short	0x010a
        /*0ba6*/ 	.byte	0x3f
	.zero		1


	//   ....[54]....
        /*0ba8*/ 	.word	0x0000e5d0
        /*0bac*/ 	.word	0x00000005
        /*0bb0*/ 	.word	0x00022860
        /*0bb4*/ 	.short	0x010a
        /*0bb6*/ 	.byte	0x3f
	.zero		1


	//   ....[55]....
        /*0bb8*/ 	.word	0x0000e610
        /*0bbc*/ 	.word	0x00000003
        /*0bc0*/ 	.word	0x00022860
        /*0bc4*/ 	.short	0x010a
        /*0bc6*/ 	.byte	0x3f
	.zero		1


	//   ....[56]....
        /*0bc8*/ 	.word	0x0000e680
        /*0bcc*/ 	.word	0x00000003
        /*0bd0*/ 	.word	0x00022800
        /*0bd4*/ 	.short	0x010a
        /*0bd6*/ 	.byte	0x3f
	.zero		1


	//   ....[57]....
        /*0bd8*/ 	.word	0x0000e6e0
        /*0bdc*/ 	.word	0x00000003
        /*0be0*/ 	.word	0x00022830
        /*0be4*/ 	.short	0x010a
        /*0be6*/ 	.byte	0x3f
	.zero		1


	//   ....[58]....
        /*0be8*/ 	.word	0x0000e740
        /*0bec*/ 	.word	0x00000009
        /*0bf0*/ 	.word	0x00022850
        /*0bf4*/ 	.short	0x010a
        /*0bf6*/ 	.byte	0x3f
	.zero		1


	//   ....[59]....
        /*0bf8*/ 	.word	0x0000e7a0
        /*0bfc*/ 	.word	0x00000000
        /*0c00*/ 	.word	0x00022830
        /*0c04*/ 	.short	0x010a
        /*0c06*/ 	.byte	0x3f
	.zero		1


	//   ....[60]....
        /*0c08*/ 	.word	0x0000e800
        /*0c0c*/ 	.word	0x0000000a
        /*0c10*/ 	.word	0x00022850
        /*0c14*/ 	.short	0x010a
        /*0c16*/ 	.byte	0x3f
	.zero		1


	//   ....[61]....
        /*0c18*/ 	.word	0x0000e910
        /*0c1c*/ 	.word	0x00000021
        /*0c20*/ 	.word	0x00022840
        /*0c24*/ 	.short	0x010a
        /*0c26*/ 	.byte	0x3f
	.zero		1


	//   ....[62]....
        /*0c28*/ 	.word	0x0000fbf0
        /*0c2c*/ 	.word	0x00000016
        /*0c30*/ 	.word	0x00022820
        /*0c34*/ 	.short	0x010a
        /*0c36*/ 	.byte	0x3f
	.zero		1


	//   ....[63]....
        /*0c38*/ 	.word	0x0000fc40
        /*0c3c*/ 	.word	0x00000021
        /*0c40*/ 	.word	0x00022860
        /*0c44*/ 	.short	0x010a
        /*0c46*/ 	.byte	0x3f
	.zero		1


	//   ....[64]....
        /*0c48*/ 	.word	0x000105b0
        /*0c4c*/ 	.word	0x0000000a
        /*0c50*/ 	.word	0x00022840
        /*0c54*/ 	.short	0x010a
        /*0c56*/ 	.byte	0x3f
	.zero		1


	//   ....[65]....
        /*0c58*/ 	.word	0x00010c80
        /*0c5c*/ 	.word	0x0000000a
        /*0c60*/ 	.word	0x00022860
        /*0c64*/ 	.short	0x010a
        /*0c66*/ 	.byte	0x3f
	.zero		1


	//   ....[66]....
        /*0c68*/ 	.word	0x00011d30
        /*0c6c*/ 	.word	0x00000007
        /*0c70*/ 	.word	0x00022820
        /*0c74*/ 	.short	0x010a
        /*0c76*/ 	.byte	0x3f
	.zero		1


	//   ....[67]....
        /*0c78*/ 	.word	0x00011ed0
        /*0c7c*/ 	.word	0x00000005
        /*0c80*/ 	.word	0x00022840
        /*0c84*/ 	.short	0x010a
        /*0c86*/ 	.byte	0x3f
	.zero		1


	//   ....[68]....
        /*0c88*/ 	.word	0x00011f20
        /*0c8c*/ 	.word	0x00000003
        /*0c90*/ 	.word	0x00022840
        /*0c94*/ 	.short	0x010a
        /*0c96*/ 	.byte	0x3f
	.zero		1


	//   ....[69]....
        /*0c98*/ 	.word	0x00011f70
        /*0c9c*/ 	.word	0x00000005
        /*0ca0*/ 	.word	0x00022860
        /*0ca4*/ 	.short	0x010a
        /*0ca6*/ 	.byte	0x3f
	.zero		1


	//----- nvinfo : EIATTR_NUM_MBARRIERS
	.align		4
.L_1186:
        /*0ca8*/ 	.byte	0x03, 0x38
        /*0caa*/ 	.short	0x0016


	//----- nvinfo : EIATTR_EXIT_INSTR_OFFSETS
	.align		4
        /*0cac*/ 	.byte	0x04, 0x1c
        /*0cae*/ 	.short	(.L_1188 - .L_1187)


	//   ....[0]....
.L_1187:
        /*0cb0*/ 	.word	0x000009b0


	//   ....[1]....
        /*0cb4*/ 	.word	0x00009410


	//   ....[2]....
        /*0cb8*/ 	.word	0x0000e660


	//----- nvinfo : EIATTR_MAX_THREADS
	.align		4
.L_1188:
        /*0cbc*/ 	.byte	0x04, 0x05
        /*0cbe*/ 	.short	(.L_1190 - .L_1189)
.L_1189:
        /*0cc0*/ 	.word	0x00000180
        /*0cc4*/ 	.word	0x00000001
        /*0cc8*/ 	.word	0x00000001


	//----- nvinfo : EIATTR_CRS_STACK_SIZE
	.align		4
.L_1190:
        /*0ccc*/ 	.byte	0x04, 0x1e
        /*0cce*/ 	.short	(.L_1192 - .L_1191)
.L_1191:
        /*0cd0*/ 	.word	0x00000000


	//----- nvinfo : EIATTR_CBANK_PARAM_SIZE
	.align		4
.L_1192:
        /*0cd4*/ 	.byte	0x03, 0x19
        /*0cd6*/ 	.short	0x0af0


	//----- nvinfo : EIATTR_PARAM_CBANK
	.align		4
        /*0cd8*/ 	.byte	0x04, 0x0a
        /*0cda*/ 	.short	(.L_1194 - .L_1193)
	.align		4
.L_1193:
        /*0cdc*/ 	.word	index@(.nv.constant0._ZN7cutlass13device_kernelIN5flash11enable_sm90INS1_16FlashAttnFwdSm90INS1_25CollectiveMainloopFwdSm90ILi2EN4cute5tupleIJNS5_1CILi1EEES8_S8_EEENS6_IJNS7_ILi128EEENS7_ILi96EEENS7_ILi64EEEEEELi256ENS_6half_tEfNS_4arch4Sm90ELb0ELb0ELb1ELb1ELb1ELb0ELb0ELb1ELb0ELb1ELb0ELb0EEENS1_21CollectiveEpilogueFwdINS6_IJSA_NS7_ILi256EEESB_EEES9_SE_SG_Li256ELb1ELb1ELb0ELb0EEENS1_36VarlenDynamicPersistentTileSchedulerILi128ELi96ELi256ELi128ELb0ELb1ELb1ELb0ELb1ELb1EEEEEEEEEvNT_6ParamsE)
        /*0ce0*/ 	.short	0x0210
        /*0ce2*/ 	.short	0x0af0


	//----- nvinfo : EIATTR_SW_WAR
	.align		4
.L_1194:
        /*0ce4*/ 	.byte	0x04, 0x36
        /*0ce6*/ 	.short	(.L_1196 - .L_1195)
.L_1195:
        /*0ce8*/ 	.word	0x00000008
.L_1196:


//--------------------- .nv.info._ZN7cutlass13device_kernelIN5flash11enable_sm90INS1_16FlashAttnFwdSm90INS1_25CollectiveMainloopFwdSm90ILi2EN4cute5tupleIJNS5_1CILi1EEES8_S8_EEENS6_IJNS7_ILi128EEENS7_ILi96EEENS7_ILi64EEEEEELi256ENS_6half_tEfNS_4arch4Sm90ELb0ELb0ELb1ELb1ELb1ELb1ELb0ELb1ELb0ELb1ELb0ELb0EEENS1_21CollectiveEpilogueFwdINS6_IJSA_NS7_ILi256EEESB_EEES9_SE_SG_Li256ELb1ELb1ELb0ELb0EEENS1_36VarlenDynamicPersistentTileSchedulerILi128ELi96ELi256ELi128ELb0ELb1ELb1ELb0ELb1ELb1EEEEEEEEEvNT_6ParamsE --------------------------
	.section	.nv.info._ZN7cutlass13device_kernelIN5flash11enable_sm90INS1_16FlashAttnFwdSm90INS1_25CollectiveMainloopFwdSm90ILi2EN4cute5tupleIJNS5_1CILi1EEES8_S8_EEENS6_IJNS7_ILi128EEENS7_ILi96EEENS7_ILi64EEEEEELi256ENS_6half_tEfNS_4arch4Sm90ELb0ELb0ELb1ELb1ELb1ELb1ELb0ELb1ELb0ELb1ELb0ELb0EEENS1_21CollectiveEpilogueFwdINS6_IJSA_NS7_ILi256EEESB_EEES9_SE_SG_Li256ELb1ELb1ELb0ELb0EEENS1_36VarlenDynamicPersistentTileSchedulerILi128ELi96ELi256ELi128ELb0ELb1ELb1ELb0ELb1ELb1EEEEEEEEEvNT_6ParamsE,"",@"SHT_CUDA_INFO"
	.sectionflags	@""
	.align	4


	//----- nvinfo : EIATTR_CUDA_API_VERSION
	.align		4
        /*0000*/ 	.byte	0x04, 0x37
        /*0002*/ 	.short	(.L_1198 - .L_1197)
.L_1197:
        /*0004*/ 	.word	0x00000082


	//----- nvinfo : EIATTR_KPARAM_INFO
	.align		4
.L_1198:
        /*0008*/ 	.byte	0x04, 0x17
        /*000a*/ 	.short	(.L_1200 - .L_1199)
.L_1199:
        /*000c*/ 	.word	0x00000000
        /*0010*/ 	.short	0x0000
        /*0012*/ 	.short	0x0070
        /*0014*/ 	.byte	0x00, 0xf0, 0x01, 0x2a


	//----- nvinfo : EIATTR_SPARSE_MMA_MASK
	.align		4
.L_1200:
        /*0018*/ 	.byte	0x03, 0x50
        /*001a*/ 	.short	0x0000


	//----- nvinfo : EIATTR_MAXREG_COUNT
	.align		4
        /*001c*/ 	.byte	0x03, 0x1b
        /*001e*/ 	.short	0x00a8


	//----- nvinfo : EIATTR_NUM_BARRIERS
	.align		4
        /*0020*/ 	.byte	0x02, 0x4c
        /*0022*/ 	.byte	0x10
	.zero		1


	//----- nvinfo : EIATTR_EXTERNS
	.align		4
        /*0024*/ 	.byte	0x04, 0x0f
        /*0026*/ 	.short	(.L_1202 - .L_1201)


	//   ....[0]....
	.align		4
.L_1201:
        /*0028*/ 	.word	index@(__assertfail)


	//----- nvinfo : EIATTR_ANNOTATIONS
	.align		4
.L_1202:
        /*002c*/ 	.byte	0x04, 0x55
        /*002e*/ 	.short	(.L_1204 - .L_1203)


	//   ....[0]....
.L_1203:
        /* <DEDUP_REMOVED lines=50> */


	//----- nvinfo : EIATTR_MERCURY_ISA_VERSION
	.align		4
.L_1204:
        /*0338*/ 	.byte	0x03, 0x5f
        /*033a*/ 	.short	0x0101


	//----- nvinfo : EIATTR_UNUSED_LOAD_BYTE_OFFSET
	.align		4
        /*033c*/ 	.byte	0x04, 0x44
        /*033e*/ 	.short	(.L_1206 - .L_1205)


	//   ....[0]....
.L_1205:
        /*0340*/ 	.word	0x00000a40
        /*0344*/ 	.word	0x0000fff0


	//   ....[1]....
        /*0348*/ 	.word	0x0000d9b0
        /*034c*/ 	.word	0x0000fff0


	//----- nvinfo : EIATTR_INT_WARP_WIDE_INSTR_OFFSETS
	.align		4
.L_1206:
        /*0350*/ 	.byte	0x04, 0x31
        /*0352*/ 	.short	(.L_1208 - .L_1207)


	//   ....[0]....
.L_1207:
        /*0354*/ 	.word	0x00000120


	//   ....[1]....
        /*0358*/ 	.word	0x000001c0


	//   ....[2]....
        /*035c*/ 	.word	0x00000230


	//   ....[3]....
        /*0360*/ 	.word	0x00012fb0


	//   ....[4]....
        /*0364*/ 	.word	0x00013040


	//   ....[5]....
        /*0368*/ 	.word	0x00016450


	//   ....[6]....
        /*036c*/ 	.word	0x000164e0


	//----- nvinfo : EIATTR_COOP_GROUP_MASK_REGIDS
	.align		4
.L_1208:
        /*0370*/ 	.byte	0x04, 0x29
        /*0372*/ 	.short	(.L_1210 - .L_1209)


	//   ....[0]....
.L_1209:
        /*0374*/ 	.word	0xffffffff


	//   ....[1]....
        /*0378*/ 	.word	0xffffffff


	//   ....[2]....
        /*037c*/ 	.word	0xffffffff


	//   ....[3]....
        /*0380*/ 	.word	0xffffffff


	//   ....[4]....
        /*0384*/ 	.word	0xffffffff


	//   ....[5]....
        /*0388*/ 	.word	0xffffffff


	//   ....[6]....
        /*038c*/ 	.word	0xffffffff


	//   ....[7]....
        /*0390*/ 	.word	0xffffffff


	//   ....[8]....
        /*0394*/ 	.word	0xffffffff


	//   ....[9]....
        /*0398*/ 	.word	0xffffffff


	//   ....[10]....
        /*039c*/ 	.word	0xffffffff


	//   ....[11]....
        /*03a0*/ 	.word	0xffffffff


	//   ....[12]....
        /*03a4*/ 	.word	0xffffffff


	//   ....[13]....
        /*03a8*/ 	.word	0xffffffff


	//   ....[14]....
        /*03ac*/ 	.word	0xffffffff


	//   ....[15]....
        /*03b0*/ 	.word	0xffffffff


	//   ....[16]....
        /*03b4*/ 	.word	0xffffffff


	//   ....[17]....
        /*03b8*/ 	.word	0xffffffff


	//   ....[18]....
        /*03bc*/ 	.word	0xffffffff


	//   ....[19]....
        /*03c0*/ 	.word	0xffffffff


	//   ....[20]....
        /*03c4*/ 	.word	0xffffffff


	//   ....[21]....
        /*03c8*/ 	.word	0xffffffff


	//   ....[22]....
        /*03cc*/ 	.word	0xffffffff


	//   ....[23]....
        /*03d0*/ 	.word	0xffffffff


	//   ....[24]....
        /*03d4*/ 	.word	0xffffffff


	//   ....[25]....
        /*03d8*/ 	.word	0xffffffff


	//   ....[26]....
        /*03dc*/ 	.word	0xffffffff


	//   ....[27]....
        /*03e0*/ 	.word	0xffffffff


	//   ....[28]....
        /*03e4*/ 	.word	0xffffffff


	//   ....[29]....
        /*03e8*/ 	.word	0xffffffff


	//   ....[30]....
        /*03ec*/ 	.word	0xffffffff


	//   ....[31]....
        /*03f0*/ 	.word	0xffffffff


	//   ....[32]....
        /*03f4*/ 	.word	0xffffffff


	//   ....[33]....
        /*03f8*/ 	.word	0xffffffff


	//   ....[34]....
        /*03fc*/ 	.word	0xffffffff


	//   ....[35]....
        /*0400*/ 	.word	0xffffffff


	//   ....[36]....
        /*0404*/ 	.word	0xffffffff


	//   ....[37]....
        /*0408*/ 	.word	0xffffffff


	//   ....[38]....
        /*040c*/ 	.word	0xffffffff


	//   ....[39]....
        /*0410*/ 	.word	0xffffffff


	//   ....[40]....
        /*0414*/ 	.word	0xffffffff


	//   ....[41]....
        /*0418*/ 	.word	0xffffffff


	//   ....[42]....
        /*041c*/ 	.word	0xffffffff


	//   ....[43]....
        /*0420*/ 	.word	0xffffffff


	//   ....[44]....
        /*0424*/ 	.word	0xffffffff


	//   ....[45]....
        /*0428*/ 	.word	0xffffffff


	//   ....[46]....
        /*042c*/ 	.word	0xffffffff


	//   ....[47]....
        /*0430*/ 	.word	0xffffffff


	//   ....[48]....
        /*0434*/ 	.word	0xffffffff


	//   ....[49]....
        /*0438*/ 	.word	0xffffffff


	//   ....[50]....
        /*043c*/ 	.word	0xffffffff


	//   ....[51]....
        /*0440*/ 	.word	0xffffffff


	//   ....[52]....
        /*0444*/ 	.word	0xffffffff


	//   ....[53]....
        /*0448*/ 	.word	0xffffffff


	//   ....[54]....
        /*044c*/ 	.word	0xffffffff


	//   ....[55]....
        /*0450*/ 	.word	0xffffffff


	//   ....[56]....
        /*0454*/ 	.word	0xffffffff


	//   ....[57]....
        /*0458*/ 	.word	0xffffffff


	//   ....[58]....
        /*045c*/ 	.word	0xffffffff


	//   ....[59]....
        /*0460*/ 	.word	0xffffffff


	//   ....[60]....
        /*0464*/ 	.word	0xffffffff


	//   ....[61]....
        /*0468*/ 	.word	0xffffffff


	//   ....[62]....
        /*046c*/ 	.word	0xffffffff


	//   ....[63]....
        /*0470*/ 	.word	0xffffffff


	//   ....[64]....
        /*0474*/ 	.word	0xffffffff


	//   ....[65]....
        /*0478*/ 	.word	0xffffffff


	//   ....[66]....
        /*047c*/ 	.word	0xffffffff


	//   ....[67]....
        /*0480*/ 	.word	0xffffffff


	//   ....[68]....
        /*0484*/ 	.word	0xffffffff


	//   ....[69]....
        /*0488*/ 	.word	0xffffffff


	//   ....[70]....
        /*048c*/ 	.word	0xffffffff


	//   ....[71]....
        /*0490*/ 	.word	0xffffffff


	//   ....[72]....
        /*0494*/ 	.word	0xffffffff


	//   ....[73]....
        /*0498*/ 	.word	0xffffffff


	//   ....[74]....
        /*049c*/ 	.word	0xffffffff


	//   ....[75]....
        /*04a0*/ 	.word	0xffffffff


	//   ....[76]....
        /*04a4*/ 	.word	0xffffffff


	//   ....[77]....
        /*04a8*/ 	.word	0xffffffff


	//   ....[78]....
        /*04ac*/ 	.word	0xffffffff


	//   ....[79]....
        /*04b0*/ 	.word	0xffffffff


	//   ....[80]....
        /*04b4*/ 	.word	0xffffffff


	//   ....[81]....
        /*04b8*/ 	.word	0xffffffff


	//   ....[82]....
        /*04bc*/ 	.word	0xffffffff


	//   ....[83]....
        /*04c0*/ 	.word	0xffffffff


	//   ....[84]....
        /*04c4*/ 	.word	0xffffffff


	//   ....[85]....
        /*04c8*/ 	.word	0xffffffff


	//   ....[86]....
        /*04cc*/ 	.word	0xffffffff


	//   ....[87]....
        /*04d0*/ 	.word	0xffffffff


	//   ....[88]....
        /*04d4*/ 	.word	0xffffffff


	//   ....[89]....
        /*04d8*/ 	.word	0xffffffff


	//   ....[90]....
        /*04dc*/ 	.word	0xffffffff


	//   ....[91]....
        /*04e0*/ 	.word	0xffffffff


	//   ....[92]....
        /*04e4*/ 	.word	0xffffffff


	//   ....[93]....
        /*04e8*/ 	.word	0xffffffff


	//   ....[94]....
        /*04ec*/ 	.word	0xffffffff


	//   ....[95]....
        /*04f0*/ 	.word	0xffffffff


	//   ....[96]....
        /*04f4*/ 	.word	0xffffffff


	//   ....[97]....
        /*04f8*/ 	.word	0xffffffff


	//   ....[98]....
        /*04fc*/ 	.word	0xffffffff


	//   ....[99]....
        /*0500*/ 	.word	0xffffffff


	//   ....[100]....
        /*0504*/ 	.word	0xffffffff


	//   ....[101]....
        /*0508*/ 	.word	0xffffffff


	//   ....[102]....
        /*050c*/ 	.word	0xffffffff


	//   ....[103]....
        /*0510*/ 	.word	0xffffffff


	//   ....[104]....
        /*0514*/ 	.word	0xffffffff


	//   ....[105]....
        /*0518*/ 	.word	0xffffffff


	//   ....[106]....
        /*051c*/ 	.word	0xffffffff


	//   ....[107]....
        /*0520*/ 	.word	0xffffffff


	//   ....[108]....
        /*0524*/ 	.word	0xffffffff


	//   ....[109]....
        /*0528*/ 	.word	0xffffffff


	//   ....[110]....
        /*052c*/ 	.word	0xffffffff


	//   ....[111]....
        /*0530*/ 	.word	0xffffffff


	//   ....[112]....
        /*0534*/ 	.word	0xffffffff


	//   ....[113]....
        /*0538*/ 	.word	0xffffffff


	//   ....[114]....
        /*053c*/ 	.word	0xffffffff


	//   ....[115]....
        /*0540*/ 	.word	0xffffffff


	//   ....[116]....
        /*0544*/ 	.word	0xffffffff


	//   ....[117]....
        /*0548*/ 	.word	0xffffffff


	//   ....[118]....
        /*054c*/ 	.word	0xffffffff


	//   ....[119]....
        /*0550*/ 	.word	0xffffffff


	//   ....[120]....
        /*0554*/ 	.word	0xffffffff


	//   ....[121]....
        /*0558*/ 	.word	0xffffffff


	//   ....[122]....
        /*055c*/ 	.word	0xffffffff


	//   ....[123]....
        /*0560*/ 	.word	0xffffffff


	//   ....[124]....
        /*0564*/ 	.word	0xffffffff


	//   ....[125]....
        /*0568*/ 	.word	0xffffffff


	//   ....[126]....
        /*056c*/ 	.word	0xffffffff


	//   ....[127]....
        /*0570*/ 	.word	0xffffffff


	//   ....[128]....
        /*0574*/ 	.word	0xffffffff


	//   ....[129]....
        /*0578*/ 	.word	0xffffffff


	//   ....[130]....
        /*057c*/ 	.word	0xffffffff


	//   ....[131]....
        /*0580*/ 	.word	0xffffffff


	//   ....[132]....
        /*0584*/ 	.word	0xffffffff


	//   ....[133]....
        /*0588*/ 	.word	0xffffffff


	//   ....[134]....
        /*058c*/ 	.word	0xffffffff


	//   ....[135]....
        /*0590*/ 	.word	0xffffffff


	//   ....[136]....
        /*0594*/ 	.word	0xffffffff


	//   ....[137]....
        /*0598*/ 	.word	0xffffffff


	//   ....[138]....
        /*059c*/ 	.word	0xffffffff


	//   ....[139]....
        /*05a0*/ 	.word	0xffffffff


	//   ....[140]....
        /*05a4*/ 	.word	0xffffffff


	//   ....[141]....
        /*05a8*/ 	.word	0xffffffff


	//   ....[142]....
        /*05ac*/ 	.word	0xffffffff


	//   ....[143]....
        /*05b0*/ 	.word	0xffffffff


	//   ....[144]....
        /*05b4*/ 	.word	0xffffffff


	//   ....[145]....
        /*05b8*/ 	.word	0xffffffff


	//   ....[146]....
        /*05bc*/ 	.word	0xffffffff


	//   ....[147]....
        /*05c0*/ 	.word	0xffffffff


	//   ....[148]....
        /*05c4*/ 	.word	0xffffffff


	//   ....[149]....
        /*05c8*/ 	.word	0xffffffff


	//   ....[150]....
        /*05cc*/ 	.word	0xffffffff


	//   ....[151]....
        /*05d0*/ 	.word	0xffffffff


	//   ....[152]....
        /*05d4*/ 	.word	0xffffffff


	//   ....[153]....
        /*05d8*/ 	.word	0xffffffff


	//   ....[154]....
        /*05dc*/ 	.word	0xffffffff


	//   ....[155]....
        /*05e0*/ 	.word	0xffffffff


	//   ....[156]....
        /*05e4*/ 	.word	0xffffffff


	//   ....[157]....
        /*05e8*/ 	.word	0xffffffff


	//   ....[158]....
        /*05ec*/ 	.word	0xffffffff


	//   ....[159]....
        /*05f0*/ 	.word	0xffffffff


	//   ....[160]....
        /*05f4*/ 	.word	0xffffffff


	//   ....[161]....
        /*05f8*/ 	.word	0xffffffff


	//   ....[162]....
        /*05fc*/ 	.word	0xffffffff


	//   ....[163]....
        /*0600*/ 	.word	0x0500000f


	//   ....[164]....
        /*0604*/ 	.word	0x0500000f


	//   ....[165]....
        /*0608*/ 	.word	0x0500000f


	//   ....[166]....
        /*060c*/ 	.word	0x0500000f


	//   ....[167]....
        /*0610*/ 	.word	0x0500000f


	//   ....[168]....
        /*0614*/ 	.word	0x0500000f


	//   ....[169]....
        /*0618*/ 	.word	0x0500000f


	//   ....[170]....
        /*061c*/ 	.word	0x0500000f


	//   ....[171]....
        /*0620*/ 	.word	0x0500000f


	//   ....[172]....
        /*0624*/ 	.word	0x0500000f


	//   ....[173]....
        /*0628*/ 	.word	0x0500000f


	//   ....[174]....
        /*062c*/ 	.word	0x0500000f


	//   ....[175]....
        /*0630*/ 	.word	0x0500000f


	//   ....[176]....
        /*0634*/ 	.word	0x0500000f


	//   ....[177]....
        /*0638*/ 	.word	0x0500000f


	//   ....[178]....
        /*063c*/ 	.word	0x0500000f


	//   ....[179]....
        /*0640*/ 	.word	0x0500000f


	//   ....[180]....
        /*0644*/ 	.word	0x0500000f


	//   ....[181]....
        /*0648*/ 	.word	0x0500000f


	//   ....[182]....
        /*064c*/ 	.word	0x0500000f


	//   ....[183]....
        /*0650*/ 	.word	0x0500000f


	//   ....[184]....
        /*0654*/ 	.word	0x0500000f


	//   ....[185]....
        /*0658*/ 	.word	0x0500000f


	//   ....[186]....
        /*065c*/ 	.word	0x0500000f


	//   ....[187]....
        /*0660*/ 	.word	0x0500000f


	//   ....[188]....
        /*0664*/ 	.word	0x0500000f


	//   ....[189]....
        /*0668*/ 	.word	0x0500000f


	//   ....[190]....
        /*066c*/ 	.word	0x0500000f


	//   ....[191]....
        /*0670*/ 	.word	0x0500000f


	//   ....[192]....
        /*0674*/ 	.word	0x0500000f


	//   ....[193]....
        /*0678*/ 	.word	0x0500000f


	//   ....[194]....
        /*067c*/ 	.word	0x0500000f


	//   ....[195]....
        /*0680*/ 	.word	0x0500000f


	//   ....[196]....
        /*0684*/ 	.word	0x0500000f


	//   ....[197]....
        /*0688*/ 	.word	0x0500000f


	//   ....[198]....
        /*068c*/ 	.word	0x0500000f


	//   ....[199]....
        /*0690*/ 	.word	0x0500000f


	//   ....[200]....
        /*0694*/ 	.word	0x0500000f


	//   ....[201]....
        /*0698*/ 	.word	0x0500000f


	//   ....[202]....
        /*069c*/ 	.word	0x0500000f


	//   ....[203]....
        /*06a0*/ 	.word	0x0500000f


	//   ....[204]....
        /*06a4*/ 	.word	0x0500000f


	//   ....[205]....
        /*06a8*/ 	.word	0x0500000f


	//   ....[206]....
        /*06ac*/ 	.word	0x0500000f


	//   ....[207]....
        /*06b0*/ 	.word	0x0500000f


	//   ....[208]....
        /*06b4*/ 	.word	0x0500000f


	//   ....[209]....
        /*06b8*/ 	.word	0x0500000f


	//   ....[210]....
        /*06bc*/ 	.word	0x0500000f


	//   ....[211]....
        /*06c0*/ 	.word	0x0500000f


	//   ....[212]....
        /*06c4*/ 	.word	0x0500000f


	//   ....[213]....
        /*06c8*/ 	.word	0x0500000f


	//   ....[214]....
        /*06cc*/ 	.word	0x0500000f


	//   ....[215]....
        /*06d0*/ 	.word	0x0500000f


	//   ....[216]....
        /*06d4*/ 	.word	0x0500000f


	//   ....[217]....
        /*06d8*/ 	.word	0x0500000f


	//   ....[218]....
        /*06dc*/ 	.word	0x0500000f


	//   ....[219]....
        /*06e0*/ 	.word	0x0500000f


	//   ....[220]....
        /*06e4*/ 	.word	0x0500000f


	//   ....[221]....
        /*06e8*/ 	.word	0x0500000f


	//   ....[222]....
        /*06ec*/ 	.word	0x0500000f


	//   ....[223]....
        /*06f0*/ 	.word	0x0500000f


	//   ....[224]....
        /*06f4*/ 	.word	0x0500000f


	//   ....[225]....
        /*06f8*/ 	.word	0x0500000f


	//   ....[226]....
        /*06fc*/ 	.word	0x0500000f


	//   ....[227]....
        /*0700*/ 	.word	0x0500000f


	//   ....[228]....
        /*0704*/ 	.word	0x0500000f


	//   ....[229]....
        /*0708*/ 	.word	0x0500000f


	//   ....[230]....
        /*070c*/ 	.word	0x0500000f


	//   ....[231]....
        /*0710*/ 	.word	0x0500000f


	//   ....[232]....
        /*0714*/ 	.word	0x0500000f


	//   ....[233]....
        /*0718*/ 	.word	0x0500000f


	//   ....[234]....
        /*071c*/ 	.word	0x0500000f


	//   ....[235]....
        /*0720*/ 	.word	0x0500000f


	//   ....[236]....
        /*0724*/ 	.word	0x0500000f


	//   ....[237]....
        /*0728*/ 	.word	0x0500000f


	//   ....[238]....
        /*072c*/ 	.word	0x0500000f


	//   ....[239]....
        /*0730*/ 	.word	0x0500000f


	//   ....[240]....
        /*0734*/ 	.word	0x0500000f


	//   ....[241]....
        /*0738*/ 	.word	0x0500000f


	//   ....[242]....
        /*073c*/ 	.word	0x0500000f


	//   ....[243]....
        /*0740*/ 	.word	0x0500000f


	//   ....[244]....
        /*0744*/ 	.word	0x0500000f


	//   ....[245]....
        /*0748*/ 	.word	0x0500000f


	//   ....[246]....
        /*074c*/ 	.word	0x0500000f


	//   ....[247]....
        /*0750*/ 	.word	0x0500000f


	//   ....[248]....
        /*0754*/ 	.word	0x0500000f


	//   ....[249]....
        /*0758*/ 	.word	0x0500000f


	//   ....[250]....
        /*075c*/ 	.word	0x0500000f


	//   ....[251]....
        /*0760*/ 	.word	0x0500000f


	//   ....[252]....
        /*0764*/ 	.word	0x0500000f


	//   ....[253]....
        /*0768*/ 	.word	0x0500000f


	//   ....[254]....
        /*076c*/ 	.word	0x0500000f


	//   ....[255]....
        /*0770*/ 	.word	0x0500000f


	//   ....[0]....
        /*0774*/ 	.word	0x0500000f


	//   ....[1]....
        /*0778*/ 	.word	0x0500000f


	//   ....[2]....
        /*077c*/ 	.word	0x0500000f


	//   ....[3]....
        /*0780*/ 	.word	0x0500000f


	//   ....[4]....
        /*0784*/ 	.word	0x0500000f


	//   ....[5]....
        /*0788*/ 	.word	0x0500000f


	//   ....[6]....
        /*078c*/ 	.word	0x0500000f


	//   ....[7]....
        /*0790*/ 	.word	0x0500000f


	//   ....[8]....
        /*0794*/ 	.word	0x0500000f


	//   ....[9]....
        /*0798*/ 	.word	0x0500000f


	//   ....[10]....
        /*079c*/ 	.word	0x0500000f


	//   ....[11]....
        /*07a0*/ 	.word	0x0500000f


	//   ....[12]....
        /*07a4*/ 	.word	0x0500000f


	//   ....[13]....
        /*07a8*/ 	.word	0x0500000f


	//   ....[14]....
        /*07ac*/ 	.word	0x0500000f


	//   ....[15]....
        /*07b0*/ 	.word	0x0500000f


	//   ....[16]....
        /*07b4*/ 	.word	0x0500000f


	//   ....[17]....
        /*07b8*/ 	.word	0x0500000f


	//   ....[18]....
        /*07bc*/ 	.word	0x0500000f


	//   ....[19]....
        /*07c0*/ 	.word	0x0500000f


	//----- nvinfo : EIATTR_COOP_GROUP_INSTR_OFFSETS
	.align		4
.L_1210:
        /*07c4*/ 	.byte	0x04, 0x28
        /*07c6*/ 	.short	(.L_1212 - .L_1211)


	//   ....[0]....
.L_1211:
        /*07c8*/ 	.word	0x00000060


	//   ....[1]....
        /*07cc*/ 	.word	0x00000130


	//   ....[2]....
        /*07d0*/ 	.word	0x000001e0


	//   ....[3]....
        /*07d4*/ 	.word	0x000003a0


	//   ....[4]....
        /*07d8*/ 	.word	0x00000500


	//   ....[5]....
        /*07dc*/ 	.word	0x00000620


	//   ....[6]....
        /*07e0*/ 	.word	0x00000780


	//   ....[7]....
        /*07e4*/ 	.word	0x00002ca0


	//   ....[8]....
        /*07e8*/ 	.word	0x00002cb0


	//   ....[9]....
        /*07ec*/ 	.word	0x00003360


	//   ....[10]....
        /*07f0*/ 	.word	0x00003370


	//   ....[11]....
        /*07f4*/ 	.word	0x00003ee0


	//   ....[12]....
        /*07f8*/ 	.word	0x00003ef0


	//   ....[13]....
        /*07fc*/ 	.word	0x00004670


	//   ....[14]....
        /*0800*/ 	.word	0x00004680


	//   ....[15]....
        /*0804*/ 	.word	0x00005020


	//   ....[16]....
        /*0808*/ 	.word	0x00005030


	//   ....[17]....
        /*080c*/ 	.word	0x00005140


	//   ....[18]....
        /*0810*/ 	.word	0x00005150


	//   ....[19]....
        /*0814*/ 	.word	0x00005510


	//   ....[20]....
        /*0818*/ 	.word	0x00005540


	//   ....[21]....
        /*081c*/ 	.word	0x00005810


	//   ....[22]....
        /*0820*/ 	.word	0x00005830


	//   ....[23]....
        /*0824*/ 	.word	0x00006170


	//   ....[24]....
        /*0828*/ 	.word	0x00006720


	//   ....[25]....
        /*082c*/ 	.word	0x00006730


	//   ....[26]....
        /*0830*/ 	.word	0x00006740


	//   ....[27]....
        /*0834*/ 	.word	0x00006750


	//   ....[28]....
        /*0838*/ 	.word	0x00007780


	//   ....[29]....
        /*083c*/ 	.word	0x00007790


	//   ....[30]....
        /*0840*/ 	.word	0x000077a0


	//   ....[31]....
        /*0844*/ 	.word	0x000077b0


	//   ....[32]....
        /*0848*/ 	.word	0x00009840


	//   ....[33]....
        /*084c*/ 	.word	0x00009870


	//   ....[34]....
        /*0850*/ 	.word	0x00009c30


	//   ....[35]....
        /*0854*/ 	.word	0x00009c80


	//   ....[36]....
        /*0858*/ 	.word	0x0000b360


	//   ....[37]....
        /*085c*/ 	.word	0x0000b3c0


	//   ....[38]....
        /*0860*/ 	.word	0x0000bdf0


	//   ....[39]....
        /*0864*/ 	.word	0x0000be50


	//   ....[40]....
        /*0868*/ 	.word	0x0000cf30


	//   ....[41]....
        /*086c*/ 	.word	0x0000cf80


	//   ....[42]....
        /*0870*/ 	.word	0x0000cfd0


	//   ....[43]....
        /*0874*/ 	.word	0x0000d010


	//   ....[44]....
        /*0878*/ 	.word	0x0000ee70


	//   ....[45]....
        /*087c*/ 	.word	0x0000eeb0


	//   ....[46]....
        /*0880*/ 	.word	0x0000eef0


	//   ....[47]....
        /*0884*/ 	.word	0x0000ef30


	//   ....[48]....
        /*0888*/ 	.word	0x0000f4e0


	//   ....[49]....
        /*088c*/ 	.word	0x0000f500


	//   ....[50]....
        /*0890*/ 	.word	0x0000f650


	//   ....[51]....
        /*0894*/ 	.word	0x0000f670


	//   ....[52]....
        /*0898*/ 	.word	0x0000f7b0


	//   ....[53]....
        /*089c*/ 	.word	0x0000f7d0


	//   ....[54]....
        /*08a0*/ 	.word	0x0000f920


	//   ....[55]....
        /*08a4*/ 	.word	0x0000f940


	//   ....[56]....
        /*08a8*/ 	.word	0x00010270


	//   ....[57]....
        /*08ac*/ 	.word	0x00010280


	//   ....[58]....
        /*08b0*/ 	.word	0x000104c0


	//   ....[59]....
        /*08b4*/ 	.word	0x000104d0


	//   ....[60]....
        /*08b8*/ 	.word	0x00010700


	//   ....[61]....
        /*08bc*/ 	.word	0x00010710


	//   ....[62]....
        /*08c0*/ 	.word	0x00010940


	//   ....[63]....
        /*08c4*/ 	.word	0x00010950


	//   ....[64]....
        /*08c8*/ 	.word	0x00010be0


	//   ....[65]....
        /*08cc*/ 	.word	0x00010d90


	//   ....[66]....
        /*08d0*/ 	.word	0x00010dc0


	//   ....[67]....
        /*08d4*/ 	.word	0x00010df0


	//   ....[68]....
        /*08d8*/ 	.word	0x00010e20


	//   ....[69]....
        /*08dc*/ 	.word	0x00010e50


	//   ....[70]....
        /*08e0*/ 	.word	0x00010e80


	//   ....[71]....
        /*08e4*/ 	.word	0x00010ff0


	//   ....[72]....
        /*08e8*/ 	.word	0x00011020


	//   ....[73]....
        /*08ec*/ 	.word	0x00011050


	//   ....[74]....
        /*08f0*/ 	.word	0x00011080


	//   ....[75]....
        /*08f4*/ 	.word	0x000110b0


	//   ....[76]....
        /*08f8*/ 	.word	0x000110e0


	//   ....[77]....
        /*08fc*/ 	.word	0x00011170


	//   ....[78]....
        /*0900*/ 	.word	0x000111a0


	//   ....[79]....
        /*0904*/ 	.word	0x00011220


	//   ....[80]....
        /*0908*/ 	.word	0x00011d50


	//   ....[81]....
        /*090c*/ 	.word	0x00013b90


	//   ....[82]....
        /*0910*/ 	.word	0x00013bb0


	//   ....[83]....
        /*0914*/ 	.word	0x00013c40


	//   ....[84]....
        /*0918*/ 	.word	0x00013c60


	//   ....[85]....
        /*091c*/ 	.word	0x00013ce0


	//   ....[86]....
        /*0920*/ 	.word	0x00013d00


	//   ....[87]....
        /*0924*/ 	.word	0x00013d80


	//   ....[88]....
        /*0928*/ 	.word	0x00013da0


	//   ....[89]....
        /*092c*/ 	.word	0x00013e20


	//   ....[90]....
        /*0930*/ 	.word	0x00013e40


	//   ....[91]....
        /*0934*/ 	.word	0x00013e50


	//   ....[92]....
        /*0938*/ 	.word	0x00013e60


	//   ....[93]....
        /*093c*/ 	.word	0x000146e0


	//   ....[94]....
        /*0940*/ 	.word	0x00014710


	//   ....[95]....
        /*0944*/ 	.word	0x000147d0


	//   ....[96]....
        /*0948*/ 	.word	0x000147e0


	//   ....[97]....
        /*094c*/ 	.word	0x00014870


	//   ....[98]....
        /*0950*/ 	.word	0x00014880


	//   ....[99]....
        /*0954*/ 	.word	0x00014910


	//   ....[100]....
        /*0958*/ 	.word	0x00014920


	//   ....[101]....
        /*095c*/ 	.word	0x000149b0


	//   ....[102]....
        /*0960*/ 	.word	0x000149c0


	//   ....[103]....
        /*0964*/ 	.word	0x00014a50


	//   ....[104]....
        /*0968*/ 	.word	0x00014a60


	//   ....[105]....
        /*096c*/ 	.word	0x00014ae0


	//   ....[106]....
        /*0970*/ 	.word	0x00014af0


	//   ....[107]....
        /*0974*/ 	.word	0x00014b00


	//   ....[108]....
        /*0978*/ 	.word	0x00014b70


	//   ....[109]....
        /*097c*/ 	.word	0x00014f80


	//   ....[110]....
        /*0980*/ 	.word	0x00014fa0


	//   ....[111]....
        /*0984*/ 	.word	0x00014fc0


	//   ....[112]....
        /*0988*/ 	.word	0x000150d0


	//   ....[113]....
        /*098c*/ 	.word	0x000150e0


	//   ....[114]....
        /*0990*/ 	.word	0x00015110


	//   ....[115]....
        /*0994*/ 	.word	0x000151a0


	//   ....[116]....
        /*0998*/ 	.word	0x00015250


	//   ....[117]....
        /*099c*/ 	.word	0x00015260


	//   ....[118]....
        /*09a0*/ 	.word	0x00015290


	//   ....[119]....
        /*09a4*/ 	.word	0x000152a0


	//   ....[120]....
        /*09a8*/ 	.word	0x00015330


	//   ....[121]....
        /*09ac*/ 	.word	0x00015a70


	//   ....[122]....
        /*09b0*/ 	.word	0x00015a90


	//   ....[123]....
        /*09b4*/ 	.word	0x00015ae0


	//   ....[124]....
        /*09b8*/ 	.word	0x00015af0


	//   ....[125]....
        /*09bc*/ 	.word	0x00015b30


	//   ....[126]....
        /*09c0*/ 	.word	0x00015b40


	//   ....[127]....
        /*09c4*/ 	.word	0x00015b80


	//   ....[128]....
        /*09c8*/ 	.word	0x00015b90


	//   ....[129]....
        /*09cc*/ 	.word	0x00015bd0


	//   ....[130]....
        /*09d0*/ 	.word	0x00015be0


	//   ....[131]....
        /*09d4*/ 	.word	0x00015bf0


	//   ....[132]....
        /*09d8*/ 	.word	0x00015c30


	//   ....[133]....
        /*09dc*/ 	.word	0x00015f70


	//   ....[134]....
        /*09e0*/ 	.word	0x00015f90


	//   ....[135]....
        /*09e4*/ 	.word	0x00015fa0


	//   ....[136]....
        /*09e8*/ 	.word	0x00015fc0


	//   ....[137]....
        /*09ec*/ 	.word	0x00016030


	//   ....[138]....
        /*09f0*/ 	.word	0x00016050


	//   ....[139]....
        /*09f4*/ 	.word	0x000160b0


	//   ....[140]....
        /*09f8*/ 	.word	0x000160d0


	//   ....[141]....
        /*09fc*/ 	.word	0x00016130


	//   ....[142]....
        /*0a00*/ 	.word	0x00016150


	//   ....[143]....
        /*0a04*/ 	.word	0x000161b0


	//   ....[144]....
        /*0a08*/ 	.word	0x000161d0


	//   ....[145]....
        /*0a0c*/ 	.word	0x000166c0


	//   ....[146]....
        /*0a10*/ 	.word	0x000166f0


	//   ....[147]....
        /*0a14*/ 	.word	0x00016720


	//   ....[148]....
        /*0a18*/ 	.word	0x00016750


	//   ....[149]....
        /*0a1c*/ 	.word	0x00016780


	//   ....[150]....
        /*0a20*/ 	.word	0x000167b0


	//   ....[151]....
        /*0a24*/ 	.word	0x000167e0


	//   ....[152]....
        /*0a28*/ 	.word	0x00016810


	//   ....[153]....
        /*0a2c*/ 	.word	0x00016990


	//   ....[154]....
        /*0a30*/ 	.word	0x000169c0


	//   ....[155]....
        /*0a34*/ 	.word	0x000169f0


	//   ....[156]....
        /*0a38*/ 	.word	0x00016a20


	//   ....[157]....
        /*0a3c*/ 	.word	0x00016a50


	//   ....[158]....
        /*0a40*/ 	.word	0x00016a80


	//   ....[159]....
        /*0a44*/ 	.word	0x00016b40


	//   ....[160]....
        /*0a48*/ 	.word	0x00016b60


	//   ....[161]....
        /*0a4c*/ 	.word	0x00016bd0


	//   ....[162]....
        /*0a50*/ 	.word	0x00017040


	//   ....[163]....
        /*0a54*/ 	.word	0x00017360


	//   ....[164]....
        /*0a58*/ 	.word	0x000173f0


	//   ....[165]....
        /*0a5c*/ 	.word	0x00017490


	//   ....[166]....
        /*0a60*/ 	.word	0x00017520


	//   ....[167]....
        /*0a64*/ 	.word	0x00017610


	//   ....[168]....
        /*0a68*/ 	.word	0x000176a0


	//   ....[169]....
        /*0a6c*/ 	.word	0x00017740


	//   ....[170]....
        /*0a70*/ 	.word	0x000177d0


	//   ....[171]....
        /*0a74*/ 	.word	0x000178c0


	//   ....[172]....
        /*0a78*/ 	.word	0x00017950


	//   ....[173]....
        /*0a7c*/ 	.word	0x000179e0


	//   ....[174]....
        /*0a80*/ 	.word	0x00017a70


	//   ....[175]....
        /*0a84*/ 	.word	0x00017ba0


	//   ....[176]....
        /*0a88*/ 	.word	0x00017c40


	//   ....[177]....
        /*0a8c*/ 	.word	0x00017cd0


	//   ....[178]....
        /*0a90*/ 	.word	0x00017d20


	//   ....[179]....
        /*0a94*/ 	.word	0x00017d70


	//   ....[180]....
        /*0a98*/ 	.word	0x00017e50


	//   ....[181]....
        /*0a9c*/ 	.word	0x00017ee0


	//   ....[182]....
        /*0aa0*/ 	.word	0x00017f30


	//   ....[183]....
        /*0aa4*/ 	.word	0x00017f80


	//   ....[184]....
        /*0aa8*/ 	.word	0x00018190


	//   ....[185]....
        /*0aac*/ 	.word	0x000181e0


	//   ....[186]....
        /*0ab0*/ 	.word	0x00018270


	//   ....[187]....
        /*0ab4*/ 	.word	0x00018300


	//   ....[188]....
        /*0ab8*/ 	.word	0x00018390


	//   ....[189]....
        /*0abc*/ 	.word	0x00018420


	//   ....[190]....
        /*0ac0*/ 	.word	0x000184b0


	//   ....[191]....
        /*0ac4*/ 	.word	0x00018540


	//   ....[192]....
        /*0ac8*/ 	.word	0x00018600


	//   ....[193]....
        /*0acc*/ 	.word	0x000188e0


	//   ....[194]....
        /*0ad0*/ 	.word	0x000189d0


	//   ....[195]....
        /*0ad4*/ 	.word	0x00018a70


	//   ....[196]....
        /*0ad8*/ 	.word	0x00018ad0


	//   ....[197]....
        /*0adc*/ 	.word	0x00018bc0


	//   ....[198]....
        /*0ae0*/ 	.word	0x00018c30


	//   ....[199]....
        /*0ae4*/ 	.word	0x00018d20


	//   ....[200]....
        /*0ae8*/ 	.word	0x00018d90


	//   ....[201]....
        /*0aec*/ 	.word	0x00018e80


	//   ....[202]....
        /*0af0*/ 	.word	0x00018ef0


	//   ....[203]....
        /*0af4*/ 	.word	0x00018fe0


	//   ....[204]....
        /*0af8*/ 	.word	0x00019050


	//   ....[205]....
        /*0afc*/ 	.word	0x000190f0


	//   ....[206]....
        /*0b00*/ 	.word	0x000191e0


	//   ....[207]....
        /*0b04*/ 	.word	0x00019250


	//   ....[208]....
        /*0b08*/ 	.word	0x000192b0


	//   ....[209]....
        /*0b0c*/ 	.word	0x000193a0


	//   ....[210]....
        /*0b10*/ 	.word	0x00019400


	//   ....[211]....
        /*0b14*/ 	.word	0x00019500


	//   ....[212]....
        /*0b18*/ 	.word	0x00019560


	//   ....[213]....
        /*0b1c*/ 	.word	0x00019660


	//   ....[214]....
        /*0b20*/ 	.word	0x000196c0


	//   ....[215]....
        /*0b24*/ 	.word	0x000197c0


	//   ....[216]....
        /*0b28*/ 	.word	0x00019820


	//   ....[217]....
        /*0b2c*/ 	.word	0x00019920


	//   ....[218]....
        /*0b30*/ 	.word	0x00019980


	//   ....[219]....
        /*0b34*/ 	.word	0x00019a80


	//   ....[220]....
        /*0b38*/ 	.word	0x00019ae0


	//   ....[221]....
        /*0b3c*/ 	.word	0x00019bc0


	//   ....[222]....
        /*0b40*/ 	.word	0x00019d00


	//   ....[223]....
        /*0b44*/ 	.word	0x00019de0


	//   ....[224]....
        /*0b48*/ 	.word	0x00019e60


	//   ....[225]....
        /*0b4c*/ 	.word	0x00019fb0


	//   ....[226]....
        /*0b50*/ 	.word	0x0001a010


	//   ....[227]....
        /*0b54*/ 	.word	0x0001a120


	//   ....[228]....
        /*0b58*/ 	.word	0x0001a180


	//   ....[229]....
        /*0b5c*/ 	.word	0x0001a290


	//   ....[230]....
        /*0b60*/ 	.word	0x0001a2f0


	//   ....[231]....
        /*0b64*/ 	.word	0x0001a400


	//   ....[232]....
        /*0b68*/ 	.word	0x0001a460


	//   ....[233]....
        /*0b6c*/ 	.word	0x0001a520


	//   ....[234]....
        /*0b70*/ 	.word	0x0001a680


	//   ....[235]....
        /*0b74*/ 	.word	0x0001a720


	//   ....[236]....
        /*0b78*/ 	.word	0x0001a780


	//   ....[237]....
        /*0b7c*/ 	.word	0x0001a830


	//   ....[238]....
        /*0b80*/ 	.word	0x0001a890


	//   ....[239]....
        /*0b84*/ 	.word	0x0001a940


	//   ....[240]....
        /*0b88*/ 	.word	0x0001a9a0


	//   ....[241]....
        /*0b8c*/ 	.word	0x0001aa50


	//   ....[242]....
        /*0b90*/ 	.word	0x0001aab0


	//   ....[243]....
        /*0b94*/ 	.word	0x0001ab60


	//   ....[244]....
        /*0b98*/ 	.word	0x0001abc0


	//   ....[245]....
        /*0b9c*/ 	.word	0x0001ac70


	//   ....[246]....
        /*0ba0*/ 	.word	0x0001ad60


	//   ....[247]....
        /*0ba4*/ 	.word	0x0001ae00


	//   ....[248]....
        /*0ba8*/ 	.word	0x0001ae60


	//   ....[249]....
        /*0bac*/ 	.word	0x0001af30


	//   ....[250]....
        /*0bb0*/ 	.word	0x0001af90


	//   ....[251]....
        /*0bb4*/ 	.word	0x0001b060


	//   ....[252]....
        /*0bb8*/ 	.word	0x0001b0c0


	//   ....[253]....
        /*0bbc*/ 	.word	0x0001b190


	//   ....[254]....
        /*0bc0*/ 	.word	0x0001b1f0


	//   ....[255]....
        /*0bc4*/ 	.word	0x0001b2c0


	//   ....[0]....
        /*0bc8*/ 	.word	0x0001b320


	//   ....[1]....
        /*0bcc*/ 	.word	0x0001b3f0


	//   ....[2]....
        /*0bd0*/ 	.word	0x0001b480


	//   ....[3]....
        /*0bd4*/ 	.word	0x0001b520


	//   ....[4]....
        /*0bd8*/ 	.word	0x0001b640


	//   ....[5]....
        /*0bdc*/ 	.word	0x0001b6b0


	//   ....[6]....
        /*0be0*/ 	.word	0x0001b720


	//   ....[7]....
        /*0be4*/ 	.word	0x0001b790


	//   ....[8]....
        /*0be8*/ 	.word	0x0001b800


	//   ....[9]....
        /*0bec*/ 	.word	0x0001b880


	//   ....[10]....
        /*0bf0*/ 	.word	0x0001b910


	//   ....[11]....
        /*0bf4*/ 	.word	0x0001b9a0


	//   ....[12]....
        /*0bf8*/ 	.word	0x0001ba10


	//   ....[13]....
        /*0bfc*/ 	.word	0x0001ba80


	//   ....[14]....
        /*0c00*/ 	.word	0x0001baf0


	//   ....[15]....
        /*0c04*/ 	.word	0x0001bb70


	//   ....[16]....
        /*0c08*/ 	.word	0x0001bbe0


	//   ....[17]....
        /*0c0c*/ 	.word	0x0001bc80


	//   ....[18]....
        /*0c10*/ 	.word	0x0001bd10


	//   ....[19]....
        /*0c14*/ 	.word	0x0001be30


	//----- nvinfo : EIATTR_REG_RECONFIG
	.align		4
.L_1212:
        /*0c18*/ 	.byte	0x01, 0x54
	.zero		2


	//----- nvinfo : EIATTR_SYSCALL_OFFSETS
	.align		4
        /*0c1c*/ 	.byte	0x04, 0x46
        /*0c1e*/ 	.short	(.L_1214 - .L_1213)


	//   ....[0]....
.L_1213:
        /*0c20*/ 	.word	0x000018c0


	//   ....[1]....
        /*0c24*/ 	.word	0x00001a10


	//   ....[2]....
        /*0c28*/ 	.word	0x00006310


	//   ....[3]....
        /*0c2c*/ 	.word	0x00006690


	//   ....[4]....
        /*0c30*/ 	.word	0x000131a0


	//   ....[5]....
        /*0c34*/ 	.word	0x000132f0


	//   ....[6]....
        /*0c38*/ 	.word	0x000133e0


	//   ....[7]....
        /*0c3c*/ 	.word	0x00014310


	//----- nvinfo : EIATTR_MBARRIER_INSTR_OFFSETS
	.align		4
.L_1214:
        /*0c40*/ 	.byte	0x04, 0x39
        /*0c42*/ 	.short	(.L_1216 - .L_1215)


	//   ....[0]....
.L_1215:
        /*0c44*/ 	.word	0x00000250
        /*0c48*/ 	.word	0x000000ff
        /*0c4c*/ 	.word	0x00022800
        /*0c50*/ 	.short	0x0100
        /*0c52*/ 	.byte	0x08
	.zero		1


	//   ....[1]....
        /*0c54*/ 	.word	0x00000260
        /*0c58*/ 	.word	0x000000ff
        /*0c5c*/ 	.word	0x00022820
        /*0c60*/ 	.short	0x0100
        /*0c62*/ 	.byte	0x08
	.zero		1


	//   ....[2]....
        /*0c64*/ 	.word	0x00000350
        /*0c68*/ 	.word	0x000000ff
        /*0c6c*/ 	.word	0x00022830
        /*0c70*/ 	.short	0x0100
        /*0c72*/ 	.byte	0x08
	.zero		1


	//   ....[3]....
        /*0c74*/ 	.word	0x00000360
        /*0c78*/ 	.word	0x000000ff
        /*0c7c*/ 	.word	0x00022840
        /*0c80*/ 	.short	0x0100
        /*0c82*/ 	.byte	0x08
	.zero		1


	//   ....[4]....
        /*0c84*/ 	.word	0x00000370
        /*0c88*/ 	.word	0x000000ff
        /*0c8c*/ 	.word	0x00022838
        /*0c90*/ 	.short	0x0100
        /*0c92*/ 	.byte	0x08
	.zero		1


	//   ....[5]....
        /*0c94*/ 	.word	0x00000380
        /*0c98*/ 	.word	0x000000ff
        /*0c9c*/ 	.word	0x00022848
        /*0ca0*/ 	.short	0x0100
        /*0ca2*/ 	.byte	0x08
	.zero		1


	//   ....[6]....
        /*0ca4*/ 	.word	0x000004b0
        /*0ca8*/ 	.word	0x000000ff
        /*0cac*/ 	.word	0x00022850
        /*0cb0*/ 	.short	0x0100
        /*0cb2*/ 	.byte	0x08
	.zero		1


	//   ....[7]....
        /*0cb4*/ 	.word	0x000004c0
        /*0cb8*/ 	.word	0x000000ff
        /*0cbc*/ 	.word	0x00022860
        /*0cc0*/ 	.short	0x0100
        /*0cc2*/ 	.byte	0x08
	.zero		1


	//   ....[8]....
        /*0cc4*/ 	.word	0x000004d0
        /*0cc8*/ 	.word	0x000000ff
        /*0ccc*/ 	.word	0x00022858
        /*0cd0*/ 	.short	0x0100
        /*0cd2*/ 	.byte	0x08
	.zero		1


	//   ....[9]....
        /*0cd4*/ 	.word	0x000004e0
        /*0cd8*/ 	.word	0x000000ff
        /*0cdc*/ 	.word	0x00022868
        /*0ce0*/ 	.short	0x0100
        /*0ce2*/ 	.byte	0x08
	.zero		1


	//   ....[10]....
        /*0ce4*/ 	.word	0x000005d0
        /*0ce8*/ 	.word	0x000000ff
        /*0cec*/ 	.word	0x00022870
        /*0cf0*/ 	.short	0x0100
        /*0cf2*/ 	.byte	0x06
	.zero		1


	//   ....[11]....
        /*0cf4*/ 	.word	0x000005e0
        /*0cf8*/ 	.word	0x000000ff
        /*0cfc*/ 	.word	0x00022880
        /*0d00*/ 	.short	0x0100
        /*0d02*/ 	.byte	0x06
	.zero		1


	//   ....[12]....
        /*0d04*/ 	.word	0x000005f0
        /*0d08*/ 	.word	0x000000ff
        /*0d0c*/ 	.word	0x00022878
        /*0d10*/ 	.short	0x0100
        /*0d12*/ 	.byte	0x06
	.zero		1


	//   ....[13]....
        /*0d14*/ 	.word	0x00000600
        /*0d18*/ 	.word	0x000000ff
        /*0d1c*/ 	.word	0x00022888
        /*0d20*/ 	.short	0x0100
        /*0d22*/ 	.byte	0x06
	.zero		1


	//   ....[14]....
        /*0d24*/ 	.word	0x00000730
        /*0d28*/ 	.word	0x000000ff
        /*0d2c*/ 	.word	0x00022890
        /*0d30*/ 	.short	0x0100
        /*0d32*/ 	.byte	0x08
	.zero		1


	//   ....[15]....
        /*0d34*/ 	.word	0x00000740
        /*0d38*/ 	.word	0x000000ff
        /*0d3c*/ 	.word	0x000228a0
        /*0d40*/ 	.short	0x0100
        /*0d42*/ 	.byte	0x08
	.zero		1


	//   ....[16]....
        /*0d44*/ 	.word	0x00000750
        /*0d48*/ 	.word	0x000000ff
        /*0d4c*/ 	.word	0x00022898
        /*0d50*/ 	.short	0x0100
        /*0d52*/ 	.byte	0x08
	.zero		1


	//   ....[17]....
        /*0d54*/ 	.word	0x00000760
        /*0d58*/ 	.word	0x000000ff
        /*0d5c*/ 	.word	0x000228a8
        /*0d60*/ 	.short	0x0100
        /*0d62*/ 	.byte	0x08
	.zero		1


	//   ....[18]....
        /*0d64*/ 	.word	0x00000890
        /*0d68*/ 	.word	0x000000ff
        /*0d6c*/ 	.word	0x000228b0
        /*0d70*/ 	.short	0x0100
        /*0d72*/ 	.byte	0x08
	.zero		1


	//   ....[19]....
        /*0d74*/ 	.word	0x000008a0
        /*0d78*/ 	.word	0x000000ff
        /*0d7c*/ 	.word	0x000228c0
        /*0d80*/ 	.short	0x0100
        /*0d82*/ 	.byte	0x08
	.zero		1


	//   ....[20]....
        /*0d84*/ 	.word	0x000008b0
        /*0d88*/ 	.word	0x000000ff
        /*0d8c*/ 	.word	0x000228b8
        /*0d90*/ 	.short	0x0100
        /*0d92*/ 	.byte	0x08
	.zero		1


	//   ....[21]....
        /*0d94*/ 	.word	0x000008c0
        /*0d98*/ 	.word	0x000000ff
        /*0d9c*/ 	.word	0x000228c8
        /*0da0*/ 	.short	0x0100
        /*0da2*/ 	.byte	0x08
	.zero		1


	//   ....[22]....
        /*0da4*/ 	.word	0x00002c50
        /*0da8*/ 	.word	0x00000059
        /*0dac*/ 	.word	0x00022890
        /*0db0*/ 	.short	0x010a
        /*0db2*/ 	.byte	0x3f
	.zero		1


	//   ....[23]....
        /*0db4*/ 	.word	0x00003e80
        /*0db8*/ 	.word	0x00000059
        /*0dbc*/ 	.word	0x00022890
        /*0dc0*/ 	.short	0x010a
        /*0dc2*/ 	.byte	0x3f
	.zero		1


	//   ....[24]....
        /*0dc4*/ 	.word	0x00004e60
        /*0dc8*/ 	.word	0x00000059
        /*0dcc*/ 	.word	0x00022890
        /*0dd0*/ 	.short	0x010a
        /*0dd2*/ 	.byte	0x3f
	.zero		1


	//   ....[25]....
        /*0dd4*/ 	.word	0x00005320
        /*0dd8*/ 	.word	0x0000000b
        /*0ddc*/ 	.word	0x00000000
        /*0de0*/ 	.short	0x0101
        /*0de2*/ 	.byte	0x3f
	.zero		1


	//   ....[26]....
        /*0de4*/ 	.word	0x00005360
        /*0de8*/ 	.word	0x00000059
        /*0dec*/ 	.word	0x000228b0
        /*0df0*/ 	.short	0x010a
        /*0df2*/ 	.byte	0x3f
	.zero		1


	//   ....[27]....
        /*0df4*/ 	.word	0x00005ba0
        /*0df8*/ 	.word	0x00000059
        /*0dfc*/ 	.word	0x00000000
        /*0e00*/ 	.short	0x0101
        /*0e02*/ 	.byte	0x3f
	.zero		1


	//   ....[28]....
        /*0e04*/ 	.word	0x000063b0
        /*0e08*/ 	.word	0x00000013
        /*0e0c*/ 	.word	0x00022800
        /*0e10*/ 	.short	0x010a
        /*0e12*/ 	.byte	0x3f
	.zero		1


	//   ....[29]....
        /*0e14*/ 	.word	0x00006400
        /*0e18*/ 	.word	0x00000013
        /*0e1c*/ 	.word	0x00022800
        /*0e20*/ 	.short	0x010a
        /*0e22*/ 	.byte	0x3f
	.zero		1


	//   ....[30]....
        /*0e24*/ 	.word	0x00006a40
        /*0e28*/ 	.word	0x00000013
        /*0e2c*/ 	.word	0x00022800
        /*0e30*/ 	.short	0x010a
        /*0e32*/ 	.byte	0x3f
	.zero		1


	//   ....[31]....
        /*0e34*/ 	.word	0x00007980
        /*0e38*/ 	.word	0x00000013
        /*0e3c*/ 	.word	0x00022800
        /*0e40*/ 	.short	0x010a
        /*0e42*/ 	.byte	0x3f
	.zero		1


	//   ....[32]....
        /*0e44*/ 	.word	0x00008810
        /*0e48*/ 	.word	0x00000006
        /*0e4c*/ 	.word	0x00022830
        /*0e50*/ 	.short	0x010a
        /*0e52*/ 	.byte	0x3f
	.zero		1


	//   ....[33]....
        /*0e54*/ 	.word	0x000088c0
        /*0e58*/ 	.word	0x00000006
        /*0e5c*/ 	.word	0x00022830
        /*0e60*/ 	.short	0x010a
        /*0e62*/ 	.byte	0x3f
	.zero		1


	//   ....[34]....
        /*0e64*/ 	.word	0x0000a0f0
        /*0e68*/ 	.word	0x00000000
        /*0e6c*/ 	.word	0x00000000
        /*0e70*/ 	.short	0x0101
        /*0e72*/ 	.byte	0x3f
	.zero		1


	//   ....[35]....
        /*0e74*/ 	.word	0x0000a570
        /*0e78*/ 	.word	0x00000006
        /*0e7c*/ 	.word	0x00022850
        /*0e80*/ 	.short	0x010a
        /*0e82*/ 	.byte	0x3f
	.zero		1


	//   ....[36]....
        /*0e84*/ 	.word	0x0000a5c0
        /*0e88*/ 	.word	0x00000006
        /*0e8c*/ 	.word	0x00022850
        /*0e90*/ 	.short	0x010a
        /*0e92*/ 	.byte	0x3f
	.zero		1


	//   ....[37]....
        /*0e94*/ 	.word	0x0000a9a0
        /*0e98*/ 	.word	0x00000006
        /*0e9c*/ 	.word	0x00000000
        /*0ea0*/ 	.short	0x0101
        /*0ea2*/ 	.byte	0x3f
	.zero		1


	//   ....[38]....
        /*0ea4*/ 	.word	0x0000aab0
        /*0ea8*/ 	.word	0x00000007
        /*0eac*/ 	.word	0x00022830
        /*0eb0*/ 	.short	0x010a
        /*0eb2*/ 	.byte	0x3f
	.zero		1


	//   ....[39]....
        /*0eb4*/ 	.word	0x0000ab20
        /*0eb8*/ 	.word	0x00000007
        /*0ebc*/ 	.word	0x00022830
        /*0ec0*/ 	.short	0x010a
        /*0ec2*/ 	.byte	0x3f
	.zero		1


	//   ....[40]....
        /*0ec4*/ 	.word	0x0000c1f0
        /*0ec8*/ 	.word	0x0000009e
        /*0ecc*/ 	.word	0x00000000
        /*0ed0*/ 	.short	0x0101
        /*0ed2*/ 	.byte	0x3f
	.zero		1


	//   ....[41]....
        /*0ed4*/ 	.word	0x0000cac0
        /*0ed8*/ 	.word	0x00000007
        /*0edc*/ 	.word	0x00022850
        /*0ee0*/ 	.short	0x010a
        /*0ee2*/ 	.byte	0x3f
	.zero		1


	//   ....[42]....
        /*0ee4*/ 	.word	0x0000cb10
        /*0ee8*/ 	.word	0x00000007
        /*0eec*/ 	.word	0x00022850
        /*0ef0*/ 	.short	0x010a
        /*0ef2*/ 	.byte	0x3f
	.zero		1


	//   ....[43]....
        /*0ef4*/ 	.word	0x0000cef0
        /*0ef8*/ 	.word	0x00000007
        /*0efc*/ 	.word	0x00000000
        /*0f00*/ 	.short	0x0101
        /*0f02*/ 	.byte	0x3f
	.zero		1


	//   ....[44]....
        /*0f04*/ 	.word	0x0000f4f0
        /*0f08*/ 	.word	0x00000003
        /*0f0c*/ 	.word	0x00000000
        /*0f10*/ 	.short	0x0101
        /*0f12*/ 	.byte	0x3f
	.zero		1


	//   ....[45]....
        /*0f14*/ 	.word	0x00011e30
        /*0f18*/ 	.word	0x00000016
        /*0f1c*/ 	.word	0x00022820
        /*0f20*/ 	.short	0x010a
        /*0f22*/ 	.byte	0x3f
	.zero		1


	//   ....[46]....
        /*0f24*/ 	.word	0x00011ec0
        /*0f28*/ 	.word	0x00000003
        /*0f2c*/ 	.word	0x000228a0
        /*0f30*/ 	.short	0x010a
        /*0f32*/ 	.byte	0x3f
	.zero		1


	//   ....[47]....
        /*0f34*/ 	.word	0x00012110
        /*0f38*/ 	.word	0x00000003
        /*0f3c*/ 	.word	0x000228c0
        /*0f40*/ 	.short	0x010a
        /*0f42*/ 	.byte	0x3f
	.zero		1


	//   ....[48]....
        /*0f44*/ 	.word	0x00012720
        /*0f48*/ 	.word	0x00000006
        /*0f4c*/ 	.word	0x000228a0
        /*0f50*/ 	.short	0x010a
        /*0f52*/ 	.byte	0x3f
	.zero		1


	//   ....[49]....
        /*0f54*/ 	.word	0x00012960
        /*0f58*/ 	.word	0x00000006
        /*0f5c*/ 	.word	0x000228c0
        /*0f60*/ 	.short	0x010a
        /*0f62*/ 	.byte	0x3f
	.zero		1


	//   ....[50]....
        /*0f64*/ 	.word	0x00013920
        /*0f68*/ 	.word	0x00000020
        /*0f6c*/ 	.word	0x00022840
        /*0f70*/ 	.short	0x010a
        /*0f72*/ 	.byte	0x3f
	.zero		1


	//   ....[51]....
        /*0f74*/ 	.word	0x00013f60
        /*0f78*/ 	.word	0x00000020
        /*0f7c*/ 	.word	0x00022830
        /*0f80*/ 	.short	0x0107
        /*0f82*/ 	.byte	0x3f
	.zero		1


	//   ....[52]....
        /*0f84*/ 	.word	0x00014040
        /*0f88*/ 	.word	0x00000020
        /*0f8c*/ 	.word	0x00022830
        /*0f90*/ 	.short	0x0101
        /*0f92*/ 	.byte	0x3f
	.zero		1


	//   ....[53]....
        /*0f94*/ 	.word	0x00014c10
        /*0f98*/ 	.word	0x00000016
        /*0f9c*/ 	.word	0x00022800
        /*0fa0*/ 	.short	0x0107
        /*0fa2*/ 	.byte	0x3f
	.zero		1


	//   ....[54]....
        /*0fa4*/ 	.word	0x00014d00
        /*0fa8*/ 	.word	0x00000016
        /*0fac*/ 	.word	0x00022800
        /*0fb0*/ 	.short	0x0101
        /*0fb2*/ 	.byte	0x3f
	.zero		1


	//   ....[55]....
        /*0fb4*/ 	.word	0x00014d20
        /*0fb8*/ 	.word	0x00000016
        /*0fbc*/ 	.word	0x00022820
        /*0fc0*/ 	.short	0x010a
        /*0fc2*/ 	.byte	0x3f
	.zero		1


	//   ....[56]....
        /*0fc4*/ 	.word	0x00014db0
        /*0fc8*/ 	.word	0x00000020
        /*0fcc*/ 	.word	0x00022860
        /*0fd0*/ 	.short	0x010a
        /*0fd2*/ 	.byte	0x3f
	.zero		1


	//   ....[57]....
        /*0fd4*/ 	.word	0x000154b0
        /*0fd8*/ 	.word	0x00000020
        /*0fdc*/ 	.word	0x00022850
        /*0fe0*/ 	.short	0x0107
        /*0fe2*/ 	.byte	0x3f
	.zero		1


	//   ....[58]....
        /*0fe4*/ 	.word	0x00015580
        /*0fe8*/ 	.word	0x00000020
        /*0fec*/ 	.word	0x00022850
        /*0ff0*/ 	.short	0x0101
        /*0ff2*/ 	.byte	0x3f
	.zero		1


	//   ....[59]....
        /*0ff4*/ 	.word	0x000158d0
        /*0ff8*/ 	.word	0x00000004
        /*0ffc*/ 	.word	0x00022840
        /*1000*/ 	.short	0x010a
        /*1002*/ 	.byte	0x3f
	.zero		1


	//   ....[60]....
        /*1004*/ 	.word	0x00015cb0
        /*1008*/ 	.word	0x00000004
        /*100c*/ 	.word	0x00022830
        /*1010*/ 	.short	0x0107
        /*1012*/ 	.byte	0x3f
	.zero		1


	//   ....[61]....
        /*1014*/ 	.word	0x00015d70
        /*1018*/ 	.word	0x00000004
        /*101c*/ 	.word	0x00022830
        /*1020*/ 	.short	0x0101
        /*1022*/ 	.byte	0x3f
	.zero		1


	//   ....[62]....
        /*1024*/ 	.word	0x00015da0
        /*1028*/ 	.word	0x00000004
        /*102c*/ 	.word	0x00022860
        /*1030*/ 	.short	0x010a
        /*1032*/ 	.byte	0x3f
	.zero		1


	//   ....[63]....
        /*1034*/ 	.word	0x000162c0
        /*1038*/ 	.word	0x00000004
        /*103c*/ 	.word	0x00022850
        /*1040*/ 	.short	0x0107
        /*1042*/ 	.byte	0x3f
	.zero		1


	//   ....[64]....
        /*1044*/ 	.word	0x00016380
        /*1048*/ 	.word	0x00000004
        /*104c*/ 	.word	0x00022850
        /*1050*/ 	.short	0x0101
        /*1052*/ 	.byte	0x3f
	.zero		1


	//   ....[65]....
        /*1054*/ 	.word	0x00016fc0
        /*1058*/ 	.word	0x00000004
        /*105c*/ 	.word	0x00022820
        /*1060*/ 	.short	0x010a
        /*1062*/ 	.byte	0x3f
	.zero		1


	//   ....[66]....
        /*1064*/ 	.word	0x00017130
        /*1068*/ 	.word	0x00000005
        /*106c*/ 	.word	0x00022840
        /*1070*/ 	.short	0x010a
        /*1072*/ 	.byte	0x3f
	.zero		1


	//   ....[67]....
        /*1074*/ 	.word	0x000171d0
        /*1078*/ 	.word	0x00000019
        /*107c*/ 	.word	0x00022840
        /*1080*/ 	.short	0x010a
        /*1082*/ 	.byte	0x3f
	.zero		1


	//   ....[68]....
        /*1084*/ 	.word	0x00017210
        /*1088*/ 	.word	0x00000005
        /*108c*/ 	.word	0x00022860
        /*1090*/ 	.short	0x010a
        /*1092*/ 	.byte	0x3f
	.zero		1


	//   ....[69]....
        /*1094*/ 	.word	0x00017250
        /*1098*/ 	.word	0x00000019
        /*109c*/ 	.word	0x00022860
        /*10a0*/ 	.short	0x010a
        /*10a2*/ 	.byte	0x3f
	.zero		1


	//   ....[70]....
        /*10a4*/ 	.word	0x000172b0
        /*10a8*/ 	.word	0x00000059
        /*10ac*/ 	.word	0x00022890
        /*10b0*/ 	.short	0x010a
        /*10b2*/ 	.byte	0x3f
	.zero		1


	//   ....[71]....
        /*10b4*/ 	.word	0x00017560
        /*10b8*/ 	.word	0x00000059
        /*10bc*/ 	.word	0x00022890
        /*10c0*/ 	.short	0x010a
        /*10c2*/ 	.byte	0x3f
	.zero		1


	//   ....[72]....
        /*10c4*/ 	.word	0x00017810
        /*10c8*/ 	.word	0x00000059
        /*10cc*/ 	.word	0x00022890
        /*10d0*/ 	.short	0x010a
        /*10d2*/ 	.byte	0x3f
	.zero		1


	//   ....[73]....
        /*10d4*/ 	.word	0x00017aa0
        /*10d8*/ 	.word	0x00000059
        /*10dc*/ 	.word	0x000228b0
        /*10e0*/ 	.short	0x010a
        /*10e2*/ 	.byte	0x3f
	.zero		1


	//   ....[74]....
        /*10e4*/ 	.word	0x00017da0
        /*10e8*/ 	.word	0x00000013
        /*10ec*/ 	.word	0x00022800
        /*10f0*/ 	.short	0x010a
        /*10f2*/ 	.byte	0x3f
	.zero		1


	//   ....[75]....
        /*10f4*/ 	.word	0x00017fb0
        /*10f8*/ 	.word	0x00000013
        /*10fc*/ 	.word	0x00022800
        /*1100*/ 	.short	0x010a
        /*1102*/ 	.byte	0x3f
	.zero		1


	//   ....[76]....
        /*1104*/ 	.word	0x00018000
        /*1108*/ 	.word	0x00000006
        /*110c*/ 	.word	0x00022830
        /*1110*/ 	.short	0x010a
        /*1112*/ 	.byte	0x3f
	.zero		1


	//   ....[77]....
        /*1114*/ 	.word	0x00018050
        /*1118*/ 	.word	0x00000006
        /*111c*/ 	.word	0x00022850
        /*1120*/ 	.short	0x010a
        /*1122*/ 	.byte	0x3f
	.zero		1


	//   ....[78]....
        /*1124*/ 	.word	0x000180a0
        /*1128*/ 	.word	0x00000007
        /*112c*/ 	.word	0x00022830
        /*1130*/ 	.short	0x010a
        /*1132*/ 	.byte	0x3f
	.zero		1


	//   ....[79]....
        /*1134*/ 	.word	0x000180f0
        /*1138*/ 	.word	0x00000007
        /*113c*/ 	.word	0x00022850
        /*1140*/ 	.short	0x010a
        /*1142*/ 	.byte	0x3f
	.zero		1


	//   ....[80]....
        /*1144*/ 	.word	0x000186c0
        /*1148*/ 	.word	0x00000016
        /*114c*/ 	.word	0x00022820
        /*1150*/ 	.short	0x010a
        /*1152*/ 	.byte	0x3f
	.zero		1


	//   ....[81]....
        /*1154*/ 	.word	0x00018710
        /*1158*/ 	.word	0x00000003
        /*115c*/ 	.word	0x000228a0
        /*1160*/ 	.short	0x010a
        /*1162*/ 	.byte	0x3f
	.zero		1


	//   ....[82]....
        /*1164*/ 	.word	0x00018760
        /*1168*/ 	.word	0x00000003
        /*116c*/ 	.word	0x000228c0
        /*1170*/ 	.short	0x010a
        /*1172*/ 	.byte	0x3f
	.zero		1


	//   ....[83]....
        /*1174*/ 	.word	0x000187b0
        /*1178*/ 	.word	0x00000006
        /*117c*/ 	.word	0x000228a0
        /*1180*/ 	.short	0x010a
        /*1182*/ 	.byte	0x3f
	.zero		1


	//   ....[84]....
        /*1184*/ 	.word	0x00018800
        /*1188*/ 	.word	0x00000006
        /*118c*/ 	.word	0x000228c0
        /*1190*/ 	.short	0x010a
        /*1192*/ 	.byte	0x3f
	.zero		1


	//   ....[85]....
        /*1194*/ 	.word	0x00018920
        /*1198*/ 	.word	0x00000020
        /*119c*/ 	.word	0x00022840
        /*11a0*/ 	.short	0x010a
        /*11a2*/ 	.byte	0x3f
	.zero		1


	//   ....[86]....
        /*11a4*/ 	.word	0x00019c00
        /*11a8*/ 	.word	0x00000016
        /*11ac*/ 	.word	0x00022820
        /*11b0*/ 	.short	0x010a
        /*11b2*/ 	.byte	0x3f
	.zero		1


	//   ....[87]....
        /*11b4*/ 	.word	0x00019c50
        /*11b8*/ 	.word	0x00000020
        /*11bc*/ 	.word	0x00022860
        /*11c0*/ 	.short	0x010a
        /*11c2*/ 	.byte	0x3f
	.zero		1


	//   ....[88]....
        /*11c4*/ 	.word	0x0001a5d0
        /*11c8*/ 	.word	0x00000004
        /*11cc*/ 	.word	0x00022840
        /*11d0*/ 	.short	0x010a
        /*11d2*/ 	.byte	0x3f
	.zero		1


	//   ....[89]....
        /*11d4*/ 	.word	0x0001acb0
        /*11d8*/ 	.word	0x00000004
        /*11dc*/ 	.word	0x00022860
        /*11e0*/ 	.short	0x010a
        /*11e2*/ 	.byte	0x3f
	.zero		1


	//   ....[90]....
        /*11e4*/ 	.word	0x0001bd50
        /*11e8*/ 	.word	0x00000004
        /*11ec*/ 	.word	0x00022820
        /*11f0*/ 	.short	0x010a
        /*11f2*/ 	.byte	0x3f
	.zero		1


	//   ....[91]....
        /*11f4*/ 	.word	0x0001bef0
        /*11f8*/ 	.word	0x00000005
        /*11fc*/ 	.word	0x00022840
        /*1200*/ 	.short	0x010a
        /*1202*/ 	.byte	0x3f
	.zero		1


	//   ....[92]....
        /*1204*/ 	.word	0x0001bf40
        /*1208*/ 	.word	0x00000019
        /*120c*/ 	.word	0x00022840
        /*1210*/ 	.short	0x010a
        /*1212*/ 	.byte	0x3f
	.zero		1


	//   ....[93]....
        /*1214*/ 	.word	0x0001bf90
        /*1218*/ 	.word	0x00000005
        /*121c*/ 	.word	0x00022860
        /*1220*/ 	.short	0x010a
        /*1222*/ 	.byte	0x3f
	.zero		1


	//----- nvinfo : EIATTR_NUM_MBARRIERS
	.align		4
.L_1216:
        /*1224*/ 	.byte	0x03, 0x38
        /*1226*/ 	.short	0x0016


	//----- nvinfo : EIATTR_EXIT_INSTR_OFFSETS
	.align		4
        /*1228*/ 	.byte	0x04, 0x1c
        /*122a*/ 	.short	(.L_1218 - .L_1217)


	//   ....[0]....
.L_1217:
        /*122c*/ 	.word	0x000172a0


	//----- nvinfo : EIATTR_MAX_THREADS
	.align		4
.L_1218:
        /*1230*/ 	.byte	0x04, 0x05
        /*1232*/ 	.short	(.L_1220 - .L_1219)
.L_1219:
        /*1234*/ 	.word	0x00000180
        /*1238*/ 	.word	0x00000001
        /*123c*/ 	.word	0x00000001


	//----- nvinfo : EIATTR_CRS_STACK_SIZE
	.align		4
.L_1220:
        /*1240*/ 	.byte	0x04, 0x1e
        /*1242*/ 	.short	(.L_1222 - .L_1221)
.L_1221:
        /*1244*/ 	.word	0x00000000


	//----- nvinfo : EIATTR_CBANK_PARAM_SIZE
	.align		4
.L_1222:
        /*1248*/ 	.byte	0x03, 0x19
        /*124a*/ 	.short	0x0af0


	//----- nvinfo : EIATTR_PARAM_CBANK
	.align		4
        /*124c*/ 	.byte	0x04, 0x0a
        /*124e*/ 	.short	(.L_1224 - .L_1223)
	.align		4
.L_1223:
        /*1250*/ 	.word	index@(.nv.constant0._ZN7cutlass13device_kernelIN5flash11enable_sm90INS1_16FlashAttnFwdSm90INS1_25CollectiveMainloopFwdSm90ILi2EN4cute5tupleIJNS5_1CILi1EEES8_S8_EEENS6_IJNS7_ILi128EEENS7_ILi96EEENS7_ILi64EEEEEELi256ENS_6half_tEfNS_4arch4Sm90ELb0ELb0ELb1ELb1ELb1ELb1ELb0ELb1ELb0ELb1ELb0ELb0EEENS1_21CollectiveEpilogueFwdINS6_IJSA_NS7_ILi256EEESB_EEES9_SE_SG_Li256ELb1ELb1ELb0ELb0EEENS1_36VarlenDynamicPersistentTileSchedulerILi128ELi96ELi256ELi128ELb0ELb1ELb1ELb0ELb1ELb1EEEEEEEEEvNT_6ParamsE)
        /*1254*/ 	.short	0x0210
        /*1256*/ 	.short	0x0af0


	//----- nvinfo : EIATTR_SW_WAR
	.align		4
.L_1224:
        /*1258*/ 	.byte	0x04, 0x36
        /*125a*/ 	.short	(.L_1226 - .L_1225)
.L_1225:
        /*125c*/ 	.word	0x00000008
.L_1226:


//--------------------- .nv.info._ZN7cutlass13device_kernelIN5flash11enable_sm90INS1_16FlashAttnFwdSm90INS1_25CollectiveMainloopFwdSm90ILi2EN4cute5tupleIJNS5_1CILi1EEES8_S8_EEENS6_IJNS7_ILi128EEENS7_ILi96EEENS7_ILi64EEEEEELi256ENS_6half_tEfNS_4arch4Sm90ELb0ELb0ELb1ELb1ELb1ELb0ELb1ELb1ELb0ELb1ELb0ELb0EEENS1_21CollectiveEpilogueFwdINS6_IJSA_NS7_ILi256EEESB_EEES9_SE_SG_Li256ELb1ELb1ELb0ELb0EEENS1_36VarlenDynamicPersistentTileSchedulerILi128ELi96ELi256ELi128ELb0ELb1ELb1ELb0ELb1ELb1EEEEEEEEEvNT_6ParamsE --------------------------
	.section	.nv.info._ZN7cutlass13device_kernelIN5flash11enable_sm90INS1_16FlashAttnFwdSm90INS1_25CollectiveMainloopFwdSm90ILi2EN4cute5tupleIJNS5_1CILi1EEES8_S8_EEENS6_IJNS7_ILi128EEENS7_ILi96EEENS7_ILi64EEEEEELi256ENS_6half_tEfNS_4arch4Sm90ELb0ELb0ELb1ELb1ELb1ELb0ELb1ELb1ELb0ELb1ELb0ELb0EEENS1_21CollectiveEpilogueFwdINS6_IJSA_NS7_ILi256EEESB_EEES9_SE_SG_Li256ELb1ELb1ELb0ELb0EEENS1_36VarlenDynamicPersistentTileSchedulerILi128ELi96ELi256ELi128ELb0ELb1ELb1ELb0ELb1ELb1EEEEEEEEEvNT_6ParamsE,"",@"SHT_CUDA_INFO"
	.sectionflags	@""
	.align	4


	//----- nvinfo : EIATTR_CUDA_API_VERSION
	.align		4
        /*0000*/ 	.byte	0x04, 0x37
        /*0002*/ 	.short	(.L_1228 - .L_1227)
.L_1227:
        /*0004*/ 	.word	0x00000082


	//----- nvinfo : EIATTR_KPARAM_INFO
	.align		4
.L_1228:
        /*0008*/ 	.byte	0x04, 0x17
        /*000a*/ 	.short	(.L_1230 - .L_1229)
.L_1229:
        /*000c*/ 	.word	0x00000000
        /*0010*/ 	.short	0x0000
        /*0012*/ 	.short	0x0070
        /*0014*/ 	.byte	0x00, 0xf0, 0x01, 0x2e


	//----- nvinfo : EIATTR_SPARSE_MMA_MASK
	.align		4
.L_1230:
        /*0018*/ 	.byte	0x03, 0x50
        /*001a*/ 	.short	0x0000


	//----- nvinfo : EIATTR_MAXREG_COUNT
	.align		4
        /*001c*/ 	.byte	0x03, 0x1b
        /*001e*/ 	.short	0x00a8


	//----- nvinfo : EIATTR_NUM_BARRIERS
	.align		4
        /*0020*/ 	.byte	0x02, 0x4c
        /*0022*/ 	.byte	0x10
	.zero		1


	//----- nvinfo : EIATTR_EXTERNS
	.align		4
        /*0024*/ 	.byte	0x04, 0x0f
        /*0026*/ 	.short	(.L_1232 - .L_1231)


	//   ....[0]....
	.align		4
.L_1231:
        /*0028*/ 	.word	index@(__assertfail)


	//----- nvinfo : EIATTR_ANNOTATIONS
	.align		4
.L_1232:
        /*002c*/ 	.byte	0x04, 0x55
        /*002e*/ 	.short	(.L_1234 - .L_1233)


	//   ....[0]....
.L_1233:
        /* <DEDUP_REMOVED lines=18> */


	//----- nvinfo : EIATTR_MERCURY_ISA_VERSION
	.align		4
.L_1234:
        /*0140*/ 	.byte	0x03, 0x5f
        /*0142*/ 	.short	0x0101


	//----- nvinfo : EIATTR_UNUSED_LOAD_BYTE_OFFSET
	.align		4
        /*0144*/ 	.byte	0x04, 0x44
        /*0146*/ 	.short	(.L_1236 - .L_1235)


	//   ....[0]....
.L_1235:
        /*0148*/ 	.word	0x000009b0
        /*014c*/ 	.word	0x0000fff0


	//   ....[1]....
        /*0150*/ 	.word	0x000075d0
        /*0154*/ 	.word	0x0000fff0


	//----- nvinfo : EIATTR_INT_WARP_WIDE_INSTR_OFFSETS
	.align		4
.L_1236:
        /*0158*/ 	.byte	0x04, 0x31
        /*015a*/ 	.short	(.L_1238 - .L_1237)


	//   ....[0]....
.L_1237:
        /*015c*/ 	.word	0x000000c0


	//   ....[1]....
        /*0160*/ 	.word	0x000000d0


	//   ....[2]....
        /*0164*/ 	.word	0x000000e0


	//   ....[3]....
        /*0168*/ 	.word	0x00000180


	//   ....[4]....
        /*016c*/ 	.word	0x0000b4b0


	//   ....[5]....
        /*0170*/ 	.word	0x0000b540


	//   ....[6]....
        /*0174*/ 	.word	0x0000f3e0


	//   ....[7]....
        /*0178*/ 	.word	0x0000f470


	//----- nvinfo : EIATTR_COOP_GROUP_MASK_REGIDS
	.align		4
.L_1238:
        /*017c*/ 	.byte	0x04, 0x29
        /*017e*/ 	.short	(.L_1240 - .L_1239)


	//   ....[0]....
.L_1239:
        /*0180*/ 	.word	0xffffffff


	//   ....[1]....
        /*0184*/ 	.word	0xffffffff


	//   ....[2]....
        /*0188*/ 	.word	0xffffffff


	//   ....[3]....
        /*018c*/ 	.word	0xffffffff


	//   ....[4]....
        /*0190*/ 	.word	0xffffffff


	//   ....[5]....
        /*0194*/ 	.word	0xffffffff


	//   ....[6]....
        /*0198*/ 	.word	0xffffffff


	//   ....[7]....
        /*019c*/ 	.word	0xffffffff


	//   ....[8]....
        /*01a0*/ 	.word	0xffffffff


	//   ....[9]....
        /*01a4*/ 	.word	0xffffffff


	//   ....[10]....
        /*01a8*/ 	.word	0xffffffff


	//   ....[11]....
        /*01ac*/ 	.word	0xffffffff


	//   ....[12]....
        /*01b0*/ 	.word	0xffffffff


	//   ....[13]....
        /*01b4*/ 	.word	0xffffffff


	//   ....[14]....
        /*01b8*/ 	.word	0xffffffff


	//   ....[15]....
        /*01bc*/ 	.word	0xffffffff


	//   ....[16]....
        /*01c0*/ 	.word	0xffffffff


	//   ....[17]....
        /*01c4*/ 	.word	0xffffffff


	//   ....[18]....
        /*01c8*/ 	.word	0xffffffff


	//   ....[19]....
        /*01cc*/ 	.word	0xffffffff


	//   ....[20]....
        /*01d0*/ 	.word	0xffffffff


	//   ....[21]....
        /*01d4*/ 	.word	0xffffffff


	//   ....[22]....
        /*01d8*/ 	.word	0xffffffff


	//   ....[23]....
        /*01dc*/ 	.word	0xffffffff


	//   ....[24]....
        /*01e0*/ 	.word	0xffffffff


	//   ....[25]....
        /*01e4*/ 	.word	0xffffffff


	//   ....[26]....
        /*01e8*/ 	.word	0xffffffff


	//   ....[27]....
        /*01ec*/ 	.word	0xffffffff


	//   ....[28]....
        /*01f0*/ 	.word	0xffffffff


	//   ....[29]....
        /*01f4*/ 	.word	0xffffffff


	//   ....[30]....
        /*01f8*/ 	.word	0xffffffff


	//   ....[31]....
        /*01fc*/ 	.word	0xffffffff


	//   ....[32]....
        /*0200*/ 	.word	0xffffffff


	//   ....[33]....
        /*0204*/ 	.word	0xffffffff


	//   ....[34]....
        /*0208*/ 	.word	0xffffffff


	//   ....[35]....
        /*020c*/ 	.word	0xffffffff


	//   ....[36]....
        /*0210*/ 	.word	0xffffffff


	//   ....[37]....
        /*0214*/ 	.word	0xffffffff


	//   ....[38]....
        /*0218*/ 	.word	0xffffffff


	//   ....[39]....
        /*021c*/ 	.word	0xffffffff


	//   ....[40]....
        /*0220*/ 	.word	0xffffffff


	//   ....[41]....
        /*0224*/ 	.word	0xffffffff


	//   ....[42]....
        /*0228*/ 	.word	0xffffffff


	//   ....[43]....
        /*022c*/ 	.word	0xffffffff


	//   ....[44]....
        /*0230*/ 	.word	0xffffffff


	//   ....[45]....
        /*0234*/ 	.word	0xffffffff


	//   ....[46]....
        /*0238*/ 	.word	0xffffffff


	//   ....[47]....
        /*023c*/ 	.word	0xffffffff


	//   ....[48]....
        /*0240*/ 	.word	0xffffffff


	//   ....[49]....
        /*0244*/ 	.word	0xffffffff


	//   ....[50]....
        /*0248*/ 	.word	0xffffffff


	//   ....[51]....
        /*024c*/ 	.word	0xffffffff


	//   ....[52]....
        /*0250*/ 	.word	0xffffffff


	//   ....[53]....
        /*0254*/ 	.word	0xffffffff


	//   ....[54]....
        /*0258*/ 	.word	0xffffffff


	//   ....[55]....
        /*025c*/ 	.word	0xffffffff


	//   ....[56]....
        /*0260*/ 	.word	0xffffffff


	//   ....[57]....
        /*0264*/ 	.word	0xffffffff


	//   ....[58]....
        /*0268*/ 	.word	0xffffffff


	//   ....[59]....
        /*026c*/ 	.word	0xffffffff


	//   ....[60]....
        /*0270*/ 	.word	0xffffffff


	//   ....[61]....
        /*0274*/ 	.word	0xffffffff


	//   ....[62]....
        /*0278*/ 	.word	0xffffffff


	//   ....[63]....
        /*027c*/ 	.word	0xffffffff


	//   ....[64]....
        /*0280*/ 	.word	0xffffffff


	//   ....[65]....
        /*0284*/ 	.word	0xffffffff


	//   ....[66]....
        /*0288*/ 	.word	0xffffffff


	//   ....[67]....
        /*028c*/ 	.word	0xffffffff


	//   ....[68]....
        /*0290*/ 	.word	0xffffffff


	//   ....[69]....
        /*0294*/ 	.word	0xffffffff


	//   ....[70]....
        /*0298*/ 	.word	0xffffffff


	//   ....[71]....
        /*029c*/ 	.word	0xffffffff


	//   ....[72]....
        /*02a0*/ 	.word	0xffffffff


	//   ....[73]....
        /*02a4*/ 	.word	0xffffffff


	//   ....[74]....
        /*02a8*/ 	.word	0xffffffff


	//   ....[75]....
        /*02ac*/ 	.word	0xffffffff


	//   ....[76]....
        /*02b0*/ 	.word	0xffffffff


	//   ....[77]....
        /*02b4*/ 	.word	0xffffffff


	//   ....[78]....
        /*02b8*/ 	.word	0xffffffff


	//   ....[79]....
        /*02bc*/ 	.word	0xffffffff


	//   ....[80]....
        /*02c0*/ 	.word	0xffffffff


	//   ....[81]....
        /*02c4*/ 	.word	0xffffffff


	//   ....[82]....
        /*02c8*/ 	.word	0xffffffff


	//   ....[83]....
        /*02cc*/ 	.word	0xffffffff


	//   ....[84]....
        /*02d0*/ 	.word	0xffffffff


	//   ....[85]....
        /*02d4*/ 	.word	0xffffffff


	//   ....[86]....
        /*02d8*/ 	.word	0xffffffff


	//   ....[87]....
        /*02dc*/ 	.word	0xffffffff


	//   ....[88]....
        /*02e0*/ 	.word	0xffffffff


	//   ....[89]....
        /*02e4*/ 	.word	0xffffffff


	//   ....[90]....
        /*02e8*/ 	.word	0xffffffff


	//   ....[91]....
        /*02ec*/ 	.word	0xffffffff


	//   ....[92]....
        /*02f0*/ 	.word	0xffffffff


	//   ....[93]....
        /*02f4*/ 	.word	0xffffffff


	//   ....[94]....
        /*02f8*/ 	.word	0xffffffff


	//   ....[95]....
        /*02fc*/ 	.word	0xffffffff


	//   ....[96]....
        /*0300*/ 	.word	0xffffffff


	//   ....[97]....
        /*0304*/ 	.word	0xffffffff


	//   ....[98]....
        /*0308*/ 	.word	0xffffffff


	//   ....[99]....
        /*030c*/ 	.word	0xffffffff


	//   ....[100]....
        /*0310*/ 	.word	0xffffffff


	//   ....[101]....
        /*0314*/ 	.word	0xffffffff


	//   ....[102]....
        /*0318*/ 	.word	0xffffffff


	//   ....[103]....
        /*031c*/ 	.word	0xffffffff


	//   ....[104]....
        /*0320*/ 	.word	0xffffffff


	//   ....[105]....
        /*0324*/ 	.word	0xffffffff


	//   ....[106]....
        /*0328*/ 	.word	0xffffffff


	//   ....[107]....
        /*032c*/ 	.word	0xffffffff


	//   ....[108]....
        /*0330*/ 	.word	0xffffffff


	//   ....[109]....
        /*0334*/ 	.word	0xffffffff


	//   ....[110]....
        /*0338*/ 	.word	0xffffffff


	//   ....[111]....
        /*033c*/ 	.word	0xffffffff


	//   ....[112]....
        /*0340*/ 	.word	0xffffffff


	//   ....[113]....
        /*0344*/ 	.word	0xffffffff


	//   ....[114]....
        /*0348*/ 	.word	0xffffffff


	//   ....[115]....
        /*034c*/ 	.word	0xffffffff


	//   ....[116]....
        /*0350*/ 	.word	0xffffffff


	//   ....[117]....
        /*0354*/ 	.word	0xffffffff


	//   ....[118]....
        /*0358*/ 	.word	0xffffffff


	//   ....[119]....
        /*035c*/ 	.word	0xffffffff


	//   ....[120]....
        /*0360*/ 	.word	0xffffffff


	//   ....[121]....
        /*0364*/ 	.word	0xffffffff


	//   ....[122]....
        /*0368*/ 	.word	0xffffffff


	//   ....[123]....
        /*036c*/ 	.word	0xffffffff


	//   ....[124]....
        /*0370*/ 	.word	0xffffffff


	//   ....[125]....
        /*0374*/ 	.word	0xffffffff


	//   ....[126]....
        /*0378*/ 	.word	0xffffffff


	//   ....[127]....
        /*037c*/ 	.word	0xffffffff


	//   ....[128]....
        /*0380*/ 	.word	0xffffffff


	//   ....[129]....
        /*0384*/ 	.word	0xffffffff


	//   ....[130]....
        /*0388*/ 	.word	0xffffffff


	//   ....[131]....
        /*038c*/ 	.word	0xffffffff


	//   ....[132]....
        /*0390*/ 	.word	0xffffffff


	//   ....[133]....
        /*0394*/ 	.word	0xffffffff


	//   ....[134]....
        /*0398*/ 	.word	0xffffffff


	//   ....[135]....
        /*039c*/ 	.word	0xffffffff


	//   ....[136]....
        /*03a0*/ 	.word	0xffffffff


	//   ....[137]....
        /*03a4*/ 	.word	0xffffffff


	//   ....[138]....
        /*03a8*/ 	.word	0xffffffff


	//   ....[139]....
        /*03ac*/ 	.word	0xffffffff


	//   ....[140]....
        /*03b0*/ 	.word	0xffffffff


	//   ....[141]....
        /*03b4*/ 	.word	0xffffffff


	//   ....[142]....
        /*03b8*/ 	.word	0xffffffff


	//   ....[143]....
        /*03bc*/ 	.word	0xffffffff


	//   ....[144]....
        /*03c0*/ 	.word	0xffffffff


	//   ....[145]....
        /*03c4*/ 	.word	0xffffffff


	//   ....[146]....
        /*03c8*/ 	.word	0xffffffff


	//   ....[147]....
        /*03cc*/ 	.word	0xffffffff


	//   ....[148]....
        /*03d0*/ 	.word	0xffffffff


	//   ....[149]....
        /*03d4*/ 	.word	0xffffffff


	//   ....[150]....
        /*03d8*/ 	.word	0xffffffff


	//   ....[151]....
        /*03dc*/ 	.word	0xffffffff


	//   ....[152]....
        /*03e0*/ 	.word	0xffffffff


	//   ....[153]....
        /*03e4*/ 	.word	0x0500000f


	//   ....[154]....
        /*03e8*/ 	.word	0x0500000f


	//   ....[155]....
        /*03ec*/ 	.word	0x0500000f


	//   ....[156]....
        /*03f0*/ 	.word	0x0500000f


	//   ....[157]....
        /*03f4*/ 	.word	0x0500000f


	//   ....[158]....
        /*03f8*/ 	.word	0x0500000f


	//   ....[159]....
        /*03fc*/ 	.word	0x0500000f


	//   ....[160]....
        /*0400*/ 	.word	0x0500000f


	//   ....[161]....
        /*0404*/ 	.word	0x0500000f


	//   ....[162]....
        /*0408*/ 	.word	0x0500000f


	//   ....[163]....
        /*040c*/ 	.word	0x0500000f


	//   ....[164]....
        /*0410*/ 	.word	0x0500000f


	//   ....[165]....
        /*0414*/ 	.word	0x0500000f


	//   ....[166]....
        /*0418*/ 	.word	0x0500000f


	//   ....[167]....
        /*041c*/ 	.word	0x0500000f


	//   ....[168]....
        /*0420*/ 	.word	0x0500000f


	//   ....[169]....
        /*0424*/ 	.word	0x0500000f


	//   ....[170]....
        /*0428*/ 	.word	0x0500000f


	//   ....[171]....
        /*042c*/ 	.word	0x0500000f


	//   ....[172]....
        /*0430*/ 	.word	0x0500000f


	//   ....[173]....
        /*0434*/ 	.word	0x0500000f


	//   ....[174]....
        /*0438*/ 	.word	0x0500000f


	//   ....[175]....
        /*043c*/ 	.word	0x0500000f


	//   ....[176]....
        /*0440*/ 	.word	0x0500000f


	//   ....[177]....
        /*0444*/ 	.word	0x0500000f


	//   ....[178]....
        /*0448*/ 	.word	0x0500000f


	//   ....[179]....
        /*044c*/ 	.word	0x0500000f


	//   ....[180]....
        /*0450*/ 	.word	0x0500000f


	//   ....[181]....
        /*0454*/ 	.word	0x0500000f


	//   ....[182]....
        /*0458*/ 	.word	0x0500000f


	//   ....[183]....
        /*045c*/ 	.word	0x0500000f


	//   ....[184]....
        /*0460*/ 	.word	0x0500000f


	//   ....[185]....
        /*0464*/ 	.word	0x0500000f


	//   ....[186]....
        /*0468*/ 	.word	0x0500000f


	//   ....[187]....
        /*046c*/ 	.word	0x0500000f


	//   ....[188]....
        /*0470*/ 	.word	0x0500000f


	//   ....[189]....
        /*0474*/ 	.word	0x0500000f


	//   ....[190]....
        /*0478*/ 	.word	0x0500000f


	//   ....[191]....
        /*047c*/ 	.word	0x0500000f


	//   ....[192]....
        /*0480*/ 	.word	0x0500000f


	//   ....[193]....
        /*0484*/ 	.word	0x0500000f


	//   ....[194]....
        /*0488*/ 	.word	0x0500000f


	//   ....[195]....
        /*048c*/ 	.word	0x0500000f


	//   ....[196]....
        /*0490*/ 	.word	0x0500000f


	//   ....[197]....
        /*0494*/ 	.word	0x0500000f


	//   ....[198]....
        /*0498*/ 	.word	0x0500000f


	//   ....[199]....
        /*049c*/ 	.word	0x0500000f


	//   ....[200]....
        /*04a0*/ 	.word	0x0500000f


	//   ....[201]....
        /*04a4*/ 	.word	0x0500000f


	//   ....[202]....
        /*04a8*/ 	.word	0x0500000f


	//   ....[203]....
        /*04ac*/ 	.word	0x0500000f


	//   ....[204]....
        /*04b0*/ 	.word	0x0500000f


	//   ....[205]....
        /*04b4*/ 	.word	0x0500000f


	//   ....[206]....
        /*04b8*/ 	.word	0x0500000f


	//   ....[207]....
        /*04bc*/ 	.word	0x0500000f


	//   ....[208]....
        /*04c0*/ 	.word	0x0500000f


	//   ....[209]....
        /*04c4*/ 	.word	0x0500000f


	//   ....[210]....
        /*04c8*/ 	.word	0x0500000f


	//   ....[211]....
        /*04cc*/ 	.word	0x0500000f


	//   ....[212]....
        /*04d0*/ 	.word	0x0500000f


	//   ....[213]....
        /*04d4*/ 	.word	0x0500000f


	//   ....[214]....
        /*04d8*/ 	.word	0x0500000f


	//   ....[215]....
        /*04dc*/ 	.word	0x0500000f


	//   ....[216]....
        /*04e0*/ 	.word	0x0500000f


	//   ....[217]....
        /*04e4*/ 	.word	0x0500000f


	//   ....[218]....
        /*04e8*/ 	.word	0x0500000f


	//   ....[219]....
        /*04ec*/ 	.word	0x0500000f


	//   ....[220]....
        /*04f0*/ 	.word	0x0500000f


	//   ....[221]....
        /*04f4*/ 	.word	0x0500000f


	//   ....[222]....
        /*04f8*/ 	.word	0x0500000f


	//   ....[223]....
        /*04fc*/ 	.word	0x0500000f


	//   ....[224]....
        /*0500*/ 	.word	0x0500000f


	//   ....[225]....
        /*0504*/ 	.word	0x0500000f


	//   ....[226]....
        /*0508*/ 	.word	0x0500000f


	//   ....[227]....
        /*050c*/ 	.word	0x0500000f


	//   ....[228]....
        /*0510*/ 	.word	0x0500000f


	//   ....[229]....
        /*0514*/ 	.word	0x0500000f


	//   ....[230]....
        /*0518*/ 	.word	0x0500000f


	//   ....[231]....
        /*051c*/ 	.word	0x0500000f


	//   ....[232]....
        /*0520*/ 	.word	0x0500000f


	//   ....[233]....
        /*0524*/ 	.word	0x0500000f


	//   ....[234]....
        /*0528*/ 	.word	0x0500000f


	//   ....[235]....
        /*052c*/ 	.word	0x0500000f


	//   ....[236]....
        /*0530*/ 	.word	0x0500000f


	//   ....[237]....
        /*0534*/ 	.word	0x0500000f


	//   ....[238]....
        /*0538*/ 	.word	0x0500000f


	//   ....[239]....
        /*053c*/ 	.word	0x0500000f


	//   ....[240]....
        /*0540*/ 	.word	0x0500000f


	//   ....[241]....
        /*0544*/ 	.word	0x0500000f


	//   ....[242]....
        /*0548*/ 	.word	0x0500000f


	//   ....[243]....
        /*054c*/ 	.word	0x0500000f


	//   ....[244]....
        /*0550*/ 	.word	0x0500000f


	//   ....[245]....
        /*0554*/ 	.word	0x0500000f


	//   ....[246]....
        /*0558*/ 	.word	0x0500000f


	//   ....[247]....
        /*055c*/ 	.word	0x0500000f


	//   ....[248]....
        /*0560*/ 	.word	0x0500000f


	//   ....[249]....
        /*0564*/ 	.word	0x0500000f


	//   ....[250]....
        /*0568*/ 	.word	0x0500000f


	//   ....[251]....
        /*056c*/ 	.word	0x0500000f


	//----- nvinfo : EIATTR_COOP_GROUP_INSTR_OFFSETS
	.align		4
.L_1240:
        /*0570*/ 	.byte	0x04, 0x28
        /*0572*/ 	.short	(.L_1242 - .L_1241)


	//   ....[0]....
.L_1241:
        /*0574*/ 	.word	0x00000080


	//   ....[1]....
        /*0578*/ 	.word	0x00000090


	//   ....[2]....
        /*057c*/ 	.word	0x000002f0


	//   ....[3]....
        /*0580*/ 	.word	0x00000450


	//   ....[4]....
        /*0584*/ 	.word	0x00000570


	//   ....[5]....
        /*0588*/ 	.word	0x000006d0


	//   ....[6]....
        /*058c*/ 	.word	0x000015d0


	//   ....[7]....
        /*0590*/ 	.word	0x00003420


	//   ....[8]....
        /*0594*/ 	.word	0x00003460


	//   ....[9]....
        /*0598*/ 	.word	0x00003480


	//   ....[10]....
        /*059c*/ 	.word	0x000034a0


	//   ....[11]....
        /*05a0*/ 	.word	0x00005480


	//   ....[12]....
        /*05a4*/ 	.word	0x00005560


	//   ....[13]....
        /*05a8*/ 	.word	0x00005580


	//   ....[14]....
        /*05ac*/ 	.word	0x000055e0


	//   ....[15]....
        /*05b0*/ 	.word	0x00006b50


	//   ....[16]....
        /*05b4*/ 	.word	0x00006b90


	//   ....[17]....
        /*05b8*/ 	.word	0x00006c40


	//   ....[18]....
        /*05bc*/ 	.word	0x00006c70


	//   ....[19]....
        /*05c0*/ 	.word	0x000086f0


	//   ....[20]....
        /*05c4*/ 	.word	0x00008720


	//   ....[21]....
        /*05c8*/ 	.word	0x000087f0


	//   ....[22]....
        /*05cc*/ 	.word	0x00008830


	//   ....[23]....
        /*05d0*/ 	.word	0x00009020


	//   ....[24]....
        /*05d4*/ 	.word	0x00009060


	//   ....[25]....
        /*05d8*/ 	.word	0x000091b0


	//   ....[26]....
        /*05dc*/ 	.word	0x000091d0


	//   ....[27]....
        /*05e0*/ 	.word	0x00009310


	//   ....[28]....
        /*05e4*/ 	.word	0x00009330


	//   ....[29]....
        /*05e8*/ 	.word	0x00009480


	//   ....[30]....
        /*05ec*/ 	.word	0x000094a0


	//   ....[31]....
        /*05f0*/ 	.word	0x00009ee0


	//   ....[32]....
        /*05f4*/ 	.word	0x00009ef0


	//   ....[33]....
        /*05f8*/ 	.word	0x0000a030


	//   ....[34]....
        /*05fc*/ 	.word	0x0000a050


	//   ....[35]....
        /*0600*/ 	.word	0x0000a190


	//   ....[36]....
        /*0604*/ 	.word	0x0000a1b0


	//   ....[37]....
        /*0608*/ 	.word	0x0000a300


	//   ....[38]....
        /*060c*/ 	.word	0x0000a320


	//   ....[39]....
        /*0610*/ 	.word	0x0000a4e0


	//   ....[40]....
        /*0614*/ 	.word	0x0000a6b0


	//   ....[41]....
        /*0618*/ 	.word	0x0000a6e0


	//   ....[42]....
        /*061c*/ 	.word	0x0000a710


	//   ....[43]....
        /*0620*/ 	.word	0x0000a740


	//   ....[44]....
        /*0624*/ 	.word	0x0000a770


	//   ....[45]....
        /*0628*/ 	.word	0x0000a7a0


	//   ....[46]....
        /*062c*/ 	.word	0x0000a8f0


	//   ....[47]....
        /*0630*/ 	.word	0x0000a920


	//   ....[48]....
        /*0634*/ 	.word	0x0000a950


	//   ....[49]....
        /*0638*/ 	.word	0x0000a980


	//   ....[50]....
        /*063c*/ 	.word	0x0000a9b0


	//   ....[51]....
        /*0640*/ 	.word	0x0000a9e0


	//   ....[52]....
        /*0644*/ 	.word	0x0000aa70


	//   ....[53]....
        /*0648*/ 	.word	0x0000aaa0


	//   ....[54]....
        /*064c*/ 	.word	0x0000ab20


	//   ....[55]....
        /*0650*/ 	.word	0x0000c080


	//   ....[56]....
        /*0654*/ 	.word	0x0000c0a0


	//   ....[57]....
        /*0658*/ 	.word	0x0000c130


	//   ....[58]....
        /*065c*/ 	.word	0x0000c150


	//   ....[59]....
        /*0660*/ 	.word	0x0000c1d0


	//   ....[60]....
        /*0664*/ 	.word	0x0000c1f0


	//   ....[61]....
        /*0668*/ 	.word	0x0000c270


	//   ....[62]....
        /*066c*/ 	.word	0x0000c290


	//   ....[63]....
        /*0670*/ 	.word	0x0000c310


	//   ....[64]....
        /*0674*/ 	.word	0x0000c330


	//   ....[65]....
        /*0678*/ 	.word	0x0000c340


	//   ....[66]....
        /*067c*/ 	.word	0x0000c350


	//   ....[67]....
        /*0680*/ 	.word	0x0000cad0


	//   ....[68]....
        /*0684*/ 	.word	0x0000caf0


	//   ....[69]....
        /*0688*/ 	.word	0x0000cb10


	//   ....[70]....
        /*068c*/ 	.word	0x0000cb20


	//   ....[71]....
        /*0690*/ 	.word	0x0000cb50


	//   ....[72]....
        /*0694*/ 	.word	0x0000cb70


	//   ....[73]....
        /*0698*/ 	.word	0x0000cbe0


	//   ....[74]....
        /*069c*/ 	.word	0x0000cc60


	//   ....[75]....
        /*06a0*/ 	.word	0x0000cc80


	//   ....[76]....
        /*06a4*/ 	.word	0x0000cca0


	//   ....[77]....
        /*06a8*/ 	.word	0x0000cd60


	//   ....[78]....
        /*06ac*/ 	.word	0x0000cdb0


	//   ....[79]....
        /*06b0*/ 	.word	0x0000cdd0


	//   ....[80]....
        /*06b4*/ 	.word	0x0000ce40


	//   ....[81]....
        /*06b8*/ 	.word	0x0000cf20


	//   ....[82]....
        /*06bc*/ 	.word	0x0000cf50


	//   ....[83]....
        /*06c0*/ 	.word	0x0000d5e0


	//   ....[84]....
        /*06c4*/ 	.word	0x0000d610


	//   ....[85]....
        /*06c8*/ 	.word	0x0000d620


	//   ....[86]....
        /*06cc*/ 	.word	0x0000d630


	//   ....[87]....
        /*06d0*/ 	.word	0x0000d6f0


	//   ....[88]....
        /*06d4*/ 	.word	0x0000d740


	//   ....[89]....
        /*06d8*/ 	.word	0x0000d7b0


	//   ....[90]....
        /*06dc*/ 	.word	0x0000d830


	//   ....[91]....
        /*06e0*/ 	.word	0x0000d890


	//   ....[92]....
        /*06e4*/ 	.word	0x0000d8c0


	//   ....[93]....
        /*06e8*/ 	.word	0x0000d920


	//   ....[94]....
        /*06ec*/ 	.word	0x0000d950


	//   ....[95]....
        /*06f0*/ 	.word	0x0000d9b0


	//   ....[96]....
        /*06f4*/ 	.word	0x0000d9e0


	//   ....[97]....
        /*06f8*/ 	.word	0x0000da30


	//   ....[98]....
        /*06fc*/ 	.word	0x0000da60


	//   ....[99]....
        /*0700*/ 	.word	0x0000df90


	//   ....[100]....
        /*0704*/ 	.word	0x0000dfb0


	//   ....[101]....
        /*0708*/ 	.word	0x0000e000


	//   ....[102]....
        /*070c*/ 	.word	0x0000e0c0


	//   ....[103]....
        /*0710*/ 	.word	0x0000e0d0


	//   ....[104]....
        /*0714*/ 	.word	0x0000e100


	//   ....[105]....
        /*0718*/ 	.word	0x0000e190


	//   ....[106]....
        /*071c*/ 	.word	0x0000e240


	//   ....[107]....
        /*0720*/ 	.word	0x0000e250


	//   ....[108]....
        /*0724*/ 	.word	0x0000e280


	//   ....[109]....
        /*0728*/ 	.word	0x0000e290


	//   ....[110]....
        /*072c*/ 	.word	0x0000e320


	//   ....[111]....
        /*0730*/ 	.word	0x0000ea40


	//   ....[112]....
        /*0734*/ 	.word	0x0000ea60


	//   ....[113]....
        /*0738*/ 	.word	0x0000ea70


	//   ....[114]....
        /*073c*/ 	.word	0x0000eab0


	//   ....[115]....
        /*0740*/ 	.word	0x0000eac0


	//   ....[116]....
        /*0744*/ 	.word	0x0000eb00


	//   ....[117]....
        /*0748*/ 	.word	0x0000eb10


	//   ....[118]....
        /*074c*/ 	.word	0x0000eb50


	//   ....[119]....
        /*0750*/ 	.word	0x0000eb60


	//   ....[120]....
        /*0754*/ 	.word	0x0000eba0


	//   ....[121]....
        /*0758*/ 	.word	0x0000ebb0


	//   ....[122]....
        /*075c*/ 	.word	0x0000ebc0


	//   ....[123]....
        /*0760*/ 	.word	0x0000ef20


	//   ....[124]....
        /*0764*/ 	.word	0x0000ef40


	//   ....[125]....
        /*0768*/ 	.word	0x0000ef50


	//   ....[126]....
        /*076c*/ 	.word	0x0000ef60


	//   ....[127]....
        /*0770*/ 	.word	0x0000ef70


	//   ....[128]....
        /*0774*/ 	.word	0x0000ef90


	//   ....[129]....
        /*0778*/ 	.word	0x0000f000


	//   ....[130]....
        /*077c*/ 	.word	0x0000f030


	//   ....[131]....
        /*0780*/ 	.word	0x0000f040


	//   ....[132]....
        /*0784*/ 	.word	0x0000f0a0


	//   ....[133]....
        /*0788*/ 	.word	0x0000f0c0


	//   ....[134]....
        /*078c*/ 	.word	0x0000f1c0


	//   ....[135]....
        /*0790*/ 	.word	0x0000f660


	//   ....[136]....
        /*0794*/ 	.word	0x0000f6b0


	//   ....[137]....
        /*0798*/ 	.word	0x0000f6e0


	//   ....[138]....
        /*079c*/ 	.word	0x0000f6f0


	//   ....[139]....
        /*07a0*/ 	.word	0x0000f720


	//   ....[140]....
        /*07a4*/ 	.word	0x0000f750


	//   ....[141]....
        /*07a8*/ 	.word	0x0000f780


	//   ....[142]....
        /*07ac*/ 	.word	0x0000f7b0


	//   ....[143]....
        /*07b0*/ 	.word	0x0000f930


	//   ....[144]....
        /*07b4*/ 	.word	0x0000f960


	//   ....[145]....
        /*07b8*/ 	.word	0x0000f990


	//   ....[146]....
        /*07bc*/ 	.word	0x0000f9c0


	//   ....[147]....
        /*07c0*/ 	.word	0x0000f9f0


	//   ....[148]....
        /*07c4*/ 	.word	0x0000fa20


	//   ....[149]....
        /*07c8*/ 	.word	0x0000fae0


	//   ....[150]....
        /*07cc*/ 	.word	0x0000fb00


	//   ....[151]....
        /*07d0*/ 	.word	0x0000fb70


	//   ....[152]....
        /*07d4*/ 	.word	0x0000ffe0


	//   ....[153]....
        /*07d8*/ 	.word	0x00010540


	//   ....[154]....
        /*07dc*/ 	.word	0x00010630


	//   ....[155]....
        /*07e0*/ 	.word	0x000106d0


	//   ....[156]....
        /*07e4*/ 	.word	0x00010730


	//   ....[157]....
        /*07e8*/ 	.word	0x00010820


	//   ....[158]....
        /*07ec*/ 	.word	0x00010890


	//   ....[159]....
        /*07f0*/ 	.word	0x00010980


	//   ....[160]....
        /*07f4*/ 	.word	0x000109f0


	//   ....[161]....
        /*07f8*/ 	.word	0x00010ae0


	//   ....[162]....
        /*07fc*/ 	.word	0x00010b50


	//   ....[163]....
        /*0800*/ 	.word	0x00010c40


	//   ....[164]....
        /*0804*/ 	.word	0x00010cb0


	//   ....[165]....
        /*0808*/ 	.word	0x00010d50


	//   ....[166]....
        /*080c*/ 	.word	0x00010e50


	//   ....[167]....
        /*0810*/ 	.word	0x00010ea0


	//   ....[168]....
        /*0814*/ 	.word	0x00010f00


	//   ....[169]....
        /*0818*/ 	.word	0x00011020


	//   ....[170]....
        /*081c*/ 	.word	0x000110a0


	//   ....[171]....
        /*0820*/ 	.word	0x00011190


	//   ....[172]....
        /*0824*/ 	.word	0x00011260


	//   ....[173]....
        /*0828*/ 	.word	0x00011310


	//   ....[174]....
        /*082c*/ 	.word	0x00011410


	//   ....[175]....
        /*0830*/ 	.word	0x00011480


	//   ....[176]....
        /*0834*/ 	.word	0x00011590


	//   ....[177]....
        /*0838*/ 	.word	0x00011610


	//   ....[178]....
        /*083c*/ 	.word	0x00011680


	//   ....[179]....
        /*0840*/ 	.word	0x00011750


	//   ....[180]....
        /*0844*/ 	.word	0x000117e0


	//   ....[181]....
        /*0848*/ 	.word	0x000118b0


	//   ....[182]....
        /*084c*/ 	.word	0x00011950


	//   ....[183]....
        /*0850*/ 	.word	0x000119f0


	//   ....[184]....
        /*0854*/ 	.word	0x00011a50


	//   ....[185]....
        /*0858*/ 	.word	0x00011af0


	//   ....[186]....
        /*085c*/ 	.word	0x00011c40


	//   ....[187]....
        /*0860*/ 	.word	0x00011c90


	//   ....[188]....
        /*0864*/ 	.word	0x00011cf0


	//   ....[189]....
        /*0868*/ 	.word	0x00011de0


	//   ....[190]....
        /*086c*/ 	.word	0x00011ee0


	//   ....[191]....
        /*0870*/ 	.word	0x00011f30


	//   ....[192]....
        /*0874*/ 	.word	0x00011f90


	//   ....[193]....
        /*0878*/ 	.word	0x00012080


	//   ....[194]....
        /*087c*/ 	.word	0x00012180


	//   ....[195]....
        /*0880*/ 	.word	0x000121d0


	//   ....[196]....
        /*0884*/ 	.word	0x00012230


	//   ....[197]....
        /*0888*/ 	.word	0x00012310


	//   ....[198]....
        /*088c*/ 	.word	0x00012440


	//   ....[199]....
        /*0890*/ 	.word	0x00012520


	//   ....[200]....
        /*0894*/ 	.word	0x000125b0


	//   ....[201]....
        /*0898*/ 	.word	0x000126c0


	//   ....[202]....
        /*089c*/ 	.word	0x00012720


	//   ....[203]....
        /*08a0*/ 	.word	0x00012830


	//   ....[204]....
        /*08a4*/ 	.word	0x00012890


	//   ....[205]....
        /*08a8*/ 	.word	0x000129a0


	//   ....[206]....
        /*08ac*/ 	.word	0x00012a00


	//   ....[207]....
        /*08b0*/ 	.word	0x00012b10


	//   ....[208]....
        /*08b4*/ 	.word	0x00012b70


	//   ....[209]....
        /*08b8*/ 	.word	0x00012c30


	//   ....[210]....
        /*08bc*/ 	.word	0x00012d90


	//   ....[211]....
        /*08c0*/ 	.word	0x00012e30


	//   ....[212]....
        /*08c4*/ 	.word	0x00012e90


	//   ....[213]....
        /*08c8*/ 	.word	0x00012f40


	//   ....[214]....
        /*08cc*/ 	.word	0x00012fa0


	//   ....[215]....
        /*08d0*/ 	.word	0x00013050


	//   ....[216]....
        /*08d4*/ 	.word	0x000130b0


	//   ....[217]....
        /*08d8*/ 	.word	0x00013160


	//   ....[218]....
        /*08dc*/ 	.word	0x000131c0


	//   ....[219]....
        /*08e0*/ 	.word	0x00013270


	//   ....[220]....
        /*08e4*/ 	.word	0x000132d0


	//   ....[221]....
        /*08e8*/ 	.word	0x00013380


	//   ....[222]....
        /*08ec*/ 	.word	0x00013460


	//   ....[223]....
        /*08f0*/ 	.word	0x00013500


	//   ....[224]....
        /*08f4*/ 	.word	0x00013560


	//   ....[225]....
        /*08f8*/ 	.word	0x00013630


	//   ....[226]....
        /*08fc*/ 	.word	0x00013690


	//   ....[227]....
        /*0900*/ 	.word	0x00013760


	//   ....[228]....
        /*0904*/ 	.word	0x000137c0


	//   ....[229]....
        /*0908*/ 	.word	0x000138a0


	//   ....[230]....
        /*090c*/ 	.word	0x00013900


	//   ....[231]....
        /*0910*/ 	.word	0x000139d0


	//   ....[232]....
        /*0914*/ 	.word	0x00013a30


	//   ....[233]....
        /*0918*/ 	.word	0x00013b00


	//   ....[234]....
        /*091c*/ 	.word	0x00013b90


	//   ....[235]....
        /*0920*/ 	.word	0x00013c30


	//   ....[236]....
        /*0924*/ 	.word	0x00013d50


	//   ....[237]....
        /*0928*/ 	.word	0x00013dc0


	//   ....[238]....
        /*092c*/ 	.word	0x00013e30


	//   ....[239]....
        /*0930*/ 	.word	0x00013ea0


	//   ....[240]....
        /*0934*/ 	.word	0x00013f10


	//   ....[241]....
        /*0938*/ 	.word	0x00013f90


	//   ....[242]....
        /*093c*/ 	.word	0x00014020


	//   ....[243]....
        /*0940*/ 	.word	0x000140b0


	//   ....[244]....
        /*0944*/ 	.word	0x00014120


	//   ....[245]....
        /*0948*/ 	.word	0x00014190


	//   ....[246]....
        /*094c*/ 	.word	0x00014200


	//   ....[247]....
        /*0950*/ 	.word	0x00014280


	//   ....[248]....
        /*0954*/ 	.word	0x000142f0


	//   ....[249]....
        /*0958*/ 	.word	0x00014390


	//   ....[250]....
        /*095c*/ 	.word	0x00014420


	//   ....[251]....
        /*0960*/ 	.word	0x00014540


	//----- nvinfo : EIATTR_REG_RECONFIG
	.align		4
.L_1242:
        /*0964*/ 	.byte	0x01, 0x54
	.zero		2


	//----- nvinfo : EIATTR_SYSCALL_OFFSETS
	.align		4
        /*0968*/ 	.byte	0x04, 0x46
        /*096a*/ 	.short	(.L_1244 - .L_1243)


	//   ....[0]....
.L_1243:
        /*096c*/ 	.word	0x00001770


	//   ....[1]....
        /*0970*/ 	.word	0x0000b6a0


	//   ....[2]....
        /*0974*/ 	.word	0x0000b7f0


	//   ....[3]....
        /*0978*/ 	.word	0x0000b8e0


	//   ....[4]....
        /*097c*/ 	.word	0x0000c6d0


	//   ....[5]....
        /*0980*/ 	.word	0x0000d230


	//----- nvinfo : EIATTR_MBARRIER_INSTR_OFFSETS
	.align		4
.L_1244:
        /*0984*/ 	.byte	0x04, 0x39
        /*0986*/ 	.short	(.L_1246 - .L_1245)


	//   ....[0]....
.L_1245:
        /*0988*/ 	.word	0x00000190
        /*098c*/ 	.word	0x000000ff
        /*0990*/ 	.word	0x00032400
        /*0994*/ 	.short	0x0100
        /*0996*/ 	.byte	0x08
	.zero		1


	//   ....[1]....
        /*0998*/ 	.word	0x000001a0
        /*099c*/ 	.word	0x000000ff
        /*09a0*/ 	.word	0x00032410
        /*09a4*/ 	.short	0x0100
        /*09a6*/ 	.byte	0x08
	.zero		1


	//   ....[2]....
        /*09a8*/ 	.word	0x000001b0
        /*09ac*/ 	.word	0x000000ff
        /*09b0*/ 	.word	0x00032420
        /*09b4*/ 	.short	0x0100
        /*09b6*/ 	.byte	0x08
	.zero		1


	//   ....[3]....
        /*09b8*/ 	.word	0x000002a0
        /*09bc*/ 	.word	0x000000ff
        /*09c0*/ 	.word	0x00032430
        /*09c4*/ 	.short	0x0100
        /*09c6*/ 	.byte	0x08
	.zero		1


	//   ....[4]....
        /*09c8*/ 	.word	0x000002b0
        /*09cc*/ 	.word	0x000000ff
        /*09d0*/ 	.word	0x00032440
        /*09d4*/ 	.short	0x0100
        /*09d6*/ 	.byte	0x08
	.zero		1


	//   ....[5]....
        /*09d8*/ 	.word	0x000002c0
        /*09dc*/ 	.word	0x000000ff
        /*09e0*/ 	.word	0x00032438
        /*09e4*/ 	.short	0x0100
        /*09e6*/ 	.byte	0x08
	.zero		1


	//   ....[6]....
        /*09e8*/ 	.word	0x000002d0
        /*09ec*/ 	.word	0x000000ff
        /*09f0*/ 	.word	0x00032448
        /*09f4*/ 	.short	0x0100
        /*09f6*/ 	.byte	0x08
	.zero		1


	//   ....[7]....
        /*09f8*/ 	.word	0x00000400
        /*09fc*/ 	.word	0x000000ff
        /*0a00*/ 	.word	0x00032450
        /*0a04*/ 	.short	0x0100
        /*0a06*/ 	.byte	0x08
	.zero		1


	//   ....[8]....
        /*0a08*/ 	.word	0x00000410
        /*0a0c*/ 	.word	0x000000ff
        /*0a10*/ 	.word	0x00032460
        /*0a14*/ 	.short	0x0100
        /*0a16*/ 	.byte	0x08
	.zero		1


	//   ....[9]....
        /*0a18*/ 	.word	0x00000420
        /*0a1c*/ 	.word	0x000000ff
        /*0a20*/ 	.word	0x00032458
        /*0a24*/ 	.short	0x0100
        /*0a26*/ 	.byte	0x08
	.zero		1


	//   ....[10]....
        /*0a28*/ 	.word	0x00000430
        /*0a2c*/ 	.word	0x000000ff
        /*0a30*/ 	.word	0x00032468
        /*0a34*/ 	.short	0x0100
        /*0a36*/ 	.byte	0x08
	.zero		1


	//   ....[11]....
        /*0a38*/ 	.word	0x00000520
        /*0a3c*/ 	.word	0x000000ff
        /*0a40*/ 	.word	0x00032470
        /*0a44*/ 	.short	0x0100
        /*0a46*/ 	.byte	0x06
	.zero		1


	//   ....[12]....
        /*0a48*/ 	.word	0x00000530
        /*0a4c*/ 	.word	0x000000ff
        /*0a50*/ 	.word	0x00032480
        /*0a54*/ 	.short	0x0100
        /*0a56*/ 	.byte	0x06
	.zero		1


	//   ....[13]....
        /*0a58*/ 	.word	0x00000540
        /*0a5c*/ 	.word	0x000000ff
        /*0a60*/ 	.word	0x00032478
        /*0a64*/ 	.short	0x0100
        /*0a66*/ 	.byte	0x06
	.zero		1


	//   ....[14]....
        /*0a68*/ 	.word	0x00000550
        /*0a6c*/ 	.word	0x000000ff
        /*0a70*/ 	.word	0x00032488
        /*0a74*/ 	.short	0x0100
        /*0a76*/ 	.byte	0x06
	.zero		1


	//   ....[15]....
        /*0a78*/ 	.word	0x00000680
        /*0a7c*/ 	.word	0x000000ff
        /*0a80*/ 	.word	0x00032490
        /*0a84*/ 	.short	0x0100
        /*0a86*/ 	.byte	0x08
	.zero		1


	//   ....[16]....
        /*0a88*/ 	.word	0x00000690
        /*0a8c*/ 	.word	0x000000ff
        /*0a90*/ 	.word	0x000324a0
        /*0a94*/ 	.short	0x0100
        /*0a96*/ 	.byte	0x08
	.zero		1


	//   ....[17]....
        /*0a98*/ 	.word	0x000006a0
        /*0a9c*/ 	.word	0x000000ff
        /*0aa0*/ 	.word	0x00032498
        /*0aa4*/ 	.short	0x0100
        /*0aa6*/ 	.byte	0x08
	.zero		1


	//   ....[18]....
        /*0aa8*/ 	.word	0x000006b0
        /*0aac*/ 	.word	0x000000ff
        /*0ab0*/ 	.word	0x000324a8
        /*0ab4*/ 	.short	0x0100
        /*0ab6*/ 	.byte	0x08
	.zero		1


	//   ....[19]....
        /*0ab8*/ 	.word	0x000007f0
        /*0abc*/ 	.word	0x000000ff
        /*0ac0*/ 	.word	0x000324b0
        /*0ac4*/ 	.short	0x0100
        /*0ac6*/ 	.byte	0x08
	.zero		1


	//   ....[20]....
        /*0ac8*/ 	.word	0x00000800
        /*0acc*/ 	.word	0x000000ff
        /*0ad0*/ 	.word	0x000324c0
        /*0ad4*/ 	.short	0x0100
        /*0ad6*/ 	.byte	0x08
	.zero		1


	//   ....[21]....
        /*0ad8*/ 	.word	0x00000810
        /*0adc*/ 	.word	0x000000ff
        /*0ae0*/ 	.word	0x000324b8
        /*0ae4*/ 	.short	0x0100
        /*0ae6*/ 	.byte	0x08
	.zero		1


	//   ....[22]....
        /*0ae8*/ 	.word	0x00000820
        /*0aec*/ 	.word	0x000000ff
        /*0af0*/ 	.word	0x000324c8
        /*0af4*/ 	.short	0x0100
        /*0af6*/ 	.byte	0x08
	.zero		1


	//   ....[23]....
        /*0af8*/ 	.word	0x00001800
        /*0afc*/ 	.word	0x000000ff
        /*0b00*/ 	.word	0x00032400
        /*0b04*/ 	.short	0x010a
        /*0b06*/ 	.byte	0x28
	.zero		1


	//   ....[24]....
        /*0b08*/ 	.word	0x000018d0
        /*0b0c*/ 	.word	0x000000ff
        /*0b10*/ 	.word	0x00032430
        /*0b14*/ 	.short	0x010a
        /*0b16*/ 	.byte	0x34
	.zero		1


	//   ....[25]....
        /*0b18*/ 	.word	0x00001910
        /*0b1c*/ 	.word	0x000000ff
        /*0b20*/ 	.word	0x00032430
        /*0b24*/ 	.short	0x010a
        /*0b26*/ 	.byte	0x34
	.zero		1


	//   ....[26]....
        /*0b28*/ 	.word	0x00001c70
        /*0b2c*/ 	.word	0x000000ff
        /*0b30*/ 	.word	0x00032410
        /*0b34*/ 	.short	0x010a
        /*0b36*/ 	.byte	0x28
	.zero		1


	//   ....[27]....
        /*0b38*/ 	.word	0x00001cb0
        /*0b3c*/ 	.word	0x000000ff
        /*0b40*/ 	.word	0x00032450
        /*0b44*/ 	.short	0x010a
        /*0b46*/ 	.byte	0x34
	.zero		1


	//   ....[28]....
        /*0b48*/ 	.word	0x00001cf0
        /*0b4c*/ 	.word	0x000000ff
        /*0b50*/ 	.word	0x00032450
        /*0b54*/ 	.short	0x010a
        /*0b56*/ 	.byte	0x34
	.zero		1


	//   ....[29]....
        /*0b58*/ 	.word	0x00002c30
        /*0b5c*/ 	.word	0x000000ff
        /*0b60*/ 	.word	0x00000000
        /*0b64*/ 	.short	0x0101
        /*0b66*/ 	.byte	0x05
	.zero		1


	//   ....[30]....
        /*0b68*/ 	.word	0x000041b0
        /*0b6c*/ 	.word	0x000000ff
        /*0b70*/ 	.word	0x00000000
        /*0b74*/ 	.short	0x0101
        /*0b76*/ 	.byte	0x34
	.zero		1


	//   ....[31]....
        /*0b78*/ 	.word	0x000042f0
        /*0b7c*/ 	.word	0x000000ff
        /*0b80*/ 	.word	0x00032430
        /*0b84*/ 	.short	0x010a
        /*0b86*/ 	.byte	0x04
	.zero		1


	//   ....[32]....
        /*0b88*/ 	.word	0x00004330
        /*0b8c*/ 	.word	0x000000ff
        /*0b90*/ 	.word	0x00032430
        /*0b94*/ 	.short	0x010a
        /*0b96*/ 	.byte	0x04
	.zero		1


	//   ....[33]....
        /*0b98*/ 	.word	0x00004540
        /*0b9c*/ 	.word	0x000000ff
        /*0ba0*/ 	.word	0x00032450
        /*0ba4*/ 	.short	0x010a
        /*0ba6*/ 	.byte	0x04
	.zero		1


	//   ....[34]....
        /*0ba8*/ 	.word	0x00004580
        /*0bac*/ 	.word	0x000000ff
        /*0bb0*/ 	.word	0x00032450
        /*0bb4*/ 	.short	0x010a
        /*0bb6*/ 	.byte	0x04
	.zero		1


	//   ....[35]....
        /*0bb8*/ 	.word	0x00005470
        /*0bbc*/ 	.word	0x000000ff
        /*0bc0*/ 	.word	0x00000000
        /*0bc4*/ 	.short	0x0101
        /*0bc6*/ 	.byte	0x05
	.zero		1


	//   ....[36]....
        /*0bc8*/ 	.word	0x00006b30
        /*0bcc*/ 	.word	0x000000ff
        /*0bd0*/ 	.word	0x00000000
        /*0bd4*/ 	.short	0x0101
        /*0bd6*/ 	.byte	0x04
	.zero		1


	//   ....[37]....
        /*0bd8*/ 	.word	0x00009050
        /*0bdc*/ 	.word	0x00000097
        /*0be0*/ 	.word	0x00000000
        /*0be4*/ 	.short	0x0101
        /*0be6*/ 	.byte	0x3f
	.zero		1


	//   ....[38]....
        /*0be8*/ 	.word	0x0000bde0
        /*0bec*/ 	.word	0x00000019
        /*0bf0*/ 	.word	0x00032440
        /*0bf4*/ 	.short	0x010a
        /*0bf6*/ 	.byte	0x3f
	.zero		1


	//   ....[39]....
        /*0bf8*/ 	.word	0x0000c450
        /*0bfc*/ 	.word	0x00000019
        /*0c00*/ 	.word	0x00032430
        /*0c04*/ 	.short	0x0107
        /*0c06*/ 	.byte	0x3f
	.zero		1


	//   ....[40]....
        /*0c08*/ 	.word	0x0000c520
        /*0c0c*/ 	.word	0x00000019
        /*0c10*/ 	.word	0x00032430
        /*0c14*/ 	.short	0x0101
        /*0c16*/ 	.byte	0x3f
	.zero		1


	//   ....[41]....
        /*0c18*/ 	.word	0x0000d070
        /*0c1c*/ 	.word	0x00000016
        /*0c20*/ 	.word	0x00032400
        /*0c24*/ 	.short	0x0107
        /*0c26*/ 	.byte	0x3f
	.zero		1


	//   ....[42]....
        /*0c28*/ 	.word	0x0000d100
        /*0c2c*/ 	.word	0x00000016
        /*0c30*/ 	.word	0x00032400
        /*0c34*/ 	.short	0x0101
        /*0c36*/ 	.byte	0x3f
	.zero		1


	//   ....[43]....
        /*0c38*/ 	.word	0x0000db80
        /*0c3c*/ 	.word	0x00000016
        /*0c40*/ 	.word	0x00032410
        /*0c44*/ 	.short	0x0107
        /*0c46*/ 	.byte	0x3f
	.zero		1


	//   ....[44]....
        /*0c48*/ 	.word	0x0000dc80
        /*0c4c*/ 	.word	0x00000016
        /*0c50*/ 	.word	0x00032410
        /*0c54*/ 	.short	0x0101
        /*0c56*/ 	.byte	0x3f
	.zero		1


	//   ....[45]....
        /*0c58*/ 	.word	0x0000dca0
        /*0c5c*/ 	.word	0x00000016
        /*0c60*/ 	.word	0x00032420
        /*0c64*/ 	.short	0x010a
        /*0c66*/ 	.byte	0x3f
	.zero		1


	//   ....[46]....
        /*0c68*/ 	.word	0x0000dd20
        /*0c6c*/ 	.word	0x00000019
        /*0c70*/ 	.word	0x00032460
        /*0c74*/ 	.short	0x010a
        /*0c76*/ 	.byte	0x3f
	.zero		1


	//   ....[47]....
        /*0c78*/ 	.word	0x0000e4a0
        /*0c7c*/ 	.word	0x00000019
        /*0c80*/ 	.word	0x00032450
        /*0c84*/ 	.short	0x0107
        /*0c86*/ 	.byte	0x3f
	.zero		1


	//   ....[48]....
        /*0c88*/ 	.word	0x0000e560
        /*0c8c*/ 	.word	0x00000019
        /*0c90*/ 	.word	0x00032450
        /*0c94*/ 	.short	0x0101
        /*0c96*/ 	.byte	0x3f
	.zero		1


	//   ....[49]....
        /*0c98*/ 	.word	0x0000e8a0
        /*0c9c*/ 	.word	0x0000000a
        /*0ca0*/ 	.word	0x00032440
        /*0ca4*/ 	.short	0x010a
        /*0ca6*/ 	.byte	0x3f
	.zero		1


	//   ....[50]....
        /*0ca8*/ 	.word	0x0000ec70
        /*0cac*/ 	.word	0x0000000a
        /*0cb0*/ 	.word	0x00032430
        /*0cb4*/ 	.short	0x0107
        /*0cb6*/ 	.byte	0x3f
	.zero		1


	//   ....[51]....
        /*0cb8*/ 	.word	0x0000ed20
        /*0cbc*/ 	.word	0x0000000a
        /*0cc0*/ 	.word	0x00032430
        /*0cc4*/ 	.short	0x0101
        /*0cc6*/ 	.byte	0x3f
	.zero		1


	//   ....[52]....
        /*0cc8*/ 	.word	0x0000ed50
        /*0ccc*/ 	.word	0x0000000a
        /*0cd0*/ 	.word	0x00032460
        /*0cd4*/ 	.short	0x010a
        /*0cd6*/ 	.byte	0x3f
	.zero		1


	//   ....[53]....
        /*0cd8*/ 	.word	0x0000f270
        /*0cdc*/ 	.word	0x0000000a
        /*0ce0*/ 	.word	0x00032450
        /*0ce4*/ 	.short	0x0107
        /*0ce6*/ 	.byte	0x3f
	.zero		1


	//   ....[54]....
        /*0ce8*/ 	.word	0x0000f320
        /*0cec*/ 	.word	0x0000000a
        /*0cf0*/ 	.word	0x00032450
        /*0cf4*/ 	.short	0x0101
        /*0cf6*/ 	.byte	0x3f
	.zero		1


	//   ....[55]....
        /*0cf8*/ 	.word	0x0000ff60
        /*0cfc*/ 	.word	0x00000005
        /*0d00*/ 	.word	0x00032420
        /*0d04*/ 	.short	0x010a
        /*0d06*/ 	.byte	0x3f
	.zero		1


	//   ....[56]....
        /*0d08*/ 	.word	0x00010100
        /*0d0c*/ 	.word	0x00000003
        /*0d10*/ 	.word	0x00032440
        /*0d14*/ 	.short	0x010a
        /*0d16*/ 	.byte	0x3f
	.zero		1


	//   ....[57]....
        /*0d18*/ 	.word	0x000101a0
        /*0d1c*/ 	.word	0x00000005
        /*0d20*/ 	.word	0x00032440
        /*0d24*/ 	.short	0x010a
        /*0d26*/ 	.byte	0x3f
	.zero		1


	//   ....[58]....
        /*0d28*/ 	.word	0x000101e0
        /*0d2c*/ 	.word	0x00000003
        /*0d30*/ 	.word	0x00032460
        /*0d34*/ 	.short	0x010a
        /*0d36*/ 	.byte	0x3f
	.zero		1


	//   ....[59]....
        /*0d38*/ 	.word	0x00010220
        /*0d3c*/ 	.word	0x00000005
        /*0d40*/ 	.word	0x00032460
        /*0d44*/ 	.short	0x010a
        /*0d46*/ 	.byte	0x3f
	.zero		1


	//   ....[60]....
        /*0d48*/ 	.word	0x00010290
        /*0d4c*/ 	.word	0x00000003
        /*0d50*/ 	.word	0x00032400
        /*0d54*/ 	.short	0x010a
        /*0d56*/ 	.byte	0x3f
	.zero		1


	//   ....[61]....
        /*0d58*/ 	.word	0x000102f0
        /*0d5c*/ 	.word	0x00000004
        /*0d60*/ 	.word	0x00032430
        /*0d64*/ 	.short	0x010a
        /*0d66*/ 	.byte	0x3f
	.zero		1


	//   ....[62]....
        /*0d68*/ 	.word	0x00010350
        /*0d6c*/ 	.word	0x00000005
        /*0d70*/ 	.word	0x00032410
        /*0d74*/ 	.short	0x010a
        /*0d76*/ 	.byte	0x3f
	.zero		1


	//   ....[63]....
        /*0d78*/ 	.word	0x000103b0
        /*0d7c*/ 	.word	0x00000000
        /*0d80*/ 	.word	0x00032450
        /*0d84*/ 	.short	0x010a
        /*0d86*/ 	.byte	0x3f
	.zero		1


	//   ....[64]....
        /*0d88*/ 	.word	0x00010410
        /*0d8c*/ 	.word	0x00000099
        /*0d90*/ 	.word	0x00032430
        /*0d94*/ 	.short	0x010a
        /*0d96*/ 	.byte	0x3f
	.zero		1


	//   ....[65]....
        /*0d98*/ 	.word	0x00010470
        /*0d9c*/ 	.word	0x000000cb
        /*0da0*/ 	.word	0x00032450
        /*0da4*/ 	.short	0x010a
        /*0da6*/ 	.byte	0x3f
	.zero		1


	//   ....[66]....
        /*0da8*/ 	.word	0x00010580
        /*0dac*/ 	.word	0x00000019
        /*0db0*/ 	.word	0x00032440
        /*0db4*/ 	.short	0x010a
        /*0db6*/ 	.byte	0x3f
	.zero		1


	//   ....[67]....
        /*0db8*/ 	.word	0x00012340
        /*0dbc*/ 	.word	0x00000016
        /*0dc0*/ 	.word	0x00032420
        /*0dc4*/ 	.short	0x010a
        /*0dc6*/ 	.byte	0x3f
	.zero		1


	//   ....[68]....
        /*0dc8*/ 	.word	0x00012390
        /*0dcc*/ 	.word	0x00000019
        /*0dd0*/ 	.word	0x00032460
        /*0dd4*/ 	.short	0x010a
        /*0dd6*/ 	.byte	0x3f
	.zero		1


	//   ....[69]....
        /*0dd8*/ 	.word	0x00012ce0
        /*0ddc*/ 	.word	0x0000000a
        /*0de0*/ 	.word	0x00032440
        /*0de4*/ 	.short	0x010a
        /*0de6*/ 	.byte	0x3f
	.zero		1


	//   ....[70]....
        /*0de8*/ 	.word	0x000133b0
        /*0dec*/ 	.word	0x0000000a
        /*0df0*/ 	.word	0x00032460
        /*0df4*/ 	.short	0x010a
        /*0df6*/ 	.byte	0x3f
	.zero		1


	//   ....[71]....
        /*0df8*/ 	.word	0x00014460
        /*0dfc*/ 	.word	0x00000005
        /*0e00*/ 	.word	0x00032420
        /*0e04*/ 	.short	0x010a
        /*0e06*/ 	.byte	0x3f
	.zero		1


	//   ....[72]....
        /*0e08*/ 	.word	0x00014600
        /*0e0c*/ 	.word	0x00000003
        /*0e10*/ 	.word	0x00032440
        /*0e14*/ 	.short	0x010a
        /*0e16*/ 	.byte	0x3f
	.zero		1


	//   ....[73]....
        /*0e18*/ 	.word	0x00014650
        /*0e1c*/ 	.word	0x00000005
        /*0e20*/ 	.word	0x00032440
        /*0e24*/ 	.short	0x010a
        /*0e26*/ 	.byte	0x3f
	.zero		1


	//   ....[74]....
        /*0e28*/ 	.word	0x000146a0
        /*0e2c*/ 	.word	0x00000003
        /*0e30*/ 	.word	0x00032460
        /*0e34*/ 	.short	0x010a
        /*0e36*/ 	.byte	0x3f
	.zero		1


	//----- nvinfo : EIATTR_NUM_MBARRIERS
	.align		4
.L_1246:
        /*0e38*/ 	.byte	0x03, 0x38
        /*0e3a*/ 	.short	0x0017


	//----- nvinfo : EIATTR_EXIT_INSTR_OFFSETS
	.align		4
        /*0e3c*/ 	.byte	0x04, 0x1c
        /*0e3e*/ 	.short	(.L_1248 - .L_1247)


	//   ....[0]....
.L_1247:
        /*0e40*/ 	.word	0x000009f0


	//   ....[1]....
        /*0e44*/ 	.word	0x0000a490


	//   ....[2]....
        /*0e48*/ 	.word	0x00010270


	//----- nvinfo : EIATTR_MAX_THREADS
	.align		4
.L_1248:
        /*0e4c*/ 	.byte	0x04, 0x05
        /*0e4e*/ 	.short	(.L_1250 - .L_1249)
.L_1249:
        /*0e50*/ 	.word	0x00000180
        /*0e54*/ 	.word	0x00000001
        /*0e58*/ 	.word	0x00000001


	//----- nvinfo : EIATTR_CRS_STACK_SIZE
	.align		4
.L_1250:
        /*0e5c*/ 	.byte	0x04, 0x1e
        /*0e5e*/ 	.short	(.L_1252 - .L_1251)
.L_1251:
        /*0e60*/ 	.word	0x00000000


	//----- nvinfo : EIATTR_CBANK_PARAM_SIZE
	.align		4
.L_1252:
        /*0e64*/ 	.byte	0x03, 0x19
        /*0e66*/ 	.short	0x0bf0


	//----- nvinfo : EIATTR_PARAM_CBANK
	.align		4
        /*0e68*/ 	.byte	0x04, 0x0a
        /*0e6a*/ 	.short	(.L_1254 - .L_1253)
	.align		4
.L_1253:
        /*0e6c*/ 	.word	index@(.nv.constant0._ZN7cutlass13device_kernelIN5flash11enable_sm90INS1_16FlashAttnFwdSm90INS1_25CollectiveMainloopFwdSm90ILi2EN4cute5tupleIJNS5_1CILi1EEES8_S8_EEENS6_IJNS7_ILi128EEENS7_ILi96EEENS7_ILi64EEEEEELi256ENS_6half_tEfNS_4arch4Sm90ELb0ELb0ELb1ELb1ELb1ELb0ELb1ELb1ELb0ELb1ELb0ELb0EEENS1_21CollectiveEpilogueFwdINS6_IJSA_NS7_ILi256EEESB_EEES9_SE_SG_Li256ELb1ELb1ELb0ELb0EEENS1_36VarlenDynamicPersistentTileSchedulerILi128ELi96ELi256ELi128ELb0ELb1ELb1ELb0ELb1ELb1EEEEEEEEEvNT_6ParamsE)
        /*0e70*/ 	.short	0x0210
        /*0e72*/ 	.short	0x0bf0


	//----- nvinfo : EIATTR_SW_WAR
	.align		4
.L_1254:
        /*0e74*/ 	.byte	0x04, 0x36
        /*0e76*/ 	.short	(.L_1256 - .L_1255)
.L_1255:
        /*0e78*/ 	.word	0x00000008
.L_1256:


//--------------------- .nv.info._ZN7cutlass13device_kernelIN5flash11enable_sm90INS1_16FlashAttnFwdSm90INS1_25CollectiveMainloopFwdSm90ILi2EN4cute5tupleIJNS5_1CILi1EEES8_S8_EEENS6_IJNS7_ILi128EEENS7_ILi96EEENS7_ILi64EEEEEELi256ENS_6half_tEfNS_4arch4Sm90ELb0ELb0ELb1ELb1ELb1ELb1ELb1ELb1ELb0ELb1ELb0ELb0EEENS1_21CollectiveEpilogueFwdINS6_IJSA_NS7_ILi256EEESB_EEES9_SE_SG_Li256ELb1ELb1ELb0ELb0EEENS1_36VarlenDynamicPersistentTileSchedulerILi128ELi96ELi256ELi128ELb0ELb1ELb1ELb0ELb1ELb1EEEEEEEEEvNT_6ParamsE --------------------------
	.section	.nv.info._ZN7cutlass13device_kernelIN5flash11enable_sm90INS1_16FlashAttnFwdSm90INS1_25CollectiveMainloopFwdSm90ILi2EN4cute5tupleIJNS5_1CILi1EEES8_S8_EEENS6_IJNS7_ILi128EEENS7_ILi96EEENS7_ILi64EEEEEELi256ENS_6half_tEfNS_4arch4Sm90ELb0ELb0ELb1ELb1ELb1ELb1ELb1ELb1ELb0ELb1ELb0ELb0EEENS1_21CollectiveEpilogueFwdINS6_IJSA_NS7_ILi256EEESB_EEES9_SE_SG_Li256ELb1ELb1ELb0ELb0EEENS1_36VarlenDynamicPersistentTileSchedulerILi128ELi96ELi256ELi128ELb0ELb1ELb1ELb0ELb1ELb1EEEEEEEEEvNT_6ParamsE,"",@"SHT_CUDA_INFO"
	.sectionflags	@""
	.align	4


	//----- nvinfo : EIATTR_CUDA_API_VERSION
	.align		4
        /*0000*/ 	.byte	0x04, 0x37
        /*0002*/ 	.short	(.L_1258 - .L_1257)
.L_1257:
        /*0004*/ 	.word	0x00000082


	//----- nvinfo : EIATTR_KPARAM_INFO
	.align		4
.L_1258:
        /*0008*/ 	.byte	0x04, 0x17
        /*000a*/ 	.short	(.L_1260 - .L_1259)
.L_1259:
        /*000c*/ 	.word	0x00000000
        /*0010*/ 	.short	0x0000
        /*0012*/ 	.short	0x0070
        /*0014*/ 	.byte	0x00, 0xf0, 0x01, 0x2e


	//----- nvinfo : EIATTR_SPARSE_MMA_MASK
	.align		4
.L_1260:
        /*0018*/ 	.byte	0x03, 0x50
        /*001a*/ 	.short	0x0000


	//----- nvinfo : EIATTR_MAXREG_COUNT
	.align		4
        /*001c*/ 	.byte	0x03, 0x1b
        /*001e*/ 	.short	0x00a8


	//----- nvinfo : EIATTR_NUM_BARRIERS
	.align		4
        /*0020*/ 	.byte	0x02, 0x4c
        /*0022*/ 	.byte	0x10
	.zero		1


	//----- nvinfo : EIATTR_EXTERNS
	.align		4
        /*0024*/ 	.byte	0x04, 0x0f
        /*0026*/ 	.short	(.L_1262 - .L_1261)


	//   ....[0]....
	.align		4
.L_1261:
        /*0028*/ 	.word	index@(__assertfail)


	//----- nvinfo : EIATTR_ANNOTATIONS
	.align		4
.L_1262:
        /*002c*/ 	.byte	0x04, 0x55
        /*002e*/ 	.short	(.L_1264 - .L_1263)


	//   ....[0]....
.L_1263:
        /* <DEDUP_REMOVED lines=69> */


	//----- nvinfo : EIATTR_MERCURY_ISA_VERSION
	.align		4
.L_1264:
        /*0470*/ 	.byte	0x03, 0x5f
        /*0472*/ 	.short	0x0101


	//----- nvinfo : EIATTR_UNUSED_LOAD_BYTE_OFFSET
	.align		4
        /*0474*/ 	.byte	0x04, 0x44
        /*0476*/ 	.short	(.L_1266 - .L_1265)


	//   ....[0]....
.L_1265:
        /*0478*/ 	.word	0x00000a70
        /*047c*/ 	.word	0x0000fff0


	//   ....[1]....
        /*0480*/ 	.word	0x0000ef70
        /*0484*/ 	.word	0x0000fff0


	//----- nvinfo : EIATTR_INT_WARP_WIDE_INSTR_OFFSETS
	.align		4
.L_1266:
        /*0488*/ 	.byte	0x04, 0x31
        /*048a*/ 	.short	(.L_1268 - .L_1267)


	//   ....[0]....
.L_1267:
        /*048c*/ 	.word	0x00000120


	//   ....[1]....
        /*0490*/ 	.word	0x00000160


	//   ....[2]....
        /*0494*/ 	.word	0x000001d0


	//   ....[3]....
        /*0498*/ 	.word	0x00000240


	//   ....[4]....
        /*049c*/ 	.word	0x00014320


	//   ....[5]....
        /*04a0*/ 	.word	0x000143b0


	//   ....[6]....
        /*04a4*/ 	.word	0x00018370


	//   ....[7]....
        /*04a8*/ 	.word	0x00018400


	//----- nvinfo : EIATTR_COOP_GROUP_MASK_REGIDS
	.align		4
.L_1268:
        /*04ac*/ 	.byte	0x04, 0x29
        /*04ae*/ 	.short	(.L_1270 - .L_1269)


	//   ....[0]....
.L_1269:
        /*04b0*/ 	.word	0xffffffff


	//   ....[1]....
        /*04b4*/ 	.word	0xffffffff


	//   ....[2]....
        /*04b8*/ 	.word	0xffffffff


	//   ....[3]....
        /*04bc*/ 	.word	0xffffffff


	//   ....[4]....
        /*04c0*/ 	.word	0xffffffff


	//   ....[5]....
        /*04c4*/ 	.word	0xffffffff


	//   ....[6]....
        /*04c8*/ 	.word	0xffffffff


	//   ....[7]....
        /*04cc*/ 	.word	0xffffffff


	//   ....[8]....
        /*04d0*/ 	.word	0xffffffff


	//   ....[9]....
        /*04d4*/ 	.word	0xffffffff


	//   ....[10]....
        /*04d8*/ 	.word	0xffffffff


	//   ....[11]....
        /*04dc*/ 	.word	0xffffffff


	//   ....[12]....
        /*04e0*/ 	.word	0xffffffff


	//   ....[13]....
        /*04e4*/ 	.word	0xffffffff


	//   ....[14]....
        /*04e8*/ 	.word	0xffffffff


	//   ....[15]....
        /*04ec*/ 	.word	0xffffffff


	//   ....[16]....
        /*04f0*/ 	.word	0xffffffff


	//   ....[17]....
        /*04f4*/ 	.word	0xffffffff


	//   ....[18]....
        /*04f8*/ 	.word	0xffffffff


	//   ....[19]....
        /*04fc*/ 	.word	0xffffffff


	//   ....[20]....
        /*0500*/ 	.word	0xffffffff


	//   ....[21]....
        /*0504*/ 	.word	0xffffffff


	//   ....[22]....
        /*0508*/ 	.word	0xffffffff


	//   ....[23]....
        /*050c*/ 	.word	0xffffffff


	//   ....[24]....
        /*0510*/ 	.word	0xffffffff


	//   ....[25]....
        /*0514*/ 	.word	0xffffffff


	//   ....[26]....
        /*0518*/ 	.word	0xffffffff


	//   ....[27]....
        /*051c*/ 	.word	0xffffffff


	//   ....[28]....
        /*0520*/ 	.word	0xffffffff


	//   ....[29]....
        /*0524*/ 	.word	0xffffffff


	//   ....[30]....
        /*0528*/ 	.word	0xffffffff


	//   ....[31]....
        /*052c*/ 	.word	0xffffffff


	//   ....[32]....
        /*0530*/ 	.word	0xffffffff


	//   ....[33]....
        /*0534*/ 	.word	0xffffffff


	//   ....[34]....
        /*0538*/ 	.word	0xffffffff


	//   ....[35]....
        /*053c*/ 	.word	0xffffffff


	//   ....[36]....
        /*0540*/ 	.word	0xffffffff


	//   ....[37]....
        /*0544*/ 	.word	0xffffffff


	//   ....[38]....
        /*0548*/ 	.word	0xffffffff


	//   ....[39]....
        /*054c*/ 	.word	0xffffffff


	//   ....[40]....
        /*0550*/ 	.word	0xffffffff


	//   ....[41]....
        /*0554*/ 	.word	0xffffffff


	//   ....[42]....
        /*0558*/ 	.word	0xffffffff


	//   ....[43]....
        /*055c*/ 	.word	0xffffffff


	//   ....[44]....
        /*0560*/ 	.word	0xffffffff


	//   ....[45]....
        /*0564*/ 	.word	0xffffffff


	//   ....[46]....
        /*0568*/ 	.word	0xffffffff


	//   ....[47]....
        /*056c*/ 	.word	0xffffffff


	//   ....[48]....
        /*0570*/ 	.word	0xffffffff


	//   ....[49]....
        /*0574*/ 	.word	0xffffffff


	//   ....[50]....
        /*0578*/ 	.word	0xffffffff


	//   ....[51]....
        /*057c*/ 	.word	0xffffffff


	//   ....[52]....
        /*0580*/ 	.word	0xffffffff


	//   ....[53]....
        /*0584*/ 	.word	0xffffffff


	//   ....[54]....
        /*0588*/ 	.word	0xffffffff


	//   ....[55]....
        /*058c*/ 	.word	0xffffffff


	//   ....[56]....
        /*0590*/ 	.word	0xffffffff


	//   ....[57]....
        /*0594*/ 	.word	0xffffffff


	//   ....[58]....
        /*0598*/ 	.word	0xffffffff


	//   ....[59]....
        /*059c*/ 	.word	0xffffffff


	//   ....[60]....
        /*05a0*/ 	.word	0xffffffff


	//   ....[61]....
        /*05a4*/ 	.word	0xffffffff


	//   ....[62]....
        /*05a8*/ 	.word	0xffffffff


	//   ....[63]....
        /*05ac*/ 	.word	0xffffffff


	//   ....[64]....
        /*05b0*/ 	.word	0xffffffff


	//   ....[65]....
        /*05b4*/ 	.word	0xffffffff


	//   ....[66]....
        /*05b8*/ 	.word	0xffffffff


	//   ....[67]....
        /*05bc*/ 	.word	0xffffffff


	//   ....[68]....
        /*05c0*/ 	.word	0xffffffff


	//   ....[69]....
        /*05c4*/ 	.word	0xffffffff


	//   ....[70]....
        /*05c8*/ 	.word	0xffffffff


	//   ....[71]....
        /*05cc*/ 	.word	0xffffffff


	//   ....[72]....
        /*05d0*/ 	.word	0xffffffff


	//   ....[73]....
        /*05d4*/ 	.word	0xffffffff


	//   ....[74]....
        /*05d8*/ 	.word	0xffffffff


	//   ....[75]....
        /*05dc*/ 	.word	0xffffffff


	//   ....[76]....
        /*05e0*/ 	.word	0xffffffff


	//   ....[77]....
        /*05e4*/ 	.word	0xffffffff


	//   ....[78]....
        /*05e8*/ 	.word	0xffffffff


	//   ....[79]....
        /*05ec*/ 	.word	0xffffffff


	//   ....[80]....
        /*05f0*/ 	.word	0xffffffff


	//   ....[81]....
        /*05f4*/ 	.word	0xffffffff


	//   ....[82]....
        /*05f8*/ 	.word	0xffffffff


	//   ....[83]....
        /*05fc*/ 	.word	0xffffffff


	//   ....[84]....
        /*0600*/ 	.word	0xffffffff


	//   ....[85]....
        /*0604*/ 	.word	0xffffffff


	//   ....[86]....
        /*0608*/ 	.word	0xffffffff


	//   ....[87]....
        /*060c*/ 	.word	0xffffffff


	//   ....[88]....
        /*0610*/ 	.word	0xffffffff


	//   ....[89]....
        /*0614*/ 	.word	0xffffffff


	//   ....[90]....
        /*0618*/ 	.word	0xffffffff


	//   ....[91]....
        /*061c*/ 	.word	0xffffffff


	//   ....[92]....
        /*0620*/ 	.word	0xffffffff


	//   ....[93]....
        /*0624*/ 	.word	0xffffffff


	//   ....[94]....
        /*0628*/ 	.word	0xffffffff


	//   ....[95]....
        /*062c*/ 	.word	0xffffffff


	//   ....[96]....
        /*0630*/ 	.word	0xffffffff


	//   ....[97]....
        /*0634*/ 	.word	0xffffffff


	//   ....[98]....
        /*0638*/ 	.word	0xffffffff


	//   ....[99]....
        /*063c*/ 	.word	0xffffffff


	//   ....[100]....
        /*0640*/ 	.word	0xffffffff


	//   ....[101]....
        /*0644*/ 	.word	0xffffffff


	//   ....[102]....
        /*0648*/ 	.word	0xffffffff


	//   ....[103]....
        /*064c*/ 	.word	0xffffffff


	//   ....[104]....
        /*0650*/ 	.word	0xffffffff


	//   ....[105]....
        /*0654*/ 	.word	0xffffffff


	//   ....[106]....
        /*0658*/ 	.word	0xffffffff


	//   ....[107]....
        /*065c*/ 	.word	0xffffffff


	//   ....[108]....
        /*0660*/ 	.word	0xffffffff


	//   ....[109]....
        /*0664*/ 	.word	0xffffffff


	//   ....[110]....
        /*0668*/ 	.word	0xffffffff


	//   ....[111]....
        /*066c*/ 	.word	0xffffffff


	//   ....[112]....
        /*0670*/ 	.word	0xffffffff


	//   ....[113]....
        /*0674*/ 	.word	0xffffffff


	//   ....[114]....
        /*0678*/ 	.word	0xffffffff


	//   ....[115]....
        /*067c*/ 	.word	0xffffffff


	//   ....[116]....
        /*0680*/ 	.word	0xffffffff


	//   ....[117]....
        /*0684*/ 	.word	0xffffffff


	//   ....[118]....
        /*0688*/ 	.word	0xffffffff


	//   ....[119]....
        /*068c*/ 	.word	0xffffffff


	//   ....[120]....
        /*0690*/ 	.word	0xffffffff


	//   ....[121]....
        /*0694*/ 	.word	0xffffffff


	//   ....[122]....
        /*0698*/ 	.word	0xffffffff


	//   ....[123]....
        /*069c*/ 	.word	0xffffffff


	//   ....[124]....
        /*06a0*/ 	.word	0xffffffff


	//   ....[125]....
        /*06a4*/ 	.word	0xffffffff


	//   ....[126]....
        /*06a8*/ 	.word	0xffffffff


	//   ....[127]....
        /*06ac*/ 	.word	0xffffffff


	//   ....[128]....
        /*06b0*/ 	.word	0xffffffff


	//   ....[129]....
        /*06b4*/ 	.word	0xffffffff


	//   ....[130]....
        /*06b8*/ 	.word	0xffffffff


	//   ....[131]....
        /*06bc*/ 	.word	0xffffffff


	//   ....[132]....
        /*06c0*/ 	.word	0xffffffff


	//   ....[133]....
        /*06c4*/ 	.word	0xffffffff


	//   ....[134]....
        /*06c8*/ 	.word	0xffffffff


	//   ....[135]....
        /*06cc*/ 	.word	0xffffffff


	//   ....[136]....
        /*06d0*/ 	.word	0xffffffff


	//   ....[137]....
        /*06d4*/ 	.word	0xffffffff


	//   ....[138]....
        /*06d8*/ 	.word	0xffffffff


	//   ....[139]....
        /*06dc*/ 	.word	0xffffffff


	//   ....[140]....
        /*06e0*/ 	.word	0xffffffff


	//   ....[141]....
        /*06e4*/ 	.word	0xffffffff


	//   ....[142]....
        /*06e8*/ 	.word	0xffffffff


	//   ....[143]....
        /*06ec*/ 	.word	0xffffffff


	//   ....[144]....
        /*06f0*/ 	.word	0xffffffff


	//   ....[145]....
        /*06f4*/ 	.word	0xffffffff


	//   ....[146]....
        /*06f8*/ 	.word	0xffffffff


	//   ....[147]....
        /*06fc*/ 	.word	0xffffffff


	//   ....[148]....
        /*0700*/ 	.word	0xffffffff


	//   ....[149]....
        /*0704*/ 	.word	0xffffffff


	//   ....[150]....
        /*0708*/ 	.word	0xffffffff


	//   ....[151]....
        /*070c*/ 	.word	0xffffffff


	//   ....[152]....
        /*0710*/ 	.word	0xffffffff


	//   ....[153]....
        /*0714*/ 	.word	0xffffffff


	//   ....[154]....
        /*0718*/ 	.word	0xffffffff


	//   ....[155]....
        /*071c*/ 	.word	0xffffffff


	//   ....[156]....
        /*0720*/ 	.word	0xffffffff


	//   ....[157]....
        /*0724*/ 	.word	0xffffffff


	//   ....[158]....
        /*0728*/ 	.word	0xffffffff


	//   ....[159]....
        /*072c*/ 	.word	0xffffffff


	//   ....[160]....
        /*0730*/ 	.word	0xffffffff


	//   ....[161]....
        /*0734*/ 	.word	0xffffffff


	//   ....[162]....
        /*0738*/ 	.word	0xffffffff


	//   ....[163]....
        /*073c*/ 	.word	0xffffffff


	//   ....[164]....
        /*0740*/ 	.word	0xffffffff


	//   ....[165]....
        /*0744*/ 	.word	0xffffffff


	//   ....[166]....
        /*0748*/ 	.word	0xffffffff


	//   ....[167]....
        /*074c*/ 	.word	0xffffffff


	//   ....[168]....
        /*0750*/ 	.word	0xffffffff


	//   ....[169]....
        /*0754*/ 	.word	0xffffffff


	//   ....[170]....
        /*0758*/ 	.word	0xffffffff


	//   ....[171]....
        /*075c*/ 	.word	0xffffffff


	//   ....[172]....
        /*0760*/ 	.word	0xffffffff


	//   ....[173]....
        /*0764*/ 	.word	0xffffffff


	//   ....[174]....
        /*0768*/ 	.word	0xffffffff


	//   ....[175]....
        /*076c*/ 	.word	0xffffffff


	//   ....[176]....
        /*0770*/ 	.word	0xffffffff


	//   ....[177]....
        /*0774*/ 	.word	0xffffffff


	//   ....[178]....
        /*0778*/ 	.word	0xffffffff


	//   ....[179]....
        /*077c*/ 	.word	0x0500000f


	//   ....[180]....
        /*0780*/ 	.word	0x0500000f


	//   ....[181]....
        /*0784*/ 	.word	0x0500000f


	//   ....[182]....
        /*0788*/ 	.word	0x0500000f


	//   ....[183]....
        /*078c*/ 	.word	0x0500000f


	//   ....[184]....
        /*0790*/ 	.word	0x0500000f


	//   ....[185]....
        /*0794*/ 	.word	0x0500000f


	//   ....[186]....
        /*0798*/ 	.word	0x0500000f


	//   ....[187]....
        /*079c*/ 	.word	0x0500000f


	//   ....[188]....
        /*07a0*/ 	.word	0x0500000f


	//   ....[189]....
        /*07a4*/ 	.word	0x0500000f


	//   ....[190]....
        /*07a8*/ 	.word	0x0500000f


	//   ....[191]....
        /*07ac*/ 	.word	0x0500000f


	//   ....[192]....
        /*07b0*/ 	.word	0x0500000f


	//   ....[193]....
        /*07b4*/ 	.word	0x0500000f


	//   ....[194]....
        /*07b8*/ 	.word	0x0500000f


	//   ....[195]....
        /*07bc*/ 	.word	0x0500000f


	//   ....[196]....
        /*07c0*/ 	.word	0x0500000f


	//   ....[197]....
        /*07c4*/ 	.word	0x0500000f


	//   ....[198]....
        /*07c8*/ 	.word	0x0500000f


	//   ....[199]....
        /*07cc*/ 	.word	0x0500000f


	//   ....[200]....
        /*07d0*/ 	.word	0x0500000f


	//   ....[201]....
        /*07d4*/ 	.word	0x0500000f


	//   ....[202]....
        /*07d8*/ 	.word	0x0500000f


	//   ....[203]....
        /*07dc*/ 	.word	0x0500000f


	//   ....[204]....
        /*07e0*/ 	.word	0x0500000f


	//   ....[205]....
        /*07e4*/ 	.word	0x0500000f


	//   ....[206]....
        /*07e8*/ 	.word	0x0500000f


	//   ....[207]....
        /*07ec*/ 	.word	0x0500000f


	//   ....[208]....
        /*07f0*/ 	.word	0x0500000f


	//   ....[209]....
        /*07f4*/ 	.word	0x0500000f


	//   ....[210]....
        /*07f8*/ 	.word	0x0500000f


	//   ....[211]....
        /*07fc*/ 	.word	0x0500000f


	//   ....[212]....
        /*0800*/ 	.word	0x0500000f


	//   ....[213]....
        /*0804*/ 	.word	0x0500000f


	//   ....[214]....
        /*0808*/ 	.word	0x0500000f


	//   ....[215]....
        /*080c*/ 	.word	0x0500000f


	//   ....[216]....
        /*0810*/ 	.word	0x0500000f


	//   ....[217]....
        /*0814*/ 	.word	0x0500000f


	//   ....[218]....
        /*0818*/ 	.word	0x0500000f


	//   ....[219]....
        /*081c*/ 	.word	0x0500000f


	//   ....[220]....
        /*0820*/ 	.word	0x0500000f


	//   ....[221]....
        /*0824*/ 	.word	0x0500000f


	//   ....[222]....
        /*0828*/ 	.word	0x0500000f


	//   ....[223]....
        /*082c*/ 	.word	0x0500000f


	//   ....[224]....
        /*0830*/ 	.word	0x0500000f


	//   ....[225]....
        /*0834*/ 	.word	0x0500000f


	//   ....[226]....
        /*0838*/ 	.word	0x0500000f


	//   ....[227]....
        /*083c*/ 	.word	0x0500000f


	//   ....[228]....
        /*0840*/ 	.word	0x0500000f


	//   ....[229]....
        /*0844*/ 	.word	0x0500000f


	//   ....[230]....
        /*0848*/ 	.word	0x0500000f


	//   ....[231]....
        /*084c*/ 	.word	0x0500000f


	//   ....[232]....
        /*0850*/ 	.word	0x0500000f


	//   ....[233]....
        /*0854*/ 	.word	0x0500000f


	//   ....[234]....
        /*0858*/ 	.word	0x0500000f


	//   ....[235]....
        /*085c*/ 	.word	0x0500000f


	//   ....[236]....
        /*0860*/ 	.word	0x0500000f


	//   ....[237]....
        /*0864*/ 	.word	0x0500000f


	//   ....[238]....
        /*0868*/ 	.word	0x0500000f


	//   ....[239]....
        /*086c*/ 	.word	0x0500000f


	//   ....[240]....
        /*0870*/ 	.word	0x0500000f


	//   ....[241]....
        /*0874*/ 	.word	0x0500000f


	//   ....[242]....
        /*0878*/ 	.word	0x0500000f


	//   ....[243]....
        /*087c*/ 	.word	0x0500000f


	//   ....[244]....
        /*0880*/ 	.word	0x0500000f


	//   ....[245]....
        /*0884*/ 	.word	0x0500000f


	//   ....[246]....
        /*0888*/ 	.word	0x0500000f


	//   ....[247]....
        /*088c*/ 	.word	0x0500000f


	//   ....[248]....
        /*0890*/ 	.word	0x0500000f


	//   ....[249]....
        /*0894*/ 	.word	0x0500000f


	//   ....[250]....
        /*0898*/ 	.word	0x0500000f


	//   ....[251]....
        /*089c*/ 	.word	0x0500000f


	//   ....[252]....
        /*08a0*/ 	.word	0x0500000f


	//   ....[253]....
        /*08a4*/ 	.word	0x0500000f


	//   ....[254]....
        /*08a8*/ 	.word	0x0500000f


	//   ....[255]....
        /*08ac*/ 	.word	0x0500000f


	//   ....[0]....
        /*08b0*/ 	.word	0x0500000f


	//   ....[1]....
        /*08b4*/ 	.word	0x0500000f


	//   ....[2]....
        /*08b8*/ 	.word	0x0500000f


	//   ....[3]....
        /*08bc*/ 	.word	0x0500000f


	//   ....[4]....
        /*08c0*/ 	.word	0x0500000f


	//   ....[5]....
        /*08c4*/ 	.word	0x0500000f


	//   ....[6]....
        /*08c8*/ 	.word	0x0500000f


	//   ....[7]....
        /*08cc*/ 	.word	0x0500000f


	//   ....[8]....
        /*08d0*/ 	.word	0x0500000f


	//   ....[9]....
        /*08d4*/ 	.word	0x0500000f


	//   ....[10]....
        /*08d8*/ 	.word	0x0500000f


	//   ....[11]....
        /*08dc*/ 	.word	0x0500000f


	//   ....[12]....
        /*08e0*/ 	.word	0x0500000f


	//   ....[13]....
        /*08e4*/ 	.word	0x0500000f


	//   ....[14]....
        /*08e8*/ 	.word	0x0500000f


	//   ....[15]....
        /*08ec*/ 	.word	0x0500000f


	//   ....[16]....
        /*08f0*/ 	.word	0x0500000f


	//   ....[17]....
        /*08f4*/ 	.word	0x0500000f


	//   ....[18]....
        /*08f8*/ 	.word	0x0500000f


	//   ....[19]....
        /*08fc*/ 	.word	0x0500000f


	//   ....[20]....
        /*0900*/ 	.word	0x0500000f


	//   ....[21]....
        /*0904*/ 	.word	0x0500000f


	//   ....[22]....
        /*0908*/ 	.word	0x0500000f


	//   ....[23]....
        /*090c*/ 	.word	0x0500000f


	//   ....[24]....
        /*0910*/ 	.word	0x0500000f


	//   ....[25]....
        /*0914*/ 	.word	0x0500000f


	//   ....[26]....
        /*0918*/ 	.word	0x0500000f


	//   ....[27]....
        /*091c*/ 	.word	0x0500000f


	//   ....[28]....
        /*0920*/ 	.word	0x0500000f


	//   ....[29]....
        /*0924*/ 	.word	0x0500000f


	//   ....[30]....
        /*0928*/ 	.word	0x0500000f


	//   ....[31]....
        /*092c*/ 	.word	0x0500000f


	//   ....[32]....
        /*0930*/ 	.word	0x0500000f


	//   ....[33]....
        /*0934*/ 	.word	0x0500000f


	//   ....[34]....
        /*0938*/ 	.word	0x0500000f


	//   ....[35]....
        /*093c*/ 	.word	0x0500000f


	//   ....[36]....
        /*0940*/ 	.word	0x0500000f


	//   ....[37]....
        /*0944*/ 	.word	0x0500000f


	//   ....[38]....
        /*0948*/ 	.word	0x0500000f


	//   ....[39]....
        /*094c*/ 	.word	0x0500000f


	//   ....[40]....
        /*0950*/ 	.word	0x0500000f


	//   ....[41]....
        /*0954*/ 	.word	0x0500000f


	//   ....[42]....
        /*0958*/ 	.word	0x0500000f


	//   ....[43]....
        /*095c*/ 	.word	0x0500000f


	//   ....[44]....
        /*0960*/ 	.word	0x0500000f


	//   ....[45]....
        /*0964*/ 	.word	0x0500000f


	//   ....[46]....
        /*0968*/ 	.word	0x0500000f


	//   ....[47]....
        /*096c*/ 	.word	0x0500000f


	//   ....[48]....
        /*0970*/ 	.word	0x0500000f


	//   ....[49]....
        /*0974*/ 	.word	0x0500000f


	//   ....[50]....
        /*0978*/ 	.word	0x0500000f


	//   ....[51]....
        /*097c*/ 	.word	0x0500000f


	//----- nvinfo : EIATTR_COOP_GROUP_INSTR_OFFSETS
	.align		4
.L_1270:
        /*0980*/ 	.byte	0x04, 0x28
        /*0982*/ 	.short	(.L_1272 - .L_1271)


	//   ....[0]....
.L_1271:
        /*0984*/ 	.word	0x00000060


	//   ....[1]....
        /*0988*/ 	.word	0x00000130


	//   ....[2]....
        /*098c*/ 	.word	0x000001f0


	//   ....[3]....
        /*0990*/ 	.word	0x000003c0


	//   ....[4]....
        /*0994*/ 	.word	0x00000520


	//   ....[5]....
        /*0998*/ 	.word	0x00000640


	//   ....[6]....
        /*099c*/ 	.word	0x000007a0


	//   ....[7]....
        /*09a0*/ 	.word	0x00002c30


	//   ....[8]....
        /*09a4*/ 	.word	0x00002c40


	//   ....[9]....
        /*09a8*/ 	.word	0x000032f0


	//   ....[10]....
        /*09ac*/ 	.word	0x00003300


	//   ....[11]....
        /*09b0*/ 	.word	0x00003e70


	//   ....[12]....
        /*09b4*/ 	.word	0x00003e80


	//   ....[13]....
        /*09b8*/ 	.word	0x00004600


	//   ....[14]....
        /*09bc*/ 	.word	0x00004610


	//   ....[15]....
        /*09c0*/ 	.word	0x00005000


	//   ....[16]....
        /*09c4*/ 	.word	0x00005010


	//   ....[17]....
        /*09c8*/ 	.word	0x00005120


	//   ....[18]....
        /*09cc*/ 	.word	0x00005130


	//   ....[19]....
        /*09d0*/ 	.word	0x000054e0


	//   ....[20]....
        /*09d4*/ 	.word	0x00005510


	//   ....[21]....
        /*09d8*/ 	.word	0x000057e0


	//   ....[22]....
        /*09dc*/ 	.word	0x00005800


	//   ....[23]....
        /*09e0*/ 	.word	0x00006190


	//   ....[24]....
        /*09e4*/ 	.word	0x00006710


	//   ....[25]....
        /*09e8*/ 	.word	0x00006720


	//   ....[26]....
        /*09ec*/ 	.word	0x00006730


	//   ....[27]....
        /*09f0*/ 	.word	0x00006740


	//   ....[28]....
        /*09f4*/ 	.word	0x00007780


	//   ....[29]....
        /*09f8*/ 	.word	0x00007790


	//   ....[30]....
        /*09fc*/ 	.word	0x000077a0


	//   ....[31]....
        /*0a00*/ 	.word	0x000077b0


	//   ....[32]....
        /*0a04*/ 	.word	0x0000a6c0


	//   ....[33]....
        /*0a08*/ 	.word	0x0000a7a0


	//   ....[34]....
        /*0a0c*/ 	.word	0x0000a7d0


	//   ....[35]....
        /*0a10*/ 	.word	0x0000a850


	//   ....[36]....
        /*0a14*/ 	.word	0x0000c9d0


	//   ....[37]....
        /*0a18*/ 	.word	0x0000ca30


	//   ....[38]....
        /*0a1c*/ 	.word	0x0000d4b0


	//   ....[39]....
        /*0a20*/ 	.word	0x0000d520


	//   ....[40]....
        /*0a24*/ 	.word	0x0000e4f0


	//   ....[41]....
        /*0a28*/ 	.word	0x0000e550


	//   ....[42]....
        /*0a2c*/ 	.word	0x0000e5b0


	//   ....[43]....
        /*0a30*/ 	.word	0x0000e5d0


	//   ....[44]....
        /*0a34*/ 	.word	0x000100a0


	//   ....[45]....
        /*0a38*/ 	.word	0x000101c0


	//   ....[46]....
        /*0a3c*/ 	.word	0x000104c0


	//   ....[47]....
        /*0a40*/ 	.word	0x00010500


	//   ....[48]....
        /*0a44*/ 	.word	0x00010a30


	//   ....[49]....
        /*0a48*/ 	.word	0x00010a90


	//   ....[50]....
        /*0a4c*/ 	.word	0x00010bd0


	//   ....[51]....
        /*0a50*/ 	.word	0x00010bf0


	//   ....[52]....
        /*0a54*/ 	.word	0x00010d30


	//   ....[53]....
        /*0a58*/ 	.word	0x00010d50


	//   ....[54]....
        /*0a5c*/ 	.word	0x00010ea0


	//   ....[55]....
        /*0a60*/ 	.word	0x00010ec0


	//   ....[56]....
        /*0a64*/ 	.word	0x00011860


	//   ....[57]....
        /*0a68*/ 	.word	0x00011870


	//   ....[58]....
        /*0a6c*/ 	.word	0x00011a10


	//   ....[59]....
        /*0a70*/ 	.word	0x00011a20


	//   ....[60]....
        /*0a74*/ 	.word	0x00011bb0


	//   ....[61]....
        /*0a78*/ 	.word	0x00011bc0


	//   ....[62]....
        /*0a7c*/ 	.word	0x00011d50


	//   ....[63]....
        /*0a80*/ 	.word	0x00011d60


	//   ....[64]....
        /*0a84*/ 	.word	0x00011f40


	//   ....[65]....
        /*0a88*/ 	.word	0x00012110


	//   ....[66]....
        /*0a8c*/ 	.word	0x00012140


	//   ....[67]....
        /*0a90*/ 	.word	0x00012170


	//   ....[68]....
        /*0a94*/ 	.word	0x000121a0


	//   ....[69]....
        /*0a98*/ 	.word	0x000121d0


	//   ....[70]....
        /*0a9c*/ 	.word	0x00012200


	//   ....[71]....
        /*0aa0*/ 	.word	0x00012370


	//   ....[72]....
        /*0aa4*/ 	.word	0x000123a0


	//   ....[73]....
        /*0aa8*/ 	.word	0x000123d0


	//   ....[74]....
        /*0aac*/ 	.word	0x00012400


	//   ....[75]....
        /*0ab0*/ 	.word	0x00012430


	//   ....[76]....
        /*0ab4*/ 	.word	0x00012460


	//   ....[77]....
        /*0ab8*/ 	.word	0x000124f0


	//   ....[78]....
        /*0abc*/ 	.word	0x00012520


	//   ....[79]....
        /*0ac0*/ 	.word	0x000125a0


	//   ....[80]....
        /*0ac4*/ 	.word	0x000130c0


	//   ....[81]....
        /*0ac8*/ 	.word	0x00014f30


	//   ....[82]....
        /*0acc*/ 	.word	0x00014f50


	//   ....[83]....
        /*0ad0*/ 	.word	0x00014fe0


	//   ....[84]....
        /*0ad4*/ 	.word	0x00015000


	//   ....[85]....
        /*0ad8*/ 	.word	0x00015080


	//   ....[86]....
        /*0adc*/ 	.word	0x000150a0


	//   ....[87]....
        /*0ae0*/ 	.word	0x00015120


	//   ....[88]....
        /*0ae4*/ 	.word	0x00015140


	//   ....[89]....
        /*0ae8*/ 	.word	0x000151c0


	//   ....[90]....
        /*0aec*/ 	.word	0x000151e0


	//   ....[91]....
        /*0af0*/ 	.word	0x000151f0


	//   ....[92]....
        /*0af4*/ 	.word	0x00015200


	//   ....[93]....
        /*0af8*/ 	.word	0x000159b0


	//   ....[94]....
        /*0afc*/ 	.word	0x000159e0


	//   ....[95]....
        /*0b00*/ 	.word	0x00015ad0


	//   ....[96]....
        /*0b04*/ 	.word	0x00015ae0


	//   ....[97]....
        /*0b08*/ 	.word	0x00015b70


	//   ....[98]....
        /*0b0c*/ 	.word	0x00015b80


	//   ....[99]....
        /*0b10*/ 	.word	0x00015b90


	//   ....[100]....
        /*0b14*/ 	.word	0x00015c30


	//   ....[101]....
        /*0b18*/ 	.word	0x00015c60


	//   ....[102]....
        /*0b1c*/ 	.word	0x00015ce0


	//   ....[103]....
        /*0b20*/ 	.word	0x00015d10


	//   ....[104]....
        /*0b24*/ 	.word	0x00015d90


	//   ....[105]....
        /*0b28*/ 	.word	0x00015dc0


	//   ....[106]....
        /*0b2c*/ 	.word	0x00015de0


	//   ....[107]....
        /*0b30*/ 	.word	0x00015e30


	//   ....[108]....
        /*0b34*/ 	.word	0x00015e40


	//   ....[109]....
        /*0b38*/ 	.word	0x00016510


	//   ....[110]....
        /*0b3c*/ 	.word	0x00016540


	//   ....[111]....
        /*0b40*/ 	.word	0x00016560


	//   ....[112]....
        /*0b44*/ 	.word	0x00016630


	//   ....[113]....
        /*0b48*/ 	.word	0x00016660


	//   ....[114]....
        /*0b4c*/ 	.word	0x000166d0


	//   ....[115]....
        /*0b50*/ 	.word	0x00016740


	//   ....[116]....
        /*0b54*/ 	.word	0x00016750


	//   ....[117]....
        /*0b58*/ 	.word	0x000167d0


	//   ....[118]....
        /*0b5c*/ 	.word	0x000167e0


	//   ....[119]....
        /*0b60*/ 	.word	0x00016860


	//   ....[120]....
        /*0b64*/ 	.word	0x00016870


	//   ....[121]....
        /*0b68*/ 	.word	0x000168f0


	//   ....[122]....
        /*0b6c*/ 	.word	0x00016900


	//   ....[123]....
        /*0b70*/ 	.word	0x00016980


	//   ....[124]....
        /*0b74*/ 	.word	0x00016990


	//   ....[125]....
        /*0b78*/ 	.word	0x00016ec0


	//   ....[126]....
        /*0b7c*/ 	.word	0x00016ee0


	//   ....[127]....
        /*0b80*/ 	.word	0x00016f10


	//   ....[128]....
        /*0b84*/ 	.word	0x00016ff0


	//   ....[129]....
        /*0b88*/ 	.word	0x00017000


	//   ....[130]....
        /*0b8c*/ 	.word	0x00017030


	//   ....[131]....
        /*0b90*/ 	.word	0x000170c0


	//   ....[132]....
        /*0b94*/ 	.word	0x00017170


	//   ....[133]....
        /*0b98*/ 	.word	0x00017180


	//   ....[134]....
        /*0b9c*/ 	.word	0x000171b0


	//   ....[135]....
        /*0ba0*/ 	.word	0x000171c0


	//   ....[136]....
        /*0ba4*/ 	.word	0x00017250


	//   ....[137]....
        /*0ba8*/ 	.word	0x00017990


	//   ....[138]....
        /*0bac*/ 	.word	0x000179b0


	//   ....[139]....
        /*0bb0*/ 	.word	0x00017a00


	//   ....[140]....
        /*0bb4*/ 	.word	0x00017a10


	//   ....[141]....
        /*0bb8*/ 	.word	0x00017a50


	//   ....[142]....
        /*0bbc*/ 	.word	0x00017a60


	//   ....[143]....
        /*0bc0*/ 	.word	0x00017aa0


	//   ....[144]....
        /*0bc4*/ 	.word	0x00017ab0


	//   ....[145]....
        /*0bc8*/ 	.word	0x00017af0


	//   ....[146]....
        /*0bcc*/ 	.word	0x00017b00


	//   ....[147]....
        /*0bd0*/ 	.word	0x00017b10


	//   ....[148]....
        /*0bd4*/ 	.word	0x00017b50


	//   ....[149]....
        /*0bd8*/ 	.word	0x00017e90


	//   ....[150]....
        /*0bdc*/ 	.word	0x00017eb0


	//   ....[151]....
        /*0be0*/ 	.word	0x00017ec0


	//   ....[152]....
        /*0be4*/ 	.word	0x00017ee0


	//   ....[153]....
        /*0be8*/ 	.word	0x00017f50


	//   ....[154]....
        /*0bec*/ 	.word	0x00017f70


	//   ....[155]....
        /*0bf0*/ 	.word	0x00017fd0


	//   ....[156]....
        /*0bf4*/ 	.word	0x00017ff0


	//   ....[157]....
        /*0bf8*/ 	.word	0x00018050


	//   ....[158]....
        /*0bfc*/ 	.word	0x00018070


	//   ....[159]....
        /*0c00*/ 	.word	0x000180d0


	//   ....[160]....
        /*0c04*/ 	.word	0x000180f0


	//   ....[161]....
        /*0c08*/ 	.word	0x000185e0


	//   ....[162]....
        /*0c0c*/ 	.word	0x00018610


	//   ....[163]....
        /*0c10*/ 	.word	0x00018640


	//   ....[164]....
        /*0c14*/ 	.word	0x00018670


	//   ....[165]....
        /*0c18*/ 	.word	0x000186a0


	//   ....[166]....
        /*0c1c*/ 	.word	0x000186d0


	//   ....[167]....
        /*0c20*/ 	.word	0x00018700


	//   ....[168]....
        /*0c24*/ 	.word	0x00018730


	//   ....[169]....
        /*0c28*/ 	.word	0x000188b0


	//   ....[170]....
        /*0c2c*/ 	.word	0x000188e0


	//   ....[171]....
        /*0c30*/ 	.word	0x00018910


	//   ....[172]....
        /*0c34*/ 	.word	0x00018940


	//   ....[173]....
        /*0c38*/ 	.word	0x00018970


	//   ....[174]....
        /*0c3c*/ 	.word	0x000189a0


	//   ....[175]....
        /*0c40*/ 	.word	0x00018a60


	//   ....[176]....
        /*0c44*/ 	.word	0x00018a80


	//   ....[177]....
        /*0c48*/ 	.word	0x00018af0


	//   ....[178]....
        /*0c4c*/ 	.word	0x00018f60


	//   ....[179]....
        /*0c50*/ 	.word	0x00019280


	//   ....[180]....
        /*0c54*/ 	.word	0x00019310


	//   ....[181]....
        /*0c58*/ 	.word	0x000193b0


	//   ....[182]....
        /*0c5c*/ 	.word	0x00019440


	//   ....[183]....
        /*0c60*/ 	.word	0x00019530


	//   ....[184]....
        /*0c64*/ 	.word	0x000195c0


	//   ....[185]....
        /*0c68*/ 	.word	0x00019660


	//   ....[186]....
        /*0c6c*/ 	.word	0x000196f0


	//   ....[187]....
        /*0c70*/ 	.word	0x000197e0


	//   ....[188]....
        /*0c74*/ 	.word	0x00019870


	//   ....[189]....
        /*0c78*/ 	.word	0x00019900


	//   ....[190]....
        /*0c7c*/ 	.word	0x00019990


	//   ....[191]....
        /*0c80*/ 	.word	0x00019ac0


	//   ....[192]....
        /*0c84*/ 	.word	0x00019b60


	//   ....[193]....
        /*0c88*/ 	.word	0x00019bf0


	//   ....[194]....
        /*0c8c*/ 	.word	0x00019c40


	//   ....[195]....
        /*0c90*/ 	.word	0x00019c90


	//   ....[196]....
        /*0c94*/ 	.word	0x00019d70


	//   ....[197]....
        /*0c98*/ 	.word	0x00019e00


	//   ....[198]....
        /*0c9c*/ 	.word	0x00019e50


	//   ....[199]....
        /*0ca0*/ 	.word	0x00019ea0


	//   ....[200]....
        /*0ca4*/ 	.word	0x0001a100


	//   ....[201]....
        /*0ca8*/ 	.word	0x0001a150


	//   ....[202]....
        /*0cac*/ 	.word	0x0001a1e0


	//   ....[203]....
        /*0cb0*/ 	.word	0x0001a270


	//   ....[204]....
        /*0cb4*/ 	.word	0x0001a300


	//   ....[205]....
        /*0cb8*/ 	.word	0x0001a390


	//   ....[206]....
        /*0cbc*/ 	.word	0x0001a420


	//   ....[207]....
        /*0cc0*/ 	.word	0x0001a4b0


	//   ....[208]....
        /*0cc4*/ 	.word	0x0001a570


	//   ....[209]....
        /*0cc8*/ 	.word	0x0001a850


	//   ....[210]....
        /*0ccc*/ 	.word	0x0001a940


	//   ....[211]....
        /*0cd0*/ 	.word	0x0001a9e0


	//   ....[212]....
        /*0cd4*/ 	.word	0x0001aa40


	//   ....[213]....
        /*0cd8*/ 	.word	0x0001ab30


	//   ....[214]....
        /*0cdc*/ 	.word	0x0001aba0


	//   ....[215]....
        /*0ce0*/ 	.word	0x0001ac90


	//   ....[216]....
        /*0ce4*/ 	.word	0x0001ad00


	//   ....[217]....
        /*0ce8*/ 	.word	0x0001adf0


	//   ....[218]....
        /*0cec*/ 	.word	0x0001ae60


	//   ....[219]....
        /*0cf0*/ 	.word	0x0001af50


	//   ....[220]....
        /*0cf4*/ 	.word	0x0001afc0


	//   ....[221]....
        /*0cf8*/ 	.word	0x0001b060


	//   ....[222]....
        /*0cfc*/ 	.word	0x0001b150


	//   ....[223]....
        /*0d00*/ 	.word	0x0001b210


	//   ....[224]....
        /*0d04*/ 	.word	0x0001b270


	//   ....[225]....
        /*0d08*/ 	.word	0x0001b360


	//   ....[226]....
        /*0d0c*/ 	.word	0x0001b3c0


	//   ....[227]....
        /*0d10*/ 	.word	0x0001b4b0


	//   ....[228]....
        /*0d14*/ 	.word	0x0001b510


	//   ....[229]....
        /*0d18*/ 	.word	0x0001b610


	//   ....[230]....
        /*0d1c*/ 	.word	0x0001b680


	//   ....[231]....
        /*0d20*/ 	.word	0x0001b720


	//   ....[232]....
        /*0d24*/ 	.word	0x0001b7f0


	//   ....[233]....
        /*0d28*/ 	.word	0x0001b890


	//   ....[234]....
        /*0d2c*/ 	.word	0x0001b960


	//   ....[235]....
        /*0d30*/ 	.word	0x0001ba00


	//   ....[236]....
        /*0d34*/ 	.word	0x0001bab0


	//   ....[237]....
        /*0d38*/ 	.word	0x0001bb90


	//   ....[238]....
        /*0d3c*/ 	.word	0x0001bdc0


	//   ....[239]....
        /*0d40*/ 	.word	0x0001be70


	//   ....[240]....
        /*0d44*/ 	.word	0x0001bf40


	//   ....[241]....
        /*0d48*/ 	.word	0x0001c030


	//   ....[242]....
        /*0d4c*/ 	.word	0x0001c0f0


	//   ....[243]....
        /*0d50*/ 	.word	0x0001c1b0


	//   ....[244]....
        /*0d54*/ 	.word	0x0001c270


	//   ....[245]....
        /*0d58*/ 	.word	0x0001c330


	//   ....[246]....
        /*0d5c*/ 	.word	0x0001c3f0


	//   ....[247]....
        /*0d60*/ 	.word	0x0001c4b0


	//   ....[248]....
        /*0d64*/ 	.word	0x0001c570


	//   ....[249]....
        /*0d68*/ 	.word	0x0001c630


	//   ....[250]....
        /*0d6c*/ 	.word	0x0001c6f0


	//   ....[251]....
        /*0d70*/ 	.word	0x0001c7a0


	//   ....[252]....
        /*0d74*/ 	.word	0x0001c800


	//   ....[253]....
        /*0d78*/ 	.word	0x0001c8e0


	//   ....[254]....
        /*0d7c*/ 	.word	0x0001ca20


	//   ....[255]....
        /*0d80*/ 	.word	0x0001cb00


	//   ....[0]....
        /*0d84*/ 	.word	0x0001cb80


	//   ....[1]....
        /*0d88*/ 	.word	0x0001ccb0


	//   ....[2]....
        /*0d8c*/ 	.word	0x0001cd10


	//   ....[3]....
        /*0d90*/ 	.word	0x0001ce20


	//   ....[4]....
        /*0d94*/ 	.word	0x0001ce80


	//   ....[5]....
        /*0d98*/ 	.word	0x0001cf90


	//   ....[6]....
        /*0d9c*/ 	.word	0x0001cff0


	//   ....[7]....
        /*0da0*/ 	.word	0x0001d100


	//   ....[8]....
        /*0da4*/ 	.word	0x0001d160


	//   ....[9]....
        /*0da8*/ 	.word	0x0001d220


	//   ....[10]....
        /*0dac*/ 	.word	0x0001d380


	//   ....[11]....
        /*0db0*/ 	.word	0x0001d420


	//   ....[12]....
        /*0db4*/ 	.word	0x0001d480


	//   ....[13]....
        /*0db8*/ 	.word	0x0001d530


	//   ....[14]....
        /*0dbc*/ 	.word	0x0001d590


	//   ....[15]....
        /*0dc0*/ 	.word	0x0001d640


	//   ....[16]....
        /*0dc4*/ 	.word	0x0001d6a0


	//   ....[17]....
        /*0dc8*/ 	.word	0x0001d750


	//   ....[18]....
        /*0dcc*/ 	.word	0x0001d7b0


	//   ....[19]....
        /*0dd0*/ 	.word	0x0001d860


	//   ....[20]....
        /*0dd4*/ 	.word	0x0001d8c0


	//   ....[21]....
        /*0dd8*/ 	.word	0x0001d970


	//   ....[22]....
        /*0ddc*/ 	.word	0x0001da60


	//   ....[23]....
        /*0de0*/ 	.word	0x0001db00


	//   ....[24]....
        /*0de4*/ 	.word	0x0001db60


	//   ....[25]....
        /*0de8*/ 	.word	0x0001dc30


	//   ....[26]....
        /*0dec*/ 	.word	0x0001dc90


	//   ....[27]....
        /*0df0*/ 	.word	0x0001dd60


	//   ....[28]....
        /*0df4*/ 	.word	0x0001ddc0


	//   ....[29]....
        /*0df8*/ 	.word	0x0001de90


	//   ....[30]....
        /*0dfc*/ 	.word	0x0001def0


	//   ....[31]....
        /*0e00*/ 	.word	0x0001dfc0


	//   ....[32]....
        /*0e04*/ 	.word	0x0001e020


	//   ....[33]....
        /*0e08*/ 	.word	0x0001e0f0


	//   ....[34]....
        /*0e0c*/ 	.word	0x0001e180


	//   ....[35]....
        /*0e10*/ 	.word	0x0001e220


	//   ....[36]....
        /*0e14*/ 	.word	0x0001e340


	//   ....[37]....
        /*0e18*/ 	.word	0x0001e3b0


	//   ....[38]....
        /*0e1c*/ 	.word	0x0001e420


	//   ....[39]....
        /*0e20*/ 	.word	0x0001e490


	//   ....[40]....
        /*0e24*/ 	.word	0x0001e500


	//   ....[41]....
        /*0e28*/ 	.word	0x0001e580


	//   ....[42]....
        /*0e2c*/ 	.word	0x0001e610


	//   ....[43]....
        /*0e30*/ 	.word	0x0001e6a0


	//   ....[44]....
        /*0e34*/ 	.word	0x0001e710


	//   ....[45]....
        /*0e38*/ 	.word	0x0001e780


	//   ....[46]....
        /*0e3c*/ 	.word	0x0001e7f0


	//   ....[47]....
        /*0e40*/ 	.word	0x0001e870


	//   ....[48]....
        /*0e44*/ 	.word	0x0001e8e0


	//   ....[49]....
        /*0e48*/ 	.word	0x0001e980


	//   ....[50]....
        /*0e4c*/ 	.word	0x0001ea10


	//   ....[51]....
        /*0e50*/ 	.word	0x0001eb30


	//----- nvinfo : EIATTR_REG_RECONFIG
	.align		4
.L_1272:
        /*0e54*/ 	.byte	0x01, 0x54
	.zero		2


	//----- nvinfo : EIATTR_SYSCALL_OFFSETS
	.align		4
        /*0e58*/ 	.byte	0x04, 0x46
        /*0e5a*/ 	.short	(.L_1274 - .L_1273)


	//   ....[0]....
.L_1273:
        /*0e5c*/ 	.word	0x00001810


	//   ....[1]....
        /*0e60*/ 	.word	0x00001960


	//   ....[2]....
        /*0e64*/ 	.word	0x00006300


	//   ....[3]....
        /*0e68*/ 	.word	0x00006680


	//   ....[4]....
        /*0e6c*/ 	.word	0x00014510


	//   ....[5]....
        /*0e70*/ 	.word	0x00014660


	//   ....[6]....
        /*0e74*/ 	.word	0x00014750


	//   ....[7]....
        /*0e78*/ 	.word	0x000155c0


	//   ....[8]....
        /*0e7c*/ 	.word	0x00016110


	//----- nvinfo : EIATTR_MBARRIER_INSTR_OFFSETS
	.align		4
.L_1274:
        /*0e80*/ 	.byte	0x04, 0x39
        /*0e82*/ 	.short	(.L_1276 - .L_1275)


	//   ....[0]....
.L_1275:
        /*0e84*/ 	.word	0x00000260
        /*0e88*/ 	.word	0x000000ff
        /*0e8c*/ 	.word	0x00032400
        /*0e90*/ 	.short	0x0100
        /*0e92*/ 	.byte	0x08
	.zero		1


	//   ....[1]....
        /*0e94*/ 	.word	0x00000270
        /*0e98*/ 	.word	0x000000ff
        /*0e9c*/ 	.word	0x00032410
        /*0ea0*/ 	.short	0x0100
        /*0ea2*/ 	.byte	0x08
	.zero		1


	//   ....[2]....
        /*0ea4*/ 	.word	0x00000280
        /*0ea8*/ 	.word	0x000000ff
        /*0eac*/ 	.word	0x00032420
        /*0eb0*/ 	.short	0x0100
        /*0eb2*/ 	.byte	0x08
	.zero		1


	//   ....[3]....
        /*0eb4*/ 	.word	0x00000370
        /*0eb8*/ 	.word	0x000000ff
        /*0ebc*/ 	.word	0x00032430
        /*0ec0*/ 	.short	0x0100
        /*0ec2*/ 	.byte	0x08
	.zero		1


	//   ....[4]....
        /*0ec4*/ 	.word	0x00000380
        /*0ec8*/ 	.word	0x000000ff
        /*0ecc*/ 	.word	0x00032440
        /*0ed0*/ 	.short	0x0100
        /*0ed2*/ 	.byte	0x08
	.zero		1


	//   ....[5]....
        /*0ed4*/ 	.word	0x00000390
        /*0ed8*/ 	.word	0x000000ff
        /*0edc*/ 	.word	0x00032438
        /*0ee0*/ 	.short	0x0100
        /*0ee2*/ 	.byte	0x08
	.zero		1


	//   ....[6]....
        /*0ee4*/ 	.word	0x000003a0
        /*0ee8*/ 	.word	0x000000ff
        /*0eec*/ 	.word	0x00032448
        /*0ef0*/ 	.short	0x0100
        /*0ef2*/ 	.byte	0x08
	.zero		1


	//   ....[7]....
        /*0ef4*/ 	.word	0x000004d0
        /*0ef8*/ 	.word	0x000000ff
        /*0efc*/ 	.word	0x00032450
        /*0f00*/ 	.short	0x0100
        /*0f02*/ 	.byte	0x08
	.zero		1


	//   ....[8]....
        /*0f04*/ 	.word	0x000004e0
        /*0f08*/ 	.word	0x000000ff
        /*0f0c*/ 	.word	0x00032460
        /*0f10*/ 	.short	0x0100
        /*0f12*/ 	.byte	0x08
	.zero		1


	//   ....[9]....
        /*0f14*/ 	.word	0x000004f0
        /*0f18*/ 	.word	0x000000ff
        /*0f1c*/ 	.word	0x00032458
        /*0f20*/ 	.short	0x0100
        /*0f22*/ 	.byte	0x08
	.zero		1


	//   ....[10]....
        /*0f24*/ 	.word	0x00000500
        /*0f28*/ 	.word	0x000000ff
        /*0f2c*/ 	.word	0x00032468
        /*0f30*/ 	.short	0x0100
        /*0f32*/ 	.byte	0x08
	.zero		1


	//   ....[11]....
        /*0f34*/ 	.word	0x000005f0
        /*0f38*/ 	.word	0x000000ff
        /*0f3c*/ 	.word	0x00032470
        /*0f40*/ 	.short	0x0100
        /*0f42*/ 	.byte	0x06
	.zero		1


	//   ....[12]....
        /*0f44*/ 	.word	0x00000600
        /*0f48*/ 	.word	0x000000ff
        /*0f4c*/ 	.word	0x00032480
        /*0f50*/ 	.short	0x0100
        /*0f52*/ 	.byte	0x06
	.zero		1


	//   ....[13]....
        /*0f54*/ 	.word	0x00000610
        /*0f58*/ 	.word	0x000000ff
        /*0f5c*/ 	.word	0x00032478
        /*0f60*/ 	.short	0x0100
        /*0f62*/ 	.byte	0x06
	.zero		1


	//   ....[14]....
        /*0f64*/ 	.word	0x00000620
        /*0f68*/ 	.word	0x000000ff
        /*0f6c*/ 	.word	0x00032488
        /*0f70*/ 	.short	0x0100
        /*0f72*/ 	.byte	0x06
	.zero		1


	//   ....[15]....
        /*0f74*/ 	.word	0x00000750
        /*0f78*/ 	.word	0x000000ff
        /*0f7c*/ 	.word	0x00032490
        /*0f80*/ 	.short	0x0100
        /*0f82*/ 	.byte	0x08
	.zero		1


	//   ....[16]....
        /*0f84*/ 	.word	0x00000760
        /*0f88*/ 	.word	0x000000ff
        /*0f8c*/ 	.word	0x000324a0
        /*0f90*/ 	.short	0x0100
        /*0f92*/ 	.byte	0x08
	.zero		1


	//   ....[17]....
        /*0f94*/ 	.word	0x00000770
        /*0f98*/ 	.word	0x000000ff
        /*0f9c*/ 	.word	0x00032498
        /*0fa0*/ 	.short	0x0100
        /*0fa2*/ 	.byte	0x08
	.zero		1


	//   ....[18]....
        /*0fa4*/ 	.word	0x00000780
        /*0fa8*/ 	.word	0x000000ff
        /*0fac*/ 	.word	0x000324a8
        /*0fb0*/ 	.short	0x0100
        /*0fb2*/ 	.byte	0x08
	.zero		1


	//   ....[19]....
        /*0fb4*/ 	.word	0x000008b0
        /*0fb8*/ 	.word	0x000000ff
        /*0fbc*/ 	.word	0x000324b0
        /*0fc0*/ 	.short	0x0100
        /*0fc2*/ 	.byte	0x08
	.zero		1


	//   ....[20]....
        /*0fc4*/ 	.word	0x000008c0
        /*0fc8*/ 	.word	0x000000ff
        /*0fcc*/ 	.word	0x000324c0
        /*0fd0*/ 	.short	0x0100
        /*0fd2*/ 	.byte	0x08
	.zero		1


	//   ....[21]....
        /*0fd4*/ 	.word	0x000008d0
        /*0fd8*/ 	.word	0x000000ff
        /*0fdc*/ 	.word	0x000324b8
        /*0fe0*/ 	.short	0x0100
        /*0fe2*/ 	.byte	0x08
	.zero		1


	//   ....[22]....
        /*0fe4*/ 	.word	0x000008e0
        /*0fe8*/ 	.word	0x000000ff
        /*0fec*/ 	.word	0x000324c8
        /*0ff0*/ 	.short	0x0100
        /*0ff2*/ 	.byte	0x08
	.zero		1


	//   ....[23]....
        /*0ff4*/ 	.word	0x00002be0
        /*0ff8*/ 	.word	0x00000004
        /*0ffc*/ 	.word	0x00032490
        /*1000*/ 	.short	0x010a
        /*1002*/ 	.byte	0x3f
	.zero		1


	//   ....[24]....
        /*1004*/ 	.word	0x00003e10
        /*1008*/ 	.word	0x00000004
        /*100c*/ 	.word	0x00032490
        /*1010*/ 	.short	0x010a
        /*1012*/ 	.byte	0x3f
	.zero		1


	//   ....[25]....
        /*1014*/ 	.word	0x00004e40
        /*1018*/ 	.word	0x00000004
        /*101c*/ 	.word	0x00032490
        /*1020*/ 	.short	0x010a
        /*1022*/ 	.byte	0x3f
	.zero		1


	//   ....[26]....
        /*1024*/ 	.word	0x000052f0
        /*1028*/ 	.word	0x0000000b
        /*102c*/ 	.word	0x00000000
        /*1030*/ 	.short	0x0101
        /*1032*/ 	.byte	0x3f
	.zero		1


	//   ....[27]....
        /*1034*/ 	.word	0x00005330
        /*1038*/ 	.word	0x00000004
        /*103c*/ 	.word	0x000324b0
        /*1040*/ 	.short	0x010a
        /*1042*/ 	.byte	0x3f
	.zero		1


	//   ....[28]....
        /*1044*/ 	.word	0x00005b70
        /*1048*/ 	.word	0x00000004
        /*104c*/ 	.word	0x00000000
        /*1050*/ 	.short	0x0101
        /*1052*/ 	.byte	0x3f
	.zero		1


	//   ....[29]....
        /*1054*/ 	.word	0x000063a0
        /*1058*/ 	.word	0x00000013
        /*105c*/ 	.word	0x00032400
        /*1060*/ 	.short	0x010a
        /*1062*/ 	.byte	0x3f
	.zero		1


	//   ....[30]....
        /*1064*/ 	.word	0x000063f0
        /*1068*/ 	.word	0x00000013
        /*106c*/ 	.word	0x00032400
        /*1070*/ 	.short	0x010a
        /*1072*/ 	.byte	0x3f
	.zero		1


	//   ....[31]....
        /*1074*/ 	.word	0x00006a40
        /*1078*/ 	.word	0x00000013
        /*107c*/ 	.word	0x00032400
        /*1080*/ 	.short	0x010a
        /*1082*/ 	.byte	0x3f
	.zero		1


	//   ....[32]....
        /*1084*/ 	.word	0x00007980
        /*1088*/ 	.word	0x00000013
        /*108c*/ 	.word	0x00032400
        /*1090*/ 	.short	0x010a
        /*1092*/ 	.byte	0x3f
	.zero		1


	//   ....[33]....
        /*1094*/ 	.word	0x00008870
        /*1098*/ 	.word	0x00000003
        /*109c*/ 	.word	0x00032430
        /*10a0*/ 	.short	0x010a
        /*10a2*/ 	.byte	0x3f
	.zero		1


	//   ....[34]....
        /*10a4*/ 	.word	0x000088e0
        /*10a8*/ 	.word	0x00000003
        /*10ac*/ 	.word	0x00032430
        /*10b0*/ 	.short	0x010a
        /*10b2*/ 	.byte	0x3f
	.zero		1


	//   ....[35]....
        /*10b4*/ 	.word	0x00008ce0
        /*10b8*/ 	.word	0x00000013
        /*10bc*/ 	.word	0x00032410
        /*10c0*/ 	.short	0x010a
        /*10c2*/ 	.byte	0x3f
	.zero		1


	//   ....[36]....
        /*10c4*/ 	.word	0x00008d30
        /*10c8*/ 	.word	0x00000003
        /*10cc*/ 	.word	0x00032450
        /*10d0*/ 	.short	0x010a
        /*10d2*/ 	.byte	0x3f
	.zero		1


	//   ....[37]....
        /*10d4*/ 	.word	0x00008d70
        /*10d8*/ 	.word	0x00000003
        /*10dc*/ 	.word	0x00032450
        /*10e0*/ 	.short	0x010a
        /*10e2*/ 	.byte	0x3f
	.zero		1


	//   ....[38]....
        /*10e4*/ 	.word	0x0000aaa0
        /*10e8*/ 	.word	0x00000005
        /*10ec*/ 	.word	0x00000000
        /*10f0*/ 	.short	0x0101
        /*10f2*/ 	.byte	0x3f
	.zero		1


	//   ....[39]....
        /*10f4*/ 	.word	0x0000b620
        /*10f8*/ 	.word	0x00000003
        /*10fc*/ 	.word	0x00000000
        /*1100*/ 	.short	0x0101
        /*1102*/ 	.byte	0x3f
	.zero		1


	//   ....[40]....
        /*1104*/ 	.word	0x0000b730
        /*1108*/ 	.word	0x00000003
        /*110c*/ 	.word	0x00032430
        /*1110*/ 	.short	0x010a
        /*1112*/ 	.byte	0x3f
	.zero		1


	//   ....[41]....
        /*1114*/ 	.word	0x0000b7a0
        /*1118*/ 	.word	0x00000003
        /*111c*/ 	.word	0x00032430
        /*1120*/ 	.short	0x010a
        /*1122*/ 	.byte	0x3f
	.zero		1


	//   ....[42]....
        /*1124*/ 	.word	0x0000ba50
        /*1128*/ 	.word	0x00000003
        /*112c*/ 	.word	0x00032450
        /*1130*/ 	.short	0x010a
        /*1132*/ 	.byte	0x3f
	.zero		1


	//   ....[43]....
        /*1134*/ 	.word	0x0000ba90
        /*1138*/ 	.word	0x00000003
        /*113c*/ 	.word	0x00032450
        /*1140*/ 	.short	0x010a
        /*1142*/ 	.byte	0x3f
	.zero		1


	//   ....[44]....
        /*1144*/ 	.word	0x0000d790
        /*1148*/ 	.word	0x00000007
        /*114c*/ 	.word	0x00000000
        /*1150*/ 	.short	0x0101
        /*1152*/ 	.byte	0x3f
	.zero		1


	//   ....[45]....
        /*1154*/ 	.word	0x0000e4b0
        /*1158*/ 	.word	0x00000003
        /*115c*/ 	.word	0x00000000
        /*1160*/ 	.short	0x0101
        /*1162*/ 	.byte	0x3f
	.zero		1


	//   ....[46]....
        /*1164*/ 	.word	0x00010a50
        /*1168*/ 	.word	0x00000000
        /*116c*/ 	.word	0x00000000
        /*1170*/ 	.short	0x0101
        /*1172*/ 	.byte	0x3f
	.zero		1


	//   ....[47]....
        /*1174*/ 	.word	0x000131a0
        /*1178*/ 	.word	0x00000017
        /*117c*/ 	.word	0x00032420
        /*1180*/ 	.short	0x010a
        /*1182*/ 	.byte	0x3f
	.zero		1


	//   ....[48]....
        /*1184*/ 	.word	0x00013250
        /*1188*/ 	.word	0x00000003
        /*118c*/ 	.word	0x000324a0
        /*1190*/ 	.short	0x010a
        /*1192*/ 	.byte	0x3f
	.zero		1


	//   ....[49]....
        /*1194*/ 	.word	0x00013480
        /*1198*/ 	.word	0x00000003
        /*119c*/ 	.word	0x000324c0
        /*11a0*/ 	.short	0x010a
        /*11a2*/ 	.byte	0x3f
	.zero		1


	//   ....[50]....
        /*11a4*/ 	.word	0x00013ab0
        /*11a8*/ 	.word	0x00000006
        /*11ac*/ 	.word	0x000324a0
        /*11b0*/ 	.short	0x010a
        /*11b2*/ 	.byte	0x3f
	.zero		1


	//   ....[51]....
        /*11b4*/ 	.word	0x00013cd0
        /*11b8*/ 	.word	0x00000006
        /*11bc*/ 	.word	0x000324c0
        /*11c0*/ 	.short	0x010a
        /*11c2*/ 	.byte	0x3f
	.zero		1


	//   ....[52]....
        /*11c4*/ 	.word	0x00014ca0
        /*11c8*/ 	.word	0x0000001e
        /*11cc*/ 	.word	0x00032440
        /*11d0*/ 	.short	0x010a
        /*11d2*/ 	.byte	0x3f
	.zero		1


	//   ....[53]....
        /*11d4*/ 	.word	0x00015300
        /*11d8*/ 	.word	0x0000001e
        /*11dc*/ 	.word	0x00032430
        /*11e0*/ 	.short	0x0107
        /*11e2*/ 	.byte	0x3f
	.zero		1


	//   ....[54]....
        /*11e4*/ 	.word	0x000153d0
        /*11e8*/ 	.word	0x0000001e
        /*11ec*/ 	.word	0x00032430
        /*11f0*/ 	.short	0x0101
        /*11f2*/ 	.byte	0x3f
	.zero		1


	//   ....[55]....
        /*11f4*/ 	.word	0x00015f50
        /*11f8*/ 	.word	0x00000017
        /*11fc*/ 	.word	0x00032400
        /*1200*/ 	.short	0x0107
        /*1202*/ 	.byte	0x3f
	.zero		1


	//   ....[56]....
        /*1204*/ 	.word	0x00015fe0
        /*1208*/ 	.word	0x00000017
        /*120c*/ 	.word	0x00032400
        /*1210*/ 	.short	0x0101
        /*1212*/ 	.byte	0x3f
	.zero		1


	//   ....[57]....
        /*1214*/ 	.word	0x00016a80
        /*1218*/ 	.word	0x00000017
        /*121c*/ 	.word	0x00032410
        /*1220*/ 	.short	0x0107
        /*1222*/ 	.byte	0x3f
	.zero		1


	//   ....[58]....
        /*1224*/ 	.word	0x00016b80
        /*1228*/ 	.word	0x00000017
        /*122c*/ 	.word	0x00032410
        /*1230*/ 	.short	0x0101
        /*1232*/ 	.byte	0x3f
	.zero		1


	//   ....[59]....
        /*1234*/ 	.word	0x00016ba0
        /*1238*/ 	.word	0x00000017
        /*123c*/ 	.word	0x00032420
        /*1240*/ 	.short	0x010a
        /*1242*/ 	.byte	0x3f
	.zero		1


	//   ....[60]....
        /*1244*/ 	.word	0x00016c80
        /*1248*/ 	.word	0x0000001e
        /*124c*/ 	.word	0x00032460
        /*1250*/ 	.short	0x010a
        /*1252*/ 	.byte	0x3f
	.zero		1


	//   ....[61]....
        /*1254*/ 	.word	0x000173d0
        /*1258*/ 	.word	0x0000001e
        /*125c*/ 	.word	0x00032450
        /*1260*/ 	.short	0x0107
        /*1262*/ 	.byte	0x3f
	.zero		1


	//   ....[62]....
        /*1264*/ 	.word	0x000174a0
        /*1268*/ 	.word	0x0000001e
        /*126c*/ 	.word	0x00032450
        /*1270*/ 	.short	0x0101
        /*1272*/ 	.byte	0x3f
	.zero		1


	//   ....[63]....
        /*1274*/ 	.word	0x000177f0
        /*1278*/ 	.word	0x00000004
        /*127c*/ 	.word	0x00032440
        /*1280*/ 	.short	0x010a
        /*1282*/ 	.byte	0x3f
	.zero		1


	//   ....[64]....
        /*1284*/ 	.word	0x00017bd0
        /*1288*/ 	.word	0x00000004
        /*128c*/ 	.word	0x00032430
        /*1290*/ 	.short	0x0107
        /*1292*/ 	.byte	0x3f
	.zero		1


	//   ....[65]....
        /*1294*/ 	.word	0x00017c90
        /*1298*/ 	.word	0x00000004
        /*129c*/ 	.word	0x00032430
        /*12a0*/ 	.short	0x0101
        /*12a2*/ 	.byte	0x3f
	.zero		1


	//   ....[66]....
        /*12a4*/ 	.word	0x00017cc0
        /*12a8*/ 	.word	0x00000004
        /*12ac*/ 	.word	0x00032460
        /*12b0*/ 	.short	0x010a
        /*12b2*/ 	.byte	0x3f
	.zero		1


	//   ....[67]....
        /*12b4*/ 	.word	0x000181e0
        /*12b8*/ 	.word	0x00000004
        /*12bc*/ 	.word	0x00032450
        /*12c0*/ 	.short	0x0107
        /*12c2*/ 	.byte	0x3f
	.zero		1


	//   ....[68]....
        /*12c4*/ 	.word	0x000182a0
        /*12c8*/ 	.word	0x00000004
        /*12cc*/ 	.word	0x00032450
        /*12d0*/ 	.short	0x0101
        /*12d2*/ 	.byte	0x3f
	.zero		1


	//   ....[69]....
        /*12d4*/ 	.word	0x00018ee0
        /*12d8*/ 	.word	0x00000005
        /*12dc*/ 	.word	0x00032420
        /*12e0*/ 	.short	0x010a
        /*12e2*/ 	.byte	0x3f
	.zero		1


	//   ....[70]....
        /*12e4*/ 	.word	0x00019050
        /*12e8*/ 	.word	0x00000003
        /*12ec*/ 	.word	0x00032440
        /*12f0*/ 	.short	0x010a
        /*12f2*/ 	.byte	0x3f
	.zero		1


	//   ....[71]....
        /*12f4*/ 	.word	0x000190f0
        /*12f8*/ 	.word	0x00000019
        /*12fc*/ 	.word	0x00032440
        /*1300*/ 	.short	0x010a
        /*1302*/ 	.byte	0x3f
	.zero		1


	//   ....[72]....
        /*1304*/ 	.word	0x00019130
        /*1308*/ 	.word	0x00000003
        /*130c*/ 	.word	0x00032460
        /*1310*/ 	.short	0x010a
        /*1312*/ 	.byte	0x3f
	.zero		1


	//   ....[73]....
        /*1314*/ 	.word	0x00019170
        /*1318*/ 	.word	0x00000019
        /*131c*/ 	.word	0x00032460
        /*1320*/ 	.short	0x010a
        /*1322*/ 	.byte	0x3f
	.zero		1


	//   ....[74]....
        /*1324*/ 	.word	0x000191d0
        /*1328*/ 	.word	0x00000004
        /*132c*/ 	.word	0x00032490
        /*1330*/ 	.short	0x010a
        /*1332*/ 	.byte	0x3f
	.zero		1


	//   ....[75]....
        /*1334*/ 	.word	0x00019480
        /*1338*/ 	.word	0x00000004
        /*133c*/ 	.word	0x00032490
        /*1340*/ 	.short	0x010a
        /*1342*/ 	.byte	0x3f
	.zero		1


	//   ....[76]....
        /*1344*/ 	.word	0x00019730
        /*1348*/ 	.word	0x00000004
        /*134c*/ 	.word	0x00032490
        /*1350*/ 	.short	0x010a
        /*1352*/ 	.byte	0x3f
	.zero		1


	//   ....[77]....
        /*1354*/ 	.word	0x000199c0
        /*1358*/ 	.word	0x00000004
        /*135c*/ 	.word	0x000324b0
        /*1360*/ 	.short	0x010a
        /*1362*/ 	.byte	0x3f
	.zero		1


	//   ....[78]....
        /*1364*/ 	.word	0x00019cc0
        /*1368*/ 	.word	0x00000013
        /*136c*/ 	.word	0x00032400
        /*1370*/ 	.short	0x010a
        /*1372*/ 	.byte	0x3f
	.zero		1


	//   ....[79]....
        /*1374*/ 	.word	0x00019ed0
        /*1378*/ 	.word	0x00000013
        /*137c*/ 	.word	0x00032400
        /*1380*/ 	.short	0x010a
        /*1382*/ 	.byte	0x3f
	.zero		1


	//   ....[80]....
        /*1384*/ 	.word	0x00019f20
        /*1388*/ 	.word	0x00000003
        /*138c*/ 	.word	0x00032430
        /*1390*/ 	.short	0x010a
        /*1392*/ 	.byte	0x3f
	.zero		1


	//   ....[81]....
        /*1394*/ 	.word	0x00019f70
        /*1398*/ 	.word	0x00000013
        /*139c*/ 	.word	0x00032410
        /*13a0*/ 	.short	0x010a
        /*13a2*/ 	.byte	0x3f
	.zero		1


	//   ....[82]....
        /*13a4*/ 	.word	0x00019fc0
        /*13a8*/ 	.word	0x00000003
        /*13ac*/ 	.word	0x00032450
        /*13b0*/ 	.short	0x010a
        /*13b2*/ 	.byte	0x3f
	.zero		1


	//   ....[83]....
        /*13b4*/ 	.word	0x0001a010
        /*13b8*/ 	.word	0x00000003
        /*13bc*/ 	.word	0x00032430
        /*13c0*/ 	.short	0x010a
        /*13c2*/ 	.byte	0x3f
	.zero		1


	//   ....[84]....
        /*13c4*/ 	.word	0x0001a060
        /*13c8*/ 	.word	0x00000003
        /*13cc*/ 	.word	0x00032450
        /*13d0*/ 	.short	0x010a
        /*13d2*/ 	.byte	0x3f
	.zero		1


	//   ....[85]....
        /*13d4*/ 	.word	0x0001a630
        /*13d8*/ 	.word	0x00000017
        /*13dc*/ 	.word	0x00032420
        /*13e0*/ 	.short	0x010a
        /*13e2*/ 	.byte	0x3f
	.zero		1


	//   ....[86]....
        /*13e4*/ 	.word	0x0001a680
        /*13e8*/ 	.word	0x00000003
        /*13ec*/ 	.word	0x000324a0
        /*13f0*/ 	.short	0x010a
        /*13f2*/ 	.byte	0x3f
	.zero		1


	//   ....[87]....
        /*13f4*/ 	.word	0x0001a6d0
        /*13f8*/ 	.word	0x00000003
        /*13fc*/ 	.word	0x000324c0
        /*1400*/ 	.short	0x010a
        /*1402*/ 	.byte	0x3f
	.zero		1


	//   ....[88]....
        /*1404*/ 	.word	0x0001a720
        /*1408*/ 	.word	0x00000006
        /*140c*/ 	.word	0x000324a0
        /*1410*/ 	.short	0x010a
        /*1412*/ 	.byte	0x3f
	.zero		1


	//   ....[89]....
        /*1414*/ 	.word	0x0001a770
        /*1418*/ 	.word	0x00000006
        /*141c*/ 	.word	0x000324c0
        /*1420*/ 	.short	0x010a
        /*1422*/ 	.byte	0x3f
	.zero		1


	//   ....[90]....
        /*1424*/ 	.word	0x0001a890
        /*1428*/ 	.word	0x0000001e
        /*142c*/ 	.word	0x00032440
        /*1430*/ 	.short	0x010a
        /*1432*/ 	.byte	0x3f
	.zero		1


	//   ....[91]....
        /*1434*/ 	.word	0x0001c920
        /*1438*/ 	.word	0x00000017
        /*143c*/ 	.word	0x00032420
        /*1440*/ 	.short	0x010a
        /*1442*/ 	.byte	0x3f
	.zero		1


	//   ....[92]....
        /*1444*/ 	.word	0x0001c970
        /*1448*/ 	.word	0x0000001e
        /*144c*/ 	.word	0x00032460
        /*1450*/ 	.short	0x010a
        /*1452*/ 	.byte	0x3f
	.zero		1


	//   ....[93]....
        /*1454*/ 	.word	0x0001d2d0
        /*1458*/ 	.word	0x00000004
        /*145c*/ 	.word	0x00032440
        /*1460*/ 	.short	0x010a
        /*1462*/ 	.byte	0x3f
	.zero		1


	//   ....[94]....
        /*1464*/ 	.word	0x0001d9b0
        /*1468*/ 	.word	0x00000004
        /*146c*/ 	.word	0x00032460
        /*1470*/ 	.short	0x010a
        /*1472*/ 	.byte	0x3f
	.zero		1


	//   ....[95]....
        /*1474*/ 	.word	0x0001ea50
        /*1478*/ 	.word	0x00000005
        /*147c*/ 	.word	0x00032420
        /*1480*/ 	.short	0x010a
        /*1482*/ 	.byte	0x3f
	.zero		1


	//   ....[96]....
        /*1484*/ 	.word	0x0001ebf0
        /*1488*/ 	.word	0x00000003
        /*148c*/ 	.word	0x00032440
        /*1490*/ 	.short	0x010a
        /*1492*/ 	.byte	0x3f
	.zero		1


	//   ....[97]....
        /*1494*/ 	.word	0x0001ec40
        /*1498*/ 	.word	0x00000019
        /*149c*/ 	.word	0x00032440
        /*14a0*/ 	.short	0x010a
        /*14a2*/ 	.byte	0x3f
	.zero		1


	//   ....[98]....
        /*14a4*/ 	.word	0x0001ec90
        /*14a8*/ 	.word	0x00000003
        /*14ac*/ 	.word	0x00032460
        /*14b0*/ 	.short	0x010a
        /*14b2*/ 	.byte	0x3f
	.zero		1


	//----- nvinfo : EIATTR_NUM_MBARRIERS
	.align		4
.L_1276:
        /*14b4*/ 	.byte	0x03, 0x38
        /*14b6*/ 	.short	0x0017


	//----- nvinfo : EIATTR_EXIT_INSTR_OFFSETS
	.align		4
        /*14b8*/ 	.byte	0x04, 0x1c
        /*14ba*/ 	.short	(.L_1278 - .L_1277)


	//   ....[0]....
.L_1277:
        /*14bc*/ 	.word	0x000191c0


	//----- nvinfo : EIATTR_MAX_THREADS
	.align		4
.L_1278:
        /*14c0*/ 	.byte	0x04, 0x05
        /*14c2*/ 	.short	(.L_1280 - .L_1279)
.L_1279:
        /*14c4*/ 	.word	0x00000180
        /*14c8*/ 	.word	0x00000001
        /*14cc*/ 	.word	0x00000001


	//----- nvinfo : EIATTR_CRS_STACK_SIZE
	.align		4
.L_1280:
        /*14d0*/ 	.byte	0x04, 0x1e
        /*14d2*/ 	.short	(.L_1282 - .L_1281)
.L_1281:
        /*14d4*/ 	.word	0x00000000


	//----- nvinfo : EIATTR_CBANK_PARAM_SIZE
	.align		4
.L_1282:
        /*14d8*/ 	.byte	0x03, 0x19
        /*14da*/ 	.short	0x0bf0


	//----- nvinfo : EIATTR_PARAM_CBANK
	.align		4
        /*14dc*/ 	.byte	0x04, 0x0a
        /*14de*/ 	.short	(.L_1284 - .L_1283)
	.align		4
.L_1283:
        /*14e0*/ 	.word	index@(.nv.constant0._ZN7cutlass13device_kernelIN5flash11enable_sm90INS1_16FlashAttnFwdSm90INS1_25CollectiveMainloopFwdSm90ILi2EN4cute5tupleIJNS5_1CILi1EEES8_S8_EEENS6_IJNS7_ILi128EEENS7_ILi96EEENS7_ILi64EEEEEELi256ENS_6half_tEfNS_4arch4Sm90ELb0ELb0ELb1ELb1ELb1ELb1ELb1ELb1ELb0ELb1ELb0ELb0EEENS1_21CollectiveEpilogueFwdINS6_IJSA_NS7_ILi256EEESB_EEES9_SE_SG_Li256ELb1ELb1ELb0ELb0EEENS1_36VarlenDynamicPersistentTileSchedulerILi128ELi96ELi256ELi128ELb0ELb1ELb1ELb0ELb1ELb1EEEEEEEEEvNT_6ParamsE)
        /*14e4*/ 	.short	0x0210
        /*14e6*/ 	.short	0x0bf0


	//----- nvinfo : EIATTR_SW_WAR
	.align		4
.L_1284:
        /*14e8*/ 	.byte	0x04, 0x36
        /*14ea*/ 	.short	(.L_1286 - .L_1285)
.L_1285:
        /*14ec*/ 	.word	0x00000008
.L_1286:


//--------------------- .nv.info._ZN7cutlass13device_kernelIN5flash11enable_sm90INS1_16FlashAttnFwdSm90INS1_25CollectiveMainloopFwdSm90ILi2EN4cute5tupleIJNS5_1CILi1EEES8_S8_EEENS6_IJNS7_ILi128EEENS7_ILi96EEENS7_ILi64EEEEEELi256ENS_6half_tEfNS_4arch4Sm90ELb0ELb1ELb1ELb0ELb1ELb0ELb0ELb1ELb0ELb1ELb0ELb0EEENS1_21CollectiveEpilogueFwdINS6_IJSA_NS7_ILi256EEESB_EEES9_SE_SG_Li256ELb0ELb1ELb0ELb0EEENS1_30DynamicPersistentTileSchedulerILi256ELi128ELb0ELb1ELb1EEEEEEEEEvNT_6ParamsE --------------------------
	.section	.nv.info._ZN7cutlass13device_kernelIN5flash11enable_sm90INS1_16FlashAttnFwdSm90INS1_25CollectiveMainloopFwdSm90ILi2EN4cute5tupleIJNS5_1CILi1EEES8_S8_EEENS6_IJNS7_ILi128EEENS7_ILi96EEENS7_ILi64EEEEEELi256ENS_6half_tEfNS_4arch4Sm90ELb0ELb1ELb1ELb0ELb1ELb0ELb0ELb1ELb0ELb1ELb0ELb0EEENS1_21CollectiveEpilogueFwdINS6_IJSA_NS7_ILi256EEESB_EEES9_SE_SG_Li256ELb0ELb1ELb0ELb0EEENS1_30DynamicPersistentTileSchedulerILi256ELi128ELb0ELb1ELb1EEEEEEEEEvNT_6ParamsE,"",@"SHT_CUDA_INFO"
	.sectionflags	@""
	.align	4


	//----- nvinfo : EIATTR_CUDA_API_VERSION
	.align		4
        /*0000*/ 	.byte	0x04, 0x37
        /*0002*/ 	.short	(.L_1288 - .L_1287)
.L_1287:
        /*0004*/ 	.word	0x00000082


	//----- nvinfo : EIATTR_KPARAM_INFO
	.align		4
.L_1288:
        /*0008*/ 	.byte	0x04, 0x17
        /*000a*/ 	.short	(.L_1290 - .L_1289)
.L_1289:
        /*000c*/ 	.word	0x00000000
        /*0010*/ 	.short	0x0000
        /*0012*/ 	.short	0x0070
        /*0014*/ 	.byte	0x00, 0xf0, 0x01, 0x2a


	//----- nvinfo : EIATTR_SPARSE_MMA_MASK
	.align		4
.L_1290:
        /*0018*/ 	.byte	0x03, 0x50
        /*001a*/ 	.short	0x0000


	//----- nvinfo : EIATTR_MAXREG_COUNT
	.align		4
        /*001c*/ 	.byte	0x03, 0x1b
        /*001e*/ 	.short	0x00a8


	//----- nvinfo : EIATTR_NUM_BARRIERS
	.align		4
        /*0020*/ 	.byte	0x02, 0x4c
        /*0022*/ 	.byte	0x10
	.zero		1


	//----- nvinfo : EIATTR_EXTERNS
	.align		4
        /*0024*/ 	.byte	0x04, 0x0f
        /*0026*/ 	.short	(.L_1292 - .L_1291)


	//   ....[0]....
	.align		4
.L_1291:
        /*0028*/ 	.word	index@(__assertfail)


	//----- nvinfo : EIATTR_ANNOTATIONS
	.align		4
.L_1292:
        /*002c*/ 	.byte	0x04, 0x55
        /*002e*/ 	.short	(.L_1294 - .L_1293)


	//   ....[0]....
.L_1293:
        /* <DEDUP_REMOVED lines=9> */


	//----- nvinfo : EIATTR_MERCURY_ISA_VERSION
	.align		4
.L_1294:
        /*00b0*/ 	.byte	0x03, 0x5f
        /*00b2*/ 	.short	0x0101


	//----- nvinfo : EIATTR_INT_WARP_WIDE_INSTR_OFFSETS
	.align		4
        /*00b4*/ 	.byte	0x04, 0x31
        /*00b6*/ 	.short	(.L_1296 - .L_1295)


	//   ....[0]....
.L_1295:
        /*00b8*/ 	.word	0x000000c0


	//   ....[1]....
        /*00bc*/ 	.word	0x000000d0


	//   ....[2]....
        /*00c0*/ 	.word	0x00000170


	//   ....[3]....
        /*00c4*/ 	.word	0x0001aad0


	//   ....[4]....
        /*00c8*/ 	.word	0x0001ab60


	//   ....[5]....
        /*00cc*/ 	.word	0x0001d940


	//   ....[6]....
        /*00d0*/ 	.word	0x0001d9d0


	//----- nvinfo : EIATTR_COOP_GROUP_MASK_REGIDS
	.align		4
.L_1296:
        /*00d4*/ 	.byte	0x04, 0x29
        /*00d6*/ 	.short	(.L_1298 - .L_1297)


	//   ....[0]....
.L_1297:
        /*00d8*/ 	.word	0xffffffff


	//   ....[1]....
        /*00dc*/ 	.word	0xffffffff


	//   ....[2]....
        /*00e0*/ 	.word	0xffffffff


	//   ....[3]....
        /*00e4*/ 	.word	0xffffffff


	//   ....[4]....
        /*00e8*/ 	.word	0xffffffff


	//   ....[5]....
        /*00ec*/ 	.word	0xffffffff


	//   ....[6]....
        /*00f0*/ 	.word	0xffffffff


	//   ....[7]....
        /*00f4*/ 	.word	0xffffffff


	//   ....[8]....
        /*00f8*/ 	.word	0xffffffff


	//   ....[9]....
        /*00fc*/ 	.word	0xffffffff


	//   ....[10]....
        /*0100*/ 	.word	0xffffffff


	//   ....[11]....
        /*0104*/ 	.word	0xffffffff


	//   ....[12]....
        /*0108*/ 	.word	0xffffffff


	//   ....[13]....
        /*010c*/ 	.word	0xffffffff


	//   ....[14]....
        /*0110*/ 	.word	0xffffffff


	//   ....[15]....
        /*0114*/ 	.word	0xffffffff


	//   ....[16]....
        /*0118*/ 	.word	0xffffffff


	//   ....[17]....
        /*011c*/ 	.word	0xffffffff


	//   ....[18]....
        /*0120*/ 	.word	0xffffffff


	//   ....[19]....
        /*0124*/ 	.word	0xffffffff


	//   ....[20]....
        /*0128*/ 	.word	0xffffffff


	//   ....[21]....
        /*012c*/ 	.word	0xffffffff


	//   ....[22]....
        /*0130*/ 	.word	0xffffffff


	//   ....[23]....
        /*0134*/ 	.word	0xffffffff


	//   ....[24]....
        /*0138*/ 	.word	0xffffffff


	//   ....[25]....
        /*013c*/ 	.word	0xffffffff


	//   ....[26]....
        /*0140*/ 	.word	0xffffffff


	//   ....[27]....
        /*0144*/ 	.word	0xffffffff


	//   ....[28]....
        /*0148*/ 	.word	0xffffffff


	//   ....[29]....
        /*014c*/ 	.word	0xffffffff


	//   ....[30]....
        /*0150*/ 	.word	0xffffffff


	//   ....[31]....
        /*0154*/ 	.word	0xffffffff


	//   ....[32]....
        /*0158*/ 	.word	0xffffffff


	//   ....[33]....
        /*015c*/ 	.word	0xffffffff


	//   ....[34]....
        /*0160*/ 	.word	0xffffffff


	//   ....[35]....
        /*0164*/ 	.word	0xffffffff


	//   ....[36]....
        /*0168*/ 	.word	0xffffffff


	//   ....[37]....
        /*016c*/ 	.word	0xffffffff


	//   ....[38]....
        /*0170*/ 	.word	0xffffffff


	//   ....[39]....
        /*0174*/ 	.word	0xffffffff


	//   ....[40]....
        /*0178*/ 	.word	0xffffffff


	//   ....[41]....
        /*017c*/ 	.word	0xffffffff


	//   ....[42]....
        /*0180*/ 	.word	0xffffffff


	//   ....[43]....
        /*0184*/ 	.word	0xffffffff


	//   ....[44]....
        /*0188*/ 	.word	0xffffffff


	//   ....[45]....
        /*018c*/ 	.word	0xffffffff


	//   ....[46]....
        /*0190*/ 	.word	0xffffffff


	//   ....[47]....
        /*0194*/ 	.word	0xffffffff


	//   ....[48]....
        /*0198*/ 	.word	0xffffffff


	//   ....[49]....
        /*019c*/ 	.word	0xffffffff


	//   ....[50]....
        /*01a0*/ 	.word	0xffffffff


	//   ....[51]....
        /*01a4*/ 	.word	0xffffffff


	//   ....[52]....
        /*01a8*/ 	.word	0xffffffff


	//   ....[53]....
        /*01ac*/ 	.word	0xffffffff


	//   ....[54]....
        /*01b0*/ 	.word	0xffffffff


	//   ....[55]....
        /*01b4*/ 	.word	0xffffffff


	//   ....[56]....
        /*01b8*/ 	.word	0xffffffff


	//   ....[57]....
        /*01bc*/ 	.word	0xffffffff


	//   ....[58]....
        /*01c0*/ 	.word	0xffffffff


	//   ....[59]....
        /*01c4*/ 	.word	0xffffffff


	//   ....[60]....
        /*01c8*/ 	.word	0xffffffff


	//   ....[61]....
        /*01cc*/ 	.word	0xffffffff


	//   ....[62]....
        /*01d0*/ 	.word	0xffffffff


	//   ....[63]....
        /*01d4*/ 	.word	0xffffffff


	//   ....[64]....
        /*01d8*/ 	.word	0xffffffff


	//   ....[65]....
        /*01dc*/ 	.word	0xffffffff


	//   ....[66]....
        /*01e0*/ 	.word	0xffffffff


	//   ....[67]....
        /*01e4*/ 	.word	0xffffffff


	//   ....[68]....
        /*01e8*/ 	.word	0xffffffff


	//   ....[69]....
        /*01ec*/ 	.word	0xffffffff


	//   ....[70]....
        /*01f0*/ 	.word	0xffffffff


	//   ....[71]....
        /*01f4*/ 	.word	0xffffffff


	//   ....[72]....
        /*01f8*/ 	.word	0xffffffff


	//   ....[73]....
        /*01fc*/ 	.word	0xffffffff


	//   ....[74]....
        /*0200*/ 	.word	0xffffffff


	//   ....[75]....
        /*0204*/ 	.word	0xffffffff


	//   ....[76]....
        /*0208*/ 	.word	0xffffffff


	//   ....[77]....
        /*020c*/ 	.word	0xffffffff


	//   ....[78]....
        /*0210*/ 	.word	0xffffffff


	//   ....[79]....
        /*0214*/ 	.word	0xffffffff


	//   ....[80]....
        /*0218*/ 	.word	0xffffffff


	//   ....[81]....
        /*021c*/ 	.word	0xffffffff


	//   ....[82]....
        /*0220*/ 	.word	0xffffffff


	//   ....[83]....
        /*0224*/ 	.word	0xffffffff


	//   ....[84]....
        /*0228*/ 	.word	0xffffffff


	//   ....[85]....
        /*022c*/ 	.word	0xffffffff


	//   ....[86]....
        /*0230*/ 	.word	0xffffffff


	//   ....[87]....
        /*0234*/ 	.word	0xffffffff


	//   ....[88]....
        /*0238*/ 	.word	0xffffffff


	//   ....[89]....
        /*023c*/ 	.word	0xffffffff


	//   ....[90]....
        /*0240*/ 	.word	0xffffffff


	//   ....[91]....
        /*0244*/ 	.word	0xffffffff


	//   ....[92]....
        /*0248*/ 	.word	0xffffffff


	//   ....[93]....
        /*024c*/ 	.word	0xffffffff


	//   ....[94]....
        /*0250*/ 	.word	0xffffffff


	//   ....[95]....
        /*0254*/ 	.word	0xffffffff


	//   ....[96]....
        /*0258*/ 	.word	0xffffffff


	//   ....[97]....
        /*025c*/ 	.word	0xffffffff


	//   ....[98]....
        /*0260*/ 	.word	0xffffffff


	//   ....[99]....
        /*0264*/ 	.word	0xffffffff


	//   ....[100]....
        /*0268*/ 	.word	0xffffffff


	//   ....[101]....
        /*026c*/ 	.word	0xffffffff


	//   ....[102]....
        /*0270*/ 	.word	0xffffffff


	//   ....[103]....
        /*0274*/ 	.word	0xffffffff


	//   ....[104]....
        /*0278*/ 	.word	0xffffffff


	//   ....[105]....
        /*027c*/ 	.word	0xffffffff


	//   ....[106]....
        /*0280*/ 	.word	0xffffffff


	//   ....[107]....
        /*0284*/ 	.word	0xffffffff


	//   ....[108]....
        /*0288*/ 	.word	0xffffffff


	//   ....[109]....
        /*028c*/ 	.word	0xffffffff


	//   ....[110]....
        /*0290*/ 	.word	0xffffffff


	//   ....[111]....
        /*0294*/ 	.word	0xffffffff


	//   ....[112]....
        /*0298*/ 	.word	0xffffffff


	//   ....[113]....
        /*029c*/ 	.word	0xffffffff


	//   ....[114]....
        /*02a0*/ 	.word	0x0500000f


	//   ....[115]....
        /*02a4*/ 	.word	0x0500000f


	//   ....[116]....
        /*02a8*/ 	.word	0x0500000f


	//   ....[117]....
        /*02ac*/ 	.word	0x0500000f


	//   ....[118]....
        /*02b0*/ 	.word	0x0500000f


	//   ....[119]....
        /*02b4*/ 	.word	0x0500000f


	//   ....[120]....
        /*02b8*/ 	.word	0x0500000f


	//   ....[121]....
        /*02bc*/ 	.word	0x0500000f


	//   ....[122]....
        /*02c0*/ 	.word	0x0500000f


	//   ....[123]....
        /*02c4*/ 	.word	0x0500000f


	//   ....[124]....
        /*02c8*/ 	.word	0x0500000f


	//   ....[125]....
        /*02cc*/ 	.word	0x0500000f


	//   ....[126]....
        /*02d0*/ 	.word	0x0500000f


	//   ....[127]....
        /*02d4*/ 	.word	0x0500000f


	//   ....[128]....
        /*02d8*/ 	.word	0x0500000f


	//   ....[129]....
        /*02dc*/ 	.word	0x0500000f


	//   ....[130]....
        /*02e0*/ 	.word	0x0500000f


	//   ....[131]....
        /*02e4*/ 	.word	0x0500000f


	//   ....[132]....
        /*02e8*/ 	.word	0x0500000f


	//   ....[133]....
        /*02ec*/ 	.word	0x0500000f


	//   ....[134]....
        /*02f0*/ 	.word	0x0500000f


	//   ....[135]....
        /*02f4*/ 	.word	0x0500000f


	//   ....[136]....
        /*02f8*/ 	.word	0x0500000f


	//   ....[137]....
        /*02fc*/ 	.word	0x0500000f


	//   ....[138]....
        /*0300*/ 	.word	0x0500000f


	//   ....[139]....
        /*0304*/ 	.word	0x0500000f


	//   ....[140]....
        /*0308*/ 	.word	0x0500000f


	//   ....[141]....
        /*030c*/ 	.word	0x0500000f


	//   ....[142]....
        /*0310*/ 	.word	0x0500000f


	//   ....[143]....
        /*0314*/ 	.word	0x0500000f


	//   ....[144]....
        /*0318*/ 	.word	0x0500000f


	//   ....[145]....
        /*031c*/ 	.word	0x0500000f


	//   ....[146]....
        /*0320*/ 	.word	0x0500000f


	//   ....[147]....
        /*0324*/ 	.word	0x0500000f


	//   ....[148]....
        /*0328*/ 	.word	0x0500000f


	//   ....[149]....
        /*032c*/ 	.word	0x0500000f


	//   ....[150]....
        /*0330*/ 	.word	0x0500000f


	//   ....[151]....
        /*0334*/ 	.word	0x0500000f


	//   ....[152]....
        /*0338*/ 	.word	0x0500000f


	//   ....[153]....
        /*033c*/ 	.word	0x0500000f


	//   ....[154]....
        /*0340*/ 	.word	0x0500000f


	//   ....[155]....
        /*0344*/ 	.word	0x0500000f


	//   ....[156]....
        /*0348*/ 	.word	0x0500000f


	//   ....[157]....
        /*034c*/ 	.word	0x0500000f


	//   ....[158]....
        /*0350*/ 	.word	0x0500000f


	//   ....[159]....
        /*0354*/ 	.word	0x0500000f


	//   ....[160]....
        /*0358*/ 	.word	0x0500000f


	//   ....[161]....
        /*035c*/ 	.word	0x0500000f


	//   ....[162]....
        /*0360*/ 	.word	0x0500000f


	//   ....[163]....
        /*0364*/ 	.word	0x0500000f


	//   ....[164]....
        /*0368*/ 	.word	0x0500000f


	//   ....[165]....
        /*036c*/ 	.word	0x0500000f


	//   ....[166]....
        /*0370*/ 	.word	0x0500000f


	//   ....[167]....
        /*0374*/ 	.word	0x0500000f


	//   ....[168]....
        /*0378*/ 	.word	0x0500000f


	//   ....[169]....
        /*037c*/ 	.word	0x0500000f


	//   ....[170]....
        /*0380*/ 	.word	0x0500000f


	//   ....[171]....
        /*0384*/ 	.word	0x0500000f


	//   ....[172]....
        /*0388*/ 	.word	0x0500000f


	//   ....[173]....
        /*038c*/ 	.word	0x0500000f


	//   ....[174]....
        /*0390*/ 	.word	0x0500000f


	//   ....[175]....
        /*0394*/ 	.word	0x0500000f


	//   ....[176]....
        /*0398*/ 	.word	0x0500000f


	//   ....[177]....
        /*039c*/ 	.word	0x0500000f


	//   ....[178]....
        /*03a0*/ 	.word	0x0500000f


	//   ....[179]....
        /*03a4*/ 	.word	0x0500000f


	//   ....[180]....
        /*03a8*/ 	.word	0x0500000f


	//   ....[181]....
        /*03ac*/ 	.word	0xffffffff


	//   ....[182]....
        /*03b0*/ 	.word	0xffffffff


	//   ....[183]....
        /*03b4*/ 	.word	0xffffffff


	//   ....[184]....
        /*03b8*/ 	.word	0xffffffff


	//   ....[185]....
        /*03bc*/ 	.word	0xffffffff


	//   ....[186]....
        /*03c0*/ 	.word	0xffffffff


	//----- nvinfo : EIATTR_COOP_GROUP_INSTR_OFFSETS
	.align		4
.L_1298:
        /*03c4*/ 	.byte	0x04, 0x28
        /*03c6*/ 	.short	(.L_1300 - .L_1299)


	//   ....[0]....
.L_1299:
        /*03c8*/ 	.word	0x00000080


	//   ....[1]....
        /*03cc*/ 	.word	0x00000090


	//   ....[2]....
        /*03d0*/ 	.word	0x000002d0


	//   ....[3]....
        /*03d4*/ 	.word	0x00000430


	//   ....[4]....
        /*03d8*/ 	.word	0x00000550


	//   ....[5]....
        /*03dc*/ 	.word	0x000006b0


	//   ....[6]....
        /*03e0*/ 	.word	0x00002090


	//   ....[7]....
        /*03e4*/ 	.word	0x00003410


	//   ....[8]....
        /*03e8*/ 	.word	0x00003af0


	//   ....[9]....
        /*03ec*/ 	.word	0x00004a70


	//   ....[10]....
        /*03f0*/ 	.word	0x00004b80


	//   ....[11]....
        /*03f4*/ 	.word	0x00004d70


	//   ....[12]....
        /*03f8*/ 	.word	0x00004d90


	//   ....[13]....
        /*03fc*/ 	.word	0x00009ea0


	//   ....[14]....
        /*0400*/ 	.word	0x0000a040


	//   ....[15]....
        /*0404*/ 	.word	0x0000a180


	//   ....[16]....
        /*0408*/ 	.word	0x0000a1e0


	//   ....[17]....
        /*040c*/ 	.word	0x0000f940


	//   ....[18]....
        /*0410*/ 	.word	0x000100b0


	//   ....[19]....
        /*0414*/ 	.word	0x00011360


	//   ....[20]....
        /*0418*/ 	.word	0x000113f0


	//   ....[21]....
        /*041c*/ 	.word	0x000114c0


	//   ....[22]....
        /*0420*/ 	.word	0x000114e0


	//   ....[23]....
        /*0424*/ 	.word	0x000166c0


	//   ....[24]....
        /*0428*/ 	.word	0x000166e0


	//   ....[25]....
        /*042c*/ 	.word	0x00016730


	//   ....[26]....
        /*0430*/ 	.word	0x00016760


	//   ....[27]....
        /*0434*/ 	.word	0x00018210


	//   ....[28]....
        /*0438*/ 	.word	0x00018220


	//   ....[29]....
        /*043c*/ 	.word	0x00018340


	//   ....[30]....
        /*0440*/ 	.word	0x00018370


	//   ....[31]....
        /*0444*/ 	.word	0x00018be0


	//   ....[32]....
        /*0448*/ 	.word	0x00018c00


	//   ....[33]....
        /*044c*/ 	.word	0x00018d60


	//   ....[34]....
        /*0450*/ 	.word	0x00018d80


	//   ....[35]....
        /*0454*/ 	.word	0x00018ec0


	//   ....[36]....
        /*0458*/ 	.word	0x00018ee0


	//   ....[37]....
        /*045c*/ 	.word	0x00019030


	//   ....[38]....
        /*0460*/ 	.word	0x00019050


	//   ....[39]....
        /*0464*/ 	.word	0x00019760


	//   ....[40]....
        /*0468*/ 	.word	0x00019780


	//   ....[41]....
        /*046c*/ 	.word	0x000198c0


	//   ....[42]....
        /*0470*/ 	.word	0x000198e0


	//   ....[43]....
        /*0474*/ 	.word	0x00019a20


	//   ....[44]....
        /*0478*/ 	.word	0x00019a40


	//   ....[45]....
        /*047c*/ 	.word	0x00019b90


	//   ....[46]....
        /*0480*/ 	.word	0x00019bb0


	//   ....[47]....
        /*0484*/ 	.word	0x00019dc0


	//   ....[48]....
        /*0488*/ 	.word	0x0001b520


	//   ....[49]....
        /*048c*/ 	.word	0x0001b540


	//   ....[50]....
        /*0490*/ 	.word	0x0001b550


	//   ....[51]....
        /*0494*/ 	.word	0x0001b590


	//   ....[52]....
        /*0498*/ 	.word	0x0001b5e0


	//   ....[53]....
        /*049c*/ 	.word	0x0001b600


	//   ....[54]....
        /*04a0*/ 	.word	0x0001b650


	//   ....[55]....
        /*04a4*/ 	.word	0x0001b670


	//   ....[56]....
        /*04a8*/ 	.word	0x0001b6c0


	//   ....[57]....
        /*04ac*/ 	.word	0x0001b6e0


	//   ....[58]....
        /*04b0*/ 	.word	0x0001b710


	//   ....[59]....
        /*04b4*/ 	.word	0x0001b740


	//   ....[60]....
        /*04b8*/ 	.word	0x0001bd70


	//   ....[61]....
        /*04bc*/ 	.word	0x0001bd90


	//   ....[62]....
        /*04c0*/ 	.word	0x0001bdc0


	//   ....[63]....
        /*04c4*/ 	.word	0x0001be00


	//   ....[64]....
        /*04c8*/ 	.word	0x0001be50


	//   ....[65]....
        /*04cc*/ 	.word	0x0001be70


	//   ....[66]....
        /*04d0*/ 	.word	0x0001bec0


	//   ....[67]....
        /*04d4*/ 	.word	0x0001bee0


	//   ....[68]....
        /*04d8*/ 	.word	0x0001bf30


	//   ....[69]....
        /*04dc*/ 	.word	0x0001bf50


	//   ....[70]....
        /*04e0*/ 	.word	0x0001bfa0


	//   ....[71]....
        /*04e4*/ 	.word	0x0001bfc0


	//   ....[72]....
        /*04e8*/ 	.word	0x0001c010


	//   ....[73]....
        /*04ec*/ 	.word	0x0001c030


	//   ....[74]....
        /*04f0*/ 	.word	0x0001c060


	//   ....[75]....
        /*04f4*/ 	.word	0x0001c080


	//   ....[76]....
        /*04f8*/ 	.word	0x0001c4b0


	//   ....[77]....
        /*04fc*/ 	.word	0x0001c500


	//   ....[78]....
        /*0500*/ 	.word	0x0001c520


	//   ....[79]....
        /*0504*/ 	.word	0x0001c5f0


	//   ....[80]....
        /*0508*/ 	.word	0x0001c600


	//   ....[81]....
        /*050c*/ 	.word	0x0001c630


	//   ....[82]....
        /*0510*/ 	.word	0x0001c6c0


	//   ....[83]....
        /*0514*/ 	.word	0x0001c760


	//   ....[84]....
        /*0518*/ 	.word	0x0001c780


	//   ....[85]....
        /*051c*/ 	.word	0x0001c820


	//   ....[86]....
        /*0520*/ 	.word	0x0001c840


	//   ....[87]....
        /*0524*/ 	.word	0x0001c850


	//   ....[88]....
        /*0528*/ 	.word	0x0001cf70


	//   ....[89]....
        /*052c*/ 	.word	0x0001cf90


	//   ....[90]....
        /*0530*/ 	.word	0x0001cfa0


	//   ....[91]....
        /*0534*/ 	.word	0x0001cfb0


	//   ....[92]....
        /*0538*/ 	.word	0x0001cfd0


	//   ....[93]....
        /*053c*/ 	.word	0x0001d030


	//   ....[94]....
        /*0540*/ 	.word	0x0001d050


	//   ....[95]....
        /*0544*/ 	.word	0x0001d060


	//   ....[96]....
        /*0548*/ 	.word	0x0001d0a0


	//   ....[97]....
        /*054c*/ 	.word	0x0001d0d0


	//   ....[98]....
        /*0550*/ 	.word	0x0001d0e0


	//   ....[99]....
        /*0554*/ 	.word	0x0001d100


	//   ....[100]....
        /*0558*/ 	.word	0x0001d460


	//   ....[101]....
        /*055c*/ 	.word	0x0001d480


	//   ....[102]....
        /*0560*/ 	.word	0x0001d490


	//   ....[103]....
        /*0564*/ 	.word	0x0001d4a0


	//   ....[104]....
        /*0568*/ 	.word	0x0001d4b0


	//   ....[105]....
        /*056c*/ 	.word	0x0001d4d0


	//   ....[106]....
        /*0570*/ 	.word	0x0001d540


	//   ....[107]....
        /*0574*/ 	.word	0x0001d560


	//   ....[108]....
        /*0578*/ 	.word	0x0001d5c0


	//   ....[109]....
        /*057c*/ 	.word	0x0001d5d0


	//   ....[110]....
        /*0580*/ 	.word	0x0001d640


	//   ....[111]....
        /*0584*/ 	.word	0x0001d6b0


	//   ....[112]....
        /*0588*/ 	.word	0x0001daf0


	//   ....[113]....
        /*058c*/ 	.word	0x0001dcd0


	//   ....[114]....
        /*0590*/ 	.word	0x0001e210


	//   ....[115]....
        /*0594*/ 	.word	0x0001e2f0


	//   ....[116]....
        /*0598*/ 	.word	0x0001e390


	//   ....[117]....
        /*059c*/ 	.word	0x0001e410


	//   ....[118]....
        /*05a0*/ 	.word	0x0001e4c0


	//   ....[119]....
        /*05a4*/ 	.word	0x0001e520


	//   ....[120]....
        /*05a8*/ 	.word	0x0001e5e0


	//   ....[121]....
        /*05ac*/ 	.word	0x0001e640


	//   ....[122]....
        /*05b0*/ 	.word	0x0001e700


	//   ....[123]....
        /*05b4*/ 	.word	0x0001e760


	//   ....[124]....
        /*05b8*/ 	.word	0x0001e820


	//   ....[125]....
        /*05bc*/ 	.word	0x0001e880


	//   ....[126]....
        /*05c0*/ 	.word	0x0001e920


	//   ....[127]....
        /*05c4*/ 	.word	0x0001e9b0


	//   ....[128]....
        /*05c8*/ 	.word	0x0001ea20


	//   ....[129]....
        /*05cc*/ 	.word	0x0001eaa0


	//   ....[130]....
        /*05d0*/ 	.word	0x0001eb40


	//   ....[131]....
        /*05d4*/ 	.word	0x0001eba0


	//   ....[132]....
        /*05d8*/ 	.word	0x0001ec60


	//   ....[133]....
        /*05dc*/ 	.word	0x0001ecc0


	//   ....[134]....
        /*05e0*/ 	.word	0x0001ed80


	//   ....[135]....
        /*05e4*/ 	.word	0x0001ede0


	//   ....[136]....
        /*05e8*/ 	.word	0x0001eea0


	//   ....[137]....
        /*05ec*/ 	.word	0x0001ef00


	//   ....[138]....
        /*05f0*/ 	.word	0x0001efc0


	//   ....[139]....
        /*05f4*/ 	.word	0x0001f020


	//   ....[140]....
        /*05f8*/ 	.word	0x0001f0e0


	//   ....[141]....
        /*05fc*/ 	.word	0x0001f140


	//   ....[142]....
        /*0600*/ 	.word	0x0001f1e0


	//   ....[143]....
        /*0604*/ 	.word	0x0001f310


	//   ....[144]....
        /*0608*/ 	.word	0x0001f3e0


	//   ....[145]....
        /*060c*/ 	.word	0x0001f470


	//   ....[146]....
        /*0610*/ 	.word	0x0001f5a0


	//   ....[147]....
        /*0614*/ 	.word	0x0001f600


	//   ....[148]....
        /*0618*/ 	.word	0x0001f710


	//   ....[149]....
        /*061c*/ 	.word	0x0001f770


	//   ....[150]....
        /*0620*/ 	.word	0x0001f880


	//   ....[151]....
        /*0624*/ 	.word	0x0001f8e0


	//   ....[152]....
        /*0628*/ 	.word	0x0001f9f0


	//   ....[153]....
        /*062c*/ 	.word	0x0001fa50


	//   ....[154]....
        /*0630*/ 	.word	0x0001fb10


	//   ....[155]....
        /*0634*/ 	.word	0x0001fc70


	//   ....[156]....
        /*0638*/ 	.word	0x0001fd10


	//   ....[157]....
        /*063c*/ 	.word	0x0001fd70


	//   ....[158]....
        /*0640*/ 	.word	0x0001fe10


	//   ....[159]....
        /*0644*/ 	.word	0x0001fe70


	//   ....[160]....
        /*0648*/ 	.word	0x0001ff20


	//   ....[161]....
        /*064c*/ 	.word	0x0001ff80


	//   ....[162]....
        /*0650*/ 	.word	0x00020020


	//   ....[163]....
        /*0654*/ 	.word	0x00020080


	//   ....[164]....
        /*0658*/ 	.word	0x00020120


	//   ....[165]....
        /*065c*/ 	.word	0x00020180


	//   ....[166]....
        /*0660*/ 	.word	0x00020220


	//   ....[167]....
        /*0664*/ 	.word	0x00020300


	//   ....[168]....
        /*0668*/ 	.word	0x000203a0


	//   ....[169]....
        /*066c*/ 	.word	0x00020400


	//   ....[170]....
        /*0670*/ 	.word	0x000204d0


	//   ....[171]....
        /*0674*/ 	.word	0x00020530


	//   ....[172]....
        /*0678*/ 	.word	0x00020600


	//   ....[173]....
        /*067c*/ 	.word	0x00020660


	//   ....[174]....
        /*0680*/ 	.word	0x00020730


	//   ....[175]....
        /*0684*/ 	.word	0x00020790


	//   ....[176]....
        /*0688*/ 	.word	0x00020860


	//   ....[177]....
        /*068c*/ 	.word	0x000208c0


	//   ....[178]....
        /*0690*/ 	.word	0x00020990


	//   ....[179]....
        /*0694*/ 	.word	0x00020a20


	//   ....[180]....
        /*0698*/ 	.word	0x00020b40


	//   ....[181]....
        /*069c*/ 	.word	0x00021e20


	//   ....[182]....
        /*06a0*/ 	.word	0x00022c50


	//   ....[183]....
        /*06a4*/ 	.word	0x00023810


	//   ....[184]....
        /*06a8*/ 	.word	0x00023870


	//   ....[185]....
        /*06ac*/ 	.word	0x000238d0


	//   ....[186]....
        /*06b0*/ 	.word	0x000238f0


	//----- nvinfo : EIATTR_REG_RECONFIG
	.align		4
.L_1300:
        /*06b4*/ 	.byte	0x01, 0x54
	.zero		2


	//----- nvinfo : EIATTR_SYSCALL_OFFSETS
	.align		4
        /*06b8*/ 	.byte	0x04, 0x46
        /*06ba*/ 	.short	(.L_1302 - .L_1301)


	//   ....[0]....
.L_1301:
        /*06bc*/ 	.word	0x00002460


	//   ....[1]....
        /*06c0*/ 	.word	0x0001acc0


	//   ....[2]....
        /*06c4*/ 	.word	0x0001ae10


	//   ....[3]....
        /*06c8*/ 	.word	0x0001af00


	//   ....[4]....
        /*06cc*/ 	.word	0x0001ba20


	//----- nvinfo : EIATTR_MBARRIER_INSTR_OFFSETS
	.align		4
.L_1302:
        /*06d0*/ 	.byte	0x04, 0x39
        /*06d2*/ 	.short	(.L_1304 - .L_1303)


	//   ....[0]....
.L_1303:
        /*06d4*/ 	.word	0x00000180
        /*06d8*/ 	.word	0x000000ff
        /*06dc*/ 	.word	0x00022800
        /*06e0*/ 	.short	0x0100
        /*06e2*/ 	.byte	0x08
	.zero		1


	//   ....[1]....
        /*06e4*/ 	.word	0x00000190
        /*06e8*/ 	.word	0x000000ff
        /*06ec*/ 	.word	0x00022820
        /*06f0*/ 	.short	0x0100
        /*06f2*/ 	.byte	0x08
	.zero		1


	//   ....[2]....
        /*06f4*/ 	.word	0x00000280
        /*06f8*/ 	.word	0x000000ff
        /*06fc*/ 	.word	0x00022830
        /*0700*/ 	.short	0x0100
        /*0702*/ 	.byte	0x08
	.zero		1


	//   ....[3]....
        /*0704*/ 	.word	0x00000290
        /*0708*/ 	.word	0x000000ff
        /*070c*/ 	.word	0x00022840
        /*0710*/ 	.short	0x0100
        /*0712*/ 	.byte	0x08
	.zero		1


	//   ....[4]....
        /*0714*/ 	.word	0x000002a0
        /*0718*/ 	.word	0x000000ff
        /*071c*/ 	.word	0x00022838
        /*0720*/ 	.short	0x0100
        /*0722*/ 	.byte	0x08
	.zero		1


	//   ....[5]....
        /*0724*/ 	.word	0x000002b0
        /*0728*/ 	.word	0x000000ff
        /*072c*/ 	.word	0x00022848
        /*0730*/ 	.short	0x0100
        /*0732*/ 	.byte	0x08
	.zero		1


	//   ....[6]....
        /*0734*/ 	.word	0x000003e0
        /*0738*/ 	.word	0x000000ff
        /*073c*/ 	.word	0x00022850
        /*0740*/ 	.short	0x0100
        /*0742*/ 	.byte	0x08
	.zero		1


	//   ....[7]....
        /*0744*/ 	.word	0x000003f0
        /*0748*/ 	.word	0x000000ff
        /*074c*/ 	.word	0x00022860
        /*0750*/ 	.short	0x0100
        /*0752*/ 	.byte	0x08
	.zero		1


	//   ....[8]....
        /*0754*/ 	.word	0x00000400
        /*0758*/ 	.word	0x000000ff
        /*075c*/ 	.word	0x00022858
        /*0760*/ 	.short	0x0100
        /*0762*/ 	.byte	0x08
	.zero		1


	//   ....[9]....
        /*0764*/ 	.word	0x00000410
        /*0768*/ 	.word	0x000000ff
        /*076c*/ 	.word	0x00022868
        /*0770*/ 	.short	0x0100
        /*0772*/ 	.byte	0x08
	.zero		1


	//   ....[10]....
        /*0774*/ 	.word	0x00000500
        /*0778*/ 	.word	0x000000ff
        /*077c*/ 	.word	0x00022870
        /*0780*/ 	.short	0x0100
        /*0782*/ 	.byte	0x06
	.zero		1


	//   ....[11]....
        /*0784*/ 	.word	0x00000510
        /*0788*/ 	.word	0x000000ff
        /*078c*/ 	.word	0x00022880
        /*0790*/ 	.short	0x0100
        /*0792*/ 	.byte	0x06
	.zero		1


	//   ....[12]....
        /*0794*/ 	.word	0x00000520
        /*0798*/ 	.word	0x000000ff
        /*079c*/ 	.word	0x00022878
        /*07a0*/ 	.short	0x0100
        /*07a2*/ 	.byte	0x06
	.zero		1


	//   ....[13]....
        /*07a4*/ 	.word	0x00000530
        /*07a8*/ 	.word	0x000000ff
        /*07ac*/ 	.word	0x00022888
        /*07b0*/ 	.short	0x0100
        /*07b2*/ 	.byte	0x06
	.zero		1


	//   ....[14]....
        /*07b4*/ 	.word	0x00000660
        /*07b8*/ 	.word	0x000000ff
        /*07bc*/ 	.word	0x00022890
        /*07c0*/ 	.short	0x0100
        /*07c2*/ 	.byte	0x08
	.zero		1


	//   ....[15]....
        /*07c4*/ 	.word	0x00000670
        /*07c8*/ 	.word	0x000000ff
        /*07cc*/ 	.word	0x000228a0
        /*07d0*/ 	.short	0x0100
        /*07d2*/ 	.byte	0x08
	.zero		1


	//   ....[16]....
        /*07d4*/ 	.word	0x00000680
        /*07d8*/ 	.word	0x000000ff
        /*07dc*/ 	.word	0x00022898
        /*07e0*/ 	.short	0x0100
        /*07e2*/ 	.byte	0x08
	.zero		1


	//   ....[17]....
        /*07e4*/ 	.word	0x00000690
        /*07e8*/ 	.word	0x000000ff
        /*07ec*/ 	.word	0x000228a8
        /*07f0*/ 	.short	0x0100
        /*07f2*/ 	.byte	0x08
	.zero		1


	//   ....[18]....
        /*07f4*/ 	.word	0x000007d0
        /*07f8*/ 	.word	0x000000ff
        /*07fc*/ 	.word	0x000228b0
        /*0800*/ 	.short	0x0100
        /*0802*/ 	.byte	0x08
	.zero		1


	//   ....[19]....
        /*0804*/ 	.word	0x000007e0
        /*0808*/ 	.word	0x000000ff
        /*080c*/ 	.word	0x000228c0
        /*0810*/ 	.short	0x0100
        /*0812*/ 	.byte	0x08
	.zero		1


	//   ....[20]....
        /*0814*/ 	.word	0x000007f0
        /*0818*/ 	.word	0x000000ff
        /*081c*/ 	.word	0x000228b8
        /*0820*/ 	.short	0x0100
        /*0822*/ 	.byte	0x08
	.zero		1


	//   ....[21]....
        /*0824*/ 	.word	0x00000800
        /*0828*/ 	.word	0x000000ff
        /*082c*/ 	.word	0x000228c8
        /*0830*/ 	.short	0x0100
        /*0832*/ 	.byte	0x08
	.zero		1


	//   ....[22]....
        /*0834*/ 	.word	0x000026d0
        /*0838*/ 	.word	0x000000ff
        /*083c*/ 	.word	0x00022800
        /*0840*/ 	.short	0x010a
        /*0842*/ 	.byte	0x30
	.zero		1


	//   ....[23]....
        /*0844*/ 	.word	0x00002a80
        /*0848*/ 	.word	0x0000000e
        /*084c*/ 	.word	0x00000000
        /*0850*/ 	.short	0x010a
        /*0852*/ 	.byte	0x3f
	.zero		1


	//   ....[24]....
        /*0854*/ 	.word	0x00002ae0
        /*0858*/ 	.word	0x0000000e
        /*085c*/ 	.word	0x00000000
        /*0860*/ 	.short	0x010a
        /*0862*/ 	.byte	0x3f
	.zero		1


	//   ....[25]....
        /*0864*/ 	.word	0x00002f10
        /*0868*/ 	.word	0x00000006
        /*086c*/ 	.word	0x00000000
        /*0870*/ 	.short	0x0101
        /*0872*/ 	.byte	0x3f
	.zero		1


	//   ....[26]....
        /*0874*/ 	.word	0x00005900
        /*0878*/ 	.word	0x00000006
        /*087c*/ 	.word	0x00000000
        /*0880*/ 	.short	0x010a
        /*0882*/ 	.byte	0x3f
	.zero		1


	//   ....[27]....
        /*0884*/ 	.word	0x00005960
        /*0888*/ 	.word	0x00000006
        /*088c*/ 	.word	0x00000000
        /*0890*/ 	.short	0x010a
        /*0892*/ 	.byte	0x3f
	.zero		1


	//   ....[28]....
        /*0894*/ 	.word	0x000089b0
        /*0898*/ 	.word	0x00000000
        /*089c*/ 	.word	0x00000000
        /*08a0*/ 	.short	0x0101
        /*08a2*/ 	.byte	0x3f
	.zero		1


	//   ....[29]....
        /*08a4*/ 	.word	0x000090e0
        /*08a8*/ 	.word	0x00000002
        /*08ac*/ 	.word	0x00000000
        /*08b0*/ 	.short	0x010a
        /*08b2*/ 	.byte	0x3f
	.zero		1


	//   ....[30]....
        /*08b4*/ 	.word	0x00009180
        /*08b8*/ 	.word	0x00000006
        /*08bc*/ 	.word	0x00000000
        /*08c0*/ 	.short	0x010a
        /*08c2*/ 	.byte	0x3f
	.zero		1


	//   ....[31]....
        /*08c4*/ 	.word	0x000095b0
        /*08c8*/ 	.word	0x0000000d
        /*08cc*/ 	.word	0x00000000
        /*08d0*/ 	.short	0x0101
        /*08d2*/ 	.byte	0x3f
	.zero		1


	//   ....[32]....
        /*08d4*/ 	.word	0x0000bbc0
        /*08d8*/ 	.word	0x00000002
        /*08dc*/ 	.word	0x00000000
        /*08e0*/ 	.short	0x010a
        /*08e2*/ 	.byte	0x3f
	.zero		1


	//   ....[33]....
        /*08e4*/ 	.word	0x0000bc20
        /*08e8*/ 	.word	0x00000002
        /*08ec*/ 	.word	0x00000000
        /*08f0*/ 	.short	0x010a
        /*08f2*/ 	.byte	0x3f
	.zero		1


	//   ....[34]....
        /*08f4*/ 	.word	0x0000ee90
        /*08f8*/ 	.word	0x00000000
        /*08fc*/ 	.word	0x00000000
        /*0900*/ 	.short	0x0101
        /*0902*/ 	.byte	0x3f
	.zero		1


	//   ....[35]....
        /*0904*/ 	.word	0x0000f060
        /*0908*/ 	.word	0x00000002
        /*090c*/ 	.word	0x00000000
        /*0910*/ 	.short	0x010a
        /*0912*/ 	.byte	0x3f
	.zero		1


	//   ....[36]....
        /*0914*/ 	.word	0x0000f100
        /*0918*/ 	.word	0x00000006
        /*091c*/ 	.word	0x00000000
        /*0920*/ 	.short	0x010a
        /*0922*/ 	.byte	0x3f
	.zero		1


	//   ....[37]....
        /*0924*/ 	.word	0x0000f530
        /*0928*/ 	.word	0x0000000b
        /*092c*/ 	.word	0x00000000
        /*0930*/ 	.short	0x0101
        /*0932*/ 	.byte	0x3f
	.zero		1


	//   ....[38]....
        /*0934*/ 	.word	0x00012fa0
        /*0938*/ 	.word	0x00000002
        /*093c*/ 	.word	0x00000000
        /*0940*/ 	.short	0x010a
        /*0942*/ 	.byte	0x3f
	.zero		1


	//   ....[39]....
        /*0944*/ 	.word	0x00013000
        /*0948*/ 	.word	0x00000002
        /*094c*/ 	.word	0x00000000
        /*0950*/ 	.short	0x010a
        /*0952*/ 	.byte	0x3f
	.zero		1


	//   ....[40]....
        /*0954*/ 	.word	0x00016290
        /*0958*/ 	.word	0x00000000
        /*095c*/ 	.word	0x00000000
        /*0960*/ 	.short	0x0101
        /*0962*/ 	.byte	0x3f
	.zero		1


	//   ....[41]....
        /*0964*/ 	.word	0x00018c10
        /*0968*/ 	.word	0x000000ff
        /*096c*/ 	.word	0x00000000
        /*0970*/ 	.short	0x0101
        /*0972*/ 	.byte	0x05
	.zero		1


	//   ....[42]....
        /*0974*/ 	.word	0x0001b300
        /*0978*/ 	.word	0x00000016
        /*097c*/ 	.word	0x00022840
        /*0980*/ 	.short	0x010a
        /*0982*/ 	.byte	0x3f
	.zero		1


	//   ....[43]....
        /*0984*/ 	.word	0x0001b800
        /*0988*/ 	.word	0x00000016
        /*098c*/ 	.word	0x00022830
        /*0990*/ 	.short	0x0107
        /*0992*/ 	.byte	0x3f
	.zero		1


	//   ....[44]....
        /*0994*/ 	.word	0x0001b8d0
        /*0998*/ 	.word	0x00000016
        /*099c*/ 	.word	0x00022830
        /*09a0*/ 	.short	0x0101
        /*09a2*/ 	.byte	0x3f
	.zero		1


	//   ....[45]....
        /*09a4*/ 	.word	0x0001c140
        /*09a8*/ 	.word	0x00000010
        /*09ac*/ 	.word	0x00022800
        /*09b0*/ 	.short	0x0107
        /*09b2*/ 	.byte	0x3f
	.zero		1


	//   ....[46]....
        /*09b4*/ 	.word	0x0001c230
        /*09b8*/ 	.word	0x00000010
        /*09bc*/ 	.word	0x00022800
        /*09c0*/ 	.short	0x0101
        /*09c2*/ 	.byte	0x3f
	.zero		1


	//   ....[47]....
        /*09c4*/ 	.word	0x0001c250
        /*09c8*/ 	.word	0x00000010
        /*09cc*/ 	.word	0x00022820
        /*09d0*/ 	.short	0x010a
        /*09d2*/ 	.byte	0x3f
	.zero		1


	//   ....[48]....
        /*09d4*/ 	.word	0x0001c2e0
        /*09d8*/ 	.word	0x00000016
        /*09dc*/ 	.word	0x00022860
        /*09e0*/ 	.short	0x010a
        /*09e2*/ 	.byte	0x3f
	.zero		1


	//   ....[49]....
        /*09e4*/ 	.word	0x0001c9d0
        /*09e8*/ 	.word	0x00000016
        /*09ec*/ 	.word	0x00022850
        /*09f0*/ 	.short	0x0107
        /*09f2*/ 	.byte	0x3f
	.zero		1


	//   ....[50]....
        /*09f4*/ 	.word	0x0001caa0
        /*09f8*/ 	.word	0x00000016
        /*09fc*/ 	.word	0x00022850
        /*0a00*/ 	.short	0x0101
        /*0a02*/ 	.byte	0x3f
	.zero		1


	//   ....[51]....
        /*0a04*/ 	.word	0x0001cdd0
        /*0a08*/ 	.word	0x0000000a
        /*0a0c*/ 	.word	0x00022840
        /*0a10*/ 	.short	0x010a
        /*0a12*/ 	.byte	0x3f
	.zero		1


	//   ....[52]....
        /*0a14*/ 	.word	0x0001d1a0
        /*0a18*/ 	.word	0x0000000a
        /*0a1c*/ 	.word	0x00022830
        /*0a20*/ 	.short	0x0107
        /*0a22*/ 	.byte	0x3f
	.zero		1


	//   ....[53]....
        /*0a24*/ 	.word	0x0001d260
        /*0a28*/ 	.word	0x0000000a
        /*0a2c*/ 	.word	0x00022830
        /*0a30*/ 	.short	0x0101
        /*0a32*/ 	.byte	0x3f
	.zero		1


	//   ....[54]....
        /*0a34*/ 	.word	0x0001d290
        /*0a38*/ 	.word	0x0000000a
        /*0a3c*/ 	.word	0x00022860
        /*0a40*/ 	.short	0x010a
        /*0a42*/ 	.byte	0x3f
	.zero		1


	//   ....[55]....
        /*0a44*/ 	.word	0x0001d7b0
        /*0a48*/ 	.word	0x0000000a
        /*0a4c*/ 	.word	0x00022850
        /*0a50*/ 	.short	0x0107
        /*0a52*/ 	.byte	0x3f
	.zero		1


	//   ....[56]....
        /*0a54*/ 	.word	0x0001d870
        /*0a58*/ 	.word	0x0000000a
        /*0a5c*/ 	.word	0x00022850
        /*0a60*/ 	.short	0x0101
        /*0a62*/ 	.byte	0x3f
	.zero		1


	//   ....[57]....
        /*0a64*/ 	.word	0x0001dc50
        /*0a68*/ 	.word	0x00000005
        /*0a6c*/ 	.word	0x00022820
        /*0a70*/ 	.short	0x010a
        /*0a72*/ 	.byte	0x3f
	.zero		1


	//   ....[58]....
        /*0a74*/ 	.word	0x0001ddd0
        /*0a78*/ 	.word	0x00000003
        /*0a7c*/ 	.word	0x00022840
        /*0a80*/ 	.short	0x010a
        /*0a82*/ 	.byte	0x3f
	.zero		1


	//   ....[59]....
        /*0a84*/ 	.word	0x0001de70
        /*0a88*/ 	.word	0x00000005
        /*0a8c*/ 	.word	0x00022840
        /*0a90*/ 	.short	0x010a
        /*0a92*/ 	.byte	0x3f
	.zero		1


	//   ....[60]....
        /*0a94*/ 	.word	0x0001deb0
        /*0a98*/ 	.word	0x00000003
        /*0a9c*/ 	.word	0x00022860
        /*0aa0*/ 	.short	0x010a
        /*0aa2*/ 	.byte	0x3f
	.zero		1


	//   ....[61]....
        /*0aa4*/ 	.word	0x0001def0
        /*0aa8*/ 	.word	0x00000005
        /*0aac*/ 	.word	0x00022860
        /*0ab0*/ 	.short	0x010a
        /*0ab2*/ 	.byte	0x3f
	.zero		1


	//   ....[62]....
        /*0ab4*/ 	.word	0x0001df60
        /*0ab8*/ 	.word	0x00000009
        /*0abc*/ 	.word	0x00022800
        /*0ac0*/ 	.short	0x010a
        /*0ac2*/ 	.byte	0x3f
	.zero		1


	//   ....[63]....
        /*0ac4*/ 	.word	0x0001dfb0
        /*0ac8*/ 	.word	0x0000000e
        /*0acc*/ 	.word	0x00000000
        /*0ad0*/ 	.short	0x010a
        /*0ad2*/ 	.byte	0x3f
	.zero		1


	//   ....[64]....
        /*0ad4*/ 	.word	0x0001e000
        /*0ad8*/ 	.word	0x00000006
        /*0adc*/ 	.word	0x00000000
        /*0ae0*/ 	.short	0x010a
        /*0ae2*/ 	.byte	0x3f
	.zero		1


	//   ....[65]....
        /*0ae4*/ 	.word	0x0001e050
        /*0ae8*/ 	.word	0x00000006
        /*0aec*/ 	.word	0x00000000
        /*0af0*/ 	.short	0x010a
        /*0af2*/ 	.byte	0x3f
	.zero		1


	//   ....[66]....
        /*0af4*/ 	.word	0x0001e0a0
        /*0af8*/ 	.word	0x00000002
        /*0afc*/ 	.word	0x00000000
        /*0b00*/ 	.short	0x010a
        /*0b02*/ 	.byte	0x3f
	.zero		1


	//   ....[67]....
        /*0b04*/ 	.word	0x0001e0f0
        /*0b08*/ 	.word	0x00000006
        /*0b0c*/ 	.word	0x00000000
        /*0b10*/ 	.short	0x010a
        /*0b12*/ 	.byte	0x3f
	.zero		1


	//   ....[68]....
        /*0b14*/ 	.word	0x0001e140
        /*0b18*/ 	.word	0x00000002
        /*0b1c*/ 	.word	0x00000000
        /*0b20*/ 	.short	0x010a
        /*0b22*/ 	.byte	0x3f
	.zero		1


	//   ....[69]....
        /*0b24*/ 	.word	0x0001e240
        /*0b28*/ 	.word	0x00000016
        /*0b2c*/ 	.word	0x00022840
        /*0b30*/ 	.short	0x010a
        /*0b32*/ 	.byte	0x3f
	.zero		1


	//   ....[70]....
        /*0b34*/ 	.word	0x0001f210
        /*0b38*/ 	.word	0x00000010
        /*0b3c*/ 	.word	0x00022820
        /*0b40*/ 	.short	0x010a
        /*0b42*/ 	.byte	0x3f
	.zero		1


	//   ....[71]....
        /*0b44*/ 	.word	0x0001f260
        /*0b48*/ 	.word	0x00000016
        /*0b4c*/ 	.word	0x00022860
        /*0b50*/ 	.short	0x010a
        /*0b52*/ 	.byte	0x3f
	.zero		1


	//   ....[72]....
        /*0b54*/ 	.word	0x0001fbc0
        /*0b58*/ 	.word	0x0000000a
        /*0b5c*/ 	.word	0x00022840
        /*0b60*/ 	.short	0x010a
        /*0b62*/ 	.byte	0x3f
	.zero		1


	//   ....[73]....
        /*0b64*/ 	.word	0x00020250
        /*0b68*/ 	.word	0x0000000a
        /*0b6c*/ 	.word	0x00022860
        /*0b70*/ 	.short	0x010a
        /*0b72*/ 	.byte	0x3f
	.zero		1


	//   ....[74]....
        /*0b74*/ 	.word	0x00020a60
        /*0b78*/ 	.word	0x00000005
        /*0b7c*/ 	.word	0x00022820
        /*0b80*/ 	.short	0x010a
        /*0b82*/ 	.byte	0x3f
	.zero		1


	//   ....[75]....
        /*0b84*/ 	.word	0x00020c00
        /*0b88*/ 	.word	0x00000003
        /*0b8c*/ 	.word	0x00022840
        /*0b90*/ 	.short	0x010a
        /*0b92*/ 	.byte	0x3f
	.zero		1


	//   ....[76]....
        /*0b94*/ 	.word	0x00020c50
        /*0b98*/ 	.word	0x00000005
        /*0b9c*/ 	.word	0x00022840
        /*0ba0*/ 	.short	0x010a
        /*0ba2*/ 	.byte	0x3f
	.zero		1


	//   ....[77]....
        /*0ba4*/ 	.word	0x00020ca0
        /*0ba8*/ 	.word	0x00000003
        /*0bac*/ 	.word	0x00022860
        /*0bb0*/ 	.short	0x010a
        /*0bb2*/ 	.byte	0x3f
	.zero		1


	//   ....[78]....
        /*0bb4*/ 	.word	0x00021040
        /*0bb8*/ 	.word	0x00000014
        /*0bbc*/ 	.word	0x00000000
        /*0bc0*/ 	.short	0x010a
        /*0bc2*/ 	.byte	0x3f
	.zero		1


	//   ....[79]....
        /*0bc4*/ 	.word	0x00021180
        /*0bc8*/ 	.word	0x00000002
        /*0bcc*/ 	.word	0x00000000
        /*0bd0*/ 	.short	0x010a
        /*0bd2*/ 	.byte	0x3f
	.zero		1


	//   ....[80]....
        /*0bd4*/ 	.word	0x00021840
        /*0bd8*/ 	.word	0x00000002
        /*0bdc*/ 	.word	0x00000000
        /*0be0*/ 	.short	0x0101
        /*0be2*/ 	.byte	0x3f
	.zero		1


	//   ....[81]....
        /*0be4*/ 	.word	0x00025fa0
        /*0be8*/ 	.word	0x0000000f
        /*0bec*/ 	.word	0x00000000
        /*0bf0*/ 	.short	0x010a
        /*0bf2*/ 	.byte	0x3f
	.zero		1


	//   ....[82]....
        /*0bf4*/ 	.word	0x000260e0
        /*0bf8*/ 	.word	0x00000007
        /*0bfc*/ 	.word	0x00000000
        /*0c00*/ 	.short	0x010a
        /*0c02*/ 	.byte	0x3f
	.zero		1


	//   ....[83]....
        /*0c04*/ 	.word	0x0003e750
        /*0c08*/ 	.word	0x00000000
        /*0c0c*/ 	.word	0x00000000
        /*0c10*/ 	.short	0x0101
        /*0c12*/ 	.byte	0x3f
	.zero		1


	//   ....[84]....
        /*0c14*/ 	.word	0x0003e770
        /*0c18*/ 	.word	0x00000002
        /*0c1c*/ 	.word	0x00000000
        /*0c20*/ 	.short	0x010a
        /*0c22*/ 	.byte	0x3f
	.zero		1


	//   ....[85]....
        /*0c24*/ 	.word	0x0003e7c0
        /*0c28*/ 	.word	0x00000007
        /*0c2c*/ 	.word	0x00000000
        /*0c30*/ 	.short	0x010a
        /*0c32*/ 	.byte	0x3f
	.zero		1


	//----- nvinfo : EIATTR_NUM_MBARRIERS
	.align		4
.L_1304:
        /*0c34*/ 	.byte	0x03, 0x38
        /*0c36*/ 	.short	0x0016


	//----- nvinfo : EIATTR_EXIT_INSTR_OFFSETS
	.align		4
        /*0c38*/ 	.byte	0x04, 0x1c
        /*0c3a*/ 	.short	(.L_1306 - .L_1305)


	//   ....[0]....
.L_1305:
        /*0c3c*/ 	.word	0x00000a50


	//   ....[1]....
        /*0c40*/ 	.word	0x00019d30


	//   ....[2]....
        /*0c44*/ 	.word	0x0001df40


	//----- nvinfo : EIATTR_MAX_THREADS
	.align		4
.L_1306:
        /*0c48*/ 	.byte	0x04, 0x05
        /*0c4a*/ 	.short	(.L_1308 - .L_1307)
.L_1307:
        /*0c4c*/ 	.word	0x00000180
        /*0c50*/ 	.word	0x00000001
        /*0c54*/ 	.word	0x00000001


	//----- nvinfo : EIATTR_CRS_STACK_SIZE
	.align		4
.L_1308:
        /*0c58*/ 	.byte	0x04, 0x1e
        /*0c5a*/ 	.short	(.L_1310 - .L_1309)
.L_1309:
        /*0c5c*/ 	.word	0x00000000


	//----- nvinfo : EIATTR_CBANK_PARAM_SIZE
	.align		4
.L_1310:
        /*0c60*/ 	.byte	0x03, 0x19
        /*0c62*/ 	.short	0x0af0


	//----- nvinfo : EIATTR_PARAM_CBANK
	.align		4
        /*0c64*/ 	.byte	0x04, 0x0a
        /*0c66*/ 	.short	(.L_1312 - .L_1311)
	.align		4
.L_1311:
        /*0c68*/ 	.word	index@(.nv.constant0._ZN7cutlass13device_kernelIN5flash11enable_sm90INS1_16FlashAttnFwdSm90INS1_25CollectiveMainloopFwdSm90ILi2EN4cute5tupleIJNS5_1CILi1EEES8_S8_EEENS6_IJNS7_ILi128EEENS7_ILi96EEENS7_ILi64EEEEEELi256ENS_6half_tEfNS_4arch4Sm90ELb0ELb1ELb1ELb0ELb1ELb0ELb0ELb1ELb0ELb1ELb0ELb0EEENS1_21CollectiveEpilogueFwdINS6_IJSA_NS7_ILi256EEESB_EEES9_SE_SG_Li256ELb0ELb1ELb0ELb0EEENS1_30DynamicPersistentTileSchedulerILi256ELi128ELb0ELb1ELb1EEEEEEEEEvNT_6ParamsE)
        /*0c6c*/ 	.short	0x0210
        /*0c6e*/ 	.short	0x0af0


	//----- nvinfo : EIATTR_SW_WAR
	.align		4
.L_1312:
        /*0c70*/ 	.byte	0x04, 0x36
        /*0c72*/ 	.short	(.L_1314 - .L_1313)
.L_1313:
        /*0c74*/ 	.word	0x00000008
.L_1314:


//--------------------- .nv.info._ZN7cutlass13device_kernelIN5flash11enable_sm90INS1_16FlashAttnFwdSm90INS1_25CollectiveMainloopFwdSm90ILi2EN4cute5tupleIJNS5_1CILi1EEES8_S8_EEENS6_IJNS7_ILi128EEENS7_ILi96EEENS7_ILi64EEEEEELi256ENS_6half_tEfNS_4arch4Sm90ELb0ELb1ELb1ELb0ELb1ELb0ELb1ELb1ELb0ELb1ELb0ELb0EEENS1_21CollectiveEpilogueFwdINS6_IJSA_NS7_ILi256EEESB_EEES9_SE_SG_Li256ELb0ELb1ELb0ELb0EEENS1_30DynamicPersistentTileSchedulerILi256ELi128ELb0ELb1ELb1EEEEEEEEEvNT_6ParamsE --------------------------
	.section	.nv.info._ZN7cutlass13device_kernelIN5flash11enable_sm90INS1_16FlashAttnFwdSm90INS1_25CollectiveMainloopFwdSm90ILi2EN4cute5tupleIJNS5_1CILi1EEES8_S8_EEENS6_IJNS7_ILi128EEENS7_ILi96EEENS7_ILi64EEEEEELi256ENS_6half_tEfNS_4arch4Sm90ELb0ELb1ELb1ELb0ELb1ELb0ELb1ELb1ELb0ELb1ELb0ELb0EEENS1_21CollectiveEpilogueFwdINS6_IJSA_NS7_ILi256EEESB_EEES9_SE_SG_Li256ELb0ELb1ELb0ELb0EEENS1_30DynamicPersistentTileSchedulerILi256ELi128ELb0ELb1ELb1EEEEEEEEEvNT_6ParamsE,"",@"SHT_CUDA_INFO"
	.sectionflags	@""
	.align	4


	//----- nvinfo : EIATTR_CUDA_API_VERSION
	.align		4
        /*0000*/ 	.byte	0x04, 0x37
        /*0002*/ 	.short	(.L_1316 - .L_1315)
.L_1315:
        /*0004*/ 	.word	0x00000082


	//----- nvinfo : EIATTR_KPARAM_INFO
	.align		4
.L_1316:
        /*0008*/ 	.byte	0x04, 0x17
        /*000a*/ 	.short	(.L_1318 - .L_1317)
.L_1317:
        /*000c*/ 	.word	0x00000000
        /*0010*/ 	.short	0x0000
        /*0012*/ 	.short	0x0070
        /*0014*/ 	.byte	0x00, 0xf0, 0x01, 0x2e


	//----- nvinfo : EIATTR_SPARSE_MMA_MASK
	.align		4
.L_1318:
        /*0018*/ 	.byte	0x03, 0x50
        /*001a*/ 	.short	0x0000


	//----- nvinfo : EIATTR_MAXREG_COUNT
	.align		4
        /*001c*/ 	.byte	0x03, 0x1b
        /*001e*/ 	.short	0x00a8


	//----- nvinfo : EIATTR_NUM_BARRIERS
	.align		4
        /*0020*/ 	.byte	0x02, 0x4c
        /*0022*/ 	.byte	0x10
	.zero		1


	//----- nvinfo : EIATTR_EXTERNS
	.align		4
        /*0024*/ 	.byte	0x04, 0x0f
        /*0026*/ 	.short	(.L_1320 - .L_1319)


	//   ....[0]....
	.align		4
.L_1319:
        /*0028*/ 	.word	index@(__assertfail)


	//----- nvinfo : EIATTR_ANNOTATIONS
	.align		4
.L_1320:
        /*002c*/ 	.byte	0x04, 0x55
        /*002e*/ 	.short	(.L_1322 - .L_1321)


	//   ....[0]....
.L_1321:
        /* <DEDUP_REMOVED lines=10> */


	//----- nvinfo : EIATTR_MERCURY_ISA_VERSION
	.align		4
.L_1322:
        /*00c0*/ 	.byte	0x03, 0x5f
        /*00c2*/ 	.short	0x0101


	//----- nvinfo : EIATTR_INT_WARP_WIDE_INSTR_OFFSETS
	.align		4
        /*00c4*/ 	.byte	0x04, 0x31
        /*00c6*/ 	.short	(.L_1324 - .L_1323)


	//   ....[0]....
.L_1323:
        /*00c8*/ 	.word	0x000000c0


	//   ....[1]....
        /*00cc*/ 	.word	0x000000d0


	//   ....[2]....
        /*00d0*/ 	.word	0x000000e0


	//   ....[3]....
        /*00d4*/ 	.word	0x00000180


	//   ....[4]....
        /*00d8*/ 	.word	0x00023810


	//   ....[5]....
        /*00dc*/ 	.word	0x000238a0


	//   ....[6]....
        /*00e0*/ 	.word	0x000273c0


	//   ....[7]....
        /*00e4*/ 	.word	0x00027450


	//----- nvinfo : EIATTR_COOP_GROUP_MASK_REGIDS
	.align		4
.L_1324:
        /*00e8*/ 	.byte	0x04, 0x29
        /*00ea*/ 	.short	(.L_1326 - .L_1325)


	//   ....[0]....
.L_1325:
        /*00ec*/ 	.word	0xffffffff


	//   ....[1]....
        /*00f0*/ 	.word	0xffffffff


	//   ....[2]....
        /*00f4*/ 	.word	0xffffffff


	//   ....[3]....
        /*00f8*/ 	.word	0xffffffff


	//   ....[4]....
        /*00fc*/ 	.word	0xffffffff


	//   ....[5]....
        /*0100*/ 	.word	0xffffffff


	//   ....[6]....
        /*0104*/ 	.word	0xffffffff


	//   ....[7]....
        /*0108*/ 	.word	0xffffffff


	//   ....[8]....
        /*010c*/ 	.word	0xffffffff


	//   ....[9]....
        /*0110*/ 	.word	0xffffffff


	//   ....[10]....
        /*0114*/ 	.word	0xffffffff


	//   ....[11]....
        /*0118*/ 	.word	0xffffffff


	//   ....[12]....
        /*011c*/ 	.word	0xffffffff


	//   ....[13]....
        /*0120*/ 	.word	0xffffffff


	//   ....[14]....
        /*0124*/ 	.word	0xffffffff


	//   ....[15]....
        /*0128*/ 	.word	0xffffffff


	//   ....[16]....
        /*012c*/ 	.word	0xffffffff


	//   ....[17]....
        /*0130*/ 	.word	0xffffffff


	//   ....[18]....
        /*0134*/ 	.word	0xffffffff


	//   ....[19]....
        /*0138*/ 	.word	0xffffffff


	//   ....[20]....
        /*013c*/ 	.word	0xffffffff


	//   ....[21]....
        /*0140*/ 	.word	0xffffffff


	//   ....[22]....
        /*0144*/ 	.word	0xffffffff


	//   ....[23]....
        /*0148*/ 	.word	0xffffffff


	//   ....[24]....
        /*014c*/ 	.word	0xffffffff


	//   ....[25]....
        /*0150*/ 	.word	0xffffffff


	//   ....[26]....
        /*0154*/ 	.word	0xffffffff


	//   ....[27]....
        /*0158*/ 	.word	0xffffffff


	//   ....[28]....
        /*015c*/ 	.word	0xffffffff


	//   ....[29]....
        /*0160*/ 	.word	0xffffffff


	//   ....[30]....
        /*0164*/ 	.word	0xffffffff


	//   ....[31]....
        /*0168*/ 	.word	0xffffffff


	//   ....[32]....
        /*016c*/ 	.word	0xffffffff


	//   ....[33]....
        /*0170*/ 	.word	0xffffffff


	//   ....[34]....
        /*0174*/ 	.word	0xffffffff


	//   ....[35]....
        /*0178*/ 	.word	0xffffffff


	//   ....[36]....
        /*017c*/ 	.word	0xffffffff


	//   ....[37]....
        /*0180*/ 	.word	0xffffffff


	//   ....[38]....
        /*0184*/ 	.word	0xffffffff


	//   ....[39]....
        /*0188*/ 	.word	0xffffffff


	//   ....[40]....
        /*018c*/ 	.word	0xffffffff


	//   ....[41]....
        /*0190*/ 	.word	0xffffffff


	//   ....[42]....
        /*0194*/ 	.word	0xffffffff


	//   ....[43]....
        /*0198*/ 	.word	0xffffffff


	//   ....[44]....
        /*019c*/ 	.word	0xffffffff


	//   ....[45]....
        /*01a0*/ 	.word	0xffffffff


	//   ....[46]....
        /*01a4*/ 	.word	0xffffffff


	//   ....[47]....
        /*01a8*/ 	.word	0xffffffff


	//   ....[48]....
        /*01ac*/ 	.word	0xffffffff


	//   ....[49]....
        /*01b0*/ 	.word	0xffffffff


	//   ....[50]....
        /*01b4*/ 	.word	0xffffffff


	//   ....[51]....
        /*01b8*/ 	.word	0xffffffff


	//   ....[52]....
        /*01bc*/ 	.word	0xffffffff


	//   ....[53]....
        /*01c0*/ 	.word	0xffffffff


	//   ....[54]....
        /*01c4*/ 	.word	0xffffffff


	//   ....[55]....
        /*01c8*/ 	.word	0xffffffff


	//   ....[56]....
        /*01cc*/ 	.word	0xffffffff


	//   ....[57]....
        /*01d0*/ 	.word	0xffffffff


	//   ....[58]....
        /*01d4*/ 	.word	0xffffffff


	//   ....[59]....
        /*01d8*/ 	.word	0xffffffff


	//   ....[60]....
        /*01dc*/ 	.word	0xffffffff


	//   ....[61]....
        /*01e0*/ 	.word	0xffffffff


	//   ....[62]....
        /*01e4*/ 	.word	0xffffffff


	//   ....[63]....
        /*01e8*/ 	.word	0xffffffff


	//   ....[64]....
        /*01ec*/ 	.word	0xffffffff


	//   ....[65]....
        /*01f0*/ 	.word	0xffffffff


	//   ....[66]....
        /*01f4*/ 	.word	0xffffffff


	//   ....[67]....
        /*01f8*/ 	.word	0xffffffff


	//   ....[68]....
        /*01fc*/ 	.word	0xffffffff


	//   ....[69]....
        /*0200*/ 	.word	0xffffffff


	//   ....[70]....
        /*0204*/ 	.word	0xffffffff


	//   ....[71]....
        /*0208*/ 	.word	0xffffffff


	//   ....[72]....
        /*020c*/ 	.word	0xffffffff


	//   ....[73]....
        /*0210*/ 	.word	0xffffffff


	//   ....[74]....
        /*0214*/ 	.word	0xffffffff


	//   ....[75]....
        /*0218*/ 	.word	0xffffffff


	//   ....[76]....
        /*021c*/ 	.word	0xffffffff


	//   ....[77]....
        /*0220*/ 	.word	0xffffffff


	//   ....[78]....
        /*0224*/ 	.word	0xffffffff


	//   ....[79]....
        /*0228*/ 	.word	0xffffffff


	//   ....[80]....
        /*022c*/ 	.word	0xffffffff


	//   ....[81]....
        /*0230*/ 	.word	0xffffffff


	//   ....[82]....
        /*0234*/ 	.word	0xffffffff


	//   ....[83]....
        /*0238*/ 	.word	0xffffffff


	//   ....[84]....
        /*023c*/ 	.word	0xffffffff


	//   ....[85]....
        /*0240*/ 	.word	0xffffffff


	//   ....[86]....
        /*0244*/ 	.word	0xffffffff


	//   ....[87]....
        /*0248*/ 	.word	0xffffffff


	//   ....[88]....
        /*024c*/ 	.word	0xffffffff


	//   ....[89]....
        /*0250*/ 	.word	0xffffffff


	//   ....[90]....
        /*0254*/ 	.word	0xffffffff


	//   ....[91]....
        /*0258*/ 	.word	0xffffffff


	//   ....[92]....
        /*025c*/ 	.word	0xffffffff


	//   ....[93]....
        /*0260*/ 	.word	0xffffffff


	//   ....[94]....
        /*0264*/ 	.word	0xffffffff


	//   ....[95]....
        /*0268*/ 	.word	0xffffffff


	//   ....[96]....
        /*026c*/ 	.word	0xffffffff


	//   ....[97]....
        /*0270*/ 	.word	0xffffffff


	//   ....[98]....
        /*0274*/ 	.word	0xffffffff


	//   ....[99]....
        /*0278*/ 	.word	0xffffffff


	//   ....[100]....
        /*027c*/ 	.word	0xffffffff


	//   ....[101]....
        /*0280*/ 	.word	0xffffffff


	//   ....[102]....
        /*0284*/ 	.word	0xffffffff


	//   ....[103]....
        /*0288*/ 	.word	0xffffffff


	//   ....[104]....
        /*028c*/ 	.word	0xffffffff


	//   ....[105]....
        /*0290*/ 	.word	0xffffffff


	//   ....[106]....
        /*0294*/ 	.word	0xffffffff


	//   ....[107]....
        /*0298*/ 	.word	0xffffffff


	//   ....[108]....
        /*029c*/ 	.word	0xffffffff


	//   ....[109]....
        /*02a0*/ 	.word	0xffffffff


	//   ....[110]....
        /*02a4*/ 	.word	0xffffffff


	//   ....[111]....
        /*02a8*/ 	.word	0xffffffff


	//   ....[112]....
        /*02ac*/ 	.word	0xffffffff


	//   ....[113]....
        /*02b0*/ 	.word	0xffffffff


	//   ....[114]....
        /*02b4*/ 	.word	0xffffffff


	//   ....[115]....
        /*02b8*/ 	.word	0xffffffff


	//   ....[116]....
        /*02bc*/ 	.word	0xffffffff


	//   ....[117]....
        /*02c0*/ 	.word	0xffffffff


	//   ....[118]....
        /*02c4*/ 	.word	0xffffffff


	//   ....[119]....
        /*02c8*/ 	.word	0xffffffff


	//   ....[120]....
        /*02cc*/ 	.word	0xffffffff


	//   ....[121]....
        /*02d0*/ 	.word	0xffffffff


	//   ....[122]....
        /*02d4*/ 	.word	0xffffffff


	//   ....[123]....
        /*02d8*/ 	.word	0xffffffff


	//   ....[124]....
        /*02dc*/ 	.word	0xffffffff


	//   ....[125]....
        /*02e0*/ 	.word	0xffffffff


	//   ....[126]....
        /*02e4*/ 	.word	0xffffffff


	//   ....[127]....
        /*02e8*/ 	.word	0xffffffff


	//   ....[128]....
        /*02ec*/ 	.word	0xffffffff


	//   ....[129]....
        /*02f0*/ 	.word	0xffffffff


	//   ....[130]....
        /*02f4*/ 	.word	0x0500000f


	//   ....[131]....
        /*02f8*/ 	.word	0x0500000f


	//   ....[132]....
        /*02fc*/ 	.word	0x0500000f


	//   ....[133]....
        /*0300*/ 	.word	0x0500000f


	//   ....[134]....
        /*0304*/ 	.word	0x0500000f


	//   ....[135]....
        /*0308*/ 	.word	0x0500000f


	//   ....[136]....
        /*030c*/ 	.word	0x0500000f


	//   ....[137]....
        /*0310*/ 	.word	0x0500000f


	//   ....[138]....
        /*0314*/ 	.word	0x0500000f


	//   ....[139]....
        /*0318*/ 	.word	0x0500000f


	//   ....[140]....
        /*031c*/ 	.word	0x0500000f


	//   ....[141]....
        /*0320*/ 	.word	0x0500000f


	//   ....[142]....
        /*0324*/ 	.word	0x0500000f


	//   ....[143]....
        /*0328*/ 	.word	0x0500000f


	//   ....[144]....
        /*032c*/ 	.word	0x0500000f


	//   ....[145]....
        /*0330*/ 	.word	0x0500000f


	//   ....[146]....
        /*0334*/ 	.word	0x0500000f


	//   ....[147]....
        /*0338*/ 	.word	0x0500000f


	//   ....[148]....
        /*033c*/ 	.word	0x0500000f


	//   ....[149]....
        /*0340*/ 	.word	0x0500000f


	//   ....[150]....
        /*0344*/ 	.word	0x0500000f


	//   ....[151]....
        /*0348*/ 	.word	0x0500000f


	//   ....[152]....
        /*034c*/ 	.word	0x0500000f


	//   ....[153]....
        /*0350*/ 	.word	0x0500000f


	//   ....[154]....
        /*0354*/ 	.word	0x0500000f


	//   ....[155]....
        /*0358*/ 	.word	0x0500000f


	//   ....[156]....
        /*035c*/ 	.word	0x0500000f


	//   ....[157]....
        /*0360*/ 	.word	0x0500000f


	//   ....[158]....
        /*0364*/ 	.word	0x0500000f


	//   ....[159]....
        /*0368*/ 	.word	0x0500000f


	//   ....[160]....
        /*036c*/ 	.word	0x0500000f


	//   ....[161]....
        /*0370*/ 	.word	0x0500000f


	//   ....[162]....
        /*0374*/ 	.word	0x0500000f


	//   ....[163]....
        /*0378*/ 	.word	0x0500000f


	//   ....[164]....
        /*037c*/ 	.word	0x0500000f


	//   ....[165]....
        /*0380*/ 	.word	0x0500000f


	//   ....[166]....
        /*0384*/ 	.word	0x0500000f


	//   ....[167]....
        /*0388*/ 	.word	0x0500000f


	//   ....[168]....
        /*038c*/ 	.word	0x0500000f


	//   ....[169]....
        /*0390*/ 	.word	0x0500000f


	//   ....[170]....
        /*0394*/ 	.word	0x0500000f


	//   ....[171]....
        /*0398*/ 	.word	0x0500000f


	//   ....[172]....
        /*039c*/ 	.word	0x0500000f


	//   ....[173]....
        /*03a0*/ 	.word	0x0500000f


	//   ....[174]....
        /*03a4*/ 	.word	0x0500000f


	//   ....[175]....
        /*03a8*/ 	.word	0x0500000f


	//   ....[176]....
        /*03ac*/ 	.word	0x0500000f


	//   ....[177]....
        /*03b0*/ 	.word	0x0500000f


	//   ....[178]....
        /*03b4*/ 	.word	0x0500000f


	//   ....[179]....
        /*03b8*/ 	.word	0x0500000f


	//   ....[180]....
        /*03bc*/ 	.word	0x0500000f


	//   ....[181]....
        /*03c0*/ 	.word	0x0500000f


	//   ....[182]....
        /*03c4*/ 	.word	0x0500000f


	//   ....[183]....
        /*03c8*/ 	.word	0x0500000f


	//   ....[184]....
        /*03cc*/ 	.word	0x0500000f


	//   ....[185]....
        /*03d0*/ 	.word	0x0500000f


	//   ....[186]....
        /*03d4*/ 	.word	0x0500000f


	//   ....[187]....
        /*03d8*/ 	.word	0x0500000f


	//   ....[188]....
        /*03dc*/ 	.word	0x0500000f


	//   ....[189]....
        /*03e0*/ 	.word	0x0500000f


	//   ....[190]....
        /*03e4*/ 	.word	0x0500000f


	//   ....[191]....
        /*03e8*/ 	.word	0x0500000f


	//   ....[192]....
        /*03ec*/ 	.word	0x0500000f


	//   ....[193]....
        /*03f0*/ 	.word	0x0500000f


	//   ....[194]....
        /*03f4*/ 	.word	0x0500000f


	//   ....[195]....
        /*03f8*/ 	.word	0x0500000f


	//   ....[196]....
        /*03fc*/ 	.word	0x0500000f


	//   ....[197]....
        /*0400*/ 	.word	0x0500000f


	//   ....[198]....
        /*0404*/ 	.word	0x0500000f


	//   ....[199]....
        /*0408*/ 	.word	0x0500000f


	//   ....[200]....
        /*040c*/ 	.word	0x0500000f


	//   ....[201]....
        /*0410*/ 	.word	0x0500000f


	//   ....[202]....
        /*0414*/ 	.word	0x0500000f


	//   ....[203]....
        /*0418*/ 	.word	0x0500000f


	//   ....[204]....
        /*041c*/ 	.word	0x0500000f


	//   ....[205]....
        /*0420*/ 	.word	0x0500000f


	//   ....[206]....
        /*0424*/ 	.word	0x0500000f


	//   ....[207]....
        /*0428*/ 	.word	0x0500000f


	//   ....[208]....
        /*042c*/ 	.word	0x0500000f


	//   ....[209]....
        /*0430*/ 	.word	0x0500000f


	//   ....[210]....
        /*0434*/ 	.word	0x0500000f


	//   ....[211]....
        /*0438*/ 	.word	0x0500000f


	//   ....[212]....
        /*043c*/ 	.word	0x0500000f


	//   ....[213]....
        /*0440*/ 	.word	0xffffffff


	//   ....[214]....
        /*0444*/ 	.word	0xffffffff


	//   ....[215]....
        /*0448*/ 	.word	0xffffffff


	//   ....[216]....
        /*044c*/ 	.word	0xffffffff


	//   ....[217]....
        /*0450*/ 	.word	0xffffffff


	//   ....[218]....
        /*0454*/ 	.word	0xffffffff


	//----- nvinfo : EIATTR_COOP_GROUP_INSTR_OFFSETS
	.align		4
.L_1326:
        /*0458*/ 	.byte	0x04, 0x28
        /*045a*/ 	.short	(.L_1328 - .L_1327)


	//   ....[0]....
.L_1327:
        /*045c*/ 	.word	0x00000080


	//   ....[1]....
        /*0460*/ 	.word	0x00000090


	//   ....[2]....
        /*0464*/ 	.word	0x000002f0


	//   ....[3]....
        /*0468*/ 	.word	0x00000450


	//   ....[4]....
        /*046c*/ 	.word	0x00000570


	//   ....[5]....
        /*0470*/ 	.word	0x000006d0


	//   ....[6]....
        /*0474*/ 	.word	0x00001e00


	//   ....[7]....
        /*0478*/ 	.word	0x000040a0


	//   ....[8]....
        /*047c*/ 	.word	0x000048c0


	//   ....[9]....
        /*0480*/ 	.word	0x00005ea0


	//   ....[10]....
        /*0484*/ 	.word	0x00005f30


	//   ....[11]....
        /*0488*/ 	.word	0x00006270


	//   ....[12]....
        /*048c*/ 	.word	0x00006290


	//   ....[13]....
        /*0490*/ 	.word	0x0000b750


	//   ....[14]....
        /*0494*/ 	.word	0x0000b8b0


	//   ....[15]....
        /*0498*/ 	.word	0x0000ba10


	//   ....[16]....
        /*049c*/ 	.word	0x0000ba40


	//   ....[17]....
        /*04a0*/ 	.word	0x00015340


	//   ....[18]....
        /*04a4*/ 	.word	0x00015a10


	//   ....[19]....
        /*04a8*/ 	.word	0x00016bd0


	//   ....[20]....
        /*04ac*/ 	.word	0x00016c30


	//   ....[21]....
        /*04b0*/ 	.word	0x00016c70


	//   ....[22]....
        /*04b4*/ 	.word	0x00016c90


	//   ....[23]....
        /*04b8*/ 	.word	0x0001f0b0


	//   ....[24]....
        /*04bc*/ 	.word	0x0001f0d0


	//   ....[25]....
        /*04c0*/ 	.word	0x0001f130


	//   ....[26]....
        /*04c4*/ 	.word	0x0001f170


	//   ....[27]....
        /*04c8*/ 	.word	0x00020e30


	//   ....[28]....
        /*04cc*/ 	.word	0x00020e40


	//   ....[29]....
        /*04d0*/ 	.word	0x00021050


	//   ....[30]....
        /*04d4*/ 	.word	0x00021070


	//   ....[31]....
        /*04d8*/ 	.word	0x00021800


	//   ....[32]....
        /*04dc*/ 	.word	0x00021820


	//   ....[33]....
        /*04e0*/ 	.word	0x00021970


	//   ....[34]....
        /*04e4*/ 	.word	0x00021990


	//   ....[35]....
        /*04e8*/ 	.word	0x00021ad0


	//   ....[36]....
        /*04ec*/ 	.word	0x00021af0


	//   ....[37]....
        /*04f0*/ 	.word	0x00021c40


	//   ....[38]....
        /*04f4*/ 	.word	0x00021c60


	//   ....[39]....
        /*04f8*/ 	.word	0x000223b0


	//   ....[40]....
        /*04fc*/ 	.word	0x000223d0


	//   ....[41]....
        /*0500*/ 	.word	0x00022510


	//   ....[42]....
        /*0504*/ 	.word	0x00022530


	//   ....[43]....
        /*0508*/ 	.word	0x00022670


	//   ....[44]....
        /*050c*/ 	.word	0x00022690


	//   ....[45]....
        /*0510*/ 	.word	0x000227e0


	//   ....[46]....
        /*0514*/ 	.word	0x00022800


	//   ....[47]....
        /*0518*/ 	.word	0x00022a10


	//   ....[48]....
        /*051c*/ 	.word	0x00024270


	//   ....[49]....
        /*0520*/ 	.word	0x00024290


	//   ....[50]....
        /*0524*/ 	.word	0x000242a0


	//   ....[51]....
        /*0528*/ 	.word	0x000242e0


	//   ....[52]....
        /*052c*/ 	.word	0x00024330


	//   ....[53]....
        /*0530*/ 	.word	0x00024350


	//   ....[54]....
        /*0534*/ 	.word	0x000243a0


	//   ....[55]....
        /*0538*/ 	.word	0x000243c0


	//   ....[56]....
        /*053c*/ 	.word	0x00024410


	//   ....[57]....
        /*0540*/ 	.word	0x00024430


	//   ....[58]....
        /*0544*/ 	.word	0x00024460


	//   ....[59]....
        /*0548*/ 	.word	0x00024490


	//   ....[60]....
        /*054c*/ 	.word	0x00024ae0


	//   ....[61]....
        /*0550*/ 	.word	0x00024b20


	//   ....[62]....
        /*0554*/ 	.word	0x00024b30


	//   ....[63]....
        /*0558*/ 	.word	0x00024b50


	//   ....[64]....
        /*055c*/ 	.word	0x00024b70


	//   ....[65]....
        /*0560*/ 	.word	0x00024b90


	//   ....[66]....
        /*0564*/ 	.word	0x00024ba0


	//   ....[67]....
        /*0568*/ 	.word	0x00024bc0


	//   ....[68]....
        /*056c*/ 	.word	0x00024bf0


	//   ....[69]....
        /*0570*/ 	.word	0x00024c20


	//   ....[70]....
        /*0574*/ 	.word	0x00024c60


	//   ....[71]....
        /*0578*/ 	.word	0x00024cc0


	//   ....[72]....
        /*057c*/ 	.word	0x00024de0


	//   ....[73]....
        /*0580*/ 	.word	0x00024e70


	//   ....[74]....
        /*0584*/ 	.word	0x00024e80


	//   ....[75]....
        /*0588*/ 	.word	0x00024f90


	//   ....[76]....
        /*058c*/ 	.word	0x00025610


	//   ....[77]....
        /*0590*/ 	.word	0x00025640


	//   ....[78]....
        /*0594*/ 	.word	0x00025650


	//   ....[79]....
        /*0598*/ 	.word	0x00025690


	//   ....[80]....
        /*059c*/ 	.word	0x00025750


	//   ....[81]....
        /*05a0*/ 	.word	0x000257b0


	//   ....[82]....
        /*05a4*/ 	.word	0x00025830


	//   ....[83]....
        /*05a8*/ 	.word	0x00025850


	//   ....[84]....
        /*05ac*/ 	.word	0x000258e0


	//   ....[85]....
        /*05b0*/ 	.word	0x00025900


	//   ....[86]....
        /*05b4*/ 	.word	0x00025990


	//   ....[87]....
        /*05b8*/ 	.word	0x000259b0


	//   ....[88]....
        /*05bc*/ 	.word	0x00025a40


	//   ....[89]....
        /*05c0*/ 	.word	0x00025a60


	//   ....[90]....
        /*05c4*/ 	.word	0x00025af0


	//   ....[91]....
        /*05c8*/ 	.word	0x00025b40


	//   ....[92]....
        /*05cc*/ 	.word	0x00025f70


	//   ....[93]....
        /*05d0*/ 	.word	0x00025fc0


	//   ....[94]....
        /*05d4*/ 	.word	0x00025fe0


	//   ....[95]....
        /*05d8*/ 	.word	0x000260a0


	//   ....[96]....
        /*05dc*/ 	.word	0x000260c0


	//   ....[97]....
        /*05e0*/ 	.word	0x00026170


	//   ....[98]....
        /*05e4*/ 	.word	0x00026180


	//   ....[99]....
        /*05e8*/ 	.word	0x000261b0


	//   ....[100]....
        /*05ec*/ 	.word	0x00026240


	//   ....[101]....
        /*05f0*/ 	.word	0x000262e0


	//   ....[102]....
        /*05f4*/ 	.word	0x00026300


	//   ....[103]....
        /*05f8*/ 	.word	0x00026310


	//   ....[104]....
        /*05fc*/ 	.word	0x00026a10


	//   ....[105]....
        /*0600*/ 	.word	0x00026a30


	//   ....[106]....
        /*0604*/ 	.word	0x00026a40


	//   ....[107]....
        /*0608*/ 	.word	0x00026a50


	//   ....[108]....
        /*060c*/ 	.word	0x00026a70


	//   ....[109]....
        /*0610*/ 	.word	0x00026ad0


	//   ....[110]....
        /*0614*/ 	.word	0x00026af0


	//   ....[111]....
        /*0618*/ 	.word	0x00026b00


	//   ....[112]....
        /*061c*/ 	.word	0x00026b40


	//   ....[113]....
        /*0620*/ 	.word	0x00026b70


	//   ....[114]....
        /*0624*/ 	.word	0x00026b80


	//   ....[115]....
        /*0628*/ 	.word	0x00026ba0


	//   ....[116]....
        /*062c*/ 	.word	0x00026ef0


	//   ....[117]....
        /*0630*/ 	.word	0x00026f10


	//   ....[118]....
        /*0634*/ 	.word	0x00026f20


	//   ....[119]....
        /*0638*/ 	.word	0x00026f30


	//   ....[120]....
        /*063c*/ 	.word	0x00026f40


	//   ....[121]....
        /*0640*/ 	.word	0x00026f60


	//   ....[122]....
        /*0644*/ 	.word	0x00026fd0


	//   ....[123]....
        /*0648*/ 	.word	0x00026ff0


	//   ....[124]....
        /*064c*/ 	.word	0x00027050


	//   ....[125]....
        /*0650*/ 	.word	0x00027060


	//   ....[126]....
        /*0654*/ 	.word	0x000270d0


	//   ....[127]....
        /*0658*/ 	.word	0x00027140


	//   ....[128]....
        /*065c*/ 	.word	0x00027570


	//   ....[129]....
        /*0660*/ 	.word	0x00027750


	//   ....[130]....
        /*0664*/ 	.word	0x00027d10


	//   ....[131]....
        /*0668*/ 	.word	0x00027df0


	//   ....[132]....
        /*066c*/ 	.word	0x00027e90


	//   ....[133]....
        /*0670*/ 	.word	0x00027f10


	//   ....[134]....
        /*0674*/ 	.word	0x00027fc0


	//   ....[135]....
        /*0678*/ 	.word	0x00028020


	//   ....[136]....
        /*067c*/ 	.word	0x000280e0


	//   ....[137]....
        /*0680*/ 	.word	0x00028140


	//   ....[138]....
        /*0684*/ 	.word	0x00028200


	//   ....[139]....
        /*0688*/ 	.word	0x00028260


	//   ....[140]....
        /*068c*/ 	.word	0x00028320


	//   ....[141]....
        /*0690*/ 	.word	0x00028380


	//   ....[142]....
        /*0694*/ 	.word	0x00028420


	//   ....[143]....
        /*0698*/ 	.word	0x000284d0


	//   ....[144]....
        /*069c*/ 	.word	0x00028570


	//   ....[145]....
        /*06a0*/ 	.word	0x00028600


	//   ....[146]....
        /*06a4*/ 	.word	0x000286d0


	//   ....[147]....
        /*06a8*/ 	.word	0x000287e0


	//   ....[148]....
        /*06ac*/ 	.word	0x00028860


	//   ....[149]....
        /*06b0*/ 	.word	0x000288c0


	//   ....[150]....
        /*06b4*/ 	.word	0x000289a0


	//   ....[151]....
        /*06b8*/ 	.word	0x00028a20


	//   ....[152]....
        /*06bc*/ 	.word	0x00028b20


	//   ....[153]....
        /*06c0*/ 	.word	0x00028c20


	//   ....[154]....
        /*06c4*/ 	.word	0x00028c90


	//   ....[155]....
        /*06c8*/ 	.word	0x00028cf0


	//   ....[156]....
        /*06cc*/ 	.word	0x00028dc0


	//   ....[157]....
        /*06d0*/ 	.word	0x00028ee0


	//   ....[158]....
        /*06d4*/ 	.word	0x00028f30


	//   ....[159]....
        /*06d8*/ 	.word	0x00028fc0


	//   ....[160]....
        /*06dc*/ 	.word	0x00029060


	//   ....[161]....
        /*06e0*/ 	.word	0x000290e0


	//   ....[162]....
        /*06e4*/ 	.word	0x000291b0


	//   ....[163]....
        /*06e8*/ 	.word	0x000292c0


	//   ....[164]....
        /*06ec*/ 	.word	0x00029310


	//   ....[165]....
        /*06f0*/ 	.word	0x00029380


	//   ....[166]....
        /*06f4*/ 	.word	0x00029470


	//   ....[167]....
        /*06f8*/ 	.word	0x00029580


	//   ....[168]....
        /*06fc*/ 	.word	0x000295d0


	//   ....[169]....
        /*0700*/ 	.word	0x00029640


	//   ....[170]....
        /*0704*/ 	.word	0x00029730


	//   ....[171]....
        /*0708*/ 	.word	0x00029840


	//   ....[172]....
        /*070c*/ 	.word	0x00029890


	//   ....[173]....
        /*0710*/ 	.word	0x00029900


	//   ....[174]....
        /*0714*/ 	.word	0x000299e0


	//   ....[175]....
        /*0718*/ 	.word	0x00029b10


	//   ....[176]....
        /*071c*/ 	.word	0x00029be0


	//   ....[177]....
        /*0720*/ 	.word	0x00029c70


	//   ....[178]....
        /*0724*/ 	.word	0x00029da0


	//   ....[179]....
        /*0728*/ 	.word	0x00029e00


	//   ....[180]....
        /*072c*/ 	.word	0x00029f10


	//   ....[181]....
        /*0730*/ 	.word	0x00029f70


	//   ....[182]....
        /*0734*/ 	.word	0x0002a080


	//   ....[183]....
        /*0738*/ 	.word	0x0002a0e0


	//   ....[184]....
        /*073c*/ 	.word	0x0002a1f0


	//   ....[185]....
        /*0740*/ 	.word	0x0002a250


	//   ....[186]....
        /*0744*/ 	.word	0x0002a310


	//   ....[187]....
        /*0748*/ 	.word	0x0002a470


	//   ....[188]....
        /*074c*/ 	.word	0x0002a510


	//   ....[189]....
        /*0750*/ 	.word	0x0002a570


	//   ....[190]....
        /*0754*/ 	.word	0x0002a610


	//   ....[191]....
        /*0758*/ 	.word	0x0002a670


	//   ....[192]....
        /*075c*/ 	.word	0x0002a720


	//   ....[193]....
        /*0760*/ 	.word	0x0002a780


	//   ....[194]....
        /*0764*/ 	.word	0x0002a820


	//   ....[195]....
        /*0768*/ 	.word	0x0002a880


	//   ....[196]....
        /*076c*/ 	.word	0x0002a920


	//   ....[197]....
        /*0770*/ 	.word	0x0002a980


	//   ....[198]....
        /*0774*/ 	.word	0x0002aa20


	//   ....[199]....
        /*0778*/ 	.word	0x0002ab00


	//   ....[200]....
        /*077c*/ 	.word	0x0002aba0


	//   ....[201]....
        /*0780*/ 	.word	0x0002ac00


	//   ....[202]....
        /*0784*/ 	.word	0x0002acd0


	//   ....[203]....
        /*0788*/ 	.word	0x0002ad30


	//   ....[204]....
        /*078c*/ 	.word	0x0002ae00


	//   ....[205]....
        /*0790*/ 	.word	0x0002ae60


	//   ....[206]....
        /*0794*/ 	.word	0x0002af30


	//   ....[207]....
        /*0798*/ 	.word	0x0002af90


	//   ....[208]....
        /*079c*/ 	.word	0x0002b060


	//   ....[209]....
        /*07a0*/ 	.word	0x0002b0c0


	//   ....[210]....
        /*07a4*/ 	.word	0x0002b190


	//   ....[211]....
        /*07a8*/ 	.word	0x0002b220


	//   ....[212]....
        /*07ac*/ 	.word	0x0002b340


	//   ....[213]....
        /*07b0*/ 	.word	0x0002d9b0


	//   ....[214]....
        /*07b4*/ 	.word	0x0002e140


	//   ....[215]....
        /*07b8*/ 	.word	0x0002f3e0


	//   ....[216]....
        /*07bc*/ 	.word	0x0002f440


	//   ....[217]....
        /*07c0*/ 	.word	0x0002f4a0


	//   ....[218]....
        /*07c4*/ 	.word	0x0002f4c0


	//----- nvinfo : EIATTR_REG_RECONFIG
	.align		4
.L_1328:
        /*07c8*/ 	.byte	0x01, 0x54
	.zero		2


	//----- nvinfo : EIATTR_SYSCALL_OFFSETS
	.align		4
        /*07cc*/ 	.byte	0x04, 0x46
        /*07ce*/ 	.short	(.L_1330 - .L_1329)


	//   ....[0]....
.L_1329:
        /*07d0*/ 	.word	0x00002370


	//   ....[1]....
        /*07d4*/ 	.word	0x00023a00


	//   ....[2]....
        /*07d8*/ 	.word	0x00023b50


	//   ....[3]....
        /*07dc*/ 	.word	0x00023c40


	//   ....[4]....
        /*07e0*/ 	.word	0x00024770


	//   ....[5]....
        /*07e4*/ 	.word	0x000252e0


	//----- nvinfo : EIATTR_MBARRIER_INSTR_OFFSETS
	.align		4
.L_1330:
        /*07e8*/ 	.byte	0x04, 0x39
        /*07ea*/ 	.short	(.L_1332 - .L_1331)


	//   ....[0]....
.L_1331:
        /*07ec*/ 	.word	0x00000190
        /*07f0*/ 	.word	0x000000ff
        /*07f4*/ 	.word	0x00032400
        /*07f8*/ 	.short	0x0100
        /*07fa*/ 	.byte	0x08
	.zero		1


	//   ....[1]....
        /*07fc*/ 	.word	0x000001a0
        /*0800*/ 	.word	0x000000ff
        /*0804*/ 	.word	0x00032410
        /*0808*/ 	.short	0x0100
        /*080a*/ 	.byte	0x08
	.zero		1


	//   ....[2]....
        /*080c*/ 	.word	0x000001b0
        /*0810*/ 	.word	0x000000ff
        /*0814*/ 	.word	0x00032420
        /*0818*/ 	.short	0x0100
        /*081a*/ 	.byte	0x08
	.zero		1


	//   ....[3]....
        /*081c*/ 	.word	0x000002a0
        /*0820*/ 	.word	0x000000ff
        /*0824*/ 	.word	0x00032430
        /*0828*/ 	.short	0x0100
        /*082a*/ 	.byte	0x08
	.zero		1


	//   ....[4]....
        /*082c*/ 	.word	0x000002b0
        /*0830*/ 	.word	0x000000ff
        /*0834*/ 	.word	0x00032440
        /*0838*/ 	.short	0x0100
        /*083a*/ 	.byte	0x08
	.zero		1


	//   ....[5]....
        /*083c*/ 	.word	0x000002c0
        /*0840*/ 	.word	0x000000ff
        /*0844*/ 	.word	0x00032438
        /*0848*/ 	.short	0x0100
        /*084a*/ 	.byte	0x08
	.zero		1


	//   ....[6]....
        /*084c*/ 	.word	0x000002d0
        /*0850*/ 	.word	0x000000ff
        /*0854*/ 	.word	0x00032448
        /*0858*/ 	.short	0x0100
        /*085a*/ 	.byte	0x08
	.zero		1


	//   ....[7]....
        /*085c*/ 	.word	0x00000400
        /*0860*/ 	.word	0x000000ff
        /*0864*/ 	.word	0x00032450
        /*0868*/ 	.short	0x0100
        /*086a*/ 	.byte	0x08
	.zero		1


	//   ....[8]....
        /*086c*/ 	.word	0x00000410
        /*0870*/ 	.word	0x000000ff
        /*0874*/ 	.word	0x00032460
        /*0878*/ 	.short	0x0100
        /*087a*/ 	.byte	0x08
	.zero		1


	//   ....[9]....
        /*087c*/ 	.word	0x00000420
        /*0880*/ 	.word	0x000000ff
        /*0884*/ 	.word	0x00032458
        /*0888*/ 	.short	0x0100
        /*088a*/ 	.byte	0x08
	.zero		1


	//   ....[10]....
        /*088c*/ 	.word	0x00000430
        /*0890*/ 	.word	0x000000ff
        /*0894*/ 	.word	0x00032468
        /*0898*/ 	.short	0x0100
        /*089a*/ 	.byte	0x08
	.zero		1


	//   ....[11]....
        /*089c*/ 	.word	0x00000520
        /*08a0*/ 	.word	0x000000ff
        /*08a4*/ 	.word	0x00032470
        /*08a8*/ 	.short	0x0100
        /*08aa*/ 	.byte	0x06
	.zero		1


	//   ....[12]....
        /*08ac*/ 	.word	0x00000530
        /*08b0*/ 	.word	0x000000ff
        /*08b4*/ 	.word	0x00032480
        /*08b8*/ 	.short	0x0100
        /*08ba*/ 	.byte	0x06
	.zero		1


	//   ....[13]....
        /*08bc*/ 	.word	0x00000540
        /*08c0*/ 	.word	0x000000ff
        /*08c4*/ 	.word	0x00032478
        /*08c8*/ 	.short	0x0100
        /*08ca*/ 	.byte	0x06
	.zero		1


	//   ....[14]....
        /*08cc*/ 	.word	0x00000550
        /*08d0*/ 	.word	0x000000ff
        /*08d4*/ 	.word	0x00032488
        /*08d8*/ 	.short	0x0100
        /*08da*/ 	.byte	0x06
	.zero		1


	//   ....[15]....
        /*08dc*/ 	.word	0x00000680
        /*08e0*/ 	.word	0x000000ff
        /*08e4*/ 	.word	0x00032490
        /*08e8*/ 	.short	0x0100
        /*08ea*/ 	.byte	0x08
	.zero		1


	//   ....[16]....
        /*08ec*/ 	.word	0x00000690
        /*08f0*/ 	.word	0x000000ff
        /*08f4*/ 	.word	0x000324a0
        /*08f8*/ 	.short	0x0100
        /*08fa*/ 	.byte	0x08
	.zero		1


	//   ....[17]....
        /*08fc*/ 	.word	0x000006a0
        /*0900*/ 	.word	0x000000ff
        /*0904*/ 	.word	0x00032498
        /*0908*/ 	.short	0x0100
        /*090a*/ 	.byte	0x08
	.zero		1


	//   ....[18]....
        /*090c*/ 	.word	0x000006b0
        /*0910*/ 	.word	0x000000ff
        /*0914*/ 	.word	0x000324a8
        /*0918*/ 	.short	0x0100
        /*091a*/ 	.byte	0x08
	.zero		1


	//   ....[19]....
        /*091c*/ 	.word	0x000007f0
        /*0920*/ 	.word	0x000000ff
        /*0924*/ 	.word	0x000324b0
        /*0928*/ 	.short	0x0100
        /*092a*/ 	.byte	0x08
	.zero		1


	//   ....[20]....
        /*092c*/ 	.word	0x00000800
        /*0930*/ 	.word	0x000000ff
        /*0934*/ 	.word	0x000324c0
        /*0938*/ 	.short	0x0100
        /*093a*/ 	.byte	0x08
	.zero		1


	//   ....[21]....
        /*093c*/ 	.word	0x00000810
        /*0940*/ 	.word	0x000000ff
        /*0944*/ 	.word	0x000324b8
        /*0948*/ 	.short	0x0100
        /*094a*/ 	.byte	0x08
	.zero		1


	//   ....[22]....
        /*094c*/ 	.word	0x00000820
        /*0950*/ 	.word	0x000000ff
        /*0954*/ 	.word	0x000324c8
        /*0958*/ 	.short	0x0100
        /*095a*/ 	.byte	0x08
	.zero		1


	//   ....[23]....
        /*095c*/ 	.word	0x000025f0
        /*0960*/ 	.word	0x000000ff
        /*0964*/ 	.word	0x00032400
        /*0968*/ 	.short	0x010a
        /*096a*/ 	.byte	0x2a
	.zero		1


	//   ....[24]....
        /*096c*/ 	.word	0x00002a30
        /*0970*/ 	.word	0x00000014
        /*0974*/ 	.word	0x00000000
        /*0978*/ 	.short	0x010a
        /*097a*/ 	.byte	0x3f
	.zero		1


	//   ....[25]....
        /*097c*/ 	.word	0x00002a90
        /*0980*/ 	.word	0x00000014
        /*0984*/ 	.word	0x00000000
        /*0988*/ 	.short	0x010a
        /*098a*/ 	.byte	0x3f
	.zero		1


	//   ....[26]....
        /*098c*/ 	.word	0x00002e40
        /*0990*/ 	.word	0x000000ff
        /*0994*/ 	.word	0x00032410
        /*0998*/ 	.short	0x010a
        /*099a*/ 	.byte	0x2a
	.zero		1


	//   ....[27]....
        /*099c*/ 	.word	0x00002f40
        /*09a0*/ 	.word	0x00000008
        /*09a4*/ 	.word	0x00000000
        /*09a8*/ 	.short	0x010a
        /*09aa*/ 	.byte	0x3f
	.zero		1


	//   ....[28]....
        /*09ac*/ 	.word	0x00002fa0
        /*09b0*/ 	.word	0x00000008
        /*09b4*/ 	.word	0x00000000
        /*09b8*/ 	.short	0x010a
        /*09ba*/ 	.byte	0x3f
	.zero		1


	//   ....[29]....
        /*09bc*/ 	.word	0x00003ce0
        /*09c0*/ 	.word	0x00000006
        /*09c4*/ 	.word	0x00000000
        /*09c8*/ 	.short	0x0101
        /*09ca*/ 	.byte	0x3f
	.zero		1


	//   ....[30]....
        /*09cc*/ 	.word	0x00009610
        /*09d0*/ 	.word	0x00000000
        /*09d4*/ 	.word	0x00000000
        /*09d8*/ 	.short	0x0101
        /*09da*/ 	.byte	0x3f
	.zero		1


	//   ....[31]....
        /*09dc*/ 	.word	0x00009d40
        /*09e0*/ 	.word	0x00000004
        /*09e4*/ 	.word	0x00000000
        /*09e8*/ 	.short	0x010a
        /*09ea*/ 	.byte	0x3f
	.zero		1


	//   ....[32]....
        /*09ec*/ 	.word	0x00009de0
        /*09f0*/ 	.word	0x00000006
        /*09f4*/ 	.word	0x00000000
        /*09f8*/ 	.short	0x010a
        /*09fa*/ 	.byte	0x3f
	.zero		1


	//   ....[33]....
        /*09fc*/ 	.word	0x0000a1f0
        /*0a00*/ 	.word	0x00000003
        /*0a04*/ 	.word	0x00000000
        /*0a08*/ 	.short	0x010a
        /*0a0a*/ 	.byte	0x3f
	.zero		1


	//   ....[34]....
        /*0a0c*/ 	.word	0x0000a2c0
        /*0a10*/ 	.word	0x00000012
        /*0a14*/ 	.word	0x00000000
        /*0a18*/ 	.short	0x010a
        /*0a1a*/ 	.byte	0x3f
	.zero		1


	//   ....[35]....
        /*0a1c*/ 	.word	0x0000b000
        /*0a20*/ 	.word	0x00000003
        /*0a24*/ 	.word	0x00000000
        /*0a28*/ 	.short	0x0101
        /*0a2a*/ 	.byte	0x3f
	.zero		1


	//   ....[36]....
        /*0a2c*/ 	.word	0x00013970
        /*0a30*/ 	.word	0x00000000
        /*0a34*/ 	.word	0x00000000
        /*0a38*/ 	.short	0x0101
        /*0a3a*/ 	.byte	0x3f
	.zero		1


	//   ....[37]....
        /*0a3c*/ 	.word	0x00013b70
        /*0a40*/ 	.word	0x00000007
        /*0a44*/ 	.word	0x00000000
        /*0a48*/ 	.short	0x010a
        /*0a4a*/ 	.byte	0x3f
	.zero		1


	//   ....[38]....
        /*0a4c*/ 	.word	0x00013c20
        /*0a50*/ 	.word	0x00000000
        /*0a54*/ 	.word	0x00000000
        /*0a58*/ 	.short	0x010a
        /*0a5a*/ 	.byte	0x3f
	.zero		1


	//   ....[39]....
        /*0a5c*/ 	.word	0x00014050
        /*0a60*/ 	.word	0x00000007
        /*0a64*/ 	.word	0x00000000
        /*0a68*/ 	.short	0x010a
        /*0a6a*/ 	.byte	0x3f
	.zero		1


	//   ....[40]....
        /*0a6c*/ 	.word	0x00014150
        /*0a70*/ 	.word	0x00000007
        /*0a74*/ 	.word	0x00000000
        /*0a78*/ 	.short	0x010a
        /*0a7a*/ 	.byte	0x3f
	.zero		1


	//   ....[41]....
        /*0a7c*/ 	.word	0x00014e90
        /*0a80*/ 	.word	0x00000004
        /*0a84*/ 	.word	0x00000000
        /*0a88*/ 	.short	0x0101
        /*0a8a*/ 	.byte	0x3f
	.zero		1


	//   ....[42]....
        /*0a8c*/ 	.word	0x0001ec70
        /*0a90*/ 	.word	0x00000007
        /*0a94*/ 	.word	0x00000000
        /*0a98*/ 	.short	0x0101
        /*0a9a*/ 	.byte	0x3f
	.zero		1


	//   ....[43]....
        /*0a9c*/ 	.word	0x00021810
        /*0aa0*/ 	.word	0x000000ff
        /*0aa4*/ 	.word	0x00000000
        /*0aa8*/ 	.short	0x0101
        /*0aaa*/ 	.byte	0x05
	.zero		1


	//   ....[44]....
        /*0aac*/ 	.word	0x00024040
        /*0ab0*/ 	.word	0x00000018
        /*0ab4*/ 	.word	0x00032440
        /*0ab8*/ 	.short	0x010a
        /*0aba*/ 	.byte	0x3f
	.zero		1


	//   ....[45]....
        /*0abc*/ 	.word	0x00024550
        /*0ac0*/ 	.word	0x00000018
        /*0ac4*/ 	.word	0x00032430
        /*0ac8*/ 	.short	0x0107
        /*0aca*/ 	.byte	0x3f
	.zero		1


	//   ....[46]....
        /*0acc*/ 	.word	0x00024600
        /*0ad0*/ 	.word	0x00000018
        /*0ad4*/ 	.word	0x00032430
        /*0ad8*/ 	.short	0x0101
        /*0ada*/ 	.byte	0x3f
	.zero		1


	//   ....[47]....
        /*0adc*/ 	.word	0x00025120
        /*0ae0*/ 	.word	0x00000011
        /*0ae4*/ 	.word	0x00032400
        /*0ae8*/ 	.short	0x0107
        /*0aea*/ 	.byte	0x3f
	.zero		1


	//   ....[48]....
        /*0aec*/ 	.word	0x000251b0
        /*0af0*/ 	.word	0x00000011
        /*0af4*/ 	.word	0x00032400
        /*0af8*/ 	.short	0x0101
        /*0afa*/ 	.byte	0x3f
	.zero		1


	//   ....[49]....
        /*0afc*/ 	.word	0x00025c00
        /*0b00*/ 	.word	0x00000011
        /*0b04*/ 	.word	0x00032410
        /*0b08*/ 	.short	0x0107
        /*0b0a*/ 	.byte	0x3f
	.zero		1


	//   ....[50]....
        /*0b0c*/ 	.word	0x00025cf0
        /*0b10*/ 	.word	0x00000011
        /*0b14*/ 	.word	0x00032410
        /*0b18*/ 	.short	0x0101
        /*0b1a*/ 	.byte	0x3f
	.zero		1


	//   ....[51]....
        /*0b1c*/ 	.word	0x00025d10
        /*0b20*/ 	.word	0x00000011
        /*0b24*/ 	.word	0x00032420
        /*0b28*/ 	.short	0x010a
        /*0b2a*/ 	.byte	0x3f
	.zero		1


	//   ....[52]....
        /*0b2c*/ 	.word	0x00025d90
        /*0b30*/ 	.word	0x00000018
        /*0b34*/ 	.word	0x00032460
        /*0b38*/ 	.short	0x010a
        /*0b3a*/ 	.byte	0x3f
	.zero		1


	//   ....[53]....
        /*0b3c*/ 	.word	0x00026490
        /*0b40*/ 	.word	0x00000018
        /*0b44*/ 	.word	0x00032450
        /*0b48*/ 	.short	0x0107
        /*0b4a*/ 	.byte	0x3f
	.zero		1


	//   ....[54]....
        /*0b4c*/ 	.word	0x00026550
        /*0b50*/ 	.word	0x00000018
        /*0b54*/ 	.word	0x00032450
        /*0b58*/ 	.short	0x0101
        /*0b5a*/ 	.byte	0x3f
	.zero		1


	//   ....[55]....
        /*0b5c*/ 	.word	0x00026870
        /*0b60*/ 	.word	0x0000000a
        /*0b64*/ 	.word	0x00032440
        /*0b68*/ 	.short	0x010a
        /*0b6a*/ 	.byte	0x3f
	.zero		1


	//   ....[56]....
        /*0b6c*/ 	.word	0x00026c40
        /*0b70*/ 	.word	0x0000000a
        /*0b74*/ 	.word	0x00032430
        /*0b78*/ 	.short	0x0107
        /*0b7a*/ 	.byte	0x3f
	.zero		1


	//   ....[57]....
        /*0b7c*/ 	.word	0x00026cf0
        /*0b80*/ 	.word	0x0000000a
        /*0b84*/ 	.word	0x00032430
        /*0b88*/ 	.short	0x0101
        /*0b8a*/ 	.byte	0x3f
	.zero		1


	//   ....[58]....
        /*0b8c*/ 	.word	0x00026d20
        /*0b90*/ 	.word	0x0000000a
        /*0b94*/ 	.word	0x00032460
        /*0b98*/ 	.short	0x010a
        /*0b9a*/ 	.byte	0x3f
	.zero		1


	//   ....[59]....
        /*0b9c*/ 	.word	0x00027240
        /*0ba0*/ 	.word	0x0000000a
        /*0ba4*/ 	.word	0x00032450
        /*0ba8*/ 	.short	0x0107
        /*0baa*/ 	.byte	0x3f
	.zero		1


	//   ....[60]....
        /*0bac*/ 	.word	0x000272f0
        /*0bb0*/ 	.word	0x0000000a
        /*0bb4*/ 	.word	0x00032450
        /*0bb8*/ 	.short	0x0101
        /*0bba*/ 	.byte	0x3f
	.zero		1


	//   ....[61]....
        /*0bbc*/ 	.word	0x000276d0
        /*0bc0*/ 	.word	0x00000007
        /*0bc4*/ 	.word	0x00032420
        /*0bc8*/ 	.short	0x010a
        /*0bca*/ 	.byte	0x3f
	.zero		1


	//   ....[62]....
        /*0bcc*/ 	.word	0x00027870
        /*0bd0*/ 	.word	0x00000005
        /*0bd4*/ 	.word	0x00032440
        /*0bd8*/ 	.short	0x010a
        /*0bda*/ 	.byte	0x3f
	.zero		1


	//   ....[63]....
        /*0bdc*/ 	.word	0x00027910
        /*0be0*/ 	.word	0x00000003
        /*0be4*/ 	.word	0x00032440
        /*0be8*/ 	.short	0x010a
        /*0bea*/ 	.byte	0x3f
	.zero		1


	//   ....[64]....
        /*0bec*/ 	.word	0x00027950
        /*0bf0*/ 	.word	0x00000005
        /*0bf4*/ 	.word	0x00032460
        /*0bf8*/ 	.short	0x010a
        /*0bfa*/ 	.byte	0x3f
	.zero		1


	//   ....[65]....
        /*0bfc*/ 	.word	0x00027990
        /*0c00*/ 	.word	0x00000003
        /*0c04*/ 	.word	0x00032460
        /*0c08*/ 	.short	0x010a
        /*0c0a*/ 	.byte	0x3f
	.zero		1


	//   ....[66]....
        /*0c0c*/ 	.word	0x00027a00
        /*0c10*/ 	.word	0x00000009
        /*0c14*/ 	.word	0x00032400
        /*0c18*/ 	.short	0x010a
        /*0c1a*/ 	.byte	0x3f
	.zero		1


	//   ....[67]....
        /*0c1c*/ 	.word	0x00027a50
        /*0c20*/ 	.word	0x00000014
        /*0c24*/ 	.word	0x00000000
        /*0c28*/ 	.short	0x010a
        /*0c2a*/ 	.byte	0x3f
	.zero		1


	//   ....[68]....
        /*0c2c*/ 	.word	0x00027ab0
        /*0c30*/ 	.word	0x00000009
        /*0c34*/ 	.word	0x00032410
        /*0c38*/ 	.short	0x010a
        /*0c3a*/ 	.byte	0x3f
	.zero		1


	//   ....[69]....
        /*0c3c*/ 	.word	0x00027b00
        /*0c40*/ 	.word	0x00000008
        /*0c44*/ 	.word	0x00000000
        /*0c48*/ 	.short	0x010a
        /*0c4a*/ 	.byte	0x3f
	.zero		1


	//   ....[70]....
        /*0c4c*/ 	.word	0x00027b50
        /*0c50*/ 	.word	0x00000006
        /*0c54*/ 	.word	0x00000000
        /*0c58*/ 	.short	0x010a
        /*0c5a*/ 	.byte	0x3f
	.zero		1


	//   ....[71]....
        /*0c5c*/ 	.word	0x00027ba0
        /*0c60*/ 	.word	0x00000012
        /*0c64*/ 	.word	0x00000000
        /*0c68*/ 	.short	0x010a
        /*0c6a*/ 	.byte	0x3f
	.zero		1


	//   ....[72]....
        /*0c6c*/ 	.word	0x00027bf0
        /*0c70*/ 	.word	0x00000000
        /*0c74*/ 	.word	0x00000000
        /*0c78*/ 	.short	0x010a
        /*0c7a*/ 	.byte	0x3f
	.zero		1


	//   ....[73]....
        /*0c7c*/ 	.word	0x00027c40
        /*0c80*/ 	.word	0x00000007
        /*0c84*/ 	.word	0x00000000
        /*0c88*/ 	.short	0x010a
        /*0c8a*/ 	.byte	0x3f
	.zero		1


	//   ....[74]....
        /*0c8c*/ 	.word	0x00027d40
        /*0c90*/ 	.word	0x00000018
        /*0c94*/ 	.word	0x00032440
        /*0c98*/ 	.short	0x010a
        /*0c9a*/ 	.byte	0x3f
	.zero		1


	//   ....[75]....
        /*0c9c*/ 	.word	0x00029a10
        /*0ca0*/ 	.word	0x00000011
        /*0ca4*/ 	.word	0x00032420
        /*0ca8*/ 	.short	0x010a
        /*0caa*/ 	.byte	0x3f
	.zero		1


	//   ....[76]....
        /*0cac*/ 	.word	0x00029a60
        /*0cb0*/ 	.word	0x00000018
        /*0cb4*/ 	.word	0x00032460
        /*0cb8*/ 	.short	0x010a
        /*0cba*/ 	.byte	0x3f
	.zero		1


	//   ....[77]....
        /*0cbc*/ 	.word	0x0002a3c0
        /*0cc0*/ 	.word	0x0000000a
        /*0cc4*/ 	.word	0x00032440
        /*0cc8*/ 	.short	0x010a
        /*0cca*/ 	.byte	0x3f
	.zero		1


	//   ....[78]....
        /*0ccc*/ 	.word	0x0002aa50
        /*0cd0*/ 	.word	0x0000000a
        /*0cd4*/ 	.word	0x00032460
        /*0cd8*/ 	.short	0x010a
        /*0cda*/ 	.byte	0x3f
	.zero		1


	//   ....[79]....
        /*0cdc*/ 	.word	0x0002b260
        /*0ce0*/ 	.word	0x00000007
        /*0ce4*/ 	.word	0x00032420
        /*0ce8*/ 	.short	0x010a
        /*0cea*/ 	.byte	0x3f
	.zero		1


	//   ....[80]....
        /*0cec*/ 	.word	0x0002b400
        /*0cf0*/ 	.word	0x00000005
        /*0cf4*/ 	.word	0x00032440
        /*0cf8*/ 	.short	0x010a
        /*0cfa*/ 	.byte	0x3f
	.zero		1


	//   ....[81]....
        /*0cfc*/ 	.word	0x0002b450
        /*0d00*/ 	.word	0x00000003
        /*0d04*/ 	.word	0x00032440
        /*0d08*/ 	.short	0x010a
        /*0d0a*/ 	.byte	0x3f
	.zero		1


	//   ....[82]....
        /*0d0c*/ 	.word	0x0002b4a0
        /*0d10*/ 	.word	0x00000005
        /*0d14*/ 	.word	0x00032460
        /*0d18*/ 	.short	0x010a
        /*0d1a*/ 	.byte	0x3f
	.zero		1


	//   ....[83]....
        /*0d1c*/ 	.word	0x0002b840
        /*0d20*/ 	.word	0x0000000c
        /*0d24*/ 	.word	0x00000000
        /*0d28*/ 	.short	0x010a
        /*0d2a*/ 	.byte	0x3f
	.zero		1


	//   ....[84]....
        /*0d2c*/ 	.word	0x0002b980
        /*0d30*/ 	.word	0x00000002
        /*0d34*/ 	.word	0x00000000
        /*0d38*/ 	.short	0x010a
        /*0d3a*/ 	.byte	0x3f
	.zero		1


	//   ....[85]....
        /*0d3c*/ 	.word	0x0002bfe0
        /*0d40*/ 	.word	0x0000000b
        /*0d44*/ 	.word	0x00000000
        /*0d48*/ 	.short	0x010a
        /*0d4a*/ 	.byte	0x3f
	.zero		1


	//   ....[86]....
        /*0d4c*/ 	.word	0x0002c120
        /*0d50*/ 	.word	0x00000008
        /*0d54*/ 	.word	0x00000000
        /*0d58*/ 	.short	0x010a
        /*0d5a*/ 	.byte	0x3f
	.zero		1


	//   ....[87]....
        /*0d5c*/ 	.word	0x0002d410
        /*0d60*/ 	.word	0x00000007
        /*0d64*/ 	.word	0x00000000
        /*0d68*/ 	.short	0x0101
        /*0d6a*/ 	.byte	0x3f
	.zero		1


	//   ....[88]....
        /*0d6c*/ 	.word	0x000471b0
        /*0d70*/ 	.word	0x00000000
        /*0d74*/ 	.word	0x00000000
        /*0d78*/ 	.short	0x0101
        /*0d7a*/ 	.byte	0x3f
	.zero		1


	//   ....[89]....
        /*0d7c*/ 	.word	0x000471d0
        /*0d80*/ 	.word	0x00000002
        /*0d84*/ 	.word	0x00000000
        /*0d88*/ 	.short	0x010a
        /*0d8a*/ 	.byte	0x3f
	.zero		1


	//   ....[90]....
        /*0d8c*/ 	.word	0x00047220
        /*0d90*/ 	.word	0x00000008
        /*0d94*/ 	.word	0x00000000
        /*0d98*/ 	.short	0x010a
        /*0d9a*/ 	.byte	0x3f
	.zero		1


	//----- nvinfo : EIATTR_NUM_MBARRIERS
	.align		4
.L_1332:
        /*0d9c*/ 	.byte	0x03, 0x38
        /*0d9e*/ 	.short	0x0017


	//----- nvinfo : EIATTR_EXIT_INSTR_OFFSETS
	.align		4
        /*0da0*/ 	.byte	0x04, 0x1c
        /*0da2*/ 	.short	(.L_1334 - .L_1333)


	//   ....[0]....
.L_1333:
        /*0da4*/ 	.word	0x00000a80


	//   ....[1]....
        /*0da8*/ 	.word	0x00022980


	//   ....[2]....
        /*0dac*/ 	.word	0x000279e0


	//----- nvinfo : EIATTR_MAX_THREADS
	.align		4
.L_1334:
        /*0db0*/ 	.byte	0x04, 0x05
        /*0db2*/ 	.short	(.L_1336 - .L_1335)
.L_1335:
        /*0db4*/ 	.word	0x00000180
        /*0db8*/ 	.word	0x00000001
        /*0dbc*/ 	.word	0x00000001


	//----- nvinfo : EIATTR_CRS_STACK_SIZE
	.align		4
.L_1336:
        /*0dc0*/ 	.byte	0x04, 0x1e
        /*0dc2*/ 	.short	(.L_1338 - .L_1337)
.L_1337:
        /*0dc4*/ 	.word	0x00000000


	//----- nvinfo : EIATTR_CBANK_PARAM_SIZE
	.align		4
.L_1338:
        /*0dc8*/ 	.byte	0x03, 0x19
        /*0dca*/ 	.short	0x0bf0


	//----- nvinfo : EIATTR_PARAM_CBANK
	.align		4
        /*0dcc*/ 	.byte	0x04, 0x0a
        /*0dce*/ 	.short	(.L_1340 - .L_1339)
	.align		4
.L_1339:
        /*0dd0*/ 	.word	index@(.nv.constant0._ZN7cutlass13device_kernelIN5flash11enable_sm90INS1_16FlashAttnFwdSm90INS1_25CollectiveMainloopFwdSm90ILi2EN4cute5tupleIJNS5_1CILi1EEES8_S8_EEENS6_IJNS7_ILi128EEENS7_ILi96EEENS7_ILi64EEEEEELi256ENS_6half_tEfNS_4arch4Sm90ELb0ELb1ELb1ELb0ELb1ELb0ELb1ELb1ELb0ELb1ELb0ELb0EEENS1_21CollectiveEpilogueFwdINS6_IJSA_NS7_ILi256EEESB_EEES9_SE_SG_Li256ELb0ELb1ELb0ELb0EEENS1_30DynamicPersistentTileSchedulerILi256ELi128ELb0ELb1ELb1EEEEEEEEEvNT_6ParamsE)
        /*0dd4*/ 	.short	0x0210
        /*0dd6*/ 	.short	0x0bf0


	//----- nvinfo : EIATTR_SW_WAR
	.align		4
.L_1340:
        /*0dd8*/ 	.byte	0x04, 0x36
        /*0dda*/ 	.short	(.L_1342 - .L_1341)
.L_1341:
        /*0ddc*/ 	.word	0x00000008
.L_1342:


//--------------------- .nv.info._ZN7cutlass13device_kernelIN5flash11enable_sm90INS1_16FlashAttnFwdSm90INS1_25CollectiveMainloopFwdSm90ILi2EN4cute5tupleIJNS5_1CILi1EEES8_S8_EEENS6_IJNS7_ILi128EEENS7_ILi96EEENS7_ILi64EEEEEELi256ENS_6half_tEfNS_4arch4Sm90ELb0ELb1ELb1ELb1ELb1ELb0ELb0ELb1ELb0ELb1ELb0ELb0EEENS1_21CollectiveEpilogueFwdINS6_IJSA_NS7_ILi256EEESB_EEES9_SE_SG_Li256ELb1ELb1ELb0ELb0EEENS1_36VarlenDynamicPersistentTileSchedulerILi128ELi96ELi256ELi128ELb0ELb1ELb1ELb1ELb0ELb1EEEEEEEEEvNT_6ParamsE --------------------------
	.section	.nv.info._ZN7cutlass13device_kernelIN5flash11enable_sm90INS1_16FlashAttnFwdSm90INS1_25CollectiveMainloopFwdSm90ILi2EN4cute5tupleIJNS5_1CILi1EEES8_S8_EEENS6_IJNS7_ILi128EEENS7_ILi96EEENS7_ILi64EEEEEELi256ENS_6half_tEfNS_4arch4Sm90ELb0ELb1ELb1ELb1ELb1ELb0ELb0ELb1ELb0ELb1ELb0ELb0EEENS1_21CollectiveEpilogueFwdINS6_IJSA_NS7_ILi256EEESB_EEES9_SE_SG_Li256ELb1ELb1ELb0ELb0EEENS1_36VarlenDynamicPersistentTileSchedulerILi128ELi96ELi256ELi128ELb0ELb1ELb1ELb1ELb0ELb1EEEEEEEEEvNT_6ParamsE,"",@"SHT_CUDA_INFO"
	.sectionflags	@""
	.align	4


	//----- nvinfo : EIATTR_CUDA_API_VERSION
	.align		4
        /*0000*/ 	.byte	0x04, 0x37
        /*0002*/ 	.short	(.L_1344 - .L_1343)
.L_1343:
        /*0004*/ 	.word	0x00000082


	//----- nvinfo : EIATTR_KPARAM_INFO
	.align		4
.L_1344:
        /*0008*/ 	.byte	0x04, 0x17
        /*000a*/ 	.short	(.L_1346 - .L_1345)
.L_1345:
        /*000c*/ 	.word	0x00000000
        /*0010*/ 	.short	0x0000
        /*0012*/ 	.short	0x0070
        /*0014*/ 	.byte	0x00, 0xf0, 0x01, 0x2a


	//----- nvinfo : EIATTR_SPARSE_MMA_MASK
	.align		4
.L_1346:
        /*0018*/ 	.byte	0x03, 0x50
        /*001a*/ 	.short	0x0000


	//----- nvinfo : EIATTR_MAXREG_COUNT
	.align		4
        /*001c*/ 	.byte	0x03, 0x1b
        /*001e*/ 	.short	0x00a8


	//----- nvinfo : EIATTR_NUM_BARRIERS
	.align		4
        /*0020*/ 	.byte	0x02, 0x4c
        /*0022*/ 	.byte	0x10
	.zero		1


	//----- nvinfo : EIATTR_EXTERNS
	.align		4
        /*0024*/ 	.byte	0x04, 0x0f
        /*0026*/ 	.short	(.L_1348 - .L_1347)


	//   ....[0]....
	.align		4
.L_1347:
        /*0028*/ 	.word	index@(__assertfail)


	//----- nvinfo : EIATTR_ANNOTATIONS
	.align		4
.L_1348:
        /*002c*/ 	.byte	0x04, 0x55
        /*002e*/ 	.short	(.L_1350 - .L_1349)


	//   ....[0]....
.L_1349:
        /* <DEDUP_REMOVED lines=15> */


	//----- nvinfo : EIATTR_MERCURY_ISA_VERSION
	.align		4
.L_1350:
        /*0108*/ 	.byte	0x03, 0x5f
        /*010a*/ 	.short	0x0101


	//----- nvinfo : EIATTR_UNUSED_LOAD_BYTE_OFFSET
	.align		4
        /*010c*/ 	.byte	0x04, 0x44
        /*010e*/ 	.short	(.L_1352 - .L_1351)


	//   ....[0]....
.L_1351:
        /*0110*/ 	.word	0x00000a80
        /*0114*/ 	.word	0x0000fff0


	//   ....[1]....
        /*0118*/ 	.word	0x00017980
        /*011c*/ 	.word	0x0000fff0


	//----- nvinfo : EIATTR_INT_WARP_WIDE_INSTR_OFFSETS
	.align		4
.L_1352:
        /*0120*/ 	.byte	0x04, 0x31
        /*0122*/ 	.short	(.L_1354 - .L_1353)


	//   ....[0]....
.L_1353:
        /*0124*/ 	.word	0x000000c0


	//   ....[1]....
        /*0128*/ 	.word	0x000000d0


	//   ....[2]....
        /*012c*/ 	.word	0x00000170


	//   ....[3]....
        /*0130*/ 	.word	0x0001b8d0


	//   ....[4]....
        /*0134*/ 	.word	0x0001b960


	//   ....[5]....
        /*0138*/ 	.word	0x0001ebe0


	//   ....[6]....
        /*013c*/ 	.word	0x0001ec70


	//----- nvinfo : EIATTR_COOP_GROUP_MASK_REGIDS
	.align		4
.L_1354:
        /*0140*/ 	.byte	0x04, 0x29
        /*0142*/ 	.short	(.L_1356 - .L_1355)


	//   ....[0]....
.L_1355:
        /*0144*/ 	.word	0xffffffff


	//   ....[1]....
        /*0148*/ 	.word	0xffffffff


	//   ....[2]....
        /*014c*/ 	.word	0xffffffff


	//   ....[3]....
        /*0150*/ 	.word	0xffffffff


	//   ....[4]....
        /*0154*/ 	.word	0xffffffff


	//   ....[5]....
        /*0158*/ 	.word	0xffffffff


	//   ....[6]....
        /*015c*/ 	.word	0xffffffff


	//   ....[7]....
        /*0160*/ 	.word	0xffffffff


	//   ....[8]....
        /*0164*/ 	.word	0xffffffff


	//   ....[9]....
        /*0168*/ 	.word	0xffffffff


	//   ....[10]....
        /*016c*/ 	.word	0xffffffff


	//   ....[11]....
        /*0170*/ 	.word	0xffffffff


	//   ....[12]....
        /*0174*/ 	.word	0xffffffff


	//   ....[13]....
        /*0178*/ 	.word	0xffffffff


	//   ....[14]....
        /*017c*/ 	.word	0xffffffff


	//   ....[15]....
        /*0180*/ 	.word	0xffffffff


	//   ....[16]....
        /*0184*/ 	.word	0xffffffff


	//   ....[17]....
        /*0188*/ 	.word	0xffffffff


	//   ....[18]....
        /*018c*/ 	.word	0xffffffff


	//   ....[19]....
        /*0190*/ 	.word	0xffffffff


	//   ....[20]....
        /*0194*/ 	.word	0xffffffff


	//   ....[21]....
        /*0198*/ 	.word	0xffffffff


	//   ....[22]....
        /*019c*/ 	.word	0xffffffff


	//   ....[23]....
        /*01a0*/ 	.word	0xffffffff


	//   ....[24]....
        /*01a4*/ 	.word	0xffffffff


	//   ....[25]....
        /*01a8*/ 	.word	0xffffffff


	//   ....[26]....
        /*01ac*/ 	.word	0xffffffff


	//   ....[27]....
        /*01b0*/ 	.word	0xffffffff


	//   ....[28]....
        /*01b4*/ 	.word	0xffffffff


	//   ....[29]....
        /*01b8*/ 	.word	0xffffffff


	//   ....[30]....
        /*01bc*/ 	.word	0xffffffff


	//   ....[31]....
        /*01c0*/ 	.word	0xffffffff


	//   ....[32]....
        /*01c4*/ 	.word	0xffffffff


	//   ....[33]....
        /*01c8*/ 	.word	0xffffffff


	//   ....[34]....
        /*01cc*/ 	.word	0xffffffff


	//   ....[35]....
        /*01d0*/ 	.word	0xffffffff


	//   ....[36]....
        /*01d4*/ 	.word	0xffffffff


	//   ....[37]....
        /*01d8*/ 	.word	0xffffffff


	//   ....[38]....
        /*01dc*/ 	.word	0xffffffff


	//   ....[39]....
        /*01e0*/ 	.word	0xffffffff


	//   ....[40]....
        /*01e4*/ 	.word	0xffffffff


	//   ....[41]....
        /*01e8*/ 	.word	0xffffffff


	//   ....[42]....
        /*01ec*/ 	.word	0xffffffff


	//   ....[43]....
        /*01f0*/ 	.word	0xffffffff


	//   ....[44]....
        /*01f4*/ 	.word	0xffffffff


	//   ....[45]....
        /*01f8*/ 	.word	0xffffffff


	//   ....[46]....
        /*01fc*/ 	.word	0xffffffff


	//   ....[47]....
        /*0200*/ 	.word	0xffffffff


	//   ....[48]....
        /*0204*/ 	.word	0xffffffff


	//   ....[49]....
        /*0208*/ 	.word	0xffffffff


	//   ....[50]....
        /*020c*/ 	.word	0xffffffff


	//   ....[51]....
        /*0210*/ 	.word	0xffffffff


	//   ....[52]....
        /*0214*/ 	.word	0xffffffff


	//   ....[53]....
        /*0218*/ 	.word	0xffffffff


	//   ....[54]....
        /*021c*/ 	.word	0xffffffff


	//   ....[55]....
        /*0220*/ 	.word	0xffffffff


	//   ....[56]....
        /*0224*/ 	.word	0xffffffff


	//   ....[57]....
        /*0228*/ 	.word	0xffffffff


	//   ....[58]....
        /*022c*/ 	.word	0xffffffff


	//   ....[59]....
        /*0230*/ 	.word	0xffffffff


	//   ....[60]....
        /*0234*/ 	.word	0xffffffff


	//   ....[61]....
        /*0238*/ 	.word	0xffffffff


	//   ....[62]....
        /*023c*/ 	.word	0xffffffff


	//   ....[63]....
        /*0240*/ 	.word	0xffffffff


	//   ....[64]....
        /*0244*/ 	.word	0xffffffff


	//   ....[65]....
        /*0248*/ 	.word	0xffffffff


	//   ....[66]....
        /*024c*/ 	.word	0xffffffff


	//   ....[67]....
        /*0250*/ 	.word	0xffffffff


	//   ....[68]....
        /*0254*/ 	.word	0xffffffff


	//   ....[69]....
        /*0258*/ 	.word	0xffffffff


	//   ....[70]....
        /*025c*/ 	.word	0xffffffff


	//   ....[71]....
        /*0260*/ 	.word	0xffffffff


	//   ....[72]....
        /*0264*/ 	.word	0xffffffff


	//   ....[73]....
        /*0268*/ 	.word	0xffffffff


	//   ....[74]....
        /*026c*/ 	.word	0xffffffff


	//   ....[75]....
        /*0270*/ 	.word	0xffffffff


	//   ....[76]....
        /*0274*/ 	.word	0xffffffff


	//   ....[77]....
        /*0278*/ 	.word	0xffffffff


	//   ....[78]....
        /*027c*/ 	.word	0xffffffff


	//   ....[79]....
        /*0280*/ 	.word	0xffffffff


	//   ....[80]....
        /*0284*/ 	.word	0xffffffff


	//   ....[81]....
        /*0288*/ 	.word	0xffffffff


	//   ....[82]....
        /*028c*/ 	.word	0xffffffff


	//   ....[83]....
        /*0290*/ 	.word	0xffffffff


	//   ....[84]....
        /*0294*/ 	.word	0xffffffff


	//   ....[85]....
        /*0298*/ 	.word	0xffffffff


	//   ....[86]....
        /*029c*/ 	.word	0xffffffff


	//   ....[87]....
        /*02a0*/ 	.word	0xffffffff


	//   ....[88]....
        /*02a4*/ 	.word	0xffffffff


	//   ....[89]....
        /*02a8*/ 	.word	0xffffffff


	//   ....[90]....
        /*02ac*/ 	.word	0xffffffff


	//   ....[91]....
        /*02b0*/ 	.word	0xffffffff


	//   ....[92]....
        /*02b4*/ 	.word	0xffffffff


	//   ....[93]....
        /*02b8*/ 	.word	0xffffffff


	//   ....[94]....
        /*02bc*/ 	.word	0xffffffff


	//   ....[95]....
        /*02c0*/ 	.word	0xffffffff


	//   ....[96]....
        /*02c4*/ 	.word	0xffffffff


	//   ....[97]....
        /*02c8*/ 	.word	0xffffffff


	//   ....[98]....
        /*02cc*/ 	.word	0xffffffff


	//   ....[99]....
        /*02d0*/ 	.word	0xffffffff


	//   ....[100]....
        /*02d4*/ 	.word	0xffffffff


	//   ....[101]....
        /*02d8*/ 	.word	0xffffffff


	//   ....[102]....
        /*02dc*/ 	.word	0xffffffff


	//   ....[103]....
        /*02e0*/ 	.word	0xffffffff


	//   ....[104]....
        /*02e4*/ 	.word	0xffffffff


	//   ....[105]....
        /*02e8*/ 	.word	0xffffffff


	//   ....[106]....
        /*02ec*/ 	.word	0xffffffff


	//   ....[107]....
        /*02f0*/ 	.word	0xffffffff


	//   ....[108]....
        /*02f4*/ 	.word	0xffffffff


	//   ....[109]....
        /*02f8*/ 	.word	0xffffffff


	//   ....[110]....
        /*02fc*/ 	.word	0xffffffff


	//   ....[111]....
        /*0300*/ 	.word	0xffffffff


	//   ....[112]....
        /*0304*/ 	.word	0xffffffff


	//   ....[113]....
        /*0308*/ 	.word	0xffffffff


	//   ....[114]....
        /*030c*/ 	.word	0xffffffff


	//   ....[115]....
        /*0310*/ 	.word	0xffffffff


	//   ....[116]....
        /*0314*/ 	.word	0xffffffff


	//   ....[117]....
        /*0318*/ 	.word	0xffffffff


	//   ....[118]....
        /*031c*/ 	.word	0xffffffff


	//   ....[119]....
        /*0320*/ 	.word	0xffffffff


	//   ....[120]....
        /*0324*/ 	.word	0xffffffff


	//   ....[121]....
        /*0328*/ 	.word	0xffffffff


	//   ....[122]....
        /*032c*/ 	.word	0xffffffff


	//   ....[123]....
        /*0330*/ 	.word	0xffffffff


	//   ....[124]....
        /*0334*/ 	.word	0xffffffff


	//   ....[125]....
        /*0338*/ 	.word	0xffffffff


	//   ....[126]....
        /*033c*/ 	.word	0xffffffff


	//   ....[127]....
        /*0340*/ 	.word	0xffffffff


	//   ....[128]....
        /*0344*/ 	.word	0xffffffff


	//   ....[129]....
        /*0348*/ 	.word	0xffffffff


	//   ....[130]....
        /*034c*/ 	.word	0xffffffff


	//   ....[131]....
        /*0350*/ 	.word	0xffffffff


	//   ....[132]....
        /*0354*/ 	.word	0xffffffff


	//   ....[133]....
        /*0358*/ 	.word	0xffffffff


	//   ....[134]....
        /*035c*/ 	.word	0xffffffff


	//   ....[135]....
        /*0360*/ 	.word	0xffffffff


	//   ....[136]....
        /*0364*/ 	.word	0xffffffff


	//   ....[137]....
        /*0368*/ 	.word	0xffffffff


	//   ....[138]....
        /*036c*/ 	.word	0xffffffff


	//   ....[139]....
        /*0370*/ 	.word	0xffffffff


	//   ....[140]....
        /*0374*/ 	.word	0xffffffff


	//   ....[141]....
        /*0378*/ 	.word	0xffffffff


	//   ....[142]....
        /*037c*/ 	.word	0xffffffff


	//   ....[143]....
        /*0380*/ 	.word	0xffffffff


	//   ....[144]....
        /*0384*/ 	.word	0xffffffff


	//   ....[145]....
        /*0388*/ 	.word	0x0500000f


	//   ....[146]....
        /*038c*/ 	.word	0x0500000f


	//   ....[147]....
        /*0390*/ 	.word	0x0500000f


	//   ....[148]....
        /*0394*/ 	.word	0x0500000f


	//   ....[149]....
        /*0398*/ 	.word	0x0500000f


	//   ....[150]....
        /*039c*/ 	.word	0x0500000f


	//   ....[151]....
        /*03a0*/ 	.word	0x0500000f


	//   ....[152]....
        /*03a4*/ 	.word	0x0500000f


	//   ....[153]....
        /*03a8*/ 	.word	0x0500000f


	//   ....[154]....
        /*03ac*/ 	.word	0x0500000f


	//   ....[155]....
        /*03b0*/ 	.word	0x0500000f


	//   ....[156]....
        /*03b4*/ 	.word	0x0500000f


	//   ....[157]....
        /*03b8*/ 	.word	0x0500000f


	//   ....[158]....
        /*03bc*/ 	.word	0x0500000f


	//   ....[159]....
        /*03c0*/ 	.word	0x0500000f


	//   ....[160]....
        /*03c4*/ 	.word	0x0500000f


	//   ....[161]....
        /*03c8*/ 	.word	0x0500000f


	//   ....[162]....
        /*03cc*/ 	.word	0x0500000f


	//   ....[163]....
        /*03d0*/ 	.word	0x0500000f


	//   ....[164]....
        /*03d4*/ 	.word	0x0500000f


	//   ....[165]....
        /*03d8*/ 	.word	0x0500000f


	//   ....[166]....
        /*03dc*/ 	.word	0x0500000f


	//   ....[167]....
        /*03e0*/ 	.word	0x0500000f


	//   ....[168]....
        /*03e4*/ 	.word	0x0500000f


	//   ....[169]....
        /*03e8*/ 	.word	0x0500000f


	//   ....[170]....
        /*03ec*/ 	.word	0x0500000f


	//   ....[171]....
        /*03f0*/ 	.word	0x0500000f


	//   ....[172]....
        /*03f4*/ 	.word	0x0500000f


	//   ....[173]....
        /*03f8*/ 	.word	0x0500000f


	//   ....[174]....
        /*03fc*/ 	.word	0x0500000f


	//   ....[175]....
        /*0400*/ 	.word	0x0500000f


	//   ....[176]....
        /*0404*/ 	.word	0x0500000f


	//   ....[177]....
        /*0408*/ 	.word	0x0500000f


	//   ....[178]....
        /*040c*/ 	.word	0x0500000f


	//   ....[179]....
        /*0410*/ 	.word	0x0500000f


	//   ....[180]....
        /*0414*/ 	.word	0x0500000f


	//   ....[181]....
        /*0418*/ 	.word	0x0500000f


	//   ....[182]....
        /*041c*/ 	.word	0x0500000f


	//   ....[183]....
        /*0420*/ 	.word	0x0500000f


	//   ....[184]....
        /*0424*/ 	.word	0x0500000f


	//   ....[185]....
        /*0428*/ 	.word	0x0500000f


	//   ....[186]....
        /*042c*/ 	.word	0x0500000f


	//   ....[187]....
        /*0430*/ 	.word	0x0500000f


	//   ....[188]....
        /*0434*/ 	.word	0x0500000f


	//   ....[189]....
        /*0438*/ 	.word	0x0500000f


	//   ....[190]....
        /*043c*/ 	.word	0x0500000f


	//   ....[191]....
        /*0440*/ 	.word	0x0500000f


	//   ....[192]....
        /*0444*/ 	.word	0x0500000f


	//   ....[193]....
        /*0448*/ 	.word	0x0500000f


	//   ....[194]....
        /*044c*/ 	.word	0x0500000f


	//   ....[195]....
        /*0450*/ 	.word	0x0500000f


	//   ....[196]....
        /*0454*/ 	.word	0x0500000f


	//   ....[197]....
        /*0458*/ 	.word	0x0500000f


	//   ....[198]....
        /*045c*/ 	.word	0x0500000f


	//   ....[199]....
        /*0460*/ 	.word	0x0500000f


	//   ....[200]....
        /*0464*/ 	.word	0x0500000f


	//   ....[201]....
        /*0468*/ 	.word	0x0500000f


	//   ....[202]....
        /*046c*/ 	.word	0x0500000f


	//   ....[203]....
        /*0470*/ 	.word	0x0500000f


	//   ....[204]....
        /*0474*/ 	.word	0x0500000f


	//   ....[205]....
        /*0478*/ 	.word	0x0500000f


	//   ....[206]....
        /*047c*/ 	.word	0x0500000f


	//   ....[207]....
        /*0480*/ 	.word	0x0500000f


	//   ....[208]....
        /*0484*/ 	.word	0x0500000f


	//   ....[209]....
        /*0488*/ 	.word	0x0500000f


	//   ....[210]....
        /*048c*/ 	.word	0x0500000f


	//   ....[211]....
        /*0490*/ 	.word	0x0500000f


	//   ....[212]....
        /*0494*/ 	.word	0x0500000f


	//   ....[213]....
        /*0498*/ 	.word	0x0500000f


	//   ....[214]....
        /*049c*/ 	.word	0x0500000f


	//   ....[215]....
        /*04a0*/ 	.word	0x0500000f


	//   ....[216]....
        /*04a4*/ 	.word	0x0500000f


	//   ....[217]....
        /*04a8*/ 	.word	0x0500000f


	//   ....[218]....
        /*04ac*/ 	.word	0x0500000f


	//   ....[219]....
        /*04b0*/ 	.word	0x0500000f


	//   ....[220]....
        /*04b4*/ 	.word	0x0500000f


	//   ....[221]....
        /*04b8*/ 	.word	0x0500000f


	//   ....[222]....
        /*04bc*/ 	.word	0x0500000f


	//   ....[223]....
        /*04c0*/ 	.word	0x0500000f


	//   ....[224]....
        /*04c4*/ 	.word	0x0500000f


	//   ....[225]....
        /*04c8*/ 	.word	0x0500000f


	//   ....[226]....
        /*04cc*/ 	.word	0x0500000f


	//   ....[227]....
        /*04d0*/ 	.word	0x0500000f


	//   ....[228]....
        /*04d4*/ 	.word	0xffffffff


	//   ....[229]....
        /*04d8*/ 	.word	0xffffffff


	//   ....[230]....
        /*04dc*/ 	.word	0xffffffff


	//   ....[231]....
        /*04e0*/ 	.word	0xffffffff


	//   ....[232]....
        /*04e4*/ 	.word	0xffffffff


	//   ....[233]....
        /*04e8*/ 	.word	0xffffffff


	//----- nvinfo : EIATTR_COOP_GROUP_INSTR_OFFSETS
	.align		4
.L_1356:
        /*04ec*/ 	.byte	0x04, 0x28
        /*04ee*/ 	.short	(.L_1358 - .L_1357)


	//   ....[0]....
.L_1357:
        /*04f0*/ 	.word	0x00000080


	//   ....[1]....
        /*04f4*/ 	.word	0x00000090


	//   ....[2]....
        /*04f8*/ 	.word	0x000002d0


	//   ....[3]....
        /*04fc*/ 	.word	0x00000430


	//   ....[4]....
        /*0500*/ 	.word	0x00000550


	//   ....[5]....
        /*0504*/ 	.word	0x000006b0


	//   ....[6]....
        /*0508*/ 	.word	0x00002340


	//   ....[7]....
        /*050c*/ 	.word	0x00003730


	//   ....[8]....
        /*0510*/ 	.word	0x00003e10


	//   ....[9]....
        /*0514*/ 	.word	0x00004bb0


	//   ....[10]....
        /*0518*/ 	.word	0x00004db0


	//   ....[11]....
        /*051c*/ 	.word	0x00005090


	//   ....[12]....
        /*0520*/ 	.word	0x000050b0


	//   ....[13]....
        /*0524*/ 	.word	0x0000a250


	//   ....[14]....
        /*0528*/ 	.word	0x0000a380


	//   ....[15]....
        /*052c*/ 	.word	0x0000a4e0


	//   ....[16]....
        /*0530*/ 	.word	0x0000a540


	//   ....[17]....
        /*0534*/ 	.word	0x0000fc40


	//   ....[18]....
        /*0538*/ 	.word	0x000103d0


	//   ....[19]....
        /*053c*/ 	.word	0x00011730


	//   ....[20]....
        /*0540*/ 	.word	0x000117a0


	//   ....[21]....
        /*0544*/ 	.word	0x000117f0


	//   ....[22]....
        /*0548*/ 	.word	0x00011810


	//   ....[23]....
        /*054c*/ 	.word	0x000169e0


	//   ....[24]....
        /*0550*/ 	.word	0x00016a00


	//   ....[25]....
        /*0554*/ 	.word	0x00016a50


	//   ....[26]....
        /*0558*/ 	.word	0x00016a80


	//   ....[27]....
        /*055c*/ 	.word	0x00018580


	//   ....[28]....
        /*0560*/ 	.word	0x000185a0


	//   ....[29]....
        /*0564*/ 	.word	0x00018600


	//   ....[30]....
        /*0568*/ 	.word	0x00018620


	//   ....[31]....
        /*056c*/ 	.word	0x00018f70


	//   ....[32]....
        /*0570*/ 	.word	0x00018f90


	//   ....[33]....
        /*0574*/ 	.word	0x000190e0


	//   ....[34]....
        /*0578*/ 	.word	0x00019100


	//   ....[35]....
        /*057c*/ 	.word	0x00019240


	//   ....[36]....
        /*0580*/ 	.word	0x00019260


	//   ....[37]....
        /*0584*/ 	.word	0x000193b0


	//   ....[38]....
        /*0588*/ 	.word	0x000193d0


	//   ....[39]....
        /*058c*/ 	.word	0x00019d10


	//   ....[40]....
        /*0590*/ 	.word	0x00019d20


	//   ....[41]....
        /*0594*/ 	.word	0x00019e70


	//   ....[42]....
        /*0598*/ 	.word	0x00019e90


	//   ....[43]....
        /*059c*/ 	.word	0x00019fd0


	//   ....[44]....
        /*05a0*/ 	.word	0x00019ff0


	//   ....[45]....
        /*05a4*/ 	.word	0x0001a140


	//   ....[46]....
        /*05a8*/ 	.word	0x0001a160


	//   ....[47]....
        /*05ac*/ 	.word	0x0001a330


	//   ....[48]....
        /*05b0*/ 	.word	0x0001a500


	//   ....[49]....
        /*05b4*/ 	.word	0x0001a530


	//   ....[50]....
        /*05b8*/ 	.word	0x0001a560


	//   ....[51]....
        /*05bc*/ 	.word	0x0001a590


	//   ....[52]....
        /*05c0*/ 	.word	0x0001a5c0


	//   ....[53]....
        /*05c4*/ 	.word	0x0001a5f0


	//   ....[54]....
        /*05c8*/ 	.word	0x0001a740


	//   ....[55]....
        /*05cc*/ 	.word	0x0001a770


	//   ....[56]....
        /*05d0*/ 	.word	0x0001a7a0


	//   ....[57]....
        /*05d4*/ 	.word	0x0001a7d0


	//   ....[58]....
        /*05d8*/ 	.word	0x0001a800


	//   ....[59]....
        /*05dc*/ 	.word	0x0001a830


	//   ....[60]....
        /*05e0*/ 	.word	0x0001a8c0


	//   ....[61]....
        /*05e4*/ 	.word	0x0001a920


	//   ....[62]....
        /*05e8*/ 	.word	0x0001a9b0


	//   ....[63]....
        /*05ec*/ 	.word	0x0001c480


	//   ....[64]....
        /*05f0*/ 	.word	0x0001c4a0


	//   ....[65]....
        /*05f4*/ 	.word	0x0001c530


	//   ....[66]....
        /*05f8*/ 	.word	0x0001c550


	//   ....[67]....
        /*05fc*/ 	.word	0x0001c5d0


	//   ....[68]....
        /*0600*/ 	.word	0x0001c5f0


	//   ....[69]....
        /*0604*/ 	.word	0x0001c670


	//   ....[70]....
        /*0608*/ 	.word	0x0001c690


	//   ....[71]....
        /*060c*/ 	.word	0x0001c710


	//   ....[72]....
        /*0610*/ 	.word	0x0001c730


	//   ....[73]....
        /*0614*/ 	.word	0x0001c740


	//   ....[74]....
        /*0618*/ 	.word	0x0001c750


	//   ....[75]....
        /*061c*/ 	.word	0x0001ce60


	//   ....[76]....
        /*0620*/ 	.word	0x0001ce90


	//   ....[77]....
        /*0624*/ 	.word	0x0001cf50


	//   ....[78]....
        /*0628*/ 	.word	0x0001cf60


	//   ....[79]....
        /*062c*/ 	.word	0x0001cff0


	//   ....[80]....
        /*0630*/ 	.word	0x0001d000


	//   ....[81]....
        /*0634*/ 	.word	0x0001d090


	//   ....[82]....
        /*0638*/ 	.word	0x0001d0a0


	//   ....[83]....
        /*063c*/ 	.word	0x0001d130


	//   ....[84]....
        /*0640*/ 	.word	0x0001d140


	//   ....[85]....
        /*0644*/ 	.word	0x0001d1d0


	//   ....[86]....
        /*0648*/ 	.word	0x0001d1e0


	//   ....[87]....
        /*064c*/ 	.word	0x0001d260


	//   ....[88]....
        /*0650*/ 	.word	0x0001d270


	//   ....[89]....
        /*0654*/ 	.word	0x0001d280


	//   ....[90]....
        /*0658*/ 	.word	0x0001d290


	//   ....[91]....
        /*065c*/ 	.word	0x0001d790


	//   ....[92]....
        /*0660*/ 	.word	0x0001d7b0


	//   ....[93]....
        /*0664*/ 	.word	0x0001d800


	//   ....[94]....
        /*0668*/ 	.word	0x0001d8c0


	//   ....[95]....
        /*066c*/ 	.word	0x0001d8d0


	//   ....[96]....
        /*0670*/ 	.word	0x0001d900


	//   ....[97]....
        /*0674*/ 	.word	0x0001d990


	//   ....[98]....
        /*0678*/ 	.word	0x0001da40


	//   ....[99]....
        /*067c*/ 	.word	0x0001da50


	//   ....[100]....
        /*0680*/ 	.word	0x0001da80


	//   ....[101]....
        /*0684*/ 	.word	0x0001da90


	//   ....[102]....
        /*0688*/ 	.word	0x0001db20


	//   ....[103]....
        /*068c*/ 	.word	0x0001e230


	//   ....[104]....
        /*0690*/ 	.word	0x0001e250


	//   ....[105]....
        /*0694*/ 	.word	0x0001e2a0


	//   ....[106]....
        /*0698*/ 	.word	0x0001e2b0


	//   ....[107]....
        /*069c*/ 	.word	0x0001e2f0


	//   ....[108]....
        /*06a0*/ 	.word	0x0001e300


	//   ....[109]....
        /*06a4*/ 	.word	0x0001e340


	//   ....[110]....
        /*06a8*/ 	.word	0x0001e350


	//   ....[111]....
        /*06ac*/ 	.word	0x0001e390


	//   ....[112]....
        /*06b0*/ 	.word	0x0001e3a0


	//   ....[113]....
        /*06b4*/ 	.word	0x0001e3b0


	//   ....[114]....
        /*06b8*/ 	.word	0x0001e3f0


	//   ....[115]....
        /*06bc*/ 	.word	0x0001e720


	//   ....[116]....
        /*06c0*/ 	.word	0x0001e740


	//   ....[117]....
        /*06c4*/ 	.word	0x0001e750


	//   ....[118]....
        /*06c8*/ 	.word	0x0001e760


	//   ....[119]....
        /*06cc*/ 	.word	0x0001e780


	//   ....[120]....
        /*06d0*/ 	.word	0x0001e7f0


	//   ....[121]....
        /*06d4*/ 	.word	0x0001e860


	//   ....[122]....
        /*06d8*/ 	.word	0x0001e880


	//   ....[123]....
        /*06dc*/ 	.word	0x0001e890


	//   ....[124]....
        /*06e0*/ 	.word	0x0001e8f0


	//   ....[125]....
        /*06e4*/ 	.word	0x0001e910


	//   ....[126]....
        /*06e8*/ 	.word	0x0001e970


	//   ....[127]....
        /*06ec*/ 	.word	0x0001ee60


	//   ....[128]....
        /*06f0*/ 	.word	0x0001ee90


	//   ....[129]....
        /*06f4*/ 	.word	0x0001eec0


	//   ....[130]....
        /*06f8*/ 	.word	0x0001eef0


	//   ....[131]....
        /*06fc*/ 	.word	0x0001ef20


	//   ....[132]....
        /*0700*/ 	.word	0x0001ef50


	//   ....[133]....
        /*0704*/ 	.word	0x0001ef80


	//   ....[134]....
        /*0708*/ 	.word	0x0001efb0


	//   ....[135]....
        /*070c*/ 	.word	0x0001f130


	//   ....[136]....
        /*0710*/ 	.word	0x0001f160


	//   ....[137]....
        /*0714*/ 	.word	0x0001f190


	//   ....[138]....
        /*0718*/ 	.word	0x0001f1c0


	//   ....[139]....
        /*071c*/ 	.word	0x0001f1f0


	//   ....[140]....
        /*0720*/ 	.word	0x0001f220


	//   ....[141]....
        /*0724*/ 	.word	0x0001f2e0


	//   ....[142]....
        /*0728*/ 	.word	0x0001f300


	//   ....[143]....
        /*072c*/ 	.word	0x0001f370


	//   ....[144]....
        /*0730*/ 	.word	0x0001fa10


	//   ....[145]....
        /*0734*/ 	.word	0x0001ff80


	//   ....[146]....
        /*0738*/ 	.word	0x00020070


	//   ....[147]....
        /*073c*/ 	.word	0x00020110


	//   ....[148]....
        /*0740*/ 	.word	0x00020170


	//   ....[149]....
        /*0744*/ 	.word	0x00020260


	//   ....[150]....
        /*0748*/ 	.word	0x000202d0


	//   ....[151]....
        /*074c*/ 	.word	0x000203c0


	//   ....[152]....
        /*0750*/ 	.word	0x00020430


	//   ....[153]....
        /*0754*/ 	.word	0x00020520


	//   ....[154]....
        /*0758*/ 	.word	0x00020590


	//   ....[155]....
        /*075c*/ 	.word	0x00020680


	//   ....[156]....
        /*0760*/ 	.word	0x000206f0


	//   ....[157]....
        /*0764*/ 	.word	0x00020790


	//   ....[158]....
        /*0768*/ 	.word	0x00020880


	//   ....[159]....
        /*076c*/ 	.word	0x000208f0


	//   ....[160]....
        /*0770*/ 	.word	0x00020950


	//   ....[161]....
        /*0774*/ 	.word	0x00020a40


	//   ....[162]....
        /*0778*/ 	.word	0x00020aa0


	//   ....[163]....
        /*077c*/ 	.word	0x00020ba0


	//   ....[164]....
        /*0780*/ 	.word	0x00020c00


	//   ....[165]....
        /*0784*/ 	.word	0x00020d00


	//   ....[166]....
        /*0788*/ 	.word	0x00020d60


	//   ....[167]....
        /*078c*/ 	.word	0x00020e60


	//   ....[168]....
        /*0790*/ 	.word	0x00020ec0


	//   ....[169]....
        /*0794*/ 	.word	0x00020fc0


	//   ....[170]....
        /*0798*/ 	.word	0x00021020


	//   ....[171]....
        /*079c*/ 	.word	0x00021120


	//   ....[172]....
        /*07a0*/ 	.word	0x00021180


	//   ....[173]....
        /*07a4*/ 	.word	0x00021220


	//   ....[174]....
        /*07a8*/ 	.word	0x000213a0


	//   ....[175]....
        /*07ac*/ 	.word	0x00021480


	//   ....[176]....
        /*07b0*/ 	.word	0x00021510


	//   ....[177]....
        /*07b4*/ 	.word	0x00021620


	//   ....[178]....
        /*07b8*/ 	.word	0x00021680


	//   ....[179]....
        /*07bc*/ 	.word	0x00021790


	//   ....[180]....
        /*07c0*/ 	.word	0x000217f0


	//   ....[181]....
        /*07c4*/ 	.word	0x00021900


	//   ....[182]....
        /*07c8*/ 	.word	0x00021960


	//   ....[183]....
        /*07cc*/ 	.word	0x00021a70


	//   ....[184]....
        /*07d0*/ 	.word	0x00021ad0


	//   ....[185]....
        /*07d4*/ 	.word	0x00021b90


	//   ....[186]....
        /*07d8*/ 	.word	0x00021cf0


	//   ....[187]....
        /*07dc*/ 	.word	0x00021d90


	//   ....[188]....
        /*07e0*/ 	.word	0x00021df0


	//   ....[189]....
        /*07e4*/ 	.word	0x00021ea0


	//   ....[190]....
        /*07e8*/ 	.word	0x00021f00


	//   ....[191]....
        /*07ec*/ 	.word	0x00021fb0


	//   ....[192]....
        /*07f0*/ 	.word	0x00022010


	//   ....[193]....
        /*07f4*/ 	.word	0x000220c0


	//   ....[194]....
        /*07f8*/ 	.word	0x00022120


	//   ....[195]....
        /*07fc*/ 	.word	0x000221d0


	//   ....[196]....
        /*0800*/ 	.word	0x00022230


	//   ....[197]....
        /*0804*/ 	.word	0x000222e0


	//   ....[198]....
        /*0808*/ 	.word	0x000223d0


	//   ....[199]....
        /*080c*/ 	.word	0x00022470


	//   ....[200]....
        /*0810*/ 	.word	0x000224d0


	//   ....[201]....
        /*0814*/ 	.word	0x000225a0


	//   ....[202]....
        /*0818*/ 	.word	0x00022600


	//   ....[203]....
        /*081c*/ 	.word	0x000226d0


	//   ....[204]....
        /*0820*/ 	.word	0x00022730


	//   ....[205]....
        /*0824*/ 	.word	0x00022800


	//   ....[206]....
        /*0828*/ 	.word	0x00022860


	//   ....[207]....
        /*082c*/ 	.word	0x00022930


	//   ....[208]....
        /*0830*/ 	.word	0x00022990


	//   ....[209]....
        /*0834*/ 	.word	0x00022a60


	//   ....[210]....
        /*0838*/ 	.word	0x00022af0


	//   ....[211]....
        /*083c*/ 	.word	0x00022b90


	//   ....[212]....
        /*0840*/ 	.word	0x00022cb0


	//   ....[213]....
        /*0844*/ 	.word	0x00022d20


	//   ....[214]....
        /*0848*/ 	.word	0x00022d90


	//   ....[215]....
        /*084c*/ 	.word	0x00022e00


	//   ....[216]....
        /*0850*/ 	.word	0x00022e70


	//   ....[217]....
        /*0854*/ 	.word	0x00022ef0


	//   ....[218]....
        /*0858*/ 	.word	0x00022f80


	//   ....[219]....
        /*085c*/ 	.word	0x00023010


	//   ....[220]....
        /*0860*/ 	.word	0x00023080


	//   ....[221]....
        /*0864*/ 	.word	0x000230f0


	//   ....[222]....
        /*0868*/ 	.word	0x00023160


	//   ....[223]....
        /*086c*/ 	.word	0x000231e0


	//   ....[224]....
        /*0870*/ 	.word	0x00023250


	//   ....[225]....
        /*0874*/ 	.word	0x000232f0


	//   ....[226]....
        /*0878*/ 	.word	0x00023380


	//   ....[227]....
        /*087c*/ 	.word	0x000234a0


	//   ....[228]....
        /*0880*/ 	.word	0x00024770


	//   ....[229]....
        /*0884*/ 	.word	0x00024ed0


	//   ....[230]....
        /*0888*/ 	.word	0x00026170


	//   ....[231]....
        /*088c*/ 	.word	0x000261d0


	//   ....[232]....
        /*0890*/ 	.word	0x00026230


	//   ....[233]....
        /*0894*/ 	.word	0x00026250


	//----- nvinfo : EIATTR_REG_RECONFIG
	.align		4
.L_1358:
        /*0898*/ 	.byte	0x01, 0x54
	.zero		2


	//----- nvinfo : EIATTR_SYSCALL_OFFSETS
	.align		4
        /*089c*/ 	.byte	0x04, 0x46
        /*089e*/ 	.short	(.L_1360 - .L_1359)


	//   ....[0]....
.L_1359:
        /*08a0*/ 	.word	0x00002780


	//   ....[1]....
        /*08a4*/ 	.word	0x0001bac0


	//   ....[2]....
        /*08a8*/ 	.word	0x0001bc10


	//   ....[3]....
        /*08ac*/ 	.word	0x0001bd00


	//   ....[4]....
        /*08b0*/ 	.word	0x0001ca60


	//----- nvinfo : EIATTR_MBARRIER_INSTR_OFFSETS
	.align		4
.L_1360:
        /*08b4*/ 	.byte	0x04, 0x39
        /*08b6*/ 	.short	(.L_1362 - .L_1361)


	//   ....[0]....
.L_1361:
        /*08b8*/ 	.word	0x00000180
        /*08bc*/ 	.word	0x000000ff
        /*08c0*/ 	.word	0x00022800
        /*08c4*/ 	.short	0x0100
        /*08c6*/ 	.byte	0x08
	.zero		1


	//   ....[1]....
        /*08c8*/ 	.word	0x00000190
        /*08cc*/ 	.word	0x000000ff
        /*08d0*/ 	.word	0x00022820
        /*08d4*/ 	.short	0x0100
        /*08d6*/ 	.byte	0x08
	.zero		1


	//   ....[2]....
        /*08d8*/ 	.word	0x00000280
        /*08dc*/ 	.word	0x000000ff
        /*08e0*/ 	.word	0x00022830
        /*08e4*/ 	.short	0x0100
        /*08e6*/ 	.byte	0x08
	.zero		1


	//   ....[3]....
        /*08e8*/ 	.word	0x00000290
        /*08ec*/ 	.word	0x000000ff
        /*08f0*/ 	.word	0x00022840
        /*08f4*/ 	.short	0x0100
        /*08f6*/ 	.byte	0x08
	.zero		1


	//   ....[4]....
        /*08f8*/ 	.word	0x000002a0
        /*08fc*/ 	.word	0x000000ff
        /*0900*/ 	.word	0x00022838
        /*0904*/ 	.short	0x0100
        /*0906*/ 	.byte	0x08
	.zero		1


	//   ....[5]....
        /*0908*/ 	.word	0x000002b0
        /*090c*/ 	.word	0x000000ff
        /*0910*/ 	.word	0x00022848
        /*0914*/ 	.short	0x0100
        /*0916*/ 	.byte	0x08
	.zero		1


	//   ....[6]....
        /*0918*/ 	.word	0x000003e0
        /*091c*/ 	.word	0x000000ff
        /*0920*/ 	.word	0x00022850
        /*0924*/ 	.short	0x0100
        /*0926*/ 	.byte	0x08
	.zero		1


	//   ....[7]....
        /*0928*/ 	.word	0x000003f0
        /*092c*/ 	.word	0x000000ff
        /*0930*/ 	.word	0x00022860
        /*0934*/ 	.short	0x0100
        /*0936*/ 	.byte	0x08
	.zero		1


	//   ....[8]....
        /*0938*/ 	.word	0x00000400
        /*093c*/ 	.word	0x000000ff
        /*0940*/ 	.word	0x00022858
        /*0944*/ 	.short	0x0100
        /*0946*/ 	.byte	0x08
	.zero		1


	//   ....[9]....
        /*0948*/ 	.word	0x00000410
        /*094c*/ 	.word	0x000000ff
        /*0950*/ 	.word	0x00022868
        /*0954*/ 	.short	0x0100
        /*0956*/ 	.byte	0x08
	.zero		1


	//   ....[10]....
        /*0958*/ 	.word	0x00000500
        /*095c*/ 	.word	0x000000ff
        /*0960*/ 	.word	0x00022870
        /*0964*/ 	.short	0x0100
        /*0966*/ 	.byte	0x06
	.zero		1


	//   ....[11]....
        /*0968*/ 	.word	0x00000510
        /*096c*/ 	.word	0x000000ff
        /*0970*/ 	.word	0x00022880
        /*0974*/ 	.short	0x0100
        /*0976*/ 	.byte	0x06
	.zero		1


	//   ....[12]....
        /*0978*/ 	.word	0x00000520
        /*097c*/ 	.word	0x000000ff
        /*0980*/ 	.word	0x00022878
        /*0984*/ 	.short	0x0100
        /*0986*/ 	.byte	0x06
	.zero		1


	//   ....[13]....
        /*0988*/ 	.word	0x00000530
        /*098c*/ 	.word	0x000000ff
        /*0990*/ 	.word	0x00022888
        /*0994*/ 	.short	0x0100
        /*0996*/ 	.byte	0x06
	.zero		1


	//   ....[14]....
        /*0998*/ 	.word	0x00000660
        /*099c*/ 	.word	0x000000ff
        /*09a0*/ 	.word	0x00022890
        /*09a4*/ 	.short	0x0100
        /*09a6*/ 	.byte	0x08
	.zero		1


	//   ....[15]....
        /*09a8*/ 	.word	0x00000670
        /*09ac*/ 	.word	0x000000ff
        /*09b0*/ 	.word	0x000228a0
        /*09b4*/ 	.short	0x0100
        /*09b6*/ 	.byte	0x08
	.zero		1


	//   ....[16]....
        /*09b8*/ 	.word	0x00000680
        /*09bc*/ 	.word	0x000000ff
        /*09c0*/ 	.word	0x00022898
        /*09c4*/ 	.short	0x0100
        /*09c6*/ 	.byte	0x08
	.zero		1


	//   ....[17]....
        /*09c8*/ 	.word	0x00000690
        /*09cc*/ 	.word	0x000000ff
        /*09d0*/ 	.word	0x000228a8
        /*09d4*/ 	.short	0x0100
        /*09d6*/ 	.byte	0x08
	.zero		1


	//   ....[18]....
        /*09d8*/ 	.word	0x000007d0
        /*09dc*/ 	.word	0x000000ff
        /*09e0*/ 	.word	0x000228b0
        /*09e4*/ 	.short	0x0100
        /*09e6*/ 	.byte	0x08
	.zero		1


	//   ....[19]....
        /*09e8*/ 	.word	0x000007e0
        /*09ec*/ 	.word	0x000000ff
        /*09f0*/ 	.word	0x000228c0
        /*09f4*/ 	.short	0x0100
        /*09f6*/ 	.byte	0x08
	.zero		1


	//   ....[20]....
        /*09f8*/ 	.word	0x000007f0
        /*09fc*/ 	.word	0x000000ff
        /*0a00*/ 	.word	0x000228b8
        /*0a04*/ 	.short	0x0100
        /*0a06*/ 	.byte	0x08
	.zero		1


	//   ....[21]....
        /*0a08*/ 	.word	0x00000800
        /*0a0c*/ 	.word	0x000000ff
        /*0a10*/ 	.word	0x000228c8
        /*0a14*/ 	.short	0x0100
        /*0a16*/ 	.byte	0x08
	.zero		1


	//   ....[22]....
        /*0a18*/ 	.word	0x000029f0
        /*0a1c*/ 	.word	0x000000ff
        /*0a20*/ 	.word	0x00022800
        /*0a24*/ 	.short	0x010a
        /*0a26*/ 	.byte	0x2c
	.zero		1


	//   ....[23]....
        /*0a28*/ 	.word	0x00002da0
        /*0a2c*/ 	.word	0x0000000e
        /*0a30*/ 	.word	0x00000000
        /*0a34*/ 	.short	0x010a
        /*0a36*/ 	.byte	0x3f
	.zero		1


	//   ....[24]....
        /*0a38*/ 	.word	0x00002e00
        /*0a3c*/ 	.word	0x0000000e
        /*0a40*/ 	.word	0x00000000
        /*0a44*/ 	.short	0x010a
        /*0a46*/ 	.byte	0x3f
	.zero		1


	//   ....[25]....
        /*0a48*/ 	.word	0x00003230
        /*0a4c*/ 	.word	0x00000006
        /*0a50*/ 	.word	0x00000000
        /*0a54*/ 	.short	0x0101
        /*0a56*/ 	.byte	0x3f
	.zero		1


	//   ....[26]....
        /*0a58*/ 	.word	0x00005c20
        /*0a5c*/ 	.word	0x00000006
        /*0a60*/ 	.word	0x00000000
        /*0a64*/ 	.short	0x010a
        /*0a66*/ 	.byte	0x3f
	.zero		1


	//   ....[27]....
        /*0a68*/ 	.word	0x00005c80
        /*0a6c*/ 	.word	0x00000006
        /*0a70*/ 	.word	0x00000000
        /*0a74*/ 	.short	0x010a
        /*0a76*/ 	.byte	0x3f
	.zero		1


	//   ....[28]....
        /*0a78*/ 	.word	0x00008cd0
        /*0a7c*/ 	.word	0x00000000
        /*0a80*/ 	.word	0x00000000
        /*0a84*/ 	.short	0x0101
        /*0a86*/ 	.byte	0x3f
	.zero		1


	//   ....[29]....
        /*0a88*/ 	.word	0x00009400
        /*0a8c*/ 	.word	0x00000002
        /*0a90*/ 	.word	0x00000000
        /*0a94*/ 	.short	0x010a
        /*0a96*/ 	.byte	0x3f
	.zero		1


	//   ....[30]....
        /*0a98*/ 	.word	0x000094a0
        /*0a9c*/ 	.word	0x00000006
        /*0aa0*/ 	.word	0x00000000
        /*0aa4*/ 	.short	0x010a
        /*0aa6*/ 	.byte	0x3f
	.zero		1


	//   ....[31]....
        /*0aa8*/ 	.word	0x000098d0
        /*0aac*/ 	.word	0x0000000d
        /*0ab0*/ 	.word	0x00000000
        /*0ab4*/ 	.short	0x0101
        /*0ab6*/ 	.byte	0x3f
	.zero		1


	//   ....[32]....
        /*0ab8*/ 	.word	0x0000bee0
        /*0abc*/ 	.word	0x00000002
        /*0ac0*/ 	.word	0x00000000
        /*0ac4*/ 	.short	0x010a
        /*0ac6*/ 	.byte	0x3f
	.zero		1


	//   ....[33]....
        /*0ac8*/ 	.word	0x0000bf40
        /*0acc*/ 	.word	0x00000002
        /*0ad0*/ 	.word	0x00000000
        /*0ad4*/ 	.short	0x010a
        /*0ad6*/ 	.byte	0x3f
	.zero		1


	//   ....[34]....
        /*0ad8*/ 	.word	0x0000f1b0
        /*0adc*/ 	.word	0x00000000
        /*0ae0*/ 	.word	0x00000000
        /*0ae4*/ 	.short	0x0101
        /*0ae6*/ 	.byte	0x3f
	.zero		1


	//   ....[35]....
        /*0ae8*/ 	.word	0x0000f380
        /*0aec*/ 	.word	0x00000002
        /*0af0*/ 	.word	0x00000000
        /*0af4*/ 	.short	0x010a
        /*0af6*/ 	.byte	0x3f
	.zero		1


	//   ....[36]....
        /*0af8*/ 	.word	0x0000f420
        /*0afc*/ 	.word	0x00000006
        /*0b00*/ 	.word	0x00000000
        /*0b04*/ 	.short	0x010a
        /*0b06*/ 	.byte	0x3f
	.zero		1


	//   ....[37]....
        /*0b08*/ 	.word	0x0000f850
        /*0b0c*/ 	.word	0x0000000b
        /*0b10*/ 	.word	0x00000000
        /*0b14*/ 	.short	0x0101
        /*0b16*/ 	.byte	0x3f
	.zero		1


	//   ....[38]....
        /*0b18*/ 	.word	0x000132c0
        /*0b1c*/ 	.word	0x00000002
        /*0b20*/ 	.word	0x00000000
        /*0b24*/ 	.short	0x010a
        /*0b26*/ 	.byte	0x3f
	.zero		1


	//   ....[39]....
        /*0b28*/ 	.word	0x00013320
        /*0b2c*/ 	.word	0x00000002
        /*0b30*/ 	.word	0x00000000
        /*0b34*/ 	.short	0x010a
        /*0b36*/ 	.byte	0x3f
	.zero		1


	//   ....[40]....
        /*0b38*/ 	.word	0x000165b0
        /*0b3c*/ 	.word	0x00000000
        /*0b40*/ 	.word	0x00000000
        /*0b44*/ 	.short	0x0101
        /*0b46*/ 	.byte	0x3f
	.zero		1


	//   ....[41]....
        /*0b48*/ 	.word	0x00018fa0
        /*0b4c*/ 	.word	0x000000ff
        /*0b50*/ 	.word	0x00000000
        /*0b54*/ 	.short	0x0101
        /*0b56*/ 	.byte	0x04
	.zero		1


	//   ....[42]....
        /*0b58*/ 	.word	0x0001c200
        /*0b5c*/ 	.word	0x00000011
        /*0b60*/ 	.word	0x00022840
        /*0b64*/ 	.short	0x010a
        /*0b66*/ 	.byte	0x3f
	.zero		1


	//   ....[43]....
        /*0b68*/ 	.word	0x0001c850
        /*0b6c*/ 	.word	0x00000011
        /*0b70*/ 	.word	0x00022830
        /*0b74*/ 	.short	0x0107
        /*0b76*/ 	.byte	0x3f
	.zero		1


	//   ....[44]....
        /*0b78*/ 	.word	0x0001c910
        /*0b7c*/ 	.word	0x00000011
        /*0b80*/ 	.word	0x00022830
        /*0b84*/ 	.short	0x0101
        /*0b86*/ 	.byte	0x3f
	.zero		1


	//   ....[45]....
        /*0b88*/ 	.word	0x0001d390
        /*0b8c*/ 	.word	0x00000016
        /*0b90*/ 	.word	0x00022800
        /*0b94*/ 	.short	0x0107
        /*0b96*/ 	.byte	0x3f
	.zero		1


	//   ....[46]....
        /*0b98*/ 	.word	0x0001d480
        /*0b9c*/ 	.word	0x00000016
        /*0ba0*/ 	.word	0x00022800
        /*0ba4*/ 	.short	0x0101
        /*0ba6*/ 	.byte	0x3f
	.zero		1


	//   ....[47]....
        /*0ba8*/ 	.word	0x0001d4a0
        /*0bac*/ 	.word	0x00000016
        /*0bb0*/ 	.word	0x00022820
        /*0bb4*/ 	.short	0x010a
        /*0bb6*/ 	.byte	0x3f
	.zero		1


	//   ....[48]....
        /*0bb8*/ 	.word	0x0001d520
        /*0bbc*/ 	.word	0x00000011
        /*0bc0*/ 	.word	0x00022860
        /*0bc4*/ 	.short	0x010a
        /*0bc6*/ 	.byte	0x3f
	.zero		1


	//   ....[49]....
        /*0bc8*/ 	.word	0x0001dca0
        /*0bcc*/ 	.word	0x00000011
        /*0bd0*/ 	.word	0x00022850
        /*0bd4*/ 	.short	0x0107
        /*0bd6*/ 	.byte	0x3f
	.zero		1


	//   ....[50]....
        /*0bd8*/ 	.word	0x0001dd60
        /*0bdc*/ 	.word	0x00000011
        /*0be0*/ 	.word	0x00022850
        /*0be4*/ 	.short	0x0101
        /*0be6*/ 	.byte	0x3f
	.zero		1


	//   ....[51]....
        /*0be8*/ 	.word	0x0001e090
        /*0bec*/ 	.word	0x00000006
        /*0bf0*/ 	.word	0x00022840
        /*0bf4*/ 	.short	0x010a
        /*0bf6*/ 	.byte	0x3f
	.zero		1


	//   ....[52]....
        /*0bf8*/ 	.word	0x0001e470
        /*0bfc*/ 	.word	0x00000006
        /*0c00*/ 	.word	0x00022830
        /*0c04*/ 	.short	0x0107
        /*0c06*/ 	.byte	0x3f
	.zero		1


	//   ....[53]....
        /*0c08*/ 	.word	0x0001e520
        /*0c0c*/ 	.word	0x00000006
        /*0c10*/ 	.word	0x00022830
        /*0c14*/ 	.short	0x0101
        /*0c16*/ 	.byte	0x3f
	.zero		1


	//   ....[54]....
        /*0c18*/ 	.word	0x0001e550
        /*0c1c*/ 	.word	0x00000006
        /*0c20*/ 	.word	0x00022860
        /*0c24*/ 	.short	0x010a
        /*0c26*/ 	.byte	0x3f
	.zero		1


	//   ....[55]....
        /*0c28*/ 	.word	0x0001ea70
        /*0c2c*/ 	.word	0x00000006
        /*0c30*/ 	.word	0x00022850
        /*0c34*/ 	.short	0x0107
        /*0c36*/ 	.byte	0x3f
	.zero		1


	//   ....[56]....
        /*0c38*/ 	.word	0x0001eb20
        /*0c3c*/ 	.word	0x00000006
        /*0c40*/ 	.word	0x00022850
        /*0c44*/ 	.short	0x0101
        /*0c46*/ 	.byte	0x3f
	.zero		1


	//   ....[57]....
        /*0c48*/ 	.word	0x0001f990
        /*0c4c*/ 	.word	0x00000005
        /*0c50*/ 	.word	0x00022820
        /*0c54*/ 	.short	0x010a
        /*0c56*/ 	.byte	0x3f
	.zero		1


	//   ....[58]....
        /*0c58*/ 	.word	0x0001fb30
        /*0c5c*/ 	.word	0x00000003
        /*0c60*/ 	.word	0x00022840
        /*0c64*/ 	.short	0x010a
        /*0c66*/ 	.byte	0x3f
	.zero		1


	//   ....[59]....
        /*0c68*/ 	.word	0x0001fbd0
        /*0c6c*/ 	.word	0x00000005
        /*0c70*/ 	.word	0x00022840
        /*0c74*/ 	.short	0x010a
        /*0c76*/ 	.byte	0x3f
	.zero		1


	//   ....[60]....
        /*0c78*/ 	.word	0x0001fc10
        /*0c7c*/ 	.word	0x00000003
        /*0c80*/ 	.word	0x00022860
        /*0c84*/ 	.short	0x010a
        /*0c86*/ 	.byte	0x3f
	.zero		1


	//   ....[61]....
        /*0c88*/ 	.word	0x0001fc50
        /*0c8c*/ 	.word	0x00000005
        /*0c90*/ 	.word	0x00022860
        /*0c94*/ 	.short	0x010a
        /*0c96*/ 	.byte	0x3f
	.zero		1


	//   ....[62]....
        /*0c98*/ 	.word	0x0001fcc0
        /*0c9c*/ 	.word	0x00000009
        /*0ca0*/ 	.word	0x00022800
        /*0ca4*/ 	.short	0x010a
        /*0ca6*/ 	.byte	0x3f
	.zero		1


	//   ....[63]....
        /*0ca8*/ 	.word	0x0001fd10
        /*0cac*/ 	.word	0x0000000e
        /*0cb0*/ 	.word	0x00000000
        /*0cb4*/ 	.short	0x010a
        /*0cb6*/ 	.byte	0x3f
	.zero		1


	//   ....[64]....
        /*0cb8*/ 	.word	0x0001fd60
        /*0cbc*/ 	.word	0x00000006
        /*0cc0*/ 	.word	0x00000000
        /*0cc4*/ 	.short	0x010a
        /*0cc6*/ 	.byte	0x3f
	.zero		1


	//   ....[65]....
        /*0cc8*/ 	.word	0x0001fdb0
        /*0ccc*/ 	.word	0x00000006
        /*0cd0*/ 	.word	0x00000000
        /*0cd4*/ 	.short	0x010a
        /*0cd6*/ 	.byte	0x3f
	.zero		1


	//   ....[66]....
        /*0cd8*/ 	.word	0x0001fe00
        /*0cdc*/ 	.word	0x00000002
        /*0ce0*/ 	.word	0x00000000
        /*0ce4*/ 	.short	0x010a
        /*0ce6*/ 	.byte	0x3f
	.zero		1


	//   ....[67]....
        /*0ce8*/ 	.word	0x0001fe50
        /*0cec*/ 	.word	0x00000006
        /*0cf0*/ 	.word	0x00000000
        /*0cf4*/ 	.short	0x010a
        /*0cf6*/ 	.byte	0x3f
	.zero		1


	//   ....[68]....
        /*0cf8*/ 	.word	0x0001fea0
        /*0cfc*/ 	.word	0x00000002
        /*0d00*/ 	.word	0x00000000
        /*0d04*/ 	.short	0x010a
        /*0d06*/ 	.byte	0x3f
	.zero		1


	//   ....[69]....
        /*0d08*/ 	.word	0x0001ffc0
        /*0d0c*/ 	.word	0x00000011
        /*0d10*/ 	.word	0x00022840
        /*0d14*/ 	.short	0x010a
        /*0d16*/ 	.byte	0x3f
	.zero		1


	//   ....[70]....
        /*0d18*/ 	.word	0x000212a0
        /*0d1c*/ 	.word	0x00000016
        /*0d20*/ 	.word	0x00022820
        /*0d24*/ 	.short	0x010a
        /*0d26*/ 	.byte	0x3f
	.zero		1


	//   ....[71]....
        /*0d28*/ 	.word	0x000212f0
        /*0d2c*/ 	.word	0x00000011
        /*0d30*/ 	.word	0x00022860
        /*0d34*/ 	.short	0x010a
        /*0d36*/ 	.byte	0x3f
	.zero		1


	//   ....[72]....
        /*0d38*/ 	.word	0x00021c40
        /*0d3c*/ 	.word	0x00000006
        /*0d40*/ 	.word	0x00022840
        /*0d44*/ 	.short	0x010a
        /*0d46*/ 	.byte	0x3f
	.zero		1


	//   ....[73]....
        /*0d48*/ 	.word	0x00022320
        /*0d4c*/ 	.word	0x00000006
        /*0d50*/ 	.word	0x00022860
        /*0d54*/ 	.short	0x010a
        /*0d56*/ 	.byte	0x3f
	.zero		1


	//   ....[74]....
        /*0d58*/ 	.word	0x000233c0
        /*0d5c*/ 	.word	0x00000005
        /*0d60*/ 	.word	0x00022820
        /*0d64*/ 	.short	0x010a
        /*0d66*/ 	.byte	0x3f
	.zero		1


	//   ....[75]....
        /*0d68*/ 	.word	0x00023560
        /*0d6c*/ 	.word	0x00000003
        /*0d70*/ 	.word	0x00022840
        /*0d74*/ 	.short	0x010a
        /*0d76*/ 	.byte	0x3f
	.zero		1


	//   ....[76]....
        /*0d78*/ 	.word	0x000235b0
        /*0d7c*/ 	.word	0x00000005
        /*0d80*/ 	.word	0x00022840
        /*0d84*/ 	.short	0x010a
        /*0d86*/ 	.byte	0x3f
	.zero		1


	//   ....[77]....
        /*0d88*/ 	.word	0x00023600
        /*0d8c*/ 	.word	0x00000003
        /*0d90*/ 	.word	0x00022860
        /*0d94*/ 	.short	0x010a
        /*0d96*/ 	.byte	0x3f
	.zero		1


	//   ....[78]....
        /*0d98*/ 	.word	0x000239a0
        /*0d9c*/ 	.word	0x00000014
        /*0da0*/ 	.word	0x00000000
        /*0da4*/ 	.short	0x010a
        /*0da6*/ 	.byte	0x3f
	.zero		1


	//   ....[79]....
        /*0da8*/ 	.word	0x00023ae0
        /*0dac*/ 	.word	0x00000002
        /*0db0*/ 	.word	0x00000000
        /*0db4*/ 	.short	0x010a
        /*0db6*/ 	.byte	0x3f
	.zero		1


	//   ....[80]....
        /*0db8*/ 	.word	0x000241a0
        /*0dbc*/ 	.word	0x00000002
        /*0dc0*/ 	.word	0x00000000
        /*0dc4*/ 	.short	0x0101
        /*0dc6*/ 	.byte	0x3f
	.zero		1


	//   ....[81]....
        /*0dc8*/ 	.word	0x00028900
        /*0dcc*/ 	.word	0x0000000f
        /*0dd0*/ 	.word	0x00000000
        /*0dd4*/ 	.short	0x010a
        /*0dd6*/ 	.byte	0x3f
	.zero		1


	//   ....[82]....
        /*0dd8*/ 	.word	0x00028a40
        /*0ddc*/ 	.word	0x00000007
        /*0de0*/ 	.word	0x00000000
        /*0de4*/ 	.short	0x010a
        /*0de6*/ 	.byte	0x3f
	.zero		1


	//   ....[83]....
        /*0de8*/ 	.word	0x000410b0
        /*0dec*/ 	.word	0x00000000
        /*0df0*/ 	.word	0x00000000
        /*0df4*/ 	.short	0x0101
        /*0df6*/ 	.byte	0x3f
	.zero		1


	//   ....[84]....
        /*0df8*/ 	.word	0x000410d0
        /*0dfc*/ 	.word	0x00000002
        /*0e00*/ 	.word	0x00000000
        /*0e04*/ 	.short	0x010a
        /*0e06*/ 	.byte	0x3f
	.zero		1


	//   ....[85]....
        /*0e08*/ 	.word	0x00041120
        /*0e0c*/ 	.word	0x00000007
        /*0e10*/ 	.word	0x00000000
        /*0e14*/ 	.short	0x010a
        /*0e16*/ 	.byte	0x3f
	.zero		1


	//----- nvinfo : EIATTR_NUM_MBARRIERS
	.align		4
.L_1362:
        /*0e18*/ 	.byte	0x03, 0x38
        /*0e1a*/ 	.short	0x0016


	//----- nvinfo : EIATTR_EXIT_INSTR_OFFSETS
	.align		4
        /*0e1c*/ 	.byte	0x04, 0x1c
        /*0e1e*/ 	.short	(.L_1364 - .L_1363)


	//   ....[0]....
.L_1363:
        /*0e20*/ 	.word	0x00000ab0


	//   ....[1]....
        /*0e24*/ 	.word	0x0001a2e0


	//   ....[2]....
        /*0e28*/ 	.word	0x0001fca0


	//----- nvinfo : EIATTR_MAX_THREADS
	.align		4
.L_1364:
        /*0e2c*/ 	.byte	0x04, 0x05
        /*0e2e*/ 	.short	(.L_1366 - .L_1365)
.L_1365:
        /*0e30*/ 	.word	0x00000180
        /*0e34*/ 	.word	0x00000001
        /*0e38*/ 	.word	0x00000001


	//----- nvinfo : EIATTR_CRS_STACK_SIZE
	.align		4
.L_1366:
        /*0e3c*/ 	.byte	0x04, 0x1e
        /*0e3e*/ 	.short	(.L_1368 - .L_1367)
.L_1367:
        /*0e40*/ 	.word	0x00000000


	//----- nvinfo : EIATTR_CBANK_PARAM_SIZE
	.align		4
.L_1368:
        /*0e44*/ 	.byte	0x03, 0x19
        /*0e46*/ 	.short	0x0af0


	//----- nvinfo : EIATTR_PARAM_CBANK
	.align		4
        /*0e48*/ 	.byte	0x04, 0x0a
        /*0e4a*/ 	.short	(.L_1370 - .L_1369)
	.align		4
.L_1369:
        /*0e4c*/ 	.word	index@(.nv.constant0._ZN7cutlass13device_kernelIN5flash11enable_sm90INS1_16FlashAttnFwdSm90INS1_25CollectiveMainloopFwdSm90ILi2EN4cute5tupleIJNS5_1CILi1EEES8_S8_EEENS6_IJNS7_ILi128EEENS7_ILi96EEENS7_ILi64EEEEEELi256ENS_6half_tEfNS_4arch4Sm90ELb0ELb1ELb1ELb1ELb1ELb0ELb0ELb1ELb0ELb1ELb0ELb0EEENS1_21CollectiveEpilogueFwdINS6_IJSA_NS7_ILi256EEESB_EEES9_SE_SG_Li256ELb1ELb1ELb0ELb0EEENS1_36VarlenDynamicPersistentTileSchedulerILi128ELi96ELi256ELi128ELb0ELb1ELb1ELb1ELb0ELb1EEEEEEEEEvNT_6ParamsE)
        /*0e50*/ 	.short	0x0210
        /*0e52*/ 	.short	0x0af0


	//----- nvinfo : EIATTR_SW_WAR
	.align		4
.L_1370:
        /*0e54*/ 	.byte	0x04, 0x36
        /*0e56*/ 	.short	(.L_1372 - .L_1371)
.L_1371:
        /*0e58*/ 	.word	0x00000008
.L_1372:


//--------------------- .nv.info._ZN7cutlass13device_kernelIN5flash11enable_sm90INS1_16FlashAttnFwdSm90INS1_25CollectiveMainloopFwdSm90ILi2EN4cute5tupleIJNS5_1CILi1EEES8_S8_EEENS6_IJNS7_ILi128EEENS7_ILi96EEENS7_ILi64EEEEEELi256ENS_6half_tEfNS_4arch4Sm90ELb0ELb1ELb1ELb1ELb1ELb1ELb0ELb1ELb0ELb1ELb0ELb0EEENS1_21CollectiveEpilogueFwdINS6_IJSA_NS7_ILi256EEESB_EEES9_SE_SG_Li256ELb1ELb1ELb0ELb0EEENS1_36VarlenDynamicPersistentTileSchedulerILi128ELi96ELi256ELi128ELb0ELb1ELb1ELb1ELb0ELb1EEEEEEEEEvNT_6ParamsE --------------------------
	.section	.nv.info._ZN7cutlass13device_kernelIN5flash11enable_sm90INS1_16FlashAttnFwdSm90INS1_25CollectiveMainloopFwdSm90ILi2EN4cute5tupleIJNS5_1CILi1EEES8_S8_EEENS6_IJNS7_ILi128EEENS7_ILi96EEENS7_ILi64EEEEEELi256ENS_6half_tEfNS_4arch4Sm90ELb0ELb1ELb1ELb1ELb1ELb1ELb0ELb1ELb0ELb1ELb0ELb0EEENS1_21CollectiveEpilogueFwdINS6_IJSA_NS7_ILi256EEESB_EEES9_SE_SG_Li256ELb1ELb1ELb0ELb0EEENS1_36VarlenDynamicPersistentTileSchedulerILi128ELi96ELi256ELi128ELb0ELb1ELb1ELb1ELb0ELb1EEEEEEEEEvNT_6ParamsE,"",@"SHT_CUDA_INFO"
	.sectionflags	@""
	.align	4


	//----- nvinfo : EIATTR_CUDA_API_VERSION
	.align		4
        /*0000*/ 	.byte	0x04, 0x37
        /*0002*/ 	.short	(.L_1374 - .L_1373)
.L_1373:
        /*0004*/ 	.word	0x00000082


	//----- nvinfo : EIATTR_KPARAM_INFO
	.align		4
.L_1374:
        /*0008*/ 	.byte	0x04, 0x17
        /*000a*/ 	.short	(.L_1376 - .L_1375)
.L_1375:
        /*000c*/ 	.word	0x00000000
        /*0010*/ 	.short	0x0000
        /*0012*/ 	.short	0x0070
        /*0014*/ 	.byte	0x00, 0xf0, 0x01, 0x2a


	//----- nvinfo : EIATTR_SPARSE_MMA_MASK
	.align		4
.L_1376:
        /*0018*/ 	.byte	0x03, 0x50
        /*001a*/ 	.short	0x0000


	//----- nvinfo : EIATTR_MAXREG_COUNT
	.align		4
        /*001c*/ 	.byte	0x03, 0x1b
        /*001e*/ 	.short	0x00a8


	//----- nvinfo : EIATTR_NUM_BARRIERS
	.align		4
        /*0020*/ 	.byte	0x02, 0x4c
        /*0022*/ 	.byte	0x10
	.zero		1


	//----- nvinfo : EIATTR_EXTERNS
	.align		4
        /*0024*/ 	.byte	0x04, 0x0f
        /*0026*/ 	.short	(.L_1378 - .L_1377)


	//   ....[0]....
	.align		4
.L_1377:
        /*0028*/ 	.word	index@(__assertfail)


	//----- nvinfo : EIATTR_ANNOTATIONS
	.align		4
.L_1378:
        /*002c*/ 	.byte	0x04, 0x55
        /*002e*/ 	.short	(.L_1380 - .L_1379)


	//   ....[0]....
.L_1379:
        /* <DEDUP_REMOVED lines=16> */


	//----- nvinfo : EIATTR_MERCURY_ISA_VERSION
	.align		4
.L_1380:
        /*0120*/ 	.byte	0x03, 0x5f
        /*0122*/ 	.short	0x0101


	//----- nvinfo : EIATTR_UNUSED_LOAD_BYTE_OFFSET
	.align		4
        /*0124*/ 	.byte	0x04, 0x44
        /*0126*/ 	.short	(.L_1382 - .L_1381)


	//   ....[0]....
.L_1381:
        /*0128*/ 	.word	0x00000b00
        /*012c*/ 	.word	0x0000fff0


	//   ....[1]....
        /*0130*/ 	.word	0x000204b0
        /*0134*/ 	.word	0x0000fff0


	//----- nvinfo : EIATTR_INT_WARP_WIDE_INSTR_OFFSETS
	.align		4
.L_1382:
        /*0138*/ 	.byte	0x04, 0x31
        /*013a*/ 	.short	(.L_1384 - .L_1383)


	//   ....[0]....
.L_1383:
        /*013c*/ 	.word	0x00000180


	//   ....[1]....
        /*0140*/ 	.word	0x000001c0


	//   ....[2]....
        /*0144*/ 	.word	0x00000230


	//   ....[3]....
        /*0148*/ 	.word	0x00026130


	//   ....[4]....
        /*014c*/ 	.word	0x000261c0


	//   ....[5]....
        /*0150*/ 	.word	0x000295a0


	//   ....[6]....
        /*0154*/ 	.word	0x00029630


	//----- nvinfo : EIATTR_COOP_GROUP_MASK_REGIDS
	.align		4
.L_1384:
        /*0158*/ 	.byte	0x04, 0x29
        /*015a*/ 	.short	(.L_1386 - .L_1385)


	//   ....[0]....
.L_1385:
        /*015c*/ 	.word	0xffffffff


	//   ....[1]....
        /*0160*/ 	.word	0xffffffff


	//   ....[2]....
        /*0164*/ 	.word	0xffffffff


	//   ....[3]....
        /*0168*/ 	.word	0xffffffff


	//   ....[4]....
        /*016c*/ 	.word	0xffffffff


	//   ....[5]....
        /*0170*/ 	.word	0xffffffff


	//   ....[6]....
        /*0174*/ 	.word	0xffffffff


	//   ....[7]....
        /*0178*/ 	.word	0xffffffff


	//   ....[8]....
        /*017c*/ 	.word	0xffffffff


	//   ....[9]....
        /*0180*/ 	.word	0xffffffff


	//   ....[10]....
        /*0184*/ 	.word	0xffffffff


	//   ....[11]....
        /*0188*/ 	.word	0xffffffff


	//   ....[12]....
        /*018c*/ 	.word	0xffffffff


	//   ....[13]....
        /*0190*/ 	.word	0xffffffff


	//   ....[14]....
        /*0194*/ 	.word	0xffffffff


	//   ....[15]....
        /*0198*/ 	.word	0xffffffff


	//   ....[16]....
        /*019c*/ 	.word	0xffffffff


	//   ....[17]....
        /*01a0*/ 	.word	0xffffffff


	//   ....[18]....
        /*01a4*/ 	.word	0xffffffff


	//   ....[19]....
        /*01a8*/ 	.word	0xffffffff


	//   ....[20]....
        /*01ac*/ 	.word	0xffffffff


	//   ....[21]....
        /*01b0*/ 	.word	0xffffffff


	//   ....[22]....
        /*01b4*/ 	.word	0xffffffff


	//   ....[23]....
        /*01b8*/ 	.word	0xffffffff


	//   ....[24]....
        /*01bc*/ 	.word	0xffffffff


	//   ....[25]....
        /*01c0*/ 	.word	0xffffffff


	//   ....[26]....
        /*01c4*/ 	.word	0xffffffff


	//   ....[27]....
        /*01c8*/ 	.word	0xffffffff


	//   ....[28]....
        /*01cc*/ 	.word	0xffffffff


	//   ....[29]....
        /*01d0*/ 	.word	0xffffffff


	//   ....[30]....
        /*01d4*/ 	.word	0xffffffff


	//   ....[31]....
        /*01d8*/ 	.word	0xffffffff


	//   ....[32]....
        /*01dc*/ 	.word	0xffffffff


	//   ....[33]....
        /*01e0*/ 	.word	0xffffffff


	//   ....[34]....
        /*01e4*/ 	.word	0xffffffff


	//   ....[35]....
        /*01e8*/ 	.word	0xffffffff


	//   ....[36]....
        /*01ec*/ 	.word	0xffffffff


	//   ....[37]....
        /*01f0*/ 	.word	0xffffffff


	//   ....[38]....
        /*01f4*/ 	.word	0xffffffff


	//   ....[39]....
        /*01f8*/ 	.word	0xffffffff


	//   ....[40]....
        /*01fc*/ 	.word	0xffffffff


	//   ....[41]....
        /*0200*/ 	.word	0xffffffff


	//   ....[42]....
        /*0204*/ 	.word	0xffffffff


	//   ....[43]....
        /*0208*/ 	.word	0xffffffff


	//   ....[44]....
        /*020c*/ 	.word	0xffffffff


	//   ....[45]....
        /*0210*/ 	.word	0xffffffff


	//   ....[46]....
        /*0214*/ 	.word	0xffffffff


	//   ....[47]....
        /*0218*/ 	.word	0xffffffff


	//   ....[48]....
        /*021c*/ 	.word	0xffffffff


	//   ....[49]....
        /*0220*/ 	.word	0xffffffff


	//   ....[50]....
        /*0224*/ 	.word	0xffffffff


	//   ....[51]....
        /*0228*/ 	.word	0xffffffff


	//   ....[52]....
        /*022c*/ 	.word	0xffffffff


	//   ....[53]....
        /*0230*/ 	.word	0xffffffff


	//   ....[54]....
        /*0234*/ 	.word	0xffffffff


	//   ....[55]....
        /*0238*/ 	.word	0xffffffff


	//   ....[56]....
        /*023c*/ 	.word	0xffffffff


	//   ....[57]....
        /*0240*/ 	.word	0xffffffff


	//   ....[58]....
        /*0244*/ 	.word	0xffffffff


	//   ....[59]....
        /*0248*/ 	.word	0xffffffff


	//   ....[60]....
        /*024c*/ 	.word	0xffffffff


	//   ....[61]....
        /*0250*/ 	.word	0xffffffff


	//   ....[62]....
        /*0254*/ 	.word	0xffffffff


	//   ....[63]....
        /*0258*/ 	.word	0xffffffff


	//   ....[64]....
        /*025c*/ 	.word	0xffffffff


	//   ....[65]....
        /*0260*/ 	.word	0xffffffff


	//   ....[66]....
        /*0264*/ 	.word	0xffffffff


	//   ....[67]....
        /*0268*/ 	.word	0xffffffff


	//   ....[68]....
        /*026c*/ 	.word	0xffffffff


	//   ....[69]....
        /*0270*/ 	.word	0xffffffff


	//   ....[70]....
        /*0274*/ 	.word	0xffffffff


	//   ....[71]....
        /*0278*/ 	.word	0xffffffff


	//   ....[72]....
        /*027c*/ 	.word	0xffffffff


	//   ....[73]....
        /*0280*/ 	.word	0xffffffff


	//   ....[74]....
        /*0284*/ 	.word	0xffffffff


	//   ....[75]....
        /*0288*/ 	.word	0xffffffff


	//   ....[76]....
        /*028c*/ 	.word	0xffffffff


	//   ....[77]....
        /*0290*/ 	.word	0xffffffff


	//   ....[78]....
        /*0294*/ 	.word	0xffffffff


	//   ....[79]....
        /*0298*/ 	.word	0xffffffff


	//   ....[80]....
        /*029c*/ 	.word	0xffffffff


	//   ....[81]....
        /*02a0*/ 	.word	0xffffffff


	//   ....[82]....
        /*02a4*/ 	.word	0xffffffff


	//   ....[83]....
        /*02a8*/ 	.word	0xffffffff


	//   ....[84]....
        /*02ac*/ 	.word	0xffffffff


	//   ....[85]....
        /*02b0*/ 	.word	0xffffffff


	//   ....[86]....
        /*02b4*/ 	.word	0xffffffff


	//   ....[87]....
        /*02b8*/ 	.word	0xffffffff


	//   ....[88]....
        /*02bc*/ 	.word	0xffffffff


	//   ....[89]....
        /*02c0*/ 	.word	0xffffffff


	//   ....[90]....
        /*02c4*/ 	.word	0xffffffff


	//   ....[91]....
        /*02c8*/ 	.word	0xffffffff


	//   ....[92]....
        /*02cc*/ 	.word	0xffffffff


	//   ....[93]....
        /*02d0*/ 	.word	0xffffffff


	//   ....[94]....
        /*02d4*/ 	.word	0xffffffff


	//   ....[95]....
        /*02d8*/ 	.word	0xffffffff


	//   ....[96]....
        /*02dc*/ 	.word	0xffffffff


	//   ....[97]....
        /*02e0*/ 	.word	0xffffffff


	//   ....[98]....
        /*02e4*/ 	.word	0xffffffff


	//   ....[99]....
        /*02e8*/ 	.word	0xffffffff


	//   ....[100]....
        /*02ec*/ 	.word	0xffffffff


	//   ....[101]....
        /*02f0*/ 	.word	0xffffffff


	//   ....[102]....
        /*02f4*/ 	.word	0xffffffff


	//   ....[103]....
        /*02f8*/ 	.word	0xffffffff


	//   ....[104]....
        /*02fc*/ 	.word	0xffffffff


	//   ....[105]....
        /*0300*/ 	.word	0xffffffff


	//   ....[106]....
        /*0304*/ 	.word	0xffffffff


	//   ....[107]....
        /*0308*/ 	.word	0xffffffff


	//   ....[108]....
        /*030c*/ 	.word	0xffffffff


	//   ....[109]....
        /*0310*/ 	.word	0xffffffff


	//   ....[110]....
        /*0314*/ 	.word	0xffffffff


	//   ....[111]....
        /*0318*/ 	.word	0xffffffff


	//   ....[112]....
        /*031c*/ 	.word	0xffffffff


	//   ....[113]....
        /*0320*/ 	.word	0xffffffff


	//   ....[114]....
        /*0324*/ 	.word	0xffffffff


	//   ....[115]....
        /*0328*/ 	.word	0xffffffff


	//   ....[116]....
        /*032c*/ 	.word	0xffffffff


	//   ....[117]....
        /*0330*/ 	.word	0xffffffff


	//   ....[118]....
        /*0334*/ 	.word	0xffffffff


	//   ....[119]....
        /*0338*/ 	.word	0xffffffff


	//   ....[120]....
        /*033c*/ 	.word	0xffffffff


	//   ....[121]....
        /*0340*/ 	.word	0xffffffff


	//   ....[122]....
        /*0344*/ 	.word	0xffffffff


	//   ....[123]....
        /*0348*/ 	.word	0xffffffff


	//   ....[124]....
        /*034c*/ 	.word	0xffffffff


	//   ....[125]....
        /*0350*/ 	.word	0xffffffff


	//   ....[126]....
        /*0354*/ 	.word	0xffffffff


	//   ....[127]....
        /*0358*/ 	.word	0xffffffff


	//   ....[128]....
        /*035c*/ 	.word	0xffffffff


	//   ....[129]....
        /*0360*/ 	.word	0xffffffff


	//   ....[130]....
        /*0364*/ 	.word	0xffffffff


	//   ....[131]....
        /*0368*/ 	.word	0xffffffff


	//   ....[132]....
        /*036c*/ 	.word	0xffffffff


	//   ....[133]....
        /*0370*/ 	.word	0xffffffff


	//   ....[134]....
        /*0374*/ 	.word	0xffffffff


	//   ....[135]....
        /*0378*/ 	.word	0xffffffff


	//   ....[136]....
        /*037c*/ 	.word	0xffffffff


	//   ....[137]....
        /*0380*/ 	.word	0xffffffff


	//   ....[138]....
        /*0384*/ 	.word	0xffffffff


	//   ....[139]....
        /*0388*/ 	.word	0xffffffff


	//   ....[140]....
        /*038c*/ 	.word	0xffffffff


	//   ....[141]....
        /*0390*/ 	.word	0xffffffff


	//   ....[142]....
        /*0394*/ 	.word	0xffffffff


	//   ....[143]....
        /*0398*/ 	.word	0xffffffff


	//   ....[144]....
        /*039c*/ 	.word	0xffffffff


	//   ....[145]....
        /*03a0*/ 	.word	0xffffffff


	//   ....[146]....
        /*03a4*/ 	.word	0xffffffff


	//   ....[147]....
        /*03a8*/ 	.word	0xffffffff


	//   ....[148]....
        /*03ac*/ 	.word	0xffffffff


	//   ....[149]....
        /*03b0*/ 	.word	0xffffffff


	//   ....[150]....
        /*03b4*/ 	.word	0xffffffff


	//   ....[151]....
        /*03b8*/ 	.word	0xffffffff


	//   ....[152]....
        /*03bc*/ 	.word	0xffffffff


	//   ....[153]....
        /*03c0*/ 	.word	0xffffffff


	//   ....[154]....
        /*03c4*/ 	.word	0xffffffff


	//   ....[155]....
        /*03c8*/ 	.word	0xffffffff


	//   ....[156]....
        /*03cc*/ 	.word	0xffffffff


	//   ....[157]....
        /*03d0*/ 	.word	0xffffffff


	//   ....[158]....
        /*03d4*/ 	.word	0xffffffff


	//   ....[159]....
        /*03d8*/ 	.word	0xffffffff


	//   ....[160]....
        /*03dc*/ 	.word	0xffffffff


	//   ....[161]....
        /*03e0*/ 	.word	0xffffffff


	//   ....[162]....
        /*03e4*/ 	.word	0xffffffff


	//   ....[163]....
        /*03e8*/ 	.word	0xffffffff


	//   ....[164]....
        /*03ec*/ 	.word	0xffffffff


	//   ....[165]....
        /*03f0*/ 	.word	0xffffffff


	//   ....[166]....
        /*03f4*/ 	.word	0xffffffff


	//   ....[167]....
        /*03f8*/ 	.word	0xffffffff


	//   ....[168]....
        /*03fc*/ 	.word	0xffffffff


	//   ....[169]....
        /*0400*/ 	.word	0xffffffff


	//   ....[170]....
        /*0404*/ 	.word	0xffffffff


	//   ....[171]....
        /*0408*/ 	.word	0xffffffff


	//   ....[172]....
        /*040c*/ 	.word	0xffffffff


	//   ....[173]....
        /*0410*/ 	.word	0xffffffff


	//   ....[174]....
        /*0414*/ 	.word	0xffffffff


	//   ....[175]....
        /*0418*/ 	.word	0xffffffff


	//   ....[176]....
        /*041c*/ 	.word	0xffffffff


	//   ....[177]....
        /*0420*/ 	.word	0xffffffff


	//   ....[178]....
        /*0424*/ 	.word	0xffffffff


	//   ....[179]....
        /*0428*/ 	.word	0x0500000f


	//   ....[180]....
        /*042c*/ 	.word	0x0500000f


	//   ....[181]....
        /*0430*/ 	.word	0x0500000f


	//   ....[182]....
        /*0434*/ 	.word	0x0500000f


	//   ....[183]....
        /*0438*/ 	.word	0x0500000f


	//   ....[184]....
        /*043c*/ 	.word	0x0500000f


	//   ....[185]....
        /*0440*/ 	.word	0x0500000f


	//   ....[186]....
        /*0444*/ 	.word	0x0500000f


	//   ....[187]....
        /*0448*/ 	.word	0x0500000f


	//   ....[188]....
        /*044c*/ 	.word	0x0500000f


	//   ....[189]....
        /*0450*/ 	.word	0x0500000f


	//   ....[190]....
        /*0454*/ 	.word	0x0500000f


	//   ....[191]....
        /*0458*/ 	.word	0x0500000f


	//   ....[192]....
        /*045c*/ 	.word	0x0500000f


	//   ....[193]....
        /*0460*/ 	.word	0x0500000f


	//   ....[194]....
        /*0464*/ 	.word	0x0500000f


	//   ....[195]....
        /*0468*/ 	.word	0x0500000f


	//   ....[196]....
        /*046c*/ 	.word	0x0500000f


	//   ....[197]....
        /*0470*/ 	.word	0x0500000f


	//   ....[198]....
        /*0474*/ 	.word	0x0500000f


	//   ....[199]....
        /*0478*/ 	.word	0x0500000f


	//   ....[200]....
        /*047c*/ 	.word	0x0500000f


	//   ....[201]....
        /*0480*/ 	.word	0x0500000f


	//   ....[202]....
        /*0484*/ 	.word	0x0500000f


	//   ....[203]....
        /*0488*/ 	.word	0x0500000f


	//   ....[204]....
        /*048c*/ 	.word	0x0500000f


	//   ....[205]....
        /*0490*/ 	.word	0x0500000f


	//   ....[206]....
        /*0494*/ 	.word	0x0500000f


	//   ....[207]....
        /*0498*/ 	.word	0x0500000f


	//   ....[208]....
        /*049c*/ 	.word	0x0500000f


	//   ....[209]....
        /*04a0*/ 	.word	0x0500000f


	//   ....[210]....
        /*04a4*/ 	.word	0x0500000f


	//   ....[211]....
        /*04a8*/ 	.word	0x0500000f


	//   ....[212]....
        /*04ac*/ 	.word	0x0500000f


	//   ....[213]....
        /*04b0*/ 	.word	0x0500000f


	//   ....[214]....
        /*04b4*/ 	.word	0x0500000f


	//   ....[215]....
        /*04b8*/ 	.word	0x0500000f


	//   ....[216]....
        /*04bc*/ 	.word	0x0500000f


	//   ....[217]....
        /*04c0*/ 	.word	0x0500000f


	//   ....[218]....
        /*04c4*/ 	.word	0x0500000f


	//   ....[219]....
        /*04c8*/ 	.word	0x0500000f


	//   ....[220]....
        /*04cc*/ 	.word	0x0500000f


	//   ....[221]....
        /*04d0*/ 	.word	0x0500000f


	//   ....[222]....
        /*04d4*/ 	.word	0x0500000f


	//   ....[223]....
        /*04d8*/ 	.word	0x0500000f


	//   ....[224]....
        /*04dc*/ 	.word	0x0500000f


	//   ....[225]....
        /*04e0*/ 	.word	0x0500000f


	//   ....[226]....
        /*04e4*/ 	.word	0x0500000f


	//   ....[227]....
        /*04e8*/ 	.word	0x0500000f


	//   ....[228]....
        /*04ec*/ 	.word	0x0500000f


	//   ....[229]....
        /*04f0*/ 	.word	0x0500000f


	//   ....[230]....
        /*04f4*/ 	.word	0x0500000f


	//   ....[231]....
        /*04f8*/ 	.word	0x0500000f


	//   ....[232]....
        /*04fc*/ 	.word	0x0500000f


	//   ....[233]....
        /*0500*/ 	.word	0x0500000f


	//   ....[234]....
        /*0504*/ 	.word	0x0500000f


	//   ....[235]....
        /*0508*/ 	.word	0x0500000f


	//   ....[236]....
        /*050c*/ 	.word	0x0500000f


	//   ....[237]....
        /*0510*/ 	.word	0x0500000f


	//   ....[238]....
        /*0514*/ 	.word	0x0500000f


	//   ....[239]....
        /*0518*/ 	.word	0x0500000f


	//   ....[240]....
        /*051c*/ 	.word	0x0500000f


	//   ....[241]....
        /*0520*/ 	.word	0x0500000f


	//   ....[242]....
        /*0524*/ 	.word	0x0500000f


	//   ....[243]....
        /*0528*/ 	.word	0x0500000f


	//   ....[244]....
        /*052c*/ 	.word	0x0500000f


	//   ....[245]....
        /*0530*/ 	.word	0x0500000f


	//   ....[246]....
        /*0534*/ 	.word	0x0500000f


	//   ....[247]....
        /*0538*/ 	.word	0x0500000f


	//   ....[248]....
        /*053c*/ 	.word	0x0500000f


	//   ....[249]....
        /*0540*/ 	.word	0x0500000f


	//   ....[250]....
        /*0544*/ 	.word	0x0500000f


	//   ....[251]....
        /*0548*/ 	.word	0x0500000f


	//   ....[252]....
        /*054c*/ 	.word	0x0500000f


	//   ....[253]....
        /*0550*/ 	.word	0x0500000f


	//   ....[254]....
        /*0554*/ 	.word	0x0500000f


	//   ....[255]....
        /*0558*/ 	.word	0x0500000f


	//   ....[0]....
        /*055c*/ 	.word	0x0500000f


	//   ....[1]....
        /*0560*/ 	.word	0x0500000f


	//   ....[2]....
        /*0564*/ 	.word	0x0500000f


	//   ....[3]....
        /*0568*/ 	.word	0x0500000f


	//   ....[4]....
        /*056c*/ 	.word	0x0500000f


	//   ....[5]....
        /*0570*/ 	.word	0x0500000f


	//   ....[6]....
        /*0574*/ 	.word	0x0500000f


	//   ....[7]....
        /*0578*/ 	.word	0x0500000f


	//   ....[8]....
        /*057c*/ 	.word	0x0500000f


	//   ....[9]....
        /*0580*/ 	.word	0x0500000f


	//   ....[10]....
        /*0584*/ 	.word	0x0500000f


	//   ....[11]....
        /*0588*/ 	.word	0x0500000f


	//   ....[12]....
        /*058c*/ 	.word	0x0500000f


	//   ....[13]....
        /*0590*/ 	.word	0x0500000f


	//   ....[14]....
        /*0594*/ 	.word	0x0500000f


	//   ....[15]....
        /*0598*/ 	.word	0x0500000f


	//   ....[16]....
        /*059c*/ 	.word	0x0500000f


	//   ....[17]....
        /*05a0*/ 	.word	0x0500000f


	//   ....[18]....
        /*05a4*/ 	.word	0x0500000f


	//   ....[19]....
        /*05a8*/ 	.word	0x0500000f


	//   ....[20]....
        /*05ac*/ 	.word	0x0500000f


	//   ....[21]....
        /*05b0*/ 	.word	0x0500000f


	//   ....[22]....
        /*05b4*/ 	.word	0x0500000f


	//   ....[23]....
        /*05b8*/ 	.word	0x0500000f


	//   ....[24]....
        /*05bc*/ 	.word	0x0500000f


	//   ....[25]....
        /*05c0*/ 	.word	0x0500000f


	//   ....[26]....
        /*05c4*/ 	.word	0x0500000f


	//   ....[27]....
        /*05c8*/ 	.word	0x0500000f


	//   ....[28]....
        /*05cc*/ 	.word	0x0500000f


	//   ....[29]....
        /*05d0*/ 	.word	0x0500000f


	//   ....[30]....
        /*05d4*/ 	.word	0x0500000f


	//   ....[31]....
        /*05d8*/ 	.word	0x0500000f


	//   ....[32]....
        /*05dc*/ 	.word	0x0500000f


	//   ....[33]....
        /*05e0*/ 	.word	0x0500000f


	//   ....[34]....
        /*05e4*/ 	.word	0x0500000f


	//   ....[35]....
        /*05e8*/ 	.word	0x0500000f


	//   ....[36]....
        /*05ec*/ 	.word	0x0500000f


	//   ....[37]....
        /*05f0*/ 	.word	0x0500000f


	//   ....[38]....
        /*05f4*/ 	.word	0x0500000f


	//   ....[39]....
        /*05f8*/ 	.word	0x0500000f


	//   ....[40]....
        /*05fc*/ 	.word	0x0500000f


	//   ....[41]....
        /*0600*/ 	.word	0x0500000f


	//   ....[42]....
        /*0604*/ 	.word	0x0500000f


	//   ....[43]....
        /*0608*/ 	.word	0x0500000f


	//   ....[44]....
        /*060c*/ 	.word	0xffffffff


	//   ....[45]....
        /*0610*/ 	.word	0xffffffff


	//   ....[46]....
        /*0614*/ 	.word	0xffffffff


	//   ....[47]....
        /*0618*/ 	.word	0xffffffff


	//   ....[48]....
        /*061c*/ 	.word	0xffffffff


	//   ....[49]....
        /*0620*/ 	.word	0xffffffff


	//----- nvinfo : EIATTR_COOP_GROUP_INSTR_OFFSETS
	.align		4
.L_1386:
        /*0624*/ 	.byte	0x04, 0x28
        /*0626*/ 	.short	(.L_1388 - .L_1387)


	//   ....[0]....
.L_1387:
        /*0628*/ 	.word	0x000000c0


	//   ....[1]....
        /*062c*/ 	.word	0x00000190


	//   ....[2]....
        /*0630*/ 	.word	0x000001e0


	//   ....[3]....
        /*0634*/ 	.word	0x00000410


	//   ....[4]....
        /*0638*/ 	.word	0x00000570


	//   ....[5]....
        /*063c*/ 	.word	0x00000690


	//   ....[6]....
        /*0640*/ 	.word	0x000007f0


	//   ....[7]....
        /*0644*/ 	.word	0x00002f70


	//   ....[8]....
        /*0648*/ 	.word	0x00002f80


	//   ....[9]....
        /*064c*/ 	.word	0x00003650


	//   ....[10]....
        /*0650*/ 	.word	0x00003660


	//   ....[11]....
        /*0654*/ 	.word	0x00004450


	//   ....[12]....
        /*0658*/ 	.word	0x00004460


	//   ....[13]....
        /*065c*/ 	.word	0x00004b60


	//   ....[14]....
        /*0660*/ 	.word	0x00004b70


	//   ....[15]....
        /*0664*/ 	.word	0x00005510


	//   ....[16]....
        /*0668*/ 	.word	0x00005520


	//   ....[17]....
        /*066c*/ 	.word	0x00005630


	//   ....[18]....
        /*0670*/ 	.word	0x00005640


	//   ....[19]....
        /*0674*/ 	.word	0x00005a10


	//   ....[20]....
        /*0678*/ 	.word	0x00005a40


	//   ....[21]....
        /*067c*/ 	.word	0x00005d10


	//   ....[22]....
        /*0680*/ 	.word	0x00005d30


	//   ....[23]....
        /*0684*/ 	.word	0x00006bb0


	//   ....[24]....
        /*0688*/ 	.word	0x00007760


	//   ....[25]....
        /*068c*/ 	.word	0x00007770


	//   ....[26]....
        /*0690*/ 	.word	0x00007780


	//   ....[27]....
        /*0694*/ 	.word	0x00007790


	//   ....[28]....
        /*0698*/ 	.word	0x00007a80


	//   ....[29]....
        /*069c*/ 	.word	0x00007a90


	//   ....[30]....
        /*06a0*/ 	.word	0x00007aa0


	//   ....[31]....
        /*06a4*/ 	.word	0x00007ab0


	//   ....[32]....
        /*06a8*/ 	.word	0x00008c80


	//   ....[33]....
        /*06ac*/ 	.word	0x00008ca0


	//   ....[34]....
        /*06b0*/ 	.word	0x00008cb0


	//   ....[35]....
        /*06b4*/ 	.word	0x00008cc0


	//   ....[36]....
        /*06b8*/ 	.word	0x00008dd0


	//   ....[37]....
        /*06bc*/ 	.word	0x00008de0


	//   ....[38]....
        /*06c0*/ 	.word	0x00008df0


	//   ....[39]....
        /*06c4*/ 	.word	0x00008e80


	//   ....[40]....
        /*06c8*/ 	.word	0x0000b100


	//   ....[41]....
        /*06cc*/ 	.word	0x0000b740


	//   ....[42]....
        /*06d0*/ 	.word	0x0000c8f0


	//   ....[43]....
        /*06d4*/ 	.word	0x0000c980


	//   ....[44]....
        /*06d8*/ 	.word	0x0000caa0


	//   ....[45]....
        /*06dc*/ 	.word	0x0000cac0


	//   ....[46]....
        /*06e0*/ 	.word	0x00012c00


	//   ....[47]....
        /*06e4*/ 	.word	0x00012db0


	//   ....[48]....
        /*06e8*/ 	.word	0x00012f10


	//   ....[49]....
        /*06ec*/ 	.word	0x00012f30


	//   ....[50]....
        /*06f0*/ 	.word	0x00018860


	//   ....[51]....
        /*06f4*/ 	.word	0x00018f00


	//   ....[52]....
        /*06f8*/ 	.word	0x0001a040


	//   ....[53]....
        /*06fc*/ 	.word	0x0001a130


	//   ....[54]....
        /*0700*/ 	.word	0x0001a250


	//   ....[55]....
        /*0704*/ 	.word	0x0001a2b0


	//   ....[56]....
        /*0708*/ 	.word	0x0001f4c0


	//   ....[57]....
        /*070c*/ 	.word	0x0001f4e0


	//   ....[58]....
        /*0710*/ 	.word	0x0001f530


	//   ....[59]....
        /*0714*/ 	.word	0x0001f560


	//   ....[60]....
        /*0718*/ 	.word	0x00021620


	//   ....[61]....
        /*071c*/ 	.word	0x00021650


	//   ....[62]....
        /*0720*/ 	.word	0x000216a0


	//   ....[63]....
        /*0724*/ 	.word	0x000216c0


	//   ....[64]....
        /*0728*/ 	.word	0x00021fb0


	//   ....[65]....
        /*072c*/ 	.word	0x00021ff0


	//   ....[66]....
        /*0730*/ 	.word	0x00022150


	//   ....[67]....
        /*0734*/ 	.word	0x00022170


	//   ....[68]....
        /*0738*/ 	.word	0x000222b0


	//   ....[69]....
        /*073c*/ 	.word	0x000222d0


	//   ....[70]....
        /*0740*/ 	.word	0x00022420


	//   ....[71]....
        /*0744*/ 	.word	0x00022440


	//   ....[72]....
        /*0748*/ 	.word	0x00022c80


	//   ....[73]....
        /*074c*/ 	.word	0x00022c90


	//   ....[74]....
        /*0750*/ 	.word	0x00022e30


	//   ....[75]....
        /*0754*/ 	.word	0x00022e40


	//   ....[76]....
        /*0758*/ 	.word	0x00022fd0


	//   ....[77]....
        /*075c*/ 	.word	0x00022fe0


	//   ....[78]....
        /*0760*/ 	.word	0x00023170


	//   ....[79]....
        /*0764*/ 	.word	0x00023180


	//   ....[80]....
        /*0768*/ 	.word	0x00023360


	//   ....[81]....
        /*076c*/ 	.word	0x00023530


	//   ....[82]....
        /*0770*/ 	.word	0x00023560


	//   ....[83]....
        /*0774*/ 	.word	0x00023590


	//   ....[84]....
        /*0778*/ 	.word	0x000235c0


	//   ....[85]....
        /*077c*/ 	.word	0x000235f0


	//   ....[86]....
        /*0780*/ 	.word	0x00023620


	//   ....[87]....
        /*0784*/ 	.word	0x00023790


	//   ....[88]....
        /*0788*/ 	.word	0x000237c0


	//   ....[89]....
        /*078c*/ 	.word	0x000237f0


	//   ....[90]....
        /*0790*/ 	.word	0x00023820


	//   ....[91]....
        /*0794*/ 	.word	0x00023850


	//   ....[92]....
        /*0798*/ 	.word	0x00023880


	//   ....[93]....
        /*079c*/ 	.word	0x00023910


	//   ....[94]....
        /*07a0*/ 	.word	0x00023970


	//   ....[95]....
        /*07a4*/ 	.word	0x00023a00


	//   ....[96]....
        /*07a8*/ 	.word	0x00024ac0


	//   ....[97]....
        /*07ac*/ 	.word	0x00026d10


	//   ....[98]....
        /*07b0*/ 	.word	0x00026d30


	//   ....[99]....
        /*07b4*/ 	.word	0x00026dc0


	//   ....[100]....
        /*07b8*/ 	.word	0x00026de0


	//   ....[101]....
        /*07bc*/ 	.word	0x00026e60


	//   ....[102]....
        /*07c0*/ 	.word	0x00026e80


	//   ....[103]....
        /*07c4*/ 	.word	0x00026f00


	//   ....[104]....
        /*07c8*/ 	.word	0x00026f20


	//   ....[105]....
        /*07cc*/ 	.word	0x00026fa0


	//   ....[106]....
        /*07d0*/ 	.word	0x00026fc0


	//   ....[107]....
        /*07d4*/ 	.word	0x00026fd0


	//   ....[108]....
        /*07d8*/ 	.word	0x00026fe0


	//   ....[109]....
        /*07dc*/ 	.word	0x00027840


	//   ....[110]....
        /*07e0*/ 	.word	0x00027870


	//   ....[111]....
        /*07e4*/ 	.word	0x00027930


	//   ....[112]....
        /*07e8*/ 	.word	0x00027940


	//   ....[113]....
        /*07ec*/ 	.word	0x000279d0


	//   ....[114]....
        /*07f0*/ 	.word	0x000279e0


	//   ....[115]....
        /*07f4*/ 	.word	0x00027a70


	//   ....[116]....
        /*07f8*/ 	.word	0x00027a80


	//   ....[117]....
        /*07fc*/ 	.word	0x00027b10


	//   ....[118]....
        /*0800*/ 	.word	0x00027b20


	//   ....[119]....
        /*0804*/ 	.word	0x00027bb0


	//   ....[120]....
        /*0808*/ 	.word	0x00027bc0


	//   ....[121]....
        /*080c*/ 	.word	0x00027c40


	//   ....[122]....
        /*0810*/ 	.word	0x00027c50


	//   ....[123]....
        /*0814*/ 	.word	0x00027c60


	//   ....[124]....
        /*0818*/ 	.word	0x00027c70


	//   ....[125]....
        /*081c*/ 	.word	0x00028100


	//   ....[126]....
        /*0820*/ 	.word	0x00028130


	//   ....[127]....
        /*0824*/ 	.word	0x00028190


	//   ....[128]....
        /*0828*/ 	.word	0x00028240


	//   ....[129]....
        /*082c*/ 	.word	0x00028250


	//   ....[130]....
        /*0830*/ 	.word	0x00028280


	//   ....[131]....
        /*0834*/ 	.word	0x00028310


	//   ....[132]....
        /*0838*/ 	.word	0x000283c0


	//   ....[133]....
        /*083c*/ 	.word	0x000283d0


	//   ....[134]....
        /*0840*/ 	.word	0x00028400


	//   ....[135]....
        /*0844*/ 	.word	0x00028410


	//   ....[136]....
        /*0848*/ 	.word	0x000284a0


	//   ....[137]....
        /*084c*/ 	.word	0x00028bd0


	//   ....[138]....
        /*0850*/ 	.word	0x00028bf0


	//   ....[139]....
        /*0854*/ 	.word	0x00028c40


	//   ....[140]....
        /*0858*/ 	.word	0x00028c50


	//   ....[141]....
        /*085c*/ 	.word	0x00028c90


	//   ....[142]....
        /*0860*/ 	.word	0x00028ca0


	//   ....[143]....
        /*0864*/ 	.word	0x00028ce0


	//   ....[144]....
        /*0868*/ 	.word	0x00028cf0


	//   ....[145]....
        /*086c*/ 	.word	0x00028d30


	//   ....[146]....
        /*0870*/ 	.word	0x00028d40


	//   ....[147]....
        /*0874*/ 	.word	0x00028d50


	//   ....[148]....
        /*0878*/ 	.word	0x00028d90


	//   ....[149]....
        /*087c*/ 	.word	0x000290d0


	//   ....[150]....
        /*0880*/ 	.word	0x000290f0


	//   ....[151]....
        /*0884*/ 	.word	0x00029100


	//   ....[152]....
        /*0888*/ 	.word	0x00029120


	//   ....[153]....
        /*088c*/ 	.word	0x00029190


	//   ....[154]....
        /*0890*/ 	.word	0x000291b0


	//   ....[155]....
        /*0894*/ 	.word	0x00029210


	//   ....[156]....
        /*0898*/ 	.word	0x00029230


	//   ....[157]....
        /*089c*/ 	.word	0x00029290


	//   ....[158]....
        /*08a0*/ 	.word	0x000292b0


	//   ....[159]....
        /*08a4*/ 	.word	0x00029310


	//   ....[160]....
        /*08a8*/ 	.word	0x00029330


	//   ....[161]....
        /*08ac*/ 	.word	0x00029810


	//   ....[162]....
        /*08b0*/ 	.word	0x00029840


	//   ....[163]....
        /*08b4*/ 	.word	0x00029880


	//   ....[164]....
        /*08b8*/ 	.word	0x000298b0


	//   ....[165]....
        /*08bc*/ 	.word	0x000298e0


	//   ....[166]....
        /*08c0*/ 	.word	0x00029910


	//   ....[167]....
        /*08c4*/ 	.word	0x00029940


	//   ....[168]....
        /*08c8*/ 	.word	0x00029970


	//   ....[169]....
        /*08cc*/ 	.word	0x00029af0


	//   ....[170]....
        /*08d0*/ 	.word	0x00029b20


	//   ....[171]....
        /*08d4*/ 	.word	0x00029b50


	//   ....[172]....
        /*08d8*/ 	.word	0x00029b80


	//   ....[173]....
        /*08dc*/ 	.word	0x00029bb0


	//   ....[174]....
        /*08e0*/ 	.word	0x00029be0


	//   ....[175]....
        /*08e4*/ 	.word	0x00029ca0


	//   ....[176]....
        /*08e8*/ 	.word	0x00029cc0


	//   ....[177]....
        /*08ec*/ 	.word	0x00029d30


	//   ....[178]....
        /*08f0*/ 	.word	0x0002a3d0


	//   ....[179]....
        /*08f4*/ 	.word	0x0002a6f0


	//   ....[180]....
        /*08f8*/ 	.word	0x0002a780


	//   ....[181]....
        /*08fc*/ 	.word	0x0002a810


	//   ....[182]....
        /*0900*/ 	.word	0x0002a8a0


	//   ....[183]....
        /*0904*/ 	.word	0x0002a980


	//   ....[184]....
        /*0908*/ 	.word	0x0002aa10


	//   ....[185]....
        /*090c*/ 	.word	0x0002aab0


	//   ....[186]....
        /*0910*/ 	.word	0x0002ab40


	//   ....[187]....
        /*0914*/ 	.word	0x0002ac20


	//   ....[188]....
        /*0918*/ 	.word	0x0002acb0


	//   ....[189]....
        /*091c*/ 	.word	0x0002ad40


	//   ....[190]....
        /*0920*/ 	.word	0x0002add0


	//   ....[191]....
        /*0924*/ 	.word	0x0002aeb0


	//   ....[192]....
        /*0928*/ 	.word	0x0002af50


	//   ....[193]....
        /*092c*/ 	.word	0x0002afe0


	//   ....[194]....
        /*0930*/ 	.word	0x0002b030


	//   ....[195]....
        /*0934*/ 	.word	0x0002b080


	//   ....[196]....
        /*0938*/ 	.word	0x0002b110


	//   ....[197]....
        /*093c*/ 	.word	0x0002b1a0


	//   ....[198]....
        /*0940*/ 	.word	0x0002b1f0


	//   ....[199]....
        /*0944*/ 	.word	0x0002b240


	//   ....[200]....
        /*0948*/ 	.word	0x0002b330


	//   ....[201]....
        /*094c*/ 	.word	0x0002b3e0


	//   ....[202]....
        /*0950*/ 	.word	0x0002b460


	//   ....[203]....
        /*0954*/ 	.word	0x0002b4f0


	//   ....[204]....
        /*0958*/ 	.word	0x0002b610


	//   ....[205]....
        /*095c*/ 	.word	0x0002b730


	//   ....[206]....
        /*0960*/ 	.word	0x0002b800


	//   ....[207]....
        /*0964*/ 	.word	0x0002b860


	//   ....[208]....
        /*0968*/ 	.word	0x0002bb10


	//   ....[209]....
        /*096c*/ 	.word	0x0002bb60


	//   ....[210]....
        /*0970*/ 	.word	0x0002bbf0


	//   ....[211]....
        /*0974*/ 	.word	0x0002bc80


	//   ....[212]....
        /*0978*/ 	.word	0x0002bd10


	//   ....[213]....
        /*097c*/ 	.word	0x0002bda0


	//   ....[214]....
        /*0980*/ 	.word	0x0002be30


	//   ....[215]....
        /*0984*/ 	.word	0x0002bec0


	//   ....[216]....
        /*0988*/ 	.word	0x0002bf80


	//   ....[217]....
        /*098c*/ 	.word	0x0002c250


	//   ....[218]....
        /*0990*/ 	.word	0x0002c340


	//   ....[219]....
        /*0994*/ 	.word	0x0002c3e0


	//   ....[220]....
        /*0998*/ 	.word	0x0002c440


	//   ....[221]....
        /*099c*/ 	.word	0x0002c530


	//   ....[222]....
        /*09a0*/ 	.word	0x0002c5a0


	//   ....[223]....
        /*09a4*/ 	.word	0x0002c690


	//   ....[224]....
        /*09a8*/ 	.word	0x0002c700


	//   ....[225]....
        /*09ac*/ 	.word	0x0002c7f0


	//   ....[226]....
        /*09b0*/ 	.word	0x0002c860


	//   ....[227]....
        /*09b4*/ 	.word	0x0002c950


	//   ....[228]....
        /*09b8*/ 	.word	0x0002c9c0


	//   ....[229]....
        /*09bc*/ 	.word	0x0002ca60


	//   ....[230]....
        /*09c0*/ 	.word	0x0002cb50


	//   ....[231]....
        /*09c4*/ 	.word	0x0002cbc0


	//   ....[232]....
        /*09c8*/ 	.word	0x0002cc20


	//   ....[233]....
        /*09cc*/ 	.word	0x0002cd10


	//   ....[234]....
        /*09d0*/ 	.word	0x0002cd70


	//   ....[235]....
        /*09d4*/ 	.word	0x0002ce70


	//   ....[236]....
        /*09d8*/ 	.word	0x0002ced0


	//   ....[237]....
        /*09dc*/ 	.word	0x0002cfd0


	//   ....[238]....
        /*09e0*/ 	.word	0x0002d030


	//   ....[239]....
        /*09e4*/ 	.word	0x0002d130


	//   ....[240]....
        /*09e8*/ 	.word	0x0002d190


	//   ....[241]....
        /*09ec*/ 	.word	0x0002d290


	//   ....[242]....
        /*09f0*/ 	.word	0x0002d2f0


	//   ....[243]....
        /*09f4*/ 	.word	0x0002d3f0


	//   ....[244]....
        /*09f8*/ 	.word	0x0002d450


	//   ....[245]....
        /*09fc*/ 	.word	0x0002d530


	//   ....[246]....
        /*0a00*/ 	.word	0x0002d670


	//   ....[247]....
        /*0a04*/ 	.word	0x0002d750


	//   ....[248]....
        /*0a08*/ 	.word	0x0002d800


	//   ....[249]....
        /*0a0c*/ 	.word	0x0002d910


	//   ....[250]....
        /*0a10*/ 	.word	0x0002d970


	//   ....[251]....
        /*0a14*/ 	.word	0x0002da80


	//   ....[252]....
        /*0a18*/ 	.word	0x0002dae0


	//   ....[253]....
        /*0a1c*/ 	.word	0x0002dbf0


	//   ....[254]....
        /*0a20*/ 	.word	0x0002dc50


	//   ....[255]....
        /*0a24*/ 	.word	0x0002dd60


	//   ....[0]....
        /*0a28*/ 	.word	0x0002ddc0


	//   ....[1]....
        /*0a2c*/ 	.word	0x0002de80


	//   ....[2]....
        /*0a30*/ 	.word	0x0002dfe0


	//   ....[3]....
        /*0a34*/ 	.word	0x0002e080


	//   ....[4]....
        /*0a38*/ 	.word	0x0002e0e0


	//   ....[5]....
        /*0a3c*/ 	.word	0x0002e190


	//   ....[6]....
        /*0a40*/ 	.word	0x0002e1f0


	//   ....[7]....
        /*0a44*/ 	.word	0x0002e2a0


	//   ....[8]....
        /*0a48*/ 	.word	0x0002e300


	//   ....[9]....
        /*0a4c*/ 	.word	0x0002e3b0


	//   ....[10]....
        /*0a50*/ 	.word	0x0002e410


	//   ....[11]....
        /*0a54*/ 	.word	0x0002e4c0


	//   ....[12]....
        /*0a58*/ 	.word	0x0002e520


	//   ....[13]....
        /*0a5c*/ 	.word	0x0002e5d0


	//   ....[14]....
        /*0a60*/ 	.word	0x0002e6c0


	//   ....[15]....
        /*0a64*/ 	.word	0x0002e760


	//   ....[16]....
        /*0a68*/ 	.word	0x0002e7c0


	//   ....[17]....
        /*0a6c*/ 	.word	0x0002e890


	//   ....[18]....
        /*0a70*/ 	.word	0x0002e8f0


	//   ....[19]....
        /*0a74*/ 	.word	0x0002e9c0


	//   ....[20]....
        /*0a78*/ 	.word	0x0002ea20


	//   ....[21]....
        /*0a7c*/ 	.word	0x0002eaf0


	//   ....[22]....
        /*0a80*/ 	.word	0x0002eb50


	//   ....[23]....
        /*0a84*/ 	.word	0x0002ec20


	//   ....[24]....
        /*0a88*/ 	.word	0x0002ec80


	//   ....[25]....
        /*0a8c*/ 	.word	0x0002ed50


	//   ....[26]....
        /*0a90*/ 	.word	0x0002ede0


	//   ....[27]....
        /*0a94*/ 	.word	0x0002ee80


	//   ....[28]....
        /*0a98*/ 	.word	0x0002efa0


	//   ....[29]....
        /*0a9c*/ 	.word	0x0002f010


	//   ....[30]....
        /*0aa0*/ 	.word	0x0002f080


	//   ....[31]....
        /*0aa4*/ 	.word	0x0002f0f0


	//   ....[32]....
        /*0aa8*/ 	.word	0x0002f160


	//   ....[33]....
        /*0aac*/ 	.word	0x0002f1e0


	//   ....[34]....
        /*0ab0*/ 	.word	0x0002f270


	//   ....[35]....
        /*0ab4*/ 	.word	0x0002f300


	//   ....[36]....
        /*0ab8*/ 	.word	0x0002f370


	//   ....[37]....
        /*0abc*/ 	.word	0x0002f3e0


	//   ....[38]....
        /*0ac0*/ 	.word	0x0002f450


	//   ....[39]....
        /*0ac4*/ 	.word	0x0002f4d0


	//   ....[40]....
        /*0ac8*/ 	.word	0x0002f540


	//   ....[41]....
        /*0acc*/ 	.word	0x0002f5e0


	//   ....[42]....
        /*0ad0*/ 	.word	0x0002f670


	//   ....[43]....
        /*0ad4*/ 	.word	0x0002f790


	//   ....[44]....
        /*0ad8*/ 	.word	0x00030520


	//   ....[45]....
        /*0adc*/ 	.word	0x00031250


	//   ....[46]....
        /*0ae0*/ 	.word	0x00031dc0


	//   ....[47]....
        /*0ae4*/ 	.word	0x00031de0


	//   ....[48]....
        /*0ae8*/ 	.word	0x00031e20


	//   ....[49]....
        /*0aec*/ 	.word	0x00031e40


	//----- nvinfo : EIATTR_REG_RECONFIG
	.align		4
.L_1388:
        /*0af0*/ 	.byte	0x01, 0x54
	.zero		2


	//----- nvinfo : EIATTR_SYSCALL_OFFSETS
	.align		4
        /*0af4*/ 	.byte	0x04, 0x46
        /*0af6*/ 	.short	(.L_1390 - .L_1389)


	//   ....[0]....
.L_1389:
        /*0af8*/ 	.word	0x00001c60


	//   ....[1]....
        /*0afc*/ 	.word	0x00001db0


	//   ....[2]....
        /*0b00*/ 	.word	0x00006f30


	//   ....[3]....
        /*0b04*/ 	.word	0x00007500


	//   ....[4]....
        /*0b08*/ 	.word	0x00026320


	//   ....[5]....
        /*0b0c*/ 	.word	0x00026470


	//   ....[6]....
        /*0b10*/ 	.word	0x00026560


	//   ....[7]....
        /*0b14*/ 	.word	0x00027490


	//----- nvinfo : EIATTR_MBARRIER_INSTR_OFFSETS
	.align		4
.L_1390:
        /*0b18*/ 	.byte	0x04, 0x39
        /*0b1a*/ 	.short	(.L_1392 - .L_1391)


	//   ....[0]....
.L_1391:
        /*0b1c*/ 	.word	0x000002c0
        /*0b20*/ 	.word	0x000000ff
        /*0b24*/ 	.word	0x00022800
        /*0b28*/ 	.short	0x0100
        /*0b2a*/ 	.byte	0x08
	.zero		1


	//   ....[1]....
        /*0b2c*/ 	.word	0x000002d0
        /*0b30*/ 	.word	0x000000ff
        /*0b34*/ 	.word	0x00022820
        /*0b38*/ 	.short	0x0100
        /*0b3a*/ 	.byte	0x08
	.zero		1


	//   ....[2]....
        /*0b3c*/ 	.word	0x000003c0
        /*0b40*/ 	.word	0x000000ff
        /*0b44*/ 	.word	0x00022830
        /*0b48*/ 	.short	0x0100
        /*0b4a*/ 	.byte	0x08
	.zero		1


	//   ....[3]....
        /*0b4c*/ 	.word	0x000003d0
        /*0b50*/ 	.word	0x000000ff
        /*0b54*/ 	.word	0x00022840
        /*0b58*/ 	.short	0x0100
        /*0b5a*/ 	.byte	0x08
	.zero		1


	//   ....[4]....
        /*0b5c*/ 	.word	0x000003e0
        /*0b60*/ 	.word	0x000000ff
        /*0b64*/ 	.word	0x00022838
        /*0b68*/ 	.short	0x0100
        /*0b6a*/ 	.byte	0x08
	.zero		1


	//   ....[5]....
        /*0b6c*/ 	.word	0x000003f0
        /*0b70*/ 	.word	0x000000ff
        /*0b74*/ 	.word	0x00022848
        /*0b78*/ 	.short	0x0100
        /*0b7a*/ 	.byte	0x08
	.zero		1


	//   ....[6]....
        /*0b7c*/ 	.word	0x00000520
        /*0b80*/ 	.word	0x000000ff
        /*0b84*/ 	.word	0x00022850
        /*0b88*/ 	.short	0x0100
        /*0b8a*/ 	.byte	0x08
	.zero		1


	//   ....[7]....
        /*0b8c*/ 	.word	0x00000530
        /*0b90*/ 	.word	0x000000ff
        /*0b94*/ 	.word	0x00022860
        /*0b98*/ 	.short	0x0100
        /*0b9a*/ 	.byte	0x08
	.zero		1


	//   ....[8]....
        /*0b9c*/ 	.word	0x00000540
        /*0ba0*/ 	.word	0x000000ff
        /*0ba4*/ 	.word	0x00022858
        /*0ba8*/ 	.short	0x0100
        /*0baa*/ 	.byte	0x08
	.zero		1


	//   ....[9]....
        /*0bac*/ 	.word	0x00000550
        /*0bb0*/ 	.word	0x000000ff
        /*0bb4*/ 	.word	0x00022868
        /*0bb8*/ 	.short	0x0100
        /*0bba*/ 	.byte	0x08
	.zero		1


	//   ....[10]....
        /*0bbc*/ 	.word	0x00000640
        /*0bc0*/ 	.word	0x000000ff
        /*0bc4*/ 	.word	0x00022870
        /*0bc8*/ 	.short	0x0100
        /*0bca*/ 	.byte	0x06
	.zero		1


	//   ....[11]....
        /*0bcc*/ 	.word	0x00000650
        /*0bd0*/ 	.word	0x000000ff
        /*0bd4*/ 	.word	0x00022880
        /*0bd8*/ 	.short	0x0100
        /*0bda*/ 	.byte	0x06
	.zero		1


	//   ....[12]....
        /*0bdc*/ 	.word	0x00000660
        /*0be0*/ 	.word	0x000000ff
        /*0be4*/ 	.word	0x00022878
        /*0be8*/ 	.short	0x0100
        /*0bea*/ 	.byte	0x06
	.zero		1


	//   ....[13]....
        /*0bec*/ 	.word	0x00000670
        /*0bf0*/ 	.word	0x000000ff
        /*0bf4*/ 	.word	0x00022888
        /*0bf8*/ 	.short	0x0100
        /*0bfa*/ 	.byte	0x06
	.zero		1


	//   ....[14]....
        /*0bfc*/ 	.word	0x000007a0
        /*0c00*/ 	.word	0x000000ff
        /*0c04*/ 	.word	0x00022890
        /*0c08*/ 	.short	0x0100
        /*0c0a*/ 	.byte	0x08
	.zero		1


	//   ....[15]....
        /*0c0c*/ 	.word	0x000007b0
        /*0c10*/ 	.word	0x000000ff
        /*0c14*/ 	.word	0x000228a0
        /*0c18*/ 	.short	0x0100
        /*0c1a*/ 	.byte	0x08
	.zero		1


	//   ....[16]....
        /*0c1c*/ 	.word	0x000007c0
        /*0c20*/ 	.word	0x000000ff
        /*0c24*/ 	.word	0x00022898
        /*0c28*/ 	.short	0x0100
        /*0c2a*/ 	.byte	0x08
	.zero		1


	//   ....[17]....
        /*0c2c*/ 	.word	0x000007d0
        /*0c30*/ 	.word	0x000000ff
        /*0c34*/ 	.word	0x000228a8
        /*0c38*/ 	.short	0x0100
        /*0c3a*/ 	.byte	0x08
	.zero		1


	//   ....[18]....
        /*0c3c*/ 	.word	0x00000900
        /*0c40*/ 	.word	0x000000ff
        /*0c44*/ 	.word	0x000228b0
        /*0c48*/ 	.short	0x0100
        /*0c4a*/ 	.byte	0x08
	.zero		1


	//   ....[19]....
        /*0c4c*/ 	.word	0x00000910
        /*0c50*/ 	.word	0x000000ff
        /*0c54*/ 	.word	0x000228c0
        /*0c58*/ 	.short	0x0100
        /*0c5a*/ 	.byte	0x08
	.zero		1


	//   ....[20]....
        /*0c5c*/ 	.word	0x00000920
        /*0c60*/ 	.word	0x000000ff
        /*0c64*/ 	.word	0x000228b8
        /*0c68*/ 	.short	0x0100
        /*0c6a*/ 	.byte	0x08
	.zero		1


	//   ....[21]....
        /*0c6c*/ 	.word	0x00000930
        /*0c70*/ 	.word	0x000000ff
        /*0c74*/ 	.word	0x000228c8
        /*0c78*/ 	.short	0x0100
        /*0c7a*/ 	.byte	0x08
	.zero		1


	//   ....[22]....
        /*0c7c*/ 	.word	0x00002f20
        /*0c80*/ 	.word	0x0000004f
        /*0c84*/ 	.word	0x00022890
        /*0c88*/ 	.short	0x010a
        /*0c8a*/ 	.byte	0x3f
	.zero		1


	//   ....[23]....
        /*0c8c*/ 	.word	0x000043f0
        /*0c90*/ 	.word	0x0000004f
        /*0c94*/ 	.word	0x00022890
        /*0c98*/ 	.short	0x010a
        /*0c9a*/ 	.byte	0x3f
	.zero		1


	//   ....[24]....
        /*0c9c*/ 	.word	0x00005350
        /*0ca0*/ 	.word	0x0000004f
        /*0ca4*/ 	.word	0x00022890
        /*0ca8*/ 	.short	0x010a
        /*0caa*/ 	.byte	0x3f
	.zero		1


	//   ....[25]....
        /*0cac*/ 	.word	0x00005820
        /*0cb0*/ 	.word	0x00000004
        /*0cb4*/ 	.word	0x00000000
        /*0cb8*/ 	.short	0x0101
        /*0cba*/ 	.byte	0x3f
	.zero		1


	//   ....[26]....
        /*0cbc*/ 	.word	0x00005860
        /*0cc0*/ 	.word	0x0000004f
        /*0cc4*/ 	.word	0x000228b0
        /*0cc8*/ 	.short	0x010a
        /*0cca*/ 	.byte	0x3f
	.zero		1


	//   ....[27]....
        /*0ccc*/ 	.word	0x000060a0
        /*0cd0*/ 	.word	0x0000004f
        /*0cd4*/ 	.word	0x00000000
        /*0cd8*/ 	.short	0x0101
        /*0cda*/ 	.byte	0x3f
	.zero		1


	//   ....[28]....
        /*0cdc*/ 	.word	0x00007280
        /*0ce0*/ 	.word	0x00000094
        /*0ce4*/ 	.word	0x00022800
        /*0ce8*/ 	.short	0x010a
        /*0cea*/ 	.byte	0x3f
	.zero		1


	//   ....[29]....
        /*0cec*/ 	.word	0x000072d0
        /*0cf0*/ 	.word	0x00000094
        /*0cf4*/ 	.word	0x00022800
        /*0cf8*/ 	.short	0x010a
        /*0cfa*/ 	.byte	0x3f
	.zero		1


	//   ....[30]....
        /*0cfc*/ 	.word	0x00007ce0
        /*0d00*/ 	.word	0x00000094
        /*0d04*/ 	.word	0x00022800
        /*0d08*/ 	.short	0x010a
        /*0d0a*/ 	.byte	0x3f
	.zero		1


	//   ....[31]....
        /*0d0c*/ 	.word	0x00009140
        /*0d10*/ 	.word	0x00000094
        /*0d14*/ 	.word	0x00022800
        /*0d18*/ 	.short	0x010a
        /*0d1a*/ 	.byte	0x3f
	.zero		1


	//   ....[32]....
        /*0d1c*/ 	.word	0x0000a6c0
        /*0d20*/ 	.word	0x00000004
        /*0d24*/ 	.word	0x00000000
        /*0d28*/ 	.short	0x010a
        /*0d2a*/ 	.byte	0x3f
	.zero		1


	//   ....[33]....
        /*0d2c*/ 	.word	0x0000a7d0
        /*0d30*/ 	.word	0x00000004
        /*0d34*/ 	.word	0x00000000
        /*0d38*/ 	.short	0x010a
        /*0d3a*/ 	.byte	0x3f
	.zero		1


	//   ....[34]....
        /*0d3c*/ 	.word	0x0000ac90
        /*0d40*/ 	.word	0x00000003
        /*0d44*/ 	.word	0x00000000
        /*0d48*/ 	.short	0x0101
        /*0d4a*/ 	.byte	0x3f
	.zero		1


	//   ....[35]....
        /*0d4c*/ 	.word	0x0000e5b0
        /*0d50*/ 	.word	0x00000002
        /*0d54*/ 	.word	0x00000000
        /*0d58*/ 	.short	0x010a
        /*0d5a*/ 	.byte	0x3f
	.zero		1


	//   ....[36]....
        /*0d5c*/ 	.word	0x0000e610
        /*0d60*/ 	.word	0x00000002
        /*0d64*/ 	.word	0x00000000
        /*0d68*/ 	.short	0x010a
        /*0d6a*/ 	.byte	0x3f
	.zero		1


	//   ....[37]....
        /*0d6c*/ 	.word	0x000118d0
        /*0d70*/ 	.word	0x00000002
        /*0d74*/ 	.word	0x00000000
        /*0d78*/ 	.short	0x0101
        /*0d7a*/ 	.byte	0x3f
	.zero		1


	//   ....[38]....
        /*0d7c*/ 	.word	0x00011d50
        /*0d80*/ 	.word	0x00000004
        /*0d84*/ 	.word	0x00000000
        /*0d88*/ 	.short	0x010a
        /*0d8a*/ 	.byte	0x3f
	.zero		1


	//   ....[39]....
        /*0d8c*/ 	.word	0x00011e60
        /*0d90*/ 	.word	0x00000004
        /*0d94*/ 	.word	0x00000000
        /*0d98*/ 	.short	0x010a
        /*0d9a*/ 	.byte	0x3f
	.zero		1


	//   ....[40]....
        /*0d9c*/ 	.word	0x00012320
        /*0da0*/ 	.word	0x00000003
        /*0da4*/ 	.word	0x00000000
        /*0da8*/ 	.short	0x0101
        /*0daa*/ 	.byte	0x3f
	.zero		1


	//   ....[41]....
        /*0dac*/ 	.word	0x00014930
        /*0db0*/ 	.word	0x00000002
        /*0db4*/ 	.word	0x00000000
        /*0db8*/ 	.short	0x010a
        /*0dba*/ 	.byte	0x3f
	.zero		1


	//   ....[42]....
        /*0dbc*/ 	.word	0x00014990
        /*0dc0*/ 	.word	0x00000002
        /*0dc4*/ 	.word	0x00000000
        /*0dc8*/ 	.short	0x010a
        /*0dca*/ 	.byte	0x3f
	.zero		1


	//   ....[43]....
        /*0dcc*/ 	.word	0x00017c50
        /*0dd0*/ 	.word	0x00000002
        /*0dd4*/ 	.word	0x00000000
        /*0dd8*/ 	.short	0x0101
        /*0dda*/ 	.byte	0x3f
	.zero		1


	//   ....[44]....
        /*0ddc*/ 	.word	0x00017e80
        /*0de0*/ 	.word	0x00000004
        /*0de4*/ 	.word	0x00000000
        /*0de8*/ 	.short	0x010a
        /*0dea*/ 	.byte	0x3f
	.zero		1


	//   ....[45]....
        /*0dec*/ 	.word	0x00017f90
        /*0df0*/ 	.word	0x00000004
        /*0df4*/ 	.word	0x00000000
        /*0df8*/ 	.short	0x010a
        /*0dfa*/ 	.byte	0x3f
	.zero		1


	//   ....[46]....
        /*0dfc*/ 	.word	0x00018450
        /*0e00*/ 	.word	0x00000003
        /*0e04*/ 	.word	0x00000000
        /*0e08*/ 	.short	0x0101
        /*0e0a*/ 	.byte	0x3f
	.zero		1


	//   ....[47]....
        /*0e0c*/ 	.word	0x0001bd70
        /*0e10*/ 	.word	0x00000002
        /*0e14*/ 	.word	0x00000000
        /*0e18*/ 	.short	0x010a
        /*0e1a*/ 	.byte	0x3f
	.zero		1


	//   ....[48]....
        /*0e1c*/ 	.word	0x0001bdd0
        /*0e20*/ 	.word	0x00000002
        /*0e24*/ 	.word	0x00000000
        /*0e28*/ 	.short	0x010a
        /*0e2a*/ 	.byte	0x3f
	.zero		1


	//   ....[49]....
        /*0e2c*/ 	.word	0x0001f090
        /*0e30*/ 	.word	0x00000002
        /*0e34*/ 	.word	0x00000000
        /*0e38*/ 	.short	0x0101
        /*0e3a*/ 	.byte	0x3f
	.zero		1


	//   ....[50]....
        /*0e3c*/ 	.word	0x00022010
        /*0e40*/ 	.word	0x00000000
        /*0e44*/ 	.word	0x00000000
        /*0e48*/ 	.short	0x0101
        /*0e4a*/ 	.byte	0x3f
	.zero		1


	//   ....[51]....
        /*0e4c*/ 	.word	0x00024ba0
        /*0e50*/ 	.word	0x00000016
        /*0e54*/ 	.word	0x00022820
        /*0e58*/ 	.short	0x010a
        /*0e5a*/ 	.byte	0x3f
	.zero		1


	//   ....[52]....
        /*0e5c*/ 	.word	0x00024c50
        /*0e60*/ 	.word	0x0000000c
        /*0e64*/ 	.word	0x000228a0
        /*0e68*/ 	.short	0x010a
        /*0e6a*/ 	.byte	0x3f
	.zero		1


	//   ....[53]....
        /*0e6c*/ 	.word	0x00024e80
        /*0e70*/ 	.word	0x0000000c
        /*0e74*/ 	.word	0x000228c0
        /*0e78*/ 	.short	0x010a
        /*0e7a*/ 	.byte	0x3f
	.zero		1


	//   ....[54]....
        /*0e7c*/ 	.word	0x000254b0
        /*0e80*/ 	.word	0x0000000a
        /*0e84*/ 	.word	0x000228a0
        /*0e88*/ 	.short	0x010a
        /*0e8a*/ 	.byte	0x3f
	.zero		1


	//   ....[55]....
        /*0e8c*/ 	.word	0x000256d0
        /*0e90*/ 	.word	0x0000000a
        /*0e94*/ 	.word	0x000228c0
        /*0e98*/ 	.short	0x010a
        /*0e9a*/ 	.byte	0x3f
	.zero		1


	//   ....[56]....
        /*0e9c*/ 	.word	0x00026ab0
        /*0ea0*/ 	.word	0x00000011
        /*0ea4*/ 	.word	0x00022840
        /*0ea8*/ 	.short	0x010a
        /*0eaa*/ 	.byte	0x3f
	.zero		1


	//   ....[57]....
        /*0eac*/ 	.word	0x000270e0
        /*0eb0*/ 	.word	0x00000011
        /*0eb4*/ 	.word	0x00022830
        /*0eb8*/ 	.short	0x0107
        /*0eba*/ 	.byte	0x3f
	.zero		1


	//   ....[58]....
        /*0ebc*/ 	.word	0x000271c0
        /*0ec0*/ 	.word	0x00000011
        /*0ec4*/ 	.word	0x00022830
        /*0ec8*/ 	.short	0x0101
        /*0eca*/ 	.byte	0x3f
	.zero		1


	//   ....[59]....
        /*0ecc*/ 	.word	0x00027d70
        /*0ed0*/ 	.word	0x00000016
        /*0ed4*/ 	.word	0x00022800
        /*0ed8*/ 	.short	0x0107
        /*0eda*/ 	.byte	0x3f
	.zero		1


	//   ....[60]....
        /*0edc*/ 	.word	0x00027e60
        /*0ee0*/ 	.word	0x00000016
        /*0ee4*/ 	.word	0x00022800
        /*0ee8*/ 	.short	0x0101
        /*0eea*/ 	.byte	0x3f
	.zero		1


	//   ....[61]....
        /*0eec*/ 	.word	0x00027e80
        /*0ef0*/ 	.word	0x00000016
        /*0ef4*/ 	.word	0x00022820
        /*0ef8*/ 	.short	0x010a
        /*0efa*/ 	.byte	0x3f
	.zero		1


	//   ....[62]....
        /*0efc*/ 	.word	0x00027f10
        /*0f00*/ 	.word	0x00000011
        /*0f04*/ 	.word	0x00022860
        /*0f08*/ 	.short	0x010a
        /*0f0a*/ 	.byte	0x3f
	.zero		1


	//   ....[63]....
        /*0f0c*/ 	.word	0x00028620
        /*0f10*/ 	.word	0x00000011
        /*0f14*/ 	.word	0x00022850
        /*0f18*/ 	.short	0x0107
        /*0f1a*/ 	.byte	0x3f
	.zero		1


	//   ....[64]....
        /*0f1c*/ 	.word	0x000286f0
        /*0f20*/ 	.word	0x00000011
        /*0f24*/ 	.word	0x00022850
        /*0f28*/ 	.short	0x0101
        /*0f2a*/ 	.byte	0x3f
	.zero		1


	//   ....[65]....
        /*0f2c*/ 	.word	0x00028a30
        /*0f30*/ 	.word	0x00000004
        /*0f34*/ 	.word	0x00022840
        /*0f38*/ 	.short	0x010a
        /*0f3a*/ 	.byte	0x3f
	.zero		1


	//   ....[66]....
        /*0f3c*/ 	.word	0x00028e10
        /*0f40*/ 	.word	0x00000004
        /*0f44*/ 	.word	0x00022830
        /*0f48*/ 	.short	0x0107
        /*0f4a*/ 	.byte	0x3f
	.zero		1


	//   ....[67]....
        /*0f4c*/ 	.word	0x00028ed0
        /*0f50*/ 	.word	0x00000004
        /*0f54*/ 	.word	0x00022830
        /*0f58*/ 	.short	0x0101
        /*0f5a*/ 	.byte	0x3f
	.zero		1


	//   ....[68]....
        /*0f5c*/ 	.word	0x00028f00
        /*0f60*/ 	.word	0x00000004
        /*0f64*/ 	.word	0x00022860
        /*0f68*/ 	.short	0x010a
        /*0f6a*/ 	.byte	0x3f
	.zero		1


	//   ....[69]....
        /*0f6c*/ 	.word	0x00029420
        /*0f70*/ 	.word	0x00000004
        /*0f74*/ 	.word	0x00022850
        /*0f78*/ 	.short	0x0107
        /*0f7a*/ 	.byte	0x3f
	.zero		1


	//   ....[70]....
        /*0f7c*/ 	.word	0x000294e0
        /*0f80*/ 	.word	0x00000004
        /*0f84*/ 	.word	0x00022850
        /*0f88*/ 	.short	0x0101
        /*0f8a*/ 	.byte	0x3f
	.zero		1


	//   ....[71]....
        /*0f8c*/ 	.word	0x0002a350
        /*0f90*/ 	.word	0x00000004
        /*0f94*/ 	.word	0x00022820
        /*0f98*/ 	.short	0x010a
        /*0f9a*/ 	.byte	0x3f
	.zero		1


	//   ....[72]....
        /*0f9c*/ 	.word	0x0002a4c0
        /*0fa0*/ 	.word	0x00000005
        /*0fa4*/ 	.word	0x00022840
        /*0fa8*/ 	.short	0x010a
        /*0faa*/ 	.byte	0x3f
	.zero		1


	//   ....[73]....
        /*0fac*/ 	.word	0x0002a560
        /*0fb0*/ 	.word	0x00000019
        /*0fb4*/ 	.word	0x00022840
        /*0fb8*/ 	.short	0x010a
        /*0fba*/ 	.byte	0x3f
	.zero		1


	//   ....[74]....
        /*0fbc*/ 	.word	0x0002a5a0
        /*0fc0*/ 	.word	0x00000005
        /*0fc4*/ 	.word	0x00022860
        /*0fc8*/ 	.short	0x010a
        /*0fca*/ 	.byte	0x3f
	.zero		1


	//   ....[75]....
        /*0fcc*/ 	.word	0x0002a5e0
        /*0fd0*/ 	.word	0x00000019
        /*0fd4*/ 	.word	0x00022860
        /*0fd8*/ 	.short	0x010a
        /*0fda*/ 	.byte	0x3f
	.zero		1


	//   ....[76]....
        /*0fdc*/ 	.word	0x0002a640
        /*0fe0*/ 	.word	0x0000004f
        /*0fe4*/ 	.word	0x00022890
        /*0fe8*/ 	.short	0x010a
        /*0fea*/ 	.byte	0x3f
	.zero		1


	//   ....[77]....
        /*0fec*/ 	.word	0x0002a8d0
        /*0ff0*/ 	.word	0x0000004f
        /*0ff4*/ 	.word	0x00022890
        /*0ff8*/ 	.short	0x010a
        /*0ffa*/ 	.byte	0x3f
	.zero		1


	//   ....[78]....
        /*0ffc*/ 	.word	0x0002ab70
        /*1000*/ 	.word	0x0000004f
        /*1004*/ 	.word	0x00022890
        /*1008*/ 	.short	0x010a
        /*100a*/ 	.byte	0x3f
	.zero		1


	//   ....[79]....
        /*100c*/ 	.word	0x0002ae00
        /*1010*/ 	.word	0x0000004f
        /*1014*/ 	.word	0x000228b0
        /*1018*/ 	.short	0x010a
        /*101a*/ 	.byte	0x3f
	.zero		1


	//   ....[80]....
        /*101c*/ 	.word	0x0002b270
        /*1020*/ 	.word	0x00000094
        /*1024*/ 	.word	0x00022800
        /*1028*/ 	.short	0x010a
        /*102a*/ 	.byte	0x3f
	.zero		1


	//   ....[81]....
        /*102c*/ 	.word	0x0002b890
        /*1030*/ 	.word	0x00000094
        /*1034*/ 	.word	0x00022800
        /*1038*/ 	.short	0x010a
        /*103a*/ 	.byte	0x3f
	.zero		1


	//   ....[82]....
        /*103c*/ 	.word	0x0002b8e0
        /*1040*/ 	.word	0x00000004
        /*1044*/ 	.word	0x00000000
        /*1048*/ 	.short	0x010a
        /*104a*/ 	.byte	0x3f
	.zero		1


	//   ....[83]....
        /*104c*/ 	.word	0x0002b930
        /*1050*/ 	.word	0x00000002
        /*1054*/ 	.word	0x00000000
        /*1058*/ 	.short	0x010a
        /*105a*/ 	.byte	0x3f
	.zero		1


	//   ....[84]....
        /*105c*/ 	.word	0x0002b980
        /*1060*/ 	.word	0x00000004
        /*1064*/ 	.word	0x00000000
        /*1068*/ 	.short	0x010a
        /*106a*/ 	.byte	0x3f
	.zero		1


	//   ....[85]....
        /*106c*/ 	.word	0x0002b9d0
        /*1070*/ 	.word	0x00000002
        /*1074*/ 	.word	0x00000000
        /*1078*/ 	.short	0x010a
        /*107a*/ 	.byte	0x3f
	.zero		1


	//   ....[86]....
        /*107c*/ 	.word	0x0002ba20
        /*1080*/ 	.word	0x00000004
        /*1084*/ 	.word	0x00000000
        /*1088*/ 	.short	0x010a
        /*108a*/ 	.byte	0x3f
	.zero		1


	//   ....[87]....
        /*108c*/ 	.word	0x0002ba70
        /*1090*/ 	.word	0x00000002
        /*1094*/ 	.word	0x00000000
        /*1098*/ 	.short	0x010a
        /*109a*/ 	.byte	0x3f
	.zero		1


	//   ....[88]....
        /*109c*/ 	.word	0x0002c040
        /*10a0*/ 	.word	0x00000016
        /*10a4*/ 	.word	0x00022820
        /*10a8*/ 	.short	0x010a
        /*10aa*/ 	.byte	0x3f
	.zero		1


	//   ....[89]....
        /*10ac*/ 	.word	0x0002c090
        /*10b0*/ 	.word	0x0000000c
        /*10b4*/ 	.word	0x000228a0
        /*10b8*/ 	.short	0x010a
        /*10ba*/ 	.byte	0x3f
	.zero		1


	//   ....[90]....
        /*10bc*/ 	.word	0x0002c0e0
        /*10c0*/ 	.word	0x0000000c
        /*10c4*/ 	.word	0x000228c0
        /*10c8*/ 	.short	0x010a
        /*10ca*/ 	.byte	0x3f
	.zero		1


	//   ....[91]....
        /*10cc*/ 	.word	0x0002c130
        /*10d0*/ 	.word	0x0000000a
        /*10d4*/ 	.word	0x000228a0
        /*10d8*/ 	.short	0x010a
        /*10da*/ 	.byte	0x3f
	.zero		1


	//   ....[92]....
        /*10dc*/ 	.word	0x0002c180
        /*10e0*/ 	.word	0x0000000a
        /*10e4*/ 	.word	0x000228c0
        /*10e8*/ 	.short	0x010a
        /*10ea*/ 	.byte	0x3f
	.zero		1


	//   ....[93]....
        /*10ec*/ 	.word	0x0002c290
        /*10f0*/ 	.word	0x00000011
        /*10f4*/ 	.word	0x00022840
        /*10f8*/ 	.short	0x010a
        /*10fa*/ 	.byte	0x3f
	.zero		1


	//   ....[94]....
        /*10fc*/ 	.word	0x0002d570
        /*1100*/ 	.word	0x00000016
        /*1104*/ 	.word	0x00022820
        /*1108*/ 	.short	0x010a
        /*110a*/ 	.byte	0x3f
	.zero		1


	//   ....[95]....
        /*110c*/ 	.word	0x0002d5c0
        /*1110*/ 	.word	0x00000011
        /*1114*/ 	.word	0x00022860
        /*1118*/ 	.short	0x010a
        /*111a*/ 	.byte	0x3f
	.zero		1


	//   ....[96]....
        /*111c*/ 	.word	0x0002df30
        /*1120*/ 	.word	0x00000004
        /*1124*/ 	.word	0x00022840
        /*1128*/ 	.short	0x010a
        /*112a*/ 	.byte	0x3f
	.zero		1


	//   ....[97]....
        /*112c*/ 	.word	0x0002e610
        /*1130*/ 	.word	0x00000004
        /*1134*/ 	.word	0x00022860
        /*1138*/ 	.short	0x010a
        /*113a*/ 	.byte	0x3f
	.zero		1


	//   ....[98]....
        /*113c*/ 	.word	0x0002f6b0
        /*1140*/ 	.word	0x00000004
        /*1144*/ 	.word	0x00022820
        /*1148*/ 	.short	0x010a
        /*114a*/ 	.byte	0x3f
	.zero		1


	//   ....[99]....
        /*114c*/ 	.word	0x0002f850
        /*1150*/ 	.word	0x00000005
        /*1154*/ 	.word	0x00022840
        /*1158*/ 	.short	0x010a
        /*115a*/ 	.byte	0x3f
	.zero		1


	//   ....[100]....
        /*115c*/ 	.word	0x0002f8a0
        /*1160*/ 	.word	0x00000019
        /*1164*/ 	.word	0x00022840
        /*1168*/ 	.short	0x010a
        /*116a*/ 	.byte	0x3f
	.zero		1


	//   ....[101]....
        /*116c*/ 	.word	0x0002f8f0
        /*1170*/ 	.word	0x00000005
        /*1174*/ 	.word	0x00022860
        /*1178*/ 	.short	0x010a
        /*117a*/ 	.byte	0x3f
	.zero		1


	//   ....[102]....
        /*117c*/ 	.word	0x0002fa90
        /*1180*/ 	.word	0x00000000
        /*1184*/ 	.word	0x00000000
        /*1188*/ 	.short	0x010a
        /*118a*/ 	.byte	0x3f
	.zero		1


	//   ....[103]....
        /*118c*/ 	.word	0x0002fb90
        /*1190*/ 	.word	0x00000003
        /*1194*/ 	.word	0x00000000
        /*1198*/ 	.short	0x010a
        /*119a*/ 	.byte	0x3f
	.zero		1


	//   ....[104]....
        /*119c*/ 	.word	0x00030050
        /*11a0*/ 	.word	0x00000003
        /*11a4*/ 	.word	0x00000000
        /*11a8*/ 	.short	0x0101
        /*11aa*/ 	.byte	0x3f
	.zero		1


	//   ....[105]....
        /*11ac*/ 	.word	0x00032a80
        /*11b0*/ 	.word	0x00000020
        /*11b4*/ 	.word	0x00000000
        /*11b8*/ 	.short	0x010a
        /*11ba*/ 	.byte	0x3f
	.zero		1


	//   ....[106]....
        /*11bc*/ 	.word	0x00032b80
        /*11c0*/ 	.word	0x00000002
        /*11c4*/ 	.word	0x00000000
        /*11c8*/ 	.short	0x010a
        /*11ca*/ 	.byte	0x3f
	.zero		1


	//   ....[107]....
        /*11cc*/ 	.word	0x0003a830
        /*11d0*/ 	.word	0x00000000
        /*11d4*/ 	.word	0x00000000
        /*11d8*/ 	.short	0x0101
        /*11da*/ 	.byte	0x3f
	.zero		1


	//   ....[108]....
        /*11dc*/ 	.word	0x0003a850
        /*11e0*/ 	.word	0x00000003
        /*11e4*/ 	.word	0x00000000
        /*11e8*/ 	.short	0x010a
        /*11ea*/ 	.byte	0x3f
	.zero		1


	//   ....[109]....
        /*11ec*/ 	.word	0x0003a8a0
        /*11f0*/ 	.word	0x00000002
        /*11f4*/ 	.word	0x00000000
        /*11f8*/ 	.short	0x010a
        /*11fa*/ 	.byte	0x3f
	.zero		1


	//----- nvinfo : EIATTR_NUM_MBARRIERS
	.align		4
.L_1392:
        /*11fc*/ 	.byte	0x03, 0x38
        /*11fe*/ 	.short	0x0016


	//----- nvinfo : EIATTR_EXIT_INSTR_OFFSETS
	.align		4
        /*1200*/ 	.byte	0x04, 0x1c
        /*1202*/ 	.short	(.L_1394 - .L_1393)


	//   ....[0]....
.L_1393:
        /*1204*/ 	.word	0x0002a630


	//----- nvinfo : EIATTR_MAX_THREADS
	.align		4
.L_1394:
        /*1208*/ 	.byte	0x04, 0x05
        /*120a*/ 	.short	(.L_1396 - .L_1395)
.L_1395:
        /*120c*/ 	.word	0x00000180
        /*1210*/ 	.word	0x00000001
        /*1214*/ 	.word	0x00000001


	//----- nvinfo : EIATTR_CRS_STACK_SIZE
	.align		4
.L_1396:
        /*1218*/ 	.byte	0x04, 0x1e
        /*121a*/ 	.short	(.L_1398 - .L_1397)
.L_1397:
        /*121c*/ 	.word	0x00000000


	//----- nvinfo : EIATTR_CBANK_PARAM_SIZE
	.align		4
.L_1398:
        /*1220*/ 	.byte	0x03, 0x19
        /*1222*/ 	.short	0x0af0


	//----- nvinfo : EIATTR_PARAM_CBANK
	.align		4
        /*1224*/ 	.byte	0x04, 0x0a
        /*1226*/ 	.short	(.L_1400 - .L_1399)
	.align		4
.L_1399:
        /*1228*/ 	.word	index@(.nv.constant0._ZN7cutlass13device_kernelIN5flash11enable_sm90INS1_16FlashAttnFwdSm90INS1_25CollectiveMainloopFwdSm90ILi2EN4cute5tupleIJNS5_1CILi1EEES8_S8_EEENS6_IJNS7_ILi128EEENS7_ILi96EEENS7_ILi64EEEEEELi256ENS_6half_tEfNS_4arch4Sm90ELb0ELb1ELb1ELb1ELb1ELb1ELb0ELb1ELb0ELb1ELb0ELb0EEENS1_21CollectiveEpilogueFwdINS6_IJSA_NS7_ILi256EEESB_EEES9_SE_SG_Li256ELb1ELb1ELb0ELb0EEENS1_36VarlenDynamicPersistentTileSchedulerILi128ELi96ELi256ELi128ELb0ELb1ELb1ELb1ELb0ELb1EEEEEEEEEvNT_6ParamsE)
        /*122c*/ 	.short	0x0210
        /*122e*/ 	.short	0x0af0


	//----- nvinfo : EIATTR_SW_WAR
	.align		4
.L_1400:
        /*1230*/ 	.byte	0x04, 0x36
        /*1232*/ 	.short	(.L_1402 - .L_1401)
.L_1401:
        /*1234*/ 	.word	0x00000008
.L_1402:


//--------------------- .nv.info._ZN7cutlass13device_kernelIN5flash11enable_sm90INS1_16FlashAttnFwdSm90INS1_25CollectiveMainloopFwdSm90ILi2EN4cute5tupleIJNS5_1CILi1EEES8_S8_EEENS6_IJNS7_ILi128EEENS7_ILi96EEENS7_ILi64EEEEEELi256ENS_6half_tEfNS_4arch4Sm90ELb0ELb1ELb1ELb1ELb1ELb0ELb1ELb1ELb0ELb1ELb0ELb0EEENS1_21CollectiveEpilogueFwdINS6_IJSA_NS7_ILi256EEESB_EEES9_SE_SG_Li256ELb1ELb1ELb0ELb0EEENS1_36VarlenDynamicPersistentTileSchedulerILi128ELi96ELi256ELi128ELb0ELb1ELb1ELb1ELb0ELb1EEEEEEEEEvNT_6ParamsE --------------------------
	.section	.nv.info._ZN7cutlass13device_kernelIN5flash11enable_sm90INS1_16FlashAttnFwdSm90INS1_25CollectiveMainloopFwdSm90ILi2EN4cute5tupleIJNS5_1CILi1EEES8_S8_EEENS6_IJNS7_ILi128EEENS7_ILi96EEENS7_ILi64EEEEEELi256ENS_6half_tEfNS_4arch4Sm90ELb0ELb1ELb1ELb1ELb1ELb0ELb1ELb1ELb0ELb1ELb0ELb0EEENS1_21CollectiveEpilogueFwdINS6_IJSA_NS7_ILi256EEESB_EEES9_SE_SG_Li256ELb1ELb1ELb0ELb0EEENS1_36VarlenDynamicPersistentTileSchedulerILi128ELi96ELi256ELi128ELb0ELb1ELb1ELb1ELb0ELb1EEEEEEEEEvNT_6ParamsE,"",@"SHT_CUDA_INFO"
	.sectionflags	@""
	.align	4


	//----- nvinfo : EIATTR_CUDA_API_VERSION
	.align		4
        /*0000*/ 	.byte	0x04, 0x37
        /*0002*/ 	.short	(.L_1404 - .L_1403)
.L_1403:
        /*0004*/ 	.word	0x00000082


	//----- nvinfo : EIATTR_KPARAM_INFO
	.align		4
.L_1404:
        /*0008*/ 	.byte	0x04, 0x17
        /*000a*/ 	.short	(.L_1406 - .L_1405)
.L_1405:
        /*000c*/ 	.word	0x00000000
        /*0010*/ 	.short	0x0000
        /*0012*/ 	.short	0x0070
        /*0014*/ 	.byte	0x00, 0xf0, 0x01, 0x2e


	//----- nvinfo : EIATTR_SPARSE_MMA_MASK
	.align		4
.L_1406:
        /*0018*/ 	.byte	0x03, 0x50
        /*001a*/ 	.short	0x0000


	//----- nvinfo : EIATTR_MAXREG_COUNT
	.align		4
        /*001c*/ 	.byte	0x03, 0x1b
        /*001e*/ 	.short	0x00a8


	//----- nvinfo : EIATTR_NUM_BARRIERS
	.align		4
        /*0020*/ 	.byte	0x02, 0x4c
        /*0022*/ 	.byte	0x10
	.zero		1


	//----- nvinfo : EIATTR_EXTERNS
	.align		4
        /*0024*/ 	.byte	0x04, 0x0f
        /*0026*/ 	.short	(.L_1408 - .L_1407)


	//   ....[0]....
	.align		4
.L_1407:
        /*0028*/ 	.word	index@(__assertfail)


	//----- nvinfo : EIATTR_ANNOTATIONS
	.align		4
.L_1408:
        /*002c*/ 	.byte	0x04, 0x55
        /*002e*/ 	.short	(.L_1410 - .L_1409)


	//   ....[0]....
.L_1409:
        /* <DEDUP_REMOVED lines=20> */


	//----- nvinfo : EIATTR_MERCURY_ISA_VERSION
	.align		4
.L_1410:
        /*0160*/ 	.byte	0x03, 0x5f
        /*0162*/ 	.short	0x0101


	//----- nvinfo : EIATTR_UNUSED_LOAD_BYTE_OFFSET
	.align		4
        /*0164*/ 	.byte	0x04, 0x44
        /*0166*/ 	.short	(.L_1412 - .L_1411)


	//   ....[0]....
.L_1411:
        /*0168*/ 	.word	0x00000a90
        /*016c*/ 	.word	0x0000fff0


	//   ....[1]....
        /*0170*/ 	.word	0x000202b0
        /*0174*/ 	.word	0x0000fff0


	//----- nvinfo : EIATTR_INT_WARP_WIDE_INSTR_OFFSETS
	.align		4
.L_1412:
        /*0178*/ 	.byte	0x04, 0x31
        /*017a*/ 	.short	(.L_1414 - .L_1413)


	//   ....[0]....
.L_1413:
        /*017c*/ 	.word	0x000000c0


	//   ....[1]....
        /*0180*/ 	.word	0x000000d0


	//   ....[2]....
        /*0184*/ 	.word	0x000000e0


	//   ....[3]....
        /*0188*/ 	.word	0x00000180


	//   ....[4]....
        /*018c*/ 	.word	0x00024580


	//   ....[5]....
        /*0190*/ 	.word	0x00024610


	//   ....[6]....
        /*0194*/ 	.word	0x000284e0


	//   ....[7]....
        /*0198*/ 	.word	0x00028570


	//----- nvinfo : EIATTR_COOP_GROUP_MASK_REGIDS
	.align		4
.L_1414:
        /*019c*/ 	.byte	0x04, 0x29
        /*019e*/ 	.short	(.L_1416 - .L_1415)


	//   ....[0]....
.L_1415:
        /*01a0*/ 	.word	0xffffffff


	//   ....[1]....
        /*01a4*/ 	.word	0xffffffff


	//   ....[2]....
        /*01a8*/ 	.word	0xffffffff


	//   ....[3]....
        /*01ac*/ 	.word	0xffffffff


	//   ....[4]....
        /*01b0*/ 	.word	0xffffffff


	//   ....[5]....
        /*01b4*/ 	.word	0xffffffff


	//   ....[6]....
        /*01b8*/ 	.word	0xffffffff


	//   ....[7]....
        /*01bc*/ 	.word	0xffffffff


	//   ....[8]....
        /*01c0*/ 	.word	0xffffffff


	//   ....[9]....
        /*01c4*/ 	.word	0xffffffff


	//   ....[10]....
        /*01c8*/ 	.word	0xffffffff


	//   ....[11]....
        /*01cc*/ 	.word	0xffffffff


	//   ....[12]....
        /*01d0*/ 	.word	0xffffffff


	//   ....[13]....
        /*01d4*/ 	.word	0xffffffff


	//   ....[14]....
        /*01d8*/ 	.word	0xffffffff


	//   ....[15]....
        /*01dc*/ 	.word	0xffffffff


	//   ....[16]....
        /*01e0*/ 	.word	0xffffffff


	//   ....[17]....
        /*01e4*/ 	.word	0xffffffff


	//   ....[18]....
        /*01e8*/ 	.word	0xffffffff


	//   ....[19]....
        /*01ec*/ 	.word	0xffffffff


	//   ....[20]....
        /*01f0*/ 	.word	0xffffffff


	//   ....[21]....
        /*01f4*/ 	.word	0xffffffff


	//   ....[22]....
        /*01f8*/ 	.word	0xffffffff


	//   ....[23]....
        /*01fc*/ 	.word	0xffffffff


	//   ....[24]....
        /*0200*/ 	.word	0xffffffff


	//   ....[25]....
        /*0204*/ 	.word	0xffffffff


	//   ....[26]....
        /*0208*/ 	.word	0xffffffff


	//   ....[27]....
        /*020c*/ 	.word	0xffffffff


	//   ....[28]....
        /*0210*/ 	.word	0xffffffff


	//   ....[29]....
        /*0214*/ 	.word	0xffffffff


	//   ....[30]....
        /*0218*/ 	.word	0xffffffff


	//   ....[31]....
        /*021c*/ 	.word	0xffffffff


	//   ....[32]....
        /*0220*/ 	.word	0xffffffff


	//   ....[33]....
        /*0224*/ 	.word	0xffffffff


	//   ....[34]....
        /*0228*/ 	.word	0xffffffff


	//   ....[35]....
        /*022c*/ 	.word	0xffffffff


	//   ....[36]....
        /*0230*/ 	.word	0xffffffff


	//   ....[37]....
        /*0234*/ 	.word	0xffffffff


	//   ....[38]....
        /*0238*/ 	.word	0xffffffff


	//   ....[39]....
        /*023c*/ 	.word	0xffffffff


	//   ....[40]....
        /*0240*/ 	.word	0xffffffff


	//   ....[41]....
        /*0244*/ 	.word	0xffffffff


	//   ....[42]....
        /*0248*/ 	.word	0xffffffff


	//   ....[43]....
        /*024c*/ 	.word	0xffffffff


	//   ....[44]....
        /*0250*/ 	.word	0xffffffff


	//   ....[45]....
        /*0254*/ 	.word	0xffffffff


	//   ....[46]....
        /*0258*/ 	.word	0xffffffff


	//   ....[47]....
        /*025c*/ 	.word	0xffffffff


	//   ....[48]....
        /*0260*/ 	.word	0xffffffff


	//   ....[49]....
        /*0264*/ 	.word	0xffffffff


	//   ....[50]....
        /*0268*/ 	.word	0xffffffff


	//   ....[51]....
        /*026c*/ 	.word	0xffffffff


	//   ....[52]....
        /*0270*/ 	.word	0xffffffff


	//   ....[53]....
        /*0274*/ 	.word	0xffffffff


	//   ....[54]....
        /*0278*/ 	.word	0xffffffff


	//   ....[55]....
        /*027c*/ 	.word	0xffffffff


	//   ....[56]....
        /*0280*/ 	.word	0xffffffff


	//   ....[57]....
        /*0284*/ 	.word	0xffffffff


	//   ....[58]....
        /*0288*/ 	.word	0xffffffff


	//   ....[59]....
        /*028c*/ 	.word	0xffffffff


	//   ....[60]....
        /*0290*/ 	.word	0xffffffff


	//   ....[61]....
        /*0294*/ 	.word	0xffffffff


	//   ....[62]....
        /*0298*/ 	.word	0xffffffff


	//   ....[63]....
        /*029c*/ 	.word	0xffffffff


	//   ....[64]....
        /*02a0*/ 	.word	0xffffffff


	//   ....[65]....
        /*02a4*/ 	.word	0xffffffff


	//   ....[66]....
        /*02a8*/ 	.word	0xffffffff


	//   ....[67]....
        /*02ac*/ 	.word	0xffffffff


	//   ....[68]....
        /*02b0*/ 	.word	0xffffffff


	//   ....[69]....
        /*02b4*/ 	.word	0xffffffff


	//   ....[70]....
        /*02b8*/ 	.word	0xffffffff


	//   ....[71]....
        /*02bc*/ 	.word	0xffffffff


	//   ....[72]....
        /*02c0*/ 	.word	0xffffffff


	//   ....[73]....
        /*02c4*/ 	.word	0xffffffff


	//   ....[74]....
        /*02c8*/ 	.word	0xffffffff


	//   ....[75]....
        /*02cc*/ 	.word	0xffffffff


	//   ....[76]....
        /*02d0*/ 	.word	0xffffffff


	//   ....[77]....
        /*02d4*/ 	.word	0xffffffff


	//   ....[78]....
        /*02d8*/ 	.word	0xffffffff


	//   ....[79]....
        /*02dc*/ 	.word	0xffffffff


	//   ....[80]....
        /*02e0*/ 	.word	0xffffffff


	//   ....[81]....
        /*02e4*/ 	.word	0xffffffff


	//   ....[82]....
        /*02e8*/ 	.word	0xffffffff


	//   ....[83]....
        /*02ec*/ 	.word	0xffffffff


	//   ....[84]....
        /*02f0*/ 	.word	0xffffffff


	//   ....[85]....
        /*02f4*/ 	.word	0xffffffff


	//   ....[86]....
        /*02f8*/ 	.word	0xffffffff


	//   ....[87]....
        /*02fc*/ 	.word	0xffffffff


	//   ....[88]....
        /*0300*/ 	.word	0xffffffff


	//   ....[89]....
        /*0304*/ 	.word	0xffffffff


	//   ....[90]....
        /*0308*/ 	.word	0xffffffff


	//   ....[91]....
        /*030c*/ 	.word	0xffffffff


	//   ....[92]....
        /*0310*/ 	.word	0xffffffff


	//   ....[93]....
        /*0314*/ 	.word	0xffffffff


	//   ....[94]....
        /*0318*/ 	.word	0xffffffff


	//   ....[95]....
        /*031c*/ 	.word	0xffffffff


	//   ....[96]....
        /*0320*/ 	.word	0xffffffff


	//   ....[97]....
        /*0324*/ 	.word	0xffffffff


	//   ....[98]....
        /*0328*/ 	.word	0xffffffff


	//   ....[99]....
        /*032c*/ 	.word	0xffffffff


	//   ....[100]....
        /*0330*/ 	.word	0xffffffff


	//   ....[101]....
        /*0334*/ 	.word	0xffffffff


	//   ....[102]....
        /*0338*/ 	.word	0xffffffff


	//   ....[103]....
        /*033c*/ 	.word	0xffffffff


	//   ....[104]....
        /*0340*/ 	.word	0xffffffff


	//   ....[105]....
        /*0344*/ 	.word	0xffffffff


	//   ....[106]....
        /*0348*/ 	.word	0xffffffff


	//   ....[107]....
        /*034c*/ 	.word	0xffffffff


	//   ....[108]....
        /*0350*/ 	.word	0xffffffff


	//   ....[109]....
        /*0354*/ 	.word	0xffffffff


	//   ....[110]....
        /*0358*/ 	.word	0xffffffff


	//   ....[111]....
        /*035c*/ 	.word	0xffffffff


	//   ....[112]....
        /*0360*/ 	.word	0xffffffff


	//   ....[113]....
        /*0364*/ 	.word	0xffffffff


	//   ....[114]....
        /*0368*/ 	.word	0xffffffff


	//   ....[115]....
        /*036c*/ 	.word	0xffffffff


	//   ....[116]....
        /*0370*/ 	.word	0xffffffff


	//   ....[117]....
        /*0374*/ 	.word	0xffffffff


	//   ....[118]....
        /*0378*/ 	.word	0xffffffff


	//   ....[119]....
        /*037c*/ 	.word	0xffffffff


	//   ....[120]....
        /*0380*/ 	.word	0xffffffff


	//   ....[121]....
        /*0384*/ 	.word	0xffffffff


	//   ....[122]....
        /*0388*/ 	.word	0xffffffff


	//   ....[123]....
        /*038c*/ 	.word	0xffffffff


	//   ....[124]....
        /*0390*/ 	.word	0xffffffff


	//   ....[125]....
        /*0394*/ 	.word	0xffffffff


	//   ....[126]....
        /*0398*/ 	.word	0xffffffff


	//   ....[127]....
        /*039c*/ 	.word	0xffffffff


	//   ....[128]....
        /*03a0*/ 	.word	0xffffffff


	//   ....[129]....
        /*03a4*/ 	.word	0xffffffff


	//   ....[130]....
        /*03a8*/ 	.word	0xffffffff


	//   ....[131]....
        /*03ac*/ 	.word	0xffffffff


	//   ....[132]....
        /*03b0*/ 	.word	0xffffffff


	//   ....[133]....
        /*03b4*/ 	.word	0xffffffff


	//   ....[134]....
        /*03b8*/ 	.word	0xffffffff


	//   ....[135]....
        /*03bc*/ 	.word	0xffffffff


	//   ....[136]....
        /*03c0*/ 	.word	0xffffffff


	//   ....[137]....
        /*03c4*/ 	.word	0xffffffff


	//   ....[138]....
        /*03c8*/ 	.word	0xffffffff


	//   ....[139]....
        /*03cc*/ 	.word	0xffffffff


	//   ....[140]....
        /*03d0*/ 	.word	0xffffffff


	//   ....[141]....
        /*03d4*/ 	.word	0xffffffff


	//   ....[142]....
        /*03d8*/ 	.word	0xffffffff


	//   ....[143]....
        /*03dc*/ 	.word	0xffffffff


	//   ....[144]....
        /*03e0*/ 	.word	0xffffffff


	//   ....[145]....
        /*03e4*/ 	.word	0xffffffff


	//   ....[146]....
        /*03e8*/ 	.word	0xffffffff


	//   ....[147]....
        /*03ec*/ 	.word	0xffffffff


	//   ....[148]....
        /*03f0*/ 	.word	0xffffffff


	//   ....[149]....
        /*03f4*/ 	.word	0xffffffff


	//   ....[150]....
        /*03f8*/ 	.word	0xffffffff


	//   ....[151]....
        /*03fc*/ 	.word	0xffffffff


	//   ....[152]....
        /*0400*/ 	.word	0xffffffff


	//   ....[153]....
        /*0404*/ 	.word	0xffffffff


	//   ....[154]....
        /*0408*/ 	.word	0xffffffff


	//   ....[155]....
        /*040c*/ 	.word	0xffffffff


	//   ....[156]....
        /*0410*/ 	.word	0xffffffff


	//   ....[157]....
        /*0414*/ 	.word	0xffffffff


	//   ....[158]....
        /*0418*/ 	.word	0xffffffff


	//   ....[159]....
        /*041c*/ 	.word	0xffffffff


	//   ....[160]....
        /*0420*/ 	.word	0xffffffff


	//   ....[161]....
        /*0424*/ 	.word	0x0500000f


	//   ....[162]....
        /*0428*/ 	.word	0x0500000f


	//   ....[163]....
        /*042c*/ 	.word	0x0500000f


	//   ....[164]....
        /*0430*/ 	.word	0x0500000f


	//   ....[165]....
        /*0434*/ 	.word	0x0500000f


	//   ....[166]....
        /*0438*/ 	.word	0x0500000f


	//   ....[167]....
        /*043c*/ 	.word	0x0500000f


	//   ....[168]....
        /*0440*/ 	.word	0x0500000f


	//   ....[169]....
        /*0444*/ 	.word	0x0500000f


	//   ....[170]....
        /*0448*/ 	.word	0x0500000f


	//   ....[171]....
        /*044c*/ 	.word	0x0500000f


	//   ....[172]....
        /*0450*/ 	.word	0x0500000f


	//   ....[173]....
        /*0454*/ 	.word	0x0500000f


	//   ....[174]....
        /*0458*/ 	.word	0x0500000f


	//   ....[175]....
        /*045c*/ 	.word	0x0500000f


	//   ....[176]....
        /*0460*/ 	.word	0x0500000f


	//   ....[177]....
        /*0464*/ 	.word	0x0500000f


	//   ....[178]....
        /*0468*/ 	.word	0x0500000f


	//   ....[179]....
        /*046c*/ 	.word	0x0500000f


	//   ....[180]....
        /*0470*/ 	.word	0x0500000f


	//   ....[181]....
        /*0474*/ 	.word	0x0500000f


	//   ....[182]....
        /*0478*/ 	.word	0x0500000f


	//   ....[183]....
        /*047c*/ 	.word	0x0500000f


	//   ....[184]....
        /*0480*/ 	.word	0x0500000f


	//   ....[185]....
        /*0484*/ 	.word	0x0500000f


	//   ....[186]....
        /*0488*/ 	.word	0x0500000f


	//   ....[187]....
        /*048c*/ 	.word	0x0500000f


	//   ....[188]....
        /*0490*/ 	.word	0x0500000f


	//   ....[189]....
        /*0494*/ 	.word	0x0500000f


	//   ....[190]....
        /*0498*/ 	.word	0x0500000f


	//   ....[191]....
        /*049c*/ 	.word	0x0500000f


	//   ....[192]....
        /*04a0*/ 	.word	0x0500000f


	//   ....[193]....
        /*04a4*/ 	.word	0x0500000f


	//   ....[194]....
        /*04a8*/ 	.word	0x0500000f


	//   ....[195]....
        /*04ac*/ 	.word	0x0500000f


	//   ....[196]....
        /*04b0*/ 	.word	0x0500000f


	//   ....[197]....
        /*04b4*/ 	.word	0x0500000f


	//   ....[198]....
        /*04b8*/ 	.word	0x0500000f


	//   ....[199]....
        /*04bc*/ 	.word	0x0500000f


	//   ....[200]....
        /*04c0*/ 	.word	0x0500000f


	//   ....[201]....
        /*04c4*/ 	.word	0x0500000f


	//   ....[202]....
        /*04c8*/ 	.word	0x0500000f


	//   ....[203]....
        /*04cc*/ 	.word	0x0500000f


	//   ....[204]....
        /*04d0*/ 	.word	0x0500000f


	//   ....[205]....
        /*04d4*/ 	.word	0x0500000f


	//   ....[206]....
        /*04d8*/ 	.word	0x0500000f


	//   ....[207]....
        /*04dc*/ 	.word	0x0500000f


	//   ....[208]....
        /*04e0*/ 	.word	0x0500000f


	//   ....[209]....
        /*04e4*/ 	.word	0x0500000f


	//   ....[210]....
        /*04e8*/ 	.word	0x0500000f


	//   ....[211]....
        /*04ec*/ 	.word	0x0500000f


	//   ....[212]....
        /*04f0*/ 	.word	0x0500000f


	//   ....[213]....
        /*04f4*/ 	.word	0x0500000f


	//   ....[214]....
        /*04f8*/ 	.word	0x0500000f


	//   ....[215]....
        /*04fc*/ 	.word	0x0500000f


	//   ....[216]....
        /*0500*/ 	.word	0x0500000f


	//   ....[217]....
        /*0504*/ 	.word	0x0500000f


	//   ....[218]....
        /*0508*/ 	.word	0x0500000f


	//   ....[219]....
        /*050c*/ 	.word	0x0500000f


	//   ....[220]....
        /*0510*/ 	.word	0x0500000f


	//   ....[221]....
        /*0514*/ 	.word	0x0500000f


	//   ....[222]....
        /*0518*/ 	.word	0x0500000f


	//   ....[223]....
        /*051c*/ 	.word	0x0500000f


	//   ....[224]....
        /*0520*/ 	.word	0x0500000f


	//   ....[225]....
        /*0524*/ 	.word	0x0500000f


	//   ....[226]....
        /*0528*/ 	.word	0x0500000f


	//   ....[227]....
        /*052c*/ 	.word	0x0500000f


	//   ....[228]....
        /*0530*/ 	.word	0x0500000f


	//   ....[229]....
        /*0534*/ 	.word	0x0500000f


	//   ....[230]....
        /*0538*/ 	.word	0x0500000f


	//   ....[231]....
        /*053c*/ 	.word	0x0500000f


	//   ....[232]....
        /*0540*/ 	.word	0x0500000f


	//   ....[233]....
        /*0544*/ 	.word	0x0500000f


	//   ....[234]....
        /*0548*/ 	.word	0x0500000f


	//   ....[235]....
        /*054c*/ 	.word	0x0500000f


	//   ....[236]....
        /*0550*/ 	.word	0x0500000f


	//   ....[237]....
        /*0554*/ 	.word	0x0500000f


	//   ....[238]....
        /*0558*/ 	.word	0x0500000f


	//   ....[239]....
        /*055c*/ 	.word	0x0500000f


	//   ....[240]....
        /*0560*/ 	.word	0x0500000f


	//   ....[241]....
        /*0564*/ 	.word	0x0500000f


	//   ....[242]....
        /*0568*/ 	.word	0x0500000f


	//   ....[243]....
        /*056c*/ 	.word	0x0500000f


	//   ....[244]....
        /*0570*/ 	.word	0x0500000f


	//   ....[245]....
        /*0574*/ 	.word	0x0500000f


	//   ....[246]....
        /*0578*/ 	.word	0x0500000f


	//   ....[247]....
        /*057c*/ 	.word	0x0500000f


	//   ....[248]....
        /*0580*/ 	.word	0x0500000f


	//   ....[249]....
        /*0584*/ 	.word	0x0500000f


	//   ....[250]....
        /*0588*/ 	.word	0x0500000f


	//   ....[251]....
        /*058c*/ 	.word	0x0500000f


	//   ....[252]....
        /*0590*/ 	.word	0x0500000f


	//   ....[253]....
        /*0594*/ 	.word	0x0500000f


	//   ....[254]....
        /*0598*/ 	.word	0x0500000f


	//   ....[255]....
        /*059c*/ 	.word	0x0500000f


	//   ....[0]....
        /*05a0*/ 	.word	0x0500000f


	//   ....[1]....
        /*05a4*/ 	.word	0x0500000f


	//   ....[2]....
        /*05a8*/ 	.word	0x0500000f


	//   ....[3]....
        /*05ac*/ 	.word	0x0500000f


	//   ....[4]....
        /*05b0*/ 	.word	0xffffffff


	//   ....[5]....
        /*05b4*/ 	.word	0xffffffff


	//   ....[6]....
        /*05b8*/ 	.word	0xffffffff


	//   ....[7]....
        /*05bc*/ 	.word	0xffffffff


	//   ....[8]....
        /*05c0*/ 	.word	0xffffffff


	//   ....[9]....
        /*05c4*/ 	.word	0xffffffff


	//----- nvinfo : EIATTR_COOP_GROUP_INSTR_OFFSETS
	.align		4
.L_1416:
        /*05c8*/ 	.byte	0x04, 0x28
        /*05ca*/ 	.short	(.L_1418 - .L_1417)


	//   ....[0]....
.L_1417:
        /*05cc*/ 	.word	0x00000080


	//   ....[1]....
        /*05d0*/ 	.word	0x00000090


	//   ....[2]....
        /*05d4*/ 	.word	0x000002f0


	//   ....[3]....
        /*05d8*/ 	.word	0x00000450


	//   ....[4]....
        /*05dc*/ 	.word	0x00000570


	//   ....[5]....
        /*05e0*/ 	.word	0x000006d0


	//   ....[6]....
        /*05e4*/ 	.word	0x00002070


	//   ....[7]....
        /*05e8*/ 	.word	0x000042f0


	//   ....[8]....
        /*05ec*/ 	.word	0x00004b40


	//   ....[9]....
        /*05f0*/ 	.word	0x00006170


	//   ....[10]....
        /*05f4*/ 	.word	0x00006200


	//   ....[11]....
        /*05f8*/ 	.word	0x000064c0


	//   ....[12]....
        /*05fc*/ 	.word	0x000064f0


	//   ....[13]....
        /*0600*/ 	.word	0x0000b9e0


	//   ....[14]....
        /*0604*/ 	.word	0x0000bb40


	//   ....[15]....
        /*0608*/ 	.word	0x0000bca0


	//   ....[16]....
        /*060c*/ 	.word	0x0000bcd0


	//   ....[17]....
        /*0610*/ 	.word	0x000155d0


	//   ....[18]....
        /*0614*/ 	.word	0x00015c90


	//   ....[19]....
        /*0618*/ 	.word	0x00016e50


	//   ....[20]....
        /*061c*/ 	.word	0x00016eb0


	//   ....[21]....
        /*0620*/ 	.word	0x00016ef0


	//   ....[22]....
        /*0624*/ 	.word	0x00016f10


	//   ....[23]....
        /*0628*/ 	.word	0x0001f330


	//   ....[24]....
        /*062c*/ 	.word	0x0001f350


	//   ....[25]....
        /*0630*/ 	.word	0x0001f3b0


	//   ....[26]....
        /*0634*/ 	.word	0x0001f3f0


	//   ....[27]....
        /*0638*/ 	.word	0x000211b0


	//   ....[28]....
        /*063c*/ 	.word	0x000211d0


	//   ....[29]....
        /*0640*/ 	.word	0x00021230


	//   ....[30]....
        /*0644*/ 	.word	0x00021250


	//   ....[31]....
        /*0648*/ 	.word	0x00021bc0


	//   ....[32]....
        /*064c*/ 	.word	0x00021bf0


	//   ....[33]....
        /*0650*/ 	.word	0x00021d30


	//   ....[34]....
        /*0654*/ 	.word	0x00021d50


	//   ....[35]....
        /*0658*/ 	.word	0x00021e90


	//   ....[36]....
        /*065c*/ 	.word	0x00021eb0


	//   ....[37]....
        /*0660*/ 	.word	0x00022000


	//   ....[38]....
        /*0664*/ 	.word	0x00022020


	//   ....[39]....
        /*0668*/ 	.word	0x00022990


	//   ....[40]....
        /*066c*/ 	.word	0x000229b0


	//   ....[41]....
        /*0670*/ 	.word	0x00022af0


	//   ....[42]....
        /*0674*/ 	.word	0x00022b10


	//   ....[43]....
        /*0678*/ 	.word	0x00022c50


	//   ....[44]....
        /*067c*/ 	.word	0x00022c70


	//   ....[45]....
        /*0680*/ 	.word	0x00022dc0


	//   ....[46]....
        /*0684*/ 	.word	0x00022de0


	//   ....[47]....
        /*0688*/ 	.word	0x00022fb0


	//   ....[48]....
        /*068c*/ 	.word	0x00023180


	//   ....[49]....
        /*0690*/ 	.word	0x000231b0


	//   ....[50]....
        /*0694*/ 	.word	0x000231e0


	//   ....[51]....
        /*0698*/ 	.word	0x00023210


	//   ....[52]....
        /*069c*/ 	.word	0x00023240


	//   ....[53]....
        /*06a0*/ 	.word	0x00023270


	//   ....[54]....
        /*06a4*/ 	.word	0x000233c0


	//   ....[55]....
        /*06a8*/ 	.word	0x000233f0


	//   ....[56]....
        /*06ac*/ 	.word	0x00023420


	//   ....[57]....
        /*06b0*/ 	.word	0x00023450


	//   ....[58]....
        /*06b4*/ 	.word	0x00023480


	//   ....[59]....
        /*06b8*/ 	.word	0x000234b0


	//   ....[60]....
        /*06bc*/ 	.word	0x00023540


	//   ....[61]....
        /*06c0*/ 	.word	0x000235a0


	//   ....[62]....
        /*06c4*/ 	.word	0x00023630


	//   ....[63]....
        /*06c8*/ 	.word	0x00025150


	//   ....[64]....
        /*06cc*/ 	.word	0x00025170


	//   ....[65]....
        /*06d0*/ 	.word	0x00025200


	//   ....[66]....
        /*06d4*/ 	.word	0x00025220


	//   ....[67]....
        /*06d8*/ 	.word	0x000252a0


	//   ....[68]....
        /*06dc*/ 	.word	0x000252c0


	//   ....[69]....
        /*06e0*/ 	.word	0x00025340


	//   ....[70]....
        /*06e4*/ 	.word	0x00025360


	//   ....[71]....
        /*06e8*/ 	.word	0x000253e0


	//   ....[72]....
        /*06ec*/ 	.word	0x00025400


	//   ....[73]....
        /*06f0*/ 	.word	0x00025410


	//   ....[74]....
        /*06f4*/ 	.word	0x00025420


	//   ....[75]....
        /*06f8*/ 	.word	0x00025bc0


	//   ....[76]....
        /*06fc*/ 	.word	0x00025be0


	//   ....[77]....
        /*0700*/ 	.word	0x00025bf0


	//   ....[78]....
        /*0704*/ 	.word	0x00025c00


	//   ....[79]....
        /*0708*/ 	.word	0x00025c20


	//   ....[80]....
        /*070c*/ 	.word	0x00025cc0


	//   ....[81]....
        /*0710*/ 	.word	0x00025d30


	//   ....[82]....
        /*0714*/ 	.word	0x00025d90


	//   ....[83]....
        /*0718*/ 	.word	0x00025db0


	//   ....[84]....
        /*071c*/ 	.word	0x00025e10


	//   ....[85]....
        /*0720*/ 	.word	0x00025e30


	//   ....[86]....
        /*0724*/ 	.word	0x00025e70


	//   ....[87]....
        /*0728*/ 	.word	0x00025eb0


	//   ....[88]....
        /*072c*/ 	.word	0x00025ed0


	//   ....[89]....
        /*0730*/ 	.word	0x00025f00


	//   ....[90]....
        /*0734*/ 	.word	0x00025f20


	//   ....[91]....
        /*0738*/ 	.word	0x000266d0


	//   ....[92]....
        /*073c*/ 	.word	0x00026700


	//   ....[93]....
        /*0740*/ 	.word	0x00026710


	//   ....[94]....
        /*0744*/ 	.word	0x00026720


	//   ....[95]....
        /*0748*/ 	.word	0x000267e0


	//   ....[96]....
        /*074c*/ 	.word	0x00026830


	//   ....[97]....
        /*0750*/ 	.word	0x000268a0


	//   ....[98]....
        /*0754*/ 	.word	0x00026920


	//   ....[99]....
        /*0758*/ 	.word	0x00026980


	//   ....[100]....
        /*075c*/ 	.word	0x000269b0


	//   ....[101]....
        /*0760*/ 	.word	0x00026a10


	//   ....[102]....
        /*0764*/ 	.word	0x00026a40


	//   ....[103]....
        /*0768*/ 	.word	0x00026aa0


	//   ....[104]....
        /*076c*/ 	.word	0x00026ad0


	//   ....[105]....
        /*0770*/ 	.word	0x00026b20


	//   ....[106]....
        /*0774*/ 	.word	0x00026b50


	//   ....[107]....
        /*0778*/ 	.word	0x00027090


	//   ....[108]....
        /*077c*/ 	.word	0x000270b0


	//   ....[109]....
        /*0780*/ 	.word	0x00027100


	//   ....[110]....
        /*0784*/ 	.word	0x000271c0


	//   ....[111]....
        /*0788*/ 	.word	0x000271d0


	//   ....[112]....
        /*078c*/ 	.word	0x00027200


	//   ....[113]....
        /*0790*/ 	.word	0x00027290


	//   ....[114]....
        /*0794*/ 	.word	0x00027340


	//   ....[115]....
        /*0798*/ 	.word	0x00027350


	//   ....[116]....
        /*079c*/ 	.word	0x00027380


	//   ....[117]....
        /*07a0*/ 	.word	0x00027390


	//   ....[118]....
        /*07a4*/ 	.word	0x00027420


	//   ....[119]....
        /*07a8*/ 	.word	0x00027b30


	//   ....[120]....
        /*07ac*/ 	.word	0x00027b50


	//   ....[121]....
        /*07b0*/ 	.word	0x00027ba0


	//   ....[122]....
        /*07b4*/ 	.word	0x00027bb0


	//   ....[123]....
        /*07b8*/ 	.word	0x00027bf0


	//   ....[124]....
        /*07bc*/ 	.word	0x00027c00


	//   ....[125]....
        /*07c0*/ 	.word	0x00027c40


	//   ....[126]....
        /*07c4*/ 	.word	0x00027c50


	//   ....[127]....
        /*07c8*/ 	.word	0x00027c90


	//   ....[128]....
        /*07cc*/ 	.word	0x00027ca0


	//   ....[129]....
        /*07d0*/ 	.word	0x00027cb0


	//   ....[130]....
        /*07d4*/ 	.word	0x00027cf0


	//   ....[131]....
        /*07d8*/ 	.word	0x00028020


	//   ....[132]....
        /*07dc*/ 	.word	0x00028040


	//   ....[133]....
        /*07e0*/ 	.word	0x00028050


	//   ....[134]....
        /*07e4*/ 	.word	0x00028060


	//   ....[135]....
        /*07e8*/ 	.word	0x00028080


	//   ....[136]....
        /*07ec*/ 	.word	0x000280f0


	//   ....[137]....
        /*07f0*/ 	.word	0x00028160


	//   ....[138]....
        /*07f4*/ 	.word	0x00028180


	//   ....[139]....
        /*07f8*/ 	.word	0x00028190


	//   ....[140]....
        /*07fc*/ 	.word	0x000281f0


	//   ....[141]....
        /*0800*/ 	.word	0x00028210


	//   ....[142]....
        /*0804*/ 	.word	0x00028270


	//   ....[143]....
        /*0808*/ 	.word	0x00028760


	//   ....[144]....
        /*080c*/ 	.word	0x00028790


	//   ....[145]....
        /*0810*/ 	.word	0x000287c0


	//   ....[146]....
        /*0814*/ 	.word	0x000287f0


	//   ....[147]....
        /*0818*/ 	.word	0x00028820


	//   ....[148]....
        /*081c*/ 	.word	0x00028850


	//   ....[149]....
        /*0820*/ 	.word	0x00028880


	//   ....[150]....
        /*0824*/ 	.word	0x000288b0


	//   ....[151]....
        /*0828*/ 	.word	0x00028a30


	//   ....[152]....
        /*082c*/ 	.word	0x00028a60


	//   ....[153]....
        /*0830*/ 	.word	0x00028a90


	//   ....[154]....
        /*0834*/ 	.word	0x00028ac0


	//   ....[155]....
        /*0838*/ 	.word	0x00028af0


	//   ....[156]....
        /*083c*/ 	.word	0x00028b20


	//   ....[157]....
        /*0840*/ 	.word	0x00028be0


	//   ....[158]....
        /*0844*/ 	.word	0x00028c00


	//   ....[159]....
        /*0848*/ 	.word	0x00028c70


	//   ....[160]....
        /*084c*/ 	.word	0x00029310


	//   ....[161]....
        /*0850*/ 	.word	0x000298e0


	//   ....[162]....
        /*0854*/ 	.word	0x000299d0


	//   ....[163]....
        /*0858*/ 	.word	0x00029a70


	//   ....[164]....
        /*085c*/ 	.word	0x00029ad0


	//   ....[165]....
        /*0860*/ 	.word	0x00029bc0


	//   ....[166]....
        /*0864*/ 	.word	0x00029c30


	//   ....[167]....
        /*0868*/ 	.word	0x00029d20


	//   ....[168]....
        /*086c*/ 	.word	0x00029d90


	//   ....[169]....
        /*0870*/ 	.word	0x00029e80


	//   ....[170]....
        /*0874*/ 	.word	0x00029ef0


	//   ....[171]....
        /*0878*/ 	.word	0x00029fe0


	//   ....[172]....
        /*087c*/ 	.word	0x0002a050


	//   ....[173]....
        /*0880*/ 	.word	0x0002a0f0


	//   ....[174]....
        /*0884*/ 	.word	0x0002a1f0


	//   ....[175]....
        /*0888*/ 	.word	0x0002a240


	//   ....[176]....
        /*088c*/ 	.word	0x0002a2a0


	//   ....[177]....
        /*0890*/ 	.word	0x0002a3d0


	//   ....[178]....
        /*0894*/ 	.word	0x0002a490


	//   ....[179]....
        /*0898*/ 	.word	0x0002a540


	//   ....[180]....
        /*089c*/ 	.word	0x0002a5c0


	//   ....[181]....
        /*08a0*/ 	.word	0x0002a6b0


	//   ....[182]....
        /*08a4*/ 	.word	0x0002a7c0


	//   ....[183]....
        /*08a8*/ 	.word	0x0002a830


	//   ....[184]....
        /*08ac*/ 	.word	0x0002a900


	//   ....[185]....
        /*08b0*/ 	.word	0x0002a9b0


	//   ....[186]....
        /*08b4*/ 	.word	0x0002aa30


	//   ....[187]....
        /*08b8*/ 	.word	0x0002ab00


	//   ....[188]....
        /*08bc*/ 	.word	0x0002ab90


	//   ....[189]....
        /*08c0*/ 	.word	0x0002ac60


	//   ....[190]....
        /*08c4*/ 	.word	0x0002ad00


	//   ....[191]....
        /*08c8*/ 	.word	0x0002ada0


	//   ....[192]....
        /*08cc*/ 	.word	0x0002ae00


	//   ....[193]....
        /*08d0*/ 	.word	0x0002aea0


	//   ....[194]....
        /*08d4*/ 	.word	0x0002aff0


	//   ....[195]....
        /*08d8*/ 	.word	0x0002b040


	//   ....[196]....
        /*08dc*/ 	.word	0x0002b0a0


	//   ....[197]....
        /*08e0*/ 	.word	0x0002b190


	//   ....[198]....
        /*08e4*/ 	.word	0x0002b290


	//   ....[199]....
        /*08e8*/ 	.word	0x0002b2e0


	//   ....[200]....
        /*08ec*/ 	.word	0x0002b340


	//   ....[201]....
        /*08f0*/ 	.word	0x0002b430


	//   ....[202]....
        /*08f4*/ 	.word	0x0002b530


	//   ....[203]....
        /*08f8*/ 	.word	0x0002b580


	//   ....[204]....
        /*08fc*/ 	.word	0x0002b5e0


	//   ....[205]....
        /*0900*/ 	.word	0x0002b6c0


	//   ....[206]....
        /*0904*/ 	.word	0x0002b7f0


	//   ....[207]....
        /*0908*/ 	.word	0x0002b8d0


	//   ....[208]....
        /*090c*/ 	.word	0x0002b960


	//   ....[209]....
        /*0910*/ 	.word	0x0002ba70


	//   ....[210]....
        /*0914*/ 	.word	0x0002bad0


	//   ....[211]....
        /*0918*/ 	.word	0x0002bbe0


	//   ....[212]....
        /*091c*/ 	.word	0x0002bc40


	//   ....[213]....
        /*0920*/ 	.word	0x0002bd50


	//   ....[214]....
        /*0924*/ 	.word	0x0002bdb0


	//   ....[215]....
        /*0928*/ 	.word	0x0002bec0


	//   ....[216]....
        /*092c*/ 	.word	0x0002bf20


	//   ....[217]....
        /*0930*/ 	.word	0x0002bfe0


	//   ....[218]....
        /*0934*/ 	.word	0x0002c140


	//   ....[219]....
        /*0938*/ 	.word	0x0002c1e0


	//   ....[220]....
        /*093c*/ 	.word	0x0002c240


	//   ....[221]....
        /*0940*/ 	.word	0x0002c2f0


	//   ....[222]....
        /*0944*/ 	.word	0x0002c350


	//   ....[223]....
        /*0948*/ 	.word	0x0002c400


	//   ....[224]....
        /*094c*/ 	.word	0x0002c460


	//   ....[225]....
        /*0950*/ 	.word	0x0002c510


	//   ....[226]....
        /*0954*/ 	.word	0x0002c570


	//   ....[227]....
        /*0958*/ 	.word	0x0002c620


	//   ....[228]....
        /*095c*/ 	.word	0x0002c680


	//   ....[229]....
        /*0960*/ 	.word	0x0002c730


	//   ....[230]....
        /*0964*/ 	.word	0x0002c820


	//   ....[231]....
        /*0968*/ 	.word	0x0002c8c0


	//   ....[232]....
        /*096c*/ 	.word	0x0002c920


	//   ....[233]....
        /*0970*/ 	.word	0x0002c9f0


	//   ....[234]....
        /*0974*/ 	.word	0x0002ca50


	//   ....[235]....
        /*0978*/ 	.word	0x0002cb20


	//   ....[236]....
        /*097c*/ 	.word	0x0002cb80


	//   ....[237]....
        /*0980*/ 	.word	0x0002cc50


	//   ....[238]....
        /*0984*/ 	.word	0x0002ccb0


	//   ....[239]....
        /*0988*/ 	.word	0x0002cd80


	//   ....[240]....
        /*098c*/ 	.word	0x0002cde0


	//   ....[241]....
        /*0990*/ 	.word	0x0002ceb0


	//   ....[242]....
        /*0994*/ 	.word	0x0002cf40


	//   ....[243]....
        /*0998*/ 	.word	0x0002cfe0


	//   ....[244]....
        /*099c*/ 	.word	0x0002d100


	//   ....[245]....
        /*09a0*/ 	.word	0x0002d170


	//   ....[246]....
        /*09a4*/ 	.word	0x0002d1e0


	//   ....[247]....
        /*09a8*/ 	.word	0x0002d250


	//   ....[248]....
        /*09ac*/ 	.word	0x0002d2c0


	//   ....[249]....
        /*09b0*/ 	.word	0x0002d340


	//   ....[250]....
        /*09b4*/ 	.word	0x0002d3d0


	//   ....[251]....
        /*09b8*/ 	.word	0x0002d460


	//   ....[252]....
        /*09bc*/ 	.word	0x0002d4d0


	//   ....[253]....
        /*09c0*/ 	.word	0x0002d540


	//   ....[254]....
        /*09c4*/ 	.word	0x0002d5b0


	//   ....[255]....
        /*09c8*/ 	.word	0x0002d630


	//   ....[0]....
        /*09cc*/ 	.word	0x0002d6a0


	//   ....[1]....
        /*09d0*/ 	.word	0x0002d740


	//   ....[2]....
        /*09d4*/ 	.word	0x0002d7d0


	//   ....[3]....
        /*09d8*/ 	.word	0x0002d8f0


	//   ....[4]....
        /*09dc*/ 	.word	0x0002ff60


	//   ....[5]....
        /*09e0*/ 	.word	0x000306f0


	//   ....[6]....
        /*09e4*/ 	.word	0x00031990


	//   ....[7]....
        /*09e8*/ 	.word	0x000319f0


	//   ....[8]....
        /*09ec*/ 	.word	0x00031a50


	//   ....[9]....
        /*09f0*/ 	.word	0x00031a70


	//----- nvinfo : EIATTR_REG_RECONFIG
	.align		4
.L_1418:
        /*09f4*/ 	.byte	0x01, 0x54
	.zero		2


	//----- nvinfo : EIATTR_SYSCALL_OFFSETS
	.align		4
        /*09f8*/ 	.byte	0x04, 0x46
        /*09fa*/ 	.short	(.L_1420 - .L_1419)


	//   ....[0]....
.L_1419:
        /*09fc*/ 	.word	0x000025e0


	//   ....[1]....
        /*0a00*/ 	.word	0x00024770


	//   ....[2]....
        /*0a04*/ 	.word	0x000248c0


	//   ....[3]....
        /*0a08*/ 	.word	0x000249b0


	//   ....[4]....
        /*0a0c*/ 	.word	0x000257b0


	//   ....[5]....
        /*0a10*/ 	.word	0x00026310


	//----- nvinfo : EIATTR_MBARRIER_INSTR_OFFSETS
	.align		4
.L_1420:
        /*0a14*/ 	.byte	0x04, 0x39
        /*0a16*/ 	.short	(.L_1422 - .L_1421)


	//   ....[0]....
.L_1421:
        /*0a18*/ 	.word	0x00000190
        /*0a1c*/ 	.word	0x000000ff
        /*0a20*/ 	.word	0x00032400
        /*0a24*/ 	.short	0x0100
        /*0a26*/ 	.byte	0x08
	.zero		1


	//   ....[1]....
        /*0a28*/ 	.word	0x000001a0
        /*0a2c*/ 	.word	0x000000ff
        /*0a30*/ 	.word	0x00032410
        /*0a34*/ 	.short	0x0100
        /*0a36*/ 	.byte	0x08
	.zero		1


	//   ....[2]....
        /*0a38*/ 	.word	0x000001b0
        /*0a3c*/ 	.word	0x000000ff
        /*0a40*/ 	.word	0x00032420
        /*0a44*/ 	.short	0x0100
        /*0a46*/ 	.byte	0x08
	.zero		1


	//   ....[3]....
        /*0a48*/ 	.word	0x000002a0
        /*0a4c*/ 	.word	0x000000ff
        /*0a50*/ 	.word	0x00032430
        /*0a54*/ 	.short	0x0100
        /*0a56*/ 	.byte	0x08
	.zero		1


	//   ....[4]....
        /*0a58*/ 	.word	0x000002b0
        /*0a5c*/ 	.word	0x000000ff
        /*0a60*/ 	.word	0x00032440
        /*0a64*/ 	.short	0x0100
        /*0a66*/ 	.byte	0x08
	.zero		1


	//   ....[5]....
        /*0a68*/ 	.word	0x000002c0
        /*0a6c*/ 	.word	0x000000ff
        /*0a70*/ 	.word	0x00032438
        /*0a74*/ 	.short	0x0100
        /*0a76*/ 	.byte	0x08
	.zero		1


	//   ....[6]....
        /*0a78*/ 	.word	0x000002d0
        /*0a7c*/ 	.word	0x000000ff
        /*0a80*/ 	.word	0x00032448
        /*0a84*/ 	.short	0x0100
        /*0a86*/ 	.byte	0x08
	.zero		1


	//   ....[7]....
        /*0a88*/ 	.word	0x00000400
        /*0a8c*/ 	.word	0x000000ff
        /*0a90*/ 	.word	0x00032450
        /*0a94*/ 	.short	0x0100
        /*0a96*/ 	.byte	0x08
	.zero		1


	//   ....[8]....
        /*0a98*/ 	.word	0x00000410
        /*0a9c*/ 	.word	0x000000ff
        /*0aa0*/ 	.word	0x00032460
        /*0aa4*/ 	.short	0x0100
        /*0aa6*/ 	.byte	0x08
	.zero		1


	//   ....[9]....
        /*0aa8*/ 	.word	0x00000420
        /*0aac*/ 	.word	0x000000ff
        /*0ab0*/ 	.word	0x00032458
        /*0ab4*/ 	.short	0x0100
        /*0ab6*/ 	.byte	0x08
	.zero		1


	//   ....[10]....
        /*0ab8*/ 	.word	0x00000430
        /*0abc*/ 	.word	0x000000ff
        /*0ac0*/ 	.word	0x00032468
        /*0ac4*/ 	.short	0x0100
        /*0ac6*/ 	.byte	0x08
	.zero		1


	//   ....[11]....
        /*0ac8*/ 	.word	0x00000520
        /*0acc*/ 	.word	0x000000ff
        /*0ad0*/ 	.word	0x00032470
        /*0ad4*/ 	.short	0x0100
        /*0ad6*/ 	.byte	0x06
	.zero		1


	//   ....[12]....
        /*0ad8*/ 	.word	0x00000530
        /*0adc*/ 	.word	0x000000ff
        /*0ae0*/ 	.word	0x00032480
        /*0ae4*/ 	.short	0x0100
        /*0ae6*/ 	.byte	0x06
	.zero		1


	//   ....[13]....
        /*0ae8*/ 	.word	0x00000540
        /*0aec*/ 	.word	0x000000ff
        /*0af0*/ 	.word	0x00032478
        /*0af4*/ 	.short	0x0100
        /*0af6*/ 	.byte	0x06
	.zero		1


	//   ....[14]....
        /*0af8*/ 	.word	0x00000550
        /*0afc*/ 	.word	0x000000ff
        /*0b00*/ 	.word	0x00032488
        /*0b04*/ 	.short	0x0100
        /*0b06*/ 	.byte	0x06
	.zero		1


	//   ....[15]....
        /*0b08*/ 	.word	0x00000680
        /*0b0c*/ 	.word	0x000000ff
        /*0b10*/ 	.word	0x00032490
        /*0b14*/ 	.short	0x0100
        /*0b16*/ 	.byte	0x08
	.zero		1


	//   ....[16]....
        /*0b18*/ 	.word	0x00000690
        /*0b1c*/ 	.word	0x000000ff
        /*0b20*/ 	.word	0x000324a0
        /*0b24*/ 	.short	0x0100
        /*0b26*/ 	.byte	0x08
	.zero		1


	//   ....[17]....
        /*0b28*/ 	.word	0x000006a0
        /*0b2c*/ 	.word	0x000000ff
        /*0b30*/ 	.word	0x00032498
        /*0b34*/ 	.short	0x0100
        /*0b36*/ 	.byte	0x08
	.zero		1


	//   ....[18]....
        /*0b38*/ 	.word	0x000006b0
        /*0b3c*/ 	.word	0x000000ff
        /*0b40*/ 	.word	0x000324a8
        /*0b44*/ 	.short	0x0100
        /*0b46*/ 	.byte	0x08
	.zero		1


	//   ....[19]....
        /*0b48*/ 	.word	0x000007f0
        /*0b4c*/ 	.word	0x000000ff
        /*0b50*/ 	.word	0x000324b0
        /*0b54*/ 	.short	0x0100
        /*0b56*/ 	.byte	0x08
	.zero		1


	//   ....[20]....
        /*0b58*/ 	.word	0x00000800
        /*0b5c*/ 	.word	0x000000ff
        /*0b60*/ 	.word	0x000324c0
        /*0b64*/ 	.short	0x0100
        /*0b66*/ 	.byte	0x08
	.zero		1


	//   ....[21]....
        /*0b68*/ 	.word	0x00000810
        /*0b6c*/ 	.word	0x000000ff
        /*0b70*/ 	.word	0x000324b8
        /*0b74*/ 	.short	0x0100
        /*0b76*/ 	.byte	0x08
	.zero		1


	//   ....[22]....
        /*0b78*/ 	.word	0x00000820
        /*0b7c*/ 	.word	0x000000ff
        /*0b80*/ 	.word	0x000324c8
        /*0b84*/ 	.short	0x0100
        /*0b86*/ 	.byte	0x08
	.zero		1


	//   ....[23]....
        /*0b88*/ 	.word	0x00002860
        /*0b8c*/ 	.word	0x000000ff
        /*0b90*/ 	.word	0x00032400
        /*0b94*/ 	.short	0x010a
        /*0b96*/ 	.byte	0x2a
	.zero		1


	//   ....[24]....
        /*0b98*/ 	.word	0x00002cb0
        /*0b9c*/ 	.word	0x00000014
        /*0ba0*/ 	.word	0x00000000
        /*0ba4*/ 	.short	0x010a
        /*0ba6*/ 	.byte	0x3f
	.zero		1


	//   ....[25]....
        /*0ba8*/ 	.word	0x00002d10
        /*0bac*/ 	.word	0x00000014
        /*0bb0*/ 	.word	0x00000000
        /*0bb4*/ 	.short	0x010a
        /*0bb6*/ 	.byte	0x3f
	.zero		1


	//   ....[26]....
        /*0bb8*/ 	.word	0x000030c0
        /*0bbc*/ 	.word	0x000000ff
        /*0bc0*/ 	.word	0x00032410
        /*0bc4*/ 	.short	0x010a
        /*0bc6*/ 	.byte	0x2a
	.zero		1


	//   ....[27]....
        /*0bc8*/ 	.word	0x000031c0
        /*0bcc*/ 	.word	0x00000008
        /*0bd0*/ 	.word	0x00000000
        /*0bd4*/ 	.short	0x010a
        /*0bd6*/ 	.byte	0x3f
	.zero		1


	//   ....[28]....
        /*0bd8*/ 	.word	0x00003220
        /*0bdc*/ 	.word	0x00000008
        /*0be0*/ 	.word	0x00000000
        /*0be4*/ 	.short	0x010a
        /*0be6*/ 	.byte	0x3f
	.zero		1


	//   ....[29]....
        /*0be8*/ 	.word	0x00003f60
        /*0bec*/ 	.word	0x00000006
        /*0bf0*/ 	.word	0x00000000
        /*0bf4*/ 	.short	0x0101
        /*0bf6*/ 	.byte	0x3f
	.zero		1


	//   ....[30]....
        /*0bf8*/ 	.word	0x00009890
        /*0bfc*/ 	.word	0x00000000
        /*0c00*/ 	.word	0x00000000
        /*0c04*/ 	.short	0x0101
        /*0c06*/ 	.byte	0x3f
	.zero		1


	//   ....[31]....
        /*0c08*/ 	.word	0x00009fc0
        /*0c0c*/ 	.word	0x00000004
        /*0c10*/ 	.word	0x00000000
        /*0c14*/ 	.short	0x010a
        /*0c16*/ 	.byte	0x3f
	.zero		1


	//   ....[32]....
        /*0c18*/ 	.word	0x0000a060
        /*0c1c*/ 	.word	0x00000006
        /*0c20*/ 	.word	0x00000000
        /*0c24*/ 	.short	0x010a
        /*0c26*/ 	.byte	0x3f
	.zero		1


	//   ....[33]....
        /*0c28*/ 	.word	0x0000a470
        /*0c2c*/ 	.word	0x00000003
        /*0c30*/ 	.word	0x00000000
        /*0c34*/ 	.short	0x010a
        /*0c36*/ 	.byte	0x3f
	.zero		1


	//   ....[34]....
        /*0c38*/ 	.word	0x0000a540
        /*0c3c*/ 	.word	0x00000012
        /*0c40*/ 	.word	0x00000000
        /*0c44*/ 	.short	0x010a
        /*0c46*/ 	.byte	0x3f
	.zero		1


	//   ....[35]....
        /*0c48*/ 	.word	0x0000b280
        /*0c4c*/ 	.word	0x00000003
        /*0c50*/ 	.word	0x00000000
        /*0c54*/ 	.short	0x0101
        /*0c56*/ 	.byte	0x3f
	.zero		1


	//   ....[36]....
        /*0c58*/ 	.word	0x00013bf0
        /*0c5c*/ 	.word	0x00000000
        /*0c60*/ 	.word	0x00000000
        /*0c64*/ 	.short	0x0101
        /*0c66*/ 	.byte	0x3f
	.zero		1


	//   ....[37]....
        /*0c68*/ 	.word	0x00013df0
        /*0c6c*/ 	.word	0x00000007
        /*0c70*/ 	.word	0x00000000
        /*0c74*/ 	.short	0x010a
        /*0c76*/ 	.byte	0x3f
	.zero		1


	//   ....[38]....
        /*0c78*/ 	.word	0x00013ea0
        /*0c7c*/ 	.word	0x00000000
        /*0c80*/ 	.word	0x00000000
        /*0c84*/ 	.short	0x010a
        /*0c86*/ 	.byte	0x3f
	.zero		1


	//   ....[39]....
        /*0c88*/ 	.word	0x000142d0
        /*0c8c*/ 	.word	0x00000007
        /*0c90*/ 	.word	0x00000000
        /*0c94*/ 	.short	0x010a
        /*0c96*/ 	.byte	0x3f
	.zero		1


	//   ....[40]....
        /*0c98*/ 	.word	0x000143d0
        /*0c9c*/ 	.word	0x00000007
        /*0ca0*/ 	.word	0x00000000
        /*0ca4*/ 	.short	0x010a
        /*0ca6*/ 	.byte	0x3f
	.zero		1


	//   ....[41]....
        /*0ca8*/ 	.word	0x00015110
        /*0cac*/ 	.word	0x00000004
        /*0cb0*/ 	.word	0x00000000
        /*0cb4*/ 	.short	0x0101
        /*0cb6*/ 	.byte	0x3f
	.zero		1


	//   ....[42]....
        /*0cb8*/ 	.word	0x0001eef0
        /*0cbc*/ 	.word	0x00000007
        /*0cc0*/ 	.word	0x00000000
        /*0cc4*/ 	.short	0x0101
        /*0cc6*/ 	.byte	0x3f
	.zero		1


	//   ....[43]....
        /*0cc8*/ 	.word	0x00021be0
        /*0ccc*/ 	.word	0x000000ff
        /*0cd0*/ 	.word	0x00000000
        /*0cd4*/ 	.short	0x0101
        /*0cd6*/ 	.byte	0x04
	.zero		1


	//   ....[44]....
        /*0cd8*/ 	.word	0x00024ec0
        /*0cdc*/ 	.word	0x00000011
        /*0ce0*/ 	.word	0x00032440
        /*0ce4*/ 	.short	0x010a
        /*0ce6*/ 	.byte	0x3f
	.zero		1


	//   ....[45]....
        /*0ce8*/ 	.word	0x00025520
        /*0cec*/ 	.word	0x00000011
        /*0cf0*/ 	.word	0x00032430
        /*0cf4*/ 	.short	0x0107
        /*0cf6*/ 	.byte	0x3f
	.zero		1


	//   ....[46]....
        /*0cf8*/ 	.word	0x000255f0
        /*0cfc*/ 	.word	0x00000011
        /*0d00*/ 	.word	0x00032430
        /*0d04*/ 	.short	0x0101
        /*0d06*/ 	.byte	0x3f
	.zero		1


	//   ....[47]....
        /*0d08*/ 	.word	0x00026150
        /*0d0c*/ 	.word	0x00000016
        /*0d10*/ 	.word	0x00032400
        /*0d14*/ 	.short	0x0107
        /*0d16*/ 	.byte	0x3f
	.zero		1


	//   ....[48]....
        /*0d18*/ 	.word	0x000261e0
        /*0d1c*/ 	.word	0x00000016
        /*0d20*/ 	.word	0x00032400
        /*0d24*/ 	.short	0x0101
        /*0d26*/ 	.byte	0x3f
	.zero		1


	//   ....[49]....
        /*0d28*/ 	.word	0x00026c70
        /*0d2c*/ 	.word	0x00000016
        /*0d30*/ 	.word	0x00032410
        /*0d34*/ 	.short	0x0107
        /*0d36*/ 	.byte	0x3f
	.zero		1


	//   ....[50]....
        /*0d38*/ 	.word	0x00026d70
        /*0d3c*/ 	.word	0x00000016
        /*0d40*/ 	.word	0x00032410
        /*0d44*/ 	.short	0x0101
        /*0d46*/ 	.byte	0x3f
	.zero		1


	//   ....[51]....
        /*0d48*/ 	.word	0x00026d90
        /*0d4c*/ 	.word	0x00000016
        /*0d50*/ 	.word	0x00032420
        /*0d54*/ 	.short	0x010a
        /*0d56*/ 	.byte	0x3f
	.zero		1


	//   ....[52]....
        /*0d58*/ 	.word	0x00026e10
        /*0d5c*/ 	.word	0x00000011
        /*0d60*/ 	.word	0x00032460
        /*0d64*/ 	.short	0x010a
        /*0d66*/ 	.byte	0x3f
	.zero		1


	//   ....[53]....
        /*0d68*/ 	.word	0x000275a0
        /*0d6c*/ 	.word	0x00000011
        /*0d70*/ 	.word	0x00032450
        /*0d74*/ 	.short	0x0107
        /*0d76*/ 	.byte	0x3f
	.zero		1


	//   ....[54]....
        /*0d78*/ 	.word	0x00027660
        /*0d7c*/ 	.word	0x00000011
        /*0d80*/ 	.word	0x00032450
        /*0d84*/ 	.short	0x0101
        /*0d86*/ 	.byte	0x3f
	.zero		1


	//   ....[55]....
        /*0d88*/ 	.word	0x00027990
        /*0d8c*/ 	.word	0x00000006
        /*0d90*/ 	.word	0x00032440
        /*0d94*/ 	.short	0x010a
        /*0d96*/ 	.byte	0x3f
	.zero		1


	//   ....[56]....
        /*0d98*/ 	.word	0x00027d70
        /*0d9c*/ 	.word	0x00000006
        /*0da0*/ 	.word	0x00032430
        /*0da4*/ 	.short	0x0107
        /*0da6*/ 	.byte	0x3f
	.zero		1


	//   ....[57]....
        /*0da8*/ 	.word	0x00027e20
        /*0dac*/ 	.word	0x00000006
        /*0db0*/ 	.word	0x00032430
        /*0db4*/ 	.short	0x0101
        /*0db6*/ 	.byte	0x3f
	.zero		1


	//   ....[58]....
        /*0db8*/ 	.word	0x00027e50
        /*0dbc*/ 	.word	0x00000006
        /*0dc0*/ 	.word	0x00032460
        /*0dc4*/ 	.short	0x010a
        /*0dc6*/ 	.byte	0x3f
	.zero		1


	//   ....[59]....
        /*0dc8*/ 	.word	0x00028370
        /*0dcc*/ 	.word	0x00000006
        /*0dd0*/ 	.word	0x00032450
        /*0dd4*/ 	.short	0x0107
        /*0dd6*/ 	.byte	0x3f
	.zero		1


	//   ....[60]....
        /*0dd8*/ 	.word	0x00028420
        /*0ddc*/ 	.word	0x00000006
        /*0de0*/ 	.word	0x00032450
        /*0de4*/ 	.short	0x0101
        /*0de6*/ 	.byte	0x3f
	.zero		1


	//   ....[61]....
        /*0de8*/ 	.word	0x00029290
        /*0dec*/ 	.word	0x00000007
        /*0df0*/ 	.word	0x00032420
        /*0df4*/ 	.short	0x010a
        /*0df6*/ 	.byte	0x3f
	.zero		1


	//   ....[62]....
        /*0df8*/ 	.word	0x00029430
        /*0dfc*/ 	.word	0x00000005
        /*0e00*/ 	.word	0x00032440
        /*0e04*/ 	.short	0x010a
        /*0e06*/ 	.byte	0x3f
	.zero		1


	//   ....[63]....
        /*0e08*/ 	.word	0x000294d0
        /*0e0c*/ 	.word	0x00000003
        /*0e10*/ 	.word	0x00032440
        /*0e14*/ 	.short	0x010a
        /*0e16*/ 	.byte	0x3f
	.zero		1


	//   ....[64]....
        /*0e18*/ 	.word	0x00029510
        /*0e1c*/ 	.word	0x00000005
        /*0e20*/ 	.word	0x00032460
        /*0e24*/ 	.short	0x010a
        /*0e26*/ 	.byte	0x3f
	.zero		1


	//   ....[65]....
        /*0e28*/ 	.word	0x00029550
        /*0e2c*/ 	.word	0x00000003
        /*0e30*/ 	.word	0x00032460
        /*0e34*/ 	.short	0x010a
        /*0e36*/ 	.byte	0x3f
	.zero		1


	//   ....[66]....
        /*0e38*/ 	.word	0x000295c0
        /*0e3c*/ 	.word	0x00000009
        /*0e40*/ 	.word	0x00032400
        /*0e44*/ 	.short	0x010a
        /*0e46*/ 	.byte	0x3f
	.zero		1


	//   ....[67]....
        /*0e48*/ 	.word	0x00029610
        /*0e4c*/ 	.word	0x00000014
        /*0e50*/ 	.word	0x00000000
        /*0e54*/ 	.short	0x010a
        /*0e56*/ 	.byte	0x3f
	.zero		1


	//   ....[68]....
        /*0e58*/ 	.word	0x00029670
        /*0e5c*/ 	.word	0x00000009
        /*0e60*/ 	.word	0x00032410
        /*0e64*/ 	.short	0x010a
        /*0e66*/ 	.byte	0x3f
	.zero		1


	//   ....[69]....
        /*0e68*/ 	.word	0x000296c0
        /*0e6c*/ 	.word	0x00000008
        /*0e70*/ 	.word	0x00000000
        /*0e74*/ 	.short	0x010a
        /*0e76*/ 	.byte	0x3f
	.zero		1


	//   ....[70]....
        /*0e78*/ 	.word	0x00029710
        /*0e7c*/ 	.word	0x00000006
        /*0e80*/ 	.word	0x00000000
        /*0e84*/ 	.short	0x010a
        /*0e86*/ 	.byte	0x3f
	.zero		1


	//   ....[71]....
        /*0e88*/ 	.word	0x00029760
        /*0e8c*/ 	.word	0x00000012
        /*0e90*/ 	.word	0x00000000
        /*0e94*/ 	.short	0x010a
        /*0e96*/ 	.byte	0x3f
	.zero		1


	//   ....[72]....
        /*0e98*/ 	.word	0x000297b0
        /*0e9c*/ 	.word	0x00000000
        /*0ea0*/ 	.word	0x00000000
        /*0ea4*/ 	.short	0x010a
        /*0ea6*/ 	.byte	0x3f
	.zero		1


	//   ....[73]....
        /*0ea8*/ 	.word	0x00029800
        /*0eac*/ 	.word	0x00000007
        /*0eb0*/ 	.word	0x00000000
        /*0eb4*/ 	.short	0x010a
        /*0eb6*/ 	.byte	0x3f
	.zero		1


	//   ....[74]....
        /*0eb8*/ 	.word	0x00029920
        /*0ebc*/ 	.word	0x00000011
        /*0ec0*/ 	.word	0x00032440
        /*0ec4*/ 	.short	0x010a
        /*0ec6*/ 	.byte	0x3f
	.zero		1


	//   ....[75]....
        /*0ec8*/ 	.word	0x0002b6f0
        /*0ecc*/ 	.word	0x00000016
        /*0ed0*/ 	.word	0x00032420
        /*0ed4*/ 	.short	0x010a
        /*0ed6*/ 	.byte	0x3f
	.zero		1


	//   ....[76]....
        /*0ed8*/ 	.word	0x0002b740
        /*0edc*/ 	.word	0x00000011
        /*0ee0*/ 	.word	0x00032460
        /*0ee4*/ 	.short	0x010a
        /*0ee6*/ 	.byte	0x3f
	.zero		1


	//   ....[77]....
        /*0ee8*/ 	.word	0x0002c090
        /*0eec*/ 	.word	0x00000006
        /*0ef0*/ 	.word	0x00032440
        /*0ef4*/ 	.short	0x010a
        /*0ef6*/ 	.byte	0x3f
	.zero		1


	//   ....[78]....
        /*0ef8*/ 	.word	0x0002c770
        /*0efc*/ 	.word	0x00000006
        /*0f00*/ 	.word	0x00032460
        /*0f04*/ 	.short	0x010a
        /*0f06*/ 	.byte	0x3f
	.zero		1


	//   ....[79]....
        /*0f08*/ 	.word	0x0002d810
        /*0f0c*/ 	.word	0x00000007
        /*0f10*/ 	.word	0x00032420
        /*0f14*/ 	.short	0x010a
        /*0f16*/ 	.byte	0x3f
	.zero		1


	//   ....[80]....
        /*0f18*/ 	.word	0x0002d9b0
        /*0f1c*/ 	.word	0x00000005
        /*0f20*/ 	.word	0x00032440
        /*0f24*/ 	.short	0x010a
        /*0f26*/ 	.byte	0x3f
	.zero		1


	//   ....[81]....
        /*0f28*/ 	.word	0x0002da00
        /*0f2c*/ 	.word	0x00000003
        /*0f30*/ 	.word	0x00032440
        /*0f34*/ 	.short	0x010a
        /*0f36*/ 	.byte	0x3f
	.zero		1


	//   ....[82]....
        /*0f38*/ 	.word	0x0002da50
        /*0f3c*/ 	.word	0x00000005
        /*0f40*/ 	.word	0x00032460
        /*0f44*/ 	.short	0x010a
        /*0f46*/ 	.byte	0x3f
	.zero		1


	//   ....[83]....
        /*0f48*/ 	.word	0x0002ddf0
        /*0f4c*/ 	.word	0x0000000c
        /*0f50*/ 	.word	0x00000000
        /*0f54*/ 	.short	0x010a
        /*0f56*/ 	.byte	0x3f
	.zero		1


	//   ....[84]....
        /*0f58*/ 	.word	0x0002df30
        /*0f5c*/ 	.word	0x00000002
        /*0f60*/ 	.word	0x00000000
        /*0f64*/ 	.short	0x010a
        /*0f66*/ 	.byte	0x3f
	.zero		1


	//   ....[85]....
        /*0f68*/ 	.word	0x0002e590
        /*0f6c*/ 	.word	0x0000000b
        /*0f70*/ 	.word	0x00000000
        /*0f74*/ 	.short	0x010a
        /*0f76*/ 	.byte	0x3f
	.zero		1


	//   ....[86]....
        /*0f78*/ 	.word	0x0002e6d0
        /*0f7c*/ 	.word	0x00000008
        /*0f80*/ 	.word	0x00000000
        /*0f84*/ 	.short	0x010a
        /*0f86*/ 	.byte	0x3f
	.zero		1


	//   ....[87]....
        /*0f88*/ 	.word	0x0002f9c0
        /*0f8c*/ 	.word	0x00000007
        /*0f90*/ 	.word	0x00000000
        /*0f94*/ 	.short	0x0101
        /*0f96*/ 	.byte	0x3f
	.zero		1


	//   ....[88]....
        /*0f98*/ 	.word	0x00049770
        /*0f9c*/ 	.word	0x00000000
        /*0fa0*/ 	.word	0x00000000
        /*0fa4*/ 	.short	0x0101
        /*0fa6*/ 	.byte	0x3f
	.zero		1


	//   ....[89]....
        /*0fa8*/ 	.word	0x00049790
        /*0fac*/ 	.word	0x00000002
        /*0fb0*/ 	.word	0x00000000
        /*0fb4*/ 	.short	0x010a
        /*0fb6*/ 	.byte	0x3f
	.zero		1


	//   ....[90]....
        /*0fb8*/ 	.word	0x000497e0
        /*0fbc*/ 	.word	0x00000008
        /*0fc0*/ 	.word	0x00000000
        /*0fc4*/ 	.short	0x010a
        /*0fc6*/ 	.byte	0x3f
	.zero		1


	//----- nvinfo : EIATTR_NUM_MBARRIERS
	.align		4
.L_1422:
        /*0fc8*/ 	.byte	0x03, 0x38
        /*0fca*/ 	.short	0x0017


	//----- nvinfo : EIATTR_EXIT_INSTR_OFFSETS
	.align		4
        /*0fcc*/ 	.byte	0x04, 0x1c
        /*0fce*/ 	.short	(.L_1424 - .L_1423)


	//   ....[0]....
.L_1423:
        /*0fd0*/ 	.word	0x00000ac0


	//   ....[1]....
        /*0fd4*/ 	.word	0x00022f60


	//   ....[2]....
        /*0fd8*/ 	.word	0x000295a0


	//----- nvinfo : EIATTR_MAX_THREADS
	.align		4
.L_1424:
        /*0fdc*/ 	.byte	0x04, 0x05
        /*0fde*/ 	.short	(.L_1426 - .L_1425)
.L_1425:
        /*0fe0*/ 	.word	0x00000180
        /*0fe4*/ 	.word	0x00000001
        /*0fe8*/ 	.word	0x00000001


	//----- nvinfo : EIATTR_CRS_STACK_SIZE
	.align		4
.L_1426:
        /*0fec*/ 	.byte	0x04, 0x1e
        /*0fee*/ 	.short	(.L_1428 - .L_1427)
.L_1427:
        /*0ff0*/ 	.word	0x00000000


	//----- nvinfo : EIATTR_CBANK_PARAM_SIZE
	.align		4
.L_1428:
        /*0ff4*/ 	.byte	0x03, 0x19
        /*0ff6*/ 	.short	0x0bf0


	//----- nvinfo : EIATTR_PARAM_CBANK
	.align		4
        /*0ff8*/ 	.byte	0x04, 0x0a
        /*0ffa*/ 	.short	(.L_1430 - .L_1429)
	.align		4
.L_1429:
        /*0ffc*/ 	.word	index@(.nv.constant0._ZN7cutlass13device_kernelIN5flash11enable_sm90INS1_16FlashAttnFwdSm90INS1_25CollectiveMainloopFwdSm90ILi2EN4cute5tupleIJNS5_1CILi1EEES8_S8_EEENS6_IJNS7_ILi128EEENS7_ILi96EEENS7_ILi64EEEEEELi256ENS_6half_tEfNS_4arch4Sm90ELb0ELb1ELb1ELb1ELb1ELb0ELb1ELb1ELb0ELb1ELb0ELb0EEENS1_21CollectiveEpilogueFwdINS6_IJSA_NS7_ILi256EEESB_EEES9_SE_SG_Li256ELb1ELb1ELb0ELb0EEENS1_36VarlenDynamicPersistentTileSchedulerILi128ELi96ELi256ELi128ELb0ELb1ELb1ELb1ELb0ELb1EEEEEEEEEvNT_6ParamsE)
        /*1000*/ 	.short	0x0210
        /*1002*/ 	.short	0x0bf0


	//----- nvinfo : EIATTR_SW_WAR
	.align		4
.L_1430:
        /*1004*/ 	.byte	0x04, 0x36
        /*1006*/ 	.short	(.L_1432 - .L_1431)
.L_1431:
        /*1008*/ 	.word	0x00000008
.L_1432:


//--------------------- .nv.info._ZN7cutlass13device_kernelIN5flash11enable_sm90INS1_16FlashAttnFwdSm90INS1_25CollectiveMainloopFwdSm90ILi2EN4cute5tupleIJNS5_1CILi1EEES8_S8_EEENS6_IJNS7_ILi128EEENS7_ILi96EEENS7_ILi64EEEEEELi256ENS_6half_tEfNS_4arch4Sm90ELb0ELb1ELb1ELb1ELb1ELb1ELb1ELb1ELb0ELb1ELb0ELb0EEENS1_21CollectiveEpilogueFwdINS6_IJSA_NS7_ILi256EEESB_EEES9_SE_SG_Li256ELb1ELb1ELb0ELb0EEENS1_36VarlenDynamicPersistentTileSchedulerILi128ELi96ELi256ELi128ELb0ELb1ELb1ELb1ELb0ELb1EEEEEEEEEvNT_6ParamsE --------------------------
	.section	.nv.info._ZN7cutlass13device_kernelIN5flash11enable_sm90INS1_16FlashAttnFwdSm90INS1_25CollectiveMainloopFwdSm90ILi2EN4cute5tupleIJNS5_1CILi1EEES8_S8_EEENS6_IJNS7_ILi128EEENS7_ILi96EEENS7_ILi64EEEEEELi256ENS_6half_tEfNS_4arch4Sm90ELb0ELb1ELb1ELb1ELb1ELb1ELb1ELb1ELb0ELb1ELb0ELb0EEENS1_21CollectiveEpilogueFwdINS6_IJSA_NS7_ILi256EEESB_EEES9_SE_SG_Li256ELb1ELb1ELb0ELb0EEENS1_36VarlenDynamicPersistentTileSchedulerILi128ELi96ELi256ELi128ELb0ELb1ELb1ELb1ELb0ELb1EEEEEEEEEvNT_6ParamsE,"",@"SHT_CUDA_INFO"
	.sectionflags	@""
	.align	4


	//----- nvinfo : EIATTR_CUDA_API_VERSION
	.align		4
        /*0000*/ 	.byte	0x04, 0x37
        /*0002*/ 	.short	(.L_1434 - .L_1433)
.L_1433:
        /*0004*/ 	.word	0x00000082


	//----- nvinfo : EIATTR_KPARAM_INFO
	.align		4
.L_1434:
        /*0008*/ 	.byte	0x04, 0x17
        /*000a*/ 	.short	(.L_1436 - .L_1435)
.L_1435:
        /*000c*/ 	.word	0x00000000
        /*0010*/ 	.short	0x0000
        /*0012*/ 	.short	0x0070
        /*0014*/ 	.byte	0x00, 0xf0, 0x01, 0x2e


	//----- nvinfo : EIATTR_SPARSE_MMA_MASK
	.align		4
.L_1436:
        /*0018*/ 	.byte	0x03, 0x50
        /*001a*/ 	.short	0x0000


	//----- nvinfo : EIATTR_MAXREG_COUNT
	.align		4
        /*001c*/ 	.byte	0x03, 0x1b
        /*001e*/ 	.short	0x00a8


	//----- nvinfo : EIATTR_NUM_BARRIERS
	.align		4
        /*0020*/ 	.byte	0x02, 0x4c
        /*0022*/ 	.byte	0x10
	.zero		1


	//----- nvinfo : EIATTR_EXTERNS
	.align		4
        /*0024*/ 	.byte	0x04, 0x0f
        /*0026*/ 	.short	(.L_1438 - .L_1437)


	//   ....[0]....
	.align		4
.L_1437:
        /*0028*/ 	.word	index@(__assertfail)


	//----- nvinfo : EIATTR_ANNOTATIONS
	.align		4
.L_1438:
        /*002c*/ 	.byte	0x04, 0x55
        /*002e*/ 	.short	(.L_1440 - .L_1439)


	//   ....[0]....
.L_1439:
        /* <DEDUP_REMOVED lines=45> */


	//----- nvinfo : EIATTR_MERCURY_ISA_VERSION
	.align		4
.L_1440:
        /*02f0*/ 	.byte	0x03, 0x5f
        /*02f2*/ 	.short	0x0101


	//----- nvinfo : EIATTR_UNUSED_LOAD_BYTE_OFFSET
	.align		4
        /*02f4*/ 	.byte	0x04, 0x44
        /*02f6*/ 	.short	(.L_1442 - .L_1441)


	//   ....[0]....
.L_1441:
        /*02f8*/ 	.word	0x00000b70
        /*02fc*/ 	.word	0x0000fff0


	//   ....[1]....
        /*0300*/ 	.word	0x0002c310
        /*0304*/ 	.word	0x0000fff0


	//----- nvinfo : EIATTR_INT_WARP_WIDE_INSTR_OFFSETS
	.align		4
.L_1442:
        /*0308*/ 	.byte	0x04, 0x31
        /*030a*/ 	.short	(.L_1444 - .L_1443)


	//   ....[0]....
.L_1443:
        /*030c*/ 	.word	0x00000180


	//   ....[1]....
        /*0310*/ 	.word	0x000001c0


	//   ....[2]....
        /*0314*/ 	.word	0x00000230


	//   ....[3]....
        /*0318*/ 	.word	0x00000240


	//   ....[4]....
        /*031c*/ 	.word	0x00031fd0


	//   ....[5]....
        /*0320*/ 	.word	0x00032060


	//   ....[6]....
        /*0324*/ 	.word	0x00036040


	//   ....[7]....
        /*0328*/ 	.word	0x000360d0


	//----- nvinfo : EIATTR_COOP_GROUP_MASK_REGIDS
	.align		4
.L_1444:
        /*032c*/ 	.byte	0x04, 0x29
        /*032e*/ 	.short	(.L_1446 - .L_1445)


	//   ....[0]....
.L_1445:
        /*0330*/ 	.word	0xffffffff


	//   ....[1]....
        /*0334*/ 	.word	0xffffffff


	//   ....[2]....
        /*0338*/ 	.word	0xffffffff


	//   ....[3]....
        /*033c*/ 	.word	0xffffffff


	//   ....[4]....
        /*0340*/ 	.word	0xffffffff


	//   ....[5]....
        /*0344*/ 	.word	0xffffffff


	//   ....[6]....
        /*0348*/ 	.word	0xffffffff


	//   ....[7]....
        /*034c*/ 	.word	0xffffffff


	//   ....[8]....
        /*0350*/ 	.word	0xffffffff


	//   ....[9]....
        /*0354*/ 	.word	0xffffffff


	//   ....[10]....
        /*0358*/ 	.word	0xffffffff


	//   ....[11]....
        /*035c*/ 	.word	0xffffffff


	//   ....[12]....
        /*0360*/ 	.word	0xffffffff


	//   ....[13]....
        /*0364*/ 	.word	0xffffffff


	//   ....[14]....
        /*0368*/ 	.word	0xffffffff


	//   ....[15]....
        /*036c*/ 	.word	0xffffffff


	//   ....[16]....
        /*0370*/ 	.word	0xffffffff


	//   ....[17]....
        /*0374*/ 	.word	0xffffffff


	//   ....[18]....
        /*0378*/ 	.word	0xffffffff


	//   ....[19]....
        /*037c*/ 	.word	0xffffffff


	//   ....[20]....
        /*0380*/ 	.word	0xffffffff


	//   ....[21]....
        /*0384*/ 	.word	0xffffffff


	//   ....[22]....
        /*0388*/ 	.word	0xffffffff


	//   ....[23]....
        /*038c*/ 	.word	0xffffffff


	//   ....[24]....
        /*0390*/ 	.word	0xffffffff


	//   ....[25]....
        /*0394*/ 	.word	0xffffffff


	//   ....[26]....
        /*0398*/ 	.word	0xffffffff


	//   ....[27]....
        /*039c*/ 	.word	0xffffffff


	//   ....[28]....
        /*03a0*/ 	.word	0xffffffff


	//   ....[29]....
        /*03a4*/ 	.word	0xffffffff


	//   ....[30]....
        /*03a8*/ 	.word	0xffffffff


	//   ....[31]....
        /*03ac*/ 	.word	0xffffffff


	//   ....[32]....
        /*03b0*/ 	.word	0xffffffff


	//   ....[33]....
        /*03b4*/ 	.word	0xffffffff


	//   ....[34]....
        /*03b8*/ 	.word	0xffffffff


	//   ....[35]....
        /*03bc*/ 	.word	0xffffffff


	//   ....[36]....
        /*03c0*/ 	.word	0xffffffff


	//   ....[37]....
        /*03c4*/ 	.word	0xffffffff


	//   ....[38]....
        /*03c8*/ 	.word	0xffffffff


	//   ....[39]....
        /*03cc*/ 	.word	0xffffffff


	//   ....[40]....
        /*03d0*/ 	.word	0xffffffff


	//   ....[41]....
        /*03d4*/ 	.word	0xffffffff


	//   ....[42]....
        /*03d8*/ 	.word	0xffffffff


	//   ....[43]....
        /*03dc*/ 	.word	0xffffffff


	//   ....[44]....
        /*03e0*/ 	.word	0xffffffff


	//   ....[45]....
        /*03e4*/ 	.word	0xffffffff


	//   ....[46]....
        /*03e8*/ 	.word	0xffffffff


	//   ....[47]....
        /*03ec*/ 	.word	0xffffffff


	//   ....[48]....
        /*03f0*/ 	.word	0xffffffff


	//   ....[49]....
        /*03f4*/ 	.word	0xffffffff


	//   ....[50]....
        /*03f8*/ 	.word	0xffffffff


	//   ....[51]....
        /*03fc*/ 	.word	0xffffffff


	//   ....[52]....
        /*0400*/ 	.word	0xffffffff


	//   ....[53]....
        /*0404*/ 	.word	0xffffffff


	//   ....[54]....
        /*0408*/ 	.word	0xffffffff


	//   ....[55]....
        /*040c*/ 	.word	0xffffffff


	//   ....[56]....
        /*0410*/ 	.word	0xffffffff


	//   ....[57]....
        /*0414*/ 	.word	0xffffffff


	//   ....[58]....
        /*0418*/ 	.word	0xffffffff


	//   ....[59]....
        /*041c*/ 	.word	0xffffffff


	//   ....[60]....
        /*0420*/ 	.word	0xffffffff


	//   ....[61]....
        /*0424*/ 	.word	0xffffffff


	//   ....[62]....
        /*0428*/ 	.word	0xffffffff


	//   ....[63]....
        /*042c*/ 	.word	0xffffffff


	//   ....[64]....
        /*0430*/ 	.word	0xffffffff


	//   ....[65]....
        /*0434*/ 	.word	0xffffffff


	//   ....[66]....
        /*0438*/ 	.word	0xffffffff


	//   ....[67]....
        /*043c*/ 	.word	0xffffffff


	//   ....[68]....
        /*0440*/ 	.word	0xffffffff


	//   ....[69]....
        /*0444*/ 	.word	0xffffffff


	//   ....[70]....
        /*0448*/ 	.word	0xffffffff


	//   ....[71]....
        /*044c*/ 	.word	0xffffffff


	//   ....[72]....
        /*0450*/ 	.word	0xffffffff


	//   ....[73]....
        /*0454*/ 	.word	0xffffffff


	//   ....[74]....
        /*0458*/ 	.word	0xffffffff


	//   ....[75]....
        /*045c*/ 	.word	0xffffffff


	//   ....[76]....
        /*0460*/ 	.word	0xffffffff


	//   ....[77]....
        /*0464*/ 	.word	0xffffffff


	//   ....[78]....
        /*0468*/ 	.word	0xffffffff


	//   ....[79]....
        /*046c*/ 	.word	0xffffffff


	//   ....[80]....
        /*0470*/ 	.word	0xffffffff


	//   ....[81]....
        /*0474*/ 	.word	0xffffffff


	//   ....[82]....
        /*0478*/ 	.word	0xffffffff


	//   ....[83]....
        /*047c*/ 	.word	0xffffffff


	//   ....[84]....
        /*0480*/ 	.word	0xffffffff


	//   ....[85]....
        /*0484*/ 	.word	0xffffffff


	//   ....[86]....
        /*0488*/ 	.word	0xffffffff


	//   ....[87]....
        /*048c*/ 	.word	0xffffffff


	//   ....[88]....
        /*0490*/ 	.word	0xffffffff


	//   ....[89]....
        /*0494*/ 	.word	0xffffffff


	//   ....[90]....
        /*0498*/ 	.word	0xffffffff


	//   ....[91]....
        /*049c*/ 	.word	0xffffffff


	//   ....[92]....
        /*04a0*/ 	.word	0xffffffff


	//   ....[93]....
        /*04a4*/ 	.word	0xffffffff


	//   ....[94]....
        /*04a8*/ 	.word	0xffffffff


	//   ....[95]....
        /*04ac*/ 	.word	0xffffffff


	//   ....[96]....
        /*04b0*/ 	.word	0xffffffff


	//   ....[97]....
        /*04b4*/ 	.word	0xffffffff


	//   ....[98]....
        /*04b8*/ 	.word	0xffffffff


	//   ....[99]....
        /*04bc*/ 	.word	0xffffffff


	//   ....[100]....
        /*04c0*/ 	.word	0xffffffff


	//   ....[101]....
        /*04c4*/ 	.word	0xffffffff


	//   ....[102]....
        /*04c8*/ 	.word	0xffffffff


	//   ....[103]....
        /*04cc*/ 	.word	0xffffffff


	//   ....[104]....
        /*04d0*/ 	.word	0xffffffff


	//   ....[105]....
        /*04d4*/ 	.word	0xffffffff


	//   ....[106]....
        /*04d8*/ 	.word	0xffffffff


	//   ....[107]....
        /*04dc*/ 	.word	0xffffffff


	//   ....[108]....
        /*04e0*/ 	.word	0xffffffff


	//   ....[109]....
        /*04e4*/ 	.word	0xffffffff


	//   ....[110]....
        /*04e8*/ 	.word	0xffffffff


	//   ....[111]....
        /*04ec*/ 	.word	0xffffffff


	//   ....[112]....
        /*04f0*/ 	.word	0xffffffff


	//   ....[113]....
        /*04f4*/ 	.word	0xffffffff


	//   ....[114]....
        /*04f8*/ 	.word	0xffffffff


	//   ....[115]....
        /*04fc*/ 	.word	0xffffffff


	//   ....[116]....
        /*0500*/ 	.word	0xffffffff


	//   ....[117]....
        /*0504*/ 	.word	0xffffffff


	//   ....[118]....
        /*0508*/ 	.word	0xffffffff


	//   ....[119]....
        /*050c*/ 	.word	0xffffffff


	//   ....[120]....
        /*0510*/ 	.word	0xffffffff


	//   ....[121]....
        /*0514*/ 	.word	0xffffffff


	//   ....[122]....
        /*0518*/ 	.word	0xffffffff


	//   ....[123]....
        /*051c*/ 	.word	0xffffffff


	//   ....[124]....
        /*0520*/ 	.word	0xffffffff


	//   ....[125]....
        /*0524*/ 	.word	0xffffffff


	//   ....[126]....
        /*0528*/ 	.word	0xffffffff


	//   ....[127]....
        /*052c*/ 	.word	0xffffffff


	//   ....[128]....
        /*0530*/ 	.word	0xffffffff


	//   ....[129]....
        /*0534*/ 	.word	0xffffffff


	//   ....[130]....
        /*0538*/ 	.word	0xffffffff


	//   ....[131]....
        /*053c*/ 	.word	0xffffffff


	//   ....[132]....
        /*0540*/ 	.word	0xffffffff


	//   ....[133]....
        /*0544*/ 	.word	0xffffffff


	//   ....[134]....
        /*0548*/ 	.word	0xffffffff


	//   ....[135]....
        /*054c*/ 	.word	0xffffffff


	//   ....[136]....
        /*0550*/ 	.word	0xffffffff


	//   ....[137]....
        /*0554*/ 	.word	0xffffffff


	//   ....[138]....
        /*0558*/ 	.word	0xffffffff


	//   ....[139]....
        /*055c*/ 	.word	0xffffffff


	//   ....[140]....
        /*0560*/ 	.word	0xffffffff


	//   ....[141]....
        /*0564*/ 	.word	0xffffffff


	//   ....[142]....
        /*0568*/ 	.word	0xffffffff


	//   ....[143]....
        /*056c*/ 	.word	0xffffffff


	//   ....[144]....
        /*0570*/ 	.word	0xffffffff


	//   ....[145]....
        /*0574*/ 	.word	0xffffffff


	//   ....[146]....
        /*0578*/ 	.word	0xffffffff


	//   ....[147]....
        /*057c*/ 	.word	0xffffffff


	//   ....[148]....
        /*0580*/ 	.word	0xffffffff


	//   ....[149]....
        /*0584*/ 	.word	0xffffffff


	//   ....[150]....
        /*0588*/ 	.word	0xffffffff


	//   ....[151]....
        /*058c*/ 	.word	0xffffffff


	//   ....[152]....
        /*0590*/ 	.word	0xffffffff


	//   ....[153]....
        /*0594*/ 	.word	0xffffffff


	//   ....[154]....
        /*0598*/ 	.word	0xffffffff


	//   ....[155]....
        /*059c*/ 	.word	0xffffffff


	//   ....[156]....
        /*05a0*/ 	.word	0xffffffff


	//   ....[157]....
        /*05a4*/ 	.word	0xffffffff


	//   ....[158]....
        /*05a8*/ 	.word	0xffffffff


	//   ....[159]....
        /*05ac*/ 	.word	0xffffffff


	//   ....[160]....
        /*05b0*/ 	.word	0xffffffff


	//   ....[161]....
        /*05b4*/ 	.word	0xffffffff


	//   ....[162]....
        /*05b8*/ 	.word	0xffffffff


	//   ....[163]....
        /*05bc*/ 	.word	0xffffffff


	//   ....[164]....
        /*05c0*/ 	.word	0xffffffff


	//   ....[165]....
        /*05c4*/ 	.word	0xffffffff


	//   ....[166]....
        /*05c8*/ 	.word	0xffffffff


	//   ....[167]....
        /*05cc*/ 	.word	0xffffffff


	//   ....[168]....
        /*05d0*/ 	.word	0xffffffff


	//   ....[169]....
        /*05d4*/ 	.word	0xffffffff


	//   ....[170]....
        /*05d8*/ 	.word	0xffffffff


	//   ....[171]....
        /*05dc*/ 	.word	0xffffffff


	//   ....[172]....
        /*05e0*/ 	.word	0xffffffff


	//   ....[173]....
        /*05e4*/ 	.word	0xffffffff


	//   ....[174]....
        /*05e8*/ 	.word	0xffffffff


	//   ....[175]....
        /*05ec*/ 	.word	0xffffffff


	//   ....[176]....
        /*05f0*/ 	.word	0xffffffff


	//   ....[177]....
        /*05f4*/ 	.word	0xffffffff


	//   ....[178]....
        /*05f8*/ 	.word	0xffffffff


	//   ....[179]....
        /*05fc*/ 	.word	0xffffffff


	//   ....[180]....
        /*0600*/ 	.word	0xffffffff


	//   ....[181]....
        /*0604*/ 	.word	0xffffffff


	//   ....[182]....
        /*0608*/ 	.word	0xffffffff


	//   ....[183]....
        /*060c*/ 	.word	0xffffffff


	//   ....[184]....
        /*0610*/ 	.word	0xffffffff


	//   ....[185]....
        /*0614*/ 	.word	0xffffffff


	//   ....[186]....
        /*0618*/ 	.word	0xffffffff


	//   ....[187]....
        /*061c*/ 	.word	0xffffffff


	//   ....[188]....
        /*0620*/ 	.word	0xffffffff


	//   ....[189]....
        /*0624*/ 	.word	0xffffffff


	//   ....[190]....
        /*0628*/ 	.word	0xffffffff


	//   ....[191]....
        /*062c*/ 	.word	0xffffffff


	//   ....[192]....
        /*0630*/ 	.word	0xffffffff


	//   ....[193]....
        /*0634*/ 	.word	0xffffffff


	//   ....[194]....
        /*0638*/ 	.word	0xffffffff


	//   ....[195]....
        /*063c*/ 	.word	0x0500000f


	//   ....[196]....
        /*0640*/ 	.word	0x0500000f


	//   ....[197]....
        /*0644*/ 	.word	0x0500000f


	//   ....[198]....
        /*0648*/ 	.word	0x0500000f


	//   ....[199]....
        /*064c*/ 	.word	0x0500000f


	//   ....[200]....
        /*0650*/ 	.word	0x0500000f


	//   ....[201]....
        /*0654*/ 	.word	0x0500000f


	//   ....[202]....
        /*0658*/ 	.word	0x0500000f


	//   ....[203]....
        /*065c*/ 	.word	0x0500000f


	//   ....[204]....
        /*0660*/ 	.word	0x0500000f


	//   ....[205]....
        /*0664*/ 	.word	0x0500000f


	//   ....[206]....
        /*0668*/ 	.word	0x0500000f


	//   ....[207]....
        /*066c*/ 	.word	0x0500000f


	//   ....[208]....
        /*0670*/ 	.word	0x0500000f


	//   ....[209]....
        /*0674*/ 	.word	0x0500000f


	//   ....[210]....
        /*0678*/ 	.word	0x0500000f


	//   ....[211]....
        /*067c*/ 	.word	0x0500000f


	//   ....[212]....
        /*0680*/ 	.word	0x0500000f


	//   ....[213]....
        /*0684*/ 	.word	0x0500000f


	//   ....[214]....
        /*0688*/ 	.word	0x0500000f


	//   ....[215]....
        /*068c*/ 	.word	0x0500000f


	//   ....[216]....
        /*0690*/ 	.word	0x0500000f


	//   ....[217]....
        /*0694*/ 	.word	0x0500000f


	//   ....[218]....
        /*0698*/ 	.word	0x0500000f


	//   ....[219]....
        /*069c*/ 	.word	0x0500000f


	//   ....[220]....
        /*06a0*/ 	.word	0x0500000f


	//   ....[221]....
        /*06a4*/ 	.word	0x0500000f


	//   ....[222]....
        /*06a8*/ 	.word	0x0500000f


	//   ....[223]....
        /*06ac*/ 	.word	0x0500000f


	//   ....[224]....
        /*06b0*/ 	.word	0x0500000f


	//   ....[225]....
        /*06b4*/ 	.word	0x0500000f


	//   ....[226]....
        /*06b8*/ 	.word	0x0500000f


	//   ....[227]....
        /*06bc*/ 	.word	0x0500000f


	//   ....[228]....
        /*06c0*/ 	.word	0x0500000f


	//   ....[229]....
        /*06c4*/ 	.word	0x0500000f


	//   ....[230]....
        /*06c8*/ 	.word	0x0500000f


	//   ....[231]....
        /*06cc*/ 	.word	0x0500000f


	//   ....[232]....
        /*06d0*/ 	.word	0x0500000f


	//   ....[233]....
        /*06d4*/ 	.word	0x0500000f


	//   ....[234]....
        /*06d8*/ 	.word	0x0500000f


	//   ....[235]....
        /*06dc*/ 	.word	0x0500000f


	//   ....[236]....
        /*06e0*/ 	.word	0x0500000f


	//   ....[237]....
        /*06e4*/ 	.word	0x0500000f


	//   ....[238]....
        /*06e8*/ 	.word	0x0500000f


	//   ....[239]....
        /*06ec*/ 	.word	0x0500000f


	//   ....[240]....
        /*06f0*/ 	.word	0x0500000f


	//   ....[241]....
        /*06f4*/ 	.word	0x0500000f


	//   ....[242]....
        /*06f8*/ 	.word	0x0500000f


	//   ....[243]....
        /*06fc*/ 	.word	0x0500000f


	//   ....[244]....
        /*0700*/ 	.word	0x0500000f


	//   ....[245]....
        /*0704*/ 	.word	0x0500000f


	//   ....[246]....
        /*0708*/ 	.word	0x0500000f


	//   ....[247]....
        /*070c*/ 	.word	0x0500000f


	//   ....[248]....
        /*0710*/ 	.word	0x0500000f


	//   ....[249]....
        /*0714*/ 	.word	0x0500000f


	//   ....[250]....
        /*0718*/ 	.word	0x0500000f


	//   ....[251]....
        /*071c*/ 	.word	0x0500000f


	//   ....[252]....
        /*0720*/ 	.word	0x0500000f


	//   ....[253]....
        /*0724*/ 	.word	0x0500000f


	//   ....[254]....
        /*0728*/ 	.word	0x0500000f


	//   ....[255]....
        /*072c*/ 	.word	0x0500000f


	//   ....[0]....
        /*0730*/ 	.word	0x0500000f


	//   ....[1]....
        /*0734*/ 	.word	0x0500000f


	//   ....[2]....
        /*0738*/ 	.word	0x0500000f


	//   ....[3]....
        /*073c*/ 	.word	0x0500000f


	//   ....[4]....
        /*0740*/ 	.word	0x0500000f


	//   ....[5]....
        /*0744*/ 	.word	0x0500000f


	//   ....[6]....
        /*0748*/ 	.word	0x0500000f


	//   ....[7]....
        /*074c*/ 	.word	0x0500000f


	//   ....[8]....
        /*0750*/ 	.word	0x0500000f


	//   ....[9]....
        /*0754*/ 	.word	0x0500000f


	//   ....[10]....
        /*0758*/ 	.word	0x0500000f


	//   ....[11]....
        /*075c*/ 	.word	0x0500000f


	//   ....[12]....
        /*0760*/ 	.word	0x0500000f


	//   ....[13]....
        /*0764*/ 	.word	0x0500000f


	//   ....[14]....
        /*0768*/ 	.word	0x0500000f


	//   ....[15]....
        /*076c*/ 	.word	0x0500000f


	//   ....[16]....
        /*0770*/ 	.word	0x0500000f


	//   ....[17]....
        /*0774*/ 	.word	0x0500000f


	//   ....[18]....
        /*0778*/ 	.word	0x0500000f


	//   ....[19]....
        /*077c*/ 	.word	0x0500000f


	//   ....[20]....
        /*0780*/ 	.word	0x0500000f


	//   ....[21]....
        /*0784*/ 	.word	0x0500000f


	//   ....[22]....
        /*0788*/ 	.word	0x0500000f


	//   ....[23]....
        /*078c*/ 	.word	0x0500000f


	//   ....[24]....
        /*0790*/ 	.word	0x0500000f


	//   ....[25]....
        /*0794*/ 	.word	0x0500000f


	//   ....[26]....
        /*0798*/ 	.word	0x0500000f


	//   ....[27]....
        /*079c*/ 	.word	0x0500000f


	//   ....[28]....
        /*07a0*/ 	.word	0x0500000f


	//   ....[29]....
        /*07a4*/ 	.word	0x0500000f


	//   ....[30]....
        /*07a8*/ 	.word	0x0500000f


	//   ....[31]....
        /*07ac*/ 	.word	0x0500000f


	//   ....[32]....
        /*07b0*/ 	.word	0x0500000f


	//   ....[33]....
        /*07b4*/ 	.word	0x0500000f


	//   ....[34]....
        /*07b8*/ 	.word	0x0500000f


	//   ....[35]....
        /*07bc*/ 	.word	0x0500000f


	//   ....[36]....
        /*07c0*/ 	.word	0x0500000f


	//   ....[37]....
        /*07c4*/ 	.word	0x0500000f


	//   ....[38]....
        /*07c8*/ 	.word	0x0500000f


	//   ....[39]....
        /*07cc*/ 	.word	0x0500000f


	//   ....[40]....
        /*07d0*/ 	.word	0x0500000f


	//   ....[41]....
        /*07d4*/ 	.word	0x0500000f


	//   ....[42]....
        /*07d8*/ 	.word	0x0500000f


	//   ....[43]....
        /*07dc*/ 	.word	0x0500000f


	//   ....[44]....
        /*07e0*/ 	.word	0x0500000f


	//   ....[45]....
        /*07e4*/ 	.word	0x0500000f


	//   ....[46]....
        /*07e8*/ 	.word	0x0500000f


	//   ....[47]....
        /*07ec*/ 	.word	0x0500000f


	//   ....[48]....
        /*07f0*/ 	.word	0x0500000f


	//   ....[49]....
        /*07f4*/ 	.word	0x0500000f


	//   ....[50]....
        /*07f8*/ 	.word	0x0500000f


	//   ....[51]....
        /*07fc*/ 	.word	0x0500000f


	//   ....[52]....
        /*0800*/ 	.word	0x0500000f


	//   ....[53]....
        /*0804*/ 	.word	0x0500000f


	//   ....[54]....
        /*0808*/ 	.word	0x0500000f


	//   ....[55]....
        /*080c*/ 	.word	0x0500000f


	//   ....[56]....
        /*0810*/ 	.word	0x0500000f


	//   ....[57]....
        /*0814*/ 	.word	0x0500000f


	//   ....[58]....
        /*0818*/ 	.word	0x0500000f


	//   ....[59]....
        /*081c*/ 	.word	0x0500000f


	//   ....[60]....
        /*0820*/ 	.word	0x0500000f


	//   ....[61]....
        /*0824*/ 	.word	0x0500000f


	//   ....[62]....
        /*0828*/ 	.word	0x0500000f


	//   ....[63]....
        /*082c*/ 	.word	0x0500000f


	//   ....[64]....
        /*0830*/ 	.word	0x0500000f


	//   ....[65]....
        /*0834*/ 	.word	0x0500000f


	//   ....[66]....
        /*0838*/ 	.word	0x0500000f


	//   ....[67]....
        /*083c*/ 	.word	0x0500000f


	//   ....[68]....
        /*0840*/ 	.word	0x0500000f


	//   ....[69]....
        /*0844*/ 	.word	0x0500000f


	//   ....[70]....
        /*0848*/ 	.word	0x0500000f


	//   ....[71]....
        /*084c*/ 	.word	0x0500000f


	//   ....[72]....
        /*0850*/ 	.word	0x0500000f


	//   ....[73]....
        /*0854*/ 	.word	0x0500000f


	//   ....[74]....
        /*0858*/ 	.word	0x0500000f


	//   ....[75]....
        /*085c*/ 	.word	0x0500000f


	//   ....[76]....
        /*0860*/ 	.word	0xffffffff


	//   ....[77]....
        /*0864*/ 	.word	0xffffffff


	//   ....[78]....
        /*0868*/ 	.word	0xffffffff


	//   ....[79]....
        /*086c*/ 	.word	0xffffffff


	//   ....[80]....
        /*0870*/ 	.word	0xffffffff


	//   ....[81]....
        /*0874*/ 	.word	0xffffffff


	//----- nvinfo : EIATTR_COOP_GROUP_INSTR_OFFSETS
	.align		4
.L_1446:
        /*0878*/ 	.byte	0x04, 0x28
        /*087a*/ 	.short	(.L_1448 - .L_1447)


	//   ....[0]....
.L_1447:
        /*087c*/ 	.word	0x000000c0


	//   ....[1]....
        /*0880*/ 	.word	0x00000190


	//   ....[2]....
        /*0884*/ 	.word	0x000001e0


	//   ....[3]....
        /*0888*/ 	.word	0x00000430


	//   ....[4]....
        /*088c*/ 	.word	0x00000590


	//   ....[5]....
        /*0890*/ 	.word	0x000006b0


	//   ....[6]....
        /*0894*/ 	.word	0x00000810


	//   ....[7]....
        /*0898*/ 	.word	0x000030c0


	//   ....[8]....
        /*089c*/ 	.word	0x000030d0


	//   ....[9]....
        /*08a0*/ 	.word	0x000037a0


	//   ....[10]....
        /*08a4*/ 	.word	0x000037b0


	//   ....[11]....
        /*08a8*/ 	.word	0x000045c0


	//   ....[12]....
        /*08ac*/ 	.word	0x000045d0


	//   ....[13]....
        /*08b0*/ 	.word	0x00004d00


	//   ....[14]....
        /*08b4*/ 	.word	0x00004d10


	//   ....[15]....
        /*08b8*/ 	.word	0x00005690


	//   ....[16]....
        /*08bc*/ 	.word	0x000056a0


	//   ....[17]....
        /*08c0*/ 	.word	0x000057b0


	//   ....[18]....
        /*08c4*/ 	.word	0x000057c0


	//   ....[19]....
        /*08c8*/ 	.word	0x00005b80


	//   ....[20]....
        /*08cc*/ 	.word	0x00005ba0


	//   ....[21]....
        /*08d0*/ 	.word	0x00005e70


	//   ....[22]....
        /*08d4*/ 	.word	0x00005e90


	//   ....[23]....
        /*08d8*/ 	.word	0x00006c50


	//   ....[24]....
        /*08dc*/ 	.word	0x00007990


	//   ....[25]....
        /*08e0*/ 	.word	0x000079a0


	//   ....[26]....
        /*08e4*/ 	.word	0x000079b0


	//   ....[27]....
        /*08e8*/ 	.word	0x000079c0


	//   ....[28]....
        /*08ec*/ 	.word	0x00007cc0


	//   ....[29]....
        /*08f0*/ 	.word	0x00007cd0


	//   ....[30]....
        /*08f4*/ 	.word	0x00007ce0


	//   ....[31]....
        /*08f8*/ 	.word	0x00007cf0


	//   ....[32]....
        /*08fc*/ 	.word	0x00008eb0


	//   ....[33]....
        /*0900*/ 	.word	0x00008ed0


	//   ....[34]....
        /*0904*/ 	.word	0x00008ee0


	//   ....[35]....
        /*0908*/ 	.word	0x00008ef0


	//   ....[36]....
        /*090c*/ 	.word	0x00008fe0


	//   ....[37]....
        /*0910*/ 	.word	0x00008ff0


	//   ....[38]....
        /*0914*/ 	.word	0x00009000


	//   ....[39]....
        /*0918*/ 	.word	0x00009010


	//   ....[40]....
        /*091c*/ 	.word	0x0000c0e0


	//   ....[41]....
        /*0920*/ 	.word	0x0000c6e0


	//   ....[42]....
        /*0924*/ 	.word	0x0000d820


	//   ....[43]....
        /*0928*/ 	.word	0x0000d880


	//   ....[44]....
        /*092c*/ 	.word	0x0000d8c0


	//   ....[45]....
        /*0930*/ 	.word	0x0000d8e0


	//   ....[46]....
        /*0934*/ 	.word	0x000178c0


	//   ....[47]....
        /*0938*/ 	.word	0x00017a20


	//   ....[48]....
        /*093c*/ 	.word	0x00017b50


	//   ....[49]....
        /*0940*/ 	.word	0x00017b70


	//   ....[50]....
        /*0944*/ 	.word	0x000215a0


	//   ....[51]....
        /*0948*/ 	.word	0x00021c40


	//   ....[52]....
        /*094c*/ 	.word	0x00022b10


	//   ....[53]....
        /*0950*/ 	.word	0x00022cb0


	//   ....[54]....
        /*0954*/ 	.word	0x00022e80


	//   ....[55]....
        /*0958*/ 	.word	0x00022ea0


	//   ....[56]....
        /*095c*/ 	.word	0x0002b340


	//   ....[57]....
        /*0960*/ 	.word	0x0002b360


	//   ....[58]....
        /*0964*/ 	.word	0x0002b3c0


	//   ....[59]....
        /*0968*/ 	.word	0x0002b400


	//   ....[60]....
        /*096c*/ 	.word	0x0002d4c0


	//   ....[61]....
        /*0970*/ 	.word	0x0002d4e0


	//   ....[62]....
        /*0974*/ 	.word	0x0002d7c0


	//   ....[63]....
        /*0978*/ 	.word	0x0002d7e0


	//   ....[64]....
        /*097c*/ 	.word	0x0002de80


	//   ....[65]....
        /*0980*/ 	.word	0x0002deb0


	//   ....[66]....
        /*0984*/ 	.word	0x0002dff0


	//   ....[67]....
        /*0988*/ 	.word	0x0002e010


	//   ....[68]....
        /*098c*/ 	.word	0x0002e150


	//   ....[69]....
        /*0990*/ 	.word	0x0002e170


	//   ....[70]....
        /*0994*/ 	.word	0x0002e2c0


	//   ....[71]....
        /*0998*/ 	.word	0x0002e2e0


	//   ....[72]....
        /*099c*/ 	.word	0x0002eb30


	//   ....[73]....
        /*09a0*/ 	.word	0x0002eb40


	//   ....[74]....
        /*09a4*/ 	.word	0x0002ece0


	//   ....[75]....
        /*09a8*/ 	.word	0x0002ecf0


	//   ....[76]....
        /*09ac*/ 	.word	0x0002ee80


	//   ....[77]....
        /*09b0*/ 	.word	0x0002ee90


	//   ....[78]....
        /*09b4*/ 	.word	0x0002f020


	//   ....[79]....
        /*09b8*/ 	.word	0x0002f030


	//   ....[80]....
        /*09bc*/ 	.word	0x0002f210


	//   ....[81]....
        /*09c0*/ 	.word	0x0002f3e0


	//   ....[82]....
        /*09c4*/ 	.word	0x0002f410


	//   ....[83]....
        /*09c8*/ 	.word	0x0002f440


	//   ....[84]....
        /*09cc*/ 	.word	0x0002f470


	//   ....[85]....
        /*09d0*/ 	.word	0x0002f4a0


	//   ....[86]....
        /*09d4*/ 	.word	0x0002f4d0


	//   ....[87]....
        /*09d8*/ 	.word	0x0002f640


	//   ....[88]....
        /*09dc*/ 	.word	0x0002f670


	//   ....[89]....
        /*09e0*/ 	.word	0x0002f6a0


	//   ....[90]....
        /*09e4*/ 	.word	0x0002f6d0


	//   ....[91]....
        /*09e8*/ 	.word	0x0002f700


	//   ....[92]....
        /*09ec*/ 	.word	0x0002f730


	//   ....[93]....
        /*09f0*/ 	.word	0x0002f7c0


	//   ....[94]....
        /*09f4*/ 	.word	0x0002f820


	//   ....[95]....
        /*09f8*/ 	.word	0x0002f8b0


	//   ....[96]....
        /*09fc*/ 	.word	0x00030960


	//   ....[97]....
        /*0a00*/ 	.word	0x00032be0


	//   ....[98]....
        /*0a04*/ 	.word	0x00032c00


	//   ....[99]....
        /*0a08*/ 	.word	0x00032c90


	//   ....[100]....
        /*0a0c*/ 	.word	0x00032cb0


	//   ....[101]....
        /*0a10*/ 	.word	0x00032d30


	//   ....[102]....
        /*0a14*/ 	.word	0x00032d50


	//   ....[103]....
        /*0a18*/ 	.word	0x00032dd0


	//   ....[104]....
        /*0a1c*/ 	.word	0x00032df0


	//   ....[105]....
        /*0a20*/ 	.word	0x00032e70


	//   ....[106]....
        /*0a24*/ 	.word	0x00032e90


	//   ....[107]....
        /*0a28*/ 	.word	0x00032ea0


	//   ....[108]....
        /*0a2c*/ 	.word	0x00032eb0


	//   ....[109]....
        /*0a30*/ 	.word	0x00033690


	//   ....[110]....
        /*0a34*/ 	.word	0x000336c0


	//   ....[111]....
        /*0a38*/ 	.word	0x000337c0


	//   ....[112]....
        /*0a3c*/ 	.word	0x000337d0


	//   ....[113]....
        /*0a40*/ 	.word	0x00033850


	//   ....[114]....
        /*0a44*/ 	.word	0x00033860


	//   ....[115]....
        /*0a48*/ 	.word	0x00033870


	//   ....[116]....
        /*0a4c*/ 	.word	0x00033910


	//   ....[117]....
        /*0a50*/ 	.word	0x00033940


	//   ....[118]....
        /*0a54*/ 	.word	0x000339c0


	//   ....[119]....
        /*0a58*/ 	.word	0x000339f0


	//   ....[120]....
        /*0a5c*/ 	.word	0x00033a70


	//   ....[121]....
        /*0a60*/ 	.word	0x00033aa0


	//   ....[122]....
        /*0a64*/ 	.word	0x00033ac0


	//   ....[123]....
        /*0a68*/ 	.word	0x00033b10


	//   ....[124]....
        /*0a6c*/ 	.word	0x00033b20


	//   ....[125]....
        /*0a70*/ 	.word	0x000341f0


	//   ....[126]....
        /*0a74*/ 	.word	0x00034210


	//   ....[127]....
        /*0a78*/ 	.word	0x00034310


	//   ....[128]....
        /*0a7c*/ 	.word	0x00034320


	//   ....[129]....
        /*0a80*/ 	.word	0x000343b0


	//   ....[130]....
        /*0a84*/ 	.word	0x000343c0


	//   ....[131]....
        /*0a88*/ 	.word	0x00034430


	//   ....[132]....
        /*0a8c*/ 	.word	0x00034440


	//   ....[133]....
        /*0a90*/ 	.word	0x000344c0


	//   ....[134]....
        /*0a94*/ 	.word	0x000344d0


	//   ....[135]....
        /*0a98*/ 	.word	0x00034550


	//   ....[136]....
        /*0a9c*/ 	.word	0x00034560


	//   ....[137]....
        /*0aa0*/ 	.word	0x000345e0


	//   ....[138]....
        /*0aa4*/ 	.word	0x000345f0


	//   ....[139]....
        /*0aa8*/ 	.word	0x00034670


	//   ....[140]....
        /*0aac*/ 	.word	0x00034680


	//   ....[141]....
        /*0ab0*/ 	.word	0x00034bb0


	//   ....[142]....
        /*0ab4*/ 	.word	0x00034bd0


	//   ....[143]....
        /*0ab8*/ 	.word	0x00034c30


	//   ....[144]....
        /*0abc*/ 	.word	0x00034ce0


	//   ....[145]....
        /*0ac0*/ 	.word	0x00034cf0


	//   ....[146]....
        /*0ac4*/ 	.word	0x00034d20


	//   ....[147]....
        /*0ac8*/ 	.word	0x00034db0


	//   ....[148]....
        /*0acc*/ 	.word	0x00034e60


	//   ....[149]....
        /*0ad0*/ 	.word	0x00034e70


	//   ....[150]....
        /*0ad4*/ 	.word	0x00034ea0


	//   ....[151]....
        /*0ad8*/ 	.word	0x00034eb0


	//   ....[152]....
        /*0adc*/ 	.word	0x00034f40


	//   ....[153]....
        /*0ae0*/ 	.word	0x00035670


	//   ....[154]....
        /*0ae4*/ 	.word	0x00035690


	//   ....[155]....
        /*0ae8*/ 	.word	0x000356e0


	//   ....[156]....
        /*0aec*/ 	.word	0x000356f0


	//   ....[157]....
        /*0af0*/ 	.word	0x00035730


	//   ....[158]....
        /*0af4*/ 	.word	0x00035740


	//   ....[159]....
        /*0af8*/ 	.word	0x00035780


	//   ....[160]....
        /*0afc*/ 	.word	0x00035790


	//   ....[161]....
        /*0b00*/ 	.word	0x000357d0


	//   ....[162]....
        /*0b04*/ 	.word	0x000357e0


	//   ....[163]....
        /*0b08*/ 	.word	0x000357f0


	//   ....[164]....
        /*0b0c*/ 	.word	0x00035830


	//   ....[165]....
        /*0b10*/ 	.word	0x00035b70


	//   ....[166]....
        /*0b14*/ 	.word	0x00035b90


	//   ....[167]....
        /*0b18*/ 	.word	0x00035ba0


	//   ....[168]....
        /*0b1c*/ 	.word	0x00035bc0


	//   ....[169]....
        /*0b20*/ 	.word	0x00035c30


	//   ....[170]....
        /*0b24*/ 	.word	0x00035c50


	//   ....[171]....
        /*0b28*/ 	.word	0x00035cb0


	//   ....[172]....
        /*0b2c*/ 	.word	0x00035cd0


	//   ....[173]....
        /*0b30*/ 	.word	0x00035d30


	//   ....[174]....
        /*0b34*/ 	.word	0x00035d50


	//   ....[175]....
        /*0b38*/ 	.word	0x00035db0


	//   ....[176]....
        /*0b3c*/ 	.word	0x00035dd0


	//   ....[177]....
        /*0b40*/ 	.word	0x000362c0


	//   ....[178]....
        /*0b44*/ 	.word	0x000362f0


	//   ....[179]....
        /*0b48*/ 	.word	0x00036320


	//   ....[180]....
        /*0b4c*/ 	.word	0x00036350


	//   ....[181]....
        /*0b50*/ 	.word	0x00036380


	//   ....[182]....
        /*0b54*/ 	.word	0x000363b0


	//   ....[183]....
        /*0b58*/ 	.word	0x000363e0


	//   ....[184]....
        /*0b5c*/ 	.word	0x00036410


	//   ....[185]....
        /*0b60*/ 	.word	0x00036590


	//   ....[186]....
        /*0b64*/ 	.word	0x000365c0


	//   ....[187]....
        /*0b68*/ 	.word	0x000365f0


	//   ....[188]....
        /*0b6c*/ 	.word	0x00036620


	//   ....[189]....
        /*0b70*/ 	.word	0x00036650


	//   ....[190]....
        /*0b74*/ 	.word	0x00036680


	//   ....[191]....
        /*0b78*/ 	.word	0x00036740


	//   ....[192]....
        /*0b7c*/ 	.word	0x00036760


	//   ....[193]....
        /*0b80*/ 	.word	0x000367d0


	//   ....[194]....
        /*0b84*/ 	.word	0x00036e70


	//   ....[195]....
        /*0b88*/ 	.word	0x00037190


	//   ....[196]....
        /*0b8c*/ 	.word	0x00037220


	//   ....[197]....
        /*0b90*/ 	.word	0x000372b0


	//   ....[198]....
        /*0b94*/ 	.word	0x00037340


	//   ....[199]....
        /*0b98*/ 	.word	0x00037420


	//   ....[200]....
        /*0b9c*/ 	.word	0x000374b0


	//   ....[201]....
        /*0ba0*/ 	.word	0x00037550


	//   ....[202]....
        /*0ba4*/ 	.word	0x000375e0


	//   ....[203]....
        /*0ba8*/ 	.word	0x000376c0


	//   ....[204]....
        /*0bac*/ 	.word	0x00037750


	//   ....[205]....
        /*0bb0*/ 	.word	0x000377e0


	//   ....[206]....
        /*0bb4*/ 	.word	0x00037870


	//   ....[207]....
        /*0bb8*/ 	.word	0x00037950


	//   ....[208]....
        /*0bbc*/ 	.word	0x000379f0


	//   ....[209]....
        /*0bc0*/ 	.word	0x00037a80


	//   ....[210]....
        /*0bc4*/ 	.word	0x00037ad0


	//   ....[211]....
        /*0bc8*/ 	.word	0x00037b20


	//   ....[212]....
        /*0bcc*/ 	.word	0x00037bb0


	//   ....[213]....
        /*0bd0*/ 	.word	0x00037c40


	//   ....[214]....
        /*0bd4*/ 	.word	0x00037c90


	//   ....[215]....
        /*0bd8*/ 	.word	0x00037ce0


	//   ....[216]....
        /*0bdc*/ 	.word	0x00037dd0


	//   ....[217]....
        /*0be0*/ 	.word	0x00037e80


	//   ....[218]....
        /*0be4*/ 	.word	0x00037f00


	//   ....[219]....
        /*0be8*/ 	.word	0x00037f70


	//   ....[220]....
        /*0bec*/ 	.word	0x00038090


	//   ....[221]....
        /*0bf0*/ 	.word	0x000381c0


	//   ....[222]....
        /*0bf4*/ 	.word	0x00038280


	//   ....[223]....
        /*0bf8*/ 	.word	0x000382d0


	//   ....[224]....
        /*0bfc*/ 	.word	0x00038580


	//   ....[225]....
        /*0c00*/ 	.word	0x000385d0


	//   ....[226]....
        /*0c04*/ 	.word	0x00038660


	//   ....[227]....
        /*0c08*/ 	.word	0x000386f0


	//   ....[228]....
        /*0c0c*/ 	.word	0x00038780


	//   ....[229]....
        /*0c10*/ 	.word	0x00038810


	//   ....[230]....
        /*0c14*/ 	.word	0x000388a0


	//   ....[231]....
        /*0c18*/ 	.word	0x00038930


	//   ....[232]....
        /*0c1c*/ 	.word	0x000389f0


	//   ....[233]....
        /*0c20*/ 	.word	0x00038cc0


	//   ....[234]....
        /*0c24*/ 	.word	0x00038db0


	//   ....[235]....
        /*0c28*/ 	.word	0x00038e50


	//   ....[236]....
        /*0c2c*/ 	.word	0x00038eb0


	//   ....[237]....
        /*0c30*/ 	.word	0x00038fa0


	//   ....[238]....
        /*0c34*/ 	.word	0x00039010


	//   ....[239]....
        /*0c38*/ 	.word	0x00039100


	//   ....[240]....
        /*0c3c*/ 	.word	0x00039170


	//   ....[241]....
        /*0c40*/ 	.word	0x00039260


	//   ....[242]....
        /*0c44*/ 	.word	0x000392d0


	//   ....[243]....
        /*0c48*/ 	.word	0x000393c0


	//   ....[244]....
        /*0c4c*/ 	.word	0x00039430


	//   ....[245]....
        /*0c50*/ 	.word	0x000394d0


	//   ....[246]....
        /*0c54*/ 	.word	0x000395c0


	//   ....[247]....
        /*0c58*/ 	.word	0x00039680


	//   ....[248]....
        /*0c5c*/ 	.word	0x000396e0


	//   ....[249]....
        /*0c60*/ 	.word	0x000397d0


	//   ....[250]....
        /*0c64*/ 	.word	0x00039830


	//   ....[251]....
        /*0c68*/ 	.word	0x00039920


	//   ....[252]....
        /*0c6c*/ 	.word	0x00039980


	//   ....[253]....
        /*0c70*/ 	.word	0x00039a20


	//   ....[254]....
        /*0c74*/ 	.word	0x00039af0


	//   ....[255]....
        /*0c78*/ 	.word	0x00039b90


	//   ....[0]....
        /*0c7c*/ 	.word	0x00039c60


	//   ....[1]....
        /*0c80*/ 	.word	0x00039d00


	//   ....[2]....
        /*0c84*/ 	.word	0x00039dd0


	//   ....[3]....
        /*0c88*/ 	.word	0x00039ec0


	//   ....[4]....
        /*0c8c*/ 	.word	0x00039f20


	//   ....[5]....
        /*0c90*/ 	.word	0x00039fc0


	//   ....[6]....
        /*0c94*/ 	.word	0x0003a230


	//   ....[7]....
        /*0c98*/ 	.word	0x0003a2f0


	//   ....[8]....
        /*0c9c*/ 	.word	0x0003a3b0


	//   ....[9]....
        /*0ca0*/ 	.word	0x0003a4a0


	//   ....[10]....
        /*0ca4*/ 	.word	0x0003a560


	//   ....[11]....
        /*0ca8*/ 	.word	0x0003a620


	//   ....[12]....
        /*0cac*/ 	.word	0x0003a6e0


	//   ....[13]....
        /*0cb0*/ 	.word	0x0003a7a0


	//   ....[14]....
        /*0cb4*/ 	.word	0x0003a860


	//   ....[15]....
        /*0cb8*/ 	.word	0x0003a920


	//   ....[16]....
        /*0cbc*/ 	.word	0x0003a9e0


	//   ....[17]....
        /*0cc0*/ 	.word	0x0003aaa0


	//   ....[18]....
        /*0cc4*/ 	.word	0x0003ab60


	//   ....[19]....
        /*0cc8*/ 	.word	0x0003ac10


	//   ....[20]....
        /*0ccc*/ 	.word	0x0003ac70


	//   ....[21]....
        /*0cd0*/ 	.word	0x0003ad50


	//   ....[22]....
        /*0cd4*/ 	.word	0x0003ae90


	//   ....[23]....
        /*0cd8*/ 	.word	0x0003af70


	//   ....[24]....
        /*0cdc*/ 	.word	0x0003b000


	//   ....[25]....
        /*0ce0*/ 	.word	0x0003b110


	//   ....[26]....
        /*0ce4*/ 	.word	0x0003b170


	//   ....[27]....
        /*0ce8*/ 	.word	0x0003b280


	//   ....[28]....
        /*0cec*/ 	.word	0x0003b2e0


	//   ....[29]....
        /*0cf0*/ 	.word	0x0003b3f0


	//   ....[30]....
        /*0cf4*/ 	.word	0x0003b450


	//   ....[31]....
        /*0cf8*/ 	.word	0x0003b560


	//   ....[32]....
        /*0cfc*/ 	.word	0x0003b5c0


	//   ....[33]....
        /*0d00*/ 	.word	0x0003b680


	//   ....[34]....
        /*0d04*/ 	.word	0x0003b7e0


	//   ....[35]....
        /*0d08*/ 	.word	0x0003b880


	//   ....[36]....
        /*0d0c*/ 	.word	0x0003b8e0


	//   ....[37]....
        /*0d10*/ 	.word	0x0003b990


	//   ....[38]....
        /*0d14*/ 	.word	0x0003b9f0


	//   ....[39]....
        /*0d18*/ 	.word	0x0003baa0


	//   ....[40]....
        /*0d1c*/ 	.word	0x0003bb00


	//   ....[41]....
        /*0d20*/ 	.word	0x0003bbb0


	//   ....[42]....
        /*0d24*/ 	.word	0x0003bc10


	//   ....[43]....
        /*0d28*/ 	.word	0x0003bcc0


	//   ....[44]....
        /*0d2c*/ 	.word	0x0003bd20


	//   ....[45]....
        /*0d30*/ 	.word	0x0003bdd0


	//   ....[46]....
        /*0d34*/ 	.word	0x0003bec0


	//   ....[47]....
        /*0d38*/ 	.word	0x0003bf60


	//   ....[48]....
        /*0d3c*/ 	.word	0x0003bfc0


	//   ....[49]....
        /*0d40*/ 	.word	0x0003c090


	//   ....[50]....
        /*0d44*/ 	.word	0x0003c0f0


	//   ....[51]....
        /*0d48*/ 	.word	0x0003c1c0


	//   ....[52]....
        /*0d4c*/ 	.word	0x0003c220


	//   ....[53]....
        /*0d50*/ 	.word	0x0003c2f0


	//   ....[54]....
        /*0d54*/ 	.word	0x0003c350


	//   ....[55]....
        /*0d58*/ 	.word	0x0003c420


	//   ....[56]....
        /*0d5c*/ 	.word	0x0003c480


	//   ....[57]....
        /*0d60*/ 	.word	0x0003c550


	//   ....[58]....
        /*0d64*/ 	.word	0x0003c5e0


	//   ....[59]....
        /*0d68*/ 	.word	0x0003c680


	//   ....[60]....
        /*0d6c*/ 	.word	0x0003c7a0


	//   ....[61]....
        /*0d70*/ 	.word	0x0003c810


	//   ....[62]....
        /*0d74*/ 	.word	0x0003c880


	//   ....[63]....
        /*0d78*/ 	.word	0x0003c8f0


	//   ....[64]....
        /*0d7c*/ 	.word	0x0003c960


	//   ....[65]....
        /*0d80*/ 	.word	0x0003c9e0


	//   ....[66]....
        /*0d84*/ 	.word	0x0003ca70


	//   ....[67]....
        /*0d88*/ 	.word	0x0003cb00


	//   ....[68]....
        /*0d8c*/ 	.word	0x0003cb70


	//   ....[69]....
        /*0d90*/ 	.word	0x0003cbe0


	//   ....[70]....
        /*0d94*/ 	.word	0x0003cc50


	//   ....[71]....
        /*0d98*/ 	.word	0x0003ccd0


	//   ....[72]....
        /*0d9c*/ 	.word	0x0003cd40


	//   ....[73]....
        /*0da0*/ 	.word	0x0003cde0


	//   ....[74]....
        /*0da4*/ 	.word	0x0003ce70


	//   ....[75]....
        /*0da8*/ 	.word	0x0003cf90


	//   ....[76]....
        /*0dac*/ 	.word	0x0003ec10


	//   ....[77]....
        /*0db0*/ 	.word	0x0003f370


	//   ....[78]....
        /*0db4*/ 	.word	0x00040540


	//   ....[79]....
        /*0db8*/ 	.word	0x00040570


	//   ....[80]....
        /*0dbc*/ 	.word	0x00040590


	//   ....[81]....
        /*0dc0*/ 	.word	0x000405a0


	//----- nvinfo : EIATTR_REG_RECONFIG
	.align		4
.L_1448:
        /*0dc4*/ 	.byte	0x01, 0x54
	.zero		2


	//----- nvinfo : EIATTR_SYSCALL_OFFSETS
	.align		4
        /*0dc8*/ 	.byte	0x04, 0x46
        /*0dca*/ 	.short	(.L_1450 - .L_1449)


	//   ....[0]....
.L_1449:
        /*0dcc*/ 	.word	0x00001dc0


	//   ....[1]....
        /*0dd0*/ 	.word	0x00001f10


	//   ....[2]....
        /*0dd4*/ 	.word	0x00007160


	//   ....[3]....
        /*0dd8*/ 	.word	0x00007730


	//   ....[4]....
        /*0ddc*/ 	.word	0x000321c0


	//   ....[5]....
        /*0de0*/ 	.word	0x00032310


	//   ....[6]....
        /*0de4*/ 	.word	0x00032400


	//   ....[7]....
        /*0de8*/ 	.word	0x00033280


	//   ....[8]....
        /*0dec*/ 	.word	0x00033df0


	//----- nvinfo : EIATTR_MBARRIER_INSTR_OFFSETS
	.align		4
.L_1450:
        /*0df0*/ 	.byte	0x04, 0x39
        /*0df2*/ 	.short	(.L_1452 - .L_1451)


	//   ....[0]....
.L_1451:
        /*0df4*/ 	.word	0x000002d0
        /*0df8*/ 	.word	0x000000ff
        /*0dfc*/ 	.word	0x00032400
        /*0e00*/ 	.short	0x0100
        /*0e02*/ 	.byte	0x08
	.zero		1


	//   ....[1]....
        /*0e04*/ 	.word	0x000002e0
        /*0e08*/ 	.word	0x000000ff
        /*0e0c*/ 	.word	0x00032410
        /*0e10*/ 	.short	0x0100
        /*0e12*/ 	.byte	0x08
	.zero		1


	//   ....[2]....
        /*0e14*/ 	.word	0x000002f0
        /*0e18*/ 	.word	0x000000ff
        /*0e1c*/ 	.word	0x00032420
        /*0e20*/ 	.short	0x0100
        /*0e22*/ 	.byte	0x08
	.zero		1


	//   ....[3]....
        /*0e24*/ 	.word	0x000003e0
        /*0e28*/ 	.word	0x000000ff
        /*0e2c*/ 	.word	0x00032430
        /*0e30*/ 	.short	0x0100
        /*0e32*/ 	.byte	0x08
	.zero		1


	//   ....[4]....
        /*0e34*/ 	.word	0x000003f0
        /*0e38*/ 	.word	0x000000ff
        /*0e3c*/ 	.word	0x00032440
        /*0e40*/ 	.short	0x0100
        /*0e42*/ 	.byte	0x08
	.zero		1


	//   ....[5]....
        /*0e44*/ 	.word	0x00000400
        /*0e48*/ 	.word	0x000000ff
        /*0e4c*/ 	.word	0x00032438
        /*0e50*/ 	.short	0x0100
        /*0e52*/ 	.byte	0x08
	.zero		1


	//   ....[6]....
        /*0e54*/ 	.word	0x00000410
        /*0e58*/ 	.word	0x000000ff
        /*0e5c*/ 	.word	0x00032448
        /*0e60*/ 	.short	0x0100
        /*0e62*/ 	.byte	0x08
	.zero		1


	//   ....[7]....
        /*0e64*/ 	.word	0x00000540
        /*0e68*/ 	.word	0x000000ff
        /*0e6c*/ 	.word	0x00032450
        /*0e70*/ 	.short	0x0100
        /*0e72*/ 	.byte	0x08
	.zero		1


	//   ....[8]....
        /*0e74*/ 	.word	0x00000550
        /*0e78*/ 	.word	0x000000ff
        /*0e7c*/ 	.word	0x00032460
        /*0e80*/ 	.short	0x0100
        /*0e82*/ 	.byte	0x08
	.zero		1


	//   ....[9]....
        /*0e84*/ 	.word	0x00000560
        /*0e88*/ 	.word	0x000000ff
        /*0e8c*/ 	.word	0x00032458
        /*0e90*/ 	.short	0x0100
        /*0e92*/ 	.byte	0x08
	.zero		1


	//   ....[10]....
        /*0e94*/ 	.word	0x00000570
        /*0e98*/ 	.word	0x000000ff
        /*0e9c*/ 	.word	0x00032468
        /*0ea0*/ 	.short	0x0100
        /*0ea2*/ 	.byte	0x08
	.zero		1


	//   ....[11]....
        /*0ea4*/ 	.word	0x00000660
        /*0ea8*/ 	.word	0x000000ff
        /*0eac*/ 	.word	0x00032470
        /*0eb0*/ 	.short	0x0100
        /*0eb2*/ 	.byte	0x06
	.zero		1


	//   ....[12]....
        /*0eb4*/ 	.word	0x00000670
        /*0eb8*/ 	.word	0x000000ff
        /*0ebc*/ 	.word	0x00032480
        /*0ec0*/ 	.short	0x0100
        /*0ec2*/ 	.byte	0x06
	.zero		1


	//   ....[13]....
        /*0ec4*/ 	.word	0x00000680
        /*0ec8*/ 	.word	0x000000ff
        /*0ecc*/ 	.word	0x00032478
        /*0ed0*/ 	.short	0x0100
        /*0ed2*/ 	.byte	0x06
	.zero		1


	//   ....[14]....
        /*0ed4*/ 	.word	0x00000690
        /*0ed8*/ 	.word	0x000000ff
        /*0edc*/ 	.word	0x00032488
        /*0ee0*/ 	.short	0x0100
        /*0ee2*/ 	.byte	0x06
	.zero		1


	//   ....[15]....
        /*0ee4*/ 	.word	0x000007c0
        /*0ee8*/ 	.word	0x000000ff
        /*0eec*/ 	.word	0x00032490
        /*0ef0*/ 	.short	0x0100
        /*0ef2*/ 	.byte	0x08
	.zero		1


	//   ....[16]....
        /*0ef4*/ 	.word	0x000007d0
        /*0ef8*/ 	.word	0x000000ff
        /*0efc*/ 	.word	0x000324a0
        /*0f00*/ 	.short	0x0100
        /*0f02*/ 	.byte	0x08
	.zero		1


	//   ....[17]....
        /*0f04*/ 	.word	0x000007e0
        /*0f08*/ 	.word	0x000000ff
        /*0f0c*/ 	.word	0x00032498
        /*0f10*/ 	.short	0x0100
        /*0f12*/ 	.byte	0x08
	.zero		1


	//   ....[18]....
        /*0f14*/ 	.word	0x000007f0
        /*0f18*/ 	.word	0x000000ff
        /*0f1c*/ 	.word	0x000324a8
        /*0f20*/ 	.short	0x0100
        /*0f22*/ 	.byte	0x08
	.zero		1


	//   ....[19]....
        /*0f24*/ 	.word	0x00000920
        /*0f28*/ 	.word	0x000000ff
        /*0f2c*/ 	.word	0x000324b0
        /*0f30*/ 	.short	0x0100
        /*0f32*/ 	.byte	0x08
	.zero		1


	//   ....[20]....
        /*0f34*/ 	.word	0x00000930
        /*0f38*/ 	.word	0x000000ff
        /*0f3c*/ 	.word	0x000324c0
        /*0f40*/ 	.short	0x0100
        /*0f42*/ 	.byte	0x08
	.zero		1


	//   ....[21]....
        /*0f44*/ 	.word	0x00000940
        /*0f48*/ 	.word	0x000000ff
        /*0f4c*/ 	.word	0x000324b8
        /*0f50*/ 	.short	0x0100
        /*0f52*/ 	.byte	0x08
	.zero		1


	//   ....[22]....
        /*0f54*/ 	.word	0x00000950
        /*0f58*/ 	.word	0x000000ff
        /*0f5c*/ 	.word	0x000324c8
        /*0f60*/ 	.short	0x0100
        /*0f62*/ 	.byte	0x08
	.zero		1


	//   ....[23]....
        /*0f64*/ 	.word	0x00003070
        /*0f68*/ 	.word	0x00000046
        /*0f6c*/ 	.word	0x00032490
        /*0f70*/ 	.short	0x010a
        /*0f72*/ 	.byte	0x3f
	.zero		1


	//   ....[24]....
        /*0f74*/ 	.word	0x00004560
        /*0f78*/ 	.word	0x00000046
        /*0f7c*/ 	.word	0x00032490
        /*0f80*/ 	.short	0x010a
        /*0f82*/ 	.byte	0x3f
	.zero		1


	//   ....[25]....
        /*0f84*/ 	.word	0x000054d0
        /*0f88*/ 	.word	0x00000046
        /*0f8c*/ 	.word	0x00032490
        /*0f90*/ 	.short	0x010a
        /*0f92*/ 	.byte	0x3f
	.zero		1


	//   ....[26]....
        /*0f94*/ 	.word	0x00005980
        /*0f98*/ 	.word	0x00000004
        /*0f9c*/ 	.word	0x00000000
        /*0fa0*/ 	.short	0x0101
        /*0fa2*/ 	.byte	0x3f
	.zero		1


	//   ....[27]....
        /*0fa4*/ 	.word	0x000059c0
        /*0fa8*/ 	.word	0x00000046
        /*0fac*/ 	.word	0x000324b0
        /*0fb0*/ 	.short	0x010a
        /*0fb2*/ 	.byte	0x3f
	.zero		1


	//   ....[28]....
        /*0fb4*/ 	.word	0x000061f0
        /*0fb8*/ 	.word	0x00000046
        /*0fbc*/ 	.word	0x00000000
        /*0fc0*/ 	.short	0x0101
        /*0fc2*/ 	.byte	0x3f
	.zero		1


	//   ....[29]....
        /*0fc4*/ 	.word	0x000074b0
        /*0fc8*/ 	.word	0x00000094
        /*0fcc*/ 	.word	0x00032400
        /*0fd0*/ 	.short	0x010a
        /*0fd2*/ 	.byte	0x3f
	.zero		1


	//   ....[30]....
        /*0fd4*/ 	.word	0x00007500
        /*0fd8*/ 	.word	0x00000094
        /*0fdc*/ 	.word	0x00032400
        /*0fe0*/ 	.short	0x010a
        /*0fe2*/ 	.byte	0x3f
	.zero		1


	//   ....[31]....
        /*0fe4*/ 	.word	0x00007f20
        /*0fe8*/ 	.word	0x00000094
        /*0fec*/ 	.word	0x00032400
        /*0ff0*/ 	.short	0x010a
        /*0ff2*/ 	.byte	0x3f
	.zero		1


	//   ....[32]....
        /*0ff4*/ 	.word	0x00009330
        /*0ff8*/ 	.word	0x00000094
        /*0ffc*/ 	.word	0x00032400
        /*1000*/ 	.short	0x010a
        /*1002*/ 	.byte	0x3f
	.zero		1


	//   ....[33]....
        /*1004*/ 	.word	0x0000a8f0
        /*1008*/ 	.word	0x00000004
        /*100c*/ 	.word	0x00000000
        /*1010*/ 	.short	0x010a
        /*1012*/ 	.byte	0x3f
	.zero		1


	//   ....[34]....
        /*1014*/ 	.word	0x0000a9e0
        /*1018*/ 	.word	0x00000002
        /*101c*/ 	.word	0x00000000
        /*1020*/ 	.short	0x010a
        /*1022*/ 	.byte	0x3f
	.zero		1


	//   ....[35]....
        /*1024*/ 	.word	0x0000adf0
        /*1028*/ 	.word	0x00000004
        /*102c*/ 	.word	0x00000000
        /*1030*/ 	.short	0x010a
        /*1032*/ 	.byte	0x3f
	.zero		1


	//   ....[36]....
        /*1034*/ 	.word	0x0000aec0
        /*1038*/ 	.word	0x0000000e
        /*103c*/ 	.word	0x00000000
        /*1040*/ 	.short	0x010a
        /*1042*/ 	.byte	0x3f
	.zero		1


	//   ....[37]....
        /*1044*/ 	.word	0x0000bc30
        /*1048*/ 	.word	0x00000004
        /*104c*/ 	.word	0x00000000
        /*1050*/ 	.short	0x0101
        /*1052*/ 	.byte	0x3f
	.zero		1


	//   ....[38]....
        /*1054*/ 	.word	0x00015960
        /*1058*/ 	.word	0x00000002
        /*105c*/ 	.word	0x00000000
        /*1060*/ 	.short	0x0101
        /*1062*/ 	.byte	0x3f
	.zero		1


	//   ....[39]....
        /*1064*/ 	.word	0x00015de0
        /*1068*/ 	.word	0x00000005
        /*106c*/ 	.word	0x00000000
        /*1070*/ 	.short	0x010a
        /*1072*/ 	.byte	0x3f
	.zero		1


	//   ....[40]....
        /*1074*/ 	.word	0x00015ee0
        /*1078*/ 	.word	0x0000000a
        /*107c*/ 	.word	0x00000000
        /*1080*/ 	.short	0x010a
        /*1082*/ 	.byte	0x3f
	.zero		1


	//   ....[41]....
        /*1084*/ 	.word	0x00016320
        /*1088*/ 	.word	0x0000000b
        /*108c*/ 	.word	0x00000000
        /*1090*/ 	.short	0x010a
        /*1092*/ 	.byte	0x3f
	.zero		1


	//   ....[42]....
        /*1094*/ 	.word	0x00016420
        /*1098*/ 	.word	0x00000008
        /*109c*/ 	.word	0x00000000
        /*10a0*/ 	.short	0x010a
        /*10a2*/ 	.byte	0x3f
	.zero		1


	//   ....[43]....
        /*10a4*/ 	.word	0x00017140
        /*10a8*/ 	.word	0x00000006
        /*10ac*/ 	.word	0x00000000
        /*10b0*/ 	.short	0x0101
        /*10b2*/ 	.byte	0x3f
	.zero		1


	//   ....[44]....
        /*10b4*/ 	.word	0x0001fbf0
        /*10b8*/ 	.word	0x00000005
        /*10bc*/ 	.word	0x00000000
        /*10c0*/ 	.short	0x0101
        /*10c2*/ 	.byte	0x3f
	.zero		1


	//   ....[45]....
        /*10c4*/ 	.word	0x0001fde0
        /*10c8*/ 	.word	0x00000005
        /*10cc*/ 	.word	0x00000000
        /*10d0*/ 	.short	0x010a
        /*10d2*/ 	.byte	0x3f
	.zero		1


	//   ....[46]....
        /*10d4*/ 	.word	0x0001fee0
        /*10d8*/ 	.word	0x00000008
        /*10dc*/ 	.word	0x00000000
        /*10e0*/ 	.short	0x010a
        /*10e2*/ 	.byte	0x3f
	.zero		1


	//   ....[47]....
        /*10e4*/ 	.word	0x00020320
        /*10e8*/ 	.word	0x00000005
        /*10ec*/ 	.word	0x00000000
        /*10f0*/ 	.short	0x010a
        /*10f2*/ 	.byte	0x3f
	.zero		1


	//   ....[48]....
        /*10f4*/ 	.word	0x00020420
        /*10f8*/ 	.word	0x00000008
        /*10fc*/ 	.word	0x00000000
        /*1100*/ 	.short	0x010a
        /*1102*/ 	.byte	0x3f
	.zero		1


	//   ....[49]....
        /*1104*/ 	.word	0x00021190
        /*1108*/ 	.word	0x00000005
        /*110c*/ 	.word	0x00000000
        /*1110*/ 	.short	0x0101
        /*1112*/ 	.byte	0x3f
	.zero		1


	//   ....[50]....
        /*1114*/ 	.word	0x0002af00
        /*1118*/ 	.word	0x00000004
        /*111c*/ 	.word	0x00000000
        /*1120*/ 	.short	0x0101
        /*1122*/ 	.byte	0x3f
	.zero		1


	//   ....[51]....
        /*1124*/ 	.word	0x0002de90
        /*1128*/ 	.word	0x00000000
        /*112c*/ 	.word	0x00000000
        /*1130*/ 	.short	0x0101
        /*1132*/ 	.byte	0x3f
	.zero		1


	//   ....[52]....
        /*1134*/ 	.word	0x00030a40
        /*1138*/ 	.word	0x00000017
        /*113c*/ 	.word	0x00032420
        /*1140*/ 	.short	0x010a
        /*1142*/ 	.byte	0x3f
	.zero		1


	//   ....[53]....
        /*1144*/ 	.word	0x00030af0
        /*1148*/ 	.word	0x00000003
        /*114c*/ 	.word	0x000324a0
        /*1150*/ 	.short	0x010a
        /*1152*/ 	.byte	0x3f
	.zero		1


	//   ....[54]....
        /*1154*/ 	.word	0x00030d20
        /*1158*/ 	.word	0x00000003
        /*115c*/ 	.word	0x000324c0
        /*1160*/ 	.short	0x010a
        /*1162*/ 	.byte	0x3f
	.zero		1


	//   ....[55]....
        /*1164*/ 	.word	0x00031350
        /*1168*/ 	.word	0x0000000a
        /*116c*/ 	.word	0x000324a0
        /*1170*/ 	.short	0x010a
        /*1172*/ 	.byte	0x3f
	.zero		1


	//   ....[56]....
        /*1174*/ 	.word	0x00031570
        /*1178*/ 	.word	0x0000000a
        /*117c*/ 	.word	0x000324c0
        /*1180*/ 	.short	0x010a
        /*1182*/ 	.byte	0x3f
	.zero		1


	//   ....[57]....
        /*1184*/ 	.word	0x00032970
        /*1188*/ 	.word	0x00000011
        /*118c*/ 	.word	0x00032440
        /*1190*/ 	.short	0x010a
        /*1192*/ 	.byte	0x3f
	.zero		1


	//   ....[58]....
        /*1194*/ 	.word	0x00032fb0
        /*1198*/ 	.word	0x00000011
        /*119c*/ 	.word	0x00032430
        /*11a0*/ 	.short	0x0107
        /*11a2*/ 	.byte	0x3f
	.zero		1


	//   ....[59]....
        /*11a4*/ 	.word	0x00033080
        /*11a8*/ 	.word	0x00000011
        /*11ac*/ 	.word	0x00032430
        /*11b0*/ 	.short	0x0101
        /*11b2*/ 	.byte	0x3f
	.zero		1


	//   ....[60]....
        /*11b4*/ 	.word	0x00033c30
        /*11b8*/ 	.word	0x00000017
        /*11bc*/ 	.word	0x00032400
        /*11c0*/ 	.short	0x0107
        /*11c2*/ 	.byte	0x3f
	.zero		1


	//   ....[61]....
        /*11c4*/ 	.word	0x00033cc0
        /*11c8*/ 	.word	0x00000017
        /*11cc*/ 	.word	0x00032400
        /*11d0*/ 	.short	0x0101
        /*11d2*/ 	.byte	0x3f
	.zero		1


	//   ....[62]....
        /*11d4*/ 	.word	0x00034770
        /*11d8*/ 	.word	0x00000017
        /*11dc*/ 	.word	0x00032410
        /*11e0*/ 	.short	0x0107
        /*11e2*/ 	.byte	0x3f
	.zero		1


	//   ....[63]....
        /*11e4*/ 	.word	0x00034870
        /*11e8*/ 	.word	0x00000017
        /*11ec*/ 	.word	0x00032410
        /*11f0*/ 	.short	0x0101
        /*11f2*/ 	.byte	0x3f
	.zero		1


	//   ....[64]....
        /*11f4*/ 	.word	0x00034890
        /*11f8*/ 	.word	0x00000017
        /*11fc*/ 	.word	0x00032420
        /*1200*/ 	.short	0x010a
        /*1202*/ 	.byte	0x3f
	.zero		1


	//   ....[65]....
        /*1204*/ 	.word	0x00034920
        /*1208*/ 	.word	0x00000011
        /*120c*/ 	.word	0x00032460
        /*1210*/ 	.short	0x010a
        /*1212*/ 	.byte	0x3f
	.zero		1


	//   ....[66]....
        /*1214*/ 	.word	0x000350c0
        /*1218*/ 	.word	0x00000011
        /*121c*/ 	.word	0x00032450
        /*1220*/ 	.short	0x0107
        /*1222*/ 	.byte	0x3f
	.zero		1


	//   ....[67]....
        /*1224*/ 	.word	0x00035190
        /*1228*/ 	.word	0x00000011
        /*122c*/ 	.word	0x00032450
        /*1230*/ 	.short	0x0101
        /*1232*/ 	.byte	0x3f
	.zero		1


	//   ....[68]....
        /*1234*/ 	.word	0x000354d0
        /*1238*/ 	.word	0x00000004
        /*123c*/ 	.word	0x00032440
        /*1240*/ 	.short	0x010a
        /*1242*/ 	.byte	0x3f
	.zero		1


	//   ....[69]....
        /*1244*/ 	.word	0x000358b0
        /*1248*/ 	.word	0x00000004
        /*124c*/ 	.word	0x00032430
        /*1250*/ 	.short	0x0107
        /*1252*/ 	.byte	0x3f
	.zero		1


	//   ....[70]....
        /*1254*/ 	.word	0x00035970
        /*1258*/ 	.word	0x00000004
        /*125c*/ 	.word	0x00032430
        /*1260*/ 	.short	0x0101
        /*1262*/ 	.byte	0x3f
	.zero		1


	//   ....[71]....
        /*1264*/ 	.word	0x000359a0
        /*1268*/ 	.word	0x00000004
        /*126c*/ 	.word	0x00032460
        /*1270*/ 	.short	0x010a
        /*1272*/ 	.byte	0x3f
	.zero		1


	//   ....[72]....
        /*1274*/ 	.word	0x00035ec0
        /*1278*/ 	.word	0x00000004
        /*127c*/ 	.word	0x00032450
        /*1280*/ 	.short	0x0107
        /*1282*/ 	.byte	0x3f
	.zero		1


	//   ....[73]....
        /*1284*/ 	.word	0x00035f80
        /*1288*/ 	.word	0x00000004
        /*128c*/ 	.word	0x00032450
        /*1290*/ 	.short	0x0101
        /*1292*/ 	.byte	0x3f
	.zero		1


	//   ....[74]....
        /*1294*/ 	.word	0x00036df0
        /*1298*/ 	.word	0x00000005
        /*129c*/ 	.word	0x00032420
        /*12a0*/ 	.short	0x010a
        /*12a2*/ 	.byte	0x3f
	.zero		1


	//   ....[75]....
        /*12a4*/ 	.word	0x00036f60
        /*12a8*/ 	.word	0x00000003
        /*12ac*/ 	.word	0x00032440
        /*12b0*/ 	.short	0x010a
        /*12b2*/ 	.byte	0x3f
	.zero		1


	//   ....[76]....
        /*12b4*/ 	.word	0x00037000
        /*12b8*/ 	.word	0x00000019
        /*12bc*/ 	.word	0x00032440
        /*12c0*/ 	.short	0x010a
        /*12c2*/ 	.byte	0x3f
	.zero		1


	//   ....[77]....
        /*12c4*/ 	.word	0x00037040
        /*12c8*/ 	.word	0x00000003
        /*12cc*/ 	.word	0x00032460
        /*12d0*/ 	.short	0x010a
        /*12d2*/ 	.byte	0x3f
	.zero		1


	//   ....[78]....
        /*12d4*/ 	.word	0x00037080
        /*12d8*/ 	.word	0x00000019
        /*12dc*/ 	.word	0x00032460
        /*12e0*/ 	.short	0x010a
        /*12e2*/ 	.byte	0x3f
	.zero		1


	//   ....[79]....
        /*12e4*/ 	.word	0x000370e0
        /*12e8*/ 	.word	0x00000046
        /*12ec*/ 	.word	0x00032490
        /*12f0*/ 	.short	0x010a
        /*12f2*/ 	.byte	0x3f
	.zero		1


	//   ....[80]....
        /*12f4*/ 	.word	0x00037370
        /*12f8*/ 	.word	0x00000046
        /*12fc*/ 	.word	0x00032490
        /*1300*/ 	.short	0x010a
        /*1302*/ 	.byte	0x3f
	.zero		1


	//   ....[81]....
        /*1304*/ 	.word	0x00037610
        /*1308*/ 	.word	0x00000046
        /*130c*/ 	.word	0x00032490
        /*1310*/ 	.short	0x010a
        /*1312*/ 	.byte	0x3f
	.zero		1


	//   ....[82]....
        /*1314*/ 	.word	0x000378a0
        /*1318*/ 	.word	0x00000046
        /*131c*/ 	.word	0x000324b0
        /*1320*/ 	.short	0x010a
        /*1322*/ 	.byte	0x3f
	.zero		1


	//   ....[83]....
        /*1324*/ 	.word	0x00037d10
        /*1328*/ 	.word	0x00000094
        /*132c*/ 	.word	0x00032400
        /*1330*/ 	.short	0x010a
        /*1332*/ 	.byte	0x3f
	.zero		1


	//   ....[84]....
        /*1334*/ 	.word	0x00038300
        /*1338*/ 	.word	0x00000094
        /*133c*/ 	.word	0x00032400
        /*1340*/ 	.short	0x010a
        /*1342*/ 	.byte	0x3f
	.zero		1


	//   ....[85]....
        /*1344*/ 	.word	0x00038350
        /*1348*/ 	.word	0x00000002
        /*134c*/ 	.word	0x00000000
        /*1350*/ 	.short	0x010a
        /*1352*/ 	.byte	0x3f
	.zero		1


	//   ....[86]....
        /*1354*/ 	.word	0x000383a0
        /*1358*/ 	.word	0x0000000e
        /*135c*/ 	.word	0x00000000
        /*1360*/ 	.short	0x010a
        /*1362*/ 	.byte	0x3f
	.zero		1


	//   ....[87]....
        /*1364*/ 	.word	0x000383f0
        /*1368*/ 	.word	0x0000000a
        /*136c*/ 	.word	0x00000000
        /*1370*/ 	.short	0x010a
        /*1372*/ 	.byte	0x3f
	.zero		1


	//   ....[88]....
        /*1374*/ 	.word	0x00038440
        /*1378*/ 	.word	0x00000008
        /*137c*/ 	.word	0x00000000
        /*1380*/ 	.short	0x010a
        /*1382*/ 	.byte	0x3f
	.zero		1


	//   ....[89]....
        /*1384*/ 	.word	0x00038490
        /*1388*/ 	.word	0x00000008
        /*138c*/ 	.word	0x00000000
        /*1390*/ 	.short	0x010a
        /*1392*/ 	.byte	0x3f
	.zero		1


	//   ....[90]....
        /*1394*/ 	.word	0x000384e0
        /*1398*/ 	.word	0x00000008
        /*139c*/ 	.word	0x00000000
        /*13a0*/ 	.short	0x010a
        /*13a2*/ 	.byte	0x3f
	.zero		1


	//   ....[91]....
        /*13a4*/ 	.word	0x00038ab0
        /*13a8*/ 	.word	0x00000017
        /*13ac*/ 	.word	0x00032420
        /*13b0*/ 	.short	0x010a
        /*13b2*/ 	.byte	0x3f
	.zero		1


	//   ....[92]....
        /*13b4*/ 	.word	0x00038b00
        /*13b8*/ 	.word	0x00000003
        /*13bc*/ 	.word	0x000324a0
        /*13c0*/ 	.short	0x010a
        /*13c2*/ 	.byte	0x3f
	.zero		1


	//   ....[93]....
        /*13c4*/ 	.word	0x00038b50
        /*13c8*/ 	.word	0x00000003
        /*13cc*/ 	.word	0x000324c0
        /*13d0*/ 	.short	0x010a
        /*13d2*/ 	.byte	0x3f
	.zero		1


	//   ....[94]....
        /*13d4*/ 	.word	0x00038ba0
        /*13d8*/ 	.word	0x0000000a
        /*13dc*/ 	.word	0x000324a0
        /*13e0*/ 	.short	0x010a
        /*13e2*/ 	.byte	0x3f
	.zero		1


	//   ....[95]....
        /*13e4*/ 	.word	0x00038bf0
        /*13e8*/ 	.word	0x0000000a
        /*13ec*/ 	.word	0x000324c0
        /*13f0*/ 	.short	0x010a
        /*13f2*/ 	.byte	0x3f
	.zero		1


	//   ....[96]....
        /*13f4*/ 	.word	0x00038d00
        /*13f8*/ 	.word	0x00000011
        /*13fc*/ 	.word	0x00032440
        /*1400*/ 	.short	0x010a
        /*1402*/ 	.byte	0x3f
	.zero		1


	//   ....[97]....
        /*1404*/ 	.word	0x0003ad90
        /*1408*/ 	.word	0x00000017
        /*140c*/ 	.word	0x00032420
        /*1410*/ 	.short	0x010a
        /*1412*/ 	.byte	0x3f
	.zero		1


	//   ....[98]....
        /*1414*/ 	.word	0x0003ade0
        /*1418*/ 	.word	0x00000011
        /*141c*/ 	.word	0x00032460
        /*1420*/ 	.short	0x010a
        /*1422*/ 	.byte	0x3f
	.zero		1


	//   ....[99]....
        /*1424*/ 	.word	0x0003b730
        /*1428*/ 	.word	0x00000004
        /*142c*/ 	.word	0x00032440
        /*1430*/ 	.short	0x010a
        /*1432*/ 	.byte	0x3f
	.zero		1


	//   ....[100]....
        /*1434*/ 	.word	0x0003be10
        /*1438*/ 	.word	0x00000004
        /*143c*/ 	.word	0x00032460
        /*1440*/ 	.short	0x010a
        /*1442*/ 	.byte	0x3f
	.zero		1


	//   ....[101]....
        /*1444*/ 	.word	0x0003ceb0
        /*1448*/ 	.word	0x00000005
        /*144c*/ 	.word	0x00032420
        /*1450*/ 	.short	0x010a
        /*1452*/ 	.byte	0x3f
	.zero		1


	//   ....[102]....
        /*1454*/ 	.word	0x0003d050
        /*1458*/ 	.word	0x00000003
        /*145c*/ 	.word	0x00032440
        /*1460*/ 	.short	0x010a
        /*1462*/ 	.byte	0x3f
	.zero		1


	//   ....[103]....
        /*1464*/ 	.word	0x0003d0a0
        /*1468*/ 	.word	0x00000019
        /*146c*/ 	.word	0x00032440
        /*1470*/ 	.short	0x010a
        /*1472*/ 	.byte	0x3f
	.zero		1


	//   ....[104]....
        /*1474*/ 	.word	0x0003d0f0
        /*1478*/ 	.word	0x00000003
        /*147c*/ 	.word	0x00032460
        /*1480*/ 	.short	0x010a
        /*1482*/ 	.byte	0x3f
	.zero		1


	//   ....[105]....
        /*1484*/ 	.word	0x0003d280
        /*1488*/ 	.word	0x0000000a
        /*148c*/ 	.word	0x00000000
        /*1490*/ 	.short	0x010a
        /*1492*/ 	.byte	0x3f
	.zero		1


	//   ....[106]....
        /*1494*/ 	.word	0x0003d380
        /*1498*/ 	.word	0x00000008
        /*149c*/ 	.word	0x00000000
        /*14a0*/ 	.short	0x010a
        /*14a2*/ 	.byte	0x3f
	.zero		1


	//   ....[107]....
        /*14a4*/ 	.word	0x0003d7a0
        /*14a8*/ 	.word	0x00000004
        /*14ac*/ 	.word	0x00032410
        /*14b0*/ 	.short	0x010a
        /*14b2*/ 	.byte	0x3f
	.zero		1


	//   ....[108]....
        /*14b4*/ 	.word	0x0003d8c0
        /*14b8*/ 	.word	0x0000000a
        /*14bc*/ 	.word	0x00000000
        /*14c0*/ 	.short	0x010a
        /*14c2*/ 	.byte	0x3f
	.zero		1


	//   ....[109]....
        /*14c4*/ 	.word	0x0003d9c0
        /*14c8*/ 	.word	0x00000008
        /*14cc*/ 	.word	0x00000000
        /*14d0*/ 	.short	0x010a
        /*14d2*/ 	.byte	0x3f
	.zero		1


	//   ....[110]....
        /*14d4*/ 	.word	0x0003e7c0
        /*14d8*/ 	.word	0x00000005
        /*14dc*/ 	.word	0x00000000
        /*14e0*/ 	.short	0x0101
        /*14e2*/ 	.byte	0x3f
	.zero		1


	//   ....[111]....
        /*14e4*/ 	.word	0x00048e30
        /*14e8*/ 	.word	0x00000000
        /*14ec*/ 	.word	0x00000000
        /*14f0*/ 	.short	0x0101
        /*14f2*/ 	.byte	0x3f
	.zero		1


	//   ....[112]....
        /*14f4*/ 	.word	0x00048e50
        /*14f8*/ 	.word	0x00000008
        /*14fc*/ 	.word	0x00000000
        /*1500*/ 	.short	0x010a
        /*1502*/ 	.byte	0x3f
	.zero		1


	//   ....[113]....
        /*1504*/ 	.word	0x00048ea0
        /*1508*/ 	.word	0x00000004
        /*150c*/ 	.word	0x00032410
        /*1510*/ 	.short	0x010a
        /*1512*/ 	.byte	0x3f
	.zero		1


	//   ....[114]....
        /*1514*/ 	.word	0x00048ef0
        /*1518*/ 	.word	0x00000008
        /*151c*/ 	.word	0x00000000
        /*1520*/ 	.short	0x010a
        /*1522*/ 	.byte	0x3f
	.zero		1


	//----- nvinfo : EIATTR_NUM_MBARRIERS
	.align		4
.L_1452:
        /*1524*/ 	.byte	0x03, 0x38
        /*1526*/ 	.short	0x0017


	//----- nvinfo : EIATTR_EXIT_INSTR_OFFSETS
	.align		4
        /*1528*/ 	.byte	0x04, 0x1c
        /*152a*/ 	.short	(.L_1454 - .L_1453)


	//   ....[0]....
.L_1453:
        /*152c*/ 	.word	0x000370d0


	//----- nvinfo : EIATTR_MAX_THREADS
	.align		4
.L_1454:
        /*1530*/ 	.byte	0x04, 0x05
        /*1532*/ 	.short	(.L_1456 - .L_1455)
.L_1455:
        /*1534*/ 	.word	0x00000180
        /*1538*/ 	.word	0x00000001
        /*153c*/ 	.word	0x00000001


	//----- nvinfo : EIATTR_CRS_STACK_SIZE
	.align		4
.L_1456:
        /*1540*/ 	.byte	0x04, 0x1e
        /*1542*/ 	.short	(.L_1458 - .L_1457)
.L_1457:
        /*1544*/ 	.word	0x00000000


	//----- nvinfo : EIATTR_CBANK_PARAM_SIZE
	.align		4
.L_1458:
        /*1548*/ 	.byte	0x03, 0x19
        /*154a*/ 	.short	0x0bf0


	//----- nvinfo : EIATTR_PARAM_CBANK
	.align		4
        /*154c*/ 	.byte	0x04, 0x0a
        /*154e*/ 	.short	(.L_1460 - .L_1459)
	.align		4
.L_1459:
        /*1550*/ 	.word	index@(.nv.constant0._ZN7cutlass13device_kernelIN5flash11enable_sm90INS1_16FlashAttnFwdSm90INS1_25CollectiveMainloopFwdSm90ILi2EN4cute5tupleIJNS5_1CILi1EEES8_S8_EEENS6_IJNS7_ILi128EEENS7_ILi96EEENS7_ILi64EEEEEELi256ENS_6half_tEfNS_4arch4Sm90ELb0ELb1ELb1ELb1ELb1ELb1ELb1ELb1ELb0ELb1ELb0ELb0EEENS1_21CollectiveEpilogueFwdINS6_IJSA_NS7_ILi256EEESB_EEES9_SE_SG_Li256ELb1ELb1ELb0ELb0EEENS1_36VarlenDynamicPersistentTileSchedulerILi128ELi96ELi256ELi128ELb0ELb1ELb1ELb1ELb0ELb1EEEEEEEEEvNT_6ParamsE)
        /*1554*/ 	.short	0x0210
        /*1556*/ 	.short	0x0bf0


	//----- nvinfo : EIATTR_SW_WAR
	.align		4
.L_1460:
        /*1558*/ 	.byte	0x04, 0x36
        /*155a*/ 	.short	(.L_1462 - .L_1461)
.L_1461:
        /*155c*/ 	.word	0x00000008
.L_1462:


//--------------------- .nv.info._ZN7cutlass13device_kernelIN5flash11enable_sm90INS1_16FlashAttnFwdSm90INS1_25CollectiveMainloopFwdSm90ILi2EN4cute5tupleIJNS5_1CILi1EEES8_S8_EEENS6_IJNS7_ILi128EEENS7_ILi96EEENS7_ILi64EEEEEELi256ENS_6half_tEfNS_4arch4Sm90ELb1ELb0ELb1ELb0ELb1ELb0ELb0ELb1ELb0ELb1ELb0ELb0EEENS1_21CollectiveEpilogueFwdINS6_IJSA_NS7_ILi256EEESB_EEES9_SE_SG_Li256ELb0ELb1ELb0ELb0EEENS1_30DynamicPersistentTileSchedulerILi256ELi128ELb0ELb1ELb1EEEEEEEEEvNT_6ParamsE --------------------------
	.section	.nv.info._ZN7cutlass13device_kernelIN5flash11enable_sm90INS1_16FlashAttnFwdSm90INS1_25CollectiveMainloopFwdSm90ILi2EN4cute5tupleIJNS5_1CILi1EEES8_S8_EEENS6_IJNS7_ILi128EEENS7_ILi96EEENS7_ILi64EEEEEELi256ENS_6half_tEfNS_4arch4Sm90ELb1ELb0ELb1ELb0ELb1ELb0ELb0ELb1ELb0ELb1ELb0ELb0EEENS1_21CollectiveEpilogueFwdINS6_IJSA_NS7_ILi256EEESB_EEES9_SE_SG_Li256ELb0ELb1ELb0ELb0EEENS1_30DynamicPersistentTileSchedulerILi256ELi128ELb0ELb1ELb1EEEEEEEEEvNT_6ParamsE,"",@"SHT_CUDA_INFO"
	.sectionflags	@""
	.align	4


	//----- nvinfo : EIATTR_CUDA_API_VERSION
	.align		4
        /*0000*/ 	.byte	0x04, 0x37
        /*0002*/ 	.short	(.L_1464 - .L_1463)
.L_1463:
        /*0004*/ 	.word	0x00000082


	//----- nvinfo : EIATTR_KPARAM_INFO
	.align		4
.L_1464:
        /*0008*/ 	.byte	0x04, 0x17
        /*000a*/ 	.short	(.L_1466 - .L_1465)
.L_1465:
        /*000c*/ 	.word	0x00000000
        /*0010*/ 	.short	0x0000
        /*0012*/ 	.short	0x0070
        /*0014*/ 	.byte	0x00, 0xf0, 0x01, 0x2a


	//----- nvinfo : EIATTR_SPARSE_MMA_MASK
	.align		4
.L_1466:
        /*0018*/ 	.byte	0x03, 0x50
        /*001a*/ 	.short	0x0000


	//----- nvinfo : EIATTR_MAXREG_COUNT
	.align		4
        /*001c*/ 	.byte	0x03, 0x1b
        /*001e*/ 	.short	0x00a8


	//----- nvinfo : EIATTR_NUM_BARRIERS
	.align		4
        /*0020*/ 	.byte	0x02, 0x4c
        /*0022*/ 	.byte	0x10
	.zero		1


	//----- nvinfo : EIATTR_EXTERNS
	.align		4
        /*0024*/ 	.byte	0x04, 0x0f
        /*0026*/ 	.short	(.L_1468 - .L_1467)


	//   ....[0]....
	.align		4
.L_1467:
        /*0028*/ 	.word	index@(__assertfail)


	//----- nvinfo : EIATTR_ANNOTATIONS
	.align		4
.L_1468:
        /*002c*/ 	.byte	0x04, 0x55
        /*002e*/ 	.short	(.L_1470 - .L_1469)


	//   ....[0]....
.L_1469:
        /*0030*/ 	.word	0x00000001
        /*0034*/ 	.byte	0x90, 0xbe, 0x00, 0x00, 0x01, 0x00, 0x00, 0x00, 0x80, 0xc2, 0x00, 0x00, 0x01, 0x00, 0x00, 0x00
        /*0044*/ 	.byte	0xc0, 0xc2, 0x00, 0x00, 0x01, 0x00, 0x00, 0x00, 0x20, 0xdf, 0x00, 0x00, 0x01, 0x00, 0x00, 0x00
        /*0054*/ 	.byte	0x40, 0xdf, 0x00, 0x00, 0x01, 0x00, 0x00, 0x00, 0xe0, 0xe1, 0x00, 0x00, 0x01, 0x00, 0x00, 0x00
        /*0064*/ 	.byte	0x20, 0xf9, 0x00, 0x00, 0x01, 0x00, 0x00, 0x00, 0x20, 0x11, 0x01, 0x00


	//----- nvinfo : EIATTR_MERCURY_ISA_VERSION
	.align		4
.L_1470:
        /*0070*/ 	.byte	0x03, 0x5f
        /*0072*/ 	.short	0x0101


	//----- nvinfo : EIATTR_INT_WARP_WIDE_INSTR_OFFSETS
	.align		4
        /*0074*/ 	.byte	0x04, 0x31
        /*0076*/ 	.short	(.L_1472 - .L_1471)


	//   ....[0]....
.L_1471:
        /*0078*/ 	.word	0x000000c0


	//   ....[1]....
        /*007c*/ 	.word	0x000000d0


	//   ....[2]....
        /*0080*/ 	.word	0x00000170


	//   ....[3]....
        /*0084*/ 	.word	0x0000c820


	//   ....[4]....
        /*0088*/ 	.word	0x0000c8b0


	//   ....[5]....
        /*008c*/ 	.word	0x0000f6b0


	//   ....[6]....
        /*0090*/ 	.word	0x0000f740


	//----- nvinfo : EIATTR_COOP_GROUP_MASK_REGIDS
	.align		4
.L_1472:
        /*0094*/ 	.byte	0x04, 0x29
        /*0096*/ 	.short	(.L_1474 - .L_1473)


	//   ....[0]....
.L_1473:
        /*0098*/ 	.word	0xffffffff


	//   ....[1]....
        /*009c*/ 	.word	0xffffffff


	//   ....[2]....
        /*00a0*/ 	.word	0xffffffff


	//   ....[3]....
        /*00a4*/ 	.word	0xffffffff


	//   ....[4]....
        /*00a8*/ 	.word	0xffffffff


	//   ....[5]....
        /*00ac*/ 	.word	0xffffffff


	//   ....[6]....
        /*00b0*/ 	.word	0xffffffff


	//   ....[7]....
        /*00b4*/ 	.word	0xffffffff


	//   ....[8]....
        /*00b8*/ 	.word	0xffffffff


	//   ....[9]....
        /*00bc*/ 	.word	0xffffffff


	//   ....[10]....
        /*00c0*/ 	.word	0xffffffff


	//   ....[11]....
        /*00c4*/ 	.word	0xffffffff


	//   ....[12]....
        /*00c8*/ 	.word	0xffffffff


	//   ....[13]....
        /*00cc*/ 	.word	0xffffffff


	//   ....[14]....
        /*00d0*/ 	.word	0xffffffff


	//   ....[15]....
        /*00d4*/ 	.word	0xffffffff


	//   ....[16]....
        /*00d8*/ 	.word	0xffffffff


	//   ....[17]....
        /*00dc*/ 	.word	0xffffffff


	//   ....[18]....
        /*00e0*/ 	.word	0xffffffff


	//   ....[19]....
        /*00e4*/ 	.word	0xffffffff


	//   ....[20]....
        /*00e8*/ 	.word	0xffffffff


	//   ....[21]....
        /*00ec*/ 	.word	0xffffffff


	//   ....[22]....
        /*00f0*/ 	.word	0xffffffff


	//   ....[23]....
        /*00f4*/ 	.word	0xffffffff


	//   ....[24]....
        /*00f8*/ 	.word	0xffffffff


	//   ....[25]....
        /*00fc*/ 	.word	0xffffffff


	//   ....[26]....
        /*0100*/ 	.word	0xffffffff


	//   ....[27]....
        /*0104*/ 	.word	0xffffffff


	//   ....[28]....
        /*0108*/ 	.word	0xffffffff


	//   ....[29]....
        /*010c*/ 	.word	0xffffffff


	//   ....[30]....
        /*0110*/ 	.word	0xffffffff


	//   ....[31]....
        /*0114*/ 	.word	0xffffffff


	//   ....[32]....
        /*0118*/ 	.word	0xffffffff


	//   ....[33]....
        /*011c*/ 	.word	0xffffffff


	//   ....[34]....
        /*0120*/ 	.word	0xffffffff


	//   ....[35]....
        /*0124*/ 	.word	0xffffffff


	//   ....[36]....
        /*0128*/ 	.word	0xffffffff


	//   ....[37]....
        /*012c*/ 	.word	0xffffffff


	//   ....[38]....
        /*0130*/ 	.word	0xffffffff


	//   ....[39]....
        /*0134*/ 	.word	0xffffffff


	//   ....[40]....
        /*0138*/ 	.word	0xffffffff


	//   ....[41]....
        /*013c*/ 	.word	0xffffffff


	//   ....[42]....
        /*0140*/ 	.word	0xffffffff


	//   ....[43]....
        /*0144*/ 	.word	0xffffffff


	//   ....[44]....
        /*0148*/ 	.word	0xffffffff


	//   ....[45]....
        /*014c*/ 	.word	0xffffffff


	//   ....[46]....
        /*0150*/ 	.word	0xffffffff


	//   ....[47]....
        /*0154*/ 	.word	0xffffffff


	//   ....[48]....
        /*0158*/ 	.word	0xffffffff


	//   ....[49]....
        /*015c*/ 	.word	0xffffffff


	//   ....[50]....
        /*0160*/ 	.word	0xffffffff


	//   ....[51]....
        /*0164*/ 	.word	0xffffffff


	//   ....[52]....
        /*0168*/ 	.word	0xffffffff


	//   ....[53]....
        /*016c*/ 	.word	0xffffffff


	//   ....[54]....
        /*0170*/ 	.word	0xffffffff


	//   ....[55]....
        /*0174*/ 	.word	0xffffffff


	//   ....[56]....
        /*0178*/ 	.word	0xffffffff


	//   ....[57]....
        /*017c*/ 	.word	0xffffffff


	//   ....[58]....
        /*0180*/ 	.word	0xffffffff


	//   ....[59]....
        /*0184*/ 	.word	0xffffffff


	//   ....[60]....
        /*0188*/ 	.word	0xffffffff


	//   ....[61]....
        /*018c*/ 	.word	0xffffffff


	//   ....[62]....
        /*0190*/ 	.word	0xffffffff


	//   ....[63]....
        /*0194*/ 	.word	0xffffffff


	//   ....[64]....
        /*0198*/ 	.word	0xffffffff


	//   ....[65]....
        /*019c*/ 	.word	0xffffffff


	//   ....[66]....
        /*01a0*/ 	.word	0xffffffff


	//   ....[67]....
        /*01a4*/ 	.word	0xffffffff


	//   ....[68]....
        /*01a8*/ 	.word	0xffffffff


	//   ....[69]....
        /*01ac*/ 	.word	0xffffffff


	//   ....[70]....
        /*01b0*/ 	.word	0xffffffff


	//   ....[71]....
        /*01b4*/ 	.word	0xffffffff


	//   ....[72]....
        /*01b8*/ 	.word	0xffffffff


	//   ....[73]....
        /*01bc*/ 	.word	0xffffffff


	//   ....[74]....
        /*01c0*/ 	.word	0xffffffff


	//   ....[75]....
        /*01c4*/ 	.word	0xffffffff


	//   ....[76]....
        /*01c8*/ 	.word	0xffffffff


	//   ....[77]....
        /*01cc*/ 	.word	0xffffffff


	//   ....[78]....
        /*01d0*/ 	.word	0xffffffff


	//   ....[79]....
        /*01d4*/ 	.word	0xffffffff


	//   ....[80]....
        /*01d8*/ 	.word	0xffffffff


	//   ....[81]....
        /*01dc*/ 	.word	0xffffffff


	//   ....[82]....
        /*01e0*/ 	.word	0xffffffff


	//   ....[83]....
        /*01e4*/ 	.word	0xffffffff


	//   ....[84]....
        /*01e8*/ 	.word	0xffffffff


	//   ....[85]....
        /*01ec*/ 	.word	0xffffffff


	//   ....[86]....
        /*01f0*/ 	.word	0xffffffff


	//   ....[87]....
        /*01f4*/ 	.word	0xffffffff


	//   ....[88]....
        /*01f8*/ 	.word	0xffffffff


	//   ....[89]....
        /*01fc*/ 	.word	0xffffffff


	//   ....[90]....
        /*0200*/ 	.word	0xffffffff


	//   ....[91]....
        /*0204*/ 	.word	0xffffffff


	//   ....[92]....
        /*0208*/ 	.word	0xffffffff


	//   ....[93]....
        /*020c*/ 	.word	0xffffffff


	//   ....[94]....
        /*0210*/ 	.word	0xffffffff


	//   ....[95]....
        /*0214*/ 	.word	0xffffffff


	//   ....[96]....
        /*0218*/ 	.word	0xffffffff


	//   ....[97]....
        /*021c*/ 	.word	0xffffffff


	//   ....[98]....
        /*0220*/ 	.word	0xffffffff


	//   ....[99]....
        /*0224*/ 	.word	0xffffffff


	//   ....[100]....
        /*0228*/ 	.word	0xffffffff


	//   ....[101]....
        /*022c*/ 	.word	0xffffffff


	//   ....[102]....
        /*0230*/ 	.word	0xffffffff


	//   ....[103]....
        /*0234*/ 	.word	0xffffffff


	//   ....[104]....
        /*0238*/ 	.word	0xffffffff


	//   ....[105]....
        /*023c*/ 	.word	0xffffffff


	//   ....[106]....
        /*0240*/ 	.word	0xffffffff


	//   ....[107]....
        /*0244*/ 	.word	0xffffffff


	//   ....[108]....
        /*0248*/ 	.word	0xffffffff


	//   ....[109]....
        /*024c*/ 	.word	0xffffffff


	//   ....[110]....
        /*0250*/ 	.word	0xffffffff


	//   ....[111]....
        /*0254*/ 	.word	0xffffffff


	//   ....[112]....
        /*0258*/ 	.word	0xffffffff


	//   ....[113]....
        /*025c*/ 	.word	0xffffffff


	//   ....[114]....
        /*0260*/ 	.word	0x0500000f


	//   ....[115]....
        /*0264*/ 	.word	0x0500000f


	//   ....[116]....
        /*0268*/ 	.word	0x0500000f


	//   ....[117]....
        /*026c*/ 	.word	0x0500000f


	//   ....[118]....
        /*0270*/ 	.word	0x0500000f


	//   ....[119]....
        /*0274*/ 	.word	0x0500000f


	//   ....[120]....
        /*0278*/ 	.word	0x0500000f


	//   ....[121]....
        /*027c*/ 	.word	0x0500000f


	//   ....[122]....
        /*0280*/ 	.word	0x0500000f


	//   ....[123]....
        /*0284*/ 	.word	0x0500000f


	//   ....[124]....
        /*0288*/ 	.word	0x0500000f


	//   ....[125]....
        /*028c*/ 	.word	0x0500000f


	//   ....[126]....
        /*0290*/ 	.word	0x0500000f


	//   ....[127]....
        /*0294*/ 	.word	0x0500000f


	//   ....[128]....
        /*0298*/ 	.word	0x0500000f


	//   ....[129]....
        /*029c*/ 	.word	0x0500000f


	//   ....[130]....
        /*02a0*/ 	.word	0x0500000f


	//   ....[131]....
        /*02a4*/ 	.word	0x0500000f


	//   ....[132]....
        /*02a8*/ 	.word	0x0500000f


	//   ....[133]....
        /*02ac*/ 	.word	0x0500000f


	//   ....[134]....
        /*02b0*/ 	.word	0x0500000f


	//   ....[135]....
        /*02b4*/ 	.word	0x0500000f


	//   ....[136]....
        /*02b8*/ 	.word	0x0500000f


	//   ....[137]....
        /*02bc*/ 	.word	0x0500000f


	//   ....[138]....
        /*02c0*/ 	.word	0x0500000f


	//   ....[139]....
        /*02c4*/ 	.word	0x0500000f


	//   ....[140]....
        /*02c8*/ 	.word	0x0500000f


	//   ....[141]....
        /*02cc*/ 	.word	0x0500000f


	//   ....[142]....
        /*02d0*/ 	.word	0x0500000f


	//   ....[143]....
        /*02d4*/ 	.word	0x0500000f


	//   ....[144]....
        /*02d8*/ 	.word	0x0500000f


	//   ....[145]....
        /*02dc*/ 	.word	0x0500000f


	//   ....[146]....
        /*02e0*/ 	.word	0x0500000f


	//   ....[147]....
        /*02e4*/ 	.word	0x0500000f


	//   ....[148]....
        /*02e8*/ 	.word	0x0500000f


	//   ....[149]....
        /*02ec*/ 	.word	0x0500000f


	//   ....[150]....
        /*02f0*/ 	.word	0x0500000f


	//   ....[151]....
        /*02f4*/ 	.word	0x0500000f


	//   ....[152]....
        /*02f8*/ 	.word	0x0500000f


	//   ....[153]....
        /*02fc*/ 	.word	0x0500000f


	//   ....[154]....
        /*0300*/ 	.word	0x0500000f


	//   ....[155]....
        /*0304*/ 	.word	0x0500000f


	//   ....[156]....
        /*0308*/ 	.word	0x0500000f


	//   ....[157]....
        /*030c*/ 	.word	0x0500000f


	//   ....[158]....
        /*0310*/ 	.word	0x0500000f


	//   ....[159]....
        /*0314*/ 	.word	0x0500000f


	//   ....[160]....
        /*0318*/ 	.word	0x0500000f


	//   ....[161]....
        /*031c*/ 	.word	0x0500000f


	//   ....[162]....
        /*0320*/ 	.word	0x0500000f


	//   ....[163]....
        /*0324*/ 	.word	0x0500000f


	//   ....[164]....
        /*0328*/ 	.word	0x0500000f


	//   ....[165]....
        /*032c*/ 	.word	0x0500000f


	//   ....[166]....
        /*0330*/ 	.word	0x0500000f


	//   ....[167]....
        /*0334*/ 	.word	0x0500000f


	//   ....[168]....
        /*0338*/ 	.word	0x0500000f


	//   ....[169]....
        /*033c*/ 	.word	0x0500000f


	//   ....[170]....
        /*0340*/ 	.word	0x0500000f


	//   ....[171]....
        /*0344*/ 	.word	0x0500000f


	//   ....[172]....
        /*0348*/ 	.word	0x0500000f


	//   ....[173]....
        /*034c*/ 	.word	0x0500000f


	//   ....[174]....
        /*0350*/ 	.word	0x0500000f


	//   ....[175]....
        /*0354*/ 	.word	0x0500000f


	//   ....[176]....
        /*0358*/ 	.word	0x0500000f


	//   ....[177]....
        /*035c*/ 	.word	0x0500000f


	//   ....[178]....
        /*0360*/ 	.word	0x0500000f


	//   ....[179]....
        /*0364*/ 	.word	0x0500000f


	//   ....[180]....
        /*0368*/ 	.word	0x0500000f


	//----- nvinfo : EIATTR_COOP_GROUP_INSTR_OFFSETS
	.align		4
.L_1474:
        /*036c*/ 	.byte	0x04, 0x28
        /*036e*/ 	.short	(.L_1476 - .L_1475)


	//   ....[0]....
.L_1475:
        /*0370*/ 	.word	0x00000080


	//   ....[1]....
        /*0374*/ 	.word	0x00000090


	//   ....[2]....
        /*0378*/ 	.word	0x000002d0


	//   ....[3]....
        /*037c*/ 	.word	0x00000430


	//   ....[4]....
        /*0380*/ 	.word	0x00000550


	//   ....[5]....
        /*0384*/ 	.word	0x000006b0


	//   ....[6]....
        /*0388*/ 	.word	0x00001610


	//   ....[7]....
        /*038c*/ 	.word	0x00001dc0


	//   ....[8]....
        /*0390*/ 	.word	0x00001f70


	//   ....[9]....
        /*0394*/ 	.word	0x00002750


	//   ....[10]....
        /*0398*/ 	.word	0x000027b0


	//   ....[11]....
        /*039c*/ 	.word	0x00002f10


	//   ....[12]....
        /*03a0*/ 	.word	0x00002f70


	//   ....[13]....
        /*03a4*/ 	.word	0x00004120


	//   ....[14]....
        /*03a8*/ 	.word	0x00004280


	//   ....[15]....
        /*03ac*/ 	.word	0x000049c0


	//   ....[16]....
        /*03b0*/ 	.word	0x00004aa0


	//   ....[17]....
        /*03b4*/ 	.word	0x000051a0


	//   ....[18]....
        /*03b8*/ 	.word	0x00005220


	//   ....[19]....
        /*03bc*/ 	.word	0x000070a0


	//   ....[20]....
        /*03c0*/ 	.word	0x00007110


	//   ....[21]....
        /*03c4*/ 	.word	0x000075a0


	//   ....[22]....
        /*03c8*/ 	.word	0x000076f0


	//   ....[23]....
        /*03cc*/ 	.word	0x00008a90


	//   ....[24]....
        /*03d0*/ 	.word	0x00008b10


	//   ....[25]....
        /*03d4*/ 	.word	0x00008b80


	//   ....[26]....
        /*03d8*/ 	.word	0x00008bb0


	//   ....[27]....
        /*03dc*/ 	.word	0x0000a5a0


	//   ....[28]....
        /*03e0*/ 	.word	0x0000a5d0


	//   ....[29]....
        /*03e4*/ 	.word	0x0000a650


	//   ....[30]....
        /*03e8*/ 	.word	0x0000a680


	//   ....[31]....
        /*03ec*/ 	.word	0x0000acd0


	//   ....[32]....
        /*03f0*/ 	.word	0x0000ad10


	//   ....[33]....
        /*03f4*/ 	.word	0x0000ae50


	//   ....[34]....
        /*03f8*/ 	.word	0x0000ae70


	//   ....[35]....
        /*03fc*/ 	.word	0x0000afb0


	//   ....[36]....
        /*0400*/ 	.word	0x0000afd0


	//   ....[37]....
        /*0404*/ 	.word	0x0000b120


	//   ....[38]....
        /*0408*/ 	.word	0x0000b140


	//   ....[39]....
        /*040c*/ 	.word	0x0000b860


	//   ....[40]....
        /*0410*/ 	.word	0x0000b880


	//   ....[41]....
        /*0414*/ 	.word	0x0000b9c0


	//   ....[42]....
        /*0418*/ 	.word	0x0000b9e0


	//   ....[43]....
        /*041c*/ 	.word	0x0000bb20


	//   ....[44]....
        /*0420*/ 	.word	0x0000bb40


	//   ....[45]....
        /*0424*/ 	.word	0x0000bc90


	//   ....[46]....
        /*0428*/ 	.word	0x0000bcb0


	//   ....[47]....
        /*042c*/ 	.word	0x0000bec0


	//   ....[48]....
        /*0430*/ 	.word	0x0000d270


	//   ....[49]....
        /*0434*/ 	.word	0x0000d290


	//   ....[50]....
        /*0438*/ 	.word	0x0000d2a0


	//   ....[51]....
        /*043c*/ 	.word	0x0000d2e0


	//   ....[52]....
        /*0440*/ 	.word	0x0000d330


	//   ....[53]....
        /*0444*/ 	.word	0x0000d350


	//   ....[54]....
        /*0448*/ 	.word	0x0000d3a0


	//   ....[55]....
        /*044c*/ 	.word	0x0000d3c0


	//   ....[56]....
        /*0450*/ 	.word	0x0000d410


	//   ....[57]....
        /*0454*/ 	.word	0x0000d430


	//   ....[58]....
        /*0458*/ 	.word	0x0000d460


	//   ....[59]....
        /*045c*/ 	.word	0x0000d490


	//   ....[60]....
        /*0460*/ 	.word	0x0000dad0


	//   ....[61]....
        /*0464*/ 	.word	0x0000daf0


	//   ....[62]....
        /*0468*/ 	.word	0x0000db10


	//   ....[63]....
        /*046c*/ 	.word	0x0000db70


	//   ....[64]....
        /*0470*/ 	.word	0x0000dbc0


	//   ....[65]....
        /*0474*/ 	.word	0x0000dbe0


	//   ....[66]....
        /*0478*/ 	.word	0x0000dc30


	//   ....[67]....
        /*047c*/ 	.word	0x0000dc50


	//   ....[68]....
        /*0480*/ 	.word	0x0000dca0


	//   ....[69]....
        /*0484*/ 	.word	0x0000dcc0


	//   ....[70]....
        /*0488*/ 	.word	0x0000dd10


	//   ....[71]....
        /*048c*/ 	.word	0x0000dd30


	//   ....[72]....
        /*0490*/ 	.word	0x0000dd80


	//   ....[73]....
        /*0494*/ 	.word	0x0000dda0


	//   ....[74]....
        /*0498*/ 	.word	0x0000ddd0


	//   ....[75]....
        /*049c*/ 	.word	0x0000ddf0


	//   ....[76]....
        /*04a0*/ 	.word	0x0000e220


	//   ....[77]....
        /*04a4*/ 	.word	0x0000e270


	//   ....[78]....
        /*04a8*/ 	.word	0x0000e290


	//   ....[79]....
        /*04ac*/ 	.word	0x0000e360


	//   ....[80]....
        /*04b0*/ 	.word	0x0000e370


	//   ....[81]....
        /*04b4*/ 	.word	0x0000e3a0


	//   ....[82]....
        /*04b8*/ 	.word	0x0000e430


	//   ....[83]....
        /*04bc*/ 	.word	0x0000e4d0


	//   ....[84]....
        /*04c0*/ 	.word	0x0000e4f0


	//   ....[85]....
        /*04c4*/ 	.word	0x0000e590


	//   ....[86]....
        /*04c8*/ 	.word	0x0000e5b0


	//   ....[87]....
        /*04cc*/ 	.word	0x0000e5c0


	//   ....[88]....
        /*04d0*/ 	.word	0x0000ece0


	//   ....[89]....
        /*04d4*/ 	.word	0x0000ed00


	//   ....[90]....
        /*04d8*/ 	.word	0x0000ed10


	//   ....[91]....
        /*04dc*/ 	.word	0x0000ed20


	//   ....[92]....
        /*04e0*/ 	.word	0x0000ed40


	//   ....[93]....
        /*04e4*/ 	.word	0x0000eda0


	//   ....[94]....
        /*04e8*/ 	.word	0x0000edc0


	//   ....[95]....
        /*04ec*/ 	.word	0x0000edd0


	//   ....[96]....
        /*04f0*/ 	.word	0x0000ee10


	//   ....[97]....
        /*04f4*/ 	.word	0x0000ee40


	//   ....[98]....
        /*04f8*/ 	.word	0x0000ee50


	//   ....[99]....
        /*04fc*/ 	.word	0x0000ee70


	//   ....[100]....
        /*0500*/ 	.word	0x0000f1d0


	//   ....[101]....
        /*0504*/ 	.word	0x0000f1f0


	//   ....[102]....
        /*0508*/ 	.word	0x0000f200


	//   ....[103]....
        /*050c*/ 	.word	0x0000f210


	//   ....[104]....
        /*0510*/ 	.word	0x0000f220


	//   ....[105]....
        /*0514*/ 	.word	0x0000f240


	//   ....[106]....
        /*0518*/ 	.word	0x0000f2b0


	//   ....[107]....
        /*051c*/ 	.word	0x0000f2d0


	//   ....[108]....
        /*0520*/ 	.word	0x0000f330


	//   ....[109]....
        /*0524*/ 	.word	0x0000f340


	//   ....[110]....
        /*0528*/ 	.word	0x0000f3b0


	//   ....[111]....
        /*052c*/ 	.word	0x0000f420


	//   ....[112]....
        /*0530*/ 	.word	0x0000f860


	//   ....[113]....
        /*0534*/ 	.word	0x0000fa40


	//   ....[114]....
        /*0538*/ 	.word	0x0000ffe0


	//   ....[115]....
        /*053c*/ 	.word	0x000100c0


	//   ....[116]....
        /*0540*/ 	.word	0x00010160


	//   ....[117]....
        /*0544*/ 	.word	0x000101e0


	//   ....[118]....
        /*0548*/ 	.word	0x00010290


	//   ....[119]....
        /*054c*/ 	.word	0x000102f0


	//   ....[120]....
        /*0550*/ 	.word	0x000103b0


	//   ....[121]....
        /*0554*/ 	.word	0x00010410


	//   ....[122]....
        /*0558*/ 	.word	0x000104d0


	//   ....[123]....
        /*055c*/ 	.word	0x00010530


	//   ....[124]....
        /*0560*/ 	.word	0x000105f0


	//   ....[125]....
        /*0564*/ 	.word	0x00010650


	//   ....[126]....
        /*0568*/ 	.word	0x000106f0


	//   ....[127]....
        /*056c*/ 	.word	0x00010790


	//   ....[128]....
        /*0570*/ 	.word	0x00010800


	//   ....[129]....
        /*0574*/ 	.word	0x00010880


	//   ....[130]....
        /*0578*/ 	.word	0x00010920


	//   ....[131]....
        /*057c*/ 	.word	0x00010980


	//   ....[132]....
        /*0580*/ 	.word	0x00010a40


	//   ....[133]....
        /*0584*/ 	.word	0x00010aa0


	//   ....[134]....
        /*0588*/ 	.word	0x00010b60


	//   ....[135]....
        /*058c*/ 	.word	0x00010bc0


	//   ....[136]....
        /*0590*/ 	.word	0x00010c80


	//   ....[137]....
        /*0594*/ 	.word	0x00010ce0


	//   ....[138]....
        /*0598*/ 	.word	0x00010da0


	//   ....[139]....
        /*059c*/ 	.word	0x00010e00


	//   ....[140]....
        /*05a0*/ 	.word	0x00010ec0


	//   ....[141]....
        /*05a4*/ 	.word	0x00010f20


	//   ....[142]....
        /*05a8*/ 	.word	0x00010fc0


	//   ....[143]....
        /*05ac*/ 	.word	0x000110f0


	//   ....[144]....
        /*05b0*/ 	.word	0x000111c0


	//   ....[145]....
        /*05b4*/ 	.word	0x00011250


	//   ....[146]....
        /*05b8*/ 	.word	0x00011380


	//   ....[147]....
        /*05bc*/ 	.word	0x000113e0


	//   ....[148]....
        /*05c0*/ 	.word	0x000114f0


	//   ....[149]....
        /*05c4*/ 	.word	0x00011550


	//   ....[150]....
        /*05c8*/ 	.word	0x00011660


	//   ....[151]....
        /*05cc*/ 	.word	0x000116c0


	//   ....[152]....
        /*05d0*/ 	.word	0x000117d0


	//   ....[153]....
        /*05d4*/ 	.word	0x00011830


	//   ....[154]....
        /*05d8*/ 	.word	0x000118f0


	//   ....[155]....
        /*05dc*/ 	.word	0x00011a50


	//   ....[156]....
        /*05e0*/ 	.word	0x00011af0


	//   ....[157]....
        /*05e4*/ 	.word	0x00011b50


	//   ....[158]....
        /*05e8*/ 	.word	0x00011bf0


	//   ....[159]....
        /*05ec*/ 	.word	0x00011c50


	//   ....[160]....
        /*05f0*/ 	.word	0x00011d00


	//   ....[161]....
        /*05f4*/ 	.word	0x00011d60


	//   ....[162]....
        /*05f8*/ 	.word	0x00011e00


	//   ....[163]....
        /*05fc*/ 	.word	0x00011e60


	//   ....[164]....
        /*0600*/ 	.word	0x00011f00


	//   ....[165]....
        /*0604*/ 	.word	0x00011f60


	//   ....[166]....
        /*0608*/ 	.word	0x00012000


	//   ....[167]....
        /*060c*/ 	.word	0x000120e0


	//   ....[168]....
        /*0610*/ 	.word	0x00012180


	//   ....[169]....
        /*0614*/ 	.word	0x000121e0


	//   ....[170]....
        /*0618*/ 	.word	0x000122b0


	//   ....[171]....
        /*061c*/ 	.word	0x00012310


	//   ....[172]....
        /*0620*/ 	.word	0x000123e0


	//   ....[173]....
        /*0624*/ 	.word	0x00012440


	//   ....[174]....
        /*0628*/ 	.word	0x00012510


	//   ....[175]....
        /*062c*/ 	.word	0x00012570


	//   ....[176]....
        /*0630*/ 	.word	0x00012640


	//   ....[177]....
        /*0634*/ 	.word	0x000126a0


	//   ....[178]....
        /*0638*/ 	.word	0x00012770


	//   ....[179]....
        /*063c*/ 	.word	0x00012800


	//   ....[180]....
        /*0640*/ 	.word	0x00012920


	//----- nvinfo : EIATTR_REG_RECONFIG
	.align		4
.L_1476:
        /*0644*/ 	.byte	0x01, 0x54
	.zero		2


	//----- nvinfo : EIATTR_SYSCALL_OFFSETS
	.align		4
        /*0648*/ 	.byte	0x04, 0x46
        /*064a*/ 	.short	(.L_1478 - .L_1477)


	//   ....[0]....
.L_1477:
        /*064c*/ 	.word	0x000017f0


	//   ....[1]....
        /*0650*/ 	.word	0x0000ca10


	//   ....[2]....
        /*0654*/ 	.word	0x0000cb60


	//   ....[3]....
        /*0658*/ 	.word	0x0000cc50


	//   ....[4]....
        /*065c*/ 	.word	0x0000d770


	//----- nvinfo : EIATTR_MBARRIER_INSTR_OFFSETS
	.align		4
.L_1478:
        /*0660*/ 	.byte	0x04, 0x39
        /*0662*/ 	.short	(.L_1480 - .L_1479)


	//   ....[0]....
.L_1479:
        /*0664*/ 	.word	0x00000180
        /*0668*/ 	.word	0x000000ff
        /*066c*/ 	.word	0x00022800
        /*0670*/ 	.short	0x0100
        /*0672*/ 	.byte	0x08
	.zero		1


	//   ....[1]....
        /*0674*/ 	.word	0x00000190
        /*0678*/ 	.word	0x000000ff
        /*067c*/ 	.word	0x00022820
        /*0680*/ 	.short	0x0100
        /*0682*/ 	.byte	0x08
	.zero		1


	//   ....[2]....
        /*0684*/ 	.word	0x00000280
        /*0688*/ 	.word	0x000000ff
        /*068c*/ 	.word	0x00022830
        /*0690*/ 	.short	0x0100
        /*0692*/ 	.byte	0x08
	.zero		1


	//   ....[3]....
        /*0694*/ 	.word	0x00000290
        /*0698*/ 	.word	0x000000ff
        /*069c*/ 	.word	0x00022840
        /*06a0*/ 	.short	0x0100
        /*06a2*/ 	.byte	0x08
	.zero		1


	//   ....[4]....
        /*06a4*/ 	.word	0x000002a0
        /*06a8*/ 	.word	0x000000ff
        /*06ac*/ 	.word	0x00022838
        /*06b0*/ 	.short	0x0100
        /*06b2*/ 	.byte	0x08
	.zero		1


	//   ....[5]....
        /*06b4*/ 	.word	0x000002b0
        /*06b8*/ 	.word	0x000000ff
        /*06bc*/ 	.word	0x00022848
        /*06c0*/ 	.short	0x0100
        /*06c2*/ 	.byte	0x08
	.zero		1


	//   ....[6]....
        /*06c4*/ 	.word	0x000003e0
        /*06c8*/ 	.word	0x000000ff
        /*06cc*/ 	.word	0x00022850
        /*06d0*/ 	.short	0x0100
        /*06d2*/ 	.byte	0x08
	.zero		1


	//   ....[7]....
        /*06d4*/ 	.word	0x000003f0
        /*06d8*/ 	.word	0x000000ff
        /*06dc*/ 	.word	0x00022860
        /*06e0*/ 	.short	0x0100
        /*06e2*/ 	.byte	0x08
	.zero		1


	//   ....[8]....
        /*06e4*/ 	.word	0x00000400
        /*06e8*/ 	.word	0x000000ff
        /*06ec*/ 	.word	0x00022858
        /*06f0*/ 	.short	0x0100
        /*06f2*/ 	.byte	0x08
	.zero		1


	//   ....[9]....
        /*06f4*/ 	.word	0x00000410
        /*06f8*/ 	.word	0x000000ff
        /*06fc*/ 	.word	0x00022868
        /*0700*/ 	.short	0x0100
        /*0702*/ 	.byte	0x08
	.zero		1


	//   ....[10]....
        /*0704*/ 	.word	0x00000500
        /*0708*/ 	.word	0x000000ff
        /*070c*/ 	.word	0x00022870
        /*0710*/ 	.short	0x0100
        /*0712*/ 	.byte	0x06
	.zero		1


	//   ....[11]....
        /*0714*/ 	.word	0x00000510
        /*0718*/ 	.word	0x000000ff
        /*071c*/ 	.word	0x00022880
        /*0720*/ 	.short	0x0100
        /*0722*/ 	.byte	0x06
	.zero		1


	//   ....[12]....
        /*0724*/ 	.word	0x00000520
        /*0728*/ 	.word	0x000000ff
        /*072c*/ 	.word	0x00022878
        /*0730*/ 	.short	0x0100
        /*0732*/ 	.byte	0x06
	.zero		1


	//   ....[13]....
        /*0734*/ 	.word	0x00000530
        /*0738*/ 	.word	0x000000ff
        /*073c*/ 	.word	0x00022888
        /*0740*/ 	.short	0x0100
        /*0742*/ 	.byte	0x06
	.zero		1


	//   ....[14]....
        /*0744*/ 	.word	0x00000660
        /*0748*/ 	.word	0x000000ff
        /*074c*/ 	.word	0x00022890
        /*0750*/ 	.short	0x0100
        /*0752*/ 	.byte	0x08
	.zero		1


	//   ....[15]....
        /*0754*/ 	.word	0x00000670
        /*0758*/ 	.word	0x000000ff
        /*075c*/ 	.word	0x000228a0
        /*0760*/ 	.short	0x0100
        /*0762*/ 	.byte	0x08
	.zero		1


	//   ....[16]....
        /*0764*/ 	.word	0x00000680
        /*0768*/ 	.word	0x000000ff
        /*076c*/ 	.word	0x00022898
        /*0770*/ 	.short	0x0100
        /*0772*/ 	.byte	0x08
	.zero		1


	//   ....[17]....
        /*0774*/ 	.word	0x00000690
        /*0778*/ 	.word	0x000000ff
        /*077c*/ 	.word	0x000228a8
        /*0780*/ 	.short	0x0100
        /*0782*/ 	.byte	0x08
	.zero		1


	//   ....[18]....
        /*0784*/ 	.word	0x000007d0
        /*0788*/ 	.word	0x000000ff
        /*078c*/ 	.word	0x000228b0
        /*0790*/ 	.short	0x0100
        /*0792*/ 	.byte	0x08
	.zero		1


	//   ....[19]....
        /*0794*/ 	.word	0x000007e0
        /*0798*/ 	.word	0x000000ff
        /*079c*/ 	.word	0x000228c0
        /*07a0*/ 	.short	0x0100
        /*07a2*/ 	.byte	0x08
	.zero		1


	//   ....[20]....
        /*07a4*/ 	.word	0x000007f0
        /*07a8*/ 	.word	0x000000ff
        /*07ac*/ 	.word	0x000228b8
        /*07b0*/ 	.short	0x0100
        /*07b2*/ 	.byte	0x08
	.zero		1


	//   ....[21]....
        /*07b4*/ 	.word	0x00000800
        /*07b8*/ 	.word	0x000000ff
        /*07bc*/ 	.word	0x000228c8
        /*07c0*/ 	.short	0x0100
        /*07c2*/ 	.byte	0x08
	.zero		1


	//   ....[22]....
        /*07c4*/ 	.word	0x00001860
        /*07c8*/ 	.word	0x000000ff
        /*07cc*/ 	.word	0x00022800
        /*07d0*/ 	.short	0x010a
        /*07d2*/ 	.byte	0x2f
	.zero		1


	//   ....[23]....
        /*07d4*/ 	.word	0x00001930
        /*07d8*/ 	.word	0x000000ff
        /*07dc*/ 	.word	0x00022830
        /*07e0*/ 	.short	0x010a
        /*07e2*/ 	.byte	0x16
	.zero		1


	//   ....[24]....
        /*07e4*/ 	.word	0x00001970
        /*07e8*/ 	.word	0x000000ff
        /*07ec*/ 	.word	0x00022830
        /*07f0*/ 	.short	0x010a
        /*07f2*/ 	.byte	0x16
	.zero		1


	//   ....[25]....
        /*07f4*/ 	.word	0x000022a0
        /*07f8*/ 	.word	0x000000ff
        /*07fc*/ 	.word	0x00000000
        /*0800*/ 	.short	0x0101
        /*0802*/ 	.byte	0x06
	.zero		1


	//   ....[26]....
        /*0804*/ 	.word	0x000037d0
        /*0808*/ 	.word	0x000000ff
        /*080c*/ 	.word	0x00022850
        /*0810*/ 	.short	0x010a
        /*0812*/ 	.byte	0x16
	.zero		1


	//   ....[27]....
        /*0814*/ 	.word	0x00003810
        /*0818*/ 	.word	0x000000ff
        /*081c*/ 	.word	0x00022850
        /*0820*/ 	.short	0x010a
        /*0822*/ 	.byte	0x16
	.zero		1


	//   ....[28]....
        /*0824*/ 	.word	0x00003bd0
        /*0828*/ 	.word	0x000000ff
        /*082c*/ 	.word	0x00000000
        /*0830*/ 	.short	0x0101
        /*0832*/ 	.byte	0x16
	.zero		1


	//   ....[29]....
        /*0834*/ 	.word	0x00003d50
        /*0838*/ 	.word	0x000000ff
        /*083c*/ 	.word	0x00022830
        /*0840*/ 	.short	0x010a
        /*0842*/ 	.byte	0x1a
	.zero		1


	//   ....[30]....
        /*0844*/ 	.word	0x00003d90
        /*0848*/ 	.word	0x000000ff
        /*084c*/ 	.word	0x00022830
        /*0850*/ 	.short	0x010a
        /*0852*/ 	.byte	0x1a
	.zero		1


	//   ....[31]....
        /*0854*/ 	.word	0x00004460
        /*0858*/ 	.word	0x000000ff
        /*085c*/ 	.word	0x00000000
        /*0860*/ 	.short	0x0101
        /*0862*/ 	.byte	0x06
	.zero		1


	//   ....[32]....
        /*0864*/ 	.word	0x000063b0
        /*0868*/ 	.word	0x000000ff
        /*086c*/ 	.word	0x00022850
        /*0870*/ 	.short	0x010a
        /*0872*/ 	.byte	0x1a
	.zero		1


	//   ....[33]....
        /*0874*/ 	.word	0x00006400
        /*0878*/ 	.word	0x000000ff
        /*087c*/ 	.word	0x00022850
        /*0880*/ 	.short	0x010a
        /*0882*/ 	.byte	0x1a
	.zero		1


	//   ....[34]....
        /*0884*/ 	.word	0x00006700
        /*0888*/ 	.word	0x000000ff
        /*088c*/ 	.word	0x00000000
        /*0890*/ 	.short	0x0101
        /*0892*/ 	.byte	0x1a
	.zero		1


	//   ....[35]....
        /*0894*/ 	.word	0x00006850
        /*0898*/ 	.word	0x000000ff
        /*089c*/ 	.word	0x00022830
        /*08a0*/ 	.short	0x010a
        /*08a2*/ 	.byte	0x19
	.zero		1


	//   ....[36]....
        /*08a4*/ 	.word	0x00006890
        /*08a8*/ 	.word	0x000000ff
        /*08ac*/ 	.word	0x00022830
        /*08b0*/ 	.short	0x010a
        /*08b2*/ 	.byte	0x19
	.zero		1


	//   ....[37]....
        /*08b4*/ 	.word	0x00006e00
        /*08b8*/ 	.word	0x000000ff
        /*08bc*/ 	.word	0x00000000
        /*08c0*/ 	.short	0x0101
        /*08c2*/ 	.byte	0x06
	.zero		1


	//   ....[38]....
        /*08c4*/ 	.word	0x00008730
        /*08c8*/ 	.word	0x000000ff
        /*08cc*/ 	.word	0x00022850
        /*08d0*/ 	.short	0x010a
        /*08d2*/ 	.byte	0x19
	.zero		1


	//   ....[39]....
        /*08d4*/ 	.word	0x00008780
        /*08d8*/ 	.word	0x000000ff
        /*08dc*/ 	.word	0x00022850
        /*08e0*/ 	.short	0x010a
        /*08e2*/ 	.byte	0x19
	.zero		1


	//   ....[40]....
        /*08e4*/ 	.word	0x00008a70
        /*08e8*/ 	.word	0x000000ff
        /*08ec*/ 	.word	0x00000000
        /*08f0*/ 	.short	0x0101
        /*08f2*/ 	.byte	0x19
	.zero		1


	//   ....[41]....
        /*08f4*/ 	.word	0x0000acf0
        /*08f8*/ 	.word	0x000000ff
        /*08fc*/ 	.word	0x00000000
        /*0900*/ 	.short	0x0101
        /*0902*/ 	.byte	0x05
	.zero		1


	//   ....[42]....
        /*0904*/ 	.word	0x0000d050
        /*0908*/ 	.word	0x00000016
        /*090c*/ 	.word	0x00022840
        /*0910*/ 	.short	0x010a
        /*0912*/ 	.byte	0x3f
	.zero		1


	//   ....[43]....
        /*0914*/ 	.word	0x0000d550
        /*0918*/ 	.word	0x00000016
        /*091c*/ 	.word	0x00022830
        /*0920*/ 	.short	0x0107
        /*0922*/ 	.byte	0x3f
	.zero		1


	//   ....[44]....
        /*0924*/ 	.word	0x0000d620
        /*0928*/ 	.word	0x00000016
        /*092c*/ 	.word	0x00022830
        /*0930*/ 	.short	0x0101
        /*0932*/ 	.byte	0x3f
	.zero		1


	//   ....[45]....
        /*0934*/ 	.word	0x0000deb0
        /*0938*/ 	.word	0x00000010
        /*093c*/ 	.word	0x00022800
        /*0940*/ 	.short	0x0107
        /*0942*/ 	.byte	0x3f
	.zero		1


	//   ....[46]....
        /*0944*/ 	.word	0x0000dfa0
        /*0948*/ 	.word	0x00000010
        /*094c*/ 	.word	0x00022800
        /*0950*/ 	.short	0x0101
        /*0952*/ 	.byte	0x3f
	.zero		1


	//   ....[47]....
        /*0954*/ 	.word	0x0000dfc0
        /*0958*/ 	.word	0x00000010
        /*095c*/ 	.word	0x00022820
        /*0960*/ 	.short	0x010a
        /*0962*/ 	.byte	0x3f
	.zero		1


	//   ....[48]....
        /*0964*/ 	.word	0x0000e050
        /*0968*/ 	.word	0x00000016
        /*096c*/ 	.word	0x00022860
        /*0970*/ 	.short	0x010a
        /*0972*/ 	.byte	0x3f
	.zero		1


	//   ....[49]....
        /*0974*/ 	.word	0x0000e740
        /*0978*/ 	.word	0x00000016
        /*097c*/ 	.word	0x00022850
        /*0980*/ 	.short	0x0107
        /*0982*/ 	.byte	0x3f
	.zero		1


	//   ....[50]....
        /*0984*/ 	.word	0x0000e810
        /*0988*/ 	.word	0x00000016
        /*098c*/ 	.word	0x00022850
        /*0990*/ 	.short	0x0101
        /*0992*/ 	.byte	0x3f
	.zero		1


	//   ....[51]....
        /*0994*/ 	.word	0x0000eb40
        /*0998*/ 	.word	0x0000000a
        /*099c*/ 	.word	0x00022840
        /*09a0*/ 	.short	0x010a
        /*09a2*/ 	.byte	0x3f
	.zero		1


	//   ....[52]....
        /*09a4*/ 	.word	0x0000ef10
        /*09a8*/ 	.word	0x0000000a
        /*09ac*/ 	.word	0x00022830
        /*09b0*/ 	.short	0x0107
        /*09b2*/ 	.byte	0x3f
	.zero		1


	//   ....[53]....
        /*09b4*/ 	.word	0x0000efd0
        /*09b8*/ 	.word	0x0000000a
        /*09bc*/ 	.word	0x00022830
        /*09c0*/ 	.short	0x0101
        /*09c2*/ 	.byte	0x3f
	.zero		1


	//   ....[54]....
        /*09c4*/ 	.word	0x0000f000
        /*09c8*/ 	.word	0x0000000a
        /*09cc*/ 	.word	0x00022860
        /*09d0*/ 	.short	0x010a
        /*09d2*/ 	.byte	0x3f
	.zero		1


	//   ....[55]....
        /*09d4*/ 	.word	0x0000f520
        /*09d8*/ 	.word	0x0000000a
        /*09dc*/ 	.word	0x00022850
        /*09e0*/ 	.short	0x0107
        /*09e2*/ 	.byte	0x3f
	.zero		1


	//   ....[56]....
        /*09e4*/ 	.word	0x0000f5e0
        /*09e8*/ 	.word	0x0000000a
        /*09ec*/ 	.word	0x00022850
        /*09f0*/ 	.short	0x0101
        /*09f2*/ 	.byte	0x3f
	.zero		1


	//   ....[57]....
        /*09f4*/ 	.word	0x0000f9c0
        /*09f8*/ 	.word	0x00000005
        /*09fc*/ 	.word	0x00022820
        /*0a00*/ 	.short	0x010a
        /*0a02*/ 	.byte	0x3f
	.zero		1


	//   ....[58]....
        /*0a04*/ 	.word	0x0000fb40
        /*0a08*/ 	.word	0x00000003
        /*0a0c*/ 	.word	0x00022840
        /*0a10*/ 	.short	0x010a
        /*0a12*/ 	.byte	0x3f
	.zero		1


	//   ....[59]....
        /*0a14*/ 	.word	0x0000fbe0
        /*0a18*/ 	.word	0x00000005
        /*0a1c*/ 	.word	0x00022840
        /*0a20*/ 	.short	0x010a
        /*0a22*/ 	.byte	0x3f
	.zero		1


	//   ....[60]....
        /*0a24*/ 	.word	0x0000fc20
        /*0a28*/ 	.word	0x00000003
        /*0a2c*/ 	.word	0x00022860
        /*0a30*/ 	.short	0x010a
        /*0a32*/ 	.byte	0x3f
	.zero		1


	//   ....[61]....
        /*0a34*/ 	.word	0x0000fc60
        /*0a38*/ 	.word	0x00000005
        /*0a3c*/ 	.word	0x00022860
        /*0a40*/ 	.short	0x010a
        /*0a42*/ 	.byte	0x3f
	.zero		1


	//   ....[62]....
        /*0a44*/ 	.word	0x0000fcd0
        /*0a48*/ 	.word	0x00000003
        /*0a4c*/ 	.word	0x00022800
        /*0a50*/ 	.short	0x010a
        /*0a52*/ 	.byte	0x3f
	.zero		1


	//   ....[63]....
        /*0a54*/ 	.word	0x0000fd30
        /*0a58*/ 	.word	0x00000003
        /*0a5c*/ 	.word	0x00022830
        /*0a60*/ 	.short	0x010a
        /*0a62*/ 	.byte	0x3f
	.zero		1


	//   ....[64]....
        /*0a64*/ 	.word	0x0000fd90
        /*0a68*/ 	.word	0x00000009
        /*0a6c*/ 	.word	0x00022850
        /*0a70*/ 	.short	0x010a
        /*0a72*/ 	.byte	0x3f
	.zero		1


	//   ....[65]....
        /*0a74*/ 	.word	0x0000fdf0
        /*0a78*/ 	.word	0x00000000
        /*0a7c*/ 	.word	0x00022830
        /*0a80*/ 	.short	0x010a
        /*0a82*/ 	.byte	0x3f
	.zero		1


	//   ....[66]....
        /*0a84*/ 	.word	0x0000fe50
        /*0a88*/ 	.word	0x0000000a
        /*0a8c*/ 	.word	0x00022850
        /*0a90*/ 	.short	0x010a
        /*0a92*/ 	.byte	0x3f
	.zero		1


	//   ....[67]....
        /*0a94*/ 	.word	0x0000feb0
        /*0a98*/ 	.word	0x00000000
        /*0a9c*/ 	.word	0x00022830
        /*0aa0*/ 	.short	0x010a
        /*0aa2*/ 	.byte	0x3f
	.zero		1


	//   ....[68]....
        /*0aa4*/ 	.word	0x0000ff10
        /*0aa8*/ 	.word	0x0000000a
        /*0aac*/ 	.word	0x00022850
        /*0ab0*/ 	.short	0x010a
        /*0ab2*/ 	.byte	0x3f
	.zero		1


	//   ....[69]....
        /*0ab4*/ 	.word	0x00010010
        /*0ab8*/ 	.word	0x00000016
        /*0abc*/ 	.word	0x00022840
        /*0ac0*/ 	.short	0x010a
        /*0ac2*/ 	.byte	0x3f
	.zero		1


	//   ....[70]....
        /*0ac4*/ 	.word	0x00010ff0
        /*0ac8*/ 	.word	0x00000010
        /*0acc*/ 	.word	0x00022820
        /*0ad0*/ 	.short	0x010a
        /*0ad2*/ 	.byte	0x3f
	.zero		1


	//   ....[71]....
        /*0ad4*/ 	.word	0x00011040
        /*0ad8*/ 	.word	0x00000016
        /*0adc*/ 	.word	0x00022860
        /*0ae0*/ 	.short	0x010a
        /*0ae2*/ 	.byte	0x3f
	.zero		1


	//   ....[72]....
        /*0ae4*/ 	.word	0x000119a0
        /*0ae8*/ 	.word	0x0000000a
        /*0aec*/ 	.word	0x00022840
        /*0af0*/ 	.short	0x010a
        /*0af2*/ 	.byte	0x3f
	.zero		1


	//   ....[73]....
        /*0af4*/ 	.word	0x00012030
        /*0af8*/ 	.word	0x0000000a
        /*0afc*/ 	.word	0x00022860
        /*0b00*/ 	.short	0x010a
        /*0b02*/ 	.byte	0x3f
	.zero		1


	//   ....[74]....
        /*0b04*/ 	.word	0x00012840
        /*0b08*/ 	.word	0x00000005
        /*0b0c*/ 	.word	0x00022820
        /*0b10*/ 	.short	0x010a
        /*0b12*/ 	.byte	0x3f
	.zero		1


	//   ....[75]....
        /*0b14*/ 	.word	0x000129e0
        /*0b18*/ 	.word	0x00000003
        /*0b1c*/ 	.word	0x00022840
        /*0b20*/ 	.short	0x010a
        /*0b22*/ 	.byte	0x3f
	.zero		1


	//   ....[76]....
        /*0b24*/ 	.word	0x00012a30
        /*0b28*/ 	.word	0x00000005
        /*0b2c*/ 	.word	0x00022840
        /*0b30*/ 	.short	0x010a
        /*0b32*/ 	.byte	0x3f
	.zero		1


	//   ....[77]....
        /*0b34*/ 	.word	0x00012a80
        /*0b38*/ 	.word	0x00000003
        /*0b3c*/ 	.word	0x00022860
        /*0b40*/ 	.short	0x010a
        /*0b42*/ 	.byte	0x3f
	.zero		1


	//----- nvinfo : EIATTR_NUM_MBARRIERS
	.align		4
.L_1480:
        /*0b44*/ 	.byte	0x03, 0x38
        /*0b46*/ 	.short	0x0016


	//----- nvinfo : EIATTR_EXIT_INSTR_OFFSETS
	.align		4
        /*0b48*/ 	.byte	0x04, 0x1c
        /*0b4a*/ 	.short	(.L_1482 - .L_1481)


	//   ....[0]....
.L_1481:
        /*0b4c*/ 	.word	0x00000970


	//   ....[1]....
        /*0b50*/ 	.word	0x0000be30


	//   ....[2]....
        /*0b54*/ 	.word	0x0000fcb0


	//----- nvinfo : EIATTR_MAX_THREADS
	.align		4
.L_1482:
        /*0b58*/ 	.byte	0x04, 0x05
        /*0b5a*/ 	.short	(.L_1484 - .L_1483)
.L_1483:
        /*0b5c*/ 	.word	0x00000180
        /*0b60*/ 	.word	0x00000001
        /*0b64*/ 	.word	0x00000001


	//----- nvinfo : EIATTR_CRS_STACK_SIZE
	.align		4
.L_1484:
        /*0b68*/ 	.byte	0x04, 0x1e
        /*0b6a*/ 	.short	(.L_1486 - .L_1485)
.L_1485:
        /*0b6c*/ 	.word	0x00000000


	//----- nvinfo : EIATTR_CBANK_PARAM_SIZE
	.align		4
.L_1486:
        /*0b70*/ 	.byte	0x03, 0x19
        /*0b72*/ 	.short	0x0af0


	//----- nvinfo : EIATTR_PARAM_CBANK
	.align		4
        /*0b74*/ 	.byte	0x04, 0x0a
        /*0b76*/ 	.short	(.L_1488 - .L_1487)
	.align		4
.L_1487:
        /*0b78*/ 	.word	index@(.nv.constant0._ZN7cutlass13device_kernelIN5flash11enable_sm90INS1_16FlashAttnFwdSm90INS1_25CollectiveMainloopFwdSm90ILi2EN4cute5tupleIJNS5_1CILi1EEES8_S8_EEENS6_IJNS7_ILi128EEENS7_ILi96EEENS7_ILi64EEEEEELi256ENS_6half_tEfNS_4arch4Sm90ELb1ELb0ELb1ELb0ELb1ELb0ELb0ELb1ELb0ELb1ELb0ELb0EEENS1_21CollectiveEpilogueFwdINS6_IJSA_NS7_ILi256EEESB_EEES9_SE_SG_Li256ELb0ELb1ELb0ELb0EEENS1_30DynamicPersistentTileSchedulerILi256ELi128ELb0ELb1ELb1EEEEEEEEEvNT_6ParamsE)
        /*0b7c*/ 	.short	0x0210
        /*0b7e*/ 	.short	0x0af0


	//----- nvinfo : EIATTR_SW_WAR
	.align		4
.L_1488:
        /*0b80*/ 	.byte	0x04, 0x36
        /*0b82*/ 	.short	(.L_1490 - .L_1489)
.L_1489:
        /*0b84*/ 	.word	0x00000008
.L_1490:


//--------------------- .nv.info._ZN7cutlass13device_kernelIN5flash11enable_sm90INS1_16FlashAttnFwdSm90INS1_25CollectiveMainloopFwdSm90ILi2EN4cute5tupleIJNS5_1CILi1EEES8_S8_EEENS6_IJNS7_ILi128EEENS7_ILi96EEENS7_ILi64EEEEEELi256ENS_6half_tEfNS_4arch4Sm90ELb1ELb0ELb1ELb0ELb1ELb0ELb1ELb1ELb0ELb1ELb0ELb0EEENS1_21CollectiveEpilogueFwdINS6_IJSA_NS7_ILi256EEESB_EEES9_SE_SG_Li256ELb0ELb1ELb0ELb0EEENS1_30DynamicPersistentTileSchedulerILi256ELi128ELb0ELb1ELb1EEEEEEEEEvNT_6ParamsE --------------------------
	.section	.nv.info._ZN7cutlass13device_kernelIN5flash11enable_sm90INS1_16FlashAttnFwdSm90INS1_25CollectiveMainloopFwdSm90ILi2EN4cute5tupleIJNS5_1CILi1EEES8_S8_EEENS6_IJNS7_ILi128EEENS7_ILi96EEENS7_ILi64EEEEEELi256ENS_6half_tEfNS_4arch4Sm90ELb1ELb0ELb1ELb0ELb1ELb0ELb1ELb1ELb0ELb1ELb0ELb0EEENS1_21CollectiveEpilogueFwdINS6_IJSA_NS7_ILi256EEESB_EEES9_SE_SG_Li256ELb0ELb1ELb0ELb0EEENS1_30DynamicPersistentTileSchedulerILi256ELi128ELb0ELb1ELb1EEEEEEEEEvNT_6ParamsE,"",@"SHT_CUDA_INFO"
	.sectionflags	@""
	.align	4


	//----- nvinfo : EIATTR_CUDA_API_VERSION
	.align		4
        /*0000*/ 	.byte	0x04, 0x37
        /*0002*/ 	.short	(.L_1492 - .L_1491)
.L_1491:
        /*0004*/ 	.word	0x00000082


	//----- nvinfo : EIATTR_KPARAM_INFO
	.align		4
.L_1492:
        /*0008*/ 	.byte	0x04, 0x17
        /*000a*/ 	.short	(.L_1494 - .L_1493)
.L_1493:
        /*000c*/ 	.word	0x00000000
        /*0010*/ 	.short	0x0000
        /*0012*/ 	.short	0x0070
        /*0014*/ 	.byte	0x00, 0xf0, 0x01, 0x2e


	//----- nvinfo : EIATTR_SPARSE_MMA_MASK
	.align		4
.L_1494:
        /*0018*/ 	.byte	0x03, 0x50
        /*001a*/ 	.short	0x0000


	//----- nvinfo : EIATTR_MAXREG_COUNT
	.align		4
        /*001c*/ 	.byte	0x03, 0x1b
        /*001e*/ 	.short	0x00a8


	//----- nvinfo : EIATTR_NUM_BARRIERS
	.align		4
        /*0020*/ 	.byte	0x02, 0x4c
        /*0022*/ 	.byte	0x10
	.zero		1


	//----- nvinfo : EIATTR_EXTERNS
	.align		4
        /*0024*/ 	.byte	0x04, 0x0f
        /*0026*/ 	.short	(.L_1496 - .L_1495)


	//   ....[0]....
	.align		4
.L_1495:
        /*0028*/ 	.word	index@(__assertfail)


	//----- nvinfo : EIATTR_ANNOTATIONS
	.align		4
.L_1496:
        /*002c*/ 	.byte	0x04, 0x55
        /*002e*/ 	.short	(.L_1498 - .L_1497)


	//   ....[0]....
.L_1497:
        /*0030*/ 	.word	0x00000001
        /*0034*/ 	.byte	0xc0, 0x08, 0x00, 0x00, 0x01, 0x00, 0x00, 0x00, 0xc0, 0x09, 0x00, 0x00, 0x01, 0x00, 0x00, 0x00
        /*0044*/ 	.byte	0x50, 0xd5, 0x00, 0x00, 0x01, 0x00, 0x00, 0x00, 0xf0, 0xd5, 0x00, 0x00, 0x01, 0x00, 0x00, 0x00
        /*0054*/ 	.byte	0xe0, 0xd9, 0x00, 0x00, 0x01, 0x00, 0x00, 0x00, 0x10, 0xda, 0x00, 0x00, 0x01, 0x00, 0x00, 0x00
        /*0064*/ 	.byte	0x90, 0xe8, 0x00, 0x00, 0x01, 0x00, 0x00, 0x00, 0x50, 0x04, 0x01, 0x00, 0x01, 0x00, 0x00, 0x00
        /*0074*/ 	.byte	0x70, 0x04, 0x01, 0x00, 0x01, 0x00, 0x00, 0x00, 0xa0, 0x05, 0x01, 0x00, 0x01, 0x00, 0x00, 0x00
        /*0084*/ 	.byte	0x10, 0x07, 0x01, 0x00, 0x01, 0x00, 0x00, 0x00, 0x10, 0x1e, 0x01, 0x00, 0x01, 0x00, 0x00, 0x00
        /*0094*/ 	.byte	0xb0, 0x1f, 0x01, 0x00, 0x01, 0x00, 0x00, 0x00, 0x90, 0x43, 0x01, 0x00


	//----- nvinfo : EIATTR_MERCURY_ISA_VERSION
	.align		4
.L_1498:
        /*00a0*/ 	.byte	0x03, 0x5f
        /*00a2*/ 	.short	0x0101


	//----- nvinfo : EIATTR_INT_WARP_WIDE_INSTR_OFFSETS
	.align		4
        /*00a4*/ 	.byte	0x04, 0x31
        /*00a6*/ 	.short	(.L_1500 - .L_1499)


	//   ....[0]....
.L_1499:
        /*00a8*/ 	.word	0x000000c0


	//   ....[1]....
        /*00ac*/ 	.word	0x000000d0


	//   ....[2]....
        /*00b0*/ 	.word	0x000000e0


	//   ....[3]....
        /*00b4*/ 	.word	0x00000180


	//   ....[4]....
        /*00b8*/ 	.word	0x0000dfd0


	//   ....[5]....
        /*00bc*/ 	.word	0x0000e060


	//   ....[6]....
        /*00c0*/ 	.word	0x00011ba0


	//   ....[7]....
        /*00c4*/ 	.word	0x00011c30


	//----- nvinfo : EIATTR_COOP_GROUP_MASK_REGIDS
	.align		4
.L_1500:
        /*00c8*/ 	.byte	0x04, 0x29
        /*00ca*/ 	.short	(.L_1502 - .L_1501)


	//   ....[0]....
.L_1501:
        /*00cc*/ 	.word	0xffffffff


	//   ....[1]....
        /*00d0*/ 	.word	0xffffffff


	//   ....[2]....
        /*00d4*/ 	.word	0xffffffff


	//   ....[3]....
        /*00d8*/ 	.word	0xffffffff


	//   ....[4]....
        /*00dc*/ 	.word	0xffffffff


	//   ....[5]....
        /*00e0*/ 	.word	0xffffffff


	//   ....[6]....
        /*00e4*/ 	.word	0xffffffff


	//   ....[7]....
        /*00e8*/ 	.word	0xffffffff


	//   ....[8]....
        /*00ec*/ 	.word	0xffffffff


	//   ....[9]....
        /*00f0*/ 	.word	0xffffffff


	//   ....[10]....
        /*00f4*/ 	.word	0xffffffff


	//   ....[11]....
        /*00f8*/ 	.word	0xffffffff


	//   ....[12]....
        /*00fc*/ 	.word	0xffffffff


	//   ....[13]....
        /*0100*/ 	.word	0xffffffff


	//   ....[14]....
        /*0104*/ 	.word	0xffffffff


	//   ....[15]....
        /*0108*/ 	.word	0xffffffff


	//   ....[16]....
        /*010c*/ 	.word	0xffffffff


	//   ....[17]....
        /*0110*/ 	.word	0xffffffff


	//   ....[18]....
        /*0114*/ 	.word	0xffffffff


	//   ....[19]....
        /*0118*/ 	.word	0xffffffff


	//   ....[20]....
        /*011c*/ 	.word	0xffffffff


	//   ....[21]....
        /*0120*/ 	.word	0xffffffff


	//   ....[22]....
        /*0124*/ 	.word	0xffffffff


	//   ....[23]....
        /*0128*/ 	.word	0xffffffff


	//   ....[24]....
        /*012c*/ 	.word	0xffffffff


	//   ....[25]....
        /*0130*/ 	.word	0xffffffff


	//   ....[26]....
        /*0134*/ 	.word	0xffffffff


	//   ....[27]....
        /*0138*/ 	.word	0xffffffff


	//   ....[28]....
        /*013c*/ 	.word	0xffffffff


	//   ....[29]....
        /*0140*/ 	.word	0xffffffff


	//   ....[30]....
        /*0144*/ 	.word	0xffffffff


	//   ....[31]....
        /*0148*/ 	.word	0xffffffff


	//   ....[32]....
        /*014c*/ 	.word	0xffffffff


	//   ....[33]....
        /*0150*/ 	.word	0xffffffff


	//   ....[34]....
        /*0154*/ 	.word	0xffffffff


	//   ....[35]....
        /*0158*/ 	.word	0xffffffff


	//   ....[36]....
        /*015c*/ 	.word	0xffffffff


	//   ....[37]....
        /*0160*/ 	.word	0xffffffff


	//   ....[38]....
        /*0164*/ 	.word	0xffffffff


	//   ....[39]....
        /*0168*/ 	.word	0xffffffff


	//   ....[40]....
        /*016c*/ 	.word	0xffffffff


	//   ....[41]....
        /*0170*/ 	.word	0xffffffff


	//   ....[42]....
        /*0174*/ 	.word	0xffffffff


	//   ....[43]....
        /*0178*/ 	.word	0xffffffff


	//   ....[44]....
        /*017c*/ 	.word	0xffffffff


	//   ....[45]....
        /*0180*/ 	.word	0xffffffff


	//   ....[46]....
        /*0184*/ 	.word	0xffffffff


	//   ....[47]....
        /*0188*/ 	.word	0xffffffff


	//   ....[48]....
        /*018c*/ 	.word	0xffffffff


	//   ....[49]....
        /*0190*/ 	.word	0xffffffff


	//   ....[50]....
        /*0194*/ 	.word	0xffffffff


	//   ....[51]....
        /*0198*/ 	.word	0xffffffff


	//   ....[52]....
        /*019c*/ 	.word	0xffffffff


	//   ....[53]....
        /*01a0*/ 	.word	0xffffffff


	//   ....[54]....
        /*01a4*/ 	.word	0xffffffff


	//   ....[55]....
        /*01a8*/ 	.word	0xffffffff


	//   ....[56]....
        /*01ac*/ 	.word	0xffffffff


	//   ....[57]....
        /*01b0*/ 	.word	0xffffffff


	//   ....[58]....
        /*01b4*/ 	.word	0xffffffff


	//   ....[59]....
        /*01b8*/ 	.word	0xffffffff


	//   ....[60]....
        /*01bc*/ 	.word	0xffffffff


	//   ....[61]....
        /*01c0*/ 	.word	0xffffffff


	//   ....[62]....
        /*01c4*/ 	.word	0xffffffff


	//   ....[63]....
        /*01c8*/ 	.word	0xffffffff


	//   ....[64]....
        /*01cc*/ 	.word	0xffffffff


	//   ....[65]....
        /*01d0*/ 	.word	0xffffffff


	//   ....[66]....
        /*01d4*/ 	.word	0xffffffff


	//   ....[67]....
        /*01d8*/ 	.word	0xffffffff


	//   ....[68]....
        /*01dc*/ 	.word	0xffffffff


	//   ....[69]....
        /*01e0*/ 	.word	0xffffffff


	//   ....[70]....
        /*01e4*/ 	.word	0xffffffff


	//   ....[71]....
        /*01e8*/ 	.word	0xffffffff


	//   ....[72]....
        /*01ec*/ 	.word	0xffffffff


	//   ....[73]....
        /*01f0*/ 	.word	0xffffffff


	//   ....[74]....
        /*01f4*/ 	.word	0xffffffff


	//   ....[75]....
        /*01f8*/ 	.word	0xffffffff


	//   ....[76]....
        /*01fc*/ 	.word	0xffffffff


	//   ....[77]....
        /*0200*/ 	.word	0xffffffff


	//   ....[78]....
        /*0204*/ 	.word	0xffffffff


	//   ....[79]....
        /*0208*/ 	.word	0xffffffff


	//   ....[80]....
        /*020c*/ 	.word	0xffffffff


	//   ....[81]....
        /*0210*/ 	.word	0xffffffff


	//   ....[82]....
        /*0214*/ 	.word	0xffffffff


	//   ....[83]....
        /*0218*/ 	.word	0xffffffff


	//   ....[84]....
        /*021c*/ 	.word	0xffffffff


	//   ....[85]....
        /*0220*/ 	.word	0xffffffff


	//   ....[86]....
        /*0224*/ 	.word	0xffffffff


	//   ....[87]....
        /*0228*/ 	.word	0xffffffff


	//   ....[88]....
        /*022c*/ 	.word	0xffffffff


	//   ....[89]....
        /*0230*/ 	.word	0xffffffff


	//   ....[90]....
        /*0234*/ 	.word	0xffffffff


	//   ....[91]....
        /*0238*/ 	.word	0xffffffff


	//   ....[92]....
        /*023c*/ 	.word	0xffffffff


	//   ....[93]....
        /*0240*/ 	.word	0xffffffff


	//   ....[94]....
        /*0244*/ 	.word	0xffffffff


	//   ....[95]....
        /*0248*/ 	.word	0xffffffff


	//   ....[96]....
        /*024c*/ 	.word	0xffffffff


	//   ....[97]....
        /*0250*/ 	.word	0xffffffff


	//   ....[98]....
        /*0254*/ 	.word	0xffffffff


	//   ....[99]....
        /*0258*/ 	.word	0xffffffff


	//   ....[100]....
        /*025c*/ 	.word	0xffffffff


	//   ....[101]....
        /*0260*/ 	.word	0xffffffff


	//   ....[102]....
        /*0264*/ 	.word	0xffffffff


	//   ....[103]....
        /*0268*/ 	.word	0xffffffff


	//   ....[104]....
        /*026c*/ 	.word	0xffffffff


	//   ....[105]....
        /*0270*/ 	.word	0xffffffff


	//   ....[106]....
        /*0274*/ 	.word	0xffffffff


	//   ....[107]....
        /*0278*/ 	.word	0xffffffff


	//   ....[108]....
        /*027c*/ 	.word	0xffffffff


	//   ....[109]....
        /*0280*/ 	.word	0xffffffff


	//   ....[110]....
        /*0284*/ 	.word	0xffffffff


	//   ....[111]....
        /*0288*/ 	.word	0xffffffff


	//   ....[112]....
        /*028c*/ 	.word	0xffffffff


	//   ....[113]....
        /*0290*/ 	.word	0xffffffff


	//   ....[114]....
        /*0294*/ 	.word	0xffffffff


	//   ....[115]....
        /*0298*/ 	.word	0xffffffff


	//   ....[116]....
        /*029c*/ 	.word	0xffffffff


	//   ....[117]....
        /*02a0*/ 	.word	0xffffffff


	//   ....[118]....
        /*02a4*/ 	.word	0xffffffff


	//   ....[119]....
        /*02a8*/ 	.word	0xffffffff


	//   ....[120]....
        /*02ac*/ 	.word	0xffffffff


	//   ....[121]....
        /*02b0*/ 	.word	0xffffffff


	//   ....[122]....
        /*02b4*/ 	.word	0xffffffff


	//   ....[123]....
        /*02b8*/ 	.word	0xffffffff


	//   ....[124]....
        /*02bc*/ 	.word	0xffffffff


	//   ....[125]....
        /*02c0*/ 	.word	0xffffffff


	//   ....[126]....
        /*02c4*/ 	.word	0xffffffff


	//   ....[127]....
        /*02c8*/ 	.word	0xffffffff


	//   ....[128]....
        /*02cc*/ 	.word	0xffffffff


	//   ....[129]....
        /*02d0*/ 	.word	0xffffffff


	//   ....[130]....
        /*02d4*/ 	.word	0x0500000f


	//   ....[131]....
        /*02d8*/ 	.word	0x0500000f


	//   ....[132]....
        /*02dc*/ 	.word	0x0500000f


	//   ....[133]....
        /*02e0*/ 	.word	0x0500000f


	//   ....[134]....
        /*02e4*/ 	.word	0x0500000f


	//   ....[135]....
        /*02e8*/ 	.word	0x0500000f


	//   ....[136]....
        /*02ec*/ 	.word	0x0500000f


	//   ....[137]....
        /*02f0*/ 	.word	0x0500000f


	//   ....[138]....
        /*02f4*/ 	.word	0x0500000f


	//   ....[139]....
        /*02f8*/ 	.word	0x0500000f


	//   ....[140]....
        /*02fc*/ 	.word	0x0500000f


	//   ....[141]....
        /*0300*/ 	.word	0x0500000f


	//   ....[142]....
        /*0304*/ 	.word	0x0500000f


	//   ....[143]....
        /*0308*/ 	.word	0x0500000f


	//   ....[144]....
        /*030c*/ 	.word	0x0500000f


	//   ....[145]....
        /*0310*/ 	.word	0x0500000f


	//   ....[146]....
        /*0314*/ 	.word	0x0500000f


	//   ....[147]....
        /*0318*/ 	.word	0x0500000f


	//   ....[148]....
        /*031c*/ 	.word	0x0500000f


	//   ....[149]....
        /*0320*/ 	.word	0x0500000f


	//   ....[150]....
        /*0324*/ 	.word	0x0500000f


	//   ....[151]....
        /*0328*/ 	.word	0x0500000f


	//   ....[152]....
        /*032c*/ 	.word	0x0500000f


	//   ....[153]....
        /*0330*/ 	.word	0x0500000f


	//   ....[154]....
        /*0334*/ 	.word	0x0500000f


	//   ....[155]....
        /*0338*/ 	.word	0x0500000f


	//   ....[156]....
        /*033c*/ 	.word	0x0500000f


	//   ....[157]....
        /*0340*/ 	.word	0x0500000f


	//   ....[158]....
        /*0344*/ 	.word	0x0500000f


	//   ....[159]....
        /*0348*/ 	.word	0x0500000f


	//   ....[160]....
        /*034c*/ 	.word	0x0500000f


	//   ....[161]....
        /*0350*/ 	.word	0x0500000f


	//   ....[162]....
        /*0354*/ 	.word	0x0500000f


	//   ....[163]....
        /*0358*/ 	.word	0x0500000f


	//   ....[164]....
        /*035c*/ 	.word	0x0500000f


	//   ....[165]....
        /*0360*/ 	.word	0x0500000f


	//   ....[166]....
        /*0364*/ 	.word	0x0500000f


	//   ....[167]....
        /*0368*/ 	.word	0x0500000f


	//   ....[168]....
        /*036c*/ 	.word	0x0500000f


	//   ....[169]....
        /*0370*/ 	.word	0x0500000f


	//   ....[170]....
        /*0374*/ 	.word	0x0500000f


	//   ....[171]....
        /*0378*/ 	.word	0x0500000f


	//   ....[172]....
        /*037c*/ 	.word	0x0500000f


	//   ....[173]....
        /*0380*/ 	.word	0x0500000f


	//   ....[174]....
        /*0384*/ 	.word	0x0500000f


	//   ....[175]....
        /*0388*/ 	.word	0x0500000f


	//   ....[176]....
        /*038c*/ 	.word	0x0500000f


	//   ....[177]....
        /*0390*/ 	.word	0x0500000f


	//   ....[178]....
        /*0394*/ 	.word	0x0500000f


	//   ....[179]....
        /*0398*/ 	.word	0x0500000f


	//   ....[180]....
        /*039c*/ 	.word	0x0500000f


	//   ....[181]....
        /*03a0*/ 	.word	0x0500000f


	//   ....[182]....
        /*03a4*/ 	.word	0x0500000f


	//   ....[183]....
        /*03a8*/ 	.word	0x0500000f


	//   ....[184]....
        /*03ac*/ 	.word	0x0500000f


	//   ....[185]....
        /*03b0*/ 	.word	0x0500000f


	//   ....[186]....
        /*03b4*/ 	.word	0x0500000f


	//   ....[187]....
        /*03b8*/ 	.word	0x0500000f


	//   ....[188]....
        /*03bc*/ 	.word	0x0500000f


	//   ....[189]....
        /*03c0*/ 	.word	0x0500000f


	//   ....[190]....
        /*03c4*/ 	.word	0x0500000f


	//   ....[191]....
        /*03c8*/ 	.word	0x0500000f


	//   ....[192]....
        /*03cc*/ 	.word	0x0500000f


	//   ....[193]....
        /*03d0*/ 	.word	0x0500000f


	//   ....[194]....
        /*03d4*/ 	.word	0x0500000f


	//   ....[195]....
        /*03d8*/ 	.word	0x0500000f


	//   ....[196]....
        /*03dc*/ 	.word	0x0500000f


	//   ....[197]....
        /*03e0*/ 	.word	0x0500000f


	//   ....[198]....
        /*03e4*/ 	.word	0x0500000f


	//   ....[199]....
        /*03e8*/ 	.word	0x0500000f


	//   ....[200]....
        /*03ec*/ 	.word	0x0500000f


	//   ....[201]....
        /*03f0*/ 	.word	0x0500000f


	//   ....[202]....
        /*03f4*/ 	.word	0x0500000f


	//   ....[203]....
        /*03f8*/ 	.word	0x0500000f


	//   ....[204]....
        /*03fc*/ 	.word	0x0500000f


	//   ....[205]....
        /*0400*/ 	.word	0x0500000f


	//   ....[206]....
        /*0404*/ 	.word	0x0500000f


	//   ....[207]....
        /*0408*/ 	.word	0x0500000f


	//   ....[208]....
        /*040c*/ 	.word	0x0500000f


	//   ....[209]....
        /*0410*/ 	.word	0x0500000f


	//   ....[210]....
        /*0414*/ 	.word	0x0500000f


	//   ....[211]....
        /*0418*/ 	.word	0x0500000f


	//   ....[212]....
        /*041c*/ 	.word	0x0500000f


	//----- nvinfo : EIATTR_COOP_GROUP_INSTR_OFFSETS
	.align		4
.L_1502:
        /*0420*/ 	.byte	0x04, 0x28
        /*0422*/ 	.short	(.L_1504 - .L_1503)


	//   ....[0]....
.L_1503:
        /*0424*/ 	.word	0x00000080


	//   ....[1]....
        /*0428*/ 	.word	0x00000090


	//   ....[2]....
        /*042c*/ 	.word	0x000002f0


	//   ....[3]....
        /*0430*/ 	.word	0x00000450


	//   ....[4]....
        /*0434*/ 	.word	0x00000570


	//   ....[5]....
        /*0438*/ 	.word	0x000006d0


	//   ....[6]....
        /*043c*/ 	.word	0x00001670


	//   ....[7]....
        /*0440*/ 	.word	0x00002a60


	//   ....[8]....
        /*0444*/ 	.word	0x00002aa0


	//   ....[9]....
        /*0448*/ 	.word	0x00003690


	//   ....[10]....
        /*044c*/ 	.word	0x00003770


	//   ....[11]....
        /*0450*/ 	.word	0x000037a0


	//   ....[12]....
        /*0454*/ 	.word	0x00003800


	//   ....[13]....
        /*0458*/ 	.word	0x000052e0


	//   ....[14]....
        /*045c*/ 	.word	0x00005320


	//   ....[15]....
        /*0460*/ 	.word	0x00005fe0


	//   ....[16]....
        /*0464*/ 	.word	0x00006060


	//   ....[17]....
        /*0468*/ 	.word	0x00006080


	//   ....[18]....
        /*046c*/ 	.word	0x000060a0


	//   ....[19]....
        /*0470*/ 	.word	0x000089e0


	//   ....[20]....
        /*0474*/ 	.word	0x00008a80


	//   ....[21]....
        /*0478*/ 	.word	0x00008ab0


	//   ....[22]....
        /*047c*/ 	.word	0x00008be0


	//   ....[23]....
        /*0480*/ 	.word	0x0000a060


	//   ....[24]....
        /*0484*/ 	.word	0x0000a0e0


	//   ....[25]....
        /*0488*/ 	.word	0x0000a150


	//   ....[26]....
        /*048c*/ 	.word	0x0000a170


	//   ....[27]....
        /*0490*/ 	.word	0x0000bc90


	//   ....[28]....
        /*0494*/ 	.word	0x0000bcc0


	//   ....[29]....
        /*0498*/ 	.word	0x0000bcf0


	//   ....[30]....
        /*049c*/ 	.word	0x0000bd50


	//   ....[31]....
        /*04a0*/ 	.word	0x0000c2d0


	//   ....[32]....
        /*04a4*/ 	.word	0x0000c310


	//   ....[33]....
        /*04a8*/ 	.word	0x0000c460


	//   ....[34]....
        /*04ac*/ 	.word	0x0000c480


	//   ....[35]....
        /*04b0*/ 	.word	0x0000c5c0


	//   ....[36]....
        /*04b4*/ 	.word	0x0000c5e0


	//   ....[37]....
        /*04b8*/ 	.word	0x0000c730


	//   ....[38]....
        /*04bc*/ 	.word	0x0000c750


	//   ....[39]....
        /*04c0*/ 	.word	0x0000cf20


	//   ....[40]....
        /*04c4*/ 	.word	0x0000cf40


	//   ....[41]....
        /*04c8*/ 	.word	0x0000d080


	//   ....[42]....
        /*04cc*/ 	.word	0x0000d0a0


	//   ....[43]....
        /*04d0*/ 	.word	0x0000d1e0


	//   ....[44]....
        /*04d4*/ 	.word	0x0000d200


	//   ....[45]....
        /*04d8*/ 	.word	0x0000d350


	//   ....[46]....
        /*04dc*/ 	.word	0x0000d370


	//   ....[47]....
        /*04e0*/ 	.word	0x0000d580


	//   ....[48]....
        /*04e4*/ 	.word	0x0000ea30


	//   ....[49]....
        /*04e8*/ 	.word	0x0000ea50


	//   ....[50]....
        /*04ec*/ 	.word	0x0000ea60


	//   ....[51]....
        /*04f0*/ 	.word	0x0000eaa0


	//   ....[52]....
        /*04f4*/ 	.word	0x0000eaf0


	//   ....[53]....
        /*04f8*/ 	.word	0x0000eb10


	//   ....[54]....
        /*04fc*/ 	.word	0x0000eb60


	//   ....[55]....
        /*0500*/ 	.word	0x0000eb80


	//   ....[56]....
        /*0504*/ 	.word	0x0000ebd0


	//   ....[57]....
        /*0508*/ 	.word	0x0000ebf0


	//   ....[58]....
        /*050c*/ 	.word	0x0000ec20


	//   ....[59]....
        /*0510*/ 	.word	0x0000ec50


	//   ....[60]....
        /*0514*/ 	.word	0x0000f2b0


	//   ....[61]....
        /*0518*/ 	.word	0x0000f2d0


	//   ....[62]....
        /*051c*/ 	.word	0x0000f310


	//   ....[63]....
        /*0520*/ 	.word	0x0000f320


	//   ....[64]....
        /*0524*/ 	.word	0x0000f340


	//   ....[65]....
        /*0528*/ 	.word	0x0000f360


	//   ....[66]....
        /*052c*/ 	.word	0x0000f380


	//   ....[67]....
        /*0530*/ 	.word	0x0000f3a0


	//   ....[68]....
        /*0534*/ 	.word	0x0000f3d0


	//   ....[69]....
        /*0538*/ 	.word	0x0000f400


	//   ....[70]....
        /*053c*/ 	.word	0x0000f440


	//   ....[71]....
        /*0540*/ 	.word	0x0000f4a0


	//   ....[72]....
        /*0544*/ 	.word	0x0000f5c0


	//   ....[73]....
        /*0548*/ 	.word	0x0000f650


	//   ....[74]....
        /*054c*/ 	.word	0x0000f660


	//   ....[75]....
        /*0550*/ 	.word	0x0000f770


	//   ....[76]....
        /*0554*/ 	.word	0x0000fdf0


	//   ....[77]....
        /*0558*/ 	.word	0x0000fe20


	//   ....[78]....
        /*055c*/ 	.word	0x0000fe30


	//   ....[79]....
        /*0560*/ 	.word	0x0000fe70


	//   ....[80]....
        /*0564*/ 	.word	0x0000ff20


	//   ....[81]....
        /*0568*/ 	.word	0x0000ff40


	//   ....[82]....
        /*056c*/ 	.word	0x00010010


	//   ....[83]....
        /*0570*/ 	.word	0x00010030


	//   ....[84]....
        /*0574*/ 	.word	0x000100c0


	//   ....[85]....
        /*0578*/ 	.word	0x000100e0


	//   ....[86]....
        /*057c*/ 	.word	0x00010170


	//   ....[87]....
        /*0580*/ 	.word	0x00010190


	//   ....[88]....
        /*0584*/ 	.word	0x00010220


	//   ....[89]....
        /*0588*/ 	.word	0x00010240


	//   ....[90]....
        /*058c*/ 	.word	0x000102d0


	//   ....[91]....
        /*0590*/ 	.word	0x00010320


	//   ....[92]....
        /*0594*/ 	.word	0x00010750


	//   ....[93]....
        /*0598*/ 	.word	0x000107a0


	//   ....[94]....
        /*059c*/ 	.word	0x000107c0


	//   ....[95]....
        /*05a0*/ 	.word	0x00010880


	//   ....[96]....
        /*05a4*/ 	.word	0x000108a0


	//   ....[97]....
        /*05a8*/ 	.word	0x00010950


	//   ....[98]....
        /*05ac*/ 	.word	0x00010960


	//   ....[99]....
        /*05b0*/ 	.word	0x00010990


	//   ....[100]....
        /*05b4*/ 	.word	0x00010a20


	//   ....[101]....
        /*05b8*/ 	.word	0x00010ac0


	//   ....[102]....
        /*05bc*/ 	.word	0x00010ae0


	//   ....[103]....
        /*05c0*/ 	.word	0x00010af0


	//   ....[104]....
        /*05c4*/ 	.word	0x000111f0


	//   ....[105]....
        /*05c8*/ 	.word	0x00011210


	//   ....[106]....
        /*05cc*/ 	.word	0x00011220


	//   ....[107]....
        /*05d0*/ 	.word	0x00011230


	//   ....[108]....
        /*05d4*/ 	.word	0x00011250


	//   ....[109]....
        /*05d8*/ 	.word	0x000112b0


	//   ....[110]....
        /*05dc*/ 	.word	0x000112d0


	//   ....[111]....
        /*05e0*/ 	.word	0x000112e0


	//   ....[112]....
        /*05e4*/ 	.word	0x00011320


	//   ....[113]....
        /*05e8*/ 	.word	0x00011350


	//   ....[114]....
        /*05ec*/ 	.word	0x00011360


	//   ....[115]....
        /*05f0*/ 	.word	0x00011380


	//   ....[116]....
        /*05f4*/ 	.word	0x000116d0


	//   ....[117]....
        /*05f8*/ 	.word	0x000116f0


	//   ....[118]....
        /*05fc*/ 	.word	0x00011700


	//   ....[119]....
        /*0600*/ 	.word	0x00011710


	//   ....[120]....
        /*0604*/ 	.word	0x00011720


	//   ....[121]....
        /*0608*/ 	.word	0x00011740


	//   ....[122]....
        /*060c*/ 	.word	0x000117b0


	//   ....[123]....
        /*0610*/ 	.word	0x000117d0


	//   ....[124]....
        /*0614*/ 	.word	0x00011830


	//   ....[125]....
        /*0618*/ 	.word	0x00011840


	//   ....[126]....
        /*061c*/ 	.word	0x000118b0


	//   ....[127]....
        /*0620*/ 	.word	0x00011920


	//   ....[128]....
        /*0624*/ 	.word	0x00011d50


	//   ....[129]....
        /*0628*/ 	.word	0x00011f30


	//   ....[130]....
        /*062c*/ 	.word	0x00012550


	//   ....[131]....
        /*0630*/ 	.word	0x00012630


	//   ....[132]....
        /*0634*/ 	.word	0x000126d0


	//   ....[133]....
        /*0638*/ 	.word	0x00012750


	//   ....[134]....
        /*063c*/ 	.word	0x00012800


	//   ....[135]....
        /*0640*/ 	.word	0x00012860


	//   ....[136]....
        /*0644*/ 	.word	0x00012920


	//   ....[137]....
        /*0648*/ 	.word	0x00012980


	//   ....[138]....
        /*064c*/ 	.word	0x00012a40


	//   ....[139]....
        /*0650*/ 	.word	0x00012aa0


	//   ....[140]....
        /*0654*/ 	.word	0x00012b60


	//   ....[141]....
        /*0658*/ 	.word	0x00012bc0


	//   ....[142]....
        /*065c*/ 	.word	0x00012c60


	//   ....[143]....
        /*0660*/ 	.word	0x00012d10


	//   ....[144]....
        /*0664*/ 	.word	0x00012dc0


	//   ....[145]....
        /*0668*/ 	.word	0x00012e50


	//   ....[146]....
        /*066c*/ 	.word	0x00012f20


	//   ....[147]....
        /*0670*/ 	.word	0x00013040


	//   ....[148]....
        /*0674*/ 	.word	0x000130b0


	//   ....[149]....
        /*0678*/ 	.word	0x00013110


	//   ....[150]....
        /*067c*/ 	.word	0x000131f0


	//   ....[151]....
        /*0680*/ 	.word	0x00013270


	//   ....[152]....
        /*0684*/ 	.word	0x00013370


	//   ....[153]....
        /*0688*/ 	.word	0x00013470


	//   ....[154]....
        /*068c*/ 	.word	0x000134e0


	//   ....[155]....
        /*0690*/ 	.word	0x00013540


	//   ....[156]....
        /*0694*/ 	.word	0x00013610


	//   ....[157]....
        /*0698*/ 	.word	0x00013730


	//   ....[158]....
        /*069c*/ 	.word	0x00013780


	//   ....[159]....
        /*06a0*/ 	.word	0x00013810


	//   ....[160]....
        /*06a4*/ 	.word	0x000138b0


	//   ....[161]....
        /*06a8*/ 	.word	0x00013930


	//   ....[162]....
        /*06ac*/ 	.word	0x00013a00


	//   ....[163]....
        /*06b0*/ 	.word	0x00013b10


	//   ....[164]....
        /*06b4*/ 	.word	0x00013b60


	//   ....[165]....
        /*06b8*/ 	.word	0x00013bd0


	//   ....[166]....
        /*06bc*/ 	.word	0x00013cc0


	//   ....[167]....
        /*06c0*/ 	.word	0x00013dd0


	//   ....[168]....
        /*06c4*/ 	.word	0x00013e20


	//   ....[169]....
        /*06c8*/ 	.word	0x00013ea0


	//   ....[170]....
        /*06cc*/ 	.word	0x00013f80


	//   ....[171]....
        /*06d0*/ 	.word	0x00014090


	//   ....[172]....
        /*06d4*/ 	.word	0x000140e0


	//   ....[173]....
        /*06d8*/ 	.word	0x00014150


	//   ....[174]....
        /*06dc*/ 	.word	0x00014230


	//   ....[175]....
        /*06e0*/ 	.word	0x00014360


	//   ....[176]....
        /*06e4*/ 	.word	0x00014430


	//   ....[177]....
        /*06e8*/ 	.word	0x000144c0


	//   ....[178]....
        /*06ec*/ 	.word	0x000145f0


	//   ....[179]....
        /*06f0*/ 	.word	0x00014650


	//   ....[180]....
        /*06f4*/ 	.word	0x00014760


	//   ....[181]....
        /*06f8*/ 	.word	0x000147c0


	//   ....[182]....
        /*06fc*/ 	.word	0x000148d0


	//   ....[183]....
        /*0700*/ 	.word	0x00014930


	//   ....[184]....
        /*0704*/ 	.word	0x00014a40


	//   ....[185]....
        /*0708*/ 	.word	0x00014aa0


	//   ....[186]....
        /*070c*/ 	.word	0x00014b60


	//   ....[187]....
        /*0710*/ 	.word	0x00014cc0


	//   ....[188]....
        /*0714*/ 	.word	0x00014d60


	//   ....[189]....
        /*0718*/ 	.word	0x00014dc0


	//   ....[190]....
        /*071c*/ 	.word	0x00014e60


	//   ....[191]....
        /*0720*/ 	.word	0x00014ec0


	//   ....[192]....
        /*0724*/ 	.word	0x00014f70


	//   ....[193]....
        /*0728*/ 	.word	0x00014fd0


	//   ....[194]....
        /*072c*/ 	.word	0x00015070


	//   ....[195]....
        /*0730*/ 	.word	0x000150d0


	//   ....[196]....
        /*0734*/ 	.word	0x00015170


	//   ....[197]....
        /*0738*/ 	.word	0x000151d0


	//   ....[198]....
        /*073c*/ 	.word	0x00015270


	//   ....[199]....
        /*0740*/ 	.word	0x00015350


	//   ....[200]....
        /*0744*/ 	.word	0x000153f0


	//   ....[201]....
        /*0748*/ 	.word	0x00015450


	//   ....[202]....
        /*074c*/ 	.word	0x00015520


	//   ....[203]....
        /*0750*/ 	.word	0x00015580


	//   ....[204]....
        /*0754*/ 	.word	0x00015650


	//   ....[205]....
        /*0758*/ 	.word	0x000156b0


	//   ....[206]....
        /*075c*/ 	.word	0x00015780


	//   ....[207]....
        /*0760*/ 	.word	0x000157e0


	//   ....[208]....
        /*0764*/ 	.word	0x000158b0


	//   ....[209]....
        /*0768*/ 	.word	0x00015910


	//   ....[210]....
        /*076c*/ 	.word	0x000159e0


	//   ....[211]....
        /*0770*/ 	.word	0x00015a70


	//   ....[212]....
        /*0774*/ 	.word	0x00015b90


	//----- nvinfo : EIATTR_REG_RECONFIG
	.align		4
.L_1504:
        /*0778*/ 	.byte	0x01, 0x54
	.zero		2


	//----- nvinfo : EIATTR_SYSCALL_OFFSETS
	.align		4
        /*077c*/ 	.byte	0x04, 0x46
        /*077e*/ 	.short	(.L_1506 - .L_1505)


	//   ....[0]....
.L_1505:
        /*0780*/ 	.word	0x000018d0


	//   ....[1]....
        /*0784*/ 	.word	0x0000e1c0


	//   ....[2]....
        /*0788*/ 	.word	0x0000e310


	//   ....[3]....
        /*078c*/ 	.word	0x0000e400


	//   ....[4]....
        /*0790*/ 	.word	0x0000ef30


	//   ....[5]....
        /*0794*/ 	.word	0x0000fac0


	//----- nvinfo : EIATTR_MBARRIER_INSTR_OFFSETS
	.align		4
.L_1506:
        /*0798*/ 	.byte	0x04, 0x39
        /*079a*/ 	.short	(.L_1508 - .L_1507)


	//   ....[0]....
.L_1507:
        /*079c*/ 	.word	0x00000190
        /*07a0*/ 	.word	0x000000ff
        /*07a4*/ 	.word	0x00032400
        /*07a8*/ 	.short	0x0100
        /*07aa*/ 	.byte	0x08
	.zero		1


	//   ....[1]....
        /*07ac*/ 	.word	0x000001a0
        /*07b0*/ 	.word	0x000000ff
        /*07b4*/ 	.word	0x00032410
        /*07b8*/ 	.short	0x0100
        /*07ba*/ 	.byte	0x08
	.zero		1


	//   ....[2]....
        /*07bc*/ 	.word	0x000001b0
        /*07c0*/ 	.word	0x000000ff
        /*07c4*/ 	.word	0x00032420
        /*07c8*/ 	.short	0x0100
        /*07ca*/ 	.byte	0x08
	.zero		1


	//   ....[3]....
        /*07cc*/ 	.word	0x000002a0
        /*07d0*/ 	.word	0x000000ff
        /*07d4*/ 	.word	0x00032430
        /*07d8*/ 	.short	0x0100
        /*07da*/ 	.byte	0x08
	.zero		1


	//   ....[4]....
        /*07dc*/ 	.word	0x000002b0
        /*07e0*/ 	.word	0x000000ff
        /*07e4*/ 	.word	0x00032440
        /*07e8*/ 	.short	0x0100
        /*07ea*/ 	.byte	0x08
	.zero		1


	//   ....[5]....
        /*07ec*/ 	.word	0x000002c0
        /*07f0*/ 	.word	0x000000ff
        /*07f4*/ 	.word	0x00032438
        /*07f8*/ 	.short	0x0100
        /*07fa*/ 	.byte	0x08
	.zero		1


	//   ....[6]....
        /*07fc*/ 	.word	0x000002d0
        /*0800*/ 	.word	0x000000ff
        /*0804*/ 	.word	0x00032448
        /*0808*/ 	.short	0x0100
        /*080a*/ 	.byte	0x08
	.zero		1


	//   ....[7]....
        /*080c*/ 	.word	0x00000400
        /*0810*/ 	.word	0x000000ff
        /*0814*/ 	.word	0x00032450
        /*0818*/ 	.short	0x0100
        /*081a*/ 	.byte	0x08
	.zero		1


	//   ....[8]....
        /*081c*/ 	.word	0x00000410
        /*0820*/ 	.word	0x000000ff
        /*0824*/ 	.word	0x00032460
        /*0828*/ 	.short	0x0100
        /*082a*/ 	.byte	0x08
	.zero		1


	//   ....[9]....
        /*082c*/ 	.word	0x00000420
        /*0830*/ 	.word	0x000000ff
        /*0834*/ 	.word	0x00032458
        /*0838*/ 	.short	0x0100
        /*083a*/ 	.byte	0x08
	.zero		1


	//   ....[10]....
        /*083c*/ 	.word	0x00000430
        /*0840*/ 	.word	0x000000ff
        /*0844*/ 	.word	0x00032468
        /*0848*/ 	.short	0x0100
        /*084a*/ 	.byte	0x08
	.zero		1


	//   ....[11]....
        /*084c*/ 	.word	0x00000520
        /*0850*/ 	.word	0x000000ff
        /*0854*/ 	.word	0x00032470
        /*0858*/ 	.short	0x0100
        /*085a*/ 	.byte	0x06
	.zero		1


	//   ....[12]....
        /*085c*/ 	.word	0x00000530
        /*0860*/ 	.word	0x000000ff
        /*0864*/ 	.word	0x00032480
        /*0868*/ 	.short	0x0100
        /*086a*/ 	.byte	0x06
	.zero		1


	//   ....[13]....
        /*086c*/ 	.word	0x00000540
        /*0870*/ 	.word	0x000000ff
        /*0874*/ 	.word	0x00032478
        /*0878*/ 	.short	0x0100
        /*087a*/ 	.byte	0x06
	.zero		1


	//   ....[14]....
        /*087c*/ 	.word	0x00000550
        /*0880*/ 	.word	0x000000ff
        /*0884*/ 	.word	0x00032488
        /*0888*/ 	.short	0x0100
        /*088a*/ 	.byte	0x06
	.zero		1


	//   ....[15]....
        /*088c*/ 	.word	0x00000680
        /*0890*/ 	.word	0x000000ff
        /*0894*/ 	.word	0x00032490
        /*0898*/ 	.short	0x0100
        /*089a*/ 	.byte	0x08
	.zero		1


	//   ....[16]....
        /*089c*/ 	.word	0x00000690
        /*08a0*/ 	.word	0x000000ff
        /*08a4*/ 	.word	0x000324a0
        /*08a8*/ 	.short	0x0100
        /*08aa*/ 	.byte	0x08
	.zero		1


	//   ....[17]....
        /*08ac*/ 	.word	0x000006a0
        /*08b0*/ 	.word	0x000000ff
        /*08b4*/ 	.word	0x00032498
        /*08b8*/ 	.short	0x0100
        /*08ba*/ 	.byte	0x08
	.zero		1


	//   ....[18]....
        /*08bc*/ 	.word	0x000006b0
        /*08c0*/ 	.word	0x000000ff
        /*08c4*/ 	.word	0x000324a8
        /*08c8*/ 	.short	0x0100
        /*08ca*/ 	.byte	0x08
	.zero		1


	//   ....[19]....
        /*08cc*/ 	.word	0x000007f0
        /*08d0*/ 	.word	0x000000ff
        /*08d4*/ 	.word	0x000324b0
        /*08d8*/ 	.short	0x0100
        /*08da*/ 	.byte	0x08
	.zero		1


	//   ....[20]....
        /*08dc*/ 	.word	0x00000800
        /*08e0*/ 	.word	0x000000ff
        /*08e4*/ 	.word	0x000324c0
        /*08e8*/ 	.short	0x0100
        /*08ea*/ 	.byte	0x08
	.zero		1


	//   ....[21]....
        /*08ec*/ 	.word	0x00000810
        /*08f0*/ 	.word	0x000000ff
        /*08f4*/ 	.word	0x000324b8
        /*08f8*/ 	.short	0x0100
        /*08fa*/ 	.byte	0x08
	.zero		1


	//   ....[22]....
        /*08fc*/ 	.word	0x00000820
        /*0900*/ 	.word	0x000000ff
        /*0904*/ 	.word	0x000324c8
        /*0908*/ 	.short	0x0100
        /*090a*/ 	.byte	0x08
	.zero		1


	//   ....[23]....
        /*090c*/ 	.word	0x00001930
        /*0910*/ 	.word	0x000000ff
        /*0914*/ 	.word	0x00032400
        /*0918*/ 	.short	0x010a
        /*091a*/ 	.byte	0x28
	.zero		1


	//   ....[24]....
        /*091c*/ 	.word	0x00001a10
        /*0920*/ 	.word	0x000000ff
        /*0924*/ 	.word	0x00032430
        /*0928*/ 	.short	0x010a
        /*092a*/ 	.byte	0x06
	.zero		1


	//   ....[25]....
        /*092c*/ 	.word	0x00001a50
        /*0930*/ 	.word	0x000000ff
        /*0934*/ 	.word	0x00032430
        /*0938*/ 	.short	0x010a
        /*093a*/ 	.byte	0x06
	.zero		1


	//   ....[26]....
        /*093c*/ 	.word	0x00001d50
        /*0940*/ 	.word	0x000000ff
        /*0944*/ 	.word	0x00032410
        /*0948*/ 	.short	0x010a
        /*094a*/ 	.byte	0x28
	.zero		1


	//   ....[27]....
        /*094c*/ 	.word	0x00001d90
        /*0950*/ 	.word	0x000000ff
        /*0954*/ 	.word	0x00032450
        /*0958*/ 	.short	0x010a
        /*095a*/ 	.byte	0x06
	.zero		1


	//   ....[28]....
        /*095c*/ 	.word	0x00001dd0
        /*0960*/ 	.word	0x000000ff
        /*0964*/ 	.word	0x00032450
        /*0968*/ 	.short	0x010a
        /*096a*/ 	.byte	0x06
	.zero		1


	//   ....[29]....
        /*096c*/ 	.word	0x00002c30
        /*0970*/ 	.word	0x000000ff
        /*0974*/ 	.word	0x00000000
        /*0978*/ 	.short	0x0101
        /*097a*/ 	.byte	0x0a
	.zero		1


	//   ....[30]....
        /*097c*/ 	.word	0x00004510
        /*0980*/ 	.word	0x000000ff
        /*0984*/ 	.word	0x00000000
        /*0988*/ 	.short	0x0101
        /*098a*/ 	.byte	0x06
	.zero		1


	//   ....[31]....
        /*098c*/ 	.word	0x000046b0
        /*0990*/ 	.word	0x000000ff
        /*0994*/ 	.word	0x00032430
        /*0998*/ 	.short	0x010a
        /*099a*/ 	.byte	0x04
	.zero		1


	//   ....[32]....
        /*099c*/ 	.word	0x000046f0
        /*09a0*/ 	.word	0x000000ff
        /*09a4*/ 	.word	0x00032430
        /*09a8*/ 	.short	0x010a
        /*09aa*/ 	.byte	0x04
	.zero		1


	//   ....[33]....
        /*09ac*/ 	.word	0x00004910
        /*09b0*/ 	.word	0x000000ff
        /*09b4*/ 	.word	0x00032450
        /*09b8*/ 	.short	0x010a
        /*09ba*/ 	.byte	0x04
	.zero		1


	//   ....[34]....
        /*09bc*/ 	.word	0x00004950
        /*09c0*/ 	.word	0x000000ff
        /*09c4*/ 	.word	0x00032450
        /*09c8*/ 	.short	0x010a
        /*09ca*/ 	.byte	0x04
	.zero		1


	//   ....[35]....
        /*09cc*/ 	.word	0x00005550
        /*09d0*/ 	.word	0x000000ff
        /*09d4*/ 	.word	0x00000000
        /*09d8*/ 	.short	0x0101
        /*09da*/ 	.byte	0x0a
	.zero		1


	//   ....[36]....
        /*09dc*/ 	.word	0x000076b0
        /*09e0*/ 	.word	0x000000ff
        /*09e4*/ 	.word	0x00000000
        /*09e8*/ 	.short	0x0101
        /*09ea*/ 	.byte	0x04
	.zero		1


	//   ....[37]....
        /*09ec*/ 	.word	0x000077e0
        /*09f0*/ 	.word	0x000000ff
        /*09f4*/ 	.word	0x00032430
        /*09f8*/ 	.short	0x010a
        /*09fa*/ 	.byte	0x04
	.zero		1


	//   ....[38]....
        /*09fc*/ 	.word	0x00007820
        /*0a00*/ 	.word	0x000000ff
        /*0a04*/ 	.word	0x00032430
        /*0a08*/ 	.short	0x010a
        /*0a0a*/ 	.byte	0x04
	.zero		1


	//   ....[39]....
        /*0a0c*/ 	.word	0x00007a40
        /*0a10*/ 	.word	0x000000ff
        /*0a14*/ 	.word	0x00032450
        /*0a18*/ 	.short	0x010a
        /*0a1a*/ 	.byte	0x04
	.zero		1


	//   ....[40]....
        /*0a1c*/ 	.word	0x00007a80
        /*0a20*/ 	.word	0x000000ff
        /*0a24*/ 	.word	0x00032450
        /*0a28*/ 	.short	0x010a
        /*0a2a*/ 	.byte	0x04
	.zero		1


	//   ....[41]....
        /*0a2c*/ 	.word	0x00008490
        /*0a30*/ 	.word	0x000000ff
        /*0a34*/ 	.word	0x00000000
        /*0a38*/ 	.short	0x0101
        /*0a3a*/ 	.byte	0x0b
	.zero		1


	//   ....[42]....
        /*0a3c*/ 	.word	0x0000a040
        /*0a40*/ 	.word	0x000000ff
        /*0a44*/ 	.word	0x00000000
        /*0a48*/ 	.short	0x0101
        /*0a4a*/ 	.byte	0x04
	.zero		1


	//   ....[43]....
        /*0a4c*/ 	.word	0x0000c320
        /*0a50*/ 	.word	0x000000bd
        /*0a54*/ 	.word	0x00000000
        /*0a58*/ 	.short	0x0101
        /*0a5a*/ 	.byte	0x3f
	.zero		1


	//   ....[44]....
        /*0a5c*/ 	.word	0x0000e800
        /*0a60*/ 	.word	0x00000018
        /*0a64*/ 	.word	0x00032440
        /*0a68*/ 	.short	0x010a
        /*0a6a*/ 	.byte	0x3f
	.zero		1


	//   ....[45]....
        /*0a6c*/ 	.word	0x0000ed10
        /*0a70*/ 	.word	0x00000018
        /*0a74*/ 	.word	0x00032430
        /*0a78*/ 	.short	0x0107
        /*0a7a*/ 	.byte	0x3f
	.zero		1


	//   ....[46]....
        /*0a7c*/ 	.word	0x0000edc0
        /*0a80*/ 	.word	0x00000018
        /*0a84*/ 	.word	0x00032430
        /*0a88*/ 	.short	0x0101
        /*0a8a*/ 	.byte	0x3f
	.zero		1


	//   ....[47]....
        /*0a8c*/ 	.word	0x0000f900
        /*0a90*/ 	.word	0x00000011
        /*0a94*/ 	.word	0x00032400
        /*0a98*/ 	.short	0x0107
        /*0a9a*/ 	.byte	0x3f
	.zero		1


	//   ....[48]....
        /*0a9c*/ 	.word	0x0000f990
        /*0aa0*/ 	.word	0x00000011
        /*0aa4*/ 	.word	0x00032400
        /*0aa8*/ 	.short	0x0101
        /*0aaa*/ 	.byte	0x3f
	.zero		1


	//   ....[49]....
        /*0aac*/ 	.word	0x000103e0
        /*0ab0*/ 	.word	0x00000011
        /*0ab4*/ 	.word	0x00032410
        /*0ab8*/ 	.short	0x0107
        /*0aba*/ 	.byte	0x3f
	.zero		1


	//   ....[50]....
        /*0abc*/ 	.word	0x000104d0
        /*0ac0*/ 	.word	0x00000011
        /*0ac4*/ 	.word	0x00032410
        /*0ac8*/ 	.short	0x0101
        /*0aca*/ 	.byte	0x3f
	.zero		1


	//   ....[51]....
        /*0acc*/ 	.word	0x000104f0
        /*0ad0*/ 	.word	0x00000011
        /*0ad4*/ 	.word	0x00032420
        /*0ad8*/ 	.short	0x010a
        /*0ada*/ 	.byte	0x3f
	.zero		1


	//   ....[52]....
        /*0adc*/ 	.word	0x00010570
        /*0ae0*/ 	.word	0x00000018
        /*0ae4*/ 	.word	0x00032460
        /*0ae8*/ 	.short	0x010a
        /*0aea*/ 	.byte	0x3f
	.zero		1


	//   ....[53]....
        /*0aec*/ 	.word	0x00010c70
        /*0af0*/ 	.word	0x00000018
        /*0af4*/ 	.word	0x00032450
        /*0af8*/ 	.short	0x0107
        /*0afa*/ 	.byte	0x3f
	.zero		1


	//   ....[54]....
        /*0afc*/ 	.word	0x00010d30
        /*0b00*/ 	.word	0x00000018
        /*0b04*/ 	.word	0x00032450
        /*0b08*/ 	.short	0x0101
        /*0b0a*/ 	.byte	0x3f
	.zero		1


	//   ....[55]....
        /*0b0c*/ 	.word	0x00011050
        /*0b10*/ 	.word	0x0000000a
        /*0b14*/ 	.word	0x00032440
        /*0b18*/ 	.short	0x010a
        /*0b1a*/ 	.byte	0x3f
	.zero		1


	//   ....[56]....
        /*0b1c*/ 	.word	0x00011420
        /*0b20*/ 	.word	0x0000000a
        /*0b24*/ 	.word	0x00032430
        /*0b28*/ 	.short	0x0107
        /*0b2a*/ 	.byte	0x3f
	.zero		1


	//   ....[57]....
        /*0b2c*/ 	.word	0x000114d0
        /*0b30*/ 	.word	0x0000000a
        /*0b34*/ 	.word	0x00032430
        /*0b38*/ 	.short	0x0101
        /*0b3a*/ 	.byte	0x3f
	.zero		1


	//   ....[58]....
        /*0b3c*/ 	.word	0x00011500
        /*0b40*/ 	.word	0x0000000a
        /*0b44*/ 	.word	0x00032460
        /*0b48*/ 	.short	0x010a
        /*0b4a*/ 	.byte	0x3f
	.zero		1


	//   ....[59]....
        /*0b4c*/ 	.word	0x00011a20
        /*0b50*/ 	.word	0x0000000a
        /*0b54*/ 	.word	0x00032450
        /*0b58*/ 	.short	0x0107
        /*0b5a*/ 	.byte	0x3f
	.zero		1


	//   ....[60]....
        /*0b5c*/ 	.word	0x00011ad0
        /*0b60*/ 	.word	0x0000000a
        /*0b64*/ 	.word	0x00032450
        /*0b68*/ 	.short	0x0101
        /*0b6a*/ 	.byte	0x3f
	.zero		1


	//   ....[61]....
        /*0b6c*/ 	.word	0x00011eb0
        /*0b70*/ 	.word	0x00000007
        /*0b74*/ 	.word	0x00032420
        /*0b78*/ 	.short	0x010a
        /*0b7a*/ 	.byte	0x3f
	.zero		1


	//   ....[62]....
        /*0b7c*/ 	.word	0x00012050
        /*0b80*/ 	.word	0x00000005
        /*0b84*/ 	.word	0x00032440
        /*0b88*/ 	.short	0x010a
        /*0b8a*/ 	.byte	0x3f
	.zero		1


	//   ....[63]....
        /*0b8c*/ 	.word	0x000120f0
        /*0b90*/ 	.word	0x00000003
        /*0b94*/ 	.word	0x00032440
        /*0b98*/ 	.short	0x010a
        /*0b9a*/ 	.byte	0x3f
	.zero		1


	//   ....[64]....
        /*0b9c*/ 	.word	0x00012130
        /*0ba0*/ 	.word	0x00000005
        /*0ba4*/ 	.word	0x00032460
        /*0ba8*/ 	.short	0x010a
        /*0baa*/ 	.byte	0x3f
	.zero		1


	//   ....[65]....
        /*0bac*/ 	.word	0x00012170
        /*0bb0*/ 	.word	0x00000003
        /*0bb4*/ 	.word	0x00032460
        /*0bb8*/ 	.short	0x010a
        /*0bba*/ 	.byte	0x3f
	.zero		1


	//   ....[66]....
        /*0bbc*/ 	.word	0x000121e0
        /*0bc0*/ 	.word	0x00000003
        /*0bc4*/ 	.word	0x00032400
        /*0bc8*/ 	.short	0x010a
        /*0bca*/ 	.byte	0x3f
	.zero		1


	//   ....[67]....
        /*0bcc*/ 	.word	0x00012240
        /*0bd0*/ 	.word	0x00000003
        /*0bd4*/ 	.word	0x00032430
        /*0bd8*/ 	.short	0x010a
        /*0bda*/ 	.byte	0x3f
	.zero		1


	//   ....[68]....
        /*0bdc*/ 	.word	0x000122a0
        /*0be0*/ 	.word	0x00000003
        /*0be4*/ 	.word	0x00032410
        /*0be8*/ 	.short	0x010a
        /*0bea*/ 	.byte	0x3f
	.zero		1


	//   ....[69]....
        /*0bec*/ 	.word	0x00012300
        /*0bf0*/ 	.word	0x00000003
        /*0bf4*/ 	.word	0x00032450
        /*0bf8*/ 	.short	0x010a
        /*0bfa*/ 	.byte	0x3f
	.zero		1


	//   ....[70]....
        /*0bfc*/ 	.word	0x00012360
        /*0c00*/ 	.word	0x00000099
        /*0c04*/ 	.word	0x00032430
        /*0c08*/ 	.short	0x010a
        /*0c0a*/ 	.byte	0x3f
	.zero		1


	//   ....[71]....
        /*0c0c*/ 	.word	0x000123c0
        /*0c10*/ 	.word	0x000000cb
        /*0c14*/ 	.word	0x00032450
        /*0c18*/ 	.short	0x010a
        /*0c1a*/ 	.byte	0x3f
	.zero		1


	//   ....[72]....
        /*0c1c*/ 	.word	0x00012420
        /*0c20*/ 	.word	0x00000099
        /*0c24*/ 	.word	0x00032430
        /*0c28*/ 	.short	0x010a
        /*0c2a*/ 	.byte	0x3f
	.zero		1


	//   ....[73]....
        /*0c2c*/ 	.word	0x00012480
        /*0c30*/ 	.word	0x000000cb
        /*0c34*/ 	.word	0x00032450
        /*0c38*/ 	.short	0x010a
        /*0c3a*/ 	.byte	0x3f
	.zero		1


	//   ....[74]....
        /*0c3c*/ 	.word	0x00012580
        /*0c40*/ 	.word	0x00000018
        /*0c44*/ 	.word	0x00032440
        /*0c48*/ 	.short	0x010a
        /*0c4a*/ 	.byte	0x3f
	.zero		1


	//   ....[75]....
        /*0c4c*/ 	.word	0x00014260
        /*0c50*/ 	.word	0x00000011
        /*0c54*/ 	.word	0x00032420
        /*0c58*/ 	.short	0x010a
        /*0c5a*/ 	.byte	0x3f
	.zero		1


	//   ....[76]....
        /*0c5c*/ 	.word	0x000142b0
        /*0c60*/ 	.word	0x00000018
        /*0c64*/ 	.word	0x00032460
        /*0c68*/ 	.short	0x010a
        /*0c6a*/ 	.byte	0x3f
	.zero		1


	//   ....[77]....
        /*0c6c*/ 	.word	0x00014c10
        /*0c70*/ 	.word	0x0000000a
        /*0c74*/ 	.word	0x00032440
        /*0c78*/ 	.short	0x010a
        /*0c7a*/ 	.byte	0x3f
	.zero		1


	//   ....[78]....
        /*0c7c*/ 	.word	0x000152a0
        /*0c80*/ 	.word	0x0000000a
        /*0c84*/ 	.word	0x00032460
        /*0c88*/ 	.short	0x010a
        /*0c8a*/ 	.byte	0x3f
	.zero		1


	//   ....[79]....
        /*0c8c*/ 	.word	0x00015ab0
        /*0c90*/ 	.word	0x00000007
        /*0c94*/ 	.word	0x00032420
        /*0c98*/ 	.short	0x010a
        /*0c9a*/ 	.byte	0x3f
	.zero		1


	//   ....[80]....
        /*0c9c*/ 	.word	0x00015c50
        /*0ca0*/ 	.word	0x00000005
        /*0ca4*/ 	.word	0x00032440
        /*0ca8*/ 	.short	0x010a
        /*0caa*/ 	.byte	0x3f
	.zero		1


	//   ....[81]....
        /*0cac*/ 	.word	0x00015ca0
        /*0cb0*/ 	.word	0x00000003
        /*0cb4*/ 	.word	0x00032440
        /*0cb8*/ 	.short	0x010a
        /*0cba*/ 	.byte	0x3f
	.zero		1


	//   ....[82]....
        /*0cbc*/ 	.word	0x00015cf0
        /*0cc0*/ 	.word	0x00000005
        /*0cc4*/ 	.word	0x00032460
        /*0cc8*/ 	.short	0x010a
        /*0cca*/ 	.byte	0x3f
	.zero		1


	//----- nvinfo : EIATTR_NUM_MBARRIERS
	.align		4
.L_1508:
        /*0ccc*/ 	.byte	0x03, 0x38
        /*0cce*/ 	.short	0x0017


	//----- nvinfo : EIATTR_EXIT_INSTR_OFFSETS
	.align		4
        /*0cd0*/ 	.byte	0x04, 0x1c
        /*0cd2*/ 	.short	(.L_1510 - .L_1509)


	//   ....[0]....
.L_1509:
        /*0cd4*/ 	.word	0x000009b0


	//   ....[1]....
        /*0cd8*/ 	.word	0x0000d4f0


	//   ....[2]....
        /*0cdc*/ 	.word	0x000121c0


	//----- nvinfo : EIATTR_MAX_THREADS
	.align		4
.L_1510:
        /*0ce0*/ 	.byte	0x04, 0x05
        /*0ce2*/ 	.short	(.L_1512 - .L_1511)
.L_1511:
        /*0ce4*/ 	.word	0x00000180
        /*0ce8*/ 	.word	0x00000001
        /*0cec*/ 	.word	0x00000001


	//----- nvinfo : EIATTR_CRS_STACK_SIZE
	.align		4
.L_1512:
        /*0cf0*/ 	.byte	0x04, 0x1e
        /*0cf2*/ 	.short	(.L_1514 - .L_1513)
.L_1513:
        /*0cf4*/ 	.word	0x00000000


	//----- nvinfo : EIATTR_CBANK_PARAM_SIZE
	.align		4
.L_1514:
        /*0cf8*/ 	.byte	0x03, 0x19
        /*0cfa*/ 	.short	0x0bf0


	//----- nvinfo : EIATTR_PARAM_CBANK
	.align		4
        /*0cfc*/ 	.byte	0x04, 0x0a
        /*0cfe*/ 	.short	(.L_1516 - .L_1515)
	.align		4
.L_1515:
        /*0d00*/ 	.word	index@(.nv.constant0._ZN7cutlass13device_kernelIN5flash11enable_sm90INS1_16FlashAttnFwdSm90INS1_25CollectiveMainloopFwdSm90ILi2EN4cute5tupleIJNS5_1CILi1EEES8_S8_EEENS6_IJNS7_ILi128EEENS7_ILi96EEENS7_ILi64EEEEEELi256ENS_6half_tEfNS_4arch4Sm90ELb1ELb0ELb1ELb0ELb1ELb0ELb1ELb1ELb0ELb1ELb0ELb0EEENS1_21CollectiveEpilogueFwdINS6_IJSA_NS7_ILi256EEESB_EEES9_SE_SG_Li256ELb0ELb1ELb0ELb0EEENS1_30DynamicPersistentTileSchedulerILi256ELi128ELb0ELb1ELb1EEEEEEEEEvNT_6ParamsE)
        /*0d04*/ 	.short	0x0210
        /*0d06*/ 	.short	0x0bf0


	//----- nvinfo : EIATTR_SW_WAR
	.align		4
.L_1516:
        /*0d08*/ 	.byte	0x04, 0x36
        /*0d0a*/ 	.short	(.L_1518 - .L_1517)
.L_1517:
        /*0d0c*/ 	.word	0x00000008
.L_1518:


//--------------------- .nv.info._ZN7cutlass13device_kernelIN5flash11enable_sm90INS1_16FlashAttnFwdSm90INS1_25CollectiveMainloopFwdSm90ILi2EN4cute5tupleIJNS5_1CILi1EEES8_S8_EEENS6_IJNS7_ILi128EEENS7_ILi96EEENS7_ILi64EEEEEELi256ENS_6half_tEfNS_4arch4Sm90ELb1ELb0ELb1ELb1ELb1ELb0ELb0ELb1ELb0ELb1ELb0ELb0EEENS1_21CollectiveEpilogueFwdINS6_IJSA_NS7_ILi256EEESB_EEES9_SE_SG_Li256ELb1ELb1ELb0ELb0EEENS1_36VarlenDynamicPersistentTileSchedulerILi128ELi96ELi256ELi128ELb0ELb1ELb1ELb1ELb1ELb1EEEEEEEEEvNT_6ParamsE --------------------------
	.section	.nv.info._ZN7cutlass13device_kernelIN5flash11enable_sm90INS1_16FlashAttnFwdSm90INS1_25CollectiveMainloopFwdSm90ILi2EN4cute5tupleIJNS5_1CILi1EEES8_S8_EEENS6_IJNS7_ILi128EEENS7_ILi96EEENS7_ILi64EEEEEELi256ENS_6half_tEfNS_4arch4Sm90ELb1ELb0ELb1ELb1ELb1ELb0ELb0ELb1ELb0ELb1ELb0ELb0EEENS1_21CollectiveEpilogueFwdINS6_IJSA_NS7_ILi256EEESB_EEES9_SE_SG_Li256ELb1ELb1ELb0ELb0EEENS1_36VarlenDynamicPersistentTileSchedulerILi128ELi96ELi256ELi128ELb0ELb1ELb1ELb1ELb1ELb1EEEEEEEEEvNT_6ParamsE,"",@"SHT_CUDA_INFO"
	.sectionflags	@""
	.align	4


	//----- nvinfo : EIATTR_CUDA_API_VERSION
	.align		4
        /*0000*/ 	.byte	0x04, 0x37
        /*0002*/ 	.short	(.L_1520 - .L_1519)
.L_1519:
        /*0004*/ 	.word	0x00000082


	//----- nvinfo : EIATTR_KPARAM_INFO
	.align		4
.L_1520:
        /*0008*/ 	.byte	0x04, 0x17
        /*000a*/ 	.short	(.L_1522 - .L_1521)
.L_1521:
        /*000c*/ 	.word	0x00000000
        /*0010*/ 	.short	0x0000
        /*0012*/ 	.short	0x0070
        /*0014*/ 	.byte	0x00, 0xf0, 0x01, 0x2a


	//----- nvinfo : EIATTR_SPARSE_MMA_MASK
	.align		4
.L_1522:
        /*0018*/ 	.byte	0x03, 0x50
        /*001a*/ 	.short	0x0000


	//----- nvinfo : EIATTR_MAXREG_COUNT
	.align		4
        /*001c*/ 	.byte	0x03, 0x1b
        /*001e*/ 	.short	0x00a8


	//----- nvinfo : EIATTR_NUM_BARRIERS
	.align		4
        /*0020*/ 	.byte	0x02, 0x4c
        /*0022*/ 	.byte	0x10
	.zero		1


	//----- nvinfo : EIATTR_EXTERNS
	.align		4
        /*0024*/ 	.byte	0x04, 0x0f
        /*0026*/ 	.short	(.L_1524 - .L_1523)


	//   ....[0]....
	.align		4
.L_1523:
        /*0028*/ 	.word	index@(__assertfail)


	//----- nvinfo : EIATTR_ANNOTATIONS
	.align		4
.L_1524:
        /*002c*/ 	.byte	0x04, 0x55
        /*002e*/ 	.short	(.L_1526 - .L_1525)


	//   ....[0]....
.L_1525:
        /* <DEDUP_REMOVED lines=13> */


	//----- nvinfo : EIATTR_MERCURY_ISA_VERSION
	.align		4
.L_1526:
        /*00f0*/ 	.byte	0x03, 0x5f
        /*00f2*/ 	.short	0x0101


	//----- nvinfo : EIATTR_UNUSED_LOAD_BYTE_OFFSET
	.align		4
        /*00f4*/ 	.byte	0x04, 0x44
        /*00f6*/ 	.short	(.L_1528 - .L_1527)


	//   ....[0]....
.L_1527:
        /*00f8*/ 	.word	0x00000970
        /*00fc*/ 	.word	0x0000fff0


	//   ....[1]....
        /*0100*/ 	.word	0x000096b0
        /*0104*/ 	.word	0x0000fff0


	//----- nvinfo : EIATTR_INT_WARP_WIDE_INSTR_OFFSETS
	.align		4
.L_1528:
        /*0108*/ 	.byte	0x04, 0x31
        /*010a*/ 	.short	(.L_1530 - .L_1529)


	//   ....[0]....
.L_1529:
        /*010c*/ 	.word	0x000000c0


	//   ....[1]....
        /*0110*/ 	.word	0x000000d0


	//   ....[2]....
        /*0114*/ 	.word	0x00000170


	//   ....[3]....
        /*0118*/ 	.word	0x0000d770


	//   ....[4]....
        /*011c*/ 	.word	0x0000d800


	//   ....[5]....
        /*0120*/ 	.word	0x00010b30


	//   ....[6]....
        /*0124*/ 	.word	0x00010bc0


	//----- nvinfo : EIATTR_COOP_GROUP_MASK_REGIDS
	.align		4
.L_1530:
        /*0128*/ 	.byte	0x04, 0x29
        /*012a*/ 	.short	(.L_1532 - .L_1531)


	//   ....[0]....
.L_1531:
        /*012c*/ 	.word	0xffffffff


	//   ....[1]....
        /*0130*/ 	.word	0xffffffff


	//   ....[2]....
        /*0134*/ 	.word	0xffffffff


	//   ....[3]....
        /*0138*/ 	.word	0xffffffff


	//   ....[4]....
        /*013c*/ 	.word	0xffffffff


	//   ....[5]....
        /*0140*/ 	.word	0xffffffff


	//   ....[6]....
        /*0144*/ 	.word	0xffffffff


	//   ....[7]....
        /*0148*/ 	.word	0xffffffff


	//   ....[8]....
        /*014c*/ 	.word	0xffffffff


	//   ....[9]....
        /*0150*/ 	.word	0xffffffff


	//   ....[10]....
        /*0154*/ 	.word	0xffffffff


	//   ....[11]....
        /*0158*/ 	.word	0xffffffff


	//   ....[12]....
        /*015c*/ 	.word	0xffffffff


	//   ....[13]....
        /*0160*/ 	.word	0xffffffff


	//   ....[14]....
        /*0164*/ 	.word	0xffffffff


	//   ....[15]....
        /*0168*/ 	.word	0xffffffff


	//   ....[16]....
        /*016c*/ 	.word	0xffffffff


	//   ....[17]....
        /*0170*/ 	.word	0xffffffff


	//   ....[18]....
        /*0174*/ 	.word	0xffffffff


	//   ....[19]....
        /*0178*/ 	.word	0xffffffff


	//   ....[20]....
        /*017c*/ 	.word	0xffffffff


	//   ....[21]....
        /*0180*/ 	.word	0xffffffff


	//   ....[22]....
        /*0184*/ 	.word	0xffffffff


	//   ....[23]....
        /*0188*/ 	.word	0xffffffff


	//   ....[24]....
        /*018c*/ 	.word	0xffffffff


	//   ....[25]....
        /*0190*/ 	.word	0xffffffff


	//   ....[26]....
        /*0194*/ 	.word	0xffffffff


	//   ....[27]....
        /*0198*/ 	.word	0xffffffff


	//   ....[28]....
        /*019c*/ 	.word	0xffffffff


	//   ....[29]....
        /*01a0*/ 	.word	0xffffffff


	//   ....[30]....
        /*01a4*/ 	.word	0xffffffff


	//   ....[31]....
        /*01a8*/ 	.word	0xffffffff


	//   ....[32]....
        /*01ac*/ 	.word	0xffffffff


	//   ....[33]....
        /*01b0*/ 	.word	0xffffffff


	//   ....[34]....
        /*01b4*/ 	.word	0xffffffff


	//   ....[35]....
        /*01b8*/ 	.word	0xffffffff


	//   ....[36]....
        /*01bc*/ 	.word	0xffffffff


	//   ....[37]....
        /*01c0*/ 	.word	0xffffffff


	//   ....[38]....
        /*01c4*/ 	.word	0xffffffff


	//   ....[39]....
        /*01c8*/ 	.word	0xffffffff


	//   ....[40]....
        /*01cc*/ 	.word	0xffffffff


	//   ....[41]....
        /*01d0*/ 	.word	0xffffffff


	//   ....[42]....
        /*01d4*/ 	.word	0xffffffff


	//   ....[43]....
        /*01d8*/ 	.word	0xffffffff


	//   ....[44]....
        /*01dc*/ 	.word	0xffffffff


	//   ....[45]....
        /*01e0*/ 	.word	0xffffffff


	//   ....[46]....
        /*01e4*/ 	.word	0xffffffff


	//   ....[47]....
        /*01e8*/ 	.word	0xffffffff


	//   ....[48]....
        /*01ec*/ 	.word	0xffffffff


	//   ....[49]....
        /*01f0*/ 	.word	0xffffffff


	//   ....[50]....
        /*01f4*/ 	.word	0xffffffff


	//   ....[51]....
        /*01f8*/ 	.word	0xffffffff


	//   ....[52]....
        /*01fc*/ 	.word	0xffffffff


	//   ....[53]....
        /*0200*/ 	.word	0xffffffff


	//   ....[54]....
        /*0204*/ 	.word	0xffffffff


	//   ....[55]....
        /*0208*/ 	.word	0xffffffff


	//   ....[56]....
        /*020c*/ 	.word	0xffffffff


	//   ....[57]....
        /*0210*/ 	.word	0xffffffff


	//   ....[58]....
        /*0214*/ 	.word	0xffffffff


	//   ....[59]....
        /*0218*/ 	.word	0xffffffff


	//   ....[60]....
        /*021c*/ 	.word	0xffffffff


	//   ....[61]....
        /*0220*/ 	.word	0xffffffff


	//   ....[62]....
        /*0224*/ 	.word	0xffffffff


	//   ....[63]....
        /*0228*/ 	.word	0xffffffff


	//   ....[64]....
        /*022c*/ 	.word	0xffffffff


	//   ....[65]....
        /*0230*/ 	.word	0xffffffff


	//   ....[66]....
        /*0234*/ 	.word	0xffffffff


	//   ....[67]....
        /*0238*/ 	.word	0xffffffff


	//   ....[68]....
        /*023c*/ 	.word	0xffffffff


	//   ....[69]....
        /*0240*/ 	.word	0xffffffff


	//   ....[70]....
        /*0244*/ 	.word	0xffffffff


	//   ....[71]....
        /*0248*/ 	.word	0xffffffff


	//   ....[72]....
        /*024c*/ 	.word	0xffffffff


	//   ....[73]....
        /*0250*/ 	.word	0xffffffff


	//   ....[74]....
        /*0254*/ 	.word	0xffffffff


	//   ....[75]....
        /*0258*/ 	.word	0xffffffff


	//   ....[76]....
        /*025c*/ 	.word	0xffffffff


	//   ....[77]....
        /*0260*/ 	.word	0xffffffff


	//   ....[78]....
        /*0264*/ 	.word	0xffffffff


	//   ....[79]....
        /*0268*/ 	.word	0xffffffff


	//   ....[80]....
        /*026c*/ 	.word	0xffffffff


	//   ....[81]....
        /*0270*/ 	.word	0xffffffff


	//   ....[82]....
        /*0274*/ 	.word	0xffffffff


	//   ....[83]....
        /*0278*/ 	.word	0xffffffff


	//   ....[84]....
        /*027c*/ 	.word	0xffffffff


	//   ....[85]....
        /*0280*/ 	.word	0xffffffff


	//   ....[86]....
        /*0284*/ 	.word	0xffffffff


	//   ....[87]....
        /*0288*/ 	.word	0xffffffff


	//   ....[88]....
        /*028c*/ 	.word	0xffffffff


	//   ....[89]....
        /*0290*/ 	.word	0xffffffff


	//   ....[90]....
        /*0294*/ 	.word	0xffffffff


	//   ....[91]....
        /*0298*/ 	.word	0xffffffff


	//   ....[92]....
        /*029c*/ 	.word	0xffffffff


	//   ....[93]....
        /*02a0*/ 	.word	0xffffffff


	//   ....[94]....
        /*02a4*/ 	.word	0xffffffff


	//   ....[95]....
        /*02a8*/ 	.word	0xffffffff


	//   ....[96]....
        /*02ac*/ 	.word	0xffffffff


	//   ....[97]....
        /*02b0*/ 	.word	0xffffffff


	//   ....[98]....
        /*02b4*/ 	.word	0xffffffff


	//   ....[99]....
        /*02b8*/ 	.word	0xffffffff


	//   ....[100]....
        /*02bc*/ 	.word	0xffffffff


	//   ....[101]....
        /*02c0*/ 	.word	0xffffffff


	//   ....[102]....
        /*02c4*/ 	.word	0xffffffff


	//   ....[103]....
        /*02c8*/ 	.word	0xffffffff


	//   ....[104]....
        /*02cc*/ 	.word	0xffffffff


	//   ....[105]....
        /*02d0*/ 	.word	0xffffffff


	//   ....[106]....
        /*02d4*/ 	.word	0xffffffff


	//   ....[107]....
        /*02d8*/ 	.word	0xffffffff


	//   ....[108]....
        /*02dc*/ 	.word	0xffffffff


	//   ....[109]....
        /*02e0*/ 	.word	0xffffffff


	//   ....[110]....
        /*02e4*/ 	.word	0xffffffff


	//   ....[111]....
        /*02e8*/ 	.word	0xffffffff


	//   ....[112]....
        /*02ec*/ 	.word	0xffffffff


	//   ....[113]....
        /*02f0*/ 	.word	0xffffffff


	//   ....[114]....
        /*02f4*/ 	.word	0xffffffff


	//   ....[115]....
        /*02f8*/ 	.word	0xffffffff


	//   ....[116]....
        /*02fc*/ 	.word	0xffffffff


	//   ....[117]....
        /*0300*/ 	.word	0xffffffff


	//   ....[118]....
        /*0304*/ 	.word	0xffffffff


	//   ....[119]....
        /*0308*/ 	.word	0xffffffff


	//   ....[120]....
        /*030c*/ 	.word	0xffffffff


	//   ....[121]....
        /*0310*/ 	.word	0xffffffff


	//   ....[122]....
        /*0314*/ 	.word	0xffffffff


	//   ....[123]....
        /*0318*/ 	.word	0xffffffff


	//   ....[124]....
        /*031c*/ 	.word	0xffffffff


	//   ....[125]....
        /*0320*/ 	.word	0xffffffff


	//   ....[126]....
        /*0324*/ 	.word	0xffffffff


	//   ....[127]....
        /*0328*/ 	.word	0xffffffff


	//   ....[128]....
        /*032c*/ 	.word	0xffffffff


	//   ....[129]....
        /*0330*/ 	.word	0xffffffff


	//   ....[130]....
        /*0334*/ 	.word	0xffffffff


	//   ....[131]....
        /*0338*/ 	.word	0xffffffff


	//   ....[132]....
        /*033c*/ 	.word	0xffffffff


	//   ....[133]....
        /*0340*/ 	.word	0xffffffff


	//   ....[134]....
        /*0344*/ 	.word	0xffffffff


	//   ....[135]....
        /*0348*/ 	.word	0xffffffff


	//   ....[136]....
        /*034c*/ 	.word	0xffffffff


	//   ....[137]....
        /*0350*/ 	.word	0xffffffff


	//   ....[138]....
        /*0354*/ 	.word	0xffffffff


	//   ....[139]....
        /*0358*/ 	.word	0xffffffff


	//   ....[140]....
        /*035c*/ 	.word	0xffffffff


	//   ....[141]....
        /*0360*/ 	.word	0xffffffff


	//   ....[142]....
        /*0364*/ 	.word	0xffffffff


	//   ....[143]....
        /*0368*/ 	.word	0xffffffff


	//   ....[144]....
        /*036c*/ 	.word	0xffffffff


	//   ....[145]....
        /*0370*/ 	.word	0x0500000f


	//   ....[146]....
        /*0374*/ 	.word	0x0500000f


	//   ....[147]....
        /*0378*/ 	.word	0x0500000f


	//   ....[148]....
        /*037c*/ 	.word	0x0500000f


	//   ....[149]....
        /*0380*/ 	.word	0x0500000f


	//   ....[150]....
        /*0384*/ 	.word	0x0500000f


	//   ....[151]....
        /*0388*/ 	.word	0x0500000f


	//   ....[152]....
        /*038c*/ 	.word	0x0500000f


	//   ....[153]....
        /*0390*/ 	.word	0x0500000f


	//   ....[154]....
        /*0394*/ 	.word	0x0500000f


	//   ....[155]....
        /*0398*/ 	.word	0x0500000f


	//   ....[156]....
        /*039c*/ 	.word	0x0500000f


	//   ....[157]....
        /*03a0*/ 	.word	0x0500000f


	//   ....[158]....
        /*03a4*/ 	.word	0x0500000f


	//   ....[159]....
        /*03a8*/ 	.word	0x0500000f


	//   ....[160]....
        /*03ac*/ 	.word	0x0500000f


	//   ....[161]....
        /*03b0*/ 	.word	0x0500000f


	//   ....[162]....
        /*03b4*/ 	.word	0x0500000f


	//   ....[163]....
        /*03b8*/ 	.word	0x0500000f


	//   ....[164]....
        /*03bc*/ 	.word	0x0500000f


	//   ....[165]....
        /*03c0*/ 	.word	0x0500000f


	//   ....[166]....
        /*03c4*/ 	.word	0x0500000f


	//   ....[167]....
        /*03c8*/ 	.word	0x0500000f


	//   ....[168]....
        /*03cc*/ 	.word	0x0500000f


	//   ....[169]....
        /*03d0*/ 	.word	0x0500000f


	//   ....[170]....
        /*03d4*/ 	.word	0x0500000f


	//   ....[171]....
        /*03d8*/ 	.word	0x0500000f


	//   ....[172]....
        /*03dc*/ 	.word	0x0500000f


	//   ....[173]....
        /*03e0*/ 	.word	0x0500000f


	//   ....[174]....
        /*03e4*/ 	.word	0x0500000f


	//   ....[175]....
        /*03e8*/ 	.word	0x0500000f


	//   ....[176]....
        /*03ec*/ 	.word	0x0500000f


	//   ....[177]....
        /*03f0*/ 	.word	0x0500000f


	//   ....[178]....
        /*03f4*/ 	.word	0x0500000f


	//   ....[179]....
        /*03f8*/ 	.word	0x0500000f


	//   ....[180]....
        /*03fc*/ 	.word	0x0500000f


	//   ....[181]....
        /*0400*/ 	.word	0x0500000f


	//   ....[182]....
        /*0404*/ 	.word	0x0500000f


	//   ....[183]....
        /*0408*/ 	.word	0x0500000f


	//   ....[184]....
        /*040c*/ 	.word	0x0500000f


	//   ....[185]....
        /*0410*/ 	.word	0x0500000f


	//   ....[186]....
        /*0414*/ 	.word	0x0500000f


	//   ....[187]....
        /*0418*/ 	.word	0x0500000f


	//   ....[188]....
        /*041c*/ 	.word	0x0500000f


	//   ....[189]....
        /*0420*/ 	.word	0x0500000f


	//   ....[190]....
        /*0424*/ 	.word	0x0500000f


	//   ....[191]....
        /*0428*/ 	.word	0x0500000f


	//   ....[192]....
        /*042c*/ 	.word	0x0500000f


	//   ....[193]....
        /*0430*/ 	.word	0x0500000f


	//   ....[194]....
        /*0434*/ 	.word	0x0500000f


	//   ....[195]....
        /*0438*/ 	.word	0x0500000f


	//   ....[196]....
        /*043c*/ 	.word	0x0500000f


	//   ....[197]....
        /*0440*/ 	.word	0x0500000f


	//   ....[198]....
        /*0444*/ 	.word	0x0500000f


	//   ....[199]....
        /*0448*/ 	.word	0x0500000f


	//   ....[200]....
        /*044c*/ 	.word	0x0500000f


	//   ....[201]....
        /*0450*/ 	.word	0x0500000f


	//   ....[202]....
        /*0454*/ 	.word	0x0500000f


	//   ....[203]....
        /*0458*/ 	.word	0x0500000f


	//   ....[204]....
        /*045c*/ 	.word	0x0500000f


	//   ....[205]....
        /*0460*/ 	.word	0x0500000f


	//   ....[206]....
        /*0464*/ 	.word	0x0500000f


	//   ....[207]....
        /*0468*/ 	.word	0x0500000f


	//   ....[208]....
        /*046c*/ 	.word	0x0500000f


	//   ....[209]....
        /*0470*/ 	.word	0x0500000f


	//   ....[210]....
        /*0474*/ 	.word	0x0500000f


	//   ....[211]....
        /*0478*/ 	.word	0x0500000f


	//   ....[212]....
        /*047c*/ 	.word	0x0500000f


	//   ....[213]....
        /*0480*/ 	.word	0x0500000f


	//   ....[214]....
        /*0484*/ 	.word	0x0500000f


	//   ....[215]....
        /*0488*/ 	.word	0x0500000f


	//   ....[216]....
        /*048c*/ 	.word	0x0500000f


	//   ....[217]....
        /*0490*/ 	.word	0x0500000f


	//   ....[218]....
        /*0494*/ 	.word	0x0500000f


	//   ....[219]....
        /*0498*/ 	.word	0x0500000f


	//   ....[220]....
        /*049c*/ 	.word	0x0500000f


	//   ....[221]....
        /*04a0*/ 	.word	0x0500000f


	//   ....[222]....
        /*04a4*/ 	.word	0x0500000f


	//   ....[223]....
        /*04a8*/ 	.word	0x0500000f


	//   ....[224]....
        /*04ac*/ 	.word	0x0500000f


	//   ....[225]....
        /*04b0*/ 	.word	0x0500000f


	//   ....[226]....
        /*04b4*/ 	.word	0x0500000f


	//   ....[227]....
        /*04b8*/ 	.word	0x0500000f


	//----- nvinfo : EIATTR_COOP_GROUP_INSTR_OFFSETS
	.align		4
.L_1532:
        /*04bc*/ 	.byte	0x04, 0x28
        /*04be*/ 	.short	(.L_1534 - .L_1533)


	//   ....[0]....
.L_1533:
        /*04c0*/ 	.word	0x00000080


	//   ....[1]....
        /*04c4*/ 	.word	0x00000090


	//   ....[2]....
        /*04c8*/ 	.word	0x000002d0


	//   ....[3]....
        /*04cc*/ 	.word	0x00000430


	//   ....[4]....
        /*04d0*/ 	.word	0x00000550


	//   ....[5]....
        /*04d4*/ 	.word	0x000006b0


	//   ....[6]....
        /*04d8*/ 	.word	0x00001800


	//   ....[7]....
        /*04dc*/ 	.word	0x00001fb0


	//   ....[8]....
        /*04e0*/ 	.word	0x00002140


	//   ....[9]....
        /*04e4*/ 	.word	0x00002910


	//   ....[10]....
        /*04e8*/ 	.word	0x00002970


	//   ....[11]....
        /*04ec*/ 	.word	0x000030d0


	//   ....[12]....
        /*04f0*/ 	.word	0x00003130


	//   ....[13]....
        /*04f4*/ 	.word	0x000042c0


	//   ....[14]....
        /*04f8*/ 	.word	0x00004420


	//   ....[15]....
        /*04fc*/ 	.word	0x00004b60


	//   ....[16]....
        /*0500*/ 	.word	0x00004c40


	//   ....[17]....
        /*0504*/ 	.word	0x00005340


	//   ....[18]....
        /*0508*/ 	.word	0x000053c0


	//   ....[19]....
        /*050c*/ 	.word	0x00007240


	//   ....[20]....
        /*0510*/ 	.word	0x000072b0


	//   ....[21]....
        /*0514*/ 	.word	0x00007740


	//   ....[22]....
        /*0518*/ 	.word	0x00007890


	//   ....[23]....
        /*051c*/ 	.word	0x00008c30


	//   ....[24]....
        /*0520*/ 	.word	0x00008cb0


	//   ....[25]....
        /*0524*/ 	.word	0x00008d20


	//   ....[26]....
        /*0528*/ 	.word	0x00008d40


	//   ....[27]....
        /*052c*/ 	.word	0x0000a750


	//   ....[28]....
        /*0530*/ 	.word	0x0000a790


	//   ....[29]....
        /*0534*/ 	.word	0x0000a7c0


	//   ....[30]....
        /*0538*/ 	.word	0x0000a7f0


	//   ....[31]....
        /*053c*/ 	.word	0x0000b090


	//   ....[32]....
        /*0540*/ 	.word	0x0000b0d0


	//   ....[33]....
        /*0544*/ 	.word	0x0000b220


	//   ....[34]....
        /*0548*/ 	.word	0x0000b240


	//   ....[35]....
        /*054c*/ 	.word	0x0000b380


	//   ....[36]....
        /*0550*/ 	.word	0x0000b3a0


	//   ....[37]....
        /*0554*/ 	.word	0x0000b4f0


	//   ....[38]....
        /*0558*/ 	.word	0x0000b510


	//   ....[39]....
        /*055c*/ 	.word	0x0000be50


	//   ....[40]....
        /*0560*/ 	.word	0x0000be80


	//   ....[41]....
        /*0564*/ 	.word	0x0000bfd0


	//   ....[42]....
        /*0568*/ 	.word	0x0000bff0


	//   ....[43]....
        /*056c*/ 	.word	0x0000c130


	//   ....[44]....
        /*0570*/ 	.word	0x0000c150


	//   ....[45]....
        /*0574*/ 	.word	0x0000c2a0


	//   ....[46]....
        /*0578*/ 	.word	0x0000c2c0


	//   ....[47]....
        /*057c*/ 	.word	0x0000c490


	//   ....[48]....
        /*0580*/ 	.word	0x0000c660


	//   ....[49]....
        /*0584*/ 	.word	0x0000c690


	//   ....[50]....
        /*0588*/ 	.word	0x0000c6c0


	//   ....[51]....
        /*058c*/ 	.word	0x0000c6f0


	//   ....[52]....
        /*0590*/ 	.word	0x0000c720


	//   ....[53]....
        /*0594*/ 	.word	0x0000c750


	//   ....[54]....
        /*0598*/ 	.word	0x0000c8a0


	//   ....[55]....
        /*059c*/ 	.word	0x0000c8d0


	//   ....[56]....
        /*05a0*/ 	.word	0x0000c900


	//   ....[57]....
        /*05a4*/ 	.word	0x0000c930


	//   ....[58]....
        /*05a8*/ 	.word	0x0000c960


	//   ....[59]....
        /*05ac*/ 	.word	0x0000c990


	//   ....[60]....
        /*05b0*/ 	.word	0x0000ca20


	//   ....[61]....
        /*05b4*/ 	.word	0x0000ca80


	//   ....[62]....
        /*05b8*/ 	.word	0x0000cb10


	//   ....[63]....
        /*05bc*/ 	.word	0x0000e310


	//   ....[64]....
        /*05c0*/ 	.word	0x0000e330


	//   ....[65]....
        /*05c4*/ 	.word	0x0000e3c0


	//   ....[66]....
        /*05c8*/ 	.word	0x0000e3e0


	//   ....[67]....
        /*05cc*/ 	.word	0x0000e460


	//   ....[68]....
        /*05d0*/ 	.word	0x0000e480


	//   ....[69]....
        /*05d4*/ 	.word	0x0000e500


	//   ....[70]....
        /*05d8*/ 	.word	0x0000e520


	//   ....[71]....
        /*05dc*/ 	.word	0x0000e5a0


	//   ....[72]....
        /*05e0*/ 	.word	0x0000e5c0


	//   ....[73]....
        /*05e4*/ 	.word	0x0000e5d0


	//   ....[74]....
        /*05e8*/ 	.word	0x0000e5e0


	//   ....[75]....
        /*05ec*/ 	.word	0x0000ee00


	//   ....[76]....
        /*05f0*/ 	.word	0x0000ee30


	//   ....[77]....
        /*05f4*/ 	.word	0x0000ee60


	//   ....[78]....
        /*05f8*/ 	.word	0x0000eef0


	//   ....[79]....
        /*05fc*/ 	.word	0x0000ef00


	//   ....[80]....
        /*0600*/ 	.word	0x0000ef90


	//   ....[81]....
        /*0604*/ 	.word	0x0000efa0


	//   ....[82]....
        /*0608*/ 	.word	0x0000f030


	//   ....[83]....
        /*060c*/ 	.word	0x0000f040


	//   ....[84]....
        /*0610*/ 	.word	0x0000f0d0


	//   ....[85]....
        /*0614*/ 	.word	0x0000f0e0


	//   ....[86]....
        /*0618*/ 	.word	0x0000f170


	//   ....[87]....
        /*061c*/ 	.word	0x0000f180


	//   ....[88]....
        /*0620*/ 	.word	0x0000f200


	//   ....[89]....
        /*0624*/ 	.word	0x0000f210


	//   ....[90]....
        /*0628*/ 	.word	0x0000f220


	//   ....[91]....
        /*062c*/ 	.word	0x0000f690


	//   ....[92]....
        /*0630*/ 	.word	0x0000f6c0


	//   ....[93]....
        /*0634*/ 	.word	0x0000f720


	//   ....[94]....
        /*0638*/ 	.word	0x0000f7d0


	//   ....[95]....
        /*063c*/ 	.word	0x0000f7f0


	//   ....[96]....
        /*0640*/ 	.word	0x0000f8a0


	//   ....[97]....
        /*0644*/ 	.word	0x0000f8b0


	//   ....[98]....
        /*0648*/ 	.word	0x0000f8e0


	//   ....[99]....
        /*064c*/ 	.word	0x0000f970


	//   ....[100]....
        /*0650*/ 	.word	0x0000fa10


	//   ....[101]....
        /*0654*/ 	.word	0x0000fa30


	//   ....[102]....
        /*0658*/ 	.word	0x0000fa40


	//   ....[103]....
        /*065c*/ 	.word	0x00010170


	//   ....[104]....
        /*0660*/ 	.word	0x00010190


	//   ....[105]....
        /*0664*/ 	.word	0x000101a0


	//   ....[106]....
        /*0668*/ 	.word	0x000101e0


	//   ....[107]....
        /*066c*/ 	.word	0x000101f0


	//   ....[108]....
        /*0670*/ 	.word	0x00010230


	//   ....[109]....
        /*0674*/ 	.word	0x00010240


	//   ....[110]....
        /*0678*/ 	.word	0x00010280


	//   ....[111]....
        /*067c*/ 	.word	0x00010290


	//   ....[112]....
        /*0680*/ 	.word	0x000102d0


	//   ....[113]....
        /*0684*/ 	.word	0x000102e0


	//   ....[114]....
        /*0688*/ 	.word	0x000102f0


	//   ....[115]....
        /*068c*/ 	.word	0x00010660


	//   ....[116]....
        /*0690*/ 	.word	0x00010680


	//   ....[117]....
        /*0694*/ 	.word	0x00010690


	//   ....[118]....
        /*0698*/ 	.word	0x000106a0


	//   ....[119]....
        /*069c*/ 	.word	0x000106b0


	//   ....[120]....
        /*06a0*/ 	.word	0x000106d0


	//   ....[121]....
        /*06a4*/ 	.word	0x00010740


	//   ....[122]....
        /*06a8*/ 	.word	0x00010760


	//   ....[123]....
        /*06ac*/ 	.word	0x00010780


	//   ....[124]....
        /*06b0*/ 	.word	0x000107f0


	//   ....[125]....
        /*06b4*/ 	.word	0x00010800


	//   ....[126]....
        /*06b8*/ 	.word	0x00010900


	//   ....[127]....
        /*06bc*/ 	.word	0x00010db0


	//   ....[128]....
        /*06c0*/ 	.word	0x00010de0


	//   ....[129]....
        /*06c4*/ 	.word	0x00010e10


	//   ....[130]....
        /*06c8*/ 	.word	0x00010e40


	//   ....[131]....
        /*06cc*/ 	.word	0x00010e70


	//   ....[132]....
        /*06d0*/ 	.word	0x00010ea0


	//   ....[133]....
        /*06d4*/ 	.word	0x00010ed0


	//   ....[134]....
        /*06d8*/ 	.word	0x00010f00


	//   ....[135]....
        /*06dc*/ 	.word	0x00011080


	//   ....[136]....
        /*06e0*/ 	.word	0x000110b0


	//   ....[137]....
        /*06e4*/ 	.word	0x000110e0


	//   ....[138]....
        /*06e8*/ 	.word	0x00011110


	//   ....[139]....
        /*06ec*/ 	.word	0x00011140


	//   ....[140]....
        /*06f0*/ 	.word	0x00011170


	//   ....[141]....
        /*06f4*/ 	.word	0x00011230


	//   ....[142]....
        /*06f8*/ 	.word	0x00011250


	//   ....[143]....
        /*06fc*/ 	.word	0x000112c0


	//   ....[144]....
        /*0700*/ 	.word	0x00011960


	//   ....[145]....
        /*0704*/ 	.word	0x00011f10


	//   ....[146]....
        /*0708*/ 	.word	0x00012000


	//   ....[147]....
        /*070c*/ 	.word	0x000120a0


	//   ....[148]....
        /*0710*/ 	.word	0x00012100


	//   ....[149]....
        /*0714*/ 	.word	0x000121f0


	//   ....[150]....
        /*0718*/ 	.word	0x00012260


	//   ....[151]....
        /*071c*/ 	.word	0x00012350


	//   ....[152]....
        /*0720*/ 	.word	0x000123c0


	//   ....[153]....
        /*0724*/ 	.word	0x000124b0


	//   ....[154]....
        /*0728*/ 	.word	0x00012520


	//   ....[155]....
        /*072c*/ 	.word	0x00012610


	//   ....[156]....
        /*0730*/ 	.word	0x00012680


	//   ....[157]....
        /*0734*/ 	.word	0x00012720


	//   ....[158]....
        /*0738*/ 	.word	0x00012810


	//   ....[159]....
        /*073c*/ 	.word	0x00012880


	//   ....[160]....
        /*0740*/ 	.word	0x000128e0


	//   ....[161]....
        /*0744*/ 	.word	0x000129d0


	//   ....[162]....
        /*0748*/ 	.word	0x00012a30


	//   ....[163]....
        /*074c*/ 	.word	0x00012b30


	//   ....[164]....
        /*0750*/ 	.word	0x00012b90


	//   ....[165]....
        /*0754*/ 	.word	0x00012c90


	//   ....[166]....
        /*0758*/ 	.word	0x00012cf0


	//   ....[167]....
        /*075c*/ 	.word	0x00012df0


	//   ....[168]....
        /*0760*/ 	.word	0x00012e50


	//   ....[169]....
        /*0764*/ 	.word	0x00012f50


	//   ....[170]....
        /*0768*/ 	.word	0x00012fb0


	//   ....[171]....
        /*076c*/ 	.word	0x000130b0


	//   ....[172]....
        /*0770*/ 	.word	0x00013110


	//   ....[173]....
        /*0774*/ 	.word	0x000131f0


	//   ....[174]....
        /*0778*/ 	.word	0x00013320


	//   ....[175]....
        /*077c*/ 	.word	0x000133f0


	//   ....[176]....
        /*0780*/ 	.word	0x000134b0


	//   ....[177]....
        /*0784*/ 	.word	0x000135c0


	//   ....[178]....
        /*0788*/ 	.word	0x00013620


	//   ....[179]....
        /*078c*/ 	.word	0x00013730


	//   ....[180]....
        /*0790*/ 	.word	0x00013790


	//   ....[181]....
        /*0794*/ 	.word	0x000138a0


	//   ....[182]....
        /*0798*/ 	.word	0x00013900


	//   ....[183]....
        /*079c*/ 	.word	0x00013a10


	//   ....[184]....
        /*07a0*/ 	.word	0x00013a70


	//   ....[185]....
        /*07a4*/ 	.word	0x00013b30


	//   ....[186]....
        /*07a8*/ 	.word	0x00013c90


	//   ....[187]....
        /*07ac*/ 	.word	0x00013d30


	//   ....[188]....
        /*07b0*/ 	.word	0x00013d90


	//   ....[189]....
        /*07b4*/ 	.word	0x00013e40


	//   ....[190]....
        /*07b8*/ 	.word	0x00013ea0


	//   ....[191]....
        /*07bc*/ 	.word	0x00013f50


	//   ....[192]....
        /*07c0*/ 	.word	0x00013fb0


	//   ....[193]....
        /*07c4*/ 	.word	0x00014060


	//   ....[194]....
        /*07c8*/ 	.word	0x000140c0


	//   ....[195]....
        /*07cc*/ 	.word	0x00014170


	//   ....[196]....
        /*07d0*/ 	.word	0x000141d0


	//   ....[197]....
        /*07d4*/ 	.word	0x00014280


	//   ....[198]....
        /*07d8*/ 	.word	0x00014360


	//   ....[199]....
        /*07dc*/ 	.word	0x00014400


	//   ....[200]....
        /*07e0*/ 	.word	0x00014460


	//   ....[201]....
        /*07e4*/ 	.word	0x00014530


	//   ....[202]....
        /*07e8*/ 	.word	0x00014590


	//   ....[203]....
        /*07ec*/ 	.word	0x00014660


	//   ....[204]....
        /*07f0*/ 	.word	0x000146c0


	//   ....[205]....
        /*07f4*/ 	.word	0x000147a0


	//   ....[206]....
        /*07f8*/ 	.word	0x00014800


	//   ....[207]....
        /*07fc*/ 	.word	0x000148d0


	//   ....[208]....
        /*0800*/ 	.word	0x00014930


	//   ....[209]....
        /*0804*/ 	.word	0x00014a00


	//   ....[210]....
        /*0808*/ 	.word	0x00014a90


	//   ....[211]....
        /*080c*/ 	.word	0x00014b30


	//   ....[212]....
        /*0810*/ 	.word	0x00014c50


	//   ....[213]....
        /*0814*/ 	.word	0x00014cc0


	//   ....[214]....
        /*0818*/ 	.word	0x00014d30


	//   ....[215]....
        /*081c*/ 	.word	0x00014da0


	//   ....[216]....
        /*0820*/ 	.word	0x00014e10


	//   ....[217]....
        /*0824*/ 	.word	0x00014e90


	//   ....[218]....
        /*0828*/ 	.word	0x00014f20


	//   ....[219]....
        /*082c*/ 	.word	0x00014fb0


	//   ....[220]....
        /*0830*/ 	.word	0x00015020


	//   ....[221]....
        /*0834*/ 	.word	0x00015090


	//   ....[222]....
        /*0838*/ 	.word	0x00015100


	//   ....[223]....
        /*083c*/ 	.word	0x00015180


	//   ....[224]....
        /*0840*/ 	.word	0x000151f0


	//   ....[225]....
        /*0844*/ 	.word	0x00015290


	//   ....[226]....
        /*0848*/ 	.word	0x00015320


	//   ....[227]....
        /*084c*/ 	.word	0x00015440


	//----- nvinfo : EIATTR_REG_RECONFIG
	.align		4
.L_1534:
        /*0850*/ 	.byte	0x01, 0x54
	.zero		2


	//----- nvinfo : EIATTR_SYSCALL_OFFSETS
	.align		4
        /*0854*/ 	.byte	0x04, 0x46
        /*0856*/ 	.short	(.L_1536 - .L_1535)


	//   ....[0]....
.L_1535:
        /*0858*/ 	.word	0x000019e0


	//   ....[1]....
        /*085c*/ 	.word	0x0000d960


	//   ....[2]....
        /*0860*/ 	.word	0x0000dab0


	//   ....[3]....
        /*0864*/ 	.word	0x0000dba0


	//   ....[4]....
        /*0868*/ 	.word	0x0000ea50


	//----- nvinfo : EIATTR_MBARRIER_INSTR_OFFSETS
	.align		4
.L_1536:
        /*086c*/ 	.byte	0x04, 0x39
        /*086e*/ 	.short	(.L_1538 - .L_1537)


	//   ....[0]....
.L_1537:
        /*0870*/ 	.word	0x00000180
        /*0874*/ 	.word	0x000000ff
        /*0878*/ 	.word	0x00022800
        /*087c*/ 	.short	0x0100
        /*087e*/ 	.byte	0x08
	.zero		1


	//   ....[1]....
        /*0880*/ 	.word	0x00000190
        /*0884*/ 	.word	0x000000ff
        /*0888*/ 	.word	0x00022820
        /*088c*/ 	.short	0x0100
        /*088e*/ 	.byte	0x08
	.zero		1


	//   ....[2]....
        /*0890*/ 	.word	0x00000280
        /*0894*/ 	.word	0x000000ff
        /*0898*/ 	.word	0x00022830
        /*089c*/ 	.short	0x0100
        /*089e*/ 	.byte	0x08
	.zero		1


	//   ....[3]....
        /*08a0*/ 	.word	0x00000290
        /*08a4*/ 	.word	0x000000ff
        /*08a8*/ 	.word	0x00022840
        /*08ac*/ 	.short	0x0100
        /*08ae*/ 	.byte	0x08
	.zero		1


	//   ....[4]....
        /*08b0*/ 	.word	0x000002a0
        /*08b4*/ 	.word	0x000000ff
        /*08b8*/ 	.word	0x00022838
        /*08bc*/ 	.short	0x0100
        /*08be*/ 	.byte	0x08
	.zero		1


	//   ....[5]....
        /*08c0*/ 	.word	0x000002b0
        /*08c4*/ 	.word	0x000000ff
        /*08c8*/ 	.word	0x00022848
        /*08cc*/ 	.short	0x0100
        /*08ce*/ 	.byte	0x08
	.zero		1


	//   ....[6]....
        /*08d0*/ 	.word	0x000003e0
        /*08d4*/ 	.word	0x000000ff
        /*08d8*/ 	.word	0x00022850
        /*08dc*/ 	.short	0x0100
        /*08de*/ 	.byte	0x08
	.zero		1


	//   ....[7]....
        /*08e0*/ 	.word	0x000003f0
        /*08e4*/ 	.word	0x000000ff
        /*08e8*/ 	.word	0x00022860
        /*08ec*/ 	.short	0x0100
        /*08ee*/ 	.byte	0x08
	.zero		1


	//   ....[8]....
        /*08f0*/ 	.word	0x00000400
        /*08f4*/ 	.word	0x000000ff
        /*08f8*/ 	.word	0x00022858
        /*08fc*/ 	.short	0x0100
        /*08fe*/ 	.byte	0x08
	.zero		1


	//   ....[9]....
        /*0900*/ 	.word	0x00000410
        /*0904*/ 	.word	0x000000ff
        /*0908*/ 	.word	0x00022868
        /*090c*/ 	.short	0x0100
        /*090e*/ 	.byte	0x08
	.zero		1


	//   ....[10]....
        /*0910*/ 	.word	0x00000500
        /*0914*/ 	.word	0x000000ff
        /*0918*/ 	.word	0x00022870
        /*091c*/ 	.short	0x0100
        /*091e*/ 	.byte	0x06
	.zero		1


	//   ....[11]....
        /*0920*/ 	.word	0x00000510
        /*0924*/ 	.word	0x000000ff
        /*0928*/ 	.word	0x00022880
        /*092c*/ 	.short	0x0100
        /*092e*/ 	.byte	0x06
	.zero		1


	//   ....[12]....
        /*0930*/ 	.word	0x00000520
        /*0934*/ 	.word	0x000000ff
        /*0938*/ 	.word	0x00022878
        /*093c*/ 	.short	0x0100
        /*093e*/ 	.byte	0x06
	.zero		1


	//   ....[13]....
        /*0940*/ 	.word	0x00000530
        /*0944*/ 	.word	0x000000ff
        /*0948*/ 	.word	0x00022888
        /*094c*/ 	.short	0x0100
        /*094e*/ 	.byte	0x06
	.zero		1


	//   ....[14]....
        /*0950*/ 	.word	0x00000660
        /*0954*/ 	.word	0x000000ff
        /*0958*/ 	.word	0x00022890
        /*095c*/ 	.short	0x0100
        /*095e*/ 	.byte	0x08
	.zero		1


	//   ....[15]....
        /*0960*/ 	.word	0x00000670
        /*0964*/ 	.word	0x000000ff
        /*0968*/ 	.word	0x000228a0
        /*096c*/ 	.short	0x0100
        /*096e*/ 	.byte	0x08
	.zero		1


	//   ....[16]....
        /*0970*/ 	.word	0x00000680
        /*0974*/ 	.word	0x000000ff
        /*0978*/ 	.word	0x00022898
        /*097c*/ 	.short	0x0100
        /*097e*/ 	.byte	0x08
	.zero		1


	//   ....[17]....
        /*0980*/ 	.word	0x00000690
        /*0984*/ 	.word	0x000000ff
        /*0988*/ 	.word	0x000228a8
        /*098c*/ 	.short	0x0100
        /*098e*/ 	.byte	0x08
	.zero		1


	//   ....[18]....
        /*0990*/ 	.word	0x000007d0
        /*0994*/ 	.word	0x000000ff
        /*0998*/ 	.word	0x000228b0
        /*099c*/ 	.short	0x0100
        /*099e*/ 	.byte	0x08
	.zero		1


	//   ....[19]....
        /*09a0*/ 	.word	0x000007e0
        /*09a4*/ 	.word	0x000000ff
        /*09a8*/ 	.word	0x000228c0
        /*09ac*/ 	.short	0x0100
        /*09ae*/ 	.byte	0x08
	.zero		1


	//   ....[20]....
        /*09b0*/ 	.word	0x000007f0
        /*09b4*/ 	.word	0x000000ff
        /*09b8*/ 	.word	0x000228b8
        /*09bc*/ 	.short	0x0100
        /*09be*/ 	.byte	0x08
	.zero		1


	//   ....[21]....
        /*09c0*/ 	.word	0x00000800
        /*09c4*/ 	.word	0x000000ff
        /*09c8*/ 	.word	0x000228c8
        /*09cc*/ 	.short	0x0100
        /*09ce*/ 	.byte	0x08
	.zero		1


	//   ....[22]....
        /*09d0*/ 	.word	0x00001a50
        /*09d4*/ 	.word	0x000000ff
        /*09d8*/ 	.word	0x00022800
        /*09dc*/ 	.short	0x010a
        /*09de*/ 	.byte	0x33
	.zero		1


	//   ....[23]....
        /*09e0*/ 	.word	0x00001b20
        /*09e4*/ 	.word	0x000000ff
        /*09e8*/ 	.word	0x00022830
        /*09ec*/ 	.short	0x010a
        /*09ee*/ 	.byte	0x16
	.zero		1


	//   ....[24]....
        /*09f0*/ 	.word	0x00001b60
        /*09f4*/ 	.word	0x000000ff
        /*09f8*/ 	.word	0x00022830
        /*09fc*/ 	.short	0x010a
        /*09fe*/ 	.byte	0x16
	.zero		1


	//   ....[25]....
        /*0a00*/ 	.word	0x00002460
        /*0a04*/ 	.word	0x000000ff
        /*0a08*/ 	.word	0x00000000
        /*0a0c*/ 	.short	0x0101
        /*0a0e*/ 	.byte	0x06
	.zero		1


	//   ....[26]....
        /*0a10*/ 	.word	0x00003990
        /*0a14*/ 	.word	0x000000ff
        /*0a18*/ 	.word	0x00022850
        /*0a1c*/ 	.short	0x010a
        /*0a1e*/ 	.byte	0x16
	.zero		1


	//   ....[27]....
        /*0a20*/ 	.word	0x000039d0
        /*0a24*/ 	.word	0x000000ff
        /*0a28*/ 	.word	0x00022850
        /*0a2c*/ 	.short	0x010a
        /*0a2e*/ 	.byte	0x16
	.zero		1


	//   ....[28]....
        /*0a30*/ 	.word	0x00003d80
        /*0a34*/ 	.word	0x000000ff
        /*0a38*/ 	.word	0x00000000
        /*0a3c*/ 	.short	0x0101
        /*0a3e*/ 	.byte	0x16
	.zero		1


	//   ....[29]....
        /*0a40*/ 	.word	0x00003ef0
        /*0a44*/ 	.word	0x000000ff
        /*0a48*/ 	.word	0x00022830
        /*0a4c*/ 	.short	0x010a
        /*0a4e*/ 	.byte	0x19
	.zero		1


	//   ....[30]....
        /*0a50*/ 	.word	0x00003f30
        /*0a54*/ 	.word	0x000000ff
        /*0a58*/ 	.word	0x00022830
        /*0a5c*/ 	.short	0x010a
        /*0a5e*/ 	.byte	0x19
	.zero		1


	//   ....[31]....
        /*0a60*/ 	.word	0x000045f0
        /*0a64*/ 	.word	0x000000ff
        /*0a68*/ 	.word	0x00000000
        /*0a6c*/ 	.short	0x0101
        /*0a6e*/ 	.byte	0x06
	.zero		1


	//   ....[32]....
        /*0a70*/ 	.word	0x00006550
        /*0a74*/ 	.word	0x000000ff
        /*0a78*/ 	.word	0x00022850
        /*0a7c*/ 	.short	0x010a
        /*0a7e*/ 	.byte	0x19
	.zero		1


	//   ....[33]....
        /*0a80*/ 	.word	0x000065a0
        /*0a84*/ 	.word	0x000000ff
        /*0a88*/ 	.word	0x00022850
        /*0a8c*/ 	.short	0x010a
        /*0a8e*/ 	.byte	0x19
	.zero		1


	//   ....[34]....
        /*0a90*/ 	.word	0x000068a0
        /*0a94*/ 	.word	0x000000ff
        /*0a98*/ 	.word	0x00000000
        /*0a9c*/ 	.short	0x0101
        /*0a9e*/ 	.byte	0x19
	.zero		1


	//   ....[35]....
        /*0aa0*/ 	.word	0x000069f0
        /*0aa4*/ 	.word	0x000000ff
        /*0aa8*/ 	.word	0x00022830
        /*0aac*/ 	.short	0x010a
        /*0aae*/ 	.byte	0x19
	.zero		1


	//   ....[36]....
        /*0ab0*/ 	.word	0x00006a30
        /*0ab4*/ 	.word	0x000000ff
        /*0ab8*/ 	.word	0x00022830
        /*0abc*/ 	.short	0x010a
        /*0abe*/ 	.byte	0x19
	.zero		1


	//   ....[37]....
        /*0ac0*/ 	.word	0x00006fa0
        /*0ac4*/ 	.word	0x000000ff
        /*0ac8*/ 	.word	0x00000000
        /*0acc*/ 	.short	0x0101
        /*0ace*/ 	.byte	0x06
	.zero		1


	//   ....[38]....
        /*0ad0*/ 	.word	0x000088d0
        /*0ad4*/ 	.word	0x000000ff
        /*0ad8*/ 	.word	0x00022850
        /*0adc*/ 	.short	0x010a
        /*0ade*/ 	.byte	0x19
	.zero		1


	//   ....[39]....
        /*0ae0*/ 	.word	0x00008920
        /*0ae4*/ 	.word	0x000000ff
        /*0ae8*/ 	.word	0x00022850
        /*0aec*/ 	.short	0x010a
        /*0aee*/ 	.byte	0x19
	.zero		1


	//   ....[40]....
        /*0af0*/ 	.word	0x00008c10
        /*0af4*/ 	.word	0x000000ff
        /*0af8*/ 	.word	0x00000000
        /*0afc*/ 	.short	0x0101
        /*0afe*/ 	.byte	0x19
	.zero		1


	//   ....[41]....
        /*0b00*/ 	.word	0x0000b0c0
        /*0b04*/ 	.word	0x000000ff
        /*0b08*/ 	.word	0x00000000
        /*0b0c*/ 	.short	0x0101
        /*0b0e*/ 	.byte	0x0a
	.zero		1


	//   ....[42]....
        /*0b10*/ 	.word	0x0000e090
        /*0b14*/ 	.word	0x00000021
        /*0b18*/ 	.word	0x00022840
        /*0b1c*/ 	.short	0x010a
        /*0b1e*/ 	.byte	0x3f
	.zero		1


	//   ....[43]....
        /*0b20*/ 	.word	0x0000e6e0
        /*0b24*/ 	.word	0x00000021
        /*0b28*/ 	.word	0x00022830
        /*0b2c*/ 	.short	0x0107
        /*0b2e*/ 	.byte	0x3f
	.zero		1


	//   ....[44]....
        /*0b30*/ 	.word	0x0000e7c0
        /*0b34*/ 	.word	0x00000021
        /*0b38*/ 	.word	0x00022830
        /*0b3c*/ 	.short	0x0101
        /*0b3e*/ 	.byte	0x3f
	.zero		1


	//   ....[45]....
        /*0b40*/ 	.word	0x0000f320
        /*0b44*/ 	.word	0x00000016
        /*0b48*/ 	.word	0x00022800
        /*0b4c*/ 	.short	0x0107
        /*0b4e*/ 	.byte	0x3f
	.zero		1


	//   ....[46]....
        /*0b50*/ 	.word	0x0000f410
        /*0b54*/ 	.word	0x00000016
        /*0b58*/ 	.word	0x00022800
        /*0b5c*/ 	.short	0x0101
        /*0b5e*/ 	.byte	0x3f
	.zero		1


	//   ....[47]....
        /*0b60*/ 	.word	0x0000f430
        /*0b64*/ 	.word	0x00000016
        /*0b68*/ 	.word	0x00022820
        /*0b6c*/ 	.short	0x010a
        /*0b6e*/ 	.byte	0x3f
	.zero		1


	//   ....[48]....
        /*0b70*/ 	.word	0x0000f4c0
        /*0b74*/ 	.word	0x00000021
        /*0b78*/ 	.word	0x00022860
        /*0b7c*/ 	.short	0x010a
        /*0b7e*/ 	.byte	0x3f
	.zero		1


	//   ....[49]....
        /*0b80*/ 	.word	0x0000fbc0
        /*0b84*/ 	.word	0x00000021
        /*0b88*/ 	.word	0x00022850
        /*0b8c*/ 	.short	0x0107
        /*0b8e*/ 	.byte	0x3f
	.zero		1


	//   ....[50]....
        /*0b90*/ 	.word	0x0000fc90
        /*0b94*/ 	.word	0x00000021
        /*0b98*/ 	.word	0x00022850
        /*0b9c*/ 	.short	0x0101
        /*0b9e*/ 	.byte	0x3f
	.zero		1


	//   ....[51]....
        /*0ba0*/ 	.word	0x0000ffd0
        /*0ba4*/ 	.word	0x0000000a
        /*0ba8*/ 	.word	0x00022840
        /*0bac*/ 	.short	0x010a
        /*0bae*/ 	.byte	0x3f
	.zero		1


	//   ....[52]....
        /*0bb0*/ 	.word	0x000103a0
        /*0bb4*/ 	.word	0x0000000a
        /*0bb8*/ 	.word	0x00022830
        /*0bbc*/ 	.short	0x0107
        /*0bbe*/ 	.byte	0x3f
	.zero		1


	//   ....[53]....
        /*0bc0*/ 	.word	0x00010460
        /*0bc4*/ 	.word	0x0000000a
        /*0bc8*/ 	.word	0x00022830
        /*0bcc*/ 	.short	0x0101
        /*0bce*/ 	.byte	0x3f
	.zero		1


	//   ....[54]....
        /*0bd0*/ 	.word	0x00010490
        /*0bd4*/ 	.word	0x0000000a
        /*0bd8*/ 	.word	0x00022860
        /*0bdc*/ 	.short	0x010a
        /*0bde*/ 	.byte	0x3f
	.zero		1


	//   ....[55]....
        /*0be0*/ 	.word	0x000109b0
        /*0be4*/ 	.word	0x0000000a
        /*0be8*/ 	.word	0x00022850
        /*0bec*/ 	.short	0x0107
        /*0bee*/ 	.byte	0x3f
	.zero		1


	//   ....[56]....
        /*0bf0*/ 	.word	0x00010a70
        /*0bf4*/ 	.word	0x0000000a
        /*0bf8*/ 	.word	0x00022850
        /*0bfc*/ 	.short	0x0101
        /*0bfe*/ 	.byte	0x3f
	.zero		1


	//   ....[57]....
        /*0c00*/ 	.word	0x000118e0
        /*0c04*/ 	.word	0x00000007
        /*0c08*/ 	.word	0x00022820
        /*0c0c*/ 	.short	0x010a
        /*0c0e*/ 	.byte	0x3f
	.zero		1


	//   ....[58]....
        /*0c10*/ 	.word	0x00011a60
        /*0c14*/ 	.word	0x00000005
        /*0c18*/ 	.word	0x00022840
        /*0c1c*/ 	.short	0x010a
        /*0c1e*/ 	.byte	0x3f
	.zero		1


	//   ....[59]....
        /*0c20*/ 	.word	0x00011b00
        /*0c24*/ 	.word	0x00000003
        /*0c28*/ 	.word	0x00022840
        /*0c2c*/ 	.short	0x010a
        /*0c2e*/ 	.byte	0x3f
	.zero		1


	//   ....[60]....
        /*0c30*/ 	.word	0x00011b40
        /*0c34*/ 	.word	0x00000005
        /*0c38*/ 	.word	0x00022860
        /*0c3c*/ 	.short	0x010a
        /*0c3e*/ 	.byte	0x3f
	.zero		1


	//   ....[61]....
        /*0c40*/ 	.word	0x00011b80
        /*0c44*/ 	.word	0x00000003
        /*0c48*/ 	.word	0x00022860
        /*0c4c*/ 	.short	0x010a
        /*0c4e*/ 	.byte	0x3f
	.zero		1


	//   ....[62]....
        /*0c50*/ 	.word	0x00011bf0
        /*0c54*/ 	.word	0x00000003
        /*0c58*/ 	.word	0x00022800
        /*0c5c*/ 	.short	0x010a
        /*0c5e*/ 	.byte	0x3f
	.zero		1


	//   ....[63]....
        /*0c60*/ 	.word	0x00011c50
        /*0c64*/ 	.word	0x00000003
        /*0c68*/ 	.word	0x00022830
        /*0c6c*/ 	.short	0x010a
        /*0c6e*/ 	.byte	0x3f
	.zero		1


	//   ....[64]....
        /*0c70*/ 	.word	0x00011cb0
        /*0c74*/ 	.word	0x00000009
        /*0c78*/ 	.word	0x00022850
        /*0c7c*/ 	.short	0x010a
        /*0c7e*/ 	.byte	0x3f
	.zero		1


	//   ....[65]....
        /*0c80*/ 	.word	0x00011d10
        /*0c84*/ 	.word	0x00000000
        /*0c88*/ 	.word	0x00022830
        /*0c8c*/ 	.short	0x010a
        /*0c8e*/ 	.byte	0x3f
	.zero		1


	//   ....[66]....
        /*0c90*/ 	.word	0x00011d70
        /*0c94*/ 	.word	0x0000000a
        /*0c98*/ 	.word	0x00022850
        /*0c9c*/ 	.short	0x010a
        /*0c9e*/ 	.byte	0x3f
	.zero		1


	//   ....[67]....
        /*0ca0*/ 	.word	0x00011dd0
        /*0ca4*/ 	.word	0x00000000
        /*0ca8*/ 	.word	0x00022830
        /*0cac*/ 	.short	0x010a
        /*0cae*/ 	.byte	0x3f
	.zero		1


	//   ....[68]....
        /*0cb0*/ 	.word	0x00011e30
        /*0cb4*/ 	.word	0x0000000a
        /*0cb8*/ 	.word	0x00022850
        /*0cbc*/ 	.short	0x010a
        /*0cbe*/ 	.byte	0x3f
	.zero		1


	//   ....[69]....
        /*0cc0*/ 	.word	0x00011f50
        /*0cc4*/ 	.word	0x00000021
        /*0cc8*/ 	.word	0x00022840
        /*0ccc*/ 	.short	0x010a
        /*0cce*/ 	.byte	0x3f
	.zero		1


	//   ....[70]....
        /*0cd0*/ 	.word	0x00013220
        /*0cd4*/ 	.word	0x00000016
        /*0cd8*/ 	.word	0x00022820
        /*0cdc*/ 	.short	0x010a
        /*0cde*/ 	.byte	0x3f
	.zero		1


	//   ....[71]....
        /*0ce0*/ 	.word	0x00013270
        /*0ce4*/ 	.word	0x00000021
        /*0ce8*/ 	.word	0x00022860
        /*0cec*/ 	.short	0x010a
        /*0cee*/ 	.byte	0x3f
	.zero		1


	//   ....[72]....
        /*0cf0*/ 	.word	0x00013be0
        /*0cf4*/ 	.word	0x0000000a
        /*0cf8*/ 	.word	0x00022840
        /*0cfc*/ 	.short	0x010a
        /*0cfe*/ 	.byte	0x3f
	.zero		1


	//   ....[73]....
        /*0d00*/ 	.word	0x000142b0
        /*0d04*/ 	.word	0x0000000a
        /*0d08*/ 	.word	0x00022860
        /*0d0c*/ 	.short	0x010a
        /*0d0e*/ 	.byte	0x3f
	.zero		1


	//   ....[74]....
        /*0d10*/ 	.word	0x00015360
        /*0d14*/ 	.word	0x00000007
        /*0d18*/ 	.word	0x00022820
        /*0d1c*/ 	.short	0x010a
        /*0d1e*/ 	.byte	0x3f
	.zero		1


	//   ....[75]....
        /*0d20*/ 	.word	0x00015500
        /*0d24*/ 	.word	0x00000005
        /*0d28*/ 	.word	0x00022840
        /*0d2c*/ 	.short	0x010a
        /*0d2e*/ 	.byte	0x3f
	.zero		1


	//   ....[76]....
        /*0d30*/ 	.word	0x00015550
        /*0d34*/ 	.word	0x00000003
        /*0d38*/ 	.word	0x00022840
        /*0d3c*/ 	.short	0x010a
        /*0d3e*/ 	.byte	0x3f
	.zero		1


	//   ....[77]....
        /*0d40*/ 	.word	0x000155a0
        /*0d44*/ 	.word	0x00000005
        /*0d48*/ 	.word	0x00022860
        /*0d4c*/ 	.short	0x010a
        /*0d4e*/ 	.byte	0x3f
	.zero		1


	//----- nvinfo : EIATTR_NUM_MBARRIERS
	.align		4
.L_1538:
        /*0d50*/ 	.byte	0x03, 0x38
        /*0d52*/ 	.short	0x0016


	//----- nvinfo : EIATTR_EXIT_INSTR_OFFSETS
	.align		4
        /*0d54*/ 	.byte	0x04, 0x1c
        /*0d56*/ 	.short	(.L_1540 - .L_1539)


	//   ....[0]....
.L_1539:
        /*0d58*/ 	.word	0x000009b0


	//   ....[1]....
        /*0d5c*/ 	.word	0x0000c440


	//   ....[2]....
        /*0d60*/ 	.word	0x00011bd0


	//----- nvinfo : EIATTR_MAX_THREADS
	.align		4
.L_1540:
        /*0d64*/ 	.byte	0x04, 0x05
        /*0d66*/ 	.short	(.L_1542 - .L_1541)
.L_1541:
        /*0d68*/ 	.word	0x00000180
        /*0d6c*/ 	.word	0x00000001
        /*0d70*/ 	.word	0x00000001


	//----- nvinfo : EIATTR_CRS_STACK_SIZE
	.align		4
.L_1542:
        /*0d74*/ 	.byte	0x04, 0x1e
        /*0d76*/ 	.short	(.L_1544 - .L_1543)
.L_1543:
        /*0d78*/ 	.word	0x00000000


	//----- nvinfo : EIATTR_CBANK_PARAM_SIZE
	.align		4
.L_1544:
        /*0d7c*/ 	.byte	0x03, 0x19
        /*0d7e*/ 	.short	0x0af0


	//----- nvinfo : EIATTR_PARAM_CBANK
	.align		4
        /*0d80*/ 	.byte	0x04, 0x0a
        /*0d82*/ 	.short	(.L_1546 - .L_1545)
	.align		4
.L_1545:
        /*0d84*/ 	.word	index@(.nv.constant0._ZN7cutlass13device_kernelIN5flash11enable_sm90INS1_16FlashAttnFwdSm90INS1_25CollectiveMainloopFwdSm90ILi2EN4cute5tupleIJNS5_1CILi1EEES8_S8_EEENS6_IJNS7_ILi128EEENS7_ILi96EEENS7_ILi64EEEEEELi256ENS_6half_tEfNS_4arch4Sm90ELb1ELb0ELb1ELb1ELb1ELb0ELb0ELb1ELb0ELb1ELb0ELb0EEENS1_21CollectiveEpilogueFwdINS6_IJSA_NS7_ILi256EEESB_EEES9_SE_SG_Li256ELb1ELb1ELb0ELb0EEENS1_36VarlenDynamicPersistentTileSchedulerILi128ELi96ELi256ELi128ELb0ELb1ELb1ELb1ELb1ELb1EEEEEEEEEvNT_6ParamsE)
        /*0d88*/ 	.short	0x0210
        /*0d8a*/ 	.short	0x0af0


	//----- nvinfo : EIATTR_SW_WAR
	.align		4
.L_1546:
        /*0d8c*/ 	.byte	0x04, 0x36
        /*0d8e*/ 	.short	(.L_1548 - .L_1547)
.L_1547:
        /*0d90*/ 	.word	0x00000008
.L_1548:


//--------------------- .nv.info._ZN7cutlass13device_kernelIN5flash11enable_sm90INS1_16FlashAttnFwdSm90INS1_25CollectiveMainloopFwdSm90ILi2EN4cute5tupleIJNS5_1CILi1EEES8_S8_EEENS6_IJNS7_ILi128EEENS7_ILi96EEENS7_ILi64EEEEEELi256ENS_6half_tEfNS_4arch4Sm90ELb1ELb0ELb1ELb1ELb1ELb1ELb0ELb1ELb0ELb1ELb0ELb0EEENS1_21CollectiveEpilogueFwdINS6_IJSA_NS7_ILi256EEESB_EEES9_SE_SG_Li256ELb1ELb1ELb0ELb0EEENS1_36VarlenDynamicPersistentTileSchedulerILi128ELi96ELi256ELi128ELb0ELb1ELb1ELb1ELb1ELb1EEEEEEEEEvNT_6ParamsE --------------------------
	.section	.nv.info._ZN7cutlass13device_kernelIN5flash11enable_sm90INS1_16FlashAttnFwdSm90INS1_25CollectiveMainloopFwdSm90ILi2EN4cute5tupleIJNS5_1CILi1EEES8_S8_EEENS6_IJNS7_ILi128EEENS7_ILi96EEENS7_ILi64EEEEEELi256ENS_6half_tEfNS_4arch4Sm90ELb1ELb0ELb1ELb1ELb1ELb1ELb0ELb1ELb0ELb1ELb0ELb0EEENS1_21CollectiveEpilogueFwdINS6_IJSA_NS7_ILi256EEESB_EEES9_SE_SG_Li256ELb1ELb1ELb0ELb0EEENS1_36VarlenDynamicPersistentTileSchedulerILi128ELi96ELi256ELi128ELb0ELb1ELb1ELb1ELb1ELb1EEEEEEEEEvNT_6ParamsE,"",@"SHT_CUDA_INFO"
	.sectionflags	@""
	.align	4


	//----- nvinfo : EIATTR_CUDA_API_VERSION
	.align		4
        /*0000*/ 	.byte	0x04, 0x37
        /*0002*/ 	.short	(.L_1550 - .L_1549)
.L_1549:
        /*0004*/ 	.word	0x00000082


	//----- nvinfo : EIATTR_KPARAM_INFO
	.align		4
.L_1550:
        /*0008*/ 	.byte	0x04, 0x17
        /*000a*/ 	.short	(.L_1552 - .L_1551)
.L_1551:
        /*000c*/ 	.word	0x00000000
        /*0010*/ 	.short	0x0000
        /*0012*/ 	.short	0x0070
        /*0014*/ 	.byte	0x00, 0xf0, 0x01, 0x2a


	//----- nvinfo : EIATTR_SPARSE_MMA_MASK
	.align		4
.L_1552:
        /*0018*/ 	.byte	0x03, 0x50
        /*001a*/ 	.short	0x0000


	//----- nvinfo : EIATTR_MAXREG_COUNT
	.align		4
        /*001c*/ 	.byte	0x03, 0x1b
        /*001e*/ 	.short	0x00a8


	//----- nvinfo : EIATTR_NUM_BARRIERS
	.align		4
        /*0020*/ 	.byte	0x02, 0x4c
        /*0022*/ 	.byte	0x10
	.zero		1


	//----- nvinfo : EIATTR_EXTERNS
	.align		4
        /*0024*/ 	.byte	0x04, 0x0f
        /*0026*/ 	.short	(.L_1554 - .L_1553)


	//   ....[0]....
	.align		4
.L_1553:
        /*0028*/ 	.word	index@(__assertfail)


	//----- nvinfo : EIATTR_ANNOTATIONS
	.align		4
.L_1554:
        /*002c*/ 	.byte	0x04, 0x55
        /*002e*/ 	.short	(.L_1556 - .L_1555)


	//   ....[0]....
.L_1555:
        /* <DEDUP_REMOVED lines=51> */


	//----- nvinfo : EIATTR_MERCURY_ISA_VERSION
	.align		4
.L_1556:
        /*0350*/ 	.byte	0x03, 0x5f
        /*0352*/ 	.short	0x0101


	//----- nvinfo : EIATTR_UNUSED_LOAD_BYTE_OFFSET
	.align		4
        /*0354*/ 	.byte	0x04, 0x44
        /*0356*/ 	.short	(.L_1558 - .L_1557)


	//   ....[0]....
.L_1557:
        /*0358*/ 	.word	0x00000a40
        /*035c*/ 	.word	0x0000fff0


	//   ....[1]....
        /*0360*/ 	.word	0x00011740
        /*0364*/ 	.word	0x0000fff0


	//----- nvinfo : EIATTR_INT_WARP_WIDE_INSTR_OFFSETS
	.align		4
.L_1558:
        /*0368*/ 	.byte	0x04, 0x31
        /*036a*/ 	.short	(.L_1560 - .L_1559)


	//   ....[0]....
.L_1559:
        /*036c*/ 	.word	0x00000120


	//   ....[1]....
        /*0370*/ 	.word	0x000001c0


	//   ....[2]....
        /*0374*/ 	.word	0x00000230


	//   ....[3]....
        /*0378*/ 	.word	0x000170e0


	//   ....[4]....
        /*037c*/ 	.word	0x00017170


	//   ....[5]....
        /*0380*/ 	.word	0x0001a5c0


	//   ....[6]....
        /*0384*/ 	.word	0x0001a650


	//----- nvinfo : EIATTR_COOP_GROUP_MASK_REGIDS
	.align		4
.L_1560:
        /*0388*/ 	.byte	0x04, 0x29
        /*038a*/ 	.short	(.L_1562 - .L_1561)


	//   ....[0]....
.L_1561:
        /*038c*/ 	.word	0xffffffff


	//   ....[1]....
        /*0390*/ 	.word	0xffffffff


	//   ....[2]....
        /*0394*/ 	.word	0xffffffff


	//   ....[3]....
        /*0398*/ 	.word	0xffffffff


	//   ....[4]....
        /*039c*/ 	.word	0xffffffff


	//   ....[5]....
        /*03a0*/ 	.word	0xffffffff


	//   ....[6]....
        /*03a4*/ 	.word	0xffffffff


	//   ....[7]....
        /*03a8*/ 	.word	0xffffffff


	//   ....[8]....
        /*03ac*/ 	.word	0xffffffff


	//   ....[9]....
        /*03b0*/ 	.word	0xffffffff


	//   ....[10]....
        /*03b4*/ 	.word	0xffffffff


	//   ....[11]....
        /*03b8*/ 	.word	0xffffffff


	//   ....[12]....
        /*03bc*/ 	.word	0xffffffff


	//   ....[13]....
        /*03c0*/ 	.word	0xffffffff


	//   ....[14]....
        /*03c4*/ 	.word	0xffffffff


	//   ....[15]....
        /*03c8*/ 	.word	0xffffffff


	//   ....[16]....
        /*03cc*/ 	.word	0xffffffff


	//   ....[17]....
        /*03d0*/ 	.word	0xffffffff


	//   ....[18]....
        /*03d4*/ 	.word	0xffffffff


	//   ....[19]....
        /*03d8*/ 	.word	0xffffffff


	//   ....[20]....
        /*03dc*/ 	.word	0xffffffff


	//   ....[21]....
        /*03e0*/ 	.word	0xffffffff


	//   ....[22]....
        /*03e4*/ 	.word	0xffffffff


	//   ....[23]....
        /*03e8*/ 	.word	0xffffffff


	//   ....[24]....
        /*03ec*/ 	.word	0xffffffff


	//   ....[25]....
        /*03f0*/ 	.word	0xffffffff


	//   ....[26]....
        /*03f4*/ 	.word	0xffffffff


	//   ....[27]....
        /*03f8*/ 	.word	0xffffffff


	//   ....[28]....
        /*03fc*/ 	.word	0xffffffff


	//   ....[29]....
        /*0400*/ 	.word	0xffffffff


	//   ....[30]....
        /*0404*/ 	.word	0xffffffff


	//   ....[31]....
        /*0408*/ 	.word	0xffffffff


	//   ....[32]....
        /*040c*/ 	.word	0xffffffff


	//   ....[33]....
        /*0410*/ 	.word	0xffffffff


	//   ....[34]....
        /*0414*/ 	.word	0xffffffff


	//   ....[35]....
        /*0418*/ 	.word	0xffffffff


	//   ....[36]....
        /*041c*/ 	.word	0xffffffff


	//   ....[37]....
        /*0420*/ 	.word	0xffffffff


	//   ....[38]....
        /*0424*/ 	.word	0xffffffff


	//   ....[39]....
        /*0428*/ 	.word	0xffffffff


	//   ....[40]....
        /*042c*/ 	.word	0xffffffff


	//   ....[41]....
        /*0430*/ 	.word	0xffffffff


	//   ....[42]....
        /*0434*/ 	.word	0xffffffff


	//   ....[43]....
        /*0438*/ 	.word	0xffffffff


	//   ....[44]....
        /*043c*/ 	.word	0xffffffff


	//   ....[45]....
        /*0440*/ 	.word	0xffffffff


	//   ....[46]....
        /*0444*/ 	.word	0xffffffff


	//   ....[47]....
        /*0448*/ 	.word	0xffffffff


	//   ....[48]....
        /*044c*/ 	.word	0xffffffff


	//   ....[49]....
        /*0450*/ 	.word	0xffffffff


	//   ....[50]....
        /*0454*/ 	.word	0xffffffff


	//   ....[51]....
        /*0458*/ 	.word	0xffffffff


	//   ....[52]....
        /*045c*/ 	.word	0xffffffff


	//   ....[53]....
        /*0460*/ 	.word	0xffffffff


	//   ....[54]....
        /*0464*/ 	.word	0xffffffff


	//   ....[55]....
        /*0468*/ 	.word	0xffffffff


	//   ....[56]....
        /*046c*/ 	.word	0xffffffff


	//   ....[57]....
        /*0470*/ 	.word	0xffffffff


	//   ....[58]....
        /*0474*/ 	.word	0xffffffff


	//   ....[59]....
        /*0478*/ 	.word	0xffffffff


	//   ....[60]....
        /*047c*/ 	.word	0xffffffff


	//   ....[61]....
        /*0480*/ 	.word	0xffffffff


	//   ....[62]....
        /*0484*/ 	.word	0xffffffff


	//   ....[63]....
        /*0488*/ 	.word	0xffffffff


	//   ....[64]....
        /*048c*/ 	.word	0xffffffff


	//   ....[65]....
        /*0490*/ 	.word	0xffffffff


	//   ....[66]....
        /*0494*/ 	.word	0xffffffff


	//   ....[67]....
        /*0498*/ 	.word	0xffffffff


	//   ....[68]....
        /*049c*/ 	.word	0xffffffff


	//   ....[69]....
        /*04a0*/ 	.word	0xffffffff


	//   ....[70]....
        /*04a4*/ 	.word	0xffffffff


	//   ....[71]....
        /*04a8*/ 	.word	0xffffffff


	//   ....[72]....
        /*04ac*/ 	.word	0xffffffff


	//   ....[73]....
        /*04b0*/ 	.word	0xffffffff


	//   ....[74]....
        /*04b4*/ 	.word	0xffffffff


	//   ....[75]....
        /*04b8*/ 	.word	0xffffffff


	//   ....[76]....
        /*04bc*/ 	.word	0xffffffff


	//   ....[77]....
        /*04c0*/ 	.word	0xffffffff


	//   ....[78]....
        /*04c4*/ 	.word	0xffffffff


	//   ....[79]....
        /*04c8*/ 	.word	0xffffffff


	//   ....[80]....
        /*04cc*/ 	.word	0xffffffff


	//   ....[81]....
        /*04d0*/ 	.word	0xffffffff


	//   ....[82]....
        /*04d4*/ 	.word	0xffffffff


	//   ....[83]....
        /*04d8*/ 	.word	0xffffffff


	//   ....[84]....
        /*04dc*/ 	.word	0xffffffff


	//   ....[85]....
        /*04e0*/ 	.word	0xffffffff


	//   ....[86]....
        /*04e4*/ 	.word	0xffffffff


	//   ....[87]....
        /*04e8*/ 	.word	0xffffffff


	//   ....[88]....
        /*04ec*/ 	.word	0xffffffff


	//   ....[89]....
        /*04f0*/ 	.word	0xffffffff


	//   ....[90]....
        /*04f4*/ 	.word	0xffffffff


	//   ....[91]....
        /*04f8*/ 	.word	0xffffffff


	//   ....[92]....
        /*04fc*/ 	.word	0xffffffff


	//   ....[93]....
        /*0500*/ 	.word	0xffffffff


	//   ....[94]....
        /*0504*/ 	.word	0xffffffff


	//   ....[95]....
        /*0508*/ 	.word	0xffffffff


	//   ....[96]....
        /*050c*/ 	.word	0xffffffff


	//   ....[97]....
        /*0510*/ 	.word	0xffffffff


	//   ....[98]....
        /*0514*/ 	.word	0xffffffff


	//   ....[99]....
        /*0518*/ 	.word	0xffffffff


	//   ....[100]....
        /*051c*/ 	.word	0xffffffff


	//   ....[101]....
        /*0520*/ 	.word	0xffffffff


	//   ....[102]....
        /*0524*/ 	.word	0xffffffff


	//   ....[103]....
        /*0528*/ 	.word	0xffffffff


	//   ....[104]....
        /*052c*/ 	.word	0xffffffff


	//   ....[105]....
        /*0530*/ 	.word	0xffffffff


	//   ....[106]....
        /*0534*/ 	.word	0xffffffff


	//   ....[107]....
        /*0538*/ 	.word	0xffffffff


	//   ....[108]....
        /*053c*/ 	.word	0xffffffff


	//   ....[109]....
        /*0540*/ 	.word	0xffffffff


	//   ....[110]....
        /*0544*/ 	.word	0xffffffff


	//   ....[111]....
        /*0548*/ 	.word	0xffffffff


	//   ....[112]....
        /*054c*/ 	.word	0xffffffff


	//   ....[113]....
        /*0550*/ 	.word	0xffffffff


	//   ....[114]....
        /*0554*/ 	.word	0xffffffff


	//   ....[115]....
        /*0558*/ 	.word	0xffffffff


	//   ....[116]....
        /*055c*/ 	.word	0xffffffff


	//   ....[117]....
        /*0560*/ 	.word	0xffffffff


	//   ....[118]....
        /*0564*/ 	.word	0xffffffff


	//   ....[119]....
        /*0568*/ 	.word	0xffffffff


	//   ....[120]....
        /*056c*/ 	.word	0xffffffff


	//   ....[121]....
        /*0570*/ 	.word	0xffffffff


	//   ....[122]....
        /*0574*/ 	.word	0xffffffff


	//   ....[123]....
        /*0578*/ 	.word	0xffffffff


	//   ....[124]....
        /*057c*/ 	.word	0xffffffff


	//   ....[125]....
        /*0580*/ 	.word	0xffffffff


	//   ....[126]....
        /*0584*/ 	.word	0xffffffff


	//   ....[127]....
        /*0588*/ 	.word	0xffffffff


	//   ....[128]....
        /*058c*/ 	.word	0xffffffff


	//   ....[129]....
        /*0590*/ 	.word	0xffffffff


	//   ....[130]....
        /*0594*/ 	.word	0xffffffff


	//   ....[131]....
        /*0598*/ 	.word	0xffffffff


	//   ....[132]....
        /*059c*/ 	.word	0xffffffff


	//   ....[133]....
        /*05a0*/ 	.word	0xffffffff


	//   ....[134]....
        /*05a4*/ 	.word	0xffffffff


	//   ....[135]....
        /*05a8*/ 	.word	0xffffffff


	//   ....[136]....
        /*05ac*/ 	.word	0xffffffff


	//   ....[137]....
        /*05b0*/ 	.word	0xffffffff


	//   ....[138]....
        /*05b4*/ 	.word	0xffffffff


	//   ....[139]....
        /*05b8*/ 	.word	0xffffffff


	//   ....[140]....
        /*05bc*/ 	.word	0xffffffff


	//   ....[141]....
        /*05c0*/ 	.word	0xffffffff


	//   ....[142]....
        /*05c4*/ 	.word	0xffffffff


	//   ....[143]....
        /*05c8*/ 	.word	0xffffffff


	//   ....[144]....
        /*05cc*/ 	.word	0xffffffff


	//   ....[145]....
        /*05d0*/ 	.word	0xffffffff


	//   ....[146]....
        /*05d4*/ 	.word	0xffffffff


	//   ....[147]....
        /*05d8*/ 	.word	0xffffffff


	//   ....[148]....
        /*05dc*/ 	.word	0xffffffff


	//   ....[149]....
        /*05e0*/ 	.word	0xffffffff


	//   ....[150]....
        /*05e4*/ 	.word	0xffffffff


	//   ....[151]....
        /*05e8*/ 	.word	0xffffffff


	//   ....[152]....
        /*05ec*/ 	.word	0xffffffff


	//   ....[153]....
        /*05f0*/ 	.word	0xffffffff


	//   ....[154]....
        /*05f4*/ 	.word	0xffffffff


	//   ....[155]....
        /*05f8*/ 	.word	0xffffffff


	//   ....[156]....
        /*05fc*/ 	.word	0xffffffff


	//   ....[157]....
        /*0600*/ 	.word	0xffffffff


	//   ....[158]....
        /*0604*/ 	.word	0xffffffff


	//   ....[159]....
        /*0608*/ 	.word	0xffffffff


	//   ....[160]....
        /*060c*/ 	.word	0xffffffff


	//   ....[161]....
        /*0610*/ 	.word	0xffffffff


	//   ....[162]....
        /*0614*/ 	.word	0xffffffff


	//   ....[163]....
        /*0618*/ 	.word	0xffffffff


	//   ....[164]....
        /*061c*/ 	.word	0xffffffff


	//   ....[165]....
        /*0620*/ 	.word	0xffffffff


	//   ....[166]....
        /*0624*/ 	.word	0xffffffff


	//   ....[167]....
        /*0628*/ 	.word	0xffffffff


	//   ....[168]....
        /*062c*/ 	.word	0xffffffff


	//   ....[169]....
        /*0630*/ 	.word	0xffffffff


	//   ....[170]....
        /*0634*/ 	.word	0xffffffff


	//   ....[171]....
        /*0638*/ 	.word	0xffffffff


	//   ....[172]....
        /*063c*/ 	.word	0xffffffff


	//   ....[173]....
        /*0640*/ 	.word	0xffffffff


	//   ....[174]....
        /*0644*/ 	.word	0xffffffff


	//   ....[175]....
        /*0648*/ 	.word	0xffffffff


	//   ....[176]....
        /*064c*/ 	.word	0xffffffff


	//   ....[177]....
        /*0650*/ 	.word	0xffffffff


	//   ....[178]....
        /*0654*/ 	.word	0xffffffff


	//   ....[179]....
        /*0658*/ 	.word	0x0500000f


	//   ....[180]....
        /*065c*/ 	.word	0x0500000f


	//   ....[181]....
        /*0660*/ 	.word	0x0500000f


	//   ....[182]....
        /*0664*/ 	.word	0x0500000f


	//   ....[183]....
        /*0668*/ 	.word	0x0500000f


	//   ....[184]....
        /*066c*/ 	.word	0x0500000f


	//   ....[185]....
        /*0670*/ 	.word	0x0500000f


	//   ....[186]....
        /*0674*/ 	.word	0x0500000f


	//   ....[187]....
        /*0678*/ 	.word	0x0500000f


	//   ....[188]....
        /*067c*/ 	.word	0x0500000f


	//   ....[189]....
        /*0680*/ 	.word	0x0500000f


	//   ....[190]....
        /*0684*/ 	.word	0x0500000f


	//   ....[191]....
        /*0688*/ 	.word	0x0500000f


	//   ....[192]....
        /*068c*/ 	.word	0x0500000f


	//   ....[193]....
        /*0690*/ 	.word	0x0500000f


	//   ....[194]....
        /*0694*/ 	.word	0x0500000f


	//   ....[195]....
        /*0698*/ 	.word	0x0500000f


	//   ....[196]....
        /*069c*/ 	.word	0x0500000f


	//   ....[197]....
        /*06a0*/ 	.word	0x0500000f


	//   ....[198]....
        /*06a4*/ 	.word	0x0500000f


	//   ....[199]....
        /*06a8*/ 	.word	0x0500000f


	//   ....[200]....
        /*06ac*/ 	.word	0x0500000f


	//   ....[201]....
        /*06b0*/ 	.word	0x0500000f


	//   ....[202]....
        /*06b4*/ 	.word	0x0500000f


	//   ....[203]....
        /*06b8*/ 	.word	0x0500000f


	//   ....[204]....
        /*06bc*/ 	.word	0x0500000f


	//   ....[205]....
        /*06c0*/ 	.word	0x0500000f


	//   ....[206]....
        /*06c4*/ 	.word	0x0500000f


	//   ....[207]....
        /*06c8*/ 	.word	0x0500000f


	//   ....[208]....
        /*06cc*/ 	.word	0x0500000f


	//   ....[209]....
        /*06d0*/ 	.word	0x0500000f


	//   ....[210]....
        /*06d4*/ 	.word	0x0500000f


	//   ....[211]....
        /*06d8*/ 	.word	0x0500000f


	//   ....[212]....
        /*06dc*/ 	.word	0x0500000f


	//   ....[213]....
        /*06e0*/ 	.word	0x0500000f


	//   ....[214]....
        /*06e4*/ 	.word	0x0500000f


	//   ....[215]....
        /*06e8*/ 	.word	0x0500000f


	//   ....[216]....
        /*06ec*/ 	.word	0x0500000f


	//   ....[217]....
        /*06f0*/ 	.word	0x0500000f


	//   ....[218]....
        /*06f4*/ 	.word	0x0500000f


	//   ....[219]....
        /*06f8*/ 	.word	0x0500000f


	//   ....[220]....
        /*06fc*/ 	.word	0x0500000f


	//   ....[221]....
        /*0700*/ 	.word	0x0500000f


	//   ....[222]....
        /*0704*/ 	.word	0x0500000f


	//   ....[223]....
        /*0708*/ 	.word	0x0500000f


	//   ....[224]....
        /*070c*/ 	.word	0x0500000f


	//   ....[225]....
        /*0710*/ 	.word	0x0500000f


	//   ....[226]....
        /*0714*/ 	.word	0x0500000f


	//   ....[227]....
        /*0718*/ 	.word	0x0500000f


	//   ....[228]....
        /*071c*/ 	.word	0x0500000f


	//   ....[229]....
        /*0720*/ 	.word	0x0500000f


	//   ....[230]....
        /*0724*/ 	.word	0x0500000f


	//   ....[231]....
        /*0728*/ 	.word	0x0500000f


	//   ....[232]....
        /*072c*/ 	.word	0x0500000f


	//   ....[233]....
        /*0730*/ 	.word	0x0500000f


	//   ....[234]....
        /*0734*/ 	.word	0x0500000f


	//   ....[235]....
        /*0738*/ 	.word	0x0500000f


	//   ....[236]....
        /*073c*/ 	.word	0x0500000f


	//   ....[237]....
        /*0740*/ 	.word	0x0500000f


	//   ....[238]....
        /*0744*/ 	.word	0x0500000f


	//   ....[239]....
        /*0748*/ 	.word	0x0500000f


	//   ....[240]....
        /*074c*/ 	.word	0x0500000f


	//   ....[241]....
        /*0750*/ 	.word	0x0500000f


	//   ....[242]....
        /*0754*/ 	.word	0x0500000f


	//   ....[243]....
        /*0758*/ 	.word	0x0500000f


	//   ....[244]....
        /*075c*/ 	.word	0x0500000f


	//   ....[245]....
        /*0760*/ 	.word	0x0500000f


	//   ....[246]....
        /*0764*/ 	.word	0x0500000f


	//   ....[247]....
        /*0768*/ 	.word	0x0500000f


	//   ....[248]....
        /*076c*/ 	.word	0x0500000f


	//   ....[249]....
        /*0770*/ 	.word	0x0500000f


	//   ....[250]....
        /*0774*/ 	.word	0x0500000f


	//   ....[251]....
        /*0778*/ 	.word	0x0500000f


	//   ....[252]....
        /*077c*/ 	.word	0x0500000f


	//   ....[253]....
        /*0780*/ 	.word	0x0500000f


	//   ....[254]....
        /*0784*/ 	.word	0x0500000f


	//   ....[255]....
        /*0788*/ 	.word	0x0500000f


	//   ....[0]....
        /*078c*/ 	.word	0x0500000f


	//   ....[1]....
        /*0790*/ 	.word	0x0500000f


	//   ....[2]....
        /*0794*/ 	.word	0x0500000f


	//   ....[3]....
        /*0798*/ 	.word	0x0500000f


	//   ....[4]....
        /*079c*/ 	.word	0x0500000f


	//   ....[5]....
        /*07a0*/ 	.word	0x0500000f


	//   ....[6]....
        /*07a4*/ 	.word	0x0500000f


	//   ....[7]....
        /*07a8*/ 	.word	0x0500000f


	//   ....[8]....
        /*07ac*/ 	.word	0x0500000f


	//   ....[9]....
        /*07b0*/ 	.word	0x0500000f


	//   ....[10]....
        /*07b4*/ 	.word	0x0500000f


	//   ....[11]....
        /*07b8*/ 	.word	0x0500000f


	//   ....[12]....
        /*07bc*/ 	.word	0x0500000f


	//   ....[13]....
        /*07c0*/ 	.word	0x0500000f


	//   ....[14]....
        /*07c4*/ 	.word	0x0500000f


	//   ....[15]....
        /*07c8*/ 	.word	0x0500000f


	//   ....[16]....
        /*07cc*/ 	.word	0x0500000f


	//   ....[17]....
        /*07d0*/ 	.word	0x0500000f


	//   ....[18]....
        /*07d4*/ 	.word	0x0500000f


	//   ....[19]....
        /*07d8*/ 	.word	0x0500000f


	//   ....[20]....
        /*07dc*/ 	.word	0x0500000f


	//   ....[21]....
        /*07e0*/ 	.word	0x0500000f


	//   ....[22]....
        /*07e4*/ 	.word	0x0500000f


	//   ....[23]....
        /*07e8*/ 	.word	0x0500000f


	//   ....[24]....
        /*07ec*/ 	.word	0x0500000f


	//   ....[25]....
        /*07f0*/ 	.word	0x0500000f


	//   ....[26]....
        /*07f4*/ 	.word	0x0500000f


	//   ....[27]....
        /*07f8*/ 	.word	0x0500000f


	//   ....[28]....
        /*07fc*/ 	.word	0x0500000f


	//   ....[29]....
        /*0800*/ 	.word	0x0500000f


	//   ....[30]....
        /*0804*/ 	.word	0x0500000f


	//   ....[31]....
        /*0808*/ 	.word	0x0500000f


	//   ....[32]....
        /*080c*/ 	.word	0x0500000f


	//   ....[33]....
        /*0810*/ 	.word	0x0500000f


	//   ....[34]....
        /*0814*/ 	.word	0x0500000f


	//   ....[35]....
        /*0818*/ 	.word	0x0500000f


	//   ....[36]....
        /*081c*/ 	.word	0x0500000f


	//   ....[37]....
        /*0820*/ 	.word	0x0500000f


	//   ....[38]....
        /*0824*/ 	.word	0x0500000f


	//   ....[39]....
        /*0828*/ 	.word	0x0500000f


	//   ....[40]....
        /*082c*/ 	.word	0x0500000f


	//   ....[41]....
        /*0830*/ 	.word	0x0500000f


	//   ....[42]....
        /*0834*/ 	.word	0x0500000f


	//   ....[43]....
        /*0838*/ 	.word	0x0500000f


	//----- nvinfo : EIATTR_COOP_GROUP_INSTR_OFFSETS
	.align		4
.L_1562:
        /*083c*/ 	.byte	0x04, 0x28
        /*083e*/ 	.short	(.L_1564 - .L_1563)


	//   ....[0]....
.L_1563:
        /*0840*/ 	.word	0x00000060


	//   ....[1]....
        /*0844*/ 	.word	0x00000130


	//   ....[2]....
        /*0848*/ 	.word	0x000001e0


	//   ....[3]....
        /*084c*/ 	.word	0x000003a0


	//   ....[4]....
        /*0850*/ 	.word	0x00000500


	//   ....[5]....
        /*0854*/ 	.word	0x00000620


	//   ....[6]....
        /*0858*/ 	.word	0x00000780


	//   ....[7]....
        /*085c*/ 	.word	0x00002e20


	//   ....[8]....
        /*0860*/ 	.word	0x00002e30


	//   ....[9]....
        /*0864*/ 	.word	0x00003500


	//   ....[10]....
        /*0868*/ 	.word	0x00003510


	//   ....[11]....
        /*086c*/ 	.word	0x00004090


	//   ....[12]....
        /*0870*/ 	.word	0x000040a0


	//   ....[13]....
        /*0874*/ 	.word	0x00004820


	//   ....[14]....
        /*0878*/ 	.word	0x00004830


	//   ....[15]....
        /*087c*/ 	.word	0x00005230


	//   ....[16]....
        /*0880*/ 	.word	0x00005240


	//   ....[17]....
        /*0884*/ 	.word	0x00005350


	//   ....[18]....
        /*0888*/ 	.word	0x00005360


	//   ....[19]....
        /*088c*/ 	.word	0x00005760


	//   ....[20]....
        /*0890*/ 	.word	0x000057a0


	//   ....[21]....
        /*0894*/ 	.word	0x00005a80


	//   ....[22]....
        /*0898*/ 	.word	0x00005aa0


	//   ....[23]....
        /*089c*/ 	.word	0x000064a0


	//   ....[24]....
        /*08a0*/ 	.word	0x00006c10


	//   ....[25]....
        /*08a4*/ 	.word	0x00006c20


	//   ....[26]....
        /*08a8*/ 	.word	0x00006c30


	//   ....[27]....
        /*08ac*/ 	.word	0x00006c40


	//   ....[28]....
        /*08b0*/ 	.word	0x00006f60


	//   ....[29]....
        /*08b4*/ 	.word	0x00006f70


	//   ....[30]....
        /*08b8*/ 	.word	0x00006f80


	//   ....[31]....
        /*08bc*/ 	.word	0x00006f90


	//   ....[32]....
        /*08c0*/ 	.word	0x00008260


	//   ....[33]....
        /*08c4*/ 	.word	0x00008280


	//   ....[34]....
        /*08c8*/ 	.word	0x00008290


	//   ....[35]....
        /*08cc*/ 	.word	0x000082a0


	//   ....[36]....
        /*08d0*/ 	.word	0x00008390


	//   ....[37]....
        /*08d4*/ 	.word	0x000083b0


	//   ....[38]....
        /*08d8*/ 	.word	0x00008450


	//   ....[39]....
        /*08dc*/ 	.word	0x00008480


	//   ....[40]....
        /*08e0*/ 	.word	0x0000a010


	//   ....[41]....
        /*08e4*/ 	.word	0x0000a030


	//   ....[42]....
        /*08e8*/ 	.word	0x0000a5b0


	//   ....[43]....
        /*08ec*/ 	.word	0x0000a6d0


	//   ....[44]....
        /*08f0*/ 	.word	0x0000acf0


	//   ....[45]....
        /*08f4*/ 	.word	0x0000ad40


	//   ....[46]....
        /*08f8*/ 	.word	0x0000c1e0


	//   ....[47]....
        /*08fc*/ 	.word	0x0000c1f0


	//   ....[48]....
        /*0900*/ 	.word	0x0000cc40


	//   ....[49]....
        /*0904*/ 	.word	0x0000cc60


	//   ....[50]....
        /*0908*/ 	.word	0x0000d0d0


	//   ....[51]....
        /*090c*/ 	.word	0x0000d0f0


	//   ....[52]....
        /*0910*/ 	.word	0x0000f110


	//   ....[53]....
        /*0914*/ 	.word	0x0000f170


	//   ....[54]....
        /*0918*/ 	.word	0x0000fb70


	//   ....[55]....
        /*091c*/ 	.word	0x0000fbe0


	//   ....[56]....
        /*0920*/ 	.word	0x00010cc0


	//   ....[57]....
        /*0924*/ 	.word	0x00010d10


	//   ....[58]....
        /*0928*/ 	.word	0x00010d60


	//   ....[59]....
        /*092c*/ 	.word	0x00010da0


	//   ....[60]....
        /*0930*/ 	.word	0x000129e0


	//   ....[61]....
        /*0934*/ 	.word	0x00012a20


	//   ....[62]....
        /*0938*/ 	.word	0x00012bd0


	//   ....[63]....
        /*093c*/ 	.word	0x00012c30


	//   ....[64]....
        /*0940*/ 	.word	0x00013250


	//   ....[65]....
        /*0944*/ 	.word	0x00013270


	//   ....[66]....
        /*0948*/ 	.word	0x000133d0


	//   ....[67]....
        /*094c*/ 	.word	0x000133f0


	//   ....[68]....
        /*0950*/ 	.word	0x00013530


	//   ....[69]....
        /*0954*/ 	.word	0x00013550


	//   ....[70]....
        /*0958*/ 	.word	0x000136a0


	//   ....[71]....
        /*095c*/ 	.word	0x000136c0


	//   ....[72]....
        /*0960*/ 	.word	0x00013fd0


	//   ....[73]....
        /*0964*/ 	.word	0x00013fe0


	//   ....[74]....
        /*0968*/ 	.word	0x00014220


	//   ....[75]....
        /*096c*/ 	.word	0x00014230


	//   ....[76]....
        /*0970*/ 	.word	0x00014460


	//   ....[77]....
        /*0974*/ 	.word	0x00014470


	//   ....[78]....
        /*0978*/ 	.word	0x000146a0


	//   ....[79]....
        /*097c*/ 	.word	0x000146b0


	//   ....[80]....
        /*0980*/ 	.word	0x00014940


	//   ....[81]....
        /*0984*/ 	.word	0x00014b10


	//   ....[82]....
        /*0988*/ 	.word	0x00014b40


	//   ....[83]....
        /*098c*/ 	.word	0x00014b70


	//   ....[84]....
        /*0990*/ 	.word	0x00014ba0


	//   ....[85]....
        /*0994*/ 	.word	0x00014bd0


	//   ....[86]....
        /*0998*/ 	.word	0x00014c00


	//   ....[87]....
        /*099c*/ 	.word	0x00014d70


	//   ....[88]....
        /*09a0*/ 	.word	0x00014da0


	//   ....[89]....
        /*09a4*/ 	.word	0x00014dd0


	//   ....[90]....
        /*09a8*/ 	.word	0x00014e00


	//   ....[91]....
        /*09ac*/ 	.word	0x00014e30


	//   ....[92]....
        /*09b0*/ 	.word	0x00014e60


	//   ....[93]....
        /*09b4*/ 	.word	0x00014ef0


	//   ....[94]....
        /*09b8*/ 	.word	0x00014f50


	//   ....[95]....
        /*09bc*/ 	.word	0x00014fe0


	//   ....[96]....
        /*09c0*/ 	.word	0x00015dc0


	//   ....[97]....
        /*09c4*/ 	.word	0x00017cf0


	//   ....[98]....
        /*09c8*/ 	.word	0x00017d10


	//   ....[99]....
        /*09cc*/ 	.word	0x00017da0


	//   ....[100]....
        /*09d0*/ 	.word	0x00017dc0


	//   ....[101]....
        /*09d4*/ 	.word	0x00017e40


	//   ....[102]....
        /*09d8*/ 	.word	0x00017e60


	//   ....[103]....
        /*09dc*/ 	.word	0x00017ee0


	//   ....[104]....
        /*09e0*/ 	.word	0x00017f00


	//   ....[105]....
        /*09e4*/ 	.word	0x00017f80


	//   ....[106]....
        /*09e8*/ 	.word	0x00017fa0


	//   ....[107]....
        /*09ec*/ 	.word	0x00017fb0


	//   ....[108]....
        /*09f0*/ 	.word	0x00017fc0


	//   ....[109]....
        /*09f4*/ 	.word	0x00018840


	//   ....[110]....
        /*09f8*/ 	.word	0x00018870


	//   ....[111]....
        /*09fc*/ 	.word	0x00018930


	//   ....[112]....
        /*0a00*/ 	.word	0x00018940


	//   ....[113]....
        /*0a04*/ 	.word	0x000189d0


	//   ....[114]....
        /*0a08*/ 	.word	0x000189e0


	//   ....[115]....
        /*0a0c*/ 	.word	0x00018a70


	//   ....[116]....
        /*0a10*/ 	.word	0x00018a80


	//   ....[117]....
        /*0a14*/ 	.word	0x00018b10


	//   ....[118]....
        /*0a18*/ 	.word	0x00018b20


	//   ....[119]....
        /*0a1c*/ 	.word	0x00018bb0


	//   ....[120]....
        /*0a20*/ 	.word	0x00018bc0


	//   ....[121]....
        /*0a24*/ 	.word	0x00018c40


	//   ....[122]....
        /*0a28*/ 	.word	0x00018c50


	//   ....[123]....
        /*0a2c*/ 	.word	0x00018c60


	//   ....[124]....
        /*0a30*/ 	.word	0x00018c70


	//   ....[125]....
        /*0a34*/ 	.word	0x000190f0


	//   ....[126]....
        /*0a38*/ 	.word	0x00019120


	//   ....[127]....
        /*0a3c*/ 	.word	0x00019180


	//   ....[128]....
        /*0a40*/ 	.word	0x00019230


	//   ....[129]....
        /*0a44*/ 	.word	0x00019240


	//   ....[130]....
        /*0a48*/ 	.word	0x00019270


	//   ....[131]....
        /*0a4c*/ 	.word	0x00019300


	//   ....[132]....
        /*0a50*/ 	.word	0x000193b0


	//   ....[133]....
        /*0a54*/ 	.word	0x000193c0


	//   ....[134]....
        /*0a58*/ 	.word	0x000193f0


	//   ....[135]....
        /*0a5c*/ 	.word	0x00019400


	//   ....[136]....
        /*0a60*/ 	.word	0x00019490


	//   ....[137]....
        /*0a64*/ 	.word	0x00019bd0


	//   ....[138]....
        /*0a68*/ 	.word	0x00019bf0


	//   ....[139]....
        /*0a6c*/ 	.word	0x00019c40


	//   ....[140]....
        /*0a70*/ 	.word	0x00019c50


	//   ....[141]....
        /*0a74*/ 	.word	0x00019c90


	//   ....[142]....
        /*0a78*/ 	.word	0x00019ca0


	//   ....[143]....
        /*0a7c*/ 	.word	0x00019ce0


	//   ....[144]....
        /*0a80*/ 	.word	0x00019cf0


	//   ....[145]....
        /*0a84*/ 	.word	0x00019d30


	//   ....[146]....
        /*0a88*/ 	.word	0x00019d40


	//   ....[147]....
        /*0a8c*/ 	.word	0x00019d50


	//   ....[148]....
        /*0a90*/ 	.word	0x00019d90


	//   ....[149]....
        /*0a94*/ 	.word	0x0001a0e0


	//   ....[150]....
        /*0a98*/ 	.word	0x0001a100


	//   ....[151]....
        /*0a9c*/ 	.word	0x0001a110


	//   ....[152]....
        /*0aa0*/ 	.word	0x0001a130


	//   ....[153]....
        /*0aa4*/ 	.word	0x0001a1a0


	//   ....[154]....
        /*0aa8*/ 	.word	0x0001a1c0


	//   ....[155]....
        /*0aac*/ 	.word	0x0001a220


	//   ....[156]....
        /*0ab0*/ 	.word	0x0001a240


	//   ....[157]....
        /*0ab4*/ 	.word	0x0001a2a0


	//   ....[158]....
        /*0ab8*/ 	.word	0x0001a2c0


	//   ....[159]....
        /*0abc*/ 	.word	0x0001a320


	//   ....[160]....
        /*0ac0*/ 	.word	0x0001a340


	//   ....[161]....
        /*0ac4*/ 	.word	0x0001a830


	//   ....[162]....
        /*0ac8*/ 	.word	0x0001a890


	//   ....[163]....
        /*0acc*/ 	.word	0x0001a8c0


	//   ....[164]....
        /*0ad0*/ 	.word	0x0001a8f0


	//   ....[165]....
        /*0ad4*/ 	.word	0x0001a900


	//   ....[166]....
        /*0ad8*/ 	.word	0x0001a930


	//   ....[167]....
        /*0adc*/ 	.word	0x0001a960


	//   ....[168]....
        /*0ae0*/ 	.word	0x0001a990


	//   ....[169]....
        /*0ae4*/ 	.word	0x0001ab10


	//   ....[170]....
        /*0ae8*/ 	.word	0x0001ab40


	//   ....[171]....
        /*0aec*/ 	.word	0x0001ab70


	//   ....[172]....
        /*0af0*/ 	.word	0x0001aba0


	//   ....[173]....
        /*0af4*/ 	.word	0x0001abd0


	//   ....[174]....
        /*0af8*/ 	.word	0x0001ac00


	//   ....[175]....
        /*0afc*/ 	.word	0x0001acc0


	//   ....[176]....
        /*0b00*/ 	.word	0x0001ace0


	//   ....[177]....
        /*0b04*/ 	.word	0x0001ad50


	//   ....[178]....
        /*0b08*/ 	.word	0x0001b3f0


	//   ....[179]....
        /*0b0c*/ 	.word	0x0001b700


	//   ....[180]....
        /*0b10*/ 	.word	0x0001b790


	//   ....[181]....
        /*0b14*/ 	.word	0x0001b820


	//   ....[182]....
        /*0b18*/ 	.word	0x0001b8b0


	//   ....[183]....
        /*0b1c*/ 	.word	0x0001b990


	//   ....[184]....
        /*0b20*/ 	.word	0x0001ba20


	//   ....[185]....
        /*0b24*/ 	.word	0x0001bac0


	//   ....[186]....
        /*0b28*/ 	.word	0x0001bb50


	//   ....[187]....
        /*0b2c*/ 	.word	0x0001bc40


	//   ....[188]....
        /*0b30*/ 	.word	0x0001bcd0


	//   ....[189]....
        /*0b34*/ 	.word	0x0001bd70


	//   ....[190]....
        /*0b38*/ 	.word	0x0001be00


	//   ....[191]....
        /*0b3c*/ 	.word	0x0001bf40


	//   ....[192]....
        /*0b40*/ 	.word	0x0001bfe0


	//   ....[193]....
        /*0b44*/ 	.word	0x0001c070


	//   ....[194]....
        /*0b48*/ 	.word	0x0001c0c0


	//   ....[195]....
        /*0b4c*/ 	.word	0x0001c110


	//   ....[196]....
        /*0b50*/ 	.word	0x0001c1a0


	//   ....[197]....
        /*0b54*/ 	.word	0x0001c230


	//   ....[198]....
        /*0b58*/ 	.word	0x0001c280


	//   ....[199]....
        /*0b5c*/ 	.word	0x0001c2d0


	//   ....[200]....
        /*0b60*/ 	.word	0x0001c3c0


	//   ....[201]....
        /*0b64*/ 	.word	0x0001c470


	//   ....[202]....
        /*0b68*/ 	.word	0x0001c4f0


	//   ....[203]....
        /*0b6c*/ 	.word	0x0001c560


	//   ....[204]....
        /*0b70*/ 	.word	0x0001c6a0


	//   ....[205]....
        /*0b74*/ 	.word	0x0001c7b0


	//   ....[206]....
        /*0b78*/ 	.word	0x0001c860


	//   ....[207]....
        /*0b7c*/ 	.word	0x0001c8b0


	//   ....[208]....
        /*0b80*/ 	.word	0x0001cb60


	//   ....[209]....
        /*0b84*/ 	.word	0x0001cbb0


	//   ....[210]....
        /*0b88*/ 	.word	0x0001cc40


	//   ....[211]....
        /*0b8c*/ 	.word	0x0001ccd0


	//   ....[212]....
        /*0b90*/ 	.word	0x0001cd60


	//   ....[213]....
        /*0b94*/ 	.word	0x0001cdf0


	//   ....[214]....
        /*0b98*/ 	.word	0x0001ce80


	//   ....[215]....
        /*0b9c*/ 	.word	0x0001cf10


	//   ....[216]....
        /*0ba0*/ 	.word	0x0001cfd0


	//   ....[217]....
        /*0ba4*/ 	.word	0x0001d2b0


	//   ....[218]....
        /*0ba8*/ 	.word	0x0001d3a0


	//   ....[219]....
        /*0bac*/ 	.word	0x0001d440


	//   ....[220]....
        /*0bb0*/ 	.word	0x0001d4a0


	//   ....[221]....
        /*0bb4*/ 	.word	0x0001d590


	//   ....[222]....
        /*0bb8*/ 	.word	0x0001d600


	//   ....[223]....
        /*0bbc*/ 	.word	0x0001d6f0


	//   ....[224]....
        /*0bc0*/ 	.word	0x0001d760


	//   ....[225]....
        /*0bc4*/ 	.word	0x0001d850


	//   ....[226]....
        /*0bc8*/ 	.word	0x0001d8c0


	//   ....[227]....
        /*0bcc*/ 	.word	0x0001d9b0


	//   ....[228]....
        /*0bd0*/ 	.word	0x0001da20


	//   ....[229]....
        /*0bd4*/ 	.word	0x0001db00


	//   ....[230]....
        /*0bd8*/ 	.word	0x0001dbc0


	//   ....[231]....
        /*0bdc*/ 	.word	0x0001dc20


	//   ....[232]....
        /*0be0*/ 	.word	0x0001dc80


	//   ....[233]....
        /*0be4*/ 	.word	0x0001dd70


	//   ....[234]....
        /*0be8*/ 	.word	0x0001ddd0


	//   ....[235]....
        /*0bec*/ 	.word	0x0001ded0


	//   ....[236]....
        /*0bf0*/ 	.word	0x0001df30


	//   ....[237]....
        /*0bf4*/ 	.word	0x0001e030


	//   ....[238]....
        /*0bf8*/ 	.word	0x0001e090


	//   ....[239]....
        /*0bfc*/ 	.word	0x0001e190


	//   ....[240]....
        /*0c00*/ 	.word	0x0001e1f0


	//   ....[241]....
        /*0c04*/ 	.word	0x0001e2f0


	//   ....[242]....
        /*0c08*/ 	.word	0x0001e350


	//   ....[243]....
        /*0c0c*/ 	.word	0x0001e450


	//   ....[244]....
        /*0c10*/ 	.word	0x0001e4b0


	//   ....[245]....
        /*0c14*/ 	.word	0x0001e550


	//   ....[246]....
        /*0c18*/ 	.word	0x0001e6d0


	//   ....[247]....
        /*0c1c*/ 	.word	0x0001e7a0


	//   ....[248]....
        /*0c20*/ 	.word	0x0001e860


	//   ....[249]....
        /*0c24*/ 	.word	0x0001e970


	//   ....[250]....
        /*0c28*/ 	.word	0x0001e9d0


	//   ....[251]....
        /*0c2c*/ 	.word	0x0001eae0


	//   ....[252]....
        /*0c30*/ 	.word	0x0001eb40


	//   ....[253]....
        /*0c34*/ 	.word	0x0001ec50


	//   ....[254]....
        /*0c38*/ 	.word	0x0001ecb0


	//   ....[255]....
        /*0c3c*/ 	.word	0x0001edc0


	//   ....[0]....
        /*0c40*/ 	.word	0x0001ee20


	//   ....[1]....
        /*0c44*/ 	.word	0x0001eee0


	//   ....[2]....
        /*0c48*/ 	.word	0x0001f040


	//   ....[3]....
        /*0c4c*/ 	.word	0x0001f0e0


	//   ....[4]....
        /*0c50*/ 	.word	0x0001f140


	//   ....[5]....
        /*0c54*/ 	.word	0x0001f1f0


	//   ....[6]....
        /*0c58*/ 	.word	0x0001f250


	//   ....[7]....
        /*0c5c*/ 	.word	0x0001f300


	//   ....[8]....
        /*0c60*/ 	.word	0x0001f360


	//   ....[9]....
        /*0c64*/ 	.word	0x0001f410


	//   ....[10]....
        /*0c68*/ 	.word	0x0001f470


	//   ....[11]....
        /*0c6c*/ 	.word	0x0001f520


	//   ....[12]....
        /*0c70*/ 	.word	0x0001f580


	//   ....[13]....
        /*0c74*/ 	.word	0x0001f630


	//   ....[14]....
        /*0c78*/ 	.word	0x0001f720


	//   ....[15]....
        /*0c7c*/ 	.word	0x0001f7c0


	//   ....[16]....
        /*0c80*/ 	.word	0x0001f820


	//   ....[17]....
        /*0c84*/ 	.word	0x0001f8f0


	//   ....[18]....
        /*0c88*/ 	.word	0x0001f950


	//   ....[19]....
        /*0c8c*/ 	.word	0x0001fa20


	//   ....[20]....
        /*0c90*/ 	.word	0x0001fa80


	//   ....[21]....
        /*0c94*/ 	.word	0x0001fb50


	//   ....[22]....
        /*0c98*/ 	.word	0x0001fbb0


	//   ....[23]....
        /*0c9c*/ 	.word	0x0001fc80


	//   ....[24]....
        /*0ca0*/ 	.word	0x0001fce0


	//   ....[25]....
        /*0ca4*/ 	.word	0x0001fdb0


	//   ....[26]....
        /*0ca8*/ 	.word	0x0001fe40


	//   ....[27]....
        /*0cac*/ 	.word	0x0001fee0


	//   ....[28]....
        /*0cb0*/ 	.word	0x00020000


	//   ....[29]....
        /*0cb4*/ 	.word	0x00020070


	//   ....[30]....
        /*0cb8*/ 	.word	0x000200e0


	//   ....[31]....
        /*0cbc*/ 	.word	0x00020150


	//   ....[32]....
        /*0cc0*/ 	.word	0x000201c0


	//   ....[33]....
        /*0cc4*/ 	.word	0x00020240


	//   ....[34]....
        /*0cc8*/ 	.word	0x000202d0


	//   ....[35]....
        /*0ccc*/ 	.word	0x00020360


	//   ....[36]....
        /*0cd0*/ 	.word	0x000203d0


	//   ....[37]....
        /*0cd4*/ 	.word	0x00020440


	//   ....[38]....
        /*0cd8*/ 	.word	0x000204b0


	//   ....[39]....
        /*0cdc*/ 	.word	0x00020530


	//   ....[40]....
        /*0ce0*/ 	.word	0x000205a0


	//   ....[41]....
        /*0ce4*/ 	.word	0x00020640


	//   ....[42]....
        /*0ce8*/ 	.word	0x000206d0


	//   ....[43]....
        /*0cec*/ 	.word	0x000207f0


	//----- nvinfo : EIATTR_REG_RECONFIG
	.align		4
.L_1564:
        /*0cf0*/ 	.byte	0x01, 0x54
	.zero		2


	//----- nvinfo : EIATTR_SYSCALL_OFFSETS
	.align		4
        /*0cf4*/ 	.byte	0x04, 0x46
        /*0cf6*/ 	.short	(.L_1566 - .L_1565)


	//   ....[0]....
.L_1565:
        /*0cf8*/ 	.word	0x000019f0


	//   ....[1]....
        /*0cfc*/ 	.word	0x00001b40


	//   ....[2]....
        /*0d00*/ 	.word	0x00006640


	//   ....[3]....
        /*0d04*/ 	.word	0x00006960


	//   ....[4]....
        /*0d08*/ 	.word	0x000172d0


	//   ....[5]....
        /*0d0c*/ 	.word	0x00017420


	//   ....[6]....
        /*0d10*/ 	.word	0x00017510


	//   ....[7]....
        /*0d14*/ 	.word	0x00018480


	//----- nvinfo : EIATTR_MBARRIER_INSTR_OFFSETS
	.align		4
.L_1566:
        /*0d18*/ 	.byte	0x04, 0x39
        /*0d1a*/ 	.short	(.L_1568 - .L_1567)


	//   ....[0]....
.L_1567:
        /*0d1c*/ 	.word	0x00000250
        /*0d20*/ 	.word	0x000000ff
        /*0d24*/ 	.word	0x00022800
        /*0d28*/ 	.short	0x0100
        /*0d2a*/ 	.byte	0x08
	.zero		1


	//   ....[1]....
        /*0d2c*/ 	.word	0x00000260
        /*0d30*/ 	.word	0x000000ff
        /*0d34*/ 	.word	0x00022820
        /*0d38*/ 	.short	0x0100
        /*0d3a*/ 	.byte	0x08
	.zero		1


	//   ....[2]....
        /*0d3c*/ 	.word	0x00000350
        /*0d40*/ 	.word	0x000000ff
        /*0d44*/ 	.word	0x00022830
        /*0d48*/ 	.short	0x0100
        /*0d4a*/ 	.byte	0x08
	.zero		1


	//   ....[3]....
        /*0d4c*/ 	.word	0x00000360
        /*0d50*/ 	.word	0x000000ff
        /*0d54*/ 	.word	0x00022840
        /*0d58*/ 	.short	0x0100
        /*0d5a*/ 	.byte	0x08
	.zero		1


	//   ....[4]....
        /*0d5c*/ 	.word	0x00000370
        /*0d60*/ 	.word	0x000000ff
        /*0d64*/ 	.word	0x00022838
        /*0d68*/ 	.short	0x0100
        /*0d6a*/ 	.byte	0x08
	.zero		1


	//   ....[5]....
        /*0d6c*/ 	.word	0x00000380
        /*0d70*/ 	.word	0x000000ff
        /*0d74*/ 	.word	0x00022848
        /*0d78*/ 	.short	0x0100
        /*0d7a*/ 	.byte	0x08
	.zero		1


	//   ....[6]....
        /*0d7c*/ 	.word	0x000004b0
        /*0d80*/ 	.word	0x000000ff
        /*0d84*/ 	.word	0x00022850
        /*0d88*/ 	.short	0x0100
        /*0d8a*/ 	.byte	0x08
	.zero		1


	//   ....[7]....
        /*0d8c*/ 	.word	0x000004c0
        /*0d90*/ 	.word	0x000000ff
        /*0d94*/ 	.word	0x00022860
        /*0d98*/ 	.short	0x0100
        /*0d9a*/ 	.byte	0x08
	.zero		1


	//   ....[8]....
        /*0d9c*/ 	.word	0x000004d0
        /*0da0*/ 	.word	0x000000ff
        /*0da4*/ 	.word	0x00022858
        /*0da8*/ 	.short	0x0100
        /*0daa*/ 	.byte	0x08
	.zero		1


	//   ....[9]....
        /*0dac*/ 	.word	0x000004e0
        /*0db0*/ 	.word	0x000000ff
        /*0db4*/ 	.word	0x00022868
        /*0db8*/ 	.short	0x0100
        /*0dba*/ 	.byte	0x08
	.zero		1


	//   ....[10]....
        /*0dbc*/ 	.word	0x000005d0
        /*0dc0*/ 	.word	0x000000ff
        /*0dc4*/ 	.word	0x00022870
        /*0dc8*/ 	.short	0x0100
        /*0dca*/ 	.byte	0x06
	.zero		1


	//   ....[11]....
        /*0dcc*/ 	.word	0x000005e0
        /*0dd0*/ 	.word	0x000000ff
        /*0dd4*/ 	.word	0x00022880
        /*0dd8*/ 	.short	0x0100
        /*0dda*/ 	.byte	0x06
	.zero		1


	//   ....[12]....
        /*0ddc*/ 	.word	0x000005f0
        /*0de0*/ 	.word	0x000000ff
        /*0de4*/ 	.word	0x00022878
        /*0de8*/ 	.short	0x0100
        /*0dea*/ 	.byte	0x06
	.zero		1


	//   ....[13]....
        /*0dec*/ 	.word	0x00000600
        /*0df0*/ 	.word	0x000000ff
        /*0df4*/ 	.word	0x00022888
        /*0df8*/ 	.short	0x0100
        /*0dfa*/ 	.byte	0x06
	.zero		1


	//   ....[14]....
        /*0dfc*/ 	.word	0x00000730
        /*0e00*/ 	.word	0x000000ff
        /*0e04*/ 	.word	0x00022890
        /*0e08*/ 	.short	0x0100
        /*0e0a*/ 	.byte	0x08
	.zero		1


	//   ....[15]....
        /*0e0c*/ 	.word	0x00000740
        /*0e10*/ 	.word	0x000000ff
        /*0e14*/ 	.word	0x000228a0
        /*0e18*/ 	.short	0x0100
        /*0e1a*/ 	.byte	0x08
	.zero		1


	//   ....[16]....
        /*0e1c*/ 	.word	0x00000750
        /*0e20*/ 	.word	0x000000ff
        /*0e24*/ 	.word	0x00022898
        /*0e28*/ 	.short	0x0100
        /*0e2a*/ 	.byte	0x08
	.zero		1


	//   ....[17]....
        /*0e2c*/ 	.word	0x00000760
        /*0e30*/ 	.word	0x000000ff
        /*0e34*/ 	.word	0x000228a8
        /*0e38*/ 	.short	0x0100
        /*0e3a*/ 	.byte	0x08
	.zero		1


	//   ....[18]....
        /*0e3c*/ 	.word	0x00000890
        /*0e40*/ 	.word	0x000000ff
        /*0e44*/ 	.word	0x000228b0
        /*0e48*/ 	.short	0x0100
        /*0e4a*/ 	.byte	0x08
	.zero		1


	//   ....[19]....
        /*0e4c*/ 	.word	0x000008a0
        /*0e50*/ 	.word	0x000000ff
        /*0e54*/ 	.word	0x000228c0
        /*0e58*/ 	.short	0x0100
        /*0e5a*/ 	.byte	0x08
	.zero		1


	//   ....[20]....
        /*0e5c*/ 	.word	0x000008b0
        /*0e60*/ 	.word	0x000000ff
        /*0e64*/ 	.word	0x000228b8
        /*0e68*/ 	.short	0x0100
        /*0e6a*/ 	.byte	0x08
	.zero		1


	//   ....[21]....
        /*0e6c*/ 	.word	0x000008c0
        /*0e70*/ 	.word	0x000000ff
        /*0e74*/ 	.word	0x000228c8
        /*0e78*/ 	.short	0x0100
        /*0e7a*/ 	.byte	0x08
	.zero		1


	//   ....[22]....
        /*0e7c*/ 	.word	0x00002dd0
        /*0e80*/ 	.word	0x00000057
        /*0e84*/ 	.word	0x00022890
        /*0e88*/ 	.short	0x010a
        /*0e8a*/ 	.byte	0x3f
	.zero		1


	//   ....[23]....
        /*0e8c*/ 	.word	0x00004030
        /*0e90*/ 	.word	0x00000057
        /*0e94*/ 	.word	0x00022890
        /*0e98*/ 	.short	0x010a
        /*0e9a*/ 	.byte	0x3f
	.zero		1


	//   ....[24]....
        /*0e9c*/ 	.word	0x00005070
        /*0ea0*/ 	.word	0x00000057
        /*0ea4*/ 	.word	0x00022890
        /*0ea8*/ 	.short	0x010a
        /*0eaa*/ 	.byte	0x3f
	.zero		1


	//   ....[25]....
        /*0eac*/ 	.word	0x00005530
        /*0eb0*/ 	.word	0x00000008
        /*0eb4*/ 	.word	0x00000000
        /*0eb8*/ 	.short	0x0101
        /*0eba*/ 	.byte	0x3f
	.zero		1


	//   ....[26]....
        /*0ebc*/ 	.word	0x00005570
        /*0ec0*/ 	.word	0x00000057
        /*0ec4*/ 	.word	0x000228b0
        /*0ec8*/ 	.short	0x010a
        /*0eca*/ 	.byte	0x3f
	.zero		1


	//   ....[27]....
        /*0ecc*/ 	.word	0x00005e10
        /*0ed0*/ 	.word	0x00000057
        /*0ed4*/ 	.word	0x00000000
        /*0ed8*/ 	.short	0x0101
        /*0eda*/ 	.byte	0x3f
	.zero		1


	//   ....[28]....
        /*0edc*/ 	.word	0x000066e0
        /*0ee0*/ 	.word	0x00000013
        /*0ee4*/ 	.word	0x00022800
        /*0ee8*/ 	.short	0x010a
        /*0eea*/ 	.byte	0x3f
	.zero		1


	//   ....[29]....
        /*0eec*/ 	.word	0x00006730
        /*0ef0*/ 	.word	0x00000013
        /*0ef4*/ 	.word	0x00022800
        /*0ef8*/ 	.short	0x010a
        /*0efa*/ 	.byte	0x3f
	.zero		1


	//   ....[30]....
        /*0efc*/ 	.word	0x00007210
        /*0f00*/ 	.word	0x00000013
        /*0f04*/ 	.word	0x00022800
        /*0f08*/ 	.short	0x010a
        /*0f0a*/ 	.byte	0x3f
	.zero		1


	//   ....[31]....
        /*0f0c*/ 	.word	0x000086d0
        /*0f10*/ 	.word	0x00000013
        /*0f14*/ 	.word	0x00022800
        /*0f18*/ 	.short	0x010a
        /*0f1a*/ 	.byte	0x3f
	.zero		1


	//   ....[32]....
        /*0f1c*/ 	.word	0x00009600
        /*0f20*/ 	.word	0x0000000d
        /*0f24*/ 	.word	0x00022830
        /*0f28*/ 	.short	0x010a
        /*0f2a*/ 	.byte	0x3f
	.zero		1


	//   ....[33]....
        /*0f2c*/ 	.word	0x000096a0
        /*0f30*/ 	.word	0x0000000d
        /*0f34*/ 	.word	0x00022830
        /*0f38*/ 	.short	0x010a
        /*0f3a*/ 	.byte	0x3f
	.zero		1


	//   ....[34]....
        /*0f3c*/ 	.word	0x0000af40
        /*0f40*/ 	.word	0x0000001b
        /*0f44*/ 	.word	0x00000000
        /*0f48*/ 	.short	0x0101
        /*0f4a*/ 	.byte	0x3f
	.zero		1


	//   ....[35]....
        /*0f4c*/ 	.word	0x0000b5d0
        /*0f50*/ 	.word	0x0000000d
        /*0f54*/ 	.word	0x00022850
        /*0f58*/ 	.short	0x010a
        /*0f5a*/ 	.byte	0x3f
	.zero		1


	//   ....[36]....
        /*0f5c*/ 	.word	0x0000b620
        /*0f60*/ 	.word	0x0000000d
        /*0f64*/ 	.word	0x00022850
        /*0f68*/ 	.short	0x010a
        /*0f6a*/ 	.byte	0x3f
	.zero		1


	//   ....[37]....
        /*0f6c*/ 	.word	0x0000ba40
        /*0f70*/ 	.word	0x0000000d
        /*0f74*/ 	.word	0x00000000
        /*0f78*/ 	.short	0x0101
        /*0f7a*/ 	.byte	0x3f
	.zero		1


	//   ....[38]....
        /*0f7c*/ 	.word	0x0000bba0
        /*0f80*/ 	.word	0x0000000e
        /*0f84*/ 	.word	0x00022830
        /*0f88*/ 	.short	0x010a
        /*0f8a*/ 	.byte	0x3f
	.zero		1


	//   ....[39]....
        /*0f8c*/ 	.word	0x0000bc00
        /*0f90*/ 	.word	0x0000000e
        /*0f94*/ 	.word	0x00022830
        /*0f98*/ 	.short	0x010a
        /*0f9a*/ 	.byte	0x3f
	.zero		1


	//   ....[40]....
        /*0f9c*/ 	.word	0x0000d560
        /*0fa0*/ 	.word	0x0000009b
        /*0fa4*/ 	.word	0x00000000
        /*0fa8*/ 	.short	0x0101
        /*0faa*/ 	.byte	0x3f
	.zero		1


	//   ....[41]....
        /*0fac*/ 	.word	0x0000e300
        /*0fb0*/ 	.word	0x0000000e
        /*0fb4*/ 	.word	0x00022850
        /*0fb8*/ 	.short	0x010a
        /*0fba*/ 	.byte	0x3f
	.zero		1


	//   ....[42]....
        /*0fbc*/ 	.word	0x0000e350
        /*0fc0*/ 	.word	0x0000000e
        /*0fc4*/ 	.word	0x00022850
        /*0fc8*/ 	.short	0x010a
        /*0fca*/ 	.byte	0x3f
	.zero		1


	//   ....[43]....
        /*0fcc*/ 	.word	0x0000e740
        /*0fd0*/ 	.word	0x0000000e
        /*0fd4*/ 	.word	0x00000000
        /*0fd8*/ 	.short	0x0101
        /*0fda*/ 	.byte	0x3f
	.zero		1


	//   ....[44]....
        /*0fdc*/ 	.word	0x0000e840
        /*0fe0*/ 	.word	0x0000000e
        /*0fe4*/ 	.word	0x00022830
        /*0fe8*/ 	.short	0x010a
        /*0fea*/ 	.byte	0x3f
	.zero		1


	//   ....[45]....
        /*0fec*/ 	.word	0x0000e8a0
        /*0ff0*/ 	.word	0x0000000e
        /*0ff4*/ 	.word	0x00022830
        /*0ff8*/ 	.short	0x010a
        /*0ffa*/ 	.byte	0x3f
	.zero		1


	//   ....[46]....
        /*0ffc*/ 	.word	0x0000ff00
        /*1000*/ 	.word	0x000000a6
        /*1004*/ 	.word	0x00000000
        /*1008*/ 	.short	0x0101
        /*100a*/ 	.byte	0x3f
	.zero		1


	//   ....[47]....
        /*100c*/ 	.word	0x00010840
        /*1010*/ 	.word	0x0000000e
        /*1014*/ 	.word	0x00022850
        /*1018*/ 	.short	0x010a
        /*101a*/ 	.byte	0x3f
	.zero		1


	//   ....[48]....
        /*101c*/ 	.word	0x00010890
        /*1020*/ 	.word	0x0000000e
        /*1024*/ 	.word	0x00022850
        /*1028*/ 	.short	0x010a
        /*102a*/ 	.byte	0x3f
	.zero		1


	//   ....[49]....
        /*102c*/ 	.word	0x00010c80
        /*1030*/ 	.word	0x0000000e
        /*1034*/ 	.word	0x00000000
        /*1038*/ 	.short	0x0101
        /*103a*/ 	.byte	0x3f
	.zero		1


	//   ....[50]....
        /*103c*/ 	.word	0x00013260
        /*1040*/ 	.word	0x00000003
        /*1044*/ 	.word	0x00000000
        /*1048*/ 	.short	0x0101
        /*104a*/ 	.byte	0x3f
	.zero		1


	//   ....[51]....
        /*104c*/ 	.word	0x00015ea0
        /*1050*/ 	.word	0x00000016
        /*1054*/ 	.word	0x00022820
        /*1058*/ 	.short	0x010a
        /*105a*/ 	.byte	0x3f
	.zero		1


	//   ....[52]....
        /*105c*/ 	.word	0x00015f30
        /*1060*/ 	.word	0x00000003
        /*1064*/ 	.word	0x000228a0
        /*1068*/ 	.short	0x010a
        /*106a*/ 	.byte	0x3f
	.zero		1


	//   ....[53]....
        /*106c*/ 	.word	0x00016180
        /*1070*/ 	.word	0x00000003
        /*1074*/ 	.word	0x000228c0
        /*1078*/ 	.short	0x010a
        /*107a*/ 	.byte	0x3f
	.zero		1


	//   ....[54]....
        /*107c*/ 	.word	0x00016790
        /*1080*/ 	.word	0x00000008
        /*1084*/ 	.word	0x000228a0
        /*1088*/ 	.short	0x010a
        /*108a*/ 	.byte	0x3f
	.zero		1


	//   ....[55]....
        /*108c*/ 	.word	0x000169d0
        /*1090*/ 	.word	0x00000008
        /*1094*/ 	.word	0x000228c0
        /*1098*/ 	.short	0x010a
        /*109a*/ 	.byte	0x3f
	.zero		1


	//   ....[56]....
        /*109c*/ 	.word	0x00017a90
        /*10a0*/ 	.word	0x0000001f
        /*10a4*/ 	.word	0x00022840
        /*10a8*/ 	.short	0x010a
        /*10aa*/ 	.byte	0x3f
	.zero		1


	//   ....[57]....
        /*10ac*/ 	.word	0x000180c0
        /*10b0*/ 	.word	0x0000001f
        /*10b4*/ 	.word	0x00022830
        /*10b8*/ 	.short	0x0107
        /*10ba*/ 	.byte	0x3f
	.zero		1


	//   ....[58]....
        /*10bc*/ 	.word	0x00018190
        /*10c0*/ 	.word	0x0000001f
        /*10c4*/ 	.word	0x00022830
        /*10c8*/ 	.short	0x0101
        /*10ca*/ 	.byte	0x3f
	.zero		1


	//   ....[59]....
        /*10cc*/ 	.word	0x00018d70
        /*10d0*/ 	.word	0x00000016
        /*10d4*/ 	.word	0x00022800
        /*10d8*/ 	.short	0x0107
        /*10da*/ 	.byte	0x3f
	.zero		1


	//   ....[60]....
        /*10dc*/ 	.word	0x00018e60
        /*10e0*/ 	.word	0x00000016
        /*10e4*/ 	.word	0x00022800
        /*10e8*/ 	.short	0x0101
        /*10ea*/ 	.byte	0x3f
	.zero		1


	//   ....[61]....
        /*10ec*/ 	.word	0x00018e80
        /*10f0*/ 	.word	0x00000016
        /*10f4*/ 	.word	0x00022820
        /*10f8*/ 	.short	0x010a
        /*10fa*/ 	.byte	0x3f
	.zero		1


	//   ....[62]....
        /*10fc*/ 	.word	0x00018f10
        /*1100*/ 	.word	0x0000001f
        /*1104*/ 	.word	0x00022860
        /*1108*/ 	.short	0x010a
        /*110a*/ 	.byte	0x3f
	.zero		1


	//   ....[63]....
        /*110c*/ 	.word	0x00019610
        /*1110*/ 	.word	0x0000001f
        /*1114*/ 	.word	0x00022850
        /*1118*/ 	.short	0x0107
        /*111a*/ 	.byte	0x3f
	.zero		1


	//   ....[64]....
        /*111c*/ 	.word	0x000196e0
        /*1120*/ 	.word	0x0000001f
        /*1124*/ 	.word	0x00022850
        /*1128*/ 	.short	0x0101
        /*112a*/ 	.byte	0x3f
	.zero		1


	//   ....[65]....
        /*112c*/ 	.word	0x00019a20
        /*1130*/ 	.word	0x00000004
        /*1134*/ 	.word	0x00022840
        /*1138*/ 	.short	0x010a
        /*113a*/ 	.byte	0x3f
	.zero		1


	//   ....[66]....
        /*113c*/ 	.word	0x00019e10
        /*1140*/ 	.word	0x00000004
        /*1144*/ 	.word	0x00022830
        /*1148*/ 	.short	0x0107
        /*114a*/ 	.byte	0x3f
	.zero		1


	//   ....[67]....
        /*114c*/ 	.word	0x00019ed0
        /*1150*/ 	.word	0x00000004
        /*1154*/ 	.word	0x00022830
        /*1158*/ 	.short	0x0101
        /*115a*/ 	.byte	0x3f
	.zero		1


	//   ....[68]....
        /*115c*/ 	.word	0x00019f00
        /*1160*/ 	.word	0x00000004
        /*1164*/ 	.word	0x00022860
        /*1168*/ 	.short	0x010a
        /*116a*/ 	.byte	0x3f
	.zero		1


	//   ....[69]....
        /*116c*/ 	.word	0x0001a430
        /*1170*/ 	.word	0x00000004
        /*1174*/ 	.word	0x00022850
        /*1178*/ 	.short	0x0107
        /*117a*/ 	.byte	0x3f
	.zero		1


	//   ....[70]....
        /*117c*/ 	.word	0x0001a4f0
        /*1180*/ 	.word	0x00000004
        /*1184*/ 	.word	0x00022850
        /*1188*/ 	.short	0x0101
        /*118a*/ 	.byte	0x3f
	.zero		1


	//   ....[71]....
        /*118c*/ 	.word	0x0001b370
        /*1190*/ 	.word	0x00000005
        /*1194*/ 	.word	0x00022820
        /*1198*/ 	.short	0x010a
        /*119a*/ 	.byte	0x3f
	.zero		1


	//   ....[72]....
        /*119c*/ 	.word	0x0001b4d0
        /*11a0*/ 	.word	0x00000003
        /*11a4*/ 	.word	0x00022840
        /*11a8*/ 	.short	0x010a
        /*11aa*/ 	.byte	0x3f
	.zero		1


	//   ....[73]....
        /*11ac*/ 	.word	0x0001b570
        /*11b0*/ 	.word	0x00000005
        /*11b4*/ 	.word	0x00022840
        /*11b8*/ 	.short	0x010a
        /*11ba*/ 	.byte	0x3f
	.zero		1


	//   ....[74]....
        /*11bc*/ 	.word	0x0001b5b0
        /*11c0*/ 	.word	0x00000003
        /*11c4*/ 	.word	0x00022860
        /*11c8*/ 	.short	0x010a
        /*11ca*/ 	.byte	0x3f
	.zero		1


	//   ....[75]....
        /*11cc*/ 	.word	0x0001b5f0
        /*11d0*/ 	.word	0x00000005
        /*11d4*/ 	.word	0x00022860
        /*11d8*/ 	.short	0x010a
        /*11da*/ 	.byte	0x3f
	.zero		1


	//   ....[76]....
        /*11dc*/ 	.word	0x0001b650
        /*11e0*/ 	.word	0x00000057
        /*11e4*/ 	.word	0x00022890
        /*11e8*/ 	.short	0x010a
        /*11ea*/ 	.byte	0x3f
	.zero		1


	//   ....[77]....
        /*11ec*/ 	.word	0x0001b8e0
        /*11f0*/ 	.word	0x00000057
        /*11f4*/ 	.word	0x00022890
        /*11f8*/ 	.short	0x010a
        /*11fa*/ 	.byte	0x3f
	.zero		1


	//   ....[78]....
        /*11fc*/ 	.word	0x0001bb90
        /*1200*/ 	.word	0x00000057
        /*1204*/ 	.word	0x00022890
        /*1208*/ 	.short	0x010a
        /*120a*/ 	.byte	0x3f
	.zero		1


	//   ....[79]....
        /*120c*/ 	.word	0x0001be40
        /*1210*/ 	.word	0x00000057
        /*1214*/ 	.word	0x000228b0
        /*1218*/ 	.short	0x010a
        /*121a*/ 	.byte	0x3f
	.zero		1


	//   ....[80]....
        /*121c*/ 	.word	0x0001c300
        /*1220*/ 	.word	0x00000013
        /*1224*/ 	.word	0x00022800
        /*1228*/ 	.short	0x010a
        /*122a*/ 	.byte	0x3f
	.zero		1


	//   ....[81]....
        /*122c*/ 	.word	0x0001c8e0
        /*1230*/ 	.word	0x00000013
        /*1234*/ 	.word	0x00022800
        /*1238*/ 	.short	0x010a
        /*123a*/ 	.byte	0x3f
	.zero		1


	//   ....[82]....
        /*123c*/ 	.word	0x0001c930
        /*1240*/ 	.word	0x0000000d
        /*1244*/ 	.word	0x00022830
        /*1248*/ 	.short	0x010a
        /*124a*/ 	.byte	0x3f
	.zero		1


	//   ....[83]....
        /*124c*/ 	.word	0x0001c980
        /*1250*/ 	.word	0x0000000d
        /*1254*/ 	.word	0x00022850
        /*1258*/ 	.short	0x010a
        /*125a*/ 	.byte	0x3f
	.zero		1


	//   ....[84]....
        /*125c*/ 	.word	0x0001c9d0
        /*1260*/ 	.word	0x0000000e
        /*1264*/ 	.word	0x00022830
        /*1268*/ 	.short	0x010a
        /*126a*/ 	.byte	0x3f
	.zero		1


	//   ....[85]....
        /*126c*/ 	.word	0x0001ca20
        /*1270*/ 	.word	0x0000000e
        /*1274*/ 	.word	0x00022850
        /*1278*/ 	.short	0x010a
        /*127a*/ 	.byte	0x3f
	.zero		1


	//   ....[86]....
        /*127c*/ 	.word	0x0001ca70
        /*1280*/ 	.word	0x0000000e
        /*1284*/ 	.word	0x00022830
        /*1288*/ 	.short	0x010a
        /*128a*/ 	.byte	0x3f
	.zero		1


	//   ....[87]....
        /*128c*/ 	.word	0x0001cac0
        /*1290*/ 	.word	0x0000000e
        /*1294*/ 	.word	0x00022850
        /*1298*/ 	.short	0x010a
        /*129a*/ 	.byte	0x3f
	.zero		1


	//   ....[88]....
        /*129c*/ 	.word	0x0001d090
        /*12a0*/ 	.word	0x00000016
        /*12a4*/ 	.word	0x00022820
        /*12a8*/ 	.short	0x010a
        /*12aa*/ 	.byte	0x3f
	.zero		1


	//   ....[89]....
        /*12ac*/ 	.word	0x0001d0e0
        /*12b0*/ 	.word	0x00000003
        /*12b4*/ 	.word	0x000228a0
        /*12b8*/ 	.short	0x010a
        /*12ba*/ 	.byte	0x3f
	.zero		1


	//   ....[90]....
        /*12bc*/ 	.word	0x0001d130
        /*12c0*/ 	.word	0x00000003
        /*12c4*/ 	.word	0x000228c0
        /*12c8*/ 	.short	0x010a
        /*12ca*/ 	.byte	0x3f
	.zero		1


	//   ....[91]....
        /*12cc*/ 	.word	0x0001d180
        /*12d0*/ 	.word	0x00000008
        /*12d4*/ 	.word	0x000228a0
        /*12d8*/ 	.short	0x010a
        /*12da*/ 	.byte	0x3f
	.zero		1


	//   ....[92]....
        /*12dc*/ 	.word	0x0001d1d0
        /*12e0*/ 	.word	0x00000008
        /*12e4*/ 	.word	0x000228c0
        /*12e8*/ 	.short	0x010a
        /*12ea*/ 	.byte	0x3f
	.zero		1


	//   ....[93]....
        /*12ec*/ 	.word	0x0001d2f0
        /*12f0*/ 	.word	0x0000001f
        /*12f4*/ 	.word	0x00022840
        /*12f8*/ 	.short	0x010a
        /*12fa*/ 	.byte	0x3f
	.zero		1


	//   ....[94]....
        /*12fc*/ 	.word	0x0001e5d0
        /*1300*/ 	.word	0x00000016
        /*1304*/ 	.word	0x00022820
        /*1308*/ 	.short	0x010a
        /*130a*/ 	.byte	0x3f
	.zero		1


	//   ....[95]....
        /*130c*/ 	.word	0x0001e620
        /*1310*/ 	.word	0x0000001f
        /*1314*/ 	.word	0x00022860
        /*1318*/ 	.short	0x010a
        /*131a*/ 	.byte	0x3f
	.zero		1


	//   ....[96]....
        /*131c*/ 	.word	0x0001ef90
        /*1320*/ 	.word	0x00000004
        /*1324*/ 	.word	0x00022840
        /*1328*/ 	.short	0x010a
        /*132a*/ 	.byte	0x3f
	.zero		1


	//   ....[97]....
        /*132c*/ 	.word	0x0001f670
        /*1330*/ 	.word	0x00000004
        /*1334*/ 	.word	0x00022860
        /*1338*/ 	.short	0x010a
        /*133a*/ 	.byte	0x3f
	.zero		1


	//   ....[98]....
        /*133c*/ 	.word	0x00020710
        /*1340*/ 	.word	0x00000005
        /*1344*/ 	.word	0x00022820
        /*1348*/ 	.short	0x010a
        /*134a*/ 	.byte	0x3f
	.zero		1


	//   ....[99]....
        /*134c*/ 	.word	0x000208b0
        /*1350*/ 	.word	0x00000003
        /*1354*/ 	.word	0x00022840
        /*1358*/ 	.short	0x010a
        /*135a*/ 	.byte	0x3f
	.zero		1


	//   ....[100]....
        /*135c*/ 	.word	0x00020900
        /*1360*/ 	.word	0x00000005
        /*1364*/ 	.word	0x00022840
        /*1368*/ 	.short	0x010a
        /*136a*/ 	.byte	0x3f
	.zero		1


	//   ....[101]....
        /*136c*/ 	.word	0x00020950
        /*1370*/ 	.word	0x00000003
        /*1374*/ 	.word	0x00022860
        /*1378*/ 	.short	0x010a
        /*137a*/ 	.byte	0x3f
	.zero		1


	//----- nvinfo : EIATTR_NUM_MBARRIERS
	.align		4
.L_1568:
        /*137c*/ 	.byte	0x03, 0x38
        /*137e*/ 	.short	0x0016


	//----- nvinfo : EIATTR_EXIT_INSTR_OFFSETS
	.align		4
        /*1380*/ 	.byte	0x04, 0x1c
        /*1382*/ 	.short	(.L_1570 - .L_1569)


	//   ....[0]....
.L_1569:
        /*1384*/ 	.word	0x0001b640


	//----- nvinfo : EIATTR_MAX_THREADS
	.align		4
.L_1570:
        /*1388*/ 	.byte	0x04, 0x05
        /*138a*/ 	.short	(.L_1572 - .L_1571)
.L_1571:
        /*138c*/ 	.word	0x00000180
        /*1390*/ 	.word	0x00000001
        /*1394*/ 	.word	0x00000001


	//----- nvinfo : EIATTR_CRS_STACK_SIZE
	.align		4
.L_1572:
        /*1398*/ 	.byte	0x04, 0x1e
        /*139a*/ 	.short	(.L_1574 - .L_1573)
.L_1573:
        /*139c*/ 	.word	0x00000000


	//----- nvinfo : EIATTR_CBANK_PARAM_SIZE
	.align		4
.L_1574:
        /*13a0*/ 	.byte	0x03, 0x19
        /*13a2*/ 	.short	0x0af0


	//----- nvinfo : EIATTR_PARAM_CBANK
	.align		4
        /*13a4*/ 	.byte	0x04, 0x0a
        /*13a6*/ 	.short	(.L_1576 - .L_1575)
	.align		4
.L_1575:
        /*13a8*/ 	.word	index@(.nv.constant0._ZN7cutlass13device_kernelIN5flash11enable_sm90INS1_16FlashAttnFwdSm90INS1_25CollectiveMainloopFwdSm90ILi2EN4cute5tupleIJNS5_1CILi1EEES8_S8_EEENS6_IJNS7_ILi128EEENS7_ILi96EEENS7_ILi64EEEEEELi256ENS_6half_tEfNS_4arch4Sm90ELb1ELb0ELb1ELb1ELb1ELb1ELb0ELb1ELb0ELb1ELb0ELb0EEENS1_21CollectiveEpilogueFwdINS6_IJSA_NS7_ILi256EEESB_EEES9_SE_SG_Li256ELb1ELb1ELb0ELb0EEENS1_36VarlenDynamicPersistentTileSchedulerILi128ELi96ELi256ELi128ELb0ELb1ELb1ELb1ELb1ELb1EEEEEEEEEvNT_6ParamsE)
        /*13ac*/ 	.short	0x0210
        /*13ae*/ 	.short	0x0af0


	//----- nvinfo : EIATTR_SW_WAR
	.align		4
.L_1576:
        /*13b0*/ 	.byte	0x04, 0x36
        /*13b2*/ 	.short	(.L_1578 - .L_1577)
.L_1577:
        /*13b4*/ 	.word	0x00000008
.L_1578:


//--------------------- .nv.info._ZN7cutlass13device_kernelIN5flash11enable_sm90INS1_16FlashAttnFwdSm90INS1_25CollectiveMainloopFwdSm90ILi2EN4cute5tupleIJNS5_1CILi1EEES8_S8_EEENS6_IJNS7_ILi128EEENS7_ILi96EEENS7_ILi64EEEEEELi256ENS_6half_tEfNS_4arch4Sm90ELb1ELb0ELb1ELb1ELb1ELb0ELb1ELb1ELb0ELb1ELb0ELb0EEENS1_21CollectiveEpilogueFwdINS6_IJSA_NS7_ILi256EEESB_EEES9_SE_SG_Li256ELb1ELb1ELb0ELb0EEENS1_36VarlenDynamicPersistentTileSchedulerILi128ELi96ELi256ELi128ELb0ELb1ELb1ELb1ELb1ELb1EEEEEEEEEvNT_6ParamsE --------------------------
	.section	.nv.info._ZN7cutlass13device_kernelIN5flash11enable_sm90INS1_16FlashAttnFwdSm90INS1_25CollectiveMainloopFwdSm90ILi2EN4cute5tupleIJNS5_1CILi1EEES8_S8_EEENS6_IJNS7_ILi128EEENS7_ILi96EEENS7_ILi64EEEEEELi256ENS_6half_tEfNS_4arch4Sm90ELb1ELb0ELb1ELb1ELb1ELb0ELb1ELb1ELb0ELb1ELb0ELb0EEENS1_21CollectiveEpilogueFwdINS6_IJSA_NS7_ILi256EEESB_EEES9_SE_SG_Li256ELb1ELb1ELb0ELb0EEENS1_36VarlenDynamicPersistentTileSchedulerILi128ELi96ELi256ELi128ELb0ELb1ELb1ELb1ELb1ELb1EEEEEEEEEvNT_6ParamsE,"",@"SHT_CUDA_INFO"
	.sectionflags	@""
	.align	4


	//----- nvinfo : EIATTR_CUDA_API_VERSION
	.align		4
        /*0000*/ 	.byte	0x04, 0x37
        /*0002*/ 	.short	(.L_1580 - .L_1579)
.L_1579:
        /*0004*/ 	.word	0x00000082


	//----- nvinfo : EIATTR_KPARAM_INFO
	.align		4
.L_1580:
        /*0008*/ 	.byte	0x04, 0x17
        /*000a*/ 	.short	(.L_1582 - .L_1581)
.L_1581:
        /*000c*/ 	.word	0x00000000
        /*0010*/ 	.short	0x0000
        /*0012*/ 	.short	0x0070
        /*0014*/ 	.byte	0x00, 0xf0, 0x01, 0x2e


	//----- nvinfo : EIATTR_SPARSE_MMA_MASK
	.align		4
.L_1582:
        /*0018*/ 	.byte	0x03, 0x50
        /*001a*/ 	.short	0x0000


	//----- nvinfo : EIATTR_MAXREG_COUNT
	.align		4
        /*001c*/ 	.byte	0x03, 0x1b
        /*001e*/ 	.short	0x00a8


	//----- nvinfo : EIATTR_NUM_BARRIERS
	.align		4
        /*0020*/ 	.byte	0x02, 0x4c
        /*0022*/ 	.byte	0x10
	.zero		1


	//----- nvinfo : EIATTR_EXTERNS
	.align		4
        /*0024*/ 	.byte	0x04, 0x0f
        /*0026*/ 	.short	(.L_1584 - .L_1583)


	//   ....[0]....
	.align		4
.L_1583:
        /*0028*/ 	.word	index@(__assertfail)


	//----- nvinfo : EIATTR_ANNOTATIONS
	.align		4
.L_1584:
        /*002c*/ 	.byte	0x04, 0x55
        /*002e*/ 	.short	(.L_1586 - .L_1585)


	//   ....[0]....
.L_1585:
        /* <DEDUP_REMOVED lines=19> */


	//----- nvinfo : EIATTR_MERCURY_ISA_VERSION
	.align		4
.L_1586:
        /*0150*/ 	.byte	0x03, 0x5f
        /*0152*/ 	.short	0x0101


	//----- nvinfo : EIATTR_UNUSED_LOAD_BYTE_OFFSET
	.align		4
        /*0154*/ 	.byte	0x04, 0x44
        /*0156*/ 	.short	(.L_1588 - .L_1587)


	//   ....[0]....
.L_1587:
        /*0158*/ 	.word	0x000009b0
        /*015c*/ 	.word	0x0000fff0


	//   ....[1]....
        /*0160*/ 	.word	0x0000ac50
        /*0164*/ 	.word	0x0000fff0


	//----- nvinfo : EIATTR_INT_WARP_WIDE_INSTR_OFFSETS
	.align		4
.L_1588:
        /*0168*/ 	.byte	0x04, 0x31
        /*016a*/ 	.short	(.L_1590 - .L_1589)


	//   ....[0]....
.L_1589:
        /*016c*/ 	.word	0x000000c0


	//   ....[1]....
        /*0170*/ 	.word	0x000000d0


	//   ....[2]....
        /*0174*/ 	.word	0x000000e0


	//   ....[3]....
        /*0178*/ 	.word	0x00000180


	//   ....[4]....
        /*017c*/ 	.word	0x0000ee70


	//   ....[5]....
        /*0180*/ 	.word	0x0000ef00


	//   ....[6]....
        /*0184*/ 	.word	0x00012e20


	//   ....[7]....
        /*0188*/ 	.word	0x00012eb0


	//----- nvinfo : EIATTR_COOP_GROUP_MASK_REGIDS
	.align		4
.L_1590:
        /*018c*/ 	.byte	0x04, 0x29
        /*018e*/ 	.short	(.L_1592 - .L_1591)


	//   ....[0]....
.L_1591:
        /*0190*/ 	.word	0xffffffff


	//   ....[1]....
        /*0194*/ 	.word	0xffffffff


	//   ....[2]....
        /*0198*/ 	.word	0xffffffff


	//   ....[3]....
        /*019c*/ 	.word	0xffffffff


	//   ....[4]....
        /*01a0*/ 	.word	0xffffffff


	//   ....[5]....
        /*01a4*/ 	.word	0xffffffff


	//   ....[6]....
        /*01a8*/ 	.word	0xffffffff


	//   ....[7]....
        /*01ac*/ 	.word	0xffffffff


	//   ....[8]....
        /*01b0*/ 	.word	0xffffffff


	//   ....[9]....
        /*01b4*/ 	.word	0xffffffff


	//   ....[10]....
        /*01b8*/ 	.word	0xffffffff


	//   ....[11]....
        /*01bc*/ 	.word	0xffffffff


	//   ....[12]....
        /*01c0*/ 	.word	0xffffffff


	//   ....[13]....
        /*01c4*/ 	.word	0xffffffff


	//   ....[14]....
        /*01c8*/ 	.word	0xffffffff


	//   ....[15]....
        /*01cc*/ 	.word	0xffffffff


	//   ....[16]....
        /*01d0*/ 	.word	0xffffffff


	//   ....[17]....
        /*01d4*/ 	.word	0xffffffff


	//   ....[18]....
        /*01d8*/ 	.word	0xffffffff


	//   ....[19]....
        /*01dc*/ 	.word	0xffffffff


	//   ....[20]....
        /*01e0*/ 	.word	0xffffffff


	//   ....[21]....
        /*01e4*/ 	.word	0xffffffff


	//   ....[22]....
        /*01e8*/ 	.word	0xffffffff


	//   ....[23]....
        /*01ec*/ 	.word	0xffffffff


	//   ....[24]....
        /*01f0*/ 	.word	0xffffffff


	//   ....[25]....
        /*01f4*/ 	.word	0xffffffff


	//   ....[26]....
        /*01f8*/ 	.word	0xffffffff


	//   ....[27]....
        /*01fc*/ 	.word	0xffffffff


	//   ....[28]....
        /*0200*/ 	.word	0xffffffff


	//   ....[29]....
        /*0204*/ 	.word	0xffffffff


	//   ....[30]....
        /*0208*/ 	.word	0xffffffff


	//   ....[31]....
        /*020c*/ 	.word	0xffffffff


	//   ....[32]....
        /*0210*/ 	.word	0xffffffff


	//   ....[33]....
        /*0214*/ 	.word	0xffffffff


	//   ....[34]....
        /*0218*/ 	.word	0xffffffff


	//   ....[35]....
        /*021c*/ 	.word	0xffffffff


	//   ....[36]....
        /*0220*/ 	.word	0xffffffff


	//   ....[37]....
        /*0224*/ 	.word	0xffffffff


	//   ....[38]....
        /*0228*/ 	.word	0xffffffff


	//   ....[39]....
        /*022c*/ 	.word	0xffffffff


	//   ....[40]....
        /*0230*/ 	.word	0xffffffff


	//   ....[41]....
        /*0234*/ 	.word	0xffffffff


	//   ....[42]....
        /*0238*/ 	.word	0xffffffff


	//   ....[43]....
        /*023c*/ 	.word	0xffffffff


	//   ....[44]....
        /*0240*/ 	.word	0xffffffff


	//   ....[45]....
        /*0244*/ 	.word	0xffffffff


	//   ....[46]....
        /*0248*/ 	.word	0xffffffff


	//   ....[47]....
        /*024c*/ 	.word	0xffffffff


	//   ....[48]....
        /*0250*/ 	.word	0xffffffff


	//   ....[49]....
        /*0254*/ 	.word	0xffffffff


	//   ....[50]....
        /*0258*/ 	.word	0xffffffff


	//   ....[51]....
        /*025c*/ 	.word	0xffffffff


	//   ....[52]....
        /*0260*/ 	.word	0xffffffff


	//   ....[53]....
        /*0264*/ 	.word	0xffffffff


	//   ....[54]....
        /*0268*/ 	.word	0xffffffff


	//   ....[55]....
        /*026c*/ 	.word	0xffffffff


	//   ....[56]....
        /*0270*/ 	.word	0xffffffff


	//   ....[57]....
        /*0274*/ 	.word	0xffffffff


	//   ....[58]....
        /*0278*/ 	.word	0xffffffff


	//   ....[59]....
        /*027c*/ 	.word	0xffffffff


	//   ....[60]....
        /*0280*/ 	.word	0xffffffff


	//   ....[61]....
        /*0284*/ 	.word	0xffffffff


	//   ....[62]....
        /*0288*/ 	.word	0xffffffff


	//   ....[63]....
        /*028c*/ 	.word	0xffffffff


	//   ....[64]....
        /*0290*/ 	.word	0xffffffff


	//   ....[65]....
        /*0294*/ 	.word	0xffffffff


	//   ....[66]....
        /*0298*/ 	.word	0xffffffff


	//   ....[67]....
        /*029c*/ 	.word	0xffffffff


	//   ....[68]....
        /*02a0*/ 	.word	0xffffffff


	//   ....[69]....
        /*02a4*/ 	.word	0xffffffff


	//   ....[70]....
        /*02a8*/ 	.word	0xffffffff


	//   ....[71]....
        /*02ac*/ 	.word	0xffffffff


	//   ....[72]....
        /*02b0*/ 	.word	0xffffffff


	//   ....[73]....
        /*02b4*/ 	.word	0xffffffff


	//   ....[74]....
        /*02b8*/ 	.word	0xffffffff


	//   ....[75]....
        /*02bc*/ 	.word	0xffffffff


	//   ....[76]....
        /*02c0*/ 	.word	0xffffffff


	//   ....[77]....
        /*02c4*/ 	.word	0xffffffff


	//   ....[78]....
        /*02c8*/ 	.word	0xffffffff


	//   ....[79]....
        /*02cc*/ 	.word	0xffffffff


	//   ....[80]....
        /*02d0*/ 	.word	0xffffffff


	//   ....[81]....
        /*02d4*/ 	.word	0xffffffff


	//   ....[82]....
        /*02d8*/ 	.word	0xffffffff


	//   ....[83]....
        /*02dc*/ 	.word	0xffffffff


	//   ....[84]....
        /*02e0*/ 	.word	0xffffffff


	//   ....[85]....
        /*02e4*/ 	.word	0xffffffff


	//   ....[86]....
        /*02e8*/ 	.word	0xffffffff


	//   ....[87]....
        /*02ec*/ 	.word	0xffffffff


	//   ....[88]....
        /*02f0*/ 	.word	0xffffffff


	//   ....[89]....
        /*02f4*/ 	.word	0xffffffff


	//   ....[90]....
        /*02f8*/ 	.word	0xffffffff


	//   ....[91]....
        /*02fc*/ 	.word	0xffffffff


	//   ....[92]....
        /*0300*/ 	.word	0xffffffff


	//   ....[93]....
        /*0304*/ 	.word	0xffffffff


	//   ....[94]....
        /*0308*/ 	.word	0xffffffff


	//   ....[95]....
        /*030c*/ 	.word	0xffffffff


	//   ....[96]....
        /*0310*/ 	.word	0xffffffff


	//   ....[97]....
        /*0314*/ 	.word	0xffffffff


	//   ....[98]....
        /*0318*/ 	.word	0xffffffff


	//   ....[99]....
        /*031c*/ 	.word	0xffffffff


	//   ....[100]....
        /*0320*/ 	.word	0xffffffff


	//   ....[101]....
        /*0324*/ 	.word	0xffffffff


	//   ....[102]....
        /*0328*/ 	.word	0xffffffff


	//   ....[103]....
        /*032c*/ 	.word	0xffffffff


	//   ....[104]....
        /*0330*/ 	.word	0xffffffff


	//   ....[105]....
        /*0334*/ 	.word	0xffffffff


	//   ....[106]....
        /*0338*/ 	.word	0xffffffff


	//   ....[107]....
        /*033c*/ 	.word	0xffffffff


	//   ....[108]....
        /*0340*/ 	.word	0xffffffff


	//   ....[109]....
        /*0344*/ 	.word	0xffffffff


	//   ....[110]....
        /*0348*/ 	.word	0xffffffff


	//   ....[111]....
        /*034c*/ 	.word	0xffffffff


	//   ....[112]....
        /*0350*/ 	.word	0xffffffff


	//   ....[113]....
        /*0354*/ 	.word	0xffffffff


	//   ....[114]....
        /*0358*/ 	.word	0xffffffff


	//   ....[115]....
        /*035c*/ 	.word	0xffffffff


	//   ....[116]....
        /*0360*/ 	.word	0xffffffff


	//   ....[117]....
        /*0364*/ 	.word	0xffffffff


	//   ....[118]....
        /*0368*/ 	.word	0xffffffff


	//   ....[119]....
        /*036c*/ 	.word	0xffffffff


	//   ....[120]....
        /*0370*/ 	.word	0xffffffff


	//   ....[121]....
        /*0374*/ 	.word	0xffffffff


	//   ....[122]....
        /*0378*/ 	.word	0xffffffff


	//   ....[123]....
        /*037c*/ 	.word	0xffffffff


	//   ....[124]....
        /*0380*/ 	.word	0xffffffff


	//   ....[125]....
        /*0384*/ 	.word	0xffffffff


	//   ....[126]....
        /*0388*/ 	.word	0xffffffff


	//   ....[127]....
        /*038c*/ 	.word	0xffffffff


	//   ....[128]....
        /*0390*/ 	.word	0xffffffff


	//   ....[129]....
        /*0394*/ 	.word	0xffffffff


	//   ....[130]....
        /*0398*/ 	.word	0xffffffff


	//   ....[131]....
        /*039c*/ 	.word	0xffffffff


	//   ....[132]....
        /*03a0*/ 	.word	0xffffffff


	//   ....[133]....
        /*03a4*/ 	.word	0xffffffff


	//   ....[134]....
        /*03a8*/ 	.word	0xffffffff


	//   ....[135]....
        /*03ac*/ 	.word	0xffffffff


	//   ....[136]....
        /*03b0*/ 	.word	0xffffffff


	//   ....[137]....
        /*03b4*/ 	.word	0xffffffff


	//   ....[138]....
        /*03b8*/ 	.word	0xffffffff


	//   ....[139]....
        /*03bc*/ 	.word	0xffffffff


	//   ....[140]....
        /*03c0*/ 	.word	0xffffffff


	//   ....[141]....
        /*03c4*/ 	.word	0xffffffff


	//   ....[142]....
        /*03c8*/ 	.word	0xffffffff


	//   ....[143]....
        /*03cc*/ 	.word	0xffffffff


	//   ....[144]....
        /*03d0*/ 	.word	0xffffffff


	//   ....[145]....
        /*03d4*/ 	.word	0xffffffff


	//   ....[146]....
        /*03d8*/ 	.word	0xffffffff


	//   ....[147]....
        /*03dc*/ 	.word	0xffffffff


	//   ....[148]....
        /*03e0*/ 	.word	0xffffffff


	//   ....[149]....
        /*03e4*/ 	.word	0xffffffff


	//   ....[150]....
        /*03e8*/ 	.word	0xffffffff


	//   ....[151]....
        /*03ec*/ 	.word	0xffffffff


	//   ....[152]....
        /*03f0*/ 	.word	0xffffffff


	//   ....[153]....
        /*03f4*/ 	.word	0xffffffff


	//   ....[154]....
        /*03f8*/ 	.word	0xffffffff


	//   ....[155]....
        /*03fc*/ 	.word	0xffffffff


	//   ....[156]....
        /*0400*/ 	.word	0xffffffff


	//   ....[157]....
        /*0404*/ 	.word	0xffffffff


	//   ....[158]....
        /*0408*/ 	.word	0xffffffff


	//   ....[159]....
        /*040c*/ 	.word	0xffffffff


	//   ....[160]....
        /*0410*/ 	.word	0xffffffff


	//   ....[161]....
        /*0414*/ 	.word	0x0500000f


	//   ....[162]....
        /*0418*/ 	.word	0x0500000f


	//   ....[163]....
        /*041c*/ 	.word	0x0500000f


	//   ....[164]....
        /*0420*/ 	.word	0x0500000f


	//   ....[165]....
        /*0424*/ 	.word	0x0500000f


	//   ....[166]....
        /*0428*/ 	.word	0x0500000f


	//   ....[167]....
        /*042c*/ 	.word	0x0500000f


	//   ....[168]....
        /*0430*/ 	.word	0x0500000f


	//   ....[169]....
        /*0434*/ 	.word	0x0500000f


	//   ....[170]....
        /*0438*/ 	.word	0x0500000f


	//   ....[171]....
        /*043c*/ 	.word	0x0500000f


	//   ....[172]....
        /*0440*/ 	.word	0x0500000f


	//   ....[173]....
        /*0444*/ 	.word	0x0500000f


	//   ....[174]....
        /*0448*/ 	.word	0x0500000f


	//   ....[175]....
        /*044c*/ 	.word	0x0500000f


	//   ....[176]....
        /*0450*/ 	.word	0x0500000f


	//   ....[177]....
        /*0454*/ 	.word	0x0500000f


	//   ....[178]....
        /*0458*/ 	.word	0x0500000f


	//   ....[179]....
        /*045c*/ 	.word	0x0500000f


	//   ....[180]....
        /*0460*/ 	.word	0x0500000f


	//   ....[181]....
        /*0464*/ 	.word	0x0500000f


	//   ....[182]....
        /*0468*/ 	.word	0x0500000f


	//   ....[183]....
        /*046c*/ 	.word	0x0500000f


	//   ....[184]....
        /*0470*/ 	.word	0x0500000f


	//   ....[185]....
        /*0474*/ 	.word	0x0500000f


	//   ....[186]....
        /*0478*/ 	.word	0x0500000f


	//   ....[187]....
        /*047c*/ 	.word	0x0500000f


	//   ....[188]....
        /*0480*/ 	.word	0x0500000f


	//   ....[189]....
        /*0484*/ 	.word	0x0500000f


	//   ....[190]....
        /*0488*/ 	.word	0x0500000f


	//   ....[191]....
        /*048c*/ 	.word	0x0500000f


	//   ....[192]....
        /*0490*/ 	.word	0x0500000f


	//   ....[193]....
        /*0494*/ 	.word	0x0500000f


	//   ....[194]....
        /*0498*/ 	.word	0x0500000f


	//   ....[195]....
        /*049c*/ 	.word	0x0500000f


	//   ....[196]....
        /*04a0*/ 	.word	0x0500000f


	//   ....[197]....
        /*04a4*/ 	.word	0x0500000f


	//   ....[198]....
        /*04a8*/ 	.word	0x0500000f


	//   ....[199]....
        /*04ac*/ 	.word	0x0500000f


	//   ....[200]....
        /*04b0*/ 	.word	0x0500000f


	//   ....[201]....
        /*04b4*/ 	.word	0x0500000f


	//   ....[202]....
        /*04b8*/ 	.word	0x0500000f


	//   ....[203]....
        /*04bc*/ 	.word	0x0500000f


	//   ....[204]....
        /*04c0*/ 	.word	0x0500000f


	//   ....[205]....
        /*04c4*/ 	.word	0x0500000f


	//   ....[206]....
        /*04c8*/ 	.word	0x0500000f


	//   ....[207]....
        /*04cc*/ 	.word	0x0500000f


	//   ....[208]....
        /*04d0*/ 	.word	0x0500000f


	//   ....[209]....
        /*04d4*/ 	.word	0x0500000f


	//   ....[210]....
        /*04d8*/ 	.word	0x0500000f


	//   ....[211]....
        /*04dc*/ 	.word	0x0500000f


	//   ....[212]....
        /*04e0*/ 	.word	0x0500000f


	//   ....[213]....
        /*04e4*/ 	.word	0x0500000f


	//   ....[214]....
        /*04e8*/ 	.word	0x0500000f


	//   ....[215]....
        /*04ec*/ 	.word	0x0500000f


	//   ....[216]....
        /*04f0*/ 	.word	0x0500000f


	//   ....[217]....
        /*04f4*/ 	.word	0x0500000f


	//   ....[218]....
        /*04f8*/ 	.word	0x0500000f


	//   ....[219]....
        /*04fc*/ 	.word	0x0500000f


	//   ....[220]....
        /*0500*/ 	.word	0x0500000f


	//   ....[221]....
        /*0504*/ 	.word	0x0500000f


	//   ....[222]....
        /*0508*/ 	.word	0x0500000f


	//   ....[223]....
        /*050c*/ 	.word	0x0500000f


	//   ....[224]....
        /*0510*/ 	.word	0x0500000f


	//   ....[225]....
        /*0514*/ 	.word	0x0500000f


	//   ....[226]....
        /*0518*/ 	.word	0x0500000f


	//   ....[227]....
        /*051c*/ 	.word	0x0500000f


	//   ....[228]....
        /*0520*/ 	.word	0x0500000f


	//   ....[229]....
        /*0524*/ 	.word	0x0500000f


	//   ....[230]....
        /*0528*/ 	.word	0x0500000f


	//   ....[231]....
        /*052c*/ 	.word	0x0500000f


	//   ....[232]....
        /*0530*/ 	.word	0x0500000f


	//   ....[233]....
        /*0534*/ 	.word	0x0500000f


	//   ....[234]....
        /*0538*/ 	.word	0x0500000f


	//   ....[235]....
        /*053c*/ 	.word	0x0500000f


	//   ....[236]....
        /*0540*/ 	.word	0x0500000f


	//   ....[237]....
        /*0544*/ 	.word	0x0500000f


	//   ....[238]....
        /*0548*/ 	.word	0x0500000f


	//   ....[239]....
        /*054c*/ 	.word	0x0500000f


	//   ....[240]....
        /*0550*/ 	.word	0x0500000f


	//   ....[241]....
        /*0554*/ 	.word	0x0500000f


	//   ....[242]....
        /*0558*/ 	.word	0x0500000f


	//   ....[243]....
        /*055c*/ 	.word	0x0500000f


	//   ....[244]....
        /*0560*/ 	.word	0x0500000f


	//   ....[245]....
        /*0564*/ 	.word	0x0500000f


	//   ....[246]....
        /*0568*/ 	.word	0x0500000f


	//   ....[247]....
        /*056c*/ 	.word	0x0500000f


	//   ....[248]....
        /*0570*/ 	.word	0x0500000f


	//   ....[249]....
        /*0574*/ 	.word	0x0500000f


	//   ....[250]....
        /*0578*/ 	.word	0x0500000f


	//   ....[251]....
        /*057c*/ 	.word	0x0500000f


	//   ....[252]....
        /*0580*/ 	.word	0x0500000f


	//   ....[253]....
        /*0584*/ 	.word	0x0500000f


	//   ....[254]....
        /*0588*/ 	.word	0x0500000f


	//   ....[255]....
        /*058c*/ 	.word	0x0500000f


	//   ....[0]....
        /*0590*/ 	.word	0x0500000f


	//   ....[1]....
        /*0594*/ 	.word	0x0500000f


	//   ....[2]....
        /*0598*/ 	.word	0x0500000f


	//   ....[3]....
        /*059c*/ 	.word	0x0500000f


	//----- nvinfo : EIATTR_COOP_GROUP_INSTR_OFFSETS
	.align		4
.L_1592:
        /*05a0*/ 	.byte	0x04, 0x28
        /*05a2*/ 	.short	(.L_1594 - .L_1593)


	//   ....[0]....
.L_1593:
        /*05a4*/ 	.word	0x00000080


	//   ....[1]....
        /*05a8*/ 	.word	0x00000090


	//   ....[2]....
        /*05ac*/ 	.word	0x000002f0


	//   ....[3]....
        /*05b0*/ 	.word	0x00000450


	//   ....[4]....
        /*05b4*/ 	.word	0x00000570


	//   ....[5]....
        /*05b8*/ 	.word	0x000006d0


	//   ....[6]....
        /*05bc*/ 	.word	0x00001840


	//   ....[7]....
        /*05c0*/ 	.word	0x00002d20


	//   ....[8]....
        /*05c4*/ 	.word	0x00002d60


	//   ....[9]....
        /*05c8*/ 	.word	0x00003840


	//   ....[10]....
        /*05cc*/ 	.word	0x00003920


	//   ....[11]....
        /*05d0*/ 	.word	0x00003950


	//   ....[12]....
        /*05d4*/ 	.word	0x000039b0


	//   ....[13]....
        /*05d8*/ 	.word	0x000055a0


	//   ....[14]....
        /*05dc*/ 	.word	0x000055c0


	//   ....[15]....
        /*05e0*/ 	.word	0x00006150


	//   ....[16]....
        /*05e4*/ 	.word	0x000061d0


	//   ....[17]....
        /*05e8*/ 	.word	0x000061f0


	//   ....[18]....
        /*05ec*/ 	.word	0x00006210


	//   ....[19]....
        /*05f0*/ 	.word	0x00008b30


	//   ....[20]....
        /*05f4*/ 	.word	0x00008bf0


	//   ....[21]....
        /*05f8*/ 	.word	0x00008c20


	//   ....[22]....
        /*05fc*/ 	.word	0x00008c90


	//   ....[23]....
        /*0600*/ 	.word	0x0000a1d0


	//   ....[24]....
        /*0604*/ 	.word	0x0000a210


	//   ....[25]....
        /*0608*/ 	.word	0x0000a2c0


	//   ....[26]....
        /*060c*/ 	.word	0x0000a2f0


	//   ....[27]....
        /*0610*/ 	.word	0x0000bd50


	//   ....[28]....
        /*0614*/ 	.word	0x0000bd80


	//   ....[29]....
        /*0618*/ 	.word	0x0000bdb0


	//   ....[30]....
        /*061c*/ 	.word	0x0000be20


	//   ....[31]....
        /*0620*/ 	.word	0x0000c680


	//   ....[32]....
        /*0624*/ 	.word	0x0000c6c0


	//   ....[33]....
        /*0628*/ 	.word	0x0000c840


	//   ....[34]....
        /*062c*/ 	.word	0x0000c860


	//   ....[35]....
        /*0630*/ 	.word	0x0000c9a0


	//   ....[36]....
        /*0634*/ 	.word	0x0000c9c0


	//   ....[37]....
        /*0638*/ 	.word	0x0000cb10


	//   ....[38]....
        /*063c*/ 	.word	0x0000cb30


	//   ....[39]....
        /*0640*/ 	.word	0x0000d560


	//   ....[40]....
        /*0644*/ 	.word	0x0000d580


	//   ....[41]....
        /*0648*/ 	.word	0x0000d6c0


	//   ....[42]....
        /*064c*/ 	.word	0x0000d6e0


	//   ....[43]....
        /*0650*/ 	.word	0x0000d820


	//   ....[44]....
        /*0654*/ 	.word	0x0000d840


	//   ....[45]....
        /*0658*/ 	.word	0x0000d990


	//   ....[46]....
        /*065c*/ 	.word	0x0000d9b0


	//   ....[47]....
        /*0660*/ 	.word	0x0000db70


	//   ....[48]....
        /*0664*/ 	.word	0x0000dd40


	//   ....[49]....
        /*0668*/ 	.word	0x0000dd70


	//   ....[50]....
        /*066c*/ 	.word	0x0000dda0


	//   ....[51]....
        /*0670*/ 	.word	0x0000ddd0


	//   ....[52]....
        /*0674*/ 	.word	0x0000de00


	//   ....[53]....
        /*0678*/ 	.word	0x0000de30


	//   ....[54]....
        /*067c*/ 	.word	0x0000df80


	//   ....[55]....
        /*0680*/ 	.word	0x0000dfb0


	//   ....[56]....
        /*0684*/ 	.word	0x0000dfe0


	//   ....[57]....
        /*0688*/ 	.word	0x0000e010


	//   ....[58]....
        /*068c*/ 	.word	0x0000e040


	//   ....[59]....
        /*0690*/ 	.word	0x0000e070


	//   ....[60]....
        /*0694*/ 	.word	0x0000e100


	//   ....[61]....
        /*0698*/ 	.word	0x0000e160


	//   ....[62]....
        /*069c*/ 	.word	0x0000e1f0


	//   ....[63]....
        /*06a0*/ 	.word	0x0000fa30


	//   ....[64]....
        /*06a4*/ 	.word	0x0000fa50


	//   ....[65]....
        /*06a8*/ 	.word	0x0000fae0


	//   ....[66]....
        /*06ac*/ 	.word	0x0000fb00


	//   ....[67]....
        /*06b0*/ 	.word	0x0000fb80


	//   ....[68]....
        /*06b4*/ 	.word	0x0000fba0


	//   ....[69]....
        /*06b8*/ 	.word	0x0000fc20


	//   ....[70]....
        /*06bc*/ 	.word	0x0000fc40


	//   ....[71]....
        /*06c0*/ 	.word	0x0000fcc0


	//   ....[72]....
        /*06c4*/ 	.word	0x0000fce0


	//   ....[73]....
        /*06c8*/ 	.word	0x0000fcf0


	//   ....[74]....
        /*06cc*/ 	.word	0x0000fd00


	//   ....[75]....
        /*06d0*/ 	.word	0x00010490


	//   ....[76]....
        /*06d4*/ 	.word	0x000104b0


	//   ....[77]....
        /*06d8*/ 	.word	0x000104c0


	//   ....[78]....
        /*06dc*/ 	.word	0x000104d0


	//   ....[79]....
        /*06e0*/ 	.word	0x000104e0


	//   ....[80]....
        /*06e4*/ 	.word	0x00010500


	//   ....[81]....
        /*06e8*/ 	.word	0x000105c0


	//   ....[82]....
        /*06ec*/ 	.word	0x00010660


	//   ....[83]....
        /*06f0*/ 	.word	0x00010680


	//   ....[84]....
        /*06f4*/ 	.word	0x000106e0


	//   ....[85]....
        /*06f8*/ 	.word	0x00010750


	//   ....[86]....
        /*06fc*/ 	.word	0x00010770


	//   ....[87]....
        /*0700*/ 	.word	0x00010780


	//   ....[88]....
        /*0704*/ 	.word	0x000107b0


	//   ....[89]....
        /*0708*/ 	.word	0x00010840


	//   ....[90]....
        /*070c*/ 	.word	0x00010880


	//   ....[91]....
        /*0710*/ 	.word	0x00010f90


	//   ....[92]....
        /*0714*/ 	.word	0x00010fc0


	//   ....[93]....
        /*0718*/ 	.word	0x00010fe0


	//   ....[94]....
        /*071c*/ 	.word	0x00011010


	//   ....[95]....
        /*0720*/ 	.word	0x00011090


	//   ....[96]....
        /*0724*/ 	.word	0x000110b0


	//   ....[97]....
        /*0728*/ 	.word	0x000111c0


	//   ....[98]....
        /*072c*/ 	.word	0x000111f0


	//   ....[99]....
        /*0730*/ 	.word	0x00011270


	//   ....[100]....
        /*0734*/ 	.word	0x00011290


	//   ....[101]....
        /*0738*/ 	.word	0x00011300


	//   ....[102]....
        /*073c*/ 	.word	0x00011320


	//   ....[103]....
        /*0740*/ 	.word	0x00011380


	//   ....[104]....
        /*0744*/ 	.word	0x000113b0


	//   ....[105]....
        /*0748*/ 	.word	0x00011430


	//   ....[106]....
        /*074c*/ 	.word	0x00011490


	//   ....[107]....
        /*0750*/ 	.word	0x000119e0


	//   ....[108]....
        /*0754*/ 	.word	0x00011a00


	//   ....[109]....
        /*0758*/ 	.word	0x00011a50


	//   ....[110]....
        /*075c*/ 	.word	0x00011b10


	//   ....[111]....
        /*0760*/ 	.word	0x00011b20


	//   ....[112]....
        /*0764*/ 	.word	0x00011b50


	//   ....[113]....
        /*0768*/ 	.word	0x00011be0


	//   ....[114]....
        /*076c*/ 	.word	0x00011c90


	//   ....[115]....
        /*0770*/ 	.word	0x00011ca0


	//   ....[116]....
        /*0774*/ 	.word	0x00011cd0


	//   ....[117]....
        /*0778*/ 	.word	0x00011ce0


	//   ....[118]....
        /*077c*/ 	.word	0x00011d70


	//   ....[119]....
        /*0780*/ 	.word	0x00012480


	//   ....[120]....
        /*0784*/ 	.word	0x000124a0


	//   ....[121]....
        /*0788*/ 	.word	0x000124b0


	//   ....[122]....
        /*078c*/ 	.word	0x000124f0


	//   ....[123]....
        /*0790*/ 	.word	0x00012500


	//   ....[124]....
        /*0794*/ 	.word	0x00012540


	//   ....[125]....
        /*0798*/ 	.word	0x00012550


	//   ....[126]....
        /*079c*/ 	.word	0x00012590


	//   ....[127]....
        /*07a0*/ 	.word	0x000125a0


	//   ....[128]....
        /*07a4*/ 	.word	0x000125e0


	//   ....[129]....
        /*07a8*/ 	.word	0x000125f0


	//   ....[130]....
        /*07ac*/ 	.word	0x00012600


	//   ....[131]....
        /*07b0*/ 	.word	0x00012960


	//   ....[132]....
        /*07b4*/ 	.word	0x00012980


	//   ....[133]....
        /*07b8*/ 	.word	0x00012990


	//   ....[134]....
        /*07bc*/ 	.word	0x000129a0


	//   ....[135]....
        /*07c0*/ 	.word	0x000129b0


	//   ....[136]....
        /*07c4*/ 	.word	0x000129d0


	//   ....[137]....
        /*07c8*/ 	.word	0x00012a40


	//   ....[138]....
        /*07cc*/ 	.word	0x00012a70


	//   ....[139]....
        /*07d0*/ 	.word	0x00012a80


	//   ....[140]....
        /*07d4*/ 	.word	0x00012af0


	//   ....[141]....
        /*07d8*/ 	.word	0x00012b00


	//   ....[142]....
        /*07dc*/ 	.word	0x00012c00


	//   ....[143]....
        /*07e0*/ 	.word	0x000130a0


	//   ....[144]....
        /*07e4*/ 	.word	0x000130d0


	//   ....[145]....
        /*07e8*/ 	.word	0x00013100


	//   ....[146]....
        /*07ec*/ 	.word	0x00013130


	//   ....[147]....
        /*07f0*/ 	.word	0x00013160


	//   ....[148]....
        /*07f4*/ 	.word	0x00013190


	//   ....[149]....
        /*07f8*/ 	.word	0x000131c0


	//   ....[150]....
        /*07fc*/ 	.word	0x000131f0


	//   ....[151]....
        /*0800*/ 	.word	0x00013370


	//   ....[152]....
        /*0804*/ 	.word	0x000133a0


	//   ....[153]....
        /*0808*/ 	.word	0x000133d0


	//   ....[154]....
        /*080c*/ 	.word	0x00013400


	//   ....[155]....
        /*0810*/ 	.word	0x00013430


	//   ....[156]....
        /*0814*/ 	.word	0x00013460


	//   ....[157]....
        /*0818*/ 	.word	0x00013520


	//   ....[158]....
        /*081c*/ 	.word	0x00013540


	//   ....[159]....
        /*0820*/ 	.word	0x000135b0


	//   ....[160]....
        /*0824*/ 	.word	0x00013c50


	//   ....[161]....
        /*0828*/ 	.word	0x00014280


	//   ....[162]....
        /*082c*/ 	.word	0x00014370


	//   ....[163]....
        /*0830*/ 	.word	0x00014410


	//   ....[164]....
        /*0834*/ 	.word	0x00014470


	//   ....[165]....
        /*0838*/ 	.word	0x00014560


	//   ....[166]....
        /*083c*/ 	.word	0x000145d0


	//   ....[167]....
        /*0840*/ 	.word	0x000146c0


	//   ....[168]....
        /*0844*/ 	.word	0x00014730


	//   ....[169]....
        /*0848*/ 	.word	0x00014820


	//   ....[170]....
        /*084c*/ 	.word	0x00014890


	//   ....[171]....
        /*0850*/ 	.word	0x00014980


	//   ....[172]....
        /*0854*/ 	.word	0x000149f0


	//   ....[173]....
        /*0858*/ 	.word	0x00014a90


	//   ....[174]....
        /*085c*/ 	.word	0x00014b90


	//   ....[175]....
        /*0860*/ 	.word	0x00014be0


	//   ....[176]....
        /*0864*/ 	.word	0x00014c40


	//   ....[177]....
        /*0868*/ 	.word	0x00014d60


	//   ....[178]....
        /*086c*/ 	.word	0x00014de0


	//   ....[179]....
        /*0870*/ 	.word	0x00014ed0


	//   ....[180]....
        /*0874*/ 	.word	0x00014f50


	//   ....[181]....
        /*0878*/ 	.word	0x00015040


	//   ....[182]....
        /*087c*/ 	.word	0x00015150


	//   ....[183]....
        /*0880*/ 	.word	0x000151c0


	//   ....[184]....
        /*0884*/ 	.word	0x000152d0


	//   ....[185]....
        /*0888*/ 	.word	0x00015340


	//   ....[186]....
        /*088c*/ 	.word	0x000153c0


	//   ....[187]....
        /*0890*/ 	.word	0x000154b0


	//   ....[188]....
        /*0894*/ 	.word	0x00015520


	//   ....[189]....
        /*0898*/ 	.word	0x000155f0


	//   ....[190]....
        /*089c*/ 	.word	0x00015690


	//   ....[191]....
        /*08a0*/ 	.word	0x00015730


	//   ....[192]....
        /*08a4*/ 	.word	0x00015790


	//   ....[193]....
        /*08a8*/ 	.word	0x00015880


	//   ....[194]....
        /*08ac*/ 	.word	0x00015990


	//   ....[195]....
        /*08b0*/ 	.word	0x000159e0


	//   ....[196]....
        /*08b4*/ 	.word	0x00015a40


	//   ....[197]....
        /*08b8*/ 	.word	0x00015b40


	//   ....[198]....
        /*08bc*/ 	.word	0x00015c50


	//   ....[199]....
        /*08c0*/ 	.word	0x00015ca0


	//   ....[200]....
        /*08c4*/ 	.word	0x00015d00


	//   ....[201]....
        /*08c8*/ 	.word	0x00015e00


	//   ....[202]....
        /*08cc*/ 	.word	0x00015f10


	//   ....[203]....
        /*08d0*/ 	.word	0x00015f60


	//   ....[204]....
        /*08d4*/ 	.word	0x00015fc0


	//   ....[205]....
        /*08d8*/ 	.word	0x000160b0


	//   ....[206]....
        /*08dc*/ 	.word	0x000161e0


	//   ....[207]....
        /*08e0*/ 	.word	0x000162b0


	//   ....[208]....
        /*08e4*/ 	.word	0x00016350


	//   ....[209]....
        /*08e8*/ 	.word	0x00016460


	//   ....[210]....
        /*08ec*/ 	.word	0x000164c0


	//   ....[211]....
        /*08f0*/ 	.word	0x000165d0


	//   ....[212]....
        /*08f4*/ 	.word	0x00016630


	//   ....[213]....
        /*08f8*/ 	.word	0x00016740


	//   ....[214]....
        /*08fc*/ 	.word	0x000167a0


	//   ....[215]....
        /*0900*/ 	.word	0x000168b0


	//   ....[216]....
        /*0904*/ 	.word	0x00016910


	//   ....[217]....
        /*0908*/ 	.word	0x000169d0


	//   ....[218]....
        /*090c*/ 	.word	0x00016b30


	//   ....[219]....
        /*0910*/ 	.word	0x00016bd0


	//   ....[220]....
        /*0914*/ 	.word	0x00016c30


	//   ....[221]....
        /*0918*/ 	.word	0x00016ce0


	//   ....[222]....
        /*091c*/ 	.word	0x00016d40


	//   ....[223]....
        /*0920*/ 	.word	0x00016df0


	//   ....[224]....
        /*0924*/ 	.word	0x00016e50


	//   ....[225]....
        /*0928*/ 	.word	0x00016f00


	//   ....[226]....
        /*092c*/ 	.word	0x00016f60


	//   ....[227]....
        /*0930*/ 	.word	0x00017010


	//   ....[228]....
        /*0934*/ 	.word	0x00017070


	//   ....[229]....
        /*0938*/ 	.word	0x00017120


	//   ....[230]....
        /*093c*/ 	.word	0x00017200


	//   ....[231]....
        /*0940*/ 	.word	0x000172a0


	//   ....[232]....
        /*0944*/ 	.word	0x00017300


	//   ....[233]....
        /*0948*/ 	.word	0x000173d0


	//   ....[234]....
        /*094c*/ 	.word	0x00017430


	//   ....[235]....
        /*0950*/ 	.word	0x00017500


	//   ....[236]....
        /*0954*/ 	.word	0x00017560


	//   ....[237]....
        /*0958*/ 	.word	0x00017640


	//   ....[238]....
        /*095c*/ 	.word	0x000176a0


	//   ....[239]....
        /*0960*/ 	.word	0x00017770


	//   ....[240]....
        /*0964*/ 	.word	0x000177d0


	//   ....[241]....
        /*0968*/ 	.word	0x000178a0


	//   ....[242]....
        /*096c*/ 	.word	0x00017930


	//   ....[243]....
        /*0970*/ 	.word	0x000179d0


	//   ....[244]....
        /*0974*/ 	.word	0x00017af0


	//   ....[245]....
        /*0978*/ 	.word	0x00017b60


	//   ....[246]....
        /*097c*/ 	.word	0x00017bd0


	//   ....[247]....
        /*0980*/ 	.word	0x00017c40


	//   ....[248]....
        /*0984*/ 	.word	0x00017cb0


	//   ....[249]....
        /*0988*/ 	.word	0x00017d30


	//   ....[250]....
        /*098c*/ 	.word	0x00017dc0


	//   ....[251]....
        /*0990*/ 	.word	0x00017e50


	//   ....[252]....
        /*0994*/ 	.word	0x00017ec0


	//   ....[253]....
        /*0998*/ 	.word	0x00017f30


	//   ....[254]....
        /*099c*/ 	.word	0x00017fa0


	//   ....[255]....
        /*09a0*/ 	.word	0x00018020


	//   ....[0]....
        /*09a4*/ 	.word	0x00018090


	//   ....[1]....
        /*09a8*/ 	.word	0x00018130


	//   ....[2]....
        /*09ac*/ 	.word	0x000181c0


	//   ....[3]....
        /*09b0*/ 	.word	0x000182e0


	//----- nvinfo : EIATTR_REG_RECONFIG
	.align		4
.L_1594:
        /*09b4*/ 	.byte	0x01, 0x54
	.zero		2


	//----- nvinfo : EIATTR_SYSCALL_OFFSETS
	.align		4
        /*09b8*/ 	.byte	0x04, 0x46
        /*09ba*/ 	.short	(.L_1596 - .L_1595)


	//   ....[0]....
.L_1595:
        /*09bc*/ 	.word	0x00001aa0


	//   ....[1]....
        /*09c0*/ 	.word	0x0000f060


	//   ....[2]....
        /*09c4*/ 	.word	0x0000f1b0


	//   ....[3]....
        /*09c8*/ 	.word	0x0000f2a0


	//   ....[4]....
        /*09cc*/ 	.word	0x00010090


	//   ....[5]....
        /*09d0*/ 	.word	0x00010bd0


	//----- nvinfo : EIATTR_MBARRIER_INSTR_OFFSETS
	.align		4
.L_1596:
        /*09d4*/ 	.byte	0x04, 0x39
        /*09d6*/ 	.short	(.L_1598 - .L_1597)


	//   ....[0]....
.L_1597:
        /*09d8*/ 	.word	0x00000190
        /*09dc*/ 	.word	0x000000ff
        /*09e0*/ 	.word	0x00032400
        /*09e4*/ 	.short	0x0100
        /*09e6*/ 	.byte	0x08
	.zero		1


	//   ....[1]....
        /*09e8*/ 	.word	0x000001a0
        /*09ec*/ 	.word	0x000000ff
        /*09f0*/ 	.word	0x00032410
        /*09f4*/ 	.short	0x0100
        /*09f6*/ 	.byte	0x08
	.zero		1


	//   ....[2]....
        /*09f8*/ 	.word	0x000001b0
        /*09fc*/ 	.word	0x000000ff
        /*0a00*/ 	.word	0x00032420
        /*0a04*/ 	.short	0x0100
        /*0a06*/ 	.byte	0x08
	.zero		1


	//   ....[3]....
        /*0a08*/ 	.word	0x000002a0
        /*0a0c*/ 	.word	0x000000ff
        /*0a10*/ 	.word	0x00032430
        /*0a14*/ 	.short	0x0100
        /*0a16*/ 	.byte	0x08
	.zero		1


	//   ....[4]....
        /*0a18*/ 	.word	0x000002b0
        /*0a1c*/ 	.word	0x000000ff
        /*0a20*/ 	.word	0x00032440
        /*0a24*/ 	.short	0x0100
        /*0a26*/ 	.byte	0x08
	.zero		1


	//   ....[5]....
        /*0a28*/ 	.word	0x000002c0
        /*0a2c*/ 	.word	0x000000ff
        /*0a30*/ 	.word	0x00032438
        /*0a34*/ 	.short	0x0100
        /*0a36*/ 	.byte	0x08
	.zero		1


	//   ....[6]....
        /*0a38*/ 	.word	0x000002d0
        /*0a3c*/ 	.word	0x000000ff
        /*0a40*/ 	.word	0x00032448
        /*0a44*/ 	.short	0x0100
        /*0a46*/ 	.byte	0x08
	.zero		1


	//   ....[7]....
        /*0a48*/ 	.word	0x00000400
        /*0a4c*/ 	.word	0x000000ff
        /*0a50*/ 	.word	0x00032450
        /*0a54*/ 	.short	0x0100
        /*0a56*/ 	.byte	0x08
	.zero		1


	//   ....[8]....
        /*0a58*/ 	.word	0x00000410
        /*0a5c*/ 	.word	0x000000ff
        /*0a60*/ 	.word	0x00032460
        /*0a64*/ 	.short	0x0100
        /*0a66*/ 	.byte	0x08
	.zero		1


	//   ....[9]....
        /*0a68*/ 	.word	0x00000420
        /*0a6c*/ 	.word	0x000000ff
        /*0a70*/ 	.word	0x00032458
        /*0a74*/ 	.short	0x0100
        /*0a76*/ 	.byte	0x08
	.zero		1


	//   ....[10]....
        /*0a78*/ 	.word	0x00000430
        /*0a7c*/ 	.word	0x000000ff
        /*0a80*/ 	.word	0x00032468
        /*0a84*/ 	.short	0x0100
        /*0a86*/ 	.byte	0x08
	.zero		1


	//   ....[11]....
        /*0a88*/ 	.word	0x00000520
        /*0a8c*/ 	.word	0x000000ff
        /*0a90*/ 	.word	0x00032470
        /*0a94*/ 	.short	0x0100
        /*0a96*/ 	.byte	0x06
	.zero		1


	//   ....[12]....
        /*0a98*/ 	.word	0x00000530
        /*0a9c*/ 	.word	0x000000ff
        /*0aa0*/ 	.word	0x00032480
        /*0aa4*/ 	.short	0x0100
        /*0aa6*/ 	.byte	0x06
	.zero		1


	//   ....[13]....
        /*0aa8*/ 	.word	0x00000540
        /*0aac*/ 	.word	0x000000ff
        /*0ab0*/ 	.word	0x00032478
        /*0ab4*/ 	.short	0x0100
        /*0ab6*/ 	.byte	0x06
	.zero		1


	//   ....[14]....
        /*0ab8*/ 	.word	0x00000550
        /*0abc*/ 	.word	0x000000ff
        /*0ac0*/ 	.word	0x00032488
        /*0ac4*/ 	.short	0x0100
        /*0ac6*/ 	.byte	0x06
	.zero		1


	//   ....[15]....
        /*0ac8*/ 	.word	0x00000680
        /*0acc*/ 	.word	0x000000ff
        /*0ad0*/ 	.word	0x00032490
        /*0ad4*/ 	.short	0x0100
        /*0ad6*/ 	.byte	0x08
	.zero		1


	//   ....[16]....
        /*0ad8*/ 	.word	0x00000690
        /*0adc*/ 	.word	0x000000ff
        /*0ae0*/ 	.word	0x000324a0
        /*0ae4*/ 	.short	0x0100
        /*0ae6*/ 	.byte	0x08
	.zero		1


	//   ....[17]....
        /*0ae8*/ 	.word	0x000006a0
        /*0aec*/ 	.word	0x000000ff
        /*0af0*/ 	.word	0x00032498
        /*0af4*/ 	.short	0x0100
        /*0af6*/ 	.byte	0x08
	.zero		1


	//   ....[18]....
        /*0af8*/ 	.word	0x000006b0
        /*0afc*/ 	.word	0x000000ff
        /*0b00*/ 	.word	0x000324a8
        /*0b04*/ 	.short	0x0100
        /*0b06*/ 	.byte	0x08
	.zero		1


	//   ....[19]....
        /*0b08*/ 	.word	0x000007f0
        /*0b0c*/ 	.word	0x000000ff
        /*0b10*/ 	.word	0x000324b0
        /*0b14*/ 	.short	0x0100
        /*0b16*/ 	.byte	0x08
	.zero		1


	//   ....[20]....
        /*0b18*/ 	.word	0x00000800
        /*0b1c*/ 	.word	0x000000ff
        /*0b20*/ 	.word	0x000324c0
        /*0b24*/ 	.short	0x0100
        /*0b26*/ 	.byte	0x08
	.zero		1


	//   ....[21]....
        /*0b28*/ 	.word	0x00000810
        /*0b2c*/ 	.word	0x000000ff
        /*0b30*/ 	.word	0x000324b8
        /*0b34*/ 	.short	0x0100
        /*0b36*/ 	.byte	0x08
	.zero		1


	//   ....[22]....
        /*0b38*/ 	.word	0x00000820
        /*0b3c*/ 	.word	0x000000ff
        /*0b40*/ 	.word	0x000324c8
        /*0b44*/ 	.short	0x0100
        /*0b46*/ 	.byte	0x08
	.zero		1


	//   ....[23]....
        /*0b48*/ 	.word	0x00001b00
        /*0b4c*/ 	.word	0x000000ff
        /*0b50*/ 	.word	0x00032400
        /*0b54*/ 	.short	0x010a
        /*0b56*/ 	.byte	0x28
	.zero		1


	//   ....[24]....
        /*0b58*/ 	.word	0x00001bf0
        /*0b5c*/ 	.word	0x000000ff
        /*0b60*/ 	.word	0x00032430
        /*0b64*/ 	.short	0x010a
        /*0b66*/ 	.byte	0x06
	.zero		1


	//   ....[25]....
        /*0b68*/ 	.word	0x00001c30
        /*0b6c*/ 	.word	0x000000ff
        /*0b70*/ 	.word	0x00032430
        /*0b74*/ 	.short	0x010a
        /*0b76*/ 	.byte	0x06
	.zero		1


	//   ....[26]....
        /*0b78*/ 	.word	0x00001f30
        /*0b7c*/ 	.word	0x000000ff
        /*0b80*/ 	.word	0x00032410
        /*0b84*/ 	.short	0x010a
        /*0b86*/ 	.byte	0x28
	.zero		1


	//   ....[27]....
        /*0b88*/ 	.word	0x00001f70
        /*0b8c*/ 	.word	0x000000ff
        /*0b90*/ 	.word	0x00032450
        /*0b94*/ 	.short	0x010a
        /*0b96*/ 	.byte	0x06
	.zero		1


	//   ....[28]....
        /*0b98*/ 	.word	0x00001fb0
        /*0b9c*/ 	.word	0x000000ff
        /*0ba0*/ 	.word	0x00032450
        /*0ba4*/ 	.short	0x010a
        /*0ba6*/ 	.byte	0x06
	.zero		1


	//   ....[29]....
        /*0ba8*/ 	.word	0x00002d50
        /*0bac*/ 	.word	0x000000ff
        /*0bb0*/ 	.word	0x00000000
        /*0bb4*/ 	.short	0x0101
        /*0bb6*/ 	.byte	0x0a
	.zero		1


	//   ....[30]....
        /*0bb8*/ 	.word	0x000046a0
        /*0bbc*/ 	.word	0x000000ff
        /*0bc0*/ 	.word	0x00000000
        /*0bc4*/ 	.short	0x0101
        /*0bc6*/ 	.byte	0x06
	.zero		1


	//   ....[31]....
        /*0bc8*/ 	.word	0x00004840
        /*0bcc*/ 	.word	0x000000ff
        /*0bd0*/ 	.word	0x00032430
        /*0bd4*/ 	.short	0x010a
        /*0bd6*/ 	.byte	0x04
	.zero		1


	//   ....[32]....
        /*0bd8*/ 	.word	0x00004880
        /*0bdc*/ 	.word	0x000000ff
        /*0be0*/ 	.word	0x00032430
        /*0be4*/ 	.short	0x010a
        /*0be6*/ 	.byte	0x04
	.zero		1


	//   ....[33]....
        /*0be8*/ 	.word	0x00004aa0
        /*0bec*/ 	.word	0x000000ff
        /*0bf0*/ 	.word	0x00032450
        /*0bf4*/ 	.short	0x010a
        /*0bf6*/ 	.byte	0x04
	.zero		1


	//   ....[34]....
        /*0bf8*/ 	.word	0x00004ae0
        /*0bfc*/ 	.word	0x000000ff
        /*0c00*/ 	.word	0x00032450
        /*0c04*/ 	.short	0x010a
        /*0c06*/ 	.byte	0x04
	.zero		1


	//   ....[35]....
        /*0c08*/ 	.word	0x00005580
        /*0c0c*/ 	.word	0x000000ff
        /*0c10*/ 	.word	0x00000000
        /*0c14*/ 	.short	0x0101
        /*0c16*/ 	.byte	0x0a
	.zero		1


	//   ....[36]....
        /*0c18*/ 	.word	0x00007820
        /*0c1c*/ 	.word	0x000000ff
        /*0c20*/ 	.word	0x00000000
        /*0c24*/ 	.short	0x0101
        /*0c26*/ 	.byte	0x04
	.zero		1


	//   ....[37]....
        /*0c28*/ 	.word	0x00007950
        /*0c2c*/ 	.word	0x000000ff
        /*0c30*/ 	.word	0x00032430
        /*0c34*/ 	.short	0x010a
        /*0c36*/ 	.byte	0x04
	.zero		1


	//   ....[38]....
        /*0c38*/ 	.word	0x00007990
        /*0c3c*/ 	.word	0x000000ff
        /*0c40*/ 	.word	0x00032430
        /*0c44*/ 	.short	0x010a
        /*0c46*/ 	.byte	0x04
	.zero		1


	//   ....[39]....
        /*0c48*/ 	.word	0x00007bb0
        /*0c4c*/ 	.word	0x000000ff
        /*0c50*/ 	.word	0x00032450
        /*0c54*/ 	.short	0x010a
        /*0c56*/ 	.byte	0x04
	.zero		1


	//   ....[40]....
        /*0c58*/ 	.word	0x00007bf0
        /*0c5c*/ 	.word	0x000000ff
        /*0c60*/ 	.word	0x00032450
        /*0c64*/ 	.short	0x010a
        /*0c66*/ 	.byte	0x04
	.zero		1


	//   ....[41]....
        /*0c68*/ 	.word	0x000085e0
        /*0c6c*/ 	.word	0x000000ff
        /*0c70*/ 	.word	0x00000000
        /*0c74*/ 	.short	0x0101
        /*0c76*/ 	.byte	0x0a
	.zero		1


	//   ....[42]....
        /*0c78*/ 	.word	0x0000a1b0
        /*0c7c*/ 	.word	0x000000ff
        /*0c80*/ 	.word	0x00000000
        /*0c84*/ 	.short	0x0101
        /*0c86*/ 	.byte	0x04
	.zero		1


	//   ....[43]....
        /*0c88*/ 	.word	0x0000c6a0
        /*0c8c*/ 	.word	0x000000ff
        /*0c90*/ 	.word	0x00000000
        /*0c94*/ 	.short	0x0101
        /*0c96*/ 	.byte	0x07
	.zero		1


	//   ....[44]....
        /*0c98*/ 	.word	0x0000f7b0
        /*0c9c*/ 	.word	0x00000019
        /*0ca0*/ 	.word	0x00032440
        /*0ca4*/ 	.short	0x010a
        /*0ca6*/ 	.byte	0x3f
	.zero		1


	//   ....[45]....
        /*0ca8*/ 	.word	0x0000fe00
        /*0cac*/ 	.word	0x00000019
        /*0cb0*/ 	.word	0x00032430
        /*0cb4*/ 	.short	0x0107
        /*0cb6*/ 	.byte	0x3f
	.zero		1


	//   ....[46]....
        /*0cb8*/ 	.word	0x0000fed0
        /*0cbc*/ 	.word	0x00000019
        /*0cc0*/ 	.word	0x00032430
        /*0cc4*/ 	.short	0x0101
        /*0cc6*/ 	.byte	0x3f
	.zero		1


	//   ....[47]....
        /*0cc8*/ 	.word	0x00010a10
        /*0ccc*/ 	.word	0x00000016
        /*0cd0*/ 	.word	0x00032400
        /*0cd4*/ 	.short	0x0107
        /*0cd6*/ 	.byte	0x3f
	.zero		1


	//   ....[48]....
        /*0cd8*/ 	.word	0x00010aa0
        /*0cdc*/ 	.word	0x00000016
        /*0ce0*/ 	.word	0x00032400
        /*0ce4*/ 	.short	0x0101
        /*0ce6*/ 	.byte	0x3f
	.zero		1


	//   ....[49]....
        /*0ce8*/ 	.word	0x000115d0
        /*0cec*/ 	.word	0x00000016
        /*0cf0*/ 	.word	0x00032410
        /*0cf4*/ 	.short	0x0107
        /*0cf6*/ 	.byte	0x3f
	.zero		1


	//   ....[50]....
        /*0cf8*/ 	.word	0x000116d0
        /*0cfc*/ 	.word	0x00000016
        /*0d00*/ 	.word	0x00032410
        /*0d04*/ 	.short	0x0101
        /*0d06*/ 	.byte	0x3f
	.zero		1


	//   ....[51]....
        /*0d08*/ 	.word	0x000116f0
        /*0d0c*/ 	.word	0x00000016
        /*0d10*/ 	.word	0x00032420
        /*0d14*/ 	.short	0x010a
        /*0d16*/ 	.byte	0x3f
	.zero		1


	//   ....[52]....
        /*0d18*/ 	.word	0x00011770
        /*0d1c*/ 	.word	0x00000019
        /*0d20*/ 	.word	0x00032460
        /*0d24*/ 	.short	0x010a
        /*0d26*/ 	.byte	0x3f
	.zero		1


	//   ....[53]....
        /*0d28*/ 	.word	0x00011ef0
        /*0d2c*/ 	.word	0x00000019
        /*0d30*/ 	.word	0x00032450
        /*0d34*/ 	.short	0x0107
        /*0d36*/ 	.byte	0x3f
	.zero		1


	//   ....[54]....
        /*0d38*/ 	.word	0x00011fb0
        /*0d3c*/ 	.word	0x00000019
        /*0d40*/ 	.word	0x00032450
        /*0d44*/ 	.short	0x0101
        /*0d46*/ 	.byte	0x3f
	.zero		1


	//   ....[55]....
        /*0d48*/ 	.word	0x000122e0
        /*0d4c*/ 	.word	0x0000000a
        /*0d50*/ 	.word	0x00032440
        /*0d54*/ 	.short	0x010a
        /*0d56*/ 	.byte	0x3f
	.zero		1


	//   ....[56]....
        /*0d58*/ 	.word	0x000126b0
        /*0d5c*/ 	.word	0x0000000a
        /*0d60*/ 	.word	0x00032430
        /*0d64*/ 	.short	0x0107
        /*0d66*/ 	.byte	0x3f
	.zero		1


	//   ....[57]....
        /*0d68*/ 	.word	0x00012760
        /*0d6c*/ 	.word	0x0000000a
        /*0d70*/ 	.word	0x00032430
        /*0d74*/ 	.short	0x0101
        /*0d76*/ 	.byte	0x3f
	.zero		1


	//   ....[58]....
        /*0d78*/ 	.word	0x00012790
        /*0d7c*/ 	.word	0x0000000a
        /*0d80*/ 	.word	0x00032460
        /*0d84*/ 	.short	0x010a
        /*0d86*/ 	.byte	0x3f
	.zero		1


	//   ....[59]....
        /*0d88*/ 	.word	0x00012cb0
        /*0d8c*/ 	.word	0x0000000a
        /*0d90*/ 	.word	0x00032450
        /*0d94*/ 	.short	0x0107
        /*0d96*/ 	.byte	0x3f
	.zero		1


	//   ....[60]....
        /*0d98*/ 	.word	0x00012d60
        /*0d9c*/ 	.word	0x0000000a
        /*0da0*/ 	.word	0x00032450
        /*0da4*/ 	.short	0x0101
        /*0da6*/ 	.byte	0x3f
	.zero		1


	//   ....[61]....
        /*0da8*/ 	.word	0x00013bd0
        /*0dac*/ 	.word	0x00000005
        /*0db0*/ 	.word	0x00032420
        /*0db4*/ 	.short	0x010a
        /*0db6*/ 	.byte	0x3f
	.zero		1


	//   ....[62]....
        /*0db8*/ 	.word	0x00013d70
        /*0dbc*/ 	.word	0x00000003
        /*0dc0*/ 	.word	0x00032440
        /*0dc4*/ 	.short	0x010a
        /*0dc6*/ 	.byte	0x3f
	.zero		1


	//   ....[63]....
        /*0dc8*/ 	.word	0x00013e10
        /*0dcc*/ 	.word	0x00000005
        /*0dd0*/ 	.word	0x00032440
        /*0dd4*/ 	.short	0x010a
        /*0dd6*/ 	.byte	0x3f
	.zero		1


	//   ....[64]....
        /*0dd8*/ 	.word	0x00013e50
        /*0ddc*/ 	.word	0x00000003
        /*0de0*/ 	.word	0x00032460
        /*0de4*/ 	.short	0x010a
        /*0de6*/ 	.byte	0x3f
	.zero		1


	//   ....[65]....
        /*0de8*/ 	.word	0x00013e90
        /*0dec*/ 	.word	0x00000005
        /*0df0*/ 	.word	0x00032460
        /*0df4*/ 	.short	0x010a
        /*0df6*/ 	.byte	0x3f
	.zero		1


	//   ....[66]....
        /*0df8*/ 	.word	0x00013f00
        /*0dfc*/ 	.word	0x00000003
        /*0e00*/ 	.word	0x00032400
        /*0e04*/ 	.short	0x010a
        /*0e06*/ 	.byte	0x3f
	.zero		1


	//   ....[67]....
        /*0e08*/ 	.word	0x00013f60
        /*0e0c*/ 	.word	0x00000003
        /*0e10*/ 	.word	0x00032430
        /*0e14*/ 	.short	0x010a
        /*0e16*/ 	.byte	0x3f
	.zero		1


	//   ....[68]....
        /*0e18*/ 	.word	0x00013fc0
        /*0e1c*/ 	.word	0x00000003
        /*0e20*/ 	.word	0x00032410
        /*0e24*/ 	.short	0x010a
        /*0e26*/ 	.byte	0x3f
	.zero		1


	//   ....[69]....
        /*0e28*/ 	.word	0x00014020
        /*0e2c*/ 	.word	0x00000003
        /*0e30*/ 	.word	0x00032450
        /*0e34*/ 	.short	0x010a
        /*0e36*/ 	.byte	0x3f
	.zero		1


	//   ....[70]....
        /*0e38*/ 	.word	0x00014080
        /*0e3c*/ 	.word	0x00000099
        /*0e40*/ 	.word	0x00032430
        /*0e44*/ 	.short	0x010a
        /*0e46*/ 	.byte	0x3f
	.zero		1


	//   ....[71]....
        /*0e48*/ 	.word	0x000140e0
        /*0e4c*/ 	.word	0x000000cc
        /*0e50*/ 	.word	0x00032450
        /*0e54*/ 	.short	0x010a
        /*0e56*/ 	.byte	0x3f
	.zero		1


	//   ....[72]....
        /*0e58*/ 	.word	0x00014140
        /*0e5c*/ 	.word	0x00000099
        /*0e60*/ 	.word	0x00032430
        /*0e64*/ 	.short	0x010a
        /*0e66*/ 	.byte	0x3f
	.zero		1


	//   ....[73]....
        /*0e68*/ 	.word	0x000141a0
        /*0e6c*/ 	.word	0x000000cd
        /*0e70*/ 	.word	0x00032450
        /*0e74*/ 	.short	0x010a
        /*0e76*/ 	.byte	0x3f
	.zero		1


	//   ....[74]....
        /*0e78*/ 	.word	0x000142c0
        /*0e7c*/ 	.word	0x00000019
        /*0e80*/ 	.word	0x00032440
        /*0e84*/ 	.short	0x010a
        /*0e86*/ 	.byte	0x3f
	.zero		1


	//   ....[75]....
        /*0e88*/ 	.word	0x000160e0
        /*0e8c*/ 	.word	0x00000016
        /*0e90*/ 	.word	0x00032420
        /*0e94*/ 	.short	0x010a
        /*0e96*/ 	.byte	0x3f
	.zero		1


	//   ....[76]....
        /*0e98*/ 	.word	0x00016130
        /*0e9c*/ 	.word	0x00000019
        /*0ea0*/ 	.word	0x00032460
        /*0ea4*/ 	.short	0x010a
        /*0ea6*/ 	.byte	0x3f
	.zero		1


	//   ....[77]....
        /*0ea8*/ 	.word	0x00016a80
        /*0eac*/ 	.word	0x0000000a
        /*0eb0*/ 	.word	0x00032440
        /*0eb4*/ 	.short	0x010a
        /*0eb6*/ 	.byte	0x3f
	.zero		1


	//   ....[78]....
        /*0eb8*/ 	.word	0x00017150
        /*0ebc*/ 	.word	0x0000000a
        /*0ec0*/ 	.word	0x00032460
        /*0ec4*/ 	.short	0x010a
        /*0ec6*/ 	.byte	0x3f
	.zero		1


	//   ....[79]....
        /*0ec8*/ 	.word	0x00018200
        /*0ecc*/ 	.word	0x00000005
        /*0ed0*/ 	.word	0x00032420
        /*0ed4*/ 	.short	0x010a
        /*0ed6*/ 	.byte	0x3f
	.zero		1


	//   ....[80]....
        /*0ed8*/ 	.word	0x000183a0
        /*0edc*/ 	.word	0x00000003
        /*0ee0*/ 	.word	0x00032440
        /*0ee4*/ 	.short	0x010a
        /*0ee6*/ 	.byte	0x3f
	.zero		1


	//   ....[81]....
        /*0ee8*/ 	.word	0x000183f0
        /*0eec*/ 	.word	0x00000005
        /*0ef0*/ 	.word	0x00032440
        /*0ef4*/ 	.short	0x010a
        /*0ef6*/ 	.byte	0x3f
	.zero		1


	//   ....[82]....
        /*0ef8*/ 	.word	0x00018440
        /*0efc*/ 	.word	0x00000003
        /*0f00*/ 	.word	0x00032460
        /*0f04*/ 	.short	0x010a
        /*0f06*/ 	.byte	0x3f
	.zero		1


	//----- nvinfo : EIATTR_NUM_MBARRIERS
	.align		4
.L_1598:
        /*0f08*/ 	.byte	0x03, 0x38
        /*0f0a*/ 	.short	0x0017


	//----- nvinfo : EIATTR_EXIT_INSTR_OFFSETS
	.align		4
        /*0f0c*/ 	.byte	0x04, 0x1c
        /*0f0e*/ 	.short	(.L_1600 - .L_1599)


	//   ....[0]....
.L_1599:
        /*0f10*/ 	.word	0x000009f0


	//   ....[1]....
        /*0f14*/ 	.word	0x0000db20


	//   ....[2]....
        /*0f18*/ 	.word	0x00013ee0


	//----- nvinfo : EIATTR_MAX_THREADS
	.align		4
.L_1600:
        /*0f1c*/ 	.byte	0x04, 0x05
        /*0f1e*/ 	.short	(.L_1602 - .L_1601)
.L_1601:
        /*0f20*/ 	.word	0x00000180
        /*0f24*/ 	.word	0x00000001
        /*0f28*/ 	.word	0x00000001


	//----- nvinfo : EIATTR_CRS_STACK_SIZE
	.align		4
.L_1602:
        /*0f2c*/ 	.byte	0x04, 0x1e
        /*0f2e*/ 	.short	(.L_1604 - .L_1603)
.L_1603:
        /*0f30*/ 	.word	0x00000000


	//----- nvinfo : EIATTR_CBANK_PARAM_SIZE
	.align		4
.L_1604:
        /*0f34*/ 	.byte	0x03, 0x19
        /*0f36*/ 	.short	0x0bf0


	//----- nvinfo : EIATTR_PARAM_CBANK
	.align		4
        /*0f38*/ 	.byte	0x04, 0x0a
        /*0f3a*/ 	.short	(.L_1606 - .L_1605)
	.align		4
.L_1605:
        /*0f3c*/ 	.word	index@(.nv.constant0._ZN7cutlass13device_kernelIN5flash11enable_sm90INS1_16FlashAttnFwdSm90INS1_25CollectiveMainloopFwdSm90ILi2EN4cute5tupleIJNS5_1CILi1EEES8_S8_EEENS6_IJNS7_ILi128EEENS7_ILi96EEENS7_ILi64EEEEEELi256ENS_6half_tEfNS_4arch4Sm90ELb1ELb0ELb1ELb1ELb1ELb0ELb1ELb1ELb0ELb1ELb0ELb0EEENS1_21CollectiveEpilogueFwdINS6_IJSA_NS7_ILi256EEESB_EEES9_SE_SG_Li256ELb1ELb1ELb0ELb0EEENS1_36VarlenDynamicPersistentTileSchedulerILi128ELi96ELi256ELi128ELb0ELb1ELb1ELb1ELb1ELb1EEEEEEEEEvNT_6ParamsE)
        /*0f40*/ 	.short	0x0210
        /*0f42*/ 	.short	0x0bf0


	//----- nvinfo : EIATTR_SW_WAR
	.align		4
.L_1606:
        /*0f44*/ 	.byte	0x04, 0x36
        /*0f46*/ 	.short	(.L_1608 - .L_1607)
.L_1607:
        /*0f48*/ 	.word	0x00000008
.L_1608:


//--------------------- .nv.info._ZN7cutlass13device_kernelIN5flash11enable_sm90INS1_16FlashAttnFwdSm90INS1_25CollectiveMainloopFwdSm90ILi2EN4cute5tupleIJNS5_1CILi1EEES8_S8_EEENS6_IJNS7_ILi128EEENS7_ILi96EEENS7_ILi64EEEEEELi256ENS_6half_tEfNS_4arch4Sm90ELb1ELb0ELb1ELb1ELb1ELb1ELb1ELb1ELb0ELb1ELb0ELb0EEENS1_21CollectiveEpilogueFwdINS6_IJSA_NS7_ILi256EEESB_EEES9_SE_SG_Li256ELb1ELb1ELb0ELb0EEENS1_36VarlenDynamicPersistentTileSchedulerILi128ELi96ELi256ELi128ELb0ELb1ELb1ELb1ELb1ELb1EEEEEEEEEvNT_6ParamsE --------------------------
	.section	.nv.info._ZN7cutlass13device_kernelIN5flash11enable_sm90INS1_16FlashAttnFwdSm90INS1_25CollectiveMainloopFwdSm90ILi2EN4cute5tupleIJNS5_1CILi1EEES8_S8_EEENS6_IJNS7_ILi128EEENS7_ILi96EEENS7_ILi64EEEEEELi256ENS_6half_tEfNS_4arch4Sm90ELb1ELb0ELb1ELb1ELb1ELb1ELb1ELb1ELb0ELb1ELb0ELb0EEENS1_21CollectiveEpilogueFwdINS6_IJSA_NS7_ILi256EEESB_EEES9_SE_SG_Li256ELb1ELb1ELb0ELb0EEENS1_36VarlenDynamicPersistentTileSchedulerILi128ELi96ELi256ELi128ELb0ELb1ELb1ELb1ELb1ELb1EEEEEEEEEvNT_6ParamsE,"",@"SHT_CUDA_INFO"
	.sectionflags	@""
	.align	4


	//----- nvinfo : EIATTR_CUDA_API_VERSION
	.align		4
        /*0000*/ 	.byte	0x04, 0x37
        /*0002*/ 	.short	(.L_1610 - .L_1609)
.L_1609:
        /*0004*/ 	.word	0x00000082


	//----- nvinfo : EIATTR_KPARAM_INFO
	.align		4
.L_1610:
        /*0008*/ 	.byte	0x04, 0x17
        /*000a*/ 	.short	(.L_1612 - .L_1611)
.L_1611:
        /*000c*/ 	.word	0x00000000
        /*0010*/ 	.short	0x0000
        /*0012*/ 	.short	0x0070
        /*0014*/ 	.byte	0x00, 0xf0, 0x01, 0x2e


	//----- nvinfo : EIATTR_SPARSE_MMA_MASK
	.align		4
.L_1612:
        /*0018*/ 	.byte	0x03, 0x50
        /*001a*/ 	.short	0x0000


	//----- nvinfo : EIATTR_MAXREG_COUNT
	.align		4
        /*001c*/ 	.byte	0x03, 0x1b
        /*001e*/ 	.short	0x00a8


	//----- nvinfo : EIATTR_NUM_BARRIERS
	.align		4
        /*0020*/ 	.byte	0x02, 0x4c
        /*0022*/ 	.byte	0x10
	.zero		1


	//----- nvinfo : EIATTR_EXTERNS
	.align		4
        /*0024*/ 	.byte	0x04, 0x0f
        /*0026*/ 	.short	(.L_1614 - .L_1613)


	//   ....[0]....
	.align		4
.L_1613:
        /*0028*/ 	.word	index@(__assertfail)


	//----- nvinfo : EIATTR_ANNOTATIONS
	.align		4
.L_1614:
        /*002c*/ 	.byte	0x04, 0x55
        /*002e*/ 	.short	(.L_1616 - .L_1615)


	//   ....[0]....
.L_1615:
        /* <DEDUP_REMOVED lines=98> */


	//----- nvinfo : EIATTR_MERCURY_ISA_VERSION
	.align		4
.L_1616:
        /*0638*/ 	.byte	0x03, 0x5f
        /*063a*/ 	.short	0x0101


	//----- nvinfo : EIATTR_UNUSED_LOAD_BYTE_OFFSET
	.align		4
        /*063c*/ 	.byte	0x04, 0x44
        /*063e*/ 	.short	(.L_1618 - .L_1617)


	//   ....[0]....
.L_1617:
        /*0640*/ 	.word	0x00000a90
        /*0644*/ 	.word	0x0000fff0


	//   ....[1]....
        /*0648*/ 	.word	0x00013bf0
        /*064c*/ 	.word	0x0000fff0


	//----- nvinfo : EIATTR_INT_WARP_WIDE_INSTR_OFFSETS
	.align		4
.L_1618:
        /*0650*/ 	.byte	0x04, 0x31
        /*0652*/ 	.short	(.L_1620 - .L_1619)


	//   ....[0]....
.L_1619:
        /*0654*/ 	.word	0x00000130


	//   ....[1]....
        /*0658*/ 	.word	0x00000170


	//   ....[2]....
        /*065c*/ 	.word	0x000001e0


	//   ....[3]....
        /*0660*/ 	.word	0x000001f0


	//   ....[4]....
        /*0664*/ 	.word	0x000193d0


	//   ....[5]....
        /*0668*/ 	.word	0x00019460


	//   ....[6]....
        /*066c*/ 	.word	0x0001d470


	//   ....[7]....
        /*0670*/ 	.word	0x0001d500


	//----- nvinfo : EIATTR_COOP_GROUP_MASK_REGIDS
	.align		4
.L_1620:
        /*0674*/ 	.byte	0x04, 0x29
        /*0676*/ 	.short	(.L_1622 - .L_1621)


	//   ....[0]....
.L_1621:
        /*0678*/ 	.word	0xffffffff


	//   ....[1]....
        /*067c*/ 	.word	0xffffffff


	//   ....[2]....
        /*0680*/ 	.word	0xffffffff


	//   ....[3]....
        /*0684*/ 	.word	0xffffffff


	//   ....[4]....
        /*0688*/ 	.word	0xffffffff


	//   ....[5]....
        /*068c*/ 	.word	0xffffffff


	//   ....[6]....
        /*0690*/ 	.word	0xffffffff


	//   ....[7]....
        /*0694*/ 	.word	0xffffffff


	//   ....[8]....
        /*0698*/ 	.word	0xffffffff


	//   ....[9]....
        /*069c*/ 	.word	0xffffffff


	//   ....[10]....
        /*06a0*/ 	.word	0xffffffff


	//   ....[11]....
        /*06a4*/ 	.word	0xffffffff


	//   ....[12]....
        /*06a8*/ 	.word	0xffffffff


	//   ....[13]....
        /*06ac*/ 	.word	0xffffffff


	//   ....[14]....
        /*06b0*/ 	.word	0xffffffff


	//   ....[15]....
        /*06b4*/ 	.word	0xffffffff


	//   ....[16]....
        /*06b8*/ 	.word	0xffffffff


	//   ....[17]....
        /*06bc*/ 	.word	0xffffffff


	//   ....[18]....
        /*06c0*/ 	.word	0xffffffff


	//   ....[19]....
        /*06c4*/ 	.word	0xffffffff


	//   ....[20]....
        /*06c8*/ 	.word	0xffffffff


	//   ....[21]....
        /*06cc*/ 	.word	0xffffffff


	//   ....[22]....
        /*06d0*/ 	.word	0xffffffff


	//   ....[23]....
        /*06d4*/ 	.word	0xffffffff


	//   ....[24]....
        /*06d8*/ 	.word	0xffffffff


	//   ....[25]....
        /*06dc*/ 	.word	0xffffffff


	//   ....[26]....
        /*06e0*/ 	.word	0xffffffff


	//   ....[27]....
        /*06e4*/ 	.word	0xffffffff


	//   ....[28]....
        /*06e8*/ 	.word	0xffffffff


	//   ....[29]....
        /*06ec*/ 	.word	0xffffffff


	//   ....[30]....
        /*06f0*/ 	.word	0xffffffff


	//   ....[31]....
        /*06f4*/ 	.word	0xffffffff


	//   ....[32]....
        /*06f8*/ 	.word	0xffffffff


	//   ....[33]....
        /*06fc*/ 	.word	0xffffffff


	//   ....[34]....
        /*0700*/ 	.word	0xffffffff


	//   ....[35]....
        /*0704*/ 	.word	0xffffffff


	//   ....[36]....
        /*0708*/ 	.word	0xffffffff


	//   ....[37]....
        /*070c*/ 	.word	0xffffffff


	//   ....[38]....
        /*0710*/ 	.word	0xffffffff


	//   ....[39]....
        /*0714*/ 	.word	0xffffffff


	//   ....[40]....
        /*0718*/ 	.word	0xffffffff


	//   ....[41]....
        /*071c*/ 	.word	0xffffffff


	//   ....[42]....
        /*0720*/ 	.word	0xffffffff


	//   ....[43]....
        /*0724*/ 	.word	0xffffffff


	//   ....[44]....
        /*0728*/ 	.word	0xffffffff


	//   ....[45]....
        /*072c*/ 	.word	0xffffffff


	//   ....[46]....
        /*0730*/ 	.word	0xffffffff


	//   ....[47]....
        /*0734*/ 	.word	0xffffffff


	//   ....[48]....
        /*0738*/ 	.word	0xffffffff


	//   ....[49]....
        /*073c*/ 	.word	0xffffffff


	//   ....[50]....
        /*0740*/ 	.word	0xffffffff


	//   ....[51]....
        /*0744*/ 	.word	0xffffffff


	//   ....[52]....
        /*0748*/ 	.word	0xffffffff


	//   ....[53]....
        /*074c*/ 	.word	0xffffffff


	//   ....[54]....
        /*0750*/ 	.word	0xffffffff


	//   ....[55]....
        /*0754*/ 	.word	0xffffffff


	//   ....[56]....
        /*0758*/ 	.word	0xffffffff


	//   ....[57]....
        /*075c*/ 	.word	0xffffffff


	//   ....[58]....
        /*0760*/ 	.word	0xffffffff


	//   ....[59]....
        /*0764*/ 	.word	0xffffffff


	//   ....[60]....
        /*0768*/ 	.word	0xffffffff


	//   ....[61]....
        /*076c*/ 	.word	0xffffffff


	//   ....[62]....
        /*0770*/ 	.word	0xffffffff


	//   ....[63]....
        /*0774*/ 	.word	0xffffffff


	//   ....[64]....
        /*0778*/ 	.word	0xffffffff


	//   ....[65]....
        /*077c*/ 	.word	0xffffffff


	//   ....[66]....
        /*0780*/ 	.word	0xffffffff


	//   ....[67]....
        /*0784*/ 	.word	0xffffffff


	//   ....[68]....
        /*0788*/ 	.word	0xffffffff


	//   ....[69]....
        /*078c*/ 	.word	0xffffffff


	//   ....[70]....
        /*0790*/ 	.word	0xffffffff


	//   ....[71]....
        /*0794*/ 	.word	0xffffffff


	//   ....[72]....
        /*0798*/ 	.word	0xffffffff


	//   ....[73]....
        /*079c*/ 	.word	0xffffffff


	//   ....[74]....
        /*07a0*/ 	.word	0xffffffff


	//   ....[75]....
        /*07a4*/ 	.word	0xffffffff


	//   ....[76]....
        /*07a8*/ 	.word	0xffffffff


	//   ....[77]....
        /*07ac*/ 	.word	0xffffffff


	//   ....[78]....
        /*07b0*/ 	.word	0xffffffff


	//   ....[79]....
        /*07b4*/ 	.word	0xffffffff


	//   ....[80]....
        /*07b8*/ 	.word	0xffffffff


	//   ....[81]....
        /*07bc*/ 	.word	0xffffffff


	//   ....[82]....
        /*07c0*/ 	.word	0xffffffff


	//   ....[83]....
        /*07c4*/ 	.word	0xffffffff


	//   ....[84]....
        /*07c8*/ 	.word	0xffffffff


	//   ....[85]....
        /*07cc*/ 	.word	0xffffffff


	//   ....[86]....
        /*07d0*/ 	.word	0xffffffff


	//   ....[87]....
        /*07d4*/ 	.word	0xffffffff


	//   ....[88]....
        /*07d8*/ 	.word	0xffffffff


	//   ....[89]....
        /*07dc*/ 	.word	0xffffffff


	//   ....[90]....
        /*07e0*/ 	.word	0xffffffff


	//   ....[91]....
        /*07e4*/ 	.word	0xffffffff


	//   ....[92]....
        /*07e8*/ 	.word	0xffffffff


	//   ....[93]....
        /*07ec*/ 	.word	0xffffffff


	//   ....[94]....
        /*07f0*/ 	.word	0xffffffff


	//   ....[95]....
        /*07f4*/ 	.word	0xffffffff


	//   ....[96]....
        /*07f8*/ 	.word	0xffffffff


	//   ....[97]....
        /*07fc*/ 	.word	0xffffffff


	//   ....[98]....
        /*0800*/ 	.word	0xffffffff


	//   ....[99]....
        /*0804*/ 	.word	0xffffffff


	//   ....[100]....
        /*0808*/ 	.word	0xffffffff


	//   ....[101]....
        /*080c*/ 	.word	0xffffffff


	//   ....[102]....
        /*0810*/ 	.word	0xffffffff


	//   ....[103]....
        /*0814*/ 	.word	0xffffffff


	//   ....[104]....
        /*0818*/ 	.word	0xffffffff


	//   ....[105]....
        /*081c*/ 	.word	0xffffffff


	//   ....[106]....
        /*0820*/ 	.word	0xffffffff


	//   ....[107]....
        /*0824*/ 	.word	0xffffffff


	//   ....[108]....
        /*0828*/ 	.word	0xffffffff


	//   ....[109]....
        /*082c*/ 	.word	0xffffffff


	//   ....[110]....
        /*0830*/ 	.word	0xffffffff


	//   ....[111]....
        /*0834*/ 	.word	0xffffffff


	//   ....[112]....
        /*0838*/ 	.word	0xffffffff


	//   ....[113]....
        /*083c*/ 	.word	0xffffffff


	//   ....[114]....
        /*0840*/ 	.word	0xffffffff


	//   ....[115]....
        /*0844*/ 	.word	0xffffffff


	//   ....[116]....
        /*0848*/ 	.word	0xffffffff


	//   ....[117]....
        /*084c*/ 	.word	0xffffffff


	//   ....[118]....
        /*0850*/ 	.word	0xffffffff


	//   ....[119]....
        /*0854*/ 	.word	0xffffffff


	//   ....[120]....
        /*0858*/ 	.word	0xffffffff


	//   ....[121]....
        /*085c*/ 	.word	0xffffffff


	//   ....[122]....
        /*0860*/ 	.word	0xffffffff


	//   ....[123]....
        /*0864*/ 	.word	0xffffffff


	//   ....[124]....
        /*0868*/ 	.word	0xffffffff


	//   ....[125]....
        /*086c*/ 	.word	0xffffffff


	//   ....[126]....
        /*0870*/ 	.word	0xffffffff


	//   ....[127]....
        /*0874*/ 	.word	0xffffffff


	//   ....[128]....
        /*0878*/ 	.word	0xffffffff


	//   ....[129]....
        /*087c*/ 	.word	0xffffffff


	//   ....[130]....
        /*0880*/ 	.word	0xffffffff


	//   ....[131]....
        /*0884*/ 	.word	0xffffffff


	//   ....[132]....
        /*0888*/ 	.word	0xffffffff


	//   ....[133]....
        /*088c*/ 	.word	0xffffffff


	//   ....[134]....
        /*0890*/ 	.word	0xffffffff


	//   ....[135]....
        /*0894*/ 	.word	0xffffffff


	//   ....[136]....
        /*0898*/ 	.word	0xffffffff


	//   ....[137]....
        /*089c*/ 	.word	0xffffffff


	//   ....[138]....
        /*08a0*/ 	.word	0xffffffff


	//   ....[139]....
        /*08a4*/ 	.word	0xffffffff


	//   ....[140]....
        /*08a8*/ 	.word	0xffffffff


	//   ....[141]....
        /*08ac*/ 	.word	0xffffffff


	//   ....[142]....
        /*08b0*/ 	.word	0xffffffff


	//   ....[143]....
        /*08b4*/ 	.word	0xffffffff


	//   ....[144]....
        /*08b8*/ 	.word	0xffffffff


	//   ....[145]....
        /*08bc*/ 	.word	0xffffffff


	//   ....[146]....
        /*08c0*/ 	.word	0xffffffff


	//   ....[147]....
        /*08c4*/ 	.word	0xffffffff


	//   ....[148]....
        /*08c8*/ 	.word	0xffffffff


	//   ....[149]....
        /*08cc*/ 	.word	0xffffffff


	//   ....[150]....
        /*08d0*/ 	.word	0xffffffff


	//   ....[151]....
        /*08d4*/ 	.word	0xffffffff


	//   ....[152]....
        /*08d8*/ 	.word	0xffffffff


	//   ....[153]....
        /*08dc*/ 	.word	0xffffffff


	//   ....[154]....
        /*08e0*/ 	.word	0xffffffff


	//   ....[155]....
        /*08e4*/ 	.word	0xffffffff


	//   ....[156]....
        /*08e8*/ 	.word	0xffffffff


	//   ....[157]....
        /*08ec*/ 	.word	0xffffffff


	//   ....[158]....
        /*08f0*/ 	.word	0xffffffff


	//   ....[159]....
        /*08f4*/ 	.word	0xffffffff


	//   ....[160]....
        /*08f8*/ 	.word	0xffffffff


	//   ....[161]....
        /*08fc*/ 	.word	0xffffffff


	//   ....[162]....
        /*0900*/ 	.word	0xffffffff


	//   ....[163]....
        /*0904*/ 	.word	0xffffffff


	//   ....[164]....
        /*0908*/ 	.word	0xffffffff


	//   ....[165]....
        /*090c*/ 	.word	0xffffffff


	//   ....[166]....
        /*0910*/ 	.word	0xffffffff


	//   ....[167]....
        /*0914*/ 	.word	0xffffffff


	//   ....[168]....
        /*0918*/ 	.word	0xffffffff


	//   ....[169]....
        /*091c*/ 	.word	0xffffffff


	//   ....[170]....
        /*0920*/ 	.word	0xffffffff


	//   ....[171]....
        /*0924*/ 	.word	0xffffffff


	//   ....[172]....
        /*0928*/ 	.word	0xffffffff


	//   ....[173]....
        /*092c*/ 	.word	0xffffffff


	//   ....[174]....
        /*0930*/ 	.word	0xffffffff


	//   ....[175]....
        /*0934*/ 	.word	0xffffffff


	//   ....[176]....
        /*0938*/ 	.word	0xffffffff


	//   ....[177]....
        /*093c*/ 	.word	0xffffffff


	//   ....[178]....
        /*0940*/ 	.word	0xffffffff


	//   ....[179]....
        /*0944*/ 	.word	0xffffffff


	//   ....[180]....
        /*0948*/ 	.word	0xffffffff


	//   ....[181]....
        /*094c*/ 	.word	0xffffffff


	//   ....[182]....
        /*0950*/ 	.word	0xffffffff


	//   ....[183]....
        /*0954*/ 	.word	0xffffffff


	//   ....[184]....
        /*0958*/ 	.word	0xffffffff


	//   ....[185]....
        /*095c*/ 	.word	0xffffffff


	//   ....[186]....
        /*0960*/ 	.word	0xffffffff


	//   ....[187]....
        /*0964*/ 	.word	0xffffffff


	//   ....[188]....
        /*0968*/ 	.word	0xffffffff


	//   ....[189]....
        /*096c*/ 	.word	0xffffffff


	//   ....[190]....
        /*0970*/ 	.word	0xffffffff


	//   ....[191]....
        /*0974*/ 	.word	0xffffffff


	//   ....[192]....
        /*0978*/ 	.word	0xffffffff


	//   ....[193]....
        /*097c*/ 	.word	0xffffffff


	//   ....[194]....
        /*0980*/ 	.word	0xffffffff


	//   ....[195]....
        /*0984*/ 	.word	0x0500000f


	//   ....[196]....
        /*0988*/ 	.word	0x0500000f


	//   ....[197]....
        /*098c*/ 	.word	0x0500000f


	//   ....[198]....
        /*0990*/ 	.word	0x0500000f


	//   ....[199]....
        /*0994*/ 	.word	0x0500000f


	//   ....[200]....
        /*0998*/ 	.word	0x0500000f


	//   ....[201]....
        /*099c*/ 	.word	0x0500000f


	//   ....[202]....
        /*09a0*/ 	.word	0x0500000f


	//   ....[203]....
        /*09a4*/ 	.word	0x0500000f


	//   ....[204]....
        /*09a8*/ 	.word	0x0500000f


	//   ....[205]....
        /*09ac*/ 	.word	0x0500000f


	//   ....[206]....
        /*09b0*/ 	.word	0x0500000f


	//   ....[207]....
        /*09b4*/ 	.word	0x0500000f


	//   ....[208]....
        /*09b8*/ 	.word	0x0500000f


	//   ....[209]....
        /*09bc*/ 	.word	0x0500000f


	//   ....[210]....
        /*09c0*/ 	.word	0x0500000f


	//   ....[211]....
        /*09c4*/ 	.word	0x0500000f


	//   ....[212]....
        /*09c8*/ 	.word	0x0500000f


	//   ....[213]....
        /*09cc*/ 	.word	0x0500000f


	//   ....[214]....
        /*09d0*/ 	.word	0x0500000f


	//   ....[215]....
        /*09d4*/ 	.word	0x0500000f


	//   ....[216]....
        /*09d8*/ 	.word	0x0500000f


	//   ....[217]....
        /*09dc*/ 	.word	0x0500000f


	//   ....[218]....
        /*09e0*/ 	.word	0x0500000f


	//   ....[219]....
        /*09e4*/ 	.word	0x0500000f


	//   ....[220]....
        /*09e8*/ 	.word	0x0500000f


	//   ....[221]....
        /*09ec*/ 	.word	0x0500000f


	//   ....[222]....
        /*09f0*/ 	.word	0x0500000f


	//   ....[223]....
        /*09f4*/ 	.word	0x0500000f


	//   ....[224]....
        /*09f8*/ 	.word	0x0500000f


	//   ....[225]....
        /*09fc*/ 	.word	0x0500000f


	//   ....[226]....
        /*0a00*/ 	.word	0x0500000f


	//   ....[227]....
        /*0a04*/ 	.word	0x0500000f


	//   ....[228]....
        /*0a08*/ 	.word	0x0500000f


	//   ....[229]....
        /*0a0c*/ 	.word	0x0500000f


	//   ....[230]....
        /*0a10*/ 	.word	0x0500000f


	//   ....[231]....
        /*0a14*/ 	.word	0x0500000f


	//   ....[232]....
        /*0a18*/ 	.word	0x0500000f


	//   ....[233]....
        /*0a1c*/ 	.word	0x0500000f


	//   ....[234]....
        /*0a20*/ 	.word	0x0500000f


	//   ....[235]....
        /*0a24*/ 	.word	0x0500000f


	//   ....[236]....
        /*0a28*/ 	.word	0x0500000f


	//   ....[237]....
        /*0a2c*/ 	.word	0x0500000f


	//   ....[238]....
        /*0a30*/ 	.word	0x0500000f


	//   ....[239]....
        /*0a34*/ 	.word	0x0500000f


	//   ....[240]....
        /*0a38*/ 	.word	0x0500000f


	//   ....[241]....
        /*0a3c*/ 	.word	0x0500000f


	//   ....[242]....
        /*0a40*/ 	.word	0x0500000f


	//   ....[243]....
        /*0a44*/ 	.word	0x0500000f


	//   ....[244]....
        /*0a48*/ 	.word	0x0500000f


	//   ....[245]....
        /*0a4c*/ 	.word	0x0500000f


	//   ....[246]....
        /*0a50*/ 	.word	0x0500000f


	//   ....[247]....
        /*0a54*/ 	.word	0x0500000f


	//   ....[248]....
        /*0a58*/ 	.word	0x0500000f


	//   ....[249]....
        /*0a5c*/ 	.word	0x0500000f


	//   ....[250]....
        /*0a60*/ 	.word	0x0500000f


	//   ....[251]....
        /*0a64*/ 	.word	0x0500000f


	//   ....[252]....
        /*0a68*/ 	.word	0x0500000f


	//   ....[253]....
        /*0a6c*/ 	.word	0x0500000f


	//   ....[254]....
        /*0a70*/ 	.word	0x0500000f


	//   ....[255]....
        /*0a74*/ 	.word	0x0500000f


	//   ....[0]....
        /*0a78*/ 	.word	0x0500000f


	//   ....[1]....
        /*0a7c*/ 	.word	0x0500000f


	//   ....[2]....
        /*0a80*/ 	.word	0x0500000f


	//   ....[3]....
        /*0a84*/ 	.word	0x0500000f


	//   ....[4]....
        /*0a88*/ 	.word	0x0500000f


	//   ....[5]....
        /*0a8c*/ 	.word	0x0500000f


	//   ....[6]....
        /*0a90*/ 	.word	0x0500000f


	//   ....[7]....
        /*0a94*/ 	.word	0x0500000f


	//   ....[8]....
        /*0a98*/ 	.word	0x0500000f


	//   ....[9]....
        /*0a9c*/ 	.word	0x0500000f


	//   ....[10]....
        /*0aa0*/ 	.word	0x0500000f


	//   ....[11]....
        /*0aa4*/ 	.word	0x0500000f


	//   ....[12]....
        /*0aa8*/ 	.word	0x0500000f


	//   ....[13]....
        /*0aac*/ 	.word	0x0500000f


	//   ....[14]....
        /*0ab0*/ 	.word	0x0500000f


	//   ....[15]....
        /*0ab4*/ 	.word	0x0500000f


	//   ....[16]....
        /*0ab8*/ 	.word	0x0500000f


	//   ....[17]....
        /*0abc*/ 	.word	0x0500000f


	//   ....[18]....
        /*0ac0*/ 	.word	0x0500000f


	//   ....[19]....
        /*0ac4*/ 	.word	0x0500000f


	//   ....[20]....
        /*0ac8*/ 	.word	0x0500000f


	//   ....[21]....
        /*0acc*/ 	.word	0x0500000f


	//   ....[22]....
        /*0ad0*/ 	.word	0x0500000f


	//   ....[23]....
        /*0ad4*/ 	.word	0x0500000f


	//   ....[24]....
        /*0ad8*/ 	.word	0x0500000f


	//   ....[25]....
        /*0adc*/ 	.word	0x0500000f


	//   ....[26]....
        /*0ae0*/ 	.word	0x0500000f


	//   ....[27]....
        /*0ae4*/ 	.word	0x0500000f


	//   ....[28]....
        /*0ae8*/ 	.word	0x0500000f


	//   ....[29]....
        /*0aec*/ 	.word	0x0500000f


	//   ....[30]....
        /*0af0*/ 	.word	0x0500000f


	//   ....[31]....
        /*0af4*/ 	.word	0x0500000f


	//   ....[32]....
        /*0af8*/ 	.word	0x0500000f


	//   ....[33]....
        /*0afc*/ 	.word	0x0500000f


	//   ....[34]....
        /*0b00*/ 	.word	0x0500000f


	//   ....[35]....
        /*0b04*/ 	.word	0x0500000f


	//   ....[36]....
        /*0b08*/ 	.word	0x0500000f


	//   ....[37]....
        /*0b0c*/ 	.word	0x0500000f


	//   ....[38]....
        /*0b10*/ 	.word	0x0500000f


	//   ....[39]....
        /*0b14*/ 	.word	0x0500000f


	//   ....[40]....
        /*0b18*/ 	.word	0x0500000f


	//   ....[41]....
        /*0b1c*/ 	.word	0x0500000f


	//   ....[42]....
        /*0b20*/ 	.word	0x0500000f


	//   ....[43]....
        /*0b24*/ 	.word	0x0500000f


	//   ....[44]....
        /*0b28*/ 	.word	0x0500000f


	//   ....[45]....
        /*0b2c*/ 	.word	0x0500000f


	//   ....[46]....
        /*0b30*/ 	.word	0x0500000f


	//   ....[47]....
        /*0b34*/ 	.word	0x0500000f


	//   ....[48]....
        /*0b38*/ 	.word	0x0500000f


	//   ....[49]....
        /*0b3c*/ 	.word	0x0500000f


	//   ....[50]....
        /*0b40*/ 	.word	0x0500000f


	//   ....[51]....
        /*0b44*/ 	.word	0x0500000f


	//   ....[52]....
        /*0b48*/ 	.word	0x0500000f


	//   ....[53]....
        /*0b4c*/ 	.word	0x0500000f


	//   ....[54]....
        /*0b50*/ 	.word	0x0500000f


	//   ....[55]....
        /*0b54*/ 	.word	0x0500000f


	//   ....[56]....
        /*0b58*/ 	.word	0x0500000f


	//   ....[57]....
        /*0b5c*/ 	.word	0x0500000f


	//   ....[58]....
        /*0b60*/ 	.word	0x0500000f


	//   ....[59]....
        /*0b64*/ 	.word	0x0500000f


	//   ....[60]....
        /*0b68*/ 	.word	0x0500000f


	//   ....[61]....
        /*0b6c*/ 	.word	0x0500000f


	//   ....[62]....
        /*0b70*/ 	.word	0x0500000f


	//   ....[63]....
        /*0b74*/ 	.word	0x0500000f


	//   ....[64]....
        /*0b78*/ 	.word	0x0500000f


	//   ....[65]....
        /*0b7c*/ 	.word	0x0500000f


	//   ....[66]....
        /*0b80*/ 	.word	0x0500000f


	//   ....[67]....
        /*0b84*/ 	.word	0x0500000f


	//   ....[68]....
        /*0b88*/ 	.word	0x0500000f


	//   ....[69]....
        /*0b8c*/ 	.word	0x0500000f


	//   ....[70]....
        /*0b90*/ 	.word	0x0500000f


	//   ....[71]....
        /*0b94*/ 	.word	0x0500000f


	//   ....[72]....
        /*0b98*/ 	.word	0x0500000f


	//   ....[73]....
        /*0b9c*/ 	.word	0x0500000f


	//   ....[74]....
        /*0ba0*/ 	.word	0x0500000f


	//   ....[75]....
        /*0ba4*/ 	.word	0x0500000f


	//----- nvinfo : EIATTR_COOP_GROUP_INSTR_OFFSETS
	.align		4
.L_1622:
        /*0ba8*/ 	.byte	0x04, 0x28
        /*0baa*/ 	.short	(.L_1624 - .L_1623)


	//   ....[0]....
.L_1623:
        /*0bac*/ 	.word	0x00000070


	//   ....[1]....
        /*0bb0*/ 	.word	0x00000140


	//   ....[2]....
        /*0bb4*/ 	.word	0x00000190


	//   ....[3]....
        /*0bb8*/ 	.word	0x000003e0


	//   ....[4]....
        /*0bbc*/ 	.word	0x00000540


	//   ....[5]....
        /*0bc0*/ 	.word	0x00000660


	//   ....[6]....
        /*0bc4*/ 	.word	0x000007c0


	//   ....[7]....
        /*0bc8*/ 	.word	0x00002d80


	//   ....[8]....
        /*0bcc*/ 	.word	0x00002d90


	//   ....[9]....
        /*0bd0*/ 	.word	0x00003460


	//   ....[10]....
        /*0bd4*/ 	.word	0x00003470


	//   ....[11]....
        /*0bd8*/ 	.word	0x00004030


	//   ....[12]....
        /*0bdc*/ 	.word	0x00004040


	//   ....[13]....
        /*0be0*/ 	.word	0x000047f0


	//   ....[14]....
        /*0be4*/ 	.word	0x00004800


	//   ....[15]....
        /*0be8*/ 	.word	0x000051f0


	//   ....[16]....
        /*0bec*/ 	.word	0x00005200


	//   ....[17]....
        /*0bf0*/ 	.word	0x00005310


	//   ....[18]....
        /*0bf4*/ 	.word	0x00005320


	//   ....[19]....
        /*0bf8*/ 	.word	0x00005750


	//   ....[20]....
        /*0bfc*/ 	.word	0x00005770


	//   ....[21]....
        /*0c00*/ 	.word	0x00005a40


	//   ....[22]....
        /*0c04*/ 	.word	0x00005a60


	//   ....[23]....
        /*0c08*/ 	.word	0x00006490


	//   ....[24]....
        /*0c0c*/ 	.word	0x00006c70


	//   ....[25]....
        /*0c10*/ 	.word	0x00006c80


	//   ....[26]....
        /*0c14*/ 	.word	0x00006c90


	//   ....[27]....
        /*0c18*/ 	.word	0x00006ca0


	//   ....[28]....
        /*0c1c*/ 	.word	0x00006fa0


	//   ....[29]....
        /*0c20*/ 	.word	0x00006fb0


	//   ....[30]....
        /*0c24*/ 	.word	0x00006fc0


	//   ....[31]....
        /*0c28*/ 	.word	0x00006fd0


	//   ....[32]....
        /*0c2c*/ 	.word	0x000082a0


	//   ....[33]....
        /*0c30*/ 	.word	0x000082b0


	//   ....[34]....
        /*0c34*/ 	.word	0x000082c0


	//   ....[35]....
        /*0c38*/ 	.word	0x000082d0


	//   ....[36]....
        /*0c3c*/ 	.word	0x000083c0


	//   ....[37]....
        /*0c40*/ 	.word	0x000083d0


	//   ....[38]....
        /*0c44*/ 	.word	0x000084b0


	//   ....[39]....
        /*0c48*/ 	.word	0x00008530


	//   ....[40]....
        /*0c4c*/ 	.word	0x0000abd0


	//   ....[41]....
        /*0c50*/ 	.word	0x0000b130


	//   ....[42]....
        /*0c54*/ 	.word	0x0000b140


	//   ....[43]....
        /*0c58*/ 	.word	0x0000b170


	//   ....[44]....
        /*0c5c*/ 	.word	0x0000b8a0


	//   ....[45]....
        /*0c60*/ 	.word	0x0000b8c0


	//   ....[46]....
        /*0c64*/ 	.word	0x0000dad0


	//   ....[47]....
        /*0c68*/ 	.word	0x0000dbb0


	//   ....[48]....
        /*0c6c*/ 	.word	0x0000e630


	//   ....[49]....
        /*0c70*/ 	.word	0x0000e650


	//   ....[50]....
        /*0c74*/ 	.word	0x0000eb40


	//   ....[51]....
        /*0c78*/ 	.word	0x0000eb60


	//   ....[52]....
        /*0c7c*/ 	.word	0x00011490


	//   ....[53]....
        /*0c80*/ 	.word	0x00011520


	//   ....[54]....
        /*0c84*/ 	.word	0x00012040


	//   ....[55]....
        /*0c88*/ 	.word	0x000120e0


	//   ....[56]....
        /*0c8c*/ 	.word	0x00013140


	//   ....[57]....
        /*0c90*/ 	.word	0x00013180


	//   ....[58]....
        /*0c94*/ 	.word	0x00013220


	//   ....[59]....
        /*0c98*/ 	.word	0x00013260


	//   ....[60]....
        /*0c9c*/ 	.word	0x00014d30


	//   ....[61]....
        /*0ca0*/ 	.word	0x00014dc0


	//   ....[62]....
        /*0ca4*/ 	.word	0x00014e20


	//   ....[63]....
        /*0ca8*/ 	.word	0x00014e60


	//   ....[64]....
        /*0cac*/ 	.word	0x00015740


	//   ....[65]....
        /*0cb0*/ 	.word	0x00015770


	//   ....[66]....
        /*0cb4*/ 	.word	0x000158f0


	//   ....[67]....
        /*0cb8*/ 	.word	0x00015910


	//   ....[68]....
        /*0cbc*/ 	.word	0x00015a50


	//   ....[69]....
        /*0cc0*/ 	.word	0x00015a70


	//   ....[70]....
        /*0cc4*/ 	.word	0x00015bc0


	//   ....[71]....
        /*0cc8*/ 	.word	0x00015be0


	//   ....[72]....
        /*0ccc*/ 	.word	0x00016560


	//   ....[73]....
        /*0cd0*/ 	.word	0x00016570


	//   ....[74]....
        /*0cd4*/ 	.word	0x00016710


	//   ....[75]....
        /*0cd8*/ 	.word	0x00016720


	//   ....[76]....
        /*0cdc*/ 	.word	0x000168b0


	//   ....[77]....
        /*0ce0*/ 	.word	0x000168c0


	//   ....[78]....
        /*0ce4*/ 	.word	0x00016a50


	//   ....[79]....
        /*0ce8*/ 	.word	0x00016a60


	//   ....[80]....
        /*0cec*/ 	.word	0x00016c50


	//   ....[81]....
        /*0cf0*/ 	.word	0x00016e20


	//   ....[82]....
        /*0cf4*/ 	.word	0x00016e50


	//   ....[83]....
        /*0cf8*/ 	.word	0x00016e80


	//   ....[84]....
        /*0cfc*/ 	.word	0x00016eb0


	//   ....[85]....
        /*0d00*/ 	.word	0x00016ee0


	//   ....[86]....
        /*0d04*/ 	.word	0x00016f10


	//   ....[87]....
        /*0d08*/ 	.word	0x00017080


	//   ....[88]....
        /*0d0c*/ 	.word	0x000170b0


	//   ....[89]....
        /*0d10*/ 	.word	0x000170e0


	//   ....[90]....
        /*0d14*/ 	.word	0x00017110


	//   ....[91]....
        /*0d18*/ 	.word	0x00017140


	//   ....[92]....
        /*0d1c*/ 	.word	0x00017170


	//   ....[93]....
        /*0d20*/ 	.word	0x00017200


	//   ....[94]....
        /*0d24*/ 	.word	0x00017260


	//   ....[95]....
        /*0d28*/ 	.word	0x000172f0


	//   ....[96]....
        /*0d2c*/ 	.word	0x000180b0


	//   ....[97]....
        /*0d30*/ 	.word	0x0001a020


	//   ....[98]....
        /*0d34*/ 	.word	0x0001a040


	//   ....[99]....
        /*0d38*/ 	.word	0x0001a0d0


	//   ....[100]....
        /*0d3c*/ 	.word	0x0001a0f0


	//   ....[101]....
        /*0d40*/ 	.word	0x0001a170


	//   ....[102]....
        /*0d44*/ 	.word	0x0001a190


	//   ....[103]....
        /*0d48*/ 	.word	0x0001a210


	//   ....[104]....
        /*0d4c*/ 	.word	0x0001a230


	//   ....[105]....
        /*0d50*/ 	.word	0x0001a2b0


	//   ....[106]....
        /*0d54*/ 	.word	0x0001a2d0


	//   ....[107]....
        /*0d58*/ 	.word	0x0001a2e0


	//   ....[108]....
        /*0d5c*/ 	.word	0x0001a2f0


	//   ....[109]....
        /*0d60*/ 	.word	0x0001aaa0


	//   ....[110]....
        /*0d64*/ 	.word	0x0001aad0


	//   ....[111]....
        /*0d68*/ 	.word	0x0001abc0


	//   ....[112]....
        /*0d6c*/ 	.word	0x0001abd0


	//   ....[113]....
        /*0d70*/ 	.word	0x0001ac80


	//   ....[114]....
        /*0d74*/ 	.word	0x0001ac90


	//   ....[115]....
        /*0d78*/ 	.word	0x0001ad10


	//   ....[116]....
        /*0d7c*/ 	.word	0x0001ad20


	//   ....[117]....
        /*0d80*/ 	.word	0x0001ad30


	//   ....[118]....
        /*0d84*/ 	.word	0x0001add0


	//   ....[119]....
        /*0d88*/ 	.word	0x0001ae00


	//   ....[120]....
        /*0d8c*/ 	.word	0x0001ae80


	//   ....[121]....
        /*0d90*/ 	.word	0x0001aeb0


	//   ....[122]....
        /*0d94*/ 	.word	0x0001aed0


	//   ....[123]....
        /*0d98*/ 	.word	0x0001af20


	//   ....[124]....
        /*0d9c*/ 	.word	0x0001af30


	//   ....[125]....
        /*0da0*/ 	.word	0x0001b610


	//   ....[126]....
        /*0da4*/ 	.word	0x0001b640


	//   ....[127]....
        /*0da8*/ 	.word	0x0001b660


	//   ....[128]....
        /*0dac*/ 	.word	0x0001b730


	//   ....[129]....
        /*0db0*/ 	.word	0x0001b760


	//   ....[130]....
        /*0db4*/ 	.word	0x0001b7d0


	//   ....[131]....
        /*0db8*/ 	.word	0x0001b840


	//   ....[132]....
        /*0dbc*/ 	.word	0x0001b850


	//   ....[133]....
        /*0dc0*/ 	.word	0x0001b8d0


	//   ....[134]....
        /*0dc4*/ 	.word	0x0001b8e0


	//   ....[135]....
        /*0dc8*/ 	.word	0x0001b960


	//   ....[136]....
        /*0dcc*/ 	.word	0x0001b970


	//   ....[137]....
        /*0dd0*/ 	.word	0x0001b9f0


	//   ....[138]....
        /*0dd4*/ 	.word	0x0001ba00


	//   ....[139]....
        /*0dd8*/ 	.word	0x0001ba80


	//   ....[140]....
        /*0ddc*/ 	.word	0x0001ba90


	//   ....[141]....
        /*0de0*/ 	.word	0x0001bfc0


	//   ....[142]....
        /*0de4*/ 	.word	0x0001bfe0


	//   ....[143]....
        /*0de8*/ 	.word	0x0001c030


	//   ....[144]....
        /*0dec*/ 	.word	0x0001c0f0


	//   ....[145]....
        /*0df0*/ 	.word	0x0001c100


	//   ....[146]....
        /*0df4*/ 	.word	0x0001c130


	//   ....[147]....
        /*0df8*/ 	.word	0x0001c1c0


	//   ....[148]....
        /*0dfc*/ 	.word	0x0001c270


	//   ....[149]....
        /*0e00*/ 	.word	0x0001c280


	//   ....[150]....
        /*0e04*/ 	.word	0x0001c2b0


	//   ....[151]....
        /*0e08*/ 	.word	0x0001c2c0


	//   ....[152]....
        /*0e0c*/ 	.word	0x0001c350


	//   ....[153]....
        /*0e10*/ 	.word	0x0001ca90


	//   ....[154]....
        /*0e14*/ 	.word	0x0001cab0


	//   ....[155]....
        /*0e18*/ 	.word	0x0001cb00


	//   ....[156]....
        /*0e1c*/ 	.word	0x0001cb10


	//   ....[157]....
        /*0e20*/ 	.word	0x0001cb50


	//   ....[158]....
        /*0e24*/ 	.word	0x0001cb60


	//   ....[159]....
        /*0e28*/ 	.word	0x0001cba0


	//   ....[160]....
        /*0e2c*/ 	.word	0x0001cbb0


	//   ....[161]....
        /*0e30*/ 	.word	0x0001cbf0


	//   ....[162]....
        /*0e34*/ 	.word	0x0001cc00


	//   ....[163]....
        /*0e38*/ 	.word	0x0001cc10


	//   ....[164]....
        /*0e3c*/ 	.word	0x0001cc50


	//   ....[165]....
        /*0e40*/ 	.word	0x0001cfa0


	//   ....[166]....
        /*0e44*/ 	.word	0x0001cfc0


	//   ....[167]....
        /*0e48*/ 	.word	0x0001cfd0


	//   ....[168]....
        /*0e4c*/ 	.word	0x0001cfe0


	//   ....[169]....
        /*0e50*/ 	.word	0x0001d000


	//   ....[170]....
        /*0e54*/ 	.word	0x0001d070


	//   ....[171]....
        /*0e58*/ 	.word	0x0001d0e0


	//   ....[172]....
        /*0e5c*/ 	.word	0x0001d100


	//   ....[173]....
        /*0e60*/ 	.word	0x0001d110


	//   ....[174]....
        /*0e64*/ 	.word	0x0001d170


	//   ....[175]....
        /*0e68*/ 	.word	0x0001d190


	//   ....[176]....
        /*0e6c*/ 	.word	0x0001d1f0


	//   ....[177]....
        /*0e70*/ 	.word	0x0001d700


	//   ....[178]....
        /*0e74*/ 	.word	0x0001d730


	//   ....[179]....
        /*0e78*/ 	.word	0x0001d760


	//   ....[180]....
        /*0e7c*/ 	.word	0x0001d790


	//   ....[181]....
        /*0e80*/ 	.word	0x0001d7c0


	//   ....[182]....
        /*0e84*/ 	.word	0x0001d7f0


	//   ....[183]....
        /*0e88*/ 	.word	0x0001d820


	//   ....[184]....
        /*0e8c*/ 	.word	0x0001d850


	//   ....[185]....
        /*0e90*/ 	.word	0x0001d9d0


	//   ....[186]....
        /*0e94*/ 	.word	0x0001da00


	//   ....[187]....
        /*0e98*/ 	.word	0x0001da30


	//   ....[188]....
        /*0e9c*/ 	.word	0x0001da60


	//   ....[189]....
        /*0ea0*/ 	.word	0x0001da90


	//   ....[190]....
        /*0ea4*/ 	.word	0x0001dac0


	//   ....[191]....
        /*0ea8*/ 	.word	0x0001db80


	//   ....[192]....
        /*0eac*/ 	.word	0x0001dba0


	//   ....[193]....
        /*0eb0*/ 	.word	0x0001dc10


	//   ....[194]....
        /*0eb4*/ 	.word	0x0001e2b0


	//   ....[195]....
        /*0eb8*/ 	.word	0x0001e5d0


	//   ....[196]....
        /*0ebc*/ 	.word	0x0001e660


	//   ....[197]....
        /*0ec0*/ 	.word	0x0001e6f0


	//   ....[198]....
        /*0ec4*/ 	.word	0x0001e780


	//   ....[199]....
        /*0ec8*/ 	.word	0x0001e860


	//   ....[200]....
        /*0ecc*/ 	.word	0x0001e8f0


	//   ....[201]....
        /*0ed0*/ 	.word	0x0001e980


	//   ....[202]....
        /*0ed4*/ 	.word	0x0001ea10


	//   ....[203]....
        /*0ed8*/ 	.word	0x0001eb00


	//   ....[204]....
        /*0edc*/ 	.word	0x0001eb90


	//   ....[205]....
        /*0ee0*/ 	.word	0x0001ec20


	//   ....[206]....
        /*0ee4*/ 	.word	0x0001ecb0


	//   ....[207]....
        /*0ee8*/ 	.word	0x0001ed80


	//   ....[208]....
        /*0eec*/ 	.word	0x0001ee20


	//   ....[209]....
        /*0ef0*/ 	.word	0x0001eeb0


	//   ....[210]....
        /*0ef4*/ 	.word	0x0001ef00


	//   ....[211]....
        /*0ef8*/ 	.word	0x0001ef50


	//   ....[212]....
        /*0efc*/ 	.word	0x0001efe0


	//   ....[213]....
        /*0f00*/ 	.word	0x0001f070


	//   ....[214]....
        /*0f04*/ 	.word	0x0001f0c0


	//   ....[215]....
        /*0f08*/ 	.word	0x0001f110


	//   ....[216]....
        /*0f0c*/ 	.word	0x0001f200


	//   ....[217]....
        /*0f10*/ 	.word	0x0001f2b0


	//   ....[218]....
        /*0f14*/ 	.word	0x0001f300


	//   ....[219]....
        /*0f18*/ 	.word	0x0001f360


	//   ....[220]....
        /*0f1c*/ 	.word	0x0001f480


	//   ....[221]....
        /*0f20*/ 	.word	0x0001f560


	//   ....[222]....
        /*0f24*/ 	.word	0x0001f650


	//   ....[223]....
        /*0f28*/ 	.word	0x0001f6a0


	//   ....[224]....
        /*0f2c*/ 	.word	0x0001fa00


	//   ....[225]....
        /*0f30*/ 	.word	0x0001fa50


	//   ....[226]....
        /*0f34*/ 	.word	0x0001fae0


	//   ....[227]....
        /*0f38*/ 	.word	0x0001fb70


	//   ....[228]....
        /*0f3c*/ 	.word	0x0001fc00


	//   ....[229]....
        /*0f40*/ 	.word	0x0001fc90


	//   ....[230]....
        /*0f44*/ 	.word	0x0001fd20


	//   ....[231]....
        /*0f48*/ 	.word	0x0001fdb0


	//   ....[232]....
        /*0f4c*/ 	.word	0x0001fe70


	//   ....[233]....
        /*0f50*/ 	.word	0x00020150


	//   ....[234]....
        /*0f54*/ 	.word	0x00020240


	//   ....[235]....
        /*0f58*/ 	.word	0x000202e0


	//   ....[236]....
        /*0f5c*/ 	.word	0x00020340


	//   ....[237]....
        /*0f60*/ 	.word	0x00020430


	//   ....[238]....
        /*0f64*/ 	.word	0x000204a0


	//   ....[239]....
        /*0f68*/ 	.word	0x00020590


	//   ....[240]....
        /*0f6c*/ 	.word	0x00020600


	//   ....[241]....
        /*0f70*/ 	.word	0x000206f0


	//   ....[242]....
        /*0f74*/ 	.word	0x00020760


	//   ....[243]....
        /*0f78*/ 	.word	0x00020850


	//   ....[244]....
        /*0f7c*/ 	.word	0x000208c0


	//   ....[245]....
        /*0f80*/ 	.word	0x00020960


	//   ....[246]....
        /*0f84*/ 	.word	0x00020a60


	//   ....[247]....
        /*0f88*/ 	.word	0x00020b00


	//   ....[248]....
        /*0f8c*/ 	.word	0x00020b60


	//   ....[249]....
        /*0f90*/ 	.word	0x00020c50


	//   ....[250]....
        /*0f94*/ 	.word	0x00020cb0


	//   ....[251]....
        /*0f98*/ 	.word	0x00020dd0


	//   ....[252]....
        /*0f9c*/ 	.word	0x00020e30


	//   ....[253]....
        /*0fa0*/ 	.word	0x00020f20


	//   ....[254]....
        /*0fa4*/ 	.word	0x00020f80


	//   ....[255]....
        /*0fa8*/ 	.word	0x00021020


	//   ....[0]....
        /*0fac*/ 	.word	0x000210f0


	//   ....[1]....
        /*0fb0*/ 	.word	0x00021190


	//   ....[2]....
        /*0fb4*/ 	.word	0x00021260


	//   ....[3]....
        /*0fb8*/ 	.word	0x00021350


	//   ....[4]....
        /*0fbc*/ 	.word	0x000213b0


	//   ....[5]....
        /*0fc0*/ 	.word	0x00021450


	//   ....[6]....
        /*0fc4*/ 	.word	0x000216e0


	//   ....[7]....
        /*0fc8*/ 	.word	0x00021790


	//   ....[8]....
        /*0fcc*/ 	.word	0x00021870


	//   ....[9]....
        /*0fd0*/ 	.word	0x00021960


	//   ....[10]....
        /*0fd4*/ 	.word	0x00021a20


	//   ....[11]....
        /*0fd8*/ 	.word	0x00021ae0


	//   ....[12]....
        /*0fdc*/ 	.word	0x00021ba0


	//   ....[13]....
        /*0fe0*/ 	.word	0x00021c60


	//   ....[14]....
        /*0fe4*/ 	.word	0x00021d20


	//   ....[15]....
        /*0fe8*/ 	.word	0x00021de0


	//   ....[16]....
        /*0fec*/ 	.word	0x00021ea0


	//   ....[17]....
        /*0ff0*/ 	.word	0x00021f60


	//   ....[18]....
        /*0ff4*/ 	.word	0x00022020


	//   ....[19]....
        /*0ff8*/ 	.word	0x000220d0


	//   ....[20]....
        /*0ffc*/ 	.word	0x00022130


	//   ....[21]....
        /*1000*/ 	.word	0x00022210


	//   ....[22]....
        /*1004*/ 	.word	0x00022350


	//   ....[23]....
        /*1008*/ 	.word	0x00022420


	//   ....[24]....
        /*100c*/ 	.word	0x000224c0


	//   ....[25]....
        /*1010*/ 	.word	0x000225d0


	//   ....[26]....
        /*1014*/ 	.word	0x00022630


	//   ....[27]....
        /*1018*/ 	.word	0x00022740


	//   ....[28]....
        /*101c*/ 	.word	0x000227a0


	//   ....[29]....
        /*1020*/ 	.word	0x000228b0


	//   ....[30]....
        /*1024*/ 	.word	0x00022910


	//   ....[31]....
        /*1028*/ 	.word	0x00022a20


	//   ....[32]....
        /*102c*/ 	.word	0x00022a80


	//   ....[33]....
        /*1030*/ 	.word	0x00022b40


	//   ....[34]....
        /*1034*/ 	.word	0x00022ca0


	//   ....[35]....
        /*1038*/ 	.word	0x00022d40


	//   ....[36]....
        /*103c*/ 	.word	0x00022da0


	//   ....[37]....
        /*1040*/ 	.word	0x00022e50


	//   ....[38]....
        /*1044*/ 	.word	0x00022eb0


	//   ....[39]....
        /*1048*/ 	.word	0x00022f60


	//   ....[40]....
        /*104c*/ 	.word	0x00022fc0


	//   ....[41]....
        /*1050*/ 	.word	0x00023070


	//   ....[42]....
        /*1054*/ 	.word	0x000230d0


	//   ....[43]....
        /*1058*/ 	.word	0x00023180


	//   ....[44]....
        /*105c*/ 	.word	0x000231e0


	//   ....[45]....
        /*1060*/ 	.word	0x00023290


	//   ....[46]....
        /*1064*/ 	.word	0x00023380


	//   ....[47]....
        /*1068*/ 	.word	0x00023420


	//   ....[48]....
        /*106c*/ 	.word	0x00023480


	//   ....[49]....
        /*1070*/ 	.word	0x00023550


	//   ....[50]....
        /*1074*/ 	.word	0x000235b0


	//   ....[51]....
        /*1078*/ 	.word	0x00023680


	//   ....[52]....
        /*107c*/ 	.word	0x000236e0


	//   ....[53]....
        /*1080*/ 	.word	0x000237b0


	//   ....[54]....
        /*1084*/ 	.word	0x00023810


	//   ....[55]....
        /*1088*/ 	.word	0x000238e0


	//   ....[56]....
        /*108c*/ 	.word	0x00023940


	//   ....[57]....
        /*1090*/ 	.word	0x00023a10


	//   ....[58]....
        /*1094*/ 	.word	0x00023aa0


	//   ....[59]....
        /*1098*/ 	.word	0x00023b40


	//   ....[60]....
        /*109c*/ 	.word	0x00023c60


	//   ....[61]....
        /*10a0*/ 	.word	0x00023cd0


	//   ....[62]....
        /*10a4*/ 	.word	0x00023d40


	//   ....[63]....
        /*10a8*/ 	.word	0x00023db0


	//   ....[64]....
        /*10ac*/ 	.word	0x00023e20


	//   ....[65]....
        /*10b0*/ 	.word	0x00023ea0


	//   ....[66]....
        /*10b4*/ 	.word	0x00023f30


	//   ....[67]....
        /*10b8*/ 	.word	0x00023fc0


	//   ....[68]....
        /*10bc*/ 	.word	0x00024030


	//   ....[69]....
        /*10c0*/ 	.word	0x000240a0


	//   ....[70]....
        /*10c4*/ 	.word	0x00024110


	//   ....[71]....
        /*10c8*/ 	.word	0x00024190


	//   ....[72]....
        /*10cc*/ 	.word	0x00024200


	//   ....[73]....
        /*10d0*/ 	.word	0x000242a0


	//   ....[74]....
        /*10d4*/ 	.word	0x00024330


	//   ....[75]....
        /*10d8*/ 	.word	0x00024450


	//----- nvinfo : EIATTR_REG_RECONFIG
	.align		4
.L_1624:
        /*10dc*/ 	.byte	0x01, 0x54
	.zero		2


	//----- nvinfo : EIATTR_SYSCALL_OFFSETS
	.align		4
        /*10e0*/ 	.byte	0x04, 0x46
        /*10e2*/ 	.short	(.L_1626 - .L_1625)


	//   ....[0]....
.L_1625:
        /*10e4*/ 	.word	0x00001910


	//   ....[1]....
        /*10e8*/ 	.word	0x00001a60


	//   ....[2]....
        /*10ec*/ 	.word	0x00006680


	//   ....[3]....
        /*10f0*/ 	.word	0x000069a0


	//   ....[4]....
        /*10f4*/ 	.word	0x000195c0


	//   ....[5]....
        /*10f8*/ 	.word	0x00019710


	//   ....[6]....
        /*10fc*/ 	.word	0x00019800


	//   ....[7]....
        /*1100*/ 	.word	0x0001a6b0


	//   ....[8]....
        /*1104*/ 	.word	0x0001b200


	//----- nvinfo : EIATTR_MBARRIER_INSTR_OFFSETS
	.align		4
.L_1626:
        /*1108*/ 	.byte	0x04, 0x39
        /*110a*/ 	.short	(.L_1628 - .L_1627)


	//   ....[0]....
.L_1627:
        /*110c*/ 	.word	0x00000280
        /*1110*/ 	.word	0x000000ff
        /*1114*/ 	.word	0x00032400
        /*1118*/ 	.short	0x0100
        /*111a*/ 	.byte	0x08
	.zero		1


	//   ....[1]....
        /*111c*/ 	.word	0x00000290
        /*1120*/ 	.word	0x000000ff
        /*1124*/ 	.word	0x00032410
        /*1128*/ 	.short	0x0100
        /*112a*/ 	.byte	0x08
	.zero		1


	//   ....[2]....
        /*112c*/ 	.word	0x000002a0
        /*1130*/ 	.word	0x000000ff
        /*1134*/ 	.word	0x00032420
        /*1138*/ 	.short	0x0100
        /*113a*/ 	.byte	0x08
	.zero		1


	//   ....[3]....
        /*113c*/ 	.word	0x00000390
        /*1140*/ 	.word	0x000000ff
        /*1144*/ 	.word	0x00032430
        /*1148*/ 	.short	0x0100
        /*114a*/ 	.byte	0x08
	.zero		1


	//   ....[4]....
        /*114c*/ 	.word	0x000003a0
        /*1150*/ 	.word	0x000000ff
        /*1154*/ 	.word	0x00032440
        /*1158*/ 	.short	0x0100
        /*115a*/ 	.byte	0x08
	.zero		1


	//   ....[5]....
        /*115c*/ 	.word	0x000003b0
        /*1160*/ 	.word	0x000000ff
        /*1164*/ 	.word	0x00032438
        /*1168*/ 	.short	0x0100
        /*116a*/ 	.byte	0x08
	.zero		1


	//   ....[6]....
        /*116c*/ 	.word	0x000003c0
        /*1170*/ 	.word	0x000000ff
        /*1174*/ 	.word	0x00032448
        /*1178*/ 	.short	0x0100
        /*117a*/ 	.byte	0x08
	.zero		1


	//   ....[7]....
        /*117c*/ 	.word	0x000004f0
        /*1180*/ 	.word	0x000000ff
        /*1184*/ 	.word	0x00032450
        /*1188*/ 	.short	0x0100
        /*118a*/ 	.byte	0x08
	.zero		1


	//   ....[8]....
        /*118c*/ 	.word	0x00000500
        /*1190*/ 	.word	0x000000ff
        /*1194*/ 	.word	0x00032460
        /*1198*/ 	.short	0x0100
        /*119a*/ 	.byte	0x08
	.zero		1


	//   ....[9]....
        /*119c*/ 	.word	0x00000510
        /*11a0*/ 	.word	0x000000ff
        /*11a4*/ 	.word	0x00032458
        /*11a8*/ 	.short	0x0100
        /*11aa*/ 	.byte	0x08
	.zero		1


	//   ....[10]....
        /*11ac*/ 	.word	0x00000520
        /*11b0*/ 	.word	0x000000ff
        /*11b4*/ 	.word	0x00032468
        /*11b8*/ 	.short	0x0100
        /*11ba*/ 	.byte	0x08
	.zero		1


	//   ....[11]....
        /*11bc*/ 	.word	0x00000610
        /*11c0*/ 	.word	0x000000ff
        /*11c4*/ 	.word	0x00032470
        /*11c8*/ 	.short	0x0100
        /*11ca*/ 	.byte	0x06
	.zero		1


	//   ....[12]....
        /*11cc*/ 	.word	0x00000620
        /*11d0*/ 	.word	0x000000ff
        /*11d4*/ 	.word	0x00032480
        /*11d8*/ 	.short	0x0100
        /*11da*/ 	.byte	0x06
	.zero		1


	//   ....[13]....
        /*11dc*/ 	.word	0x00000630
        /*11e0*/ 	.word	0x000000ff
        /*11e4*/ 	.word	0x00032478
        /*11e8*/ 	.short	0x0100
        /*11ea*/ 	.byte	0x06
	.zero		1


	//   ....[14]....
        /*11ec*/ 	.word	0x00000640
        /*11f0*/ 	.word	0x000000ff
        /*11f4*/ 	.word	0x00032488
        /*11f8*/ 	.short	0x0100
        /*11fa*/ 	.byte	0x06
	.zero		1


	//   ....[15]....
        /*11fc*/ 	.word	0x00000770
        /*1200*/ 	.word	0x000000ff
        /*1204*/ 	.word	0x00032490
        /*1208*/ 	.short	0x0100
        /*120a*/ 	.byte	0x08
	.zero		1


	//   ....[16]....
        /*120c*/ 	.word	0x00000780
        /*1210*/ 	.word	0x000000ff
        /*1214*/ 	.word	0x000324a0
        /*1218*/ 	.short	0x0100
        /*121a*/ 	.byte	0x08
	.zero		1


	//   ....[17]....
        /*121c*/ 	.word	0x00000790
        /*1220*/ 	.word	0x000000ff
        /*1224*/ 	.word	0x00032498
        /*1228*/ 	.short	0x0100
        /*122a*/ 	.byte	0x08
	.zero		1


	//   ....[18]....
        /*122c*/ 	.word	0x000007a0
        /*1230*/ 	.word	0x000000ff
        /*1234*/ 	.word	0x000324a8
        /*1238*/ 	.short	0x0100
        /*123a*/ 	.byte	0x08
	.zero		1


	//   ....[19]....
        /*123c*/ 	.word	0x000008d0
        /*1240*/ 	.word	0x000000ff
        /*1244*/ 	.word	0x000324b0
        /*1248*/ 	.short	0x0100
        /*124a*/ 	.byte	0x08
	.zero		1


	//   ....[20]....
        /*124c*/ 	.word	0x000008e0
        /*1250*/ 	.word	0x000000ff
        /*1254*/ 	.word	0x000324c0
        /*1258*/ 	.short	0x0100
        /*125a*/ 	.byte	0x08
	.zero		1


	//   ....[21]....
        /*125c*/ 	.word	0x000008f0
        /*1260*/ 	.word	0x000000ff
        /*1264*/ 	.word	0x000324b8
        /*1268*/ 	.short	0x0100
        /*126a*/ 	.byte	0x08
	.zero		1


	//   ....[22]....
        /*126c*/ 	.word	0x00000900
        /*1270*/ 	.word	0x000000ff
        /*1274*/ 	.word	0x000324c8
        /*1278*/ 	.short	0x0100
        /*127a*/ 	.byte	0x08
	.zero		1


	//   ....[23]....
        /*127c*/ 	.word	0x00002d30
        /*1280*/ 	.word	0x00000056
        /*1284*/ 	.word	0x00032490
        /*1288*/ 	.short	0x010a
        /*128a*/ 	.byte	0x3f
	.zero		1


	//   ....[24]....
        /*128c*/ 	.word	0x00003fd0
        /*1290*/ 	.word	0x00000056
        /*1294*/ 	.word	0x00032490
        /*1298*/ 	.short	0x010a
        /*129a*/ 	.byte	0x3f
	.zero		1


	//   ....[25]....
        /*129c*/ 	.word	0x00005030
        /*12a0*/ 	.word	0x00000056
        /*12a4*/ 	.word	0x00032490
        /*12a8*/ 	.short	0x010a
        /*12aa*/ 	.byte	0x3f
	.zero		1


	//   ....[26]....
        /*12ac*/ 	.word	0x000054f0
        /*12b0*/ 	.word	0x00000008
        /*12b4*/ 	.word	0x00000000
        /*12b8*/ 	.short	0x0101
        /*12ba*/ 	.byte	0x3f
	.zero		1


	//   ....[27]....
        /*12bc*/ 	.word	0x00005530
        /*12c0*/ 	.word	0x00000056
        /*12c4*/ 	.word	0x000324b0
        /*12c8*/ 	.short	0x010a
        /*12ca*/ 	.byte	0x3f
	.zero		1


	//   ....[28]....
        /*12cc*/ 	.word	0x00005dd0
        /*12d0*/ 	.word	0x00000056
        /*12d4*/ 	.word	0x00000000
        /*12d8*/ 	.short	0x0101
        /*12da*/ 	.byte	0x3f
	.zero		1


	//   ....[29]....
        /*12dc*/ 	.word	0x00006720
        /*12e0*/ 	.word	0x00000016
        /*12e4*/ 	.word	0x00032400
        /*12e8*/ 	.short	0x010a
        /*12ea*/ 	.byte	0x3f
	.zero		1


	//   ....[30]....
        /*12ec*/ 	.word	0x00006770
        /*12f0*/ 	.word	0x00000016
        /*12f4*/ 	.word	0x00032400
        /*12f8*/ 	.short	0x010a
        /*12fa*/ 	.byte	0x3f
	.zero		1


	//   ....[31]....
        /*12fc*/ 	.word	0x00007240
        /*1300*/ 	.word	0x00000016
        /*1304*/ 	.word	0x00032400
        /*1308*/ 	.short	0x010a
        /*130a*/ 	.byte	0x3f
	.zero		1


	//   ....[32]....
        /*130c*/ 	.word	0x00008730
        /*1310*/ 	.word	0x00000016
        /*1314*/ 	.word	0x00032400
        /*1318*/ 	.short	0x010a
        /*131a*/ 	.byte	0x3f
	.zero		1


	//   ....[33]....
        /*131c*/ 	.word	0x00009650
        /*1320*/ 	.word	0x0000000d
        /*1324*/ 	.word	0x00032430
        /*1328*/ 	.short	0x010a
        /*132a*/ 	.byte	0x3f
	.zero		1


	//   ....[34]....
        /*132c*/ 	.word	0x000096e0
        /*1330*/ 	.word	0x0000000d
        /*1334*/ 	.word	0x00032430
        /*1338*/ 	.short	0x010a
        /*133a*/ 	.byte	0x3f
	.zero		1


	//   ....[35]....
        /*133c*/ 	.word	0x00009a10
        /*1340*/ 	.word	0x00000016
        /*1344*/ 	.word	0x00032410
        /*1348*/ 	.short	0x010a
        /*134a*/ 	.byte	0x3f
	.zero		1


	//   ....[36]....
        /*134c*/ 	.word	0x00009a60
        /*1350*/ 	.word	0x0000000d
        /*1354*/ 	.word	0x00032450
        /*1358*/ 	.short	0x010a
        /*135a*/ 	.byte	0x3f
	.zero		1


	//   ....[37]....
        /*135c*/ 	.word	0x00009aa0
        /*1360*/ 	.word	0x0000000d
        /*1364*/ 	.word	0x00032450
        /*1368*/ 	.short	0x010a
        /*136a*/ 	.byte	0x3f
	.zero		1


	//   ....[38]....
        /*136c*/ 	.word	0x0000bad0
        /*1370*/ 	.word	0x0000000e
        /*1374*/ 	.word	0x00000000
        /*1378*/ 	.short	0x0101
        /*137a*/ 	.byte	0x3f
	.zero		1


	//   ....[39]....
        /*137c*/ 	.word	0x0000c720
        /*1380*/ 	.word	0x0000000d
        /*1384*/ 	.word	0x00000000
        /*1388*/ 	.short	0x0101
        /*138a*/ 	.byte	0x3f
	.zero		1


	//   ....[40]....
        /*138c*/ 	.word	0x0000c860
        /*1390*/ 	.word	0x0000000e
        /*1394*/ 	.word	0x00032430
        /*1398*/ 	.short	0x010a
        /*139a*/ 	.byte	0x3f
	.zero		1


	//   ....[41]....
        /*139c*/ 	.word	0x0000c8d0
        /*13a0*/ 	.word	0x0000000e
        /*13a4*/ 	.word	0x00032430
        /*13a8*/ 	.short	0x010a
        /*13aa*/ 	.byte	0x3f
	.zero		1


	//   ....[42]....
        /*13ac*/ 	.word	0x0000cb90
        /*13b0*/ 	.word	0x0000000e
        /*13b4*/ 	.word	0x00032450
        /*13b8*/ 	.short	0x010a
        /*13ba*/ 	.byte	0x3f
	.zero		1


	//   ....[43]....
        /*13bc*/ 	.word	0x0000cbd0
        /*13c0*/ 	.word	0x0000000e
        /*13c4*/ 	.word	0x00032450
        /*13c8*/ 	.short	0x010a
        /*13ca*/ 	.byte	0x3f
	.zero		1


	//   ....[44]....
        /*13cc*/ 	.word	0x0000f1f0
        /*13d0*/ 	.word	0x000000a1
        /*13d4*/ 	.word	0x00000000
        /*13d8*/ 	.short	0x0101
        /*13da*/ 	.byte	0x3f
	.zero		1


	//   ....[45]....
        /*13dc*/ 	.word	0x0000fff0
        /*13e0*/ 	.word	0x0000000e
        /*13e4*/ 	.word	0x00000000
        /*13e8*/ 	.short	0x0101
        /*13ea*/ 	.byte	0x3f
	.zero		1


	//   ....[46]....
        /*13ec*/ 	.word	0x00010120
        /*13f0*/ 	.word	0x0000000e
        /*13f4*/ 	.word	0x00032430
        /*13f8*/ 	.short	0x010a
        /*13fa*/ 	.byte	0x3f
	.zero		1


	//   ....[47]....
        /*13fc*/ 	.word	0x00010190
        /*1400*/ 	.word	0x0000000e
        /*1404*/ 	.word	0x00032430
        /*1408*/ 	.short	0x010a
        /*140a*/ 	.byte	0x3f
	.zero		1


	//   ....[48]....
        /*140c*/ 	.word	0x00010450
        /*1410*/ 	.word	0x0000000e
        /*1414*/ 	.word	0x00032450
        /*1418*/ 	.short	0x010a
        /*141a*/ 	.byte	0x3f
	.zero		1


	//   ....[49]....
        /*141c*/ 	.word	0x00010490
        /*1420*/ 	.word	0x0000000e
        /*1424*/ 	.word	0x00032450
        /*1428*/ 	.short	0x010a
        /*142a*/ 	.byte	0x3f
	.zero		1


	//   ....[50]....
        /*142c*/ 	.word	0x00012480
        /*1430*/ 	.word	0x000000af
        /*1434*/ 	.word	0x00000000
        /*1438*/ 	.short	0x0101
        /*143a*/ 	.byte	0x3f
	.zero		1


	//   ....[51]....
        /*143c*/ 	.word	0x00013100
        /*1440*/ 	.word	0x0000000e
        /*1444*/ 	.word	0x00000000
        /*1448*/ 	.short	0x0101
        /*144a*/ 	.byte	0x3f
	.zero		1


	//   ....[52]....
        /*144c*/ 	.word	0x00015720
        /*1450*/ 	.word	0x00000003
        /*1454*/ 	.word	0x00000000
        /*1458*/ 	.short	0x0101
        /*145a*/ 	.byte	0x3f
	.zero		1


	//   ....[53]....
        /*145c*/ 	.word	0x00018190
        /*1460*/ 	.word	0x00000016
        /*1464*/ 	.word	0x00032420
        /*1468*/ 	.short	0x010a
        /*146a*/ 	.byte	0x3f
	.zero		1


	//   ....[54]....
        /*146c*/ 	.word	0x00018220
        /*1470*/ 	.word	0x00000003
        /*1474*/ 	.word	0x000324a0
        /*1478*/ 	.short	0x010a
        /*147a*/ 	.byte	0x3f
	.zero		1


	//   ....[55]....
        /*147c*/ 	.word	0x00018470
        /*1480*/ 	.word	0x00000003
        /*1484*/ 	.word	0x000324c0
        /*1488*/ 	.short	0x010a
        /*148a*/ 	.byte	0x3f
	.zero		1


	//   ....[56]....
        /*148c*/ 	.word	0x00018a80
        /*1490*/ 	.word	0x00000008
        /*1494*/ 	.word	0x000324a0
        /*1498*/ 	.short	0x010a
        /*149a*/ 	.byte	0x3f
	.zero		1


	//   ....[57]....
        /*149c*/ 	.word	0x00018cc0
        /*14a0*/ 	.word	0x00000008
        /*14a4*/ 	.word	0x000324c0
        /*14a8*/ 	.short	0x010a
        /*14aa*/ 	.byte	0x3f
	.zero		1


	//   ....[58]....
        /*14ac*/ 	.word	0x00019db0
        /*14b0*/ 	.word	0x0000001d
        /*14b4*/ 	.word	0x00032440
        /*14b8*/ 	.short	0x010a
        /*14ba*/ 	.byte	0x3f
	.zero		1


	//   ....[59]....
        /*14bc*/ 	.word	0x0001a3f0
        /*14c0*/ 	.word	0x0000001d
        /*14c4*/ 	.word	0x00032430
        /*14c8*/ 	.short	0x0107
        /*14ca*/ 	.byte	0x3f
	.zero		1


	//   ....[60]....
        /*14cc*/ 	.word	0x0001a4c0
        /*14d0*/ 	.word	0x0000001d
        /*14d4*/ 	.word	0x00032430
        /*14d8*/ 	.short	0x0101
        /*14da*/ 	.byte	0x3f
	.zero		1


	//   ....[61]....
        /*14dc*/ 	.word	0x0001b040
        /*14e0*/ 	.word	0x00000016
        /*14e4*/ 	.word	0x00032400
        /*14e8*/ 	.short	0x0107
        /*14ea*/ 	.byte	0x3f
	.zero		1


	//   ....[62]....
        /*14ec*/ 	.word	0x0001b0d0
        /*14f0*/ 	.word	0x00000016
        /*14f4*/ 	.word	0x00032400
        /*14f8*/ 	.short	0x0101
        /*14fa*/ 	.byte	0x3f
	.zero		1


	//   ....[63]....
        /*14fc*/ 	.word	0x0001bb80
        /*1500*/ 	.word	0x00000016
        /*1504*/ 	.word	0x00032410
        /*1508*/ 	.short	0x0107
        /*150a*/ 	.byte	0x3f
	.zero		1


	//   ....[64]....
        /*150c*/ 	.word	0x0001bc80
        /*1510*/ 	.word	0x00000016
        /*1514*/ 	.word	0x00032410
        /*1518*/ 	.short	0x0101
        /*151a*/ 	.byte	0x3f
	.zero		1


	//   ....[65]....
        /*151c*/ 	.word	0x0001bca0
        /*1520*/ 	.word	0x00000016
        /*1524*/ 	.word	0x00032420
        /*1528*/ 	.short	0x010a
        /*152a*/ 	.byte	0x3f
	.zero		1


	//   ....[66]....
        /*152c*/ 	.word	0x0001bd30
        /*1530*/ 	.word	0x0000001d
        /*1534*/ 	.word	0x00032460
        /*1538*/ 	.short	0x010a
        /*153a*/ 	.byte	0x3f
	.zero		1


	//   ....[67]....
        /*153c*/ 	.word	0x0001c4d0
        /*1540*/ 	.word	0x0000001d
        /*1544*/ 	.word	0x00032450
        /*1548*/ 	.short	0x0107
        /*154a*/ 	.byte	0x3f
	.zero		1


	//   ....[68]....
        /*154c*/ 	.word	0x0001c5a0
        /*1550*/ 	.word	0x0000001d
        /*1554*/ 	.word	0x00032450
        /*1558*/ 	.short	0x0101
        /*155a*/ 	.byte	0x3f
	.zero		1


	//   ....[69]....
        /*155c*/ 	.word	0x0001c8e0
        /*1560*/ 	.word	0x00000006
        /*1564*/ 	.word	0x00032440
        /*1568*/ 	.short	0x010a
        /*156a*/ 	.byte	0x3f
	.zero		1


	//   ....[70]....
        /*156c*/ 	.word	0x0001ccd0
        /*1570*/ 	.word	0x00000006
        /*1574*/ 	.word	0x00032430
        /*1578*/ 	.short	0x0107
        /*157a*/ 	.byte	0x3f
	.zero		1


	//   ....[71]....
        /*157c*/ 	.word	0x0001cd90
        /*1580*/ 	.word	0x00000006
        /*1584*/ 	.word	0x00032430
        /*1588*/ 	.short	0x0101
        /*158a*/ 	.byte	0x3f
	.zero		1


	//   ....[72]....
        /*158c*/ 	.word	0x0001cdc0
        /*1590*/ 	.word	0x00000006
        /*1594*/ 	.word	0x00032460
        /*1598*/ 	.short	0x010a
        /*159a*/ 	.byte	0x3f
	.zero		1


	//   ....[73]....
        /*159c*/ 	.word	0x0001d2f0
        /*15a0*/ 	.word	0x00000006
        /*15a4*/ 	.word	0x00032450
        /*15a8*/ 	.short	0x0107
        /*15aa*/ 	.byte	0x3f
	.zero		1


	//   ....[74]....
        /*15ac*/ 	.word	0x0001d3b0
        /*15b0*/ 	.word	0x00000006
        /*15b4*/ 	.word	0x00032450
        /*15b8*/ 	.short	0x0101
        /*15ba*/ 	.byte	0x3f
	.zero		1


	//   ....[75]....
        /*15bc*/ 	.word	0x0001e230
        /*15c0*/ 	.word	0x00000007
        /*15c4*/ 	.word	0x00032420
        /*15c8*/ 	.short	0x010a
        /*15ca*/ 	.byte	0x3f
	.zero		1


	//   ....[76]....
        /*15cc*/ 	.word	0x0001e3a0
        /*15d0*/ 	.word	0x00000005
        /*15d4*/ 	.word	0x00032440
        /*15d8*/ 	.short	0x010a
        /*15da*/ 	.byte	0x3f
	.zero		1


	//   ....[77]....
        /*15dc*/ 	.word	0x0001e440
        /*15e0*/ 	.word	0x00000003
        /*15e4*/ 	.word	0x00032440
        /*15e8*/ 	.short	0x010a
        /*15ea*/ 	.byte	0x3f
	.zero		1


	//   ....[78]....
        /*15ec*/ 	.word	0x0001e480
        /*15f0*/ 	.word	0x00000005
        /*15f4*/ 	.word	0x00032460
        /*15f8*/ 	.short	0x010a
        /*15fa*/ 	.byte	0x3f
	.zero		1


	//   ....[79]....
        /*15fc*/ 	.word	0x0001e4c0
        /*1600*/ 	.word	0x00000003
        /*1604*/ 	.word	0x00032460
        /*1608*/ 	.short	0x010a
        /*160a*/ 	.byte	0x3f
	.zero		1


	//   ....[80]....
        /*160c*/ 	.word	0x0001e520
        /*1610*/ 	.word	0x00000056
        /*1614*/ 	.word	0x00032490
        /*1618*/ 	.short	0x010a
        /*161a*/ 	.byte	0x3f
	.zero		1


	//   ....[81]....
        /*161c*/ 	.word	0x0001e7b0
        /*1620*/ 	.word	0x00000056
        /*1624*/ 	.word	0x00032490
        /*1628*/ 	.short	0x010a
        /*162a*/ 	.byte	0x3f
	.zero		1


	//   ....[82]....
        /*162c*/ 	.word	0x0001ea50
        /*1630*/ 	.word	0x00000056
        /*1634*/ 	.word	0x00032490
        /*1638*/ 	.short	0x010a
        /*163a*/ 	.byte	0x3f
	.zero		1


	//   ....[83]....
        /*163c*/ 	.word	0x0001ece0
        /*1640*/ 	.word	0x00000056
        /*1644*/ 	.word	0x000324b0
        /*1648*/ 	.short	0x010a
        /*164a*/ 	.byte	0x3f
	.zero		1


	//   ....[84]....
        /*164c*/ 	.word	0x0001f140
        /*1650*/ 	.word	0x00000016
        /*1654*/ 	.word	0x00032400
        /*1658*/ 	.short	0x010a
        /*165a*/ 	.byte	0x3f
	.zero		1


	//   ....[85]....
        /*165c*/ 	.word	0x0001f730
        /*1660*/ 	.word	0x00000016
        /*1664*/ 	.word	0x00032400
        /*1668*/ 	.short	0x010a
        /*166a*/ 	.byte	0x3f
	.zero		1


	//   ....[86]....
        /*166c*/ 	.word	0x0001f780
        /*1670*/ 	.word	0x0000000d
        /*1674*/ 	.word	0x00032430
        /*1678*/ 	.short	0x010a
        /*167a*/ 	.byte	0x3f
	.zero		1


	//   ....[87]....
        /*167c*/ 	.word	0x0001f7d0
        /*1680*/ 	.word	0x00000016
        /*1684*/ 	.word	0x00032410
        /*1688*/ 	.short	0x010a
        /*168a*/ 	.byte	0x3f
	.zero		1


	//   ....[88]....
        /*168c*/ 	.word	0x0001f820
        /*1690*/ 	.word	0x0000000d
        /*1694*/ 	.word	0x00032450
        /*1698*/ 	.short	0x010a
        /*169a*/ 	.byte	0x3f
	.zero		1


	//   ....[89]....
        /*169c*/ 	.word	0x0001f870
        /*16a0*/ 	.word	0x0000000e
        /*16a4*/ 	.word	0x00032430
        /*16a8*/ 	.short	0x010a
        /*16aa*/ 	.byte	0x3f
	.zero		1


	//   ....[90]....
        /*16ac*/ 	.word	0x0001f8c0
        /*16b0*/ 	.word	0x0000000e
        /*16b4*/ 	.word	0x00032450
        /*16b8*/ 	.short	0x010a
        /*16ba*/ 	.byte	0x3f
	.zero		1


	//   ....[91]....
        /*16bc*/ 	.word	0x0001f910
        /*16c0*/ 	.word	0x0000000e
        /*16c4*/ 	.word	0x00032430
        /*16c8*/ 	.short	0x010a
        /*16ca*/ 	.byte	0x3f
	.zero		1


	//   ....[92]....
        /*16cc*/ 	.word	0x0001f960
        /*16d0*/ 	.word	0x0000000e
        /*16d4*/ 	.word	0x00032450
        /*16d8*/ 	.short	0x010a
        /*16da*/ 	.byte	0x3f
	.zero		1


	//   ....[93]....
        /*16dc*/ 	.word	0x0001ff30
        /*16e0*/ 	.word	0x00000016
        /*16e4*/ 	.word	0x00032420
        /*16e8*/ 	.short	0x010a
        /*16ea*/ 	.byte	0x3f
	.zero		1


	//   ....[94]....
        /*16ec*/ 	.word	0x0001ff80
        /*16f0*/ 	.word	0x00000003
        /*16f4*/ 	.word	0x000324a0
        /*16f8*/ 	.short	0x010a
        /*16fa*/ 	.byte	0x3f
	.zero		1


	//   ....[95]....
        /*16fc*/ 	.word	0x0001ffd0
        /*1700*/ 	.word	0x00000003
        /*1704*/ 	.word	0x000324c0
        /*1708*/ 	.short	0x010a
        /*170a*/ 	.byte	0x3f
	.zero		1


	//   ....[96]....
        /*170c*/ 	.word	0x00020020
        /*1710*/ 	.word	0x00000008
        /*1714*/ 	.word	0x000324a0
        /*1718*/ 	.short	0x010a
        /*171a*/ 	.byte	0x3f
	.zero		1


	//   ....[97]....
        /*171c*/ 	.word	0x00020070
        /*1720*/ 	.word	0x00000008
        /*1724*/ 	.word	0x000324c0
        /*1728*/ 	.short	0x010a
        /*172a*/ 	.byte	0x3f
	.zero		1


	//   ....[98]....
        /*172c*/ 	.word	0x00020190
        /*1730*/ 	.word	0x0000001d
        /*1734*/ 	.word	0x00032440
        /*1738*/ 	.short	0x010a
        /*173a*/ 	.byte	0x3f
	.zero		1


	//   ....[99]....
        /*173c*/ 	.word	0x00022250
        /*1740*/ 	.word	0x00000016
        /*1744*/ 	.word	0x00032420
        /*1748*/ 	.short	0x010a
        /*174a*/ 	.byte	0x3f
	.zero		1


	//   ....[100]....
        /*174c*/ 	.word	0x000222a0
        /*1750*/ 	.word	0x0000001d
        /*1754*/ 	.word	0x00032460
        /*1758*/ 	.short	0x010a
        /*175a*/ 	.byte	0x3f
	.zero		1


	//   ....[101]....
        /*175c*/ 	.word	0x00022bf0
        /*1760*/ 	.word	0x00000006
        /*1764*/ 	.word	0x00032440
        /*1768*/ 	.short	0x010a
        /*176a*/ 	.byte	0x3f
	.zero		1


	//   ....[102]....
        /*176c*/ 	.word	0x000232d0
        /*1770*/ 	.word	0x00000006
        /*1774*/ 	.word	0x00032460
        /*1778*/ 	.short	0x010a
        /*177a*/ 	.byte	0x3f
	.zero		1


	//   ....[103]....
        /*177c*/ 	.word	0x00024370
        /*1780*/ 	.word	0x00000007
        /*1784*/ 	.word	0x00032420
        /*1788*/ 	.short	0x010a
        /*178a*/ 	.byte	0x3f
	.zero		1


	//   ....[104]....
        /*178c*/ 	.word	0x00024510
        /*1790*/ 	.word	0x00000005
        /*1794*/ 	.word	0x00032440
        /*1798*/ 	.short	0x010a
        /*179a*/ 	.byte	0x3f
	.zero		1


	//   ....[105]....
        /*179c*/ 	.word	0x00024560
        /*17a0*/ 	.word	0x00000003
        /*17a4*/ 	.word	0x00032440
        /*17a8*/ 	.short	0x010a
        /*17aa*/ 	.byte	0x3f
	.zero		1


	//   ....[106]....
        /*17ac*/ 	.word	0x000245b0
        /*17b0*/ 	.word	0x00000005
        /*17b4*/ 	.word	0x00032460
        /*17b8*/ 	.short	0x010a
        /*17ba*/ 	.byte	0x3f
	.zero		1


	//----- nvinfo : EIATTR_NUM_MBARRIERS
	.align		4
.L_1628:
        /*17bc*/ 	.byte	0x03, 0x38
        /*17be*/ 	.short	0x0017


	//----- nvinfo : EIATTR_EXIT_INSTR_OFFSETS
	.align		4
        /*17c0*/ 	.byte	0x04, 0x1c
        /*17c2*/ 	.short	(.L_1630 - .L_1629)


	//   ....[0]....
.L_1629:
        /*17c4*/ 	.word	0x0001e510


	//----- nvinfo : EIATTR_MAX_THREADS
	.align		4
.L_1630:
        /*17c8*/ 	.byte	0x04, 0x05
        /*17ca*/ 	.short	(.L_1632 - .L_1631)
.L_1631:
        /*17cc*/ 	.word	0x00000180
        /*17d0*/ 	.word	0x00000001
        /*17d4*/ 	.word	0x00000001


	//----- nvinfo : EIATTR_CRS_STACK_SIZE
	.align		4
.L_1632:
        /*17d8*/ 	.byte	0x04, 0x1e
        /*17da*/ 	.short	(.L_1634 - .L_1633)
.L_1633:
        /*17dc*/ 	.word	0x00000000


	//----- nvinfo : EIATTR_CBANK_PARAM_SIZE
	.align		4
.L_1634:
        /*17e0*/ 	.byte	0x03, 0x19
        /*17e2*/ 	.short	0x0bf0


	//----- nvinfo : EIATTR_PARAM_CBANK
	.align		4
        /*17e4*/ 	.byte	0x04, 0x0a
        /*17e6*/ 	.short	(.L_1636 - .L_1635)
	.align		4
.L_1635:
        /*17e8*/ 	.word	index@(.nv.constant0._ZN7cutlass13device_kernelIN5flash11enable_sm90INS1_16FlashAttnFwdSm90INS1_25CollectiveMainloopFwdSm90ILi2EN4cute5tupleIJNS5_1CILi1EEES8_S8_EEENS6_IJNS7_ILi128EEENS7_ILi96EEENS7_ILi64EEEEEELi256ENS_6half_tEfNS_4arch4Sm90ELb1ELb0ELb1ELb1ELb1ELb1ELb1ELb1ELb0ELb1ELb0ELb0EEENS1_21CollectiveEpilogueFwdINS6_IJSA_NS7_ILi256EEESB_EEES9_SE_SG_Li256ELb1ELb1ELb0ELb0EEENS1_36VarlenDynamicPersistentTileSchedulerILi128ELi96ELi256ELi128ELb0ELb1ELb1ELb1ELb1ELb1EEEEEEEEEvNT_6ParamsE)
        /*17ec*/ 	.short	0x0210
        /*17ee*/ 	.short	0x0bf0


	//----- nvinfo : EIATTR_SW_WAR
	.align		4
.L_1636:
        /*17f0*/ 	.byte	0x04, 0x36
        /*17f2*/ 	.short	(.L_1638 - .L_1637)
.L_1637:
        /*17f4*/ 	.word	0x00000008
.L_1638:


//--------------------- .nv.callgraph             --------------------------
	.section	.nv.callgraph,"",@"SHT_CUDA_CALLGRAPH"
	.align	4
	.sectionentsize	8
	.align		4
        /*0000*/ 	.word	0x00000000
	.align		4
        /*0004*/ 	.word	0xffffffff
	.align		4
        /*0008*/ 	.word	index@(_ZN7cutlass13device_kernelIN5flash11enable_sm90INS1_16FlashAttnFwdSm90INS1_25CollectiveMainloopFwdSm90ILi2EN4cute5tupleIJNS5_1CILi1EEES8_S8_EEENS6_IJNS7_ILi128EEENS7_ILi96EEENS7_ILi192EEEEEELi128ENS_6half_tEfNS_4arch4Sm90ELb0ELb0ELb1ELb0ELb1ELb0ELb0ELb1ELb1ELb1ELb0ELb0EEENS1_21CollectiveEpilogueFwdINS6_IJSA_SA_SB_EEES9_SE_SG_Li256ELb0ELb1ELb0ELb0EEENS1_29StaticPersistentTileSchedulerILb0EEEEEEEEEvNT_6ParamsE)
	.align		4
        /*000c*/ 	.word	index@(__assertfail)
	.align		4
        /*0010*/ 	.word	index@(_ZN7cutlass13device_kernelIN5flash11enable_sm90INS1_16FlashAttnFwdSm90INS1_25CollectiveMainloopFwdSm90ILi2EN4cute5tupleIJNS5_1CILi1EEES8_S8_EEENS6_IJNS7_ILi128EEENS7_ILi96EEENS7_ILi192EEEEEELi128ENS_6half_tEfNS_4arch4Sm90ELb0ELb0ELb1ELb1ELb1ELb0ELb0ELb1ELb1ELb1ELb0ELb0EEENS1_21CollectiveEpilogueFwdINS6_IJSA_SA_SB_EEES9_SE_SG_Li256ELb1ELb1ELb0ELb0EEENS1_36VarlenDynamicPersistentTileSchedulerILi128ELi96ELi256ELi128ELb0ELb1ELb1ELb0ELb1ELb1EEEEEEEEEvNT_6ParamsE)
	.align		4
        /*0014*/ 	.word	index@(__assertfail)
	.align		4
        /*0018*/ 	.word	index@(_ZN7cutlass13device_kernelIN5flash11enable_sm90INS1_16FlashAttnFwdSm90INS1_25CollectiveMainloopFwdSm90ILi2EN4cute5tupleIJNS5_1CILi1EEES8_S8_EEENS6_IJNS7_ILi128EEENS7_ILi96EEENS7_ILi192EEEEEELi128ENS_6half_tEfNS_4arch4Sm90ELb0ELb0ELb1ELb1ELb1ELb1ELb0ELb1ELb1ELb1ELb0ELb0EEENS1_21CollectiveEpilogueFwdINS6_IJSA_SA_SB_EEES9_SE_SG_Li256ELb1ELb1ELb0ELb0EEENS1_36VarlenDynamicPersistentTileSchedulerILi128ELi96ELi256ELi128ELb0ELb1ELb1ELb0ELb1ELb1EEEEEEEEEvNT_6ParamsE)
	.align		4
        /*001c*/ 	.word	index@(__assertfail)
	.align		4
        /*0020*/ 	.word	index@(_ZN7cutlass13device_kernelIN5flash11enable_sm90INS1_16FlashAttnFwdSm90INS1_25CollectiveMainloopFwdSm90ILi2EN4cute5tupleIJNS5_1CILi1EEES8_S8_EEENS6_IJNS7_ILi128EEENS7_ILi96EEENS7_ILi192EEEEEELi128ENS_6half_tEfNS_4arch4Sm90ELb0ELb1ELb1ELb0ELb1ELb0ELb0ELb1ELb1ELb1ELb0ELb0EEENS1_21CollectiveEpilogueFwdINS6_IJSA_SA_SB_EEES9_SE_SG_Li256ELb0ELb1ELb0ELb0EEENS1_30DynamicPersistentTileSchedulerILi256ELi128ELb0ELb1ELb1EEEEEEEEEvNT_6ParamsE)
	.align		4
        /*0024*/ 	.word	index@(__assertfail)
	.align		4
        /*0028*/ 	.word	index@(_ZN7cutlass13device_kernelIN5flash11enable_sm90INS1_16FlashAttnFwdSm90INS1_25CollectiveMainloopFwdSm90ILi2EN4cute5tupleIJNS5_1CILi1EEES8_S8_EEENS6_IJNS7_ILi128EEENS7_ILi96EEENS7_ILi192EEEEEELi128ENS_6half_tEfNS_4arch4Sm90ELb0ELb1ELb1ELb1ELb1ELb0ELb0ELb1ELb1ELb1ELb0ELb0EEENS1_21CollectiveEpilogueFwdINS6_IJSA_SA_SB_EEES9_SE_SG_Li256ELb1ELb1ELb0ELb0EEENS1_36VarlenDynamicPersistentTileSchedulerILi128ELi96ELi256ELi128ELb0ELb1ELb1ELb1ELb0ELb1EEEEEEEEEvNT_6ParamsE)
	.align		4
        /*002c*/ 	.word	index@(__assertfail)
	.align		4
        /*0030*/ 	.word	index@(_ZN7cutlass13device_kernelIN5flash11enable_sm90INS1_16FlashAttnFwdSm90INS1_25CollectiveMainloopFwdSm90ILi2EN4cute5tupleIJNS5_1CILi1EEES8_S8_EEENS6_IJNS7_ILi128EEENS7_ILi96EEENS7_ILi192EEEEEELi128ENS_6half_tEfNS_4arch4Sm90ELb0ELb1ELb1ELb1ELb1ELb1ELb0ELb1ELb1ELb1ELb0ELb0EEENS1_21CollectiveEpilogueFwdINS6_IJSA_SA_SB_EEES9_SE_SG_Li256ELb1ELb1ELb0ELb0EEENS1_36VarlenDynamicPersistentTileSchedulerILi128ELi96ELi256ELi128ELb0ELb1ELb1ELb1ELb0ELb1EEEEEEEEEvNT_6ParamsE)
	.align		4
        /*0034*/ 	.word	index@(__assertfail)
	.align		4
        /*0038*/ 	.word	index@(_ZN7cutlass13device_kernelIN5flash11enable_sm90INS1_16FlashAttnFwdSm90INS1_25CollectiveMainloopFwdSm90ILi2EN4cute5tupleIJNS5_1CILi1EEES8_S8_EEENS6_IJNS7_ILi128EEENS7_ILi96EEENS7_ILi192EEEEEELi128ENS_6half_tEfNS_4arch4Sm90ELb1ELb0ELb1ELb0ELb1ELb0ELb0ELb1ELb1ELb1ELb0ELb0EEENS1_21CollectiveEpilogueFwdINS6_IJSA_SA_SB_EEES9_SE_SG_Li256ELb0ELb1ELb0ELb0EEENS1_30DynamicPersistentTileSchedulerILi256ELi128ELb0ELb1ELb1EEEEEEEEEvNT_6ParamsE)
	.align		4
        /*003c*/ 	.word	index@(__assertfail)
	.align		4
        /*0040*/ 	.word	index@(_ZN7cutlass13device_kernelIN5flash11enable_sm90INS1_16FlashAttnFwdSm90INS1_25CollectiveMainloopFwdSm90ILi2EN4cute5tupleIJNS5_1CILi1EEES8_S8_EEENS6_IJNS7_ILi128EEENS7_ILi96EEENS7_ILi192EEEEEELi128ENS_6half_tEfNS_4arch4Sm90ELb1ELb0ELb1ELb1ELb1ELb0ELb0ELb1ELb1ELb1ELb0ELb0EEENS1_21CollectiveEpilogueFwdINS6_IJSA_SA_SB_EEES9_SE_SG_Li256ELb1ELb1ELb0ELb0EEENS1_36VarlenDynamicPersistentTileSchedulerILi128ELi96ELi256ELi128ELb0ELb1ELb1ELb1ELb1ELb1EEEEEEEEEvNT_6ParamsE)
	.align		4
        /*0044*/ 	.word	index@(__assertfail)
	.align		4
        /*0048*/ 	.word	index@(_ZN7cutlass13device_kernelIN5flash11enable_sm90INS1_16FlashAttnFwdSm90INS1_25CollectiveMainloopFwdSm90ILi2EN4cute5tupleIJNS5_1CILi1EEES8_S8_EEENS6_IJNS7_ILi128EEENS7_ILi96EEENS7_ILi192EEEEEELi128ENS_6half_tEfNS_4arch4Sm90ELb1ELb0ELb1ELb1ELb1ELb1ELb0ELb1ELb1ELb1ELb0ELb0EEENS1_21CollectiveEpilogueFwdINS6_IJSA_SA_SB_EEES9_SE_SG_Li256ELb1ELb1ELb0ELb0EEENS1_36VarlenDynamicPersistentTileSchedulerILi128ELi96ELi256ELi128ELb0ELb1ELb1ELb1ELb1ELb1EEEEEEEEEvNT_6ParamsE)
	.align		4
        /*004c*/ 	.word	index@(__assertfail)
	.align		4
        /*0050*/ 	.word	index@(_ZN7cutlass13device_kernelIN5flash11enable_sm90INS1_16FlashAttnFwdSm90INS1_25CollectiveMainloopFwdSm90ILi2EN4cute5tupleIJNS5_1CILi1EEES8_S8_EEENS6_IJNS7_ILi64EEESA_SA_EEELi512ENS_6half_tEfNS_4arch4Sm90ELb0ELb0ELb1ELb0ELb1ELb0ELb0ELb0ELb0ELb1ELb0ELb0EEENS1_21CollectiveEpilogueFwdINS6_IJSA_NS7_ILi512EEESA_EEES9_SC_SE_Li256ELb0ELb1ELb0ELb0EEENS1_29StaticPersistentTileSchedulerILb0EEEEEEEEEvNT_6ParamsE)
	.align		4
        /*0054*/ 	.word	index@(__assertfail)
	.align		4
        /*0058*/ 	.word	index@(_ZN7cutlass13device_kernelIN5flash11enable_sm90INS1_16FlashAttnFwdSm90INS1_25CollectiveMainloopFwdSm90ILi2EN4cute5tupleIJNS5_1CILi1EEES8_S8_EEENS6_IJNS7_ILi64EEESA_SA_EEELi512ENS_6half_tEfNS_4arch4Sm90ELb0ELb0ELb1ELb0ELb1ELb0ELb1ELb0ELb0ELb1ELb0ELb0EEENS1_21CollectiveEpilogueFwdINS6_IJSA_NS7_ILi512EEESA_EEES9_SC_SE_Li256ELb0ELb1ELb0ELb0EEENS1_29StaticPersistentTileSchedulerILb0EEEEEEEEEvNT_6ParamsE)
	.align		4
        /*005c*/ 	.word	index@(__assertfail)
	.align		4
        /*0060*/ 	.word	index@(_ZN7cutlass13device_kernelIN5flash11enable_sm90INS1_16FlashAttnFwdSm90INS1_25CollectiveMainloopFwdSm90ILi2EN4cute5tupleIJNS5_1CILi1EEES8_S8_EEENS6_IJNS7_ILi64EEESA_SA_EEELi512ENS_6half_tEfNS_4arch4Sm90ELb0ELb0ELb1ELb1ELb1ELb0ELb0ELb0ELb0ELb1ELb0ELb0EEENS1_21CollectiveEpilogueFwdINS6_IJSA_NS7_ILi512EEESA_EEES9_SC_SE_Li256ELb1ELb1ELb0ELb0EEENS1_36VarlenDynamicPersistentTileSchedulerILi64ELi64ELi256ELi128ELb0ELb1ELb1ELb0ELb1ELb1EEEEEEEEEvNT_6ParamsE)
	.align		4
        /*0064*/ 	.word	index@(__assertfail)
	.align		4
        /*0068*/ 	.word	index@(_ZN7cutlass13device_kernelIN5flash11enable_sm90INS1_16FlashAttnFwdSm90INS1_25CollectiveMainloopFwdSm90ILi2EN4cute5tupleIJNS5_1CILi1EEES8_S8_EEENS6_IJNS7_ILi64EEESA_SA_EEELi512ENS_6half_tEfNS_4arch4Sm90ELb0ELb0ELb1ELb1ELb1ELb1ELb0ELb0ELb0ELb1ELb0ELb0EEENS1_21CollectiveEpilogueFwdINS6_IJSA_NS7_ILi512EEESA_EEES9_SC_SE_Li256ELb1ELb1ELb0ELb0EEENS1_36VarlenDynamicPersistentTileSchedulerILi64ELi64ELi256ELi128ELb0ELb1ELb1ELb0ELb1ELb1EEEEEEEEEvNT_6ParamsE)
	.align		4
        /*006c*/ 	.word	index@(__assertfail)
	.align		4
        /*0070*/ 	.word	index@(_ZN7cutlass13device_kernelIN5flash11enable_sm90INS1_16FlashAttnFwdSm90INS1_25CollectiveMainloopFwdSm90ILi2EN4cute5tupleIJNS5_1CILi1EEES8_S8_EEENS6_IJNS7_ILi64EEESA_SA_EEELi512ENS_6half_tEfNS_4arch4Sm90ELb0ELb0ELb1ELb1ELb1ELb0ELb1ELb0ELb0ELb1ELb0ELb0EEENS1_21CollectiveEpilogueFwdINS6_IJSA_NS7_ILi512EEESA_EEES9_SC_SE_Li256ELb1ELb1ELb0ELb0EEENS1_36VarlenDynamicPersistentTileSchedulerILi64ELi64ELi256ELi128ELb0ELb1ELb1ELb0ELb1ELb1EEEEEEEEEvNT_6ParamsE)
	.align		4
        /*0074*/ 	.word	index@(__assertfail)
	.align		4
        /*0078*/ 	.word	index@(_ZN7cutlass13device_kernelIN5flash11enable_sm90INS1_16FlashAttnFwdSm90INS1_25CollectiveMainloopFwdSm90ILi2EN4cute5tupleIJNS5_1CILi1EEES8_S8_EEENS6_IJNS7_ILi64EEESA_SA_EEELi512ENS_6half_tEfNS_4arch4Sm90ELb0ELb0ELb1ELb1ELb1ELb1ELb1ELb0ELb0ELb1ELb0ELb0EEENS1_21CollectiveEpilogueFwdINS6_IJSA_NS7_ILi512EEESA_EEES9_SC_SE_Li256ELb1ELb1ELb0ELb0EEENS1_36VarlenDynamicPersistentTileSchedulerILi64ELi64ELi256ELi128ELb0ELb1ELb1ELb0ELb1ELb1EEEEEEEEEvNT_6ParamsE)
	.align		4
        /*007c*/ 	.word	index@(__assertfail)
	.align		4
        /*0080*/ 	.word	index@(_ZN7cutlass13device_kernelIN5flash11enable_sm90INS1_16FlashAttnFwdSm90INS1_25CollectiveMainloopFwdSm90ILi2EN4cute5tupleIJNS5_1CILi1EEES8_S8_EEENS6_IJNS7_ILi64EEESA_SA_EEELi512ENS_6half_tEfNS_4arch4Sm90ELb0ELb1ELb1ELb0ELb1ELb0ELb0ELb0ELb0ELb1ELb0ELb0EEENS1_21CollectiveEpilogueFwdINS6_IJSA_NS7_ILi512EEESA_EEES9_SC_SE_Li256ELb0ELb1ELb0ELb0EEENS1_30DynamicPersistentTileSchedulerILi256ELi128ELb0ELb1ELb1EEEEEEEEEvNT_6ParamsE)
	.align		4
        /*0084*/ 	.word	index@(__assertfail)
	.align		4
        /*0088*/ 	.word	index@(_ZN7cutlass13device_kernelIN5flash11enable_sm90INS1_16FlashAttnFwdSm90INS1_25CollectiveMainloopFwdSm90ILi2EN4cute5tupleIJNS5_1CILi1EEES8_S8_EEENS6_IJNS7_ILi64EEESA_SA_EEELi512ENS_6half_tEfNS_4arch4Sm90ELb0ELb1ELb1ELb0ELb1ELb0ELb1ELb0ELb0ELb1ELb0ELb0EEENS1_21CollectiveEpilogueFwdINS6_IJSA_NS7_ILi512EEESA_EEES9_SC_SE_Li256ELb0ELb1ELb0ELb0EEENS1_30DynamicPersistentTileSchedulerILi256ELi128ELb0ELb1ELb1EEEEEEEEEvNT_6ParamsE)
	.align		4
        /*008c*/ 	.word	index@(__assertfail)
	.align		4
        /*0090*/ 	.word	index@(_ZN7cutlass13device_kernelIN5flash11enable_sm90INS1_16FlashAttnFwdSm90INS1_25CollectiveMainloopFwdSm90ILi2EN4cute5tupleIJNS5_1CILi1EEES8_S8_EEENS6_IJNS7_ILi64EEESA_SA_EEELi512ENS_6half_tEfNS_4arch4Sm90ELb0ELb1ELb1ELb1ELb1ELb0ELb0ELb0ELb0ELb1ELb0ELb0EEENS1_21CollectiveEpilogueFwdINS6_IJSA_NS7_ILi512EEESA_EEES9_SC_SE_Li256ELb1ELb1ELb0ELb0EEENS1_36VarlenDynamicPersistentTileSchedulerILi64ELi64ELi256ELi128ELb0ELb1ELb1ELb1ELb0ELb1EEEEEEEEEvNT_6ParamsE)
	.align		4
        /*0094*/ 	.word	index@(__assertfail)
	.align		4
        /*0098*/ 	.word	index@(_ZN7cutlass13device_kernelIN5flash11enable_sm90INS1_16FlashAttnFwdSm90INS1_25CollectiveMainloopFwdSm90ILi2EN4cute5tupleIJNS5_1CILi1EEES8_S8_EEENS6_IJNS7_ILi64EEESA_SA_EEELi512ENS_6half_tEfNS_4arch4Sm90ELb0ELb1ELb1ELb1ELb1ELb1ELb0ELb0ELb0ELb1ELb0ELb0EEENS1_21CollectiveEpilogueFwdINS6_IJSA_NS7_ILi512EEESA_EEES9_SC_SE_Li256ELb1ELb1ELb0ELb0EEENS1_36VarlenDynamicPersistentTileSchedulerILi64ELi64ELi256ELi128ELb0ELb1ELb1ELb1ELb0ELb1EEEEEEEEEvNT_6ParamsE)
	.align		4
        /*009c*/ 	.word	index@(__assertfail)
	.align		4
        /*00a0*/ 	.word	index@(_ZN7cutlass13device_kernelIN5flash11enable_sm90INS1_16FlashAttnFwdSm90INS1_25CollectiveMainloopFwdSm90ILi2EN4cute5tupleIJNS5_1CILi1EEES8_S8_EEENS6_IJNS7_ILi64EEESA_SA_EEELi512ENS_6half_tEfNS_4arch4Sm90ELb0ELb1ELb1ELb1ELb1ELb0ELb1ELb0ELb0ELb1ELb0ELb0EEENS1_21CollectiveEpilogueFwdINS6_IJSA_NS7_ILi512EEESA_EEES9_SC_SE_Li256ELb1ELb1ELb0ELb0EEENS1_36VarlenDynamicPersistentTileSchedulerILi64ELi64ELi256ELi128ELb0ELb1ELb1ELb1ELb0ELb1EEEEEEEEEvNT_6ParamsE)
	.align		4
        /*00a4*/ 	.word	index@(__assertfail)
	.align		4
        /*00a8*/ 	.word	index@(_ZN7cutlass13device_kernelIN5flash11enable_sm90INS1_16FlashAttnFwdSm90INS1_25CollectiveMainloopFwdSm90ILi2EN4cute5tupleIJNS5_1CILi1EEES8_S8_EEENS6_IJNS7_ILi64EEESA_SA_EEELi512ENS_6half_tEfNS_4arch4Sm90ELb0ELb1ELb1ELb1ELb1ELb1ELb1ELb0ELb0ELb1ELb0ELb0EEENS1_21CollectiveEpilogueFwdINS6_IJSA_NS7_ILi512EEESA_EEES9_SC_SE_Li256ELb1ELb1ELb0ELb0EEENS1_36VarlenDynamicPersistentTileSchedulerILi64ELi64ELi256ELi128ELb0ELb1ELb1ELb1ELb0ELb1EEEEEEEEEvNT_6ParamsE)
	.align		4
        /*00ac*/ 	.word	index@(__assertfail)
	.align		4
        /*00b0*/ 	.word	index@(_ZN7cutlass13device_kernelIN5flash11enable_sm90INS1_16FlashAttnFwdSm90INS1_25CollectiveMainloopFwdSm90ILi2EN4cute5tupleIJNS5_1CILi1EEES8_S8_EEENS6_IJNS7_ILi64EEESA_SA_EEELi512ENS_6half_tEfNS_4arch4Sm90ELb1ELb0ELb1ELb0ELb1ELb0ELb0ELb0ELb0ELb1ELb0ELb0EEENS1_21CollectiveEpilogueFwdINS6_IJSA_NS7_ILi512EEESA_EEES9_SC_SE_Li256ELb0ELb1ELb0ELb0EEENS1_30DynamicPersistentTileSchedulerILi256ELi128ELb0ELb1ELb1EEEEEEEEEvNT_6ParamsE)
	.align		4
        /*00b4*/ 	.word	index@(__assertfail)
	.align		4
        /*00b8*/ 	.word	index@(_ZN7cutlass13device_kernelIN5flash11enable_sm90INS1_16FlashAttnFwdSm90INS1_25CollectiveMainloopFwdSm90ILi2EN4cute5tupleIJNS5_1CILi1EEES8_S8_EEENS6_IJNS7_ILi64EEESA_SA_EEELi512ENS_6half_tEfNS_4arch4Sm90ELb1ELb0ELb1ELb0ELb1ELb0ELb1ELb0ELb0ELb1ELb0ELb0EEENS1_21CollectiveEpilogueFwdINS6_IJSA_NS7_ILi512EEESA_EEES9_SC_SE_Li256ELb0ELb1ELb0ELb0EEENS1_30DynamicPersistentTileSchedulerILi256ELi128ELb0ELb1ELb1EEEEEEEEEvNT_6ParamsE)
	.align		4
        /*00bc*/ 	.word	index@(__assertfail)
	.align		4
        /*00c0*/ 	.word	index@(_ZN7cutlass13device_kernelIN5flash11enable_sm90INS1_16FlashAttnFwdSm90INS1_25CollectiveMainloopFwdSm90ILi2EN4cute5tupleIJNS5_1CILi1EEES8_S8_EEENS6_IJNS7_ILi64EEESA_SA_EEELi512ENS_6half_tEfNS_4arch4Sm90ELb1ELb0ELb1ELb1ELb1ELb0ELb0ELb0ELb0ELb1ELb0ELb0EEENS1_21CollectiveEpilogueFwdINS6_IJSA_NS7_ILi512EEESA_EEES9_SC_SE_Li256ELb1ELb1ELb0ELb0EEENS1_36VarlenDynamicPersistentTileSchedulerILi64ELi64ELi256ELi128ELb0ELb1ELb1ELb1ELb1ELb1EEEEEEEEEvNT_6ParamsE)
	.align		4
        /*00c4*/ 	.word	index@(__assertfail)
	.align		4
        /*00c8*/ 	.word	index@(_ZN7cutlass13device_kernelIN5flash11enable_sm90INS1_16FlashAttnFwdSm90INS1_25CollectiveMainloopFwdSm90ILi2EN4cute5tupleIJNS5_1CILi1EEES8_S8_EEENS6_IJNS7_ILi64EEESA_SA_EEELi512ENS_6half_tEfNS_4arch4Sm90ELb1ELb0ELb1ELb1ELb1ELb1ELb0ELb0ELb0ELb1ELb0ELb0EEENS1_21CollectiveEpilogueFwdINS6_IJSA_NS7_ILi512EEESA_EEES9_SC_SE_Li256ELb1ELb1ELb0ELb0EEENS1_36VarlenDynamicPersistentTileSchedulerILi64ELi64ELi256ELi128ELb0ELb1ELb1ELb1ELb1ELb1EEEEEEEEEvNT_6ParamsE)
	.align		4
        /*00cc*/ 	.word	index@(__assertfail)
	.align		4
        /*00d0*/ 	.word	index@(_ZN7cutlass13device_kernelIN5flash11enable_sm90INS1_16FlashAttnFwdSm90INS1_25CollectiveMainloopFwdSm90ILi2EN4cute5tupleIJNS5_1CILi1EEES8_S8_EEENS6_IJNS7_ILi64EEESA_SA_EEELi512ENS_6half_tEfNS_4arch4Sm90ELb1ELb0ELb1ELb1ELb1ELb0ELb1ELb0ELb0ELb1ELb0ELb0EEENS1_21CollectiveEpilogueFwdINS6_IJSA_NS7_ILi512EEESA_EEES9_SC_SE_Li256ELb1ELb1ELb0ELb0EEENS1_36VarlenDynamicPersistentTileSchedulerILi64ELi64ELi256ELi128ELb0ELb1ELb1ELb1ELb1ELb1EEEEEEEEEvNT_6ParamsE)
	.align		4
        /*00d4*/ 	.word	index@(__assertfail)
	.align		4
        /*00d8*/ 	.word	index@(_ZN7cutlass13device_kernelIN5flash11enable_sm90INS1_16FlashAttnFwdSm90INS1_25CollectiveMainloopFwdSm90ILi2EN4cute5tupleIJNS5_1CILi1EEES8_S8_EEENS6_IJNS7_ILi64EEESA_SA_EEELi512ENS_6half_tEfNS_4arch4Sm90ELb1ELb0ELb1ELb1ELb1ELb1ELb1ELb0ELb0ELb1ELb0ELb0EEENS1_21CollectiveEpilogueFwdINS6_IJSA_NS7_ILi512EEESA_EEES9_SC_SE_Li256ELb1ELb1ELb0ELb0EEENS1_36VarlenDynamicPersistentTileSchedulerILi64ELi64ELi256ELi128ELb0ELb1ELb1ELb1ELb1ELb1EEEEEEEEEvNT_6ParamsE)
	.align		4
        /*00dc*/ 	.word	index@(__assertfail)
	.align		4
        /*00e0*/ 	.word	index@(_ZN7cutlass13device_kernelIN5flash11enable_sm90INS1_16FlashAttnFwdSm90INS1_25CollectiveMainloopFwdSm90ILi2EN4cute5tupleIJNS5_1CILi1EEES8_S8_EEENS6_IJNS7_ILi128EEENS7_ILi96EEENS7_ILi64EEEEEELi256ENS_6half_tEfNS_4arch4Sm90ELb0ELb0ELb1ELb0ELb1ELb0ELb0ELb1ELb0ELb1ELb0ELb0EEENS1_21CollectiveEpilogueFwdINS6_IJSA_NS7_ILi256EEESB_EEES9_SE_SG_Li256ELb0ELb1ELb0ELb0EEENS1_29StaticPersistentTileSchedulerILb0EEEEEEEEEvNT_6ParamsE)
	.align		4
        /*00e4*/ 	.word	index@(__assertfail)
	.align		4
        /*00e8*/ 	.word	index@(_ZN7cutlass13device_kernelIN5flash11enable_sm90INS1_16FlashAttnFwdSm90INS1_25CollectiveMainloopFwdSm90ILi2EN4cute5tupleIJNS5_1CILi1EEES8_S8_EEENS6_IJNS7_ILi128EEENS7_ILi96EEENS7_ILi64EEEEEELi256ENS_6half_tEfNS_4arch4Sm90ELb0ELb0ELb1ELb0ELb1ELb0ELb1ELb1ELb0ELb1ELb0ELb0EEENS1_21CollectiveEpilogueFwdINS6_IJSA_NS7_ILi256EEESB_EEES9_SE_SG_Li256ELb0ELb1ELb0ELb0EEENS1_29StaticPersistentTileSchedulerILb0EEEEEEEEEvNT_6ParamsE)
	.align		4
        /*00ec*/ 	.word	index@(__assertfail)
	.align		4
        /*00f0*/ 	.word	index@(_ZN7cutlass13device_kernelIN5flash11enable_sm90INS1_16FlashAttnFwdSm90INS1_25CollectiveMainloopFwdSm90ILi2EN4cute5tupleIJNS5_1CILi1EEES8_S8_EEENS6_IJNS7_ILi128EEENS7_ILi96EEENS7_ILi64EEEEEELi256ENS_6half_tEfNS_4arch4Sm90ELb0ELb0ELb1ELb1ELb1ELb0ELb0ELb1ELb0ELb1ELb0ELb0EEENS1_21CollectiveEpilogueFwdINS6_IJSA_NS7_ILi256EEESB_EEES9_SE_SG_Li256ELb1ELb1ELb0ELb0EEENS1_36VarlenDynamicPersistentTileSchedulerILi128ELi96ELi256ELi128ELb0ELb1ELb1ELb0ELb1ELb1EEEEEEEEEvNT_6ParamsE)
	.align		4
        /*00f4*/ 	.word	index@(__assertfail)
	.align		4
        /*00f8*/ 	.word	index@(_ZN7cutlass13device_kernelIN5flash11enable_sm90INS1_16FlashAttnFwdSm90INS1_25CollectiveMainloopFwdSm90ILi2EN4cute5tupleIJNS5_1CILi1EEES8_S8_EEENS6_IJNS7_ILi128EEENS7_ILi96EEENS7_ILi64EEEEEELi256ENS_6half_tEfNS_4arch4Sm90ELb0ELb0ELb1ELb1ELb1ELb1ELb0ELb1ELb0ELb1ELb0ELb0EEENS1_21CollectiveEpilogueFwdINS6_IJSA_NS7_ILi256EEESB_EEES9_SE_SG_Li256ELb1ELb1ELb0ELb0EEENS1_36VarlenDynamicPersistentTileSchedulerILi128ELi96ELi256ELi128ELb0ELb1ELb1ELb0ELb1ELb1EEEEEEEEEvNT_6ParamsE)
	.align		4
        /*00fc*/ 	.word	index@(__assertfail)
	.align		4
        /*0100*/ 	.word	index@(_ZN7cutlass13device_kernelIN5flash11enable_sm90INS1_16FlashAttnFwdSm90INS1_25CollectiveMainloopFwdSm90ILi2EN4cute5tupleIJNS5_1CILi1EEES8_S8_EEENS6_IJNS7_ILi128EEENS7_ILi96EEENS7_ILi64EEEEEELi256ENS_6half_tEfNS_4arch4Sm90ELb0ELb0ELb1ELb1ELb1ELb0ELb1ELb1ELb0ELb1ELb0ELb0EEENS1_21CollectiveEpilogueFwdINS6_IJSA_NS7_ILi256EEESB_EEES9_SE_SG_Li256ELb1ELb1ELb0ELb0EEENS1_36VarlenDynamicPersistentTileSchedulerILi128ELi96ELi256ELi128ELb0ELb1ELb1ELb0ELb1ELb1EEEEEEEEEvNT_6ParamsE)
	.align		4
        /*0104*/ 	.word	index@(__assertfail)
	.align		4
        /*0108*/ 	.word	index@(_ZN7cutlass13device_kernelIN5flash11enable_sm90INS1_16FlashAttnFwdSm90INS1_25CollectiveMainloopFwdSm90ILi2EN4cute5tupleIJNS5_1CILi1EEES8_S8_EEENS6_IJNS7_ILi128EEENS7_ILi96EEENS7_ILi64EEEEEELi256ENS_6half_tEfNS_4arch4Sm90ELb0ELb0ELb1ELb1ELb1ELb1ELb1ELb1ELb0ELb1ELb0ELb0EEENS1_21CollectiveEpilogueFwdINS6_IJSA_NS7_ILi256EEESB_EEES9_SE_SG_Li256ELb1ELb1ELb0ELb0EEENS1_36VarlenDynamicPersistentTileSchedulerILi128ELi96ELi256ELi128ELb0ELb1ELb1ELb0ELb1ELb1EEEEEEEEEvNT_6ParamsE)
	.align		4
        /*010c*/ 	.word	index@(__assertfail)
	.align		4
        /*0110*/ 	.word	index@(_ZN7cutlass13device_kernelIN5flash11enable_sm90INS1_16FlashAttnFwdSm90INS1_25CollectiveMainloopFwdSm90ILi2EN4cute5tupleIJNS5_1CILi1EEES8_S8_EEENS6_IJNS7_ILi128EEENS7_ILi96EEENS7_ILi64EEEEEELi256ENS_6half_tEfNS_4arch4Sm90ELb0ELb1ELb1ELb0ELb1ELb0ELb0ELb1ELb0ELb1ELb0ELb0EEENS1_21CollectiveEpilogueFwdINS6_IJSA_NS7_ILi256EEESB_EEES9_SE_SG_Li256ELb0ELb1ELb0ELb0EEENS1_30DynamicPersistentTileSchedulerILi256ELi128ELb0ELb1ELb1EEEEEEEEEvNT_6ParamsE)
	.align		4
        /*0114*/ 	.word	index@(__assertfail)
	.align		4
        /*0118*/ 	.word	index@(_ZN7cutlass13device_kernelIN5flash11enable_sm90INS1_16FlashAttnFwdSm90INS1_25CollectiveMainloopFwdSm90ILi2EN4cute5tupleIJNS5_1CILi1EEES8_S8_EEENS6_IJNS7_ILi128EEENS7_ILi96EEENS7_ILi64EEEEEELi256ENS_6half_tEfNS_4arch4Sm90ELb0ELb1ELb1ELb0ELb1ELb0ELb1ELb1ELb0ELb1ELb0ELb0EEENS1_21CollectiveEpilogueFwdINS6_IJSA_NS7_ILi256EEESB_EEES9_SE_SG_Li256ELb0ELb1ELb0ELb0EEENS1_30DynamicPersistentTileSchedulerILi256ELi128ELb0ELb1ELb1EEEEEEEEEvNT_6ParamsE)
	.align		4
        /*011c*/ 	.word	index@(__assertfail)
	.align		4
        /*0120*/ 	.word	index@(_ZN7cutlass13device_kernelIN5flash11enable_sm90INS1_16FlashAttnFwdSm90INS1_25CollectiveMainloopFwdSm90ILi2EN4cute5tupleIJNS5_1CILi1EEES8_S8_EEENS6_IJNS7_ILi128EEENS7_ILi96EEENS7_ILi64EEEEEELi256ENS_6half_tEfNS_4arch4Sm90ELb0ELb1ELb1ELb1ELb1ELb0ELb0ELb1ELb0ELb1ELb0ELb0EEENS1_21CollectiveEpilogueFwdINS6_IJSA_NS7_ILi256EEESB_EEES9_SE_SG_Li256ELb1ELb1ELb0ELb0EEENS1_36VarlenDynamicPersistentTileSchedulerILi128ELi96ELi256ELi128ELb0ELb1ELb1ELb1ELb0ELb1EEEEEEEEEvNT_6ParamsE)
	.align		4
        /*0124*/ 	.word	index@(__assertfail)
	.align		4
        /*0128*/ 	.word	index@(_ZN7cutlass13device_kernelIN5flash11enable_sm90INS1_16FlashAttnFwdSm90INS1_25CollectiveMainloopFwdSm90ILi2EN4cute5tupleIJNS5_1CILi1EEES8_S8_EEENS6_IJNS7_ILi128EEENS7_ILi96EEENS7_ILi64EEEEEELi256ENS_6half_tEfNS_4arch4Sm90ELb0ELb1ELb1ELb1ELb1ELb1ELb0ELb1ELb0ELb1ELb0ELb0EEENS1_21CollectiveEpilogueFwdINS6_IJSA_NS7_ILi256EEESB_EEES9_SE_SG_Li256ELb1ELb1ELb0ELb0EEENS1_36VarlenDynamicPersistentTileSchedulerILi128ELi96ELi256ELi128ELb0ELb1ELb1ELb1ELb0ELb1EEEEEEEEEvNT_6ParamsE)
	.align		4
        /*012c*/ 	.word	index@(__assertfail)
	.align		4
        /*0130*/ 	.word	index@(_ZN7cutlass13device_kernelIN5flash11enable_sm90INS1_16FlashAttnFwdSm90INS1_25CollectiveMainloopFwdSm90ILi2EN4cute5tupleIJNS5_1CILi1EEES8_S8_EEENS6_IJNS7_ILi128EEENS7_ILi96EEENS7_ILi64EEEEEELi256ENS_6half_tEfNS_4arch4Sm90ELb0ELb1ELb1ELb1ELb1ELb0ELb1ELb1ELb0ELb1ELb0ELb0EEENS1_21CollectiveEpilogueFwdINS6_IJSA_NS7_ILi256EEESB_EEES9_SE_SG_Li256ELb1ELb1ELb0ELb0EEENS1_36VarlenDynamicPersistentTileSchedulerILi128ELi96ELi256ELi128ELb0ELb1ELb1ELb1ELb0ELb1EEEEEEEEEvNT_6ParamsE)
	.align		4
        /*0134*/ 	.word	index@(__assertfail)
	.align		4
        /*0138*/ 	.word	index@(_ZN7cutlass13device_kernelIN5flash11enable_sm90INS1_16FlashAttnFwdSm90INS1_25CollectiveMainloopFwdSm90ILi2EN4cute5tupleIJNS5_1CILi1EEES8_S8_EEENS6_IJNS7_ILi128EEENS7_ILi96EEENS7_ILi64EEEEEELi256ENS_6half_tEfNS_4arch4Sm90ELb0ELb1ELb1ELb1ELb1ELb1ELb1ELb1ELb0ELb1ELb0ELb0EEENS1_21CollectiveEpilogueFwdINS6_IJSA_NS7_ILi256EEESB_EEES9_SE_SG_Li256ELb1ELb1ELb0ELb0EEENS1_36VarlenDynamicPersistentTileSchedulerILi128ELi96ELi256ELi128ELb0ELb1ELb1ELb1ELb0ELb1EEEEEEEEEvNT_6ParamsE)
	.align		4
        /*013c*/ 	.word	index@(__assertfail)
	.align		4
        /*0140*/ 	.word	index@(_ZN7cutlass13device_kernelIN5flash11enable_sm90INS1_16FlashAttnFwdSm90INS1_25CollectiveMainloopFwdSm90ILi2EN4cute5tupleIJNS5_1CILi1EEES8_S8_EEENS6_IJNS7_ILi128EEENS7_ILi96EEENS7_ILi64EEEEEELi256ENS_6half_tEfNS_4arch4Sm90ELb1ELb0ELb1ELb0ELb1ELb0ELb0ELb1ELb0ELb1ELb0ELb0EEENS1_21CollectiveEpilogueFwdINS6_IJSA_NS7_ILi256EEESB_EEES9_SE_SG_Li256ELb0ELb1ELb0ELb0EEENS1_30DynamicPersistentTileSchedulerILi256ELi128ELb0ELb1ELb1EEEEEEEEEvNT_6ParamsE)
	.align		4
        /*0144*/ 	.word	index@(__assertfail)
	.align		4
        /*0148*/ 	.word	index@(_ZN7cutlass13device_kernelIN5flash11enable_sm90INS1_16FlashAttnFwdSm90INS1_25CollectiveMainloopFwdSm90ILi2EN4cute5tupleIJNS5_1CILi1EEES8_S8_EEENS6_IJNS7_ILi128EEENS7_ILi96EEENS7_ILi64EEEEEELi256ENS_6half_tEfNS_4arch4Sm90ELb1ELb0ELb1ELb0ELb1ELb0ELb1ELb1ELb0ELb1ELb0ELb0EEENS1_21CollectiveEpilogueFwdINS6_IJSA_NS7_ILi256EEESB_EEES9_SE_SG_Li256ELb0ELb1ELb0ELb0EEENS1_30DynamicPersistentTileSchedulerILi256ELi128ELb0ELb1ELb1EEEEEEEEEvNT_6ParamsE)
	.align		4
        /*014c*/ 	.word	index@(__assertfail)
	.align		4
        /*0150*/ 	.word	index@(_ZN7cutlass13device_kernelIN5flash11enable_sm90INS1_16FlashAttnFwdSm90INS1_25CollectiveMainloopFwdSm90ILi2EN4cute5tupleIJNS5_1CILi1EEES8_S8_EEENS6_IJNS7_ILi128EEENS7_ILi96EEENS7_ILi64EEEEEELi256ENS_6half_tEfNS_4arch4Sm90ELb1ELb0ELb1ELb1ELb1ELb0ELb0ELb1ELb0ELb1ELb0ELb0EEENS1_21CollectiveEpilogueFwdINS6_IJSA_NS7_ILi256EEESB_EEES9_SE_SG_Li256ELb1ELb1ELb0ELb0EEENS1_36VarlenDynamicPersistentTileSchedulerILi128ELi96ELi256ELi128ELb0ELb1ELb1ELb1ELb1ELb1EEEEEEEEEvNT_6ParamsE)
	.align		4
        /*0154*/ 	.word	index@(__assertfail)
	.align		4
        /*0158*/ 	.word	index@(_ZN7cutlass13device_kernelIN5flash11enable_sm90INS1_16FlashAttnFwdSm90INS1_25CollectiveMainloopFwdSm90ILi2EN4cute5tupleIJNS5_1CILi1EEES8_S8_EEENS6_IJNS7_ILi128EEENS7_ILi96EEENS7_ILi64EEEEEELi256ENS_6half_tEfNS_4arch4Sm90ELb1ELb0ELb1ELb1ELb1ELb1ELb0ELb1ELb0ELb1ELb0ELb0EEENS1_21CollectiveEpilogueFwdINS6_IJSA_NS7_ILi256EEESB_EEES9_SE_SG_Li256ELb1ELb1ELb0ELb0EEENS1_36VarlenDynamicPersistentTileSchedulerILi128ELi96ELi256ELi128ELb0ELb1ELb1ELb1ELb1ELb1EEEEEEEEEvNT_6ParamsE)
	.align		4
        /*015c*/ 	.word	index@(__assertfail)
	.align		4
        /*0160*/ 	.word	index@(_ZN7cutlass13device_kernelIN5flash11enable_sm90INS1_16FlashAttnFwdSm90INS1_25CollectiveMainloopFwdSm90ILi2EN4cute5tupleIJNS5_1CILi1EEES8_S8_EEENS6_IJNS7_ILi128EEENS7_ILi96EEENS7_ILi64EEEEEELi256ENS_6half_tEfNS_4arch4Sm90ELb1ELb0ELb1ELb1ELb1ELb0ELb1ELb1ELb0ELb1ELb0ELb0EEENS1_21CollectiveEpilogueFwdINS6_IJSA_NS7_ILi256EEESB_EEES9_SE_SG_Li256ELb1ELb1ELb0ELb0EEENS1_36VarlenDynamicPersistentTileSchedulerILi128ELi96ELi256ELi128ELb0ELb1ELb1ELb1ELb1ELb1EEEEEEEEEvNT_6ParamsE)
	.align		4
        /*0164*/ 	.word	index@(__assertfail)
	.align		4
        /*0168*/ 	.word	index@(_ZN7cutlass13device_kernelIN5flash11enable_sm90INS1_16FlashAttnFwdSm90INS1_25CollectiveMainloopFwdSm90ILi2EN4cute5tupleIJNS5_1CILi1EEES8_S8_EEENS6_IJNS7_ILi128EEENS7_ILi96EEENS7_ILi64EEEEEELi256ENS_6half_tEfNS_4arch4Sm90ELb1ELb0ELb1ELb1ELb1ELb1ELb1ELb1ELb0ELb1ELb0ELb0EEENS1_21CollectiveEpilogueFwdINS6_IJSA_NS7_ILi256EEESB_EEES9_SE_SG_Li256ELb1ELb1ELb0ELb0EEENS1_36VarlenDynamicPersistentTileSchedulerILi128ELi96ELi256ELi128ELb0ELb1ELb1ELb1ELb1ELb1EEEEEEEEEvNT_6ParamsE)
	.align		4
        /*016c*/ 	.word	index@(__assertfail)
	.align		4
        /*0170*/ 	.word	0x00000000
	.align		4
        /*0174*/ 	.word	0xfffffffe
	.align		4
        /*0178*/ 	.word	0x00000000
	.align		4
        /*017c*/ 	.word	0xfffffffd
	.align		4
        /*0180*/ 	.word	0x00000000
	.align		4
        /*0184*/ 	.word	0xfffffffc


//--------------------- .nv.constant4             --------------------------
	.section	.nv.constant4,"a",@progbits
	.align	8
	.align		8
.nv.constant4:
        /*0000*/ 	.dword	__assertfail
	.align		8
        /*0008*/ 	.dword	__unnamed_1
	.align		8
        /*0010*/ 	.dword	__unnamed_2
	.align		8
        /*0018*/ 	.dword	__unnamed_3
	.align		8
        /*0020*/ 	.dword	__unnamed_4
	.align		8
        /*0028*/ 	.dword	__unnamed_5
	.align		8
        /*0030*/ 	.dword	__unnamed_6
	.align		8
        /*0038*/ 	.dword	__unnamed_7
	.align		8
        /*0040*/ 	.dword	__unnamed_8
	.align		8
        /*0048*/ 	.dword	__unnamed_9
	.align		8
        /*0050*/ 	.dword	__unnamed_10
	.align		8
        /*0058*/ 	.dword	__unnamed_11
	.align		8
        /*0060*/ 	.dword	__unnamed_12
	.align		8
        /*0068*/ 	.dword	__unnamed_13
	.align		8
        /*0070*/ 	.dword	__unnamed_14
	.align		8
        /*0078*/ 	.dword	__unnamed_15
	.align		8
        /*0080*/ 	.dword	__unnamed_16
	.align		8
        /*0088*/ 	.dword	__unnamed_17
	.align		8
        /*0090*/ 	.dword	__unnamed_18
	.align		8
        /*0098*/ 	.dword	_ZN81_INTERNAL_74319047_45_flash_fwd_hdimdiff_fp16_paged_softcap_sm90_cu_59c7631c_36604cuda3std3__45__cpo5beginE
	.align		8
        /*00a0*/ 	.dword	_ZN81_INTERNAL_74319047_45_flash_fwd_hdimdiff_fp16_paged_softcap_sm90_cu_59c7631c_36604cuda3std3__45__cpo3endE
	.align		8
        /*00a8*/ 	.dword	_ZN81_INTERNAL_74319047_45_flash_fwd_hdimdiff_fp16_paged_softcap_sm90_cu_59c7631c_36604cuda3std3__45__cpo6cbeginE
	.align		8
        /*00b0*/ 	.dword	_ZN81_INTERNAL_74319047_45_flash_fwd_hdimdiff_fp16_paged_softcap_sm90_cu_59c7631c_36604cuda3std3__45__cpo4cendE
	.align		8
        /*00b8*/ 	.dword	_ZN81_INTERNAL_74319047_45_flash_fwd_hdimdiff_fp16_paged_softcap_sm90_cu_59c7631c_36604cuda3std3__483_GLOBAL__N__74319047_45_flash_fwd_hdimdiff_fp16_paged_softcap_sm90_cu_59c7631c_36606ignoreE
	.align		8
        /*00c0*/ 	.dword	_ZN81_INTERNAL_74319047_45_flash_fwd_hdimdiff_fp16_paged_softcap_sm90_cu_59c7631c_36604cuda3std3__419piecewise_constructE
	.align		8
        /*00c8*/ 	.dword	_ZN81_INTERNAL_74319047_45_flash_fwd_hdimdiff_fp16_paged_softcap_sm90_cu_59c7631c_36604cuda3std3__48in_placeE
	.align		8
        /*00d0*/ 	.dword	_ZN81_INTERNAL_74319047_45_flash_fwd_hdimdiff_fp16_paged_softcap_sm90_cu_59c7631c_36604cuda3std6ranges3__45__cpo4swapE
	.align		8
        /*00d8*/ 	.dword	_ZN81_INTERNAL_74319047_45_flash_fwd_hdimdiff_fp16_paged_softcap_sm90_cu_59c7631c_36604cuda3std6ranges3__45__cpo9iter_moveE
	.align		8
        /*00e0*/ 	.dword	_ZN81_INTERNAL_74319047_45_flash_fwd_hdimdiff_fp16_paged_softcap_sm90_cu_59c7631c_36604cute7productE
	.align		8
        /*00e8*/ 	.dword	_ZN81_INTERNAL_74319047_45_flash_fwd_hdimdiff_fp16_paged_softcap_sm90_cu_59c7631c_36604cute1_E
	.align		8
        /*00f0*/ 	.dword	$str$23
	.align		8
        /*00f8*/ 	.dword	$str$24


//--------------------- .text._ZN7cutlass13device_kernelIN5flash11enable_sm90INS1_16FlashAttnFwdSm90INS1_25CollectiveMainloopFwdSm90ILi2EN4cute5tupleIJNS5_1CILi1EEES8_S8_EEENS6_IJNS7_ILi128EEENS7_ILi96EEENS7_ILi192EEEEEELi128ENS_6half_tEfNS_4arch4Sm90ELb0ELb0ELb1ELb0ELb1ELb0ELb0ELb1ELb1ELb1ELb0ELb0EEENS1_21CollectiveEpilogueFwdINS6_IJSA_SA_SB_EEES9_SE_SG_Li256ELb0ELb1ELb0ELb0EEENS1_29StaticPersistentTileSchedulerILb0EEEEEEEEEvNT_6ParamsE --------------------------
	.section	.text._ZN7cutlass13device_kernelIN5flash11enable_sm90INS1_16FlashAttnFwdSm90INS1_25CollectiveMainloopFwdSm90ILi2EN4cute5tupleIJNS5_1CILi1EEES8_S8_EEENS6_IJNS7_ILi128EEENS7_ILi96EEENS7_ILi192EEEEEELi128ENS_6half_tEfNS_4arch4Sm90ELb0ELb0ELb1ELb0ELb1ELb0ELb0ELb1ELb1ELb1ELb0ELb0EEENS1_21CollectiveEpilogueFwdINS6_IJSA_SA_SB_EEES9_SE_SG_Li256ELb0ELb1ELb0ELb0EEENS1_29StaticPersistentTileSchedulerILb0EEEEEEEEEvNT_6ParamsE,"ax",@progbits
	.align	128
.text._ZN7cutlass13device_kernelIN5flash11enable_sm90INS1_16FlashAttnFwdSm90INS1_25CollectiveMainloopFwdSm90ILi2EN4cute5tupleIJNS5_1CILi1EEES8_S8_EEENS6_IJNS7_ILi128EEENS7_ILi96EEENS7_ILi192EEEEEELi128ENS_6half_tEfNS_4arch4Sm90ELb0ELb0ELb1ELb0ELb1ELb0ELb0ELb1ELb1ELb1ELb0ELb0EEENS1_21CollectiveEpilogueFwdINS6_IJSA_SA_SB_EEES9_SE_SG_Li256ELb0ELb1ELb0ELb0EEENS1_29StaticPersistentTileSchedulerILb0EEEEEEEEEvNT_6ParamsE:
        .type           _ZN7cutlass13device_kernelIN5flash11enable_sm90INS1_16FlashAttnFwdSm90INS1_25CollectiveMainloopFwdSm90ILi2EN4cute5tupleIJNS5_1CILi1EEES8_S8_EEENS6_IJNS7_ILi128EEENS7_ILi96EEENS7_ILi192EEEEEELi128ENS_6half_tEfNS_4arch4Sm90ELb0ELb0ELb1ELb0ELb1ELb0ELb0ELb1ELb1ELb1ELb0ELb0EEENS1_21CollectiveEpilogueFwdINS6_IJSA_SA_SB_EEES9_SE_SG_Li256ELb0ELb1ELb0ELb0EEENS1_29StaticPersistentTileSchedulerILb0EEEEEEEEEvNT_6ParamsE,@function
        .size           _ZN7cutlass13device_kernelIN5flash11enable_sm90INS1_16FlashAttnFwdSm90INS1_25CollectiveMainloopFwdSm90ILi2EN4cute5tupleIJNS5_1CILi1EEES8_S8_EEENS6_IJNS7_ILi128EEENS7_ILi96EEENS7_ILi192EEEEEELi128ENS_6half_tEfNS_4arch4Sm90ELb0ELb0ELb1ELb0ELb1ELb0ELb0ELb1ELb1ELb1ELb0ELb0EEENS1_21CollectiveEpilogueFwdINS6_IJSA_SA_SB_EEES9_SE_SG_Li256ELb0ELb1ELb0ELb0EEENS1_29StaticPersistentTileSchedulerILb0EEEEEEEEEvNT_6ParamsE,(.L_x_15632 - _ZN7cutlass13device_kernelIN5flash11enable_sm90INS1_16FlashAttnFwdSm90INS1_25CollectiveMainloopFwdSm90ILi2EN4cute5tupleIJNS5_1CILi1EEES8_S8_EEENS6_IJNS7_ILi128EEENS7_ILi96EEENS7_ILi192EEEEEELi128ENS_6half_tEfNS_4arch4Sm90ELb0ELb0ELb1ELb0ELb1ELb0ELb0ELb1ELb1ELb1ELb0ELb0EEENS1_21CollectiveEpilogueFwdINS6_IJSA_SA_SB_EEES9_SE_SG_Li256ELb0ELb1ELb0ELb0EEENS1_29StaticPersistentTileSchedulerILb0EEEEEEEEEvNT_6ParamsE)
        .other          _ZN7cutlass13device_kernelIN5flash11enable_sm90INS1_16FlashAttnFwdSm90INS1_25CollectiveMainloopFwdSm90ILi2EN4cute5tupleIJNS5_1CILi1EEES8_S8_EEENS6_IJNS7_ILi128EEENS7_ILi96EEENS7_ILi192EEEEEELi128ENS_6half_tEfNS_4arch4Sm90ELb0ELb0ELb1ELb0ELb1ELb0ELb0ELb1ELb1ELb1ELb0ELb0EEENS1_21CollectiveEpilogueFwdINS6_IJSA_SA_SB_EEES9_SE_SG_Li256ELb0ELb1ELb0ELb0EEENS1_29StaticPersistentTileSchedulerILb0EEEEEEEEEvNT_6ParamsE,@"STO_CUDA_ENTRY STV_DEFAULT"
_ZN7cutlass13device_kernelIN5flash11enable_sm90INS1_16FlashAttnFwdSm90INS1_25CollectiveMainloopFwdSm90ILi2EN4cute5tupleIJNS5_1CILi1EEES8_S8_EEENS6_IJNS7_ILi128EEENS7_ILi96EEENS7_ILi192EEEEEELi128ENS_6half_tEfNS_4arch4Sm90ELb0ELb0ELb1ELb0ELb1ELb0ELb0ELb1ELb1ELb1ELb0ELb0EEENS1_21CollectiveEpilogueFwdINS6_IJSA_SA_SB_EEES9_SE_SG_Li256ELb0ELb1ELb0ELb0EEENS1_29StaticPersistentTileSchedulerILb0EEEEEEEEEvNT_6ParamsE:
[----:B------:R-:W0:Y:S02]  /*0000*/  LDC R1, c[0x0][0x28] ;  /* 0x00000a00ff017b82 */ /* 0x000e240000000800 */
[----:B0-----:R-:W-:Y:S01]  /*0010*/  VIADD R1, R1, 0xfffffff8 ;  /* 0xfffffff801017836 */ /* 0x001fe20000000000 */
[----:B------:R-:W0:Y:S01]  /*0020*/  S2R R3, SR_TID.X ;  /* 0x0000000000037919 */ /* 0x000e220000002100 */
[----:B------:R-:W-:Y:S01]  /*0030*/  ELECT P0, URZ, PT ;  /* 0x00000000003f782f */ /* 0x000fe20003800000 */
[----:B------:R-:W-:Y:S01]  /*0040*/  UMOV UR4, 0x80 ;  /* 0x0000008000047882 */ /* 0x000fe20000000000 */
[----:B------:R-:W-:Y:S01]  /*0050*/  UMOV UR7, 0x100 ;  /* 0x0000010000077882 */ /* 0x000fe20000000000 */
[----:B0-----:R-:W-:-:S05]  /*0060*/  SHF.R.U32.HI R0, RZ, 0x5, R3 ;  /* 0x00000005ff007819 */ /* 0x001fca0000011603 */
[----:B------:R-:W0:Y:S02]  /*0070*/  SHFL.IDX PT, R2, R0, RZ, 0x1f ;  /* 0x00001fff00027589 */ /* 0x000e2400000e0000 */
[C---:B0-----:R-:W-:Y:S02]  /*0080*/  ISETP.NE.OR P0, PT, R2.reuse, RZ, !P0 ;  /* 0x000000ff0200720c */ /* 0x041fe40004705670 */
[----:B------:R-:W-:Y:S02]  /*0090*/  ISETP.NE.AND P1, PT, R2, RZ, PT ;  /* 0x000000ff0200720c */ /* 0x000fe40003f25270 */
[----:B------:R-:W-:-:S06]  /*00a0*/  SHF.R.U32.HI R2, RZ, 0x7, R3 ;  /* 0x00000007ff027819 */ /* 0x000fcc0000011603 */
[----:B------:R-:W0:Y:S03]  /*00b0*/  SHFL.IDX PT, R2, R2, RZ, 0x1f ;  /* 0x00001fff02027589 */ /* 0x000e2600000e0000 */
[----:B------:R-:W-:Y:S01]  /*00c0*/  VOTEU.ALL UP0, P0 ;  /* 0x00000000003f7886 */ /* 0x000fe20000000000 */
[----:B------:R-:W-:-:S04]  /*00d0*/  VOTEU.ALL UP1, P0 ;  /* 0x00000000003f7886 */ /* 0x000fc80000020000 */
[----:B------:R-:W1:Y:S01]  /*00e0*/  @!UP0 S2UR UR8, SR_CgaCtaId ;  /* 0x00000000000889c3 */ /* 0x000e620000008800 */
[----:B------:R-:W-:Y:S01]  /*00f0*/  @!UP0 UMOV UR6, 0x400 ;  /* 0x0000040000068882 */ /* 0x000fe20000000000 */
[----:B------:R-:W-:-:S04]  /*0100*/  @!UP0 UIADD3 UR4, -UR4, 0x100000, URZ ;  /* 0x0010000004048890 */ /* 0x000fc8000fffe13f */
[----:B------:R-:W-:Y:S02]  /*0110*/  @!UP0 USHF.L.U32 UR5, UR4, 0xb, URZ ;  /* 0x0000000b04058899 */ /* 0x000fe4000800063f */
[----:B------:R-:W-:Y:S02]  /*0120*/  @!UP0 USHF.L.U32 UR4, UR4, 0x1, URZ ;  /* 0x0000000104048899 */ /* 0x000fe4000800063f */
[----:B-1----:R-:W-:Y:S02]  /*0130*/  @!UP0 ULEA UR8, UR8, UR6, 0x18 ;  /* 0x0000000608088291 */ /* 0x002fe4000f8ec03f */
[----:B------:R-:W-:-:S04]  /*0140*/  @!UP0 UIADD3 UR6, -UR7, 0x100000, URZ ;  /* 0x0010000007068890 */ /* 0x000fc8000fffe13f */
[----:B------:R-:W-:Y:S02]  /*0150*/  @!UP0 USHF.L.U32 UR7, UR6, 0xb, URZ ;  /* 0x0000000b06078899 */ /* 0x000fe4000800063f */
[----:B------:R-:W-:Y:S01]  /*0160*/  @!UP0 USHF.L.U32 UR6, UR6, 0x1, URZ ;  /* 0x0000000106068899 */ /* 0x000fe2000800063f */
[----:B------:R-:W-:-:S05]  /*0170*/  VOTEU.ALL UP0, P0 ;  /* 0x00000000003f7886 */ /* 0x000fca0000000000 */
[----:B------:R1:W2:Y:S06]  /*0180*/  @!UP0 SYNCS.EXCH.64 URZ, [UR8+0x2a800], UR4 ;  /* 0x02a80004083f85b2 */ /* 0x0002ac0008000100 */
[----:B------:R1:W3:Y:S02]  /*0190*/  @!UP1 SYNCS.EXCH.64 URZ, [UR8+0x2a820], UR6 ;  /* 0x02a82006083f95b2 */ /* 0x0002e40008000100 */
[----:B01----:R-:W-:Y:S05]  /*01a0*/  @P1 BRA `(.L_x_0) ;  /* 0x0000000000481947 */ /* 0x003fea0003800000 */
[----:B------:R-:W0:Y:S01]  /*01b0*/  S2UR UR5, SR_CgaCtaId ;  /* 0x00000000000579c3 */ /* 0x000e220000008800 */
[----:B------:R-:W-:Y:S01]  /*01c0*/  UMOV UR4, 0x400 ;  /* 0x0000040000047882 */ /* 0x000fe20000000000 */
[----:B------:R-:W-:Y:S01]  /*01d0*/  UMOV UR6, 0x80 ;  /* 0x0000008000067882 */ /* 0x000fe20000000000 */
[----:B------:R-:W-:Y:S01]  /*01e0*/  UMOV UR7, 0x100 ;  /* 0x0000010000077882 */ /* 0x000fe20000000000 */
[----:B------:R-:W-:Y:S01]  /*01f0*/  ELECT P0, URZ, PT ;  /* 0x00000000003f782f */ /* 0x000fe20003800000 */
[----:B0-----:R-:W-:Y:S02]  /*0200*/  ULEA UR8, UR5, UR4, 0x18 ;  /* 0x0000000405087291 */ /* 0x001fe4000f8ec03f */
[----:B------:R-:W-:-:S04]  /*0210*/  UIADD3 UR4, -UR6, 0x100000, URZ ;  /* 0x0010000006047890 */ /* 0x000fc8000fffe13f */
[----:B------:R-:W-:Y:S02]  /*0220*/  USHF.L.U32 UR5, UR4, 0xb, URZ ;  /* 0x0000000b04057899 */ /* 0x000fe4000800063f */
[----:B------:R-:W-:Y:S02]  /*0230*/  USHF.L.U32 UR4, UR4, 0x1, URZ ;  /* 0x0000000104047899 */ /* 0x000fe4000800063f */
[----:B------:R-:W-:-:S04]  /*0240*/  UIADD3 UR6, -UR7, 0x100000, URZ ;  /* 0x0010000007067890 */ /* 0x000fc8000fffe13f */
[----:B------:R-:W-:Y:S02]  /*0250*/  USHF.L.U32 UR7, UR6, 0xb, URZ ;  /* 0x0000000b06077899 */ /* 0x000fe4000800063f */
[----:B------:R-:W-:Y:S01]  /*0260*/  USHF.L.U32 UR6, UR6, 0x1, URZ ;  /* 0x0000000106067899 */ /* 0x000fe2000800063f */
[----:B------:R-:W0:Y:S03]  /*0270*/  FENCE.VIEW.ASYNC.S ;  /* 0x00000000000073c6 */ /* 0x000e260000000000 */
[----:B0-----:R0:W1:Y:S08]  /*0280*/  SYNCS.EXCH.64 URZ, [UR8+0x2a830], UR4 ;  /* 0x02a83004083f75b2 */ /* 0x0010700008000100 */
[----:B------:R0:W4:Y:S01]  /*0290*/  SYNCS.EXCH.64 URZ, [UR8+0x2a840], UR6 ;  /* 0x02a84006083f75b2 */ /* 0x0001220008000100 */
[----:B------:R0:W0:Y:S01]  /*02a0*/  SYNCS.EXCH.64 URZ, [UR8+0x2a838], UR4 ;  /* 0x02a83804083f75b2 */ /* 0x0000220008000100 */
[----:B------:R0:W0:Y:S01]  /*02b0*/  SYNCS.EXCH.64 URZ, [UR8+0x2a848], UR6 ;  /* 0x02a84806083f75b2 */ /* 0x0000220008000100 */
[----:B------:R-:W-:Y:S01]  /*02c0*/  NOP ;  /* 0x0000000000007918 */ /* 0x000fe20000000000 */
.L_x_0:
[----:B------:R-:W5:Y:S01]  /*02d0*/  SHFL.IDX PT, R4, R0, RZ, 0x1f ;  /* 0x00001fff00047589 */ /* 0x000f6200000e0000 */
[----:B------:R-:W-:Y:S01]  /*02e0*/  NOP ;  /* 0x0000000000007918 */ /* 0x000fe20000000000 */
[----:B-----5:R-:W-:-:S13]  /*02f0*/  ISETP.NE.AND P0, PT, R4, RZ, PT ;  /* 0x000000ff0400720c */ /* 0x020fda0003f05270 */
[----:B------:R-:W-:Y:S05]  /*0300*/  @P0 BRA `(.L_x_1) ;  /* 0x0000000000480947 */ /* 0x000fea0003800000 */
[----:B0-----:R-:W0:Y:S01]  /*0310*/  S2UR UR5, SR_CgaCtaId ;  /* 0x00000000000579c3 */ /* 0x001e220000008800 */
        /* <DEDUP_REMOVED lines=12> */
[----:B0-----:R0:W0:Y:S08]  /*03e0*/  SYNCS.EXCH.64 URZ, [UR8+0x2a850], UR4 ;  /* 0x02a85004083f75b2 */ /* 0x0010300008000100 */
[----:B------:R0:W0:Y:S01]  /*03f0*/  SYNCS.EXCH.64 URZ, [UR8+0x2a860], UR6 ;  /* 0x02a86006083f75b2 */ /* 0x0000220008000100 */
[----:B------:R0:W0:Y:S01]  /*0400*/  SYNCS.EXCH.64 URZ, [UR8+0x2a858], UR4 ;  /* 0x02a85804083f75b2 */ /* 0x0000220008000100 */
[----:B------:R0:W0:Y:S01]  /*0410*/  SYNCS.EXCH.64 URZ, [UR8+0x2a868], UR6 ;  /* 0x02a86806083f75b2 */ /* 0x0000220008000100 */
[----:B------:R-:W-:Y:S01]  /*0420*/  NOP ;  /* 0x0000000000007918 */ /* 0x000fe20000000000 */
.L_x_1:
[----:B------:R-:W5:Y:S01]  /*0430*/  SHFL.IDX PT, R4, R0, RZ, 0x1f ;  /* 0x00001fff00047589 */ /* 0x000f6200000e0000 */
[----:B------:R-:W-:Y:S01]  /*0440*/  NOP ;  /* 0x0000000000007918 */ /* 0x000fe20000000000 */
[----:B-----5:R-:W-:-:S13]  /*0450*/  ISETP.NE.AND P0, PT, R4, RZ, PT ;  /* 0x000000ff0400720c */ /* 0x020fda0003f05270 */
[----:B------:R-:W-:Y:S05]  /*0460*/  @P0 BRA `(.L_x_2) ;  /* 0x0000000000380947 */ /* 0x000fea0003800000 */
[----:B0-----:R-:W0:Y:S01]  /*0470*/  S2UR UR5, SR_CgaCtaId ;  /* 0x00000000000579c3 */ /* 0x001e220000008800 */
[----:B------:R-:W-:Y:S01]  /*0480*/  UMOV UR4, 0x400 ;  /* 0x0000040000047882 */ /* 0x000fe20000000000 */
[----:B------:R-:W-:Y:S01]  /*0490*/  UMOV UR7, 0x80 ;  /* 0x0000008000077882 */ /* 0x000fe20000000000 */
[----:B------:R-:W-:Y:S01]  /*04a0*/  ELECT P0, URZ, PT ;  /* 0x00000000003f782f */ /* 0x000fe20003800000 */
[----:B0-----:R-:W-:Y:S02]  /*04b0*/  ULEA UR6, UR5, UR4, 0x18 ;  /* 0x0000000405067291 */ /* 0x001fe4000f8ec03f */
[----:B------:R-:W-:-:S04]  /*04c0*/  UIADD3 UR4, -UR7, 0x100000, URZ ;  /* 0x0010000007047890 */ /* 0x000fc8000fffe13f */
[----:B------:R-:W-:Y:S02]  /*04d0*/  USHF.L.U32 UR5, UR4, 0xb, URZ ;  /* 0x0000000b04057899 */ /* 0x000fe4000800063f */
[----:B------:R-:W-:Y:S01]  /*04e0*/  USHF.L.U32 UR4, UR4, 0x1, URZ ;  /* 0x0000000104047899 */ /* 0x000fe2000800063f */
[----:B------:R-:W0:Y:S11]  /*04f0*/  FENCE.VIEW.ASYNC.S ;  /* 0x00000000000073c6 */ /* 0x000e360000000000 */
[----:B0-----:R0:W0:Y:S01]  /*0500*/  SYNCS.EXCH.64 URZ, [UR6+0x2a870], UR4 ;  /* 0x02a87004063f75b2 */ /* 0x0010220008000100 */
[----:B------:R0:W0:Y:S01]  /*0510*/  SYNCS.EXCH.64 URZ, [UR6+0x2a880], UR4 ;  /* 0x02a88004063f75b2 */ /* 0x0000220008000100 */
[----:B------:R0:W0:Y:S01]  /*0520*/  SYNCS.EXCH.64 URZ, [UR6+0x2a878], UR4 ;  /* 0x02a87804063f75b2 */ /* 0x0000220008000100 */
[----:B------:R0:W0:Y:S01]  /*0530*/  SYNCS.EXCH.64 URZ, [UR6+0x2a888], UR4 ;  /* 0x02a88804063f75b2 */ /* 0x0000220008000100 */
[----:B------:R-:W-:Y:S01]  /*0540*/  NOP ;  /* 0x0000000000007918 */ /* 0x000fe20000000000 */
.L_x_2:
        /* <DEDUP_REMOVED lines=22> */
.L_x_3:
[----:B------:R-:W5:Y:S01]  /*06b0*/  SHFL.IDX PT, R4, R0, RZ, 0x1f ;  /* 0x00001fff00047589 */ /* 0x000f6200000e0000 */
[----:B------:R-:W-:Y:S01]  /*06c0*/  R2UR UR9, R2 ;  /* 0x00000000020972ca */ /* 0x000fe200000e0000 */
        /* <DEDUP_REMOVED lines=21> */
.L_x_4:
[----:B------:R-:W-:Y:S01]  /*0820*/  UISETP.NE.AND UP0, UPT, UR9, URZ, UPT ;  /* 0x0000003f0900728c */ /* 0x000fe2000bf05270 */
[----:B------:R-:W-:Y:S01]  /*0830*/  NOP ;  /* 0x0000000000007918 */ /* 0x000fe20000000000 */
[----:B0-----:R-:W-:Y:S01]  /*0840*/  UMOV UR4, 0x1 ;  /* 0x0000000100047882 */ /* 0x001fe20000000000 */
[----:B------:R-:W-:Y:S01]  /*0850*/  ULDC.64 UR36, c[0x0][0x208] ;  /* 0x0000820000247ab9 */ /* 0x000fe20000000a00 */
[----:B------:R-:W-:Y:S01]  /*0860*/  USEL UR4, UR4, 0x2, !UP0 ;  /* 0x0000000204047887 */ /* 0x000fe2000c000000 */
[----:B-1234-:R-:W-:Y:S01]  /*0870*/  BAR.SYNC.DEFER_BLOCKING 0x0 ;  /* 0x0000000000007b1d */ /* 0x01efe20000010000 */
[----:B------:R-:W-:-:S04]  /*0880*/  PLOP3.LUT P0, PT, PT, PT, UP0, 0x80, 0x0 ;  /* 0x000000000000781c */ /* 0x000fc80003f0f008 */
[----:B------:R-:W-:-:S05]  /*0890*/  IMAD.U32 R2, RZ, RZ, UR4 ;  /* 0x00000004ff027e24 */ /* 0x000fca000f8e00ff */
[----:B------:R0:W-:Y:S04]  /*08a0*/  STL [R1+0x4], R2 ;  /* 0x0000040201007387 */ /* 0x0001e80000100800 */
[----:B------:R-:W-:Y:S05]  /*08b0*/  @!P0 BRA `(.L_x_5) ;  /* 0x0000007000808947 */ /* 0x000fea0003800000 */
.L_x_6:
[----:B------:R-:W-:-:S08]  /*08c0*/  NOP ;  /* 0x0000000000007918 */ /* 0x000fd00000000000 */
[----:B------:R-:W1:Y:S02]  /*08d0*/  USETMAXREG.TRY_ALLOC.CTAPOOL UP0, 0xe8 ;  /* 0x000000e8000079c8 */ /* 0x000e640008000600 */
[----:B-1----:R-:W-:-:S13]  /*08e0*/  PLOP3.LUT P0, PT, PT, PT, UP0, 0x80, 0x0 ;  /* 0x000000000000781c */ /* 0x002fda0003f0f008 */
[----:B------:R-:W-:Y:S05]  /*08f0*/  @!P0 BRA `(.L_x_6) ;  /* 0xfffffffc00f08947 */ /* 0x000fea000383ffff */
[----:B------:R-:W1:Y:S08]  /*0900*/  S2UR UR61, SR_CTAID.X ;  /* 0x00000000003d79c3 */ /* 0x000e700000002500 */
[----:B------:R-:W-:Y:S08]  /*0910*/  BAR.ARV 0x8, 0x180 ;  /* 0x0206000000007b1d */ /* 0x000ff00000002000 */
[----:B------:R-:W1:Y:S02]  /*0920*/  LDC R0, c[0x0][0xc34] ;  /* 0x00030d00ff007b82 */ /* 0x000e640000000800 */
[----:B-1----:R-:W-:-:S13]  /*0930*/  ISETP.LE.AND P0, PT, R0, UR61, PT ;  /* 0x0000003d00007c0c */ /* 0x002fda000bf03270 */
[----:B------:R-:W-:Y:S05]  /*0940*/  @P0 EXIT ;  /* 0x000000000000094d */ /* 0x000fea0003800000 */
[----:B0-----:R-:W2:Y:S01]  /*0950*/  LDL R2, [R1+0x4] ;  /* 0x0000040001027983 */ /* 0x001ea20000100800 */
[----:B------:R-:W-:Y:S01]  /*0960*/  VIADD R17, R3, 0xffffff80 ;  /* 0xffffff8003117836 */ /* 0x000fe20000000000 */
[----:B------:R-:W-:Y:S01]  /*0970*/  UMOV UR39, URZ ;  /* 0x0000003f00277c82 */ /* 0x000fe20008000000 */
[----:B------:R-:W-:Y:S01]  /*0980*/  IMAD.MOV.U32 R164, RZ, RZ, -0x2 ;  /* 0xfffffffeffa47424 */ /* 0x000fe200078e00ff */
[----:B------:R-:W-:Y:S01]  /*0990*/  UMOV UR38, URZ ;  /* 0x0000003f00267c82 */ /* 0x000fe20008000000 */
[----:B------:R-:W-:Y:S01]  /*09a0*/  IMAD.MOV.U32 R18, RZ, RZ, RZ ;  /* 0x000000ffff127224 */ /* 0x000fe200078e00ff */
[----:B------:R-:W-:-:S04]  /*09b0*/  SHF.R.S32.HI R0, RZ, 0x1f, R17 ;  /* 0x0000001fff007819 */ /* 0x000fc80000011411 */
[CC--:B------:R-:W-:Y:S02]  /*09c0*/  LEA.HI R3, R0.reuse, R17.reuse, RZ, 0x7 ;  /* 0x0000001100037211 */ /* 0x0c0fe400078f38ff */
[CC--:B------:R-:W-:Y:S02]  /*09d0*/  LEA.HI R4, R0.reuse, R17.reuse, RZ, 0x4 ;  /* 0x0000001100047211 */ /* 0x0c0fe400078f20ff */
[----:B------:R-:W-:Y:S02]  /*09e0*/  LOP3.LUT R22, R3, 0xffffff80, RZ, 0xc0, !PT ;  /* 0xffffff8003167812 */ /* 0x000fe400078ec0ff */
[----:B------:R-:W-:Y:S02]  /*09f0*/  SHF.R.S32.HI R7, RZ, 0x4, R4 ;  /* 0x00000004ff077819 */ /* 0x000fe40000011404 */
[CC--:B------:R-:W-:Y:S01]  /*0a00*/  LEA.HI R8, R0.reuse, R17.reuse, RZ, 0x2 ;  /* 0x0000001100087211 */ /* 0x0c0fe200078f10ff */
[----:B------:R-:W-:Y:S01]  /*0a10*/  IMAD.IADD R22, R17, 0x1, -R22 ;  /* 0x0000000111167824 */ /* 0x000fe200078e0a16 */
[----:B------:R-:W-:-:S02]  /*0a20*/  LEA.HI R19, R0, R17, RZ, 0x3 ;  /* 0x0000001100137211 */ /* 0x000fc400078f18ff */
[----:B------:R-:W-:Y:S02]  /*0a30*/  LOP3.LUT R8, R8, 0xfffffffc, RZ, 0xc0, !PT ;  /* 0xfffffffc08087812 */ /* 0x000fe400078ec0ff */
[----:B------:R-:W-:-:S03]  /*0a40*/  SHF.R.S32.HI R160, RZ, 0x7, R3 ;  /* 0x00000007ffa07819 */ /* 0x000fc60000011403 */
[----:B------:R-:W-:Y:S01]  /*0a50*/  IMAD.IADD R8, R17, 0x1, -R8 ;  /* 0x0000000111087824 */ /* 0x000fe200078e0a08 */
[----:B------:R-:W-:-:S04]  /*0a60*/  LEA.HI R3, R3, R160, RZ, 0x1 ;  /* 0x000000a003037211 */ /* 0x000fc800078f08ff */
[----:B------:R-:W-:-:S04]  /*0a70*/  LOP3.LUT R3, R3, 0x3fffffe, RZ, 0xc0, !PT ;  /* 0x03fffffe03037812 */ /* 0x000fc800078ec0ff */
[----:B------:R-:W-:Y:S02]  /*0a80*/  IADD3 R3, R160, -R3, RZ ;  /* 0x80000003a0037210 */ /* 0x000fe40007ffe0ff */
[----:B--2---:R-:W-:Y:S02]  /*0a90*/  R2UR UR4, R2 ;  /* 0x00000000020472ca */ /* 0x004fe400000e0000 */
[----:B------:R-:W-:Y:S02]  /*0aa0*/  LEA.HI R2, R0, R17, RZ, 0x5 ;  /* 0x0000001100027211 */ /* 0x000fe400078f28ff */
[----:B------:R-:W-:Y:S02]  /*0ab0*/  LOP3.LUT R0, R19, 0xfffffff8, RZ, 0xc0, !PT ;  /* 0xfffffff813007812 */ /* 0x000fe400078ec0ff */
[----:B------:R-:W-:Y:S02]  /*0ac0*/  SHF.L.U32 R5, R2, 0x5, RZ ;  /* 0x0000000502057819 */ /* 0x000fe400000006ff */
[----:B------:R-:W-:-:S02]  /*0ad0*/  LOP3.LUT R2, R4, 0x3fffff0, RZ, 0xc0, !PT ;  /* 0x03fffff004027812 */ /* 0x000fc400078ec0ff */
[----:B------:R-:W-:Y:S02]  /*0ae0*/  LOP3.LUT R9, R5, 0xfffffc00, RZ, 0xc0, !PT ;  /* 0xfffffc0005097812 */ /* 0x000fe400078ec0ff */
[----:B------:R-:W-:Y:S01]  /*0af0*/  SHF.R.S32.HI R5, RZ, 0x1f, R22 ;  /* 0x0000001fff057819 */ /* 0x000fe20000011416 */
[C---:B------:R-:W-:Y:S01]  /*0b00*/  IMAD.IADD R6, R17.reuse, 0x1, -R2 ;  /* 0x0000000111067824 */ /* 0x040fe200078e0a02 */
[----:B------:R-:W-:Y:S01]  /*0b10*/  LEA.HI R4, R4, R7, RZ, 0x1 ;  /* 0x0000000704047211 */ /* 0x000fe200078f08ff */
[----:B------:R-:W-:Y:S01]  /*0b20*/  IMAD.IADD R17, R17, 0x1, -R0 ;  /* 0x0000000111117824 */ /* 0x000fe200078e0a00 */
[----:B------:R-:W-:Y:S01]  /*0b30*/  LEA.HI R2, R5, R22, RZ, 0x2 ;  /* 0x0000001605027211 */ /* 0x000fe200078f10ff */
[----:B------:R-:W-:Y:S01]  /*0b40*/  IMAD R9, R6, 0x40, R9 ;  /* 0x0000004006097824 */ /* 0x000fe200078e0209 */
[----:B------:R-:W-:Y:S01]  /*0b50*/  LOP3.LUT R4, R4, 0x1ffffffe, RZ, 0xc0, !PT ;  /* 0x1ffffffe04047812 */ /* 0x000fe200078ec0ff */
[----:B------:R-:W-:Y:S01]  /*0b60*/  ULOP3.LUT UR4, UR4, 0x1, URZ, 0xfc, !UPT ;  /* 0x0000000104047892 */ /* 0x000fe2000f8efc3f */
[----:B------:R-:W-:-:S02]  /*0b70*/  SHF.R.S32.HI R6, RZ, 0x2, R2 ;  /* 0x00000002ff067819 */ /* 0x000fc40000011402 */
[----:B------:R-:W-:Y:S02]  /*0b80*/  SHF.R.S32.HI R11, RZ, 0x1f, R2 ;  /* 0x0000001fff0b7819 */ /* 0x000fe40000011402 */
[----:B------:R-:W-:Y:S01]  /*0b90*/  IADD3 R4, R7, -R4, RZ ;  /* 0x8000000407047210 */ /* 0x000fe20007ffe0ff */
[----:B------:R-:W-:Y:S01]  /*0ba0*/  IMAD.U32 R165, RZ, RZ, UR4 ;  /* 0x00000004ffa57e24 */ /* 0x000fe2000f8e00ff */
[----:B------:R-:W-:Y:S02]  /*0bb0*/  LEA.HI R11, R11, R6, RZ, 0x3 ;  /* 0x000000060b0b7211 */ /* 0x000fe400078f18ff */
[----:B------:R-:W-:Y:S01]  /*0bc0*/  LEA.HI R0, R5, R22, RZ, 0x5 ;  /* 0x0000001605007211 */ /* 0x000fe200078f28ff */
[----:B------:R-:W-:Y:S01]  /*0bd0*/  IMAD R163, R4, 0x8, R9 ;  /* 0x0000000804a37824 */ /* 0x000fe200078e0209 */
[----:B------:R-:W-:Y:S02]  /*0be0*/  LOP3.LUT R11, R11, 0xfffffff8, RZ, 0xc0, !PT ;  /* 0xfffffff80b0b7812 */ /* 0x000fe400078ec0ff */
[----:B------:R-:W-:-:S02]  /*0bf0*/  LEA.HI R4, R8, R8, RZ, 0x1 ;  /* 0x0000000808047211 */ /* 0x000fc400078f08ff */
[----:B------:R-:W-:Y:S02]  /*0c00*/  IADD3 R11, R6, -R11, RZ ;  /* 0x8000000b060b7210 */ /* 0x000fe40007ffe0ff */
[----:B------:R-:W-:Y:S02]  /*0c10*/  SHF.R.S32.HI R0, RZ, 0x5, R0 ;  /* 0x00000005ff007819 */ /* 0x000fe40000011400 */
[----:B------:R-:W-:Y:S01]  /*0c20*/  LOP3.LUT R5, R2, 0x7ffffffc, RZ, 0xc0, !PT ;  /* 0x7ffffffc02057812 */ /* 0x000fe200078ec0ff */
[----:B------:R-:W-:Y:S01]  /*0c30*/  IMAD.SHL.U32 R2, R17, 0x8, RZ ;  /* 0x0000000811027824 */ /* 0x000fe200078e00ff */
[----:B------:R-:W-:Y:S01]  /*0c40*/  LOP3.LUT R7, R4, 0x1ffffffe, RZ, 0xc0, !PT ;  /* 0x1ffffffe04077812 */ /* 0x000fe200078ec0ff */
[----:B------:R-:W-:Y:S01]  /*0c50*/  IMAD R0, R0, 0x10, R11 ;  /* 0x0000001000007824 */ /* 0x000fe200078e020b */
[----:B------:R-:W-:Y:S01]  /*0c60*/  SHF.R.S32.HI R19, RZ, 0x3, R19 ;  /* 0x00000003ff137819 */ /* 0x000fe20000011413 */
[----:B------:R-:W-:Y:S01]  /*0c70*/  IMAD.IADD R5, R22, 0x1, -R5 ;  /* 0x0000000116057824 */ /* 0x000fe200078e0a05 */
[----:B------:R-:W-:Y:S01]  /*0c80*/  IADD3 R16, R2, 0x40, RZ ;  /* 0x0000004002107810 */ /* 0x000fe20007ffe0ff */
[----:B------:R-:W-:-:S02]  /*0c90*/  IMAD.IADD R162, R8, 0x1, -R7 ;  /* 0x0000000108a27824 */ /* 0x000fc400078e0a07 */
[----:B------:R-:W-:Y:S01]  /*0ca0*/  IMAD R161, R3, 0x40, R0 ;  /* 0x0000004003a17824 */ /* 0x000fe200078e0200 */
[----:B------:R-:W-:Y:S01]  /*0cb0*/  SHF.R.S32.HI R166, RZ, 0x1f, R16 ;  /* 0x0000001fffa67819 */ /* 0x000fe20000011410 */
[----:B------:R-:W-:Y:S02]  /*0cc0*/  IMAD R164, R5, R164, 0x60 ;  /* 0x0000006005a47424 */ /* 0x000fe400078e02a4 */
[----:B------:R-:W-:-:S07]  /*0cd0*/  IMAD R162, R162, 0x8, R161 ;  /* 0x00000008a2a27824 */ /* 0x000fce00078e02a1 */
.L_x_39:
[----:B------:R-:W0:Y:S01]  /*0ce0*/  SHFL.IDX PT, R0, R160, RZ, 0x1f ;  /* 0x00001fffa0007589 */ /* 0x000e2200000e0000 */
[----:B-1----:R-:W1:Y:S01]  /*0cf0*/  S2UR UR40, SR_CgaCtaId ;  /* 0x00000000002879c3 */ /* 0x002e620000008800 */
[----:B------:R-:W-:Y:S01]  /*0d00*/  ULDC.64 UR8, c[0x0][0x418] ;  /* 0x0001060000087ab9 */ /* 0x000fe20000000a00 */
[----:B------:R-:W-:Y:S01]  /*0d10*/  UMOV UR41, 0x400 ;  /* 0x0000040000297882 */ /* 0x000fe20000000000 */
[----:B------:R-:W-:Y:S01]  /*0d20*/  UISETP.NE.U32.AND UP0, UPT, UR8, URZ, UPT ;  /* 0x0000003f0800728c */ /* 0x000fe2000bf05070 */
[----:B------:R-:W-:Y:S01]  /*0d30*/  ULDC UR4, c[0x0][0xc38] ;  /* 0x00030e0000047ab9 */ /* 0x000fe20000000800 */
[----:B------:R-:W-:Y:S02]  /*0d40*/  ULDC UR6, c[0x0][0x424] ;  /* 0x0001090000067ab9 */ /* 0x000fe40000000800 */
[----:B------:R-:W-:Y:S01]  /*0d50*/  UISETP.NE.AND.EX UP0, UPT, UR9, URZ, UPT, UP0 ;  /* 0x0000003f0900728c */ /* 0x000fe2000bf05300 */
[----:B------:R-:W2:Y:S01]  /*0d60*/  LDC R73, c[0x0][0x2f0] ;  /* 0x0000bc00ff497b82 */ /* 0x000ea20000000800 */
[----:B------:R-:W-:-:S02]  /*0d70*/  UISETP.NE.AND UP1, UPT, UR4, 0x1, UPT ;  /* 0x000000010400788c */ /* 0x000fc4000bf25270 */
[----:B------:R-:W-:Y:S01]  /*0d80*/  USEL UR6, UR6, 0x1, UP0 ;  /* 0x0000000106067887 */ /* 0x000fe20008000000 */
[----:B------:R-:W-:Y:S01]  /*0d90*/  ULDC UR4, c[0x0][0xc44] ;  /* 0x0003110000047ab9 */ /* 0x000fe20000000800 */
[----:B------:R-:W-:Y:S01]  /*0da0*/  UMOV UR13, UR61 ;  /* 0x0000003d000d7c82 */ /* 0x000fe20008000000 */
[----:B------:R-:W-:-:S06]  /*0db0*/  UISETP.NE.AND UP2, UPT, UR4, 0x1, UPT ;  /* 0x000000010400788c */ /* 0x000fcc000bf45270 */
[----:B------:R-:W-:Y:S01]  /*0dc0*/  @UP1 ULDC UR4, c[0x0][0xc3c] ;  /* 0x00030f0000041ab9 */ /* 0x000fe20000000800 */
[----:B------:R-:W-:Y:S01]  /*0dd0*/  @UP1 ULDC UR12, c[0x0][0xc40] ;  /* 0x00031000000c1ab9 */ /* 0x000fe20000000800 */
[----:B------:R-:W-:Y:S01]  /*0de0*/  UIMAD.WIDE.U32 UR4, UR61, UR4, URZ ;  /* 0x000000043d0472a5 */ /* 0x000fe2000f8e003f */
[----:B0-----:R-:W-:Y:S01]  /*0df0*/  R2UR UR7, R0 ;  /* 0x00000000000772ca */ /* 0x001fe200000e0000 */
[----:B-1----:R-:W-:Y:S02]  /*0e00*/  ULEA UR41, UR40, UR41, 0x18 ;  /* 0x0000002928297291 */ /* 0x002fe4000f8ec03f */
[----:B------:R-:W-:Y:S02]  /*0e10*/  @UP1 USHF.R.U32.HI UR13, URZ, UR12, UR5 ;  /* 0x0000000c3f0d1299 */ /* 0x000fe40008011605 */
[----:B------:R-:W-:Y:S01]  /*0e20*/  UIADD3 UR9, UR41, 0xc400, URZ ;  /* 0x0000c40029097890 */ /* 0x000fe2000fffe03f */
[----:B------:R-:W-:-:S03]  /*0e30*/  @UP2 ULDC.64 UR10, c[0x0][0xc48] ;  /* 0x00031200000a2ab9 */ /* 0x000fc60000000a00 */
[----:B------:R-:W-:Y:S01]  /*0e40*/  ULOP3.LUT UP0, URZ, UR9, 0x1bf, URZ, 0xc0, !UPT ;  /* 0x000001bf093f7892 */ /* 0x000fe2000f80c03f */
[----:B--2---:R-:W-:Y:S01]  /*0e50*/  IMAD R73, R73, UR6, RZ ;  /* 0x0000000649497c24 */ /* 0x004fe2000f8e02ff */
[----:B------:R-:W-:Y:S02]  /*0e60*/  UIMAD.WIDE.U32 UR4, UR13, UR10, URZ ;  /* 0x0000000a0d0472a5 */ /* 0x000fe4000f8e003f */
[----:B------:R-:W-:Y:S01]  /*0e70*/  IMAD.U32 R23, RZ, RZ, UR13 ;  /* 0x0000000dff177e24 */ /* 0x000fe2000f8e00ff */
[----:B------:R-:W-:Y:S01]  /*0e80*/  ULEA.HI UR8, UR7, UR7, URZ, 0x1 ;  /* 0x0000000707087291 */ /* 0x000fe2000f8f083f */
[----:B------:R-:W-:Y:S01]  /*0e90*/  PLOP3.LUT P0, PT, PT, PT, UP0, 0x80, 0x0 ;  /* 0x000000000000781c */ /* 0x000fe20003f0f008 */
[----:B------:R-:W-:Y:S02]  /*0ea0*/  UMOV UR60, UR13 ;  /* 0x0000000d003c7c82 */ /* 0x000fe40008000000 */
[----:B------:R-:W-:Y:S01]  /*0eb0*/  ULOP3.LUT UR8, UR8, 0x1e, URZ, 0xc0, !UPT ;  /* 0x0000001e08087892 */ /* 0x000fe2000f8ec03f */
[----:B------:R-:W-:Y:S01]  /*0ec0*/  IADD3 R0, R73, 0x5f, RZ ;  /* 0x0000005f49007810 */ /* 0x000fe20007ffe0ff */
[----:B------:R-:W-:-:S02]  /*0ed0*/  @UP2 USHF.R.U32.HI UR60, URZ, UR11, UR5 ;  /* 0x0000000b3f3c2299 */ /* 0x000fc40008011605 */
[----:B------:R-:W-:Y:S02]  /*0ee0*/  UIADD3 UR8, UR7, -UR8, URZ ;  /* 0x8000000807087290 */ /* 0x000fe4000fffe03f */
[----:B------:R-:W-:Y:S02]  /*0ef0*/  IMAD.HI R0, R0, 0x2aaaaaab, RZ ;  /* 0x2aaaaaab00007827 */ /* 0x000fe400078e02ff */
[----:B------:R-:W-:-:S03]  /*0f00*/  ULEA UR8, UR8, UR9, 0xd ;  /* 0x0000000908087291 */ /* 0x000fc6000f8e683f */
[----:B------:R-:W-:Y:S01]  /*0f10*/  SHF.R.U32.HI R3, RZ, 0x1f, R0 ;  /* 0x0000001fff037819 */ /* 0x000fe20000011600 */
[----:B------:R-:W-:-:S03]  /*0f20*/  USHF.R.U32.HI UR8, URZ, 0x4, UR8 ;  /* 0x000000043f087899 */ /* 0x000fc60008011608 */
[----:B------:R-:W-:Y:S01]  /*0f30*/  LEA.HI.SX32 R88, R0, R3, 0x1c ;  /* 0x0000000300587211 */ /* 0x000fe200078fe2ff */
[----:B------:R-:W-:Y:S01]  /*0f40*/  ULOP3.LUT UR42, UR8, 0x3fff, URZ, 0xc0, !UPT ;  /* 0x00003fff082a7892 */ /* 0x000fe2000f8ec03f */
[----:B---3-5:R-:W-:Y:S11]  /*0f50*/  @!P0 BRA `(.L_x_7) ;  /* 0x0000000000408947 */ /* 0x028ff60003800000 */
[----:B------:R-:W-:Y:S01]  /*0f60*/  MOV R0, 0x0 ;  /* 0x0000000000007802 */ /* 0x000fe20000000f00 */
[----:B------:R-:W-:Y:S01]  /*0f70*/  ULDC.64 UR4, c[0x4][0xf0] ;  /* 0x01003c0000047ab9 */ /* 0x000fe20000000a00 */
[----:B------:R-:W-:Y:S01]  /*0f80*/  ULDC.64 UR6, c[0x4][0x38] ;  /* 0x01000e0000067ab9 */ /* 0x000fe20000000a00 */
[----:B------:R-:W-:Y:S01]  /*0f90*/  IMAD.U32 R4, RZ, RZ, UR4 ;  /* 0x00000004ff047e24 */ /* 0x000fe2000f8e00ff */
[----:B------:R0:W1:Y:S01]  /*0fa0*/  LDC.64 R14, c[0x4][R0] ;  /* 0x01000000000e7b82 */ /* 0x0000620000000a00 */
[----:B------:R-:W-:Y:S01]  /*0fb0*/  IMAD.U32 R5, RZ, RZ, UR5 ;  /* 0x00000005ff057e24 */ /* 0x000fe2000f8e00ff */
[----:B------:R-:W-:Y:S01]  /*0fc0*/  ULDC.64 UR4, c[0x4][0xf8] ;  /* 0x01003e0000047ab9 */ /* 0x000fe20000000a00 */
[----:B------:R-:W-:Y:S01]  /*0fd0*/  IMAD.U32 R10, RZ, RZ, UR6 ;  /* 0x00000006ff0a7e24 */ /* 0x000fe2000f8e00ff */
[----:B------:R-:W-:Y:S01]  /*0fe0*/  MOV R6, UR4 ;  /* 0x0000000400067c02 */ /* 0x000fe20008000f00 */
[----:B------:R-:W-:Y:S01]  /*0ff0*/  IMAD.U32 R7, RZ, RZ, UR5 ;  /* 0x00000005ff077e24 */ /* 0x000fe2000f8e00ff */
[----:B------:R-:W-:Y:S01]  /*1000*/  MOV R11, UR7 ;  /* 0x00000007000b7c02 */ /* 0x000fe20008000f00 */
[----:B------:R-:W-:Y:S01]  /*1010*/  IMAD.MOV.U32 R8, RZ, RZ, 0x70 ;  /* 0x00000070ff087424 */ /* 0x000fe200078e00ff */
[----:B------:R-:W-:Y:S01]  /*1020*/  MOV R13, RZ ;  /* 0x000000ff000d7202 */ /* 0x000fe20000000f00 */
[----:B0-----:R-:W-:-:S07]  /*1030*/  IMAD.MOV.U32 R12, RZ, RZ, 0x1 ;  /* 0x00000001ff0c7424 */ /* 0x001fce00078e00ff */
[----:B------:R-:W-:-:S07]  /*1040*/  LEPC R20, `(.L_x_7) ;  /* 0x000000001014794e */ /* 0x000fce0000000000 */
[----:B-1----:R-:W-:Y:S05]  /*1050*/  CALL.ABS.NOINC R14 ;  /* 0x000000000e007343 */ /* 0x002fea0003c00000 */
.L_x_7:
[----:B------:R-:W-:Y:S02]  /*1060*/  LOP3.LUT R0, R18, 0x1, RZ, 0xc0, !PT ;  /* 0x0000000112007812 */ /* 0x000fe400078ec0ff */
[----:B------:R-:W-:Y:S02]  /*1070*/  R2UR UR4, R165 ;  /* 0x00000000a50472ca */ /* 0x000fe400000e0000 */
[----:B------:R-:W-:-:S04]  /*1080*/  SHF.L.U32 R0, R0, 0x1f, RZ ;  /* 0x0000001f00007819 */ /* 0x000fc800000006ff */
[----:B------:R-:W0:Y:S07]  /*1090*/  SYNCS.PHASECHK.TRANS64.TRYWAIT P1, [UR41+0x2a800], R0 ;  /* 0x02a80000ff0075a7 */ /* 0x000e2e0008020169 */
[----:B------:R-:W-:-:S05]  /*10a0*/  IMAD.U32 R3, RZ, RZ, UR4 ;  /* 0x00000004ff037e24 */ /* 0x000fca000f8e00ff */
[----:B------:R-:W-:Y:S01]  /*10b0*/  ISETP.NE.AND P0, PT, R3, 0x3, PT ;  /* 0x000000030300780c */ /* 0x000fe20003f05270 */
[----:B0-----:R-:W-:-:S12]  /*10c0*/  @!P1 BRA `(.L_x_8) ;  /* 0x000000a000789947 */ /* 0x001fd80003800000 */
.L_x_89:
[----:B------:R-:W-:Y:S05]  /*10d0*/  @!P0 BRA `(.L_x_9) ;  /* 0x0000000000048947 */ /* 0x000fea0003800000 */
[----:B------:R-:W-:Y:S01]  /*10e0*/  BPT.TRAP 0x1 ;  /* 0x000000040000795c */ /* 0x000fe20000300000 */
.L_x_9:
[----:B0-----:R-:W-:Y:S01]  /*10f0*/  IMAD.U32 R0, RZ, RZ, UR38 ;  /* 0x00000026ff007e24 */ /* 0x001fe2000f8e00ff */
[----:B------:R-:W-:-:S04]  /*1100*/  MOV R3, UR39 ;  /* 0x0000002700037c02 */ /* 0x000fc80008000f00 */
[----:B------:R-:W-:Y:S02]  /*1110*/  LEA R0, R0, UR41, 0x3 ;  /* 0x0000002900007c11 */ /* 0x000fe4000f8e18ff */
[----:B------:R-:W-:-:S04]  /*1120*/  SHF.L.U32 R3, R3, 0x1f, RZ ;  /* 0x0000001f03037819 */ /* 0x000fc800000006ff */
[----:B------:R0:W1:Y:S01]  /*1130*/  SYNCS.PHASECHK.TRANS64.TRYWAIT P1, [R0+URZ+0x2a830], R3 ;  /* 0x02a83003000075a7 */ /* 0x000062000802017f */
[----:B------:R-:W-:Y:S05]  /*1140*/  @!P0 BRA `(.L_x_10) ;  /* 0x0000000000048947 */ /* 0x000fea0003800000 */
[----:B------:R-:W-:Y:S01]  /*1150*/  BPT.TRAP 0x1 ;  /* 0x000000040000795c */ /* 0x000fe20000300000 */
.L_x_10:
[----:B------:R-:W-:Y:S01]  /*1160*/  IMAD.MOV.U32 R87, RZ, RZ, RZ ;  /* 0x000000ffff577224 */ /* 0x000fe200078e00ff */
[----:B-1----:R-:W-:Y:S06]  /*1170*/  @P1 BRA `(.L_x_11) ;  /* 0x0000000000081947 */ /* 0x002fec0003800000 */
[----:B------:R-:W1:Y:S02]  /*1180*/  SYNCS.PHASECHK.TRANS64.TRYWAIT P1, [R0+URZ+0x2a830], R3 ;  /* 0x02a83003000075a7 */ /* 0x000e64000802017f */
[----:B-1----:R-:W-:Y:S05]  /*1190*/  @!P1 BRA `(.L_x_12) ;  /* 0x000000a0005c9947 */ /* 0x002fea0003800000 */
.L_x_11:
[----:B------:R-:W-:Y:S05]  /*11a0*/  WARPSYNC.ALL ;  /* 0x0000000000007948 */ /* 0x000fea0003800000 */
[----:B------:R-:W-:Y:S01]  /*11b0*/  UIADD3 UR41, UR41, 0x18400, URZ ;  /* 0x0001840029297890 */ /* 0x000fe2000fffe03f */
[----:B------:R-:W-:Y:S01]  /*11c0*/  WARPGROUP.ARRIVE ;  /* 0x00000000000079c5 */ /* 0x000fe20000000000 */
[----:B------:R-:W-:Y:S02]  /*11d0*/  ULOP3.LUT UR4, UR42, 0x10000, URZ, 0xfc, !UPT ;  /* 0x000100002a047892 */ /* 0x000fe4000f8efc3f */
[----:B------:R-:W-:Y:S01]  /*11e0*/  USHF.R.U32.HI UR41, URZ, 0x4, UR41 ;  /* 0x000000043f297899 */ /* 0x000fe20008011629 */
[----:B------:R-:W-:Y:S01]  /*11f0*/  UMOV UR13, 0x40000040 ;  /* 0x40000040000d7882 */ /* 0x000fe20000000000 */
[----:B------:R-:W-:-:S02]  /*1200*/  UMOV UR15, 0x40000040 ;  /* 0x40000040000f7882 */ /* 0x000fc40000000000 */
[----:B------:R-:W-:Y:S01]  /*1210*/  ULOP3.LUT UR10, UR41, 0x3fff, URZ, 0xc0, !UPT ;  /* 0x00003fff290a7892 */ /* 0x000fe2000f8ec03f */
[----:B------:R-:W-:Y:S01]  /*1220*/  MOV R11, UR13 ;  /* 0x0000000d000b7c02 */ /* 0x000fe20008000f00 */
[----:B------:R-:W-:Y:S01]  /*1230*/  UMOV UR12, UR4 ;  /* 0x00000004000c7c82 */ /* 0x000fe20008000000 */
[----:B------:R-:W-:Y:S01]  /*1240*/  UIADD3 UR6, UR4, 0x2, URZ ;  /* 0x0000000204067890 */ /* 0x000fe2000fffe03f */
[----:B------:R-:W-:Y:S01]  /*1250*/  IMAD.U32 R10, RZ, RZ, UR12 ;  /* 0x0000000cff0a7e24 */ /* 0x000fe2000f8e00ff */
[----:B------:R-:W-:Y:S02]  /*1260*/  ULOP3.LUT UR10, UR10, 0x10000, URZ, 0xfc, !UPT ;  /* 0x000100000a0a7892 */ /* 0x000fe4000f8efc3f */
[----:B------:R-:W-:Y:S02]  /*1270*/  UIADD3 UR56, UR4, 0x4, URZ ;  /* 0x0000000404387890 */ /* 0x000fe4000fffe03f */
[----:B------:R-:W-:Y:S01]  /*1280*/  UIMAD UR5, UR38, 0x900, UR10 ;  /* 0x00000900260578a4 */ /* 0x000fe2000f8e020a */
[----:B------:R-:W-:Y:S01]  /*1290*/  UMOV UR57, 0x40000040 ;  /* 0x4000004000397882 */ /* 0x000fe20000000000 */
[----:B------:R-:W-:-:S02]  /*12a0*/  UMOV UR59, 0x40000040 ;  /* 0x40000040003b7882 */ /* 0x000fc40000000000 */
[----:B------:R-:W-:Y:S02]  /*12b0*/  UIADD3 UR7, UR5, 0x2, URZ ;  /* 0x0000000205077890 */ /* 0x000fe4000fffe03f */
[----:B------:R-:W-:Y:S02]  /*12c0*/  UIADD3 UR58, UR5, 0x4, URZ ;  /* 0x00000004053a7890 */ /* 0x000fe4000fffe03f */
[----:B------:R-:W-:Y:S01]  /*12d0*/  UMOV UR14, UR5 ;  /* 0x00000005000e7c82 */ /* 0x000fe20008000000 */
[----:B------:R-:W-:Y:S01]  /*12e0*/  UIADD3 UR52, UR4, 0x6, URZ ;  /* 0x0000000604347890 */ /* 0x000fe2000fffe03f */
[----:B------:R-:W-:Y:S01]  /*12f0*/  HGMMA.64x96x16.F32 R24, gdesc[UR12], RZ, !UPT, gsb0 ;  /* 0x016000000c1879f0 */ /* 0x000fe2000c0008ff */
[----:B------:R-:W-:Y:S01]  /*1300*/  UMOV UR12, UR6 ;  /* 0x00000006000c7c82 */ /* 0x000fe20008000000 */
[----:B------:R-:W-:Y:S01]  /*1310*/  UMOV UR13, 0x40000040 ;  /* 0x40000040000d7882 */ /* 0x000fe20000000000 */
[----:B------:R-:W-:Y:S01]  /*1320*/  UMOV UR14, UR7 ;  /* 0x00000007000e7c82 */ /* 0x000fe20008000000 */
[----:B------:R-:W-:Y:S01]  /*1330*/  UMOV UR15, 0x40000040 ;  /* 0x40000040000f7882 */ /* 0x000fe20000000000 */
[----:B------:R-:W-:Y:S01]  /*1340*/  UIADD3 UR54, UR5, 0x6, URZ ;  /* 0x0000000605367890 */ /* 0x000fe2000fffe03f */
[----:B------:R-:W-:Y:S01]  /*1350*/  IMAD.U32 R8, RZ, RZ, UR12 ;  /* 0x0000000cff087e24 */ /* 0x000fe2000f8e00ff */
[----:B------:R-:W-:Y:S01]  /*1360*/  UMOV UR53, 0x40000040 ;  /* 0x4000004000357882 */ /* 0x000fe20000000000 */
[----:B------:R-:W-:Y:S01]  /*1370*/  UMOV UR55, 0x40000040 ;  /* 0x4000004000377882 */ /* 0x000fe20000000000 */
[----:B------:R-:W-:Y:S01]  /*1380*/  UIADD3 UR48, UR4, 0x400, URZ ;  /* 0x0000040004307890 */ /* 0x000fe2000fffe03f */
[----:B------:R-:W-:Y:S01]  /*1390*/  IMAD.U32 R9, RZ, RZ, UR13 ;  /* 0x0000000dff097e24 */ /* 0x000fe2000f8e00ff */
[----:B------:R-:W-:Y:S01]  /*13a0*/  UIADD3 UR50, UR5, 0x300, URZ ;  /* 0x0000030005327890 */ /* 0x000fe2000fffe03f */
[----:B------:R-:W-:Y:S01]  /*13b0*/  UMOV UR49, 0x40000040 ;  /* 0x4000004000317882 */ /* 0x000fe20000000000 */
[----:B------:R-:W-:Y:S01]  /*13c0*/  UMOV UR51, 0x40000040 ;  /* 0x4000004000337882 */ /* 0x000fe20000000000 */
[----:B------:R-:W-:-:S02]  /*13d0*/  UIADD3 UR16, UR4, 0x404, URZ ;  /* 0x0000040404107890 */ /* 0x000fc4000fffe03f */
[----:B------:R-:W-:Y:S01]  /*13e0*/  UIADD3 UR18, UR5, 0x304, URZ ;  /* 0x0000030405127890 */ /* 0x000fe2000fffe03f */
[----:B------:R-:W-:Y:S01]  /*13f0*/  UMOV UR17, 0x40000040 ;  /* 0x4000004000117882 */ /* 0x000fe20000000000 */
[----:B------:R-:W-:Y:S01]  /*1400*/  UMOV UR19, 0x40000040 ;  /* 0x4000004000137882 */ /* 0x000fe20000000000 */
[----:B------:R-:W-:Y:S02]  /*1410*/  UIADD3 UR20, UR4, 0x406, URZ ;  /* 0x0000040604147890 */ /* 0x000fe4000fffe03f */
[----:B------:R-:W-:Y:S01]  /*1420*/  UIADD3 UR22, UR5, 0x306, URZ ;  /* 0x0000030605167890 */ /* 0x000fe2000fffe03f */
[----:B------:R-:W-:Y:S01]  /*1430*/  UMOV UR21, 0x40000040 ;  /* 0x4000004000157882 */ /* 0x000fe20000000000 */
[----:B------:R-:W-:Y:S01]  /*1440*/  UMOV UR23, 0x40000040 ;  /* 0x4000004000177882 */ /* 0x000fe20000000000 */
[----:B------:R-:W-:Y:S02]  /*1450*/  UIADD3 UR24, UR4, 0x800, URZ ;  /* 0x0000080004187890 */ /* 0x000fe4000fffe03f */
        /* <DEDUP_REMOVED lines=15> */
[----:B------:R-:W-:-:S02]  /*1550*/  WARPGROUP.DEPBAR.LE gsb0, 0x0 ;  /* 0x00008000000079c5 */ /* 0x000fc40000010000 */
[----:B------:R-:W-:-:S06]  /*1560*/  WARPGROUP.ARRIVE ;  /* 0x00000000000079c5 */ /* 0x000fcc0000000000 */
[----:B------:R-:W-:Y:S01]  /*1570*/  HGMMA.64x96x16.F32 R24, gdesc[UR12], R24, gsb0 ;  /* 0x016000000c1879f0 */ /* 0x000fe20008000818 */
[----:B------:R-:W-:Y:S02]  /*1580*/  UIADD3 UR12, UR4, 0x402, URZ ;  /* 0x00000402040c7890 */ /* 0x000fe4000fffe03f */
[----:B------:R-:W-:Y:S01]  /*1590*/  UIADD3 UR14, UR5, 0x302, URZ ;  /* 0x00000302050e7890 */ /* 0x000fe2000fffe03f */
[----:B------:R-:W-:Y:S01]  /*15a0*/  UMOV UR13, 0x40000040 ;  /* 0x40000040000d7882 */ /* 0x000fe20000000000 */
[----:B------:R-:W-:Y:S01]  /*15b0*/  UMOV UR15, 0x40000040 ;  /* 0x40000040000f7882 */ /* 0x000fe20000000000 */
[----:B------:R-:W-:Y:S02]  /*15c0*/  WARPGROUP.DEPBAR.LE gsb0, 0x0 ;  /* 0x00008000000079c5 */ /* 0x000fe40000010000 */
[----:B------:R-:W-:-:S06]  /*15d0*/  WARPGROUP.ARRIVE ;  /* 0x00000000000079c5 */ /* 0x000fcc0000000000 */
[----:B------:R-:W-:Y:S03]  /*15e0*/  HGMMA.64x96x16.F32 R24, gdesc[UR56], R24, gsb0 ;  /* 0x01600000381879f0 */ /* 0x000fe60008000818 */
        /* <DEDUP_REMOVED lines=28> */
[----:B------:R-:W-:Y:S05]  /*17b0*/  @!P0 BRA `(.L_x_13) ;  /* 0x0000000000048947 */ /* 0x000fea0003800000 */
[----:B------:R-:W-:Y:S01]  /*17c0*/  BPT.TRAP 0x1 ;  /* 0x000000040000795c */ /* 0x000fe20000300000 */
.L_x_13:
[----:B------:R-:W-:Y:S01]  /*17d0*/  ULDC UR4, c[0x0][0x9d8] ;  /* 0x0002760000047ab9 */ /* 0x000fe20000000800 */
[----:B------:R-:W-:Y:S01]  /*17e0*/  IADD3 R5, R164, R73, RZ ;  /* 0x00000049a4057210 */ /* 0x000fe20007ffe0ff */
[----:B------:R-:W-:Y:S01]  /*17f0*/  FMUL.FTZ R24, R24, UR4 ;  /* 0x0000000418187c20 */ /* 0x000fe20008410000 */
[----:B------:R-:W-:Y:S01]  /*1800*/  FMUL.FTZ R25, R25, UR4 ;  /* 0x0000000419197c20 */ /* 0x000fe20008410000 */
[----:B------:R-:W-:Y:S01]  /*1810*/  FMUL.FTZ R28, R28, UR4 ;  /* 0x000000041c1c7c20 */ /* 0x000fe20008410000 */
[----:B------:R-:W-:Y:S01]  /*1820*/  FMUL.FTZ R29, R29, UR4 ;  /* 0x000000041d1d7c20 */ /* 0x000fe20008410000 */
[----:B------:R-:W-:Y:S01]  /*1830*/  FMUL.FTZ R32, R32, UR4 ;  /* 0x0000000420207c20 */ /* 0x000fe20008410000 */
[----:B------:R-:W-:Y:S01]  /*1840*/  IMAD R5, R88, -0x60, R5 ;  /* 0xffffffa058057824 */ /* 0x000fe200078e0205 */
[----:B------:R-:W2:Y:S01]  /*1850*/  MUFU.TANH R24, R24 ;  /* 0x0000001800187308 */ /* 0x000ea20000002400 */
[----:B------:R-:W-:Y:S01]  /*1860*/  FMUL.FTZ R33, R33, UR4 ;  /* 0x0000000421217c20 */ /* 0x000fe20008410000 */
[----:B------:R-:W-:Y:S01]  /*1870*/  FMUL.FTZ R26, R26, UR4 ;  /* 0x000000041a1a7c20 */ /* 0x000fe20008410000 */
[----:B------:R-:W-:Y:S01]  /*1880*/  FMUL.FTZ R36, R36, UR4 ;  /* 0x0000000424247c20 */ /* 0x000fe20008410000 */
[----:B------:R-:W-:Y:S01]  /*1890*/  ISETP.GT.AND P6, PT, R5, RZ, PT ;  /* 0x000000ff0500720c */ /* 0x000fe20003fc4270 */
[----:B------:R-:W-:Y:S01]  /*18a0*/  FMUL.FTZ R27, R27, UR4 ;  /* 0x000000041b1b7c20 */ /* 0x000fe20008410000 */
[----:B------:R-:W-:Y:S01]  /*18b0*/  ISETP.GT.AND P5, PT, R5, 0x1, PT ;  /* 0x000000010500780c */ /* 0x000fe20003fa4270 */
[----:B------:R-:W-:Y:S01]  /*18c0*/  FMUL.FTZ R37, R37, UR4 ;  /* 0x0000000425257c20 */ /* 0x000fe20008410000 */
[----:B------:R-:W3:Y:S01]  /*18d0*/  MUFU.TANH R25, R25 ;  /* 0x0000001900197308 */ /* 0x000ee20000002400 */
[----:B------:R-:W-:Y:S01]  /*18e0*/  ISETP.GT.AND P4, PT, R5, 0x8, PT ;  /* 0x000000080500780c */ /* 0x000fe20003f84270 */
[----:B------:R-:W-:Y:S01]  /*18f0*/  FMUL.FTZ R30, R30, UR4 ;  /* 0x000000041e1e7c20 */ /* 0x000fe20008410000 */
[----:B------:R-:W-:Y:S01]  /*1900*/  FMUL.FTZ R31, R31, UR4 ;  /* 0x000000041f1f7c20 */ /* 0x000fe20008410000 */
[C---:B------:R-:W-:Y:S01]  /*1910*/  ISETP.GT.AND P3, PT, R5.reuse, 0x9, PT ;  /* 0x000000090500780c */ /* 0x040fe20003f64270 */
[----:B------:R-:W-:Y:S01]  /*1920*/  FMUL.FTZ R40, R40, UR4 ;  /* 0x0000000428287c20 */ /* 0x000fe20008410000 */
[----:B------:R-:W-:Y:S01]  /*1930*/  FMUL.FTZ R34, R34, UR4 ;  /* 0x0000000422227c20 */ /* 0x000fe20008410000 */
[----:B------:R-:W-:Y:S01]  /*1940*/  ISETP.GT.AND P2, PT, R5, 0x10, PT ;  /* 0x000000100500780c */ /* 0x000fe20003f44270 */
[----:B------:R-:W4:Y:S01]  /*1950*/  MUFU.TANH R28, R28 ;  /* 0x0000001c001c7308 */ /* 0x000f220000002400 */
[----:B--2---:R-:W-:Y:S01]  /*1960*/  FSEL R24, R24, -INF , P6 ;  /* 0xff80000018187808 */ /* 0x004fe20003000000 */
[----:B------:R-:W-:Y:S01]  /*1970*/  FMUL.FTZ R41, R41, UR4 ;  /* 0x0000000429297c20 */ /* 0x000fe20008410000 */
[----:B------:R-:W-:Y:S01]  /*1980*/  FMUL.FTZ R35, R35, UR4 ;  /* 0x0000000423237c20 */ /* 0x000fe20008410000 */
[----:B------:R-:W-:Y:S01]  /*1990*/  ISETP.GT.AND P1, PT, R5, 0x11, PT ;  /* 0x000000110500780c */ /* 0x000fe20003f24270 */
[----:B------:R-:W-:Y:S01]  /*19a0*/  FMUL.FTZ R44, R44, UR4 ;  /* 0x000000042c2c7c20 */ /* 0x000fe20008410000 */
[----:B------:R-:W-:Y:S01]  /*19b0*/  FMUL.FTZ R38, R38, UR4 ;  /* 0x0000000426267c20 */ /* 0x000fe20008410000 */
[----:B------:R-:W-:Y:S01]  /*19c0*/  FMUL.FTZ R45, R45, UR4 ;  /* 0x000000042d2d7c20 */ /* 0x000fe20008410000 */
[----:B------:R-:W2:Y:S01]  /*19d0*/  MUFU.TANH R29, R29 ;  /* 0x0000001d001d7308 */ /* 0x000ea20000002400 */
[----:B---3--:R-:W-:Y:S01]  /*19e0*/  FSEL R25, R25, -INF , P5 ;  /* 0xff80000019197808 */ /* 0x008fe20002800000 */
[----:B------:R-:W-:Y:S01]  /*19f0*/  FMUL.FTZ R39, R39, UR4 ;  /* 0x0000000427277c20 */ /* 0x000fe20008410000 */
[----:B------:R-:W-:Y:S01]  /*1a00*/  FMUL.FTZ R48, R48, UR4 ;  /* 0x0000000430307c20 */ /* 0x000fe20008410000 */
[----:B------:R-:W-:Y:S01]  /*1a10*/  FMUL.FTZ R42, R42, UR4 ;  /* 0x000000042a2a7c20 */ /* 0x000fe20008410000 */
[----:B------:R-:W-:Y:S01]  /*1a20*/  FMNMX.FTZ R7, R24, R25, !PT ;  /* 0x0000001918077209 */ /* 0x000fe20007810000 */
[----:B------:R-:W-:Y:S01]  /*1a30*/  FMUL.FTZ R49, R49, UR4 ;  /* 0x0000000431317c20 */ /* 0x000fe20008410000 */
[----:B------:R-:W-:Y:S01]  /*1a40*/  FMUL.FTZ R43, R43, UR4 ;  /* 0x000000042b2b7c20 */ /* 0x000fe20008410000 */
[----:B------:R-:W3:Y:S01]  /*1a50*/  MUFU.TANH R32, R32 ;  /* 0x0000002000207308 */ /* 0x000ee20000002400 */
[----:B----4-:R-:W-:Y:S01]  /*1a60*/  FSEL R28, R28, -INF , P4 ;  /* 0xff8000001c1c7808 */ /* 0x010fe20002000000 */
[----:B------:R-:W-:Y:S01]  /*1a70*/  FMUL.FTZ R52, R52, UR4 ;  /* 0x0000000434347c20 */ /* 0x000fe20008410000 */
[----:B------:R-:W-:Y:S01]  /*1a80*/  FMUL.FTZ R46, R46, UR4 ;  /* 0x000000042e2e7c20 */ /* 0x000fe20008410000 */
[----:B------:R-:W-:Y:S01]  /*1a90*/  FMUL.FTZ R53, R53, UR4 ;  /* 0x0000000435357c20 */ /* 0x000fe20008410000 */
[----:B------:R-:W-:Y:S01]  /*1aa0*/  FMNMX.FTZ R7, R28, R7, !PT ;  /* 0x000000071c077209 */ /* 0x000fe20007810000 */
[----:B------:R-:W-:Y:S01]  /*1ab0*/  FMUL.FTZ R47, R47, UR4 ;  /* 0x000000042f2f7c20 */ /* 0x000fe20008410000 */
[----:B------:R-:W-:Y:S01]  /*1ac0*/  FMUL.FTZ R56, R56, UR4 ;  /* 0x0000000438387c20 */ /* 0x000fe20008410000 */
[----:B------:R-:W4:Y:S01]  /*1ad0*/  MUFU.TANH R4, R26 ;  /* 0x0000001a00047308 */ /* 0x000f220000002400 */
[----:B--2---:R-:W-:Y:S01]  /*1ae0*/  FSEL R12, R29, -INF , P3 ;  /* 0xff8000001d0c7808 */ /* 0x004fe20001800000 */
[----:B------:R-:W-:Y:S01]  /*1af0*/  FMUL.FTZ R50, R50, UR4 ;  /* 0x0000000432327c20 */ /* 0x000fe20008410000 */
[----:B------:R-:W-:Y:S01]  /*1b00*/  FMUL.FTZ R57, R57, UR4 ;  /* 0x0000000439397c20 */ /* 0x000fe20008410000 */
[----:B------:R-:W-:Y:S01]  /*1b10*/  FMUL.FTZ R51, R51, UR4 ;  /* 0x0000000433337c20 */ /* 0x000fe20008410000 */
[----:B------:R-:W-:Y:S01]  /*1b20*/  FMNMX.FTZ R7, R12, R7, !PT ;  /* 0x000000070c077209 */ /* 0x000fe20007810000 */
[----:B------:R-:W-:Y:S01]  /*1b30*/  FMUL.FTZ R60, R60, UR4 ;  /* 0x000000043c3c7c20 */ /* 0x000fe20008410000 */
[----:B------:R-:W-:Y:S01]  /*1b40*/  FMUL.FTZ R54, R54, UR4 ;  /* 0x0000000436367c20 */ /* 0x000fe20008410000 */
[----:B------:R-:W-:Y:S01]  /*1b50*/  MUFU.TANH R33, R33 ;  /* 0x0000002100217308 */ /* 0x000fe20000002400 */
[----:B---3--:R-:W-:Y:S01]  /*1b60*/  FSEL R32, R32, -INF , P2 ;  /* 0xff80000020207808 */ /* 0x008fe20001000000 */
[----:B------:R-:W-:Y:S01]  /*1b70*/  FMUL.FTZ R61, R61, UR4 ;  /* 0x000000043d3d7c20 */ /* 0x000fe20008410000 */
[----:B------:R-:W-:Y:S01]  /*1b80*/  FMUL.FTZ R55, R55, UR4 ;  /* 0x0000000437377c20 */ /* 0x000fe20008410000 */
[----:B------:R-:W-:Y:S01]  /*1b90*/  FMUL.FTZ R64, R64, UR4 ;  /* 0x0000000440407c20 */ /* 0x000fe20008410000 */
[----:B------:R-:W-:Y:S01]  /*1ba0*/  FMNMX.FTZ R7, R32, R7, !PT ;  /* 0x0000000720077209 */ /* 0x000fe20007810000 */
[----:B------:R-:W-:Y:S01]  /*1bb0*/  FMUL.FTZ R58, R58, UR4 ;  /* 0x000000043a3a7c20 */ /* 0x000fe20008410000 */
[----:B------:R-:W-:Y:S01]  /*1bc0*/  FMUL.FTZ R65, R65, UR4 ;  /* 0x0000000441417c20 */ /* 0x000fe20008410000 */
[----:B01----:R-:W0:Y:S01]  /*1bd0*/  MUFU.TANH R3, R27 ;  /* 0x0000001b00037308 */ /* 0x003e220000002400 */
[----:B----4-:R-:W-:Y:S01]  /*1be0*/  FSEL R4, R4, -INF , P6 ;  /* 0xff80000004047808 */ /* 0x010fe20003000000 */
[----:B------:R-:W-:Y:S01]  /*1bf0*/  FMUL.FTZ R59, R59, UR4 ;  /* 0x000000043b3b7c20 */ /* 0x000fe20008410000 */
[----:B------:R-:W-:Y:S01]  /*1c00*/  ISETP.GT.AND P6, PT, R5, 0x18, PT ;  /* 0x000000180500780c */ /* 0x000fe20003fc4270 */
[----:B------:R-:W-:Y:S01]  /*1c10*/  FMUL.FTZ R68, R68, UR4 ;  /* 0x0000000444447c20 */ /* 0x000fe20008410000 */
[----:B------:R-:W-:Y:S01]  /*1c20*/  FMUL.FTZ R69, R69, UR4 ;  /* 0x0000000445457c20 */ /* 0x000fe20008410000 */
[----:B------:R-:W-:Y:S01]  /*1c30*/  FMUL.FTZ R62, R62, UR4 ;  /* 0x000000043e3e7c20 */ /* 0x000fe20008410000 */
[----:B------:R-:W-:Y:S01]  /*1c40*/  FMUL.FTZ R63, R63, UR4 ;  /* 0x000000043f3f7c20 */ /* 0x000fe20008410000 */
[----:B------:R-:W1:Y:S01]  /*1c50*/  MUFU.TANH R36, R36 ;  /* 0x0000002400247308 */ /* 0x000e620000002400 */
[----:B------:R-:W-:Y:S01]  /*1c60*/  ULDC UR5, c[0x0][0x988] ;  /* 0x0002620000057ab9 */ /* 0x000fe20000000800 */
[----:B------:R-:W-:Y:S01]  /*1c70*/  FMUL.FTZ R66, R66, UR4 ;  /* 0x0000000442427c20 */ /* 0x000fe20008410000 */
[----:B------:R-:W-:Y:S01]  /*1c80*/  P2R R21, PR, RZ, 0x1 ;  /* 0x00000001ff157803 */ /* 0x000fe20000000000 */
[----:B------:R-:W-:Y:S01]  /*1c90*/  FMUL.FTZ R67, R67, UR4 ;  /* 0x0000000443437c20 */ /* 0x000fe20008410000 */
[----:B------:R-:W-:Y:S01]  /*1ca0*/  FMUL.FTZ R70, R70, UR4 ;  /* 0x0000000446467c20 */ /* 0x000fe20008410000 */
[----:B------:R-:W-:Y:S01]  /*1cb0*/  FMUL.FTZ R71, R71, UR4 ;  /* 0x0000000447477c20 */ /* 0x000fe20008410000 */
[----:B------:R-:W-:Y:S01]  /*1cc0*/  R2UR UR4, R0 ;  /* 0x00000000000472ca */ /* 0x000fe200000e0000 */
[----:B------:R2:W3:Y:S01]  /*1cd0*/  MUFU.TANH R14, R30 ;  /* 0x0000001e000e7308 */ /* 0x0004e20000002400 */
[----:B0-----:R-:W-:Y:S01]  /*1ce0*/  FSEL R3, R3, -INF , P5 ;  /* 0xff80000003037808 */ /* 0x001fe20002800000 */
[--C-:B------:R-:W-:Y:S01]  /*1cf0*/  IMAD.MOV.U32 R85, RZ, RZ, R87.reuse ;  /* 0x000000ffff557224 */ /* 0x100fe200078e0057 */
[----:B------:R-:W-:Y:S01]  /*1d00*/  ISETP.GT.AND P5, PT, R5, 0x19, PT ;  /* 0x000000190500780c */ /* 0x000fe20003fa4270 */
[--C-:B------:R-:W-:Y:S01]  /*1d10*/  IMAD.MOV.U32 R83, RZ, RZ, R87.reuse ;  /* 0x000000ffff537224 */ /* 0x100fe200078e0057 */
[-C--:B------:R-:W-:Y:S01]  /*1d20*/  MOV R81, R87.reuse ;  /* 0x0000005700517202 */ /* 0x080fe20000000f00 */
[--C-:B------:R-:W-:Y:S01]  /*1d30*/  IMAD.MOV.U32 R79, RZ, RZ, R87.reuse ;  /* 0x000000ffff4f7224 */ /* 0x100fe200078e0057 */
[----:B------:R-:W-:Y:S01]  /*1d40*/  MOV R75, R87 ;  /* 0x00000057004b7202 */ /* 0x000fe20000000f00 */
[----:B------:R-:W0:Y:S01]  /*1d50*/  MUFU.TANH R37, R37 ;  /* 0x0000002500257308 */ /* 0x000e220000002400 */
[----:B--2---:R-:W-:Y:S01]  /*1d60*/  FSEL R30, R33, -INF , P1 ;  /* 0xff800000211e7808 */ /* 0x004fe20000800000 */
[----:B------:R-:W-:Y:S01]  /*1d70*/  IMAD.MOV.U32 R77, RZ, RZ, R87 ;  /* 0x000000ffff4d7224 */ /* 0x000fe200078e0057 */
[----:B-1----:R-:W-:Y:S01]  /*1d80*/  FSEL R36, R36, -INF , P6 ;  /* 0xff80000024247808 */ /* 0x002fe20003000000 */
[----:B------:R-:W-:Y:S01]  /*1d90*/  UIADD3 UR4, UR4, 0x2a840, URZ ;  /* 0x0002a84004047890 */ /* 0x000fe2000fffe03f */
[----:B------:R-:W-:-:S03]  /*1da0*/  FMNMX.FTZ R7, R30, R7, !PT ;  /* 0x000000071e077209 */ /* 0x000fc60007810000 */
[----:B------:R-:W1:Y:S01]  /*1db0*/  MUFU.TANH R31, R31 ;  /* 0x0000001f001f7308 */ /* 0x000e620000002400 */
[----:B---3--:R-:W-:Y:S01]  /*1dc0*/  FSEL R14, R14, -INF , P4 ;  /* 0xff8000000e0e7808 */ /* 0x008fe20002000000 */
[----:B------:R-:W-:Y:S01]  /*1dd0*/  UPRMT UR4, UR40, 0x654, UR4 ;  /* 0x0000065428047896 */ /* 0x000fe20008000004 */
[----:B------:R-:W-:Y:S02]  /*1de0*/  ISETP.GT.AND P4, PT, R5, 0x20, PT ;  /* 0x000000200500780c */ /* 0x000fe40003f84270 */
[----:B------:R-:W-:-:S03]  /*1df0*/  FMNMX.FTZ R7, R36, R7, !PT ;  /* 0x0000000724077209 */ /* 0x000fc60007810000 */
[----:B------:R-:W2:Y:S01]  /*1e00*/  MUFU.TANH R40, R40 ;  /* 0x0000002800287308 */ /* 0x000ea20000002400 */
[----:B0-----:R-:W-:Y:S02]  /*1e10*/  FSEL R72, R37, -INF , P5 ;  /* 0xff80000025487808 */ /* 0x001fe40002800000 */
[----:B------:R-:W-:Y:S02]  /*1e20*/  SYNCS.ARRIVE.TRANS64.RED.A1T0 RZ, [UR4], RZ ;  /* 0x000000ffffff79a7 */ /* 0x000fe40008100404 */
[----:B------:R-:W-:-:S03]  /*1e30*/  FMNMX.FTZ R7, R72, R7, !PT ;  /* 0x0000000748077209 */ /* 0x000fc60007810000 */
[----:B------:R-:W0:Y:S01]  /*1e40*/  MUFU.TANH R34, R34 ;  /* 0x0000002200227308 */ /* 0x000e220000002400 */
[----:B-1----:R-:W-:Y:S02]  /*1e50*/  FSEL R20, R31, -INF , P3 ;  /* 0xff8000001f147808 */ /* 0x002fe40001800000 */
[----:B------:R-:W-:-:S05]  /*1e60*/  ISETP.GT.AND P3, PT, R5, 0x21, PT ;  /* 0x000000210500780c */ /* 0x000fca0003f64270 */
[----:B------:R-:W1:Y:S01]  /*1e70*/  MUFU.TANH R41, R41 ;  /* 0x0000002900297308 */ /* 0x000e620000002400 */
[----:B--2---:R-:W-:-:S04]  /*1e80*/  FSEL R74, R40, -INF , P4 ;  /* 0xff800000284a7808 */ /* 0x004fc80002000000 */
[----:B------:R-:W-:-:S03]  /*1e90*/  FMNMX.FTZ R7, R74, R7, !PT ;  /* 0x000000074a077209 */ /* 0x000fc60007810000 */
[----:B------:R-:W2:Y:S01]  /*1ea0*/  MUFU.TANH R35, R35 ;  /* 0x0000002300237308 */ /* 0x000ea20000002400 */
[----:B0-----:R-:W-:Y:S02]  /*1eb0*/  FSEL R34, R34, -INF , P2 ;  /* 0xff80000022227808 */ /* 0x001fe40001000000 */
[----:B------:R-:W-:-:S05]  /*1ec0*/  ISETP.GT.AND P2, PT, R5, 0x28, PT ;  /* 0x000000280500780c */ /* 0x000fca0003f44270 */
[----:B------:R-:W0:Y:S01]  /*1ed0*/  MUFU.TANH R44, R44 ;  /* 0x0000002c002c7308 */ /* 0x000e220000002400 */
[----:B-1----:R-:W-:-:S04]  /*1ee0*/  FSEL R76, R41, -INF , P3 ;  /* 0xff800000294c7808 */ /* 0x002fc80001800000 */
[----:B------:R-:W-:-:S03]  /*1ef0*/  FMNMX.FTZ R7, R76, R7, !PT ;  /* 0x000000074c077209 */ /* 0x000fc60007810000 */
[----:B------:R-:W1:Y:S01]  /*1f00*/  MUFU.TANH R38, R38 ;  /* 0x0000002600267308 */ /* 0x000e620000002400 */
[----:B--2---:R-:W-:Y:S02]  /*1f10*/  FSEL R26, R35, -INF , P1 ;  /* 0xff800000231a7808 */ /* 0x004fe40000800000 */
[----:B------:R-:W-:-:S05]  /*1f20*/  ISETP.GT.AND P1, PT, R5, 0x29, PT ;  /* 0x000000290500780c */ /* 0x000fca0003f24270 */
[----:B------:R-:W2:Y:S01]  /*1f30*/  MUFU.TANH R45, R45 ;  /* 0x0000002d002d7308 */ /* 0x000ea20000002400 */
[----:B0-----:R-:W-:-:S04]  /*1f40*/  FSEL R78, R44, -INF , P2 ;  /* 0xff8000002c4e7808 */ /* 0x001fc80001000000 */
[----:B------:R-:W-:-:S03]  /*1f50*/  FMNMX.FTZ R7, R78, R7, !PT ;  /* 0x000000074e077209 */ /* 0x000fc60007810000 */
[----:B------:R-:W0:Y:S01]  /*1f60*/  MUFU.TANH R39, R39 ;  /* 0x0000002700277308 */ /* 0x000e220000002400 */
[----:B-1----:R-:W-:Y:S02]  /*1f70*/  FSEL R38, R38, -INF , P6 ;  /* 0xff80000026267808 */ /* 0x002fe40003000000 */
[----:B------:R-:W-:-:S05]  /*1f80*/  ISETP.GT.AND P6, PT, R5, 0x30, PT ;  /* 0x000000300500780c */ /* 0x000fca0003fc4270 */
[----:B------:R-:W1:Y:S01]  /*1f90*/  MUFU.TANH R48, R48 ;  /* 0x0000003000307308 */ /* 0x000e620000002400 */
[----:B--2---:R-:W-:Y:S02]  /*1fa0*/  FSEL R80, R45, -INF , P1 ;  /* 0xff8000002d507808 */ /* 0x004fe40000800000 */
[----:B------:R-:W-:Y:S02]  /*1fb0*/  MOV R45, R87 ;  /* 0x00000057002d7202 */ /* 0x000fe40000000f00 */
        /* <DEDUP_REMOVED lines=11> */
[----:B0-----:R-:W-:Y:S01]  /*2070*/  FSEL R84, R49, -INF , P5 ;  /* 0xff80000031547808 */ /* 0x001fe20002800000 */
[----:B------:R-:W-:-:S03]  /*2080*/  IMAD.MOV.U32 R49, RZ, RZ, R87 ;  /* 0x000000ffff317224 */ /* 0x000fc600078e0057 */
        /* <DEDUP_REMOVED lines=11> */
[----:B-1----:R-:W-:Y:S01]  /*2140*/  FSEL R90, R53, -INF , P3 ;  /* 0xff800000355a7808 */ /* 0x002fe20001800000 */
[----:B------:R-:W-:-:S03]  /*2150*/  IMAD.MOV.U32 R53, RZ, RZ, R87 ;  /* 0x000000ffff357224 */ /* 0x000fc600078e0057 */
[----:B------:R-:W-:-:S03]  /*2160*/  FMNMX.FTZ R7, R90, R7, !PT ;  /* 0x000000075a077209 */ /* 0x000fc60007810000 */
[----:B------:R-:W1:Y:S01]  /*2170*/  MUFU.TANH R50, R50 ;  /* 0x0000003200327308 */ /* 0x000e620000002400 */
[----:B--2---:R-:W-:Y:S01]  /*2180*/  FSEL R48, R47, -INF , P1 ;  /* 0xff8000002f307808 */ /* 0x004fe20000800000 */
[----:B------:R-:W-:Y:S01]  /*2190*/  IMAD.MOV.U32 R47, RZ, RZ, R87 ;  /* 0x000000ffff2f7224 */ /* 0x000fe200078e0057 */
        /* <DEDUP_REMOVED lines=13> */
[----:B------:R-:W-:Y:S02]  /*2270*/  ISETP.GT.AND P5, PT, R5, 0x49, PT ;  /* 0x000000490500780c */ /* 0x000fe40003fa4270 */
[----:B------:R-:W-:-:S03]  /*2280*/  MOV R51, R87 ;  /* 0x0000005700337202 */ /* 0x000fc60000000f00 */
        /* <DEDUP_REMOVED lines=11> */
[----:B-1----:R-:W-:Y:S01]  /*2340*/  FSEL R56, R55, -INF , P3 ;  /* 0xff80000037387808 */ /* 0x002fe20001800000 */
[----:B------:R-:W-:Y:S01]  /*2350*/  IMAD.MOV.U32 R55, RZ, RZ, R87 ;  /* 0x000000ffff377224 */ /* 0x000fe200078e0057 */
        /* <DEDUP_REMOVED lines=18> */
[----:B------:R-:W-:Y:S01]  /*2480*/  MUFU.TANH R63, R63 ;  /* 0x0000003f003f7308 */ /* 0x000fe20000002400 */
[----:B-1----:R-:W-:Y:S02]  /*2490*/  FSEL R102, R69, -INF , P1 ;  /* 0xff80000045667808 */ /* 0x002fe40000800000 */
[----:B------:R-:W-:Y:S02]  /*24a0*/  MOV R69, R87 ;  /* 0x0000005700457202 */ /* 0x000fe40000000f00 */
[----:B------:R-:W-:Y:S01]  /*24b0*/  FMNMX.FTZ R5, R102, R7, !PT ;  /* 0x0000000766057209 */ /* 0x000fe20007810000 */
[----:B------:R-:W-:Y:S02]  /*24c0*/  IMAD.U32 R7, RZ, RZ, UR5 ;  /* 0x00000005ff077e24 */ /* 0x000fe4000f8e00ff */
[----:B------:R-:W0:Y:S01]  /*24d0*/  MUFU.TANH R66, R66 ;  /* 0x0000004200427308 */ /* 0x000e220000002400 */
[----:B--2---:R-:W-:Y:S01]  /*24e0*/  FSEL R62, R62, -INF , P6 ;  /* 0xff8000003e3e7808 */ /* 0x004fe20003000000 */
[----:B------:R-:W1:Y:S06]  /*24f0*/  SHFL.BFLY PT, R6, R5, 0x2, 0x1f ;  /* 0x0c401f0005067f89 */ /* 0x000e6c00000e0000 */
[----:B------:R-:W-:Y:S08]  /*2500*/  MUFU.TANH R67, R67 ;  /* 0x0000004300437308 */ /* 0x000ff00000002400 */
[----:B------:R-:W2:Y:S01]  /*2510*/  MUFU.TANH R70, R70 ;  /* 0x0000004600467308 */ /* 0x000ea20000002400 */
[----:B0-----:R-:W-:-:S07]  /*2520*/  FSEL R66, R66, -INF , P4 ;  /* 0xff80000042427808 */ /* 0x001fce0002000000 */
[----:B------:R-:W0:Y:S01]  /*2530*/  MUFU.TANH R71, R71 ;  /* 0x0000004700477308 */ /* 0x000e220000002400 */
[----:B-1----:R-:W-:Y:S02]  /*2540*/  FMNMX.FTZ R13, R5, R6, !PT ;  /* 0x00000006050d7209 */ /* 0x002fe40007810000 */
[----:B------:R-:W-:-:S03]  /*2550*/  FMNMX.FTZ R5, R4, R3, !PT ;  /* 0x0000000304057209 */ /* 0x000fc60007810000 */
[----:B------:R-:W1:Y:S01]  /*2560*/  SHFL.BFLY PT, R6, R13, 0x1, 0x1f ;  /* 0x0c201f000d067f89 */ /* 0x000e6200000e0000 */
[----:B------:R-:W-:Y:S02]  /*2570*/  FMNMX.FTZ R5, R14, R5, !PT ;  /* 0x000000050e057209 */ /* 0x000fe40007810000 */
[----:B--2---:R-:W-:Y:S02]  /*2580*/  FSEL R70, R70, -INF , P2 ;  /* 0xff80000046467808 */ /* 0x004fe40001000000 */
[----:B------:R-:W-:-:S04]  /*2590*/  FMNMX.FTZ R5, R20, R5, !PT ;  /* 0x0000000514057209 */ /* 0x000fc80007810000 */
[----:B------:R-:W-:-:S04]  /*25a0*/  FMNMX.FTZ R5, R34, R5, !PT ;  /* 0x0000000522057209 */ /* 0x000fc80007810000 */
[----:B------:R-:W-:-:S04]  /*25b0*/  FMNMX.FTZ R5, R26, R5, !PT ;  /* 0x000000051a057209 */ /* 0x000fc80007810000 */
[----:B------:R-:W-:-:S04]  /*25c0*/  FMNMX.FTZ R5, R38, R5, !PT ;  /* 0x0000000526057209 */ /* 0x000fc80007810000 */
[----:B------:R-:W-:Y:S02]  /*25d0*/  FMNMX.FTZ R5, R40, R5, !PT ;  /* 0x0000000528057209 */ /* 0x000fe40007810000 */
[----:B-1----:R-:W-:Y:S02]  /*25e0*/  FMNMX.FTZ R6, R13, R6, !PT ;  /* 0x000000060d067209 */ /* 0x002fe40007810000 */
[----:B------:R-:W-:Y:S02]  /*25f0*/  FMNMX.FTZ R5, R42, R5, !PT ;  /* 0x000000052a057209 */ /* 0x000fe40007810000 */
[C---:B------:R-:W-:Y:S01]  /*2600*/  FSETP.NEU.FTZ.AND P0, PT, R6.reuse, -INF , PT ;  /* 0xff8000000600780b */ /* 0x040fe20003f1d000 */
[----:B------:R-:W-:Y:S01]  /*2610*/  FMUL.FTZ R15, R6, R7 ;  /* 0x00000007060f7220 */ /* 0x000fe20000410000 */
[----:B------:R-:W-:-:S04]  /*2620*/  FMNMX.FTZ R5, R44, R5, !PT ;  /* 0x000000052c057209 */ /* 0x000fc80007810000 */
[----:B------:R-:W-:Y:S02]  /*2630*/  FMNMX.FTZ R5, R46, R5, !PT ;  /* 0x000000052e057209 */ /* 0x000fe40007810000 */
[----:B------:R-:W-:Y:S02]  /*2640*/  FSEL R15, R15, RZ, P0 ;  /* 0x000000ff0f0f7208 */ /* 0x000fe40000000000 */
[----:B------:R-:W-:Y:S02]  /*2650*/  FMNMX.FTZ R5, R48, R5, !PT ;  /* 0x0000000530057209 */ /* 0x000fe40007810000 */
[----:B------:R-:W-:Y:S01]  /*2660*/  ISETP.NE.AND P0, PT, R21, RZ, PT ;  /* 0x000000ff1500720c */ /* 0x000fe20003f05270 */
[--C-:B------:R-:W-:Y:S01]  /*2670*/  FFMA.FTZ R24, R24, R7, -R15.reuse ;  /* 0x0000000718187223 */ /* 0x100fe2000001080f */
[----:B------:R-:W-:Y:S01]  /*2680*/  FMNMX.FTZ R5, R50, R5, !PT ;  /* 0x0000000532057209 */ /* 0x000fe20007810000 */
[-CC-:B------:R-:W-:Y:S01]  /*2690*/  FFMA.FTZ R28, R28, R7.reuse, -R15.reuse ;  /* 0x000000071c1c7223 */ /* 0x180fe2000001080f */
[--C-:B------:R-:W-:Y:S01]  /*26a0*/  FFMA.FTZ R30, R30, R7, -R15.reuse ;  /* 0x000000071e1e7223 */ /* 0x100fe2000001080f */
[----:B------:R1:W-:Y:S01]  /*26b0*/  MUFU.EX2 R136, R24 ;  /* 0x0000001800887308 */ /* 0x0003e20000000800 */
[----:B------:R-:W-:Y:S01]  /*26c0*/  FMNMX.FTZ R5, R52, R5, !PT ;  /* 0x0000000534057209 */ /* 0x000fe20007810000 */
[-CC-:B------:R-:W-:Y:S01]  /*26d0*/  FFMA.FTZ R12, R12, R7.reuse, -R15.reuse ;  /* 0x000000070c0c7223 */ /* 0x180fe2000001080f */
[-CC-:B------:R-:W-:Y:S01]  /*26e0*/  FFMA.FTZ R25, R25, R7.reuse, -R15.reuse ;  /* 0x0000000719197223 */ /* 0x180fe2000001080f */
[--C-:B------:R-:W-:Y:S01]  /*26f0*/  FFMA.FTZ R32, R32, R7, -R15.reuse ;  /* 0x0000000720207223 */ /* 0x100fe2000001080f */
[----:B------:R-:W-:Y:S01]  /*2700*/  FMNMX.FTZ R5, R54, R5, !PT ;  /* 0x0000000536057209 */ /* 0x000fe20007810000 */
[-CC-:B------:R-:W-:Y:S01]  /*2710*/  FFMA.FTZ R36, R36, R7.reuse, -R15.reuse ;  /* 0x0000000724247223 */ /* 0x180fe2000001080f */
[--C-:B------:R-:W-:Y:S01]  /*2720*/  FFMA.FTZ R72, R72, R7, -R15.reuse ;  /* 0x0000000748487223 */ /* 0x100fe2000001080f */
[----:B------:R2:W-:Y:S01]  /*2730*/  MUFU.EX2 R138, R28 ;  /* 0x0000001c008a7308 */ /* 0x0005e20000000800 */
[----:B------:R-:W-:Y:S01]  /*2740*/  FMNMX.FTZ R5, R56, R5, !PT ;  /* 0x0000000538057209 */ /* 0x000fe20007810000 */
[-CC-:B------:R-:W-:Y:S01]  /*2750*/  FFMA.FTZ R74, R74, R7.reuse, -R15.reuse ;  /* 0x000000074a4a7223 */ /* 0x180fe2000001080f */
[----:B-1----:R-:W-:Y:S01]  /*2760*/  FSEL R24, R63, -INF , P5 ;  /* 0xff8000003f187808 */ /* 0x002fe20002800000 */
[--C-:B------:R-:W-:Y:S01]  /*2770*/  FFMA.FTZ R76, R76, R7, -R15.reuse ;  /* 0x000000074c4c7223 */ /* 0x100fe2000001080f */
[----:B------:R-:W-:Y:S01]  /*2780*/  FMNMX.FTZ R5, R58, R5, !PT ;  /* 0x000000053a057209 */ /* 0x000fe20007810000 */
[-CC-:B------:R-:W-:Y:S01]  /*2790*/  FFMA.FTZ R78, R78, R7.reuse, -R15.reuse ;  /* 0x000000074e4e7223 */ /* 0x180fe2000001080f */
[--C-:B------:R-:W-:Y:S01]  /*27a0*/  FFMA.FTZ R80, R80, R7, -R15.reuse ;  /* 0x0000000750507223 */ /* 0x100fe2000001080f */
[----:B------:R0:W-:Y:S01]  /*27b0*/  MUFU.EX2 R27, R30 ;  /* 0x0000001e001b7308 */ /* 0x0001e20000000800 */
[----:B------:R-:W-:Y:S01]  /*27c0*/  FMNMX.FTZ R5, R60, R5, !PT ;  /* 0x000000053c057209 */ /* 0x000fe20007810000 */
[-CC-:B------:R-:W-:Y:S01]  /*27d0*/  FFMA.FTZ R82, R82, R7.reuse, -R15.reuse ;  /* 0x0000000752527223 */ /* 0x180fe2000001080f */
[----:B--2---:R-:W-:Y:S01]  /*27e0*/  FSEL R28, R67, -INF , P3 ;  /* 0xff800000431c7808 */ /* 0x004fe20001800000 */
[--C-:B------:R-:W-:Y:S01]  /*27f0*/  FFMA.FTZ R84, R84, R7, -R15.reuse ;  /* 0x0000000754547223 */ /* 0x100fe2000001080f */
[----:B------:R-:W-:Y:S01]  /*2800*/  FMNMX.FTZ R5, R62, R5, !PT ;  /* 0x000000053e057209 */ /* 0x000fe20007810000 */
[-CC-:B------:R-:W-:Y:S01]  /*2810*/  FFMA.FTZ R86, R86, R7.reuse, -R15.reuse ;  /* 0x0000000756567223 */ /* 0x180fe2000001080f */
[--C-:B------:R-:W-:Y:S01]  /*2820*/  FFMA.FTZ R90, R90, R7, -R15.reuse ;  /* 0x000000075a5a7223 */ /* 0x100fe2000001080f */
[----:B------:R1:W-:Y:S01]  /*2830*/  MUFU.EX2 R21, R12 ;  /* 0x0000000c00157308 */ /* 0x0003e20000000800 */
[----:B------:R-:W-:Y:S01]  /*2840*/  FMNMX.FTZ R5, R24, R5, !PT ;  /* 0x0000000518057209 */ /* 0x000fe20007810000 */
[-CC-:B------:R-:W-:Y:S01]  /*2850*/  FFMA.FTZ R92, R92, R7.reuse, -R15.reuse ;  /* 0x000000075c5c7223 */ /* 0x180fe2000001080f */
[----:B0-----:R-:W-:Y:S01]  /*2860*/  FSEL R30, R71, -INF , P1 ;  /* 0xff800000471e7808 */ /* 0x001fe20000800000 */
[--C-:B------:R-:W-:Y:S01]  /*2870*/  FFMA.FTZ R94, R94, R7, -R15.reuse ;  /* 0x000000075e5e7223 */ /* 0x100fe2000001080f */
[----:B------:R-:W-:Y:S01]  /*2880*/  FMNMX.FTZ R5, R66, R5, !PT ;  /* 0x0000000542057209 */ /* 0x000fe20007810000 */
[-CC-:B------:R-:W-:Y:S01]  /*2890*/  FFMA.FTZ R96, R96, R7.reuse, -R15.reuse ;  /* 0x0000000760607223 */ /* 0x180fe2000001080f */
[--C-:B------:R-:W-:Y:S01]  /*28a0*/  FFMA.FTZ R98, R98, R7, -R15.reuse ;  /* 0x0000000762627223 */ /* 0x100fe2000001080f */
[----:B------:R-:W-:Y:S01]  /*28b0*/  MUFU.EX2 R25, R25 ;  /* 0x0000001900197308 */ /* 0x000fe20000000800 */
[----:B------:R-:W-:Y:S01]  /*28c0*/  FMNMX.FTZ R5, R28, R5, !PT ;  /* 0x000000051c057209 */ /* 0x000fe20007810000 */
[-CC-:B------:R-:W-:Y:S01]  /*28d0*/  FFMA.FTZ R64, R64, R7.reuse, -R15.reuse ;  /* 0x0000000740407223 */ /* 0x180fe2000001080f */
[-CC-:B------:R-:W-:Y:S01]  /*28e0*/  FFMA.FTZ R100, R100, R7.reuse, -R15.reuse ;  /* 0x0000000764647223 */ /* 0x180fe2000001080f */
[--C-:B------:R-:W-:Y:S01]  /*28f0*/  FFMA.FTZ R68, R68, R7, -R15.reuse ;  /* 0x0000000744447223 */ /* 0x100fe2000001080f */
[----:B------:R-:W-:Y:S01]  /*2900*/  FMNMX.FTZ R5, R70, R5, !PT ;  /* 0x0000000546057209 */ /* 0x000fe20007810000 */
[----:B------:R-:W-:Y:S01]  /*2910*/  FFMA.FTZ R15, R102, R7, -R15 ;  /* 0x00000007660f7223 */ /* 0x000fe2000001080f */
[--C-:B------:R-:W-:Y:S01]  /*2920*/  IMAD.MOV.U32 R71, RZ, RZ, R87.reuse ;  /* 0x000000ffff477224 */ /* 0x100fe200078e0057 */
[----:B------:R-:W0:Y:S01]  /*2930*/  MUFU.EX2 R32, R32 ;  /* 0x0000002000207308 */ /* 0x000e220000000800 */
[----:B------:R-:W-:Y:S01]  /*2940*/  FMNMX.FTZ R5, R30, R5, !PT ;  /* 0x000000051e057209 */ /* 0x000fe20007810000 */
[----:B------:R-:W-:Y:S01]  /*2950*/  IMAD.MOV.U32 R67, RZ, RZ, R87 ;  /* 0x000000ffff437224 */ /* 0x000fe200078e0057 */
[----:B------:R-:W-:-:S03]  /*2960*/  MOV R63, R87 ;  /* 0x00000057003f7202 */ /* 0x000fc60000000f00 */
[----:B-1----:R-:W1:Y:S02]  /*2970*/  SHFL.BFLY PT, R12, R5, 0x2, 0x1f ;  /* 0x0c401f00050c7f89 */ /* 0x002e6400000e0000 */
[----:B------:R-:W-:Y:S08]  /*2980*/  MUFU.EX2 R36, R36 ;  /* 0x0000002400247308 */ /* 0x000ff00000000800 */
[----:B------:R2:W3:Y:S01]  /*2990*/  MUFU.EX2 R29, R72 ;  /* 0x00000048001d7308 */ /* 0x0004e20000000800 */
[----:B0-----:R-:W-:-:S07]  /*29a0*/  F2FP.F16.F32.PACK_AB R140, R27, R32 ;  /* 0x000000201b8c723e */ /* 0x001fce00000000ff */
[----:B------:R-:W-:Y:S01]  /*29b0*/  MUFU.EX2 R74, R74 ;  /* 0x0000004a004a7308 */ /* 0x000fe20000000800 */
[----:B--2---:R-:W-:Y:S02]  /*29c0*/  MOV R72, R87 ;  /* 0x0000005700487202 */ /* 0x004fe40000000f00 */
[----:B-1----:R-:W-:-:S05]  /*29d0*/  FMNMX.FTZ R13, R5, R12, !PT ;  /* 0x0000000c050d7209 */ /* 0x002fca0007810000 */
[----:B------:R0:W1:Y:S01]  /*29e0*/  MUFU.EX2 R31, R76 ;  /* 0x0000004c001f7308 */ /* 0x0000620000000800 */
[----:B---3--:R-:W-:Y:S01]  /*29f0*/  F2FP.F16.F32.PACK_AB R142, R29, R36 ;  /* 0x000000241d8e723e */ /* 0x008fe200000000ff */
[----:B------:R-:W2:Y:S06]  /*2a00*/  SHFL.BFLY PT, R12, R13, 0x1, 0x1f ;  /* 0x0c201f000d0c7f89 */ /* 0x000eac00000e0000 */
[----:B------:R-:W-:Y:S01]  /*2a10*/  MUFU.EX2 R78, R78 ;  /* 0x0000004e004e7308 */ /* 0x000fe20000000800 */
[----:B0-----:R-:W-:-:S07]  /*2a20*/  IMAD.MOV.U32 R76, RZ, RZ, R87 ;  /* 0x000000ffff4c7224 */ /* 0x001fce00078e0057 */
[----:B------:R0:W3:Y:S01]  /*2a30*/  MUFU.EX2 R33, R80 ;  /* 0x0000005000217308 */ /* 0x0000e20000000800 */
[----:B-1----:R-:W-:-:S07]  /*2a40*/  F2FP.F16.F32.PACK_AB R144, R31, R74 ;  /* 0x0000004a1f90723e */ /* 0x002fce00000000ff */
[----:B------:R-:W-:Y:S01]  /*2a50*/  MUFU.EX2 R82, R82 ;  /* 0x0000005200527308 */ /* 0x000fe20000000800 */
[----:B0-----:R-:W-:Y:S01]  /*2a60*/  IMAD.MOV.U32 R80, RZ, RZ, R87 ;  /* 0x000000ffff507224 */ /* 0x001fe200078e0057 */
[----:B--2---:R-:W-:-:S04]  /*2a70*/  FMNMX.FTZ R12, R13, R12, !PT ;  /* 0x0000000c0d0c7209 */ /* 0x004fc80007810000 */
[C---:B------:R-:W-:Y:S01]  /*2a80*/  FSETP.NEU.FTZ.AND P1, PT, R12.reuse, -INF , PT ;  /* 0xff8000000c00780b */ /* 0x040fe20003f3d000 */
[----:B------:R-:W-:Y:S01]  /*2a90*/  FMUL.FTZ R41, R12, R7 ;  /* 0x000000070c297220 */ /* 0x000fe20000410000 */
[----:B------:R-:W0:Y:S01]  /*2aa0*/  MUFU.EX2 R35, R84 ;  /* 0x0000005400237308 */ /* 0x000e220000000800 */
[----:B---3--:R-:W-:-:S03]  /*2ab0*/  F2FP.F16.F32.PACK_AB R146, R33, R78 ;  /* 0x0000004e2192723e */ /* 0x008fc600000000ff */
[----:B------:R-:W-:Y:S02]  /*2ac0*/  FSEL R41, R41, RZ, P1 ;  /* 0x000000ff29297208 */ /* 0x000fe40000800000 */
[----:B------:R-:W-:Y:S01]  /*2ad0*/  ISETP.GE.AND P1, PT, R73, 0x61, PT ;  /* 0x000000614900780c */ /* 0x000fe20003f26270 */
[----:B------:R-:W-:Y:S01]  /*2ae0*/  IMAD.MOV.U32 R73, RZ, RZ, R87 ;  /* 0x000000ffff497224 */ /* 0x000fe200078e0057 */
[----:B------:R-:W-:Y:S01]  /*2af0*/  MUFU.EX2 R86, R86 ;  /* 0x0000005600567308 */ /* 0x000fe20000000800 */
[-CC-:B------:R-:W-:Y:S01]  /*2b00*/  FFMA.FTZ R4, R4, R7.reuse, -R41.reuse ;  /* 0x0000000704047223 */ /* 0x180fe20000010829 */
[-CC-:B------:R-:W-:Y:S01]  /*2b10*/  FFMA.FTZ R3, R3, R7.reuse, -R41.reuse ;  /* 0x0000000703037223 */ /* 0x180fe20000010829 */
[-CC-:B------:R-:W-:Y:S01]  /*2b20*/  FFMA.FTZ R14, R14, R7.reuse, -R41.reuse ;  /* 0x000000070e0e7223 */ /* 0x180fe20000010829 */
[-CC-:B------:R-:W-:Y:S01]  /*2b30*/  FFMA.FTZ R20, R20, R7.reuse, -R41.reuse ;  /* 0x0000000714147223 */ /* 0x180fe20000010829 */
[-CC-:B------:R-:W-:Y:S01]  /*2b40*/  FFMA.FTZ R34, R34, R7.reuse, -R41.reuse ;  /* 0x0000000722227223 */ /* 0x180fe20000010829 */
[-CC-:B------:R-:W-:Y:S01]  /*2b50*/  FFMA.FTZ R26, R26, R7.reuse, -R41.reuse ;  /* 0x000000071a1a7223 */ /* 0x180fe20000010829 */
[-CC-:B------:R-:W-:Y:S01]  /*2b60*/  FFMA.FTZ R38, R38, R7.reuse, -R41.reuse ;  /* 0x0000000726267223 */ /* 0x180fe20000010829 */
        /* <DEDUP_REMOVED lines=8> */
[----:B------:R1:W2:Y:S01]  /*2bf0*/  MUFU.EX2 R137, R3 ;  /* 0x0000000300897308 */ /* 0x0002a20000000800 */
[-CC-:B------:R-:W-:Y:S01]  /*2c00*/  FFMA.FTZ R54, R54, R7.reuse, -R41.reuse ;  /* 0x0000000736367223 */ /* 0x180fe20000010829 */
[-CC-:B------:R-:W-:Y:S01]  /*2c10*/  FFMA.FTZ R56, R56, R7.reuse, -R41.reuse ;  /* 0x0000000738387223 */ /* 0x180fe20000010829 */
[-CC-:B------:R-:W-:Y:S01]  /*2c20*/  FFMA.FTZ R58, R58, R7.reuse, -R41.reuse ;  /* 0x000000073a3a7223 */ /* 0x180fe20000010829 */
[-CC-:B------:R-:W-:Y:S01]  /*2c30*/  FFMA.FTZ R60, R60, R7.reuse, -R41.reuse ;  /* 0x000000073c3c7223 */ /* 0x180fe20000010829 */
[-CC-:B------:R-:W-:Y:S01]  /*2c40*/  FFMA.FTZ R62, R62, R7.reuse, -R41.reuse ;  /* 0x000000073e3e7223 */ /* 0x180fe20000010829 */
[-CC-:B------:R-:W-:Y:S01]  /*2c50*/  FFMA.FTZ R24, R24, R7.reuse, -R41.reuse ;  /* 0x0000000718187223 */ /* 0x180fe20000010829 */
[-C--:B------:R-:W-:Y:S01]  /*2c60*/  FFMA.FTZ R66, R66, R7.reuse, -R41 ;  /* 0x0000000742427223 */ /* 0x080fe20000010829 */
[----:B------:R-:W3:Y:S01]  /*2c70*/  MUFU.EX2 R14, R14 ;  /* 0x0000000e000e7308 */ /* 0x000ee20000000800 */
[----:B-1----:R-:W-:Y:S01]  /*2c80*/  FADD.FTZ R3, R136, R25 ;  /* 0x0000001988037221 */ /* 0x002fe20000010000 */
[-CC-:B------:R-:W-:Y:S01]  /*2c90*/  FFMA.FTZ R28, R28, R7.reuse, -R41.reuse ;  /* 0x000000071c1c7223 */ /* 0x180fe20000010829 */
[-CC-:B------:R-:W-:Y:S01]  /*2ca0*/  FFMA.FTZ R70, R70, R7.reuse, -R41.reuse ;  /* 0x0000000746467223 */ /* 0x180fe20000010829 */
[----:B------:R-:W-:Y:S01]  /*2cb0*/  FFMA.FTZ R30, R30, R7, -R41 ;  /* 0x000000071e1e7223 */ /* 0x000fe20000010829 */
[----:B------:R-:W-:Y:S01]  /*2cc0*/  F2FP.F16.F32.PACK_AB R136, R25, R136 ;  /* 0x000000881988723e */ /* 0x000fe200000000ff */
[--C-:B------:R-:W-:Y:S01]  /*2cd0*/  IMAD.MOV.U32 R41, RZ, RZ, R87.reuse ;  /* 0x000000ffff297224 */ /* 0x100fe200078e0057 */
[----:B0-----:R-:W-:Y:S01]  /*2ce0*/  F2FP.F16.F32.PACK_AB R148, R35, R82 ;  /* 0x000000522394723e */ /* 0x001fe200000000ff */
[----:B------:R0:W1:Y:S01]  /*2cf0*/  MUFU.EX2 R139, R20 ;  /* 0x00000014008b7308 */ /* 0x0000620000000800 */
[----:B------:R-:W-:Y:S01]  /*2d00*/  MOV R84, R87 ;  /* 0x0000005700547202 */ /* 0x000fe20000000f00 */
[----:B------:R-:W-:-:S06]  /*2d10*/  IMAD.MOV.U32 R25, RZ, RZ, R87 ;  /* 0x000000ffff197224 */ /* 0x000fcc00078e0057 */
[----:B------:R-:W4:Y:S01]  /*2d20*/  MUFU.EX2 R34, R34 ;  /* 0x0000002200227308 */ /* 0x000f220000000800 */
[----:B0-----:R-:W-:Y:S01]  /*2d30*/  FADD.FTZ R20, R138, R3 ;  /* 0x000000038a147221 */ /* 0x001fe20000010000 */
[----:B------:R-:W-:-:S03]  /*2d40*/  F2FP.F16.F32.PACK_AB R138, R21, R138 ;  /* 0x0000008a158a723e */ /* 0x000fc600000000ff */
[----:B------:R-:W-:-:S03]  /*2d50*/  FADD.FTZ R3, R21, R20 ;  /* 0x0000001415037221 */ /* 0x000fc60000010000 */
[----:B------:R0:W5:Y:S01]  /*2d60*/  MUFU.EX2 R141, R26 ;  /* 0x0000001a008d7308 */ /* 0x0001620000000800 */
[----:B------:R-:W-:Y:S01]  /*2d70*/  FADD.FTZ R20, R32, R3 ;  /* 0x0000000320147221 */ /* 0x000fe20000010000 */
[----:B--2---:R-:W-:Y:S01]  /*2d80*/  FADD.FTZ R3, R4, R137 ;  /* 0x0000008904037221 */ /* 0x004fe20000010000 */
[----:B------:R-:W-:Y:S01]  /*2d90*/  F2FP.F16.F32.PACK_AB R137, R137, R4 ;  /* 0x000000048989723e */ /* 0x000fe200000000ff */
[----:B------:R-:W-:Y:S02]  /*2da0*/  IMAD.MOV.U32 R32, RZ, RZ, R87 ;  /* 0x000000ffff207224 */ /* 0x000fe400078e0057 */
[----:B------:R-:W-:Y:S01]  /*2db0*/  FADD.FTZ R43, R27, R20 ;  /* 0x000000141b2b7221 */ /* 0x000fe20000010000 */
[----:B---3--:R-:W-:Y:S01]  /*2dc0*/  FADD.FTZ R20, R14, R3 ;  /* 0x000000030e147221 */ /* 0x008fe20000010000 */
[----:B------:R-:W-:Y:S01]  /*2dd0*/  MOV R4, 0x3f800000 ;  /* 0x3f80000000047802 */ /* 0x000fe20000000f00 */
[----:B------:R-:W2:Y:S01]  /*2de0*/  MUFU.EX2 R38, R38 ;  /* 0x0000002600267308 */ /* 0x000ea20000000800 */
[----:B0-----:R-:W-:Y:S01]  /*2df0*/  FADD.FTZ R26, R36, R43 ;  /* 0x0000002b241a7221 */ /* 0x001fe20000010000 */
[C---:B-1----:R-:W-:Y:S01]  /*2e00*/  FADD.FTZ R3, R139.reuse, R20 ;  /* 0x000000148b037221 */ /* 0x042fe20000010000 */
[----:B------:R-:W-:-:S02]  /*2e10*/  F2FP.F16.F32.PACK_AB R139, R139, R14 ;  /* 0x0000000e8b8b723e */ /* 0x000fc400000000ff */
[----:B------:R-:W-:Y:S01]  /*2e20*/  FADD.FTZ R43, R29, R26 ;  /* 0x0000001a1d2b7221 */ /* 0x000fe20000010000 */
[----:B----4-:R-:W-:Y:S01]  /*2e30*/  FADD.FTZ R20, R34, R3 ;  /* 0x0000000322147221 */ /* 0x010fe20000010000 */
[-C--:B------:R-:W-:Y:S01]  /*2e40*/  MOV R36, R87.reuse ;  /* 0x0000005700247202 */ /* 0x080fe20000000f00 */
[----:B------:R0:W1:Y:S01]  /*2e50*/  MUFU.EX2 R143, R40 ;  /* 0x00000028008f7308 */ /* 0x0000620000000800 */
[----:B------:R-:W-:Y:S01]  /*2e60*/  FADD.FTZ R26, R74, R43 ;  /* 0x0000002b4a1a7221 */ /* 0x000fe20000010000 */
[C---:B-----5:R-:W-:Y:S01]  /*2e70*/  FADD.FTZ R3, R141.reuse, R20 ;  /* 0x000000148d037221 */ /* 0x060fe20000010000 */
[----:B------:R-:W-:Y:S01]  /*2e80*/  F2FP.F16.F32.PACK_AB R141, R141, R34 ;  /* 0x000000228d8d723e */ /* 0x000fe200000000ff */
[--C-:B------:R-:W-:Y:S02]  /*2e90*/  IMAD.MOV.U32 R74, RZ, RZ, R87.reuse ;  /* 0x000000ffff4a7224 */ /* 0x100fe400078e0057 */
[----:B------:R-:W-:Y:S01]  /*2ea0*/  FADD.FTZ R43, R31, R26 ;  /* 0x0000001a1f2b7221 */ /* 0x000fe20000010000 */
[----:B------:R-:W-:Y:S01]  /*2eb0*/  IMAD.MOV.U32 R34, RZ, RZ, R87 ;  /* 0x000000ffff227224 */ /* 0x000fe200078e0057 */
[-C--:B------:R-:W-:Y:S01]  /*2ec0*/  MOV R27, R87.reuse ;  /* 0x00000057001b7202 */ /* 0x080fe20000000f00 */
[----:B------:R-:W3:Y:S01]  /*2ed0*/  MUFU.EX2 R42, R42 ;  /* 0x0000002a002a7308 */ /* 0x000ee20000000800 */
[----:B--2---:R-:W-:Y:S01]  /*2ee0*/  FADD.FTZ R20, R38, R3 ;  /* 0x0000000326147221 */ /* 0x004fe20000010000 */
[----:B------:R-:W-:Y:S01]  /*2ef0*/  FADD.FTZ R26, R78, R43 ;  /* 0x0000002b4e1a7221 */ /* 0x000fe20000010000 */
[----:B------:R-:W-:Y:S01]  /*2f00*/  MOV R78, R87 ;  /* 0x00000057004e7202 */ /* 0x000fe20000000f00 */
[----:B0-----:R-:W-:-:S02]  /*2f10*/  IMAD.MOV.U32 R40, RZ, RZ, R87 ;  /* 0x000000ffff287224 */ /* 0x001fc400078e0057 */
[----:B------:R-:W-:Y:S01]  /*2f20*/  FADD.FTZ R43, R33, R26 ;  /* 0x0000001a212b7221 */ /* 0x000fe20000010000 */
[----:B------:R-:W-:Y:S01]  /*2f30*/  MOV R33, R87 ;  /* 0x0000005700217202 */ /* 0x000fe20000000f00 */
[----:B------:R0:W2:Y:S01]  /*2f40*/  MUFU.EX2 R145, R44 ;  /* 0x0000002c00917308 */ /* 0x0000a20000000800 */
[C---:B-1----:R-:W-:Y:S01]  /*2f50*/  FADD.FTZ R3, R143.reuse, R20 ;  /* 0x000000148f037221 */ /* 0x042fe20000010000 */
[----:B------:R-:W-:Y:S01]  /*2f60*/  FADD.FTZ R20, R82, R43 ;  /* 0x0000002b52147221 */ /* 0x000fe20000010000 */
[----:B------:R-:W-:Y:S01]  /*2f70*/  F2FP.F16.F32.PACK_AB R143, R143, R38 ;  /* 0x000000268f8f723e */ /* 0x000fe200000000ff */
[--C-:B------:R-:W-:Y:S02]  /*2f80*/  IMAD.MOV.U32 R82, RZ, RZ, R87.reuse ;  /* 0x000000ffff527224 */ /* 0x100fe400078e0057 */
[----:B------:R-:W-:Y:S01]  /*2f90*/  FADD.FTZ R43, R35, R20 ;  /* 0x00000014232b7221 */ /* 0x000fe20000010000 */
[----:B------:R-:W-:Y:S01]  /*2fa0*/  IMAD.MOV.U32 R38, RZ, RZ, R87 ;  /* 0x000000ffff267224 */ /* 0x000fe200078e0057 */
[----:B------:R-:W1:Y:S01]  /*2fb0*/  MUFU.EX2 R46, R46 ;  /* 0x0000002e002e7308 */ /* 0x000e620000000800 */
[----:B---3--:R-:W-:Y:S01]  /*2fc0*/  FADD.FTZ R0, R42, R3 ;  /* 0x000000032a007221 */ /* 0x008fe20000010000 */
[----:B------:R-:W-:Y:S01]  /*2fd0*/  FADD.FTZ R20, R86, R43 ;  /* 0x0000002b56147221 */ /* 0x000fe20000010000 */
[----:B0-----:R-:W-:-:S02]  /*2fe0*/  IMAD.MOV.U32 R44, RZ, RZ, R87 ;  /* 0x000000ffff2c7224 */ /* 0x001fc400078e0057 */
[--C-:B------:R-:W-:Y:S02]  /*2ff0*/  IMAD.MOV.U32 R35, RZ, RZ, R87.reuse ;  /* 0x000000ffff237224 */ /* 0x100fe400078e0057 */
[--C-:B------:R-:W-:Y:S01]  /*3000*/  IMAD.MOV.U32 R31, RZ, RZ, R87.reuse ;  /* 0x000000ffff1f7224 */ /* 0x100fe200078e0057 */
[----:B------:R0:W3:Y:S01]  /*3010*/  MUFU.EX2 R147, R48 ;  /* 0x0000003000937308 */ /* 0x0000e20000000800 */
[C---:B--2---:R-:W-:Y:S01]  /*3020*/  FADD.FTZ R3, R145.reuse, R0 ;  /* 0x0000000091037221 */ /* 0x044fe20000010000 */
[----:B------:R-:W-:Y:S01]  /*3030*/  F2FP.F16.F32.PACK_AB R145, R145, R42 ;  /* 0x0000002a9191723e */ /* 0x000fe200000000ff */
[--C-:B------:R-:W-:Y:S01]  /*3040*/  IMAD.MOV.U32 R29, RZ, RZ, R87.reuse ;  /* 0x000000ffff1d7224 */ /* 0x100fe200078e0057 */
[----:B------:R-:W-:Y:S01]  /*3050*/  MOV R42, R87 ;  /* 0x00000057002a7202 */ /* 0x000fe20000000f00 */
[----:B------:R-:W-:-:S03]  /*3060*/  IMAD.MOV.U32 R26, RZ, RZ, R87 ;  /* 0x000000ffff1a7224 */ /* 0x000fc600078e0057 */
[----:B------:R-:W2:Y:S01]  /*3070*/  MUFU.EX2 R50, R50 ;  /* 0x0000003200327308 */ /* 0x000ea20000000800 */
[----:B-1----:R-:W-:Y:S01]  /*3080*/  FADD.FTZ R0, R46, R3 ;  /* 0x000000032e007221 */ /* 0x002fe20000010000 */
[----:B0-----:R-:W-:-:S06]  /*3090*/  MOV R48, R87 ;  /* 0x0000005700307202 */ /* 0x001fcc0000000f00 */
[----:B------:R0:W1:Y:S01]  /*30a0*/  MUFU.EX2 R149, R52 ;  /* 0x0000003400957308 */ /* 0x0000620000000800 */
[C---:B---3--:R-:W-:Y:S01]  /*30b0*/  FADD.FTZ R3, R147.reuse, R0 ;  /* 0x0000000093037221 */ /* 0x048fe20000010000 */
[----:B------:R-:W-:Y:S01]  /*30c0*/  F2FP.F16.F32.PACK_AB R147, R147, R46 ;  /* 0x0000002e9393723e */ /* 0x000fe200000000ff */
[----:B------:R-:W-:-:S05]  /*30d0*/  IMAD.MOV.U32 R46, RZ, RZ, R87 ;  /* 0x000000ffff2e7224 */ /* 0x000fca00078e0057 */
[----:B------:R-:W3:Y:S01]  /*30e0*/  MUFU.EX2 R54, R54 ;  /* 0x0000003600367308 */ /* 0x000ee20000000800 */
[----:B--2---:R-:W-:Y:S01]  /*30f0*/  FADD.FTZ R0, R50, R3 ;  /* 0x0000000332007221 */ /* 0x004fe20000010000 */
[----:B0-----:R-:W-:-:S06]  /*3100*/  IMAD.MOV.U32 R52, RZ, RZ, R87 ;  /* 0x000000ffff347224 */ /* 0x001fcc00078e0057 */
[----:B------:R0:W2:Y:S01]  /*3110*/  MUFU.EX2 R151, R56 ;  /* 0x0000003800977308 */ /* 0x0000a20000000800 */
[C---:B-1----:R-:W-:Y:S01]  /*3120*/  FADD.FTZ R3, R149.reuse, R0 ;  /* 0x0000000095037221 */ /* 0x042fe20000010000 */
[----:B------:R-:W-:Y:S01]  /*3130*/  F2FP.F16.F32.PACK_AB R149, R149, R50 ;  /* 0x000000329595723e */ /* 0x000fe200000000ff */
[----:B------:R-:W-:-:S05]  /*3140*/  IMAD.MOV.U32 R50, RZ, RZ, R87 ;  /* 0x000000ffff327224 */ /* 0x000fca00078e0057 */
[----:B------:R-:W1:Y:S01]  /*3150*/  MUFU.EX2 R37, R90 ;  /* 0x0000005a00257308 */ /* 0x000e620000000800 */
[----:B---3--:R-:W-:Y:S01]  /*3160*/  FADD.FTZ R0, R54, R3 ;  /* 0x0000000336007221 */ /* 0x008fe20000010000 */
[----:B0-----:R-:W-:-:S06]  /*3170*/  IMAD.MOV.U32 R56, RZ, RZ, R87 ;  /* 0x000000ffff387224 */ /* 0x001fcc00078e0057 */
[----:B------:R-:W0:Y:S01]  /*3180*/  MUFU.EX2 R58, R58 ;  /* 0x0000003a003a7308 */ /* 0x000e220000000800 */
[C---:B--2---:R-:W-:Y:S01]  /*3190*/  FADD.FTZ R3, R151.reuse, R0 ;  /* 0x0000000097037221 */ /* 0x044fe20000010000 */
[----:B------:R-:W-:Y:S02]  /*31a0*/  F2FP.F16.F32.PACK_AB R151, R151, R54 ;  /* 0x000000369797723e */ /* 0x000fe400000000ff */
[----:B------:R-:W-:-:S04]  /*31b0*/  MOV R54, R87 ;  /* 0x0000005700367202 */ /* 0x000fc80000000f00 */
[----:B------:R-:W2:Y:S01]  /*31c0*/  MUFU.EX2 R92, R92 ;  /* 0x0000005c005c7308 */ /* 0x000ea20000000800 */
[C---:B-1----:R-:W-:Y:S01]  /*31d0*/  FADD.FTZ R43, R37.reuse, R20 ;  /* 0x00000014252b7221 */ /* 0x042fe20000010000 */
[----:B------:R-:W-:Y:S01]  /*31e0*/  F2FP.F16.F32.PACK_AB R150, R37, R86 ;  /* 0x000000562596723e */ /* 0x000fe200000000ff */
[--C-:B------:R-:W-:Y:S02]  /*31f0*/  IMAD.MOV.U32 R86, RZ, RZ, R87.reuse ;  /* 0x000000ffff567224 */ /* 0x100fe400078e0057 */
[----:B------:R-:W-:-:S03]  /*3200*/  IMAD.MOV.U32 R37, RZ, RZ, R87 ;  /* 0x000000ffff257224 */ /* 0x000fc600078e0057 */
[----:B------:R1:W3:Y:S01]  /*3210*/  MUFU.EX2 R153, R60 ;  /* 0x0000003c00997308 */ /* 0x0002e20000000800 */
[----:B0-----:R-:W-:-:S07]  /*3220*/  FADD.FTZ R0, R58, R3 ;  /* 0x000000033a007221 */ /* 0x001fce0000010000 */
[----:B------:R-:W0:Y:S01]  /*3230*/  MUFU.EX2 R5, R94 ;  /* 0x0000005e00057308 */ /* 0x000e220000000800 */
[----:B--2---:R-:W-:Y:S01]  /*3240*/  FADD.FTZ R20, R92, R43 ;  /* 0x0000002b5c147221 */ /* 0x004fe20000010000 */
[----:B-1----:R-:W-:Y:S01]  /*3250*/  MOV R60, R87 ;  /* 0x00000057003c7202 */ /* 0x002fe20000000f00 */
[----:B------:R-:W-:-:S05]  /*3260*/  IMAD.MOV.U32 R43, RZ, RZ, R87 ;  /* 0x000000ffff2b7224 */ /* 0x000fca00078e0057 */
[----:B------:R-:W1:Y:S01]  /*3270*/  MUFU.EX2 R62, R62 ;  /* 0x0000003e003e7308 */ /* 0x000e620000000800 */
[C---:B---3--:R-:W-:Y:S01]  /*3280*/  FADD.FTZ R3, R153.reuse, R0 ;  /* 0x0000000099037221 */ /* 0x048fe20000010000 */
[----:B------:R-:W-:Y:S01]  /*3290*/  F2FP.F16.F32.PACK_AB R153, R153, R58 ;  /* 0x0000003a9999723e */ /* 0x000fe200000000ff */
[----:B------:R-:W-:-:S05]  /*32a0*/  IMAD.MOV.U32 R58, RZ, RZ, R87 ;  /* 0x000000ffff3a7224 */ /* 0x000fca00078e0057 */
[----:B------:R-:W2:Y:S01]  /*32b0*/  MUFU.EX2 R96, R96 ;  /* 0x0000006000607308 */ /* 0x000ea20000000800 */
[C---:B0-----:R-:W-:Y:S01]  /*32c0*/  FADD.FTZ R21, R5.reuse, R20 ;  /* 0x0000001405157221 */ /* 0x041fe20000010000 */
[----:B------:R-:W-:-:S06]  /*32d0*/  F2FP.F16.F32.PACK_AB R152, R5, R92 ;  /* 0x0000005c0598723e */ /* 0x000fcc00000000ff */
[----:B------:R0:W3:Y:S01]  /*32e0*/  MUFU.EX2 R155, R24 ;  /* 0x00000018009b7308 */ /* 0x0000e20000000800 */
[----:B-1----:R-:W-:-:S07]  /*32f0*/  FADD.FTZ R0, R62, R3 ;  /* 0x000000033e007221 */ /* 0x002fce0000010000 */
[----:B------:R-:W1:Y:S01]  /*3300*/  MUFU.EX2 R39, R98 ;  /* 0x0000006200277308 */ /* 0x000e620000000800 */
[----:B--2---:R-:W-:Y:S01]  /*3310*/  FADD.FTZ R20, R96, R21 ;  /* 0x0000001560147221 */ /* 0x004fe20000010000 */
[----:B0-----:R-:W-:-:S06]  /*3320*/  MOV R24, R87 ;  /* 0x0000005700187202 */ /* 0x001fcc0000000f00 */
[----:B------:R-:W0:Y:S01]  /*3330*/  MUFU.EX2 R66, R66 ;  /* 0x0000004200427308 */ /* 0x000e220000000800 */
[C---:B---3--:R-:W-:Y:S01]  /*3340*/  FADD.FTZ R5, R155.reuse, R0 ;  /* 0x000000009b057221 */ /* 0x048fe20000010000 */
[----:B------:R-:W-:Y:S01]  /*3350*/  F2FP.F16.F32.PACK_AB R155, R155, R62 ;  /* 0x0000003e9b9b723e */ /* 0x000fe200000000ff */
[----:B------:R-:W-:-:S05]  /*3360*/  IMAD.MOV.U32 R62, RZ, RZ, R87 ;  /* 0x000000ffff3e7224 */ /* 0x000fca00078e0057 */
[----:B------:R-:W2:Y:S01]  /*3370*/  MUFU.EX2 R64, R64 ;  /* 0x0000004000407308 */ /* 0x000ea20000000800 */
[C---:B-1----:R-:W-:Y:S01]  /*3380*/  FADD.FTZ R21, R39.reuse, R20 ;  /* 0x0000001427157221 */ /* 0x042fe20000010000 */
[----:B------:R-:W-:Y:S02]  /*3390*/  F2FP.F16.F32.PACK_AB R154, R39, R96 ;  /* 0x00000060279a723e */ /* 0x000fe400000000ff */
[----:B------:R-:W-:-:S04]  /*33a0*/  MOV R39, R87 ;  /* 0x0000005700277202 */ /* 0x000fc80000000f00 */
[----:B------:R1:W3:Y:S01]  /*33b0*/  MUFU.EX2 R157, R28 ;  /* 0x0000001c009d7308 */ /* 0x0002e20000000800 */
[----:B0-----:R-:W-:-:S07]  /*33c0*/  FADD.FTZ R0, R66, R5 ;  /* 0x0000000542007221 */ /* 0x001fce0000010000 */
[----:B------:R-:W0:Y:S01]  /*33d0*/  MUFU.EX2 R13, R100 ;  /* 0x00000064000d7308 */ /* 0x000e220000000800 */
[----:B--2---:R-:W-:Y:S01]  /*33e0*/  FADD.FTZ R20, R64, R21 ;  /* 0x0000001540147221 */ /* 0x004fe20000010000 */
[----:B-1----:R-:W-:-:S06]  /*33f0*/  IMAD.MOV.U32 R28, RZ, RZ, R87 ;  /* 0x000000ffff1c7224 */ /* 0x002fcc00078e0057 */
[----:B------:R-:W1:Y:S01]  /*3400*/  MUFU.EX2 R70, R70 ;  /* 0x0000004600467308 */ /* 0x000e620000000800 */
[C---:B---3--:R-:W-:Y:S01]  /*3410*/  FADD.FTZ R5, R157.reuse, R0 ;  /* 0x000000009d057221 */ /* 0x048fe20000010000 */
[----:B------:R-:W-:Y:S02]  /*3420*/  F2FP.F16.F32.PACK_AB R157, R157, R66 ;  /* 0x000000429d9d723e */ /* 0x000fe400000000ff */
[----:B------:R-:W-:-:S04]  /*3430*/  MOV R66, R87 ;  /* 0x0000005700427202 */ /* 0x000fc80000000f00 */
[----:B------:R-:W2:Y:S01]  /*3440*/  MUFU.EX2 R68, R68 ;  /* 0x0000004400447308 */ /* 0x000ea20000000800 */
[C---:B0-----:R-:W-:Y:S01]  /*3450*/  FADD.FTZ R21, R13.reuse, R20 ;  /* 0x000000140d157221 */ /* 0x041fe20000010000 */
[----:B------:R-:W-:Y:S01]  /*3460*/  F2FP.F16.F32.PACK_AB R156, R13, R64 ;  /* 0x000000400d9c723e */ /* 0x000fe200000000ff */
[----:B------:R-:W-:-:S05]  /*3470*/  IMAD.MOV.U32 R64, RZ, RZ, R87 ;  /* 0x000000ffff407224 */ /* 0x000fca00078e0057 */
[----:B------:R0:W3:Y:S01]  /*3480*/  MUFU.EX2 R159, R30 ;  /* 0x0000001e009f7308 */ /* 0x0000e20000000800 */
[----:B-1----:R-:W-:Y:S01]  /*3490*/  FADD.FTZ R0, R70, R5 ;  /* 0x0000000546007221 */ /* 0x002fe20000010000 */
[----:B------:R-:W-:-:S06]  /*34a0*/  IMAD.MOV.U32 R5, RZ, RZ, 0x3f800000 ;  /* 0x3f800000ff057424 */ /* 0x000fcc00078e00ff */
[----:B------:R-:W1:Y:S01]  /*34b0*/  MUFU.EX2 R15, R15 ;  /* 0x0000000f000f7308 */ /* 0x000e620000000800 */
[----:B--2---:R-:W-:Y:S01]  /*34c0*/  FADD.FTZ R20, R68, R21 ;  /* 0x0000001544147221 */ /* 0x004fe20000010000 */
[----:B0-----:R-:W-:Y:S01]  /*34d0*/  MOV R30, R87 ;  /* 0x00000057001e7202 */ /* 0x001fe20000000f00 */
[C---:B---3--:R-:W-:Y:S01]  /*34e0*/  FADD.FTZ R0, R159.reuse, R0 ;  /* 0x000000009f007221 */ /* 0x048fe20000010000 */
[----:B------:R-:W-:Y:S01]  /*34f0*/  F2FP.F16.F32.PACK_AB R159, R159, R70 ;  /* 0x000000469f9f723e */ /* 0x000fe200000000ff */
[--C-:B------:R-:W-:Y:S01]  /*3500*/  IMAD.MOV.U32 R70, RZ, RZ, R87.reuse ;  /* 0x000000ffff467224 */ /* 0x100fe200078e0057 */
[C---:B-1----:R-:W-:Y:S01]  /*3510*/  F2FP.F16.F32.PACK_AB R158, R15.reuse, R68 ;  /* 0x000000440f9e723e */ /* 0x042fe200000000ff */
[----:B------:R-:W-:Y:S01]  /*3520*/  FADD.FTZ R3, R15, R20 ;  /* 0x000000140f037221 */ /* 0x000fe20000010000 */
[----:B------:R-:W-:Y:S01]  /*3530*/  IMAD.MOV.U32 R68, RZ, RZ, R87 ;  /* 0x000000ffff447224 */ /* 0x000fe200078e0057 */
[----:B------:R-:W-:Y:S06]  /*3540*/  @!P1 BRA `(.L_x_14) ;  /* 0x0000002400309947 */ /* 0x000fec0003800000 */
[----:B------:R-:W-:Y:S01]  /*3550*/  VIADD R13, R88, 0xfffffffe ;  /* 0xfffffffe580d7836 */ /* 0x000fe20000000000 */
[----:B------:R-:W-:Y:S01]  /*3560*/  MOV R15, R6 ;  /* 0x00000006000f7202 */ /* 0x000fe20000000f00 */
[----:B------:R-:W-:Y:S01]  /*3570*/  IMAD.MOV.U32 R21, RZ, RZ, R12 ;  /* 0x000000ffff157224 */ /* 0x000fe200078e000c */
[----:B------:R-:W-:Y:S01]  /*3580*/  CS2R R86, SRZ ;  /* 0x0000000000567805 */ /* 0x000fe2000001ff00 */
[----:B------:R-:W-:Y:S01]  /*3590*/  IMAD.MOV.U32 R5, RZ, RZ, 0x3f800000 ;  /* 0x3f800000ff057424 */ /* 0x000fe200078e00ff */
[----:B------:R-:W-:Y:S02]  /*35a0*/  CS2R R82, SRZ ;  /* 0x0000000000527805 */ /* 0x000fe4000001ff00 */
[----:B------:R-:W-:Y:S02]  /*35b0*/  CS2R R78, SRZ ;  /* 0x00000000004e7805 */ /* 0x000fe4000001ff00 */
[----:B------:R-:W-:Y:S02]  /*35c0*/  CS2R R74, SRZ ;  /* 0x00000000004a7805 */ /* 0x000fe4000001ff00 */
[----:B------:R-:W-:-:S02]  /*35d0*/  CS2R R70, SRZ ;  /* 0x0000000000467805 */ /* 0x000fc4000001ff00 */
[----:B------:R-:W-:Y:S02]  /*35e0*/  CS2R R66, SRZ ;  /* 0x0000000000427805 */ /* 0x000fe4000001ff00 */
[----:B------:R-:W-:Y:S02]  /*35f0*/  CS2R R62, SRZ ;  /* 0x00000000003e7805 */ /* 0x000fe4000001ff00 */
        /* <DEDUP_REMOVED lines=24> */
[----:B------:R-:W-:Y:S01]  /*3780*/  CS2R R24, SRZ ;  /* 0x0000000000187805 */ /* 0x000fe2000001ff00 */
[----:B------:R-:W-:Y:S01]  /*3790*/  UMOV UR4, UR39 ;  /* 0x0000002700047c82 */ /* 0x000fe20008000000 */
[----:B------:R-:W-:Y:S01]  /*37a0*/  UMOV UR5, UR38 ;  /* 0x0000002600057c82 */ /* 0x000fe20008000000 */
[----:B------:R-:W-:-:S05]  /*37b0*/  ULDC UR6, c[0x0][0x9d8] ;  /* 0x0002760000067ab9 */ /* 0x000fca0000000800 */
.L_x_25:
[----:B------:R-:W-:-:S04]  /*37c0*/  UISETP.NE.AND UP0, UPT, UR5, 0x1, UPT ;  /* 0x000000010500788c */ /* 0x000fc8000bf05270 */
[----:B------:R-:W-:-:S04]  /*37d0*/  USEL UR39, URZ, 0x1, UP0 ;  /* 0x000000013f277887 */ /* 0x000fc80008000000 */
[----:B------:R-:W-:Y:S01]  /*37e0*/  ULOP3.LUT UR39, UR4, UR39, URZ, 0x3c, !UPT ;  /* 0x0000002704277292 */ /* 0x000fe2000f8e3c3f */
[----:B------:R-:W-:Y:S11]  /*37f0*/  @!P0 BRA `(.L_x_15) ;  /* 0x0000000000048947 */ /* 0x000ff60003800000 */
[----:B------:R-:W-:Y:S01]  /*3800*/  BPT.TRAP 0x1 ;  /* 0x000000040000795c */ /* 0x000fe20000300000 */
.L_x_15:
[----:B------:R-:W0:Y:S01]  /*3810*/  S2UR UR11, SR_CgaCtaId ;  /* 0x00000000000b79c3 */ /* 0x000e220000008800 */
[----:B------:R-:W-:Y:S01]  /*3820*/  UIADD3 UR38, UR5, 0x1, URZ ;  /* 0x0000000105267890 */ /* 0x000fe2000fffe03f */
[----:B------:R-:W-:Y:S01]  /*3830*/  IMAD.U32 R6, RZ, RZ, UR39 ;  /* 0x00000027ff067e24 */ /* 0x000fe2000f8e00ff */
[----:B------:R-:W-:Y:S02]  /*3840*/  UMOV UR7, 0x400 ;  /* 0x0000040000077882 */ /* 0x000fe40000000000 */
[----:B------:R-:W-:Y:S02]  /*3850*/  UISETP.NE.AND UP0, UPT, UR38, 0x2, UPT ;  /* 0x000000022600788c */ /* 0x000fe4000bf05270 */
[----:B------:R-:W-:Y:S02]  /*3860*/  SHF.L.U32 R6, R6, 0x1f, RZ ;  /* 0x0000001f06067819 */ /* 0x000fe400000006ff */
[----:B------:R-:W-:Y:S02]  /*3870*/  USEL UR38, UR38, URZ, UP0 ;  /* 0x0000003f26267287 */ /* 0x000fe40008000000 */
[----:B0-----:R-:W-:-:S04]  /*3880*/  ULEA UR7, UR11, UR7, 0x18 ;  /* 0x000000070b077291 */ /* 0x001fc8000f8ec03f */
[----:B------:R-:W-:-:S09]  /*3890*/  ULEA UR8, UR38, UR7, 0x3 ;  /* 0x0000000726087291 */ /* 0x000fd2000f8e183f */
[----:B------:R0:W1:Y:S01]  /*38a0*/  SYNCS.PHASECHK.TRANS64.TRYWAIT P1, [UR8+0x2a830], R6 ;  /* 0x02a83006ff0075a7 */ /* 0x0000620008020148 */
[----:B------:R-:W-:Y:S05]  /*38b0*/  @!P0 BRA `(.L_x_16) ;  /* 0x0000000000048947 */ /* 0x000fea0003800000 */
[----:B------:R-:W-:Y:S01]  /*38c0*/  BPT.TRAP 0x1 ;  /* 0x000000040000795c */ /* 0x000fe20000300000 */
.L_x_16:
[----:B-1----:R-:W-:Y:S05]  /*38d0*/  @P1 BRA `(.L_x_17) ;  /* 0x0000000000081947 */ /* 0x002fea0003800000 */
[----:B------:R-:W1:Y:S02]  /*38e0*/  SYNCS.PHASECHK.TRANS64.TRYWAIT P1, [UR8+0x2a830], R6 ;  /* 0x02a83006ff0075a7 */ /* 0x000e640008020148 */
[----:B-1----:R-:W-:Y:S05]  /*38f0*/  @!P1 BRA `(.L_x_18) ;  /* 0x0000007800989947 */ /* 0x002fea0003800000 */
.L_x_17:
[----:B------:R-:W-:Y:S01]  /*3900*/  R2UR UR40, R10 ;  /* 0x000000000a2872ca */ /* 0x000fe200000e0000 */
[----:B------:R-:W-:Y:S01]  /*3910*/  UIMAD UR9, UR38, 0x900, UR10 ;  /* 0x00000900260978a4 */ /* 0x000fe2000f8e020a */
[----:B------:R-:W-:Y:S01]  /*3920*/  R2UR UR41, R11 ;  /* 0x000000000b2972ca */ /* 0x000fe200000e0000 */
[----:B------:R-:W-:Y:S01]  /*3930*/  WARPGROUP.ARRIVE ;  /* 0x00000000000079c5 */ /* 0x000fe20000000000 */
[----:B------:R-:W-:Y:S01]  /*3940*/  UMOV UR43, 0x40000040 ;  /* 0x40000040002b7882 */ /* 0x000fe20000000000 */
[----:B------:R-:W-:Y:S01]  /*3950*/  UIADD3 UR14, UR9, 0x302, URZ ;  /* 0x00000302090e7890 */ /* 0x000fe2000fffe03f */
[-C--:B------:R-:W-:Y:S01]  /*3960*/  FMUL.FTZ R24, R24, R4.reuse ;  /* 0x0000000418187220 */ /* 0x080fe20000410000 */
[----:B------:R-:W-:Y:S01]  /*3970*/  UMOV UR15, 0x40000040 ;  /* 0x40000040000f7882 */ /* 0x000fe20000000000 */
[----:B------:R-:W-:Y:S01]  /*3980*/  UMOV UR42, UR9 ;  /* 0x00000009002a7c82 */ /* 0x000fe20008000000 */
[----:B------:R-:W-:Y:S01]  /*3990*/  UIADD3 UR18, UR9, 0x304, URZ ;  /* 0x0000030409127890 */ /* 0x000fe2000fffe03f */
[-C--:B------:R-:W-:Y:S01]  /*39a0*/  FMUL.FTZ R25, R25, R4.reuse ;  /* 0x0000000419197220 */ /* 0x080fe20000410000 */
[----:B------:R-:W-:Y:S01]  /*39b0*/  UMOV UR19, 0x40000040 ;  /* 0x4000004000137882 */ /* 0x000fe20000000000 */
[----:B------:R-:W-:Y:S01]  /*39c0*/  UIADD3 UR22, UR9, 0x306, URZ ;  /* 0x0000030609167890 */ /* 0x000fe2000fffe03f */
[-C--:B------:R-:W-:Y:S01]  /*39d0*/  FMUL.FTZ R28, R28, R4.reuse ;  /* 0x000000041c1c7220 */ /* 0x080fe20000410000 */
[----:B------:R-:W-:Y:S01]  /*39e0*/  UMOV UR23, 0x40000040 ;  /* 0x4000004000177882 */ /* 0x000fe20000000000 */
[----:B------:R-:W-:Y:S01]  /*39f0*/  HGMMA.64x96x16.F32 R88, gdesc[UR40], RZ, !UPT, gsb0 ;  /* 0x01600000285879f0 */ /* 0x000fe2000c0008ff */
[----:B------:R-:W-:Y:S01]  /*3a00*/  R2UR UR40, R8 ;  /* 0x00000000082872ca */ /* 0x000fe200000e0000 */
[----:B------:R-:W-:Y:S01]  /*3a10*/  UIADD3 UR42, UR9, 0x2, URZ ;  /* 0x00000002092a7890 */ /* 0x000fe2000fffe03f */
[----:B------:R-:W-:Y:S01]  /*3a20*/  R2UR UR41, R9 ;  /* 0x00000000092972ca */ /* 0x000fe200000e0000 */
[----:B------:R-:W-:Y:S01]  /*3a30*/  UMOV UR43, 0x40000040 ;  /* 0x40000040002b7882 */ /* 0x000fe20000000000 */
[----:B------:R-:W-:Y:S01]  /*3a40*/  UIADD3 UR26, UR9, 0x600, URZ ;  /* 0x00000600091a7890 */ /* 0x000fe2000fffe03f */
[-C--:B------:R-:W-:Y:S01]  /*3a50*/  FMUL.FTZ R29, R29, R4.reuse ;  /* 0x000000041d1d7220 */ /* 0x080fe20000410000 */
[----:B------:R-:W-:Y:S01]  /*3a60*/  UMOV UR27, 0x40000040 ;  /* 0x40000040001b7882 */ /* 0x000fe20000000000 */
[----:B------:R-:W-:Y:S01]  /*3a70*/  UIADD3 UR30, UR9, 0x602, URZ ;  /* 0x00000602091e7890 */ /* 0x000fe2000fffe03f */
[-C--:B------:R-:W-:Y:S01]  /*3a80*/  FMUL.FTZ R32, R32, R4.reuse ;  /* 0x0000000420207220 */ /* 0x080fe20000410000 */
[----:B------:R-:W-:Y:S01]  /*3a90*/  UMOV UR31, 0x40000040 ;  /* 0x40000040001f7882 */ /* 0x000fe20000000000 */
[----:B------:R-:W-:Y:S01]  /*3aa0*/  UIADD3 UR34, UR9, 0x604, URZ ;  /* 0x0000060409227890 */ /* 0x000fe2000fffe03f */
[-C--:B------:R-:W-:Y:S01]  /*3ab0*/  FMUL.FTZ R33, R33, R4.reuse ;  /* 0x0000000421217220 */ /* 0x080fe20000410000 */
[----:B------:R-:W-:Y:S01]  /*3ac0*/  UMOV UR35, 0x40000040 ;  /* 0x4000004000237882 */ /* 0x000fe20000000000 */
[-C--:B------:R-:W-:Y:S01]  /*3ad0*/  FMUL.FTZ R36, R36, R4.reuse ;  /* 0x0000000424247220 */ /* 0x080fe20000410000 */
        /* <DEDUP_REMOVED lines=24> */
[----:B------:R-:W-:Y:S01]  /*3c60*/  FMUL.FTZ R85, R85, R4 ;  /* 0x0000000455557220 */ /* 0x000fe20000410000 */
        /* <DEDUP_REMOVED lines=32> */
[----:B------:R-:W-:-:S02]  /*3e70*/  WARPGROUP.DEPBAR.LE gsb0, 0x0 ;  /* 0x00008000000079c5 */ /* 0x000fc40000010000 */
[----:B------:R-:W-:-:S06]  /*3e80*/  WARPGROUP.ARRIVE ;  /* 0x00000000000079c5 */ /* 0x000fcc0000000000 */
[----:B------:R-:W-:Y:S01]  /*3e90*/  HGMMA.64x96x16.F32 R88, gdesc[UR40], R88, gsb0 ;  /* 0x01600000285879f0 */ /* 0x000fe20008000858 */
[----:B------:R-:W-:Y:S01]  /*3ea0*/  UIADD3 UR42, UR9, 0x4, URZ ;  /* 0x00000004092a7890 */ /* 0x000fe2000fffe03f */
[----:B------:R-:W-:Y:S01]  /*3eb0*/  UMOV UR40, UR56 ;  /* 0x0000003800287c82 */ /* 0x000fe20008000000 */
[----:B------:R-:W-:Y:S01]  /*3ec0*/  UMOV UR41, UR57 ;  /* 0x0000003900297c82 */ /* 0x000fe20008000000 */
[----:B------:R-:W-:Y:S01]  /*3ed0*/  UMOV UR43, 0x40000040 ;  /* 0x40000040002b7882 */ /* 0x000fe20000000000 */
[----:B------:R-:W-:Y:S02]  /*3ee0*/  WARPGROUP.DEPBAR.LE gsb0, 0x0 ;  /* 0x00008000000079c5 */ /* 0x000fe40000010000 */
        /* <DEDUP_REMOVED lines=44> */
.L_x_19:
[----:B------:R-:W-:Y:S01]  /*41b0*/  ULEA UR9, UR5, UR7, 0x3 ;  /* 0x0000000705097291 */ /* 0x000fe2000f8e183f */
[----:B------:R-:W-:-:S04]  /*41c0*/  MOV R4, UR4 ;  /* 0x0000000400047c02 */ /* 0x000fc80008000f00 */
[----:B------:R-:W-:-:S04]  /*41d0*/  SHF.L.U32 R4, R4, 0x1f, RZ ;  /* 0x0000001f04047819 */ /* 0x000fc800000006ff */
[----:B------:R2:W3:Y:S01]  /*41e0*/  SYNCS.PHASECHK.TRANS64.TRYWAIT P1, [UR9+0x2a850], R4 ;  /* 0x02a85004ff0075a7 */ /* 0x0004e20008020149 */
[----:B------:R-:W-:Y:S05]  /*41f0*/  @!P0 BRA `(.L_x_20) ;  /* 0x0000000000048947 */ /* 0x000fea0003800000 */
[----:B------:R-:W-:Y:S01]  /*4200*/  BPT.TRAP 0x1 ;  /* 0x000000040000795c */ /* 0x000fe20000300000 */
.L_x_20:
[----:B---3--:R-:W-:Y:S05]  /*4210*/  @P1 BRA `(.L_x_21) ;  /* 0x0000000000081947 */ /* 0x008fea0003800000 */
[----:B------:R-:W3:Y:S02]  /*4220*/  SYNCS.PHASECHK.TRANS64.TRYWAIT P1, [UR9+0x2a850], R4 ;  /* 0x02a85004ff0075a7 */ /* 0x000ee40008020149 */
[----:B---3--:R-:W-:Y:S05]  /*4230*/  @!P1 BRA `(.L_x_22) ;  /* 0x0000007000609947 */ /* 0x008fea0003800000 */
.L_x_21:
[----:B------:R-:W-:Y:S01]  /*4240*/  UIADD3 UR7, UR7, 0x400, URZ ;  /* 0x0000040007077890 */ /* 0x000fe2000fffe03f */
[----:B------:R-:W-:Y:S01]  /*4250*/  WARPGROUP.ARRIVE ;  /* 0x00000000000079c5 */ /* 0x000fe20000000000 */
[----:B------:R-:W-:Y:S02]  /*4260*/  UMOV UR15, 0x40000040 ;  /* 0x40000040000f7882 */ /* 0x000fe40000000000 */
[----:B------:R-:W-:-:S04]  /*4270*/  USHF.R.U32.HI UR7, URZ, 0x4, UR7 ;  /* 0x000000043f077899 */ /* 0x000fc80008011607 */
[----:B------:R-:W-:-:S04]  /*4280*/  ULOP3.LUT UR7, UR7, 0x3fff, URZ, 0xc0, !UPT ;  /* 0x00003fff07077892 */ /* 0x000fc8000f8ec03f */
[----:B------:R-:W-:-:S04]  /*4290*/  ULOP3.LUT UR4, UR7, 0x3000000, URZ, 0xfc, !UPT ;  /* 0x0300000007047892 */ /* 0x000fc8000f8efc3f */
[----:B------:R-:W-:-:S07]  /*42a0*/  UIMAD UR4, UR5, 0x600, UR4 ;  /* 0x00000600050478a4 */ /* 0x000fce000f8e0204 */
[----:B------:R-:W-:Y:S02]  /*42b0*/  UMOV UR14, UR4 ;  /* 0x00000004000e7c82 */ /* 0x000fe40008000000 */
[----:B------:R-:W-:Y:S01]  /*42c0*/  HGMMA.64x128x16.F32 R24, R136, gdesc[UR12].tnspB, R24, gsb0 ;  /* 0x41e0000c88187df0 */ /* 0x000fe20008000818 */
[----:B------:R-:W-:Y:S01]  /*42d0*/  UIADD3 UR14, UR4, 0x80, URZ ;  /* 0x00000080040e7890 */ /* 0x000fe2000fffe03f */
[----:B------:R-:W-:Y:S01]  /*42e0*/  UMOV UR15, 0x40000040 ;  /* 0x40000040000f7882 */ /* 0x000fe20000000000 */
[----:B------:R-:W-:Y:S02]  /*42f0*/  WARPGROUP.DEPBAR.LE gsb0, 0x0 ;  /* 0x00008000000079c5 */ /* 0x000fe40000010000 */
[----:B------:R-:W-:-:S07]  /*4300*/  WARPGROUP.ARRIVE ;  /* 0x00000000000079c5 */ /* 0x000fce0000000000 */
        /* <DEDUP_REMOVED lines=20> */
[----:B------:R-:W-:Y:S03]  /*4450*/  HGMMA.64x128x16.F32 R24, R156, gdesc[UR12].tnspB, R24, gsb0 ;  /* 0x41e0000c9c187df0 */ /* 0x000fe60008000818 */
[----:B------:R-:W-:Y:S02]  /*4460*/  WARPGROUP.DEPBAR.LE gsb0, 0x0 ;  /* 0x00008000000079c5 */ /* 0x000fe40000010000 */
[----:B------:R-:W-:Y:S05]  /*4470*/  @!P0 BRA `(.L_x_23) ;  /* 0x0000000000048947 */ /* 0x000fea0003800000 */
[----:B------:R-:W-:Y:S01]  /*4480*/  BPT.TRAP 0x1 ;  /* 0x000000040000795c */ /* 0x000fe20000300000 */
.L_x_23:
[----:B------:R-:W-:Y:S01]  /*4490*/  FMUL.FTZ R136, R88, UR6 ;  /* 0x0000000658887c20 */ /* 0x000fe20008410000 */
[----:B------:R-:W-:Y:S01]  /*44a0*/  FMUL.FTZ R14, R90, UR6 ;  /* 0x000000065a0e7c20 */ /* 0x000fe20008410000 */
[----:B------:R-:W-:Y:S01]  /*44b0*/  FMUL.FTZ R138, R89, UR6 ;  /* 0x00000006598a7c20 */ /* 0x000fe20008410000 */
[----:B------:R-:W-:Y:S01]  /*44c0*/  FMUL.FTZ R20, R91, UR6 ;  /* 0x000000065b147c20 */ /* 0x000fe20008410000 */
[----:B------:R-:W-:Y:S01]  /*44d0*/  FMUL.FTZ R140, R92, UR6 ;  /* 0x000000065c8c7c20 */ /* 0x000fe20008410000 */
[----:B------:R-:W-:Y:S01]  /*44e0*/  FMUL.FTZ R88, R94, UR6 ;  /* 0x000000065e587c20 */ /* 0x000fe20008410000 */
[----:B------:R-:W3:Y:S01]  /*44f0*/  MUFU.TANH R136, R136 ;  /* 0x0000008800887308 */ /* 0x000ee20000002400 */
[----:B------:R-:W-:Y:S01]  /*4500*/  FMUL.FTZ R142, R93, UR6 ;  /* 0x000000065d8e7c20 */ /* 0x000fe20008410000 */
[----:B------:R-:W-:Y:S01]  /*4510*/  FMUL.FTZ R90, R95, UR6 ;  /* 0x000000065f5a7c20 */ /* 0x000fe20008410000 */
[----:B------:R-:W-:Y:S01]  /*4520*/  FMUL.FTZ R144, R96, UR6 ;  /* 0x0000000660907c20 */ /* 0x000fe20008410000 */
[----:B------:R-:W-:Y:S01]  /*4530*/  FMUL.FTZ R92, R98, UR6 ;  /* 0x00000006625c7c20 */ /* 0x000fe20008410000 */
[----:B------:R-:W-:Y:S01]  /*4540*/  FMUL.FTZ R146, R97, UR6 ;  /* 0x0000000661927c20 */ /* 0x000fe20008410000 */
[----:B------:R-:W-:Y:S01]  /*4550*/  FMUL.FTZ R94, R99, UR6 ;  /* 0x00000006635e7c20 */ /* 0x000fe20008410000 */
[----:B------:R-:W-:Y:S01]  /*4560*/  FMUL.FTZ R148, R100, UR6 ;  /* 0x0000000664947c20 */ /* 0x000fe20008410000 */
[----:B------:R-:W1:Y:S01]  /*4570*/  MUFU.TANH R14, R14 ;  /* 0x0000000e000e7308 */ /* 0x000e620000002400 */
[----:B------:R-:W-:Y:S01]  /*4580*/  FMUL.FTZ R96, R102, UR6 ;  /* 0x0000000666607c20 */ /* 0x000fe20008410000 */
[----:B------:R-:W-:Y:S01]  /*4590*/  FMUL.FTZ R150, R101, UR6 ;  /* 0x0000000665967c20 */ /* 0x000fe20008410000 */
[----:B------:R-:W-:Y:S01]  /*45a0*/  FMUL.FTZ R98, R103, UR6 ;  /* 0x0000000667627c20 */ /* 0x000fe20008410000 */
[----:B------:R-:W-:Y:S01]  /*45b0*/  FMUL.FTZ R152, R104, UR6 ;  /* 0x0000000668987c20 */ /* 0x000fe20008410000 */
[----:B------:R-:W-:Y:S01]  /*45c0*/  FMUL.FTZ R100, R106, UR6 ;  /* 0x000000066a647c20 */ /* 0x000fe20008410000 */
[----:B------:R-:W-:Y:S01]  /*45d0*/  FMUL.FTZ R154, R105, UR6 ;  /* 0x00000006699a7c20 */ /* 0x000fe20008410000 */
[----:B------:R-:W-:Y:S01]  /*45e0*/  FMUL.FTZ R102, R107, UR6 ;  /* 0x000000066b667c20 */ /* 0x000fe20008410000 */
[----:B------:R-:W4:Y:S01]  /*45f0*/  MUFU.TANH R138, R138 ;  /* 0x0000008a008a7308 */ /* 0x000f220000002400 */
[----:B---3--:R-:W-:Y:S01]  /*4600*/  FMNMX.FTZ R5, R136, R15, !PT ;  /* 0x0000000f88057209 */ /* 0x008fe20007810000 */
[----:B------:R-:W-:Y:S01]  /*4610*/  FMUL.FTZ R156, R108, UR6 ;  /* 0x000000066c9c7c20 */ /* 0x000fe20008410000 */
[----:B------:R-:W-:Y:S01]  /*4620*/  FMUL.FTZ R104, R110, UR6 ;  /* 0x000000066e687c20 */ /* 0x000fe20008410000 */
[----:B------:R-:W-:Y:S01]  /*4630*/  FMUL.FTZ R158, R109, UR6 ;  /* 0x000000066d9e7c20 */ /* 0x000fe20008410000 */
[----:B------:R-:W-:Y:S01]  /*4640*/  FMUL.FTZ R106, R111, UR6 ;  /* 0x000000066f6a7c20 */ /* 0x000fe20008410000 */
[----:B------:R-:W-:Y:S01]  /*4650*/  FMUL.FTZ R168, R112, UR6 ;  /* 0x0000000670a87c20 */ /* 0x000fe20008410000 */
[----:B------:R-:W-:Y:S01]  /*4660*/  FMUL.FTZ R108, R114, UR6 ;  /* 0x00000006726c7c20 */ /* 0x000fe20008410000 */
[----:B------:R-:W3:Y:S01]  /*4670*/  MUFU.TANH R20, R20 ;  /* 0x0000001400147308 */ /* 0x000ee20000002400 */
[----:B-1----:R-:W-:Y:S01]  /*4680*/  FMNMX.FTZ R7, R14, R21, !PT ;  /* 0x000000150e077209 */ /* 0x002fe20007810000 */
[----:B------:R-:W-:Y:S01]  /*4690*/  FMUL.FTZ R170, R113, UR6 ;  /* 0x0000000671aa7c20 */ /* 0x000fe20008410000 */
[----:B------:R-:W-:Y:S01]  /*46a0*/  FMUL.FTZ R110, R115, UR6 ;  /* 0x00000006736e7c20 */ /* 0x000fe20008410000 */
[----:B------:R-:W-:Y:S01]  /*46b0*/  FMUL.FTZ R172, R116, UR6 ;  /* 0x0000000674ac7c20 */ /* 0x000fe20008410000 */
[----:B------:R-:W-:Y:S01]  /*46c0*/  FMUL.FTZ R112, R118, UR6 ;  /* 0x0000000676707c20 */ /* 0x000fe20008410000 */
[----:B------:R-:W-:Y:S01]  /*46d0*/  FMUL.FTZ R174, R117, UR6 ;  /* 0x0000000675ae7c20 */ /* 0x000fe20008410000 */
[----:B------:R-:W-:Y:S01]  /*46e0*/  FMUL.FTZ R114, R119, UR6 ;  /* 0x0000000677727c20 */ /* 0x000fe20008410000 */
[----:B------:R-:W1:Y:S01]  /*46f0*/  MUFU.TANH R140, R140 ;  /* 0x0000008c008c7308 */ /* 0x000e620000002400 */
[----:B----4-:R-:W-:Y:S01]  /*4700*/  FMNMX.FTZ R5, R138, R5, !PT ;  /* 0x000000058a057209 */ /* 0x010fe20007810000 */
        /* <DEDUP_REMOVED lines=17> */
[----:B--2---:R-:W-:Y:S01]  /*4820*/  FMUL.FTZ R4, R134, UR6 ;  /* 0x0000000686047c20 */ /* 0x004fe20008410000 */
[----:B------:R-:W-:Y:S01]  /*4830*/  FMUL.FTZ R134, R135, UR6 ;  /* 0x0000000687867c20 */ /* 0x000fe20008410000 */
[----:B------:R-:W-:Y:S01]  /*4840*/  FMUL.FTZ R133, R133, UR6 ;  /* 0x0000000685857c20 */ /* 0x000fe20008410000 */
[----:B------:R-:W-:-:S02]  /*4850*/  UIADD3 UR8, UR8, 0x2a840, URZ ;  /* 0x0002a84008087890 */ /* 0x000fc4000fffe03f */
[----:B------:R-:W1:Y:S01]  /*4860*/  MUFU.TANH R90, R90 ;  /* 0x0000005a005a7308 */ /* 0x000e620000002400 */
[----:B----4-:R-:W-:Y:S01]  /*4870*/  FMNMX.FTZ R7, R88, R7, !PT ;  /* 0x0000000758077209 */ /* 0x010fe20007810000 */
[----:B------:R-:W-:-:S06]  /*4880*/  UPRMT UR8, UR11, 0x654, UR8 ;  /* 0x000006540b087896 */ /* 0x000fcc0008000008 */
[----:B------:R-:W2:Y:S01]  /*4890*/  MUFU.TANH R144, R144 ;  /* 0x0000009000907308 */ /* 0x000ea20000002400 */
[----:B---3--:R-:W-:Y:S02]  /*48a0*/  FMNMX.FTZ R5, R142, R5, !PT ;  /* 0x000000058e057209 */ /* 0x008fe40007810000 */
[----:B------:R-:W-:Y:S05]  /*48b0*/  SYNCS.ARRIVE.TRANS64.RED.A1T0 RZ, [UR8], RZ ;  /* 0x000000ffffff79a7 */ /* 0x000fea0008100408 */
[----:B------:R-:W3:Y:S01]  /*48c0*/  MUFU.TANH R92, R92 ;  /* 0x0000005c005c7308 */ /* 0x000ee20000002400 */
[----:B-1----:R-:W-:-:S07]  /*48d0*/  FMNMX.FTZ R7, R90, R7, !PT ;  /* 0x000000075a077209 */ /* 0x002fce0007810000 */
[----:B------:R-:W1:Y:S01]  /*48e0*/  MUFU.TANH R146, R146 ;  /* 0x0000009200927308 */ /* 0x000e620000002400 */
[----:B--2---:R-:W-:-:S07]  /*48f0*/  FMNMX.FTZ R5, R144, R5, !PT ;  /* 0x0000000590057209 */ /* 0x004fce0007810000 */
[----:B------:R-:W2:Y:S01]  /*4900*/  MUFU.TANH R94, R94 ;  /* 0x0000005e005e7308 */ /* 0x000ea20000002400 */
[----:B---3--:R-:W-:-:S07]  /*4910*/  FMNMX.FTZ R7, R92, R7, !PT ;  /* 0x000000075c077209 */ /* 0x008fce0007810000 */
        /* <DEDUP_REMOVED lines=71> */
[----:B---3--:R-:W-:Y:S02]  /*4d90*/  FMNMX.FTZ R7, R132, R7, !PT ;  /* 0x0000000784077209 */ /* 0x008fe40007810000 */
[----:B-1----:R-:W-:-:S05]  /*4da0*/  FMNMX.FTZ R5, R186, R5, !PT ;  /* 0x00000005ba057209 */ /* 0x002fca0007810000 */
[----:B0-----:R-:W0:Y:S01]  /*4db0*/  SHFL.BFLY PT, R6, R5, 0x2, 0x1f ;  /* 0x0c401f0005067f89 */ /* 0x001e2200000e0000 */
[----:B--2---:R-:W-:-:S05]  /*4dc0*/  FMNMX.FTZ R4, R134, R7, !PT ;  /* 0x0000000786047209 */ /* 0x004fca0007810000 */
[----:B------:R-:W1:Y:S01]  /*4dd0*/  SHFL.BFLY PT, R7, R4, 0x2, 0x1f ;  /* 0x0c401f0004077f89 */ /* 0x000e6200000e0000 */
[----:B0-----:R-:W-:-:S05]  /*4de0*/  FMNMX.FTZ R89, R5, R6, !PT ;  /* 0x0000000605597209 */ /* 0x001fca0007810000 */
[----:B------:R-:W0:Y:S01]  /*4df0*/  SHFL.BFLY PT, R6, R89, 0x1, 0x1f ;  /* 0x0c201f0059067f89 */ /* 0x000e2200000e0000 */
[----:B-1----:R-:W-:Y:S02]  /*4e00*/  FMNMX.FTZ R91, R4, R7, !PT ;  /* 0x00000007045b7209 */ /* 0x002fe40007810000 */
[----:B------:R-:W1:Y:S03]  /*4e10*/  LDC R7, c[0x0][0x988] ;  /* 0x00026200ff077b82 */ /* 0x000e660000000800 */
[----:B------:R-:W2:Y:S01]  /*4e20*/  SHFL.BFLY PT, R12, R91, 0x1, 0x1f ;  /* 0x0c201f005b0c7f89 */ /* 0x000ea200000e0000 */
[----:B0-----:R-:W-:-:S05]  /*4e30*/  FMNMX.FTZ R6, R89, R6, !PT ;  /* 0x0000000659067209 */ /* 0x001fca0007810000 */
[CC--:B-1----:R-:W-:Y:S01]  /*4e40*/  FMUL.FTZ R107, R6.reuse, R7.reuse ;  /* 0x00000007066b7220 */ /* 0x0c2fe20000410000 */
[----:B------:R-:W-:Y:S01]  /*4e50*/  FADD.FTZ R188, -R6, R15 ;  /* 0x0000000f06bc7221 */ /* 0x000fe20000010100 */
[----:B--2---:R-:W-:Y:S02]  /*4e60*/  FMNMX.FTZ R12, R91, R12, !PT ;  /* 0x0000000c5b0c7209 */ /* 0x004fe40007810000 */
[-CC-:B------:R-:W-:Y:S01]  /*4e70*/  FFMA.FTZ R15, R136, R7.reuse, -R107.reuse ;  /* 0x00000007880f7223 */ /* 0x180fe2000001086b */
[-C--:B------:R-:W-:Y:S01]  /*4e80*/  FMUL.FTZ R188, R188, R7.reuse ;  /* 0x00000007bcbc7220 */ /* 0x080fe20000410000 */
[-CC-:B------:R-:W-:Y:S01]  /*4e90*/  FFMA.FTZ R136, R138, R7.reuse, -R107.reuse ;  /* 0x000000078a887223 */ /* 0x180fe2000001086b */
[-C--:B------:R-:W-:Y:S01]  /*4ea0*/  FFMA.FTZ R138, R140, R7.reuse, -R107 ;  /* 0x000000078c8a7223 */ /* 0x080fe2000001086b */
[CC--:B------:R-:W-:Y:S01]  /*4eb0*/  FMUL.FTZ R109, R12.reuse, R7.reuse ;  /* 0x000000070c6d7220 */ /* 0x0c0fe20000410000 */
[----:B------:R-:W-:Y:S01]  /*4ec0*/  FADD.FTZ R190, -R12, R21 ;  /* 0x000000150cbe7221 */ /* 0x000fe20000010100 */
[----:B------:R-:W-:Y:S01]  /*4ed0*/  MUFU.EX2 R4, R188 ;  /* 0x000000bc00047308 */ /* 0x000fe20000000800 */
[-C--:B------:R-:W-:Y:S01]  /*4ee0*/  FFMA.FTZ R21, R142, R7.reuse, -R107 ;  /* 0x000000078e157223 */ /* 0x080fe2000001086b */
[-CC-:B------:R-:W-:Y:S01]  /*4ef0*/  FFMA.FTZ R14, R14, R7.reuse, -R109.reuse ;  /* 0x000000070e0e7223 */ /* 0x180fe2000001086d */
[-C--:B------:R-:W-:Y:S01]  /*4f00*/  FMUL.FTZ R190, R190, R7.reuse ;  /* 0x00000007bebe7220 */ /* 0x080fe20000410000 */
[-CC-:B------:R-:W-:Y:S01]  /*4f10*/  FFMA.FTZ R137, R20, R7.reuse, -R109.reuse ;  /* 0x0000000714897223 */ /* 0x180fe2000001086d */
[-CC-:B------:R-:W-:Y:S01]  /*4f20*/  FFMA.FTZ R139, R88, R7.reuse, -R109.reuse ;  /* 0x00000007588b7223 */ /* 0x180fe2000001086d */
[-C--:B------:R-:W-:Y:S01]  /*4f30*/  FFMA.FTZ R90, R90, R7.reuse, -R109 ;  /* 0x000000075a5a7223 */ /* 0x080fe2000001086d */
[-C--:B------:R-:W-:Y:S01]  /*4f40*/  FFMA.FTZ R140, R144, R7.reuse, -R107 ;  /* 0x00000007908c7223 */ /* 0x080fe2000001086b */
[----:B------:R-:W-:Y:S01]  /*4f50*/  MUFU.EX2 R5, R190 ;  /* 0x000000be00057308 */ /* 0x000fe20000000800 */
[-C--:B------:R-:W-:Y:S01]  /*4f60*/  FFMA.FTZ R92, R92, R7.reuse, -R109 ;  /* 0x000000075c5c7223 */ /* 0x080fe2000001086d */
[-C--:B------:R-:W-:Y:S01]  /*4f70*/  FFMA.FTZ R89, R146, R7.reuse, -R107 ;  /* 0x0000000792597223 */ /* 0x080fe2000001086b */
[-C--:B------:R-:W-:Y:S01]  /*4f80*/  FFMA.FTZ R94, R94, R7.reuse, -R109 ;  /* 0x000000075e5e7223 */ /* 0x080fe2000001086d */
[-C--:B------:R-:W-:Y:S01]  /*4f90*/  FFMA.FTZ R142, R148, R7.reuse, -R107 ;  /* 0x00000007948e7223 */ /* 0x080fe2000001086b */
[-C--:B------:R-:W-:Y:S01]  /*4fa0*/  FFMA.FTZ R96, R96, R7.reuse, -R109 ;  /* 0x0000000760607223 */ /* 0x080fe2000001086d */
[-C--:B------:R-:W-:Y:S01]  /*4fb0*/  FFMA.FTZ R91, R150, R7.reuse, -R107 ;  /* 0x00000007965b7223 */ /* 0x080fe2000001086b */
[-C--:B------:R-:W-:Y:S01]  /*4fc0*/  FFMA.FTZ R98, R98, R7.reuse, -R109 ;  /* 0x0000000762627223 */ /* 0x080fe2000001086d */
[----:B------:R-:W0:Y:S01]  /*4fd0*/  MUFU.EX2 R15, R15 ;  /* 0x0000000f000f7308 */ /* 0x000e220000000800 */
[-C--:B------:R-:W-:Y:S01]  /*4fe0*/  FFMA.FTZ R144, R152, R7.reuse, -R107 ;  /* 0x0000000798907223 */ /* 0x080fe2000001086b */
[-C--:B------:R-:W-:Y:S01]  /*4ff0*/  FFMA.FTZ R100, R100, R7.reuse, -R109 ;  /* 0x0000000764647223 */ /* 0x080fe2000001086d */
[-C--:B------:R-:W-:Y:S01]  /*5000*/  FFMA.FTZ R93, R154, R7.reuse, -R107 ;  /* 0x000000079a5d7223 */ /* 0x080fe2000001086b */
[-C--:B------:R-:W-:Y:S01]  /*5010*/  FFMA.FTZ R102, R102, R7.reuse, -R109 ;  /* 0x0000000766667223 */ /* 0x080fe2000001086d */
[-C--:B------:R-:W-:Y:S01]  /*5020*/  FFMA.FTZ R146, R156, R7.reuse, -R107 ;  /* 0x000000079c927223 */ /* 0x080fe2000001086b */
[-C--:B------:R-:W-:Y:S01]  /*5030*/  FFMA.FTZ R104, R104, R7.reuse, -R109 ;  /* 0x0000000768687223 */ /* 0x080fe2000001086d */
[-C--:B------:R-:W-:Y:S01]  /*5040*/  FFMA.FTZ R95, R158, R7.reuse, -R107 ;  /* 0x000000079e5f7223 */ /* 0x080fe2000001086b */
[----:B------:R-:W1:Y:S01]  /*5050*/  MUFU.EX2 R14, R14 ;  /* 0x0000000e000e7308 */ /* 0x000e620000000800 */
[-C--:B------:R-:W-:Y:S01]  /*5060*/  FFMA.FTZ R106, R106, R7.reuse, -R109 ;  /* 0x000000076a6a7223 */ /* 0x080fe2000001086d */
[-C--:B------:R-:W-:Y:S01]  /*5070*/  FFMA.FTZ R148, R168, R7.reuse, -R107 ;  /* 0x00000007a8947223 */ /* 0x080fe2000001086b */
[-C--:B------:R-:W-:Y:S01]  /*5080*/  FFMA.FTZ R108, R108, R7.reuse, -R109 ;  /* 0x000000076c6c7223 */ /* 0x080fe2000001086d */
[-C--:B------:R-:W-:Y:S01]  /*5090*/  FFMA.FTZ R97, R170, R7.reuse, -R107 ;  /* 0x00000007aa617223 */ /* 0x080fe2000001086b */
[-C--:B------:R-:W-:Y:S01]  /*50a0*/  FFMA.FTZ R110, R110, R7.reuse, -R109 ;  /* 0x000000076e6e7223 */ /* 0x080fe2000001086d */
[-C--:B------:R-:W-:Y:S01]  /*50b0*/  FFMA.FTZ R150, R172, R7.reuse, -R107 ;  /* 0x00000007ac967223 */ /* 0x080fe2000001086b */
[----:B------:R-:W-:Y:S01]  /*50c0*/  FFMA.FTZ R112, R112, R7, -R109 ;  /* 0x0000000770707223 */ /* 0x000fe2000001086d */
[----:B------:R-:W2:Y:S01]  /*50d0*/  MUFU.EX2 R136, R136 ;  /* 0x0000008800887308 */ /* 0x000ea20000000800 */
[----:B0-----:R-:W-:Y:S01]  /*50e0*/  FFMA.FTZ R3, R4, R3, R15 ;  /* 0x0000000304037223 */ /* 0x001fe2000001000f */
[-C--:B------:R-:W-:Y:S01]  /*50f0*/  FFMA.FTZ R99, R174, R7.reuse, -R107 ;  /* 0x00000007ae637223 */ /* 0x080fe2000001086b */
[-C--:B------:R-:W-:Y:S01]  /*5100*/  FFMA.FTZ R114, R114, R7.reuse, -R109 ;  /* 0x0000000772727223 */ /* 0x080fe2000001086d */
[-C--:B------:R-:W-:Y:S01]  /*5110*/  FFMA.FTZ R152, R120, R7.reuse, -R107 ;  /* 0x0000000778987223 */ /* 0x080fe2000001086b */
[-C--:B------:R-:W-:Y:S01]  /*5120*/  FFMA.FTZ R116, R116, R7.reuse, -R109 ;  /* 0x0000000774747223 */ /* 0x080fe2000001086d */
[-C--:B------:R-:W-:Y:S01]  /*5130*/  FFMA.FTZ R101, R176, R7.reuse, -R107 ;  /* 0x00000007b0657223 */ /* 0x080fe2000001086b */
[-C--:B------:R-:W-:Y:S01]  /*5140*/  FFMA.FTZ R118, R118, R7.reuse, -R109 ;  /* 0x0000000776767223 */ /* 0x080fe2000001086d */
[----:B------:R-:W0:Y:S01]  /*5150*/  MUFU.EX2 R137, R137 ;  /* 0x0000008900897308 */ /* 0x000e220000000800 */
[----:B-1----:R-:W-:Y:S01]  /*5160*/  FFMA.FTZ R0, R5, R0, R14 ;  /* 0x0000000005007223 */ /* 0x002fe2000001000e */
[-C--:B------:R-:W-:Y:S01]  /*5170*/  FFMA.FTZ R154, R124, R7.reuse, -R107 ;  /* 0x000000077c9a7223 */ /* 0x080fe2000001086b */
[-C--:B------:R-:W-:Y:S01]  /*5180*/  FFMA.FTZ R122, R122, R7.reuse, -R109 ;  /* 0x000000077a7a7223 */ /* 0x080fe2000001086d */
[-C--:B------:R-:W-:Y:S01]  /*5190*/  FFMA.FTZ R103, R178, R7.reuse, -R107 ;  /* 0x00000007b2677223 */ /* 0x080fe2000001086b */
[-C--:B------:R-:W-:Y:S01]  /*51a0*/  FFMA.FTZ R126, R126, R7.reuse, -R109 ;  /* 0x000000077e7e7223 */ /* 0x080fe2000001086d */
[-C--:B------:R-:W-:Y:S01]  /*51b0*/  FFMA.FTZ R156, R128, R7.reuse, -R107 ;  /* 0x00000007809c7223 */ /* 0x080fe2000001086b */
[-C--:B------:R-:W-:Y:S01]  /*51c0*/  FFMA.FTZ R130, R130, R7.reuse, -R109 ;  /* 0x0000000782827223 */ /* 0x080fe2000001086d */
[----:B------:R-:W1:Y:S01]  /*51d0*/  MUFU.EX2 R138, R138 ;  /* 0x0000008a008a7308 */ /* 0x000e620000000800 */
[----:B--2---:R-:W-:Y:S01]  /*51e0*/  FADD.FTZ R3, R136, R3 ;  /* 0x0000000388037221 */ /* 0x004fe20000010000 */
[-C--:B------:R-:W-:Y:S01]  /*51f0*/  FFMA.FTZ R105, R180, R7.reuse, -R107 ;  /* 0x00000007b4697223 */ /* 0x080fe2000001086b */
[-C--:B------:R-:W-:Y:S01]  /*5200*/  FFMA.FTZ R182, R182, R7.reuse, -R109 ;  /* 0x00000007b6b67223 */ /* 0x080fe2000001086d */
[-C--:B------:R-:W-:Y:S01]  /*5210*/  FFMA.FTZ R158, R184, R7.reuse, -R107 ;  /* 0x00000007b89e7223 */ /* 0x080fe2000001086b */
[-C--:B------:R-:W-:Y:S01]  /*5220*/  FFMA.FTZ R132, R132, R7.reuse, -R109 ;  /* 0x0000000784847223 */ /* 0x080fe2000001086d */
[-C--:B------:R-:W-:Y:S01]  /*5230*/  FFMA.FTZ R107, R186, R7.reuse, -R107 ;  /* 0x00000007ba6b7223 */ /* 0x080fe2000001086b */
[----:B------:R-:W-:Y:S01]  /*5240*/  FFMA.FTZ R109, R134, R7, -R109 ;  /* 0x00000007866d7223 */ /* 0x000fe2000001086d */
[----:B------:R-:W2:Y:S01]  /*5250*/  MUFU.EX2 R139, R139 ;  /* 0x0000008b008b7308 */ /* 0x000ea20000000800 */
[----:B0-----:R-:W-:-:S07]  /*5260*/  FADD.FTZ R0, R137, R0 ;  /* 0x0000000089007221 */ /* 0x001fce0000010000 */
[----:B------:R-:W0:Y:S01]  /*5270*/  MUFU.EX2 R21, R21 ;  /* 0x0000001500157308 */ /* 0x000e220000000800 */
[----:B-1----:R-:W-:-:S07]  /*5280*/  FADD.FTZ R20, R138, R3 ;  /* 0x000000038a147221 */ /* 0x002fce0000010000 */
[----:B------:R-:W1:Y:S01]  /*5290*/  MUFU.EX2 R90, R90 ;  /* 0x0000005a005a7308 */ /* 0x000e620000000800 */
[----:B--2---:R-:W-:-:S07]  /*52a0*/  FADD.FTZ R0, R139, R0 ;  /* 0x000000008b007221 */ /* 0x004fce0000010000 */
        /* <DEDUP_REMOVED lines=79> */
[----:B0-----:R-:W-:Y:S01]  /*57a0*/  FADD.FTZ R0, R159, R0 ;  /* 0x000000009f007221 */ /* 0x001fe20000010000 */
[----:B-1----:R-:W-:-:S03]  /*57b0*/  FADD.FTZ R3, R107, R20 ;  /* 0x000000146b037221 */ /* 0x002fc60000010000 */
[----:B--2---:R-:W-:Y:S01]  /*57c0*/  FADD.FTZ R0, R109, R0 ;  /* 0x000000006d007221 */ /* 0x004fe20000010000 */
[----:B------:R-:W-:Y:S06]  /*57d0*/  @!P0 BRA `(.L_x_24) ;  /* 0x0000000000048947 */ /* 0x000fec0003800000 */
[----:B------:R-:W-:Y:S01]  /*57e0*/  BPT.TRAP 0x1 ;  /* 0x000000040000795c */ /* 0x000fe20000300000 */
.L_x_24:
[----:B------:R-:W-:Y:S01]  /*57f0*/  UIADD3 UR9, UR9, 0x2a860, URZ ;  /* 0x0002a86009097890 */ /* 0x000fe2000fffe03f */
[C---:B------:R-:W-:Y:S01]  /*5800*/  ISETP.GT.AND P1, PT, R13.reuse, RZ, PT ;  /* 0x000000ff0d00720c */ /* 0x040fe20003f24270 */
[----:B------:R-:W-:Y:S01]  /*5810*/  UMOV UR4, UR39 ;  /* 0x0000002700047c82 */ /* 0x000fe20008000000 */
[----:B------:R-:W-:Y:S01]  /*5820*/  UMOV UR5, UR38 ;  /* 0x0000002600057c82 */ /* 0x000fe20008000000 */
[----:B------:R-:W-:Y:S01]  /*5830*/  UPRMT UR9, UR11, 0x654, UR9 ;  /* 0x000006540b097896 */ /* 0x000fe20008000009 */
[----:B------:R-:W-:Y:S01]  /*5840*/  F2FP.F16.F32.PACK_AB R136, R136, R15 ;  /* 0x0000000f8888723e */ /* 0x000fe200000000ff */
[----:B------:R-:W-:Y:S01]  /*5850*/  VIADD R13, R13, 0xffffffff ;  /* 0xffffffff0d0d7836 */ /* 0x000fe20000000000 */
[----:B------:R-:W-:Y:S01]  /*5860*/  F2FP.F16.F32.PACK_AB R138, R21, R138 ;  /* 0x0000008a158a723e */ /* 0x000fe200000000ff */
[----:B------:R-:W-:Y:S01]  /*5870*/  IMAD.MOV.U32 R21, RZ, RZ, R12 ;  /* 0x000000ffff157224 */ /* 0x000fe200078e000c */
[----:B------:R-:W-:Y:S02]  /*5880*/  F2FP.F16.F32.PACK_AB R137, R137, R14 ;  /* 0x0000000e8989723e */ /* 0x000fe400000000ff */
[----:B------:R-:W-:-:S02]  /*5890*/  F2FP.F16.F32.PACK_AB R139, R90, R139 ;  /* 0x0000008b5a8b723e */ /* 0x000fc400000000ff */
[----:B------:R-:W-:Y:S01]  /*58a0*/  SYNCS.ARRIVE.TRANS64.RED.A1T0 RZ, [UR9], RZ ;  /* 0x000000ffffff79a7 */ /* 0x000fe20008100409 */
[----:B------:R-:W-:Y:S02]  /*58b0*/  F2FP.F16.F32.PACK_AB R140, R89, R140 ;  /* 0x0000008c598c723e */ /* 0x000fe400000000ff */
[----:B------:R-:W-:Y:S02]  /*58c0*/  F2FP.F16.F32.PACK_AB R141, R94, R141 ;  /* 0x0000008d5e8d723e */ /* 0x000fe400000000ff */
[----:B------:R-:W-:Y:S02]  /*58d0*/  F2FP.F16.F32.PACK_AB R142, R91, R142 ;  /* 0x0000008e5b8e723e */ /* 0x000fe400000000ff */
[----:B------:R-:W-:Y:S02]  /*58e0*/  F2FP.F16.F32.PACK_AB R143, R98, R143 ;  /* 0x0000008f628f723e */ /* 0x000fe400000000ff */
[----:B------:R-:W-:Y:S02]  /*58f0*/  F2FP.F16.F32.PACK_AB R144, R93, R144 ;  /* 0x000000905d90723e */ /* 0x000fe400000000ff */
[----:B------:R-:W-:-:S02]  /*5900*/  F2FP.F16.F32.PACK_AB R145, R102, R145 ;  /* 0x000000916691723e */ /* 0x000fc400000000ff */
        /* <DEDUP_REMOVED lines=14> */
[----:B------:R-:W-:Y:S01]  /*59f0*/  MOV R15, R6 ;  /* 0x00000006000f7202 */ /* 0x000fe20000000f00 */
[----:B------:R-:W-:Y:S06]  /*5a00*/  @P1 BRA `(.L_x_25) ;  /* 0xffffffdc006c1947 */ /* 0x000fec000383ffff */
.L_x_14:
[----:B------:R-:W-:Y:S06]  /*5a10*/  BAR.ARV 0x8, 0x180 ;  /* 0x0206000000007b1d */ /* 0x000fec0000002000 */
        /* <DEDUP_REMOVED lines=64> */
[----:B------:R-:W-:Y:S06]  /*5e20*/  @!P0 BRA `(.L_x_26) ;  /* 0x0000000000048947 */ /* 0x000fec0003800000 */
[----:B------:R-:W-:Y:S01]  /*5e30*/  BPT.TRAP 0x1 ;  /* 0x000000040000795c */ /* 0x000fe20000300000 */
.L_x_26:
[----:B------:R-:W0:Y:S01]  /*5e40*/  S2UR UR13, SR_CgaCtaId ;  /* 0x00000000000d79c3 */ /* 0x000e220000008800 */
[----:B------:R-:W-:Y:S01]  /*5e50*/  UMOV UR4, 0x400 ;  /* 0x0000040000047882 */ /* 0x000fe20000000000 */
[----:B------:R-:W-:-:S05]  /*5e60*/  IMAD.U32 R4, RZ, RZ, UR39 ;  /* 0x00000027ff047e24 */ /* 0x000fca000f8e00ff */
[----:B------:R-:W-:Y:S01]  /*5e70*/  SHF.L.U32 R4, R4, 0x1f, RZ ;  /* 0x0000001f04047819 */ /* 0x000fe200000006ff */
[----:B0-----:R-:W-:-:S04]  /*5e80*/  ULEA UR4, UR13, UR4, 0x18 ;  /* 0x000000040d047291 */ /* 0x001fc8000f8ec03f */
[----:B------:R-:W-:-:S09]  /*5e90*/  ULEA UR10, UR38, UR4, 0x3 ;  /* 0x00000004260a7291 */ /* 0x000fd2000f8e183f */
[----:B------:R0:W1:Y:S01]  /*5ea0*/  SYNCS.PHASECHK.TRANS64.TRYWAIT P1, [UR10+0x2a850], R4 ;  /* 0x02a85004ff0075a7 */ /* 0x000062000802014a */
[----:B------:R-:W-:Y:S05]  /*5eb0*/  @!P0 BRA `(.L_x_27) ;  /* 0x0000000000048947 */ /* 0x000fea0003800000 */
[----:B------:R-:W-:Y:S01]  /*5ec0*/  BPT.TRAP 0x1 ;  /* 0x000000040000795c */ /* 0x000fe20000300000 */
.L_x_27:
[----:B-1----:R-:W-:Y:S05]  /*5ed0*/  @P1 BRA `(.L_x_28) ;  /* 0x0000000000081947 */ /* 0x002fea0003800000 */
[----:B------:R-:W1:Y:S02]  /*5ee0*/  SYNCS.PHASECHK.TRANS64.TRYWAIT P1, [UR10+0x2a850], R4 ;  /* 0x02a85004ff0075a7 */ /* 0x000e64000802014a */
[----:B-1----:R-:W-:Y:S05]  /*5ef0*/  @!P1 BRA `(.L_x_29) ;  /* 0x0000005400489947 */ /* 0x002fea0003800000 */
.L_x_28:
[----:B------:R-:W-:Y:S01]  /*5f00*/  UIADD3 UR5, UR4, 0x400, URZ ;  /* 0x0000040004057890 */ /* 0x000fe2000fffe03f */
[----:B------:R-:W-:Y:S01]  /*5f10*/  WARPGROUP.ARRIVE ;  /* 0x00000000000079c5 */ /* 0x000fe20000000000 */
[----:B------:R-:W-:Y:S01]  /*5f20*/  UMOV UR7, 0x40000040 ;  /* 0x4000004000077882 */ /* 0x000fe20000000000 */
[----:B------:R-:W-:Y:S01]  /*5f30*/  UMOV UR15, 0x40000040 ;  /* 0x40000040000f7882 */ /* 0x000fe20000000000 */
[----:B------:R-:W-:Y:S01]  /*5f40*/  USHF.R.U32.HI UR5, URZ, 0x4, UR5 ;  /* 0x000000043f057899 */ /* 0x000fe20008011605 */
[----:B01----:R-:W0:Y:S01]  /*5f50*/  SHFL.BFLY PT, R4, R3, 0x2, 0x1f ;  /* 0x0c401f0003047f89 */ /* 0x003e2200000e0000 */
[----:B------:R-:W-:Y:S02]  /*5f60*/  MOV R11, RZ ;  /* 0x000000ff000b7202 */ /* 0x000fe40000000f00 */
[----:B------:R-:W-:Y:S01]  /*5f70*/  ULOP3.LUT UR5, UR5, 0x3fff, URZ, 0xc0, !UPT ;  /* 0x00003fff05057892 */ /* 0x000fe2000f8ec03f */
[----:B------:R-:W1:Y:S03]  /*5f80*/  SHFL.BFLY PT, R5, R0, 0x2, 0x1f ;  /* 0x0c401f0000057f89 */ /* 0x000e6600000e0000 */
[----:B------:R-:W-:-:S04]  /*5f90*/  ULOP3.LUT UR5, UR5, 0x3000000, URZ, 0xfc, !UPT ;  /* 0x0300000005057892 */ /* 0x000fc8000f8efc3f */
[----:B------:R-:W-:-:S04]  /*5fa0*/  UIMAD UR6, UR38, 0x600, UR5 ;  /* 0x00000600260678a4 */ /* 0x000fc8000f8e0205 */
[----:B------:R-:W-:-:S05]  /*5fb0*/  UIADD3 UR8, UR6, 0x80, URZ ;  /* 0x0000008006087890 */ /* 0x000fca000fffe03f */
[----:B------:R-:W-:Y:S01]  /*5fc0*/  HGMMA.64x128x16.F32 R24, R136, gdesc[UR4].tnspB, R24, gsb0 ;  /* 0x41e0000488187df0 */ /* 0x000fe20008000818 */
[----:B------:R-:W-:Y:S01]  /*5fd0*/  UMOV UR7, 0x40000040 ;  /* 0x4000004000077882 */ /* 0x000fe20000000000 */
[----:B------:R-:W-:Y:S01]  /*5fe0*/  UMOV UR14, UR8 ;  /* 0x00000008000e7c82 */ /* 0x000fe20008000000 */
[----:B------:R-:W-:Y:S01]  /*5ff0*/  UIADD3 UR8, UR6, 0x100, URZ ;  /* 0x0000010006087890 */ /* 0x000fe2000fffe03f */
[----:B0-----:R-:W-:Y:S01]  /*6000*/  FADD.FTZ R4, R4, R3 ;  /* 0x0000000304047221 */ /* 0x001fe20000010000 */
[----:B------:R-:W-:Y:S02]  /*6010*/  IMAD.MOV.U32 R3, RZ, RZ, -0x800000 ;  /* 0xff800000ff037424 */ /* 0x000fe400078e00ff */
[----:B-1----:R-:W-:Y:S01]  /*6020*/  FADD.FTZ R8, R5, R0 ;  /* 0x0000000005087221 */ /* 0x002fe20000010000 */
[----:B------:R-:W-:Y:S01]  /*6030*/  IMAD.MOV.U32 R0, RZ, RZ, -0x800000 ;  /* 0xff800000ff007424 */ /* 0x000fe200078e00ff */
[----:B------:R-:W0:Y:S04]  /*6040*/  SHFL.BFLY PT, R5, R4, 0x1, 0x1f ;  /* 0x0c201f0004057f89 */ /* 0x000e2800000e0000 */
[----:B------:R-:W1:Y:S01]  /*6050*/  SHFL.BFLY PT, R9, R8, 0x1, 0x1f ;  /* 0x0c201f0008097f89 */ /* 0x000e6200000e0000 */
[----:B0-----:R-:W-:Y:S01]  /*6060*/  FADD.FTZ R14, R4, R5 ;  /* 0x00000005040e7221 */ /* 0x001fe20000010000 */
[----:B------:R-:W-:-:S02]  /*6070*/  IMAD.MOV.U32 R5, RZ, RZ, RZ ;  /* 0x000000ffff057224 */ /* 0x000fc400078e00ff */
[----:B-1----:R-:W-:Y:S02]  /*6080*/  FADD.FTZ R15, R8, R9 ;  /* 0x00000009080f7221 */ /* 0x002fe40000010000 */
[----:B------:R-:W-:-:S03]  /*6090*/  FSETP.NE.FTZ.AND P1, PT, R14, RZ, PT ;  /* 0x000000ff0e00720b */ /* 0x000fc60003f35000 */
[----:B------:R-:W-:-:S10]  /*60a0*/  FSETP.NE.FTZ.AND P2, PT, R15, RZ, PT ;  /* 0x000000ff0f00720b */ /* 0x000fd40003f55000 */
[----:B------:R-:W0:Y:S01]  /*60b0*/  @P1 MUFU.LG2 R10, R14 ;  /* 0x0000000e000a1308 */ /* 0x000e220000000c00 */
[C---:B------:R-:W-:Y:S02]  /*60c0*/  @P1 FMUL.FTZ R9, R7.reuse, 0.69314718246459960938 ;  /* 0x3f31721807091820 */ /* 0x040fe40000410000 */
[----:B------:R-:W-:-:S05]  /*60d0*/  @P2 FMUL.FTZ R4, R7, 0.69314718246459960938 ;  /* 0x3f31721807042820 */ /* 0x000fca0000410000 */
[----:B------:R-:W1:Y:S08]  /*60e0*/  @P2 MUFU.LG2 R13, R15 ;  /* 0x0000000f000d2308 */ /* 0x000e700000000c00 */
[----:B------:R2:W3:Y:S01]  /*60f0*/  @P1 MUFU.RCP R5, R14 ;  /* 0x0000000e00051308 */ /* 0x0004e20000001000 */
[----:B0-----:R-:W-:-:S04]  /*6100*/  @P1 FMUL.FTZ R10, R10, 0.69314718246459960938 ;  /* 0x3f3172180a0a1820 */ /* 0x001fc80000410000 */
[----:B------:R-:W-:-:S03]  /*6110*/  @P1 FFMA.FTZ R3, R9, R6, R10 ;  /* 0x0000000609031223 */ /* 0x000fc6000001000a */
[----:B------:R2:W0:Y:S01]  /*6120*/  @P2 MUFU.RCP R11, R15 ;  /* 0x0000000f000b2308 */ /* 0x0004220000001000 */
[----:B-1----:R-:W-:-:S04]  /*6130*/  @P2 FMUL.FTZ R13, R13, 0.69314718246459960938 ;  /* 0x3f3172180d0d2820 */ /* 0x002fc80000410000 */
[----:B------:R-:W-:Y:S01]  /*6140*/  @P2 FFMA.FTZ R0, R4, R12, R13 ;  /* 0x0000000c04002223 */ /* 0x000fe2000001000d */
[----:B------:R-:W-:Y:S02]  /*6150*/  WARPGROUP.DEPBAR.LE gsb0, 0x0 ;  /* 0x00008000000079c5 */ /* 0x000fe40000010000 */
[----:B------:R-:W-:-:S06]  /*6160*/  WARPGROUP.ARRIVE ;  /* 0x00000000000079c5 */ /* 0x000fcc0000000000 */
[----:B------:R-:W-:Y:S01]  /*6170*/  HGMMA.64x128x16.F32 R24, R140, gdesc[UR12].tnspB, R24, gsb0 ;  /* 0x41e0000c8c187df0 */ /* 0x000fe20008000818 */
[----:B------:R-:W-:Y:S01]  /*6180*/  UMOV UR14, UR8 ;  /* 0x00000008000e7c82 */ /* 0x000fe20008000000 */
[----:B------:R-:W-:Y:S01]  /*6190*/  UMOV UR15, 0x40000040 ;  /* 0x40000040000f7882 */ /* 0x000fe20000000000 */
[----:B------:R-:W-:Y:S01]  /*61a0*/  UIADD3 UR8, UR6, 0x180, URZ ;  /* 0x0000018006087890 */ /* 0x000fe2000fffe03f */
[----:B------:R-:W-:Y:S02]  /*61b0*/  WARPGROUP.DEPBAR.LE gsb0, 0x0 ;  /* 0x00008000000079c5 */ /* 0x000fe40000010000 */
[----:B------:R-:W-:-:S06]  /*61c0*/  WARPGROUP.ARRIVE ;  /* 0x00000000000079c5 */ /* 0x000fcc0000000000 */
[----:B------:R-:W-:Y:S01]  /*61d0*/  HGMMA.64x128x16.F32 R24, R144, gdesc[UR12].tnspB, R24, gsb0 ;  /* 0x41e0000c90187df0 */ /* 0x000fe20008000818 */
[----:B------:R-:W-:Y:S01]  /*61e0*/  UMOV UR14, UR8 ;  /* 0x00000008000e7c82 */ /* 0x000fe20008000000 */
[----:B------:R-:W-:Y:S01]  /*61f0*/  UMOV UR15, 0x40000040 ;  /* 0x40000040000f7882 */ /* 0x000fe20000000000 */
[----:B------:R-:W-:Y:S02]  /*6200*/  UIADD3 UR8, UR6, 0x200, URZ ;  /* 0x0000020006087890 */ /* 0x000fe4000fffe03f */
[----:B------:R-:W-:Y:S01]  /*6210*/  UIADD3 UR6, UR6, 0x280, URZ ;  /* 0x0000028006067890 */ /* 0x000fe2000fffe03f */
[----:B------:R-:W-:Y:S02]  /*6220*/  WARPGROUP.DEPBAR.LE gsb0, 0x0 ;  /* 0x00008000000079c5 */ /* 0x000fe40000010000 */
[----:B------:R-:W-:-:S06]  /*6230*/  WARPGROUP.ARRIVE ;  /* 0x00000000000079c5 */ /* 0x000fcc0000000000 */
[----:B------:R-:W-:Y:S01]  /*6240*/  HGMMA.64x128x16.F32 R24, R148, gdesc[UR12].tnspB, R24, gsb0 ;  /* 0x41e0000c94187df0 */ /* 0x000fe20008000818 */
[----:B------:R-:W-:Y:S01]  /*6250*/  UMOV UR14, UR8 ;  /* 0x00000008000e7c82 */ /* 0x000fe20008000000 */
[----:B------:R-:W-:Y:S01]  /*6260*/  UMOV UR15, 0x40000040 ;  /* 0x40000040000f7882 */ /* 0x000fe20000000000 */
[----:B------:R-:W-:Y:S02]  /*6270*/  WARPGROUP.DEPBAR.LE gsb0, 0x0 ;  /* 0x00008000000079c5 */ /* 0x000fe40000010000 */
[----:B------:R-:W-:-:S07]  /*6280*/  WARPGROUP.ARRIVE ;  /* 0x00000000000079c5 */ /* 0x000fce0000000000 */
[----:B------:R-:W-:Y:S03]  /*6290*/  HGMMA.64x128x16.F32 R24, R152, gdesc[UR12].tnspB, R24, gsb0 ;  /* 0x41e0000c98187df0 */ /* 0x000fe60008000818 */
[----:B------:R-:W-:Y:S02]  /*62a0*/  WARPGROUP.DEPBAR.LE gsb0, 0x0 ;  /* 0x00008000000079c5 */ /* 0x000fe40000010000 */
[----:B------:R-:W-:-:S07]  /*62b0*/  WARPGROUP.ARRIVE ;  /* 0x00000000000079c5 */ /* 0x000fce0000000000 */
[----:B------:R-:W-:Y:S03]  /*62c0*/  HGMMA.64x128x16.F32 R24, R156, gdesc[UR4].tnspB, R24, gsb0 ;  /* 0x41e000049c187df0 */ /* 0x000fe60008000818 */
[----:B------:R-:W-:Y:S02]  /*62d0*/  WARPGROUP.DEPBAR.LE gsb0, 0x0 ;  /* 0x00008000000079c5 */ /* 0x000fe40000010000 */
[----:B0-23--:R-:W-:Y:S05]  /*62e0*/  @!P0 BRA `(.L_x_30) ;  /* 0x0000000000048947 */ /* 0x00dfea0003800000 */
[----:B------:R-:W-:Y:S01]  /*62f0*/  BPT.TRAP 0x1 ;  /* 0x000000040000795c */ /* 0x000fe20000300000 */
.L_x_30:
[----:B------:R-:W0:Y:S01]  /*6300*/  S2UR UR5, SR_SWINHI ;  /* 0x00000000000579c3 */ /* 0x000e220000002f00 */
        /* <DEDUP_REMOVED lines=23> */
[----:B------:R-:W-:Y:S01]  /*6480*/  UMOV UR6, UR4 ;  /* 0x0000000400067c82 */ /* 0x000fe20008000000 */
[----:B0-----:R-:W-:Y:S01]  /*6490*/  UMOV UR7, UR5 ;  /* 0x0000000500077c82 */ /* 0x001fe20008000000 */
[----:B------:R-:W-:Y:S01]  /*64a0*/  FMUL.FTZ R68, R68, R5 ;  /* 0x0000000544447220 */ /* 0x000fe20000410000 */
[----:B------:R-:W-:Y:S01]  /*64b0*/  MOV R36, UR6 ;  /* 0x0000000600247c02 */ /* 0x000fe20008000f00 */
[----:B------:R-:W-:-:S02]  /*64c0*/  IMAD.U32 R37, RZ, RZ, UR7 ;  /* 0x00000007ff257e24 */ /* 0x000fc4000f8e00ff */
        /* <DEDUP_REMOVED lines=8> */
[----:B------:R-:W-:Y:S01]  /*6550*/  IMAD.WIDE R4, R163, 0x2, R36 ;  /* 0x00000002a3047825 */ /* 0x000fe200078e0224 */
[----:B------:R-:W-:-:S03]  /*6560*/  R2UR UR14, R23 ;  /* 0x00000000170e72ca */ /* 0x000fc600000e0000 */
[-C--:B------:R-:W-:Y:S01]  /*6570*/  FMUL.FTZ R109, R38, R11.reuse ;  /* 0x0000000b266d7220 */ /* 0x080fe20000410000 */
[----:B------:R-:W-:Y:S01]  /*6580*/  UIADD3 UR5, -UR60, URZ, URZ ;  /* 0x0000003f3c057290 */ /* 0x000fe2000fffe13f */
[----:B------:R-:W-:Y:S01]  /*6590*/  IMAD R9, R19, 0x40, R2 ;  /* 0x0000004013097824 */ /* 0x000fe200078e0202 */
[C---:B------:R-:W-:Y:S01]  /*65a0*/  IADD3 R23, P3, R4.reuse, 0x4000, RZ ;  /* 0x0000400004177810 */ /* 0x040fe20007f7e0ff */
[----:B------:R-:W-:Y:S01]  /*65b0*/  ULDC UR11, c[0x0][0xc44] ;  /* 0x00031100000b7ab9 */ /* 0x000fe20000000800 */
[C---:B------:R-:W-:Y:S01]  /*65c0*/  IADD3 R29, P1, R4.reuse, 0x4040, RZ ;  /* 0x00004040041d7810 */ /* 0x040fe20007f3e0ff */
[----:B------:R-:W-:Y:S01]  /*65d0*/  ULDC.64 UR8, c[0x0][0xb90] ;  /* 0x0002e40000087ab9 */ /* 0x000fe20000000a00 */
[----:B------:R-:W-:Y:S01]  /*65e0*/  LOP3.LUT R8, R23, 0x380, RZ, 0xc0, !PT ;  /* 0x0000038017087812 */ /* 0x000fe200078ec0ff */
[----:B------:R-:W-:Y:S01]  /*65f0*/  FMUL.FTZ R96, R43, R11 ;  /* 0x0000000b2b607220 */ /* 0x000fe20000410000 */
[----:B------:R-:W-:Y:S01]  /*6600*/  IADD3 R13, P6, R4, 0x20, RZ ;  /* 0x00000020040d7810 */ /* 0x000fe20007fde0ff */
[----:B------:R-:W-:Y:S01]  /*6610*/  IMAD.X R43, RZ, RZ, R5, P1 ;  /* 0x000000ffff2b7224 */ /* 0x000fe200008e0605 */
[----:B------:R-:W-:Y:S01]  /*6620*/  SHF.R.U64 R8, R8, 0x3, RZ ;  /* 0x0000000308087819 */ /* 0x000fe200000012ff */
[----:B------:R-:W-:Y:S01]  /*6630*/  UIMAD UR11, UR11, UR5, UR14 ;  /* 0x000000050b0b72a4 */ /* 0x000fe2000f8e020e */
[----:B------:R-:W-:Y:S01]  /*6640*/  IMAD.WIDE R36, R9, 0x2, R36 ;  /* 0x0000000209247825 */ /* 0x000fe200078e0224 */
[----:B------:R-:W0:Y:S01]  /*6650*/  LDC R101, c[0x0][0xc38] ;  /* 0x00030e00ff657b82 */ /* 0x000e220000000800 */
[----:B------:R-:W-:Y:S01]  /*6660*/  LOP3.LUT R38, R8, R23, RZ, 0x3c, !PT ;  /* 0x0000001708267212 */ /* 0x000fe200078e3cff */
[----:B------:R-:W-:Y:S01]  /*6670*/  USHF.R.S32.HI UR12, URZ, 0x1f, UR11 ;  /* 0x0000001f3f0c7899 */ /* 0x000fe2000801140b */
[----:B------:R-:W-:Y:S01]  /*6680*/  LOP3.LUT R8, R13, 0x380, RZ, 0xc0, !PT ;  /* 0x000003800d087812 */ /* 0x000fe200078ec0ff */
[----:B------:R-:W-:Y:S01]  /*6690*/  UIMAD.WIDE.U32 UR6, UR11, UR8, URZ ;  /* 0x000000080b0672a5 */ /* 0x000fe2000f8e003f */
[-C--:B------:R-:W-:Y:S01]  /*66a0*/  FMUL.FTZ R107, R35, R11.reuse ;  /* 0x0000000b236b7220 */ /* 0x080fe20000410000 */
[----:B------:R-:W-:Y:S01]  /*66b0*/  UIMAD UR5, UR12, UR8, URZ ;  /* 0x000000080c0572a4 */ /* 0x000fe2000f8e023f */
[----:B------:R-:W-:Y:S01]  /*66c0*/  IMAD.X R15, RZ, RZ, R5, P6 ;  /* 0x000000ffff0f7224 */ /* 0x000fe200030e0605 */
[----:B------:R-:W1:Y:S01]  /*66d0*/  LDC R23, c[0x0][0xbe8] ;  /* 0x0002fa00ff177b82 */ /* 0x000e620000000800 */
[----:B------:R-:W-:Y:S01]  /*66e0*/  SHF.R.U64 R8, R8, 0x3, RZ ;  /* 0x0000000308087819 */ /* 0x000fe200000012ff */
[----:B------:R-:W-:Y:S01]  /*66f0*/  UIMAD UR5, UR11, UR9, UR5 ;  /* 0x000000090b0572a4 */ /* 0x000fe2000f8e0205 */
[----:B------:R-:W-:Y:S01]  /*6700*/  IADD3 R35, P6, R36, 0x1000, RZ ;  /* 0x0000100024237810 */ /* 0x000fe20007fde0ff */
[----:B------:R-:W-:Y:S01]  /*6710*/  FMUL.FTZ R108, R34, R11 ;  /* 0x0000000b226c7220 */ /* 0x000fe20000410000 */
[----:B------:R-:W-:Y:S01]  /*6720*/  IADD3 R45, P0, R4, 0x4060, RZ ;  /* 0x00004060042d7810 */ /* 0x000fe20007f1e0ff */
[----:B------:R-:W-:Y:S01]  /*6730*/  UIADD3 UR5, UR7, UR5, URZ ;  /* 0x0000000507057290 */ /* 0x000fe2000fffe03f */
[----:B------:R-:W-:Y:S01]  /*6740*/  LOP3.LUT R14, R8, R13, RZ, 0x3c, !PT ;  /* 0x0000000d080e7212 */ /* 0x000fe200078e3cff */
[----:B------:R-:W-:Y:S01]  /*6750*/  IMAD.U32 R13, RZ, RZ, UR7 ;  /* 0x00000007ff0d7e24 */ /* 0x000fe2000f8e00ff */
[----:B------:R-:W-:Y:S01]  /*6760*/  LOP3.LUT R34, R35, 0x380, RZ, 0xc0, !PT ;  /* 0x0000038023227812 */ /* 0x000fe200078ec0ff */
[-C--:B------:R-:W-:Y:S01]  /*6770*/  FMUL.FTZ R103, R27, R11.reuse ;  /* 0x0000000b1b677220 */ /* 0x080fe20000410000 */
[----:B------:R-:W-:Y:S01]  /*6780*/  LOP3.LUT R9, R4, 0x380, RZ, 0xc0, !PT ;  /* 0x0000038004097812 */ /* 0x000fe200078ec0ff */
[-C--:B------:R-:W-:Y:S01]  /*6790*/  FMUL.FTZ R104, R26, R11.reuse ;  /* 0x0000000b1a687220 */ /* 0x080fe20000410000 */
[----:B------:R-:W-:Y:S01]  /*67a0*/  MOV R13, UR5 ;  /* 0x00000005000d7c02 */ /* 0x000fe20008000f00 */
[----:B------:R-:W-:Y:S01]  /*67b0*/  UIADD3 UR5, UR10, 0x2a860, URZ ;  /* 0x0002a8600a057890 */ /* 0x000fe2000fffe03f */
[----:B------:R-:W-:Y:S01]  /*67c0*/  LOP3.LUT R44, R45, 0x380, RZ, 0xc0, !PT ;  /* 0x000003802d2c7812 */ /* 0x000fe200078ec0ff */
[-C--:B------:R-:W-:Y:S01]  /*67d0*/  FMUL.FTZ R105, R31, R11.reuse ;  /* 0x0000000b1f697220 */ /* 0x080fe20000410000 */
[----:B------:R-:W-:Y:S01]  /*67e0*/  SHF.R.U64 R34, R34, 0x3, RZ ;  /* 0x0000000322227819 */ /* 0x000fe200000012ff */
[----:B------:R-:W-:Y:S01]  /*67f0*/  UPRMT UR5, UR13, 0x654, UR5 ;  /* 0x000006540d057896 */ /* 0x000fe20008000005 */
[----:B------:R-:W-:Y:S01]  /*6800*/  SHF.R.U64 R9, R9, 0x3, RZ ;  /* 0x0000000309097819 */ /* 0x000fe200000012ff */
[-C--:B------:R-:W-:Y:S01]  /*6810*/  FMUL.FTZ R106, R30, R11.reuse ;  /* 0x0000000b1e6a7220 */ /* 0x080fe20000410000 */
[----:B------:R-:W-:Y:S01]  /*6820*/  SHF.R.U64 R44, R44, 0x3, RZ ;  /* 0x000000032c2c7819 */ /* 0x000fe200000012ff */
[-C--:B------:R-:W-:Y:S01]  /*6830*/  FMUL.FTZ R102, R39, R11.reuse ;  /* 0x0000000b27667220 */ /* 0x080fe20000410000 */
[----:B------:R-:W-:Y:S01]  /*6840*/  IADD3 R27, P2, R4, 0x4020, RZ ;  /* 0x00004020041b7810 */ /* 0x000fe20007f5e0ff */
[-C--:B------:R-:W-:Y:S01]  /*6850*/  FMUL.FTZ R99, R42, R11.reuse ;  /* 0x0000000b2a637220 */ /* 0x080fe20000410000 */
[----:B-1----:R-:W-:Y:S01]  /*6860*/  ISETP.NE.AND P1, PT, R23, 0x1, PT ;  /* 0x000000011700780c */ /* 0x002fe20003f25270 */
[-C--:B------:R-:W-:Y:S01]  /*6870*/  FMUL.FTZ R47, R47, R11.reuse ;  /* 0x0000000b2f2f7220 */ /* 0x080fe20000410000 */
[----:B------:R-:W-:Y:S01]  /*6880*/  IADD3 R25, P4, R4, 0x60, RZ ;  /* 0x0000006004197810 */ /* 0x000fe20007f9e0ff */
[-C--:B------:R-:W-:Y:S01]  /*6890*/  FMUL.FTZ R46, R46, R11.reuse ;  /* 0x0000000b2e2e7220 */ /* 0x080fe20000410000 */
[----:B------:R-:W-:Y:S01]  /*68a0*/  IADD3 R21, P5, R4, 0x40, RZ ;  /* 0x0000004004157810 */ /* 0x000fe20007fbe0ff */
[----:B------:R-:W-:Y:S01]  /*68b0*/  FMUL.FTZ R51, R51, R11 ;  /* 0x0000000b33337220 */ /* 0x000fe20000410000 */
[----:B------:R-:W-:Y:S01]  /*68c0*/  LOP3.LUT R34, R34, R35, RZ, 0x3c, !PT ;  /* 0x0000002322227212 */ /* 0x000fe200078e3cff */
[----:B------:R-:W-:Y:S01]  /*68d0*/  IMAD.X R35, RZ, RZ, R37, P6 ;  /* 0x000000ffff237224 */ /* 0x000fe200030e0625 */
[----:B------:R-:W-:Y:S01]  /*68e0*/  LOP3.LUT R4, R9, R4, RZ, 0x3c, !PT ;  /* 0x0000000409047212 */ /* 0x000fe200078e3cff */
[-C--:B------:R-:W-:Y:S01]  /*68f0*/  FMUL.FTZ R50, R50, R11.reuse ;  /* 0x0000000b32327220 */ /* 0x080fe20000410000 */
[----:B------:R-:W-:Y:S01]  /*6900*/  IADD3 R111, P6, R36, 0x7000, RZ ;  /* 0x00007000246f7810 */ /* 0x000fe20007fde0ff */
[-C--:B------:R-:W-:Y:S01]  /*6910*/  FMUL.FTZ R55, R55, R11.reuse ;  /* 0x0000000b37377220 */ /* 0x080fe20000410000 */
[-C--:B------:R-:W-:Y:S01]  /*6920*/  FMUL.FTZ R54, R54, R11.reuse ;  /* 0x0000000b36367220 */ /* 0x080fe20000410000 */
[----:B------:R-:W1:Y:S01]  /*6930*/  @P1 LDC R112, c[0x0][0xbec] ;  /* 0x0002fb00ff701b82 */ /* 0x000e620000000800 */
[-C--:B------:R-:W-:Y:S01]  /*6940*/  FMUL.FTZ R59, R59, R11.reuse ;  /* 0x0000000b3b3b7220 */ /* 0x080fe20000410000 */
[-C--:B------:R-:W-:Y:S01]  /*6950*/  FMUL.FTZ R58, R58, R11.reuse ;  /* 0x0000000b3a3a7220 */ /* 0x080fe20000410000 */
[-C--:B------:R-:W-:Y:S01]  /*6960*/  FMUL.FTZ R63, R63, R11.reuse ;  /* 0x0000000b3f3f7220 */ /* 0x080fe20000410000 */
[-C--:B------:R-:W-:Y:S01]  /*6970*/  FMUL.FTZ R62, R62, R11.reuse ;  /* 0x0000000b3e3e7220 */ /* 0x080fe20000410000 */
[-C--:B------:R-:W-:Y:S01]  /*6980*/  FMUL.FTZ R67, R67, R11.reuse ;  /* 0x0000000b43437220 */ /* 0x080fe20000410000 */
[-C--:B------:R-:W-:Y:S01]  /*6990*/  FMUL.FTZ R66, R66, R11.reuse ;  /* 0x0000000b42427220 */ /* 0x080fe20000410000 */
[-C--:B------:R-:W-:Y:S01]  /*69a0*/  FMUL.FTZ R71, R71, R11.reuse ;  /* 0x0000000b47477220 */ /* 0x080fe20000410000 */
[----:B------:R-:W2:Y:S01]  /*69b0*/  @P1 LDC R113, c[0x0][0xbf0] ;  /* 0x0002fc00ff711b82 */ /* 0x000ea20000000800 */
        /* <DEDUP_REMOVED lines=9> */
[----:B------:R-:W-:Y:S01]  /*6a50*/  LOP3.LUT R44, R44, R45, RZ, 0x3c, !PT ;  /* 0x0000002d2c2c7212 */ /* 0x000fe200078e3cff */
[--C-:B------:R-:W-:Y:S01]  /*6a60*/  IMAD.X R41, RZ, RZ, R5.reuse, P2 ;  /* 0x000000ffff297224 */ /* 0x100fe200010e0605 */
[-C--:B------:R-:W-:Y:S01]  /*6a70*/  IADD3.X R45, RZ, R5.reuse, RZ, P0, !PT ;  /* 0x00000005ff2d7210 */ /* 0x080fe200007fe4ff */
[----:B------:R-:W-:Y:S01]  /*6a80*/  IMAD.X R11, RZ, RZ, R5, P4 ;  /* 0x000000ffff0b7224 */ /* 0x000fe200020e0605 */
[-C--:B------:R-:W-:Y:S01]  /*6a90*/  IADD3.X R39, RZ, R5.reuse, RZ, P3, !PT ;  /* 0x00000005ff277210 */ /* 0x080fe20001ffe4ff */
[----:B------:R-:W-:Y:S01]  /*6aa0*/  IMAD R98, RZ, RZ, -UR14 ;  /* 0x8000000eff627e24 */ /* 0x000fe2000f8e02ff */
[-C--:B------:R-:W-:Y:S01]  /*6ab0*/  IADD3.X R9, RZ, R5.reuse, RZ, P5, !PT ;  /* 0x00000005ff097210 */ /* 0x080fe20002ffe4ff */
[----:B------:R-:W-:Y:S01]  /*6ac0*/  SYNCS.ARRIVE.TRANS64.RED.A1T0 RZ, [UR5], RZ ;  /* 0x000000ffffff79a7 */ /* 0x000fe20008100405 */
[----:B------:R-:W-:Y:S01]  /*6ad0*/  MOV R110, R4 ;  /* 0x00000004006e7202 */ /* 0x000fe20000000f00 */
[----:B0-----:R-:W-:Y:S01]  /*6ae0*/  IMAD R98, R101, R98, UR61 ;  /* 0x0000003d65627e24 */ /* 0x001fe2000f8e0262 */
[----:B------:R-:W-:Y:S01]  /*6af0*/  LOP3.LUT R5, R111, 0x380, RZ, 0xc0, !PT ;  /* 0x000003806f057812 */ /* 0x000fe200078ec0ff */
[----:B------:R-:W-:Y:S01]  /*6b00*/  USHF.R.S32.HI UR10, URZ, 0x1f, UR60 ;  /* 0x0000001f3f0a7899 */ /* 0x000fe2000801143c */
[----:B------:R-:W-:Y:S01]  /*6b10*/  LOP3.LUT R10, R27, 0x380, RZ, 0xc0, !PT ;  /* 0x000003801b0a7812 */ /* 0x000fe200078ec0ff */
[----:B------:R-:W-:Y:S01]  /*6b20*/  ULDC UR5, c[0x0][0xa88] ;  /* 0x0002a20000057ab9 */ /* 0x000fe20000000800 */
[----:B------:R-:W-:Y:S01]  /*6b30*/  F2FP.F16.F32.PACK_AB R4, R20, R97 ;  /* 0x000000611404723e */ /* 0x000fe200000000ff */
[----:B------:R-:W0:Y:S01]  /*6b40*/  LDC.64 R100, c[0x0][0xb98] ;  /* 0x0002e600ff647b82 */ /* 0x000e220000000a00 */
[----:B------:R-:W-:Y:S01]  /*6b50*/  SHF.R.U64 R20, R5, 0x3, RZ ;  /* 0x0000000305147819 */ /* 0x000fe200000012ff */
[----:B------:R-:W-:Y:S01]  /*6b60*/  ULDC.64 UR8, c[0x0][0xae8] ;  /* 0x0002ba0000087ab9 */ /* 0x000fe20000000a00 */
[----:B------:R-:W-:-:S02]  /*6b70*/  SHF.R.U64 R10, R10, 0x3, RZ ;  /* 0x000000030a0a7819 */ /* 0x000fc400000012ff */
[----:B------:R-:W-:Y:S02]  /*6b80*/  LOP3.LUT R20, R20, R111, RZ, 0x3c, !PT ;  /* 0x0000006f14147212 */ /* 0x000fe400078e3cff */
[----:B------:R-:W-:Y:S02]  /*6b90*/  LOP3.LUT R40, R10, R27, RZ, 0x3c, !PT ;  /* 0x0000001b0a287212 */ /* 0x000fe400078e3cff */
[----:B------:R-:W-:Y:S02]  /*6ba0*/  LEA R111, R98, R162, 0x7 ;  /* 0x000000a2626f7211 */ /* 0x000fe400078e38ff */
[----:B------:R-:W-:Y:S02]  /*6bb0*/  LOP3.LUT R10, R25, 0x380, RZ, 0xc0, !PT ;  /* 0x00000380190a7812 */ /* 0x000fe400078ec0ff */
[----:B------:R-:W-:Y:S01]  /*6bc0*/  MOV R97, R44 ;  /* 0x0000002c00617202 */ /* 0x000fe20000000f00 */
[----:B-1----:R-:W-:Y:S01]  /*6bd0*/  @P1 IMAD.HI.U32 R44, R111, R112, RZ ;  /* 0x000000706f2c1227 */ /* 0x002fe200078e00ff */
[----:B------:R-:W-:-:S02]  /*6be0*/  SHF.R.U64 R10, R10, 0x3, RZ ;  /* 0x000000030a0a7819 */ /* 0x000fc400000012ff */
[----:B------:R-:W-:Y:S01]  /*6bf0*/  LOP3.LUT R12, R29, 0x380, RZ, 0xc0, !PT ;  /* 0x000003801d0c7812 */ /* 0x000fe200078ec0ff */
[----:B------:R-:W-:Y:S01]  /*6c00*/  IMAD.MOV.U32 R45, RZ, RZ, R111 ;  /* 0x000000ffff2d7224 */ /* 0x000fe200078e006f */
[----:B------:R-:W-:Y:S02]  /*6c10*/  LOP3.LUT R10, R10, R25, RZ, 0x3c, !PT ;  /* 0x000000190a0a7212 */ /* 0x000fe400078e3cff */
[----:B------:R-:W-:Y:S02]  /*6c20*/  SHF.R.U64 R12, R12, 0x3, RZ ;  /* 0x000000030c0c7819 */ /* 0x000fe400000012ff */
[----:B------:R-:W-:Y:S02]  /*6c30*/  IADD3 R25, P0, R36, 0x6000, RZ ;  /* 0x0000600024197810 */ /* 0x000fe40007f1e0ff */
[----:B--2---:R-:W-:Y:S02]  /*6c40*/  @P1 SHF.R.U32.HI R45, RZ, R113, R44 ;  /* 0x00000071ff2d1219 */ /* 0x004fe4000001162c */
[----:B------:R-:W-:-:S02]  /*6c50*/  F2FP.F16.F32.PACK_AB R6, R6, R7 ;  /* 0x000000070606723e */ /* 0x000fc400000000ff */
[----:B------:R-:W-:Y:S02]  /*6c60*/  F2FP.F16.F32.PACK_AB R5, R103, R104 ;  /* 0x000000686705723e */ /* 0x000fe400000000ff */
[----:B------:R-:W-:Y:S01]  /*6c70*/  F2FP.F16.F32.PACK_AB R7, R105, R106 ;  /* 0x0000006a6907723e */ /* 0x000fe200000000ff */
[----:B------:R-:W-:Y:S01]  /*6c80*/  BAR.SYNC.DEFER_BLOCKING 0x1, 0x100 ;  /* 0x0044000000007b1d */ /* 0x000fe20000010000 */
[----:B------:R-:W-:Y:S01]  /*6c90*/  LOP3.LUT R42, R12, R29, RZ, 0x3c, !PT ;  /* 0x0000001d0c2a7212 */ /* 0x000fe200078e3cff */
[----:B------:R-:W-:Y:S01]  /*6ca0*/  IMAD.U32 R12, RZ, RZ, UR6 ;  /* 0x00000006ff0c7e24 */ /* 0x000fe2000f8e00ff */
[----:B------:R-:W-:Y:S02]  /*6cb0*/  LOP3.LUT R24, R25, 0x380, RZ, 0xc0, !PT ;  /* 0x0000038019187812 */ /* 0x000fe400078ec0ff */
[----:B------:R-:W-:Y:S01]  /*6cc0*/  MOV R105, R38 ;  /* 0x0000002600697202 */ /* 0x000fe20000000f00 */
[----:B------:R-:W-:Y:S01]  /*6cd0*/  IMAD.MOV R38, RZ, RZ, -R45 ;  /* 0x000000ffff267224 */ /* 0x000fe200078e0a2d */
[----:B------:R-:W-:Y:S01]  /*6ce0*/  SHF.R.U64 R24, R24, 0x3, RZ ;  /* 0x0000000318187819 */ /* 0x000fe200000012ff */
[----:B0-----:R-:W-:Y:S01]  /*6cf0*/  IMAD.WIDE.U32 R12, R100, UR60, R12 ;  /* 0x0000003c640c7c25 */ /* 0x001fe2000f8e000c */
[----:B------:R-:W-:Y:S01]  /*6d00*/  MOV R106, R10 ;  /* 0x0000000a006a7202 */ /* 0x000fe20000000f00 */
[----:B------:R-:W-:Y:S01]  /*6d10*/  ULDC.64 UR6, c[0x0][0xb88] ;  /* 0x0002e20000067ab9 */ /* 0x000fe20000000a00 */
[----:B------:R-:W-:Y:S01]  /*6d20*/  LOP3.LUT R24, R24, R25, RZ, 0x3c, !PT ;  /* 0x0000001918187212 */ /* 0x000fe200078e3cff */
[----:B------:R-:W-:Y:S01]  /*6d30*/  IMAD R11, R23, R38, R111 ;  /* 0x00000026170b7224 */ /* 0x000fe200078e026f */
[----:B------:R-:W-:-:S02]  /*6d40*/  IADD3.X R25, RZ, R37, RZ, P0, !PT ;  /* 0x00000025ff197210 */ /* 0x000fc400007fe4ff */
[C---:B------:R-:W-:Y:S02]  /*6d50*/  IADD3 R29, P3, R36.reuse, 0x4000, RZ ;  /* 0x00004000241d7810 */ /* 0x040fe40007f7e0ff */
[----:B------:R-:W-:Y:S02]  /*6d60*/  SHF.R.S32.HI R39, RZ, 0x1f, R45 ;  /* 0x0000001fff277819 */ /* 0x000fe4000001142d */
[----:B------:R-:W-:Y:S02]  /*6d70*/  SHF.R.S32.HI R10, RZ, 0x1f, R11 ;  /* 0x0000001fff0a7819 */ /* 0x000fe4000001140b */
[----:B------:R-:W-:Y:S02]  /*6d80*/  IADD3 R12, P0, R45, R12, RZ ;  /* 0x0000000c2d0c7210 */ /* 0x000fe40007f1e0ff */
[----:B------:R-:W-:Y:S01]  /*6d90*/  LOP3.LUT R8, R21, 0x380, RZ, 0xc0, !PT ;  /* 0x0000038015087812 */ /* 0x000fe200078ec0ff */
[----:B------:R0:W-:Y:S01]  /*6da0*/  STSM.16.M88.4 [R110], R4 ;  /* 0x000000046e007844 */ /* 0x0001e20000000200 */
[----:B------:R-:W-:Y:S01]  /*6db0*/  IADD3 R27, P2, R36, 0x5000, RZ ;  /* 0x00005000241b7810 */ /* 0x000fe20007f5e0ff */
[----:B------:R-:W-:Y:S01]  /*6dc0*/  IMAD R10, R10, UR6, RZ ;  /* 0x000000060a0a7c24 */ /* 0x000fe2000f8e02ff */
[----:B------:R-:W-:-:S02]  /*6dd0*/  LOP3.LUT R28, R29, 0x380, RZ, 0xc0, !PT ;  /* 0x000003801d1c7812 */ /* 0x000fc400078ec0ff */
[----:B------:R-:W-:Y:S02]  /*6de0*/  SHF.R.U64 R8, R8, 0x3, RZ ;  /* 0x0000000308087819 */ /* 0x000fe400000012ff */
[----:B------:R-:W-:Y:S02]  /*6df0*/  LOP3.LUT R26, R27, 0x380, RZ, 0xc0, !PT ;  /* 0x000003801b1a7812 */ /* 0x000fe400078ec0ff */
[----:B------:R-:W-:Y:S02]  /*6e00*/  MOV R104, R40 ;  /* 0x0000002800687202 */ /* 0x000fe40000000f00 */
[----:B------:R-:W-:Y:S02]  /*6e10*/  MOV R15, R14 ;  /* 0x0000000e000f7202 */ /* 0x000fe40000000f00 */
[----:B------:R-:W-:Y:S02]  /*6e20*/  SHF.R.U64 R28, R28, 0x3, RZ ;  /* 0x000000031c1c7819 */ /* 0x000fe400000012ff */
[----:B------:R-:W-:Y:S01]  /*6e30*/  LEA R41, R98, R161, 0x7 ;  /* 0x000000a162297211 */ /* 0x000fe200078e38ff */
[----:B0-----:R-:W-:Y:S01]  /*6e40*/  IMAD R4, R100, UR10, RZ ;  /* 0x0000000a64047c24 */ /* 0x001fe2000f8e02ff */
[----:B------:R-:W-:-:S02]  /*6e50*/  F2FP.F16.F32.PACK_AB R5, R107, R108 ;  /* 0x0000006c6b05723e */ /* 0x000fc400000000ff */
[----:B------:R-:W-:Y:S01]  /*6e60*/  F2FP.F16.F32.PACK_AB R6, R92, R93 ;  /* 0x0000005d5c06723e */ /* 0x000fe200000000ff */
[----:B------:R-:W-:Y:S01]  /*6e70*/  IMAD R101, R101, UR60, R4 ;  /* 0x0000003c65657c24 */ /* 0x000fe2000f8e0204 */
[----:B------:R-:W-:Y:S02]  /*6e80*/  F2FP.F16.F32.PACK_AB R4, R94, R95 ;  /* 0x0000005f5e04723e */ /* 0x000fe400000000ff */
[----:B------:R-:W-:Y:S02]  /*6e90*/  F2FP.F16.F32.PACK_AB R7, R102, R109 ;  /* 0x0000006d6607723e */ /* 0x000fe400000000ff */
[----:B------:R-:W-:Y:S01]  /*6ea0*/  IADD3.X R13, R39, R13, R101, P0, !PT ;  /* 0x0000000d270d7210 */ /* 0x000fe200007fe465 */
[C---:B------:R-:W-:Y:S01]  /*6eb0*/  IMAD R39, R11.reuse, UR7, R10 ;  /* 0x000000070b277c24 */ /* 0x040fe2000f8e020a */
[----:B------:R-:W-:Y:S01]  /*6ec0*/  LOP3.LUT R8, R8, R21, RZ, 0x3c, !PT ;  /* 0x0000001508087212 */ /* 0x000fe200078e3cff */
[----:B------:R0:W-:Y:S01]  /*6ed0*/  STSM.16.M88.4 [R15], R4 ;  /* 0x000000040f007844 */ /* 0x0001e20000000200 */
[----:B------:R-:W-:Y:S01]  /*6ee0*/  SHF.R.U64 R26, R26, 0x3, RZ ;  /* 0x000000031a1a7819 */ /* 0x000fe200000012ff */
[----:B------:R-:W-:Y:S01]  /*6ef0*/  IMAD.WIDE.U32 R12, R11, UR6, R12 ;  /* 0x000000060b0c7c25 */ /* 0x000fe2000f8e000c */
[----:B------:R-:W-:Y:S01]  /*6f00*/  F2FP.F16.F32.PACK_AB R10, R89, R90 ;  /* 0x0000005a590a723e */ /* 0x000fe200000000ff */
[----:B------:R-:W-:Y:S01]  /*6f10*/  ULDC.64 UR6, c[0x0][0xb50] ;  /* 0x0002d40000067ab9 */ /* 0x000fe20000000a00 */
[----:B------:R-:W-:Y:S01]  /*6f20*/  LOP3.LUT R28, R28, R29, RZ, 0x3c, !PT ;  /* 0x0000001d1c1c7212 */ /* 0x000fe200078e3cff */
[----:B------:R-:W-:Y:S01]  /*6f30*/  IMAD R90, R23, UR5, RZ ;  /* 0x00000005175a7c24 */ /* 0x000fe2000f8e02ff */
[----:B------:R-:W-:Y:S01]  /*6f40*/  MOV R14, R8 ;  /* 0x00000008000e7202 */ /* 0x000fe20000000f00 */
[----:B------:R-:W-:Y:S01]  /*6f50*/  IMAD.X R29, RZ, RZ, R37, P3 ;  /* 0x000000ffff1d7224 */ /* 0x000fe200018e0625 */
[----:B------:R-:W-:-:S02]  /*6f60*/  LOP3.LUT P0, RZ, R22, 0x3, RZ, 0xc0, !PT ;  /* 0x0000000316ff7812 */ /* 0x000fc4000780c0ff */
[----:B------:R-:W-:Y:S02]  /*6f70*/  F2FP.F16.F32.PACK_AB R8, R88, R91 ;  /* 0x0000005b5808723e */ /* 0x000fe400000000ff */
[----:B------:R-:W-:Y:S02]  /*6f80*/  F2FP.F16.F32.PACK_AB R9, R96, R99 ;  /* 0x000000636009723e */ /* 0x000fe400000000ff */
[----:B------:R-:W-:Y:S01]  /*6f90*/  F2FP.F16.F32.PACK_AB R11, R47, R46 ;  /* 0x0000002e2f0b723e */ /* 0x000fe200000000ff */
[----:B0-----:R-:W-:Y:S01]  /*6fa0*/  VIADD R5, R41, 0x8 ;  /* 0x0000000829057836 */ /* 0x001fe20000000000 */
[----:B------:R-:W-:Y:S01]  /*6fb0*/  LEA R38, P3, R12, UR6, 0x2 ;  /* 0x000000060c267c11 */ /* 0x000fe2000f8610ff */
[----:B------:R-:W-:Y:S01]  /*6fc0*/  IMAD.IADD R7, R13, 0x1, R39 ;  /* 0x000000010d077824 */ /* 0x000fe200078e0227 */
[----:B------:R-:W-:Y:S01]  /*6fd0*/  LOP3.LUT R26, R26, R27, RZ, 0x3c, !PT ;  /* 0x0000001b1a1a7212 */ /* 0x000fe200078e3cff */
[----:B------:R-:W-:Y:S01]  /*6fe0*/  IMAD.X R27, RZ, RZ, R37, P2 ;  /* 0x000000ffff1b7224 */ /* 0x000fe200010e0625 */
[-C--:B------:R-:W-:Y:S01]  /*6ff0*/  ISETP.GE.OR P2, PT, R41, R90.reuse, P0 ;  /* 0x0000005a2900720c */ /* 0x080fe20000746670 */
[----:B------:R0:W-:Y:S01]  /*7000*/  STSM.16.M88.4 [R14], R8 ;  /* 0x000000080e007844 */ /* 0x0001e20000000200 */
[----:B------:R-:W-:-:S02]  /*7010*/  ISETP.GE.OR P0, PT, R5, R90, P0 ;  /* 0x0000005a0500720c */ /* 0x000fc40000706670 */
[----:B------:R-:W-:Y:S01]  /*7020*/  LEA.HI.X R39, R12, UR7, R7, 0x2, P3 ;  /* 0x000000070c277c11 */ /* 0x000fe200098f1407 */
[----:B------:R-:W-:Y:S01]  /*7030*/  SHFL.IDX PT, R88, R38, RZ, 0x1c1f ;  /* 0x001c1fff26587589 */ /* 0x000fe200000e0000 */
[----:B------:R-:W-:Y:S02]  /*7040*/  F2FP.F16.F32.PACK_AB R4, R49, R48 ;  /* 0x000000303104723e */ /* 0x000fe400000000ff */
[----:B------:R-:W-:Y:S01]  /*7050*/  F2FP.F16.F32.PACK_AB R5, R51, R50 ;  /* 0x000000323305723e */ /* 0x000fe200000000ff */
[----:B------:R-:W1:Y:S01]  /*7060*/  SHFL.IDX PT, R89, R39, RZ, 0x1c1f ;  /* 0x001c1fff27597589 */ /* 0x000e6200000e0000 */
[----:B------:R-:W-:Y:S02]  /*7070*/  F2FP.F16.F32.PACK_AB R6, R53, R52 ;  /* 0x000000343506723e */ /* 0x000fe400000000ff */
[----:B------:R-:W-:Y:S02]  /*7080*/  F2FP.F16.F32.PACK_AB R7, R55, R54 ;  /* 0x000000363707723e */ /* 0x000fe400000000ff */
[----:B------:R-:W-:-:S02]  /*7090*/  F2FP.F16.F32.PACK_AB R12, R57, R56 ;  /* 0x00000038390c723e */ /* 0x000fc400000000ff */
[----:B------:R-:W-:Y:S01]  /*70a0*/  F2FP.F16.F32.PACK_AB R13, R59, R58 ;  /* 0x0000003a3b0d723e */ /* 0x000fe200000000ff */
[----:B------:R-:W-:Y:S01]  /*70b0*/  STSM.16.M88.4 [R106], R4 ;  /* 0x000000046a007844 */ /* 0x000fe20000000200 */
[----:B0-----:R-:W-:Y:S01]  /*70c0*/  F2FP.F16.F32.PACK_AB R14, R61, R60 ;  /* 0x0000003c3d0e723e */ /* 0x001fe200000000ff */
[----:B------:R-:W0:Y:S01]  /*70d0*/  @P1 LDC R59, c[0x0][0xbec] ;  /* 0x0002fb00ff3b1b82 */ /* 0x000e220000000800 */
[----:B------:R-:W-:Y:S01]  /*70e0*/  F2FP.F16.F32.PACK_AB R15, R63, R62 ;  /* 0x0000003e3f0f723e */ /* 0x000fe200000000ff */
[----:B------:R-:W-:Y:S01]  /*70f0*/  SHFL.IDX PT, R56, R38, 0x1, 0x1c1f ;  /* 0x003c1f0026387f89 */ /* 0x000fe200000e0000 */
[----:B------:R-:W-:Y:S02]  /*7100*/  F2FP.F16.F32.PACK_AB R72, R73, R72 ;  /* 0x000000484948723e */ /* 0x000fe400000000ff */
[----:B------:R-:W-:Y:S01]  /*7110*/  F2FP.F16.F32.PACK_AB R8, R65, R64 ;  /* 0x000000404108723e */ /* 0x000fe200000000ff */
[----:B------:R-:W-:Y:S01]  /*7120*/  STSM.16.M88.4 [R105], R12 ;  /* 0x0000000c69007844 */ /* 0x000fe20000000200 */
[----:B------:R-:W-:Y:S01]  /*7130*/  F2FP.F16.F32.PACK_AB R9, R67, R66 ;  /* 0x000000424309723e */ /* 0x000fe200000000ff */
[----:B------:R-:W2:Y:S01]  /*7140*/  @P1 LDC R61, c[0x0][0xbf0] ;  /* 0x0002fc00ff3d1b82 */ /* 0x000ea20000000800 */
[----:B------:R-:W-:Y:S01]  /*7150*/  F2FP.F16.F32.PACK_AB R10, R69, R68 ;  /* 0x00000044450a723e */ /* 0x000fe200000000ff */
[----:B------:R-:W3:Y:S01]  /*7160*/  SHFL.IDX PT, R57, R39, 0x1, 0x1c1f ;  /* 0x003c1f0027397f89 */ /* 0x000ee200000e0000 */
[----:B------:R-:W-:-:S02]  /*7170*/  F2FP.F16.F32.PACK_AB R11, R71, R70 ;  /* 0x00000046470b723e */ /* 0x000fc400000000ff */
[----:B------:R-:W-:Y:S02]  /*7180*/  F2FP.F16.F32.PACK_AB R73, R75, R74 ;  /* 0x0000004a4b49723e */ /* 0x000fe400000000ff */
[----:B------:R-:W-:Y:S01]  /*7190*/  F2FP.F16.F32.PACK_AB R80, R81, R80 ;  /* 0x000000505150723e */ /* 0x000fe200000000ff */
[----:B------:R-:W-:Y:S01]  /*71a0*/  STSM.16.M88.4 [R104], R8 ;  /* 0x0000000868007844 */ /* 0x000fe20000000200 */
[----:B------:R-:W-:Y:S02]  /*71b0*/  MOV R103, R42 ;  /* 0x0000002a00677202 */ /* 0x000fe40000000f00 */
[----:B------:R-:W-:Y:S02]  /*71c0*/  F2FP.F16.F32.PACK_AB R74, R77, R76 ;  /* 0x0000004c4d4a723e */ /* 0x000fe400000000ff */
[----:B------:R-:W-:Y:S02]  /*71d0*/  F2FP.F16.F32.PACK_AB R75, R79, R78 ;  /* 0x0000004e4f4b723e */ /* 0x000fe400000000ff */
[----:B------:R-:W-:-:S02]  /*71e0*/  F2FP.F16.F32.PACK_AB R81, R83, R82 ;  /* 0x000000525351723e */ /* 0x000fc400000000ff */
[----:B------:R-:W-:Y:S01]  /*71f0*/  F2FP.F16.F32.PACK_AB R82, R85, R84 ;  /* 0x000000545552723e */ /* 0x000fe200000000ff */
[----:B------:R-:W-:Y:S01]  /*7200*/  STSM.16.M88.4 [R103], R72 ;  /* 0x0000004867007844 */ /* 0x000fe20000000200 */
[----:B------:R-:W-:Y:S02]  /*7210*/  F2FP.F16.F32.PACK_AB R83, R87, R86 ;  /* 0x000000565753723e */ /* 0x000fe400000000ff */
[C---:B------:R-:W-:Y:S02]  /*7220*/  LOP3.LUT R21, R36.reuse, 0x380, RZ, 0xc0, !PT ;  /* 0x0000038024157812 */ /* 0x040fe400078ec0ff */
[C---:B------:R-:W-:Y:S01]  /*7230*/  IADD3 R33, P5, R36.reuse, 0x2000, RZ ;  /* 0x0000200024217810 */ /* 0x040fe20007fbe0ff */
[----:B------:R-:W-:Y:S01]  /*7240*/  STSM.16.M88.4 [R97], R80 ;  /* 0x0000005061007844 */ /* 0x000fe20000000200 */
[----:B------:R-:W-:Y:S01]  /*7250*/  SHF.R.U64 R21, R21, 0x3, RZ ;  /* 0x0000000315157819 */ /* 0x000fe200000012ff */
[----:B------:R-:W-:Y:S01]  /*7260*/  UIMAD UR5, UR12, UR8, URZ ;  /* 0x000000080c0572a4 */ /* 0x000fe2000f8e023f */
[----:B------:R-:W-:Y:S01]  /*7270*/  BAR.SYNC.DEFER_BLOCKING 0x1, 0x100 ;  /* 0x0044000000007b1d */ /* 0x000fe20000010000 */
[----:B------:R-:W-:-:S02]  /*7280*/  IADD3 R31, P4, R36, 0x3000, RZ ;  /* 0x00003000241f7810 */ /* 0x000fc40007f9e0ff */
[----:B------:R-:W-:Y:S01]  /*7290*/  LOP3.LUT R36, R21, R36, RZ, 0x3c, !PT ;  /* 0x0000002415247212 */ /* 0x000fe200078e3cff */
[----:B------:R-:W-:Y:S01]  /*72a0*/  IMAD.X R21, RZ, RZ, R37, P6 ;  /* 0x000000ffff157224 */ /* 0x000fe200030e0625 */
[----:B------:R-:W-:Y:S01]  /*72b0*/  UIMAD.WIDE.U32 UR6, UR11, UR8, URZ ;  /* 0x000000080b0672a5 */ /* 0x000fe2000f8e003f */
[----:B------:R-:W-:Y:S01]  /*72c0*/  LOP3.LUT R32, R33, 0x380, RZ, 0xc0, !PT ;  /* 0x0000038021207812 */ /* 0x000fe200078ec0ff */
[----:B------:R-:W-:Y:S01]  /*72d0*/  UIMAD UR5, UR11, UR9, UR5 ;  /* 0x000000090b0572a4 */ /* 0x000fe2000f8e0205 */
[----:B------:R-:W-:Y:S02]  /*72e0*/  LOP3.LUT R30, R31, 0x380, RZ, 0xc0, !PT ;  /* 0x000003801f1e7812 */ /* 0x000fe400078ec0ff */
[----:B------:R-:W-:Y:S01]  /*72f0*/  ULDC.64 UR8, c[0x0][0xaf0] ;  /* 0x0002bc0000087ab9 */ /* 0x000fe20000000a00 */
[----:B-1----:R1:W-:Y:S01]  /*7300*/  @!P2 ST.E desc[UR36][R88.64], R3 ;  /* 0x000000035800a985 */ /* 0x0023e2000c101924 */
[----:B------:R-:W-:Y:S01]  /*7310*/  UIADD3 UR7, UR7, UR5, URZ ;  /* 0x0000000507077290 */ /* 0x000fe2000fffe03f */
[----:B------:R-:W-:-:S02]  /*7320*/  SHF.R.U64 R32, R32, 0x3, RZ ;  /* 0x0000000320207819 */ /* 0x000fc400000012ff */
[----:B---3--:R0:W-:Y:S01]  /*7330*/  @!P0 ST.E desc[UR36][R56.64], R0 ;  /* 0x0000000038008985 */ /* 0x0081e2000c101924 */
[----:B------:R-:W-:Y:S02]  /*7340*/  SHF.R.U64 R30, R30, 0x3, RZ ;  /* 0x000000031e1e7819 */ /* 0x000fe400000012ff */
[----:B-1----:R-:W-:Y:S01]  /*7350*/  LEA R3, R17, R19, 0x5 ;  /* 0x0000001311037211 */ /* 0x002fe200078e28ff */
[----:B------:R1:W5:Y:S01]  /*7360*/  LD.E.128 R44, desc[UR36][R34.64] ;  /* 0x00000024222c7980 */ /* 0x000362000c101d00 */
[----:B------:R-:W-:Y:S01]  /*7370*/  UIMAD UR5, UR10, UR8, URZ ;  /* 0x000000080a0572a4 */ /* 0x000fe2000f8e023f */
[----:B------:R-:W-:Y:S01]  /*7380*/  LOP3.LUT R32, R32, R33, RZ, 0x3c, !PT ;  /* 0x0000002120207212 */ /* 0x000fe200078e3cff */
[----:B------:R-:W-:Y:S01]  /*7390*/  UIMAD.WIDE.U32 UR6, UR60, UR8, UR6 ;  /* 0x000000083c0672a5 */ /* 0x000fe2000f8e0006 */
[----:B------:R3:W5:Y:S01]  /*73a0*/  LD.E.128 R52, desc[UR36][R28.64] ;  /* 0x000000241c347980 */ /* 0x000762000c101d00 */
[----:B------:R-:W-:-:S03]  /*73b0*/  LOP3.LUT R30, R30, R31, RZ, 0x3c, !PT ;  /* 0x0000001f1e1e7212 */ /* 0x000fc600078e3cff */
[----:B------:R4:W5:Y:S01]  /*73c0*/  LD.E.128 R8, desc[UR36][R20.64] ;  /* 0x0000002414087980 */ /* 0x000962000c101d00 */
[----:B-1----:R-:W1:Y:S01]  /*73d0*/  LDC.64 R34, c[0x0][0xae0] ;  /* 0x0002b800ff227b82 */ /* 0x002e620000000a00 */
[----:B------:R-:W-:Y:S01]  /*73e0*/  UIMAD UR5, UR60, UR9, UR5 ;  /* 0x000000093c0572a4 */ /* 0x000fe2000f8e0205 */
[----:B------:R-:W-:Y:S01]  /*73f0*/  IMAD.X R33, RZ, RZ, R37, P5 ;  /* 0x000000ffff217224 */ /* 0x000fe200028e0625 */
[----:B------:R-:W-:Y:S01]  /*7400*/  IADD3.X R31, RZ, R37, RZ, P4, !PT ;  /* 0x00000025ff1f7210 */ /* 0x000fe200027fe4ff */
[----:B---3--:R-:W-:Y:S01]  /*7410*/  IMAD R28, R98, 0x80, R3 ;  /* 0x00000080621c7824 */ /* 0x008fe200078e0203 */
[----:B------:R-:W-:Y:S01]  /*7420*/  UIADD3 UR7, UR7, UR5, URZ ;  /* 0x0000000507077290 */ /* 0x000fe2000fffe03f */
[----:B------:R-:W5:Y:S02]  /*7430*/  LD.E.128 R36, desc[UR36][R36.64] ;  /* 0x0000002424247980 */ /* 0x000f64000c101d00 */
[----:B0-----:R-:W-:Y:S02]  /*7440*/  @P1 IMAD.HI.U32 R0, R28, R59, RZ ;  /* 0x0000003b1c001227 */ /* 0x001fe400078e00ff */
[----:B------:R-:W5:Y:S02]  /*7450*/  LD.E.128 R40, desc[UR36][R32.64] ;  /* 0x0000002420287980 */ /* 0x000f64000c101d00 */
[----:B----4-:R-:W-:Y:S01]  /*7460*/  IMAD.MOV.U32 R20, RZ, RZ, R28 ;  /* 0x000000ffff147224 */ /* 0x010fe200078e001c */
[----:B--2---:R-:W-:Y:S01]  /*7470*/  @P1 SHF.R.U32.HI R20, RZ, R61, R0 ;  /* 0x0000003dff141219 */ /* 0x004fe20000011600 */
[----:B------:R-:W5:Y:S03]  /*7480*/  LD.E.128 R4, desc[UR36][R30.64] ;  /* 0x000000241e047980 */ /* 0x000f66000c101d00 */
[----:B------:R-:W-:Y:S01]  /*7490*/  IADD3 R0, -R20, RZ, RZ ;  /* 0x000000ff14007210 */ /* 0x000fe20007ffe1ff */
[----:B------:R-:W5:Y:S01]  /*74a0*/  LD.E.128 R48, desc[UR36][R26.64] ;  /* 0x000000241a307980 */ /* 0x000f62000c101d00 */
[----:B------:R-:W-:-:S03]  /*74b0*/  SHF.R.S32.HI R3, RZ, 0x1f, R20 ;  /* 0x0000001fff037819 */ /* 0x000fc60000011414 */
[----:B------:R-:W-:Y:S01]  /*74c0*/  IMAD R23, R23, R0, R28 ;  /* 0x0000000017177224 */ /* 0x000fe200078e021c */
[----:B------:R0:W5:Y:S01]  /*74d0*/  LD.E.128 R12, desc[UR36][R24.64] ;  /* 0x00000024180c7980 */ /* 0x000162000c101d00 */
[-C--:B-1----:R-:W-:Y:S01]  /*74e0*/  IMAD R3, R3, R34.reuse, RZ ;  /* 0x0000002203037224 */ /* 0x082fe200078e02ff */
[----:B------:R-:W-:Y:S01]  /*74f0*/  @!PT LDS RZ, [RZ] ;  /* 0x00000000fffff984 */ /* 0x000fe20000000800 */
[----:B------:R-:W-:Y:S01]  /*7500*/  @!PT LDS RZ, [RZ] ;  /* 0x00000000fffff984 */ /* 0x000fe20000000800 */
[----:B------:R-:W-:Y:S01]  /*7510*/  @!PT LDS RZ, [RZ] ;  /* 0x00000000fffff984 */ /* 0x000fe20000000800 */
[----:B------:R-:W-:Y:S01]  /*7520*/  @!PT LDS RZ, [RZ] ;  /* 0x00000000fffff984 */ /* 0x000fe20000000800 */
[----:B------:R1:W-:Y:S06]  /*7530*/  MEMBAR.ALL.CTA ;  /* 0x0000000000007992 */ /* 0x0003ec0000008000 */
[----:B-1----:R-:W1:Y:S01]  /*7540*/  FENCE.VIEW.ASYNC.S ;  /* 0x00000000000073c6 */ /* 0x002e620000000000 */
[C---:B------:R-:W-:Y:S01]  /*7550*/  IMAD R3, R20.reuse, R35, R3 ;  /* 0x0000002314037224 */ /* 0x040fe200078e0203 */
[----:B------:R-:W-:Y:S01]  /*7560*/  SHF.R.S32.HI R0, RZ, 0x1f, R23 ;  /* 0x0000001fff007819 */ /* 0x000fe20000011417 */
[----:B------:R-:W-:Y:S01]  /*7570*/  IMAD.WIDE.U32 R20, R20, R34, UR6 ;  /* 0x0000000614147e25 */ /* 0x000fe2000f8e0022 */
[----:B------:R-:W-:-:S03]  /*7580*/  ULDC.64 UR6, c[0x0][0xad8] ;  /* 0x0002b60000067ab9 */ /* 0x000fc60000000a00 */
[----:B------:R-:W-:Y:S02]  /*7590*/  IMAD.IADD R21, R21, 0x1, R3 ;  /* 0x0000000115157824 */ /* 0x000fe400078e0203 */
[----:B------:R-:W-:Y:S02]  /*75a0*/  IMAD R0, R0, UR6, RZ ;  /* 0x0000000600007c24 */ /* 0x000fe4000f8e02ff */
[----:B------:R-:W-:Y:S01]  /*75b0*/  IMAD R29, R98, 0x80, R19 ;  /* 0x00000080621d7824 */ /* 0x000fe200078e0213 */
[----:B------:R-:W-:Y:S01]  /*75c0*/  UIADD3 UR4, UR4, 0x2a820, URZ ;  /* 0x0002a82004047890 */ /* 0x000fe2000fffe03f */
[C---:B0-----:R-:W-:Y:S02]  /*75d0*/  IMAD R25, R23.reuse, UR7, R0 ;  /* 0x0000000717197c24 */ /* 0x041fe4000f8e0200 */
[----:B------:R-:W-:Y:S01]  /*75e0*/  IMAD.WIDE.U32 R20, R23, UR6, R20 ;  /* 0x0000000617147c25 */ /* 0x000fe2000f8e0014 */
[----:B------:R-:W-:Y:S01]  /*75f0*/  UIADD3 UR38, UR38, 0x1, URZ ;  /* 0x0000000126267890 */ /* 0x000fe2000fffe03f */
[----:B------:R-:W-:Y:S01]  /*7600*/  ISETP.GE.AND P1, PT, R29, R90, PT ;  /* 0x0000005a1d00720c */ /* 0x000fe20003f26270 */
[----:B------:R-:W-:Y:S01]  /*7610*/  ULDC.64 UR6, c[0x0][0xa80] ;  /* 0x0002a00000067ab9 */ /* 0x000fe20000000a00 */
[----:B------:R-:W-:Y:S01]  /*7620*/  IMAD.IADD R21, R21, 0x1, R25 ;  /* 0x0000000115157824 */ /* 0x000fe200078e0219 */
[----:B------:R-:W-:Y:S01]  /*7630*/  UPRMT UR4, URZ, 0x654, UR4 ;  /* 0x000006543f047896 */ /* 0x000fe20008000004 */
[----:B------:R-:W-:Y:S01]  /*7640*/  LEA R0, P2, R20, UR6, 0x1 ;  /* 0x0000000614007c11 */ /* 0x000fe2000f8408ff */
[----:B------:R-:W-:Y:S01]  /*7650*/  UISETP.NE.AND UP0, UPT, UR38, 0x2, UPT ;  /* 0x000000022600788c */ /* 0x000fe2000bf05270 */
[----:B------:R-:W-:-:S02]  /*7660*/  IADD3 R3, R29, 0x20, RZ ;  /* 0x000000201d037810 */ /* 0x000fc40007ffe0ff */
[----:B------:R-:W-:Y:S01]  /*7670*/  LEA.HI.X R23, R20, UR7, R21, 0x1, P2 ;  /* 0x0000000714177c11 */ /* 0x000fe200090f0c15 */
[----:B------:R-:W-:Y:S01]  /*7680*/  USEL UR6, URZ, 0x1, UP0 ;  /* 0x000000013f067887 */ /* 0x000fe20008000000 */
[-C--:B------:R-:W-:Y:S01]  /*7690*/  ISETP.GE.AND P3, PT, R3, R90.reuse, PT ;  /* 0x0000005a0300720c */ /* 0x080fe20003f66270 */
[----:B------:R-:W-:Y:S01]  /*76a0*/  ULDC UR5, c[0x0][0xc] ;  /* 0x0000030000057ab9 */ /* 0x000fe20000000800 */
[----:B------:R-:W-:Y:S01]  /*76b0*/  VIADD R3, R29, 0x40 ;  /* 0x000000401d037836 */ /* 0x000fe20000000000 */
[----:B------:R-:W-:Y:S01]  /*76c0*/  UIADD3 UR61, UR5, UR61, URZ ;  /* 0x0000003d053d7290 */ /* 0x000fe2000fffe03f */
[----:B-1----:R0:W1:Y:S01]  /*76d0*/  SHFL.IDX PT, R26, R0, RZ, 0x181f ;  /* 0x00181fff001a7589 */ /* 0x00206200000e0000 */
[----:B------:R-:W-:Y:S01]  /*76e0*/  USEL UR38, UR38, URZ, UP0 ;  /* 0x0000003f26267287 */ /* 0x000fe20008000000 */
[----:B------:R-:W-:Y:S01]  /*76f0*/  SYNCS.ARRIVE.TRANS64.RED.A1T0 RZ, [UR4], RZ ;  /* 0x000000ffffff79a7 */ /* 0x000fe20008100404 */
[----:B------:R-:W-:Y:S01]  /*7700*/  ULOP3.LUT UR39, UR39, UR6, URZ, 0x3c, !UPT ;  /* 0x0000000627277292 */ /* 0x000fe2000f8e3c3f */
[----:B------:R0:W2:Y:S01]  /*7710*/  SHFL.IDX PT, R27, R23, RZ, 0x181f ;  /* 0x00181fff171b7589 */ /* 0x0000a200000e0000 */
[----:B------:R-:W-:Y:S01]  /*7720*/  BSSY B0, `(.L_x_31) ;  /* 0x000000b000007945 */ /* 0x000fe20003800000 */
[----:B------:R-:W-:-:S03]  /*7730*/  ISETP.GE.AND P0, PT, R3, R90, PT ;  /* 0x0000005a0300720c */ /* 0x000fc60003f06270 */
[----:B------:R-:W-:Y:S10]  /*7740*/  @P1 BRA `(.L_x_32) ;  /* 0x0000000000201947 */ /* 0x000ff40003800000 */
[----:B------:R-:W-:Y:S02]  /*7750*/  ULDC UR4, c[0x0][0xac8] ;  /* 0x0002b20000047ab9 */ /* 0x000fe40000000800 */
[----:B------:R-:W-:Y:S02]  /*7760*/  ISETP.GE.AND P2, PT, R16, UR4, PT ;  /* 0x0000000410007c0c */ /* 0x000fe4000bf46270 */
[----:B------:R-:W-:-:S11]  /*7770*/  ISETP.GE.AND P1, PT, R2, UR4, PT ;  /* 0x0000000402007c0c */ /* 0x000fd6000bf26270 */
[----:B-1----:R-:W-:Y:S02]  /*7780*/  @!P2 LEA R24, P4, R16, R26, 0x1 ;  /* 0x0000001a1018a211 */ /* 0x002fe400078808ff */
[----:B--2---:R-:W-:Y:S02]  /*7790*/  @!P1 IMAD.WIDE R20, R2, 0x2, R26 ;  /* 0x0000000202149825 */ /* 0x004fe400078e021a */
[----:B------:R-:W-:-:S03]  /*77a0*/  @!P2 LEA.HI.X R25, R16, R27, R166, 0x1, P4 ;  /* 0x0000001b1019a211 */ /* 0x000fc600020f0ca6 */
[----:B-----5:R3:W-:Y:S04]  /*77b0*/  @!P1 ST.E.128 desc[UR36][R20.64], R36 ;  /* 0x0000002414009985 */ /* 0x0207e8000c101d24 */
[----:B------:R3:W-:Y:S02]  /*77c0*/  @!P2 ST.E.128 desc[UR36][R24.64], R52 ;  /* 0x000000341800a985 */ /* 0x0007e4000c101d24 */
.L_x_32:
[----:B------:R-:W-:Y:S05]  /*77d0*/  BSYNC B0 ;  /* 0x0000000000007941 */ /* 0x000fea0003800000 */
.L_x_31:
[----:B--2---:R2:W4:Y:S01]  /*77e0*/  SHFL.IDX PT, R27, R23, 0x1, 0x181f ;  /* 0x00381f00171b7f89 */ /* 0x00452200000e0000 */
[----:B------:R-:W-:Y:S03]  /*77f0*/  BSSY B0, `(.L_x_33) ;  /* 0x000000b000007945 */ /* 0x000fe60003800000 */
[----:B-1----:R2:W1:Y:S01]  /*7800*/  SHFL.IDX PT, R26, R0, 0x1, 0x181f ;  /* 0x00381f00001a7f89 */ /* 0x00246200000e0000 */
[----:B------:R-:W-:Y:S05]  /*7810*/  @P3 BRA `(.L_x_34) ;  /* 0x0000000000203947 */ /* 0x000fea0003800000 */
[----:B------:R-:W-:Y:S02]  /*7820*/  ULDC UR4, c[0x0][0xac8] ;  /* 0x0002b20000047ab9 */ /* 0x000fe40000000800 */
[----:B------:R-:W-:Y:S02]  /*7830*/  ISETP.GE.AND P3, PT, R16, UR4, PT ;  /* 0x0000000410007c0c */ /* 0x000fe4000bf66270 */
[----:B------:R-:W-:-:S11]  /*7840*/  ISETP.GE.AND P2, PT, R2, UR4, PT ;  /* 0x0000000402007c0c */ /* 0x000fd6000bf46270 */
[----:B-1-3--:R-:W-:Y:S02]  /*7850*/  @!P3 LEA R24, P1, R16, R26, 0x1 ;  /* 0x0000001a1018b211 */ /* 0x00afe400078208ff */
[----:B----4-:R-:W-:Y:S02]  /*7860*/  @!P2 IMAD.WIDE R20, R2, 0x2, R26 ;  /* 0x000000020214a825 */ /* 0x010fe400078e021a */
[----:B------:R-:W-:-:S03]  /*7870*/  @!P3 LEA.HI.X R25, R16, R27, R166, 0x1, P1 ;  /* 0x0000001b1019b211 */ /* 0x000fc600008f0ca6 */
[----:B-----5:R1:W-:Y:S04]  /*7880*/  @!P2 ST.E.128 desc[UR36][R20.64], R44 ;  /* 0x0000002c1400a985 */ /* 0x0203e8000c101d24 */
[----:B------:R1:W-:Y:S02]  /*7890*/  @!P3 ST.E.128 desc[UR36][R24.64], R48 ;  /* 0x000000301800b985 */ /* 0x0003e4000c101d24 */
.L_x_34:
[----:B------:R-:W-:Y:S05]  /*78a0*/  BSYNC B0 ;  /* 0x0000000000007941 */ /* 0x000fea0003800000 */
.L_x_33:
[----:B----4-:R4:W0:Y:S01]  /*78b0*/  SHFL.IDX PT, R27, R23, 0x2, 0x181f ;  /* 0x00581f00171b7f89 */ /* 0x01082200000e0000 */
[----:B------:R-:W-:Y:S03]  /*78c0*/  BSSY B0, `(.L_x_35) ;  /* 0x000000b000007945 */ /* 0x000fe60003800000 */
[----:B-1----:R4:W1:Y:S01]  /*78d0*/  SHFL.IDX PT, R26, R0, 0x2, 0x181f ;  /* 0x00581f00001a7f89 */ /* 0x00286200000e0000 */
[----:B------:R-:W-:Y:S05]  /*78e0*/  @P0 BRA `(.L_x_36) ;  /* 0x0000000000200947 */ /* 0x000fea0003800000 */
[----:B------:R-:W-:Y:S02]  /*78f0*/  ULDC UR4, c[0x0][0xac8] ;  /* 0x0002b20000047ab9 */ /* 0x000fe40000000800 */
[----:B------:R-:W-:Y:S02]  /*7900*/  ISETP.GE.AND P2, PT, R16, UR4, PT ;  /* 0x0000000410007c0c */ /* 0x000fe4000bf46270 */
[----:B------:R-:W-:-:S11]  /*7910*/  ISETP.GE.AND P1, PT, R2, UR4, PT ;  /* 0x0000000402007c0c */ /* 0x000fd6000bf26270 */
[----:B-1-3--:R-:W-:Y:S02]  /*7920*/  @!P2 LEA R24, P0, R16, R26, 0x1 ;  /* 0x0000001a1018a211 */ /* 0x00afe400078008ff */
[----:B0-----:R-:W-:Y:S02]  /*7930*/  @!P1 IMAD.WIDE R20, R2, 0x2, R26 ;  /* 0x0000000202149825 */ /* 0x001fe400078e021a */
[----:B------:R-:W-:-:S03]  /*7940*/  @!P2 LEA.HI.X R25, R16, R27, R166, 0x1, P0 ;  /* 0x0000001b1019a211 */ /* 0x000fc600000f0ca6 */
[----:B-----5:R0:W-:Y:S04]  /*7950*/  @!P1 ST.E.128 desc[UR36][R20.64], R40 ;  /* 0x0000002814009985 */ /* 0x0201e8000c101d24 */
[----:B------:R0:W-:Y:S02]  /*7960*/  @!P2 ST.E.128 desc[UR36][R24.64], R12 ;  /* 0x0000000c1800a985 */ /* 0x0001e4000c101d24 */
.L_x_36:
[----:B------:R-:W-:Y:S05]  /*7970*/  BSYNC B0 ;  /* 0x0000000000007941 */ /* 0x000fea0003800000 */
.L_x_35:
[----:B------:R-:W-:Y:S01]  /*7980*/  IADD3 R3, R29, 0x60, RZ ;  /* 0x000000601d037810 */ /* 0x000fe20007ffe0ff */
[----:B0--3--:R0:W3:Y:S01]  /*7990*/  SHFL.IDX PT, R21, R23, 0x3, 0x181f ;  /* 0x00781f0017157f89 */ /* 0x0090e200000e0000 */
[----:B------:R-:W-:Y:S01]  /*79a0*/  BSSY B0, `(.L_x_37) ;  /* 0x000000d000007945 */ /* 0x000fe20003800000 */
[----:B------:R-:W-:Y:S01]  /*79b0*/  VIADD R18, R18, 0x1 ;  /* 0x0000000112127836 */ /* 0x000fe20000000000 */
[----:B------:R-:W-:Y:S01]  /*79c0*/  ISETP.GE.AND P0, PT, R3, R90, PT ;  /* 0x0000005a0300720c */ /* 0x000fe20003f06270 */
[----:B------:R0:W0:-:S12]  /*79d0*/  SHFL.IDX PT, R20, R0, 0x3, 0x181f ;  /* 0x00781f0000147f89 */ /* 0x00001800000e0000 */
[----:B------:R-:W-:Y:S05]  /*79e0*/  @P0 BRA `(.L_x_38) ;  /* 0x0000000000200947 */ /* 0x000fea0003800000 */
[----:B------:R-:W-:Y:S02]  /*79f0*/  ULDC UR4, c[0x0][0xac8] ;  /* 0x0002b20000047ab9 */ /* 0x000fe40000000800 */
[----:B------:R-:W-:Y:S02]  /*7a00*/  ISETP.GE.AND P2, PT, R16, UR4, PT ;  /* 0x0000000410007c0c */ /* 0x000fe4000bf46270 */
[----:B------:R-:W-:-:S11]  /*7a10*/  ISETP.GE.AND P1, PT, R2, UR4, PT ;  /* 0x0000000402007c0c */ /* 0x000fd6000bf26270 */
[----:B0----5:R-:W-:Y:S02]  /*7a20*/  @!P2 LEA R14, P0, R16, R20, 0x1 ;  /* 0x00000014100ea211 */ /* 0x021fe400078008ff */
[----:B---3--:R-:W-:Y:S02]  /*7a30*/  @!P1 IMAD.WIDE R12, R2, 0x2, R20 ;  /* 0x00000002020c9825 */ /* 0x008fe400078e0214 */
[----:B------:R-:W-:-:S03]  /*7a40*/  @!P2 LEA.HI.X R15, R16, R21, R166, 0x1, P0 ;  /* 0x00000015100fa211 */ /* 0x000fc600000f0ca6 */
[----:B------:R0:W-:Y:S04]  /*7a50*/  @!P1 ST.E.128 desc[UR36][R12.64], R4 ;  /* 0x000000040c009985 */ /* 0x0001e8000c101d24 */
[----:B------:R0:W-:Y:S02]  /*7a60*/  @!P2 ST.E.128 desc[UR36][R14.64], R8 ;  /* 0x000000080e00a985 */ /* 0x0001e4000c101d24 */
.L_x_38:
[----:B------:R-:W-:Y:S05]  /*7a70*/  BSYNC B0 ;  /* 0x0000000000007941 */ /* 0x000fea0003800000 */
.L_x_37:
[----:B0-2-4-:R-:W0:Y:S02]  /*7a80*/  LDC R0, c[0x0][0xc34] ;  /* 0x00030d00ff007b82 */ /* 0x015e240000000800 */
[----:B0-----:R-:W-:-:S13]  /*7a90*/  ISETP.LE.AND P0, PT, R0, UR61, PT ;  /* 0x0000003d00007c0c */ /* 0x001fda000bf03270 */
[----:B------:R-:W-:Y:S05]  /*7aa0*/  @!P0 BRA `(.L_x_39) ;  /* 0xffffff90008c8947 */ /* 0x000fea000383ffff */
[----:B------:R-:W-:Y:S05]  /*7ab0*/  EXIT ;  /* 0x000000000000794d */ /* 0x000fea0003800000 */
.L_x_5:
[----:B------:R-:W-:-:S08]  /*7ac0*/  NOP ;  /* 0x0000000000007918 */ /* 0x000fd00000000000 */
[----:B0-----:R-:W0:-:S00]  /*7ad0*/  USETMAXREG.DEALLOC.CTAPOOL 0x28 ;  /* 0x00000028000079c8 */ /* 0x001e0000080e0500 */
[----:B------:R-:W1:Y:S01]  /*7ae0*/  S2UR UR9, SR_CTAID.X ;  /* 0x00000000000979c3 */ /* 0x000e620000002500 */
[----:B0-----:R-:W-:Y:S01]  /*7af0*/  IMAD.MOV.U32 R25, RZ, RZ, 0x1 ;  /* 0x00000001ff197424 */ /* 0x001fe200078e00ff */
[----:B------:R-:W-:Y:S01]  /*7b00*/  MOV R22, RZ ;  /* 0x000000ff00167202 */ /* 0x000fe20000000f00 */
[----:B------:R-:W-:-:S05]  /*7b10*/  IMAD.MOV.U32 R0, RZ, RZ, 0x1 ;  /* 0x00000001ff007424 */ /* 0x000fca00078e00ff */
[----:B------:R-:W1:Y:S02]  /*7b20*/  LDC R2, c[0x0][0xc34] ;  /* 0x00030d00ff027b82 */ /* 0x000e640000000800 */
[----:B-1----:R-:W-:-:S13]  /*7b30*/  ISETP.LE.AND P0, PT, R2, UR9, PT ;  /* 0x0000000902007c0c */ /* 0x002fda000bf03270 */
[----:B------:R-:W-:Y:S05]  /*7b40*/  @P0 BRA `(.L_x_40) ;  /* 0x0000003000fc0947 */ /* 0x000fea0003800000 */
[----:B------:R-:W2:Y:S01]  /*7b50*/  LDL R4, [R1+0x4] ;  /* 0x0000040001047983 */ /* 0x000ea20000100800 */
[----:B------:R-:W-:Y:S01]  /*7b60*/  IMAD.SHL.U32 R27, R3, 0x8, RZ ;  /* 0x00000008031b7824 */ /* 0x000fe200078e00ff */
[----:B------:R-:W-:Y:S01]  /*7b70*/  ULDC.64 UR38, c[0x0][0x2f0] ;  /* 0x0000bc0000267ab9 */ /* 0x000fe20000000a00 */
[----:B------:R-:W-:Y:S01]  /*7b80*/  ULDC.64 UR4, c[0x0][0x418] ;  /* 0x0001060000047ab9 */ /* 0x000fe20000000a00 */
[----:B------:R-:W-:Y:S01]  /*7b90*/  ULDC UR7, c[0x0][0x320] ;  /* 0x0000c80000077ab9 */ /* 0x000fe20000000800 */
[----:B------:R-:W-:Y:S01]  /*7ba0*/  UISETP.NE.U32.AND UP0, UPT, UR4, URZ, UPT ;  /* 0x0000003f0400728c */ /* 0x000fe2000bf05070 */
[C---:B------:R-:W-:Y:S01]  /*7bb0*/  LOP3.LUT R0, R27.reuse, 0x1f8, RZ, 0xc0, !PT ;  /* 0x000001f81b007812 */ /* 0x040fe200078ec0ff */
[----:B------:R-:W-:Y:S01]  /*7bc0*/  ULDC UR8, c[0x0][0x2b8] ;  /* 0x0000ae0000087ab9 */ /* 0x000fe20000000800 */
[----:B------:R-:W-:Y:S01]  /*7bd0*/  LOP3.LUT R37, R27, 0x38, RZ, 0xc0, !PT ;  /* 0x000000381b257812 */ /* 0x000fe200078ec0ff */
[----:B------:R-:W-:Y:S01]  /*7be0*/  UISETP.NE.AND.EX UP0, UPT, UR5, URZ, UPT, UP0 ;  /* 0x0000003f0500728c */ /* 0x000fe2000bf05300 */
[----:B------:R-:W-:Y:S01]  /*7bf0*/  LOP3.LUT R0, R0, 0x38, R3, 0x78, !PT ;  /* 0x0000003800007812 */ /* 0x000fe200078e7803 */
[----:B------:R-:W-:Y:S01]  /*7c00*/  ULDC UR4, c[0x0][0x424] ;  /* 0x0001090000047ab9 */ /* 0x000fe20000000800 */
[----:B------:R-:W-:Y:S01]  /*7c10*/  LOP3.LUT R16, R16, 0xfffffffe, RZ, 0xc0, !PT ;  /* 0xfffffffe10107812 */ /* 0x000fe200078ec0ff */
[----:B------:R-:W-:Y:S01]  /*7c20*/  USEL UR4, UR4, 0x1, UP0 ;  /* 0x0000000104047887 */ /* 0x000fe20008000000 */
[----:B------:R-:W-:Y:S01]  /*7c30*/  LOP3.LUT R27, R0, 0x200, R27, 0xf8, !PT ;  /* 0x00000200001b7812 */ /* 0x000fe200078ef81b */
[----:B------:R-:W0:Y:S01]  /*7c40*/  S2UR UR6, SR_CgaCtaId ;  /* 0x00000000000679c3 */ /* 0x000e220000008800 */
[C---:B------:R-:W-:Y:S01]  /*7c50*/  LOP3.LUT R0, R37.reuse, 0x40, RZ, 0xfc, !PT ;  /* 0x0000004025007812 */ /* 0x040fe200078efcff */
[----:B------:R-:W-:Y:S01]  /*7c60*/  UIMAD UR38, UR4, UR38, URZ ;  /* 0x00000026042672a4 */ /* 0x000fe2000f8e023f */
[----:B------:R-:W-:Y:S01]  /*7c70*/  LOP3.LUT R16, R16, 0xfffffff7, RZ, 0xc0, !PT ;  /* 0xfffffff710107812 */ /* 0x000fe200078ec0ff */
[----:B------:R1:W-:Y:S01]  /*7c80*/  STL [R1], RZ ;  /* 0x000000ff01007387 */ /* 0x0003e20000100800 */
[C---:B------:R-:W-:Y:S01]  /*7c90*/  ISETP.GE.AND P0, PT, R0.reuse, UR39, PT ;  /* 0x0000002700007c0c */ /* 0x040fe2000bf06270 */
[----:B------:R-:W-:Y:S01]  /*7ca0*/  UIADD3 UR4, UR38, 0x5f, URZ ;  /* 0x0000005f26047890 */ /* 0x000fe2000fffe03f */
[----:B------:R-:W-:Y:S01]  /*7cb0*/  ISETP.GE.AND P1, PT, R0, UR7, PT ;  /* 0x0000000700007c0c */ /* 0x000fe2000bf26270 */
[----:B------:R-:W-:Y:S01]  /*7cc0*/  IMAD.U32 R36, RZ, RZ, UR9 ;  /* 0x00000009ff247e24 */ /* 0x000fe2000f8e00ff */
[----:B------:R-:W-:Y:S01]  /*7cd0*/  LOP3.LUT R2, R37, 0x80, RZ, 0xfc, !PT ;  /* 0x0000008025027812 */ /* 0x000fe200078efcff */
[----:B------:R-:W-:Y:S01]  /*7ce0*/  UIMAD.WIDE UR4, UR4, 0x2aaaaaab, URZ ;  /* 0x2aaaaaab040478a5 */ /* 0x000fe2000f8e023f */
[----:B------:R-:W-:Y:S01]  /*7cf0*/  SHF.R.U32.HI R34, RZ, 0x3, R3 ;  /* 0x00000003ff227819 */ /* 0x000fe20000011603 */
[----:B------:R-:W-:Y:S01]  /*7d00*/  IMAD.MOV.U32 R22, RZ, RZ, RZ ;  /* 0x000000ffff167224 */ /* 0x000fe200078e00ff */
[----:B------:R-:W-:Y:S01]  /*7d10*/  ISETP.GE.AND P2, PT, R2, UR39, PT ;  /* 0x0000002702007c0c */ /* 0x000fe2000bf46270 */
[----:B------:R-:W-:Y:S01]  /*7d20*/  USHF.R.U32.HI UR4, URZ, 0x1f, UR5 ;  /* 0x0000001f3f047899 */ /* 0x000fe20008011605 */
[----:B------:R-:W-:Y:S01]  /*7d30*/  SHF.L.U32 R3, R3, 0x4, RZ ;  /* 0x0000000403037819 */ /* 0x000fe200000006ff */
[----:B------:R-:W-:Y:S01]  /*7d40*/  ULDC UR40, c[0x0][0x448] ;  /* 0x0001120000287ab9 */ /* 0x000fe20000000800 */
[----:B------:R-:W-:Y:S01]  /*7d50*/  LOP3.LUT R34, R34, 0xf, RZ, 0xc0, !PT ;  /* 0x0000000f22227812 */ /* 0x000fe200078ec0ff */
[----:B------:R-:W-:Y:S01]  /*7d60*/  ULEA.HI.SX32 UR5, UR5, UR4, 0x1c ;  /* 0x0000000405057291 */ /* 0x000fe2000f8fe23f */
[----:B------:R-:W-:Y:S01]  /*7d70*/  @P0 LOP3.LUT R16, R16, 0x8, RZ, 0xfc, !PT ;  /* 0x0000000810100812 */ /* 0x000fe200078efcff */
[----:B------:R-:W-:Y:S01]  /*7d80*/  ULDC UR44, c[0x0][0xc] ;  /* 0x00000300002c7ab9 */ /* 0x000fe20000000800 */
[----:B------:R-:W-:Y:S01]  /*7d90*/  ISETP.GE.AND P0, PT, R0, UR8, PT ;  /* 0x0000000800007c0c */ /* 0x000fe2000bf06270 */
[----:B------:R-:W-:Y:S01]  /*7da0*/  UIADD3 UR43, UR5, -0x1, URZ ;  /* 0xffffffff052b7890 */ /* 0x000fe2000fffe03f */
[----:B------:R-:W-:Y:S01]  /*7db0*/  @P1 LOP3.LUT R16, R16, 0x1, RZ, 0xfc, !PT ;  /* 0x0000000110101812 */ /* 0x000fe200078efcff */
[----:B------:R-:W-:Y:S01]  /*7dc0*/  ULDC UR4, c[0x0][0x288] ;  /* 0x0000a20000047ab9 */ /* 0x000fe20000000800 */
[----:B------:R-:W-:Y:S01]  /*7dd0*/  ISETP.GE.AND P1, PT, R2, UR8, PT ;  /* 0x0000000802007c0c */ /* 0x000fe2000bf26270 */
[----:B------:R-:W-:Y:S01]  /*7de0*/  UIMAD UR40, UR40, UR4, URZ ;  /* 0x00000004282872a4 */ /* 0x000fe2000f8e023f */
[----:B------:R-:W-:Y:S01]  /*7df0*/  LOP3.LUT R16, R16, 0xfffffdff, RZ, 0xc0, !PT ;  /* 0xfffffdff10107812 */ /* 0x000fe200078ec0ff */
[----:B------:R-:W-:Y:S01]  /*7e00*/  UIADD3 UR41, UR5, -0x2, URZ ;  /* 0xfffffffe05297890 */ /* 0x000fe2000fffe03f */
[----:B------:R-:W-:Y:S01]  /*7e10*/  LOP3.LUT R26, R34, 0x70, R3, 0xf8, !PT ;  /* 0x00000070221a7812 */ /* 0x000fe200078ef803 */
[----:B------:R-:W-:Y:S01]  /*7e20*/  IMAD.U32 R3, RZ, RZ, UR43 ;  /* 0x0000002bff037e24 */ /* 0x000fe2000f8e00ff */
[----:B------:R-:W-:-:S03]  /*7e30*/  MOV R25, 0x1 ;  /* 0x0000000100197802 */ /* 0x000fc60000000f00 */
[----:B------:R-:W-:Y:S02]  /*7e40*/  @P0 LOP3.LUT R16, R16, 0x200, RZ, 0xfc, !PT ;  /* 0x0000020010100812 */ /* 0x000fe400078efcff */
[----:B------:R-:W-:Y:S01]  /*7e50*/  ISETP.GE.AND P0, PT, R37, UR39, PT ;  /* 0x0000002725007c0c */ /* 0x000fe2000bf06270 */
[----:B------:R-:W-:Y:S01]  /*7e60*/  UMOV UR39, 0x400 ;  /* 0x0000040000277882 */ /* 0x000fe20000000000 */
[----:B------:R-:W-:Y:S01]  /*7e70*/  LOP3.LUT R16, R16, 0xfffffffb, RZ, 0xc0, !PT ;  /* 0xfffffffb10107812 */ /* 0x000fe200078ec0ff */
[----:B0-----:R-:W-:Y:S02]  /*7e80*/  ULEA UR39, UR6, UR39, 0x18 ;  /* 0x0000002706277291 */ /* 0x001fe4000f8ec03f */
[----:B------:R-:W-:Y:S01]  /*7e90*/  UIMAD UR6, UR43, -0x60, UR38 ;  /* 0xffffffa02b0678a4 */ /* 0x000fe2000f8e0226 */
[----:B------:R-:W-:-:S03]  /*7ea0*/  @P2 LOP3.LUT R16, R16, 0x4, RZ, 0xfc, !PT ;  /* 0x0000000410102812 */ /* 0x000fc600078efcff */
[----:B------:R-:W-:Y:S02]  /*7eb0*/  LEA R0, R27, UR39, 0x1 ;  /* 0x000000271b007c11 */ /* 0x000fe4000f8e08ff */
[----:B------:R-:W-:Y:S02]  /*7ec0*/  LOP3.LUT R16, R16, 0xfffffeff, RZ, 0xc0, !PT ;  /* 0xfffffeff10107812 */ /* 0x000fe400078ec0ff */
[----:B------:R-:W-:Y:S02]  /*7ed0*/  IADD3 R33, -R34, UR6, RZ ;  /* 0x0000000622217c10 */ /* 0x000fe4000fffe1ff */
[----:B------:R-:W-:Y:S02]  /*7ee0*/  @P1 LOP3.LUT R16, R16, 0x100, RZ, 0xfc, !PT ;  /* 0x0000010010101812 */ /* 0x000fe400078efcff */
[----:B------:R-:W-:Y:S02]  /*7ef0*/  ISETP.GE.AND P1, PT, R37, UR7, PT ;  /* 0x0000000725007c0c */ /* 0x000fe4000bf26270 */
[----:B------:R-:W-:-:S04]  /*7f00*/  LOP3.LUT R16, R16, 0xffffffef, RZ, 0xc0, !PT ;  /* 0xffffffef10107812 */ /* 0x000fc800078ec0ff */
[----:B------:R-:W-:-:S04]  /*7f10*/  @P0 LOP3.LUT R16, R16, 0x10, RZ, 0xfc, !PT ;  /* 0x0000001010100812 */ /* 0x000fc800078efcff */
[----:B------:R-:W-:Y:S02]  /*7f20*/  LOP3.LUT R16, R16, 0xffffff7f, RZ, 0xc0, !PT ;  /* 0xffffff7f10107812 */ /* 0x000fe400078ec0ff */
[----:B--2---:R-:W-:Y:S01]  /*7f30*/  R2UR UR10, R4 ;  /* 0x00000000040a72ca */ /* 0x004fe200000e0000 */
[----:B------:R-:W-:-:S05]  /*7f40*/  IMAD R4, R3, 0x60, R26 ;  /* 0x0000006003047824 */ /* 0x000fca00078e021a */
[----:B------:R-:W-:-:S04]  /*7f50*/  ISETP.GE.AND P0, PT, R4, UR38, PT ;  /* 0x0000002604007c0c */ /* 0x000fc8000bf06270 */
[----:B------:R-:W-:Y:S02]  /*7f60*/  ISETP.LT.U32.AND P2, PT, R26, 0x60, !P0 ;  /* 0x000000601a00780c */ /* 0x000fe40004741070 */
[----:B------:R-:W-:Y:S01]  /*7f70*/  ISETP.GE.AND P0, PT, R37, UR8, PT ;  /* 0x0000000825007c0c */ /* 0x000fe2000bf06270 */
[----:B------:R-:W-:-:S10]  /*7f80*/  ULOP3.LUT UR42, UR10, 0x2, URZ, 0xfc, !UPT ;  /* 0x000000020a2a7892 */ /* 0x000fd4000f8efc3f */
[----:B------:R-:W-:-:S04]  /*7f90*/  @P2 LOP3.LUT R16, R16, 0x80, RZ, 0xfc, !PT ;  /* 0x0000008010102812 */ /* 0x000fc800078efcff */
[----:B------:R-:W-:-:S04]  /*7fa0*/  LOP3.LUT R16, R16, 0xfffffbff, RZ, 0xc0, !PT ;  /* 0xfffffbff10107812 */ /* 0x000fc800078ec0ff */
[----:B------:R-:W-:-:S04]  /*7fb0*/  LOP3.LUT R16, R16, 0xfffffffd, RZ, 0xc0, !PT ;  /* 0xfffffffd10107812 */ /* 0x000fc800078ec0ff */
[----:B------:R-:W-:-:S04]  /*7fc0*/  @P1 LOP3.LUT R16, R16, 0x2, RZ, 0xfc, !PT ;  /* 0x0000000210101812 */ /* 0x000fc800078efcff */
[----:B-1----:R-:W-:-:S07]  /*7fd0*/  @P0 LOP3.LUT R16, R16, 0x400, RZ, 0xfc, !PT ;  /* 0x0000040010100812 */ /* 0x002fce00078efcff */
.L_x_75:
[----:B0-----:R-:W0:Y:S01]  /*7fe0*/  LDC R0, c[0x0][0xc38] ;  /* 0x00030e00ff007b82 */ /* 0x001e220000000800 */
[----:B------:R-:W-:Y:S01]  /*7ff0*/  IMAD.MOV.U32 R24, RZ, RZ, R36 ;  /* 0x000000ffff187224 */ /* 0x000fe200078e0024 */
[----:B------:R-:W-:Y:S05]  /*8000*/  YIELD ;  /* 0x0000000000007946 */ /* 0x000fea0003800000 */
[----:B------:R-:W-:Y:S01]  /*8010*/  ULDC.64 UR4, c[0x0][0xa28] ;  /* 0x00028a0000047ab9 */ /* 0x000fe20000000a00 */
[----:B------:R-:W-:Y:S01]  /*8020*/  IMAD.MOV.U32 R31, RZ, RZ, RZ ;  /* 0x000000ffff1f7224 */ /* 0x000fe200078e00ff */
[----:B0-----:R-:W-:-:S13]  /*8030*/  ISETP.NE.AND P0, PT, R0, 0x1, PT ;  /* 0x000000010000780c */ /* 0x001fda0003f05270 */
[----:B------:R-:W0:Y:S08]  /*8040*/  @P0 LDC R3, c[0x0][0xc3c] ;  /* 0x00030f00ff030b82 */ /* 0x000e300000000800 */
[----:B------:R-:W1:Y:S01]  /*8050*/  @P0 LDC R5, c[0x0][0xc40] ;  /* 0x00031000ff050b82 */ /* 0x000e620000000800 */
[----:B0-----:R-:W-:-:S05]  /*8060*/  @P0 IMAD.HI.U32 R0, R36, R3, RZ ;  /* 0x0000000324000227 */ /* 0x001fca00078e00ff */
[----:B-1----:R-:W-:Y:S02]  /*8070*/  @P0 SHF.R.U32.HI R24, RZ, R5, R0 ;  /* 0x00000005ff180219 */ /* 0x002fe40000011600 */
[----:B------:R-:W0:Y:S02]  /*8080*/  LDC R0, c[0x0][0xc44] ;  /* 0x00031100ff007b82 */ /* 0x000e240000000800 */
[----:B------:R-:W-:Y:S02]  /*8090*/  MOV R23, R24 ;  /* 0x0000001800177202 */ /* 0x000fe40000000f00 */
[----:B0-----:R-:W-:-:S13]  /*80a0*/  ISETP.NE.AND P0, PT, R0, 0x1, PT ;  /* 0x000000010000780c */ /* 0x001fda0003f05270 */
[----:B------:R-:W0:Y:S02]  /*80b0*/  @P0 LDC.64 R2, c[0x0][0xc48] ;  /* 0x00031200ff020b82 */ /* 0x000e240000000a00 */
[----:B0-----:R-:W-:-:S05]  /*80c0*/  @P0 IMAD.HI.U32 R0, R24, R2, RZ ;  /* 0x0000000218000227 */ /* 0x001fca00078e00ff */
[----:B------:R-:W-:Y:S02]  /*80d0*/  @P0 SHF.R.U32.HI R23, RZ, R3, R0 ;  /* 0x00000003ff170219 */ /* 0x000fe40000011600 */
[----:B------:R-:W-:-:S04]  /*80e0*/  ISETP.NE.U32.AND P0, PT, RZ, UR4, PT ;  /* 0x00000004ff007c0c */ /* 0x000fc8000bf05070 */
[----:B------:R-:W-:-:S13]  /*80f0*/  ISETP.NE.AND.EX P0, PT, RZ, UR5, PT, P0 ;  /* 0x00000005ff007c0c */ /* 0x000fda000bf05300 */
[----:B------:R-:W0:Y:S01]  /*8100*/  @P0 LDC.64 R2, c[0x0][0xa28] ;  /* 0x00028a00ff020b82 */ /* 0x000e220000000a00 */
[----:B------:R-:W-:-:S04]  /*8110*/  UIADD3 UR4, UR39, 0x18400, URZ ;  /* 0x0001840027047890 */ /* 0x000fc8000fffe03f */
[----:B------:R-:W-:Y:S01]  /*8120*/  ULOP3.LUT UP0, URZ, UR4, 0x3ff, URZ, 0xc0, !UPT ;  /* 0x000003ff043f7892 */ /* 0x000fe2000f80c03f */
[----:B0-----:R-:W-:-:S05]  /*8130*/  @P0 IMAD.WIDE R2, R23, 0x4, R2 ;  /* 0x0000000417020825 */ /* 0x001fca00078e0202 */
[----:B------:R0:W5:Y:S01]  /*8140*/  @P0 LDG.E R31, desc[UR36][R2.64] ;  /* 0x00000024021f0981 */ /* 0x000162000c1e1900 */
[----:B------:R-:W-:-:S13]  /*8150*/  PLOP3.LUT P0, PT, PT, PT, UP0, 0x80, 0x0 ;  /* 0x000000000000781c */ /* 0x000fda0003f0f008 */
[----:B0-----:R-:W-:Y:S05]  /*8160*/  @!P0 BRA `(.L_x_41) ;  /* 0x0000000000408947 */ /* 0x001fea0003800000 */
[----:B------:R-:W-:Y:S01]  /*8170*/  MOV R2, 0x0 ;  /* 0x0000000000027802 */ /* 0x000fe20000000f00 */
[----:B------:R-:W-:Y:S01]  /*8180*/  ULDC.64 UR4, c[0x4][0xf0] ;  /* 0x01003c0000047ab9 */ /* 0x000fe20000000a00 */
[----:B------:R-:W-:Y:S01]  /*8190*/  ULDC.64 UR6, c[0x4][0xf8] ;  /* 0x01003e0000067ab9 */ /* 0x000fe20000000a00 */
[----:B------:R-:W-:Y:S01]  /*81a0*/  IMAD.U32 R4, RZ, RZ, UR4 ;  /* 0x00000004ff047e24 */ /* 0x000fe2000f8e00ff */
[----:B------:R-:W-:Y:S01]  /*81b0*/  MOV R5, UR5 ;  /* 0x0000000500057c02 */ /* 0x000fe20008000f00 */
[----:B------:R-:W-:Y:S01]  /*81c0*/  ULDC.64 UR4, c[0x4][0x70] ;  /* 0x01001c0000047ab9 */ /* 0x000fe20000000a00 */
[----:B------:R-:W0:Y:S01]  /*81d0*/  LDC.64 R2, c[0x4][R2] ;  /* 0x0100000002027b82 */ /* 0x000e220000000a00 */
[----:B------:R-:W-:Y:S01]  /*81e0*/  IMAD.U32 R6, RZ, RZ, UR6 ;  /* 0x00000006ff067e24 */ /* 0x000fe2000f8e00ff */
[----:B------:R-:W-:Y:S01]  /*81f0*/  MOV R10, UR4 ;  /* 0x00000004000a7c02 */ /* 0x000fe20008000f00 */
[----:B------:R-:W-:Y:S01]  /*8200*/  IMAD.U32 R7, RZ, RZ, UR7 ;  /* 0x00000007ff077e24 */ /* 0x000fe2000f8e00ff */
[----:B------:R-:W-:Y:S01]  /*8210*/  MOV R12, 0x1 ;  /* 0x00000001000c7802 */ /* 0x000fe20000000f00 */
[----:B------:R-:W-:-:S02]  /*8220*/  IMAD.U32 R11, RZ, RZ, UR5 ;  /* 0x00000005ff0b7e24 */ /* 0x000fc4000f8e00ff */
[----:B------:R-:W-:Y:S02]  /*8230*/  IMAD.MOV.U32 R8, RZ, RZ, 0x70 ;  /* 0x00000070ff087424 */ /* 0x000fe400078e00ff */
[----:B------:R-:W-:-:S07]  /*8240*/  IMAD.MOV.U32 R13, RZ, RZ, RZ ;  /* 0x000000ffff0d7224 */ /* 0x000fce00078e00ff */
[----:B------:R-:W-:-:S07]  /*8250*/  LEPC R20, `(.L_x_41) ;  /* 0x000000001014794e */ /* 0x000fce0000000000 */
[----:B0----5:R-:W-:Y:S05]  /*8260*/  CALL.ABS.NOINC R2 ;  /* 0x0000000002007343 */ /* 0x021fea0003c00000 */
.L_x_41:
[----:B------:R-:W-:-:S04]  /*8270*/  UIADD3 UR4, UR39, 0x400, URZ ;  /* 0x0000040027047890 */ /* 0x000fc8000fffe03f */
[----:B------:R-:W-:-:S06]  /*8280*/  ULOP3.LUT UP0, URZ, UR4, 0x3ff, URZ, 0xc0, !UPT ;  /* 0x000003ff043f7892 */ /* 0x000fcc000f80c03f */
[----:B------:R-:W-:-:S13]  /*8290*/  PLOP3.LUT P0, PT, PT, PT, UP0, 0x80, 0x0 ;  /* 0x000000000000781c */ /* 0x000fda0003f0f008 */
[----:B------:R-:W-:Y:S05]  /*82a0*/  @!P0 BRA `(.L_x_42) ;  /* 0x00000000007c8947 */ /* 0x000fea0003800000 */
[----:B------:R-:W-:Y:S01]  /*82b0*/  MOV R17, 0x0 ;  /* 0x0000000000117802 */ /* 0x000fe20000000f00 */
[----:B------:R-:W-:Y:S01]  /*82c0*/  ULDC.64 UR6, c[0x4][0xf0] ;  /* 0x01003c0000067ab9 */ /* 0x000fe20000000a00 */
[----:B------:R-:W-:Y:S01]  /*82d0*/  ULDC.64 UR8, c[0x4][0xf8] ;  /* 0x01003e0000087ab9 */ /* 0x000fe20000000a00 */
[----:B------:R-:W-:Y:S01]  /*82e0*/  ULDC.64 UR4, c[0x4][0x78] ;  /* 0x01001e0000047ab9 */ /* 0x000fe20000000a00 */
[----:B------:R0:W1:Y:S01]  /*82f0*/  LDC.64 R2, c[0x4][R17] ;  /* 0x0100000011027b82 */ /* 0x0000620000000a00 */
[----:B------:R-:W-:Y:S01]  /*8300*/  IMAD.U32 R4, RZ, RZ, UR6 ;  /* 0x00000006ff047e24 */ /* 0x000fe2000f8e00ff */
[----:B------:R-:W-:Y:S01]  /*8310*/  MOV R5, UR7 ;  /* 0x0000000700057c02 */ /* 0x000fe20008000f00 */
[----:B------:R-:W-:Y:S01]  /*8320*/  IMAD.U32 R6, RZ, RZ, UR8 ;  /* 0x00000008ff067e24 */ /* 0x000fe2000f8e00ff */
[----:B------:R-:W-:Y:S01]  /*8330*/  MOV R10, UR4 ;  /* 0x00000004000a7c02 */ /* 0x000fe20008000f00 */
[----:B------:R-:W-:Y:S01]  /*8340*/  IMAD.U32 R7, RZ, RZ, UR9 ;  /* 0x00000009ff077e24 */ /* 0x000fe2000f8e00ff */
[----:B------:R-:W-:Y:S01]  /*8350*/  MOV R12, 0x1 ;  /* 0x00000001000c7802 */ /* 0x000fe20000000f00 */
[----:B------:R-:W-:-:S02]  /*8360*/  IMAD.U32 R11, RZ, RZ, UR5 ;  /* 0x00000005ff0b7e24 */ /* 0x000fc4000f8e00ff */
[----:B------:R-:W-:Y:S02]  /*8370*/  IMAD.MOV.U32 R8, RZ, RZ, 0x70 ;  /* 0x00000070ff087424 */ /* 0x000fe400078e00ff */
[----:B0-----:R-:W-:-:S07]  /*8380*/  IMAD.MOV.U32 R13, RZ, RZ, RZ ;  /* 0x000000ffff0d7224 */ /* 0x001fce00078e00ff */
[----:B------:R-:W-:-:S07]  /*8390*/  LEPC R20, `(.L_x_43) ;  /* 0x000000001014794e */ /* 0x000fce0000000000 */
[----:B-1---5:R-:W-:Y:S05]  /*83a0*/  CALL.ABS.NOINC R2 ;  /* 0x0000000002007343 */ /* 0x022fea0003c00000 */
.L_x_43:
[----:B------:R0:W1:Y:S01]  /*83b0*/  LDC.64 R2, c[0x4][R17] ;  /* 0x0100000011027b82 */ /* 0x0000620000000a00 */
[----:B------:R-:W-:Y:S01]  /*83c0*/  ULDC.64 UR4, c[0x4][0xf0] ;  /* 0x01003c0000047ab9 */ /* 0x000fe20000000a00 */
[----:B------:R-:W-:Y:S01]  /*83d0*/  ULDC.64 UR6, c[0x4][0xf8] ;  /* 0x01003e0000067ab9 */ /* 0x000fe20000000a00 */
[----:B------:R-:W-:Y:S01]  /*83e0*/  IMAD.U32 R4, RZ, RZ, UR4 ;  /* 0x00000004ff047e24 */ /* 0x000fe2000f8e00ff */
[----:B------:R-:W-:Y:S01]  /*83f0*/  MOV R5, UR5 ;  /* 0x0000000500057c02 */ /* 0x000fe20008000f00 */
[----:B------:R-:W-:Y:S01]  /*8400*/  ULDC.64 UR4, c[0x4][0x80] ;  /* 0x0100200000047ab9 */ /* 0x000fe20000000a00 */
        /* <DEDUP_REMOVED lines=8> */
[----:B-1----:R-:W-:Y:S05]  /*8490*/  CALL.ABS.NOINC R2 ;  /* 0x0000000002007343 */ /* 0x002fea0003c00000 */
.L_x_42:
[----:B------:R-:W-:Y:S01]  /*84a0*/  ULDC.64 UR4, c[0x0][0x9f8] ;  /* 0x00027e0000047ab9 */ /* 0x000fe20000000a00 */
[----:B------:R-:W-:Y:S01]  /*84b0*/  IMAD.MOV.U32 R30, RZ, RZ, R23 ;  /* 0x000000ffff1e7224 */ /* 0x000fe200078e0017 */
[----:B------:R-:W-:Y:S01]  /*84c0*/  ISETP.NE.U32.AND P0, PT, RZ, UR4, PT ;  /* 0x00000004ff007c0c */ /* 0x000fe2000bf05070 */
[----:B------:R-:W0:Y:S01]  /*84d0*/  LDC R8, c[0x0][0x430] ;  /* 0x00010c00ff087b82 */ /* 0x000e220000000800 */
[----:B------:R-:W-:Y:S01]  /*84e0*/  IADD3 R19, -R23, RZ, RZ ;  /* 0x000000ff17137210 */ /* 0x000fe20007ffe1ff */
[----:B------:R-:W-:Y:S01]  /*84f0*/  ULDC UR4, c[0x0][0xc44] ;  /* 0x0003110000047ab9 */ /* 0x000fe20000000800 */
[----:B------:R-:W-:-:S13]  /*8500*/  ISETP.NE.AND.EX P0, PT, RZ, UR5, PT, P0 ;  /* 0x00000005ff007c0c */ /* 0x000fda000bf05300 */
[----:B------:R-:W1:Y:S02]  /*8510*/  @P0 LDC.64 R2, c[0x0][0x9f8] ;  /* 0x00027e00ff020b82 */ /* 0x000e640000000a00 */
[----:B-1----:R-:W-:-:S05]  /*8520*/  @P0 IMAD.WIDE R2, R23, 0x4, R2 ;  /* 0x0000000417020825 */ /* 0x002fca00078e0202 */
[----:B------:R1:W5:Y:S01]  /*8530*/  @P0 LDG.E R30, desc[UR36][R2.64] ;  /* 0x00000024021e0981 */ /* 0x000362000c1e1900 */
[----:B------:R-:W-:Y:S01]  /*8540*/  UMOV UR5, 0xffffffff ;  /* 0xffffffff00057882 */ /* 0x000fe20000000000 */
[----:B------:R-:W-:Y:S02]  /*8550*/  IMAD R19, R19, UR4, R24 ;  /* 0x0000000413137c24 */ /* 0x000fe4000f8e0218 */
[----:B0-----:R-:W-:Y:S05]  /*8560*/  BRA.DIV UR5, `(.L_x_44) ;  /* 0x0000002e05c47947 */ /* 0x001fea000b800000 */
.L_x_92:
[----:B------:R-:W-:Y:S01]  /*8570*/  ISETP.NE.AND P0, PT, R8, 0x1, PT ;  /* 0x000000010800780c */ /* 0x000fe20003f05270 */
[----:B------:R-:W-:Y:S01]  /*8580*/  IMAD.U32 R0, RZ, RZ, UR43 ;  /* 0x0000002bff007e24 */ /* 0x000fe2000f8e00ff */
[----:B------:R-:W-:Y:S02]  /*8590*/  LOP3.LUT P1, RZ, R16, 0x80, RZ, 0xc0, !PT ;  /* 0x0000008010ff7812 */ /* 0x000fe4000782c0ff */
[----:B-----5:R-:W-:Y:S01]  /*85a0*/  SHF.R.S32.HI R32, RZ, 0x1f, R30 ;  /* 0x0000001fff207819 */ /* 0x020fe2000001141e */
[----:B------:R-:W-:Y:S01]  /*85b0*/  IMAD R0, R0, 0x60, R26 ;  /* 0x0000006000007824 */ /* 0x000fe200078e021a */
[----:B------:R-:W-:-:S03]  /*85c0*/  LOP3.LUT R16, R16, 0xffffffbf, RZ, 0xc0, !PT ;  /* 0xffffffbf10107812 */ /* 0x000fc600078ec0ff */
[----:B------:R-:W-:-:S04]  /*85d0*/  IMAD.IADD R0, R0, 0x1, R31 ;  /* 0x0000000100007824 */ /* 0x000fc800078e021f */
[----:B-1----:R-:W0:Y:S01]  /*85e0*/  @P0 LDC R3, c[0x0][0x434] ;  /* 0x00010d00ff030b82 */ /* 0x002e220000000800 */
[----:B------:R-:W-:Y:S02]  /*85f0*/  MOV R9, R0 ;  /* 0x0000000000097202 */ /* 0x000fe40000000f00 */
[----:B------:R-:W-:-:S05]  /*8600*/  @P0 LOP3.LUT R16, R16, 0x40, RZ, 0xfc, !PT ;  /* 0x0000004010100812 */ /* 0x000fca00078efcff */
[----:B------:R-:W1:Y:S08]  /*8610*/  @P0 LDC R5, c[0x0][0x438] ;  /* 0x00010e00ff050b82 */ /* 0x000e700000000800 */
[----:B------:R-:W2:Y:S01]  /*8620*/  @P1 LDC.64 R6, c[0x0][0x428] ;  /* 0x00010a00ff061b82 */ /* 0x000ea20000000a00 */
[----:B0-----:R-:W-:-:S05]  /*8630*/  @P0 IMAD.HI.U32 R2, R0, R3, RZ ;  /* 0x0000000300020227 */ /* 0x001fca00078e00ff */
[----:B-1----:R-:W-:Y:S02]  /*8640*/  @P0 SHF.R.U32.HI R9, RZ, R5, R2 ;  /* 0x00000005ff090219 */ /* 0x002fe40000011602 */
[----:B------:R-:W0:Y:S02]  /*8650*/  @P1 LDC.64 R4, c[0x0][0x418] ;  /* 0x00010600ff041b82 */ /* 0x000e240000000a00 */
[----:B------:R-:W-:Y:S01]  /*8660*/  @P1 SHF.R.S32.HI R3, RZ, 0x1f, R9 ;  /* 0x0000001fff031819 */ /* 0x000fe20000011409 */
[----:B--2---:R-:W-:-:S04]  /*8670*/  @P1 IMAD R2, R32, R6, RZ ;  /* 0x0000000620021224 */ /* 0x004fc800078e02ff */
[----:B------:R-:W-:Y:S02]  /*8680*/  @P1 IMAD R7, R30, R7, R2 ;  /* 0x000000071e071224 */ /* 0x000fe400078e0202 */
[----:B------:R-:W-:-:S04]  /*8690*/  @P1 IMAD.MOV.U32 R2, RZ, RZ, R9 ;  /* 0x000000ffff021224 */ /* 0x000fc800078e0009 */
[----:B------:R-:W-:Y:S01]  /*86a0*/  @P1 IMAD.WIDE.U32 R2, R30, R6, R2 ;  /* 0x000000061e021225 */ /* 0x000fe200078e0002 */
[----:B------:R-:W-:-:S03]  /*86b0*/  MOV R6, RZ ;  /* 0x000000ff00067202 */ /* 0x000fc60000000f00 */
[----:B------:R-:W-:Y:S01]  /*86c0*/  @P1 IMAD.IADD R3, R3, 0x1, R7 ;  /* 0x0000000103031824 */ /* 0x000fe200078e0207 */
[----:B0-----:R-:W-:-:S04]  /*86d0*/  @P1 LEA R4, P0, R2, R4, 0x2 ;  /* 0x0000000402041211 */ /* 0x001fc800078010ff */
[----:B------:R-:W-:Y:S01]  /*86e0*/  @P1 LEA.HI.X R5, R2, R5, R3, 0x2, P0 ;  /* 0x0000000502051211 */ /* 0x000fe200000f1403 */
[----:B------:R-:W-:-:S04]  /*86f0*/  IMAD.MOV R3, RZ, RZ, -R9 ;  /* 0x000000ffff037224 */ /* 0x000fc800078e0a09 */
[----:B------:R0:W5:Y:S01]  /*8700*/  @P1 LDG.E R6, desc[UR36][R4.64] ;  /* 0x0000002404061981 */ /* 0x000162000c1e1900 */
[----:B------:R-:W-:Y:S02]  /*8710*/  LOP3.LUT R16, R16, 0xffffffdf, RZ, 0xc0, !PT ;  /* 0xffffffdf10107812 */ /* 0x000fe400078ec0ff */
[----:B------:R-:W-:Y:S01]  /*8720*/  SHF.R.S32.HI R29, RZ, 0x1f, R19 ;  /* 0x0000001fff1d7819 */ /* 0x000fe20000011413 */
[----:B0-----:R-:W-:Y:S02]  /*8730*/  IMAD R5, R8, R3, R0 ;  /* 0x0000000308057224 */ /* 0x001fe400078e0200 */
[----:B------:R-:W-:-:S05]  /*8740*/  IMAD.U32 R0, RZ, RZ, UR42 ;  /* 0x0000002aff007e24 */ /* 0x000fca000f8e00ff */
[----:B------:R-:W-:-:S13]  /*8750*/  ISETP.NE.AND P0, PT, R0, 0x3, PT ;  /* 0x000000030000780c */ /* 0x000fda0003f05270 */
[----:B------:R-:W-:Y:S01]  /*8760*/  @P0 LOP3.LUT R16, R16, 0x20, RZ, 0xfc, !PT ;  /* 0x0000002010100812 */ /* 0x000fe200078efcff */
[----:B------:R-:W-:Y:S06]  /*8770*/  @!P0 BRA `(.L_x_45) ;  /* 0x0000000000048947 */ /* 0x000fec0003800000 */
[----:B------:R-:W-:Y:S01]  /*8780*/  BPT.TRAP 0x1 ;  /* 0x000000040000795c */ /* 0x000fe20000300000 */
.L_x_45:
[----:B------:R-:W-:Y:S01]  /*8790*/  SHF.R.S32.HI R7, RZ, 0x1f, R5 ;  /* 0x0000001fff077819 */ /* 0x000fe20000011405 */
[----:B------:R-:W-:Y:S01]  /*87a0*/  ULDC.64 UR4, c[0x0][0x328] ;  /* 0x0000ca0000047ab9 */ /* 0x000fe20000000a00 */
[----:B-----5:R-:W-:Y:S01]  /*87b0*/  SHF.R.S32.HI R4, RZ, 0x1f, R6 ;  /* 0x0000001fff047819 */ /* 0x020fe20000011406 */
[----:B------:R-:W-:Y:S01]  /*87c0*/  IMAD.WIDE.U32 R2, R5, UR4, RZ ;  /* 0x0000000405027c25 */ /* 0x000fe2000f8e00ff */
[----:B------:R-:W-:Y:S03]  /*87d0*/  BSSY B0, `(.L_x_46) ;  /* 0x0000015000007945 */ /* 0x000fe60003800000 */
[----:B------:R-:W-:-:S04]  /*87e0*/  IMAD R0, R7, UR4, RZ ;  /* 0x0000000407007c24 */ /* 0x000fc8000f8e02ff */
[----:B------:R-:W-:Y:S01]  /*87f0*/  IMAD R9, R5, UR5, R0 ;  /* 0x0000000505097c24 */ /* 0x000fe2000f8e0200 */
[----:B------:R-:W-:-:S04]  /*8800*/  ULDC.64 UR4, c[0x0][0x338] ;  /* 0x0000ce0000047ab9 */ /* 0x000fc80000000a00 */
[----:B------:R-:W-:Y:S01]  /*8810*/  IADD3 R3, R3, R9, RZ ;  /* 0x0000000903037210 */ /* 0x000fe20007ffe0ff */
[----:B------:R-:W-:-:S04]  /*8820*/  IMAD R9, R4, UR4, RZ ;  /* 0x0000000404097c24 */ /* 0x000fc8000f8e02ff */
[C---:B------:R-:W-:Y:S02]  /*8830*/  IMAD R9, R6.reuse, UR5, R9 ;  /* 0x0000000506097c24 */ /* 0x040fe4000f8e0209 */
[----:B------:R-:W-:Y:S01]  /*8840*/  IMAD.WIDE.U32 R2, R6, UR4, R2 ;  /* 0x0000000406027c25 */ /* 0x000fe2000f8e0002 */
[----:B------:R-:W-:-:S03]  /*8850*/  ULDC.64 UR4, c[0x0][0x330] ;  /* 0x0000cc0000047ab9 */ /* 0x000fc60000000a00 */
[----:B------:R-:W-:Y:S02]  /*8860*/  IMAD.IADD R3, R3, 0x1, R9 ;  /* 0x0000000103037824 */ /* 0x000fe400078e0209 */
[----:B------:R-:W-:Y:S02]  /*8870*/  IMAD R0, R29, UR4, RZ ;  /* 0x000000041d007c24 */ /* 0x000fe4000f8e02ff */
[----:B------:R-:W-:-:S04]  /*8880*/  IMAD.WIDE.U32 R2, R19, UR4, R2 ;  /* 0x0000000413027c25 */ /* 0x000fc8000f8e0002 */
[----:B------:R-:W-:Y:S01]  /*8890*/  IMAD R9, R19, UR5, R0 ;  /* 0x0000000513097c24 */ /* 0x000fe2000f8e0200 */
[----:B------:R-:W-:Y:S01]  /*88a0*/  ULDC.64 UR4, c[0x0][0x318] ;  /* 0x0000c60000047ab9 */ /* 0x000fe20000000a00 */
[----:B------:R-:W-:Y:S02]  /*88b0*/  LEA R0, R22, UR39, 0x3 ;  /* 0x0000002716007c11 */ /* 0x000fe4000f8e18ff */
[----:B------:R-:W-:Y:S01]  /*88c0*/  LEA R17, P0, R2, UR4, 0x1 ;  /* 0x0000000402117c11 */ /* 0x000fe2000f8008ff */
[----:B------:R-:W-:-:S05]  /*88d0*/  IMAD.IADD R3, R3, 0x1, R9 ;  /* 0x0000000103037824 */ /* 0x000fca00078e0209 */
[----:B------:R-:W-:Y:S02]  /*88e0*/  LEA.HI.X R18, R2, UR5, R3, 0x1, P0 ;  /* 0x0000000502127c11 */ /* 0x000fe400080f0c03 */
[----:B------:R-:W-:-:S04]  /*88f0*/  SHF.L.U32 R3, R25, 0x1f, RZ ;  /* 0x0000001f19037819 */ /* 0x000fc800000006ff */
[----:B------:R-:W0:Y:S02]  /*8900*/  SYNCS.PHASECHK.TRANS64.TRYWAIT P0, [R0+URZ+0x2a840], R3 ;  /* 0x02a84003000075a7 */ /* 0x000e24000800017f */
[----:B0-----:R-:W-:Y:S05]  /*8910*/  @!P0 BRA `(.L_x_47) ;  /* 0x0000002c000c8947 */ /* 0x001fea0003800000 */
.L_x_93:
[----:B------:R-:W-:Y:S05]  /*8920*/  BSYNC B0 ;  /* 0x0000000000007941 */ /* 0x000fea0003800000 */
.L_x_46:
[----:B------:R-:W-:Y:S01]  /*8930*/  ULDC.64 UR4, c[0x0][0x300] ;  /* 0x0000c00000047ab9 */ /* 0x000fe20000000a00 */
[C---:B------:R-:W-:Y:S01]  /*8940*/  LOP3.LUT P4, RZ, R16.reuse, 0x10, RZ, 0xc0, !PT ;  /* 0x0000001010ff7812 */ /* 0x040fe2000788c0ff */
[----:B------:R-:W-:Y:S01]  /*8950*/  IMAD R2, R7, UR4, RZ ;  /* 0x0000000407027c24 */ /* 0x000fe2000f8e02ff */
[C---:B------:R-:W-:Y:S02]  /*8960*/  LOP3.LUT P3, RZ, R16.reuse, 0x8, RZ, 0xc0, !PT ;  /* 0x0000000810ff7812 */ /* 0x040fe4000786c0ff */
[----:B------:R-:W-:Y:S01]  /*8970*/  LOP3.LUT P2, RZ, R16, 0x4, RZ, 0xc0, !PT ;  /* 0x0000000410ff7812 */ /* 0x000fe2000784c0ff */
[C---:B------:R-:W-:Y:S02]  /*8980*/  IMAD R7, R5.reuse, UR5, R2 ;  /* 0x0000000505077c24 */ /* 0x040fe4000f8e0202 */
[----:B0-----:R-:W-:Y:S01]  /*8990*/  IMAD.WIDE.U32 R2, R5, UR4, RZ ;  /* 0x0000000405027c25 */ /* 0x001fe2000f8e00ff */
[----:B------:R-:W-:-:S03]  /*89a0*/  ULDC.64 UR4, c[0x0][0x310] ;  /* 0x0000c40000047ab9 */ /* 0x000fc60000000a00 */
[----:B------:R-:W-:Y:S01]  /*89b0*/  IMAD R5, R4, UR4, RZ ;  /* 0x0000000404057c24 */ /* 0x000fe2000f8e02ff */
[----:B------:R-:W-:-:S03]  /*89c0*/  IADD3 R3, R3, R7, RZ ;  /* 0x0000000703037210 */ /* 0x000fc60007ffe0ff */
[C---:B------:R-:W-:Y:S02]  /*89d0*/  IMAD R5, R6.reuse, UR5, R5 ;  /* 0x0000000506057c24 */ /* 0x040fe4000f8e0205 */
[----:B------:R-:W-:Y:S01]  /*89e0*/  IMAD.WIDE.U32 R2, R6, UR4, R2 ;  /* 0x0000000406027c25 */ /* 0x000fe2000f8e0002 */
[----:B------:R-:W-:-:S03]  /*89f0*/  ULDC.64 UR4, c[0x0][0x308] ;  /* 0x0000c20000047ab9 */ /* 0x000fc60000000a00 */
[----:B------:R-:W-:Y:S02]  /*8a00*/  IMAD.IADD R3, R3, 0x1, R5 ;  /* 0x0000000103037824 */ /* 0x000fe400078e0205 */
[----:B------:R-:W-:Y:S02]  /*8a10*/  IMAD R4, R29, UR4, RZ ;  /* 0x000000041d047c24 */ /* 0x000fe4000f8e02ff */
[----:B------:R-:W-:-:S04]  /*8a20*/  IMAD.WIDE.U32 R2, R19, UR4, R2 ;  /* 0x0000000413027c25 */ /* 0x000fc8000f8e0002 */
[----:B------:R-:W-:Y:S01]  /*8a30*/  IMAD R5, R19, UR5, R4 ;  /* 0x0000000513057c24 */ /* 0x000fe2000f8e0204 */
[----:B------:R-:W-:Y:S02]  /*8a40*/  ULDC.64 UR4, c[0x0][0x2e8] ;  /* 0x0000ba0000047ab9 */ /* 0x000fe40000000a00 */
[----:B------:R-:W-:Y:S01]  /*8a50*/  LEA R4, P0, R2, UR4, 0x1 ;  /* 0x0000000402047c11 */ /* 0x000fe2000f8008ff */
[----:B------:R-:W-:Y:S01]  /*8a60*/  IMAD.IADD R3, R3, 0x1, R5 ;  /* 0x0000000103037824 */ /* 0x000fe200078e0205 */
[----:B------:R-:W-:Y:S01]  /*8a70*/  UMOV UR4, 0xffffffff ;  /* 0xffffffff00047882 */ /* 0x000fe20000000000 */
[----:B------:R-:W-:-:S03]  /*8a80*/  IMAD R5, R22, 0x4800, R27 ;  /* 0x0000480016057824 */ /* 0x000fc600078e021b */
[----:B------:R-:W-:Y:S01]  /*8a90*/  LEA.HI.X R6, R2, UR5, R3, 0x1, P0 ;  /* 0x0000000502067c11 */ /* 0x000fe200080f0c03 */
[----:B------:R-:W-:Y:S06]  /*8aa0*/  BRA.DIV UR4, `(.L_x_48) ;  /* 0x0000002a04bc7947 */ /* 0x000fec000b800000 */
[----:B------:R-:W0:Y:S01]  /*8ab0*/  SHFL.IDX PT, R14, R4, RZ, 0x181f ;  /* 0x00181fff040e7589 */ /* 0x000e2200000e0000 */
[----:B------:R-:W-:-:S03]  /*8ac0*/  ISETP.GE.AND P0, PT, R33, 0x1, PT ;  /* 0x000000012100780c */ /* 0x000fc60003f06270 */
[----:B------:R-:W1:Y:S04]  /*8ad0*/  SHFL.IDX PT, R2, R6, RZ, 0x181f ;  /* 0x00181fff06027589 */ /* 0x000e6800000e0000 */
[----:B------:R-:W-:Y:S06]  /*8ae0*/  SHFL.IDX PT, R8, R6, 0x1, 0x181f ;  /* 0x00381f0006087f89 */ /* 0x000fec00000e0000 */
[----:B------:R-:W-:-:S02]  /*8af0*/  @P0 LEA R7, R5, UR39, 0x1 ;  /* 0x0000002705070c11 */ /* 0x000fc4000f8e08ff */
[----:B0-----:R-:W-:-:S04]  /*8b00*/  @P0 LEA R14, P1, R37, R14, 0x1 ;  /* 0x0000000e250e0211 */ /* 0x001fc800078208ff */
[----:B-1----:R-:W-:Y:S01]  /*8b10*/  @P0 IADD3.X R3, RZ, R2, RZ, P1, !PT ;  /* 0x00000002ff030210 */ /* 0x002fe20000ffe4ff */
[----:B------:R-:W-:Y:S02]  /*8b20*/  @P0 IMAD.MOV.U32 R2, RZ, RZ, R14 ;  /* 0x000000ffff020224 */ /* 0x000fe400078e000e */
[----:B------:R-:W0:Y:S04]  /*8b30*/  SHFL.IDX PT, R14, R4, 0x1, 0x181f ;  /* 0x00381f00040e7f89 */ /* 0x000e2800000e0000 */
[----:B------:R-:W-:Y:S04]  /*8b40*/  @P0 LDGSTS.E.BYPASS.LTC128B.128 [R7+0x18400], desc[UR36][R2.64], !P4 ;  /* 0x1840000002070fae */ /* 0x000fe8000e101d64 */
[----:B------:R-:W-:Y:S04]  /*8b50*/  @P0 LDGSTS.E.BYPASS.LTC128B.128 [R7+0x1b400], desc[UR36][R2.64+0x80], !P3 ;  /* 0x1b40008002070fae */ /* 0x000fe8000d901d64 */
[----:B------:R1:W-:Y:S01]  /*8b60*/  @P0 LDGSTS.E.BYPASS.LTC128B.128 [R7+0x1e400], desc[UR36][R2.64+0x100], !P2 ;  /* 0x1e40010002070fae */ /* 0x0003e2000d101d64 */
[----:B------:R-:W-:-:S03]  /*8b70*/  ISETP.GE.AND P0, PT, R33, 0x11, PT ;  /* 0x000000112100780c */ /* 0x000fc60003f06270 */
[----:B-1----:R-:W-:Y:S10]  /*8b80*/  SHFL.IDX PT, R7, R6, 0x2, 0x181f ;  /* 0x00581f0006077f89 */ /* 0x002ff400000e0000 */
[----:B0-----:R-:W-:-:S02]  /*8b90*/  @P0 LEA R14, P1, R37, R14, 0x1 ;  /* 0x0000000e250e0211 */ /* 0x001fc400078208ff */
[----:B------:R-:W-:Y:S02]  /*8ba0*/  @P0 LEA R21, R5, UR39, 0x1 ;  /* 0x0000002705150c11 */ /* 0x000fe4000f8e08ff */
[----:B------:R-:W-:Y:S01]  /*8bb0*/  @P0 MOV R2, R14 ;  /* 0x0000000e00020202 */ /* 0x000fe20000000f00 */
[----:B------:R-:W-:Y:S01]  /*8bc0*/  @P0 IMAD.X R9, RZ, RZ, R8, P1 ;  /* 0x000000ffff090224 */ /* 0x000fe200008e0608 */
[----:B------:R-:W0:Y:S03]  /*8bd0*/  SHFL.IDX PT, R14, R4, 0x2, 0x181f ;  /* 0x00581f00040e7f89 */ /* 0x000e2600000e0000 */
[----:B------:R-:W-:-:S05]  /*8be0*/  @P0 IMAD.MOV.U32 R3, RZ, RZ, R9 ;  /* 0x000000ffff030224 */ /* 0x000fca00078e0009 */
[----:B------:R-:W-:Y:S04]  /*8bf0*/  @P0 LDGSTS.E.BYPASS.LTC128B.128 [R21+0x18c00], desc[UR36][R2.64], !P4 ;  /* 0x18c0000002150fae */ /* 0x000fe8000e101d64 */
[----:B------:R-:W-:Y:S04]  /*8c00*/  @P0 LDGSTS.E.BYPASS.LTC128B.128 [R21+0x1bc00], desc[UR36][R2.64+0x80], !P3 ;  /* 0x1bc0008002150fae */ /* 0x000fe8000d901d64 */
[----:B------:R1:W-:Y:S01]  /*8c10*/  @P0 LDGSTS.E.BYPASS.LTC128B.128 [R21+0x1ec00], desc[UR36][R2.64+0x100], !P2 ;  /* 0x1ec0010002150fae */ /* 0x0003e2000d101d64 */
[----:B------:R-:W-:-:S13]  /*8c20*/  ISETP.GE.AND P0, PT, R33, 0x21, PT ;  /* 0x000000212100780c */ /* 0x000fda0003f06270 */
[----:B0-----:R-:W-:Y:S02]  /*8c30*/  @P0 LEA R14, P1, R37, R14, 0x1 ;  /* 0x0000000e250e0211 */ /* 0x001fe400078208ff */
[----:B------:R-:W-:Y:S02]  /*8c40*/  @P0 LEA R9, R5, UR39, 0x1 ;  /* 0x0000002705090c11 */ /* 0x000fe4000f8e08ff */
[----:B-1----:R-:W-:Y:S01]  /*8c50*/  @P0 MOV R2, R14 ;  /* 0x0000000e00020202 */ /* 0x002fe20000000f00 */
[----:B------:R-:W-:Y:S01]  /*8c60*/  @P0 IMAD.X R7, RZ, RZ, R7, P1 ;  /* 0x000000ffff070224 */ /* 0x000fe200008e0607 */
[----:B------:R-:W0:Y:S03]  /*8c70*/  SHFL.IDX PT, R14, R4, 0x3, 0x181f ;  /* 0x00781f00040e7f89 */ /* 0x000e2600000e0000 */
[----:B------:R-:W-:Y:S02]  /*8c80*/  @P0 IMAD.MOV.U32 R3, RZ, RZ, R7 ;  /* 0x000000ffff030224 */ /* 0x000fe400078e0007 */
[----:B------:R-:W1:Y:S04]  /*8c90*/  SHFL.IDX PT, R7, R6, 0x3, 0x181f ;  /* 0x00781f0006077f89 */ /* 0x000e6800000e0000 */
[----:B------:R-:W-:Y:S04]  /*8ca0*/  @P0 LDGSTS.E.BYPASS.LTC128B.128 [R9+0x19400], desc[UR36][R2.64], !P4 ;  /* 0x1940000002090fae */ /* 0x000fe8000e101d64 */
[----:B------:R-:W-:Y:S04]  /*8cb0*/  @P0 LDGSTS.E.BYPASS.LTC128B.128 [R9+0x1c400], desc[UR36][R2.64+0x80], !P3 ;  /* 0x1c40008002090fae */ /* 0x000fe8000d901d64 */
[----:B------:R2:W-:Y:S01]  /*8cc0*/  @P0 LDGSTS.E.BYPASS.LTC128B.128 [R9+0x1f400], desc[UR36][R2.64+0x100], !P2 ;  /* 0x1f40010002090fae */ /* 0x0005e2000d101d64 */
[----:B------:R-:W-:-:S13]  /*8cd0*/  ISETP.GE.AND P0, PT, R33, 0x31, PT ;  /* 0x000000312100780c */ /* 0x000fda0003f06270 */
[----:B0-----:R-:W-:Y:S02]  /*8ce0*/  @P0 LEA R14, P1, R37, R14, 0x1 ;  /* 0x0000000e250e0211 */ /* 0x001fe400078208ff */
[----:B------:R-:W-:Y:S02]  /*8cf0*/  @P0 LEA R21, R5, UR39, 0x1 ;  /* 0x0000002705150c11 */ /* 0x000fe4000f8e08ff */
[----:B--2---:R-:W-:Y:S01]  /*8d00*/  @P0 MOV R2, R14 ;  /* 0x0000000e00020202 */ /* 0x004fe20000000f00 */
[----:B-1----:R-:W-:Y:S01]  /*8d10*/  @P0 IMAD.X R7, RZ, RZ, R7, P1 ;  /* 0x000000ffff070224 */ /* 0x002fe200008e0607 */
        /* <DEDUP_REMOVED lines=11> */
[----:B------:R0:W1:Y:S03]  /*8dd0*/  SHFL.IDX PT, R14, R4, 0x5, 0x181f ;  /* 0x00b81f00040e7f89 */ /* 0x00006600000e0000 */
[----:B------:R-:W-:Y:S02]  /*8de0*/  @P0 IMAD.MOV.U32 R3, RZ, RZ, R7 ;  /* 0x000000ffff030224 */ /* 0x000fe400078e0007 */
[----:B------:R0:W2:Y:S04]  /*8df0*/  SHFL.IDX PT, R7, R6, 0x5, 0x181f ;  /* 0x00b81f0006077f89 */ /* 0x0000a800000e0000 */
[----:B------:R0:W-:Y:S04]  /*8e00*/  @P0 LDGSTS.E.BYPASS.LTC128B.128 [R9+0x1a400], desc[UR36][R2.64], !P4 ;  /* 0x1a40000002090fae */ /* 0x0001e8000e101d64 */
[----:B------:R0:W-:Y:S04]  /*8e10*/  @P0 LDGSTS.E.BYPASS.LTC128B.128 [R9+0x1d400], desc[UR36][R2.64+0x80], !P3 ;  /* 0x1d40008002090fae */ /* 0x0001e8000d901d64 */
[----:B------:R0:W-:Y:S02]  /*8e20*/  @P0 LDGSTS.E.BYPASS.LTC128B.128 [R9+0x20400], desc[UR36][R2.64+0x100], !P2 ;  /* 0x2040010002090fae */ /* 0x0001e4000d101d64 */
.L_x_107:
[----:B------:R-:W-:-:S13]  /*8e30*/  ISETP.GE.AND P0, PT, R33, 0x51, PT ;  /* 0x000000512100780c */ /* 0x000fda0003f06270 */
[----:B01----:R-:W-:Y:S02]  /*8e40*/  @P0 LEA R2, P1, R37, R14, 0x1 ;  /* 0x0000000e25020211 */ /* 0x003fe400078208ff */
[----:B------:R-:W-:-:S03]  /*8e50*/  @P0 LEA R5, R5, UR39, 0x1 ;  /* 0x0000002705050c11 */ /* 0x000fc6000f8e08ff */
[----:B--2---:R-:W-:-:S05]  /*8e60*/  @P0 IMAD.X R3, RZ, RZ, R7, P1 ;  /* 0x000000ffff030224 */ /* 0x004fca00008e0607 */
[----:B------:R-:W-:Y:S01]  /*8e70*/  @!PT LDS RZ, [RZ] ;  /* 0x00000000fffff984 */ /* 0x000fe20000000800 */
[----:B------:R-:W-:Y:S01]  /*8e80*/  @!PT LDS RZ, [RZ] ;  /* 0x00000000fffff984 */ /* 0x000fe20000000800 */
[----:B------:R-:W-:Y:S01]  /*8e90*/  @!PT LDS RZ, [RZ] ;  /* 0x00000000fffff984 */ /* 0x000fe20000000800 */
[----:B------:R0:W-:Y:S04]  /*8ea0*/  @P0 LDGSTS.E.BYPASS.LTC128B.128 [R5+0x1ac00], desc[UR36][R2.64], !P4 ;  /* 0x1ac0000002050fae */ /* 0x0001e8000e101d64 */
[----:B------:R0:W-:Y:S04]  /*8eb0*/  @P0 LDGSTS.E.BYPASS.LTC128B.128 [R5+0x1dc00], desc[UR36][R2.64+0x80], !P3 ;  /* 0x1dc0008002050fae */ /* 0x0001e8000d901d64 */
[----:B------:R0:W-:Y:S01]  /*8ec0*/  @P0 LDGSTS.E.BYPASS.LTC128B.128 [R5+0x20c00], desc[UR36][R2.64+0x100], !P2 ;  /* 0x20c0010002050fae */ /* 0x0001e2000d101d64 */
[----:B------:R-:W-:Y:S01]  /*8ed0*/  PLOP3.LUT P0, PT, PT, PT, PT, 0x80, 0x0 ;  /* 0x000000000000781c */ /* 0x000fe20003f0f070 */
[----:B------:R-:W-:-:S12]  /*8ee0*/  NOP ;  /* 0x0000000000007918 */ /* 0x000fd80000000000 */
.L_x_49:
[----:B------:R-:W-:Y:S02]  /*8ef0*/  PLOP3.LUT P1, PT, P1, P0, PT, 0xa2, 0x0 ;  /* 0x000000000000781c */ /* 0x000fe40000f21472 */
[----:B------:R-:W-:-:S08]  /*8f00*/  @P0 R2UR P1, UR4, R0 ;  /* 0x00000000000402ca */ /* 0x000fd00000020000 */
[----:B------:R-:W-:-:S05]  /*8f10*/  @P0 PLOP3.LUT P0, PT, P1, PT, PT, 0x80, 0x0 ;  /* 0x000000000000081c */ /* 0x000fca0000f0f070 */
[----:B------:R-:W-:Y:S01]  /*8f20*/  @!P1 SYNCS.ARRIVE.TRANS64.RED.A0T1 RZ, [UR4+0x2a830], RZ ;  /* 0x02a830ffffff99a7 */ /* 0x000fe20008200404 */
[----:B------:R-:W-:Y:S07]  /*8f30*/  @!P1 ARRIVES.LDGSTSBAR.64.TRANSCNT [UR4+0x2a830] ;  /* 0x02a83000ff0099b0 */ /* 0x000fee0008000a84 */
[----:B------:R-:W-:Y:S05]  /*8f40*/  @P0 BRA.U.ANY `(.L_x_49) ;  /* 0xfffffffd00e80947 */ /* 0x000fea000393ffff */
[----:B------:R-:W-:Y:S01]  /*8f50*/  NOP ;  /* 0x0000000000007918 */ /* 0x000fe20000000000 */
[----:B------:R-:W-:-:S13]  /*8f60*/  LOP3.LUT P2, RZ, R16, 0x20, RZ, 0xc0, !PT ;  /* 0x0000002010ff7812 */ /* 0x000fda000784c0ff */
[----:B------:R-:W-:Y:S05]  /*8f70*/  @!P2 BRA `(.L_x_50) ;  /* 0x000000000004a947 */ /* 0x000fea0003800000 */
[----:B------:R-:W-:Y:S01]  /*8f80*/  BPT.TRAP 0x1 ;  /* 0x000000040000795c */ /* 0x000fe20000300000 */
.L_x_50:
[----:B------:R1:W-:Y:S02]  /*8f90*/  SYNCS.ARRIVE.TRANS64.A1T0 RZ, [R0+URZ+0x2a830], RZ ;  /* 0x02a830ff00ff79a7 */ /* 0x0003e4000810003f */
[----:B------:R-:W-:Y:S05]  /*8fa0*/  WARPSYNC.ALL ;  /* 0x0000000000007948 */ /* 0x000fea0003800000 */
[----:B------:R-:W-:-:S04]  /*8fb0*/  UIADD3 UR4, UR39, 0xc400, URZ ;  /* 0x0000c40027047890 */ /* 0x000fc8000fffe03f */
[----:B------:R-:W-:Y:S01]  /*8fc0*/  ULOP3.LUT UP0, URZ, UR4, 0x3ff, URZ, 0xc0, !UPT ;  /* 0x000003ff043f7892 */ /* 0x000fe2000f80c03f */
[----:B------:R-:W-:Y:S05]  /*8fd0*/  BAR.SYNC.DEFER_BLOCKING 0x8, 0x180 ;  /* 0x0206000000007b1d */ /* 0x000fea0000010000 */
[----:B------:R-:W-:-:S13]  /*8fe0*/  PLOP3.LUT P0, PT, PT, PT, UP0, 0x80, 0x0 ;  /* 0x000000000000781c */ /* 0x000fda0003f0f008 */
[----:B------:R-:W-:Y:S05]  /*8ff0*/  @!P0 BRA `(.L_x_51) ;  /* 0x0000000000408947 */ /* 0x000fea0003800000 */
[----:B0-----:R-:W-:Y:S01]  /*9000*/  MOV R2, 0x0 ;  /* 0x0000000000027802 */ /* 0x001fe20000000f00 */
[----:B------:R-:W-:Y:S01]  /*9010*/  ULDC.64 UR6, c[0x4][0xf0] ;  /* 0x01003c0000067ab9 */ /* 0x000fe20000000a00 */
[----:B------:R-:W-:Y:S01]  /*9020*/  ULDC.64 UR8, c[0x4][0xf8] ;  /* 0x01003e0000087ab9 */ /* 0x000fe20000000a00 */
[----:B------:R-:W-:Y:S01]  /*9030*/  ULDC.64 UR4, c[0x4][0x88] ;  /* 0x0100220000047ab9 */ /* 0x000fe20000000a00 */
[----:B------:R-:W-:Y:S01]  /*9040*/  MOV R4, UR6 ;  /* 0x0000000600047c02 */ /* 0x000fe20008000f00 */
[----:B------:R-:W-:Y:S01]  /*9050*/  IMAD.U32 R5, RZ, RZ, UR7 ;  /* 0x00000007ff057e24 */ /* 0x000fe2000f8e00ff */
        /* <DEDUP_REMOVED lines=9> */
[----:B01----:R-:W-:Y:S05]  /*90f0*/  CALL.ABS.NOINC R2 ;  /* 0x0000000002007343 */ /* 0x003fea0003c00000 */
.L_x_51:
[----:B-1----:R-:W1:Y:S01]  /*9100*/  LDC R0, c[0x0][0x448] ;  /* 0x00011200ff007b82 */ /* 0x002e620000000800 */
[----:B0-----:R-:W-:Y:S01]  /*9110*/  IADD3 R3, -R24, RZ, RZ ;  /* 0x000000ff18037210 */ /* 0x001fe20007ffe1ff */
[----:B------:R-:W-:Y:S01]  /*9120*/  ULDC UR4, c[0x0][0xc38] ;  /* 0x00030e0000047ab9 */ /* 0x000fe20000000800 */
[----:B------:R-:W-:Y:S02]  /*9130*/  SHF.R.S32.HI R6, RZ, 0x1f, R23 ;  /* 0x0000001fff067819 */ /* 0x000fe40000011417 */
[C---:B------:R-:W-:Y:S01]  /*9140*/  LOP3.LUT P3, RZ, R16.reuse, 0x400, RZ, 0xc0, !PT ;  /* 0x0000040010ff7812 */ /* 0x040fe2000786c0ff */
[----:B------:R-:W-:Y:S01]  /*9150*/  IMAD R4, R3, UR4, R36 ;  /* 0x0000000403047c24 */ /* 0x000fe2000f8e0224 */
[----:B------:R-:W-:Y:S01]  /*9160*/  ULDC.64 UR4, c[0x0][0x2d8] ;  /* 0x0000b60000047ab9 */ /* 0x000fe20000000a00 */
[----:B------:R-:W-:Y:S02]  /*9170*/  LOP3.LUT P4, RZ, R16, 0x200, RZ, 0xc0, !PT ;  /* 0x0000020010ff7812 */ /* 0x000fe4000788c0ff */
[----:B------:R-:W-:Y:S01]  /*9180*/  IMAD.SHL.U32 R4, R4, 0x80, RZ ;  /* 0x0000008004047824 */ /* 0x000fe200078e00ff */
[----:B------:R-:W-:-:S02]  /*9190*/  LOP3.LUT P5, RZ, R16, 0x100, RZ, 0xc0, !PT ;  /* 0x0000010010ff7812 */ /* 0x000fc400078ac0ff */
[----:B------:R-:W-:Y:S02]  /*91a0*/  LEA R20, R27, UR39, 0x1 ;  /* 0x000000271b147c11 */ /* 0x000fe4000f8e08ff */
[----:B------:R-:W-:-:S05]  /*91b0*/  LOP3.LUT R7, R26, R4, RZ, 0xfc, !PT ;  /* 0x000000041a077212 */ /* 0x000fca00078efcff */
[----:B------:R-:W-:Y:S01]  /*91c0*/  IMAD.MOV.U32 R5, RZ, RZ, R7 ;  /* 0x000000ffff057224 */ /* 0x000fe200078e0007 */
[----:B-1----:R-:W-:-:S13]  /*91d0*/  ISETP.NE.AND P0, PT, R0, 0x1, PT ;  /* 0x000000010000780c */ /* 0x002fda0003f05270 */
[----:B------:R-:W0:Y:S08]  /*91e0*/  @P0 LDC R2, c[0x0][0x44c] ;  /* 0x00011300ff020b82 */ /* 0x000e300000000800 */
[----:B------:R-:W1:Y:S01]  /*91f0*/  @P0 LDC R9, c[0x0][0x450] ;  /* 0x00011400ff090b82 */ /* 0x000e620000000800 */
[----:B0-----:R-:W-:-:S05]  /*9200*/  @P0 IMAD.HI.U32 R2, R7, R2, RZ ;  /* 0x0000000207020227 */ /* 0x001fca00078e00ff */
[----:B-1----:R-:W-:Y:S01]  /*9210*/  @P0 SHF.R.U32.HI R5, RZ, R9, R2 ;  /* 0x00000009ff050219 */ /* 0x002fe20000011602 */
[----:B------:R-:W-:-:S04]  /*9220*/  IMAD R2, R29, UR4, RZ ;  /* 0x000000041d027c24 */ /* 0x000fc8000f8e02ff */
[C---:B------:R-:W-:Y:S02]  /*9230*/  IMAD R9, R19.reuse, UR5, R2 ;  /* 0x0000000513097c24 */ /* 0x040fe4000f8e0202 */
[----:B------:R-:W-:Y:S01]  /*9240*/  IMAD.WIDE.U32 R2, R19, UR4, RZ ;  /* 0x0000000413027c25 */ /* 0x000fe2000f8e00ff */
[----:B------:R-:W-:-:S03]  /*9250*/  ULDC.64 UR4, c[0x0][0x2e0] ;  /* 0x0000b80000047ab9 */ /* 0x000fc60000000a00 */
[----:B------:R-:W-:Y:S01]  /*9260*/  IMAD R6, R6, UR4, RZ ;  /* 0x0000000406067c24 */ /* 0x000fe2000f8e02ff */
[----:B------:R-:W-:-:S03]  /*9270*/  IADD3 R3, R3, R9, RZ ;  /* 0x0000000903037210 */ /* 0x000fc60007ffe0ff */
[C---:B------:R-:W-:Y:S02]  /*9280*/  IMAD R9, R23.reuse, UR5, R6 ;  /* 0x0000000517097c24 */ /* 0x040fe4000f8e0206 */
[----:B------:R-:W-:Y:S02]  /*9290*/  IMAD.MOV R6, RZ, RZ, -R5 ;  /* 0x000000ffff067224 */ /* 0x000fe400078e0a05 */
[----:B------:R-:W-:Y:S01]  /*92a0*/  IMAD.WIDE.U32 R2, R23, UR4, R2 ;  /* 0x0000000417027c25 */ /* 0x000fe2000f8e0002 */
[----:B------:R-:W-:-:S03]  /*92b0*/  ULDC.64 UR4, c[0x0][0x2d0] ;  /* 0x0000b40000047ab9 */ /* 0x000fc60000000a00 */
[----:B------:R-:W-:Y:S01]  /*92c0*/  IMAD R7, R0, R6, R7 ;  /* 0x0000000600077224 */ /* 0x000fe200078e0207 */
[----:B------:R-:W-:Y:S01]  /*92d0*/  SHF.R.S32.HI R0, RZ, 0x1f, R5 ;  /* 0x0000001fff007819 */ /* 0x000fe20000011405 */
[----:B------:R-:W-:-:S04]  /*92e0*/  IMAD.IADD R3, R3, 0x1, R9 ;  /* 0x0000000103037824 */ /* 0x000fc800078e0209 */
[----:B------:R-:W-:Y:S02]  /*92f0*/  IMAD R0, R0, UR4, RZ ;  /* 0x0000000400007c24 */ /* 0x000fe4000f8e02ff */
[----:B------:R-:W-:-:S04]  /*9300*/  IMAD.WIDE.U32 R2, R5, UR4, R2 ;  /* 0x0000000405027c25 */ /* 0x000fc8000f8e0002 */
[----:B------:R-:W-:Y:S01]  /*9310*/  IMAD R5, R5, UR5, R0 ;  /* 0x0000000505057c24 */ /* 0x000fe2000f8e0200 */
[----:B------:R-:W-:Y:S01]  /*9320*/  SHF.R.S32.HI R0, RZ, 0x1f, R7 ;  /* 0x0000001fff007819 */ /* 0x000fe20000011407 */
[----:B------:R-:W-:-:S03]  /*9330*/  ULDC.64 UR4, c[0x0][0x2c8] ;  /* 0x0000b20000047ab9 */ /* 0x000fc60000000a00 */
[----:B------:R-:W-:Y:S01]  /*9340*/  IADD3 R3, R3, R5, RZ ;  /* 0x0000000503037210 */ /* 0x000fe20007ffe0ff */
[----:B------:R-:W-:-:S04]  /*9350*/  IMAD R0, R0, UR4, RZ ;  /* 0x0000000400007c24 */ /* 0x000fc8000f8e02ff */
[C---:B------:R-:W-:Y:S02]  /*9360*/  IMAD R5, R7.reuse, UR5, R0 ;  /* 0x0000000507057c24 */ /* 0x040fe4000f8e0200 */
[----:B------:R-:W-:Y:S01]  /*9370*/  IMAD.WIDE.U32 R2, R7, UR4, R2 ;  /* 0x0000000407027c25 */ /* 0x000fe2000f8e0002 */
[----:B------:R-:W-:-:S03]  /*9380*/  ULDC.64 UR4, c[0x0][0x280] ;  /* 0x0000a00000047ab9 */ /* 0x000fc60000000a00 */
[----:B------:R-:W-:Y:S01]  /*9390*/  IMAD.IADD R5, R3, 0x1, R5 ;  /* 0x0000000103057824 */ /* 0x000fe200078e0205 */
[----:B------:R-:W-:Y:S01]  /*93a0*/  LEA R0, P0, R2, UR4, 0x1 ;  /* 0x0000000402007c11 */ /* 0x000fe2000f8008ff */
[----:B------:R-:W-:-:S03]  /*93b0*/  UMOV UR4, 0xffffffff ;  /* 0xffffffff00047882 */ /* 0x000fc60000000000 */
[----:B------:R-:W-:Y:S01]  /*93c0*/  LEA.HI.X R5, R2, UR5, R5, 0x1, P0 ;  /* 0x0000000502057c11 */ /* 0x000fe200080f0c05 */
[----:B------:R-:W-:Y:S08]  /*93d0*/  BRA.DIV UR4, `(.L_x_52) ;  /* 0x0000002a046c7947 */ /* 0x000ff0000b800000 */
[----:B------:R-:W0:Y:S01]  /*93e0*/  SHFL.IDX PT, R14, R0, RZ, 0x181f ;  /* 0x00181fff000e7589 */ /* 0x000e2200000e0000 */
[----:B------:R-:W-:-:S03]  /*93f0*/  IMAD.IADD R4, R34, 0x1, R4 ;  /* 0x0000000122047824 */ /* 0x000fc600078e0204 */
[----:B------:R-:W1:Y:S01]  /*9400*/  SHFL.IDX PT, R2, R5, RZ, 0x181f ;  /* 0x00181fff05027589 */ /* 0x000e6200000e0000 */
[C---:B------:R-:W-:Y:S01]  /*9410*/  VIADD R7, R4.reuse, 0x10 ;  /* 0x0000001004077836 */ /* 0x040fe20000000000 */
[----:B------:R-:W-:Y:S02]  /*9420*/  ISETP.GE.AND P0, PT, R4, UR40, PT ;  /* 0x0000002804007c0c */ /* 0x000fe4000bf06270 */
[----:B------:R-:W-:Y:S11]  /*9430*/  SHFL.IDX PT, R6, R5, 0x1, 0x181f ;  /* 0x00381f0005067f89 */ /* 0x000ff600000e0000 */
[----:B0-----:R-:W-:-:S04]  /*9440*/  @!P0 LEA R14, P1, R37, R14, 0x1 ;  /* 0x0000000e250e8211 */ /* 0x001fc800078208ff */
[----:B-1----:R-:W-:Y:S01]  /*9450*/  @!P0 IADD3.X R3, RZ, R2, RZ, P1, !PT ;  /* 0x00000002ff038210 */ /* 0x002fe20000ffe4ff */
[----:B------:R-:W-:Y:S02]  /*9460*/  @!P0 IMAD.MOV.U32 R2, RZ, RZ, R14 ;  /* 0x000000ffff028224 */ /* 0x000fe400078e000e */
[----:B------:R-:W0:Y:S04]  /*9470*/  SHFL.IDX PT, R14, R0, 0x1, 0x181f ;  /* 0x00381f00000e7f89 */ /* 0x000e2800000e0000 */
[----:B------:R-:W-:Y:S04]  /*9480*/  @!P0 LDGSTS.E.BYPASS.LTC128B.128 [R20+0xc400], desc[UR36][R2.64], !P3 ;  /* 0x0c40000002148fae */ /* 0x000fe8000d901d64 */
[----:B------:R-:W-:Y:S04]  /*9490*/  @!P0 LDGSTS.E.BYPASS.LTC128B.128 [R20+0x10400], desc[UR36][R2.64+0x80], !P4 ;  /* 0x1040008002148fae */ /* 0x000fe8000e101d64 */
[----:B------:R1:W-:Y:S01]  /*94a0*/  @!P0 LDGSTS.E.BYPASS.LTC128B.128 [R20+0x14400], desc[UR36][R2.64+0x100], !P5 ;  /* 0x1440010002148fae */ /* 0x0003e2000e901d64 */
[----:B------:R-:W-:-:S13]  /*94b0*/  ISETP.GE.AND P0, PT, R7, UR40, PT ;  /* 0x0000002807007c0c */ /* 0x000fda000bf06270 */
[----:B0-----:R-:W-:-:S04]  /*94c0*/  @!P0 LEA R14, P1, R37, R14, 0x1 ;  /* 0x0000000e250e8211 */ /* 0x001fc800078208ff */
[----:B------:R-:W-:Y:S01]  /*94d0*/  @!P0 IADD3.X R7, RZ, R6, RZ, P1, !PT ;  /* 0x00000006ff078210 */ /* 0x000fe20000ffe4ff */
[----:B-1----:R-:W-:Y:S01]  /*94e0*/  @!P0 IMAD.MOV.U32 R2, RZ, RZ, R14 ;  /* 0x000000ffff028224 */ /* 0x002fe200078e000e */
[----:B------:R-:W-:Y:S03]  /*94f0*/  SHFL.IDX PT, R6, R5, 0x2, 0x181f ;  /* 0x00581f0005067f89 */ /* 0x000fe600000e0000 */
[----:B------:R-:W-:Y:S01]  /*9500*/  @!P0 IMAD.MOV.U32 R3, RZ, RZ, R7 ;  /* 0x000000ffff038224 */ /* 0x000fe200078e0007 */
[----:B------:R-:W0:Y:S01]  /*9510*/  SHFL.IDX PT, R14, R0, 0x2, 0x181f ;  /* 0x00581f00000e7f89 */ /* 0x000e2200000e0000 */
[----:B------:R-:W-:-:S03]  /*9520*/  IADD3 R7, R4, 0x20, RZ ;  /* 0x0000002004077810 */ /* 0x000fc60007ffe0ff */
[----:B------:R-:W-:Y:S04]  /*9530*/  @!P0 LDGSTS.E.BYPASS.LTC128B.128 [R20+0xcc00], desc[UR36][R2.64], !P3 ;  /* 0x0cc0000002148fae */ /* 0x000fe8000d901d64 */
[----:B------:R-:W-:Y:S04]  /*9540*/  @!P0 LDGSTS.E.BYPASS.LTC128B.128 [R20+0x10c00], desc[UR36][R2.64+0x80], !P4 ;  /* 0x10c0008002148fae */ /* 0x000fe8000e101d64 */
[----:B------:R1:W-:Y:S01]  /*9550*/  @!P0 LDGSTS.E.BYPASS.LTC128B.128 [R20+0x14c00], desc[UR36][R2.64+0x100], !P5 ;  /* 0x14c0010002148fae */ /* 0x0003e2000e901d64 */
[----:B------:R-:W-:-:S13]  /*9560*/  ISETP.GE.AND P0, PT, R7, UR40, PT ;  /* 0x0000002807007c0c */ /* 0x000fda000bf06270 */
[----:B0-----:R-:W-:-:S05]  /*9570*/  @!P0 LEA R14, P1, R37, R14, 0x1 ;  /* 0x0000000e250e8211 */ /* 0x001fca00078208ff */
[----:B------:R-:W-:Y:S02]  /*9580*/  @!P0 IMAD.X R7, RZ, RZ, R6, P1 ;  /* 0x000000ffff078224 */ /* 0x000fe400008e0606 */
[----:B-1----:R-:W-:Y:S01]  /*9590*/  @!P0 IMAD.MOV.U32 R2, RZ, RZ, R14 ;  /* 0x000000ffff028224 */ /* 0x002fe200078e000e */
[----:B------:R-:W-:Y:S02]  /*95a0*/  SHFL.IDX PT, R6, R5, 0x3, 0x181f ;  /* 0x00781f0005067f89 */ /* 0x000fe400000e0000 */
[----:B------:R-:W-:Y:S01]  /*95b0*/  @!P0 MOV R3, R7 ;  /* 0x0000000700038202 */ /* 0x000fe20000000f00 */
[----:B------:R-:W-:Y:S01]  /*95c0*/  VIADD R7, R4, 0x30 ;  /* 0x0000003004077836 */ /* 0x000fe20000000000 */
[----:B------:R-:W0:Y:S04]  /*95d0*/  SHFL.IDX PT, R14, R0, 0x3, 0x181f ;  /* 0x00781f00000e7f89 */ /* 0x000e2800000e0000 */
[----:B------:R-:W-:Y:S04]  /*95e0*/  @!P0 LDGSTS.E.BYPASS.LTC128B.128 [R20+0xd400], desc[UR36][R2.64], !P3 ;  /* 0x0d40000002148fae */ /* 0x000fe8000d901d64 */
[----:B------:R-:W-:Y:S04]  /*95f0*/  @!P0 LDGSTS.E.BYPASS.LTC128B.128 [R20+0x11400], desc[UR36][R2.64+0x80], !P4 ;  /* 0x1140008002148fae */ /* 0x000fe8000e101d64 */
[----:B------:R1:W-:Y:S01]  /*9600*/  @!P0 LDGSTS.E.BYPASS.LTC128B.128 [R20+0x15400], desc[UR36][R2.64+0x100], !P5 ;  /* 0x1540010002148fae */ /* 0x0003e2000e901d64 */
[----:B------:R-:W-:-:S13]  /*9610*/  ISETP.GE.AND P0, PT, R7, UR40, PT ;  /* 0x0000002807007c0c */ /* 0x000fda000bf06270 */
[----:B0-----:R-:W-:-:S04]  /*9620*/  @!P0 LEA R14, P1, R37, R14, 0x1 ;  /* 0x0000000e250e8211 */ /* 0x001fc800078208ff */
[----:B-1----:R-:W-:Y:S01]  /*9630*/  @!P0 MOV R2, R14 ;  /* 0x0000000e00028202 */ /* 0x002fe20000000f00 */
[----:B------:R-:W-:Y:S01]  /*9640*/  @!P0 IMAD.X R7, RZ, RZ, R6, P1 ;  /* 0x000000ffff078224 */ /* 0x000fe200008e0606 */
[----:B------:R-:W0:Y:S03]  /*9650*/  SHFL.IDX PT, R14, R0, 0x4, 0x181f ;  /* 0x00981f00000e7f89 */ /* 0x000e2600000e0000 */
[----:B------:R-:W-:Y:S01]  /*9660*/  @!P0 IMAD.MOV.U32 R3, RZ, RZ, R7 ;  /* 0x000000ffff038224 */ /* 0x000fe200078e0007 */
[----:B------:R-:W1:Y:S01]  /*9670*/  SHFL.IDX PT, R6, R5, 0x4, 0x181f ;  /* 0x00981f0005067f89 */ /* 0x000e6200000e0000 */
[----:B------:R-:W-:-:S03]  /*9680*/  VIADD R7, R4, 0x40 ;  /* 0x0000004004077836 */ /* 0x000fc60000000000 */
[----:B------:R-:W-:Y:S04]  /*9690*/  @!P0 LDGSTS.E.BYPASS.LTC128B.128 [R20+0xdc00], desc[UR36][R2.64], !P3 ;  /* 0x0dc0000002148fae */ /* 0x000fe8000d901d64 */
[----:B------:R-:W-:Y:S04]  /*96a0*/  @!P0 LDGSTS.E.BYPASS.LTC128B.128 [R20+0x11c00], desc[UR36][R2.64+0x80], !P4 ;  /* 0x11c0008002148fae */ /* 0x000fe8000e101d64 */
[----:B------:R2:W-:Y:S01]  /*96b0*/  @!P0 LDGSTS.E.BYPASS.LTC128B.128 [R20+0x15c00], desc[UR36][R2.64+0x100], !P5 ;  /* 0x15c0010002148fae */ /* 0x0005e2000e901d64 */
[----:B------:R-:W-:-:S13]  /*96c0*/  ISETP.GE.AND P0, PT, R7, UR40, PT ;  /* 0x0000002807007c0c */ /* 0x000fda000bf06270 */
[----:B0-----:R-:W-:-:S04]  /*96d0*/  @!P0 LEA R14, P1, R37, R14, 0x1 ;  /* 0x0000000e250e8211 */ /* 0x001fc800078208ff */
[----:B-1----:R-:W-:Y:S01]  /*96e0*/  @!P0 IADD3.X R7, RZ, R6, RZ, P1, !PT ;  /* 0x00000006ff078210 */ /* 0x002fe20000ffe4ff */
[----:B--2---:R-:W-:Y:S01]  /*96f0*/  @!P0 IMAD.MOV.U32 R2, RZ, RZ, R14 ;  /* 0x000000ffff028224 */ /* 0x004fe200078e000e */
        /* <DEDUP_REMOVED lines=22> */
[----:B------:R0:W1:Y:S03]  /*9860*/  SHFL.IDX PT, R14, R0, 0x7, 0x181f ;  /* 0x00f81f00000e7f89 */ /* 0x00006600000e0000 */
[----:B------:R-:W-:Y:S01]  /*9870*/  @!P0 IMAD.MOV.U32 R3, RZ, RZ, R7 ;  /* 0x000000ffff038224 */ /* 0x000fe200078e0007 */
[----:B------:R0:W2:Y:S04]  /*9880*/  SHFL.IDX PT, R6, R5, 0x7, 0x181f ;  /* 0x00f81f0005067f89 */ /* 0x0000a800000e0000 */
[----:B------:R0:W-:Y:S04]  /*9890*/  @!P0 LDGSTS.E.BYPASS.LTC128B.128 [R20+0xf400], desc[UR36][R2.64], !P3 ;  /* 0x0f40000002148fae */ /* 0x0001e8000d901d64 */
[----:B------:R0:W-:Y:S04]  /*98a0*/  @!P0 LDGSTS.E.BYPASS.LTC128B.128 [R20+0x13400], desc[UR36][R2.64+0x80], !P4 ;  /* 0x1340008002148fae */ /* 0x0001e8000e101d64 */
[----:B------:R0:W-:Y:S02]  /*98b0*/  @!P0 LDGSTS.E.BYPASS.LTC128B.128 [R20+0x17400], desc[UR36][R2.64+0x100], !P5 ;  /* 0x1740010002148fae */ /* 0x0001e4000e901d64 */
.L_x_124:
[----:B0-----:R-:W3:Y:S01]  /*98c0*/  LDL R0, [R1] ;  /* 0x0000000001007983 */ /* 0x001ee20000100800 */
[----:B------:R-:W-:-:S05]  /*98d0*/  VIADD R4, R4, 0x70 ;  /* 0x0000007004047836 */ /* 0x000fca0000000000 */
[----:B------:R-:W-:-:S13]  /*98e0*/  ISETP.GE.AND P0, PT, R4, UR40, PT ;  /* 0x0000002804007c0c */ /* 0x000fda000bf06270 */
[----:B-1----:R-:W-:-:S04]  /*98f0*/  @!P0 LEA R2, P1, R37, R14, 0x1 ;  /* 0x0000000e25028211 */ /* 0x002fc800078208ff */
[----:B--2---:R-:W-:-:S05]  /*9900*/  @!P0 IADD3.X R3, RZ, R6, RZ, P1, !PT ;  /* 0x00000006ff038210 */ /* 0x004fca0000ffe4ff */
[----:B------:R-:W-:Y:S01]  /*9910*/  @!PT LDS RZ, [RZ] ;  /* 0x00000000fffff984 */ /* 0x000fe20000000800 */
[----:B------:R-:W-:Y:S01]  /*9920*/  @!PT LDS RZ, [RZ] ;  /* 0x00000000fffff984 */ /* 0x000fe20000000800 */
[----:B------:R-:W-:Y:S01]  /*9930*/  @!PT LDS RZ, [RZ] ;  /* 0x00000000fffff984 */ /* 0x000fe20000000800 */
[----:B------:R0:W-:Y:S04]  /*9940*/  @!P0 LDGSTS.E.BYPASS.LTC128B.128 [R20+0xfc00], desc[UR36][R2.64], !P3 ;  /* 0x0fc0000002148fae */ /* 0x0001e8000d901d64 */
[----:B------:R0:W-:Y:S04]  /*9950*/  @!P0 LDGSTS.E.BYPASS.LTC128B.128 [R20+0x13c00], desc[UR36][R2.64+0x80], !P4 ;  /* 0x13c0008002148fae */ /* 0x0001e8000e101d64 */
[----:B------:R0:W-:Y:S01]  /*9960*/  @!P0 LDGSTS.E.BYPASS.LTC128B.128 [R20+0x17c00], desc[UR36][R2.64+0x100], !P5 ;  /* 0x17c0010002148fae */ /* 0x0001e2000e901d64 */
[----:B------:R-:W-:Y:S01]  /*9970*/  NOP ;  /* 0x0000000000007918 */ /* 0x000fe20000000000 */
[----:B------:R-:W-:Y:S02]  /*9980*/  SYNCS.ARRIVE.TRANS64.RED.A0T1 RZ, [UR39+0x2a800], RZ ;  /* 0x02a800ffffff79a7 */ /* 0x000fe40008200427 */
[----:B------:R-:W-:Y:S01]  /*9990*/  ARRIVES.LDGSTSBAR.64.TRANSCNT [UR39+0x2a800] ;  /* 0x02a80000ff0079b0 */ /* 0x000fe20008000aa7 */
[----:B---3--:R-:W-:-:S04]  /*99a0*/  LOP3.LUT R0, R0, 0x1, RZ, 0xc, !PT ;  /* 0x0000000100007812 */ /* 0x008fc800078e0cff */
[----:B------:R-:W-:Y:S01]  /*99b0*/  SHF.L.U32 R0, R0, 0x1f, RZ ;  /* 0x0000001f00007819 */ /* 0x000fe200000006ff */
[----:B------:R-:W-:Y:S01]  /*99c0*/  NOP ;  /* 0x0000000000007918 */ /* 0x000fe20000000000 */
[----:B------:R-:W-:Y:S01]  /*99d0*/  SYNCS.ARRIVE.TRANS64.A1T0 RZ, [UR39+0x2a800], RZ ;  /* 0x02a800ffffff79a7 */ /* 0x000fe20008100027 */
[----:B------:R-:W-:Y:S01]  /*99e0*/  BSSY B0, `(.L_x_53) ;  /* 0x0000003000007945 */ /* 0x000fe20003800000 */
[----:B------:R-:W1:Y:S03]  /*99f0*/  SYNCS.PHASECHK.TRANS64.TRYWAIT P0, [UR39+0x2a820], R0 ;  /* 0x02a82000ff0075a7 */ /* 0x000e660008000167 */
[----:B01----:R-:W-:Y:S05]  /*9a00*/  @!P0 BRA `(.L_x_54) ;  /* 0x0000002c00788947 */ /* 0x003fea0003800000 */
.L_x_125:
[----:B------:R-:W-:Y:S05]  /*9a10*/  BSYNC B0 ;  /* 0x0000000000007941 */ /* 0x000fea0003800000 */
.L_x_53:
[----:B------:R-:W-:Y:S01]  /*9a20*/  UISETP.GE.AND UP0, UPT, UR38, 0x61, UPT ;  /* 0x000000612600788c */ /* 0x000fe2000bf06270 */
[----:B------:R-:W-:-:S05]  /*9a30*/  IMAD.U32 R20, RZ, RZ, UR43 ;  /* 0x0000002bff147e24 */ /* 0x000fca000f8e00ff */
[----:B------:R-:W-:-:S13]  /*9a40*/  PLOP3.LUT P0, PT, PT, PT, UP0, 0x40, 0x0 ;  /* 0x000000000000781c */ /* 0x000fda0003f0e808 */
[----:B------:R-:W-:Y:S05]  /*9a50*/  @P0 BRA `(.L_x_55) ;  /* 0x0000000c00b80947 */ /* 0x000fea0003800000 */
[----:B------:R-:W-:Y:S01]  /*9a60*/  BSSY B0, `(.L_x_55) ;  /* 0x00000ed000007945 */ /* 0x000fe20003800000 */
[----:B------:R-:W-:Y:S01]  /*9a70*/  IMAD.MOV.U32 R21, RZ, RZ, R25 ;  /* 0x000000ffff157224 */ /* 0x000fe200078e0019 */
[----:B------:R-:W-:Y:S01]  /*9a80*/  MOV R7, R22 ;  /* 0x0000001600077202 */ /* 0x000fe20000000f00 */
[----:B------:R-:W-:Y:S02]  /*9a90*/  IMAD.U32 R6, RZ, RZ, UR41 ;  /* 0x00000029ff067e24 */ /* 0x000fe4000f8e00ff */
[----:B------:R-:W-:-:S07]  /*9aa0*/  IMAD.U32 R28, RZ, RZ, UR43 ;  /* 0x0000002bff1c7e24 */ /* 0x000fce000f8e00ff */
.L_x_68:
[----:B0-----:R-:W0:Y:S01]  /*9ab0*/  LDC R0, c[0x0][0x430] ;  /* 0x00010c00ff007b82 */ /* 0x001e220000000800 */
[----:B------:R-:W-:Y:S01]  /*9ac0*/  ISETP.GT.U32.AND P0, PT, R26, 0x5f, PT ;  /* 0x0000005f1a00780c */ /* 0x000fe20003f04070 */
[----:B------:R-:W-:Y:S01]  /*9ad0*/  IMAD R3, R6, 0x60, R31 ;  /* 0x0000006006037824 */ /* 0x000fe200078e021f */
[----:B------:R-:W-:Y:S01]  /*9ae0*/  LOP3.LUT P2, RZ, R16, 0x20, RZ, 0xc0, !PT ;  /* 0x0000002010ff7812 */ /* 0x000fe2000784c0ff */
[----:B------:R-:W-:Y:S01]  /*9af0*/  VIADD R22, R7, 0x1 ;  /* 0x0000000107167836 */ /* 0x000fe20000000000 */
[----:B------:R-:W-:Y:S02]  /*9b00*/  ULDC UR4, c[0x0][0x430] ;  /* 0x00010c0000047ab9 */ /* 0x000fe40000000800 */
[----:B------:R-:W-:-:S05]  /*9b10*/  IADD3 R10, R26, R3, RZ ;  /* 0x000000031a0a7210 */ /* 0x000fca0007ffe0ff */
[----:B------:R-:W-:Y:S02]  /*9b20*/  IMAD.MOV.U32 R11, RZ, RZ, R10 ;  /* 0x000000ffff0b7224 */ /* 0x000fe400078e000a */
[----:B------:R-:W1:Y:S01]  /*9b30*/  @!P0 LDC.64 R8, c[0x0][0x428] ;  /* 0x00010a00ff088b82 */ /* 0x000e620000000a00 */
[----:B0-----:R-:W-:-:S13]  /*9b40*/  ISETP.NE.AND P1, PT, R0, 0x1, PT ;  /* 0x000000010000780c */ /* 0x001fda0003f25270 */
[----:B------:R-:W0:Y:S08]  /*9b50*/  @P1 LDC R5, c[0x0][0x434] ;  /* 0x00010d00ff051b82 */ /* 0x000e300000000800 */
[----:B------:R-:W2:Y:S01]  /*9b60*/  @P1 LDC R3, c[0x0][0x438] ;  /* 0x00010e00ff031b82 */ /* 0x000ea20000000800 */
[----:B0-----:R-:W-:-:S07]  /*9b70*/  @P1 IMAD.HI.U32 R0, R10, R5, RZ ;  /* 0x000000050a001227 */ /* 0x001fce00078e00ff */
[----:B------:R-:W0:Y:S01]  /*9b80*/  @!P0 LDC.64 R4, c[0x0][0x418] ;  /* 0x00010600ff048b82 */ /* 0x000e220000000a00 */
[----:B--2---:R-:W-:Y:S01]  /*9b90*/  @P1 SHF.R.U32.HI R11, RZ, R3, R0 ;  /* 0x00000003ff0b1219 */ /* 0x004fe20000011600 */
[----:B-1----:R-:W-:-:S03]  /*9ba0*/  @!P0 IMAD R0, R32, R8, RZ ;  /* 0x0000000820008224 */ /* 0x002fc600078e02ff */
[--C-:B------:R-:W-:Y:S01]  /*9bb0*/  @!P0 SHF.R.S32.HI R3, RZ, 0x1f, R11.reuse ;  /* 0x0000001fff038819 */ /* 0x100fe2000001140b */
[----:B------:R-:W-:Y:S02]  /*9bc0*/  @!P0 IMAD.MOV.U32 R2, RZ, RZ, R11 ;  /* 0x000000ffff028224 */ /* 0x000fe400078e000b */
[C---:B------:R-:W-:Y:S02]  /*9bd0*/  @!P0 IMAD R9, R30.reuse, R9, R0 ;  /* 0x000000091e098224 */ /* 0x040fe400078e0200 */
[----:B------:R-:W-:-:S05]  /*9be0*/  @!P0 IMAD.WIDE.U32 R2, R30, R8, R2 ;  /* 0x000000081e028225 */ /* 0x000fca00078e0002 */
[----:B------:R-:W-:Y:S02]  /*9bf0*/  @!P0 IADD3 R0, R9, R3, RZ ;  /* 0x0000000309008210 */ /* 0x000fe40007ffe0ff */
[----:B0-----:R-:W-:-:S04]  /*9c00*/  @!P0 LEA R4, P1, R2, R4, 0x2 ;  /* 0x0000000402048211 */ /* 0x001fc800078210ff */
[----:B------:R-:W-:Y:S01]  /*9c10*/  @!P0 LEA.HI.X R5, R2, R5, R0, 0x2, P1 ;  /* 0x0000000502058211 */ /* 0x000fe200008f1400 */
[----:B------:R-:W-:Y:S01]  /*9c20*/  IMAD.MOV.U32 R0, RZ, RZ, RZ ;  /* 0x000000ffff007224 */ /* 0x000fe200078e00ff */
[----:B------:R-:W-:-:S05]  /*9c30*/  IADD3 R3, -R11, RZ, RZ ;  /* 0x000000ff0b037210 */ /* 0x000fca0007ffe1ff */
[----:B------:R0:W5:Y:S01]  /*9c40*/  @!P0 LDG.E R0, desc[UR36][R4.64] ;  /* 0x0000002404008981 */ /* 0x000162000c1e1900 */
[----:B------:R-:W-:Y:S01]  /*9c50*/  ISETP.NE.AND P0, PT, R22, 0x2, PT ;  /* 0x000000021600780c */ /* 0x000fe20003f05270 */
[----:B------:R-:W-:-:S03]  /*9c60*/  IMAD.MOV.U32 R20, RZ, RZ, R6 ;  /* 0x000000ffff147224 */ /* 0x000fc600078e0006 */
[----:B------:R-:W-:Y:S02]  /*9c70*/  SEL R2, RZ, 0x1, P0 ;  /* 0x00000001ff027807 */ /* 0x000fe40000000000 */
[----:B------:R-:W-:Y:S02]  /*9c80*/  SEL R22, R22, RZ, P0 ;  /* 0x000000ff16167207 */ /* 0x000fe40000000000 */
[----:B------:R-:W-:Y:S01]  /*9c90*/  LOP3.LUT R25, R21, R2, RZ, 0x3c, !PT ;  /* 0x0000000215197212 */ /* 0x000fe200078e3cff */
[----:B0-----:R-:W-:Y:S01]  /*9ca0*/  IMAD R4, R3, UR4, R10 ;  /* 0x0000000403047c24 */ /* 0x001fe2000f8e020a */
[----:B------:R-:W-:Y:S06]  /*9cb0*/  @!P2 BRA `(.L_x_56) ;  /* 0x000000000004a947 */ /* 0x000fec0003800000 */
[----:B------:R-:W-:Y:S01]  /*9cc0*/  BPT.TRAP 0x1 ;  /* 0x000000040000795c */ /* 0x000fe20000300000 */
.L_x_56:
[----:B------:R-:W-:Y:S01]  /*9cd0*/  LEA R6, R22, UR39, 0x3 ;  /* 0x0000002716067c11 */ /* 0x000fe2000f8e18ff */
[----:B------:R-:W-:Y:S01]  /*9ce0*/  BSSY B1, `(.L_x_57) ;  /* 0x0000004000017945 */ /* 0x000fe20003800000 */
[----:B------:R-:W-:-:S04]  /*9cf0*/  SHF.L.U32 R3, R25, 0x1f, RZ ;  /* 0x0000001f19037819 */ /* 0x000fc800000006ff */
[----:B------:R-:W0:Y:S02]  /*9d00*/  SYNCS.PHASECHK.TRANS64.TRYWAIT P0, [R6+URZ+0x2a840], R3 ;  /* 0x02a84003060075a7 */ /* 0x000e24000800017f */
[----:B0-----:R-:W-:Y:S05]  /*9d10*/  @!P0 BRA `(.L_x_58) ;  /* 0x0000002800cc8947 */ /* 0x001fea0003800000 */
.L_x_126:
[----:B------:R-:W-:Y:S05]  /*9d20*/  BSYNC B1 ;  /* 0x0000000000017941 */ /* 0x000fea0003800000 */
.L_x_57:
[----:B------:R-:W-:Y:S01]  /*9d30*/  SHF.R.S32.HI R23, RZ, 0x1f, R4 ;  /* 0x0000001fff177819 */ /* 0x000fe20000011404 */
[----:B------:R-:W-:Y:S01]  /*9d40*/  ULDC.64 UR4, c[0x0][0x300] ;  /* 0x0000c00000047ab9 */ /* 0x000fe20000000a00 */
[----:B-----5:R-:W-:Y:S01]  /*9d50*/  SHF.R.S32.HI R24, RZ, 0x1f, R0 ;  /* 0x0000001fff187819 */ /* 0x020fe20000011400 */
[----:B------:R-:W-:Y:S01]  /*9d60*/  IMAD R9, R22, 0x4800, R27 ;  /* 0x0000480016097824 */ /* 0x000fe200078e021b */
[C---:B------:R-:W-:Y:S01]  /*9d70*/  LOP3.LUT P3, RZ, R16.reuse, 0x10, RZ, 0xc0, !PT ;  /* 0x0000001010ff7812 */ /* 0x040fe2000786c0ff */
[----:B0-----:R-:W-:Y:S01]  /*9d80*/  IMAD R3, R23, UR4, RZ ;  /* 0x0000000417037c24 */ /* 0x001fe2000f8e02ff */
[C---:B------:R-:W-:Y:S02]  /*9d90*/  LOP3.LUT P2, RZ, R16.reuse, 0x8, RZ, 0xc0, !PT ;  /* 0x0000000810ff7812 */ /* 0x040fe4000784c0ff */
[----:B------:R-:W-:Y:S01]  /*9da0*/  LOP3.LUT P1, RZ, R16, 0x4, RZ, 0xc0, !PT ;  /* 0x0000000410ff7812 */ /* 0x000fe2000782c0ff */
[C---:B------:R-:W-:Y:S02]  /*9db0*/  IMAD R5, R4.reuse, UR5, R3 ;  /* 0x0000000504057c24 */ /* 0x040fe4000f8e0203 */
[----:B------:R-:W-:Y:S01]  /*9dc0*/  IMAD.WIDE.U32 R2, R4, UR4, RZ ;  /* 0x0000000404027c25 */ /* 0x000fe2000f8e00ff */
[----:B------:R-:W-:-:S03]  /*9dd0*/  ULDC.64 UR4, c[0x0][0x310] ;  /* 0x0000c40000047ab9 */ /* 0x000fc60000000a00 */
[----:B------:R-:W-:Y:S02]  /*9de0*/  IMAD.IADD R3, R3, 0x1, R5 ;  /* 0x0000000103037824 */ /* 0x000fe400078e0205 */
[----:B------:R-:W-:Y:S02]  /*9df0*/  IMAD R5, R24, UR4, RZ ;  /* 0x0000000418057c24 */ /* 0x000fe4000f8e02ff */
[----:B------:R-:W-:-:S04]  /*9e00*/  IMAD.WIDE.U32 R2, R0, UR4, R2 ;  /* 0x0000000400027c25 */ /* 0x000fc8000f8e0002 */
[----:B------:R-:W-:Y:S01]  /*9e10*/  IMAD R5, R0, UR5, R5 ;  /* 0x0000000500057c24 */ /* 0x000fe2000f8e0205 */
[----:B------:R-:W-:Y:S02]  /*9e20*/  ULDC.64 UR4, c[0x0][0x308] ;  /* 0x0000c20000047ab9 */ /* 0x000fe40000000a00 */
[----:B------:R-:W-:Y:S02]  /*9e30*/  IMAD R8, R29, UR4, RZ ;  /* 0x000000041d087c24 */ /* 0x000fe4000f8e02ff */
[----:B------:R-:W-:Y:S02]  /*9e40*/  IADD3 R3, R3, R5, RZ ;  /* 0x0000000503037210 */ /* 0x000fe40007ffe0ff */
        /* <DEDUP_REMOVED lines=9> */
[----:B------:R-:W-:Y:S01]  /*9ee0*/  IMAD.SHL.U32 R5, R37, 0x2, RZ ;  /* 0x0000000225057824 */ /* 0x000fe200078e00ff */
[----:B------:R-:W-:Y:S02]  /*9ef0*/  LEA R9, R9, UR39, 0x1 ;  /* 0x0000002709097c11 */ /* 0x000fe4000f8e08ff */
[----:B------:R-:W1:Y:S04]  /*9f00*/  SHFL.IDX PT, R3, R10, RZ, 0x181f ;  /* 0x00181fff0a037589 */ /* 0x000e6800000e0000 */
[----:B------:R-:W-:Y:S01]  /*9f10*/  SHFL.IDX PT, R35, R10, 0x2, 0x181f ;  /* 0x00581f000a237f89 */ /* 0x000fe200000e0000 */
[----:B0-----:R-:W-:-:S03]  /*9f20*/  IADD3 R2, P0, R14, R5, RZ ;  /* 0x000000050e027210 */ /* 0x001fc60007f1e0ff */
[----:B------:R-:W0:Y:S01]  /*9f30*/  SHFL.IDX PT, R14, R8, 0x1, 0x181f ;  /* 0x00381f00080e7f89 */ /* 0x000e2200000e0000 */
[----:B-1----:R-:W-:-:S05]  /*9f40*/  IADD3.X R3, RZ, R3, RZ, P0, !PT ;  /* 0x00000003ff037210 */ /* 0x002fca00007fe4ff */
[----:B------:R-:W-:Y:S04]  /*9f50*/  LDGSTS.E.BYPASS.LTC128B.128 [R9+0x18400], desc[UR36][R2.64], !P3 ;  /* 0x1840000002097fae */ /* 0x000fe8000d901d64 */
[----:B------:R-:W-:Y:S04]  /*9f60*/  LDGSTS.E.BYPASS.LTC128B.128 [R9+0x1b400], desc[UR36][R2.64+0x80], !P2 ;  /* 0x1b40008002097fae */ /* 0x000fe8000d101d64 */
[----:B------:R1:W-:Y:S04]  /*9f70*/  LDGSTS.E.BYPASS.LTC128B.128 [R9+0x1e400], desc[UR36][R2.64+0x100], !P1 ;  /* 0x1e40010002097fae */ /* 0x0003e8000c901d64 */
[----:B-1----:R-:W1:Y:S01]  /*9f80*/  SHFL.IDX PT, R3, R10, 0x1, 0x181f ;  /* 0x00381f000a037f89 */ /* 0x002e6200000e0000 */
[----:B0-----:R-:W-:-:S03]  /*9f90*/  IADD3 R2, P0, R14, R5, RZ ;  /* 0x000000050e027210 */ /* 0x001fc60007f1e0ff */
[----:B------:R-:W0:Y:S02]  /*9fa0*/  SHFL.IDX PT, R14, R8, 0x2, 0x181f ;  /* 0x00581f00080e7f89 */ /* 0x000e2400000e0000 */
[----:B-1----:R-:W-:-:S05]  /*9fb0*/  IMAD.X R3, RZ, RZ, R3, P0 ;  /* 0x000000ffff037224 */ /* 0x002fca00000e0603 */
[----:B------:R-:W-:Y:S04]  /*9fc0*/  LDGSTS.E.BYPASS.LTC128B.128 [R9+0x18c00], desc[UR36][R2.64], !P3 ;  /* 0x18c0000002097fae */ /* 0x000fe8000d901d64 */
[----:B------:R-:W-:Y:S04]  /*9fd0*/  LDGSTS.E.BYPASS.LTC128B.128 [R9+0x1bc00], desc[UR36][R2.64+0x80], !P2 ;  /* 0x1bc0008002097fae */ /* 0x000fe8000d101d64 */
[----:B------:R0:W-:Y:S02]  /*9fe0*/  LDGSTS.E.BYPASS.LTC128B.128 [R9+0x1ec00], desc[UR36][R2.64+0x100], !P1 ;  /* 0x1ec0010002097fae */ /* 0x0001e4000c901d64 */
[----:B0-----:R-:W-:-:S02]  /*9ff0*/  IADD3 R2, P0, R14, R5, RZ ;  /* 0x000000050e027210 */ /* 0x001fc40007f1e0ff */
[----:B------:R-:W0:Y:S03]  /*a000*/  SHFL.IDX PT, R14, R8, 0x3, 0x181f ;  /* 0x00781f00080e7f89 */ /* 0x000e2600000e0000 */
[----:B------:R-:W-:Y:S02]  /*a010*/  IMAD.X R3, RZ, RZ, R35, P0 ;  /* 0x000000ffff037224 */ /* 0x000fe400000e0623 */
[----:B------:R-:W1:Y:S04]  /*a020*/  SHFL.IDX PT, R35, R10, 0x3, 0x181f ;  /* 0x00781f000a237f89 */ /* 0x000e6800000e0000 */
[----:B------:R-:W-:Y:S04]  /*a030*/  LDGSTS.E.BYPASS.LTC128B.128 [R9+0x19400], desc[UR36][R2.64], !P3 ;  /* 0x1940000002097fae */ /* 0x000fe8000d901d64 */
[----:B------:R-:W-:Y:S04]  /*a040*/  LDGSTS.E.BYPASS.LTC128B.128 [R9+0x1c400], desc[UR36][R2.64+0x80], !P2 ;  /* 0x1c40008002097fae */ /* 0x000fe8000d101d64 */
[----:B------:R0:W-:Y:S02]  /*a050*/  LDGSTS.E.BYPASS.LTC128B.128 [R9+0x1f400], desc[UR36][R2.64+0x100], !P1 ;  /* 0x1f40010002097fae */ /* 0x0001e4000c901d64 */
[----:B0-----:R-:W-:-:S02]  /*a060*/  IADD3 R2, P0, R14, R5, RZ ;  /* 0x000000050e027210 */ /* 0x001fc40007f1e0ff */
[----:B------:R-:W0:Y:S02]  /*a070*/  SHFL.IDX PT, R14, R8, 0x4, 0x181f ;  /* 0x00981f00080e7f89 */ /* 0x000e2400000e0000 */
[----:B-1----:R-:W-:Y:S02]  /*a080*/  IADD3.X R3, RZ, R35, RZ, P0, !PT ;  /* 0x00000023ff037210 */ /* 0x002fe400007fe4ff */
[----:B------:R-:W1:Y:S04]  /*a090*/  SHFL.IDX PT, R35, R10, 0x4, 0x181f ;  /* 0x00981f000a237f89 */ /* 0x000e6800000e0000 */
[----:B------:R-:W-:Y:S04]  /*a0a0*/  LDGSTS.E.BYPASS.LTC128B.128 [R9+0x19c00], desc[UR36][R2.64], !P3 ;  /* 0x19c0000002097fae */ /* 0x000fe8000d901d64 */
[----:B------:R-:W-:Y:S04]  /*a0b0*/  LDGSTS.E.BYPASS.LTC128B.128 [R9+0x1cc00], desc[UR36][R2.64+0x80], !P2 ;  /* 0x1cc0008002097fae */ /* 0x000fe8000d101d64 */
[----:B------:R0:W-:Y:S02]  /*a0c0*/  LDGSTS.E.BYPASS.LTC128B.128 [R9+0x1fc00], desc[UR36][R2.64+0x100], !P1 ;  /* 0x1fc0010002097fae */ /* 0x0001e4000c901d64 */
[----:B0-----:R-:W-:-:S02]  /*a0d0*/  IADD3 R2, P0, R14, R5, RZ ;  /* 0x000000050e027210 */ /* 0x001fc40007f1e0ff */
[----:B------:R0:W2:Y:S03]  /*a0e0*/  SHFL.IDX PT, R14, R8, 0x5, 0x181f ;  /* 0x00b81f00080e7f89 */ /* 0x0000a600000e0000 */
[----:B-1----:R-:W-:Y:S02]  /*a0f0*/  IMAD.X R3, RZ, RZ, R35, P0 ;  /* 0x000000ffff037224 */ /* 0x002fe400000e0623 */
[----:B------:R0:W1:Y:S04]  /*a100*/  SHFL.IDX PT, R35, R10, 0x5, 0x181f ;  /* 0x00b81f000a237f89 */ /* 0x00006800000e0000 */
[----:B------:R0:W-:Y:S04]  /*a110*/  LDGSTS.E.BYPASS.LTC128B.128 [R9+0x1a400], desc[UR36][R2.64], !P3 ;  /* 0x1a40000002097fae */ /* 0x0001e8000d901d64 */
[----:B------:R0:W-:Y:S04]  /*a120*/  LDGSTS.E.BYPASS.LTC128B.128 [R9+0x1d400], desc[UR36][R2.64+0x80], !P2 ;  /* 0x1d40008002097fae */ /* 0x0001e8000d101d64 */
[----:B------:R0:W-:Y:S02]  /*a130*/  LDGSTS.E.BYPASS.LTC128B.128 [R9+0x20400], desc[UR36][R2.64+0x100], !P1 ;  /* 0x2040010002097fae */ /* 0x0001e4000c901d64 */
.L_x_140:
[----:B0-2---:R-:W-:-:S05]  /*a140*/  IADD3 R2, P0, R14, R5, RZ ;  /* 0x000000050e027210 */ /* 0x005fca0007f1e0ff */
[----:B-1----:R-:W-:Y:S01]  /*a150*/  IMAD.X R3, RZ, RZ, R35, P0 ;  /* 0x000000ffff037224 */ /* 0x002fe200000e0623 */
[----:B------:R-:W-:-:S04]  /*a160*/  PLOP3.LUT P0, PT, PT, PT, PT, 0x80, 0x0 ;  /* 0x000000000000781c */ /* 0x000fc80003f0f070 */
[----:B------:R-:W-:Y:S01]  /*a170*/  @!PT LDS RZ, [RZ] ;  /* 0x00000000fffff984 */ /* 0x000fe20000000800 */
[----:B------:R-:W-:Y:S01]  /*a180*/  @!PT LDS RZ, [RZ] ;  /* 0x00000000fffff984 */ /* 0x000fe20000000800 */
[----:B------:R-:W-:Y:S01]  /*a190*/  @!PT LDS RZ, [RZ] ;  /* 0x00000000fffff984 */ /* 0x000fe20000000800 */
[----:B------:R0:W-:Y:S04]  /*a1a0*/  LDGSTS.E.BYPASS.LTC128B.128 [R9+0x1ac00], desc[UR36][R2.64], !P3 ;  /* 0x1ac0000002097fae */ /* 0x0001e8000d901d64 */
[----:B------:R0:W-:Y:S04]  /*a1b0*/  LDGSTS.E.BYPASS.LTC128B.128 [R9+0x1dc00], desc[UR36][R2.64+0x80], !P2 ;  /* 0x1dc0008002097fae */ /* 0x0001e8000d101d64 */
[----:B------:R0:W-:Y:S01]  /*a1c0*/  LDGSTS.E.BYPASS.LTC128B.128 [R9+0x20c00], desc[UR36][R2.64+0x100], !P1 ;  /* 0x20c0010002097fae */ /* 0x0001e2000c901d64 */
[----:B------:R-:W-:Y:S01]  /*a1d0*/  NOP ;  /* 0x0000000000007918 */ /* 0x000fe20000000000 */
.L_x_60:
        /* <DEDUP_REMOVED lines=10> */
.L_x_61:
[----:B------:R1:W-:Y:S01]  /*a280*/  SYNCS.ARRIVE.TRANS64.A1T0 RZ, [R6+URZ+0x2a830], RZ ;  /* 0x02a830ff06ff79a7 */ /* 0x0003e2000810003f */
[----:B------:R-:W-:Y:S05]  /*a290*/  @!P2 BRA `(.L_x_62) ;  /* 0x000000000004a947 */ /* 0x000fea0003800000 */
[----:B------:R-:W-:Y:S01]  /*a2a0*/  BPT.TRAP 0x1 ;  /* 0x000000040000795c */ /* 0x000fe20000300000 */
.L_x_62:
[----:B0-----:R-:W-:Y:S01]  /*a2b0*/  SHF.L.U32 R9, R21, 0x1f, RZ ;  /* 0x0000001f15097819 */ /* 0x001fe200000006ff */
[----:B------:R-:W-:Y:S01]  /*a2c0*/  BSSY B1, `(.L_x_63) ;  /* 0x0000006000017945 */ /* 0x000fe20003800000 */
[----:B-1----:R-:W-:Y:S02]  /*a2d0*/  LEA R6, R7, UR39, 0x3 ;  /* 0x0000002707067c11 */ /* 0x002fe4000f8e18ff */
[----:B------:R-:W-:Y:S02]  /*a2e0*/  MOV R3, 0xffffffa0 ;  /* 0xffffffa000037802 */ /* 0x000fe40000000f00 */
[----:B------:R-:W0:Y:S03]  /*a2f0*/  SYNCS.PHASECHK.TRANS64.TRYWAIT P0, [R6+URZ+0x2a860], R9 ;  /* 0x02a86009060075a7 */ /* 0x000e26000800017f */
[----:B------:R-:W-:Y:S01]  /*a300*/  IMAD R3, R28, R3, UR38 ;  /* 0x000000261c037e24 */ /* 0x000fe2000f8e0203 */
[----:B0-----:R-:W-:Y:S06]  /*a310*/  @!P0 BRA `(.L_x_64) ;  /* 0x0000002c00188947 */ /* 0x001fec0003800000 */
.L_x_141:
[----:B------:R-:W-:Y:S05]  /*a320*/  BSYNC B1 ;  /* 0x0000000000017941 */ /* 0x000fea0003800000 */
.L_x_63:
[----:B------:R-:W-:Y:S01]  /*a330*/  UMOV UR4, 0xffffffff ;  /* 0xffffffff00047882 */ /* 0x000fe20000000000 */
[C---:B------:R-:W-:Y:S01]  /*a340*/  LOP3.LUT P2, RZ, R16.reuse, 0x2, RZ, 0xc0, !PT ;  /* 0x0000000210ff7812 */ /* 0x040fe2000784c0ff */
[----:B------:R-:W-:Y:S01]  /*a350*/  IMAD R7, R7, 0x3000, R27 ;  /* 0x0000300007077824 */ /* 0x000fe200078e021b */
[----:B------:R-:W-:Y:S01]  /*a360*/  LOP3.LUT P1, RZ, R16, 0x1, RZ, 0xc0, !PT ;  /* 0x0000000110ff7812 */ /* 0x000fe2000782c0ff */
[----:B------:R-:W-:Y:S01]  /*a370*/  IMAD.IADD R8, R3, 0x1, -R34 ;  /* 0x0000000103087824 */ /* 0x000fe200078e0a22 */
[----:B------:R-:W-:Y:S11]  /*a380*/  BRA.DIV UR4, `(.L_x_65) ;  /* 0x0000002e04107947 */ /* 0x000ff6000b800000 */
[----:B------:R-:W1:Y:S01]  /*a390*/  SHFL.IDX PT, R14, R17, RZ, 0x181f ;  /* 0x00181fff110e7589 */ /* 0x000e6200000e0000 */
[----:B------:R-:W-:-:S03]  /*a3a0*/  LEA R7, R7, UR39, 0x1 ;  /* 0x0000002707077c11 */ /* 0x000fc6000f8e08ff */
[----:B------:R-:W2:Y:S01]  /*a3b0*/  SHFL.IDX PT, R3, R18, RZ, 0x181f ;  /* 0x00181fff12037589 */ /* 0x000ea200000e0000 */
[----:B-1----:R-:W-:-:S03]  /*a3c0*/  IADD3 R2, P0, R14, R5, RZ ;  /* 0x000000050e027210 */ /* 0x002fc60007f1e0ff */
[----:B------:R-:W1:Y:S02]  /*a3d0*/  SHFL.IDX PT, R14, R17, 0x1, 0x181f ;  /* 0x00381f00110e7f89 */ /* 0x000e6400000e0000 */
[----:B--2---:R-:W-:Y:S01]  /*a3e0*/  IMAD.X R3, RZ, RZ, R3, P0 ;  /* 0x000000ffff037224 */ /* 0x004fe200000e0603 */
[----:B------:R-:W-:-:S13]  /*a3f0*/  ISETP.LT.OR P0, PT, R8, 0x1, P2 ;  /* 0x000000010800780c */ /* 0x000fda0001701670 */
[----:B------:R-:W-:Y:S01]  /*a400*/  LDGSTS.E.BYPASS.LTC128B.128 [R7+0x400], desc[UR36][R2.64], !P0 ;  /* 0x0040000002077fae */ /* 0x000fe2000c101d64 */
[----:B------:R-:W-:-:S13]  /*a410*/  ISETP.LT.OR P0, PT, R8, 0x1, P1 ;  /* 0x000000010800780c */ /* 0x000fda0000f01670 */
[----:B------:R2:W-:Y:S04]  /*a420*/  LDGSTS.E.BYPASS.LTC128B.128 [R7+0x3400], desc[UR36][R2.64+0x80], !P0 ;  /* 0x0340008002077fae */ /* 0x0005e8000c101d64 */
[----:B--2---:R-:W2:Y:S01]  /*a430*/  SHFL.IDX PT, R3, R18, 0x1, 0x181f ;  /* 0x00381f0012037f89 */ /* 0x004ea200000e0000 */
[----:B-1----:R-:W-:-:S03]  /*a440*/  IADD3 R2, P0, R14, R5, RZ ;  /* 0x000000050e027210 */ /* 0x002fc60007f1e0ff */
[----:B------:R-:W1:Y:S01]  /*a450*/  SHFL.IDX PT, R14, R17, 0x2, 0x181f ;  /* 0x00581f00110e7f89 */ /* 0x000e6200000e0000 */
[----:B--2---:R-:W-:Y:S02]  /*a460*/  IADD3.X R3, RZ, R3, RZ, P0, !PT ;  /* 0x00000003ff037210 */ /* 0x004fe400007fe4ff */
[----:B------:R-:W-:-:S13]  /*a470*/  ISETP.LT.OR P0, PT, R8, 0x11, P2 ;  /* 0x000000110800780c */ /* 0x000fda0001701670 */
[----:B------:R-:W-:Y:S01]  /*a480*/  LDGSTS.E.BYPASS.LTC128B.128 [R7+0xc00], desc[UR36][R2.64], !P0 ;  /* 0x00c0000002077fae */ /* 0x000fe2000c101d64 */
[----:B------:R-:W-:-:S13]  /*a490*/  ISETP.LT.OR P0, PT, R8, 0x11, P1 ;  /* 0x000000110800780c */ /* 0x000fda0000f01670 */
[----:B------:R2:W-:Y:S04]  /*a4a0*/  LDGSTS.E.BYPASS.LTC128B.128 [R7+0x3c00], desc[UR36][R2.64+0x80], !P0 ;  /* 0x03c0008002077fae */ /* 0x0005e8000c101d64 */
[----:B--2---:R-:W2:Y:S01]  /*a4b0*/  SHFL.IDX PT, R3, R18, 0x2, 0x181f ;  /* 0x00581f0012037f89 */ /* 0x004ea200000e0000 */
        /* <DEDUP_REMOVED lines=17> */
[----:B------:R-:W1:Y:S04]  /*a5d0*/  SHFL.IDX PT, R18, R18, 0x5, 0x181f ;  /* 0x00b81f0012127f89 */ /* 0x000e6800000e0000 */
[----:B------:R3:W4:Y:S01]  /*a5e0*/  SHFL.IDX PT, R14, R17, 0x5, 0x181f ;  /* 0x00b81f00110e7f89 */ /* 0x00072200000e0000 */
[----:B--2---:R-:W-:Y:S02]  /*a5f0*/  IADD3.X R3, RZ, R3, RZ, P0, !PT ;  /* 0x00000003ff037210 */ /* 0x004fe400007fe4ff */
[----:B------:R-:W-:-:S13]  /*a600*/  ISETP.LT.OR P0, PT, R8, 0x41, P2 ;  /* 0x000000410800780c */ /* 0x000fda0001701670 */
[----:B------:R3:W-:Y:S01]  /*a610*/  LDGSTS.E.BYPASS.LTC128B.128 [R7+0x2400], desc[UR36][R2.64], !P0 ;  /* 0x0240000002077fae */ /* 0x0007e2000c101d64 */
[----:B------:R-:W-:-:S13]  /*a620*/  ISETP.LT.OR P0, PT, R8, 0x41, P1 ;  /* 0x000000410800780c */ /* 0x000fda0000f01670 */
[----:B-1--4-:R3:W-:Y:S02]  /*a630*/  LDGSTS.E.BYPASS.LTC128B.128 [R7+0x5400], desc[UR36][R2.64+0x80], !P0 ;  /* 0x0540008002077fae */ /* 0x0127e4000c101d64 */
.L_x_155:
[----:B0--3--:R-:W-:Y:S01]  /*a640*/  IADD3 R2, P0, R14, R5, RZ ;  /* 0x000000050e027210 */ /* 0x009fe20007f1e0ff */
[----:B------:R-:W-:Y:S02]  /*a650*/  ULDC.64 UR4, c[0x0][0x328] ;  /* 0x0000ca0000047ab9 */ /* 0x000fe40000000a00 */
[----:B------:R-:W-:Y:S02]  /*a660*/  IMAD R23, R23, UR4, RZ ;  /* 0x0000000417177c24 */ /* 0x000fe4000f8e02ff */
[----:B------:R-:W-:Y:S01]  /*a670*/  IMAD.X R3, RZ, RZ, R18, P0 ;  /* 0x000000ffff037224 */ /* 0x000fe200000e0612 */
[----:B------:R-:W-:Y:S01]  /*a680*/  ISETP.LT.OR P0, PT, R8, 0x51, P2 ;  /* 0x000000510800780c */ /* 0x000fe20001701670 */
[----:B------:R-:W-:-:S12]  /*a690*/  IMAD R23, R4, UR5, R23 ;  /* 0x0000000504177c24 */ /* 0x000fd8000f8e0217 */
[----:B------:R-:W-:Y:S01]  /*a6a0*/  @!PT LDS RZ, [RZ] ;  /* 0x00000000fffff984 */ /* 0x000fe20000000800 */
[----:B------:R-:W-:Y:S01]  /*a6b0*/  @!PT LDS RZ, [RZ] ;  /* 0x00000000fffff984 */ /* 0x000fe20000000800 */
[----:B------:R-:W-:Y:S01]  /*a6c0*/  @!PT LDS RZ, [RZ] ;  /* 0x00000000fffff984 */ /* 0x000fe20000000800 */
[----:B------:R-:W-:Y:S01]  /*a6d0*/  LDGSTS.E.BYPASS.LTC128B.128 [R7+0x2c00], desc[UR36][R2.64], !P0 ;  /* 0x02c0000002077fae */ /* 0x000fe2000c101d64 */
[----:B------:R-:W-:-:S13]  /*a6e0*/  ISETP.LT.OR P0, PT, R8, 0x51, P1 ;  /* 0x000000510800780c */ /* 0x000fda0000f01670 */
[----:B------:R0:W-:Y:S01]  /*a6f0*/  LDGSTS.E.BYPASS.LTC128B.128 [R7+0x5c00], desc[UR36][R2.64+0x80], !P0 ;  /* 0x05c0008002077fae */ /* 0x0001e2000c101d64 */
[----:B------:R-:W-:Y:S01]  /*a700*/  PLOP3.LUT P0, PT, PT, PT, PT, 0x80, 0x0 ;  /* 0x000000000000781c */ /* 0x000fe20003f0f070 */
[----:B------:R-:W-:Y:S01]  /*a710*/  NOP ;  /* 0x0000000000007918 */ /* 0x000fe20000000000 */
[----:B0-----:R-:W-:Y:S01]  /*a720*/  IMAD.WIDE.U32 R2, R4, UR4, RZ ;  /* 0x0000000404027c25 */ /* 0x001fe2000f8e00ff */
[----:B------:R-:W-:-:S03]  /*a730*/  ULDC.64 UR4, c[0x0][0x338] ;  /* 0x0000ce0000047ab9 */ /* 0x000fc60000000a00 */
[----:B------:R-:W-:Y:S02]  /*a740*/  IMAD.IADD R3, R3, 0x1, R23 ;  /* 0x0000000103037824 */ /* 0x000fe400078e0217 */
[----:B------:R-:W-:Y:S02]  /*a750*/  IMAD R5, R24, UR4, RZ ;  /* 0x0000000418057c24 */ /* 0x000fe4000f8e02ff */
[----:B------:R-:W-:-:S04]  /*a760*/  IMAD.WIDE.U32 R2, R0, UR4, R2 ;  /* 0x0000000400027c25 */ /* 0x000fc8000f8e0002 */
[----:B------:R-:W-:-:S05]  /*a770*/  IMAD R5, R0, UR5, R5 ;  /* 0x0000000500057c24 */ /* 0x000fca000f8e0205 */
[----:B------:R-:W-:-:S07]  /*a780*/  IADD3 R5, R3, R5, RZ ;  /* 0x0000000503057210 */ /* 0x000fce0007ffe0ff */
.L_x_66:
        /* <DEDUP_REMOVED lines=10> */
.L_x_67:
[----:B------:R-:W-:Y:S01]  /*a830*/  ULDC.64 UR4, c[0x0][0x330] ;  /* 0x0000cc0000047ab9 */ /* 0x000fe20000000a00 */
[----:B------:R-:W-:Y:S01]  /*a840*/  IMAD.MOV.U32 R3, RZ, RZ, R5 ;  /* 0x000000ffff037224 */ /* 0x000fe200078e0005 */
[----:B------:R0:W-:Y:S01]  /*a850*/  SYNCS.ARRIVE.TRANS64.A1T0 RZ, [R6+URZ+0x2a850], RZ ;  /* 0x02a850ff06ff79a7 */ /* 0x0001e2000810003f */
[----:B------:R-:W-:Y:S01]  /*a860*/  IMAD R0, R29, UR4, RZ ;  /* 0x000000041d007c24 */ /* 0x000fe2000f8e02ff */
[----:B------:R-:W-:Y:S01]  /*a870*/  MOV R28, R20 ;  /* 0x00000014001c7202 */ /* 0x000fe20000000f00 */
[----:B------:R-:W-:-:S04]  /*a880*/  IMAD.WIDE.U32 R2, R19, UR4, R2 ;  /* 0x0000000413027c25 */ /* 0x000fc8000f8e0002 */
[----:B------:R-:W-:Y:S01]  /*a890*/  IMAD R5, R19, UR5, R0 ;  /* 0x0000000513057c24 */ /* 0x000fe2000f8e0200 */
[----:B------:R-:W-:Y:S01]  /*a8a0*/  ULDC.64 UR4, c[0x0][0x318] ;  /* 0x0000c60000047ab9 */ /* 0x000fe20000000a00 */
[----:B0-----:R-:W-:Y:S01]  /*a8b0*/  IADD3 R6, R20, -0x1, RZ ;  /* 0xffffffff14067810 */ /* 0x001fe20007ffe0ff */
[----:B------:R-:W-:Y:S01]  /*a8c0*/  IMAD.MOV.U32 R21, RZ, RZ, R25 ;  /* 0x000000ffff157224 */ /* 0x000fe200078e0019 */
[----:B------:R-:W-:Y:S01]  /*a8d0*/  LEA R17, P0, R2, UR4, 0x1 ;  /* 0x0000000402117c11 */ /* 0x000fe2000f8008ff */
[----:B------:R-:W-:Y:S02]  /*a8e0*/  IMAD.IADD R3, R5, 0x1, R3 ;  /* 0x0000000105037824 */ /* 0x000fe400078e0203 */
[----:B------:R-:W-:-:S03]  /*a8f0*/  IMAD.MOV.U32 R7, RZ, RZ, R22 ;  /* 0x000000ffff077224 */ /* 0x000fc600078e0016 */
[----:B------:R-:W-:Y:S02]  /*a900*/  LEA.HI.X R18, R2, UR5, R3, 0x1, P0 ;  /* 0x0000000502127c11 */ /* 0x000fe400080f0c03 */
[----:B------:R-:W-:-:S13]  /*a910*/  ISETP.GT.AND P0, PT, R20, RZ, PT ;  /* 0x000000ff1400720c */ /* 0x000fda0003f04270 */
[----:B------:R-:W-:Y:S05]  /*a920*/  @P0 BRA `(.L_x_68) ;  /* 0xfffffff000600947 */ /* 0x000fea000383ffff */
[----:B------:R-:W-:Y:S05]  /*a930*/  BSYNC B0 ;  /* 0x0000000000007941 */ /* 0x000fea0003800000 */
.L_x_55:
[----:B------:R-:W-:-:S13]  /*a940*/  LOP3.LUT P0, RZ, R16, 0x20, RZ, 0xc0, !PT ;  /* 0x0000002010ff7812 */ /* 0x000fda000780c0ff */
[----:B------:R-:W-:Y:S05]  /*a950*/  @!P0 BRA `(.L_x_69) ;  /* 0x0000000000048947 */ /* 0x000fea0003800000 */
[----:B------:R-:W-:Y:S01]  /*a960*/  BPT.TRAP 0x1 ;  /* 0x000000040000795c */ /* 0x000fe20000300000 */
.L_x_69:
[----:B------:R-:W-:Y:S01]  /*a970*/  LEA R4, R22, UR39, 0x3 ;  /* 0x0000002716047c11 */ /* 0x000fe2000f8e18ff */
[----:B------:R-:W-:Y:S01]  /*a980*/  IMAD.MOV.U32 R5, RZ, RZ, -0x60 ;  /* 0xffffffa0ff057424 */ /* 0x000fe200078e00ff */
[----:B0-----:R-:W-:Y:S01]  /*a990*/  SHF.L.U32 R3, R25, 0x1f, RZ ;  /* 0x0000001f19037819 */ /* 0x001fe200000006ff */
[----:B------:R-:W-:Y:S02]  /*a9a0*/  BSSY B0, `(.L_x_70) ;  /* 0x0000004000007945 */ /* 0x000fe40003800000 */
[----:B------:R-:W-:Y:S01]  /*a9b0*/  IMAD R5, R20, R5, UR38 ;  /* 0x0000002614057e24 */ /* 0x000fe2000f8e0205 */
[----:B------:R-:W0:Y:S02]  /*a9c0*/  SYNCS.PHASECHK.TRANS64.TRYWAIT P0, [R4+URZ+0x2a860], R3 ;  /* 0x02a86003040075a7 */ /* 0x000e24000800017f */
[----:B0-----:R-:W-:Y:S05]  /*a9d0*/  @!P0 BRA `(.L_x_71) ;  /* 0x0000002c00508947 */ /* 0x001fea0003800000 */
.L_x_156:
[----:B------:R-:W-:Y:S05]  /*a9e0*/  BSYNC B0 ;  /* 0x0000000000007941 */ /* 0x000fea0003800000 */
.L_x_70:
[----:B------:R-:W-:Y:S01]  /*a9f0*/  UMOV UR4, 0xffffffff ;  /* 0xffffffff00047882 */ /* 0x000fe20000000000 */
[----:B------:R-:W-:Y:S01]  /*aa00*/  LOP3.LUT P2, RZ, R16, 0x2, RZ, 0xc0, !PT ;  /* 0x0000000210ff7812 */ /* 0x000fe2000784c0ff */
[----:B------:R-:W-:Y:S01]  /*aa10*/  IMAD R7, R22, 0x3000, R27 ;  /* 0x0000300016077824 */ /* 0x000fe200078e021b */
[----:B------:R-:W-:Y:S01]  /*aa20*/  LOP3.LUT P1, RZ, R16, 0x1, RZ, 0xc0, !PT ;  /* 0x0000000110ff7812 */ /* 0x000fe2000782c0ff */
[----:B------:R-:W-:Y:S01]  /*aa30*/  IMAD.IADD R5, R5, 0x1, -R34 ;  /* 0x0000000105057824 */ /* 0x000fe200078e0a22 */
[----:B------:R-:W-:Y:S11]  /*aa40*/  BRA.DIV UR4, `(.L_x_72) ;  /* 0x0000002e04487947 */ /* 0x000ff6000b800000 */
[----:B------:R-:W1:Y:S01]  /*aa50*/  SHFL.IDX PT, R14, R17, RZ, 0x181f ;  /* 0x00181fff110e7589 */ /* 0x000e6200000e0000 */
[----:B------:R-:W-:-:S03]  /*aa60*/  SHF.L.U32 R6, R37, 0x1, RZ ;  /* 0x0000000125067819 */ /* 0x000fc600000006ff */
[----:B------:R-:W0:Y:S01]  /*aa70*/  SHFL.IDX PT, R0, R18, RZ, 0x181f ;  /* 0x00181fff12007589 */ /* 0x000e2200000e0000 */
[----:B-1----:R-:W-:-:S03]  /*aa80*/  IADD3 R2, P0, R14, R6, RZ ;  /* 0x000000060e027210 */ /* 0x002fc60007f1e0ff */
[----:B------:R-:W1:Y:S02]  /*aa90*/  SHFL.IDX PT, R14, R17, 0x1, 0x181f ;  /* 0x00381f00110e7f89 */ /* 0x000e6400000e0000 */
[----:B0-----:R-:W-:Y:S01]  /*aaa0*/  IMAD.X R3, RZ, RZ, R0, P0 ;  /* 0x000000ffff037224 */ /* 0x001fe200000e0600 */
[----:B------:R-:W-:Y:S02]  /*aab0*/  ISETP.LT.OR P0, PT, R5, 0x1, P2 ;  /* 0x000000010500780c */ /* 0x000fe40001701670 */
[----:B------:R-:W-:Y:S02]  /*aac0*/  LEA R0, R7, UR39, 0x1 ;  /* 0x0000002707007c11 */ /* 0x000fe4000f8e08ff */
[----:B------:R-:W0:Y:S09]  /*aad0*/  SHFL.IDX PT, R7, R18, 0x1, 0x181f ;  /* 0x00381f0012077f89 */ /* 0x000e3200000e0000 */
[----:B------:R-:W-:Y:S01]  /*aae0*/  LDGSTS.E.BYPASS.LTC128B.128 [R0+0x400], desc[UR36][R2.64], !P0 ;  /* 0x0040000002007fae */ /* 0x000fe2000c101d64 */
[----:B------:R-:W-:-:S13]  /*aaf0*/  ISETP.LT.OR P0, PT, R5, 0x1, P1 ;  /* 0x000000010500780c */ /* 0x000fda0000f01670 */
[----:B------:R1:W-:Y:S02]  /*ab00*/  LDGSTS.E.BYPASS.LTC128B.128 [R0+0x3400], desc[UR36][R2.64+0x80], !P0 ;  /* 0x0340008002007fae */ /* 0x0003e4000c101d64 */
[----:B-1----:R-:W-:Y:S02]  /*ab10*/  IADD3 R2, P0, R14, R6, RZ ;  /* 0x000000060e027210 */ /* 0x002fe40007f1e0ff */
[----:B------:R-:W1:Y:S03]  /*ab20*/  SHFL.IDX PT, R14, R17, 0x2, 0x181f ;  /* 0x00581f00110e7f89 */ /* 0x000e6600000e0000 */
[----:B0-----:R-:W-:Y:S01]  /*ab30*/  IMAD.X R3, RZ, RZ, R7, P0 ;  /* 0x000000ffff037224 */ /* 0x001fe200000e0607 */
[----:B------:R-:W-:Y:S01]  /*ab40*/  ISETP.LT.OR P0, PT, R5, 0x11, P2 ;  /* 0x000000110500780c */ /* 0x000fe20001701670 */
[----:B------:R-:W0:-:S12]  /*ab50*/  SHFL.IDX PT, R7, R18, 0x2, 0x181f ;  /* 0x00581f0012077f89 */ /* 0x000e1800000e0000 */
[----:B------:R-:W-:Y:S01]  /*ab60*/  LDGSTS.E.BYPASS.LTC128B.128 [R0+0xc00], desc[UR36][R2.64], !P0 ;  /* 0x00c0000002007fae */ /* 0x000fe2000c101d64 */
[----:B------:R-:W-:-:S13]  /*ab70*/  ISETP.LT.OR P0, PT, R5, 0x11, P1 ;  /* 0x000000110500780c */ /* 0x000fda0000f01670 */
[----:B------:R1:W-:Y:S02]  /*ab80*/  LDGSTS.E.BYPASS.LTC128B.128 [R0+0x3c00], desc[UR36][R2.64+0x80], !P0 ;  /* 0x03c0008002007fae */ /* 0x0003e4000c101d64 */
[----:B-1----:R-:W-:Y:S02]  /*ab90*/  IADD3 R2, P0, R14, R6, RZ ;  /* 0x000000060e027210 */ /* 0x002fe40007f1e0ff */
[----:B------:R-:W1:Y:S02]  /*aba0*/  SHFL.IDX PT, R14, R17, 0x3, 0x181f ;  /* 0x00781f00110e7f89 */ /* 0x000e6400000e0000 */
[----:B0-----:R-:W-:Y:S02]  /*abb0*/  IADD3.X R3, RZ, R7, RZ, P0, !PT ;  /* 0x00000007ff037210 */ /* 0x001fe400007fe4ff */
[----:B------:R-:W-:Y:S01]  /*abc0*/  ISETP.LT.OR P0, PT, R5, 0x21, P2 ;  /* 0x000000210500780c */ /* 0x000fe20001701670 */
[----:B------:R-:W0:-:S12]  /*abd0*/  SHFL.IDX PT, R7, R18, 0x3, 0x181f ;  /* 0x00781f0012077f89 */ /* 0x000e1800000e0000 */
        /* <DEDUP_REMOVED lines=12> */
[----:B------:R1:W2:Y:S03]  /*aca0*/  SHFL.IDX PT, R14, R17, 0x5, 0x181f ;  /* 0x00b81f00110e7f89 */ /* 0x0002a600000e0000 */
[----:B0-----:R-:W-:Y:S01]  /*acb0*/  IMAD.X R3, RZ, RZ, R7, P0 ;  /* 0x000000ffff037224 */ /* 0x001fe200000e0607 */
[----:B------:R-:W-:Y:S01]  /*acc0*/  ISETP.LT.OR P0, PT, R5, 0x41, P2 ;  /* 0x000000410500780c */ /* 0x000fe20001701670 */
[----:B------:R1:W3:-:S12]  /*acd0*/  SHFL.IDX PT, R7, R18, 0x5, 0x181f ;  /* 0x00b81f0012077f89 */ /* 0x0002d800000e0000 */
[----:B------:R1:W-:Y:S01]  /*ace0*/  LDGSTS.E.BYPASS.LTC128B.128 [R0+0x2400], desc[UR36][R2.64], !P0 ;  /* 0x0240000002007fae */ /* 0x0003e2000c101d64 */
[----:B------:R-:W-:-:S13]  /*acf0*/  ISETP.LT.OR P0, PT, R5, 0x41, P1 ;  /* 0x000000410500780c */ /* 0x000fda0000f01670 */
[----:B--23--:R1:W-:Y:S02]  /*ad00*/  LDGSTS.E.BYPASS.LTC128B.128 [R0+0x5400], desc[UR36][R2.64+0x80], !P0 ;  /* 0x0540008002007fae */ /* 0x00c3e4000c101d64 */
.L_x_170:
[----:B01----:R-:W-:-:S04]  /*ad10*/  IADD3 R2, P0, R14, R6, RZ ;  /* 0x000000060e027210 */ /* 0x003fc80007f1e0ff */
[----:B------:R-:W-:Y:S02]  /*ad20*/  IADD3.X R3, RZ, R7, RZ, P0, !PT ;  /* 0x00000007ff037210 */ /* 0x000fe400007fe4ff */
[----:B------:R-:W-:-:S13]  /*ad30*/  ISETP.LT.OR P0, PT, R5, 0x51, P2 ;  /* 0x000000510500780c */ /* 0x000fda0001701670 */
[----:B------:R-:W-:Y:S01]  /*ad40*/  @!PT LDS RZ, [RZ] ;  /* 0x00000000fffff984 */ /* 0x000fe20000000800 */
[----:B------:R-:W-:Y:S01]  /*ad50*/  @!PT LDS RZ, [RZ] ;  /* 0x00000000fffff984 */ /* 0x000fe20000000800 */
[----:B------:R-:W-:Y:S01]  /*ad60*/  @!PT LDS RZ, [RZ] ;  /* 0x00000000fffff984 */ /* 0x000fe20000000800 */
[----:B------:R0:W-:Y:S01]  /*ad70*/  LDGSTS.E.BYPASS.LTC128B.128 [R0+0x2c00], desc[UR36][R2.64], !P0 ;  /* 0x02c0000002007fae */ /* 0x0001e2000c101d64 */
[----:B------:R-:W-:-:S13]  /*ad80*/  ISETP.LT.OR P0, PT, R5, 0x51, P1 ;  /* 0x000000510500780c */ /* 0x000fda0000f01670 */
[----:B------:R0:W-:Y:S01]  /*ad90*/  LDGSTS.E.BYPASS.LTC128B.128 [R0+0x5c00], desc[UR36][R2.64+0x80], !P0 ;  /* 0x05c0008002007fae */ /* 0x0001e2000c101d64 */
[----:B------:R-:W-:Y:S01]  /*ada0*/  PLOP3.LUT P0, PT, PT, PT, PT, 0x80, 0x0 ;  /* 0x000000000000781c */ /* 0x000fe20003f0f070 */
[----:B------:R-:W-:-:S12]  /*adb0*/  NOP ;  /* 0x0000000000007918 */ /* 0x000fd80000000000 */
.L_x_73:
        /* <DEDUP_REMOVED lines=10> */
.L_x_74:
[----:B0-----:R-:W2:Y:S01]  /*ae60*/  LDL.LU R2, [R1] ;  /* 0x0000000001027983 */ /* 0x001ea20000300800 */
[----:B------:R-:W-:Y:S01]  /*ae70*/  VIADD R22, R22, 0x1 ;  /* 0x0000000116167836 */ /* 0x000fe20000000000 */
[----:B------:R-:W-:Y:S01]  /*ae80*/  ULDC UR4, c[0x0][0xc34] ;  /* 0x00030d0000047ab9 */ /* 0x000fe20000000800 */
[----:B------:R-:W-:Y:S01]  /*ae90*/  VIADD R36, R36, UR44 ;  /* 0x0000002c24247c36 */ /* 0x000fe20008000000 */
[----:B------:R0:W-:Y:S02]  /*aea0*/  SYNCS.ARRIVE.TRANS64.A1T0 RZ, [R4+URZ+0x2a850], RZ ;  /* 0x02a850ff04ff79a7 */ /* 0x0001e4000810003f */
[----:B------:R-:W-:-:S04]  /*aeb0*/  ISETP.NE.AND P0, PT, R22, 0x2, PT ;  /* 0x000000021600780c */ /* 0x000fc80003f05270 */
[----:B------:R-:W-:Y:S02]  /*aec0*/  SEL R22, R22, RZ, P0 ;  /* 0x000000ff16167207 */ /* 0x000fe40000000000 */
[----:B------:R-:W-:Y:S02]  /*aed0*/  SEL R0, RZ, 0x1, P0 ;  /* 0x00000001ff007807 */ /* 0x000fe40000000000 */
[----:B------:R-:W-:Y:S02]  /*aee0*/  ISETP.GE.AND P0, PT, R36, UR4, PT ;  /* 0x0000000424007c0c */ /* 0x000fe4000bf06270 */
[----:B------:R-:W-:Y:S02]  /*aef0*/  LOP3.LUT R25, R25, R0, RZ, 0x3c, !PT ;  /* 0x0000000019197212 */ /* 0x000fe400078e3cff */
[----:B--2---:R-:W-:-:S05]  /*af00*/  IADD3 R2, R2, 0x1, RZ ;  /* 0x0000000102027810 */ /* 0x004fca0007ffe0ff */
[----:B------:R0:W-:Y:S04]  /*af10*/  STL [R1], R2 ;  /* 0x0000000201007387 */ /* 0x0001e80000100800 */
[----:B------:R-:W-:Y:S05]  /*af20*/  @!P0 BRA `(.L_x_75) ;  /* 0xffffffd0002c8947 */ /* 0x000fea000383ffff */
[----:B------:R-:W-:-:S07]  /*af30*/  LOP3.LUT R0, R2, 0x1, RZ, 0xc, !PT ;  /* 0x0000000102007812 */ /* 0x000fce00078e0cff */
.L_x_40:
[----:B------:R-:W1:Y:S01]  /*af40*/  S2R R3, SR_CgaCtaId ;  /* 0x0000000000037919 */ /* 0x000e620000008800 */
[----:B0-----:R-:W-:Y:S01]  /*af50*/  MOV R2, 0x400 ;  /* 0x0000040000027802 */ /* 0x001fe20000000f00 */
[----:B------:R-:W-:Y:S01]  /*af60*/  BSSY B0, `(.L_x_76) ;  /* 0x0000005000007945 */ /* 0x000fe20003800000 */
[----:B------:R-:W-:Y:S02]  /*af70*/  SHF.L.U32 R0, R0, 0x1f, RZ ;  /* 0x0000001f00007819 */ /* 0x000fe400000006ff */
[----:B-1----:R-:W-:-:S04]  /*af80*/  LEA R5, R3, R2, 0x18 ;  /* 0x0000000203057211 */ /* 0x002fc800078ec0ff */
[----:B------:R-:W0:Y:S02]  /*af90*/  SYNCS.PHASECHK.TRANS64.TRYWAIT P0, [R5+URZ+0x2a820], R0 ;  /* 0x02a82000050075a7 */ /* 0x000e24000800017f */
[----:B0-----:R-:W-:Y:S05]  /*afa0*/  @!P0 BRA `(.L_x_77) ;  /* 0x0000002c00f88947 */ /* 0x001fea0003800000 */
.L_x_171:
[----:B------:R-:W-:Y:S05]  /*afb0*/  BSYNC B0 ;  /* 0x0000000000007941 */ /* 0x000fea0003800000 */
.L_x_76:
[----:B------:R-:W-:-:S03]  /*afc0*/  UMOV UR4, 0xffffffff ;  /* 0xffffffff00047882 */ /* 0x000fc60000000000 */
[----:B------:R-:W-:Y:S05]  /*afd0*/  BRA.DIV UR4, `(.L_x_78) ;  /* 0x0000003204007947 */ /* 0x000fea000b800000 */
[----:B0-----:R-:W0:Y:S02]  /*afe0*/  S2R R0, SR_TID.X ;  /* 0x0000000000007919 */ /* 0x001e240000002100 */
[----:B0-----:R-:W-:-:S04]  /*aff0*/  SHF.R.U32.HI R0, RZ, 0x5, R0 ;  /* 0x00000005ff007819 */ /* 0x001fc80000011600 */
[----:B------:R-:W-:-:S05]  /*b000*/  LOP3.LUT R0, R0, 0x3, RZ, 0xc0, !PT ;  /* 0x0000000300007812 */ /* 0x000fca00078ec0ff */
[----:B------:R0:W1:Y:S02]  /*b010*/  SHFL.IDX PT, R14, R0, RZ, 0x1f ;  /* 0x00001fff000e7589 */ /* 0x00006400000e0000 */
.L_x_174:
[----:B-1----:R-:W-:Y:S01]  /*b020*/  ISETP.NE.AND P0, PT, R14, RZ, PT ;  /* 0x000000ff0e00720c */ /* 0x002fe20003f05270 */
[----:B------:R-:W-:-:S12]  /*b030*/  BSSY B0, `(.L_x_79) ;  /* 0x0000026000007945 */ /* 0x000fd80003800000 */
[----:B------:R-:W-:Y:S05]  /*b040*/  @P0 BRA `(.L_x_80) ;  /* 0x0000000000900947 */ /* 0x000fea0003800000 */
[----:B------:R-:W-:-:S03]  /*b050*/  UMOV UR4, 0xffffffff ;  /* 0xffffffff00047882 */ /* 0x000fc60000000000 */
[----:B------:R-:W-:Y:S05]  /*b060*/  BRA.DIV UR4, `(.L_x_81) ;  /* 0x0000003204107947 */ /* 0x000fea000b800000 */
[----:B------:R-:W-:-:S13]  /*b070*/  ELECT P6, URZ, PT ;  /* 0x00000000003f782f */ /* 0x000fda00038c0000 */
.L_x_177:
[----:B------:R-:W-:Y:S05]  /*b080*/  @!P6 BRA `(.L_x_80) ;  /* 0x000000000080e947 */ /* 0x000fea0003800000 */
[----:B0-----:R-:W2:Y:S02]  /*b090*/  LDL R0, [R1+0x4] ;  /* 0x0000040001007983 */ /* 0x001ea40000100800 */
[----:B--2---:R-:W-:-:S13]  /*b0a0*/  R2UR UR4, R0 ;  /* 0x00000000000472ca */ /* 0x004fda00000e0000 */
[----:B------:R-:W-:-:S06]  /*b0b0*/  ULOP3.LUT UR4, UR4, 0x2, URZ, 0xfc, !UPT ;  /* 0x0000000204047892 */ /* 0x000fcc000f8efc3f */
[----:B------:R-:W-:-:S05]  /*b0c0*/  IMAD.U32 R0, RZ, RZ, UR4 ;  /* 0x00000004ff007e24 */ /* 0x000fca000f8e00ff */
[----:B------:R-:W-:-:S13]  /*b0d0*/  ISETP.NE.AND P0, PT, R0, 0x3, PT ;  /* 0x000000030000780c */ /* 0x000fda0003f05270 */
[----:B------:R-:W-:Y:S05]  /*b0e0*/  @!P0 BRA `(.L_x_82) ;  /* 0x0000000000048947 */ /* 0x000fea0003800000 */
[----:B------:R-:W-:Y:S01]  /*b0f0*/  BPT.TRAP 0x1 ;  /* 0x000000040000795c */ /* 0x000fe20000300000 */
.L_x_82:
[C---:B------:R-:W-:Y:S01]  /*b100*/  IMAD R3, R22.reuse, 0x8, R5 ;  /* 0x0000000816037824 */ /* 0x040fe200078e0205 */
[----:B------:R-:W-:Y:S02]  /*b110*/  SHF.L.U32 R2, R25, 0x1f, RZ ;  /* 0x0000001f19027819 */ /* 0x000fe400000006ff */
[----:B------:R-:W-:Y:S02]  /*b120*/  IADD3 R22, R22, 0x1, RZ ;  /* 0x0000000116167810 */ /* 0x000fe40007ffe0ff */
[----:B------:R-:W0:Y:S02]  /*b130*/  SYNCS.PHASECHK.TRANS64.TRYWAIT P1, [R3+URZ+0x2a840], R2 ;  /* 0x02a84002030075a7 */ /* 0x000e24000802017f */
[----:B------:R-:W-:-:S04]  /*b140*/  ISETP.NE.AND P2, PT, R22, 0x2, PT ;  /* 0x000000021600780c */ /* 0x000fc80003f45270 */
[----:B------:R-:W-:Y:S01]  /*b150*/  SEL R0, RZ, 0x1, P2 ;  /* 0x00000001ff007807 */ /* 0x000fe20001000000 */
[----:B0-----:R-:W-:Y:S08]  /*b160*/  @!P1 BRA `(.L_x_83) ;  /* 0x0000002c00f09947 */ /* 0x001ff00003800000 */
.L_x_178:
[----:B------:R-:W-:Y:S02]  /*b170*/  SEL R22, R22, RZ, P2 ;  /* 0x000000ff16167207 */ /* 0x000fe40001000000 */
[----:B------:R-:W-:Y:S01]  /*b180*/  LOP3.LUT R0, R25, R0, RZ, 0x3c, !PT ;  /* 0x0000000019007212 */ /* 0x000fe200078e3cff */
[----:B------:R-:W-:Y:S06]  /*b190*/  @!P0 BRA `(.L_x_84) ;  /* 0x0000000000048947 */ /* 0x000fec0003800000 */
[----:B------:R-:W-:Y:S01]  /*b1a0*/  BPT.TRAP 0x1 ;  /* 0x000000040000795c */ /* 0x000fe20000300000 */
.L_x_84:
[----:B------:R-:W-:Y:S01]  /*b1b0*/  IMAD R5, R22, 0x8, R5 ;  /* 0x0000000816057824 */ /* 0x000fe200078e0205 */
[----:B------:R-:W-:-:S04]  /*b1c0*/  SHF.L.U32 R0, R0, 0x1f, RZ ;  /* 0x0000001f00007819 */ /* 0x000fc800000006ff */
[----:B------:R-:W1:Y:S02]  /*b1d0*/  SYNCS.PHASECHK.TRANS64.TRYWAIT P1, [R5+URZ+0x2a840], R0 ;  /* 0x02a84000050075a7 */ /* 0x000e64000802017f */
[----:B-1----:R-:W-:Y:S05]  /*b1e0*/  @!P1 BRA `(.L_x_85) ;  /* 0x0000002c00e49947 */ /* 0x002fea0003800000 */
.L_x_179:
[----:B------:R-:W-:Y:S05]  /*b1f0*/  @!P0 BRA `(.L_x_86) ;  /* 0x0000000000048947 */ /* 0x000fea0003800000 */
[----:B------:R-:W-:Y:S01]  /*b200*/  BPT.TRAP 0x1 ;  /* 0x000000040000795c */ /* 0x000fe20000300000 */
.L_x_86:
[----:B------:R-:W2:Y:S02]  /*b210*/  SYNCS.PHASECHK.TRANS64.TRYWAIT P1, [R3+URZ+0x2a860], R2 ;  /* 0x02a86002030075a7 */ /* 0x000ea4000802017f */
[----:B--2---:R-:W-:Y:S05]  /*b220*/  @!P1 BRA `(.L_x_87) ;  /* 0x0000002c00e89947 */ /* 0x004fea0003800000 */
.L_x_180:
[----:B------:R-:W-:Y:S05]  /*b230*/  @!P0 BRA `(.L_x_88) ;  /* 0x0000000000048947 */ /* 0x000fea0003800000 */
[----:B------:R-:W-:Y:S01]  /*b240*/  BPT.TRAP 0x1 ;  /* 0x000000040000795c */ /* 0x000fe20000300000 */
.L_x_88:
[----:B---3--:R3:W4:Y:S02]  /*b250*/  SYNCS.PHASECHK.TRANS64.TRYWAIT P0, [R5+URZ+0x2a860], R0 ;  /* 0x02a86000050075a7 */ /* 0x008724000800017f */
[----:B----4-:R-:W-:Y:S05]  /*b260*/  @!P0 NANOSLEEP.SYNCS 0x989680 ;  /* 0x009896800000895d */ /* 0x010fea0003900000 */
[----:B------:R-:W4:Y:S02]  /*b270*/  @!P0 SYNCS.PHASECHK.TRANS64 P0, [R5+URZ+0x2a860], R0 ;  /* 0x02a86000050085a7 */ /* 0x000f24000800007f */
[----:B----4-:R-:W-:Y:S05]  /*b280*/  @!P0 BRA `(.L_x_88) ;  /* 0xfffffffc00f08947 */ /* 0x010fea000383ffff */
.L_x_80:
[----:B------:R-:W-:Y:S05]  /*b290*/  BSYNC B0 ;  /* 0x0000000000007941 */ /* 0x000fea0003800000 */
.L_x_79:
[----:B------:R-:W-:Y:S05]  /*b2a0*/  EXIT ;  /* 0x000000000000794d */ /* 0x000fea0003800000 */
.L_x_8:
[----:B0-----:R-:W-:-:S04]  /*b2b0*/  IMAD.U32 R3, RZ, RZ, UR41 ;  /* 0x00000029ff037e24 */ /* 0x001fc8000f8e00ff */
[----:B------:R0:W1:Y:S03]  /*b2c0*/  SYNCS.PHASECHK.TRANS64.TRYWAIT P1, [R3+URZ+0x2a800], R0 ;  /* 0x02a80000030075a7 */ /* 0x000066000802017f */
[----:B-1----:R-:W-:Y:S05]  /*b2d0*/  @!P1 NANOSLEEP.SYNCS 0x989680 ;  /* 0x009896800000995d */ /* 0x002fea0003900000 */
[----:B------:R-:W1:Y:S02]  /*b2e0*/  @!P1 SYNCS.PHASECHK.TRANS64 P1, [R3+URZ+0x2a800], R0 ;  /* 0x02a80000030095a7 */ /* 0x000e64000802007f */
[----:B-1----:R-:W-:Y:S05]  /*b2f0*/  @!P1 BRA `(.L_x_8) ;  /* 0xfffffffc00ec9947 */ /* 0x002fea000383ffff */
[----:B------:R-:W-:Y:S05]  /*b300*/  BRA `(.L_x_89) ;  /* 0xffffff5c00707947 */ /* 0x000fea000383ffff */
.L_x_12:
[----:B-1----:R1:W2:Y:S02]  /*b310*/  SYNCS.PHASECHK.TRANS64.TRYWAIT P1, [R0+URZ+0x2a830], R3 ;  /* 0x02a83003000075a7 */ /* 0x0022a4000802017f */
[----:B--2---:R-:W-:Y:S05]  /*b320*/  @!P1 NANOSLEEP.SYNCS 0x989680 ;  /* 0x009896800000995d */ /* 0x004fea0003900000 */
[----:B------:R-:W2:Y:S02]  /*b330*/  @!P1 SYNCS.PHASECHK.TRANS64 P1, [R0+URZ+0x2a830], R3 ;  /* 0x02a83003000095a7 */ /* 0x000ea4000802007f */
[----:B--2---:R-:W-:Y:S05]  /*b340*/  @!P1 BRA `(.L_x_12) ;  /* 0xfffffffc00f09947 */ /* 0x004fea000383ffff */
[----:B------:R-:W-:Y:S05]  /*b350*/  BRA `(.L_x_11) ;  /* 0xffffff5c00907947 */ /* 0x000fea000383ffff */
.L_x_18:
[----:B-1----:R-:W-:-:S04]  /*b360*/  MOV R7, UR8 ;  /* 0x0000000800077c02 */ /* 0x002fc80008000f00 */
[----:B------:R1:W2:Y:S03]  /*b370*/  SYNCS.PHASECHK.TRANS64.TRYWAIT P1, [R7+URZ+0x2a830], R6 ;  /* 0x02a83006070075a7 */ /* 0x0002a6000802017f */
[----:B--2---:R-:W-:Y:S05]  /*b380*/  @!P1 NANOSLEEP.SYNCS 0x989680 ;  /* 0x009896800000995d */ /* 0x004fea0003900000 */
[----:B------:R-:W2:Y:S02]  /*b390*/  @!P1 SYNCS.PHASECHK.TRANS64 P1, [R7+URZ+0x2a830], R6 ;  /* 0x02a83006070095a7 */ /* 0x000ea4000802007f */
[----:B--2---:R-:W-:Y:S05]  /*b3a0*/  @!P1 BRA `(.L_x_18) ;  /* 0xfffffffc00ec9947 */ /* 0x004fea000383ffff */
[----:B------:R-:W-:Y:S05]  /*b3b0*/  BRA `(.L_x_17) ;  /* 0xffffff8400507947 */ /* 0x000fea000383ffff */
.L_x_22:
[----:B---3--:R-:W-:-:S04]  /*b3c0*/  IMAD.U32 R5, RZ, RZ, UR9 ;  /* 0x00000009ff057e24 */ /* 0x008fc8000f8e00ff */
[----:B------:R3:W4:Y:S03]  /*b3d0*/  SYNCS.PHASECHK.TRANS64.TRYWAIT P1, [R5+URZ+0x2a850], R4 ;  /* 0x02a85004050075a7 */ /* 0x000726000802017f */
[----:B----4-:R-:W-:Y:S05]  /*b3e0*/  @!P1 NANOSLEEP.SYNCS 0x989680 ;  /* 0x009896800000995d */ /* 0x010fea0003900000 */
[----:B------:R-:W4:Y:S02]  /*b3f0*/  @!P1 SYNCS.PHASECHK.TRANS64 P1, [R5+URZ+0x2a850], R4 ;  /* 0x02a85004050095a7 */ /* 0x000f24000802007f */
[----:B----4-:R-:W-:Y:S05]  /*b400*/  @!P1 BRA `(.L_x_22) ;  /* 0xfffffffc00ec9947 */ /* 0x010fea000383ffff */
[----:B------:R-:W-:Y:S05]  /*b410*/  BRA `(.L_x_21) ;  /* 0xffffff8c00887947 */ /* 0x000fea000383ffff */
.L_x_29:
[----:B-1----:R-:W-:-:S04]  /*b420*/  IMAD.U32 R5, RZ, RZ, UR10 ;  /* 0x0000000aff057e24 */ /* 0x002fc8000f8e00ff */
[----:B------:R1:W2:Y:S03]  /*b430*/  SYNCS.PHASECHK.TRANS64.TRYWAIT P1, [R5+URZ+0x2a850], R4 ;  /* 0x02a85004050075a7 */ /* 0x0002a6000802017f */
[----:B--2---:R-:W-:Y:S05]  /*b440*/  @!P1 NANOSLEEP.SYNCS 0x989680 ;  /* 0x009896800000995d */ /* 0x004fea0003900000 */
[----:B------:R-:W2:Y:S02]  /*b450*/  @!P1 SYNCS.PHASECHK.TRANS64 P1, [R5+URZ+0x2a850], R4 ;  /* 0x02a85004050095a7 */ /* 0x000ea4000802007f */
[----:B--2---:R-:W-:Y:S05]  /*b460*/  @!P1 BRA `(.L_x_29) ;  /* 0xfffffffc00ec9947 */ /* 0x004fea000383ffff */
[----:B------:R-:W-:Y:S05]  /*b470*/  BRA `(.L_x_28) ;  /* 0xffffffa800a07947 */ /* 0x000fea000383ffff */
.L_x_44:
[----:B------:R-:W0:Y:S01]  /*b480*/  S2R R17, SR_TID.X ;  /* 0x0000000000117919 */ /* 0x000e220000002100 */
[----:B------:R-:W-:Y:S01]  /*b490*/  BSSY B0, `(.L_x_90) ;  /* 0x000000a000007945 */ /* 0x000fe20003800000 */
[----:B------:R-:W-:Y:S01]  /*b4a0*/  IMAD.MOV.U32 R12, RZ, RZ, RZ ;  /* 0x000000ffff0c7224 */ /* 0x000fe200078e00ff */
[----:B------:R-:W-:Y:S01]  /*b4b0*/  MOV R15, 0xffffffff ;  /* 0xffffffff000f7802 */ /* 0x000fe20000000f00 */
[----:B------:R-:W-:Y:S01]  /*b4c0*/  IMAD.MOV.U32 R11, RZ, RZ, 0x1f ;  /* 0x0000001fff0b7424 */ /* 0x000fe200078e00ff */
[----:B0-----:R-:W-:-:S04]  /*b4d0*/  SHF.R.U32.HI R17, RZ, 0x5, R17 ;  /* 0x00000005ff117819 */ /* 0x001fc80000011611 */
[----:B------:R-:W-:-:S04]  /*b4e0*/  LOP3.LUT R17, R17, 0x3, RZ, 0xc0, !PT ;  /* 0x0000000311117812 */ /* 0x000fc800078ec0ff */
[----:B------:R-:W-:-:S07]  /*b4f0*/  MOV R13, R17 ;  /* 0x00000011000d7202 */ /* 0x000fce0000000f00 */
[----:B-1---5:R-:W-:Y:S05]  /*b500*/  WARPSYNC.COLLECTIVE R15, `(.L_x_91) ;  /* 0x000000000f087348 */ /* 0x022fea0003c00000 */
[----:B------:R0:W2:Y:S02]  /*b510*/  SHFL.IDX P6, R14, R13, R12, R11 ;  /* 0x0000000c0d0e7389 */ /* 0x0000a400000c000b */
[----:B012--5:R-:W-:Y:S01]  /*b520*/  ENDCOLLECTIVE ;  /* 0x000000000000791b */ /* 0x027fe20003800000 */
.L_x_91:
[----:B------:R-:W-:Y:S05]  /*b530*/  BSYNC B0 ;  /* 0x0000000000007941 */ /* 0x000fea0003800000 */
.L_x_90:
[----:B------:R-:W-:Y:S05]  /*b540*/  BRA `(.L_x_92) ;  /* 0xffffffd000087947 */ /* 0x000fea000383ffff */
.L_x_47:
[----:B0-----:R0:W1:Y:S02]  /*b550*/  SYNCS.PHASECHK.TRANS64.TRYWAIT P0, [R0+URZ+0x2a840], R3 ;  /* 0x02a84003000075a7 */ /* 0x001064000800017f */
[----:B-1----:R-:W-:Y:S05]  /*b560*/  @!P0 NANOSLEEP.SYNCS 0x989680 ;  /* 0x009896800000895d */ /* 0x002fea0003900000 */
[----:B------:R-:W1:Y:S02]  /*b570*/  @!P0 SYNCS.PHASECHK.TRANS64 P0, [R0+URZ+0x2a840], R3 ;  /* 0x02a84003000085a7 */ /* 0x000e64000800007f */
[----:B-1----:R-:W-:Y:S05]  /*b580*/  @!P0 BRA `(.L_x_47) ;  /* 0xfffffffc00f08947 */ /* 0x002fea000383ffff */
[----:B------:R-:W-:Y:S05]  /*b590*/  BRA `(.L_x_93) ;  /* 0xffffffd000e07947 */ /* 0x000fea000383ffff */
.L_x_48:
[----:B------:R-:W-:Y:S01]  /*b5a0*/  BSSY B0, `(.L_x_94) ;  /* 0x0000008000007945 */ /* 0x000fe20003800000 */
[----:B------:R-:W-:Y:S01]  /*b5b0*/  IMAD.MOV.U32 R13, RZ, RZ, R6 ;  /* 0x000000ffff0d7224 */ /* 0x000fe200078e0006 */
[----:B------:R-:W-:Y:S01]  /*b5c0*/  MOV R11, 0x181f ;  /* 0x0000181f000b7802 */ /* 0x000fe20000000f00 */
[----:B------:R-:W-:Y:S02]  /*b5d0*/  IMAD.MOV.U32 R12, RZ, RZ, RZ ;  /* 0x000000ffff0c7224 */ /* 0x000fe400078e00ff */
[----:B------:R-:W-:-:S07]  /*b5e0*/  IMAD.MOV.U32 R15, RZ, RZ, -0x1 ;  /* 0xffffffffff0f7424 */ /* 0x000fce00078e00ff */
[----:B------:R-:W-:Y:S05]  /*b5f0*/  WARPSYNC.COLLECTIVE R15, `(.L_x_95) ;  /* 0x000000000f087348 */ /* 0x000fea0003c00000 */
[----:B------:R0:W1:Y:S02]  /*b600*/  SHFL.IDX P6, R14, R13, R12, R11 ;  /* 0x0000000c0d0e7389 */ /* 0x00006400000c000b */
[----:B01----:R-:W-:Y:S01]  /*b610*/  ENDCOLLECTIVE ;  /* 0x000000000000791b */ /* 0x003fe20003800000 */
.L_x_95:
[----:B------:R-:W-:Y:S05]  /*b620*/  BSYNC B0 ;  /* 0x0000000000007941 */ /* 0x000fea0003800000 */
.L_x_94:
[----:B------:R-:W-:Y:S01]  /*b630*/  MOV R13, R4 ;  /* 0x00000004000d7202 */ /* 0x000fe20000000f00 */
[----:B------:R-:W-:Y:S01]  /*b640*/  IMAD.MOV.U32 R12, RZ, RZ, RZ ;  /* 0x000000ffff0c7224 */ /* 0x000fe200078e00ff */
[----:B------:R-:W-:Y:S01]  /*b650*/  MOV R15, 0xffffffff ;  /* 0xffffffff000f7802 */ /* 0x000fe20000000f00 */
[----:B------:R-:W-:Y:S01]  /*b660*/  IMAD.MOV.U32 R11, RZ, RZ, 0x181f ;  /* 0x0000181fff0b7424 */ /* 0x000fe200078e00ff */
[----:B------:R-:W-:Y:S01]  /*b670*/  ISETP.GE.AND P0, PT, R33, 0x1, PT ;  /* 0x000000012100780c */ /* 0x000fe20003f06270 */
[----:B------:R-:W-:-:S12]  /*b680*/  IMAD.MOV.U32 R2, RZ, RZ, R14 ;  /* 0x000000ffff027224 */ /* 0x000fd800078e000e */
[----:B------:R-:W-:Y:S05]  /*b690*/  WARPSYNC.COLLECTIVE R15, `(.L_x_96) ;  /* 0x000000000f087348 */ /* 0x000fea0003c00000 */
[----:B------:R0:W1:Y:S02]  /*b6a0*/  SHFL.IDX P6, R14, R13, R12, R11 ;  /* 0x0000000c0d0e7389 */ /* 0x00006400000c000b */
[----:B01----:R-:W-:Y:S01]  /*b6b0*/  ENDCOLLECTIVE ;  /* 0x000000000000791b */ /* 0x003fe20003800000 */
.L_x_96:
[----:B------:R-:W-:Y:S02]  /*b6c0*/  @P0 LEA R7, R5, UR39, 0x1 ;  /* 0x0000002705070c11 */ /* 0x000fe4000f8e08ff */
[----:B------:R-:W-:Y:S01]  /*b6d0*/  MOV R13, R6 ;  /* 0x00000006000d7202 */ /* 0x000fe20000000f00 */
[----:B------:R-:W-:Y:S01]  /*b6e0*/  IMAD.MOV.U32 R12, RZ, RZ, 0x1 ;  /* 0x00000001ff0c7424 */ /* 0x000fe200078e00ff */
[----:B------:R-:W-:-:S05]  /*b6f0*/  @P0 LEA R14, P1, R37, R14, 0x1 ;  /* 0x0000000e250e0211 */ /* 0x000fca00078208ff */
[----:B------:R-:W-:Y:S02]  /*b700*/  @P0 IMAD.X R3, RZ, RZ, R2, P1 ;  /* 0x000000ffff030224 */ /* 0x000fe400008e0602 */
[----:B------:R-:W-:-:S07]  /*b710*/  @P0 IMAD.MOV.U32 R2, RZ, RZ, R14 ;  /* 0x000000ffff020224 */ /* 0x000fce00078e000e */
[----:B------:R-:W-:Y:S05]  /*b720*/  WARPSYNC.COLLECTIVE R15, `(.L_x_97) ;  /* 0x000000000f087348 */ /* 0x000fea0003c00000 */
[----:B------:R0:W1:Y:S02]  /*b730*/  SHFL.IDX P6, R14, R13, R12, R11 ;  /* 0x0000000c0d0e7389 */ /* 0x00006400000c000b */
[----:B01----:R-:W-:Y:S01]  /*b740*/  ENDCOLLECTIVE ;  /* 0x000000000000791b */ /* 0x003fe20003800000 */
.L_x_97:
[----:B------:R-:W-:Y:S01]  /*b750*/  @!PT LDS RZ, [RZ] ;  /* 0x00000000fffff984 */ /* 0x000fe20000000800 */
[----:B------:R-:W-:Y:S01]  /*b760*/  @!PT LDS RZ, [RZ] ;  /* 0x00000000fffff984 */ /* 0x000fe20000000800 */
[----:B------:R-:W-:Y:S01]  /*b770*/  @!PT LDS RZ, [RZ] ;  /* 0x00000000fffff984 */ /* 0x000fe20000000800 */
[----:B------:R0:W-:Y:S04]  /*b780*/  @P0 LDGSTS.E.BYPASS.LTC128B.128 [R7+0x18400], desc[UR36][R2.64], !P4 ;  /* 0x1840000002070fae */ /* 0x0001e8000e101d64 */
[----:B------:R0:W-:Y:S04]  /*b790*/  @P0 LDGSTS.E.BYPASS.LTC128B.128 [R7+0x1b400], desc[UR36][R2.64+0x80], !P3 ;  /* 0x1b40008002070fae */ /* 0x0001e8000d901d64 */
[----:B------:R0:W-:Y:S01]  /*b7a0*/  @P0 LDGSTS.E.BYPASS.LTC128B.128 [R7+0x1e400], desc[UR36][R2.64+0x100], !P2 ;  /* 0x1e40010002070fae */ /* 0x0001e2000d101d64 */
[----:B------:R-:W-:Y:S02]  /*b7b0*/  ISETP.GE.AND P0, PT, R33, 0x11, PT ;  /* 0x000000112100780c */ /* 0x000fe40003f06270 */
[----:B------:R-:W-:Y:S01]  /*b7c0*/  MOV R13, R4 ;  /* 0x00000004000d7202 */ /* 0x000fe20000000f00 */
[----:B------:R-:W-:-:S10]  /*b7d0*/  IMAD.MOV.U32 R8, RZ, RZ, R14 ;  /* 0x000000ffff087224 */ /* 0x000fd400078e000e */
[----:B0-----:R-:W-:Y:S05]  /*b7e0*/  WARPSYNC.COLLECTIVE R15, `(.L_x_98) ;  /* 0x000000000f087348 */ /* 0x001fea0003c00000 */
[----:B------:R1:W2:Y:S02]  /*b7f0*/  SHFL.IDX P6, R14, R13, R12, R11 ;  /* 0x0000000c0d0e7389 */ /* 0x0002a400000c000b */
[----:B012---:R-:W-:Y:S01]  /*b800*/  ENDCOLLECTIVE ;  /* 0x000000000000791b */ /* 0x007fe20003800000 */
.L_x_98:
[----:B------:R-:W-:Y:S01]  /*b810*/  @P0 LEA R21, R5, UR39, 0x1 ;  /* 0x0000002705150c11 */ /* 0x000fe2000f8e08ff */
[----:B------:R-:W-:Y:S02]  /*b820*/  IMAD.MOV.U32 R13, RZ, RZ, R6 ;  /* 0x000000ffff0d7224 */ /* 0x000fe400078e0006 */
[----:B------:R-:W-:Y:S01]  /*b830*/  IMAD.MOV.U32 R12, RZ, RZ, 0x2 ;  /* 0x00000002ff0c7424 */ /* 0x000fe200078e00ff */
[----:B------:R-:W-:-:S05]  /*b840*/  @P0 LEA R14, P1, R37, R14, 0x1 ;  /* 0x0000000e250e0211 */ /* 0x000fca00078208ff */
[----:B------:R-:W-:-:S08]  /*b850*/  @P0 IMAD.MOV.U32 R2, RZ, RZ, R14 ;  /* 0x000000ffff020224 */ /* 0x000fd000078e000e */
[----:B------:R-:W-:Y:S05]  /*b860*/  WARPSYNC.COLLECTIVE R15, `(.L_x_99) ;  /* 0x000000000f087348 */ /* 0x000fea0003c00000 */
[----:B------:R0:W1:Y:S02]  /*b870*/  SHFL.IDX P6, R14, R13, R12, R11 ;  /* 0x0000000c0d0e7389 */ /* 0x00006400000c000b */
[----:B01----:R-:W-:Y:S01]  /*b880*/  ENDCOLLECTIVE ;  /* 0x000000000000791b */ /* 0x003fe20003800000 */
.L_x_99:
[----:B------:R-:W-:-:S05]  /*b890*/  @P0 IMAD.X R9, RZ, RZ, R8, P1 ;  /* 0x000000ffff090224 */ /* 0x000fca00008e0608 */
[----:B------:R-:W-:-:S05]  /*b8a0*/  @P0 MOV R3, R9 ;  /* 0x0000000900030202 */ /* 0x000fca0000000f00 */
[----:B------:R-:W-:Y:S01]  /*b8b0*/  @!PT LDS RZ, [RZ] ;  /* 0x00000000fffff984 */ /* 0x000fe20000000800 */
[----:B------:R-:W-:Y:S01]  /*b8c0*/  @!PT LDS RZ, [RZ] ;  /* 0x00000000fffff984 */ /* 0x000fe20000000800 */
[----:B------:R-:W-:Y:S01]  /*b8d0*/  @!PT LDS RZ, [RZ] ;  /* 0x00000000fffff984 */ /* 0x000fe20000000800 */
[----:B------:R0:W-:Y:S01]  /*b8e0*/  @P0 LDGSTS.E.BYPASS.LTC128B.128 [R21+0x18c00], desc[UR36][R2.64], !P4 ;  /* 0x18c0000002150fae */ /* 0x0001e2000e101d64 */
[----:B------:R-:W-:-:S03]  /*b8f0*/  IMAD.MOV.U32 R13, RZ, RZ, R4 ;  /* 0x000000ffff0d7224 */ /* 0x000fc600078e0004 */
[----:B------:R0:W-:Y:S04]  /*b900*/  @P0 LDGSTS.E.BYPASS.LTC128B.128 [R21+0x1bc00], desc[UR36][R2.64+0x80], !P3 ;  /* 0x1bc0008002150fae */ /* 0x0001e8000d901d64 */
[----:B------:R0:W-:Y:S01]  /*b910*/  @P0 LDGSTS.E.BYPASS.LTC128B.128 [R21+0x1ec00], desc[UR36][R2.64+0x100], !P2 ;  /* 0x1ec0010002150fae */ /* 0x0001e2000d101d64 */
[----:B------:R-:W-:Y:S02]  /*b920*/  ISETP.GE.AND P0, PT, R33, 0x21, PT ;  /* 0x000000212100780c */ /* 0x000fe40003f06270 */
[----:B------:R-:W-:-:S11]  /*b930*/  MOV R7, R14 ;  /* 0x0000000e00077202 */ /* 0x000fd60000000f00 */
[----:B0-----:R-:W-:Y:S05]  /*b940*/  WARPSYNC.COLLECTIVE R15, `(.L_x_100) ;  /* 0x000000000f087348 */ /* 0x001fea0003c00000 */
[----:B------:R1:W2:Y:S02]  /*b950*/  SHFL.IDX P6, R14, R13, R12, R11 ;  /* 0x0000000c0d0e7389 */ /* 0x0002a400000c000b */
[----:B012---:R-:W-:Y:S01]  /*b960*/  ENDCOLLECTIVE ;  /* 0x000000000000791b */ /* 0x007fe20003800000 */
.L_x_100:
[----:B------:R-:W-:Y:S01]  /*b970*/  @P0 LEA R9, R5, UR39, 0x1 ;  /* 0x0000002705090c11 */ /* 0x000fe2000f8e08ff */
[----:B------:R-:W-:Y:S01]  /*b980*/  IMAD.MOV.U32 R13, RZ, RZ, R6 ;  /* 0x000000ffff0d7224 */ /* 0x000fe200078e0006 */
[----:B------:R-:W-:Y:S02]  /*b990*/  MOV R12, 0x3 ;  /* 0x00000003000c7802 */ /* 0x000fe40000000f00 */
[----:B------:R-:W-:-:S04]  /*b9a0*/  @P0 LEA R14, P1, R37, R14, 0x1 ;  /* 0x0000000e250e0211 */ /* 0x000fc800078208ff */
[----:B------:R-:W-:Y:S01]  /*b9b0*/  @P0 MOV R2, R14 ;  /* 0x0000000e00020202 */ /* 0x000fe20000000f00 */
[----:B------:R-:W-:-:S08]  /*b9c0*/  @P0 IMAD.X R7, RZ, RZ, R7, P1 ;  /* 0x000000ffff070224 */ /* 0x000fd000008e0607 */
[----:B------:R-:W-:Y:S05]  /*b9d0*/  WARPSYNC.COLLECTIVE R15, `(.L_x_101) ;  /* 0x000000000f087348 */ /* 0x000fea0003c00000 */
[----:B------:R0:W1:Y:S02]  /*b9e0*/  SHFL.IDX P6, R14, R13, R12, R11 ;  /* 0x0000000c0d0e7389 */ /* 0x00006400000c000b */
[----:B01----:R-:W-:Y:S01]  /*b9f0*/  ENDCOLLECTIVE ;  /* 0x000000000000791b */ /* 0x003fe20003800000 */
.L_x_101:
[----:B------:R-:W-:-:S05]  /*ba00*/  @P0 IMAD.MOV.U32 R3, RZ, RZ, R7 ;  /* 0x000000ffff030224 */ /* 0x000fca00078e0007 */
[----:B------:R-:W-:Y:S01]  /*ba10*/  @!PT LDS RZ, [RZ] ;  /* 0x00000000fffff984 */ /* 0x000fe20000000800 */
[----:B------:R-:W-:Y:S01]  /*ba20*/  @!PT LDS RZ, [RZ] ;  /* 0x00000000fffff984 */ /* 0x000fe20000000800 */
[----:B------:R-:W-:Y:S01]  /*ba30*/  @!PT LDS RZ, [RZ] ;  /* 0x00000000fffff984 */ /* 0x000fe20000000800 */
[----:B------:R0:W-:Y:S04]  /*ba40*/  @P0 LDGSTS.E.BYPASS.LTC128B.128 [R9+0x19400], desc[UR36][R2.64], !P4 ;  /* 0x1940000002090fae */ /* 0x0001e8000e101d64 */
[----:B------:R0:W-:Y:S01]  /*ba50*/  @P0 LDGSTS.E.BYPASS.LTC128B.128 [R9+0x1c400], desc[UR36][R2.64+0x80], !P3 ;  /* 0x1c40008002090fae */ /* 0x0001e2000d901d64 */
[----:B------:R-:W-:-:S03]  /*ba60*/  IMAD.MOV.U32 R13, RZ, RZ, R4 ;  /* 0x000000ffff0d7224 */ /* 0x000fc600078e0004 */
[----:B------:R0:W-:Y:S01]  /*ba70*/  @P0 LDGSTS.E.BYPASS.LTC128B.128 [R9+0x1f400], desc[UR36][R2.64+0x100], !P2 ;  /* 0x1f40010002090fae */ /* 0x0001e2000d101d64 */
[----:B------:R-:W-:Y:S01]  /*ba80*/  ISETP.GE.AND P0, PT, R33, 0x31, PT ;  /* 0x000000312100780c */ /* 0x000fe20003f06270 */
[----:B------:R-:W-:-:S12]  /*ba90*/  IMAD.MOV.U32 R7, RZ, RZ, R14 ;  /* 0x000000ffff077224 */ /* 0x000fd800078e000e */
[----:B0-----:R-:W-:Y:S05]  /*baa0*/  WARPSYNC.COLLECTIVE R15, `(.L_x_102) ;  /* 0x000000000f087348 */ /* 0x001fea0003c00000 */
[----:B------:R1:W2:Y:S02]  /*bab0*/  SHFL.IDX P6, R14, R13, R12, R11 ;  /* 0x0000000c0d0e7389 */ /* 0x0002a400000c000b */
[----:B012---:R-:W-:Y:S01]  /*bac0*/  ENDCOLLECTIVE ;  /* 0x000000000000791b */ /* 0x007fe20003800000 */
.L_x_102:
[----:B------:R-:W-:Y:S02]  /*bad0*/  @P0 LEA R21, R5, UR39, 0x1 ;  /* 0x0000002705150c11 */ /* 0x000fe4000f8e08ff */
[----:B------:R-:W-:Y:S01]  /*bae0*/  MOV R13, R6 ;  /* 0x00000006000d7202 */ /* 0x000fe20000000f00 */
[----:B------:R-:W-:Y:S01]  /*baf0*/  IMAD.MOV.U32 R12, RZ, RZ, 0x4 ;  /* 0x00000004ff0c7424 */ /* 0x000fe200078e00ff */
[----:B------:R-:W-:-:S04]  /*bb00*/  @P0 LEA R14, P1, R37, R14, 0x1 ;  /* 0x0000000e250e0211 */ /* 0x000fc800078208ff */
[----:B------:R-:W-:Y:S01]  /*bb10*/  @P0 IADD3.X R7, RZ, R7, RZ, P1, !PT ;  /* 0x00000007ff070210 */ /* 0x000fe20000ffe4ff */
[----:B------:R-:W-:-:S08]  /*bb20*/  @P0 IMAD.MOV.U32 R2, RZ, RZ, R14 ;  /* 0x000000ffff020224 */ /* 0x000fd000078e000e */
[----:B------:R-:W-:Y:S05]  /*bb30*/  WARPSYNC.COLLECTIVE R15, `(.L_x_103) ;  /* 0x000000000f087348 */ /* 0x000fea0003c00000 */
[----:B------:R0:W1:Y:S02]  /*bb40*/  SHFL.IDX P6, R14, R13, R12, R11 ;  /* 0x0000000c0d0e7389 */ /* 0x00006400000c000b */
[----:B01----:R-:W-:Y:S01]  /*bb50*/  ENDCOLLECTIVE ;  /* 0x000000000000791b */ /* 0x003fe20003800000 */
.L_x_103:
[----:B------:R-:W-:-:S05]  /*bb60*/  @P0 IMAD.MOV.U32 R3, RZ, RZ, R7 ;  /* 0x000000ffff030224 */ /* 0x000fca00078e0007 */
[----:B------:R-:W-:Y:S01]  /*bb70*/  @!PT LDS RZ, [RZ] ;  /* 0x00000000fffff984 */ /* 0x000fe20000000800 */
[----:B------:R-:W-:Y:S01]  /*bb80*/  @!PT LDS RZ, [RZ] ;  /* 0x00000000fffff984 */ /* 0x000fe20000000800 */
[----:B------:R-:W-:Y:S01]  /*bb90*/  @!PT LDS RZ, [RZ] ;  /* 0x00000000fffff984 */ /* 0x000fe20000000800 */
[----:B------:R0:W-:Y:S04]  /*bba0*/  @P0 LDGSTS.E.BYPASS.LTC128B.128 [R21+0x19c00], desc[UR36][R2.64], !P4 ;  /* 0x19c0000002150fae */ /* 0x0001e8000e101d64 */
[----:B------:R0:W-:Y:S01]  /*bbb0*/  @P0 LDGSTS.E.BYPASS.LTC128B.128 [R21+0x1cc00], desc[UR36][R2.64+0x80], !P3 ;  /* 0x1cc0008002150fae */ /* 0x0001e2000d901d64 */
[----:B------:R-:W-:-:S03]  /*bbc0*/  MOV R13, R4 ;  /* 0x00000004000d7202 */ /* 0x000fc60000000f00 */
[----:B------:R0:W-:Y:S01]  /*bbd0*/  @P0 LDGSTS.E.BYPASS.LTC128B.128 [R21+0x1fc00], desc[UR36][R2.64+0x100], !P2 ;  /* 0x1fc0010002150fae */ /* 0x0001e2000d101d64 */
[----:B------:R-:W-:Y:S01]  /*bbe0*/  ISETP.GE.AND P0, PT, R33, 0x41, PT ;  /* 0x000000412100780c */ /* 0x000fe20003f06270 */
[----:B------:R-:W-:-:S12]  /*bbf0*/  IMAD.MOV.U32 R7, RZ, RZ, R14 ;  /* 0x000000ffff077224 */ /* 0x000fd800078e000e */
[----:B0-----:R-:W-:Y:S05]  /*bc00*/  WARPSYNC.COLLECTIVE R15, `(.L_x_104) ;  /* 0x000000000f087348 */ /* 0x001fea0003c00000 */
[----:B------:R1:W2:Y:S02]  /*bc10*/  SHFL.IDX P6, R14, R13, R12, R11 ;  /* 0x0000000c0d0e7389 */ /* 0x0002a400000c000b */
[----:B012---:R-:W-:Y:S01]  /*bc20*/  ENDCOLLECTIVE ;  /* 0x000000000000791b */ /* 0x007fe20003800000 */
.L_x_104:
        /* <DEDUP_REMOVED lines=8> */
.L_x_105:
        /* <DEDUP_REMOVED lines=9> */
[----:B------:R-:W-:-:S07]  /*bd40*/  MOV R7, R14 ;  /* 0x0000000e00077202 */ /* 0x000fce0000000f00 */
[----:B0-----:R-:W-:Y:S05]  /*bd50*/  WARPSYNC.COLLECTIVE R15, `(.L_x_106) ;  /* 0x000000000f087348 */ /* 0x001fea0003c00000 */
[----:B------:R1:W2:Y:S02]  /*bd60*/  SHFL.IDX P6, R14, R13, R12, R11 ;  /* 0x0000000c0d0e7389 */ /* 0x0002a400000c000b */
[----:B012---:R-:W-:Y:S01]  /*bd70*/  ENDCOLLECTIVE ;  /* 0x000000000000791b */ /* 0x007fe20003800000 */
.L_x_106:
[----:B------:R-:W-:Y:S05]  /*bd80*/  BRA `(.L_x_107) ;  /* 0xffffffd000287947 */ /* 0x000fea000383ffff */
.L_x_52:
[----:B------:R-:W-:Y:S01]  /*bd90*/  IMAD.MOV.U32 R13, RZ, RZ, R5 ;  /* 0x000000ffff0d7224 */ /* 0x000fe200078e0005 */
[----:B------:R-:W-:Y:S01]  /*bda0*/  MOV R12, RZ ;  /* 0x000000ff000c7202 */ /* 0x000fe20000000f00 */
[----:B------:R-:W-:Y:S02]  /*bdb0*/  IMAD.MOV.U32 R11, RZ, RZ, 0x181f ;  /* 0x0000181fff0b7424 */ /* 0x000fe400078e00ff */
[----:B------:R-:W-:Y:S02]  /*bdc0*/  IMAD.MOV.U32 R15, RZ, RZ, -0x1 ;  /* 0xffffffffff0f7424 */ /* 0x000fe400078e00ff */
[----:B------:R-:W-:-:S07]  /*bdd0*/  IMAD.IADD R4, R34, 0x1, R4 ;  /* 0x0000000122047824 */ /* 0x000fce00078e0204 */
[----:B------:R-:W-:Y:S05]  /*bde0*/  WARPSYNC.COLLECTIVE R15, `(.L_x_108) ;  /* 0x000000000f087348 */ /* 0x000fea0003c00000 */
[----:B------:R0:W1:Y:S02]  /*bdf0*/  SHFL.IDX P6, R14, R13, R12, R11 ;  /* 0x0000000c0d0e7389 */ /* 0x00006400000c000b */
[----:B01----:R-:W-:Y:S01]  /*be00*/  ENDCOLLECTIVE ;  /* 0x000000000000791b */ /* 0x003fe20003800000 */
.L_x_108:
[C---:B------:R-:W-:Y:S01]  /*be10*/  VIADD R6, R4.reuse, 0x10 ;  /* 0x0000001004067836 */ /* 0x040fe20000000000 */
[----:B------:R-:W-:Y:S01]  /*be20*/  ISETP.GE.AND P0, PT, R4, UR40, PT ;  /* 0x0000002804007c0c */ /* 0x000fe2000bf06270 */
[----:B------:R-:W-:Y:S01]  /*be30*/  IMAD.MOV.U32 R13, RZ, RZ, R0 ;  /* 0x000000ffff0d7224 */ /* 0x000fe200078e0000 */
[----:B------:R-:W-:-:S11]  /*be40*/  MOV R2, R14 ;  /* 0x0000000e00027202 */ /* 0x000fd60000000f00 */
[----:B------:R-:W-:Y:S05]  /*be50*/  WARPSYNC.COLLECTIVE R15, `(.L_x_109) ;  /* 0x000000000f087348 */ /* 0x000fea0003c00000 */
[----:B------:R0:W1:Y:S02]  /*be60*/  SHFL.IDX P6, R14, R13, R12, R11 ;  /* 0x0000000c0d0e7389 */ /* 0x00006400000c000b */
[----:B01----:R-:W-:Y:S01]  /*be70*/  ENDCOLLECTIVE ;  /* 0x000000000000791b */ /* 0x003fe20003800000 */
.L_x_109:
[----:B------:R-:W-:Y:S01]  /*be80*/  MOV R13, R5 ;  /* 0x00000005000d7202 */ /* 0x000fe20000000f00 */
[----:B------:R-:W-:Y:S01]  /*be90*/  IMAD.MOV.U32 R12, RZ, RZ, 0x1 ;  /* 0x00000001ff0c7424 */ /* 0x000fe200078e00ff */
[----:B------:R-:W-:-:S04]  /*bea0*/  @!P0 LEA R14, P1, R37, R14, 0x1 ;  /* 0x0000000e250e8211 */ /* 0x000fc800078208ff */
[----:B------:R-:W-:Y:S01]  /*beb0*/  @!P0 IADD3.X R3, RZ, R2, RZ, P1, !PT ;  /* 0x00000002ff038210 */ /* 0x000fe20000ffe4ff */
[----:B------:R-:W-:-:S08]  /*bec0*/  @!P0 IMAD.MOV.U32 R2, RZ, RZ, R14 ;  /* 0x000000ffff028224 */ /* 0x000fd000078e000e */
[----:B------:R-:W-:Y:S05]  /*bed0*/  WARPSYNC.COLLECTIVE R15, `(.L_x_110) ;  /* 0x000000000f087348 */ /* 0x000fea0003c00000 */
[----:B------:R0:W1:Y:S02]  /*bee0*/  SHFL.IDX P6, R14, R13, R12, R11 ;  /* 0x0000000c0d0e7389 */ /* 0x00006400000c000b */
[----:B01----:R-:W-:Y:S01]  /*bef0*/  ENDCOLLECTIVE ;  /* 0x000000000000791b */ /* 0x003fe20003800000 */
.L_x_110:
[----:B------:R-:W-:Y:S01]  /*bf00*/  @!PT LDS RZ, [RZ] ;  /* 0x00000000fffff984 */ /* 0x000fe20000000800 */
[----:B------:R-:W-:Y:S01]  /*bf10*/  @!PT LDS RZ, [RZ] ;  /* 0x00000000fffff984 */ /* 0x000fe20000000800 */
[----:B------:R-:W-:Y:S01]  /*bf20*/  @!PT LDS RZ, [RZ] ;  /* 0x00000000fffff984 */ /* 0x000fe20000000800 */
[----:B------:R0:W-:Y:S04]  /*bf30*/  @!P0 LDGSTS.E.BYPASS.LTC128B.128 [R20+0xc400], desc[UR36][R2.64], !P3 ;  /* 0x0c40000002148fae */ /* 0x0001e8000d901d64 */
[----:B------:R0:W-:Y:S04]  /*bf40*/  @!P0 LDGSTS.E.BYPASS.LTC128B.128 [R20+0x10400], desc[UR36][R2.64+0x80], !P4 ;  /* 0x1040008002148fae */ /* 0x0001e8000e101d64 */
[----:B------:R0:W-:Y:S01]  /*bf50*/  @!P0 LDGSTS.E.BYPASS.LTC128B.128 [R20+0x14400], desc[UR36][R2.64+0x100], !P5 ;  /* 0x1440010002148fae */ /* 0x0001e2000e901d64 */
[----:B------:R-:W-:Y:S02]  /*bf60*/  ISETP.GE.AND P0, PT, R6, UR40, PT ;  /* 0x0000002806007c0c */ /* 0x000fe4000bf06270 */
[----:B------:R-:W-:Y:S01]  /*bf70*/  MOV R13, R0 ;  /* 0x00000000000d7202 */ /* 0x000fe20000000f00 */
[----:B------:R-:W-:-:S10]  /*bf80*/  IMAD.MOV.U32 R6, RZ, RZ, R14 ;  /* 0x000000ffff067224 */ /* 0x000fd400078e000e */
[----:B0-----:R-:W-:Y:S05]  /*bf90*/  WARPSYNC.COLLECTIVE R15, `(.L_x_111) ;  /* 0x000000000f087348 */ /* 0x001fea0003c00000 */
[----:B------:R1:W2:Y:S02]  /*bfa0*/  SHFL.IDX P6, R14, R13, R12, R11 ;  /* 0x0000000c0d0e7389 */ /* 0x0002a400000c000b */
[----:B012---:R-:W-:Y:S01]  /*bfb0*/  ENDCOLLECTIVE ;  /* 0x000000000000791b */ /* 0x007fe20003800000 */
.L_x_111:
[----:B------:R-:W-:Y:S01]  /*bfc0*/  IMAD.MOV.U32 R13, RZ, RZ, R5 ;  /* 0x000000ffff0d7224 */ /* 0x000fe200078e0005 */
[----:B------:R-:W-:Y:S02]  /*bfd0*/  MOV R12, 0x2 ;  /* 0x00000002000c7802 */ /* 0x000fe40000000f00 */
[----:B------:R-:W-:-:S05]  /*bfe0*/  @!P0 LEA R14, P1, R37, R14, 0x1 ;  /* 0x0000000e250e8211 */ /* 0x000fca00078208ff */
[----:B------:R-:W-:-:S08]  /*bff0*/  @!P0 IMAD.MOV.U32 R2, RZ, RZ, R14 ;  /* 0x000000ffff028224 */ /* 0x000fd000078e000e */
[----:B------:R-:W-:Y:S05]  /*c000*/  WARPSYNC.COLLECTIVE R15, `(.L_x_112) ;  /* 0x000000000f087348 */ /* 0x000fea0003c00000 */
[----:B------:R0:W1:Y:S02]  /*c010*/  SHFL.IDX P6, R14, R13, R12, R11 ;  /* 0x0000000c0d0e7389 */ /* 0x00006400000c000b */
[----:B01----:R-:W-:Y:S01]  /*c020*/  ENDCOLLECTIVE ;  /* 0x000000000000791b */ /* 0x003fe20003800000 */
.L_x_112:
[----:B------:R-:W-:Y:S02]  /*c030*/  @!P0 IMAD.X R7, RZ, RZ, R6, P1 ;  /* 0x000000ffff078224 */ /* 0x000fe400008e0606 */
[----:B------:R-:W-:-:S03]  /*c040*/  VIADD R6, R4, 0x20 ;  /* 0x0000002004067836 */ /* 0x000fc60000000000 */
[----:B------:R-:W-:-:S05]  /*c050*/  @!P0 MOV R3, R7 ;  /* 0x0000000700038202 */ /* 0x000fca0000000f00 */
[----:B------:R-:W-:Y:S01]  /*c060*/  @!PT LDS RZ, [RZ] ;  /* 0x00000000fffff984 */ /* 0x000fe20000000800 */
[----:B------:R-:W-:Y:S01]  /*c070*/  @!PT LDS RZ, [RZ] ;  /* 0x00000000fffff984 */ /* 0x000fe20000000800 */
[----:B------:R-:W-:Y:S01]  /*c080*/  @!PT LDS RZ, [RZ] ;  /* 0x00000000fffff984 */ /* 0x000fe20000000800 */
[----:B------:R0:W-:Y:S01]  /*c090*/  @!P0 LDGSTS.E.BYPASS.LTC128B.128 [R20+0xcc00], desc[UR36][R2.64], !P3 ;  /* 0x0cc0000002148fae */ /* 0x0001e2000d901d64 */
[----:B------:R-:W-:-:S03]  /*c0a0*/  IMAD.MOV.U32 R13, RZ, RZ, R0 ;  /* 0x000000ffff0d7224 */ /* 0x000fc600078e0000 */
[----:B------:R0:W-:Y:S04]  /*c0b0*/  @!P0 LDGSTS.E.BYPASS.LTC128B.128 [R20+0x10c00], desc[UR36][R2.64+0x80], !P4 ;  /* 0x10c0008002148fae */ /* 0x0001e8000e101d64 */
[----:B------:R0:W-:Y:S01]  /*c0c0*/  @!P0 LDGSTS.E.BYPASS.LTC128B.128 [R20+0x14c00], desc[UR36][R2.64+0x100], !P5 ;  /* 0x14c0010002148fae */ /* 0x0001e2000e901d64 */
[----:B------:R-:W-:Y:S01]  /*c0d0*/  ISETP.GE.AND P0, PT, R6, UR40, PT ;  /* 0x0000002806007c0c */ /* 0x000fe2000bf06270 */
[----:B------:R-:W-:-:S12]  /*c0e0*/  IMAD.MOV.U32 R6, RZ, RZ, R14 ;  /* 0x000000ffff067224 */ /* 0x000fd800078e000e */
[----:B0-----:R-:W-:Y:S05]  /*c0f0*/  WARPSYNC.COLLECTIVE R15, `(.L_x_113) ;  /* 0x000000000f087348 */ /* 0x001fea0003c00000 */
[----:B------:R1:W2:Y:S02]  /*c100*/  SHFL.IDX P6, R14, R13, R12, R11 ;  /* 0x0000000c0d0e7389 */ /* 0x0002a400000c000b */
[----:B012---:R-:W-:Y:S01]  /*c110*/  ENDCOLLECTIVE ;  /* 0x000000000000791b */ /* 0x007fe20003800000 */
.L_x_113:
[----:B------:R-:W-:Y:S02]  /*c120*/  IMAD.MOV.U32 R13, RZ, RZ, R5 ;  /* 0x000000ffff0d7224 */ /* 0x000fe400078e0005 */
[----:B------:R-:W-:Y:S01]  /*c130*/  IMAD.MOV.U32 R12, RZ, RZ, 0x3 ;  /* 0x00000003ff0c7424 */ /* 0x000fe200078e00ff */
[----:B------:R-:W-:-:S04]  /*c140*/  @!P0 LEA R14, P1, R37, R14, 0x1 ;  /* 0x0000000e250e8211 */ /* 0x000fc800078208ff */
[----:B------:R-:W-:Y:S01]  /*c150*/  @!P0 IADD3.X R7, RZ, R6, RZ, P1, !PT ;  /* 0x00000006ff078210 */ /* 0x000fe20000ffe4ff */
[----:B------:R-:W-:Y:S01]  /*c160*/  @!P0 IMAD.MOV.U32 R2, RZ, RZ, R14 ;  /* 0x000000ffff028224 */ /* 0x000fe200078e000e */
[----:B------:R-:W-:-:S07]  /*c170*/  IADD3 R6, R4, 0x30, RZ ;  /* 0x0000003004067810 */ /* 0x000fce0007ffe0ff */
[----:B------:R-:W-:Y:S05]  /*c180*/  WARPSYNC.COLLECTIVE R15, `(.L_x_114) ;  /* 0x000000000f087348 */ /* 0x000fea0003c00000 */
[----:B------:R0:W1:Y:S02]  /*c190*/  SHFL.IDX P6, R14, R13, R12, R11 ;  /* 0x0000000c0d0e7389 */ /* 0x00006400000c000b */
[----:B01----:R-:W-:Y:S01]  /*c1a0*/  ENDCOLLECTIVE ;  /* 0x000000000000791b */ /* 0x003fe20003800000 */
.L_x_114:
[----:B------:R-:W-:-:S05]  /*c1b0*/  @!P0 IMAD.MOV.U32 R3, RZ, RZ, R7 ;  /* 0x000000ffff038224 */ /* 0x000fca00078e0007 */
[----:B------:R-:W-:Y:S01]  /*c1c0*/  @!PT LDS RZ, [RZ] ;  /* 0x00000000fffff984 */ /* 0x000fe20000000800 */
[----:B------:R-:W-:Y:S01]  /*c1d0*/  @!PT LDS RZ, [RZ] ;  /* 0x00000000fffff984 */ /* 0x000fe20000000800 */
[----:B------:R-:W-:Y:S01]  /*c1e0*/  @!PT LDS RZ, [RZ] ;  /* 0x00000000fffff984 */ /* 0x000fe20000000800 */
[----:B------:R0:W-:Y:S04]  /*c1f0*/  @!P0 LDGSTS.E.BYPASS.LTC128B.128 [R20+0xd400], desc[UR36][R2.64], !P3 ;  /* 0x0d40000002148fae */ /* 0x0001e8000d901d64 */
[----:B------:R0:W-:Y:S01]  /*c200*/  @!P0 LDGSTS.E.BYPASS.LTC128B.128 [R20+0x11400], desc[UR36][R2.64+0x80], !P4 ;  /* 0x1140008002148fae */ /* 0x0001e2000e101d64 */
[----:B------:R-:W-:-:S03]  /*c210*/  IMAD.MOV.U32 R13, RZ, RZ, R0 ;  /* 0x000000ffff0d7224 */ /* 0x000fc600078e0000 */
[----:B------:R0:W-:Y:S01]  /*c220*/  @!P0 LDGSTS.E.BYPASS.LTC128B.128 [R20+0x15400], desc[UR36][R2.64+0x100], !P5 ;  /* 0x1540010002148fae */ /* 0x0001e2000e901d64 */
[----:B------:R-:W-:Y:S02]  /*c230*/  ISETP.GE.AND P0, PT, R6, UR40, PT ;  /* 0x0000002806007c0c */ /* 0x000fe4000bf06270 */
[----:B------:R-:W-:-:S11]  /*c240*/  MOV R6, R14 ;  /* 0x0000000e00067202 */ /* 0x000fd60000000f00 */
[----:B0-----:R-:W-:Y:S05]  /*c250*/  WARPSYNC.COLLECTIVE R15, `(.L_x_115) ;  /* 0x000000000f087348 */ /* 0x001fea0003c00000 */
[----:B------:R1:W2:Y:S02]  /*c260*/  SHFL.IDX P6, R14, R13, R12, R11 ;  /* 0x0000000c0d0e7389 */ /* 0x0002a400000c000b */
[----:B012---:R-:W-:Y:S01]  /*c270*/  ENDCOLLECTIVE ;  /* 0x000000000000791b */ /* 0x007fe20003800000 */
.L_x_115:
[----:B------:R-:W-:Y:S01]  /*c280*/  MOV R13, R5 ;  /* 0x00000005000d7202 */ /* 0x000fe20000000f00 */
[----:B------:R-:W-:Y:S01]  /*c290*/  IMAD.MOV.U32 R12, RZ, RZ, 0x4 ;  /* 0x00000004ff0c7424 */ /* 0x000fe200078e00ff */
[----:B------:R-:W-:-:S04]  /*c2a0*/  @!P0 LEA R14, P1, R37, R14, 0x1 ;  /* 0x0000000e250e8211 */ /* 0x000fc800078208ff */
[----:B------:R-:W-:Y:S01]  /*c2b0*/  @!P0 MOV R2, R14 ;  /* 0x0000000e00028202 */ /* 0x000fe20000000f00 */
[----:B------:R-:W-:-:S08]  /*c2c0*/  @!P0 IMAD.X R7, RZ, RZ, R6, P1 ;  /* 0x000000ffff078224 */ /* 0x000fd000008e0606 */
[----:B------:R-:W-:Y:S05]  /*c2d0*/  WARPSYNC.COLLECTIVE R15, `(.L_x_116) ;  /* 0x000000000f087348 */ /* 0x000fea0003c00000 */
[----:B------:R0:W1:Y:S02]  /*c2e0*/  SHFL.IDX P6, R14, R13, R12, R11 ;  /* 0x0000000c0d0e7389 */ /* 0x00006400000c000b */
[----:B01----:R-:W-:Y:S01]  /*c2f0*/  ENDCOLLECTIVE ;  /* 0x000000000000791b */ /* 0x003fe20003800000 */
.L_x_116:
[----:B------:R-:W-:Y:S02]  /*c300*/  VIADD R6, R4, 0x40 ;  /* 0x0000004004067836 */ /* 0x000fe40000000000 */
[----:B------:R-:W-:-:S05]  /*c310*/  @!P0 IMAD.MOV.U32 R3, RZ, RZ, R7 ;  /* 0x000000ffff038224 */ /* 0x000fca00078e0007 */
[----:B------:R-:W-:Y:S01]  /*c320*/  @!PT LDS RZ, [RZ] ;  /* 0x00000000fffff984 */ /* 0x000fe20000000800 */
[----:B------:R-:W-:Y:S01]  /*c330*/  @!PT LDS RZ, [RZ] ;  /* 0x00000000fffff984 */ /* 0x000fe20000000800 */
[----:B------:R-:W-:Y:S01]  /*c340*/  @!PT LDS RZ, [RZ] ;  /* 0x00000000fffff984 */ /* 0x000fe20000000800 */
[----:B------:R0:W-:Y:S04]  /*c350*/  @!P0 LDGSTS.E.BYPASS.LTC128B.128 [R20+0xdc00], desc[UR36][R2.64], !P3 ;  /* 0x0dc0000002148fae */ /* 0x0001e8000d901d64 */
[----:B------:R0:W-:Y:S01]  /*c360*/  @!P0 LDGSTS.E.BYPASS.LTC128B.128 [R20+0x11c00], desc[UR36][R2.64+0x80], !P4 ;  /* 0x11c0008002148fae */ /* 0x0001e2000e101d64 */
[----:B------:R-:W-:-:S03]  /*c370*/  MOV R13, R0 ;  /* 0x00000000000d7202 */ /* 0x000fc60000000f00 */
[----:B------:R0:W-:Y:S01]  /*c380*/  @!P0 LDGSTS.E.BYPASS.LTC128B.128 [R20+0x15c00], desc[UR36][R2.64+0x100], !P5 ;  /* 0x15c0010002148fae */ /* 0x0001e2000e901d64 */
[----:B------:R-:W-:Y:S01]  /*c390*/  ISETP.GE.AND P0, PT, R6, UR40, PT ;  /* 0x0000002806007c0c */ /* 0x000fe2000bf06270 */
[----:B------:R-:W-:-:S12]  /*c3a0*/  IMAD.MOV.U32 R6, RZ, RZ, R14 ;  /* 0x000000ffff067224 */ /* 0x000fd800078e000e */
[----:B0-----:R-:W-:Y:S05]  /*c3b0*/  WARPSYNC.COLLECTIVE R15, `(.L_x_117) ;  /* 0x000000000f087348 */ /* 0x001fea0003c00000 */
[----:B------:R1:W2:Y:S02]  /*c3c0*/  SHFL.IDX P6, R14, R13, R12, R11 ;  /* 0x0000000c0d0e7389 */ /* 0x0002a400000c000b */
[----:B012---:R-:W-:Y:S01]  /*c3d0*/  ENDCOLLECTIVE ;  /* 0x000000000000791b */ /* 0x007fe20003800000 */
.L_x_117:
[----:B------:R-:W-:Y:S01]  /*c3e0*/  IMAD.MOV.U32 R13, RZ, RZ, R5 ;  /* 0x000000ffff0d7224 */ /* 0x000fe200078e0005 */
[----:B------:R-:W-:Y:S02]  /*c3f0*/  MOV R12, 0x5 ;  /* 0x00000005000c7802 */ /* 0x000fe40000000f00 */
[----:B------:R-:W-:-:S05]  /*c400*/  @!P0 LEA R14, P1, R37, R14, 0x1 ;  /* 0x0000000e250e8211 */ /* 0x000fca00078208ff */
[----:B------:R-:W-:-:S08]  /*c410*/  @!P0 IMAD.MOV.U32 R2, RZ, RZ, R14 ;  /* 0x000000ffff028224 */ /* 0x000fd000078e000e */
[----:B------:R-:W-:Y:S05]  /*c420*/  WARPSYNC.COLLECTIVE R15, `(.L_x_118) ;  /* 0x000000000f087348 */ /* 0x000fea0003c00000 */
[----:B------:R0:W1:Y:S02]  /*c430*/  SHFL.IDX P6, R14, R13, R12, R11 ;  /* 0x0000000c0d0e7389 */ /* 0x00006400000c000b */
[----:B01----:R-:W-:Y:S01]  /*c440*/  ENDCOLLECTIVE ;  /* 0x000000000000791b */ /* 0x003fe20003800000 */
.L_x_118:
        /* <DEDUP_REMOVED lines=15> */
.L_x_119:
        /* <DEDUP_REMOVED lines=9> */
.L_x_120:
        /* <DEDUP_REMOVED lines=13> */
.L_x_121:
[----:B------:R-:W-:Y:S01]  /*c6a0*/  IMAD.MOV.U32 R13, RZ, RZ, R5 ;  /* 0x000000ffff0d7224 */ /* 0x000fe200078e0005 */
[----:B------:R-:W-:Y:S02]  /*c6b0*/  MOV R12, 0x7 ;  /* 0x00000007000c7802 */ /* 0x000fe40000000f00 */
[----:B------:R-:W-:-:S04]  /*c6c0*/  @!P0 LEA R14, P1, R37, R14, 0x1 ;  /* 0x0000000e250e8211 */ /* 0x000fc800078208ff */
[----:B------:R-:W-:Y:S01]  /*c6d0*/  @!P0 MOV R2, R14 ;  /* 0x0000000e00028202 */ /* 0x000fe20000000f00 */
[----:B------:R-:W-:-:S08]  /*c6e0*/  @!P0 IMAD.X R7, RZ, RZ, R6, P1 ;  /* 0x000000ffff078224 */ /* 0x000fd000008e0606 */
[----:B------:R-:W-:Y:S05]  /*c6f0*/  WARPSYNC.COLLECTIVE R15, `(.L_x_122) ;  /* 0x000000000f087348 */ /* 0x000fea0003c00000 */
[----:B------:R0:W1:Y:S02]  /*c700*/  SHFL.IDX P6, R14, R13, R12, R11 ;  /* 0x0000000c0d0e7389 */ /* 0x00006400000c000b */
[----:B01----:R-:W-:Y:S01]  /*c710*/  ENDCOLLECTIVE ;  /* 0x000000000000791b */ /* 0x003fe20003800000 */
.L_x_122:
        /* <DEDUP_REMOVED lines=8> */
[----:B------:R-:W-:-:S07]  /*c7a0*/  IMAD.MOV.U32 R6, RZ, RZ, R14 ;  /* 0x000000ffff067224 */ /* 0x000fce00078e000e */
[----:B0-----:R-:W-:Y:S05]  /*c7b0*/  WARPSYNC.COLLECTIVE R15, `(.L_x_123) ;  /* 0x000000000f087348 */ /* 0x001fea0003c00000 */
[----:B------:R1:W2:Y:S02]  /*c7c0*/  SHFL.IDX P6, R14, R13, R12, R11 ;  /* 0x0000000c0d0e7389 */ /* 0x0002a400000c000b */
[----:B012---:R-:W-:Y:S01]  /*c7d0*/  ENDCOLLECTIVE ;  /* 0x000000000000791b */ /* 0x007fe20003800000 */
.L_x_123:
[----:B------:R-:W-:Y:S05]  /*c7e0*/  BRA `(.L_x_124) ;  /* 0xffffffd000347947 */ /* 0x000fea000383ffff */
.L_x_54:
[----:B0-----:R-:W-:-:S04]  /*c7f0*/  MOV R3, UR39 ;  /* 0x0000002700037c02 */ /* 0x001fc80008000f00 */
[----:B------:R0:W1:Y:S03]  /*c800*/  SYNCS.PHASECHK.TRANS64.TRYWAIT P0, [R3+URZ+0x2a820], R0 ;  /* 0x02a82000030075a7 */ /* 0x000066000800017f */
[----:B-1----:R-:W-:Y:S05]  /*c810*/  @!P0 NANOSLEEP.SYNCS 0x989680 ;  /* 0x009896800000895d */ /* 0x002fea0003900000 */
[----:B------:R-:W1:Y:S02]  /*c820*/  @!P0 SYNCS.PHASECHK.TRANS64 P0, [R3+URZ+0x2a820], R0 ;  /* 0x02a82000030085a7 */ /* 0x000e64000800007f */
[----:B-1----:R-:W-:Y:S05]  /*c830*/  @!P0 BRA `(.L_x_54) ;  /* 0xfffffffc00ec8947 */ /* 0x002fea000383ffff */
[----:B------:R-:W-:Y:S05]  /*c840*/  BRA `(.L_x_125) ;  /* 0xffffffd000707947 */ /* 0x000fea000383ffff */
.L_x_58:
[----:B0-----:R0:W1:Y:S02]  /*c850*/  SYNCS.PHASECHK.TRANS64.TRYWAIT P0, [R6+URZ+0x2a840], R3 ;  /* 0x02a84003060075a7 */ /* 0x001064000800017f */
[----:B-1----:R-:W-:Y:S05]  /*c860*/  @!P0 NANOSLEEP.SYNCS 0x989680 ;  /* 0x009896800000895d */ /* 0x002fea0003900000 */
[----:B------:R-:W1:Y:S02]  /*c870*/  @!P0 SYNCS.PHASECHK.TRANS64 P0, [R6+URZ+0x2a840], R3 ;  /* 0x02a84003060085a7 */ /* 0x000e64000800007f */
[----:B-1----:R-:W-:Y:S05]  /*c880*/  @!P0 BRA `(.L_x_58) ;  /* 0xfffffffc00f08947 */ /* 0x002fea000383ffff */
[----:B------:R-:W-:Y:S05]  /*c890*/  BRA `(.L_x_126) ;  /* 0xffffffd400207947 */ /* 0x000fea000383ffff */
.L_x_59:
        /* <DEDUP_REMOVED lines=8> */
.L_x_128:
[----:B------:R-:W-:Y:S05]  /*c920*/  BSYNC B1 ;  /* 0x0000000000017941 */ /* 0x000fea0003800000 */
.L_x_127:
[----:B------:R-:W-:Y:S01]  /*c930*/  MOV R13, R8 ;  /* 0x00000008000d7202 */ /* 0x000fe20000000f00 */
[----:B------:R-:W-:Y:S01]  /*c940*/  IMAD.MOV.U32 R12, RZ, RZ, RZ ;  /* 0x000000ffff0c7224 */ /* 0x000fe200078e00ff */
[----:B------:R-:W-:Y:S01]  /*c950*/  MOV R15, 0xffffffff ;  /* 0xffffffff000f7802 */ /* 0x000fe20000000f00 */
[----:B------:R-:W-:Y:S01]  /*c960*/  IMAD.MOV.U32 R11, RZ, RZ, 0x181f ;  /* 0x0000181fff0b7424 */ /* 0x000fe200078e00ff */
[----:B------:R-:W-:Y:S01]  /*c970*/  LEA R9, R9, UR39, 0x1 ;  /* 0x0000002709097c11 */ /* 0x000fe2000f8e08ff */
[----:B------:R-:W-:Y:S02]  /*c980*/  IMAD.MOV.U32 R3, RZ, RZ, R14 ;  /* 0x000000ffff037224 */ /* 0x000fe400078e000e */
[----:B------:R-:W-:-:S07]  /*c990*/  IMAD.SHL.U32 R5, R37, 0x2, RZ ;  /* 0x0000000225057824 */ /* 0x000fce00078e00ff */
[----:B------:R-:W-:Y:S05]  /*c9a0*/  WARPSYNC.COLLECTIVE R15, `(.L_x_129) ;  /* 0x000000000f087348 */ /* 0x000fea0003c00000 */
[----:B------:R0:W1:Y:S02]  /*c9b0*/  SHFL.IDX P6, R14, R13, R12, R11 ;  /* 0x0000000c0d0e7389 */ /* 0x00006400000c000b */
[----:B01----:R-:W-:Y:S01]  /*c9c0*/  ENDCOLLECTIVE ;  /* 0x000000000000791b */ /* 0x003fe20003800000 */
.L_x_129:
[----:B------:R-:W-:Y:S01]  /*c9d0*/  MOV R13, R10 ;  /* 0x0000000a000d7202 */ /* 0x000fe20000000f00 */
[----:B------:R-:W-:Y:S01]  /*c9e0*/  IMAD.MOV.U32 R12, RZ, RZ, 0x1 ;  /* 0x00000001ff0c7424 */ /* 0x000fe200078e00ff */
[----:B------:R-:W-:-:S13]  /*c9f0*/  IADD3 R2, P0, R14, R5, RZ ;  /* 0x000000050e027210 */ /* 0x000fda0007f1e0ff */
[----:B------:R-:W-:Y:S05]  /*ca00*/  WARPSYNC.COLLECTIVE R15, `(.L_x_130) ;  /* 0x000000000f087348 */ /* 0x000fea0003c00000 */
[----:B------:R0:W1:Y:S02]  /*ca10*/  SHFL.IDX P6, R14, R13, R12, R11 ;  /* 0x0000000c0d0e7389 */ /* 0x00006400000c000b */
[----:B01----:R-:W-:Y:S01]  /*ca20*/  ENDCOLLECTIVE ;  /* 0x000000000000791b */ /* 0x003fe20003800000 */
.L_x_130:
[----:B------:R-:W-:-:S05]  /*ca30*/  IMAD.X R3, RZ, RZ, R3, P0 ;  /* 0x000000ffff037224 */ /* 0x000fca00000e0603 */
[----:B------:R-:W-:Y:S01]  /*ca40*/  @!PT LDS RZ, [RZ] ;  /* 0x00000000fffff984 */ /* 0x000fe20000000800 */
[----:B------:R-:W-:Y:S01]  /*ca50*/  @!PT LDS RZ, [RZ] ;  /* 0x00000000fffff984 */ /* 0x000fe20000000800 */
[----:B------:R-:W-:Y:S01]  /*ca60*/  @!PT LDS RZ, [RZ] ;  /* 0x00000000fffff984 */ /* 0x000fe20000000800 */
[----:B------:R-:W-:Y:S04]  /*ca70*/  LDGSTS.E.BYPASS.LTC128B.128 [R9+0x18400], desc[UR36][R2.64], !P3 ;  /* 0x1840000002097fae */ /* 0x000fe8000d901d64 */
[----:B------:R-:W-:Y:S01]  /*ca80*/  LDGSTS.E.BYPASS.LTC128B.128 [R9+0x1b400], desc[UR36][R2.64+0x80], !P2 ;  /* 0x1b40008002097fae */ /* 0x000fe2000d101d64 */
[----:B------:R-:W-:-:S03]  /*ca90*/  MOV R13, R8 ;  /* 0x00000008000d7202 */ /* 0x000fc60000000f00 */
[----:B------:R0:W-:Y:S02]  /*caa0*/  LDGSTS.E.BYPASS.LTC128B.128 [R9+0x1e400], desc[UR36][R2.64+0x100], !P1 ;  /* 0x1e40010002097fae */ /* 0x0001e4000c901d64 */
[----:B0-----:R-:W-:-:S07]  /*cab0*/  IMAD.MOV.U32 R3, RZ, RZ, R14 ;  /* 0x000000ffff037224 */ /* 0x001fce00078e000e */
[----:B------:R-:W-:Y:S05]  /*cac0*/  WARPSYNC.COLLECTIVE R15, `(.L_x_131) ;  /* 0x000000000f087348 */ /* 0x000fea0003c00000 */
[----:B------:R0:W1:Y:S02]  /*cad0*/  SHFL.IDX P6, R14, R13, R12, R11 ;  /* 0x0000000c0d0e7389 */ /* 0x00006400000c000b */
[----:B01----:R-:W-:Y:S01]  /*cae0*/  ENDCOLLECTIVE ;  /* 0x000000000000791b */ /* 0x003fe20003800000 */
.L_x_131:
[----:B------:R-:W-:Y:S01]  /*caf0*/  IMAD.MOV.U32 R13, RZ, RZ, R10 ;  /* 0x000000ffff0d7224 */ /* 0x000fe200078e000a */
[----:B------:R-:W-:Y:S02]  /*cb00*/  MOV R12, 0x2 ;  /* 0x00000002000c7802 */ /* 0x000fe40000000f00 */
[----:B------:R-:W-:-:S13]  /*cb10*/  IADD3 R2, P0, R14, R5, RZ ;  /* 0x000000050e027210 */ /* 0x000fda0007f1e0ff */
[----:B------:R-:W-:Y:S05]  /*cb20*/  WARPSYNC.COLLECTIVE R15, `(.L_x_132) ;  /* 0x000000000f087348 */ /* 0x000fea0003c00000 */
[----:B------:R0:W1:Y:S02]  /*cb30*/  SHFL.IDX P6, R14, R13, R12, R11 ;  /* 0x0000000c0d0e7389 */ /* 0x00006400000c000b */
[----:B01----:R-:W-:Y:S01]  /*cb40*/  ENDCOLLECTIVE ;  /* 0x000000000000791b */ /* 0x003fe20003800000 */
.L_x_132:
[----:B------:R-:W-:-:S05]  /*cb50*/  IMAD.X R3, RZ, RZ, R3, P0 ;  /* 0x000000ffff037224 */ /* 0x000fca00000e0603 */
[----:B------:R-:W-:Y:S01]  /*cb60*/  @!PT LDS RZ, [RZ] ;  /* 0x00000000fffff984 */ /* 0x000fe20000000800 */
[----:B------:R-:W-:Y:S01]  /*cb70*/  @!PT LDS RZ, [RZ] ;  /* 0x00000000fffff984 */ /* 0x000fe20000000800 */
[----:B------:R-:W-:Y:S01]  /*cb80*/  @!PT LDS RZ, [RZ] ;  /* 0x00000000fffff984 */ /* 0x000fe20000000800 */
[----:B------:R0:W-:Y:S04]  /*cb90*/  LDGSTS.E.BYPASS.LTC128B.128 [R9+0x18c00], desc[UR36][R2.64], !P3 ;  /* 0x18c0000002097fae */ /* 0x0001e8000d901d64 */
[----:B------:R0:W-:Y:S01]  /*cba0*/  LDGSTS.E.BYPASS.LTC128B.128 [R9+0x1bc00], desc[UR36][R2.64+0x80], !P2 ;  /* 0x1bc0008002097fae */ /* 0x0001e2000d101d64 */
[----:B------:R-:W-:-:S03]  /*cbb0*/  IMAD.MOV.U32 R13, RZ, RZ, R8 ;  /* 0x000000ffff0d7224 */ /* 0x000fc600078e0008 */
[----:B------:R0:W-:Y:S01]  /*cbc0*/  LDGSTS.E.BYPASS.LTC128B.128 [R9+0x1ec00], desc[UR36][R2.64+0x100], !P1 ;  /* 0x1ec0010002097fae */ /* 0x0001e2000c901d64 */
[----:B------:R-:W-:-:S07]  /*cbd0*/  IMAD.MOV.U32 R35, RZ, RZ, R14 ;  /* 0x000000ffff237224 */ /* 0x000fce00078e000e */
[----:B0-----:R-:W-:Y:S05]  /*cbe0*/  WARPSYNC.COLLECTIVE R15, `(.L_x_133) ;  /* 0x000000000f087348 */ /* 0x001fea0003c00000 */
[----:B------:R1:W2:Y:S02]  /*cbf0*/  SHFL.IDX P6, R14, R13, R12, R11 ;  /* 0x0000000c0d0e7389 */ /* 0x0002a400000c000b */
[----:B012---:R-:W-:Y:S01]  /*cc00*/  ENDCOLLECTIVE ;  /* 0x000000000000791b */ /* 0x007fe20003800000 */
.L_x_133:
[----:B------:R-:W-:Y:S02]  /*cc10*/  IMAD.MOV.U32 R13, RZ, RZ, R10 ;  /* 0x000000ffff0d7224 */ /* 0x000fe400078e000a */
[----:B------:R-:W-:Y:S01]  /*cc20*/  IMAD.MOV.U32 R12, RZ, RZ, 0x3 ;  /* 0x00000003ff0c7424 */ /* 0x000fe200078e00ff */
[----:B------:R-:W-:-:S13]  /*cc30*/  IADD3 R2, P0, R14, R5, RZ ;  /* 0x000000050e027210 */ /* 0x000fda0007f1e0ff */
[----:B------:R-:W-:Y:S05]  /*cc40*/  WARPSYNC.COLLECTIVE R15, `(.L_x_134) ;  /* 0x000000000f087348 */ /* 0x000fea0003c00000 */
[----:B------:R0:W1:Y:S02]  /*cc50*/  SHFL.IDX P6, R14, R13, R12, R11 ;  /* 0x0000000c0d0e7389 */ /* 0x00006400000c000b */
[----:B01----:R-:W-:Y:S01]  /*cc60*/  ENDCOLLECTIVE ;  /* 0x000000000000791b */ /* 0x003fe20003800000 */
.L_x_134:
[----:B------:R-:W-:-:S05]  /*cc70*/  IADD3.X R3, RZ, R35, RZ, P0, !PT ;  /* 0x00000023ff037210 */ /* 0x000fca00007fe4ff */
[----:B------:R-:W-:Y:S01]  /*cc80*/  @!PT LDS RZ, [RZ] ;  /* 0x00000000fffff984 */ /* 0x000fe20000000800 */
[----:B------:R-:W-:Y:S01]  /*cc90*/  @!PT LDS RZ, [RZ] ;  /* 0x00000000fffff984 */ /* 0x000fe20000000800 */
[----:B------:R-:W-:Y:S01]  /*cca0*/  @!PT LDS RZ, [RZ] ;  /* 0x00000000fffff984 */ /* 0x000fe20000000800 */
[----:B------:R0:W-:Y:S04]  /*ccb0*/  LDGSTS.E.BYPASS.LTC128B.128 [R9+0x19400], desc[UR36][R2.64], !P3 ;  /* 0x1940000002097fae */ /* 0x0001e8000d901d64 */
[----:B------:R0:W-:Y:S01]  /*ccc0*/  LDGSTS.E.BYPASS.LTC128B.128 [R9+0x1c400], desc[UR36][R2.64+0x80], !P2 ;  /* 0x1c40008002097fae */ /* 0x0001e2000d101d64 */
[----:B------:R-:W-:-:S03]  /*ccd0*/  IMAD.MOV.U32 R13, RZ, RZ, R8 ;  /* 0x000000ffff0d7224 */ /* 0x000fc600078e0008 */
[----:B------:R0:W-:Y:S01]  /*cce0*/  LDGSTS.E.BYPASS.LTC128B.128 [R9+0x1f400], desc[UR36][R2.64+0x100], !P1 ;  /* 0x1f40010002097fae */ /* 0x0001e2000c901d64 */
[----:B------:R-:W-:-:S07]  /*ccf0*/  MOV R35, R14 ;  /* 0x0000000e00237202 */ /* 0x000fce0000000f00 */
[----:B0-----:R-:W-:Y:S05]  /*cd00*/  WARPSYNC.COLLECTIVE R15, `(.L_x_135) ;  /* 0x000000000f087348 */ /* 0x001fea0003c00000 */
[----:B------:R1:W2:Y:S02]  /*cd10*/  SHFL.IDX P6, R14, R13, R12, R11 ;  /* 0x0000000c0d0e7389 */ /* 0x0002a400000c000b */
[----:B012---:R-:W-:Y:S01]  /*cd20*/  ENDCOLLECTIVE ;  /* 0x000000000000791b */ /* 0x007fe20003800000 */
.L_x_135:
[----:B------:R-:W-:Y:S01]  /*cd30*/  MOV R13, R10 ;  /* 0x0000000a000d7202 */ /* 0x000fe20000000f00 */
[----:B------:R-:W-:Y:S01]  /*cd40*/  IMAD.MOV.U32 R12, RZ, RZ, 0x4 ;  /* 0x00000004ff0c7424 */ /* 0x000fe200078e00ff */
[----:B------:R-:W-:-:S13]  /*cd50*/  IADD3 R2, P0, R14, R5, RZ ;  /* 0x000000050e027210 */ /* 0x000fda0007f1e0ff */
[----:B------:R-:W-:Y:S05]  /*cd60*/  WARPSYNC.COLLECTIVE R15, `(.L_x_136) ;  /* 0x000000000f087348 */ /* 0x000fea0003c00000 */
[----:B------:R0:W1:Y:S02]  /*cd70*/  SHFL.IDX P6, R14, R13, R12, R11 ;  /* 0x0000000c0d0e7389 */ /* 0x00006400000c000b */
[----:B01----:R-:W-:Y:S01]  /*cd80*/  ENDCOLLECTIVE ;  /* 0x000000000000791b */ /* 0x003fe20003800000 */
.L_x_136:
[----:B------:R-:W-:-:S05]  /*cd90*/  IMAD.X R3, RZ, RZ, R35, P0 ;  /* 0x000000ffff037224 */ /* 0x000fca00000e0623 */
[----:B------:R-:W-:Y:S01]  /*cda0*/  @!PT LDS RZ, [RZ] ;  /* 0x00000000fffff984 */ /* 0x000fe20000000800 */
[----:B------:R-:W-:Y:S01]  /*cdb0*/  @!PT LDS RZ, [RZ] ;  /* 0x00000000fffff984 */ /* 0x000fe20000000800 */
[----:B------:R-:W-:Y:S01]  /*cdc0*/  @!PT LDS RZ, [RZ] ;  /* 0x00000000fffff984 */ /* 0x000fe20000000800 */
[----:B------:R0:W-:Y:S04]  /*cdd0*/  LDGSTS.E.BYPASS.LTC128B.128 [R9+0x19c00], desc[UR36][R2.64], !P3 ;  /* 0x19c0000002097fae */ /* 0x0001e8000d901d64 */
[----:B------:R0:W-:Y:S01]  /*cde0*/  LDGSTS.E.BYPASS.LTC128B.128 [R9+0x1cc00], desc[UR36][R2.64+0x80], !P2 ;  /* 0x1cc0008002097fae */ /* 0x0001e2000d101d64 */
[----:B------:R-:W-:-:S03]  /*cdf0*/  MOV R13, R8 ;  /* 0x00000008000d7202 */ /* 0x000fc60000000f00 */
[----:B------:R0:W-:Y:S01]  /*ce00*/  LDGSTS.E.BYPASS.LTC128B.128 [R9+0x1fc00], desc[UR36][R2.64+0x100], !P1 ;  /* 0x1fc0010002097fae */ /* 0x0001e2000c901d64 */
[----:B------:R-:W-:-:S07]  /*ce10*/  IMAD.MOV.U32 R35, RZ, RZ, R14 ;  /* 0x000000ffff237224 */ /* 0x000fce00078e000e */
[----:B0-----:R-:W-:Y:S05]  /*ce20*/  WARPSYNC.COLLECTIVE R15, `(.L_x_137) ;  /* 0x000000000f087348 */ /* 0x001fea0003c00000 */
[----:B------:R1:W2:Y:S02]  /*ce30*/  SHFL.IDX P6, R14, R13, R12, R11 ;  /* 0x0000000c0d0e7389 */ /* 0x0002a400000c000b */
[----:B012---:R-:W-:Y:S01]  /*ce40*/  ENDCOLLECTIVE ;  /* 0x000000000000791b */ /* 0x007fe20003800000 */
.L_x_137:
[----:B------:R-:W-:Y:S01]  /*ce50*/  IMAD.MOV.U32 R13, RZ, RZ, R10 ;  /* 0x000000ffff0d7224 */ /* 0x000fe200078e000a */
[----:B------:R-:W-:Y:S02]  /*ce60*/  MOV R12, 0x5 ;  /* 0x00000005000c7802 */ /* 0x000fe40000000f00 */
[----:B------:R-:W-:-:S13]  /*ce70*/  IADD3 R2, P0, R14, R5, RZ ;  /* 0x000000050e027210 */ /* 0x000fda0007f1e0ff */
[----:B------:R-:W-:Y:S05]  /*ce80*/  WARPSYNC.COLLECTIVE R15, `(.L_x_138) ;  /* 0x000000000f087348 */ /* 0x000fea0003c00000 */
[----:B------:R0:W1:Y:S02]  /*ce90*/  SHFL.IDX P6, R14, R13, R12, R11 ;  /* 0x0000000c0d0e7389 */ /* 0x00006400000c000b */
[----:B01----:R-:W-:Y:S01]  /*cea0*/  ENDCOLLECTIVE ;  /* 0x000000000000791b */ /* 0x003fe20003800000 */
.L_x_138:
        /* <DEDUP_REMOVED lines=12> */
.L_x_139:
[----:B------:R-:W-:Y:S05]  /*cf70*/  BRA `(.L_x_140) ;  /* 0xffffffd000707947 */ /* 0x000fea000383ffff */
.L_x_64:
[----:B0-----:R0:W1:Y:S02]  /*cf80*/  SYNCS.PHASECHK.TRANS64.TRYWAIT P0, [R6+URZ+0x2a860], R9 ;  /* 0x02a86009060075a7 */ /* 0x001064000800017f */
[----:B-1----:R-:W-:Y:S05]  /*cf90*/  @!P0 NANOSLEEP.SYNCS 0x989680 ;  /* 0x009896800000895d */ /* 0x002fea0003900000 */
[----:B------:R-:W1:Y:S02]  /*cfa0*/  @!P0 SYNCS.PHASECHK.TRANS64 P0, [R6+URZ+0x2a860], R9 ;  /* 0x02a86009060085a7 */ /* 0x000e64000800007f */
[----:B-1----:R-:W-:Y:S05]  /*cfb0*/  @!P0 BRA `(.L_x_64) ;  /* 0xfffffffc00f08947 */ /* 0x002fea000383ffff */
[----:B------:R-:W-:Y:S05]  /*cfc0*/  BRA `(.L_x_141) ;  /* 0xffffffd000d47947 */ /* 0x000fea000383ffff */
.L_x_65:
[----:B------:R-:W-:Y:S01]  /*cfd0*/  BSSY B1, `(.L_x_142) ;  /* 0x0000008000017945 */ /* 0x000fe20003800000 */
[----:B------:R-:W-:Y:S01]  /*cfe0*/  MOV R13, R18 ;  /* 0x00000012000d7202 */ /* 0x000fe20000000f00 */
[----:B------:R-:W-:Y:S01]  /*cff0*/  IMAD.MOV.U32 R12, RZ, RZ, RZ ;  /* 0x000000ffff0c7224 */ /* 0x000fe200078e00ff */
[----:B------:R-:W-:Y:S01]  /*d000*/  MOV R15, 0xffffffff ;  /* 0xffffffff000f7802 */ /* 0x000fe20000000f00 */
[----:B------:R-:W-:-:S07]  /*d010*/  IMAD.MOV.U32 R11, RZ, RZ, 0x181f ;  /* 0x0000181fff0b7424 */ /* 0x000fce00078e00ff */
[----:B0-----:R-:W-:Y:S05]  /*d020*/  WARPSYNC.COLLECTIVE R15, `(.L_x_143) ;  /* 0x000000000f087348 */ /* 0x001fea0003c00000 */
[----:B------:R1:W2:Y:S02]  /*d030*/  SHFL.IDX P6, R14, R13, R12, R11 ;  /* 0x0000000c0d0e7389 */ /* 0x0002a400000c000b */
[----:B012---:R-:W-:Y:S01]  /*d040*/  ENDCOLLECTIVE ;  /* 0x000000000000791b */ /* 0x007fe20003800000 */
.L_x_143:
[----:B------:R-:W-:Y:S05]  /*d050*/  BSYNC B1 ;  /* 0x0000000000017941 */ /* 0x000fea0003800000 */
.L_x_142:
[----:B------:R-:W-:Y:S01]  /*d060*/  IMAD.MOV.U32 R13, RZ, RZ, R17 ;  /* 0x000000ffff0d7224 */ /* 0x000fe200078e0011 */
[----:B------:R-:W-:Y:S01]  /*d070*/  MOV R12, RZ ;  /* 0x000000ff000c7202 */ /* 0x000fe20000000f00 */
[----:B------:R-:W-:Y:S01]  /*d080*/  IMAD.MOV.U32 R11, RZ, RZ, 0x181f ;  /* 0x0000181fff0b7424 */ /* 0x000fe200078e00ff */
[----:B------:R-:W-:Y:S01]  /*d090*/  LEA R7, R7, UR39, 0x1 ;  /* 0x0000002707077c11 */ /* 0x000fe2000f8e08ff */
[----:B------:R-:W-:Y:S02]  /*d0a0*/  IMAD.MOV.U32 R15, RZ, RZ, -0x1 ;  /* 0xffffffffff0f7424 */ /* 0x000fe400078e00ff */
[----:B------:R-:W-:-:S07]  /*d0b0*/  IMAD.MOV.U32 R3, RZ, RZ, R14 ;  /* 0x000000ffff037224 */ /* 0x000fce00078e000e */
[----:B------:R-:W-:Y:S05]  /*d0c0*/  WARPSYNC.COLLECTIVE R15, `(.L_x_144) ;  /* 0x000000000f087348 */ /* 0x000fea0003c00000 */
[----:B------:R0:W1:Y:S02]  /*d0d0*/  SHFL.IDX P6, R14, R13, R12, R11 ;  /* 0x0000000c0d0e7389 */ /* 0x00006400000c000b */
[----:B01----:R-:W-:Y:S01]  /*d0e0*/  ENDCOLLECTIVE ;  /* 0x000000000000791b */ /* 0x003fe20003800000 */
.L_x_144:
[----:B------:R-:W-:Y:S02]  /*d0f0*/  IMAD.MOV.U32 R13, RZ, RZ, R18 ;  /* 0x000000ffff0d7224 */ /* 0x000fe400078e0012 */
[----:B------:R-:W-:Y:S01]  /*d100*/  IMAD.MOV.U32 R12, RZ, RZ, 0x1 ;  /* 0x00000001ff0c7424 */ /* 0x000fe200078e00ff */
[----:B------:R-:W-:-:S13]  /*d110*/  IADD3 R2, P0, R14, R5, RZ ;  /* 0x000000050e027210 */ /* 0x000fda0007f1e0ff */
[----:B------:R-:W-:Y:S05]  /*d120*/  WARPSYNC.COLLECTIVE R15, `(.L_x_145) ;  /* 0x000000000f087348 */ /* 0x000fea0003c00000 */
[----:B------:R0:W1:Y:S02]  /*d130*/  SHFL.IDX P6, R14, R13, R12, R11 ;  /* 0x0000000c0d0e7389 */ /* 0x00006400000c000b */
[----:B01----:R-:W-:Y:S01]  /*d140*/  ENDCOLLECTIVE ;  /* 0x000000000000791b */ /* 0x003fe20003800000 */
.L_x_145:
[----:B------:R-:W-:Y:S02]  /*d150*/  IADD3.X R3, RZ, R3, RZ, P0, !PT ;  /* 0x00000003ff037210 */ /* 0x000fe400007fe4ff */
[----:B------:R-:W-:Y:S01]  /*d160*/  ISETP.LT.OR P0, PT, R8, 0x1, P2 ;  /* 0x000000010800780c */ /* 0x000fe20001701670 */
[----:B------:R-:W-:-:S12]  /*d170*/  IMAD.MOV.U32 R13, RZ, RZ, R17 ;  /* 0x000000ffff0d7224 */ /* 0x000fd800078e0011 */
[----:B------:R-:W-:Y:S01]  /*d180*/  @!PT LDS RZ, [RZ] ;  /* 0x00000000fffff984 */ /* 0x000fe20000000800 */
[----:B------:R-:W-:Y:S01]  /*d190*/  @!PT LDS RZ, [RZ] ;  /* 0x00000000fffff984 */ /* 0x000fe20000000800 */
[----:B------:R-:W-:Y:S01]  /*d1a0*/  @!PT LDS RZ, [RZ] ;  /* 0x00000000fffff984 */ /* 0x000fe20000000800 */
[----:B------:R-:W-:Y:S01]  /*d1b0*/  LDGSTS.E.BYPASS.LTC128B.128 [R7+0x400], desc[UR36][R2.64], !P0 ;  /* 0x0040000002077fae */ /* 0x000fe2000c101d64 */
[----:B------:R-:W-:-:S13]  /*d1c0*/  ISETP.LT.OR P0, PT, R8, 0x1, P1 ;  /* 0x000000010800780c */ /* 0x000fda0000f01670 */
[----:B------:R0:W-:Y:S02]  /*d1d0*/  LDGSTS.E.BYPASS.LTC128B.128 [R7+0x3400], desc[UR36][R2.64+0x80], !P0 ;  /* 0x0340008002077fae */ /* 0x0001e4000c101d64 */
[----:B0-----:R-:W-:-:S07]  /*d1e0*/  MOV R3, R14 ;  /* 0x0000000e00037202 */ /* 0x001fce0000000f00 */
[----:B------:R-:W-:Y:S05]  /*d1f0*/  WARPSYNC.COLLECTIVE R15, `(.L_x_146) ;  /* 0x000000000f087348 */ /* 0x000fea0003c00000 */
[----:B------:R0:W1:Y:S02]  /*d200*/  SHFL.IDX P6, R14, R13, R12, R11 ;  /* 0x0000000c0d0e7389 */ /* 0x00006400000c000b */
[----:B01----:R-:W-:Y:S01]  /*d210*/  ENDCOLLECTIVE ;  /* 0x000000000000791b */ /* 0x003fe20003800000 */
.L_x_146:
[----:B------:R-:W-:Y:S01]  /*d220*/  MOV R13, R18 ;  /* 0x00000012000d7202 */ /* 0x000fe20000000f00 */
[----:B------:R-:W-:Y:S01]  /*d230*/  IMAD.MOV.U32 R12, RZ, RZ, 0x2 ;  /* 0x00000002ff0c7424 */ /* 0x000fe200078e00ff */
[----:B------:R-:W-:-:S13]  /*d240*/  IADD3 R2, P0, R14, R5, RZ ;  /* 0x000000050e027210 */ /* 0x000fda0007f1e0ff */
[----:B------:R-:W-:Y:S05]  /*d250*/  WARPSYNC.COLLECTIVE R15, `(.L_x_147) ;  /* 0x000000000f087348 */ /* 0x000fea0003c00000 */
[----:B------:R0:W1:Y:S02]  /*d260*/  SHFL.IDX P6, R14, R13, R12, R11 ;  /* 0x0000000c0d0e7389 */ /* 0x00006400000c000b */
[----:B01----:R-:W-:Y:S01]  /*d270*/  ENDCOLLECTIVE ;  /* 0x000000000000791b */ /* 0x003fe20003800000 */
.L_x_147:
[----:B------:R-:W-:Y:S01]  /*d280*/  IMAD.X R3, RZ, RZ, R3, P0 ;  /* 0x000000ffff037224 */ /* 0x000fe200000e0603 */
[----:B------:R-:W-:Y:S02]  /*d290*/  ISETP.LT.OR P0, PT, R8, 0x11, P2 ;  /* 0x000000110800780c */ /* 0x000fe40001701670 */
[----:B------:R-:W-:-:S11]  /*d2a0*/  MOV R13, R17 ;  /* 0x00000011000d7202 */ /* 0x000fd60000000f00 */
[----:B------:R-:W-:Y:S01]  /*d2b0*/  @!PT LDS RZ, [RZ] ;  /* 0x00000000fffff984 */ /* 0x000fe20000000800 */
[----:B------:R-:W-:Y:S01]  /*d2c0*/  @!PT LDS RZ, [RZ] ;  /* 0x00000000fffff984 */ /* 0x000fe20000000800 */
[----:B------:R-:W-:Y:S01]  /*d2d0*/  @!PT LDS RZ, [RZ] ;  /* 0x00000000fffff984 */ /* 0x000fe20000000800 */
[----:B------:R-:W-:Y:S01]  /*d2e0*/  LDGSTS.E.BYPASS.LTC128B.128 [R7+0xc00], desc[UR36][R2.64], !P0 ;  /* 0x00c0000002077fae */ /* 0x000fe2000c101d64 */
[----:B------:R-:W-:-:S13]  /*d2f0*/  ISETP.LT.OR P0, PT, R8, 0x11, P1 ;  /* 0x000000110800780c */ /* 0x000fda0000f01670 */
[----:B------:R0:W-:Y:S02]  /*d300*/  LDGSTS.E.BYPASS.LTC128B.128 [R7+0x3c00], desc[UR36][R2.64+0x80], !P0 ;  /* 0x03c0008002077fae */ /* 0x0001e4000c101d64 */
[----:B0-----:R-:W-:-:S07]  /*d310*/  IMAD.MOV.U32 R3, RZ, RZ, R14 ;  /* 0x000000ffff037224 */ /* 0x001fce00078e000e */
[----:B------:R-:W-:Y:S05]  /*d320*/  WARPSYNC.COLLECTIVE R15, `(.L_x_148) ;  /* 0x000000000f087348 */ /* 0x000fea0003c00000 */
[----:B------:R0:W1:Y:S02]  /*d330*/  SHFL.IDX P6, R14, R13, R12, R11 ;  /* 0x0000000c0d0e7389 */ /* 0x00006400000c000b */
[----:B01----:R-:W-:Y:S01]  /*d340*/  ENDCOLLECTIVE ;  /* 0x000000000000791b */ /* 0x003fe20003800000 */
.L_x_148:
[----:B------:R-:W-:Y:S01]  /*d350*/  IMAD.MOV.U32 R13, RZ, RZ, R18 ;  /* 0x000000ffff0d7224 */ /* 0x000fe200078e0012 */
[----:B------:R-:W-:Y:S02]  /*d360*/  MOV R12, 0x3 ;  /* 0x00000003000c7802 */ /* 0x000fe40000000f00 */
[----:B------:R-:W-:-:S13]  /*d370*/  IADD3 R2, P0, R14, R5, RZ ;  /* 0x000000050e027210 */ /* 0x000fda0007f1e0ff */
[----:B------:R-:W-:Y:S05]  /*d380*/  WARPSYNC.COLLECTIVE R15, `(.L_x_149) ;  /* 0x000000000f087348 */ /* 0x000fea0003c00000 */
[----:B------:R0:W1:Y:S02]  /*d390*/  SHFL.IDX P6, R14, R13, R12, R11 ;  /* 0x0000000c0d0e7389 */ /* 0x00006400000c000b */
[----:B01----:R-:W-:Y:S01]  /*d3a0*/  ENDCOLLECTIVE ;  /* 0x000000000000791b */ /* 0x003fe20003800000 */
.L_x_149:
[----:B------:R-:W-:Y:S01]  /*d3b0*/  IMAD.X R3, RZ, RZ, R3, P0 ;  /* 0x000000ffff037224 */ /* 0x000fe200000e0603 */
        /* <DEDUP_REMOVED lines=12> */
.L_x_150:
[----:B------:R-:W-:Y:S02]  /*d480*/  IMAD.MOV.U32 R13, RZ, RZ, R18 ;  /* 0x000000ffff0d7224 */ /* 0x000fe400078e0012 */
[----:B------:R-:W-:Y:S01]  /*d490*/  IMAD.MOV.U32 R12, RZ, RZ, 0x4 ;  /* 0x00000004ff0c7424 */ /* 0x000fe200078e00ff */
[----:B------:R-:W-:-:S13]  /*d4a0*/  IADD3 R2, P0, R14, R5, RZ ;  /* 0x000000050e027210 */ /* 0x000fda0007f1e0ff */
[----:B------:R-:W-:Y:S05]  /*d4b0*/  WARPSYNC.COLLECTIVE R15, `(.L_x_151) ;  /* 0x000000000f087348 */ /* 0x000fea0003c00000 */
[----:B------:R0:W1:Y:S02]  /*d4c0*/  SHFL.IDX P6, R14, R13, R12, R11 ;  /* 0x0000000c0d0e7389 */ /* 0x00006400000c000b */
[----:B01----:R-:W-:Y:S01]  /*d4d0*/  ENDCOLLECTIVE ;  /* 0x000000000000791b */ /* 0x003fe20003800000 */
.L_x_151:
        /* <DEDUP_REMOVED lines=13> */
.L_x_152:
[----:B------:R-:W-:Y:S01]  /*d5b0*/  MOV R13, R18 ;  /* 0x00000012000d7202 */ /* 0x000fe20000000f00 */
[----:B------:R-:W-:Y:S01]  /*d5c0*/  IMAD.MOV.U32 R12, RZ, RZ, 0x5 ;  /* 0x00000005ff0c7424 */ /* 0x000fe200078e00ff */
[----:B------:R-:W-:-:S13]  /*d5d0*/  IADD3 R2, P0, R14, R5, RZ ;  /* 0x000000050e027210 */ /* 0x000fda0007f1e0ff */
[----:B------:R-:W-:Y:S05]  /*d5e0*/  WARPSYNC.COLLECTIVE R15, `(.L_x_153) ;  /* 0x000000000f087348 */ /* 0x000fea0003c00000 */
[----:B------:R0:W1:Y:S02]  /*d5f0*/  SHFL.IDX P6, R14, R13, R12, R11 ;  /* 0x0000000c0d0e7389 */ /* 0x00006400000c000b */
[----:B01----:R-:W-:Y:S01]  /*d600*/  ENDCOLLECTIVE ;  /* 0x000000000000791b */ /* 0x003fe20003800000 */
.L_x_153:
[----:B------:R-:W-:Y:S01]  /*d610*/  IMAD.X R3, RZ, RZ, R3, P0 ;  /* 0x000000ffff037224 */ /* 0x000fe200000e0603 */
[----:B------:R-:W-:Y:S02]  /*d620*/  ISETP.LT.OR P0, PT, R8, 0x41, P2 ;  /* 0x000000410800780c */ /* 0x000fe40001701670 */
[----:B------:R-:W-:-:S11]  /*d630*/  MOV R13, R17 ;  /* 0x00000011000d7202 */ /* 0x000fd60000000f00 */
[----:B------:R-:W-:Y:S01]  /*d640*/  @!PT LDS RZ, [RZ] ;  /* 0x00000000fffff984 */ /* 0x000fe20000000800 */
[----:B------:R-:W-:Y:S01]  /*d650*/  @!PT LDS RZ, [RZ] ;  /* 0x00000000fffff984 */ /* 0x000fe20000000800 */
[----:B------:R-:W-:Y:S01]  /*d660*/  @!PT LDS RZ, [RZ] ;  /* 0x00000000fffff984 */ /* 0x000fe20000000800 */
[----:B------:R0:W-:Y:S01]  /*d670*/  LDGSTS.E.BYPASS.LTC128B.128 [R7+0x2400], desc[UR36][R2.64], !P0 ;  /* 0x0240000002077fae */ /* 0x0001e2000c101d64 */
[----:B------:R-:W-:Y:S01]  /*d680*/  ISETP.LT.OR P0, PT, R8, 0x41, P1 ;  /* 0x000000410800780c */ /* 0x000fe20000f01670 */
[----:B------:R-:W-:-:S12]  /*d690*/  IMAD.MOV.U32 R18, RZ, RZ, R14 ;  /* 0x000000ffff127224 */ /* 0x000fd800078e000e */
[----:B0-----:R-:W-:Y:S05]  /*d6a0*/  WARPSYNC.COLLECTIVE R15, `(.L_x_154) ;  /* 0x000000000f087348 */ /* 0x001fea0003c00000 */
[----:B------:R1:W2:Y:S02]  /*d6b0*/  SHFL.IDX P6, R14, R13, R12, R11 ;  /* 0x0000000c0d0e7389 */ /* 0x0002a400000c000b */
[----:B012---:R-:W-:Y:S01]  /*d6c0*/  ENDCOLLECTIVE ;  /* 0x000000000000791b */ /* 0x007fe20003800000 */
.L_x_154:
[----:B------:R-:W-:Y:S01]  /*d6d0*/  @!PT LDS RZ, [RZ] ;  /* 0x00000000fffff984 */ /* 0x000fe20000000800 */
[----:B------:R-:W-:Y:S01]  /*d6e0*/  @!PT LDS RZ, [RZ] ;  /* 0x00000000fffff984 */ /* 0x000fe20000000800 */
[----:B------:R-:W-:Y:S01]  /*d6f0*/  @!PT LDS RZ, [RZ] ;  /* 0x00000000fffff984 */ /* 0x000fe20000000800 */
[----:B------:R0:W-:Y:S01]  /*d700*/  LDGSTS.E.BYPASS.LTC128B.128 [R7+0x5400], desc[UR36][R2.64+0x80], !P0 ;  /* 0x0540008002077fae */ /* 0x0001e2000c101d64 */
[----:B------:R-:W-:Y:S05]  /*d710*/  BRA `(.L_x_155) ;  /* 0xffffffcc00c87947 */ /* 0x000fea000383ffff */
.L_x_71:
[----:B0-----:R0:W1:Y:S02]  /*d720*/  SYNCS.PHASECHK.TRANS64.TRYWAIT P0, [R4+URZ+0x2a860], R3 ;  /* 0x02a86003040075a7 */ /* 0x001064000800017f */
[----:B-1----:R-:W-:Y:S05]  /*d730*/  @!P0 NANOSLEEP.SYNCS 0x989680 ;  /* 0x009896800000895d */ /* 0x002fea0003900000 */
[----:B------:R-:W1:Y:S02]  /*d740*/  @!P0 SYNCS.PHASECHK.TRANS64 P0, [R4+URZ+0x2a860], R3 ;  /* 0x02a86003040085a7 */ /* 0x000e64000800007f */
[----:B-1----:R-:W-:Y:S05]  /*d750*/  @!P0 BRA `(.L_x_71) ;  /* 0xfffffffc00f08947 */ /* 0x002fea000383ffff */
[----:B------:R-:W-:Y:S05]  /*d760*/  BRA `(.L_x_156) ;  /* 0xffffffd0009c7947 */ /* 0x000fea000383ffff */
.L_x_72:
[----:B------:R-:W-:Y:S01]  /*d770*/  BSSY B0, `(.L_x_157) ;  /* 0x0000008000007945 */ /* 0x000fe20003800000 */
[----:B------:R-:W-:Y:S01]  /*d780*/  IMAD.MOV.U32 R13, RZ, RZ, R18 ;  /* 0x000000ffff0d7224 */ /* 0x000fe200078e0012 */
[----:B------:R-:W-:Y:S01]  /*d790*/  MOV R11, 0x181f ;  /* 0x0000181f000b7802 */ /* 0x000fe20000000f00 */
[----:B------:R-:W-:Y:S02]  /*d7a0*/  IMAD.MOV.U32 R12, RZ, RZ, RZ ;  /* 0x000000ffff0c7224 */ /* 0x000fe400078e00ff */
[----:B------:R-:W-:-:S07]  /*d7b0*/  IMAD.MOV.U32 R15, RZ, RZ, -0x1 ;  /* 0xffffffffff0f7424 */ /* 0x000fce00078e00ff */
[----:B0-----:R-:W-:Y:S05]  /*d7c0*/  WARPSYNC.COLLECTIVE R15, `(.L_x_158) ;  /* 0x000000000f087348 */ /* 0x001fea0003c00000 */
[----:B------:R1:W2:Y:S02]  /*d7d0*/  SHFL.IDX P6, R14, R13, R12, R11 ;  /* 0x0000000c0d0e7389 */ /* 0x0002a400000c000b */
[----:B012---:R-:W-:Y:S01]  /*d7e0*/  ENDCOLLECTIVE ;  /* 0x000000000000791b */ /* 0x007fe20003800000 */
.L_x_158:
[----:B------:R-:W-:Y:S05]  /*d7f0*/  BSYNC B0 ;  /* 0x0000000000007941 */ /* 0x000fea0003800000 */
.L_x_157:
[----:B------:R-:W-:Y:S01]  /*d800*/  MOV R13, R17 ;  /* 0x00000011000d7202 */ /* 0x000fe20000000f00 */
[----:B------:R-:W-:Y:S01]  /*d810*/  IMAD.MOV.U32 R12, RZ, RZ, RZ ;  /* 0x000000ffff0c7224 */ /* 0x000fe200078e00ff */
[----:B------:R-:W-:Y:S01]  /*d820*/  MOV R15, 0xffffffff ;  /* 0xffffffff000f7802 */ /* 0x000fe20000000f00 */
[----:B------:R-:W-:Y:S02]  /*d830*/  IMAD.MOV.U32 R11, RZ, RZ, 0x181f ;  /* 0x0000181fff0b7424 */ /* 0x000fe400078e00ff */
[----:B------:R-:W-:Y:S02]  /*d840*/  IMAD.MOV.U32 R0, RZ, RZ, R14 ;  /* 0x000000ffff007224 */ /* 0x000fe400078e000e */
[----:B------:R-:W-:-:S07]  /*d850*/  IMAD.SHL.U32 R6, R37, 0x2, RZ ;  /* 0x0000000225067824 */ /* 0x000fce00078e00ff */
[----:B------:R-:W-:Y:S05]  /*d860*/  WARPSYNC.COLLECTIVE R15, `(.L_x_159) ;  /* 0x000000000f087348 */ /* 0x000fea0003c00000 */
[----:B------:R0:W1:Y:S02]  /*d870*/  SHFL.IDX P6, R14, R13, R12, R11 ;  /* 0x0000000c0d0e7389 */ /* 0x00006400000c000b */
[----:B01----:R-:W-:Y:S01]  /*d880*/  ENDCOLLECTIVE ;  /* 0x000000000000791b */ /* 0x003fe20003800000 */
.L_x_159:
[----:B------:R-:W-:Y:S01]  /*d890*/  MOV R13, R18 ;  /* 0x00000012000d7202 */ /* 0x000fe20000000f00 */
[----:B------:R-:W-:Y:S01]  /*d8a0*/  IMAD.MOV.U32 R12, RZ, RZ, 0x1 ;  /* 0x00000001ff0c7424 */ /* 0x000fe200078e00ff */
[----:B------:R-:W-:-:S13]  /*d8b0*/  IADD3 R2, P0, R14, R6, RZ ;  /* 0x000000060e027210 */ /* 0x000fda0007f1e0ff */
[----:B------:R-:W-:Y:S05]  /*d8c0*/  WARPSYNC.COLLECTIVE R15, `(.L_x_160) ;  /* 0x000000000f087348 */ /* 0x000fea0003c00000 */
[----:B------:R0:W1:Y:S02]  /*d8d0*/  SHFL.IDX P6, R14, R13, R12, R11 ;  /* 0x0000000c0d0e7389 */ /* 0x00006400000c000b */
[----:B01----:R-:W-:Y:S01]  /*d8e0*/  ENDCOLLECTIVE ;  /* 0x000000000000791b */ /* 0x003fe20003800000 */
.L_x_160:
[----:B------:R-:W-:Y:S01]  /*d8f0*/  IMAD.X R3, RZ, RZ, R0, P0 ;  /* 0x000000ffff037224 */ /* 0x000fe200000e0600 */
[----:B------:R-:W-:Y:S02]  /*d900*/  ISETP.LT.OR P0, PT, R5, 0x1, P2 ;  /* 0x000000010500780c */ /* 0x000fe40001701670 */
[----:B------:R-:W-:Y:S02]  /*d910*/  LEA R0, R7, UR39, 0x1 ;  /* 0x0000002707007c11 */ /* 0x000fe4000f8e08ff */
[----:B------:R-:W-:-:S09]  /*d920*/  MOV R13, R17 ;  /* 0x00000011000d7202 */ /* 0x000fd20000000f00 */
        /* <DEDUP_REMOVED lines=9> */
.L_x_161:
[----:B------:R-:W-:Y:S01]  /*d9c0*/  @!PT LDS RZ, [RZ] ;  /* 0x00000000fffff984 */ /* 0x000fe20000000800 */
[----:B------:R-:W-:Y:S01]  /*d9d0*/  @!PT LDS RZ, [RZ] ;  /* 0x00000000fffff984 */ /* 0x000fe20000000800 */
[----:B------:R-:W-:Y:S01]  /*d9e0*/  @!PT LDS RZ, [RZ] ;  /* 0x00000000fffff984 */ /* 0x000fe20000000800 */
[----:B------:R0:W-:Y:S01]  /*d9f0*/  LDGSTS.E.BYPASS.LTC128B.128 [R0+0x3400], desc[UR36][R2.64+0x80], !P0 ;  /* 0x0340008002007fae */ /* 0x0001e2000c101d64 */
[----:B------:R-:W-:Y:S01]  /*da00*/  IMAD.MOV.U32 R13, RZ, RZ, R18 ;  /* 0x000000ffff0d7224 */ /* 0x000fe200078e0012 */
[----:B------:R-:W-:Y:S02]  /*da10*/  MOV R12, 0x2 ;  /* 0x00000002000c7802 */ /* 0x000fe40000000f00 */
[----:B0-----:R-:W-:-:S13]  /*da20*/  IADD3 R2, P0, R14, R6, RZ ;  /* 0x000000060e027210 */ /* 0x001fda0007f1e0ff */
[----:B------:R-:W-:Y:S05]  /*da30*/  WARPSYNC.COLLECTIVE R15, `(.L_x_162) ;  /* 0x000000000f087348 */ /* 0x000fea0003c00000 */
[----:B------:R0:W1:Y:S02]  /*da40*/  SHFL.IDX P6, R14, R13, R12, R11 ;  /* 0x0000000c0d0e7389 */ /* 0x00006400000c000b */
[----:B01----:R-:W-:Y:S01]  /*da50*/  ENDCOLLECTIVE ;  /* 0x000000000000791b */ /* 0x003fe20003800000 */
.L_x_162:
[----:B------:R-:W-:Y:S01]  /*da60*/  IMAD.X R3, RZ, RZ, R7, P0 ;  /* 0x000000ffff037224 */ /* 0x000fe200000e0607 */
[----:B------:R-:W-:Y:S01]  /*da70*/  ISETP.LT.OR P0, PT, R5, 0x11, P2 ;  /* 0x000000110500780c */ /* 0x000fe20001701670 */
[----:B------:R-:W-:-:S12]  /*da80*/  IMAD.MOV.U32 R13, RZ, RZ, R17 ;  /* 0x000000ffff0d7224 */ /* 0x000fd800078e0011 */
        /* <DEDUP_REMOVED lines=9> */
.L_x_163:
[----:B------:R-:W-:Y:S01]  /*db20*/  @!PT LDS RZ, [RZ] ;  /* 0x00000000fffff984 */ /* 0x000fe20000000800 */
[----:B------:R-:W-:Y:S01]  /*db30*/  @!PT LDS RZ, [RZ] ;  /* 0x00000000fffff984 */ /* 0x000fe20000000800 */
[----:B------:R-:W-:Y:S01]  /*db40*/  @!PT LDS RZ, [RZ] ;  /* 0x00000000fffff984 */ /* 0x000fe20000000800 */
[----:B------:R0:W-:Y:S01]  /*db50*/  LDGSTS.E.BYPASS.LTC128B.128 [R0+0x3c00], desc[UR36][R2.64+0x80], !P0 ;  /* 0x03c0008002007fae */ /* 0x0001e2000c101d64 */
[----:B------:R-:W-:Y:S02]  /*db60*/  IMAD.MOV.U32 R13, RZ, RZ, R18 ;  /* 0x000000ffff0d7224 */ /* 0x000fe400078e0012 */
[----:B------:R-:W-:Y:S01]  /*db70*/  IMAD.MOV.U32 R12, RZ, RZ, 0x3 ;  /* 0x00000003ff0c7424 */ /* 0x000fe200078e00ff */
[----:B0-----:R-:W-:-:S13]  /*db80*/  IADD3 R2, P0, R14, R6, RZ ;  /* 0x000000060e027210 */ /* 0x001fda0007f1e0ff */
[----:B------:R-:W-:Y:S05]  /*db90*/  WARPSYNC.COLLECTIVE R15, `(.L_x_164) ;  /* 0x000000000f087348 */ /* 0x000fea0003c00000 */
[----:B------:R0:W1:Y:S02]  /*dba0*/  SHFL.IDX P6, R14, R13, R12, R11 ;  /* 0x0000000c0d0e7389 */ /* 0x00006400000c000b */
[----:B01----:R-:W-:Y:S01]  /*dbb0*/  ENDCOLLECTIVE ;  /* 0x000000000000791b */ /* 0x003fe20003800000 */
.L_x_164:
[----:B------:R-:W-:Y:S02]  /*dbc0*/  IADD3.X R3, RZ, R7, RZ, P0, !PT ;  /* 0x00000007ff037210 */ /* 0x000fe400007fe4ff */
[----:B------:R-:W-:Y:S01]  /*dbd0*/  ISETP.LT.OR P0, PT, R5, 0x21, P2 ;  /* 0x000000210500780c */ /* 0x000fe20001701670 */
[----:B------:R-:W-:-:S12]  /*dbe0*/  IMAD.MOV.U32 R13, RZ, RZ, R17 ;  /* 0x000000ffff0d7224 */ /* 0x000fd800078e0011 */
[----:B------:R-:W-:Y:S01]  /*dbf0*/  @!PT LDS RZ, [RZ] ;  /* 0x00000000fffff984 */ /* 0x000fe20000000800 */
[----:B------:R-:W-:Y:S01]  /*dc00*/  @!PT LDS RZ, [RZ] ;  /* 0x00000000fffff984 */ /* 0x000fe20000000800 */
[----:B------:R-:W-:Y:S01]  /*dc10*/  @!PT LDS RZ, [RZ] ;  /* 0x00000000fffff984 */ /* 0x000fe20000000800 */
[----:B------:R0:W-:Y:S01]  /*dc20*/  LDGSTS.E.BYPASS.LTC128B.128 [R0+0x1400], desc[UR36][R2.64], !P0 ;  /* 0x0140000002007fae */ /* 0x0001e2000c101d64 */
[----:B------:R-:W-:Y:S02]  /*dc30*/  ISETP.LT.OR P0, PT, R5, 0x21, P1 ;  /* 0x000000210500780c */ /* 0x000fe40000f01670 */
[----:B------:R-:W-:-:S11]  /*dc40*/  MOV R7, R14 ;  /* 0x0000000e00077202 */ /* 0x000fd60000000f00 */
[----:B0-----:R-:W-:Y:S05]  /*dc50*/  WARPSYNC.COLLECTIVE R15, `(.L_x_165) ;  /* 0x000000000f087348 */ /* 0x001fea0003c00000 */
[----:B------:R1:W2:Y:S02]  /*dc60*/  SHFL.IDX P6, R14, R13, R12, R11 ;  /* 0x0000000c0d0e7389 */ /* 0x0002a400000c000b */
[----:B012---:R-:W-:Y:S01]  /*dc70*/  ENDCOLLECTIVE ;  /* 0x000000000000791b */ /* 0x007fe20003800000 */
.L_x_165:
[----:B------:R-:W-:Y:S01]  /*dc80*/  @!PT LDS RZ, [RZ] ;  /* 0x00000000fffff984 */ /* 0x000fe20000000800 */
[----:B------:R-:W-:Y:S01]  /*dc90*/  @!PT LDS RZ, [RZ] ;  /* 0x00000000fffff984 */ /* 0x000fe20000000800 */
[----:B------:R-:W-:Y:S01]  /*dca0*/  @!PT LDS RZ, [RZ] ;  /* 0x00000000fffff984 */ /* 0x000fe20000000800 */
[----:B------:R0:W-:Y:S01]  /*dcb0*/  LDGSTS.E.BYPASS.LTC128B.128 [R0+0x4400], desc[UR36][R2.64+0x80], !P0 ;  /* 0x0440008002007fae */ /* 0x0001e2000c101d64 */
[----:B------:R-:W-:Y:S01]  /*dcc0*/  MOV R13, R18 ;  /* 0x00000012000d7202 */ /* 0x000fe20000000f00 */
[----:B------:R-:W-:Y:S01]  /*dcd0*/  IMAD.MOV.U32 R12, RZ, RZ, 0x4 ;  /* 0x00000004ff0c7424 */ /* 0x000fe200078e00ff */
[----:B0-----:R-:W-:-:S13]  /*dce0*/  IADD3 R2, P0, R14, R6, RZ ;  /* 0x000000060e027210 */ /* 0x001fda0007f1e0ff */
[----:B------:R-:W-:Y:S05]  /*dcf0*/  WARPSYNC.COLLECTIVE R15, `(.L_x_166) ;  /* 0x000000000f087348 */ /* 0x000fea0003c00000 */
[----:B------:R0:W1:Y:S02]  /*dd00*/  SHFL.IDX P6, R14, R13, R12, R11 ;  /* 0x0000000c0d0e7389 */ /* 0x00006400000c000b */
[----:B01----:R-:W-:Y:S01]  /*dd10*/  ENDCOLLECTIVE ;  /* 0x000000000000791b */ /* 0x003fe20003800000 */
.L_x_166:
        /* <DEDUP_REMOVED lines=12> */
.L_x_167:
        /* <DEDUP_REMOVED lines=10> */
.L_x_168:
        /* <DEDUP_REMOVED lines=12> */
.L_x_169:
[----:B------:R-:W-:Y:S01]  /*df40*/  @!PT LDS RZ, [RZ] ;  /* 0x00000000fffff984 */ /* 0x000fe20000000800 */
[----:B------:R-:W-:Y:S01]  /*df50*/  @!PT LDS RZ, [RZ] ;  /* 0x00000000fffff984 */ /* 0x000fe20000000800 */
[----:B------:R-:W-:Y:S01]  /*df60*/  @!PT LDS RZ, [RZ] ;  /* 0x00000000fffff984 */ /* 0x000fe20000000800 */
[----:B------:R0:W-:Y:S01]  /*df70*/  LDGSTS.E.BYPASS.LTC128B.128 [R0+0x5400], desc[UR36][R2.64+0x80], !P0 ;  /* 0x0540008002007fae */ /* 0x0001e2000c101d64 */
[----:B------:R-:W-:Y:S05]  /*df80*/  BRA `(.L_x_170) ;  /* 0xffffffcc00607947 */ /* 0x000fea000383ffff */
.L_x_77:
[----:B0-----:R0:W1:Y:S02]  /*df90*/  SYNCS.PHASECHK.TRANS64.TRYWAIT P0, [R5+URZ+0x2a820], R0 ;  /* 0x02a82000050075a7 */ /* 0x001064000800017f */
[----:B-1----:R-:W-:Y:S05]  /*dfa0*/  @!P0 NANOSLEEP.SYNCS 0x989680 ;  /* 0x009896800000895d */ /* 0x002fea0003900000 */
[----:B------:R-:W1:Y:S02]  /*dfb0*/  @!P0 SYNCS.PHASECHK.TRANS64 P0, [R5+URZ+0x2a820], R0 ;  /* 0x02a82000050085a7 */ /* 0x000e64000800007f */
[----:B-1----:R-:W-:Y:S05]  /*dfc0*/  @!P0 BRA `(.L_x_77) ;  /* 0xfffffffc00f08947 */ /* 0x002fea000383ffff */
[----:B------:R-:W-:Y:S05]  /*dfd0*/  BRA `(.L_x_171) ;  /* 0xffffffcc00f47947 */ /* 0x000fea000383ffff */
.L_x_78:
[----:B------:R-:W1:Y:S01]  /*dfe0*/  S2R R2, SR_TID.X ;  /* 0x0000000000027919 */ /* 0x000e620000002100 */
[----:B------:R-:W-:Y:S01]  /*dff0*/  BSSY B0, `(.L_x_172) ;  /* 0x000000a000007945 */ /* 0x000fe20003800000 */
[----:B------:R-:W-:Y:S01]  /*e000*/  IMAD.MOV.U32 R12, RZ, RZ, RZ ;  /* 0x000000ffff0c7224 */ /* 0x000fe200078e00ff */
[----:B------:R-:W-:Y:S01]  /*e010*/  MOV R15, 0xffffffff ;  /* 0xffffffff000f7802 */ /* 0x000fe20000000f00 */
[----:B------:R-:W-:Y:S01]  /*e020*/  IMAD.MOV.U32 R11, RZ, RZ, 0x1f ;  /* 0x0000001fff0b7424 */ /* 0x000fe200078e00ff */
[----:B-1----:R-:W-:-:S04]  /*e030*/  SHF.R.U32.HI R2, RZ, 0x5, R2 ;  /* 0x00000005ff027819 */ /* 0x002fc80000011602 */
[----:B------:R-:W-:-:S04]  /*e040*/  LOP3.LUT R2, R2, 0x3, RZ, 0xc0, !PT ;  /* 0x0000000302027812 */ /* 0x000fc800078ec0ff */
[----:B------:R-:W-:-:S07]  /*e050*/  MOV R13, R2 ;  /* 0x00000002000d7202 */ /* 0x000fce0000000f00 */
[----:B0-----:R-:W-:Y:S05]  /*e060*/  WARPSYNC.COLLECTIVE R15, `(.L_x_173) ;  /* 0x000000000f087348 */ /* 0x001fea0003c00000 */
[----:B------:R1:W2:Y:S02]  /*e070*/  SHFL.IDX P6, R14, R13, R12, R11 ;  /* 0x0000000c0d0e7389 */ /* 0x0002a400000c000b */
[----:B012---:R-:W-:Y:S01]  /*e080*/  ENDCOLLECTIVE ;  /* 0x000000000000791b */ /* 0x007fe20003800000 */
.L_x_173:
[----:B------:R-:W-:Y:S05]  /*e090*/  BSYNC B0 ;  /* 0x0000000000007941 */ /* 0x000fea0003800000 */
.L_x_172:
[----:B------:R-:W-:Y:S05]  /*e0a0*/  BRA `(.L_x_174) ;  /* 0xffffffcc00dc7947 */ /* 0x000fea000383ffff */
.L_x_81:
[----:B------:R-:W-:Y:S01]  /*e0b0*/  BSSY B1, `(.L_x_175) ;  /* 0x0000006000017945 */ /* 0x000fe20003800000 */
[----:B------:R-:W-:-:S07]  /*e0c0*/  IMAD.MOV.U32 R15, RZ, RZ, -0x1 ;  /* 0xffffffffff0f7424 */ /* 0x000fce00078e00ff */
[----:B0-----:R-:W-:Y:S05]  /*e0d0*/  WARPSYNC.COLLECTIVE R15, `(.L_x_176) ;  /* 0x000000000f0c7348 */ /* 0x001fea0003c00000 */
[----:B------:R-:W-:Y:S02]  /*e0e0*/  ELECT P6, UR62, PT ;  /* 0x00000000003e782f */ /* 0x000fe400038c0000 */
[----:B------:R-:W-:Y:S01]  /*e0f0*/  MOV R14, UR62 ;  /* 0x0000003e000e7c02 */ /* 0x000fe20008000f00 */
[----:B0-----:R-:W-:Y:S10]  /*e100*/  ENDCOLLECTIVE ;  /* 0x000000000000791b */ /* 0x001ff40003800000 */
.L_x_176:
[----:B------:R-:W-:Y:S05]  /*e110*/  BSYNC B1 ;  /* 0x0000000000017941 */ /* 0x000fea0003800000 */
.L_x_175:
[----:B------:R-:W-:Y:S05]  /*e120*/  BRA `(.L_x_177) ;  /* 0xffffffcc00d47947 */ /* 0x000fea000383ffff */
.L_x_83:
[----:B0-----:R0:W1:Y:S02]  /*e130*/  SYNCS.PHASECHK.TRANS64.TRYWAIT P1, [R3+URZ+0x2a840], R2 ;  /* 0x02a84002030075a7 */ /* 0x001064000802017f */
[----:B-1----:R-:W-:Y:S05]  /*e140*/  @!P1 NANOSLEEP.SYNCS 0x989680 ;  /* 0x009896800000995d */ /* 0x002fea0003900000 */
[----:B------:R-:W1:Y:S02]  /*e150*/  @!P1 SYNCS.PHASECHK.TRANS64 P1, [R3+URZ+0x2a840], R2 ;  /* 0x02a84002030095a7 */ /* 0x000e64000802007f */
[----:B-1----:R-:W-:Y:S05]  /*e160*/  @!P1 BRA `(.L_x_83) ;  /* 0xfffffffc00f09947 */ /* 0x002fea000383ffff */
[----:B------:R-:W-:Y:S05]  /*e170*/  BRA `(.L_x_178) ;  /* 0xffffffcc00fc7947 */ /* 0x000fea000383ffff */
.L_x_85:
[----:B-1----:R1:W2:Y:S02]  /*e180*/  SYNCS.PHASECHK.TRANS64.TRYWAIT P1, [R5+URZ+0x2a840], R0 ;  /* 0x02a84000050075a7 */ /* 0x0022a4000802017f */
[----:B--2---:R-:W-:Y:S05]  /*e190*/  @!P1 NANOSLEEP.SYNCS 0x989680 ;  /* 0x009896800000995d */ /* 0x004fea0003900000 */
[----:B------:R-:W2:Y:S02]  /*e1a0*/  @!P1 SYNCS.PHASECHK.TRANS64 P1, [R5+URZ+0x2a840], R0 ;  /* 0x02a84000050095a7 */ /* 0x000ea4000802007f */
[----:B--2---:R-:W-:Y:S05]  /*e1b0*/  @!P1 BRA `(.L_x_85) ;  /* 0xfffffffc00f09947 */ /* 0x004fea000383ffff */
[----:B------:R-:W-:Y:S05]  /*e1c0*/  BRA `(.L_x_179) ;  /* 0xffffffd000087947 */ /* 0x000fea000383ffff */
.L_x_87:
[----:B--2---:R2:W3:Y:S02]  /*e1d0*/  SYNCS.PHASECHK.TRANS64.TRYWAIT P1, [R3+URZ+0x2a860], R2 ;  /* 0x02a86002030075a7 */ /* 0x0044e4000802017f */
[----:B---3--:R-:W-:Y:S05]  /*e1e0*/  @!P1 NANOSLEEP.SYNCS 0x989680 ;  /* 0x009896800000995d */ /* 0x008fea0003900000 */
[----:B------:R-:W3:Y:S02]  /*e1f0*/  @!P1 SYNCS.PHASECHK.TRANS64 P1, [R3+URZ+0x2a860], R2 ;  /* 0x02a86002030095a7 */ /* 0x000ee4000802007f */
[----:B---3--:R-:W-:Y:S05]  /*e200*/  @!P1 BRA `(.L_x_87) ;  /* 0xfffffffc00f09947 */ /* 0x008fea000383ffff */
[----:B------:R-:W-:Y:S05]  /*e210*/  BRA `(.L_x_180) ;  /* 0xffffffd000047947 */ /* 0x000fea000383ffff */
.L_x_181:
[----:B------:R-:W-:-:S00]  /*e220*/  BRA `(.L_x_181) ;  /* 0xfffffffc00fc7947 */ /* 0x000fc0000383ffff */
[----:B------:R-:W-:-:S00]  /*e230*/  NOP ;  /* 0x0000000000007918 */ /* 0x000fc00000000000 */
        /* <DEDUP_REMOVED lines=12> */
.L_x_15632:


//--------------------- .text._ZN7cutlass13device_kernelIN5flash11enable_sm90INS1_16FlashAttnFwdSm90INS1_25CollectiveMainloopFwdSm90ILi2EN4cute5tupleIJNS5_1CILi1EEES8_S8_EEENS6_IJNS7_ILi128EEENS7_ILi96EEENS7_ILi192EEEEEELi128ENS_6half_tEfNS_4arch4Sm90ELb0ELb0ELb1ELb1ELb1ELb0ELb0ELb1ELb1ELb1ELb0ELb0EEENS1_21CollectiveEpilogueFwdINS6_IJSA_SA_SB_EEES9_SE_SG_Li256ELb1ELb1ELb0ELb0EEENS1_36VarlenDynamicPersistentTileSchedulerILi128ELi96ELi256ELi128ELb0ELb1ELb1ELb0ELb1ELb1EEEEEEEEEvNT_6ParamsE --------------------------
	.section	.text._ZN7cutlass13device_kernelIN5flash11enable_sm90INS1_16FlashAttnFwdSm90INS1_25CollectiveMainloopFwdSm90ILi2EN4cute5tupleIJNS5_1CILi1EEES8_S8_EEENS6_IJNS7_ILi128EEENS7_ILi96EEENS7_ILi192EEEEEELi128ENS_6half_tEfNS_4arch4Sm90ELb0ELb0ELb1ELb1ELb1ELb0ELb0ELb1ELb1ELb1ELb0ELb0EEENS1_21CollectiveEpilogueFwdINS6_IJSA_SA_SB_EEES9_SE_SG_Li256ELb1ELb1ELb0ELb0EEENS1_36VarlenDynamicPersistentTileSchedulerILi128ELi96ELi256ELi128ELb0ELb1ELb1ELb0ELb1ELb1EEEEEEEEEvNT_6ParamsE,"ax",@progbits
	.align	128
.text._ZN7cutlass13device_kernelIN5flash11enable_sm90INS1_16FlashAttnFwdSm90INS1_25CollectiveMainloopFwdSm90ILi2EN4cute5tupleIJNS5_1CILi1EEES8_S8_EEENS6_IJNS7_ILi128EEENS7_ILi96EEENS7_ILi192EEEEEELi128ENS_6half_tEfNS_4arch4Sm90ELb0ELb0ELb1ELb1ELb1ELb0ELb0ELb1ELb1ELb1ELb0ELb0EEENS1_21CollectiveEpilogueFwdINS6_IJSA_SA_SB_EEES9_SE_SG_Li256ELb1ELb1ELb0ELb0EEENS1_36VarlenDynamicPersistentTileSchedulerILi128ELi96ELi256ELi128ELb0ELb1ELb1ELb0ELb1ELb1EEEEEEEEEvNT_6ParamsE:
        .type           _ZN7cutlass13device_kernelIN5flash11enable_sm90INS1_16FlashAttnFwdSm90INS1_25CollectiveMainloopFwdSm90ILi2EN4cute5tupleIJNS5_1CILi1EEES8_S8_EEENS6_IJNS7_ILi128EEENS7_ILi96EEENS7_ILi192EEEEEELi128ENS_6half_tEfNS_4arch4Sm90ELb0ELb0ELb1ELb1ELb1ELb0ELb0ELb1ELb1ELb1ELb0ELb0EEENS1_21CollectiveEpilogueFwdINS6_IJSA_SA_SB_EEES9_SE_SG_Li256ELb1ELb1ELb0ELb0EEENS1_36VarlenDynamicPersistentTileSchedulerILi128ELi96ELi256ELi128ELb0ELb1ELb1ELb0ELb1ELb1EEEEEEEEEvNT_6ParamsE,@function
        .size           _ZN7cutlass13device_kernelIN5flash11enable_sm90INS1_16FlashAttnFwdSm90INS1_25CollectiveMainloopFwdSm90ILi2EN4cute5tupleIJNS5_1CILi1EEES8_S8_EEENS6_IJNS7_ILi128EEENS7_ILi96EEENS7_ILi192EEEEEELi128ENS_6half_tEfNS_4arch4Sm90ELb0ELb0ELb1ELb1ELb1ELb0ELb0ELb1ELb1ELb1ELb0ELb0EEENS1_21CollectiveEpilogueFwdINS6_IJSA_SA_SB_EEES9_SE_SG_Li256ELb1ELb1ELb0ELb0EEENS1_36VarlenDynamicPersistentTileSchedulerILi128ELi96ELi256ELi128ELb0ELb1ELb1ELb0ELb1ELb1EEEEEEEEEvNT_6ParamsE,(.L_x_15633 - _ZN7cutlass13device_kernelIN5flash11enable_sm90INS1_16FlashAttnFwdSm90INS1_25CollectiveMainloopFwdSm90ILi2EN4cute5tupleIJNS5_1CILi1EEES8_S8_EEENS6_IJNS7_ILi128EEENS7_ILi96EEENS7_ILi192EEEEEELi128ENS_6half_tEfNS_4arch4Sm90ELb0ELb0ELb1ELb1ELb1ELb0ELb0ELb1ELb1ELb1ELb0ELb0EEENS1_21CollectiveEpilogueFwdINS6_IJSA_SA_SB_EEES9_SE_SG_Li256ELb1ELb1ELb0ELb0EEENS1_36VarlenDynamicPersistentTileSchedulerILi128ELi96ELi256ELi128ELb0ELb1ELb1ELb0ELb1ELb1EEEEEEEEEvNT_6ParamsE)
        .other          _ZN7cutlass13device_kernelIN5flash11enable_sm90INS1_16FlashAttnFwdSm90INS1_25CollectiveMainloopFwdSm90ILi2EN4cute5tupleIJNS5_1CILi1EEES8_S8_EEENS6_IJNS7_ILi128EEENS7_ILi96EEENS7_ILi192EEEEEELi128ENS_6half_tEfNS_4arch4Sm90ELb0ELb0ELb1ELb1ELb1ELb0ELb0ELb1ELb1ELb1ELb0ELb0EEENS1_21CollectiveEpilogueFwdINS6_IJSA_SA_SB_EEES9_SE_SG_Li256ELb1ELb1ELb0ELb0EEENS1_36VarlenDynamicPersistentTileSchedulerILi128ELi96ELi256ELi128ELb0ELb1ELb1ELb0ELb1ELb1EEEEEEEEEvNT_6ParamsE,@"STO_CUDA_ENTRY STV_DEFAULT"
_ZN7cutlass13device_kernelIN5flash11enable_sm90INS1_16FlashAttnFwdSm90INS1_25CollectiveMainloopFwdSm90ILi2EN4cute5tupleIJNS5_1CILi1EEES8_S8_EEENS6_IJNS7_ILi128EEENS7_ILi96EEENS7_ILi192EEEEEELi128ENS_6half_tEfNS_4arch4Sm90ELb0ELb0ELb1ELb1ELb1ELb0ELb0ELb1ELb1ELb1ELb0ELb0EEENS1_21CollectiveEpilogueFwdINS6_IJSA_SA_SB_EEES9_SE_SG_Li256ELb1ELb1ELb0ELb0EEENS1_36VarlenDynamicPersistentTileSchedulerILi128ELi96ELi256ELi128ELb0ELb1ELb1ELb0ELb1ELb1EEEEEEEEEvNT_6ParamsE:
        /* <DEDUP_REMOVED lines=45> */
.L_x_182:
        /* <DEDUP_REMOVED lines=22> */
.L_x_183:
        /* <DEDUP_REMOVED lines=18> */
.L_x_184:
        /* <DEDUP_REMOVED lines=22> */
.L_x_185:
        /* <DEDUP_REMOVED lines=22> */
.L_x_186:
[----:B------:R-:W-:Y:S01]  /*0810*/  ISETP.NE.AND P0, PT, R2, RZ, PT ;  /* 0x000000ff0200720c */ /* 0x000fe20003f05270 */
[----:B------:R-:W-:Y:S01]  /*0820*/  IMAD.MOV.U32 R2, RZ, RZ, 0x1 ;  /* 0x00000001ff027424 */ /* 0x000fe200078e00ff */
[----:B------:R-:W-:Y:S01]  /*0830*/  NOP ;  /* 0x0000000000007918 */ /* 0x000fe20000000000 */
[----:B------:R-:W-:-:S03]  /*0840*/  ULDC.64 UR36, c[0x0][0x208] ;  /* 0x0000820000247ab9 */ /* 0x000fc60000000a00 */
[----:B------:R-:W-:-:S05]  /*0850*/  SEL R2, R2, 0x2, !P0 ;  /* 0x0000000202027807 */ /* 0x000fca0004000000 */
[----:B------:R0:W-:Y:S02]  /*0860*/  STL [R1+0x4], R2 ;  /* 0x0000040201007387 */ /* 0x0001e40000100800 */
[----:B01234-:R-:W-:Y:S06]  /*0870*/  BAR.SYNC.DEFER_BLOCKING 0x0 ;  /* 0x0000000000007b1d */ /* 0x01ffec0000010000 */
[----:B------:R-:W-:Y:S05]  /*0880*/  @!P0 BRA `(.L_x_187) ;  /* 0x0000008000a88947 */ /* 0x000fea0003800000 */
.L_x_188:
[----:B------:R-:W-:-:S08]  /*0890*/  NOP ;  /* 0x0000000000007918 */ /* 0x000fd00000000000 */
[----:B------:R-:W0:Y:S02]  /*08a0*/  USETMAXREG.TRY_ALLOC.CTAPOOL UP0, 0xe8 ;  /* 0x000000e8000079c8 */ /* 0x000e240008000600 */
[----:B0-----:R-:W-:-:S13]  /*08b0*/  PLOP3.LUT P0, PT, PT, PT, UP0, 0x80, 0x0 ;  /* 0x000000000000781c */ /* 0x001fda0003f0f008 */
[----:B------:R-:W-:Y:S05]  /*08c0*/  @!P0 BRA `(.L_x_188) ;  /* 0xfffffffc00f08947 */ /* 0x000fea000383ffff */
[----:B------:R-:W0:Y:S08]  /*08d0*/  S2UR UR5, SR_CgaCtaId ;  /* 0x00000000000579c3 */ /* 0x000e300000008800 */
[----:B------:R-:W-:Y:S06]  /*08e0*/  BAR.ARV 0x8, 0x180 ;  /* 0x0206000000007b1d */ /* 0x000fec0000002000 */
[----:B------:R-:W-:-:S02]  /*08f0*/  UMOV UR4, 0x400 ;  /* 0x0000040000047882 */ /* 0x000fc40000000000 */
[----:B------:R-:W-:Y:S01]  /*0900*/  BAR.SYNC.DEFER_BLOCKING 0x5, 0x180 ;  /* 0x0146000000007b1d */ /* 0x000fe20000010000 */
[----:B0-----:R-:W-:-:S09]  /*0910*/  ULEA UR4, UR5, UR4, 0x18 ;  /* 0x0000000405047291 */ /* 0x001fd2000f8ec03f */
[----:B------:R-:W0:Y:S01]  /*0920*/  LDS.128 R48, [UR4+0x2a8d0] ;  /* 0x02a8d004ff307984 */ /* 0x000e220008000c00 */
[----:B------:R-:W-:Y:S01]  /*0930*/  ULDC UR4, c[0x0][0xc3c] ;  /* 0x00030f0000047ab9 */ /* 0x000fe20000000800 */
[----:B------:R-:W-:Y:S06]  /*0940*/  BAR.ARV 0x4, 0x180 ;  /* 0x0106000000007b1d */ /* 0x000fec0000002000 */
[----:B0-----:R-:W-:-:S13]  /*0950*/  ISETP.GE.AND P0, PT, R51, UR4, PT ;  /* 0x0000000433007c0c */ /* 0x001fda000bf06270 */
[----:B------:R-:W-:Y:S05]  /*0960*/  @P0 EXIT ;  /* 0x000000000000094d */ /* 0x000fea0003800000 */
[----:B------:R-:W2:Y:S01]  /*0970*/  LDL.LU R10, [R1+0x4] ;  /* 0x00000400010a7983 */ /* 0x000ea20000300800 */
[----:B------:R-:W0:Y:S02]  /*0980*/  S2R R0, SR_TID.X ;  /* 0x0000000000007919 */ /* 0x000e240000002100 */
[----:B0-----:R-:W-:-:S05]  /*0990*/  VIADD R171, R0, 0xffffff80 ;  /* 0xffffff8000ab7836 */ /* 0x001fca0000000000 */
[----:B------:R-:W-:-:S04]  /*09a0*/  SHF.R.S32.HI R0, RZ, 0x1f, R171 ;  /* 0x0000001fff007819 */ /* 0x000fc800000114ab */
[----:B------:R-:W-:-:S04]  /*09b0*/  LEA.HI R3, R0, R171, RZ, 0x7 ;  /* 0x000000ab00037211 */ /* 0x000fc800078f38ff */
[----:B------:R-:W-:Y:S02]  /*09c0*/  LOP3.LUT R2, R3, 0xffffff80, RZ, 0xc0, !PT ;  /* 0xffffff8003027812 */ /* 0x000fe400078ec0ff */
[----:B------:R-:W-:-:S03]  /*09d0*/  LEA.HI R4, R0, R171, RZ, 0x5 ;  /* 0x000000ab00047211 */ /* 0x000fc600078f28ff */
[C---:B------:R-:W-:Y:S01]  /*09e0*/  IMAD.IADD R163, R171.reuse, 0x1, -R2 ;  /* 0x00000001aba37824 */ /* 0x040fe200078e0a02 */
[----:B------:R-:W-:Y:S02]  /*09f0*/  LEA.HI R2, R0, R171, RZ, 0x4 ;  /* 0x000000ab00027211 */ /* 0x000fe400078f20ff */
[----:B------:R-:W-:Y:S02]  /*0a00*/  SHF.L.U32 R6, R4, 0x5, RZ ;  /* 0x0000000504067819 */ /* 0x000fe400000006ff */
[----:B------:R-:W-:Y:S02]  /*0a10*/  LOP3.LUT R4, R2, 0x3fffff0, RZ, 0xc0, !PT ;  /* 0x03fffff002047812 */ /* 0x000fe400078ec0ff */
[----:B------:R-:W-:Y:S02]  /*0a20*/  SHF.R.S32.HI R5, RZ, 0x4, R2 ;  /* 0x00000004ff057819 */ /* 0x000fe40000011402 */
[----:B------:R-:W-:Y:S01]  /*0a30*/  SHF.R.S32.HI R8, RZ, 0x1f, R163 ;  /* 0x0000001fff087819 */ /* 0x000fe200000114a3 */
[----:B------:R-:W-:Y:S01]  /*0a40*/  IMAD.IADD R4, R171, 0x1, -R4 ;  /* 0x00000001ab047824 */ /* 0x000fe200078e0a04 */
[----:B------:R-:W-:-:S02]  /*0a50*/  LOP3.LUT R7, R6, 0xfffffc00, RZ, 0xc0, !PT ;  /* 0xfffffc0006077812 */ /* 0x000fc400078ec0ff */
[----:B------:R-:W-:Y:S02]  /*0a60*/  LEA.HI R2, R2, R5, RZ, 0x1 ;  /* 0x0000000502027211 */ /* 0x000fe400078f08ff */
[----:B------:R-:W-:Y:S01]  /*0a70*/  LEA.HI R9, R8, R163, RZ, 0x2 ;  /* 0x000000a308097211 */ /* 0x000fe200078f10ff */
[----:B------:R-:W-:Y:S01]  /*0a80*/  IMAD R7, R4, 0x40, R7 ;  /* 0x0000004004077824 */ /* 0x000fe200078e0207 */
[----:B------:R-:W-:Y:S02]  /*0a90*/  LOP3.LUT R2, R2, 0x1ffffffe, RZ, 0xc0, !PT ;  /* 0x1ffffffe02027812 */ /* 0x000fe400078ec0ff */
[----:B------:R-:W-:Y:S02]  /*0aa0*/  LEA.HI R4, R0, R171, RZ, 0x2 ;  /* 0x000000ab00047211 */ /* 0x000fe400078f10ff */
[--C-:B------:R-:W-:Y:S02]  /*0ab0*/  SHF.R.S32.HI R6, RZ, 0x2, R9.reuse ;  /* 0x00000002ff067819 */ /* 0x100fe40000011409 */
[----:B------:R-:W-:Y:S01]  /*0ac0*/  SHF.R.S32.HI R11, RZ, 0x1f, R9 ;  /* 0x0000001fff0b7819 */ /* 0x000fe20000011409 */
[----:B------:R-:W-:Y:S01]  /*0ad0*/  IMAD.IADD R2, R5, 0x1, -R2 ;  /* 0x0000000105027824 */ /* 0x000fe200078e0a02 */
[----:B------:R-:W-:-:S02]  /*0ae0*/  LOP3.LUT R4, R4, 0xfffffffc, RZ, 0xc0, !PT ;  /* 0xfffffffc04047812 */ /* 0x000fc400078ec0ff */
[----:B------:R-:W-:Y:S02]  /*0af0*/  LEA.HI R0, R0, R171, RZ, 0x3 ;  /* 0x000000ab00007211 */ /* 0x000fe400078f18ff */
[----:B------:R-:W-:Y:S02]  /*0b00*/  LEA.HI R11, R11, R6, RZ, 0x3 ;  /* 0x000000060b0b7211 */ /* 0x000fe400078f18ff */
[----:B------:R-:W-:Y:S01]  /*0b10*/  SHF.R.S32.HI R164, RZ, 0x7, R3 ;  /* 0x00000007ffa47819 */ /* 0x000fe20000011403 */
[----:B------:R-:W-:Y:S01]  /*0b20*/  IMAD R168, R2, 0x8, R7 ;  /* 0x0000000802a87824 */ /* 0x000fe200078e0207 */
[----:B------:R-:W-:Y:S01]  /*0b30*/  LOP3.LUT R2, R0, 0xfffffff8, RZ, 0xc0, !PT ;  /* 0xfffffff800027812 */ /* 0x000fe200078ec0ff */
[----:B------:R-:W-:Y:S01]  /*0b40*/  IMAD.IADD R4, R171, 0x1, -R4 ;  /* 0x00000001ab047824 */ /* 0x000fe200078e0a04 */
[----:B------:R-:W-:Y:S02]  /*0b50*/  LOP3.LUT R11, R11, 0xfffffff8, RZ, 0xc0, !PT ;  /* 0xfffffff80b0b7812 */ /* 0x000fe400078ec0ff */
[----:B------:R-:W-:-:S02]  /*0b60*/  LEA.HI R8, R8, R163, RZ, 0x5 ;  /* 0x000000a308087211 */ /* 0x000fc400078f28ff */
[----:B------:R-:W-:Y:S01]  /*0b70*/  LEA.HI R3, R3, R164, RZ, 0x1 ;  /* 0x000000a403037211 */ /* 0x000fe200078f08ff */
[----:B------:R-:W-:Y:S01]  /*0b80*/  IMAD.IADD R19, R171, 0x1, -R2 ;  /* 0x00000001ab137824 */ /* 0x000fe200078e0a02 */
[----:B------:R-:W-:Y:S02]  /*0b90*/  IADD3 R11, R6, -R11, RZ ;  /* 0x8000000b060b7210 */ /* 0x000fe40007ffe0ff */
[----:B------:R-:W-:Y:S02]  /*0ba0*/  LEA.HI R5, R4, R4, RZ, 0x1 ;  /* 0x0000000404057211 */ /* 0x000fe400078f08ff */
[----:B------:R-:W-:Y:S02]  /*0bb0*/  SHF.R.S32.HI R8, RZ, 0x5, R8 ;  /* 0x00000005ff087819 */ /* 0x000fe40000011408 */
[----:B------:R-:W-:Y:S01]  /*0bc0*/  LOP3.LUT R3, R3, 0x3fffffe, RZ, 0xc0, !PT ;  /* 0x03fffffe03037812 */ /* 0x000fe200078ec0ff */
[----:B------:R-:W-:Y:S01]  /*0bd0*/  IMAD.SHL.U32 R2, R19, 0x8, RZ ;  /* 0x0000000813027824 */ /* 0x000fe200078e00ff */
[----:B------:R-:W-:Y:S01]  /*0be0*/  LOP3.LUT R6, R9, 0x7ffffffc, RZ, 0xc0, !PT ;  /* 0x7ffffffc09067812 */ /* 0x000fe200078ec0ff */
[----:B------:R-:W-:Y:S01]  /*0bf0*/  IMAD R8, R8, 0x10, R11 ;  /* 0x0000001008087824 */ /* 0x000fe200078e020b */
[----:B------:R-:W-:-:S02]  /*0c00*/  LOP3.LUT R5, R5, 0x1ffffffe, RZ, 0xc0, !PT ;  /* 0x1ffffffe05057812 */ /* 0x000fc400078ec0ff */
[----:B------:R-:W-:Y:S01]  /*0c10*/  IADD3 R3, R164, -R3, RZ ;  /* 0x80000003a4037210 */ /* 0x000fe20007ffe0ff */
[----:B------:R-:W-:Y:S01]  /*0c20*/  IMAD.MOV.U32 R167, RZ, RZ, -0x2 ;  /* 0xfffffffeffa77424 */ /* 0x000fe200078e00ff */
[----:B------:R-:W-:Y:S01]  /*0c30*/  IADD3 R17, R2, 0x40, RZ ;  /* 0x0000004002117810 */ /* 0x000fe20007ffe0ff */
[----:B------:R-:W-:Y:S02]  /*0c40*/  IMAD.IADD R6, R163, 0x1, -R6 ;  /* 0x00000001a3067824 */ /* 0x000fe400078e0a06 */
[----:B------:R-:W-:Y:S02]  /*0c50*/  IMAD.IADD R166, R4, 0x1, -R5 ;  /* 0x0000000104a67824 */ /* 0x000fe400078e0a05 */
[----:B------:R-:W-:Y:S01]  /*0c60*/  IMAD R165, R3, 0x40, R8 ;  /* 0x0000004003a57824 */ /* 0x000fe200078e0208 */
[----:B------:R-:W-:Y:S01]  /*0c70*/  SHF.R.S32.HI R161, RZ, 0x3, R0 ;  /* 0x00000003ffa17819 */ /* 0x000fe20000011400 */
[----:B------:R-:W-:Y:S01]  /*0c80*/  IMAD R167, R6, R167, 0x60 ;  /* 0x0000006006a77424 */ /* 0x000fe200078e02a7 */
[----:B------:R-:W-:Y:S01]  /*0c90*/  SHF.R.S32.HI R170, RZ, 0x1f, R2 ;  /* 0x0000001fffaa7819 */ /* 0x000fe20000011402 */
[----:B------:R-:W-:Y:S01]  /*0ca0*/  IMAD.MOV.U32 R162, RZ, RZ, RZ ;  /* 0x000000ffffa27224 */ /* 0x000fe200078e00ff */
[----:B------:R-:W-:Y:S01]  /*0cb0*/  SHF.R.S32.HI R169, RZ, 0x1f, R17 ;  /* 0x0000001fffa97819 */ /* 0x000fe20000011411 */
[----:B------:R-:W-:Y:S01]  /*0cc0*/  IMAD R166, R166, 0x8, R165 ;  /* 0x00000008a6a67824 */ /* 0x000fe200078e02a5 */
[----:B------:R-:W-:Y:S01]  /*0cd0*/  UMOV UR39, URZ ;  /* 0x0000003f00277c82 */ /* 0x000fe20008000000 */
[----:B------:R-:W-:Y:S01]  /*0ce0*/  UMOV UR38, URZ ;  /* 0x0000003f00267c82 */ /* 0x000fe20008000000 */
[----:B--2---:R-:W-:-:S07]  /*0cf0*/  LOP3.LUT R16, R10, 0x1, RZ, 0xfc, !PT ;  /* 0x000000010a107812 */ /* 0x004fce00078efcff */
.L_x_234:
[----:B0-2-4-:R-:W0:Y:S01]  /*0d00*/  LDC.64 R4, c[0x0][0xc88] ;  /* 0x00032200ff047b82 */ /* 0x015e220000000a00 */
[----:B------:R-:W-:Y:S01]  /*0d10*/  ULDC.64 UR4, c[0x0][0xa28] ;  /* 0x00028a0000047ab9 */ /* 0x000fe20000000a00 */
[----:B------:R-:W-:Y:S01]  /*0d20*/  IMAD.MOV.U32 R3, RZ, RZ, RZ ;  /* 0x000000ffff037224 */ /* 0x000fe200078e00ff */
[----:B------:R-:W-:Y:S01]  /*0d30*/  ULDC.64 UR6, c[0x0][0xa20] ;  /* 0x0002880000067ab9 */ /* 0x000fe20000000a00 */
[----:B0-----:R-:W-:-:S05]  /*0d40*/  IMAD.WIDE R4, R51, 0x4, R4 ;  /* 0x0000000433047825 */ /* 0x001fca00078e0204 */
[----:B------:R-:W2:Y:S01]  /*0d50*/  LDG.E R18, desc[UR36][R4.64] ;  /* 0x0000002404127981 */ /* 0x000ea2000c1e1900 */
[----:B------:R-:W-:-:S04]  /*0d60*/  ISETP.NE.U32.AND P0, PT, RZ, UR4, PT ;  /* 0x00000004ff007c0c */ /* 0x000fc8000bf05070 */
[----:B------:R-:W-:Y:S02]  /*0d70*/  ISETP.NE.AND.EX P0, PT, RZ, UR5, PT, P0 ;  /* 0x00000005ff007c0c */ /* 0x000fe4000bf05300 */
[----:B--2---:R-:W-:-:S11]  /*0d80*/  SHF.R.S32.HI R160, RZ, 0x1f, R18 ;  /* 0x0000001fffa07819 */ /* 0x004fd60000011412 */
[----:B---3--:R-:W-:-:S04]  /*0d90*/  @P0 LEA R6, P1, R18, UR4, 0x2 ;  /* 0x0000000412060c11 */ /* 0x008fc8000f8210ff */
[----:B------:R-:W-:Y:S01]  /*0da0*/  @P0 LEA.HI.X R7, R18, UR5, R160, 0x2, P1 ;  /* 0x0000000512070c11 */ /* 0x000fe200088f14a0 */
[----:B------:R-:W-:-:S04]  /*0db0*/  ULDC.64 UR4, c[0x0][0x418] ;  /* 0x0001060000047ab9 */ /* 0x000fc80000000a00 */
[----:B------:R0:W5:Y:S01]  /*0dc0*/  @P0 LDG.E R3, desc[UR36][R6.64] ;  /* 0x0000002406030981 */ /* 0x000162000c1e1900 */
[----:B------:R-:W-:Y:S01]  /*0dd0*/  ISETP.NE.U32.AND P0, PT, RZ, UR6, PT ;  /* 0x00000006ff007c0c */ /* 0x000fe2000bf05070 */
[----:B------:R-:W-:-:S03]  /*0de0*/  UISETP.NE.U32.AND UP0, UPT, UR4, URZ, UPT ;  /* 0x0000003f0400728c */ /* 0x000fc6000bf05070 */
[----:B------:R-:W-:Y:S01]  /*0df0*/  ISETP.NE.AND.EX P0, PT, RZ, UR7, PT, P0 ;  /* 0x00000007ff007c0c */ /* 0x000fe2000bf05300 */
[----:B------:R-:W-:Y:S01]  /*0e00*/  UISETP.NE.AND.EX UP0, UPT, UR5, URZ, UPT, UP0 ;  /* 0x0000003f0500728c */ /* 0x000fe2000bf05300 */
[----:B------:R-:W-:Y:S02]  /*0e10*/  ULDC UR4, c[0x0][0x424] ;  /* 0x0001090000047ab9 */ /* 0x000fe40000000800 */
[----:B------:R-:W-:Y:S01]  /*0e20*/  ULDC UR5, c[0x0][0x2f0] ;  /* 0x0000bc0000057ab9 */ /* 0x000fe20000000800 */
[----:B------:R-:W-:-:S04]  /*0e30*/  USEL UR4, UR4, 0x1, UP0 ;  /* 0x0000000104047887 */ /* 0x000fc80008000000 */
[----:B------:R-:W-:-:S04]  /*0e40*/  UIMAD UR4, UR4, UR5, URZ ;  /* 0x00000005040472a4 */ /* 0x000fc8000f8e023f */
[C---:B------:R-:W-:Y:S02]  /*0e50*/  @P0 LEA R4, P1, R18.reuse, UR6, 0x2 ;  /* 0x0000000612040c11 */ /* 0x040fe4000f8210ff */
[----:B------:R-:W-:Y:S02]  /*0e60*/  IMAD.U32 R72, RZ, RZ, UR4 ;  /* 0x00000004ff487e24 */ /* 0x000fe4000f8e00ff */
[----:B------:R-:W-:-:S05]  /*0e70*/  @P0 LEA.HI.X R5, R18, UR7, R160, 0x2, P1 ;  /* 0x0000000712050c11 */ /* 0x000fca00088f14a0 */
[----:B------:R0:W5:Y:S01]  /*0e80*/  @P0 LDG.E R72, desc[UR36][R4.64] ;  /* 0x0000002404480981 */ /* 0x000162000c1e1900 */
[----:B------:R-:W-:Y:S05]  /*0e90*/  @P0 BRA `(.L_x_189) ;  /* 0x0000000000240947 */ /* 0x000fea0003800000 */
[----:B------:R-:W-:Y:S02]  /*0ea0*/  ULDC.64 UR4, c[0x0][0xa08] ;  /* 0x0002820000047ab9 */ /* 0x000fe40000000a00 */
[----:B------:R-:W-:-:S04]  /*0eb0*/  ISETP.NE.U32.AND P0, PT, RZ, UR4, PT ;  /* 0x00000004ff007c0c */ /* 0x000fc8000bf05070 */
[----:B------:R-:W-:-:S13]  /*0ec0*/  ISETP.NE.AND.EX P0, PT, RZ, UR5, PT, P0 ;  /* 0x00000005ff007c0c */ /* 0x000fda000bf05300 */
[----:B------:R-:W-:Y:S05]  /*0ed0*/  @!P0 BRA `(.L_x_189) ;  /* 0x0000000000148947 */ /* 0x000fea0003800000 */
[----:B0-----:R-:W0:Y:S02]  /*0ee0*/  LDC.64 R4, c[0x0][0xa08] ;  /* 0x00028200ff047b82 */ /* 0x001e240000000a00 */
[----:B0-----:R-:W-:-:S05]  /*0ef0*/  IMAD.WIDE R4, R18, 0x4, R4 ;  /* 0x0000000412047825 */ /* 0x001fca00078e0204 */
[----:B-----5:R-:W2:Y:S04]  /*0f00*/  LDG.E R72, desc[UR36][R4.64] ;  /* 0x0000002404487981 */ /* 0x020ea8000c1e1900 */
[----:B------:R-:W2:Y:S02]  /*0f10*/  LDG.E R7, desc[UR36][R4.64+0x4] ;  /* 0x0000042404077981 */ /* 0x000ea4000c1e1900 */
[----:B--2---:R-:W-:-:S07]  /*0f20*/  IADD3 R72, -R72, R7, RZ ;  /* 0x0000000748487210 */ /* 0x004fce0007ffe1ff */
.L_x_189:
[----:B-----5:R-:W-:Y:S01]  /*0f30*/  IMAD.IADD R72, R72, 0x1, -R3 ;  /* 0x0000000148487824 */ /* 0x020fe200078e0a03 */
[----:B------:R-:W-:Y:S01]  /*0f40*/  PLOP3.LUT P0, PT, PT, PT, PT, 0x80, 0x0 ;  /* 0x000000000000781c */ /* 0x000fe20003f0f070 */
[----:B------:R-:W-:Y:S01]  /*0f50*/  IMAD.MOV.U32 R23, RZ, RZ, R49 ;  /* 0x000000ffff177224 */ /* 0x000fe200078e0031 */
[----:B------:R-:W-:Y:S01]  /*0f60*/  CS2R R86, SRZ ;  /* 0x0000000000567805 */ /* 0x000fe2000001ff00 */
[C---:B------:R-:W-:Y:S01]  /*0f70*/  VIADD R0, R72.reuse, 0x5f ;  /* 0x0000005f48007836 */ /* 0x040fe20000000000 */
[----:B------:R-:W-:Y:S01]  /*0f80*/  ISETP.GE.AND P1, PT, R72, 0x1, PT ;  /* 0x000000014800780c */ /* 0x000fe20003f26270 */
[----:B------:R-:W-:Y:S01]  /*0f90*/  IMAD.MOV.U32 R22, RZ, RZ, R50 ;  /* 0x000000ffff167224 */ /* 0x000fe200078e0032 */
[----:B------:R-:W-:Y:S01]  /*0fa0*/  CS2R R84, SRZ ;  /* 0x0000000000547805 */ /* 0x000fe2000001ff00 */
[----:B------:R-:W-:Y:S01]  /*0fb0*/  IMAD.HI R0, R0, 0x2aaaaaab, RZ ;  /* 0x2aaaaaab00007827 */ /* 0x000fe200078e02ff */
[----:B------:R-:W-:Y:S02]  /*0fc0*/  CS2R R82, SRZ ;  /* 0x0000000000527805 */ /* 0x000fe4000001ff00 */
[----:B------:R-:W-:-:S02]  /*0fd0*/  CS2R R80, SRZ ;  /* 0x0000000000507805 */ /* 0x000fc4000001ff00 */
[----:B------:R-:W-:Y:S02]  /*0fe0*/  CS2R R78, SRZ ;  /* 0x00000000004e7805 */ /* 0x000fe4000001ff00 */
[----:B------:R-:W-:Y:S02]  /*0ff0*/  CS2R R76, SRZ ;  /* 0x00000000004c7805 */ /* 0x000fe4000001ff00 */
[----:B------:R-:W-:Y:S02]  /*1000*/  SHF.R.U32.HI R3, RZ, 0x1f, R0 ;  /* 0x0000001fff037819 */ /* 0x000fe40000011600 */
[----:B------:R-:W-:Y:S01]  /*1010*/  CS2R R74, SRZ ;  /* 0x00000000004a7805 */ /* 0x000fe2000001ff00 */
[----:B------:R-:W-:Y:S01]  /*1020*/  IMAD.MOV.U32 R73, RZ, RZ, RZ ;  /* 0x000000ffff497224 */ /* 0x000fe200078e00ff */
[----:B------:R-:W-:Y:S02]  /*1030*/  CS2R R32, SRZ ;  /* 0x0000000000207805 */ /* 0x000fe4000001ff00 */
[----:B------:R-:W-:Y:S01]  /*1040*/  LEA.HI.SX32 R88, R0, R3, 0x1c ;  /* 0x0000000300587211 */ /* 0x000fe200078fe2ff */
[----:B------:R-:W-:Y:S01]  /*1050*/  IMAD.MOV.U32 R0, RZ, RZ, RZ ;  /* 0x000000ffff007224 */ /* 0x000fe200078e00ff */
[----:B------:R-:W-:-:S02]  /*1060*/  MOV R3, RZ ;  /* 0x000000ff00037202 */ /* 0x000fc40000000f00 */
        /* <DEDUP_REMOVED lines=9> */
[----:B------:R-:W-:Y:S01]  /*1100*/  CS2R R52, SRZ ;  /* 0x0000000000347805 */ /* 0x000fe2000001ff00 */
[----:B------:R-:W-:Y:S01]  /*1110*/  IMAD.MOV.U32 R29, RZ, RZ, RZ ;  /* 0x000000ffff1d7224 */ /* 0x000fe200078e00ff */
        /* <DEDUP_REMOVED lines=8> */
[----:B------:R-:W-:Y:S01]  /*11a0*/  CS2R R92, SRZ ;  /* 0x00000000005c7805 */ /* 0x000fe2000001ff00 */
[----:B------:R-:W-:Y:S01]  /*11b0*/  IMAD.MOV.U32 R89, RZ, RZ, RZ ;  /* 0x000000ffff597224 */ /* 0x000fe200078e00ff */
[----:B------:R-:W-:Y:S02]  /*11c0*/  CS2R R94, SRZ ;  /* 0x00000000005e7805 */ /* 0x000fe4000001ff00 */
[----:B0-----:R-:W-:Y:S02]  /*11d0*/  CS2R R6, SRZ ;  /* 0x0000000000067805 */ /* 0x001fe4000001ff00 */
[----:B------:R-:W-:Y:S01]  /*11e0*/  MOV R8, RZ ;  /* 0x000000ff00087202 */ /* 0x000fe20000000f00 */
[----:B------:R-:W-:Y:S02]  /*11f0*/  IMAD.MOV.U32 R10, RZ, RZ, RZ ;  /* 0x000000ffff0a7224 */ /* 0x000fe400078e00ff */
[----:B------:R-:W-:Y:S01]  /*1200*/  IMAD.MOV.U32 R12, RZ, RZ, RZ ;  /* 0x000000ffff0c7224 */ /* 0x000fe200078e00ff */
[----:B------:R-:W-:Y:S06]  /*1210*/  @!P1 BRA `(.L_x_190) ;  /* 0x0000005800589947 */ /* 0x000fec0003800000 */
[----:B------:R-:W0:Y:S01]  /*1220*/  SHFL.IDX PT, R0, R164, RZ, 0x1f ;  /* 0x00001fffa4007589 */ /* 0x000e2200000e0000 */
[----:B------:R-:W1:Y:S01]  /*1230*/  S2UR UR40, SR_CgaCtaId ;  /* 0x00000000002879c3 */ /* 0x000e620000008800 */
[----:B------:R-:W-:Y:S01]  /*1240*/  UMOV UR6, 0x400 ;  /* 0x0000040000067882 */ /* 0x000fe20000000000 */
[----:B0-----:R-:W-:Y:S01]  /*1250*/  R2UR UR4, R0 ;  /* 0x00000000000472ca */ /* 0x001fe200000e0000 */
[----:B-1----:R-:W-:-:S04]  /*1260*/  ULEA UR42, UR40, UR6, 0x18 ;  /* 0x00000006282a7291 */ /* 0x002fc8000f8ec03f */
[----:B------:R-:W-:-:S04]  /*1270*/  UIADD3 UR6, UR42, 0xc400, URZ ;  /* 0x0000c4002a067890 */ /* 0x000fc8000fffe03f */
[----:B------:R-:W-:-:S04]  /*1280*/  ULOP3.LUT UP0, URZ, UR6, 0x1bf, URZ, 0xc0, !UPT ;  /* 0x000001bf063f7892 */ /* 0x000fc8000f80c03f */
[----:B------:R-:W-:Y:S02]  /*1290*/  ULEA.HI UR5, UR4, UR4, URZ, 0x1 ;  /* 0x0000000404057291 */ /* 0x000fe4000f8f083f */
[----:B------:R-:W-:Y:S02]  /*12a0*/  PLOP3.LUT P0, PT, PT, PT, UP0, 0x80, 0x0 ;  /* 0x000000000000781c */ /* 0x000fe40003f0f008 */
[----:B------:R-:W-:-:S04]  /*12b0*/  ULOP3.LUT UR5, UR5, 0x1e, URZ, 0xc0, !UPT ;  /* 0x0000001e05057892 */ /* 0x000fc8000f8ec03f */
[----:B------:R-:W-:-:S04]  /*12c0*/  UIADD3 UR5, UR4, -UR5, URZ ;  /* 0x8000000504057290 */ /* 0x000fc8000fffe03f */
[----:B------:R-:W-:-:S04]  /*12d0*/  ULEA UR5, UR5, UR6, 0xd ;  /* 0x0000000605057291 */ /* 0x000fc8000f8e683f */
[----:B------:R-:W-:-:S04]  /*12e0*/  USHF.R.U32.HI UR5, URZ, 0x4, UR5 ;  /* 0x000000043f057899 */ /* 0x000fc80008011605 */
[----:B------:R-:W-:Y:S01]  /*12f0*/  ULOP3.LUT UR41, UR5, 0x3fff, URZ, 0xc0, !UPT ;  /* 0x00003fff05297892 */ /* 0x000fe2000f8ec03f */
[----:B------:R-:W-:Y:S11]  /*1300*/  @!P0 BRA `(.L_x_191) ;  /* 0x0000000000408947 */ /* 0x000ff60003800000 */
        /* <DEDUP_REMOVED lines=16> */
.L_x_191:
[----:B------:R-:W-:Y:S02]  /*1410*/  LEA.HI R0, R162, R162, RZ, 0x1 ;  /* 0x000000a2a2007211 */ /* 0x000fe400078f08ff */
[----:B------:R-:W-:Y:S02]  /*1420*/  ISETP.NE.AND P0, PT, R16, 0x3, PT ;  /* 0x000000031000780c */ /* 0x000fe40003f05270 */
[----:B------:R-:W-:-:S05]  /*1430*/  LOP3.LUT R3, R0, 0xfffffffe, RZ, 0xc0, !PT ;  /* 0xfffffffe00037812 */ /* 0x000fca00078ec0ff */
[----:B------:R-:W-:-:S05]  /*1440*/  IMAD.IADD R0, R162, 0x1, -R3 ;  /* 0x00000001a2007824 */ /* 0x000fca00078e0a03 */
[----:B------:R-:W-:-:S04]  /*1450*/  SHF.L.U32 R0, R0, 0x1f, RZ ;  /* 0x0000001f00007819 */ /* 0x000fc800000006ff */
[----:B------:R-:W0:Y:S02]  /*1460*/  SYNCS.PHASECHK.TRANS64.TRYWAIT P1, [UR42+0x2a800], R0 ;  /* 0x02a80000ff0075a7 */ /* 0x000e24000802016a */
[----:B0-----:R-:W-:Y:S05]  /*1470*/  @!P1 BRA `(.L_x_192) ;  /* 0x000000c800a09947 */ /* 0x001fea0003800000 */
.L_x_321:
[----:B------:R-:W-:Y:S05]  /*1480*/  @!P0 BRA `(.L_x_193) ;  /* 0x0000000000048947 */ /* 0x000fea0003800000 */
[----:B------:R-:W-:Y:S01]  /*1490*/  BPT.TRAP 0x1 ;  /* 0x000000040000795c */ /* 0x000fe20000300000 */
.L_x_193:
[----:B0-----:R-:W-:Y:S02]  /*14a0*/  IMAD.U32 R0, RZ, RZ, UR38 ;  /* 0x00000026ff007e24 */ /* 0x001fe4000f8e00ff */
[----:B------:R-:W-:-:S03]  /*14b0*/  IMAD.U32 R3, RZ, RZ, UR39 ;  /* 0x00000027ff037e24 */ /* 0x000fc6000f8e00ff */
[----:B------:R-:W-:Y:S02]  /*14c0*/  LEA R0, R0, UR42, 0x3 ;  /* 0x0000002a00007c11 */ /* 0x000fe4000f8e18ff */
[----:B------:R-:W-:-:S04]  /*14d0*/  SHF.L.U32 R3, R3, 0x1f, RZ ;  /* 0x0000001f03037819 */ /* 0x000fc800000006ff */
[----:B------:R0:W1:Y:S01]  /*14e0*/  SYNCS.PHASECHK.TRANS64.TRYWAIT P1, [R0+URZ+0x2a830], R3 ;  /* 0x02a83003000075a7 */ /* 0x000062000802017f */
[----:B------:R-:W-:Y:S05]  /*14f0*/  @!P0 BRA `(.L_x_194) ;  /* 0x0000000000048947 */ /* 0x000fea0003800000 */
[----:B------:R-:W-:Y:S01]  /*1500*/  BPT.TRAP 0x1 ;  /* 0x000000040000795c */ /* 0x000fe20000300000 */
.L_x_194:
[----:B------:R-:W-:Y:S01]  /*1510*/  MOV R87, RZ ;  /* 0x000000ff00577202 */ /* 0x000fe20000000f00 */
[----:B-1----:R-:W-:Y:S06]  /*1520*/  @P1 BRA `(.L_x_195) ;  /* 0x0000000000081947 */ /* 0x002fec0003800000 */
[----:B------:R-:W1:Y:S02]  /*1530*/  SYNCS.PHASECHK.TRANS64.TRYWAIT P1, [R0+URZ+0x2a830], R3 ;  /* 0x02a83003000075a7 */ /* 0x000e64000802017f */
[----:B-1----:R-:W-:Y:S05]  /*1540*/  @!P1 BRA `(.L_x_196) ;  /* 0x000000c800849947 */ /* 0x002fea0003800000 */
.L_x_195:
        /* <DEDUP_REMOVED lines=8> */
[----:B------:R-:W-:Y:S01]  /*15d0*/  IMAD.U32 R7, RZ, RZ, UR13 ;  /* 0x0000000dff077e24 */ /* 0x000fe2000f8e00ff */
        /* <DEDUP_REMOVED lines=90> */
.L_x_197:
        /* <DEDUP_REMOVED lines=17> */
[C---:B------:R-:W-:Y:S01]  /*1c90*/  ISETP.GT.AND P4, PT, R9.reuse, 0x8, PT ;  /* 0x000000080900780c */ /* 0x040fe20003f84270 */
[----:B------:R-:W-:Y:S01]  /*1ca0*/  FMUL.FTZ R30, R30, UR4 ;  /* 0x000000041e1e7c20 */ /* 0x000fe20008410000 */
[----:B------:R-:W-:Y:S01]  /*1cb0*/  ISETP.GT.AND P3, PT, R9, 0x9, PT ;  /* 0x000000090900780c */ /* 0x000fe20003f64270 */
[----:B------:R-:W-:Y:S01]  /*1cc0*/  FMUL.FTZ R40, R40, UR4 ;  /* 0x0000000428287c20 */ /* 0x000fe20008410000 */
[----:B------:R-:W-:Y:S01]  /*1cd0*/  FMUL.FTZ R31, R31, UR4 ;  /* 0x000000041f1f7c20 */ /* 0x000fe20008410000 */
[----:B------:R-:W-:Y:S01]  /*1ce0*/  FMUL.FTZ R34, R34, UR4 ;  /* 0x0000000422227c20 */ /* 0x000fe20008410000 */
[----:B------:R-:W-:Y:S01]  /*1cf0*/  ISETP.GT.AND P2, PT, R9, 0x10, PT ;  /* 0x000000100900780c */ /* 0x000fe20003f44270 */
[----:B------:R-:W4:Y:S01]  /*1d00*/  MUFU.TANH R28, R28 ;  /* 0x0000001c001c7308 */ /* 0x000f220000002400 */
[----:B--2---:R-:W-:Y:S01]  /*1d10*/  FSEL R12, R24, -INF , P6 ;  /* 0xff800000180c7808 */ /* 0x004fe20003000000 */
[----:B------:R-:W-:Y:S01]  /*1d20*/  FMUL.FTZ R41, R41, UR4 ;  /* 0x0000000429297c20 */ /* 0x000fe20008410000 */
[----:B------:R-:W-:Y:S01]  /*1d30*/  ISETP.GT.AND P1, PT, R9, 0x11, PT ;  /* 0x000000110900780c */ /* 0x000fe20003f24270 */
[----:B------:R-:W-:Y:S01]  /*1d40*/  FMUL.FTZ R44, R44, UR4 ;  /* 0x000000042c2c7c20 */ /* 0x000fe20008410000 */
        /* <DEDUP_REMOVED lines=44> */
[----:B--2---:R-:W-:Y:S01]  /*2010*/  FSEL R80, R33, -INF , P1 ;  /* 0xff80000021507808 */ /* 0x004fe20000800000 */
[----:B------:R-:W-:Y:S01]  /*2020*/  ULDC UR5, c[0x0][0x988] ;  /* 0x0002620000057ab9 */ /* 0x000fe20000000800 */
[----:B------:R-:W-:Y:S01]  /*2030*/  FMUL.FTZ R66, R66, UR4 ;  /* 0x0000000442427c20 */ /* 0x000fe20008410000 */
[----:B------:R-:W-:Y:S01]  /*2040*/  P2R R13, PR, RZ, 0x1 ;  /* 0x00000001ff0d7803 */ /* 0x000fe20000000000 */
[----:B------:R-:W-:Y:S01]  /*2050*/  FMUL.FTZ R67, R67, UR4 ;  /* 0x0000000443437c20 */ /* 0x000fe20008410000 */
[----:B------:R-:W-:Y:S01]  /*2060*/  FMNMX.FTZ R11, R80, R11, !PT ;  /* 0x0000000b500b7209 */ /* 0x000fe20007810000 */
[----:B------:R-:W-:Y:S01]  /*2070*/  FMUL.FTZ R70, R70, UR4 ;  /* 0x0000000446467c20 */ /* 0x000fe20008410000 */
[----:B------:R-:W2:Y:S01]  /*2080*/  MUFU.TANH R14, R30 ;  /* 0x0000001e000e7308 */ /* 0x000ea20000002400 */
[----:B0-----:R-:W-:Y:S01]  /*2090*/  FSEL R3, R3, -INF , P5 ;  /* 0xff80000003037808 */ /* 0x001fe20002800000 */
[----:B------:R-:W-:Y:S01]  /*20a0*/  FMUL.FTZ R71, R71, UR4 ;  /* 0x0000000447477c20 */ /* 0x000fe20008410000 */
[----:B------:R-:W-:Y:S01]  /*20b0*/  ISETP.GT.AND P5, PT, R9, 0x19, PT ;  /* 0x000000190900780c */ /* 0x000fe20003fa4270 */
[--C-:B------:R-:W-:Y:S01]  /*20c0*/  IMAD.MOV.U32 R83, RZ, RZ, R87.reuse ;  /* 0x000000ffff537224 */ /* 0x100fe200078e0057 */
[----:B------:R-:W-:Y:S01]  /*20d0*/  R2UR UR4, R0 ;  /* 0x00000000000472ca */ /* 0x000fe200000e0000 */
[--C-:B------:R-:W-:Y:S01]  /*20e0*/  IMAD.MOV.U32 R81, RZ, RZ, R87.reuse ;  /* 0x000000ffff517224 */ /* 0x100fe200078e0057 */
[-C--:B------:R-:W-:Y:S01]  /*20f0*/  MOV R85, R87.reuse ;  /* 0x0000005700557202 */ /* 0x080fe20000000f00 */
[----:B------:R-:W0:Y:S01]  /*2100*/  MUFU.TANH R37, R37 ;  /* 0x0000002500257308 */ /* 0x000e220000002400 */
[----:B-1----:R-:W-:Y:S01]  /*2110*/  FSEL R36, R36, -INF , P6 ;  /* 0xff80000024247808 */ /* 0x002fe20003000000 */
[--C-:B------:R-:W-:Y:S01]  /*2120*/  IMAD.MOV.U32 R79, RZ, RZ, R87.reuse ;  /* 0x000000ffff4f7224 */ /* 0x100fe200078e0057 */
[----:B------:R-:W-:Y:S01]  /*2130*/  MOV R75, R87 ;  /* 0x00000057004b7202 */ /* 0x000fe20000000f00 */
[--C-:B------:R-:W-:Y:S01]  /*2140*/  IMAD.MOV.U32 R77, RZ, RZ, R87.reuse ;  /* 0x000000ffff4d7224 */ /* 0x100fe200078e0057 */
[----:B------:R-:W-:Y:S01]  /*2150*/  FMNMX.FTZ R11, R36, R11, !PT ;  /* 0x0000000b240b7209 */ /* 0x000fe20007810000 */
[----:B------:R-:W-:-:S02]  /*2160*/  IMAD.MOV.U32 R73, RZ, RZ, R87 ;  /* 0x000000ffff497224 */ /* 0x000fc400078e0057 */
[----:B------:R-:W1:Y:S01]  /*2170*/  MUFU.TANH R20, R31 ;  /* 0x0000001f00147308 */ /* 0x000e620000002400 */
[----:B--2---:R-:W-:Y:S01]  /*2180*/  FSEL R14, R14, -INF , P4 ;  /* 0xff8000000e0e7808 */ /* 0x004fe20002000000 */
[----:B------:R-:W-:Y:S01]  /*2190*/  UIADD3 UR4, UR4, 0x2a840, URZ ;  /* 0x0002a84004047890 */ /* 0x000fe2000fffe03f */
[----:B------:R-:W-:-:S03]  /*21a0*/  ISETP.GT.AND P4, PT, R9, 0x20, PT ;  /* 0x000000200900780c */ /* 0x000fc60003f84270 */
[----:B------:R-:W-:Y:S02]  /*21b0*/  UPRMT UR4, UR40, 0x654, UR4 ;  /* 0x0000065428047896 */ /* 0x000fe40008000004 */
[----:B------:R-:W2:Y:S01]  /*21c0*/  MUFU.TANH R40, R40 ;  /* 0x0000002800287308 */ /* 0x000ea20000002400 */
[----:B0-----:R-:W-:-:S04]  /*21d0*/  FSEL R82, R37, -INF , P5 ;  /* 0xff80000025527808 */ /* 0x001fc80002800000 */
[----:B------:R-:W-:Y:S02]  /*21e0*/  FMNMX.FTZ R11, R82, R11, !PT ;  /* 0x0000000b520b7209 */ /* 0x000fe40007810000 */
[----:B------:R-:W-:Y:S01]  /*21f0*/  SYNCS.ARRIVE.TRANS64.RED.A1T0 RZ, [UR4], RZ ;  /* 0x000000ffffff79a7 */ /* 0x000fe20008100404 */
        /* <DEDUP_REMOVED lines=62> */
[----:B--2---:R-:W-:Y:S01]  /*25e0*/  FSEL R100, R57, -INF , P1 ;  /* 0xff80000039647808 */ /* 0x004fe20000800000 */
[----:B------:R-:W-:-:S03]  /*25f0*/  IMAD.MOV.U32 R57, RZ, RZ, R87 ;  /* 0x000000ffff397224 */ /* 0x000fc600078e0057 */
[----:B------:R-:W-:-:S03]  /*2600*/  FMNMX.FTZ R11, R100, R11, !PT ;  /* 0x0000000b640b7209 */ /* 0x000fc60007810000 */
[----:B------:R-:W2:Y:S01]  /*2610*/  MUFU.TANH R54, R54 ;  /* 0x0000003600367308 */ /* 0x000ea20000002400 */
[----:B0-----:R-:W-:Y:S01]  /*2620*/  FSEL R52, R51, -INF , P5 ;  /* 0xff80000033347808 */ /* 0x001fe20002800000 */
[----:B------:R-:W-:Y:S01]  /*2630*/  IMAD.MOV.U32 R51, RZ, RZ, R87 ;  /* 0x000000ffff337224 */ /* 0x000fe200078e0057 */
        /* <DEDUP_REMOVED lines=13> */
[----:B------:R-:W-:Y:S02]  /*2710*/  ISETP.GT.AND P3, PT, R9, 0x51, PT ;  /* 0x000000510900780c */ /* 0x000fe40003f64270 */
[----:B------:R-:W-:-:S03]  /*2720*/  MOV R55, R87 ;  /* 0x0000005700377202 */ /* 0x000fc60000000f00 */
[----:B------:R-:W1:Y:S01]  /*2730*/  MUFU.TANH R65, R65 ;  /* 0x0000004100417308 */ /* 0x000e620000002400 */
[----:B--2---:R-:W-:-:S04]  /*2740*/  FSEL R64, R64, -INF , P4 ;  /* 0xff80000040407808 */ /* 0x004fc80002000000 */
[----:B------:R-:W-:-:S03]  /*2750*/  FMNMX.FTZ R11, R64, R11, !PT ;  /* 0x0000000b400b7209 */ /* 0x000fc60007810000 */
[----:B------:R-:W2:Y:S01]  /*2760*/  MUFU.TANH R59, R59 ;  /* 0x0000003b003b7308 */ /* 0x000ea20000002400 */
[----:B0-----:R-:W-:Y:S02]  /*2770*/  FSEL R34, R58, -INF , P2 ;  /* 0xff8000003a227808 */ /* 0x001fe40001000000 */
[----:B------:R-:W-:-:S05]  /*2780*/  ISETP.GT.AND P2, PT, R9, 0x58, PT ;  /* 0x000000580900780c */ /* 0x000fca0003f44270 */
[----:B------:R-:W0:Y:S01]  /*2790*/  MUFU.TANH R68, R68 ;  /* 0x0000004400447308 */ /* 0x000e220000002400 */
[----:B-1----:R-:W-:Y:S02]  /*27a0*/  FSEL R58, R65, -INF , P3 ;  /* 0xff800000413a7808 */ /* 0x002fe40001800000 */
[----:B------:R-:W-:Y:S02]  /*27b0*/  MOV R65, R87 ;  /* 0x0000005700417202 */ /* 0x000fe40000000f00 */
        /* <DEDUP_REMOVED lines=9> */
[----:B-1----:R-:W-:Y:S01]  /*2850*/  FSEL R104, R69, -INF , P1 ;  /* 0xff80000045687808 */ /* 0x002fe20000800000 */
[----:B------:R-:W-:-:S03]  /*2860*/  IMAD.MOV.U32 R69, RZ, RZ, R87 ;  /* 0x000000ffff457224 */ /* 0x000fc600078e0057 */
        /* <DEDUP_REMOVED lines=30> */
[--C-:B------:R-:W-:Y:S01]  /*2a50*/  FFMA.FTZ R13, R40, R11, -R21.reuse ;  /* 0x0000000b280d7223 */ /* 0x100fe20000010815 */
[----:B------:R-:W-:Y:S01]  /*2a60*/  FSEL R40, R67, -INF , P3 ;  /* 0xff80000043287808 */ /* 0x000fe20001800000 */
        /* <DEDUP_REMOVED lines=10> */
[-CC-:B-1----:R-:W-:Y:S01]  /*2b10*/  FFMA.FTZ R12, R36, R11.reuse, -R21.reuse ;  /* 0x0000000b240c7223 */ /* 0x182fe20000010815 */
[----:B------:R-:W-:Y:S01]  /*2b20*/  FSEL R36, R63, -INF , P5 ;  /* 0xff8000003f247808 */ /* 0x000fe20002800000 */
        /* <DEDUP_REMOVED lines=28> */
[----:B------:R0:W-:Y:S01]  /*2cf0*/  MUFU.EX2 R15, R76 ;  /* 0x0000004c000f7308 */ /* 0x0001e20000000800 */
[----:B------:R-:W-:Y:S01]  /*2d00*/  FMNMX.FTZ R9, R74, R9, !PT ;  /* 0x000000094a097209 */ /* 0x000fe20007810000 */
[----:B------:R-:W-:-:S02]  /*2d10*/  IMAD.MOV.U32 R67, RZ, RZ, R87 ;  /* 0x000000ffff437224 */ /* 0x000fc400078e0057 */
[--C-:B------:R-:W-:Y:S02]  /*2d20*/  IMAD.MOV.U32 R63, RZ, RZ, R87.reuse ;  /* 0x000000ffff3f7224 */ /* 0x100fe400078e0057 */
[----:B-1----:R-:W1:Y:S02]  /*2d30*/  SHFL.BFLY PT, R12, R9, 0x2, 0x1f ;  /* 0x0c401f00090c7f89 */ /* 0x002e6400000e0000 */
[----:B------:R-:W-:Y:S01]  /*2d40*/  MUFU.EX2 R78, R78 ;  /* 0x0000004e004e7308 */ /* 0x000fe20000000800 */
[----:B0-----:R-:W-:-:S07]  /*2d50*/  IMAD.MOV.U32 R76, RZ, RZ, R87 ;  /* 0x000000ffff4c7224 */ /* 0x001fce00078e0057 */
[----:B------:R0:W2:Y:S08]  /*2d60*/  MUFU.EX2 R27, R80 ;  /* 0x00000050001b7308 */ /* 0x0000b00000000800 */
[----:B------:R3:W-:Y:S01]  /*2d70*/  MUFU.EX2 R29, R82 ;  /* 0x00000052001d7308 */ /* 0x0007e20000000800 */
[----:B0-----:R-:W-:Y:S02]  /*2d80*/  MOV R80, R87 ;  /* 0x0000005700507202 */ /* 0x001fe40000000f00 */
[----:B-1----:R-:W-:-:S05]  /*2d90*/  FMNMX.FTZ R13, R9, R12, !PT ;  /* 0x0000000c090d7209 */ /* 0x002fca0007810000 */
[----:B------:R0:W-:Y:S01]  /*2da0*/  MUFU.EX2 R31, R84 ;  /* 0x00000054001f7308 */ /* 0x0001e20000000800 */
[----:B--2---:R-:W-:Y:S01]  /*2db0*/  F2FP.F16.F32.PACK_AB R140, R27, R78 ;  /* 0x0000004e1b8c723e */ /* 0x004fe200000000ff */
[--C-:B---3--:R-:W-:Y:S01]  /*2dc0*/  IMAD.MOV.U32 R82, RZ, RZ, R87.reuse ;  /* 0x000000ffff527224 */ /* 0x108fe200078e0057 */
[----:B------:R-:W1:Y:S05]  /*2dd0*/  SHFL.BFLY PT, R12, R13, 0x1, 0x1f ;  /* 0x0c201f000d0c7f89 */ /* 0x000e6a00000e0000 */
[----:B------:R-:W-:Y:S01]  /*2de0*/  MUFU.EX2 R44, R44 ;  /* 0x0000002c002c7308 */ /* 0x000fe20000000800 */
[----:B0-----:R-:W-:-:S07]  /*2df0*/  IMAD.MOV.U32 R84, RZ, RZ, R87 ;  /* 0x000000ffff547224 */ /* 0x001fce00078e0057 */
[----:B------:R0:W2:Y:S08]  /*2e00*/  MUFU.EX2 R33, R86 ;  /* 0x0000005600217308 */ /* 0x0000b00000000800 */
[----:B------:R-:W-:Y:S01]  /*2e10*/  MUFU.EX2 R90, R90 ;  /* 0x0000005a005a7308 */ /* 0x000fe20000000800 */
[----:B0-----:R-:W-:Y:S01]  /*2e20*/  IMAD.MOV.U32 R86, RZ, RZ, R87 ;  /* 0x000000ffff567224 */ /* 0x001fe200078e0057 */
[----:B-1----:R-:W-:-:S04]  /*2e30*/  FMNMX.FTZ R12, R13, R12, !PT ;  /* 0x0000000c0d0c7209 */ /* 0x002fc80007810000 */
[C---:B------:R-:W-:Y:S01]  /*2e40*/  FSETP.NEU.FTZ.AND P1, PT, R12.reuse, -INF , PT ;  /* 0xff8000000c00780b */ /* 0x040fe20003f3d000 */
[----:B------:R-:W-:Y:S01]  /*2e50*/  FMUL.FTZ R41, R12, R11 ;  /* 0x0000000b0c297220 */ /* 0x000fe20000410000 */
[----:B------:R-:W0:Y:S01]  /*2e60*/  MUFU.EX2 R35, R92 ;  /* 0x0000005c00237308 */ /* 0x000e220000000800 */
[----:B--2---:R-:W-:-:S03]  /*2e70*/  F2FP.F16.F32.PACK_AB R146, R33, R44 ;  /* 0x0000002c2192723e */ /* 0x004fc600000000ff */
        /* <DEDUP_REMOVED lines=33> */
[----:B------:R-:W-:Y:S01]  /*3090*/  IMAD.MOV.U32 R74, RZ, RZ, R87 ;  /* 0x000000ffff4a7224 */ /* 0x000fe200078e0057 */
[----:B0-----:R-:W-:Y:S01]  /*30a0*/  F2FP.F16.F32.PACK_AB R148, R35, R90 ;  /* 0x0000005a2394723e */ /* 0x001fe200000000ff */
[----:B------:R0:W1:Y:S01]  /*30b0*/  MUFU.EX2 R139, R20 ;  /* 0x00000014008b7308 */ /* 0x0000620000000800 */
[----:B------:R-:W-:-:S07]  /*30c0*/  MOV R25, R87 ;  /* 0x0000005700197202 */ /* 0x000fce0000000f00 */
        /* <DEDUP_REMOVED lines=8> */
[----:B------:R-:W-:Y:S02]  /*3150*/  IMAD.MOV.U32 R10, RZ, RZ, 0x3f800000 ;  /* 0x3f800000ff0a7424 */ /* 0x000fe400078e00ff */
[----:B------:R-:W-:Y:S01]  /*3160*/  FADD.FTZ R43, R27, R20 ;  /* 0x000000141b2b7221 */ /* 0x000fe20000010000 */
[----:B---3--:R-:W-:Y:S01]  /*3170*/  FADD.FTZ R20, R14, R3 ;  /* 0x000000030e147221 */ /* 0x008fe20000010000 */
[----:B------:R-:W-:Y:S01]  /*3180*/  IMAD.MOV.U32 R78, RZ, RZ, R87 ;  /* 0x000000ffff4e7224 */ /* 0x000fe200078e0057 */
[----:B------:R-:W2:Y:S01]  /*3190*/  MUFU.EX2 R28, R28 ;  /* 0x0000001c001c7308 */ /* 0x000ea20000000800 */
[----:B0-----:R-:W-:Y:S01]  /*31a0*/  FADD.FTZ R26, R142, R43 ;  /* 0x0000002b8e1a7221 */ /* 0x001fe20000010000 */
[----:B-1----:R-:W-:Y:S01]  /*31b0*/  FADD.FTZ R3, R139, R20 ;  /* 0x000000148b037221 */ /* 0x002fe20000010000 */
[----:B------:R-:W-:Y:S01]  /*31c0*/  F2FP.F16.F32.PACK_AB R142, R29, R142 ;  /* 0x0000008e1d8e723e */ /* 0x000fe200000000ff */
[----:B------:R-:W-:-:S02]  /*31d0*/  IMAD.MOV.U32 R27, RZ, RZ, R87 ;  /* 0x000000ffff1b7224 */ /* 0x000fc400078e0057 */
[----:B------:R-:W-:Y:S01]  /*31e0*/  FADD.FTZ R43, R29, R26 ;  /* 0x0000001a1d2b7221 */ /* 0x000fe20000010000 */
[----:B----4-:R-:W-:Y:S01]  /*31f0*/  FADD.FTZ R20, R24, R3 ;  /* 0x0000000318147221 */ /* 0x010fe20000010000 */
[----:B------:R-:W-:Y:S01]  /*3200*/  F2FP.F16.F32.PACK_AB R139, R139, R14 ;  /* 0x0000000e8b8b723e */ /* 0x000fe200000000ff */
[----:B------:R0:W1:Y:S01]  /*3210*/  MUFU.EX2 R143, R30 ;  /* 0x0000001e008f7308 */ /* 0x0000620000000800 */
[----:B------:R-:W-:Y:S01]  /*3220*/  FADD.FTZ R26, R144, R43 ;  /* 0x0000002b901a7221 */ /* 0x000fe20000010000 */
[----:B-----5:R-:W-:Y:S01]  /*3230*/  FADD.FTZ R3, R141, R20 ;  /* 0x000000148d037221 */ /* 0x020fe20000010000 */
[C---:B------:R-:W-:Y:S01]  /*3240*/  F2FP.F16.F32.PACK_AB R144, R31.reuse, R144 ;  /* 0x000000901f90723e */ /* 0x040fe200000000ff */
[--C-:B------:R-:W-:Y:S02]  /*3250*/  IMAD.MOV.U32 R29, RZ, RZ, R87.reuse ;  /* 0x000000ffff1d7224 */ /* 0x100fe400078e0057 */
[----:B------:R-:W-:Y:S01]  /*3260*/  FADD.FTZ R43, R31, R26 ;  /* 0x0000001a1f2b7221 */ /* 0x000fe20000010000 */
[----:B------:R-:W-:Y:S01]  /*3270*/  F2FP.F16.F32.PACK_AB R141, R141, R24 ;  /* 0x000000188d8d723e */ /* 0x000fe200000000ff */
[----:B------:R-:W-:Y:S01]  /*3280*/  IMAD.MOV.U32 R31, RZ, RZ, R87 ;  /* 0x000000ffff1f7224 */ /* 0x000fe200078e0057 */
[----:B------:R-:W3:Y:S01]  /*3290*/  MUFU.EX2 R42, R42 ;  /* 0x0000002a002a7308 */ /* 0x000ee20000000800 */
[----:B--2---:R-:W-:Y:S01]  /*32a0*/  FADD.FTZ R20, R28, R3 ;  /* 0x000000031c147221 */ /* 0x004fe20000010000 */
[----:B------:R-:W-:Y:S01]  /*32b0*/  FADD.FTZ R26, R44, R43 ;  /* 0x0000002b2c1a7221 */ /* 0x000fe20000010000 */
[--C-:B------:R-:W-:Y:S01]  /*32c0*/  IMAD.MOV.U32 R44, RZ, RZ, R87.reuse ;  /* 0x000000ffff2c7224 */ /* 0x100fe200078e0057 */
[----:B0-----:R-:W-:Y:S01]  /*32d0*/  MOV R30, R87 ;  /* 0x00000057001e7202 */ /* 0x001fe20000000f00 */
[----:B------:R-:W-:-:S02]  /*32e0*/  IMAD.MOV.U32 R24, RZ, RZ, R87 ;  /* 0x000000ffff187224 */ /* 0x000fc400078e0057 */
[----:B------:R-:W-:Y:S01]  /*32f0*/  FADD.FTZ R43, R33, R26 ;  /* 0x0000001a212b7221 */ /* 0x000fe20000010000 */
[----:B------:R-:W-:Y:S01]  /*3300*/  IMAD.MOV.U32 R33, RZ, RZ, R87 ;  /* 0x000000ffff217224 */ /* 0x000fe200078e0057 */
[----:B------:R0:W2:Y:S01]  /*3310*/  MUFU.EX2 R145, R38 ;  /* 0x0000002600917308 */ /* 0x0000a20000000800 */
[C---:B-1----:R-:W-:Y:S01]  /*3320*/  FADD.FTZ R3, R143.reuse, R20 ;  /* 0x000000148f037221 */ /* 0x042fe20000010000 */
[----:B------:R-:W-:Y:S01]  /*3330*/  FADD.FTZ R20, R90, R43 ;  /* 0x0000002b5a147221 */ /* 0x000fe20000010000 */
[----:B------:R-:W-:Y:S01]  /*3340*/  F2FP.F16.F32.PACK_AB R143, R143, R28 ;  /* 0x0000001c8f8f723e */ /* 0x000fe200000000ff */
[----:B------:R-:W-:Y:S02]  /*3350*/  IMAD.MOV.U32 R28, RZ, RZ, R87 ;  /* 0x000000ffff1c7224 */ /* 0x000fe400078e0057 */
[----:B------:R-:W-:Y:S01]  /*3360*/  FADD.FTZ R43, R35, R20 ;  /* 0x00000014232b7221 */ /* 0x000fe20000010000 */
[----:B------:R-:W-:Y:S01]  /*3370*/  MOV R35, R87 ;  /* 0x0000005700237202 */ /* 0x000fe20000000f00 */
[----:B------:R-:W1:Y:S01]  /*3380*/  MUFU.EX2 R46, R46 ;  /* 0x0000002e002e7308 */ /* 0x000e620000000800 */
[----:B---3--:R-:W-:Y:S01]  /*3390*/  FADD.FTZ R0, R42, R3 ;  /* 0x000000032a007221 */ /* 0x008fe20000010000 */
[----:B------:R-:W-:Y:S01]  /*33a0*/  FADD.FTZ R20, R94, R43 ;  /* 0x0000002b5e147221 */ /* 0x000fe20000010000 */
[----:B0-----:R-:W-:-:S02]  /*33b0*/  IMAD.MOV.U32 R38, RZ, RZ, R87 ;  /* 0x000000ffff267224 */ /* 0x001fc400078e0057 */
[----:B------:R-:W-:-:S03]  /*33c0*/  IMAD.MOV.U32 R26, RZ, RZ, R87 ;  /* 0x000000ffff1a7224 */ /* 0x000fc600078e0057 */
[----:B------:R0:W3:Y:S01]  /*33d0*/  MUFU.EX2 R147, R48 ;  /* 0x0000003000937308 */ /* 0x0000e20000000800 */
[C---:B--2---:R-:W-:Y:S01]  /*33e0*/  FADD.FTZ R3, R145.reuse, R0 ;  /* 0x0000000091037221 */ /* 0x044fe20000010000 */
[----:B------:R-:W-:Y:S01]  /*33f0*/  F2FP.F16.F32.PACK_AB R145, R145, R42 ;  /* 0x0000002a9191723e */ /* 0x000fe200000000ff */
[----:B------:R-:W-:-:S05]  /*3400*/  IMAD.MOV.U32 R42, RZ, RZ, R87 ;  /* 0x000000ffff2a7224 */ /* 0x000fca00078e0057 */
[----:B------:R-:W2:Y:S01]  /*3410*/  MUFU.EX2 R50, R50 ;  /* 0x0000003200327308 */ /* 0x000ea20000000800 */
[----:B-1----:R-:W-:Y:S01]  /*3420*/  FADD.FTZ R0, R46, R3 ;  /* 0x000000032e007221 */ /* 0x002fe20000010000 */
[----:B0-----:R-:W-:-:S06]  /*3430*/  IMAD.MOV.U32 R48, RZ, RZ, R87 ;  /* 0x000000ffff307224 */ /* 0x001fcc00078e0057 */
        /* <DEDUP_REMOVED lines=9> */
[----:B------:R-:W-:Y:S02]  /*34d0*/  F2FP.F16.F32.PACK_AB R149, R149, R50 ;  /* 0x000000329595723e */ /* 0x000fe400000000ff */
[----:B------:R-:W-:-:S04]  /*34e0*/  MOV R50, R87 ;  /* 0x0000005700327202 */ /* 0x000fc80000000f00 */
[----:B------:R-:W1:Y:S01]  /*34f0*/  MUFU.EX2 R37, R96 ;  /* 0x0000006000257308 */ /* 0x000e620000000800 */
[----:B---3--:R-:W-:Y:S01]  /*3500*/  FADD.FTZ R0, R54, R3 ;  /* 0x0000000336007221 */ /* 0x008fe20000010000 */
[----:B0-----:R-:W-:-:S06]  /*3510*/  IMAD.MOV.U32 R56, RZ, RZ, R87 ;  /* 0x000000ffff387224 */ /* 0x001fcc00078e0057 */
[----:B------:R-:W0:Y:S01]  /*3520*/  MUFU.EX2 R34, R34 ;  /* 0x0000002200227308 */ /* 0x000e220000000800 */
[C---:B--2---:R-:W-:Y:S01]  /*3530*/  FADD.FTZ R3, R151.reuse, R0 ;  /* 0x0000000097037221 */ /* 0x044fe20000010000 */
[----:B------:R-:W-:Y:S01]  /*3540*/  F2FP.F16.F32.PACK_AB R151, R151, R54 ;  /* 0x000000369797723e */ /* 0x000fe200000000ff */
[----:B------:R-:W-:-:S05]  /*3550*/  IMAD.MOV.U32 R54, RZ, RZ, R87 ;  /* 0x000000ffff367224 */ /* 0x000fca00078e0057 */
[----:B------:R-:W2:Y:S01]  /*3560*/  MUFU.EX2 R98, R98 ;  /* 0x0000006200627308 */ /* 0x000ea20000000800 */
[C---:B-1----:R-:W-:Y:S01]  /*3570*/  FADD.FTZ R43, R37.reuse, R20 ;  /* 0x00000014252b7221 */ /* 0x042fe20000010000 */
[----:B------:R-:W-:Y:S01]  /*3580*/  F2FP.F16.F32.PACK_AB R150, R37, R94 ;  /* 0x0000005e2596723e */ /* 0x000fe200000000ff */
[----:B------:R-:W-:-:S05]  /*3590*/  IMAD.MOV.U32 R37, RZ, RZ, R87 ;  /* 0x000000ffff257224 */ /* 0x000fca00078e0057 */
[----:B------:R1:W3:Y:S01]  /*35a0*/  MUFU.EX2 R153, R32 ;  /* 0x0000002000997308 */ /* 0x0002e20000000800 */
[----:B0-----:R-:W-:-:S07]  /*35b0*/  FADD.FTZ R0, R34, R3 ;  /* 0x0000000322007221 */ /* 0x001fce0000010000 */
[----:B------:R-:W0:Y:S01]  /*35c0*/  MUFU.EX2 R9, R100 ;  /* 0x0000006400097308 */ /* 0x000e220000000800 */
[----:B--2---:R-:W-:Y:S01]  /*35d0*/  FADD.FTZ R20, R98, R43 ;  /* 0x0000002b62147221 */ /* 0x004fe20000010000 */
[--C-:B------:R-:W-:Y:S02]  /*35e0*/  IMAD.MOV.U32 R43, RZ, RZ, R87.reuse ;  /* 0x000000ffff2b7224 */ /* 0x100fe400078e0057 */
[----:B-1----:R-:W-:-:S04]  /*35f0*/  IMAD.MOV.U32 R32, RZ, RZ, R87 ;  /* 0x000000ffff207224 */ /* 0x002fc800078e0057 */
        /* <DEDUP_REMOVED lines=11> */
[----:B0-----:R-:W-:-:S06]  /*36b0*/  IMAD.MOV.U32 R36, RZ, RZ, R87 ;  /* 0x000000ffff247224 */ /* 0x001fcc00078e0057 */
[----:B------:R-:W0:Y:S01]  /*36c0*/  MUFU.EX2 R66, R66 ;  /* 0x0000004200427308 */ /* 0x000e220000000800 */
[C---:B---3--:R-:W-:Y:S01]  /*36d0*/  FADD.FTZ R9, R155.reuse, R0 ;  /* 0x000000009b097221 */ /* 0x048fe20000010000 */
[----:B------:R-:W-:Y:S01]  /*36e0*/  F2FP.F16.F32.PACK_AB R155, R155, R62 ;  /* 0x0000003e9b9b723e */ /* 0x000fe200000000ff */
[----:B------:R-:W-:-:S05]  /*36f0*/  IMAD.MOV.U32 R62, RZ, RZ, R87 ;  /* 0x000000ffff3e7224 */ /* 0x000fca00078e0057 */
[----:B------:R-:W2:Y:S01]  /*3700*/  MUFU.EX2 R64, R64 ;  /* 0x0000004000407308 */ /* 0x000ea20000000800 */
[C---:B-1----:R-:W-:Y:S01]  /*3710*/  FADD.FTZ R15, R39.reuse, R20 ;  /* 0x00000014270f7221 */ /* 0x042fe20000010000 */
[----:B------:R-:W-:Y:S01]  /*3720*/  F2FP.F16.F32.PACK_AB R154, R39, R60 ;  /* 0x0000003c279a723e */ /* 0x000fe200000000ff */
[----:B------:R-:W-:Y:S01]  /*3730*/  IMAD.MOV.U32 R39, RZ, RZ, R87 ;  /* 0x000000ffff277224 */ /* 0x000fe200078e0057 */
[----:B------:R-:W-:-:S04]  /*3740*/  MOV R60, R87 ;  /* 0x00000057003c7202 */ /* 0x000fc80000000f00 */
[----:B------:R1:W3:Y:S01]  /*3750*/  MUFU.EX2 R157, R40 ;  /* 0x00000028009d7308 */ /* 0x0002e20000000800 */
[----:B0-----:R-:W-:-:S07]  /*3760*/  FADD.FTZ R0, R66, R9 ;  /* 0x0000000942007221 */ /* 0x001fce0000010000 */
[----:B------:R0:W4:Y:S01]  /*3770*/  MUFU.EX2 R13, R58 ;  /* 0x0000003a000d7308 */ /* 0x0001220000000800 */
[----:B--2---:R-:W-:Y:S01]  /*3780*/  FADD.FTZ R20, R64, R15 ;  /* 0x0000000f40147221 */ /* 0x004fe20000010000 */
[----:B-1----:R-:W-:-:S06]  /*3790*/  MOV R40, R87 ;  /* 0x0000005700287202 */ /* 0x002fcc0000000f00 */
[----:B------:R-:W1:Y:S01]  /*37a0*/  MUFU.EX2 R70, R70 ;  /* 0x0000004600467308 */ /* 0x000e620000000800 */
[C---:B---3--:R-:W-:Y:S01]  /*37b0*/  FADD.FTZ R9, R157.reuse, R0 ;  /* 0x000000009d097221 */ /* 0x048fe20000010000 */
[----:B------:R-:W-:Y:S01]  /*37c0*/  F2FP.F16.F32.PACK_AB R157, R157, R66 ;  /* 0x000000429d9d723e */ /* 0x000fe200000000ff */
[--C-:B------:R-:W-:Y:S02]  /*37d0*/  IMAD.MOV.U32 R66, RZ, RZ, R87.reuse ;  /* 0x000000ffff427224 */ /* 0x100fe400078e0057 */
[----:B0-----:R-:W-:-:S03]  /*37e0*/  IMAD.MOV.U32 R58, RZ, RZ, R87 ;  /* 0x000000ffff3a7224 */ /* 0x001fc600078e0057 */
[----:B------:R-:W0:Y:S01]  /*37f0*/  MUFU.EX2 R68, R68 ;  /* 0x0000004400447308 */ /* 0x000e220000000800 */
[C---:B----4-:R-:W-:Y:S01]  /*3800*/  FADD.FTZ R15, R13.reuse, R20 ;  /* 0x000000140d0f7221 */ /* 0x050fe20000010000 */
[----:B------:R-:W-:Y:S01]  /*3810*/  F2FP.F16.F32.PACK_AB R156, R13, R64 ;  /* 0x000000400d9c723e */ /* 0x000fe200000000ff */
[----:B------:R-:W-:-:S05]  /*3820*/  IMAD.MOV.U32 R64, RZ, RZ, R87 ;  /* 0x000000ffff407224 */ /* 0x000fca00078e0057 */
[----:B------:R-:W2:Y:S01]  /*3830*/  MUFU.EX2 R21, R21 ;  /* 0x0000001500157308 */ /* 0x000ea20000000800 */
[----:B-1----:R-:W-:Y:S01]  /*3840*/  FADD.FTZ R0, R70, R9 ;  /* 0x0000000946007221 */ /* 0x002fe20000010000 */
[----:B------:R-:W-:-:S06]  /*3850*/  IMAD.MOV.U32 R9, RZ, RZ, 0x3f800000 ;  /* 0x3f800000ff097424 */ /* 0x000fcc00078e00ff */
[----:B------:R-:W1:Y:S01]  /*3860*/  MUFU.EX2 R41, R41 ;  /* 0x0000002900297308 */ /* 0x000e620000000800 */
[----:B0-----:R-:W-:Y:S01]  /*3870*/  FADD.FTZ R20, R68, R15 ;  /* 0x0000000f44147221 */ /* 0x001fe20000010000 */
[----:B--2---:R-:W-:-:S03]  /*3880*/  F2FP.F16.F32.PACK_AB R158, R21, R68 ;  /* 0x00000044159e723e */ /* 0x004fc600000000ff */
[----:B------:R-:W-:Y:S01]  /*3890*/  FADD.FTZ R3, R21, R20 ;  /* 0x0000001415037221 */ /* 0x000fe20000010000 */
[--C-:B------:R-:W-:Y:S02]  /*38a0*/  IMAD.MOV.U32 R68, RZ, RZ, R87.reuse ;  /* 0x000000ffff447224 */ /* 0x100fe400078e0057 */
[C---:B-1----:R-:W-:Y:S01]  /*38b0*/  FADD.FTZ R0, R41.reuse, R0 ;  /* 0x0000000029007221 */ /* 0x042fe20000010000 */
[----:B------:R-:W-:Y:S01]  /*38c0*/  F2FP.F16.F32.PACK_AB R159, R41, R70 ;  /* 0x00000046299f723e */ /* 0x000fe200000000ff */
[----:B------:R-:W-:Y:S01]  /*38d0*/  IMAD.MOV.U32 R41, RZ, RZ, R87 ;  /* 0x000000ffff297224 */ /* 0x000fe200078e0057 */
[----:B------:R-:W-:Y:S01]  /*38e0*/  MOV R70, R87 ;  /* 0x0000005700467202 */ /* 0x000fe20000000f00 */
[----:B------:R-:W-:Y:S06]  /*38f0*/  @!P1 BRA `(.L_x_198) ;  /* 0x0000002400349947 */ /* 0x000fec0003800000 */
[----:B------:R-:W-:Y:S01]  /*3900*/  VIADD R13, R88, 0xfffffffe ;  /* 0xfffffffe580d7836 */ /* 0x000fe20000000000 */
[----:B------:R-:W-:Y:S01]  /*3910*/  MOV R9, 0x3f800000 ;  /* 0x3f80000000097802 */ /* 0x000fe20000000f00 */
[----:B------:R-:W-:Y:S01]  /*3920*/  IMAD.MOV.U32 R21, RZ, RZ, R12 ;  /* 0x000000ffff157224 */ /* 0x000fe200078e000c */
[----:B------:R-:W-:Y:S01]  /*3930*/  CS2R R86, SRZ ;  /* 0x0000000000567805 */ /* 0x000fe2000001ff00 */
[----:B------:R-:W-:Y:S01]  /*3940*/  IMAD.MOV.U32 R15, RZ, RZ, R8 ;  /* 0x000000ffff0f7224 */ /* 0x000fe200078e0008 */
        /* <DEDUP_REMOVED lines=34> */
.L_x_209:
[----:B------:R-:W-:-:S04]  /*3b70*/  UISETP.NE.AND UP0, UPT, UR5, 0x1, UPT ;  /* 0x000000010500788c */ /* 0x000fc8000bf05270 */
[----:B------:R-:W-:-:S04]  /*3b80*/  USEL UR39, URZ, 0x1, UP0 ;  /* 0x000000013f277887 */ /* 0x000fc80008000000 */
[----:B------:R-:W-:Y:S01]  /*3b90*/  ULOP3.LUT UR39, UR4, UR39, URZ, 0x3c, !UPT ;  /* 0x0000002704277292 */ /* 0x000fe2000f8e3c3f */
[----:B------:R-:W-:Y:S11]  /*3ba0*/  @!P0 BRA `(.L_x_199) ;  /* 0x0000000000048947 */ /* 0x000ff60003800000 */
[----:B------:R-:W-:Y:S01]  /*3bb0*/  BPT.TRAP 0x1 ;  /* 0x000000040000795c */ /* 0x000fe20000300000 */
.L_x_199:
        /* <DEDUP_REMOVED lines=12> */
.L_x_200:
[----:B-1----:R-:W-:Y:S05]  /*3c80*/  @P1 BRA `(.L_x_201) ;  /* 0x0000000000081947 */ /* 0x002fea0003800000 */
[----:B------:R-:W1:Y:S02]  /*3c90*/  SYNCS.PHASECHK.TRANS64.TRYWAIT P1, [UR8+0x2a830], R8 ;  /* 0x02a83008ff0075a7 */ /* 0x000e640008020148 */
[----:B-1----:R-:W-:Y:S05]  /*3ca0*/  @!P1 BRA `(.L_x_202) ;  /* 0x000000a000c09947 */ /* 0x002fea0003800000 */
.L_x_201:
        /* <DEDUP_REMOVED lines=139> */
.L_x_203:
[----:B------:R-:W-:Y:S01]  /*4560*/  ULEA UR9, UR5, UR7, 0x3 ;  /* 0x0000000705097291 */ /* 0x000fe2000f8e183f */
[----:B01----:R-:W-:-:S05]  /*4570*/  IMAD.U32 R8, RZ, RZ, UR4 ;  /* 0x00000004ff087e24 */ /* 0x003fca000f8e00ff */
[----:B------:R-:W-:-:S04]  /*4580*/  SHF.L.U32 R8, R8, 0x1f, RZ ;  /* 0x0000001f08087819 */ /* 0x000fc800000006ff */
[----:B------:R0:W1:Y:S01]  /*4590*/  SYNCS.PHASECHK.TRANS64.TRYWAIT P1, [UR9+0x2a850], R8 ;  /* 0x02a85008ff0075a7 */ /* 0x0000620008020149 */
[----:B------:R-:W-:Y:S05]  /*45a0*/  @!P0 BRA `(.L_x_204) ;  /* 0x0000000000048947 */ /* 0x000fea0003800000 */
[----:B------:R-:W-:Y:S01]  /*45b0*/  BPT.TRAP 0x1 ;  /* 0x000000040000795c */ /* 0x000fe20000300000 */
.L_x_204:
[----:B-1----:R-:W-:Y:S05]  /*45c0*/  @P1 BRA `(.L_x_205) ;  /* 0x0000000000081947 */ /* 0x002fea0003800000 */
[----:B------:R-:W1:Y:S02]  /*45d0*/  SYNCS.PHASECHK.TRANS64.TRYWAIT P1, [UR9+0x2a850], R8 ;  /* 0x02a85008ff0075a7 */ /* 0x000e640008020149 */
[----:B-1----:R-:W-:Y:S05]  /*45e0*/  @!P1 BRA `(.L_x_206) ;  /* 0x0000009800889947 */ /* 0x002fea0003800000 */
.L_x_205:
        /* <DEDUP_REMOVED lines=36> */
[----:B------:R-:W-:Y:S05]  /*4830*/  @!P0 BRA `(.L_x_207) ;  /* 0x0000000000048947 */ /* 0x000fea0003800000 */
[----:B------:R-:W-:Y:S01]  /*4840*/  BPT.TRAP 0x1 ;  /* 0x000000040000795c */ /* 0x000fe20000300000 */
.L_x_207:
        /* <DEDUP_REMOVED lines=14> */
[----:B------:R-:W2:Y:S01]  /*4930*/  MUFU.TANH R14, R14 ;  /* 0x0000000e000e7308 */ /* 0x000ea20000002400 */
[----:B------:R-:W-:Y:S01]  /*4940*/  FMUL.FTZ R96, R102, UR6 ;  /* 0x0000000666607c20 */ /* 0x000fe20008410000 */
        /* <DEDUP_REMOVED lines=15> */
[----:B--2---:R-:W-:Y:S01]  /*4a40*/  FMNMX.FTZ R11, R14, R21, !PT ;  /* 0x000000150e0b7209 */ /* 0x004fe20007810000 */
[----:B------:R-:W-:Y:S01]  /*4a50*/  FMUL.FTZ R174, R113, UR6 ;  /* 0x0000000671ae7c20 */ /* 0x000fe20008410000 */
[----:B------:R-:W-:Y:S01]  /*4a60*/  FMUL.FTZ R110, R115, UR6 ;  /* 0x00000006736e7c20 */ /* 0x000fe20008410000 */
[----:B------:R-:W-:Y:S01]  /*4a70*/  FMUL.FTZ R176, R116, UR6 ;  /* 0x0000000674b07c20 */ /* 0x000fe20008410000 */
[----:B------:R-:W-:Y:S01]  /*4a80*/  FMUL.FTZ R112, R118, UR6 ;  /* 0x0000000676707c20 */ /* 0x000fe20008410000 */
[----:B------:R-:W-:Y:S01]  /*4a90*/  FMUL.FTZ R178, R117, UR6 ;  /* 0x0000000675b27c20 */ /* 0x000fe20008410000 */
[----:B------:R-:W-:Y:S01]  /*4aa0*/  FMUL.FTZ R114, R119, UR6 ;  /* 0x0000000677727c20 */ /* 0x000fe20008410000 */
[----:B------:R-:W2:Y:S01]  /*4ab0*/  MUFU.TANH R140, R140 ;  /* 0x0000008c008c7308 */ /* 0x000ea20000002400 */
        /* <DEDUP_REMOVED lines=21> */
[----:B------:R-:W-:-:S02]  /*4c10*/  UIADD3 UR8, UR8, 0x2a840, URZ ;  /* 0x0002a84008087890 */ /* 0x000fc4000fffe03f */
[----:B------:R-:W2:Y:S01]  /*4c20*/  MUFU.TANH R90, R90 ;  /* 0x0000005a005a7308 */ /* 0x000ea20000002400 */
[----:B---3--:R-:W-:Y:S01]  /*4c30*/  FMNMX.FTZ R11, R88, R11, !PT ;  /* 0x0000000b580b7209 */ /* 0x008fe20007810000 */
[----:B------:R-:W-:-:S06]  /*4c40*/  UPRMT UR8, UR11, 0x654, UR8 ;  /* 0x000006540b087896 */ /* 0x000fcc0008000008 */
[----:B------:R-:W3:Y:S01]  /*4c50*/  MUFU.TANH R144, R144 ;  /* 0x0000009000907308 */ /* 0x000ee20000002400 */
[----:B-1----:R-:W-:Y:S02]  /*4c60*/  FMNMX.FTZ R9, R142, R9, !PT ;  /* 0x000000098e097209 */ /* 0x002fe40007810000 */
[----:B------:R-:W-:Y:S05]  /*4c70*/  SYNCS.ARRIVE.TRANS64.RED.A1T0 RZ, [UR8], RZ ;  /* 0x000000ffffff79a7 */ /* 0x000fea0008100408 */
        /* <DEDUP_REMOVED lines=77> */
[----:B-1----:R-:W-:Y:S02]  /*5150*/  FMNMX.FTZ R11, R134, R11, !PT ;  /* 0x0000000b860b7209 */ /* 0x002fe40007810000 */
[----:B--2---:R-:W-:-:S05]  /*5160*/  FMNMX.FTZ R9, R190, R9, !PT ;  /* 0x00000009be097209 */ /* 0x004fca0007810000 */
[----:B0-----:R-:W0:Y:S01]  /*5170*/  SHFL.BFLY PT, R8, R9, 0x2, 0x1f ;  /* 0x0c401f0009087f89 */ /* 0x001e2200000e0000 */
[----:B---3--:R-:W-:-:S05]  /*5180*/  FMNMX.FTZ R10, R188, R11, !PT ;  /* 0x0000000bbc0a7209 */ /* 0x008fca0007810000 */
        /* <DEDUP_REMOVED lines=39> */
[----:B------:R-:W-:Y:S01]  /*5400*/  FFMA.FTZ R95, R158, R11, -R107 ;  /* 0x0000000b9e5f7223 */ /* 0x000fe2000001086b */
[----:B------:R-:W1:Y:S01]  /*5410*/  MUFU.EX2 R14, R14 ;  /* 0x0000000e000e7308 */ /* 0x000e620000000800 */
        /* <DEDUP_REMOVED lines=15> */
[----:B------:R-:W2:Y:S01]  /*5510*/  MUFU.EX2 R137, R137 ;  /* 0x0000008900897308 */ /* 0x000ea20000000800 */
        /* <DEDUP_REMOVED lines=8> */
[----:B0-----:R-:W-:Y:S01]  /*55a0*/  FADD.FTZ R3, R136, R3 ;  /* 0x0000000388037221 */ /* 0x001fe20000010000 */
[-C--:B------:R-:W-:Y:S01]  /*55b0*/  FFMA.FTZ R105, R186, R11.reuse, -R107 ;  /* 0x0000000bba697223 */ /* 0x080fe2000001086b */
[-C--:B------:R-:W-:Y:S01]  /*55c0*/  FFMA.FTZ R130, R130, R11.reuse, -R109 ;  /* 0x0000000b82827223 */ /* 0x080fe2000001086d */
[-C--:B------:R-:W-:Y:S01]  /*55d0*/  FFMA.FTZ R158, R132, R11.reuse, -R107 ;  /* 0x0000000b849e7223 */ /* 0x080fe2000001086b */
[-C--:B------:R-:W-:Y:S01]  /*55e0*/  FFMA.FTZ R134, R134, R11.reuse, -R109 ;  /* 0x0000000b86867223 */ /* 0x080fe2000001086d */
[-C--:B------:R-:W-:Y:S01]  /*55f0*/  FFMA.FTZ R107, R190, R11.reuse, -R107 ;  /* 0x0000000bbe6b7223 */ /* 0x080fe2000001086b */
[----:B------:R-:W-:Y:S01]  /*5600*/  FFMA.FTZ R109, R188, R11, -R109 ;  /* 0x0000000bbc6d7223 */ /* 0x000fe2000001086d */
[----:B------:R-:W0:Y:S01]  /*5610*/  MUFU.EX2 R139, R139 ;  /* 0x0000008b008b7308 */ /* 0x000e220000000800 */
[----:B--2---:R-:W-:-:S07]  /*5620*/  FADD.FTZ R0, R137, R0 ;  /* 0x0000000089007221 */ /* 0x004fce0000010000 */
[----:B------:R-:W2:Y:S01]  /*5630*/  MUFU.EX2 R21, R21 ;  /* 0x0000001500157308 */ /* 0x000ea20000000800 */
[----:B-1----:R-:W-:-:S07]  /*5640*/  FADD.FTZ R92, R138, R3 ;  /* 0x000000038a5c7221 */ /* 0x002fce0000010000 */
[----:B------:R-:W1:Y:S01]  /*5650*/  MUFU.EX2 R20, R20 ;  /* 0x0000001400147308 */ /* 0x000e620000000800 */
[----:B0-----:R-:W-:-:S07]  /*5660*/  FADD.FTZ R3, R139, R0 ;  /* 0x000000008b037221 */ /* 0x001fce0000010000 */
        /* <DEDUP_REMOVED lines=79> */
[----:B--2---:R-:W-:Y:S01]  /*5b60*/  FADD.FTZ R0, R159, R0 ;  /* 0x000000009f007221 */ /* 0x004fe20000010000 */
[----:B-1----:R-:W-:-:S03]  /*5b70*/  FADD.FTZ R3, R107, R92 ;  /* 0x0000005c6b037221 */ /* 0x002fc60000010000 */
[----:B0-----:R-:W-:Y:S01]  /*5b80*/  FADD.FTZ R0, R109, R0 ;  /* 0x000000006d007221 */ /* 0x001fe20000010000 */
[----:B------:R-:W-:Y:S06]  /*5b90*/  @!P0 BRA `(.L_x_208) ;  /* 0x0000000000048947 */ /* 0x000fec0003800000 */
[----:B------:R-:W-:Y:S01]  /*5ba0*/  BPT.TRAP 0x1 ;  /* 0x000000040000795c */ /* 0x000fe20000300000 */
.L_x_208:
        /* <DEDUP_REMOVED lines=34> */
.L_x_198:
        /* <DEDUP_REMOVED lines=67> */
.L_x_210:
        /* <DEDUP_REMOVED lines=9> */
.L_x_211:
[----:B-1----:R-:W-:Y:S05]  /*6290*/  @P1 BRA `(.L_x_212) ;  /* 0x0000000000081947 */ /* 0x002fea0003800000 */
[----:B------:R-:W1:Y:S02]  /*62a0*/  SYNCS.PHASECHK.TRANS64.TRYWAIT P1, [UR5+0x2a850], R4 ;  /* 0x02a85004ff0075a7 */ /* 0x000e640008020145 */
[----:B-1----:R-:W-:Y:S05]  /*62b0*/  @!P1 BRA `(.L_x_213) ;  /* 0x0000007c006c9947 */ /* 0x002fea0003800000 */
.L_x_212:
[----:B------:R-:W-:Y:S01]  /*62c0*/  UIADD3 UR4, UR4, 0x400, URZ ;  /* 0x0000040004047890 */ /* 0x000fe2000fffe03f */
[----:B------:R-:W-:Y:S01]  /*62d0*/  WARPGROUP.ARRIVE ;  /* 0x00000000000079c5 */ /* 0x000fe20000000000 */
[----:B------:R-:W-:Y:S01]  /*62e0*/  UMOV UR11, 0x40000040 ;  /* 0x40000040000b7882 */ /* 0x000fe20000000000 */
[----:B01----:R-:W0:Y:S01]  /*62f0*/  SHFL.BFLY PT, R4, R3, 0x2, 0x1f ;  /* 0x0c401f0003047f89 */ /* 0x003e2200000e0000 */
[----:B------:R-:W-:Y:S01]  /*6300*/  USHF.R.U32.HI UR4, URZ, 0x4, UR4 ;  /* 0x000000043f047899 */ /* 0x000fe20008011604 */
[----:B------:R-:W-:Y:S02]  /*6310*/  IMAD.MOV.U32 R13, RZ, RZ, RZ ;  /* 0x000000ffff0d7224 */ /* 0x000fe400078e00ff */
[----:B------:R-:W1:Y:S01]  /*6320*/  SHFL.BFLY PT, R5, R0, 0x2, 0x1f ;  /* 0x0c401f0000057f89 */ /* 0x000e6200000e0000 */
[----:B------:R-:W-:-:S04]  /*6330*/  ULOP3.LUT UR4, UR4, 0x3fff, URZ, 0xc0, !UPT ;  /* 0x00003fff04047892 */ /* 0x000fc8000f8ec03f */
[----:B------:R-:W-:-:S04]  /*6340*/  ULOP3.LUT UR4, UR4, 0x3000000, URZ, 0xfc, !UPT ;  /* 0x0300000004047892 */ /* 0x000fc8000f8efc3f */
[----:B------:R-:W-:-:S04]  /*6350*/  UIMAD UR4, UR38, 0x600, UR4 ;  /* 0x00000600260478a4 */ /* 0x000fc8000f8e0204 */
[----:B------:R-:W-:-:S03]  /*6360*/  UIADD3 UR6, UR4, 0x80, URZ ;  /* 0x0000008004067890 */ /* 0x000fc6000fffe03f */
[----:B------:R-:W-:Y:S02]  /*6370*/  UMOV UR10, UR4 ;  /* 0x00000004000a7c82 */ /* 0x000fe40008000000 */
[----:B------:R-:W-:Y:S01]  /*6380*/  HGMMA.64x128x16.F32 R24, R136, gdesc[UR8].tnspB, R24, gsb0 ;  /* 0x41e0000888187df0 */ /* 0x000fe20008000818 */
[----:B------:R-:W-:Y:S01]  /*6390*/  UMOV UR11, 0x40000040 ;  /* 0x40000040000b7882 */ /* 0x000fe20000000000 */
[----:B------:R-:W-:Y:S01]  /*63a0*/  UMOV UR10, UR6 ;  /* 0x00000006000a7c82 */ /* 0x000fe20008000000 */
[----:B------:R-:W-:Y:S01]  /*63b0*/  UIADD3 UR6, UR4, 0x100, URZ ;  /* 0x0000010004067890 */ /* 0x000fe2000fffe03f */
[----:B0-----:R-:W-:Y:S01]  /*63c0*/  FADD.FTZ R4, R4, R3 ;  /* 0x0000000304047221 */ /* 0x001fe20000010000 */
[----:B------:R-:W-:Y:S01]  /*63d0*/  MOV R3, 0xff800000 ;  /* 0xff80000000037802 */ /* 0x000fe20000000f00 */
[----:B-1----:R-:W-:Y:S01]  /*63e0*/  FADD.FTZ R6, R5, R0 ;  /* 0x0000000005067221 */ /* 0x002fe20000010000 */
[----:B------:R-:W-:Y:S02]  /*63f0*/  IMAD.MOV.U32 R0, RZ, RZ, -0x800000 ;  /* 0xff800000ff007424 */ /* 0x000fe400078e00ff */
        /* <DEDUP_REMOVED lines=37> */
[----:B------:R-:W-:Y:S01]  /*6650*/  HGMMA.64x128x16.F32 R24, R152, gdesc[UR8].tnspB, R24, gsb0 ;  /* 0x41e0000898187df0 */ /* 0x000fe20008000818 */
[----:B------:R-:W-:Y:S01]  /*6660*/  UMOV UR10, UR4 ;  /* 0x00000004000a7c82 */ /* 0x000fe20008000000 */
[----:B------:R-:W-:Y:S01]  /*6670*/  UMOV UR11, 0x40000040 ;  /* 0x40000040000b7882 */ /* 0x000fe20000000000 */
[----:B------:R-:W-:Y:S02]  /*6680*/  WARPGROUP.DEPBAR.LE gsb0, 0x0 ;  /* 0x00008000000079c5 */ /* 0x000fe40000010000 */
[----:B------:R-:W-:-:S07]  /*6690*/  WARPGROUP.ARRIVE ;  /* 0x00000000000079c5 */ /* 0x000fce0000000000 */
[----:B------:R-:W-:Y:S03]  /*66a0*/  HGMMA.64x128x16.F32 R24, R156, gdesc[UR8].tnspB, R24, gsb0 ;  /* 0x41e000089c187df0 */ /* 0x000fe60008000818 */
[----:B------:R-:W-:Y:S02]  /*66b0*/  WARPGROUP.DEPBAR.LE gsb0, 0x0 ;  /* 0x00008000000079c5 */ /* 0x000fe40000010000 */
[----:B0-23--:R-:W-:Y:S05]  /*66c0*/  @!P0 BRA `(.L_x_214) ;  /* 0x0000000000048947 */ /* 0x00dfea0003800000 */
[----:B------:R-:W-:Y:S01]  /*66d0*/  BPT.TRAP 0x1 ;  /* 0x000000040000795c */ /* 0x000fe20000300000 */
.L_x_214:
[----:B------:R-:W-:Y:S01]  /*66e0*/  UIADD3 UR4, UR5, 0x2a860, URZ ;  /* 0x0002a86005047890 */ /* 0x000fe2000fffe03f */
[-C--:B------:R-:W-:Y:S01]  /*66f0*/  FMUL.FTZ R6, R29, R5.reuse ;  /* 0x000000051d067220 */ /* 0x080fe20000410000 */
[----:B------:R-:W-:Y:S01]  /*6700*/  UIADD3 UR38, UR38, 0x1, URZ ;  /* 0x0000000126267890 */ /* 0x000fe2000fffe03f */
[-C--:B------:R-:W-:Y:S01]  /*6710*/  FMUL.FTZ R94, R32, R5.reuse ;  /* 0x00000005205e7220 */ /* 0x080fe20000410000 */
[----:B------:R-:W-:Y:S01]  /*6720*/  UPRMT UR4, UR7, 0x654, UR4 ;  /* 0x0000065407047896 */ /* 0x000fe20008000004 */
[-C--:B------:R-:W-:Y:S01]  /*6730*/  FMUL.FTZ R89, R33, R5.reuse ;  /* 0x0000000521597220 */ /* 0x080fe20000410000 */
[----:B------:R-:W-:Y:S01]  /*6740*/  UISETP.NE.AND UP0, UPT, UR38, 0x2, UPT ;  /* 0x000000022600788c */ /* 0x000fe2000bf05270 */
[----:B------:R-:W-:Y:S01]  /*6750*/  FMUL.FTZ R90, R36, R5 ;  /* 0x00000005245a7220 */ /* 0x000fe20000410000 */
[----:B------:R-:W-:Y:S01]  /*6760*/  FMUL.FTZ R92, R34, R13 ;  /* 0x0000000d225c7220 */ /* 0x000fe20000410000 */
[-C--:B------:R-:W-:Y:S01]  /*6770*/  FMUL.FTZ R95, R24, R5.reuse ;  /* 0x00000005185f7220 */ /* 0x080fe20000410000 */
[-C--:B------:R-:W-:Y:S01]  /*6780*/  FMUL.FTZ R12, R25, R5.reuse ;  /* 0x00000005190c7220 */ /* 0x080fe20000410000 */
[-C--:B------:R-:W-:Y:S01]  /*6790*/  FMUL.FTZ R91, R28, R5.reuse ;  /* 0x000000051c5b7220 */ /* 0x080fe20000410000 */
[-C--:B------:R-:W-:Y:S01]  /*67a0*/  FMUL.FTZ R37, R37, R5.reuse ;  /* 0x0000000525257220 */ /* 0x080fe20000410000 */
[----:B------:R-:W-:Y:S01]  /*67b0*/  SYNCS.ARRIVE.TRANS64.RED.A1T0 RZ, [UR4], RZ ;  /* 0x000000ffffff79a7 */ /* 0x000fe20008100404 */
[----:B------:R-:W-:Y:S01]  /*67c0*/  USEL UR4, URZ, 0x1, UP0 ;  /* 0x000000013f047887 */ /* 0x000fe20008000000 */
        /* <DEDUP_REMOVED lines=51> */
[----:B------:R-:W-:Y:S01]  /*6b00*/  PLOP3.LUT P0, PT, PT, PT, PT, 0x8, 0x0 ;  /* 0x000000000000781c */ /* 0x000fe20003f0e170 */
[-C--:B------:R-:W-:Y:S01]  /*6b10*/  FMUL.FTZ R82, R82, R13.reuse ;  /* 0x0000000d52527220 */ /* 0x080fe20000410000 */
[-C--:B------:R-:W-:Y:S01]  /*6b20*/  FMUL.FTZ R83, R83, R13.reuse ;  /* 0x0000000d53537220 */ /* 0x080fe20000410000 */
[-C--:B------:R-:W-:Y:S01]  /*6b30*/  FMUL.FTZ R86, R86, R13.reuse ;  /* 0x0000000d56567220 */ /* 0x080fe20000410000 */
[----:B------:R-:W-:Y:S01]  /*6b40*/  FMUL.FTZ R87, R87, R13 ;  /* 0x0000000d57577220 */ /* 0x000fe20000410000 */
[----:B------:R-:W-:Y:S01]  /*6b50*/  VIADD R162, R162, 0x1 ;  /* 0x00000001a2a27836 */ /* 0x000fe20000000000 */
[----:B------:R-:W-:-:S02]  /*6b60*/  USEL UR38, UR38, URZ, UP0 ;  /* 0x0000003f26267287 */ /* 0x000fc40008000000 */
[----:B------:R-:W-:-:S12]  /*6b70*/  ULOP3.LUT UR39, UR39, UR4, URZ, 0x3c, !UPT ;  /* 0x0000000427277292 */ /* 0x000fd8000f8e3c3f */
.L_x_190:
[----:B------:R-:W0:Y:S01]  /*6b80*/  S2R R5, SR_CgaCtaId ;  /* 0x0000000000057919 */ /* 0x000e220000008800 */
[----:B------:R-:W-:Y:S01]  /*6b90*/  MOV R28, 0x400 ;  /* 0x00000400001c7802 */ /* 0x000fe20000000f00 */
[----:B------:R-:W-:Y:S01]  /*6ba0*/  BSSY B0, `(.L_x_215) ;  /* 0x00001f4000007945 */ /* 0x000fe20003800000 */
[----:B------:R-:W-:Y:S02]  /*6bb0*/  BAR.SYNC.DEFER_BLOCKING 0x5, 0x180 ;  /* 0x0146000000007b1d */ /* 0x000fe40000010000 */
[----:B0-----:R-:W-:-:S05]  /*6bc0*/  LEA R28, R5, R28, 0x18 ;  /* 0x0000001c051c7211 */ /* 0x001fca00078ec0ff */
[----:B------:R0:W1:Y:S01]  /*6bd0*/  LDS.128 R48, [R28+0x2a8d0] ;  /* 0x02a8d0001c307984 */ /* 0x0000620000000c00 */
[----:B------:R-:W-:Y:S06]  /*6be0*/  BAR.ARV 0x4, 0x180 ;  /* 0x0106000000007b1d */ /* 0x000fec0000002000 */
[----:B------:R-:W-:Y:S05]  /*6bf0*/  @P0 BRA `(.L_x_216) ;  /* 0x0000001400000947 */ /* 0x000fea0003800000 */
[----:B------:R-:W2:Y:S01]  /*6c00*/  S2R R5, SR_SWINHI ;  /* 0x0000000000057919 */ /* 0x000ea20000002f00 */
[----:B------:R-:W-:Y:S01]  /*6c10*/  F2FP.F16.F32.PACK_AB R7, R7, R8 ;  /* 0x000000080707723e */ /* 0x000fe200000000ff */
[----:B------:R-:W-:Y:S01]  /*6c20*/  ULDC.64 UR4, c[0x0][0xc08] ;  /* 0x0003020000047ab9 */ /* 0x000fe20000000a00 */
        /* <DEDUP_REMOVED lines=10> */
[----:B------:R-:W-:-:S02]  /*6cd0*/  MOV R20, R28 ;  /* 0x0000001c00147202 */ /* 0x000fc40000000f00 */
[----:B--2---:R-:W-:-:S03]  /*6ce0*/  MOV R21, R5 ;  /* 0x0000000500157202 */ /* 0x004fc60000000f00 */
[----:B------:R-:W-:-:S03]  /*6cf0*/  IMAD.WIDE R4, R168, 0x2, R20 ;  /* 0x00000002a8047825 */ /* 0x000fc600078e0214 */
[C---:B------:R-:W-:Y:S02]  /*6d00*/  IADD3 R97, P6, R4.reuse, 0x20, RZ ;  /* 0x0000002004617810 */ /* 0x040fe40007fde0ff */
[C---:B------:R-:W-:Y:S02]  /*6d10*/  LOP3.LUT R9, R4.reuse, 0x380, RZ, 0xc0, !PT ;  /* 0x0000038004097812 */ /* 0x040fe400078ec0ff */
[C---:B------:R-:W-:Y:S01]  /*6d20*/  IADD3 R99, P5, R4.reuse, 0x40, RZ ;  /* 0x0000004004637810 */ /* 0x040fe20007fbe0ff */
[--C-:B------:R-:W-:Y:S01]  /*6d30*/  IMAD.X R31, RZ, RZ, R5.reuse, P6 ;  /* 0x000000ffff1f7224 */ /* 0x100fe200030e0605 */
[C---:B------:R-:W-:Y:S02]  /*6d40*/  IADD3 R101, P4, R4.reuse, 0x60, RZ ;  /* 0x0000006004657810 */ /* 0x040fe40007f9e0ff */
[----:B------:R-:W-:Y:S01]  /*6d50*/  IADD3 R103, P3, R4, 0x4000, RZ ;  /* 0x0000400004677810 */ /* 0x000fe20007f7e0ff */
[--C-:B------:R-:W-:Y:S01]  /*6d60*/  IMAD.X R27, RZ, RZ, R5.reuse, P5 ;  /* 0x000000ffff1b7224 */ /* 0x100fe200028e0605 */
[----:B------:R-:W-:Y:S01]  /*6d70*/  LOP3.LUT R14, R97, 0x380, RZ, 0xc0, !PT ;  /* 0x00000380610e7812 */ /* 0x000fe200078ec0ff */
[----:B------:R-:W-:Y:S01]  /*6d80*/  IMAD.X R15, RZ, RZ, R5, P4 ;  /* 0x000000ffff0f7224 */ /* 0x000fe200020e0605 */
[----:B------:R-:W-:-:S02]  /*6d90*/  SHF.R.U64 R9, R9, 0x3, RZ ;  /* 0x0000000309097819 */ /* 0x000fc400000012ff */
[----:B------:R-:W-:Y:S02]  /*6da0*/  LOP3.LUT R24, R99, 0x380, RZ, 0xc0, !PT ;  /* 0x0000038063187812 */ /* 0x000fe400078ec0ff */
[----:B-1----:R-:W-:Y:S02]  /*6db0*/  LOP3.LUT R48, R101, 0x380, RZ, 0xc0, !PT ;  /* 0x0000038065307812 */ /* 0x002fe400078ec0ff */
[----:B------:R-:W-:Y:S02]  /*6dc0*/  LOP3.LUT R72, R103, 0x380, RZ, 0xc0, !PT ;  /* 0x0000038067487812 */ /* 0x000fe400078ec0ff */
[C---:B------:R-:W-:Y:S02]  /*6dd0*/  IADD3 R105, P2, R4.reuse, 0x4020, RZ ;  /* 0x0000402004697810 */ /* 0x040fe40007f5e0ff */
[C---:B------:R-:W-:Y:S02]  /*6de0*/  IADD3 R107, P1, R4.reuse, 0x4040, RZ ;  /* 0x00004040046b7810 */ /* 0x040fe40007f3e0ff */
[----:B------:R-:W-:Y:S01]  /*6df0*/  IADD3 R109, P0, R4, 0x4060, RZ ;  /* 0x00004060046d7810 */ /* 0x000fe20007f1e0ff */
[--C-:B------:R-:W-:Y:S01]  /*6e00*/  IMAD.X R13, RZ, RZ, R5.reuse, P2 ;  /* 0x000000ffff0d7224 */ /* 0x100fe200010e0605 */
[----:B------:R-:W-:Y:S01]  /*6e10*/  SHF.R.U64 R14, R14, 0x3, RZ ;  /* 0x000000030e0e7819 */ /* 0x000fe200000012ff */
[--C-:B------:R-:W-:Y:S01]  /*6e20*/  IMAD.X R11, RZ, RZ, R5.reuse, P1 ;  /* 0x000000ffff0b7224 */ /* 0x100fe200008e0605 */
[----:B------:R-:W-:Y:S01]  /*6e30*/  LOP3.LUT R4, R9, R4, RZ, 0x3c, !PT ;  /* 0x0000000409047212 */ /* 0x000fe200078e3cff */
[----:B------:R-:W-:Y:S01]  /*6e40*/  IMAD.X R9, RZ, RZ, R5, P0 ;  /* 0x000000ffff097224 */ /* 0x000fe200000e0605 */
[----:B------:R-:W-:-:S02]  /*6e50*/  SHF.R.U64 R24, R24, 0x3, RZ ;  /* 0x0000000318187819 */ /* 0x000fc400000012ff */
[----:B------:R-:W-:Y:S02]  /*6e60*/  SHF.R.U64 R48, R48, 0x3, RZ ;  /* 0x0000000330307819 */ /* 0x000fe400000012ff */
[----:B------:R-:W-:Y:S02]  /*6e70*/  SHF.R.U64 R72, R72, 0x3, RZ ;  /* 0x0000000348487819 */ /* 0x000fe400000012ff */
[----:B------:R-:W-:Y:S02]  /*6e80*/  LOP3.LUT R30, R14, R97, RZ, 0x3c, !PT ;  /* 0x000000610e1e7212 */ /* 0x000fe400078e3cff */
[-C--:B------:R-:W-:Y:S02]  /*6e90*/  IADD3.X R25, RZ, R5.reuse, RZ, P3, !PT ;  /* 0x00000005ff197210 */ /* 0x080fe40001ffe4ff */
[----:B------:R-:W-:Y:S02]  /*6ea0*/  MOV R97, R4 ;  /* 0x0000000400617202 */ /* 0x000fe40000000f00 */
[----:B------:R-:W-:-:S02]  /*6eb0*/  LOP3.LUT R26, R24, R99, RZ, 0x3c, !PT ;  /* 0x00000063181a7212 */ /* 0x000fc400078e3cff */
[----:B------:R-:W-:Y:S01]  /*6ec0*/  F2FP.F16.F32.PACK_AB R5, R10, R93 ;  /* 0x0000005d0a05723e */ /* 0x000fe200000000ff */
[----:B------:R-:W1:Y:S01]  /*6ed0*/  LDC.64 R98, c[0x0][0xc00] ;  /* 0x00030000ff627b82 */ /* 0x000e620000000a00 */
[----:B------:R-:W-:Y:S02]  /*6ee0*/  LOP3.LUT R14, R48, R101, RZ, 0x3c, !PT ;  /* 0x00000065300e7212 */ /* 0x000fe400078e3cff */
[----:B------:R-:W-:Y:S02]  /*6ef0*/  LOP3.LUT R24, R72, R103, RZ, 0x3c, !PT ;  /* 0x0000006748187212 */ /* 0x000fe400078e3cff */
[----:B------:R-:W-:Y:S02]  /*6f00*/  LOP3.LUT R10, R105, 0x380, RZ, 0xc0, !PT ;  /* 0x00000380690a7812 */ /* 0x000fe400078ec0ff */
[----:B------:R-:W-:Y:S02]  /*6f10*/  LOP3.LUT R48, R107, 0x380, RZ, 0xc0, !PT ;  /* 0x000003806b307812 */ /* 0x000fe400078ec0ff */
[----:B------:R-:W-:-:S02]  /*6f20*/  LOP3.LUT R72, R109, 0x380, RZ, 0xc0, !PT ;  /* 0x000003806d487812 */ /* 0x000fc400078ec0ff */
[----:B------:R-:W-:Y:S02]  /*6f30*/  SHF.R.U64 R10, R10, 0x3, RZ ;  /* 0x000000030a0a7819 */ /* 0x000fe400000012ff */
[----:B------:R-:W-:Y:S02]  /*6f40*/  SHF.R.U64 R48, R48, 0x3, RZ ;  /* 0x0000000330307819 */ /* 0x000fe400000012ff */
[----:B------:R-:W-:Y:S02]  /*6f50*/  SHF.R.U64 R72, R72, 0x3, RZ ;  /* 0x0000000348487819 */ /* 0x000fe400000012ff */
[----:B------:R-:W-:Y:S01]  /*6f60*/  F2FP.F16.F32.PACK_AB R4, R12, R95 ;  /* 0x0000005f0c04723e */ /* 0x000fe200000000ff */
[----:B------:R-:W-:Y:S01]  /*6f70*/  BAR.SYNC.DEFER_BLOCKING 0x1, 0x100 ;  /* 0x0044000000007b1d */ /* 0x000fe20000010000 */
[----:B------:R-:W-:Y:S02]  /*6f80*/  LOP3.LUT R12, R10, R105, RZ, 0x3c, !PT ;  /* 0x000000690a0c7212 */ /* 0x000fe400078e3cff */
[----:B------:R-:W-:-:S02]  /*6f90*/  LOP3.LUT R10, R48, R107, RZ, 0x3c, !PT ;  /* 0x0000006b300a7212 */ /* 0x000fc400078e3cff */
[----:B------:R-:W-:Y:S02]  /*6fa0*/  LOP3.LUT R8, R72, R109, RZ, 0x3c, !PT ;  /* 0x0000006d48087212 */ /* 0x000fe400078e3cff */
[----:B------:R-:W-:Y:S02]  /*6fb0*/  MOV R72, R10 ;  /* 0x0000000a00487202 */ /* 0x000fe40000000f00 */
[----:B------:R-:W-:Y:S02]  /*6fc0*/  MOV R48, R8 ;  /* 0x0000000800307202 */ /* 0x000fe40000000f00 */
[----:B------:R-:W-:Y:S02]  /*6fd0*/  MOV R96, R30 ;  /* 0x0000001e00607202 */ /* 0x000fe40000000f00 */
[----:B------:R-:W-:Y:S01]  /*6fe0*/  F2FP.F16.F32.PACK_AB R8, R89, R94 ;  /* 0x0000005e5908723e */ /* 0x000fe200000000ff */
[----:B------:R-:W2:Y:S01]  /*6ff0*/  LDC.64 R30, c[0x0][0xc00] ;  /* 0x00030000ff1e7b82 */ /* 0x000ea20000000a00 */
[----:B------:R-:W-:-:S02]  /*7000*/  F2FP.F16.F32.PACK_AB R9, R35, R92 ;  /* 0x0000005c2309723e */ /* 0x000fc400000000ff */
[----:B------:R-:W-:Y:S02]  /*7010*/  F2FP.F16.F32.PACK_AB R10, R37, R90 ;  /* 0x0000005a250a723e */ /* 0x000fe400000000ff */
[----:B------:R-:W-:Y:S02]  /*7020*/  F2FP.F16.F32.PACK_AB R11, R39, R38 ;  /* 0x00000026270b723e */ /* 0x000fe400000000ff */
[----:B------:R-:W-:Y:S02]  /*7030*/  MOV R95, R26 ;  /* 0x0000001a005f7202 */ /* 0x000fe40000000f00 */
[----:B------:R-:W-:Y:S01]  /*7040*/  MOV R93, R14 ;  /* 0x0000000e005d7202 */ /* 0x000fe20000000f00 */
[----:B------:R3:W-:Y:S01]  /*7050*/  STSM.16.M88.4 [R97], R4 ;  /* 0x0000000461007844 */ /* 0x0007e20000000200 */
[----:B------:R-:W-:Y:S02]  /*7060*/  MOV R88, R12 ;  /* 0x0000000c00587202 */ /* 0x000fe40000000f00 */
[----:B------:R-:W-:Y:S01]  /*7070*/  MOV R91, R24 ;  /* 0x00000018005b7202 */ /* 0x000fe20000000f00 */
[----:B------:R-:W-:Y:S01]  /*7080*/  STSM.16.M88.4 [R96], R8 ;  /* 0x0000000860007844 */ /* 0x000fe20000000200 */
[----:B------:R-:W-:-:S02]  /*7090*/  F2FP.F16.F32.PACK_AB R12, R33, R36 ;  /* 0x00000024210c723e */ /* 0x000fc400000000ff */
[----:B------:R-:W-:Y:S01]  /*70a0*/  F2FP.F16.F32.PACK_AB R13, R29, R34 ;  /* 0x000000221d0d723e */ /* 0x000fe200000000ff */
[----:B------:R-:W-:Y:S01]  /*70b0*/  IMAD.MOV.U32 R29, RZ, RZ, RZ ;  /* 0x000000ffff1d7224 */ /* 0x000fe200078e00ff */
[----:B------:R-:W-:Y:S02]  /*70c0*/  F2FP.F16.F32.PACK_AB R14, R53, R52 ;  /* 0x00000034350e723e */ /* 0x000fe400000000ff */
[----:B------:R-:W-:Y:S02]  /*70d0*/  F2FP.F16.F32.PACK_AB R15, R55, R54 ;  /* 0x00000036370f723e */ /* 0x000fe400000000ff */
[----:B------:R-:W-:Y:S01]  /*70e0*/  F2FP.F16.F32.PACK_AB R24, R57, R56 ;  /* 0x000000383918723e */ /* 0x000fe200000000ff */
[----:B--2---:R-:W-:Y:S01]  /*70f0*/  IMAD.WIDE R30, R18, 0x4, R30 ;  /* 0x00000004121e7825 */ /* 0x004fe200078e021e */
[----:B------:R-:W-:Y:S01]  /*7100*/  F2FP.F16.F32.PACK_AB R25, R59, R58 ;  /* 0x0000003a3b19723e */ /* 0x000fe200000000ff */
[----:B------:R-:W2:Y:S01]  /*7110*/  LDC R56, c[0x0][0xbe8] ;  /* 0x0002fa00ff387b82 */ /* 0x000ea20000000800 */
[----:B---3--:R-:W-:-:S02]  /*7120*/  F2FP.F16.F32.PACK_AB R4, R41, R40 ;  /* 0x000000282904723e */ /* 0x008fc400000000ff */
[----:B------:R-:W-:Y:S02]  /*7130*/  F2FP.F16.F32.PACK_AB R5, R43, R42 ;  /* 0x0000002a2b05723e */ /* 0x000fe400000000ff */
[----:B------:R-:W-:Y:S02]  /*7140*/  F2FP.F16.F32.PACK_AB R6, R45, R44 ;  /* 0x0000002c2d06723e */ /* 0x000fe400000000ff */
[----:B------:R-:W-:Y:S02]  /*7150*/  F2FP.F16.F32.PACK_AB R7, R47, R46 ;  /* 0x0000002e2f07723e */ /* 0x000fe400000000ff */
[----:B------:R-:W-:Y:S02]  /*7160*/  F2FP.F16.F32.PACK_AB R26, R61, R60 ;  /* 0x0000003c3d1a723e */ /* 0x000fe400000000ff */
[----:B------:R-:W-:Y:S01]  /*7170*/  F2FP.F16.F32.PACK_AB R27, R63, R62 ;  /* 0x0000003e3f1b723e */ /* 0x000fe200000000ff */
[----:B------:R3:W-:Y:S01]  /*7180*/  STSM.16.M88.4 [R95], R4 ;  /* 0x000000045f007844 */ /* 0x0007e20000000200 */
[----:B------:R-:W-:-:S02]  /*7190*/  F2FP.F16.F32.PACK_AB R33, R75, R74 ;  /* 0x0000004a4b21723e */ /* 0x000fc400000000ff */
[----:B------:R-:W-:Y:S01]  /*71a0*/  F2FP.F16.F32.PACK_AB R34, R77, R76 ;  /* 0x0000004c4d22723e */ /* 0x000fe200000000ff */
[----:B------:R4:W-:Y:S01]  /*71b0*/  STSM.16.M88.4 [R93], R12 ;  /* 0x0000000c5d007844 */ /* 0x0009e20000000200 */
[----:B------:R-:W-:Y:S02]  /*71c0*/  F2FP.F16.F32.PACK_AB R35, R79, R78 ;  /* 0x0000004e4f23723e */ /* 0x000fe400000000ff */
[----:B------:R-:W-:Y:S01]  /*71d0*/  ISETP.NE.U32.AND P2, PT, RZ, UR4, PT ;  /* 0x00000004ff007c0c */ /* 0x000fe2000bf45070 */
[----:B------:R4:W-:Y:S01]  /*71e0*/  STSM.16.M88.4 [R91], R24 ;  /* 0x000000185b007844 */ /* 0x0009e20000000200 */
[----:B-1----:R-:W-:-:S03]  /*71f0*/  ISETP.NE.U32.AND P0, PT, R98, RZ, PT ;  /* 0x000000ff6200720c */ /* 0x002fc60003f05070 */
[----:B------:R4:W-:Y:S01]  /*7200*/  STSM.16.M88.4 [R88], R64 ;  /* 0x0000004058007844 */ /* 0x0009e20000000200 */
[----:B------:R-:W-:Y:S02]  /*7210*/  ISETP.NE.AND.EX P2, PT, RZ, UR5, PT, P2 ;  /* 0x00000005ff007c0c */ /* 0x000fe4000bf45320 */
[----:B------:R-:W-:Y:S01]  /*7220*/  ISETP.NE.AND.EX P0, PT, R99, RZ, PT, P0 ;  /* 0x000000ff6300720c */ /* 0x000fe20003f05300 */
[----:B------:R4:W-:Y:S04]  /*7230*/  STSM.16.M88.4 [R72], R32 ;  /* 0x0000002048007844 */ /* 0x0009e80000000200 */
[----:B------:R4:W-:Y:S01]  /*7240*/  STSM.16.M88.4 [R48], R80 ;  /* 0x0000005030007844 */ /* 0x0009e20000000200 */
[----:B------:R-:W-:Y:S05]  /*7250*/  BAR.SYNC.DEFER_BLOCKING 0x1, 0x100 ;  /* 0x0044000000007b1d */ /* 0x000fea0000010000 */
[----:B---3--:R-:W-:Y:S01]  /*7260*/  @P2 LEA R4, P3, R18, UR4, 0x2 ;  /* 0x0000000412042c11 */ /* 0x008fe2000f8610ff */
[----:B------:R-:W-:-:S03]  /*7270*/  ULDC UR4, c[0x0][0xa88] ;  /* 0x0002a20000047ab9 */ /* 0x000fc60000000800 */
[----:B------:R-:W-:Y:S02]  /*7280*/  @P2 LEA.HI.X R5, R18, UR5, R160, 0x2, P3 ;  /* 0x0000000512052c11 */ /* 0x000fe400098f14a0 */
[----:B------:R-:W-:Y:S01]  /*7290*/  MOV R7, UR4 ;  /* 0x0000000400077c02 */ /* 0x000fe20008000f00 */
[----:B------:R4:W5:Y:S01]  /*72a0*/  @P0 LDG.E R29, desc[UR36][R30.64] ;  /* 0x000000241e1d0981 */ /* 0x000962000c1e1900 */
[----:B--2---:R-:W-:-:S04]  /*72b0*/  ISETP.NE.AND P1, PT, R56, 0x1, PT ;  /* 0x000000013800780c */ /* 0x004fc80003f25270 */
[----:B------:R4:W5:Y:S09]  /*72c0*/  @P2 LDG.E R7, desc[UR36][R4.64] ;  /* 0x0000002404072981 */ /* 0x000972000c1e1900 */
[----:B------:R-:W1:Y:S08]  /*72d0*/  @P1 LDC R6, c[0x0][0xbec] ;  /* 0x0002fb00ff061b82 */ /* 0x000e700000000800 */
[----:B------:R-:W2:Y:S01]  /*72e0*/  @P1 LDC R11, c[0x0][0xbf0] ;  /* 0x0002fc00ff0b1b82 */ /* 0x000ea20000000800 */
[----:B----4-:R-:W-:Y:S05]  /*72f0*/  @P2 BRA `(.L_x_217) ;  /* 0x0000000000102947 */ /* 0x010fea0003800000 */
[----:B------:R-:W-:Y:S05]  /*7300*/  @!P0 BRA `(.L_x_217) ;  /* 0x00000000000c8947 */ /* 0x000fea0003800000 */
[----:B------:R-:W3:Y:S04]  /*7310*/  LDG.E R4, desc[UR36][R30.64] ;  /* 0x000000241e047981 */ /* 0x000ee8000c1e1900 */
[----:B-----5:R-:W3:Y:S02]  /*7320*/  LDG.E R7, desc[UR36][R30.64+0x4] ;  /* 0x000004241e077981 */ /* 0x020ee4000c1e1900 */
[----:B---3--:R-:W-:-:S07]  /*7330*/  IMAD.IADD R7, R7, 0x1, -R4 ;  /* 0x0000000107077824 */ /* 0x008fce00078e0a04 */
.L_x_217:
[----:B------:R-:W-:Y:S01]  /*7340*/  SHF.R.S32.HI R48, RZ, 0x1f, R22 ;  /* 0x0000001fff307819 */ /* 0x000fe20000011416 */
[----:B------:R-:W-:Y:S01]  /*7350*/  IMAD R15, R23, 0x80, R166 ;  /* 0x00000080170f7824 */ /* 0x000fe200078e02a6 */
[----:B------:R-:W-:Y:S01]  /*7360*/  ULDC.64 UR4, c[0x0][0xb90] ;  /* 0x0002e40000047ab9 */ /* 0x000fe20000000a00 */
[--C-:B-----5:R-:W-:Y:S01]  /*7370*/  SHF.R.S32.HI R31, RZ, 0x1f, R29.reuse ;  /* 0x0000001fff1f7819 */ /* 0x120fe2000001141d */
[----:B------:R-:W-:Y:S01]  /*7380*/  IMAD.MOV.U32 R30, RZ, RZ, R29 ;  /* 0x000000ffff1e7224 */ /* 0x000fe200078e001d */
[----:B------:R-:W-:Y:S01]  /*7390*/  SEL R160, R160, RZ, !P0 ;  /* 0x000000ffa0a07207 */ /* 0x000fe20004000000 */
[----:B------:R-:W-:Y:S01]  /*73a0*/  IMAD R5, R48, UR4, RZ ;  /* 0x0000000430057c24 */ /* 0x000fe2000f8e02ff */
[----:B------:R-:W-:Y:S01]  /*73b0*/  SEL R57, R18, RZ, !P0 ;  /* 0x000000ff12397207 */ /* 0x000fe20004000000 */
[----:B-1----:R-:W-:-:S04]  /*73c0*/  @P1 IMAD.HI.U32 R6, R15, R6, RZ ;  /* 0x000000060f061227 */ /* 0x002fc800078e00ff */
[----:B------:R-:W-:Y:S01]  /*73d0*/  IMAD.MOV.U32 R9, RZ, RZ, R15 ;  /* 0x000000ffff097224 */ /* 0x000fe200078e000f */
[----:B--2---:R-:W-:Y:S01]  /*73e0*/  @P1 SHF.R.U32.HI R9, RZ, R11, R6 ;  /* 0x0000000bff091219 */ /* 0x004fe20000011606 */
[C---:B------:R-:W-:Y:S01]  /*73f0*/  IMAD R13, R22.reuse, UR5, R5 ;  /* 0x00000005160d7c24 */ /* 0x040fe2000f8e0205 */
[----:B------:R-:W-:Y:S01]  /*7400*/  LEA R11, R161, R2, 0x6 ;  /* 0x00000002a10b7211 */ /* 0x000fe200078e30ff */
[----:B------:R-:W-:Y:S01]  /*7410*/  IMAD.WIDE.U32 R4, R22, UR4, R30 ;  /* 0x0000000416047c25 */ /* 0x000fe2000f8e001e */
[----:B------:R-:W-:-:S03]  /*7420*/  ULDC.64 UR4, c[0x0][0xb98] ;  /* 0x0002e60000047ab9 */ /* 0x000fc60000000a00 */
[----:B------:R-:W-:Y:S02]  /*7430*/  IMAD.IADD R5, R5, 0x1, R13 ;  /* 0x0000000105057824 */ /* 0x000fe400078e020d */
[----:B------:R-:W-:Y:S02]  /*7440*/  IMAD.MOV R13, RZ, RZ, -R9 ;  /* 0x000000ffff0d7224 */ /* 0x000fe400078e0a09 */
[----:B------:R-:W-:-:S04]  /*7450*/  IMAD.WIDE R20, R11, 0x2, R20 ;  /* 0x000000020b147825 */ /* 0x000fc800078e0214 */
[----:B------:R-:W-:Y:S01]  /*7460*/  IMAD R6, R160, UR4, RZ ;  /* 0x00000004a0067c24 */ /* 0x000fe2000f8e02ff */
[C---:B------:R-:W-:Y:S01]  /*7470*/  IADD3 R45, P6, R20.reuse, 0x4000, RZ ;  /* 0x00004000142d7810 */ /* 0x040fe20007fde0ff */
[----:B------:R-:W-:Y:S01]  /*7480*/  IMAD.WIDE.U32 R4, R57, UR4, R4 ;  /* 0x0000000439047c25 */ /* 0x000fe2000f8e0004 */
[----:B------:R-:W-:Y:S02]  /*7490*/  IADD3 R41, P5, R20, 0x5000, RZ ;  /* 0x0000500014297810 */ /* 0x000fe40007fbe0ff */
[----:B------:R-:W-:Y:S01]  /*74a0*/  LOP3.LUT R44, R45, 0x380, RZ, 0xc0, !PT ;  /* 0x000003802d2c7812 */ /* 0x000fe200078ec0ff */
[----:B------:R-:W-:Y:S01]  /*74b0*/  IMAD R11, R56, R13, R15 ;  /* 0x0000000d380b7224 */ /* 0x000fe200078e020f */
[----:B------:R-:W-:Y:S01]  /*74c0*/  SHF.R.S32.HI R13, RZ, 0x1f, R9 ;  /* 0x0000001fff0d7819 */ /* 0x000fe20000011409 */
[----:B------:R-:W-:Y:S01]  /*74d0*/  IMAD R8, R57, UR5, R6 ;  /* 0x0000000539087c24 */ /* 0x000fe2000f8e0206 */
[----:B------:R-:W-:Y:S01]  /*74e0*/  IADD3 R4, P2, R9, R4, RZ ;  /* 0x0000000409047210 */ /* 0x000fe20007f5e0ff */
[----:B------:R-:W-:Y:S01]  /*74f0*/  ULDC.64 UR4, c[0x0][0xb88] ;  /* 0x0002e20000047ab9 */ /* 0x000fe20000000a00 */
[----:B------:R-:W-:Y:S01]  /*7500*/  SHF.R.S32.HI R6, RZ, 0x1f, R11 ;  /* 0x0000001fff067819 */ /* 0x000fe2000001140b */
[----:B------:R-:W-:Y:S01]  /*7510*/  IMAD R18, R23, 0x80, R165 ;  /* 0x0000008017127824 */ /* 0x000fe200078e02a5 */
[----:B------:R-:W-:Y:S01]  /*7520*/  IADD3.X R5, R13, R5, R8, P2, !PT ;  /* 0x000000050d057210 */ /* 0x000fe200017fe408 */
[----:B------:R-:W-:Y:S01]  /*7530*/  IMAD R59, R7, R56, RZ ;  /* 0x00000038073b7224 */ /* 0x000fe200078e02ff */
[----:B------:R-:W-:Y:S01]  /*7540*/  IADD3 R9, P3, R20, 0x2000, RZ ;  /* 0x0000200014097810 */ /* 0x000fe20007f7e0ff */
[----:B------:R-:W-:Y:S01]  /*7550*/  IMAD R10, R6, UR4, RZ ;  /* 0x00000004060a7c24 */ /* 0x000fe2000f8e02ff */
[----:B------:R-:W-:Y:S01]  /*7560*/  IADD3 R15, P0, R20, 0x1000, RZ ;  /* 0x00001000140f7810 */ /* 0x000fe20007f1e0ff */
[----:B------:R-:W-:Y:S01]  /*7570*/  IMAD.WIDE.U32 R4, R11, UR4, R4 ;  /* 0x000000040b047c25 */ /* 0x000fe2000f8e0004 */
[----:B------:R-:W-:-:S02]  /*7580*/  LOP3.LUT R8, R9, 0x380, RZ, 0xc0, !PT ;  /* 0x0000038009087812 */ /* 0x000fc400078ec0ff */
[----:B------:R-:W-:Y:S01]  /*7590*/  LOP3.LUT R40, R41, 0x380, RZ, 0xc0, !PT ;  /* 0x0000038029287812 */ /* 0x000fe200078ec0ff */
[----:B------:R-:W-:Y:S01]  /*75a0*/  IMAD R13, R11, UR5, R10 ;  /* 0x000000050b0d7c24 */ /* 0x000fe2000f8e020a */
[----:B------:R-:W-:Y:S01]  /*75b0*/  ULDC.64 UR4, c[0x0][0xb50] ;  /* 0x0002d40000047ab9 */ /* 0x000fe20000000a00 */
[----:B------:R-:W-:Y:S01]  /*75c0*/  SHF.R.U64 R6, R8, 0x3, RZ ;  /* 0x0000000308067819 */ /* 0x000fe200000012ff */
[----:B------:R-:W-:Y:S01]  /*75d0*/  IMAD.X R7, RZ, RZ, R21, P3 ;  /* 0x000000ffff077224 */ /* 0x000fe200018e0615 */
[----:B------:R-:W-:Y:S01]  /*75e0*/  LEA R10, P4, R4, UR4, 0x2 ;  /* 0x00000004040a7c11 */ /* 0x000fe2000f8810ff */
[----:B------:R-:W-:Y:S01]  /*75f0*/  IMAD.IADD R5, R5, 0x1, R13 ;  /* 0x0000000105057824 */ /* 0x000fe200078e020d */
[----:B------:R-:W-:Y:S02]  /*7600*/  LOP3.LUT R6, R6, R9, RZ, 0x3c, !PT ;  /* 0x0000000906067212 */ /* 0x000fe400078e3cff */
[----:B------:R-:W-:Y:S01]  /*7610*/  IADD3 R9, P2, R20, 0x3000, RZ ;  /* 0x0000300014097810 */ /* 0x000fe20007f5e0ff */
[----:B------:R-:W-:Y:S01]  /*7620*/  SHFL.IDX PT, R52, R10, RZ, 0x1c1f ;  /* 0x001c1fff0a347589 */ /* 0x000fe200000e0000 */
[----:B------:R-:W-:Y:S01]  /*7630*/  LEA.HI.X R14, R4, UR5, R5, 0x2, P4 ;  /* 0x00000005040e7c11 */ /* 0x000fe2000a0f1405 */
[----:B------:R-:W-:Y:S01]  /*7640*/  VIADD R4, R18, 0x8 ;  /* 0x0000000812047836 */ /* 0x000fe20000000000 */
[----:B------:R-:W-:Y:S01]  /*7650*/  LOP3.LUT R8, R9, 0x380, RZ, 0xc0, !PT ;  /* 0x0000038009087812 */ /* 0x000fe200078ec0ff */
[----:B------:R-:W-:Y:S01]  /*7660*/  SHFL.IDX PT, R54, R10, 0x1, 0x1c1f ;  /* 0x003c1f000a367f89 */ /* 0x000fe200000e0000 */
[----:B------:R-:W-:Y:S01]  /*7670*/  IADD3.X R13, RZ, R21, RZ, P0, !PT ;  /* 0x00000015ff0d7210 */ /* 0x000fe200007fe4ff */
[----:B------:R-:W-:Y:S01]  /*7680*/  ULDC.64 UR4, c[0x0][0xaa0] ;  /* 0x0002a80000047ab9 */ /* 0x000fe20000000a00 */
[----:B------:R-:W-:Y:S01]  /*7690*/  SHF.R.U64 R8, R8, 0x3, RZ ;  /* 0x0000000308087819 */ /* 0x000fe200000012ff */
[----:B------:R-:W1:Y:S01]  /*76a0*/  SHFL.IDX PT, R53, R14, RZ, 0x1c1f ;  /* 0x001c1fff0e357589 */ /* 0x000e6200000e0000 */
[----:B------:R-:W-:-:S02]  /*76b0*/  LOP3.LUT P0, RZ, R163, 0x3, RZ, 0xc0, !PT ;  /* 0x00000003a3ff7812 */ /* 0x000fc4000780c0ff */
[----:B------:R-:W-:Y:S01]  /*76c0*/  LOP3.LUT R8, R8, R9, RZ, 0x3c, !PT ;  /* 0x0000000908087212 */ /* 0x000fe200078e3cff */
[----:B------:R-:W2:Y:S01]  /*76d0*/  SHFL.IDX PT, R55, R14, 0x1, 0x1c1f ;  /* 0x003c1f000e377f89 */ /* 0x000ea200000e0000 */
[----:B------:R-:W-:Y:S01]  /*76e0*/  IMAD.X R9, RZ, RZ, R21, P2 ;  /* 0x000000ffff097224 */ /* 0x000fe200010e0615 */
[-C--:B------:R-:W-:Y:S02]  /*76f0*/  ISETP.GE.OR P2, PT, R18, R59.reuse, P0 ;  /* 0x0000003b1200720c */ /* 0x080fe40000746670 */
[----:B------:R-:W-:Y:S02]  /*7700*/  ISETP.GE.OR P0, PT, R4, R59, P0 ;  /* 0x0000003b0400720c */ /* 0x000fe40000706670 */
[C---:B------:R-:W-:Y:S02]  /*7710*/  IADD3 R37, P4, R20.reuse, 0x6000, RZ ;  /* 0x0000600014257810 */ /* 0x040fe40007f9e0ff */
[----:B------:R-:W-:Y:S02]  /*7720*/  LOP3.LUT R11, R20, 0x380, RZ, 0xc0, !PT ;  /* 0x00000380140b7812 */ /* 0x000fe400078ec0ff */
[----:B------:R-:W-:-:S02]  /*7730*/  LOP3.LUT R36, R37, 0x380, RZ, 0xc0, !PT ;  /* 0x0000038025247812 */ /* 0x000fc400078ec0ff */
[----:B------:R-:W-:Y:S02]  /*7740*/  SHF.R.U64 R11, R11, 0x3, RZ ;  /* 0x000000030b0b7819 */ /* 0x000fe400000012ff */
[----:B------:R-:W-:Y:S02]  /*7750*/  IADD3 R5, P3, R20, 0x7000, RZ ;  /* 0x0000700014057810 */ /* 0x000fe40007f7e0ff */
[----:B------:R-:W-:Y:S02]  /*7760*/  SHF.R.U64 R44, R44, 0x3, RZ ;  /* 0x000000032c2c7819 */ /* 0x000fe400000012ff */
[----:B------:R-:W-:Y:S01]  /*7770*/  SHF.R.U64 R40, R40, 0x3, RZ ;  /* 0x0000000328287819 */ /* 0x000fe200000012ff */
[----:B------:R-:W-:Y:S01]  /*7780*/  IMAD.X R33, RZ, RZ, R21, P3 ;  /* 0x000000ffff217224 */ /* 0x000fe200018e0615 */
[----:B------:R-:W-:Y:S01]  /*7790*/  SHF.R.U64 R36, R36, 0x3, RZ ;  /* 0x0000000324247819 */ /* 0x000fe200000012ff */
[----:B-1----:R1:W-:Y:S01]  /*77a0*/  @!P2 ST.E desc[UR36][R52.64], R0 ;  /* 0x000000003400a985 */ /* 0x0023e2000c101924 */
[----:B------:R-:W-:-:S02]  /*77b0*/  LOP3.LUT R20, R11, R20, RZ, 0x3c, !PT ;  /* 0x000000140b147212 */ /* 0x000fc400078e3cff */
[----:B------:R-:W-:Y:S01]  /*77c0*/  LOP3.LUT R44, R44, R45, RZ, 0x3c, !PT ;  /* 0x0000002d2c2c7212 */ /* 0x000fe200078e3cff */
[----:B--2---:R2:W-:Y:S01]  /*77d0*/  @!P0 ST.E desc[UR36][R54.64], R3 ;  /* 0x0000000336008985 */ /* 0x0045e2000c101924 */
[----:B------:R-:W-:Y:S01]  /*77e0*/  LOP3.LUT R40, R40, R41, RZ, 0x3c, !PT ;  /* 0x0000002928287212 */ /* 0x000fe200078e3cff */
[--C-:B------:R-:W-:Y:S01]  /*77f0*/  IMAD.X R45, RZ, RZ, R21.reuse, P6 ;  /* 0x000000ffff2d7224 */ /* 0x100fe200030e0615 */
[----:B------:R-:W-:Y:S01]  /*7800*/  LOP3.LUT R36, R36, R37, RZ, 0x3c, !PT ;  /* 0x0000002524247212 */ /* 0x000fe200078e3cff */
[----:B------:R-:W-:Y:S01]  /*7810*/  IMAD.X R37, RZ, RZ, R21, P4 ;  /* 0x000000ffff257224 */ /* 0x000fe200020e0615 */
[----:B------:R-:W-:Y:S01]  /*7820*/  IADD3.X R41, RZ, R21, RZ, P5, !PT ;  /* 0x00000015ff297210 */ /* 0x000fe20002ffe4ff */
[----:B------:R3:W5:Y:S01]  /*7830*/  LD.E.128 R24, desc[UR36][R20.64] ;  /* 0x0000002414187980 */ /* 0x000762000c101d00 */
[----:B------:R-:W-:Y:S01]  /*7840*/  LOP3.LUT R12, R15, 0x380, RZ, 0xc0, !PT ;  /* 0x000003800f0c7812 */ /* 0x000fe200078ec0ff */
[----:B-1----:R-:W1:Y:S01]  /*7850*/  @P1 LDC R53, c[0x0][0xbec] ;  /* 0x0002fb00ff351b82 */ /* 0x002e620000000800 */
[----:B------:R-:W-:Y:S01]  /*7860*/  IMAD R0, R31, UR4, RZ ;  /* 0x000000041f007c24 */ /* 0x000fe2000f8e02ff */
[----:B------:R-:W-:Y:S01]  /*7870*/  LOP3.LUT R4, R5, 0x380, RZ, 0xc0, !PT ;  /* 0x0000038005047812 */ /* 0x000fe200078ec0ff */
[----:B------:R-:W5:Y:S01]  /*7880*/  LD.E.128 R8, desc[UR36][R8.64] ;  /* 0x0000002408087980 */ /* 0x000f62000c101d00 */
[----:B------:R-:W-:Y:S01]  /*7890*/  SHF.R.U64 R12, R12, 0x3, RZ ;  /* 0x000000030c0c7819 */ /* 0x000fe200000012ff */
[C---:B--2---:R-:W-:Y:S01]  /*78a0*/  IMAD R3, R29.reuse, UR5, R0 ;  /* 0x000000051d037c24 */ /* 0x044fe2000f8e0200 */
[----:B------:R-:W-:Y:S01]  /*78b0*/  SHF.R.U64 R4, R4, 0x3, RZ ;  /* 0x0000000304047819 */ /* 0x000fe200000012ff */
[----:B------:R-:W5:Y:S01]  /*78c0*/  LD.E.128 R44, desc[UR36][R44.64] ;  /* 0x000000242c2c7980 */ /* 0x000f62000c101d00 */
[----:B---3--:R-:W-:Y:S01]  /*78d0*/  IMAD.WIDE.U32 R20, R29, UR4, RZ ;  /* 0x000000041d147c25 */ /* 0x008fe2000f8e00ff */
[----:B------:R-:W-:Y:S01]  /*78e0*/  ULDC.64 UR4, c[0x0][0xae8] ;  /* 0x0002ba0000047ab9 */ /* 0x000fe20000000a00 */
[----:B------:R-:W2:Y:S01]  /*78f0*/  @P1 LDC R29, c[0x0][0xbf0] ;  /* 0x0002fc00ff1d1b82 */ /* 0x000ea20000000800 */
[----:B------:R-:W-:Y:S01]  /*7900*/  LOP3.LUT R12, R12, R15, RZ, 0x3c, !PT ;  /* 0x0000000f0c0c7212 */ /* 0x000fe200078e3cff */
[----:B------:R-:W-:Y:S01]  /*7910*/  IMAD R0, R19, 0x20, R161 ;  /* 0x0000002013007824 */ /* 0x000fe200078e02a1 */
[----:B------:R-:W-:Y:S01]  /*7920*/  LOP3.LUT R32, R4, R5, RZ, 0x3c, !PT ;  /* 0x0000000504207212 */ /* 0x000fe200078e3cff */
[----:B------:R-:W-:Y:S01]  /*7930*/  IMAD.IADD R21, R21, 0x1, R3 ;  /* 0x0000000115157824 */ /* 0x000fe200078e0203 */
[----:B------:R-:W5:Y:S01]  /*7940*/  LD.E.128 R4, desc[UR36][R6.64] ;  /* 0x0000002406047980 */ /* 0x000f62000c101d00 */
[----:B------:R-:W-:Y:S01]  /*7950*/  IMAD R3, R48, UR4, RZ ;  /* 0x0000000430037c24 */ /* 0x000fe2000f8e02ff */
[----:B------:R-:W-:Y:S01]  /*7960*/  LEA R30, R23, R0, 0x7 ;  /* 0x00000000171e7211 */ /* 0x000fe200078e38ff */
[C---:B------:R-:W-:Y:S01]  /*7970*/  IMAD.WIDE.U32 R20, R22.reuse, UR4, R20 ;  /* 0x0000000416147c25 */ /* 0x040fe2000f8e0014 */
[----:B------:R-:W5:Y:S03]  /*7980*/  LD.E.128 R12, desc[UR36][R12.64] ;  /* 0x000000240c0c7980 */ /* 0x000f66000c101d00 */
[----:B------:R-:W-:Y:S01]  /*7990*/  IMAD R3, R22, UR5, R3 ;  /* 0x0000000516037c24 */ /* 0x000fe2000f8e0203 */
[----:B------:R-:W-:Y:S01]  /*79a0*/  ULDC.64 UR4, c[0x0][0xaf0] ;  /* 0x0002bc0000047ab9 */ /* 0x000fe20000000a00 */
[----:B-1----:R-:W-:Y:S01]  /*79b0*/  @P1 IMAD.HI.U32 R0, R30, R53, RZ ;  /* 0x000000351e001227 */ /* 0x002fe200078e00ff */
[----:B------:R-:W5:Y:S03]  /*79c0*/  LD.E.128 R40, desc[UR36][R40.64] ;  /* 0x0000002428287980 */ /* 0x000f66000c101d00 */
[----:B------:R-:W-:Y:S01]  /*79d0*/  IMAD.IADD R21, R21, 0x1, R3 ;  /* 0x0000000115157824 */ /* 0x000fe200078e0203 */
[----:B------:R-:W5:Y:S01]  /*79e0*/  LD.E.128 R36, desc[UR36][R36.64] ;  /* 0x0000002424247980 */ /* 0x000f62000c101d00 */
[----:B------:R-:W-:-:S02]  /*79f0*/  IMAD.MOV.U32 R3, RZ, RZ, R30 ;  /* 0x000000ffff037224 */ /* 0x000fc400078e001e */
[----:B------:R-:W-:Y:S01]  /*7a00*/  IMAD R18, R160, UR4, RZ ;  /* 0x00000004a0127c24 */ /* 0x000fe2000f8e02ff */
[----:B------:R-:W5:Y:S01]  /*7a10*/  LD.E.128 R32, desc[UR36][R32.64] ;  /* 0x0000002420207980 */ /* 0x000f62000c101d00 */
[----:B--2---:R-:W-:Y:S01]  /*7a20*/  @P1 SHF.R.U32.HI R3, RZ, R29, R0 ;  /* 0x0000001dff031219 */ /* 0x004fe20000011600 */
[C---:B------:R-:W-:Y:S01]  /*7a30*/  IMAD.WIDE.U32 R20, R57.reuse, UR4, R20 ;  /* 0x0000000439147c25 */ /* 0x040fe2000f8e0014 */
[----:B------:R-:W-:Y:S01]  /*7a40*/  @!PT LDS RZ, [RZ] ;  /* 0x00000000fffff984 */ /* 0x000fe20000000800 */
[----:B------:R-:W-:Y:S01]  /*7a50*/  @!PT LDS RZ, [RZ] ;  /* 0x00000000fffff984 */ /* 0x000fe20000000800 */
[----:B------:R-:W-:Y:S01]  /*7a60*/  @!PT LDS RZ, [RZ] ;  /* 0x00000000fffff984 */ /* 0x000fe20000000800 */
[----:B------:R-:W-:Y:S01]  /*7a70*/  @!PT LDS RZ, [RZ] ;  /* 0x00000000fffff984 */ /* 0x000fe20000000800 */
[----:B------:R1:W-:Y:S06]  /*7a80*/  MEMBAR.ALL.CTA ;  /* 0x0000000000007992 */ /* 0x0003ec0000008000 */
[----:B-1----:R-:W1:Y:S01]  /*7a90*/  FENCE.VIEW.ASYNC.S ;  /* 0x00000000000073c6 */ /* 0x002e620000000000 */
[--C-:B------:R-:W-:Y:S01]  /*7aa0*/  SHF.R.S32.HI R0, RZ, 0x1f, R3.reuse ;  /* 0x0000001fff007819 */ /* 0x100fe20000011403 */
[----:B------:R-:W-:Y:S01]  /*7ab0*/  IMAD R29, R57, UR5, R18 ;  /* 0x00000005391d7c24 */ /* 0x000fe2000f8e0212 */
[----:B------:R-:W-:Y:S01]  /*7ac0*/  ULDC.64 UR4, c[0x0][0xae0] ;  /* 0x0002b80000047ab9 */ /* 0x000fe20000000a00 */
[----:B------:R-:W-:-:S02]  /*7ad0*/  IMAD.MOV R31, RZ, RZ, -R3 ;  /* 0x000000ffff1f7224 */ /* 0x000fc400078e0a03 */
[----:B------:R-:W-:Y:S02]  /*7ae0*/  IMAD.IADD R21, R21, 0x1, R29 ;  /* 0x0000000115157824 */ /* 0x000fe400078e021d */
[----:B------:R-:W-:Y:S02]  /*7af0*/  IMAD R0, R0, UR4, RZ ;  /* 0x0000000400007c24 */ /* 0x000fe4000f8e02ff */
[----:B------:R-:W-:Y:S02]  /*7b00*/  IMAD R29, R56, R31, R30 ;  /* 0x0000001f381d7224 */ /* 0x000fe400078e021e */
[C---:B------:R-:W-:Y:S02]  /*7b10*/  IMAD R31, R3.reuse, UR5, R0 ;  /* 0x00000005031f7c24 */ /* 0x040fe4000f8e0200 */
[----:B------:R-:W-:Y:S01]  /*7b20*/  IMAD.WIDE.U32 R20, R3, UR4, R20 ;  /* 0x0000000403147c25 */ /* 0x000fe2000f8e0014 */
[----:B------:R-:W-:Y:S01]  /*7b30*/  SHF.R.S32.HI R0, RZ, 0x1f, R29 ;  /* 0x0000001fff007819 */ /* 0x000fe2000001141d */
[----:B------:R-:W-:Y:S01]  /*7b40*/  ULDC.64 UR4, c[0x0][0xad8] ;  /* 0x0002b60000047ab9 */ /* 0x000fe20000000a00 */
[----:B------:R-:W-:Y:S01]  /*7b50*/  LEA R30, R23, R161, 0x7 ;  /* 0x000000a1171e7211 */ /* 0x000fe200078e38ff */
[----:B------:R-:W-:-:S02]  /*7b60*/  IMAD.IADD R21, R21, 0x1, R31 ;  /* 0x0000000115157824 */ /* 0x000fc400078e021f */
[----:B------:R-:W-:Y:S02]  /*7b70*/  IMAD R18, R0, UR4, RZ ;  /* 0x0000000400127c24 */ /* 0x000fe4000f8e02ff */
[----:B------:R-:W-:Y:S01]  /*7b80*/  IMAD.WIDE.U32 R20, R29, UR4, R20 ;  /* 0x000000041d147c25 */ /* 0x000fe2000f8e0014 */
[----:B------:R-:W-:-:S03]  /*7b90*/  ISETP.GE.AND P2, PT, R30, R59, PT ;  /* 0x0000003b1e00720c */ /* 0x000fc60003f46270 */
[----:B------:R-:W-:Y:S01]  /*7ba0*/  IMAD R3, R29, UR5, R18 ;  /* 0x000000051d037c24 */ /* 0x000fe2000f8e0212 */
[----:B------:R-:W-:Y:S01]  /*7bb0*/  ULDC.64 UR4, c[0x0][0xa80] ;  /* 0x0002a00000047ab9 */ /* 0x000fe20000000a00 */
[----:B------:R-:W-:Y:S01]  /*7bc0*/  VIADD R0, R30, 0x20 ;  /* 0x000000201e007836 */ /* 0x000fe20000000000 */
[----:B------:R-:W-:Y:S01]  /*7bd0*/  LEA R18, P3, R20, UR4, 0x1 ;  /* 0x0000000414127c11 */ /* 0x000fe2000f8608ff */
[----:B0-----:R-:W-:Y:S01]  /*7be0*/  VIADD R28, R28, 0x2a820 ;  /* 0x0002a8201c1c7836 */ /* 0x001fe20000000000 */
[----:B------:R-:W-:Y:S02]  /*7bf0*/  IADD3 R3, R21, R3, RZ ;  /* 0x0000000315037210 */ /* 0x000fe40007ffe0ff */
[-C--:B------:R-:W-:Y:S01]  /*7c00*/  ISETP.GE.AND P0, PT, R0, R59.reuse, PT ;  /* 0x0000003b0000720c */ /* 0x080fe20003f06270 */
[----:B------:R-:W-:Y:S01]  /*7c10*/  VIADD R0, R30, 0x40 ;  /* 0x000000401e007836 */ /* 0x000fe20000000000 */
[----:B------:R-:W-:Y:S02]  /*7c20*/  LEA.HI.X R3, R20, UR5, R3, 0x1, P3 ;  /* 0x0000000514037c11 */ /* 0x000fe400098f0c03 */
[----:B------:R-:W-:Y:S01]  /*7c30*/  PRMT R28, RZ, 0x654, R28 ;  /* 0x00000654ff1c7816 */ /* 0x000fe2000000001c */
[----:B-1----:R0:W1:Y:S01]  /*7c40*/  SHFL.IDX PT, R22, R18, RZ, 0x181f ;  /* 0x00181fff12167589 */ /* 0x00206200000e0000 */
[----:B------:R-:W-:Y:S01]  /*7c50*/  ISETP.GE.AND P1, PT, R0, R59, PT ;  /* 0x0000003b0000720c */ /* 0x000fe20003f26270 */
[----:B------:R-:W-:Y:S01]  /*7c60*/  BSSY B1, `(.L_x_218) ;  /* 0x000000d000017945 */ /* 0x000fe20003800000 */
[----:B------:R0:W-:Y:S01]  /*7c70*/  SYNCS.ARRIVE.TRANS64.RED.A1T0 RZ, [R28+URZ], RZ ;  /* 0x000000ff1cff79a7 */ /* 0x0001e2000810043f */
[----:B------:R0:W2:Y:S02]  /*7c80*/  SHFL.IDX PT, R0, R3, RZ, 0x181f ;  /* 0x00181fff03007589 */ /* 0x0000a400000e0000 */
[----:B------:R-:W-:Y:S08]  /*7c90*/  @P2 BRA `(.L_x_219) ;  /* 0x0000000000242947 */ /* 0x000ff00003800000 */
[----:B------:R-:W-:Y:S02]  /*7ca0*/  ULDC UR4, c[0x0][0xac8] ;  /* 0x0002b20000047ab9 */ /* 0x000fe40000000800 */
[----:B------:R-:W-:Y:S02]  /*7cb0*/  ISETP.GE.AND P2, PT, R2, UR4, PT ;  /* 0x0000000402007c0c */ /* 0x000fe4000bf46270 */
[----:B------:R-:W-:-:S11]  /*7cc0*/  ISETP.GE.AND P3, PT, R17, UR4, PT ;  /* 0x0000000411007c0c */ /* 0x000fd6000bf66270 */
[CC--:B-1----:R-:W-:Y:S02]  /*7cd0*/  @!P2 LEA R20, P4, R2.reuse, R22.reuse, 0x1 ;  /* 0x000000160214a211 */ /* 0x0c2fe400078808ff */
[C---:B------:R-:W-:Y:S02]  /*7ce0*/  @!P3 LEA R22, P5, R17.reuse, R22, 0x1 ;  /* 0x000000161116b211 */ /* 0x040fe400078a08ff */
[-C--:B--2---:R-:W-:Y:S02]  /*7cf0*/  @!P2 LEA.HI.X R21, R2, R0.reuse, R170, 0x1, P4 ;  /* 0x000000000215a211 */ /* 0x084fe400020f0caa */
[----:B------:R-:W-:-:S03]  /*7d00*/  @!P3 LEA.HI.X R23, R17, R0, R169, 0x1, P5 ;  /* 0x000000001117b211 */ /* 0x000fc600028f0ca9 */
[----:B-----5:R3:W-:Y:S04]  /*7d10*/  @!P2 ST.E.128 desc[UR36][R20.64], R24 ;  /* 0x000000181400a985 */ /* 0x0207e8000c101d24 */
[----:B------:R3:W-:Y:S02]  /*7d20*/  @!P3 ST.E.128 desc[UR36][R22.64], R44 ;  /* 0x0000002c1600b985 */ /* 0x0007e4000c101d24 */
.L_x_219:
[----:B------:R-:W-:Y:S05]  /*7d30*/  BSYNC B1 ;  /* 0x0000000000017941 */ /* 0x000fea0003800000 */
.L_x_218:
[----:B--2---:R2:W4:Y:S01]  /*7d40*/  SHFL.IDX PT, R0, R3, 0x1, 0x181f ;  /* 0x00381f0003007f89 */ /* 0x00452200000e0000 */
[----:B------:R-:W-:Y:S03]  /*7d50*/  BSSY B1, `(.L_x_220) ;  /* 0x000000c000017945 */ /* 0x000fe60003800000 */
[----:B-1-3--:R2:W1:Y:S01]  /*7d60*/  SHFL.IDX PT, R22, R18, 0x1, 0x181f ;  /* 0x00381f0012167f89 */ /* 0x00a46200000e0000 */
[----:B------:R-:W-:Y:S05]  /*7d70*/  @P0 BRA `(.L_x_221) ;  /* 0x0000000000240947 */ /* 0x000fea0003800000 */
[----:B------:R-:W-:Y:S02]  /*7d80*/  ULDC UR4, c[0x0][0xac8] ;  /* 0x0002b20000047ab9 */ /* 0x000fe40000000800 */
[----:B------:R-:W-:Y:S02]  /*7d90*/  ISETP.GE.AND P3, PT, R2, UR4, PT ;  /* 0x0000000402007c0c */ /* 0x000fe4000bf66270 */
[----:B------:R-:W-:-:S11]  /*7da0*/  ISETP.GE.AND P4, PT, R17, UR4, PT ;  /* 0x0000000411007c0c */ /* 0x000fd6000bf86270 */
[CC--:B-1----:R-:W-:Y:S02]  /*7db0*/  @!P3 LEA R20, P0, R2.reuse, R22.reuse, 0x1 ;  /* 0x000000160214b211 */ /* 0x0c2fe400078008ff */
[C---:B------:R-:W-:Y:S02]  /*7dc0*/  @!P4 LEA R22, P2, R17.reuse, R22, 0x1 ;  /* 0x000000161116c211 */ /* 0x040fe400078408ff */
[-C--:B----4-:R-:W-:Y:S02]  /*7dd0*/  @!P3 LEA.HI.X R21, R2, R0.reuse, R170, 0x1, P0 ;  /* 0x000000000215b211 */ /* 0x090fe400000f0caa */
[----:B------:R-:W-:-:S03]  /*7de0*/  @!P4 LEA.HI.X R23, R17, R0, R169, 0x1, P2 ;  /* 0x000000001117c211 */ /* 0x000fc600010f0ca9 */
[----:B-----5:R3:W-:Y:S04]  /*7df0*/  @!P3 ST.E.128 desc[UR36][R20.64], R12 ;  /* 0x0000000c1400b985 */ /* 0x0207e8000c101d24 */
[----:B------:R3:W-:Y:S02]  /*7e00*/  @!P4 ST.E.128 desc[UR36][R22.64], R40 ;  /* 0x000000281600c985 */ /* 0x0007e4000c101d24 */
.L_x_221:
[----:B------:R-:W-:Y:S05]  /*7e10*/  BSYNC B1 ;  /* 0x0000000000017941 */ /* 0x000fea0003800000 */
.L_x_220:
[----:B----4-:R4:W0:Y:S01]  /*7e20*/  SHFL.IDX PT, R0, R3, 0x2, 0x181f ;  /* 0x00581f0003007f89 */ /* 0x01082200000e0000 */
[----:B------:R-:W-:Y:S03]  /*7e30*/  BSSY B1, `(.L_x_222) ;  /* 0x000000c000017945 */ /* 0x000fe60003800000 */
[----:B---3-5:R4:W3:Y:S01]  /*7e40*/  SHFL.IDX PT, R14, R18, 0x2, 0x181f ;  /* 0x00581f00120e7f89 */ /* 0x0288e200000e0000 */
[----:B------:R-:W-:Y:S05]  /*7e50*/  @P1 BRA `(.L_x_223) ;  /* 0x0000000000241947 */ /* 0x000fea0003800000 */
[----:B------:R-:W-:Y:S02]  /*7e60*/  ULDC UR4, c[0x0][0xac8] ;  /* 0x0002b20000047ab9 */ /* 0x000fe40000000800 */
[----:B------:R-:W-:Y:S02]  /*7e70*/  ISETP.GE.AND P2, PT, R2, UR4, PT ;  /* 0x0000000402007c0c */ /* 0x000fe4000bf46270 */
[----:B------:R-:W-:-:S11]  /*7e80*/  ISETP.GE.AND P3, PT, R17, UR4, PT ;  /* 0x0000000411007c0c */ /* 0x000fd6000bf66270 */
[CC--:B---3--:R-:W-:Y:S02]  /*7e90*/  @!P2 LEA R12, P0, R2.reuse, R14.reuse, 0x1 ;  /* 0x0000000e020ca211 */ /* 0x0c8fe400078008ff */
[C---:B------:R-:W-:Y:S02]  /*7ea0*/  @!P3 LEA R14, P1, R17.reuse, R14, 0x1 ;  /* 0x0000000e110eb211 */ /* 0x040fe400078208ff */
[-C--:B0-----:R-:W-:Y:S02]  /*7eb0*/  @!P2 LEA.HI.X R13, R2, R0.reuse, R170, 0x1, P0 ;  /* 0x00000000020da211 */ /* 0x081fe400000f0caa */
[----:B------:R-:W-:-:S03]  /*7ec0*/  @!P3 LEA.HI.X R15, R17, R0, R169, 0x1, P1 ;  /* 0x00000000110fb211 */ /* 0x000fc600008f0ca9 */
[----:B------:R0:W-:Y:S04]  /*7ed0*/  @!P2 ST.E.128 desc[UR36][R12.64], R4 ;  /* 0x000000040c00a985 */ /* 0x0001e8000c101d24 */
[----:B------:R0:W-:Y:S02]  /*7ee0*/  @!P3 ST.E.128 desc[UR36][R14.64], R36 ;  /* 0x000000240e00b985 */ /* 0x0001e4000c101d24 */
.L_x_223:
[----:B------:R-:W-:Y:S05]  /*7ef0*/  BSYNC B1 ;  /* 0x0000000000017941 */ /* 0x000fea0003800000 */
.L_x_222:
[----:B0-----:R-:W-:Y:S01]  /*7f00*/  VIADD R0, R30, 0x60 ;  /* 0x000000601e007836 */ /* 0x001fe20000000000 */
[----:B--2-4-:R-:W0:Y:S04]  /*7f10*/  SHFL.IDX PT, R3, R3, 0x3, 0x181f ;  /* 0x00781f0003037f89 */ /* 0x014e2800000e0000 */
[----:B------:R-:W-:Y:S01]  /*7f20*/  ISETP.GE.AND P0, PT, R0, R59, PT ;  /* 0x0000003b0000720c */ /* 0x000fe20003f06270 */
[----:B------:R-:W2:-:S12]  /*7f30*/  SHFL.IDX PT, R18, R18, 0x3, 0x181f ;  /* 0x00781f0012127f89 */ /* 0x000e9800000e0000 */
[----:B------:R-:W-:Y:S05]  /*7f40*/  @P0 BRA `(.L_x_224) ;  /* 0x0000000800e40947 */ /* 0x000fea0003800000 */
[----:B------:R-:W-:Y:S02]  /*7f50*/  ULDC UR4, c[0x0][0xac8] ;  /* 0x0002b20000047ab9 */ /* 0x000fe40000000800 */
[----:B------:R-:W-:-:S13]  /*7f60*/  ISETP.GE.AND P1, PT, R2, UR4, PT ;  /* 0x0000000402007c0c */ /* 0x000fda000bf26270 */
[----:B--2---:R-:W-:-:S04]  /*7f70*/  @!P1 LEA R4, P0, R2, R18, 0x1 ;  /* 0x0000001202049211 */ /* 0x004fc800078008ff */
[----:B0-----:R-:W-:Y:S02]  /*7f80*/  @!P1 LEA.HI.X R5, R2, R3, R170, 0x1, P0 ;  /* 0x0000000302059211 */ /* 0x001fe400000f0caa */
[----:B------:R-:W-:-:S03]  /*7f90*/  ISETP.GE.AND P0, PT, R17, UR4, PT ;  /* 0x0000000411007c0c */ /* 0x000fc6000bf06270 */
[----:B------:R0:W-:Y:S10]  /*7fa0*/  @!P1 ST.E.128 desc[UR36][R4.64], R8 ;  /* 0x0000000804009985 */ /* 0x0001f4000c101d24 */
[----:B------:R-:W-:Y:S05]  /*7fb0*/  @P0 BRA `(.L_x_224) ;  /* 0x0000000800c80947 */ /* 0x000fea0003800000 */
[----:B0-----:R-:W-:-:S04]  /*7fc0*/  LEA R4, P0, R17, R18, 0x1 ;  /* 0x0000001211047211 */ /* 0x001fc800078008ff */
[----:B------:R-:W-:-:S05]  /*7fd0*/  LEA.HI.X R5, R17, R3, R169, 0x1, P0 ;  /* 0x0000000311057211 */ /* 0x000fca00000f0ca9 */
[----:B------:R0:W-:Y:S01]  /*7fe0*/  ST.E.128 desc[UR36][R4.64], R32 ;  /* 0x0000002004007985 */ /* 0x0001e2000c101d24 */
[----:B------:R-:W-:Y:S05]  /*7ff0*/  BRA `(.L_x_224) ;  /* 0x0000000800b87947 */ /* 0x000fea0003800000 */
.L_x_216:
[----:B------:R-:W2:Y:S01]  /*8000*/  LDC.64 R6, c[0x0][0xc00] ;  /* 0x00030000ff067b82 */ /* 0x000ea20000000a00 */
[C---:B------:R-:W-:Y:S01]  /*8010*/  IMAD.SHL.U32 R5, R18.reuse, 0x4, RZ ;  /* 0x0000000412057824 */ /* 0x040fe200078e00ff */
[----:B------:R-:W-:Y:S01]  /*8020*/  SHF.L.U64.HI R0, R18, 0x2, R160 ;  /* 0x0000000212007819 */ /* 0x000fe200000102a0 */
[----:B------:R-:W-:Y:S01]  /*8030*/  ULDC.64 UR4, c[0x0][0xc08] ;  /* 0x0003020000047ab9 */ /* 0x000fe20000000a00 */
[----:B------:R-:W-:-:S04]  /*8040*/  IMAD.MOV.U32 R3, RZ, RZ, RZ ;  /* 0x000000ffff037224 */ /* 0x000fc800078e00ff */
[----:B------:R-:W3:Y:S01]  /*8050*/  LDC R25, c[0x0][0xbe8] ;  /* 0x0002fa00ff197b82 */ /* 0x000ee20000000800 */
[----:B--2---:R-:W-:Y:S02]  /*8060*/  ISETP.NE.U32.AND P0, PT, R6, RZ, PT ;  /* 0x000000ff0600720c */ /* 0x004fe40003f05070 */
[----:B------:R-:W-:Y:S02]  /*8070*/  IADD3 R6, P1, R5, R6, RZ ;  /* 0x0000000605067210 */ /* 0x000fe40007f3e0ff */
[----:B------:R-:W-:-:S03]  /*8080*/  ISETP.NE.AND.EX P0, PT, R7, RZ, PT, P0 ;  /* 0x000000ff0700720c */ /* 0x000fc60003f05300 */
[----:B------:R-:W-:Y:S01]  /*8090*/  IMAD.X R7, R0, 0x1, R7, P1 ;  /* 0x0000000100077824 */ /* 0x000fe200008e0607 */
[----:B------:R-:W-:-:S04]  /*80a0*/  ISETP.NE.U32.AND P1, PT, RZ, UR4, PT ;  /* 0x00000004ff007c0c */ /* 0x000fc8000bf25070 */
[----:B------:R-:W-:-:S05]  /*80b0*/  ISETP.NE.AND.EX P1, PT, RZ, UR5, PT, P1 ;  /* 0x00000005ff007c0c */ /* 0x000fca000bf25310 */
[----:B------:R2:W5:Y:S08]  /*80c0*/  @P0 LDG.E R3, desc[UR36][R6.64] ;  /* 0x0000002406030981 */ /* 0x000570000c1e1900 */
[----:B------:R-:W-:Y:S01]  /*80d0*/  @P1 IADD3 R4, P2, R5, UR4, RZ ;  /* 0x0000000405041c10 */ /* 0x000fe2000ff5e0ff */
[----:B------:R-:W-:-:S03]  /*80e0*/  ULDC UR4, c[0x0][0xa88] ;  /* 0x0002a20000047ab9 */ /* 0x000fc60000000800 */
[----:B------:R-:W-:Y:S02]  /*80f0*/  @P1 IADD3.X R5, R0, UR5, RZ, P2, !PT ;  /* 0x0000000500051c10 */ /* 0x000fe400097fe4ff */
[----:B------:R-:W-:-:S06]  /*8100*/  MOV R0, UR4 ;  /* 0x0000000400007c02 */ /* 0x000fcc0008000f00 */
[----:B------:R2:W5:Y:S01]  /*8110*/  @P1 LDG.E R0, desc[UR36][R4.64] ;  /* 0x0000002404001981 */ /* 0x000562000c1e1900 */
[----:B---3--:R-:W-:Y:S02]  /*8120*/  ISETP.NE.AND P2, PT, R25, 0x1, PT ;  /* 0x000000011900780c */ /* 0x008fe40003f45270 */
[----:B------:R-:W-:-:S11]  /*8130*/  ISETP.GE.AND P3, PT, R171, 0x80, PT ;  /* 0x00000080ab00780c */ /* 0x000fd60003f66270 */
[----:B------:R-:W3:Y:S08]  /*8140*/  @P2 LDC R14, c[0x0][0xbec] ;  /* 0x0002fb00ff0e2b82 */ /* 0x000ef00000000800 */
[----:B------:R-:W4:Y:S01]  /*8150*/  @P2 LDC R27, c[0x0][0xbf0] ;  /* 0x0002fc00ff1b2b82 */ /* 0x000f220000000800 */
[----:B--2---:R-:W-:Y:S05]  /*8160*/  @P1 BRA `(.L_x_225) ;  /* 0x0000000000101947 */ /* 0x004fea0003800000 */
[----:B------:R-:W-:Y:S05]  /*8170*/  @!P0 BRA `(.L_x_225) ;  /* 0x00000000000c8947 */ /* 0x000fea0003800000 */
[----:B------:R-:W2:Y:S04]  /*8180*/  LDG.E R5, desc[UR36][R6.64] ;  /* 0x0000002406057981 */ /* 0x000ea8000c1e1900 */
[----:B-----5:R-:W2:Y:S02]  /*8190*/  LDG.E R0, desc[UR36][R6.64+0x4] ;  /* 0x0000042406007981 */ /* 0x020ea4000c1e1900 */
[----:B--2---:R-:W-:-:S07]  /*81a0*/  IMAD.IADD R0, R0, 0x1, -R5 ;  /* 0x0000000100007824 */ /* 0x004fce00078e0a05 */
.L_x_225:
[----:B------:R-:W-:Y:S01]  /*81b0*/  BSSY B1, `(.L_x_226) ;  /* 0x000002e000017945 */ /* 0x000fe20003800000 */
[----:B------:R-:W-:Y:S02]  /*81c0*/  SHF.R.S32.HI R12, RZ, 0x1f, R22 ;  /* 0x0000001fff0c7819 */ /* 0x000fe40000011416 */
[----:B------:R-:W-:Y:S02]  /*81d0*/  SEL R13, R18, RZ, !P0 ;  /* 0x000000ff120d7207 */ /* 0x000fe40004000000 */
[----:B------:R-:W-:Y:S02]  /*81e0*/  SEL R160, R160, RZ, !P0 ;  /* 0x000000ffa0a07207 */ /* 0x000fe40004000000 */
[----:B-----5:R-:W-:Y:S01]  /*81f0*/  SHF.R.S32.HI R10, RZ, 0x1f, R3 ;  /* 0x0000001fff0a7819 */ /* 0x020fe20000011403 */
[----:B------:R-:W-:Y:S06]  /*8200*/  @P3 BRA `(.L_x_227) ;  /* 0x0000000000a03947 */ /* 0x000fec0003800000 */
[----:B------:R-:W2:Y:S01]  /*8210*/  S2R R4, SR_TID.X ;  /* 0x0000000000047919 */ /* 0x000ea20000002100 */
[----:B------:R-:W5:Y:S02]  /*8220*/  LDC R11, c[0x0][0xbe8] ;  /* 0x0002fa00ff0b7b82 */ /* 0x000f640000000800 */
[----:B-----5:R-:W-:Y:S02]  /*8230*/  IMAD R5, R0, R11, RZ ;  /* 0x0000000b00057224 */ /* 0x020fe400078e02ff */
[----:B--2---:R-:W-:-:S04]  /*8240*/  IMAD R4, R23, 0x80, R4 ;  /* 0x0000008017047824 */ /* 0x004fc800078e0204 */
[----:B------:R-:W-:-:S05]  /*8250*/  VIADD R8, R4, 0xffffff80 ;  /* 0xffffff8004087836 */ /* 0x000fca0000000000 */
[----:B------:R-:W-:-:S13]  /*8260*/  ISETP.GE.AND P0, PT, R8, R5, PT ;  /* 0x000000050800720c */ /* 0x000fda0003f06270 */
[----:B------:R-:W-:Y:S05]  /*8270*/  @P0 BRA `(.L_x_227) ;  /* 0x0000000000840947 */ /* 0x000fea0003800000 */
[----:B------:R-:W-:Y:S01]  /*8280*/  ISETP.NE.AND P0, PT, R11, 0x1, PT ;  /* 0x000000010b00780c */ /* 0x000fe20003f05270 */
[----:B------:R-:W-:Y:S01]  /*8290*/  ULDC.64 UR4, c[0x0][0xb90] ;  /* 0x0002e40000047ab9 */ /* 0x000fe20000000a00 */
[----:B------:R-:W-:Y:S01]  /*82a0*/  MOV R4, R3 ;  /* 0x0000000300047202 */ /* 0x000fe20000000f00 */
[----:B------:R-:W-:Y:S02]  /*82b0*/  IMAD R9, R12, UR4, RZ ;  /* 0x000000040c097c24 */ /* 0x000fe4000f8e02ff */
[----:B------:R-:W-:Y:S02]  /*82c0*/  IMAD.MOV.U32 R5, RZ, RZ, R10 ;  /* 0x000000ffff057224 */ /* 0x000fe400078e000a */
[----:B------:R-:W-:Y:S02]  /*82d0*/  IMAD.MOV.U32 R7, RZ, RZ, R8 ;  /* 0x000000ffff077224 */ /* 0x000fe400078e0008 */
[----:B------:R-:W-:-:S04]  /*82e0*/  IMAD.WIDE.U32 R4, R22, UR4, R4 ;  /* 0x0000000416047c25 */ /* 0x000fc8000f8e0004 */
[----:B------:R-:W2:Y:S01]  /*82f0*/  @P0 LDC R15, c[0x0][0xbec] ;  /* 0x0002fb00ff0f0b82 */ /* 0x000ea20000000800 */
[----:B------:R-:W-:Y:S01]  /*8300*/  IMAD R9, R22, UR5, R9 ;  /* 0x0000000516097c24 */ /* 0x000fe2000f8e0209 */
[----:B------:R-:W-:-:S03]  /*8310*/  ULDC.64 UR4, c[0x0][0xb98] ;  /* 0x0002e60000047ab9 */ /* 0x000fc60000000a00 */
[----:B------:R-:W-:-:S03]  /*8320*/  IMAD.IADD R5, R5, 0x1, R9 ;  /* 0x0000000105057824 */ /* 0x000fc600078e0209 */
[----:B------:R-:W5:Y:S01]  /*8330*/  @P0 LDC R21, c[0x0][0xbf0] ;  /* 0x0002fc00ff150b82 */ /* 0x000f620000000800 */
[----:B------:R-:W-:-:S04]  /*8340*/  IMAD.WIDE.U32 R4, R13, UR4, R4 ;  /* 0x000000040d047c25 */ /* 0x000fc8000f8e0004 */
[----:B--2---:R-:W-:-:S05]  /*8350*/  @P0 IMAD.HI.U32 R6, R8, R15, RZ ;  /* 0x0000000f08060227 */ /* 0x004fca00078e00ff */
[----:B-----5:R-:W-:Y:S01]  /*8360*/  @P0 SHF.R.U32.HI R7, RZ, R21, R6 ;  /* 0x00000015ff070219 */ /* 0x020fe20000011606 */
[----:B------:R-:W-:-:S03]  /*8370*/  IMAD R6, R160, UR4, RZ ;  /* 0x00000004a0067c24 */ /* 0x000fc6000f8e02ff */
[----:B------:R-:W-:Y:S01]  /*8380*/  IADD3 R4, P0, R7, R4, RZ ;  /* 0x0000000407047210 */ /* 0x000fe20007f1e0ff */
[----:B------:R-:W-:-:S04]  /*8390*/  IMAD.MOV R9, RZ, RZ, -R7 ;  /* 0x000000ffff097224 */ /* 0x000fc800078e0a07 */
[----:B------:R-:W-:Y:S01]  /*83a0*/  IMAD R9, R11, R9, R8 ;  /* 0x000000090b097224 */ /* 0x000fe200078e0208 */
[----:B------:R-:W-:Y:S01]  /*83b0*/  SHF.R.S32.HI R11, RZ, 0x1f, R7 ;  /* 0x0000001fff0b7819 */ /* 0x000fe20000011407 */
[----:B------:R-:W-:Y:S01]  /*83c0*/  IMAD R8, R13, UR5, R6 ;  /* 0x000000050d087c24 */ /* 0x000fe2000f8e0206 */
[----:B------:R-:W-:Y:S02]  /*83d0*/  ULDC.64 UR4, c[0x0][0xb88] ;  /* 0x0002e20000047ab9 */ /* 0x000fe40000000a00 */
[----:B------:R-:W-:Y:S02]  /*83e0*/  SHF.R.S32.HI R6, RZ, 0x1f, R9 ;  /* 0x0000001fff067819 */ /* 0x000fe40000011409 */
[----:B------:R-:W-:-:S03]  /*83f0*/  IADD3.X R5, R11, R5, R8, P0, !PT ;  /* 0x000000050b057210 */ /* 0x000fc600007fe408 */
[----:B------:R-:W-:Y:S02]  /*8400*/  IMAD R6, R6, UR4, RZ ;  /* 0x0000000406067c24 */ /* 0x000fe4000f8e02ff */
[----:B------:R-:W-:-:S04]  /*8410*/  IMAD.WIDE.U32 R4, R9, UR4, R4 ;  /* 0x0000000409047c25 */ /* 0x000fc8000f8e0004 */
[----:B------:R-:W-:Y:S01]  /*8420*/  IMAD R7, R9, UR5, R6 ;  /* 0x0000000509077c24 */ /* 0x000fe2000f8e0206 */
[----:B------:R-:W-:Y:S02]  /*8430*/  ULDC.64 UR4, c[0x0][0xb50] ;  /* 0x0002d40000047ab9 */ /* 0x000fe40000000a00 */
[----:B------:R-:W-:Y:S01]  /*8440*/  LEA R6, P0, R4, UR4, 0x2 ;  /* 0x0000000404067c11 */ /* 0x000fe2000f8010ff */
[----:B------:R-:W-:-:S05]  /*8450*/  IMAD.IADD R5, R5, 0x1, R7 ;  /* 0x0000000105057824 */ /* 0x000fca00078e0207 */
[----:B------:R-:W-:Y:S02]  /*8460*/  LEA.HI.X R7, R4, UR5, R5, 0x2, P0 ;  /* 0x0000000504077c11 */ /* 0x000fe400080f1405 */
[----:B------:R-:W-:-:S05]  /*8470*/  MOV R5, 0xff800000 ;  /* 0xff80000000057802 */ /* 0x000fca0000000f00 */
[----:B------:R2:W-:Y:S02]  /*8480*/  STG.E desc[UR36][R6.64], R5 ;  /* 0x0000000506007986 */ /* 0x0005e4000c101924 */
.L_x_227:
[----:B------:R-:W-:Y:S05]  /*8490*/  BSYNC B1 ;  /* 0x0000000000017941 */ /* 0x000fea0003800000 */
.L_x_226:
[----:B------:R-:W-:Y:S01]  /*84a0*/  ULDC.64 UR4, c[0x0][0xaa0] ;  /* 0x0002a80000047ab9 */ /* 0x000fe20000000a00 */
[----:B--2---:R-:W-:Y:S01]  /*84b0*/  IMAD R6, R19, 0x20, R161 ;  /* 0x0000002013067824 */ /* 0x004fe200078e02a1 */
[----:B------:R-:W-:Y:S01]  /*84c0*/  BSSY B1, `(.L_x_228) ;  /* 0x0000037000017945 */ /* 0x000fe20003800000 */
[----:B------:R-:W-:Y:S02]  /*84d0*/  IMAD R4, R10, UR4, RZ ;  /* 0x000000040a047c24 */ /* 0x000fe4000f8e02ff */
[----:B------:R-:W-:Y:S02]  /*84e0*/  IMAD R9, R23, 0x80, R6 ;  /* 0x0000008017097824 */ /* 0x000fe400078e0206 */
[C---:B------:R-:W-:Y:S02]  /*84f0*/  IMAD R7, R3.reuse, UR5, R4 ;  /* 0x0000000503077c24 */ /* 0x040fe4000f8e0204 */
[----:B------:R-:W-:Y:S01]  /*8500*/  IMAD.WIDE.U32 R4, R3, UR4, RZ ;  /* 0x0000000403047c25 */ /* 0x000fe2000f8e00ff */
[----:B------:R-:W-:-:S03]  /*8510*/  ULDC.64 UR4, c[0x0][0xae8] ;  /* 0x0002ba0000047ab9 */ /* 0x000fc60000000a00 */
[----:B------:R-:W-:Y:S02]  /*8520*/  IMAD.IADD R5, R5, 0x1, R7 ;  /* 0x0000000105057824 */ /* 0x000fe400078e0207 */
[----:B------:R-:W-:Y:S02]  /*8530*/  IMAD R7, R12, UR4, RZ ;  /* 0x000000040c077c24 */ /* 0x000fe4000f8e02ff */
[----:B------:R-:W-:-:S04]  /*8540*/  IMAD.WIDE.U32 R4, R22, UR4, R4 ;  /* 0x0000000416047c25 */ /* 0x000fc8000f8e0004 */
[----:B------:R-:W-:Y:S01]  /*8550*/  IMAD R7, R22, UR5, R7 ;  /* 0x0000000516077c24 */ /* 0x000fe2000f8e0207 */
[----:B------:R-:W-:Y:S01]  /*8560*/  ULDC.64 UR4, c[0x0][0xaf0] ;  /* 0x0002bc0000047ab9 */ /* 0x000fe20000000a00 */
[----:B---3--:R-:W-:-:S03]  /*8570*/  @P2 IMAD.HI.U32 R6, R9, R14, RZ ;  /* 0x0000000e09062227 */ /* 0x008fc600078e00ff */
[----:B------:R-:W-:Y:S01]  /*8580*/  IADD3 R5, R5, R7, RZ ;  /* 0x0000000705057210 */ /* 0x000fe20007ffe0ff */
[----:B------:R-:W-:Y:S01]  /*8590*/  IMAD.MOV.U32 R3, RZ, RZ, R9 ;  /* 0x000000ffff037224 */ /* 0x000fe200078e0009 */
[----:B----4-:R-:W-:Y:S01]  /*85a0*/  @P2 SHF.R.U32.HI R3, RZ, R27, R6 ;  /* 0x0000001bff032219 */ /* 0x010fe20000011606 */
[----:B------:R-:W-:Y:S02]  /*85b0*/  IMAD R8, R160, UR4, RZ ;  /* 0x00000004a0087c24 */ /* 0x000fe4000f8e02ff */
[----:B------:R-:W-:Y:S01]  /*85c0*/  IMAD.WIDE.U32 R4, R13, UR4, R4 ;  /* 0x000000040d047c25 */ /* 0x000fe2000f8e0004 */
[----:B------:R-:W-:-:S03]  /*85d0*/  SHF.R.S32.HI R6, RZ, 0x1f, R3 ;  /* 0x0000001fff067819 */ /* 0x000fc60000011403 */
[----:B------:R-:W-:Y:S01]  /*85e0*/  IMAD R7, R13, UR5, R8 ;  /* 0x000000050d077c24 */ /* 0x000fe2000f8e0208 */
[----:B------:R-:W-:Y:S01]  /*85f0*/  ULDC.64 UR4, c[0x0][0xae0] ;  /* 0x0002b80000047ab9 */ /* 0x000fe20000000a00 */
[----:B------:R-:W-:Y:S02]  /*8600*/  IMAD.MOV R8, RZ, RZ, -R3 ;  /* 0x000000ffff087224 */ /* 0x000fe400078e0a03 */
[----:B------:R-:W-:Y:S02]  /*8610*/  IMAD.IADD R5, R5, 0x1, R7 ;  /* 0x0000000105057824 */ /* 0x000fe400078e0207 */
[----:B------:R-:W-:Y:S02]  /*8620*/  IMAD R6, R6, UR4, RZ ;  /* 0x0000000406067c24 */ /* 0x000fe4000f8e02ff */
[----:B------:R-:W-:Y:S02]  /*8630*/  IMAD R7, R25, R8, R9 ;  /* 0x0000000819077224 */ /* 0x000fe400078e0209 */
[----:B------:R-:W-:-:S02]  /*8640*/  IMAD R9, R3, UR5, R6 ;  /* 0x0000000503097c24 */ /* 0x000fc4000f8e0206 */
[----:B------:R-:W-:Y:S01]  /*8650*/  IMAD.WIDE.U32 R4, R3, UR4, R4 ;  /* 0x0000000403047c25 */ /* 0x000fe2000f8e0004 */
[----:B------:R-:W-:Y:S01]  /*8660*/  SHF.R.S32.HI R3, RZ, 0x1f, R7 ;  /* 0x0000001fff037819 */ /* 0x000fe20000011407 */
[----:B------:R-:W-:Y:S02]  /*8670*/  ULDC.64 UR4, c[0x0][0xad8] ;  /* 0x0002b60000047ab9 */ /* 0x000fe40000000a00 */
[----:B------:R-:W-:Y:S02]  /*8680*/  IMAD.IADD R5, R5, 0x1, R9 ;  /* 0x0000000105057824 */ /* 0x000fe400078e0209 */
[----:B------:R-:W-:Y:S02]  /*8690*/  IMAD R6, R3, UR4, RZ ;  /* 0x0000000403067c24 */ /* 0x000fe4000f8e02ff */
[----:B------:R-:W-:Y:S02]  /*86a0*/  IMAD R8, R23, 0x80, R161 ;  /* 0x0000008017087824 */ /* 0x000fe400078e02a1 */
[----:B------:R-:W-:-:S02]  /*86b0*/  IMAD R25, R0, R25, RZ ;  /* 0x0000001900197224 */ /* 0x000fc400078e02ff */
[C---:B------:R-:W-:Y:S01]  /*86c0*/  IMAD R3, R7.reuse, UR5, R6 ;  /* 0x0000000507037c24 */ /* 0x040fe2000f8e0206 */
[C---:B------:R-:W-:Y:S01]  /*86d0*/  IADD3 R0, R8.reuse, 0x20, RZ ;  /* 0x0000002008007810 */ /* 0x040fe20007ffe0ff */
[----:B------:R-:W-:Y:S01]  /*86e0*/  IMAD.WIDE.U32 R4, R7, UR4, R4 ;  /* 0x0000000407047c25 */ /* 0x000fe2000f8e0004 */
[-C--:B------:R-:W-:Y:S01]  /*86f0*/  ISETP.GE.AND P2, PT, R8, R25.reuse, PT ;  /* 0x000000190800720c */ /* 0x080fe20003f46270 */
[----:B------:R-:W-:Y:S01]  /*8700*/  ULDC.64 UR4, c[0x0][0xa80] ;  /* 0x0002a00000047ab9 */ /* 0x000fe20000000a00 */
[----:B------:R-:W-:Y:S01]  /*8710*/  ISETP.GE.AND P1, PT, R0, R25, PT ;  /* 0x000000190000720c */ /* 0x000fe20003f26270 */
[----:B------:R-:W-:Y:S01]  /*8720*/  IMAD.IADD R3, R5, 0x1, R3 ;  /* 0x0000000105037824 */ /* 0x000fe200078e0203 */
[----:B------:R-:W-:Y:S01]  /*8730*/  LEA R6, P3, R4, UR4, 0x1 ;  /* 0x0000000404067c11 */ /* 0x000fe2000f8608ff */
[----:B------:R-:W-:-:S03]  /*8740*/  VIADD R0, R8, 0x40 ;  /* 0x0000004008007836 */ /* 0x000fc60000000000 */
[----:B------:R-:W-:Y:S02]  /*8750*/  LEA.HI.X R3, R4, UR5, R3, 0x1, P3 ;  /* 0x0000000504037c11 */ /* 0x000fe400098f0c03 */
[----:B------:R-:W-:Y:S01]  /*8760*/  ISETP.GE.AND P0, PT, R0, R25, PT ;  /* 0x000000190000720c */ /* 0x000fe20003f06270 */
[----:B------:R2:W3:Y:S04]  /*8770*/  SHFL.IDX PT, R4, R6, RZ, 0x181f ;  /* 0x00181fff06047589 */ /* 0x0004e800000e0000 */
[----:B------:R2:W4:Y:S01]  /*8780*/  SHFL.IDX PT, R0, R3, RZ, 0x181f ;  /* 0x00181fff03007589 */ /* 0x00052200000e0000 */
[----:B------:R-:W-:Y:S07]  /*8790*/  @P2 BRA `(.L_x_229) ;  /* 0x0000000000242947 */ /* 0x000fee0003800000 */
[----:B------:R-:W-:Y:S02]  /*87a0*/  ULDC UR4, c[0x0][0xac8] ;  /* 0x0002b20000047ab9 */ /* 0x000fe40000000800 */
[----:B------:R-:W-:Y:S02]  /*87b0*/  ISETP.GE.AND P4, PT, R2, UR4, PT ;  /* 0x0000000402007c0c */ /* 0x000fe4000bf86270 */
[----:B------:R-:W-:-:S11]  /*87c0*/  ISETP.GE.AND P5, PT, R17, UR4, PT ;  /* 0x0000000411007c0c */ /* 0x000fd6000bfa6270 */
[CC--:B---3--:R-:W-:Y:S02]  /*87d0*/  @!P4 LEA R10, P2, R2.reuse, R4.reuse, 0x1 ;  /* 0x00000004020ac211 */ /* 0x0c8fe400078408ff */
[C---:B------:R-:W-:Y:S02]  /*87e0*/  @!P5 LEA R4, P3, R17.reuse, R4, 0x1 ;  /* 0x000000041104d211 */ /* 0x040fe400078608ff */
[-C--:B----4-:R-:W-:Y:S02]  /*87f0*/  @!P4 LEA.HI.X R11, R2, R0.reuse, R170, 0x1, P2 ;  /* 0x00000000020bc211 */ /* 0x090fe400010f0caa */
[----:B------:R-:W-:-:S03]  /*8800*/  @!P5 LEA.HI.X R5, R17, R0, R169, 0x1, P3 ;  /* 0x000000001105d211 */ /* 0x000fc600018f0ca9 */
[----:B------:R3:W-:Y:S04]  /*8810*/  @!P4 ST.E.128 desc[UR36][R10.64], RZ ;  /* 0x000000ff0a00c985 */ /* 0x0007e8000c101d24 */
[----:B------:R3:W-:Y:S02]  /*8820*/  @!P5 ST.E.128 desc[UR36][R4.64], RZ ;  /* 0x000000ff0400d985 */ /* 0x0007e4000c101d24 */
.L_x_229:
[----:B------:R-:W-:Y:S05]  /*8830*/  BSYNC B1 ;  /* 0x0000000000017941 */ /* 0x000fea0003800000 */
.L_x_228:
[----:B----4-:R4:W0:Y:S01]  /*8840*/  SHFL.IDX PT, R0, R3, 0x1, 0x181f ;  /* 0x00381f0003007f89 */ /* 0x01082200000e0000 */
[----:B------:R-:W-:Y:S03]  /*8850*/  BSSY B1, `(.L_x_230) ;  /* 0x000000c000017945 */ /* 0x000fe60003800000 */
[----:B---3--:R4:W3:Y:S01]  /*8860*/  SHFL.IDX PT, R4, R6, 0x1, 0x181f ;  /* 0x00381f0006047f89 */ /* 0x0088e200000e0000 */
        /* <DEDUP_REMOVED lines=8> */
[----:B------:R0:W-:Y:S04]  /*88f0*/  @!P3 ST.E.128 desc[UR36][R10.64], RZ ;  /* 0x000000ff0a00b985 */ /* 0x0001e8000c101d24 */
[----:B------:R0:W-:Y:S02]  /*8900*/  @!P4 ST.E.128 desc[UR36][R4.64], RZ ;  /* 0x000000ff0400c985 */ /* 0x0001e4000c101d24 */
.L_x_231:
[----:B------:R-:W-:Y:S05]  /*8910*/  BSYNC B1 ;  /* 0x0000000000017941 */ /* 0x000fea0003800000 */
.L_x_230:
[----:B0-----:R0:W0:Y:S01]  /*8920*/  SHFL.IDX PT, R0, R3, 0x2, 0x181f ;  /* 0x00581f0003007f89 */ /* 0x00102200000e0000 */
[----:B------:R-:W-:Y:S03]  /*8930*/  BSSY B1, `(.L_x_232) ;  /* 0x000000c000017945 */ /* 0x000fe60003800000 */
[----:B---3--:R3:W0:Y:S01]  /*8940*/  SHFL.IDX PT, R4, R6, 0x2, 0x181f ;  /* 0x00581f0006047f89 */ /* 0x00862200000e0000 */
[----:B------:R-:W-:Y:S05]  /*8950*/  @P0 BRA `(.L_x_233) ;  /* 0x0000000000240947 */ /* 0x000fea0003800000 */
[----:B------:R-:W-:Y:S02]  /*8960*/  ULDC UR4, c[0x0][0xac8] ;  /* 0x0002b20000047ab9 */ /* 0x000fe40000000800 */
[----:B------:R-:W-:Y:S02]  /*8970*/  ISETP.GE.AND P2, PT, R2, UR4, PT ;  /* 0x0000000402007c0c */ /* 0x000fe4000bf46270 */
[----:B------:R-:W-:-:S11]  /*8980*/  ISETP.GE.AND P3, PT, R17, UR4, PT ;  /* 0x0000000411007c0c */ /* 0x000fd6000bf66270 */
[CC--:B0-----:R-:W-:Y:S02]  /*8990*/  @!P2 LEA R10, P0, R2.reuse, R4.reuse, 0x1 ;  /* 0x00000004020aa211 */ /* 0x0c1fe400078008ff */
[C---:B------:R-:W-:Y:S02]  /*89a0*/  @!P3 LEA R4, P1, R17.reuse, R4, 0x1 ;  /* 0x000000041104b211 */ /* 0x040fe400078208ff */
[-C--:B------:R-:W-:Y:S02]  /*89b0*/  @!P2 LEA.HI.X R11, R2, R0.reuse, R170, 0x1, P0 ;  /* 0x00000000020ba211 */ /* 0x080fe400000f0caa */
[----:B------:R-:W-:-:S03]  /*89c0*/  @!P3 LEA.HI.X R5, R17, R0, R169, 0x1, P1 ;  /* 0x000000001105b211 */ /* 0x000fc600008f0ca9 */
[----:B------:R0:W-:Y:S04]  /*89d0*/  @!P2 ST.E.128 desc[UR36][R10.64], RZ ;  /* 0x000000ff0a00a985 */ /* 0x0001e8000c101d24 */
[----:B------:R0:W-:Y:S02]  /*89e0*/  @!P3 ST.E.128 desc[UR36][R4.64], RZ ;  /* 0x000000ff0400b985 */ /* 0x0001e4000c101d24 */
.L_x_233:
[----:B------:R-:W-:Y:S05]  /*89f0*/  BSYNC B1 ;  /* 0x0000000000017941 */ /* 0x000fea0003800000 */
.L_x_232:
[----:B0-----:R-:W-:Y:S01]  /*8a00*/  VIADD R0, R8, 0x60 ;  /* 0x0000006008007836 */ /* 0x001fe20000000000 */
[----:B--2-4-:R-:W0:Y:S04]  /*8a10*/  SHFL.IDX PT, R3, R3, 0x3, 0x181f ;  /* 0x00781f0003037f89 */ /* 0x014e2800000e0000 */
[----:B------:R-:W-:Y:S01]  /*8a20*/  ISETP.GE.AND P0, PT, R0, R25, PT ;  /* 0x000000190000720c */ /* 0x000fe20003f06270 */
[----:B------:R2:W4:-:S12]  /*8a30*/  SHFL.IDX PT, R4, R6, 0x3, 0x181f ;  /* 0x00781f0006047f89 */ /* 0x00051800000e0000 */
[----:B--2---:R-:W-:Y:S05]  /*8a40*/  @P0 BRA `(.L_x_224) ;  /* 0x0000000000240947 */ /* 0x004fea0003800000 */
[----:B------:R-:W-:Y:S02]  /*8a50*/  ULDC UR4, c[0x0][0xac8] ;  /* 0x0002b20000047ab9 */ /* 0x000fe40000000800 */
[----:B------:R-:W-:Y:S02]  /*8a60*/  ISETP.GE.AND P2, PT, R2, UR4, PT ;  /* 0x0000000402007c0c */ /* 0x000fe4000bf46270 */
[----:B------:R-:W-:-:S11]  /*8a70*/  ISETP.GE.AND P3, PT, R17, UR4, PT ;  /* 0x0000000411007c0c */ /* 0x000fd6000bf66270 */
[CC--:B---34-:R-:W-:Y:S02]  /*8a80*/  @!P2 LEA R6, P0, R2.reuse, R4.reuse, 0x1 ;  /* 0x000000040206a211 */ /* 0x0d8fe400078008ff */
[C---:B------:R-:W-:Y:S02]  /*8a90*/  @!P3 LEA R4, P1, R17.reuse, R4, 0x1 ;  /* 0x000000041104b211 */ /* 0x040fe400078208ff */
[-C--:B0-----:R-:W-:Y:S02]  /*8aa0*/  @!P2 LEA.HI.X R7, R2, R3.reuse, R170, 0x1, P0 ;  /* 0x000000030207a211 */ /* 0x081fe400000f0caa */
[----:B------:R-:W-:-:S03]  /*8ab0*/  @!P3 LEA.HI.X R5, R17, R3, R169, 0x1, P1 ;  /* 0x000000031105b211 */ /* 0x000fc600008f0ca9 */
[----:B------:R2:W-:Y:S04]  /*8ac0*/  @!P2 ST.E.128 desc[UR36][R6.64], RZ ;  /* 0x000000ff0600a985 */ /* 0x0005e8000c101d24 */
[----:B------:R2:W-:Y:S02]  /*8ad0*/  @!P3 ST.E.128 desc[UR36][R4.64], RZ ;  /* 0x000000ff0400b985 */ /* 0x0005e4000c101d24 */
.L_x_224:
[----:B------:R-:W-:Y:S05]  /*8ae0*/  BSYNC B0 ;  /* 0x0000000000007941 */ /* 0x000fea0003800000 */
.L_x_215:
[----:B------:R-:W-:Y:S02]  /*8af0*/  ULDC UR4, c[0x0][0xc3c] ;  /* 0x00030f0000047ab9 */ /* 0x000fe40000000800 */
[----:B-1----:R-:W-:-:S13]  /*8b00*/  ISETP.GE.AND P0, PT, R51, UR4, PT ;  /* 0x0000000433007c0c */ /* 0x002fda000bf06270 */
[----:B------:R-:W-:Y:S05]  /*8b10*/  @!P0 BRA `(.L_x_234) ;  /* 0xffffff8000788947 */ /* 0x000fea000383ffff */
[----:B------:R-:W-:Y:S05]  /*8b20*/  EXIT ;  /* 0x000000000000794d */ /* 0x000fea0003800000 */
.L_x_187:
[----:B------:R-:W-:-:S08]  /*8b30*/  NOP ;  /* 0x0000000000007918 */ /* 0x000fd00000000000 */
[----:B------:R-:W0:-:S00]  /*8b40*/  USETMAXREG.DEALLOC.CTAPOOL 0x28 ;  /* 0x00000028000079c8 */ /* 0x000e0000080e0500 */
[----:B0-----:R-:W-:Y:S02]  /*8b50*/  LOP3.LUT R0, R0, 0x3, RZ, 0xc0, !PT ;  /* 0x0000000300007812 */ /* 0x001fe400078ec0ff */
[----:B------:R-:W-:-:S04]  /*8b60*/  LOP3.LUT R25, R25, 0xffffff7f, RZ, 0xc0, !PT ;  /* 0xffffff7f19197812 */ /* 0x000fc800078ec0ff */
[----:B------:R-:W0:Y:S02]  /*8b70*/  SHFL.IDX PT, R0, R0, RZ, 0x1f ;  /* 0x00001fff00007589 */ /* 0x000e2400000e0000 */
[----:B0-----:R-:W-:Y:S01]  /*8b80*/  ISETP.NE.AND P0, PT, R0, RZ, PT ;  /* 0x000000ff0000720c */ /* 0x001fe20003f05270 */
[----:B------:R-:W-:-:S12]  /*8b90*/  IMAD.MOV.U32 R0, RZ, RZ, RZ ;  /* 0x000000ffff007224 */ /* 0x000fd800078e00ff */
[----:B------:R-:W-:Y:S01]  /*8ba0*/  @P0 LOP3.LUT R25, R25, 0x80, RZ, 0xfc, !PT ;  /* 0x0000008019190812 */ /* 0x000fe200078efcff */
[----:B------:R-:W-:Y:S06]  /*8bb0*/  @!P0 BRA `(.L_x_235) ;  /* 0x00000000001c8947 */ /* 0x000fec0003800000 */
[----:B------:R-:W0:Y:S08]  /*8bc0*/  S2UR UR5, SR_CgaCtaId ;  /* 0x00000000000579c3 */ /* 0x000e300000008800 */
[----:B------:R-:W-:Y:S06]  /*8bd0*/  BAR.SYNC.DEFER_BLOCKING 0x5, 0x180 ;  /* 0x0146000000007b1d */ /* 0x000fec0000010000 */
[----:B------:R-:W-:-:S02]  /*8be0*/  UMOV UR4, 0x400 ;  /* 0x0000040000047882 */ /* 0x000fc40000000000 */
[----:B0-----:R-:W-:-:S09]  /*8bf0*/  ULEA UR4, UR5, UR4, 0x18 ;  /* 0x0000000405047291 */ /* 0x001fd2000f8ec03f */
[----:B------:R-:W1:Y:S01]  /*8c00*/  LDS.128 R16, [UR4+0x2a8d0] ;  /* 0x02a8d004ff107984 */ /* 0x000e620008000c00 */
[----:B------:R-:W-:Y:S06]  /*8c10*/  BAR.ARV 0x4, 0x180 ;  /* 0x0106000000007b1d */ /* 0x000fec0000002000 */
[----:B------:R-:W-:Y:S05]  /*8c20*/  BRA `(.L_x_236) ;  /* 0x0000000800007947 */ /* 0x000fea0003800000 */
.L_x_235:
[----:B------:R-:W0:Y:S01]  /*8c30*/  S2R R2, SR_TID.X ;  /* 0x0000000000027919 */ /* 0x000e220000002100 */
[----:B------:R-:W-:Y:S01]  /*8c40*/  ULDC UR4, c[0x0][0xc3c] ;  /* 0x00030f0000047ab9 */ /* 0x000fe20000000800 */
[----:B------:R-:W1:Y:S01]  /*8c50*/  S2UR UR6, SR_CTAID.X ;  /* 0x00000000000679c3 */ /* 0x000e620000002500 */
[----:B------:R-:W-:Y:S01]  /*8c60*/  ULDC UR5, c[0x0][0xc38] ;  /* 0x00030e0000057ab9 */ /* 0x000fe20000000800 */
[----:B0-----:R-:W-:-:S04]  /*8c70*/  LOP3.LUT R5, R2, 0x1f, RZ, 0xc0, !PT ;  /* 0x0000001f02057812 */ /* 0x001fc800078ec0ff */
[----:B------:R-:W-:-:S04]  /*8c80*/  ISETP.NE.AND P0, PT, R5, 0x1f, PT ;  /* 0x0000001f0500780c */ /* 0x000fc80003f05270 */
[----:B------:R-:W-:-:S13]  /*8c90*/  ISETP.GE.OR P1, PT, R5, UR4, !P0 ;  /* 0x0000000405007c0c */ /* 0x000fda000c726670 */
[----:B------:R-:W0:Y:S02]  /*8ca0*/  @!P1 LDC.64 R2, c[0x0][0xc80] ;  /* 0x00032000ff029b82 */ /* 0x000e240000000a00 */
[----:B0-----:R-:W-:-:S05]  /*8cb0*/  @!P1 IMAD.WIDE.U32 R2, R5, 0x4, R2 ;  /* 0x0000000405029825 */ /* 0x001fca00078e0002 */
[----:B------:R-:W2:Y:S01]  /*8cc0*/  @!P1 LDG.E R0, desc[UR36][R2.64] ;  /* 0x0000002402009981 */ /* 0x000ea2000c1e1900 */
[C---:B------:R-:W-:Y:S01]  /*8cd0*/  ISETP.NE.AND P1, PT, R5.reuse, RZ, PT ;  /* 0x000000ff0500720c */ /* 0x040fe20003f25270 */
[----:B------:R-:W-:Y:S01]  /*8ce0*/  UMOV UR4, URZ ;  /* 0x0000003f00047c82 */ /* 0x000fe20008000000 */
[C---:B------:R-:W-:Y:S02]  /*8cf0*/  ISETP.GE.U32.AND P2, PT, R5.reuse, 0x2, PT ;  /* 0x000000020500780c */ /* 0x040fe40003f46070 */
[C---:B------:R-:W-:Y:S02]  /*8d00*/  ISETP.GE.U32.AND P3, PT, R5.reuse, 0x4, PT ;  /* 0x000000040500780c */ /* 0x040fe40003f66070 */
[C---:B------:R-:W-:Y:S02]  /*8d10*/  ISETP.GE.U32.AND P4, PT, R5.reuse, 0x8, PT ;  /* 0x000000080500780c */ /* 0x040fe40003f86070 */
[----:B------:R-:W-:Y:S02]  /*8d20*/  ISETP.GE.U32.AND P5, PT, R5, 0x10, PT ;  /* 0x000000100500780c */ /* 0x000fe40003fa6070 */
[----:B------:R-:W-:Y:S01]  /*8d30*/  MOV R16, RZ ;  /* 0x000000ff00107202 */ /* 0x000fe20000000f00 */
[----:B--2---:R-:W0:Y:S02]  /*8d40*/  SHFL.UP PT, R4, R0, 0x1, RZ ;  /* 0x0420000000047989 */ /* 0x004e2400000e00ff */
[----:B0-----:R-:W-:-:S04]  /*8d50*/  SEL R7, R4, RZ, P1 ;  /* 0x000000ff04077207 */ /* 0x001fc80000800000 */
[----:B------:R-:W-:-:S05]  /*8d60*/  IADD3 R7, R0, R7, RZ ;  /* 0x0000000700077210 */ /* 0x000fca0007ffe0ff */
[----:B------:R-:W0:Y:S02]  /*8d70*/  SHFL.UP PT, R4, R7, 0x2, RZ ;  /* 0x0440000007047989 */ /* 0x000e2400000e00ff */
[----:B0-----:R-:W-:-:S05]  /*8d80*/  SEL R4, R4, RZ, P2 ;  /* 0x000000ff04047207 */ /* 0x001fca0001000000 */
[----:B------:R-:W-:-:S05]  /*8d90*/  IMAD.IADD R4, R7, 0x1, R4 ;  /* 0x0000000107047824 */ /* 0x000fca00078e0204 */
        /* <DEDUP_REMOVED lines=9> */
[----:B------:R-:W0:Y:S02]  /*8e30*/  SHFL.IDX PT, R4, R7, 0x1f, 0x1f ;  /* 0x03e01f0007047f89 */ /* 0x000e2400000e0000 */
[----:B0-----:R-:W-:-:S04]  /*8e40*/  IMAD R4, R4, UR5, RZ ;  /* 0x0000000504047c24 */ /* 0x001fc8000f8e02ff */
[----:B------:R-:W-:Y:S01]  /*8e50*/  IMAD.MOV.U32 R3, RZ, RZ, R4 ;  /* 0x000000ffff037224 */ /* 0x000fe200078e0004 */
[----:B-1----:R-:W-:-:S13]  /*8e60*/  ISETP.GT.AND P6, PT, R4, UR6, PT ;  /* 0x0000000604007c0c */ /* 0x002fda000bfc4270 */
[----:B------:R-:W-:Y:S05]  /*8e70*/  @P6 BRA `(.L_x_237) ;  /* 0x0000000000946947 */ /* 0x000fea0003800000 */
[----:B------:R-:W-:Y:S01]  /*8e80*/  IMAD.MOV.U32 R4, RZ, RZ, R3 ;  /* 0x000000ffff047224 */ /* 0x000fe200078e0003 */
[----:B------:R-:W-:Y:S01]  /*8e90*/  UMOV UR4, URZ ;  /* 0x0000003f00047c82 */ /* 0x000fe20008000000 */
[----:B------:R-:W-:-:S05]  /*8ea0*/  ULDC UR5, c[0x0][0xc38] ;  /* 0x00030e0000057ab9 */ /* 0x000fca0000000800 */
.L_x_241:
[----:B------:R-:W0:Y:S01]  /*8eb0*/  LDC R2, c[0x0][0xc3c] ;  /* 0x00030f00ff027b82 */ /* 0x000e220000000800 */
[----:B------:R-:W-:-:S06]  /*8ec0*/  UIADD3 UR4, UR4, 0x1f, URZ ;  /* 0x0000001f04047890 */ /* 0x000fcc000fffe03f */
[----:B0-----:R-:W-:-:S13]  /*8ed0*/  ISETP.LE.AND P6, PT, R2, UR4, PT ;  /* 0x0000000402007c0c */ /* 0x001fda000bfc3270 */
[----:B------:R-:W-:Y:S05]  /*8ee0*/  @P6 BRA `(.L_x_238) ;  /* 0x0000000400246947 */ /* 0x000fea0003800000 */
[----:B------:R-:W-:Y:S01]  /*8ef0*/  VIADD R7, R5, UR4 ;  /* 0x0000000405077c36 */ /* 0x000fe20008000000 */
[----:B------:R-:W-:Y:S01]  /*8f00*/  BSSY B0, `(.L_x_239) ;  /* 0x0000007000007945 */ /* 0x000fe20003800000 */
[----:B------:R-:W-:-:S03]  /*8f10*/  IMAD.MOV.U32 R0, RZ, RZ, RZ ;  /* 0x000000ffff007224 */ /* 0x000fc600078e00ff */
[----:B------:R-:W-:-:S13]  /*8f20*/  ISETP.GE.OR P6, PT, R7, R2, !P0 ;  /* 0x000000020700720c */ /* 0x000fda00047c6670 */
[----:B------:R-:W-:Y:S05]  /*8f30*/  @P6 BRA `(.L_x_240) ;  /* 0x00000000000c6947 */ /* 0x000fea0003800000 */
[----:B------:R-:W0:Y:S02]  /*8f40*/  LDC.64 R2, c[0x0][0xc80] ;  /* 0x00032000ff027b82 */ /* 0x000e240000000a00 */
[----:B0-----:R-:W-:-:S05]  /*8f50*/  IMAD.WIDE R2, R7, 0x4, R2 ;  /* 0x0000000407027825 */ /* 0x001fca00078e0202 */
[----:B------:R0:W5:Y:S02]  /*8f60*/  LDG.E R0, desc[UR36][R2.64] ;  /* 0x0000002402007981 */ /* 0x000164000c1e1900 */
.L_x_240:
[----:B------:R-:W-:Y:S05]  /*8f70*/  BSYNC B0 ;  /* 0x0000000000007941 */ /* 0x000fea0003800000 */
.L_x_239:
[----:B0----5:R-:W0:Y:S02]  /*8f80*/  SHFL.UP PT, R2, R0, 0x1, RZ ;  /* 0x0420000000027989 */ /* 0x021e2400000e00ff */
        /* <DEDUP_REMOVED lines=15> */
[----:B0-----:R-:W-:-:S05]  /*9080*/  IMAD R3, R3, UR5, RZ ;  /* 0x0000000503037c24 */ /* 0x001fca000f8e02ff */
[----:B------:R-:W-:-:S04]  /*9090*/  IADD3 R4, R3, R4, RZ ;  /* 0x0000000403047210 */ /* 0x000fc80007ffe0ff */
[----:B------:R-:W-:-:S13]  /*90a0*/  ISETP.GT.AND P6, PT, R4, UR6, PT ;  /* 0x0000000604007c0c */ /* 0x000fda000bfc4270 */
[----:B------:R-:W-:Y:S05]  /*90b0*/  @!P6 BRA `(.L_x_241) ;  /* 0xfffffffc007ce947 */ /* 0x000fea000383ffff */
[----:B------:R-:W-:-:S07]  /*90c0*/  IMAD.MOV.U32 R7, RZ, RZ, R9 ;  /* 0x000000ffff077224 */ /* 0x000fce00078e0009 */
.L_x_237:
[----:B------:R-:W-:-:S04]  /*90d0*/  IMAD.IADD R8, R4, 0x1, -R3 ;  /* 0x0000000104087824 */ /* 0x000fc800078e0a03 */
[----:B------:R-:W-:-:S05]  /*90e0*/  IMAD R2, R7, UR5, R8 ;  /* 0x0000000507027c24 */ /* 0x000fca000f8e0208 */
[----:B------:R-:W-:-:S13]  /*90f0*/  ISETP.GT.AND P0, PT, R2, UR6, PT ;  /* 0x0000000602007c0c */ /* 0x000fda000bf04270 */
[----:B------:R-:W-:-:S04]  /*9100*/  VOTE.ANY R4, PT, !P0 ;  /* 0x0000000000047806 */ /* 0x000fc800040e0100 */
[----:B------:R-:W0:Y:S01]  /*9110*/  POPC R19, R4 ;  /* 0x0000000400137309 */ /* 0x000e220000000000 */
[----:B------:R-:W-:Y:S01]  /*9120*/  ISETP.NE.AND P0, PT, R4, RZ, PT ;  /* 0x000000ff0400720c */ /* 0x000fe20003f05270 */
[----:B0-----:R-:W0:Y:S02]  /*9130*/  SHFL.IDX PT, R10, R0, R19, 0x1f ;  /* 0x00001f13000a7589 */ /* 0x001e2400000e0000 */
[----:B0-----:R-:W-:-:S04]  /*9140*/  IABS R9, R10 ;  /* 0x0000000a00097213 */ /* 0x001fc80000000000 */
[----:B------:R-:W0:Y:S08]  /*9150*/  I2F.RP R6, R9 ;  /* 0x0000000900067306 */ /* 0x000e300000209400 */
[----:B0-----:R-:W0:Y:S02]  /*9160*/  MUFU.RCP R6, R6 ;  /* 0x0000000600067308 */ /* 0x001e240000001000 */
[----:B0-----:R-:W-:-:S06]  /*9170*/  VIADD R2, R6, 0xffffffe ;  /* 0x0ffffffe06027836 */ /* 0x001fcc0000000000 */
[----:B------:R0:W1:Y:S01]  /*9180*/  F2I.FTZ.U32.TRUNC.NTZ R3, R2 ;  /* 0x0000000200037305 */ /* 0x000062000021f000 */
[----:B------:R-:W-:Y:S05]  /*9190*/  @!P0 BRA `(.L_x_242) ;  /* 0x0000000000088947 */ /* 0x000fea0003800000 */
[----:B------:R-:W-:-:S06]  /*91a0*/  IADD3 R16, R19, -0x1, RZ ;  /* 0xffffffff13107810 */ /* 0x000fcc0007ffe0ff */
[----:B------:R2:W3:Y:S02]  /*91b0*/  SHFL.IDX PT, R16, R7, R16, 0x1f ;  /* 0x00001f1007107589 */ /* 0x0004e400000e0000 */
.L_x_242:
[----:B---3--:R-:W-:Y:S01]  /*91c0*/  IMAD R16, R16, UR5, R8 ;  /* 0x0000000510107c24 */ /* 0x008fe2000f8e0208 */
[----:B0-----:R-:W-:Y:S01]  /*91d0*/  IABS R2, R10 ;  /* 0x0000000a00027213 */ /* 0x001fe20000000000 */
[----:B-1----:R-:W-:Y:S02]  /*91e0*/  IMAD.MOV R0, RZ, RZ, -R3 ;  /* 0x000000ffff007224 */ /* 0x002fe400078e0a03 */
[----:B------:R-:W-:Y:S01]  /*91f0*/  VIADD R19, R19, UR4 ;  /* 0x0000000413137c36 */ /* 0x000fe20008000000 */
[----:B------:R-:W-:Y:S01]  /*9200*/  IADD3 R11, -R16, UR6, RZ ;  /* 0x00000006100b7c10 */ /* 0x000fe2000fffe1ff */
[----:B------:R-:W-:Y:S02]  /*9210*/  IMAD.MOV R4, RZ, RZ, -R2 ;  /* 0x000000ffff047224 */ /* 0x000fe400078e0a02 */
[----:B--2---:R-:W-:Y:S01]  /*9220*/  IMAD R7, R0, R9, RZ ;  /* 0x0000000900077224 */ /* 0x004fe200078e02ff */
[----:B------:R-:W-:Y:S01]  /*9230*/  IABS R0, R11 ;  /* 0x0000000b00007213 */ /* 0x000fe20000000000 */
[----:B------:R-:W-:-:S04]  /*9240*/  IMAD.MOV.U32 R2, RZ, RZ, RZ ;  /* 0x000000ffff027224 */ /* 0x000fc800078e00ff */
[----:B------:R-:W-:Y:S01]  /*9250*/  IMAD.HI.U32 R2, R3, R7, R2 ;  /* 0x0000000703027227 */ /* 0x000fe200078e0002 */
[----:B------:R-:W-:-:S03]  /*9260*/  MOV R3, R0 ;  /* 0x0000000000037202 */ /* 0x000fc60000000f00 */
[----:B------:R-:W-:Y:S02]  /*9270*/  IMAD.MOV.U32 R0, RZ, RZ, R4 ;  /* 0x000000ffff007224 */ /* 0x000fe400078e0004 */
[----:B------:R-:W-:-:S04]  /*9280*/  IMAD.HI.U32 R2, R2, R3, RZ ;  /* 0x0000000302027227 */ /* 0x000fc800078e00ff */
[----:B------:R-:W-:-:S05]  /*9290*/  IMAD R0, R2, R0, R3 ;  /* 0x0000000002007224 */ /* 0x000fca00078e0203 */
[----:B------:R-:W-:-:S13]  /*92a0*/  ISETP.GT.U32.AND P1, PT, R9, R0, PT ;  /* 0x000000000900720c */ /* 0x000fda0003f24070 */
[----:B------:R-:W-:Y:S02]  /*92b0*/  @!P1 IMAD.IADD R0, R0, 0x1, -R9 ;  /* 0x0000000100009824 */ /* 0x000fe400078e0a09 */
[----:B------:R-:W-:Y:S01]  /*92c0*/  @!P1 VIADD R2, R2, 0x1 ;  /* 0x0000000102029836 */ /* 0x000fe20000000000 */
[----:B------:R-:W-:Y:S02]  /*92d0*/  ISETP.NE.AND P1, PT, R10, RZ, PT ;  /* 0x000000ff0a00720c */ /* 0x000fe40003f25270 */
[----:B------:R-:W-:Y:S02]  /*92e0*/  ISETP.GE.U32.AND P0, PT, R0, R9, PT ;  /* 0x000000090000720c */ /* 0x000fe40003f06070 */
[----:B------:R-:W-:-:S04]  /*92f0*/  LOP3.LUT R0, R11, R10, RZ, 0x3c, !PT ;  /* 0x0000000a0b007212 */ /* 0x000fc800078e3cff */
[----:B------:R-:W-:-:S07]  /*9300*/  ISETP.GE.AND P2, PT, R0, RZ, PT ;  /* 0x000000ff0000720c */ /* 0x000fce0003f46270 */
[----:B------:R-:W-:-:S06]  /*9310*/  @P0 IADD3 R2, R2, 0x1, RZ ;  /* 0x0000000102020810 */ /* 0x000fcc0007ffe0ff */
[----:B------:R-:W-:Y:S01]  /*9320*/  @!P2 IMAD.MOV R2, RZ, RZ, -R2 ;  /* 0x000000ffff02a224 */ /* 0x000fe200078e0a02 */
[----:B------:R-:W-:-:S04]  /*9330*/  @!P1 LOP3.LUT R2, RZ, R10, RZ, 0x33, !PT ;  /* 0x0000000aff029212 */ /* 0x000fc800078e33ff */
[----:B------:R-:W-:Y:S01]  /*9340*/  MOV R18, R2 ;  /* 0x0000000200127202 */ /* 0x000fe20000000f00 */
[----:B------:R-:W-:-:S04]  /*9350*/  IMAD.MOV R17, RZ, RZ, -R2 ;  /* 0x000000ffff117224 */ /* 0x000fc800078e0a02 */
[----:B------:R-:W-:Y:S01]  /*9360*/  IMAD R17, R10, R17, R11 ;  /* 0x000000110a117224 */ /* 0x000fe200078e020b */
[----:B------:R-:W-:Y:S06]  /*9370*/  BRA `(.L_x_243) ;  /* 0x0000000000147947 */ /* 0x000fec0003800000 */
.L_x_238:
[----:B------:R-:W-:Y:S01]  /*9380*/  ULDC UR4, c[0x0][0xc3c] ;  /* 0x00030f0000047ab9 */ /* 0x000fe20000000800 */
[----:B------:R-:W-:Y:S01]  /*9390*/  IMAD.MOV.U32 R17, RZ, RZ, RZ ;  /* 0x000000ffff117224 */ /* 0x000fe200078e00ff */
[----:B------:R-:W-:Y:S01]  /*93a0*/  MOV R19, UR4 ;  /* 0x0000000400137c02 */ /* 0x000fe20008000f00 */
[----:B------:R-:W-:Y:S02]  /*93b0*/  IMAD.U32 R16, RZ, RZ, UR6 ;  /* 0x00000006ff107e24 */ /* 0x000fe4000f8e00ff */
[----:B------:R-:W-:-:S07]  /*93c0*/  IMAD.MOV.U32 R18, RZ, RZ, RZ ;  /* 0x000000ffff127224 */ /* 0x000fce00078e00ff */
.L_x_243:
[----:B------:R-:W-:-:S13]  /*93d0*/  ISETP.NE.AND P0, PT, R5, RZ, PT ;  /* 0x000000ff0500720c */ /* 0x000fda0003f05270 */
[----:B------:R-:W0:Y:S01]  /*93e0*/  @!P0 S2R R3, SR_CgaCtaId ;  /* 0x0000000000038919 */ /* 0x000e220000008800 */
[----:B------:R-:W-:-:S04]  /*93f0*/  @!P0 MOV R0, 0x400 ;  /* 0x0000040000008802 */ /* 0x000fc80000000f00 */
[----:B0-----:R-:W-:-:S05]  /*9400*/  @!P0 LEA R0, R3, R0, 0x18 ;  /* 0x0000000003008211 */ /* 0x001fca00078ec0ff */
[----:B------:R0:W-:Y:S01]  /*9410*/  @!P0 STS.128 [R0+0x2a8d0], R16 ;  /* 0x02a8d01000008388 */ /* 0x0001e20000000c00 */
[----:B------:R-:W-:Y:S06]  /*9420*/  BAR.ARV 0x5, 0x180 ;  /* 0x0146000000007b1d */ /* 0x000fec0000002000 */
.L_x_236:
[----:B------:R2:W-:Y:S01]  /*9430*/  STL [R1+0x14], RZ ;  /* 0x000014ff01007387 */ /* 0x0005e20000100800 */
[----:B------:R-:W-:Y:S01]  /*9440*/  ULDC UR4, c[0x0][0xc3c] ;  /* 0x00030f0000047ab9 */ /* 0x000fe20000000800 */
[----:B------:R-:W-:Y:S01]  /*9450*/  IMAD.MOV.U32 R28, RZ, RZ, 0x1 ;  /* 0x00000001ff1c7424 */ /* 0x000fe200078e00ff */
[----:B-1----:R-:W-:Y:S01]  /*9460*/  ISETP.GE.AND P0, PT, R19, UR4, PT ;  /* 0x0000000413007c0c */ /* 0x002fe2000bf06270 */
[----:B------:R-:W-:-:S12]  /*9470*/  IMAD.MOV.U32 R27, RZ, RZ, RZ ;  /* 0x000000ffff1b7224 */ /* 0x000fd800078e00ff */
[----:B--2---:R-:W-:Y:S05]  /*9480*/  @P0 BRA `(.L_x_244) ;  /* 0x0000004400b40947 */ /* 0x004fea0003800000 */
[----:B------:R-:W2:Y:S01]  /*9490*/  LDL R4, [R1+0x4] ;  /* 0x0000040001047983 */ /* 0x000ea20000100800 */
[----:B------:R-:W0:Y:S01]  /*94a0*/  S2R R5, SR_TID.X ;  /* 0x0000000000057919 */ /* 0x000e220000002100 */
[----:B------:R-:W1:Y:S01]  /*94b0*/  S2UR UR5, SR_CgaCtaId ;  /* 0x00000000000579c3 */ /* 0x000e620000008800 */
[----:B------:R-:W-:Y:S01]  /*94c0*/  UMOV UR4, 0x400 ;  /* 0x0000040000047882 */ /* 0x000fe20000000000 */
[----:B------:R-:W-:Y:S01]  /*94d0*/  BSSY B8, `(.L_x_244) ;  /* 0x0000468000087945 */ /* 0x000fe20003800000 */
[----:B------:R-:W-:Y:S02]  /*94e0*/  IMAD.MOV.U32 R28, RZ, RZ, 0x1 ;  /* 0x00000001ff1c7424 */ /* 0x000fe400078e00ff */
[----:B------:R-:W-:Y:S01]  /*94f0*/  IMAD.MOV.U32 R27, RZ, RZ, RZ ;  /* 0x000000ffff1b7224 */ /* 0x000fe200078e00ff */
[----:B------:R-:W-:Y:S01]  /*9500*/  ULDC UR38, c[0x0][0xc] ;  /* 0x0000030000267ab9 */ /* 0x000fe20000000800 */
[----:B-1----:R-:W-:Y:S01]  /*9510*/  ULEA UR4, UR5, UR4, 0x18 ;  /* 0x0000000405047291 */ /* 0x002fe2000f8ec03f */
[C---:B0-----:R-:W-:Y:S01]  /*9520*/  IMAD.SHL.U32 R0, R5.reuse, 0x8, RZ ;  /* 0x0000000805007824 */ /* 0x041fe200078e00ff */
[----:B------:R-:W-:-:S04]  /*9530*/  LOP3.LUT R3, R5, 0x7f, RZ, 0xc0, !PT ;  /* 0x0000007f05037812 */ /* 0x000fc800078ec0ff */
[----:B------:R-:W-:Y:S01]  /*9540*/  LOP3.LUT R2, R0, 0x1f8, RZ, 0xc0, !PT ;  /* 0x000001f800027812 */ /* 0x000fe200078ec0ff */
[----:B------:R-:W-:-:S03]  /*9550*/  IMAD.U32 R22, RZ, RZ, UR4 ;  /* 0x00000004ff167e24 */ /* 0x000fc6000f8e00ff */
[----:B------:R-:W-:Y:S02]  /*9560*/  LOP3.LUT R33, R2, 0x38, R5, 0x78, !PT ;  /* 0x0000003802217812 */ /* 0x000fe400078e7805 */
[----:B------:R-:W-:Y:S02]  /*9570*/  SHF.L.U32 R2, R5, 0x4, RZ ;  /* 0x0000000405027819 */ /* 0x000fe400000006ff */
[----:B------:R-:W-:-:S04]  /*9580*/  LOP3.LUT R33, R33, 0x200, R0, 0xf8, !PT ;  /* 0x0000020021217812 */ /* 0x000fc800078ef800 */
[----:B------:R-:W-:Y:S02]  /*9590*/  LEA R34, R33, R22, 0x1 ;  /* 0x0000001621227211 */ /* 0x000fe400078e08ff */
[----:B--2---:R-:W-:-:S05]  /*95a0*/  LOP3.LUT R4, R4, 0x2, RZ, 0xfc, !PT ;  /* 0x0000000204047812 */ /* 0x004fca00078efcff */
[----:B------:R0:W-:Y:S04]  /*95b0*/  STL [R1+0x20], R4 ;  /* 0x0000200401007387 */ /* 0x0001e80000100800 */
[----:B------:R1:W-:Y:S01]  /*95c0*/  STL [R1+0x14], RZ ;  /* 0x000014ff01007387 */ /* 0x0003e20000100800 */
[----:B0-----:R-:W-:Y:S02]  /*95d0*/  SHF.R.U32.HI R4, RZ, 0x3, R3 ;  /* 0x00000003ff047819 */ /* 0x001fe40000011603 */
[----:B------:R-:W-:Y:S02]  /*95e0*/  LOP3.LUT R3, R0, 0x38, RZ, 0xc0, !PT ;  /* 0x0000003800037812 */ /* 0x000fe400078ec0ff */
[----:B------:R-:W-:Y:S02]  /*95f0*/  LOP3.LUT R4, R4, 0x70, R2, 0xf8, !PT ;  /* 0x0000007004047812 */ /* 0x000fe400078ef802 */
[----:B------:R-:W-:-:S02]  /*9600*/  LOP3.LUT R2, R3, 0x40, RZ, 0xfc, !PT ;  /* 0x0000004003027812 */ /* 0x000fc400078efcff */
[----:B-1----:R-:W-:-:S07]  /*9610*/  LOP3.LUT R0, R3, 0x80, RZ, 0xfc, !PT ;  /* 0x0000008003007812 */ /* 0x002fce00078efcff */
.L_x_307:
[----:B0-----:R-:W0:Y:S02]  /*9620*/  LDC.64 R30, c[0x0][0xc88] ;  /* 0x00032200ff1e7b82 */ /* 0x001e240000000a00 */
[----:B0-----:R-:W-:-:S06]  /*9630*/  IMAD.WIDE R30, R19, 0x4, R30 ;  /* 0x00000004131e7825 */ /* 0x001fcc00078e021e */
[----:B------:R-:W2:Y:S01]  /*9640*/  LDG.E R30, desc[UR36][R30.64] ;  /* 0x000000241e1e7981 */ /* 0x000ea2000c1e1900 */
[----:B------:R-:W-:Y:S05]  /*9650*/  YIELD ;  /* 0x0000000000007946 */ /* 0x000fea0003800000 */
[----:B------:R-:W-:Y:S01]  /*9660*/  ULDC.64 UR4, c[0x0][0xa28] ;  /* 0x00028a0000047ab9 */ /* 0x000fe20000000a00 */
[----:B------:R-:W-:Y:S01]  /*9670*/  IMAD.MOV.U32 R37, RZ, RZ, RZ ;  /* 0x000000ffff257224 */ /* 0x000fe200078e00ff */
[----:B------:R-:W-:Y:S01]  /*9680*/  ISETP.NE.U32.AND P0, PT, RZ, UR4, PT ;  /* 0x00000004ff007c0c */ /* 0x000fe2000bf05070 */
[----:B------:R-:W-:-:S03]  /*9690*/  ULDC.64 UR6, c[0x0][0xa18] ;  /* 0x0002860000067ab9 */ /* 0x000fc60000000a00 */
[----:B------:R-:W-:Y:S01]  /*96a0*/  ISETP.NE.AND.EX P0, PT, RZ, UR5, PT, P0 ;  /* 0x00000005ff007c0c */ /* 0x000fe2000bf05300 */
[----:B------:R-:W-:Y:S01]  /*96b0*/  IMAD.MOV.U32 R35, RZ, RZ, RZ ;  /* 0x000000ffff237224 */ /* 0x000fe200078e00ff */
[----:B--2---:R-:W-:-:S11]  /*96c0*/  SHF.R.S32.HI R0, RZ, 0x1f, R30 ;  /* 0x0000001fff007819 */ /* 0x004fd6000001141e */
[C---:B------:R-:W-:Y:S01]  /*96d0*/  @P0 LEA R2, P1, R30.reuse, UR4, 0x2 ;  /* 0x000000041e020c11 */ /* 0x040fe2000f8210ff */
[C---:B------:R-:W-:Y:S01]  /*96e0*/  IMAD.SHL.U32 R23, R30.reuse, 0x4, RZ ;  /* 0x000000041e177824 */ /* 0x040fe200078e00ff */
[C-C-:B------:R-:W-:Y:S01]  /*96f0*/  SHF.L.U64.HI R24, R30.reuse, 0x2, R0.reuse ;  /* 0x000000021e187819 */ /* 0x140fe20000010200 */
[----:B------:R0:W-:Y:S01]  /*9700*/  STL [R1+0x8], R0 ;  /* 0x0000080001007387 */ /* 0x0001e20000100800 */
[----:B------:R-:W-:Y:S01]  /*9710*/  @P0 LEA.HI.X R3, R30, UR5, R0, 0x2, P1 ;  /* 0x000000051e030c11 */ /* 0x000fe200088f1400 */
[----:B------:R-:W-:-:S04]  /*9720*/  ULDC.64 UR4, c[0x0][0xa00] ;  /* 0x0002800000047ab9 */ /* 0x000fc80000000a00 */
[----:B-1----:R1:W5:Y:S01]  /*9730*/  @P0 LDG.E R37, desc[UR36][R2.64] ;  /* 0x0000002402250981 */ /* 0x002362000c1e1900 */
[----:B------:R-:W-:Y:S02]  /*9740*/  ISETP.NE.U32.AND P0, PT, RZ, UR4, PT ;  /* 0x00000004ff007c0c */ /* 0x000fe4000bf05070 */
[----:B------:R-:W-:Y:S02]  /*9750*/  LOP3.LUT R25, R25, 0xffffffbf, RZ, 0xc0, !PT ;  /* 0xffffffbf19197812 */ /* 0x000fe400078ec0ff */
[----:B------:R-:W-:Y:S02]  /*9760*/  ISETP.NE.AND.EX P2, PT, RZ, UR5, PT, P0 ;  /* 0x00000005ff007c0c */ /* 0x000fe4000bf45300 */
[----:B------:R-:W-:Y:S02]  /*9770*/  ISETP.NE.U32.AND P0, PT, RZ, UR6, PT ;  /* 0x00000006ff007c0c */ /* 0x000fe4000bf05070 */
[----:B-1----:R-:W-:Y:S02]  /*9780*/  IADD3 R2, P1, R23, UR4, RZ ;  /* 0x0000000417027c10 */ /* 0x002fe4000ff3e0ff */
[----:B------:R-:W-:-:S02]  /*9790*/  ISETP.NE.AND.EX P0, PT, RZ, UR7, PT, P0 ;  /* 0x00000007ff007c0c */ /* 0x000fc4000bf05300 */
[----:B------:R-:W-:Y:S01]  /*97a0*/  IADD3.X R3, R24, UR5, RZ, P1, !PT ;  /* 0x0000000518037c10 */ /* 0x000fe20008ffe4ff */
[----:B------:R-:W-:-:S04]  /*97b0*/  ULDC.64 UR4, c[0x0][0x418] ;  /* 0x0001060000047ab9 */ /* 0x000fc80000000a00 */
[----:B------:R-:W-:Y:S01]  /*97c0*/  @P2 LOP3.LUT R25, R25, 0x40, RZ, 0xfc, !PT ;  /* 0x0000004019192812 */ /* 0x000fe200078efcff */
[----:B------:R1:W5:Y:S05]  /*97d0*/  @P2 LDG.E R35, desc[UR36][R2.64] ;  /* 0x0000002402232981 */ /* 0x00036a000c1e1900 */
[----:B------:R-:W-:-:S04]  /*97e0*/  @P0 IADD3 R4, P1, R23, UR6, RZ ;  /* 0x0000000617040c10 */ /* 0x000fc8000ff3e0ff */
[----:B------:R-:W-:-:S05]  /*97f0*/  @P0 IADD3.X R5, R24, UR7, RZ, P1, !PT ;  /* 0x0000000718050c10 */ /* 0x000fca0008ffe4ff */
[----:B0-----:R-:W2:Y:S01]  /*9800*/  @P0 LDG.E R0, desc[UR36][R4.64] ;  /* 0x0000002404000981 */ /* 0x001ea2000c1e1900 */
[----:B------:R-:W-:-:S03]  /*9810*/  UISETP.NE.U32.AND UP0, UPT, UR4, URZ, UPT ;  /* 0x0000003f0400728c */ /* 0x000fc6000bf05070 */
[----:B------:R-:W-:Y:S01]  /*9820*/  ULDC UR4, c[0x0][0x424] ;  /* 0x0001090000047ab9 */ /* 0x000fe20000000800 */
[----:B------:R-:W-:-:S03]  /*9830*/  UISETP.NE.AND.EX UP0, UPT, UR5, URZ, UPT, UP0 ;  /* 0x0000003f0500728c */ /* 0x000fc6000bf05300 */
[----:B------:R-:W-:Y:S01]  /*9840*/  ULDC UR5, c[0x0][0x2f0] ;  /* 0x0000bc0000057ab9 */ /* 0x000fe20000000800 */
[----:B------:R-:W-:-:S04]  /*9850*/  USEL UR4, UR4, 0x1, UP0 ;  /* 0x0000000104047887 */ /* 0x000fc80008000000 */
[----:B------:R-:W-:-:S06]  /*9860*/  UIMAD UR4, UR4, UR5, URZ ;  /* 0x00000005040472a4 */ /* 0x000fcc000f8e023f */
[----:B------:R-:W-:Y:S01]  /*9870*/  MOV R36, UR4 ;  /* 0x0000000400247c02 */ /* 0x000fe20008000f00 */
[----:B--2---:R1:W-:Y:S01]  /*9880*/  @P0 STL [R1+0x10], R0 ;  /* 0x0000100001000387 */ /* 0x0043e20000100800 */
[----:B---3--:R-:W-:Y:S05]  /*9890*/  @P0 BRA `(.L_x_245) ;  /* 0x0000000000200947 */ /* 0x008fea0003800000 */
[----:B------:R-:W-:Y:S02]  /*98a0*/  ULDC UR4, c[0x0][0x288] ;  /* 0x0000a20000047ab9 */ /* 0x000fe40000000800 */
[----:B-1----:R-:W-:-:S05]  /*98b0*/  IMAD.U32 R0, RZ, RZ, UR4 ;  /* 0x00000004ff007e24 */ /* 0x002fca000f8e00ff */
[----:B------:R0:W-:Y:S01]  /*98c0*/  STL [R1+0x10], R0 ;  /* 0x0000100001007387 */ /* 0x0001e20000100800 */
[----:B------:R-:W-:Y:S05]  /*98d0*/  @!P2 BRA `(.L_x_245) ;  /* 0x000000000010a947 */ /* 0x000fea0003800000 */
[----:B------:R-:W2:Y:S04]  /*98e0*/  LDG.E R5, desc[UR36][R2.64] ;  /* 0x0000002402057981 */ /* 0x000ea8000c1e1900 */
[----:B0-----:R-:W2:Y:S02]  /*98f0*/  LDG.E R0, desc[UR36][R2.64+0x4] ;  /* 0x0000042402007981 */ /* 0x001ea4000c1e1900 */
[----:B--2---:R-:W-:-:S05]  /*9900*/  IMAD.IADD R0, R0, 0x1, -R5 ;  /* 0x0000000100007824 */ /* 0x004fca00078e0a05 */
[----:B------:R2:W-:Y:S02]  /*9910*/  STL [R1+0x10], R0 ;  /* 0x0000100001007387 */ /* 0x0005e40000100800 */
.L_x_245:
[----:B------:R-:W-:Y:S01]  /*9920*/  ULDC.64 UR4, c[0x0][0xa20] ;  /* 0x0002880000047ab9 */ /* 0x000fe20000000a00 */
[----:B------:R-:W-:Y:S01]  /*9930*/  IMAD.MOV.U32 R31, RZ, RZ, R30 ;  /* 0x000000ffff1f7224 */ /* 0x000fe200078e001e */
[----:B------:R-:W-:-:S04]  /*9940*/  ISETP.NE.U32.AND P0, PT, RZ, UR4, PT ;  /* 0x00000004ff007c0c */ /* 0x000fc8000bf05070 */
[----:B------:R-:W-:-:S13]  /*9950*/  ISETP.NE.AND.EX P0, PT, RZ, UR5, PT, P0 ;  /* 0x00000005ff007c0c */ /* 0x000fda000bf05300 */
[----:B------:R-:W-:Y:S05]  /*9960*/  @!P0 BRA `(.L_x_246) ;  /* 0x0000000000108947 */ /* 0x000fea0003800000 */
[----:B-1----:R-:W-:-:S04]  /*9970*/  IADD3 R2, P0, R23, UR4, RZ ;  /* 0x0000000417027c10 */ /* 0x002fc8000ff1e0ff */
[----:B------:R-:W-:-:S05]  /*9980*/  IADD3.X R3, R24, UR5, RZ, P0, !PT ;  /* 0x0000000518037c10 */ /* 0x000fca00087fe4ff */
[----:B------:R3:W5:Y:S01]  /*9990*/  LDG.E R36, desc[UR36][R2.64] ;  /* 0x0000002402247981 */ /* 0x000762000c1e1900 */
[----:B------:R-:W-:Y:S05]  /*99a0*/  BRA `(.L_x_247) ;  /* 0x0000000000247947 */ /* 0x000fea0003800000 */
.L_x_246:
[----:B------:R-:W-:Y:S02]  /*99b0*/  ULDC.64 UR4, c[0x0][0xa08] ;  /* 0x0002820000047ab9 */ /* 0x000fe40000000a00 */
[----:B------:R-:W-:-:S04]  /*99c0*/  ISETP.NE.U32.AND P0, PT, RZ, UR4, PT ;  /* 0x00000004ff007c0c */ /* 0x000fc8000bf05070 */
[----:B------:R-:W-:-:S13]  /*99d0*/  ISETP.NE.AND.EX P0, PT, RZ, UR5, PT, P0 ;  /* 0x00000005ff007c0c */ /* 0x000fda000bf05300 */
[----:B------:R-:W-:Y:S05]  /*99e0*/  @!P0 BRA `(.L_x_247) ;  /* 0x0000000000148947 */ /* 0x000fea0003800000 */
[----:B-1----:R-:W1:Y:S02]  /*99f0*/  LDC.64 R2, c[0x0][0xa08] ;  /* 0x00028200ff027b82 */ /* 0x002e640000000a00 */
[----:B-1----:R-:W-:-:S05]  /*9a00*/  IMAD.WIDE R2, R31, 0x4, R2 ;  /* 0x000000041f027825 */ /* 0x002fca00078e0202 */
[----:B------:R-:W3:Y:S04]  /*9a10*/  LDG.E R36, desc[UR36][R2.64] ;  /* 0x0000002402247981 */ /* 0x000ee8000c1e1900 */
[----:B------:R-:W3:Y:S02]  /*9a20*/  LDG.E R5, desc[UR36][R2.64+0x4] ;  /* 0x0000042402057981 */ /* 0x000ee4000c1e1900 */
[----:B---3--:R-:W-:-:S07]  /*9a30*/  IADD3 R36, -R36, R5, RZ ;  /* 0x0000000524247210 */ /* 0x008fce0007ffe1ff */
.L_x_247:
[----:B-----5:R-:W-:Y:S01]  /*9a40*/  IMAD.IADD R36, R36, 0x1, -R37 ;  /* 0x0000000124247824 */ /* 0x020fe200078e0a25 */
[----:B------:R-:W-:Y:S03]  /*9a50*/  BSSY B7, `(.L_x_248) ;  /* 0x0000371000077945 */ /* 0x000fe60003800000 */
[C---:B012---:R-:W-:Y:S01]  /*9a60*/  VIADD R0, R36.reuse, 0x5f ;  /* 0x0000005f24007836 */ /* 0x047fe20000000000 */
[----:B------:R-:W-:-:S03]  /*9a70*/  ISETP.GT.AND P0, PT, R36, RZ, PT ;  /* 0x000000ff2400720c */ /* 0x000fc60003f04270 */
[----:B------:R-:W-:-:S05]  /*9a80*/  IMAD.HI R0, R0, 0x2aaaaaab, RZ ;  /* 0x2aaaaaab00007827 */ /* 0x000fca00078e02ff */
[----:B---3--:R-:W-:-:S04]  /*9a90*/  SHF.R.U32.HI R3, RZ, 0x1f, R0 ;  /* 0x0000001fff037819 */ /* 0x008fc80000011600 */
[----:B------:R-:W-:-:S05]  /*9aa0*/  LEA.HI.SX32 R29, R0, R3, 0x1c ;  /* 0x00000003001d7211 */ /* 0x000fca00078fe2ff */
[----:B------:R0:W-:Y:S01]  /*9ab0*/  STL [R1+0x18], R29 ;  /* 0x0000181d01007387 */ /* 0x0001e20000100800 */
[----:B------:R-:W-:Y:S05]  /*9ac0*/  @P0 BRA `(.L_x_249) ;  /* 0x0000000000440947 */ /* 0x000fea0003800000 */
[----:B------:R-:W1:Y:S02]  /*9ad0*/  S2R R2, SR_TID.X ;  /* 0x0000000000027919 */ /* 0x000e640000002100 */
[----:B-1----:R-:W-:-:S04]  /*9ae0*/  LOP3.LUT R2, R2, 0x7f, RZ, 0xc0, !PT ;  /* 0x0000007f02027812 */ /* 0x002fc800078ec0ff */
[----:B------:R-:W-:-:S13]  /*9af0*/  ISETP.NE.AND P0, PT, R2, RZ, PT ;  /* 0x000000ff0200720c */ /* 0x000fda0003f05270 */
[----:B------:R-:W-:Y:S05]  /*9b00*/  @P0 BRA `(.L_x_250) ;  /* 0x0000003400940947 */ /* 0x000fea0003800000 */
[----:B------:R-:W1:Y:S01]  /*9b10*/  S2R R5, SR_LANEID ;  /* 0x0000000000057919 */ /* 0x000e620000000000 */
[----:B------:R-:W-:Y:S01]  /*9b20*/  VOTEU.ANY UR4, UPT, PT ;  /* 0x0000000000047886 */ /* 0x000fe200038e0100 */
[----:B------:R-:W2:Y:S01]  /*9b30*/  LDC.64 R2, c[0x0][0xc60] ;  /* 0x00031800ff027b82 */ /* 0x000ea20000000a00 */
[----:B------:R-:W1:Y:S02]  /*9b40*/  FLO.U32 R0, UR4 ;  /* 0x0000000400007d00 */ /* 0x000e6400080e0000 */
[----:B-1----:R-:W-:-:S06]  /*9b50*/  ISETP.EQ.U32.AND P0, PT, R0, R5, PT ;  /* 0x000000050000720c */ /* 0x002fcc0003f02070 */
[----:B------:R-:W2:Y:S07]  /*9b60*/  POPC R5, UR4 ;  /* 0x0000000400057d09 */ /* 0x000eae0008000000 */
[----:B--2---:R-:W2:Y:S01]  /*9b70*/  @P0 ATOMG.E.ADD.STRONG.GPU PT, R3, desc[UR36][R2.64], R5 ;  /* 0x00000005020309a8 */ /* 0x004ea200081ee1e4 */
[----:B------:R-:W1:Y:S02]  /*9b80*/  S2R R4, SR_LTMASK ;  /* 0x0000000000047919 */ /* 0x000e640000003900 */
[----:B-1----:R-:W-:-:S04]  /*9b90*/  LOP3.LUT R4, R4, UR4, RZ, 0xc0, !PT ;  /* 0x0000000404047c12 */ /* 0x002fc8000f8ec0ff */
[----:B------:R-:W1:Y:S01]  /*9ba0*/  POPC R7, R4 ;  /* 0x0000000400077309 */ /* 0x000e620000000000 */
[----:B--2---:R-:W1:Y:S02]  /*9bb0*/  SHFL.IDX PT, R0, R3, R0, 0x1f ;  /* 0x00001f0003007589 */ /* 0x004e6400000e0000 */
[----:B-1----:R-:W-:Y:S01]  /*9bc0*/  IADD3 R16, R0, UR38, R7 ;  /* 0x0000002600107c10 */ /* 0x002fe2000fffe007 */
[----:B------:R-:W-:Y:S06]  /*9bd0*/  BRA `(.L_x_250) ;  /* 0x0000003400607947 */ /* 0x000fec0003800000 */
.L_x_249:
[----:B------:R-:W-:Y:S01]  /*9be0*/  VIADD R0, R22, 0x18400 ;  /* 0x0001840016007836 */ /* 0x000fe20000000000 */
[----:B------:R-:W-:Y:S04]  /*9bf0*/  BSSY B6, `(.L_x_251) ;  /* 0x0000013000067945 */ /* 0x000fe80003800000 */
[----:B------:R-:W-:-:S13]  /*9c00*/  LOP3.LUT P0, RZ, R0, 0x3ff, RZ, 0xc0, !PT ;  /* 0x000003ff00ff7812 */ /* 0x000fda000780c0ff */
[----:B------:R-:W-:Y:S05]  /*9c10*/  @!P0 BRA `(.L_x_252) ;  /* 0x0000000000408947 */ /* 0x000fea0003800000 */
[----:B------:R-:W-:Y:S01]  /*9c20*/  MOV R2, 0x0 ;  /* 0x0000000000027802 */ /* 0x000fe20000000f00 */
[----:B------:R-:W-:Y:S01]  /*9c30*/  ULDC.64 UR6, c[0x4][0xf0] ;  /* 0x01003c0000067ab9 */ /* 0x000fe20000000a00 */
[----:B------:R-:W-:Y:S01]  /*9c40*/  ULDC.64 UR8, c[0x4][0xf8] ;  /* 0x01003e0000087ab9 */ /* 0x000fe20000000a00 */
[----:B------:R-:W-:Y:S01]  /*9c50*/  ULDC.64 UR4, c[0x4][0x70] ;  /* 0x01001c0000047ab9 */ /* 0x000fe20000000a00 */
[----:B------:R-:W-:Y:S01]  /*9c60*/  MOV R4, UR6 ;  /* 0x0000000600047c02 */ /* 0x000fe20008000f00 */
[----:B------:R-:W-:Y:S01]  /*9c70*/  IMAD.U32 R5, RZ, RZ, UR7 ;  /* 0x00000007ff057e24 */ /* 0x000fe2000f8e00ff */
[----:B------:R-:W1:Y:S01]  /*9c80*/  LDC.64 R2, c[0x4][R2] ;  /* 0x0100000002027b82 */ /* 0x000e620000000a00 */
[----:B------:R-:W-:Y:S01]  /*9c90*/  IMAD.U32 R6, RZ, RZ, UR8 ;  /* 0x00000008ff067e24 */ /* 0x000fe2000f8e00ff */
[----:B------:R-:W-:Y:S01]  /*9ca0*/  MOV R10, UR4 ;  /* 0x00000004000a7c02 */ /* 0x000fe20008000f00 */
[----:B------:R-:W-:Y:S01]  /*9cb0*/  IMAD.U32 R7, RZ, RZ, UR9 ;  /* 0x00000009ff077e24 */ /* 0x000fe2000f8e00ff */
[----:B------:R-:W-:Y:S01]  /*9cc0*/  MOV R13, RZ ;  /* 0x000000ff000d7202 */ /* 0x000fe20000000f00 */
[----:B------:R-:W-:-:S02]  /*9cd0*/  IMAD.U32 R11, RZ, RZ, UR5 ;  /* 0x00000005ff0b7e24 */ /* 0x000fc4000f8e00ff */
[----:B------:R-:W-:Y:S02]  /*9ce0*/  IMAD.MOV.U32 R8, RZ, RZ, 0x70 ;  /* 0x00000070ff087424 */ /* 0x000fe400078e00ff */
[----:B------:R-:W-:-:S07]  /*9cf0*/  IMAD.MOV.U32 R12, RZ, RZ, 0x1 ;  /* 0x00000001ff0c7424 */ /* 0x000fce00078e00ff */
[----:B------:R-:W-:-:S07]  /*9d00*/  LEPC R20, `(.L_x_252) ;  /* 0x000000001014794e */ /* 0x000fce0000000000 */
[----:B01----:R-:W-:Y:S05]  /*9d10*/  CALL.ABS.NOINC R2 ;  /* 0x0000000002007343 */ /* 0x003fea0003c00000 */
.L_x_252:
[----:B------:R-:W-:Y:S05]  /*9d20*/  BSYNC B6 ;  /* 0x0000000000067941 */ /* 0x000fea0003800000 */
.L_x_251:
        /* <DEDUP_REMOVED lines=8> */
[----:B------:R1:W2:Y:S01]  /*9db0*/  LDC.64 R2, c[0x4][R26] ;  /* 0x010000001a027b82 */ /* 0x0002a20000000a00 */
[----:B------:R-:W-:Y:S01]  /*9dc0*/  IMAD.U32 R4, RZ, RZ, UR6 ;  /* 0x00000006ff047e24 */ /* 0x000fe2000f8e00ff */
[----:B------:R-:W-:Y:S01]  /*9dd0*/  MOV R6, UR8 ;  /* 0x0000000800067c02 */ /* 0x000fe20008000f00 */
[----:B------:R-:W-:Y:S01]  /*9de0*/  IMAD.U32 R5, RZ, RZ, UR7 ;  /* 0x00000007ff057e24 */ /* 0x000fe2000f8e00ff */
[----:B------:R-:W-:Y:S01]  /*9df0*/  MOV R8, 0x70 ;  /* 0x0000007000087802 */ /* 0x000fe20000000f00 */
[----:B------:R-:W-:Y:S02]  /*9e00*/  IMAD.U32 R7, RZ, RZ, UR9 ;  /* 0x00000009ff077e24 */ /* 0x000fe4000f8e00ff */
[----:B------:R-:W-:-:S02]  /*9e10*/  IMAD.U32 R10, RZ, RZ, UR4 ;  /* 0x00000004ff0a7e24 */ /* 0x000fc4000f8e00ff */
[----:B------:R-:W-:Y:S02]  /*9e20*/  IMAD.U32 R11, RZ, RZ, UR5 ;  /* 0x00000005ff0b7e24 */ /* 0x000fe4000f8e00ff */
[----:B------:R-:W-:Y:S02]  /*9e30*/  IMAD.MOV.U32 R12, RZ, RZ, 0x1 ;  /* 0x00000001ff0c7424 */ /* 0x000fe400078e00ff */
[----:B-1----:R-:W-:-:S07]  /*9e40*/  IMAD.MOV.U32 R13, RZ, RZ, RZ ;  /* 0x000000ffff0d7224 */ /* 0x002fce00078e00ff */
[----:B------:R-:W-:-:S07]  /*9e50*/  LEPC R20, `(.L_x_255) ;  /* 0x000000001014794e */ /* 0x000fce0000000000 */
[----:B0-2---:R-:W-:Y:S05]  /*9e60*/  CALL.ABS.NOINC R2 ;  /* 0x0000000002007343 */ /* 0x005fea0003c00000 */
.L_x_255:
[----:B------:R0:W1:Y:S01]  /*9e70*/  LDC.64 R2, c[0x4][R26] ;  /* 0x010000001a027b82 */ /* 0x0000620000000a00 */
[----:B------:R-:W-:Y:S01]  /*9e80*/  ULDC.64 UR6, c[0x4][0xf0] ;  /* 0x01003c0000067ab9 */ /* 0x000fe20000000a00 */
[----:B------:R-:W-:Y:S01]  /*9e90*/  ULDC.64 UR8, c[0x4][0xf8] ;  /* 0x01003e0000087ab9 */ /* 0x000fe20000000a00 */
[----:B------:R-:W-:Y:S01]  /*9ea0*/  ULDC.64 UR4, c[0x4][0x80] ;  /* 0x0100200000047ab9 */ /* 0x000fe20000000a00 */
[----:B------:R-:W-:Y:S01]  /*9eb0*/  IMAD.U32 R4, RZ, RZ, UR6 ;  /* 0x00000006ff047e24 */ /* 0x000fe2000f8e00ff */
[----:B------:R-:W-:Y:S01]  /*9ec0*/  MOV R5, UR7 ;  /* 0x0000000700057c02 */ /* 0x000fe20008000f00 */
[----:B------:R-:W-:Y:S01]  /*9ed0*/  IMAD.U32 R6, RZ, RZ, UR8 ;  /* 0x00000008ff067e24 */ /* 0x000fe2000f8e00ff */
[----:B------:R-:W-:Y:S01]  /*9ee0*/  MOV R11, UR5 ;  /* 0x00000005000b7c02 */ /* 0x000fe20008000f00 */
[----:B------:R-:W-:Y:S02]  /*9ef0*/  IMAD.U32 R7, RZ, RZ, UR9 ;  /* 0x00000009ff077e24 */ /* 0x000fe4000f8e00ff */
[----:B------:R-:W-:-:S02]  /*9f00*/  IMAD.U32 R10, RZ, RZ, UR4 ;  /* 0x00000004ff0a7e24 */ /* 0x000fc4000f8e00ff */
[----:B------:R-:W-:Y:S02]  /*9f10*/  IMAD.MOV.U32 R8, RZ, RZ, 0x70 ;  /* 0x00000070ff087424 */ /* 0x000fe400078e00ff */
[----:B------:R-:W-:Y:S02]  /*9f20*/  IMAD.MOV.U32 R12, RZ, RZ, 0x1 ;  /* 0x00000001ff0c7424 */ /* 0x000fe400078e00ff */
[----:B0-----:R-:W-:-:S07]  /*9f30*/  IMAD.MOV.U32 R13, RZ, RZ, RZ ;  /* 0x000000ffff0d7224 */ /* 0x001fce00078e00ff */
[----:B------:R-:W-:-:S07]  /*9f40*/  LEPC R20, `(.L_x_254) ;  /* 0x000000001014794e */ /* 0x000fce0000000000 */
[----:B-1----:R-:W-:Y:S05]  /*9f50*/  CALL.ABS.NOINC R2 ;  /* 0x0000000002007343 */ /* 0x002fea0003c00000 */
.L_x_254:
[----:B------:R-:W-:Y:S05]  /*9f60*/  BSYNC B6 ;  /* 0x0000000000067941 */ /* 0x000fea0003800000 */
.L_x_253:
[----:B------:R-:W1:Y:S01]  /*9f70*/  S2R R2, SR_TID.X ;  /* 0x0000000000027919 */ /* 0x000e620000002100 */
[----:B------:R-:W-:Y:S01]  /*9f80*/  ULDC.64 UR4, c[0x0][0x9f8] ;  /* 0x00027e0000047ab9 */ /* 0x000fe20000000a00 */
[----:B------:R-:W2:Y:S01]  /*9f90*/  LDC R8, c[0x0][0x430] ;  /* 0x00010c00ff087b82 */ /* 0x000ea20000000800 */
[----:B------:R-:W-:Y:S01]  /*9fa0*/  ISETP.NE.U32.AND P0, PT, RZ, UR4, PT ;  /* 0x00000004ff007c0c */ /* 0x000fe2000bf05070 */
[----:B------:R-:W3:Y:S03]  /*9fb0*/  S2R R20, SR_TID.X ;  /* 0x0000000000147919 */ /* 0x000ee60000002100 */
[----:B------:R-:W-:Y:S02]  /*9fc0*/  ISETP.NE.AND.EX P0, PT, RZ, UR5, PT, P0 ;  /* 0x00000005ff007c0c */ /* 0x000fe4000bf05300 */
[----:B-1----:R-:W-:-:S11]  /*9fd0*/  LOP3.LUT R21, R2, 0x7f, RZ, 0xc0, !PT ;  /* 0x0000007f02157812 */ /* 0x002fd600078ec0ff */
[----:B------:R-:W-:Y:S01]  /*9fe0*/  @P0 IADD3 R2, P1, R23, UR4, RZ ;  /* 0x0000000417020c10 */ /* 0x000fe2000ff3e0ff */
[----:B------:R-:W-:Y:S01]  /*9ff0*/  VIADD R26, R29, 0xffffffff ;  /* 0xffffffff1d1a7836 */ /* 0x000fe20000000000 */
[----:B--2---:R-:W-:Y:S01]  /*a000*/  ISETP.NE.AND P2, PT, R8, 0x1, PT ;  /* 0x000000010800780c */ /* 0x004fe20003f45270 */
[----:B------:R-:W-:Y:S01]  /*a010*/  ULDC UR4, c[0x0][0x320] ;  /* 0x0000c80000047ab9 */ /* 0x000fe20000000800 */
[----:B------:R-:W-:Y:S02]  /*a020*/  @P0 IADD3.X R3, R24, UR5, RZ, P1, !PT ;  /* 0x0000000518030c10 */ /* 0x000fe40008ffe4ff */
[----:B------:R-:W-:-:S03]  /*a030*/  SHF.R.U32.HI R21, RZ, 0x3, R21 ;  /* 0x00000003ff157819 */ /* 0x000fc60000011615 */
[----:B------:R1:W2:Y:S01]  /*a040*/  @P0 LDG.E R31, desc[UR36][R2.64] ;  /* 0x00000024021f0981 */ /* 0x0002a2000c1e1900 */
[C---:B---3--:R-:W-:Y:S02]  /*a050*/  SHF.L.U32 R32, R20.reuse, 0x4, RZ ;  /* 0x0000000414207819 */ /* 0x048fe400000006ff */
[----:B------:R-:W-:Y:S02]  /*a060*/  LOP3.LUT R25, R25, 0xffffffdf, RZ, 0xc0, !PT ;  /* 0xffffffdf19197812 */ /* 0x000fe400078ec0ff */
[----:B------:R-:W-:Y:S01]  /*a070*/  LOP3.LUT R32, R21, 0x70, R32, 0xf8, !PT ;  /* 0x0000007015207812 */ /* 0x000fe200078ef820 */
[----:B------:R-:W3:Y:S01]  /*a080*/  @P2 LDC R7, c[0x0][0x434] ;  /* 0x00010d00ff072b82 */ /* 0x000ee20000000800 */
[----:B------:R-:W-:Y:S01]  /*a090*/  IMAD.SHL.U32 R21, R20, 0x8, RZ ;  /* 0x0000000814157824 */ /* 0x000fe200078e00ff */
[----:B------:R-:W-:Y:S02]  /*a0a0*/  @P2 LOP3.LUT R25, R25, 0x20, RZ, 0xfc, !PT ;  /* 0x0000002019192812 */ /* 0x000fe400078efcff */
[----:B------:R-:W-:-:S02]  /*a0b0*/  IMAD R6, R26, 0x60, R32 ;  /* 0x000000601a067824 */ /* 0x000fc400078e0220 */
[----:B------:R-:W-:Y:S02]  /*a0c0*/  LOP3.LUT R21, R21, 0x38, RZ, 0xc0, !PT ;  /* 0x0000003815157812 */ /* 0x000fe400078ec0ff */
[----:B------:R-:W4:Y:S01]  /*a0d0*/  @P2 LDC R0, c[0x0][0x438] ;  /* 0x00010e00ff002b82 */ /* 0x000f220000000800 */
[C---:B------:R-:W-:Y:S01]  /*a0e0*/  ISETP.GE.AND P0, PT, R6.reuse, R36, PT ;  /* 0x000000240600720c */ /* 0x040fe20003f06270 */
[----:B------:R-:W-:Y:S01]  /*a0f0*/  IMAD.IADD R6, R6, 0x1, R37 ;  /* 0x0000000106067824 */ /* 0x000fe200078e0225 */
[C---:B------:R-:W-:Y:S02]  /*a100*/  LOP3.LUT R20, R21.reuse, 0x40, RZ, 0xfc, !PT ;  /* 0x0000004015147812 */ /* 0x040fe400078efcff */
[----:B------:R-:W-:Y:S01]  /*a110*/  ISETP.GT.U32.OR P0, PT, R32, 0x5f, P0 ;  /* 0x0000005f2000780c */ /* 0x000fe20000704470 */
[----:B-1----:R-:W-:Y:S01]  /*a120*/  IMAD.MOV.U32 R2, RZ, RZ, R6 ;  /* 0x000000ffff027224 */ /* 0x002fe200078e0006 */
[----:B------:R-:W-:Y:S01]  /*a130*/  ISETP.GE.AND P1, PT, R21, UR4, PT ;  /* 0x0000000415007c0c */ /* 0x000fe2000bf26270 */
[----:B---3--:R-:W-:-:S10]  /*a140*/  @P2 IMAD.HI.U32 R3, R6, R7, RZ ;  /* 0x0000000706032227 */ /* 0x008fd400078e00ff */
[----:B------:R-:W1:Y:S01]  /*a150*/  @!P0 LDC.64 R4, c[0x0][0x428] ;  /* 0x00010a00ff048b82 */ /* 0x000e620000000a00 */
[----:B----4-:R-:W-:Y:S02]  /*a160*/  @P2 SHF.R.U32.HI R2, RZ, R0, R3 ;  /* 0x00000000ff022219 */ /* 0x010fe40000011603 */
[----:B------:R-:W-:Y:S01]  /*a170*/  ISETP.GE.AND P2, PT, R20, UR4, PT ;  /* 0x0000000414007c0c */ /* 0x000fe2000bf46270 */
[----:B------:R-:W-:Y:S01]  /*a180*/  ULDC UR4, c[0x0][0x2f4] ;  /* 0x0000bd0000047ab9 */ /* 0x000fe20000000800 */
[----:B------:R-:W-:Y:S02]  /*a190*/  IADD3 R3, -R2, RZ, RZ ;  /* 0x000000ff02037210 */ /* 0x000fe40007ffe1ff */
[----:B0-----:R-:W-:-:S03]  /*a1a0*/  SEL R29, RZ, 0xffffffff, P2 ;  /* 0xffffffffff1d7807 */ /* 0x001fc60001000000 */
[----:B------:R-:W-:Y:S01]  /*a1b0*/  IMAD R0, R8, R3, R6 ;  /* 0x0000000308007224 */ /* 0x000fe200078e0206 */
[----:B------:R-:W-:Y:S01]  /*a1c0*/  @!P0 SHF.R.S32.HI R3, RZ, 0x1f, R2 ;  /* 0x0000001fff038819 */ /* 0x000fe20000011402 */
[----:B------:R-:W-:Y:S01]  /*a1d0*/  IMAD.SHL.U32 R29, R29, 0x2, RZ ;  /* 0x000000021d1d7824 */ /* 0x000fe200078e00ff */
[----:B------:R-:W-:Y:S02]  /*a1e0*/  ISETP.GE.AND P2, PT, R21, UR4, PT ;  /* 0x0000000415007c0c */ /* 0x000fe4000bf46270 */
[----:B------:R-:W-:Y:S02]  /*a1f0*/  LOP3.LUT R25, R25, 0xfffffff7, RZ, 0xc0, !PT ;  /* 0xfffffff719197812 */ /* 0x000fe400078ec0ff */
[----:B------:R-:W-:Y:S01]  /*a200*/  LOP3.LUT R9, R21, 0x80, RZ, 0xfc, !PT ;  /* 0x0000008015097812 */ /* 0x000fe200078efcff */
[----:B------:R-:W-:Y:S01]  /*a210*/  UMOV UR5, 0xffffffff ;  /* 0xffffffff00057882 */ /* 0x000fe20000000000 */
[----:B--2---:R-:W-:-:S05]  /*a220*/  SHF.R.S32.HI R7, RZ, 0x1f, R31 ;  /* 0x0000001fff077819 */ /* 0x004fca000001141f */
[----:B------:R0:W-:Y:S01]  /*a230*/  STL [R1], R7 ;  /* 0x0000000701007387 */ /* 0x0001e20000100800 */
[----:B-1----:R-:W-:-:S04]  /*a240*/  @!P0 IMAD R8, R7, R4, RZ ;  /* 0x0000000407088224 */ /* 0x002fc800078e02ff */
[C---:B------:R-:W-:Y:S02]  /*a250*/  @!P0 IMAD R5, R31.reuse, R5, R8 ;  /* 0x000000051f058224 */ /* 0x040fe400078e0208 */
[----:B0-----:R-:W-:Y:S01]  /*a260*/  @!P0 IMAD.WIDE.U32 R6, R31, R4, R2 ;  /* 0x000000041f068225 */ /* 0x001fe200078e0002 */
[----:B------:R-:W-:Y:S02]  /*a270*/  SEL R2, RZ, 0x1, P1 ;  /* 0x00000001ff027807 */ /* 0x000fe40000800000 */
[----:B------:R-:W-:Y:S01]  /*a280*/  MOV R4, RZ ;  /* 0x000000ff00047202 */ /* 0x000fe20000000f00 */
[----:B------:R-:W-:Y:S01]  /*a290*/  @!P0 IMAD.IADD R5, R7, 0x1, R5 ;  /* 0x0000000107058824 */ /* 0x000fe200078e0205 */
[----:B------:R-:W-:Y:S02]  /*a2a0*/  LOP3.LUT R29, R29, 0x2, R2, 0xe2, !PT ;  /* 0x000000021d1d7812 */ /* 0x000fe400078ee202 */
[----:B------:R-:W0:Y:S02]  /*a2b0*/  @!P0 LDC.64 R2, c[0x0][0x418] ;  /* 0x00010600ff028b82 */ /* 0x000e240000000a00 */
[----:B0-----:R-:W-:-:S04]  /*a2c0*/  @!P0 LEA R2, P1, R6, R2, 0x2 ;  /* 0x0000000206028211 */ /* 0x001fc800078210ff */
[----:B------:R-:W-:-:S05]  /*a2d0*/  @!P0 LEA.HI.X R3, R6, R3, R5, 0x2, P1 ;  /* 0x0000000306038211 */ /* 0x000fca00008f1405 */
[----:B------:R0:W5:Y:S01]  /*a2e0*/  @!P0 LDG.E R4, desc[UR36][R2.64] ;  /* 0x0000002402048981 */ /* 0x000162000c1e1900 */
[----:B------:R-:W-:Y:S02]  /*a2f0*/  ISETP.GT.U32.AND P0, PT, R32, 0x5f, PT ;  /* 0x0000005f2000780c */ /* 0x000fe40003f04070 */
[----:B------:R-:W-:-:S11]  /*a300*/  ISETP.GE.AND P1, PT, R20, UR4, PT ;  /* 0x0000000414007c0c */ /* 0x000fd6000bf26270 */
[----:B------:R-:W-:Y:S02]  /*a310*/  @P0 LOP3.LUT R25, R25, 0x8, RZ, 0xfc, !PT ;  /* 0x0000000819190812 */ /* 0x000fe400078efcff */
[----:B------:R-:W-:Y:S02]  /*a320*/  ISETP.GE.AND P0, PT, R9, UR4, PT ;  /* 0x0000000409007c0c */ /* 0x000fe4000bf06270 */
[----:B------:R-:W-:-:S04]  /*a330*/  LOP3.LUT R25, R25, 0xfffffffb, RZ, 0xc0, !PT ;  /* 0xfffffffb19197812 */ /* 0x000fc800078ec0ff */
[----:B------:R-:W-:-:S04]  /*a340*/  @P2 LOP3.LUT R25, R25, 0x4, RZ, 0xfc, !PT ;  /* 0x0000000419192812 */ /* 0x000fc800078efcff */
[----:B------:R-:W-:-:S04]  /*a350*/  LOP3.LUT R25, R25, 0xfffffffe, RZ, 0xc0, !PT ;  /* 0xfffffffe19197812 */ /* 0x000fc800078ec0ff */
[----:B------:R-:W-:-:S04]  /*a360*/  LOP3.LUT R25, R25, 0xfffffffd, RZ, 0xc0, !PT ;  /* 0xfffffffd19197812 */ /* 0x000fc800078ec0ff */
[----:B------:R-:W-:-:S04]  /*a370*/  @P1 LOP3.LUT R25, R25, 0x2, RZ, 0xfc, !PT ;  /* 0x0000000219191812 */ /* 0x000fc800078efcff */
[----:B------:R-:W-:Y:S01]  /*a380*/  @P0 LOP3.LUT R25, R25, 0x1, RZ, 0xfc, !PT ;  /* 0x0000000119190812 */ /* 0x000fe200078efcff */
[----:B0-----:R-:W-:Y:S06]  /*a390*/  BRA.DIV UR5, `(.L_x_256) ;  /* 0x0000003e054c7947 */ /* 0x001fec000b800000 */
.L_x_324:
[----:B------:R-:W2:Y:S01]  /*a3a0*/  LDL R2, [R1+0x20] ;  /* 0x0000200001027983 */ /* 0x000ea20000100800 */
[----:B------:R-:W-:Y:S02]  /*a3b0*/  LOP3.LUT R25, R25, 0xffffffef, RZ, 0xc0, !PT ;  /* 0xffffffef19197812 */ /* 0x000fe400078ec0ff */
[----:B------:R-:W-:Y:S02]  /*a3c0*/  SHF.R.S32.HI R32, RZ, 0x1f, R18 ;  /* 0x0000001fff207819 */ /* 0x000fe40000011412 */
[----:B--2---:R-:W-:-:S13]  /*a3d0*/  ISETP.NE.AND P0, PT, R2, 0x3, PT ;  /* 0x000000030200780c */ /* 0x004fda0003f05270 */
[----:B------:R-:W-:Y:S01]  /*a3e0*/  @P0 LOP3.LUT R25, R25, 0x10, RZ, 0xfc, !PT ;  /* 0x0000001019190812 */ /* 0x000fe200078efcff */
[----:B------:R-:W-:Y:S06]  /*a3f0*/  @!P0 BRA `(.L_x_257) ;  /* 0x0000000000048947 */ /* 0x000fec0003800000 */
[----:B------:R-:W-:Y:S01]  /*a400*/  BPT.TRAP 0x1 ;  /* 0x000000040000795c */ /* 0x000fe20000300000 */
.L_x_257:
[----:B------:R-:W-:Y:S01]  /*a410*/  SHF.R.S32.HI R5, RZ, 0x1f, R0 ;  /* 0x0000001fff057819 */ /* 0x000fe20000011400 */
[----:B------:R-:W-:Y:S01]  /*a420*/  ULDC.64 UR4, c[0x0][0x328] ;  /* 0x0000ca0000047ab9 */ /* 0x000fe20000000a00 */
[----:B------:R-:W-:Y:S01]  /*a430*/  BSSY B0, `(.L_x_258) ;  /* 0x0000017000007945 */ /* 0x000fe20003800000 */
[----:B------:R-:W-:-:S04]  /*a440*/  IMAD.WIDE.U32 R2, R0, UR4, RZ ;  /* 0x0000000400027c25 */ /* 0x000fc8000f8e00ff */
[----:B------:R-:W-:-:S04]  /*a450*/  IMAD R6, R5, UR4, RZ ;  /* 0x0000000405067c24 */ /* 0x000fc8000f8e02ff */
[----:B------:R-:W-:Y:S01]  /*a460*/  IMAD R6, R0, UR5, R6 ;  /* 0x0000000500067c24 */ /* 0x000fe2000f8e0206 */
[----:B------:R-:W-:-:S03]  /*a470*/  ULDC.64 UR4, c[0x0][0x338] ;  /* 0x0000ce0000047ab9 */ /* 0x000fc60000000a00 */
[----:B------:R-:W-:Y:S01]  /*a480*/  IMAD.IADD R3, R3, 0x1, R6 ;  /* 0x0000000103037824 */ /* 0x000fe200078e0206 */
[----:B-----5:R-:W-:Y:S01]  /*a490*/  SHF.R.S32.HI R6, RZ, 0x1f, R4 ;  /* 0x0000001fff067819 */ /* 0x020fe20000011404 */
[----:B------:R-:W-:-:S04]  /*a4a0*/  IMAD.WIDE.U32 R2, R4, UR4, R2 ;  /* 0x0000000404027c25 */ /* 0x000fc8000f8e0002 */
[----:B------:R-:W-:-:S04]  /*a4b0*/  IMAD R7, R6, UR4, RZ ;  /* 0x0000000406077c24 */ /* 0x000fc8000f8e02ff */
[----:B------:R-:W-:Y:S01]  /*a4c0*/  IMAD R7, R4, UR5, R7 ;  /* 0x0000000504077c24 */ /* 0x000fe2000f8e0207 */
[----:B------:R-:W-:-:S03]  /*a4d0*/  ULDC.64 UR4, c[0x0][0x330] ;  /* 0x0000cc0000047ab9 */ /* 0x000fc60000000a00 */
[----:B------:R-:W-:Y:S02]  /*a4e0*/  IMAD.IADD R3, R3, 0x1, R7 ;  /* 0x0000000103037824 */ /* 0x000fe400078e0207 */
[----:B------:R-:W-:Y:S02]  /*a4f0*/  IMAD R7, R32, UR4, RZ ;  /* 0x0000000420077c24 */ /* 0x000fe4000f8e02ff */
[----:B------:R-:W-:-:S04]  /*a500*/  IMAD.WIDE.U32 R2, R18, UR4, R2 ;  /* 0x0000000412027c25 */ /* 0x000fc8000f8e0002 */
[----:B------:R-:W-:Y:S01]  /*a510*/  IMAD R7, R18, UR5, R7 ;  /* 0x0000000512077c24 */ /* 0x000fe2000f8e0207 */
[----:B------:R-:W-:Y:S02]  /*a520*/  ULDC.64 UR4, c[0x0][0x318] ;  /* 0x0000c60000047ab9 */ /* 0x000fe40000000a00 */
[----:B------:R-:W-:Y:S01]  /*a530*/  LEA R23, P0, R2, UR4, 0x1 ;  /* 0x0000000402177c11 */ /* 0x000fe2000f8008ff */
[----:B------:R-:W-:-:S05]  /*a540*/  IMAD.IADD R7, R3, 0x1, R7 ;  /* 0x0000000103077824 */ /* 0x000fca00078e0207 */
[----:B------:R-:W-:Y:S02]  /*a550*/  LEA.HI.X R24, R2, UR5, R7, 0x1, P0 ;  /* 0x0000000502187c11 */ /* 0x000fe400080f0c07 */
[----:B------:R-:W-:Y:S02]  /*a560*/  LEA R7, R27, R22, 0x3 ;  /* 0x000000161b077211 */ /* 0x000fe400078e18ff */
[----:B------:R-:W-:-:S04]  /*a570*/  SHF.L.U32 R2, R28, 0x1f, RZ ;  /* 0x0000001f1c027819 */ /* 0x000fc800000006ff */
[----:B------:R-:W0:Y:S02]  /*a580*/  SYNCS.PHASECHK.TRANS64.TRYWAIT P0, [R7+URZ+0x2a840], R2 ;  /* 0x02a84002070075a7 */ /* 0x000e24000800017f */
[----:B0-----:R-:W-:Y:S05]  /*a590*/  @!P0 BRA `(.L_x_259) ;  /* 0x0000003c00008947 */ /* 0x001fea0003800000 */
.L_x_325:
[----:B------:R-:W-:Y:S05]  /*a5a0*/  BSYNC B0 ;  /* 0x0000000000007941 */ /* 0x000fea0003800000 */
.L_x_258:
[----:B------:R-:W1:Y:S01]  /*a5b0*/  S2R R8, SR_TID.X ;  /* 0x0000000000087919 */ /* 0x000e620000002100 */
[----:B------:R-:W-:Y:S01]  /*a5c0*/  ULDC.64 UR4, c[0x0][0x300] ;  /* 0x0000c00000047ab9 */ /* 0x000fe20000000a00 */
[----:B------:R-:W-:Y:S01]  /*a5d0*/  LOP3.LUT P4, RZ, R25, 0x4, RZ, 0xc0, !PT ;  /* 0x0000000419ff7812 */ /* 0x000fe2000788c0ff */
[----:B------:R-:W-:Y:S01]  /*a5e0*/  IMAD R5, R5, UR4, RZ ;  /* 0x0000000405057c24 */ /* 0x000fe2000f8e02ff */
[C---:B------:R-:W-:Y:S01]  /*a5f0*/  LOP3.LUT P3, RZ, R25.reuse, 0x2, RZ, 0xc0, !PT ;  /* 0x0000000219ff7812 */ /* 0x040fe2000786c0ff */
[----:B0-----:R-:W-:Y:S01]  /*a600*/  IMAD.WIDE.U32 R2, R0, UR4, RZ ;  /* 0x0000000400027c25 */ /* 0x001fe2000f8e00ff */
[----:B------:R-:W-:-:S03]  /*a610*/  LOP3.LUT P2, RZ, R25, 0x1, RZ, 0xc0, !PT ;  /* 0x0000000119ff7812 */ /* 0x000fc6000784c0ff */
[----:B------:R-:W-:Y:S01]  /*a620*/  IMAD R5, R0, UR5, R5 ;  /* 0x0000000500057c24 */ /* 0x000fe2000f8e0205 */
[----:B------:R-:W-:Y:S02]  /*a630*/  ULDC.64 UR4, c[0x0][0x310] ;  /* 0x0000c40000047ab9 */ /* 0x000fe40000000a00 */
[----:B------:R-:W-:Y:S02]  /*a640*/  IMAD R6, R6, UR4, RZ ;  /* 0x0000000406067c24 */ /* 0x000fe4000f8e02ff */
[----:B------:R-:W-:Y:S02]  /*a650*/  IMAD.IADD R3, R3, 0x1, R5 ;  /* 0x0000000103037824 */ /* 0x000fe400078e0205 */
        /* <DEDUP_REMOVED lines=8> */
[----:B-1----:R-:W-:Y:S01]  /*a6e0*/  LOP3.LUT R8, R8, 0x7f, RZ, 0xc0, !PT ;  /* 0x0000007f08087812 */ /* 0x002fe200078ec0ff */
[----:B------:R-:W-:Y:S01]  /*a6f0*/  IMAD R6, R26, -0x60, R36 ;  /* 0xffffffa01a067824 */ /* 0x000fe200078e0224 */
[----:B------:R-:W-:Y:S01]  /*a700*/  LEA R4, P0, R2, UR4, 0x1 ;  /* 0x0000000402047c11 */ /* 0x000fe2000f8008ff */
[----:B------:R-:W-:Y:S01]  /*a710*/  IMAD.IADD R0, R3, 0x1, R0 ;  /* 0x0000000103007824 */ /* 0x000fe200078e0200 */
[----:B------:R-:W-:Y:S01]  /*a720*/  SHF.R.U32.HI R9, RZ, 0x3, R8 ;  /* 0x00000003ff097819 */ /* 0x000fe20000011608 */
[----:B------:R-:W-:Y:S01]  /*a730*/  UMOV UR4, 0xffffffff ;  /* 0xffffffff00047882 */ /* 0x000fe20000000000 */
[----:B------:R-:W0:Y:S01]  /*a740*/  S2R R8, SR_TID.X ;  /* 0x0000000000087919 */ /* 0x000e220000002100 */
[----:B------:R-:W-:Y:S01]  /*a750*/  IMAD R5, R27, 0x4800, R33 ;  /* 0x000048001b057824 */ /* 0x000fe200078e0221 */
[----:B------:R-:W-:-:S02]  /*a760*/  IADD3 R6, -R9, R6, RZ ;  /* 0x0000000609067210 */ /* 0x000fc40007ffe1ff */
[----:B------:R-:W-:Y:S02]  /*a770*/  LEA.HI.X R0, R2, UR5, R0, 0x1, P0 ;  /* 0x0000000502007c11 */ /* 0x000fe400080f0c00 */
[----:B------:R-:W-:Y:S01]  /*a780*/  ISETP.GE.AND P0, PT, R6, 0x1, PT ;  /* 0x000000010600780c */ /* 0x000fe20003f06270 */
[----:B0-----:R-:W-:-:S05]  /*a790*/  IMAD.SHL.U32 R9, R8, 0x8, RZ ;  /* 0x0000000808097824 */ /* 0x001fca00078e00ff */
[----:B------:R-:W-:Y:S01]  /*a7a0*/  LOP3.LUT R9, R9, 0x38, RZ, 0xc0, !PT ;  /* 0x0000003809097812 */ /* 0x000fe200078ec0ff */
[----:B------:R-:W-:Y:S06]  /*a7b0*/  BRA.DIV UR4, `(.L_x_260) ;  /* 0x0000003a048c7947 */ /* 0x000fec000b800000 */
[----:B------:R-:W0:Y:S01]  /*a7c0*/  SHFL.IDX PT, R3, R4, RZ, 0x181f ;  /* 0x00181fff04037589 */ /* 0x000e2200000e0000 */
[----:B------:R-:W-:-:S03]  /*a7d0*/  @P0 IMAD R8, R5, 0x2, R22 ;  /* 0x0000000205080824 */ /* 0x000fc600078e0216 */
[----:B------:R-:W1:Y:S01]  /*a7e0*/  SHFL.IDX PT, R2, R0, RZ, 0x181f ;  /* 0x00181fff00027589 */ /* 0x000e6200000e0000 */
[----:B0-----:R-:W-:-:S05]  /*a7f0*/  @P0 LEA R3, P1, R9, R3, 0x1 ;  /* 0x0000000309030211 */ /* 0x001fca00078208ff */
[----:B-1----:R-:W-:Y:S01]  /*a800*/  @P0 IMAD.X R2, RZ, RZ, R2, P1 ;  /* 0x000000ffff020224 */ /* 0x002fe200008e0602 */
[----:B------:R-:W-:-:S04]  /*a810*/  ISETP.GE.AND P1, PT, R6, 0x11, PT ;  /* 0x000000110600780c */ /* 0x000fc80003f26270 */
[----:B------:R-:W-:-:S04]  /*a820*/  @P0 LOP3.LUT R3, R3, R2, RZ, 0x3c, !PT ;  /* 0x0000000203030212 */ /* 0x000fc800078e3cff */
[----:B------:R-:W-:-:S04]  /*a830*/  @P0 LOP3.LUT R2, R3, R2, RZ, 0x3c, !PT ;  /* 0x0000000203020212 */ /* 0x000fc800078e3cff */
[----:B------:R-:W-:-:S05]  /*a840*/  @P0 LOP3.LUT R3, R3, R2, RZ, 0x3c, !PT ;  /* 0x0000000203030212 */ /* 0x000fca00078e3cff */
[----:B------:R-:W-:Y:S01]  /*a850*/  @!PT LDS RZ, [RZ] ;  /* 0x00000000fffff984 */ /* 0x000fe20000000800 */
[----:B------:R-:W-:Y:S04]  /*a860*/  @P0 LDGSTS.E.BYPASS.LTC128B.128 [R8+0x18400], desc[UR36][R2.64], !P4 ;  /* 0x1840000002080fae */ /* 0x000fe8000e101d64 */
[----:B------:R-:W-:Y:S04]  /*a870*/  @P0 LDGSTS.E.BYPASS.LTC128B.128 [R8+0x1b400], desc[UR36][R2.64+0x80], !P3 ;  /* 0x1b40008002080fae */ /* 0x000fe8000d901d64 */
[----:B------:R0:W-:Y:S04]  /*a880*/  @P0 LDGSTS.E.BYPASS.LTC128B.128 [R8+0x1e400], desc[UR36][R2.64+0x100], !P2 ;  /* 0x1e40010002080fae */ /* 0x0001e8000d101d64 */
[----:B0-----:R-:W0:Y:S01]  /*a890*/  SHFL.IDX PT, R3, R4, 0x1, 0x181f ;  /* 0x00381f0004037f89 */ /* 0x001e2200000e0000 */
[----:B------:R-:W-:-:S03]  /*a8a0*/  @P1 IMAD R8, R5, 0x2, R22 ;  /* 0x0000000205081824 */ /* 0x000fc600078e0216 */
[----:B------:R-:W1:Y:S01]  /*a8b0*/  SHFL.IDX PT, R2, R0, 0x1, 0x181f ;  /* 0x00381f0000027f89 */ /* 0x000e6200000e0000 */
[----:B0-----:R-:W-:-:S04]  /*a8c0*/  @P1 LEA R3, P0, R9, R3, 0x1 ;  /* 0x0000000309031211 */ /* 0x001fc800078008ff */
[----:B-1----:R-:W-:-:S04]  /*a8d0*/  @P1 IADD3.X R2, RZ, R2, RZ, P0, !PT ;  /* 0x00000002ff021210 */ /* 0x002fc800007fe4ff */
[----:B------:R-:W-:-:S04]  /*a8e0*/  @P1 LOP3.LUT R3, R3, R2, RZ, 0x3c, !PT ;  /* 0x0000000203031212 */ /* 0x000fc800078e3cff */
[----:B------:R-:W-:-:S04]  /*a8f0*/  @P1 LOP3.LUT R2, R3, R2, RZ, 0x3c, !PT ;  /* 0x0000000203021212 */ /* 0x000fc800078e3cff */
[----:B------:R-:W-:-:S05]  /*a900*/  @P1 LOP3.LUT R3, R3, R2, RZ, 0x3c, !PT ;  /* 0x0000000203031212 */ /* 0x000fca00078e3cff */
[----:B------:R-:W-:Y:S04]  /*a910*/  @P1 LDGSTS.E.BYPASS.LTC128B.128 [R8+0x18c00], desc[UR36][R2.64], !P4 ;  /* 0x18c0000002081fae */ /* 0x000fe8000e101d64 */
[----:B------:R-:W-:Y:S04]  /*a920*/  @P1 LDGSTS.E.BYPASS.LTC128B.128 [R8+0x1bc00], desc[UR36][R2.64+0x80], !P3 ;  /* 0x1bc0008002081fae */ /* 0x000fe8000d901d64 */
[----:B------:R0:W-:Y:S01]  /*a930*/  @P1 LDGSTS.E.BYPASS.LTC128B.128 [R8+0x1ec00], desc[UR36][R2.64+0x100], !P2 ;  /* 0x1ec0010002081fae */ /* 0x0001e2000d101d64 */
[----:B------:R-:W-:-:S03]  /*a940*/  ISETP.GE.AND P1, PT, R6, 0x21, PT ;  /* 0x000000210600780c */ /* 0x000fc60003f26270 */
[----:B0-----:R-:W0:Y:S10]  /*a950*/  SHFL.IDX PT, R3, R4, 0x2, 0x181f ;  /* 0x00581f0004037f89 */ /* 0x001e3400000e0000 */
[----:B------:R-:W-:Y:S01]  /*a960*/  @P1 IMAD R8, R5, 0x2, R22 ;  /* 0x0000000205081824 */ /* 0x000fe200078e0216 */
[----:B------:R-:W1:Y:S01]  /*a970*/  SHFL.IDX PT, R2, R0, 0x2, 0x181f ;  /* 0x00581f0000027f89 */ /* 0x000e6200000e0000 */
[----:B0-----:R-:W-:-:S05]  /*a980*/  @P1 LEA R3, P0, R9, R3, 0x1 ;  /* 0x0000000309031211 */ /* 0x001fca00078008ff */
[----:B-1----:R-:W-:-:S05]  /*a990*/  @P1 IMAD.X R2, RZ, RZ, R2, P0 ;  /* 0x000000ffff021224 */ /* 0x002fca00000e0602 */
        /* <DEDUP_REMOVED lines=21> */
[----:B------:R-:W1:Y:S04]  /*aaf0*/  SHFL.IDX PT, R2, R0, 0x4, 0x181f ;  /* 0x00981f0000027f89 */ /* 0x000e6800000e0000 */
[----:B------:R-:W2:Y:S01]  /*ab00*/  SHFL.IDX PT, R0, R0, 0x5, 0x181f ;  /* 0x00b81f0000007f89 */ /* 0x000ea200000e0000 */
[----:B0-----:R-:W-:-:S05]  /*ab10*/  @P1 LEA R3, P0, R9, R3, 0x1 ;  /* 0x0000000309031211 */ /* 0x001fca00078008ff */
[----:B-1----:R-:W-:-:S05]  /*ab20*/  @P1 IMAD.X R2, RZ, RZ, R2, P0 ;  /* 0x000000ffff021224 */ /* 0x002fca00000e0602 */
[----:B------:R-:W-:-:S04]  /*ab30*/  @P1 LOP3.LUT R3, R3, R2, RZ, 0x3c, !PT ;  /* 0x0000000203031212 */ /* 0x000fc800078e3cff */
[----:B------:R-:W-:-:S04]  /*ab40*/  @P1 LOP3.LUT R2, R3, R2, RZ, 0x3c, !PT ;  /* 0x0000000203021212 */ /* 0x000fc800078e3cff */
[----:B------:R-:W-:-:S05]  /*ab50*/  @P1 LOP3.LUT R3, R3, R2, RZ, 0x3c, !PT ;  /* 0x0000000203031212 */ /* 0x000fca00078e3cff */
[----:B------:R-:W-:Y:S04]  /*ab60*/  @P1 LDGSTS.E.BYPASS.LTC128B.128 [R8+0x1a400], desc[UR36][R2.64], !P4 ;  /* 0x1a40000002081fae */ /* 0x000fe8000e101d64 */
[----:B------:R-:W-:Y:S04]  /*ab70*/  @P1 LDGSTS.E.BYPASS.LTC128B.128 [R8+0x1d400], desc[UR36][R2.64+0x80], !P3 ;  /* 0x1d40008002081fae */ /* 0x000fe8000d901d64 */
[----:B------:R0:W-:Y:S04]  /*ab80*/  @P1 LDGSTS.E.BYPASS.LTC128B.128 [R8+0x20400], desc[UR36][R2.64+0x100], !P2 ;  /* 0x2040010002081fae */ /* 0x0001e8000d101d64 */
[----:B0-2---:R0:W1:Y:S02]  /*ab90*/  SHFL.IDX PT, R2, R4, 0x5, 0x181f ;  /* 0x00b81f0004027f89 */ /* 0x00506400000e0000 */
.L_x_339:
[----:B------:R-:W-:-:S13]  /*aba0*/  ISETP.GE.AND P0, PT, R6, 0x51, PT ;  /* 0x000000510600780c */ /* 0x000fda0003f06270 */
[----:B-1----:R-:W-:Y:S01]  /*abb0*/  @P0 LEA R2, P1, R9, R2, 0x1 ;  /* 0x0000000209020211 */ /* 0x002fe200078208ff */
[----:B------:R-:W-:-:S03]  /*abc0*/  @P0 IMAD R5, R5, 0x2, R22 ;  /* 0x0000000205050824 */ /* 0x000fc600078e0216 */
[----:B------:R-:W-:-:S05]  /*abd0*/  @P0 IADD3.X R3, RZ, R0, RZ, P1, !PT ;  /* 0x00000000ff030210 */ /* 0x000fca0000ffe4ff */
        /* <DEDUP_REMOVED lines=8> */
.L_x_261:
[----:B------:R-:W-:Y:S02]  /*ac60*/  PLOP3.LUT P1, PT, P1, P0, PT, 0xa2, 0x0 ;  /* 0x000000000000781c */ /* 0x000fe40000f21472 */
[----:B------:R-:W-:-:S08]  /*ac70*/  @P0 R2UR P1, UR4, R7 ;  /* 0x00000000070402ca */ /* 0x000fd00000020000 */
[----:B------:R-:W-:-:S05]  /*ac80*/  @P0 PLOP3.LUT P0, PT, P1, PT, PT, 0x80, 0x0 ;  /* 0x000000000000081c */ /* 0x000fca0000f0f070 */
[----:B------:R-:W-:Y:S01]  /*ac90*/  @!P1 SYNCS.ARRIVE.TRANS64.RED.A0T1 RZ, [UR4+0x2a830], RZ ;  /* 0x02a830ffffff99a7 */ /* 0x000fe20008200404 */
[----:B------:R-:W-:Y:S07]  /*aca0*/  @!P1 ARRIVES.LDGSTSBAR.64.TRANSCNT [UR4+0x2a830] ;  /* 0x02a83000ff0099b0 */ /* 0x000fee0008000a84 */
[----:B------:R-:W-:Y:S05]  /*acb0*/  @P0 BRA.U.ANY `(.L_x_261) ;  /* 0xfffffffd00e80947 */ /* 0x000fea000393ffff */
[----:B------:R-:W-:Y:S01]  /*acc0*/  NOP ;  /* 0x0000000000007918 */ /* 0x000fe20000000000 */
[----:B------:R-:W2:Y:S02]  /*acd0*/  LDL R0, [R1+0x20] ;  /* 0x0000200001007983 */ /* 0x000ea40000100800 */
[----:B--2---:R-:W-:-:S13]  /*ace0*/  ISETP.NE.AND P2, PT, R0, 0x3, PT ;  /* 0x000000030000780c */ /* 0x004fda0003f45270 */
[----:B------:R-:W-:Y:S05]  /*acf0*/  @!P2 BRA `(.L_x_262) ;  /* 0x000000000004a947 */ /* 0x000fea0003800000 */
[----:B------:R-:W-:Y:S01]  /*ad00*/  BPT.TRAP 0x1 ;  /* 0x000000040000795c */ /* 0x000fe20000300000 */
.L_x_262:
[----:B------:R2:W5:Y:S01]  /*ad10*/  LDL.LU R0, [R1+0x8] ;  /* 0x0000080001007983 */ /* 0x0005620000300800 */
[----:B------:R-:W-:Y:S01]  /*ad20*/  LOP3.LUT P0, RZ, R25, 0x40, RZ, 0xc0, !PT ;  /* 0x0000004019ff7812 */ /* 0x000fe2000780c0ff */
[----:B------:R2:W-:-:S12]  /*ad30*/  SYNCS.ARRIVE.TRANS64.A1T0 RZ, [R7+URZ+0x2a830], RZ ;  /* 0x02a830ff07ff79a7 */ /* 0x0005d8000810003f */
[----:B------:R-:W-:Y:S05]  /*ad40*/  WARPSYNC.ALL ;  /* 0x0000000000007948 */ /* 0x000fea0003800000 */
[----:B------:R-:W-:Y:S01]  /*ad50*/  ULDC.64 UR4, c[0x0][0x298] ;  /* 0x0000a60000047ab9 */ /* 0x000fe20000000a00 */
[----:B-1----:R-:W-:Y:S01]  /*ad60*/  VIADD R2, R22, 0xc400 ;  /* 0x0000c40016027836 */ /* 0x002fe20000000000 */
[----:B------:R-:W-:Y:S01]  /*ad70*/  SEL R30, R30, RZ, !P0 ;  /* 0x000000ff1e1e7207 */ /* 0x000fe20004000000 */
[----:B0-----:R-:W-:Y:S01]  /*ad80*/  IMAD.WIDE.U32 R4, R35, UR4, RZ ;  /* 0x0000000423047c25 */ /* 0x001fe2000f8e00ff */
[----:B------:R-:W-:Y:S01]  /*ad90*/  BSSY B6, `(.L_x_263) ;  /* 0x000001b000067945 */ /* 0x000fe20003800000 */
[----:B------:R-:W-:Y:S01]  /*ada0*/  BAR.SYNC.DEFER_BLOCKING 0x8, 0x180 ;  /* 0x0206000000007b1d */ /* 0x000fe20000010000 */
[----:B-----5:R-:W-:-:S02]  /*adb0*/  SEL R0, R0, RZ, !P0 ;  /* 0x000000ff00007207 */ /* 0x020fc40004000000 */
[----:B------:R-:W-:-:S03]  /*adc0*/  LOP3.LUT P0, RZ, R2, 0x3ff, RZ, 0xc0, !PT ;  /* 0x000003ff02ff7812 */ /* 0x000fc6000780c0ff */
[----:B------:R0:W-:Y:S04]  /*add0*/  STL [R1+0x1c], R0 ;  /* 0x00001c0001007387 */ /* 0x0001e80000100800 */
[----:B------:R1:W-:Y:S01]  /*ade0*/  STL.64 [R1+0x8], R4 ;  /* 0x0000080401007387 */ /* 0x0003e20000100a00 */
[----:B0-----:R-:W-:-:S05]  /*adf0*/  SHF.R.S32.HI R0, RZ, 0x1f, R35 ;  /* 0x0000001fff007819 */ /* 0x001fca0000011423 */
[----:B------:R-:W-:-:S04]  /*ae00*/  IMAD R0, R0, UR4, RZ ;  /* 0x0000000400007c24 */ /* 0x000fc8000f8e02ff */
[----:B------:R-:W-:-:S04]  /*ae10*/  IMAD R0, R35, UR5, R0 ;  /* 0x0000000523007c24 */ /* 0x000fc8000f8e0200 */
[----:B------:R-:W-:Y:S01]  /*ae20*/  IMAD.IADD R35, R5, 0x1, R0 ;  /* 0x0000000105237824 */ /* 0x000fe200078e0200 */
[----:B-1----:R-:W-:Y:S06]  /*ae30*/  @!P0 BRA `(.L_x_264) ;  /* 0x0000000000408947 */ /* 0x002fec0003800000 */
[----:B------:R-:W-:Y:S01]  /*ae40*/  MOV R2, 0x0 ;  /* 0x0000000000027802 */ /* 0x000fe20000000f00 */
        /* <DEDUP_REMOVED lines=8> */
[----:B--2---:R-:W-:Y:S01]  /*aed0*/  IMAD.U32 R7, RZ, RZ, UR9 ;  /* 0x00000009ff077e24 */ /* 0x004fe2000f8e00ff */
[----:B------:R-:W-:Y:S01]  /*aee0*/  MOV R13, RZ ;  /* 0x000000ff000d7202 */ /* 0x000fe20000000f00 */
[----:B------:R-:W-:-:S02]  /*aef0*/  IMAD.U32 R11, RZ, RZ, UR5 ;  /* 0x00000005ff0b7e24 */ /* 0x000fc4000f8e00ff */
[----:B------:R-:W-:Y:S02]  /*af00*/  IMAD.MOV.U32 R8, RZ, RZ, 0x70 ;  /* 0x00000070ff087424 */ /* 0x000fe400078e00ff */
[----:B------:R-:W-:-:S07]  /*af10*/  IMAD.MOV.U32 R12, RZ, RZ, 0x1 ;  /* 0x00000001ff0c7424 */ /* 0x000fce00078e00ff */
[----:B------:R-:W-:-:S07]  /*af20*/  LEPC R20, `(.L_x_264) ;  /* 0x000000001014794e */ /* 0x000fce0000000000 */
[----:B0-----:R-:W-:Y:S05]  /*af30*/  CALL.ABS.NOINC R2 ;  /* 0x0000000002007343 */ /* 0x001fea0003c00000 */
.L_x_264:
[----:B------:R-:W-:Y:S05]  /*af40*/  BSYNC B6 ;  /* 0x0000000000067941 */ /* 0x000fea0003800000 */
.L_x_263:
[----:B------:R-:W3:Y:S01]  /*af50*/  LDL.LU R20, [R1+0x1c] ;  /* 0x00001c0001147983 */ /* 0x000ee20000300800 */
[----:B------:R-:W0:Y:S01]  /*af60*/  LDC R8, c[0x0][0x448] ;  /* 0x00011200ff087b82 */ /* 0x000e220000000800 */
[----:B------:R-:W-:Y:S02]  /*af70*/  ULDC.64 UR4, c[0x0][0x2d8] ;  /* 0x0000b60000047ab9 */ /* 0x000fe40000000a00 */
[----:B------:R-:W4:Y:S01]  /*af80*/  LDL.LU.64 R2, [R1+0x8] ;  /* 0x0000080001027983 */ /* 0x000f220000300a00 */
[----:B------:R-:W-:Y:S02]  /*af90*/  IMAD.SHL.U32 R4, R17, 0x80, RZ ;  /* 0x0000008011047824 */ /* 0x000fe400078e00ff */
[----:B------:R-:W-:Y:S01]  /*afa0*/  IMAD R0, R32, UR4, RZ ;  /* 0x0000000420007c24 */ /* 0x000fe2000f8e02ff */
[----:B------:R1:W5:Y:S03]  /*afb0*/  LDL R17, [R1+0x10] ;  /* 0x0000100001117983 */ /* 0x0003660000100800 */
[----:B------:R-:W-:Y:S01]  /*afc0*/  IMAD R0, R18, UR5, R0 ;  /* 0x0000000512007c24 */ /* 0x000fe2000f8e0200 */
[----:B0-----:R-:W-:Y:S01]  /*afd0*/  ISETP.NE.AND P0, PT, R8, 0x1, PT ;  /* 0x000000010800780c */ /* 0x001fe20003f05270 */
[----:B------:R-:W0:Y:S02]  /*afe0*/  S2R R11, SR_TID.X ;  /* 0x00000000000b7919 */ /* 0x000e240000002100 */
[----:B0-----:R-:W-:-:S05]  /*aff0*/  IMAD.SHL.U32 R9, R11, 0x8, RZ ;  /* 0x000000080b097824 */ /* 0x001fca00078e00ff */
[----:B------:R-:W-:Y:S01]  /*b000*/  LOP3.LUT R9, R9, 0x38, RZ, 0xc0, !PT ;  /* 0x0000003809097812 */ /* 0x000fe200078ec0ff */
[----:B---3--:R-:W-:Y:S02]  /*b010*/  IMAD.MOV.U32 R21, RZ, RZ, R20 ;  /* 0x000000ffff157224 */ /* 0x008fe400078e0014 */
[----:B------:R-:W0:Y:S01]  /*b020*/  S2R R20, SR_TID.X ;  /* 0x0000000000147919 */ /* 0x000e220000002100 */
[----:B----4-:R-:W-:Y:S02]  /*b030*/  IMAD.MOV.U32 R3, RZ, RZ, R35 ;  /* 0x000000ffff037224 */ /* 0x010fe400078e0023 */
[----:B------:R-:W-:Y:S01]  /*b040*/  IMAD.WIDE.U32 R2, R18, UR4, R2 ;  /* 0x0000000412027c25 */ /* 0x000fe2000f8e0002 */
[----:B------:R-:W-:-:S03]  /*b050*/  ULDC.64 UR4, c[0x0][0x2e0] ;  /* 0x0000b80000047ab9 */ /* 0x000fc60000000a00 */
[----:B------:R-:W-:Y:S02]  /*b060*/  IMAD R5, R21, UR4, RZ ;  /* 0x0000000415057c24 */ /* 0x000fe4000f8e02ff */
[----:B------:R-:W-:Y:S02]  /*b070*/  IMAD.IADD R3, R3, 0x1, R0 ;  /* 0x0000000103037824 */ /* 0x000fe400078e0200 */
[C---:B------:R-:W-:Y:S02]  /*b080*/  IMAD R0, R30.reuse, UR5, R5 ;  /* 0x000000051e007c24 */ /* 0x040fe4000f8e0205 */
[----:B------:R-:W-:Y:S01]  /*b090*/  IMAD.WIDE.U32 R2, R30, UR4, R2 ;  /* 0x000000041e027c25 */ /* 0x000fe2000f8e0002 */
[----:B------:R-:W2:Y:S01]  /*b0a0*/  @P0 LDC R5, c[0x0][0x44c] ;  /* 0x00011300ff050b82 */ /* 0x000ea20000000800 */
[----:B------:R-:W-:-:S03]  /*b0b0*/  ULDC.64 UR4, c[0x0][0x2d0] ;  /* 0x0000b40000047ab9 */ /* 0x000fc60000000a00 */
[----:B------:R-:W-:-:S04]  /*b0c0*/  IADD3 R3, R3, R0, RZ ;  /* 0x0000000003037210 */ /* 0x000fc80007ffe0ff */
[----:B------:R-:W3:Y:S01]  /*b0d0*/  @P0 LDC R0, c[0x0][0x450] ;  /* 0x00011400ff000b82 */ /* 0x000ee20000000800 */
[C---:B0-----:R-:W-:Y:S01]  /*b0e0*/  LOP3.LUT R21, R20.reuse, 0x7f, RZ, 0xc0, !PT ;  /* 0x0000007f14157812 */ /* 0x041fe200078ec0ff */
[----:B------:R-:W-:-:S03]  /*b0f0*/  IMAD.SHL.U32 R20, R20, 0x10, RZ ;  /* 0x0000001014147824 */ /* 0x000fc600078e00ff */
[----:B------:R-:W-:-:S04]  /*b100*/  SHF.R.U32.HI R21, RZ, 0x3, R21 ;  /* 0x00000003ff157819 */ /* 0x000fc80000011615 */
[----:B------:R-:W-:-:S04]  /*b110*/  LOP3.LUT R20, R21, 0x70, R20, 0xf8, !PT ;  /* 0x0000007015147812 */ /* 0x000fc800078ef814 */
[----:B------:R-:W-:-:S05]  /*b120*/  LOP3.LUT R6, R20, R4, RZ, 0xfc, !PT ;  /* 0x0000000414067212 */ /* 0x000fca00078efcff */
[----:B--2---:R-:W-:-:S04]  /*b130*/  @P0 IMAD.HI.U32 R7, R6, R5, RZ ;  /* 0x0000000506070227 */ /* 0x004fc800078e00ff */
[----:B------:R-:W-:Y:S01]  /*b140*/  IMAD.MOV.U32 R5, RZ, RZ, R6 ;  /* 0x000000ffff057224 */ /* 0x000fe200078e0006 */
[----:B---3--:R-:W-:-:S04]  /*b150*/  @P0 SHF.R.U32.HI R5, RZ, R0, R7 ;  /* 0x00000000ff050219 */ /* 0x008fc80000011607 */
[----:B------:R-:W-:-:S05]  /*b160*/  IADD3 R0, -R5, RZ, RZ ;  /* 0x000000ff05007210 */ /* 0x000fca0007ffe1ff */
[----:B------:R-:W-:Y:S01]  /*b170*/  IMAD R0, R8, R0, R6 ;  /* 0x0000000008007224 */ /* 0x000fe200078e0206 */
[----:B------:R-:W-:Y:S01]  /*b180*/  SHF.R.S32.HI R6, RZ, 0x1f, R5 ;  /* 0x0000001fff067819 */ /* 0x000fe20000011405 */
[----:B------:R-:W-:-:S04]  /*b190*/  IMAD.WIDE.U32 R2, R5, UR4, R2 ;  /* 0x0000000405027c25 */ /* 0x000fc8000f8e0002 */
[----:B------:R-:W-:-:S04]  /*b1a0*/  IMAD R6, R6, UR4, RZ ;  /* 0x0000000406067c24 */ /* 0x000fc8000f8e02ff */
[----:B------:R-:W-:Y:S01]  /*b1b0*/  IMAD R6, R5, UR5, R6 ;  /* 0x0000000505067c24 */ /* 0x000fe2000f8e0206 */
[----:B------:R-:W-:Y:S01]  /*b1c0*/  SHF.R.S32.HI R5, RZ, 0x1f, R0 ;  /* 0x0000001fff057819 */ /* 0x000fe20000011400 */
[----:B------:R-:W-:Y:S02]  /*b1d0*/  ULDC.64 UR4, c[0x0][0x2c8] ;  /* 0x0000b20000047ab9 */ /* 0x000fe40000000a00 */
[----:B------:R-:W-:Y:S02]  /*b1e0*/  IMAD.IADD R3, R3, 0x1, R6 ;  /* 0x0000000103037824 */ /* 0x000fe400078e0206 */
[----:B------:R-:W-:Y:S01]  /*b1f0*/  IMAD R5, R5, UR4, RZ ;  /* 0x0000000405057c24 */ /* 0x000fe2000f8e02ff */
[----:B------:R-:W-:Y:S01]  /*b200*/  SHF.L.U32 R21, R11, 0x3, RZ ;  /* 0x000000030b157819 */ /* 0x000fe200000006ff */
[----:B------:R-:W-:-:S04]  /*b210*/  IMAD.WIDE.U32 R2, R0, UR4, R2 ;  /* 0x0000000400027c25 */ /* 0x000fc8000f8e0002 */
[----:B------:R-:W-:Y:S01]  /*b220*/  IMAD R5, R0, UR5, R5 ;  /* 0x0000000500057c24 */ /* 0x000fe2000f8e0205 */
[----:B------:R-:W-:Y:S01]  /*b230*/  ULDC.64 UR4, c[0x0][0x280] ;  /* 0x0000a00000047ab9 */ /* 0x000fe20000000a00 */
[----:B------:R-:W-:Y:S02]  /*b240*/  LOP3.LUT R21, R21, 0x38, RZ, 0xc0, !PT ;  /* 0x0000003815157812 */ /* 0x000fe400078ec0ff */
[----:B------:R-:W-:Y:S01]  /*b250*/  IMAD.IADD R5, R3, 0x1, R5 ;  /* 0x0000000103057824 */ /* 0x000fe200078e0205 */
[----:B------:R-:W-:Y:S01]  /*b260*/  LEA R0, P0, R2, UR4, 0x1 ;  /* 0x0000000402007c11 */ /* 0x000fe2000f8008ff */
[----:B------:R-:W-:Y:S01]  /*b270*/  ULDC UR4, c[0x0][0x2b8] ;  /* 0x0000ae0000047ab9 */ /* 0x000fe20000000800 */
[----:B------:R-:W-:Y:S02]  /*b280*/  LOP3.LUT R20, R11, 0x7f, RZ, 0xc0, !PT ;  /* 0x0000007f0b147812 */ /* 0x000fe400078ec0ff */
[C---:B------:R-:W-:Y:S02]  /*b290*/  LOP3.LUT R10, R21.reuse, 0x40, RZ, 0xfc, !PT ;  /* 0x00000040150a7812 */ /* 0x040fe400078efcff */
[----:B------:R-:W-:-:S02]  /*b2a0*/  LOP3.LUT R11, R21, 0x80, RZ, 0xfc, !PT ;  /* 0x00000080150b7812 */ /* 0x000fc400078efcff */
[----:B------:R-:W-:Y:S01]  /*b2b0*/  LEA.HI.X R5, R2, UR5, R5, 0x1, P0 ;  /* 0x0000000502057c11 */ /* 0x000fe200080f0c05 */
[----:B------:R-:W-:Y:S01]  /*b2c0*/  UMOV UR5, 0xffffffff ;  /* 0xffffffff00057882 */ /* 0x000fe20000000000 */
[----:B------:R-:W-:Y:S02]  /*b2d0*/  ISETP.GE.AND P3, PT, R9, UR4, PT ;  /* 0x0000000409007c0c */ /* 0x000fe4000bf66270 */
[----:B------:R-:W-:Y:S02]  /*b2e0*/  ISETP.GE.AND P2, PT, R10, UR4, PT ;  /* 0x000000040a007c0c */ /* 0x000fe4000bf46270 */
[----:B------:R-:W-:Y:S02]  /*b2f0*/  ISETP.GE.AND P0, PT, R11, UR4, PT ;  /* 0x000000040b007c0c */ /* 0x000fe4000bf06270 */
[----:B------:R-:W-:Y:S01]  /*b300*/  SHF.R.U32.HI R10, RZ, 0x3, R20 ;  /* 0x00000003ff0a7819 */ /* 0x000fe20000011614 */
[----:B-1----:R-:W-:Y:S10]  /*b310*/  BRA.DIV UR5, `(.L_x_265) ;  /* 0x0000003605dc7947 */ /* 0x002ff4000b800000 */
[----:B------:R-:W0:Y:S01]  /*b320*/  SHFL.IDX PT, R3, R0, RZ, 0x181f ;  /* 0x00181fff00037589 */ /* 0x000e2200000e0000 */
[----:B-----5:R-:W-:Y:S02]  /*b330*/  IMAD R6, R17, R8, RZ ;  /* 0x0000000811067224 */ /* 0x020fe400078e02ff */
[----:B------:R-:W-:Y:S01]  /*b340*/  IMAD.IADD R4, R10, 0x1, R4 ;  /* 0x000000010a047824 */ /* 0x000fe200078e0204 */
[----:B------:R-:W1:Y:S04]  /*b350*/  SHFL.IDX PT, R2, R5, RZ, 0x181f ;  /* 0x00181fff05027589 */ /* 0x000e6800000e0000 */
[----:B------:R-:W-:Y:S01]  /*b360*/  ISETP.GE.AND P1, PT, R4, R6, PT ;  /* 0x000000060400720c */ /* 0x000fe20003f26270 */
[----:B------:R-:W-:-:S12]  /*b370*/  SHFL.IDX PT, R14, R0, 0x7, 0x181f ;  /* 0x00f81f00000e7f89 */ /* 0x000fd800000e0000 */
[----:B0-----:R-:W-:-:S05]  /*b380*/  @!P1 LEA R7, P4, R9, R3, 0x1 ;  /* 0x0000000309079211 */ /* 0x001fca00078808ff */
[----:B-1----:R-:W-:Y:S02]  /*b390*/  @!P1 IMAD.X R3, RZ, RZ, R2, P4 ;  /* 0x000000ffff039224 */ /* 0x002fe400020e0602 */
[----:B------:R-:W-:Y:S01]  /*b3a0*/  @!P1 IMAD.MOV.U32 R2, RZ, RZ, R7 ;  /* 0x000000ffff029224 */ /* 0x000fe200078e0007 */
[----:B------:R-:W-:-:S04]  /*b3b0*/  IADD3 R7, R4, 0x10, RZ ;  /* 0x0000001004077810 */ /* 0x000fc80007ffe0ff */
[----:B------:R-:W-:Y:S04]  /*b3c0*/  @!P1 LDGSTS.E.BYPASS.LTC128B.128 [R34+0xc400], desc[UR36][R2.64], !P3 ;  /* 0x0c40000002229fae */ /* 0x000fe8000d901d64 */
[----:B------:R-:W-:Y:S04]  /*b3d0*/  @!P1 LDGSTS.E.BYPASS.LTC128B.128 [R34+0x10400], desc[UR36][R2.64+0x80], !P2 ;  /* 0x1040008002229fae */ /* 0x000fe8000d101d64 */
[----:B------:R0:W-:Y:S01]  /*b3e0*/  @!P1 LDGSTS.E.BYPASS.LTC128B.128 [R34+0x14400], desc[UR36][R2.64+0x100], !P0 ;  /* 0x1440010002229fae */ /* 0x0001e2000c101d64 */
[----:B------:R-:W-:-:S03]  /*b3f0*/  ISETP.GE.AND P1, PT, R7, R6, PT ;  /* 0x000000060700720c */ /* 0x000fc60003f26270 */
[----:B0-----:R-:W0:Y:S04]  /*b400*/  SHFL.IDX PT, R3, R0, 0x1, 0x181f ;  /* 0x00381f0000037f89 */ /* 0x001e2800000e0000 */
[----:B------:R-:W1:Y:S06]  /*b410*/  SHFL.IDX PT, R2, R5, 0x1, 0x181f ;  /* 0x00381f0005027f89 */ /* 0x000e6c00000e0000 */
[----:B0-----:R-:W-:-:S05]  /*b420*/  @!P1 LEA R7, P4, R9, R3, 0x1 ;  /* 0x0000000309079211 */ /* 0x001fca00078808ff */
[----:B-1----:R-:W-:Y:S02]  /*b430*/  @!P1 IMAD.X R8, RZ, RZ, R2, P4 ;  /* 0x000000ffff089224 */ /* 0x002fe400020e0602 */
[----:B------:R-:W-:Y:S01]  /*b440*/  @!P1 IMAD.MOV.U32 R2, RZ, RZ, R7 ;  /* 0x000000ffff029224 */ /* 0x000fe200078e0007 */
[----:B------:R-:W-:Y:S01]  /*b450*/  IADD3 R7, R4, 0x20, RZ ;  /* 0x0000002004077810 */ /* 0x000fe20007ffe0ff */
[----:B------:R-:W-:-:S05]  /*b460*/  @!P1 IMAD.MOV.U32 R3, RZ, RZ, R8 ;  /* 0x000000ffff039224 */ /* 0x000fca00078e0008 */
        /* <DEDUP_REMOVED lines=49> */
[----:B------:R-:W1:Y:S04]  /*b780*/  SHFL.IDX PT, R2, R5, 0x6, 0x181f ;  /* 0x00d81f0005027f89 */ /* 0x000e6800000e0000 */
[----:B------:R-:W2:Y:S02]  /*b790*/  SHFL.IDX PT, R5, R5, 0x7, 0x181f ;  /* 0x00f81f0005057f89 */ /* 0x000ea400000e0000 */
[----:B0-----:R-:W-:-:S05]  /*b7a0*/  @!P1 LEA R7, P4, R9, R3, 0x1 ;  /* 0x0000000309079211 */ /* 0x001fca00078808ff */
[----:B-1----:R-:W-:Y:S02]  /*b7b0*/  @!P1 IMAD.X R8, RZ, RZ, R2, P4 ;  /* 0x000000ffff089224 */ /* 0x002fe400020e0602 */
[----:B------:R-:W-:Y:S02]  /*b7c0*/  @!P1 IMAD.MOV.U32 R2, RZ, RZ, R7 ;  /* 0x000000ffff029224 */ /* 0x000fe400078e0007 */
[----:B------:R-:W-:-:S05]  /*b7d0*/  @!P1 IMAD.MOV.U32 R3, RZ, RZ, R8 ;  /* 0x000000ffff039224 */ /* 0x000fca00078e0008 */
[----:B------:R0:W-:Y:S04]  /*b7e0*/  @!P1 LDGSTS.E.BYPASS.LTC128B.128 [R34+0xf400], desc[UR36][R2.64], !P3 ;  /* 0x0f40000002229fae */ /* 0x0001e8000d901d64 */
[----:B------:R0:W-:Y:S04]  /*b7f0*/  @!P1 LDGSTS.E.BYPASS.LTC128B.128 [R34+0x13400], desc[UR36][R2.64+0x80], !P2 ;  /* 0x1340008002229fae */ /* 0x0001e8000d101d64 */
[----:B--2---:R0:W-:Y:S02]  /*b800*/  @!P1 LDGSTS.E.BYPASS.LTC128B.128 [R34+0x17400], desc[UR36][R2.64+0x100], !P0 ;  /* 0x1740010002229fae */ /* 0x0041e4000c101d64 */
.L_x_356:
[----:B0-----:R-:W-:Y:S01]  /*b810*/  IADD3 R3, R4, 0x70, RZ ;  /* 0x0000007004037810 */ /* 0x001fe20007ffe0ff */
[----:B------:R-:W-:Y:S03]  /*b820*/  BSSY B0, `(.L_x_266) ;  /* 0x000000b000007945 */ /* 0x000fe60003800000 */
[----:B------:R-:W-:-:S13]  /*b830*/  ISETP.GE.AND P1, PT, R3, R6, PT ;  /* 0x000000060300720c */ /* 0x000fda0003f26270 */
[----:B------:R-:W-:Y:S05]  /*b840*/  @P1 BRA `(.L_x_267) ;  /* 0x0000000000201947 */ /* 0x000fea0003800000 */
[----:B------:R-:W-:-:S05]  /*b850*/  LEA R2, P1, R9, R14, 0x1 ;  /* 0x0000000e09027211 */ /* 0x000fca00078208ff */
[----:B------:R-:W-:-:S05]  /*b860*/  IMAD.X R3, RZ, RZ, R5, P1 ;  /* 0x000000ffff037224 */ /* 0x000fca00008e0605 */
[----:B------:R-:W-:Y:S01]  /*b870*/  @!PT LDS RZ, [RZ] ;  /* 0x00000000fffff984 */ /* 0x000fe20000000800 */
[----:B------:R-:W-:Y:S01]  /*b880*/  @!PT LDS RZ, [RZ] ;  /* 0x00000000fffff984 */ /* 0x000fe20000000800 */
[----:B------:R-:W-:Y:S01]  /*b890*/  @!PT LDS RZ, [RZ] ;  /* 0x00000000fffff984 */ /* 0x000fe20000000800 */
[----:B------:R0:W-:Y:S04]  /*b8a0*/  LDGSTS.E.BYPASS.LTC128B.128 [R34+0xfc00], desc[UR36][R2.64], !P3 ;  /* 0x0fc0000002227fae */ /* 0x0001e8000d901d64 */
[----:B------:R0:W-:Y:S04]  /*b8b0*/  LDGSTS.E.BYPASS.LTC128B.128 [R34+0x13c00], desc[UR36][R2.64+0x80], !P2 ;  /* 0x13c0008002227fae */ /* 0x0001e8000d101d64 */
[----:B------:R0:W-:Y:S02]  /*b8c0*/  LDGSTS.E.BYPASS.LTC128B.128 [R34+0x17c00], desc[UR36][R2.64+0x100], !P0 ;  /* 0x17c0010002227fae */ /* 0x0001e4000c101d64 */
.L_x_267:
[----:B------:R-:W-:Y:S05]  /*b8d0*/  BSYNC B0 ;  /* 0x0000000000007941 */ /* 0x000fea0003800000 */
.L_x_266:
[----:B------:R-:W-:Y:S01]  /*b8e0*/  NOP ;  /* 0x0000000000007918 */ /* 0x000fe20000000000 */
[----:B------:R-:W-:-:S13]  /*b8f0*/  PLOP3.LUT P0, PT, PT, PT, PT, 0x80, 0x0 ;  /* 0x000000000000781c */ /* 0x000fda0003f0f070 */
.L_x_268:
[----:B------:R-:W-:Y:S02]  /*b900*/  PLOP3.LUT P1, PT, P1, P0, PT, 0xa2, 0x0 ;  /* 0x000000000000781c */ /* 0x000fe40000f21472 */
[----:B------:R-:W-:-:S08]  /*b910*/  @P0 R2UR P1, UR4, R22 ;  /* 0x00000000160402ca */ /* 0x000fd00000020000 */
[----:B------:R-:W-:-:S05]  /*b920*/  @P0 PLOP3.LUT P0, PT, P1, PT, PT, 0x80, 0x0 ;  /* 0x000000000000081c */ /* 0x000fca0000f0f070 */
[----:B------:R-:W-:Y:S01]  /*b930*/  @!P1 SYNCS.ARRIVE.TRANS64.RED.A0T1 RZ, [UR4+0x2a800], RZ ;  /* 0x02a800ffffff99a7 */ /* 0x000fe20008200404 */
[----:B------:R-:W-:Y:S07]  /*b940*/  @!P1 ARRIVES.LDGSTSBAR.64.TRANSCNT [UR4+0x2a800] ;  /* 0x02a80000ff0099b0 */ /* 0x000fee0008000a84 */
[----:B------:R-:W-:Y:S05]  /*b950*/  @P0 BRA.U.ANY `(.L_x_268) ;  /* 0xfffffffd00e80947 */ /* 0x000fea000393ffff */
[----:B0-----:R-:W2:Y:S02]  /*b960*/  LDL.LU R2, [R1+0x14] ;  /* 0x0000140001027983 */ /* 0x001ea40000300800 */
[----:B--2---:R-:W-:-:S05]  /*b970*/  VIADD R2, R2, 0x1 ;  /* 0x0000000102027836 */ /* 0x004fca0000000000 */
[----:B------:R0:W-:Y:S01]  /*b980*/  STL [R1+0x14], R2 ;  /* 0x0000140201007387 */ /* 0x0001e20000100800 */
[----:B------:R-:W-:-:S04]  /*b990*/  LEA.HI R0, R2, R2, RZ, 0x1 ;  /* 0x0000000202007211 */ /* 0x000fc800078f08ff */
[----:B------:R-:W-:-:S05]  /*b9a0*/  LOP3.LUT R0, R0, 0xfffffffe, RZ, 0xc0, !PT ;  /* 0xfffffffe00007812 */ /* 0x000fca00078ec0ff */
[----:B------:R-:W-:-:S05]  /*b9b0*/  IMAD.IADD R0, R2, 0x1, -R0 ;  /* 0x0000000102007824 */ /* 0x000fca00078e0a00 */
[----:B------:R-:W-:Y:S01]  /*b9c0*/  SHF.L.U32 R3, R0, 0x1f, RZ ;  /* 0x0000001f00037819 */ /* 0x000fe200000006ff */
[----:B------:R-:W-:Y:S01]  /*b9d0*/  NOP ;  /* 0x0000000000007918 */ /* 0x000fe20000000000 */
[----:B------:R0:W-:Y:S01]  /*b9e0*/  SYNCS.ARRIVE.TRANS64.A1T0 RZ, [R22+URZ+0x2a800], RZ ;  /* 0x02a800ff16ff79a7 */ /* 0x0001e2000810003f */
[----:B------:R-:W-:Y:S01]  /*b9f0*/  BSSY B0, `(.L_x_269) ;  /* 0x0000003000007945 */ /* 0x000fe20003800000 */
[----:B------:R-:W1:Y:S03]  /*ba00*/  SYNCS.PHASECHK.TRANS64.TRYWAIT P0, [R22+URZ+0x2a820], R3 ;  /* 0x02a82003160075a7 */ /* 0x000e66000800017f */
[----:B01----:R-:W-:Y:S05]  /*ba10*/  @!P0 BRA `(.L_x_270) ;  /* 0x0000003800d48947 */ /* 0x003fea0003800000 */
.L_x_357:
[----:B------:R-:W-:Y:S05]  /*ba20*/  BSYNC B0 ;  /* 0x0000000000007941 */ /* 0x000fea0003800000 */
.L_x_269:
[----:B------:R-:W-:Y:S01]  /*ba30*/  ISETP.GE.AND P0, PT, R36, 0x61, PT ;  /* 0x000000612400780c */ /* 0x000fe20003f06270 */
[----:B------:R-:W-:-:S12]  /*ba40*/  BSSY B0, `(.L_x_271) ;  /* 0x00000ff000007945 */ /* 0x000fd80003800000 */
[----:B------:R-:W-:Y:S05]  /*ba50*/  @!P0 BRA `(.L_x_272) ;  /* 0x0000000c00f48947 */ /* 0x000fea0003800000 */
[----:B------:R-:W2:Y:S01]  /*ba60*/  LDL.LU R0, [R1+0x18] ;  /* 0x0000180001007983 */ /* 0x000ea20000300800 */
[----:B------:R-:W-:Y:S02]  /*ba70*/  IMAD.MOV.U32 R17, RZ, RZ, R28 ;  /* 0x000000ffff117224 */ /* 0x000fe400078e001c */
[----:B------:R-:W-:Y:S02]  /*ba80*/  IMAD.MOV.U32 R10, RZ, RZ, R27 ;  /* 0x000000ffff0a7224 */ /* 0x000fe400078e001b */
[----:B------:R-:W-:Y:S01]  /*ba90*/  IMAD.MOV.U32 R30, RZ, RZ, R26 ;  /* 0x000000ffff1e7224 */ /* 0x000fe200078e001a */
[----:B--2---:R-:W-:-:S07]  /*baa0*/  IADD3 R0, R0, -0x2, RZ ;  /* 0xfffffffe00007810 */ /* 0x004fce0007ffe0ff */
.L_x_285:
[----:B------:R-:W2:Y:S01]  /*bab0*/  LDL R7, [R1] ;  /* 0x0000000001077983 */ /* 0x000ea20000100800 */
[----:B------:R-:W1:Y:S01]  /*bac0*/  LDC R4, c[0x0][0x430] ;  /* 0x00010c00ff047b82 */ /* 0x000e620000000800 */
[----:B------:R-:W0:Y:S02]  /*bad0*/  S2R R2, SR_TID.X ;  /* 0x0000000000027919 */ /* 0x000e240000002100 */
[----:B------:R-:W3:Y:S01]  /*bae0*/  LDL R9, [R1+0x20] ;  /* 0x0000200001097983 */ /* 0x000ee20000100800 */
[----:B-1----:R-:W-:Y:S02]  /*baf0*/  ISETP.NE.AND P0, PT, R4, 0x1, PT ;  /* 0x000000010400780c */ /* 0x002fe40003f05270 */
[C---:B0-----:R-:W-:Y:S02]  /*bb00*/  LOP3.LUT R3, R2.reuse, 0x7f, RZ, 0xc0, !PT ;  /* 0x0000007f02037812 */ /* 0x041fe400078ec0ff */
[----:B------:R-:W-:-:S09]  /*bb10*/  SHF.L.U32 R2, R2, 0x4, RZ ;  /* 0x0000000402027819 */ /* 0x000fd200000006ff */
[----:B------:R-:W0:Y:S01]  /*bb20*/  @P0 LDC R5, c[0x0][0x438] ;  /* 0x00010e00ff050b82 */ /* 0x000e220000000800 */
[----:B------:R-:W-:-:S04]  /*bb30*/  SHF.R.U32.HI R3, RZ, 0x3, R3 ;  /* 0x00000003ff037819 */ /* 0x000fc80000011603 */
[----:B------:R-:W-:-:S03]  /*bb40*/  LOP3.LUT R2, R3, 0x70, R2, 0xf8, !PT ;  /* 0x0000007003027812 */ /* 0x000fc600078ef802 */
[----:B------:R-:W1:Y:S01]  /*bb50*/  @P0 LDC R3, c[0x0][0x434] ;  /* 0x00010d00ff030b82 */ /* 0x000e620000000800 */
[----:B------:R-:W-:Y:S01]  /*bb60*/  IMAD R8, R0, 0x60, R37 ;  /* 0x0000006000087824 */ /* 0x000fe200078e0225 */
[----:B------:R-:W-:-:S03]  /*bb70*/  ISETP.GT.U32.AND P2, PT, R2, 0x5f, PT ;  /* 0x0000005f0200780c */ /* 0x000fc60003f44070 */
[----:B------:R-:W-:-:S04]  /*bb80*/  IMAD.IADD R8, R2, 0x1, R8 ;  /* 0x0000000102087824 */ /* 0x000fc800078e0208 */
[----:B------:R-:W-:Y:S02]  /*bb90*/  IMAD.MOV.U32 R6, RZ, RZ, R8 ;  /* 0x000000ffff067224 */ /* 0x000fe400078e0008 */
[----:B-1----:R-:W-:-:S05]  /*bba0*/  @P0 IMAD.HI.U32 R2, R8, R3, RZ ;  /* 0x0000000308020227 */ /* 0x002fca00078e00ff */
[----:B0-----:R-:W-:Y:S02]  /*bbb0*/  @P0 SHF.R.U32.HI R6, RZ, R5, R2 ;  /* 0x00000005ff060219 */ /* 0x001fe40000011602 */
[----:B------:R-:W0:Y:S02]  /*bbc0*/  @!P2 LDC.64 R4, c[0x0][0x428] ;  /* 0x00010a00ff04ab82 */ /* 0x000e240000000a00 */
[--C-:B------:R-:W-:Y:S01]  /*bbd0*/  @!P2 SHF.R.S32.HI R3, RZ, 0x1f, R6.reuse ;  /* 0x0000001fff03a819 */ /* 0x100fe20000011406 */
[----:B------:R-:W-:-:S04]  /*bbe0*/  @!P2 IMAD.MOV.U32 R2, RZ, RZ, R6 ;  /* 0x000000ffff02a224 */ /* 0x000fc800078e0006 */
[----:B0-----:R-:W-:-:S04]  /*bbf0*/  @!P2 IMAD.WIDE.U32 R2, R31, R4, R2 ;  /* 0x000000041f02a225 */ /* 0x001fc800078e0002 */
[----:B--2---:R-:W-:-:S04]  /*bc00*/  @!P2 IMAD R4, R7, R4, RZ ;  /* 0x000000040704a224 */ /* 0x004fc800078e02ff */
[----:B------:R-:W-:Y:S02]  /*bc10*/  @!P2 IMAD R7, R31, R5, R4 ;  /* 0x000000051f07a224 */ /* 0x000fe400078e0204 */
[----:B------:R-:W0:Y:S03]  /*bc20*/  @!P2 LDC.64 R4, c[0x0][0x418] ;  /* 0x00010600ff04ab82 */ /* 0x000e260000000a00 */
[----:B------:R-:W-:Y:S01]  /*bc30*/  @!P2 IADD3 R3, R7, R3, RZ ;  /* 0x000000030703a210 */ /* 0x000fe20007ffe0ff */
[----:B------:R-:W-:Y:S01]  /*bc40*/  IMAD.MOV.U32 R7, RZ, RZ, RZ ;  /* 0x000000ffff077224 */ /* 0x000fe200078e00ff */
[----:B0-----:R-:W-:-:S04]  /*bc50*/  @!P2 LEA R4, P0, R2, R4, 0x2 ;  /* 0x000000040204a211 */ /* 0x001fc800078010ff */
[----:B------:R-:W-:-:S05]  /*bc60*/  @!P2 LEA.HI.X R5, R2, R5, R3, 0x2, P0 ;  /* 0x000000050205a211 */ /* 0x000fca00000f1403 */
[----:B------:R0:W5:Y:S01]  /*bc70*/  @!P2 LDG.E R7, desc[UR36][R4.64] ;  /* 0x000000240407a981 */ /* 0x000162000c1e1900 */
[----:B---3--:R-:W-:Y:S01]  /*bc80*/  ISETP.NE.AND P1, PT, R9, 0x3, PT ;  /* 0x000000030900780c */ /* 0x008fe20003f25270 */
[----:B------:R-:W-:Y:S01]  /*bc90*/  VIADD R27, R10, 0x1 ;  /* 0x000000010a1b7836 */ /* 0x000fe20000000000 */
[----:B------:R-:W-:Y:S05]  /*bca0*/  YIELD ;  /* 0x0000000000007946 */ /* 0x000fea0003800000 */
[----:B------:R-:W-:Y:S01]  /*bcb0*/  ISETP.NE.AND P0, PT, R27, 0x2, PT ;  /* 0x000000021b00780c */ /* 0x000fe20003f05270 */
[----:B------:R-:W-:Y:S01]  /*bcc0*/  IMAD.MOV R3, RZ, RZ, -R6 ;  /* 0x000000ffff037224 */ /* 0x000fe200078e0a06 */
[----:B------:R-:W-:-:S02]  /*bcd0*/  ULDC UR4, c[0x0][0x430] ;  /* 0x00010c0000047ab9 */ /* 0x000fc40000000800 */
[----:B------:R-:W-:Y:S01]  /*bce0*/  SEL R28, RZ, 0x1, P0 ;  /* 0x00000001ff1c7807 */ /* 0x000fe20000000000 */
[----:B------:R-:W-:Y:S01]  /*bcf0*/  IMAD R8, R3, UR4, R8 ;  /* 0x0000000403087c24 */ /* 0x000fe2000f8e0208 */
[----:B------:R-:W-:Y:S02]  /*bd00*/  SEL R27, R27, RZ, P0 ;  /* 0x000000ff1b1b7207 */ /* 0x000fe40000000000 */
[----:B------:R-:W-:Y:S02]  /*bd10*/  MOV R26, R0 ;  /* 0x00000000001a7202 */ /* 0x000fe40000000f00 */
[----:B------:R-:W-:Y:S01]  /*bd20*/  LOP3.LUT R28, R17, R28, RZ, 0x3c, !PT ;  /* 0x0000001c111c7212 */ /* 0x000fe200078e3cff */
[----:B0-----:R-:W-:Y:S06]  /*bd30*/  @!P1 BRA `(.L_x_273) ;  /* 0x0000000000049947 */ /* 0x001fec0003800000 */
[----:B------:R-:W-:Y:S01]  /*bd40*/  BPT.TRAP 0x1 ;  /* 0x000000040000795c */ /* 0x000fe20000300000 */
.L_x_273:
[----:B------:R-:W-:Y:S01]  /*bd50*/  IMAD R6, R27, 0x8, R22 ;  /* 0x000000081b067824 */ /* 0x000fe200078e0216 */
[----:B------:R-:W-:Y:S01]  /*bd60*/  SHF.L.U32 R3, R28, 0x1f, RZ ;  /* 0x0000001f1c037819 */ /* 0x000fe200000006ff */
[----:B------:R-:W-:Y:S03]  /*bd70*/  BSSY B1, `(.L_x_274) ;  /* 0x0000003000017945 */ /* 0x000fe60003800000 */
[----:B------:R-:W0:Y:S02]  /*bd80*/  SYNCS.PHASECHK.TRANS64.TRYWAIT P0, [R6+URZ+0x2a840], R3 ;  /* 0x02a84003060075a7 */ /* 0x000e24000800017f */
[----:B0-----:R-:W-:Y:S05]  /*bd90*/  @!P0 BRA `(.L_x_275) ;  /* 0x0000003800088947 */ /* 0x001fea0003800000 */
.L_x_358:
[----:B------:R-:W-:Y:S05]  /*bda0*/  BSYNC B1 ;  /* 0x0000000000017941 */ /* 0x000fea0003800000 */
.L_x_274:
[----:B------:R-:W-:Y:S01]  /*bdb0*/  SHF.R.S32.HI R20, RZ, 0x1f, R8 ;  /* 0x0000001fff147819 */ /* 0x000fe20000011408 */
[----:B------:R-:W-:Y:S01]  /*bdc0*/  ULDC.64 UR4, c[0x0][0x300] ;  /* 0x0000c00000047ab9 */ /* 0x000fe20000000a00 */
[----:B-----5:R-:W-:Y:S01]  /*bdd0*/  SHF.R.S32.HI R21, RZ, 0x1f, R7 ;  /* 0x0000001fff157819 */ /* 0x020fe20000011407 */
[----:B0-----:R-:W-:Y:S01]  /*bde0*/  IMAD.WIDE.U32 R2, R8, UR4, RZ ;  /* 0x0000000408027c25 */ /* 0x001fe2000f8e00ff */
[C---:B------:R-:W-:Y:S02]  /*bdf0*/  LOP3.LUT P3, RZ, R25.reuse, 0x4, RZ, 0xc0, !PT ;  /* 0x0000000419ff7812 */ /* 0x040fe4000786c0ff */
[C---:B------:R-:W-:Y:S01]  /*be00*/  LOP3.LUT P2, RZ, R25.reuse, 0x2, RZ, 0xc0, !PT ;  /* 0x0000000219ff7812 */ /* 0x040fe2000784c0ff */
[----:B------:R-:W-:Y:S01]  /*be10*/  IMAD R0, R20, UR4, RZ ;  /* 0x0000000414007c24 */ /* 0x000fe2000f8e02ff */
[----:B------:R-:W-:Y:S01]  /*be20*/  LOP3.LUT P1, RZ, R25, 0x1, RZ, 0xc0, !PT ;  /* 0x0000000119ff7812 */ /* 0x000fe2000782c0ff */
[----:B------:R-:W-:Y:S02]  /*be30*/  IMAD R4, R27, 0x4800, R33 ;  /* 0x000048001b047824 */ /* 0x000fe400078e0221 */
[----:B------:R-:W-:Y:S01]  /*be40*/  IMAD R0, R8, UR5, R0 ;  /* 0x0000000508007c24 */ /* 0x000fe2000f8e0200 */
[----:B------:R-:W-:-:S03]  /*be50*/  ULDC.64 UR4, c[0x0][0x310] ;  /* 0x0000c40000047ab9 */ /* 0x000fc60000000a00 */
[----:B------:R-:W-:Y:S02]  /*be60*/  IMAD.IADD R3, R3, 0x1, R0 ;  /* 0x0000000103037824 */ /* 0x000fe400078e0200 */
[----:B------:R-:W-:Y:S02]  /*be70*/  IMAD R0, R21, UR4, RZ ;  /* 0x0000000415007c24 */ /* 0x000fe4000f8e02ff */
[----:B------:R-:W-:-:S04]  /*be80*/  IMAD.WIDE.U32 R2, R7, UR4, R2 ;  /* 0x0000000407027c25 */ /* 0x000fc8000f8e0002 */
        /* <DEDUP_REMOVED lines=8> */
[----:B------:R-:W-:Y:S01]  /*bf10*/  UMOV UR4, 0xffffffff ;  /* 0xffffffff00047882 */ /* 0x000fe20000000000 */
[----:B------:R-:W-:-:S04]  /*bf20*/  IADD3 R0, R0, R3, RZ ;  /* 0x0000000300007210 */ /* 0x000fc80007ffe0ff */
[----:B------:R-:W-:Y:S01]  /*bf30*/  LEA.HI.X R5, R2, UR5, R0, 0x1, P0 ;  /* 0x0000000502057c11 */ /* 0x000fe200080f0c00 */
[----:B------:R-:W-:Y:S06]  /*bf40*/  BRA.DIV UR4, `(.L_x_276) ;  /* 0x0000003604b07947 */ /* 0x000fec000b800000 */
[----:B------:R-:W0:Y:S01]  /*bf50*/  S2R R3, SR_TID.X ;  /* 0x0000000000037919 */ /* 0x000e220000002100 */
[----:B------:R-:W-:Y:S01]  /*bf60*/  LEA R4, R4, R22, 0x1 ;  /* 0x0000001604047211 */ /* 0x000fe200078e08ff */
[----:B------:R-:W1:Y:S04]  /*bf70*/  SHFL.IDX PT, R2, R9, RZ, 0x181f ;  /* 0x00181fff09027589 */ /* 0x000e6800000e0000 */
[----:B------:R-:W-:Y:S01]  /*bf80*/  SHFL.IDX PT, R35, R5, 0x2, 0x181f ;  /* 0x00581f0005237f89 */ /* 0x000fe200000e0000 */
[----:B0-----:R-:W-:-:S03]  /*bf90*/  IMAD.SHL.U32 R11, R3, 0x8, RZ ;  /* 0x00000008030b7824 */ /* 0x001fc600078e00ff */
[----:B------:R-:W0:Y:S02]  /*bfa0*/  SHFL.IDX PT, R3, R5, RZ, 0x181f ;  /* 0x00181fff05037589 */ /* 0x000e2400000e0000 */
[----:B------:R-:W-:-:S05]  /*bfb0*/  LOP3.LUT R11, R11, 0x38, RZ, 0xc0, !PT ;  /* 0x000000380b0b7812 */ /* 0x000fca00078ec0ff */
[----:B------:R-:W-:-:S05]  /*bfc0*/  IMAD.SHL.U32 R0, R11, 0x2, RZ ;  /* 0x000000020b007824 */ /* 0x000fca00078e00ff */
[----:B-1----:R-:W-:-:S05]  /*bfd0*/  IADD3 R2, P0, R2, R0, RZ ;  /* 0x0000000002027210 */ /* 0x002fca0007f1e0ff */
[----:B0-----:R-:W-:-:S05]  /*bfe0*/  IMAD.X R3, RZ, RZ, R3, P0 ;  /* 0x000000ffff037224 */ /* 0x001fca00000e0603 */
[----:B------:R-:W-:Y:S04]  /*bff0*/  LDGSTS.E.BYPASS.LTC128B.128 [R4+0x18400], desc[UR36][R2.64], !P3 ;  /* 0x1840000002047fae */ /* 0x000fe8000d901d64 */
[----:B------:R-:W-:Y:S04]  /*c000*/  LDGSTS.E.BYPASS.LTC128B.128 [R4+0x1b400], desc[UR36][R2.64+0x80], !P2 ;  /* 0x1b40008002047fae */ /* 0x000fe8000d101d64 */
[----:B------:R0:W-:Y:S04]  /*c010*/  LDGSTS.E.BYPASS.LTC128B.128 [R4+0x1e400], desc[UR36][R2.64+0x100], !P1 ;  /* 0x1e40010002047fae */ /* 0x0001e8000c901d64 */
[----:B0-----:R-:W0:Y:S04]  /*c020*/  SHFL.IDX PT, R2, R9, 0x1, 0x181f ;  /* 0x00381f0009027f89 */ /* 0x001e2800000e0000 */
[----:B------:R-:W1:Y:S01]  /*c030*/  SHFL.IDX PT, R3, R5, 0x1, 0x181f ;  /* 0x00381f0005037f89 */ /* 0x000e6200000e0000 */
[----:B0-----:R-:W-:-:S05]  /*c040*/  IADD3 R2, P0, R2, R0, RZ ;  /* 0x0000000002027210 */ /* 0x001fca0007f1e0ff */
[----:B-1----:R-:W-:-:S05]  /*c050*/  IMAD.X R3, RZ, RZ, R3, P0 ;  /* 0x000000ffff037224 */ /* 0x002fca00000e0603 */
[----:B------:R-:W-:Y:S04]  /*c060*/  LDGSTS.E.BYPASS.LTC128B.128 [R4+0x18c00], desc[UR36][R2.64], !P3 ;  /* 0x18c0000002047fae */ /* 0x000fe8000d901d64 */
[----:B------:R-:W-:Y:S04]  /*c070*/  LDGSTS.E.BYPASS.LTC128B.128 [R4+0x1bc00], desc[UR36][R2.64+0x80], !P2 ;  /* 0x1bc0008002047fae */ /* 0x000fe8000d101d64 */
[----:B------:R0:W-:Y:S04]  /*c080*/  LDGSTS.E.BYPASS.LTC128B.128 [R4+0x1ec00], desc[UR36][R2.64+0x100], !P1 ;  /* 0x1ec0010002047fae */ /* 0x0001e8000c901d64 */
[----:B0-----:R-:W0:Y:S02]  /*c090*/  SHFL.IDX PT, R2, R9, 0x2, 0x181f ;  /* 0x00581f0009027f89 */ /* 0x001e2400000e0000 */
[----:B0-----:R-:W-:-:S05]  /*c0a0*/  IADD3 R2, P0, R2, R0, RZ ;  /* 0x0000000002027210 */ /* 0x001fca0007f1e0ff */
[----:B------:R-:W-:Y:S02]  /*c0b0*/  IMAD.X R3, RZ, RZ, R35, P0 ;  /* 0x000000ffff037224 */ /* 0x000fe400000e0623 */
[----:B------:R-:W-:Y:S04]  /*c0c0*/  SHFL.IDX PT, R35, R5, 0x3, 0x181f ;  /* 0x00781f0005237f89 */ /* 0x000fe800000e0000 */
        /* <DEDUP_REMOVED lines=11> */
[----:B0-----:R-:W-:-:S04]  /*c180*/  IADD3 R2, P0, R2, R0, RZ ;  /* 0x0000000002027210 */ /* 0x001fc80007f1e0ff */
[----:B------:R-:W-:Y:S02]  /*c190*/  IADD3.X R3, RZ, R35, RZ, P0, !PT ;  /* 0x00000023ff037210 */ /* 0x000fe400007fe4ff */
[----:B------:R0:W1:Y:S04]  /*c1a0*/  SHFL.IDX PT, R35, R5, 0x5, 0x181f ;  /* 0x00b81f0005237f89 */ /* 0x00006800000e0000 */
[----:B------:R-:W-:Y:S04]  /*c1b0*/  LDGSTS.E.BYPASS.LTC128B.128 [R4+0x1a400], desc[UR36][R2.64], !P3 ;  /* 0x1a40000002047fae */ /* 0x000fe8000d901d64 */
[----:B------:R-:W-:Y:S04]  /*c1c0*/  LDGSTS.E.BYPASS.LTC128B.128 [R4+0x1d400], desc[UR36][R2.64+0x80], !P2 ;  /* 0x1d40008002047fae */ /* 0x000fe8000d101d64 */
[----:B------:R2:W-:Y:S04]  /*c1d0*/  LDGSTS.E.BYPASS.LTC128B.128 [R4+0x20400], desc[UR36][R2.64+0x100], !P1 ;  /* 0x2040010002047fae */ /* 0x0005e8000c901d64 */
[----:B-12---:R0:W2:Y:S02]  /*c1e0*/  SHFL.IDX PT, R2, R9, 0x5, 0x181f ;  /* 0x00b81f0009027f89 */ /* 0x0060a400000e0000 */
.L_x_372:
[----:B--2---:R-:W-:-:S05]  /*c1f0*/  IADD3 R2, P0, R2, R0, RZ ;  /* 0x0000000002027210 */ /* 0x004fca0007f1e0ff */
[----:B------:R-:W-:Y:S01]  /*c200*/  IMAD.X R3, RZ, RZ, R35, P0 ;  /* 0x000000ffff037224 */ /* 0x000fe200000e0623 */
        /* <DEDUP_REMOVED lines=8> */
.L_x_277:
[----:B------:R-:W-:Y:S02]  /*c290*/  PLOP3.LUT P1, PT, P1, P0, PT, 0xa2, 0x0 ;  /* 0x000000000000781c */ /* 0x000fe40000f21472 */
[----:B------:R-:W-:-:S08]  /*c2a0*/  @P0 R2UR P1, UR4, R6 ;  /* 0x00000000060402ca */ /* 0x000fd00000020000 */
[----:B------:R-:W-:-:S05]  /*c2b0*/  @P0 PLOP3.LUT P0, PT, P1, PT, PT, 0x80, 0x0 ;  /* 0x000000000000081c */ /* 0x000fca0000f0f070 */
[----:B------:R-:W-:Y:S01]  /*c2c0*/  @!P1 SYNCS.ARRIVE.TRANS64.RED.A0T1 RZ, [UR4+0x2a830], RZ ;  /* 0x02a830ffffff99a7 */ /* 0x000fe20008200404 */
[----:B------:R-:W-:Y:S07]  /*c2d0*/  @!P1 ARRIVES.LDGSTSBAR.64.TRANSCNT [UR4+0x2a830] ;  /* 0x02a83000ff0099b0 */ /* 0x000fee0008000a84 */
[----:B------:R-:W-:Y:S05]  /*c2e0*/  @P0 BRA.U.ANY `(.L_x_277) ;  /* 0xfffffffd00e80947 */ /* 0x000fea000393ffff */
[----:B------:R-:W-:Y:S01]  /*c2f0*/  NOP ;  /* 0x0000000000007918 */ /* 0x000fe20000000000 */
[----:B-1----:R-:W2:Y:S02]  /*c300*/  LDL R2, [R1+0x20] ;  /* 0x0000200001027983 */ /* 0x002ea40000100800 */
[----:B--2---:R-:W-:-:S13]  /*c310*/  ISETP.NE.AND P2, PT, R2, 0x3, PT ;  /* 0x000000030200780c */ /* 0x004fda0003f45270 */
[----:B------:R-:W-:Y:S05]  /*c320*/  @!P2 BRA `(.L_x_278) ;  /* 0x000000000004a947 */ /* 0x000fea0003800000 */
[----:B------:R-:W-:Y:S01]  /*c330*/  BPT.TRAP 0x1 ;  /* 0x000000040000795c */ /* 0x000fe20000300000 */
.L_x_278:
[----:B------:R1:W-:Y:S01]  /*c340*/  SYNCS.ARRIVE.TRANS64.A1T0 RZ, [R6+URZ+0x2a830], RZ ;  /* 0x02a830ff06ff79a7 */ /* 0x0003e2000810003f */
[----:B------:R-:W-:Y:S05]  /*c350*/  @!P2 BRA `(.L_x_279) ;  /* 0x000000000004a947 */ /* 0x000fea0003800000 */
[----:B------:R-:W-:Y:S01]  /*c360*/  BPT.TRAP 0x1 ;  /* 0x000000040000795c */ /* 0x000fe20000300000 */
.L_x_279:
[----:B------:R-:W-:Y:S01]  /*c370*/  SHF.L.U32 R2, R17, 0x1f, RZ ;  /* 0x0000001f11027819 */ /* 0x000fe200000006ff */
[----:B------:R-:W-:Y:S01]  /*c380*/  IMAD R4, R10, 0x8, R22 ;  /* 0x000000080a047824 */ /* 0x000fe200078e0216 */
[----:B------:R-:W-:Y:S03]  /*c390*/  BSSY B1, `(.L_x_280) ;  /* 0x0000003000017945 */ /* 0x000fe60003800000 */
[----:B------:R-:W2:Y:S02]  /*c3a0*/  SYNCS.PHASECHK.TRANS64.TRYWAIT P0, [R4+URZ+0x2a860], R2 ;  /* 0x02a86002040075a7 */ /* 0x000ea4000800017f */
[----:B--2---:R-:W-:Y:S05]  /*c3b0*/  @!P0 BRA `(.L_x_281) ;  /* 0x0000003800708947 */ /* 0x004fea0003800000 */
.L_x_373:
[----:B------:R-:W-:Y:S05]  /*c3c0*/  BSYNC B1 ;  /* 0x0000000000017941 */ /* 0x000fea0003800000 */
.L_x_280:
[----:B------:R-:W3:Y:S01]  /*c3d0*/  S2R R3, SR_TID.X ;  /* 0x0000000000037919 */ /* 0x000ee20000002100 */
[----:B------:R-:W-:Y:S01]  /*c3e0*/  UMOV UR4, 0xffffffff ;  /* 0xffffffff00047882 */ /* 0x000fe20000000000 */
[----:B-1----:R-:W-:Y:S01]  /*c3f0*/  IMAD R6, R30, -0x60, R36 ;  /* 0xffffffa01e067824 */ /* 0x002fe200078e0224 */
[----:B------:R-:W-:Y:S01]  /*c400*/  LOP3.LUT P0, RZ, R29, 0x2, RZ, 0xc0, !PT ;  /* 0x000000021dff7812 */ /* 0x000fe2000780c0ff */
[----:B0-----:R-:W-:Y:S01]  /*c410*/  IMAD R5, R10, 0x3000, R33 ;  /* 0x000030000a057824 */ /* 0x001fe200078e0221 */
[----:B---3--:R-:W-:-:S04]  /*c420*/  LOP3.LUT R3, R3, 0x7f, RZ, 0xc0, !PT ;  /* 0x0000007f03037812 */ /* 0x008fc800078ec0ff */
[----:B------:R-:W-:-:S05]  /*c430*/  SHF.R.U32.HI R3, RZ, 0x3, R3 ;  /* 0x00000003ff037819 */ /* 0x000fca0000011603 */
[----:B------:R-:W-:Y:S01]  /*c440*/  IMAD.IADD R6, R6, 0x1, -R3 ;  /* 0x0000000106067824 */ /* 0x000fe200078e0a03 */
[----:B------:R-:W-:Y:S06]  /*c450*/  BRA.DIV UR4, `(.L_x_282) ;  /* 0x0000003a045c7947 */ /* 0x000fec000b800000 */
[----:B--2---:R-:W0:Y:S01]  /*c460*/  SHFL.IDX PT, R2, R23, RZ, 0x181f ;  /* 0x00181fff17027589 */ /* 0x004e2200000e0000 */
[----:B------:R-:W-:-:S03]  /*c470*/  IMAD R5, R5, 0x2, R22 ;  /* 0x0000000205057824 */ /* 0x000fc600078e0216 */
[----:B------:R-:W1:Y:S01]  /*c480*/  SHFL.IDX PT, R3, R24, RZ, 0x181f ;  /* 0x00181fff18037589 */ /* 0x000e6200000e0000 */
[----:B0-----:R-:W-:-:S04]  /*c490*/  IADD3 R2, P1, R2, R0, RZ ;  /* 0x0000000002027210 */ /* 0x001fc80007f3e0ff */
[----:B-1----:R-:W-:Y:S02]  /*c4a0*/  IADD3.X R3, RZ, R3, RZ, P1, !PT ;  /* 0x00000003ff037210 */ /* 0x002fe40000ffe4ff */
[----:B------:R-:W-:-:S04]  /*c4b0*/  LOP3.LUT P1, RZ, R29, 0x1, RZ, 0xc0, !PT ;  /* 0x000000011dff7812 */ /* 0x000fc8000782c0ff */
[----:B------:R-:W-:-:S13]  /*c4c0*/  ISETP.LT.OR P2, PT, R6, 0x1, !P1 ;  /* 0x000000010600780c */ /* 0x000fda0004f41670 */
[----:B------:R-:W-:Y:S01]  /*c4d0*/  @!PT LDS RZ, [RZ] ;  /* 0x00000000fffff984 */ /* 0x000fe20000000800 */
[----:B------:R-:W-:Y:S01]  /*c4e0*/  LDGSTS.E.BYPASS.LTC128B.128 [R5+0x400], desc[UR36][R2.64], !P2 ;  /* 0x0040000002057fae */ /* 0x000fe2000d101d64 */
[----:B------:R-:W-:-:S13]  /*c4f0*/  ISETP.LT.OR P2, PT, R6, 0x1, !P0 ;  /* 0x000000010600780c */ /* 0x000fda0004741670 */
[----:B------:R0:W-:Y:S04]  /*c500*/  LDGSTS.E.BYPASS.LTC128B.128 [R5+0x3400], desc[UR36][R2.64+0x80], !P2 ;  /* 0x0340008002057fae */ /* 0x0001e8000d101d64 */
[----:B0-----:R-:W0:Y:S04]  /*c510*/  SHFL.IDX PT, R2, R23, 0x1, 0x181f ;  /* 0x00381f0017027f89 */ /* 0x001e2800000e0000 */
[----:B------:R-:W1:Y:S01]  /*c520*/  SHFL.IDX PT, R3, R24, 0x1, 0x181f ;  /* 0x00381f0018037f89 */ /* 0x000e6200000e0000 */
[----:B0-----:R-:W-:-:S05]  /*c530*/  IADD3 R2, P2, R2, R0, RZ ;  /* 0x0000000002027210 */ /* 0x001fca0007f5e0ff */
[----:B-1----:R-:W-:Y:S01]  /*c540*/  IMAD.X R3, RZ, RZ, R3, P2 ;  /* 0x000000ffff037224 */ /* 0x002fe200010e0603 */
[----:B------:R-:W-:-:S13]  /*c550*/  ISETP.LT.OR P2, PT, R6, 0x11, !P1 ;  /* 0x000000110600780c */ /* 0x000fda0004f41670 */
        /* <DEDUP_REMOVED lines=13> */
[----:B0-----:R-:W-:-:S04]  /*c630*/  IADD3 R2, P2, R2, R0, RZ ;  /* 0x0000000002027210 */ /* 0x001fc80007f5e0ff */
[----:B-1----:R-:W-:Y:S02]  /*c640*/  IADD3.X R3, RZ, R3, RZ, P2, !PT ;  /* 0x00000003ff037210 */ /* 0x002fe400017fe4ff */
[----:B------:R-:W-:-:S13]  /*c650*/  ISETP.LT.OR P2, PT, R6, 0x31, !P1 ;  /* 0x000000310600780c */ /* 0x000fda0004f41670 */
[----:B------:R-:W-:Y:S01]  /*c660*/  LDGSTS.E.BYPASS.LTC128B.128 [R5+0x1c00], desc[UR36][R2.64], !P2 ;  /* 0x01c0000002057fae */ /* 0x000fe2000d101d64 */
[----:B------:R-:W-:-:S13]  /*c670*/  ISETP.LT.OR P2, PT, R6, 0x31, !P0 ;  /* 0x000000310600780c */ /* 0x000fda0004741670 */
[----:B------:R0:W-:Y:S04]  /*c680*/  LDGSTS.E.BYPASS.LTC128B.128 [R5+0x4c00], desc[UR36][R2.64+0x80], !P2 ;  /* 0x04c0008002057fae */ /* 0x0001e8000d101d64 */
[----:B0-----:R-:W0:Y:S04]  /*c690*/  SHFL.IDX PT, R2, R23, 0x4, 0x181f ;  /* 0x00981f0017027f89 */ /* 0x001e2800000e0000 */
[----:B------:R-:W1:Y:S04]  /*c6a0*/  SHFL.IDX PT, R3, R24, 0x4, 0x181f ;  /* 0x00981f0018037f89 */ /* 0x000e6800000e0000 */
[----:B------:R-:W2:Y:S01]  /*c6b0*/  SHFL.IDX PT, R24, R24, 0x5, 0x181f ;  /* 0x00b81f0018187f89 */ /* 0x000ea200000e0000 */
[----:B0-----:R-:W-:-:S05]  /*c6c0*/  IADD3 R2, P2, R2, R0, RZ ;  /* 0x0000000002027210 */ /* 0x001fca0007f5e0ff */
[----:B-1----:R-:W-:Y:S01]  /*c6d0*/  IMAD.X R3, RZ, RZ, R3, P2 ;  /* 0x000000ffff037224 */ /* 0x002fe200010e0603 */
[----:B------:R-:W-:-:S13]  /*c6e0*/  ISETP.LT.OR P2, PT, R6, 0x41, !P1 ;  /* 0x000000410600780c */ /* 0x000fda0004f41670 */
[----:B------:R-:W-:Y:S01]  /*c6f0*/  LDGSTS.E.BYPASS.LTC128B.128 [R5+0x2400], desc[UR36][R2.64], !P2 ;  /* 0x0240000002057fae */ /* 0x000fe2000d101d64 */
[----:B------:R-:W-:-:S13]  /*c700*/  ISETP.LT.OR P2, PT, R6, 0x41, !P0 ;  /* 0x000000410600780c */ /* 0x000fda0004741670 */
[----:B------:R0:W-:Y:S04]  /*c710*/  LDGSTS.E.BYPASS.LTC128B.128 [R5+0x5400], desc[UR36][R2.64+0x80], !P2 ;  /* 0x0540008002057fae */ /* 0x0001e8000d101d64 */
[----:B0-2---:R0:W1:Y:S02]  /*c720*/  SHFL.IDX PT, R2, R23, 0x5, 0x181f ;  /* 0x00b81f0017027f89 */ /* 0x00506400000e0000 */
.L_x_387:
[C---:B------:R-:W-:Y:S01]  /*c730*/  ISETP.LT.OR P1, PT, R6.reuse, 0x51, !P1 ;  /* 0x000000510600780c */ /* 0x040fe20004f21670 */
[----:B------:R-:W-:Y:S01]  /*c740*/  ULDC.64 UR4, c[0x0][0x328] ;  /* 0x0000ca0000047ab9 */ /* 0x000fe20000000a00 */
[----:B------:R-:W-:Y:S01]  /*c750*/  ISETP.LT.OR P0, PT, R6, 0x51, !P0 ;  /* 0x000000510600780c */ /* 0x000fe20004701670 */
[----:B------:R-:W-:Y:S01]  /*c760*/  IMAD R9, R20, UR4, RZ ;  /* 0x0000000414097c24 */ /* 0x000fe2000f8e02ff */
[----:B-1----:R-:W-:-:S03]  /*c770*/  IADD3 R2, P2, R2, R0, RZ ;  /* 0x0000000002027210 */ /* 0x002fc60007f5e0ff */
[----:B------:R-:W-:Y:S02]  /*c780*/  IMAD R9, R8, UR5, R9 ;  /* 0x0000000508097c24 */ /* 0x000fe4000f8e0209 */
[----:B------:R-:W-:-:S05]  /*c790*/  IMAD.X R3, RZ, RZ, R24, P2 ;  /* 0x000000ffff037224 */ /* 0x000fca00010e0618 */
[----:B------:R-:W-:Y:S01]  /*c7a0*/  @!PT LDS RZ, [RZ] ;  /* 0x00000000fffff984 */ /* 0x000fe20000000800 */
[----:B------:R-:W-:Y:S01]  /*c7b0*/  @!PT LDS RZ, [RZ] ;  /* 0x00000000fffff984 */ /* 0x000fe20000000800 */
[----:B------:R-:W-:Y:S01]  /*c7c0*/  @!PT LDS RZ, [RZ] ;  /* 0x00000000fffff984 */ /* 0x000fe20000000800 */
[----:B------:R-:W-:Y:S04]  /*c7d0*/  LDGSTS.E.BYPASS.LTC128B.128 [R5+0x2c00], desc[UR36][R2.64], !P1 ;  /* 0x02c0000002057fae */ /* 0x000fe8000c901d64 */
[----:B------:R1:W-:Y:S01]  /*c7e0*/  LDGSTS.E.BYPASS.LTC128B.128 [R5+0x5c00], desc[UR36][R2.64+0x80], !P0 ;  /* 0x05c0008002057fae */ /* 0x0003e2000c101d64 */
[----:B------:R-:W-:Y:S01]  /*c7f0*/  PLOP3.LUT P0, PT, PT, PT, PT, 0x80, 0x0 ;  /* 0x000000000000781c */ /* 0x000fe20003f0f070 */
[----:B------:R-:W-:Y:S01]  /*c800*/  NOP ;  /* 0x0000000000007918 */ /* 0x000fe20000000000 */
[----:B-1----:R-:W-:Y:S01]  /*c810*/  IMAD.WIDE.U32 R2, R8, UR4, RZ ;  /* 0x0000000408027c25 */ /* 0x002fe2000f8e00ff */
[----:B------:R-:W-:-:S03]  /*c820*/  ULDC.64 UR4, c[0x0][0x338] ;  /* 0x0000ce0000047ab9 */ /* 0x000fc60000000a00 */
[----:B------:R-:W-:Y:S02]  /*c830*/  IMAD.IADD R3, R3, 0x1, R9 ;  /* 0x0000000103037824 */ /* 0x000fe400078e0209 */
[----:B------:R-:W-:Y:S02]  /*c840*/  IMAD R0, R21, UR4, RZ ;  /* 0x0000000415007c24 */ /* 0x000fe4000f8e02ff */
[----:B------:R-:W-:-:S04]  /*c850*/  IMAD.WIDE.U32 R2, R7, UR4, R2 ;  /* 0x0000000407027c25 */ /* 0x000fc8000f8e0002 */
[----:B------:R-:W-:-:S05]  /*c860*/  IMAD R9, R7, UR5, R0 ;  /* 0x0000000507097c24 */ /* 0x000fca000f8e0200 */
[----:B------:R-:W-:-:S07]  /*c870*/  IADD3 R9, R3, R9, RZ ;  /* 0x0000000903097210 */ /* 0x000fce0007ffe0ff */
.L_x_283:
        /* <DEDUP_REMOVED lines=11> */
.L_x_284:
        /* <DEDUP_REMOVED lines=8> */
[----:B------:R-:W-:Y:S01]  /*c9b0*/  VIADD R0, R26, 0xffffffff ;  /* 0xffffffff1a007836 */ /* 0x000fe20000000000 */
[C---:B0-----:R-:W-:Y:S01]  /*c9c0*/  LEA R23, P0, R2.reuse, UR4, 0x1 ;  /* 0x0000000402177c11 */ /* 0x041fe2000f8008ff */
[----:B------:R-:W-:Y:S02]  /*c9d0*/  IMAD.IADD R3, R5, 0x1, R3 ;  /* 0x0000000105037824 */ /* 0x000fe400078e0203 */
[----:B------:R-:W-:Y:S02]  /*c9e0*/  IMAD.MOV.U32 R10, RZ, RZ, R27 ;  /* 0x000000ffff0a7224 */ /* 0x000fe400078e001b */
[----:B------:R-:W-:Y:S01]  /*c9f0*/  IMAD.MOV.U32 R30, RZ, RZ, R26 ;  /* 0x000000ffff1e7224 */ /* 0x000fe200078e001a */
[----:B------:R-:W-:Y:S02]  /*ca00*/  LEA.HI.X R24, R2, UR5, R3, 0x1, P0 ;  /* 0x0000000502187c11 */ /* 0x000fe400080f0c03 */
[----:B------:R-:W-:-:S13]  /*ca10*/  ISETP.GT.AND P0, PT, R26, RZ, PT ;  /* 0x000000ff1a00720c */ /* 0x000fda0003f04270 */
[----:B-1----:R-:W-:Y:S05]  /*ca20*/  @P0 BRA `(.L_x_285) ;  /* 0xfffffff000200947 */ /* 0x002fea000383ffff */
.L_x_272:
[----:B------:R-:W-:Y:S05]  /*ca30*/  BSYNC B0 ;  /* 0x0000000000007941 */ /* 0x000fea0003800000 */
.L_x_271:
[----:B------:R-:W1:Y:S01]  /*ca40*/  S2R R2, SR_TID.X ;  /* 0x0000000000027919 */ /* 0x000e620000002100 */
[----:B------:R-:W-:Y:S01]  /*ca50*/  BSSY B0, `(.L_x_286) ;  /* 0x0000010000007945 */ /* 0x000fe20003800000 */
[----:B-1----:R-:W-:-:S04]  /*ca60*/  LOP3.LUT R2, R2, 0x7f, RZ, 0xc0, !PT ;  /* 0x0000007f02027812 */ /* 0x002fc800078ec0ff */
[----:B------:R-:W-:-:S13]  /*ca70*/  ISETP.NE.AND P0, PT, R2, RZ, PT ;  /* 0x000000ff0200720c */ /* 0x000fda0003f05270 */
[----:B------:R-:W-:Y:S05]  /*ca80*/  @P0 BRA `(.L_x_287) ;  /* 0x0000000000300947 */ /* 0x000fea0003800000 */
[----:B------:R-:W1:Y:S01]  /*ca90*/  S2R R5, SR_LANEID ;  /* 0x0000000000057919 */ /* 0x000e620000000000 */
[----:B------:R-:W-:Y:S01]  /*caa0*/  VOTEU.ANY UR4, UPT, PT ;  /* 0x0000000000047886 */ /* 0x000fe200038e0100 */
[----:B0-----:R-:W0:Y:S01]  /*cab0*/  LDC.64 R2, c[0x0][0xc60] ;  /* 0x00031800ff027b82 */ /* 0x001e220000000a00 */
[----:B------:R-:W1:Y:S02]  /*cac0*/  FLO.U32 R0, UR4 ;  /* 0x0000000400007d00 */ /* 0x000e6400080e0000 */
[----:B-1----:R-:W-:-:S06]  /*cad0*/  ISETP.EQ.U32.AND P0, PT, R0, R5, PT ;  /* 0x000000050000720c */ /* 0x002fcc0003f02070 */
[----:B------:R-:W0:Y:S07]  /*cae0*/  POPC R5, UR4 ;  /* 0x0000000400057d09 */ /* 0x000e2e0008000000 */
[----:B0-----:R-:W2:Y:S01]  /*caf0*/  @P0 ATOMG.E.ADD.STRONG.GPU PT, R3, desc[UR36][R2.64], R5 ;  /* 0x00000005020309a8 */ /* 0x001ea200081ee1e4 */
[----:B------:R-:W0:Y:S02]  /*cb00*/  S2R R4, SR_LTMASK ;  /* 0x0000000000047919 */ /* 0x000e240000003900 */
[----:B0-----:R-:W-:-:S04]  /*cb10*/  LOP3.LUT R4, R4, UR4, RZ, 0xc0, !PT ;  /* 0x0000000404047c12 */ /* 0x001fc8000f8ec0ff */
[----:B------:R-:W0:Y:S01]  /*cb20*/  POPC R7, R4 ;  /* 0x0000000400077309 */ /* 0x000e220000000000 */
[----:B--2---:R-:W0:Y:S02]  /*cb30*/  SHFL.IDX PT, R0, R3, R0, 0x1f ;  /* 0x00001f0003007589 */ /* 0x004e2400000e0000 */
[----:B0-----:R-:W-:-:S07]  /*cb40*/  IADD3 R16, R0, UR38, R7 ;  /* 0x0000002600107c10 */ /* 0x001fce000fffe007 */
.L_x_287:
[----:B------:R-:W-:Y:S05]  /*cb50*/  BSYNC B0 ;  /* 0x0000000000007941 */ /* 0x000fea0003800000 */
.L_x_286:
[----:B------:R-:W2:Y:S02]  /*cb60*/  LDL R0, [R1+0x20] ;  /* 0x0000200001007983 */ /* 0x000ea40000100800 */
[----:B--2---:R-:W-:-:S13]  /*cb70*/  ISETP.NE.AND P0, PT, R0, 0x3, PT ;  /* 0x000000030000780c */ /* 0x004fda0003f05270 */
[----:B------:R-:W-:Y:S05]  /*cb80*/  @!P0 BRA `(.L_x_288) ;  /* 0x0000000000048947 */ /* 0x000fea0003800000 */
[----:B------:R-:W-:Y:S01]  /*cb90*/  BPT.TRAP 0x1 ;  /* 0x000000040000795c */ /* 0x000fe20000300000 */
.L_x_288:
[----:B------:R-:W-:Y:S01]  /*cba0*/  IMAD R0, R27, 0x8, R22 ;  /* 0x000000081b007824 */ /* 0x000fe200078e0216 */
[----:B0-----:R-:W-:Y:S01]  /*cbb0*/  SHF.L.U32 R3, R28, 0x1f, RZ ;  /* 0x0000001f1c037819 */ /* 0x001fe200000006ff */
[----:B------:R-:W-:Y:S01]  /*cbc0*/  BSSY B0, `(.L_x_289) ;  /* 0x0000004000007945 */ /* 0x000fe20003800000 */
[----:B------:R-:W-:Y:S02]  /*cbd0*/  IMAD R5, R26, -0x60, R36 ;  /* 0xffffffa01a057824 */ /* 0x000fe400078e0224 */
[----:B------:R-:W0:Y:S02]  /*cbe0*/  SYNCS.PHASECHK.TRANS64.TRYWAIT P0, [R0+URZ+0x2a860], R3 ;  /* 0x02a86003000075a7 */ /* 0x000e24000800017f */
[----:B0-----:R-:W-:Y:S05]  /*cbf0*/  @!P0 BRA `(.L_x_290) ;  /* 0x0000003800648947 */ /* 0x001fea0003800000 */
.L_x_388:
[----:B------:R-:W-:Y:S05]  /*cc00*/  BSYNC B0 ;  /* 0x0000000000007941 */ /* 0x000fea0003800000 */
.L_x_289:
[----:B------:R-:W1:Y:S01]  /*cc10*/  S2R R2, SR_TID.X ;  /* 0x0000000000027919 */ /* 0x000e620000002100 */
[----:B------:R-:W-:Y:S01]  /*cc20*/  UMOV UR4, 0xffffffff ;  /* 0xffffffff00047882 */ /* 0x000fe20000000000 */
[----:B------:R-:W-:Y:S01]  /*cc30*/  IMAD R7, R27, 0x3000, R33 ;  /* 0x000030001b077824 */ /* 0x000fe200078e0221 */
[----:B-1----:R-:W-:-:S04]  /*cc40*/  LOP3.LUT R2, R2, 0x7f, RZ, 0xc0, !PT ;  /* 0x0000007f02027812 */ /* 0x002fc800078ec0ff */
[----:B------:R-:W-:-:S04]  /*cc50*/  SHF.R.U32.HI R2, RZ, 0x3, R2 ;  /* 0x00000003ff027819 */ /* 0x000fc80000011602 */
[----:B------:R-:W-:Y:S01]  /*cc60*/  IADD3 R5, -R2, R5, RZ ;  /* 0x0000000502057210 */ /* 0x000fe20007ffe1ff */
[----:B------:R-:W-:Y:S06]  /*cc70*/  BRA.DIV UR4, `(.L_x_291) ;  /* 0x0000003a04587947 */ /* 0x000fec000b800000 */
[----:B------:R-:W1:Y:S01]  /*cc80*/  S2R R2, SR_TID.X ;  /* 0x0000000000027919 */ /* 0x000e620000002100 */
[----:B------:R-:W-:Y:S02]  /*cc90*/  LOP3.LUT P0, RZ, R29, 0x2, RZ, 0xc0, !PT ;  /* 0x000000021dff7812 */ /* 0x000fe4000780c0ff */
[----:B------:R-:W-:Y:S01]  /*cca0*/  LEA R4, R7, R22, 0x1 ;  /* 0x0000001607047211 */ /* 0x000fe200078e08ff */
[----:B------:R-:W2:Y:S01]  /*ccb0*/  SHFL.IDX PT, R14, R23, RZ, 0x181f ;  /* 0x00181fff170e7589 */ /* 0x000ea200000e0000 */
[----:B------:R-:W-:-:S03]  /*ccc0*/  ISETP.LT.OR P3, PT, R5, 0x1, !P0 ;  /* 0x000000010500780c */ /* 0x000fc60004761670 */
[----:B0-----:R-:W0:Y:S04]  /*ccd0*/  SHFL.IDX PT, R3, R24, RZ, 0x181f ;  /* 0x00181fff18037589 */ /* 0x001e2800000e0000 */
[----:B------:R-:W-:Y:S04]  /*cce0*/  SHFL.IDX PT, R9, R23, 0x2, 0x181f ;  /* 0x00581f0017097f89 */ /* 0x000fe800000e0000 */
[----:B------:R-:W-:Y:S01]  /*ccf0*/  SHFL.IDX PT, R7, R24, 0x2, 0x181f ;  /* 0x00581f0018077f89 */ /* 0x000fe200000e0000 */
[----:B-1----:R-:W-:Y:S01]  /*cd00*/  IMAD.SHL.U32 R8, R2, 0x8, RZ ;  /* 0x0000000802087824 */ /* 0x002fe200078e00ff */
[----:B------:R-:W-:-:S04]  /*cd10*/  LOP3.LUT R2, R29, 0x1, RZ, 0xc0, !PT ;  /* 0x000000011d027812 */ /* 0x000fc800078ec0ff */
[----:B------:R-:W-:Y:S02]  /*cd20*/  LOP3.LUT R8, R8, 0x38, RZ, 0xc0, !PT ;  /* 0x0000003808087812 */ /* 0x000fe400078ec0ff */
[----:B------:R-:W-:-:S03]  /*cd30*/  ISETP.NE.U32.AND P1, PT, R2, 0x1, PT ;  /* 0x000000010200780c */ /* 0x000fc60003f25070 */
[----:B------:R-:W-:Y:S01]  /*cd40*/  IMAD.SHL.U32 R6, R8, 0x2, RZ ;  /* 0x0000000208067824 */ /* 0x000fe200078e00ff */
[----:B------:R-:W-:Y:S01]  /*cd50*/  ISETP.LT.OR P2, PT, R5, 0x1, P1 ;  /* 0x000000010500780c */ /* 0x000fe20000f41670 */
[----:B------:R-:W-:Y:S03]  /*cd60*/  SHFL.IDX PT, R8, R24, 0x1, 0x181f ;  /* 0x00381f0018087f89 */ /* 0x000fe600000e0000 */
[----:B--2---:R-:W-:Y:S02]  /*cd70*/  IADD3 R2, P4, R14, R6, RZ ;  /* 0x000000060e027210 */ /* 0x004fe40007f9e0ff */
[----:B------:R-:W1:Y:S03]  /*cd80*/  SHFL.IDX PT, R14, R23, 0x1, 0x181f ;  /* 0x00381f00170e7f89 */ /* 0x000e6600000e0000 */
[----:B0-----:R-:W-:-:S05]  /*cd90*/  IMAD.X R3, RZ, RZ, R3, P4 ;  /* 0x000000ffff037224 */ /* 0x001fca00020e0603 */
[----:B------:R-:W-:Y:S01]  /*cda0*/  LDGSTS.E.BYPASS.LTC128B.128 [R4+0x400], desc[UR36][R2.64], !P2 ;  /* 0x0040000002047fae */ /* 0x000fe2000d101d64 */
[----:B------:R-:W-:-:S03]  /*cdb0*/  ISETP.LT.OR P2, PT, R5, 0x11, P1 ;  /* 0x000000110500780c */ /* 0x000fc60000f41670 */
[----:B------:R1:W-:Y:S01]  /*cdc0*/  LDGSTS.E.BYPASS.LTC128B.128 [R4+0x3400], desc[UR36][R2.64+0x80], !P3 ;  /* 0x0340008002047fae */ /* 0x0003e2000d901d64 */
[C---:B------:R-:W-:Y:S02]  /*cdd0*/  ISETP.LT.OR P3, PT, R5.reuse, 0x11, !P0 ;  /* 0x000000110500780c */ /* 0x040fe40004761670 */
[----:B-1----:R-:W-:Y:S02]  /*cde0*/  IADD3 R2, P4, R14, R6, RZ ;  /* 0x000000060e027210 */ /* 0x002fe40007f9e0ff */
[----:B------:R-:W0:Y:S03]  /*cdf0*/  SHFL.IDX PT, R14, R23, 0x3, 0x181f ;  /* 0x00781f00170e7f89 */ /* 0x000e2600000e0000 */
[----:B------:R-:W-:Y:S02]  /*ce00*/  IMAD.X R3, RZ, RZ, R8, P4 ;  /* 0x000000ffff037224 */ /* 0x000fe400020e0608 */
[----:B------:R-:W1:Y:S04]  /*ce10*/  SHFL.IDX PT, R8, R24, 0x3, 0x181f ;  /* 0x00781f0018087f89 */ /* 0x000e6800000e0000 */
[----:B------:R-:W-:Y:S01]  /*ce20*/  LDGSTS.E.BYPASS.LTC128B.128 [R4+0xc00], desc[UR36][R2.64], !P2 ;  /* 0x00c0000002047fae */ /* 0x000fe2000d101d64 */
[----:B------:R-:W-:-:S03]  /*ce30*/  ISETP.LT.OR P2, PT, R5, 0x21, P1 ;  /* 0x000000210500780c */ /* 0x000fc60000f41670 */
[----:B------:R2:W-:Y:S01]  /*ce40*/  LDGSTS.E.BYPASS.LTC128B.128 [R4+0x3c00], desc[UR36][R2.64+0x80], !P3 ;  /* 0x03c0008002047fae */ /* 0x0005e2000d901d64 */
[----:B------:R-:W-:Y:S02]  /*ce50*/  ISETP.LT.OR P3, PT, R5, 0x21, !P0 ;  /* 0x000000210500780c */ /* 0x000fe40004761670 */
[----:B--2---:R-:W-:Y:S02]  /*ce60*/  IADD3 R2, P4, R9, R6, RZ ;  /* 0x0000000609027210 */ /* 0x004fe40007f9e0ff */
[----:B------:R-:W2:Y:S03]  /*ce70*/  SHFL.IDX PT, R9, R23, 0x4, 0x181f ;  /* 0x00981f0017097f89 */ /* 0x000ea600000e0000 */
[----:B------:R-:W-:Y:S02]  /*ce80*/  IMAD.X R3, RZ, RZ, R7, P4 ;  /* 0x000000ffff037224 */ /* 0x000fe400020e0607 */
[----:B------:R-:W3:Y:S04]  /*ce90*/  SHFL.IDX PT, R7, R24, 0x4, 0x181f ;  /* 0x00981f0018077f89 */ /* 0x000ee800000e0000 */
[----:B------:R-:W-:Y:S01]  /*cea0*/  LDGSTS.E.BYPASS.LTC128B.128 [R4+0x1400], desc[UR36][R2.64], !P2 ;  /* 0x0140000002047fae */ /* 0x000fe2000d101d64 */
[----:B------:R-:W-:-:S03]  /*ceb0*/  ISETP.LT.OR P2, PT, R5, 0x31, P1 ;  /* 0x000000310500780c */ /* 0x000fc60000f41670 */
[----:B------:R0:W-:Y:S01]  /*cec0*/  LDGSTS.E.BYPASS.LTC128B.128 [R4+0x4400], desc[UR36][R2.64+0x80], !P3 ;  /* 0x0440008002047fae */ /* 0x0001e2000d901d64 */
[----:B------:R-:W-:-:S03]  /*ced0*/  ISETP.LT.OR P3, PT, R5, 0x31, !P0 ;  /* 0x000000310500780c */ /* 0x000fc60004761670 */
[----:B------:R-:W4:Y:S01]  /*cee0*/  SHFL.IDX PT, R24, R24, 0x5, 0x181f ;  /* 0x00b81f0018187f89 */ /* 0x000f2200000e0000 */
[----:B0-----:R-:W-:-:S03]  /*cef0*/  IADD3 R2, P4, R14, R6, RZ ;  /* 0x000000060e027210 */ /* 0x001fc60007f9e0ff */
[----:B------:R0:W0:Y:S02]  /*cf00*/  SHFL.IDX PT, R14, R23, 0x5, 0x181f ;  /* 0x00b81f00170e7f89 */ /* 0x00002400000e0000 */
[----:B-1----:R-:W-:-:S05]  /*cf10*/  IMAD.X R3, RZ, RZ, R8, P4 ;  /* 0x000000ffff037224 */ /* 0x002fca00020e0608 */
[----:B------:R-:W-:Y:S01]  /*cf20*/  LDGSTS.E.BYPASS.LTC128B.128 [R4+0x1c00], desc[UR36][R2.64], !P2 ;  /* 0x01c0000002047fae */ /* 0x000fe2000d101d64 */
[----:B------:R-:W-:-:S03]  /*cf30*/  ISETP.LT.OR P2, PT, R5, 0x41, P1 ;  /* 0x000000410500780c */ /* 0x000fc60000f41670 */
[----:B------:R2:W-:Y:S01]  /*cf40*/  LDGSTS.E.BYPASS.LTC128B.128 [R4+0x4c00], desc[UR36][R2.64+0x80], !P3 ;  /* 0x04c0008002047fae */ /* 0x0005e2000d901d64 */
[----:B------:R-:W-:Y:S02]  /*cf50*/  ISETP.LT.OR P3, PT, R5, 0x41, !P0 ;  /* 0x000000410500780c */ /* 0x000fe40004761670 */
[----:B--2---:R-:W-:-:S04]  /*cf60*/  IADD3 R2, P4, R9, R6, RZ ;  /* 0x0000000609027210 */ /* 0x004fc80007f9e0ff */
[----:B---3--:R-:W-:-:S05]  /*cf70*/  IADD3.X R3, RZ, R7, RZ, P4, !PT ;  /* 0x00000007ff037210 */ /* 0x008fca00027fe4ff */
[----:B------:R1:W-:Y:S04]  /*cf80*/  LDGSTS.E.BYPASS.LTC128B.128 [R4+0x2400], desc[UR36][R2.64], !P2 ;  /* 0x0240000002047fae */ /* 0x0003e8000d101d64 */
[----:B0---4-:R1:W-:Y:S02]  /*cf90*/  LDGSTS.E.BYPASS.LTC128B.128 [R4+0x5400], desc[UR36][R2.64+0x80], !P3 ;  /* 0x0540008002047fae */ /* 0x0113e4000d901d64 */
.L_x_402:
[C---:B------:R-:W-:Y:S02]  /*cfa0*/  ISETP.LT.OR P1, PT, R5.reuse, 0x51, P1 ;  /* 0x000000510500780c */ /* 0x040fe40000f21670 */
[----:B------:R-:W-:Y:S02]  /*cfb0*/  ISETP.LT.OR P0, PT, R5, 0x51, !P0 ;  /* 0x000000510500780c */ /* 0x000fe40004701670 */
[----:B-1----:R-:W-:-:S05]  /*cfc0*/  IADD3 R2, P2, R14, R6, RZ ;  /* 0x000000060e027210 */ /* 0x002fca0007f5e0ff */
[----:B------:R-:W-:-:S05]  /*cfd0*/  IMAD.X R3, RZ, RZ, R24, P2 ;  /* 0x000000ffff037224 */ /* 0x000fca00010e0618 */
[----:B------:R-:W-:Y:S01]  /*cfe0*/  @!PT LDS RZ, [RZ] ;  /* 0x00000000fffff984 */ /* 0x000fe20000000800 */
[----:B------:R-:W-:Y:S01]  /*cff0*/  @!PT LDS RZ, [RZ] ;  /* 0x00000000fffff984 */ /* 0x000fe20000000800 */
[----:B------:R-:W-:Y:S01]  /*d000*/  @!PT LDS RZ, [RZ] ;  /* 0x00000000fffff984 */ /* 0x000fe20000000800 */
[----:B------:R0:W-:Y:S04]  /*d010*/  LDGSTS.E.BYPASS.LTC128B.128 [R4+0x2c00], desc[UR36][R2.64], !P1 ;  /* 0x02c0000002047fae */ /* 0x0001e8000c901d64 */
[----:B------:R0:W-:Y:S01]  /*d020*/  LDGSTS.E.BYPASS.LTC128B.128 [R4+0x5c00], desc[UR36][R2.64+0x80], !P0 ;  /* 0x05c0008002047fae */ /* 0x0001e2000c101d64 */
[----:B------:R-:W-:Y:S01]  /*d030*/  PLOP3.LUT P0, PT, PT, PT, PT, 0x80, 0x0 ;  /* 0x000000000000781c */ /* 0x000fe20003f0f070 */
[----:B------:R-:W-:-:S12]  /*d040*/  NOP ;  /* 0x0000000000007918 */ /* 0x000fd80000000000 */
.L_x_292:
[----:B------:R-:W-:Y:S02]  /*d050*/  PLOP3.LUT P1, PT, P1, P0, PT, 0xa2, 0x0 ;  /* 0x000000000000781c */ /* 0x000fe40000f21472 */
[----:B------:R-:W-:-:S08]  /*d060*/  @P0 R2UR P1, UR4, R0 ;  /* 0x00000000000402ca */ /* 0x000fd00000020000 */
[----:B------:R-:W-:-:S05]  /*d070*/  @P0 PLOP3.LUT P0, PT, P1, PT, PT, 0x80, 0x0 ;  /* 0x000000000000081c */ /* 0x000fca0000f0f070 */
[----:B------:R-:W-:Y:S01]  /*d080*/  @!P1 SYNCS.ARRIVE.TRANS64.RED.A0T1 RZ, [UR4+0x2a850], RZ ;  /* 0x02a850ffffff99a7 */ /* 0x000fe20008200404 */
[----:B------:R-:W-:Y:S07]  /*d090*/  @!P1 ARRIVES.LDGSTSBAR.64.TRANSCNT [UR4+0x2a850] ;  /* 0x02a85000ff0099b0 */ /* 0x000fee0008000a84 */
[----:B------:R-:W-:Y:S05]  /*d0a0*/  @P0 BRA.U.ANY `(.L_x_292) ;  /* 0xfffffffd00e80947 */ /* 0x000fea000393ffff */
[----:B------:R-:W-:Y:S01]  /*d0b0*/  NOP ;  /* 0x0000000000007918 */ /* 0x000fe20000000000 */
[----:B0-----:R-:W2:Y:S02]  /*d0c0*/  LDL R2, [R1+0x20] ;  /* 0x0000200001027983 */ /* 0x001ea40000100800 */
[----:B--2---:R-:W-:-:S13]  /*d0d0*/  ISETP.NE.AND P2, PT, R2, 0x3, PT ;  /* 0x000000030200780c */ /* 0x004fda0003f45270 */
[----:B------:R-:W-:Y:S05]  /*d0e0*/  @!P2 BRA `(.L_x_293) ;  /* 0x000000000004a947 */ /* 0x000fea0003800000 */
[----:B------:R-:W-:Y:S01]  /*d0f0*/  BPT.TRAP 0x1 ;  /* 0x000000040000795c */ /* 0x000fe20000300000 */
.L_x_293:
[----:B------:R0:W-:Y:S01]  /*d100*/  SYNCS.ARRIVE.TRANS64.A1T0 RZ, [R0+URZ+0x2a850], RZ ;  /* 0x02a850ff00ff79a7 */ /* 0x0001e2000810003f */
[----:B------:R-:W-:-:S05]  /*d110*/  VIADD R27, R27, 0x1 ;  /* 0x000000011b1b7836 */ /* 0x000fca0000000000 */
[----:B------:R-:W-:-:S04]  /*d120*/  ISETP.NE.AND P0, PT, R27, 0x2, PT ;  /* 0x000000021b00780c */ /* 0x000fc80003f05270 */
[----:B------:R-:W-:Y:S02]  /*d130*/  SEL R3, RZ, 0x1, P0 ;  /* 0x00000001ff037807 */ /* 0x000fe40000000000 */
[----:B------:R-:W-:Y:S02]  /*d140*/  SEL R27, R27, RZ, P0 ;  /* 0x000000ff1b1b7207 */ /* 0x000fe40000000000 */
[----:B0-----:R-:W-:-:S07]  /*d150*/  LOP3.LUT R28, R28, R3, RZ, 0x3c, !PT ;  /* 0x000000031c1c7212 */ /* 0x001fce00078e3cff */
.L_x_250:
[----:B------:R-:W-:Y:S05]  /*d160*/  BSYNC B7 ;  /* 0x0000000000077941 */ /* 0x000fea0003800000 */
.L_x_248:
[----:B------:R-:W-:-:S13]  /*d170*/  LOP3.LUT P0, RZ, R25, 0x80, RZ, 0xc0, !PT ;  /* 0x0000008019ff7812 */ /* 0x000fda000780c0ff */
[----:B------:R-:W-:Y:S05]  /*d180*/  @!P0 BRA `(.L_x_294) ;  /* 0x0000000000248947 */ /* 0x000fea0003800000 */
[----:B------:R-:W-:Y:S05]  /*d190*/  WARPSYNC.ALL ;  /* 0x0000000000007948 */ /* 0x000fea0003800000 */
[----:B------:R-:W1:Y:S08]  /*d1a0*/  S2UR UR5, SR_CgaCtaId ;  /* 0x00000000000579c3 */ /* 0x000e700000008800 */
[----:B------:R-:W-:Y:S06]  /*d1b0*/  BAR.SYNC.DEFER_BLOCKING 0x5, 0x180 ;  /* 0x0146000000007b1d */ /* 0x000fec0000010000 */
[----:B------:R-:W-:-:S02]  /*d1c0*/  UMOV UR4, 0x400 ;  /* 0x0000040000047882 */ /* 0x000fc40000000000 */
[----:B-1----:R-:W-:-:S06]  /*d1d0*/  ULEA UR4, UR5, UR4, 0x18 ;  /* 0x0000000405047291 */ /* 0x002fcc000f8ec03f */
[----:B------:R-:W-:-:S05]  /*d1e0*/  IMAD.U32 R22, RZ, RZ, UR4 ;  /* 0x00000004ff167e24 */ /* 0x000fca000f8e00ff */
[----:B------:R1:W2:Y:S01]  /*d1f0*/  LDS.128 R16, [R22+0x2a8d0] ;  /* 0x02a8d00016107984 */ /* 0x0002a20000000c00 */
[----:B------:R-:W-:Y:S06]  /*d200*/  BAR.ARV 0x4, 0x180 ;  /* 0x0106000000007b1d */ /* 0x000fec0000002000 */
[----:B------:R-:W-:Y:S05]  /*d210*/  BRA `(.L_x_295) ;  /* 0x0000000800407947 */ /* 0x000fea0003800000 */
.L_x_294:
[----:B------:R-:W1:Y:S01]  /*d220*/  S2R R0, SR_TID.X ;  /* 0x0000000000007919 */ /* 0x000e620000002100 */
[----:B------:R-:W-:Y:S01]  /*d230*/  UMOV UR4, 0xffffffff ;  /* 0xffffffff00047882 */ /* 0x000fe20000000000 */
[----:B-1----:R-:W-:-:S04]  /*d240*/  LOP3.LUT R8, R0, 0x1f, RZ, 0xc0, !PT ;  /* 0x0000001f00087812 */ /* 0x002fc800078ec0ff */
[----:B------:R-:W-:Y:S01]  /*d250*/  ISETP.NE.AND P0, PT, R8, 0x1f, PT ;  /* 0x0000001f0800780c */ /* 0x000fe20003f05270 */
[----:B------:R-:W-:-:S12]  /*d260*/  BRA.DIV UR4, `(.L_x_296) ;  /* 0x0000003a04c87947 */ /* 0x000fd8000b800000 */
[----:B------:R-:W-:Y:S01]  /*d270*/  IADD3 R5, R19, R8, RZ ;  /* 0x0000000813057210 */ /* 0x000fe20007ffe0ff */
[----:B------:R-:W-:-:S03]  /*d280*/  ULDC UR4, c[0x0][0xc3c] ;  /* 0x00030f0000047ab9 */ /* 0x000fc60000000800 */
[----:B------:R-:W-:-:S13]  /*d290*/  ISETP.GE.OR P1, PT, R5, UR4, !P0 ;  /* 0x0000000405007c0c */ /* 0x000fda000c726670 */
[----:B------:R-:W1:Y:S02]  /*d2a0*/  @!P1 LDC.64 R2, c[0x0][0xc80] ;  /* 0x00032000ff029b82 */ /* 0x000e640000000a00 */
[----:B-1----:R-:W-:-:S06]  /*d2b0*/  @!P1 IMAD.WIDE R2, R5, 0x4, R2 ;  /* 0x0000000405029825 */ /* 0x002fcc00078e0202 */
[----:B------:R-:W2:Y:S01]  /*d2c0*/  @!P1 LDG.E R2, desc[UR36][R2.64] ;  /* 0x0000002402029981 */ /* 0x000ea2000c1e1900 */
[----:B------:R-:W-:Y:S01]  /*d2d0*/  IMAD.MOV.U32 R4, RZ, RZ, RZ ;  /* 0x000000ffff047224 */ /* 0x000fe200078e00ff */
[C---:B------:R-:W-:Y:S02]  /*d2e0*/  ISETP.GE.U32.AND P2, PT, R8.reuse, 0x2, PT ;  /* 0x000000020800780c */ /* 0x040fe40003f46070 */
[C---:B------:R-:W-:Y:S01]  /*d2f0*/  ISETP.GE.U32.AND P3, PT, R8.reuse, 0x4, PT ;  /* 0x000000040800780c */ /* 0x040fe20003f66070 */
[----:B------:R-:W-:Y:S01]  /*d300*/  SHFL.IDX PT, R0, R16, 0x1, 0x1f ;  /* 0x00201f0010007f89 */ /* 0x000fe200000e0000 */
[C---:B------:R-:W-:Y:S02]  /*d310*/  ISETP.GE.U32.AND P4, PT, R8.reuse, 0x8, PT ;  /* 0x000000080800780c */ /* 0x040fe40003f86070 */
[C---:B------:R-:W-:Y:S01]  /*d320*/  ISETP.GE.U32.AND P5, PT, R8.reuse, 0x10, PT ;  /* 0x000000100800780c */ /* 0x040fe20003fa6070 */
[----:B--2---:R-:W-:Y:S01]  /*d330*/  @!P1 IMAD.MOV.U32 R4, RZ, RZ, R2 ;  /* 0x000000ffff049224 */ /* 0x004fe200078e0002 */
[----:B------:R-:W-:-:S04]  /*d340*/  ISETP.NE.AND P1, PT, R8, RZ, PT ;  /* 0x000000ff0800720c */ /* 0x000fc80003f25270 */
[----:B------:R-:W1:Y:S02]  /*d350*/  SHFL.UP PT, R14, R4, 0x1, RZ ;  /* 0x04200000040e7989 */ /* 0x000e6400000e00ff */
[----:B-1----:R-:W-:-:S05]  /*d360*/  SEL R5, R14, RZ, P1 ;  /* 0x000000ff0e057207 */ /* 0x002fca0000800000 */
[----:B------:R-:W-:Y:S02]  /*d370*/  IMAD.IADD R6, R4, 0x1, R5 ;  /* 0x0000000104067824 */ /* 0x000fe400078e0205 */
[----:B------:R-:W-:Y:S04]  /*d380*/  SHFL.IDX PT, R5, R16, RZ, 0x1f ;  /* 0x00001fff10057589 */ /* 0x000fe800000e0000 */
[----:B------:R-:W1:Y:S02]  /*d390*/  SHFL.UP PT, R14, R6, 0x2, RZ ;  /* 0x04400000060e7989 */ /* 0x000e6400000e00ff */
[----:B-1----:R-:W-:-:S04]  /*d3a0*/  SEL R7, R14, RZ, P2 ;  /* 0x000000ff0e077207 */ /* 0x002fc80001000000 */
[----:B------:R-:W-:-:S05]  /*d3b0*/  IADD3 R7, R6, R7, RZ ;  /* 0x0000000706077210 */ /* 0x000fca0007ffe0ff */
[----:B------:R-:W1:Y:S02]  /*d3c0*/  SHFL.UP PT, R14, R7, 0x4, RZ ;  /* 0x04800000070e7989 */ /* 0x000e6400000e00ff */
[----:B-1----:R-:W-:-:S05]  /*d3d0*/  SEL R2, R14, RZ, P3 ;  /* 0x000000ff0e027207 */ /* 0x002fca0001800000 */
[----:B------:R-:W-:-:S05]  /*d3e0*/  IMAD.IADD R2, R7, 0x1, R2 ;  /* 0x0000000107027824 */ /* 0x000fca00078e0202 */
[----:B------:R-:W1:Y:S02]  /*d3f0*/  SHFL.UP PT, R14, R2, 0x8, RZ ;  /* 0x05000000020e7989 */ /* 0x000e6400000e00ff */
[----:B-1----:R-:W-:-:S05]  /*d400*/  SEL R3, R14, RZ, P4 ;  /* 0x000000ff0e037207 */ /* 0x002fca0002000000 */
[----:B------:R-:W-:-:S05]  /*d410*/  IMAD.IADD R3, R2, 0x1, R3 ;  /* 0x0000000102037824 */ /* 0x000fca00078e0203 */
[----:B------:R-:W1:Y:S02]  /*d420*/  SHFL.UP PT, R14, R3, 0x10, RZ ;  /* 0x06000000030e7989 */ /* 0x000e6400000e00ff */
[----:B-1----:R-:W-:-:S05]  /*d430*/  SEL R6, R14, RZ, P5 ;  /* 0x000000ff0e067207 */ /* 0x002fca0002800000 */
[----:B------:R-:W-:-:S05]  /*d440*/  IMAD.IADD R6, R3, 0x1, R6 ;  /* 0x0000000103067824 */ /* 0x000fca00078e0206 */
[----:B------:R1:W2:Y:S02]  /*d450*/  SHFL.IDX PT, R14, R6, 0x1f, 0x1f ;  /* 0x03e01f00060e7f89 */ /* 0x0002a400000e0000 */
.L_x_412:
[----:B------:R-:W-:Y:S02]  /*d460*/  ULDC UR4, c[0x0][0xc38] ;  /* 0x00030e0000047ab9 */ /* 0x000fe40000000800 */
[----:B------:R-:W-:-:S05]  /*d470*/  MOV R7, UR4 ;  /* 0x0000000400077c02 */ /* 0x000fca0008000f00 */
[----:B--2---:R-:W-:-:S04]  /*d480*/  IMAD R3, R14, R7, RZ ;  /* 0x000000070e037224 */ /* 0x004fc800078e02ff */
[----:B------:R-:W-:-:S05]  /*d490*/  IMAD.IADD R8, R0, 0x1, R3 ;  /* 0x0000000100087824 */ /* 0x000fca00078e0203 */
[----:B------:R-:W-:-:S13]  /*d4a0*/  ISETP.GT.AND P6, PT, R8, R5, PT ;  /* 0x000000050800720c */ /* 0x000fda0003fc4270 */
[----:B------:R-:W-:Y:S05]  /*d4b0*/  @P6 BRA `(.L_x_297) ;  /* 0x00000000009c6947 */ /* 0x000fea0003800000 */
.L_x_302:
[----:B------:R-:W2:Y:S01]  /*d4c0*/  LDC R0, c[0x0][0xc3c] ;  /* 0x00030f00ff007b82 */ /* 0x000ea20000000800 */
[----:B------:R-:W-:-:S05]  /*d4d0*/  VIADD R19, R19, 0x1f ;  /* 0x0000001f13137836 */ /* 0x000fca0000000000 */
[----:B--2---:R-:W-:-:S13]  /*d4e0*/  ISETP.GE.AND P6, PT, R19, R0, PT ;  /* 0x000000001300720c */ /* 0x004fda0003fc6270 */
[----:B------:R-:W-:Y:S05]  /*d4f0*/  @P6 BRA `(.L_x_298) ;  /* 0x0000000400446947 */ /* 0x000fea0003800000 */
[----:B------:R-:W2:Y:S01]  /*d500*/  S2R R2, SR_TID.X ;  /* 0x0000000000027919 */ /* 0x000ea20000002100 */
[----:B------:R-:W-:Y:S01]  /*d510*/  BSSY B0, `(.L_x_299) ;  /* 0x0000009000007945 */ /* 0x000fe20003800000 */
[----:B------:R-:W-:Y:S02]  /*d520*/  MOV R4, RZ ;  /* 0x000000ff00047202 */ /* 0x000fe40000000f00 */
[----:B--2---:R-:W-:-:S05]  /*d530*/  LOP3.LUT R2, R2, 0x1f, RZ, 0xc0, !PT ;  /* 0x0000001f02027812 */ /* 0x004fca00078ec0ff */
[----:B------:R-:W-:-:S05]  /*d540*/  IMAD.IADD R7, R19, 0x1, R2 ;  /* 0x0000000113077824 */ /* 0x000fca00078e0202 */
[----:B------:R-:W-:-:S13]  /*d550*/  ISETP.GE.OR P6, PT, R7, R0, !P0 ;  /* 0x000000000700720c */ /* 0x000fda00047c6670 */
[----:B------:R-:W-:Y:S05]  /*d560*/  @P6 BRA `(.L_x_300) ;  /* 0x00000000000c6947 */ /* 0x000fea0003800000 */
[----:B------:R-:W2:Y:S02]  /*d570*/  LDC.64 R2, c[0x0][0xc80] ;  /* 0x00032000ff027b82 */ /* 0x000ea40000000a00 */
[----:B--2---:R-:W-:-:S05]  /*d580*/  IMAD.WIDE R2, R7, 0x4, R2 ;  /* 0x0000000407027825 */ /* 0x004fca00078e0202 */
[----:B------:R2:W5:Y:S02]  /*d590*/  LDG.E R4, desc[UR36][R2.64] ;  /* 0x0000002402047981 */ /* 0x000564000c1e1900 */
.L_x_300:
[----:B------:R-:W-:Y:S05]  /*d5a0*/  BSYNC B0 ;  /* 0x0000000000007941 */ /* 0x000fea0003800000 */
.L_x_299:
[----:B------:R-:W-:-:S03]  /*d5b0*/  UMOV UR4, 0xffffffff ;  /* 0xffffffff00047882 */ /* 0x000fc60000000000 */
[----:B------:R-:W-:Y:S05]  /*d5c0*/  BRA.DIV UR4, `(.L_x_301) ;  /* 0x0000003e04147947 */ /* 0x000fea000b800000 */
[----:B-----5:R-:W3:Y:S02]  /*d5d0*/  SHFL.UP PT, R14, R4, 0x1, RZ ;  /* 0x04200000040e7989 */ /* 0x020ee400000e00ff */
[----:B---3--:R-:W-:-:S05]  /*d5e0*/  SEL R13, R14, RZ, P1 ;  /* 0x000000ff0e0d7207 */ /* 0x008fca0000800000 */
[----:B------:R-:W-:-:S05]  /*d5f0*/  IMAD.IADD R13, R4, 0x1, R13 ;  /* 0x00000001040d7824 */ /* 0x000fca00078e020d */
[----:B------:R-:W3:Y:S02]  /*d600*/  SHFL.UP PT, R14, R13, 0x2, RZ ;  /* 0x044000000d0e7989 */ /* 0x000ee400000e00ff */
[----:B---3--:R-:W-:-:S05]  /*d610*/  SEL R0, R14, RZ, P2 ;  /* 0x000000ff0e007207 */ /* 0x008fca0001000000 */
[----:B------:R-:W-:-:S05]  /*d620*/  IMAD.IADD R0, R13, 0x1, R0 ;  /* 0x000000010d007824 */ /* 0x000fca00078e0200 */
[----:B------:R-:W2:Y:S02]  /*d630*/  SHFL.UP PT, R14, R0, 0x4, RZ ;  /* 0x04800000000e7989 */ /* 0x000ea400000e00ff */
[----:B--2---:R-:W-:-:S05]  /*d640*/  SEL R3, R14, RZ, P3 ;  /* 0x000000ff0e037207 */ /* 0x004fca0001800000 */
[----:B------:R-:W-:-:S05]  /*d650*/  IMAD.IADD R2, R0, 0x1, R3 ;  /* 0x0000000100027824 */ /* 0x000fca00078e0203 */
[----:B------:R-:W2:Y:S02]  /*d660*/  SHFL.UP PT, R14, R2, 0x8, RZ ;  /* 0x05000000020e7989 */ /* 0x000ea400000e00ff */
[----:B--2---:R-:W-:-:S04]  /*d670*/  SEL R3, R14, RZ, P4 ;  /* 0x000000ff0e037207 */ /* 0x004fc80002000000 */
[----:B------:R-:W-:-:S05]  /*d680*/  IADD3 R3, R2, R3, RZ ;  /* 0x0000000302037210 */ /* 0x000fca0007ffe0ff */
[----:B------:R-:W1:Y:S02]  /*d690*/  SHFL.UP PT, R14, R3, 0x10, RZ ;  /* 0x06000000030e7989 */ /* 0x000e6400000e00ff */
[----:B-1----:R-:W-:-:S05]  /*d6a0*/  SEL R6, R14, RZ, P5 ;  /* 0x000000ff0e067207 */ /* 0x002fca0002800000 */
[----:B------:R-:W-:-:S05]  /*d6b0*/  IMAD.IADD R6, R3, 0x1, R6 ;  /* 0x0000000103067824 */ /* 0x000fca00078e0206 */
[----:B------:R1:W2:Y:S02]  /*d6c0*/  SHFL.IDX PT, R14, R6, 0x1f, 0x1f ;  /* 0x03e01f00060e7f89 */ /* 0x0002a400000e0000 */
.L_x_420:
[----:B------:R-:W-:Y:S02]  /*d6d0*/  ULDC UR4, c[0x0][0xc38] ;  /* 0x00030e0000047ab9 */ /* 0x000fe40000000800 */
[----:B------:R-:W-:-:S04]  /*d6e0*/  IMAD.U32 R7, RZ, RZ, UR4 ;  /* 0x00000004ff077e24 */ /* 0x000fc8000f8e00ff */
[----:B--2---:R-:W-:-:S04]  /*d6f0*/  IMAD R3, R14, R7, RZ ;  /* 0x000000070e037224 */ /* 0x004fc800078e02ff */
[----:B------:R-:W-:-:S05]  /*d700*/  IMAD.IADD R8, R3, 0x1, R8 ;  /* 0x0000000103087824 */ /* 0x000fca00078e0208 */
[----:B------:R-:W-:-:S13]  /*d710*/  ISETP.GT.AND P6, PT, R8, R5, PT ;  /* 0x000000050800720c */ /* 0x000fda0003fc4270 */
[----:B------:R-:W-:Y:S05]  /*d720*/  @!P6 BRA `(.L_x_302) ;  /* 0xfffffffc0064e947 */ /* 0x000fea000383ffff */
.L_x_297:
[----:B------:R-:W-:Y:S01]  /*d730*/  IADD3 R8, -R3, R8, RZ ;  /* 0x0000000803087210 */ /* 0x000fe20007ffe1ff */
[----:B------:R-:W-:-:S04]  /*d740*/  UMOV UR4, 0xffffffff ;  /* 0xffffffff00047882 */ /* 0x000fc80000000000 */
[----:B------:R-:W-:-:S05]  /*d750*/  IMAD R0, R6, R7, R8 ;  /* 0x0000000706007224 */ /* 0x000fca00078e0208 */
[----:B------:R-:W-:Y:S01]  /*d760*/  ISETP.GT.AND P6, PT, R0, R5, PT ;  /* 0x000000050000720c */ /* 0x000fe20003fc4270 */
[----:B------:R-:W-:-:S12]  /*d770*/  BRA.DIV UR4, `(.L_x_303) ;  /* 0x0000003e04647947 */ /* 0x000fd8000b800000 */
[----:B------:R-:W-:-:S04]  /*d780*/  VOTE.ANY R2, PT, !P6 ;  /* 0x0000000000027806 */ /* 0x000fc800070e0100 */
[----:B------:R-:W2:Y:S02]  /*d790*/  POPC R0, R2 ;  /* 0x0000000200007309 */ /* 0x000ea40000000000 */
[----:B--2---:R2:W3:Y:S02]  /*d7a0*/  SHFL.IDX PT, R4, R4, R0, 0x1f ;  /* 0x00001f0004047589 */ /* 0x0044e400000e0000 */
.L_x_424:
[----:B------:R-:W-:Y:S01]  /*d7b0*/  ISETP.NE.AND P0, PT, R2, RZ, PT ;  /* 0x000000ff0200720c */ /* 0x000fe20003f05270 */
[----:B------:R-:W-:-:S12]  /*d7c0*/  IMAD.MOV.U32 R14, RZ, RZ, RZ ;  /* 0x000000ffff0e7224 */ /* 0x000fd800078e00ff */
[----:B------:R-:W-:Y:S05]  /*d7d0*/  @!P0 BRA `(.L_x_304) ;  /* 0x0000000000108947 */ /* 0x000fea0003800000 */
[----:B------:R-:W-:Y:S01]  /*d7e0*/  UMOV UR4, 0xffffffff ;  /* 0xffffffff00047882 */ /* 0x000fe20000000000 */
[----:B------:R-:W-:Y:S02]  /*d7f0*/  VIADD R12, R0, 0xffffffff ;  /* 0xffffffff000c7836 */ /* 0x000fe40000000000 */
[----:B------:R-:W-:Y:S05]  /*d800*/  BRA.DIV UR4, `(.L_x_305) ;  /* 0x0000003e04887947 */ /* 0x000fea000b800000 */
[----:B------:R4:W0:Y:S02]  /*d810*/  SHFL.IDX PT, R14, R6, R12, 0x1f ;  /* 0x00001f0c060e7589 */ /* 0x00082400000e0000 */
.L_x_304:
[----:B-1-34-:R-:W-:Y:S01]  /*d820*/  IABS R6, R4 ;  /* 0x0000000400067213 */ /* 0x01afe20000000000 */
[----:B0-----:R-:W-:Y:S02]  /*d830*/  IMAD R16, R14, R7, R8 ;  /* 0x000000070e107224 */ /* 0x001fe400078e0208 */
[----:B------:R-:W-:Y:S01]  /*d840*/  IMAD.IADD R19, R0, 0x1, R19 ;  /* 0x0000000100137824 */ /* 0x000fe200078e0213 */
[----:B------:R-:W0:Y:S08]  /*d850*/  I2F.RP R9, R6 ;  /* 0x0000000600097306 */ /* 0x000e300000209400 */
[----:B0-----:R-:W0:Y:S02]  /*d860*/  MUFU.RCP R9, R9 ;  /* 0x0000000900097308 */ /* 0x001e240000001000 */
[----:B0-----:R-:W-:-:S06]  /*d870*/  VIADD R2, R9, 0xffffffe ;  /* 0x0ffffffe09027836 */ /* 0x001fcc0000000000 */
[----:B------:R0:W1:Y:S02]  /*d880*/  F2I.FTZ.U32.TRUNC.NTZ R3, R2 ;  /* 0x0000000200037305 */ /* 0x000064000021f000 */
[----:B0-----:R-:W-:Y:S01]  /*d890*/  IMAD.MOV.U32 R2, RZ, RZ, RZ ;  /* 0x000000ffff027224 */ /* 0x001fe200078e00ff */
[----:B-1----:R-:W-:-:S05]  /*d8a0*/  IADD3 R7, RZ, -R3, RZ ;  /* 0x80000003ff077210 */ /* 0x002fca0007ffe0ff */
[----:B------:R-:W-:-:S04]  /*d8b0*/  IMAD R7, R7, R6, RZ ;  /* 0x0000000607077224 */ /* 0x000fc800078e02ff */
[----:B------:R-:W-:-:S04]  /*d8c0*/  IMAD.HI.U32 R3, R3, R7, R2 ;  /* 0x0000000703037227 */ /* 0x000fc800078e0002 */
[----:B------:R-:W-:Y:S01]  /*d8d0*/  IMAD.IADD R7, R5, 0x1, -R16 ;  /* 0x0000000105077824 */ /* 0x000fe200078e0a10 */
[----:B------:R-:W-:-:S04]  /*d8e0*/  IABS R5, R4 ;  /* 0x0000000400057213 */ /* 0x000fc80000000000 */
[----:B------:R-:W-:Y:S01]  /*d8f0*/  IABS R2, R7 ;  /* 0x0000000700027213 */ /* 0x000fe20000000000 */
[----:B------:R-:W-:-:S04]  /*d900*/  IMAD.MOV R5, RZ, RZ, -R5 ;  /* 0x000000ffff057224 */ /* 0x000fc800078e0a05 */
[----:B------:R-:W-:-:S04]  /*d910*/  IMAD.HI.U32 R3, R3, R2, RZ ;  /* 0x0000000203037227 */ /* 0x000fc800078e00ff */
[----:B------:R-:W-:Y:S01]  /*d920*/  IMAD R5, R3, R5, R2 ;  /* 0x0000000503057224 */ /* 0x000fe200078e0202 */
[----:B------:R-:W-:-:S04]  /*d930*/  LOP3.LUT R2, R7, R4, RZ, 0x3c, !PT ;  /* 0x0000000407027212 */ /* 0x000fc800078e3cff */
[----:B------:R-:W-:Y:S02]  /*d940*/  ISETP.GT.U32.AND P1, PT, R6, R5, PT ;  /* 0x000000050600720c */ /* 0x000fe40003f24070 */
[----:B------:R-:W-:-:S11]  /*d950*/  ISETP.GE.AND P2, PT, R2, RZ, PT ;  /* 0x000000ff0200720c */ /* 0x000fd60003f46270 */
[-C--:B------:R-:W-:Y:S01]  /*d960*/  @!P1 IADD3 R5, R5, -R6.reuse, RZ ;  /* 0x8000000605059210 */ /* 0x080fe20007ffe0ff */
[----:B------:R-:W-:Y:S01]  /*d970*/  @!P1 VIADD R3, R3, 0x1 ;  /* 0x0000000103039836 */ /* 0x000fe20000000000 */
[----:B------:R-:W-:Y:S02]  /*d980*/  ISETP.NE.AND P1, PT, R4, RZ, PT ;  /* 0x000000ff0400720c */ /* 0x000fe40003f25270 */
[----:B------:R-:W-:-:S13]  /*d990*/  ISETP.GE.U32.AND P0, PT, R5, R6, PT ;  /* 0x000000060500720c */ /* 0x000fda0003f06070 */
[----:B------:R-:W-:-:S04]  /*d9a0*/  @P0 VIADD R3, R3, 0x1 ;  /* 0x0000000103030836 */ /* 0x000fc80000000000 */
[----:B------:R-:W-:Y:S01]  /*d9b0*/  @!P2 IMAD.MOV R3, RZ, RZ, -R3 ;  /* 0x000000ffff03a224 */ /* 0x000fe200078e0a03 */
[----:B------:R-:W-:-:S04]  /*d9c0*/  @!P1 LOP3.LUT R3, RZ, R4, RZ, 0x33, !PT ;  /* 0x00000004ff039212 */ /* 0x000fc800078e33ff */
[----:B------:R-:W-:Y:S01]  /*d9d0*/  IADD3 R17, -R3, RZ, RZ ;  /* 0x000000ff03117210 */ /* 0x000fe20007ffe1ff */
[----:B------:R-:W-:-:S04]  /*d9e0*/  IMAD.MOV.U32 R18, RZ, RZ, R3 ;  /* 0x000000ffff127224 */ /* 0x000fc800078e0003 */
[----:B------:R-:W-:Y:S01]  /*d9f0*/  IMAD R17, R4, R17, R7 ;  /* 0x0000001104117224 */ /* 0x000fe200078e0207 */
[----:B------:R-:W-:Y:S06]  /*da00*/  BRA `(.L_x_306) ;  /* 0x00000000001c7947 */ /* 0x000fec0003800000 */
.L_x_298:
[----:B------:R-:W-:Y:S01]  /*da10*/  UMOV UR4, URZ ;  /* 0x0000003f00047c82 */ /* 0x000fe20008000000 */
[----:B------:R-:W-:Y:S01]  /*da20*/  UMOV UR5, URZ ;  /* 0x0000003f00057c82 */ /* 0x000fe20008000000 */
[----:B------:R-:W-:Y:S01]  /*da30*/  ULDC UR6, c[0x0][0xc3c] ;  /* 0x00030f0000067ab9 */ /* 0x000fe20000000800 */
[----:B------:R-:W-:Y:S01]  /*da40*/  IMAD.MOV.U32 R16, RZ, RZ, R5 ;  /* 0x000000ffff107224 */ /* 0x000fe200078e0005 */
[----:B------:R-:W-:Y:S01]  /*da50*/  MOV R17, UR4 ;  /* 0x0000000400117c02 */ /* 0x000fe20008000f00 */
[----:B------:R-:W-:Y:S02]  /*da60*/  IMAD.U32 R18, RZ, RZ, UR5 ;  /* 0x00000005ff127e24 */ /* 0x000fe4000f8e00ff */
[----:B------:R-:W-:-:S07]  /*da70*/  IMAD.U32 R19, RZ, RZ, UR6 ;  /* 0x00000006ff137e24 */ /* 0x000fce000f8e00ff */
.L_x_306:
[----:B--2---:R-:W2:Y:S01]  /*da80*/  S2R R0, SR_TID.X ;  /* 0x0000000000007919 */ /* 0x004ea20000002100 */
[----:B------:R-:W-:Y:S05]  /*da90*/  WARPSYNC.ALL ;  /* 0x0000000000007948 */ /* 0x000fea0003800000 */
[----:B------:R-:W-:Y:S01]  /*daa0*/  BAR.SYNC.DEFER_BLOCKING 0x4, 0x180 ;  /* 0x0106000000007b1d */ /* 0x000fe20000010000 */
[----:B--2---:R-:W-:-:S04]  /*dab0*/  LOP3.LUT R0, R0, 0x1f, RZ, 0xc0, !PT ;  /* 0x0000001f00007812 */ /* 0x004fc800078ec0ff */
[----:B------:R-:W-:-:S13]  /*dac0*/  ISETP.NE.AND P0, PT, R0, RZ, PT ;  /* 0x000000ff0000720c */ /* 0x000fda0003f05270 */
[----:B------:R-:W2:Y:S01]  /*dad0*/  @!P0 S2R R3, SR_CgaCtaId ;  /* 0x0000000000038919 */ /* 0x000ea20000008800 */
[----:B------:R-:W-:-:S04]  /*dae0*/  @!P0 MOV R0, 0x400 ;  /* 0x0000040000008802 */ /* 0x000fc80000000f00 */
[----:B--2---:R-:W-:-:S05]  /*daf0*/  @!P0 LEA R22, R3, R0, 0x18 ;  /* 0x0000000003168211 */ /* 0x004fca00078ec0ff */
[----:B------:R3:W-:Y:S01]  /*db00*/  @!P0 STS.128 [R22+0x2a8d0], R16 ;  /* 0x02a8d01016008388 */ /* 0x0007e20000000c00 */
[----:B------:R-:W-:Y:S06]  /*db10*/  BAR.ARV 0x5, 0x180 ;  /* 0x0146000000007b1d */ /* 0x000fec0000002000 */
.L_x_295:
[----:B------:R-:W-:Y:S02]  /*db20*/  ULDC UR4, c[0x0][0xc3c] ;  /* 0x00030f0000047ab9 */ /* 0x000fe40000000800 */
[----:B--2---:R-:W-:-:S13]  /*db30*/  ISETP.GE.AND P0, PT, R19, UR4, PT ;  /* 0x0000000413007c0c */ /* 0x004fda000bf06270 */
[----:B------:R-:W-:Y:S05]  /*db40*/  @!P0 BRA `(.L_x_307) ;  /* 0xffffffb800b48947 */ /* 0x000fea000383ffff */
[----:B------:R-:W-:Y:S05]  /*db50*/  BSYNC B8 ;  /* 0x0000000000087941 */ /* 0x000fea0003800000 */
.L_x_244:
[----:B0-----:R-:W2:Y:S01]  /*db60*/  LDL.LU R0, [R1+0x14] ;  /* 0x0000140001007983 */ /* 0x001ea20000300800 */
[----:B------:R-:W-:Y:S01]  /*db70*/  BSSY B0, `(.L_x_308) ;  /* 0x000000b000007945 */ /* 0x000fe20003800000 */
[----:B------:R-:W0:Y:S01]  /*db80*/  S2R R5, SR_CgaCtaId ;  /* 0x0000000000057919 */ /* 0x000e220000008800 */
[----:B--2---:R-:W-:-:S05]  /*db90*/  VIADD R0, R0, 0x1 ;  /* 0x0000000100007836 */ /* 0x004fca0000000000 */
[----:B------:R-:W-:-:S04]  /*dba0*/  LEA.HI R2, R0, R0, RZ, 0x1 ;  /* 0x0000000000027211 */ /* 0x000fc800078f08ff */
[----:B------:R-:W-:Y:S02]  /*dbb0*/  LOP3.LUT R3, R2, 0xfffffffe, RZ, 0xc0, !PT ;  /* 0xfffffffe02037812 */ /* 0x000fe400078ec0ff */
[----:B------:R-:W-:Y:S02]  /*dbc0*/  MOV R2, 0x400 ;  /* 0x0000040000027802 */ /* 0x000fe40000000f00 */
[----:B------:R-:W-:Y:S02]  /*dbd0*/  IADD3 R0, R0, -R3, RZ ;  /* 0x8000000300007210 */ /* 0x000fe40007ffe0ff */
[----:B0-----:R-:W-:Y:S02]  /*dbe0*/  LEA R4, R5, R2, 0x18 ;  /* 0x0000000205047211 */ /* 0x001fe400078ec0ff */
[----:B------:R-:W-:-:S04]  /*dbf0*/  SHF.L.U32 R0, R0, 0x1f, RZ ;  /* 0x0000001f00007819 */ /* 0x000fc800000006ff */
[----:B------:R-:W0:Y:S02]  /*dc00*/  SYNCS.PHASECHK.TRANS64.TRYWAIT P0, [R4+URZ+0x2a820], R0 ;  /* 0x02a82000040075a7 */ /* 0x000e24000800017f */
[----:B0-----:R-:W-:Y:S05]  /*dc10*/  @!P0 BRA `(.L_x_309) ;  /* 0x0000003800a88947 */ /* 0x001fea0003800000 */
.L_x_427:
[----:B------:R-:W-:Y:S05]  /*dc20*/  BSYNC B0 ;  /* 0x0000000000007941 */ /* 0x000fea0003800000 */
.L_x_308:
[----:B------:R-:W-:-:S03]  /*dc30*/  UMOV UR4, 0xffffffff ;  /* 0xffffffff00047882 */ /* 0x000fc60000000000 */
[----:B------:R-:W-:Y:S05]  /*dc40*/  BRA.DIV UR4, `(.L_x_310) ;  /* 0x0000003a04b07947 */ /* 0x000fea000b800000 */
[----:B0-----:R-:W0:Y:S02]  /*dc50*/  S2R R0, SR_TID.X ;  /* 0x0000000000007919 */ /* 0x001e240000002100 */
[----:B0-----:R-:W-:-:S04]  /*dc60*/  SHF.R.U32.HI R0, RZ, 0x5, R0 ;  /* 0x00000005ff007819 */ /* 0x001fc80000011600 */
[----:B------:R-:W-:-:S05]  /*dc70*/  LOP3.LUT R0, R0, 0x3, RZ, 0xc0, !PT ;  /* 0x0000000300007812 */ /* 0x000fca00078ec0ff */
[----:B------:R0:W2:Y:S02]  /*dc80*/  SHFL.IDX PT, R14, R0, RZ, 0x1f ;  /* 0x00001fff000e7589 */ /* 0x0000a400000e0000 */
.L_x_430:
[----:B--2---:R-:W-:Y:S01]  /*dc90*/  ISETP.NE.AND P0, PT, R14, RZ, PT ;  /* 0x000000ff0e00720c */ /* 0x004fe20003f05270 */
[----:B------:R-:W-:-:S12]  /*dca0*/  BSSY B0, `(.L_x_311) ;  /* 0x0000024000007945 */ /* 0x000fd80003800000 */
[----:B------:R-:W-:Y:S05]  /*dcb0*/  @P0 BRA `(.L_x_312) ;  /* 0x0000000000880947 */ /* 0x000fea0003800000 */
[----:B------:R-:W-:-:S03]  /*dcc0*/  UMOV UR4, 0xffffffff ;  /* 0xffffffff00047882 */ /* 0x000fc60000000000 */
[----:B------:R-:W-:Y:S05]  /*dcd0*/  BRA.DIV UR4, `(.L_x_313) ;  /* 0x0000003a04c07947 */ /* 0x000fea000b800000 */
[----:B------:R-:W-:-:S13]  /*dce0*/  ELECT P6, URZ, PT ;  /* 0x00000000003f782f */ /* 0x000fda00038c0000 */
.L_x_433:
[----:B------:R-:W-:Y:S05]  /*dcf0*/  @!P6 BRA `(.L_x_312) ;  /* 0x000000000078e947 */ /* 0x000fea0003800000 */
[----:B0-----:R-:W2:Y:S02]  /*dd00*/  LDL.LU R0, [R1+0x4] ;  /* 0x0000040001007983 */ /* 0x001ea40000300800 */
[----:B--2---:R-:W-:-:S04]  /*dd10*/  LOP3.LUT R0, R0, 0x2, RZ, 0xfc, !PT ;  /* 0x0000000200007812 */ /* 0x004fc800078efcff */
[----:B------:R-:W-:-:S13]  /*dd20*/  ISETP.NE.AND P0, PT, R0, 0x3, PT ;  /* 0x000000030000780c */ /* 0x000fda0003f05270 */
[----:B------:R-:W-:Y:S05]  /*dd30*/  @!P0 BRA `(.L_x_314) ;  /* 0x0000000000048947 */ /* 0x000fea0003800000 */
[----:B------:R-:W-:Y:S01]  /*dd40*/  BPT.TRAP 0x1 ;  /* 0x000000040000795c */ /* 0x000fe20000300000 */
.L_x_314:
[C---:B------:R-:W-:Y:S01]  /*dd50*/  IMAD R5, R27.reuse, 0x8, R4 ;  /* 0x000000081b057824 */ /* 0x040fe200078e0204 */
[----:B------:R-:W-:Y:S01]  /*dd60*/  SHF.L.U32 R0, R28, 0x1f, RZ ;  /* 0x0000001f1c007819 */ /* 0x000fe200000006ff */
[----:B------:R-:W-:-:S03]  /*dd70*/  VIADD R27, R27, 0x1 ;  /* 0x000000011b1b7836 */ /* 0x000fc60000000000 */
[----:B------:R-:W0:Y:S02]  /*dd80*/  SYNCS.PHASECHK.TRANS64.TRYWAIT P1, [R5+URZ+0x2a840], R0 ;  /* 0x02a84000050075a7 */ /* 0x000e24000802017f */
[----:B------:R-:W-:-:S04]  /*dd90*/  ISETP.NE.AND P2, PT, R27, 0x2, PT ;  /* 0x000000021b00780c */ /* 0x000fc80003f45270 */
[----:B------:R-:W-:Y:S01]  /*dda0*/  SEL R3, RZ, 0x1, P2 ;  /* 0x00000001ff037807 */ /* 0x000fe20001000000 */
[----:B0-----:R-:W-:Y:S08]  /*ddb0*/  @!P1 BRA `(.L_x_315) ;  /* 0x0000003800a89947 */ /* 0x001ff00003800000 */
.L_x_434:
[----:B------:R-:W-:Y:S02]  /*ddc0*/  SEL R27, R27, RZ, P2 ;  /* 0x000000ff1b1b7207 */ /* 0x000fe40001000000 */
[----:B------:R-:W-:Y:S01]  /*ddd0*/  LOP3.LUT R2, R28, R3, RZ, 0x3c, !PT ;  /* 0x000000031c027212 */ /* 0x000fe200078e3cff */
[----:B------:R-:W-:Y:S06]  /*dde0*/  @!P0 BRA `(.L_x_316) ;  /* 0x0000000000048947 */ /* 0x000fec0003800000 */
[----:B------:R-:W-:Y:S01]  /*ddf0*/  BPT.TRAP 0x1 ;  /* 0x000000040000795c */ /* 0x000fe20000300000 */
.L_x_316:
[----:B------:R-:W-:Y:S01]  /*de00*/  IMAD R27, R27, 0x8, R4 ;  /* 0x000000081b1b7824 */ /* 0x000fe200078e0204 */
[----:B------:R-:W-:-:S04]  /*de10*/  SHF.L.U32 R2, R2, 0x1f, RZ ;  /* 0x0000001f02027819 */ /* 0x000fc800000006ff */
[----:B------:R-:W2:Y:S02]  /*de20*/  SYNCS.PHASECHK.TRANS64.TRYWAIT P1, [R27+URZ+0x2a840], R2 ;  /* 0x02a840021b0075a7 */ /* 0x000ea4000802017f */
[----:B--2---:R-:W-:Y:S05]  /*de30*/  @!P1 BRA `(.L_x_317) ;  /* 0x00000038009c9947 */ /* 0x004fea0003800000 */
.L_x_435:
[----:B------:R-:W-:Y:S05]  /*de40*/  @!P0 BRA `(.L_x_318) ;  /* 0x0000000000048947 */ /* 0x000fea0003800000 */
[----:B------:R-:W-:Y:S01]  /*de50*/  BPT.TRAP 0x1 ;  /* 0x000000040000795c */ /* 0x000fe20000300000 */
.L_x_318:
[----:B------:R-:W4:Y:S02]  /*de60*/  SYNCS.PHASECHK.TRANS64.TRYWAIT P1, [R5+URZ+0x2a860], R0 ;  /* 0x02a86000050075a7 */ /* 0x000f24000802017f */
[----:B----4-:R-:W-:Y:S05]  /*de70*/  @!P1 BRA `(.L_x_319) ;  /* 0x0000003800a09947 */ /* 0x010fea0003800000 */
.L_x_436:
[----:B------:R-:W-:Y:S05]  /*de80*/  @!P0 BRA `(.L_x_320) ;  /* 0x0000000000048947 */ /* 0x000fea0003800000 */
[----:B------:R-:W-:Y:S01]  /*de90*/  BPT.TRAP 0x1 ;  /* 0x000000040000795c */ /* 0x000fe20000300000 */
.L_x_320:
[----:B------:R0:W0:Y:S02]  /*dea0*/  SYNCS.PHASECHK.TRANS64.TRYWAIT P0, [R27+URZ+0x2a860], R2 ;  /* 0x02a860021b0075a7 */ /* 0x000024000800017f */
[----:B0-----:R-:W-:Y:S05]  /*deb0*/  @!P0 NANOSLEEP.SYNCS 0x989680 ;  /* 0x009896800000895d */ /* 0x001fea0003900000 */
[----:B------:R-:W0:Y:S02]  /*dec0*/  @!P0 SYNCS.PHASECHK.TRANS64 P0, [R27+URZ+0x2a860], R2 ;  /* 0x02a860021b0085a7 */ /* 0x000e24000800007f */
[----:B0-----:R-:W-:Y:S05]  /*ded0*/  @!P0 BRA `(.L_x_320) ;  /* 0xfffffffc00f08947 */ /* 0x001fea000383ffff */
.L_x_312:
[----:B------:R-:W-:Y:S05]  /*dee0*/  BSYNC B0 ;  /* 0x0000000000007941 */ /* 0x000fea0003800000 */
.L_x_311:
[----:B------:R-:W-:Y:S05]  /*def0*/  EXIT ;  /* 0x000000000000794d */ /* 0x000fea0003800000 */
.L_x_192:
[----:B0-----:R-:W-:-:S04]  /*df00*/  MOV R3, UR42 ;  /* 0x0000002a00037c02 */ /* 0x001fc80008000f00 */
[----:B------:R0:W1:Y:S03]  /*df10*/  SYNCS.PHASECHK.TRANS64.TRYWAIT P1, [R3+URZ+0x2a800], R0 ;  /* 0x02a80000030075a7 */ /* 0x000066000802017f */
[----:B-1----:R-:W-:Y:S05]  /*df20*/  @!P1 NANOSLEEP.SYNCS 0x989680 ;  /* 0x009896800000995d */ /* 0x002fea0003900000 */
[----:B------:R-:W1:Y:S02]  /*df30*/  @!P1 SYNCS.PHASECHK.TRANS64 P1, [R3+URZ+0x2a800], R0 ;  /* 0x02a80000030095a7 */ /* 0x000e64000802007f */
[----:B-1----:R-:W-:Y:S05]  /*df40*/  @!P1 BRA `(.L_x_192) ;  /* 0xfffffffc00ec9947 */ /* 0x002fea000383ffff */
[----:B------:R-:W-:Y:S05]  /*df50*/  BRA `(.L_x_321) ;  /* 0xffffff3400487947 */ /* 0x000fea000383ffff */
.L_x_196:
[----:B-1----:R1:W2:Y:S02]  /*df60*/  SYNCS.PHASECHK.TRANS64.TRYWAIT P1, [R0+URZ+0x2a830], R3 ;  /* 0x02a83003000075a7 */ /* 0x0022a4000802017f */
[----:B--2---:R-:W-:Y:S05]  /*df70*/  @!P1 NANOSLEEP.SYNCS 0x989680 ;  /* 0x009896800000995d */ /* 0x004fea0003900000 */
[----:B------:R-:W2:Y:S02]  /*df80*/  @!P1 SYNCS.PHASECHK.TRANS64 P1, [R0+URZ+0x2a830], R3 ;  /* 0x02a83003000095a7 */ /* 0x000ea4000802007f */
[----:B--2---:R-:W-:Y:S05]  /*df90*/  @!P1 BRA `(.L_x_196) ;  /* 0xfffffffc00f09947 */ /* 0x004fea000383ffff */
[----:B------:R-:W-:Y:S05]  /*dfa0*/  BRA `(.L_x_195) ;  /* 0xffffff3400687947 */ /* 0x000fea000383ffff */
.L_x_202:
[----:B-1----:R-:W-:-:S04]  /*dfb0*/  IMAD.U32 R11, RZ, RZ, UR8 ;  /* 0x00000008ff0b7e24 */ /* 0x002fc8000f8e00ff */
[----:B------:R1:W2:Y:S03]  /*dfc0*/  SYNCS.PHASECHK.TRANS64.TRYWAIT P1, [R11+URZ+0x2a830], R8 ;  /* 0x02a830080b0075a7 */ /* 0x0002a6000802017f */
[----:B--2---:R-:W-:Y:S05]  /*dfd0*/  @!P1 NANOSLEEP.SYNCS 0x989680 ;  /* 0x009896800000995d */ /* 0x004fea0003900000 */
[----:B------:R-:W2:Y:S02]  /*dfe0*/  @!P1 SYNCS.PHASECHK.TRANS64 P1, [R11+URZ+0x2a830], R8 ;  /* 0x02a830080b0095a7 */ /* 0x000ea4000802007f */
[----:B--2---:R-:W-:Y:S05]  /*dff0*/  @!P1 BRA `(.L_x_202) ;  /* 0xfffffffc00ec9947 */ /* 0x004fea000383ffff */
[----:B------:R-:W-:Y:S05]  /*e000*/  BRA `(.L_x_201) ;  /* 0xffffff5c00287947 */ /* 0x000fea000383ffff */
.L_x_206:
[----:B-1----:R-:W-:-:S04]  /*e010*/  IMAD.U32 R9, RZ, RZ, UR9 ;  /* 0x00000009ff097e24 */ /* 0x002fc8000f8e00ff */
[----:B------:R1:W2:Y:S03]  /*e020*/  SYNCS.PHASECHK.TRANS64.TRYWAIT P1, [R9+URZ+0x2a850], R8 ;  /* 0x02a85008090075a7 */ /* 0x0002a6000802017f */
[----:B--2---:R-:W-:Y:S05]  /*e030*/  @!P1 NANOSLEEP.SYNCS 0x989680 ;  /* 0x009896800000995d */ /* 0x004fea0003900000 */
[----:B------:R-:W2:Y:S02]  /*e040*/  @!P1 SYNCS.PHASECHK.TRANS64 P1, [R9+URZ+0x2a850], R8 ;  /* 0x02a85008090095a7 */ /* 0x000ea4000802007f */
[----:B--2---:R-:W-:Y:S05]  /*e050*/  @!P1 BRA `(.L_x_206) ;  /* 0xfffffffc00ec9947 */ /* 0x004fea000383ffff */
[----:B------:R-:W-:Y:S05]  /*e060*/  BRA `(.L_x_205) ;  /* 0xffffff6400607947 */ /* 0x000fea000383ffff */
.L_x_213:
[----:B-1----:R-:W-:-:S04]  /*e070*/  IMAD.U32 R5, RZ, RZ, UR5 ;  /* 0x00000005ff057e24 */ /* 0x002fc8000f8e00ff */
[----:B------:R1:W2:Y:S03]  /*e080*/  SYNCS.PHASECHK.TRANS64.TRYWAIT P1, [R5+URZ+0x2a850], R4 ;  /* 0x02a85004050075a7 */ /* 0x0002a6000802017f */
[----:B--2---:R-:W-:Y:S05]  /*e090*/  @!P1 NANOSLEEP.SYNCS 0x989680 ;  /* 0x009896800000995d */ /* 0x004fea0003900000 */
[----:B------:R-:W2:Y:S02]  /*e0a0*/  @!P1 SYNCS.PHASECHK.TRANS64 P1, [R5+URZ+0x2a850], R4 ;  /* 0x02a85004050095a7 */ /* 0x000ea4000802007f */
[----:B--2---:R-:W-:Y:S05]  /*e0b0*/  @!P1 BRA `(.L_x_213) ;  /* 0xfffffffc00ec9947 */ /* 0x004fea000383ffff */
[----:B------:R-:W-:Y:S05]  /*e0c0*/  BRA `(.L_x_212) ;  /* 0xffffff80007c7947 */ /* 0x000fea000383ffff */
.L_x_256:
[----:B------:R-:W0:Y:S01]  /*e0d0*/  S2R R20, SR_TID.X ;  /* 0x0000000000147919 */ /* 0x000e220000002100 */
[----:B------:R-:W-:Y:S01]  /*e0e0*/  BSSY B0, `(.L_x_322) ;  /* 0x000000a000007945 */ /* 0x000fe20003800000 */
[----:B------:R-:W-:Y:S02]  /*e0f0*/  IMAD.MOV.U32 R12, RZ, RZ, RZ ;  /* 0x000000ffff0c7224 */ /* 0x000fe400078e00ff */
[----:B------:R-:W-:Y:S02]  /*e100*/  IMAD.MOV.U32 R11, RZ, RZ, 0x1f ;  /* 0x0000001fff0b7424 */ /* 0x000fe400078e00ff */
[----:B------:R-:W-:Y:S01]  /*e110*/  IMAD.MOV.U32 R15, RZ, RZ, -0x1 ;  /* 0xffffffffff0f7424 */ /* 0x000fe200078e00ff */
[----:B0-----:R-:W-:-:S04]  /*e120*/  SHF.R.U32.HI R9, RZ, 0x5, R20 ;  /* 0x00000005ff097819 */ /* 0x001fc80000011614 */
[----:B------:R-:W-:-:S04]  /*e130*/  LOP3.LUT R9, R9, 0x3, RZ, 0xc0, !PT ;  /* 0x0000000309097812 */ /* 0x000fc800078ec0ff */
[----:B------:R-:W-:-:S07]  /*e140*/  MOV R13, R9 ;  /* 0x00000009000d7202 */ /* 0x000fce0000000f00 */
[----:B-----5:R-:W-:Y:S05]  /*e150*/  WARPSYNC.COLLECTIVE R15, `(.L_x_323) ;  /* 0x000000000f087348 */ /* 0x020fea0003c00000 */
[----:B------:R0:W1:Y:S02]  /*e160*/  SHFL.IDX P6, R14, R13, R12, R11 ;  /* 0x0000000c0d0e7389 */ /* 0x00006400000c000b */
[----:B01---5:R-:W-:Y:S01]  /*e170*/  ENDCOLLECTIVE ;  /* 0x000000000000791b */ /* 0x023fe20003800000 */
.L_x_323:
[----:B------:R-:W-:Y:S05]  /*e180*/  BSYNC B0 ;  /* 0x0000000000007941 */ /* 0x000fea0003800000 */
.L_x_322:
[----:B------:R-:W-:Y:S05]  /*e190*/  BRA `(.L_x_324) ;  /* 0xffffffc000807947 */ /* 0x000fea000383ffff */
.L_x_259:
[----:B0-----:R0:W1:Y:S02]  /*e1a0*/  SYNCS.PHASECHK.TRANS64.TRYWAIT P0, [R7+URZ+0x2a840], R2 ;  /* 0x02a84002070075a7 */ /* 0x001064000800017f */
[----:B-1----:R-:W-:Y:S05]  /*e1b0*/  @!P0 NANOSLEEP.SYNCS 0x989680 ;  /* 0x009896800000895d */ /* 0x002fea0003900000 */
[----:B------:R-:W1:Y:S02]  /*e1c0*/  @!P0 SYNCS.PHASECHK.TRANS64 P0, [R7+URZ+0x2a840], R2 ;  /* 0x02a84002070085a7 */ /* 0x000e64000800007f */
[----:B-1----:R-:W-:Y:S05]  /*e1d0*/  @!P0 BRA `(.L_x_259) ;  /* 0xfffffffc00f08947 */ /* 0x002fea000383ffff */
[----:B------:R-:W-:Y:S05]  /*e1e0*/  BRA `(.L_x_325) ;  /* 0xffffffc000ec7947 */ /* 0x000fea000383ffff */
.L_x_260:
[----:B------:R-:W-:Y:S01]  /*e1f0*/  BSSY B0, `(.L_x_326) ;  /* 0x0000008000007945 */ /* 0x000fe20003800000 */
[----:B------:R-:W-:Y:S01]  /*e200*/  MOV R13, R0 ;  /* 0x00000000000d7202 */ /* 0x000fe20000000f00 */
[----:B------:R-:W-:Y:S02]  /*e210*/  IMAD.MOV.U32 R12, RZ, RZ, RZ ;  /* 0x000000ffff0c7224 */ /* 0x000fe400078e00ff */
[----:B------:R-:W-:Y:S02]  /*e220*/  IMAD.MOV.U32 R11, RZ, RZ, 0x181f ;  /* 0x0000181fff0b7424 */ /* 0x000fe400078e00ff */
[----:B------:R-:W-:-:S07]  /*e230*/  IMAD.MOV.U32 R15, RZ, RZ, -0x1 ;  /* 0xffffffffff0f7424 */ /* 0x000fce00078e00ff */
[----:B------:R-:W-:Y:S05]  /*e240*/  WARPSYNC.COLLECTIVE R15, `(.L_x_327) ;  /* 0x000000000f087348 */ /* 0x000fea0003c00000 */
[----:B------:R0:W1:Y:S02]  /*e250*/  SHFL.IDX P6, R14, R13, R12, R11 ;  /* 0x0000000c0d0e7389 */ /* 0x00006400000c000b */
[----:B01----:R-:W-:Y:S01]  /*e260*/  ENDCOLLECTIVE ;  /* 0x000000000000791b */ /* 0x003fe20003800000 */
.L_x_327:
[----:B------:R-:W-:Y:S05]  /*e270*/  BSYNC B0 ;  /* 0x0000000000007941 */ /* 0x000fea0003800000 */
.L_x_326:
[----:B------:R-:W-:Y:S01]  /*e280*/  IMAD.MOV.U32 R13, RZ, RZ, R4 ;  /* 0x000000ffff0d7224 */ /* 0x000fe200078e0004 */
[----:B------:R-:W-:Y:S01]  /*e290*/  MOV R15, 0xffffffff ;  /* 0xffffffff000f7802 */ /* 0x000fe20000000f00 */
[----:B------:R-:W-:Y:S01]  /*e2a0*/  IMAD.MOV.U32 R12, RZ, RZ, RZ ;  /* 0x000000ffff0c7224 */ /* 0x000fe200078e00ff */
[----:B------:R-:W-:Y:S01]  /*e2b0*/  MOV R2, R14 ;  /* 0x0000000e00027202 */ /* 0x000fe20000000f00 */
[----:B------:R-:W-:Y:S02]  /*e2c0*/  IMAD.MOV.U32 R11, RZ, RZ, 0x181f ;  /* 0x0000181fff0b7424 */ /* 0x000fe400078e00ff */
[----:B------:R-:W-:-:S07]  /*e2d0*/  @P0 IMAD R8, R5, 0x2, R22 ;  /* 0x0000000205080824 */ /* 0x000fce00078e0216 */
[----:B------:R-:W-:Y:S05]  /*e2e0*/  WARPSYNC.COLLECTIVE R15, `(.L_x_328) ;  /* 0x000000000f087348 */ /* 0x000fea0003c00000 */
[----:B------:R0:W1:Y:S02]  /*e2f0*/  SHFL.IDX P6, R14, R13, R12, R11 ;  /* 0x0000000c0d0e7389 */ /* 0x00006400000c000b */
[----:B01----:R-:W-:Y:S01]  /*e300*/  ENDCOLLECTIVE ;  /* 0x000000000000791b */ /* 0x003fe20003800000 */
.L_x_328:
[----:B------:R-:W-:Y:S01]  /*e310*/  MOV R13, R0 ;  /* 0x00000000000d7202 */ /* 0x000fe20000000f00 */
[----:B------:R-:W-:Y:S02]  /*e320*/  IMAD.MOV.U32 R12, RZ, RZ, 0x1 ;  /* 0x00000001ff0c7424 */ /* 0x000fe400078e00ff */
[----:B------:R-:W-:-:S07]  /*e330*/  IMAD.MOV.U32 R3, RZ, RZ, R14 ;  /* 0x000000ffff037224 */ /* 0x000fce00078e000e */
[----:B------:R-:W-:Y:S05]  /*e340*/  WARPSYNC.COLLECTIVE R15, `(.L_x_329) ;  /* 0x000000000f087348 */ /* 0x000fea0003c00000 */
[----:B------:R0:W1:Y:S02]  /*e350*/  SHFL.IDX P6, R14, R13, R12, R11 ;  /* 0x0000000c0d0e7389 */ /* 0x00006400000c000b */
[----:B01----:R-:W-:Y:S01]  /*e360*/  ENDCOLLECTIVE ;  /* 0x000000000000791b */ /* 0x003fe20003800000 */
.L_x_329:
[----:B------:R-:W-:-:S05]  /*e370*/  @P0 LEA R3, P1, R9, R3, 0x1 ;  /* 0x0000000309030211 */ /* 0x000fca00078208ff */
[----:B------:R-:W-:Y:S01]  /*e380*/  @P0 IMAD.X R2, RZ, RZ, R2, P1 ;  /* 0x000000ffff020224 */ /* 0x000fe200008e0602 */
[----:B------:R-:W-:-:S04]  /*e390*/  ISETP.GE.AND P1, PT, R6, 0x11, PT ;  /* 0x000000110600780c */ /* 0x000fc80003f26270 */
[----:B------:R-:W-:Y:S01]  /*e3a0*/  @P0 LOP3.LUT R3, R3, R2, RZ, 0x3c, !PT ;  /* 0x0000000203030212 */ /* 0x000fe200078e3cff */
[----:B------:R-:W-:-:S03]  /*e3b0*/  IMAD.MOV.U32 R13, RZ, RZ, R4 ;  /* 0x000000ffff0d7224 */ /* 0x000fc600078e0004 */
[----:B------:R-:W-:-:S04]  /*e3c0*/  @P0 LOP3.LUT R2, R3, R2, RZ, 0x3c, !PT ;  /* 0x0000000203020212 */ /* 0x000fc800078e3cff */
[----:B------:R-:W-:-:S05]  /*e3d0*/  @P0 LOP3.LUT R3, R3, R2, RZ, 0x3c, !PT ;  /* 0x0000000203030212 */ /* 0x000fca00078e3cff */
[----:B------:R-:W-:Y:S01]  /*e3e0*/  @!PT LDS RZ, [RZ] ;  /* 0x00000000fffff984 */ /* 0x000fe20000000800 */
[----:B------:R-:W-:Y:S01]  /*e3f0*/  @!PT LDS RZ, [RZ] ;  /* 0x00000000fffff984 */ /* 0x000fe20000000800 */
[----:B------:R-:W-:Y:S01]  /*e400*/  @!PT LDS RZ, [RZ] ;  /* 0x00000000fffff984 */ /* 0x000fe20000000800 */
[----:B------:R-:W-:Y:S04]  /*e410*/  @P0 LDGSTS.E.BYPASS.LTC128B.128 [R8+0x18400], desc[UR36][R2.64], !P4 ;  /* 0x1840000002080fae */ /* 0x000fe8000e101d64 */
[----:B------:R-:W-:Y:S04]  /*e420*/  @P0 LDGSTS.E.BYPASS.LTC128B.128 [R8+0x1b400], desc[UR36][R2.64+0x80], !P3 ;  /* 0x1b40008002080fae */ /* 0x000fe8000d901d64 */
[----:B------:R0:W-:Y:S02]  /*e430*/  @P0 LDGSTS.E.BYPASS.LTC128B.128 [R8+0x1e400], desc[UR36][R2.64+0x100], !P2 ;  /* 0x1e40010002080fae */ /* 0x0001e4000d101d64 */
[----:B0-----:R-:W-:-:S07]  /*e440*/  IMAD.MOV.U32 R2, RZ, RZ, R14 ;  /* 0x000000ffff027224 */ /* 0x001fce00078e000e */
[----:B------:R-:W-:Y:S05]  /*e450*/  WARPSYNC.COLLECTIVE R15, `(.L_x_330) ;  /* 0x000000000f087348 */ /* 0x000fea0003c00000 */
[----:B------:R0:W1:Y:S02]  /*e460*/  SHFL.IDX P6, R14, R13, R12, R11 ;  /* 0x0000000c0d0e7389 */ /* 0x00006400000c000b */
[----:B01----:R-:W-:Y:S01]  /*e470*/  ENDCOLLECTIVE ;  /* 0x000000000000791b */ /* 0x003fe20003800000 */
.L_x_330:
[----:B------:R-:W-:Y:S02]  /*e480*/  @P1 IMAD R8, R5, 0x2, R22 ;  /* 0x0000000205081824 */ /* 0x000fe400078e0216 */
[----:B------:R-:W-:Y:S01]  /*e490*/  IMAD.MOV.U32 R13, RZ, RZ, R0 ;  /* 0x000000ffff0d7224 */ /* 0x000fe200078e0000 */
[----:B------:R-:W-:Y:S02]  /*e4a0*/  MOV R12, 0x2 ;  /* 0x00000002000c7802 */ /* 0x000fe40000000f00 */
[----:B------:R-:W-:-:S07]  /*e4b0*/  MOV R3, R14 ;  /* 0x0000000e00037202 */ /* 0x000fce0000000f00 */
[----:B------:R-:W-:Y:S05]  /*e4c0*/  WARPSYNC.COLLECTIVE R15, `(.L_x_331) ;  /* 0x000000000f087348 */ /* 0x000fea0003c00000 */
[----:B------:R0:W1:Y:S02]  /*e4d0*/  SHFL.IDX P6, R14, R13, R12, R11 ;  /* 0x0000000c0d0e7389 */ /* 0x00006400000c000b */
[----:B01----:R-:W-:Y:S01]  /*e4e0*/  ENDCOLLECTIVE ;  /* 0x000000000000791b */ /* 0x003fe20003800000 */
.L_x_331:
[----:B------:R-:W-:-:S05]  /*e4f0*/  @P1 LEA R3, P0, R9, R3, 0x1 ;  /* 0x0000000309031211 */ /* 0x000fca00078008ff */
[----:B------:R-:W-:-:S05]  /*e500*/  @P1 IMAD.X R2, RZ, RZ, R2, P0 ;  /* 0x000000ffff021224 */ /* 0x000fca00000e0602 */
        /* <DEDUP_REMOVED lines=9> */
[----:B------:R0:W-:Y:S01]  /*e5a0*/  @P1 LDGSTS.E.BYPASS.LTC128B.128 [R8+0x1ec00], desc[UR36][R2.64+0x100], !P2 ;  /* 0x1ec0010002081fae */ /* 0x0001e2000d101d64 */
[----:B------:R-:W-:Y:S01]  /*e5b0*/  ISETP.GE.AND P1, PT, R6, 0x21, PT ;  /* 0x000000210600780c */ /* 0x000fe20003f26270 */
[----:B0-----:R-:W-:-:S12]  /*e5c0*/  IMAD.MOV.U32 R2, RZ, RZ, R14 ;  /* 0x000000ffff027224 */ /* 0x001fd800078e000e */
[----:B------:R-:W-:Y:S05]  /*e5d0*/  WARPSYNC.COLLECTIVE R15, `(.L_x_332) ;  /* 0x000000000f087348 */ /* 0x000fea0003c00000 */
[----:B------:R0:W1:Y:S02]  /*e5e0*/  SHFL.IDX P6, R14, R13, R12, R11 ;  /* 0x0000000c0d0e7389 */ /* 0x00006400000c000b */
[----:B01----:R-:W-:Y:S01]  /*e5f0*/  ENDCOLLECTIVE ;  /* 0x000000000000791b */ /* 0x003fe20003800000 */
.L_x_332:
[----:B------:R-:W-:Y:S02]  /*e600*/  @P1 IMAD R8, R5, 0x2, R22 ;  /* 0x0000000205081824 */ /* 0x000fe400078e0216 */
[----:B------:R-:W-:Y:S02]  /*e610*/  IMAD.MOV.U32 R13, RZ, RZ, R0 ;  /* 0x000000ffff0d7224 */ /* 0x000fe400078e0000 */
[----:B------:R-:W-:Y:S02]  /*e620*/  IMAD.MOV.U32 R12, RZ, RZ, 0x3 ;  /* 0x00000003ff0c7424 */ /* 0x000fe400078e00ff */
[----:B------:R-:W-:-:S07]  /*e630*/  IMAD.MOV.U32 R3, RZ, RZ, R14 ;  /* 0x000000ffff037224 */ /* 0x000fce00078e000e */
[----:B------:R-:W-:Y:S05]  /*e640*/  WARPSYNC.COLLECTIVE R15, `(.L_x_333) ;  /* 0x000000000f087348 */ /* 0x000fea0003c00000 */
[----:B------:R0:W1:Y:S02]  /*e650*/  SHFL.IDX P6, R14, R13, R12, R11 ;  /* 0x0000000c0d0e7389 */ /* 0x00006400000c000b */
[----:B01----:R-:W-:Y:S01]  /*e660*/  ENDCOLLECTIVE ;  /* 0x000000000000791b */ /* 0x003fe20003800000 */
.L_x_333:
[----:B------:R-:W-:-:S04]  /*e670*/  @P1 LEA R3, P0, R9, R3, 0x1 ;  /* 0x0000000309031211 */ /* 0x000fc800078008ff */
[----:B------:R-:W-:-:S04]  /*e680*/  @P1 IADD3.X R2, RZ, R2, RZ, P0, !PT ;  /* 0x00000002ff021210 */ /* 0x000fc800007fe4ff */
        /* <DEDUP_REMOVED lines=10> */
[----:B------:R-:W-:Y:S02]  /*e730*/  ISETP.GE.AND P1, PT, R6, 0x31, PT ;  /* 0x000000310600780c */ /* 0x000fe40003f26270 */
[----:B0-----:R-:W-:-:S11]  /*e740*/  MOV R2, R14 ;  /* 0x0000000e00027202 */ /* 0x001fd60000000f00 */
[----:B------:R-:W-:Y:S05]  /*e750*/  WARPSYNC.COLLECTIVE R15, `(.L_x_334) ;  /* 0x000000000f087348 */ /* 0x000fea0003c00000 */
[----:B------:R0:W1:Y:S02]  /*e760*/  SHFL.IDX P6, R14, R13, R12, R11 ;  /* 0x0000000c0d0e7389 */ /* 0x00006400000c000b */
[----:B01----:R-:W-:Y:S01]  /*e770*/  ENDCOLLECTIVE ;  /* 0x000000000000791b */ /* 0x003fe20003800000 */
.L_x_334:
[----:B------:R-:W-:Y:S01]  /*e780*/  @P1 LEA R8, R5, R22, 0x1 ;  /* 0x0000001605081211 */ /* 0x000fe200078e08ff */
[----:B------:R-:W-:Y:S02]  /*e790*/  IMAD.MOV.U32 R13, RZ, RZ, R0 ;  /* 0x000000ffff0d7224 */ /* 0x000fe400078e0000 */
[----:B------:R-:W-:Y:S02]  /*e7a0*/  IMAD.MOV.U32 R12, RZ, RZ, 0x4 ;  /* 0x00000004ff0c7424 */ /* 0x000fe400078e00ff */
[----:B------:R-:W-:-:S07]  /*e7b0*/  IMAD.MOV.U32 R3, RZ, RZ, R14 ;  /* 0x000000ffff037224 */ /* 0x000fce00078e000e */
[----:B------:R-:W-:Y:S05]  /*e7c0*/  WARPSYNC.COLLECTIVE R15, `(.L_x_335) ;  /* 0x000000000f087348 */ /* 0x000fea0003c00000 */
[----:B------:R0:W1:Y:S02]  /*e7d0*/  SHFL.IDX P6, R14, R13, R12, R11 ;  /* 0x0000000c0d0e7389 */ /* 0x00006400000c000b */
[----:B01----:R-:W-:Y:S01]  /*e7e0*/  ENDCOLLECTIVE ;  /* 0x000000000000791b */ /* 0x003fe20003800000 */
.L_x_335:
[----:B------:R-:W-:-:S05]  /*e7f0*/  @P1 LEA R3, P0, R9, R3, 0x1 ;  /* 0x0000000309031211 */ /* 0x000fca00078008ff */
[----:B------:R-:W-:-:S05]  /*e800*/  @P1 IMAD.X R2, RZ, RZ, R2, P0 ;  /* 0x000000ffff021224 */ /* 0x000fca00000e0602 */
[----:B------:R-:W-:Y:S02]  /*e810*/  @P1 LOP3.LUT R3, R3, R2, RZ, 0x3c, !PT ;  /* 0x0000000203031212 */ /* 0x000fe400078e3cff */
[----:B------:R-:W-:Y:S02]  /*e820*/  MOV R13, R4 ;  /* 0x00000004000d7202 */ /* 0x000fe40000000f00 */
        /* <DEDUP_REMOVED lines=13> */
.L_x_336:
[----:B------:R-:W-:Y:S01]  /*e900*/  @P1 IMAD R8, R5, 0x2, R22 ;  /* 0x0000000205081824 */ /* 0x000fe200078e0216 */
[----:B------:R-:W-:Y:S01]  /*e910*/  MOV R13, R0 ;  /* 0x00000000000d7202 */ /* 0x000fe20000000f00 */
[----:B------:R-:W-:Y:S02]  /*e920*/  IMAD.MOV.U32 R12, RZ, RZ, 0x5 ;  /* 0x00000005ff0c7424 */ /* 0x000fe400078e00ff */
[----:B------:R-:W-:-:S07]  /*e930*/  IMAD.MOV.U32 R3, RZ, RZ, R14 ;  /* 0x000000ffff037224 */ /* 0x000fce00078e000e */
[----:B------:R-:W-:Y:S05]  /*e940*/  WARPSYNC.COLLECTIVE R15, `(.L_x_337) ;  /* 0x000000000f087348 */ /* 0x000fea0003c00000 */
[----:B------:R0:W1:Y:S02]  /*e950*/  SHFL.IDX P6, R14, R13, R12, R11 ;  /* 0x0000000c0d0e7389 */ /* 0x00006400000c000b */
[----:B01----:R-:W-:Y:S01]  /*e960*/  ENDCOLLECTIVE ;  /* 0x000000000000791b */ /* 0x003fe20003800000 */
.L_x_337:
[----:B------:R-:W-:-:S05]  /*e970*/  @P1 LEA R3, P0, R9, R3, 0x1 ;  /* 0x0000000309031211 */ /* 0x000fca00078008ff */
[----:B------:R-:W-:-:S05]  /*e980*/  @P1 IMAD.X R2, RZ, RZ, R2, P0 ;  /* 0x000000ffff021224 */ /* 0x000fca00000e0602 */
[----:B------:R-:W-:Y:S01]  /*e990*/  @P1 LOP3.LUT R3, R3, R2, RZ, 0x3c, !PT ;  /* 0x0000000203031212 */ /* 0x000fe200078e3cff */
[----:B------:R-:W-:-:S03]  /*e9a0*/  IMAD.MOV.U32 R13, RZ, RZ, R4 ;  /* 0x000000ffff0d7224 */ /* 0x000fc600078e0004 */
[----:B------:R-:W-:-:S04]  /*e9b0*/  @P1 LOP3.LUT R2, R3, R2, RZ, 0x3c, !PT ;  /* 0x0000000203021212 */ /* 0x000fc800078e3cff */
[----:B------:R-:W-:Y:S01]  /*e9c0*/  @P1 LOP3.LUT R3, R3, R2, RZ, 0x3c, !PT ;  /* 0x0000000203031212 */ /* 0x000fe200078e3cff */
[----:B------:R-:W-:-:S07]  /*e9d0*/  IMAD.MOV.U32 R0, RZ, RZ, R14 ;  /* 0x000000ffff007224 */ /* 0x000fce00078e000e */
[----:B------:R-:W-:Y:S05]  /*e9e0*/  WARPSYNC.COLLECTIVE R15, `(.L_x_338) ;  /* 0x000000000f087348 */ /* 0x000fea0003c00000 */
[----:B------:R0:W1:Y:S02]  /*e9f0*/  SHFL.IDX P6, R14, R13, R12, R11 ;  /* 0x0000000c0d0e7389 */ /* 0x00006400000c000b */
[----:B01----:R-:W-:Y:S01]  /*ea00*/  ENDCOLLECTIVE ;  /* 0x000000000000791b */ /* 0x003fe20003800000 */
.L_x_338:
[----:B------:R-:W-:Y:S01]  /*ea10*/  @!PT LDS RZ, [RZ] ;  /* 0x00000000fffff984 */ /* 0x000fe20000000800 */
[----:B------:R-:W-:Y:S01]  /*ea20*/  @!PT LDS RZ, [RZ] ;  /* 0x00000000fffff984 */ /* 0x000fe20000000800 */
[----:B------:R-:W-:Y:S01]  /*ea30*/  @!PT LDS RZ, [RZ] ;  /* 0x00000000fffff984 */ /* 0x000fe20000000800 */
[----:B------:R-:W-:Y:S04]  /*ea40*/  @P1 LDGSTS.E.BYPASS.LTC128B.128 [R8+0x1a400], desc[UR36][R2.64], !P4 ;  /* 0x1a40000002081fae */ /* 0x000fe8000e101d64 */
[----:B------:R-:W-:Y:S04]  /*ea50*/  @P1 LDGSTS.E.BYPASS.LTC128B.128 [R8+0x1d400], desc[UR36][R2.64+0x80], !P3 ;  /* 0x1d40008002081fae */ /* 0x000fe8000d901d64 */
[----:B------:R0:W-:Y:S02]  /*ea60*/  @P1 LDGSTS.E.BYPASS.LTC128B.128 [R8+0x20400], desc[UR36][R2.64+0x100], !P2 ;  /* 0x2040010002081fae */ /* 0x0001e4000d101d64 */
[----:B0-----:R-:W-:Y:S01]  /*ea70*/  MOV R2, R14 ;  /* 0x0000000e00027202 */ /* 0x001fe20000000f00 */
[----:B------:R-:W-:Y:S06]  /*ea80*/  BRA `(.L_x_339) ;  /* 0xffffffc000447947 */ /* 0x000fec000383ffff */
.L_x_265:
[----:B------:R-:W-:Y:S01]  /*ea90*/  IMAD.MOV.U32 R13, RZ, RZ, R5 ;  /* 0x000000ffff0d7224 */ /* 0x000fe200078e0005 */
[----:B------:R-:W-:Y:S01]  /*eaa0*/  MOV R15, 0xffffffff ;  /* 0xffffffff000f7802 */ /* 0x000fe20000000f00 */
[----:B------:R-:W-:Y:S01]  /*eab0*/  IMAD.MOV.U32 R12, RZ, RZ, RZ ;  /* 0x000000ffff0c7224 */ /* 0x000fe200078e00ff */
[----:B------:R-:W-:Y:S01]  /*eac0*/  IADD3 R4, R10, R4, RZ ;  /* 0x000000040a047210 */ /* 0x000fe20007ffe0ff */
[----:B------:R-:W-:Y:S02]  /*ead0*/  IMAD.MOV.U32 R11, RZ, RZ, 0x181f ;  /* 0x0000181fff0b7424 */ /* 0x000fe400078e00ff */
[----:B-----5:R-:W-:-:S07]  /*eae0*/  IMAD R6, R17, R8, RZ ;  /* 0x0000000811067224 */ /* 0x020fce00078e02ff */
[----:B------:R-:W-:Y:S05]  /*eaf0*/  WARPSYNC.COLLECTIVE R15, `(.L_x_340) ;  /* 0x000000000f087348 */ /* 0x000fea0003c00000 */
[----:B------:R0:W1:Y:S02]  /*eb00*/  SHFL.IDX P6, R14, R13, R12, R11 ;  /* 0x0000000c0d0e7389 */ /* 0x00006400000c000b */
[----:B01----:R-:W-:Y:S01]  /*eb10*/  ENDCOLLECTIVE ;  /* 0x000000000000791b */ /* 0x003fe20003800000 */
.L_x_340:
[----:B------:R-:W-:Y:S01]  /*eb20*/  ISETP.GE.AND P1, PT, R4, R6, PT ;  /* 0x000000060400720c */ /* 0x000fe20003f26270 */
[----:B------:R-:W-:Y:S02]  /*eb30*/  IMAD.MOV.U32 R13, RZ, RZ, R0 ;  /* 0x000000ffff0d7224 */ /* 0x000fe400078e0000 */
[----:B------:R-:W-:-:S10]  /*eb40*/  IMAD.MOV.U32 R2, RZ, RZ, R14 ;  /* 0x000000ffff027224 */ /* 0x000fd400078e000e */
[----:B------:R-:W-:Y:S05]  /*eb50*/  WARPSYNC.COLLECTIVE R15, `(.L_x_341) ;  /* 0x000000000f087348 */ /* 0x000fea0003c00000 */
[----:B------:R0:W1:Y:S02]  /*eb60*/  SHFL.IDX P6, R14, R13, R12, R11 ;  /* 0x0000000c0d0e7389 */ /* 0x00006400000c000b */
[----:B01----:R-:W-:Y:S01]  /*eb70*/  ENDCOLLECTIVE ;  /* 0x000000000000791b */ /* 0x003fe20003800000 */
.L_x_341:
[----:B------:R-:W-:Y:S01]  /*eb80*/  MOV R13, R5 ;  /* 0x00000005000d7202 */ /* 0x000fe20000000f00 */
[----:B------:R-:W-:Y:S02]  /*eb90*/  IMAD.MOV.U32 R12, RZ, RZ, 0x1 ;  /* 0x00000001ff0c7424 */ /* 0x000fe400078e00ff */
[----:B------:R-:W-:-:S07]  /*eba0*/  IMAD.MOV.U32 R3, RZ, RZ, R14 ;  /* 0x000000ffff037224 */ /* 0x000fce00078e000e */
[----:B------:R-:W-:Y:S05]  /*ebb0*/  WARPSYNC.COLLECTIVE R15, `(.L_x_342) ;  /* 0x000000000f087348 */ /* 0x000fea0003c00000 */
[----:B------:R0:W1:Y:S02]  /*ebc0*/  SHFL.IDX P6, R14, R13, R12, R11 ;  /* 0x0000000c0d0e7389 */ /* 0x00006400000c000b */
[----:B01----:R-:W-:Y:S01]  /*ebd0*/  ENDCOLLECTIVE ;  /* 0x000000000000791b */ /* 0x003fe20003800000 */
.L_x_342:
[----:B------:R-:W-:-:S05]  /*ebe0*/  @!P1 LEA R7, P4, R9, R3, 0x1 ;  /* 0x0000000309079211 */ /* 0x000fca00078808ff */
[----:B------:R-:W-:Y:S02]  /*ebf0*/  @!P1 IMAD.X R3, RZ, RZ, R2, P4 ;  /* 0x000000ffff039224 */ /* 0x000fe400020e0602 */
[----:B------:R-:W-:Y:S02]  /*ec00*/  @!P1 IMAD.MOV.U32 R2, RZ, RZ, R7 ;  /* 0x000000ffff029224 */ /* 0x000fe400078e0007 */
[----:B------:R-:W-:Y:S02]  /*ec10*/  VIADD R7, R4, 0x10 ;  /* 0x0000001004077836 */ /* 0x000fe40000000000 */
[----:B------:R-:W-:Y:S01]  /*ec20*/  IMAD.MOV.U32 R13, RZ, RZ, R0 ;  /* 0x000000ffff0d7224 */ /* 0x000fe200078e0000 */
[----:B------:R-:W-:Y:S01]  /*ec30*/  @!PT LDS RZ, [RZ] ;  /* 0x00000000fffff984 */ /* 0x000fe20000000800 */
[----:B------:R-:W-:Y:S01]  /*ec40*/  @!PT LDS RZ, [RZ] ;  /* 0x00000000fffff984 */ /* 0x000fe20000000800 */
[----:B------:R-:W-:Y:S01]  /*ec50*/  @!PT LDS RZ, [RZ] ;  /* 0x00000000fffff984 */ /* 0x000fe20000000800 */
[----:B------:R-:W-:Y:S04]  /*ec60*/  @!P1 LDGSTS.E.BYPASS.LTC128B.128 [R34+0xc400], desc[UR36][R2.64], !P3 ;  /* 0x0c40000002229fae */ /* 0x000fe8000d901d64 */
[----:B------:R-:W-:Y:S04]  /*ec70*/  @!P1 LDGSTS.E.BYPASS.LTC128B.128 [R34+0x10400], desc[UR36][R2.64+0x80], !P2 ;  /* 0x1040008002229fae */ /* 0x000fe8000d101d64 */
[----:B------:R0:W-:Y:S01]  /*ec80*/  @!P1 LDGSTS.E.BYPASS.LTC128B.128 [R34+0x14400], desc[UR36][R2.64+0x100], !P0 ;  /* 0x1440010002229fae */ /* 0x0001e2000c101d64 */
[----:B------:R-:W-:Y:S01]  /*ec90*/  ISETP.GE.AND P1, PT, R7, R6, PT ;  /* 0x000000060700720c */ /* 0x000fe20003f26270 */
[----:B0-----:R-:W-:-:S12]  /*eca0*/  IMAD.MOV.U32 R2, RZ, RZ, R14 ;  /* 0x000000ffff027224 */ /* 0x001fd800078e000e */
[----:B------:R-:W-:Y:S05]  /*ecb0*/  WARPSYNC.COLLECTIVE R15, `(.L_x_343) ;  /* 0x000000000f087348 */ /* 0x000fea0003c00000 */
[----:B------:R0:W1:Y:S02]  /*ecc0*/  SHFL.IDX P6, R14, R13, R12, R11 ;  /* 0x0000000c0d0e7389 */ /* 0x00006400000c000b */
[----:B01----:R-:W-:Y:S01]  /*ecd0*/  ENDCOLLECTIVE ;  /* 0x000000000000791b */ /* 0x003fe20003800000 */
.L_x_343:
[----:B------:R-:W-:Y:S02]  /*ece0*/  IMAD.MOV.U32 R13, RZ, RZ, R5 ;  /* 0x000000ffff0d7224 */ /* 0x000fe400078e0005 */
[----:B------:R-:W-:Y:S01]  /*ecf0*/  IMAD.MOV.U32 R12, RZ, RZ, 0x2 ;  /* 0x00000002ff0c7424 */ /* 0x000fe200078e00ff */
[----:B------:R-:W-:-:S07]  /*ed00*/  MOV R3, R14 ;  /* 0x0000000e00037202 */ /* 0x000fce0000000f00 */
[----:B------:R-:W-:Y:S05]  /*ed10*/  WARPSYNC.COLLECTIVE R15, `(.L_x_344) ;  /* 0x000000000f087348 */ /* 0x000fea0003c00000 */
[----:B------:R0:W1:Y:S02]  /*ed20*/  SHFL.IDX P6, R14, R13, R12, R11 ;  /* 0x0000000c0d0e7389 */ /* 0x00006400000c000b */
[----:B01----:R-:W-:Y:S01]  /*ed30*/  ENDCOLLECTIVE ;  /* 0x000000000000791b */ /* 0x003fe20003800000 */
.L_x_344:
[----:B------:R-:W-:-:S05]  /*ed40*/  @!P1 LEA R7, P4, R9, R3, 0x1 ;  /* 0x0000000309079211 */ /* 0x000fca00078808ff */
[----:B------:R-:W-:Y:S02]  /*ed50*/  @!P1 IMAD.X R8, RZ, RZ, R2, P4 ;  /* 0x000000ffff089224 */ /* 0x000fe400020e0602 */
[----:B------:R-:W-:Y:S01]  /*ed60*/  @!P1 IMAD.MOV.U32 R2, RZ, RZ, R7 ;  /* 0x000000ffff029224 */ /* 0x000fe200078e0007 */
[----:B------:R-:W-:Y:S01]  /*ed70*/  IADD3 R7, R4, 0x20, RZ ;  /* 0x0000002004077810 */ /* 0x000fe20007ffe0ff */
[----:B------:R-:W-:Y:S01]  /*ed80*/  @!P1 IMAD.MOV.U32 R3, RZ, RZ, R8 ;  /* 0x000000ffff039224 */ /* 0x000fe200078e0008 */
[----:B------:R-:W-:-:S04]  /*ed90*/  MOV R13, R0 ;  /* 0x00000000000d7202 */ /* 0x000fc80000000f00 */
        /* <DEDUP_REMOVED lines=11> */
.L_x_345:
[----:B------:R-:W-:Y:S02]  /*ee50*/  IMAD.MOV.U32 R13, RZ, RZ, R5 ;  /* 0x000000ffff0d7224 */ /* 0x000fe400078e0005 */
[----:B------:R-:W-:Y:S02]  /*ee60*/  IMAD.MOV.U32 R12, RZ, RZ, 0x3 ;  /* 0x00000003ff0c7424 */ /* 0x000fe400078e00ff */
[----:B------:R-:W-:-:S07]  /*ee70*/  IMAD.MOV.U32 R3, RZ, RZ, R14 ;  /* 0x000000ffff037224 */ /* 0x000fce00078e000e */
[----:B------:R-:W-:Y:S05]  /*ee80*/  WARPSYNC.COLLECTIVE R15, `(.L_x_346) ;  /* 0x000000000f087348 */ /* 0x000fea0003c00000 */
[----:B------:R0:W1:Y:S02]  /*ee90*/  SHFL.IDX P6, R14, R13, R12, R11 ;  /* 0x0000000c0d0e7389 */ /* 0x00006400000c000b */
[----:B01----:R-:W-:Y:S01]  /*eea0*/  ENDCOLLECTIVE ;  /* 0x000000000000791b */ /* 0x003fe20003800000 */
.L_x_346:
[----:B------:R-:W-:-:S05]  /*eeb0*/  @!P1 LEA R7, P4, R9, R3, 0x1 ;  /* 0x0000000309079211 */ /* 0x000fca00078808ff */
[----:B------:R-:W-:Y:S02]  /*eec0*/  @!P1 IMAD.X R8, RZ, RZ, R2, P4 ;  /* 0x000000ffff089224 */ /* 0x000fe400020e0602 */
[----:B------:R-:W-:Y:S02]  /*eed0*/  @!P1 IMAD.MOV.U32 R2, RZ, RZ, R7 ;  /* 0x000000ffff029224 */ /* 0x000fe400078e0007 */
[----:B------:R-:W-:Y:S01]  /*eee0*/  VIADD R7, R4, 0x30 ;  /* 0x0000003004077836 */ /* 0x000fe20000000000 */
[----:B------:R-:W-:Y:S01]  /*eef0*/  @!P1 MOV R3, R8 ;  /* 0x0000000800039202 */ /* 0x000fe20000000f00 */
[----:B------:R-:W-:-:S04]  /*ef00*/  IMAD.MOV.U32 R13, RZ, RZ, R0 ;  /* 0x000000ffff0d7224 */ /* 0x000fc800078e0000 */
[----:B------:R-:W-:Y:S01]  /*ef10*/  @!PT LDS RZ, [RZ] ;  /* 0x00000000fffff984 */ /* 0x000fe20000000800 */
[----:B------:R-:W-:Y:S01]  /*ef20*/  @!PT LDS RZ, [RZ] ;  /* 0x00000000fffff984 */ /* 0x000fe20000000800 */
[----:B------:R-:W-:Y:S01]  /*ef30*/  @!PT LDS RZ, [RZ] ;  /* 0x00000000fffff984 */ /* 0x000fe20000000800 */
[----:B------:R-:W-:Y:S04]  /*ef40*/  @!P1 LDGSTS.E.BYPASS.LTC128B.128 [R34+0xd400], desc[UR36][R2.64], !P3 ;  /* 0x0d40000002229fae */ /* 0x000fe8000d901d64 */
[----:B------:R-:W-:Y:S04]  /*ef50*/  @!P1 LDGSTS.E.BYPASS.LTC128B.128 [R34+0x11400], desc[UR36][R2.64+0x80], !P2 ;  /* 0x1140008002229fae */ /* 0x000fe8000d101d64 */
[----:B------:R0:W-:Y:S01]  /*ef60*/  @!P1 LDGSTS.E.BYPASS.LTC128B.128 [R34+0x15400], desc[UR36][R2.64+0x100], !P0 ;  /* 0x1540010002229fae */ /* 0x0001e2000c101d64 */
[----:B------:R-:W-:Y:S02]  /*ef70*/  ISETP.GE.AND P1, PT, R7, R6, PT ;  /* 0x000000060700720c */ /* 0x000fe40003f26270 */
[----:B0-----:R-:W-:-:S11]  /*ef80*/  MOV R2, R14 ;  /* 0x0000000e00027202 */ /* 0x001fd60000000f00 */
[----:B------:R-:W-:Y:S05]  /*ef90*/  WARPSYNC.COLLECTIVE R15, `(.L_x_347) ;  /* 0x000000000f087348 */ /* 0x000fea0003c00000 */
[----:B------:R0:W1:Y:S02]  /*efa0*/  SHFL.IDX P6, R14, R13, R12, R11 ;  /* 0x0000000c0d0e7389 */ /* 0x00006400000c000b */
[----:B01----:R-:W-:Y:S01]  /*efb0*/  ENDCOLLECTIVE ;  /* 0x000000000000791b */ /* 0x003fe20003800000 */
.L_x_347:
[----:B------:R-:W-:Y:S01]  /*efc0*/  IMAD.MOV.U32 R13, RZ, RZ, R5 ;  /* 0x000000ffff0d7224 */ /* 0x000fe200078e0005 */
[----:B------:R-:W-:Y:S01]  /*efd0*/  MOV R12, 0x4 ;  /* 0x00000004000c7802 */ /* 0x000fe20000000f00 */
[----:B------:R-:W-:-:S07]  /*efe0*/  IMAD.MOV.U32 R3, RZ, RZ, R14 ;  /* 0x000000ffff037224 */ /* 0x000fce00078e000e */
[----:B------:R-:W-:Y:S05]  /*eff0*/  WARPSYNC.COLLECTIVE R15, `(.L_x_348) ;  /* 0x000000000f087348 */ /* 0x000fea0003c00000 */
[----:B------:R0:W1:Y:S02]  /*f000*/  SHFL.IDX P6, R14, R13, R12, R11 ;  /* 0x0000000c0d0e7389 */ /* 0x00006400000c000b */
[----:B01----:R-:W-:Y:S01]  /*f010*/  ENDCOLLECTIVE ;  /* 0x000000000000791b */ /* 0x003fe20003800000 */
.L_x_348:
[----:B------:R-:W-:-:S05]  /*f020*/  @!P1 LEA R7, P4, R9, R3, 0x1 ;  /* 0x0000000309079211 */ /* 0x000fca00078808ff */
[----:B------:R-:W-:Y:S01]  /*f030*/  @!P1 IMAD.X R8, RZ, RZ, R2, P4 ;  /* 0x000000ffff089224 */ /* 0x000fe200020e0602 */
[----:B------:R-:W-:Y:S01]  /*f040*/  @!P1 MOV R2, R7 ;  /* 0x0000000700029202 */ /* 0x000fe20000000f00 */
[----:B------:R-:W-:Y:S02]  /*f050*/  VIADD R7, R4, 0x40 ;  /* 0x0000004004077836 */ /* 0x000fe40000000000 */
[----:B------:R-:W-:Y:S02]  /*f060*/  @!P1 IMAD.MOV.U32 R3, RZ, RZ, R8 ;  /* 0x000000ffff039224 */ /* 0x000fe400078e0008 */
[----:B------:R-:W-:-:S03]  /*f070*/  IMAD.MOV.U32 R13, RZ, RZ, R0 ;  /* 0x000000ffff0d7224 */ /* 0x000fc600078e0000 */
        /* <DEDUP_REMOVED lines=11> */
.L_x_349:
[----:B------:R-:W-:Y:S01]  /*f130*/  MOV R13, R5 ;  /* 0x00000005000d7202 */ /* 0x000fe20000000f00 */
[----:B------:R-:W-:Y:S02]  /*f140*/  IMAD.MOV.U32 R12, RZ, RZ, 0x5 ;  /* 0x00000005ff0c7424 */ /* 0x000fe400078e00ff */
[----:B------:R-:W-:-:S07]  /*f150*/  IMAD.MOV.U32 R3, RZ, RZ, R14 ;  /* 0x000000ffff037224 */ /* 0x000fce00078e000e */
[----:B------:R-:W-:Y:S05]  /*f160*/  WARPSYNC.COLLECTIVE R15, `(.L_x_350) ;  /* 0x000000000f087348 */ /* 0x000fea0003c00000 */
[----:B------:R0:W1:Y:S02]  /*f170*/  SHFL.IDX P6, R14, R13, R12, R11 ;  /* 0x0000000c0d0e7389 */ /* 0x00006400000c000b */
[----:B01----:R-:W-:Y:S01]  /*f180*/  ENDCOLLECTIVE ;  /* 0x000000000000791b */ /* 0x003fe20003800000 */
.L_x_350:
[----:B------:R-:W-:-:S04]  /*f190*/  @!P1 LEA R7, P4, R9, R3, 0x1 ;  /* 0x0000000309079211 */ /* 0x000fc800078808ff */
[----:B------:R-:W-:Y:S01]  /*f1a0*/  @!P1 IADD3.X R8, RZ, R2, RZ, P4, !PT ;  /* 0x00000002ff089210 */ /* 0x000fe200027fe4ff */
[----:B------:R-:W-:Y:S02]  /*f1b0*/  @!P1 IMAD.MOV.U32 R2, RZ, RZ, R7 ;  /* 0x000000ffff029224 */ /* 0x000fe400078e0007 */
        /* <DEDUP_REMOVED lines=14> */
.L_x_351:
[----:B------:R-:W-:Y:S02]  /*f2a0*/  IMAD.MOV.U32 R13, RZ, RZ, R5 ;  /* 0x000000ffff0d7224 */ /* 0x000fe400078e0005 */
[----:B------:R-:W-:Y:S01]  /*f2b0*/  IMAD.MOV.U32 R12, RZ, RZ, 0x6 ;  /* 0x00000006ff0c7424 */ /* 0x000fe200078e00ff */
[----:B------:R-:W-:-:S07]  /*f2c0*/  MOV R3, R14 ;  /* 0x0000000e00037202 */ /* 0x000fce0000000f00 */
[----:B------:R-:W-:Y:S05]  /*f2d0*/  WARPSYNC.COLLECTIVE R15, `(.L_x_352) ;  /* 0x000000000f087348 */ /* 0x000fea0003c00000 */
[----:B------:R0:W1:Y:S02]  /*f2e0*/  SHFL.IDX P6, R14, R13, R12, R11 ;  /* 0x0000000c0d0e7389 */ /* 0x00006400000c000b */
[----:B01----:R-:W-:Y:S01]  /*f2f0*/  ENDCOLLECTIVE ;  /* 0x000000000000791b */ /* 0x003fe20003800000 */
.L_x_352:
        /* <DEDUP_REMOVED lines=17> */
.L_x_353:
[----:B------:R-:W-:Y:S02]  /*f410*/  IMAD.MOV.U32 R13, RZ, RZ, R5 ;  /* 0x000000ffff0d7224 */ /* 0x000fe400078e0005 */
[----:B------:R-:W-:Y:S02]  /*f420*/  IMAD.MOV.U32 R12, RZ, RZ, 0x7 ;  /* 0x00000007ff0c7424 */ /* 0x000fe400078e00ff */
[----:B------:R-:W-:-:S07]  /*f430*/  IMAD.MOV.U32 R3, RZ, RZ, R14 ;  /* 0x000000ffff037224 */ /* 0x000fce00078e000e */
[----:B------:R-:W-:Y:S05]  /*f440*/  WARPSYNC.COLLECTIVE R15, `(.L_x_354) ;  /* 0x000000000f087348 */ /* 0x000fea0003c00000 */
[----:B------:R0:W1:Y:S02]  /*f450*/  SHFL.IDX P6, R14, R13, R12, R11 ;  /* 0x0000000c0d0e7389 */ /* 0x00006400000c000b */
[----:B01----:R-:W-:Y:S01]  /*f460*/  ENDCOLLECTIVE ;  /* 0x000000000000791b */ /* 0x003fe20003800000 */
.L_x_354:
[----:B------:R-:W-:-:S05]  /*f470*/  @!P1 LEA R7, P4, R9, R3, 0x1 ;  /* 0x0000000309079211 */ /* 0x000fca00078808ff */
[----:B------:R-:W-:Y:S02]  /*f480*/  @!P1 IMAD.X R8, RZ, RZ, R2, P4 ;  /* 0x000000ffff089224 */ /* 0x000fe400020e0602 */
[----:B------:R-:W-:-:S03]  /*f490*/  @!P1 IMAD.MOV.U32 R2, RZ, RZ, R7 ;  /* 0x000000ffff029224 */ /* 0x000fc600078e0007 */
[----:B------:R-:W-:Y:S02]  /*f4a0*/  @!P1 MOV R3, R8 ;  /* 0x0000000800039202 */ /* 0x000fe40000000f00 */
[----:B------:R-:W-:-:S03]  /*f4b0*/  MOV R13, R0 ;  /* 0x00000000000d7202 */ /* 0x000fc60000000f00 */
[----:B------:R-:W-:Y:S01]  /*f4c0*/  @!PT LDS RZ, [RZ] ;  /* 0x00000000fffff984 */ /* 0x000fe20000000800 */
[----:B------:R-:W-:Y:S01]  /*f4d0*/  @!PT LDS RZ, [RZ] ;  /* 0x00000000fffff984 */ /* 0x000fe20000000800 */
[----:B------:R-:W-:Y:S01]  /*f4e0*/  @!PT LDS RZ, [RZ] ;  /* 0x00000000fffff984 */ /* 0x000fe20000000800 */
[----:B------:R0:W-:Y:S04]  /*f4f0*/  @!P1 LDGSTS.E.BYPASS.LTC128B.128 [R34+0xf400], desc[UR36][R2.64], !P3 ;  /* 0x0f40000002229fae */ /* 0x0001e8000d901d64 */
[----:B------:R0:W-:Y:S01]  /*f500*/  @!P1 LDGSTS.E.BYPASS.LTC128B.128 [R34+0x13400], desc[UR36][R2.64+0x80], !P2 ;  /* 0x1340008002229fae */ /* 0x0001e2000d101d64 */
[----:B------:R-:W-:-:S03]  /*f510*/  IMAD.MOV.U32 R5, RZ, RZ, R14 ;  /* 0x000000ffff057224 */ /* 0x000fc600078e000e */
[----:B------:R0:W-:Y:S04]  /*f520*/  @!P1 LDGSTS.E.BYPASS.LTC128B.128 [R34+0x17400], desc[UR36][R2.64+0x100], !P0 ;  /* 0x1740010002229fae */ /* 0x0001e8000c101d64 */
[----:B0-----:R-:W-:Y:S05]  /*f530*/  WARPSYNC.COLLECTIVE R15, `(.L_x_355) ;  /* 0x000000000f087348 */ /* 0x001fea0003c00000 */
[----:B------:R1:W2:Y:S02]  /*f540*/  SHFL.IDX P6, R14, R13, R12, R11 ;  /* 0x0000000c0d0e7389 */ /* 0x0002a400000c000b */
[----:B012---:R-:W-:Y:S01]  /*f550*/  ENDCOLLECTIVE ;  /* 0x000000000000791b */ /* 0x007fe20003800000 */
.L_x_355:
[----:B------:R-:W-:Y:S05]  /*f560*/  BRA `(.L_x_356) ;  /* 0xffffffc000a87947 */ /* 0x000fea000383ffff */
.L_x_270:
[----:B0-----:R0:W1:Y:S02]  /*f570*/  SYNCS.PHASECHK.TRANS64.TRYWAIT P0, [R22+URZ+0x2a820], R3 ;  /* 0x02a82003160075a7 */ /* 0x001064000800017f */
[----:B-1----:R-:W-:Y:S05]  /*f580*/  @!P0 NANOSLEEP.SYNCS 0x989680 ;  /* 0x009896800000895d */ /* 0x002fea0003900000 */
[----:B------:R-:W1:Y:S02]  /*f590*/  @!P0 SYNCS.PHASECHK.TRANS64 P0, [R22+URZ+0x2a820], R3 ;  /* 0x02a82003160085a7 */ /* 0x000e64000800007f */
[----:B-1----:R-:W-:Y:S05]  /*f5a0*/  @!P0 BRA `(.L_x_270) ;  /* 0xfffffffc00f08947 */ /* 0x002fea000383ffff */
[----:B------:R-:W-:Y:S05]  /*f5b0*/  BRA `(.L_x_357) ;  /* 0xffffffc400187947 */ /* 0x000fea000383ffff */
.L_x_275:
[----:B0-----:R0:W1:Y:S02]  /*f5c0*/  SYNCS.PHASECHK.TRANS64.TRYWAIT P0, [R6+URZ+0x2a840], R3 ;  /* 0x02a84003060075a7 */ /* 0x001064000800017f */
[----:B-1----:R-:W-:Y:S05]  /*f5d0*/  @!P0 NANOSLEEP.SYNCS 0x989680 ;  /* 0x009896800000895d */ /* 0x002fea0003900000 */
[----:B------:R-:W1:Y:S02]  /*f5e0*/  @!P0 SYNCS.PHASECHK.TRANS64 P0, [R6+URZ+0x2a840], R3 ;  /* 0x02a84003060085a7 */ /* 0x000e64000800007f */
[----:B-1----:R-:W-:Y:S05]  /*f5f0*/  @!P0 BRA `(.L_x_275) ;  /* 0xfffffffc00f08947 */ /* 0x002fea000383ffff */
[----:B------:R-:W-:Y:S05]  /*f600*/  BRA `(.L_x_358) ;  /* 0xffffffc400e47947 */ /* 0x000fea000383ffff */
.L_x_276:
[----:B------:R-:W-:Y:S01]  /*f610*/  BSSY B1, `(.L_x_359) ;  /* 0x0000008000017945 */ /* 0x000fe20003800000 */
[----:B------:R-:W-:Y:S01]  /*f620*/  IMAD.MOV.U32 R13, RZ, RZ, R5 ;  /* 0x000000ffff0d7224 */ /* 0x000fe200078e0005 */
[----:B------:R-:W-:Y:S01]  /*f630*/  MOV R15, 0xffffffff ;  /* 0xffffffff000f7802 */ /* 0x000fe20000000f00 */
[----:B------:R-:W-:Y:S02]  /*f640*/  IMAD.MOV.U32 R12, RZ, RZ, RZ ;  /* 0x000000ffff0c7224 */ /* 0x000fe400078e00ff */
[----:B------:R-:W-:-:S07]  /*f650*/  IMAD.MOV.U32 R11, RZ, RZ, 0x181f ;  /* 0x0000181fff0b7424 */ /* 0x000fce00078e00ff */
[----:B------:R-:W-:Y:S05]  /*f660*/  WARPSYNC.COLLECTIVE R15, `(.L_x_360) ;  /* 0x000000000f087348 */ /* 0x000fea0003c00000 */
[----:B------:R0:W1:Y:S02]  /*f670*/  SHFL.IDX P6, R14, R13, R12, R11 ;  /* 0x0000000c0d0e7389 */ /* 0x00006400000c000b */
[----:B01----:R-:W-:Y:S01]  /*f680*/  ENDCOLLECTIVE ;  /* 0x000000000000791b */ /* 0x003fe20003800000 */
.L_x_360:
[----:B------:R-:W-:Y:S05]  /*f690*/  BSYNC B1 ;  /* 0x0000000000017941 */ /* 0x000fea0003800000 */
.L_x_359:
[----:B------:R-:W0:Y:S01]  /*f6a0*/  S2R R35, SR_TID.X ;  /* 0x0000000000237919 */ /* 0x000e220000002100 */
[----:B------:R-:W-:Y:S01]  /*f6b0*/  IMAD.MOV.U32 R13, RZ, RZ, R9 ;  /* 0x000000ffff0d7224 */ /* 0x000fe200078e0009 */
[----:B------:R-:W-:Y:S01]  /*f6c0*/  MOV R11, 0x181f ;  /* 0x0000181f000b7802 */ /* 0x000fe20000000f00 */
[----:B------:R-:W-:Y:S02]  /*f6d0*/  IMAD.MOV.U32 R12, RZ, RZ, RZ ;  /* 0x000000ffff0c7224 */ /* 0x000fe400078e00ff */
[----:B------:R-:W-:Y:S02]  /*f6e0*/  IMAD.MOV.U32 R15, RZ, RZ, -0x1 ;  /* 0xffffffffff0f7424 */ /* 0x000fe400078e00ff */
[----:B------:R-:W-:Y:S02]  /*f6f0*/  IMAD.MOV.U32 R3, RZ, RZ, R14 ;  /* 0x000000ffff037224 */ /* 0x000fe400078e000e */
[----:B------:R-:W-:-:S07]  /*f700*/  IMAD R4, R4, 0x2, R22 ;  /* 0x0000000204047824 */ /* 0x000fce00078e0216 */
[----:B0-----:R-:W-:Y:S05]  /*f710*/  WARPSYNC.COLLECTIVE R15, `(.L_x_361) ;  /* 0x000000000f087348 */ /* 0x001fea0003c00000 */
[----:B------:R1:W2:Y:S02]  /*f720*/  SHFL.IDX P6, R14, R13, R12, R11 ;  /* 0x0000000c0d0e7389 */ /* 0x0002a400000c000b */
[----:B012---:R-:W-:Y:S01]  /*f730*/  ENDCOLLECTIVE ;  /* 0x000000000000791b */ /* 0x007fe20003800000 */
.L_x_361:
[----:B------:R-:W-:Y:S01]  /*f740*/  IMAD.MOV.U32 R13, RZ, RZ, R5 ;  /* 0x000000ffff0d7224 */ /* 0x000fe200078e0005 */
[----:B------:R-:W-:Y:S01]  /*f750*/  MOV R12, 0x1 ;  /* 0x00000001000c7802 */ /* 0x000fe20000000f00 */
[----:B------:R-:W-:Y:S02]  /*f760*/  IMAD.SHL.U32 R35, R35, 0x8, RZ ;  /* 0x0000000823237824 */ /* 0x000fe400078e00ff */
[----:B------:R-:W-:-:S07]  /*f770*/  IMAD.MOV.U32 R2, RZ, RZ, R14 ;  /* 0x000000ffff027224 */ /* 0x000fce00078e000e */
[----:B------:R-:W-:Y:S05]  /*f780*/  WARPSYNC.COLLECTIVE R15, `(.L_x_362) ;  /* 0x000000000f087348 */ /* 0x000fea0003c00000 */
[----:B------:R0:W1:Y:S02]  /*f790*/  SHFL.IDX P6, R14, R13, R12, R11 ;  /* 0x0000000c0d0e7389 */ /* 0x00006400000c000b */
[----:B01----:R-:W-:Y:S01]  /*f7a0*/  ENDCOLLECTIVE ;  /* 0x000000000000791b */ /* 0x003fe20003800000 */
.L_x_362:
[----:B------:R-:W-:-:S04]  /*f7b0*/  LOP3.LUT R35, R35, 0x38, RZ, 0xc0, !PT ;  /* 0x0000003823237812 */ /* 0x000fc800078ec0ff */
[----:B------:R-:W-:-:S04]  /*f7c0*/  SHF.L.U32 R0, R35, 0x1, RZ ;  /* 0x0000000123007819 */ /* 0x000fc800000006ff */
[----:B------:R-:W-:-:S05]  /*f7d0*/  IADD3 R2, P0, R2, R0, RZ ;  /* 0x0000000002027210 */ /* 0x000fca0007f1e0ff */
[----:B------:R-:W-:Y:S02]  /*f7e0*/  IMAD.X R3, RZ, RZ, R3, P0 ;  /* 0x000000ffff037224 */ /* 0x000fe400000e0603 */
[----:B------:R-:W-:-:S03]  /*f7f0*/  IMAD.MOV.U32 R13, RZ, RZ, R9 ;  /* 0x000000ffff0d7224 */ /* 0x000fc600078e0009 */
[----:B------:R-:W-:Y:S01]  /*f800*/  @!PT LDS RZ, [RZ] ;  /* 0x00000000fffff984 */ /* 0x000fe20000000800 */
[----:B------:R-:W-:Y:S01]  /*f810*/  @!PT LDS RZ, [RZ] ;  /* 0x00000000fffff984 */ /* 0x000fe20000000800 */
[----:B------:R-:W-:Y:S01]  /*f820*/  @!PT LDS RZ, [RZ] ;  /* 0x00000000fffff984 */ /* 0x000fe20000000800 */
[----:B------:R-:W-:Y:S04]  /*f830*/  LDGSTS.E.BYPASS.LTC128B.128 [R4+0x18400], desc[UR36][R2.64], !P3 ;  /* 0x1840000002047fae */ /* 0x000fe8000d901d64 */
[----:B------:R-:W-:Y:S04]  /*f840*/  LDGSTS.E.BYPASS.LTC128B.128 [R4+0x1b400], desc[UR36][R2.64+0x80], !P2 ;  /* 0x1b40008002047fae */ /* 0x000fe8000d101d64 */
[----:B------:R0:W-:Y:S02]  /*f850*/  LDGSTS.E.BYPASS.LTC128B.128 [R4+0x1e400], desc[UR36][R2.64+0x100], !P1 ;  /* 0x1e40010002047fae */ /* 0x0001e4000c901d64 */
[----:B0-----:R-:W-:-:S07]  /*f860*/  IMAD.MOV.U32 R3, RZ, RZ, R14 ;  /* 0x000000ffff037224 */ /* 0x001fce00078e000e */
[----:B------:R-:W-:Y:S05]  /*f870*/  WARPSYNC.COLLECTIVE R15, `(.L_x_363) ;  /* 0x000000000f087348 */ /* 0x000fea0003c00000 */
[----:B------:R0:W1:Y:S02]  /*f880*/  SHFL.IDX P6, R14, R13, R12, R11 ;  /* 0x0000000c0d0e7389 */ /* 0x00006400000c000b */
[----:B01----:R-:W-:Y:S01]  /*f890*/  ENDCOLLECTIVE ;  /* 0x000000000000791b */ /* 0x003fe20003800000 */
.L_x_363:
[----:B------:R-:W-:Y:S02]  /*f8a0*/  IMAD.MOV.U32 R13, RZ, RZ, R5 ;  /* 0x000000ffff0d7224 */ /* 0x000fe400078e0005 */
[----:B------:R-:W-:Y:S02]  /*f8b0*/  IMAD.MOV.U32 R12, RZ, RZ, 0x2 ;  /* 0x00000002ff0c7424 */ /* 0x000fe400078e00ff */
[----:B------:R-:W-:-:S07]  /*f8c0*/  IMAD.MOV.U32 R2, RZ, RZ, R14 ;  /* 0x000000ffff027224 */ /* 0x000fce00078e000e */
[----:B------:R-:W-:Y:S05]  /*f8d0*/  WARPSYNC.COLLECTIVE R15, `(.L_x_364) ;  /* 0x000000000f087348 */ /* 0x000fea0003c00000 */
[----:B------:R0:W1:Y:S02]  /*f8e0*/  SHFL.IDX P6, R14, R13, R12, R11 ;  /* 0x0000000c0d0e7389 */ /* 0x00006400000c000b */
[----:B01----:R-:W-:Y:S01]  /*f8f0*/  ENDCOLLECTIVE ;  /* 0x000000000000791b */ /* 0x003fe20003800000 */
.L_x_364:
[----:B------:R-:W-:-:S04]  /*f900*/  IADD3 R2, P0, R2, R0, RZ ;  /* 0x0000000002027210 */ /* 0x000fc80007f1e0ff */
[----:B------:R-:W-:-:S05]  /*f910*/  IADD3.X R3, RZ, R3, RZ, P0, !PT ;  /* 0x00000003ff037210 */ /* 0x000fca00007fe4ff */
[----:B------:R-:W-:Y:S01]  /*f920*/  @!PT LDS RZ, [RZ] ;  /* 0x00000000fffff984 */ /* 0x000fe20000000800 */
[----:B------:R-:W-:Y:S01]  /*f930*/  @!PT LDS RZ, [RZ] ;  /* 0x00000000fffff984 */ /* 0x000fe20000000800 */
[----:B------:R-:W-:Y:S01]  /*f940*/  @!PT LDS RZ, [RZ] ;  /* 0x00000000fffff984 */ /* 0x000fe20000000800 */
[----:B------:R0:W-:Y:S01]  /*f950*/  LDGSTS.E.BYPASS.LTC128B.128 [R4+0x18c00], desc[UR36][R2.64], !P3 ;  /* 0x18c0000002047fae */ /* 0x0001e2000d901d64 */
[----:B------:R-:W-:-:S03]  /*f960*/  MOV R13, R9 ;  /* 0x00000009000d7202 */ /* 0x000fc60000000f00 */
[----:B------:R0:W-:Y:S04]  /*f970*/  LDGSTS.E.BYPASS.LTC128B.128 [R4+0x1bc00], desc[UR36][R2.64+0x80], !P2 ;  /* 0x1bc0008002047fae */ /* 0x0001e8000d101d64 */
[----:B------:R0:W-:Y:S01]  /*f980*/  LDGSTS.E.BYPASS.LTC128B.128 [R4+0x1ec00], desc[UR36][R2.64+0x100], !P1 ;  /* 0x1ec0010002047fae */ /* 0x0001e2000c901d64 */
[----:B------:R-:W-:-:S07]  /*f990*/  IMAD.MOV.U32 R35, RZ, RZ, R14 ;  /* 0x000000ffff237224 */ /* 0x000fce00078e000e */
[----:B0-----:R-:W-:Y:S05]  /*f9a0*/  WARPSYNC.COLLECTIVE R15, `(.L_x_365) ;  /* 0x000000000f087348 */ /* 0x001fea0003c00000 */
[----:B------:R1:W2:Y:S02]  /*f9b0*/  SHFL.IDX P6, R14, R13, R12, R11 ;  /* 0x0000000c0d0e7389 */ /* 0x0002a400000c000b */
[----:B012---:R-:W-:Y:S01]  /*f9c0*/  ENDCOLLECTIVE ;  /* 0x000000000000791b */ /* 0x007fe20003800000 */
.L_x_365:
[----:B------:R-:W-:Y:S01]  /*f9d0*/  IMAD.MOV.U32 R13, RZ, RZ, R5 ;  /* 0x000000ffff0d7224 */ /* 0x000fe200078e0005 */
[----:B------:R-:W-:Y:S01]  /*f9e0*/  MOV R12, 0x3 ;  /* 0x00000003000c7802 */ /* 0x000fe20000000f00 */
[----:B------:R-:W-:-:S07]  /*f9f0*/  IMAD.MOV.U32 R2, RZ, RZ, R14 ;  /* 0x000000ffff027224 */ /* 0x000fce00078e000e */
[----:B------:R-:W-:Y:S05]  /*fa00*/  WARPSYNC.COLLECTIVE R15, `(.L_x_366) ;  /* 0x000000000f087348 */ /* 0x000fea0003c00000 */
[----:B------:R0:W1:Y:S02]  /*fa10*/  SHFL.IDX P6, R14, R13, R12, R11 ;  /* 0x0000000c0d0e7389 */ /* 0x00006400000c000b */
[----:B01----:R-:W-:Y:S01]  /*fa20*/  ENDCOLLECTIVE ;  /* 0x000000000000791b */ /* 0x003fe20003800000 */
.L_x_366:
[----:B------:R-:W-:-:S05]  /*fa30*/  IADD3 R2, P0, R2, R0, RZ ;  /* 0x0000000002027210 */ /* 0x000fca0007f1e0ff */
[----:B------:R-:W-:-:S05]  /*fa40*/  IMAD.X R3, RZ, RZ, R35, P0 ;  /* 0x000000ffff037224 */ /* 0x000fca00000e0623 */
[----:B------:R-:W-:Y:S01]  /*fa50*/  @!PT LDS RZ, [RZ] ;  /* 0x00000000fffff984 */ /* 0x000fe20000000800 */
[----:B------:R-:W-:Y:S01]  /*fa60*/  @!PT LDS RZ, [RZ] ;  /* 0x00000000fffff984 */ /* 0x000fe20000000800 */
[----:B------:R-:W-:Y:S01]  /*fa70*/  @!PT LDS RZ, [RZ] ;  /* 0x00000000fffff984 */ /* 0x000fe20000000800 */
[----:B------:R0:W-:Y:S01]  /*fa80*/  LDGSTS.E.BYPASS.LTC128B.128 [R4+0x19400], desc[UR36][R2.64], !P3 ;  /* 0x1940000002047fae */ /* 0x0001e2000d901d64 */
[----:B------:R-:W-:-:S03]  /*fa90*/  IMAD.MOV.U32 R13, RZ, RZ, R9 ;  /* 0x000000ffff0d7224 */ /* 0x000fc600078e0009 */
[----:B------:R0:W-:Y:S04]  /*faa0*/  LDGSTS.E.BYPASS.LTC128B.128 [R4+0x1c400], desc[UR36][R2.64+0x80], !P2 ;  /* 0x1c40008002047fae */ /* 0x0001e8000d101d64 */
[----:B------:R0:W-:Y:S01]  /*fab0*/  LDGSTS.E.BYPASS.LTC128B.128 [R4+0x1f400], desc[UR36][R2.64+0x100], !P1 ;  /* 0x1f40010002047fae */ /* 0x0001e2000c901d64 */
[----:B------:R-:W-:-:S07]  /*fac0*/  IMAD.MOV.U32 R35, RZ, RZ, R14 ;  /* 0x000000ffff237224 */ /* 0x000fce00078e000e */
[----:B0-----:R-:W-:Y:S05]  /*fad0*/  WARPSYNC.COLLECTIVE R15, `(.L_x_367) ;  /* 0x000000000f087348 */ /* 0x001fea0003c00000 */
[----:B------:R1:W2:Y:S02]  /*fae0*/  SHFL.IDX P6, R14, R13, R12, R11 ;  /* 0x0000000c0d0e7389 */ /* 0x0002a400000c000b */
[----:B012---:R-:W-:Y:S01]  /*faf0*/  ENDCOLLECTIVE ;  /* 0x000000000000791b */ /* 0x007fe20003800000 */
.L_x_367:
[----:B------:R-:W-:Y:S02]  /*fb00*/  IMAD.MOV.U32 R13, RZ, RZ, R5 ;  /* 0x000000ffff0d7224 */ /* 0x000fe400078e0005 */
[----:B------:R-:W-:Y:S02]  /*fb10*/  IMAD.MOV.U32 R12, RZ, RZ, 0x4 ;  /* 0x00000004ff0c7424 */ /* 0x000fe400078e00ff */
[----:B------:R-:W-:-:S07]  /*fb20*/  IMAD.MOV.U32 R2, RZ, RZ, R14 ;  /* 0x000000ffff027224 */ /* 0x000fce00078e000e */
[----:B------:R-:W-:Y:S05]  /*fb30*/  WARPSYNC.COLLECTIVE R15, `(.L_x_368) ;  /* 0x000000000f087348 */ /* 0x000fea0003c00000 */
[----:B------:R0:W1:Y:S02]  /*fb40*/  SHFL.IDX P6, R14, R13, R12, R11 ;  /* 0x0000000c0d0e7389 */ /* 0x00006400000c000b */
[----:B01----:R-:W-:Y:S01]  /*fb50*/  ENDCOLLECTIVE ;  /* 0x000000000000791b */ /* 0x003fe20003800000 */
.L_x_368:
        /* <DEDUP_REMOVED lines=13> */
.L_x_369:
[----:B------:R-:W-:Y:S01]  /*fc30*/  IMAD.MOV.U32 R13, RZ, RZ, R5 ;  /* 0x000000ffff0d7224 */ /* 0x000fe200078e0005 */
[----:B------:R-:W-:Y:S01]  /*fc40*/  MOV R12, 0x5 ;  /* 0x00000005000c7802 */ /* 0x000fe20000000f00 */
[----:B------:R-:W-:-:S07]  /*fc50*/  IMAD.MOV.U32 R2, RZ, RZ, R14 ;  /* 0x000000ffff027224 */ /* 0x000fce00078e000e */
[----:B------:R-:W-:Y:S05]  /*fc60*/  WARPSYNC.COLLECTIVE R15, `(.L_x_370) ;  /* 0x000000000f087348 */ /* 0x000fea0003c00000 */
[----:B------:R0:W1:Y:S02]  /*fc70*/  SHFL.IDX P6, R14, R13, R12, R11 ;  /* 0x0000000c0d0e7389 */ /* 0x00006400000c000b */
[----:B01----:R-:W-:Y:S01]  /*fc80*/  ENDCOLLECTIVE ;  /* 0x000000000000791b */ /* 0x003fe20003800000 */
.L_x_370:
        /* <DEDUP_REMOVED lines=13> */
.L_x_371:
[----:B------:R-:W-:Y:S01]  /*fd60*/  IMAD.MOV.U32 R2, RZ, RZ, R14 ;  /* 0x000000ffff027224 */ /* 0x000fe200078e000e */
[----:B------:R-:W-:Y:S06]  /*fd70*/  BRA `(.L_x_372) ;  /* 0xffffffc4001c7947 */ /* 0x000fec000383ffff */
.L_x_281:
[----:B--2---:R2:W3:Y:S02]  /*fd80*/  SYNCS.PHASECHK.TRANS64.TRYWAIT P0, [R4+URZ+0x2a860], R2 ;  /* 0x02a86002040075a7 */ /* 0x0044e4000800017f */
[----:B---3--:R-:W-:Y:S05]  /*fd90*/  @!P0 NANOSLEEP.SYNCS 0x989680 ;  /* 0x009896800000895d */ /* 0x008fea0003900000 */
[----:B------:R-:W3:Y:S02]  /*fda0*/  @!P0 SYNCS.PHASECHK.TRANS64 P0, [R4+URZ+0x2a860], R2 ;  /* 0x02a86002040085a7 */ /* 0x000ee4000800007f */
[----:B---3--:R-:W-:Y:S05]  /*fdb0*/  @!P0 BRA `(.L_x_281) ;  /* 0xfffffffc00f08947 */ /* 0x008fea000383ffff */
[----:B------:R-:W-:Y:S05]  /*fdc0*/  BRA `(.L_x_373) ;  /* 0xffffffc4007c7947 */ /* 0x000fea000383ffff */
.L_x_282:
[----:B------:R-:W-:Y:S01]  /*fdd0*/  BSSY B1, `(.L_x_374) ;  /* 0x0000008000017945 */ /* 0x000fe20003800000 */
[----:B------:R-:W-:Y:S01]  /*fde0*/  MOV R13, R24 ;  /* 0x00000018000d7202 */ /* 0x000fe20000000f00 */
[----:B------:R-:W-:Y:S02]  /*fdf0*/  IMAD.MOV.U32 R12, RZ, RZ, RZ ;  /* 0x000000ffff0c7224 */ /* 0x000fe400078e00ff */
[----:B------:R-:W-:Y:S02]  /*fe00*/  IMAD.MOV.U32 R11, RZ, RZ, 0x181f ;  /* 0x0000181fff0b7424 */ /* 0x000fe400078e00ff */
[----:B------:R-:W-:-:S07]  /*fe10*/  IMAD.MOV.U32 R15, RZ, RZ, -0x1 ;  /* 0xffffffffff0f7424 */ /* 0x000fce00078e00ff */
[----:B--2---:R-:W-:Y:S05]  /*fe20*/  WARPSYNC.COLLECTIVE R15, `(.L_x_375) ;  /* 0x000000000f087348 */ /* 0x004fea0003c00000 */
[----:B------:R0:W1:Y:S02]  /*fe30*/  SHFL.IDX P6, R14, R13, R12, R11 ;  /* 0x0000000c0d0e7389 */ /* 0x00006400000c000b */
[----:B012---:R-:W-:Y:S01]  /*fe40*/  ENDCOLLECTIVE ;  /* 0x000000000000791b */ /* 0x007fe20003800000 */
.L_x_375:
[----:B------:R-:W-:Y:S05]  /*fe50*/  BSYNC B1 ;  /* 0x0000000000017941 */ /* 0x000fea0003800000 */
.L_x_374:
[----:B------:R-:W-:Y:S01]  /*fe60*/  IMAD.MOV.U32 R13, RZ, RZ, R23 ;  /* 0x000000ffff0d7224 */ /* 0x000fe200078e0017 */
[----:B------:R-:W-:Y:S01]  /*fe70*/  MOV R15, 0xffffffff ;  /* 0xffffffff000f7802 */ /* 0x000fe20000000f00 */
[----:B------:R-:W-:Y:S01]  /*fe80*/  IMAD.MOV.U32 R12, RZ, RZ, RZ ;  /* 0x000000ffff0c7224 */ /* 0x000fe200078e00ff */
[----:B------:R-:W-:Y:S01]  /*fe90*/  MOV R3, R14 ;  /* 0x0000000e00037202 */ /* 0x000fe20000000f00 */
[----:B------:R-:W-:Y:S02]  /*fea0*/  IMAD.MOV.U32 R11, RZ, RZ, 0x181f ;  /* 0x0000181fff0b7424 */ /* 0x000fe400078e00ff */
[----:B------:R-:W-:-:S07]  /*feb0*/  IMAD R5, R5, 0x2, R22 ;  /* 0x0000000205057824 */ /* 0x000fce00078e0216 */
[----:B------:R-:W-:Y:S05]  /*fec0*/  WARPSYNC.COLLECTIVE R15, `(.L_x_376) ;  /* 0x000000000f087348 */ /* 0x000fea0003c00000 */
[----:B------:R0:W1:Y:S02]  /*fed0*/  SHFL.IDX P6, R14, R13, R12, R11 ;  /* 0x0000000c0d0e7389 */ /* 0x00006400000c000b */
[----:B01----:R-:W-:Y:S01]  /*fee0*/  ENDCOLLECTIVE ;  /* 0x000000000000791b */ /* 0x003fe20003800000 */
.L_x_376:
[----:B------:R-:W-:Y:S01]  /*fef0*/  MOV R13, R24 ;  /* 0x00000018000d7202 */ /* 0x000fe20000000f00 */
[----:B------:R-:W-:Y:S02]  /*ff00*/  IMAD.MOV.U32 R12, RZ, RZ, 0x1 ;  /* 0x00000001ff0c7424 */ /* 0x000fe400078e00ff */
[----:B------:R-:W-:-:S07]  /*ff10*/  IMAD.MOV.U32 R2, RZ, RZ, R14 ;  /* 0x000000ffff027224 */ /* 0x000fce00078e000e */
[----:B------:R-:W-:Y:S05]  /*ff20*/  WARPSYNC.COLLECTIVE R15, `(.L_x_377) ;  /* 0x000000000f087348 */ /* 0x000fea0003c00000 */
[----:B------:R0:W1:Y:S02]  /*ff30*/  SHFL.IDX P6, R14, R13, R12, R11 ;  /* 0x0000000c0d0e7389 */ /* 0x00006400000c000b */
[----:B01----:R-:W-:Y:S01]  /*ff40*/  ENDCOLLECTIVE ;  /* 0x000000000000791b */ /* 0x003fe20003800000 */
.L_x_377:
[----:B------:R-:W-:-:S05]  /*ff50*/  IADD3 R2, P1, R2, R0, RZ ;  /* 0x0000000002027210 */ /* 0x000fca0007f3e0ff */
[----:B------:R-:W-:Y:S01]  /*ff60*/  IMAD.X R3, RZ, RZ, R3, P1 ;  /* 0x000000ffff037224 */ /* 0x000fe200008e0603 */
[----:B------:R-:W-:-:S04]  /*ff70*/  LOP3.LUT P1, RZ, R29, 0x1, RZ, 0xc0, !PT ;  /* 0x000000011dff7812 */ /* 0x000fc8000782c0ff */
[----:B------:R-:W-:Y:S01]  /*ff80*/  ISETP.LT.OR P2, PT, R6, 0x1, !P1 ;  /* 0x000000010600780c */ /* 0x000fe20004f41670 */
[----:B------:R-:W-:-:S12]  /*ff90*/  IMAD.MOV.U32 R13, RZ, RZ, R23 ;  /* 0x000000ffff0d7224 */ /* 0x000fd800078e0017 */
[----:B------:R-:W-:Y:S01]  /*ffa0*/  @!PT LDS RZ, [RZ] ;  /* 0x00000000fffff984 */ /* 0x000fe20000000800 */
[----:B------:R-:W-:Y:S01]  /*ffb0*/  @!PT LDS RZ, [RZ] ;  /* 0x00000000fffff984 */ /* 0x000fe20000000800 */
[----:B------:R-:W-:Y:S01]  /*ffc0*/  @!PT LDS RZ, [RZ] ;  /* 0x00000000fffff984 */ /* 0x000fe20000000800 */
[----:B------:R-:W-:Y:S01]  /*ffd0*/  LDGSTS.E.BYPASS.LTC128B.128 [R5+0x400], desc[UR36][R2.64], !P2 ;  /* 0x0040000002057fae */ /* 0x000fe2000d101d64 */
[----:B------:R-:W-:-:S13]  /*ffe0*/  ISETP.LT.OR P2, PT, R6, 0x1, !P0 ;  /* 0x000000010600780c */ /* 0x000fda0004741670 */
[----:B------:R0:W-:Y:S02]  /*fff0*/  LDGSTS.E.BYPASS.LTC128B.128 [R5+0x3400], desc[UR36][R2.64+0x80], !P2 ;  /* 0x0340008002057fae */ /* 0x0001e4000d101d64 */
[----:B0-----:R-:W-:-:S07]  /*10000*/  IMAD.MOV.U32 R3, RZ, RZ, R14 ;  /* 0x000000ffff037224 */ /* 0x001fce00078e000e */
[----:B------:R-:W-:Y:S05]  /*10010*/  WARPSYNC.COLLECTIVE R15, `(.L_x_378) ;  /* 0x000000000f087348 */ /* 0x000fea0003c00000 */
[----:B------:R0:W1:Y:S02]  /*10020*/  SHFL.IDX P6, R14, R13, R12, R11 ;  /* 0x0000000c0d0e7389 */ /* 0x00006400000c000b */
[----:B01----:R-:W-:Y:S01]  /*10030*/  ENDCOLLECTIVE ;  /* 0x000000000000791b */ /* 0x003fe20003800000 */
.L_x_378:
[----:B------:R-:W-:Y:S02]  /*10040*/  IMAD.MOV.U32 R13, RZ, RZ, R24 ;  /* 0x000000ffff0d7224 */ /* 0x000fe400078e0018 */
[----:B------:R-:W-:Y:S01]  /*10050*/  IMAD.MOV.U32 R12, RZ, RZ, 0x2 ;  /* 0x00000002ff0c7424 */ /* 0x000fe200078e00ff */
[----:B------:R-:W-:-:S07]  /*10060*/  MOV R2, R14 ;  /* 0x0000000e00027202 */ /* 0x000fce0000000f00 */
[----:B------:R-:W-:Y:S05]  /*10070*/  WARPSYNC.COLLECTIVE R15, `(.L_x_379) ;  /* 0x000000000f087348 */ /* 0x000fea0003c00000 */
[----:B------:R0:W1:Y:S02]  /*10080*/  SHFL.IDX P6, R14, R13, R12, R11 ;  /* 0x0000000c0d0e7389 */ /* 0x00006400000c000b */
[----:B01----:R-:W-:Y:S01]  /*10090*/  ENDCOLLECTIVE ;  /* 0x000000000000791b */ /* 0x003fe20003800000 */
.L_x_379:
[----:B------:R-:W-:-:S05]  /*100a0*/  IADD3 R2, P2, R2, R0, RZ ;  /* 0x0000000002027210 */ /* 0x000fca0007f5e0ff */
[----:B------:R-:W-:Y:S01]  /*100b0*/  IMAD.X R3, RZ, RZ, R3, P2 ;  /* 0x000000ffff037224 */ /* 0x000fe200010e0603 */
        /* <DEDUP_REMOVED lines=8> */
[----:B0-----:R-:W-:-:S07]  /*10140*/  MOV R3, R14 ;  /* 0x0000000e00037202 */ /* 0x001fce0000000f00 */
[----:B------:R-:W-:Y:S05]  /*10150*/  WARPSYNC.COLLECTIVE R15, `(.L_x_380) ;  /* 0x000000000f087348 */ /* 0x000fea0003c00000 */
[----:B------:R0:W1:Y:S02]  /*10160*/  SHFL.IDX P6, R14, R13, R12, R11 ;  /* 0x0000000c0d0e7389 */ /* 0x00006400000c000b */
[----:B01----:R-:W-:Y:S01]  /*10170*/  ENDCOLLECTIVE ;  /* 0x000000000000791b */ /* 0x003fe20003800000 */
.L_x_380:
[----:B------:R-:W-:Y:S01]  /*10180*/  MOV R13, R24 ;  /* 0x00000018000d7202 */ /* 0x000fe20000000f00 */
[----:B------:R-:W-:Y:S02]  /*10190*/  IMAD.MOV.U32 R12, RZ, RZ, 0x3 ;  /* 0x00000003ff0c7424 */ /* 0x000fe400078e00ff */
[----:B------:R-:W-:-:S07]  /*101a0*/  IMAD.MOV.U32 R2, RZ, RZ, R14 ;  /* 0x000000ffff027224 */ /* 0x000fce00078e000e */
[----:B------:R-:W-:Y:S05]  /*101b0*/  WARPSYNC.COLLECTIVE R15, `(.L_x_381) ;  /* 0x000000000f087348 */ /* 0x000fea0003c00000 */
[----:B------:R0:W1:Y:S02]  /*101c0*/  SHFL.IDX P6, R14, R13, R12, R11 ;  /* 0x0000000c0d0e7389 */ /* 0x00006400000c000b */
[----:B01----:R-:W-:Y:S01]  /*101d0*/  ENDCOLLECTIVE ;  /* 0x000000000000791b */ /* 0x003fe20003800000 */
.L_x_381:
        /* <DEDUP_REMOVED lines=14> */
.L_x_382:
[----:B------:R-:W-:Y:S02]  /*102c0*/  IMAD.MOV.U32 R13, RZ, RZ, R24 ;  /* 0x000000ffff0d7224 */ /* 0x000fe400078e0018 */
[----:B------:R-:W-:Y:S01]  /*102d0*/  IMAD.MOV.U32 R12, RZ, RZ, 0x4 ;  /* 0x00000004ff0c7424 */ /* 0x000fe200078e00ff */
[----:B------:R-:W-:-:S07]  /*102e0*/  MOV R2, R14 ;  /* 0x0000000e00027202 */ /* 0x000fce0000000f00 */
[----:B------:R-:W-:Y:S05]  /*102f0*/  WARPSYNC.COLLECTIVE R15, `(.L_x_383) ;  /* 0x000000000f087348 */ /* 0x000fea0003c00000 */
[----:B------:R0:W1:Y:S02]  /*10300*/  SHFL.IDX P6, R14, R13, R12, R11 ;  /* 0x0000000c0d0e7389 */ /* 0x00006400000c000b */
[----:B01----:R-:W-:Y:S01]  /*10310*/  ENDCOLLECTIVE ;  /* 0x000000000000791b */ /* 0x003fe20003800000 */
.L_x_383:
        /* <DEDUP_REMOVED lines=14> */
.L_x_384:
[----:B------:R-:W-:Y:S01]  /*10400*/  MOV R13, R24 ;  /* 0x00000018000d7202 */ /* 0x000fe20000000f00 */
[----:B------:R-:W-:Y:S02]  /*10410*/  IMAD.MOV.U32 R12, RZ, RZ, 0x5 ;  /* 0x00000005ff0c7424 */ /* 0x000fe400078e00ff */
[----:B------:R-:W-:-:S07]  /*10420*/  IMAD.MOV.U32 R2, RZ, RZ, R14 ;  /* 0x000000ffff027224 */ /* 0x000fce00078e000e */
[----:B------:R-:W-:Y:S05]  /*10430*/  WARPSYNC.COLLECTIVE R15, `(.L_x_385) ;  /* 0x000000000f087348 */ /* 0x000fea0003c00000 */
[----:B------:R0:W1:Y:S02]  /*10440*/  SHFL.IDX P6, R14, R13, R12, R11 ;  /* 0x0000000c0d0e7389 */ /* 0x00006400000c000b */
[----:B01----:R-:W-:Y:S01]  /*10450*/  ENDCOLLECTIVE ;  /* 0x000000000000791b */ /* 0x003fe20003800000 */
.L_x_385:
[----:B------:R-:W-:-:S05]  /*10460*/  IADD3 R2, P2, R2, R0, RZ ;  /* 0x0000000002027210 */ /* 0x000fca0007f5e0ff */
[----:B------:R-:W-:Y:S01]  /*10470*/  IMAD.X R3, RZ, RZ, R3, P2 ;  /* 0x000000ffff037224 */ /* 0x000fe200010e0603 */
[----:B------:R-:W-:Y:S01]  /*10480*/  ISETP.LT.OR P2, PT, R6, 0x41, !P1 ;  /* 0x000000410600780c */ /* 0x000fe20004f41670 */
[----:B------:R-:W-:-:S12]  /*10490*/  IMAD.MOV.U32 R13, RZ, RZ, R23 ;  /* 0x000000ffff0d7224 */ /* 0x000fd800078e0017 */
[----:B------:R-:W-:Y:S01]  /*104a0*/  @!PT LDS RZ, [RZ] ;  /* 0x00000000fffff984 */ /* 0x000fe20000000800 */
[----:B------:R-:W-:Y:S01]  /*104b0*/  @!PT LDS RZ, [RZ] ;  /* 0x00000000fffff984 */ /* 0x000fe20000000800 */
[----:B------:R-:W-:Y:S01]  /*104c0*/  @!PT LDS RZ, [RZ] ;  /* 0x00000000fffff984 */ /* 0x000fe20000000800 */
[----:B------:R0:W-:Y:S01]  /*104d0*/  LDGSTS.E.BYPASS.LTC128B.128 [R5+0x2400], desc[UR36][R2.64], !P2 ;  /* 0x0240000002057fae */ /* 0x0001e2000d101d64 */
[----:B------:R-:W-:Y:S01]  /*104e0*/  ISETP.LT.OR P2, PT, R6, 0x41, !P0 ;  /* 0x000000410600780c */ /* 0x000fe20004741670 */
[----:B------:R-:W-:-:S12]  /*104f0*/  IMAD.MOV.U32 R24, RZ, RZ, R14 ;  /* 0x000000ffff187224 */ /* 0x000fd800078e000e */
[----:B0-----:R-:W-:Y:S05]  /*10500*/  WARPSYNC.COLLECTIVE R15, `(.L_x_386) ;  /* 0x000000000f087348 */ /* 0x001fea0003c00000 */
[----:B------:R1:W2:Y:S02]  /*10510*/  SHFL.IDX P6, R14, R13, R12, R11 ;  /* 0x0000000c0d0e7389 */ /* 0x0002a400000c000b */
[----:B012---:R-:W-:Y:S01]  /*10520*/  ENDCOLLECTIVE ;  /* 0x000000000000791b */ /* 0x007fe20003800000 */
.L_x_386:
[----:B------:R-:W-:Y:S01]  /*10530*/  @!PT LDS RZ, [RZ] ;  /* 0x00000000fffff984 */ /* 0x000fe20000000800 */
[----:B------:R-:W-:Y:S01]  /*10540*/  @!PT LDS RZ, [RZ] ;  /* 0x00000000fffff984 */ /* 0x000fe20000000800 */
[----:B------:R-:W-:Y:S01]  /*10550*/  @!PT LDS RZ, [RZ] ;  /* 0x00000000fffff984 */ /* 0x000fe20000000800 */
[----:B------:R0:W-:Y:S02]  /*10560*/  LDGSTS.E.BYPASS.LTC128B.128 [R5+0x5400], desc[UR36][R2.64+0x80], !P2 ;  /* 0x0540008002057fae */ /* 0x0001e4000d101d64 */
[----:B0-----:R-:W-:Y:S01]  /*10570*/  MOV R2, R14 ;  /* 0x0000000e00027202 */ /* 0x001fe20000000f00 */
[----:B------:R-:W-:Y:S06]  /*10580*/  BRA `(.L_x_387) ;  /* 0xffffffc000687947 */ /* 0x000fec000383ffff */
.L_x_290:
[----:B0-----:R0:W1:Y:S02]  /*10590*/  SYNCS.PHASECHK.TRANS64.TRYWAIT P0, [R0+URZ+0x2a860], R3 ;  /* 0x02a86003000075a7 */ /* 0x001064000800017f */
[----:B-1----:R-:W-:Y:S05]  /*105a0*/  @!P0 NANOSLEEP.SYNCS 0x989680 ;  /* 0x009896800000895d */ /* 0x002fea0003900000 */
[----:B------:R-:W1:Y:S02]  /*105b0*/  @!P0 SYNCS.PHASECHK.TRANS64 P0, [R0+URZ+0x2a860], R3 ;  /* 0x02a86003000085a7 */ /* 0x000e64000800007f */
[----:B-1----:R-:W-:Y:S05]  /*105c0*/  @!P0 BRA `(.L_x_290) ;  /* 0xfffffffc00f08947 */ /* 0x002fea000383ffff */
[----:B------:R-:W-:Y:S05]  /*105d0*/  BRA `(.L_x_388) ;  /* 0xffffffc400887947 */ /* 0x000fea000383ffff */
.L_x_291:
[----:B------:R-:W-:Y:S01]  /*105e0*/  BSSY B0, `(.L_x_389) ;  /* 0x0000008000007945 */ /* 0x000fe20003800000 */
[----:B------:R-:W-:Y:S01]  /*105f0*/  IMAD.MOV.U32 R13, RZ, RZ, R24 ;  /* 0x000000ffff0d7224 */ /* 0x000fe200078e0018 */
[----:B------:R-:W-:Y:S01]  /*10600*/  MOV R15, 0xffffffff ;  /* 0xffffffff000f7802 */ /* 0x000fe20000000f00 */
[----:B------:R-:W-:Y:S02]  /*10610*/  IMAD.MOV.U32 R12, RZ, RZ, RZ ;  /* 0x000000ffff0c7224 */ /* 0x000fe400078e00ff */
[----:B------:R-:W-:-:S07]  /*10620*/  IMAD.MOV.U32 R11, RZ, RZ, 0x181f ;  /* 0x0000181fff0b7424 */ /* 0x000fce00078e00ff */
[----:B0-----:R-:W-:Y:S05]  /*10630*/  WARPSYNC.COLLECTIVE R15, `(.L_x_390) ;  /* 0x000000000f087348 */ /* 0x001fea0003c00000 */
[----:B------:R1:W2:Y:S02]  /*10640*/  SHFL.IDX P6, R14, R13, R12, R11 ;  /* 0x0000000c0d0e7389 */ /* 0x0002a400000c000b */
[----:B012---:R-:W-:Y:S01]  /*10650*/  ENDCOLLECTIVE ;  /* 0x000000000000791b */ /* 0x007fe20003800000 */
.L_x_390:
[----:B------:R-:W-:Y:S05]  /*10660*/  BSYNC B0 ;  /* 0x0000000000007941 */ /* 0x000fea0003800000 */
.L_x_389:
[----:B------:R-:W0:Y:S01]  /*10670*/  S2R R4, SR_TID.X ;  /* 0x0000000000047919 */ /* 0x000e220000002100 */
[----:B------:R-:W-:Y:S01]  /*10680*/  IMAD.MOV.U32 R13, RZ, RZ, R23 ;  /* 0x000000ffff0d7224 */ /* 0x000fe200078e0017 */
[----:B------:R-:W-:Y:S01]  /*10690*/  MOV R11, 0x181f ;  /* 0x0000181f000b7802 */ /* 0x000fe20000000f00 */
[----:B------:R-:W-:Y:S01]  /*106a0*/  IMAD.MOV.U32 R12, RZ, RZ, RZ ;  /* 0x000000ffff0c7224 */ /* 0x000fe200078e00ff */
[C---:B------:R-:W-:Y:S01]  /*106b0*/  LOP3.LUT R2, R29.reuse, 0x1, RZ, 0xc0, !PT ;  /* 0x000000011d027812 */ /* 0x040fe200078ec0ff */
[----:B------:R-:W-:Y:S01]  /*106c0*/  IMAD.MOV.U32 R15, RZ, RZ, -0x1 ;  /* 0xffffffffff0f7424 */ /* 0x000fe200078e00ff */
[----:B------:R-:W-:Y:S01]  /*106d0*/  LOP3.LUT P0, RZ, R29, 0x2, RZ, 0xc0, !PT ;  /* 0x000000021dff7812 */ /* 0x000fe2000780c0ff */
[----:B------:R-:W-:Y:S01]  /*106e0*/  IMAD.MOV.U32 R3, RZ, RZ, R14 ;  /* 0x000000ffff037224 */ /* 0x000fe200078e000e */
[----:B------:R-:W-:-:S13]  /*106f0*/  ISETP.NE.U32.AND P1, PT, R2, 0x1, PT ;  /* 0x000000010200780c */ /* 0x000fda0003f25070 */
[----:B0-----:R-:W-:Y:S05]  /*10700*/  WARPSYNC.COLLECTIVE R15, `(.L_x_391) ;  /* 0x000000000f087348 */ /* 0x001fea0003c00000 */
[----:B------:R1:W2:Y:S02]  /*10710*/  SHFL.IDX P6, R14, R13, R12, R11 ;  /* 0x0000000c0d0e7389 */ /* 0x0002a400000c000b */
[----:B012---:R-:W-:Y:S01]  /*10720*/  ENDCOLLECTIVE ;  /* 0x000000000000791b */ /* 0x007fe20003800000 */
.L_x_391:
[C---:B------:R-:W-:Y:S02]  /*10730*/  ISETP.LT.OR P4, PT, R5.reuse, 0x1, !P0 ;  /* 0x000000010500780c */ /* 0x040fe40004781670 */
[----:B------:R-:W-:Y:S01]  /*10740*/  ISETP.LT.OR P3, PT, R5, 0x1, P1 ;  /* 0x000000010500780c */ /* 0x000fe20000f61670 */
[----:B------:R-:W-:Y:S02]  /*10750*/  IMAD.MOV.U32 R13, RZ, RZ, R24 ;  /* 0x000000ffff0d7224 */ /* 0x000fe400078e0018 */
[----:B------:R-:W-:Y:S02]  /*10760*/  IMAD.MOV.U32 R12, RZ, RZ, 0x1 ;  /* 0x00000001ff0c7424 */ /* 0x000fe400078e00ff */
[----:B------:R-:W-:-:S05]  /*10770*/  IMAD.SHL.U32 R4, R4, 0x8, RZ ;  /* 0x0000000804047824 */ /* 0x000fca00078e00ff */
[----:B------:R-:W-:-:S05]  /*10780*/  LOP3.LUT R4, R4, 0x38, RZ, 0xc0, !PT ;  /* 0x0000003804047812 */ /* 0x000fca00078ec0ff */
[----:B------:R-:W-:Y:S02]  /*10790*/  IMAD.SHL.U32 R6, R4, 0x2, RZ ;  /* 0x0000000204067824 */ /* 0x000fe400078e00ff */
[----:B------:R-:W-:-:S03]  /*107a0*/  IMAD R4, R7, 0x2, R22 ;  /* 0x0000000207047824 */ /* 0x000fc600078e0216 */
[----:B------:R-:W-:-:S13]  /*107b0*/  IADD3 R2, P2, R14, R6, RZ ;  /* 0x000000060e027210 */ /* 0x000fda0007f5e0ff */
[----:B------:R-:W-:Y:S05]  /*107c0*/  WARPSYNC.COLLECTIVE R15, `(.L_x_392) ;  /* 0x000000000f087348 */ /* 0x000fea0003c00000 */
[----:B------:R0:W1:Y:S02]  /*107d0*/  SHFL.IDX P6, R14, R13, R12, R11 ;  /* 0x0000000c0d0e7389 */ /* 0x00006400000c000b */
[----:B01----:R-:W-:Y:S01]  /*107e0*/  ENDCOLLECTIVE ;  /* 0x000000000000791b */ /* 0x003fe20003800000 */
.L_x_392:
[----:B------:R-:W-:-:S05]  /*107f0*/  IADD3.X R3, RZ, R3, RZ, P2, !PT ;  /* 0x00000003ff037210 */ /* 0x000fca00017fe4ff */
[----:B------:R-:W-:Y:S01]  /*10800*/  @!PT LDS RZ, [RZ] ;  /* 0x00000000fffff984 */ /* 0x000fe20000000800 */
[----:B------:R-:W-:Y:S01]  /*10810*/  @!PT LDS RZ, [RZ] ;  /* 0x00000000fffff984 */ /* 0x000fe20000000800 */
[----:B------:R-:W-:Y:S01]  /*10820*/  @!PT LDS RZ, [RZ] ;  /* 0x00000000fffff984 */ /* 0x000fe20000000800 */
[----:B------:R0:W-:Y:S01]  /*10830*/  LDGSTS.E.BYPASS.LTC128B.128 [R4+0x400], desc[UR36][R2.64], !P3 ;  /* 0x0040000002047fae */ /* 0x0001e2000d901d64 */
[----:B------:R-:W-:-:S03]  /*10840*/  ISETP.LT.OR P3, PT, R5, 0x11, P1 ;  /* 0x000000110500780c */ /* 0x000fc60000f61670 */
[----:B------:R0:W-:Y:S01]  /*10850*/  LDGSTS.E.BYPASS.LTC128B.128 [R4+0x3400], desc[UR36][R2.64+0x80], !P4 ;  /* 0x0340008002047fae */ /* 0x0001e2000e101d64 */
[----:B------:R-:W-:Y:S01]  /*10860*/  ISETP.LT.OR P4, PT, R5, 0x11, !P0 ;  /* 0x000000110500780c */ /* 0x000fe20004781670 */
[----:B------:R-:W-:Y:S01]  /*10870*/  IMAD.MOV.U32 R13, RZ, RZ, R23 ;  /* 0x000000ffff0d7224 */ /* 0x000fe200078e0017 */
[----:B------:R-:W-:-:S11]  /*10880*/  MOV R8, R14 ;  /* 0x0000000e00087202 */ /* 0x000fd60000000f00 */
[----:B0-----:R-:W-:Y:S05]  /*10890*/  WARPSYNC.COLLECTIVE R15, `(.L_x_393) ;  /* 0x000000000f087348 */ /* 0x001fea0003c00000 */
[----:B------:R1:W2:Y:S02]  /*108a0*/  SHFL.IDX P6, R14, R13, R12, R11 ;  /* 0x0000000c0d0e7389 */ /* 0x0002a400000c000b */
[----:B012---:R-:W-:Y:S01]  /*108b0*/  ENDCOLLECTIVE ;  /* 0x000000000000791b */ /* 0x007fe20003800000 */
.L_x_393:
[----:B------:R-:W-:Y:S01]  /*108c0*/  IMAD.MOV.U32 R13, RZ, RZ, R24 ;  /* 0x000000ffff0d7224 */ /* 0x000fe200078e0018 */
[----:B------:R-:W-:Y:S02]  /*108d0*/  MOV R12, 0x2 ;  /* 0x00000002000c7802 */ /* 0x000fe40000000f00 */
[----:B------:R-:W-:-:S13]  /*108e0*/  IADD3 R2, P2, R14, R6, RZ ;  /* 0x000000060e027210 */ /* 0x000fda0007f5e0ff */
[----:B------:R-:W-:Y:S05]  /*108f0*/  WARPSYNC.COLLECTIVE R15, `(.L_x_394) ;  /* 0x000000000f087348 */ /* 0x000fea0003c00000 */
[----:B------:R0:W1:Y:S02]  /*10900*/  SHFL.IDX P6, R14, R13, R12, R11 ;  /* 0x0000000c0d0e7389 */ /* 0x00006400000c000b */
[----:B01----:R-:W-:Y:S01]  /*10910*/  ENDCOLLECTIVE ;  /* 0x000000000000791b */ /* 0x003fe20003800000 */
.L_x_394:
[----:B------:R-:W-:-:S05]  /*10920*/  IMAD.X R3, RZ, RZ, R8, P2 ;  /* 0x000000ffff037224 */ /* 0x000fca00010e0608 */
[----:B------:R-:W-:Y:S01]  /*10930*/  @!PT LDS RZ, [RZ] ;  /* 0x00000000fffff984 */ /* 0x000fe20000000800 */
[----:B------:R-:W-:Y:S01]  /*10940*/  @!PT LDS RZ, [RZ] ;  /* 0x00000000fffff984 */ /* 0x000fe20000000800 */
[----:B------:R-:W-:Y:S01]  /*10950*/  @!PT LDS RZ, [RZ] ;  /* 0x00000000fffff984 */ /* 0x000fe20000000800 */
[----:B------:R0:W-:Y:S01]  /*10960*/  LDGSTS.E.BYPASS.LTC128B.128 [R4+0xc00], desc[UR36][R2.64], !P3 ;  /* 0x00c0000002047fae */ /* 0x0001e2000d901d64 */
[----:B------:R-:W-:-:S03]  /*10970*/  ISETP.LT.OR P3, PT, R5, 0x21, P1 ;  /* 0x000000210500780c */ /* 0x000fc60000f61670 */
[----:B------:R0:W-:Y:S01]  /*10980*/  LDGSTS.E.BYPASS.LTC128B.128 [R4+0x3c00], desc[UR36][R2.64+0x80], !P4 ;  /* 0x03c0008002047fae */ /* 0x0001e2000e101d64 */
[----:B------:R-:W-:Y:S01]  /*10990*/  ISETP.LT.OR P4, PT, R5, 0x21, !P0 ;  /* 0x000000210500780c */ /* 0x000fe20004781670 */
[----:B------:R-:W-:Y:S02]  /*109a0*/  IMAD.MOV.U32 R13, RZ, RZ, R23 ;  /* 0x000000ffff0d7224 */ /* 0x000fe400078e0017 */
[----:B------:R-:W-:-:S10]  /*109b0*/  IMAD.MOV.U32 R7, RZ, RZ, R14 ;  /* 0x000000ffff077224 */ /* 0x000fd400078e000e */
[----:B0-----:R-:W-:Y:S05]  /*109c0*/  WARPSYNC.COLLECTIVE R15, `(.L_x_395) ;  /* 0x000000000f087348 */ /* 0x001fea0003c00000 */
[----:B------:R1:W2:Y:S02]  /*109d0*/  SHFL.IDX P6, R14, R13, R12, R11 ;  /* 0x0000000c0d0e7389 */ /* 0x0002a400000c000b */
[----:B012---:R-:W-:Y:S01]  /*109e0*/  ENDCOLLECTIVE ;  /* 0x000000000000791b */ /* 0x007fe20003800000 */
.L_x_395:
[----:B------:R-:W-:Y:S02]  /*109f0*/  IMAD.MOV.U32 R13, RZ, RZ, R24 ;  /* 0x000000ffff0d7224 */ /* 0x000fe400078e0018 */
[----:B------:R-:W-:Y:S02]  /*10a00*/  IMAD.MOV.U32 R12, RZ, RZ, 0x3 ;  /* 0x00000003ff0c7424 */ /* 0x000fe400078e00ff */
[----:B------:R-:W-:-:S07]  /*10a10*/  IMAD.MOV.U32 R9, RZ, RZ, R14 ;  /* 0x000000ffff097224 */ /* 0x000fce00078e000e */
[----:B------:R-:W-:Y:S05]  /*10a20*/  WARPSYNC.COLLECTIVE R15, `(.L_x_396) ;  /* 0x000000000f087348 */ /* 0x000fea0003c00000 */
[----:B------:R0:W1:Y:S02]  /*10a30*/  SHFL.IDX P6, R14, R13, R12, R11 ;  /* 0x0000000c0d0e7389 */ /* 0x00006400000c000b */
[----:B01----:R-:W-:Y:S01]  /*10a40*/  ENDCOLLECTIVE ;  /* 0x000000000000791b */ /* 0x003fe20003800000 */
.L_x_396:
[----:B------:R-:W-:-:S04]  /*10a50*/  IADD3 R2, P2, R9, R6, RZ ;  /* 0x0000000609027210 */ /* 0x000fc80007f5e0ff */
[----:B------:R-:W-:-:S05]  /*10a60*/  IADD3.X R3, RZ, R7, RZ, P2, !PT ;  /* 0x00000007ff037210 */ /* 0x000fca00017fe4ff */
[----:B------:R-:W-:Y:S01]  /*10a70*/  @!PT LDS RZ, [RZ] ;  /* 0x00000000fffff984 */ /* 0x000fe20000000800 */
[----:B------:R-:W-:Y:S01]  /*10a80*/  @!PT LDS RZ, [RZ] ;  /* 0x00000000fffff984 */ /* 0x000fe20000000800 */
[----:B------:R-:W-:Y:S01]  /*10a90*/  @!PT LDS RZ, [RZ] ;  /* 0x00000000fffff984 */ /* 0x000fe20000000800 */
[----:B------:R0:W-:Y:S01]  /*10aa0*/  LDGSTS.E.BYPASS.LTC128B.128 [R4+0x1400], desc[UR36][R2.64], !P3 ;  /* 0x0140000002047fae */ /* 0x0001e2000d901d64 */
[C---:B------:R-:W-:Y:S02]  /*10ab0*/  ISETP.LT.OR P3, PT, R5.reuse, 0x31, P1 ;  /* 0x000000310500780c */ /* 0x040fe40000f61670 */
[----:B------:R-:W-:Y:S01]  /*10ac0*/  MOV R13, R23 ;  /* 0x00000017000d7202 */ /* 0x000fe20000000f00 */
[----:B------:R0:W-:Y:S01]  /*10ad0*/  LDGSTS.E.BYPASS.LTC128B.128 [R4+0x4400], desc[UR36][R2.64+0x80], !P4 ;  /* 0x0440008002047fae */ /* 0x0001e2000e101d64 */
[----:B------:R-:W-:Y:S01]  /*10ae0*/  ISETP.LT.OR P4, PT, R5, 0x31, !P0 ;  /* 0x000000310500780c */ /* 0x000fe20004781670 */
[----:B------:R-:W-:-:S12]  /*10af0*/  IMAD.MOV.U32 R8, RZ, RZ, R14 ;  /* 0x000000ffff087224 */ /* 0x000fd800078e000e */
[----:B0-----:R-:W-:Y:S05]  /*10b00*/  WARPSYNC.COLLECTIVE R15, `(.L_x_397) ;  /* 0x000000000f087348 */ /* 0x001fea0003c00000 */
[----:B------:R1:W2:Y:S02]  /*10b10*/  SHFL.IDX P6, R14, R13, R12, R11 ;  /* 0x0000000c0d0e7389 */ /* 0x0002a400000c000b */
[----:B012---:R-:W-:Y:S01]  /*10b20*/  ENDCOLLECTIVE ;  /* 0x000000000000791b */ /* 0x007fe20003800000 */
.L_x_397:
[----:B------:R-:W-:Y:S02]  /*10b30*/  IMAD.MOV.U32 R13, RZ, RZ, R24 ;  /* 0x000000ffff0d7224 */ /* 0x000fe400078e0018 */
[----:B------:R-:W-:Y:S01]  /*10b40*/  IMAD.MOV.U32 R12, RZ, RZ, 0x4 ;  /* 0x00000004ff0c7424 */ /* 0x000fe200078e00ff */
[----:B------:R-:W-:-:S13]  /*10b50*/  IADD3 R2, P2, R14, R6, RZ ;  /* 0x000000060e027210 */ /* 0x000fda0007f5e0ff */
[----:B------:R-:W-:Y:S05]  /*10b60*/  WARPSYNC.COLLECTIVE R15, `(.L_x_398) ;  /* 0x000000000f087348 */ /* 0x000fea0003c00000 */
[----:B------:R0:W1:Y:S02]  /*10b70*/  SHFL.IDX P6, R14, R13, R12, R11 ;  /* 0x0000000c0d0e7389 */ /* 0x00006400000c000b */
[----:B01----:R-:W-:Y:S01]  /*10b80*/  ENDCOLLECTIVE ;  /* 0x000000000000791b */ /* 0x003fe20003800000 */
.L_x_398:
        /* <DEDUP_REMOVED lines=13> */
.L_x_399:
[----:B------:R-:W-:Y:S01]  /*10c60*/  MOV R13, R24 ;  /* 0x00000018000d7202 */ /* 0x000fe20000000f00 */
[----:B------:R-:W-:Y:S02]  /*10c70*/  IMAD.MOV.U32 R12, RZ, RZ, 0x5 ;  /* 0x00000005ff0c7424 */ /* 0x000fe400078e00ff */
[----:B------:R-:W-:-:S07]  /*10c80*/  IMAD.MOV.U32 R9, RZ, RZ, R14 ;  /* 0x000000ffff097224 */ /* 0x000fce00078e000e */
[----:B------:R-:W-:Y:S05]  /*10c90*/  WARPSYNC.COLLECTIVE R15, `(.L_x_400) ;  /* 0x000000000f087348 */ /* 0x000fea0003c00000 */
[----:B------:R0:W1:Y:S02]  /*10ca0*/  SHFL.IDX P6, R14, R13, R12, R11 ;  /* 0x0000000c0d0e7389 */ /* 0x00006400000c000b */
[----:B01----:R-:W-:Y:S01]  /*10cb0*/  ENDCOLLECTIVE ;  /* 0x000000000000791b */ /* 0x003fe20003800000 */
.L_x_400:
[----:B------:R-:W-:-:S05]  /*10cc0*/  IADD3 R2, P2, R9, R6, RZ ;  /* 0x0000000609027210 */ /* 0x000fca0007f5e0ff */
[----:B------:R-:W-:-:S05]  /*10cd0*/  IMAD.X R3, RZ, RZ, R7, P2 ;  /* 0x000000ffff037224 */ /* 0x000fca00010e0607 */
[----:B------:R-:W-:Y:S01]  /*10ce0*/  @!PT LDS RZ, [RZ] ;  /* 0x00000000fffff984 */ /* 0x000fe20000000800 */
[----:B------:R-:W-:Y:S01]  /*10cf0*/  @!PT LDS RZ, [RZ] ;  /* 0x00000000fffff984 */ /* 0x000fe20000000800 */
[----:B------:R-:W-:Y:S01]  /*10d00*/  @!PT LDS RZ, [RZ] ;  /* 0x00000000fffff984 */ /* 0x000fe20000000800 */
[----:B------:R0:W-:Y:S01]  /*10d10*/  LDGSTS.E.BYPASS.LTC128B.128 [R4+0x2400], desc[UR36][R2.64], !P3 ;  /* 0x0240000002047fae */ /* 0x0001e2000d901d64 */
[----:B------:R-:W-:-:S03]  /*10d20*/  IMAD.MOV.U32 R13, RZ, RZ, R23 ;  /* 0x000000ffff0d7224 */ /* 0x000fc600078e0017 */
[----:B------:R0:W-:Y:S01]  /*10d30*/  LDGSTS.E.BYPASS.LTC128B.128 [R4+0x5400], desc[UR36][R2.64+0x80], !P4 ;  /* 0x0540008002047fae */ /* 0x0001e2000e101d64 */
[----:B------:R-:W-:-:S07]  /*10d40*/  IMAD.MOV.U32 R24, RZ, RZ, R14 ;  /* 0x000000ffff187224 */ /* 0x000fce00078e000e */
[----:B0-----:R-:W-:Y:S05]  /*10d50*/  WARPSYNC.COLLECTIVE R15, `(.L_x_401) ;  /* 0x000000000f087348 */ /* 0x001fea0003c00000 */
[----:B------:R1:W2:Y:S02]  /*10d60*/  SHFL.IDX P6, R14, R13, R12, R11 ;  /* 0x0000000c0d0e7389 */ /* 0x0002a400000c000b */
[----:B012---:R-:W-:Y:S01]  /*10d70*/  ENDCOLLECTIVE ;  /* 0x000000000000791b */ /* 0x007fe20003800000 */
.L_x_401:
[----:B------:R-:W-:Y:S05]  /*10d80*/  BRA `(.L_x_402) ;  /* 0xffffffc000847947 */ /* 0x000fea000383ffff */
.L_x_296:
[----:B------:R-:W-:Y:S01]  /*10d90*/  BSSY B0, `(.L_x_403) ;  /* 0x0000008000007945 */ /* 0x000fe20003800000 */
[----:B------:R-:W-:Y:S01]  /*10da0*/  MOV R13, R16 ;  /* 0x00000010000d7202 */ /* 0x000fe20000000f00 */
[----:B------:R-:W-:Y:S02]  /*10db0*/  IMAD.MOV.U32 R12, RZ, RZ, RZ ;  /* 0x000000ffff0c7224 */ /* 0x000fe400078e00ff */
[----:B------:R-:W-:Y:S02]  /*10dc0*/  IMAD.MOV.U32 R11, RZ, RZ, 0x1f ;  /* 0x0000001fff0b7424 */ /* 0x000fe400078e00ff */
[----:B------:R-:W-:-:S07]  /*10dd0*/  IMAD.MOV.U32 R15, RZ, RZ, -0x1 ;  /* 0xffffffffff0f7424 */ /* 0x000fce00078e00ff */
[----:B0-----:R-:W-:Y:S05]  /*10de0*/  WARPSYNC.COLLECTIVE R15, `(.L_x_404) ;  /* 0x000000000f087348 */ /* 0x001fea0003c00000 */
[----:B------:R1:W2:Y:S02]  /*10df0*/  SHFL.IDX P6, R14, R13, R12, R11 ;  /* 0x0000000c0d0e7389 */ /* 0x0002a400000c000b */
[----:B012---:R-:W-:Y:S01]  /*10e00*/  ENDCOLLECTIVE ;  /* 0x000000000000791b */ /* 0x007fe20003800000 */
.L_x_404:
[----:B------:R-:W-:Y:S05]  /*10e10*/  BSYNC B0 ;  /* 0x0000000000007941 */ /* 0x000fea0003800000 */
.L_x_403:
[----:B------:R-:W-:Y:S01]  /*10e20*/  IMAD.MOV.U32 R13, RZ, RZ, R16 ;  /* 0x000000ffff0d7224 */ /* 0x000fe200078e0010 */
[----:B------:R-:W-:Y:S01]  /*10e30*/  MOV R15, 0xffffffff ;  /* 0xffffffff000f7802 */ /* 0x000fe20000000f00 */
[----:B------:R-:W-:Y:S01]  /*10e40*/  IMAD.MOV.U32 R12, RZ, RZ, 0x1 ;  /* 0x00000001ff0c7424 */ /* 0x000fe200078e00ff */
[----:B------:R-:W-:Y:S01]  /*10e50*/  MOV R5, R14 ;  /* 0x0000000e00057202 */ /* 0x000fe20000000f00 */
[----:B------:R-:W-:Y:S02]  /*10e60*/  IMAD.MOV.U32 R11, RZ, RZ, 0x1f ;  /* 0x0000001fff0b7424 */ /* 0x000fe400078e00ff */
[----:B------:R-:W-:-:S07]  /*10e70*/  IMAD.IADD R7, R19, 0x1, R8 ;  /* 0x0000000113077824 */ /* 0x000fce00078e0208 */
[----:B------:R-:W-:Y:S05]  /*10e80*/  WARPSYNC.COLLECTIVE R15, `(.L_x_405) ;  /* 0x000000000f087348 */ /* 0x000fea0003c00000 */
[----:B------:R0:W1:Y:S02]  /*10e90*/  SHFL.IDX P6, R14, R13, R12, R11 ;  /* 0x0000000c0d0e7389 */ /* 0x00006400000c000b */
[----:B01----:R-:W-:Y:S01]  /*10ea0*/  ENDCOLLECTIVE ;  /* 0x000000000000791b */ /* 0x003fe20003800000 */
.L_x_405:
[----:B------:R-:W-:Y:S02]  /*10eb0*/  ULDC UR4, c[0x0][0xc3c] ;  /* 0x00030f0000047ab9 */ /* 0x000fe40000000800 */
[----:B------:R-:W-:-:S13]  /*10ec0*/  ISETP.GE.OR P1, PT, R7, UR4, !P0 ;  /* 0x0000000407007c0c */ /* 0x000fda000c726670 */
[----:B------:R-:W0:Y:S01]  /*10ed0*/  @!P1 LDC.64 R2, c[0x0][0xc80] ;  /* 0x00032000ff029b82 */ /* 0x000e220000000a00 */
[----:B------:R-:W-:Y:S02]  /*10ee0*/  IMAD.MOV.U32 R4, RZ, RZ, RZ ;  /* 0x000000ffff047224 */ /* 0x000fe400078e00ff */
[----:B------:R-:W-:Y:S02]  /*10ef0*/  IMAD.MOV.U32 R11, RZ, RZ, RZ ;  /* 0x000000ffff0b7224 */ /* 0x000fe400078e00ff */
[----:B------:R-:W-:Y:S02]  /*10f00*/  IMAD.MOV.U32 R0, RZ, RZ, R14 ;  /* 0x000000ffff007224 */ /* 0x000fe400078e000e */
[----:B0-----:R-:W-:-:S06]  /*10f10*/  @!P1 IMAD.WIDE R2, R7, 0x4, R2 ;  /* 0x0000000407029825 */ /* 0x001fcc00078e0202 */
[----:B------:R-:W2:Y:S01]  /*10f20*/  @!P1 LDG.E R2, desc[UR36][R2.64] ;  /* 0x0000002402029981 */ /* 0x000ea2000c1e1900 */
[C---:B------:R-:W-:Y:S02]  /*10f30*/  ISETP.GE.U32.AND P2, PT, R8.reuse, 0x2, PT ;  /* 0x000000020800780c */ /* 0x040fe40003f46070 */
[C---:B------:R-:W-:Y:S02]  /*10f40*/  ISETP.GE.U32.AND P3, PT, R8.reuse, 0x4, PT ;  /* 0x000000040800780c */ /* 0x040fe40003f66070 */
[C---:B------:R-:W-:Y:S02]  /*10f50*/  ISETP.GE.U32.AND P4, PT, R8.reuse, 0x8, PT ;  /* 0x000000080800780c */ /* 0x040fe40003f86070 */
[C---:B------:R-:W-:Y:S02]  /*10f60*/  ISETP.GE.U32.AND P5, PT, R8.reuse, 0x10, PT ;  /* 0x000000100800780c */ /* 0x040fe40003fa6070 */
[----:B--2---:R-:W-:Y:S02]  /*10f70*/  @!P1 MOV R4, R2 ;  /* 0x0000000200049202 */ /* 0x004fe40000000f00 */
[----:B------:R-:W-:-:S03]  /*10f80*/  ISETP.NE.AND P1, PT, R8, RZ, PT ;  /* 0x000000ff0800720c */ /* 0x000fc60003f25270 */
[----:B------:R-:W-:-:S10]  /*10f90*/  IMAD.MOV.U32 R13, RZ, RZ, R4 ;  /* 0x000000ffff0d7224 */ /* 0x000fd400078e0004 */
[----:B------:R-:W-:Y:S05]  /*10fa0*/  WARPSYNC.COLLECTIVE R15, `(.L_x_406) ;  /* 0x000000000f087348 */ /* 0x000fea0003c00000 */
[----:B------:R0:W1:Y:S02]  /*10fb0*/  SHFL.UP P6, R14, R13, R12, R11 ;  /* 0x0400000c0d0e7389 */ /* 0x00006400000c000b */
[----:B01----:R-:W-:Y:S01]  /*10fc0*/  ENDCOLLECTIVE ;  /* 0x000000000000791b */ /* 0x003fe20003800000 */
.L_x_406:
[----:B------:R-:W-:Y:S01]  /*10fd0*/  IMAD.MOV.U32 R12, RZ, RZ, 0x2 ;  /* 0x00000002ff0c7424 */ /* 0x000fe200078e00ff */
[----:B------:R-:W-:-:S05]  /*10fe0*/  SEL R7, R14, RZ, P1 ;  /* 0x000000ff0e077207 */ /* 0x000fca0000800000 */
[----:B------:R-:W-:-:S05]  /*10ff0*/  IMAD.IADD R6, R4, 0x1, R7 ;  /* 0x0000000104067824 */ /* 0x000fca00078e0207 */
[----:B------:R-:W-:-:S07]  /*11000*/  MOV R13, R6 ;  /* 0x00000006000d7202 */ /* 0x000fce0000000f00 */
[----:B------:R-:W-:Y:S05]  /*11010*/  WARPSYNC.COLLECTIVE R15, `(.L_x_407) ;  /* 0x000000000f087348 */ /* 0x000fea0003c00000 */
[----:B------:R0:W1:Y:S02]  /*11020*/  SHFL.UP P6, R14, R13, R12, R11 ;  /* 0x0400000c0d0e7389 */ /* 0x00006400000c000b */
[----:B01----:R-:W-:Y:S01]  /*11030*/  ENDCOLLECTIVE ;  /* 0x000000000000791b */ /* 0x003fe20003800000 */
.L_x_407:
[----:B------:R-:W-:Y:S02]  /*11040*/  MOV R12, 0x4 ;  /* 0x00000004000c7802 */ /* 0x000fe40000000f00 */
[----:B------:R-:W-:-:S05]  /*11050*/  SEL R7, R14, RZ, P2 ;  /* 0x000000ff0e077207 */ /* 0x000fca0001000000 */
[----:B------:R-:W-:-:S04]  /*11060*/  IMAD.IADD R7, R6, 0x1, R7 ;  /* 0x0000000106077824 */ /* 0x000fc800078e0207 */
[----:B------:R-:W-:-:S07]  /*11070*/  IMAD.MOV.U32 R13, RZ, RZ, R7 ;  /* 0x000000ffff0d7224 */ /* 0x000fce00078e0007 */
[----:B------:R-:W-:Y:S05]  /*11080*/  WARPSYNC.COLLECTIVE R15, `(.L_x_408) ;  /* 0x000000000f087348 */ /* 0x000fea0003c00000 */
[----:B------:R0:W1:Y:S02]  /*11090*/  SHFL.UP P6, R14, R13, R12, R11 ;  /* 0x0400000c0d0e7389 */ /* 0x00006400000c000b */
[----:B01----:R-:W-:Y:S01]  /*110a0*/  ENDCOLLECTIVE ;  /* 0x000000000000791b */ /* 0x003fe20003800000 */
.L_x_408:
[----:B------:R-:W-:Y:S01]  /*110b0*/  IMAD.MOV.U32 R12, RZ, RZ, 0x8 ;  /* 0x00000008ff0c7424 */ /* 0x000fe200078e00ff */
[----:B------:R-:W-:-:S05]  /*110c0*/  SEL R2, R14, RZ, P3 ;  /* 0x000000ff0e027207 */ /* 0x000fca0001800000 */
[----:B------:R-:W-:-:S04]  /*110d0*/  IMAD.IADD R2, R7, 0x1, R2 ;  /* 0x0000000107027824 */ /* 0x000fc800078e0202 */
[----:B------:R-:W-:-:S07]  /*110e0*/  IMAD.MOV.U32 R13, RZ, RZ, R2 ;  /* 0x000000ffff0d7224 */ /* 0x000fce00078e0002 */
[----:B------:R-:W-:Y:S05]  /*110f0*/  WARPSYNC.COLLECTIVE R15, `(.L_x_409) ;  /* 0x000000000f087348 */ /* 0x000fea0003c00000 */
[----:B------:R0:W1:Y:S02]  /*11100*/  SHFL.UP P6, R14, R13, R12, R11 ;  /* 0x0400000c0d0e7389 */ /* 0x00006400000c000b */
[----:B01----:R-:W-:Y:S01]  /*11110*/  ENDCOLLECTIVE ;  /* 0x000000000000791b */ /* 0x003fe20003800000 */
.L_x_409:
[----:B------:R-:W-:Y:S01]  /*11120*/  IMAD.MOV.U32 R12, RZ, RZ, 0x10 ;  /* 0x00000010ff0c7424 */ /* 0x000fe200078e00ff */
[----:B------:R-:W-:-:S04]  /*11130*/  SEL R3, R14, RZ, P4 ;  /* 0x000000ff0e037207 */ /* 0x000fc80002000000 */
[----:B------:R-:W-:-:S05]  /*11140*/  IADD3 R3, R2, R3, RZ ;  /* 0x0000000302037210 */ /* 0x000fca0007ffe0ff */
[----:B------:R-:W-:-:S07]  /*11150*/  IMAD.MOV.U32 R13, RZ, RZ, R3 ;  /* 0x000000ffff0d7224 */ /* 0x000fce00078e0003 */
[----:B------:R-:W-:Y:S05]  /*11160*/  WARPSYNC.COLLECTIVE R15, `(.L_x_410) ;  /* 0x000000000f087348 */ /* 0x000fea0003c00000 */
[----:B------:R0:W1:Y:S02]  /*11170*/  SHFL.UP P6, R14, R13, R12, R11 ;  /* 0x0400000c0d0e7389 */ /* 0x00006400000c000b */
[----:B01----:R-:W-:Y:S01]  /*11180*/  ENDCOLLECTIVE ;  /* 0x000000000000791b */ /* 0x003fe20003800000 */
.L_x_410:
[----:B------:R-:W-:Y:S02]  /*11190*/  IMAD.MOV.U32 R12, RZ, RZ, 0x1f ;  /* 0x0000001fff0c7424 */ /* 0x000fe400078e00ff */
[----:B------:R-:W-:Y:S01]  /*111a0*/  IMAD.MOV.U32 R11, RZ, RZ, 0x1f ;  /* 0x0000001fff0b7424 */ /* 0x000fe200078e00ff */
[----:B------:R-:W-:-:S05]  /*111b0*/  SEL R6, R14, RZ, P5 ;  /* 0x000000ff0e067207 */ /* 0x000fca0002800000 */
[----:B------:R-:W-:-:S05]  /*111c0*/  IMAD.IADD R6, R3, 0x1, R6 ;  /* 0x0000000103067824 */ /* 0x000fca00078e0206 */
[----:B------:R-:W-:-:S07]  /*111d0*/  MOV R13, R6 ;  /* 0x00000006000d7202 */ /* 0x000fce0000000f00 */
[----:B------:R-:W-:Y:S05]  /*111e0*/  WARPSYNC.COLLECTIVE R15, `(.L_x_411) ;  /* 0x000000000f087348 */ /* 0x000fea0003c00000 */
[----:B------:R0:W1:Y:S02]  /*111f0*/  SHFL.IDX P6, R14, R13, R12, R11 ;  /* 0x0000000c0d0e7389 */ /* 0x00006400000c000b */
[----:B01----:R-:W-:Y:S01]  /*11200*/  ENDCOLLECTIVE ;  /* 0x000000000000791b */ /* 0x003fe20003800000 */
.L_x_411:
[----:B------:R-:W-:Y:S05]  /*11210*/  BRA `(.L_x_412) ;  /* 0xffffffc000907947 */ /* 0x000fea000383ffff */
.L_x_301:
[----:B------:R-:W-:Y:S01]  /*11220*/  BSSY B0, `(.L_x_413) ;  /* 0x0000008000007945 */ /* 0x000fe20003800000 */
[----:B-----5:R-:W-:Y:S01]  /*11230*/  IMAD.MOV.U32 R13, RZ, RZ, R4 ;  /* 0x000000ffff0d7224 */ /* 0x020fe200078e0004 */
[----:B------:R-:W-:Y:S01]  /*11240*/  MOV R12, 0x1 ;  /* 0x00000001000c7802 */ /* 0x000fe20000000f00 */
[----:B------:R-:W-:Y:S02]  /*11250*/  IMAD.MOV.U32 R11, RZ, RZ, RZ ;  /* 0x000000ffff0b7224 */ /* 0x000fe400078e00ff */
[----:B------:R-:W-:-:S07]  /*11260*/  IMAD.MOV.U32 R15, RZ, RZ, -0x1 ;  /* 0xffffffffff0f7424 */ /* 0x000fce00078e00ff */
[----:B012---:R-:W-:Y:S05]  /*11270*/  WARPSYNC.COLLECTIVE R15, `(.L_x_414) ;  /* 0x000000000f087348 */ /* 0x007fea0003c00000 */
[----:B------:R3:W4:Y:S02]  /*11280*/  SHFL.UP P6, R14, R13, R12, R11 ;  /* 0x0400000c0d0e7389 */ /* 0x00072400000c000b */
[----:B01234-:R-:W-:Y:S01]  /*11290*/  ENDCOLLECTIVE ;  /* 0x000000000000791b */ /* 0x01ffe20003800000 */
.L_x_414:
[----:B------:R-:W-:Y:S05]  /*112a0*/  BSYNC B0 ;  /* 0x0000000000007941 */ /* 0x000fea0003800000 */
.L_x_413:
[----:B------:R-:W-:Y:S01]  /*112b0*/  SEL R13, R14, RZ, P1 ;  /* 0x000000ff0e0d7207 */ /* 0x000fe20000800000 */
[----:B------:R-:W-:Y:S01]  /*112c0*/  IMAD.MOV.U32 R11, RZ, RZ, RZ ;  /* 0x000000ffff0b7224 */ /* 0x000fe200078e00ff */
[----:B------:R-:W-:Y:S01]  /*112d0*/  MOV R12, 0x2 ;  /* 0x00000002000c7802 */ /* 0x000fe20000000f00 */
[----:B------:R-:W-:Y:S02]  /*112e0*/  IMAD.MOV.U32 R15, RZ, RZ, -0x1 ;  /* 0xffffffffff0f7424 */ /* 0x000fe400078e00ff */
[----:B------:R-:W-:-:S07]  /*112f0*/  IMAD.IADD R13, R4, 0x1, R13 ;  /* 0x00000001040d7824 */ /* 0x000fce00078e020d */
[----:B------:R-:W-:Y:S05]  /*11300*/  WARPSYNC.COLLECTIVE R15, `(.L_x_415) ;  /* 0x000000000f087348 */ /* 0x000fea0003c00000 */
[----:B------:R0:W1:Y:S02]  /*11310*/  SHFL.UP P6, R14, R13, R12, R11 ;  /* 0x0400000c0d0e7389 */ /* 0x00006400000c000b */
[----:B01----:R-:W-:Y:S01]  /*11320*/  ENDCOLLECTIVE ;  /* 0x000000000000791b */ /* 0x003fe20003800000 */
.L_x_415:
[----:B------:R-:W-:Y:S01]  /*11330*/  IMAD.MOV.U32 R12, RZ, RZ, 0x4 ;  /* 0x00000004ff0c7424 */ /* 0x000fe200078e00ff */
[----:B------:R-:W-:-:S05]  /*11340*/  SEL R0, R14, RZ, P2 ;  /* 0x000000ff0e007207 */ /* 0x000fca0001000000 */
[----:B------:R-:W-:-:S05]  /*11350*/  IMAD.IADD R0, R13, 0x1, R0 ;  /* 0x000000010d007824 */ /* 0x000fca00078e0200 */
[----:B------:R-:W-:-:S07]  /*11360*/  MOV R13, R0 ;  /* 0x00000000000d7202 */ /* 0x000fce0000000f00 */
[----:B------:R-:W-:Y:S05]  /*11370*/  WARPSYNC.COLLECTIVE R15, `(.L_x_416) ;  /* 0x000000000f087348 */ /* 0x000fea0003c00000 */
[----:B------:R0:W1:Y:S02]  /*11380*/  SHFL.UP P6, R14, R13, R12, R11 ;  /* 0x0400000c0d0e7389 */ /* 0x00006400000c000b */
[----:B01----:R-:W-:Y:S01]  /*11390*/  ENDCOLLECTIVE ;  /* 0x000000000000791b */ /* 0x003fe20003800000 */
.L_x_416:
[----:B------:R-:W-:Y:S02]  /*113a0*/  MOV R12, 0x8 ;  /* 0x00000008000c7802 */ /* 0x000fe40000000f00 */
[----:B------:R-:W-:-:S05]  /*113b0*/  SEL R3, R14, RZ, P3 ;  /* 0x000000ff0e037207 */ /* 0x000fca0001800000 */
[----:B------:R-:W-:-:S04]  /*113c0*/  IMAD.IADD R2, R0, 0x1, R3 ;  /* 0x0000000100027824 */ /* 0x000fc800078e0203 */
[----:B------:R-:W-:-:S07]  /*113d0*/  IMAD.MOV.U32 R13, RZ, RZ, R2 ;  /* 0x000000ffff0d7224 */ /* 0x000fce00078e0002 */
[----:B------:R-:W-:Y:S05]  /*113e0*/  WARPSYNC.COLLECTIVE R15, `(.L_x_417) ;  /* 0x000000000f087348 */ /* 0x000fea0003c00000 */
[----:B------:R0:W1:Y:S02]  /*113f0*/  SHFL.UP P6, R14, R13, R12, R11 ;  /* 0x0400000c0d0e7389 */ /* 0x00006400000c000b */
[----:B01----:R-:W-:Y:S01]  /*11400*/  ENDCOLLECTIVE ;  /* 0x000000000000791b */ /* 0x003fe20003800000 */
.L_x_417:
[----:B------:R-:W-:Y:S01]  /*11410*/  IMAD.MOV.U32 R12, RZ, RZ, 0x10 ;  /* 0x00000010ff0c7424 */ /* 0x000fe200078e00ff */
[----:B------:R-:W-:-:S05]  /*11420*/  SEL R3, R14, RZ, P4 ;  /* 0x000000ff0e037207 */ /* 0x000fca0002000000 */
[----:B------:R-:W-:-:S04]  /*11430*/  IMAD.IADD R3, R2, 0x1, R3 ;  /* 0x0000000102037824 */ /* 0x000fc800078e0203 */
[----:B------:R-:W-:-:S07]  /*11440*/  IMAD.MOV.U32 R13, RZ, RZ, R3 ;  /* 0x000000ffff0d7224 */ /* 0x000fce00078e0003 */
[----:B------:R-:W-:Y:S05]  /*11450*/  WARPSYNC.COLLECTIVE R15, `(.L_x_418) ;  /* 0x000000000f087348 */ /* 0x000fea0003c00000 */
[----:B------:R0:W1:Y:S02]  /*11460*/  SHFL.UP P6, R14, R13, R12, R11 ;  /* 0x0400000c0d0e7389 */ /* 0x00006400000c000b */
[----:B01----:R-:W-:Y:S01]  /*11470*/  ENDCOLLECTIVE ;  /* 0x000000000000791b */ /* 0x003fe20003800000 */
.L_x_418:
[----:B------:R-:W-:Y:S02]  /*11480*/  IMAD.MOV.U32 R12, RZ, RZ, 0x1f ;  /* 0x0000001fff0c7424 */ /* 0x000fe400078e00ff */
[----:B------:R-:W-:Y:S01]  /*11490*/  IMAD.MOV.U32 R11, RZ, RZ, 0x1f ;  /* 0x0000001fff0b7424 */ /* 0x000fe200078e00ff */
[----:B------:R-:W-:-:S04]  /*114a0*/  SEL R6, R14, RZ, P5 ;  /* 0x000000ff0e067207 */ /* 0x000fc80002800000 */
[----:B------:R-:W-:-:S05]  /*114b0*/  IADD3 R6, R3, R6, RZ ;  /* 0x0000000603067210 */ /* 0x000fca0007ffe0ff */
[----:B------:R-:W-:-:S07]  /*114c0*/  IMAD.MOV.U32 R13, RZ, RZ, R6 ;  /* 0x000000ffff0d7224 */ /* 0x000fce00078e0006 */
[----:B------:R-:W-:Y:S05]  /*114d0*/  WARPSYNC.COLLECTIVE R15, `(.L_x_419) ;  /* 0x000000000f087348 */ /* 0x000fea0003c00000 */
[----:B------:R0:W1:Y:S02]  /*114e0*/  SHFL.IDX P6, R14, R13, R12, R11 ;  /* 0x0000000c0d0e7389 */ /* 0x00006400000c000b */
[----:B01----:R-:W-:Y:S01]  /*114f0*/  ENDCOLLECTIVE ;  /* 0x000000000000791b */ /* 0x003fe20003800000 */
.L_x_419:
[----:B------:R-:W-:Y:S05]  /*11500*/  BRA `(.L_x_420) ;  /* 0xffffffc000707947 */ /* 0x000fea000383ffff */
.L_x_303:
[----:B------:R-:W-:Y:S01]  /*11510*/  BSSY B0, `(.L_x_421) ;  /* 0x0000006000007945 */ /* 0x000fe20003800000 */
[----:B------:R-:W-:Y:S02]  /*11520*/  PLOP3.LUT P6, PT, P6, PT, PT, 0x8, 0x0 ;  /* 0x000000000000781c */ /* 0x000fe400037ce170 */
[----:B------:R-:W-:-:S11]  /*11530*/  MOV R15, 0xffffffff ;  /* 0xffffffff000f7802 */ /* 0x000fd60000000f00 */
[----:B01----:R-:W-:Y:S05]  /*11540*/  WARPSYNC.COLLECTIVE R15, `(.L_x_422) ;  /* 0x000000000f087348 */ /* 0x003fea0003c00000 */
[----:B------:R-:W-:Y:S01]  /*11550*/  VOTE.ANY R14, PT, P6 ;  /* 0x00000000000e7806 */ /* 0x000fe200030e0100 */
[----:B01----:R-:W-:Y:S06]  /*11560*/  ENDCOLLECTIVE ;  /* 0x000000000000791b */ /* 0x003fec0003800000 */
.L_x_422:
[----:B------:R-:W-:Y:S05]  /*11570*/  BSYNC B0 ;  /* 0x0000000000007941 */ /* 0x000fea0003800000 */
.L_x_421:
[----:B------:R-:W-:Y:S01]  /*11580*/  IMAD.MOV.U32 R2, RZ, RZ, R14 ;  /* 0x000000ffff027224 */ /* 0x000fe200078e000e */
[----:B------:R-:W-:Y:S01]  /*11590*/  MOV R11, 0x1f ;  /* 0x0000001f000b7802 */ /* 0x000fe20000000f00 */
[----:B------:R-:W-:Y:S02]  /*115a0*/  IMAD.MOV.U32 R13, RZ, RZ, R4 ;  /* 0x000000ffff0d7224 */ /* 0x000fe400078e0004 */
[----:B------:R-:W0:Y:S01]  /*115b0*/  POPC R0, R2 ;  /* 0x0000000200007309 */ /* 0x000e220000000000 */
[----:B------:R-:W-:Y:S02]  /*115c0*/  IMAD.MOV.U32 R15, RZ, RZ, -0x1 ;  /* 0xffffffffff0f7424 */ /* 0x000fe400078e00ff */
[----:B0-----:R-:W-:-:S07]  /*115d0*/  IMAD.MOV.U32 R12, RZ, RZ, R0 ;  /* 0x000000ffff0c7224 */ /* 0x001fce00078e0000 */
[----:B------:R-:W-:Y:S05]  /*115e0*/  WARPSYNC.COLLECTIVE R15, `(.L_x_423) ;  /* 0x000000000f087348 */ /* 0x000fea0003c00000 */
[----:B------:R0:W1:Y:S02]  /*115f0*/  SHFL.IDX P6, R14, R13, R12, R11 ;  /* 0x0000000c0d0e7389 */ /* 0x00006400000c000b */
[----:B01----:R-:W-:Y:S01]  /*11600*/  ENDCOLLECTIVE ;  /* 0x000000000000791b */ /* 0x003fe20003800000 */
.L_x_423:
[----:B------:R-:W-:Y:S01]  /*11610*/  IMAD.MOV.U32 R4, RZ, RZ, R14 ;  /* 0x000000ffff047224 */ /* 0x000fe200078e000e */
[----:B------:R-:W-:Y:S06]  /*11620*/  BRA `(.L_x_424) ;  /* 0xffffffc000607947 */ /* 0x000fec000383ffff */
.L_x_305:
[----:B------:R-:W-:Y:S01]  /*11630*/  BSSY B0, `(.L_x_425) ;  /* 0x0000007000007945 */ /* 0x000fe20003800000 */
[----:B------:R-:W-:Y:S01]  /*11640*/  IMAD.MOV.U32 R13, RZ, RZ, R6 ;  /* 0x000000ffff0d7224 */ /* 0x000fe200078e0006 */
[----:B------:R-:W-:Y:S01]  /*11650*/  MOV R11, 0x1f ;  /* 0x0000001f000b7802 */ /* 0x000fe20000000f00 */
[----:B------:R-:W-:-:S07]  /*11660*/  IMAD.MOV.U32 R15, RZ, RZ, -0x1 ;  /* 0xffffffffff0f7424 */ /* 0x000fce00078e00ff */
[----:B0123--:R-:W-:Y:S05]  /*11670*/  WARPSYNC.COLLECTIVE R15, `(.L_x_426) ;  /* 0x000000000f087348 */ /* 0x00ffea0003c00000 */
[----:B------:R4:W0:Y:S02]  /*11680*/  SHFL.IDX P6, R14, R13, R12, R11 ;  /* 0x0000000c0d0e7389 */ /* 0x00082400000c000b */
[----:B01234-:R-:W-:Y:S01]  /*11690*/  ENDCOLLECTIVE ;  /* 0x000000000000791b */ /* 0x01ffe20003800000 */
.L_x_426:
[----:B------:R-:W-:Y:S05]  /*116a0*/  BSYNC B0 ;  /* 0x0000000000007941 */ /* 0x000fea0003800000 */
.L_x_425:
[----:B------:R-:W-:Y:S05]  /*116b0*/  BRA `(.L_x_304) ;  /* 0xffffffc000587947 */ /* 0x000fea000383ffff */
.L_x_309:
[----:B0-----:R0:W2:Y:S02]  /*116c0*/  SYNCS.PHASECHK.TRANS64.TRYWAIT P0, [R4+URZ+0x2a820], R0 ;  /* 0x02a82000040075a7 */ /* 0x0010a4000800017f */
[----:B--2---:R-:W-:Y:S05]  /*116d0*/  @!P0 NANOSLEEP.SYNCS 0x989680 ;  /* 0x009896800000895d */ /* 0x004fea0003900000 */
[----:B------:R-:W2:Y:S02]  /*116e0*/  @!P0 SYNCS.PHASECHK.TRANS64 P0, [R4+URZ+0x2a820], R0 ;  /* 0x02a82000040085a7 */ /* 0x000ea4000800007f */
[----:B--2---:R-:W-:Y:S05]  /*116f0*/  @!P0 BRA `(.L_x_309) ;  /* 0xfffffffc00f08947 */ /* 0x004fea000383ffff */
[----:B------:R-:W-:Y:S05]  /*11700*/  BRA `(.L_x_427) ;  /* 0xffffffc400447947 */ /* 0x000fea000383ffff */
.L_x_310:
[----:B------:R-:W2:Y:S01]  /*11710*/  S2R R2, SR_TID.X ;  /* 0x0000000000027919 */ /* 0x000ea20000002100 */
[----:B------:R-:W-:Y:S01]  /*11720*/  BSSY B0, `(.L_x_428) ;  /* 0x000000a000007945 */ /* 0x000fe20003800000 */
[----:B------:R-:W-:Y:S01]  /*11730*/  IMAD.MOV.U32 R12, RZ, RZ, RZ ;  /* 0x000000ffff0c7224 */ /* 0x000fe200078e00ff */
[----:B------:R-:W-:Y:S01]  /*11740*/  MOV R11, 0x1f ;  /* 0x0000001f000b7802 */ /* 0x000fe20000000f00 */
[----:B------:R-:W-:Y:S01]  /*11750*/  IMAD.MOV.U32 R15, RZ, RZ, -0x1 ;  /* 0xffffffffff0f7424 */ /* 0x000fe200078e00ff */
[----:B--2---:R-:W-:-:S04]  /*11760*/  SHF.R.U32.HI R2, RZ, 0x5, R2 ;  /* 0x00000005ff027819 */ /* 0x004fc80000011602 */
[----:B------:R-:W-:-:S05]  /*11770*/  LOP3.LUT R2, R2, 0x3, RZ, 0xc0, !PT ;  /* 0x0000000302027812 */ /* 0x000fca00078ec0ff */
[----:B------:R-:W-:-:S07]  /*11780*/  IMAD.MOV.U32 R13, RZ, RZ, R2 ;  /* 0x000000ffff0d7224 */ /* 0x000fce00078e0002 */
[----:B01-3--:R-:W-:Y:S05]  /*11790*/  WARPSYNC.COLLECTIVE R15, `(.L_x_429) ;  /* 0x000000000f087348 */ /* 0x00bfea0003c00000 */
[----:B------:R2:W4:Y:S02]  /*117a0*/  SHFL.IDX P6, R14, R13, R12, R11 ;  /* 0x0000000c0d0e7389 */ /* 0x00052400000c000b */
[----:B01234-:R-:W-:Y:S01]  /*117b0*/  ENDCOLLECTIVE ;  /* 0x000000000000791b */ /* 0x01ffe20003800000 */
.L_x_429:
[----:B------:R-:W-:Y:S05]  /*117c0*/  BSYNC B0 ;  /* 0x0000000000007941 */ /* 0x000fea0003800000 */
.L_x_428:
[----:B------:R-:W-:Y:S05]  /*117d0*/  BRA `(.L_x_430) ;  /* 0xffffffc4002c7947 */ /* 0x000fea000383ffff */
.L_x_313:
[----:B------:R-:W-:Y:S01]  /*117e0*/  BSSY B1, `(.L_x_431) ;  /* 0x0000006000017945 */ /* 0x000fe20003800000 */
[----:B------:R-:W-:-:S07]  /*117f0*/  IMAD.MOV.U32 R15, RZ, RZ, -0x1 ;  /* 0xffffffffff0f7424 */ /* 0x000fce00078e00ff */
[----:B01-3--:R-:W-:Y:S05]  /*11800*/  WARPSYNC.COLLECTIVE R15, `(.L_x_432) ;  /* 0x000000000f0c7348 */ /* 0x00bfea0003c00000 */
[----:B------:R-:W-:Y:S02]  /*11810*/  ELECT P6, UR62, PT ;  /* 0x00000000003e782f */ /* 0x000fe400038c0000 */
[----:B------:R-:W-:Y:S01]  /*11820*/  MOV R14, UR62 ;  /* 0x0000003e000e7c02 */ /* 0x000fe20008000f00 */
[----:B01-3--:R-:W-:Y:S10]  /*11830*/  ENDCOLLECTIVE ;  /* 0x000000000000791b */ /* 0x00bff40003800000 */
.L_x_432:
[----:B------:R-:W-:Y:S05]  /*11840*/  BSYNC B1 ;  /* 0x0000000000017941 */ /* 0x000fea0003800000 */
.L_x_431:
[----:B------:R-:W-:Y:S05]  /*11850*/  BRA `(.L_x_433) ;  /* 0xffffffc400247947 */ /* 0x000fea000383ffff */
.L_x_315:
[----:B0-----:R0:W2:Y:S02]  /*11860*/  SYNCS.PHASECHK.TRANS64.TRYWAIT P1, [R5+URZ+0x2a840], R0 ;  /* 0x02a84000050075a7 */ /* 0x0010a4000802017f */
[----:B--2---:R-:W-:Y:S05]  /*11870*/  @!P1 NANOSLEEP.SYNCS 0x989680 ;  /* 0x009896800000995d */ /* 0x004fea0003900000 */
[----:B------:R-:W2:Y:S02]  /*11880*/  @!P1 SYNCS.PHASECHK.TRANS64 P1, [R5+URZ+0x2a840], R0 ;  /* 0x02a84000050095a7 */ /* 0x000ea4000802007f */
[----:B--2---:R-:W-:Y:S05]  /*11890*/  @!P1 BRA `(.L_x_315) ;  /* 0xfffffffc00f09947 */ /* 0x004fea000383ffff */
[----:B------:R-:W-:Y:S05]  /*118a0*/  BRA `(.L_x_434) ;  /* 0xffffffc400447947 */ /* 0x000fea000383ffff */
.L_x_317:
[----:B--2---:R2:W4:Y:S02]  /*118b0*/  SYNCS.PHASECHK.TRANS64.TRYWAIT P1, [R27+URZ+0x2a840], R2 ;  /* 0x02a840021b0075a7 */ /* 0x004524000802017f */
[----:B----4-:R-:W-:Y:S05]  /*118c0*/  @!P1 NANOSLEEP.SYNCS 0x989680 ;  /* 0x009896800000995d */ /* 0x010fea0003900000 */
[----:B------:R-:W4:Y:S02]  /*118d0*/  @!P1 SYNCS.PHASECHK.TRANS64 P1, [R27+URZ+0x2a840], R2 ;  /* 0x02a840021b0095a7 */ /* 0x000f24000802007f */
[----:B----4-:R-:W-:Y:S05]  /*118e0*/  @!P1 BRA `(.L_x_317) ;  /* 0xfffffffc00f09947 */ /* 0x010fea000383ffff */
[----:B------:R-:W-:Y:S05]  /*118f0*/  BRA `(.L_x_435) ;  /* 0xffffffc400507947 */ /* 0x000fea000383ffff */
.L_x_319:
[----:B----4-:R4:W0:Y:S02]  /*11900*/  SYNCS.PHASECHK.TRANS64.TRYWAIT P1, [R5+URZ+0x2a860], R0 ;  /* 0x02a86000050075a7 */ /* 0x010824000802017f */
[----:B0-----:R-:W-:Y:S05]  /*11910*/  @!P1 NANOSLEEP.SYNCS 0x989680 ;  /* 0x009896800000995d */ /* 0x001fea0003900000 */
[----:B------:R-:W0:Y:S02]  /*11920*/  @!P1 SYNCS.PHASECHK.TRANS64 P1, [R5+URZ+0x2a860], R0 ;  /* 0x02a86000050095a7 */ /* 0x000e24000802007f */
[----:B0-----:R-:W-:Y:S05]  /*11930*/  @!P1 BRA `(.L_x_319) ;  /* 0xfffffffc00f09947 */ /* 0x001fea000383ffff */
[----:B------:R-:W-:Y:S05]  /*11940*/  BRA `(.L_x_436) ;  /* 0xffffffc4004c7947 */ /* 0x000fea000383ffff */
.L_x_437:
        /* <DEDUP_REMOVED lines=11> */
.L_x_15633:


//--------------------- .text._ZN7cutlass13device_kernelIN5flash11enable_sm90INS1_16FlashAttnFwdSm90INS1_25CollectiveMainloopFwdSm90ILi2EN4cute5tupleIJNS5_1CILi1EEES8_S8_EEENS6_IJNS7_ILi128EEENS7_ILi96EEENS7_ILi192EEEEEELi128ENS_6half_tEfNS_4arch4Sm90ELb0ELb0ELb1ELb1ELb1ELb1ELb0ELb1ELb1ELb1ELb0ELb0EEENS1_21CollectiveEpilogueFwdINS6_IJSA_SA_SB_EEES9_SE_SG_Li256ELb1ELb1ELb0ELb0EEENS1_36VarlenDynamicPersistentTileSchedulerILi128ELi96ELi256ELi128ELb0ELb1ELb1ELb0ELb1ELb1EEEEEEEEEvNT_6ParamsE --------------------------
	.section	.text._ZN7cutlass13device_kernelIN5flash11enable_sm90INS1_16FlashAttnFwdSm90INS1_25CollectiveMainloopFwdSm90ILi2EN4cute5tupleIJNS5_1CILi1EEES8_S8_EEENS6_IJNS7_ILi128EEENS7_ILi96EEENS7_ILi192EEEEEELi128ENS_6half_tEfNS_4arch4Sm90ELb0ELb0ELb1ELb1ELb1ELb1ELb0ELb1ELb1ELb1ELb0ELb0EEENS1_21CollectiveEpilogueFwdINS6_IJSA_SA_SB_EEES9_SE_SG_Li256ELb1ELb1ELb0ELb0EEENS1_36VarlenDynamicPersistentTileSchedulerILi128ELi96ELi256ELi128ELb0ELb1ELb1ELb0ELb1ELb1EEEEEEEEEvNT_6ParamsE,"ax",@progbits
	.align	128
.text._ZN7cutlass13device_kernelIN5flash11enable_sm90INS1_16FlashAttnFwdSm90INS1_25CollectiveMainloopFwdSm90ILi2EN4cute5tupleIJNS5_1CILi1EEES8_S8_EEENS6_IJNS7_ILi128EEENS7_ILi96EEENS7_ILi192EEEEEELi128ENS_6half_tEfNS_4arch4Sm90ELb0ELb0ELb1ELb1ELb1ELb1ELb0ELb1ELb1ELb1ELb0ELb0EEENS1_21CollectiveEpilogueFwdINS6_IJSA_SA_SB_EEES9_SE_SG_Li256ELb1ELb1ELb0ELb0EEENS1_36VarlenDynamicPersistentTileSchedulerILi128ELi96ELi256ELi128ELb0ELb1ELb1ELb0ELb1ELb1EEEEEEEEEvNT_6ParamsE:
        .type           _ZN7cutlass13device_kernelIN5flash11enable_sm90INS1_16FlashAttnFwdSm90INS1_25CollectiveMainloopFwdSm90ILi2EN4cute5tupleIJNS5_1CILi1EEES8_S8_EEENS6_IJNS7_ILi128EEENS7_ILi96EEENS7_ILi192EEEEEELi128ENS_6half_tEfNS_4arch4Sm90ELb0ELb0ELb1ELb1ELb1ELb1ELb0ELb1ELb1ELb1ELb0ELb0EEENS1_21CollectiveEpilogueFwdINS6_IJSA_SA_SB_EEES9_SE_SG_Li256ELb1ELb1ELb0ELb0EEENS1_36VarlenDynamicPersistentTileSchedulerILi128ELi96ELi256ELi128ELb0ELb1ELb1ELb0ELb1ELb1EEEEEEEEEvNT_6ParamsE,@function
        .size           _ZN7cutlass13device_kernelIN5flash11enable_sm90INS1_16FlashAttnFwdSm90INS1_25CollectiveMainloopFwdSm90ILi2EN4cute5tupleIJNS5_1CILi1EEES8_S8_EEENS6_IJNS7_ILi128EEENS7_ILi96EEENS7_ILi192EEEEEELi128ENS_6half_tEfNS_4arch4Sm90ELb0ELb0ELb1ELb1ELb1ELb1ELb0ELb1ELb1ELb1ELb0ELb0EEENS1_21CollectiveEpilogueFwdINS6_IJSA_SA_SB_EEES9_SE_SG_Li256ELb1ELb1ELb0ELb0EEENS1_36VarlenDynamicPersistentTileSchedulerILi128ELi96ELi256ELi128ELb0ELb1ELb1ELb0ELb1ELb1EEEEEEEEEvNT_6ParamsE,(.L_x_15634 - _ZN7cutlass13device_kernelIN5flash11enable_sm90INS1_16FlashAttnFwdSm90INS1_25CollectiveMainloopFwdSm90ILi2EN4cute5tupleIJNS5_1CILi1EEES8_S8_EEENS6_IJNS7_ILi128EEENS7_ILi96EEENS7_ILi192EEEEEELi128ENS_6half_tEfNS_4arch4Sm90ELb0ELb0ELb1ELb1ELb1ELb1ELb0ELb1ELb1ELb1ELb0ELb0EEENS1_21CollectiveEpilogueFwdINS6_IJSA_SA_SB_EEES9_SE_SG_Li256ELb1ELb1ELb0ELb0EEENS1_36VarlenDynamicPersistentTileSchedulerILi128ELi96ELi256ELi128ELb0ELb1ELb1ELb0ELb1ELb1EEEEEEEEEvNT_6ParamsE)
        .other          _ZN7cutlass13device_kernelIN5flash11enable_sm90INS1_16FlashAttnFwdSm90INS1_25CollectiveMainloopFwdSm90ILi2EN4cute5tupleIJNS5_1CILi1EEES8_S8_EEENS6_IJNS7_ILi128EEENS7_ILi96EEENS7_ILi192EEEEEELi128ENS_6half_tEfNS_4arch4Sm90ELb0ELb0ELb1ELb1ELb1ELb1ELb0ELb1ELb1ELb1ELb0ELb0EEENS1_21CollectiveEpilogueFwdINS6_IJSA_SA_SB_EEES9_SE_SG_Li256ELb1ELb1ELb0ELb0EEENS1_36VarlenDynamicPersistentTileSchedulerILi128ELi96ELi256ELi128ELb0ELb1ELb1ELb0ELb1ELb1EEEEEEEEEvNT_6ParamsE,@"STO_CUDA_ENTRY STV_DEFAULT"
_ZN7cutlass13device_kernelIN5flash11enable_sm90INS1_16FlashAttnFwdSm90INS1_25CollectiveMainloopFwdSm90ILi2EN4cute5tupleIJNS5_1CILi1EEES8_S8_EEENS6_IJNS7_ILi128EEENS7_ILi96EEENS7_ILi192EEEEEELi128ENS_6half_tEfNS_4arch4Sm90ELb0ELb0ELb1ELb1ELb1ELb1ELb0ELb1ELb1ELb1ELb0ELb0EEENS1_21CollectiveEpilogueFwdINS6_IJSA_SA_SB_EEES9_SE_SG_Li256ELb1ELb1ELb0ELb0EEENS1_36VarlenDynamicPersistentTileSchedulerILi128ELi96ELi256ELi128ELb0ELb1ELb1ELb0ELb1ELb1EEEEEEEEEvNT_6ParamsE:
[----:B------:R-:W0:Y:S02]  /*0000*/  LDC R1, c[0x0][0x28] ;  /* 0x00000a00ff017b82 */ /* 0x000e240000000800 */
[----:B0-----:R-:W-:Y:S01]  /*0010*/  VIADD R1, R1, 0xffffffa8 ;  /* 0xffffffa801017836 */ /* 0x001fe20000000000 */
[----:B------:R-:W0:Y:S01]  /*0020*/  S2R R0, SR_TID.X ;  /* 0x0000000000007919 */ /* 0x000e220000002100 */
[----:B------:R-:W-:Y:S01]  /*0030*/  ELECT P0, URZ, PT ;  /* 0x00000000003f782f */ /* 0x000fe20003800000 */
[----:B------:R-:W-:Y:S01]  /*0040*/  BSSY B0, `(.L_x_438) ;  /* 0x000000e000007945 */ /* 0x000fe20003800000 */
[----:B0-----:R-:W-:-:S05]  /*0050*/  SHF.R.U32.HI R2, RZ, 0x5, R0 ;  /* 0x00000005ff027819 */ /* 0x001fca0000011600 */
[----:B------:R-:W0:Y:S02]  /*0060*/  SHFL.IDX PT, R3, R2, RZ, 0x1f ;  /* 0x00001fff02037589 */ /* 0x000e2400000e0000 */
[----:B0-----:R-:W-:Y:S02]  /*0070*/  ISETP.EQ.AND P0, PT, R3, RZ, P0 ;  /* 0x000000ff0300720c */ /* 0x001fe40000702270 */
[----:B------:R-:W-:-:S11]  /*0080*/  SHF.R.U32.HI R3, RZ, 0x7, R0 ;  /* 0x00000007ff037819 */ /* 0x000fd60000011600 */
[----:B------:R-:W-:Y:S05]  /*0090*/  @!P0 BRA `(.L_x_439) ;  /* 0x0000000000208947 */ /* 0x000fea0003800000 */
[----:B------:R-:W-:Y:S02]  /*00a0*/  ULDC.64 UR4, c[0x0][0x198] ;  /* 0x0000660000047ab9 */ /* 0x000fe40000000a00 */
[----:B------:R-:W-:Y:S02]  /*00b0*/  UIADD3 UR6, UP0, UR4, 0x570, URZ ;  /* 0x0000057004067890 */ /* 0x000fe4000ff1e03f */
[----:B------:R-:W-:Y:S02]  /*00c0*/  UIADD3 UR4, UP1, UR4, 0x670, URZ ;  /* 0x0000067004047890 */ /* 0x000fe4000ff3e03f */
[----:B------:R-:W-:Y:S02]  /*00d0*/  UIADD3.X UR7, URZ, UR5, URZ, UP0, !UPT ;  /* 0x000000053f077290 */ /* 0x000fe400087fe43f */
[----:B------:R-:W-:-:S07]  /*00e0*/  UIADD3.X UR5, URZ, UR5, URZ, UP1, !UPT ;  /* 0x000000053f057290 */ /* 0x000fce0008ffe43f */
[----:B------:R0:W-:Y:S02]  /*00f0*/  UTMACCTL.PF [UR6] ;  /* 0x00000000060079b9 */ /* 0x0001e40008040000 */
[----:B------:R0:W-:Y:S02]  /*0100*/  UTMACCTL.PF [UR4] ;  /* 0x00000000040079b9 */ /* 0x0001e40008040000 */
[----:B0-----:R-:W-:Y:S01]  /*0110*/  NOP ;  /* 0x0000000000007918 */ /* 0x001fe20000000000 */
.L_x_439:
[----:B------:R-:W-:Y:S05]  /*0120*/  BSYNC B0 ;  /* 0x0000000000007941 */ /* 0x000fea0003800000 */
.L_x_438:
[----:B------:R-:W-:Y:S01]  /*0130*/  VOTEU.ANY UP0, P0 ;  /* 0x00000000003f7886 */ /* 0x000fe20000000100 */
[----:B------:R-:W0:Y:S01]  /*0140*/  SHFL.IDX PT, R3, R3, RZ, 0x1f ;  /* 0x00001fff03037589 */ /* 0x000e2200000e0000 */
[----:B------:R-:W-:Y:S01]  /*0150*/  UMOV UR4, 0x80 ;  /* 0x0000008000047882 */ /* 0x000fe20000000000 */
[----:B------:R-:W-:Y:S01]  /*0160*/  UMOV UR7, 0x100 ;  /* 0x0000010000077882 */ /* 0x000fe20000000000 */
[----:B------:R-:W-:Y:S01]  /*0170*/  VOTEU.ANY UP1, P0 ;  /* 0x00000000003f7886 */ /* 0x000fe20000020100 */
[----:B------:R-:W1:Y:S01]  /*0180*/  @UP0 S2UR UR8, SR_CgaCtaId ;  /* 0x00000000000809c3 */ /* 0x000e620000008800 */
[----:B------:R-:W2:Y:S01]  /*0190*/  SHFL.IDX PT, R4, R2, RZ, 0x1f ;  /* 0x00001fff02047589 */ /* 0x000ea200000e0000 */
[----:B------:R-:W-:Y:S01]  /*01a0*/  @UP0 UMOV UR6, 0x400 ;  /* 0x0000040000060882 */ /* 0x000fe20000000000 */
[----:B------:R-:W-:-:S04]  /*01b0*/  @UP0 UIADD3 UR4, -UR4, 0x100000, URZ ;  /* 0x0010000004040890 */ /* 0x000fc8000fffe13f */
[----:B------:R-:W-:Y:S02]  /*01c0*/  @UP0 USHF.L.U32 UR5, UR4, 0xb, URZ ;  /* 0x0000000b04050899 */ /* 0x000fe4000800063f */
[----:B------:R-:W-:Y:S01]  /*01d0*/  @UP0 USHF.L.U32 UR4, UR4, 0x1, URZ ;  /* 0x0000000104040899 */ /* 0x000fe2000800063f */
[----:B------:R-:W-:Y:S01]  /*01e0*/  VOTEU.ANY UP2, P0 ;  /* 0x00000000003f7886 */ /* 0x000fe20000040100 */
[----:B0-----:R-:W-:Y:S01]  /*01f0*/  R2UR UR9, R3 ;  /* 0x00000000030972ca */ /* 0x001fe200000e0000 */
[----:B-1----:R-:W-:Y:S01]  /*0200*/  @UP0 ULEA UR8, UR8, UR6, 0x18 ;  /* 0x0000000608080291 */ /* 0x002fe2000f8ec03f */
[----:B--2---:R-:W-:Y:S01]  /*0210*/  ISETP.NE.AND P1, PT, R4, RZ, PT ;  /* 0x000000ff0400720c */ /* 0x004fe20003f25270 */
[----:B------:R-:W-:-:S04]  /*0220*/  @UP0 UIADD3 UR6, -UR7, 0x100000, URZ ;  /* 0x0010000007060890 */ /* 0x000fc8000fffe13f */
[----:B------:R-:W-:Y:S02]  /*0230*/  @UP0 USHF.L.U32 UR7, UR6, 0xb, URZ ;  /* 0x0000000b06070899 */ /* 0x000fe4000800063f */
[----:B------:R-:W-:-:S04]  /*0240*/  @UP0 USHF.L.U32 UR6, UR6, 0x1, URZ ;  /* 0x0000000106060899 */ /* 0x000fc8000800063f */
[----:B------:R-:W-:Y:S01]  /*0250*/  UISETP.NE.AND UP0, UPT, UR9, URZ, UPT ;  /* 0x0000003f0900728c */ /* 0x000fe2000bf05270 */
[----:B------:R-:W0:Y:S02]  /*0260*/  FENCE.VIEW.ASYNC.S ;  /* 0x00000000000073c6 */ /* 0x000e240000000000 */
[----:B0-----:R0:W1:Y:S05]  /*0270*/  @UP1 SYNCS.EXCH.64 URZ, [UR8+0x2a800], UR4 ;  /* 0x02a80004083f15b2 */ /* 0x00106a0008000100 */
[----:B------:R0:W2:Y:S01]  /*0280*/  @UP2 SYNCS.EXCH.64 URZ, [UR8+0x2a820], UR6 ;  /* 0x02a82006083f25b2 */ /* 0x0000a20008000100 */
        /* <DEDUP_REMOVED lines=14> */
[----:B0-----:R3:W4:Y:S08]  /*0370*/  SYNCS.EXCH.64 URZ, [UR8+0x2a830], UR4 ;  /* 0x02a83004083f75b2 */ /* 0x0017300008000100 */
[----:B------:R3:W0:Y:S01]  /*0380*/  SYNCS.EXCH.64 URZ, [UR8+0x2a840], UR6 ;  /* 0x02a84006083f75b2 */ /* 0x0006220008000100 */
[----:B------:R3:W0:Y:S01]  /*0390*/  SYNCS.EXCH.64 URZ, [UR8+0x2a838], UR4 ;  /* 0x02a83804083f75b2 */ /* 0x0006220008000100 */
[----:B------:R3:W0:Y:S02]  /*03a0*/  SYNCS.EXCH.64 URZ, [UR8+0x2a848], UR6 ;  /* 0x02a84806083f75b2 */ /* 0x0006240008000100 */
[----:B---3--:R-:W-:Y:S01]  /*03b0*/  NOP ;  /* 0x0000000000007918 */ /* 0x008fe20000000000 */
.L_x_440:
[----:B------:R-:W3:Y:S01]  /*03c0*/  SHFL.IDX PT, R3, R2, RZ, 0x1f ;  /* 0x00001fff02037589 */ /* 0x000ee200000e0000 */
[----:B------:R-:W-:Y:S01]  /*03d0*/  NOP ;  /* 0x0000000000007918 */ /* 0x000fe20000000000 */
[----:B---3--:R-:W-:-:S13]  /*03e0*/  ISETP.NE.AND P0, PT, R3, RZ, PT ;  /* 0x000000ff0300720c */ /* 0x008fda0003f05270 */
        /* <DEDUP_REMOVED lines=17> */
[----:B------:R3:W0:Y:S02]  /*0500*/  SYNCS.EXCH.64 URZ, [UR8+0x2a868], UR6 ;  /* 0x02a86806083f75b2 */ /* 0x0006240008000100 */
[----:B---3--:R-:W-:Y:S01]  /*0510*/  NOP ;  /* 0x0000000000007918 */ /* 0x008fe20000000000 */
.L_x_441:
[----:B------:R-:W3:Y:S01]  /*0520*/  SHFL.IDX PT, R3, R2, RZ, 0x1f ;  /* 0x00001fff02037589 */ /* 0x000ee200000e0000 */
[----:B------:R-:W-:Y:S01]  /*0530*/  NOP ;  /* 0x0000000000007918 */ /* 0x000fe20000000000 */
[----:B---3--:R-:W-:-:S13]  /*0540*/  ISETP.NE.AND P0, PT, R3, RZ, PT ;  /* 0x000000ff0300720c */ /* 0x008fda0003f05270 */
        /* <DEDUP_REMOVED lines=13> */
[----:B------:R3:W0:Y:S02]  /*0620*/  SYNCS.EXCH.64 URZ, [UR6+0x2a888], UR4 ;  /* 0x02a88804063f75b2 */ /* 0x0006240008000100 */
[----:B---3--:R-:W-:Y:S01]  /*0630*/  NOP ;  /* 0x0000000000007918 */ /* 0x008fe20000000000 */
.L_x_442:
        /* <DEDUP_REMOVED lines=22> */
.L_x_443:
        /* <DEDUP_REMOVED lines=22> */
.L_x_444:
[----:B0-----:R-:W-:Y:S01]  /*0900*/  UMOV UR4, 0x1 ;  /* 0x0000000100047882 */ /* 0x001fe20000000000 */
[----:B------:R-:W-:Y:S01]  /*0910*/  PLOP3.LUT P0, PT, PT, PT, UP0, 0x80, 0x0 ;  /* 0x000000000000781c */ /* 0x000fe20003f0f008 */
[----:B------:R-:W-:Y:S01]  /*0920*/  USEL UR4, UR4, 0x2, !UP0 ;  /* 0x0000000204047887 */ /* 0x000fe2000c000000 */
[----:B------:R-:W-:Y:S01]  /*0930*/  NOP ;  /* 0x0000000000007918 */ /* 0x000fe20000000000 */
[----:B------:R-:W-:Y:S01]  /*0940*/  ULDC.64 UR60, c[0x0][0x208] ;  /* 0x00008200003c7ab9 */ /* 0x000fe20000000a00 */
[----:B------:R-:W-:Y:S03]  /*0950*/  BSSY B9, `(.L_x_445) ;  /* 0x0001e51000097945 */ /* 0x000fe60003800000 */
[----:B------:R-:W-:-:S05]  /*0960*/  IMAD.U32 R3, RZ, RZ, UR4 ;  /* 0x00000004ff037e24 */ /* 0x000fca000f8e00ff */
[----:B------:R0:W-:Y:S01]  /*0970*/  STL [R1+0x40], R3 ;  /* 0x0000400301007387 */ /* 0x0001e20000100800 */
[----:B-12-4-:R-:W-:Y:S06]  /*0980*/  BAR.SYNC.DEFER_BLOCKING 0x0 ;  /* 0x0000000000007b1d */ /* 0x016fec0000010000 */
[----:B------:R-:W-:Y:S05]  /*0990*/  @!P0 BRA `(.L_x_446) ;  /* 0x0000017c00248947 */ /* 0x000fea0003800000 */
.L_x_447:
[----:B------:R-:W-:-:S08]  /*09a0*/  NOP ;  /* 0x0000000000007918 */ /* 0x000fd00000000000 */
[----:B------:R-:W1:Y:S02]  /*09b0*/  USETMAXREG.TRY_ALLOC.CTAPOOL UP0, 0xe8 ;  /* 0x000000e8000079c8 */ /* 0x000e640008000600 */
[----:B-1----:R-:W-:-:S13]  /*09c0*/  PLOP3.LUT P0, PT, PT, PT, UP0, 0x80, 0x0 ;  /* 0x000000000000781c */ /* 0x002fda0003f0f008 */
[----:B------:R-:W-:Y:S05]  /*09d0*/  @!P0 BRA `(.L_x_447) ;  /* 0xfffffffc00f08947 */ /* 0x000fea000383ffff */
[----:B------:R-:W1:Y:S08]  /*09e0*/  S2UR UR4, SR_CgaCtaId ;  /* 0x00000000000479c3 */ /* 0x000e700000008800 */
[----:B------:R-:W-:Y:S06]  /*09f0*/  BAR.ARV 0x8, 0x180 ;  /* 0x0206000000007b1d */ /* 0x000fec0000002000 */
[----:B------:R-:W-:-:S02]  /*0a00*/  MOV R2, 0x400 ;  /* 0x0000040000027802 */ /* 0x000fc40000000f00 */
[----:B------:R-:W-:Y:S01]  /*0a10*/  BAR.SYNC.DEFER_BLOCKING 0x5, 0x180 ;  /* 0x0146000000007b1d */ /* 0x000fe20000010000 */
[----:B-1----:R-:W-:-:S05]  /*0a20*/  MOV R181, UR4 ;  /* 0x0000000400b57c02 */ /* 0x002fca0008000f00 */
[----:B------:R-:W-:Y:S01]  /*0a30*/  ULDC UR4, c[0x0][0xc3c] ;  /* 0x00030f0000047ab9 */ /* 0x000fe20000000800 */
[----:B------:R-:W-:-:S05]  /*0a40*/  LEA R2, R181, R2, 0x18 ;  /* 0x00000002b5027211 */ /* 0x000fca00078ec0ff */
[----:B------:R-:W1:Y:S01]  /*0a50*/  LDS.128 R28, [R2+0x2a8d0] ;  /* 0x02a8d000021c7984 */ /* 0x000e620000000c00 */
[----:B------:R-:W-:Y:S06]  /*0a60*/  BAR.ARV 0x4, 0x180 ;  /* 0x0106000000007b1d */ /* 0x000fec0000002000 */
[----:B-1----:R-:W-:-:S13]  /*0a70*/  ISETP.GE.AND P0, PT, R31, UR4, PT ;  /* 0x000000041f007c0c */ /* 0x002fda000bf06270 */
[----:B------:R-:W-:Y:S05]  /*0a80*/  @P0 BRA `(.L_x_448) ;  /* 0x000001e000f40947 */ /* 0x000fea0003800000 */
[----:B0-----:R-:W2:Y:S01]  /*0a90*/  LDL R3, [R1+0x40] ;  /* 0x0000400001037983 */ /* 0x001ea20000100800 */
[----:B------:R-:W-:Y:S01]  /*0aa0*/  VIADD R15, R0, 0xffffff80 ;  /* 0xffffff80000f7836 */ /* 0x000fe20000000000 */
[----:B------:R-:W-:Y:S01]  /*0ab0*/  R2UR UR4, R2 ;  /* 0x00000000020472ca */ /* 0x000fe200000e0000 */
[----:B------:R-:W-:Y:S01]  /*0ac0*/  IMAD.MOV.U32 R228, RZ, RZ, -0x2 ;  /* 0xfffffffeffe47424 */ /* 0x000fe200078e00ff */
[----:B------:R-:W-:Y:S01]  /*0ad0*/  MOV R189, RZ ;  /* 0x000000ff00bd7202 */ /* 0x000fe20000000f00 */
[----:B------:R-:W-:Y:S01]  /*0ae0*/  IMAD.MOV.U32 R18, RZ, RZ, RZ ;  /* 0x000000ffff127224 */ /* 0x000fe200078e00ff */
[----:B------:R-:W-:Y:S01]  /*0af0*/  SHF.R.S32.HI R0, RZ, 0x1f, R15 ;  /* 0x0000001fff007819 */ /* 0x000fe2000001140f */
[----:B------:R-:W-:Y:S01]  /*0b00*/  IMAD.MOV.U32 R180, RZ, RZ, RZ ;  /* 0x000000ffffb47224 */ /* 0x000fe200078e00ff */
[----:B------:R-:W-:Y:S01]  /*0b10*/  MOV R166, RZ ;  /* 0x000000ff00a67202 */ /* 0x000fe20000000f00 */
[----:B------:R-:W-:Y:S01]  /*0b20*/  IMAD.MOV.U32 R173, RZ, RZ, RZ ;  /* 0x000000ffffad7224 */ /* 0x000fe200078e00ff */
[----:B------:R-:W-:-:S02]  /*0b30*/  LEA.HI R4, R0, R15, RZ, 0x4 ;  /* 0x0000000f00047211 */ /* 0x000fc400078f20ff */
[----:B------:R-:W-:Y:S02]  /*0b40*/  LEA.HI R10, R0, R15, RZ, 0x2 ;  /* 0x0000000f000a7211 */ /* 0x000fe400078f10ff */
[----:B------:R-:W-:Y:S01]  /*0b50*/  SHF.R.S32.HI R5, RZ, 0x4, R4 ;  /* 0x00000004ff057819 */ /* 0x000fe20000011404 */
[----:B------:R-:W-:Y:S01]  /*0b60*/  UIADD3 UR4, UR4, 0xc400, URZ ;  /* 0x0000c40004047890 */ /* 0x000fe2000fffe03f */
[----:B------:R-:W-:Y:S02]  /*0b70*/  LOP3.LUT R191, R10, 0xfffffffc, RZ, 0xc0, !PT ;  /* 0xfffffffc0abf7812 */ /* 0x000fe400078ec0ff */
[C---:B------:R-:W-:Y:S02]  /*0b80*/  LEA.HI R6, R4.reuse, R5, RZ, 0x1 ;  /* 0x0000000504067211 */ /* 0x040fe400078f08ff */
[----:B------:R-:W-:Y:S01]  /*0b90*/  LOP3.LUT R4, R4, 0x3fffff0, RZ, 0xc0, !PT ;  /* 0x03fffff004047812 */ /* 0x000fe200078ec0ff */
[----:B------:R-:W-:Y:S01]  /*0ba0*/  IMAD.IADD R191, R15, 0x1, -R191 ;  /* 0x000000010fbf7824 */ /* 0x000fe200078e0abf */
[----:B------:R-:W-:-:S02]  /*0bb0*/  LOP3.LUT R6, R6, 0x1ffffffe, RZ, 0xc0, !PT ;  /* 0x1ffffffe06067812 */ /* 0x000fc400078ec0ff */
[----:B------:R-:W-:Y:S01]  /*0bc0*/  SHF.R.S32.HI R165, RZ, 0x2, R10 ;  /* 0x00000002ffa57819 */ /* 0x000fe2000001140a */
[----:B------:R-:W-:Y:S01]  /*0bd0*/  IMAD.IADD R4, R15, 0x1, -R4 ;  /* 0x000000010f047824 */ /* 0x000fe200078e0a04 */
[----:B------:R-:W-:Y:S01]  /*0be0*/  IADD3 R6, R5, -R6, RZ ;  /* 0x8000000605067210 */ /* 0x000fe20007ffe0ff */
[----:B------:R-:W-:Y:S01]  /*0bf0*/  IMAD.SHL.U32 R16, R191, 0x8, RZ ;  /* 0x00000008bf107824 */ /* 0x000fe200078e00ff */
[----:B------:R-:W-:Y:S01]  /*0c00*/  LEA.HI R5, R0, R15, RZ, 0x5 ;  /* 0x0000000f00057211 */ /* 0x000fe200078f28ff */
[----:B------:R-:W-:Y:S01]  /*0c10*/  VIADD R225, R165, 0x40 ;  /* 0x00000040a5e17836 */ /* 0x000fe20000000000 */
[----:B------:R-:W-:Y:S01]  /*0c20*/  SHF.L.U32 R160, R191, 0x2, RZ ;  /* 0x00000002bfa07819 */ /* 0x000fe200000006ff */
[----:B------:R-:W-:Y:S01]  /*0c30*/  VIADD R19, R16, 0x60 ;  /* 0x0000006010137836 */ /* 0x000fe20000000000 */
[----:B------:R-:W-:Y:S01]  /*0c40*/  SHF.R.S32.HI R5, RZ, 0x5, R5 ;  /* 0x00000005ff057819 */ /* 0x000fe20000011405 */
[----:B------:R-:W-:Y:S01]  /*0c50*/  IMAD.SHL.U32 R167, R225, 0x40, RZ ;  /* 0x00000040e1a77824 */ /* 0x000fe200078e00ff */
[----:B------:R-:W-:Y:S01]  /*0c60*/  SHF.R.S32.HI R10, RZ, 0x1f, R10 ;  /* 0x0000001fff0a7819 */ /* 0x000fe2000001140a */
[C---:B------:R-:W-:Y:S01]  /*0c70*/  VIADD R170, R160.reuse, 0x40 ;  /* 0x00000040a0aa7836 */ /* 0x040fe20000000000 */
[----:B------:R-:W-:Y:S01]  /*0c80*/  IADD3 R168, R160, 0x20, RZ ;  /* 0x00000020a0a87810 */ /* 0x000fe20007ffe0ff */
[----:B------:R-:W-:Y:S01]  /*0c90*/  IMAD R13, R5, 0x10, R4 ;  /* 0x00000010050d7824 */ /* 0x000fe200078e0204 */
[----:B------:R-:W-:Y:S01]  /*0ca0*/  LEA.HI R10, R10, R165, RZ, 0x3 ;  /* 0x000000a50a0a7211 */ /* 0x000fe200078f18ff */
[C---:B------:R-:W-:Y:S01]  /*0cb0*/  VIADD R169, R160.reuse, 0x10 ;  /* 0x00000010a0a97836 */ /* 0x040fe20000000000 */
[----:B------:R-:W-:Y:S01]  /*0cc0*/  IADD3 R11, R160, R168, RZ ;  /* 0x000000a8a00b7210 */ /* 0x000fe20007ffe0ff */
[----:B------:R-:W-:Y:S01]  /*0cd0*/  IMAD R14, R13, 0x8, R6 ;  /* 0x000000080d0e7824 */ /* 0x000fe200078e0206 */
[----:B------:R-:W-:Y:S01]  /*0ce0*/  LOP3.LUT R10, R10, 0xfffffff8, RZ, 0xc0, !PT ;  /* 0xfffffff80a0a7812 */ /* 0x000fe200078ec0ff */
[C---:B------:R-:W-:Y:S01]  /*0cf0*/  IMAD.IADD R6, R160.reuse, 0x1, R170 ;  /* 0x00000001a0067824 */ /* 0x040fe200078e02aa */
[----:B------:R-:W-:Y:S01]  /*0d00*/  SHF.R.S32.HI R12, RZ, 0x1f, R11 ;  /* 0x0000001fff0c7819 */ /* 0x000fe2000001140b */
[----:B------:R-:W-:Y:S01]  /*0d10*/  VIADD R171, R160, 0x30 ;  /* 0x00000030a0ab7836 */ /* 0x000fe20000000000 */
[----:B------:R-:W-:Y:S01]  /*0d20*/  IADD3 R195, R165, -R10, RZ ;  /* 0x8000000aa5c37210 */ /* 0x000fe20007ffe0ff */
[----:B------:R-:W-:Y:S01]  /*0d30*/  VIADD R22, R16, 0x80 ;  /* 0x0000008010167836 */ /* 0x000fe20000000000 */
[----:B------:R-:W-:Y:S01]  /*0d40*/  SHF.R.S32.HI R13, RZ, 0x1f, R6 ;  /* 0x0000001fff0d7819 */ /* 0x000fe20000011406 */
[----:B------:R-:W-:Y:S01]  /*0d50*/  IMAD.SHL.U32 R200, R168, 0x2, RZ ;  /* 0x00000002a8c87824 */ /* 0x000fe200078e00ff */
[----:B------:R-:W-:Y:S01]  /*0d60*/  SHF.L.U32 R176, R195, 0x6, RZ ;  /* 0x00000006c3b07819 */ /* 0x000fe200000006ff */
[----:B------:R-:W-:Y:S01]  /*0d70*/  IMAD.SHL.U32 R202, R171, 0x2, RZ ;  /* 0x00000002abca7824 */ /* 0x000fe200078e00ff */
[----:B------:R-:W-:-:S02]  /*0d80*/  LEA.HI R163, R13, R6, RZ, 0x3 ;  /* 0x000000060da37211 */ /* 0x000fc400078f18ff */
[----:B------:R-:W-:Y:S02]  /*0d90*/  LEA.HI R13, R13, R6, RZ, 0x6 ;  /* 0x000000060d0d7211 */ /* 0x000fe400078f30ff */
[----:B------:R-:W-:Y:S02]  /*0da0*/  SHF.R.S32.HI R6, RZ, 0x1f, R225 ;  /* 0x0000001fff067819 */ /* 0x000fe400000114e1 */
[----:B------:R-:W-:Y:S01]  /*0db0*/  LOP3.LUT R176, R176, 0x1c0, RZ, 0xc0, !PT ;  /* 0x000001c0b0b07812 */ /* 0x000fe200078ec0ff */
[----:B------:R-:W-:Y:S01]  /*0dc0*/  IMAD.SHL.U32 R13, R13, 0x80, RZ ;  /* 0x000000800d0d7824 */ /* 0x000fe200078e00ff */
[----:B------:R-:W-:Y:S02]  /*0dd0*/  LEA.HI R6, R6, R225, RZ, 0x3 ;  /* 0x000000e106067211 */ /* 0x000fe400078f18ff */
[CC--:B------:R-:W-:Y:S02]  /*0de0*/  LEA.HI R162, R12.reuse, R11.reuse, RZ, 0x3 ;  /* 0x0000000b0ca27211 */ /* 0x0c0fe400078f18ff */
[----:B------:R-:W-:Y:S01]  /*0df0*/  LEA.HI R11, R12, R11, RZ, 0x6 ;  /* 0x0000000b0c0b7211 */ /* 0x000fe200078f30ff */
[----:B------:R-:W-:Y:S01]  /*0e00*/  IMAD.SHL.U32 R6, R6, 0x40, RZ ;  /* 0x0000004006067824 */ /* 0x000fe200078e00ff */
[----:B------:R-:W-:-:S02]  /*0e10*/  SHF.R.U32.HI R177, RZ, 0x3, R176 ;  /* 0x00000003ffb17819 */ /* 0x000fc400000116b0 */
[----:B------:R-:W-:Y:S01]  /*0e20*/  LOP3.LUT R167, R167, 0x1c0, RZ, 0xc0, !PT ;  /* 0x000001c0a7a77812 */ /* 0x000fe200078ec0ff */
[----:B------:R-:W-:Y:S01]  /*0e30*/  IMAD.SHL.U32 R11, R11, 0x80, RZ ;  /* 0x000000800b0b7824 */ /* 0x000fe200078e00ff */
[----:B------:R-:W-:Y:S02]  /*0e40*/  LOP3.LUT R179, R6, 0xfffffe00, RZ, 0xc0, !PT ;  /* 0xfffffe0006b37812 */ /* 0x000fe400078ec0ff */
[----:B------:R-:W-:Y:S02]  /*0e50*/  LOP3.LUT R6, R176, 0x38, R163, 0xf8, !PT ;  /* 0x00000038b0067812 */ /* 0x000fe400078ef8a3 */
[----:B------:R-:W-:Y:S02]  /*0e60*/  SHF.L.U32 R178, R5, 0x9, RZ ;  /* 0x0000000905b27819 */ /* 0x000fe400000006ff */
[----:B------:R-:W-:Y:S02]  /*0e70*/  LOP3.LUT R13, R13, 0xffffe000, RZ, 0xc0, !PT ;  /* 0xffffe0000d0d7812 */ /* 0x000fe400078ec0ff */
[----:B------:R-:W-:-:S02]  /*0e80*/  LOP3.LUT R6, R6, R177, RZ, 0x3c, !PT ;  /* 0x000000b106067212 */ /* 0x000fc400078e3cff */
[----:B------:R-:W-:Y:S02]  /*0e90*/  SHF.R.U32.HI R223, RZ, 0x3, R167 ;  /* 0x00000003ffdf7819 */ /* 0x000fe400000116a7 */
[----:B------:R-:W-:Y:S02]  /*0ea0*/  LOP3.LUT R10, R167, 0x38, R163, 0xf8, !PT ;  /* 0x00000038a70a7812 */ /* 0x000fe400078ef8a3 */
[----:B------:R-:W-:Y:S02]  /*0eb0*/  IADD3 R220, R6, R13, R178 ;  /* 0x0000000d06dc7210 */ /* 0x000fe40007ffe0b2 */
[----:B------:R-:W-:Y:S02]  /*0ec0*/  LOP3.LUT R11, R11, 0xffffe000, RZ, 0xc0, !PT ;  /* 0xffffe0000b0b7812 */ /* 0x000fe400078ec0ff */
[----:B------:R-:W-:Y:S02]  /*0ed0*/  LOP3.LUT R10, R10, R223, RZ, 0x3c, !PT ;  /* 0x000000df0a0a7212 */ /* 0x000fe400078e3cff */
[----:B------:R-:W-:-:S02]  /*0ee0*/  IADD3 R172, R160, 0x50, RZ ;  /* 0x00000050a0ac7810 */ /* 0x000fc40007ffe0ff */
[----:B------:R-:W-:Y:S02]  /*0ef0*/  LOP3.LUT R6, R167, 0x38, R16, 0xf8, !PT ;  /* 0x00000038a7067812 */ /* 0x000fe400078ef810 */
[----:B------:R-:W-:Y:S01]  /*0f00*/  IADD3 R10, R10, R13, R179 ;  /* 0x0000000d0a0a7210 */ /* 0x000fe20007ffe0b3 */
[----:B------:R-:W-:Y:S01]  /*0f10*/  IMAD.SHL.U32 R217, R172, 0x2, RZ ;  /* 0x00000002acd97824 */ /* 0x000fe200078e00ff */
[----:B------:R-:W-:Y:S02]  /*0f20*/  IADD3 R23, R16, 0xa0, RZ ;  /* 0x000000a010177810 */ /* 0x000fe40007ffe0ff */
[----:B------:R-:W-:Y:S02]  /*0f30*/  SHF.R.S32.HI R12, RZ, 0x1f, R169 ;  /* 0x0000001fff0c7819 */ /* 0x000fe400000114a9 */
[----:B------:R-:W-:Y:S02]  /*0f40*/  SHF.R.S32.HI R199, RZ, 0x1f, R168 ;  /* 0x0000001fffc77819 */ /* 0x000fe400000114a8 */
[----:B------:R-:W-:-:S02]  /*0f50*/  SHF.R.S32.HI R20, RZ, 0x1f, R171 ;  /* 0x0000001fff147819 */ /* 0x000fc400000114ab */
[----:B------:R-:W-:Y:S02]  /*0f60*/  SHF.R.S32.HI R5, RZ, 0x1f, R172 ;  /* 0x0000001fff057819 */ /* 0x000fe400000114ac */
[----:B------:R-:W-:Y:S02]  /*0f70*/  LOP3.LUT R6, R179, R6, R223, 0xf6, !PT ;  /* 0x00000006b3067212 */ /* 0x000fe400078ef6df */
[----:B------:R-:W-:Y:S02]  /*0f80*/  SHF.R.S32.HI R17, RZ, 0x1f, R16 ;  /* 0x0000001fff117819 */ /* 0x000fe40000011410 */
[----:B------:R-:W-:Y:S02]  /*0f90*/  SHF.R.S32.HI R164, RZ, 0x1f, R19 ;  /* 0x0000001fffa47819 */ /* 0x000fe40000011413 */
[----:B------:R-:W-:Y:S02]  /*0fa0*/  SHF.R.S32.HI R175, RZ, 0x1f, R22 ;  /* 0x0000001fffaf7819 */ /* 0x000fe40000011416 */
[----:B------:R-:W-:-:S02]  /*0fb0*/  SHF.R.S32.HI R174, RZ, 0x1f, R23 ;  /* 0x0000001fffae7819 */ /* 0x000fc40000011417 */
[C---:B------:R-:W-:Y:S02]  /*0fc0*/  SHF.L.U32 R198, R169.reuse, 0x1, RZ ;  /* 0x00000001a9c67819 */ /* 0x040fe400000006ff */
[----:B------:R-:W-:Y:S02]  /*0fd0*/  SHF.L.U32 R215, R170, 0x1, RZ ;  /* 0x00000001aad77819 */ /* 0x000fe400000006ff */
[----:B------:R-:W-:Y:S02]  /*0fe0*/  SHF.L.U64.HI R197, R169, 0x1, R12 ;  /* 0x00000001a9c57819 */ /* 0x000fe4000001020c */
[----:B------:R-:W-:Y:S02]  /*0ff0*/  SHF.L.U64.HI R199, R168, 0x1, R199 ;  /* 0x00000001a8c77819 */ /* 0x000fe400000102c7 */
[----:B------:R-:W-:Y:S02]  /*1000*/  SHF.L.U64.HI R201, R171, 0x1, R20 ;  /* 0x00000001abc97819 */ /* 0x000fe40000010214 */
[----:B------:R-:W-:-:S02]  /*1010*/  SHF.L.U64.HI R216, R172, 0x1, R5 ;  /* 0x00000001acd87819 */ /* 0x000fc40000010205 */
[----:B------:R-:W-:Y:S02]  /*1020*/  SHF.R.S32.HI R163, RZ, 0x3, R163 ;  /* 0x00000003ffa37819 */ /* 0x000fe400000114a3 */
[----:B------:R-:W-:Y:S02]  /*1030*/  LEA R221, R6, UR4, 0x1 ;  /* 0x0000000406dd7c11 */ /* 0x000fe4000f8e08ff */
[----:B------:R-:W-:Y:S02]  /*1040*/  LEA R220, R220, UR4, 0x1 ;  /* 0x00000004dcdc7c11 */ /* 0x000fe4000f8e08ff */
[----:B------:R-:W-:Y:S02]  /*1050*/  LEA R218, R10, UR4, 0x1 ;  /* 0x000000040ada7c11 */ /* 0x000fe4000f8e08ff */
[----:B--2---:R-:W-:Y:S02]  /*1060*/  R2UR UR5, R3 ;  /* 0x00000000030572ca */ /* 0x004fe400000e0000 */
[----:B------:R-:W-:-:S02]  /*1070*/  LEA.HI R3, R0, R15, RZ, 0x7 ;  /* 0x0000000f00037211 */ /* 0x000fc400078f38ff */
[----:B------:R-:W-:Y:S02]  /*1080*/  LEA.HI R0, R0, R15, RZ, 0x3 ;  /* 0x0000000f00007211 */ /* 0x000fe400078f18ff */
[----:B------:R-:W-:Y:S02]  /*1090*/  LOP3.LUT R196, R3, 0xffffff80, RZ, 0xc0, !PT ;  /* 0xffffff8003c47812 */ /* 0x000fe400078ec0ff */
[----:B------:R-:W-:Y:S02]  /*10a0*/  SHF.R.S32.HI R226, RZ, 0x7, R3 ;  /* 0x00000007ffe27819 */ /* 0x000fe40000011403 */
[----:B------:R-:W-:Y:S01]  /*10b0*/  LOP3.LUT R184, R0, 0xfffffff8, RZ, 0xc0, !PT ;  /* 0xfffffff800b87812 */ /* 0x000fe200078ec0ff */
[----:B------:R-:W-:Y:S01]  /*10c0*/  IMAD.IADD R196, R15, 0x1, -R196 ;  /* 0x000000010fc47824 */ /* 0x000fe200078e0ac4 */
[----:B------:R-:W-:Y:S01]  /*10d0*/  LEA.HI R3, R3, R226, RZ, 0x1 ;  /* 0x000000e203037211 */ /* 0x000fe200078f08ff */
[----:B------:R-:W-:Y:S01]  /*10e0*/  ULOP3.LUT UR5, UR5, 0x1, URZ, 0xfc, !UPT ;  /* 0x0000000105057892 */ /* 0x000fe2000f8efc3f */
[----:B------:R-:W-:-:S02]  /*10f0*/  IADD3 R184, R15, -R184, RZ ;  /* 0x800000b80fb87210 */ /* 0x000fc40007ffe0ff */
[----:B------:R-:W-:Y:S02]  /*1100*/  SHF.R.S32.HI R7, RZ, 0x1f, R196 ;  /* 0x0000001fff077819 */ /* 0x000fe400000114c4 */
[----:B------:R-:W-:Y:S02]  /*1110*/  LOP3.LUT R3, R3, 0x3fffffe, RZ, 0xc0, !PT ;  /* 0x03fffffe03037812 */ /* 0x000fe400078ec0ff */
[CC--:B------:R-:W-:Y:S02]  /*1120*/  LEA.HI R8, R7.reuse, R196.reuse, RZ, 0x2 ;  /* 0x000000c407087211 */ /* 0x0c0fe400078f10ff */
[----:B------:R-:W-:Y:S01]  /*1130*/  LEA.HI R7, R7, R196, RZ, 0x5 ;  /* 0x000000c407077211 */ /* 0x000fe200078f28ff */
[----:B------:R-:W-:Y:S01]  /*1140*/  IMAD.IADD R3, R226, 0x1, -R3 ;  /* 0x00000001e2037824 */ /* 0x000fe200078e0a03 */
[----:B------:R-:W-:Y:S02]  /*1150*/  LOP3.LUT R9, R8, 0x7ffffffc, RZ, 0xc0, !PT ;  /* 0x7ffffffc08097812 */ /* 0x000fe400078ec0ff */
[----:B------:R-:W-:-:S02]  /*1160*/  SHF.R.S32.HI R4, RZ, 0x2, R8 ;  /* 0x00000002ff047819 */ /* 0x000fc40000011408 */
[----:B------:R-:W-:Y:S01]  /*1170*/  SHF.R.S32.HI R7, RZ, 0x5, R7 ;  /* 0x00000005ff077819 */ /* 0x000fe20000011407 */
[----:B------:R-:W-:Y:S01]  /*1180*/  IMAD.IADD R9, R196, 0x1, -R9 ;  /* 0x00000001c4097824 */ /* 0x000fe200078e0a09 */
[----:B------:R-:W-:Y:S02]  /*1190*/  SHF.L.U32 R182, R184, 0x3, RZ ;  /* 0x00000003b8b67819 */ /* 0x000fe400000006ff */
[----:B------:R-:W-:Y:S01]  /*11a0*/  SHF.R.S32.HI R192, RZ, 0x3, R0 ;  /* 0x00000003ffc07819 */ /* 0x000fe20000011400 */
[----:B------:R-:W-:Y:S01]  /*11b0*/  IMAD R228, R9, R228, 0x60 ;  /* 0x0000006009e47424 */ /* 0x000fe200078e02e4 */
[----:B------:R-:W-:Y:S01]  /*11c0*/  SHF.R.S32.HI R9, RZ, 0x1f, R8 ;  /* 0x0000001fff097819 */ /* 0x000fe20000011408 */
[----:B------:R-:W-:Y:S01]  /*11d0*/  VIADD R183, R182, 0x40 ;  /* 0x00000040b6b77836 */ /* 0x000fe20000000000 */
[----:B------:R-:W-:Y:S01]  /*11e0*/  LOP3.LUT R8, R167, 0x38, R162, 0xf8, !PT ;  /* 0x00000038a7087812 */ /* 0x000fe200078ef8a2 */
[----:B------:R-:W-:Y:S01]  /*11f0*/  IMAD.U32 R0, RZ, RZ, UR4 ;  /* 0x00000004ff007e24 */ /* 0x000fe2000f8e00ff */
[----:B------:R-:W-:-:S02]  /*1200*/  LEA.HI R9, R9, R4, RZ, 0x3 ;  /* 0x0000000409097211 */ /* 0x000fc400078f18ff */
[----:B------:R-:W-:Y:S02]  /*1210*/  LOP3.LUT R8, R8, R223, RZ, 0x3c, !PT ;  /* 0x000000df08087212 */ /* 0x000fe400078e3cff */
[----:B------:R-:W-:Y:S02]  /*1220*/  LOP3.LUT R9, R9, 0xfffffff8, RZ, 0xc0, !PT ;  /* 0xfffffff809097812 */ /* 0x000fe400078ec0ff */
[----:B------:R-:W-:Y:S02]  /*1230*/  IADD3 R8, R8, R11, R179 ;  /* 0x0000000b08087210 */ /* 0x000fe40007ffe0b3 */
[----:B------:R-:W-:Y:S02]  /*1240*/  IADD3 R4, R4, -R9, RZ ;  /* 0x8000000904047210 */ /* 0x000fe40007ffe0ff */
[----:B------:R-:W-:-:S03]  /*1250*/  LEA R219, R8, UR4, 0x1 ;  /* 0x0000000408db7c11 */ /* 0x000fc6000f8e08ff */
[----:B------:R-:W-:Y:S01]  /*1260*/  IMAD R4, R7, 0x10, R4 ;  /* 0x0000001007047824 */ /* 0x000fe200078e0204 */
[----:B------:R-:W-:Y:S01]  /*1270*/  SHF.R.S32.HI R7, RZ, 0x1f, R183 ;  /* 0x0000001fff077819 */ /* 0x000fe200000114b7 */
[----:B------:R-:W-:Y:S02]  /*1280*/  IMAD.SHL.U32 R7, R14, 0x8, RZ ;  /* 0x000000080e077824 */ /* 0x000fe400078e00ff */
[----:B------:R-:W-:Y:S01]  /*1290*/  IMAD R227, R3, 0x40, R4 ;  /* 0x0000004003e37824 */ /* 0x000fe200078e0204 */
[--C-:B------:R-:W-:Y:S01]  /*12a0*/  LOP3.LUT R4, R176, 0x38, R162.reuse, 0xf8, !PT ;  /* 0x00000038b0047812 */ /* 0x100fe200078ef8a2 */
[----:B------:R-:W-:Y:S01]  /*12b0*/  IMAD.U32 R3, RZ, RZ, UR5 ;  /* 0x00000005ff037e24 */ /* 0x000fe2000f8e00ff */
[----:B------:R-:W-:Y:S02]  /*12c0*/  SHF.R.S32.HI R162, RZ, 0x3, R162 ;  /* 0x00000003ffa27819 */ /* 0x000fe400000114a2 */
[----:B------:R-:W-:Y:S02]  /*12d0*/  LOP3.LUT R4, R4, R177, RZ, 0x3c, !PT ;  /* 0x000000b104047212 */ /* 0x000fe400078e3cff */
[----:B------:R0:W-:Y:S02]  /*12e0*/  STL [R1+0x30], R3 ;  /* 0x0000300301007387 */ /* 0x0001e40000100800 */
[----:B------:R-:W-:-:S02]  /*12f0*/  IADD3 R4, R4, R11, R178 ;  /* 0x0000000b04047210 */ /* 0x000fc40007ffe0b2 */
[----:B------:R1:W-:Y:S02]  /*1300*/  STL [R1+0x34], R0 ;  /* 0x0000340001007387 */ /* 0x0003e40000100800 */
[----:B------:R-:W-:Y:S02]  /*1310*/  LEA R222, R4, UR4, 0x1 ;  /* 0x0000000404de7c11 */ /* 0x000fe4000f8e08ff */
[----:B------:R2:W-:Y:S01]  /*1320*/  STL [R1+0x38], R7 ;  /* 0x0000380701007387 */ /* 0x0005e20000100800 */
[----:B0-----:R-:W-:-:S04]  /*1330*/  LEA.HI R3, R191, R191, RZ, 0x1 ;  /* 0x000000bfbf037211 */ /* 0x001fc800078f08ff */
[----:B-1----:R-:W-:Y:S02]  /*1340*/  LOP3.LUT R0, R3, 0x1ffffffe, RZ, 0xc0, !PT ;  /* 0x1ffffffe03007812 */ /* 0x002fe400078ec0ff */
[----:B------:R-:W-:Y:S02]  /*1350*/  SHF.R.S32.HI R3, RZ, 0x1f, R182 ;  /* 0x0000001fff037819 */ /* 0x000fe400000114b6 */
[----:B------:R-:W-:Y:S01]  /*1360*/  SHF.R.S32.HI R3, RZ, 0x1f, R170 ;  /* 0x0000001fff037819 */ /* 0x000fe200000114aa */
[----:B------:R-:W-:-:S03]  /*1370*/  IMAD.IADD R0, R191, 0x1, -R0 ;  /* 0x00000001bf007824 */ /* 0x000fc600078e0a00 */
[----:B------:R-:W-:Y:S02]  /*1380*/  SHF.L.U64.HI R214, R170, 0x1, R3 ;  /* 0x00000001aad67819 */ /* 0x000fe40000010203 */
[----:B--2---:R-:W-:-:S07]  /*1390*/  LEA R229, R0, R227, 0x3 ;  /* 0x000000e300e57211 */ /* 0x004fce00078e18ff */
.L_x_663:
[----:B0--3--:R-:W0:Y:S01]  /*13a0*/  LDC.64 R4, c[0x0][0xc88] ;  /* 0x00032200ff047b82 */ /* 0x009e220000000a00 */
[----:B------:R-:W-:Y:S01]  /*13b0*/  ULDC.64 UR4, c[0x0][0xa28] ;  /* 0x00028a0000047ab9 */ /* 0x000fe20000000a00 */
[----:B------:R-:W-:Y:S01]  /*13c0*/  ULDC.64 UR8, c[0x0][0xa18] ;  /* 0x0002860000087ab9 */ /* 0x000fe20000000a00 */
[----:B------:R-:W-:Y:S01]  /*13d0*/  ULDC.64 UR6, c[0x0][0xa08] ;  /* 0x0002820000067ab9 */ /* 0x000fe20000000a00 */
[----:B0-----:R-:W-:-:S05]  /*13e0*/  IMAD.WIDE R4, R31, 0x4, R4 ;  /* 0x000000041f047825 */ /* 0x001fca00078e0204 */
[----:B--2---:R-:W2:Y:S01]  /*13f0*/  LDG.E R188, desc[UR60][R4.64] ;  /* 0x0000003c04bc7981 */ /* 0x004ea2000c1e1900 */
[----:B------:R-:W-:Y:S01]  /*1400*/  ISETP.NE.U32.AND P2, PT, RZ, UR4, PT ;  /* 0x00000004ff007c0c */ /* 0x000fe2000bf45070 */
[----:B------:R-:W-:Y:S01]  /*1410*/  IMAD.MOV.U32 R3, RZ, RZ, RZ ;  /* 0x000000ffff037224 */ /* 0x000fe200078e00ff */
[----:B------:R-:W-:Y:S02]  /*1420*/  ISETP.NE.U32.AND P1, PT, RZ, UR8, PT ;  /* 0x00000008ff007c0c */ /* 0x000fe4000bf25070 */
[----:B------:R-:W-:Y:S02]  /*1430*/  ISETP.NE.AND.EX P2, PT, RZ, UR5, PT, P2 ;  /* 0x00000005ff007c0c */ /* 0x000fe4000bf45320 */
[----:B------:R-:W-:Y:S02]  /*1440*/  ISETP.NE.AND.EX P1, PT, RZ, UR9, PT, P1 ;  /* 0x00000009ff007c0c */ /* 0x000fe4000bf25310 */
[----:B------:R-:W-:Y:S02]  /*1450*/  ISETP.NE.U32.AND P0, PT, RZ, UR6, PT ;  /* 0x00000006ff007c0c */ /* 0x000fe4000bf05070 */
[----:B------:R-:W-:-:S02]  /*1460*/  MOV R133, RZ ;  /* 0x000000ff00857202 */ /* 0x000fc40000000f00 */
[----:B------:R-:W-:Y:S02]  /*1470*/  ISETP.NE.AND.EX P0, PT, RZ, UR7, PT, P0 ;  /* 0x00000007ff007c0c */ /* 0x000fe4000bf05300 */
[----:B--2---:R-:W-:Y:S01]  /*1480*/  SHF.R.S32.HI R193, RZ, 0x1f, R188 ;  /* 0x0000001fffc17819 */ /* 0x004fe200000114bc */
[C---:B------:R-:W-:Y:S02]  /*1490*/  IMAD.SHL.U32 R186, R188.reuse, 0x4, RZ ;  /* 0x00000004bcba7824 */ /* 0x040fe400078e00ff */
[C---:B------:R-:W-:Y:S02]  /*14a0*/  @P2 LEA R4, P3, R188.reuse, UR4, 0x2 ;  /* 0x00000004bc042c11 */ /* 0x040fe4000f8610ff */
[C-C-:B------:R-:W-:Y:S02]  /*14b0*/  SHF.L.U64.HI R187, R188.reuse, 0x2, R193.reuse ;  /* 0x00000002bcbb7819 */ /* 0x140fe400000102c1 */
[----:B------:R-:W-:Y:S01]  /*14c0*/  @P2 LEA.HI.X R5, R188, UR5, R193, 0x2, P3 ;  /* 0x00000005bc052c11 */ /* 0x000fe200098f14c1 */
[----:B------:R-:W-:Y:S01]  /*14d0*/  ULDC UR4, c[0x0][0x288] ;  /* 0x0000a20000047ab9 */ /* 0x000fe20000000800 */
[----:B------:R-:W-:-:S03]  /*14e0*/  IADD3 R8, P4, R186, UR6, RZ ;  /* 0x00000006ba087c10 */ /* 0x000fc6000ff9e0ff */
[----:B------:R0:W5:Y:S01]  /*14f0*/  @P2 LDG.E R3, desc[UR60][R4.64] ;  /* 0x0000003c04032981 */ /* 0x000162000c1e1900 */
[----:B------:R-:W-:Y:S01]  /*1500*/  @P1 IADD3 R6, P2, R186, UR8, RZ ;  /* 0x00000008ba061c10 */ /* 0x000fe2000ff5e0ff */
[----:B------:R-:W-:Y:S01]  /*1510*/  IMAD.U32 R146, RZ, RZ, UR4 ;  /* 0x00000004ff927e24 */ /* 0x000fe2000f8e00ff */
[C---:B------:R-:W-:Y:S01]  /*1520*/  IADD3.X R9, R187.reuse, UR7, RZ, P4, !PT ;  /* 0x00000007bb097c10 */ /* 0x040fe2000a7fe4ff */
[----:B------:R-:W-:Y:S01]  /*1530*/  ULDC.64 UR4, c[0x0][0x418] ;  /* 0x0001060000047ab9 */ /* 0x000fe20000000a00 */
[----:B------:R-:W-:-:S03]  /*1540*/  @P1 IADD3.X R7, R187, UR9, RZ, P2, !PT ;  /* 0x00000009bb071c10 */ /* 0x000fc600097fe4ff */
[----:B------:R0:W5:Y:S01]  /*1550*/  @P0 LDG.E R133, desc[UR60][R8.64] ;  /* 0x0000003c08850981 */ /* 0x000162000c1e1900 */
[----:B------:R-:W-:Y:S01]  /*1560*/  UISETP.NE.U32.AND UP0, UPT, UR4, URZ, UPT ;  /* 0x0000003f0400728c */ /* 0x000fe2000bf05070 */
[----:B------:R-:W-:Y:S02]  /*1570*/  ULDC.64 UR8, c[0x0][0xa20] ;  /* 0x0002880000087ab9 */ /* 0x000fe40000000a00 */
[----:B------:R0:W5:Y:S01]  /*1580*/  @P1 LDG.E R146, desc[UR60][R6.64] ;  /* 0x0000003c06921981 */ /* 0x000162000c1e1900 */
[----:B------:R-:W-:Y:S01]  /*1590*/  UISETP.NE.AND.EX UP0, UPT, UR5, URZ, UPT, UP0 ;  /* 0x0000003f0500728c */ /* 0x000fe2000bf05300 */
[----:B------:R-:W-:Y:S01]  /*15a0*/  ULDC UR4, c[0x0][0x424] ;  /* 0x0001090000047ab9 */ /* 0x000fe20000000800 */
[----:B------:R-:W-:Y:S02]  /*15b0*/  ISETP.NE.U32.AND P2, PT, RZ, UR8, PT ;  /* 0x00000008ff007c0c */ /* 0x000fe4000bf45070 */
[----:B------:R-:W-:Y:S01]  /*15c0*/  USEL UR4, UR4, 0x1, UP0 ;  /* 0x0000000104047887 */ /* 0x000fe20008000000 */
[----:B------:R-:W-:Y:S01]  /*15d0*/  ULDC UR5, c[0x0][0x2f0] ;  /* 0x0000bc0000057ab9 */ /* 0x000fe20000000800 */
[----:B------:R-:W-:-:S02]  /*15e0*/  ISETP.NE.AND.EX P2, PT, RZ, UR9, PT, P2 ;  /* 0x00000009ff007c0c */ /* 0x000fc4000bf45320 */
[----:B------:R-:W-:-:S03]  /*15f0*/  UIMAD UR4, UR4, UR5, URZ ;  /* 0x00000005040472a4 */ /* 0x000fc6000f8e023f */
[----:B------:R-:W-:Y:S01]  /*1600*/  ULDC UR5, c[0x0][0x348] ;  /* 0x0000d20000057ab9 */ /* 0x000fe20000000800 */
[----:B------:R-:W-:Y:S01]  /*1610*/  IMAD.MOV.U32 R190, RZ, RZ, R29 ;  /* 0x000000ffffbe7224 */ /* 0x000fe200078e001d */
[----:B------:R-:W-:Y:S01]  /*1620*/  MOV R185, R30 ;  /* 0x0000001e00b97202 */ /* 0x000fe20000000f00 */
[----:B------:R-:W-:Y:S01]  /*1630*/  IMAD.MOV.U32 R102, RZ, RZ, R188 ;  /* 0x000000ffff667224 */ /* 0x000fe200078e00bc */
[----:B0---4-:R-:W-:Y:S06]  /*1640*/  @P1 BRA `(.L_x_449) ;  /* 0x0000000000241947 */ /* 0x011fec0003800000 */
[----:B------:R-:W-:Y:S02]  /*1650*/  ULDC.64 UR6, c[0x0][0xa00] ;  /* 0x0002800000067ab9 */ /* 0x000fe40000000a00 */
[----:B------:R-:W-:-:S04]  /*1660*/  ISETP.NE.U32.AND P1, PT, RZ, UR6, PT ;  /* 0x00000006ff007c0c */ /* 0x000fc8000bf25070 */
[----:B------:R-:W-:-:S13]  /*1670*/  ISETP.NE.AND.EX P1, PT, RZ, UR7, PT, P1 ;  /* 0x00000007ff007c0c */ /* 0x000fda000bf25310 */
[----:B------:R-:W-:Y:S05]  /*1680*/  @!P1 BRA `(.L_x_449) ;  /* 0x0000000000149947 */ /* 0x000fea0003800000 */
[----:B------:R-:W0:Y:S02]  /*1690*/  LDC.64 R4, c[0x0][0xa00] ;  /* 0x00028000ff047b82 */ /* 0x000e240000000a00 */
[----:B0-----:R-:W-:-:S05]  /*16a0*/  IMAD.WIDE R4, R102, 0x4, R4 ;  /* 0x0000000466047825 */ /* 0x001fca00078e0204 */
[----:B-----5:R-:W2:Y:S04]  /*16b0*/  LDG.E R146, desc[UR60][R4.64] ;  /* 0x0000003c04927981 */ /* 0x020ea8000c1e1900 */
[----:B------:R-:W2:Y:S02]  /*16c0*/  LDG.E R7, desc[UR60][R4.64+0x4] ;  /* 0x0000043c04077981 */ /* 0x000ea4000c1e1900 */
[----:B--2---:R-:W-:-:S07]  /*16d0*/  IMAD.IADD R146, R7, 0x1, -R146 ;  /* 0x0000000107927824 */ /* 0x004fce00078e0a92 */
.L_x_449:
[----:B------:R-:W-:Y:S01]  /*16e0*/  MOV R25, UR5 ;  /* 0x0000000500197c02 */ /* 0x000fe20008000f00 */
[----:B------:R-:W-:Y:S01]  /*16f0*/  IMAD.U32 R26, RZ, RZ, UR4 ;  /* 0x00000004ff1a7e24 */ /* 0x000fe2000f8e00ff */
[----:B------:R-:W-:Y:S06]  /*1700*/  @!P2 BRA `(.L_x_450) ;  /* 0x000000000010a947 */ /* 0x000fec0003800000 */
[----:B------:R-:W-:-:S04]  /*1710*/  IADD3 R4, P0, R186, UR8, RZ ;  /* 0x00000008ba047c10 */ /* 0x000fc8000ff1e0ff */
[----:B------:R-:W-:-:S05]  /*1720*/  IADD3.X R5, R187, UR9, RZ, P0, !PT ;  /* 0x00000009bb057c10 */ /* 0x000fca00087fe4ff */
[----:B------:R0:W5:Y:S01]  /*1730*/  LDG.E R26, desc[UR60][R4.64] ;  /* 0x0000003c041a7981 */ /* 0x000162000c1e1900 */
[----:B------:R-:W-:Y:S05]  /*1740*/  BRA `(.L_x_451) ;  /* 0x0000000000107947 */ /* 0x000fea0003800000 */
.L_x_450:
[----:B------:R-:W-:Y:S05]  /*1750*/  @!P0 BRA `(.L_x_451) ;  /* 0x00000000000c8947 */ /* 0x000fea0003800000 */
[----:B------:R-:W2:Y:S04]  /*1760*/  LDG.E R5, desc[UR60][R8.64] ;  /* 0x0000003c08057981 */ /* 0x000ea8000c1e1900 */
[----:B------:R-:W2:Y:S02]  /*1770*/  LDG.E R26, desc[UR60][R8.64+0x4] ;  /* 0x0000043c081a7981 */ /* 0x000ea4000c1e1900 */
[----:B--2---:R-:W-:-:S07]  /*1780*/  IMAD.IADD R26, R26, 0x1, -R5 ;  /* 0x000000011a1a7824 */ /* 0x004fce00078e0a05 */
.L_x_451:
[----:B------:R-:W-:Y:S02]  /*1790*/  ULDC.64 UR4, c[0x0][0xa10] ;  /* 0x0002840000047ab9 */ /* 0x000fe40000000a00 */
[----:B------:R-:W-:-:S04]  /*17a0*/  ISETP.NE.U32.AND P0, PT, RZ, UR4, PT ;  /* 0x00000004ff007c0c */ /* 0x000fc8000bf05070 */
[----:B------:R-:W-:Y:S01]  /*17b0*/  ISETP.NE.AND.EX P0, PT, RZ, UR5, PT, P0 ;  /* 0x00000005ff007c0c */ /* 0x000fe2000bf05300 */
[----:B-----5:R-:W-:Y:S01]  /*17c0*/  IMAD.IADD R8, R26, 0x1, -R3 ;  /* 0x000000011a087824 */ /* 0x020fe200078e0a03 */
[----:B------:R-:W-:-:S11]  /*17d0*/  ULDC.64 UR4, c[0x0][0xa30] ;  /* 0x00028c0000047ab9 */ /* 0x000fd60000000a00 */
[----:B0-----:R-:W0:Y:S02]  /*17e0*/  @P0 LDC.64 R4, c[0x0][0xa10] ;  /* 0x00028400ff040b82 */ /* 0x001e240000000a00 */
[----:B0-----:R-:W-:-:S05]  /*17f0*/  @P0 IMAD.WIDE R4, R102, 0x4, R4 ;  /* 0x0000000466040825 */ /* 0x001fca00078e0204 */
[----:B------:R-:W2:Y:S04]  /*1800*/  @P0 LDG.E R0, desc[UR60][R4.64] ;  /* 0x0000003c04000981 */ /* 0x000ea8000c1e1900 */
[----:B------:R-:W2:Y:S01]  /*1810*/  @P0 LDG.E R9, desc[UR60][R4.64+0x4] ;  /* 0x0000043c04090981 */ /* 0x000ea2000c1e1900 */
[----:B------:R-:W-:Y:S01]  /*1820*/  IMAD.MOV R130, RZ, RZ, -R8 ;  /* 0x000000ffff827224 */ /* 0x000fe200078e0a08 */
[----:B------:R-:W-:Y:S02]  /*1830*/  ISETP.NE.U32.AND P1, PT, RZ, UR4, PT ;  /* 0x00000004ff007c0c */ /* 0x000fe4000bf25070 */
[----:B------:R-:W-:Y:S02]  /*1840*/  MOV R145, R26 ;  /* 0x0000001a00917202 */ /* 0x000fe40000000f00 */
[----:B------:R-:W-:-:S02]  /*1850*/  VIMNMX R130, RZ, R130, !PT ;  /* 0x00000082ff827248 */ /* 0x000fc40007fe0100 */
[----:B------:R-:W-:-:S13]  /*1860*/  ISETP.NE.AND.EX P1, PT, RZ, UR5, PT, P1 ;  /* 0x00000005ff007c0c */ /* 0x000fda000bf25310 */
[----:B------:R-:W-:-:S04]  /*1870*/  @P1 IADD3 R6, P2, R186, UR4, RZ ;  /* 0x00000004ba061c10 */ /* 0x000fc8000ff5e0ff */
[----:B------:R-:W-:-:S05]  /*1880*/  @P1 IADD3.X R7, R187, UR5, RZ, P2, !PT ;  /* 0x00000005bb071c10 */ /* 0x000fca00097fe4ff */
[----:B------:R0:W5:Y:S01]  /*1890*/  @P1 LDG.E R145, desc[UR60][R6.64] ;  /* 0x0000003c06911981 */ /* 0x000162000c1e1900 */
[----:B--2---:R-:W-:-:S05]  /*18a0*/  @P0 IMAD.IADD R25, R9, 0x1, -R0 ;  /* 0x0000000109190824 */ /* 0x004fca00078e0a00 */
[----:B------:R-:W-:-:S05]  /*18b0*/  IADD3 R147, R8, R25, RZ ;  /* 0x0000001908937210 */ /* 0x000fca0007ffe0ff */
[----:B------:R-:W-:-:S04]  /*18c0*/  VIADD R0, R147, 0x5f ;  /* 0x0000005f93007836 */ /* 0x000fc80000000000 */
[----:B------:R-:W-:-:S05]  /*18d0*/  IMAD.HI R0, R0, 0x2aaaaaab, RZ ;  /* 0x2aaaaaab00007827 */ /* 0x000fca00078e02ff */
[----:B------:R-:W-:-:S04]  /*18e0*/  SHF.R.U32.HI R3, RZ, 0x1f, R0 ;  /* 0x0000001fff037819 */ /* 0x000fc80000011600 */
[----:B------:R-:W-:-:S05]  /*18f0*/  LEA.HI.SX32 R194, R0, R3, 0x1c ;  /* 0x0000000300c27211 */ /* 0x000fca00078fe2ff */
[----:B------:R-:W-:-:S05]  /*1900*/  IMAD R0, R194, 0x60, -R8 ;  /* 0x00000060c2007824 */ /* 0x000fca00078e0a08 */
[----:B------:R-:W-:-:S04]  /*1910*/  VIMNMX R3, R0, R25, PT ;  /* 0x0000001900037248 */ /* 0x000fc80003fe0100 */
[----:B------:R-:W-:Y:S01]  /*1920*/  ISETP.GT.AND P0, PT, R3, R130, PT ;  /* 0x000000820300720c */ /* 0x000fe20003f04270 */
[----:B------:R-:W-:-:S05]  /*1930*/  IMAD.WIDE.U32 R130, R130, -0x55555555, RZ ;  /* 0xaaaaaaab82827825 */ /* 0x000fca00078e00ff */
[----:B------:R-:W-:-:S05]  /*1940*/  SHF.R.U32.HI R130, RZ, 0x6, R131 ;  /* 0x00000006ff827819 */ /* 0x000fca0000011683 */
[----:B------:R-:W-:Y:S02]  /*1950*/  IMAD.MOV.U32 R24, RZ, RZ, R130 ;  /* 0x000000ffff187224 */ /* 0x000fe400078e0082 */
[----:B------:R-:W-:-:S05]  /*1960*/  @P0 IADD3 R0, R3, 0x5f, RZ ;  /* 0x0000005f03000810 */ /* 0x000fca0007ffe0ff */
[----:B------:R-:W-:-:S05]  /*1970*/  @P0 IMAD.HI R0, R0, 0x2aaaaaab, RZ ;  /* 0x2aaaaaab00000827 */ /* 0x000fca00078e02ff */
[----:B------:R-:W-:-:S04]  /*1980*/  @P0 SHF.R.U32.HI R3, RZ, 0x1f, R0 ;  /* 0x0000001fff030819 */ /* 0x000fc80000011600 */
[----:B------:R-:W-:Y:S02]  /*1990*/  @P0 LEA.HI.SX32 R24, R0, R3, 0x1c ;  /* 0x0000000300180211 */ /* 0x000fe400078fe2ff */
[----:B------:R-:W-:Y:S02]  /*19a0*/  PLOP3.LUT P0, PT, PT, PT, PT, 0x80, 0x0 ;  /* 0x000000000000781c */ /* 0x000fe40003f0f070 */
[----:B------:R-:W-:-:S13]  /*19b0*/  ISETP.GT.AND P1, PT, R24, R130, PT ;  /* 0x000000821800720c */ /* 0x000fda0003f24270 */
[----:B0-----:R-:W-:Y:S05]  /*19c0*/  @!P1 BRA `(.L_x_452) ;  /* 0x0000009000089947 */ /* 0x001fea0003800000 */
[----:B------:R-:W-:Y:S01]  /*19d0*/  VIADD R126, R2, 0x18400 ;  /* 0x00018400027e7836 */ /* 0x000fe20000000000 */
[----:B------:R-:W-:Y:S04]  /*19e0*/  BSSY B6, `(.L_x_453) ;  /* 0x0000013000067945 */ /* 0x000fe80003800000 */
[----:B------:R-:W-:-:S13]  /*19f0*/  LOP3.LUT P0, RZ, R126, 0x3ff, RZ, 0xc0, !PT ;  /* 0x000003ff7eff7812 */ /* 0x000fda000780c0ff */
[----:B------:R-:W-:Y:S05]  /*1a00*/  @!P0 BRA `(.L_x_454) ;  /* 0x0000000000408947 */ /* 0x000fea0003800000 */
[----:B------:R-:W-:Y:S01]  /*1a10*/  MOV R0, 0x0 ;  /* 0x0000000000007802 */ /* 0x000fe20000000f00 */
[----:B------:R-:W-:Y:S01]  /*1a20*/  ULDC.64 UR4, c[0x4][0xf0] ;  /* 0x01003c0000047ab9 */ /* 0x000fe20000000a00 */
[----:B------:R-:W-:Y:S01]  /*1a30*/  ULDC.64 UR6, c[0x4][0x90] ;  /* 0x0100240000067ab9 */ /* 0x000fe20000000a00 */
[----:B------:R-:W-:Y:S01]  /*1a40*/  MOV R4, UR4 ;  /* 0x0000000400047c02 */ /* 0x000fe20008000f00 */
        /* <DEDUP_REMOVED lines=12> */
.L_x_454:
[----:B------:R-:W-:Y:S05]  /*1b10*/  BSYNC B6 ;  /* 0x0000000000067941 */ /* 0x000fea0003800000 */
.L_x_453:
[----:B------:R-:W-:Y:S01]  /*1b20*/  IADD3 R125, R2, 0x400, RZ ;  /* 0x00000400027d7810 */ /* 0x000fe20007ffe0ff */
[----:B------:R-:W-:Y:S03]  /*1b30*/  BSSY B6, `(.L_x_455) ;  /* 0x0000013000067945 */ /* 0x000fe60003800000 */
[----:B------:R-:W-:-:S13]  /*1b40*/  LOP3.LUT P0, RZ, R125, 0x3ff, RZ, 0xc0, !PT ;  /* 0x000003ff7dff7812 */ /* 0x000fda000780c0ff */
[----:B------:R-:W-:Y:S05]  /*1b50*/  @!P0 BRA `(.L_x_456) ;  /* 0x0000000000408947 */ /* 0x000fea0003800000 */
[----:B------:R-:W-:Y:S01]  /*1b60*/  MOV R0, 0x0 ;  /* 0x0000000000007802 */ /* 0x000fe20000000f00 */
[----:B------:R-:W-:Y:S01]  /*1b70*/  ULDC.64 UR4, c[0x4][0xf0] ;  /* 0x01003c0000047ab9 */ /* 0x000fe20000000a00 */
[----:B------:R-:W-:Y:S01]  /*1b80*/  ULDC.64 UR6, c[0x4][0xf8] ;  /* 0x01003e0000067ab9 */ /* 0x000fe20000000a00 */
[----:B------:R-:W-:Y:S01]  /*1b90*/  IMAD.U32 R4, RZ, RZ, UR4 ;  /* 0x00000004ff047e24 */ /* 0x000fe2000f8e00ff */
[----:B------:R0:W1:Y:S01]  /*1ba0*/  LDC.64 R14, c[0x4][R0] ;  /* 0x01000000000e7b82 */ /* 0x0000620000000a00 */
[----:B------:R-:W-:Y:S01]  /*1bb0*/  IMAD.U32 R5, RZ, RZ, UR5 ;  /* 0x00000005ff057e24 */ /* 0x000fe2000f8e00ff */
[----:B------:R-:W-:Y:S01]  /*1bc0*/  ULDC.64 UR4, c[0x4][0x80] ;  /* 0x0100200000047ab9 */ /* 0x000fe20000000a00 */
[----:B------:R-:W-:Y:S01]  /*1bd0*/  MOV R6, UR6 ;  /* 0x0000000600067c02 */ /* 0x000fe20008000f00 */
[----:B------:R-:W-:Y:S01]  /*1be0*/  IMAD.U32 R7, RZ, RZ, UR7 ;  /* 0x00000007ff077e24 */ /* 0x000fe2000f8e00ff */
[----:B------:R-:W-:Y:S01]  /*1bf0*/  MOV R11, UR5 ;  /* 0x00000005000b7c02 */ /* 0x000fe20008000f00 */
[----:B------:R-:W-:Y:S01]  /*1c00*/  IMAD.U32 R10, RZ, RZ, UR4 ;  /* 0x00000004ff0a7e24 */ /* 0x000fe2000f8e00ff */
[----:B------:R-:W-:Y:S01]  /*1c10*/  MOV R13, RZ ;  /* 0x000000ff000d7202 */ /* 0x000fe20000000f00 */
[----:B------:R-:W-:-:S02]  /*1c20*/  IMAD.MOV.U32 R8, RZ, RZ, 0x70 ;  /* 0x00000070ff087424 */ /* 0x000fc400078e00ff */
[----:B0-----:R-:W-:-:S07]  /*1c30*/  IMAD.MOV.U32 R12, RZ, RZ, 0x1 ;  /* 0x00000001ff0c7424 */ /* 0x001fce00078e00ff */
[----:B------:R-:W-:-:S07]  /*1c40*/  LEPC R20, `(.L_x_456) ;  /* 0x000000001014794e */ /* 0x000fce0000000000 */
[----:B-1---5:R-:W-:Y:S05]  /*1c50*/  CALL.ABS.NOINC R14 ;  /* 0x000000000e007343 */ /* 0x022fea0003c00000 */
.L_x_456:
[----:B------:R-:W-:Y:S05]  /*1c60*/  BSYNC B6 ;  /* 0x0000000000067941 */ /* 0x000fea0003800000 */
.L_x_455:
[----:B------:R-:W-:Y:S01]  /*1c70*/  ULDC.64 UR4, c[0x0][0x9f8] ;  /* 0x00027e0000047ab9 */ /* 0x000fe20000000a00 */
[----:B------:R-:W-:Y:S01]  /*1c80*/  VIADD R0, R16, 0x20 ;  /* 0x0000002010007836 */ /* 0x000fe20000000000 */
[----:B------:R-:W-:Y:S01]  /*1c90*/  ISETP.NE.U32.AND P0, PT, RZ, UR4, PT ;  /* 0x00000004ff007c0c */ /* 0x000fe2000bf05070 */
[----:B------:R-:W0:Y:S03]  /*1ca0*/  LDC.64 R96, c[0x0][0x3f8] ;  /* 0x0000fe00ff607b82 */ /* 0x000e260000000a00 */
[----:B------:R-:W-:-:S05]  /*1cb0*/  ISETP.NE.AND.EX P0, PT, RZ, UR5, PT, P0 ;  /* 0x00000005ff007c0c */ /* 0x000fca000bf05300 */
[----:B------:R-:W1:Y:S08]  /*1cc0*/  LDC R129, c[0x0][0x3f4] ;  /* 0x0000fd00ff817b82 */ /* 0x000e700000000800 */
[----:B------:R-:W-:Y:S01]  /*1cd0*/  @P0 IADD3 R4, P1, R186, UR4, RZ ;  /* 0x00000004ba040c10 */ /* 0x000fe2000ff3e0ff */
[----:B------:R-:W-:Y:S01]  /*1ce0*/  ULDC UR4, c[0x0][0x2f4] ;  /* 0x0000bd0000047ab9 */ /* 0x000fe20000000800 */
[----:B------:R-:W2:Y:S02]  /*1cf0*/  LDC.64 R90, c[0x0][0x408] ;  /* 0x00010200ff5a7b82 */ /* 0x000ea40000000a00 */
[----:B------:R-:W-:Y:S01]  /*1d00*/  @P0 IADD3.X R5, R187, UR5, RZ, P1, !PT ;  /* 0x00000005bb050c10 */ /* 0x000fe20008ffe4ff */
[----:B------:R-:W-:-:S04]  /*1d10*/  ULDC UR5, c[0x0][0x320] ;  /* 0x0000c80000057ab9 */ /* 0x000fc80000000800 */
[----:B------:R3:W4:Y:S01]  /*1d20*/  @P0 LDG.E R102, desc[UR60][R4.64] ;  /* 0x0000003c04660981 */ /* 0x000722000c1e1900 */
[----:B------:R-:W-:Y:S01]  /*1d30*/  ISETP.GE.AND P1, PT, R0, UR4, PT ;  /* 0x0000000400007c0c */ /* 0x000fe2000bf26270 */
[----:B0-----:R-:W-:Y:S01]  /*1d40*/  IMAD.WIDE.U32 R98, R165, R96, R16 ;  /* 0x00000060a5627225 */ /* 0x001fe200078e0010 */
[----:B------:R-:W-:Y:S01]  /*1d50*/  ISETP.GE.AND P0, PT, R16, UR4, PT ;  /* 0x0000000410007c0c */ /* 0x000fe2000bf06270 */
[----:B------:R-:W0:Y:S01]  /*1d60*/  S2R R148, SR_TID.X ;  /* 0x0000000000947919 */ /* 0x000e220000002100 */
[----:B------:R-:W-:Y:S01]  /*1d70*/  SEL R6, RZ, 0xffffffff, P1 ;  /* 0xffffffffff067807 */ /* 0x000fe20000800000 */
[----:B------:R-:W-:Y:S01]  /*1d80*/  IMAD.SHL.U32 R111, R96, 0x40, RZ ;  /* 0x00000040606f7824 */ /* 0x000fe200078e00ff */
[----:B------:R-:W-:Y:S01]  /*1d90*/  SEL R3, RZ, 0x1, P0 ;  /* 0x00000001ff037807 */ /* 0x000fe20000000000 */
[----:B------:R-:W-:Y:S01]  /*1da0*/  IMAD R117, R191, 0x40, R165 ;  /* 0x00000040bf757824 */ /* 0x000fe200078e02a5 */
[----:B------:R-:W-:Y:S01]  /*1db0*/  ISETP.GE.AND P0, PT, R0, UR5, PT ;  /* 0x0000000500007c0c */ /* 0x000fe2000bf06270 */
[----:B------:R-:W-:Y:S01]  /*1dc0*/  IMAD.SHL.U32 R6, R6, 0x2, RZ ;  /* 0x0000000206067824 */ /* 0x000fe200078e00ff */
[----:B------:R-:W-:-:S02]  /*1dd0*/  ISETP.GE.AND P1, PT, R19, UR4, PT ;  /* 0x0000000413007c0c */ /* 0x000fc4000bf26270 */
[----:B---3--:R-:W-:Y:S02]  /*1de0*/  SEL R4, RZ, 0xffffffff, P0 ;  /* 0xffffffffff047807 */ /* 0x008fe40000000000 */
[----:B------:R-:W-:Y:S02]  /*1df0*/  LOP3.LUT R6, R6, 0x2, R3, 0xe2, !PT ;  /* 0x0000000206067812 */ /* 0x000fe400078ee203 */
[----:B------:R-:W-:Y:S01]  /*1e00*/  IADD3 R3, R16, 0x40, RZ ;  /* 0x0000004010037810 */ /* 0x000fe20007ffe0ff */
[----:B------:R-:W-:Y:S01]  /*1e10*/  IMAD.SHL.U32 R8, R4, 0x2, RZ ;  /* 0x0000000204087824 */ /* 0x000fe200078e00ff */
[----:B------:R-:W-:Y:S01]  /*1e20*/  SHF.R.S32.HI R9, RZ, 0x1f, R165 ;  /* 0x0000001fff097819 */ /* 0x000fe200000114a5 */
[----:B--2---:R-:W-:Y:S01]  /*1e30*/  IMAD.WIDE.U32 R92, R165, R90, R16 ;  /* 0x0000005aa55c7225 */ /* 0x004fe200078e0010 */
[----:B------:R-:W-:Y:S02]  /*1e40*/  ISETP.GE.AND P0, PT, R3, UR4, PT ;  /* 0x0000000403007c0c */ /* 0x000fe4000bf06270 */
[----:B------:R-:W-:Y:S01]  /*1e50*/  SEL R4, RZ, 0x8, P1 ;  /* 0x00000008ff047807 */ /* 0x000fe20000800000 */
[----:B------:R-:W-:Y:S01]  /*1e60*/  IMAD.SHL.U32 R113, R90, 0x40, RZ ;  /* 0x000000405a717824 */ /* 0x000fe200078e00ff */
[----:B------:R-:W-:-:S02]  /*1e70*/  SEL R5, RZ, 0x4, P0 ;  /* 0x00000004ff057807 */ /* 0x000fc40000000000 */
[--C-:B------:R-:W-:Y:S02]  /*1e80*/  SHF.R.S32.HI R161, RZ, 0x1f, R160.reuse ;  /* 0x0000001fffa17819 */ /* 0x100fe400000114a0 */
[----:B------:R-:W-:Y:S01]  /*1e90*/  LOP3.LUT R4, R4, R6, R5, 0xfe, !PT ;  /* 0x0000000604047212 */ /* 0x000fe200078efe05 */
[-C--:B------:R-:W-:Y:S01]  /*1ea0*/  IMAD R6, R9, R96.reuse, RZ ;  /* 0x0000006009067224 */ /* 0x080fe200078e02ff */
[----:B------:R-:W-:Y:S01]  /*1eb0*/  ISETP.GE.AND P0, PT, R22, UR4, PT ;  /* 0x0000000416007c0c */ /* 0x000fe2000bf06270 */
[C---:B------:R-:W-:Y:S01]  /*1ec0*/  IMAD.WIDE.U32 R100, R165.reuse, R96, R160 ;  /* 0x00000060a5647225 */ /* 0x040fe200078e00a0 */
[----:B------:R-:W-:Y:S02]  /*1ed0*/  ISETP.GE.AND P2, PT, R16, UR5, PT ;  /* 0x0000000510007c0c */ /* 0x000fe4000bf46270 */
[----:B------:R-:W-:Y:S01]  /*1ee0*/  SEL R5, RZ, 0x10, P0 ;  /* 0x00000010ff057807 */ /* 0x000fe20000000000 */
[C---:B------:R-:W-:Y:S01]  /*1ef0*/  IMAD R11, R165.reuse, R97, R6 ;  /* 0x00000061a50b7224 */ /* 0x040fe200078e0206 */
[----:B------:R-:W-:Y:S01]  /*1f00*/  SEL R7, RZ, 0x1, P2 ;  /* 0x00000001ff077807 */ /* 0x000fe20001000000 */
[----:B------:R-:W-:Y:S01]  /*1f10*/  IMAD.WIDE.U32 R94, R165, R90, R160 ;  /* 0x0000005aa55e7225 */ /* 0x000fe200078e00a0 */
[----:B-1----:R-:W-:-:S02]  /*1f20*/  ISETP.GE.AND P2, PT, R0, R129, PT ;  /* 0x000000810000720c */ /* 0x002fc40003f46270 */
[----:B------:R-:W-:Y:S01]  /*1f30*/  ISETP.GE.AND P1, PT, R3, UR5, PT ;  /* 0x0000000503007c0c */ /* 0x000fe2000bf26270 */
[----:B------:R-:W-:Y:S01]  /*1f40*/  IMAD.IADD R101, R101, 0x1, R11 ;  /* 0x0000000165657824 */ /* 0x000fe200078e020b */
[----:B------:R-:W-:Y:S01]  /*1f50*/  ISETP.GE.AND P3, PT, R16, R129, PT ;  /* 0x000000811000720c */ /* 0x000fe20003f66270 */
[----:B------:R-:W-:Y:S01]  /*1f60*/  IMAD.IADD R99, R11, 0x1, R99 ;  /* 0x000000010b637824 */ /* 0x000fe200078e0263 */
[----:B------:R-:W-:Y:S01]  /*1f70*/  LOP3.LUT R11, R4, R5, RZ, 0xfc, !PT ;  /* 0x00000005040b7212 */ /* 0x000fe200078efcff */
[----:B------:R-:W-:Y:S01]  /*1f80*/  IMAD R4, R9, R90, RZ ;  /* 0x0000005a09047224 */ /* 0x000fe200078e02ff */
[----:B------:R-:W-:Y:S01]  /*1f90*/  SEL R9, R129, RZ, P2 ;  /* 0x000000ff81097207 */ /* 0x000fe20001000000 */
[----:B-----5:R-:W-:Y:S01]  /*1fa0*/  IMAD.WIDE.U32 R100, R145, R96, R100 ;  /* 0x0000006091647225 */ /* 0x020fe200078e0064 */
[----:B------:R-:W-:Y:S02]  /*1fb0*/  SEL R6, RZ, 0x4, P1 ;  /* 0x00000004ff067807 */ /* 0x000fe40000800000 */
[----:B------:R-:W-:Y:S01]  /*1fc0*/  SEL R5, R129, RZ, P3 ;  /* 0x000000ff81057207 */ /* 0x000fe20001800000 */
[----:B------:R-:W-:Y:S01]  /*1fd0*/  IMAD.IADD R9, R0, 0x1, R9 ;  /* 0x0000000100097824 */ /* 0x000fe200078e0209 */
[----:B------:R-:W-:Y:S01]  /*1fe0*/  ISETP.GE.AND P1, PT, R3, R129, PT ;  /* 0x000000810300720c */ /* 0x000fe20003f26270 */
[----:B------:R-:W-:Y:S01]  /*1ff0*/  IMAD R13, R165, R91, R4 ;  /* 0x0000005ba50d7224 */ /* 0x000fe200078e0204 */
[----:B------:R-:W-:Y:S01]  /*2000*/  LOP3.LUT R7, R8, 0x2, R7, 0xe2, !PT ;  /* 0x0000000208077812 */ /* 0x000fe200078ee207 */
[----:B------:R-:W-:Y:S01]  /*2010*/  IMAD.IADD R5, R16, 0x1, R5 ;  /* 0x0000000110057824 */ /* 0x000fe200078e0205 */
[----:B------:R-:W-:Y:S01]  /*2020*/  SEL R4, R129, RZ, P1 ;  /* 0x000000ff81047207 */ /* 0x000fe20000800000 */
[----:B------:R-:W-:Y:S01]  /*2030*/  IMAD.IADD R95, R95, 0x1, R13 ;  /* 0x000000015f5f7824 */ /* 0x000fe200078e020d */
[----:B------:R-:W-:Y:S01]  /*2040*/  LOP3.LUT R7, R7, R6, RZ, 0xfc, !PT ;  /* 0x0000000607077212 */ /* 0x000fe200078efcff */
[----:B------:R-:W-:Y:S01]  /*2050*/  IMAD.WIDE.U32 R98, R145, R96, R98 ;  /* 0x0000006091627225 */ /* 0x000fe200078e0062 */
[----:B------:R-:W-:-:S02]  /*2060*/  SHF.R.S32.HI R6, RZ, 0x1f, R9 ;  /* 0x0000001fff067819 */ /* 0x000fc40000011409 */
[----:B------:R-:W-:Y:S01]  /*2070*/  IADD3 R14, R3, R4, RZ ;  /* 0x00000004030e7210 */ /* 0x000fe20007ffe0ff */
[----:B------:R-:W-:Y:S01]  /*2080*/  IMAD.WIDE.U32 R94, R145, R90, R94 ;  /* 0x0000005a915e7225 */ /* 0x000fe200078e005e */
[----:B------:R-:W-:Y:S02]  /*2090*/  SHF.R.S32.HI R4, RZ, 0x1f, R5 ;  /* 0x0000001fff047819 */ /* 0x000fe40000011405 */
[----:B------:R-:W-:Y:S01]  /*20a0*/  LEA.HI R10, R6, R9, RZ, 0x6 ;  /* 0x00000009060a7211 */ /* 0x000fe200078f30ff */
[----:B------:R-:W-:Y:S01]  /*20b0*/  IMAD.SHL.U32 R129, R129, 0x2, RZ ;  /* 0x0000000281817824 */ /* 0x000fe200078e00ff */
[----:B------:R-:W-:Y:S02]  /*20c0*/  LEA.HI R8, R4, R5, RZ, 0x3 ;  /* 0x0000000504087211 */ /* 0x000fe400078f18ff */
[----:B------:R-:W-:Y:S02]  /*20d0*/  LEA.HI R9, R6, R9, RZ, 0x3 ;  /* 0x0000000906097211 */ /* 0x000fe400078f18ff */
[----:B------:R-:W-:-:S02]  /*20e0*/  LEA.HI R4, R4, R5, RZ, 0x6 ;  /* 0x0000000504047211 */ /* 0x000fc400078f30ff */
[----:B------:R-:W-:Y:S02]  /*20f0*/  SHF.R.S32.HI R10, RZ, 0x6, R10 ;  /* 0x00000006ff0a7819 */ /* 0x000fe4000001140a */
[----:B------:R-:W-:Y:S02]  /*2100*/  LOP3.LUT R6, R176, 0x38, R9, 0xf8, !PT ;  /* 0x00000038b0067812 */ /* 0x000fe400078ef809 */
[----:B------:R-:W-:Y:S01]  /*2110*/  SHF.R.S32.HI R5, RZ, 0x6, R4 ;  /* 0x00000006ff057819 */ /* 0x000fe20000011404 */
[C---:B------:R-:W-:Y:S01]  /*2120*/  IMAD R143, R10.reuse, 0x1800, R178 ;  /* 0x000018000a8f7824 */ /* 0x040fe200078e02b2 */
[----:B------:R-:W-:Y:S01]  /*2130*/  SHF.R.S32.HI R15, RZ, 0x1f, R14 ;  /* 0x0000001fff0f7819 */ /* 0x000fe2000001140e */
[--C-:B------:R-:W-:Y:S01]  /*2140*/  IMAD R140, R10, 0x1800, R179.reuse ;  /* 0x000018000a8c7824 */ /* 0x100fe200078e02b3 */
[----:B------:R-:W-:Y:S01]  /*2150*/  LOP3.LUT R4, R176, 0x38, R8, 0xf8, !PT ;  /* 0x00000038b0047812 */ /* 0x000fe200078ef808 */
[C---:B------:R-:W-:Y:S01]  /*2160*/  IMAD R144, R5.reuse, 0x1800, R178 ;  /* 0x0000180005907824 */ /* 0x040fe200078e02b2 */
[----:B------:R-:W-:Y:S01]  /*2170*/  LOP3.LUT R6, R6, R177, RZ, 0x3c, !PT ;  /* 0x000000b106067212 */ /* 0x000fe200078e3cff */
[----:B------:R-:W-:Y:S01]  /*2180*/  IMAD R142, R5, 0x1800, R179 ;  /* 0x00001800058e7824 */ /* 0x000fe200078e02b3 */
[----:B------:R-:W-:-:S02]  /*2190*/  LEA.HI R20, R15, R14, RZ, 0x3 ;  /* 0x0000000e0f147211 */ /* 0x000fc400078f18ff */
[----:B------:R-:W-:Y:S02]  /*21a0*/  LOP3.LUT R5, R4, R177, RZ, 0x3c, !PT ;  /* 0x000000b104057212 */ /* 0x000fe400078e3cff */
[----:B------:R-:W-:Y:S02]  /*21b0*/  LEA.HI R14, R15, R14, RZ, 0x6 ;  /* 0x0000000e0f0e7211 */ /* 0x000fe400078f30ff */
[----:B------:R-:W-:Y:S01]  /*21c0*/  IADD3 R143, R143, R6, RZ ;  /* 0x000000068f8f7210 */ /* 0x000fe20007ffe0ff */
[----:B------:R-:W-:Y:S01]  /*21d0*/  IMAD.IADD R144, R144, 0x1, R5 ;  /* 0x0000000190907824 */ /* 0x000fe200078e0205 */
[----:B------:R-:W-:Y:S02]  /*21e0*/  SHF.R.S32.HI R15, RZ, 0x1f, R145 ;  /* 0x0000001fff0f7819 */ /* 0x000fe40000011491 */
[----:B------:R-:W-:Y:S02]  /*21f0*/  LOP3.LUT R6, R167, 0x38, R9, 0xf8, !PT ;  /* 0x00000038a7067812 */ /* 0x000fe400078ef809 */
[----:B------:R-:W-:-:S02]  /*2200*/  SHF.R.S32.HI R14, RZ, 0x6, R14 ;  /* 0x00000006ff0e7819 */ /* 0x000fc4000001140e */
[----:B------:R-:W-:Y:S01]  /*2210*/  LOP3.LUT R5, R6, R223, RZ, 0x3c, !PT ;  /* 0x000000df06057212 */ /* 0x000fe200078e3cff */
[----:B------:R-:W-:Y:S01]  /*2220*/  IMAD R6, R15, R96, RZ ;  /* 0x000000600f067224 */ /* 0x000fe200078e02ff */
[----:B------:R-:W-:Y:S01]  /*2230*/  LOP3.LUT R4, R176, 0x38, R20, 0xf8, !PT ;  /* 0x00000038b0047812 */ /* 0x000fe200078ef814 */
[----:B------:R-:W-:Y:S01]  /*2240*/  IMAD R141, R14, 0x1800, R178 ;  /* 0x000018000e8d7824 */ /* 0x000fe200078e02b2 */
[----:B------:R-:W-:Y:S01]  /*2250*/  LOP3.LUT R12, R167, 0x38, R8, 0xf8, !PT ;  /* 0x00000038a70c7812 */ /* 0x000fe200078ef808 */
[----:B------:R-:W-:Y:S01]  /*2260*/  IMAD R107, R145, R97, R6 ;  /* 0x00000061916b7224 */ /* 0x000fe200078e0206 */
[----:B------:R-:W-:Y:S01]  /*2270*/  IADD3 R93, R13, R93, RZ ;  /* 0x0000005d0d5d7210 */ /* 0x000fe20007ffe0ff */
[----:B------:R-:W-:Y:S01]  /*2280*/  IMAD.IADD R140, R140, 0x1, R5 ;  /* 0x000000018c8c7824 */ /* 0x000fe200078e0205 */
[----:B------:R-:W-:Y:S01]  /*2290*/  LOP3.LUT R4, R4, R177, RZ, 0x3c, !PT ;  /* 0x000000b104047212 */ /* 0x000fe200078e3cff */
[----:B------:R-:W-:Y:S01]  /*22a0*/  IMAD R138, R14, 0x1800, R179 ;  /* 0x000018000e8a7824 */ /* 0x000fe200078e02b3 */
[----:B------:R-:W-:Y:S01]  /*22b0*/  LOP3.LUT R6, R176, 0x18, R16, 0xf8, !PT ;  /* 0x00000018b0067812 */ /* 0x000fe200078ef810 */
[----:B------:R-:W-:Y:S01]  /*22c0*/  IMAD.WIDE.U32 R92, R145, R90, R92 ;  /* 0x0000005a915c7225 */ /* 0x000fe200078e005c */
[----:B------:R-:W-:-:S02]  /*22d0*/  LOP3.LUT R13, R12, R223, RZ, 0x3c, !PT ;  /* 0x000000df0c0d7212 */ /* 0x000fc400078e3cff */
[----:B------:R-:W-:Y:S01]  /*22e0*/  ISETP.GE.AND P4, PT, R19, UR5, PT ;  /* 0x0000000513007c0c */ /* 0x000fe2000bf86270 */
[----:B------:R-:W-:Y:S01]  /*22f0*/  IMAD.IADD R141, R141, 0x1, R4 ;  /* 0x000000018d8d7824 */ /* 0x000fe200078e0204 */
[----:B------:R-:W-:Y:S01]  /*2300*/  LOP3.LUT R12, R167, 0x38, R20, 0xf8, !PT ;  /* 0x00000038a70c7812 */ /* 0x000fe200078ef814 */
[----:B------:R-:W-:Y:S01]  /*2310*/  IMAD.IADD R142, R142, 0x1, R13 ;  /* 0x000000018e8e7824 */ /* 0x000fe200078e020d */
[----:B------:R-:W-:Y:S01]  /*2320*/  ISETP.GE.AND P0, PT, R23, UR4, PT ;  /* 0x0000000417007c0c */ /* 0x000fe2000bf06270 */
[----:B------:R-:W-:Y:S01]  /*2330*/  IMAD R4, R15, R90, RZ ;  /* 0x0000005a0f047224 */ /* 0x000fe200078e02ff */
[----:B------:R-:W-:Y:S01]  /*2340*/  LOP3.LUT R5, R6, R177, RZ, 0x3c, !PT ;  /* 0x000000b106057212 */ /* 0x000fe200078e3cff */
[----:B------:R-:W-:Y:S01]  /*2350*/  IMAD R15, R91, 0x60, RZ ;  /* 0x000000605b0f7824 */ /* 0x000fe200078e02ff */
[----:B------:R-:W-:Y:S01]  /*2360*/  SEL R6, RZ, 0x8, P4 ;  /* 0x00000008ff067807 */ /* 0x000fe20002000000 */
[----:B------:R-:W-:Y:S01]  /*2370*/  IMAD R21, R145, R91, R4 ;  /* 0x0000005b91157224 */ /* 0x000fe200078e0204 */
[----:B------:R-:W-:Y:S01]  /*2380*/  LOP3.LUT R13, R12, R223, RZ, 0x3c, !PT ;  /* 0x000000df0c0d7212 */ /* 0x000fe200078e3cff */
[----:B------:R-:W-:Y:S01]  /*2390*/  IMAD.IADD R109, R101, 0x1, R107 ;  /* 0x00000001656d7824 */ /* 0x000fe200078e026b */
[----:B------:R-:W-:Y:S01]  /*23a0*/  IADD3 R133, R133, R26, RZ ;  /* 0x0000001a85857210 */ /* 0x000fe20007ffe0ff */
[----:B------:R-:W-:Y:S01]  /*23b0*/  IMAD.IADD R106, R21, 0x1, R93 ;  /* 0x00000001156a7824 */ /* 0x000fe200078e025d */
[----:B------:R-:W-:Y:S01]  /*23c0*/  SEL R10, RZ, 0x20, P0 ;  /* 0x00000020ff0a7807 */ /* 0x000fe20000000000 */
[----:B------:R-:W-:Y:S01]  /*23d0*/  IMAD.IADD R107, R107, 0x1, R99 ;  /* 0x000000016b6b7824 */ /* 0x000fe200078e0263 */
[----:B------:R-:W-:-:S02]  /*23e0*/  LOP3.LUT P5, RZ, R195, 0x4, RZ, 0xc0, !PT ;  /* 0x00000004c3ff7812 */ /* 0x000fc400078ac0ff */
[----:B------:R-:W-:Y:S02]  /*23f0*/  MOV R131, 0x20 ;  /* 0x0000002000837802 */ /* 0x000fe40000000f00 */
[C---:B------:R-:W-:Y:S02]  /*2400*/  LOP3.LUT R26, R7.reuse, R6, RZ, 0xfc, !PT ;  /* 0x00000006071a7212 */ /* 0x040fe400078efcff */
[----:B------:R-:W-:Y:S02]  /*2410*/  LOP3.LUT R6, R7, 0x1, RZ, 0xc0, !PT ;  /* 0x0000000107067812 */ /* 0x000fe400078ec0ff */
[----:B------:R-:W-:Y:S01]  /*2420*/  IADD3 R138, R138, R13, RZ ;  /* 0x0000000d8a8a7210 */ /* 0x000fe20007ffe0ff */
[----:B------:R-:W-:Y:S01]  /*2430*/  IMAD R13, R97, 0x60, RZ ;  /* 0x00000060610d7824 */ /* 0x000fe200078e02ff */
[----:B------:R-:W-:Y:S02]  /*2440*/  SHF.R.S32.HI R124, RZ, 0x3, R8 ;  /* 0x00000003ff7c7819 */ /* 0x000fe40000011408 */
[----:B------:R-:W-:-:S02]  /*2450*/  LOP3.LUT R7, R8, 0xfffffff8, RZ, 0xc0, !PT ;  /* 0xfffffff808077812 */ /* 0x000fc400078ec0ff */
[C---:B------:R-:W-:Y:S01]  /*2460*/  SHF.L.U64.HI R110, R96.reuse, 0x6, R97 ;  /* 0x00000006606e7819 */ /* 0x040fe20000010261 */
[----:B------:R-:W-:Y:S01]  /*2470*/  IMAD.WIDE.U32 R96, R96, 0x60, RZ ;  /* 0x0000006060607825 */ /* 0x000fe200078e00ff */
[C---:B------:R-:W-:Y:S02]  /*2480*/  SHF.L.U64.HI R112, R90.reuse, 0x6, R91 ;  /* 0x000000065a707819 */ /* 0x040fe4000001025b */
[----:B------:R-:W-:Y:S01]  /*2490*/  SHF.R.S32.HI R121, RZ, 0x3, R9 ;  /* 0x00000003ff797819 */ /* 0x000fe20000011409 */
[----:B------:R-:W-:Y:S01]  /*24a0*/  IMAD.WIDE.U32 R90, R90, 0x60, RZ ;  /* 0x000000605a5a7825 */ /* 0x000fe200078e00ff */
[----:B------:R-:W-:Y:S02]  /*24b0*/  LOP3.LUT R8, R9, 0xfffffff8, RZ, 0xc0, !PT ;  /* 0xfffffff809087812 */ /* 0x000fe400078ec0ff */
[----:B------:R-:W-:Y:S01]  /*24c0*/  LOP3.LUT R103, R11, R10, RZ, 0xfc, !PT ;  /* 0x0000000a0b677212 */ /* 0x000fe200078efcff */
[----:B------:R-:W-:Y:S01]  /*24d0*/  IMAD.IADD R134, R97, 0x1, R13 ;  /* 0x0000000161867824 */ /* 0x000fe200078e020d */
[----:B------:R-:W-:Y:S01]  /*24e0*/  SEL R131, R131, 0xffffffe0, !P5 ;  /* 0xffffffe083837807 */ /* 0x000fe20006800000 */
[----:B------:R-:W-:Y:S01]  /*24f0*/  IMAD.IADD R136, R91, 0x1, R15 ;  /* 0x000000015b887824 */ /* 0x000fe200078e020f */
[----:B------:R-:W-:-:S02]  /*2500*/  IADD3 R5, R178, R5, RZ ;  /* 0x00000005b2057210 */ /* 0x000fc40007ffe0ff */
[----:B------:R-:W-:Y:S02]  /*2510*/  LOP3.LUT R9, R20, 0xfffffff8, RZ, 0xc0, !PT ;  /* 0xfffffff814097812 */ /* 0x000fe400078ec0ff */
[----:B------:R-:W-:Y:S02]  /*2520*/  IADD3 R108, R95, R21, RZ ;  /* 0x000000155f6c7210 */ /* 0x000fe40007ffe0ff */
[----:B------:R-:W-:Y:S02]  /*2530*/  SHF.R.S32.HI R120, RZ, 0x3, R20 ;  /* 0x00000003ff787819 */ /* 0x000fe40000011414 */
[C---:B------:R-:W-:Y:S02]  /*2540*/  LOP3.LUT R20, R26.reuse, 0x2, RZ, 0xc0, !PT ;  /* 0x000000021a147812 */ /* 0x040fe400078ec0ff */
[----:B------:R-:W-:Y:S02]  /*2550*/  LOP3.LUT R21, R26, 0x4, RZ, 0xc0, !PT ;  /* 0x000000041a157812 */ /* 0x000fe400078ec0ff */
[----:B------:R-:W-:-:S02]  /*2560*/  LOP3.LUT R27, R103, 0x2, RZ, 0xc0, !PT ;  /* 0x00000002671b7812 */ /* 0x000fc400078ec0ff */
[C---:B------:R-:W-:Y:S02]  /*2570*/  LOP3.LUT R28, R103.reuse, 0x4, RZ, 0xc0, !PT ;  /* 0x00000004671c7812 */ /* 0x040fe400078ec0ff */
[C---:B------:R-:W-:Y:S02]  /*2580*/  LOP3.LUT R105, R103.reuse, 0x8, RZ, 0xc0, !PT ;  /* 0x0000000867697812 */ /* 0x040fe400078ec0ff */
[----:B------:R-:W-:Y:S02]  /*2590*/  LOP3.LUT R104, R103, 0x10, RZ, 0xc0, !PT ;  /* 0x0000001067687812 */ /* 0x000fe400078ec0ff */
[----:B------:R-:W-:Y:S02]  /*25a0*/  SHF.R.S32.HI R4, RZ, 0x1f, R30 ;  /* 0x0000001fff047819 */ /* 0x000fe4000001141e */
[----:B0-----:R-:W-:Y:S02]  /*25b0*/  LEA.HI R148, R148, 0x8, RZ, 0x19 ;  /* 0x0000000894947811 */ /* 0x001fe400078fc8ff */
[----:B------:R-:W-:-:S02]  /*25c0*/  IADD3 R137, R131, R5, RZ ;  /* 0x0000000583897210 */ /* 0x000fc40007ffe0ff */
[----:B------:R-:W-:Y:S02]  /*25d0*/  LOP3.LUT R10, R11, 0x1, RZ, 0xc0, !PT ;  /* 0x000000010b0a7812 */ /* 0x000fe400078ec0ff */
[----:B------:R-:W-:Y:S02]  /*25e0*/  LOP3.LUT R26, R26, 0x8, RZ, 0xc0, !PT ;  /* 0x000000081a1a7812 */ /* 0x000fe400078ec0ff */
[----:B------:R-:W-:Y:S02]  /*25f0*/  SHF.R.S32.HI R116, RZ, 0x1f, R7 ;  /* 0x0000001fff747819 */ /* 0x000fe40000011407 */
[----:B------:R-:W-:Y:S02]  /*2600*/  SHF.R.S32.HI R115, RZ, 0x1f, R8 ;  /* 0x0000001fff737819 */ /* 0x000fe40000011408 */
[----:B------:R-:W-:Y:S02]  /*2610*/  SHF.R.S32.HI R114, RZ, 0x1f, R9 ;  /* 0x0000001fff727819 */ /* 0x000fe40000011409 */
[----:B------:R-:W-:-:S02]  /*2620*/  LOP3.LUT R103, R103, 0x20, RZ, 0xc0, !PT ;  /* 0x0000002067677812 */ /* 0x000fc400078ec0ff */
[----:B----4-:R-:W-:-:S07]  /*2630*/  SHF.R.S32.HI R132, RZ, 0x1f, R102 ;  /* 0x0000001fff847819 */ /* 0x010fce0000011466 */
.L_x_562:
[----:B------:R-:W0:Y:S01]  /*2640*/  LDC R84, c[0x0][0x430] ;  /* 0x00010c00ff547b82 */ /* 0x000e220000000800 */
[----:B------:R-:W-:Y:S01]  /*2650*/  VIADD R24, R24, 0xffffffff ;  /* 0xffffffff18187836 */ /* 0x000fe20000000000 */
[----:B------:R-:W-:-:S03]  /*2660*/  MOV R31, RZ ;  /* 0x000000ff001f7202 */ /* 0x000fc60000000f00 */
[----:B-1----:R-:W-:-:S03]  /*2670*/  IMAD R12, R24, 0x60, R117 ;  /* 0x00000060180c7824 */ /* 0x002fc600078e0275 */
[----:B------:R-:W1:Y:S02]  /*2680*/  LDC R128, c[0x0][0x3f4] ;  /* 0x0000fd00ff807b82 */ /* 0x000e640000000800 */
[----:B------:R-:W-:Y:S02]  /*2690*/  ISETP.GE.AND P0, PT, R12, R25, PT ;  /* 0x000000190c00720c */ /* 0x000fe40003f06270 */
[----:B------:R-:W-:Y:S02]  /*26a0*/  IADD3 R36, R133, R12, RZ ;  /* 0x0000000c85247210 */ /* 0x000fe40007ffe0ff */
[----:B------:R-:W-:-:S03]  /*26b0*/  ISETP.GT.OR P0, PT, R117, 0x5f, P0 ;  /* 0x0000005f7500780c */ /* 0x000fc60000704670 */
[----:B--2---:R-:W-:Y:S01]  /*26c0*/  IMAD.MOV.U32 R32, RZ, RZ, R36 ;  /* 0x000000ffff207224 */ /* 0x004fe200078e0024 */
[----:B0-----:R-:W-:-:S09]  /*26d0*/  ISETP.NE.AND P4, PT, R84, 0x1, PT ;  /* 0x000000015400780c */ /* 0x001fd20003f85270 */
[----:B------:R-:W0:Y:S08]  /*26e0*/  @!P0 LDC.64 R14, c[0x0][0x428] ;  /* 0x00010a00ff0e8b82 */ /* 0x000e300000000a00 */
[----:B------:R-:W2:Y:S08]  /*26f0*/  @!P0 LDC.64 R12, c[0x0][0x418] ;  /* 0x00010600ff0c8b82 */ /* 0x000eb00000000a00 */
[----:B------:R-:W3:Y:S08]  /*2700*/  @P4 LDC R11, c[0x0][0x434] ;  /* 0x00010d00ff0b4b82 */ /* 0x000ef00000000800 */
[----:B----4-:R-:W4:Y:S01]  /*2710*/  @P4 LDC R34, c[0x0][0x438] ;  /* 0x00010e00ff224b82 */ /* 0x010f220000000800 */
[----:B---3--:R-:W-:-:S05]  /*2720*/  @P4 IMAD.HI.U32 R11, R36, R11, RZ ;  /* 0x0000000b240b4227 */ /* 0x008fca00078e00ff */
[----:B----4-:R-:W-:Y:S01]  /*2730*/  @P4 SHF.R.U32.HI R32, RZ, R34, R11 ;  /* 0x00000022ff204219 */ /* 0x010fe2000001160b */
[----:B0-----:R-:W-:-:S03]  /*2740*/  @!P0 IMAD R11, R132, R14, RZ ;  /* 0x0000000e840b8224 */ /* 0x001fc600078e02ff */
[--C-:B------:R-:W-:Y:S01]  /*2750*/  @!P0 SHF.R.S32.HI R33, RZ, 0x1f, R32.reuse ;  /* 0x0000001fff218819 */ /* 0x100fe20000011420 */
[C---:B------:R-:W-:Y:S02]  /*2760*/  @!P0 IMAD R11, R102.reuse, R15, R11 ;  /* 0x0000000f660b8224 */ /* 0x040fe400078e020b */
[----:B------:R-:W-:-:S04]  /*2770*/  @!P0 IMAD.WIDE.U32 R14, R102, R14, R32 ;  /* 0x0000000e660e8225 */ /* 0x000fc800078e0020 */
[----:B------:R-:W-:Y:S01]  /*2780*/  @!P0 IMAD.IADD R11, R15, 0x1, R11 ;  /* 0x000000010f0b8824 */ /* 0x000fe200078e020b */
[----:B--2---:R-:W-:-:S04]  /*2790*/  @!P0 LEA R12, P4, R14, R12, 0x2 ;  /* 0x0000000c0e0c8211 */ /* 0x004fc800078810ff */
[----:B------:R-:W-:-:S05]  /*27a0*/  @!P0 LEA.HI.X R13, R14, R13, R11, 0x2, P4 ;  /* 0x0000000d0e0d8211 */ /* 0x000fca00020f140b */
[----:B------:R0:W5:Y:S01]  /*27b0*/  @!P0 LDG.E R31, desc[UR60][R12.64] ;  /* 0x0000003c0c1f8981 */ /* 0x000162000c1e1900 */
[----:B-1----:R-:W-:Y:S01]  /*27c0*/  ISETP.GE.AND P0, PT, R128, 0x1, PT ;  /* 0x000000018000780c */ /* 0x002fe20003f06270 */
[----:B------:R-:W-:Y:S01]  /*27d0*/  IMAD.MOV R11, RZ, RZ, -R32 ;  /* 0x000000ffff0b7224 */ /* 0x000fe200078e0a20 */
[----:B------:R-:W-:Y:S01]  /*27e0*/  ISETP.GT.AND P4, PT, R24, R130, PT ;  /* 0x000000821800720c */ /* 0x000fe20003f84270 */
[----:B------:R-:W-:Y:S01]  /*27f0*/  IMAD R33, R18, 0x4800, R5 ;  /* 0x0000480012217824 */ /* 0x000fe200078e0205 */
[----:B------:R-:W-:Y:S05]  /*2800*/  YIELD ;  /* 0x0000000000007946 */ /* 0x000fea0003800000 */
[----:B------:R-:W-:Y:S01]  /*2810*/  IMAD R84, R84, R11, R36 ;  /* 0x0000000b54547224 */ /* 0x000fe200078e0224 */
[----:B------:R-:W-:Y:S01]  /*2820*/  BSSY B0, `(.L_x_457) ;  /* 0x00007a9000007945 */ /* 0x000fe20003800000 */
[----:B------:R-:W-:Y:S01]  /*2830*/  IMAD R11, R18, 0x4800, R137 ;  /* 0x00004800120b7824 */ /* 0x000fe200078e0289 */
[----:B------:R-:W-:Y:S01]  /*2840*/  P2R R127, PR, RZ, 0x10 ;  /* 0x00000010ff7f7803 */ /* 0x000fe20000000000 */
[----:B------:R-:W-:-:S03]  /*2850*/  IMAD R33, R33, 0x2, R126 ;  /* 0x0000000221217824 */ /* 0x000fc600078e027e */
[----:B------:R-:W-:Y:S01]  /*2860*/  LEA R32, R11, R126, 0x1 ;  /* 0x0000007e0b207211 */ /* 0x000fe200078e08ff */
[----:B0-----:R-:W-:Y:S06]  /*2870*/  @!P0 BRA `(.L_x_458) ;  /* 0x0000007000b08947 */ /* 0x001fec0003800000 */
[----:B------:R-:W-:Y:S01]  /*2880*/  SHF.R.S32.HI R85, RZ, 0x1f, R84 ;  /* 0x0000001fff557819 */ /* 0x000fe20000011454 */
[----:B------:R-:W-:Y:S01]  /*2890*/  ULDC.64 UR4, c[0x0][0x300] ;  /* 0x0000c00000047ab9 */ /* 0x000fe20000000a00 */
[----:B-----5:R-:W-:Y:S01]  /*28a0*/  SHF.R.S32.HI R86, RZ, 0x1f, R31 ;  /* 0x0000001fff567819 */ /* 0x020fe2000001141f */
[----:B------:R-:W-:Y:S01]  /*28b0*/  IMAD.WIDE.U32 R12, R84, UR4, RZ ;  /* 0x00000004540c7c25 */ /* 0x000fe2000f8e00ff */
[----:B------:R-:W-:Y:S02]  /*28c0*/  ULDC.U8 UR6, c[0x0][0x410] ;  /* 0x0001040000067ab9 */ /* 0x000fe40000000000 */
[----:B------:R-:W-:Y:S01]  /*28d0*/  ISETP.NE.AND P0, PT, RZ, UR6, PT ;  /* 0x00000006ff007c0c */ /* 0x000fe2000bf05270 */
[----:B------:R-:W-:Y:S02]  /*28e0*/  IMAD R11, R85, UR4, RZ ;  /* 0x00000004550b7c24 */ /* 0x000fe4000f8e02ff */
[----:B------:R-:W-:Y:S02]  /*28f0*/  IMAD R34, R136, R24, RZ ;  /* 0x0000001888227224 */ /* 0x000fe400078e02ff */
[----:B------:R-:W-:Y:S01]  /*2900*/  IMAD R11, R84, UR5, R11 ;  /* 0x00000005540b7c24 */ /* 0x000fe2000f8e020b */
[----:B------:R-:W-:Y:S01]  /*2910*/  ULDC.64 UR4, c[0x0][0x310] ;  /* 0x0000c40000047ab9 */ /* 0x000fe20000000a00 */
[----:B------:R-:W-:-:S02]  /*2920*/  IMAD R87, R24, -0x60, R25 ;  /* 0xffffffa018577824 */ /* 0x000fc400078e0219 */
[----:B------:R-:W-:Y:S02]  /*2930*/  IMAD R14, R86, UR4, RZ ;  /* 0x00000004560e7c24 */ /* 0x000fe4000f8e02ff */
[----:B------:R-:W-:Y:S01]  /*2940*/  IMAD.IADD R13, R13, 0x1, R11 ;  /* 0x000000010d0d7824 */ /* 0x000fe200078e020b */
[----:B------:R-:W-:Y:S01]  /*2950*/  SHF.R.S32.HI R11, RZ, 0x1f, R24 ;  /* 0x0000001fff0b7819 */ /* 0x000fe20000011418 */
[----:B------:R-:W-:Y:S01]  /*2960*/  IMAD R15, R31, UR5, R14 ;  /* 0x000000051f0f7c24 */ /* 0x000fe2000f8e020e */
[----:B------:R-:W-:Y:S01]  /*2970*/  VIMNMX R87, R87, 0x60, PT ;  /* 0x0000006057577848 */ /* 0x000fe20003fe0100 */
[----:B------:R-:W-:Y:S01]  /*2980*/  IMAD.WIDE.U32 R12, R31, UR4, R12 ;  /* 0x000000041f0c7c25 */ /* 0x000fe2000f8e000c */
[----:B------:R-:W-:-:S03]  /*2990*/  ULDC.64 UR4, c[0x0][0x308] ;  /* 0x0000c20000047ab9 */ /* 0x000fc60000000a00 */
[----:B------:R-:W-:Y:S02]  /*29a0*/  IMAD R14, R134, R24, RZ ;  /* 0x00000018860e7224 */ /* 0x000fe400078e02ff */
[----:B------:R-:W-:Y:S02]  /*29b0*/  IMAD.IADD R13, R13, 0x1, R15 ;  /* 0x000000010d0d7824 */ /* 0x000fe400078e020f */
[----:B------:R-:W-:Y:S02]  /*29c0*/  IMAD R15, R4, UR4, RZ ;  /* 0x00000004040f7c24 */ /* 0x000fe4000f8e02ff */
[C---:B------:R-:W-:Y:S02]  /*29d0*/  IMAD R35, R11.reuse, R96, R14 ;  /* 0x000000600b237224 */ /* 0x040fe400078e020e */
[----:B------:R-:W-:Y:S02]  /*29e0*/  IMAD R37, R11, R90, R34 ;  /* 0x0000005a0b257224 */ /* 0x000fe400078e0222 */
[----:B------:R-:W-:-:S02]  /*29f0*/  IMAD R11, R30, UR5, R15 ;  /* 0x000000051e0b7c24 */ /* 0x000fc4000f8e020f */
[----:B------:R-:W-:Y:S01]  /*2a00*/  IMAD.WIDE.U32 R118, R30, UR4, R12 ;  /* 0x000000041e767c25 */ /* 0x000fe2000f8e000c */
[----:B------:R-:W-:-:S03]  /*2a10*/  ULDC.64 UR4, c[0x0][0x2e8] ;  /* 0x0000ba0000047ab9 */ /* 0x000fc60000000a00 */
[-C--:B------:R-:W-:Y:S01]  /*2a20*/  IMAD.WIDE.U32 R14, R96, R24.reuse, RZ ;  /* 0x00000018600e7225 */ /* 0x080fe200078e00ff */
[----:B------:R-:W-:Y:S02]  /*2a30*/  IADD3 R11, R119, R11, RZ ;  /* 0x0000000b770b7210 */ /* 0x000fe40007ffe0ff */
[----:B------:R-:W-:Y:S01]  /*2a40*/  LEA R119, P4, R118, UR4, 0x1 ;  /* 0x0000000476777c11 */ /* 0x000fe2000f8808ff */
[----:B------:R-:W-:-:S03]  /*2a50*/  IMAD.WIDE.U32 R12, R90, R24, RZ ;  /* 0x000000185a0c7225 */ /* 0x000fc600078e00ff */
[----:B------:R-:W-:Y:S01]  /*2a60*/  LEA.HI.X R118, R118, UR5, R11, 0x1, P4 ;  /* 0x0000000576767c11 */ /* 0x000fe2000a0f0c0b */
[----:B------:R-:W-:Y:S02]  /*2a70*/  IMAD.IADD R11, R15, 0x1, R35 ;  /* 0x000000010f0b7824 */ /* 0x000fe400078e0223 */
[----:B------:R-:W-:Y:S01]  /*2a80*/  IMAD.IADD R82, R13, 0x1, R37 ;  /* 0x000000010d527824 */ /* 0x000fe200078e0225 */
[----:B------:R-:W-:Y:S06]  /*2a90*/  @!P0 BRA `(.L_x_459) ;  /* 0x0000003400b08947 */ /* 0x000fec0003800000 */
[----:B------:R-:W-:Y:S01]  /*2aa0*/  ISETP.GE.AND P4, PT, R165, R87, PT ;  /* 0x00000057a500720c */ /* 0x000fe20003f86270 */
[----:B------:R-:W-:Y:S01]  /*2ab0*/  BSSY B1, `(.L_x_460) ;  /* 0x0000037000017945 */ /* 0x000fe20003800000 */
        /* <DEDUP_REMOVED lines=12> */
[----:B------:R-:W-:Y:S01]  /*2b80*/  CS2R R80, SRZ ;  /* 0x0000000000507805 */ /* 0x000fe2000001ff00 */
[----:B------:R-:W-:Y:S06]  /*2b90*/  @P4 BRA `(.L_x_461) ;  /* 0x0000000000a04947 */ /* 0x000fec0003800000 */
[----:B------:R-:W-:Y:S01]  /*2ba0*/  IADD3 R37, P5, R100, R14, RZ ;  /* 0x0000000e64257210 */ /* 0x000fe20007fbe0ff */
[----:B------:R-:W-:Y:S01]  /*2bb0*/  ULDC.64 UR4, c[0x0][0x3e8] ;  /* 0x0000fa0000047ab9 */ /* 0x000fe20000000a00 */
[----:B------:R-:W-:Y:S01]  /*2bc0*/  IADD3 R39, P0, R94, R12, RZ ;  /* 0x0000000c5e277210 */ /* 0x000fe20007f1e0ff */
[----:B------:R-:W-:Y:S01]  /*2bd0*/  ULDC.64 UR6, c[0x0][0x400] ;  /* 0x0001000000067ab9 */ /* 0x000fe20000000a00 */
[----:B------:R-:W-:Y:S02]  /*2be0*/  IADD3.X R38, R11, R109, RZ, P5, !PT ;  /* 0x0000006d0b267210 */ /* 0x000fe40002ffe4ff */
[----:B------:R-:W-:Y:S02]  /*2bf0*/  CS2R R78, SRZ ;  /* 0x00000000004e7805 */ /* 0x000fe4000001ff00 */
[----:B------:R-:W-:Y:S01]  /*2c00*/  LEA R36, P5, R37, UR4, 0x1 ;  /* 0x0000000425247c11 */ /* 0x000fe2000f8a08ff */
[----:B------:R-:W-:Y:S01]  /*2c10*/  IMAD.X R40, R82, 0x1, R108, P0 ;  /* 0x0000000152287824 */ /* 0x000fe200000e066c */
[----:B------:R-:W-:-:S02]  /*2c20*/  ISETP.GE.AND P0, PT, R160, R128, PT ;  /* 0x00000080a000720c */ /* 0x000fc40003f06270 */
[----:B------:R-:W-:Y:S02]  /*2c30*/  CS2R R74, SRZ ;  /* 0x00000000004a7805 */ /* 0x000fe4000001ff00 */
[----:B------:R-:W-:Y:S02]  /*2c40*/  LEA.HI.X R37, R37, UR5, R38, 0x1, P5 ;  /* 0x0000000525257c11 */ /* 0x000fe4000a8f0c26 */
[----:B------:R-:W-:Y:S02]  /*2c50*/  CS2R R80, SRZ ;  /* 0x0000000000507805 */ /* 0x000fe4000001ff00 */
[C---:B------:R-:W-:Y:S02]  /*2c60*/  LEA R38, P5, R39.reuse, UR6, 0x1 ;  /* 0x0000000627267c11 */ /* 0x040fe4000f8a08ff */
[----:B------:R-:W-:Y:S02]  /*2c70*/  CS2R R76, SRZ ;  /* 0x00000000004c7805 */ /* 0x000fe4000001ff00 */
[----:B------:R-:W-:-:S02]  /*2c80*/  LEA.HI.X R39, R39, UR7, R40, 0x1, P5 ;  /* 0x0000000727277c11 */ /* 0x000fc4000a8f0c28 */
[-C--:B------:R-:W-:Y:S01]  /*2c90*/  ISETP.GE.AND P5, PT, R169, R128.reuse, PT ;  /* 0x00000080a900720c */ /* 0x080fe20003fa6270 */
[----:B------:R0:W5:Y:S04]  /*2ca0*/  @!P0 LDG.E.64 R78, desc[UR60][R36.64] ;  /* 0x0000003c244e8981 */ /* 0x000168000c1e1b00 */
[----:B------:R0:W5:Y:S01]  /*2cb0*/  @!P0 LDG.E.64 R80, desc[UR60][R38.64] ;  /* 0x0000003c26508981 */ /* 0x000162000c1e1b00 */
[----:B------:R-:W-:-:S07]  /*2cc0*/  ISETP.GE.AND P0, PT, R168, R128, PT ;  /* 0x00000080a800720c */ /* 0x000fce0003f06270 */
[----:B------:R0:W5:Y:S04]  /*2cd0*/  @!P5 LDG.E.64 R74, desc[UR60][R36.64+0x20] ;  /* 0x0000203c244ad981 */ /* 0x000168000c1e1b00 */
[----:B------:R0:W5:Y:S01]  /*2ce0*/  @!P5 LDG.E.64 R76, desc[UR60][R38.64+0x20] ;  /* 0x0000203c264cd981 */ /* 0x000162000c1e1b00 */
[----:B------:R-:W-:Y:S02]  /*2cf0*/  ISETP.GE.AND P5, PT, R171, R128, PT ;  /* 0x00000080ab00720c */ /* 0x000fe40003fa6270 */
[----:B------:R-:W-:Y:S02]  /*2d00*/  CS2R R70, SRZ ;  /* 0x0000000000467805 */ /* 0x000fe4000001ff00 */
[----:B------:R-:W-:Y:S02]  /*2d10*/  CS2R R72, SRZ ;  /* 0x0000000000487805 */ /* 0x000fe4000001ff00 */
[----:B------:R-:W-:-:S02]  /*2d20*/  CS2R R66, SRZ ;  /* 0x0000000000427805 */ /* 0x000fc4000001ff00 */
[----:B------:R-:W-:Y:S01]  /*2d30*/  CS2R R68, SRZ ;  /* 0x0000000000447805 */ /* 0x000fe2000001ff00 */
[----:B------:R0:W5:Y:S04]  /*2d40*/  @!P0 LDG.E.64 R70, desc[UR60][R36.64+0x40] ;  /* 0x0000403c24468981 */ /* 0x000168000c1e1b00 */
[----:B------:R0:W5:Y:S01]  /*2d50*/  @!P0 LDG.E.64 R72, desc[UR60][R38.64+0x40] ;  /* 0x0000403c26488981 */ /* 0x000162000c1e1b00 */
[----:B------:R-:W-:-:S03]  /*2d60*/  ISETP.GE.AND P0, PT, R170, R128, PT ;  /* 0x00000080aa00720c */ /* 0x000fc60003f06270 */
        /* <DEDUP_REMOVED lines=8> */
[----:B------:R0:W5:Y:S04]  /*2df0*/  @!P0 LDG.E.64 R64, desc[UR60][R38.64+0x80] ;  /* 0x0000803c26408981 */ /* 0x000168000c1e1b00 */
[----:B------:R0:W5:Y:S04]  /*2e00*/  @!P5 LDG.E.64 R58, desc[UR60][R36.64+0xa0] ;  /* 0x0000a03c243ad981 */ /* 0x000168000c1e1b00 */
[----:B------:R0:W5:Y:S02]  /*2e10*/  @!P5 LDG.E.64 R60, desc[UR60][R38.64+0xa0] ;  /* 0x0000a03c263cd981 */ /* 0x000164000c1e1b00 */
.L_x_461:
[----:B------:R-:W-:Y:S05]  /*2e20*/  BSYNC B1 ;  /* 0x0000000000017941 */ /* 0x000fea0003800000 */
.L_x_460:
[----:B------:R-:W-:Y:S01]  /*2e30*/  ISETP.GE.AND P5, PT, R225, R87, PT ;  /* 0x00000057e100720c */ /* 0x000fe20003fa6270 */
[----:B------:R-:W-:Y:S01]  /*2e40*/  BSSY B1, `(.L_x_462) ;  /* 0x0000037000017945 */ /* 0x000fe20003800000 */
[----:B0-----:R-:W-:Y:S02]  /*2e50*/  CS2R R38, SRZ ;  /* 0x0000000000267805 */ /* 0x001fe4000001ff00 */
        /* <DEDUP_REMOVED lines=8> */
[----:B------:R-:W-:Y:S01]  /*2ee0*/  CS2R R52, SRZ ;  /* 0x0000000000347805 */ /* 0x000fe2000001ff00 */
[----:B-----5:R-:W-:Y:S01]  /*2ef0*/  IMAD.MOV.U32 R88, RZ, RZ, R58 ;  /* 0x000000ffff587224 */ /* 0x020fe200078e003a */
[----:B------:R-:W-:-:S02]  /*2f00*/  MOV R83, R59 ;  /* 0x0000003b00537202 */ /* 0x000fc40000000f00 */
[----:B------:R-:W-:Y:S01]  /*2f10*/  CS2R R56, SRZ ;  /* 0x0000000000387805 */ /* 0x000fe2000001ff00 */
[----:B------:R-:W-:Y:S06]  /*2f20*/  @P5 BRA `(.L_x_463) ;  /* 0x0000000000a05947 */ /* 0x000fec0003800000 */
[----:B------:R-:W-:Y:S01]  /*2f30*/  IADD3 R14, P0, P6, R100, R14, R111 ;  /* 0x0000000e640e7210 */ /* 0x000fe20007e1e06f */
[----:B------:R-:W-:Y:S01]  /*2f40*/  ULDC.64 UR4, c[0x0][0x3e8] ;  /* 0x0000fa0000047ab9 */ /* 0x000fe20000000a00 */
[----:B------:R-:W-:Y:S01]  /*2f50*/  ULDC.64 UR6, c[0x0][0x400] ;  /* 0x0001000000067ab9 */ /* 0x000fe20000000a00 */
[----:B------:R-:W-:Y:S02]  /*2f60*/  CS2R R54, SRZ ;  /* 0x0000000000367805 */ /* 0x000fe4000001ff00 */
[----:B------:R-:W-:Y:S02]  /*2f70*/  IADD3.X R13, R109, R11, R110, P0, P6 ;  /* 0x0000000b6d0d7210 */ /* 0x000fe400007ec46e */
[----:B------:R-:W-:Y:S02]  /*2f80*/  CS2R R56, SRZ ;  /* 0x0000000000387805 */ /* 0x000fe4000001ff00 */
[----:B------:R-:W-:-:S04]  /*2f90*/  IADD3 R11, P0, P6, R94, R12, R113 ;  /* 0x0000000c5e0b7210 */ /* 0x000fc80007e1e071 */
[----:B------:R-:W-:Y:S02]  /*2fa0*/  IADD3.X R82, R108, R82, R112, P0, P6 ;  /* 0x000000526c527210 */ /* 0x000fe400007ec470 */
[----:B------:R-:W-:-:S04]  /*2fb0*/  LEA R12, P0, R14, UR4, 0x1 ;  /* 0x000000040e0c7c11 */ /* 0x000fc8000f8008ff */
[----:B------:R-:W-:Y:S02]  /*2fc0*/  LEA.HI.X R13, R14, UR5, R13, 0x1, P0 ;  /* 0x000000050e0d7c11 */ /* 0x000fe400080f0c0d */
[----:B------:R-:W-:-:S04]  /*2fd0*/  LEA R14, P0, R11, UR6, 0x1 ;  /* 0x000000060b0e7c11 */ /* 0x000fc8000f8008ff */
[----:B------:R-:W-:Y:S02]  /*2fe0*/  LEA.HI.X R15, R11, UR7, R82, 0x1, P0 ;  /* 0x000000070b0f7c11 */ /* 0x000fe400080f0c52 */
[----:B------:R-:W-:Y:S02]  /*2ff0*/  ISETP.GE.AND P0, PT, R160, R128, PT ;  /* 0x00000080a000720c */ /* 0x000fe40003f06270 */
[----:B------:R-:W-:Y:S02]  /*3000*/  CS2R R50, SRZ ;  /* 0x0000000000327805 */ /* 0x000fe4000001ff00 */
[----:B------:R-:W-:-:S09]  /*3010*/  CS2R R52, SRZ ;  /* 0x0000000000347805 */ /* 0x000fd2000001ff00 */
[----:B------:R0:W5:Y:S04]  /*3020*/  @!P0 LDG.E.64 R54, desc[UR60][R12.64] ;  /* 0x0000003c0c368981 */ /* 0x000168000c1e1b00 */
[----:B------:R0:W5:Y:S01]  /*3030*/  @!P0 LDG.E.64 R56, desc[UR60][R14.64] ;  /* 0x0000003c0e388981 */ /* 0x000162000c1e1b00 */
        /* <DEDUP_REMOVED lines=20> */
[----:B------:R-:W-:-:S13]  /*3180*/  ISETP.GE.AND P0, PT, R172, R128, PT ;  /* 0x00000080ac00720c */ /* 0x000fda0003f06270 */
[----:B------:R0:W5:Y:S04]  /*3190*/  @!P0 LDG.E.64 R34, desc[UR60][R12.64+0xa0] ;  /* 0x0000a03c0c228981 */ /* 0x000168000c1e1b00 */
[----:B------:R0:W5:Y:S02]  /*31a0*/  @!P0 LDG.E.64 R36, desc[UR60][R14.64+0xa0] ;  /* 0x0000a03c0e248981 */ /* 0x000164000c1e1b00 */
.L_x_463:
[----:B------:R-:W-:Y:S05]  /*31b0*/  BSYNC B1 ;  /* 0x0000000000017941 */ /* 0x000fea0003800000 */
.L_x_462:
[----:B------:R-:W2:Y:S01]  /*31c0*/  LDL R11, [R1+0x30] ;  /* 0x00003000010b7983 */ /* 0x000ea20000100800 */
[----:B0-----:R-:W-:Y:S01]  /*31d0*/  IMAD.MOV.U32 R12, RZ, RZ, R63 ;  /* 0x000000ffff0c7224 */ /* 0x001fe200078e003f */
[----:B------:R-:W-:Y:S01]  /*31e0*/  MOV R14, R71 ;  /* 0x00000047000e7202 */ /* 0x000fe20000000f00 */
[----:B------:R-:W-:Y:S01]  /*31f0*/  IMAD.MOV.U32 R13, RZ, RZ, R70 ;  /* 0x000000ffff0d7224 */ /* 0x000fe200078e0046 */
[----:B------:R-:W-:-:S04]  /*3200*/  PRMT R159, R88, 0x5410, R83 ;  /* 0x00005410589f7816 */ /* 0x000fc80000000053 */
[----:B------:R-:W-:Y:S01]  /*3210*/  PRMT R208, R13, 0x5410, R14 ;  /* 0x000054100dd07816 */ /* 0x000fe2000000000e */
[----:B------:R-:W-:Y:S01]  /*3220*/  IMAD.MOV.U32 R14, RZ, RZ, R79 ;  /* 0x000000ffff0e7224 */ /* 0x000fe200078e004f */
[----:B------:R-:W-:-:S04]  /*3230*/  MOV R13, R78 ;  /* 0x0000004e000d7202 */ /* 0x000fc80000000f00 */
[----:B------:R-:W-:Y:S01]  /*3240*/  PRMT R156, R13, 0x5410, R14 ;  /* 0x000054100d9c7816 */ /* 0x000fe2000000000e */
[----:B------:R-:W-:Y:S01]  /*3250*/  IMAD.MOV.U32 R14, RZ, RZ, R60 ;  /* 0x000000ffff0e7224 */ /* 0x000fe200078e003c */
[----:B------:R-:W-:-:S04]  /*3260*/  MOV R13, R61 ;  /* 0x0000003d000d7202 */ /* 0x000fc80000000f00 */
[----:B------:R-:W-:Y:S01]  /*3270*/  PRMT R203, R14, 0x5410, R13 ;  /* 0x000054100ecb7816 */ /* 0x000fe2000000000d */
[----:B------:R-:W-:Y:S01]  /*3280*/  IMAD.MOV.U32 R13, RZ, RZ, R69 ;  /* 0x000000ffff0d7224 */ /* 0x000fe200078e0045 */
[----:B------:R-:W-:Y:S02]  /*3290*/  MOV R14, R68 ;  /* 0x00000044000e7202 */ /* 0x000fe40000000f00 */
[----:B--2---:R-:W-:Y:S01]  /*32a0*/  R2UR UR4, R11 ;  /* 0x000000000b0472ca */ /* 0x004fe200000e0000 */
[----:B------:R-:W-:-:S05]  /*32b0*/  IMAD.MOV.U32 R11, RZ, RZ, R62 ;  /* 0x000000ffff0b7224 */ /* 0x000fca00078e003e */
[----:B------:R-:W-:Y:S01]  /*32c0*/  PRMT R204, R12, 0x5410, R11 ;  /* 0x000054100ccc7816 */ /* 0x000fe2000000000b */
[----:B------:R-:W-:Y:S01]  /*32d0*/  IMAD.MOV.U32 R12, RZ, RZ, R67 ;  /* 0x000000ffff0c7224 */ /* 0x000fe200078e0043 */
[----:B------:R-:W-:-:S04]  /*32e0*/  MOV R11, R66 ;  /* 0x00000042000b7202 */ /* 0x000fc80000000f00 */
[----:B------:R-:W-:Y:S01]  /*32f0*/  PRMT R207, R11, 0x7610, R207 ;  /* 0x000076100bcf7816 */ /* 0x000fe200000000cf */
[----:B------:R-:W-:Y:S01]  /*3300*/  IMAD.MOV.U32 R11, RZ, RZ, R74 ;  /* 0x000000ffff0b7224 */ /* 0x000fe200078e004a */
[----:B------:R-:W-:Y:S01]  /*3310*/  PRMT R206, R12, 0x7610, R206 ;  /* 0x000076100cce7816 */ /* 0x000fe200000000ce */
[----:B------:R-:W-:Y:S01]  /*3320*/  IMAD.MOV.U32 R12, RZ, RZ, R75 ;  /* 0x000000ffff0c7224 */ /* 0x000fe200078e004b */
[----:B------:R-:W-:Y:S01]  /*3330*/  UISETP.NE.AND UP0, UPT, UR4, 0x3, UPT ;  /* 0x000000030400788c */ /* 0x000fe2000bf05270 */
[----:B------:R-:W-:Y:S01]  /*3340*/  PRMT R207, R207, 0x5410, R14 ;  /* 0x00005410cfcf7816 */ /* 0x000fe2000000000e */
[----:B------:R-:W-:Y:S01]  /*3350*/  IMAD.MOV.U32 R14, RZ, RZ, R81 ;  /* 0x000000ffff0e7224 */ /* 0x000fe200078e0051 */
[----:B------:R-:W-:Y:S02]  /*3360*/  PRMT R206, R206, 0x5410, R13 ;  /* 0x00005410cece7816 */ /* 0x000fe4000000000d */
[----:B------:R-:W-:Y:S01]  /*3370*/  PRMT R209, R11, 0x5410, R12 ;  /* 0x000054100bd17816 */ /* 0x000fe2000000000c */
[----:B------:R-:W-:Y:S01]  /*3380*/  IMAD.MOV.U32 R12, RZ, RZ, R64 ;  /* 0x000000ffff0c7224 */ /* 0x000fe200078e0040 */
[----:B------:R-:W-:Y:S01]  /*3390*/  PLOP3.LUT P0, PT, PT, PT, UP0, 0x80, 0x0 ;  /* 0x000000000000781c */ /* 0x000fe20003f0f008 */
[----:B------:R-:W-:Y:S01]  /*33a0*/  IMAD.MOV.U32 R11, RZ, RZ, R65 ;  /* 0x000000ffff0b7224 */ /* 0x000fe200078e0041 */
[----:B------:R-:W-:-:S04]  /*33b0*/  MOV R13, R80 ;  /* 0x00000050000d7202 */ /* 0x000fc80000000f00 */
[----:B------:R-:W-:Y:S01]  /*33c0*/  PRMT R205, R11, 0x5410, R12 ;  /* 0x000054100bcd7816 */ /* 0x000fe2000000000c */
[----:B------:R-:W-:Y:S01]  /*33d0*/  IMAD.MOV.U32 R11, RZ, RZ, R72 ;  /* 0x000000ffff0b7224 */ /* 0x000fe200078e0048 */
[----:B------:R-:W-:Y:S02]  /*33e0*/  MOV R12, R73 ;  /* 0x00000049000c7202 */ /* 0x000fe40000000f00 */
[----:B------:R-:W-:Y:S01]  /*33f0*/  PRMT R212, R13, 0x5410, R14 ;  /* 0x000054100dd47816 */ /* 0x000fe2000000000e */
[----:B-----5:R-:W-:Y:S01]  /*3400*/  IMAD.MOV.U32 R14, RZ, RZ, R34 ;  /* 0x000000ffff0e7224 */ /* 0x020fe200078e0022 */
[----:B------:R-:W-:Y:S01]  /*3410*/  PRMT R210, R11, 0x5410, R12 ;  /* 0x000054100bd27816 */ /* 0x000fe2000000000c */
[----:B------:R-:W-:Y:S01]  /*3420*/  IMAD.MOV.U32 R11, RZ, RZ, R76 ;  /* 0x000000ffff0b7224 */ /* 0x000fe200078e004c */
[----:B------:R-:W-:Y:S01]  /*3430*/  MOV R13, R35 ;  /* 0x00000023000d7202 */ /* 0x000fe20000000f00 */
[----:B------:R-:W-:-:S03]  /*3440*/  IMAD.MOV.U32 R12, RZ, RZ, R77 ;  /* 0x000000ffff0c7224 */ /* 0x000fc600078e004d */
[----:B------:R-:W-:Y:S02]  /*3450*/  PRMT R83, R14, 0x5410, R13 ;  /* 0x000054100e537816 */ /* 0x000fe4000000000d */
[----:B------:R-:W-:Y:S01]  /*3460*/  PRMT R211, R11, 0x5410, R12 ;  /* 0x000054100bd37816 */ /* 0x000fe2000000000c */
[----:B------:R-:W-:Y:S02]  /*3470*/  IMAD.MOV.U32 R12, RZ, RZ, R38 ;  /* 0x000000ffff0c7224 */ /* 0x000fe400078e0026 */
[----:B------:R-:W-:-:S05]  /*3480*/  IMAD.MOV.U32 R11, RZ, RZ, R39 ;  /* 0x000000ffff0b7224 */ /* 0x000fca00078e0027 */
[----:B------:R-:W-:Y:S01]  /*3490*/  PRMT R123, R12, 0x5410, R11 ;  /* 0x000054100c7b7816 */ /* 0x000fe2000000000b */
[----:B------:R-:W-:Y:S01]  /*34a0*/  IMAD.MOV.U32 R11, RZ, RZ, R43 ;  /* 0x000000ffff0b7224 */ /* 0x000fe200078e002b */
[----:B------:R-:W-:-:S04]  /*34b0*/  MOV R12, R42 ;  /* 0x0000002a000c7202 */ /* 0x000fc80000000f00 */
[----:B------:R-:W-:Y:S01]  /*34c0*/  PRMT R139, R12, 0x5410, R11 ;  /* 0x000054100c8b7816 */ /* 0x000fe2000000000b */
[----:B------:R-:W-:Y:S01]  /*34d0*/  IMAD.MOV.U32 R12, RZ, RZ, R46 ;  /* 0x000000ffff0c7224 */ /* 0x000fe200078e002e */
[----:B------:R-:W-:-:S04]  /*34e0*/  MOV R11, R47 ;  /* 0x0000002f000b7202 */ /* 0x000fc80000000f00 */
        /* <DEDUP_REMOVED lines=25> */
[----:B------:R-:W-:Y:S06]  /*3680*/  @!P0 BRA `(.L_x_464) ;  /* 0x0000000000048947 */ /* 0x000fec0003800000 */
[----:B------:R-:W-:Y:S01]  /*3690*/  BPT.TRAP 0x1 ;  /* 0x000000040000795c */ /* 0x000fe20000300000 */
.L_x_464:
[----:B------:R-:W-:Y:S01]  /*36a0*/  IMAD R88, R18, 0x8, R2 ;  /* 0x0000000812587824 */ /* 0x000fe200078e0202 */
[----:B------:R-:W-:Y:S01]  /*36b0*/  SHF.L.U32 R89, R166, 0x1f, RZ ;  /* 0x0000001fa6597819 */ /* 0x000fe200000006ff */
[----:B------:R-:W-:Y:S03]  /*36c0*/  BSSY B1, `(.L_x_465) ;  /* 0x0000003000017945 */ /* 0x000fe60003800000 */
[----:B------:R-:W0:Y:S02]  /*36d0*/  SYNCS.PHASECHK.TRANS64.TRYWAIT P6, [R88+URZ+0x2a890], R89 ;  /* 0x02a89059580075a7 */ /* 0x000e2400080c017f */
[----:B0-----:R-:W-:Y:S05]  /*36e0*/  @!P6 BRA `(.L_x_466) ;  /* 0x000001b400e4e947 */ /* 0x001fea0003800000 */
.L_x_786:
[----:B------:R-:W-:Y:S05]  /*36f0*/  BSYNC B1 ;  /* 0x0000000000017941 */ /* 0x000fea0003800000 */
.L_x_465:
[----:B------:R-:W-:-:S03]  /*3700*/  UMOV UR4, 0xffffffff ;  /* 0xffffffff00047882 */ /* 0x000fc60000000000 */
[----:B------:R-:W-:Y:S05]  /*3710*/  BRA.DIV UR4, `(.L_x_467) ;  /* 0x000001b604ec7947 */ /* 0x000fea000b800000 */
[----:B------:R1:W2:Y:S04]  /*3720*/  SHFL.IDX PT, R82, R118, RZ, 0x1c1f ;  /* 0x001c1fff76527589 */ /* 0x0002a800000e0000 */
[----:B------:R1:W3:Y:S02]  /*3730*/  SHFL.IDX PT, R11, R119, RZ, 0x1c1f ;  /* 0x001c1fff770b7589 */ /* 0x0002e400000e0000 */
.L_x_790:
[----:B------:R-:W-:Y:S04]  /*3740*/  BSSY B1, `(.L_x_468) ;  /* 0x000015c000017945 */ /* 0x000fe80003800000 */
[----:B------:R-:W-:Y:S05]  /*3750*/  @P4 BRA `(.L_x_469) ;  /* 0x0000001400684947 */ /* 0x000fea0003800000 */
[----:B------:R-:W-:Y:S01]  /*3760*/  ISETP.NE.AND P4, PT, R10, RZ, PT ;  /* 0x000000ff0a00720c */ /* 0x000fe20003f85270 */
[----:B------:R-:W-:-:S12]  /*3770*/  BSSY B2, `(.L_x_470) ;  /* 0x0000035000027945 */ /* 0x000fd80003800000 */
[----:B------:R-:W-:Y:S05]  /*3780*/  @!P4 BRA `(.L_x_471) ;  /* 0x0000000000ccc947 */ /* 0x000fea0003800000 */
[----:B------:R4:W0:Y:S01]  /*3790*/  LDS.128 R12, [R33] ;  /* 0x00000000210c7984 */ /* 0x0008220000000c00 */
[----:B------:R-:W-:Y:S01]  /*37a0*/  ISETP.GE.AND P4, PT, R160, R128, PT ;  /* 0x00000080a000720c */ /* 0x000fe20003f86270 */
[----:B------:R-:W-:-:S12]  /*37b0*/  BSSY B3, `(.L_x_472) ;  /* 0x000002d000037945 */ /* 0x000fd80003800000 */
[----:B----4-:R-:W-:Y:S05]  /*37c0*/  @P4 BRA `(.L_x_473) ;  /* 0x0000000000ac4947 */ /* 0x010fea0003800000 */
[--C-:B------:R-:W-:Y:S02]  /*37d0*/  SHF.R.U64 R154, R78, 0x10, R79.reuse ;  /* 0x000000104e9a7819 */ /* 0x100fe4000000124f */
[----:B------:R-:W-:Y:S02]  /*37e0*/  SHF.R.U32.HI R78, RZ, 0x10, R79 ;  /* 0x00000010ff4e7819 */ /* 0x000fe4000001164f */
[--C-:B------:R-:W-:Y:S01]  /*37f0*/  SHF.R.U64 R155, R80, 0x10, R81.reuse ;  /* 0x00000010509b7819 */ /* 0x100fe20000001251 */
[----:B------:R-:W-:Y:S01]  /*3800*/  HADD2.F32 R154, -RZ, R154.H0_H0 ;  /* 0x2000009aff9a7230 */ /* 0x000fe20000004100 */
[----:B0-----:R-:W-:Y:S02]  /*3810*/  MOV R79, R13 ;  /* 0x0000000d004f7202 */ /* 0x001fe40000000f00 */
[----:B------:R-:W-:Y:S01]  /*3820*/  SHF.R.U32.HI R80, RZ, 0x10, R81 ;  /* 0x00000010ff507819 */ /* 0x000fe20000011651 */
[----:B------:R-:W-:Y:S02]  /*3830*/  HADD2.F32 R13, -RZ, R155.H0_H0 ;  /* 0x2000009bff0d7230 */ /* 0x000fe40000004100 */
[----:B------:R-:W-:-:S02]  /*3840*/  HADD2.F32 R81, -RZ, R79.H1_H1 ;  /* 0x3000004fff517230 */ /* 0x000fc40000004100 */
[----:B------:R-:W-:Y:S02]  /*3850*/  HADD2.F32 R155, -RZ, R79.H0_H0 ;  /* 0x2000004fff9b7230 */ /* 0x000fe40000004100 */
[----:B------:R-:W-:Y:S02]  /*3860*/  HADD2.F32 R80, -RZ, R80.H0_H0 ;  /* 0x20000050ff507230 */ /* 0x000fe40000004100 */
[-C--:B------:R-:W-:Y:S01]  /*3870*/  FMUL.FTZ R79, R81, R13.reuse ;  /* 0x0000000d514f7220 */ /* 0x080fe20000410000 */
[----:B------:R-:W-:-:S03]  /*3880*/  FMUL.FTZ R13, R155, R13 ;  /* 0x0000000d9b0d7220 */ /* 0x000fc60000410000 */
[-C--:B------:R-:W-:Y:S01]  /*3890*/  FFMA.FTZ R79, R155, R154.reuse, -R79 ;  /* 0x0000009a9b4f7223 */ /* 0x080fe2000001084f */
[----:B------:R-:W-:Y:S02]  /*38a0*/  IMAD.MOV.U32 R155, RZ, RZ, R12 ;  /* 0x000000ffff9b7224 */ /* 0x000fe400078e000c */
[----:B------:R-:W-:Y:S01]  /*38b0*/  FFMA.FTZ R13, R81, R154, R13 ;  /* 0x0000009a510d7223 */ /* 0x000fe2000001000d */
[----:B------:R-:W-:Y:S02]  /*38c0*/  IMAD.MOV.U32 R81, RZ, RZ, R15 ;  /* 0x000000ffff517224 */ /* 0x000fe400078e000f */
[----:B------:R-:W-:Y:S02]  /*38d0*/  HADD2.F32 R154, -RZ, R78.H0_H0 ;  /* 0x2000004eff9a7230 */ /* 0x000fe40000004100 */
[----:B------:R-:W-:Y:S01]  /*38e0*/  HADD2.F32 R12, -RZ, R155.H1_H1 ;  /* 0x3000009bff0c7230 */ /* 0x000fe20000004100 */
[----:B------:R-:W-:Y:S01]  /*38f0*/  F2FP.F16.F32.PACK_AB R13, R13, R79 ;  /* 0x0000004f0d0d723e */ /* 0x000fe200000000ff */
[----:B------:R-:W-:-:S02]  /*3900*/  HADD2.F32 R15, -RZ, R81.H1_H1 ;  /* 0x30000051ff0f7230 */ /* 0x000fc40000004100 */
[----:B------:R-:W-:Y:S02]  /*3910*/  HADD2.F32 R81, -RZ, R81.H0_H0 ;  /* 0x20000051ff517230 */ /* 0x000fe40000004100 */
[----:B------:R-:W-:Y:S02]  /*3920*/  HADD2.F32 R155, -RZ, R155.H0_H0 ;  /* 0x2000009bff9b7230 */ /* 0x000fe40000004100 */
[-C--:B------:R-:W-:Y:S01]  /*3930*/  FMUL.FTZ R78, R15, R80.reuse ;  /* 0x000000500f4e7220 */ /* 0x080fe20000410000 */
[----:B------:R-:W-:-:S03]  /*3940*/  FMUL.FTZ R80, R81, R80 ;  /* 0x0000005051507220 */ /* 0x000fc60000410000 */
[-C--:B------:R-:W-:Y:S01]  /*3950*/  FFMA.FTZ R78, R81, R154.reuse, -R78 ;  /* 0x0000009a514e7223 */ /* 0x080fe2000001084e */
[----:B------:R-:W-:Y:S01]  /*3960*/  FFMA.FTZ R15, R15, R154, R80 ;  /* 0x0000009a0f0f7223 */ /* 0x000fe20000010050 */
[----:B------:R-:W-:Y:S02]  /*3970*/  HADD2.F32 R154, -RZ, R212.H0_H0 ;  /* 0x200000d4ff9a7230 */ /* 0x000fe40000004100 */
[----:B------:R-:W-:Y:S02]  /*3980*/  HADD2.F32 R80, -RZ, R156.H0_H0 ;  /* 0x2000009cff507230 */ /* 0x000fe40000004100 */
[----:B------:R-:W-:Y:S01]  /*3990*/  F2FP.F16.F32.PACK_AB R15, R15, R78 ;  /* 0x0000004e0f0f723e */ /* 0x000fe200000000ff */
[-C--:B------:R-:W-:Y:S01]  /*39a0*/  FMUL.FTZ R81, R12, R154.reuse ;  /* 0x0000009a0c517220 */ /* 0x080fe20000410000 */
[----:B------:R-:W-:-:S03]  /*39b0*/  FMUL.FTZ R154, R155, R154 ;  /* 0x0000009a9b9a7220 */ /* 0x000fc60000410000 */
[-C--:B------:R-:W-:Y:S01]  /*39c0*/  FFMA.FTZ R81, R155, R80.reuse, -R81 ;  /* 0x000000509b517223 */ /* 0x080fe20000010851 */
[----:B------:R-:W-:Y:S01]  /*39d0*/  FFMA.FTZ R12, R12, R80, R154 ;  /* 0x000000500c0c7223 */ /* 0x000fe2000001009a */
[----:B------:R-:W-:Y:S02]  /*39e0*/  HADD2.F32 R80, -RZ, R212.H1_H1 ;  /* 0x300000d4ff507230 */ /* 0x000fe40000004100 */
[----:B------:R-:W-:Y:S02]  /*39f0*/  HADD2.F32 R154, -RZ, R14.H1_H1 ;  /* 0x3000000eff9a7230 */ /* 0x000fe40000004100 */
[----:B------:R-:W-:Y:S01]  /*3a00*/  HADD2.F32 R155, -RZ, R156.H1_H1 ;  /* 0x3000009cff9b7230 */ /* 0x000fe20000004100 */
[----:B------:R-:W-:Y:S01]  /*3a10*/  F2FP.F16.F32.PACK_AB R12, R12, R81 ;  /* 0x000000510c0c723e */ /* 0x000fe200000000ff */
[----:B------:R-:W-:Y:S02]  /*3a20*/  HADD2.F32 R14, -RZ, R14.H0_H0 ;  /* 0x2000000eff0e7230 */ /* 0x000fe40000004100 */
[----:B------:R-:W-:-:S04]  /*3a30*/  FMUL.FTZ R156, R154, R80 ;  /* 0x000000509a9c7220 */ /* 0x000fc80000410000 */
[C---:B------:R-:W-:Y:S01]  /*3a40*/  FFMA.FTZ R156, R14.reuse, R155, -R156 ;  /* 0x0000009b0e9c7223 */ /* 0x040fe2000001089c */
[----:B------:R-:W-:-:S04]  /*3a50*/  FMUL.FTZ R14, R14, R80 ;  /* 0x000000500e0e7220 */ /* 0x000fc80000410000 */
[----:B------:R-:W-:-:S05]  /*3a60*/  FFMA.FTZ R14, R154, R155, R14 ;  /* 0x0000009b9a0e7223 */ /* 0x000fca000001000e */
[----:B------:R-:W-:-:S07]  /*3a70*/  F2FP.F16.F32.PACK_AB R14, R14, R156 ;  /* 0x0000009c0e0e723e */ /* 0x000fce00000000ff */
.L_x_473:
[----:B------:R-:W-:Y:S05]  /*3a80*/  BSYNC B3 ;  /* 0x0000000000037941 */ /* 0x000fea0003800000 */
.L_x_472:
[----:B---3--:R-:W-:-:S04]  /*3a90*/  LEA R78, P4, R16, R11, 0x1 ;  /* 0x0000000b104e7211 */ /* 0x008fc800078808ff */
[----:B--2---:R-:W-:-:S05]  /*3aa0*/  LEA.HI.X R79, R16, R82, R17, 0x1, P4 ;  /* 0x00000052104f7211 */ /* 0x004fca00020f0c11 */
[----:B0-----:R4:W-:Y:S04]  /*3ab0*/  ST.E.128 desc[UR60][R78.64], R12 ;  /* 0x0000000c4e007985 */ /* 0x0019e8000c101d3c */
.L_x_471:
[----:B------:R-:W-:Y:S05]  /*3ac0*/  BSYNC B2 ;  /* 0x0000000000027941 */ /* 0x000fea0003800000 */
.L_x_470:
[----:B------:R-:W-:Y:S01]  /*3ad0*/  ISETP.NE.AND P4, PT, R27, RZ, PT ;  /* 0x000000ff1b00720c */ /* 0x000fe20003f85270 */
[----:B------:R-:W-:-:S12]  /*3ae0*/  BSSY B2, `(.L_x_474) ;  /* 0x000003c000027945 */ /* 0x000fd80003800000 */
[----:B------:R-:W-:Y:S05]  /*3af0*/  @!P4 BRA `(.L_x_475) ;  /* 0x0000000000e8c947 */ /* 0x000fea0003800000 */
[----:B----4-:R4:W0:Y:S01]  /*3b00*/  LDS.128 R12, [R32] ;  /* 0x00000000200c7984 */ /* 0x0108220000000c00 */
[----:B------:R-:W-:Y:S01]  /*3b10*/  ISETP.GE.AND P4, PT, R169, R128, PT ;  /* 0x00000080a900720c */ /* 0x000fe20003f86270 */
[----:B------:R-:W-:-:S12]  /*3b20*/  BSSY B3, `(.L_x_476) ;  /* 0x0000032000037945 */ /* 0x000fd80003800000 */
[----:B----4-:R-:W-:Y:S05]  /*3b30*/  @P4 BRA `(.L_x_477) ;  /* 0x0000000000c04947 */ /* 0x010fea0003800000 */
[----:B------:R-:W-:Y:S01]  /*3b40*/  SHF.R.U64 R78, R76, 0x10, R77 ;  /* 0x000000104c4e7819 */ /* 0x000fe2000000124d */
[----:B------:R-:W-:Y:S01]  /*3b50*/  HADD2.F32 R80, -RZ, R211.H1_H1 ;  /* 0x300000d3ff507230 */ /* 0x000fe20000004100 */
[----:B0-----:R-:W-:Y:S02]  /*3b60*/  MOV R76, R13 ;  /* 0x0000000d004c7202 */ /* 0x001fe40000000f00 */
[--C-:B------:R-:W-:Y:S01]  /*3b70*/  SHF.R.U64 R74, R74, 0x10, R75.reuse ;  /* 0x000000104a4a7819 */ /* 0x100fe2000000124b */
[----:B------:R-:W-:Y:S01]  /*3b80*/  HADD2.F32 R78, -RZ, R78.H0_H0 ;  /* 0x2000004eff4e7230 */ /* 0x000fe20000004100 */
[----:B------:R-:W-:Y:S01]  /*3b90*/  SHF.R.U32.HI R75, RZ, 0x10, R75 ;  /* 0x00000010ff4b7819 */ /* 0x000fe2000001164b */
[--C-:B------:R-:W-:Y:S02]  /*3ba0*/  HADD2.F32 R13, -RZ, R76.reuse.H1_H1 ;  /* 0x3000004cff0d7230 */ /* 0x100fe40000004100 */
[----:B------:R-:W-:Y:S02]  /*3bb0*/  HADD2.F32 R76, -RZ, R76.H0_H0 ;  /* 0x2000004cff4c7230 */ /* 0x000fe40000004100 */
[----:B------:R-:W-:-:S02]  /*3bc0*/  HADD2.F32 R74, -RZ, R74.H0_H0 ;  /* 0x2000004aff4a7230 */ /* 0x000fc40000004100 */
[CC--:B------:R-:W-:Y:S01]  /*3bd0*/  FMUL.FTZ R79, R13.reuse, R78.reuse ;  /* 0x0000004e0d4f7220 */ /* 0x0c0fe20000410000 */
[----:B------:R-:W-:Y:S02]  /*3be0*/  HADD2.F32 R75, -RZ, R75.H0_H0 ;  /* 0x2000004bff4b7230 */ /* 0x000fe40000004100 */
[C---:B------:R-:W-:Y:S01]  /*3bf0*/  FMUL.FTZ R78, R76.reuse, R78 ;  /* 0x0000004e4c4e7220 */ /* 0x040fe20000410000 */
[-C--:B------:R-:W-:Y:S01]  /*3c00*/  FFMA.FTZ R79, R76, R74.reuse, -R79 ;  /* 0x0000004a4c4f7223 */ /* 0x080fe2000001084f */
[----:B------:R-:W-:Y:S02]  /*3c10*/  SHF.R.U32.HI R76, RZ, 0x10, R77 ;  /* 0x00000010ff4c7819 */ /* 0x000fe4000001164d */
[----:B------:R-:W-:Y:S01]  /*3c20*/  FFMA.FTZ R78, R13, R74, R78 ;  /* 0x0000004a0d4e7223 */ /* 0x000fe2000001004e */
[----:B------:R-:W-:Y:S02]  /*3c30*/  IMAD.MOV.U32 R74, RZ, RZ, R12 ;  /* 0x000000ffff4a7224 */ /* 0x000fe400078e000c */
[----:B------:R-:W-:-:S02]  /*3c40*/  IMAD.MOV.U32 R12, RZ, RZ, R15 ;  /* 0x000000ffff0c7224 */ /* 0x000fc400078e000f */
[----:B------:R-:W-:Y:S01]  /*3c50*/  HADD2.F32 R15, -RZ, R76.H0_H0 ;  /* 0x2000004cff0f7230 */ /* 0x000fe20000004100 */
[----:B------:R-:W-:Y:S02]  /*3c60*/  F2FP.F16.F32.PACK_AB R78, R78, R79 ;  /* 0x0000004f4e4e723e */ /* 0x000fe400000000ff */
[--C-:B------:R-:W-:Y:S02]  /*3c70*/  HADD2.F32 R13, -RZ, R12.reuse.H1_H1 ;  /* 0x3000000cff0d7230 */ /* 0x100fe40000004100 */
[----:B------:R-:W-:-:S03]  /*3c80*/  HADD2.F32 R12, -RZ, R12.H0_H0 ;  /* 0x2000000cff0c7230 */ /* 0x000fc60000004100 */
[CC--:B------:R-:W-:Y:S02]  /*3c90*/  FMUL.FTZ R76, R13.reuse, R15.reuse ;  /* 0x0000000f0d4c7220 */ /* 0x0c0fe40000410000 */
[C---:B------:R-:W-:Y:S02]  /*3ca0*/  FMUL.FTZ R15, R12.reuse, R15 ;  /* 0x0000000f0c0f7220 */ /* 0x040fe40000410000 */
[-C--:B------:R-:W-:Y:S01]  /*3cb0*/  FFMA.FTZ R12, R12, R75.reuse, -R76 ;  /* 0x0000004b0c0c7223 */ /* 0x080fe2000001084c */
[----:B------:R-:W-:Y:S02]  /*3cc0*/  HADD2.F32 R76, -RZ, R211.H0_H0 ;  /* 0x200000d3ff4c7230 */ /* 0x000fe40000004100 */
[----:B------:R-:W-:Y:S01]  /*3cd0*/  FFMA.FTZ R13, R13, R75, R15 ;  /* 0x0000004b0d0d7223 */ /* 0x000fe2000001000f */
[----:B------:R-:W-:Y:S01]  /*3ce0*/  MOV R75, R14 ;  /* 0x0000000e004b7202 */ /* 0x000fe20000000f00 */
[--C-:B------:R-:W-:Y:S02]  /*3cf0*/  HADD2.F32 R14, -RZ, R74.reuse.H1_H1 ;  /* 0x3000004aff0e7230 */ /* 0x100fe40000004100 */
[----:B------:R-:W-:-:S02]  /*3d00*/  HADD2.F32 R15, -RZ, R74.H0_H0 ;  /* 0x2000004aff0f7230 */ /* 0x000fc40000004100 */
[----:B------:R-:W-:Y:S02]  /*3d10*/  HADD2.F32 R74, -RZ, R209.H0_H0 ;  /* 0x200000d1ff4a7230 */ /* 0x000fe40000004100 */
[-C--:B------:R-:W-:Y:S01]  /*3d20*/  FMUL.FTZ R77, R14, R76.reuse ;  /* 0x0000004c0e4d7220 */ /* 0x080fe20000410000 */
[----:B------:R-:W-:-:S03]  /*3d30*/  FMUL.FTZ R76, R15, R76 ;  /* 0x0000004c0f4c7220 */ /* 0x000fc60000410000 */
[-C--:B------:R-:W-:Y:S01]  /*3d40*/  FFMA.FTZ R15, R15, R74.reuse, -R77 ;  /* 0x0000004a0f0f7223 */ /* 0x080fe2000001084d */
[----:B------:R-:W-:Y:S01]  /*3d50*/  FFMA.FTZ R14, R14, R74, R76 ;  /* 0x0000004a0e0e7223 */ /* 0x000fe2000001004c */
[--C-:B------:R-:W-:Y:S02]  /*3d60*/  HADD2.F32 R74, -RZ, R75.reuse.H1_H1 ;  /* 0x3000004bff4a7230 */ /* 0x100fe40000004100 */
[----:B------:R-:W-:Y:S02]  /*3d70*/  HADD2.F32 R76, -RZ, R75.H0_H0 ;  /* 0x2000004bff4c7230 */ /* 0x000fe40000004100 */
[----:B------:R-:W-:Y:S02]  /*3d80*/  HADD2.F32 R75, -RZ, R209.H1_H1 ;  /* 0x300000d1ff4b7230 */ /* 0x000fe40000004100 */
[-C--:B------:R-:W-:Y:S01]  /*3d90*/  FMUL.FTZ R77, R74, R80.reuse ;  /* 0x000000504a4d7220 */ /* 0x080fe20000410000 */
[----:B------:R-:W-:Y:S01]  /*3da0*/  F2FP.F16.F32.PACK_AB R14, R14, R15 ;  /* 0x0000000f0e0e723e */ /* 0x000fe200000000ff */
[----:B------:R-:W-:-:S02]  /*3db0*/  FMUL.FTZ R80, R76, R80 ;  /* 0x000000504c507220 */ /* 0x000fc40000410000 */
[-C--:B------:R-:W-:Y:S02]  /*3dc0*/  FFMA.FTZ R77, R76, R75.reuse, -R77 ;  /* 0x0000004b4c4d7223 */ /* 0x080fe4000001084d */
[----:B------:R-:W-:Y:S01]  /*3dd0*/  FFMA.FTZ R80, R74, R75, R80 ;  /* 0x0000004b4a507223 */ /* 0x000fe20000010050 */
[----:B------:R-:W-:Y:S01]  /*3de0*/  F2FP.F16.F32.PACK_AB R74, R13, R12 ;  /* 0x0000000c0d4a723e */ /* 0x000fe200000000ff */
[----:B------:R-:W-:Y:S02]  /*3df0*/  IMAD.MOV.U32 R12, RZ, RZ, R14 ;  /* 0x000000ffff0c7224 */ /* 0x000fe400078e000e */
[----:B------:R-:W-:Y:S01]  /*3e00*/  IMAD.MOV.U32 R13, RZ, RZ, R78 ;  /* 0x000000ffff0d7224 */ /* 0x000fe200078e004e */
[----:B------:R-:W-:Y:S01]  /*3e10*/  F2FP.F16.F32.PACK_AB R77, R80, R77 ;  /* 0x0000004d504d723e */ /* 0x000fe200000000ff */
[----:B------:R-:W-:-:S03]  /*3e20*/  IMAD.MOV.U32 R15, RZ, RZ, R74 ;  /* 0x000000ffff0f7224 */ /* 0x000fc600078e004a */
[----:B------:R-:W-:-:S07]  /*3e30*/  MOV R14, R77 ;  /* 0x0000004d000e7202 */ /* 0x000fce0000000f00 */
.L_x_477:
[----:B------:R-:W-:Y:S05]  /*3e40*/  BSYNC B3 ;  /* 0x0000000000037941 */ /* 0x000fea0003800000 */
.L_x_476:
[----:B---3--:R-:W-:Y:S01]  /*3e50*/  MOV R74, R11 ;  /* 0x0000000b004a7202 */ /* 0x008fe20000000f00 */
[----:B------:R-:W-:Y:S02]  /*3e60*/  IMAD.SHL.U32 R76, R162, 0x8, RZ ;  /* 0x00000008a24c7824 */ /* 0x000fe400078e00ff */
[----:B--2---:R-:W-:Y:S02]  /*3e70*/  IMAD.MOV.U32 R75, RZ, RZ, R82 ;  /* 0x000000ffff4b7224 */ /* 0x004fe400078e0052 */
[----:B------:R-:W-:-:S05]  /*3e80*/  IMAD.WIDE R74, R76, 0x2, R74 ;  /* 0x000000024c4a7825 */ /* 0x000fca00078e024a */
[----:B0-----:R0:W-:Y:S02]  /*3e90*/  ST.E.128 desc[UR60][R74.64], R12 ;  /* 0x0000000c4a007985 */ /* 0x0011e4000c101d3c */
.L_x_475:
[----:B------:R-:W-:Y:S05]  /*3ea0*/  BSYNC B2 ;  /* 0x0000000000027941 */ /* 0x000fea0003800000 */
.L_x_474:
[----:B------:R-:W-:Y:S01]  /*3eb0*/  ISETP.NE.AND P4, PT, R28, RZ, PT ;  /* 0x000000ff1c00720c */ /* 0x000fe20003f85270 */
[----:B------:R-:W-:-:S12]  /*3ec0*/  BSSY B2, `(.L_x_478) ;  /* 0x000003c000027945 */ /* 0x000fd80003800000 */
[----:B------:R-:W-:Y:S05]  /*3ed0*/  @!P4 BRA `(.L_x_479) ;  /* 0x0000000000e8c947 */ /* 0x000fea0003800000 */
[----:B0---4-:R0:W4:Y:S01]  /*3ee0*/  LDS.128 R12, [R33+0x3000] ;  /* 0x00300000210c7984 */ /* 0x0111220000000c00 */
[----:B------:R-:W-:Y:S01]  /*3ef0*/  ISETP.GE.AND P4, PT, R168, R128, PT ;  /* 0x00000080a800720c */ /* 0x000fe20003f86270 */
[----:B------:R-:W-:-:S12]  /*3f00*/  BSSY B3, `(.L_x_480) ;  /* 0x0000032000037945 */ /* 0x000fd80003800000 */
[----:B0-----:R-:W-:Y:S05]  /*3f10*/  @P4 BRA `(.L_x_481) ;  /* 0x0000000000c04947 */ /* 0x001fea0003800000 */
[----:B------:R-:W-:Y:S01]  /*3f20*/  SHF.R.U64 R75, R72, 0x10, R73 ;  /* 0x00000010484b7819 */ /* 0x000fe20000001249 */
[----:B----4-:R-:W-:Y:S01]  /*3f30*/  IMAD.MOV.U32 R72, RZ, RZ, R13 ;  /* 0x000000ffff487224 */ /* 0x010fe200078e000d */
[----:B------:R-:W-:Y:S01]  /*3f40*/  SHF.R.U64 R70, R70, 0x10, R71 ;  /* 0x0000001046467819 */ /* 0x000fe20000001247 */
[----:B------:R-:W-:Y:S02]  /*3f50*/  HADD2.F32 R76, -RZ, R210.H1_H1 ;  /* 0x300000d2ff4c7230 */ /* 0x000fe40000004100 */
[----:B------:R-:W-:Y:S02]  /*3f60*/  HADD2.F32 R75, -RZ, R75.H0_H0 ;  /* 0x2000004bff4b7230 */ /* 0x000fe40000004100 */
[--C-:B------:R-:W-:Y:S02]  /*3f70*/  HADD2.F32 R13, -RZ, R72.reuse.H1_H1 ;  /* 0x30000048ff0d7230 */ /* 0x100fe40000004100 */
[----:B------:R-:W-:Y:S02]  /*3f80*/  HADD2.F32 R72, -RZ, R72.H0_H0 ;  /* 0x20000048ff487230 */ /* 0x000fe40000004100 */
[----:B------:R-:W-:-:S02]  /*3f90*/  HADD2.F32 R70, -RZ, R70.H0_H0 ;  /* 0x20000046ff467230 */ /* 0x000fc40000004100 */
[-C--:B------:R-:W-:Y:S01]  /*3fa0*/  FMUL.FTZ R74, R13, R75.reuse ;  /* 0x0000004b0d4a7220 */ /* 0x080fe20000410000 */
[----:B------:R-:W-:-:S03]  /*3fb0*/  FMUL.FTZ R75, R72, R75 ;  /* 0x0000004b484b7220 */ /* 0x000fc60000410000 */
[-C--:B------:R-:W-:Y:S01]  /*3fc0*/  FFMA.FTZ R74, R72, R70.reuse, -R74 ;  /* 0x00000046484a7223 */ /* 0x080fe2000001084a */
[----:B------:R-:W-:Y:S01]  /*3fd0*/  SHF.R.U32.HI R72, RZ, 0x10, R73 ;  /* 0x00000010ff487819 */ /* 0x000fe20000011649 */
[----:B------:R-:W-:Y:S01]  /*3fe0*/  FFMA.FTZ R75, R13, R70, R75 ;  /* 0x000000460d4b7223 */ /* 0x000fe2000001004b */
[----:B------:R-:W-:Y:S02]  /*3ff0*/  SHF.R.U32.HI R70, RZ, 0x10, R71 ;  /* 0x00000010ff467819 */ /* 0x000fe40000011647 */
[----:B------:R-:W-:Y:S01]  /*4000*/  MOV R71, R12 ;  /* 0x0000000c00477202 */ /* 0x000fe20000000f00 */
[----:B------:R-:W-:Y:S01]  /*4010*/  IMAD.MOV.U32 R12, RZ, RZ, R15 ;  /* 0x000000ffff0c7224 */ /* 0x000fe200078e000f */
[----:B------:R-:W-:Y:S01]  /*4020*/  F2FP.F16.F32.PACK_AB R74, R75, R74 ;  /* 0x0000004a4b4a723e */ /* 0x000fe200000000ff */
[----:B------:R-:W-:Y:S02]  /*4030*/  HADD2.F32 R15, -RZ, R72.H0_H0 ;  /* 0x20000048ff0f7230 */ /* 0x000fe40000004100 */
[----:B------:R-:W-:-:S02]  /*4040*/  HADD2.F32 R70, -RZ, R70.H0_H0 ;  /* 0x20000046ff467230 */ /* 0x000fc40000004100 */
[--C-:B------:R-:W-:Y:S02]  /*4050*/  HADD2.F32 R13, -RZ, R12.reuse.H1_H1 ;  /* 0x3000000cff0d7230 */ /* 0x100fe40000004100 */
[----:B------:R-:W-:-:S03]  /*4060*/  HADD2.F32 R12, -RZ, R12.H0_H0 ;  /* 0x2000000cff0c7230 */ /* 0x000fc60000004100 */
[CC--:B------:R-:W-:Y:S02]  /*4070*/  FMUL.FTZ R72, R13.reuse, R15.reuse ;  /* 0x0000000f0d487220 */ /* 0x0c0fe40000410000 */
[C---:B------:R-:W-:Y:S02]  /*4080*/  FMUL.FTZ R15, R12.reuse, R15 ;  /* 0x0000000f0c0f7220 */ /* 0x040fe40000410000 */
[-C--:B------:R-:W-:Y:S01]  /*4090*/  FFMA.FTZ R12, R12, R70.reuse, -R72 ;  /* 0x000000460c0c7223 */ /* 0x080fe20000010848 */
[----:B------:R-:W-:Y:S02]  /*40a0*/  HADD2.F32 R72, -RZ, R210.H0_H0 ;  /* 0x200000d2ff487230 */ /* 0x000fe40000004100 */
[----:B------:R-:W-:Y:S01]  /*40b0*/  FFMA.FTZ R13, R13, R70, R15 ;  /* 0x000000460d0d7223 */ /* 0x000fe2000001000f */
[----:B------:R-:W-:Y:S02]  /*40c0*/  IMAD.MOV.U32 R70, RZ, RZ, R14 ;  /* 0x000000ffff467224 */ /* 0x000fe400078e000e */
[----:B------:R-:W-:-:S02]  /*40d0*/  HADD2.F32 R14, -RZ, R71.H1_H1 ;  /* 0x30000047ff0e7230 */ /* 0x000fc40000004100 */
[----:B------:R-:W-:Y:S02]  /*40e0*/  HADD2.F32 R15, -RZ, R71.H0_H0 ;  /* 0x20000047ff0f7230 */ /* 0x000fe40000004100 */
[----:B------:R-:W-:Y:S02]  /*40f0*/  HADD2.F32 R71, -RZ, R208.H0_H0 ;  /* 0x200000d0ff477230 */ /* 0x000fe40000004100 */
[-C--:B------:R-:W-:Y:S01]  /*4100*/  FMUL.FTZ R73, R14, R72.reuse ;  /* 0x000000480e497220 */ /* 0x080fe20000410000 */
[----:B------:R-:W-:-:S03]  /*4110*/  FMUL.FTZ R72, R15, R72 ;  /* 0x000000480f487220 */ /* 0x000fc60000410000 */
[-C--:B------:R-:W-:Y:S01]  /*4120*/  FFMA.FTZ R15, R15, R71.reuse, -R73 ;  /* 0x000000470f0f7223 */ /* 0x080fe20000010849 */
[----:B------:R-:W-:Y:S01]  /*4130*/  FFMA.FTZ R14, R14, R71, R72 ;  /* 0x000000470e0e7223 */ /* 0x000fe20000010048 */
[--C-:B------:R-:W-:Y:S02]  /*4140*/  HADD2.F32 R72, -RZ, R70.reuse.H0_H0 ;  /* 0x20000046ff487230 */ /* 0x100fe40000004100 */
[----:B------:R-:W-:Y:S02]  /*4150*/  HADD2.F32 R70, -RZ, R70.H1_H1 ;  /* 0x30000046ff467230 */ /* 0x000fe40000004100 */
[----:B------:R-:W-:Y:S01]  /*4160*/  HADD2.F32 R71, -RZ, R208.H1_H1 ;  /* 0x300000d0ff477230 */ /* 0x000fe20000004100 */
[----:B------:R-:W-:Y:S02]  /*4170*/  F2FP.F16.F32.PACK_AB R14, R14, R15 ;  /* 0x0000000f0e0e723e */ /* 0x000fe400000000ff */
[-C--:B------:R-:W-:Y:S01]  /*4180*/  FMUL.FTZ R73, R70, R76.reuse ;  /* 0x0000004c46497220 */ /* 0x080fe20000410000 */
[----:B------:R-:W-:-:S03]  /*4190*/  FMUL.FTZ R76, R72, R76 ;  /* 0x0000004c484c7220 */ /* 0x000fc60000410000 */
[-C--:B------:R-:W-:Y:S01]  /*41a0*/  FFMA.FTZ R73, R72, R71.reuse, -R73 ;  /* 0x0000004748497223 */ /* 0x080fe20000010849 */
[----:B------:R-:W-:Y:S01]  /*41b0*/  FFMA.FTZ R76, R70, R71, R76 ;  /* 0x00000047464c7223 */ /* 0x000fe2000001004c */
[----:B------:R-:W-:Y:S01]  /*41c0*/  F2FP.F16.F32.PACK_AB R70, R13, R12 ;  /* 0x0000000c0d46723e */ /* 0x000fe200000000ff */
[----:B------:R-:W-:Y:S01]  /*41d0*/  IMAD.MOV.U32 R13, RZ, RZ, R74 ;  /* 0x000000ffff0d7224 */ /* 0x000fe200078e004a */
[----:B------:R-:W-:Y:S02]  /*41e0*/  MOV R12, R14 ;  /* 0x0000000e000c7202 */ /* 0x000fe40000000f00 */
[----:B------:R-:W-:Y:S02]  /*41f0*/  F2FP.F16.F32.PACK_AB R73, R76, R73 ;  /* 0x000000494c49723e */ /* 0x000fe400000000ff */
[----:B------:R-:W-:-:S03]  /*4200*/  MOV R15, R70 ;  /* 0x00000046000f7202 */ /* 0x000fc60000000f00 */
[----:B------:R-:W-:-:S07]  /*4210*/  IMAD.MOV.U32 R14, RZ, RZ, R73 ;  /* 0x000000ffff0e7224 */ /* 0x000fce00078e0049 */
.L_x_481:
[----:B------:R-:W-:Y:S05]  /*4220*/  BSYNC B3 ;  /* 0x0000000000037941 */ /* 0x000fea0003800000 */
.L_x_480:
[----:B--2---:R-:W-:Y:S01]  /*4230*/  MOV R71, R82 ;  /* 0x0000005200477202 */ /* 0x004fe20000000f00 */
[----:B------:R-:W-:Y:S02]  /*4240*/  IMAD.SHL.U32 R72, R163, 0x8, RZ ;  /* 0x00000008a3487824 */ /* 0x000fe400078e00ff */
[----:B---3--:R-:W-:-:S04]  /*4250*/  IMAD.MOV.U32 R70, RZ, RZ, R11 ;  /* 0x000000ffff467224 */ /* 0x008fc800078e000b */
[----:B------:R-:W-:-:S05]  /*4260*/  IMAD.WIDE R70, R72, 0x2, R70 ;  /* 0x0000000248467825 */ /* 0x000fca00078e0246 */
[----:B----4-:R0:W-:Y:S02]  /*4270*/  ST.E.128 desc[UR60][R70.64], R12 ;  /* 0x0000000c46007985 */ /* 0x0101e4000c101d3c */
.L_x_479:
[----:B------:R-:W-:Y:S05]  /*4280*/  BSYNC B2 ;  /* 0x0000000000027941 */ /* 0x000fea0003800000 */
.L_x_478:
[----:B------:R-:W-:Y:S01]  /*4290*/  ISETP.NE.AND P4, PT, R105, RZ, PT ;  /* 0x000000ff6900720c */ /* 0x000fe20003f85270 */
[----:B------:R-:W-:-:S12]  /*42a0*/  BSSY B2, `(.L_x_482) ;  /* 0x0000039000027945 */ /* 0x000fd80003800000 */
[----:B------:R-:W-:Y:S05]  /*42b0*/  @!P4 BRA `(.L_x_483) ;  /* 0x0000000000dcc947 */ /* 0x000fea0003800000 */
[----:B0---4-:R0:W4:Y:S01]  /*42c0*/  LDS.128 R12, [R32+0x3000] ;  /* 0x00300000200c7984 */ /* 0x0111220000000c00 */
[C---:B---3--:R-:W-:Y:S01]  /*42d0*/  LEA R70, P4, R19.reuse, R11, 0x1 ;  /* 0x0000000b13467211 */ /* 0x048fe200078808ff */
[----:B------:R-:W-:Y:S03]  /*42e0*/  BSSY B3, `(.L_x_484) ;  /* 0x0000033000037945 */ /* 0x000fe60003800000 */
[----:B--2---:R-:W-:Y:S02]  /*42f0*/  LEA.HI.X R71, R19, R82, R164, 0x1, P4 ;  /* 0x0000005213477211 */ /* 0x004fe400020f0ca4 */
[----:B------:R-:W-:-:S13]  /*4300*/  ISETP.GE.AND P4, PT, R171, R128, PT ;  /* 0x00000080ab00720c */ /* 0x000fda0003f86270 */
[----:B0-----:R-:W-:Y:S05]  /*4310*/  @P4 BRA `(.L_x_485) ;  /* 0x0000000000bc4947 */ /* 0x001fea0003800000 */
[----:B------:R-:W-:Y:S01]  /*4320*/  SHF.R.U64 R73, R68, 0x10, R69 ;  /* 0x0000001044497819 */ /* 0x000fe20000001245 */
[----:B----4-:R-:W-:Y:S01]  /*4330*/  IMAD.MOV.U32 R68, RZ, RZ, R13 ;  /* 0x000000ffff447224 */ /* 0x010fe200078e000d */
[--C-:B------:R-:W-:Y:S02]  /*4340*/  SHF.R.U64 R66, R66, 0x10, R67.reuse ;  /* 0x0000001042427819 */ /* 0x100fe40000001243 */
[----:B------:R-:W-:Y:S01]  /*4350*/  SHF.R.U32.HI R67, RZ, 0x10, R67 ;  /* 0x00000010ff437819 */ /* 0x000fe20000011643 */
[----:B------:R-:W-:Y:S02]  /*4360*/  HADD2.F32 R73, -RZ, R73.H0_H0 ;  /* 0x20000049ff497230 */ /* 0x000fe40000004100 */
        /* <DEDUP_REMOVED lines=9> */
[----:B------:R-:W-:Y:S01]  /*4400*/  MOV R13, R15 ;  /* 0x0000000f000d7202 */ /* 0x000fe20000000f00 */
[----:B------:R-:W-:Y:S02]  /*4410*/  IMAD.MOV.U32 R66, RZ, RZ, R12 ;  /* 0x000000ffff427224 */ /* 0x000fe400078e000c */
[----:B------:R-:W-:Y:S01]  /*4420*/  HADD2.F32 R15, -RZ, R68.H0_H0 ;  /* 0x20000044ff0f7230 */ /* 0x000fe20000004100 */
[----:B------:R-:W-:Y:S01]  /*4430*/  F2FP.F16.F32.PACK_AB R72, R73, R72 ;  /* 0x000000484948723e */ /* 0x000fe200000000ff */
[----:B------:R-:W-:-:S02]  /*4440*/  HADD2.F32 R12, -RZ, R13.H1_H1 ;  /* 0x3000000dff0c7230 */ /* 0x000fc40000004100 */
[----:B------:R-:W-:-:S03]  /*4450*/  HADD2.F32 R13, -RZ, R13.H0_H0 ;  /* 0x2000000dff0d7230 */ /* 0x000fc60000004100 */
[CC--:B------:R-:W-:Y:S02]  /*4460*/  FMUL.FTZ R68, R12.reuse, R15.reuse ;  /* 0x0000000f0c447220 */ /* 0x0c0fe40000410000 */
[C---:B------:R-:W-:Y:S02]  /*4470*/  FMUL.FTZ R15, R13.reuse, R15 ;  /* 0x0000000f0d0f7220 */ /* 0x040fe40000410000 */
[-C--:B------:R-:W-:Y:S01]  /*4480*/  FFMA.FTZ R13, R13, R67.reuse, -R68 ;  /* 0x000000430d0d7223 */ /* 0x080fe20000010844 */
[--C-:B------:R-:W-:Y:S02]  /*4490*/  HADD2.F32 R68, -RZ, R66.reuse.H0_H0 ;  /* 0x20000042ff447230 */ /* 0x100fe40000004100 */
[----:B------:R-:W-:Y:S01]  /*44a0*/  FFMA.FTZ R12, R12, R67, R15 ;  /* 0x000000430c0c7223 */ /* 0x000fe2000001000f */
[----:B------:R-:W-:Y:S02]  /*44b0*/  HADD2.F32 R15, -RZ, R207.H1_H1 ;  /* 0x300000cfff0f7230 */ /* 0x000fe40000004100 */
[----:B------:R-:W-:-:S02]  /*44c0*/  HADD2.F32 R67, -RZ, R66.H1_H1 ;  /* 0x30000042ff437230 */ /* 0x000fc40000004100 */
[----:B------:R-:W-:Y:S02]  /*44d0*/  HADD2.F32 R66, -RZ, R207.H0_H0 ;  /* 0x200000cfff427230 */ /* 0x000fe40000004100 */
[-C--:B------:R-:W-:Y:S01]  /*44e0*/  FMUL.FTZ R74, R68, R15.reuse ;  /* 0x0000000f444a7220 */ /* 0x080fe20000410000 */
[----:B------:R-:W-:-:S04]  /*44f0*/  FMUL.FTZ R69, R67, R15 ;  /* 0x0000000f43457220 */ /* 0x000fc80000410000 */
[-C--:B------:R-:W-:Y:S01]  /*4500*/  FFMA.FTZ R15, R68, R66.reuse, -R69 ;  /* 0x00000042440f7223 */ /* 0x080fe20000010845 */
[----:B------:R-:W-:Y:S01]  /*4510*/  FFMA.FTZ R66, R67, R66, R74 ;  /* 0x0000004243427223 */ /* 0x000fe2000001004a */
[----:B------:R-:W-:Y:S02]  /*4520*/  HADD2.F32 R68, -RZ, R206.H1_H1 ;  /* 0x300000ceff447230 */ /* 0x000fe40000004100 */
[--C-:B------:R-:W-:Y:S02]  /*4530*/  HADD2.F32 R67, -RZ, R14.reuse.H1_H1 ;  /* 0x3000000eff437230 */ /* 0x100fe40000004100 */
[----:B------:R-:W-:Y:S01]  /*4540*/  HADD2.F32 R69, -RZ, R14.H0_H0 ;  /* 0x2000000eff457230 */ /* 0x000fe20000004100 */
[----:B------:R-:W-:Y:S01]  /*4550*/  F2FP.F16.F32.PACK_AB R15, R66, R15 ;  /* 0x0000000f420f723e */ /* 0x000fe200000000ff */
[----:B------:R-:W-:Y:S02]  /*4560*/  HADD2.F32 R14, -RZ, R206.H0_H0 ;  /* 0x200000ceff0e7230 */ /* 0x000fe40000004100 */
[-C--:B------:R-:W-:Y:S01]  /*4570*/  FMUL.FTZ R74, R67, R68.reuse ;  /* 0x00000044434a7220 */ /* 0x080fe20000410000 */
[----:B------:R-:W-:-:S03]  /*4580*/  FMUL.FTZ R68, R69, R68 ;  /* 0x0000004445447220 */ /* 0x000fc60000410000 */
[-C--:B------:R-:W-:Y:S01]  /*4590*/  FFMA.FTZ R74, R69, R14.reuse, -R74 ;  /* 0x0000000e454a7223 */ /* 0x080fe2000001084a */
[----:B------:R-:W-:Y:S01]  /*45a0*/  FFMA.FTZ R68, R67, R14, R68 ;  /* 0x0000000e43447223 */ /* 0x000fe20000010044 */
[----:B------:R-:W-:Y:S01]  /*45b0*/  F2FP.F16.F32.PACK_AB R14, R12, R13 ;  /* 0x0000000d0c0e723e */ /* 0x000fe200000000ff */
[----:B------:R-:W-:Y:S02]  /*45c0*/  IMAD.MOV.U32 R12, RZ, RZ, R15 ;  /* 0x000000ffff0c7224 */ /* 0x000fe400078e000f */
[----:B------:R-:W-:Y:S01]  /*45d0*/  IMAD.MOV.U32 R13, RZ, RZ, R72 ;  /* 0x000000ffff0d7224 */ /* 0x000fe200078e0048 */
[----:B------:R-:W-:Y:S02]  /*45e0*/  F2FP.F16.F32.PACK_AB R68, R68, R74 ;  /* 0x0000004a4444723e */ /* 0x000fe400000000ff */
[----:B------:R-:W-:-:S03]  /*45f0*/  MOV R15, R14 ;  /* 0x0000000e000f7202 */ /* 0x000fc60000000f00 */
[----:B------:R-:W-:-:S07]  /*4600*/  IMAD.MOV.U32 R14, RZ, RZ, R68 ;  /* 0x000000ffff0e7224 */ /* 0x000fce00078e0044 */
.L_x_485:
[----:B------:R-:W-:Y:S05]  /*4610*/  BSYNC B3 ;  /* 0x0000000000037941 */ /* 0x000fea0003800000 */
.L_x_484:
[----:B----4-:R0:W-:Y:S02]  /*4620*/  ST.E.128 desc[UR60][R70.64], R12 ;  /* 0x0000000c46007985 */ /* 0x0101e4000c101d3c */
.L_x_483:
[----:B------:R-:W-:Y:S05]  /*4630*/  BSYNC B2 ;  /* 0x0000000000027941 */ /* 0x000fea0003800000 */
.L_x_482:
        /* <DEDUP_REMOVED lines=9> */
[--C-:B------:R-:W-:Y:S01]  /*46d0*/  SHF.R.U64 R64, R64, 0x10, R65.reuse ;  /* 0x0000001040407819 */ /* 0x100fe20000001241 */
[--C-:B----4-:R-:W-:Y:S01]  /*46e0*/  HADD2.F32 R68, -RZ, R13.reuse.H1_H1 ;  /* 0x3000000dff447230 */ /* 0x110fe20000004100 */
[----:B------:R-:W-:Y:S01]  /*46f0*/  SHF.R.U32.HI R65, RZ, 0x10, R65 ;  /* 0x00000010ff417819 */ /* 0x000fe20000011641 */
[----:B------:R-:W-:Y:S01]  /*4700*/  HADD2.F32 R13, -RZ, R13.H0_H0 ;  /* 0x2000000dff0d7230 */ /* 0x000fe20000004100 */
[--C-:B------:R-:W-:Y:S01]  /*4710*/  SHF.R.U64 R62, R62, 0x10, R63.reuse ;  /* 0x000000103e3e7819 */ /* 0x100fe2000000123f */
[----:B------:R-:W-:Y:S01]  /*4720*/  HADD2.F32 R64, -RZ, R64.H0_H0 ;  /* 0x20000040ff407230 */ /* 0x000fe20000004100 */
[----:B------:R-:W-:Y:S01]  /*4730*/  SHF.R.U32.HI R63, RZ, 0x10, R63 ;  /* 0x00000010ff3f7819 */ /* 0x000fe2000001163f */
[----:B------:R-:W-:Y:S02]  /*4740*/  HADD2.F32 R65, -RZ, R65.H0_H0 ;  /* 0x20000041ff417230 */ /* 0x000fe40000004100 */
[----:B------:R-:W-:Y:S02]  /*4750*/  HADD2.F32 R69, -RZ, R15.H1_H1 ;  /* 0x3000000fff457230 */ /* 0x000fe40000004100 */
[----:B------:R-:W-:Y:S01]  /*4760*/  FMUL.FTZ R71, R13, R64 ;  /* 0x000000400d477220 */ /* 0x000fe20000410000 */
[----:B------:R-:W-:-:S02]  /*4770*/  HADD2.F32 R62, -RZ, R62.H0_H0 ;  /* 0x2000003eff3e7230 */ /* 0x000fc40000004100 */
[----:B------:R-:W-:Y:S02]  /*4780*/  HADD2.F32 R70, -RZ, R63.H0_H0 ;  /* 0x2000003fff467230 */ /* 0x000fe40000004100 */
[C---:B------:R-:W-:Y:S01]  /*4790*/  FMUL.FTZ R63, R68.reuse, R64 ;  /* 0x00000040443f7220 */ /* 0x040fe20000410000 */
[----:B------:R-:W-:Y:S02]  /*47a0*/  HADD2.F32 R15, -RZ, R15.H0_H0 ;  /* 0x2000000fff0f7230 */ /* 0x000fe40000004100 */
[-C--:B------:R-:W-:Y:S01]  /*47b0*/  FMUL.FTZ R64, R69, R65.reuse ;  /* 0x0000004145407220 */ /* 0x080fe20000410000 */
[-C--:B------:R-:W-:Y:S01]  /*47c0*/  FFMA.FTZ R71, R68, R62.reuse, R71 ;  /* 0x0000003e44477223 */ /* 0x080fe20000010047 */
[----:B------:R-:W-:Y:S01]  /*47d0*/  FFMA.FTZ R63, R13, R62, -R63 ;  /* 0x0000003e0d3f7223 */ /* 0x000fe2000001083f */
[--C-:B------:R-:W-:Y:S02]  /*47e0*/  HADD2.F32 R62, -RZ, R12.reuse.H1_H1 ;  /* 0x3000000cff3e7230 */ /* 0x100fe40000004100 */
[C---:B------:R-:W-:Y:S01]  /*47f0*/  FMUL.FTZ R65, R15.reuse, R65 ;  /* 0x000000410f417220 */ /* 0x040fe20000410000 */
[----:B------:R-:W-:Y:S01]  /*4800*/  FFMA.FTZ R64, R15, R70, -R64 ;  /* 0x000000460f407223 */ /* 0x000fe20000010840 */
[----:B------:R-:W-:Y:S01]  /*4810*/  HADD2.F32 R15, -RZ, R205.H1_H1 ;  /* 0x300000cdff0f7230 */ /* 0x000fe20000004100 */
[----:B------:R-:W-:Y:S01]  /*4820*/  F2FP.F16.F32.PACK_AB R63, R71, R63 ;  /* 0x0000003f473f723e */ /* 0x000fe200000000ff */
[----:B------:R-:W-:-:S02]  /*4830*/  HADD2.F32 R12, -RZ, R12.H0_H0 ;  /* 0x2000000cff0c7230 */ /* 0x000fc40000004100 */
[----:B------:R-:W-:Y:S01]  /*4840*/  FFMA.FTZ R65, R69, R70, R65 ;  /* 0x0000004645417223 */ /* 0x000fe20000010041 */
[----:B------:R-:W-:Y:S02]  /*4850*/  HADD2.F32 R205, -RZ, R205.H0_H0 ;  /* 0x200000cdffcd7230 */ /* 0x000fe40000004100 */
[-C--:B------:R-:W-:Y:S01]  /*4860*/  FMUL.FTZ R69, R62, R15.reuse ;  /* 0x0000000f3e457220 */ /* 0x080fe20000410000 */
[--C-:B------:R-:W-:Y:S02]  /*4870*/  HADD2.F32 R68, -RZ, R14.reuse.H1_H1 ;  /* 0x3000000eff447230 */ /* 0x100fe40000004100 */
[----:B------:R-:W-:Y:S01]  /*4880*/  FMUL.FTZ R70, R12, R15 ;  /* 0x0000000f0c467220 */ /* 0x000fe20000410000 */
[----:B------:R-:W-:Y:S01]  /*4890*/  HADD2.F32 R14, -RZ, R14.H0_H0 ;  /* 0x2000000eff0e7230 */ /* 0x000fe20000004100 */
[----:B------:R-:W-:Y:S01]  /*48a0*/  F2FP.F16.F32.PACK_AB R64, R65, R64 ;  /* 0x000000404140723e */ /* 0x000fe200000000ff */
[--C-:B------:R-:W-:Y:S02]  /*48b0*/  HADD2.F32 R13, -RZ, R204.reuse.H1_H1 ;  /* 0x300000ccff0d7230 */ /* 0x100fe40000004100 */
[----:B------:R-:W-:Y:S01]  /*48c0*/  FMUL.FTZ R15, R68, R205 ;  /* 0x000000cd440f7220 */ /* 0x000fe20000410000 */
[----:B------:R-:W-:-:S02]  /*48d0*/  HADD2.F32 R204, -RZ, R204.H0_H0 ;  /* 0x200000ccffcc7230 */ /* 0x000fc40000004100 */
[----:B------:R-:W-:Y:S01]  /*48e0*/  FMUL.FTZ R205, R14, R205 ;  /* 0x000000cd0ecd7220 */ /* 0x000fe20000410000 */
[-C--:B------:R-:W-:Y:S01]  /*48f0*/  FFMA.FTZ R69, R12, R13.reuse, -R69 ;  /* 0x0000000d0c457223 */ /* 0x080fe20000010845 */
[----:B------:R-:W-:Y:S01]  /*4900*/  FFMA.FTZ R70, R62, R13, R70 ;  /* 0x0000000d3e467223 */ /* 0x000fe20000010046 */
[-C--:B------:R-:W-:Y:S01]  /*4910*/  FFMA.FTZ R15, R14, R204.reuse, -R15 ;  /* 0x000000cc0e0f7223 */ /* 0x080fe2000001080f */
[----:B------:R-:W-:Y:S01]  /*4920*/  FFMA.FTZ R205, R68, R204, R205 ;  /* 0x000000cc44cd7223 */ /* 0x000fe200000100cd */
[----:B------:R-:W-:Y:S02]  /*4930*/  MOV R13, R63 ;  /* 0x0000003f000d7202 */ /* 0x000fe40000000f00 */
[----:B------:R-:W-:Y:S02]  /*4940*/  F2FP.F16.F32.PACK_AB R69, R70, R69 ;  /* 0x000000454645723e */ /* 0x000fe400000000ff */
[----:B------:R-:W-:-:S03]  /*4950*/  F2FP.F16.F32.PACK_AB R15, R205, R15 ;  /* 0x0000000fcd0f723e */ /* 0x000fc600000000ff */
[----:B------:R-:W-:Y:S02]  /*4960*/  IMAD.MOV.U32 R12, RZ, RZ, R69 ;  /* 0x000000ffff0c7224 */ /* 0x000fe400078e0045 */
[----:B------:R-:W-:Y:S02]  /*4970*/  IMAD.MOV.U32 R14, RZ, RZ, R15 ;  /* 0x000000ffff0e7224 */ /* 0x000fe400078e000f */
[----:B------:R-:W-:-:S07]  /*4980*/  IMAD.MOV.U32 R15, RZ, RZ, R64 ;  /* 0x000000ffff0f7224 */ /* 0x000fce00078e0040 */
.L_x_489:
[----:B------:R-:W-:Y:S05]  /*4990*/  BSYNC B3 ;  /* 0x0000000000037941 */ /* 0x000fea0003800000 */
.L_x_488:
[----:B----4-:R0:W-:Y:S02]  /*49a0*/  ST.E.128 desc[UR60][R66.64], R12 ;  /* 0x0000000c42007985 */ /* 0x0101e4000c101d3c */
.L_x_487:
[----:B------:R-:W-:Y:S05]  /*49b0*/  BSYNC B2 ;  /* 0x0000000000027941 */ /* 0x000fea0003800000 */
.L_x_486:
[----:B------:R-:W-:-:S13]  /*49c0*/  ISETP.NE.AND P4, PT, R103, RZ, PT ;  /* 0x000000ff6700720c */ /* 0x000fda0003f85270 */
        /* <DEDUP_REMOVED lines=14> */
[----:B------:R-:W-:Y:S02]  /*4ab0*/  HADD2.F32 R61, -RZ, R13.H1_H1 ;  /* 0x3000000dff3d7230 */ /* 0x000fe40000004100 */
[----:B------:R-:W-:Y:S02]  /*4ac0*/  HADD2.F32 R59, -RZ, R59.H0_H0 ;  /* 0x2000003bff3b7230 */ /* 0x000fe40000004100 */
[----:B------:R-:W-:-:S02]  /*4ad0*/  HADD2.F32 R13, -RZ, R13.H0_H0 ;  /* 0x2000000dff0d7230 */ /* 0x000fc40000004100 */
[----:B------:R-:W-:Y:S02]  /*4ae0*/  HADD2.F32 R60, -RZ, R60.H0_H0 ;  /* 0x2000003cff3c7230 */ /* 0x000fe40000004100 */
[----:B------:R-:W-:Y:S02]  /*4af0*/  HADD2.F32 R65, -RZ, R58.H0_H0 ;  /* 0x2000003aff417230 */ /* 0x000fe40000004100 */
[-C--:B------:R-:W-:Y:S01]  /*4b00*/  FMUL.FTZ R58, R61, R59.reuse ;  /* 0x0000003b3d3a7220 */ /* 0x080fe20000410000 */
[----:B------:R-:W-:Y:S01]  /*4b10*/  FMUL.FTZ R66, R13, R59 ;  /* 0x0000003b0d427220 */ /* 0x000fe20000410000 */
[-C--:B------:R-:W-:Y:S01]  /*4b20*/  FMUL.FTZ R59, R64, R60.reuse ;  /* 0x0000003c403b7220 */ /* 0x080fe20000410000 */
[----:B------:R-:W-:Y:S01]  /*4b30*/  FMUL.FTZ R60, R15, R60 ;  /* 0x0000003c0f3c7220 */ /* 0x000fe20000410000 */
[----:B------:R-:W-:Y:S01]  /*4b40*/  FFMA.FTZ R58, R13, R11, -R58 ;  /* 0x0000000b0d3a7223 */ /* 0x000fe2000001083a */
[----:B------:R-:W-:Y:S02]  /*4b50*/  HADD2.F32 R13, -RZ, R203.H0_H0 ;  /* 0x200000cbff0d7230 */ /* 0x000fe40000004100 */
[----:B------:R-:W-:Y:S01]  /*4b60*/  FFMA.FTZ R59, R15, R65, -R59 ;  /* 0x000000410f3b7223 */ /* 0x000fe2000001083b */
[----:B------:R-:W-:-:S02]  /*4b70*/  HADD2.F32 R15, -RZ, R12.H1_H1 ;  /* 0x3000000cff0f7230 */ /* 0x000fc40000004100 */
[----:B------:R-:W-:Y:S01]  /*4b80*/  FFMA.FTZ R66, R61, R11, R66 ;  /* 0x0000000b3d427223 */ /* 0x000fe20000010042 */
[----:B------:R-:W-:Y:S02]  /*4b90*/  HADD2.F32 R12, -RZ, R12.H0_H0 ;  /* 0x2000000cff0c7230 */ /* 0x000fe40000004100 */
[----:B------:R-:W-:Y:S01]  /*4ba0*/  FFMA.FTZ R60, R64, R65, R60 ;  /* 0x00000041403c7223 */ /* 0x000fe2000001003c */
[----:B------:R-:W-:Y:S02]  /*4bb0*/  HADD2.F32 R203, -RZ, R203.H1_H1 ;  /* 0x300000cbffcb7230 */ /* 0x000fe40000004100 */
[-C--:B------:R-:W-:Y:S01]  /*4bc0*/  FMUL.FTZ R64, R15, R13.reuse ;  /* 0x0000000d0f407220 */ /* 0x080fe20000410000 */
[--C-:B------:R-:W-:Y:S02]  /*4bd0*/  HADD2.F32 R61, -RZ, R14.reuse.H1_H1 ;  /* 0x3000000eff3d7230 */ /* 0x100fe40000004100 */
[----:B------:R-:W-:Y:S01]  /*4be0*/  FMUL.FTZ R65, R12, R13 ;  /* 0x0000000d0c417220 */ /* 0x000fe20000410000 */
[----:B------:R-:W-:Y:S01]  /*4bf0*/  HADD2.F32 R14, -RZ, R14.H0_H0 ;  /* 0x2000000eff0e7230 */ /* 0x000fe20000004100 */
[----:B------:R-:W-:Y:S01]  /*4c00*/  F2FP.F16.F32.PACK_AB R58, R66, R58 ;  /* 0x0000003a423a723e */ /* 0x000fe200000000ff */
[----:B------:R-:W-:-:S02]  /*4c10*/  HADD2.F32 R11, -RZ, R159.H0_H0 ;  /* 0x2000009fff0b7230 */ /* 0x000fc40000004100 */
[-C--:B------:R-:W-:Y:S01]  /*4c20*/  FMUL.FTZ R13, R61, R203.reuse ;  /* 0x000000cb3d0d7220 */ /* 0x080fe20000410000 */
[----:B------:R-:W-:Y:S02]  /*4c30*/  HADD2.F32 R159, -RZ, R159.H1_H1 ;  /* 0x3000009fff9f7230 */ /* 0x000fe40000004100 */
[----:B------:R-:W-:Y:S01]  /*4c40*/  FMUL.FTZ R203, R14, R203 ;  /* 0x000000cb0ecb7220 */ /* 0x000fe20000410000 */
[-C--:B------:R-:W-:Y:S01]  /*4c50*/  FFMA.FTZ R64, R12, R11.reuse, -R64 ;  /* 0x0000000b0c407223 */ /* 0x080fe20000010840 */
[----:B------:R-:W-:Y:S01]  /*4c60*/  FFMA.FTZ R65, R15, R11, R65 ;  /* 0x0000000b0f417223 */ /* 0x000fe20000010041 */
[-C--:B------:R-:W-:Y:S01]  /*4c70*/  FFMA.FTZ R13, R14, R159.reuse, -R13 ;  /* 0x0000009f0e0d7223 */ /* 0x080fe2000001080d */
[----:B------:R-:W-:Y:S01]  /*4c80*/  FFMA.FTZ R12, R61, R159, R203 ;  /* 0x0000009f3d0c7223 */ /* 0x000fe200000100cb */
[----:B------:R-:W-:Y:S02]  /*4c90*/  F2FP.F16.F32.PACK_AB R15, R60, R59 ;  /* 0x0000003b3c0f723e */ /* 0x000fe400000000ff */
[----:B------:R-:W-:-:S02]  /*4ca0*/  F2FP.F16.F32.PACK_AB R65, R65, R64 ;  /* 0x000000404141723e */ /* 0x000fc400000000ff */
[----:B------:R-:W-:Y:S01]  /*4cb0*/  F2FP.F16.F32.PACK_AB R14, R12, R13 ;  /* 0x0000000d0c0e723e */ /* 0x000fe200000000ff */
[----:B------:R-:W-:Y:S01]  /*4cc0*/  IMAD.MOV.U32 R13, RZ, RZ, R58 ;  /* 0x000000ffff0d7224 */ /* 0x000fe200078e003a */
[----:B------:R-:W-:-:S07]  /*4cd0*/  MOV R12, R65 ;  /* 0x00000041000c7202 */ /* 0x000fce0000000f00 */
.L_x_491:
[----:B------:R-:W-:Y:S05]  /*4ce0*/  BSYNC B2 ;  /* 0x0000000000027941 */ /* 0x000fea0003800000 */
.L_x_490:
[----:B----4-:R0:W-:Y:S02]  /*4cf0*/  ST.E.128 desc[UR60][R62.64], R12 ;  /* 0x0000000c3e007985 */ /* 0x0101e4000c101d3c */
.L_x_469:
[----:B------:R-:W-:Y:S05]  /*4d00*/  BSYNC B1 ;  /* 0x0000000000017941 */ /* 0x000fea0003800000 */
.L_x_468:
[----:B------:R-:W-:-:S03]  /*4d10*/  UMOV UR4, 0xffffffff ;  /* 0xffffffff00047882 */ /* 0x000fc60000000000 */
[----:B------:R-:W-:Y:S05]  /*4d20*/  BRA.DIV UR4, `(.L_x_492) ;  /* 0x000001a204b47947 */ /* 0x000fea000b800000 */
[----:B-1----:R-:W1:Y:S04]  /*4d30*/  SHFL.IDX PT, R118, R118, 0x1, 0x1c1f ;  /* 0x003c1f0076767f89 */ /* 0x002e6800000e0000 */
[----:B------:R-:W0:Y:S02]  /*4d40*/  SHFL.IDX PT, R119, R119, 0x1, 0x1c1f ;  /* 0x003c1f0077777f89 */ /* 0x000e2400000e0000 */
.L_x_794:
[----:B------:R-:W-:Y:S05]  /*4d50*/  @P5 BRA `(.L_x_493) ;  /* 0x0000005400545947 */ /* 0x000fea0003800000 */
[----:B------:R-:W-:Y:S01]  /*4d60*/  ISETP.NE.AND P4, PT, R10, RZ, PT ;  /* 0x000000ff0a00720c */ /* 0x000fe20003f85270 */
[----:B------:R-:W-:-:S12]  /*4d70*/  BSSY B1, `(.L_x_494) ;  /* 0x0000035000017945 */ /* 0x000fd80003800000 */
[----:B------:R-:W-:Y:S05]  /*4d80*/  @!P4 BRA `(.L_x_495) ;  /* 0x0000000000ccc947 */ /* 0x000fea0003800000 */
[----:B0---4-:R0:W4:Y:S01]  /*4d90*/  LDS.128 R12, [R33+0x2000] ;  /* 0x00200000210c7984 */ /* 0x0111220000000c00 */
[----:B------:R-:W-:Y:S01]  /*4da0*/  ISETP.GE.AND P5, PT, R160, R128, PT ;  /* 0x00000080a000720c */ /* 0x000fe20003fa6270 */
[----:B------:R-:W-:Y:S01]  /*4db0*/  BSSY B2, `(.L_x_496) ;  /* 0x000002f000027945 */ /* 0x000fe20003800000 */
[----:B------:R-:W-:-:S04]  /*4dc0*/  LEA R58, P4, R16, R119, 0x1 ;  /* 0x00000077103a7211 */ /* 0x000fc800078808ff */
[----:B-1----:R-:W-:-:S07]  /*4dd0*/  LEA.HI.X R59, R16, R118, R17, 0x1, P4 ;  /* 0x00000076103b7211 */ /* 0x002fce00020f0c11 */
[----:B0-----:R-:W-:Y:S05]  /*4de0*/  @P5 BRA `(.L_x_497) ;  /* 0x0000000000ac5947 */ /* 0x001fea0003800000 */
[----:B------:R-:W-:Y:S01]  /*4df0*/  SHF.R.U64 R60, R54, 0x10, R55 ;  /* 0x00000010363c7819 */ /* 0x000fe20000001237 */
[----:B---34-:R-:W-:Y:S01]  /*4e00*/  IMAD.MOV.U32 R11, RZ, RZ, R13 ;  /* 0x000000ffff0b7224 */ /* 0x018fe200078e000d */
[----:B------:R-:W-:Y:S01]  /*4e10*/  SHF.R.U32.HI R54, RZ, 0x10, R55 ;  /* 0x00000010ff367819 */ /* 0x000fe20000011637 */
[--C-:B------:R-:W-:Y:S01]  /*4e20*/  HADD2.F32 R62, -RZ, R15.reuse.H0_H0 ;  /* 0x2000000fff3e7230 */ /* 0x100fe20000004100 */
[--C-:B------:R-:W-:Y:S01]  /*4e30*/  SHF.R.U64 R64, R56, 0x10, R57.reuse ;  /* 0x0000001038407819 */ /* 0x100fe20000001239 */
[----:B------:R-:W-:Y:S01]  /*4e40*/  HADD2.F32 R56, -RZ, R15.H1_H1 ;  /* 0x3000000fff387230 */ /* 0x000fe20000004100 */
[----:B------:R-:W-:Y:S01]  /*4e50*/  SHF.R.U32.HI R55, RZ, 0x10, R57 ;  /* 0x00000010ff377819 */ /* 0x000fe20000011639 */
[----:B------:R-:W-:Y:S02]  /*4e60*/  HADD2.F32 R13, -RZ, R11.H1_H1 ;  /* 0x3000000bff0d7230 */ /* 0x000fe40000004100 */
[----:B------:R-:W-:Y:S02]  /*4e70*/  HADD2.F32 R64, -RZ, R64.H0_H0 ;  /* 0x20000040ff407230 */ /* 0x000fe40000004100 */
[----:B------:R-:W-:-:S02]  /*4e80*/  HADD2.F32 R55, -RZ, R55.H0_H0 ;  /* 0x20000037ff377230 */ /* 0x000fc40000004100 */
[----:B------:R-:W-:Y:S02]  /*4e90*/  HADD2.F32 R11, -RZ, R11.H0_H0 ;  /* 0x2000000bff0b7230 */ /* 0x000fe40000004100 */
[----:B------:R-:W-:Y:S02]  /*4ea0*/  HADD2.F32 R60, -RZ, R60.H0_H0 ;  /* 0x2000003cff3c7230 */ /* 0x000fe40000004100 */
[-C--:B------:R-:W-:Y:S01]  /*4eb0*/  FMUL.FTZ R57, R56, R55.reuse ;  /* 0x0000003738397220 */ /* 0x080fe20000410000 */
[----:B------:R-:W-:Y:S02]  /*4ec0*/  HADD2.F32 R15, -RZ, R54.H0_H0 ;  /* 0x20000036ff0f7230 */ /* 0x000fe40000004100 */
[-C--:B------:R-:W-:Y:S01]  /*4ed0*/  FMUL.FTZ R54, R13, R64.reuse ;  /* 0x000000400d367220 */ /* 0x080fe20000410000 */
[C---:B------:R-:W-:Y:S01]  /*4ee0*/  FMUL.FTZ R64, R11.reuse, R64 ;  /* 0x000000400b407220 */ /* 0x040fe20000410000 */
[C---:B------:R-:W-:Y:S02]  /*4ef0*/  FMUL.FTZ R55, R62.reuse, R55 ;  /* 0x000000373e377220 */ /* 0x040fe40000410000 */
[-C--:B------:R-:W-:Y:S01]  /*4f00*/  FFMA.FTZ R11, R11, R60.reuse, -R54 ;  /* 0x0000003c0b0b7223 */ /* 0x080fe20000010836 */
[----:B------:R-:W-:Y:S01]  /*4f10*/  FFMA.FTZ R54, R13, R60, R64 ;  /* 0x0000003c0d367223 */ /* 0x000fe20000010040 */
[-C--:B------:R-:W-:Y:S01]  /*4f20*/  FFMA.FTZ R13, R62, R15.reuse, -R57 ;  /* 0x0000000f3e0d7223 */ /* 0x080fe20000010839 */
[----:B------:R-:W-:Y:S01]  /*4f30*/  FFMA.FTZ R56, R56, R15, R55 ;  /* 0x0000000f38387223 */ /* 0x000fe20000010037 */
[----:B------:R-:W-:-:S02]  /*4f40*/  HADD2.F32 R55, -RZ, R158.H0_H0 ;  /* 0x2000009eff377230 */ /* 0x000fc40000004100 */
[--C-:B------:R-:W-:Y:S01]  /*4f50*/  HADD2.F32 R62, -RZ, R12.reuse.H1_H1 ;  /* 0x3000000cff3e7230 */ /* 0x100fe20000004100 */
[----:B------:R-:W-:Y:S01]  /*4f60*/  F2FP.F16.F32.PACK_AB R11, R54, R11 ;  /* 0x0000000b360b723e */ /* 0x000fe200000000ff */
[----:B------:R-:W-:Y:S02]  /*4f70*/  HADD2.F32 R60, -RZ, R12.H0_H0 ;  /* 0x2000000cff3c7230 */ /* 0x000fe40000004100 */
[----:B------:R-:W-:Y:S02]  /*4f80*/  HADD2.F32 R57, -RZ, R158.H1_H1 ;  /* 0x3000009eff397230 */ /* 0x000fe40000004100 */
[-C--:B------:R-:W-:Y:S01]  /*4f90*/  FMUL.FTZ R61, R62, R55.reuse ;  /* 0x000000373e3d7220 */ /* 0x080fe20000410000 */
[--C-:B------:R-:W-:Y:S02]  /*4fa0*/  HADD2.F32 R12, -RZ, R14.reuse.H1_H1 ;  /* 0x3000000eff0c7230 */ /* 0x100fe40000004100 */
[----:B------:R-:W-:Y:S01]  /*4fb0*/  FMUL.FTZ R55, R60, R55 ;  /* 0x000000373c377220 */ /* 0x000fe20000410000 */
[----:B------:R-:W-:-:S02]  /*4fc0*/  HADD2.F32 R14, -RZ, R14.H0_H0 ;  /* 0x2000000eff0e7230 */ /* 0x000fc40000004100 */
[--C-:B------:R-:W-:Y:S02]  /*4fd0*/  HADD2.F32 R15, -RZ, R157.reuse.H0_H0 ;  /* 0x2000009dff0f7230 */ /* 0x100fe40000004100 */
[-C--:B------:R-:W-:Y:S01]  /*4fe0*/  FMUL.FTZ R63, R12, R57.reuse ;  /* 0x000000390c3f7220 */ /* 0x080fe20000410000 */
[----:B------:R-:W-:Y:S02]  /*4ff0*/  HADD2.F32 R157, -RZ, R157.H1_H1 ;  /* 0x3000009dff9d7230 */ /* 0x000fe40000004100 */
[----:B------:R-:W-:Y:S01]  /*5000*/  FMUL.FTZ R57, R14, R57 ;  /* 0x000000390e397220 */ /* 0x000fe20000410000 */
[-C--:B------:R-:W-:Y:S01]  /*5010*/  FFMA.FTZ R61, R60, R15.reuse, -R61 ;  /* 0x0000000f3c3d7223 */ /* 0x080fe2000001083d */
[----:B------:R-:W-:Y:S01]  /*5020*/  FFMA.FTZ R62, R62, R15, R55 ;  /* 0x0000000f3e3e7223 */ /* 0x000fe20000010037 */
[-C--:B------:R-:W-:Y:S01]  /*5030*/  FFMA.FTZ R63, R14, R157.reuse, -R63 ;  /* 0x0000009d0e3f7223 */ /* 0x080fe2000001083f */
[----:B------:R-:W-:Y:S01]  /*5040*/  FFMA.FTZ R12, R12, R157, R57 ;  /* 0x0000009d0c0c7223 */ /* 0x000fe20000010039 */
[----:B------:R-:W-:Y:S01]  /*5050*/  F2FP.F16.F32.PACK_AB R15, R56, R13 ;  /* 0x0000000d380f723e */ /* 0x000fe200000000ff */
[----:B------:R-:W-:Y:S01]  /*5060*/  IMAD.MOV.U32 R13, RZ, RZ, R11 ;  /* 0x000000ffff0d7224 */ /* 0x000fe200078e000b */
[----:B------:R-:W-:-:S02]  /*5070*/  F2FP.F16.F32.PACK_AB R62, R62, R61 ;  /* 0x0000003d3e3e723e */ /* 0x000fc400000000ff */
[----:B------:R-:W-:Y:S02]  /*5080*/  F2FP.F16.F32.PACK_AB R14, R12, R63 ;  /* 0x0000003f0c0e723e */ /* 0x000fe400000000ff */
[----:B------:R-:W-:-:S07]  /*5090*/  MOV R12, R62 ;  /* 0x0000003e000c7202 */ /* 0x000fce0000000f00 */
.L_x_497:
[----:B------:R-:W-:Y:S05]  /*50a0*/  BSYNC B2 ;  /* 0x0000000000027941 */ /* 0x000fea0003800000 */
.L_x_496:
[----:B----4-:R0:W-:Y:S02]  /*50b0*/  ST.E.128 desc[UR60][R58.64], R12 ;  /* 0x0000000c3a007985 */ /* 0x0101e4000c101d3c */
.L_x_495:
[----:B------:R-:W-:Y:S05]  /*50c0*/  BSYNC B1 ;  /* 0x0000000000017941 */ /* 0x000fea0003800000 */
.L_x_494:
[----:B------:R-:W-:Y:S01]  /*50d0*/  ISETP.NE.AND P4, PT, R27, RZ, PT ;  /* 0x000000ff1b00720c */ /* 0x000fe20003f85270 */
[----:B------:R-:W-:-:S12]  /*50e0*/  BSSY B1, `(.L_x_498) ;  /* 0x0000036000017945 */ /* 0x000fd80003800000 */
[----:B------:R-:W-:Y:S05]  /*50f0*/  @!P4 BRA `(.L_x_499) ;  /* 0x0000000000d0c947 */ /* 0x000fea0003800000 */
[----:B0---4-:R0:W4:Y:S01]  /*5100*/  LDS.128 R12, [R32+0x2000] ;  /* 0x00200000200c7984 */ /* 0x0111220000000c00 */
[----:B------:R-:W-:Y:S01]  /*5110*/  ISETP.GE.AND P4, PT, R169, R128, PT ;  /* 0x00000080a900720c */ /* 0x000fe20003f86270 */
[----:B---3--:R-:W-:Y:S01]  /*5120*/  IMAD.SHL.U32 R11, R162, 0x8, RZ ;  /* 0x00000008a20b7824 */ /* 0x008fe200078e00ff */
[----:B------:R-:W-:Y:S01]  /*5130*/  MOV R54, R119 ;  /* 0x0000007700367202 */ /* 0x000fe20000000f00 */
[----:B-1----:R-:W-:Y:S01]  /*5140*/  IMAD.MOV.U32 R55, RZ, RZ, R118 ;  /* 0x000000ffff377224 */ /* 0x002fe200078e0076 */
[----:B------:R-:W-:Y:S03]  /*5150*/  BSSY B2, `(.L_x_500) ;  /* 0x000002d000027945 */ /* 0x000fe60003800000 */
[----:B------:R-:W-:-:S06]  /*5160*/  IMAD.WIDE R54, R11, 0x2, R54 ;  /* 0x000000020b367825 */ /* 0x000fcc00078e0236 */
[----:B0-----:R-:W-:Y:S05]  /*5170*/  @P4 BRA `(.L_x_501) ;  /* 0x0000000000a84947 */ /* 0x001fea0003800000 */
[--C-:B------:R-:W-:Y:S02]  /*5180*/  SHF.R.U64 R11, R52, 0x10, R53.reuse ;  /* 0x00000010340b7819 */ /* 0x100fe40000001235 */
[----:B------:R-:W-:Y:S02]  /*5190*/  SHF.R.U32.HI R58, RZ, 0x10, R53 ;  /* 0x00000010ff3a7819 */ /* 0x000fe40000011635 */
[--C-:B------:R-:W-:Y:S01]  /*51a0*/  SHF.R.U64 R57, R50, 0x10, R51.reuse ;  /* 0x0000001032397819 */ /* 0x100fe20000001233 */
[----:B----4-:R-:W-:Y:S01]  /*51b0*/  IMAD.MOV.U32 R50, RZ, RZ, R12 ;  /* 0x000000ffff327224 */ /* 0x010fe200078e000c */
[----:B------:R-:W-:Y:S01]  /*51c0*/  SHF.R.U32.HI R56, RZ, 0x10, R51 ;  /* 0x00000010ff387819 */ /* 0x000fe20000011633 */
[----:B------:R-:W-:Y:S02]  /*51d0*/  HADD2.F32 R53, -RZ, R11.H0_H0 ;  /* 0x2000000bff357230 */ /* 0x000fe40000004100 */
[----:B------:R-:W-:Y:S02]  /*51e0*/  HADD2.F32 R58, -RZ, R58.H0_H0 ;  /* 0x2000003aff3a7230 */ /* 0x000fe40000004100 */
[----:B------:R-:W-:-:S02]  /*51f0*/  HADD2.F32 R12, -RZ, R13.H1_H1 ;  /* 0x3000000dff0c7230 */ /* 0x000fc40000004100 */
[----:B------:R-:W-:Y:S02]  /*5200*/  HADD2.F32 R11, -RZ, R13.H0_H0 ;  /* 0x2000000dff0b7230 */ /* 0x000fe40000004100 */
[--C-:B------:R-:W-:Y:S02]  /*5210*/  HADD2.F32 R51, -RZ, R15.reuse.H1_H1 ;  /* 0x3000000fff337230 */ /* 0x100fe40000004100 */
[-C--:B------:R-:W-:Y:S01]  /*5220*/  FMUL.FTZ R60, R12, R53.reuse ;  /* 0x000000350c3c7220 */ /* 0x080fe20000410000 */
[----:B------:R-:W-:Y:S02]  /*5230*/  HADD2.F32 R13, -RZ, R15.H0_H0 ;  /* 0x2000000fff0d7230 */ /* 0x000fe40000004100 */
[----:B------:R-:W-:Y:S01]  /*5240*/  FMUL.FTZ R53, R11, R53 ;  /* 0x000000350b357220 */ /* 0x000fe20000410000 */
[----:B------:R-:W-:Y:S02]  /*5250*/  HADD2.F32 R52, -RZ, R57.H0_H0 ;  /* 0x20000039ff347230 */ /* 0x000fe40000004100 */
[----:B------:R-:W-:Y:S01]  /*5260*/  FMUL.FTZ R62, R51, R58 ;  /* 0x0000003a333e7220 */ /* 0x000fe20000410000 */
[----:B------:R-:W-:-:S02]  /*5270*/  HADD2.F32 R56, -RZ, R56.H0_H0 ;  /* 0x20000038ff387230 */ /* 0x000fc40000004100 */
[----:B------:R-:W-:Y:S01]  /*5280*/  FMUL.FTZ R58, R13, R58 ;  /* 0x0000003a0d3a7220 */ /* 0x000fe20000410000 */
[--C-:B------:R-:W-:Y:S02]  /*5290*/  HADD2.F32 R15, -RZ, R50.reuse.H1_H1 ;  /* 0x30000032ff0f7230 */ /* 0x100fe40000004100 */
[-C--:B------:R-:W-:Y:S01]  /*52a0*/  FFMA.FTZ R11, R11, R52.reuse, -R60 ;  /* 0x000000340b0b7223 */ /* 0x080fe2000001083c */
[----:B------:R-:W-:Y:S01]  /*52b0*/  FFMA.FTZ R12, R12, R52, R53 ;  /* 0x000000340c0c7223 */ /* 0x000fe20000010035 */
[-C--:B------:R-:W-:Y:S01]  /*52c0*/  FFMA.FTZ R60, R51, R56.reuse, R58 ;  /* 0x00000038333c7223 */ /* 0x080fe2000001003a */
[----:B------:R-:W-:Y:S02]  /*52d0*/  HADD2.F32 R53, -RZ, R153.H0_H0 ;  /* 0x20000099ff357230 */ /* 0x000fe40000004100 */
[----:B------:R-:W-:Y:S01]  /*52e0*/  FFMA.FTZ R13, R13, R56, -R62 ;  /* 0x000000380d0d7223 */ /* 0x000fe2000001083e */
[----:B------:R-:W-:Y:S01]  /*52f0*/  HADD2.F32 R50, -RZ, R50.H0_H0 ;  /* 0x20000032ff327230 */ /* 0x000fe20000004100 */
[----:B------:R-:W-:Y:S01]  /*5300*/  F2FP.F16.F32.PACK_AB R11, R12, R11 ;  /* 0x0000000b0c0b723e */ /* 0x000fe200000000ff */
[----:B------:R-:W-:-:S02]  /*5310*/  HADD2.F32 R51, -RZ, R14.H1_H1 ;  /* 0x3000000eff337230 */ /* 0x000fc40000004100 */
[-C--:B------:R-:W-:Y:S01]  /*5320*/  FMUL.FTZ R57, R15, R53.reuse ;  /* 0x000000350f397220 */ /* 0x080fe20000410000 */
[----:B------:R-:W-:Y:S02]  /*5330*/  HADD2.F32 R153, -RZ, R153.H1_H1 ;  /* 0x30000099ff997230 */ /* 0x000fe40000004100 */
[----:B------:R-:W-:Y:S01]  /*5340*/  FMUL.FTZ R56, R50, R53 ;  /* 0x0000003532387220 */ /* 0x000fe20000410000 */
[----:B------:R-:W-:Y:S02]  /*5350*/  HADD2.F32 R14, -RZ, R14.H0_H0 ;  /* 0x2000000eff0e7230 */ /* 0x000fe40000004100 */
        /* <DEDUP_REMOVED lines=8> */
[----:B------:R-:W-:-:S02]  /*53e0*/  F2FP.F16.F32.PACK_AB R15, R60, R13 ;  /* 0x0000000d3c0f723e */ /* 0x000fc400000000ff */
[----:B------:R-:W-:Y:S02]  /*53f0*/  F2FP.F16.F32.PACK_AB R12, R56, R57 ;  /* 0x00000039380c723e */ /* 0x000fe400000000ff */
[----:B------:R-:W-:Y:S02]  /*5400*/  F2FP.F16.F32.PACK_AB R14, R58, R53 ;  /* 0x000000353a0e723e */ /* 0x000fe400000000ff */
[----:B------:R-:W-:-:S07]  /*5410*/  MOV R13, R11 ;  /* 0x0000000b000d7202 */ /* 0x000fce0000000f00 */
.L_x_501:
[----:B------:R-:W-:Y:S05]  /*5420*/  BSYNC B2 ;  /* 0x0000000000027941 */ /* 0x000fea0003800000 */
.L_x_500:
[----:B----4-:R0:W-:Y:S02]  /*5430*/  ST.E.128 desc[UR60][R54.64], R12 ;  /* 0x0000000c36007985 */ /* 0x0101e4000c101d3c */
.L_x_499:
[----:B------:R-:W-:Y:S05]  /*5440*/  BSYNC B1 ;  /* 0x0000000000017941 */ /* 0x000fea0003800000 */
.L_x_498:
[----:B------:R-:W-:Y:S01]  /*5450*/  ISETP.NE.AND P4, PT, R28, RZ, PT ;  /* 0x000000ff1c00720c */ /* 0x000fe20003f85270 */
[----:B------:R-:W-:-:S12]  /*5460*/  BSSY B1, `(.L_x_502) ;  /* 0x0000034000017945 */ /* 0x000fd80003800000 */
[----:B------:R-:W-:Y:S05]  /*5470*/  @!P4 BRA `(.L_x_503) ;  /* 0x0000000000c8c947 */ /* 0x000fea0003800000 */
[----:B0---4-:R0:W4:Y:S01]  /*5480*/  LDS.128 R12, [R33+0x5000] ;  /* 0x00500000210c7984 */ /* 0x0111220000000c00 */
[----:B------:R-:W-:Y:S01]  /*5490*/  ISETP.GE.AND P4, PT, R168, R128, PT ;  /* 0x00000080a800720c */ /* 0x000fe20003f86270 */
[----:B---3--:R-:W-:Y:S01]  /*54a0*/  IMAD.SHL.U32 R11, R163, 0x8, RZ ;  /* 0x00000008a30b7824 */ /* 0x008fe200078e00ff */
[----:B-1----:R-:W-:Y:S01]  /*54b0*/  MOV R51, R118 ;  /* 0x0000007600337202 */ /* 0x002fe20000000f00 */
[----:B------:R-:W-:Y:S01]  /*54c0*/  IMAD.MOV.U32 R50, RZ, RZ, R119 ;  /* 0x000000ffff327224 */ /* 0x000fe200078e0077 */
[----:B------:R-:W-:Y:S03]  /*54d0*/  BSSY B2, `(.L_x_504) ;  /* 0x000002b000027945 */ /* 0x000fe60003800000 */
[----:B------:R-:W-:-:S06]  /*54e0*/  IMAD.WIDE R50, R11, 0x2, R50 ;  /* 0x000000020b327825 */ /* 0x000fcc00078e0232 */
[----:B0-----:R-:W-:Y:S05]  /*54f0*/  @P4 BRA `(.L_x_505) ;  /* 0x0000000000a04947 */ /* 0x001fea0003800000 */
[----:B------:R-:W-:Y:S01]  /*5500*/  SHF.R.U64 R11, R46, 0x10, R47 ;  /* 0x000000102e0b7819 */ /* 0x000fe2000000122f */
[--C-:B----4-:R-:W-:Y:S01]  /*5510*/  HADD2.F32 R46, -RZ, R15.reuse.H1_H1 ;  /* 0x3000000fff2e7230 */ /* 0x110fe20000004100 */
[--C-:B------:R-:W-:Y:S01]  /*5520*/  SHF.R.U64 R52, R48, 0x10, R49.reuse ;  /* 0x0000001030347819 */ /* 0x100fe20000001231 */
[----:B------:R-:W-:Y:S01]  /*5530*/  HADD2.F32 R15, -RZ, R15.H0_H0 ;  /* 0x2000000fff0f7230 */ /* 0x000fe20000004100 */
[----:B------:R-:W-:Y:S01]  /*5540*/  SHF.R.U32.HI R49, RZ, 0x10, R49 ;  /* 0x00000010ff317819 */ /* 0x000fe20000011631 */
[----:B------:R-:W-:Y:S01]  /*5550*/  HADD2.F32 R48, -RZ, R11.H0_H0 ;  /* 0x2000000bff307230 */ /* 0x000fe20000004100 */
[----:B------:R-:W-:Y:S01]  /*5560*/  SHF.R.U32.HI R47, RZ, 0x10, R47 ;  /* 0x00000010ff2f7819 */ /* 0x000fe2000001162f */
[----:B------:R-:W-:Y:S02]  /*5570*/  HADD2.F32 R52, -RZ, R52.H0_H0 ;  /* 0x20000034ff347230 */ /* 0x000fe40000004100 */
[----:B------:R-:W-:Y:S02]  /*5580*/  HADD2.F32 R11, -RZ, R13.H1_H1 ;  /* 0x3000000dff0b7230 */ /* 0x000fe40000004100 */
[----:B------:R-:W-:-:S02]  /*5590*/  HADD2.F32 R49, -RZ, R49.H0_H0 ;  /* 0x20000031ff317230 */ /* 0x000fc40000004100 */
[----:B------:R-:W-:Y:S02]  /*55a0*/  HADD2.F32 R13, -RZ, R13.H0_H0 ;  /* 0x2000000dff0d7230 */ /* 0x000fe40000004100 */
[-C--:B------:R-:W-:Y:S01]  /*55b0*/  FMUL.FTZ R54, R11, R52.reuse ;  /* 0x000000340b367220 */ /* 0x080fe20000410000 */
[----:B------:R-:W-:Y:S02]  /*55c0*/  HADD2.F32 R47, -RZ, R47.H0_H0 ;  /* 0x2000002fff2f7230 */ /* 0x000fe40000004100 */
[-C--:B------:R-:W-:Y:S01]  /*55d0*/  FMUL.FTZ R53, R15, R49.reuse ;  /* 0x000000310f357220 */ /* 0x080fe20000410000 */
[C---:B------:R-:W-:Y:S01]  /*55e0*/  FMUL.FTZ R56, R46.reuse, R49 ;  /* 0x000000312e387220 */ /* 0x040fe20000410000 */
[C---:B------:R-:W-:Y:S01]  /*55f0*/  FMUL.FTZ R52, R13.reuse, R52 ;  /* 0x000000340d347220 */ /* 0x040fe20000410000 */
[----:B------:R-:W-:Y:S01]  /*5600*/  FFMA.FTZ R54, R13, R48, -R54 ;  /* 0x000000300d367223 */ /* 0x000fe20000010836 */
[----:B------:R-:W-:Y:S01]  /*5610*/  FFMA.FTZ R55, R46, R47, R53 ;  /* 0x0000002f2e377223 */ /* 0x000fe20000010035 */
[----:B------:R-:W-:-:S02]  /*5620*/  HADD2.F32 R46, -RZ, R151.H0_H0 ;  /* 0x20000097ff2e7230 */ /* 0x000fc40000004100 */
[----:B------:R-:W-:Y:S01]  /*5630*/  FFMA.FTZ R49, R11, R48, R52 ;  /* 0x000000300b317223 */ /* 0x000fe20000010034 */
[----:B------:R-:W-:Y:S02]  /*5640*/  HADD2.F32 R11, -RZ, R12.H1_H1 ;  /* 0x3000000cff0b7230 */ /* 0x000fe40000004100 */
[----:B------:R-:W-:Y:S01]  /*5650*/  FFMA.FTZ R56, R15, R47, -R56 ;  /* 0x0000002f0f387223 */ /* 0x000fe20000010838 */
[----:B------:R-:W-:Y:S02]  /*5660*/  HADD2.F32 R13, -RZ, R14.H1_H1 ;  /* 0x3000000eff0d7230 */ /* 0x000fe40000004100 */
[----:B------:R-:W-:Y:S02]  /*5670*/  HADD2.F32 R151, -RZ, R151.H1_H1 ;  /* 0x30000097ff977230 */ /* 0x000fe40000004100 */
[----:B------:R-:W-:Y:S01]  /*5680*/  FMUL.FTZ R47, R11, R46 ;  /* 0x0000002e0b2f7220 */ /* 0x000fe20000410000 */
[----:B------:R-:W-:Y:S02]  /*5690*/  HADD2.F32 R12, -RZ, R12.H0_H0 ;  /* 0x2000000cff0c7230 */ /* 0x000fe40000004100 */
[----:B------:R-:W-:-:S02]  /*56a0*/  HADD2.F32 R14, -RZ, R14.H0_H0 ;  /* 0x2000000eff0e7230 */ /* 0x000fc40000004100 */
[-C--:B------:R-:W-:Y:S01]  /*56b0*/  FMUL.FTZ R53, R13, R151.reuse ;  /* 0x000000970d357220 */ /* 0x080fe20000410000 */
[--C-:B------:R-:W-:Y:S02]  /*56c0*/  HADD2.F32 R15, -RZ, R150.reuse.H0_H0 ;  /* 0x20000096ff0f7230 */ /* 0x100fe40000004100 */
[----:B------:R-:W-:Y:S01]  /*56d0*/  FMUL.FTZ R46, R12, R46 ;  /* 0x0000002e0c2e7220 */ /* 0x000fe20000410000 */
        /* <DEDUP_REMOVED lines=9> */
[----:B------:R-:W-:-:S07]  /*5770*/  F2FP.F16.F32.PACK_AB R14, R48, R53 ;  /* 0x00000035300e723e */ /* 0x000fce00000000ff */
.L_x_505:
[----:B------:R-:W-:Y:S05]  /*5780*/  BSYNC B2 ;  /* 0x0000000000027941 */ /* 0x000fea0003800000 */
.L_x_504:
[----:B----4-:R0:W-:Y:S02]  /*5790*/  ST.E.128 desc[UR60][R50.64], R12 ;  /* 0x0000000c32007985 */ /* 0x0101e4000c101d3c */
.L_x_503:
[----:B------:R-:W-:Y:S05]  /*57a0*/  BSYNC B1 ;  /* 0x0000000000017941 */ /* 0x000fea0003800000 */
.L_x_502:
        /* <DEDUP_REMOVED lines=9> */
[----:B---3--:R-:W-:Y:S01]  /*5840*/  SHF.R.U64 R11, R42, 0x10, R43 ;  /* 0x000000102a0b7819 */ /* 0x008fe2000000122b */
        /* <DEDUP_REMOVED lines=39> */
.L_x_509:
[----:B------:R-:W-:Y:S05]  /*5ac0*/  BSYNC B2 ;  /* 0x0000000000027941 */ /* 0x000fea0003800000 */
.L_x_508:
[----:B----4-:R0:W-:Y:S02]  /*5ad0*/  ST.E.128 desc[UR60][R46.64], R12 ;  /* 0x0000000c2e007985 */ /* 0x0101e4000c101d3c */
.L_x_507:
[----:B------:R-:W-:Y:S05]  /*5ae0*/  BSYNC B1 ;  /* 0x0000000000017941 */ /* 0x000fea0003800000 */
.L_x_506:
        /* <DEDUP_REMOVED lines=9> */
[--C-:B------:R-:W-:Y:S01]  /*5b80*/  SHF.R.U64 R44, R40, 0x10, R41.reuse ;  /* 0x00000010282c7819 */ /* 0x100fe20000001229 */
[--C-:B---34-:R-:W-:Y:S01]  /*5b90*/  HADD2.F32 R11, -RZ, R13.reuse.H1_H1 ;  /* 0x3000000dff0b7230 */ /* 0x118fe20000004100 */
[----:B------:R-:W-:Y:S01]  /*5ba0*/  SHF.R.U32.HI R46, RZ, 0x10, R41 ;  /* 0x00000010ff2e7819 */ /* 0x000fe20000011629 */
[----:B------:R-:W-:Y:S01]  /*5bb0*/  HADD2.F32 R13, -RZ, R13.H0_H0 ;  /* 0x2000000dff0d7230 */ /* 0x000fe20000004100 */
[--C-:B------:R-:W-:Y:S01]  /*5bc0*/  SHF.R.U64 R38, R38, 0x10, R39.reuse ;  /* 0x0000001026267819 */ /* 0x100fe20000001227 */
[----:B------:R-:W-:Y:S01]  /*5bd0*/  HADD2.F32 R44, -RZ, R44.H0_H0 ;  /* 0x2000002cff2c7230 */ /* 0x000fe20000004100 */
[----:B------:R-:W-:Y:S01]  /*5be0*/  SHF.R.U32.HI R39, RZ, 0x10, R39 ;  /* 0x00000010ff277819 */ /* 0x000fe20000011627 */
[----:B------:R-:W-:Y:S02]  /*5bf0*/  HADD2.F32 R46, -RZ, R46.H0_H0 ;  /* 0x2000002eff2e7230 */ /* 0x000fe40000004100 */
[--C-:B------:R-:W-:Y:S02]  /*5c00*/  HADD2.F32 R33, -RZ, R15.reuse.H1_H1 ;  /* 0x3000000fff217230 */ /* 0x100fe40000004100 */
[----:B------:R-:W-:Y:S01]  /*5c10*/  FMUL.FTZ R48, R11, R44 ;  /* 0x0000002c0b307220 */ /* 0x000fe20000410000 */
[----:B------:R-:W-:-:S02]  /*5c20*/  HADD2.F32 R15, -RZ, R15.H0_H0 ;  /* 0x2000000fff0f7230 */ /* 0x000fc40000004100 */
[----:B------:R-:W-:Y:S01]  /*5c30*/  FMUL.FTZ R44, R13, R44 ;  /* 0x0000002c0d2c7220 */ /* 0x000fe20000410000 */
[----:B------:R-:W-:Y:S02]  /*5c40*/  HADD2.F32 R38, -RZ, R38.H0_H0 ;  /* 0x20000026ff267230 */ /* 0x000fe40000004100 */
[-C--:B------:R-:W-:Y:S01]  /*5c50*/  FMUL.FTZ R50, R33, R46.reuse ;  /* 0x0000002e21327220 */ /* 0x080fe20000410000 */
[----:B------:R-:W-:Y:S02]  /*5c60*/  HADD2.F32 R40, -RZ, R39.H0_H0 ;  /* 0x20000027ff287230 */ /* 0x000fe40000004100 */
[----:B------:R-:W-:Y:S01]  /*5c70*/  FMUL.FTZ R46, R15, R46 ;  /* 0x0000002e0f2e7220 */ /* 0x000fe20000410000 */
[-C--:B------:R-:W-:Y:S01]  /*5c80*/  FFMA.FTZ R41, R11, R38.reuse, R44 ;  /* 0x000000260b297223 */ /* 0x080fe2000001002c */
[----:B------:R-:W-:Y:S02]  /*5c90*/  FFMA.FTZ R48, R13, R38, -R48 ;  /* 0x000000260d307223 */ /* 0x000fe40000010830 */
[----:B------:R-:W-:Y:S01]  /*5ca0*/  FFMA.FTZ R45, R33, R40, R46 ;  /* 0x00000028212d7223 */ /* 0x000fe2000001002e */
[----:B------:R-:W-:-:S02]  /*5cb0*/  HADD2.F32 R11, -RZ, R12.H1_H1 ;  /* 0x3000000cff0b7230 */ /* 0x000fc40000004100 */
[----:B------:R-:W-:Y:S01]  /*5cc0*/  FFMA.FTZ R50, R15, R40, -R50 ;  /* 0x000000280f327223 */ /* 0x000fe20000010832 */
[--C-:B------:R-:W-:Y:S02]  /*5cd0*/  HADD2.F32 R33, -RZ, R135.reuse.H0_H0 ;  /* 0x20000087ff217230 */ /* 0x100fe40000004100 */
[----:B------:R-:W-:Y:S02]  /*5ce0*/  HADD2.F32 R12, -RZ, R12.H0_H0 ;  /* 0x2000000cff0c7230 */ /* 0x000fe40000004100 */
[--C-:B------:R-:W-:Y:S02]  /*5cf0*/  HADD2.F32 R13, -RZ, R14.reuse.H1_H1 ;  /* 0x3000000eff0d7230 */ /* 0x100fe40000004100 */
[-C--:B------:R-:W-:Y:S01]  /*5d00*/  FMUL.FTZ R39, R11, R33.reuse ;  /* 0x000000210b277220 */ /* 0x080fe20000410000 */
[----:B------:R-:W-:Y:S02]  /*5d10*/  HADD2.F32 R135, -RZ, R135.H1_H1 ;  /* 0x30000087ff877230 */ /* 0x000fe40000004100 */
        /* <DEDUP_REMOVED lines=14> */
.L_x_513:
[----:B------:R-:W-:Y:S05]  /*5e00*/  BSYNC B2 ;  /* 0x0000000000027941 */ /* 0x000fea0003800000 */
.L_x_512:
[----:B----4-:R0:W-:Y:S02]  /*5e10*/  ST.E.128 desc[UR60][R42.64], R12 ;  /* 0x0000000c2a007985 */ /* 0x0101e4000c101d3c */
.L_x_511:
[----:B------:R-:W-:Y:S05]  /*5e20*/  BSYNC B1 ;  /* 0x0000000000017941 */ /* 0x000fea0003800000 */
.L_x_510:
[----:B------:R-:W-:-:S13]  /*5e30*/  ISETP.NE.AND P4, PT, R103, RZ, PT ;  /* 0x000000ff6700720c */ /* 0x000fda0003f85270 */
        /* <DEDUP_REMOVED lines=8> */
[----:B----4-:R-:W-:Y:S01]  /*5ec0*/  HADD2.F32 R32, -RZ, R15.H1_H1 ;  /* 0x3000000fff207230 */ /* 0x010fe20000004100 */
[----:B------:R-:W-:Y:S01]  /*5ed0*/  SHF.R.U32.HI R33, RZ, 0x10, R35 ;  /* 0x00000010ff217819 */ /* 0x000fe20000011623 */
[----:B---3--:R-:W-:Y:S01]  /*5ee0*/  HADD2.F32 R11, -RZ, R13.H1_H1 ;  /* 0x3000000dff0b7230 */ /* 0x008fe20000004100 */
[--C-:B------:R-:W-:Y:S01]  /*5ef0*/  SHF.R.U64 R36, R36, 0x10, R37.reuse ;  /* 0x0000001024247819 */ /* 0x100fe20000001225 */
[----:B------:R-:W-:Y:S01]  /*5f00*/  HADD2.F32 R15, -RZ, R15.H0_H0 ;  /* 0x2000000fff0f7230 */ /* 0x000fe20000004100 */
[----:B------:R-:W-:Y:S01]  /*5f10*/  SHF.R.U32.HI R35, RZ, 0x10, R37 ;  /* 0x00000010ff237819 */ /* 0x000fe20000011625 */
[----:B------:R-:W-:Y:S02]  /*5f20*/  HADD2.F32 R13, -RZ, R13.H0_H0 ;  /* 0x2000000dff0d7230 */ /* 0x000fe40000004100 */
[----:B------:R-:W-:Y:S02]  /*5f30*/  HADD2.F32 R36, -RZ, R36.H0_H0 ;  /* 0x20000024ff247230 */ /* 0x000fe40000004100 */
[----:B------:R-:W-:-:S02]  /*5f40*/  HADD2.F32 R35, -RZ, R35.H0_H0 ;  /* 0x20000023ff237230 */ /* 0x000fc40000004100 */
[----:B------:R-:W-:Y:S02]  /*5f50*/  HADD2.F32 R33, -RZ, R33.H0_H0 ;  /* 0x20000021ff217230 */ /* 0x000fe40000004100 */
[-C--:B------:R-:W-:Y:S01]  /*5f60*/  FMUL.FTZ R40, R11, R36.reuse ;  /* 0x000000240b287220 */ /* 0x080fe20000410000 */
[----:B------:R-:W-:Y:S02]  /*5f70*/  HADD2.F32 R34, -RZ, R34.H0_H0 ;  /* 0x20000022ff227230 */ /* 0x000fe40000004100 */
[-C--:B------:R-:W-:Y:S01]  /*5f80*/  FMUL.FTZ R37, R15, R35.reuse ;  /* 0x000000230f257220 */ /* 0x080fe20000410000 */
[C---:B------:R-:W-:Y:S01]  /*5f90*/  FMUL.FTZ R36, R13.reuse, R36 ;  /* 0x000000240d247220 */ /* 0x040fe20000410000 */
[C---:B------:R-:W-:Y:S02]  /*5fa0*/  FMUL.FTZ R42, R32.reuse, R35 ;  /* 0x00000023202a7220 */ /* 0x040fe40000410000 */
[----:B------:R-:W-:Y:S01]  /*5fb0*/  FFMA.FTZ R41, R32, R33, R37 ;  /* 0x0000002120297223 */ /* 0x000fe20000010025 */
[-C--:B------:R-:W-:Y:S01]  /*5fc0*/  FFMA.FTZ R40, R13, R34.reuse, -R40 ;  /* 0x000000220d287223 */ /* 0x080fe20000010828 */
[----:B------:R-:W-:Y:S01]  /*5fd0*/  FFMA.FTZ R35, R11, R34, R36 ;  /* 0x000000220b237223 */ /* 0x000fe20000010024 */
[----:B------:R-:W-:-:S02]  /*5fe0*/  HADD2.F32 R32, -RZ, R122.H0_H0 ;  /* 0x2000007aff207230 */ /* 0x000fc40000004100 */
[----:B------:R-:W-:Y:S01]  /*5ff0*/  FFMA.FTZ R42, R15, R33, -R42 ;  /* 0x000000210f2a7223 */ /* 0x000fe2000001082a */
[----:B------:R-:W-:Y:S02]  /*6000*/  HADD2.F32 R122, -RZ, R122.H1_H1 ;  /* 0x3000007aff7a7230 */ /* 0x000fe40000004100 */
[----:B------:R-:W-:Y:S02]  /*6010*/  HADD2.F32 R11, -RZ, R12.H1_H1 ;  /* 0x3000000cff0b7230 */ /* 0x000fe40000004100 */
[----:B------:R-:W-:Y:S02]  /*6020*/  HADD2.F32 R13, -RZ, R14.H1_H1 ;  /* 0x3000000eff0d7230 */ /* 0x000fe40000004100 */
[----:B------:R-:W-:Y:S02]  /*6030*/  HADD2.F32 R12, -RZ, R12.H0_H0 ;  /* 0x2000000cff0c7230 */ /* 0x000fe40000004100 */
[----:B------:R-:W-:Y:S01]  /*6040*/  FMUL.FTZ R33, R11, R32 ;  /* 0x000000200b217220 */ /* 0x000fe20000410000 */
[----:B------:R-:W-:-:S02]  /*6050*/  HADD2.F32 R14, -RZ, R14.H0_H0 ;  /* 0x2000000eff0e7230 */ /* 0x000fc40000004100 */
[----:B------:R-:W-:Y:S01]  /*6060*/  FMUL.FTZ R37, R13, R122 ;  /* 0x0000007a0d257220 */ /* 0x000fe20000410000 */
        /* <DEDUP_REMOVED lines=12> */
.L_x_515:
[----:B------:R-:W-:Y:S05]  /*6130*/  BSYNC B1 ;  /* 0x0000000000017941 */ /* 0x000fea0003800000 */
.L_x_514:
[----:B----4-:R0:W-:Y:S01]  /*6140*/  ST.E.128 desc[UR60][R38.64], R12 ;  /* 0x0000000c26007985 */ /* 0x0101e2000c101d3c */
[----:B------:R-:W-:Y:S05]  /*6150*/  BRA `(.L_x_493) ;  /* 0x0000004000547947 */ /* 0x000fea0003800000 */
.L_x_459:
        /* <DEDUP_REMOVED lines=18> */
[----:B------:R-:W-:Y:S02]  /*6280*/  IADD3 R32, P5, R92, R12, RZ ;  /* 0x0000000c5c207210 */ /* 0x000fe40007fbe0ff */
[----:B------:R-:W-:Y:S02]  /*6290*/  CS2R R42, SRZ ;  /* 0x00000000002a7805 */ /* 0x000fe4000001ff00 */
[----:B------:R-:W-:Y:S01]  /*62a0*/  CS2R R40, SRZ ;  /* 0x0000000000287805 */ /* 0x000fe2000001ff00 */
[----:B------:R-:W-:Y:S01]  /*62b0*/  IMAD.X R34, R11, 0x1, R107, P0 ;  /* 0x000000010b227824 */ /* 0x000fe200000e066b */
[----:B------:R-:W-:Y:S02]  /*62c0*/  LEA R56, P0, R33, UR4, 0x1 ;  /* 0x0000000421387c11 */ /* 0x000fe4000f8008ff */
[----:B------:R-:W-:-:S02]  /*62d0*/  CS2R R54, SRZ ;  /* 0x0000000000367805 */ /* 0x000fc4000001ff00 */
[----:B------:R-:W-:Y:S02]  /*62e0*/  CS2R R52, SRZ ;  /* 0x0000000000347805 */ /* 0x000fe4000001ff00 */
[----:B------:R-:W-:Y:S01]  /*62f0*/  LEA.HI.X R57, R33, UR5, R34, 0x1, P0 ;  /* 0x0000000521397c11 */ /* 0x000fe200080f0c22 */
[----:B------:R-:W-:Y:S01]  /*6300*/  ULDC.64 UR4, c[0x0][0x400] ;  /* 0x0001000000047ab9 */ /* 0x000fe20000000a00 */
[----:B------:R-:W-:Y:S01]  /*6310*/  ISETP.GE.AND P0, PT, R16, R128, PT ;  /* 0x000000801000720c */ /* 0x000fe20003f06270 */
[----:B------:R-:W-:Y:S01]  /*6320*/  IMAD.X R33, R82, 0x1, R106, P5 ;  /* 0x0000000152217824 */ /* 0x000fe200028e066a */
[----:B------:R-:W-:-:S04]  /*6330*/  LEA R60, P5, R32, UR4, 0x1 ;  /* 0x00000004203c7c11 */ /* 0x000fc8000f8a08ff */
[----:B------:R-:W-:Y:S02]  /*6340*/  LEA.HI.X R61, R32, UR5, R33, 0x1, P5 ;  /* 0x00000005203d7c11 */ /* 0x000fe4000a8f0c21 */
[----:B------:R-:W-:-:S05]  /*6350*/  ISETP.GE.AND P5, PT, R0, R128, PT ;  /* 0x000000800000720c */ /* 0x000fca0003fa6270 */
[----:B------:R0:W5:Y:S04]  /*6360*/  @!P0 LDG.E.128 R40, desc[UR60][R56.64] ;  /* 0x0000003c38288981 */ /* 0x000168000c1e1d00 */
[----:B------:R0:W5:Y:S01]  /*6370*/  @!P0 LDG.E.128 R52, desc[UR60][R60.64] ;  /* 0x0000003c3c348981 */ /* 0x000162000c1e1d00 */
[----:B------:R-:W-:Y:S02]  /*6380*/  ISETP.GE.AND P0, PT, R3, R128, PT ;  /* 0x000000800300720c */ /* 0x000fe40003f06270 */
        /* <DEDUP_REMOVED lines=8> */
[----:B------:R0:W5:Y:S04]  /*6410*/  @!P5 LDG.E.128 R36, desc[UR60][R56.64+0x40] ;  /* 0x0000403c3824d981 */ /* 0x000168000c1e1d00 */
[----:B------:R0:W5:Y:S04]  /*6420*/  @!P0 LDG.E.128 R32, desc[UR60][R56.64+0x80] ;  /* 0x0000803c38208981 */ /* 0x000168000c1e1d00 */
[----:B------:R0:W5:Y:S04]  /*6430*/  @!P5 LDG.E.128 R48, desc[UR60][R60.64+0x40] ;  /* 0x0000403c3c30d981 */ /* 0x000168000c1e1d00 */
[----:B------:R0:W5:Y:S02]  /*6440*/  @!P0 LDG.E.128 R44, desc[UR60][R60.64+0x80] ;  /* 0x0000803c3c2c8981 */ /* 0x000164000c1e1d00 */
.L_x_517:
[----:B------:R-:W-:Y:S05]  /*6450*/  BSYNC B1 ;  /* 0x0000000000017941 */ /* 0x000fea0003800000 */
.L_x_516:
        /* <DEDUP_REMOVED lines=12> */
[----:B-----5:R-:W-:Y:S01]  /*6520*/  MOV R81, R34 ;  /* 0x0000002200517202 */ /* 0x020fe20000000f00 */
[----:B------:R-:W-:Y:S01]  /*6530*/  IMAD.MOV.U32 R80, RZ, RZ, R35 ;  /* 0x000000ffff507224 */ /* 0x000fe200078e0023 */
        /* <DEDUP_REMOVED lines=8> */
[----:B------:R-:W-:Y:S02]  /*65c0*/  IADD3 R11, P0, P6, R92, R12, R113 ;  /* 0x0000000c5c0b7210 */ /* 0x000fe40007e1e071 */
[----:B------:R-:W-:-:S02]  /*65d0*/  CS2R R78, SRZ ;  /* 0x00000000004e7805 */ /* 0x000fc4000001ff00 */
[----:B------:R-:W-:Y:S02]  /*65e0*/  CS2R R76, SRZ ;  /* 0x00000000004c7805 */ /* 0x000fe4000001ff00 */
[----:B------:R-:W-:Y:S02]  /*65f0*/  IADD3.X R82, R106, R82, R112, P0, P6 ;  /* 0x000000526a527210 */ /* 0x000fe400007ec470 */
[----:B------:R-:W-:-:S04]  /*6600*/  LEA R12, P0, R14, UR4, 0x1 ;  /* 0x000000040e0c7c11 */ /* 0x000fc8000f8008ff */
[----:B------:R-:W-:Y:S02]  /*6610*/  LEA.HI.X R13, R14, UR5, R13, 0x1, P0 ;  /* 0x000000050e0d7c11 */ /* 0x000fe400080f0c0d */
[----:B------:R-:W-:-:S04]  /*6620*/  LEA R14, P0, R11, UR6, 0x1 ;  /* 0x000000060b0e7c11 */ /* 0x000fc8000f8008ff */
[----:B------:R-:W-:Y:S02]  /*6630*/  LEA.HI.X R15, R11, UR7, R82, 0x1, P0 ;  /* 0x000000070b0f7c11 */ /* 0x000fe400080f0c52 */
[----:B------:R-:W-:Y:S02]  /*6640*/  ISETP.GE.AND P0, PT, R16, R128, PT ;  /* 0x000000801000720c */ /* 0x000fe40003f06270 */
[----:B------:R-:W-:Y:S02]  /*6650*/  CS2R R62, SRZ ;  /* 0x00000000003e7805 */ /* 0x000fe4000001ff00 */
[----:B------:R-:W-:Y:S02]  /*6660*/  CS2R R60, SRZ ;  /* 0x00000000003c7805 */ /* 0x000fe4000001ff00 */
[----:B------:R-:W-:Y:S02]  /*6670*/  CS2R R74, SRZ ;  /* 0x00000000004a7805 */ /* 0x000fe4000001ff00 */
[----:B------:R-:W-:-:S05]  /*6680*/  CS2R R72, SRZ ;  /* 0x0000000000487805 */ /* 0x000fca000001ff00 */
[----:B------:R0:W5:Y:S04]  /*6690*/  @!P0 LDG.E.128 R64, desc[UR60][R12.64] ;  /* 0x0000003c0c408981 */ /* 0x000168000c1e1d00 */
[----:B------:R0:W5:Y:S01]  /*66a0*/  @!P0 LDG.E.128 R76, desc[UR60][R14.64] ;  /* 0x0000003c0e4c8981 */ /* 0x000162000c1e1d00 */
[----:B------:R-:W-:Y:S02]  /*66b0*/  ISETP.GE.AND P0, PT, R0, R128, PT ;  /* 0x000000800000720c */ /* 0x000fe40003f06270 */
[----:B------:R-:W-:Y:S02]  /*66c0*/  CS2R R58, SRZ ;  /* 0x00000000003a7805 */ /* 0x000fe4000001ff00 */
[----:B------:R-:W-:Y:S02]  /*66d0*/  CS2R R56, SRZ ;  /* 0x0000000000387805 */ /* 0x000fe4000001ff00 */
[----:B------:R-:W-:-:S02]  /*66e0*/  CS2R R70, SRZ ;  /* 0x0000000000467805 */ /* 0x000fc4000001ff00 */
[----:B------:R-:W-:-:S05]  /*66f0*/  CS2R R68, SRZ ;  /* 0x0000000000447805 */ /* 0x000fca000001ff00 */
[----:B------:R0:W5:Y:S04]  /*6700*/  @!P0 LDG.E.128 R60, desc[UR60][R12.64+0x40] ;  /* 0x0000403c0c3c8981 */ /* 0x000168000c1e1d00 */
[----:B------:R0:W5:Y:S01]  /*6710*/  @!P0 LDG.E.128 R72, desc[UR60][R14.64+0x40] ;  /* 0x0000403c0e488981 */ /* 0x000162000c1e1d00 */
[----:B------:R-:W-:-:S13]  /*6720*/  ISETP.GE.AND P0, PT, R3, R128, PT ;  /* 0x000000800300720c */ /* 0x000fda0003f06270 */
[----:B------:R0:W5:Y:S04]  /*6730*/  @!P0 LDG.E.128 R56, desc[UR60][R12.64+0x80] ;  /* 0x0000803c0c388981 */ /* 0x000168000c1e1d00 */
[----:B------:R0:W5:Y:S02]  /*6740*/  @!P0 LDG.E.128 R68, desc[UR60][R14.64+0x80] ;  /* 0x0000803c0e448981 */ /* 0x000164000c1e1d00 */
.L_x_519:
[----:B------:R-:W-:Y:S05]  /*6750*/  BSYNC B1 ;  /* 0x0000000000017941 */ /* 0x000fea0003800000 */
.L_x_518:
[----:B------:R-:W2:Y:S01]  /*6760*/  LDL R11, [R1+0x30] ;  /* 0x00003000010b7983 */ /* 0x000ea20000100800 */
[----:B0-----:R-:W-:Y:S01]  /*6770*/  MOV R12, R33 ;  /* 0x00000021000c7202 */ /* 0x001fe20000000f00 */
[----:B------:R-:W-:Y:S01]  /*6780*/  IMAD.MOV.U32 R14, RZ, RZ, R37 ;  /* 0x000000ffff0e7224 */ /* 0x000fe200078e0025 */
[----:B------:R-:W-:Y:S02]  /*6790*/  MOV R13, R36 ;  /* 0x00000024000d7202 */ /* 0x000fe40000000f00 */
[----:B------:R-:W-:Y:S02]  /*67a0*/  PRMT R210, R81, 0x5410, R80 ;  /* 0x0000541051d27816 */ /* 0x000fe40000000050 */
[----:B--2---:R-:W-:Y:S01]  /*67b0*/  R2UR UR4, R11 ;  /* 0x000000000b0472ca */ /* 0x004fe200000e0000 */
[----:B------:R-:W-:-:S05]  /*67c0*/  IMAD.MOV.U32 R11, RZ, RZ, R32 ;  /* 0x000000ffff0b7224 */ /* 0x000fca00078e0020 */
[----:B------:R-:W-:Y:S01]  /*67d0*/  PRMT R211, R11, 0x5410, R12 ;  /* 0x000054100bd37816 */ /* 0x000fe2000000000c */
[----:B------:R-:W-:Y:S02]  /*67e0*/  IMAD.MOV.U32 R11, RZ, RZ, R38 ;  /* 0x000000ffff0b7224 */ /* 0x000fe400078e0026 */
[----:B------:R-:W-:-:S03]  /*67f0*/  IMAD.MOV.U32 R12, RZ, RZ, R39 ;  /* 0x000000ffff0c7224 */ /* 0x000fc600078e0027 */
[----:B------:R-:W-:Y:S01]  /*6800*/  PRMT R224, R11, 0x7610, R224 ;  /* 0x000076100be07816 */ /* 0x000fe200000000e0 */
[----:B------:R-:W-:Y:S01]  /*6810*/  IMAD.MOV.U32 R11, RZ, RZ, R42 ;  /* 0x000000ffff0b7224 */ /* 0x000fe200078e002a */
[----:B------:R0:W-:Y:S01]  /*6820*/  STL.S16 [R1+0x44], R12 ;  /* 0x0000440c01007387 */ /* 0x0001e20000100600 */
[----:B------:R-:W-:-:S03]  /*6830*/  UISETP.NE.AND UP0, UPT, UR4, 0x3, UPT ;  /* 0x000000030400788c */ /* 0x000fc6000bf05270 */
[----:B------:R1:W-:Y:S03]  /*6840*/  STL.S16 [R1+0x3c], R13 ;  /* 0x00003c0d01007387 */ /* 0x0003e60000100600 */
[----:B------:R-:W-:Y:S01]  /*6850*/  PLOP3.LUT P0, PT, PT, PT, UP0, 0x80, 0x0 ;  /* 0x000000000000781c */ /* 0x000fe20003f0f008 */
[----:B------:R2:W-:Y:S01]  /*6860*/  STL.S16 [R1+0x48], R14 ;  /* 0x0000480e01007387 */ /* 0x0005e20000100600 */
[----:B0-----:R-:W-:-:S03]  /*6870*/  MOV R12, R43 ;  /* 0x0000002b000c7202 */ /* 0x001fc60000000f00 */
[----:B------:R0:W-:Y:S01]  /*6880*/  STL.S16 [R1+0x4a], R11 ;  /* 0x00004a0b01007387 */ /* 0x0001e20000100600 */
[----:B-1----:R-:W-:-:S03]  /*6890*/  IMAD.MOV.U32 R13, RZ, RZ, R40 ;  /* 0x000000ffff0d7224 */ /* 0x002fc600078e0028 */
[----:B------:R1:W-:Y:S01]  /*68a0*/  STL.S16 [R1+0x4c], R12 ;  /* 0x00004c0c01007387 */ /* 0x0003e20000100600 */
[----:B--2---:R-:W-:-:S03]  /*68b0*/  IMAD.MOV.U32 R14, RZ, RZ, R41 ;  /* 0x000000ffff0e7224 */ /* 0x004fc600078e0029 */
[----:B------:R2:W-:Y:S01]  /*68c0*/  STL.S16 [R1+0x4e], R13 ;  /* 0x00004e0d01007387 */ /* 0x0005e20000100600 */
[----:B0-----:R-:W-:Y:S02]  /*68d0*/  MOV R11, R45 ;  /* 0x0000002d000b7202 */ /* 0x001fe40000000f00 */
[----:B------:R-:W-:Y:S01]  /*68e0*/  PRMT R203, R14, 0x7610, R203 ;  /* 0x000076100ecb7816 */ /* 0x000fe200000000cb */
[----:B------:R-:W-:Y:S01]  /*68f0*/  IMAD.MOV.U32 R14, RZ, RZ, R44 ;  /* 0x000000ffff0e7224 */ /* 0x000fe200078e002c */
[----:B-1----:R-:W-:Y:S01]  /*6900*/  MOV R12, R46 ;  /* 0x0000002e000c7202 */ /* 0x002fe20000000f00 */
[----:B--2---:R-:W-:-:S03]  /*6910*/  IMAD.MOV.U32 R13, RZ, RZ, R47 ;  /* 0x000000ffff0d7224 */ /* 0x004fc600078e002f */
[----:B------:R-:W-:Y:S01]  /*6920*/  PRMT R213, R14, 0x5410, R11 ;  /* 0x000054100ed57816 */ /* 0x000fe2000000000b */
[----:B------:R-:W-:Y:S02]  /*6930*/  IMAD.MOV.U32 R11, RZ, RZ, R49 ;  /* 0x000000ffff0b7224 */ /* 0x000fe400078e0031 */
[----:B------:R-:W-:Y:S01]  /*6940*/  IMAD.MOV.U32 R14, RZ, RZ, R50 ;  /* 0x000000ffff0e7224 */ /* 0x000fe200078e0032 */
[----:B------:R-:W-:Y:S01]  /*6950*/  PRMT R212, R12, 0x5410, R13 ;  /* 0x000054100cd47816 */ /* 0x000fe2000000000d */
[----:B------:R-:W-:Y:S01]  /*6960*/  IMAD.MOV.U32 R13, RZ, RZ, R51 ;  /* 0x000000ffff0d7224 */ /* 0x000fe200078e0033 */
[----:B------:R-:W-:Y:S02]  /*6970*/  MOV R12, R48 ;  /* 0x00000030000c7202 */ /* 0x000fe40000000f00 */
[----:B------:R-:W-:Y:S01]  /*6980*/  PRMT R224, R224, 0x5410, R14 ;  /* 0x00005410e0e07816 */ /* 0x000fe2000000000e */
[----:B------:R-:W-:Y:S01]  /*6990*/  IMAD.MOV.U32 R14, RZ, RZ, R53 ;  /* 0x000000ffff0e7224 */ /* 0x000fe200078e0035 */
[----:B------:R0:W-:Y:S04]  /*69a0*/  STL.S16 [R1+0x46], R13 ;  /* 0x0000460d01007387 */ /* 0x0001e80000100600 */
[----:B------:R1:W-:Y:S01]  /*69b0*/  STL.S16 [R1+0x3e], R12 ;  /* 0x00003e0c01007387 */ /* 0x0003e20000100600 */
[----:B------:R-:W-:-:S02]  /*69c0*/  PRMT R159, R14, 0x7610, R159 ;  /* 0x000076100e9f7816 */ /* 0x000fc4000000009f */
[----:B-----5:R-:W-:Y:S01]  /*69d0*/  MOV R14, R58 ;  /* 0x0000003a000e7202 */ /* 0x020fe20000000f00 */
[----:B------:R2:W-:Y:S01]  /*69e0*/  STL.S16 [R1+0x50], R11 ;  /* 0x0000500b01007387 */ /* 0x0005e20000100600 */
[----:B0-----:R-:W-:Y:S01]  /*69f0*/  IMAD.MOV.U32 R13, RZ, RZ, R52 ;  /* 0x000000ffff0d7224 */ /* 0x001fe200078e0034 */
[----:B-1----:R-:W-:Y:S01]  /*6a00*/  MOV R12, R55 ;  /* 0x00000037000c7202 */ /* 0x002fe20000000f00 */
[----:B--2---:R-:W-:-:S05]  /*6a10*/  IMAD.MOV.U32 R11, RZ, RZ, R54 ;  /* 0x000000ffff0b7224 */ /* 0x004fca00078e0036 */
[----:B------:R0:W-:Y:S04]  /*6a20*/  STL.S16 [R1+0x52], R11 ;  /* 0x0000520b01007387 */ /* 0x0001e80000100600 */
[----:B------:R1:W-:Y:S04]  /*6a30*/  STL.S16 [R1+0x54], R12 ;  /* 0x0000540c01007387 */ /* 0x0003e80000100600 */
[----:B------:R2:W-:Y:S01]  /*6a40*/  STL.S16 [R1+0x56], R13 ;  /* 0x0000560d01007387 */ /* 0x0005e20000100600 */
[----:B0-----:R-:W-:Y:S01]  /*6a50*/  MOV R11, R57 ;  /* 0x00000039000b7202 */ /* 0x001fe20000000f00 */
[----:B-1----:R-:W-:-:S02]  /*6a60*/  IMAD.MOV.U32 R12, RZ, RZ, R56 ;  /* 0x000000ffff0c7224 */ /* 0x002fc400078e0038 */
[----:B--2---:R-:W-:-:S03]  /*6a70*/  IMAD.MOV.U32 R13, RZ, RZ, R59 ;  /* 0x000000ffff0d7224 */ /* 0x004fc600078e003b */
[----:B------:R-:W-:Y:S01]  /*6a80*/  PRMT R150, R12, 0x5410, R11 ;  /* 0x000054100c967816 */ /* 0x000fe2000000000b */
[----:B------:R-:W-:Y:S01]  /*6a90*/  IMAD.MOV.U32 R11, RZ, RZ, R61 ;  /* 0x000000ffff0b7224 */ /* 0x000fe200078e003d */
[----:B------:R-:W-:Y:S02]  /*6aa0*/  MOV R12, R60 ;  /* 0x0000003c000c7202 */ /* 0x000fe40000000f00 */
[----:B------:R-:W-:Y:S01]  /*6ab0*/  PRMT R149, R14, 0x5410, R13 ;  /* 0x000054100e957816 */ /* 0x000fe2000000000d */
[----:B------:R-:W-:Y:S01]  /*6ac0*/  IMAD.MOV.U32 R14, RZ, RZ, R62 ;  /* 0x000000ffff0e7224 */ /* 0x000fe200078e003e */
[----:B------:R-:W-:Y:S01]  /*6ad0*/  PRMT R154, R12, 0x5410, R11 ;  /* 0x000054100c9a7816 */ /* 0x000fe2000000000b */
[----:B------:R-:W-:Y:S01]  /*6ae0*/  IMAD.MOV.U32 R12, RZ, RZ, R66 ;  /* 0x000000ffff0c7224 */ /* 0x000fe200078e0042 */
[----:B------:R-:W-:Y:S01]  /*6af0*/  MOV R11, R67 ;  /* 0x00000043000b7202 */ /* 0x000fe20000000f00 */
[----:B------:R-:W-:-:S03]  /*6b00*/  IMAD.MOV.U32 R13, RZ, RZ, R63 ;  /* 0x000000ffff0d7224 */ /* 0x000fc600078e003f */
[----:B------:R-:W-:Y:S01]  /*6b10*/  PRMT R206, R12, 0x5410, R11 ;  /* 0x000054100cce7816 */ /* 0x000fe2000000000b */
[----:B------:R-:W-:Y:S01]  /*6b20*/  IMAD.MOV.U32 R12, RZ, RZ, R64 ;  /* 0x000000ffff0c7224 */ /* 0x000fe200078e0040 */
[----:B------:R-:W-:Y:S01]  /*6b30*/  PRMT R153, R14, 0x5410, R13 ;  /* 0x000054100e997816 */ /* 0x000fe2000000000d */
        /* <DEDUP_REMOVED lines=20> */
[----:B------:R-:W-:Y:S06]  /*6c80*/  @!P0 BRA `(.L_x_520) ;  /* 0x0000000000048947 */ /* 0x000fec0003800000 */
[----:B------:R-:W-:Y:S01]  /*6c90*/  BPT.TRAP 0x1 ;  /* 0x000000040000795c */ /* 0x000fe20000300000 */
.L_x_520:
[----:B------:R-:W-:Y:S01]  /*6ca0*/  LEA R88, R18, R2, 0x3 ;  /* 0x0000000212587211 */ /* 0x000fe200078e18ff */
[----:B------:R-:W0:Y:S01]  /*6cb0*/  LDC R135, c[0x0][0x2f4] ;  /* 0x0000bd00ff877b82 */ /* 0x000e220000000800 */
[----:B------:R-:W-:Y:S01]  /*6cc0*/  SHF.L.U32 R89, R166, 0x1f, RZ ;  /* 0x0000001fa6597819 */ /* 0x000fe200000006ff */
[----:B------:R-:W-:Y:S03]  /*6cd0*/  BSSY B1, `(.L_x_521) ;  /* 0x0000003000017945 */ /* 0x000fe60003800000 */
[----:B------:R-:W1:Y:S02]  /*6ce0*/  SYNCS.PHASECHK.TRANS64.TRYWAIT P6, [R88+URZ+0x2a890], R89 ;  /* 0x02a89059580075a7 */ /* 0x000e6400080c017f */
[----:B-1----:R-:W-:Y:S05]  /*6cf0*/  @!P6 BRA `(.L_x_522) ;  /* 0x00000184000ce947 */ /* 0x002fea0003800000 */
.L_x_795:
[----:B------:R-:W-:Y:S05]  /*6d00*/  BSYNC B1 ;  /* 0x0000000000017941 */ /* 0x000fea0003800000 */
.L_x_521:
[----:B------:R-:W-:Y:S01]  /*6d10*/  UMOV UR4, 0xffffffff ;  /* 0xffffffff00047882 */ /* 0x000fe20000000000 */
[----:B0-----:R-:W-:Y:S02]  /*6d20*/  IMAD.IADD R139, R135, 0x1, -R129 ;  /* 0x00000001878b7824 */ /* 0x001fe400078e0a81 */
[----:B------:R-:W-:Y:S05]  /*6d30*/  BRA.DIV UR4, `(.L_x_523) ;  /* 0x0000018604107947 */ /* 0x000fea000b800000 */
[----:B------:R0:W2:Y:S04]  /*6d40*/  SHFL.IDX PT, R123, R118, RZ, 0x1c1f ;  /* 0x001c1fff767b7589 */ /* 0x0000a800000e0000 */
[----:B------:R0:W3:Y:S02]  /*6d50*/  SHFL.IDX PT, R11, R119, RZ, 0x1c1f ;  /* 0x001c1fff770b7589 */ /* 0x0000e400000e0000 */
.L_x_799:
[----:B------:R-:W-:Y:S04]  /*6d60*/  BSSY B1, `(.L_x_524) ;  /* 0x0000178000017945 */ /* 0x000fe80003800000 */
[----:B------:R-:W-:Y:S05]  /*6d70*/  @P4 BRA `(.L_x_525) ;  /* 0x0000001400d84947 */ /* 0x000fea0003800000 */
[----:B------:R-:W-:Y:S01]  /*6d80*/  ISETP.NE.AND P4, PT, R10, RZ, PT ;  /* 0x000000ff0a00720c */ /* 0x000fe20003f85270 */
[----:B------:R-:W-:Y:S01]  /*6d90*/  BSSY B2, `(.L_x_526) ;  /* 0x000007e000027945 */ /* 0x000fe20003800000 */
[----:B---3--:R-:W-:-:S11]  /*6da0*/  IMAD.MOV.U32 R122, RZ, RZ, R11 ;  /* 0x000000ffff7a7224 */ /* 0x008fd600078e000b */
[----:B------:R-:W-:Y:S05]  /*6db0*/  @!P4 BRA `(.L_x_527) ;  /* 0x0000000400ecc947 */ /* 0x000fea0003800000 */
[----:B------:R-:W-:Y:S01]  /*6dc0*/  SEL R12, R129, R139, !P3 ;  /* 0x0000008b810c7207 */ /* 0x000fe20005800000 */
[----:B------:R-:W-:Y:S01]  /*6dd0*/  BSSY B3, `(.L_x_528) ;  /* 0x0000073000037945 */ /* 0x000fe20003800000 */
[----:B------:R-:W-:Y:S02]  /*6de0*/  ISETP.GE.AND P4, PT, R16, R128, PT ;  /* 0x000000801000720c */ /* 0x000fe40003f86270 */
[----:B------:R-:W-:-:S04]  /*6df0*/  SHF.R.S32.HI R13, RZ, 0x1f, R12 ;  /* 0x0000001fff0d7819 */ /* 0x000fc8000001140c */
[----:B------:R-:W-:-:S04]  /*6e00*/  LEA.HI R13, R13, R12, RZ, 0x4 ;  /* 0x0000000c0d0d7211 */ /* 0x000fc800078f20ff */
[----:B------:R-:W-:-:S04]  /*6e10*/  LEA.HI.SX32 R156, R13, R124, 0x1c ;  /* 0x0000007c0d9c7211 */ /* 0x000fc800078fe2ff */
[----:B------:R-:W-:-:S04]  /*6e20*/  SHF.R.S32.HI R13, RZ, 0x1f, R156 ;  /* 0x0000001fff0d7819 */ /* 0x000fc8000001149c */
[----:B------:R-:W-:Y:S02]  /*6e30*/  LEA.HI R13, R13, R156, RZ, 0x3 ;  /* 0x0000009c0d0d7211 */ /* 0x000fe400078f18ff */
[----:B------:R-:W-:Y:S02]  /*6e40*/  SHF.L.U32 R156, R156, 0x3, RZ ;  /* 0x000000039c9c7819 */ /* 0x000fe400000006ff */
[----:B------:R-:W-:Y:S02]  /*6e50*/  SHF.R.S32.HI R13, RZ, 0x3, R13 ;  /* 0x00000003ff0d7819 */ /* 0x000fe4000001140d */
[----:B------:R-:W-:-:S03]  /*6e60*/  LOP3.LUT R12, R176, 0x38, R156, 0xf8, !PT ;  /* 0x00000038b00c7812 */ /* 0x000fc600078ef89c */
[----:B------:R-:W-:Y:S01]  /*6e70*/  IMAD R13, R13, 0x1800, R178 ;  /* 0x000018000d0d7824 */ /* 0x000fe200078e02b2 */
[----:B------:R-:W-:-:S05]  /*6e80*/  LOP3.LUT R12, R12, R177, RZ, 0x3c, !PT ;  /* 0x000000b10c0c7212 */ /* 0x000fca00078e3cff */
[----:B------:R-:W-:-:S04]  /*6e90*/  IMAD.IADD R12, R13, 0x1, R12 ;  /* 0x000000010d0c7824 */ /* 0x000fc800078e020c */
[C---:B------:R-:W-:Y:S02]  /*6ea0*/  IMAD R80, R18.reuse, 0x4800, R12 ;  /* 0x0000480012507824 */ /* 0x040fe400078e020c */
[----:B------:R-:W-:-:S03]  /*6eb0*/  IMAD R12, R18, 0x4800, R144 ;  /* 0x00004800120c7824 */ /* 0x000fc600078e0290 */
[----:B------:R-:W-:Y:S01]  /*6ec0*/  LEA R80, R80, R2, 0x1 ;  /* 0x0000000250507211 */ /* 0x000fe200078e08ff */
[----:B------:R-:W-:-:S05]  /*6ed0*/  IMAD R12, R12, 0x2, R2 ;  /* 0x000000020c0c7824 */ /* 0x000fca00078e0202 */
[----:B------:R-:W3:Y:S04]  /*6ee0*/  LDS.128 R80, [R80+0x18400] ;  /* 0x0184000050507984 */ /* 0x000ee80000000c00 */
[----:B------:R-:W4:Y:S01]  /*6ef0*/  LDS.128 R12, [R12+0x18400] ;  /* 0x018400000c0c7984 */ /* 0x000f220000000c00 */
[----:B------:R-:W-:Y:S05]  /*6f00*/  @P4 BRA `(.L_x_529) ;  /* 0x00000004007c4947 */ /* 0x000fea0003800000 */
[----:B---3--:R-:W-:Y:S02]  /*6f10*/  IMAD.MOV.U32 R158, RZ, RZ, R81 ;  /* 0x000000ffff9e7224 */ /* 0x008fe400078e0051 */
[----:B----4-:R-:W-:Y:S02]  /*6f20*/  IMAD.MOV.U32 R157, RZ, RZ, R13 ;  /* 0x000000ffff9d7224 */ /* 0x010fe400078e000d */
[----:B------:R-:W-:Y:S02]  /*6f30*/  HADD2.F32 R159, -RZ, R159.H0_H0 ;  /* 0x2000009fff9f7230 */ /* 0x000fe40000004100 */
[----:B------:R-:W-:Y:S02]  /*6f40*/  HADD2.F32 R13, -RZ, R158.H0_H0 ;  /* 0x2000009eff0d7230 */ /* 0x000fe40000004100 */
[----:B------:R-:W-:Y:S02]  /*6f50*/  HADD2.F32 R204, -RZ, R157.H0_H0 ;  /* 0x2000009dffcc7230 */ /* 0x000fe40000004100 */
[----:B------:R-:W-:-:S02]  /*6f60*/  HADD2.F32 R203, -RZ, R203.H0_H0 ;  /* 0x200000cbffcb7230 */ /* 0x000fc40000004100 */
[-C--:B------:R-:W-:Y:S01]  /*6f70*/  FMUL.FTZ R81, R13, R159.reuse ;  /* 0x0000009f0d517220 */ /* 0x080fe20000410000 */
[----:B------:R-:W-:-:S03]  /*6f80*/  FMUL.FTZ R159, R204, R159 ;  /* 0x0000009fcc9f7220 */ /* 0x000fc60000410000 */
[-C--:B------:R-:W-:Y:S01]  /*6f90*/  FFMA.FTZ R81, R204, R203.reuse, -R81 ;  /* 0x000000cbcc517223 */ /* 0x080fe20000010851 */
[----:B------:R-:W-:Y:S01]  /*6fa0*/  FFMA.FTZ R13, R13, R203, R159 ;  /* 0x000000cb0d0d7223 */ /* 0x000fe2000001009f */
[----:B------:R-:W3:Y:S04]  /*6fb0*/  LDL.S16 R204, [R1+0x4c] ;  /* 0x00004c0001cc7983 */ /* 0x000ee80000100600 */
[----:B------:R-:W4:Y:S01]  /*6fc0*/  LDL.S16 R203, [R1+0x54] ;  /* 0x0000540001cb7983 */ /* 0x000f220000100600 */
[----:B------:R-:W-:Y:S01]  /*6fd0*/  SHF.R.U32.HI R159, RZ, 0x10, R53 ;  /* 0x00000010ff9f7819 */ /* 0x000fe20000011635 */
[----:B------:R-:W-:Y:S01]  /*6fe0*/  HADD2.F32 R158, -RZ, R158.H1_H1 ;  /* 0x3000009eff9e7230 */ /* 0x000fe20000004100 */
[--C-:B------:R-:W-:Y:S02]  /*6ff0*/  SHF.R.U64 R40, R40, 0x10, R41.reuse ;  /* 0x0000001028287819 */ /* 0x100fe40000001229 */
[----:B------:R-:W-:Y:S01]  /*7000*/  SHF.R.U32.HI R41, RZ, 0x10, R41 ;  /* 0x00000010ff297819 */ /* 0x000fe20000011629 */
[----:B------:R-:W-:Y:S01]  /*7010*/  HADD2.F32 R159, -RZ, R159.H0_H0 ;  /* 0x2000009fff9f7230 */ /* 0x000fe20000004100 */
[----:B------:R-:W-:Y:S01]  /*7020*/  SHF.R.U64 R53, R52, 0x10, R53 ;  /* 0x0000001034357819 */ /* 0x000fe20000001235 */
[----:B------:R-:W-:-:S02]  /*7030*/  HADD2.F32 R52, -RZ, R157.H1_H1 ;  /* 0x3000009dff347230 */ /* 0x000fc40000004100 */
[----:B------:R-:W-:Y:S02]  /*7040*/  HADD2.F32 R41, -RZ, R41.H0_H0 ;  /* 0x20000029ff297230 */ /* 0x000fe40000004100 */
[-C--:B------:R-:W-:Y:S01]  /*7050*/  FMUL.FTZ R157, R158, R159.reuse ;  /* 0x0000009f9e9d7220 */ /* 0x080fe20000410000 */
[----:B------:R-:W-:-:S03]  /*7060*/  FMUL.FTZ R159, R52, R159 ;  /* 0x0000009f349f7220 */ /* 0x000fc60000410000 */
[-C--:B------:R-:W-:Y:S01]  /*7070*/  FFMA.FTZ R52, R52, R41.reuse, -R157 ;  /* 0x0000002934347223 */ /* 0x080fe2000001089d */
[----:B------:R-:W-:Y:S02]  /*7080*/  HADD2.F32 R157, -RZ, R83.H0_H0 ;  /* 0x20000053ff9d7230 */ /* 0x000fe40000004100 */
[----:B------:R-:W-:Y:S01]  /*7090*/  FFMA.FTZ R41, R158, R41, R159 ;  /* 0x000000299e297223 */ /* 0x000fe2000001009f */
[----:B------:R-:W-:Y:S02]  /*70a0*/  HADD2.F32 R159, -RZ, R15.H0_H0 ;  /* 0x2000000fff9f7230 */ /* 0x000fe40000004100 */
[----:B---3--:R-:W-:Y:S02]  /*70b0*/  HADD2.F32 R158, -RZ, R204.H0_H0 ;  /* 0x200000ccff9e7230 */ /* 0x008fe40000004100 */
[----:B----4-:R-:W-:-:S05]  /*70c0*/  HADD2.F32 R203, -RZ, R203.H0_H0 ;  /* 0x200000cbffcb7230 */ /* 0x010fca0000004100 */
[----:B------:R-:W-:-:S04]  /*70d0*/  FMUL.FTZ R204, R157, R203 ;  /* 0x000000cb9dcc7220 */ /* 0x000fc80000410000 */
[CC--:B------:R-:W-:Y:S01]  /*70e0*/  FFMA.FTZ R204, R159.reuse, R158.reuse, -R204 ;  /* 0x0000009e9fcc7223 */ /* 0x0c0fe200000108cc */
[----:B------:R-:W-:Y:S02]  /*70f0*/  FMUL.FTZ R159, R159, R203 ;  /* 0x000000cb9f9f7220 */ /* 0x000fe40000410000 */
[----:B------:R-:W3:Y:S02]  /*7100*/  LDL.LU.S16 R203, [R1+0x56] ;  /* 0x0000560001cb7983 */ /* 0x000ee40000300600 */
[----:B------:R-:W-:Y:S02]  /*7110*/  FFMA.FTZ R159, R157, R158, R159 ;  /* 0x0000009e9d9f7223 */ /* 0x000fe4000001009f */
[----:B------:R-:W4:Y:S01]  /*7120*/  LDL.LU.S16 R158, [R1+0x4e] ;  /* 0x00004e00019e7983 */ /* 0x000f220000300600 */
[--C-:B------:R-:W-:Y:S01]  /*7130*/  SHF.R.U64 R42, R42, 0x10, R43.reuse ;  /* 0x000000102a2a7819 */ /* 0x100fe2000000122b */
[----:B------:R-:W-:Y:S01]  /*7140*/  HADD2.F32 R15, -RZ, R15.H1_H1 ;  /* 0x3000000fff0f7230 */ /* 0x000fe20000004100 */
[----:B------:R-:W-:-:S02]  /*7150*/  SHF.R.U32.HI R157, RZ, 0x10, R43 ;  /* 0x00000010ff9d7819 */ /* 0x000fc4000001162b */
[--C-:B------:R-:W-:Y:S01]  /*7160*/  SHF.R.U64 R43, R54, 0x10, R55.reuse ;  /* 0x00000010362b7819 */ /* 0x100fe20000001237 */
[----:B------:R-:W-:Y:S01]  /*7170*/  HADD2.F32 R54, -RZ, R83.H1_H1 ;  /* 0x30000053ff367230 */ /* 0x000fe20000004100 */
[----:B------:R-:W-:Y:S01]  /*7180*/  SHF.R.U32.HI R55, RZ, 0x10, R55 ;  /* 0x00000010ff377819 */ /* 0x000fe20000011637 */
[----:B------:R-:W-:-:S04]  /*7190*/  HADD2.F32 R157, -RZ, R157.H0_H0 ;  /* 0x2000009dff9d7230 */ /* 0x000fc80000004100 */
[----:B------:R-:W-:-:S05]  /*71a0*/  HADD2.F32 R55, -RZ, R55.H0_H0 ;  /* 0x20000037ff377230 */ /* 0x000fca0000004100 */
[----:B------:R-:W-:-:S04]  /*71b0*/  FMUL.FTZ R83, R54, R55 ;  /* 0x0000003736537220 */ /* 0x000fc80000410000 */
[C---:B------:R-:W-:Y:S01]  /*71c0*/  FFMA.FTZ R83, R15.reuse, R157, -R83 ;  /* 0x0000009d0f537223 */ /* 0x040fe20000010853 */
[----:B------:R-:W-:-:S04]  /*71d0*/  FMUL.FTZ R15, R15, R55 ;  /* 0x000000370f0f7220 */ /* 0x000fc80000410000 */
[----:B------:R-:W-:Y:S01]  /*71e0*/  FFMA.FTZ R15, R54, R157, R15 ;  /* 0x0000009d360f7223 */ /* 0x000fe2000001000f */
[----:B------:R-:W-:Y:S02]  /*71f0*/  HADD2.F32 R54, -RZ, R80.H0_H0 ;  /* 0x20000050ff367230 */ /* 0x000fe40000004100 */
[----:B------:R-:W-:Y:S02]  /*7200*/  HADD2.F32 R157, -RZ, R12.H0_H0 ;  /* 0x2000000cff9d7230 */ /* 0x000fe40000004100 */
[----:B------:R-:W-:Y:S02]  /*7210*/  HADD2.F32 R53, -RZ, R53.H0_H0 ;  /* 0x20000035ff357230 */ /* 0x000fe40000004100 */
[----:B------:R-:W-:Y:S02]  /*7220*/  HADD2.F32 R80, -RZ, R80.H1_H1 ;  /* 0x30000050ff507230 */ /* 0x000fe40000004100 */
[----:B------:R-:W-:Y:S02]  /*7230*/  HADD2.F32 R12, -RZ, R12.H1_H1 ;  /* 0x3000000cff0c7230 */ /* 0x000fe40000004100 */
[----:B------:R-:W-:-:S02]  /*7240*/  HADD2.F32 R40, -RZ, R40.H0_H0 ;  /* 0x20000028ff287230 */ /* 0x000fc40000004100 */
[----:B---3--:R-:W-:Y:S02]  /*7250*/  HADD2.F32 R203, -RZ, R203.H0_H0 ;  /* 0x200000cbffcb7230 */ /* 0x008fe40000004100 */
[----:B----4-:R-:W-:-:S03]  /*7260*/  HADD2.F32 R55, -RZ, R158.H0_H0 ;  /* 0x2000009eff377230 */ /* 0x010fc60000004100 */
[-C--:B------:R-:W-:Y:S01]  /*7270*/  FMUL.FTZ R158, R54, R203.reuse ;  /* 0x000000cb369e7220 */ /* 0x080fe20000410000 */
[----:B------:R-:W-:-:S03]  /*7280*/  FMUL.FTZ R203, R157, R203 ;  /* 0x000000cb9dcb7220 */ /* 0x000fc60000410000 */
[-C--:B------:R-:W-:Y:S01]  /*7290*/  FFMA.FTZ R158, R157, R55.reuse, -R158 ;  /* 0x000000379d9e7223 */ /* 0x080fe2000001089e */
[----:B------:R-:W-:Y:S01]  /*72a0*/  FFMA.FTZ R203, R54, R55, R203 ;  /* 0x0000003736cb7223 */ /* 0x000fe200000100cb */
[-C--:B------:R-:W-:Y:S01]  /*72b0*/  FMUL.FTZ R54, R80, R53.reuse ;  /* 0x0000003550367220 */ /* 0x080fe20000410000 */
[----:B------:R-:W3:Y:S01]  /*72c0*/  LDL.S16 R157, [R1+0x52] ;  /* 0x00005200019d7983 */ /* 0x000ee20000100600 */
[C---:B------:R-:W-:Y:S02]  /*72d0*/  FMUL.FTZ R53, R12.reuse, R53 ;  /* 0x000000350c357220 */ /* 0x040fe40000410000 */
[-C--:B------:R-:W-:Y:S02]  /*72e0*/  FFMA.FTZ R12, R12, R40.reuse, -R54 ;  /* 0x000000280c0c7223 */ /* 0x080fe40000010836 */
[----:B------:R-:W4:Y:S01]  /*72f0*/  LDL.S16 R54, [R1+0x4a] ;  /* 0x00004a0001367983 */ /* 0x000f220000100600 */
[----:B------:R-:W-:Y:S01]  /*7300*/  FFMA.FTZ R40, R80, R40, R53 ;  /* 0x0000002850287223 */ /* 0x000fe20000010035 */
[----:B------:R-:W-:Y:S01]  /*7310*/  HADD2.F32 R53, -RZ, R82.H0_H0 ;  /* 0x20000052ff357230 */ /* 0x000fe20000004100 */
[----:B------:R-:W-:Y:S01]  /*7320*/  F2FP.F16.F32.PACK_AB R83, R83, R204 ;  /* 0x000000cc5353723e */ /* 0x000fe200000000ff */
[----:B------:R-:W-:Y:S01]  /*7330*/  HADD2.F32 R55, -RZ, R14.H0_H0 ;  /* 0x2000000eff377230 */ /* 0x000fe20000004100 */
[----:B------:R-:W-:Y:S01]  /*7340*/  F2FP.F16.F32.PACK_AB R41, R41, R13 ;  /* 0x0000000d2929723e */ /* 0x000fe200000000ff */
[----:B------:R-:W-:Y:S01]  /*7350*/  HADD2.F32 R43, -RZ, R43.H0_H0 ;  /* 0x2000002bff2b7230 */ /* 0x000fe20000004100 */
[----:B------:R-:W-:Y:S01]  /*7360*/  F2FP.F16.F32.PACK_AB R40, R40, R203 ;  /* 0x000000cb2828723e */ /* 0x000fe200000000ff */
[----:B------:R-:W-:Y:S01]  /*7370*/  HADD2.F32 R82, -RZ, R82.H1_H1 ;  /* 0x30000052ff527230 */ /* 0x000fe20000004100 */
[----:B------:R-:W-:Y:S01]  /*7380*/  F2FP.F16.F32.PACK_AB R52, R52, R81 ;  /* 0x000000513434723e */ /* 0x000fe200000000ff */
[----:B------:R-:W-:Y:S01]  /*7390*/  HADD2.F32 R14, -RZ, R14.H1_H1 ;  /* 0x3000000eff0e7230 */ /* 0x000fe20000004100 */
[----:B------:R-:W-:Y:S01]  /*73a0*/  F2FP.F16.F32.PACK_AB R159, R15, R159 ;  /* 0x0000009f0f9f723e */ /* 0x000fe200000000ff */
[----:B------:R-:W-:Y:S01]  /*73b0*/  HADD2.F32 R42, -RZ, R42.H0_H0 ;  /* 0x2000002aff2a7230 */ /* 0x000fe20000004100 */
[----:B------:R-:W-:Y:S01]  /*73c0*/  F2FP.F16.F32.PACK_AB R12, R12, R158 ;  /* 0x0000009e0c0c723e */ /* 0x000fe200000000ff */
[----:B------:R-:W-:Y:S01]  /*73d0*/  IMAD.MOV.U32 R15, RZ, RZ, R83 ;  /* 0x000000ffff0f7224 */ /* 0x000fe200078e0053 */
[----:B------:R-:W-:Y:S01]  /*73e0*/  MOV R13, R52 ;  /* 0x00000034000d7202 */ /* 0x000fe20000000f00 */
[----:B------:R-:W-:Y:S01]  /*73f0*/  IMAD.MOV.U32 R81, RZ, RZ, R41 ;  /* 0x000000ffff517224 */ /* 0x000fe200078e0029 */
[----:B------:R-:W-:Y:S01]  /*7400*/  MOV R83, R159 ;  /* 0x0000009f00537202 */ /* 0x000fe20000000f00 */
[----:B---3--:R-:W-:-:S02]  /*7410*/  HADD2.F32 R157, -RZ, R157.H0_H0 ;  /* 0x2000009dff9d7230 */ /* 0x008fc40000004100 */
[----:B----4-:R-:W-:-:S03]  /*7420*/  HADD2.F32 R54, -RZ, R54.H0_H0 ;  /* 0x20000036ff367230 */ /* 0x010fc60000004100 */
[-C--:B------:R-:W-:Y:S01]  /*7430*/  FMUL.FTZ R80, R53, R157.reuse ;  /* 0x0000009d35507220 */ /* 0x080fe20000410000 */
[----:B------:R-:W-:-:S03]  /*7440*/  FMUL.FTZ R157, R55, R157 ;  /* 0x0000009d379d7220 */ /* 0x000fc60000410000 */
[-C--:B------:R-:W-:Y:S01]  /*7450*/  FFMA.FTZ R80, R55, R54.reuse, -R80 ;  /* 0x0000003637507223 */ /* 0x080fe20000010850 */
[----:B------:R-:W-:Y:S01]  /*7460*/  FFMA.FTZ R157, R53, R54, R157 ;  /* 0x00000036359d7223 */ /* 0x000fe2000001009d */
[-C--:B------:R-:W-:Y:S01]  /*7470*/  FMUL.FTZ R53, R82, R43.reuse ;  /* 0x0000002b52357220 */ /* 0x080fe20000410000 */
[----:B------:R-:W-:-:S03]  /*7480*/  FMUL.FTZ R43, R14, R43 ;  /* 0x0000002b0e2b7220 */ /* 0x000fc60000410000 */
[-C--:B------:R-:W-:Y:S01]  /*7490*/  FFMA.FTZ R53, R14, R42.reuse, -R53 ;  /* 0x0000002a0e357223 */ /* 0x080fe20000010835 */
[----:B------:R-:W-:-:S04]  /*74a0*/  FFMA.FTZ R43, R82, R42, R43 ;  /* 0x0000002a522b7223 */ /* 0x000fc8000001002b */
[----:B------:R-:W-:Y:S01]  /*74b0*/  F2FP.F16.F32.PACK_AB R53, R53, R80 ;  /* 0x000000503535723e */ /* 0x000fe200000000ff */
[----:B------:R-:W-:Y:S01]  /*74c0*/  IMAD.MOV.U32 R80, RZ, RZ, R40 ;  /* 0x000000ffff507224 */ /* 0x000fe200078e0028 */
[----:B------:R-:W-:Y:S02]  /*74d0*/  F2FP.F16.F32.PACK_AB R43, R43, R157 ;  /* 0x0000009d2b2b723e */ /* 0x000fe400000000ff */
[----:B------:R-:W-:-:S03]  /*74e0*/  MOV R14, R53 ;  /* 0x00000035000e7202 */ /* 0x000fc60000000f00 */
[----:B------:R-:W-:-:S07]  /*74f0*/  IMAD.MOV.U32 R82, RZ, RZ, R43 ;  /* 0x000000ffff527224 */ /* 0x000fce00078e002b */
.L_x_529:
[----:B------:R-:W-:Y:S05]  /*7500*/  BSYNC B3 ;  /* 0x0000000000037941 */ /* 0x000fea0003800000 */
.L_x_528:
[----:B------:R-:W-:-:S04]  /*7510*/  LEA R40, P4, R7, R11, 0x1 ;  /* 0x0000000b07287211 */ /* 0x000fc800078808ff */
[----:B--2---:R-:W-:Y:S02]  /*7520*/  LEA.HI.X R41, R7, R123, R116, 0x1, P4 ;  /* 0x0000007b07297211 */ /* 0x004fe400020f0c74 */
[----:B------:R-:W-:-:S03]  /*7530*/  ISETP.GE.AND P4, PT, R156, R135, PT ;  /* 0x000000879c00720c */ /* 0x000fc60003f86270 */
[----:B----4-:R2:W-:Y:S10]  /*7540*/  ST.E.128 desc[UR60][R40.64], R12 ;  /* 0x0000000c28007985 */ /* 0x0105f4000c101d3c */
[----:B--2---:R-:W-:-:S05]  /*7550*/  @!P4 IMAD.WIDE R12, R156, 0x2, R122 ;  /* 0x000000029c0cc825 */ /* 0x004fca00078e027a */
[----:B---3--:R3:W-:Y:S02]  /*7560*/  @!P4 ST.E.128 desc[UR60][R12.64], R80 ;  /* 0x000000500c00c985 */ /* 0x0087e4000c101d3c */
.L_x_527:
[----:B------:R-:W-:Y:S05]  /*7570*/  BSYNC B2 ;  /* 0x0000000000027941 */ /* 0x000fea0003800000 */
.L_x_526:
[----:B------:R-:W-:Y:S01]  /*7580*/  ISETP.NE.AND P4, PT, R27, RZ, PT ;  /* 0x000000ff1b00720c */ /* 0x000fe20003f85270 */
[----:B------:R-:W-:-:S12]  /*7590*/  BSSY B2, `(.L_x_530) ;  /* 0x000007d000027945 */ /* 0x000fd80003800000 */
[----:B------:R-:W-:Y:S05]  /*75a0*/  @!P4 BRA `(.L_x_531) ;  /* 0x0000000400ecc947 */ /* 0x000fea0003800000 */
[----:B---3--:R-:W-:Y:S01]  /*75b0*/  SEL R12, R129, R139, !P2 ;  /* 0x0000008b810c7207 */ /* 0x008fe20005000000 */
[----:B------:R-:W-:Y:S01]  /*75c0*/  BSSY B3, `(.L_x_532) ;  /* 0x0000073000037945 */ /* 0x000fe20003800000 */
[----:B------:R-:W-:Y:S02]  /*75d0*/  ISETP.GE.AND P4, PT, R0, R128, PT ;  /* 0x000000800000720c */ /* 0x000fe40003f86270 */
[----:B------:R-:W-:-:S04]  /*75e0*/  SHF.R.S32.HI R13, RZ, 0x1f, R12 ;  /* 0x0000001fff0d7819 */ /* 0x000fc8000001140c */
[----:B------:R-:W-:-:S04]  /*75f0*/  LEA.HI R13, R13, R12, RZ, 0x4 ;  /* 0x0000000c0d0d7211 */ /* 0x000fc800078f20ff */
[----:B------:R-:W-:-:S04]  /*7600*/  LEA.HI.SX32 R52, R13, R121, 0x1c ;  /* 0x000000790d347211 */ /* 0x000fc800078fe2ff */
[----:B------:R-:W-:-:S04]  /*7610*/  SHF.R.S32.HI R13, RZ, 0x1f, R52 ;  /* 0x0000001fff0d7819 */ /* 0x000fc80000011434 */
[----:B------:R-:W-:Y:S01]  /*7620*/  LEA.HI R13, R13, R52, RZ, 0x3 ;  /* 0x000000340d0d7211 */ /* 0x000fe200078f18ff */
[----:B------:R-:W-:-:S03]  /*7630*/  IMAD.SHL.U32 R52, R52, 0x8, RZ ;  /* 0x0000000834347824 */ /* 0x000fc600078e00ff */
[----:B------:R-:W-:Y:S02]  /*7640*/  SHF.R.S32.HI R13, RZ, 0x3, R13 ;  /* 0x00000003ff0d7819 */ /* 0x000fe4000001140d */
[----:B------:R-:W-:-:S03]  /*7650*/  LOP3.LUT R12, R176, 0x38, R52, 0xf8, !PT ;  /* 0x00000038b00c7812 */ /* 0x000fc600078ef834 */
[----:B------:R-:W-:Y:S01]  /*7660*/  IMAD R13, R13, 0x1800, R178 ;  /* 0x000018000d0d7824 */ /* 0x000fe200078e02b2 */
[----:B------:R-:W-:-:S05]  /*7670*/  LOP3.LUT R12, R12, R177, RZ, 0x3c, !PT ;  /* 0x000000b10c0c7212 */ /* 0x000fca00078e3cff */
[----:B------:R-:W-:-:S04]  /*7680*/  IMAD.IADD R12, R13, 0x1, R12 ;  /* 0x000000010d0c7824 */ /* 0x000fc800078e020c */
[C---:B------:R-:W-:Y:S02]  /*7690*/  IMAD R40, R18.reuse, 0x4800, R12 ;  /* 0x0000480012287824 */ /* 0x040fe400078e020c */
[----:B------:R-:W-:Y:S02]  /*76a0*/  IMAD R12, R18, 0x4800, R143 ;  /* 0x00004800120c7824 */ /* 0x000fe400078e028f */
[----:B------:R-:W-:-:S03]  /*76b0*/  IMAD R40, R40, 0x2, R2 ;  /* 0x0000000228287824 */ /* 0x000fc600078e0202 */
[----:B------:R-:W-:-:S03]  /*76c0*/  LEA R12, R12, R2, 0x1 ;  /* 0x000000020c0c7211 */ /* 0x000fc600078e08ff */
[----:B------:R-:W3:Y:S04]  /*76d0*/  LDS.128 R40, [R40+0x18400] ;  /* 0x0184000028287984 */ /* 0x000ee80000000c00 */
[----:B------:R-:W4:Y:S01]  /*76e0*/  LDS.128 R12, [R12+0x18400] ;  /* 0x018400000c0c7984 */ /* 0x000f220000000c00 */
[----:B------:R-:W-:Y:S05]  /*76f0*/  @P4 BRA `(.L_x_533) ;  /* 0x00000004007c4947 */ /* 0x000fea0003800000 */
[----:B------:R-:W5:Y:S04]  /*7700*/  LDL.LU.S16 R53, [R1+0x50] ;  /* 0x0000500001357983 */ /* 0x000f680000300600 */
[----:B------:R-:W2:Y:S04]  /*7710*/  LDL.LU.S16 R80, [R1+0x48] ;  /* 0x0000480001507983 */ /* 0x000ea80000300600 */
[----:B------:R-:W2:Y:S04]  /*7720*/  LDL.S16 R157, [R1+0x46] ;  /* 0x00004600019d7983 */ /* 0x000ea80000100600 */
[----:B------:R-:W2:Y:S01]  /*7730*/  LDL.LU.S16 R156, [R1+0x44] ;  /* 0x00004400019c7983 */ /* 0x000ea20000300600 */
[----:B---3--:R-:W-:-:S03]  /*7740*/  IMAD.MOV.U32 R54, RZ, RZ, R41 ;  /* 0x000000ffff367224 */ /* 0x008fc600078e0029 */
[----:B------:R-:W3:Y:S04]  /*7750*/  LDL.S16 R83, [R1+0x3e] ;  /* 0x00003e0001537983 */ /* 0x000ee80000100600 */
[----:B------:R-:W3:Y:S01]  /*7760*/  LDL.LU.S16 R82, [R1+0x3c] ;  /* 0x00003c0001527983 */ /* 0x000ee20000300600 */
[--C-:B------:R-:W-:Y:S02]  /*7770*/  SHF.R.U64 R36, R36, 0x10, R37.reuse ;  /* 0x0000001024247819 */ /* 0x100fe40000001225 */
[----:B------:R-:W-:-:S05]  /*7780*/  SHF.R.U32.HI R37, RZ, 0x10, R37 ;  /* 0x00000010ff257819 */ /* 0x000fca0000011625 */
[----:B------:R-:W-:Y:S01]  /*7790*/  HADD2.F32 R37, -RZ, R37.H0_H0 ;  /* 0x20000025ff257230 */ /* 0x000fe20000004100 */
[----:B------:R-:W-:Y:S01]  /*77a0*/  SHF.R.U64 R38, R38, 0x10, R39 ;  /* 0x0000001026267819 */ /* 0x000fe20000001227 */
[----:B------:R-:W-:-:S04]  /*77b0*/  HADD2.F32 R36, -RZ, R36.H0_H0 ;  /* 0x20000024ff247230 */ /* 0x000fc80000004100 */
[----:B------:R-:W-:Y:S02]  /*77c0*/  HADD2.F32 R38, -RZ, R38.H0_H0 ;  /* 0x20000026ff267230 */ /* 0x000fe40000004100 */
[----:B-----5:R-:W-:Y:S01]  /*77d0*/  HADD2.F32 R55, -RZ, R53.H0_H0 ;  /* 0x20000035ff377230 */ /* 0x020fe20000004100 */
[----:B----4-:R-:W-:Y:S01]  /*77e0*/  MOV R53, R13 ;  /* 0x0000000d00357202 */ /* 0x010fe20000000f00 */
[----:B------:R-:W-:Y:S02]  /*77f0*/  HADD2.F32 R13, -RZ, R54.H0_H0 ;  /* 0x20000036ff0d7230 */ /* 0x000fe40000004100 */
[----:B--2---:R-:W-:Y:S02]  /*7800*/  HADD2.F32 R80, -RZ, R80.H0_H0 ;  /* 0x20000050ff507230 */ /* 0x004fe40000004100 */
[----:B------:R-:W-:Y:S02]  /*7810*/  HADD2.F32 R81, -RZ, R53.H0_H0 ;  /* 0x20000035ff517230 */ /* 0x000fe40000004100 */
[----:B------:R-:W-:-:S03]  /*7820*/  FMUL.FTZ R41, R13, R55 ;  /* 0x000000370d297220 */ /* 0x000fc60000410000 */
[----:B------:R-:W-:-:S04]  /*7830*/  FMUL.FTZ R55, R81, R55 ;  /* 0x0000003751377220 */ /* 0x000fc80000410000 */
[----:B------:R-:W-:Y:S01]  /*7840*/  FFMA.FTZ R13, R13, R80, R55 ;  /* 0x000000500d0d7223 */ /* 0x000fe20000010037 */
[--C-:B------:R-:W-:Y:S01]  /*7850*/  SHF.R.U32.HI R55, RZ, 0x10, R49.reuse ;  /* 0x00000010ff377819 */ /* 0x100fe20000011631 */
[----:B------:R-:W-:Y:S01]  /*7860*/  HADD2.F32 R54, -RZ, R54.H1_H1 ;  /* 0x30000036ff367230 */ /* 0x000fe20000004100 */
[----:B------:R-:W-:-:S03]  /*7870*/  SHF.R.U64 R49, R48, 0x10, R49 ;  /* 0x0000001030317819 */ /* 0x000fc60000001231 */
[----:B------:R-:W-:Y:S02]  /*7880*/  HADD2.F32 R55, -RZ, R55.H0_H0 ;  /* 0x20000037ff377230 */ /* 0x000fe40000004100 */
[----:B------:R-:W-:-:S03]  /*7890*/  HADD2.F32 R48, -RZ, R53.H1_H1 ;  /* 0x30000035ff307230 */ /* 0x000fc60000004100 */
[-C--:B------:R-:W-:Y:S01]  /*78a0*/  FMUL.FTZ R53, R54, R55.reuse ;  /* 0x0000003736357220 */ /* 0x080fe20000410000 */
[----:B------:R-:W-:Y:S01]  /*78b0*/  FFMA.FTZ R41, R81, R80, -R41 ;  /* 0x0000005051297223 */ /* 0x000fe20000010829 */
[C---:B------:R-:W-:Y:S01]  /*78c0*/  FMUL.FTZ R55, R48.reuse, R55 ;  /* 0x0000003730377220 */ /* 0x040fe20000410000 */
[----:B------:R-:W-:Y:S02]  /*78d0*/  HADD2.F32 R80, -RZ, R157.H0_H0 ;  /* 0x2000009dff507230 */ /* 0x000fe40000004100 */
[-C--:B------:R-:W-:Y:S01]  /*78e0*/  FFMA.FTZ R48, R48, R37.reuse, -R53 ;  /* 0x0000002530307223 */ /* 0x080fe20000010835 */
[----:B------:R-:W-:Y:S02]  /*78f0*/  HADD2.F32 R53, -RZ, R43.H0_H0 ;  /* 0x2000002bff357230 */ /* 0x000fe40000004100 */
[----:B------:R-:W-:Y:S01]  /*7900*/  FFMA.FTZ R37, R54, R37, R55 ;  /* 0x0000002536257223 */ /* 0x000fe20000010037 */
[----:B------:R-:W-:Y:S02]  /*7910*/  HADD2.F32 R54, -RZ, R156.H0_H0 ;  /* 0x2000009cff367230 */ /* 0x000fe40000004100 */
[----:B------:R-:W-:-:S02]  /*7920*/  HADD2.F32 R55, -RZ, R15.H0_H0 ;  /* 0x2000000fff377230 */ /* 0x000fc40000004100 */
[----:B------:R-:W-:-:S04]  /*7930*/  FMUL.FTZ R81, R53, R80 ;  /* 0x0000005035517220 */ /* 0x000fc80000410000 */
[C---:B------:R-:W-:Y:S01]  /*7940*/  FFMA.FTZ R81, R55.reuse, R54, -R81 ;  /* 0x0000003637517223 */ /* 0x040fe20000010851 */
[----:B------:R-:W-:-:S04]  /*7950*/  FMUL.FTZ R55, R55, R80 ;  /* 0x0000005037377220 */ /* 0x000fc80000410000 */
[----:B------:R-:W-:Y:S01]  /*7960*/  FFMA.FTZ R55, R53, R54, R55 ;  /* 0x0000003635377223 */ /* 0x000fe20000010037 */
[----:B------:R-:W-:Y:S02]  /*7970*/  SHF.R.U32.HI R53, RZ, 0x10, R39 ;  /* 0x00000010ff357819 */ /* 0x000fe40000011627 */
[--C-:B------:R-:W-:Y:S02]  /*7980*/  SHF.R.U64 R39, R50, 0x10, R51.reuse ;  /* 0x0000001032277819 */ /* 0x100fe40000001233 */
[----:B------:R-:W-:Y:S01]  /*7990*/  SHF.R.U32.HI R50, RZ, 0x10, R51 ;  /* 0x00000010ff327819 */ /* 0x000fe20000011633 */
[----:B------:R-:W-:-:S04]  /*79a0*/  HADD2.F32 R43, -RZ, R43.H1_H1 ;  /* 0x3000002bff2b7230 */ /* 0x000fc80000004100 */
[----:B------:R-:W-:Y:S02]  /*79b0*/  HADD2.F32 R50, -RZ, R50.H0_H0 ;  /* 0x20000032ff327230 */ /* 0x000fe40000004100 */
[----:B------:R-:W-:Y:S02]  /*79c0*/  HADD2.F32 R15, -RZ, R15.H1_H1 ;  /* 0x3000000fff0f7230 */ /* 0x000fe40000004100 */
[----:B------:R-:W-:Y:S02]  /*79d0*/  HADD2.F32 R53, -RZ, R53.H0_H0 ;  /* 0x20000035ff357230 */ /* 0x000fe40000004100 */
[----:B------:R-:W-:-:S04]  /*79e0*/  FMUL.FTZ R51, R43, R50 ;  /* 0x000000322b337220 */ /* 0x000fc80000410000 */
[C---:B------:R-:W-:Y:S01]  /*79f0*/  FFMA.FTZ R51, R15.reuse, R53, -R51 ;  /* 0x000000350f337223 */ /* 0x040fe20000010833 */
[----:B------:R-:W-:Y:S01]  /*7a00*/  FMUL.FTZ R15, R15, R50 ;  /* 0x000000320f0f7220 */ /* 0x000fe20000410000 */
[----:B---3--:R-:W-:-:S03]  /*7a10*/  HADD2.F32 R80, -RZ, R83.H0_H0 ;  /* 0x20000053ff507230 */ /* 0x008fc60000004100 */
[----:B------:R-:W-:Y:S01]  /*7a20*/  FFMA.FTZ R15, R43, R53, R15 ;  /* 0x000000352b0f7223 */ /* 0x000fe2000001000f */
[----:B------:R-:W-:Y:S02]  /*7a30*/  HADD2.F32 R43, -RZ, R40.H0_H0 ;  /* 0x20000028ff2b7230 */ /* 0x000fe40000004100 */
[----:B------:R-:W-:Y:S02]  /*7a40*/  HADD2.F32 R53, -RZ, R12.H0_H0 ;  /* 0x2000000cff357230 */ /* 0x000fe40000004100 */
[----:B------:R-:W-:Y:S02]  /*7a50*/  HADD2.F32 R50, -RZ, R82.H0_H0 ;  /* 0x20000052ff327230 */ /* 0x000fe40000004100 */
[-C--:B------:R-:W-:Y:S01]  /*7a60*/  FMUL.FTZ R54, R43, R80.reuse ;  /* 0x000000502b367220 */ /* 0x080fe20000410000 */
[----:B------:R-:W-:Y:S02]  /*7a70*/  HADD2.F32 R49, -RZ, R49.H0_H0 ;  /* 0x20000031ff317230 */ /* 0x000fe40000004100 */
[----:B------:R-:W-:Y:S01]  /*7a80*/  FMUL.FTZ R80, R53, R80 ;  /* 0x0000005035507220 */ /* 0x000fe20000410000 */
[----:B------:R-:W-:-:S02]  /*7a90*/  HADD2.F32 R40, -RZ, R40.H1_H1 ;  /* 0x30000028ff287230 */ /* 0x000fc40000004100 */
[----:B------:R-:W-:Y:S02]  /*7aa0*/  HADD2.F32 R12, -RZ, R12.H1_H1 ;  /* 0x3000000cff0c7230 */ /* 0x000fe40000004100 */
[-C--:B------:R-:W-:Y:S01]  /*7ab0*/  FFMA.FTZ R80, R43, R50.reuse, R80 ;  /* 0x000000322b507223 */ /* 0x080fe20000010050 */
[-C--:B------:R-:W-:Y:S02]  /*7ac0*/  FMUL.FTZ R43, R40, R49.reuse ;  /* 0x00000031282b7220 */ /* 0x080fe40000410000 */
[C---:B------:R-:W-:Y:S01]  /*7ad0*/  FMUL.FTZ R49, R12.reuse, R49 ;  /* 0x000000310c317220 */ /* 0x040fe20000410000 */
[----:B------:R-:W-:Y:S01]  /*7ae0*/  FFMA.FTZ R54, R53, R50, -R54 ;  /* 0x0000003235367223 */ /* 0x000fe20000010836 */
[-C--:B------:R-:W-:Y:S01]  /*7af0*/  FFMA.FTZ R12, R12, R36.reuse, -R43 ;  /* 0x000000240c0c7223 */ /* 0x080fe2000001082b */
[----:B------:R-:W-:Y:S02]  /*7b00*/  HADD2.F32 R53, -RZ, R224.H1_H1 ;  /* 0x300000e0ff357230 */ /* 0x000fe40000004100 */
[----:B------:R-:W-:Y:S01]  /*7b10*/  FFMA.FTZ R36, R40, R36, R49 ;  /* 0x0000002428247223 */ /* 0x000fe20000010031 */
[----:B------:R-:W-:-:S02]  /*7b20*/  HADD2.F32 R40, -RZ, R42.H0_H0 ;  /* 0x2000002aff287230 */ /* 0x000fc40000004100 */
[----:B------:R-:W-:Y:S02]  /*7b30*/  HADD2.F32 R49, -RZ, R14.H0_H0 ;  /* 0x2000000eff317230 */ /* 0x000fe40000004100 */
[----:B------:R-:W-:Y:S02]  /*7b40*/  HADD2.F32 R43, -RZ, R224.H0_H0 ;  /* 0x200000e0ff2b7230 */ /* 0x000fe40000004100 */
[-C--:B------:R-:W-:Y:S01]  /*7b50*/  FMUL.FTZ R50, R40, R53.reuse ;  /* 0x0000003528327220 */ /* 0x080fe20000410000 */
[----:B------:R-:W-:Y:S02]  /*7b60*/  HADD2.F32 R39, -RZ, R39.H0_H0 ;  /* 0x20000027ff277230 */ /* 0x000fe40000004100 */
[----:B------:R-:W-:Y:S01]  /*7b70*/  FMUL.FTZ R53, R49, R53 ;  /* 0x0000003531357220 */ /* 0x000fe20000410000 */
[----:B------:R-:W-:Y:S02]  /*7b80*/  HADD2.F32 R42, -RZ, R42.H1_H1 ;  /* 0x3000002aff2a7230 */ /* 0x000fe40000004100 */
[----:B------:R-:W-:-:S02]  /*7b90*/  HADD2.F32 R14, -RZ, R14.H1_H1 ;  /* 0x3000000eff0e7230 */ /* 0x000fc40000004100 */
[----:B------:R-:W-:Y:S01]  /*7ba0*/  FFMA.FTZ R53, R40, R43, R53 ;  /* 0x0000002b28357223 */ /* 0x000fe20000010035 */
[-C--:B------:R-:W-:Y:S02]  /*7bb0*/  FMUL.FTZ R40, R42, R39.reuse ;  /* 0x000000272a287220 */ /* 0x080fe40000410000 */
[C---:B------:R-:W-:Y:S01]  /*7bc0*/  FMUL.FTZ R39, R14.reuse, R39 ;  /* 0x000000270e277220 */ /* 0x040fe20000410000 */
[----:B------:R-:W-:Y:S01]  /*7bd0*/  FFMA.FTZ R50, R49, R43, -R50 ;  /* 0x0000002b31327223 */ /* 0x000fe20000010832 */
[-C--:B------:R-:W-:Y:S02]  /*7be0*/  FFMA.FTZ R40, R14, R38.reuse, -R40 ;  /* 0x000000260e287223 */ /* 0x080fe40000010828 */
[----:B------:R-:W-:Y:S01]  /*7bf0*/  FFMA.FTZ R39, R42, R38, R39 ;  /* 0x000000262a277223 */ /* 0x000fe20000010027 */
[----:B------:R-:W-:Y:S02]  /*7c00*/  F2FP.F16.F32.PACK_AB R41, R48, R41 ;  /* 0x000000293029723e */ /* 0x000fe400000000ff */
[----:B------:R-:W-:-:S02]  /*7c10*/  F2FP.F16.F32.PACK_AB R51, R51, R81 ;  /* 0x000000513333723e */ /* 0x000fc400000000ff */
[----:B------:R-:W-:Y:S02]  /*7c20*/  F2FP.F16.F32.PACK_AB R55, R15, R55 ;  /* 0x000000370f37723e */ /* 0x000fe400000000ff */
[----:B------:R-:W-:Y:S02]  /*7c30*/  F2FP.F16.F32.PACK_AB R36, R36, R80 ;  /* 0x000000502424723e */ /* 0x000fe400000000ff */
[----:B------:R-:W-:Y:S02]  /*7c40*/  F2FP.F16.F32.PACK_AB R50, R40, R50 ;  /* 0x000000322832723e */ /* 0x000fe400000000ff */
[----:B------:R-:W-:Y:S02]  /*7c50*/  F2FP.F16.F32.PACK_AB R37, R37, R13 ;  /* 0x0000000d2525723e */ /* 0x000fe400000000ff */
[----:B------:R-:W-:Y:S01]  /*7c60*/  F2FP.F16.F32.PACK_AB R39, R39, R53 ;  /* 0x000000352727723e */ /* 0x000fe200000000ff */
[----:B------:R-:W-:Y:S01]  /*7c70*/  IMAD.MOV.U32 R13, RZ, RZ, R41 ;  /* 0x000000ffff0d7224 */ /* 0x000fe200078e0029 */
[----:B------:R-:W-:Y:S01]  /*7c80*/  F2FP.F16.F32.PACK_AB R12, R12, R54 ;  /* 0x000000360c0c723e */ /* 0x000fe200000000ff */
[----:B------:R-:W-:Y:S01]  /*7c90*/  IMAD.MOV.U32 R40, RZ, RZ, R36 ;  /* 0x000000ffff287224 */ /* 0x000fe200078e0024 */
[----:B------:R-:W-:Y:S01]  /*7ca0*/  MOV R41, R37 ;  /* 0x0000002500297202 */ /* 0x000fe20000000f00 */
[----:B------:R-:W-:Y:S01]  /*7cb0*/  IMAD.MOV.U32 R14, RZ, RZ, R50 ;  /* 0x000000ffff0e7224 */ /* 0x000fe200078e0032 */
[----:B------:R-:W-:Y:S01]  /*7cc0*/  MOV R42, R39 ;  /* 0x00000027002a7202 */ /* 0x000fe20000000f00 */
[----:B------:R-:W-:-:S02]  /*7cd0*/  IMAD.MOV.U32 R15, RZ, RZ, R51 ;  /* 0x000000ffff0f7224 */ /* 0x000fc400078e0033 */
[----:B------:R-:W-:-:S07]  /*7ce0*/  IMAD.MOV.U32 R43, RZ, RZ, R55 ;  /* 0x000000ffff2b7224 */ /* 0x000fce00078e0037 */
.L_x_533:
[----:B------:R-:W-:Y:S05]  /*7cf0*/  BSYNC B3 ;  /* 0x0000000000037941 */ /* 0x000fea0003800000 */
.L_x_532:
[----:B------:R-:W-:-:S04]  /*7d00*/  LEA R36, P4, R8, R11, 0x1 ;  /* 0x0000000b08247211 */ /* 0x000fc800078808ff */
[----:B--2---:R-:W-:Y:S02]  /*7d10*/  LEA.HI.X R37, R8, R123, R115, 0x1, P4 ;  /* 0x0000007b08257211 */ /* 0x004fe400020f0c73 */
[----:B------:R-:W-:-:S03]  /*7d20*/  ISETP.GE.AND P4, PT, R52, R135, PT ;  /* 0x000000873400720c */ /* 0x000fc60003f86270 */
[----:B----4-:R2:W-:Y:S10]  /*7d30*/  ST.E.128 desc[UR60][R36.64], R12 ;  /* 0x0000000c24007985 */ /* 0x0105f4000c101d3c */
[----:B--2---:R-:W-:-:S05]  /*7d40*/  @!P4 IMAD.WIDE R12, R52, 0x2, R122 ;  /* 0x00000002340cc825 */ /* 0x004fca00078e027a */
[----:B---3--:R4:W-:Y:S02]  /*7d50*/  @!P4 ST.E.128 desc[UR60][R12.64], R40 ;  /* 0x000000280c00c985 */ /* 0x0089e4000c101d3c */
.L_x_531:
[----:B------:R-:W-:Y:S05]  /*7d60*/  BSYNC B2 ;  /* 0x0000000000027941 */ /* 0x000fea0003800000 */
.L_x_530:
[----:B------:R-:W-:-:S13]  /*7d70*/  ISETP.NE.AND P4, PT, R28, RZ, PT ;  /* 0x000000ff1c00720c */ /* 0x000fda0003f85270 */
[----:B------:R-:W-:Y:S05]  /*7d80*/  @!P4 BRA `(.L_x_525) ;  /* 0x0000000400d4c947 */ /* 0x000fea0003800000 */
[----:B---34-:R-:W-:Y:S01]  /*7d90*/  SEL R12, R129, R139, !P1 ;  /* 0x0000008b810c7207 */ /* 0x018fe20004800000 */
[----:B------:R-:W-:Y:S01]  /*7da0*/  BSSY B2, `(.L_x_534) ;  /* 0x0000071000027945 */ /* 0x000fe20003800000 */
[C---:B------:R-:W-:Y:S02]  /*7db0*/  LEA R40, P4, R9.reuse, R11, 0x1 ;  /* 0x0000000b09287211 */ /* 0x040fe400078808ff */
[----:B------:R-:W-:Y:S02]  /*7dc0*/  SHF.R.S32.HI R13, RZ, 0x1f, R12 ;  /* 0x0000001fff0d7819 */ /* 0x000fe4000001140c */
[----:B--2---:R-:W-:Y:S02]  /*7dd0*/  LEA.HI.X R41, R9, R123, R114, 0x1, P4 ;  /* 0x0000007b09297211 */ /* 0x004fe400020f0c72 */
[----:B------:R-:W-:Y:S02]  /*7de0*/  LEA.HI R12, R13, R12, RZ, 0x4 ;  /* 0x0000000c0d0c7211 */ /* 0x000fe400078f20ff */
[----:B------:R-:W-:-:S02]  /*7df0*/  ISETP.GE.AND P6, PT, R3, R128, PT ;  /* 0x000000800300720c */ /* 0x000fc40003fc6270 */
[----:B------:R-:W-:-:S04]  /*7e00*/  LEA.HI.SX32 R12, R12, R120, 0x1c ;  /* 0x000000780c0c7211 */ /* 0x000fc800078fe2ff */
[----:B------:R-:W-:-:S04]  /*7e10*/  SHF.R.S32.HI R13, RZ, 0x1f, R12 ;  /* 0x0000001fff0d7819 */ /* 0x000fc8000001140c */
[----:B------:R-:W-:Y:S01]  /*7e20*/  LEA.HI R13, R13, R12, RZ, 0x3 ;  /* 0x0000000c0d0d7211 */ /* 0x000fe200078f18ff */
[----:B------:R-:W-:-:S03]  /*7e30*/  IMAD.SHL.U32 R12, R12, 0x8, RZ ;  /* 0x000000080c0c7824 */ /* 0x000fc600078e00ff */
[----:B------:R-:W-:Y:S02]  /*7e40*/  SHF.R.S32.HI R13, RZ, 0x3, R13 ;  /* 0x00000003ff0d7819 */ /* 0x000fe4000001140d */
[----:B------:R-:W-:Y:S02]  /*7e50*/  LOP3.LUT R14, R176, 0x38, R12, 0xf8, !PT ;  /* 0x00000038b00e7812 */ /* 0x000fe400078ef80c */
[----:B------:R-:W-:Y:S01]  /*7e60*/  ISETP.GE.AND P4, PT, R12, R135, PT ;  /* 0x000000870c00720c */ /* 0x000fe20003f86270 */
[----:B------:R-:W-:Y:S01]  /*7e70*/  IMAD R13, R13, 0x1800, R178 ;  /* 0x000018000d0d7824 */ /* 0x000fe200078e02b2 */
[----:B------:R-:W-:-:S04]  /*7e80*/  LOP3.LUT R14, R14, R177, RZ, 0x3c, !PT ;  /* 0x000000b10e0e7212 */ /* 0x000fc800078e3cff */
[----:B------:R-:W-:Y:S01]  /*7e90*/  IADD3 R14, R13, R14, RZ ;  /* 0x0000000e0d0e7210 */ /* 0x000fe20007ffe0ff */
[----:B------:R-:W-:-:S04]  /*7ea0*/  IMAD R13, R18, 0x4800, R141 ;  /* 0x00004800120d7824 */ /* 0x000fc800078e028d */
[----:B------:R-:W-:Y:S02]  /*7eb0*/  IMAD R36, R18, 0x4800, R14 ;  /* 0x0000480012247824 */ /* 0x000fe400078e020e */
[--C-:B------:R-:W-:Y:S02]  /*7ec0*/  IMAD R13, R13, 0x2, R2.reuse ;  /* 0x000000020d0d7824 */ /* 0x100fe400078e0202 */
[----:B------:R-:W-:Y:S02]  /*7ed0*/  IMAD R36, R36, 0x2, R2 ;  /* 0x0000000224247824 */ /* 0x000fe400078e0202 */
[----:B------:R-:W-:Y:S02]  /*7ee0*/  @!P4 IMAD.WIDE R122, R12, 0x2, R122 ;  /* 0x000000020c7ac825 */ /* 0x000fe400078e027a */
[----:B------:R-:W2:Y:S04]  /*7ef0*/  LDS.128 R12, [R13+0x18400] ;  /* 0x018400000d0c7984 */ /* 0x000ea80000000c00 */
[----:B------:R-:W3:Y:S01]  /*7f00*/  LDS.128 R36, [R36+0x18400] ;  /* 0x0184000024247984 */ /* 0x000ee20000000c00 */
[----:B------:R-:W-:Y:S05]  /*7f10*/  @P6 BRA `(.L_x_535) ;  /* 0x0000000400646947 */ /* 0x000fea0003800000 */
[----:B--2---:R-:W-:Y:S01]  /*7f20*/  MOV R11, R13 ;  /* 0x0000000d000b7202 */ /* 0x004fe20000000f00 */
[----:B------:R-:W-:Y:S01]  /*7f30*/  HADD2.F32 R48, -RZ, R213.H1_H1 ;  /* 0x300000d5ff307230 */ /* 0x000fe20000004100 */
[----:B------:R-:W-:Y:S01]  /*7f40*/  SHF.R.U64 R44, R44, 0x10, R45 ;  /* 0x000000102c2c7819 */ /* 0x000fe2000000122d */
[----:B---3--:R-:W-:Y:S01]  /*7f50*/  HADD2.F32 R42, -RZ, R37.H0_H0 ;  /* 0x20000025ff2a7230 */ /* 0x008fe20000004100 */
[----:B------:R-:W-:Y:S01]  /*7f60*/  SHF.R.U64 R32, R32, 0x10, R33 ;  /* 0x0000001020207819 */ /* 0x000fe20000001221 */
[----:B------:R-:W-:Y:S01]  /*7f70*/  HADD2.F32 R43, -RZ, R11.H0_H0 ;  /* 0x2000000bff2b7230 */ /* 0x000fe20000004100 */
[----:B------:R-:W-:Y:S01]  /*7f80*/  SHF.R.U64 R46, R46, 0x10, R47 ;  /* 0x000000102e2e7819 */ /* 0x000fe2000000122f */
[----:B------:R-:W-:Y:S02]  /*7f90*/  HADD2.F32 R13, -RZ, R211.H1_H1 ;  /* 0x300000d3ff0d7230 */ /* 0x000fe40000004100 */
[----:B------:R-:W-:Y:S01]  /*7fa0*/  FMUL.FTZ R49, R42, R48 ;  /* 0x000000302a317220 */ /* 0x000fe20000410000 */
[----:B------:R-:W-:-:S02]  /*7fb0*/  HADD2.F32 R213, -RZ, R213.H0_H0 ;  /* 0x200000d5ffd57230 */ /* 0x000fc40000004100 */
[C---:B------:R-:W-:Y:S01]  /*7fc0*/  FMUL.FTZ R48, R43.reuse, R48 ;  /* 0x000000302b307220 */ /* 0x040fe20000410000 */
[----:B------:R-:W-:Y:S02]  /*7fd0*/  HADD2.F32 R211, -RZ, R211.H0_H0 ;  /* 0x200000d3ffd37230 */ /* 0x000fe40000004100 */
[-C--:B------:R-:W-:Y:S01]  /*7fe0*/  FFMA.FTZ R43, R43, R13.reuse, -R49 ;  /* 0x0000000d2b2b7223 */ /* 0x080fe20000010831 */
[----:B------:R-:W-:Y:S01]  /*7ff0*/  SHF.R.U32.HI R49, RZ, 0x10, R33 ;  /* 0x00000010ff317819 */ /* 0x000fe20000011621 */
[----:B------:R-:W-:Y:S01]  /*8000*/  FFMA.FTZ R42, R42, R13, R48 ;  /* 0x0000000d2a2a7223 */ /* 0x000fe20000010030 */
[----:B------:R-:W-:Y:S01]  /*8010*/  SHF.R.U32.HI R48, RZ, 0x10, R45 ;  /* 0x00000010ff307819 */ /* 0x000fe2000001162d */
[----:B------:R-:W-:Y:S01]  /*8020*/  HADD2.F32 R13, -RZ, R37.H1_H1 ;  /* 0x30000025ff0d7230 */ /* 0x000fe20000004100 */
[----:B------:R-:W-:Y:S01]  /*8030*/  SHF.R.U64 R34, R34, 0x10, R35 ;  /* 0x0000001022227819 */ /* 0x000fe20000001223 */
[----:B------:R-:W-:Y:S02]  /*8040*/  HADD2.F32 R44, -RZ, R44.H0_H0 ;  /* 0x2000002cff2c7230 */ /* 0x000fe40000004100 */
[----:B------:R-:W-:-:S02]  /*8050*/  HADD2.F32 R37, -RZ, R48.H0_H0 ;  /* 0x20000030ff257230 */ /* 0x000fc40000004100 */
[----:B------:R-:W-:Y:S02]  /*8060*/  HADD2.F32 R48, -RZ, R11.H1_H1 ;  /* 0x3000000bff307230 */ /* 0x000fe40000004100 */
[----:B------:R-:W-:Y:S02]  /*8070*/  HADD2.F32 R11, -RZ, R49.H0_H0 ;  /* 0x20000031ff0b7230 */ /* 0x000fe40000004100 */
[-C--:B------:R-:W-:Y:S01]  /*8080*/  FMUL.FTZ R49, R13, R37.reuse ;  /* 0x000000250d317220 */ /* 0x080fe20000410000 */
[----:B------:R-:W-:Y:S02]  /*8090*/  HADD2.F32 R32, -RZ, R32.H0_H0 ;  /* 0x20000020ff207230 */ /* 0x000fe40000004100 */
[C---:B------:R-:W-:Y:S01]  /*80a0*/  FMUL.FTZ R50, R48.reuse, R37 ;  /* 0x0000002530327220 */ /* 0x040fe20000410000 */
[----:B------:R-:W-:Y:S02]  /*80b0*/  HADD2.F32 R46, -RZ, R46.H0_H0 ;  /* 0x2000002eff2e7230 */ /* 0x000fe40000004100 */
[----:B------:R-:W-:Y:S01]  /*80c0*/  FFMA.FTZ R37, R48, R11, -R49 ;  /* 0x0000000b30257223 */ /* 0x000fe20000010831 */
[----:B------:R-:W-:-:S02]  /*80d0*/  HADD2.F32 R49, -RZ, R212.H1_H1 ;  /* 0x300000d4ff317230 */ /* 0x000fc40000004100 */
[----:B------:R-:W-:Y:S01]  /*80e0*/  FFMA.FTZ R11, R13, R11, R50 ;  /* 0x0000000b0d0b7223 */ /* 0x000fe20000010032 */
[----:B------:R-:W-:Y:S02]  /*80f0*/  IMAD.MOV.U32 R13, RZ, RZ, R15 ;  /* 0x000000ffff0d7224 */ /* 0x000fe400078e000f */
[----:B------:R-:W-:Y:S01]  /*8100*/  HADD2.F32 R15, -RZ, R39.H0_H0 ;  /* 0x20000027ff0f7230 */ /* 0x000fe20000004100 */
[----:B------:R-:W-:Y:S01]  /*8110*/  F2FP.F16.F32.PACK_AB R37, R37, R43 ;  /* 0x0000002b2525723e */ /* 0x000fe200000000ff */
[----:B------:R-:W-:Y:S01]  /*8120*/  HADD2.F32 R50, -RZ, R210.H1_H1 ;  /* 0x300000d2ff327230 */ /* 0x000fe20000004100 */
[----:B------:R-:W-:Y:S01]  /*8130*/  F2FP.F16.F32.PACK_AB R11, R11, R42 ;  /* 0x0000002a0b0b723e */ /* 0x000fe200000000ff */
[----:B------:R-:W-:Y:S02]  /*8140*/  HADD2.F32 R48, -RZ, R13.H0_H0 ;  /* 0x2000000dff307230 */ /* 0x000fe40000004100 */
[----:B------:R-:W-:Y:S01]  /*8150*/  FMUL.FTZ R51, R15, R49 ;  /* 0x000000310f337220 */ /* 0x000fe20000410000 */
[----:B------:R-:W-:-:S02]  /*8160*/  HADD2.F32 R212, -RZ, R212.H0_H0 ;  /* 0x200000d4ffd47230 */ /* 0x000fc40000004100 */
[----:B------:R-:W-:Y:S02]  /*8170*/  HADD2.F32 R210, -RZ, R210.H0_H0 ;  /* 0x200000d2ffd27230 */ /* 0x000fe40000004100 */
[C---:B------:R-:W-:Y:S01]  /*8180*/  FMUL.FTZ R49, R48.reuse, R49 ;  /* 0x0000003130317220 */ /* 0x040fe20000410000 */
[-C--:B------:R-:W-:Y:S01]  /*8190*/  FFMA.FTZ R51, R48, R50.reuse, -R51 ;  /* 0x0000003230337223 */ /* 0x080fe20000010833 */
[----:B------:R-:W-:Y:S01]  /*81a0*/  SHF.R.U32.HI R48, RZ, 0x10, R47 ;  /* 0x00000010ff307819 */ /* 0x000fe2000001162f */
[----:B------:R-:W-:Y:S02]  /*81b0*/  HADD2.F32 R34, -RZ, R34.H0_H0 ;  /* 0x20000022ff227230 */ /* 0x000fe40000004100 */
[----:B------:R-:W-:Y:S01]  /*81c0*/  FFMA.FTZ R49, R15, R50, R49 ;  /* 0x000000320f317223 */ /* 0x000fe20000010031 */
[----:B------:R-:W-:Y:S01]  /*81d0*/  HADD2.F32 R15, -RZ, R39.H1_H1 ;  /* 0x30000027ff0f7230 */ /* 0x000fe20000004100 */
[----:B------:R-:W-:Y:S01]  /*81e0*/  SHF.R.U32.HI R50, RZ, 0x10, R35 ;  /* 0x00000010ff327819 */ /* 0x000fe20000011623 */
[----:B------:R-:W-:-:S02]  /*81f0*/  HADD2.F32 R39, -RZ, R48.H0_H0 ;  /* 0x20000030ff277230 */ /* 0x000fc40000004100 */
[----:B------:R-:W-:Y:S02]  /*8200*/  HADD2.F32 R48, -RZ, R13.H1_H1 ;  /* 0x3000000dff307230 */ /* 0x000fe40000004100 */
[----:B------:R-:W-:Y:S02]  /*8210*/  HADD2.F32 R13, -RZ, R50.H0_H0 ;  /* 0x20000032ff0d7230 */ /* 0x000fe40000004100 */
[-C--:B------:R-:W-:Y:S01]  /*8220*/  FMUL.FTZ R50, R15, R39.reuse ;  /* 0x000000270f327220 */ /* 0x080fe20000410000 */
[----:B------:R-:W-:-:S03]  /*8230*/  FMUL.FTZ R39, R48, R39 ;  /* 0x0000002730277220 */ /* 0x000fc60000410000 */
[-C--:B------:R-:W-:Y:S01]  /*8240*/  FFMA.FTZ R50, R48, R13.reuse, -R50 ;  /* 0x0000000d30327223 */ /* 0x080fe20000010832 */
[----:B------:R-:W-:Y:S01]  /*8250*/  FFMA.FTZ R39, R15, R13, R39 ;  /* 0x0000000d0f277223 */ /* 0x000fe20000010027 */
[----:B------:R-:W-:Y:S02]  /*8260*/  HADD2.F32 R13, -RZ, R36.H0_H0 ;  /* 0x20000024ff0d7230 */ /* 0x000fe40000004100 */
[----:B------:R-:W-:Y:S01]  /*8270*/  HADD2.F32 R15, -RZ, R12.H0_H0 ;  /* 0x2000000cff0f7230 */ /* 0x000fe20000004100 */
[----:B------:R-:W-:Y:S01]  /*8280*/  F2FP.F16.F32.PACK_AB R50, R50, R51 ;  /* 0x000000333232723e */ /* 0x000fe200000000ff */
[----:B------:R-:W-:Y:S02]  /*8290*/  HADD2.F32 R36, -RZ, R36.H1_H1 ;  /* 0x30000024ff247230 */ /* 0x000fe40000004100 */
[-C--:B------:R-:W-:Y:S01]  /*82a0*/  FMUL.FTZ R48, R13, R213.reuse ;  /* 0x000000d50d307220 */ /* 0x080fe20000410000 */
[----:B------:R-:W-:Y:S02]  /*82b0*/  HADD2.F32 R12, -RZ, R12.H1_H1 ;  /* 0x3000000cff0c7230 */ /* 0x000fe40000004100 */
[----:B------:R-:W-:Y:S01]  /*82c0*/  FMUL.FTZ R213, R15, R213 ;  /* 0x000000d50fd57220 */ /* 0x000fe20000410000 */
[----:B------:R-:W-:Y:S01]  /*82d0*/  F2FP.F16.F32.PACK_AB R39, R39, R49 ;  /* 0x000000312727723e */ /* 0x000fe200000000ff */
[----:B------:R-:W-:Y:S01]  /*82e0*/  FFMA.FTZ R48, R15, R211, -R48 ;  /* 0x000000d30f307223 */ /* 0x000fe20000010830 */
[----:B------:R-:W-:-:S02]  /*82f0*/  HADD2.F32 R15, -RZ, R14.H0_H0 ;  /* 0x2000000eff0f7230 */ /* 0x000fc40000004100 */
[----:B------:R-:W-:Y:S01]  /*8300*/  FFMA.FTZ R213, R13, R211, R213 ;  /* 0x000000d30dd57223 */ /* 0x000fe200000100d5 */
[-C--:B------:R-:W-:Y:S01]  /*8310*/  FMUL.FTZ R13, R36, R44.reuse ;  /* 0x0000002c240d7220 */ /* 0x080fe20000410000 */
[C---:B------:R-:W-:Y:S01]  /*8320*/  FMUL.FTZ R44, R12.reuse, R44 ;  /* 0x0000002c0c2c7220 */ /* 0x040fe20000410000 */
[----:B------:R-:W-:Y:S02]  /*8330*/  HADD2.F32 R14, -RZ, R14.H1_H1 ;  /* 0x3000000eff0e7230 */ /* 0x000fe40000004100 */
[-C--:B------:R-:W-:Y:S01]  /*8340*/  FFMA.FTZ R13, R12, R32.reuse, -R13 ;  /* 0x000000200c0d7223 */ /* 0x080fe2000001080d */
[--C-:B------:R-:W-:Y:S02]  /*8350*/  HADD2.F32 R12, -RZ, R38.reuse.H0_H0 ;  /* 0x20000026ff0c7230 */ /* 0x100fe40000004100 */
[----:B------:R-:W-:Y:S01]  /*8360*/  FFMA.FTZ R44, R36, R32, R44 ;  /* 0x00000020242c7223 */ /* 0x000fe2000001002c */
[----:B------:R-:W-:Y:S01]  /*8370*/  HADD2.F32 R38, -RZ, R38.H1_H1 ;  /* 0x30000026ff267230 */ /* 0x000fe20000004100 */
[----:B------:R-:W-:Y:S01]  /*8380*/  F2FP.F16.F32.PACK_AB R13, R13, R48 ;  /* 0x000000300d0d723e */ /* 0x000fe200000000ff */
[-C--:B------:R-:W-:Y:S01]  /*8390*/  FMUL.FTZ R32, R12, R212.reuse ;  /* 0x000000d40c207220 */ /* 0x080fe20000410000 */
[----:B------:R-:W-:Y:S01]  /*83a0*/  FMUL.FTZ R212, R15, R212 ;  /* 0x000000d40fd47220 */ /* 0x000fe20000410000 */
[----:B------:R-:W-:-:S02]  /*83b0*/  F2FP.F16.F32.PACK_AB R44, R44, R213 ;  /* 0x000000d52c2c723e */ /* 0x000fc400000000ff */
[----:B------:R-:W-:Y:S01]  /*83c0*/  FFMA.FTZ R32, R15, R210, -R32 ;  /* 0x000000d20f207223 */ /* 0x000fe20000010820 */
[-C--:B------:R-:W-:Y:S01]  /*83d0*/  FMUL.FTZ R15, R38, R46.reuse ;  /* 0x0000002e260f7220 */ /* 0x080fe20000410000 */
[----:B------:R-:W-:Y:S01]  /*83e0*/  FMUL.FTZ R46, R14, R46 ;  /* 0x0000002e0e2e7220 */ /* 0x000fe20000410000 */
[----:B------:R-:W-:Y:S01]  /*83f0*/  FFMA.FTZ R212, R12, R210, R212 ;  /* 0x000000d20cd47223 */ /* 0x000fe200000100d4 */
[----:B------:R-:W-:Y:S02]  /*8400*/  IMAD.MOV.U32 R12, RZ, RZ, R13 ;  /* 0x000000ffff0c7224 */ /* 0x000fe400078e000d */
[-C--:B------:R-:W-:Y:S01]  /*8410*/  FFMA.FTZ R15, R14, R34.reuse, -R15 ;  /* 0x000000220e0f7223 */ /* 0x080fe2000001080f */
[----:B------:R-:W-:Y:S01]  /*8420*/  FFMA.FTZ R46, R38, R34, R46 ;  /* 0x00000022262e7223 */ /* 0x000fe2000001002e */
[----:B------:R-:W-:Y:S01]  /*8430*/  MOV R13, R37 ;  /* 0x00000025000d7202 */ /* 0x000fe20000000f00 */
[----:B------:R-:W-:Y:S02]  /*8440*/  IMAD.MOV.U32 R36, RZ, RZ, R44 ;  /* 0x000000ffff247224 */ /* 0x000fe400078e002c */
[----:B------:R-:W-:Y:S01]  /*8450*/  F2FP.F16.F32.PACK_AB R15, R15, R32 ;  /* 0x000000200f0f723e */ /* 0x000fe200000000ff */
[----:B------:R-:W-:Y:S01]  /*8460*/  IMAD.MOV.U32 R37, RZ, RZ, R11 ;  /* 0x000000ffff257224 */ /* 0x000fe200078e000b */
[----:B------:R-:W-:-:S02]  /*8470*/  F2FP.F16.F32.PACK_AB R46, R46, R212 ;  /* 0x000000d42e2e723e */ /* 0x000fc400000000ff */
[----:B------:R-:W-:Y:S01]  /*8480*/  MOV R14, R15 ;  /* 0x0000000f000e7202 */ /* 0x000fe20000000f00 */
[----:B------:R-:W-:Y:S02]  /*8490*/  IMAD.MOV.U32 R15, RZ, RZ, R50 ;  /* 0x000000ffff0f7224 */ /* 0x000fe400078e0032 */
[----:B------:R-:W-:-:S07]  /*84a0*/  IMAD.MOV.U32 R38, RZ, RZ, R46 ;  /* 0x000000ffff267224 */ /* 0x000fce00078e002e */
.L_x_535:
[----:B------:R-:W-:Y:S05]  /*84b0*/  BSYNC B2 ;  /* 0x0000000000027941 */ /* 0x000fea0003800000 */
.L_x_534:
[----:B--2---:R2:W-:Y:S04]  /*84c0*/  ST.E.128 desc[UR60][R40.64], R12 ;  /* 0x0000000c28007985 */ /* 0x0045e8000c101d3c */
[----:B---3--:R2:W-:Y:S02]  /*84d0*/  @!P4 ST.E.128 desc[UR60][R122.64], R36 ;  /* 0x000000247a00c985 */ /* 0x0085e4000c101d3c */
.L_x_525:
[----:B------:R-:W-:Y:S05]  /*84e0*/  BSYNC B1 ;  /* 0x0000000000017941 */ /* 0x000fea0003800000 */
.L_x_524:
[----:B------:R-:W-:-:S03]  /*84f0*/  UMOV UR4, 0xffffffff ;  /* 0xffffffff00047882 */ /* 0x000fc60000000000 */
[----:B------:R-:W-:Y:S05]  /*8500*/  BRA.DIV UR4, `(.L_x_536) ;  /* 0x0000016e04687947 */ /* 0x000fea000b800000 */
[----:B0-----:R-:W0:Y:S04]  /*8510*/  SHFL.IDX PT, R118, R118, 0x1, 0x1c1f ;  /* 0x003c1f0076767f89 */ /* 0x001e2800000e0000 */
[----:B------:R-:W0:Y:S02]  /*8520*/  SHFL.IDX PT, R119, R119, 0x1, 0x1c1f ;  /* 0x003c1f0077777f89 */ /* 0x000e2400000e0000 */
.L_x_803:
[----:B------:R-:W-:Y:S05]  /*8530*/  @P5 BRA `(.L_x_493) ;  /* 0x0000001c005c5947 */ /* 0x000fea0003800000 */
[----:B------:R-:W-:Y:S01]  /*8540*/  ISETP.NE.AND P4, PT, R10, RZ, PT ;  /* 0x000000ff0a00720c */ /* 0x000fe20003f85270 */
[----:B------:R-:W-:Y:S01]  /*8550*/  BSSY B1, `(.L_x_537) ;  /* 0x0000072000017945 */ /* 0x000fe20003800000 */
[----:B0-2---:R-:W-:Y:S01]  /*8560*/  MOV R36, R119 ;  /* 0x0000007700247202 */ /* 0x005fe20000000f00 */
[----:B------:R-:W-:-:S10]  /*8570*/  IMAD.MOV.U32 R37, RZ, RZ, R118 ;  /* 0x000000ffff257224 */ /* 0x000fd400078e0076 */
[----:B------:R-:W-:Y:S05]  /*8580*/  @!P4 BRA `(.L_x_538) ;  /* 0x0000000400b8c947 */ /* 0x000fea0003800000 */
[----:B---3--:R-:W-:Y:S01]  /*8590*/  SEL R11, R129, R139, !P3 ;  /* 0x0000008b810b7207 */ /* 0x008fe20005800000 */
[----:B------:R-:W-:Y:S01]  /*85a0*/  BSSY B2, `(.L_x_539) ;  /* 0x000006a000027945 */ /* 0x000fe20003800000 */
[C---:B------:R-:W-:Y:S02]  /*85b0*/  LEA R38, P5, R7.reuse, R119, 0x1 ;  /* 0x0000007707267211 */ /* 0x040fe400078a08ff */
[----:B----4-:R-:W-:Y:S02]  /*85c0*/  SHF.R.S32.HI R12, RZ, 0x1f, R11 ;  /* 0x0000001fff0c7819 */ /* 0x010fe4000001140b */
[----:B------:R-:W-:Y:S02]  /*85d0*/  LEA.HI.X R39, R7, R118, R116, 0x1, P5 ;  /* 0x0000007607277211 */ /* 0x000fe400028f0c74 */
[----:B------:R-:W-:Y:S02]  /*85e0*/  LEA.HI R11, R12, R11, RZ, 0x4 ;  /* 0x0000000b0c0b7211 */ /* 0x000fe400078f20ff */
[----:B------:R-:W-:-:S02]  /*85f0*/  ISETP.GE.AND P5, PT, R16, R128, PT ;  /* 0x000000801000720c */ /* 0x000fc40003fa6270 */
[----:B------:R-:W-:-:S04]  /*8600*/  LEA.HI.SX32 R11, R11, R124, 0x1c ;  /* 0x0000007c0b0b7211 */ /* 0x000fc800078fe2ff */
[----:B------:R-:W-:Y:S01]  /*8610*/  SHF.R.S32.HI R12, RZ, 0x1f, R11 ;  /* 0x0000001fff0c7819 */ /* 0x000fe2000001140b */
[----:B------:R-:W-:-:S03]  /*8620*/  IMAD.SHL.U32 R40, R11, 0x8, RZ ;  /* 0x000000080b287824 */ /* 0x000fc600078e00ff */
[----:B------:R-:W-:Y:S02]  /*8630*/  LEA.HI R12, R12, R11, RZ, 0x3 ;  /* 0x0000000b0c0c7211 */ /* 0x000fe400078f18ff */
[----:B------:R-:W-:Y:S02]  /*8640*/  ISETP.GE.AND P4, PT, R40, R135, PT ;  /* 0x000000872800720c */ /* 0x000fe40003f86270 */
[----:B------:R-:W-:Y:S02]  /*8650*/  SHF.R.S32.HI R14, RZ, 0x3, R12 ;  /* 0x00000003ff0e7819 */ /* 0x000fe4000001140c */
[----:B------:R-:W-:-:S03]  /*8660*/  LOP3.LUT R12, R167, 0x38, R40, 0xf8, !PT ;  /* 0x00000038a70c7812 */ /* 0x000fc600078ef828 */
[----:B------:R-:W-:Y:S01]  /*8670*/  IMAD R11, R14, 0x1800, R179 ;  /* 0x000018000e0b7824 */ /* 0x000fe200078e02b3 */
[----:B------:R-:W-:-:S04]  /*8680*/  LOP3.LUT R12, R12, R223, RZ, 0x3c, !PT ;  /* 0x000000df0c0c7212 */ /* 0x000fc800078e3cff */
[----:B------:R-:W-:Y:S01]  /*8690*/  IADD3 R13, R11, R12, RZ ;  /* 0x0000000c0b0d7210 */ /* 0x000fe20007ffe0ff */
[----:B------:R-:W-:Y:S02]  /*86a0*/  IMAD R11, R18, 0x4800, R142 ;  /* 0x00004800120b7824 */ /* 0x000fe400078e028e */
[----:B------:R-:W-:-:S04]  /*86b0*/  @!P4 IMAD.WIDE R40, R40, 0x2, R36 ;  /* 0x000000022828c825 */ /* 0x000fc800078e0224 */
[----:B------:R-:W-:Y:S02]  /*86c0*/  IMAD R13, R18, 0x4800, R13 ;  /* 0x00004800120d7824 */ /* 0x000fe400078e020d */
[--C-:B------:R-:W-:Y:S02]  /*86d0*/  IMAD R11, R11, 0x2, R2.reuse ;  /* 0x000000020b0b7824 */ /* 0x100fe400078e0202 */
[----:B------:R-:W-:-:S03]  /*86e0*/  IMAD R32, R13, 0x2, R2 ;  /* 0x000000020d207824 */ /* 0x000fc600078e0202 */
[----:B------:R0:W2:Y:S04]  /*86f0*/  LDS.128 R12, [R11+0x18400] ;  /* 0x018400000b0c7984 */ /* 0x0000a80000000c00 */
[----:B------:R-:W3:Y:S01]  /*8700*/  LDS.128 R32, [R32+0x18400] ;  /* 0x0184000020207984 */ /* 0x000ee20000000c00 */
[----:B------:R-:W-:Y:S05]  /*8710*/  @P5 BRA `(.L_x_540) ;  /* 0x0000000400485947 */ /* 0x000fea0003800000 */
[--C-:B------:R-:W-:Y:S01]  /*8720*/  SHF.R.U64 R42, R76, 0x10, R77.reuse ;  /* 0x000000104c2a7819 */ /* 0x100fe2000000124d */
[--C-:B---3--:R-:W-:Y:S01]  /*8730*/  HADD2.F32 R47, -RZ, R33.reuse.H0_H0 ;  /* 0x20000021ff2f7230 */ /* 0x108fe20000004100 */
[----:B------:R-:W-:Y:S01]  /*8740*/  SHF.R.U32.HI R76, RZ, 0x10, R77 ;  /* 0x00000010ff4c7819 */ /* 0x000fe2000001164d */
[----:B------:R-:W-:Y:S01]  /*8750*/  HADD2.F32 R48, -RZ, R33.H1_H1 ;  /* 0x30000021ff307230 */ /* 0x000fe20000004100 */
[--C-:B0-----:R-:W-:Y:S01]  /*8760*/  SHF.R.U64 R11, R64, 0x10, R65.reuse ;  /* 0x00000010400b7819 */ /* 0x101fe20000001241 */
[----:B------:R-:W-:Y:S01]  /*8770*/  HADD2.F32 R46, -RZ, R209.H1_H1 ;  /* 0x300000d1ff2e7230 */ /* 0x000fe20000004100 */
[----:B------:R-:W-:Y:S01]  /*8780*/  SHF.R.U32.HI R64, RZ, 0x10, R65 ;  /* 0x00000010ff407819 */ /* 0x000fe20000011641 */
[----:B--2---:R-:W-:Y:S01]  /*8790*/  HADD2.F32 R33, -RZ, R13.H0_H0 ;  /* 0x2000000dff217230 */ /* 0x004fe20000004100 */
[----:B------:R-:W-:Y:S01]  /*87a0*/  SHF.R.U64 R44, R78, 0x10, R79 ;  /* 0x000000104e2c7819 */ /* 0x000fe2000000124f */
[----:B------:R-:W-:Y:S02]  /*87b0*/  HADD2.F32 R45, -RZ, R207.H1_H1 ;  /* 0x300000cfff2d7230 */ /* 0x000fe40000004100 */
[----:B------:R-:W-:Y:S01]  /*87c0*/  FMUL.FTZ R49, R47, R46 ;  /* 0x0000002e2f317220 */ /* 0x000fe20000410000 */
[----:B------:R-:W-:-:S02]  /*87d0*/  HADD2.F32 R76, -RZ, R76.H0_H0 ;  /* 0x2000004cff4c7230 */ /* 0x000fc40000004100 */
[C---:B------:R-:W-:Y:S01]  /*87e0*/  FMUL.FTZ R50, R33.reuse, R46 ;  /* 0x0000002e21327220 */ /* 0x040fe20000410000 */
[----:B------:R-:W-:Y:S01]  /*87f0*/  HADD2.F32 R13, -RZ, R13.H1_H1 ;  /* 0x3000000dff0d7230 */ /* 0x000fe20000004100 */
[----:B------:R-:W-:Y:S01]  /*8800*/  SHF.R.U32.HI R78, RZ, 0x10, R79 ;  /* 0x00000010ff4e7819 */ /* 0x000fe2000001164f */
[----:B------:R-:W-:Y:S02]  /*8810*/  HADD2.F32 R64, -RZ, R64.H0_H0 ;  /* 0x20000040ff407230 */ /* 0x000fe40000004100 */
[-C--:B------:R-:W-:Y:S01]  /*8820*/  FFMA.FTZ R49, R33, R45.reuse, -R49 ;  /* 0x0000002d21317223 */ /* 0x080fe20000010831 */
[----:B------:R-:W-:Y:S01]  /*8830*/  FFMA.FTZ R50, R47, R45, R50 ;  /* 0x0000002d2f327223 */ /* 0x000fe20000010032 */
[--C-:B------:R-:W-:Y:S01]  /*8840*/  SHF.R.U64 R43, R66, 0x10, R67.reuse ;  /* 0x00000010422b7819 */ /* 0x100fe20000001243 */
[----:B------:R-:W-:Y:S01]  /*8850*/  FMUL.FTZ R46, R48, R76 ;  /* 0x0000004c302e7220 */ /* 0x000fe20000410000 */
[--C-:B------:R-:W-:Y:S01]  /*8860*/  HADD2.F32 R45, -RZ, R35.reuse.H0_H0 ;  /* 0x20000023ff2d7230 */ /* 0x100fe20000004100 */
[----:B------:R-:W-:Y:S01]  /*8870*/  SHF.R.U32.HI R66, RZ, 0x10, R67 ;  /* 0x00000010ff427819 */ /* 0x000fe20000011643 */
[----:B------:R-:W-:-:S02]  /*8880*/  HADD2.F32 R47, -RZ, R35.H1_H1 ;  /* 0x30000023ff2f7230 */ /* 0x000fc40000004100 */
[C---:B------:R-:W-:Y:S01]  /*8890*/  FMUL.FTZ R76, R13.reuse, R76 ;  /* 0x0000004c0d4c7220 */ /* 0x040fe20000410000 */
[----:B------:R-:W-:Y:S02]  /*88a0*/  HADD2.F32 R33, -RZ, R208.H1_H1 ;  /* 0x300000d0ff217230 */ /* 0x000fe40000004100 */
[-C--:B------:R-:W-:Y:S01]  /*88b0*/  FFMA.FTZ R46, R13, R64.reuse, -R46 ;  /* 0x000000400d2e7223 */ /* 0x080fe2000001082e */
[----:B------:R-:W-:Y:S02]  /*88c0*/  HADD2.F32 R35, -RZ, R15.H0_H0 ;  /* 0x2000000fff237230 */ /* 0x000fe40000004100 */
[----:B------:R-:W-:Y:S01]  /*88d0*/  FFMA.FTZ R76, R48, R64, R76 ;  /* 0x00000040304c7223 */ /* 0x000fe2000001004c */
[----:B------:R-:W-:Y:S02]  /*88e0*/  HADD2.F32 R78, -RZ, R78.H0_H0 ;  /* 0x2000004eff4e7230 */ /* 0x000fe40000004100 */
[----:B------:R-:W-:Y:S01]  /*88f0*/  FMUL.FTZ R48, R45, R33 ;  /* 0x000000212d307220 */ /* 0x000fe20000410000 */
[----:B------:R-:W-:-:S02]  /*8900*/  HADD2.F32 R13, -RZ, R206.H1_H1 ;  /* 0x300000ceff0d7230 */ /* 0x000fc40000004100 */
[----:B------:R-:W-:Y:S01]  /*8910*/  FMUL.FTZ R51, R35, R33 ;  /* 0x0000002123337220 */ /* 0x000fe20000410000 */
[----:B------:R-:W-:Y:S02]  /*8920*/  HADD2.F32 R15, -RZ, R15.H1_H1 ;  /* 0x3000000fff0f7230 */ /* 0x000fe40000004100 */
[-C--:B------:R-:W-:Y:S01]  /*8930*/  FMUL.FTZ R33, R47, R78.reuse ;  /* 0x0000004e2f217220 */ /* 0x080fe20000410000 */
[----:B------:R-:W-:Y:S02]  /*8940*/  HADD2.F32 R66, -RZ, R66.H0_H0 ;  /* 0x20000042ff427230 */ /* 0x000fe40000004100 */
[-C--:B------:R-:W-:Y:S01]  /*8950*/  FFMA.FTZ R48, R35, R13.reuse, -R48 ;  /* 0x0000000d23307223 */ /* 0x080fe20000010830 */
[----:B------:R-:W-:Y:S01]  /*8960*/  FFMA.FTZ R51, R45, R13, R51 ;  /* 0x0000000d2d337223 */ /* 0x000fe20000010033 */
[C---:B------:R-:W-:Y:S01]  /*8970*/  FMUL.FTZ R78, R15.reuse, R78 ;  /* 0x0000004e0f4e7220 */ /* 0x040fe20000410000 */
[----:B------:R-:W-:Y:S02]  /*8980*/  HADD2.F32 R42, -RZ, R42.H0_H0 ;  /* 0x2000002aff2a7230 */ /* 0x000fe40000004100 */
[----:B------:R-:W-:Y:S01]  /*8990*/  FFMA.FTZ R33, R15, R66, -R33 ;  /* 0x000000420f217223 */ /* 0x000fe20000010821 */
[----:B------:R-:W-:-:S02]  /*89a0*/  HADD2.F32 R13, -RZ, R32.H1_H1 ;  /* 0x30000020ff0d7230 */ /* 0x000fc40000004100 */
[----:B------:R-:W-:Y:S01]  /*89b0*/  FFMA.FTZ R78, R47, R66, R78 ;  /* 0x000000422f4e7223 */ /* 0x000fe2000001004e */
[----:B------:R-:W-:Y:S01]  /*89c0*/  HADD2.F32 R15, -RZ, R12.H1_H1 ;  /* 0x3000000cff0f7230 */ /* 0x000fe20000004100 */
[----:B------:R-:W-:Y:S01]  /*89d0*/  F2FP.F16.F32.PACK_AB R46, R46, R49 ;  /* 0x000000312e2e723e */ /* 0x000fe200000000ff */
[----:B------:R-:W-:Y:S02]  /*89e0*/  HADD2.F32 R54, -RZ, R32.H0_H0 ;  /* 0x20000020ff367230 */ /* 0x000fe40000004100 */
[-C--:B------:R-:W-:Y:S01]  /*89f0*/  FMUL.FTZ R32, R13, R42.reuse ;  /* 0x0000002a0d207220 */ /* 0x080fe20000410000 */
[----:B------:R-:W-:Y:S02]  /*8a00*/  HADD2.F32 R52, -RZ, R12.H0_H0 ;  /* 0x2000000cff347230 */ /* 0x000fe40000004100 */
[----:B------:R-:W-:Y:S01]  /*8a10*/  FMUL.FTZ R42, R15, R42 ;  /* 0x0000002a0f2a7220 */ /* 0x000fe20000410000 */
[----:B------:R-:W-:Y:S01]  /*8a20*/  HADD2.F32 R12, -RZ, R11.H0_H0 ;  /* 0x2000000bff0c7230 */ /* 0x000fe20000004100 */
[----:B------:R-:W-:Y:S01]  /*8a30*/  F2FP.F16.F32.PACK_AB R48, R33, R48 ;  /* 0x000000302130723e */ /* 0x000fe200000000ff */
[----:B------:R-:W-:Y:S01]  /*8a40*/  HADD2.F32 R208, -RZ, R208.H0_H0 ;  /* 0x200000d0ffd07230 */ /* 0x000fe20000004100 */
[----:B------:R-:W-:Y:S01]  /*8a50*/  F2FP.F16.F32.PACK_AB R33, R76, R50 ;  /* 0x000000324c21723e */ /* 0x000fe200000000ff */
[----:B------:R-:W-:-:S02]  /*8a60*/  HADD2.F32 R35, -RZ, R44.H0_H0 ;  /* 0x2000002cff237230 */ /* 0x000fc40000004100 */
[-C--:B------:R-:W-:Y:S01]  /*8a70*/  FFMA.FTZ R42, R13, R12.reuse, R42 ;  /* 0x0000000c0d2a7223 */ /* 0x080fe2000001002a */
[----:B------:R-:W-:Y:S01]  /*8a80*/  FFMA.FTZ R32, R15, R12, -R32 ;  /* 0x0000000c0f207223 */ /* 0x000fe20000010820 */
[----:B------:R-:W-:Y:S02]  /*8a90*/  HADD2.F32 R13, -RZ, R34.H0_H0 ;  /* 0x20000022ff0d7230 */ /* 0x000fe40000004100 */
[----:B------:R-:W-:Y:S02]  /*8aa0*/  HADD2.F32 R15, -RZ, R14.H0_H0 ;  /* 0x2000000eff0f7230 */ /* 0x000fe40000004100 */
[----:B------:R-:W-:Y:S02]  /*8ab0*/  HADD2.F32 R34, -RZ, R34.H1_H1 ;  /* 0x30000022ff227230 */ /* 0x000fe40000004100 */
[-C--:B------:R-:W-:Y:S01]  /*8ac0*/  FMUL.FTZ R12, R13, R208.reuse ;  /* 0x000000d00d0c7220 */ /* 0x080fe20000410000 */
[----:B------:R-:W-:Y:S02]  /*8ad0*/  HADD2.F32 R209, -RZ, R209.H0_H0 ;  /* 0x200000d1ffd17230 */ /* 0x000fe40000004100 */
[----:B------:R-:W-:Y:S01]  /*8ae0*/  FMUL.FTZ R208, R15, R208 ;  /* 0x000000d00fd07220 */ /* 0x000fe20000410000 */
[----:B------:R-:W-:-:S02]  /*8af0*/  HADD2.F32 R14, -RZ, R14.H1_H1 ;  /* 0x3000000eff0e7230 */ /* 0x000fc40000004100 */
[----:B------:R-:W-:Y:S01]  /*8b00*/  FMUL.FTZ R45, R34, R35 ;  /* 0x00000023222d7220 */ /* 0x000fe20000410000 */
[----:B------:R-:W-:Y:S02]  /*8b10*/  HADD2.F32 R207, -RZ, R207.H0_H0 ;  /* 0x200000cfffcf7230 */ /* 0x000fe40000004100 */
[----:B------:R-:W-:Y:S01]  /*8b20*/  FMUL.FTZ R11, R54, R209 ;  /* 0x000000d1360b7220 */ /* 0x000fe20000410000 */
[----:B------:R-:W-:Y:S02]  /*8b30*/  HADD2.F32 R206, -RZ, R206.H0_H0 ;  /* 0x200000ceffce7230 */ /* 0x000fe40000004100 */
[----:B------:R-:W-:Y:S01]  /*8b40*/  FMUL.FTZ R35, R14, R35 ;  /* 0x000000230e237220 */ /* 0x000fe20000410000 */
[----:B------:R-:W-:Y:S02]  /*8b50*/  HADD2.F32 R43, -RZ, R43.H0_H0 ;  /* 0x2000002bff2b7230 */ /* 0x000fe40000004100 */
[C---:B------:R-:W-:Y:S01]  /*8b60*/  FMUL.FTZ R209, R52.reuse, R209 ;  /* 0x000000d134d17220 */ /* 0x040fe20000410000 */
[----:B------:R-:W-:Y:S01]  /*8b70*/  FFMA.FTZ R11, R52, R207, -R11 ;  /* 0x000000cf340b7223 */ /* 0x000fe2000001080b */
[-C--:B------:R-:W-:Y:S01]  /*8b80*/  FFMA.FTZ R15, R15, R206.reuse, -R12 ;  /* 0x000000ce0f0f7223 */ /* 0x080fe2000001080c */
[----:B------:R-:W-:Y:S01]  /*8b90*/  FFMA.FTZ R13, R13, R206, R208 ;  /* 0x000000ce0d0d7223 */ /* 0x000fe200000100d0 */
[-C--:B------:R-:W-:Y:S01]  /*8ba0*/  FFMA.FTZ R14, R14, R43.reuse, -R45 ;  /* 0x0000002b0e0e7223 */ /* 0x080fe2000001082d */
[----:B------:R-:W-:Y:S01]  /*8bb0*/  FFMA.FTZ R34, R34, R43, R35 ;  /* 0x0000002b22227223 */ /* 0x000fe20000010023 */
[----:B------:R-:W-:Y:S01]  /*8bc0*/  FFMA.FTZ R209, R54, R207, R209 ;  /* 0x000000cf36d17223 */ /* 0x000fe200000100d1 */
[----:B------:R-:W-:-:S02]  /*8bd0*/  F2FP.F16.F32.PACK_AB R12, R32, R11 ;  /* 0x0000000b200c723e */ /* 0x000fc400000000ff */
[----:B------:R-:W-:Y:S01]  /*8be0*/  F2FP.F16.F32.PACK_AB R14, R14, R15 ;  /* 0x0000000f0e0e723e */ /* 0x000fe200000000ff */
[----:B------:R-:W-:Y:S01]  /*8bf0*/  IMAD.MOV.U32 R15, RZ, RZ, R48 ;  /* 0x000000ffff0f7224 */ /* 0x000fe200078e0030 */
[----:B------:R-:W-:Y:S02]  /*8c00*/  F2FP.F16.F32.PACK_AB R34, R34, R13 ;  /* 0x0000000d2222723e */ /* 0x000fe400000000ff */
[----:B------:R-:W-:Y:S02]  /*8c10*/  F2FP.F16.F32.PACK_AB R35, R78, R51 ;  /* 0x000000334e23723e */ /* 0x000fe400000000ff */
[----:B------:R-:W-:Y:S02]  /*8c20*/  F2FP.F16.F32.PACK_AB R32, R42, R209 ;  /* 0x000000d12a20723e */ /* 0x000fe400000000ff */
[----:B------:R-:W-:-:S07]  /*8c30*/  MOV R13, R46 ;  /* 0x0000002e000d7202 */ /* 0x000fce0000000f00 */
.L_x_540:
[----:B------:R-:W-:Y:S05]  /*8c40*/  BSYNC B2 ;  /* 0x0000000000027941 */ /* 0x000fea0003800000 */
.L_x_539:
[----:B--2---:R2:W-:Y:S04]  /*8c50*/  ST.E.128 desc[UR60][R38.64], R12 ;  /* 0x0000000c26007985 */ /* 0x0045e8000c101d3c */
[----:B---3--:R2:W-:Y:S02]  /*8c60*/  @!P4 ST.E.128 desc[UR60][R40.64], R32 ;  /* 0x000000202800c985 */ /* 0x0085e4000c101d3c */
.L_x_538:
[----:B------:R-:W-:Y:S05]  /*8c70*/  BSYNC B1 ;  /* 0x0000000000017941 */ /* 0x000fea0003800000 */
.L_x_537:
[----:B------:R-:W-:Y:S01]  /*8c80*/  ISETP.NE.AND P4, PT, R27, RZ, PT ;  /* 0x000000ff1b00720c */ /* 0x000fe20003f85270 */
[----:B------:R-:W-:-:S12]  /*8c90*/  BSSY B1, `(.L_x_541) ;  /* 0x0000073000017945 */ /* 0x000fd80003800000 */
[----:B------:R-:W-:Y:S05]  /*8ca0*/  @!P4 BRA `(.L_x_542) ;  /* 0x0000000400c4c947 */ /* 0x000fea0003800000 */
[----:B0--3--:R-:W-:Y:S01]  /*8cb0*/  SEL R11, R129, R139, !P2 ;  /* 0x0000008b810b7207 */ /* 0x009fe20005000000 */
[----:B------:R-:W-:Y:S01]  /*8cc0*/  BSSY B2, `(.L_x_543) ;  /* 0x000006d000027945 */ /* 0x000fe20003800000 */
[C---:B--2---:R-:W-:Y:S02]  /*8cd0*/  LEA R38, P5, R8.reuse, R119, 0x1 ;  /* 0x0000007708267211 */ /* 0x044fe400078a08ff */
        /* <DEDUP_REMOVED lines=8> */
[----:B------:R-:W-:Y:S02]  /*8d60*/  LOP3.LUT R12, R167, 0x38, R40, 0xf8, !PT ;  /* 0x00000038a70c7812 */ /* 0x000fe400078ef828 */
[----:B------:R-:W-:Y:S02]  /*8d70*/  SHF.R.S32.HI R14, RZ, 0x3, R11 ;  /* 0x00000003ff0e7819 */ /* 0x000fe4000001140b */
[----:B------:R-:W-:Y:S02]  /*8d80*/  LOP3.LUT R12, R12, R223, RZ, 0x3c, !PT ;  /* 0x000000df0c0c7212 */ /* 0x000fe400078e3cff */
[----:B------:R-:W-:Y:S01]  /*8d90*/  ISETP.GE.AND P4, PT, R40, R135, PT ;  /* 0x000000872800720c */ /* 0x000fe20003f86270 */
[----:B------:R-:W-:-:S05]  /*8da0*/  IMAD R11, R14, 0x1800, R179 ;  /* 0x000018000e0b7824 */ /* 0x000fca00078e02b3 */
[----:B------:R-:W-:Y:S01]  /*8db0*/  IADD3 R13, R11, R12, RZ ;  /* 0x0000000c0b0d7210 */ /* 0x000fe20007ffe0ff */
[----:B------:R-:W-:-:S04]  /*8dc0*/  IMAD R11, R18, 0x4800, R140 ;  /* 0x00004800120b7824 */ /* 0x000fc800078e028c */
[----:B------:R-:W-:Y:S02]  /*8dd0*/  IMAD R13, R18, 0x4800, R13 ;  /* 0x00004800120d7824 */ /* 0x000fe400078e020d */
[--C-:B------:R-:W-:Y:S02]  /*8de0*/  IMAD R11, R11, 0x2, R2.reuse ;  /* 0x000000020b0b7824 */ /* 0x100fe400078e0202 */
[----:B------:R-:W-:Y:S02]  /*8df0*/  IMAD R32, R13, 0x2, R2 ;  /* 0x000000020d207824 */ /* 0x000fe400078e0202 */
[----:B------:R-:W-:Y:S01]  /*8e00*/  @!P4 IMAD.WIDE R40, R40, 0x2, R36 ;  /* 0x000000022828c825 */ /* 0x000fe200078e0224 */
[----:B------:R0:W2:Y:S04]  /*8e10*/  LDS.128 R12, [R11+0x18400] ;  /* 0x018400000b0c7984 */ /* 0x0000a80000000c00 */
[----:B------:R-:W3:Y:S01]  /*8e20*/  LDS.128 R32, [R32+0x18400] ;  /* 0x0184000020207984 */ /* 0x000ee20000000c00 */
[----:B------:R-:W-:Y:S05]  /*8e30*/  @P5 BRA `(.L_x_544) ;  /* 0x0000000400545947 */ /* 0x000fea0003800000 */
[----:B------:R-:W-:Y:S01]  /*8e40*/  SHF.R.U64 R42, R72, 0x10, R73 ;  /* 0x00000010482a7819 */ /* 0x000fe20000001249 */
[----:B------:R-:W-:Y:S01]  /*8e50*/  HADD2.F32 R50, -RZ, R205.H1_H1 ;  /* 0x300000cdff327230 */ /* 0x000fe20000004100 */
[----:B---3--:R-:W-:Y:S01]  /*8e60*/  MOV R45, R33 ;  /* 0x00000021002d7202 */ /* 0x008fe20000000f00 */
[----:B--2---:R-:W-:Y:S01]  /*8e70*/  IMAD.MOV.U32 R33, RZ, RZ, R15 ;  /* 0x000000ffff217224 */ /* 0x004fe200078e000f */
[----:B------:R-:W-:Y:S01]  /*8e80*/  SHF.R.U32.HI R72, RZ, 0x10, R73 ;  /* 0x00000010ff487819 */ /* 0x000fe20000011649 */
[----:B------:R-:W-:Y:S01]  /*8e90*/  HADD2.F32 R15, -RZ, R13.H0_H0 ;  /* 0x2000000dff0f7230 */ /* 0x000fe20000004100 */
[--C-:B0-----:R-:W-:Y:S01]  /*8ea0*/  SHF.R.U64 R11, R60, 0x10, R61.reuse ;  /* 0x000000103c0b7819 */ /* 0x101fe2000000123d */
[--C-:B------:R-:W-:Y:S01]  /*8eb0*/  HADD2.F32 R47, -RZ, R45.reuse.H0_H0 ;  /* 0x2000002dff2f7230 */ /* 0x100fe20000004100 */
[----:B------:R-:W-:Y:S01]  /*8ec0*/  SHF.R.U32.HI R60, RZ, 0x10, R61 ;  /* 0x00000010ff3c7819 */ /* 0x000fe2000001163d */
[----:B------:R-:W-:Y:S01]  /*8ed0*/  HADD2.F32 R45, -RZ, R45.H1_H1 ;  /* 0x3000002dff2d7230 */ /* 0x000fe20000004100 */
[--C-:B------:R-:W-:Y:S01]  /*8ee0*/  SHF.R.U64 R44, R74, 0x10, R75.reuse ;  /* 0x000000104a2c7819 */ /* 0x100fe2000000124b */
[----:B------:R-:W-:Y:S01]  /*8ef0*/  HADD2.F32 R72, -RZ, R72.H0_H0 ;  /* 0x20000048ff487230 */ /* 0x000fe20000004100 */
[----:B------:R-:W-:Y:S01]  /*8f00*/  SHF.R.U32.HI R74, RZ, 0x10, R75 ;  /* 0x00000010ff4a7819 */ /* 0x000fe2000001164b */
[----:B------:R-:W-:-:S02]  /*8f10*/  HADD2.F32 R46, -RZ, R13.H1_H1 ;  /* 0x3000000dff2e7230 */ /* 0x000fc40000004100 */
[----:B------:R-:W-:Y:S01]  /*8f20*/  FMUL.FTZ R52, R47, R50 ;  /* 0x000000322f347220 */ /* 0x000fe20000410000 */
[----:B------:R-:W-:Y:S02]  /*8f30*/  HADD2.F32 R48, -RZ, R154.H1_H1 ;  /* 0x3000009aff307230 */ /* 0x000fe40000004100 */
[----:B------:R-:W-:Y:S01]  /*8f40*/  FMUL.FTZ R49, R45, R72 ;  /* 0x000000482d317220 */ /* 0x000fe20000410000 */
[----:B------:R-:W-:Y:S02]  /*8f50*/  HADD2.F32 R60, -RZ, R60.H0_H0 ;  /* 0x2000003cff3c7230 */ /* 0x000fe40000004100 */
[C---:B------:R-:W-:Y:S01]  /*8f60*/  FMUL.FTZ R50, R15.reuse, R50 ;  /* 0x000000320f327220 */ /* 0x040fe20000410000 */
[----:B------:R-:W-:Y:S01]  /*8f70*/  FMUL.FTZ R72, R46, R72 ;  /* 0x000000482e487220 */ /* 0x000fe20000410000 */
[--C-:B------:R-:W-:Y:S01]  /*8f80*/  SHF.R.U64 R43, R62, 0x10, R63.reuse ;  /* 0x000000103e2b7819 */ /* 0x100fe2000000123f */
[----:B------:R-:W-:Y:S01]  /*8f90*/  FFMA.FTZ R13, R15, R48, -R52 ;  /* 0x000000300f0d7223 */ /* 0x000fe20000010834 */
[----:B------:R-:W-:Y:S01]  /*8fa0*/  SHF.R.U32.HI R62, RZ, 0x10, R63 ;  /* 0x00000010ff3e7819 */ /* 0x000fe2000001163f */
[----:B------:R-:W-:Y:S01]  /*8fb0*/  FFMA.FTZ R46, R46, R60, -R49 ;  /* 0x0000003c2e2e7223 */ /* 0x000fe20000010831 */
[----:B------:R-:W-:Y:S01]  /*8fc0*/  FFMA.FTZ R15, R47, R48, R50 ;  /* 0x000000302f0f7223 */ /* 0x000fe20000010032 */
[----:B------:R-:W-:-:S02]  /*8fd0*/  HADD2.F32 R52, -RZ, R35.H1_H1 ;  /* 0x30000023ff347230 */ /* 0x000fc40000004100 */
[----:B------:R-:W-:Y:S01]  /*8fe0*/  FFMA.FTZ R48, R45, R60, R72 ;  /* 0x0000003c2d307223 */ /* 0x000fe20000010048 */
[----:B------:R-:W-:Y:S01]  /*8ff0*/  HADD2.F32 R49, -RZ, R74.H0_H0 ;  /* 0x2000004aff317230 */ /* 0x000fe20000004100 */
[----:B------:R-:W-:Y:S01]  /*9000*/  F2FP.F16.F32.PACK_AB R13, R46, R13 ;  /* 0x0000000d2e0d723e */ /* 0x000fe200000000ff */
[----:B------:R-:W-:Y:S02]  /*9010*/  HADD2.F32 R60, -RZ, R155.H1_H1 ;  /* 0x3000009bff3c7230 */ /* 0x000fe40000004100 */
[----:B------:R-:W-:Y:S02]  /*9020*/  HADD2.F32 R45, -RZ, R35.H0_H0 ;  /* 0x20000023ff2d7230 */ /* 0x000fe40000004100 */
[----:B------:R-:W-:Y:S01]  /*9030*/  FMUL.FTZ R51, R52, R49 ;  /* 0x0000003134337220 */ /* 0x000fe20000410000 */
[--C-:B------:R-:W-:Y:S02]  /*9040*/  HADD2.F32 R35, -RZ, R33.reuse.H0_H0 ;  /* 0x20000021ff237230 */ /* 0x100fe40000004100 */
[----:B------:R-:W-:-:S02]  /*9050*/  HADD2.F32 R50, -RZ, R33.H1_H1 ;  /* 0x30000021ff327230 */ /* 0x000fc40000004100 */
[----:B------:R-:W-:Y:S02]  /*9060*/  HADD2.F32 R47, -RZ, R62.H0_H0 ;  /* 0x2000003eff2f7230 */ /* 0x000fe40000004100 */
[-C--:B------:R-:W-:Y:S01]  /*9070*/  FMUL.FTZ R62, R45, R60.reuse ;  /* 0x0000003c2d3e7220 */ /* 0x080fe20000410000 */
[----:B------:R-:W-:Y:S02]  /*9080*/  HADD2.F32 R54, -RZ, R153.H1_H1 ;  /* 0x30000099ff367230 */ /* 0x000fe40000004100 */
[C---:B------:R-:W-:Y:S01]  /*9090*/  FMUL.FTZ R60, R35.reuse, R60 ;  /* 0x0000003c233c7220 */ /* 0x040fe20000410000 */
[C---:B------:R-:W-:Y:S01]  /*90a0*/  FMUL.FTZ R49, R50.reuse, R49 ;  /* 0x0000003132317220 */ /* 0x040fe20000410000 */
[----:B------:R-:W-:Y:S01]  /*90b0*/  FFMA.FTZ R50, R50, R47, -R51 ;  /* 0x0000002f32327223 */ /* 0x000fe20000010833 */
[----:B------:R-:W-:Y:S02]  /*90c0*/  HADD2.F32 R51, -RZ, R42.H0_H0 ;  /* 0x2000002aff337230 */ /* 0x000fe40000004100 */
[----:B------:R-:W-:Y:S01]  /*90d0*/  FFMA.FTZ R33, R35, R54, -R62 ;  /* 0x0000003623217223 */ /* 0x000fe2000001083e */
[----:B------:R-:W-:-:S02]  /*90e0*/  HADD2.F32 R205, -RZ, R205.H0_H0 ;  /* 0x200000cdffcd7230 */ /* 0x000fc40000004100 */
[----:B------:R-:W-:Y:S01]  /*90f0*/  FFMA.FTZ R35, R45, R54, R60 ;  /* 0x000000362d237223 */ /* 0x000fe2000001003c */
[----:B------:R-:W-:Y:S02]  /*9100*/  HADD2.F32 R42, -RZ, R12.H0_H0 ;  /* 0x2000000cff2a7230 */ /* 0x000fe40000004100 */
[----:B------:R-:W-:Y:S01]  /*9110*/  FFMA.FTZ R52, R52, R47, R49 ;  /* 0x0000002f34347223 */ /* 0x000fe20000010031 */
[--C-:B------:R-:W-:Y:S01]  /*9120*/  HADD2.F32 R45, -RZ, R32.reuse.H0_H0 ;  /* 0x20000020ff2d7230 */ /* 0x100fe20000004100 */
[----:B------:R-:W-:Y:S01]  /*9130*/  F2FP.F16.F32.PACK_AB R50, R50, R33 ;  /* 0x000000213232723e */ /* 0x000fe200000000ff */
[----:B------:R-:W-:Y:S01]  /*9140*/  HADD2.F32 R47, -RZ, R32.H1_H1 ;  /* 0x30000020ff2f7230 */ /* 0x000fe20000004100 */
[----:B------:R-:W-:Y:S01]  /*9150*/  F2FP.F16.F32.PACK_AB R33, R48, R15 ;  /* 0x0000000f3021723e */ /* 0x000fe200000000ff */
[----:B------:R-:W-:Y:S01]  /*9160*/  HADD2.F32 R154, -RZ, R154.H0_H0 ;  /* 0x2000009aff9a7230 */ /* 0x000fe20000004100 */
[----:B------:R-:W-:Y:S01]  /*9170*/  F2FP.F16.F32.PACK_AB R35, R52, R35 ;  /* 0x000000233423723e */ /* 0x000fe200000000ff */
[----:B------:R-:W-:-:S02]  /*9180*/  HADD2.F32 R32, -RZ, R12.H1_H1 ;  /* 0x3000000cff207230 */ /* 0x000fc40000004100 */
[CC--:B------:R-:W-:Y:S01]  /*9190*/  FMUL.FTZ R12, R42.reuse, R205.reuse ;  /* 0x000000cd2a0c7220 */ /* 0x0c0fe20000410000 */
[----:B------:R-:W-:Y:S02]  /*91a0*/  HADD2.F32 R49, -RZ, R11.H0_H0 ;  /* 0x2000000bff317230 */ /* 0x000fe40000004100 */
[----:B------:R-:W-:Y:S01]  /*91b0*/  FMUL.FTZ R11, R45, R205 ;  /* 0x000000cd2d0b7220 */ /* 0x000fe20000410000 */
[-C--:B------:R-:W-:Y:S01]  /*91c0*/  FMUL.FTZ R53, R47, R51.reuse ;  /* 0x000000332f357220 */ /* 0x080fe20000410000 */
[-C--:B------:R-:W-:Y:S01]  /*91d0*/  FFMA.FTZ R12, R45, R154.reuse, R12 ;  /* 0x0000009a2d0c7223 */ /* 0x080fe2000001000c */
[----:B------:R-:W-:Y:S02]  /*91e0*/  HADD2.F32 R45, -RZ, R44.H0_H0 ;  /* 0x2000002cff2d7230 */ /* 0x000fe40000004100 */
[----:B------:R-:W-:Y:S01]  /*91f0*/  FFMA.FTZ R11, R42, R154, -R11 ;  /* 0x0000009a2a0b7223 */ /* 0x000fe2000001080b */
[----:B------:R-:W-:Y:S02]  /*9200*/  HADD2.F32 R44, -RZ, R34.H0_H0 ;  /* 0x20000022ff2c7230 */ /* 0x000fe40000004100 */
[----:B------:R-:W-:Y:S01]  /*9210*/  FMUL.FTZ R54, R32, R51 ;  /* 0x0000003320367220 */ /* 0x000fe20000410000 */
[----:B------:R-:W-:-:S02]  /*9220*/  HADD2.F32 R155, -RZ, R155.H0_H0 ;  /* 0x2000009bff9b7230 */ /* 0x000fc40000004100 */
[-C--:B------:R-:W-:Y:S01]  /*9230*/  FFMA.FTZ R32, R32, R49.reuse, -R53 ;  /* 0x0000003120207223 */ /* 0x080fe20000010835 */
[----:B------:R-:W-:Y:S02]  /*9240*/  HADD2.F32 R42, -RZ, R14.H0_H0 ;  /* 0x2000000eff2a7230 */ /* 0x000fe40000004100 */
[----:B------:R-:W-:Y:S01]  /*9250*/  FFMA.FTZ R47, R47, R49, R54 ;  /* 0x000000312f2f7223 */ /* 0x000fe20000010036 */
[----:B------:R-:W-:Y:S02]  /*9260*/  HADD2.F32 R34, -RZ, R34.H1_H1 ;  /* 0x30000022ff227230 */ /* 0x000fe40000004100 */
[-C--:B------:R-:W-:Y:S01]  /*9270*/  FMUL.FTZ R49, R44, R155.reuse ;  /* 0x0000009b2c317220 */ /* 0x080fe20000410000 */
[----:B------:R-:W-:Y:S02]  /*9280*/  HADD2.F32 R14, -RZ, R14.H1_H1 ;  /* 0x3000000eff0e7230 */ /* 0x000fe40000004100 */
[----:B------:R-:W-:Y:S01]  /*9290*/  FMUL.FTZ R155, R42, R155 ;  /* 0x0000009b2a9b7220 */ /* 0x000fe20000410000 */
[----:B------:R-:W-:-:S02]  /*92a0*/  HADD2.F32 R153, -RZ, R153.H0_H0 ;  /* 0x20000099ff997230 */ /* 0x000fc40000004100 */
[-C--:B------:R-:W-:Y:S01]  /*92b0*/  FMUL.FTZ R51, R34, R45.reuse ;  /* 0x0000002d22337220 */ /* 0x080fe20000410000 */
[----:B------:R-:W-:Y:S02]  /*92c0*/  HADD2.F32 R43, -RZ, R43.H0_H0 ;  /* 0x2000002bff2b7230 */ /* 0x000fe40000004100 */
[----:B------:R-:W-:Y:S01]  /*92d0*/  FMUL.FTZ R45, R14, R45 ;  /* 0x0000002d0e2d7220 */ /* 0x000fe20000410000 */
[----:B------:R-:W-:Y:S01]  /*92e0*/  F2FP.F16.F32.PACK_AB R32, R32, R11 ;  /* 0x0000000b2020723e */ /* 0x000fe200000000ff */
[-C--:B------:R-:W-:Y:S01]  /*92f0*/  FFMA.FTZ R49, R42, R153.reuse, -R49 ;  /* 0x000000992a317223 */ /* 0x080fe20000010831 */
[----:B------:R-:W-:Y:S01]  /*9300*/  FFMA.FTZ R155, R44, R153, R155 ;  /* 0x000000992c9b7223 */ /* 0x000fe2000001009b */
[-C--:B------:R-:W-:Y:S01]  /*9310*/  FFMA.FTZ R14, R14, R43.reuse, -R51 ;  /* 0x0000002b0e0e7223 */ /* 0x080fe20000010833 */
[----:B------:R-:W-:Y:S01]  /*9320*/  FFMA.FTZ R34, R34, R43, R45 ;  /* 0x0000002b22227223 */ /* 0x000fe2000001002d */
[----:B------:R-:W-:Y:S01]  /*9330*/  F2FP.F16.F32.PACK_AB R42, R47, R12 ;  /* 0x0000000c2f2a723e */ /* 0x000fe200000000ff */
[----:B------:R-:W-:-:S02]  /*9340*/  IMAD.MOV.U32 R12, RZ, RZ, R32 ;  /* 0x000000ffff0c7224 */ /* 0x000fc400078e0020 */
[----:B------:R-:W-:Y:S01]  /*9350*/  F2FP.F16.F32.PACK_AB R14, R14, R49 ;  /* 0x000000310e0e723e */ /* 0x000fe200000000ff */
[----:B------:R-:W-:Y:S01]  /*9360*/  IMAD.MOV.U32 R15, RZ, RZ, R50 ;  /* 0x000000ffff0f7224 */ /* 0x000fe200078e0032 */
[----:B------:R-:W-:Y:S02]  /*9370*/  F2FP.F16.F32.PACK_AB R34, R34, R155 ;  /* 0x0000009b2222723e */ /* 0x000fe400000000ff */
[----:B------:R-:W-:-:S07]  /*9380*/  MOV R32, R42 ;  /* 0x0000002a00207202 */ /* 0x000fce0000000f00 */
.L_x_544:
[----:B------:R-:W-:Y:S05]  /*9390*/  BSYNC B2 ;  /* 0x0000000000027941 */ /* 0x000fea0003800000 */
.L_x_543:
[----:B--2---:R2:W-:Y:S04]  /*93a0*/  ST.E.128 desc[UR60][R38.64], R12 ;  /* 0x0000000c26007985 */ /* 0x0045e8000c101d3c */
[----:B---3--:R2:W-:Y:S02]  /*93b0*/  @!P4 ST.E.128 desc[UR60][R40.64], R32 ;  /* 0x000000202800c985 */ /* 0x0085e4000c101d3c */
.L_x_542:
[----:B------:R-:W-:Y:S05]  /*93c0*/  BSYNC B1 ;  /* 0x0000000000017941 */ /* 0x000fea0003800000 */
.L_x_541:
[----:B------:R-:W-:-:S13]  /*93d0*/  ISETP.NE.AND P4, PT, R28, RZ, PT ;  /* 0x000000ff1c00720c */ /* 0x000fda0003f85270 */
[----:B------:R-:W-:Y:S05]  /*93e0*/  @!P4 BRA `(.L_x_493) ;  /* 0x0000000c00b0c947 */ /* 0x000fea0003800000 */
[----:B------:R-:W-:Y:S01]  /*93f0*/  SEL R139, R129, R139, !P1 ;  /* 0x0000008b818b7207 */ /* 0x000fe20004800000 */
[----:B------:R-:W-:Y:S01]  /*9400*/  BSSY B1, `(.L_x_545) ;  /* 0x000006d000017945 */ /* 0x000fe20003800000 */
[----:B------:R-:W-:Y:S02]  /*9410*/  ISETP.GE.AND P5, PT, R3, R128, PT ;  /* 0x000000800300720c */ /* 0x000fe40003fa6270 */
[----:B--234-:R-:W-:Y:S02]  /*9420*/  SHF.R.S32.HI R12, RZ, 0x1f, R139 ;  /* 0x0000001fff0c7819 */ /* 0x01cfe4000001148b */
[C---:B------:R-:W-:Y:S02]  /*9430*/  LEA R38, P4, R9.reuse, R119, 0x1 ;  /* 0x0000007709267211 */ /* 0x040fe400078808ff */
[----:B------:R-:W-:Y:S02]  /*9440*/  LEA.HI R139, R12, R139, RZ, 0x4 ;  /* 0x0000008b0c8b7211 */ /* 0x000fe400078f20ff */
[----:B------:R-:W-:-:S02]  /*9450*/  LEA.HI.X R39, R9, R118, R114, 0x1, P4 ;  /* 0x0000007609277211 */ /* 0x000fc400020f0c72 */
[----:B------:R-:W-:-:S04]  /*9460*/  LEA.HI.SX32 R139, R139, R120, 0x1c ;  /* 0x000000788b8b7211 */ /* 0x000fc800078fe2ff */
[----:B------:R-:W-:Y:S01]  /*9470*/  SHF.R.S32.HI R12, RZ, 0x1f, R139 ;  /* 0x0000001fff0c7819 */ /* 0x000fe2000001148b */
[----:B------:R-:W-:-:S03]  /*9480*/  IMAD.SHL.U32 R40, R139, 0x8, RZ ;  /* 0x000000088b287824 */ /* 0x000fc600078e00ff */
[----:B------:R-:W-:-:S04]  /*9490*/  LEA.HI R12, R12, R139, RZ, 0x3 ;  /* 0x0000008b0c0c7211 */ /* 0x000fc800078f18ff */
[----:B------:R-:W-:Y:S02]  /*94a0*/  SHF.R.S32.HI R14, RZ, 0x3, R12 ;  /* 0x00000003ff0e7819 */ /* 0x000fe4000001140c */
[----:B------:R-:W-:-:S03]  /*94b0*/  LOP3.LUT R12, R167, 0x38, R40, 0xf8, !PT ;  /* 0x00000038a70c7812 */ /* 0x000fc600078ef828 */
[----:B0-----:R-:W-:Y:S01]  /*94c0*/  IMAD R11, R14, 0x1800, R179 ;  /* 0x000018000e0b7824 */ /* 0x001fe200078e02b3 */
[----:B------:R-:W-:-:S04]  /*94d0*/  LOP3.LUT R12, R12, R223, RZ, 0x3c, !PT ;  /* 0x000000df0c0c7212 */ /* 0x000fc800078e3cff */
[----:B------:R-:W-:Y:S01]  /*94e0*/  IADD3 R13, R11, R12, RZ ;  /* 0x0000000c0b0d7210 */ /* 0x000fe20007ffe0ff */
[----:B------:R-:W-:-:S04]  /*94f0*/  IMAD R11, R18, 0x4800, R138 ;  /* 0x00004800120b7824 */ /* 0x000fc800078e028a */
[----:B------:R-:W-:Y:S02]  /*9500*/  IMAD R13, R18, 0x4800, R13 ;  /* 0x00004800120d7824 */ /* 0x000fe400078e020d */
[--C-:B------:R-:W-:Y:S02]  /*9510*/  IMAD R11, R11, 0x2, R2.reuse ;  /* 0x000000020b0b7824 */ /* 0x100fe400078e0202 */
[----:B------:R-:W-:-:S03]  /*9520*/  IMAD R32, R13, 0x2, R2 ;  /* 0x000000020d207824 */ /* 0x000fc600078e0202 */
[----:B------:R0:W2:Y:S04]  /*9530*/  LDS.128 R12, [R11+0x18400] ;  /* 0x018400000b0c7984 */ /* 0x0000a80000000c00 */
[----:B------:R-:W3:Y:S01]  /*9540*/  LDS.128 R32, [R32+0x18400] ;  /* 0x0184000020207984 */ /* 0x000ee20000000c00 */
[----:B------:R-:W-:Y:S05]  /*9550*/  @P5 BRA `(.L_x_546) ;  /* 0x00000004005c5947 */ /* 0x000fea0003800000 */
[----:B--2---:R-:W-:Y:S01]  /*9560*/  MOV R44, R12 ;  /* 0x0000000c002c7202 */ /* 0x004fe20000000f00 */
[----:B---3--:R-:W-:Y:S01]  /*9570*/  IMAD.MOV.U32 R12, RZ, RZ, R33 ;  /* 0x000000ffff0c7224 */ /* 0x008fe200078e0021 */
[----:B------:R-:W-:Y:S01]  /*9580*/  SHF.R.U32.HI R50, RZ, 0x10, R69 ;  /* 0x00000010ff327819 */ /* 0x000fe20000011645 */
[----:B------:R-:W-:Y:S01]  /*9590*/  IMAD.MOV.U32 R45, RZ, RZ, R32 ;  /* 0x000000ffff2d7224 */ /* 0x000fe200078e0020 */
[----:B------:R-:W-:Y:S01]  /*95a0*/  SHF.R.U32.HI R48, RZ, 0x10, R57 ;  /* 0x00000010ff307819 */ /* 0x000fe20000011639 */
[----:B------:R-:W-:Y:S01]  /*95b0*/  IMAD.MOV.U32 R46, RZ, RZ, R35 ;  /* 0x000000ffff2e7224 */ /* 0x000fe200078e0023 */
[----:B------:R-:W-:Y:S01]  /*95c0*/  MOV R33, R15 ;  /* 0x0000000f00217202 */ /* 0x000fe20000000f00 */
[----:B------:R-:W-:Y:S01]  /*95d0*/  HADD2.F32 R49, -RZ, R152.H1_H1 ;  /* 0x30000098ff317230 */ /* 0x000fe20000004100 */
[----:B------:R-:W-:Y:S01]  /*95e0*/  SHF.R.U32.HI R51, RZ, 0x10, R71 ;  /* 0x00000010ff337819 */ /* 0x000fe20000011647 */
[--C-:B------:R-:W-:Y:S01]  /*95f0*/  HADD2.F32 R32, -RZ, R12.reuse.H0_H0 ;  /* 0x2000000cff207230 */ /* 0x100fe20000004100 */
[--C-:B0-----:R-:W-:Y:S01]  /*9600*/  SHF.R.U64 R11, R58, 0x10, R59.reuse ;  /* 0x000000103a0b7819 */ /* 0x101fe2000000123b */
[----:B------:R-:W-:Y:S01]  /*9610*/  HADD2.F32 R35, -RZ, R12.H1_H1 ;  /* 0x3000000cff237230 */ /* 0x000fe20000004100 */
[----:B------:R-:W-:Y:S01]  /*9620*/  SHF.R.U32.HI R58, RZ, 0x10, R59 ;  /* 0x00000010ff3a7819 */ /* 0x000fe2000001163b */
[--C-:B------:R-:W-:Y:S01]  /*9630*/  HADD2.F32 R12, -RZ, R13.reuse.H0_H0 ;  /* 0x2000000dff0c7230 */ /* 0x100fe20000004100 */
[----:B------:R-:W-:Y:S01]  /*9640*/  SHF.R.U64 R43, R68, 0x10, R69 ;  /* 0x00000010442b7819 */ /* 0x000fe20000001245 */
[----:B------:R-:W-:Y:S01]  /*9650*/  HADD2.F32 R50, -RZ, R50.H0_H0 ;  /* 0x20000032ff327230 */ /* 0x000fe20000004100 */
[----:B------:R-:W-:Y:S01]  /*9660*/  SHF.R.U64 R41, R56, 0x10, R57 ;  /* 0x0000001038297819 */ /* 0x000fe20000001239 */
[----:B------:R-:W-:-:S02]  /*9670*/  HADD2.F32 R15, -RZ, R13.H1_H1 ;  /* 0x3000000dff0f7230 */ /* 0x000fc40000004100 */
[-C--:B------:R-:W-:Y:S01]  /*9680*/  FMUL.FTZ R13, R32, R49.reuse ;  /* 0x00000031200d7220 */ /* 0x080fe20000410000 */
[----:B------:R-:W-:Y:S02]  /*9690*/  HADD2.F32 R47, -RZ, R150.H1_H1 ;  /* 0x30000096ff2f7230 */ /* 0x000fe40000004100 */
[C---:B------:R-:W-:Y:S01]  /*96a0*/  FMUL.FTZ R49, R12.reuse, R49 ;  /* 0x000000310c317220 */ /* 0x040fe20000410000 */
[----:B------:R-:W-:Y:S02]  /*96b0*/  HADD2.F32 R48, -RZ, R48.H0_H0 ;  /* 0x20000030ff307230 */ /* 0x000fe40000004100 */
[-C--:B------:R-:W-:Y:S01]  /*96c0*/  FMUL.FTZ R52, R35, R50.reuse ;  /* 0x0000003223347220 */ /* 0x080fe20000410000 */
[----:B------:R-:W-:Y:S01]  /*96d0*/  FMUL.FTZ R50, R15, R50 ;  /* 0x000000320f327220 */ /* 0x000fe20000410000 */
[-C--:B------:R-:W-:Y:S01]  /*96e0*/  FFMA.FTZ R12, R12, R47.reuse, -R13 ;  /* 0x0000002f0c0c7223 */ /* 0x080fe2000001080d */
[----:B------:R-:W-:Y:S01]  /*96f0*/  FFMA.FTZ R13, R32, R47, R49 ;  /* 0x0000002f200d7223 */ /* 0x000fe20000010031 */
[----:B------:R-:W-:-:S02]  /*9700*/  HADD2.F32 R47, -RZ, R46.H0_H0 ;  /* 0x2000002eff2f7230 */ /* 0x000fc40000004100 */
[-C--:B------:R-:W-:Y:S01]  /*9710*/  FFMA.FTZ R32, R35, R48.reuse, R50 ;  /* 0x0000003023207223 */ /* 0x080fe20000010032 */
[----:B------:R-:W-:Y:S02]  /*9720*/  HADD2.F32 R50, -RZ, R151.H1_H1 ;  /* 0x30000097ff327230 */ /* 0x000fe40000004100 */
[----:B------:R-:W-:Y:S01]  /*9730*/  FFMA.FTZ R15, R15, R48, -R52 ;  /* 0x000000300f0f7223 */ /* 0x000fe20000010834 */
[----:B------:R-:W-:Y:S01]  /*9740*/  HADD2.F32 R46, -RZ, R46.H1_H1 ;  /* 0x3000002eff2e7230 */ /* 0x000fe20000004100 */
[----:B------:R-:W-:Y:S01]  /*9750*/  SHF.R.U64 R42, R70, 0x10, R71 ;  /* 0x00000010462a7819 */ /* 0x000fe20000001247 */
[----:B------:R-:W-:Y:S02]  /*9760*/  HADD2.F32 R51, -RZ, R51.H0_H0 ;  /* 0x20000033ff337230 */ /* 0x000fe40000004100 */
[----:B------:R-:W-:Y:S01]  /*9770*/  FMUL.FTZ R52, R47, R50 ;  /* 0x000000322f347220 */ /* 0x000fe20000410000 */
[----:B------:R-:W-:Y:S01]  /*9780*/  HADD2.F32 R48, -RZ, R149.H1_H1 ;  /* 0x30000095ff307230 */ /* 0x000fe20000004100 */
[----:B------:R-:W-:Y:S01]  /*9790*/  F2FP.F16.F32.PACK_AB R15, R15, R12 ;  /* 0x0000000c0f0f723e */ /* 0x000fe200000000ff */
[----:B------:R-:W-:-:S02]  /*97a0*/  HADD2.F32 R35, -RZ, R33.H0_H0 ;  /* 0x20000021ff237230 */ /* 0x000fc40000004100 */
[-C--:B------:R-:W-:Y:S01]  /*97b0*/  FMUL.FTZ R54, R46, R51.reuse ;  /* 0x000000332e367220 */ /* 0x080fe20000410000 */
[----:B------:R-:W-:Y:S02]  /*97c0*/  HADD2.F32 R33, -RZ, R33.H1_H1 ;  /* 0x30000021ff217230 */ /* 0x000fe40000004100 */
[----:B------:R-:W-:Y:S02]  /*97d0*/  HADD2.F32 R49, -RZ, R58.H0_H0 ;  /* 0x2000003aff317230 */ /* 0x000fe40000004100 */
[C---:B------:R-:W-:Y:S01]  /*97e0*/  FMUL.FTZ R50, R35.reuse, R50 ;  /* 0x0000003223327220 */ /* 0x040fe20000410000 */
[----:B------:R-:W-:Y:S01]  /*97f0*/  FFMA.FTZ R52, R35, R48, -R52 ;  /* 0x0000003023347223 */ /* 0x000fe20000010834 */
[C---:B------:R-:W-:Y:S01]  /*9800*/  FMUL.FTZ R55, R33.reuse, R51 ;  /* 0x0000003321377220 */ /* 0x040fe20000410000 */
[----:B------:R-:W-:Y:S02]  /*9810*/  HADD2.F32 R152, -RZ, R152.H0_H0 ;  /* 0x20000098ff987230 */ /* 0x000fe40000004100 */
[----:B------:R-:W-:Y:S01]  /*9820*/  FFMA.FTZ R53, R33, R49, -R54 ;  /* 0x0000003121357223 */ /* 0x000fe20000010836 */
[----:B------:R-:W-:-:S02]  /*9830*/  HADD2.F32 R35, -RZ, R45.H0_H0 ;  /* 0x2000002dff237230 */ /* 0x000fc40000004100 */
[----:B------:R-:W-:Y:S01]  /*9840*/  FFMA.FTZ R54, R46, R49, R55 ;  /* 0x000000312e367223 */ /* 0x000fe20000010037 */
[--C-:B------:R-:W-:Y:S02]  /*9850*/  HADD2.F32 R33, -RZ, R44.reuse.H0_H0 ;  /* 0x2000002cff217230 */ /* 0x100fe40000004100 */
[----:B------:R-:W-:Y:S01]  /*9860*/  FFMA.FTZ R51, R47, R48, R50 ;  /* 0x000000302f337223 */ /* 0x000fe20000010032 */
[----:B------:R-:W-:Y:S02]  /*9870*/  HADD2.F32 R43, -RZ, R43.H0_H0 ;  /* 0x2000002bff2b7230 */ /* 0x000fe40000004100 */
[-C--:B------:R-:W-:Y:S01]  /*9880*/  FMUL.FTZ R46, R35, R152.reuse ;  /* 0x00000098232e7220 */ /* 0x080fe20000410000 */
[----:B------:R-:W-:Y:S02]  /*9890*/  HADD2.F32 R45, -RZ, R45.H1_H1 ;  /* 0x3000002dff2d7230 */ /* 0x000fe40000004100 */
[----:B------:R-:W-:Y:S01]  /*98a0*/  FMUL.FTZ R152, R33, R152 ;  /* 0x0000009821987220 */ /* 0x000fe20000410000 */
[----:B------:R-:W-:Y:S01]  /*98b0*/  HADD2.F32 R44, -RZ, R44.H1_H1 ;  /* 0x3000002cff2c7230 */ /* 0x000fe20000004100 */
[----:B------:R-:W-:Y:S01]  /*98c0*/  F2FP.F16.F32.PACK_AB R52, R53, R52 ;  /* 0x000000343534723e */ /* 0x000fe200000000ff */
[----:B------:R-:W-:-:S02]  /*98d0*/  HADD2.F32 R150, -RZ, R150.H0_H0 ;  /* 0x20000096ff967230 */ /* 0x000fc40000004100 */
[-C--:B------:R-:W-:Y:S01]  /*98e0*/  FMUL.FTZ R47, R45, R43.reuse ;  /* 0x0000002b2d2f7220 */ /* 0x080fe20000410000 */
[----:B------:R-:W-:Y:S02]  /*98f0*/  HADD2.F32 R41, -RZ, R41.H0_H0 ;  /* 0x20000029ff297230 */ /* 0x000fe40000004100 */
[C---:B------:R-:W-:Y:S01]  /*9900*/  FMUL.FTZ R50, R44.reuse, R43 ;  /* 0x0000002b2c327220 */ /* 0x040fe20000410000 */
[----:B------:R-:W-:Y:S02]  /*9910*/  HADD2.F32 R11, -RZ, R11.H0_H0 ;  /* 0x2000000bff0b7230 */ /* 0x000fe40000004100 */
[-C--:B------:R-:W-:Y:S01]  /*9920*/  FFMA.FTZ R152, R35, R150.reuse, R152 ;  /* 0x0000009623987223 */ /* 0x080fe20000010098 */
[----:B------:R-:W-:Y:S01]  /*9930*/  FFMA.FTZ R43, R33, R150, -R46 ;  /* 0x00000096212b7223 */ /* 0x000fe2000001082e */
[-C--:B------:R-:W-:Y:S01]  /*9940*/  FFMA.FTZ R48, R44, R41.reuse, -R47 ;  /* 0x000000292c307223 */ /* 0x080fe2000001082f */
[----:B------:R-:W-:Y:S01]  /*9950*/  FFMA.FTZ R45, R45, R41, R50 ;  /* 0x000000292d2d7223 */ /* 0x000fe20000010032 */
[----:B------:R-:W-:-:S02]  /*9960*/  HADD2.F32 R35, -RZ, R34.H0_H0 ;  /* 0x20000022ff237230 */ /* 0x000fc40000004100 */
[----:B------:R-:W-:Y:S01]  /*9970*/  HADD2.F32 R46, -RZ, R151.H0_H0 ;  /* 0x20000097ff2e7230 */ /* 0x000fe20000004100 */
[----:B------:R-:W-:Y:S01]  /*9980*/  F2FP.F16.F32.PACK_AB R12, R48, R43 ;  /* 0x0000002b300c723e */ /* 0x000fe200000000ff */
[----:B------:R-:W-:Y:S02]  /*9990*/  HADD2.F32 R41, -RZ, R42.H0_H0 ;  /* 0x2000002aff297230 */ /* 0x000fe40000004100 */
[----:B------:R-:W-:Y:S02]  /*99a0*/  HADD2.F32 R33, -RZ, R14.H0_H0 ;  /* 0x2000000eff217230 */ /* 0x000fe40000004100 */
[-C--:B------:R-:W-:Y:S01]  /*99b0*/  FMUL.FTZ R42, R35, R46.reuse ;  /* 0x0000002e232a7220 */ /* 0x080fe20000410000 */
[----:B------:R-:W-:Y:S02]  /*99c0*/  HADD2.F32 R34, -RZ, R34.H1_H1 ;  /* 0x30000022ff227230 */ /* 0x000fe40000004100 */
[----:B------:R-:W-:Y:S02]  /*99d0*/  HADD2.F32 R14, -RZ, R14.H1_H1 ;  /* 0x3000000eff0e7230 */ /* 0x000fe40000004100 */
[----:B------:R-:W-:Y:S01]  /*99e0*/  FMUL.FTZ R46, R33, R46 ;  /* 0x0000002e212e7220 */ /* 0x000fe20000410000 */
[----:B------:R-:W-:-:S02]  /*99f0*/  HADD2.F32 R44, -RZ, R149.H0_H0 ;  /* 0x20000095ff2c7230 */ /* 0x000fc40000004100 */
[-C--:B------:R-:W-:Y:S01]  /*9a00*/  FMUL.FTZ R47, R34, R41.reuse ;  /* 0x00000029222f7220 */ /* 0x080fe20000410000 */
[C---:B------:R-:W-:Y:S02]  /*9a10*/  FMUL.FTZ R41, R14.reuse, R41 ;  /* 0x000000290e297220 */ /* 0x040fe40000410000 */
[-C--:B------:R-:W-:Y:S01]  /*9a20*/  FFMA.FTZ R42, R33, R44.reuse, -R42 ;  /* 0x0000002c212a7223 */ /* 0x080fe2000001082a */
[----:B------:R-:W-:Y:S01]  /*9a30*/  FFMA.FTZ R46, R35, R44, R46 ;  /* 0x0000002c232e7223 */ /* 0x000fe2000001002e */
[-C--:B------:R-:W-:Y:S01]  /*9a40*/  FFMA.FTZ R47, R14, R11.reuse, -R47 ;  /* 0x0000000b0e2f7223 */ /* 0x080fe2000001082f */
[----:B------:R-:W-:Y:S01]  /*9a50*/  FFMA.FTZ R41, R34, R11, R41 ;  /* 0x0000000b22297223 */ /* 0x000fe20000010029 */
[----:B------:R-:W-:Y:S01]  /*9a60*/  F2FP.F16.F32.PACK_AB R33, R32, R13 ;  /* 0x0000000d2021723e */ /* 0x000fe200000000ff */
[----:B------:R-:W-:Y:S01]  /*9a70*/  IMAD.MOV.U32 R13, RZ, RZ, R15 ;  /* 0x000000ffff0d7224 */ /* 0x000fe200078e000f */
[----:B------:R-:W-:Y:S02]  /*9a80*/  F2FP.F16.F32.PACK_AB R35, R54, R51 ;  /* 0x000000333623723e */ /* 0x000fe400000000ff */
[----:B------:R-:W-:-:S02]  /*9a90*/  F2FP.F16.F32.PACK_AB R32, R45, R152 ;  /* 0x000000982d20723e */ /* 0x000fc400000000ff */
[----:B------:R-:W-:Y:S02]  /*9aa0*/  F2FP.F16.F32.PACK_AB R14, R47, R42 ;  /* 0x0000002a2f0e723e */ /* 0x000fe400000000ff */
[----:B------:R-:W-:Y:S02]  /*9ab0*/  F2FP.F16.F32.PACK_AB R34, R41, R46 ;  /* 0x0000002e2922723e */ /* 0x000fe400000000ff */
[----:B------:R-:W-:-:S07]  /*9ac0*/  MOV R15, R52 ;  /* 0x00000034000f7202 */ /* 0x000fce0000000f00 */
.L_x_546:
[----:B------:R-:W-:Y:S05]  /*9ad0*/  BSYNC B1 ;  /* 0x0000000000017941 */ /* 0x000fea0003800000 */
.L_x_545:
[----:B--2---:R2:W-:Y:S01]  /*9ae0*/  ST.E.128 desc[UR60][R38.64], R12 ;  /* 0x0000000c26007985 */ /* 0x0045e2000c101d3c */
[----:B------:R-:W-:-:S13]  /*9af0*/  ISETP.GE.AND P4, PT, R40, R135, PT ;  /* 0x000000872800720c */ /* 0x000fda0003f86270 */
[----:B------:R-:W-:Y:S05]  /*9b00*/  @P4 BRA `(.L_x_493) ;  /* 0x0000000400e84947 */ /* 0x000fea0003800000 */
[----:B------:R-:W-:-:S05]  /*9b10*/  IMAD.WIDE R36, R40, 0x2, R36 ;  /* 0x0000000228247825 */ /* 0x000fca00078e0224 */
[----:B---3--:R3:W-:Y:S01]  /*9b20*/  ST.E.128 desc[UR60][R36.64], R32 ;  /* 0x0000002024007985 */ /* 0x0087e2000c101d3c */
[----:B------:R-:W-:Y:S05]  /*9b30*/  BRA `(.L_x_493) ;  /* 0x0000000400dc7947 */ /* 0x000fea0003800000 */
.L_x_458:
[----:B------:R-:W2:Y:S02]  /*9b40*/  LDL R11, [R1+0x30] ;  /* 0x00003000010b7983 */ /* 0x000ea40000100800 */
[----:B--2---:R-:W-:-:S13]  /*9b50*/  R2UR UR4, R11 ;  /* 0x000000000b0472ca */ /* 0x004fda00000e0000 */
[----:B------:R-:W-:-:S06]  /*9b60*/  UISETP.NE.AND UP0, UPT, UR4, 0x3, UPT ;  /* 0x000000030400788c */ /* 0x000fcc000bf05270 */
[----:B------:R-:W-:-:S13]  /*9b70*/  PLOP3.LUT P0, PT, PT, PT, UP0, 0x80, 0x0 ;  /* 0x000000000000781c */ /* 0x000fda0003f0f008 */
[----:B------:R-:W-:Y:S05]  /*9b80*/  @!P0 BRA `(.L_x_547) ;  /* 0x0000000000048947 */ /* 0x000fea0003800000 */
[----:B------:R-:W-:Y:S01]  /*9b90*/  BPT.TRAP 0x1 ;  /* 0x000000040000795c */ /* 0x000fe20000300000 */
.L_x_547:
[----:B------:R-:W-:Y:S01]  /*9ba0*/  IMAD R88, R18, 0x8, R2 ;  /* 0x0000000812587824 */ /* 0x000fe200078e0202 */
[----:B------:R-:W-:Y:S01]  /*9bb0*/  SHF.L.U32 R89, R166, 0x1f, RZ ;  /* 0x0000001fa6597819 */ /* 0x000fe200000006ff */
[----:B------:R-:W-:Y:S01]  /*9bc0*/  BSSY B1, `(.L_x_548) ;  /* 0x0000004000017945 */ /* 0x000fe20003800000 */
[----:B------:R-:W-:Y:S02]  /*9bd0*/  SHF.R.S32.HI R85, RZ, 0x1f, R84 ;  /* 0x0000001fff557819 */ /* 0x000fe40000011454 */
[----:B------:R-:W0:Y:S02]  /*9be0*/  SYNCS.PHASECHK.TRANS64.TRYWAIT P4, [R88+URZ+0x2a890], R89 ;  /* 0x02a89059580075a7 */ /* 0x000e24000808017f */
[----:B0-----:R-:W-:Y:S05]  /*9bf0*/  @!P4 BRA `(.L_x_549) ;  /* 0x0000015400f8c947 */ /* 0x001fea0003800000 */
.L_x_804:
[----:B------:R-:W-:Y:S05]  /*9c00*/  BSYNC B1 ;  /* 0x0000000000017941 */ /* 0x000fea0003800000 */
.L_x_548:
[----:B------:R-:W-:Y:S01]  /*9c10*/  ULDC.64 UR4, c[0x0][0x300] ;  /* 0x0000c00000047ab9 */ /* 0x000fe20000000a00 */
[----:B-----5:R-:W-:Y:S01]  /*9c20*/  SHF.R.S32.HI R86, RZ, 0x1f, R31 ;  /* 0x0000001fff567819 */ /* 0x020fe2000001141f */
[----:B------:R-:W-:Y:S02]  /*9c30*/  IMAD R11, R85, UR4, RZ ;  /* 0x00000004550b7c24 */ /* 0x000fe4000f8e02ff */
[----:B------:R-:W-:-:S04]  /*9c40*/  IMAD.WIDE.U32 R12, R84, UR4, RZ ;  /* 0x00000004540c7c25 */ /* 0x000fc8000f8e00ff */
[----:B------:R-:W-:Y:S01]  /*9c50*/  IMAD R11, R84, UR5, R11 ;  /* 0x00000005540b7c24 */ /* 0x000fe2000f8e020b */
[----:B------:R-:W-:Y:S01]  /*9c60*/  ULDC.64 UR4, c[0x0][0x310] ;  /* 0x0000c40000047ab9 */ /* 0x000fe20000000a00 */
[----:B------:R-:W-:Y:S02]  /*9c70*/  IMAD R87, R24, -0x60, R25 ;  /* 0xffffffa018577824 */ /* 0x000fe400078e0219 */
[----:B------:R-:W-:Y:S02]  /*9c80*/  IMAD R14, R86, UR4, RZ ;  /* 0x00000004560e7c24 */ /* 0x000fe4000f8e02ff */
[----:B------:R-:W-:Y:S01]  /*9c90*/  IMAD.IADD R13, R13, 0x1, R11 ;  /* 0x000000010d0d7824 */ /* 0x000fe200078e020b */
[----:B------:R-:W-:Y:S01]  /*9ca0*/  VIMNMX R87, R87, 0x60, PT ;  /* 0x0000006057577848 */ /* 0x000fe20003fe0100 */
[C---:B------:R-:W-:Y:S02]  /*9cb0*/  IMAD R11, R31.reuse, UR5, R14 ;  /* 0x000000051f0b7c24 */ /* 0x040fe4000f8e020e */
[----:B------:R-:W-:Y:S01]  /*9cc0*/  IMAD.WIDE.U32 R12, R31, UR4, R12 ;  /* 0x000000041f0c7c25 */ /* 0x000fe2000f8e000c */
[----:B------:R-:W-:-:S03]  /*9cd0*/  ULDC.64 UR4, c[0x0][0x308] ;  /* 0x0000c20000047ab9 */ /* 0x000fc60000000a00 */
[----:B------:R-:W-:Y:S01]  /*9ce0*/  IMAD R15, R4, UR4, RZ ;  /* 0x00000004040f7c24 */ /* 0x000fe2000f8e02ff */
[----:B------:R-:W-:Y:S01]  /*9cf0*/  IADD3 R13, R13, R11, RZ ;  /* 0x0000000b0d0d7210 */ /* 0x000fe20007ffe0ff */
[----:B------:R-:W-:Y:S02]  /*9d00*/  IMAD.IADD R40, R87, 0x1, -R165 ;  /* 0x0000000157287824 */ /* 0x000fe400078e0aa5 */
[C---:B------:R-:W-:Y:S02]  /*9d10*/  IMAD R15, R30.reuse, UR5, R15 ;  /* 0x000000051e0f7c24 */ /* 0x040fe4000f8e020f */
[----:B------:R-:W-:Y:S01]  /*9d20*/  IMAD.WIDE.U32 R12, R30, UR4, R12 ;  /* 0x000000041e0c7c25 */ /* 0x000fe2000f8e000c */
[----:B------:R-:W-:-:S03]  /*9d30*/  ULDC.64 UR4, c[0x0][0x2e8] ;  /* 0x0000ba0000047ab9 */ /* 0x000fc60000000a00 */
[----:B------:R-:W-:Y:S01]  /*9d40*/  IMAD.IADD R15, R13, 0x1, R15 ;  /* 0x000000010d0f7824 */ /* 0x000fe200078e020f */
[----:B------:R-:W-:Y:S01]  /*9d50*/  LEA R38, P4, R12, UR4, 0x1 ;  /* 0x000000040c267c11 */ /* 0x000fe2000f8808ff */
[----:B------:R-:W-:-:S03]  /*9d60*/  UMOV UR4, 0xffffffff ;  /* 0xffffffff00047882 */ /* 0x000fc60000000000 */
[----:B------:R-:W-:Y:S02]  /*9d70*/  LEA.HI.X R39, R12, UR5, R15, 0x1, P4 ;  /* 0x000000050c277c11 */ /* 0x000fe4000a0f0c0f */
[----:B------:R-:W-:Y:S01]  /*9d80*/  ISETP.GE.AND P4, PT, R40, 0x1, PT ;  /* 0x000000012800780c */ /* 0x000fe20003f86270 */
[----:B------:R-:W-:-:S12]  /*9d90*/  BRA.DIV UR4, `(.L_x_550) ;  /* 0x0000015604a47947 */ /* 0x000fd8000b800000 */
[----:B------:R1:W2:Y:S04]  /*9da0*/  SHFL.IDX PT, R37, R39, RZ, 0x1c1f ;  /* 0x001c1fff27257589 */ /* 0x0002a800000e0000 */
[----:B------:R1:W3:Y:S02]  /*9db0*/  SHFL.IDX PT, R36, R38, RZ, 0x1c1f ;  /* 0x001c1fff26247589 */ /* 0x0002e400000e0000 */
.L_x_808:
[----:B------:R-:W-:Y:S04]  /*9dc0*/  BSSY B1, `(.L_x_551) ;  /* 0x0000025000017945 */ /* 0x000fe80003800000 */
[----:B------:R-:W-:Y:S05]  /*9dd0*/  @!P4 BRA `(.L_x_552) ;  /* 0x00000000008cc947 */ /* 0x000fea0003800000 */
[----:B------:R-:W-:Y:S02]  /*9de0*/  ULDC UR4, c[0x0][0x2f4] ;  /* 0x0000bd0000047ab9 */ /* 0x000fe40000000800 */
[----:B------:R-:W-:-:S13]  /*9df0*/  ISETP.GE.AND P4, PT, R16, UR4, PT ;  /* 0x0000000410007c0c */ /* 0x000fda000bf86270 */
[----:B------:R-:W4:Y:S01]  /*9e00*/  @!P4 LDS.128 R12, [R33] ;  /* 0x00000000210cc984 */ /* 0x000f220000000c00 */
[----:B---3--:R-:W-:-:S04]  /*9e10*/  @!P4 LEA R34, P5, R16, R36, 0x1 ;  /* 0x000000241022c211 */ /* 0x008fc800078a08ff */
[----:B--2---:R-:W-:Y:S02]  /*9e20*/  @!P4 LEA.HI.X R35, R16, R37, R17, 0x1, P5 ;  /* 0x000000251023c211 */ /* 0x004fe400028f0c11 */
[----:B------:R-:W-:-:S13]  /*9e30*/  ISETP.GE.AND P5, PT, R0, UR4, PT ;  /* 0x0000000400007c0c */ /* 0x000fda000bfa6270 */
[----:B------:R-:W-:Y:S01]  /*9e40*/  @!P5 SHF.L.U32 R11, R162, 0x3, RZ ;  /* 0x00000003a20bd819 */ /* 0x000fe200000006ff */
[----:B----4-:R2:W-:Y:S01]  /*9e50*/  @!P4 ST.E.128 desc[UR60][R34.64], R12 ;  /* 0x0000000c2200c985 */ /* 0x0105e2000c101d3c */
[----:B------:R-:W-:-:S03]  /*9e60*/  ISETP.GE.AND P4, PT, R3, UR4, PT ;  /* 0x0000000403007c0c */ /* 0x000fc6000bf86270 */
[----:B------:R-:W3:Y:S01]  /*9e70*/  @!P5 LDS.128 R12, [R32] ;  /* 0x00000000200cd984 */ /* 0x000ee20000000c00 */
[----:B--2---:R-:W-:Y:S02]  /*9e80*/  @!P5 IMAD.MOV.U32 R34, RZ, RZ, R36 ;  /* 0x000000ffff22d224 */ /* 0x004fe400078e0024 */
[----:B------:R-:W-:Y:S02]  /*9e90*/  @!P5 IMAD.MOV.U32 R35, RZ, RZ, R37 ;  /* 0x000000ffff23d224 */ /* 0x000fe400078e0025 */
[----:B------:R-:W-:-:S05]  /*9ea0*/  @!P5 IMAD.WIDE R34, R11, 0x2, R34 ;  /* 0x000000020b22d825 */ /* 0x000fca00078e0222 */
[----:B------:R-:W-:Y:S01]  /*9eb0*/  @!P4 SHF.L.U32 R11, R163, 0x3, RZ ;  /* 0x00000003a30bc819 */ /* 0x000fe200000006ff */
[----:B---3--:R2:W-:Y:S01]  /*9ec0*/  @!P5 ST.E.128 desc[UR60][R34.64], R12 ;  /* 0x0000000c2200d985 */ /* 0x0085e2000c101d3c */
[----:B------:R-:W-:-:S03]  /*9ed0*/  ISETP.GE.AND P5, PT, R19, UR4, PT ;  /* 0x0000000413007c0c */ /* 0x000fc6000bfa6270 */
[----:B------:R-:W3:Y:S01]  /*9ee0*/  @!P4 LDS.128 R12, [R33+0x3000] ;  /* 0x00300000210cc984 */ /* 0x000ee20000000c00 */
[----:B--2---:R-:W-:Y:S02]  /*9ef0*/  @!P4 IMAD.MOV.U32 R34, RZ, RZ, R36 ;  /* 0x000000ffff22c224 */ /* 0x004fe400078e0024 */
[----:B------:R-:W-:Y:S02]  /*9f00*/  @!P4 IMAD.MOV.U32 R35, RZ, RZ, R37 ;  /* 0x000000ffff23c224 */ /* 0x000fe400078e0025 */
[----:B------:R-:W-:-:S05]  /*9f10*/  @!P4 IMAD.WIDE R34, R11, 0x2, R34 ;  /* 0x000000020b22c825 */ /* 0x000fca00078e0222 */
[----:B---3--:R2:W-:Y:S04]  /*9f20*/  @!P4 ST.E.128 desc[UR60][R34.64], R12 ;  /* 0x0000000c2200c985 */ /* 0x0085e8000c101d3c */
[----:B------:R-:W3:Y:S01]  /*9f30*/  @!P5 LDS.128 R12, [R32+0x3000] ;  /* 0x00300000200cd984 */ /* 0x000ee20000000c00 */
[----:B--2---:R-:W-:-:S04]  /*9f40*/  @!P5 LEA R34, P4, R19, R36, 0x1 ;  /* 0x000000241322d211 */ /* 0x004fc800078808ff */
[----:B------:R-:W-:Y:S02]  /*9f50*/  @!P5 LEA.HI.X R35, R19, R37, R164, 0x1, P4 ;  /* 0x000000251323d211 */ /* 0x000fe400020f0ca4 */
[----:B------:R-:W-:-:S03]  /*9f60*/  ISETP.GE.AND P4, PT, R22, UR4, PT ;  /* 0x0000000416007c0c */ /* 0x000fc6000bf86270 */
[----:B---3--:R2:W-:Y:S10]  /*9f70*/  @!P5 ST.E.128 desc[UR60][R34.64], R12 ;  /* 0x0000000c2200d985 */ /* 0x0085f4000c101d3c */
[----:B------:R-:W3:Y:S01]  /*9f80*/  @!P4 LDS.128 R12, [R33+0x6000] ;  /* 0x00600000210cc984 */ /* 0x000ee20000000c00 */
[----:B--2---:R-:W-:-:S04]  /*9f90*/  @!P4 LEA R34, P5, R22, R36, 0x1 ;  /* 0x000000241622c211 */ /* 0x004fc800078a08ff */
[----:B------:R-:W-:Y:S02]  /*9fa0*/  @!P4 LEA.HI.X R35, R22, R37, R175, 0x1, P5 ;  /* 0x000000251623c211 */ /* 0x000fe400028f0caf */
[----:B------:R-:W-:-:S03]  /*9fb0*/  ISETP.GE.AND P5, PT, R23, UR4, PT ;  /* 0x0000000417007c0c */ /* 0x000fc6000bfa6270 */
[----:B---3--:R2:W-:Y:S10]  /*9fc0*/  @!P4 ST.E.128 desc[UR60][R34.64], R12 ;  /* 0x0000000c2200c985 */ /* 0x0085f4000c101d3c */
[----:B------:R-:W3:Y:S01]  /*9fd0*/  @!P5 LDS.128 R12, [R32+0x6000] ;  /* 0x00600000200cd984 */ /* 0x000ee20000000c00 */
[----:B--2---:R-:W-:-:S04]  /*9fe0*/  @!P5 LEA R34, P4, R23, R36, 0x1 ;  /* 0x000000241722d211 */ /* 0x004fc800078808ff */
[----:B------:R-:W-:-:S05]  /*9ff0*/  @!P5 LEA.HI.X R35, R23, R37, R174, 0x1, P4 ;  /* 0x000000251723d211 */ /* 0x000fca00020f0cae */
[----:B---3--:R4:W-:Y:S04]  /*a000*/  @!P5 ST.E.128 desc[UR60][R34.64], R12 ;  /* 0x0000000c2200d985 */ /* 0x0089e8000c101d3c */
.L_x_552:
[----:B------:R-:W-:Y:S05]  /*a010*/  BSYNC B1 ;  /* 0x0000000000017941 */ /* 0x000fea0003800000 */
.L_x_551:
[----:B------:R-:W-:-:S03]  /*a020*/  UMOV UR4, 0xffffffff ;  /* 0xffffffff00047882 */ /* 0x000fc60000000000 */
[----:B------:R-:W-:Y:S05]  /*a030*/  BRA.DIV UR4, `(.L_x_553) ;  /* 0x0000015604487947 */ /* 0x000fea000b800000 */
[----:B--2---:R2:W0:Y:S04]  /*a040*/  SHFL.IDX PT, R37, R39, 0x1, 0x1c1f ;  /* 0x003c1f0027257f89 */ /* 0x00442800000e0000 */
[----:B---3--:R2:W3:Y:S02]  /*a050*/  SHFL.IDX PT, R36, R38, 0x1, 0x1c1f ;  /* 0x003c1f0026247f89 */ /* 0x0084e400000e0000 */
.L_x_812:
[----:B------:R-:W-:-:S13]  /*a060*/  ISETP.GE.AND P4, PT, R40, 0x41, PT ;  /* 0x000000412800780c */ /* 0x000fda0003f86270 */
[----:B------:R-:W-:Y:S05]  /*a070*/  @!P4 BRA `(.L_x_493) ;  /* 0x00000000008cc947 */ /* 0x000fea0003800000 */
[----:B------:R-:W-:Y:S02]  /*a080*/  ULDC UR4, c[0x0][0x2f4] ;  /* 0x0000bd0000047ab9 */ /* 0x000fe40000000800 */
[----:B------:R-:W-:-:S13]  /*a090*/  ISETP.GE.AND P4, PT, R16, UR4, PT ;  /* 0x0000000410007c0c */ /* 0x000fda000bf86270 */
[----:B----4-:R-:W4:Y:S01]  /*a0a0*/  @!P4 LDS.128 R12, [R33+0x2000] ;  /* 0x00200000210cc984 */ /* 0x010f220000000c00 */
[----:B---3--:R-:W-:-:S04]  /*a0b0*/  @!P4 LEA R34, P5, R16, R36, 0x1 ;  /* 0x000000241022c211 */ /* 0x008fc800078a08ff */
[----:B0-----:R-:W-:Y:S02]  /*a0c0*/  @!P4 LEA.HI.X R35, R16, R37, R17, 0x1, P5 ;  /* 0x000000251023c211 */ /* 0x001fe400028f0c11 */
[----:B------:R-:W-:-:S13]  /*a0d0*/  ISETP.GE.AND P5, PT, R0, UR4, PT ;  /* 0x0000000400007c0c */ /* 0x000fda000bfa6270 */
[----:B------:R-:W-:Y:S01]  /*a0e0*/  @!P5 SHF.L.U32 R11, R162, 0x3, RZ ;  /* 0x00000003a20bd819 */ /* 0x000fe200000006ff */
[----:B----4-:R0:W-:Y:S01]  /*a0f0*/  @!P4 ST.E.128 desc[UR60][R34.64], R12 ;  /* 0x0000000c2200c985 */ /* 0x0101e2000c101d3c */
[----:B------:R-:W-:-:S03]  /*a100*/  ISETP.GE.AND P4, PT, R3, UR4, PT ;  /* 0x0000000403007c0c */ /* 0x000fc6000bf86270 */
[----:B------:R-:W3:Y:S01]  /*a110*/  @!P5 LDS.128 R12, [R32+0x2000] ;  /* 0x00200000200cd984 */ /* 0x000ee20000000c00 */
[----:B0-----:R-:W-:Y:S02]  /*a120*/  @!P5 IMAD.MOV.U32 R34, RZ, RZ, R36 ;  /* 0x000000ffff22d224 */ /* 0x001fe400078e0024 */
[----:B------:R-:W-:Y:S02]  /*a130*/  @!P5 IMAD.MOV.U32 R35, RZ, RZ, R37 ;  /* 0x000000ffff23d224 */ /* 0x000fe400078e0025 */
[----:B------:R-:W-:-:S05]  /*a140*/  @!P5 IMAD.WIDE R34, R11, 0x2, R34 ;  /* 0x000000020b22d825 */ /* 0x000fca00078e0222 */
[----:B------:R-:W-:Y:S01]  /*a150*/  @!P4 SHF.L.U32 R11, R163, 0x3, RZ ;  /* 0x00000003a30bc819 */ /* 0x000fe200000006ff */
[----:B---3--:R0:W-:Y:S01]  /*a160*/  @!P5 ST.E.128 desc[UR60][R34.64], R12 ;  /* 0x0000000c2200d985 */ /* 0x0081e2000c101d3c */
[----:B------:R-:W-:-:S03]  /*a170*/  ISETP.GE.AND P5, PT, R19, UR4, PT ;  /* 0x0000000413007c0c */ /* 0x000fc6000bfa6270 */
[----:B------:R-:W3:Y:S01]  /*a180*/  @!P4 LDS.128 R12, [R33+0x5000] ;  /* 0x00500000210cc984 */ /* 0x000ee20000000c00 */
[----:B0-----:R-:W-:Y:S02]  /*a190*/  @!P4 IMAD.MOV.U32 R34, RZ, RZ, R36 ;  /* 0x000000ffff22c224 */ /* 0x001fe400078e0024 */
[----:B------:R-:W-:Y:S02]  /*a1a0*/  @!P4 IMAD.MOV.U32 R35, RZ, RZ, R37 ;  /* 0x000000ffff23c224 */ /* 0x000fe400078e0025 */
[----:B------:R-:W-:-:S05]  /*a1b0*/  @!P4 IMAD.WIDE R34, R11, 0x2, R34 ;  /* 0x000000020b22c825 */ /* 0x000fca00078e0222 */
[----:B---3--:R0:W-:Y:S04]  /*a1c0*/  @!P4 ST.E.128 desc[UR60][R34.64], R12 ;  /* 0x0000000c2200c985 */ /* 0x0081e8000c101d3c */
[----:B------:R-:W3:Y:S01]  /*a1d0*/  @!P5 LDS.128 R12, [R32+0x5000] ;  /* 0x00500000200cd984 */ /* 0x000ee20000000c00 */
[----:B0-----:R-:W-:-:S04]  /*a1e0*/  @!P5 LEA R34, P4, R19, R36, 0x1 ;  /* 0x000000241322d211 */ /* 0x001fc800078808ff */
[----:B------:R-:W-:Y:S02]  /*a1f0*/  @!P5 LEA.HI.X R35, R19, R37, R164, 0x1, P4 ;  /* 0x000000251323d211 */ /* 0x000fe400020f0ca4 */
[----:B------:R-:W-:-:S03]  /*a200*/  ISETP.GE.AND P4, PT, R22, UR4, PT ;  /* 0x0000000416007c0c */ /* 0x000fc6000bf86270 */
[----:B---3--:R0:W-:Y:S10]  /*a210*/  @!P5 ST.E.128 desc[UR60][R34.64], R12 ;  /* 0x0000000c2200d985 */ /* 0x0081f4000c101d3c */
[----:B------:R-:W3:Y:S01]  /*a220*/  @!P4 LDS.128 R12, [R33+0x8000] ;  /* 0x00800000210cc984 */ /* 0x000ee20000000c00 */
[----:B0-----:R-:W-:-:S04]  /*a230*/  @!P4 LEA R34, P5, R22, R36, 0x1 ;  /* 0x000000241622c211 */ /* 0x001fc800078a08ff */
[----:B------:R-:W-:Y:S02]  /*a240*/  @!P4 LEA.HI.X R35, R22, R37, R175, 0x1, P5 ;  /* 0x000000251623c211 */ /* 0x000fe400028f0caf */
[----:B------:R-:W-:-:S03]  /*a250*/  ISETP.GE.AND P5, PT, R23, UR4, PT ;  /* 0x0000000417007c0c */ /* 0x000fc6000bfa6270 */
[----:B---3--:R-:W-:Y:S10]  /*a260*/  @!P4 ST.E.128 desc[UR60][R34.64], R12 ;  /* 0x0000000c2200c985 */ /* 0x008ff4000c101d3c */
[----:B------:R0:W3:Y:S02]  /*a270*/  @!P5 LDS.128 R12, [R32+0x8000] ;  /* 0x00800000200cd984 */ /* 0x0000e40000000c00 */
[----:B0-----:R-:W-:-:S04]  /*a280*/  @!P5 LEA R32, P4, R23, R36, 0x1 ;  /* 0x000000241720d211 */ /* 0x001fc800078808ff */
[----:B------:R-:W-:-:S05]  /*a290*/  @!P5 LEA.HI.X R33, R23, R37, R174, 0x1, P4 ;  /* 0x000000251721d211 */ /* 0x000fca00020f0cae */
[----:B---3--:R0:W-:Y:S04]  /*a2a0*/  @!P5 ST.E.128 desc[UR60][R32.64], R12 ;  /* 0x0000000c2000d985 */ /* 0x0081e8000c101d3c */
.L_x_493:
[----:B------:R-:W-:Y:S05]  /*a2b0*/  BSYNC B0 ;  /* 0x0000000000007941 */ /* 0x000fea0003800000 */
.L_x_457:
[----:B0--3--:R-:W0:Y:S01]  /*a2c0*/  S2R R11, SR_TID.X ;  /* 0x00000000000b7919 */ /* 0x009e220000002100 */
[----:B------:R-:W-:Y:S01]  /*a2d0*/  @!PT LDS RZ, [RZ] ;  /* 0x00000000fffff984 */ /* 0x000fe20000000800 */
[----:B------:R-:W-:Y:S01]  /*a2e0*/  @!PT LDS RZ, [RZ] ;  /* 0x00000000fffff984 */ /* 0x000fe20000000800 */
[----:B------:R-:W-:Y:S01]  /*a2f0*/  @!PT LDS RZ, [RZ] ;  /* 0x00000000fffff984 */ /* 0x000fe20000000800 */
[----:B------:R-:W-:Y:S01]  /*a300*/  @!PT LDS RZ, [RZ] ;  /* 0x00000000fffff984 */ /* 0x000fe20000000800 */
[----:B------:R3:W-:Y:S06]  /*a310*/  MEMBAR.ALL.CTA ;  /* 0x0000000000007992 */ /* 0x0007ec0000008000 */
[----:B---3--:R-:W3:Y:S01]  /*a320*/  FENCE.VIEW.ASYNC.S ;  /* 0x00000000000073c6 */ /* 0x008ee20000000000 */
[----:B------:R-:W-:Y:S05]  /*a330*/  WARPSYNC.ALL ;  /* 0x0000000000007948 */ /* 0x000fea0003800000 */
[----:B------:R-:W-:Y:S01]  /*a340*/  BSSY B0, `(.L_x_554) ;  /* 0x0000009000007945 */ /* 0x000fe20003800000 */
[----:B0-----:R-:W-:Y:S01]  /*a350*/  LOP3.LUT R11, R11, 0x7f, RZ, 0xc0, !PT ;  /* 0x0000007f0b0b7812 */ /* 0x001fe200078ec0ff */
[----:B---3--:R0:W-:Y:S03]  /*a360*/  BAR.SYNC.DEFER_BLOCKING R148, 0x80 ;  /* 0x000200940000751d */ /* 0x0081e60000010000 */
[----:B------:R-:W-:-:S13]  /*a370*/  ISETP.NE.AND P4, PT, R11, RZ, PT ;  /* 0x000000ff0b00720c */ /* 0x000fda0003f85270 */
[----:B------:R-:W-:-:S04]  /*a380*/  @!P4 IADD3 R11, R88, 0x2a8a0, RZ ;  /* 0x0002a8a0580bc810 */ /* 0x000fc80007ffe0ff */
[----:B------:R-:W-:-:S04]  /*a390*/  @!P4 PRMT R11, RZ, 0x654, R11 ;  /* 0x00000654ff0bc816 */ /* 0x000fc8000000000b */
[----:B------:R0:W-:Y:S01]  /*a3a0*/  @!P4 SYNCS.ARRIVE.TRANS64.RED.A1T0 RZ, [R11+URZ], RZ ;  /* 0x000000ff0bffc9a7 */ /* 0x0001e2000810043f */
[----:B------:R-:W-:Y:S05]  /*a3b0*/  @!P0 BRA `(.L_x_555) ;  /* 0x0000000000048947 */ /* 0x000fea0003800000 */
[----:B------:R-:W-:Y:S01]  /*a3c0*/  BPT.TRAP 0x1 ;  /* 0x000000040000795c */ /* 0x000fe20000300000 */
.L_x_555:
[----:B------:R-:W-:Y:S05]  /*a3d0*/  BSYNC B0 ;  /* 0x0000000000007941 */ /* 0x000fea0003800000 */
.L_x_554:
[----:B------:R-:W3:Y:S01]  /*a3e0*/  SYNCS.PHASECHK.TRANS64.TRYWAIT P0, [R88+URZ+0x2a8b0], R89 ;  /* 0x02a8b059580075a7 */ /* 0x000ee2000800017f */
[----:B------:R-:W-:Y:S04]  /*a3f0*/  BSSY B0, `(.L_x_556) ;  /* 0x0000002000007945 */ /* 0x000fe80003800000 */
[----:B---3--:R-:W-:Y:S05]  /*a400*/  @!P0 BRA `(.L_x_557) ;  /* 0x0000015000a08947 */ /* 0x008fea0003800000 */
.L_x_813:
[----:B------:R-:W-:Y:S05]  /*a410*/  BSYNC B0 ;  /* 0x0000000000007941 */ /* 0x000fea0003800000 */
.L_x_556:
[----:B------:R-:W-:Y:S01]  /*a420*/  ULDC.64 UR4, c[0x0][0x328] ;  /* 0x0000ca0000047ab9 */ /* 0x000fe20000000a00 */
[----:B------:R-:W-:Y:S01]  /*a430*/  IADD3 R87, -R165, R87, RZ ;  /* 0x00000057a5577210 */ /* 0x000fe20007ffe1ff */
[----:B------:R-:W-:Y:S01]  /*a440*/  IMAD R85, R85, UR4, RZ ;  /* 0x0000000455557c24 */ /* 0x000fe2000f8e02ff */
[----:B------:R-:W-:Y:S01]  /*a450*/  BSSY B0, `(.L_x_558) ;  /* 0x000002d000007945 */ /* 0x000fe20003800000 */
[----:B--2-4-:R-:W-:Y:S01]  /*a460*/  IMAD.WIDE.U32 R12, R84, UR4, RZ ;  /* 0x00000004540c7c25 */ /* 0x014fe2000f8e00ff */
[----:B------:R-:W-:-:S03]  /*a470*/  ISETP.GE.AND P0, PT, R87, 0x1, PT ;  /* 0x000000015700780c */ /* 0x000fc60003f06270 */
[----:B------:R-:W-:Y:S01]  /*a480*/  IMAD R85, R84, UR5, R85 ;  /* 0x0000000554557c24 */ /* 0x000fe2000f8e0255 */
[----:B------:R-:W-:Y:S01]  /*a490*/  ULDC.64 UR4, c[0x0][0x338] ;  /* 0x0000ce0000047ab9 */ /* 0x000fe20000000a00 */
[----:B------:R-:W-:Y:S02]  /*a4a0*/  IMAD R14, R18, 0x3000, R5 ;  /* 0x00003000120e7824 */ /* 0x000fe400078e0205 */
[----:B------:R-:W-:Y:S02]  /*a4b0*/  IMAD R86, R86, UR4, RZ ;  /* 0x0000000456567c24 */ /* 0x000fe4000f8e02ff */
[----:B------:R-:W-:Y:S01]  /*a4c0*/  IMAD.IADD R13, R13, 0x1, R85 ;  /* 0x000000010d0d7824 */ /* 0x000fe200078e0255 */
[----:B------:R-:W-:Y:S01]  /*a4d0*/  LEA R36, R14, R125, 0x1 ;  /* 0x0000007d0e247211 */ /* 0x000fe200078e08ff */
[C---:B0-----:R-:W-:Y:S02]  /*a4e0*/  IMAD R11, R31.reuse, UR5, R86 ;  /* 0x000000051f0b7c24 */ /* 0x041fe4000f8e0256 */
[----:B------:R-:W-:Y:S01]  /*a4f0*/  IMAD.WIDE.U32 R12, R31, UR4, R12 ;  /* 0x000000041f0c7c25 */ /* 0x000fe2000f8e000c */
[----:B------:R-:W-:-:S03]  /*a500*/  ULDC.64 UR4, c[0x0][0x330] ;  /* 0x0000cc0000047ab9 */ /* 0x000fc60000000a00 */
[----:B------:R-:W-:Y:S02]  /*a510*/  IMAD R15, R4, UR4, RZ ;  /* 0x00000004040f7c24 */ /* 0x000fe4000f8e02ff */
[----:B------:R-:W-:Y:S02]  /*a520*/  IMAD.IADD R13, R13, 0x1, R11 ;  /* 0x000000010d0d7824 */ /* 0x000fe400078e020b */
[C---:B------:R-:W-:Y:S02]  /*a530*/  IMAD R11, R30.reuse, UR5, R15 ;  /* 0x000000051e0b7c24 */ /* 0x040fe4000f8e020f */
[----:B------:R-:W-:Y:S01]  /*a540*/  IMAD.WIDE.U32 R12, R30, UR4, R12 ;  /* 0x000000041e0c7c25 */ /* 0x000fe2000f8e000c */
[----:B------:R-:W-:-:S03]  /*a550*/  ULDC.64 UR4, c[0x0][0x318] ;  /* 0x0000c60000047ab9 */ /* 0x000fc60000000a00 */
[----:B------:R-:W-:Y:S01]  /*a560*/  IMAD.IADD R11, R13, 0x1, R11 ;  /* 0x000000010d0b7824 */ /* 0x000fe200078e020b */
[----:B------:R-:W-:Y:S01]  /*a570*/  LEA R31, P5, R12, UR4, 0x1 ;  /* 0x000000040c1f7c11 */ /* 0x000fe2000f8a08ff */
[----:B------:R-:W-:-:S03]  /*a580*/  IMAD.IADD R32, R131, 0x1, R14 ;  /* 0x0000000183207824 */ /* 0x000fc600078e020e */
[----:B------:R-:W-:Y:S01]  /*a590*/  LEA.HI.X R11, R12, UR5, R11, 0x1, P5 ;  /* 0x000000050c0b7c11 */ /* 0x000fe2000a8f0c0b */
[----:B------:R-:W-:Y:S02]  /*a5a0*/  IMAD R37, R32, 0x2, R125 ;  /* 0x0000000220257824 */ /* 0x000fe400078e027d */
[----:B------:R0:W2:Y:S04]  /*a5b0*/  SHFL.IDX PT, R32, R31, RZ, 0x1c1f ;  /* 0x001c1fff1f207589 */ /* 0x0000a800000e0000 */
[----:B------:R0:W4:Y:S01]  /*a5c0*/  SHFL.IDX PT, R33, R11, RZ, 0x1c1f ;  /* 0x001c1fff0b217589 */ /* 0x00012200000e0000 */
[----:B------:R-:W-:Y:S05]  /*a5d0*/  @!P0 BRA `(.L_x_559) ;  /* 0x0000000000508947 */ /* 0x000fea0003800000 */
[----:B------:R-:W-:-:S13]  /*a5e0*/  ISETP.NE.AND P5, PT, R6, RZ, PT ;  /* 0x000000ff0600720c */ /* 0x000fda0003fa5270 */
[----:B------:R-:W5:Y:S01]  /*a5f0*/  @P5 LDS.128 R12, [R36] ;  /* 0x00000000240c5984 */ /* 0x000f620000000c00 */
[----:B--2---:R-:W-:-:S04]  /*a600*/  @P5 LEA R34, P0, R16, R32, 0x1 ;  /* 0x0000002010225211 */ /* 0x004fc800078008ff */
[----:B----4-:R-:W-:Y:S02]  /*a610*/  @P5 LEA.HI.X R35, R16, R33, R17, 0x1, P0 ;  /* 0x0000002110235211 */ /* 0x010fe400000f0c11 */
[----:B------:R-:W-:-:S13]  /*a620*/  ISETP.NE.AND P0, PT, R20, RZ, PT ;  /* 0x000000ff1400720c */ /* 0x000fda0003f05270 */
[----:B-1----:R-:W-:Y:S01]  /*a630*/  @P0 IMAD.SHL.U32 R39, R162, 0x8, RZ ;  /* 0x00000008a2270824 */ /* 0x002fe200078e00ff */
[----:B-----5:R1:W-:Y:S01]  /*a640*/  @P5 ST.E.128 desc[UR60][R34.64], R12 ;  /* 0x0000000c22005985 */ /* 0x0203e2000c101d3c */
[----:B------:R-:W-:-:S03]  /*a650*/  ISETP.NE.AND P5, PT, R21, RZ, PT ;  /* 0x000000ff1500720c */ /* 0x000fc60003fa5270 */
[----:B------:R-:W2:Y:S01]  /*a660*/  @P0 LDS.128 R12, [R37] ;  /* 0x00000000250c0984 */ /* 0x000ea20000000c00 */
[----:B-1----:R-:W-:-:S09]  /*a670*/  @P0 IMAD.WIDE R34, R39, 0x2, R32 ;  /* 0x0000000227220825 */ /* 0x002fd200078e0220 */
[----:B------:R-:W-:Y:S01]  /*a680*/  @P5 SHF.L.U32 R39, R163, 0x3, RZ ;  /* 0x00000003a3275819 */ /* 0x000fe200000006ff */
[----:B--2---:R1:W-:Y:S01]  /*a690*/  @P0 ST.E.128 desc[UR60][R34.64], R12 ;  /* 0x0000000c22000985 */ /* 0x0043e2000c101d3c */
[----:B------:R-:W-:-:S03]  /*a6a0*/  ISETP.NE.AND P0, PT, R26, RZ, PT ;  /* 0x000000ff1a00720c */ /* 0x000fc60003f05270 */
[----:B------:R-:W2:Y:S01]  /*a6b0*/  @P5 LDS.128 R12, [R36+0x3000] ;  /* 0x00300000240c5984 */ /* 0x000ea20000000c00 */
[----:B-1----:R-:W-:-:S05]  /*a6c0*/  @P5 IMAD.WIDE R34, R39, 0x2, R32 ;  /* 0x0000000227225825 */ /* 0x002fca00078e0220 */
[----:B--2---:R-:W-:Y:S04]  /*a6d0*/  @P5 ST.E.128 desc[UR60][R34.64], R12 ;  /* 0x0000000c22005985 */ /* 0x004fe8000c101d3c */
[C---:B------:R-:W-:Y:S01]  /*a6e0*/  @P0 LEA R32, P5, R19.reuse, R32, 0x1 ;  /* 0x0000002013200211 */ /* 0x040fe200078a08ff */
[----:B------:R-:W1:Y:S03]  /*a6f0*/  @P0 LDS.128 R12, [R37+0x3000] ;  /* 0x00300000250c0984 */ /* 0x000e660000000c00 */
[----:B------:R-:W-:-:S05]  /*a700*/  @P0 LEA.HI.X R33, R19, R33, R164, 0x1, P5 ;  /* 0x0000002113210211 */ /* 0x000fca00028f0ca4 */
[----:B-1----:R1:W-:Y:S04]  /*a710*/  @P0 ST.E.128 desc[UR60][R32.64], R12 ;  /* 0x0000000c20000985 */ /* 0x0023e8000c101d3c */
.L_x_559:
[----:B------:R-:W-:Y:S05]  /*a720*/  BSYNC B0 ;  /* 0x0000000000007941 */ /* 0x000fea0003800000 */
.L_x_558:
[----:B------:R-:W-:Y:S01]  /*a730*/  ISETP.GE.AND P0, PT, R87, 0x41, PT ;  /* 0x000000415700780c */ /* 0x000fe20003f06270 */
[----:B-1--4-:R1:W4:Y:S01]  /*a740*/  SHFL.IDX PT, R33, R11, 0x1, 0x1c1f ;  /* 0x003c1f000b217f89 */ /* 0x01232200000e0000 */
[----:B------:R-:W-:Y:S03]  /*a750*/  BSSY B0, `(.L_x_560) ;  /* 0x0000017000007945 */ /* 0x000fe60003800000 */
[----:B--2---:R1:W2:Y:S08]  /*a760*/  SHFL.IDX PT, R32, R31, 0x1, 0x1c1f ;  /* 0x003c1f001f207f89 */ /* 0x0042b000000e0000 */
[----:B-1----:R-:W-:Y:S05]  /*a770*/  @!P0 BRA `(.L_x_561) ;  /* 0x0000000000508947 */ /* 0x002fea0003800000 */
[----:B------:R-:W-:-:S13]  /*a780*/  ISETP.NE.AND P5, PT, R6, RZ, PT ;  /* 0x000000ff0600720c */ /* 0x000fda0003fa5270 */
[----:B------:R-:W1:Y:S01]  /*a790*/  @P5 LDS.128 R12, [R36+0x2000] ;  /* 0x00200000240c5984 */ /* 0x000e620000000c00 */
[----:B--2---:R-:W-:-:S04]  /*a7a0*/  @P5 LEA R34, P0, R16, R32, 0x1 ;  /* 0x0000002010225211 */ /* 0x004fc800078008ff */
[----:B----4-:R-:W-:Y:S02]  /*a7b0*/  @P5 LEA.HI.X R35, R16, R33, R17, 0x1, P0 ;  /* 0x0000002110235211 */ /* 0x010fe400000f0c11 */
[----:B------:R-:W-:-:S13]  /*a7c0*/  ISETP.NE.AND P0, PT, R20, RZ, PT ;  /* 0x000000ff1400720c */ /* 0x000fda0003f05270 */
[----:B0-----:R-:W-:Y:S01]  /*a7d0*/  @P0 IMAD.SHL.U32 R11, R162, 0x8, RZ ;  /* 0x00000008a20b0824 */ /* 0x001fe200078e00ff */
[----:B-1----:R0:W-:Y:S01]  /*a7e0*/  @P5 ST.E.128 desc[UR60][R34.64], R12 ;  /* 0x0000000c22005985 */ /* 0x0021e2000c101d3c */
[----:B------:R-:W-:-:S03]  /*a7f0*/  ISETP.NE.AND P5, PT, R21, RZ, PT ;  /* 0x000000ff1500720c */ /* 0x000fc60003fa5270 */
[----:B------:R-:W1:Y:S01]  /*a800*/  @P0 LDS.128 R12, [R37+0x2000] ;  /* 0x00200000250c0984 */ /* 0x000e620000000c00 */
[----:B0-----:R-:W-:-:S09]  /*a810*/  @P0 IMAD.WIDE R34, R11, 0x2, R32 ;  /* 0x000000020b220825 */ /* 0x001fd200078e0220 */
[----:B------:R-:W-:Y:S01]  /*a820*/  @P5 IMAD.SHL.U32 R11, R163, 0x8, RZ ;  /* 0x00000008a30b5824 */ /* 0x000fe200078e00ff */
[----:B-1----:R0:W-:Y:S01]  /*a830*/  @P0 ST.E.128 desc[UR60][R34.64], R12 ;  /* 0x0000000c22000985 */ /* 0x0021e2000c101d3c */
[----:B------:R-:W-:-:S03]  /*a840*/  ISETP.NE.AND P0, PT, R26, RZ, PT ;  /* 0x000000ff1a00720c */ /* 0x000fc60003f05270 */
[----:B------:R-:W1:Y:S01]  /*a850*/  @P5 LDS.128 R12, [R36+0x5000] ;  /* 0x00500000240c5984 */ /* 0x000e620000000c00 */
[----:B0-----:R-:W-:-:S05]  /*a860*/  @P5 IMAD.WIDE R34, R11, 0x2, R32 ;  /* 0x000000020b225825 */ /* 0x001fca00078e0220 */
[----:B-1----:R-:W-:Y:S04]  /*a870*/  @P5 ST.E.128 desc[UR60][R34.64], R12 ;  /* 0x0000000c22005985 */ /* 0x002fe8000c101d3c */
[C---:B------:R-:W-:Y:S01]  /*a880*/  @P0 LEA R32, P5, R19.reuse, R32, 0x1 ;  /* 0x0000002013200211 */ /* 0x040fe200078a08ff */
[----:B------:R-:W0:Y:S03]  /*a890*/  @P0 LDS.128 R12, [R37+0x5000] ;  /* 0x00500000250c0984 */ /* 0x000e260000000c00 */
[----:B------:R-:W-:-:S05]  /*a8a0*/  @P0 LEA.HI.X R33, R19, R33, R164, 0x1, P5 ;  /* 0x0000002113210211 */ /* 0x000fca00028f0ca4 */
[----:B0-----:R1:W-:Y:S04]  /*a8b0*/  @P0 ST.E.128 desc[UR60][R32.64], R12 ;  /* 0x0000000c20000985 */ /* 0x0013e8000c101d3c */
.L_x_561:
[----:B------:R-:W-:Y:S05]  /*a8c0*/  BSYNC B0 ;  /* 0x0000000000007941 */ /* 0x000fea0003800000 */
.L_x_560:
[----:B------:R-:W-:Y:S01]  /*a8d0*/  @!PT LDS RZ, [RZ] ;  /* 0x00000000fffff984 */ /* 0x000fe20000000800 */
[----:B------:R-:W-:Y:S01]  /*a8e0*/  @!PT LDS RZ, [RZ] ;  /* 0x00000000fffff984 */ /* 0x000fe20000000800 */
[----:B------:R-:W-:Y:S01]  /*a8f0*/  @!PT LDS RZ, [RZ] ;  /* 0x00000000fffff984 */ /* 0x000fe20000000800 */
[----:B------:R-:W-:Y:S01]  /*a900*/  @!PT LDS RZ, [RZ] ;  /* 0x00000000fffff984 */ /* 0x000fe20000000800 */
[----:B------:R5:W-:Y:S06]  /*a910*/  MEMBAR.ALL.CTA ;  /* 0x0000000000007992 */ /* 0x000bec0000008000 */
[----:B-----5:R-:W5:Y:S01]  /*a920*/  FENCE.VIEW.ASYNC.S ;  /* 0x00000000000073c6 */ /* 0x020f620000000000 */
[----:B---3--:R-:W-:Y:S01]  /*a930*/  @!P4 IADD3 R88, R88, 0x2a8c0, RZ ;  /* 0x0002a8c05858c810 */ /* 0x008fe20007ffe0ff */
[----:B------:R-:W-:Y:S01]  /*a940*/  VIADD R18, R18, 0x1 ;  /* 0x0000000112127836 */ /* 0x000fe20000000000 */
[----:B-----5:R3:W-:Y:S01]  /*a950*/  BAR.SYNC.DEFER_BLOCKING R148, 0x80 ;  /* 0x000200940000751d */ /* 0x0207e20000010000 */
[----:B------:R-:W-:-:S02]  /*a960*/  ISETP.NE.AND P5, PT, R127, RZ, PT ;  /* 0x000000ff7f00720c */ /* 0x000fc40003fa5270 */
[----:B------:R-:W-:Y:S02]  /*a970*/  @!P4 PRMT R88, RZ, 0x654, R88 ;  /* 0x00000654ff58c816 */ /* 0x000fe40000000058 */
[----:B------:R-:W-:Y:S02]  /*a980*/  PLOP3.LUT P0, PT, PT, PT, PT, 0x8, 0x0 ;  /* 0x000000000000781c */ /* 0x000fe40003f0e170 */
[----:B------:R3:W-:Y:S01]  /*a990*/  @!P4 SYNCS.ARRIVE.TRANS64.RED.A1T0 RZ, [R88+URZ], RZ ;  /* 0x000000ff58ffc9a7 */ /* 0x0007e2000810043f */
[----:B------:R-:W-:-:S04]  /*a9a0*/  ISETP.NE.AND P4, PT, R18, 0x2, PT ;  /* 0x000000021200780c */ /* 0x000fc80003f85270 */
[----:B0-----:R-:W-:Y:S02]  /*a9b0*/  SEL R11, RZ, 0x1, P4 ;  /* 0x00000001ff0b7807 */ /* 0x001fe40002000000 */
[----:B------:R-:W-:Y:S02]  /*a9c0*/  SEL R18, R18, RZ, P4 ;  /* 0x000000ff12127207 */ /* 0x000fe40002000000 */
[----:B------:R-:W-:Y:S01]  /*a9d0*/  LOP3.LUT R166, R166, R11, RZ, 0x3c, !PT ;  /* 0x0000000ba6a67212 */ /* 0x000fe200078e3cff */
[----:B---3--:R-:W-:Y:S06]  /*a9e0*/  @P5 BRA `(.L_x_562) ;  /* 0xffffff7c00145947 */ /* 0x008fec000383ffff */
.L_x_452:
[----:B------:R-:W-:Y:S01]  /*a9f0*/  BSSY B0, `(.L_x_563) ;  /* 0x000002a000007945 */ /* 0x000fe20003800000 */
[----:B------:R-:W-:Y:S01]  /*aa00*/  ISETP.GE.AND P2, PT, R147, 0x1, PT ;  /* 0x000000019300780c */ /* 0x000fe20003f46270 */
[----:B------:R-:W-:Y:S01]  /*aa10*/  IMAD.MOV.U32 R3, RZ, RZ, RZ ;  /* 0x000000ffff037224 */ /* 0x000fe200078e00ff */
[----:B------:R-:W-:Y:S02]  /*aa20*/  PLOP3.LUT P1, PT, PT, PT, PT, 0x80, 0x0 ;  /* 0x000000000000781c */ /* 0x000fe40003f2f070 */
[----:B------:R-:W-:Y:S02]  /*aa30*/  CS2R R86, SRZ ;  /* 0x0000000000567805 */ /* 0x000fe4000001ff00 */
[----:B------:R-:W-:Y:S02]  /*aa40*/  MOV R0, RZ ;  /* 0x000000ff00007202 */ /* 0x000fe40000000f00 */
        /* <DEDUP_REMOVED lines=26> */
[----:B------:R-:W-:Y:S01]  /*abf0*/  CS2R R92, SRZ ;  /* 0x00000000005c7805 */ /* 0x000fe2000001ff00 */
[----:B------:R-:W-:Y:S01]  /*ac00*/  IMAD.MOV.U32 R90, RZ, RZ, RZ ;  /* 0x000000ffff5a7224 */ /* 0x000fe200078e00ff */
[----:B------:R-:W-:Y:S01]  /*ac10*/  MOV R97, RZ ;  /* 0x000000ff00617202 */ /* 0x000fe20000000f00 */
[----:B------:R-:W-:Y:S01]  /*ac20*/  IMAD.MOV.U32 R26, RZ, RZ, RZ ;  /* 0x000000ffff1a7224 */ /* 0x000fe200078e00ff */
[----:B------:R-:W-:Y:S01]  /*ac30*/  CS2R R10, SRZ ;  /* 0x00000000000a7805 */ /* 0x000fe2000001ff00 */
[----:B------:R-:W-:Y:S01]  /*ac40*/  IMAD.MOV.U32 R99, RZ, RZ, RZ ;  /* 0x000000ffff637224 */ /* 0x000fe200078e00ff */
[----:B-12---:R-:W-:Y:S01]  /*ac50*/  MOV R32, RZ ;  /* 0x000000ff00207202 */ /* 0x006fe20000000f00 */
[----:B------:R-:W-:Y:S06]  /*ac60*/  @P0 BRA `(.L_x_564) ;  /* 0x0000000000080947 */ /* 0x000fec0003800000 */
[----:B------:R-:W0:Y:S02]  /*ac70*/  FENCE.VIEW.ASYNC.G ;  /* 0x00000000000073c6 */ /* 0x000e240000000100 */
[----:B0-----:R-:W-:Y:S06]  /*ac80*/  BAR.ARV 0xc, 0x180 ;  /* 0x0306000000007b1d */ /* 0x001fec0000002000 */
.L_x_564:
[----:B------:R-:W-:Y:S05]  /*ac90*/  BSYNC B0 ;  /* 0x0000000000007941 */ /* 0x000fea0003800000 */
.L_x_563:
[----:B------:R-:W-:Y:S02]  /*aca0*/  IMAD.MOV.U32 R91, RZ, RZ, RZ ;  /* 0x000000ffff5b7224 */ /* 0x000fe400078e00ff */
[----:B------:R-:W-:Y:S01]  /*acb0*/  IMAD.MOV.U32 R24, RZ, RZ, RZ ;  /* 0x000000ffff187224 */ /* 0x000fe200078e00ff */
[----:B------:R-:W-:Y:S06]  /*acc0*/  @!P2 BRA `(.L_x_565) ;  /* 0x000000b80058a947 */ /* 0x000fec0003800000 */
[----:B------:R-:W2:Y:S04]  /*acd0*/  LDL R4, [R1+0x34] ;  /* 0x0000340001047983 */ /* 0x000ea80000100800 */
[----:B------:R-:W0:Y:S02]  /*ace0*/  SHFL.IDX PT, R0, R226, RZ, 0x1f ;  /* 0x00001fffe2007589 */ /* 0x000e2400000e0000 */
[----:B0-----:R-:W-:-:S04]  /*acf0*/  LEA.HI R3, R0, R0, RZ, 0x1 ;  /* 0x0000000000037211 */ /* 0x001fc800078f08ff */
[----:B------:R-:W-:-:S04]  /*ad00*/  LOP3.LUT R3, R3, 0x1e, RZ, 0xc0, !PT ;  /* 0x0000001e03037812 */ /* 0x000fc800078ec0ff */
[----:B------:R-:W-:Y:S02]  /*ad10*/  IADD3 R3, R0, -R3, RZ ;  /* 0x8000000300037210 */ /* 0x000fe40007ffe0ff */
[----:B--2---:R-:W-:-:S13]  /*ad20*/  R2UR UR4, R4 ;  /* 0x00000000040472ca */ /* 0x004fda00000e0000 */
[----:B------:R-:W-:Y:S02]  /*ad30*/  ULOP3.LUT UP0, URZ, UR4, 0x1bf, URZ, 0xc0, !UPT ;  /* 0x000001bf043f7892 */ /* 0x000fe4000f80c03f */
[----:B------:R-:W-:-:S04]  /*ad40*/  LEA R3, R3, UR4, 0xd ;  /* 0x0000000403037c11 */ /* 0x000fc8000f8e68ff */
[----:B------:R-:W-:Y:S02]  /*ad50*/  SHF.R.U32.HI R3, RZ, 0x4, R3 ;  /* 0x00000004ff037819 */ /* 0x000fe40000011603 */
[----:B------:R-:W-:Y:S02]  /*ad60*/  PLOP3.LUT P0, PT, PT, PT, UP0, 0x80, 0x0 ;  /* 0x000000000000781c */ /* 0x000fe40003f0f008 */
[----:B------:R-:W-:-:S11]  /*ad70*/  LOP3.LUT R36, R3, 0x3fff, RZ, 0xc0, !PT ;  /* 0x00003fff03247812 */ /* 0x000fd600078ec0ff */
[----:B------:R-:W-:Y:S05]  /*ad80*/  @!P0 BRA `(.L_x_566) ;  /* 0x0000000000408947 */ /* 0x000fea0003800000 */
[----:B------:R-:W-:Y:S01]  /*ad90*/  MOV R0, 0x0 ;  /* 0x0000000000007802 */ /* 0x000fe20000000f00 */
[----:B------:R-:W-:Y:S01]  /*ada0*/  ULDC.64 UR4, c[0x4][0xf0] ;  /* 0x01003c0000047ab9 */ /* 0x000fe20000000a00 */
[----:B------:R-:W-:Y:S01]  /*adb0*/  ULDC.64 UR6, c[0x4][0xf8] ;  /* 0x01003e0000067ab9 */ /* 0x000fe20000000a00 */
[----:B------:R-:W-:Y:S01]  /*adc0*/  IMAD.U32 R4, RZ, RZ, UR4 ;  /* 0x00000004ff047e24 */ /* 0x000fe2000f8e00ff */
[----:B------:R0:W1:Y:S01]  /*add0*/  LDC.64 R14, c[0x4][R0] ;  /* 0x01000000000e7b82 */ /* 0x0000620000000a00 */
[----:B------:R-:W-:Y:S01]  /*ade0*/  MOV R5, UR5 ;  /* 0x0000000500057c02 */ /* 0x000fe20008000f00 */
[----:B------:R-:W-:Y:S01]  /*adf0*/  ULDC.64 UR4, c[0x4][0x38] ;  /* 0x01000e0000047ab9 */ /* 0x000fe20000000a00 */
[----:B------:R-:W-:Y:S01]  /*ae00*/  IMAD.U32 R6, RZ, RZ, UR6 ;  /* 0x00000006ff067e24 */ /* 0x000fe2000f8e00ff */
[----:B------:R-:W-:Y:S01]  /*ae10*/  MOV R7, UR7 ;  /* 0x0000000700077c02 */ /* 0x000fe20008000f00 */
[----:B------:R-:W-:Y:S01]  /*ae20*/  IMAD.U32 R10, RZ, RZ, UR4 ;  /* 0x00000004ff0a7e24 */ /* 0x000fe2000f8e00ff */
[----:B------:R-:W-:Y:S01]  /*ae30*/  MOV R11, UR5 ;  /* 0x00000005000b7c02 */ /* 0x000fe20008000f00 */
[----:B------:R-:W-:Y:S01]  /*ae40*/  IMAD.MOV.U32 R8, RZ, RZ, 0x70 ;  /* 0x00000070ff087424 */ /* 0x000fe200078e00ff */
[----:B------:R-:W-:Y:S01]  /*ae50*/  MOV R12, 0x1 ;  /* 0x00000001000c7802 */ /* 0x000fe20000000f00 */
[----:B0-----:R-:W-:-:S07]  /*ae60*/  IMAD.MOV.U32 R13, RZ, RZ, RZ ;  /* 0x000000ffff0d7224 */ /* 0x001fce00078e00ff */
[----:B------:R-:W-:-:S07]  /*ae70*/  LEPC R20, `(.L_x_566) ;  /* 0x000000001014794e */ /* 0x000fce0000000000 */
[----:B-1--45:R-:W-:Y:S05]  /*ae80*/  CALL.ABS.NOINC R14 ;  /* 0x000000000e007343 */ /* 0x032fea0003c00000 */
.L_x_566:
[----:B------:R-:W-:Y:S02]  /*ae90*/  ULDC UR4, c[0x0][0x3f4] ;  /* 0x0000fd0000047ab9 */ /* 0x000fe40000000800 */
[----:B------:R-:W-:-:S13]  /*aea0*/  ISETP.LT.AND P0, PT, RZ, UR4, PT ;  /* 0x00000004ff007c0c */ /* 0x000fda000bf01270 */
[----:B------:R-:W-:Y:S05]  /*aeb0*/  @P0 BRA `(.L_x_567) ;  /* 0x00000000003c0947 */ /* 0x000fea0003800000 */
[----:B------:R-:W-:-:S04]  /*aec0*/  LEA.HI R0, R189, R189, RZ, 0x1 ;  /* 0x000000bdbd007211 */ /* 0x000fc800078f08ff */
[----:B------:R-:W-:-:S04]  /*aed0*/  LOP3.LUT R0, R0, 0xfffffffe, RZ, 0xc0, !PT ;  /* 0xfffffffe00007812 */ /* 0x000fc800078ec0ff */
[----:B------:R-:W-:-:S04]  /*aee0*/  IADD3 R0, R189, -R0, RZ ;  /* 0x80000000bd007210 */ /* 0x000fc80007ffe0ff */
[----:B------:R-:W-:-:S04]  /*aef0*/  SHF.L.U32 R3, R0, 0x1f, RZ ;  /* 0x0000001f00037819 */ /* 0x000fc800000006ff */
[----:B------:R0:W1:Y:S03]  /*af00*/  SYNCS.PHASECHK.TRANS64.TRYWAIT P0, [R2+URZ+0x2a800], R3 ;  /* 0x02a80003020075a7 */ /* 0x000066000800017f */
[----:B-1----:R-:W-:Y:S05]  /*af10*/  @!P0 NANOSLEEP.SYNCS 0x989680 ;  /* 0x009896800000895d */ /* 0x002fea0003900000 */
[----:B------:R-:W1:Y:S01]  /*af20*/  @!P0 SYNCS.PHASECHK.TRANS64 P0, [R2+URZ+0x2a800], R3 ;  /* 0x02a80003020085a7 */ /* 0x000e62000800007f */
[----:B------:R-:W-:Y:S04]  /*af30*/  BSSY B0, `(.L_x_568) ;  /* 0x0000006000007945 */ /* 0x000fe80003800000 */
[----:B-1----:R-:W-:Y:S05]  /*af40*/  @P0 BRA `(.L_x_569) ;  /* 0x0000000000100947 */ /* 0x002fea0003800000 */
.L_x_570:
[----:B-1----:R1:W2:Y:S02]  /*af50*/  SYNCS.PHASECHK.TRANS64.TRYWAIT P0, [R2+URZ+0x2a800], R3 ;  /* 0x02a80003020075a7 */ /* 0x0022a4000800017f */
[----:B--2---:R-:W-:Y:S05]  /*af60*/  @!P0 NANOSLEEP.SYNCS 0x989680 ;  /* 0x009896800000895d */ /* 0x004fea0003900000 */
[----:B------:R-:W2:Y:S02]  /*af70*/  @!P0 SYNCS.PHASECHK.TRANS64 P0, [R2+URZ+0x2a800], R3 ;  /* 0x02a80003020085a7 */ /* 0x000ea4000800007f */
[----:B--2---:R-:W-:Y:S05]  /*af80*/  @!P0 BRA `(.L_x_570) ;  /* 0xfffffffc00f08947 */ /* 0x004fea000383ffff */
.L_x_569:
[----:B------:R-:W-:Y:S05]  /*af90*/  BSYNC B0 ;  /* 0x0000000000007941 */ /* 0x000fea0003800000 */
.L_x_568:
[----:B------:R-:W-:Y:S05]  /*afa0*/  BRA `(.L_x_571) ;  /* 0x00000058004c7947 */ /* 0x000fea0003800000 */
.L_x_567:
[----:B------:R-:W2:Y:S01]  /*afb0*/  LDL R0, [R1+0x34] ;  /* 0x0000340001007983 */ /* 0x000ea20000100800 */
[----:B------:R-:W-:Y:S01]  /*afc0*/  ULDC.64 UR4, c[0x0][0x3f8] ;  /* 0x0000fe0000047ab9 */ /* 0x000fe20000000a00 */
[----:B------:R-:W-:Y:S01]  /*afd0*/  ULDC.64 UR6, c[0x0][0x408] ;  /* 0x0001020000067ab9 */ /* 0x000fe20000000a00 */
[----:B-----5:R-:W-:Y:S01]  /*afe0*/  IMAD.WIDE.U32 R4, R145, UR4, RZ ;  /* 0x0000000491047c25 */ /* 0x020fe2000f8e00ff */
[----:B--2---:R-:W-:Y:S02]  /*aff0*/  R2UR UR8, R0 ;  /* 0x00000000000872ca */ /* 0x004fe400000e0000 */
[----:B------:R-:W-:-:S05]  /*b000*/  SHF.R.S32.HI R0, RZ, 0x1f, R145 ;  /* 0x0000001fff007819 */ /* 0x000fca0000011491 */
[C---:B------:R-:W-:Y:S02]  /*b010*/  IMAD R6, R0.reuse, UR4, RZ ;  /* 0x0000000400067c24 */ /* 0x040fe4000f8e02ff */
[----:B------:R-:W-:Y:S02]  /*b020*/  IMAD R0, R0, UR6, RZ ;  /* 0x0000000600007c24 */ /* 0x000fe4000f8e02ff */
[C---:B------:R-:W-:Y:S01]  /*b030*/  IMAD R25, R145.reuse, UR5, R6 ;  /* 0x0000000591197c24 */ /* 0x040fe2000f8e0206 */
[----:B------:R-:W-:Y:S01]  /*b040*/  ULDC.64 UR4, c[0x0][0x3e8] ;  /* 0x0000fa0000047ab9 */ /* 0x000fe20000000a00 */
[----:B------:R-:W-:Y:S01]  /*b050*/  ULOP3.LUT UP0, URZ, UR8, 0x3ff, URZ, 0xc0, !UPT ;  /* 0x000003ff083f7892 */ /* 0x000fe2000f80c03f */
[C---:B------:R-:W-:Y:S01]  /*b060*/  IMAD R27, R145.reuse, UR7, R0 ;  /* 0x00000007911b7c24 */ /* 0x040fe2000f8e0200 */
[----:B------:R-:W-:Y:S01]  /*b070*/  LEA R24, P0, R4, UR4, 0x1 ;  /* 0x0000000404187c11 */ /* 0x000fe2000f8008ff */
[----:B------:R-:W-:Y:S01]  /*b080*/  IMAD.WIDE.U32 R6, R145, UR6, RZ ;  /* 0x0000000691067c25 */ /* 0x000fe2000f8e00ff */
[----:B------:R-:W-:-:S02]  /*b090*/  ULDC.64 UR6, c[0x0][0x400] ;  /* 0x0001000000067ab9 */ /* 0x000fc40000000a00 */
[----:B------:R-:W-:Y:S01]  /*b0a0*/  PLOP3.LUT P2, PT, PT, PT, UP0, 0x80, 0x0 ;  /* 0x000000000000781c */ /* 0x000fe20003f4f008 */
[----:B------:R-:W-:Y:S01]  /*b0b0*/  IMAD.IADD R25, R25, 0x1, R5 ;  /* 0x0000000119197824 */ /* 0x000fe200078e0205 */
[----:B------:R-:W-:Y:S02]  /*b0c0*/  LEA R26, P1, R6, UR6, 0x1 ;  /* 0x00000006061a7c11 */ /* 0x000fe4000f8208ff */
[----:B------:R-:W-:Y:S02]  /*b0d0*/  IADD3 R27, R27, R7, RZ ;  /* 0x000000071b1b7210 */ /* 0x000fe40007ffe0ff */
[----:B------:R-:W-:Y:S02]  /*b0e0*/  LEA.HI.X R25, R4, UR5, R25, 0x1, P0 ;  /* 0x0000000504197c11 */ /* 0x000fe400080f0c19 */
[----:B------:R-:W-:-:S05]  /*b0f0*/  LEA.HI.X R27, R6, UR7, R27, 0x1, P1 ;  /* 0x00000007061b7c11 */ /* 0x000fca00088f0c1b */
        /* <DEDUP_REMOVED lines=16> */
[----:B-1--4-:R-:W-:Y:S05]  /*b200*/  CALL.ABS.NOINC R14 ;  /* 0x000000000e007343 */ /* 0x012fea0003c00000 */
.L_x_572:
[----:B------:R-:W-:Y:S01]  /*b210*/  ULDC.U8 UR4, c[0x0][0x410] ;  /* 0x0001040000047ab9 */ /* 0x000fe20000000000 */
[----:B------:R-:W-:Y:S01]  /*b220*/  BSSY B0, `(.L_x_573) ;  /* 0x0000563000007945 */ /* 0x000fe20003800000 */
[----:B------:R-:W-:Y:S02]  /*b230*/  ISETP.NE.AND P0, PT, RZ, UR4, PT ;  /* 0x00000004ff007c0c */ /* 0x000fe4000bf05270 */
[----:B------:R-:W-:-:S11]  /*b240*/  LEA R6, R29, R165, 0x7 ;  /* 0x000000a51d067211 */ /* 0x000fd600078e38ff */
[----:B------:R-:W-:Y:S05]  /*b250*/  @!P0 BRA `(.L_x_574) ;  /* 0x00000028009c8947 */ /* 0x000fea0003800000 */
[----:B------:R-:W-:-:S03]  /*b260*/  UMOV UR4, 0xffffffff ;  /* 0xffffffff00047882 */ /* 0x000fc60000000000 */
[----:B------:R-:W-:Y:S05]  /*b270*/  BRA.DIV UR4, `(.L_x_575) ;  /* 0x0000014604187947 */ /* 0x000fea000b800000 */
[----:B------:R0:W1:Y:S04]  /*b280*/  SHFL.IDX PT, R0, R25, RZ, 0x1c1f ;  /* 0x001c1fff19007589 */ /* 0x00006800000e0000 */
[----:B------:R0:W2:Y:S04]  /*b290*/  SHFL.IDX PT, R3, R24, RZ, 0x1c1f ;  /* 0x001c1fff18037589 */ /* 0x0000a800000e0000 */
[----:B------:R0:W3:Y:S04]  /*b2a0*/  SHFL.IDX PT, R4, R27, RZ, 0x1c1f ;  /* 0x001c1fff1b047589 */ /* 0x0000e800000e0000 */
[----:B------:R0:W0:Y:S02]  /*b2b0*/  SHFL.IDX PT, R14, R26, RZ, 0x1c1f ;  /* 0x001c1fff1a0e7589 */ /* 0x00002400000e0000 */
.L_x_819:
[----:B------:R-:W-:Y:S01]  /*b2c0*/  ULDC UR4, c[0x0][0x448] ;  /* 0x0001120000047ab9 */ /* 0x000fe20000000800 */
[----:B------:R-:W-:Y:S01]  /*b2d0*/  LOP3.LUT R8, R176, 0x18, R16, 0xf8, !PT ;  /* 0x00000018b0087812 */ /* 0x000fe200078ef810 */
[----:B------:R-:W-:Y:S01]  /*b2e0*/  IMAD R5, R146, UR4, RZ ;  /* 0x0000000492057c24 */ /* 0x000fe2000f8e02ff */
[----:B------:R-:W-:Y:S01]  /*b2f0*/  BSSY B1, `(.L_x_576) ;  /* 0x000004e000017945 */ /* 0x000fe20003800000 */
[----:B------:R-:W-:Y:S02]  /*b300*/  LOP3.LUT P0, RZ, R195, 0x4, RZ, 0xc0, !PT ;  /* 0x00000004c3ff7812 */ /* 0x000fe4000780c0ff */
[----:B0-----:R-:W-:Y:S02]  /*b310*/  CS2R R24, SRZ ;  /* 0x0000000000187805 */ /* 0x001fe4000001ff00 */
[----:B------:R-:W-:Y:S02]  /*b320*/  LOP3.LUT R9, R8, R177, RZ, 0x3c, !PT ;  /* 0x000000b108097212 */ /* 0x000fe400078e3cff */
[----:B------:R-:W-:-:S02]  /*b330*/  CS2R R10, SRZ ;  /* 0x00000000000a7805 */ /* 0x000fc4000001ff00 */
[----:B------:R-:W-:Y:S01]  /*b340*/  ISETP.GE.AND P1, PT, R6, R5, PT ;  /* 0x000000050600720c */ /* 0x000fe20003f26270 */
[----:B------:R-:W-:Y:S01]  /*b350*/  IMAD R5, R29, -0x80, R5 ;  /* 0xffffff801d057824 */ /* 0x000fe200078e0205 */
[----:B------:R-:W-:Y:S01]  /*b360*/  CS2R R6, SRZ ;  /* 0x0000000000067805 */ /* 0x000fe2000001ff00 */
[----:B------:R-:W-:Y:S01]  /*b370*/  IMAD.IADD R9, R178, 0x1, R9 ;  /* 0x00000001b2097824 */ /* 0x000fe200078e0209 */
[----:B------:R-:W-:Y:S02]  /*b380*/  CS2R R20, SRZ ;  /* 0x0000000000147805 */ /* 0x000fe4000001ff00 */
[----:B------:R-:W-:Y:S02]  /*b390*/  CS2R R26, SRZ ;  /* 0x00000000001a7805 */ /* 0x000fe4000001ff00 */
[----:B------:R-:W-:Y:S02]  /*b3a0*/  CS2R R12, SRZ ;  /* 0x00000000000c7805 */ /* 0x000fe4000001ff00 */
[----:B------:R-:W-:-:S02]  /*b3b0*/  CS2R R28, SRZ ;  /* 0x00000000001c7805 */ /* 0x000fc4000001ff00 */
[----:B------:R-:W-:Y:S02]  /*b3c0*/  LEA R9, R9, R2, 0x1 ;  /* 0x0000000209097211 */ /* 0x000fe400078e08ff */
[----:B------:R-:W-:Y:S02]  /*b3d0*/  CS2R R30, SRZ ;  /* 0x00000000001e7805 */ /* 0x000fe4000001ff00 */
[----:B------:R-:W-:Y:S02]  /*b3e0*/  CS2R R38, SRZ ;  /* 0x0000000000267805 */ /* 0x000fe4000001ff00 */
[----:B------:R-:W-:Y:S02]  /*b3f0*/  CS2R R40, SRZ ;  /* 0x0000000000287805 */ /* 0x000fe4000001ff00 */
[----:B----4-:R-:W-:Y:S01]  /*b400*/  CS2R R32, SRZ ;  /* 0x0000000000207805 */ /* 0x010fe2000001ff00 */
[C---:B------:R-:W-:Y:S01]  /*b410*/  VIADD R37, R9.reuse, 0xc400 ;  /* 0x0000c40009257836 */ /* 0x040fe20000000000 */
[----:B------:R-:W-:-:S02]  /*b420*/  IADD3 R8, R9, 0xc440, RZ ;  /* 0x0000c44009087810 */ /* 0x000fc40007ffe0ff */
[----:B------:R-:W-:Y:S01]  /*b430*/  CS2R R34, SRZ ;  /* 0x0000000000227805 */ /* 0x000fe2000001ff00 */
[----:B------:R-:W-:Y:S06]  /*b440*/  @P1 BRA `(.L_x_577) ;  /* 0x0000000000e01947 */ /* 0x000fec0003800000 */
[----:B------:R-:W-:Y:S01]  /*b450*/  ULDC UR4, c[0x0][0x3f4] ;  /* 0x0000fd0000047ab9 */ /* 0x000fe20000000800 */
[----:B------:R-:W-:Y:S02]  /*b460*/  CS2R R28, SRZ ;  /* 0x00000000001c7805 */ /* 0x000fe4000001ff00 */
[----:B------:R-:W-:Y:S02]  /*b470*/  ISETP.GE.AND P2, PT, R160, UR4, PT ;  /* 0x00000004a0007c0c */ /* 0x000fe4000bf46270 */
[----:B------:R-:W-:Y:S02]  /*b480*/  CS2R R6, SRZ ;  /* 0x0000000000067805 */ /* 0x000fe4000001ff00 */
[----:B------:R-:W-:Y:S02]  /*b490*/  ISETP.GE.AND P3, PT, R169, UR4, PT ;  /* 0x00000004a9007c0c */ /* 0x000fe4000bf66270 */
[----:B------:R-:W-:Y:S02]  /*b4a0*/  CS2R R30, SRZ ;  /* 0x00000000001e7805 */ /* 0x000fe4000001ff00 */
[----:B------:R-:W-:-:S05]  /*b4b0*/  ISETP.GE.AND P4, PT, R168, UR4, PT ;  /* 0x00000004a8007c0c */ /* 0x000fca000bf86270 */
[----:B-1----:R-:W-:Y:S01]  /*b4c0*/  @!P2 MOV R11, R0 ;  /* 0x00000000000ba202 */ /* 0x002fe20000000f00 */
[----:B--2---:R-:W-:-:S03]  /*b4d0*/  @!P2 IMAD.MOV.U32 R10, RZ, RZ, R3 ;  /* 0x000000ffff0aa224 */ /* 0x004fc600078e0003 */
[----:B------:R-:W-:Y:S01]  /*b4e0*/  @!P3 IADD3 R20, P1, R3, R198, RZ ;  /* 0x000000c60314b210 */ /* 0x000fe20007f3e0ff */
[----:B---3--:R-:W-:Y:S02]  /*b4f0*/  @!P2 IMAD.MOV.U32 R15, RZ, RZ, R4 ;  /* 0x000000ffff0fa224 */ /* 0x008fe400078e0004 */
[----:B------:R-:W-:Y:S01]  /*b500*/  @!P2 IMAD.WIDE R10, R160, 0x2, R10 ;  /* 0x00000002a00aa825 */ /* 0x000fe200078e020a */
[----:B------:R-:W-:-:S03]  /*b510*/  @!P3 IADD3.X R21, R0, R197, RZ, P1, !PT ;  /* 0x000000c50015b210 */ /* 0x000fc60000ffe4ff */
[----:B------:R-:W-:Y:S01]  /*b520*/  @!P2 IMAD.WIDE R12, R160, 0x2, R14 ;  /* 0x00000002a00ca825 */ /* 0x000fe200078e020e */
[----:B------:R0:W5:Y:S01]  /*b530*/  @!P2 LD.E.64 R28, desc[UR60][R10.64] ;  /* 0x0000003c0a1ca980 */ /* 0x000162000c101b00 */
[----:B------:R-:W-:-:S03]  /*b540*/  @!P3 IADD3 R26, P1, R14, R198, RZ ;  /* 0x000000c60e1ab210 */ /* 0x000fc60007f3e0ff */
[----:B------:R-:W5:Y:S01]  /*b550*/  @!P2 LD.E.64 R6, desc[UR60][R12.64] ;  /* 0x0000003c0c06a980 */ /* 0x000f62000c101b00 */
[----:B------:R-:W-:Y:S02]  /*b560*/  ISETP.GE.AND P2, PT, R171, UR4, PT ;  /* 0x00000004ab007c0c */ /* 0x000fe4000bf46270 */
[-C--:B------:R-:W-:Y:S02]  /*b570*/  @!P4 IADD3 R42, P6, R14, R200.reuse, RZ ;  /* 0x000000c80e2ac210 */ /* 0x080fe40007fde0ff */
[----:B------:R-:W-:Y:S02]  /*b580*/  CS2R R24, SRZ ;  /* 0x0000000000187805 */ /* 0x000fe4000001ff00 */
[----:B------:R-:W-:Y:S01]  /*b590*/  @!P4 IADD3 R34, P5, R3, R200, RZ ;  /* 0x000000c80322c210 */ /* 0x000fe20007fbe0ff */
[----:B------:R-:W-:Y:S01]  /*b5a0*/  @!P3 IMAD.X R27, R4, 0x1, R197, P1 ;  /* 0x00000001041bb824 */ /* 0x000fe200008e06c5 */
[----:B------:R-:W-:Y:S02]  /*b5b0*/  CS2R R38, SRZ ;  /* 0x0000000000267805 */ /* 0x000fe4000001ff00 */
[----:B0-----:R-:W-:-:S02]  /*b5c0*/  CS2R R10, SRZ ;  /* 0x00000000000a7805 */ /* 0x001fc4000001ff00 */
[----:B------:R-:W-:Y:S01]  /*b5d0*/  @!P4 IADD3.X R35, R0, R199, RZ, P5, !PT ;  /* 0x000000c70023c210 */ /* 0x000fe20002ffe4ff */
[----:B------:R-:W-:Y:S01]  /*b5e0*/  @!P4 IMAD.X R43, R4, 0x1, R199, P6 ;  /* 0x00000001042bc824 */ /* 0x000fe200030e06c7 */
[----:B------:R0:W5:Y:S01]  /*b5f0*/  @!P3 LD.E.64 R30, desc[UR60][R20.64] ;  /* 0x0000003c141eb980 */ /* 0x000162000c101b00 */
[----:B------:R-:W-:-:S03]  /*b600*/  ISETP.GE.AND P1, PT, R170, UR4, PT ;  /* 0x00000004aa007c0c */ /* 0x000fc6000bf26270 */
[----:B------:R1:W5:Y:S01]  /*b610*/  @!P3 LD.E.64 R24, desc[UR60][R26.64] ;  /* 0x0000003c1a18b980 */ /* 0x000362000c101b00 */
[----:B------:R-:W-:Y:S02]  /*b620*/  ISETP.GE.AND P3, PT, R172, UR4, PT ;  /* 0x00000004ac007c0c */ /* 0x000fe4000bf66270 */
[-C--:B------:R-:W-:Y:S01]  /*b630*/  @!P2 IADD3 R46, P5, R14, R202.reuse, RZ ;  /* 0x000000ca0e2ea210 */ /* 0x080fe20007fbe0ff */
[----:B------:R2:W5:Y:S04]  /*b640*/  @!P4 LD.E.64 R38, desc[UR60][R34.64] ;  /* 0x0000003c2226c980 */ /* 0x000568000c101b00 */
[----:B------:R3:W5:Y:S01]  /*b650*/  @!P4 LD.E.64 R10, desc[UR60][R42.64] ;  /* 0x0000003c2a0ac980 */ /* 0x000762000c101b00 */
[----:B------:R-:W-:Y:S02]  /*b660*/  @!P2 IADD3 R44, P4, R3, R202, RZ ;  /* 0x000000ca032ca210 */ /* 0x000fe40007f9e0ff */
[----:B------:R-:W-:-:S02]  /*b670*/  CS2R R40, SRZ ;  /* 0x0000000000287805 */ /* 0x000fc4000001ff00 */
[----:B0-----:R-:W-:Y:S01]  /*b680*/  CS2R R20, SRZ ;  /* 0x0000000000147805 */ /* 0x001fe2000001ff00 */
[----:B------:R-:W-:Y:S01]  /*b690*/  @!P2 IMAD.X R47, R4, 0x1, R201, P5 ;  /* 0x00000001042fa824 */ /* 0x000fe200028e06c9 */
[----:B------:R-:W-:Y:S02]  /*b6a0*/  @!P2 IADD3.X R45, R0, R201, RZ, P4, !PT ;  /* 0x000000c9002da210 */ /* 0x000fe400027fe4ff */
[----:B------:R-:W-:Y:S02]  /*b6b0*/  CS2R R32, SRZ ;  /* 0x0000000000207805 */ /* 0x000fe4000001ff00 */
[C---:B------:R-:W-:Y:S01]  /*b6c0*/  @!P1 IADD3 R48, P6, R3.reuse, R215, RZ ;  /* 0x000000d703309210 */ /* 0x040fe20007fde0ff */
[----:B------:R0:W5:Y:S01]  /*b6d0*/  @!P2 LD.E.64 R20, desc[UR60][R46.64] ;  /* 0x0000003c2e14a980 */ /* 0x000162000c101b00 */
[----:B------:R-:W-:Y:S02]  /*b6e0*/  @!P3 IADD3 R50, P4, R3, R217, RZ ;  /* 0x000000d90332b210 */ /* 0x000fe40007f9e0ff */
[----:B-1----:R-:W-:-:S02]  /*b6f0*/  CS2R R26, SRZ ;  /* 0x00000000001a7805 */ /* 0x002fc4000001ff00 */
[----:B--2---:R-:W-:Y:S01]  /*b700*/  CS2R R34, SRZ ;  /* 0x0000000000227805 */ /* 0x004fe2000001ff00 */
[----:B------:R0:W5:Y:S01]  /*b710*/  @!P2 LD.E.64 R40, desc[UR60][R44.64] ;  /* 0x0000003c2c28a980 */ /* 0x000162000c101b00 */
[C---:B---3--:R-:W-:Y:S02]  /*b720*/  @!P1 IADD3 R42, P2, R14.reuse, R215, RZ ;  /* 0x000000d70e2a9210 */ /* 0x048fe40007f5e0ff */
[----:B------:R-:W-:Y:S02]  /*b730*/  @!P3 IADD3 R14, P5, R14, R217, RZ ;  /* 0x000000d90e0eb210 */ /* 0x000fe40007fbe0ff */
[----:B------:R-:W-:Y:S02]  /*b740*/  CS2R R12, SRZ ;  /* 0x00000000000c7805 */ /* 0x000fe4000001ff00 */
[----:B------:R-:W-:Y:S01]  /*b750*/  @!P1 IADD3.X R49, R0, R214, RZ, P6, !PT ;  /* 0x000000d600319210 */ /* 0x000fe200037fe4ff */
[----:B------:R-:W-:Y:S01]  /*b760*/  @!P1 IMAD.X R43, R4, 0x1, R214, P2 ;  /* 0x00000001042b9824 */ /* 0x000fe200010e06d6 */
[----:B------:R-:W-:Y:S01]  /*b770*/  @!P3 IADD3.X R51, R0, R216, RZ, P4, !PT ;  /* 0x000000d80033b210 */ /* 0x000fe200027fe4ff */
[----:B------:R-:W-:-:S02]  /*b780*/  @!P3 IMAD.X R15, R4, 0x1, R216, P5 ;  /* 0x00000001040fb824 */ /* 0x000fc400028e06d8 */
[----:B------:R0:W5:Y:S04]  /*b790*/  @!P1 LD.E.64 R32, desc[UR60][R48.64] ;  /* 0x0000003c30209980 */ /* 0x000168000c101b00 */
[----:B------:R0:W5:Y:S04]  /*b7a0*/  @!P1 LD.E.64 R26, desc[UR60][R42.64] ;  /* 0x0000003c2a1a9980 */ /* 0x000168000c101b00 */
[----:B------:R0:W5:Y:S04]  /*b7b0*/  @!P3 LD.E.64 R34, desc[UR60][R50.64] ;  /* 0x0000003c3222b980 */ /* 0x000168000c101b00 */
[----:B------:R0:W5:Y:S02]  /*b7c0*/  @!P3 LD.E.64 R12, desc[UR60][R14.64] ;  /* 0x0000003c0e0cb980 */ /* 0x000164000c101b00 */
.L_x_577:
[----:B------:R-:W-:Y:S05]  /*b7d0*/  BSYNC B1 ;  /* 0x0000000000017941 */ /* 0x000fea0003800000 */
.L_x_576:
[----:B-1---5:R-:W-:Y:S01]  /*b7e0*/  IMAD.MOV.U32 R0, RZ, RZ, R28 ;  /* 0x000000ffff007224 */ /* 0x022fe200078e001c */
[----:B--2---:R-:W-:Y:S01]  /*b7f0*/  MOV R3, R29 ;  /* 0x0000001d00037202 */ /* 0x004fe20000000f00 */
[----:B0-----:R-:W-:Y:S01]  /*b800*/  IMAD.MOV.U32 R47, RZ, RZ, R34 ;  /* 0x000000ffff2f7224 */ /* 0x001fe200078e0022 */
[----:B------:R-:W-:Y:S01]  /*b810*/  MOV R48, R35 ;  /* 0x0000002300307202 */ /* 0x000fe20000000f00 */
[----:B------:R-:W-:Y:S01]  /*b820*/  IMAD.MOV.U32 R45, RZ, RZ, R32 ;  /* 0x000000ffff2d7224 */ /* 0x000fe200078e0020 */
[--C-:B------:R-:W-:Y:S01]  /*b830*/  SHF.R.U64 R34, R34, 0x10, R35.reuse ;  /* 0x0000001022227819 */ /* 0x100fe20000001223 */
[----:B------:R-:W-:Y:S01]  /*b840*/  BSSY B1, `(.L_x_578) ;  /* 0x000004b000017945 */ /* 0x000fe20003800000 */
[----:B------:R-:W-:Y:S02]  /*b850*/  SHF.R.U32.HI R58, RZ, 0x10, R35 ;  /* 0x00000010ff3a7819 */ /* 0x000fe40000011623 */
[----:B------:R-:W-:Y:S02]  /*b860*/  PRMT R35, R0, 0x5410, R3 ;  /* 0x0000541000237816 */ /* 0x000fe40000000003 */
[----:B------:R-:W-:-:S02]  /*b870*/  LEA.HI R0, R189, R189, RZ, 0x1 ;  /* 0x000000bdbd007211 */ /* 0x000fc400078f08ff */
[----:B---3--:R-:W-:Y:S02]  /*b880*/  MOV R4, R7 ;  /* 0x0000000700047202 */ /* 0x008fe40000000f00 */
[----:B------:R-:W-:Y:S02]  /*b890*/  LOP3.LUT R0, R0, 0xfffffffe, RZ, 0xc0, !PT ;  /* 0xfffffffe00007812 */ /* 0x000fe400078ec0ff */
[--C-:B------:R-:W-:Y:S02]  /*b8a0*/  SHF.R.U64 R59, R6, 0x10, R7.reuse ;  /* 0x00000010063b7819 */ /* 0x100fe40000001207 */
[----:B------:R-:W-:Y:S01]  /*b8b0*/  SHF.R.U32.HI R60, RZ, 0x10, R7 ;  /* 0x00000010ff3c7819 */ /* 0x000fe20000011607 */
[----:B------:R-:W-:Y:S01]  /*b8c0*/  IMAD.IADD R0, R189, 0x1, -R0 ;  /* 0x00000001bd007824 */ /* 0x000fe200078e0a00 */
[----:B------:R-:W-:Y:S02]  /*b8d0*/  @P0 IADD3 R8, R37, -0x40, RZ ;  /* 0xffffffc025080810 */ /* 0x000fe40007ffe0ff */
[----:B------:R-:W-:Y:S01]  /*b8e0*/  SHF.R.U64 R37, R28, 0x10, R29 ;  /* 0x000000101c257819 */ /* 0x000fe2000000121d */
[----:B------:R-:W-:Y:S01]  /*b8f0*/  IMAD.MOV.U32 R28, RZ, RZ, R30 ;  /* 0x000000ffff1c7224 */ /* 0x000fe200078e001e */
[----:B------:R-:W-:-:S02]  /*b900*/  SHF.L.U32 R7, R0, 0x1f, RZ ;  /* 0x0000001f00077819 */ /* 0x000fc400000006ff */
[----:B------:R-:W-:Y:S01]  /*b910*/  SHF.R.U64 R50, R30, 0x10, R31 ;  /* 0x000000101e327819 */ /* 0x000fe2000000121f */
[----:B------:R-:W-:Y:S01]  /*b920*/  IMAD.MOV.U32 R30, RZ, RZ, R38 ;  /* 0x000000ffff1e7224 */ /* 0x000fe200078e0026 */
[----:B------:R-:W0:Y:S01]  /*b930*/  SYNCS.PHASECHK.TRANS64.TRYWAIT P0, [R2+URZ+0x2a800], R7 ;  /* 0x02a80007020075a7 */ /* 0x000e22000800017f */
[----:B------:R-:W-:Y:S01]  /*b940*/  SHF.R.U32.HI R49, RZ, 0x10, R29 ;  /* 0x00000010ff317819 */ /* 0x000fe2000001161d */
[----:B------:R-:W-:Y:S01]  /*b950*/  IMAD.MOV.U32 R29, RZ, RZ, R10 ;  /* 0x000000ffff1d7224 */ /* 0x000fe200078e000a */
[----:B------:R-:W-:Y:S01]  /*b960*/  SHF.R.U64 R52, R38, 0x10, R39 ;  /* 0x0000001026347819 */ /* 0x000fe20000001227 */
[----:B------:R-:W-:Y:S01]  /*b970*/  IMAD.MOV.U32 R38, RZ, RZ, R6 ;  /* 0x000000ffff267224 */ /* 0x000fe200078e0006 */
[----:B------:R-:W-:Y:S02]  /*b980*/  MOV R46, R33 ;  /* 0x00000021002e7202 */ /* 0x000fe40000000f00 */
[--C-:B------:R-:W-:Y:S02]  /*b990*/  SHF.R.U64 R56, R32, 0x10, R33.reuse ;  /* 0x0000001020387819 */ /* 0x100fe40000001221 */
[----:B------:R-:W-:Y:S01]  /*b9a0*/  SHF.R.U32.HI R57, RZ, 0x10, R33 ;  /* 0x00000010ff397819 */ /* 0x000fe20000011621 */
[----:B------:R-:W-:Y:S01]  /*b9b0*/  IMAD.MOV.U32 R33, RZ, RZ, R24 ;  /* 0x000000ffff217224 */ /* 0x000fe200078e0018 */
[----:B------:R-:W-:-:S02]  /*b9c0*/  MOV R43, R39 ;  /* 0x00000027002b7202 */ /* 0x000fc40000000f00 */
        /* <DEDUP_REMOVED lines=8> */
[----:B------:R-:W-:Y:S01]  /*ba50*/  SHF.R.U64 R54, R40, 0x10, R41 ;  /* 0x0000001028367819 */ /* 0x000fe20000001229 */
[----:B------:R-:W-:Y:S01]  /*ba60*/  IMAD.MOV.U32 R40, RZ, RZ, R12 ;  /* 0x000000ffff287224 */ /* 0x000fe200078e000c */
[----:B------:R-:W-:-:S02]  /*ba70*/  MOV R6, R25 ;  /* 0x0000001900067202 */ /* 0x000fc40000000f00 */
[----:B------:R-:W-:Y:S02]  /*ba80*/  MOV R42, R31 ;  /* 0x0000001f002a7202 */ /* 0x000fe40000000f00 */
[----:B------:R-:W-:Y:S02]  /*ba90*/  MOV R44, R41 ;  /* 0x00000029002c7202 */ /* 0x000fe40000000f00 */
[----:B------:R-:W-:Y:S02]  /*baa0*/  SHF.R.U32.HI R55, RZ, 0x10, R41 ;  /* 0x00000010ff377819 */ /* 0x000fe40000011629 */
[----:B------:R-:W-:Y:S02]  /*bab0*/  SHF.R.U32.HI R25, RZ, 0x10, R25 ;  /* 0x00000010ff197819 */ /* 0x000fe40000011619 */
[----:B------:R-:W-:Y:S02]  /*bac0*/  MOV R10, R21 ;  /* 0x00000015000a7202 */ /* 0x000fe40000000f00 */
[----:B------:R-:W-:-:S02]  /*bad0*/  MOV R15, R27 ;  /* 0x0000001b000f7202 */ /* 0x000fc40000000f00 */
[----:B------:R-:W-:Y:S02]  /*bae0*/  SHF.R.U64 R66, R26, 0x10, R27 ;  /* 0x000000101a427819 */ /* 0x000fe4000000121b */
[----:B------:R-:W-:Y:S02]  /*baf0*/  SHF.R.U32.HI R51, RZ, 0x10, R31 ;  /* 0x00000010ff337819 */ /* 0x000fe4000001161f */
[--C-:B------:R-:W-:Y:S02]  /*bb00*/  SHF.R.U64 R64, R20, 0x10, R21.reuse ;  /* 0x0000001014407819 */ /* 0x100fe40000001215 */
[----:B------:R-:W-:Y:S02]  /*bb10*/  SHF.R.U32.HI R65, RZ, 0x10, R21 ;  /* 0x00000010ff417819 */ /* 0x000fe40000011615 */
[----:B------:R-:W-:Y:S02]  /*bb20*/  SHF.R.U32.HI R67, RZ, 0x10, R27 ;  /* 0x00000010ff437819 */ /* 0x000fe4000001161b */
[----:B------:R-:W-:-:S02]  /*bb30*/  MOV R41, R13 ;  /* 0x0000000d00297202 */ /* 0x000fc40000000f00 */
[----:B------:R-:W-:Y:S02]  /*bb40*/  VIMNMX R26, R5, 0x80, PT ;  /* 0x00000080051a7848 */ /* 0x000fe40003fe0100 */
[----:B------:R-:W-:Y:S02]  /*bb50*/  PRMT R3, R34, 0x5410, R58 ;  /* 0x0000541022037816 */ /* 0x000fe4000000003a */
[----:B------:R-:W-:Y:S02]  /*bb60*/  PRMT R29, R29, 0x5410, R14 ;  /* 0x000054101d1d7816 */ /* 0x000fe4000000000e */
[--C-:B------:R-:W-:Y:S02]  /*bb70*/  SHF.R.U64 R68, R12, 0x10, R13.reuse ;  /* 0x000000100c447819 */ /* 0x100fe4000000120d */
[----:B------:R-:W-:Y:S02]  /*bb80*/  SHF.R.U32.HI R69, RZ, 0x10, R13 ;  /* 0x00000010ff457819 */ /* 0x000fe4000001160d */
[----:B------:R-:W-:-:S02]  /*bb90*/  PRMT R31, R28, 0x5410, R42 ;  /* 0x000054101c1f7816 */ /* 0x000fc4000000002a */
[----:B------:R-:W-:Y:S02]  /*bba0*/  PRMT R27, R30, 0x5410, R43 ;  /* 0x000054101e1b7816 */ /* 0x000fe4000000002b */
[----:B------:R-:W-:Y:S02]  /*bbb0*/  PRMT R20, R39, 0x5410, R44 ;  /* 0x0000541027147816 */ /* 0x000fe4000000002c */
[----:B------:R-:W-:Y:S02]  /*bbc0*/  PRMT R34, R61, 0x5410, R25 ;  /* 0x000054103d227816 */ /* 0x000fe40000000019 */
[----:B------:R-:W-:Y:S02]  /*bbd0*/  PRMT R24, R24, 0x5410, R10 ;  /* 0x0000541018187816 */ /* 0x000fe4000000000a */
[----:B------:R-:W-:Y:S02]  /*bbe0*/  PRMT R14, R11, 0x5410, R15 ;  /* 0x000054100b0e7816 */ /* 0x000fe4000000000f */
        /* <DEDUP_REMOVED lines=12> */
[----:B------:R-:W-:-:S02]  /*bcb0*/  ISETP.GE.AND P1, PT, R165, R26, PT ;  /* 0x0000001aa500720c */ /* 0x000fc40003f26270 */
[----:B------:R-:W-:Y:S02]  /*bcc0*/  PRMT R15, R66, 0x5410, R67 ;  /* 0x00005410420f7816 */ /* 0x000fe40000000043 */
[----:B------:R-:W-:Y:S01]  /*bcd0*/  PRMT R10, R40, 0x5410, R41 ;  /* 0x00005410280a7816 */ /* 0x000fe20000000029 */
[----:B0-----:R-:W-:Y:S08]  /*bce0*/  @!P0 BRA `(.L_x_579) ;  /* 0x0000013800ec8947 */ /* 0x001ff00003800000 */
.L_x_820:
[----:B------:R-:W-:Y:S05]  /*bcf0*/  BSYNC B1 ;  /* 0x0000000000017941 */ /* 0x000fea0003800000 */
.L_x_578:
[----:B------:R-:W-:Y:S01]  /*bd00*/  BSSY B1, `(.L_x_580) ;  /* 0x00000fe000017945 */ /* 0x000fe20003800000 */
[----:B------:R-:W-:-:S03]  /*bd10*/  PRMT R11, R68, 0x5410, R69 ;  /* 0x00005410440b7816 */ /* 0x000fc60000000045 */
[----:B------:R-:W-:Y:S05]  /*bd20*/  @P1 BRA `(.L_x_581) ;  /* 0x0000000c00ec1947 */ /* 0x000fea0003800000 */
[----:B------:R-:W1:Y:S01]  /*bd30*/  LDC R5, c[0x0][0x3f4] ;  /* 0x0000fd00ff057b82 */ /* 0x000e620000000800 */
[----:B------:R-:W-:Y:S01]  /*bd40*/  BSSY B2, `(.L_x_582) ;  /* 0x000002e000027945 */ /* 0x000fe20003800000 */
[-C--:B-1----:R-:W-:Y:S02]  /*bd50*/  ISETP.GE.AND P0, PT, R160, R5.reuse, PT ;  /* 0x00000005a000720c */ /* 0x082fe40003f06270 */
[-C--:B------:R-:W-:Y:S02]  /*bd60*/  ISETP.GE.AND P1, PT, R169, R5.reuse, PT ;  /* 0x00000005a900720c */ /* 0x080fe40003f26270 */
[-C--:B------:R-:W-:Y:S02]  /*bd70*/  ISETP.GE.AND P2, PT, R168, R5.reuse, PT ;  /* 0x00000005a800720c */ /* 0x080fe40003f46270 */
[-C--:B------:R-:W-:Y:S02]  /*bd80*/  ISETP.GE.AND P3, PT, R171, R5.reuse, PT ;  /* 0x00000005ab00720c */ /* 0x080fe40003f66270 */
[----:B------:R-:W-:-:S02]  /*bd90*/  ISETP.GE.AND P4, PT, R170, R5, PT ;  /* 0x00000005aa00720c */ /* 0x000fc40003f86270 */
[----:B------:R-:W-:-:S03]  /*bda0*/  ISETP.GE.AND P5, PT, R172, R5, PT ;  /* 0x00000005ac00720c */ /* 0x000fc60003fa6270 */
[----:B------:R-:W-:Y:S10]  /*bdb0*/  @P0 BRA `(.L_x_583) ;  /* 0x0000000000980947 */ /* 0x000ff40003800000 */
[----:B0-----:R-:W0:Y:S01]  /*bdc0*/  LDS.128 R4, [R9+0xc400] ;  /* 0x00c4000009047984 */ /* 0x001e220000000c00 */
[----:B------:R-:W-:Y:S02]  /*bdd0*/  HADD2.F32 R47, -RZ, R38.H0_H0 ;  /* 0x20000026ff2f7230 */ /* 0x000fe40000004100 */
[----:B------:R-:W-:Y:S02]  /*bde0*/  HADD2.F32 R45, -RZ, R35.H0_H0 ;  /* 0x20000023ff2d7230 */ /* 0x000fe40000004100 */
[----:B------:R-:W-:Y:S02]  /*bdf0*/  HADD2.F32 R44, -RZ, R37.H0_H0 ;  /* 0x20000025ff2c7230 */ /* 0x000fe40000004100 */
[----:B------:R-:W-:Y:S02]  /*be00*/  HADD2.F32 R46, -RZ, R39.H0_H0 ;  /* 0x20000027ff2e7230 */ /* 0x000fe40000004100 */
[--C-:B0-----:R-:W-:Y:S02]  /*be10*/  HADD2.F32 R40, -RZ, R4.reuse.H0_H0 ;  /* 0x20000004ff287230 */ /* 0x101fe40000004100 */
[----:B------:R-:W-:-:S02]  /*be20*/  HADD2.F32 R4, -RZ, R4.H1_H1 ;  /* 0x30000004ff047230 */ /* 0x000fc40000004100 */
[--C-:B------:R-:W-:Y:S02]  /*be30*/  HADD2.F32 R41, -RZ, R5.reuse.H0_H0 ;  /* 0x20000005ff297230 */ /* 0x100fe40000004100 */
[----:B------:R-:W-:Y:S02]  /*be40*/  HADD2.F32 R5, -RZ, R5.H1_H1 ;  /* 0x30000005ff057230 */ /* 0x000fe40000004100 */
[C---:B------:R-:W-:Y:S01]  /*be50*/  FMUL.FTZ R49, R4.reuse, R47 ;  /* 0x0000002f04317220 */ /* 0x040fe20000410000 */
[-C--:B------:R-:W-:Y:S01]  /*be60*/  FMUL.FTZ R4, R4, R45.reuse ;  /* 0x0000002d04047220 */ /* 0x080fe20000410000 */
[--C-:B------:R-:W-:Y:S02]  /*be70*/  HADD2.F32 R42, -RZ, R6.reuse.H0_H0 ;  /* 0x20000006ff2a7230 */ /* 0x100fe40000004100 */
[----:B------:R-:W-:Y:S02]  /*be80*/  HADD2.F32 R43, -RZ, R7.H0_H0 ;  /* 0x20000007ff2b7230 */ /* 0x000fe40000004100 */
[C---:B------:R-:W-:Y:S01]  /*be90*/  FMUL.FTZ R50, R5.reuse, R46 ;  /* 0x0000002e05327220 */ /* 0x040fe20000410000 */
[C---:B------:R-:W-:Y:S01]  /*bea0*/  FFMA.FTZ R49, R40.reuse, R45, -R49 ;  /* 0x0000002d28317223 */ /* 0x040fe20000010831 */
[----:B------:R-:W-:Y:S01]  /*beb0*/  FFMA.FTZ R48, R40, R47, R4 ;  /* 0x0000002f28307223 */ /* 0x000fe20000010004 */
[----:B------:R-:W-:Y:S01]  /*bec0*/  FMUL.FTZ R52, R5, R44 ;  /* 0x0000002c05347220 */ /* 0x000fe20000410000 */
[----:B------:R-:W-:-:S02]  /*bed0*/  HADD2.F32 R6, -RZ, R6.H1_H1 ;  /* 0x30000006ff067230 */ /* 0x000fc40000004100 */
[C---:B------:R-:W-:Y:S01]  /*bee0*/  FFMA.FTZ R50, R41.reuse, R44, -R50 ;  /* 0x0000002c29327223 */ /* 0x040fe20000010832 */
[----:B------:R-:W-:Y:S02]  /*bef0*/  HADD2.F32 R7, -RZ, R7.H1_H1 ;  /* 0x30000007ff077230 */ /* 0x000fe40000004100 */
[----:B------:R-:W-:Y:S01]  /*bf00*/  FFMA.FTZ R41, R41, R46, R52 ;  /* 0x0000002e29297223 */ /* 0x000fe20000010034 */
[----:B------:R-:W-:Y:S02]  /*bf10*/  HADD2.F32 R45, -RZ, R38.H1_H1 ;  /* 0x30000026ff2d7230 */ /* 0x000fe40000004100 */
[----:B------:R-:W-:Y:S02]  /*bf20*/  HADD2.F32 R5, -RZ, R35.H1_H1 ;  /* 0x30000023ff057230 */ /* 0x000fe40000004100 */
[----:B------:R-:W-:Y:S02]  /*bf30*/  HADD2.F32 R40, -RZ, R39.H1_H1 ;  /* 0x30000027ff287230 */ /* 0x000fe40000004100 */
[----:B------:R-:W-:Y:S01]  /*bf40*/  FMUL.FTZ R47, R6, R45 ;  /* 0x0000002d062f7220 */ /* 0x000fe20000410000 */
[----:B------:R-:W-:-:S02]  /*bf50*/  HADD2.F32 R4, -RZ, R37.H1_H1 ;  /* 0x30000025ff047230 */ /* 0x000fc40000004100 */
[-C--:B------:R-:W-:Y:S01]  /*bf60*/  FMUL.FTZ R44, R6, R5.reuse ;  /* 0x00000005062c7220 */ /* 0x080fe20000410000 */
[C---:B------:R-:W-:Y:S01]  /*bf70*/  FMUL.FTZ R46, R7.reuse, R40 ;  /* 0x00000028072e7220 */ /* 0x040fe20000410000 */
[C---:B------:R-:W-:Y:S01]  /*bf80*/  FFMA.FTZ R6, R42.reuse, R5, -R47 ;  /* 0x000000052a067223 */ /* 0x040fe2000001082f */
[-C--:B------:R-:W-:Y:S01]  /*bf90*/  FMUL.FTZ R51, R7, R4.reuse ;  /* 0x0000000407337220 */ /* 0x080fe20000410000 */
[----:B------:R-:W-:Y:S01]  /*bfa0*/  FFMA.FTZ R45, R42, R45, R44 ;  /* 0x0000002d2a2d7223 */ /* 0x000fe2000001002c */
[C---:B------:R-:W-:Y:S01]  /*bfb0*/  FFMA.FTZ R7, R43.reuse, R4, -R46 ;  /* 0x000000042b077223 */ /* 0x040fe2000001082e */
[----:B------:R-:W-:Y:S01]  /*bfc0*/  F2FP.F16.F32.PACK_AB R4, R48, R49 ;  /* 0x000000313004723e */ /* 0x000fe200000000ff */
[----:B------:R-:W-:Y:S01]  /*bfd0*/  FFMA.FTZ R40, R43, R40, R51 ;  /* 0x000000282b287223 */ /* 0x000fe20000010033 */
[----:B------:R-:W-:Y:S02]  /*bfe0*/  F2FP.F16.F32.PACK_AB R5, R41, R50 ;  /* 0x000000322905723e */ /* 0x000fe400000000ff */
[----:B------:R-:W-:-:S02]  /*bff0*/  F2FP.F16.F32.PACK_AB R6, R45, R6 ;  /* 0x000000062d06723e */ /* 0x000fc400000000ff */
[----:B------:R-:W-:-:S05]  /*c000*/  F2FP.F16.F32.PACK_AB R7, R40, R7 ;  /* 0x000000072807723e */ /* 0x000fca00000000ff */
[----:B------:R1:W-:Y:S02]  /*c010*/  STS.128 [R9+0xc400], R4 ;  /* 0x00c4000409007388 */ /* 0x0003e40000000c00 */
.L_x_583:
[----:B------:R-:W-:Y:S05]  /*c020*/  BSYNC B2 ;  /* 0x0000000000027941 */ /* 0x000fea0003800000 */
.L_x_582:
[----:B------:R-:W-:Y:S04]  /*c030*/  BSSY B2, `(.L_x_584) ;  /* 0x0000028000027945 */ /* 0x000fe80003800000 */
[----:B------:R-:W-:Y:S05]  /*c040*/  @P1 BRA `(.L_x_585) ;  /* 0x0000000000981947 */ /* 0x000fea0003800000 */
[----:B01----:R-:W0:Y:S01]  /*c050*/  LDS.128 R4, [R8] ;  /* 0x0000000008047984 */ /* 0x003e220000000c00 */
        /* <DEDUP_REMOVED lines=36> */
[----:B------:R2:W-:Y:S02]  /*c2a0*/  STS.128 [R8], R4 ;  /* 0x0000000408007388 */ /* 0x0005e40000000c00 */
.L_x_585:
[----:B------:R-:W-:Y:S05]  /*c2b0*/  BSYNC B2 ;  /* 0x0000000000027941 */ /* 0x000fea0003800000 */
.L_x_584:
[----:B------:R-:W-:Y:S04]  /*c2c0*/  BSSY B2, `(.L_x_586) ;  /* 0x0000028000027945 */ /* 0x000fe80003800000 */
[----:B------:R-:W-:Y:S05]  /*c2d0*/  @P2 BRA `(.L_x_587) ;  /* 0x0000000000982947 */ /* 0x000fea0003800000 */
[----:B012---:R-:W0:Y:S01]  /*c2e0*/  LDS.128 R4, [R9+0x10400] ;  /* 0x0104000009047984 */ /* 0x007e220000000c00 */
        /* <DEDUP_REMOVED lines=37> */
.L_x_587:
[----:B------:R-:W-:Y:S05]  /*c540*/  BSYNC B2 ;  /* 0x0000000000027941 */ /* 0x000fea0003800000 */
.L_x_586:
[----:B------:R-:W-:Y:S04]  /*c550*/  BSSY B2, `(.L_x_588) ;  /* 0x0000028000027945 */ /* 0x000fe80003800000 */
[----:B------:R-:W-:Y:S05]  /*c560*/  @P3 BRA `(.L_x_589) ;  /* 0x0000000000983947 */ /* 0x000fea0003800000 */
[----:B0123--:R-:W0:Y:S01]  /*c570*/  LDS.128 R4, [R8+0x4000] ;  /* 0x0040000008047984 */ /* 0x00fe220000000c00 */
        /* <DEDUP_REMOVED lines=37> */
.L_x_589:
[----:B------:R-:W-:Y:S05]  /*c7d0*/  BSYNC B2 ;  /* 0x0000000000027941 */ /* 0x000fea0003800000 */
.L_x_588:
[----:B------:R-:W-:Y:S04]  /*c7e0*/  BSSY B2, `(.L_x_590) ;  /* 0x0000028000027945 */ /* 0x000fe80003800000 */
[----:B------:R-:W-:Y:S05]  /*c7f0*/  @P4 BRA `(.L_x_591) ;  /* 0x0000000000984947 */ /* 0x000fea0003800000 */
[----:B01234-:R-:W0:Y:S01]  /*c800*/  LDS.128 R4, [R9+0x14400] ;  /* 0x0144000009047984 */ /* 0x01fe220000000c00 */
        /* <DEDUP_REMOVED lines=37> */
.L_x_591:
[----:B------:R-:W-:Y:S05]  /*ca60*/  BSYNC B2 ;  /* 0x0000000000027941 */ /* 0x000fea0003800000 */
.L_x_590:
        /* <DEDUP_REMOVED lines=39> */
.L_x_581:
[----:B------:R-:W-:Y:S05]  /*cce0*/  BSYNC B1 ;  /* 0x0000000000017941 */ /* 0x000fea0003800000 */
.L_x_580:
[----:B------:R-:W-:-:S13]  /*ccf0*/  ISETP.GE.AND P0, PT, R225, R26, PT ;  /* 0x0000001ae100720c */ /* 0x000fda0003f06270 */
[----:B------:R-:W-:Y:S05]  /*cd00*/  @P0 BRA `(.L_x_592) ;  /* 0x0000003800d00947 */ /* 0x000fea0003800000 */
[----:B01234-:R-:W0:Y:S01]  /*cd10*/  LDC R5, c[0x0][0x3f4] ;  /* 0x0000fd00ff057b82 */ /* 0x01fe220000000800 */
[----:B------:R-:W-:Y:S01]  /*cd20*/  BSSY B1, `(.L_x_593) ;  /* 0x000002e000017945 */ /* 0x000fe20003800000 */
[-C--:B0-----:R-:W-:Y:S02]  /*cd30*/  ISETP.GE.AND P0, PT, R160, R5.reuse, PT ;  /* 0x00000005a000720c */ /* 0x081fe40003f06270 */
[-C--:B------:R-:W-:Y:S02]  /*cd40*/  ISETP.GE.AND P1, PT, R169, R5.reuse, PT ;  /* 0x00000005a900720c */ /* 0x080fe40003f26270 */
[-C--:B------:R-:W-:Y:S02]  /*cd50*/  ISETP.GE.AND P2, PT, R168, R5.reuse, PT ;  /* 0x00000005a800720c */ /* 0x080fe40003f46270 */
[-C--:B------:R-:W-:Y:S02]  /*cd60*/  ISETP.GE.AND P3, PT, R171, R5.reuse, PT ;  /* 0x00000005ab00720c */ /* 0x080fe40003f66270 */
[----:B------:R-:W-:-:S02]  /*cd70*/  ISETP.GE.AND P4, PT, R170, R5, PT ;  /* 0x00000005aa00720c */ /* 0x000fc40003f86270 */
[----:B------:R-:W-:-:S03]  /*cd80*/  ISETP.GE.AND P5, PT, R172, R5, PT ;  /* 0x00000005ac00720c */ /* 0x000fc60003fa6270 */
[----:B------:R-:W-:Y:S10]  /*cd90*/  @P0 BRA `(.L_x_594) ;  /* 0x0000000000980947 */ /* 0x000ff40003800000 */
[----:B------:R-:W0:Y:S01]  /*cda0*/  LDS.128 R4, [R9+0xe400] ;  /* 0x00e4000009047984 */ /* 0x000e220000000c00 */
[--C-:B------:R-:W-:Y:S02]  /*cdb0*/  HADD2.F32 R48, -RZ, R38.reuse.H0_H0 ;  /* 0x20000026ff307230 */ /* 0x100fe40000004100 */
[----:B------:R-:W-:Y:S02]  /*cdc0*/  HADD2.F32 R50, -RZ, R39.H0_H0 ;  /* 0x20000027ff327230 */ /* 0x000fe40000004100 */
[----:B------:R-:W-:Y:S02]  /*cdd0*/  HADD2.F32 R44, -RZ, R35.H0_H0 ;  /* 0x20000023ff2c7230 */ /* 0x000fe40000004100 */
[----:B------:R-:W-:Y:S02]  /*cde0*/  HADD2.F32 R46, -RZ, R37.H0_H0 ;  /* 0x20000025ff2e7230 */ /* 0x000fe40000004100 */
[----:B------:R-:W-:Y:S02]  /*cdf0*/  HADD2.F32 R49, -RZ, R38.H1_H1 ;  /* 0x30000026ff317230 */ /* 0x000fe40000004100 */
[----:B0-----:R-:W-:-:S02]  /*ce00*/  HADD2.F32 R26, -RZ, R4.H0_H0 ;  /* 0x20000004ff1a7230 */ /* 0x001fc40000004100 */
[----:B------:R-:W-:Y:S02]  /*ce10*/  HADD2.F32 R4, -RZ, R4.H1_H1 ;  /* 0x30000004ff047230 */ /* 0x000fe40000004100 */
[--C-:B------:R-:W-:Y:S02]  /*ce20*/  HADD2.F32 R40, -RZ, R5.reuse.H0_H0 ;  /* 0x20000005ff287230 */ /* 0x100fe40000004100 */
[----:B------:R-:W-:Y:S02]  /*ce30*/  HADD2.F32 R5, -RZ, R5.H1_H1 ;  /* 0x30000005ff057230 */ /* 0x000fe40000004100 */
[-C--:B------:R-:W-:Y:S01]  /*ce40*/  FMUL.FTZ R43, R48, R4.reuse ;  /* 0x00000004302b7220 */ /* 0x080fe20000410000 */
[----:B------:R-:W-:Y:S01]  /*ce50*/  FMUL.FTZ R45, R44, R4 ;  /* 0x000000042c2d7220 */ /* 0x000fe20000410000 */
[----:B------:R-:W-:Y:S02]  /*ce60*/  HADD2.F32 R41, -RZ, R6.H0_H0 ;  /* 0x20000006ff297230 */ /* 0x000fe40000004100 */
[-C--:B------:R-:W-:Y:S01]  /*ce70*/  FMUL.FTZ R47, R50, R5.reuse ;  /* 0x00000005322f7220 */ /* 0x080fe20000410000 */
[----:B------:R-:W-:Y:S01]  /*ce80*/  FFMA.FTZ R4, R44, R26, -R43 ;  /* 0x0000001a2c047223 */ /* 0x000fe2000001082b */
[----:B------:R-:W-:Y:S01]  /*ce90*/  FMUL.FTZ R43, R46, R5 ;  /* 0x000000052e2b7220 */ /* 0x000fe20000410000 */
[----:B------:R-:W-:-:S02]  /*cea0*/  HADD2.F32 R42, -RZ, R7.H0_H0 ;  /* 0x20000007ff2a7230 */ /* 0x000fc40000004100 */
[----:B------:R-:W-:Y:S01]  /*ceb0*/  FFMA.FTZ R5, R46, R40, -R47 ;  /* 0x000000282e057223 */ /* 0x000fe2000001082f */
[----:B------:R-:W-:Y:S02]  /*cec0*/  HADD2.F32 R6, -RZ, R6.H1_H1 ;  /* 0x30000006ff067230 */ /* 0x000fe40000004100 */
[----:B------:R-:W-:Y:S01]  /*ced0*/  FFMA.FTZ R45, R48, R26, R45 ;  /* 0x0000001a302d7223 */ /* 0x000fe2000001002d */
[----:B------:R-:W-:Y:S02]  /*cee0*/  HADD2.F32 R7, -RZ, R7.H1_H1 ;  /* 0x30000007ff077230 */ /* 0x000fe40000004100 */
[----:B------:R-:W-:Y:S01]  /*cef0*/  FFMA.FTZ R40, R50, R40, R43 ;  /* 0x0000002832287223 */ /* 0x000fe2000001002b */
[----:B------:R-:W-:Y:S02]  /*cf00*/  HADD2.F32 R46, -RZ, R39.H1_H1 ;  /* 0x30000027ff2e7230 */ /* 0x000fe40000004100 */
[----:B------:R-:W-:Y:S01]  /*cf10*/  FMUL.FTZ R26, R49, R6 ;  /* 0x00000006311a7220 */ /* 0x000fe20000410000 */
[----:B------:R-:W-:Y:S01]  /*cf20*/  HADD2.F32 R47, -RZ, R35.H1_H1 ;  /* 0x30000023ff2f7230 */ /* 0x000fe20000004100 */
[----:B------:R-:W-:Y:S01]  /*cf30*/  F2FP.F16.F32.PACK_AB R4, R45, R4 ;  /* 0x000000042d04723e */ /* 0x000fe200000000ff */
[----:B------:R-:W-:-:S02]  /*cf40*/  HADD2.F32 R44, -RZ, R37.H1_H1 ;  /* 0x30000025ff2c7230 */ /* 0x000fc40000004100 */
[----:B------:R-:W-:Y:S01]  /*cf50*/  FMUL.FTZ R35, R46, R7 ;  /* 0x000000072e237220 */ /* 0x000fe20000410000 */
[----:B------:R-:W-:Y:S01]  /*cf60*/  F2FP.F16.F32.PACK_AB R5, R40, R5 ;  /* 0x000000052805723e */ /* 0x000fe200000000ff */
[C---:B------:R-:W-:Y:S01]  /*cf70*/  FMUL.FTZ R38, R47.reuse, R6 ;  /* 0x000000062f267220 */ /* 0x040fe20000410000 */
[----:B------:R-:W-:Y:S01]  /*cf80*/  FFMA.FTZ R6, R47, R41, -R26 ;  /* 0x000000292f067223 */ /* 0x000fe2000001081a */
[C---:B------:R-:W-:Y:S01]  /*cf90*/  FMUL.FTZ R37, R44.reuse, R7 ;  /* 0x000000072c257220 */ /* 0x040fe20000410000 */
[-C--:B------:R-:W-:Y:S01]  /*cfa0*/  FFMA.FTZ R7, R44, R42.reuse, -R35 ;  /* 0x0000002a2c077223 */ /* 0x080fe20000010823 */
[----:B------:R-:W-:Y:S02]  /*cfb0*/  FFMA.FTZ R41, R49, R41, R38 ;  /* 0x0000002931297223 */ /* 0x000fe40000010026 */
[----:B------:R-:W-:-:S03]  /*cfc0*/  FFMA.FTZ R42, R46, R42, R37 ;  /* 0x0000002a2e2a7223 */ /* 0x000fc60000010025 */
[----:B------:R-:W-:Y:S02]  /*cfd0*/  F2FP.F16.F32.PACK_AB R6, R41, R6 ;  /* 0x000000062906723e */ /* 0x000fe400000000ff */
[----:B------:R-:W-:-:S05]  /*cfe0*/  F2FP.F16.F32.PACK_AB R7, R42, R7 ;  /* 0x000000072a07723e */ /* 0x000fca00000000ff */
[----:B------:R0:W-:Y:S02]  /*cff0*/  STS.128 [R9+0xe400], R4 ;  /* 0x00e4000409007388 */ /* 0x0001e40000000c00 */
.L_x_594:
[----:B------:R-:W-:Y:S05]  /*d000*/  BSYNC B1 ;  /* 0x0000000000017941 */ /* 0x000fea0003800000 */
.L_x_593:
[----:B------:R-:W-:Y:S04]  /*d010*/  BSSY B1, `(.L_x_595) ;  /* 0x0000028000017945 */ /* 0x000fe80003800000 */
[----:B------:R-:W-:Y:S05]  /*d020*/  @P1 BRA `(.L_x_596) ;  /* 0x0000000000981947 */ /* 0x000fea0003800000 */
        /* <DEDUP_REMOVED lines=9> */
[-C--:B------:R-:W-:Y:S01]  /*d0c0*/  FMUL.FTZ R39, R44, R4.reuse ;  /* 0x000000042c277220 */ /* 0x080fe20000410000 */
[C---:B------:R-:W-:Y:S01]  /*d0d0*/  FMUL.FTZ R41, R42.reuse, R4 ;  /* 0x000000042a297220 */ /* 0x040fe20000410000 */
[----:B------:R-:W-:Y:S02]  /*d0e0*/  HADD2.F32 R37, -RZ, R6.H0_H0 ;  /* 0x20000006ff257230 */ /* 0x000fe40000004100 */
[-C--:B------:R-:W-:Y:S01]  /*d0f0*/  FMUL.FTZ R40, R45, R5.reuse ;  /* 0x000000052d287220 */ /* 0x080fe20000410000 */
[-C--:B------:R-:W-:Y:S01]  /*d100*/  FFMA.FTZ R4, R42, R26.reuse, -R39 ;  /* 0x0000001a2a047223 */ /* 0x080fe20000010827 */
[----:B------:R-:W-:Y:S01]  /*d110*/  FFMA.FTZ R41, R44, R26, R41 ;  /* 0x0000001a2c297223 */ /* 0x000fe20000010029 */
[----:B------:R-:W-:Y:S01]  /*d120*/  FMUL.FTZ R26, R43, R5 ;  /* 0x000000052b1a7220 */ /* 0x000fe20000410000 */
[----:B------:R-:W-:-:S02]  /*d130*/  HADD2.F32 R38, -RZ, R7.H0_H0 ;  /* 0x20000007ff267230 */ /* 0x000fc40000004100 */
[-C--:B------:R-:W-:Y:S01]  /*d140*/  FFMA.FTZ R5, R43, R35.reuse, -R40 ;  /* 0x000000232b057223 */ /* 0x080fe20000010828 */
[----:B------:R-:W-:Y:S02]  /*d150*/  HADD2.F32 R6, -RZ, R6.H1_H1 ;  /* 0x30000006ff067230 */ /* 0x000fe40000004100 */
[----:B------:R-:W-:Y:S01]  /*d160*/  FFMA.FTZ R26, R45, R35, R26 ;  /* 0x000000232d1a7223 */ /* 0x000fe2000001001a */
[----:B------:R-:W-:Y:S01]  /*d170*/  HADD2.F32 R7, -RZ, R7.H1_H1 ;  /* 0x30000007ff077230 */ /* 0x000fe20000004100 */
[----:B------:R-:W-:Y:S01]  /*d180*/  F2FP.F16.F32.PACK_AB R4, R41, R4 ;  /* 0x000000042904723e */ /* 0x000fe200000000ff */
[----:B------:R-:W-:Y:S02]  /*d190*/  HADD2.F32 R43, -RZ, R33.H1_H1 ;  /* 0x30000021ff2b7230 */ /* 0x000fe40000004100 */
[----:B------:R-:W-:Y:S01]  /*d1a0*/  HADD2.F32 R42, -RZ, R34.H1_H1 ;  /* 0x30000022ff2a7230 */ /* 0x000fe20000004100 */
[----:B------:R-:W-:Y:S01]  /*d1b0*/  F2FP.F16.F32.PACK_AB R5, R26, R5 ;  /* 0x000000051a05723e */ /* 0x000fe200000000ff */
[----:B------:R-:W-:-:S02]  /*d1c0*/  HADD2.F32 R39, -RZ, R31.H1_H1 ;  /* 0x3000001fff277230 */ /* 0x000fc40000004100 */
[----:B------:R-:W-:Y:S02]  /*d1d0*/  HADD2.F32 R40, -RZ, R32.H1_H1 ;  /* 0x30000020ff287230 */ /* 0x000fe40000004100 */
[-C--:B------:R-:W-:Y:S01]  /*d1e0*/  FMUL.FTZ R32, R43, R6.reuse ;  /* 0x000000062b207220 */ /* 0x080fe20000410000 */
[-C--:B------:R-:W-:Y:S01]  /*d1f0*/  FMUL.FTZ R31, R42, R7.reuse ;  /* 0x000000072a1f7220 */ /* 0x080fe20000410000 */
[C---:B------:R-:W-:Y:S01]  /*d200*/  FMUL.FTZ R34, R39.reuse, R6 ;  /* 0x0000000627227220 */ /* 0x040fe20000410000 */
[C---:B------:R-:W-:Y:S01]  /*d210*/  FMUL.FTZ R33, R40.reuse, R7 ;  /* 0x0000000728217220 */ /* 0x040fe20000410000 */
[-C--:B------:R-:W-:Y:S01]  /*d220*/  FFMA.FTZ R6, R39, R37.reuse, -R32 ;  /* 0x0000002527067223 */ /* 0x080fe20000010820 */
[-C--:B------:R-:W-:Y:S01]  /*d230*/  FFMA.FTZ R7, R40, R38.reuse, -R31 ;  /* 0x0000002628077223 */ /* 0x080fe2000001081f */
[----:B------:R-:W-:Y:S01]  /*d240*/  FFMA.FTZ R37, R43, R37, R34 ;  /* 0x000000252b257223 */ /* 0x000fe20000010022 */
[----:B------:R-:W-:-:S04]  /*d250*/  FFMA.FTZ R38, R42, R38, R33 ;  /* 0x000000262a267223 */ /* 0x000fc80000010021 */
[----:B------:R-:W-:Y:S02]  /*d260*/  F2FP.F16.F32.PACK_AB R6, R37, R6 ;  /* 0x000000062506723e */ /* 0x000fe400000000ff */
[----:B------:R-:W-:-:S05]  /*d270*/  F2FP.F16.F32.PACK_AB R7, R38, R7 ;  /* 0x000000072607723e */ /* 0x000fca00000000ff */
[----:B------:R1:W-:Y:S02]  /*d280*/  STS.128 [R8+0x2000], R4 ;  /* 0x0020000408007388 */ /* 0x0003e40000000c00 */
.L_x_596:
[----:B------:R-:W-:Y:S05]  /*d290*/  BSYNC B1 ;  /* 0x0000000000017941 */ /* 0x000fea0003800000 */
.L_x_595:
[----:B------:R-:W-:Y:S04]  /*d2a0*/  BSSY B1, `(.L_x_597) ;  /* 0x0000028000017945 */ /* 0x000fe80003800000 */
[----:B------:R-:W-:Y:S05]  /*d2b0*/  @P2 BRA `(.L_x_598) ;  /* 0x0000000000982947 */ /* 0x000fea0003800000 */
[----:B01----:R-:W0:Y:S01]  /*d2c0*/  LDS.128 R4, [R9+0x12400] ;  /* 0x0124000009047984 */ /* 0x003e220000000c00 */
        /* <DEDUP_REMOVED lines=25> */
[-C--:B------:R-:W-:Y:S01]  /*d460*/  FMUL.FTZ R27, R38, R6.reuse ;  /* 0x00000006261b7220 */ /* 0x080fe20000410000 */
[----:B------:R-:W-:Y:S02]  /*d470*/  HADD2.F32 R35, -RZ, R28.H1_H1 ;  /* 0x3000001cff237230 */ /* 0x000fe40000004100 */
[C---:B------:R-:W-:Y:S01]  /*d480*/  FMUL.FTZ R29, R34.reuse, R6 ;  /* 0x00000006221d7220 */ /* 0x040fe20000410000 */
[-C--:B------:R-:W-:Y:S01]  /*d490*/  FMUL.FTZ R28, R39, R7.reuse ;  /* 0x00000007271c7220 */ /* 0x080fe20000410000 */
[-C--:B------:R-:W-:Y:S01]  /*d4a0*/  FFMA.FTZ R6, R34, R32.reuse, -R27 ;  /* 0x0000002022067223 */ /* 0x080fe2000001081b */
[C---:B------:R-:W-:Y:S01]  /*d4b0*/  FMUL.FTZ R30, R35.reuse, R7 ;  /* 0x00000007231e7220 */ /* 0x040fe20000410000 */
[----:B------:R-:W-:Y:S01]  /*d4c0*/  FFMA.FTZ R29, R38, R32, R29 ;  /* 0x00000020261d7223 */ /* 0x000fe2000001001d */
[-C--:B------:R-:W-:Y:S02]  /*d4d0*/  FFMA.FTZ R7, R35, R33.reuse, -R28 ;  /* 0x0000002123077223 */ /* 0x080fe4000001081c */
[----:B------:R-:W-:-:S02]  /*d4e0*/  FFMA.FTZ R30, R39, R33, R30 ;  /* 0x00000021271e7223 */ /* 0x000fc4000001001e */
[----:B------:R-:W-:-:S03]  /*d4f0*/  F2FP.F16.F32.PACK_AB R6, R29, R6 ;  /* 0x000000061d06723e */ /* 0x000fc600000000ff */
[----:B------:R-:W-:-:S05]  /*d500*/  F2FP.F16.F32.PACK_AB R7, R30, R7 ;  /* 0x000000071e07723e */ /* 0x000fca00000000ff */
[----:B------:R2:W-:Y:S02]  /*d510*/  STS.128 [R9+0x12400], R4 ;  /* 0x0124000409007388 */ /* 0x0005e40000000c00 */
.L_x_598:
[----:B------:R-:W-:Y:S05]  /*d520*/  BSYNC B1 ;  /* 0x0000000000017941 */ /* 0x000fea0003800000 */
.L_x_597:
        /* <DEDUP_REMOVED lines=30> */
[C---:B------:R-:W-:Y:S01]  /*d710*/  FMUL.FTZ R25, R30.reuse, R6 ;  /* 0x000000061e197220 */ /* 0x040fe20000410000 */
[-C--:B------:R-:W-:Y:S01]  /*d720*/  FMUL.FTZ R20, R35, R7.reuse ;  /* 0x0000000723147220 */ /* 0x080fe20000410000 */
[C---:B------:R-:W-:Y:S01]  /*d730*/  FMUL.FTZ R24, R31.reuse, R7 ;  /* 0x000000071f187220 */ /* 0x040fe20000410000 */
[-C--:B------:R-:W-:Y:S01]  /*d740*/  FFMA.FTZ R6, R30, R28.reuse, -R21 ;  /* 0x0000001c1e067223 */ /* 0x080fe20000010815 */
[----:B------:R-:W-:Y:S01]  /*d750*/  FFMA.FTZ R25, R32, R28, R25 ;  /* 0x0000001c20197223 */ /* 0x000fe20000010019 */
[-C--:B------:R-:W-:Y:S01]  /*d760*/  FFMA.FTZ R7, R31, R29.reuse, -R20 ;  /* 0x0000001d1f077223 */ /* 0x080fe20000010814 */
[----:B------:R-:W-:-:S03]  /*d770*/  FFMA.FTZ R24, R35, R29, R24 ;  /* 0x0000001d23187223 */ /* 0x000fc60000010018 */
[----:B------:R-:W-:Y:S02]  /*d780*/  F2FP.F16.F32.PACK_AB R6, R25, R6 ;  /* 0x000000061906723e */ /* 0x000fe400000000ff */
[----:B------:R-:W-:-:S05]  /*d790*/  F2FP.F16.F32.PACK_AB R7, R24, R7 ;  /* 0x000000071807723e */ /* 0x000fca00000000ff */
[----:B------:R3:W-:Y:S02]  /*d7a0*/  STS.128 [R8+0x6000], R4 ;  /* 0x0060000408007388 */ /* 0x0007e40000000c00 */
.L_x_600:
[----:B------:R-:W-:Y:S05]  /*d7b0*/  BSYNC B1 ;  /* 0x0000000000017941 */ /* 0x000fea0003800000 */
.L_x_599:
        /* <DEDUP_REMOVED lines=40> */
.L_x_602:
[----:B------:R-:W-:Y:S05]  /*da40*/  BSYNC B1 ;  /* 0x0000000000017941 */ /* 0x000fea0003800000 */
.L_x_601:
        /* <DEDUP_REMOVED lines=13> */
[----:B------:R-:W-:Y:S01]  /*db20*/  FMUL.FTZ R15, R28, R5 ;  /* 0x000000051c0f7220 */ /* 0x000fe20000410000 */
[----:B------:R-:W-:Y:S01]  /*db30*/  FFMA.FTZ R4, R21, R9, -R20 ;  /* 0x0000000915047223 */ /* 0x000fe20000010814 */
[----:B------:R-:W-:-:S02]  /*db40*/  HADD2.F32 R14, -RZ, R7.H0_H0 ;  /* 0x20000007ff0e7230 */ /* 0x000fc40000004100 */
[----:B------:R-:W-:Y:S01]  /*db50*/  FFMA.FTZ R9, R25, R9, R24 ;  /* 0x0000000919097223 */ /* 0x000fe20000010018 */
[C---:B------:R-:W-:Y:S01]  /*db60*/  FMUL.FTZ R21, R26.reuse, R5 ;  /* 0x000000051a157220 */ /* 0x040fe20000410000 */
[----:B------:R-:W-:Y:S02]  /*db70*/  HADD2.F32 R6, -RZ, R6.H1_H1 ;  /* 0x30000006ff067230 */ /* 0x000fe40000004100 */
[-C--:B------:R-:W-:Y:S01]  /*db80*/  FFMA.FTZ R5, R26, R12.reuse, -R15 ;  /* 0x0000000c1a057223 */ /* 0x080fe2000001080f */
[----:B------:R-:W-:Y:S02]  /*db90*/  HADD2.F32 R7, -RZ, R7.H1_H1 ;  /* 0x30000007ff077230 */ /* 0x000fe40000004100 */
[----:B------:R-:W-:Y:S01]  /*dba0*/  FFMA.FTZ R12, R28, R12, R21 ;  /* 0x0000000c1c0c7223 */ /* 0x000fe20000010015 */
[----:B------:R-:W-:Y:S01]  /*dbb0*/  HADD2.F32 R25, -RZ, R10.H1_H1 ;  /* 0x3000000aff197230 */ /* 0x000fe20000004100 */
[----:B------:R-:W-:Y:S01]  /*dbc0*/  F2FP.F16.F32.PACK_AB R4, R9, R4 ;  /* 0x000000040904723e */ /* 0x000fe200000000ff */
[----:B------:R-:W-:-:S02]  /*dbd0*/  HADD2.F32 R20, -RZ, R11.H1_H1 ;  /* 0x3000000bff147230 */ /* 0x000fc40000004100 */
[----:B------:R-:W-:Y:S02]  /*dbe0*/  HADD2.F32 R15, -RZ, R0.H1_H1 ;  /* 0x30000000ff0f7230 */ /* 0x000fe40000004100 */
[-C--:B------:R-:W-:Y:S01]  /*dbf0*/  FMUL.FTZ R0, R25, R6.reuse ;  /* 0x0000000619007220 */ /* 0x080fe20000410000 */
[----:B------:R-:W-:Y:S02]  /*dc00*/  HADD2.F32 R10, -RZ, R3.H1_H1 ;  /* 0x30000003ff0a7230 */ /* 0x000fe40000004100 */
[----:B------:R-:W-:Y:S01]  /*dc10*/  FMUL.FTZ R3, R20, R7 ;  /* 0x0000000714037220 */ /* 0x000fe20000410000 */
[----:B------:R-:W-:Y:S01]  /*dc20*/  F2FP.F16.F32.PACK_AB R5, R12, R5 ;  /* 0x000000050c05723e */ /* 0x000fe200000000ff */
[C---:B------:R-:W-:Y:S01]  /*dc30*/  FMUL.FTZ R6, R15.reuse, R6 ;  /* 0x000000060f067220 */ /* 0x040fe20000410000 */
[----:B------:R-:W-:Y:S01]  /*dc40*/  FFMA.FTZ R0, R15, R13, -R0 ;  /* 0x0000000d0f007223 */ /* 0x000fe20000010800 */
[C---:B------:R-:W-:Y:S01]  /*dc50*/  FMUL.FTZ R7, R10.reuse, R7 ;  /* 0x000000070a077220 */ /* 0x040fe20000410000 */
[----:B------:R-:W-:Y:S01]  /*dc60*/  FFMA.FTZ R3, R10, R14, -R3 ;  /* 0x0000000e0a037223 */ /* 0x000fe20000010803 */
[----:B------:R-:W-:-:S02]  /*dc70*/  FFMA.FTZ R13, R25, R13, R6 ;  /* 0x0000000d190d7223 */ /* 0x000fc40000010006 */
[----:B------:R-:W-:-:S03]  /*dc80*/  FFMA.FTZ R14, R20, R14, R7 ;  /* 0x0000000e140e7223 */ /* 0x000fc60000010007 */
[----:B------:R-:W-:Y:S02]  /*dc90*/  F2FP.F16.F32.PACK_AB R6, R13, R0 ;  /* 0x000000000d06723e */ /* 0x000fe400000000ff */
[----:B------:R-:W-:-:S05]  /*dca0*/  F2FP.F16.F32.PACK_AB R7, R14, R3 ;  /* 0x000000030e07723e */ /* 0x000fca00000000ff */
[----:B------:R0:W-:Y:S01]  /*dcb0*/  STS.128 [R8+0xa000], R4 ;  /* 0x00a0000408007388 */ /* 0x0001e20000000c00 */
[----:B------:R-:W-:Y:S05]  /*dcc0*/  BRA `(.L_x_592) ;  /* 0x0000002800e07947 */ /* 0x000fea0003800000 */
.L_x_574:
[----:B------:R-:W-:-:S03]  /*dcd0*/  UMOV UR4, 0xffffffff ;  /* 0xffffffff00047882 */ /* 0x000fc60000000000 */
[----:B------:R-:W-:Y:S05]  /*dce0*/  BRA.DIV UR4, `(.L_x_603) ;  /* 0x0000011e04007947 */ /* 0x000fea000b800000 */
[----:B------:R0:W1:Y:S04]  /*dcf0*/  SHFL.IDX PT, R3, R25, RZ, 0x1c1f ;  /* 0x001c1fff19037589 */ /* 0x00006800000e0000 */
[----:B------:R0:W2:Y:S04]  /*dd00*/  SHFL.IDX PT, R0, R24, RZ, 0x1c1f ;  /* 0x001c1fff18007589 */ /* 0x0000a800000e0000 */
[----:B------:R0:W3:Y:S04]  /*dd10*/  SHFL.IDX PT, R21, R27, RZ, 0x1c1f ;  /* 0x001c1fff1b157589 */ /* 0x0000e800000e0000 */
[----:B------:R0:W0:Y:S02]  /*dd20*/  SHFL.IDX PT, R20, R26, RZ, 0x1c1f ;  /* 0x001c1fff1a147589 */ /* 0x00002400000e0000 */
.L_x_826:
[----:B------:R-:W-:Y:S01]  /*dd30*/  ULDC UR4, c[0x0][0x448] ;  /* 0x0001120000047ab9 */ /* 0x000fe20000000800 */
[----:B------:R-:W-:Y:S01]  /*dd40*/  BSSY B1, `(.L_x_604) ;  /* 0x0000037000017945 */ /* 0x000fe20003800000 */
[----:B------:R-:W-:Y:S01]  /*dd50*/  IMAD R50, R146, UR4, RZ ;  /* 0x0000000492327c24 */ /* 0x000fe2000f8e02ff */
[----:B------:R-:W-:Y:S02]  /*dd60*/  CS2R R4, SRZ ;  /* 0x0000000000047805 */ /* 0x000fe4000001ff00 */
[----:B------:R-:W-:Y:S02]  /*dd70*/  CS2R R8, SRZ ;  /* 0x0000000000087805 */ /* 0x000fe4000001ff00 */
[----:B------:R-:W-:Y:S02]  /*dd80*/  CS2R R10, SRZ ;  /* 0x00000000000a7805 */ /* 0x000fe4000001ff00 */
[----:B------:R-:W-:Y:S02]  /*dd90*/  CS2R R12, SRZ ;  /* 0x00000000000c7805 */ /* 0x000fe4000001ff00 */
[----:B------:R-:W-:Y:S01]  /*dda0*/  ISETP.GE.AND P0, PT, R6, R50, PT ;  /* 0x000000320600720c */ /* 0x000fe20003f06270 */
[----:B------:R-:W-:Y:S01]  /*ddb0*/  IMAD R50, R29, -0x80, R50 ;  /* 0xffffff801d327824 */ /* 0x000fe200078e0232 */
[----:B------:R-:W-:-:S02]  /*ddc0*/  CS2R R6, SRZ ;  /* 0x0000000000067805 */ /* 0x000fc4000001ff00 */
[----:B------:R-:W-:Y:S02]  /*ddd0*/  CS2R R14, SRZ ;  /* 0x00000000000e7805 */ /* 0x000fe4000001ff00 */
[----:B0-----:R-:W-:Y:S02]  /*dde0*/  CS2R R24, SRZ ;  /* 0x0000000000187805 */ /* 0x001fe4000001ff00 */
[----:B------:R-:W-:Y:S02]  /*ddf0*/  CS2R R26, SRZ ;  /* 0x00000000001a7805 */ /* 0x000fe4000001ff00 */
[----:B------:R-:W-:Y:S02]  /*de00*/  CS2R R28, SRZ ;  /* 0x00000000001c7805 */ /* 0x000fe4000001ff00 */
[----:B------:R-:W-:Y:S02]  /*de10*/  CS2R R30, SRZ ;  /* 0x00000000001e7805 */ /* 0x000fe4000001ff00 */
[----:B----4-:R-:W-:-:S02]  /*de20*/  CS2R R32, SRZ ;  /* 0x0000000000207805 */ /* 0x010fc4000001ff00 */
[----:B------:R-:W-:Y:S01]  /*de30*/  CS2R R34, SRZ ;  /* 0x0000000000227805 */ /* 0x000fe2000001ff00 */
[----:B------:R-:W-:Y:S06]  /*de40*/  @P0 BRA `(.L_x_605) ;  /* 0x0000000000980947 */ /* 0x000fec0003800000 */
[----:B------:R-:W-:Y:S01]  /*de50*/  ULDC UR4, c[0x0][0x3f4] ;  /* 0x0000fd0000047ab9 */ /* 0x000fe20000000800 */
[C---:B------:R-:W-:Y:S01]  /*de60*/  VIADD R5, R16.reuse, 0x40 ;  /* 0x0000004010057836 */ /* 0x040fe20000000000 */
[C---:B------:R-:W-:Y:S02]  /*de70*/  IADD3 R4, R16.reuse, 0x20, RZ ;  /* 0x0000002010047810 */ /* 0x040fe40007ffe0ff */
[----:B------:R-:W-:Y:S02]  /*de80*/  CS2R R28, SRZ ;  /* 0x00000000001c7805 */ /* 0x000fe4000001ff00 */
[----:B------:R-:W-:Y:S02]  /*de90*/  ISETP.GE.AND P2, PT, R16, UR4, PT ;  /* 0x0000000410007c0c */ /* 0x000fe4000bf46270 */
[----:B------:R-:W-:Y:S02]  /*dea0*/  CS2R R30, SRZ ;  /* 0x00000000001e7805 */ /* 0x000fe4000001ff00 */
[----:B------:R-:W-:-:S02]  /*deb0*/  ISETP.GE.AND P4, PT, R5, UR4, PT ;  /* 0x0000000405007c0c */ /* 0x000fc4000bf86270 */
[----:B------:R-:W-:Y:S02]  /*dec0*/  CS2R R8, SRZ ;  /* 0x0000000000087805 */ /* 0x000fe4000001ff00 */
[----:B------:R-:W-:Y:S01]  /*ded0*/  ISETP.GE.AND P3, PT, R4, UR4, PT ;  /* 0x0000000404007c0c */ /* 0x000fe2000bf66270 */
[----:B--2---:R-:W-:Y:S01]  /*dee0*/  IMAD.MOV.U32 R4, RZ, RZ, R0 ;  /* 0x000000ffff047224 */ /* 0x004fe200078e0000 */
[----:B-1----:R-:W-:Y:S02]  /*def0*/  MOV R5, R3 ;  /* 0x0000000300057202 */ /* 0x002fe40000000f00 */
[----:B------:R-:W-:Y:S02]  /*df00*/  CS2R R10, SRZ ;  /* 0x00000000000a7805 */ /* 0x000fe4000001ff00 */
[----:B------:R-:W-:Y:S02]  /*df10*/  CS2R R32, SRZ ;  /* 0x0000000000207805 */ /* 0x000fe4000001ff00 */
[----:B------:R-:W-:-:S02]  /*df20*/  CS2R R34, SRZ ;  /* 0x0000000000227805 */ /* 0x000fc4000001ff00 */
[----:B------:R-:W-:Y:S02]  /*df30*/  @!P2 SHF.L.U32 R49, R16, 0x1, RZ ;  /* 0x000000011031a819 */ /* 0x000fe400000006ff */
[----:B------:R-:W-:Y:S01]  /*df40*/  @!P4 SHF.L.U32 R45, R163, 0x3, RZ ;  /* 0x00000003a32dc819 */ /* 0x000fe200000006ff */
[----:B------:R-:W-:Y:S01]  /*df50*/  @!P3 IMAD.SHL.U32 R41, R162, 0x8, RZ ;  /* 0x00000008a229b824 */ /* 0x000fe200078e00ff */
[-C--:B------:R-:W-:Y:S02]  /*df60*/  @!P2 IADD3 R46, P0, R0, R49.reuse, RZ ;  /* 0x00000031002ea210 */ /* 0x080fe40007f1e0ff */
[----:B------:R-:W-:Y:S01]  /*df70*/  @!P2 SHF.L.U64.HI R0, R16, 0x1, R17 ;  /* 0x000000011000a819 */ /* 0x000fe20000010211 */
[----:B------:R-:W-:Y:S01]  /*df80*/  @!P3 IMAD.WIDE R38, R41, 0x2, R4 ;  /* 0x000000022926b825 */ /* 0x000fe200078e0204 */
[----:B------:R-:W-:Y:S02]  /*df90*/  @!P2 IADD3 R48, P1, R20, R49, RZ ;  /* 0x000000311430a210 */ /* 0x000fe40007f3e0ff */
[----:B------:R-:W-:-:S02]  /*dfa0*/  CS2R R12, SRZ ;  /* 0x00000000000c7805 */ /* 0x000fc4000001ff00 */
[----:B------:R-:W-:Y:S01]  /*dfb0*/  CS2R R14, SRZ ;  /* 0x00000000000e7805 */ /* 0x000fe2000001ff00 */
[----:B------:R-:W-:Y:S01]  /*dfc0*/  @!P4 IMAD.WIDE R42, R45, 0x2, R4 ;  /* 0x000000022d2ac825 */ /* 0x000fe200078e0204 */
[----:B------:R-:W-:Y:S02]  /*dfd0*/  CS2R R24, SRZ ;  /* 0x0000000000187805 */ /* 0x000fe4000001ff00 */
[----:B------:R-:W-:Y:S02]  /*dfe0*/  CS2R R26, SRZ ;  /* 0x00000000001a7805 */ /* 0x000fe4000001ff00 */
[----:B------:R-:W-:Y:S02]  /*dff0*/  CS2R R4, SRZ ;  /* 0x0000000000047805 */ /* 0x000fe4000001ff00 */
[----:B------:R-:W-:Y:S01]  /*e000*/  CS2R R6, SRZ ;  /* 0x0000000000067805 */ /* 0x000fe2000001ff00 */
[--C-:B---3--:R-:W-:Y:S01]  /*e010*/  @!P3 IMAD.WIDE R40, R41, 0x2, R20.reuse ;  /* 0x000000022928b825 */ /* 0x108fe200078e0214 */
[----:B------:R-:W-:Y:S01]  /*e020*/  @!P2 IADD3.X R49, R21, R0, RZ, P1, !PT ;  /* 0x000000001531a210 */ /* 0x000fe20000ffe4ff */
[----:B------:R0:W5:Y:S02]  /*e030*/  @!P3 LD.E.128 R28, desc[UR60][R38.64] ;  /* 0x0000003c261cb980 */ /* 0x000164000c101d00 */
[----:B------:R-:W-:-:S02]  /*e040*/  @!P4 IMAD.WIDE R44, R45, 0x2, R20 ;  /* 0x000000022d2cc825 */ /* 0x000fc400078e0214 */
[----:B------:R0:W5:Y:S02]  /*e050*/  @!P3 LD.E.128 R8, desc[UR60][R40.64] ;  /* 0x0000003c2808b980 */ /* 0x000164000c101d00 */
[----:B------:R-:W-:Y:S02]  /*e060*/  @!P2 IMAD.X R47, R3, 0x1, R0, P0 ;  /* 0x00000001032fa824 */ /* 0x000fe400000e0600 */
[----:B------:R0:W5:Y:S04]  /*e070*/  @!P4 LD.E.128 R32, desc[UR60][R42.64] ;  /* 0x0000003c2a20c980 */ /* 0x000168000c101d00 */
[----:B------:R0:W5:Y:S04]  /*e080*/  @!P4 LD.E.128 R12, desc[UR60][R44.64] ;  /* 0x0000003c2c0cc980 */ /* 0x000168000c101d00 */
[----:B------:R0:W5:Y:S04]  /*e090*/  @!P2 LD.E.128 R24, desc[UR60][R46.64] ;  /* 0x0000003c2e18a980 */ /* 0x000168000c101d00 */
[----:B------:R0:W5:Y:S02]  /*e0a0*/  @!P2 LD.E.128 R4, desc[UR60][R48.64] ;  /* 0x0000003c3004a980 */ /* 0x000164000c101d00 */
.L_x_605:
[----:B------:R-:W-:Y:S05]  /*e0b0*/  BSYNC B1 ;  /* 0x0000000000017941 */ /* 0x000fea0003800000 */
.L_x_604:
[----:B--2--5:R-:W-:Y:S01]  /*e0c0*/  IMAD.MOV.U32 R0, RZ, RZ, R24 ;  /* 0x000000ffff007224 */ /* 0x024fe200078e0018 */
[----:B-1----:R-:W-:Y:S01]  /*e0d0*/  MOV R3, R25 ;  /* 0x0000001900037202 */ /* 0x002fe20000000f00 */
[----:B------:R-:W-:Y:S01]  /*e0e0*/  IMAD.MOV.U32 R37, RZ, RZ, R26 ;  /* 0x000000ffff257224 */ /* 0x000fe200078e001a */
[----:B---3--:R-:W-:Y:S01]  /*e0f0*/  MOV R21, R27 ;  /* 0x0000001b00157202 */ /* 0x008fe20000000f00 */
[----:B0-----:R-:W-:Y:S01]  /*e100*/  IMAD.MOV.U32 R39, RZ, RZ, R4 ;  /* 0x000000ffff277224 */ /* 0x001fe200078e0004 */
[--C-:B------:R-:W-:Y:S01]  /*e110*/  SHF.R.U64 R26, R26, 0x10, R27.reuse ;  /* 0x000000101a1a7819 */ /* 0x100fe2000000121b */
[----:B------:R-:W-:Y:S01]  /*e120*/  IMAD.MOV.U32 R41, RZ, RZ, R6 ;  /* 0x000000ffff297224 */ /* 0x000fe200078e0006 */
[----:B------:R-:W-:Y:S01]  /*e130*/  SHF.R.U32.HI R43, RZ, 0x10, R27 ;  /* 0x00000010ff2b7819 */ /* 0x000fe2000001161b */
[----:B------:R-:W-:Y:S01]  /*e140*/  IMAD.MOV.U32 R27, RZ, RZ, R30 ;  /* 0x000000ffff1b7224 */ /* 0x000fe200078e001e */
[----:B------:R-:W-:Y:S01]  /*e150*/  SHF.R.U64 R46, R30, 0x10, R31 ;  /* 0x000000101e2e7819 */ /* 0x000fe2000000121f */
[----:B------:R-:W-:Y:S01]  /*e160*/  IMAD.MOV.U32 R30, RZ, RZ, R32 ;  /* 0x000000ffff1e7224 */ /* 0x000fe200078e0020 */
[----:B------:R-:W-:Y:S01]  /*e170*/  SHF.R.U64 R48, R32, 0x10, R33 ;  /* 0x0000001020307819 */ /* 0x000fe20000001221 */
[----:B------:R-:W-:Y:S01]  /*e180*/  IMAD.MOV.U32 R32, RZ, RZ, R34 ;  /* 0x000000ffff207224 */ /* 0x000fe200078e0022 */
[----:B------:R-:W-:Y:S01]  /*e190*/  SHF.R.U64 R51, R34, 0x10, R35 ;  /* 0x0000001022337819 */ /* 0x000fe20000001223 */
[----:B------:R-:W-:Y:S01]  /*e1a0*/  BSSY B1, `(.L_x_606) ;  /* 0x0000042000017945 */ /* 0x000fe20003800000 */
[----:B------:R-:W-:-:S02]  /*e1b0*/  PRMT R34, R0, 0x5410, R3 ;  /* 0x0000541000227816 */ /* 0x000fc40000000003 */
[C---:B------:R-:W-:Y:S02]  /*e1c0*/  LEA.HI R0, R189.reuse, R189, RZ, 0x1 ;  /* 0x000000bdbd007211 */ /* 0x040fe400078f08ff */
[----:B------:R-:W-:Y:S02]  /*e1d0*/  MOV R20, R5 ;  /* 0x0000000500147202 */ /* 0x000fe40000000f00 */
[----:B------:R-:W-:Y:S02]  /*e1e0*/  LOP3.LUT R0, R0, 0xfffffffe, RZ, 0xc0, !PT ;  /* 0xfffffffe00007812 */ /* 0x000fe400078ec0ff */
[--C-:B------:R-:W-:Y:S02]  /*e1f0*/  SHF.R.U64 R53, R4, 0x10, R5.reuse ;  /* 0x0000001004357819 */ /* 0x100fe40000001205 */
[----:B------:R-:W-:Y:S01]  /*e200*/  SHF.R.U32.HI R54, RZ, 0x10, R5 ;  /* 0x00000010ff367819 */ /* 0x000fe20000011605 */
[----:B------:R-:W-:Y:S01]  /*e210*/  IMAD.IADD R0, R189, 0x1, -R0 ;  /* 0x00000001bd007824 */ /* 0x000fe200078e0a00 */
[----:B------:R-:W-:-:S02]  /*e220*/  SHF.R.U64 R38, R24, 0x10, R25 ;  /* 0x0000001018267819 */ /* 0x000fc40000001219 */
[----:B------:R-:W-:Y:S01]  /*e230*/  SHF.R.U32.HI R42, RZ, 0x10, R25 ;  /* 0x00000010ff2a7819 */ /* 0x000fe20000011619 */
[----:B------:R-:W-:Y:S01]  /*e240*/  IMAD.MOV.U32 R25, RZ, RZ, R28 ;  /* 0x000000ffff197224 */ /* 0x000fe200078e001c */
[----:B------:R-:W-:Y:S02]  /*e250*/  SHF.L.U32 R5, R0, 0x1f, RZ ;  /* 0x0000001f00057819 */ /* 0x000fe400000006ff */
[----:B------:R-:W-:Y:S02]  /*e260*/  MOV R24, R29 ;  /* 0x0000001d00187202 */ /* 0x000fe40000000f00 */
[----:B------:R-:W0:Y:S01]  /*e270*/  SYNCS.PHASECHK.TRANS64.TRYWAIT P0, [R2+URZ+0x2a800], R5 ;  /* 0x02a80005020075a7 */ /* 0x000e22000800017f */
[--C-:B------:R-:W-:Y:S02]  /*e280*/  SHF.R.U64 R44, R28, 0x10, R29.reuse ;  /* 0x000000101c2c7819 */ /* 0x100fe4000000121d */
[----:B------:R-:W-:Y:S01]  /*e290*/  SHF.R.U32.HI R45, RZ, 0x10, R29 ;  /* 0x00000010ff2d7819 */ /* 0x000fe2000001161d */
[----:B------:R-:W-:Y:S01]  /*e2a0*/  IMAD.MOV.U32 R29, RZ, RZ, R8 ;  /* 0x000000ffff1d7224 */ /* 0x000fe200078e0008 */
[----:B------:R-:W-:-:S02]  /*e2b0*/  MOV R28, R31 ;  /* 0x0000001f001c7202 */ /* 0x000fc40000000f00 */
[----:B------:R-:W-:Y:S01]  /*e2c0*/  SHF.R.U32.HI R47, RZ, 0x10, R31 ;  /* 0x00000010ff2f7819 */ /* 0x000fe2000001161f */
[----:B------:R-:W-:Y:S01]  /*e2d0*/  IMAD.MOV.U32 R31, RZ, RZ, R10 ;  /* 0x000000ffff1f7224 */ /* 0x000fe200078e000a */
[----:B------:R-:W-:Y:S02]  /*e2e0*/  MOV R40, R33 ;  /* 0x0000002100287202 */ /* 0x000fe40000000f00 */
[----:B------:R-:W-:Y:S02]  /*e2f0*/  SHF.R.U32.HI R49, RZ, 0x10, R33 ;  /* 0x00000010ff317819 */ /* 0x000fe40000011621 */
[----:B------:R-:W-:Y:S02]  /*e300*/  MOV R4, R7 ;  /* 0x0000000700047202 */ /* 0x000fe40000000f00 */
[--C-:B------:R-:W-:Y:S02]  /*e310*/  SHF.R.U64 R55, R6, 0x10, R7.reuse ;  /* 0x0000001006377819 */ /* 0x100fe40000001207 */
[----:B------:R-:W-:-:S02]  /*e320*/  SHF.R.U32.HI R56, RZ, 0x10, R7 ;  /* 0x00000010ff387819 */ /* 0x000fc40000011607 */
[----:B------:R-:W-:Y:S01]  /*e330*/  SHF.R.U64 R57, R8, 0x10, R9 ;  /* 0x0000001008397819 */ /* 0x000fe20000001209 */
[----:B------:R-:W-:Y:S01]  /*e340*/  IMAD.MOV.U32 R8, RZ, RZ, R12 ;  /* 0x000000ffff087224 */ /* 0x000fe200078e000c */
[----:B------:R-:W-:Y:S01]  /*e350*/  SHF.R.U64 R59, R10, 0x10, R11 ;  /* 0x000000100a3b7819 */ /* 0x000fe2000000120b */
[----:B------:R-:W-:Y:S01]  /*e360*/  IMAD.MOV.U32 R10, RZ, RZ, R14 ;  /* 0x000000ffff0a7224 */ /* 0x000fe200078e000e */
[----:B------:R-:W-:Y:S02]  /*e370*/  MOV R33, R35 ;  /* 0x0000002300217202 */ /* 0x000fe40000000f00 */
[----:B------:R-:W-:Y:S02]  /*e380*/  MOV R6, R9 ;  /* 0x0000000900067202 */ /* 0x000fe40000000f00 */
[----:B------:R-:W-:Y:S02]  /*e390*/  SHF.R.U32.HI R58, RZ, 0x10, R9 ;  /* 0x00000010ff3a7819 */ /* 0x000fe40000011609 */
[----:B------:R-:W-:-:S02]  /*e3a0*/  MOV R7, R11 ;  /* 0x0000000b00077202 */ /* 0x000fc40000000f00 */
[----:B------:R-:W-:Y:S02]  /*e3b0*/  SHF.R.U32.HI R60, RZ, 0x10, R11 ;  /* 0x00000010ff3c7819 */ /* 0x000fe4000001160b */
[----:B------:R-:W-:Y:S02]  /*e3c0*/  PRMT R25, R25, 0x5410, R24 ;  /* 0x0000541019197816 */ /* 0x000fe40000000018 */
[----:B------:R-:W-:Y:S02]  /*e3d0*/  SHF.R.U32.HI R52, RZ, 0x10, R35 ;  /* 0x00000010ff347819 */ /* 0x000fe40000011623 */
[----:B------:R-:W-:Y:S02]  /*e3e0*/  MOV R9, R13 ;  /* 0x0000000d00097202 */ /* 0x000fe40000000f00 */
[--C-:B------:R-:W-:Y:S02]  /*e3f0*/  SHF.R.U64 R61, R12, 0x10, R13.reuse ;  /* 0x000000100c3d7819 */ /* 0x100fe4000000120d */
[----:B------:R-:W-:-:S02]  /*e400*/  SHF.R.U32.HI R62, RZ, 0x10, R13 ;  /* 0x00000010ff3e7819 */ /* 0x000fc4000001160d */
[----:B------:R-:W-:Y:S02]  /*e410*/  MOV R11, R15 ;  /* 0x0000000f000b7202 */ /* 0x000fe40000000f00 */
[----:B------:R-:W-:Y:S02]  /*e420*/  VIMNMX R24, R50, 0x80, PT ;  /* 0x0000008032187848 */ /* 0x000fe40003fe0100 */
        /* <DEDUP_REMOVED lines=20> */
[----:B------:R-:W-:Y:S02]  /*e570*/  ISETP.GE.AND P1, PT, R165, R24, PT ;  /* 0x00000018a500720c */ /* 0x000fe40003f26270 */
[----:B------:R-:W-:-:S02]  /*e580*/  PRMT R14, R8, 0x5410, R9 ;  /* 0x00005410080e7816 */ /* 0x000fc40000000009 */
[----:B------:R-:W-:Y:S02]  /*e590*/  PRMT R15, R61, 0x5410, R62 ;  /* 0x000054103d0f7816 */ /* 0x000fe4000000003e */
[----:B------:R-:W-:Y:S01]  /*e5a0*/  PRMT R20, R10, 0x5410, R11 ;  /* 0x000054100a147816 */ /* 0x000fe2000000000b */
[----:B0-----:R-:W-:Y:S06]  /*e5b0*/  @!P0 BRA `(.L_x_607) ;  /* 0x0000011400408947 */ /* 0x001fec0003800000 */
.L_x_827:
[----:B------:R-:W-:Y:S05]  /*e5c0*/  BSYNC B1 ;  /* 0x0000000000017941 */ /* 0x000fea0003800000 */
.L_x_606:
[----:B------:R-:W-:Y:S01]  /*e5d0*/  BSSY B1, `(.L_x_608) ;  /* 0x0000116000017945 */ /* 0x000fe20003800000 */
[----:B------:R-:W-:-:S03]  /*e5e0*/  PRMT R21, R63, 0x5410, R64 ;  /* 0x000054103f157816 */ /* 0x000fc60000000040 */
[----:B------:R-:W-:Y:S05]  /*e5f0*/  @P1 BRA `(.L_x_609) ;  /* 0x00000010004c1947 */ /* 0x000fea0003800000 */
[----:B------:R-:W1:Y:S01]  /*e600*/  LDC R33, c[0x0][0x3f4] ;  /* 0x0000fd00ff217b82 */ /* 0x000e620000000800 */
[C---:B------:R-:W-:Y:S01]  /*e610*/  VIADD R6, R16.reuse, 0x40 ;  /* 0x0000004010067836 */ /* 0x040fe20000000000 */
[C---:B------:R-:W-:Y:S01]  /*e620*/  IADD3 R4, R16.reuse, 0x20, RZ ;  /* 0x0000002010047810 */ /* 0x040fe20007ffe0ff */
[----:B------:R-:W-:Y:S01]  /*e630*/  BSSY B2, `(.L_x_610) ;  /* 0x000005f000027945 */ /* 0x000fe20003800000 */
[-C--:B-1----:R-:W-:Y:S02]  /*e640*/  ISETP.GE.AND P0, PT, R16, R33.reuse, PT ;  /* 0x000000211000720c */ /* 0x082fe40003f06270 */
[-C--:B------:R-:W-:Y:S02]  /*e650*/  ISETP.GE.AND P1, PT, R4, R33.reuse, PT ;  /* 0x000000210400720c */ /* 0x080fe40003f26270 */
[----:B------:R-:W-:-:S09]  /*e660*/  ISETP.GE.AND P2, PT, R6, R33, PT ;  /* 0x000000210600720c */ /* 0x000fd20003f46270 */
[----:B------:R-:W-:Y:S05]  /*e670*/  @P0 BRA `(.L_x_611) ;  /* 0x0000000400680947 */ /* 0x000fea0003800000 */
[----:B------:R-:W-:Y:S01]  /*e680*/  LEA.HI R6, R33, R191, RZ, 0x1d ;  /* 0x000000bf21067211 */ /* 0x000fe200078fe8ff */
[----:B------:R-:W-:Y:S01]  /*e690*/  HADD2.F32 R52, -RZ, R34.H0_H0 ;  /* 0x20000022ff347230 */ /* 0x000fe20000004100 */
[----:B------:R-:W-:Y:S01]  /*e6a0*/  LOP3.LUT R4, R176, 0x38, R16, 0xf8, !PT ;  /* 0x00000038b0047812 */ /* 0x000fe200078ef810 */
[--C-:B------:R-:W-:Y:S01]  /*e6b0*/  HADD2.F32 R54, -RZ, R39.reuse.H0_H0 ;  /* 0x20000027ff367230 */ /* 0x100fe20000004100 */
[----:B------:R-:W-:Y:S01]  /*e6c0*/  SHF.R.S32.HI R9, RZ, 0x1f, R6 ;  /* 0x0000001fff097819 */ /* 0x000fe20000011406 */
[----:B------:R-:W-:Y:S01]  /*e6d0*/  HADD2.F32 R51, -RZ, R40.H0_H0 ;  /* 0x20000028ff337230 */ /* 0x000fe20000004100 */
[----:B------:R-:W-:Y:S01]  /*e6e0*/  SHF.L.U32 R7, R6, 0x3, RZ ;  /* 0x0000000306077819 */ /* 0x000fe200000006ff */
[----:B------:R-:W-:Y:S01]  /*e6f0*/  HADD2.F32 R53, -RZ, R39.H1_H1 ;  /* 0x30000027ff357230 */ /* 0x000fe20000004100 */
[----:B------:R-:W-:Y:S02]  /*e700*/  LEA.HI R9, R9, R6, RZ, 0x3 ;  /* 0x0000000609097211 */ /* 0x000fe400078f18ff */
[----:B0-----:R-:W-:-:S02]  /*e710*/  LOP3.LUT R5, R4, R177, RZ, 0x3c, !PT ;  /* 0x000000b104057212 */ /* 0x001fc400078e3cff */
[----:B------:R-:W-:Y:S02]  /*e720*/  LOP3.LUT R4, R176, 0x38, R7, 0xf8, !PT ;  /* 0x00000038b0047812 */ /* 0x000fe400078ef807 */
[----:B------:R-:W-:Y:S01]  /*e730*/  SHF.L.U32 R9, R9, 0xa, RZ ;  /* 0x0000000a09097819 */ /* 0x000fe200000006ff */
[----:B------:R-:W-:Y:S01]  /*e740*/  IMAD.IADD R5, R178, 0x1, R5 ;  /* 0x00000001b2057824 */ /* 0x000fe200078e0205 */
[----:B------:R-:W-:Y:S02]  /*e750*/  LOP3.LUT R8, R4, R177, RZ, 0x3c, !PT ;  /* 0x000000b104087212 */ /* 0x000fe400078e3cff */
[----:B------:R-:W-:Y:S01]  /*e760*/  LOP3.LUT R9, R9, 0x7fffe000, RZ, 0xc0, !PT ;  /* 0x7fffe00009097812 */ /* 0x000fe200078ec0ff */
[----:B------:R-:W-:-:S03]  /*e770*/  IMAD R59, R5, 0x2, R2 ;  /* 0x00000002053b7824 */ /* 0x000fc600078e0202 */
[----:B------:R-:W-:Y:S02]  /*e780*/  IADD3 R9, R8, R9, R178 ;  /* 0x0000000908097210 */ /* 0x000fe40007ffe0b2 */
[----:B------:R-:W0:Y:S02]  /*e790*/  LDS.128 R4, [R59+0xc400] ;  /* 0x00c400003b047984 */ /* 0x000e240000000c00 */
[----:B------:R-:W-:-:S05]  /*e7a0*/  LEA R61, R9, R2, 0x1 ;  /* 0x00000002093d7211 */ /* 0x000fca00078e08ff */
[----:B------:R-:W1:Y:S01]  /*e7b0*/  LDS.128 R8, [R61+0xc400] ;  /* 0x00c400003d087984 */ /* 0x000e620000000c00 */
[--C-:B0-----:R-:W-:Y:S02]  /*e7c0*/  HADD2.F32 R43, -RZ, R4.reuse.H0_H0 ;  /* 0x20000004ff2b7230 */ /* 0x101fe40000004100 */
[----:B------:R-:W-:Y:S02]  /*e7d0*/  HADD2.F32 R4, -RZ, R4.H1_H1 ;  /* 0x30000004ff047230 */ /* 0x000fe40000004100 */
[--C-:B------:R-:W-:Y:S02]  /*e7e0*/  HADD2.F32 R44, -RZ, R5.reuse.H0_H0 ;  /* 0x20000005ff2c7230 */ /* 0x100fe40000004100 */
[----:B------:R-:W-:Y:S02]  /*e7f0*/  HADD2.F32 R5, -RZ, R5.H1_H1 ;  /* 0x30000005ff057230 */ /* 0x000fe40000004100 */
[--C-:B-1----:R-:W-:Y:S02]  /*e800*/  HADD2.F32 R47, -RZ, R8.reuse.H0_H0 ;  /* 0x20000008ff2f7230 */ /* 0x102fe40000004100 */
[----:B------:R-:W-:-:S02]  /*e810*/  HADD2.F32 R8, -RZ, R8.H1_H1 ;  /* 0x30000008ff087230 */ /* 0x000fc40000004100 */
[----:B------:R-:W-:Y:S02]  /*e820*/  HADD2.F32 R48, -RZ, R9.H0_H0 ;  /* 0x20000009ff307230 */ /* 0x000fe40000004100 */
[C---:B------:R-:W-:Y:S01]  /*e830*/  FMUL.FTZ R56, R47.reuse, R54 ;  /* 0x000000362f387220 */ /* 0x040fe20000410000 */
[-C--:B------:R-:W-:Y:S01]  /*e840*/  FMUL.FTZ R58, R47, R52.reuse ;  /* 0x000000342f3a7220 */ /* 0x080fe20000410000 */
[----:B------:R-:W-:Y:S02]  /*e850*/  HADD2.F32 R47, -RZ, R35.H0_H0 ;  /* 0x20000023ff2f7230 */ /* 0x000fe40000004100 */
[C---:B------:R-:W-:Y:S01]  /*e860*/  FMUL.FTZ R55, R8.reuse, R51 ;  /* 0x0000003308377220 */ /* 0x040fe20000410000 */
[C---:B------:R-:W-:Y:S01]  /*e870*/  FFMA.FTZ R56, R43.reuse, R52, -R56 ;  /* 0x000000342b387223 */ /* 0x040fe20000010838 */
[----:B------:R-:W-:Y:S01]  /*e880*/  FFMA.FTZ R58, R43, R54, R58 ;  /* 0x000000362b3a7223 */ /* 0x000fe2000001003a */
[----:B------:R-:W-:Y:S02]  /*e890*/  HADD2.F32 R43, -RZ, R34.H1_H1 ;  /* 0x30000022ff2b7230 */ /* 0x000fe40000004100 */
[-C--:B------:R-:W-:Y:S01]  /*e8a0*/  FMUL.FTZ R57, R8, R47.reuse ;  /* 0x0000002f08397220 */ /* 0x080fe20000410000 */
[----:B------:R-:W-:Y:S01]  /*e8b0*/  FFMA.FTZ R55, R4, R47, -R55 ;  /* 0x0000002f04377223 */ /* 0x000fe20000010837 */
[----:B------:R-:W-:Y:S01]  /*e8c0*/  FMUL.FTZ R47, R48, R53 ;  /* 0x00000035302f7220 */ /* 0x000fe20000410000 */
[----:B------:R-:W-:-:S02]  /*e8d0*/  HADD2.F32 R9, -RZ, R9.H1_H1 ;  /* 0x30000009ff097230 */ /* 0x000fc40000004100 */
[----:B------:R-:W-:Y:S01]  /*e8e0*/  FMUL.FTZ R48, R48, R43 ;  /* 0x0000002b30307220 */ /* 0x000fe20000410000 */
[----:B------:R-:W-:Y:S02]  /*e8f0*/  HADD2.F32 R52, -RZ, R40.H1_H1 ;  /* 0x30000028ff347230 */ /* 0x000fe40000004100 */
[----:B------:R-:W-:Y:S01]  /*e900*/  FFMA.FTZ R57, R4, R51, R57 ;  /* 0x0000003304397223 */ /* 0x000fe20000010039 */
[----:B------:R-:W-:Y:S02]  /*e910*/  HADD2.F32 R4, -RZ, R35.H1_H1 ;  /* 0x30000023ff047230 */ /* 0x000fe40000004100 */
[C---:B------:R-:W-:Y:S01]  /*e920*/  FFMA.FTZ R47, R44.reuse, R43, -R47 ;  /* 0x0000002b2c2f7223 */ /* 0x040fe2000001082f */
[----:B------:R-:W-:Y:S01]  /*e930*/  FFMA.FTZ R48, R44, R53, R48 ;  /* 0x000000352c307223 */ /* 0x000fe20000010030 */
[----:B------:R-:W-:Y:S02]  /*e940*/  HADD2.F32 R49, -RZ, R10.H0_H0 ;  /* 0x2000000aff317230 */ /* 0x000fe40000004100 */
[----:B------:R-:W-:Y:S01]  /*e950*/  FMUL.FTZ R54, R9, R52 ;  /* 0x0000003409367220 */ /* 0x000fe20000410000 */
[----:B------:R-:W-:-:S02]  /*e960*/  HADD2.F32 R8, -RZ, R37.H0_H0 ;  /* 0x20000025ff087230 */ /* 0x000fc40000004100 */
[-C--:B------:R-:W-:Y:S01]  /*e970*/  FMUL.FTZ R60, R9, R4.reuse ;  /* 0x00000004093c7220 */ /* 0x080fe20000410000 */
[----:B------:R-:W-:Y:S02]  /*e980*/  HADD2.F32 R44, -RZ, R41.H0_H0 ;  /* 0x20000029ff2c7230 */ /* 0x000fe40000004100 */
[----:B------:R-:W-:Y:S01]  /*e990*/  FFMA.FTZ R54, R5, R4, -R54 ;  /* 0x0000000405367223 */ /* 0x000fe20000010836 */
[----:B------:R-:W-:Y:S02]  /*e9a0*/  HADD2.F32 R10, -RZ, R10.H1_H1 ;  /* 0x3000000aff0a7230 */ /* 0x000fe40000004100 */
[C---:B------:R-:W-:Y:S01]  /*e9b0*/  FMUL.FTZ R53, R49.reuse, R8 ;  /* 0x0000000831357220 */ /* 0x040fe20000410000 */
[----:B------:R-:W-:Y:S02]  /*e9c0*/  HADD2.F32 R43, -RZ, R42.H0_H0 ;  /* 0x2000002aff2b7230 */ /* 0x000fe40000004100 */
[----:B------:R-:W-:Y:S01]  /*e9d0*/  FMUL.FTZ R4, R49, R44 ;  /* 0x0000002c31047220 */ /* 0x000fe20000410000 */
[----:B------:R-:W-:-:S02]  /*e9e0*/  HADD2.F32 R45, -RZ, R6.H0_H0 ;  /* 0x20000006ff2d7230 */ /* 0x000fc40000004100 */
[----:B------:R-:W-:Y:S01]  /*e9f0*/  FFMA.FTZ R49, R5, R52, R60 ;  /* 0x0000003405317223 */ /* 0x000fe2000001003c */
[----:B------:R-:W-:Y:S02]  /*ea00*/  HADD2.F32 R9, -RZ, R38.H0_H0 ;  /* 0x20000026ff097230 */ /* 0x000fe40000004100 */
[C---:B------:R-:W-:Y:S01]  /*ea10*/  FMUL.FTZ R5, R10.reuse, R43 ;  /* 0x0000002b0a057220 */ /* 0x040fe20000410000 */
[----:B------:R-:W-:Y:S02]  /*ea20*/  HADD2.F32 R6, -RZ, R6.H1_H1 ;  /* 0x30000006ff067230 */ /* 0x000fe40000004100 */
[C---:B------:R-:W-:Y:S01]  /*ea30*/  FFMA.FTZ R51, R45.reuse, R8, -R4 ;  /* 0x000000082d337223 */ /* 0x040fe20000010804 */
[----:B------:R-:W-:Y:S01]  /*ea40*/  FFMA.FTZ R53, R45, R44, R53 ;  /* 0x0000002c2d357223 */ /* 0x000fe20000010035 */
[-C--:B------:R-:W-:Y:S01]  /*ea50*/  FMUL.FTZ R45, R10, R9.reuse ;  /* 0x000000090a2d7220 */ /* 0x080fe20000410000 */
[----:B------:R-:W-:Y:S02]  /*ea60*/  HADD2.F32 R50, -RZ, R11.H0_H0 ;  /* 0x2000000bff327230 */ /* 0x000fe40000004100 */
[----:B------:R-:W-:Y:S01]  /*ea70*/  FFMA.FTZ R10, R6, R9, -R5 ;  /* 0x00000009060a7223 */ /* 0x000fe20000010805 */
[----:B------:R-:W-:-:S02]  /*ea80*/  HADD2.F32 R9, -RZ, R41.H1_H1 ;  /* 0x30000029ff097230 */ /* 0x000fc40000004100 */
[----:B------:R-:W-:Y:S01]  /*ea90*/  FFMA.FTZ R44, R6, R43, R45 ;  /* 0x0000002b062c7223 */ /* 0x000fe2000001002d */
[----:B------:R-:W-:Y:S02]  /*eaa0*/  HADD2.F32 R5, -RZ, R37.H1_H1 ;  /* 0x30000025ff057230 */ /* 0x000fe40000004100 */
[----:B------:R-:W-:Y:S02]  /*eab0*/  HADD2.F32 R11, -RZ, R11.H1_H1 ;  /* 0x3000000bff0b7230 */ /* 0x000fe40000004100 */
[C---:B------:R-:W-:Y:S01]  /*eac0*/  FMUL.FTZ R43, R50.reuse, R9 ;  /* 0x00000009322b7220 */ /* 0x040fe20000410000 */
[----:B------:R-:W-:Y:S02]  /*ead0*/  HADD2.F32 R8, -RZ, R42.H1_H1 ;  /* 0x3000002aff087230 */ /* 0x000fe40000004100 */
[----:B------:R-:W-:Y:S01]  /*eae0*/  FMUL.FTZ R50, R50, R5 ;  /* 0x0000000532327220 */ /* 0x000fe20000410000 */
[----:B------:R-:W-:Y:S02]  /*eaf0*/  HADD2.F32 R4, -RZ, R38.H1_H1 ;  /* 0x30000026ff047230 */ /* 0x000fe40000004100 */
[----:B------:R-:W-:-:S02]  /*eb00*/  HADD2.F32 R46, -RZ, R7.H0_H0 ;  /* 0x20000007ff2e7230 */ /* 0x000fc40000004100 */
[C---:B------:R-:W-:Y:S01]  /*eb10*/  FMUL.FTZ R6, R11.reuse, R8 ;  /* 0x000000080b067220 */ /* 0x040fe20000410000 */
[----:B------:R-:W-:Y:S02]  /*eb20*/  HADD2.F32 R7, -RZ, R7.H1_H1 ;  /* 0x30000007ff077230 */ /* 0x000fe40000004100 */
[-C--:B------:R-:W-:Y:S01]  /*eb30*/  FMUL.FTZ R45, R11, R4.reuse ;  /* 0x000000040b2d7220 */ /* 0x080fe20000410000 */
[C---:B------:R-:W-:Y:S01]  /*eb40*/  FFMA.FTZ R43, R46.reuse, R5, -R43 ;  /* 0x000000052e2b7223 */ /* 0x040fe2000001082b */
[----:B------:R-:W-:Y:S01]  /*eb50*/  FFMA.FTZ R11, R46, R9, R50 ;  /* 0x000000092e0b7223 */ /* 0x000fe20000010032 */
[C---:B------:R-:W-:Y:S01]  /*eb60*/  FFMA.FTZ R46, R7.reuse, R4, -R6 ;  /* 0x00000004072e7223 */ /* 0x040fe20000010806 */
[----:B------:R-:W-:Y:S01]  /*eb70*/  FFMA.FTZ R50, R7, R8, R45 ;  /* 0x0000000807327223 */ /* 0x000fe2000001002d */
[----:B------:R-:W-:Y:S02]  /*eb80*/  F2FP.F16.F32.PACK_AB R4, R55, R56 ;  /* 0x000000383704723e */ /* 0x000fe400000000ff */
[----:B------:R-:W-:-:S02]  /*eb90*/  F2FP.F16.F32.PACK_AB R5, R54, R47 ;  /* 0x0000002f3605723e */ /* 0x000fc400000000ff */
[----:B------:R-:W-:Y:S02]  /*eba0*/  F2FP.F16.F32.PACK_AB R6, R10, R51 ;  /* 0x000000330a06723e */ /* 0x000fe400000000ff */
[----:B------:R-:W-:Y:S02]  /*ebb0*/  F2FP.F16.F32.PACK_AB R7, R46, R43 ;  /* 0x0000002b2e07723e */ /* 0x000fe400000000ff */
[----:B------:R-:W-:Y:S02]  /*ebc0*/  F2FP.F16.F32.PACK_AB R8, R57, R58 ;  /* 0x0000003a3908723e */ /* 0x000fe400000000ff */
[----:B------:R-:W-:Y:S01]  /*ebd0*/  F2FP.F16.F32.PACK_AB R9, R49, R48 ;  /* 0x000000303109723e */ /* 0x000fe200000000ff */
[----:B------:R1:W-:Y:S01]  /*ebe0*/  STS.128 [R59+0xc400], R4 ;  /* 0x00c400043b007388 */ /* 0x0003e20000000c00 */
[----:B------:R-:W-:Y:S02]  /*ebf0*/  F2FP.F16.F32.PACK_AB R10, R44, R53 ;  /* 0x000000352c0a723e */ /* 0x000fe400000000ff */
[----:B------:R-:W-:-:S05]  /*ec00*/  F2FP.F16.F32.PACK_AB R11, R50, R11 ;  /* 0x0000000b320b723e */ /* 0x000fca00000000ff */
[----:B------:R1:W-:Y:S02]  /*ec10*/  STS.128 [R61+0xc400], R8 ;  /* 0x00c400083d007388 */ /* 0x0003e40000000c00 */
.L_x_611:
[----:B------:R-:W-:Y:S05]  /*ec20*/  BSYNC B2 ;  /* 0x0000000000027941 */ /* 0x000fea0003800000 */
.L_x_610:
[----:B------:R-:W-:Y:S04]  /*ec30*/  BSSY B2, `(.L_x_612) ;  /* 0x0000058000027945 */ /* 0x000fe80003800000 */
[----:B------:R-:W-:Y:S05]  /*ec40*/  @P1 BRA `(.L_x_613) ;  /* 0x0000000400581947 */ /* 0x000fea0003800000 */
[----:B-1----:R-:W-:Y:S01]  /*ec50*/  LEA.HI R4, R33, R162, RZ, 0x1d ;  /* 0x000000a221047211 */ /* 0x002fe200078fe8ff */
[----:B------:R-:W-:Y:S02]  /*ec60*/  HADD2.F32 R55, -RZ, R29.H0_H0 ;  /* 0x2000001dff377230 */ /* 0x000fe40000004100 */
[----:B------:R-:W-:Y:S01]  /*ec70*/  HADD2.F32 R53, -RZ, R25.H0_H0 ;  /* 0x20000019ff357230 */ /* 0x000fe20000004100 */
[----:B------:R-:W-:Y:S01]  /*ec80*/  SHF.R.S32.HI R7, RZ, 0x1f, R4 ;  /* 0x0000001fff077819 */ /* 0x000fe20000011404 */
[----:B0-----:R-:W-:Y:S02]  /*ec90*/  IMAD.SHL.U32 R5, R4, 0x8, RZ ;  /* 0x0000000804057824 */ /* 0x001fe400078e00ff */
[----:B------:R-:W-:Y:S01]  /*eca0*/  HADD2.F32 R57, -RZ, R30.H0_H0 ;  /* 0x2000001eff397230 */ /* 0x000fe20000004100 */
[----:B------:R-:W-:Y:S02]  /*ecb0*/  LEA.HI R7, R7, R4, RZ, 0x3 ;  /* 0x0000000407077211 */ /* 0x000fe400078f18ff */
[----:B------:R-:W-:-:S02]  /*ecc0*/  LOP3.LUT R4, R176, 0x38, R5, 0xf8, !PT ;  /* 0x00000038b0047812 */ /* 0x000fc400078ef805 */
[----:B------:R-:W-:Y:S02]  /*ecd0*/  SHF.L.U32 R7, R7, 0xa, RZ ;  /* 0x0000000a07077819 */ /* 0x000fe400000006ff */
[----:B------:R-:W-:Y:S02]  /*ece0*/  LOP3.LUT R8, R4, R177, RZ, 0x3c, !PT ;  /* 0x000000b104087212 */ /* 0x000fe400078e3cff */
[----:B------:R-:W-:Y:S02]  /*ecf0*/  LOP3.LUT R9, R7, 0x7fffe000, RZ, 0xc0, !PT ;  /* 0x7fffe00007097812 */ /* 0x000fe400078ec0ff */
[----:B------:R-:W0:Y:S02]  /*ed00*/  LDS.128 R4, [R222] ;  /* 0x00000000de047984 */ /* 0x000e240000000c00 */
[----:B------:R-:W-:-:S05]  /*ed10*/  IADD3 R9, R8, R9, R178 ;  /* 0x0000000908097210 */ /* 0x000fca0007ffe0b2 */
[----:B------:R-:W-:-:S05]  /*ed20*/  IMAD R43, R9, 0x2, R2 ;  /* 0x00000002092b7824 */ /* 0x000fca00078e0202 */
[----:B------:R-:W1:Y:S01]  /*ed30*/  LDS.128 R8, [R43+0xc400] ;  /* 0x00c400002b087984 */ /* 0x000e620000000c00 */
[--C-:B0-----:R-:W-:Y:S02]  /*ed40*/  HADD2.F32 R44, -RZ, R4.reuse.H0_H0 ;  /* 0x20000004ff2c7230 */ /* 0x101fe40000004100 */
[----:B------:R-:W-:Y:S02]  /*ed50*/  HADD2.F32 R4, -RZ, R4.H1_H1 ;  /* 0x30000004ff047230 */ /* 0x000fe40000004100 */
[--C-:B------:R-:W-:Y:S02]  /*ed60*/  HADD2.F32 R45, -RZ, R5.reuse.H0_H0 ;  /* 0x20000005ff2d7230 */ /* 0x100fe40000004100 */
[----:B------:R-:W-:Y:S02]  /*ed70*/  HADD2.F32 R5, -RZ, R5.H1_H1 ;  /* 0x30000005ff057230 */ /* 0x000fe40000004100 */
[--C-:B------:R-:W-:Y:S02]  /*ed80*/  HADD2.F32 R46, -RZ, R6.reuse.H0_H0 ;  /* 0x20000006ff2e7230 */ /* 0x100fe40000004100 */
[----:B------:R-:W-:-:S02]  /*ed90*/  HADD2.F32 R6, -RZ, R6.H1_H1 ;  /* 0x30000006ff067230 */ /* 0x000fc40000004100 */
[--C-:B-1----:R-:W-:Y:S02]  /*eda0*/  HADD2.F32 R48, -RZ, R8.reuse.H0_H0 ;  /* 0x20000008ff307230 */ /* 0x102fe40000004100 */
[----:B------:R-:W-:Y:S02]  /*edb0*/  HADD2.F32 R8, -RZ, R8.H1_H1 ;  /* 0x30000008ff087230 */ /* 0x000fe40000004100 */
[----:B------:R-:W-:Y:S02]  /*edc0*/  HADD2.F32 R49, -RZ, R9.H0_H0 ;  /* 0x20000009ff317230 */ /* 0x000fe40000004100 */
[C---:B------:R-:W-:Y:S01]  /*edd0*/  FMUL.FTZ R59, R48.reuse, R55 ;  /* 0x00000037303b7220 */ /* 0x040fe20000410000 */
[----:B------:R-:W-:Y:S01]  /*ede0*/  FMUL.FTZ R61, R48, R53 ;  /* 0x00000035303d7220 */ /* 0x000fe20000410000 */
[----:B------:R-:W-:Y:S02]  /*edf0*/  HADD2.F32 R48, -RZ, R29.H1_H1 ;  /* 0x3000001dff307230 */ /* 0x000fe40000004100 */
[----:B------:R-:W-:Y:S01]  /*ee00*/  FMUL.FTZ R63, R8, R57 ;  /* 0x00000039083f7220 */ /* 0x000fe20000410000 */
[----:B------:R-:W-:Y:S01]  /*ee10*/  FFMA.FTZ R59, R44, R53, -R59 ;  /* 0x000000352c3b7223 */ /* 0x000fe2000001083b */
[----:B------:R-:W-:-:S02]  /*ee20*/  HADD2.F32 R53, -RZ, R26.H0_H0 ;  /* 0x2000001aff357230 */ /* 0x000fc40000004100 */
[----:B------:R-:W-:Y:S01]  /*ee30*/  FFMA.FTZ R61, R44, R55, R61 ;  /* 0x000000372c3d7223 */ /* 0x000fe2000001003d */
[----:B------:R-:W-:Y:S02]  /*ee40*/  HADD2.F32 R44, -RZ, R25.H1_H1 ;  /* 0x30000019ff2c7230 */ /* 0x000fe40000004100 */
[C---:B------:R-:W-:Y:S01]  /*ee50*/  FMUL.FTZ R56, R49.reuse, R48 ;  /* 0x0000003031387220 */ /* 0x040fe20000410000 */
[----:B------:R-:W-:Y:S02]  /*ee60*/  HADD2.F32 R9, -RZ, R9.H1_H1 ;  /* 0x30000009ff097230 */ /* 0x000fe40000004100 */
[-C--:B------:R-:W-:Y:S01]  /*ee70*/  FMUL.FTZ R55, R8, R53.reuse ;  /* 0x0000003508377220 */ /* 0x080fe20000410000 */
[C---:B------:R-:W-:Y:S01]  /*ee80*/  FFMA.FTZ R52, R4.reuse, R53, -R63 ;  /* 0x0000003504347223 */ /* 0x040fe2000001083f */
[----:B------:R-:W-:Y:S01]  /*ee90*/  FMUL.FTZ R49, R49, R44 ;  /* 0x0000002c31317220 */ /* 0x000fe20000410000 */
[----:B------:R-:W-:Y:S02]  /*eea0*/  HADD2.F32 R8, -RZ, R30.H1_H1 ;  /* 0x3000001eff087230 */ /* 0x000fe40000004100 */
[----:B------:R-:W-:Y:S01]  /*eeb0*/  FFMA.FTZ R54, R4, R57, R55 ;  /* 0x0000003904367223 */ /* 0x000fe20000010037 */
[----:B------:R-:W-:-:S02]  /*eec0*/  HADD2.F32 R4, -RZ, R26.H1_H1 ;  /* 0x3000001aff047230 */ /* 0x000fc40000004100 */
[C---:B------:R-:W-:Y:S01]  /*eed0*/  FFMA.FTZ R48, R45.reuse, R48, R49 ;  /* 0x000000302d307223 */ /* 0x040fe20000010031 */
[--C-:B------:R-:W-:Y:S02]  /*eee0*/  HADD2.F32 R50, -RZ, R10.reuse.H0_H0 ;  /* 0x2000000aff327230 */ /* 0x100fe40000004100 */
[----:B------:R-:W-:Y:S01]  /*eef0*/  FFMA.FTZ R56, R45, R44, -R56 ;  /* 0x0000002c2d387223 */ /* 0x000fe20000010838 */
[----:B------:R-:W-:Y:S02]  /*ef00*/  HADD2.F32 R49, -RZ, R31.H0_H0 ;  /* 0x2000001fff317230 */ /* 0x000fe40000004100 */
[C---:B------:R-:W-:Y:S01]  /*ef10*/  FMUL.FTZ R44, R9.reuse, R8 ;  /* 0x00000008092c7220 */ /* 0x040fe20000410000 */
[----:B------:R-:W-:Y:S02]  /*ef20*/  HADD2.F32 R45, -RZ, R27.H0_H0 ;  /* 0x2000001bff2d7230 */ /* 0x000fe40000004100 */
[----:B------:R-:W-:Y:S01]  /*ef30*/  FMUL.FTZ R58, R9, R4 ;  /* 0x00000004093a7220 */ /* 0x000fe20000410000 */
[----:B------:R-:W-:-:S02]  /*ef40*/  HADD2.F32 R10, -RZ, R10.H1_H1 ;  /* 0x3000000aff0a7230 */ /* 0x000fc40000004100 */
[C---:B------:R-:W-:Y:S01]  /*ef50*/  FMUL.FTZ R63, R50.reuse, R49 ;  /* 0x00000031323f7220 */ /* 0x040fe20000410000 */
[----:B------:R-:W-:Y:S02]  /*ef60*/  HADD2.F32 R53, -RZ, R32.H0_H0 ;  /* 0x20000020ff357230 */ /* 0x000fe40000004100 */
[C---:B------:R-:W-:Y:S01]  /*ef70*/  FFMA.FTZ R55, R5.reuse, R4, -R44 ;  /* 0x0000000405377223 */ /* 0x040fe2000001082c */
[----:B------:R-:W-:Y:S02]  /*ef80*/  HADD2.F32 R9, -RZ, R28.H0_H0 ;  /* 0x2000001cff097230 */ /* 0x000fe40000004100 */
[-C--:B------:R-:W-:Y:S01]  /*ef90*/  FMUL.FTZ R50, R50, R45.reuse ;  /* 0x0000002d32327220 */ /* 0x080fe20000410000 */
[----:B------:R-:W-:Y:S01]  /*efa0*/  FFMA.FTZ R57, R5, R8, R58 ;  /* 0x0000000805397223 */ /* 0x000fe2000001003a */
[----:B------:R-:W-:Y:S01]  /*efb0*/  FFMA.FTZ R63, R46, R45, -R63 ;  /* 0x0000002d2e3f7223 */ /* 0x000fe2000001083f */
[--C-:B------:R-:W-:Y:S02]  /*efc0*/  HADD2.F32 R51, -RZ, R11.reuse.H0_H0 ;  /* 0x2000000bff337230 */ /* 0x100fe40000004100 */
[C---:B------:R-:W-:Y:S01]  /*efd0*/  FMUL.FTZ R5, R10.reuse, R53 ;  /* 0x000000350a057220 */ /* 0x040fe20000410000 */
[----:B------:R-:W-:Y:S01]  /*efe0*/  FMUL.FTZ R45, R10, R9 ;  /* 0x000000090a2d7220 */ /* 0x000fe20000410000 */
[----:B------:R-:W-:-:S02]  /*eff0*/  HADD2.F32 R11, -RZ, R11.H1_H1 ;  /* 0x3000000bff0b7230 */ /* 0x000fc40000004100 */
[----:B------:R-:W-:Y:S01]  /*f000*/  FFMA.FTZ R50, R46, R49, R50 ;  /* 0x000000312e327223 */ /* 0x000fe20000010032 */
[----:B------:R-:W-:Y:S02]  /*f010*/  HADD2.F32 R10, -RZ, R31.H1_H1 ;  /* 0x3000001fff0a7230 */ /* 0x000fe40000004100 */
[C---:B------:R-:W-:Y:S01]  /*f020*/  FFMA.FTZ R46, R6.reuse, R9, -R5 ;  /* 0x00000009062e7223 */ /* 0x040fe20000010805 */
[----:B------:R-:W-:Y:S02]  /*f030*/  HADD2.F32 R44, -RZ, R32.H1_H1 ;  /* 0x30000020ff2c7230 */ /* 0x000fe40000004100 */
[----:B------:R-:W-:Y:S01]  /*f040*/  FFMA.FTZ R45, R6, R53, R45 ;  /* 0x00000035062d7223 */ /* 0x000fe2000001002d */
[----:B------:R-:W-:Y:S02]  /*f050*/  HADD2.F32 R4, -RZ, R27.H1_H1 ;  /* 0x3000001bff047230 */ /* 0x000fe40000004100 */
[----:B------:R-:W-:Y:S01]  /*f060*/  FMUL.FTZ R6, R51, R10 ;  /* 0x0000000a33067220 */ /* 0x000fe20000410000 */
[----:B------:R-:W-:-:S02]  /*f070*/  HADD2.F32 R8, -RZ, R28.H1_H1 ;  /* 0x3000001cff087230 */ /* 0x000fc40000004100 */
[----:B------:R-:W-:Y:S01]  /*f080*/  FMUL.FTZ R58, R11, R44 ;  /* 0x0000002c0b3a7220 */ /* 0x000fe20000410000 */
[--C-:B------:R-:W-:Y:S02]  /*f090*/  HADD2.F32 R47, -RZ, R7.reuse.H0_H0 ;  /* 0x20000007ff2f7230 */ /* 0x100fe40000004100 */
[----:B------:R-:W-:Y:S01]  /*f0a0*/  FMUL.FTZ R51, R51, R4 ;  /* 0x0000000433337220 */ /* 0x000fe20000410000 */
[----:B------:R-:W-:Y:S02]  /*f0b0*/  HADD2.F32 R7, -RZ, R7.H1_H1 ;  /* 0x30000007ff077230 */ /* 0x000fe40000004100 */
[----:B------:R-:W-:Y:S01]  /*f0c0*/  FMUL.FTZ R5, R11, R8 ;  /* 0x000000080b057220 */ /* 0x000fe20000410000 */
[----:B------:R-:W-:Y:S01]  /*f0d0*/  F2FP.F16.F32.PACK_AB R9, R57, R48 ;  /* 0x000000303909723e */ /* 0x000fe200000000ff */
[C---:B------:R-:W-:Y:S01]  /*f0e0*/  FFMA.FTZ R11, R47.reuse, R4, -R6 ;  /* 0x000000042f0b7223 */ /* 0x040fe20000010806 */
[----:B------:R-:W-:Y:S01]  /*f0f0*/  FFMA.FTZ R51, R47, R10, R51 ;  /* 0x0000000a2f337223 */ /* 0x000fe20000010033 */
[C---:B------:R-:W-:Y:S01]  /*f100*/  FFMA.FTZ R58, R7.reuse, R8, -R58 ;  /* 0x00000008073a7223 */ /* 0x040fe2000001083a */
[----:B------:R-:W-:Y:S01]  /*f110*/  FFMA.FTZ R44, R7, R44, R5 ;  /* 0x0000002c072c7223 */ /* 0x000fe20000010005 */
[----:B------:R-:W-:-:S02]  /*f120*/  F2FP.F16.F32.PACK_AB R4, R52, R59 ;  /* 0x0000003b3404723e */ /* 0x000fc400000000ff */
[----:B------:R-:W-:Y:S02]  /*f130*/  F2FP.F16.F32.PACK_AB R5, R55, R56 ;  /* 0x000000383705723e */ /* 0x000fe400000000ff */
[----:B------:R-:W-:Y:S02]  /*f140*/  F2FP.F16.F32.PACK_AB R6, R46, R63 ;  /* 0x0000003f2e06723e */ /* 0x000fe400000000ff */
[----:B------:R-:W-:Y:S02]  /*f150*/  F2FP.F16.F32.PACK_AB R7, R58, R11 ;  /* 0x0000000b3a07723e */ /* 0x000fe400000000ff */
[----:B------:R-:W-:Y:S02]  /*f160*/  F2FP.F16.F32.PACK_AB R8, R54, R61 ;  /* 0x0000003d3608723e */ /* 0x000fe400000000ff */
[----:B------:R-:W-:Y:S01]  /*f170*/  F2FP.F16.F32.PACK_AB R10, R45, R50 ;  /* 0x000000322d0a723e */ /* 0x000fe200000000ff */
[----:B------:R2:W-:Y:S01]  /*f180*/  STS.128 [R222], R4 ;  /* 0x00000004de007388 */ /* 0x0005e20000000c00 */
[----:B------:R-:W-:-:S05]  /*f190*/  F2FP.F16.F32.PACK_AB R11, R44, R51 ;  /* 0x000000332c0b723e */ /* 0x000fca00000000ff */
[----:B------:R2:W-:Y:S02]  /*f1a0*/  STS.128 [R43+0xc400], R8 ;  /* 0x00c400082b007388 */ /* 0x0005e40000000c00 */
.L_x_613:
[----:B------:R-:W-:Y:S05]  /*f1b0*/  BSYNC B2 ;  /* 0x0000000000027941 */ /* 0x000fea0003800000 */
.L_x_612:
[----:B------:R-:W-:Y:S05]  /*f1c0*/  @P2 BRA `(.L_x_609) ;  /* 0x0000000400582947 */ /* 0x000fea0003800000 */
[----:B------:R-:W-:Y:S01]  /*f1d0*/  LEA.HI R33, R33, R163, RZ, 0x1d ;  /* 0x000000a321217211 */ /* 0x000fe200078fe8ff */
[----:B------:R-:W-:Y:S02]  /*f1e0*/  HADD2.F32 R52, -RZ, R0.H0_H0 ;  /* 0x20000000ff347230 */ /* 0x000fe40000004100 */
[--C-:B------:R-:W-:Y:S01]  /*f1f0*/  HADD2.F32 R54, -RZ, R14.reuse.H0_H0 ;  /* 0x2000000eff367230 */ /* 0x100fe20000004100 */
[----:B-12---:R-:W-:Y:S01]  /*f200*/  SHF.R.S32.HI R4, RZ, 0x1f, R33 ;  /* 0x0000001fff047819 */ /* 0x006fe20000011421 */
[----:B------:R-:W-:Y:S01]  /*f210*/  HADD2.F32 R51, -RZ, R15.H0_H0 ;  /* 0x2000000fff337230 */ /* 0x000fe20000004100 */
[----:B0-----:R-:W-:Y:S01]  /*f220*/  SHF.L.U32 R5, R33, 0x3, RZ ;  /* 0x0000000321057819 */ /* 0x001fe200000006ff */
[----:B------:R-:W-:Y:S01]  /*f230*/  HADD2.F32 R53, -RZ, R14.H1_H1 ;  /* 0x3000000eff357230 */ /* 0x000fe20000004100 */
[----:B------:R-:W-:Y:S02]  /*f240*/  LEA.HI R33, R4, R33, RZ, 0x3 ;  /* 0x0000002104217211 */ /* 0x000fe400078f18ff */
[----:B------:R-:W-:-:S03]  /*f250*/  LOP3.LUT R4, R176, 0x38, R5, 0xf8, !PT ;  /* 0x00000038b0047812 */ /* 0x000fc600078ef805 */
[----:B------:R-:W-:Y:S01]  /*f260*/  IMAD.SHL.U32 R33, R33, 0x400, RZ ;  /* 0x0000040021217824 */ /* 0x000fe200078e00ff */
[----:B------:R-:W-:Y:S02]  /*f270*/  LOP3.LUT R8, R4, R177, RZ, 0x3c, !PT ;  /* 0x000000b104087212 */ /* 0x000fe400078e3cff */
[----:B------:R-:W0:Y:S02]  /*f280*/  LDS.128 R4, [R220] ;  /* 0x00000000dc047984 */ /* 0x000e240000000c00 */
[----:B------:R-:W-:-:S04]  /*f290*/  LOP3.LUT R33, R33, 0x7fffe000, RZ, 0xc0, !PT ;  /* 0x7fffe00021217812 */ /* 0x000fc800078ec0ff */
[----:B------:R-:W-:-:S04]  /*f2a0*/  IADD3 R33, R8, R33, R178 ;  /* 0x0000002108217210 */ /* 0x000fc80007ffe0b2 */
[----:B------:R-:W-:-:S05]  /*f2b0*/  LEA R33, R33, R2, 0x1 ;  /* 0x0000000221217211 */ /* 0x000fca00078e08ff */
[----:B------:R-:W1:Y:S01]  /*f2c0*/  LDS.128 R8, [R33+0xc400] ;  /* 0x00c4000021087984 */ /* 0x000e620000000c00 */
[--C-:B0-----:R-:W-:Y:S02]  /*f2d0*/  HADD2.F32 R43, -RZ, R4.reuse.H0_H0 ;  /* 0x20000004ff2b7230 */ /* 0x101fe40000004100 */
[----:B------:R-:W-:Y:S02]  /*f2e0*/  HADD2.F32 R4, -RZ, R4.H1_H1 ;  /* 0x30000004ff047230 */ /* 0x000fe40000004100 */
[--C-:B------:R-:W-:Y:S02]  /*f2f0*/  HADD2.F32 R44, -RZ, R5.reuse.H0_H0 ;  /* 0x20000005ff2c7230 */ /* 0x100fe40000004100 */
[----:B------:R-:W-:Y:S02]  /*f300*/  HADD2.F32 R5, -RZ, R5.H1_H1 ;  /* 0x30000005ff057230 */ /* 0x000fe40000004100 */
[--C-:B------:R-:W-:Y:S02]  /*f310*/  HADD2.F32 R45, -RZ, R6.reuse.H0_H0 ;  /* 0x20000006ff2d7230 */ /* 0x100fe40000004100 */
[----:B------:R-:W-:-:S02]  /*f320*/  HADD2.F32 R6, -RZ, R6.H1_H1 ;  /* 0x30000006ff067230 */ /* 0x000fc40000004100 */
[--C-:B------:R-:W-:Y:S02]  /*f330*/  HADD2.F32 R46, -RZ, R7.reuse.H0_H0 ;  /* 0x20000007ff2e7230 */ /* 0x100fe40000004100 */
[----:B------:R-:W-:Y:S02]  /*f340*/  HADD2.F32 R7, -RZ, R7.H1_H1 ;  /* 0x30000007ff077230 */ /* 0x000fe40000004100 */
[--C-:B-1----:R-:W-:Y:S02]  /*f350*/  HADD2.F32 R47, -RZ, R8.reuse.H0_H0 ;  /* 0x20000008ff2f7230 */ /* 0x102fe40000004100 */
[----:B------:R-:W-:Y:S02]  /*f360*/  HADD2.F32 R8, -RZ, R8.H1_H1 ;  /* 0x30000008ff087230 */ /* 0x000fe40000004100 */
[----:B------:R-:W-:Y:S02]  /*f370*/  HADD2.F32 R48, -RZ, R9.H0_H0 ;  /* 0x20000009ff307230 */ /* 0x000fe40000004100 */
[C---:B------:R-:W-:Y:S01]  /*f380*/  FMUL.FTZ R56, R47.reuse, R54 ;  /* 0x000000362f387220 */ /* 0x040fe20000410000 */
[----:B------:R-:W-:Y:S01]  /*f390*/  FMUL.FTZ R58, R47, R52 ;  /* 0x000000342f3a7220 */ /* 0x000fe20000410000 */
[----:B------:R-:W-:-:S02]  /*f3a0*/  HADD2.F32 R47, -RZ, R3.H0_H0 ;  /* 0x20000003ff2f7230 */ /* 0x000fc40000004100 */
[C---:B------:R-:W-:Y:S01]  /*f3b0*/  FMUL.FTZ R55, R8.reuse, R51 ;  /* 0x0000003308377220 */ /* 0x040fe20000410000 */
[C---:B------:R-:W-:Y:S01]  /*f3c0*/  FFMA.FTZ R56, R43.reuse, R52, -R56 ;  /* 0x000000342b387223 */ /* 0x040fe20000010838 */
[----:B------:R-:W-:Y:S01]  /*f3d0*/  FFMA.FTZ R58, R43, R54, R58 ;  /* 0x000000362b3a7223 */ /* 0x000fe2000001003a */
[----:B------:R-:W-:Y:S02]  /*f3e0*/  HADD2.F32 R43, -RZ, R0.H1_H1 ;  /* 0x30000000ff2b7230 */ /* 0x000fe40000004100 */
[-C--:B------:R-:W-:Y:S01]  /*f3f0*/  FMUL.FTZ R57, R8, R47.reuse ;  /* 0x0000002f08397220 */ /* 0x080fe20000410000 */
[----:B------:R-:W-:Y:S01]  /*f400*/  FFMA.FTZ R55, R4, R47, -R55 ;  /* 0x0000002f04377223 */ /* 0x000fe20000010837 */
[C---:B------:R-:W-:Y:S01]  /*f410*/  FMUL.FTZ R47, R48.reuse, R53 ;  /* 0x00000035302f7220 */ /* 0x040fe20000410000 */
[----:B------:R-:W-:Y:S02]  /*f420*/  HADD2.F32 R9, -RZ, R9.H1_H1 ;  /* 0x30000009ff097230 */ /* 0x000fe40000004100 */
[----:B------:R-:W-:Y:S01]  /*f430*/  FMUL.FTZ R48, R48, R43 ;  /* 0x0000002b30307220 */ /* 0x000fe20000410000 */
[----:B------:R-:W-:-:S02]  /*f440*/  HADD2.F32 R52, -RZ, R15.H1_H1 ;  /* 0x3000000fff347230 */ /* 0x000fc40000004100 */
[----:B------:R-:W-:Y:S01]  /*f450*/  FFMA.FTZ R57, R4, R51, R57 ;  /* 0x0000003304397223 */ /* 0x000fe20000010039 */
[----:B------:R-:W-:Y:S02]  /*f460*/  HADD2.F32 R4, -RZ, R3.H1_H1 ;  /* 0x30000003ff047230 */ /* 0x000fe40000004100 */
[C---:B------:R-:W-:Y:S01]  /*f470*/  FFMA.FTZ R47, R44.reuse, R43, -R47 ;  /* 0x0000002b2c2f7223 */ /* 0x040fe2000001082f */
[----:B------:R-:W-:Y:S01]  /*f480*/  FFMA.FTZ R48, R44, R53, R48 ;  /* 0x000000352c307223 */ /* 0x000fe20000010030 */
[----:B------:R-:W-:Y:S02]  /*f490*/  HADD2.F32 R49, -RZ, R10.H0_H0 ;  /* 0x2000000aff317230 */ /* 0x000fe40000004100 */
[C---:B------:R-:W-:Y:S01]  /*f4a0*/  FMUL.FTZ R54, R9.reuse, R52 ;  /* 0x0000003409367220 */ /* 0x040fe20000410000 */
[----:B------:R-:W-:Y:S02]  /*f4b0*/  HADD2.F32 R8, -RZ, R12.H0_H0 ;  /* 0x2000000cff087230 */ /* 0x000fe40000004100 */
[----:B------:R-:W-:Y:S01]  /*f4c0*/  FMUL.FTZ R60, R9, R4 ;  /* 0x00000004093c7220 */ /* 0x000fe20000410000 */
[----:B------:R-:W-:-:S02]  /*f4d0*/  HADD2.F32 R44, -RZ, R20.H0_H0 ;  /* 0x20000014ff2c7230 */ /* 0x000fc40000004100 */
[----:B------:R-:W-:Y:S01]  /*f4e0*/  FFMA.FTZ R54, R5, R4, -R54 ;  /* 0x0000000405367223 */ /* 0x000fe20000010836 */
[----:B------:R-:W-:Y:S02]  /*f4f0*/  HADD2.F32 R10, -RZ, R10.H1_H1 ;  /* 0x3000000aff0a7230 */ /* 0x000fe40000004100 */
[C---:B------:R-:W-:Y:S01]  /*f500*/  FMUL.FTZ R53, R49.reuse, R8 ;  /* 0x0000000831357220 */ /* 0x040fe20000410000 */
[----:B------:R-:W-:Y:S02]  /*f510*/  HADD2.F32 R43, -RZ, R21.H0_H0 ;  /* 0x20000015ff2b7230 */ /* 0x000fe40000004100 */
[----:B------:R-:W-:Y:S01]  /*f520*/  FMUL.FTZ R4, R49, R44 ;  /* 0x0000002c31047220 */ /* 0x000fe20000410000 */
[----:B------:R-:W-:Y:S02]  /*f530*/  HADD2.F32 R9, -RZ, R13.H0_H0 ;  /* 0x2000000dff097230 */ /* 0x000fe40000004100 */
[----:B------:R-:W-:Y:S01]  /*f540*/  FFMA.FTZ R49, R5, R52, R60 ;  /* 0x0000003405317223 */ /* 0x000fe2000001003c */
[C---:B------:R-:W-:Y:S01]  /*f550*/  FFMA.FTZ R53, R45.reuse, R44, R53 ;  /* 0x0000002c2d357223 */ /* 0x040fe20000010035 */
[C---:B------:R-:W-:Y:S01]  /*f560*/  FMUL.FTZ R5, R10.reuse, R43 ;  /* 0x0000002b0a057220 */ /* 0x040fe20000410000 */
[----:B------:R-:W-:Y:S01]  /*f570*/  FFMA.FTZ R51, R45, R8, -R4 ;  /* 0x000000082d337223 */ /* 0x000fe20000010804 */
[----:B------:R-:W-:Y:S01]  /*f580*/  FMUL.FTZ R45, R10, R9 ;  /* 0x000000090a2d7220 */ /* 0x000fe20000410000 */
[----:B------:R-:W-:-:S02]  /*f590*/  HADD2.F32 R50, -RZ, R11.H0_H0 ;  /* 0x2000000bff327230 */ /* 0x000fc40000004100 */
[C---:B------:R-:W-:Y:S01]  /*f5a0*/  FFMA.FTZ R10, R6.reuse, R9, -R5 ;  /* 0x00000009060a7223 */ /* 0x040fe20000010805 */
[----:B------:R-:W-:Y:S02]  /*f5b0*/  HADD2.F32 R9, -RZ, R20.H1_H1 ;  /* 0x30000014ff097230 */ /* 0x000fe40000004100 */
[----:B------:R-:W-:Y:S01]  /*f5c0*/  FFMA.FTZ R44, R6, R43, R45 ;  /* 0x0000002b062c7223 */ /* 0x000fe2000001002d */
[----:B------:R-:W-:Y:S02]  /*f5d0*/  HADD2.F32 R5, -RZ, R12.H1_H1 ;  /* 0x3000000cff057230 */ /* 0x000fe40000004100 */
[----:B------:R-:W-:Y:S02]  /*f5e0*/  HADD2.F32 R11, -RZ, R11.H1_H1 ;  /* 0x3000000bff0b7230 */ /* 0x000fe40000004100 */
[C---:B------:R-:W-:Y:S01]  /*f5f0*/  FMUL.FTZ R43, R50.reuse, R9 ;  /* 0x00000009322b7220 */ /* 0x040fe20000410000 */
[----:B------:R-:W-:Y:S02]  /*f600*/  HADD2.F32 R8, -RZ, R21.H1_H1 ;  /* 0x30000015ff087230 */ /* 0x000fe40000004100 */
[----:B------:R-:W-:Y:S01]  /*f610*/  FMUL.FTZ R50, R50, R5 ;  /* 0x0000000532327220 */ /* 0x000fe20000410000 */
[----:B------:R-:W-:-:S02]  /*f620*/  HADD2.F32 R4, -RZ, R13.H1_H1 ;  /* 0x3000000dff047230 */ /* 0x000fc40000004100 */
[----:B------:R-:W-:Y:S01]  /*f630*/  FFMA.FTZ R43, R46, R5, -R43 ;  /* 0x000000052e2b7223 */ /* 0x000fe2000001082b */
[----:B------:R-:W-:Y:S01]  /*f640*/  F2FP.F16.F32.PACK_AB R5, R54, R47 ;  /* 0x0000002f3605723e */ /* 0x000fe200000000ff */
[C---:B------:R-:W-:Y:S01]  /*f650*/  FMUL.FTZ R6, R11.reuse, R8 ;  /* 0x000000080b067220 */ /* 0x040fe20000410000 */
[-C--:B------:R-:W-:Y:S01]  /*f660*/  FMUL.FTZ R45, R11, R4.reuse ;  /* 0x000000040b2d7220 */ /* 0x080fe20000410000 */
[----:B------:R-:W-:Y:S02]  /*f670*/  FFMA.FTZ R11, R46, R9, R50 ;  /* 0x000000092e0b7223 */ /* 0x000fe40000010032 */
[----:B------:R-:W-:Y:S01]  /*f680*/  FFMA.FTZ R46, R7, R4, -R6 ;  /* 0x00000004072e7223 */ /* 0x000fe20000010806 */
[----:B------:R-:W-:Y:S01]  /*f690*/  F2FP.F16.F32.PACK_AB R4, R55, R56 ;  /* 0x000000383704723e */ /* 0x000fe200000000ff */
[----:B------:R-:W-:Y:S01]  /*f6a0*/  FFMA.FTZ R50, R7, R8, R45 ;  /* 0x0000000807327223 */ /* 0x000fe2000001002d */
[----:B------:R-:W-:Y:S02]  /*f6b0*/  F2FP.F16.F32.PACK_AB R6, R10, R51 ;  /* 0x000000330a06723e */ /* 0x000fe400000000ff */
[----:B------:R-:W-:-:S02]  /*f6c0*/  F2FP.F16.F32.PACK_AB R7, R46, R43 ;  /* 0x0000002b2e07723e */ /* 0x000fc400000000ff */
[----:B------:R-:W-:Y:S02]  /*f6d0*/  F2FP.F16.F32.PACK_AB R8, R57, R58 ;  /* 0x0000003a3908723e */ /* 0x000fe400000000ff */
[----:B------:R-:W-:Y:S01]  /*f6e0*/  F2FP.F16.F32.PACK_AB R9, R49, R48 ;  /* 0x000000303109723e */ /* 0x000fe200000000ff */
[----:B------:R3:W-:Y:S01]  /*f6f0*/  STS.128 [R220], R4 ;  /* 0x00000004dc007388 */ /* 0x0007e20000000c00 */
[----:B------:R-:W-:Y:S02]  /*f700*/  F2FP.F16.F32.PACK_AB R10, R44, R53 ;  /* 0x000000352c0a723e */ /* 0x000fe400000000ff */
[----:B------:R-:W-:-:S05]  /*f710*/  F2FP.F16.F32.PACK_AB R11, R50, R11 ;  /* 0x0000000b320b723e */ /* 0x000fca00000000ff */
[----:B------:R3:W-:Y:S02]  /*f720*/  STS.128 [R33+0xc400], R8 ;  /* 0x00c4000821007388 */ /* 0x0007e40000000c00 */
.L_x_609:
[----:B------:R-:W-:Y:S05]  /*f730*/  BSYNC B1 ;  /* 0x0000000000017941 */ /* 0x000fea0003800000 */
.L_x_608:
[----:B------:R-:W-:-:S13]  /*f740*/  ISETP.GE.AND P0, PT, R225, R24, PT ;  /* 0x00000018e100720c */ /* 0x000fda0003f06270 */
[----:B------:R-:W-:Y:S05]  /*f750*/  @P0 BRA `(.L_x_592) ;  /* 0x00000010003c0947 */ /* 0x000fea0003800000 */
[----:B------:R-:W4:Y:S01]  /*f760*/  LDC R24, c[0x0][0x3f4] ;  /* 0x0000fd00ff187b82 */ /* 0x000f220000000800 */
[C---:B0123--:R-:W-:Y:S01]  /*f770*/  VIADD R5, R16.reuse, 0x20 ;  /* 0x0000002010057836 */ /* 0x04ffe20000000000 */
[C---:B------:R-:W-:Y:S01]  /*f780*/  IADD3 R7, R16.reuse, 0x40, RZ ;  /* 0x0000004010077810 */ /* 0x040fe20007ffe0ff */
[----:B------:R-:W-:Y:S01]  /*f790*/  BSSY B1, `(.L_x_614) ;  /* 0x000005b000017945 */ /* 0x000fe20003800000 */
[-C--:B----4-:R-:W-:Y:S02]  /*f7a0*/  ISETP.GE.AND P0, PT, R16, R24.reuse, PT ;  /* 0x000000181000720c */ /* 0x090fe40003f06270 */
[-C--:B------:R-:W-:Y:S02]  /*f7b0*/  ISETP.GE.AND P1, PT, R5, R24.reuse, PT ;  /* 0x000000180500720c */ /* 0x080fe40003f26270 */
[----:B------:R-:W-:-:S09]  /*f7c0*/  ISETP.GE.AND P2, PT, R7, R24, PT ;  /* 0x000000180700720c */ /* 0x000fd20003f46270 */
[----:B------:R-:W-:Y:S05]  /*f7d0*/  @P0 BRA `(.L_x_615) ;  /* 0x0000000400580947 */ /* 0x000fea0003800000 */
[----:B------:R-:W-:Y:S01]  /*f7e0*/  LEA.HI R4, R24, R191, RZ, 0x1d ;  /* 0x000000bf18047211 */ /* 0x000fe200078fe8ff */
[----:B------:R-:W-:Y:S02]  /*f7f0*/  HADD2.F32 R51, -RZ, R34.H0_H0 ;  /* 0x20000022ff337230 */ /* 0x000fe40000004100 */
[----:B------:R-:W-:Y:S01]  /*f800*/  HADD2.F32 R53, -RZ, R39.H0_H0 ;  /* 0x20000027ff357230 */ /* 0x000fe20000004100 */
[----:B------:R-:W-:Y:S01]  /*f810*/  SHF.R.S32.HI R5, RZ, 0x1f, R4 ;  /* 0x0000001fff057819 */ /* 0x000fe20000011404 */
[----:B------:R-:W-:Y:S02]  /*f820*/  IMAD.SHL.U32 R6, R4, 0x8, RZ ;  /* 0x0000000804067824 */ /* 0x000fe400078e00ff */
[----:B------:R-:W-:Y:S01]  /*f830*/  HADD2.F32 R58, -RZ, R40.H0_H0 ;  /* 0x20000028ff3a7230 */ /* 0x000fe20000004100 */
[----:B------:R-:W-:Y:S01]  /*f840*/  LEA.HI R5, R5, R4, RZ, 0x3 ;  /* 0x0000000405057211 */ /* 0x000fe200078f18ff */
[----:B------:R-:W-:Y:S01]  /*f850*/  HADD2.F32 R56, -RZ, R35.H0_H0 ;  /* 0x20000023ff387230 */ /* 0x000fe20000004100 */
[----:B------:R-:W-:Y:S01]  /*f860*/  LOP3.LUT R4, R167, 0x38, R6, 0xf8, !PT ;  /* 0x00000038a7047812 */ /* 0x000fe200078ef806 */
[----:B------:R-:W-:Y:S01]  /*f870*/  HADD2.F32 R60, -RZ, R39.H1_H1 ;  /* 0x30000027ff3c7230 */ /* 0x000fe20000004100 */
[----:B------:R-:W-:Y:S01]  /*f880*/  SHF.L.U32 R5, R5, 0xa, RZ ;  /* 0x0000000a05057819 */ /* 0x000fe200000006ff */
[----:B------:R-:W-:Y:S01]  /*f890*/  HADD2.F32 R34, -RZ, R34.H1_H1 ;  /* 0x30000022ff227230 */ /* 0x000fe20000004100 */
[----:B------:R-:W-:Y:S01]  /*f8a0*/  LOP3.LUT R8, R4, R223, RZ, 0x3c, !PT ;  /* 0x000000df04087212 */ /* 0x000fe200078e3cff */
[----:B------:R-:W-:Y:S01]  /*f8b0*/  HADD2.F32 R55, -RZ, R40.H1_H1 ;  /* 0x30000028ff377230 */ /* 0x000fe20000004100 */
[----:B------:R-:W-:Y:S01]  /*f8c0*/  LOP3.LUT R9, R5, 0x7fffe000, RZ, 0xc0, !PT ;  /* 0x7fffe00005097812 */ /* 0x000fe200078ec0ff */
[----:B------:R-:W-:Y:S01]  /*f8d0*/  HADD2.F32 R35, -RZ, R35.H1_H1 ;  /* 0x30000023ff237230 */ /* 0x000fe20000004100 */
[----:B------:R-:W0:Y:S01]  /*f8e0*/  LDS.128 R4, [R221] ;  /* 0x00000000dd047984 */ /* 0x000e220000000c00 */
[----:B------:R-:W-:Y:S01]  /*f8f0*/  HADD2.F32 R57, -RZ, R41.H0_H0 ;  /* 0x20000029ff397230 */ /* 0x000fe20000004100 */
        /* <DEDUP_REMOVED lines=11> */
[--C-:B------:R-:W-:Y:S02]  /*f9b0*/  HADD2.F32 R48, -RZ, R9.reuse.H0_H0 ;  /* 0x20000009ff307230 */ /* 0x100fe40000004100 */
[-C--:B------:R-:W-:Y:S01]  /*f9c0*/  FMUL.FTZ R52, R53, R47.reuse ;  /* 0x0000002f35347220 */ /* 0x080fe20000410000 */
[C---:B------:R-:W-:Y:S01]  /*f9d0*/  FMUL.FTZ R54, R51.reuse, R47 ;  /* 0x0000002f33367220 */ /* 0x040fe20000410000 */
[----:B------:R-:W-:Y:S02]  /*f9e0*/  HADD2.F32 R9, -RZ, R9.H1_H1 ;  /* 0x30000009ff097230 */ /* 0x000fe40000004100 */
[-C--:B------:R-:W-:Y:S01]  /*f9f0*/  FMUL.FTZ R39, R58, R8.reuse ;  /* 0x000000083a277220 */ /* 0x080fe20000410000 */
[-C--:B------:R-:W-:Y:S01]  /*fa00*/  FFMA.FTZ R52, R51, R43.reuse, -R52 ;  /* 0x0000002b33347223 */ /* 0x080fe20000010834 */
[----:B------:R-:W-:Y:S01]  /*fa10*/  FFMA.FTZ R54, R53, R43, R54 ;  /* 0x0000002b35367223 */ /* 0x000fe20000010036 */
[----:B------:R-:W-:Y:S01]  /*fa20*/  FMUL.FTZ R43, R56, R8 ;  /* 0x00000008382b7220 */ /* 0x000fe20000410000 */
[----:B------:R-:W-:-:S02]  /*fa30*/  HADD2.F32 R49, -RZ, R10.H0_H0 ;  /* 0x2000000aff317230 */ /* 0x000fc40000004100 */
[----:B------:R-:W-:Y:S01]  /*fa40*/  FFMA.FTZ R39, R56, R4, -R39 ;  /* 0x0000000438277223 */ /* 0x000fe20000010827 */
[----:B------:R-:W-:Y:S01]  /*fa50*/  FMUL.FTZ R47, R60, R48 ;  /* 0x000000303c2f7220 */ /* 0x000fe20000410000 */
[----:B------:R-:W-:Y:S01]  /*fa60*/  FFMA.FTZ R43, R58, R4, R43 ;  /* 0x000000043a2b7223 */ /* 0x000fe2000001002b */
[----:B------:R-:W-:Y:S02]  /*fa70*/  HADD2.F32 R10, -RZ, R10.H1_H1 ;  /* 0x3000000aff0a7230 */ /* 0x000fe40000004100 */
[----:B------:R-:W-:Y:S01]  /*fa80*/  FMUL.FTZ R51, R34, R48 ;  /* 0x0000003022337220 */ /* 0x000fe20000410000 */
[-C--:B------:R-:W-:Y:S01]  /*fa90*/  FMUL.FTZ R4, R55, R9.reuse ;  /* 0x0000000937047220 */ /* 0x080fe20000410000 */
[----:B------:R-:W-:Y:S02]  /*faa0*/  HADD2.F32 R53, -RZ, R37.H0_H0 ;  /* 0x20000025ff357230 */ /* 0x000fe40000004100 */
[----:B------:R-:W-:Y:S01]  /*fab0*/  FMUL.FTZ R8, R35, R9 ;  /* 0x0000000923087220 */ /* 0x000fe20000410000 */
[----:B------:R-:W-:-:S02]  /*fac0*/  HADD2.F32 R56, -RZ, R42.H0_H0 ;  /* 0x2000002aff387230 */ /* 0x000fc40000004100 */
[-C--:B------:R-:W-:Y:S01]  /*fad0*/  FFMA.FTZ R47, R34, R44.reuse, -R47 ;  /* 0x0000002c222f7223 */ /* 0x080fe2000001082f */
[----:B------:R-:W-:Y:S02]  /*fae0*/  HADD2.F32 R48, -RZ, R38.H0_H0 ;  /* 0x20000026ff307230 */ /* 0x000fe40000004100 */
[----:B------:R-:W-:Y:S01]  /*faf0*/  FFMA.FTZ R51, R60, R44, R51 ;  /* 0x0000002c3c337223 */ /* 0x000fe20000010033 */
[-C--:B------:R-:W-:Y:S01]  /*fb00*/  FFMA.FTZ R34, R35, R5.reuse, -R4 ;  /* 0x0000000523227223 */ /* 0x080fe20000010804 */
[----:B------:R-:W-:Y:S01]  /*fb10*/  FFMA.FTZ R40, R55, R5, R8 ;  /* 0x0000000537287223 */ /* 0x000fe20000010008 */
[-C--:B------:R-:W-:Y:S01]  /*fb20*/  FMUL.FTZ R4, R57, R49.reuse ;  /* 0x0000003139047220 */ /* 0x080fe20000410000 */
[----:B------:R-:W-:Y:S01]  /*fb30*/  FMUL.FTZ R44, R53, R49 ;  /* 0x00000031352c7220 */ /* 0x000fe20000410000 */
[-C--:B------:R-:W-:Y:S01]  /*fb40*/  FMUL.FTZ R5, R56, R10.reuse ;  /* 0x0000000a38057220 */ /* 0x080fe20000410000 */
[----:B------:R-:W-:Y:S01]  /*fb50*/  FMUL.FTZ R9, R48, R10 ;  /* 0x0000000a30097220 */ /* 0x000fe20000410000 */
[----:B------:R-:W-:-:S02]  /*fb60*/  HADD2.F32 R50, -RZ, R11.H0_H0 ;  /* 0x2000000bff327230 */ /* 0x000fc40000004100 */
[-C--:B------:R-:W-:Y:S01]  /*fb70*/  FFMA.FTZ R35, R53, R45.reuse, -R4 ;  /* 0x0000002d35237223 */ /* 0x080fe20000010804 */
[----:B------:R-:W-:Y:S01]  /*fb80*/  FFMA.FTZ R44, R57, R45, R44 ;  /* 0x0000002d392c7223 */ /* 0x000fe2000001002c */
[-C--:B------:R-:W-:Y:S01]  /*fb90*/  FFMA.FTZ R10, R48, R6.reuse, -R5 ;  /* 0x00000006300a7223 */ /* 0x080fe20000010805 */
[----:B------:R-:W-:Y:S02]  /*fba0*/  HADD2.F32 R11, -RZ, R11.H1_H1 ;  /* 0x3000000bff0b7230 */ /* 0x000fe40000004100 */
[----:B------:R-:W-:Y:S02]  /*fbb0*/  HADD2.F32 R48, -RZ, R41.H1_H1 ;  /* 0x30000029ff307230 */ /* 0x000fe40000004100 */
[----:B------:R-:W-:Y:S02]  /*fbc0*/  HADD2.F32 R45, -RZ, R42.H1_H1 ;  /* 0x3000002aff2d7230 */ /* 0x000fe40000004100 */
[----:B------:R-:W-:Y:S02]  /*fbd0*/  HADD2.F32 R8, -RZ, R37.H1_H1 ;  /* 0x30000025ff087230 */ /* 0x000fe40000004100 */
[----:B------:R-:W-:Y:S01]  /*fbe0*/  FFMA.FTZ R37, R56, R6, R9 ;  /* 0x0000000638257223 */ /* 0x000fe20000010009 */
[----:B------:R-:W-:-:S02]  /*fbf0*/  HADD2.F32 R41, -RZ, R38.H1_H1 ;  /* 0x30000026ff297230 */ /* 0x000fc40000004100 */
[-C--:B------:R-:W-:Y:S01]  /*fc00*/  FMUL.FTZ R5, R48, R50.reuse ;  /* 0x0000003230057220 */ /* 0x080fe20000410000 */
[--C-:B------:R-:W-:Y:S02]  /*fc10*/  HADD2.F32 R46, -RZ, R7.reuse.H0_H0 ;  /* 0x20000007ff2e7230 */ /* 0x100fe40000004100 */
[-C--:B------:R-:W-:Y:S01]  /*fc20*/  FMUL.FTZ R4, R45, R11.reuse ;  /* 0x0000000b2d047220 */ /* 0x080fe20000410000 */
[----:B------:R-:W-:Y:S02]  /*fc30*/  HADD2.F32 R7, -RZ, R7.H1_H1 ;  /* 0x30000007ff077230 */ /* 0x000fe40000004100 */
[C---:B------:R-:W-:Y:S01]  /*fc40*/  FMUL.FTZ R9, R8.reuse, R50 ;  /* 0x0000003208097220 */ /* 0x040fe20000410000 */
[C---:B------:R-:W-:Y:S01]  /*fc50*/  FMUL.FTZ R6, R41.reuse, R11 ;  /* 0x0000000b29067220 */ /* 0x040fe20000410000 */
[-C--:B------:R-:W-:Y:S01]  /*fc60*/  FFMA.FTZ R11, R8, R46.reuse, -R5 ;  /* 0x0000002e080b7223 */ /* 0x080fe20000010805 */
[----:B------:R-:W-:Y:S01]  /*fc70*/  F2FP.F16.F32.PACK_AB R5, R34, R47 ;  /* 0x0000002f2205723e */ /* 0x000fe200000000ff */
[-C--:B------:R-:W-:Y:S01]  /*fc80*/  FFMA.FTZ R38, R41, R7.reuse, -R4 ;  /* 0x0000000729267223 */ /* 0x080fe20000010804 */
[----:B------:R-:W-:Y:S01]  /*fc90*/  FFMA.FTZ R46, R48, R46, R9 ;  /* 0x0000002e302e7223 */ /* 0x000fe20000010009 */
[----:B------:R-:W-:Y:S01]  /*fca0*/  FFMA.FTZ R41, R45, R7, R6 ;  /* 0x000000072d297223 */ /* 0x000fe20000010006 */
[----:B------:R-:W-:-:S02]  /*fcb0*/  F2FP.F16.F32.PACK_AB R4, R39, R52 ;  /* 0x000000342704723e */ /* 0x000fc400000000ff */
[----:B------:R-:W-:Y:S02]  /*fcc0*/  F2FP.F16.F32.PACK_AB R6, R10, R35 ;  /* 0x000000230a06723e */ /* 0x000fe400000000ff */
[----:B------:R-:W-:Y:S02]  /*fcd0*/  F2FP.F16.F32.PACK_AB R7, R38, R11 ;  /* 0x0000000b2607723e */ /* 0x000fe400000000ff */
[----:B------:R-:W-:Y:S02]  /*fce0*/  F2FP.F16.F32.PACK_AB R8, R43, R54 ;  /* 0x000000362b08723e */ /* 0x000fe400000000ff */
[----:B------:R-:W-:Y:S01]  /*fcf0*/  F2FP.F16.F32.PACK_AB R9, R40, R51 ;  /* 0x000000332809723e */ /* 0x000fe200000000ff */
[----:B------:R0:W-:Y:S01]  /*fd00*/  STS.128 [R221], R4 ;  /* 0x00000004dd007388 */ /* 0x0001e20000000c00 */
[----:B------:R-:W-:Y:S02]  /*fd10*/  F2FP.F16.F32.PACK_AB R10, R37, R44 ;  /* 0x0000002c250a723e */ /* 0x000fe400000000ff */
[----:B------:R-:W-:-:S05]  /*fd20*/  F2FP.F16.F32.PACK_AB R11, R41, R46 ;  /* 0x0000002e290b723e */ /* 0x000fca00000000ff */
[----:B------:R0:W-:Y:S02]  /*fd30*/  STS.128 [R33+0xc400], R8 ;  /* 0x00c4000821007388 */ /* 0x0001e40000000c00 */
.L_x_615:
[----:B------:R-:W-:Y:S05]  /*fd40*/  BSYNC B1 ;  /* 0x0000000000017941 */ /* 0x000fea0003800000 */
.L_x_614:
[----:B------:R-:W-:Y:S04]  /*fd50*/  BSSY B1, `(.L_x_616) ;  /* 0x0000058000017945 */ /* 0x000fe80003800000 */
[----:B------:R-:W-:Y:S05]  /*fd60*/  @P1 BRA `(.L_x_617) ;  /* 0x0000000400581947 */ /* 0x000fea0003800000 */
[----:B0-----:R-:W-:Y:S01]  /*fd70*/  LEA.HI R4, R24, R162, RZ, 0x1d ;  /* 0x000000a218047211 */ /* 0x001fe200078fe8ff */
[----:B------:R-:W-:Y:S02]  /*fd80*/  HADD2.F32 R46, -RZ, R29.H0_H0 ;  /* 0x2000001dff2e7230 */ /* 0x000fe40000004100 */
[----:B------:R-:W-:Y:S01]  /*fd90*/  HADD2.F32 R44, -RZ, R25.H0_H0 ;  /* 0x20000019ff2c7230 */ /* 0x000fe20000004100 */
[----:B------:R-:W-:Y:S01]  /*fda0*/  SHF.R.S32.HI R5, RZ, 0x1f, R4 ;  /* 0x0000001fff057819 */ /* 0x000fe20000011404 */
[----:B------:R-:W-:Y:S01]  /*fdb0*/  HADD2.F32 R47, -RZ, R29.H1_H1 ;  /* 0x3000001dff2f7230 */ /* 0x000fe20000004100 */
[----:B------:R-:W-:Y:S01]  /*fdc0*/  SHF.L.U32 R6, R4, 0x3, RZ ;  /* 0x0000000304067819 */ /* 0x000fe200000006ff */
[--C-:B------:R-:W-:Y:S01]  /*fdd0*/  HADD2.F32 R48, -RZ, R30.reuse.H0_H0 ;  /* 0x2000001eff307230 */ /* 0x100fe20000004100 */
[----:B------:R-:W-:Y:S01]  /*fde0*/  LEA.HI R5, R5, R4, RZ, 0x3 ;  /* 0x0000000405057211 */ /* 0x000fe200078f18ff */
[----:B------:R-:W-:Y:S01]  /*fdf0*/  HADD2.F32 R45, -RZ, R25.H1_H1 ;  /* 0x30000019ff2d7230 */ /* 0x000fe20000004100 */
[----:B------:R-:W-:Y:S01]  /*fe00*/  LOP3.LUT R4, R167, 0x38, R6, 0xf8, !PT ;  /* 0x00000038a7047812 */ /* 0x000fe200078ef806 */
[----:B------:R-:W-:-:S02]  /*fe10*/  HADD2.F32 R49, -RZ, R30.H1_H1 ;  /* 0x3000001eff317230 */ /* 0x000fc40000004100 */
[----:B------:R-:W-:Y:S01]  /*fe20*/  IMAD.SHL.U32 R5, R5, 0x400, RZ ;  /* 0x0000040005057824 */ /* 0x000fe200078e00ff */
[----:B------:R-:W-:-:S04]  /*fe30*/  LOP3.LUT R8, R4, R223, RZ, 0x3c, !PT ;  /* 0x000000df04087212 */ /* 0x000fc800078e3cff */
[----:B------:R-:W-:Y:S02]  /*fe40*/  LOP3.LUT R9, R5, 0x7fffe000, RZ, 0xc0, !PT ;  /* 0x7fffe00005097812 */ /* 0x000fe400078ec0ff */
[----:B------:R-:W0:Y:S02]  /*fe50*/  LDS.128 R4, [R219] ;  /* 0x00000000db047984 */ /* 0x000e240000000c00 */
        /* <DEDUP_REMOVED lines=13> */
[----:B------:R-:W-:Y:S01]  /*ff30*/  FMUL.FTZ R39, R44, R39 ;  /* 0x000000272c277220 */ /* 0x000fe20000410000 */
[----:B------:R-:W-:Y:S02]  /*ff40*/  HADD2.F32 R9, -RZ, R9.H1_H1 ;  /* 0x30000009ff097230 */ /* 0x000fe40000004100 */
[----:B------:R-:W-:Y:S01]  /*ff50*/  FMUL.FTZ R29, R48, R8 ;  /* 0x00000008301d7220 */ /* 0x000fe20000410000 */
[----:B------:R-:W-:Y:S01]  /*ff60*/  FFMA.FTZ R43, R44, R34, -R43 ;  /* 0x000000222c2b7223 */ /* 0x000fe2000001082b */
[----:B------:R-:W-:-:S02]  /*ff70*/  HADD2.F32 R44, -RZ, R26.H0_H0 ;  /* 0x2000001aff2c7230 */ /* 0x000fc40000004100 */
[----:B------:R-:W-:Y:S01]  /*ff80*/  FFMA.FTZ R39, R46, R34, R39 ;  /* 0x000000222e277223 */ /* 0x000fe20000010027 */
[-C--:B------:R-:W-:Y:S01]  /*ff90*/  FMUL.FTZ R34, R47, R40.reuse ;  /* 0x000000282f227220 */ /* 0x080fe20000410000 */
[C---:B------:R-:W-:Y:S01]  /*ffa0*/  FMUL.FTZ R40, R45.reuse, R40 ;  /* 0x000000282d287220 */ /* 0x040fe20000410000 */
[----:B------:R-:W-:Y:S02]  /*ffb0*/  HADD2.F32 R41, -RZ, R10.H0_H0 ;  /* 0x2000000aff297230 */ /* 0x000fe40000004100 */
[C---:B------:R-:W-:Y:S01]  /*ffc0*/  FMUL.FTZ R25, R44.reuse, R8 ;  /* 0x000000082c197220 */ /* 0x040fe20000410000 */
[-C--:B------:R-:W-:Y:S01]  /*ffd0*/  FFMA.FTZ R8, R44, R4.reuse, -R29 ;  /* 0x000000042c087223 */ /* 0x080fe2000001081d */
[-C--:B------:R-:W-:Y:S01]  /*ffe0*/  FFMA.FTZ R34, R45, R35.reuse, -R34 ;  /* 0x000000232d227223 */ /* 0x080fe20000010822 */
[----:B------:R-:W-:Y:S01]  /*fff0*/  FFMA.FTZ R40, R47, R35, R40 ;  /* 0x000000232f287223 */ /* 0x000fe20000010028 */
[----:B------:R-:W-:Y:S01]  /*10000*/  FFMA.FTZ R30, R48, R4, R25 ;  /* 0x00000004301e7223 */ /* 0x000fe20000010019 */
[----:B------:R-:W-:-:S02]  /*10010*/  HADD2.F32 R25, -RZ, R26.H1_H1 ;  /* 0x3000001aff197230 */ /* 0x000fc40000004100 */
[-C--:B------:R-:W-:Y:S01]  /*10020*/  FMUL.FTZ R4, R49, R9.reuse ;  /* 0x0000000931047220 */ /* 0x080fe20000410000 */
[----:B------:R-:W-:Y:S02]  /*10030*/  HADD2.F32 R29, -RZ, R27.H0_H0 ;  /* 0x2000001bff1d7230 */ /* 0x000fe40000004100 */
[----:B------:R-:W-:Y:S02]  /*10040*/  HADD2.F32 R35, -RZ, R31.H0_H0 ;  /* 0x2000001fff237230 */ /* 0x000fe40000004100 */
[C---:B------:R-:W-:Y:S01]  /*10050*/  FMUL.FTZ R26, R25.reuse, R9 ;  /* 0x00000009191a7220 */ /* 0x040fe20000410000 */
[----:B------:R-:W-:Y:S02]  /*10060*/  HADD2.F32 R10, -RZ, R10.H1_H1 ;  /* 0x3000000aff0a7230 */ /* 0x000fe40000004100 */
[----:B------:R-:W-:Y:S01]  /*10070*/  FFMA.FTZ R9, R25, R5, -R4 ;  /* 0x0000000519097223 */ /* 0x000fe20000010804 */
[----:B------:R-:W-:Y:S02]  /*10080*/  HADD2.F32 R48, -RZ, R32.H0_H0 ;  /* 0x20000020ff307230 */ /* 0x000fe40000004100 */
[----:B------:R-:W-:Y:S01]  /*10090*/  FMUL.FTZ R4, R35, R41 ;  /* 0x0000002923047220 */ /* 0x000fe20000410000 */
[----:B------:R-:W-:-:S02]  /*100a0*/  HADD2.F32 R46, -RZ, R28.H0_H0 ;  /* 0x2000001cff2e7230 */ /* 0x000fc40000004100 */
[----:B------:R-:W-:Y:S01]  /*100b0*/  FMUL.FTZ R44, R29, R41 ;  /* 0x000000291d2c7220 */ /* 0x000fe20000410000 */
[----:B------:R-:W-:Y:S01]  /*100c0*/  FFMA.FTZ R25, R49, R5, R26 ;  /* 0x0000000531197223 */ /* 0x000fe2000001001a */
[-C--:B------:R-:W-:Y:S01]  /*100d0*/  FMUL.FTZ R5, R48, R10.reuse ;  /* 0x0000000a30057220 */ /* 0x080fe20000410000 */
[-C--:B------:R-:W-:Y:S01]  /*100e0*/  FFMA.FTZ R26, R29, R37.reuse, -R4 ;  /* 0x000000251d1a7223 */ /* 0x080fe20000010804 */
[----:B------:R-:W-:Y:S01]  /*100f0*/  FFMA.FTZ R44, R35, R37, R44 ;  /* 0x00000025232c7223 */ /* 0x000fe2000001002c */
[--C-:B------:R-:W-:Y:S02]  /*10100*/  HADD2.F32 R42, -RZ, R11.reuse.H0_H0 ;  /* 0x2000000bff2a7230 */ /* 0x100fe40000004100 */
[C---:B------:R-:W-:Y:S01]  /*10110*/  FMUL.FTZ R35, R46.reuse, R10 ;  /* 0x0000000a2e237220 */ /* 0x040fe20000410000 */
[----:B------:R-:W-:Y:S01]  /*10120*/  FFMA.FTZ R29, R46, R6, -R5 ;  /* 0x000000062e1d7223 */ /* 0x000fe20000010805 */
[----:B------:R-:W-:Y:S02]  /*10130*/  HADD2.F32 R11, -RZ, R11.H1_H1 ;  /* 0x3000000bff0b7230 */ /* 0x000fe40000004100 */
[----:B------:R-:W-:-:S02]  /*10140*/  HADD2.F32 R46, -RZ, R31.H1_H1 ;  /* 0x3000001fff2e7230 */ /* 0x000fc40000004100 */
[----:B------:R-:W-:Y:S01]  /*10150*/  FFMA.FTZ R35, R48, R6, R35 ;  /* 0x0000000630237223 */ /* 0x000fe20000010023 */
[----:B------:R-:W-:Y:S02]  /*10160*/  HADD2.F32 R37, -RZ, R32.H1_H1 ;  /* 0x30000020ff257230 */ /* 0x000fe40000004100 */
[----:B------:R-:W-:Y:S02]  /*10170*/  HADD2.F32 R10, -RZ, R27.H1_H1 ;  /* 0x3000001bff0a7230 */ /* 0x000fe40000004100 */
[-C--:B------:R-:W-:Y:S01]  /*10180*/  FMUL.FTZ R5, R46, R42.reuse ;  /* 0x0000002a2e057220 */ /* 0x080fe20000410000 */
[----:B------:R-:W-:Y:S02]  /*10190*/  HADD2.F32 R31, -RZ, R28.H1_H1 ;  /* 0x3000001cff1f7230 */ /* 0x000fe40000004100 */
[----:B------:R-:W-:Y:S01]  /*101a0*/  FMUL.FTZ R4, R37, R11 ;  /* 0x0000000b25047220 */ /* 0x000fe20000410000 */
[--C-:B------:R-:W-:Y:S02]  /*101b0*/  HADD2.F32 R38, -RZ, R7.reuse.H0_H0 ;  /* 0x20000007ff267230 */ /* 0x100fe40000004100 */
[----:B------:R-:W-:Y:S01]  /*101c0*/  FMUL.FTZ R27, R10, R42 ;  /* 0x0000002a0a1b7220 */ /* 0x000fe20000410000 */
[----:B------:R-:W-:-:S02]  /*101d0*/  HADD2.F32 R7, -RZ, R7.H1_H1 ;  /* 0x30000007ff077230 */ /* 0x000fc40000004100 */
[C---:B------:R-:W-:Y:S01]  /*101e0*/  FMUL.FTZ R6, R31.reuse, R11 ;  /* 0x0000000b1f067220 */ /* 0x040fe20000410000 */
[-C--:B------:R-:W-:Y:S01]  /*101f0*/  FFMA.FTZ R11, R10, R38.reuse, -R5 ;  /* 0x000000260a0b7223 */ /* 0x080fe20000010805 */
[----:B------:R-:W-:Y:S01]  /*10200*/  FFMA.FTZ R27, R46, R38, R27 ;  /* 0x000000262e1b7223 */ /* 0x000fe2000001001b */
[-C--:B------:R-:W-:Y:S01]  /*10210*/  FFMA.FTZ R28, R31, R7.reuse, -R4 ;  /* 0x000000071f1c7223 */ /* 0x080fe20000010804 */
[----:B------:R-:W-:Y:S01]  /*10220*/  FFMA.FTZ R32, R37, R7, R6 ;  /* 0x0000000725207223 */ /* 0x000fe20000010006 */
[----:B------:R-:W-:Y:S02]  /*10230*/  F2FP.F16.F32.PACK_AB R4, R8, R43 ;  /* 0x0000002b0804723e */ /* 0x000fe400000000ff */
[----:B------:R-:W-:Y:S02]  /*10240*/  F2FP.F16.F32.PACK_AB R5, R9, R34 ;  /* 0x000000220905723e */ /* 0x000fe400000000ff */
        /* <DEDUP_REMOVED lines=8> */
.L_x_617:
[----:B------:R-:W-:Y:S05]  /*102d0*/  BSYNC B1 ;  /* 0x0000000000017941 */ /* 0x000fea0003800000 */
.L_x_616:
[----:B------:R-:W-:Y:S05]  /*102e0*/  @P2 BRA `(.L_x_592) ;  /* 0x0000000400582947 */ /* 0x000fea0003800000 */
[----:B------:R-:W-:Y:S01]  /*102f0*/  LEA.HI R24, R24, R163, RZ, 0x1d ;  /* 0x000000a318187211 */ /* 0x000fe200078fe8ff */
[----:B01----:R-:W-:Y:S02]  /*10300*/  HADD2.F32 R33, -RZ, R0.H0_H0 ;  /* 0x20000000ff217230 */ /* 0x003fe40000004100 */
[--C-:B------:R-:W-:Y:S01]  /*10310*/  HADD2.F32 R35, -RZ, R14.reuse.H0_H0 ;  /* 0x2000000eff237230 */ /* 0x100fe20000004100 */
        /* <DEDUP_REMOVED lines=14> */
[--C-:B------:R-:W-:Y:S01]  /*10400*/  HADD2.F32 R39, -RZ, R20.reuse.H0_H0 ;  /* 0x20000014ff277230 */ /* 0x100fe20000004100 */
[----:B------:R-:W-:Y:S01]  /*10410*/  IADD3 R9, R8, R9, R179 ;  /* 0x0000000908097210 */ /* 0x000fe20007ffe0b3 */
[----:B------:R-:W-:-:S04]  /*10420*/  HADD2.F32 R20, -RZ, R20.H1_H1 ;  /* 0x30000014ff147230 */ /* 0x000fc80000004100 */
        /* <DEDUP_REMOVED lines=18> */
[----:B------:R-:W-:Y:S01]  /*10550*/  FMUL.FTZ R33, R14, R30 ;  /* 0x0000001e0e217220 */ /* 0x000fe20000410000 */
[----:B------:R-:W-:-:S02]  /*10560*/  HADD2.F32 R31, -RZ, R10.H0_H0 ;  /* 0x2000000aff1f7230 */ /* 0x000fc40000004100 */
[----:B------:R-:W-:Y:S01]  /*10570*/  FMUL.FTZ R15, R0, R30 ;  /* 0x0000001e000f7220 */ /* 0x000fe20000410000 */
[----:B------:R-:W-:Y:S02]  /*10580*/  HADD2.F32 R35, -RZ, R12.H0_H0 ;  /* 0x2000000cff237230 */ /* 0x000fe40000004100 */
[-C--:B------:R-:W-:Y:S01]  /*10590*/  FFMA.FTZ R29, R40, R4.reuse, -R29 ;  /* 0x00000004281d7223 */ /* 0x080fe2000001081d */
[----:B------:R-:W-:Y:S01]  /*105a0*/  FFMA.FTZ R25, R42, R4, R25 ;  /* 0x000000042a197223 */ /* 0x000fe20000010019 */
[-C--:B------:R-:W-:Y:S01]  /*105b0*/  FFMA.FTZ R33, R0, R26.reuse, -R33 ;  /* 0x0000001a00217223 */ /* 0x080fe20000010821 */
[----:B------:R-:W-:Y:S02]  /*105c0*/  HADD2.F32 R10, -RZ, R10.H1_H1 ;  /* 0x3000000aff0a7230 */ /* 0x000fe40000004100 */
[----:B------:R-:W-:Y:S01]  /*105d0*/  FFMA.FTZ R15, R14, R26, R15 ;  /* 0x0000001a0e0f7223 */ /* 0x000fe2000001000f */
[-C--:B------:R-:W-:Y:S01]  /*105e0*/  FMUL.FTZ R0, R37, R9.reuse ;  /* 0x0000000925007220 */ /* 0x080fe20000410000 */
[----:B------:R-:W-:Y:S01]  /*105f0*/  FMUL.FTZ R4, R3, R9 ;  /* 0x0000000903047220 */ /* 0x000fe20000410000 */
[----:B------:R-:W-:-:S02]  /*10600*/  HADD2.F32 R40, -RZ, R21.H0_H0 ;  /* 0x20000015ff287230 */ /* 0x000fc40000004100 */
[-C--:B------:R-:W-:Y:S01]  /*10610*/  FMUL.FTZ R8, R39, R31.reuse ;  /* 0x0000001f27087220 */ /* 0x080fe20000410000 */
[----:B------:R-:W-:Y:S01]  /*10620*/  FMUL.FTZ R26, R35, R31 ;  /* 0x0000001f231a7220 */ /* 0x000fe20000410000 */
[----:B------:R-:W-:Y:S02]  /*10630*/  HADD2.F32 R30, -RZ, R13.H0_H0 ;  /* 0x2000000dff1e7230 */ /* 0x000fe40000004100 */
[-C--:B------:R-:W-:Y:S01]  /*10640*/  FFMA.FTZ R0, R3, R5.reuse, -R0 ;  /* 0x0000000503007223 */ /* 0x080fe20000010800 */
[----:B------:R-:W-:Y:S01]  /*10650*/  FFMA.FTZ R14, R37, R5, R4 ;  /* 0x00000005250e7223 */ /* 0x000fe20000010004 */
[--C-:B------:R-:W-:Y:S02]  /*10660*/  HADD2.F32 R32, -RZ, R11.reuse.H0_H0 ;  /* 0x2000000bff207230 */ /* 0x100fe40000004100 */
[----:B------:R-:W-:Y:S01]  /*10670*/  FMUL.FTZ R5, R40, R10 ;  /* 0x0000000a28057220 */ /* 0x000fe20000410000 */
[-C--:B------:R-:W-:Y:S01]  /*10680*/  FFMA.FTZ R3, R35, R27.reuse, -R8 ;  /* 0x0000001b23037223 */ /* 0x080fe20000010808 */
[----:B------:R-:W-:Y:S01]  /*10690*/  FFMA.FTZ R26, R39, R27, R26 ;  /* 0x0000001b271a7223 */ /* 0x000fe2000001001a */
[----:B------:R-:W-:-:S02]  /*106a0*/  HADD2.F32 R11, -RZ, R11.H1_H1 ;  /* 0x3000000bff0b7230 */ /* 0x000fc40000004100 */
[C---:B------:R-:W-:Y:S01]  /*106b0*/  FMUL.FTZ R9, R30.reuse, R10 ;  /* 0x0000000a1e097220 */ /* 0x040fe20000410000 */
[----:B------:R-:W-:Y:S02]  /*106c0*/  HADD2.F32 R27, -RZ, R21.H1_H1 ;  /* 0x30000015ff1b7230 */ /* 0x000fe40000004100 */
[----:B------:R-:W-:Y:S01]  /*106d0*/  FFMA.FTZ R10, R30, R6, -R5 ;  /* 0x000000061e0a7223 */ /* 0x000fe20000010805 */
[----:B------:R-:W-:Y:S02]  /*106e0*/  HADD2.F32 R12, -RZ, R12.H1_H1 ;  /* 0x3000000cff0c7230 */ /* 0x000fe40000004100 */
[----:B------:R-:W-:Y:S01]  /*106f0*/  FMUL.FTZ R5, R20, R32 ;  /* 0x0000002014057220 */ /* 0x000fe20000410000 */
[----:B------:R-:W-:Y:S02]  /*10700*/  HADD2.F32 R21, -RZ, R13.H1_H1 ;  /* 0x3000000dff157230 */ /* 0x000fe40000004100 */
[----:B------:R-:W-:Y:S01]  /*10710*/  FFMA.FTZ R13, R40, R6, R9 ;  /* 0x00000006280d7223 */ /* 0x000fe20000010009 */
[----:B------:R-:W-:-:S02]  /*10720*/  HADD2.F32 R28, -RZ, R7.H0_H0 ;  /* 0x20000007ff1c7230 */ /* 0x000fc40000004100 */
        /* <DEDUP_REMOVED lines=18> */
.L_x_592:
[----:B------:R-:W-:Y:S05]  /*10850*/  BSYNC B0 ;  /* 0x0000000000007941 */ /* 0x000fea0003800000 */
.L_x_573:
[----:B------:R-:W-:Y:S01]  /*10860*/  @!PT LDS RZ, [RZ] ;  /* 0x00000000fffff984 */ /* 0x000fe20000000800 */
[----:B------:R-:W-:Y:S01]  /*10870*/  @!PT LDS RZ, [RZ] ;  /* 0x00000000fffff984 */ /* 0x000fe20000000800 */
[----:B------:R-:W-:Y:S01]  /*10880*/  @!PT LDS RZ, [RZ] ;  /* 0x00000000fffff984 */ /* 0x000fe20000000800 */
[----:B------:R-:W-:Y:S01]  /*10890*/  @!PT LDS RZ, [RZ] ;  /* 0x00000000fffff984 */ /* 0x000fe20000000800 */
[----:B------:R5:W-:Y:S06]  /*108a0*/  MEMBAR.ALL.CTA ;  /* 0x0000000000007992 */ /* 0x000bec0000008000 */
[----:B-----5:R-:W5:Y:S01]  /*108b0*/  FENCE.VIEW.ASYNC.S ;  /* 0x00000000000073c6 */ /* 0x020f620000000000 */
[----:B------:R-:W-:Y:S05]  /*108c0*/  WARPSYNC.ALL ;  /* 0x0000000000007948 */ /* 0x000fea0003800000 */
[----:B-----5:R-:W-:Y:S06]  /*108d0*/  BAR.SYNC.DEFER_BLOCKING 0xd, 0x100 ;  /* 0x0344000000007b1d */ /* 0x020fec0000010000 */
.L_x_571:
[----:B------:R-:W2:Y:S02]  /*108e0*/  LDL R0, [R1+0x30] ;  /* 0x0000300001007983 */ /* 0x000ea40000100800 */
[----:B--2---:R-:W-:-:S13]  /*108f0*/  R2UR UR4, R0 ;  /* 0x00000000000472ca */ /* 0x004fda00000e0000 */
[----:B------:R-:W-:-:S04]  /*10900*/  MOV R0, UR4 ;  /* 0x0000000400007c02 */ /* 0x000fc80008000f00 */
[----:B------:R-:W-:-:S13]  /*10910*/  ISETP.NE.AND P0, PT, R0, 0x3, PT ;  /* 0x000000030000780c */ /* 0x000fda0003f05270 */
[----:B------:R-:W-:Y:S05]  /*10920*/  @!P0 BRA `(.L_x_618) ;  /* 0x0000000000048947 */ /* 0x000fea0003800000 */
[----:B------:R-:W-:Y:S01]  /*10930*/  BPT.TRAP 0x1 ;  /* 0x000000040000795c */ /* 0x000fe20000300000 */
.L_x_618:
[----:B------:R-:W-:Y:S01]  /*10940*/  IMAD R0, R173, 0x8, R2 ;  /* 0x00000008ad007824 */ /* 0x000fe200078e0202 */
[----:B01----:R-:W-:-:S04]  /*10950*/  SHF.L.U32 R3, R180, 0x1f, RZ ;  /* 0x0000001fb4037819 */ /* 0x003fc800000006ff */
[----:B------:R0:W1:Y:S01]  /*10960*/  SYNCS.PHASECHK.TRANS64.TRYWAIT P1, [R0+URZ+0x2a830], R3 ;  /* 0x02a83003000075a7 */ /* 0x000062000802017f */
[----:B------:R-:W-:Y:S05]  /*10970*/  @!P0 BRA `(.L_x_619) ;  /* 0x0000000000048947 */ /* 0x000fea0003800000 */
[----:B------:R-:W-:Y:S01]  /*10980*/  BPT.TRAP 0x1 ;  /* 0x000000040000795c */ /* 0x000fe20000300000 */
.L_x_619:
[----:B------:R-:W-:Y:S01]  /*10990*/  MOV R87, RZ ;  /* 0x000000ff00577202 */ /* 0x000fe20000000f00 */
[----:B-1----:R-:W-:Y:S06]  /*109a0*/  @P1 BRA `(.L_x_620) ;  /* 0x0000000000081947 */ /* 0x002fec0003800000 */
[----:B------:R-:W1:Y:S02]  /*109b0*/  SYNCS.PHASECHK.TRANS64.TRYWAIT P1, [R0+URZ+0x2a830], R3 ;  /* 0x02a83003000075a7 */ /* 0x000e64000802017f */
[----:B-1----:R-:W-:Y:S05]  /*109c0*/  @!P1 BRA `(.L_x_621) ;  /* 0x000000f000509947 */ /* 0x002fea0003800000 */
.L_x_620:
[----:B------:R-:W-:Y:S05]  /*109d0*/  WARPSYNC.ALL ;  /* 0x0000000000007948 */ /* 0x000fea0003800000 */
[----:B01----:R-:W-:Y:S01]  /*109e0*/  VIADD R3, R2, 0x18400 ;  /* 0x0001840002037836 */ /* 0x003fe20000000000 */
[----:B------:R-:W-:Y:S01]  /*109f0*/  R2UR UR4, R36 ;  /* 0x00000000240472ca */ /* 0x000fe200000e0000 */
[----:B------:R-:W-:Y:S01]  /*10a00*/  UMOV UR9, 0x40000040 ;  /* 0x4000004000097882 */ /* 0x000fe20000000000 */
[----:B---34-:R-:W-:Y:S01]  /*10a10*/  MOV R7, 0x40000040 ;  /* 0x4000004000077802 */ /* 0x018fe20000000f00 */
[----:B------:R-:W-:Y:S01]  /*10a20*/  WARPGROUP.ARRIVE ;  /* 0x00000000000079c5 */ /* 0x000fe20000000000 */
[----:B------:R-:W-:Y:S01]  /*10a30*/  SHF.R.U32.HI R3, RZ, 0x4, R3 ;  /* 0x00000004ff037819 */ /* 0x000fe20000011603 */
[----:B------:R-:W-:Y:S01]  /*10a40*/  UMOV UR57, 0x40000040 ;  /* 0x4000004000397882 */ /* 0x000fe20000000000 */
[----:B------:R-:W-:Y:S01]  /*10a50*/  R2UR UR11, R7 ;  /* 0x00000000070b72ca */ /* 0x000fe200000e0000 */
[----:B------:R-:W-:Y:S01]  /*10a60*/  UMOV UR53, 0x40000040 ;  /* 0x4000004000357882 */ /* 0x000fe20000000000 */
[----:B------:R-:W-:Y:S01]  /*10a70*/  LOP3.LUT R3, R3, 0x3fff, RZ, 0xc0, !PT ;  /* 0x00003fff03037812 */ /* 0x000fe200078ec0ff */
[----:B------:R-:W-:Y:S01]  /*10a80*/  UMOV UR49, 0x40000040 ;  /* 0x4000004000317882 */ /* 0x000fe20000000000 */
[----:B------:R-:W-:Y:S01]  /*10a90*/  MOV R9, 0x40000040 ;  /* 0x4000004000097802 */ /* 0x000fe20000000f00 */
[----:B------:R-:W-:Y:S01]  /*10aa0*/  UMOV UR45, 0x40000040 ;  /* 0x40000040002d7882 */ /* 0x000fe20000000000 */
[----:B------:R-:W-:Y:S01]  /*10ab0*/  LOP3.LUT R5, R3, 0x10000, RZ, 0xfc, !PT ;  /* 0x0001000003057812 */ /* 0x000fe200078efcff */
[----:B------:R-:W-:Y:S01]  /*10ac0*/  ULOP3.LUT UR4, UR4, 0x10000, URZ, 0xfc, !UPT ;  /* 0x0001000004047892 */ /* 0x000fe2000f8efc3f */
[----:B------:R-:W-:Y:S01]  /*10ad0*/  MOV R11, UR9 ;  /* 0x00000009000b7c02 */ /* 0x000fe20008000f00 */
[----:B------:R-:W-:Y:S01]  /*10ae0*/  UMOV UR41, 0x40000040 ;  /* 0x4000004000297882 */ /* 0x000fe20000000000 */
[----:B------:R-:W-:Y:S01]  /*10af0*/  MOV R7, 0x40000040 ;  /* 0x4000004000077802 */ /* 0x000fe20000000f00 */
[----:B------:R-:W-:Y:S01]  /*10b00*/  IMAD R6, R173, 0x900, R5 ;  /* 0x00000900ad067824 */ /* 0x000fe200078e0205 */
[----:B------:R-:W-:-:S02]  /*10b10*/  UIADD3 UR5, UR4, 0x2, URZ ;  /* 0x0000000204057890 */ /* 0x000fc4000fffe03f */
[----:B------:R-:W-:Y:S01]  /*10b20*/  UMOV UR8, UR4 ;  /* 0x0000000400087c82 */ /* 0x000fe20008000000 */
[C---:B------:R-:W-:Y:S01]  /*10b30*/  VIADD R8, R6.reuse, 0x2 ;  /* 0x0000000206087836 */ /* 0x040fe20000000000 */
[----:B------:R-:W-:Y:S01]  /*10b40*/  R2UR UR10, R6 ;  /* 0x00000000060a72ca */ /* 0x000fe200000e0000 */
[----:B------:R-:W-:Y:S01]  /*10b50*/  IMAD.U32 R10, RZ, RZ, UR8 ;  /* 0x00000008ff0a7e24 */ /* 0x000fe2000f8e00ff */
[----:B------:R-:W-:Y:S01]  /*10b60*/  UIADD3 UR56, UR4, 0x404, URZ ;  /* 0x0000040404387890 */ /* 0x000fe2000fffe03f */
[----:B------:R-:W-:Y:S01]  /*10b70*/  R2UR UR39, R7 ;  /* 0x00000000072772ca */ /* 0x000fe200000e0000 */
[----:B------:R-:W-:Y:S02]  /*10b80*/  UIADD3 UR52, UR4, 0x406, URZ ;  /* 0x0000040604347890 */ /* 0x000fe4000fffe03f */
[----:B------:R0:W-:Y:S01]  /*10b90*/  STL.64 [R1+0x28], R10 ;  /* 0x0000280a01007387 */ /* 0x0001e20000100a00 */
[----:B------:R-:W-:Y:S02]  /*10ba0*/  UIADD3 UR48, UR4, 0x800, URZ ;  /* 0x0000080004307890 */ /* 0x000fe4000fffe03f */
[----:B------:R-:W-:-:S02]  /*10bb0*/  UIADD3 UR44, UR4, 0x802, URZ ;  /* 0x00000802042c7890 */ /* 0x000fc4000fffe03f */
[----:B------:R-:W-:Y:S02]  /*10bc0*/  UIADD3 UR40, UR4, 0x804, URZ ;  /* 0x0000080404287890 */ /* 0x000fe4000fffe03f */
[----:B------:R-:W-:Y:S01]  /*10bd0*/  HGMMA.64x96x16.F32 R24, gdesc[UR8], RZ, !UPT, gsb0 ;  /* 0x01600000081879f0 */ /* 0x000fe2000c0008ff */
[----:B------:R-:W-:Y:S01]  /*10be0*/  R2UR UR10, R8 ;  /* 0x00000000080a72ca */ /* 0x000fe200000e0000 */
[----:B------:R-:W-:Y:S01]  /*10bf0*/  UMOV UR8, UR5 ;  /* 0x0000000500087c82 */ /* 0x000fe20008000000 */
[----:B------:R-:W-:Y:S01]  /*10c00*/  R2UR UR11, R9 ;  /* 0x00000000090b72ca */ /* 0x000fe200000e0000 */
[----:B------:R-:W-:Y:S01]  /*10c10*/  UMOV UR9, 0x40000040 ;  /* 0x4000004000097882 */ /* 0x000fe20000000000 */
[----:B------:R-:W-:Y:S01]  /*10c20*/  VIADD R8, R6, 0x4 ;  /* 0x0000000406087836 */ /* 0x000fe20000000000 */
[----:B------:R-:W-:Y:S01]  /*10c30*/  MOV R9, 0x40000040 ;  /* 0x4000004000097802 */ /* 0x000fe20000000f00 */
[----:B------:R-:W-:Y:S01]  /*10c40*/  UIADD3 UR5, UR4, 0x4, URZ ;  /* 0x0000000404057890 */ /* 0x000fe2000fffe03f */
[----:B0-----:R-:W-:Y:S01]  /*10c50*/  IMAD.U32 R10, RZ, RZ, UR8 ;  /* 0x00000008ff0a7e24 */ /* 0x001fe2000f8e00ff */
[----:B------:R-:W-:Y:S01]  /*10c60*/  MOV R11, UR9 ;  /* 0x00000009000b7c02 */ /* 0x000fe20008000f00 */
[----:B------:R-:W-:Y:S01]  /*10c70*/  UIADD3 UR36, UR4, 0x806, URZ ;  /* 0x0000080604247890 */ /* 0x000fe2000fffe03f */
[----:B------:R-:W-:-:S03]  /*10c80*/  UMOV UR37, 0x40000040 ;  /* 0x4000004000257882 */ /* 0x000fc60000000000 */
[----:B------:R0:W-:Y:S01]  /*10c90*/  STL.64 [R1+0x20], R10 ;  /* 0x0000200a01007387 */ /* 0x0001e20000100a00 */
[----:B------:R-:W-:Y:S02]  /*10ca0*/  WARPGROUP.DEPBAR.LE gsb0, 0x0 ;  /* 0x00008000000079c5 */ /* 0x000fe40000010000 */
[----:B------:R-:W-:-:S06]  /*10cb0*/  WARPGROUP.ARRIVE ;  /* 0x00000000000079c5 */ /* 0x000fcc0000000000 */
[----:B------:R-:W-:Y:S01]  /*10cc0*/  HGMMA.64x96x16.F32 R24, gdesc[UR8], R24, gsb0 ;  /* 0x01600000081879f0 */ /* 0x000fe20008000818 */
        /* <DEDUP_REMOVED lines=8> */
[----:B------:R-:W-:-:S05]  /*10d50*/  MOV R11, UR9 ;  /* 0x00000009000b7c02 */ /* 0x000fca0008000f00 */
        /* <DEDUP_REMOVED lines=36> */
[----:B0-----:R-:W-:Y:S01]  /*10fa0*/  IMAD.U32 R10, RZ, RZ, UR8 ;  /* 0x00000008ff0a7e24 */ /* 0x001fe2000f8e00ff */
[----:B------:R-:W-:Y:S02]  /*10fb0*/  MOV R11, UR9 ;  /* 0x00000009000b7c02 */ /* 0x000fe40008000f00 */
[----:B------:R-:W-:Y:S01]  /*10fc0*/  R2UR UR58, R8 ;  /* 0x00000000083a72ca */ /* 0x000fe200000e0000 */
[----:B------:R-:W-:Y:S01]  /*10fd0*/  VIADD R8, R6, 0x306 ;  /* 0x0000030606087836 */ /* 0x000fe20000000000 */
[----:B------:R-:W-:Y:S01]  /*10fe0*/  R2UR UR59, R9 ;  /* 0x00000000093b72ca */ /* 0x000fe200000e0000 */
[----:B------:R0:W-:Y:S01]  /*10ff0*/  STL.64 [R1], R10 ;  /* 0x0000000a01007387 */ /* 0x0001e20000100a00 */
[----:B------:R-:W-:-:S02]  /*11000*/  MOV R9, 0x40000040 ;  /* 0x4000004000097802 */ /* 0x000fc40000000f00 */
[----:B------:R-:W-:Y:S01]  /*11010*/  R2UR UR54, R8 ;  /* 0x00000000083672ca */ /* 0x000fe200000e0000 */
[----:B------:R-:W-:Y:S01]  /*11020*/  VIADD R8, R6, 0x600 ;  /* 0x0000060006087836 */ /* 0x000fe20000000000 */
[----:B------:R-:W-:Y:S02]  /*11030*/  R2UR UR55, R9 ;  /* 0x00000000093772ca */ /* 0x000fe400000e0000 */
[----:B------:R-:W-:Y:S02]  /*11040*/  MOV R9, 0x40000040 ;  /* 0x4000004000097802 */ /* 0x000fe40000000f00 */
[----:B------:R-:W-:Y:S01]  /*11050*/  R2UR UR50, R8 ;  /* 0x00000000083272ca */ /* 0x000fe200000e0000 */
[----:B------:R-:W-:Y:S01]  /*11060*/  VIADD R8, R6, 0x602 ;  /* 0x0000060206087836 */ /* 0x000fe20000000000 */
[----:B------:R-:W-:Y:S02]  /*11070*/  R2UR UR51, R9 ;  /* 0x00000000093372ca */ /* 0x000fe400000e0000 */
[----:B------:R-:W-:-:S02]  /*11080*/  MOV R9, 0x40000040 ;  /* 0x4000004000097802 */ /* 0x000fc40000000f00 */
[----:B------:R-:W-:Y:S01]  /*11090*/  R2UR UR46, R8 ;  /* 0x00000000082e72ca */ /* 0x000fe200000e0000 */
[C---:B------:R-:W-:Y:S01]  /*110a0*/  VIADD R8, R6.reuse, 0x604 ;  /* 0x0000060406087836 */ /* 0x040fe20000000000 */
[----:B------:R-:W-:Y:S01]  /*110b0*/  R2UR UR47, R9 ;  /* 0x00000000092f72ca */ /* 0x000fe200000e0000 */
[----:B------:R-:W-:Y:S01]  /*110c0*/  VIADD R6, R6, 0x606 ;  /* 0x0000060606067836 */ /* 0x000fe20000000000 */
[----:B------:R-:W-:Y:S02]  /*110d0*/  MOV R9, 0x40000040 ;  /* 0x4000004000097802 */ /* 0x000fe40000000f00 */
[----:B------:R-:W-:Y:S02]  /*110e0*/  R2UR UR42, R8 ;  /* 0x00000000082a72ca */ /* 0x000fe400000e0000 */
[----:B------:R-:W-:Y:S02]  /*110f0*/  R2UR UR43, R9 ;  /* 0x00000000092b72ca */ /* 0x000fe400000e0000 */
[----:B------:R-:W-:Y:S01]  /*11100*/  R2UR UR38, R6 ;  /* 0x00000000062672ca */ /* 0x000fe200000e0000 */
[----:B------:R-:W-:-:S02]  /*11110*/  WARPGROUP.DEPBAR.LE gsb0, 0x0 ;  /* 0x00008000000079c5 */ /* 0x000fc40000010000 */
        /* <DEDUP_REMOVED lines=21> */
[----:B0-----:R-:W-:Y:S05]  /*11270*/  @!P0 BRA `(.L_x_622) ;  /* 0x0000000000048947 */ /* 0x001fea0003800000 */
[----:B------:R-:W-:Y:S01]  /*11280*/  BPT.TRAP 0x1 ;  /* 0x000000040000795c */ /* 0x000fe20000300000 */
.L_x_622:
[----:B------:R-:W-:Y:S01]  /*11290*/  ULDC UR4, c[0x0][0x9d8] ;  /* 0x0002760000047ab9 */ /* 0x000fe20000000800 */
[----:B------:R-:W-:Y:S02]  /*112a0*/  IMAD.IADD R7, R228, 0x1, R147 ;  /* 0x00000001e4077824 */ /* 0x000fe400078e0293 */
[----:B------:R-:W-:Y:S01]  /*112b0*/  FMUL.FTZ R24, R24, UR4 ;  /* 0x0000000418187c20 */ /* 0x000fe20008410000 */
[----:B------:R-:W-:Y:S01]  /*112c0*/  FMUL.FTZ R25, R25, UR4 ;  /* 0x0000000419197c20 */ /* 0x000fe20008410000 */
[----:B------:R-:W-:Y:S01]  /*112d0*/  FMUL.FTZ R28, R28, UR4 ;  /* 0x000000041c1c7c20 */ /* 0x000fe20008410000 */
[----:B------:R-:W-:Y:S01]  /*112e0*/  FMUL.FTZ R29, R29, UR4 ;  /* 0x000000041d1d7c20 */ /* 0x000fe20008410000 */
[----:B------:R-:W-:Y:S01]  /*112f0*/  FMUL.FTZ R32, R32, UR4 ;  /* 0x0000000420207c20 */ /* 0x000fe20008410000 */
[----:B------:R-:W-:Y:S01]  /*11300*/  IMAD R8, R194, -0x60, R7 ;  /* 0xffffffa0c2087824 */ /* 0x000fe200078e0207 */
[----:B------:R-:W0:Y:S01]  /*11310*/  MUFU.TANH R24, R24 ;  /* 0x0000001800187308 */ /* 0x000e220000002400 */
[----:B------:R-:W-:Y:S01]  /*11320*/  FMUL.FTZ R33, R33, UR4 ;  /* 0x0000000421217c20 */ /* 0x000fe20008410000 */
[----:B------:R-:W-:Y:S01]  /*11330*/  FMUL.FTZ R26, R26, UR4 ;  /* 0x000000041a1a7c20 */ /* 0x000fe20008410000 */
[----:B------:R-:W-:Y:S01]  /*11340*/  FMUL.FTZ R36, R36, UR4 ;  /* 0x0000000424247c20 */ /* 0x000fe20008410000 */
[C---:B------:R-:W-:Y:S01]  /*11350*/  ISETP.GT.AND P6, PT, R8.reuse, RZ, PT ;  /* 0x000000ff0800720c */ /* 0x040fe20003fc4270 */
[----:B------:R-:W-:Y:S01]  /*11360*/  FMUL.FTZ R27, R27, UR4 ;  /* 0x000000041b1b7c20 */ /* 0x000fe20008410000 */
[C---:B------:R-:W-:Y:S01]  /*11370*/  ISETP.GT.AND P5, PT, R8.reuse, 0x1, PT ;  /* 0x000000010800780c */ /* 0x040fe20003fa4270 */
[----:B------:R-:W-:Y:S01]  /*11380*/  FMUL.FTZ R37, R37, UR4 ;  /* 0x0000000425257c20 */ /* 0x000fe20008410000 */
[----:B------:R-:W1:Y:S01]  /*11390*/  MUFU.TANH R25, R25 ;  /* 0x0000001900197308 */ /* 0x000e620000002400 */
[----:B------:R-:W-:Y:S01]  /*113a0*/  ISETP.GT.AND P4, PT, R8, 0x8, PT ;  /* 0x000000080800780c */ /* 0x000fe20003f84270 */
[----:B------:R-:W-:Y:S01]  /*113b0*/  FMUL.FTZ R30, R30, UR4 ;  /* 0x000000041e1e7c20 */ /* 0x000fe20008410000 */
[----:B------:R-:W-:Y:S01]  /*113c0*/  FMUL.FTZ R59, R59, UR4 ;  /* 0x000000043b3b7c20 */ /* 0x000fe20008410000 */
[----:B------:R-:W-:Y:S01]  /*113d0*/  ISETP.GT.AND P3, PT, R8, 0x9, PT ;  /* 0x000000090800780c */ /* 0x000fe20003f64270 */
[----:B------:R-:W-:Y:S01]  /*113e0*/  FMUL.FTZ R40, R40, UR4 ;  /* 0x0000000428287c20 */ /* 0x000fe20008410000 */
[----:B------:R-:W-:Y:S01]  /*113f0*/  FMUL.FTZ R31, R31, UR4 ;  /* 0x000000041f1f7c20 */ /* 0x000fe20008410000 */
[----:B------:R-:W-:Y:S01]  /*11400*/  ISETP.GT.AND P2, PT, R8, 0x10, PT ;  /* 0x000000100800780c */ /* 0x000fe20003f44270 */
[----:B------:R-:W2:Y:S01]  /*11410*/  MUFU.TANH R28, R28 ;  /* 0x0000001c001c7308 */ /* 0x000ea20000002400 */
[----:B0-----:R-:W-:Y:S01]  /*11420*/  FSEL R101, R24, -INF , P6 ;  /* 0xff80000018657808 */ /* 0x001fe20003000000 */
[----:B------:R-:W-:Y:S01]  /*11430*/  FMUL.FTZ R34, R34, UR4 ;  /* 0x0000000422227c20 */ /* 0x000fe20008410000 */
[----:B------:R-:W-:Y:S01]  /*11440*/  FMUL.FTZ R41, R41, UR4 ;  /* 0x0000000429297c20 */ /* 0x000fe20008410000 */
[----:B------:R-:W-:Y:S01]  /*11450*/  FMUL.FTZ R61, R61, UR4 ;  /* 0x000000043d3d7c20 */ /* 0x000fe20008410000 */
[----:B------:R-:W-:Y:S01]  /*11460*/  FMUL.FTZ R7, R69, UR4 ;  /* 0x0000000445077c20 */ /* 0x000fe20008410000 */
[----:B------:R-:W-:Y:S01]  /*11470*/  ISETP.GT.AND P1, PT, R8, 0x11, PT ;  /* 0x000000110800780c */ /* 0x000fe20003f24270 */
[----:B------:R-:W-:Y:S01]  /*11480*/  FMUL.FTZ R44, R44, UR4 ;  /* 0x000000042c2c7c20 */ /* 0x000fe20008410000 */
[----:B------:R-:W-:Y:S01]  /*11490*/  MUFU.TANH R29, R29 ;  /* 0x0000001d001d7308 */ /* 0x000fe20000002400 */
[----:B-1----:R-:W-:Y:S01]  /*114a0*/  FSEL R79, R25, -INF , P5 ;  /* 0xff800000194f7808 */ /* 0x002fe20002800000 */
[----:B------:R-:W-:Y:S01]  /*114b0*/  FMUL.FTZ R35, R35, UR4 ;  /* 0x0000000423237c20 */ /* 0x000fe20008410000 */
[----:B------:R-:W-:Y:S01]  /*114c0*/  FMUL.FTZ R65, R65, UR4 ;  /* 0x0000000441417c20 */ /* 0x000fe20008410000 */
[----:B------:R-:W-:Y:S01]  /*114d0*/  FMUL.FTZ R38, R38, UR4 ;  /* 0x0000000426267c20 */ /* 0x000fe20008410000 */
[----:B------:R-:W-:Y:S01]  /*114e0*/  FMNMX.FTZ R12, R101, R79, !PT ;  /* 0x0000004f650c7209 */ /* 0x000fe20007810000 */
[----:B------:R-:W-:Y:S01]  /*114f0*/  FMUL.FTZ R45, R45, UR4 ;  /* 0x000000042d2d7c20 */ /* 0x000fe20008410000 */
[----:B------:R-:W-:Y:S01]  /*11500*/  FMUL.FTZ R47, R47, UR4 ;  /* 0x000000042f2f7c20 */ /* 0x000fe20008410000 */
[----:B------:R-:W0:Y:S01]  /*11510*/  MUFU.TANH R32, R32 ;  /* 0x0000002000207308 */ /* 0x000e220000002400 */
[----:B--2---:R-:W-:Y:S01]  /*11520*/  FSEL R77, R28, -INF , P4 ;  /* 0xff8000001c4d7808 */ /* 0x004fe20002000000 */
[----:B------:R-:W-:Y:S01]  /*11530*/  FMUL.FTZ R55, R55, UR4 ;  /* 0x0000000437377c20 */ /* 0x000fe20008410000 */
[----:B------:R-:W-:Y:S01]  /*11540*/  FMUL.FTZ R48, R48, UR4 ;  /* 0x0000000430307c20 */ /* 0x000fe20008410000 */
[----:B------:R-:W-:Y:S01]  /*11550*/  FMUL.FTZ R39, R39, UR4 ;  /* 0x0000000427277c20 */ /* 0x000fe20008410000 */
[----:B------:R-:W-:Y:S01]  /*11560*/  FMNMX.FTZ R12, R77, R12, !PT ;  /* 0x0000000c4d0c7209 */ /* 0x000fe20007810000 */
        /* <DEDUP_REMOVED lines=10> */
[----:B------:R-:W-:Y:S01]  /*11610*/  MUFU.TANH R33, R33 ;  /* 0x0000002100217308 */ /* 0x000fe20000002400 */
[----:B0-----:R-:W-:Y:S01]  /*11620*/  FSEL R69, R32, -INF , P2 ;  /* 0xff80000020457808 */ /* 0x001fe20001000000 */
[----:B------:R-:W-:Y:S01]  /*11630*/  FMUL.FTZ R57, R57, UR4 ;  /* 0x0000000439397c20 */ /* 0x000fe20008410000 */
[----:B------:R-:W-:Y:S01]  /*11640*/  FMUL.FTZ R60, R60, UR4 ;  /* 0x000000043c3c7c20 */ /* 0x000fe20008410000 */
[----:B------:R-:W-:Y:S01]  /*11650*/  FMUL.FTZ R54, R54, UR4 ;  /* 0x0000000436367c20 */ /* 0x000fe20008410000 */
[----:B------:R-:W-:Y:S01]  /*11660*/  FMUL.FTZ R64, R64, UR4 ;  /* 0x0000000440407c20 */ /* 0x000fe20008410000 */
[----:B------:R-:W-:Y:S01]  /*11670*/  FMUL.FTZ R58, R58, UR4 ;  /* 0x000000043a3a7c20 */ /* 0x000fe20008410000 */
[----:B------:R-:W-:Y:S01]  /*11680*/  FMUL.FTZ R68, R68, UR4 ;  /* 0x0000000444447c20 */ /* 0x000fe20008410000 */
[----:B------:R-:W0:Y:S01]  /*11690*/  MUFU.TANH R4, R27 ;  /* 0x0000001b00047308 */ /* 0x000e220000002400 */
[----:B-1----:R-:W-:Y:S01]  /*116a0*/  FSEL R3, R3, -INF , P6 ;  /* 0xff80000003037808 */ /* 0x002fe20003000000 */
[----:B------:R-:W-:Y:S01]  /*116b0*/  ULDC UR5, c[0x0][0x988] ;  /* 0x0002620000057ab9 */ /* 0x000fe20000000800 */
[----:B------:R-:W-:Y:S01]  /*116c0*/  ISETP.GT.AND P6, PT, R8, 0x18, PT ;  /* 0x000000180800780c */ /* 0x000fe20003fc4270 */
[----:B------:R-:W-:Y:S01]  /*116d0*/  FMUL.FTZ R62, R62, UR4 ;  /* 0x000000043e3e7c20 */ /* 0x000fe20008410000 */
[----:B------:R-:W-:Y:S01]  /*116e0*/  P2R R10, PR, RZ, 0x1 ;  /* 0x00000001ff0a7803 */ /* 0x000fe20000000000 */
[----:B------:R-:W-:Y:S01]  /*116f0*/  FMUL.FTZ R63, R63, UR4 ;  /* 0x000000043f3f7c20 */ /* 0x000fe20008410000 */
[----:B------:R-:W-:Y:S01]  /*11700*/  FMUL.FTZ R66, R66, UR4 ;  /* 0x0000000442427c20 */ /* 0x000fe20008410000 */
[----:B------:R-:W-:Y:S01]  /*11710*/  MUFU.TANH R36, R36 ;  /* 0x0000002400247308 */ /* 0x000fe20000002400 */
[----:B------:R-:W-:Y:S01]  /*11720*/  FMUL.FTZ R67, R67, UR4 ;  /* 0x0000000443437c20 */ /* 0x000fe20008410000 */
[----:B------:R-:W-:Y:S01]  /*11730*/  FMUL.FTZ R70, R70, UR4 ;  /* 0x0000000446467c20 */ /* 0x000fe20008410000 */
[----:B------:R-:W-:Y:S01]  /*11740*/  FMUL.FTZ R71, R71, UR4 ;  /* 0x0000000447477c20 */ /* 0x000fe20008410000 */
[----:B------:R-:W-:Y:S01]  /*11750*/  VIADD R0, R0, 0x2a840 ;  /* 0x0002a84000007836 */ /* 0x000fe20000000000 */
[----:B------:R-:W-:Y:S01]  /*11760*/  ULDC UR38, c[0x0][0x9d8] ;  /* 0x0002760000267ab9 */ /* 0x000fe20000000800 */
[----:B------:R-:W-:Y:S01]  /*11770*/  ULDC UR39, c[0x0][0x988] ;  /* 0x0002620000277ab9 */ /* 0x000fe20000000800 */
[----:B------:R-:W-:Y:S01]  /*11780*/  BSSY B0, `(.L_x_623) ;  /* 0x000040a000007945 */ /* 0x000fe20003800000 */
[----:B------:R-:W1:Y:S01]  /*11790*/  MUFU.TANH R11, R30 ;  /* 0x0000001e000b7308 */ /* 0x000e620000002400 */
[----:B0-----:R-:W-:-:S02]  /*117a0*/  FSEL R4, R4, -INF , P5 ;  /* 0xff80000004047808 */ /* 0x001fc40002800000 */
[----:B------:R-:W-:Y:S02]  /*117b0*/  ISETP.GT.AND P5, PT, R8, 0x19, PT ;  /* 0x000000190800780c */ /* 0x000fe40003fa4270 */
[----:B------:R-:W-:Y:S02]  /*117c0*/  FMNMX.FTZ R20, R3, R4, !PT ;  /* 0x0000000403147209 */ /* 0x000fe40007810000 */
[----:B------:R-:W-:Y:S01]  /*117d0*/  PRMT R0, R181, 0x654, R0 ;  /* 0x00000654b5007816 */ /* 0x000fe20000000000 */
[----:B------:R-:W-:Y:S01]  /*117e0*/  MUFU.TANH R37, R37 ;  /* 0x0000002500257308 */ /* 0x000fe20000002400 */
[-C--:B------:R-:W-:Y:S02]  /*117f0*/  MOV R86, R87.reuse ;  /* 0x0000005700567202 */ /* 0x080fe40000000f00 */
[----:B------:R0:W-:Y:S01]  /*11800*/  SYNCS.ARRIVE.TRANS64.RED.A1T0 RZ, [R0+URZ], RZ ;  /* 0x000000ff00ff79a7 */ /* 0x0001e2000810043f */
[-C--:B------:R-:W-:Y:S02]  /*11810*/  MOV R84, R87.reuse ;  /* 0x0000005700547202 */ /* 0x080fe40000000f00 */
[----:B------:R-:W-:-:S02]  /*11820*/  MOV R82, R87 ;  /* 0x0000005700527202 */ /* 0x000fc40000000f00 */
[----:B------:R2:W-:Y:S01]  /*11830*/  MUFU.TANH R75, R59 ;  /* 0x0000003b004b7308 */ /* 0x0005e20000002400 */
[----:B-1----:R-:W-:Y:S02]  /*11840*/  FSEL R11, R11, -INF , P4 ;  /* 0xff8000000b0b7808 */ /* 0x002fe40002000000 */
[----:B------:R-:W-:Y:S02]  /*11850*/  ISETP.GT.AND P4, PT, R8, 0x20, PT ;  /* 0x000000200800780c */ /* 0x000fe40003f84270 */
[----:B------:R-:W-:Y:S02]  /*11860*/  FMNMX.FTZ R20, R11, R20, !PT ;  /* 0x000000140b147209 */ /* 0x000fe40007810000 */
[-C--:B------:R-:W-:Y:S01]  /*11870*/  MOV R80, R87.reuse ;  /* 0x0000005700507202 */ /* 0x080fe20000000f00 */
[----:B------:R-:W1:Y:S01]  /*11880*/  MUFU.TANH R13, R31 ;  /* 0x0000001f000d7308 */ /* 0x000e620000002400 */
[----:B--2---:R-:W-:Y:S02]  /*11890*/  FSEL R59, R29, -INF , P3 ;  /* 0xff8000001d3b7808 */ /* 0x004fe40001800000 */
[----:B------:R-:W-:-:S02]  /*118a0*/  MOV R78, R87 ;  /* 0x00000057004e7202 */ /* 0x000fc40000000f00 */
[----:B------:R-:W-:Y:S02]  /*118b0*/  FMNMX.FTZ R12, R59, R12, !PT ;  /* 0x0000000c3b0c7209 */ /* 0x000fe40007810000 */
[-C--:B------:R-:W-:Y:S01]  /*118c0*/  MOV R76, R87.reuse ;  /* 0x00000057004c7202 */ /* 0x080fe20000000f00 */
[----:B------:R-:W-:Y:S01]  /*118d0*/  MUFU.TANH R40, R40 ;  /* 0x0000002800287308 */ /* 0x000fe20000002400 */
[----:B------:R-:W-:Y:S02]  /*118e0*/  FMNMX.FTZ R12, R69, R12, !PT ;  /* 0x0000000c450c7209 */ /* 0x000fe40007810000 */
[-C--:B------:R-:W-:Y:S02]  /*118f0*/  MOV R74, R87.reuse ;  /* 0x00000057004a7202 */ /* 0x080fe40000000f00 */
[----:B------:R-:W-:-:S03]  /*11900*/  MOV R72, R87 ;  /* 0x0000005700487202 */ /* 0x000fc60000000f00 */
[----:B------:R-:W2:Y:S01]  /*11910*/  MUFU.TANH R15, R34 ;  /* 0x00000022000f7308 */ /* 0x000ea20000002400 */
[----:B-1----:R-:W-:Y:S02]  /*11920*/  FSEL R13, R13, -INF , P3 ;  /* 0xff8000000d0d7808 */ /* 0x002fe40001800000 */
[----:B------:R-:W-:Y:S02]  /*11930*/  ISETP.GT.AND P3, PT, R8, 0x21, PT ;  /* 0x000000210800780c */ /* 0x000fe40003f64270 */
[----:B------:R-:W-:-:S03]  /*11940*/  FMNMX.FTZ R20, R13, R20, !PT ;  /* 0x000000140d147209 */ /* 0x000fc60007810000 */
[----:B------:R-:W1:Y:S08]  /*11950*/  MUFU.TANH R9, R41 ;  /* 0x0000002900097308 */ /* 0x000e700000002400 */
[----:B------:R3:W-:Y:S01]  /*11960*/  MUFU.TANH R91, R61 ;  /* 0x0000003d005b7308 */ /* 0x0007e20000002400 */
[----:B--2---:R-:W-:Y:S02]  /*11970*/  FSEL R15, R15, -INF , P2 ;  /* 0xff8000000f0f7808 */ /* 0x004fe40001000000 */
[----:B------:R-:W-:-:S02]  /*11980*/  ISETP.GT.AND P2, PT, R8, 0x28, PT ;  /* 0x000000280800780c */ /* 0x000fc40003f44270 */
[----:B------:R-:W-:-:S03]  /*11990*/  FMNMX.FTZ R20, R15, R20, !PT ;  /* 0x000000140f147209 */ /* 0x000fc60007810000 */
[----:B------:R-:W2:Y:S01]  /*119a0*/  MUFU.TANH R21, R35 ;  /* 0x0000002300157308 */ /* 0x000ea20000002400 */
[----:B---3--:R-:W-:Y:S02]  /*119b0*/  FSEL R61, R33, -INF , P1 ;  /* 0xff800000213d7808 */ /* 0x008fe40000800000 */
[----:B-1----:R-:W-:Y:S02]  /*119c0*/  FSEL R9, R9, -INF , P3 ;  /* 0xff80000009097808 */ /* 0x002fe40001800000 */
        /* <DEDUP_REMOVED lines=9> */
[----:B------:R-:W-:Y:S02]  /*11a60*/  FMNMX.FTZ R12, R65, R12, !PT ;  /* 0x0000000c410c7209 */ /* 0x000fe40007810000 */
[----:B------:R-:W-:Y:S01]  /*11a70*/  MOV R44, R87 ;  /* 0x00000057002c7202 */ /* 0x000fe20000000f00 */
[----:B------:R-:W1:Y:S08]  /*11a80*/  MUFU.TANH R35, R47 ;  /* 0x0000002f00237308 */ /* 0x000e700000002400 */
[----:B------:R-:W3:Y:S01]  /*11a90*/  MUFU.TANH R45, R45 ;  /* 0x0000002d002d7308 */ /* 0x000ee20000002400 */
[----:B--2---:R-:W-:-:S02]  /*11aa0*/  FSEL R25, R38, -INF , P6 ;  /* 0xff80000026197808 */ /* 0x004fc40003000000 */
[----:B------:R-:W-:Y:S02]  /*11ab0*/  ISETP.GT.AND P6, PT, R8, 0x30, PT ;  /* 0x000000300800780c */ /* 0x000fe40003fc4270 */
[----:B------:R-:W-:Y:S02]  /*11ac0*/  FMNMX.FTZ R20, R25, R20, !PT ;  /* 0x0000001419147209 */ /* 0x000fe40007810000 */
[----:B------:R-:W-:Y:S01]  /*11ad0*/  MOV R38, R87 ;  /* 0x0000005700267202 */ /* 0x000fe20000000f00 */
[----:B------:R2:W-:Y:S01]  /*11ae0*/  MUFU.TANH R47, R55 ;  /* 0x00000037002f7308 */ /* 0x0005e20000002400 */
[----:B-1----:R-:W-:-:S07]  /*11af0*/  FSEL R35, R35, -INF , P1 ;  /* 0xff80000023237808 */ /* 0x002fce0000800000 */
[----:B------:R-:W1:Y:S01]  /*11b00*/  MUFU.TANH R27, R39 ;  /* 0x00000027001b7308 */ /* 0x000e620000002400 */
[----:B--2---:R-:W-:Y:S02]  /*11b10*/  FSEL R55, R37, -INF , P5 ;  /* 0xff80000025377808 */ /* 0x004fe40002800000 */
[----:B---3--:R-:W-:Y:S02]  /*11b20*/  FSEL R45, R45, -INF , P1 ;  /* 0xff8000002d2d7808 */ /* 0x008fe40000800000 */
[----:B------:R-:W-:Y:S02]  /*11b30*/  FMNMX.FTZ R12, R55, R12, !PT ;  /* 0x0000000c370c7209 */ /* 0x000fe40007810000 */
[----:B------:R-:W-:Y:S01]  /*11b40*/  ISETP.GT.AND P1, PT, R8, 0x41, PT ;  /* 0x000000410800780c */ /* 0x000fe20003f24270 */
[----:B------:R-:W-:Y:S03]  /*11b50*/  MUFU.TANH R48, R48 ;  /* 0x0000003000307308 */ /* 0x000fe60000002400 */
[----:B------:R-:W-:-:S05]  /*11b60*/  FSEL R75, R75, -INF , P1 ;  /* 0xff8000004b4b7808 */ /* 0x000fca0000800000 */
[----:B------:R2:W-:Y:S01]  /*11b70*/  MUFU.TANH R6, R49 ;  /* 0x0000003100067308 */ /* 0x0005e20000002400 */
[----:B-1----:R-:W-:Y:S02]  /*11b80*/  FSEL R27, R27, -INF , P5 ;  /* 0xff8000001b1b7808 */ /* 0x002fe40002800000 */
[----:B------:R-:W-:Y:S02]  /*11b90*/  ISETP.GT.AND P5, PT, R8, 0x31, PT ;  /* 0x000000310800780c */ /* 0x000fe40003fa4270 */
[----:B------:R-:W-:-:S03]  /*11ba0*/  FMNMX.FTZ R20, R27, R20, !PT ;  /* 0x000000141b147209 */ /* 0x000fc60007810000 */
[----:B------:R-:W1:Y:S01]  /*11bb0*/  MUFU.TANH R42, R42 ;  /* 0x0000002a002a7308 */ /* 0x000e620000002400 */
[----:B--2---:R-:W-:Y:S02]  /*11bc0*/  FSEL R49, R40, -INF , P4 ;  /* 0xff80000028317808 */ /* 0x004fe40002000000 */
[----:B------:R-:W-:Y:S02]  /*11bd0*/  MOV R40, R87 ;  /* 0x0000005700287202 */ /* 0x000fe40000000f00 */
[----:B------:R-:W-:-:S03]  /*11be0*/  FMNMX.FTZ R12, R49, R12, !PT ;  /* 0x0000000c310c7209 */ /* 0x000fc60007810000 */
[----:B------:R-:W2:Y:S01]  /*11bf0*/  MUFU.TANH R31, R43 ;  /* 0x0000002b001f7308 */ /* 0x000ea20000002400 */
[----:B------:R-:W-:-:S04]  /*11c00*/  FMNMX.FTZ R12, R9, R12, !PT ;  /* 0x0000000c090c7209 */ /* 0x000fc80007810000 */
[----:B------:R-:W-:-:S03]  /*11c10*/  FMNMX.FTZ R12, R41, R12, !PT ;  /* 0x0000000c290c7209 */ /* 0x000fc60007810000 */
[----:B------:R-:W3:Y:S01]  /*11c20*/  MUFU.TANH R52, R52 ;  /* 0x0000003400347308 */ /* 0x000ee20000002400 */
[----:B------:R-:W-:Y:S02]  /*11c30*/  FMNMX.FTZ R12, R45, R12, !PT ;  /* 0x0000000c2d0c7209 */ /* 0x000fe40007810000 */
[----:B-1----:R-:W-:Y:S02]  /*11c40*/  FSEL R29, R42, -INF , P4 ;  /* 0xff8000002a1d7808 */ /* 0x002fe40002000000 */
[C---:B------:R-:W-:Y:S02]  /*11c50*/  ISETP.GT.AND P4, PT, R8.reuse, 0x38, PT ;  /* 0x000000380800780c */ /* 0x040fe40003f84270 */
[----:B------:R-:W-:Y:S01]  /*11c60*/  FMNMX.FTZ R20, R29, R20, !PT ;  /* 0x000000141d147209 */ /* 0x000fe20007810000 */
[----:B------:R-:W1:Y:S01]  /*11c70*/  MUFU.TANH R46, R46 ;  /* 0x0000002e002e7308 */ /* 0x000e620000002400 */
[----:B--2---:R-:W-:Y:S02]  /*11c80*/  FSEL R31, R31, -INF , P3 ;  /* 0xff8000001f1f7808 */ /* 0x004fe40001800000 */
[----:B------:R-:W-:-:S02]  /*11c90*/  ISETP.GT.AND P3, PT, R8, 0x39, PT ;  /* 0x000000390800780c */ /* 0x000fc40003f64270 */
[----:B------:R-:W-:Y:S02]  /*11ca0*/  FMNMX.FTZ R20, R31, R20, !PT ;  /* 0x000000141f147209 */ /* 0x000fe40007810000 */
[----:B------:R-:W-:Y:S01]  /*11cb0*/  FSEL R47, R47, -INF , P3 ;  /* 0xff8000002f2f7808 */ /* 0x000fe20001800000 */
[----:B------:R-:W2:Y:S01]  /*11cc0*/  MUFU.TANH R53, R53 ;  /* 0x0000003500357308 */ /* 0x000ea20000002400 */
[----:B---3--:R-:W-:Y:S02]  /*11cd0*/  FSEL R73, R52, -INF , P4 ;  /* 0xff80000034497808 */ /* 0x008fe40002000000 */
[-C--:B------:R-:W-:Y:S02]  /*11ce0*/  MOV R52, R87.reuse ;  /* 0x0000005700347202 */ /* 0x080fe40000000f00 */
[----:B------:R-:W-:-:S03]  /*11cf0*/  MOV R42, R87 ;  /* 0x00000057002a7202 */ /* 0x000fc60000000f00 */
[----:B------:R3:W4:Y:S01]  /*11d00*/  MUFU.TANH R39, R51 ;  /* 0x0000003300277308 */ /* 0x0007220000002400 */
[----:B-1----:R-:W-:Y:S02]  /*11d10*/  FSEL R33, R46, -INF , P2 ;  /* 0xff8000002e217808 */ /* 0x002fe40001000000 */
[----:B------:R-:W-:Y:S02]  /*11d20*/  ISETP.GT.AND P2, PT, R8, 0x40, PT ;  /* 0x000000400800780c */ /* 0x000fe40003f44270 */
[----:B------:R-:W-:Y:S02]  /*11d30*/  FMNMX.FTZ R20, R33, R20, !PT ;  /* 0x0000001421147209 */ /* 0x000fe40007810000 */
[----:B------:R-:W-:Y:S01]  /*11d40*/  MOV R46, R87 ;  /* 0x00000057002e7202 */ /* 0x000fe20000000f00 */
[----:B------:R-:W1:Y:S01]  /*11d50*/  MUFU.TANH R56, R56 ;  /* 0x0000003800387308 */ /* 0x000e620000002400 */
[----:B---3--:R-:W-:Y:S02]  /*11d60*/  FSEL R51, R48, -INF , P6 ;  /* 0xff80000030337808 */ /* 0x008fe40003000000 */
[----:B--2---:R-:W-:-:S02]  /*11d70*/  FSEL R81, R53, -INF , P3 ;  /* 0xff80000035517808 */ /* 0x004fc40001800000 */
[----:B------:R-:W-:Y:S02]  /*11d80*/  FMNMX.FTZ R12, R51, R12, !PT ;  /* 0x0000000c330c7209 */ /* 0x000fe40007810000 */
[----:B------:R-:W-:Y:S01]  /*11d90*/  ISETP.GT.AND P3, PT, R8, 0x51, PT ;  /* 0x000000510800780c */ /* 0x000fe20003f64270 */
[----:B------:R-:W2:Y:S01]  /*11da0*/  MUFU.TANH R50, R50 ;  /* 0x0000003200327308 */ /* 0x000ea20000002400 */
[----:B----4-:R-:W-:Y:S02]  /*11db0*/  FSEL R39, R39, -INF , P5 ;  /* 0xff80000027277808 */ /* 0x010fe40002800000 */
[----:B------:R-:W-:Y:S02]  /*11dc0*/  FSEL R95, R95, -INF , P3 ;  /* 0xff8000005f5f7808 */ /* 0x000fe40001800000 */
[----:B------:R-:W-:Y:S02]  /*11dd0*/  FMNMX.FTZ R20, R35, R20, !PT ;  /* 0x0000001423147209 */ /* 0x000fe40007810000 */
[----:B------:R-:W-:Y:S01]  /*11de0*/  MOV R48, R87 ;  /* 0x0000005700307202 */ /* 0x000fe20000000f00 */
[----:B------:R3:W4:Y:S01]  /*11df0*/  MUFU.TANH R85, R57 ;  /* 0x0000003900557308 */ /* 0x0007220000002400 */
[----:B-1----:R-:W-:-:S02]  /*11e00*/  FSEL R83, R56, -INF , P2 ;  /* 0xff80000038537808 */ /* 0x002fc40001000000 */
[----:B------:R-:W-:-:S05]  /*11e10*/  MOV R56, R87 ;  /* 0x0000005700387202 */ /* 0x000fca0000000f00 */
[----:B------:R-:W1:Y:S01]  /*11e20*/  MUFU.TANH R60, R60 ;  /* 0x0000003c003c7308 */ /* 0x000e620000002400 */
[----:B---3--:R-:W-:Y:S02]  /*11e30*/  FSEL R57, R6, -INF , P5 ;  /* 0xff80000006397808 */ /* 0x008fe40002800000 */
[----:B--2---:R-:W-:Y:S02]  /*11e40*/  FSEL R37, R50, -INF , P6 ;  /* 0xff80000032257808 */ /* 0x004fe40003000000 */
[----:B------:R-:W-:Y:S02]  /*11e50*/  FMNMX.FTZ R12, R57, R12, !PT ;  /* 0x0000000c390c7209 */ /* 0x000fe40007810000 */
[----:B------:R-:W-:Y:S01]  /*11e60*/  ISETP.GT.AND P6, PT, R8, 0x48, PT ;  /* 0x000000480800780c */ /* 0x000fe20003fc4270 */
[----:B------:R-:W2:Y:S01]  /*11e70*/  MUFU.TANH R43, R54 ;  /* 0x00000036002b7308 */ /* 0x000ea20000002400 */
[----:B------:R-:W-:Y:S02]  /*11e80*/  FMNMX.FTZ R12, R73, R12, !PT ;  /* 0x0000000c490c7209 */ /* 0x000fe40007810000 */
[----:B----4-:R-:W-:-:S02]  /*11e90*/  FSEL R85, R85, -INF , P1 ;  /* 0xff80000055557808 */ /* 0x010fc40000800000 */
[----:B------:R-:W-:Y:S02]  /*11ea0*/  FMNMX.FTZ R12, R81, R12, !PT ;  /* 0x0000000c510c7209 */ /* 0x000fe40007810000 */
[----:B------:R-:W-:Y:S01]  /*11eb0*/  ISETP.GT.AND P5, PT, R8, 0x49, PT ;  /* 0x000000490800780c */ /* 0x000fe20003fa4270 */
[----:B------:R-:W3:Y:S01]  /*11ec0*/  MUFU.TANH R64, R64 ;  /* 0x0000004000407308 */ /* 0x000ee20000002400 */
[----:B------:R-:W-:Y:S02]  /*11ed0*/  FMNMX.FTZ R12, R83, R12, !PT ;  /* 0x0000000c530c7209 */ /* 0x000fe40007810000 */
[----:B-1----:R-:W-:Y:S02]  /*11ee0*/  FSEL R89, R60, -INF , P6 ;  /* 0xff8000003c597808 */ /* 0x002fe40003000000 */
[----:B------:R-:W-:Y:S02]  /*11ef0*/  FMNMX.FTZ R12, R85, R12, !PT ;  /* 0x0000000c550c7209 */ /* 0x000fe40007810000 */
[----:B------:R-:W-:Y:S01]  /*11f00*/  FSEL R91, R91, -INF , P5 ;  /* 0xff8000005b5b7808 */ /* 0x000fe20002800000 */
[----:B------:R-:W1:Y:S01]  /*11f10*/  MUFU.TANH R58, R58 ;  /* 0x0000003a003a7308 */ /* 0x000e620000002400 */
[----:B--2---:R-:W-:-:S02]  /*11f20*/  FSEL R43, R43, -INF , P4 ;  /* 0xff8000002b2b7808 */ /* 0x004fc40002000000 */
[C---:B------:R-:W-:Y:S02]  /*11f30*/  ISETP.GT.AND P4, PT, R8.reuse, 0x50, PT ;  /* 0x000000500800780c */ /* 0x040fe40003f84270 */
[----:B------:R-:W-:Y:S02]  /*11f40*/  FMNMX.FTZ R12, R89, R12, !PT ;  /* 0x0000000c590c7209 */ /* 0x000fe40007810000 */
[----:B------:R-:W-:Y:S01]  /*11f50*/  ISETP.GT.AND P1, PT, R8, 0x59, PT ;  /* 0x000000590800780c */ /* 0x000fe20003f24270 */
[----:B------:R-:W2:Y:S01]  /*11f60*/  MUFU.TANH R68, R68 ;  /* 0x0000004400447308 */ /* 0x000ea20000002400 */
[----:B---3--:R-:W-:Y:S02]  /*11f70*/  FSEL R93, R64, -INF , P4 ;  /* 0xff800000405d7808 */ /* 0x008fe40002000000 */
[----:B------:R-:W-:Y:S02]  /*11f80*/  FMNMX.FTZ R12, R91, R12, !PT ;  /* 0x0000000c5b0c7209 */ /* 0x000fe40007810000 */
[----:B------:R-:W-:-:S02]  /*11f90*/  FMNMX.FTZ R20, R37, R20, !PT ;  /* 0x0000001425147209 */ /* 0x000fc40007810000 */
[----:B------:R-:W-:Y:S01]  /*11fa0*/  FMNMX.FTZ R12, R93, R12, !PT ;  /* 0x0000000c5d0c7209 */ /* 0x000fe20007810000 */
[----:B------:R-:W3:Y:S01]  /*11fb0*/  MUFU.TANH R7, R7 ;  /* 0x0000000700077308 */ /* 0x000ee20000002400 */
[----:B-1----:R-:W-:Y:S02]  /*11fc0*/  FSEL R53, R58, -INF , P2 ;  /* 0xff8000003a357808 */ /* 0x002fe40001000000 */
[----:B------:R-:W-:Y:S02]  /*11fd0*/  ISETP.GT.AND P2, PT, R8, 0x58, PT ;  /* 0x000000580800780c */ /* 0x000fe40003f44270 */
[----:B------:R-:W-:Y:S02]  /*11fe0*/  FMNMX.FTZ R12, R95, R12, !PT ;  /* 0x0000000c5f0c7209 */ /* 0x000fe40007810000 */
[----:B------:R-:W-:Y:S01]  /*11ff0*/  MOV R8, UR5 ;  /* 0x0000000500087c02 */ /* 0x000fe20008000f00 */
[----:B------:R-:W1:Y:S01]  /*12000*/  MUFU.TANH R62, R62 ;  /* 0x0000003e003e7308 */ /* 0x000e620000002400 */
[----:B--2---:R-:W-:-:S02]  /*12010*/  FSEL R97, R68, -INF , P2 ;  /* 0xff80000044617808 */ /* 0x004fc40001000000 */
[----:B------:R-:W-:Y:S02]  /*12020*/  FMNMX.FTZ R20, R39, R20, !PT ;  /* 0x0000001427147209 */ /* 0x000fe40007810000 */
[----:B------:R-:W-:Y:S02]  /*12030*/  FMNMX.FTZ R12, R97, R12, !PT ;  /* 0x0000000c610c7209 */ /* 0x000fe40007810000 */
[----:B------:R-:W-:Y:S01]  /*12040*/  FMNMX.FTZ R20, R43, R20, !PT ;  /* 0x000000142b147209 */ /* 0x000fe20007810000 */
[----:B------:R-:W2:Y:S01]  /*12050*/  MUFU.TANH R66, R66 ;  /* 0x0000004200427308 */ /* 0x000ea20000002400 */
[----:B---3--:R-:W-:Y:S02]  /*12060*/  FSEL R99, R7, -INF , P1 ;  /* 0xff80000007637808 */ /* 0x008fe40000800000 */
[----:B------:R-:W-:Y:S02]  /*12070*/  FMNMX.FTZ R20, R47, R20, !PT ;  /* 0x000000142f147209 */ /* 0x000fe40007810000 */
[----:B------:R-:W-:-:S02]  /*12080*/  FMNMX.FTZ R12, R99, R12, !PT ;  /* 0x0000000c630c7209 */ /* 0x000fc40007810000 */
[----:B------:R-:W-:Y:S01]  /*12090*/  FMNMX.FTZ R20, R53, R20, !PT ;  /* 0x0000001435147209 */ /* 0x000fe20007810000 */
[----:B------:R-:W-:Y:S01]  /*120a0*/  MUFU.TANH R70, R70 ;  /* 0x0000004600467308 */ /* 0x000fe20000002400 */
[-C--:B------:R-:W-:Y:S01]  /*120b0*/  MOV R68, R87.reuse ;  /* 0x0000005700447202 */ /* 0x080fe20000000f00 */
[----:B------:R-:W3:Y:S01]  /*120c0*/  SHFL.BFLY PT, R7, R12, 0x2, 0x1f ;  /* 0x0c401f000c077f89 */ /* 0x000ee200000e0000 */
[----:B------:R-:W-:Y:S02]  /*120d0*/  FMNMX.FTZ R20, R75, R20, !PT ;  /* 0x000000144b147209 */ /* 0x000fe40007810000 */
[-C--:B------:R-:W-:Y:S02]  /*120e0*/  MOV R64, R87.reuse ;  /* 0x0000005700407202 */ /* 0x080fe40000000f00 */
[-C--:B------:R-:W-:Y:S02]  /*120f0*/  MOV R60, R87.reuse ;  /* 0x00000057003c7202 */ /* 0x080fe40000000f00 */
[----:B------:R-:W-:-:S02]  /*12100*/  MOV R58, R87 ;  /* 0x00000057003a7202 */ /* 0x000fc40000000f00 */
[-C--:B------:R-:W-:Y:S02]  /*12110*/  MOV R54, R87.reuse ;  /* 0x0000005700367202 */ /* 0x080fe40000000f00 */
[----:B------:R-:W-:Y:S02]  /*12120*/  MOV R50, R87 ;  /* 0x0000005700327202 */ /* 0x000fe40000000f00 */
[----:B---3--:R-:W-:Y:S02]  /*12130*/  FMNMX.FTZ R14, R12, R7, !PT ;  /* 0x000000070c0e7209 */ /* 0x008fe40007810000 */
[----:B------:R-:W3:Y:S03]  /*12140*/  MUFU.TANH R12, R67 ;  /* 0x00000043000c7308 */ /* 0x000ee60000002400 */
[----:B------:R-:W4:Y:S02]  /*12150*/  SHFL.BFLY PT, R7, R14, 0x1, 0x1f ;  /* 0x0c201f000e077f89 */ /* 0x000f2400000e0000 */
[----:B----4-:R-:W-:-:S03]  /*12160*/  FMNMX.FTZ R7, R14, R7, !PT ;  /* 0x000000070e077209 */ /* 0x010fc60007810000 */
[----:B------:R3:W4:Y:S01]  /*12170*/  MUFU.TANH R14, R71 ;  /* 0x00000047000e7308 */ /* 0x0007220000002400 */
[C---:B------:R-:W-:Y:S01]  /*12180*/  FSETP.NEU.FTZ.AND P0, PT, R7.reuse, -INF , PT ;  /* 0xff8000000700780b */ /* 0x040fe20003f1d000 */
[----:B------:R-:W-:-:S05]  /*12190*/  FMUL.FTZ R6, R7, R8 ;  /* 0x0000000807067220 */ /* 0x000fca0000410000 */
[----:B------:R-:W-:Y:S02]  /*121a0*/  FSEL R6, R6, RZ, P0 ;  /* 0x000000ff06067208 */ /* 0x000fe40000000000 */
[----:B------:R-:W-:Y:S02]  /*121b0*/  ISETP.NE.AND P0, PT, R10, RZ, PT ;  /* 0x000000ff0a00720c */ /* 0x000fe40003f05270 */
[----:B------:R0:W4:Y:S01]  /*121c0*/  MUFU.TANH R10, R63 ;  /* 0x0000003f000a7308 */ /* 0x0001220000002400 */
[-CC-:B------:R-:W-:Y:S01]  /*121d0*/  FFMA.FTZ R138, R65, R8.reuse, -R6.reuse ;  /* 0x00000008418a7223 */ /* 0x180fe20000010806 */
[----:B-1----:R-:W-:Y:S01]  /*121e0*/  FSEL R65, R62, -INF , P6 ;  /* 0xff8000003e417808 */ /* 0x002fe20003000000 */
[-CC-:B------:R-:W-:Y:S01]  /*121f0*/  FFMA.FTZ R136, R69, R8.reuse, -R6.reuse ;  /* 0x0000000845887223 */ /* 0x180fe20000010806 */
[----:B--2---:R-:W-:Y:S01]  /*12200*/  FSEL R69, R66, -INF , P4 ;  /* 0xff80000042457808 */ /* 0x004fe20002000000 */
[--C-:B------:R-:W-:Y:S01]  /*12210*/  FFMA.FTZ R158, R77, R8, -R6.reuse ;  /* 0x000000084d9e7223 */ /* 0x100fe20000010806 */
[----:B------:R-:W-:Y:S01]  /*12220*/  FMNMX.FTZ R20, R65, R20, !PT ;  /* 0x0000001441147209 */ /* 0x000fe20007810000 */
[-CC-:B------:R-:W-:Y:S01]  /*12230*/  FFMA.FTZ R140, R49, R8.reuse, -R6.reuse ;  /* 0x00000008318c7223 */ /* 0x180fe20000010806 */
[----:B---3--:R-:W-:Y:S01]  /*12240*/  FSEL R71, R12, -INF , P3 ;  /* 0xff8000000c477808 */ /* 0x008fe20001800000 */
[-CC-:B0-----:R-:W-:Y:S01]  /*12250*/  FFMA.FTZ R63, R79, R8.reuse, -R6.reuse ;  /* 0x000000084f3f7223 */ /* 0x181fe20000010806 */
[----:B------:R-:W-:Y:S01]  /*12260*/  FSEL R77, R70, -INF , P2 ;  /* 0xff800000464d7808 */ /* 0x000fe20001000000 */
[-CC-:B------:R-:W-:Y:S01]  /*12270*/  FFMA.FTZ R49, R9, R8.reuse, -R6.reuse ;  /* 0x0000000809317223 */ /* 0x180fe20000010806 */
[----:B----4-:R-:W-:Y:S01]  /*12280*/  FSEL R79, R14, -INF , P1 ;  /* 0xff8000000e4f7808 */ /* 0x010fe20000800000 */
[-CC-:B------:R-:W-:Y:S01]  /*12290*/  FFMA.FTZ R156, R101, R8.reuse, -R6.reuse ;  /* 0x00000008659c7223 */ /* 0x180fe20000010806 */
[-CC-:B------:R-:W-:Y:S01]  /*122a0*/  FFMA.FTZ R142, R41, R8.reuse, -R6.reuse ;  /* 0x00000008298e7223 */ /* 0x180fe20000010806 */
[----:B------:R-:W-:Y:S01]  /*122b0*/  MUFU.EX2 R63, R63 ;  /* 0x0000003f003f7308 */ /* 0x000fe20000000800 */
[-CC-:B------:R-:W-:Y:S01]  /*122c0*/  FFMA.FTZ R59, R59, R8.reuse, -R6.reuse ;  /* 0x000000083b3b7223 */ /* 0x180fe20000010806 */
[----:B------:R-:W-:Y:S01]  /*122d0*/  FSEL R67, R10, -INF , P5 ;  /* 0xff8000000a437808 */ /* 0x000fe20002800000 */
[-CC-:B------:R-:W-:Y:S01]  /*122e0*/  FFMA.FTZ R41, R45, R8.reuse, -R6.reuse ;  /* 0x000000082d297223 */ /* 0x180fe20000010806 */
[-CC-:B------:R-:W-:Y:S01]  /*122f0*/  FFMA.FTZ R144, R51, R8.reuse, -R6.reuse ;  /* 0x0000000833907223 */ /* 0x180fe20000010806 */
[--C-:B------:R-:W-:Y:S01]  /*12300*/  FFMA.FTZ R45, R57, R8, -R6.reuse ;  /* 0x00000008392d7223 */ /* 0x100fe20000010806 */
[----:B------:R-:W-:Y:S01]  /*12310*/  FMNMX.FTZ R20, R67, R20, !PT ;  /* 0x0000001443147209 */ /* 0x000fe20007810000 */
[-CC-:B------:R-:W-:Y:S01]  /*12320*/  FFMA.FTZ R146, R73, R8.reuse, -R6.reuse ;  /* 0x0000000849927223 */ /* 0x180fe20000010806 */
[----:B------:R-:W0:Y:S01]  /*12330*/  MUFU.EX2 R156, R156 ;  /* 0x0000009c009c7308 */ /* 0x000e220000000800 */
[--C-:B------:R-:W-:Y:S01]  /*12340*/  FFMA.FTZ R51, R81, R8, -R6.reuse ;  /* 0x0000000851337223 */ /* 0x100fe20000010806 */
[----:B------:R-:W-:Y:S01]  /*12350*/  FMNMX.FTZ R20, R69, R20, !PT ;  /* 0x0000001445147209 */ /* 0x000fe20007810000 */
[-CC-:B------:R-:W-:Y:S01]  /*12360*/  FFMA.FTZ R148, R83, R8.reuse, -R6.reuse ;  /* 0x0000000853947223 */ /* 0x180fe20000010806 */
[-CC-:B------:R-:W-:Y:S01]  /*12370*/  FFMA.FTZ R61, R61, R8.reuse, -R6.reuse ;  /* 0x000000083d3d7223 */ /* 0x180fe20000010806 */
[--C-:B------:R-:W-:Y:S01]  /*12380*/  FFMA.FTZ R55, R55, R8, -R6.reuse ;  /* 0x0000000837377223 */ /* 0x100fe20000010806 */
[----:B------:R-:W-:Y:S01]  /*12390*/  FMNMX.FTZ R20, R71, R20, !PT ;  /* 0x0000001447147209 */ /* 0x000fe20007810000 */
[-CC-:B------:R-:W-:Y:S01]  /*123a0*/  FFMA.FTZ R57, R85, R8.reuse, -R6.reuse ;  /* 0x0000000855397223 */ /* 0x180fe20000010806 */
[----:B------:R-:W1:Y:S01]  /*123b0*/  MUFU.EX2 R158, R158 ;  /* 0x0000009e009e7308 */ /* 0x000e620000000800 */
[--C-:B------:R-:W-:Y:S01]  /*123c0*/  FFMA.FTZ R150, R89, R8, -R6.reuse ;  /* 0x0000000859967223 */ /* 0x100fe20000010806 */
[----:B------:R-:W-:Y:S01]  /*123d0*/  FMNMX.FTZ R20, R77, R20, !PT ;  /* 0x000000144d147209 */ /* 0x000fe20007810000 */
[-CC-:B------:R-:W-:Y:S01]  /*123e0*/  FFMA.FTZ R73, R91, R8.reuse, -R6.reuse ;  /* 0x000000085b497223 */ /* 0x180fe20000010806 */
[-CC-:B------:R-:W-:Y:S01]  /*123f0*/  FFMA.FTZ R152, R93, R8.reuse, -R6.reuse ;  /* 0x000000085d987223 */ /* 0x180fe20000010806 */
[--C-:B------:R-:W-:Y:S01]  /*12400*/  FFMA.FTZ R81, R95, R8, -R6.reuse ;  /* 0x000000085f517223 */ /* 0x100fe20000010806 */
[----:B------:R-:W-:Y:S01]  /*12410*/  FMNMX.FTZ R20, R79, R20, !PT ;  /* 0x000000144f147209 */ /* 0x000fe20007810000 */
[-CC-:B------:R-:W-:Y:S01]  /*12420*/  FFMA.FTZ R154, R97, R8.reuse, -R6.reuse ;  /* 0x00000008619a7223 */ /* 0x180fe20000010806 */
[----:B------:R-:W-:Y:S01]  /*12430*/  FFMA.FTZ R83, R99, R8, -R6 ;  /* 0x0000000863537223 */ /* 0x000fe20000010806 */
[----:B------:R-:W2:Y:S01]  /*12440*/  MUFU.EX2 R59, R59 ;  /* 0x0000003b003b7308 */ /* 0x000ea20000000800 */
[----:B------:R-:W-:Y:S01]  /*12450*/  IMAD.MOV.U32 R85, RZ, RZ, R87 ;  /* 0x000000ffff557224 */ /* 0x000fe200078e0057 */
[----:B------:R-:W3:Y:S01]  /*12460*/  SHFL.BFLY PT, R9, R20, 0x2, 0x1f ;  /* 0x0c401f0014097f89 */ /* 0x000ee200000e0000 */
[----:B------:R-:W-:-:S02]  /*12470*/  MOV R70, R87 ;  /* 0x0000005700467202 */ /* 0x000fc40000000f00 */
[-C--:B------:R-:W-:Y:S02]  /*12480*/  MOV R66, R87.reuse ;  /* 0x0000005700427202 */ /* 0x080fe40000000f00 */
[----:B------:R-:W-:Y:S01]  /*12490*/  MOV R62, R87 ;  /* 0x00000057003e7202 */ /* 0x000fe20000000f00 */
[----:B------:R-:W4:Y:S08]  /*124a0*/  MUFU.EX2 R136, R136 ;  /* 0x0000008800887308 */ /* 0x000f300000000800 */
[----:B------:R-:W4:Y:S08]  /*124b0*/  MUFU.EX2 R61, R61 ;  /* 0x0000003d003d7308 */ /* 0x000f300000000800 */
[----:B------:R-:W4:Y:S01]  /*124c0*/  MUFU.EX2 R138, R138 ;  /* 0x0000008a008a7308 */ /* 0x000f220000000800 */
[----:B---3--:R-:W-:-:S05]  /*124d0*/  FMNMX.FTZ R10, R20, R9, !PT ;  /* 0x00000009140a7209 */ /* 0x008fca0007810000 */
[----:B------:R-:W3:Y:S02]  /*124e0*/  SHFL.BFLY PT, R9, R10, 0x1, 0x1f ;  /* 0x0c201f000a097f89 */ /* 0x000ee400000e0000 */
[----:B------:R-:W4:Y:S08]  /*124f0*/  MUFU.EX2 R55, R55 ;  /* 0x0000003700377308 */ /* 0x000f300000000800 */
[----:B------:R-:W-:Y:S08]  /*12500*/  MUFU.EX2 R140, R140 ;  /* 0x0000008c008c7308 */ /* 0x000ff00000000800 */
[----:B------:R-:W-:Y:S01]  /*12510*/  MUFU.EX2 R49, R49 ;  /* 0x0000003100317308 */ /* 0x000fe20000000800 */
[----:B---3--:R-:W-:-:S07]  /*12520*/  FMNMX.FTZ R9, R10, R9, !PT ;  /* 0x000000090a097209 */ /* 0x008fce0007810000 */
[----:B------:R-:W-:Y:S01]  /*12530*/  MUFU.EX2 R142, R142 ;  /* 0x0000008e008e7308 */ /* 0x000fe20000000800 */
[C---:B------:R-:W-:Y:S01]  /*12540*/  FSETP.NEU.FTZ.AND P1, PT, R9.reuse, -INF , PT ;  /* 0xff8000000900780b */ /* 0x040fe20003f3d000 */
[----:B------:R-:W-:-:S06]  /*12550*/  FMUL.FTZ R10, R9, R8 ;  /* 0x00000008090a7220 */ /* 0x000fcc0000410000 */
[----:B------:R-:W-:Y:S01]  /*12560*/  MUFU.EX2 R41, R41 ;  /* 0x0000002900297308 */ /* 0x000fe20000000800 */
[----:B------:R-:W-:Y:S02]  /*12570*/  FSEL R24, R10, RZ, P1 ;  /* 0x000000ff0a187208 */ /* 0x000fe40000800000 */
[----:B------:R-:W-:-:S03]  /*12580*/  ISETP.GE.AND P1, PT, R147, 0x61, PT ;  /* 0x000000619300780c */ /* 0x000fc60003f26270 */
[-CC-:B------:R-:W-:Y:S01]  /*12590*/  FFMA.FTZ R157, R3, R8.reuse, -R24.reuse ;  /* 0x00000008039d7223 */ /* 0x180fe20000010818 */
[-CC-:B------:R-:W-:Y:S01]  /*125a0*/  FFMA.FTZ R6, R4, R8.reuse, -R24.reuse ;  /* 0x0000000804067223 */ /* 0x180fe20000010818 */
[-CC-:B------:R-:W-:Y:S01]  /*125b0*/  FFMA.FTZ R159, R11, R8.reuse, -R24.reuse ;  /* 0x000000080b9f7223 */ /* 0x180fe20000010818 */
[-CC-:B------:R-:W-:Y:S01]  /*125c0*/  FFMA.FTZ R10, R13, R8.reuse, -R24.reuse ;  /* 0x000000080d0a7223 */ /* 0x180fe20000010818 */
[-CC-:B------:R-:W-:Y:S01]  /*125d0*/  FFMA.FTZ R137, R15, R8.reuse, -R24.reuse ;  /* 0x000000080f897223 */ /* 0x180fe20000010818 */
[----:B0-----:R-:W-:Y:S01]  /*125e0*/  FADD.FTZ R3, R156, R63 ;  /* 0x0000003f9c037221 */ /* 0x001fe20000010000 */
[----:B------:R-:W-:Y:S01]  /*125f0*/  MUFU.EX2 R157, R157 ;  /* 0x0000009d009d7308 */ /* 0x000fe20000000800 */
[-CC-:B------:R-:W-:Y:S01]  /*12600*/  FFMA.FTZ R12, R21, R8.reuse, -R24.reuse ;  /* 0x00000008150c7223 */ /* 0x180fe20000010818 */
[-CC-:B------:R-:W-:Y:S01]  /*12610*/  FFMA.FTZ R139, R25, R8.reuse, -R24.reuse ;  /* 0x00000008198b7223 */ /* 0x180fe20000010818 */
[----:B-1----:R-:W-:Y:S01]  /*12620*/  FADD.FTZ R4, R158, R3 ;  /* 0x000000039e047221 */ /* 0x002fe20000010000 */
[-CC-:B------:R-:W-:Y:S01]  /*12630*/  FFMA.FTZ R14, R27, R8.reuse, -R24.reuse ;  /* 0x000000081b0e7223 */ /* 0x180fe20000010818 */
[-CC-:B------:R-:W-:Y:S01]  /*12640*/  FFMA.FTZ R141, R29, R8.reuse, -R24.reuse ;  /* 0x000000081d8d7223 */ /* 0x180fe20000010818 */
[-C--:B------:R-:W-:Y:S01]  /*12650*/  FFMA.FTZ R20, R31, R8.reuse, -R24 ;  /* 0x000000081f147223 */ /* 0x080fe20000010818 */
[----:B--2---:R-:W-:Y:S01]  /*12660*/  FADD.FTZ R3, R59, R4 ;  /* 0x000000043b037221 */ /* 0x004fe20000010000 */
[----:B------:R-:W0:Y:S01]  /*12670*/  MUFU.EX2 R6, R6 ;  /* 0x0000000600067308 */ /* 0x000e220000000800 */
[-CC-:B------:R-:W-:Y:S01]  /*12680*/  FFMA.FTZ R143, R33, R8.reuse, -R24.reuse ;  /* 0x00000008218f7223 */ /* 0x180fe20000010818 */
[-CC-:B------:R-:W-:Y:S01]  /*12690*/  FFMA.FTZ R35, R35, R8.reuse, -R24.reuse ;  /* 0x0000000823237223 */ /* 0x180fe20000010818 */
[----:B----4-:R-:W-:Y:S01]  /*126a0*/  FADD.FTZ R30, R136, R3 ;  /* 0x00000003881e7221 */ /* 0x010fe20000010000 */
[-CC-:B------:R-:W-:Y:S01]  /*126b0*/  FFMA.FTZ R37, R37, R8.reuse, -R24.reuse ;  /* 0x0000000825257223 */ /* 0x180fe20000010818 */
[-CC-:B------:R-:W-:Y:S01]  /*126c0*/  FFMA.FTZ R39, R39, R8.reuse, -R24.reuse ;  /* 0x0000000827277223 */ /* 0x180fe20000010818 */
[-C--:B------:R-:W-:Y:S01]  /*126d0*/  FFMA.FTZ R43, R43, R8.reuse, -R24 ;  /* 0x000000082b2b7223 */ /* 0x080fe20000010818 */
[----:B------:R-:W-:Y:S01]  /*126e0*/  FADD.FTZ R11, R61, R30 ;  /* 0x0000001e3d0b7221 */ /* 0x000fe20000010000 */
[----:B------:R-:W1:Y:S01]  /*126f0*/  MUFU.EX2 R159, R159 ;  /* 0x0000009f009f7308 */ /* 0x000e620000000800 */
[-CC-:B------:R-:W-:Y:S01]  /*12700*/  FFMA.FTZ R47, R47, R8.reuse, -R24.reuse ;  /* 0x000000082f2f7223 */ /* 0x180fe20000010818 */
[-CC-:B------:R-:W-:Y:S01]  /*12710*/  FFMA.FTZ R53, R53, R8.reuse, -R24.reuse ;  /* 0x0000000835357223 */ /* 0x180fe20000010818 */
[----:B------:R-:W-:Y:S01]  /*12720*/  FADD.FTZ R32, R138, R11 ;  /* 0x0000000b8a207221 */ /* 0x000fe20000010000 */
[-CC-:B------:R-:W-:Y:S01]  /*12730*/  FFMA.FTZ R75, R75, R8.reuse, -R24.reuse ;  /* 0x000000084b4b7223 */ /* 0x180fe20000010818 */
[-CC-:B------:R-:W-:Y:S01]  /*12740*/  FFMA.FTZ R65, R65, R8.reuse, -R24.reuse ;  /* 0x0000000841417223 */ /* 0x180fe20000010818 */
[-C--:B------:R-:W-:Y:S01]  /*12750*/  FFMA.FTZ R67, R67, R8.reuse, -R24 ;  /* 0x0000000843437223 */ /* 0x080fe20000010818 */
[----:B------:R-:W-:Y:S01]  /*12760*/  FADD.FTZ R11, R55, R32 ;  /* 0x00000020370b7221 */ /* 0x000fe20000010000 */
[----:B------:R-:W2:Y:S01]  /*12770*/  MUFU.EX2 R10, R10 ;  /* 0x0000000a000a7308 */ /* 0x000ea20000000800 */
[----:B0-----:R-:W-:Y:S01]  /*12780*/  FADD.FTZ R4, R157, R6 ;  /* 0x000000069d047221 */ /* 0x001fe20000010000 */
[-CC-:B------:R-:W-:Y:S01]  /*12790*/  FFMA.FTZ R69, R69, R8.reuse, -R24.reuse ;  /* 0x0000000845457223 */ /* 0x180fe20000010818 */
[----:B------:R-:W-:Y:S01]  /*127a0*/  FADD.FTZ R32, R140, R11 ;  /* 0x0000000b8c207221 */ /* 0x000fe20000010000 */
[-CC-:B------:R-:W-:Y:S01]  /*127b0*/  FFMA.FTZ R71, R71, R8.reuse, -R24.reuse ;  /* 0x0000000847477223 */ /* 0x180fe20000010818 */
[-CC-:B------:R-:W-:Y:S01]  /*127c0*/  FFMA.FTZ R77, R77, R8.reuse, -R24.reuse ;  /* 0x000000084d4d7223 */ /* 0x180fe20000010818 */
[----:B------:R-:W-:Y:S01]  /*127d0*/  FFMA.FTZ R79, R79, R8, -R24 ;  /* 0x000000084f4f7223 */ /* 0x000fe20000010818 */
[----:B------:R-:W-:Y:S01]  /*127e0*/  FADD.FTZ R11, R49, R32 ;  /* 0x00000020310b7221 */ /* 0x000fe20000010000 */
[----:B------:R-:W0:Y:S01]  /*127f0*/  MUFU.EX2 R137, R137 ;  /* 0x0000008900897308 */ /* 0x000e220000000800 */
[----:B-1----:R-:W-:Y:S01]  /*12800*/  FADD.FTZ R3, R159, R4 ;  /* 0x000000049f037221 */ /* 0x002fe20000010000 */
[----:B------:R-:W-:Y:S01]  /*12810*/  F2FP.F16.F32.PACK_AB R157, R6, R157 ;  /* 0x0000009d069d723e */ /* 0x000fe200000000ff */
[----:B------:R-:W-:Y:S01]  /*12820*/  FADD.FTZ R34, R142, R11 ;  /* 0x0000000b8e227221 */ /* 0x000fe20000010000 */
[----:B------:R-:W-:Y:S01]  /*12830*/  F2FP.F16.F32.PACK_AB R156, R63, R156 ;  /* 0x0000009c3f9c723e */ /* 0x000fe200000000ff */
[----:B------:R-:W-:Y:S01]  /*12840*/  IMAD.MOV.U32 R63, RZ, RZ, R87 ;  /* 0x000000ffff3f7224 */ /* 0x000fe200078e0057 */
[----:B------:R-:W-:Y:S01]  /*12850*/  F2FP.F16.F32.PACK_AB R158, R59, R158 ;  /* 0x0000009e3b9e723e */ /* 0x000fe200000000ff */
[----:B------:R-:W-:Y:S01]  /*12860*/  FADD.FTZ R11, R41, R34 ;  /* 0x00000022290b7221 */ /* 0x000fe20000010000 */
[----:B------:R-:W1:Y:S01]  /*12870*/  MUFU.EX2 R12, R12 ;  /* 0x0000000c000c7308 */ /* 0x000e620000000800 */
[C---:B--2---:R-:W-:Y:S01]  /*12880*/  FADD.FTZ R4, R10.reuse, R3 ;  /* 0x000000030a047221 */ /* 0x044fe20000010000 */
[----:B------:R-:W-:Y:S01]  /*12890*/  F2FP.F16.F32.PACK_AB R136, R61, R136 ;  /* 0x000000883d88723e */ /* 0x000fe200000000ff */
[--C-:B------:R-:W-:Y:S01]  /*128a0*/  IMAD.MOV.U32 R61, RZ, RZ, R87.reuse ;  /* 0x000000ffff3d7224 */ /* 0x100fe200078e0057 */
[----:B------:R-:W-:Y:S01]  /*128b0*/  F2FP.F16.F32.PACK_AB R138, R55, R138 ;  /* 0x0000008a378a723e */ /* 0x000fe200000000ff */
[--C-:B------:R-:W-:Y:S01]  /*128c0*/  IMAD.MOV.U32 R59, RZ, RZ, R87.reuse ;  /* 0x000000ffff3b7224 */ /* 0x100fe200078e0057 */
[----:B------:R-:W-:Y:S01]  /*128d0*/  F2FP.F16.F32.PACK_AB R140, R49, R140 ;  /* 0x0000008c318c723e */ /* 0x000fe200000000ff */
[--C-:B------:R-:W-:Y:S01]  /*128e0*/  IMAD.MOV.U32 R55, RZ, RZ, R87.reuse ;  /* 0x000000ffff377224 */ /* 0x100fe200078e0057 */
[----:B------:R-:W2:Y:S01]  /*128f0*/  MUFU.EX2 R139, R139 ;  /* 0x0000008b008b7308 */ /* 0x000ea20000000800 */
[----:B0-----:R-:W-:Y:S01]  /*12900*/  FADD.FTZ R3, R137, R4 ;  /* 0x0000000489037221 */ /* 0x001fe20000010000 */
[----:B------:R-:W-:Y:S01]  /*12910*/  F2FP.F16.F32.PACK_AB R142, R41, R142 ;  /* 0x0000008e298e723e */ /* 0x000fe200000000ff */
[--C-:B------:R-:W-:Y:S01]  /*12920*/  IMAD.MOV.U32 R49, RZ, RZ, R87.reuse ;  /* 0x000000ffff317224 */ /* 0x100fe200078e0057 */
[----:B------:R-:W-:Y:S01]  /*12930*/  F2FP.F16.F32.PACK_AB R159, R10, R159 ;  /* 0x0000009f0a9f723e */ /* 0x000fe200000000ff */
[----:B------:R-:W-:-:S02]  /*12940*/  IMAD.MOV.U32 R41, RZ, RZ, R87 ;  /* 0x000000ffff297224 */ /* 0x000fc400078e0057 */
[----:B------:R-:W-:Y:S01]  /*12950*/  IMAD.MOV.U32 R33, RZ, RZ, R87 ;  /* 0x000000ffff217224 */ /* 0x000fe200078e0057 */
[----:B------:R-:W0:Y:S01]  /*12960*/  MUFU.EX2 R14, R14 ;  /* 0x0000000e000e7308 */ /* 0x000e220000000800 */
[C---:B-1----:R-:W-:Y:S01]  /*12970*/  FADD.FTZ R4, R12.reuse, R3 ;  /* 0x000000030c047221 */ /* 0x042fe20000010000 */
[----:B------:R-:W-:Y:S01]  /*12980*/  F2FP.F16.F32.PACK_AB R137, R12, R137 ;  /* 0x000000890c89723e */ /* 0x000fe200000000ff */
[--C-:B------:R-:W-:Y:S02]  /*12990*/  IMAD.MOV.U32 R31, RZ, RZ, R87.reuse ;  /* 0x000000ffff1f7224 */ /* 0x100fe400078e0057 */
[--C-:B------:R-:W-:Y:S02]  /*129a0*/  IMAD.MOV.U32 R29, RZ, RZ, R87.reuse ;  /* 0x000000ffff1d7224 */ /* 0x100fe400078e0057 */
[--C-:B------:R-:W-:Y:S01]  /*129b0*/  IMAD.MOV.U32 R27, RZ, RZ, R87.reuse ;  /* 0x000000ffff1b7224 */ /* 0x100fe200078e0057 */
[----:B------:R-:W1:Y:S01]  /*129c0*/  MUFU.EX2 R141, R141 ;  /* 0x0000008d008d7308 */ /* 0x000e620000000800 */
[----:B--2---:R-:W-:Y:S01]  /*129d0*/  FADD.FTZ R3, R139, R4 ;  /* 0x000000048b037221 */ /* 0x004fe20000010000 */
[----:B------:R-:W-:-:S06]  /*129e0*/  IMAD.MOV.U32 R25, RZ, RZ, R87 ;  /* 0x000000ffff197224 */ /* 0x000fcc00078e0057 */
[----:B------:R-:W2:Y:S01]  /*129f0*/  MUFU.EX2 R20, R20 ;  /* 0x0000001400147308 */ /* 0x000ea20000000800 */
[C---:B0-----:R-:W-:Y:S01]  /*12a00*/  FADD.FTZ R4, R14.reuse, R3 ;  /* 0x000000030e047221 */ /* 0x041fe20000010000 */
[----:B------:R-:W-:-:S06]  /*12a10*/  F2FP.F16.F32.PACK_AB R139, R14, R139 ;  /* 0x0000008b0e8b723e */ /* 0x000fcc00000000ff */
[----:B------:R-:W0:Y:S01]  /*12a20*/  MUFU.EX2 R144, R144 ;  /* 0x0000009000907308 */ /* 0x000e220000000800 */
[----:B-1----:R-:W-:-:S07]  /*12a30*/  FADD.FTZ R3, R141, R4 ;  /* 0x000000048d037221 */ /* 0x002fce0000010000 */
[----:B------:R-:W1:Y:S01]  /*12a40*/  MUFU.EX2 R143, R143 ;  /* 0x0000008f008f7308 */ /* 0x000e620000000800 */
[C---:B--2---:R-:W-:Y:S01]  /*12a50*/  FADD.FTZ R0, R20.reuse, R3 ;  /* 0x0000000314007221 */ /* 0x044fe20000010000 */
[----:B------:R-:W-:-:S06]  /*12a60*/  F2FP.F16.F32.PACK_AB R141, R20, R141 ;  /* 0x0000008d148d723e */ /* 0x000fcc00000000ff */
[----:B------:R-:W2:Y:S01]  /*12a70*/  MUFU.EX2 R45, R45 ;  /* 0x0000002d002d7308 */ /* 0x000ea20000000800 */
[----:B0-----:R-:W-:-:S07]  /*12a80*/  FADD.FTZ R4, R144, R11 ;  /* 0x0000000b90047221 */ /* 0x001fce0000010000 */
[----:B------:R0:W3:Y:S01]  /*12a90*/  MUFU.EX2 R26, R35 ;  /* 0x00000023001a7308 */ /* 0x0000e20000000800 */
[----:B-1----:R-:W-:-:S07]  /*12aa0*/  FADD.FTZ R3, R143, R0 ;  /* 0x000000008f037221 */ /* 0x002fce0000010000 */
[----:B------:R-:W1:Y:S01]  /*12ab0*/  MUFU.EX2 R146, R146 ;  /* 0x0000009200927308 */ /* 0x000e620000000800 */
[C---:B--2---:R-:W-:Y:S01]  /*12ac0*/  FADD.FTZ R11, R45.reuse, R4 ;  /* 0x000000042d0b7221 */ /* 0x044fe20000010000 */
[----:B------:R-:W-:Y:S01]  /*12ad0*/  F2FP.F16.F32.PACK_AB R144, R45, R144 ;  /* 0x000000902d90723e */ /* 0x000fe200000000ff */
[--C-:B------:R-:W-:Y:S02]  /*12ae0*/  IMAD.MOV.U32 R45, RZ, RZ, R87.reuse ;  /* 0x000000ffff2d7224 */ /* 0x100fe400078e0057 */
[----:B0-----:R-:W-:-:S03]  /*12af0*/  IMAD.MOV.U32 R35, RZ, RZ, R87 ;  /* 0x000000ffff237224 */ /* 0x001fc600078e0057 */
[----:B------:R-:W0:Y:S01]  /*12b00*/  MUFU.EX2 R37, R37 ;  /* 0x0000002500257308 */ /* 0x000e220000000800 */
[C---:B---3--:R-:W-:Y:S01]  /*12b10*/  FADD.FTZ R4, R26.reuse, R3 ;  /* 0x000000031a047221 */ /* 0x048fe20000010000 */
[----:B------:R-:W-:Y:S02]  /*12b20*/  F2FP.F16.F32.PACK_AB R143, R26, R143 ;  /* 0x0000008f1a8f723e */ /* 0x000fe400000000ff */
[----:B------:R-:W-:-:S04]  /*12b30*/  MOV R26, R87 ;  /* 0x00000057001a7202 */ /* 0x000fc80000000f00 */
[----:B------:R-:W2:Y:S01]  /*12b40*/  MUFU.EX2 R51, R51 ;  /* 0x0000003300337308 */ /* 0x000ea20000000800 */
[----:B-1----:R-:W-:-:S07]  /*12b50*/  FADD.FTZ R34, R146, R11 ;  /* 0x0000000b92227221 */ /* 0x002fce0000010000 */
[----:B------:R1:W3:Y:S01]  /*12b60*/  MUFU.EX2 R28, R39 ;  /* 0x00000027001c7308 */ /* 0x0002e20000000800 */
[----:B0-----:R-:W-:-:S07]  /*12b70*/  FADD.FTZ R3, R37, R4 ;  /* 0x0000000425037221 */ /* 0x001fce0000010000 */
[----:B------:R-:W0:Y:S01]  /*12b80*/  MUFU.EX2 R148, R148 ;  /* 0x0000009400947308 */ /* 0x000e220000000800 */
[C---:B--2---:R-:W-:Y:S01]  /*12b90*/  FADD.FTZ R11, R51.reuse, R34 ;  /* 0x00000022330b7221 */ /* 0x044fe20000010000 */
[----:B------:R-:W-:Y:S01]  /*12ba0*/  F2FP.F16.F32.PACK_AB R146, R51, R146 ;  /* 0x000000923392723e */ /* 0x000fe200000000ff */
[--C-:B------:R-:W-:Y:S02]  /*12bb0*/  IMAD.MOV.U32 R51, RZ, RZ, R87.reuse ;  /* 0x000000ffff337224 */ /* 0x100fe400078e0057 */
[----:B-1----:R-:W-:-:S03]  /*12bc0*/  IMAD.MOV.U32 R39, RZ, RZ, R87 ;  /* 0x000000ffff277224 */ /* 0x002fc600078e0057 */
[----:B------:R-:W1:Y:S01]  /*12bd0*/  MUFU.EX2 R43, R43 ;  /* 0x0000002b002b7308 */ /* 0x000e620000000800 */
[C---:B---3--:R-:W-:Y:S01]  /*12be0*/  FADD.FTZ R4, R28.reuse, R3 ;  /* 0x000000031c047221 */ /* 0x048fe20000010000 */
[----:B-----5:R-:W-:Y:S01]  /*12bf0*/  F2FP.F16.F32.PACK_AB R145, R28, R37 ;  /* 0x000000251c91723e */ /* 0x020fe200000000ff */
[----:B------:R-:W-:Y:S01]  /*12c00*/  IMAD.MOV.U32 R37, RZ, RZ, R87 ;  /* 0x000000ffff257224 */ /* 0x000fe200078e0057 */
[----:B------:R-:W-:-:S04]  /*12c10*/  MOV R28, R87 ;  /* 0x00000057001c7202 */ /* 0x000fc80000000f00 */
        /* <DEDUP_REMOVED lines=11> */
[----:B------:R-:W-:Y:S01]  /*12cd0*/  F2FP.F16.F32.PACK_AB R147, R30, R43 ;  /* 0x0000002b1e93723e */ /* 0x000fe200000000ff */
[----:B------:R-:W-:Y:S01]  /*12ce0*/  IMAD.MOV.U32 R43, RZ, RZ, R87 ;  /* 0x000000ffff2b7224 */ /* 0x000fe200078e0057 */
        /* <DEDUP_REMOVED lines=8> */
[--C-:B-1----:R-:W-:Y:S02]  /*12d70*/  IMAD.MOV.U32 R75, RZ, RZ, R87.reuse ;  /* 0x000000ffff4b7224 */ /* 0x102fe400078e0057 */
[----:B------:R-:W-:-:S03]  /*12d80*/  IMAD.MOV.U32 R73, RZ, RZ, R87 ;  /* 0x000000ffff497224 */ /* 0x000fc600078e0057 */
[----:B------:R-:W1:Y:S01]  /*12d90*/  MUFU.EX2 R65, R65 ;  /* 0x0000004100417308 */ /* 0x000e620000000800 */
[C---:B---3--:R-:W-:Y:S01]  /*12da0*/  FADD.FTZ R4, R32.reuse, R3 ;  /* 0x0000000320047221 */ /* 0x048fe20000010000 */
[----:B------:R-:W-:Y:S01]  /*12db0*/  F2FP.F16.F32.PACK_AB R149, R32, R53 ;  /* 0x000000352095723e */ /* 0x000fe200000000ff */
        /* <DEDUP_REMOVED lines=11> */
[----:B------:R0:W2:Y:S01]  /*12e70*/  MUFU.EX2 R24, R71 ;  /* 0x0000004700187308 */ /* 0x0000a20000000800 */
[C---:B---3--:R-:W-:Y:S01]  /*12e80*/  FADD.FTZ R36, R0.reuse, R3 ;  /* 0x0000000300247221 */ /* 0x048fe20000010000 */
[----:B------:R-:W-:Y:S01]  /*12e90*/  F2FP.F16.F32.PACK_AB R151, R0, R65 ;  /* 0x000000410097723e */ /* 0x000fe200000000ff */
[----:B------:R-:W-:Y:S01]  /*12ea0*/  IMAD.MOV.U32 R65, RZ, RZ, R87 ;  /* 0x000000ffff417224 */ /* 0x000fe200078e0057 */
[----:B------:R-:W-:-:S04]  /*12eb0*/  MOV R0, 0x3f800000 ;  /* 0x3f80000000007802 */ /* 0x000fc80000000f00 */
[----:B------:R-:W3:Y:S01]  /*12ec0*/  MUFU.EX2 R154, R154 ;  /* 0x0000009a009a7308 */ /* 0x000ee20000000800 */
[----:B-1----:R-:W-:Y:S01]  /*12ed0*/  FADD.FTZ R3, R69, R36 ;  /* 0x0000002445037221 */ /* 0x002fe20000010000 */
[----:B0-----:R-:W-:Y:S01]  /*12ee0*/  IMAD.MOV.U32 R71, RZ, RZ, R87 ;  /* 0x000000ffff477224 */ /* 0x001fe200078e0057 */
[----:B------:R-:W-:-:S05]  /*12ef0*/  MOV R36, R87 ;  /* 0x0000005700247202 */ /* 0x000fca0000000f00 */
[----:B------:R-:W0:Y:S01]  /*12f00*/  MUFU.EX2 R77, R77 ;  /* 0x0000004d004d7308 */ /* 0x000e220000000800 */
[C---:B--2---:R-:W-:Y:S01]  /*12f10*/  FADD.FTZ R6, R24.reuse, R3 ;  /* 0x0000000318067221 */ /* 0x044fe20000010000 */
[----:B------:R-:W-:Y:S01]  /*12f20*/  F2FP.F16.F32.PACK_AB R153, R24, R69 ;  /* 0x000000451899723e */ /* 0x000fe200000000ff */
[----:B------:R-:W-:Y:S01]  /*12f30*/  IMAD.MOV.U32 R69, RZ, RZ, R87 ;  /* 0x000000ffff457224 */ /* 0x000fe200078e0057 */
[----:B------:R-:W-:-:S04]  /*12f40*/  MOV R24, R87 ;  /* 0x0000005700187202 */ /* 0x000fc80000000f00 */
[----:B------:R-:W1:Y:S01]  /*12f50*/  MUFU.EX2 R83, R83 ;  /* 0x0000005300537308 */ /* 0x000e620000000800 */
[----:B---3--:R-:W-:-:S07]  /*12f60*/  FADD.FTZ R4, R154, R11 ;  /* 0x0000000b9a047221 */ /* 0x008fce0000010000 */
[----:B------:R2:W3:Y:S01]  /*12f70*/  MUFU.EX2 R34, R79 ;  /* 0x0000004f00227308 */ /* 0x0004e20000000800 */
[----:B0-----:R-:W-:Y:S01]  /*12f80*/  FADD.FTZ R3, R77, R6 ;  /* 0x000000064d037221 */ /* 0x001fe20000010000 */
[----:B------:R-:W-:Y:S02]  /*12f90*/  IMAD.MOV.U32 R6, RZ, RZ, 0x3f800000 ;  /* 0x3f800000ff067424 */ /* 0x000fe400078e00ff */
[C---:B-1----:R-:W-:Y:S01]  /*12fa0*/  FADD.FTZ R4, R83.reuse, R4 ;  /* 0x0000000453047221 */ /* 0x042fe20000010000 */
[----:B------:R-:W-:Y:S01]  /*12fb0*/  F2FP.F16.F32.PACK_AB R154, R83, R154 ;  /* 0x0000009a539a723e */ /* 0x000fe200000000ff */
[--C-:B------:R-:W-:Y:S02]  /*12fc0*/  IMAD.MOV.U32 R83, RZ, RZ, R87.reuse ;  /* 0x000000ffff537224 */ /* 0x100fe400078e0057 */
[----:B--2---:R-:W-:Y:S02]  /*12fd0*/  IMAD.MOV.U32 R79, RZ, RZ, R87 ;  /* 0x000000ffff4f7224 */ /* 0x004fe400078e0057 */
[C---:B---3--:R-:W-:Y:S01]  /*12fe0*/  FADD.FTZ R3, R34.reuse, R3 ;  /* 0x0000000322037221 */ /* 0x048fe20000010000 */
[----:B------:R-:W-:Y:S01]  /*12ff0*/  F2FP.F16.F32.PACK_AB R155, R34, R77 ;  /* 0x0000004d229b723e */ /* 0x000fe200000000ff */
[----:B------:R-:W-:Y:S01]  /*13000*/  IMAD.MOV.U32 R77, RZ, RZ, R87 ;  /* 0x000000ffff4d7224 */ /* 0x000fe200078e0057 */
[----:B------:R-:W-:Y:S01]  /*13010*/  MOV R34, R87 ;  /* 0x0000005700227202 */ /* 0x000fe20000000f00 */
[----:B------:R-:W-:Y:S06]  /*13020*/  @!P1 BRA `(.L_x_624) ;  /* 0x0000002400fc9947 */ /* 0x000fec0003800000 */
[----:B------:R-:W-:Y:S01]  /*13030*/  VIADD R12, R194, 0xfffffffe ;  /* 0xfffffffec20c7836 */ /* 0x000fe20000000000 */
[----:B------:R-:W-:Y:S01]  /*13040*/  MOV R13, R9 ;  /* 0x00000009000d7202 */ /* 0x000fe20000000f00 */
[----:B------:R-:W-:Y:S01]  /*13050*/  IMAD.MOV.U32 R14, RZ, RZ, R7 ;  /* 0x000000ffff0e7224 */ /* 0x000fe200078e0007 */
[----:B------:R-:W-:Y:S01]  /*13060*/  MOV R20, R180 ;  /* 0x000000b400147202 */ /* 0x000fe20000000f00 */
[----:B------:R-:W-:Y:S01]  /*13070*/  IMAD.MOV.U32 R21, RZ, RZ, R173 ;  /* 0x000000ffff157224 */ /* 0x000fe200078e00ad */
[----:B------:R-:W-:Y:S02]  /*13080*/  MOV R0, 0x3f800000 ;  /* 0x3f80000000007802 */ /* 0x000fe40000000f00 */
        /* <DEDUP_REMOVED lines=31> */
[----:B------:R-:W-:-:S07]  /*13280*/  CS2R R24, SRZ ;  /* 0x0000000000187805 */ /* 0x000fce000001ff00 */
.L_x_637:
[----:B------:R-:W-:-:S04]  /*13290*/  ISETP.NE.AND P1, PT, R21, 0x1, PT ;  /* 0x000000011500780c */ /* 0x000fc80003f25270 */
[----:B------:R-:W-:-:S04]  /*132a0*/  SEL R7, RZ, 0x1, P1 ;  /* 0x00000001ff077807 */ /* 0x000fc80000800000 */
[----:B------:R-:W-:Y:S01]  /*132b0*/  LOP3.LUT R180, R20, R7, RZ, 0x3c, !PT ;  /* 0x0000000714b47212 */ /* 0x000fe200078e3cff */
[----:B------:R-:W-:Y:S06]  /*132c0*/  @!P0 BRA `(.L_x_625) ;  /* 0x0000000000048947 */ /* 0x000fec0003800000 */
[----:B------:R-:W-:Y:S01]  /*132d0*/  BPT.TRAP 0x1 ;  /* 0x000000040000795c */ /* 0x000fe20000300000 */
.L_x_625:
[----:B------:R-:W-:Y:S01]  /*132e0*/  VIADD R173, R21, 0x1 ;  /* 0x0000000115ad7836 */ /* 0x000fe20000000000 */
[----:B------:R-:W-:-:S04]  /*132f0*/  SHF.L.U32 R10, R180, 0x1f, RZ ;  /* 0x0000001fb40a7819 */ /* 0x000fc800000006ff */
[----:B------:R-:W-:-:S04]  /*13300*/  ISETP.NE.AND P1, PT, R173, 0x2, PT ;  /* 0x00000002ad00780c */ /* 0x000fc80003f25270 */
[----:B------:R-:W-:-:S04]  /*13310*/  SEL R173, R173, RZ, P1 ;  /* 0x000000ffadad7207 */ /* 0x000fc80000800000 */
[----:B------:R-:W-:-:S04]  /*13320*/  LEA R15, R173, R2, 0x3 ;  /* 0x00000002ad0f7211 */ /* 0x000fc800078e18ff */
[----:B------:R0:W1:Y:S01]  /*13330*/  SYNCS.PHASECHK.TRANS64.TRYWAIT P1, [R15+URZ+0x2a830], R10 ;  /* 0x02a8300a0f0075a7 */ /* 0x000062000802017f */
[----:B------:R-:W-:Y:S05]  /*13340*/  @!P0 BRA `(.L_x_626) ;  /* 0x0000000000048947 */ /* 0x000fea0003800000 */
[----:B------:R-:W-:Y:S01]  /*13350*/  BPT.TRAP 0x1 ;  /* 0x000000040000795c */ /* 0x000fe20000300000 */
.L_x_626:
[----:B------:R-:W-:Y:S01]  /*13360*/  BSSY B1, `(.L_x_627) ;  /* 0x0000006000017945 */ /* 0x000fe20003800000 */
[----:B------:R-:W-:Y:S02]  /*13370*/  IMAD R8, R173, 0x900, R5 ;  /* 0x00000900ad087824 */ /* 0x000fe400078e0205 */
[----:B------:R-:W-:Y:S01]  /*13380*/  IMAD.MOV.U32 R9, RZ, RZ, 0x40000040 ;  /* 0x40000040ff097424 */ /* 0x000fe200078e00ff */
[----:B-1----:R-:W-:Y:S06]  /*13390*/  @P1 BRA `(.L_x_628) ;  /* 0x0000000000081947 */ /* 0x002fec0003800000 */
[----:B------:R-:W1:Y:S02]  /*133a0*/  SYNCS.PHASECHK.TRANS64.TRYWAIT P1, [R15+URZ+0x2a830], R10 ;  /* 0x02a8300a0f0075a7 */ /* 0x000e64000802017f */
[----:B-1----:R-:W-:Y:S05]  /*133b0*/  @!P1 BRA `(.L_x_629) ;  /* 0x000000c400e89947 */ /* 0x002fea0003800000 */
.L_x_628:
[----:B------:R-:W-:Y:S05]  /*133c0*/  BSYNC B1 ;  /* 0x0000000000017941 */ /* 0x000fea0003800000 */
.L_x_627:
[----:B------:R-:W2:Y:S04]  /*133d0*/  LDL.64 R88, [R1+0x28] ;  /* 0x0000280001587983 */ /* 0x000ea80000100a00 */
[----:B------:R-:W3:Y:S04]  /*133e0*/  LDL.64 R212, [R1+0x20] ;  /* 0x0000200001d47983 */ /* 0x000ee80000100a00 */
[----:B------:R-:W4:Y:S01]  /*133f0*/  LDL.64 R210, [R1+0x18] ;  /* 0x0000180001d27983 */ /* 0x000f220000100a00 */
[C---:B------:R-:W-:Y:S02]  /*13400*/  R2UR UR6, R8.reuse ;  /* 0x00000000080672ca */ /* 0x040fe400000e0000 */
[----:B------:R-:W-:Y:S01]  /*13410*/  R2UR UR7, R9 ;  /* 0x00000000090772ca */ /* 0x000fe200000e0000 */
[----:B------:R-:W5:Y:S01]  /*13420*/  LDL.64 R208, [R1+0x10] ;  /* 0x0000100001d07983 */ /* 0x000f620000100a00 */
[----:B------:R-:W-:Y:S01]  /*13430*/  IMAD.MOV.U32 R11, RZ, RZ, 0x40000040 ;  /* 0x40000040ff0b7424 */ /* 0x000fe200078e00ff */
[----:B01----:R-:W-:-:S02]  /*13440*/  IADD3 R10, R8, 0x2, RZ ;  /* 0x00000002080a7810 */ /* 0x003fc40007ffe0ff */
[----:B------:R-:W5:Y:S04]  /*13450*/  LDL.64 R206, [R1+0x8] ;  /* 0x0000080001ce7983 */ /* 0x000f680000100a00 */
[----:B------:R-:W5:Y:S01]  /*13460*/  LDL.64 R204, [R1] ;  /* 0x0000000001cc7983 */ /* 0x000f620000100a00 */
[----:B--2---:R-:W-:Y:S02]  /*13470*/  R2UR UR4, R88 ;  /* 0x00000000580472ca */ /* 0x004fe400000e0000 */
[----:B------:R-:W-:Y:S02]  /*13480*/  R2UR UR5, R89 ;  /* 0x00000000590572ca */ /* 0x000fe400000e0000 */
[----:B------:R-:W-:-:S11]  /*13490*/  WARPGROUP.ARRIVE ;  /* 0x00000000000079c5 */ /* 0x000fd60000000000 */
[----:B------:R-:W-:Y:S01]  /*134a0*/  HGMMA.64x96x16.F32 R88, gdesc[UR4], RZ, !UPT, gsb0 ;  /* 0x01600000045879f0 */ /* 0x000fe2000c0008ff */
[----:B------:R-:W-:Y:S02]  /*134b0*/  R2UR UR6, R10 ;  /* 0x000000000a0672ca */ /* 0x000fe400000e0000 */
[----:B------:R-:W-:Y:S02]  /*134c0*/  R2UR UR7, R11 ;  /* 0x000000000b0772ca */ /* 0x000fe400000e0000 */
[----:B---3--:R-:W-:Y:S02]  /*134d0*/  R2UR UR4, R212 ;  /* 0x00000000d40472ca */ /* 0x008fe400000e0000 */
[----:B------:R-:W-:Y:S01]  /*134e0*/  R2UR UR5, R213 ;  /* 0x00000000d50572ca */ /* 0x000fe200000e0000 */
[----:B------:R-:W-:Y:S01]  /*134f0*/  IMAD.MOV.U32 R11, RZ, RZ, 0x40000040 ;  /* 0x40000040ff0b7424 */ /* 0x000fe200078e00ff */
[----:B------:R-:W-:Y:S01]  /*13500*/  IADD3 R10, R8, 0x4, RZ ;  /* 0x00000004080a7810 */ /* 0x000fe20007ffe0ff */
[----:B------:R-:W-:-:S02]  /*13510*/  WARPGROUP.DEPBAR.LE gsb0, 0x0 ;  /* 0x00008000000079c5 */ /* 0x000fc40000010000 */
[----:B------:R-:W-:-:S08]  /*13520*/  WARPGROUP.ARRIVE ;  /* 0x00000000000079c5 */ /* 0x000fd00000000000 */
[----:B------:R-:W-:Y:S01]  /*13530*/  HGMMA.64x96x16.F32 R88, gdesc[UR4], R88, gsb0 ;  /* 0x01600000045879f0 */ /* 0x000fe20008000858 */
[----:B------:R-:W-:Y:S02]  /*13540*/  R2UR UR6, R10 ;  /* 0x000000000a0672ca */ /* 0x000fe400000e0000 */
[----:B------:R-:W-:Y:S02]  /*13550*/  R2UR UR7, R11 ;  /* 0x000000000b0772ca */ /* 0x000fe400000e0000 */
[----:B----4-:R-:W-:Y:S02]  /*13560*/  R2UR UR4, R210 ;  /* 0x00000000d20472ca */ /* 0x010fe400000e0000 */
        /* <DEDUP_REMOVED lines=8> */
[----:B-----5:R-:W-:Y:S02]  /*135f0*/  R2UR UR4, R208 ;  /* 0x00000000d00472ca */ /* 0x020fe400000e0000 */
        /* <DEDUP_REMOVED lines=8> */
[----:B------:R-:W-:Y:S02]  /*13680*/  R2UR UR4, R206 ;  /* 0x00000000ce0472ca */ /* 0x000fe400000e0000 */
        /* <DEDUP_REMOVED lines=16> */
[----:B------:R-:W-:Y:S01]  /*13790*/  R2UR UR7, R11 ;  /* 0x000000000b0772ca */ /* 0x000fe200000e0000 */
[----:B------:R-:W-:Y:S01]  /*137a0*/  UMOV UR4, UR56 ;  /* 0x0000003800047c82 */ /* 0x000fe20008000000 */
[----:B------:R-:W-:Y:S01]  /*137b0*/  UMOV UR5, UR57 ;  /* 0x0000003900057c82 */ /* 0x000fe20008000000 */
[----:B------:R-:W-:Y:S01]  /*137c0*/  IMAD.MOV.U32 R11, RZ, RZ, 0x40000040 ;  /* 0x40000040ff0b7424 */ /* 0x000fe200078e00ff */
[----:B------:R-:W-:Y:S01]  /*137d0*/  IADD3 R10, R8, 0x306, RZ ;  /* 0x00000306080a7810 */ /* 0x000fe20007ffe0ff */
[----:B------:R-:W-:Y:S02]  /*137e0*/  WARPGROUP.DEPBAR.LE gsb0, 0x0 ;  /* 0x00008000000079c5 */ /* 0x000fe40000010000 */
[----:B------:R-:W-:-:S06]  /*137f0*/  WARPGROUP.ARRIVE ;  /* 0x00000000000079c5 */ /* 0x000fcc0000000000 */
        /* <DEDUP_REMOVED lines=41> */
[----:B------:R-:W-:Y:S02]  /*13a90*/  WARPGROUP.DEPBAR.LE gsb0, 0x0 ;  /* 0x00008000000079c5 */ /* 0x000fe40000010000 */
[----:B------:R-:W-:-:S08]  /*13aa0*/  WARPGROUP.ARRIVE ;  /* 0x00000000000079c5 */ /* 0x000fd00000000000 */
[----:B------:R-:W-:Y:S01]  /*13ab0*/  HGMMA.64x96x16.F32 R88, gdesc[UR4], R88, gsb0 ;  /* 0x01600000045879f0 */ /* 0x000fe20008000858 */
        /* <DEDUP_REMOVED lines=65> */
[----:B------:R-:W-:Y:S05]  /*13ed0*/  @!P0 BRA `(.L_x_630) ;  /* 0x0000000000048947 */ /* 0x000fea0003800000 */
[----:B------:R-:W-:Y:S01]  /*13ee0*/  BPT.TRAP 0x1 ;  /* 0x000000040000795c */ /* 0x000fe20000300000 */
.L_x_630:
[----:B------:R-:W-:Y:S02]  /*13ef0*/  SHF.L.U32 R6, R20, 0x1f, RZ ;  /* 0x0000001f14067819 */ /* 0x000fe400000006ff */
[----:B------:R-:W-:-:S04]  /*13f00*/  LEA R10, R21, R2, 0x3 ;  /* 0x00000002150a7211 */ /* 0x000fc800078e18ff */
[----:B------:R0:W1:Y:S01]  /*13f10*/  SYNCS.PHASECHK.TRANS64.TRYWAIT P1, [R10+URZ+0x2a850], R6 ;  /* 0x02a850060a0075a7 */ /* 0x000062000802017f */
[----:B------:R-:W-:Y:S05]  /*13f20*/  @!P0 BRA `(.L_x_631) ;  /* 0x0000000000048947 */ /* 0x000fea0003800000 */
[----:B------:R-:W-:Y:S01]  /*13f30*/  BPT.TRAP 0x1 ;  /* 0x000000040000795c */ /* 0x000fe20000300000 */
.L_x_631:
[----:B------:R-:W-:Y:S01]  /*13f40*/  VIADD R0, R2, 0x400 ;  /* 0x0000040002007836 */ /* 0x000fe20000000000 */
[----:B------:R-:W-:Y:S04]  /*13f50*/  BSSY B1, `(.L_x_632) ;  /* 0x0000008000017945 */ /* 0x000fe80003800000 */
[----:B------:R-:W-:-:S04]  /*13f60*/  SHF.R.U32.HI R0, RZ, 0x4, R0 ;  /* 0x00000004ff007819 */ /* 0x000fc80000011600 */
[----:B------:R-:W-:-:S04]  /*13f70*/  LOP3.LUT R0, R0, 0x3fff, RZ, 0xc0, !PT ;  /* 0x00003fff00007812 */ /* 0x000fc800078ec0ff */
[----:B------:R-:W-:-:S05]  /*13f80*/  LOP3.LUT R0, R0, 0x3000000, RZ, 0xfc, !PT ;  /* 0x0300000000007812 */ /* 0x000fca00078efcff */
[----:B------:R-:W-:Y:S01]  /*13f90*/  IMAD R0, R21, 0x600, R0 ;  /* 0x0000060015007824 */ /* 0x000fe200078e0200 */
[----:B-1----:R-:W-:Y:S06]  /*13fa0*/  @P1 BRA `(.L_x_633) ;  /* 0x0000000000081947 */ /* 0x002fec0003800000 */
[----:B------:R-:W1:Y:S02]  /*13fb0*/  SYNCS.PHASECHK.TRANS64.TRYWAIT P1, [R10+URZ+0x2a850], R6 ;  /* 0x02a850060a0075a7 */ /* 0x000e64000802017f */
[----:B-1----:R-:W-:Y:S05]  /*13fc0*/  @!P1 BRA `(.L_x_634) ;  /* 0x000000b800f89947 */ /* 0x002fea0003800000 */
.L_x_633:
[----:B------:R-:W-:Y:S05]  /*13fd0*/  BSYNC B1 ;  /* 0x0000000000017941 */ /* 0x000fea0003800000 */
.L_x_632:
[----:B------:R-:W-:Y:S01]  /*13fe0*/  IMAD.MOV.U32 R7, RZ, RZ, 0x40000040 ;  /* 0x40000040ff077424 */ /* 0x000fe200078e00ff */
[----:B01----:R-:W-:Y:S01]  /*13ff0*/  MOV R6, R0 ;  /* 0x0000000000067202 */ /* 0x003fe20000000f00 */
[----:B------:R-:W-:-:S03]  /*14000*/  WARPGROUP.ARRIVE ;  /* 0x00000000000079c5 */ /* 0x000fc60000000000 */
[----:B------:R-:W-:Y:S02]  /*14010*/  R2UR UR6, R6 ;  /* 0x00000000060672ca */ /* 0x000fe400000e0000 */
[----:B------:R-:W-:Y:S01]  /*14020*/  R2UR UR7, R7 ;  /* 0x00000000070772ca */ /* 0x000fe200000e0000 */
[----:B------:R-:W-:Y:S01]  /*14030*/  IMAD.MOV.U32 R7, RZ, RZ, 0x40000040 ;  /* 0x40000040ff077424 */ /* 0x000fe200078e00ff */
[----:B------:R-:W-:-:S11]  /*14040*/  IADD3 R6, R0, 0x80, RZ ;  /* 0x0000008000067810 */ /* 0x000fd60007ffe0ff */
[----:B------:R-:W-:Y:S01]  /*14050*/  HGMMA.64x128x16.F32 R24, R156, gdesc[UR4].tnspB, R24, gsb0 ;  /* 0x41e000049c187df0 */ /* 0x000fe20008000818 */
[----:B------:R-:W-:Y:S02]  /*14060*/  R2UR UR6, R6 ;  /* 0x00000000060672ca */ /* 0x000fe400000e0000 */
[----:B------:R-:W-:Y:S01]  /*14070*/  R2UR UR7, R7 ;  /* 0x00000000070772ca */ /* 0x000fe200000e0000 */
[----:B------:R-:W-:Y:S01]  /*14080*/  IMAD.MOV.U32 R7, RZ, RZ, 0x40000040 ;  /* 0x40000040ff077424 */ /* 0x000fe200078e00ff */
[----:B------:R-:W-:Y:S01]  /*14090*/  IADD3 R6, R0, 0x100, RZ ;  /* 0x0000010000067810 */ /* 0x000fe20007ffe0ff */
[----:B------:R-:W-:Y:S02]  /*140a0*/  WARPGROUP.DEPBAR.LE gsb0, 0x0 ;  /* 0x00008000000079c5 */ /* 0x000fe40000010000 */
[----:B------:R-:W-:-:S08]  /*140b0*/  WARPGROUP.ARRIVE ;  /* 0x00000000000079c5 */ /* 0x000fd00000000000 */
        /* <DEDUP_REMOVED lines=24> */
[----:B------:R-:W-:Y:S02]  /*14240*/  WARPGROUP.DEPBAR.LE gsb0, 0x0 ;  /* 0x00008000000079c5 */ /* 0x000fe40000010000 */
[----:B------:R-:W-:-:S10]  /*14250*/  WARPGROUP.ARRIVE ;  /* 0x00000000000079c5 */ /* 0x000fd40000000000 */
[----:B------:R-:W-:Y:S03]  /*14260*/  HGMMA.64x128x16.F32 R24, R152, gdesc[UR4].tnspB, R24, gsb0 ;  /* 0x41e0000498187df0 */ /* 0x000fe60008000818 */
[----:B------:R-:W-:Y:S02]  /*14270*/  WARPGROUP.DEPBAR.LE gsb0, 0x0 ;  /* 0x00008000000079c5 */ /* 0x000fe40000010000 */
[----:B------:R-:W-:Y:S05]  /*14280*/  @!P0 BRA `(.L_x_635) ;  /* 0x0000000000048947 */ /* 0x000fea0003800000 */
[----:B------:R-:W-:Y:S01]  /*14290*/  BPT.TRAP 0x1 ;  /* 0x000000040000795c */ /* 0x000fe20000300000 */
.L_x_635:
[----:B------:R-:W-:Y:S01]  /*142a0*/  FMUL.FTZ R21, R90, UR38 ;  /* 0x000000265a157c20 */ /* 0x000fe20008410000 */
[----:B------:R-:W-:Y:S01]  /*142b0*/  FMUL.FTZ R11, R88, UR38 ;  /* 0x00000026580b7c20 */ /* 0x000fe20008410000 */
[----:B------:R-:W-:Y:S01]  /*142c0*/  FMUL.FTZ R88, R91, UR38 ;  /* 0x000000265b587c20 */ /* 0x000fe20008410000 */
[----:B------:R-:W-:Y:S01]  /*142d0*/  FMUL.FTZ R20, R89, UR38 ;  /* 0x0000002659147c20 */ /* 0x000fe20008410000 */
[----:B------:R-:W-:Y:S01]  /*142e0*/  FMUL.FTZ R91, R94, UR38 ;  /* 0x000000265e5b7c20 */ /* 0x000fe20008410000 */
[----:B------:R-:W-:Y:S01]  /*142f0*/  FMUL.FTZ R89, R92, UR38 ;  /* 0x000000265c597c20 */ /* 0x000fe20008410000 */
[----:B------:R-:W0:Y:S01]  /*14300*/  MUFU.TANH R21, R21 ;  /* 0x0000001500157308 */ /* 0x000e220000002400 */
        /* <DEDUP_REMOVED lines=16> */
[----:B0-----:R-:W-:Y:S01]  /*14410*/  FMNMX.FTZ R9, R21, R13, !PT ;  /* 0x0000000d15097209 */ /* 0x001fe20007810000 */
[----:B------:R-:W-:Y:S01]  /*14420*/  FMUL.FTZ R107, R110, UR38 ;  /* 0x000000266e6b7c20 */ /* 0x000fe20008410000 */
[----:B------:R-:W-:Y:S01]  /*14430*/  FMUL.FTZ R105, R108, UR38 ;  /* 0x000000266c697c20 */ /* 0x000fe20008410000 */
[----:B------:R-:W-:Y:S01]  /*14440*/  FMUL.FTZ R108, R111, UR38 ;  /* 0x000000266f6c7c20 */ /* 0x000fe20008410000 */
[----:B------:R-:W-:Y:S01]  /*14450*/  FMUL.FTZ R106, R109, UR38 ;  /* 0x000000266d6a7c20 */ /* 0x000fe20008410000 */
[----:B------:R-:W-:Y:S01]  /*14460*/  FMUL.FTZ R111, R114, UR38 ;  /* 0x00000026726f7c20 */ /* 0x000fe20008410000 */
[----:B------:R-:W-:Y:S01]  /*14470*/  FMUL.FTZ R109, R112, UR38 ;  /* 0x00000026706d7c20 */ /* 0x000fe20008410000 */
[----:B------:R-:W0:Y:S01]  /*14480*/  MUFU.TANH R20, R20 ;  /* 0x0000001400147308 */ /* 0x000e220000002400 */
        /* <DEDUP_REMOVED lines=28> */
[----:B------:R-:W-:-:S03]  /*14650*/  FMUL.FTZ R130, R133, UR38 ;  /* 0x0000002685827c20 */ /* 0x000fc60008410000 */
[----:B------:R-:W1:Y:S01]  /*14660*/  MUFU.TANH R90, R90 ;  /* 0x0000005a005a7308 */ /* 0x000e620000002400 */
[----:B--2---:R-:W-:-:S07]  /*14670*/  FMNMX.FTZ R7, R89, R0, !PT ;  /* 0x0000000059077209 */ /* 0x004fce0007810000 */
[----:B------:R-:W2:Y:S01]  /*14680*/  MUFU.TANH R95, R95 ;  /* 0x0000005f005f7308 */ /* 0x000ea20000002400 */
[----:B0-----:R-:W-:-:S07]  /*14690*/  FMNMX.FTZ R6, R92, R9, !PT ;  /* 0x000000095c067209 */ /* 0x001fce0007810000 */
[----:B------:R-:W0:Y:S01]  /*146a0*/  MUFU.TANH R93, R93 ;  /* 0x0000005d005d7308 */ /* 0x000e220000002400 */
[----:B-1----:R-:W-:-:S07]  /*146b0*/  FMNMX.FTZ R0, R90, R7, !PT ;  /* 0x000000075a007209 */ /* 0x002fce0007810000 */
        /* <DEDUP_REMOVED lines=75> */
[----:B0-----:R-:W-:Y:S02]  /*14b70*/  FMNMX.FTZ R7, R129, R0, !PT ;  /* 0x0000000081077209 */ /* 0x001fe40007810000 */
[----:B-1----:R-:W-:-:S05]  /*14b80*/  FMNMX.FTZ R6, R132, R9, !PT ;  /* 0x0000000984067209 */ /* 0x002fca0007810000 */
[----:B------:R-:W0:Y:S01]  /*14b90*/  SHFL.BFLY PT, R9, R6, 0x2, 0x1f ;  /* 0x0c401f0006097f89 */ /* 0x000e2200000e0000 */
[----:B--2---:R-:W-:-:S05]  /*14ba0*/  FMNMX.FTZ R0, R130, R7, !PT ;  /* 0x0000000782007209 */ /* 0x004fca0007810000 */
[----:B------:R-:W1:Y:S01]  /*14bb0*/  SHFL.BFLY PT, R7, R0, 0x2, 0x1f ;  /* 0x0c401f0000077f89 */ /* 0x000e6200000e0000 */
[----:B0-----:R-:W-:-:S05]  /*14bc0*/  FMNMX.FTZ R134, R6, R9, !PT ;  /* 0x0000000906867209 */ /* 0x001fca0007810000 */
[----:B------:R-:W0:Y:S01]  /*14bd0*/  SHFL.BFLY PT, R9, R134, 0x1, 0x1f ;  /* 0x0c201f0086097f89 */ /* 0x000e2200000e0000 */
[----:B-1----:R-:W-:-:S05]  /*14be0*/  FMNMX.FTZ R133, R0, R7, !PT ;  /* 0x0000000700857209 */ /* 0x002fca0007810000 */
[----:B------:R-:W1:Y:S01]  /*14bf0*/  SHFL.BFLY PT, R8, R133, 0x1, 0x1f ;  /* 0x0c201f0085087f89 */ /* 0x000e6200000e0000 */
[----:B0-----:R-:W-:-:S05]  /*14c00*/  FMNMX.FTZ R9, R134, R9, !PT ;  /* 0x0000000986097209 */ /* 0x001fca0007810000 */
[----:B------:R-:W-:Y:S01]  /*14c10*/  FADD.FTZ R13, -R9, R13 ;  /* 0x0000000d090d7221 */ /* 0x000fe20000010100 */
[----:B-1----:R-:W-:Y:S02]  /*14c20*/  FMNMX.FTZ R7, R133, R8, !PT ;  /* 0x0000000885077209 */ /* 0x002fe40007810000 */
[----:B------:R-:W-:-:S03]  /*14c30*/  MOV R8, UR39 ;  /* 0x0000002700087c02 */ /* 0x000fc60008000f00 */
[----:B------:R-:W-:Y:S02]  /*14c40*/  FADD.FTZ R135, -R7, R14 ;  /* 0x0000000e07877221 */ /* 0x000fe40000010100 */
[-C--:B------:R-:W-:Y:S01]  /*14c50*/  FMUL.FTZ R0, R13, R8.reuse ;  /* 0x000000080d007220 */ /* 0x080fe20000410000 */
[-C--:B------:R-:W-:Y:S01]  /*14c60*/  FMUL.FTZ R13, R7, R8.reuse ;  /* 0x00000008070d7220 */ /* 0x080fe20000410000 */
[----:B------:R-:W-:-:S03]  /*14c70*/  FMUL.FTZ R14, R135, R8 ;  /* 0x00000008870e7220 */ /* 0x000fc60000410000 */
[-CC-:B------:R-:W-:Y:S01]  /*14c80*/  FFMA.FTZ R144, R109, R8.reuse, -R13.reuse ;  /* 0x000000086d907223 */ /* 0x180fe2000001080d */
[-C--:B------:R-:W-:Y:S01]  /*14c90*/  FMUL.FTZ R109, R9, R8.reuse ;  /* 0x00000008096d7220 */ /* 0x080fe20000410000 */
[-CC-:B------:R-:W-:Y:S01]  /*14ca0*/  FFMA.FTZ R156, R11, R8.reuse, -R13.reuse ;  /* 0x000000080b9c7223 */ /* 0x180fe2000001080d */
[-CC-:B------:R-:W-:Y:S01]  /*14cb0*/  FFMA.FTZ R142, R105, R8.reuse, -R13.reuse ;  /* 0x00000008698e7223 */ /* 0x180fe2000001080d */
[-C--:B------:R-:W-:Y:S01]  /*14cc0*/  FFMA.FTZ R135, R20, R8.reuse, -R13 ;  /* 0x0000000814877223 */ /* 0x080fe2000001080d */
[-CC-:B------:R-:W-:Y:S01]  /*14cd0*/  FFMA.FTZ R105, R21, R8.reuse, -R109.reuse ;  /* 0x0000000815697223 */ /* 0x180fe2000001086d */
[-C--:B------:R-:W-:Y:S01]  /*14ce0*/  FFMA.FTZ R157, R88, R8.reuse, -R109 ;  /* 0x00000008589d7223 */ /* 0x080fe2000001086d */
[----:B------:R-:W-:Y:S01]  /*14cf0*/  MUFU.EX2 R6, R14 ;  /* 0x0000000e00067308 */ /* 0x000fe20000000800 */
[-CC-:B------:R-:W-:Y:S01]  /*14d00*/  FFMA.FTZ R133, R94, R8.reuse, -R13.reuse ;  /* 0x000000085e857223 */ /* 0x180fe2000001080d */
[-CC-:B------:R-:W-:Y:S01]  /*14d10*/  FFMA.FTZ R158, R89, R8.reuse, -R13.reuse ;  /* 0x00000008599e7223 */ /* 0x180fe2000001080d */
[-C--:B------:R-:W-:Y:S01]  /*14d20*/  FFMA.FTZ R94, R102, R8.reuse, -R13 ;  /* 0x00000008665e7223 */ /* 0x080fe2000001080d */
[-C--:B------:R-:W-:Y:S01]  /*14d30*/  FFMA.FTZ R102, R91, R8.reuse, -R109 ;  /* 0x000000085b667223 */ /* 0x080fe2000001086d */
[-C--:B------:R-:W-:Y:S01]  /*14d40*/  FFMA.FTZ R134, R90, R8.reuse, -R13 ;  /* 0x000000085a867223 */ /* 0x080fe2000001080d */
[-C--:B------:R-:W-:Y:S01]  /*14d50*/  FFMA.FTZ R159, R92, R8.reuse, -R109 ;  /* 0x000000085c9f7223 */ /* 0x080fe2000001086d */
[-CC-:B------:R-:W-:Y:S01]  /*14d60*/  FFMA.FTZ R136, R93, R8.reuse, -R13.reuse ;  /* 0x000000085d887223 */ /* 0x180fe2000001080d */
[----:B------:R-:W0:Y:S01]  /*14d70*/  MUFU.EX2 R156, R156 ;  /* 0x0000009c009c7308 */ /* 0x000e220000000800 */
[-C--:B------:R-:W-:Y:S01]  /*14d80*/  FFMA.FTZ R140, R101, R8.reuse, -R13 ;  /* 0x00000008658c7223 */ /* 0x080fe2000001080d */
[-CC-:B------:R-:W-:Y:S01]  /*14d90*/  FFMA.FTZ R101, R95, R8.reuse, -R109.reuse ;  /* 0x000000085f657223 */ /* 0x180fe2000001086d */
[-C--:B------:R-:W-:Y:S01]  /*14da0*/  FFMA.FTZ R137, R96, R8.reuse, -R109 ;  /* 0x0000000860897223 */ /* 0x080fe2000001086d */
[-C--:B------:R-:W-:Y:S01]  /*14db0*/  FFMA.FTZ R138, R97, R8.reuse, -R13 ;  /* 0x00000008618a7223 */ /* 0x080fe2000001080d */
[-C--:B------:R-:W-:Y:S01]  /*14dc0*/  FFMA.FTZ R99, R99, R8.reuse, -R109 ;  /* 0x0000000863637223 */ /* 0x080fe2000001086d */
[-C--:B------:R-:W-:Y:S01]  /*14dd0*/  FFMA.FTZ R97, R98, R8.reuse, -R13 ;  /* 0x0000000862617223 */ /* 0x080fe2000001080d */
[-CC-:B------:R-:W-:Y:S01]  /*14de0*/  FFMA.FTZ R139, R100, R8.reuse, -R109.reuse ;  /* 0x00000008648b7223 */ /* 0x180fe2000001086d */
[----:B------:R-:W-:Y:S01]  /*14df0*/  MUFU.EX2 R0, R0 ;  /* 0x0000000000007308 */ /* 0x000fe20000000800 */
[-CC-:B------:R-:W-:Y:S01]  /*14e00*/  FFMA.FTZ R98, R103, R8.reuse, -R109.reuse ;  /* 0x0000000867627223 */ /* 0x180fe2000001086d */
[-CC-:B------:R-:W-:Y:S01]  /*14e10*/  FFMA.FTZ R141, R104, R8.reuse, -R109.reuse ;  /* 0x00000008688d7223 */ /* 0x180fe2000001086d */
[-C--:B------:R-:W-:Y:S01]  /*14e20*/  FFMA.FTZ R96, R107, R8.reuse, -R109 ;  /* 0x000000086b607223 */ /* 0x080fe2000001086d */
[-C--:B------:R-:W-:Y:S01]  /*14e30*/  FFMA.FTZ R93, R106, R8.reuse, -R13 ;  /* 0x000000086a5d7223 */ /* 0x080fe2000001080d */
[-CC-:B------:R-:W-:Y:S01]  /*14e40*/  FFMA.FTZ R143, R108, R8.reuse, -R109.reuse ;  /* 0x000000086c8f7223 */ /* 0x180fe2000001086d */
        /* <DEDUP_REMOVED lines=14> */
[-CC-:B------:R-:W-:Y:S01]  /*14f30*/  FFMA.FTZ R150, R123, R8.reuse, -R13.reuse ;  /* 0x000000087b967223 */ /* 0x180fe2000001080d */
        /* <DEDUP_REMOVED lines=9> */
[----:B------:R-:W-:-:S02]  /*14fd0*/  FFMA.FTZ R13, R130, R8, -R13 ;  /* 0x00000008820d7223 */ /* 0x000fc4000001080d */
        /* <DEDUP_REMOVED lines=25> */
[----:B0-----:R-:W-:Y:S01]  /*15170*/  FADD.FTZ R3, R97, R88 ;  /* 0x0000005861037221 */ /* 0x001fe20000010000 */
[----:B------:R-:W-:-:S06]  /*15180*/  FFMA.FTZ R88, R121, R8, -R109 ;  /* 0x0000000879587223 */ /* 0x000fcc000001086d */
        /* <DEDUP_REMOVED lines=14> */
[----:B------:R-:W-:-:S06]  /*15270*/  FFMA.FTZ R21, R125, R8, -R109 ;  /* 0x000000087d157223 */ /* 0x000fcc000001086d */
        /* <DEDUP_REMOVED lines=18> */
[----:B------:R-:W-:-:S05]  /*153a0*/  VIADD R4, R15, 0x2a840 ;  /* 0x0002a8400f047836 */ /* 0x000fca0000000000 */
[----:B------:R-:W-:Y:S01]  /*153b0*/  PRMT R4, R181, 0x654, R4 ;  /* 0x00000654b5047816 */ /* 0x000fe20000000004 */
[----:B------:R-:W2:Y:S01]  /*153c0*/  MUFU.EX2 R91, R91 ;  /* 0x0000005b005b7308 */ /* 0x000ea20000000800 */
[----:B-1----:R-:W-:Y:S02]  /*153d0*/  FADD.FTZ R100, R147, R100 ;  /* 0x0000006493647221 */ /* 0x002fe40000010000 */
[----:B------:R1:W-:Y:S05]  /*153e0*/  SYNCS.ARRIVE.TRANS64.RED.A1T0 RZ, [R4+URZ], RZ ;  /* 0x000000ff04ff79a7 */ /* 0x0003ea000810043f */
[----:B------:R-:W3:Y:S01]  /*153f0*/  MUFU.EX2 R20, R20 ;  /* 0x0000001400147308 */ /* 0x000ee20000000800 */
[----:B0-----:R-:W-:-:S07]  /*15400*/  FADD.FTZ R3, R148, R3 ;  /* 0x0000000394037221 */ /* 0x001fce0000010000 */
[----:B------:R-:W0:Y:S01]  /*15410*/  MUFU.EX2 R149, R149 ;  /* 0x0000009500957308 */ /* 0x000e220000000800 */
[----:B--2---:R-:W-:-:S07]  /*15420*/  FADD.FTZ R100, R91, R100 ;  /* 0x000000645b647221 */ /* 0x004fce0000010000 */
[----:B------:R-:W2:Y:S01]  /*15430*/  MUFU.EX2 R150, R150 ;  /* 0x0000009600967308 */ /* 0x000ea20000000800 */
[----:B---3--:R-:W-:-:S07]  /*15440*/  FADD.FTZ R3, R20, R3 ;  /* 0x0000000314037221 */ /* 0x008fce0000010000 */
[----:B------:R-:W3:Y:S01]  /*15450*/  MUFU.EX2 R88, R88 ;  /* 0x0000005800587308 */ /* 0x000ee20000000800 */
[----:B0-----:R-:W-:Y:S01]  /*15460*/  FADD.FTZ R15, R149, R100 ;  /* 0x00000064950f7221 */ /* 0x001fe20000010000 */
[----:B------:R-:W-:-:S06]  /*15470*/  FFMA.FTZ R100, R132, R8, -R109 ;  /* 0x0000000884647223 */ /* 0x000fcc000001086d */
[----:B------:R-:W0:Y:S01]  /*15480*/  MUFU.EX2 R14, R14 ;  /* 0x0000000e000e7308 */ /* 0x000e220000000800 */
[----:B--2---:R-:W-:-:S07]  /*15490*/  FADD.FTZ R3, R150, R3 ;  /* 0x0000000396037221 */ /* 0x004fce0000010000 */
[----:B------:R-:W2:Y:S01]  /*154a0*/  MUFU.EX2 R151, R151 ;  /* 0x0000009700977308 */ /* 0x000ea20000000800 */
[----:B---3--:R-:W-:-:S07]  /*154b0*/  FADD.FTZ R104, R88, R15 ;  /* 0x0000000f58687221 */ /* 0x008fce0000010000 */
        /* <DEDUP_REMOVED lines=20> */
.L_x_636:
[C---:B------:R-:W-:Y:S01]  /*15600*/  ISETP.GT.AND P1, PT, R12.reuse, RZ, PT ;  /* 0x000000ff0c00720c */ /* 0x040fe20003f24270 */
[----:B------:R-:W-:Y:S01]  /*15610*/  VIADD R12, R12, 0xffffffff ;  /* 0xffffffff0c0c7836 */ /* 0x000fe20000000000 */
[----:B------:R-:W-:Y:S02]  /*15620*/  IADD3 R10, R10, 0x2a860, RZ ;  /* 0x0002a8600a0a7810 */ /* 0x000fe40007ffe0ff */
[----:B------:R-:W-:Y:S02]  /*15630*/  F2FP.F16.F32.PACK_AB R148, R20, R148 ;  /* 0x000000941494723e */ /* 0x000fe400000000ff */
[----:B------:R-:W-:Y:S02]  /*15640*/  PRMT R10, R181, 0x654, R10 ;  /* 0x00000654b50a7816 */ /* 0x000fe4000000000a */
[----:B------:R-:W-:Y:S01]  /*15650*/  F2FP.F16.F32.PACK_AB R150, R14, R150 ;  /* 0x000000960e96723e */ /* 0x000fe200000000ff */
[----:B------:R-:W-:Y:S01]  /*15660*/  IMAD.MOV.U32 R14, RZ, RZ, R7 ;  /* 0x000000ffff0e7224 */ /* 0x000fe200078e0007 */
[----:B------:R0:W-:Y:S01]  /*15670*/  SYNCS.ARRIVE.TRANS64.RED.A1T0 RZ, [R10+URZ], RZ ;  /* 0x000000ff0aff79a7 */ /* 0x0001e2000810043f */
[----:B------:R-:W-:Y:S01]  /*15680*/  F2FP.F16.F32.PACK_AB R153, R153, R21 ;  /* 0x000000159999723e */ /* 0x000fe200000000ff */
[----:B------:R-:W-:Y:S01]  /*15690*/  IMAD.MOV.U32 R21, RZ, RZ, R173 ;  /* 0x000000ffff157224 */ /* 0x000fe200078e00ad */
        /* <DEDUP_REMOVED lines=21> */
[----:B------:R-:W-:Y:S02]  /*157f0*/  MOV R13, R9 ;  /* 0x00000009000d7202 */ /* 0x000fe40000000f00 */
[----:B------:R-:W-:Y:S01]  /*15800*/  MOV R20, R180 ;  /* 0x000000b400147202 */ /* 0x000fe20000000f00 */
[----:B0-----:R-:W-:Y:S06]  /*15810*/  @P1 BRA `(.L_x_637) ;  /* 0xffffffd8009c1947 */ /* 0x001fec000383ffff */
.L_x_624:
[----:B------:R-:W-:Y:S05]  /*15820*/  BSYNC B0 ;  /* 0x0000000000007941 */ /* 0x000fea0003800000 */
.L_x_623:
        /* <DEDUP_REMOVED lines=67> */
.L_x_638:
[----:B------:R-:W-:Y:S02]  /*15c60*/  LEA R14, R173, R2, 0x3 ;  /* 0x00000002ad0e7211 */ /* 0x000fe400078e18ff */
[----:B------:R-:W-:-:S04]  /*15c70*/  SHF.L.U32 R5, R180, 0x1f, RZ ;  /* 0x0000001fb4057819 */ /* 0x000fc800000006ff */
[----:B------:R0:W1:Y:S01]  /*15c80*/  SYNCS.PHASECHK.TRANS64.TRYWAIT P1, [R14+URZ+0x2a850], R5 ;  /* 0x02a850050e0075a7 */ /* 0x000062000802017f */
[----:B------:R-:W-:Y:S05]  /*15c90*/  @!P0 BRA `(.L_x_639) ;  /* 0x0000000000048947 */ /* 0x000fea0003800000 */
[----:B------:R-:W-:Y:S01]  /*15ca0*/  BPT.TRAP 0x1 ;  /* 0x000000040000795c */ /* 0x000fe20000300000 */
.L_x_639:
        /* <DEDUP_REMOVED lines=9> */
.L_x_641:
[----:B------:R-:W-:Y:S05]  /*15d40*/  BSYNC B0 ;  /* 0x0000000000007941 */ /* 0x000fea0003800000 */
.L_x_640:
[----:B------:R-:W-:Y:S01]  /*15d50*/  IMAD.MOV.U32 R11, RZ, RZ, 0x40000040 ;  /* 0x40000040ff0b7424 */ /* 0x000fe200078e00ff */
[----:B------:R-:W-:Y:S01]  /*15d60*/  MOV R10, R0 ;  /* 0x00000000000a7202 */ /* 0x000fe20000000f00 */
[----:B------:R-:W-:Y:S01]  /*15d70*/  WARPGROUP.ARRIVE ;  /* 0x00000000000079c5 */ /* 0x000fe20000000000 */
[----:B01----:R-:W0:Y:S01]  /*15d80*/  SHFL.BFLY PT, R5, R4, 0x2, 0x1f ;  /* 0x0c401f0004057f89 */ /* 0x003e2200000e0000 */
[----:B------:R-:W-:Y:S01]  /*15d90*/  IMAD.MOV.U32 R12, RZ, RZ, RZ ;  /* 0x000000ffff0c7224 */ /* 0x000fe200078e00ff */
        /* <DEDUP_REMOVED lines=9> */
[----:B0-----:R-:W-:Y:S01]  /*15e30*/  FADD.FTZ R5, R5, R4 ;  /* 0x0000000405057221 */ /* 0x001fe20000010000 */
[----:B------:R-:W-:Y:S01]  /*15e40*/  MOV R4, RZ ;  /* 0x000000ff00047202 */ /* 0x000fe20000000f00 */
[----:B------:R-:W-:Y:S02]  /*15e50*/  WARPGROUP.DEPBAR.LE gsb0, 0x0 ;  /* 0x00008000000079c5 */ /* 0x000fe40000010000 */
[----:B------:R-:W-:-:S06]  /*15e60*/  WARPGROUP.ARRIVE ;  /* 0x00000000000079c5 */ /* 0x000fcc0000000000 */
        /* <DEDUP_REMOVED lines=18> */
[----:B------:R-:W-:Y:S02]  /*15f90*/  IADD3 R10, R0, 0x280, RZ ;  /* 0x00000280000a7810 */ /* 0x000fe40007ffe0ff */
[----:B------:R-:W0:Y:S02]  /*15fa0*/  SHFL.BFLY PT, R0, R3, 0x2, 0x1f ;  /* 0x0c401f0003007f89 */ /* 0x000e2400000e0000 */
[----:B0-----:R-:W-:Y:S01]  /*15fb0*/  FADD.FTZ R2, R0, R3 ;  /* 0x0000000300027221 */ /* 0x001fe20000010000 */
[----:B------:R-:W-:Y:S01]  /*15fc0*/  IMAD.MOV.U32 R3, RZ, RZ, -0x800000 ;  /* 0xff800000ff037424 */ /* 0x000fe200078e00ff */
[----:B------:R-:W0:Y:S02]  /*15fd0*/  SHFL.BFLY PT, R0, R5, 0x1, 0x1f ;  /* 0x0c201f0005007f89 */ /* 0x000e2400000e0000 */
[----:B0-----:R-:W-:Y:S01]  /*15fe0*/  FADD.FTZ R13, R5, R0 ;  /* 0x00000000050d7221 */ /* 0x001fe20000010000 */
[----:B------:R-:W-:-:S04]  /*15ff0*/  MOV R0, 0xff800000 ;  /* 0xff80000000007802 */ /* 0x000fc80000000f00 */
[----:B------:R-:W-:-:S13]  /*16000*/  FSETP.NE.FTZ.AND P1, PT, R13, RZ, PT ;  /* 0x000000ff0d00720b */ /* 0x000fda0003f35000 */
[----:B------:R-:W0:Y:S08]  /*16010*/  @P1 MUFU.LG2 R6, R13 ;  /* 0x0000000d00061308 */ /* 0x000e300000000c00 */
[----:B------:R-:W-:Y:S01]  /*16020*/  @P1 MUFU.RCP R4, R13 ;  /* 0x0000000d00041308 */ /* 0x000fe20000001000 */
[----:B0-----:R-:W-:Y:S01]  /*16030*/  @P1 FMUL.FTZ R5, R6, 0.69314718246459960938 ;  /* 0x3f31721806051820 */ /* 0x001fe20000410000 */
[----:B------:R-:W-:-:S02]  /*16040*/  WARPGROUP.DEPBAR.LE gsb0, 0x0 ;  /* 0x00008000000079c5 */ /* 0x000fc40000010000 */
[----:B------:R-:W-:-:S06]  /*16050*/  WARPGROUP.ARRIVE ;  /* 0x00000000000079c5 */ /* 0x000fcc0000000000 */
[----:B------:R-:W-:Y:S01]  /*16060*/  HGMMA.64x128x16.F32 R24, R148, gdesc[UR4].tnspB, R24, gsb0 ;  /* 0x41e0000494187df0 */ /* 0x000fe20008000818 */
[----:B------:R-:W-:Y:S02]  /*16070*/  R2UR UR6, R10 ;  /* 0x000000000a0672ca */ /* 0x000fe400000e0000 */
[----:B------:R-:W-:Y:S02]  /*16080*/  R2UR UR7, R11 ;  /* 0x000000000b0772ca */ /* 0x000fe400000e0000 */
[----:B------:R-:W0:Y:S02]  /*16090*/  SHFL.BFLY PT, R11, R2, 0x1, 0x1f ;  /* 0x0c201f00020b7f89 */ /* 0x000e2400000e0000 */
[----:B0-----:R-:W-:Y:S01]  /*160a0*/  FADD.FTZ R11, R2, R11 ;  /* 0x0000000b020b7221 */ /* 0x001fe20000010000 */
[----:B------:R-:W-:-:S04]  /*160b0*/  @P1 FMUL.FTZ R2, R8, 0.69314718246459960938 ;  /* 0x3f31721808021820 */ /* 0x000fc80000410000 */
[----:B------:R-:W-:Y:S01]  /*160c0*/  FSETP.NE.FTZ.AND P2, PT, R11, RZ, PT ;  /* 0x000000ff0b00720b */ /* 0x000fe20003f55000 */
[----:B------:R-:W-:-:S12]  /*160d0*/  @P1 FFMA.FTZ R0, R2, R7, R5 ;  /* 0x0000000702001223 */ /* 0x000fd80000010005 */
[----:B------:R-:W0:Y:S01]  /*160e0*/  @P2 MUFU.LG2 R10, R11 ;  /* 0x0000000b000a2308 */ /* 0x000e220000000c00 */
[----:B------:R-:W-:-:S07]  /*160f0*/  @P2 FMUL.FTZ R15, R8, 0.69314718246459960938 ;  /* 0x3f317218080f2820 */ /* 0x000fce0000410000 */
[----:B------:R1:W2:Y:S01]  /*16100*/  @P2 MUFU.RCP R12, R11 ;  /* 0x0000000b000c2308 */ /* 0x0002a20000001000 */
[----:B0-----:R-:W-:-:S04]  /*16110*/  @P2 FMUL.FTZ R10, R10, 0.69314718246459960938 ;  /* 0x3f3172180a0a2820 */ /* 0x001fc80000410000 */
[----:B------:R-:W-:Y:S01]  /*16120*/  @P2 FFMA.FTZ R3, R15, R9, R10 ;  /* 0x000000090f032223 */ /* 0x000fe2000001000a */
[----:B------:R-:W-:Y:S02]  /*16130*/  WARPGROUP.DEPBAR.LE gsb0, 0x0 ;  /* 0x00008000000079c5 */ /* 0x000fe40000010000 */
[----:B------:R-:W-:-:S06]  /*16140*/  WARPGROUP.ARRIVE ;  /* 0x00000000000079c5 */ /* 0x000fcc0000000000 */
[----:B------:R-:W-:Y:S03]  /*16150*/  HGMMA.64x128x16.F32 R24, R152, gdesc[UR4].tnspB, R24, gsb0 ;  /* 0x41e0000498187df0 */ /* 0x000fe60008000818 */
[----:B------:R-:W-:Y:S02]  /*16160*/  WARPGROUP.DEPBAR.LE gsb0, 0x0 ;  /* 0x00008000000079c5 */ /* 0x000fe40000010000 */
[----:B-12---:R-:W-:Y:S05]  /*16170*/  @!P0 BRA `(.L_x_643) ;  /* 0x0000000000048947 */ /* 0x006fea0003800000 */
[----:B------:R-:W-:Y:S01]  /*16180*/  BPT.TRAP 0x1 ;  /* 0x000000040000795c */ /* 0x000fe20000300000 */
.L_x_643:
[----:B------:R-:W-:Y:S01]  /*16190*/  IADD3 R2, R14, 0x2a860, RZ ;  /* 0x0002a8600e027810 */ /* 0x000fe20007ffe0ff */
[----:B------:R-:W-:Y:S02]  /*161a0*/  VIADD R173, R173, 0x1 ;  /* 0x00000001adad7836 */ /* 0x000fe40000000000 */
[-C--:B------:R-:W-:Y:S01]  /*161b0*/  FMUL.FTZ R88, R36, R4.reuse ;  /* 0x0000000424587220 */ /* 0x080fe20000410000 */
[-C--:B------:R-:W-:Y:S01]  /*161c0*/  FMUL.FTZ R89, R32, R4.reuse ;  /* 0x0000000420597220 */ /* 0x080fe20000410000 */
[----:B------:R-:W-:Y:S01]  /*161d0*/  PRMT R2, R181, 0x654, R2 ;  /* 0x00000654b5027816 */ /* 0x000fe20000000002 */
[----:B------:R-:W-:Y:S01]  /*161e0*/  FMUL.FTZ R36, R72, R4 ;  /* 0x0000000448247220 */ /* 0x000fe20000410000 */
[----:B------:R-:W-:Y:S01]  /*161f0*/  ISETP.NE.AND P0, PT, R173, 0x2, PT ;  /* 0x00000002ad00780c */ /* 0x000fe20003f05270 */
[-C--:B------:R-:W-:Y:S01]  /*16200*/  FMUL.FTZ R92, R34, R12.reuse ;  /* 0x0000000c225c7220 */ /* 0x080fe20000410000 */
[----:B------:R0:W-:Y:S01]  /*16210*/  SYNCS.ARRIVE.TRANS64.RED.A1T0 RZ, [R2+URZ], RZ ;  /* 0x000000ff02ff79a7 */ /* 0x0001e2000810043f */
[-C--:B------:R-:W-:Y:S01]  /*16220*/  FMUL.FTZ R32, R26, R12.reuse ;  /* 0x0000000c1a207220 */ /* 0x080fe20000410000 */
[----:B------:R-:W-:Y:S01]  /*16230*/  SEL R5, RZ, 0x1, P0 ;  /* 0x00000001ff057807 */ /* 0x000fe20000000000 */
        /* <DEDUP_REMOVED lines=59> */
[----:B------:R-:W-:Y:S01]  /*165f0*/  FMUL.FTZ R87, R87, R12 ;  /* 0x0000000c57577220 */ /* 0x000fe20000410000 */
[----:B------:R-:W-:-:S02]  /*16600*/  LOP3.LUT R180, R180, R5, RZ, 0x3c, !PT ;  /* 0x00000005b4b47212 */ /* 0x000fc400078e3cff */
[----:B------:R-:W-:Y:S02]  /*16610*/  IADD3 R189, R189, 0x1, RZ ;  /* 0x00000001bdbd7810 */ /* 0x000fe40007ffe0ff */
[----:B0-----:R-:W-:-:S07]  /*16620*/  SEL R173, R173, RZ, P0 ;  /* 0x000000ffadad7207 */ /* 0x001fce0000000000 */
.L_x_565:
[----:B------:R-:W0:Y:S08]  /*16630*/  S2UR UR4, SR_CgaCtaId ;  /* 0x00000000000479c3 */ /* 0x000e300000008800 */
[----:B------:R-:W-:Y:S01]  /*16640*/  BAR.SYNC.DEFER_BLOCKING 0x5, 0x180 ;  /* 0x0146000000007b1d */ /* 0x000fe20000010000 */
[----:B------:R-:W-:-:S05]  /*16650*/  MOV R2, 0x400 ;  /* 0x0000040000027802 */ /* 0x000fca0000000f00 */
[----:B------:R-:W-:Y:S01]  /*16660*/  BSSY B0, `(.L_x_644) ;  /* 0x00001f8000007945 */ /* 0x000fe20003800000 */
[----:B0-----:R-:W-:-:S05]  /*16670*/  IMAD.U32 R181, RZ, RZ, UR4 ;  /* 0x00000004ffb57e24 */ /* 0x001fca000f8e00ff */
[----:B------:R-:W-:-:S05]  /*16680*/  LEA R2, R181, R2, 0x18 ;  /* 0x00000002b5027211 */ /* 0x000fca00078ec0ff */
[----:B------:R0:W1:Y:S01]  /*16690*/  LDS.128 R28, [R2+0x2a8d0] ;  /* 0x02a8d000021c7984 */ /* 0x0000620000000c00 */
[----:B------:R-:W-:Y:S06]  /*166a0*/  BAR.ARV 0x4, 0x180 ;  /* 0x0106000000007b1d */ /* 0x000fec0000002000 */
[----:B------:R-:W-:Y:S05]  /*166b0*/  @P1 BRA `(.L_x_645) ;  /* 0x0000001400081947 */ /* 0x000fea0003800000 */
[----:B------:R-:W2:Y:S01]  /*166c0*/  LDL R4, [R1+0x38] ;  /* 0x0000380001047983 */ /* 0x000ea20000100800 */
[----:B------:R-:W-:Y:S01]  /*166d0*/  F2FP.F16.F32.PACK_AB R10, R11, R10 ;  /* 0x0000000a0b0a723e */ /* 0x000fe200000000ff */
[----:B------:R-:W-:Y:S01]  /*166e0*/  ULDC.64 UR4, c[0x0][0xc00] ;  /* 0x0003000000047ab9 */ /* 0x000fe20000000a00 */
[----:B------:R-:W-:Y:S01]  /*166f0*/  F2FP.F16.F32.PACK_AB R11, R97, R26 ;  /* 0x0000001a610b723e */ /* 0x000fe200000000ff */
[----:B------:R-:W3:Y:S01]  /*16700*/  S2R R5, SR_SWINHI ;  /* 0x0000000000057919 */ /* 0x000ee20000002f00 */
[----:B------:R-:W-:Y:S02]  /*16710*/  F2FP.F16.F32.PACK_AB R35, R38, R35 ;  /* 0x000000232623723e */ /* 0x000fe400000000ff */
[----:B------:R-:W-:Y:S02]  /*16720*/  F2FP.F16.F32.PACK_AB R36, R73, R36 ;  /* 0x000000244924723e */ /* 0x000fe400000000ff */
[----:B------:R-:W-:Y:S02]  /*16730*/  F2FP.F16.F32.PACK_AB R38, R77, R76 ;  /* 0x0000004c4d26723e */ /* 0x000fe400000000ff */
[----:B------:R-:W-:-:S02]  /*16740*/  F2FP.F16.F32.PACK_AB R39, R42, R39 ;  /* 0x000000272a27723e */ /* 0x000fc400000000ff */
[----:B------:R-:W-:Y:S02]  /*16750*/  MOV R20, R2 ;  /* 0x0000000200147202 */ /* 0x000fe40000000f00 */
[----:B---3--:R-:W-:Y:S01]  /*16760*/  MOV R21, R5 ;  /* 0x0000000500157202 */ /* 0x008fe20000000f00 */
[----:B------:R-:W-:Y:S02]  /*16770*/  BAR.SYNC.DEFER_BLOCKING 0x1, 0x100 ;  /* 0x0044000000007b1d */ /* 0x000fe40000010000 */
[----:B--2---:R-:W-:-:S03]  /*16780*/  IMAD.WIDE R8, R4, 0x2, R20 ;  /* 0x0000000204087825 */ /* 0x004fc600078e0214 */
[C---:B------:R-:W-:Y:S02]  /*16790*/  LOP3.LUT R15, R8.reuse, 0x380, RZ, 0xc0, !PT ;  /* 0x00000380080f7812 */ /* 0x040fe400078ec0ff */
[C---:B------:R-:W-:Y:S02]  /*167a0*/  IADD3 R71, P6, R8.reuse, 0x20, RZ ;  /* 0x0000002008477810 */ /* 0x040fe40007fde0ff */
[C---:B------:R-:W-:Y:S02]  /*167b0*/  IADD3 R79, P5, R8.reuse, 0x40, RZ ;  /* 0x00000040084f7810 */ /* 0x040fe40007fbe0ff */
[----:B------:R-:W-:Y:S02]  /*167c0*/  SHF.R.U64 R15, R15, 0x3, RZ ;  /* 0x000000030f0f7819 */ /* 0x000fe400000012ff */
[C---:B------:R-:W-:Y:S01]  /*167d0*/  IADD3 R101, P4, R8.reuse, 0x60, RZ ;  /* 0x0000006008657810 */ /* 0x040fe20007f9e0ff */
[----:B------:R-:W-:Y:S01]  /*167e0*/  IMAD.X R7, RZ, RZ, R9, P5 ;  /* 0x000000ffff077224 */ /* 0x000fe200028e0609 */
[----:B------:R-:W-:-:S02]  /*167f0*/  IADD3 R103, P3, R8, 0x4000, RZ ;  /* 0x0000400008677810 */ /* 0x000fc40007f7e0ff */
[C---:B------:R-:W-:Y:S02]  /*16800*/  IADD3 R105, P2, R8.reuse, 0x4020, RZ ;  /* 0x0000402008697810 */ /* 0x040fe40007f5e0ff */
[C---:B------:R-:W-:Y:S02]  /*16810*/  IADD3 R107, P1, R8.reuse, 0x4040, RZ ;  /* 0x00004040086b7810 */ /* 0x040fe40007f3e0ff */
[----:B------:R-:W-:Y:S02]  /*16820*/  IADD3 R109, P0, R8, 0x4060, RZ ;  /* 0x00004060086d7810 */ /* 0x000fe40007f1e0ff */
[----:B------:R-:W-:Y:S01]  /*16830*/  LOP3.LUT R4, R71, 0x380, RZ, 0xc0, !PT ;  /* 0x0000038047047812 */ /* 0x000fe200078ec0ff */
[--C-:B------:R-:W-:Y:S01]  /*16840*/  IMAD.X R27, RZ, RZ, R9.reuse, P1 ;  /* 0x000000ffff1b7224 */ /* 0x100fe200008e0609 */
[----:B------:R-:W-:Y:S02]  /*16850*/  LOP3.LUT R6, R79, 0x380, RZ, 0xc0, !PT ;  /* 0x000003804f067812 */ /* 0x000fe400078ec0ff */
[----:B------:R-:W-:Y:S01]  /*16860*/  LOP3.LUT R8, R15, R8, RZ, 0x3c, !PT ;  /* 0x000000080f087212 */ /* 0x000fe200078e3cff */
[----:B------:R-:W-:Y:S01]  /*16870*/  IMAD.X R15, RZ, RZ, R9, P3 ;  /* 0x000000ffff0f7224 */ /* 0x000fe200018e0609 */
[----:B------:R-:W-:-:S02]  /*16880*/  SHF.R.U64 R4, R4, 0x3, RZ ;  /* 0x0000000304047819 */ /* 0x000fc400000012ff */
[----:B------:R-:W-:Y:S02]  /*16890*/  SHF.R.U64 R6, R6, 0x3, RZ ;  /* 0x0000000306067819 */ /* 0x000fe400000012ff */
[----:B------:R-:W-:Y:S02]  /*168a0*/  MOV R94, R8 ;  /* 0x00000008005e7202 */ /* 0x000fe40000000f00 */
[-C--:B------:R-:W-:Y:S02]  /*168b0*/  IADD3.X R5, RZ, R9.reuse, RZ, P6, !PT ;  /* 0x00000009ff057210 */ /* 0x080fe400037fe4ff */
[-C--:B------:R-:W-:Y:S02]  /*168c0*/  IADD3.X R13, RZ, R9.reuse, RZ, P4, !PT ;  /* 0x00000009ff0d7210 */ /* 0x080fe400027fe4ff */
[-C--:B------:R-:W-:Y:S02]  /*168d0*/  IADD3.X R25, RZ, R9.reuse, RZ, P2, !PT ;  /* 0x00000009ff197210 */ /* 0x080fe400017fe4ff */
[----:B----4-:R-:W-:-:S02]  /*168e0*/  IADD3.X R33, RZ, R9, RZ, P0, !PT ;  /* 0x00000009ff217210 */ /* 0x010fc400007fe4ff */
[----:B------:R-:W-:Y:S02]  /*168f0*/  LOP3.LUT R12, R101, 0x380, RZ, 0xc0, !PT ;  /* 0x00000380650c7812 */ /* 0x000fe400078ec0ff */
[----:B------:R-:W-:Y:S02]  /*16900*/  LOP3.LUT R14, R103, 0x380, RZ, 0xc0, !PT ;  /* 0x00000380670e7812 */ /* 0x000fe400078ec0ff */
[----:B------:R-:W-:Y:S02]  /*16910*/  F2FP.F16.F32.PACK_AB R8, R91, R24 ;  /* 0x000000185b08723e */ /* 0x000fe400000000ff */
[----:B------:R-:W-:Y:S02]  /*16920*/  F2FP.F16.F32.PACK_AB R9, R99, R32 ;  /* 0x000000206309723e */ /* 0x000fe400000000ff */
[----:B------:R-:W-:Y:S02]  /*16930*/  LOP3.LUT R24, R105, 0x380, RZ, 0xc0, !PT ;  /* 0x0000038069187812 */ /* 0x000fe400078ec0ff */
[----:B-1----:R-:W-:Y:S01]  /*16940*/  LOP3.LUT R28, R107, 0x380, RZ, 0xc0, !PT ;  /* 0x000003806b1c7812 */ /* 0x002fe200078ec0ff */
[----:B------:R1:W-:Y:S01]  /*16950*/  STSM.16.M88.4 [R94], R8 ;  /* 0x000000085e007844 */ /* 0x0003e20000000200 */
[----:B------:R-:W-:-:S02]  /*16960*/  LOP3.LUT R4, R4, R71, RZ, 0x3c, !PT ;  /* 0x0000004704047212 */ /* 0x000fc400078e3cff */
[----:B------:R-:W-:Y:S02]  /*16970*/  LOP3.LUT R6, R6, R79, RZ, 0x3c, !PT ;  /* 0x0000004f06067212 */ /* 0x000fe400078e3cff */
[----:B------:R-:W-:Y:S02]  /*16980*/  LOP3.LUT R32, R109, 0x380, RZ, 0xc0, !PT ;  /* 0x000003806d207812 */ /* 0x000fe400078ec0ff */
[----:B------:R-:W-:Y:S02]  /*16990*/  SHF.R.U64 R12, R12, 0x3, RZ ;  /* 0x000000030c0c7819 */ /* 0x000fe400000012ff */
[----:B------:R-:W-:Y:S02]  /*169a0*/  SHF.R.U64 R14, R14, 0x3, RZ ;  /* 0x000000030e0e7819 */ /* 0x000fe400000012ff */
[----:B------:R-:W-:Y:S02]  /*169b0*/  SHF.R.U64 R24, R24, 0x3, RZ ;  /* 0x0000000318187819 */ /* 0x000fe400000012ff */
[----:B------:R-:W-:-:S02]  /*169c0*/  SHF.R.U64 R28, R28, 0x3, RZ ;  /* 0x000000031c1c7819 */ /* 0x000fc400000012ff */
[----:B------:R-:W-:Y:S02]  /*169d0*/  SHF.R.U64 R32, R32, 0x3, RZ ;  /* 0x0000000320207819 */ /* 0x000fe400000012ff */
[----:B------:R-:W-:Y:S02]  /*169e0*/  MOV R91, R4 ;  /* 0x00000004005b7202 */ /* 0x000fe40000000f00 */
[----:B------:R-:W-:Y:S02]  /*169f0*/  MOV R79, R6 ;  /* 0x00000006004f7202 */ /* 0x000fe40000000f00 */
[----:B------:R-:W-:Y:S02]  /*16a00*/  F2FP.F16.F32.PACK_AB R4, R90, R89 ;  /* 0x000000595a04723e */ /* 0x000fe400000000ff */
[----:B------:R-:W-:Y:S02]  /*16a10*/  F2FP.F16.F32.PACK_AB R5, R93, R92 ;  /* 0x0000005c5d05723e */ /* 0x000fe400000000ff */
[----:B------:R-:W-:-:S02]  /*16a20*/  F2FP.F16.F32.PACK_AB R6, R37, R88 ;  /* 0x000000582506723e */ /* 0x000fc400000000ff */
[----:B------:R-:W-:Y:S02]  /*16a30*/  F2FP.F16.F32.PACK_AB R7, R95, R72 ;  /* 0x000000485f07723e */ /* 0x000fe400000000ff */
[----:B------:R-:W-:Y:S02]  /*16a40*/  LOP3.LUT R12, R12, R101, RZ, 0x3c, !PT ;  /* 0x000000650c0c7212 */ /* 0x000fe400078e3cff */
[----:B------:R-:W-:Y:S01]  /*16a50*/  LOP3.LUT R14, R14, R103, RZ, 0x3c, !PT ;  /* 0x000000670e0e7212 */ /* 0x000fe200078e3cff */
[----:B------:R-:W-:Y:S01]  /*16a60*/  STSM.16.M88.4 [R91], R4 ;  /* 0x000000045b007844 */ /* 0x000fe20000000200 */
[----:B-1----:R-:W-:Y:S02]  /*16a70*/  F2FP.F16.F32.PACK_AB R8, R41, R40 ;  /* 0x000000282908723e */ /* 0x002fe400000000ff */
[----:B------:R-:W-:Y:S02]  /*16a80*/  F2FP.F16.F32.PACK_AB R9, R43, R34 ;  /* 0x000000222b09723e */ /* 0x000fe400000000ff */
[----:B------:R-:W-:-:S02]  /*16a90*/  F2FP.F16.F32.PACK_AB R10, R45, R44 ;  /* 0x0000002c2d0a723e */ /* 0x000fc400000000ff */
[----:B------:R-:W-:Y:S02]  /*16aa0*/  F2FP.F16.F32.PACK_AB R11, R47, R46 ;  /* 0x0000002e2f0b723e */ /* 0x000fe400000000ff */
[----:B------:R-:W-:Y:S02]  /*16ab0*/  LOP3.LUT R24, R24, R105, RZ, 0x3c, !PT ;  /* 0x0000006918187212 */ /* 0x000fe400078e3cff */
[----:B------:R-:W-:Y:S01]  /*16ac0*/  LOP3.LUT R26, R28, R107, RZ, 0x3c, !PT ;  /* 0x0000006b1c1a7212 */ /* 0x000fe200078e3cff */
[----:B------:R1:W-:Y:S01]  /*16ad0*/  STSM.16.M88.4 [R79], R8 ;  /* 0x000000084f007844 */ /* 0x0003e20000000200 */
[----:B------:R-:W-:Y:S02]  /*16ae0*/  LOP3.LUT R32, R32, R109, RZ, 0x3c, !PT ;  /* 0x0000006d20207212 */ /* 0x000fe400078e3cff */
[----:B------:R-:W-:Y:S02]  /*16af0*/  MOV R78, R12 ;  /* 0x0000000c004e7202 */ /* 0x000fe40000000f00 */
[----:B------:R-:W-:-:S02]  /*16b00*/  MOV R28, R14 ;  /* 0x0000000e001c7202 */ /* 0x000fc40000000f00 */
[----:B------:R-:W-:Y:S02]  /*16b10*/  MOV R71, R24 ;  /* 0x0000001800477202 */ /* 0x000fe40000000f00 */
[----:B------:R-:W-:Y:S02]  /*16b20*/  MOV R70, R26 ;  /* 0x0000001a00467202 */ /* 0x000fe40000000f00 */
[----:B------:R-:W-:Y:S01]  /*16b30*/  F2FP.F16.F32.PACK_AB R12, R49, R48 ;  /* 0x00000030310c723e */ /* 0x000fe200000000ff */
[----:B------:R-:W-:Y:S01]  /*16b40*/  IMAD.MOV.U32 R48, RZ, RZ, RZ ;  /* 0x000000ffff307224 */ /* 0x000fe200078e00ff */
[----:B------:R-:W-:Y:S02]  /*16b50*/  F2FP.F16.F32.PACK_AB R13, R51, R50 ;  /* 0x00000032330d723e */ /* 0x000fe400000000ff */
[----:B------:R-:W-:Y:S02]  /*16b60*/  F2FP.F16.F32.PACK_AB R14, R53, R52 ;  /* 0x00000034350e723e */ /* 0x000fe400000000ff */
[----:B------:R-:W-:-:S02]  /*16b70*/  F2FP.F16.F32.PACK_AB R15, R55, R54 ;  /* 0x00000036370f723e */ /* 0x000fc400000000ff */
[----:B------:R-:W-:Y:S02]  /*16b80*/  F2FP.F16.F32.PACK_AB R24, R57, R56 ;  /* 0x000000383918723e */ /* 0x000fe400000000ff */
[----:B------:R-:W-:Y:S01]  /*16b90*/  F2FP.F16.F32.PACK_AB R25, R59, R58 ;  /* 0x0000003a3b19723e */ /* 0x000fe200000000ff */
[----:B------:R-:W-:Y:S01]  /*16ba0*/  STSM.16.M88.4 [R78], R12 ;  /* 0x0000000c4e007844 */ /* 0x000fe20000000200 */
[----:B------:R-:W-:Y:S02]  /*16bb0*/  F2FP.F16.F32.PACK_AB R26, R61, R60 ;  /* 0x0000003c3d1a723e */ /* 0x000fe400000000ff */
[----:B------:R-:W-:Y:S02]  /*16bc0*/  F2FP.F16.F32.PACK_AB R27, R63, R62 ;  /* 0x0000003e3f1b723e */ /* 0x000fe400000000ff */
[----:B------:R-:W-:Y:S02]  /*16bd0*/  MOV R40, R32 ;  /* 0x0000002000287202 */ /* 0x000fe40000000f00 */
[----:B------:R-:W-:Y:S01]  /*16be0*/  ISETP.NE.U32.AND P0, PT, RZ, UR4, PT ;  /* 0x00000004ff007c0c */ /* 0x000fe2000bf05070 */
[----:B------:R2:W-:Y:S01]  /*16bf0*/  STSM.16.M88.4 [R28], R24 ;  /* 0x000000181c007844 */ /* 0x0005e20000000200 */
[----:B-1----:R-:W-:-:S02]  /*16c00*/  IADD3 R8, P1, R186, UR4, RZ ;  /* 0x00000004ba087c10 */ /* 0x002fc4000ff3e0ff */
[----:B------:R-:W-:Y:S02]  /*16c10*/  F2FP.F16.F32.PACK_AB R32, R65, R64 ;  /* 0x000000404120723e */ /* 0x000fe400000000ff */
[----:B------:R-:W-:Y:S02]  /*16c20*/  F2FP.F16.F32.PACK_AB R33, R67, R66 ;  /* 0x000000424321723e */ /* 0x000fe400000000ff */
[----:B------:R-:W-:Y:S02]  /*16c30*/  F2FP.F16.F32.PACK_AB R34, R69, R68 ;  /* 0x000000444522723e */ /* 0x000fe400000000ff */
[----:B------:R-:W-:Y:S02]  /*16c40*/  F2FP.F16.F32.PACK_AB R37, R75, R74 ;  /* 0x0000004a4b25723e */ /* 0x000fe400000000ff */
[----:B------:R-:W-:Y:S01]  /*16c50*/  F2FP.F16.F32.PACK_AB R4, R81, R80 ;  /* 0x000000505104723e */ /* 0x000fe200000000ff */
[----:B------:R-:W-:Y:S01]  /*16c60*/  STSM.16.M88.4 [R71], R32 ;  /* 0x0000002047007844 */ /* 0x000fe20000000200 */
[----:B------:R-:W-:-:S02]  /*16c70*/  F2FP.F16.F32.PACK_AB R5, R83, R82 ;  /* 0x000000525305723e */ /* 0x000fc400000000ff */
[----:B------:R-:W-:Y:S01]  /*16c80*/  F2FP.F16.F32.PACK_AB R6, R85, R84 ;  /* 0x000000545506723e */ /* 0x000fe200000000ff */
[----:B------:R-:W-:Y:S01]  /*16c90*/  STSM.16.M88.4 [R70], R36 ;  /* 0x0000002446007844 */ /* 0x000fe20000000200 */
[----:B------:R-:W-:Y:S01]  /*16ca0*/  F2FP.F16.F32.PACK_AB R7, R87, R86 ;  /* 0x000000565707723e */ /* 0x000fe200000000ff */
[----:B--2---:R-:W1:Y:S01]  /*16cb0*/  LDC R28, c[0x0][0xbe8] ;  /* 0x0002fa00ff1c7b82 */ /* 0x004e620000000800 */
[----:B------:R-:W-:Y:S02]  /*16cc0*/  ISETP.NE.AND.EX P0, PT, RZ, UR5, PT, P0 ;  /* 0x00000005ff007c0c */ /* 0x000fe4000bf05300 */
[----:B------:R-:W-:Y:S01]  /*16cd0*/  IADD3.X R9, R187, UR5, RZ, P1, !PT ;  /* 0x00000005bb097c10 */ /* 0x000fe20008ffe4ff */
[----:B------:R-:W-:Y:S01]  /*16ce0*/  ULDC.64 UR4, c[0x0][0xc08] ;  /* 0x0003020000047ab9 */ /* 0x000fe20000000a00 */
[----:B------:R2:W-:Y:S03]  /*16cf0*/  STSM.16.M88.4 [R40], R4 ;  /* 0x0000000428007844 */ /* 0x0005e60000000200 */
[----:B------:R-:W-:Y:S01]  /*16d00*/  BAR.SYNC.DEFER_BLOCKING 0x1, 0x100 ;  /* 0x0044000000007b1d */ /* 0x000fe20000010000 */
[----:B------:R-:W-:-:S04]  /*16d10*/  ISETP.NE.U32.AND P2, PT, RZ, UR4, PT ;  /* 0x00000004ff007c0c */ /* 0x000fc8000bf45070 */
[----:B------:R-:W-:-:S13]  /*16d20*/  ISETP.NE.AND.EX P2, PT, RZ, UR5, PT, P2 ;  /* 0x00000005ff007c0c */ /* 0x000fda000bf45320 */
[----:B------:R-:W-:Y:S01]  /*16d30*/  @P2 IADD3 R186, P3, R186, UR4, RZ ;  /* 0x00000004baba2c10 */ /* 0x000fe2000ff7e0ff */
[----:B------:R-:W-:Y:S02]  /*16d40*/  ULDC UR4, c[0x0][0xa88] ;  /* 0x0002a20000047ab9 */ /* 0x000fe40000000800 */
[----:B--2---:R-:W-:Y:S02]  /*16d50*/  MOV R7, UR4 ;  /* 0x0000000400077c02 */ /* 0x004fe40008000f00 */
[----:B------:R-:W-:Y:S01]  /*16d60*/  @P2 IADD3.X R187, R187, UR5, RZ, P3, !PT ;  /* 0x00000005bbbb2c10 */ /* 0x000fe20009ffe4ff */
[----:B------:R2:W5:Y:S01]  /*16d70*/  @P0 LDG.E R48, desc[UR60][R8.64] ;  /* 0x0000003c08300981 */ /* 0x000562000c1e1900 */
[----:B-1----:R-:W-:-:S03]  /*16d80*/  ISETP.NE.AND P1, PT, R28, 0x1, PT ;  /* 0x000000011c00780c */ /* 0x002fc60003f25270 */
[----:B------:R2:W5:Y:S10]  /*16d90*/  @P2 LDG.E R7, desc[UR60][R186.64] ;  /* 0x0000003cba072981 */ /* 0x000574000c1e1900 */
[----:B------:R-:W1:Y:S08]  /*16da0*/  @P1 LDC R10, c[0x0][0xbec] ;  /* 0x0002fb00ff0a1b82 */ /* 0x000e700000000800 */
[----:B------:R-:W3:Y:S01]  /*16db0*/  @P1 LDC R11, c[0x0][0xbf0] ;  /* 0x0002fc00ff0b1b82 */ /* 0x000ee20000000800 */
[----:B--2---:R-:W-:Y:S05]  /*16dc0*/  @P2 BRA `(.L_x_646) ;  /* 0x0000000000102947 */ /* 0x004fea0003800000 */
[----:B------:R-:W-:Y:S05]  /*16dd0*/  @!P0 BRA `(.L_x_646) ;  /* 0x00000000000c8947 */ /* 0x000fea0003800000 */
[----:B------:R-:W2:Y:S04]  /*16de0*/  LDG.E R4, desc[UR60][R8.64] ;  /* 0x0000003c08047981 */ /* 0x000ea8000c1e1900 */
[----:B-----5:R-:W2:Y:S02]  /*16df0*/  LDG.E R7, desc[UR60][R8.64+0x4] ;  /* 0x0000043c08077981 */ /* 0x020ea4000c1e1900 */
[----:B--2---:R-:W-:-:S07]  /*16e00*/  IMAD.IADD R7, R7, 0x1, -R4 ;  /* 0x0000000107077824 */ /* 0x004fce00078e0a04 */
.L_x_646:
[----:B------:R-:W-:Y:S01]  /*16e10*/  SHF.R.S32.HI R54, RZ, 0x1f, R185 ;  /* 0x0000001fff367819 */ /* 0x000fe200000114b9 */
[----:B------:R-:W-:Y:S01]  /*16e20*/  ULDC.64 UR4, c[0x0][0xb90] ;  /* 0x0002e40000047ab9 */ /* 0x000fe20000000a00 */
[----:B------:R-:W-:Y:S01]  /*16e30*/  LEA R15, R190, R229, 0x7 ;  /* 0x000000e5be0f7211 */ /* 0x000fe200078e38ff */
[----:B-----5:R-:W-:Y:S01]  /*16e40*/  IMAD R57, R7, R28, RZ ;  /* 0x0000001c07397224 */ /* 0x020fe200078e02ff */
[----:B------:R-:W-:Y:S01]  /*16e50*/  SHF.R.S32.HI R49, RZ, 0x1f, R48 ;  /* 0x0000001fff317819 */ /* 0x000fe20000011430 */
[----:B------:R-:W-:Y:S01]  /*16e60*/  IMAD R4, R54, UR4, RZ ;  /* 0x0000000436047c24 */ /* 0x000fe2000f8e02ff */
[----:B------:R-:W-:Y:S01]  /*16e70*/  SEL R193, R193, RZ, !P0 ;  /* 0x000000ffc1c17207 */ /* 0x000fe20004000000 */
[----:B-1----:R-:W-:Y:S01]  /*16e80*/  @P1 IMAD.HI.U32 R6, R15, R10, RZ ;  /* 0x0000000a0f061227 */ /* 0x002fe200078e00ff */
[----:B------:R-:W-:Y:S02]  /*16e90*/  SEL R55, R188, RZ, !P0 ;  /* 0x000000ffbc377207 */ /* 0x000fe40004000000 */
[----:B------:R-:W-:Y:S01]  /*16ea0*/  LEA R14, R190, R227, 0x7 ;  /* 0x000000e3be0e7211 */ /* 0x000fe200078e38ff */
[----:B------:R-:W-:-:S02]  /*16eb0*/  IMAD R13, R185, UR5, R4 ;  /* 0x00000005b90d7c24 */ /* 0x000fc4000f8e0204 */
[----:B------:R-:W-:Y:S01]  /*16ec0*/  IMAD.MOV.U32 R9, RZ, RZ, R15 ;  /* 0x000000ffff097224 */ /* 0x000fe200078e000f */
[----:B---3--:R-:W-:Y:S01]  /*16ed0*/  @P1 SHF.R.U32.HI R9, RZ, R11, R6 ;  /* 0x0000000bff091219 */ /* 0x008fe20000011606 */
[----:B------:R-:W-:Y:S01]  /*16ee0*/  IMAD.WIDE.U32 R4, R185, UR4, R48 ;  /* 0x00000004b9047c25 */ /* 0x000fe2000f8e0030 */
[----:B------:R-:W-:Y:S01]  /*16ef0*/  LEA R11, R192, R182, 0x6 ;  /* 0x000000b6c00b7211 */ /* 0x000fe200078e30ff */
[----:B------:R-:W-:Y:S02]  /*16f00*/  ULDC.64 UR4, c[0x0][0xb98] ;  /* 0x0002e60000047ab9 */ /* 0x000fe40000000a00 */
[----:B------:R-:W-:Y:S01]  /*16f10*/  IMAD.IADD R5, R5, 0x1, R13 ;  /* 0x0000000105057824 */ /* 0x000fe200078e020d */
[----:B------:R-:W-:Y:S01]  /*16f20*/  IADD3 R13, -R9, RZ, RZ ;  /* 0x000000ff090d7210 */ /* 0x000fe20007ffe1ff */
[----:B------:R-:W-:-:S04]  /*16f30*/  IMAD.WIDE R20, R11, 0x2, R20 ;  /* 0x000000020b147825 */ /* 0x000fc800078e0214 */
[----:B------:R-:W-:Y:S01]  /*16f40*/  IMAD R6, R193, UR4, RZ ;  /* 0x00000004c1067c24 */ /* 0x000fe2000f8e02ff */
[C---:B------:R-:W-:Y:S01]  /*16f50*/  IADD3 R33, P6, R20.reuse, 0x4000, RZ ;  /* 0x0000400014217810 */ /* 0x040fe20007fde0ff */
[C---:B------:R-:W-:Y:S01]  /*16f60*/  IMAD.WIDE.U32 R4, R55.reuse, UR4, R4 ;  /* 0x0000000437047c25 */ /* 0x040fe2000f8e0004 */
[C---:B------:R-:W-:Y:S02]  /*16f70*/  IADD3 R37, P5, R20.reuse, 0x5000, RZ ;  /* 0x0000500014257810 */ /* 0x040fe40007fbe0ff */
[----:B------:R-:W-:Y:S01]  /*16f80*/  LOP3.LUT R7, R20, 0x380, RZ, 0xc0, !PT ;  /* 0x0000038014077812 */ /* 0x000fe200078ec0ff */
[----:B------:R-:W-:Y:S01]  /*16f90*/  IMAD R11, R28, R13, R15 ;  /* 0x0000000d1c0b7224 */ /* 0x000fe200078e020f */
[----:B------:R-:W-:Y:S01]  /*16fa0*/  SHF.R.S32.HI R13, RZ, 0x1f, R9 ;  /* 0x0000001fff0d7819 */ /* 0x000fe20000011409 */
[----:B------:R-:W-:Y:S01]  /*16fb0*/  IMAD R8, R55, UR5, R6 ;  /* 0x0000000537087c24 */ /* 0x000fe2000f8e0206 */
[----:B------:R-:W-:Y:S01]  /*16fc0*/  IADD3 R4, P2, R9, R4, RZ ;  /* 0x0000000409047210 */ /* 0x000fe20007f5e0ff */
[----:B------:R-:W-:Y:S01]  /*16fd0*/  ULDC.64 UR4, c[0x0][0xb88] ;  /* 0x0002e20000047ab9 */ /* 0x000fe20000000a00 */
[----:B------:R-:W-:-:S02]  /*16fe0*/  SHF.R.S32.HI R6, RZ, 0x1f, R11 ;  /* 0x0000001fff067819 */ /* 0x000fc4000001140b */
[----:B------:R-:W-:Y:S02]  /*16ff0*/  IADD3.X R5, R13, R5, R8, P2, !PT ;  /* 0x000000050d057210 */ /* 0x000fe400017fe408 */
[----:B------:R-:W-:Y:S01]  /*17000*/  IADD3 R9, P3, R20, 0x2000, RZ ;  /* 0x0000200014097810 */ /* 0x000fe20007f7e0ff */
[----:B------:R-:W-:Y:S01]  /*17010*/  IMAD R6, R6, UR4, RZ ;  /* 0x0000000406067c24 */ /* 0x000fe2000f8e02ff */
[C---:B------:R-:W-:Y:S01]  /*17020*/  IADD3 R25, P2, R20.reuse, 0x3000, RZ ;  /* 0x0000300014197810 */ /* 0x040fe20007f5e0ff */
[----:B------:R-:W-:Y:S01]  /*17030*/  IMAD.WIDE.U32 R4, R11, UR4, R4 ;  /* 0x000000040b047c25 */ /* 0x000fe2000f8e0004 */
[----:B------:R-:W-:Y:S02]  /*17040*/  LOP3.LUT R12, R9, 0x380, RZ, 0xc0, !PT ;  /* 0x00000380090c7812 */ /* 0x000fe400078ec0ff */
[----:B------:R-:W-:Y:S01]  /*17050*/  IADD3 R15, P0, R20, 0x1000, RZ ;  /* 0x00001000140f7810 */ /* 0x000fe20007f1e0ff */
[----:B------:R-:W-:Y:S01]  /*17060*/  IMAD R13, R11, UR5, R6 ;  /* 0x000000050b0d7c24 */ /* 0x000fe2000f8e0206 */
[----:B------:R-:W-:Y:S01]  /*17070*/  ULDC.64 UR4, c[0x0][0xb50] ;  /* 0x0002d40000047ab9 */ /* 0x000fe20000000a00 */
[----:B------:R-:W-:-:S02]  /*17080*/  SHF.R.U64 R12, R12, 0x3, RZ ;  /* 0x000000030c0c7819 */ /* 0x000fc400000012ff */
[----:B------:R-:W-:Y:S01]  /*17090*/  IMAD.IADD R5, R5, 0x1, R13 ;  /* 0x0000000105057824 */ /* 0x000fe200078e020d */
[C---:B------:R-:W-:Y:S01]  /*170a0*/  LEA R6, P4, R4.reuse, UR4, 0x2 ;  /* 0x0000000404067c11 */ /* 0x040fe2000f8810ff */
[----:B------:R-:W-:Y:S01]  /*170b0*/  IMAD.X R13, RZ, RZ, R21, P3 ;  /* 0x000000ffff0d7224 */ /* 0x000fe200018e0615 */
[----:B------:R-:W-:Y:S02]  /*170c0*/  LOP3.LUT R24, R25, 0x380, RZ, 0xc0, !PT ;  /* 0x0000038019187812 */ /* 0x000fe400078ec0ff */
[----:B------:R-:W-:Y:S01]  /*170d0*/  LEA.HI.X R10, R4, UR5, R5, 0x2, P4 ;  /* 0x00000005040a7c11 */ /* 0x000fe2000a0f1405 */
[----:B------:R-:W-:Y:S01]  /*170e0*/  SHFL.IDX PT, R50, R6, RZ, 0x1c1f ;  /* 0x001c1fff06327589 */ /* 0x000fe200000e0000 */
[----:B------:R-:W-:Y:S01]  /*170f0*/  LOP3.LUT R12, R12, R9, RZ, 0x3c, !PT ;  /* 0x000000090c0c7212 */ /* 0x000fe200078e3cff */
[----:B------:R-:W-:Y:S01]  /*17100*/  IMAD.X R9, RZ, RZ, R21, P0 ;  /* 0x000000ffff097224 */ /* 0x000fe200000e0615 */
[----:B------:R-:W-:Y:S01]  /*17110*/  SHF.R.U64 R24, R24, 0x3, RZ ;  /* 0x0000000318187819 */ /* 0x000fe200000012ff */
[----:B------:R-:W1:Y:S01]  /*17120*/  SHFL.IDX PT, R51, R10, RZ, 0x1c1f ;  /* 0x001c1fff0a337589 */ /* 0x000e6200000e0000 */
[----:B------:R-:W-:Y:S01]  /*17130*/  LOP3.LUT P0, RZ, R196, 0x3, RZ, 0xc0, !PT ;  /* 0x00000003c4ff7812 */ /* 0x000fe2000780c0ff */
[----:B------:R-:W-:Y:S01]  /*17140*/  ULDC.64 UR4, c[0x0][0xaa0] ;  /* 0x0002a80000047ab9 */ /* 0x000fe20000000a00 */
[----:B------:R-:W-:Y:S01]  /*17150*/  LOP3.LUT R24, R24, R25, RZ, 0x3c, !PT ;  /* 0x0000001918187212 */ /* 0x000fe200078e3cff */
[----:B------:R-:W-:Y:S01]  /*17160*/  SHFL.IDX PT, R52, R6, 0x1, 0x1c1f ;  /* 0x003c1f0006347f89 */ /* 0x000fe200000e0000 */
[----:B------:R-:W-:-:S02]  /*17170*/  IADD3.X R25, RZ, R21, RZ, P2, !PT ;  /* 0x00000015ff197210 */ /* 0x000fc400017fe4ff */
[C---:B------:R-:W-:Y:S01]  /*17180*/  IADD3 R4, R14.reuse, 0x8, RZ ;  /* 0x000000080e047810 */ /* 0x040fe20007ffe0ff */
[----:B------:R-:W2:Y:S01]  /*17190*/  SHFL.IDX PT, R53, R10, 0x1, 0x1c1f ;  /* 0x003c1f000a357f89 */ /* 0x000ea200000e0000 */
[-C--:B------:R-:W-:Y:S02]  /*171a0*/  ISETP.GE.OR P2, PT, R14, R57.reuse, P0 ;  /* 0x000000390e00720c */ /* 0x080fe40000746670 */
[----:B------:R-:W-:Y:S02]  /*171b0*/  ISETP.GE.OR P0, PT, R4, R57, P0 ;  /* 0x000000390400720c */ /* 0x000fe40000706670 */
[C---:B------:R-:W-:Y:S02]  /*171c0*/  IADD3 R5, P3, R20.reuse, 0x7000, RZ ;  /* 0x0000700014057810 */ /* 0x040fe40007f7e0ff */
[----:B------:R-:W-:Y:S02]  /*171d0*/  IADD3 R41, P4, R20, 0x6000, RZ ;  /* 0x0000600014297810 */ /* 0x000fe40007f9e0ff */
[----:B------:R-:W-:-:S02]  /*171e0*/  LOP3.LUT R4, R5, 0x380, RZ, 0xc0, !PT ;  /* 0x0000038005047812 */ /* 0x000fc400078ec0ff */
[----:B------:R-:W-:Y:S02]  /*171f0*/  LOP3.LUT R32, R33, 0x380, RZ, 0xc0, !PT ;  /* 0x0000038021207812 */ /* 0x000fe400078ec0ff */
[----:B------:R-:W-:Y:S02]  /*17200*/  LOP3.LUT R36, R37, 0x380, RZ, 0xc0, !PT ;  /* 0x0000038025247812 */ /* 0x000fe400078ec0ff */
[----:B------:R-:W-:Y:S01]  /*17210*/  LOP3.LUT R40, R41, 0x380, RZ, 0xc0, !PT ;  /* 0x0000038029287812 */ /* 0x000fe200078ec0ff */
[----:B-1----:R1:W-:Y:S01]  /*17220*/  @!P2 ST.E desc[UR60][R50.64], R0 ;  /* 0x000000003200a985 */ /* 0x0023e2000c10193c */
[----:B------:R-:W-:Y:S02]  /*17230*/  SHF.R.U64 R7, R7, 0x3, RZ ;  /* 0x0000000307077819 */ /* 0x000fe400000012ff */
[----:B------:R-:W-:Y:S02]  /*17240*/  SHF.R.U64 R4, R4, 0x3, RZ ;  /* 0x0000000304047819 */ /* 0x000fe400000012ff */
[----:B------:R-:W-:-:S02]  /*17250*/  SHF.R.U64 R32, R32, 0x3, RZ ;  /* 0x0000000320207819 */ /* 0x000fc400000012ff */
[----:B------:R-:W-:Y:S01]  /*17260*/  SHF.R.U64 R36, R36, 0x3, RZ ;  /* 0x0000000324247819 */ /* 0x000fe200000012ff */
[----:B--2---:R2:W-:Y:S01]  /*17270*/  @!P0 ST.E desc[UR60][R52.64], R3 ;  /* 0x0000000334008985 */ /* 0x0045e2000c10193c */
[----:B------:R-:W-:Y:S02]  /*17280*/  SHF.R.U64 R40, R40, 0x3, RZ ;  /* 0x0000000328287819 */ /* 0x000fe400000012ff */
[----:B------:R-:W-:Y:S01]  /*17290*/  LOP3.LUT R20, R7, R20, RZ, 0x3c, !PT ;  /* 0x0000001407147212 */ /* 0x000fe200078e3cff */
[----:B-1----:R-:W1:Y:S01]  /*172a0*/  @P1 LDC R51, c[0x0][0xbec] ;  /* 0x0002fb00ff331b82 */ /* 0x002e620000000800 */
[----:B------:R-:W-:Y:S01]  /*172b0*/  LOP3.LUT R32, R32, R33, RZ, 0x3c, !PT ;  /* 0x0000002120207212 */ /* 0x000fe200078e3cff */
[--C-:B------:R-:W-:Y:S01]  /*172c0*/  IMAD.X R33, RZ, RZ, R21.reuse, P6 ;  /* 0x000000ffff217224 */ /* 0x100fe200030e0615 */
[----:B------:R-:W-:Y:S01]  /*172d0*/  LOP3.LUT R36, R36, R37, RZ, 0x3c, !PT ;  /* 0x0000002524247212 */ /* 0x000fe200078e3cff */
[----:B------:R-:W5:Y:S01]  /*172e0*/  LD.E.128 R24, desc[UR60][R24.64] ;  /* 0x0000003c18187980 */ /* 0x000f62000c101d00 */
[----:B------:R-:W-:Y:S01]  /*172f0*/  LOP3.LUT R40, R40, R41, RZ, 0x3c, !PT ;  /* 0x0000002928287212 */ /* 0x000fe200078e3cff */
[----:B------:R-:W-:Y:S01]  /*17300*/  IMAD.X R41, RZ, RZ, R21, P4 ;  /* 0x000000ffff297224 */ /* 0x000fe200020e0615 */
[----:B------:R-:W-:Y:S01]  /*17310*/  LOP3.LUT R44, R4, R5, RZ, 0x3c, !PT ;  /* 0x00000005042c7212 */ /* 0x000fe200078e3cff */
[----:B--2---:R-:W-:Y:S01]  /*17320*/  IMAD R3, R49, UR4, RZ ;  /* 0x0000000431037c24 */ /* 0x004fe2000f8e02ff */
[-C--:B------:R-:W-:Y:S01]  /*17330*/  IADD3.X R37, RZ, R21.reuse, RZ, P5, !PT ;  /* 0x00000015ff257210 */ /* 0x080fe20002ffe4ff */
[----:B------:R-:W2:Y:S01]  /*17340*/  @P1 LDC R49, c[0x0][0xbf0] ;  /* 0x0002fc00ff311b82 */ /* 0x000ea20000000800 */
[----:B------:R-:W-:Y:S01]  /*17350*/  IADD3.X R45, RZ, R21, RZ, P3, !PT ;  /* 0x00000015ff2d7210 */ /* 0x000fe20001ffe4ff */
[----:B------:R3:W5:Y:S01]  /*17360*/  LD.E.128 R4, desc[UR60][R20.64] ;  /* 0x0000003c14047980 */ /* 0x000762000c101d00 */
[----:B------:R-:W-:Y:S01]  /*17370*/  IMAD R3, R48, UR5, R3 ;  /* 0x0000000530037c24 */ /* 0x000fe2000f8e0203 */
[----:B------:R-:W-:-:S02]  /*17380*/  LOP3.LUT R8, R15, 0x380, RZ, 0xc0, !PT ;  /* 0x000003800f087812 */ /* 0x000fc400078ec0ff */
[----:B------:R-:W5:Y:S02]  /*17390*/  LD.E.128 R32, desc[UR60][R32.64] ;  /* 0x0000003c20207980 */ /* 0x000f64000c101d00 */
[----:B------:R-:W-:Y:S02]  /*173a0*/  SHF.R.U64 R8, R8, 0x3, RZ ;  /* 0x0000000308087819 */ /* 0x000fe400000012ff */
[----:B------:R-:W5:Y:S01]  /*173b0*/  LD.E.128 R36, desc[UR60][R36.64] ;  /* 0x0000003c24247980 */ /* 0x000f62000c101d00 */
[----:B---3--:R-:W-:Y:S01]  /*173c0*/  IMAD.WIDE.U32 R20, R48, UR4, RZ ;  /* 0x0000000430147c25 */ /* 0x008fe2000f8e00ff */
[----:B------:R-:W-:Y:S01]  /*173d0*/  ULDC.64 UR4, c[0x0][0xae8] ;  /* 0x0002ba0000047ab9 */ /* 0x000fe20000000a00 */
[----:B------:R-:W-:Y:S01]  /*173e0*/  LOP3.LUT R8, R8, R15, RZ, 0x3c, !PT ;  /* 0x0000000f08087212 */ /* 0x000fe200078e3cff */
[----:B------:R-:W5:Y:S01]  /*173f0*/  LD.E.128 R40, desc[UR60][R40.64] ;  /* 0x0000003c28287980 */ /* 0x000f62000c101d00 */
[----:B------:R-:W-:Y:S01]  /*17400*/  IMAD.IADD R21, R21, 0x1, R3 ;  /* 0x0000000115157824 */ /* 0x000fe200078e0203 */
[----:B------:R-:W-:Y:S01]  /*17410*/  LEA R3, R184, R192, 0x5 ;  /* 0x000000c0b8037211 */ /* 0x000fe200078e28ff */
[----:B------:R-:W-:Y:S01]  /*17420*/  IMAD R0, R54, UR4, RZ ;  /* 0x0000000436007c24 */ /* 0x000fe2000f8e02ff */
[----:B------:R-:W5:Y:S01]  /*17430*/  LD.E.128 R12, desc[UR60][R12.64] ;  /* 0x0000003c0c0c7980 */ /* 0x000f62000c101d00 */
[----:B------:R-:W-:-:S03]  /*17440*/  IMAD.WIDE.U32 R20, R185, UR4, R20 ;  /* 0x00000004b9147c25 */ /* 0x000fc6000f8e0014 */
[----:B------:R-:W5:Y:S01]  /*17450*/  LD.E.128 R8, desc[UR60][R8.64] ;  /* 0x0000003c08087980 */ /* 0x000f62000c101d00 */
[----:B------:R-:W-:Y:S02]  /*17460*/  IMAD R50, R190, 0x80, R3 ;  /* 0x00000080be327824 */ /* 0x000fe400078e0203 */
[----:B------:R-:W-:Y:S01]  /*17470*/  IMAD R3, R185, UR5, R0 ;  /* 0x00000005b9037c24 */ /* 0x000fe2000f8e0200 */
[----:B------:R-:W-:Y:S01]  /*17480*/  ULDC.64 UR4, c[0x0][0xaf0] ;  /* 0x0002bc0000047ab9 */ /* 0x000fe20000000a00 */
[----:B-1----:R-:W-:Y:S01]  /*17490*/  @P1 IMAD.HI.U32 R0, R50, R51, RZ ;  /* 0x0000003332001227 */ /* 0x002fe200078e00ff */
[----:B------:R-:W5:Y:S02]  /*174a0*/  LD.E.128 R44, desc[UR60][R44.64] ;  /* 0x0000003c2c2c7980 */ /* 0x000f64000c101d00 */
[----:B------:R-:W-:Y:S01]  /*174b0*/  IADD3 R21, R21, R3, RZ ;  /* 0x0000000315157210 */ /* 0x000fe20007ffe0ff */
[----:B------:R-:W-:Y:S01]  /*174c0*/  IMAD.MOV.U32 R3, RZ, RZ, R50 ;  /* 0x000000ffff037224 */ /* 0x000fe200078e0032 */
[----:B--2---:R-:W-:Y:S01]  /*174d0*/  @P1 SHF.R.U32.HI R3, RZ, R49, R0 ;  /* 0x00000031ff031219 */ /* 0x004fe20000011600 */
[----:B------:R-:W-:Y:S01]  /*174e0*/  IMAD R48, R193, UR4, RZ ;  /* 0x00000004c1307c24 */ /* 0x000fe2000f8e02ff */
[----:B------:R-:W-:Y:S01]  /*174f0*/  @!PT LDS RZ, [RZ] ;  /* 0x00000000fffff984 */ /* 0x000fe20000000800 */
[----:B------:R-:W-:Y:S01]  /*17500*/  @!PT LDS RZ, [RZ] ;  /* 0x00000000fffff984 */ /* 0x000fe20000000800 */
[----:B------:R-:W-:Y:S01]  /*17510*/  @!PT LDS RZ, [RZ] ;  /* 0x00000000fffff984 */ /* 0x000fe20000000800 */
[----:B------:R-:W-:Y:S01]  /*17520*/  @!PT LDS RZ, [RZ] ;  /* 0x00000000fffff984 */ /* 0x000fe20000000800 */
[----:B------:R1:W-:Y:S06]  /*17530*/  MEMBAR.ALL.CTA ;  /* 0x0000000000007992 */ /* 0x0003ec0000008000 */
[----:B-1----:R-:W1:Y:S01]  /*17540*/  FENCE.VIEW.ASYNC.S ;  /* 0x00000000000073c6 */ /* 0x002e620000000000 */
[----:B------:R-:W-:Y:S01]  /*17550*/  IMAD.WIDE.U32 R20, R55, UR4, R20 ;  /* 0x0000000437147c25 */ /* 0x000fe2000f8e0014 */
[----:B------:R-:W-:-:S02]  /*17560*/  SHF.R.S32.HI R0, RZ, 0x1f, R3 ;  /* 0x0000001fff007819 */ /* 0x000fc40000011403 */
[----:B------:R-:W-:Y:S01]  /*17570*/  IADD3 R51, -R3, RZ, RZ ;  /* 0x000000ff03337210 */ /* 0x000fe20007ffe1ff */
[----:B------:R-:W-:Y:S01]  /*17580*/  IMAD R49, R55, UR5, R48 ;  /* 0x0000000537317c24 */ /* 0x000fe2000f8e0230 */
[----:B------:R-:W-:Y:S02]  /*17590*/  ULDC.64 UR4, c[0x0][0xae0] ;  /* 0x0002b80000047ab9 */ /* 0x000fe40000000a00 */
[----:B------:R-:W-:Y:S02]  /*175a0*/  IMAD R0, R0, UR4, RZ ;  /* 0x0000000400007c24 */ /* 0x000fe4000f8e02ff */
[----:B------:R-:W-:Y:S02]  /*175b0*/  IMAD.IADD R21, R21, 0x1, R49 ;  /* 0x0000000115157824 */ /* 0x000fe400078e0231 */
[----:B------:R-:W-:Y:S02]  /*175c0*/  IMAD R49, R28, R51, R50 ;  /* 0x000000331c317224 */ /* 0x000fe400078e0232 */
[----:B------:R-:W-:-:S02]  /*175d0*/  IMAD R51, R3, UR5, R0 ;  /* 0x0000000503337c24 */ /* 0x000fc4000f8e0200 */
[----:B------:R-:W-:Y:S01]  /*175e0*/  IMAD.WIDE.U32 R20, R3, UR4, R20 ;  /* 0x0000000403147c25 */ /* 0x000fe2000f8e0014 */
[----:B------:R-:W-:Y:S01]  /*175f0*/  SHF.R.S32.HI R0, RZ, 0x1f, R49 ;  /* 0x0000001fff007819 */ /* 0x000fe20000011431 */
[----:B------:R-:W-:Y:S01]  /*17600*/  ULDC.64 UR4, c[0x0][0xad8] ;  /* 0x0002b60000047ab9 */ /* 0x000fe20000000a00 */
[----:B------:R-:W-:Y:S01]  /*17610*/  LEA R50, R190, R192, 0x7 ;  /* 0x000000c0be327211 */ /* 0x000fe200078e38ff */
[----:B------:R-:W-:Y:S02]  /*17620*/  IMAD.IADD R21, R21, 0x1, R51 ;  /* 0x0000000115157824 */ /* 0x000fe400078e0233 */
[----:B------:R-:W-:Y:S01]  /*17630*/  IMAD R28, R0, UR4, RZ ;  /* 0x00000004001c7c24 */ /* 0x000fe2000f8e02ff */
[C---:B------:R-:W-:Y:S01]  /*17640*/  IADD3 R0, R50.reuse, 0x20, RZ ;  /* 0x0000002032007810 */ /* 0x040fe20007ffe0ff */
[----:B------:R-:W-:Y:S01]  /*17650*/  IMAD.WIDE.U32 R20, R49, UR4, R20 ;  /* 0x0000000431147c25 */ /* 0x000fe2000f8e0014 */
[----:B------:R-:W-:-:S03]  /*17660*/  ISETP.GE.AND P2, PT, R50, R57, PT ;  /* 0x000000393200720c */ /* 0x000fc60003f46270 */
[----:B------:R-:W-:Y:S01]  /*17670*/  IMAD R51, R49, UR5, R28 ;  /* 0x0000000531337c24 */ /* 0x000fe2000f8e021c */
[-C--:B------:R-:W-:Y:S01]  /*17680*/  ISETP.GE.AND P0, PT, R0, R57.reuse, PT ;  /* 0x000000390000720c */ /* 0x080fe20003f06270 */
[----:B------:R-:W-:Y:S01]  /*17690*/  VIADD R0, R2, 0x2a820 ;  /* 0x0002a82002007836 */ /* 0x000fe20000000000 */
[----:B------:R-:W-:Y:S01]  /*176a0*/  ULDC.64 UR4, c[0x0][0xa80] ;  /* 0x0002a00000047ab9 */ /* 0x000fe20000000a00 */
[----:B------:R-:W-:Y:S01]  /*176b0*/  IADD3 R3, R50, 0x40, RZ ;  /* 0x0000004032037810 */ /* 0x000fe20007ffe0ff */
[----:B------:R-:W-:Y:S01]  /*176c0*/  IMAD.IADD R21, R21, 0x1, R51 ;  /* 0x0000000115157824 */ /* 0x000fe200078e0233 */
[----:B------:R-:W-:Y:S02]  /*176d0*/  LEA R28, P3, R20, UR4, 0x1 ;  /* 0x00000004141c7c11 */ /* 0x000fe4000f8608ff */
[----:B------:R-:W-:Y:S02]  /*176e0*/  ISETP.GE.AND P1, PT, R3, R57, PT ;  /* 0x000000390300720c */ /* 0x000fe40003f26270 */
[----:B------:R-:W-:-:S02]  /*176f0*/  PRMT R0, RZ, 0x654, R0 ;  /* 0x00000654ff007816 */ /* 0x000fc40000000000 */
[----:B------:R-:W-:Y:S01]  /*17700*/  LEA.HI.X R3, R20, UR5, R21, 0x1, P3 ;  /* 0x0000000514037c11 */ /* 0x000fe200098f0c15 */
[----:B-1----:R1:W2:Y:S01]  /*17710*/  SHFL.IDX PT, R48, R28, RZ, 0x181f ;  /* 0x00181fff1c307589 */ /* 0x0022a200000e0000 */
[----:B------:R3:W-:Y:S01]  /*17720*/  SYNCS.ARRIVE.TRANS64.RED.A1T0 RZ, [R0+URZ], RZ ;  /* 0x000000ff00ff79a7 */ /* 0x0007e2000810043f */
[----:B------:R-:W-:Y:S01]  /*17730*/  BSSY B1, `(.L_x_647) ;  /* 0x000000e000017945 */ /* 0x000fe20003800000 */
[----:B------:R-:W-:Y:S02]  /*17740*/  SHF.R.S32.HI R56, RZ, 0x1f, R183 ;  /* 0x0000001fff387819 */ /* 0x000fe400000114b7 */
[----:B------:R-:W-:Y:S01]  /*17750*/  SHF.R.S32.HI R58, RZ, 0x1f, R182 ;  /* 0x0000001fff3a7819 */ /* 0x000fe200000114b6 */
[----:B---3--:R1:W3:Y:S01]  /*17760*/  SHFL.IDX PT, R0, R3, RZ, 0x181f ;  /* 0x00181fff03007589 */ /* 0x0082e200000e0000 */
[----:B------:R-:W-:Y:S05]  /*17770*/  @P2 BRA `(.L_x_648) ;  /* 0x0000000000242947 */ /* 0x000fea0003800000 */
[----:B------:R-:W-:Y:S02]  /*17780*/  ULDC UR4, c[0x0][0xac8] ;  /* 0x0002b20000047ab9 */ /* 0x000fe40000000800 */
[----:B------:R-:W-:Y:S02]  /*17790*/  ISETP.GE.AND P2, PT, R182, UR4, PT ;  /* 0x00000004b6007c0c */ /* 0x000fe4000bf46270 */
[----:B------:R-:W-:-:S11]  /*177a0*/  ISETP.GE.AND P3, PT, R183, UR4, PT ;  /* 0x00000004b7007c0c */ /* 0x000fd6000bf66270 */
[CC--:B--2---:R-:W-:Y:S02]  /*177b0*/  @!P2 LEA R20, P4, R182.reuse, R48.reuse, 0x1 ;  /* 0x00000030b614a211 */ /* 0x0c4fe400078808ff */
[C---:B------:R-:W-:Y:S02]  /*177c0*/  @!P3 LEA R48, P5, R183.reuse, R48, 0x1 ;  /* 0x00000030b730b211 */ /* 0x040fe400078a08ff */
[-C--:B---3--:R-:W-:Y:S02]  /*177d0*/  @!P2 LEA.HI.X R21, R182, R0.reuse, R58, 0x1, P4 ;  /* 0x00000000b615a211 */ /* 0x088fe400020f0c3a */
[----:B------:R-:W-:-:S03]  /*177e0*/  @!P3 LEA.HI.X R49, R183, R0, R56, 0x1, P5 ;  /* 0x00000000b731b211 */ /* 0x000fc600028f0c38 */
[----:B-----5:R4:W-:Y:S04]  /*177f0*/  @!P2 ST.E.128 desc[UR60][R20.64], R4 ;  /* 0x000000041400a985 */ /* 0x0209e8000c101d3c */
[----:B------:R4:W-:Y:S02]  /*17800*/  @!P3 ST.E.128 desc[UR60][R48.64], R32 ;  /* 0x000000203000b985 */ /* 0x0009e4000c101d3c */
.L_x_648:
[----:B------:R-:W-:Y:S05]  /*17810*/  BSYNC B1 ;  /* 0x0000000000017941 */ /* 0x000fea0003800000 */
.L_x_647:
[----:B---3--:R3:W0:Y:S01]  /*17820*/  SHFL.IDX PT, R0, R3, 0x1, 0x181f ;  /* 0x00381f0003007f89 */ /* 0x00862200000e0000 */
[----:B------:R-:W-:Y:S03]  /*17830*/  BSSY B1, `(.L_x_649) ;  /* 0x000000c000017945 */ /* 0x000fe60003800000 */
[----:B----45:R3:W4:Y:S01]  /*17840*/  SHFL.IDX PT, R6, R28, 0x1, 0x181f ;  /* 0x00381f001c067f89 */ /* 0x03072200000e0000 */
[----:B------:R-:W-:Y:S05]  /*17850*/  @P0 BRA `(.L_x_650) ;  /* 0x0000000000240947 */ /* 0x000fea0003800000 */
[----:B------:R-:W-:Y:S02]  /*17860*/  ULDC UR4, c[0x0][0xac8] ;  /* 0x0002b20000047ab9 */ /* 0x000fe40000000800 */
[----:B------:R-:W-:Y:S02]  /*17870*/  ISETP.GE.AND P3, PT, R182, UR4, PT ;  /* 0x00000004b6007c0c */ /* 0x000fe4000bf66270 */
[----:B------:R-:W-:-:S11]  /*17880*/  ISETP.GE.AND P4, PT, R183, UR4, PT ;  /* 0x00000004b7007c0c */ /* 0x000fd6000bf86270 */
[CC--:B----4-:R-:W-:Y:S02]  /*17890*/  @!P3 LEA R4, P0, R182.reuse, R6.reuse, 0x1 ;  /* 0x00000006b604b211 */ /* 0x0d0fe400078008ff */
[C---:B------:R-:W-:Y:S02]  /*178a0*/  @!P4 LEA R6, P2, R183.reuse, R6, 0x1 ;  /* 0x00000006b706c211 */ /* 0x040fe400078408ff */
[-C--:B0-----:R-:W-:Y:S02]  /*178b0*/  @!P3 LEA.HI.X R5, R182, R0.reuse, R58, 0x1, P0 ;  /* 0x00000000b605b211 */ /* 0x081fe400000f0c3a */
[----:B------:R-:W-:-:S03]  /*178c0*/  @!P4 LEA.HI.X R7, R183, R0, R56, 0x1, P2 ;  /* 0x00000000b707c211 */ /* 0x000fc600010f0c38 */
[----:B------:R0:W-:Y:S04]  /*178d0*/  @!P3 ST.E.128 desc[UR60][R4.64], R8 ;  /* 0x000000080400b985 */ /* 0x0001e8000c101d3c */
[----:B------:R0:W-:Y:S02]  /*178e0*/  @!P4 ST.E.128 desc[UR60][R6.64], R36 ;  /* 0x000000240600c985 */ /* 0x0001e4000c101d3c */
.L_x_650:
[----:B------:R-:W-:Y:S05]  /*178f0*/  BSYNC B1 ;  /* 0x0000000000017941 */ /* 0x000fea0003800000 */
.L_x_649:
[----:B0-----:R0:W0:Y:S01]  /*17900*/  SHFL.IDX PT, R0, R3, 0x2, 0x181f ;  /* 0x00581f0003007f89 */ /* 0x00102200000e0000 */
[----:B------:R-:W-:Y:S03]  /*17910*/  BSSY B1, `(.L_x_651) ;  /* 0x000000c000017945 */ /* 0x000fe60003800000 */
[----:B----4-:R4:W0:Y:S01]  /*17920*/  SHFL.IDX PT, R6, R28, 0x2, 0x181f ;  /* 0x00581f001c067f89 */ /* 0x01082200000e0000 */
        /* <DEDUP_REMOVED lines=8> */
[----:B------:R0:W-:Y:S04]  /*179b0*/  @!P2 ST.E.128 desc[UR60][R4.64], R12 ;  /* 0x0000000c0400a985 */ /* 0x0001e8000c101d3c */
[----:B------:R0:W-:Y:S02]  /*179c0*/  @!P3 ST.E.128 desc[UR60][R6.64], R40 ;  /* 0x000000280600b985 */ /* 0x0001e4000c101d3c */
.L_x_652:
[----:B------:R-:W-:Y:S05]  /*179d0*/  BSYNC B1 ;  /* 0x0000000000017941 */ /* 0x000fea0003800000 */
.L_x_651:
[----:B0-----:R-:W-:Y:S01]  /*179e0*/  IADD3 R0, R50, 0x60, RZ ;  /* 0x0000006032007810 */ /* 0x001fe20007ffe0ff */
[----:B-1-3--:R-:W0:Y:S03]  /*179f0*/  SHFL.IDX PT, R3, R3, 0x3, 0x181f ;  /* 0x00781f0003037f89 */ /* 0x00ae2600000e0000 */
[----:B------:R-:W-:Y:S01]  /*17a00*/  ISETP.GE.AND P0, PT, R0, R57, PT ;  /* 0x000000390000720c */ /* 0x000fe20003f06270 */
[----:B----4-:R-:W1:-:S12]  /*17a10*/  SHFL.IDX PT, R28, R28, 0x3, 0x181f ;  /* 0x00781f001c1c7f89 */ /* 0x010e5800000e0000 */
[----:B------:R-:W-:Y:S05]  /*17a20*/  @P0 BRA `(.L_x_653) ;  /* 0x0000000800ec0947 */ /* 0x000fea0003800000 */
[----:B------:R-:W-:Y:S02]  /*17a30*/  ULDC UR4, c[0x0][0xac8] ;  /* 0x0002b20000047ab9 */ /* 0x000fe40000000800 */
[----:B------:R-:W-:-:S13]  /*17a40*/  ISETP.GE.AND P1, PT, R182, UR4, PT ;  /* 0x00000004b6007c0c */ /* 0x000fda000bf26270 */
[----:B-1----:R-:W-:-:S04]  /*17a50*/  @!P1 LEA R4, P0, R182, R28, 0x1 ;  /* 0x0000001cb6049211 */ /* 0x002fc800078008ff */
        /* <DEDUP_REMOVED lines=8> */
.L_x_645:
[----:B------:R-:W-:Y:S01]  /*17ae0*/  ULDC.64 UR4, c[0x0][0xc00] ;  /* 0x0003000000047ab9 */ /* 0x000fe20000000a00 */
[----:B------:R-:W-:Y:S01]  /*17af0*/  IMAD.MOV.U32 R3, RZ, RZ, RZ ;  /* 0x000000ffff037224 */ /* 0x000fe200078e00ff */
[----:B------:R-:W-:Y:S01]  /*17b00*/  ISETP.NE.U32.AND P0, PT, RZ, UR4, PT ;  /* 0x00000004ff007c0c */ /* 0x000fe2000bf05070 */
[----:B------:R-:W2:Y:S01]  /*17b10*/  LDC R25, c[0x0][0xbe8] ;  /* 0x0002fa00ff197b82 */ /* 0x000ea20000000800 */
[----:B------:R-:W-:Y:S02]  /*17b20*/  IADD3 R4, P1, R186, UR4, RZ ;  /* 0x00000004ba047c10 */ /* 0x000fe4000ff3e0ff */
[----:B------:R-:W-:Y:S02]  /*17b30*/  ISETP.NE.AND.EX P0, PT, RZ, UR5, PT, P0 ;  /* 0x00000005ff007c0c */ /* 0x000fe4000bf05300 */
[----:B------:R-:W-:Y:S01]  /*17b40*/  IADD3.X R5, R187, UR5, RZ, P1, !PT ;  /* 0x00000005bb057c10 */ /* 0x000fe20008ffe4ff */
[----:B------:R-:W-:Y:S02]  /*17b50*/  ULDC.64 UR4, c[0x0][0xc08] ;  /* 0x0003020000047ab9 */ /* 0x000fe40000000a00 */
[----:B------:R-:W-:-:S04]  /*17b60*/  ISETP.NE.U32.AND P1, PT, RZ, UR4, PT ;  /* 0x00000004ff007c0c */ /* 0x000fc8000bf25070 */
[----:B------:R-:W-:-:S04]  /*17b70*/  ISETP.NE.AND.EX P1, PT, RZ, UR5, PT, P1 ;  /* 0x00000005ff007c0c */ /* 0x000fc8000bf25310 */
[----:B------:R3:W5:Y:S09]  /*17b80*/  @P0 LDG.E R3, desc[UR60][R4.64] ;  /* 0x0000003c04030981 */ /* 0x000772000c1e1900 */
[----:B------:R-:W-:Y:S01]  /*17b90*/  @P1 IADD3 R186, P2, R186, UR4, RZ ;  /* 0x00000004baba1c10 */ /* 0x000fe2000ff5e0ff */
[----:B------:R-:W-:-:S02]  /*17ba0*/  ULDC UR4, c[0x0][0xa88] ;  /* 0x0002a20000047ab9 */ /* 0x000fc40000000800 */
[----:B------:R-:W-:Y:S02]  /*17bb0*/  MOV R0, UR4 ;  /* 0x0000000400007c02 */ /* 0x000fe40008000f00 */
[----:B------:R-:W-:-:S05]  /*17bc0*/  @P1 IADD3.X R187, R187, UR5, RZ, P2, !PT ;  /* 0x00000005bbbb1c10 */ /* 0x000fca00097fe4ff */
[----:B------:R3:W5:Y:S01]  /*17bd0*/  @P1 LDG.E R0, desc[UR60][R186.64] ;  /* 0x0000003cba001981 */ /* 0x000762000c1e1900 */
[----:B--2---:R-:W-:Y:S01]  /*17be0*/  ISETP.NE.AND P2, PT, R25, 0x1, PT ;  /* 0x000000011900780c */ /* 0x004fe20003f45270 */
[----:B------:R-:W2:-:S12]  /*17bf0*/  S2R R6, SR_TID.X ;  /* 0x0000000000067919 */ /* 0x000e980000002100 */
[----:B------:R-:W0:Y:S08]  /*17c00*/  @P2 LDC R14, c[0x0][0xbec] ;  /* 0x0002fb00ff0e2b82 */ /* 0x000e300000000800 */
[----:B------:R-:W0:Y:S01]  /*17c10*/  @P2 LDC R27, c[0x0][0xbf0] ;  /* 0x0002fc00ff1b2b82 */ /* 0x000e220000000800 */
[----:B--2---:R-:W-:-:S05]  /*17c20*/  VIADD R6, R6, 0xffffff80 ;  /* 0xffffff8006067836 */ /* 0x004fca0000000000 */
[----:B------:R-:W-:Y:S01]  /*17c30*/  ISETP.GE.AND P3, PT, R6, 0x80, PT ;  /* 0x000000800600780c */ /* 0x000fe20003f66270 */
[----:B---3--:R-:W-:-:S12]  /*17c40*/  @P1 BRA `(.L_x_654) ;  /* 0x0000000000101947 */ /* 0x008fd80003800000 */
[----:B------:R-:W-:Y:S05]  /*17c50*/  @!P0 BRA `(.L_x_654) ;  /* 0x00000000000c8947 */ /* 0x000fea0003800000 */
[----:B------:R-:W2:Y:S04]  /*17c60*/  LDG.E R7, desc[UR60][R4.64] ;  /* 0x0000003c04077981 */ /* 0x000ea8000c1e1900 */
[----:B-----5:R-:W2:Y:S02]  /*17c70*/  LDG.E R0, desc[UR60][R4.64+0x4] ;  /* 0x0000043c04007981 */ /* 0x020ea4000c1e1900 */
[----:B--2---:R-:W-:-:S07]  /*17c80*/  IADD3 R0, -R7, R0, RZ ;  /* 0x0000000007007210 */ /* 0x004fce0007ffe1ff */
.L_x_654:
[----:B------:R-:W-:Y:S01]  /*17c90*/  BSSY B1, `(.L_x_655) ;  /* 0x000002e000017945 */ /* 0x000fe20003800000 */
[----:B------:R-:W-:Y:S02]  /*17ca0*/  SHF.R.S32.HI R13, RZ, 0x1f, R185 ;  /* 0x0000001fff0d7819 */ /* 0x000fe400000114b9 */
[----:B------:R-:W-:Y:S02]  /*17cb0*/  SEL R15, R188, RZ, !P0 ;  /* 0x000000ffbc0f7207 */ /* 0x000fe40004000000 */
[----:B------:R-:W-:Y:S02]  /*17cc0*/  SEL R193, R193, RZ, !P0 ;  /* 0x000000ffc1c17207 */ /* 0x000fe40004000000 */
[----:B-----5:R-:W-:Y:S01]  /*17cd0*/  SHF.R.S32.HI R10, RZ, 0x1f, R3 ;  /* 0x0000001fff0a7819 */ /* 0x020fe20000011403 */
[----:B------:R-:W-:Y:S06]  /*17ce0*/  @P3 BRA `(.L_x_656) ;  /* 0x0000000000a03947 */ /* 0x000fec0003800000 */
[----:B------:R-:W2:Y:S01]  /*17cf0*/  S2R R5, SR_TID.X ;  /* 0x0000000000057919 */ /* 0x000ea20000002100 */
[----:B------:R-:W3:Y:S01]  /*17d00*/  LDC R11, c[0x0][0xbe8] ;  /* 0x0002fa00ff0b7b82 */ /* 0x000ee20000000800 */
[----:B--2---:R-:W-:Y:S02]  /*17d10*/  IMAD R4, R190, 0x80, R5 ;  /* 0x00000080be047824 */ /* 0x004fe400078e0205 */
[----:B---3--:R-:W-:-:S03]  /*17d20*/  IMAD R5, R0, R11, RZ ;  /* 0x0000000b00057224 */ /* 0x008fc600078e02ff */
[----:B------:R-:W-:-:S04]  /*17d30*/  IADD3 R12, R4, -0x80, RZ ;  /* 0xffffff80040c7810 */ /* 0x000fc80007ffe0ff */
        /* <DEDUP_REMOVED lines=9> */
[----:B------:R-:W2:Y:S08]  /*17dd0*/  @P0 LDC R9, c[0x0][0xbec] ;  /* 0x0002fb00ff090b82 */ /* 0x000eb00000000800 */
[----:B------:R-:W3:Y:S01]  /*17de0*/  @P0 LDC R21, c[0x0][0xbf0] ;  /* 0x0002fc00ff150b82 */ /* 0x000ee20000000800 */
[----:B--2---:R-:W-:-:S04]  /*17df0*/  @P0 IMAD.HI.U32 R6, R12, R9, RZ ;  /* 0x000000090c060227 */ /* 0x004fc800078e00ff */
[----:B------:R-:W-:Y:S01]  /*17e00*/  IMAD R9, R185, UR5, R8 ;  /* 0x00000005b9097c24 */ /* 0x000fe2000f8e0208 */
[----:B------:R-:W-:Y:S01]  /*17e10*/  ULDC.64 UR4, c[0x0][0xb98] ;  /* 0x0002e60000047ab9 */ /* 0x000fe20000000a00 */
[----:B---3--:R-:W-:Y:S01]  /*17e20*/  @P0 SHF.R.U32.HI R7, RZ, R21, R6 ;  /* 0x00000015ff070219 */ /* 0x008fe20000011606 */
[----:B------:R-:W-:Y:S02]  /*17e30*/  IMAD R6, R193, UR4, RZ ;  /* 0x00000004c1067c24 */ /* 0x000fe4000f8e02ff */
[----:B------:R-:W-:Y:S02]  /*17e40*/  IADD3 R5, R5, R9, RZ ;  /* 0x0000000905057210 */ /* 0x000fe40007ffe0ff */
[----:B------:R-:W-:Y:S02]  /*17e50*/  IMAD.MOV R9, RZ, RZ, -R7 ;  /* 0x000000ffff097224 */ /* 0x000fe400078e0a07 */
[----:B------:R-:W-:-:S04]  /*17e60*/  IMAD.WIDE.U32 R4, R15, UR4, R4 ;  /* 0x000000040f047c25 */ /* 0x000fc8000f8e0004 */
[----:B------:R-:W-:Y:S01]  /*17e70*/  IMAD R9, R11, R9, R12 ;  /* 0x000000090b097224 */ /* 0x000fe200078e020c */
[----:B------:R-:W-:Y:S01]  /*17e80*/  SHF.R.S32.HI R11, RZ, 0x1f, R7 ;  /* 0x0000001fff0b7819 */ /* 0x000fe20000011407 */
[----:B------:R-:W-:Y:S01]  /*17e90*/  IMAD R8, R15, UR5, R6 ;  /* 0x000000050f087c24 */ /* 0x000fe2000f8e0206 */
[----:B------:R-:W-:Y:S01]  /*17ea0*/  IADD3 R4, P0, R7, R4, RZ ;  /* 0x0000000407047210 */ /* 0x000fe20007f1e0ff */
[----:B------:R-:W-:Y:S01]  /*17eb0*/  ULDC.64 UR4, c[0x0][0xb88] ;  /* 0x0002e20000047ab9 */ /* 0x000fe20000000a00 */
[----:B------:R-:W-:Y:S02]  /*17ec0*/  SHF.R.S32.HI R6, RZ, 0x1f, R9 ;  /* 0x0000001fff067819 */ /* 0x000fe40000011409 */
[----:B------:R-:W-:-:S03]  /*17ed0*/  IADD3.X R5, R11, R5, R8, P0, !PT ;  /* 0x000000050b057210 */ /* 0x000fc600007fe408 */
[----:B------:R-:W-:Y:S02]  /*17ee0*/  IMAD R6, R6, UR4, RZ ;  /* 0x0000000406067c24 */ /* 0x000fe4000f8e02ff */
[----:B------:R-:W-:-:S04]  /*17ef0*/  IMAD.WIDE.U32 R4, R9, UR4, R4 ;  /* 0x0000000409047c25 */ /* 0x000fc8000f8e0004 */
[----:B------:R-:W-:Y:S01]  /*17f00*/  IMAD R7, R9, UR5, R6 ;  /* 0x0000000509077c24 */ /* 0x000fe2000f8e0206 */
[----:B------:R-:W-:Y:S02]  /*17f10*/  ULDC.64 UR4, c[0x0][0xb50] ;  /* 0x0002d40000047ab9 */ /* 0x000fe40000000a00 */
[----:B------:R-:W-:Y:S02]  /*17f20*/  LEA R6, P0, R4, UR4, 0x2 ;  /* 0x0000000404067c11 */ /* 0x000fe4000f8010ff */
[----:B------:R-:W-:-:S04]  /*17f30*/  IADD3 R5, R5, R7, RZ ;  /* 0x0000000705057210 */ /* 0x000fc80007ffe0ff */
[----:B------:R-:W-:Y:S01]  /*17f40*/  LEA.HI.X R7, R4, UR5, R5, 0x2, P0 ;  /* 0x0000000504077c11 */ /* 0x000fe200080f1405 */
[----:B------:R-:W-:-:S05]  /*17f50*/  IMAD.MOV.U32 R5, RZ, RZ, -0x800000 ;  /* 0xff800000ff057424 */ /* 0x000fca00078e00ff */
[----:B------:R2:W-:Y:S02]  /*17f60*/  STG.E desc[UR60][R6.64], R5 ;  /* 0x0000000506007986 */ /* 0x0005e4000c10193c */
.L_x_656:
[----:B------:R-:W-:Y:S05]  /*17f70*/  BSYNC B1 ;  /* 0x0000000000017941 */ /* 0x000fea0003800000 */
.L_x_655:
[----:B------:R-:W-:Y:S01]  /*17f80*/  ULDC.64 UR4, c[0x0][0xaa0] ;  /* 0x0002a80000047ab9 */ /* 0x000fe20000000a00 */
[----:B------:R-:W-:Y:S01]  /*17f90*/  BSSY B1, `(.L_x_657) ;  /* 0x000003a000017945 */ /* 0x000fe20003800000 */
[----:B------:R-:W-:Y:S01]  /*17fa0*/  IMAD R4, R10, UR4, RZ ;  /* 0x000000040a047c24 */ /* 0x000fe2000f8e02ff */
[----:B------:R-:W-:Y:S02]  /*17fb0*/  SHF.R.S32.HI R12, RZ, 0x1f, R183 ;  /* 0x0000001fff0c7819 */ /* 0x000fe400000114b7 */
[----:B------:R-:W-:Y:S01]  /*17fc0*/  SHF.R.S32.HI R20, RZ, 0x1f, R182 ;  /* 0x0000001fff147819 */ /* 0x000fe200000114b6 */
[C---:B--2---:R-:W-:Y:S02]  /*17fd0*/  IMAD R7, R3.reuse, UR5, R4 ;  /* 0x0000000503077c24 */ /* 0x044fe4000f8e0204 */
[----:B------:R-:W-:Y:S01]  /*17fe0*/  IMAD.WIDE.U32 R4, R3, UR4, RZ ;  /* 0x0000000403047c25 */ /* 0x000fe2000f8e00ff */
[----:B------:R-:W-:Y:S01]  /*17ff0*/  LEA R3, R184, R192, 0x5 ;  /* 0x000000c0b8037211 */ /* 0x000fe200078e28ff */
[----:B------:R-:W-:-:S02]  /*18000*/  ULDC.64 UR4, c[0x0][0xae8] ;  /* 0x0002ba0000047ab9 */ /* 0x000fc40000000a00 */
[----:B------:R-:W-:Y:S01]  /*18010*/  IMAD.IADD R5, R5, 0x1, R7 ;  /* 0x0000000105057824 */ /* 0x000fe200078e0207 */
[----:B------:R-:W-:Y:S01]  /*18020*/  LEA R9, R190, R3, 0x7 ;  /* 0x00000003be097211 */ /* 0x000fe200078e38ff */
[----:B------:R-:W-:Y:S02]  /*18030*/  IMAD R8, R13, UR4, RZ ;  /* 0x000000040d087c24 */ /* 0x000fe4000f8e02ff */
[----:B------:R-:W-:-:S04]  /*18040*/  IMAD.WIDE.U32 R4, R185, UR4, R4 ;  /* 0x00000004b9047c25 */ /* 0x000fc8000f8e0004 */
[----:B------:R-:W-:Y:S01]  /*18050*/  IMAD R7, R185, UR5, R8 ;  /* 0x00000005b9077c24 */ /* 0x000fe2000f8e0208 */
[----:B------:R-:W-:Y:S01]  /*18060*/  ULDC.64 UR4, c[0x0][0xaf0] ;  /* 0x0002bc0000047ab9 */ /* 0x000fe20000000a00 */
[----:B0-----:R-:W-:-:S03]  /*18070*/  @P2 IMAD.HI.U32 R6, R9, R14, RZ ;  /* 0x0000000e09062227 */ /* 0x001fc600078e00ff */
[----:B------:R-:W-:Y:S01]  /*18080*/  IADD3 R5, R5, R7, RZ ;  /* 0x0000000705057210 */ /* 0x000fe20007ffe0ff */
[----:B------:R-:W-:Y:S01]  /*18090*/  IMAD.MOV.U32 R3, RZ, RZ, R9 ;  /* 0x000000ffff037224 */ /* 0x000fe200078e0009 */
[----:B------:R-:W-:Y:S01]  /*180a0*/  @P2 SHF.R.U32.HI R3, RZ, R27, R6 ;  /* 0x0000001bff032219 */ /* 0x000fe20000011606 */
[----:B------:R-:W-:Y:S02]  /*180b0*/  IMAD R8, R193, UR4, RZ ;  /* 0x00000004c1087c24 */ /* 0x000fe4000f8e02ff */
[----:B------:R-:W-:Y:S01]  /*180c0*/  IMAD.WIDE.U32 R4, R15, UR4, R4 ;  /* 0x000000040f047c25 */ /* 0x000fe2000f8e0004 */
[----:B------:R-:W-:-:S03]  /*180d0*/  SHF.R.S32.HI R6, RZ, 0x1f, R3 ;  /* 0x0000001fff067819 */ /* 0x000fc60000011403 */
[----:B------:R-:W-:Y:S01]  /*180e0*/  IMAD R7, R15, UR5, R8 ;  /* 0x000000050f077c24 */ /* 0x000fe2000f8e0208 */
[----:B------:R-:W-:Y:S01]  /*180f0*/  ULDC.64 UR4, c[0x0][0xae0] ;  /* 0x0002b80000047ab9 */ /* 0x000fe20000000a00 */
[----:B------:R-:W-:Y:S02]  /*18100*/  IMAD.MOV R8, RZ, RZ, -R3 ;  /* 0x000000ffff087224 */ /* 0x000fe400078e0a03 */
[----:B------:R-:W-:Y:S01]  /*18110*/  IMAD R6, R6, UR4, RZ ;  /* 0x0000000406067c24 */ /* 0x000fe2000f8e02ff */
[----:B------:R-:W-:Y:S01]  /*18120*/  IADD3 R5, R5, R7, RZ ;  /* 0x0000000705057210 */ /* 0x000fe20007ffe0ff */
[----:B------:R-:W-:Y:S01]  /*18130*/  IMAD R7, R25, R8, R9 ;  /* 0x0000000819077224 */ /* 0x000fe200078e0209 */
[----:B------:R-:W-:Y:S01]  /*18140*/  LEA R8, R190, R192, 0x7 ;  /* 0x000000c0be087211 */ /* 0x000fe200078e38ff */
[C---:B------:R-:W-:Y:S02]  /*18150*/  IMAD R9, R3.reuse, UR5, R6 ;  /* 0x0000000503097c24 */ /* 0x040fe4000f8e0206 */
[----:B------:R-:W-:Y:S01]  /*18160*/  IMAD.WIDE.U32 R4, R3, UR4, R4 ;  /* 0x0000000403047c25 */ /* 0x000fe2000f8e0004 */
[----:B------:R-:W-:Y:S01]  /*18170*/  SHF.R.S32.HI R3, RZ, 0x1f, R7 ;  /* 0x0000001fff037819 */ /* 0x000fe20000011407 */
[----:B------:R-:W-:-:S02]  /*18180*/  ULDC.64 UR4, c[0x0][0xad8] ;  /* 0x0002b60000047ab9 */ /* 0x000fc40000000a00 */
[----:B------:R-:W-:Y:S02]  /*18190*/  IMAD.IADD R5, R5, 0x1, R9 ;  /* 0x0000000105057824 */ /* 0x000fe400078e0209 */
[----:B------:R-:W-:Y:S02]  /*181a0*/  IMAD R6, R3, UR4, RZ ;  /* 0x0000000403067c24 */ /* 0x000fe4000f8e02ff */
[----:B------:R-:W-:Y:S02]  /*181b0*/  IMAD R25, R0, R25, RZ ;  /* 0x0000001900197224 */ /* 0x000fe400078e02ff */
[C---:B------:R-:W-:Y:S02]  /*181c0*/  IMAD R3, R7.reuse, UR5, R6 ;  /* 0x0000000507037c24 */ /* 0x040fe4000f8e0206 */
[----:B------:R-:W-:Y:S01]  /*181d0*/  IMAD.WIDE.U32 R4, R7, UR4, R4 ;  /* 0x0000000407047c25 */ /* 0x000fe2000f8e0004 */
[----:B------:R-:W-:Y:S01]  /*181e0*/  ISETP.GE.AND P2, PT, R8, R25, PT ;  /* 0x000000190800720c */ /* 0x000fe20003f46270 */
[----:B------:R-:W-:-:S02]  /*181f0*/  ULDC.64 UR4, c[0x0][0xa80] ;  /* 0x0002a00000047ab9 */ /* 0x000fc40000000a00 */
[----:B------:R-:W-:Y:S01]  /*18200*/  VIADD R0, R8, 0x20 ;  /* 0x0000002008007836 */ /* 0x000fe20000000000 */
[----:B------:R-:W-:Y:S01]  /*18210*/  LEA R6, P3, R4, UR4, 0x1 ;  /* 0x0000000404067c11 */ /* 0x000fe2000f8608ff */
[----:B------:R-:W-:-:S03]  /*18220*/  IMAD.IADD R3, R5, 0x1, R3 ;  /* 0x0000000105037824 */ /* 0x000fc600078e0203 */
[-C--:B------:R-:W-:Y:S02]  /*18230*/  ISETP.GE.AND P1, PT, R0, R25.reuse, PT ;  /* 0x000000190000720c */ /* 0x080fe40003f26270 */
[----:B------:R-:W-:Y:S02]  /*18240*/  IADD3 R0, R8, 0x40, RZ ;  /* 0x0000004008007810 */ /* 0x000fe40007ffe0ff */
[----:B------:R-:W-:Y:S02]  /*18250*/  LEA.HI.X R3, R4, UR5, R3, 0x1, P3 ;  /* 0x0000000504037c11 */ /* 0x000fe400098f0c03 */
[----:B------:R-:W-:Y:S01]  /*18260*/  ISETP.GE.AND P0, PT, R0, R25, PT ;  /* 0x000000190000720c */ /* 0x000fe20003f06270 */
[----:B------:R0:W2:Y:S04]  /*18270*/  SHFL.IDX PT, R4, R6, RZ, 0x181f ;  /* 0x00181fff06047589 */ /* 0x0000a800000e0000 */
[----:B------:R0:W3:Y:S01]  /*18280*/  SHFL.IDX PT, R0, R3, RZ, 0x181f ;  /* 0x00181fff03007589 */ /* 0x0000e200000e0000 */
[----:B------:R-:W-:Y:S07]  /*18290*/  @P2 BRA `(.L_x_658) ;  /* 0x0000000000242947 */ /* 0x000fee0003800000 */
[----:B------:R-:W-:Y:S02]  /*182a0*/  ULDC UR4, c[0x0][0xac8] ;  /* 0x0002b20000047ab9 */ /* 0x000fe40000000800 */
[----:B------:R-:W-:Y:S02]  /*182b0*/  ISETP.GE.AND P4, PT, R182, UR4, PT ;  /* 0x00000004b6007c0c */ /* 0x000fe4000bf86270 */
[----:B------:R-:W-:-:S11]  /*182c0*/  ISETP.GE.AND P5, PT, R183, UR4, PT ;  /* 0x00000004b7007c0c */ /* 0x000fd6000bfa6270 */
[CC--:B--2---:R-:W-:Y:S02]  /*182d0*/  @!P4 LEA R10, P2, R182.reuse, R4.reuse, 0x1 ;  /* 0x00000004b60ac211 */ /* 0x0c4fe400078408ff */
[C---:B------:R-:W-:Y:S02]  /*182e0*/  @!P5 LEA R4, P3, R183.reuse, R4, 0x1 ;  /* 0x00000004b704d211 */ /* 0x040fe400078608ff */
[-C--:B---3--:R-:W-:Y:S02]  /*182f0*/  @!P4 LEA.HI.X R11, R182, R0.reuse, R20, 0x1, P2 ;  /* 0x00000000b60bc211 */ /* 0x088fe400010f0c14 */
[----:B------:R-:W-:-:S03]  /*18300*/  @!P5 LEA.HI.X R5, R183, R0, R12, 0x1, P3 ;  /* 0x00000000b705d211 */ /* 0x000fc600018f0c0c */
[----:B------:R2:W-:Y:S04]  /*18310*/  @!P4 ST.E.128 desc[UR60][R10.64], RZ ;  /* 0x000000ff0a00c985 */ /* 0x0005e8000c101d3c */
[----:B------:R2:W-:Y:S02]  /*18320*/  @!P5 ST.E.128 desc[UR60][R4.64], RZ ;  /* 0x000000ff0400d985 */ /* 0x0005e4000c101d3c */
.L_x_658:
[----:B------:R-:W-:Y:S05]  /*18330*/  BSYNC B1 ;  /* 0x0000000000017941 */ /* 0x000fea0003800000 */
.L_x_657:
[----:B---3--:R3:W0:Y:S01]  /*18340*/  SHFL.IDX PT, R0, R3, 0x1, 0x181f ;  /* 0x00381f0003007f89 */ /* 0x00862200000e0000 */
[----:B------:R-:W-:Y:S03]  /*18350*/  BSSY B1, `(.L_x_659) ;  /* 0x000000c000017945 */ /* 0x000fe60003800000 */
[----:B--2---:R3:W2:Y:S01]  /*18360*/  SHFL.IDX PT, R4, R6, 0x1, 0x181f ;  /* 0x00381f0006047f89 */ /* 0x0046a200000e0000 */
[----:B------:R-:W-:Y:S05]  /*18370*/  @P1 BRA `(.L_x_660) ;  /* 0x0000000000241947 */ /* 0x000fea0003800000 */
[----:B------:R-:W-:Y:S02]  /*18380*/  ULDC UR4, c[0x0][0xac8] ;  /* 0x0002b20000047ab9 */ /* 0x000fe40000000800 */
[----:B------:R-:W-:Y:S02]  /*18390*/  ISETP.GE.AND P3, PT, R182, UR4, PT ;  /* 0x00000004b6007c0c */ /* 0x000fe4000bf66270 */
[----:B------:R-:W-:-:S11]  /*183a0*/  ISETP.GE.AND P4, PT, R183, UR4, PT ;  /* 0x00000004b7007c0c */ /* 0x000fd6000bf86270 */
[CC--:B--2---:R-:W-:Y:S02]  /*183b0*/  @!P3 LEA R10, P1, R182.reuse, R4.reuse, 0x1 ;  /* 0x00000004b60ab211 */ /* 0x0c4fe400078208ff */
[C---:B------:R-:W-:Y:S02]  /*183c0*/  @!P4 LEA R4, P2, R183.reuse, R4, 0x1 ;  /* 0x00000004b704c211 */ /* 0x040fe400078408ff */
[-C--:B0-----:R-:W-:Y:S02]  /*183d0*/  @!P3 LEA.HI.X R11, R182, R0.reuse, R20, 0x1, P1 ;  /* 0x00000000b60bb211 */ /* 0x081fe400008f0c14 */
[----:B------:R-:W-:-:S03]  /*183e0*/  @!P4 LEA.HI.X R5, R183, R0, R12, 0x1, P2 ;  /* 0x00000000b705c211 */ /* 0x000fc600010f0c0c */
[----:B------:R0:W-:Y:S04]  /*183f0*/  @!P3 ST.E.128 desc[UR60][R10.64], RZ ;  /* 0x000000ff0a00b985 */ /* 0x0001e8000c101d3c */
[----:B------:R0:W-:Y:S02]  /*18400*/  @!P4 ST.E.128 desc[UR60][R4.64], RZ ;  /* 0x000000ff0400c985 */ /* 0x0001e4000c101d3c */
.L_x_660:
[----:B------:R-:W-:Y:S05]  /*18410*/  BSYNC B1 ;  /* 0x0000000000017941 */ /* 0x000fea0003800000 */
.L_x_659:
[----:B0-----:R0:W0:Y:S01]  /*18420*/  SHFL.IDX PT, R0, R3, 0x2, 0x181f ;  /* 0x00581f0003007f89 */ /* 0x00102200000e0000 */
[----:B------:R-:W-:Y:S03]  /*18430*/  BSSY B1, `(.L_x_661) ;  /* 0x000000c000017945 */ /* 0x000fe60003800000 */
[----:B--2---:R2:W0:Y:S01]  /*18440*/  SHFL.IDX PT, R4, R6, 0x2, 0x181f ;  /* 0x00581f0006047f89 */ /* 0x00442200000e0000 */
        /* <DEDUP_REMOVED lines=10> */
.L_x_662:
[----:B------:R-:W-:Y:S05]  /*184f0*/  BSYNC B1 ;  /* 0x0000000000017941 */ /* 0x000fea0003800000 */
.L_x_661:
[----:B0-----:R-:W-:Y:S01]  /*18500*/  IADD3 R0, R8, 0x60, RZ ;  /* 0x0000006008007810 */ /* 0x001fe20007ffe0ff */
[----:B---3--:R-:W0:Y:S03]  /*18510*/  SHFL.IDX PT, R3, R3, 0x3, 0x181f ;  /* 0x00781f0003037f89 */ /* 0x008e2600000e0000 */
[----:B------:R-:W-:Y:S01]  /*18520*/  ISETP.GE.AND P0, PT, R0, R25, PT ;  /* 0x000000190000720c */ /* 0x000fe20003f06270 */
[----:B------:R3:W0:-:S12]  /*18530*/  SHFL.IDX PT, R4, R6, 0x3, 0x181f ;  /* 0x00781f0006047f89 */ /* 0x00061800000e0000 */
[----:B---3--:R-:W-:Y:S05]  /*18540*/  @P0 BRA `(.L_x_653) ;  /* 0x0000000000240947 */ /* 0x008fea0003800000 */
[----:B------:R-:W-:Y:S02]  /*18550*/  ULDC UR4, c[0x0][0xac8] ;  /* 0x0002b20000047ab9 */ /* 0x000fe40000000800 */
[----:B------:R-:W-:Y:S02]  /*18560*/  ISETP.GE.AND P2, PT, R182, UR4, PT ;  /* 0x00000004b6007c0c */ /* 0x000fe4000bf46270 */
[----:B------:R-:W-:-:S11]  /*18570*/  ISETP.GE.AND P3, PT, R183, UR4, PT ;  /* 0x00000004b7007c0c */ /* 0x000fd6000bf66270 */
[CC--:B0-2---:R-:W-:Y:S02]  /*18580*/  @!P2 LEA R6, P0, R182.reuse, R4.reuse, 0x1 ;  /* 0x00000004b606a211 */ /* 0x0c5fe400078008ff */
[C---:B------:R-:W-:Y:S02]  /*18590*/  @!P3 LEA R4, P1, R183.reuse, R4, 0x1 ;  /* 0x00000004b704b211 */ /* 0x040fe400078208ff */
[-C--:B------:R-:W-:Y:S02]  /*185a0*/  @!P2 LEA.HI.X R7, R182, R3.reuse, R20, 0x1, P0 ;  /* 0x00000003b607a211 */ /* 0x080fe400000f0c14 */
[----:B------:R-:W-:-:S03]  /*185b0*/  @!P3 LEA.HI.X R5, R183, R3, R12, 0x1, P1 ;  /* 0x00000003b705b211 */ /* 0x000fc600008f0c0c */
[----:B------:R3:W-:Y:S04]  /*185c0*/  @!P2 ST.E.128 desc[UR60][R6.64], RZ ;  /* 0x000000ff0600a985 */ /* 0x0007e8000c101d3c */
[----:B------:R3:W-:Y:S02]  /*185d0*/  @!P3 ST.E.128 desc[UR60][R4.64], RZ ;  /* 0x000000ff0400b985 */ /* 0x0007e4000c101d3c */
.L_x_653:
[----:B------:R-:W-:Y:S05]  /*185e0*/  BSYNC B0 ;  /* 0x0000000000007941 */ /* 0x000fea0003800000 */
.L_x_644:
[----:B------:R-:W-:Y:S02]  /*185f0*/  ULDC UR4, c[0x0][0xc3c] ;  /* 0x00030f0000047ab9 */ /* 0x000fe40000000800 */
[----:B-1----:R-:W-:-:S13]  /*18600*/  ISETP.GE.AND P0, PT, R31, UR4, PT ;  /* 0x000000041f007c0c */ /* 0x002fda000bf06270 */
[----:B------:R-:W-:Y:S05]  /*18610*/  @!P0 BRA `(.L_x_663) ;  /* 0xfffffe8c00608947 */ /* 0x000fea000383ffff */
[----:B------:R-:W-:Y:S05]  /*18620*/  BRA `(.L_x_448) ;  /* 0x00000068000c7947 */ /* 0x000fea0003800000 */
.L_x_446:
[----:B------:R-:W-:-:S08]  /*18630*/  NOP ;  /* 0x0000000000007918 */ /* 0x000fd00000000000 */
[----:B0-----:R-:W0:-:S00]  /*18640*/  USETMAXREG.DEALLOC.CTAPOOL 0x28 ;  /* 0x00000028000079c8 */ /* 0x001e0000080e0500 */
[----:B0-----:R-:W-:Y:S01]  /*18650*/  LOP3.LUT R2, R2, 0x3, RZ, 0xc0, !PT ;  /* 0x0000000302027812 */ /* 0x001fe200078ec0ff */
[----:B------:R-:W-:Y:S01]  /*18660*/  IMAD.MOV.U32 R4, RZ, RZ, RZ ;  /* 0x000000ffff047224 */ /* 0x000fe200078e00ff */
[----:B------:R-:W-:-:S04]  /*18670*/  LOP3.LUT R23, R23, 0xffffffdf, RZ, 0xc0, !PT ;  /* 0xffffffdf17177812 */ /* 0x000fc800078ec0ff */
[----:B------:R-:W0:Y:S02]  /*18680*/  SHFL.IDX PT, R2, R2, RZ, 0x1f ;  /* 0x00001fff02027589 */ /* 0x000e2400000e0000 */
[----:B0-----:R-:W-:-:S13]  /*18690*/  ISETP.NE.AND P0, PT, R2, RZ, PT ;  /* 0x000000ff0200720c */ /* 0x001fda0003f05270 */
[----:B------:R-:W-:Y:S01]  /*186a0*/  @P0 LOP3.LUT R23, R23, 0x20, RZ, 0xfc, !PT ;  /* 0x0000002017170812 */ /* 0x000fe200078efcff */
[----:B------:R-:W-:Y:S06]  /*186b0*/  @!P0 BRA `(.L_x_664) ;  /* 0x00000000001c8947 */ /* 0x000fec0003800000 */
[----:B------:R-:W0:Y:S08]  /*186c0*/  S2UR UR5, SR_CgaCtaId ;  /* 0x00000000000579c3 */ /* 0x000e300000008800 */
[----:B------:R-:W-:Y:S06]  /*186d0*/  BAR.SYNC.DEFER_BLOCKING 0x5, 0x180 ;  /* 0x0146000000007b1d */ /* 0x000fec0000010000 */
[----:B------:R-:W-:-:S02]  /*186e0*/  UMOV UR4, 0x400 ;  /* 0x0000040000047882 */ /* 0x000fc40000000000 */
[----:B0-----:R-:W-:-:S09]  /*186f0*/  ULEA UR4, UR5, UR4, 0x18 ;  /* 0x0000000405047291 */ /* 0x001fd2000f8ec03f */
[----:B------:R-:W0:Y:S01]  /*18700*/  LDS.128 R16, [UR4+0x2a8d0] ;  /* 0x02a8d004ff107984 */ /* 0x000e220008000c00 */
[----:B------:R-:W-:Y:S06]  /*18710*/  BAR.ARV 0x4, 0x180 ;  /* 0x0106000000007b1d */ /* 0x000fec0000002000 */
[----:B------:R-:W-:Y:S05]  /*18720*/  BRA `(.L_x_665) ;  /* 0x0000000400fc7947 */ /* 0x000fea0003800000 */
.L_x_664:
[----:B------:R-:W-:Y:S01]  /*18730*/  LOP3.LUT R5, R0, 0x1f, RZ, 0xc0, !PT ;  /* 0x0000001f00057812 */ /* 0x000fe200078ec0ff */
[----:B------:R-:W-:Y:S01]  /*18740*/  ULDC UR4, c[0x0][0xc3c] ;  /* 0x00030f0000047ab9 */ /* 0x000fe20000000800 */
[----:B------:R-:W0:Y:S01]  /*18750*/  S2UR UR6, SR_CTAID.X ;  /* 0x00000000000679c3 */ /* 0x000e220000002500 */
[----:B------:R-:W-:Y:S01]  /*18760*/  ULDC UR5, c[0x0][0xc38] ;  /* 0x00030e0000057ab9 */ /* 0x000fe20000000800 */
[----:B------:R-:W-:-:S04]  /*18770*/  ISETP.NE.AND P0, PT, R5, 0x1f, PT ;  /* 0x0000001f0500780c */ /* 0x000fc80003f05270 */
[----:B------:R-:W-:-:S13]  /*18780*/  ISETP.GE.OR P1, PT, R5, UR4, !P0 ;  /* 0x0000000405007c0c */ /* 0x000fda000c726670 */
[----:B------:R-:W1:Y:S02]  /*18790*/  @!P1 LDC.64 R2, c[0x0][0xc80] ;  /* 0x00032000ff029b82 */ /* 0x000e640000000a00 */
[----:B-1----:R-:W-:-:S05]  /*187a0*/  @!P1 IMAD.WIDE.U32 R2, R5, 0x4, R2 ;  /* 0x0000000405029825 */ /* 0x002fca00078e0002 */
[----:B------:R-:W2:Y:S01]  /*187b0*/  @!P1 LDG.E R4, desc[UR60][R2.64] ;  /* 0x0000003c02049981 */ /* 0x000ea2000c1e1900 */
[C---:B------:R-:W-:Y:S01]  /*187c0*/  ISETP.NE.AND P1, PT, R5.reuse, RZ, PT ;  /* 0x000000ff0500720c */ /* 0x040fe20003f25270 */
[----:B------:R-:W-:Y:S01]  /*187d0*/  UMOV UR4, URZ ;  /* 0x0000003f00047c82 */ /* 0x000fe20008000000 */
[C---:B------:R-:W-:Y:S01]  /*187e0*/  ISETP.GE.U32.AND P2, PT, R5.reuse, 0x2, PT ;  /* 0x000000020500780c */ /* 0x040fe20003f46070 */
[----:B------:R-:W-:Y:S01]  /*187f0*/  IMAD.MOV.U32 R16, RZ, RZ, RZ ;  /* 0x000000ffff107224 */ /* 0x000fe200078e00ff */
[C---:B------:R-:W-:Y:S02]  /*18800*/  ISETP.GE.U32.AND P3, PT, R5.reuse, 0x4, PT ;  /* 0x000000040500780c */ /* 0x040fe40003f66070 */
[C---:B------:R-:W-:Y:S02]  /*18810*/  ISETP.GE.U32.AND P4, PT, R5.reuse, 0x8, PT ;  /* 0x000000080500780c */ /* 0x040fe40003f86070 */
[----:B------:R-:W-:Y:S01]  /*18820*/  ISETP.GE.U32.AND P5, PT, R5, 0x10, PT ;  /* 0x000000100500780c */ /* 0x000fe20003fa6070 */
[----:B--2---:R-:W1:Y:S02]  /*18830*/  SHFL.UP PT, R6, R4, 0x1, RZ ;  /* 0x0420000004067989 */ /* 0x004e6400000e00ff */
[----:B-1----:R-:W-:-:S04]  /*18840*/  SEL R7, R6, RZ, P1 ;  /* 0x000000ff06077207 */ /* 0x002fc80000800000 */
[----:B------:R-:W-:-:S05]  /*18850*/  IADD3 R7, R4, R7, RZ ;  /* 0x0000000704077210 */ /* 0x000fca0007ffe0ff */
[----:B------:R-:W1:Y:S02]  /*18860*/  SHFL.UP PT, R6, R7, 0x2, RZ ;  /* 0x0440000007067989 */ /* 0x000e6400000e00ff */
[----:B-1----:R-:W-:-:S05]  /*18870*/  SEL R6, R6, RZ, P2 ;  /* 0x000000ff06067207 */ /* 0x002fca0001000000 */
[----:B------:R-:W-:-:S05]  /*18880*/  IMAD.IADD R6, R7, 0x1, R6 ;  /* 0x0000000107067824 */ /* 0x000fca00078e0206 */
[----:B------:R-:W1:Y:S02]  /*18890*/  SHFL.UP PT, R8, R6, 0x4, RZ ;  /* 0x0480000006087989 */ /* 0x000e6400000e00ff */
        /* <DEDUP_REMOVED lines=8> */
[----:B------:R-:W1:Y:S02]  /*18920*/  SHFL.IDX PT, R6, R7, 0x1f, 0x1f ;  /* 0x03e01f0007067f89 */ /* 0x000e6400000e0000 */
[----:B-1----:R-:W-:-:S05]  /*18930*/  IMAD R6, R6, UR5, RZ ;  /* 0x0000000506067c24 */ /* 0x002fca000f8e02ff */
[----:B0-----:R-:W-:Y:S02]  /*18940*/  ISETP.GT.AND P6, PT, R6, UR6, PT ;  /* 0x0000000606007c0c */ /* 0x001fe4000bfc4270 */
[----:B------:R-:W-:-:S11]  /*18950*/  MOV R3, R6 ;  /* 0x0000000600037202 */ /* 0x000fd60000000f00 */
[----:B------:R-:W-:Y:S05]  /*18960*/  @P6 BRA `(.L_x_666) ;  /* 0x00000000009c6947 */ /* 0x000fea0003800000 */
[----:B------:R-:W0:Y:S01]  /*18970*/  LDC R10, c[0x0][0xc3c] ;  /* 0x00030f00ff0a7b82 */ /* 0x000e220000000800 */
[----:B------:R-:W-:Y:S01]  /*18980*/  IMAD.MOV.U32 R6, RZ, RZ, R3 ;  /* 0x000000ffff067224 */ /* 0x000fe200078e0003 */
[----:B------:R-:W-:Y:S01]  /*18990*/  UMOV UR4, URZ ;  /* 0x0000003f00047c82 */ /* 0x000fe20008000000 */
[----:B------:R-:W-:Y:S01]  /*189a0*/  ULDC UR7, c[0x0][0xc3c] ;  /* 0x00030f0000077ab9 */ /* 0x000fe20000000800 */
[----:B------:R-:W-:-:S05]  /*189b0*/  ULDC UR5, c[0x0][0xc38] ;  /* 0x00030e0000057ab9 */ /* 0x000fca0000000800 */
.L_x_670:
[----:B------:R-:W-:Y:S01]  /*189c0*/  UIADD3 UR4, UR4, 0x1f, URZ ;  /* 0x0000001f04047890 */ /* 0x000fe2000fffe03f */
[----:B------:R-:W-:-:S05]  /*189d0*/  MOV R19, UR7 ;  /* 0x0000000700137c02 */ /* 0x000fca0008000f00 */
[----:B0-----:R-:W-:-:S13]  /*189e0*/  ISETP.LE.AND P6, PT, R10, UR4, PT ;  /* 0x000000040a007c0c */ /* 0x001fda000bfc3270 */
[----:B------:R-:W-:Y:S05]  /*189f0*/  @P6 BRA `(.L_x_667) ;  /* 0x0000000400246947 */ /* 0x000fea0003800000 */
[----:B------:R-:W-:Y:S01]  /*18a00*/  VIADD R7, R5, UR4 ;  /* 0x0000000405077c36 */ /* 0x000fe20008000000 */
[----:B------:R-:W-:Y:S01]  /*18a10*/  BSSY B0, `(.L_x_668) ;  /* 0x0000007000007945 */ /* 0x000fe20003800000 */
[----:B------:R-:W-:-:S03]  /*18a20*/  MOV R4, RZ ;  /* 0x000000ff00047202 */ /* 0x000fc60000000f00 */
[----:B------:R-:W-:-:S13]  /*18a30*/  ISETP.GE.OR P6, PT, R7, R10, !P0 ;  /* 0x0000000a0700720c */ /* 0x000fda00047c6670 */
[----:B------:R-:W-:Y:S05]  /*18a40*/  @P6 BRA `(.L_x_669) ;  /* 0x00000000000c6947 */ /* 0x000fea0003800000 */
[----:B------:R-:W0:Y:S02]  /*18a50*/  LDC.64 R2, c[0x0][0xc80] ;  /* 0x00032000ff027b82 */ /* 0x000e240000000a00 */
[----:B0-----:R-:W-:-:S05]  /*18a60*/  IMAD.WIDE R2, R7, 0x4, R2 ;  /* 0x0000000407027825 */ /* 0x001fca00078e0202 */
[----:B------:R0:W5:Y:S02]  /*18a70*/  LDG.E R4, desc[UR60][R2.64] ;  /* 0x0000003c02047981 */ /* 0x000164000c1e1900 */
.L_x_669:
[----:B------:R-:W-:Y:S05]  /*18a80*/  BSYNC B0 ;  /* 0x0000000000007941 */ /* 0x000fea0003800000 */
.L_x_668:
[----:B0----5:R-:W0:Y:S02]  /*18a90*/  SHFL.UP PT, R2, R4, 0x1, RZ ;  /* 0x0420000004027989 */ /* 0x021e2400000e00ff */
[----:B0-----:R-:W-:-:S05]  /*18aa0*/  SEL R3, R2, RZ, P1 ;  /* 0x000000ff02037207 */ /* 0x001fca0000800000 */
[----:B------:R-:W-:-:S05]  /*18ab0*/  IMAD.IADD R3, R4, 0x1, R3 ;  /* 0x0000000104037824 */ /* 0x000fca00078e0203 */
[----:B------:R-:W0:Y:S02]  /*18ac0*/  SHFL.UP PT, R2, R3, 0x2, RZ ;  /* 0x0440000003027989 */ /* 0x000e2400000e00ff */
[----:B0-----:R-:W-:-:S04]  /*18ad0*/  SEL R2, R2, RZ, P2 ;  /* 0x000000ff02027207 */ /* 0x001fc80001000000 */
[----:B------:R-:W-:-:S05]  /*18ae0*/  IADD3 R2, R3, R2, RZ ;  /* 0x0000000203027210 */ /* 0x000fca0007ffe0ff */
[----:B------:R-:W0:Y:S02]  /*18af0*/  SHFL.UP PT, R7, R2, 0x4, RZ ;  /* 0x0480000002077989 */ /* 0x000e2400000e00ff */
        /* <DEDUP_REMOVED lines=14> */
.L_x_666:
[----:B------:R-:W-:-:S05]  /*18be0*/  IADD3 R9, -R3, R6, RZ ;  /* 0x0000000603097210 */ /* 0x000fca0007ffe1ff */
        /* <DEDUP_REMOVED lines=14> */
.L_x_671:
[----:B---3--:R-:W-:Y:S01]  /*18cd0*/  IMAD R16, R16, UR5, R9 ;  /* 0x0000000510107c24 */ /* 0x008fe2000f8e0209 */
[----:B0-----:R-:W-:Y:S01]  /*18ce0*/  IABS R2, R4 ;  /* 0x0000000400027213 */ /* 0x001fe20000000000 */
[----:B-12---:R-:W-:Y:S02]  /*18cf0*/  IMAD.MOV R7, RZ, RZ, -R3 ;  /* 0x000000ffff077224 */ /* 0x006fe400078e0a03 */
[----:B------:R-:W-:Y:S01]  /*18d00*/  VIADD R19, R19, UR4 ;  /* 0x0000000413137c36 */ /* 0x000fe20008000000 */
[----:B------:R-:W-:Y:S01]  /*18d10*/  IADD3 R9, -R16, UR6, RZ ;  /* 0x0000000610097c10 */ /* 0x000fe2000fffe1ff */
[----:B------:R-:W-:Y:S01]  /*18d20*/  IMAD R7, R7, R10, RZ ;  /* 0x0000000a07077224 */ /* 0x000fe200078e02ff */
[----:B------:R-:W-:Y:S01]  /*18d30*/  IADD3 R8, RZ, -R2, RZ ;  /* 0x80000002ff087210 */ /* 0x000fe20007ffe0ff */
[----:B------:R-:W-:Y:S01]  /*18d40*/  IMAD.MOV.U32 R2, RZ, RZ, RZ ;  /* 0x000000ffff027224 */ /* 0x000fe200078e00ff */
[----:B------:R-:W-:-:S03]  /*18d50*/  IABS R6, R9 ;  /* 0x0000000900067213 */ /* 0x000fc60000000000 */
[----:B------:R-:W-:Y:S01]  /*18d60*/  IMAD.HI.U32 R2, R3, R7, R2 ;  /* 0x0000000703027227 */ /* 0x000fe200078e0002 */
[----:B------:R-:W-:-:S03]  /*18d70*/  MOV R3, R6 ;  /* 0x0000000600037202 */ /* 0x000fc60000000f00 */
[----:B------:R-:W-:Y:S02]  /*18d80*/  IMAD.MOV.U32 R6, RZ, RZ, R8 ;  /* 0x000000ffff067224 */ /* 0x000fe400078e0008 */
[----:B------:R-:W-:-:S04]  /*18d90*/  IMAD.HI.U32 R2, R2, R3, RZ ;  /* 0x0000000302027227 */ /* 0x000fc800078e00ff */
[----:B------:R-:W-:-:S05]  /*18da0*/  IMAD R3, R2, R6, R3 ;  /* 0x0000000602037224 */ /* 0x000fca00078e0203 */
[----:B------:R-:W-:-:S13]  /*18db0*/  ISETP.GT.U32.AND P1, PT, R10, R3, PT ;  /* 0x000000030a00720c */ /* 0x000fda0003f24070 */
[-C--:B------:R-:W-:Y:S01]  /*18dc0*/  @!P1 IADD3 R3, R3, -R10.reuse, RZ ;  /* 0x8000000a03039210 */ /* 0x080fe20007ffe0ff */
        /* <DEDUP_REMOVED lines=8> */
[----:B------:R-:W-:Y:S02]  /*18e50*/  IADD3 R17, -R2, RZ, RZ ;  /* 0x000000ff02117210 */ /* 0x000fe40007ffe1ff */
[----:B------:R-:W-:-:S03]  /*18e60*/  MOV R18, R2 ;  /* 0x0000000200127202 */ /* 0x000fc60000000f00 */
[----:B------:R-:W-:Y:S01]  /*18e70*/  IMAD R17, R4, R17, R9 ;  /* 0x0000001104117224 */ /* 0x000fe200078e0209 */
[----:B------:R-:W-:Y:S06]  /*18e80*/  BRA `(.L_x_672) ;  /* 0x00000000000c7947 */ /* 0x000fec0003800000 */
.L_x_667:
[----:B------:R-:W-:Y:S01]  /*18e90*/  IMAD.MOV.U32 R17, RZ, RZ, RZ ;  /* 0x000000ffff117224 */ /* 0x000fe200078e00ff */
[----:B------:R-:W-:Y:S01]  /*18ea0*/  MOV R16, UR6 ;  /* 0x0000000600107c02 */ /* 0x000fe20008000f00 */
[----:B------:R-:W-:-:S07]  /*18eb0*/  IMAD.MOV.U32 R18, RZ, RZ, RZ ;  /* 0x000000ffff127224 */ /* 0x000fce00078e00ff */
.L_x_672:
[----:B------:R-:W-:-:S13]  /*18ec0*/  ISETP.NE.AND P0, PT, R5, RZ, PT ;  /* 0x000000ff0500720c */ /* 0x000fda0003f05270 */
[----:B------:R-:W0:Y:S01]  /*18ed0*/  @!P0 S2R R3, SR_CgaCtaId ;  /* 0x0000000000038919 */ /* 0x000e220000008800 */
[----:B------:R-:W-:-:S04]  /*18ee0*/  @!P0 MOV R2, 0x400 ;  /* 0x0000040000028802 */ /* 0x000fc80000000f00 */
[----:B0-----:R-:W-:-:S05]  /*18ef0*/  @!P0 LEA R2, R3, R2, 0x18 ;  /* 0x0000000203028211 */ /* 0x001fca00078ec0ff */
[----:B------:R1:W-:Y:S01]  /*18f00*/  @!P0 STS.128 [R2+0x2a8d0], R16 ;  /* 0x02a8d01002008388 */ /* 0x0003e20000000c00 */
[----:B------:R-:W-:Y:S06]  /*18f10*/  BAR.ARV 0x5, 0x180 ;  /* 0x0146000000007b1d */ /* 0x000fec0000002000 */
.L_x_665:
[----:B------:R2:W-:Y:S01]  /*18f20*/  STL [R1+0x28], RZ ;  /* 0x000028ff01007387 */ /* 0x0005e20000100800 */
[----:B------:R-:W-:Y:S01]  /*18f30*/  ULDC UR4, c[0x0][0xc3c] ;  /* 0x00030f0000047ab9 */ /* 0x000fe20000000800 */
[----:B------:R-:W-:Y:S01]  /*18f40*/  MOV R29, 0x1 ;  /* 0x00000001001d7802 */ /* 0x000fe20000000f00 */
[----:B------:R-:W-:Y:S01]  /*18f50*/  IMAD.MOV.U32 R28, RZ, RZ, RZ ;  /* 0x000000ffff1c7224 */ /* 0x000fe200078e00ff */
[----:B0-----:R-:W-:-:S13]  /*18f60*/  ISETP.GE.AND P0, PT, R19, UR4, PT ;  /* 0x0000000413007c0c */ /* 0x001fda000bf06270 */
[----:B--2---:R-:W-:Y:S05]  /*18f70*/  @P0 BRA `(.L_x_673) ;  /* 0x0000005800d40947 */ /* 0x004fea0003800000 */
[----:B-1----:R-:W2:Y:S01]  /*18f80*/  LDL R2, [R1+0x40] ;  /* 0x0000400001027983 */ /* 0x002ea20000100800 */
[----:B------:R-:W0:Y:S01]  /*18f90*/  S2UR UR5, SR_CgaCtaId ;  /* 0x00000000000579c3 */ /* 0x000e220000008800 */
[----:B------:R-:W-:Y:S01]  /*18fa0*/  LOP3.LUT R4, R0, 0x7f, RZ, 0xc0, !PT ;  /* 0x0000007f00047812 */ /* 0x000fe200078ec0ff */
[----:B------:R-:W-:Y:S01]  /*18fb0*/  BSSY B8, `(.L_x_673) ;  /* 0x00005b1000087945 */ /* 0x000fe20003800000 */
[----:B------:R1:W-:Y:S01]  /*18fc0*/  STL [R1+0x28], RZ ;  /* 0x000028ff01007387 */ /* 0x0003e20000100800 */
[----:B------:R-:W-:Y:S01]  /*18fd0*/  IMAD.MOV.U32 R31, RZ, RZ, 0x1 ;  /* 0x00000001ff1f7424 */ /* 0x000fe200078e00ff */
[----:B------:R-:W-:Y:S01]  /*18fe0*/  MOV R26, RZ ;  /* 0x000000ff001a7202 */ /* 0x000fe20000000f00 */
[----:B------:R-:W-:Y:S01]  /*18ff0*/  IMAD.SHL.U32 R36, R4, 0x8, RZ ;  /* 0x0000000804247824 */ /* 0x000fe200078e00ff */
[----:B------:R-:W-:Y:S01]  /*19000*/  MOV R28, RZ ;  /* 0x000000ff001c7202 */ /* 0x000fe20000000f00 */
[----:B------:R-:W-:Y:S01]  /*19010*/  IMAD.MOV.U32 R29, RZ, RZ, 0x1 ;  /* 0x00000001ff1d7424 */ /* 0x000fe200078e00ff */
[----:B------:R-:W-:Y:S01]  /*19020*/  ULDC.64 UR36, c[0x0][0x198] ;  /* 0x0000660000247ab9 */ /* 0x000fe20000000a00 */
[----:B------:R-:W-:Y:S01]  /*19030*/  ULDC UR38, c[0x0][0xc] ;  /* 0x0000030000267ab9 */ /* 0x000fe20000000800 */
[----:B--2---:R-:W-:-:S02]  /*19040*/  R2UR UR4, R2 ;  /* 0x00000000020472ca */ /* 0x004fc400000e0000 */
[----:B------:R-:W-:-:S04]  /*19050*/  SHF.L.U32 R2, R0, 0x3, RZ ;  /* 0x0000000300027819 */ /* 0x000fc800000006ff */
[C---:B------:R-:W-:Y:S02]  /*19060*/  LOP3.LUT R3, R2.reuse, 0x1f8, RZ, 0xc0, !PT ;  /* 0x000001f802037812 */ /* 0x040fe400078ec0ff */
[----:B------:R-:W-:Y:S02]  /*19070*/  LOP3.LUT R2, R2, 0x38, RZ, 0xc0, !PT ;  /* 0x0000003802027812 */ /* 0x000fe400078ec0ff */
[----:B------:R-:W-:Y:S02]  /*19080*/  LOP3.LUT R3, R3, 0x38, R0, 0x78, !PT ;  /* 0x0000003803037812 */ /* 0x000fe400078e7800 */
[----:B------:R-:W-:Y:S01]  /*19090*/  SHF.L.U32 R0, R0, 0x4, RZ ;  /* 0x0000000400007819 */ /* 0x000fe200000006ff */
[----:B------:R-:W-:Y:S01]  /*190a0*/  ULOP3.LUT UR39, UR4, 0x2, URZ, 0xfc, !UPT ;  /* 0x0000000204277892 */ /* 0x000fe2000f8efc3f */
[----:B------:R-:W-:Y:S02]  /*190b0*/  LOP3.LUT R36, R3, 0x200, R36, 0xf8, !PT ;  /* 0x0000020003247812 */ /* 0x000fe400078ef824 */
[----:B------:R-:W-:Y:S01]  /*190c0*/  UMOV UR4, 0x400 ;  /* 0x0000040000047882 */ /* 0x000fe20000000000 */
[----:B------:R-:W-:Y:S01]  /*190d0*/  SHF.R.U32.HI R3, RZ, 0x3, R4 ;  /* 0x00000003ff037819 */ /* 0x000fe20000011604 */
[----:B0-----:R-:W-:-:S03]  /*190e0*/  ULEA UR4, UR5, UR4, 0x18 ;  /* 0x0000000405047291 */ /* 0x001fc6000f8ec03f */
[----:B------:R-:W-:Y:S02]  /*190f0*/  LOP3.LUT R4, R3, 0x70, R0, 0xf8, !PT ;  /* 0x0000007003047812 */ /* 0x000fe400078ef800 */
[C---:B------:R-:W-:Y:S01]  /*19100*/  LOP3.LUT R3, R2.reuse, 0x40, RZ, 0xfc, !PT ;  /* 0x0000004002037812 */ /* 0x040fe200078efcff */
[----:B------:R-:W-:Y:S01]  /*19110*/  IMAD.U32 R22, RZ, RZ, UR4 ;  /* 0x00000004ff167e24 */ /* 0x000fe2000f8e00ff */
[----:B------:R-:W-:-:S04]  /*19120*/  LOP3.LUT R0, R2, 0x80, RZ, 0xfc, !PT ;  /* 0x0000008002007812 */ /* 0x000fc800078efcff */
[----:B-1----:R-:W-:-:S07]  /*19130*/  LEA R37, R36, R22, 0x1 ;  /* 0x0000001624257211 */ /* 0x002fce00078e08ff */
.L_x_774:
[----:B0-----:R-:W0:Y:S02]  /*19140*/  LDC.64 R32, c[0x0][0xc88] ;  /* 0x00032200ff207b82 */ /* 0x001e240000000a00 */
[----:B0-----:R-:W-:-:S06]  /*19150*/  IMAD.WIDE R32, R19, 0x4, R32 ;  /* 0x0000000413207825 */ /* 0x001fcc00078e0220 */
[----:B--2---:R-:W2:Y:S01]  /*19160*/  LDG.E R32, desc[UR60][R32.64] ;  /* 0x0000003c20207981 */ /* 0x004ea2000c1e1900 */
[----:B------:R-:W-:Y:S05]  /*19170*/  YIELD ;  /* 0x0000000000007946 */ /* 0x000fea0003800000 */
[----:B------:R-:W-:Y:S01]  /*19180*/  ULDC.64 UR4, c[0x0][0xa28] ;  /* 0x00028a0000047ab9 */ /* 0x000fe20000000a00 */
[----:B------:R-:W-:Y:S01]  /*19190*/  ULDC.64 UR8, c[0x0][0xa18] ;  /* 0x0002860000087ab9 */ /* 0x000fe20000000a00 */
[----:B------:R-:W-:Y:S01]  /*191a0*/  ISETP.NE.U32.AND P0, PT, RZ, UR4, PT ;  /* 0x00000004ff007c0c */ /* 0x000fe2000bf05070 */
[----:B------:R-:W-:Y:S01]  /*191b0*/  IMAD.MOV.U32 R9, RZ, RZ, RZ ;  /* 0x000000ffff097224 */ /* 0x000fe200078e00ff */
[----:B------:R-:W-:-:S02]  /*191c0*/  ULDC.64 UR6, c[0x0][0xa10] ;  /* 0x0002840000067ab9 */ /* 0x000fc40000000a00 */
[----:B------:R-:W-:Y:S02]  /*191d0*/  ISETP.NE.AND.EX P0, PT, RZ, UR5, PT, P0 ;  /* 0x00000005ff007c0c */ /* 0x000fe4000bf05300 */
[----:B------:R-:W-:-:S04]  /*191e0*/  ISETP.NE.U32.AND P2, PT, RZ, UR8, PT ;  /* 0x00000008ff007c0c */ /* 0x000fc8000bf45070 */
[----:B------:R-:W-:Y:S01]  /*191f0*/  ISETP.NE.AND.EX P2, PT, RZ, UR9, PT, P2 ;  /* 0x00000009ff007c0c */ /* 0x000fe2000bf45320 */
[----:B------:R-:W-:Y:S01]  /*19200*/  IMAD.MOV.U32 R35, RZ, RZ, RZ ;  /* 0x000000ffff237224 */ /* 0x000fe200078e00ff */
[----:B--2---:R-:W-:-:S05]  /*19210*/  SHF.R.S32.HI R0, RZ, 0x1f, R32 ;  /* 0x0000001fff007819 */ /* 0x004fca0000011420 */
[C---:B------:R-:W-:Y:S02]  /*19220*/  @P0 LEA R2, P1, R32.reuse, UR4, 0x2 ;  /* 0x0000000420020c11 */ /* 0x040fe4000f8210ff */
[C---:B------:R-:W-:Y:S01]  /*19230*/  SHF.L.U32 R24, R32.reuse, 0x2, RZ ;  /* 0x0000000220187819 */ /* 0x040fe200000006ff */
[----:B------:R0:W-:Y:S01]  /*19240*/  STL [R1+0x14], R0 ;  /* 0x0000140001007387 */ /* 0x0001e20000100800 */
[C-C-:B------:R-:W-:Y:S01]  /*19250*/  @P0 LEA.HI.X R3, R32.reuse, UR5, R0.reuse, 0x2, P1 ;  /* 0x0000000520030c11 */ /* 0x140fe200088f1400 */
[----:B------:R-:W-:Y:S01]  /*19260*/  ULDC.64 UR4, c[0x0][0xa00] ;  /* 0x0002800000047ab9 */ /* 0x000fe20000000a00 */
[----:B------:R-:W-:-:S03]  /*19270*/  SHF.L.U64.HI R25, R32, 0x2, R0 ;  /* 0x0000000220197819 */ /* 0x000fc60000010200 */
[----:B-1----:R1:W2:Y:S01]  /*19280*/  @P0 LDG.E R9, desc[UR60][R2.64] ;  /* 0x0000003c02090981 */ /* 0x0022a2000c1e1900 */
[----:B------:R-:W-:Y:S02]  /*19290*/  ISETP.NE.U32.AND P0, PT, RZ, UR4, PT ;  /* 0x00000004ff007c0c */ /* 0x000fe4000bf05070 */
[----:B------:R-:W-:Y:S02]  /*192a0*/  ISETP.NE.U32.AND P1, PT, RZ, UR6, PT ;  /* 0x00000006ff007c0c */ /* 0x000fe4000bf25070 */
[----:B------:R-:W-:Y:S02]  /*192b0*/  ISETP.NE.AND.EX P0, PT, RZ, UR5, PT, P0 ;  /* 0x00000005ff007c0c */ /* 0x000fe4000bf05300 */
[----:B------:R-:W-:Y:S02]  /*192c0*/  ISETP.NE.AND.EX P1, PT, RZ, UR7, PT, P1 ;  /* 0x00000007ff007c0c */ /* 0x000fe4000bf25310 */
[C---:B------:R-:W-:Y:S02]  /*192d0*/  IADD3 R4, P4, R24.reuse, UR6, RZ ;  /* 0x0000000618047c10 */ /* 0x040fe4000ff9e0ff */
[----:B-1----:R-:W-:Y:S01]  /*192e0*/  IADD3 R2, P3, R24, UR4, RZ ;  /* 0x0000000418027c10 */ /* 0x002fe2000ff7e0ff */
[----:B------:R-:W-:Y:S01]  /*192f0*/  ULDC UR4, c[0x0][0x288] ;  /* 0x0000a20000047ab9 */ /* 0x000fe20000000800 */
[----:B0-----:R-:W-:-:S02]  /*19300*/  MOV R0, RZ ;  /* 0x000000ff00007202 */ /* 0x001fc40000000f00 */
[C---:B------:R-:W-:Y:S02]  /*19310*/  IADD3.X R3, R25.reuse, UR5, RZ, P3, !PT ;  /* 0x0000000519037c10 */ /* 0x040fe40009ffe4ff */
[----:B------:R-:W-:Y:S01]  /*19320*/  @P2 IADD3 R6, P3, R24, UR8, RZ ;  /* 0x0000000818062c10 */ /* 0x000fe2000ff7e0ff */
[----:B------:R-:W-:Y:S01]  /*19330*/  IMAD.U32 R8, RZ, RZ, UR4 ;  /* 0x00000004ff087e24 */ /* 0x000fe2000f8e00ff */
[C---:B------:R-:W-:Y:S01]  /*19340*/  IADD3.X R5, R25.reuse, UR7, RZ, P4, !PT ;  /* 0x0000000719057c10 */ /* 0x040fe2000a7fe4ff */
[----:B------:R-:W5:Y:S01]  /*19350*/  @P0 LDG.E R35, desc[UR60][R2.64] ;  /* 0x0000003c02230981 */ /* 0x000f62000c1e1900 */
[----:B------:R-:W-:Y:S01]  /*19360*/  @P2 IADD3.X R7, R25, UR9, RZ, P3, !PT ;  /* 0x0000000919072c10 */ /* 0x000fe20009ffe4ff */
[----:B------:R-:W-:Y:S02]  /*19370*/  ULDC.64 UR4, c[0x0][0x418] ;  /* 0x0001060000047ab9 */ /* 0x000fe40000000a00 */
[----:B------:R-:W5:Y:S04]  /*19380*/  @P1 LDG.E R0, desc[UR60][R4.64] ;  /* 0x0000003c04001981 */ /* 0x000f68000c1e1900 */
[----:B------:R0:W3:Y:S01]  /*19390*/  @P2 LDG.E R8, desc[UR60][R6.64] ;  /* 0x0000003c06082981 */ /* 0x0000e2000c1e1900 */
[----:B------:R-:W-:-:S03]  /*193a0*/  UISETP.NE.U32.AND UP0, UPT, UR4, URZ, UPT ;  /* 0x0000003f0400728c */ /* 0x000fc6000bf05070 */
[----:B------:R-:W-:Y:S01]  /*193b0*/  ULDC UR4, c[0x0][0x424] ;  /* 0x0001090000047ab9 */ /* 0x000fe20000000800 */
[----:B------:R-:W-:-:S03]  /*193c0*/  UISETP.NE.AND.EX UP0, UPT, UR5, URZ, UPT, UP0 ;  /* 0x0000003f0500728c */ /* 0x000fc6000bf05300 */
[----:B------:R-:W-:Y:S01]  /*193d0*/  ULDC UR5, c[0x0][0x2f0] ;  /* 0x0000bc0000057ab9 */ /* 0x000fe20000000800 */
[----:B------:R-:W-:-:S04]  /*193e0*/  USEL UR4, UR4, 0x1, UP0 ;  /* 0x0000000104047887 */ /* 0x000fc80008000000 */
[----:B------:R-:W-:-:S03]  /*193f0*/  UIMAD UR4, UR4, UR5, URZ ;  /* 0x00000005040472a4 */ /* 0x000fc6000f8e023f */
[----:B------:R-:W-:Y:S02]  /*19400*/  ULDC UR5, c[0x0][0x348] ;  /* 0x0000d20000057ab9 */ /* 0x000fe40000000800 */
[----:B0-----:R-:W-:Y:S01]  /*19410*/  MOV R6, UR5 ;  /* 0x0000000500067c02 */ /* 0x001fe20008000f00 */
[----:B--2---:R-:W-:Y:S04]  /*19420*/  STL [R1+0x4], R9 ;  /* 0x0000040901007387 */ /* 0x004fe80000100800 */
[----:B---3--:R0:W-:Y:S02]  /*19430*/  STL [R1+0x20], R8 ;  /* 0x0000200801007387 */ /* 0x0081e40000100800 */
[----:B0-----:R-:W-:Y:S01]  /*19440*/  IMAD.U32 R8, RZ, RZ, UR4 ;  /* 0x00000004ff087e24 */ /* 0x001fe2000f8e00ff */
[----:B------:R-:W-:Y:S06]  /*19450*/  @P2 BRA `(.L_x_674) ;  /* 0x0000000000142947 */ /* 0x000fec0003800000 */
[----:B------:R-:W-:Y:S05]  /*19460*/  @!P0 BRA `(.L_x_674) ;  /* 0x0000000000108947 */ /* 0x000fea0003800000 */
[----:B------:R-:W2:Y:S04]  /*19470*/  LDG.E R10, desc[UR60][R2.64] ;  /* 0x0000003c020a7981 */ /* 0x000ea8000c1e1900 */
[----:B------:R-:W2:Y:S02]  /*19480*/  LDG.E R7, desc[UR60][R2.64+0x4] ;  /* 0x0000043c02077981 */ /* 0x000ea4000c1e1900 */
[----:B--2---:R-:W-:-:S05]  /*19490*/  IADD3 R2, -R10, R7, RZ ;  /* 0x000000070a027210 */ /* 0x004fca0007ffe1ff */
[----:B------:R0:W-:Y:S02]  /*194a0*/  STL [R1+0x20], R2 ;  /* 0x0000200201007387 */ /* 0x0001e40000100800 */
.L_x_674:
[----:B------:R-:W-:Y:S01]  /*194b0*/  ULDC.64 UR4, c[0x0][0xa20] ;  /* 0x0002880000047ab9 */ /* 0x000fe20000000a00 */
[----:B------:R-:W-:Y:S01]  /*194c0*/  IMAD.MOV.U32 R33, RZ, RZ, R32 ;  /* 0x000000ffff217224 */ /* 0x000fe200078e0020 */
[----:B------:R-:W-:-:S04]  /*194d0*/  ISETP.NE.U32.AND P0, PT, RZ, UR4, PT ;  /* 0x00000004ff007c0c */ /* 0x000fc8000bf05070 */
[----:B------:R-:W-:-:S13]  /*194e0*/  ISETP.NE.AND.EX P0, PT, RZ, UR5, PT, P0 ;  /* 0x00000005ff007c0c */ /* 0x000fda000bf05300 */
[----:B------:R-:W-:Y:S05]  /*194f0*/  @!P0 BRA `(.L_x_675) ;  /* 0x0000000000108947 */ /* 0x000fea0003800000 */
[----:B0-----:R-:W-:-:S04]  /*19500*/  IADD3 R2, P0, R24, UR4, RZ ;  /* 0x0000000418027c10 */ /* 0x001fc8000ff1e0ff */
[----:B------:R-:W-:-:S05]  /*19510*/  IADD3.X R3, R25, UR5, RZ, P0, !PT ;  /* 0x0000000519037c10 */ /* 0x000fca00087fe4ff */
[----:B------:R0:W5:Y:S01]  /*19520*/  LDG.E R8, desc[UR60][R2.64] ;  /* 0x0000003c02087981 */ /* 0x000162000c1e1900 */
[----:B------:R-:W-:Y:S05]  /*19530*/  BRA `(.L_x_676) ;  /* 0x0000000000247947 */ /* 0x000fea0003800000 */
.L_x_675:
[----:B------:R-:W-:Y:S02]  /*19540*/  ULDC.64 UR4, c[0x0][0xa08] ;  /* 0x0002820000047ab9 */ /* 0x000fe40000000a00 */
[----:B------:R-:W-:-:S04]  /*19550*/  ISETP.NE.U32.AND P0, PT, RZ, UR4, PT ;  /* 0x00000004ff007c0c */ /* 0x000fc8000bf05070 */
[----:B------:R-:W-:-:S13]  /*19560*/  ISETP.NE.AND.EX P0, PT, RZ, UR5, PT, P0 ;  /* 0x00000005ff007c0c */ /* 0x000fda000bf05300 */
[----:B------:R-:W-:Y:S05]  /*19570*/  @!P0 BRA `(.L_x_676) ;  /* 0x0000000000148947 */ /* 0x000fea0003800000 */
[----:B0-----:R-:W0:Y:S02]  /*19580*/  LDC.64 R2, c[0x0][0xa08] ;  /* 0x00028200ff027b82 */ /* 0x001e240000000a00 */
[----:B0-----:R-:W-:-:S05]  /*19590*/  IMAD.WIDE R2, R33, 0x4, R2 ;  /* 0x0000000421027825 */ /* 0x001fca00078e0202 */
[----:B------:R-:W2:Y:S04]  /*195a0*/  LDG.E R8, desc[UR60][R2.64] ;  /* 0x0000003c02087981 */ /* 0x000ea8000c1e1900 */
[----:B------:R-:W2:Y:S02]  /*195b0*/  LDG.E R7, desc[UR60][R2.64+0x4] ;  /* 0x0000043c02077981 */ /* 0x000ea4000c1e1900 */
[----:B--2---:R-:W-:-:S07]  /*195c0*/  IADD3 R8, -R8, R7, RZ ;  /* 0x0000000708087210 */ /* 0x004fce0007ffe1ff */
.L_x_676:
[----:B0-----:R-:W2:Y:S04]  /*195d0*/  @P1 LDG.E R3, desc[UR60][R4.64] ;  /* 0x0000003c04031981 */ /* 0x001ea8000c1e1900 */
[----:B------:R-:W2:Y:S01]  /*195e0*/  @P1 LDG.E R2, desc[UR60][R4.64+0x4] ;  /* 0x0000043c04021981 */ /* 0x000ea2000c1e1900 */
[----:B------:R-:W-:Y:S01]  /*195f0*/  BSSY B0, `(.L_x_677) ;  /* 0x000013b000007945 */ /* 0x000fe20003800000 */
[----:B--2---:R-:W-:Y:S01]  /*19600*/  @P1 IMAD.IADD R6, R2, 0x1, -R3 ;  /* 0x0000000102061824 */ /* 0x004fe200078e0a03 */
[----:B-----5:R-:W-:-:S05]  /*19610*/  IADD3 R3, -R9, R8, RZ ;  /* 0x0000000809037210 */ /* 0x020fca0007ffe1ff */
[----:B------:R-:W-:-:S05]  /*19620*/  IMAD.IADD R2, R3, 0x1, R6 ;  /* 0x0000000103027824 */ /* 0x000fca00078e0206 */
[----:B------:R0:W-:Y:S02]  /*19630*/  STL [R1], R2 ;  /* 0x0000000201007387 */ /* 0x0001e40000100800 */
[----:B0-----:R-:W-:-:S05]  /*19640*/  IADD3 R2, R2, 0x5f, RZ ;  /* 0x0000005f02027810 */ /* 0x001fca0007ffe0ff */
[----:B------:R-:W-:-:S05]  /*19650*/  IMAD.HI R2, R2, 0x2aaaaaab, RZ ;  /* 0x2aaaaaab02027827 */ /* 0x000fca00078e02ff */
[----:B------:R-:W-:-:S04]  /*19660*/  SHF.R.U32.HI R7, RZ, 0x1f, R2 ;  /* 0x0000001fff077819 */ /* 0x000fc80000011602 */
[----:B------:R-:W-:Y:S01]  /*19670*/  LEA.HI.SX32 R4, R2, R7, 0x1c ;  /* 0x0000000702047211 */ /* 0x000fe200078fe2ff */
[----:B------:R-:W-:-:S04]  /*19680*/  IMAD.MOV R2, RZ, RZ, -R3 ;  /* 0x000000ffff027224 */ /* 0x000fc800078e0a03 */
[----:B------:R-:W-:Y:S01]  /*19690*/  IMAD R7, R4, 0x60, -R3 ;  /* 0x0000006004077824 */ /* 0x000fe200078e0a03 */
[----:B------:R-:W-:Y:S01]  /*196a0*/  VIMNMX R2, RZ, R2, !PT ;  /* 0x00000002ff027248 */ /* 0x000fe20007fe0100 */
[----:B------:R0:W-:Y:S03]  /*196b0*/  STL [R1+0x24], R4 ;  /* 0x0000240401007387 */ /* 0x0001e60000100800 */
[----:B------:R-:W-:-:S04]  /*196c0*/  VIMNMX R7, R7, R6, PT ;  /* 0x0000000607077248 */ /* 0x000fc80003fe0100 */
[----:B------:R-:W-:Y:S01]  /*196d0*/  ISETP.GT.AND P0, PT, R7, R2, PT ;  /* 0x000000020700720c */ /* 0x000fe20003f04270 */
[----:B------:R-:W-:-:S05]  /*196e0*/  IMAD.WIDE.U32 R2, R2, -0x55555555, RZ ;  /* 0xaaaaaaab02027825 */ /* 0x000fca00078e00ff */
[----:B------:R-:W-:-:S05]  /*196f0*/  SHF.R.U32.HI R5, RZ, 0x6, R3 ;  /* 0x00000006ff057819 */ /* 0x000fca0000011603 */
[----:B------:R-:W-:Y:S02]  /*19700*/  IMAD.MOV.U32 R2, RZ, RZ, R5 ;  /* 0x000000ffff027224 */ /* 0x000fe400078e0005 */
[----:B0-----:R-:W-:-:S05]  /*19710*/  @P0 IADD3 R4, R7, 0x5f, RZ ;  /* 0x0000005f07040810 */ /* 0x001fca0007ffe0ff */
[----:B------:R-:W-:-:S05]  /*19720*/  @P0 IMAD.HI R4, R4, 0x2aaaaaab, RZ ;  /* 0x2aaaaaab04040827 */ /* 0x000fca00078e02ff */
[----:B------:R-:W-:-:S04]  /*19730*/  @P0 SHF.R.U32.HI R3, RZ, 0x1f, R4 ;  /* 0x0000001fff030819 */ /* 0x000fc80000011604 */
[----:B------:R-:W-:Y:S02]  /*19740*/  @P0 LEA.HI.SX32 R2, R4, R3, 0x1c ;  /* 0x0000000304020211 */ /* 0x000fe400078fe2ff */
[----:B------:R-:W-:Y:S02]  /*19750*/  PLOP3.LUT P0, PT, PT, PT, PT, 0x80, 0x0 ;  /* 0x000000000000781c */ /* 0x000fe40003f0f070 */
[----:B------:R-:W-:-:S13]  /*19760*/  ISETP.GT.AND P2, PT, R2, R5, PT ;  /* 0x000000050200720c */ /* 0x000fda0003f44270 */
[----:B------:R-:W-:Y:S05]  /*19770*/  @!P2 BRA `(.L_x_678) ;  /* 0x000000100088a947 */ /* 0x000fea0003800000 */
[----:B------:R-:W-:Y:S01]  /*19780*/  UMOV UR4, 0xffffffff ;  /* 0xffffffff00047882 */ /* 0x000fe20000000000 */
[----:B------:R-:W-:Y:S02]  /*19790*/  SEL R4, R33, RZ, !P1 ;  /* 0x000000ff21047207 */ /* 0x000fe40004800000 */
[----:B------:R-:W-:Y:S05]  /*197a0*/  BRA.DIV UR4, `(.L_x_679) ;  /* 0x0000006604287947 */ /* 0x000fea000b800000 */
[----:B------:R-:W0:Y:S02]  /*197b0*/  S2R R3, SR_TID.X ;  /* 0x0000000000037919 */ /* 0x000e240000002100 */
[----:B0-----:R-:W-:-:S04]  /*197c0*/  SHF.R.U32.HI R3, RZ, 0x5, R3 ;  /* 0x00000005ff037819 */ /* 0x001fc80000011603 */
[----:B------:R-:W-:-:S05]  /*197d0*/  LOP3.LUT R3, R3, 0x3, RZ, 0xc0, !PT ;  /* 0x0000000303037812 */ /* 0x000fca00078ec0ff */
[----:B------:R0:W1:Y:S02]  /*197e0*/  SHFL.IDX PT, R14, R3, RZ, 0x1f ;  /* 0x00001fff030e7589 */ /* 0x00006400000e0000 */
.L_x_830:
[----:B-1----:R-:W-:Y:S02]  /*197f0*/  ISETP.NE.AND P0, PT, R14, RZ, PT ;  /* 0x000000ff0e00720c */ /* 0x002fe40003f05270 */
[----:B------:R-:W-:-:S11]  /*19800*/  PLOP3.LUT P6, PT, PT, PT, PT, 0x8, 0x0 ;  /* 0x000000000000781c */ /* 0x000fd60003fce170 */
[----:B------:R-:W-:Y:S05]  /*19810*/  @P0 BRA `(.L_x_680) ;  /* 0x00000000000c0947 */ /* 0x000fea0003800000 */
[----:B------:R-:W-:-:S03]  /*19820*/  UMOV UR4, 0xffffffff ;  /* 0xffffffff00047882 */ /* 0x000fc60000000000 */
[----:B------:R-:W-:Y:S05]  /*19830*/  BRA.DIV UR4, `(.L_x_681) ;  /* 0x0000006604387947 */ /* 0x000fea000b800000 */
[----:B------:R-:W-:-:S13]  /*19840*/  ELECT P6, URZ, PT ;  /* 0x00000000003f782f */ /* 0x000fda00038c0000 */
.L_x_680:
[----:B0-----:R-:W2:Y:S01]  /*19850*/  LDL R3, [R1+0x28] ;  /* 0x0000280001037983 */ /* 0x001ea20000100800 */
[----:B------:R-:W-:Y:S01]  /*19860*/  BSSY B1, `(.L_x_682) ;  /* 0x0000008000017945 */ /* 0x000fe20003800000 */
[----:B--2---:R-:W-:-:S04]  /*19870*/  IADD3 R3, R3, 0x1, RZ ;  /* 0x0000000103037810 */ /* 0x004fc80007ffe0ff */
[----:B------:R-:W-:-:S04]  /*19880*/  LEA.HI R6, R3, R3, RZ, 0x1 ;  /* 0x0000000303067211 */ /* 0x000fc800078f08ff */
[----:B------:R-:W-:-:S05]  /*19890*/  LOP3.LUT R6, R6, 0xfffffffe, RZ, 0xc0, !PT ;  /* 0xfffffffe06067812 */ /* 0x000fca00078ec0ff */
[----:B------:R-:W-:-:S05]  /*198a0*/  IMAD.IADD R3, R3, 0x1, -R6 ;  /* 0x0000000103037824 */ /* 0x000fca00078e0a06 */
[----:B------:R-:W-:-:S04]  /*198b0*/  SHF.L.U32 R3, R3, 0x1f, RZ ;  /* 0x0000001f03037819 */ /* 0x000fc800000006ff */
[----:B------:R-:W0:Y:S02]  /*198c0*/  SYNCS.PHASECHK.TRANS64.TRYWAIT P0, [R22+URZ+0x2a820], R3 ;  /* 0x02a82003160075a7 */ /* 0x000e24000800017f */
[----:B0-----:R-:W-:Y:S05]  /*198d0*/  @!P0 BRA `(.L_x_683) ;  /* 0x0000006400308947 */ /* 0x001fea0003800000 */
.L_x_833:
[----:B------:R-:W-:Y:S05]  /*198e0*/  BSYNC B1 ;  /* 0x0000000000017941 */ /* 0x000fea0003800000 */
.L_x_682:
[----:B------:R-:W-:Y:S04]  /*198f0*/  BSSY B1, `(.L_x_684) ;  /* 0x000007c000017945 */ /* 0x000fe80003800000 */
[----:B------:R-:W-:Y:S05]  /*19900*/  @!P6 BRA `(.L_x_685) ;  /* 0x0000000400e8e947 */ /* 0x000fea0003800000 */
[----:B------:R-:W-:Y:S01]  /*19910*/  LEA R9, R26, R22, 0x3 ;  /* 0x000000161a097211 */ /* 0x000fe200078e18ff */
[----:B------:R-:W1:Y:S01]  /*19920*/  S2R R6, SR_TID.X ;  /* 0x0000000000067919 */ /* 0x000e620000002100 */
[----:B------:R-:W-:Y:S01]  /*19930*/  SHF.L.U32 R8, R31, 0x1f, RZ ;  /* 0x0000001f1f087819 */ /* 0x000fe200000006ff */
[----:B------:R-:W-:Y:S03]  /*19940*/  BSSY B2, `(.L_x_686) ;  /* 0x0000005000027945 */ /* 0x000fe60003800000 */
[----:B------:R-:W2:Y:S01]  /*19950*/  SYNCS.PHASECHK.TRANS64.TRYWAIT P0, [R9+URZ+0x2a8a0], R8 ;  /* 0x02a8a008090075a7 */ /* 0x000ea2000800017f */
[----:B-1----:R-:W-:-:S04]  /*19960*/  LOP3.LUT R6, R6, 0x7f, RZ, 0xc0, !PT ;  /* 0x0000007f06067812 */ /* 0x002fc800078ec0ff */
[----:B------:R-:W-:Y:S01]  /*19970*/  ISETP.NE.AND P1, PT, R6, RZ, PT ;  /* 0x000000ff0600720c */ /* 0x000fe20003f25270 */
[----:B--2---:R-:W-:-:S12]  /*19980*/  @!P0 BRA `(.L_x_687) ;  /* 0x0000006400188947 */ /* 0x004fd80003800000 */
.L_x_834:
[----:B------:R-:W-:Y:S05]  /*19990*/  BSYNC B2 ;  /* 0x0000000000027941 */ /* 0x000fea0003800000 */
.L_x_686:
[----:B------:R-:W-:Y:S04]  /*199a0*/  BSSY B2, `(.L_x_688) ;  /* 0x0000009000027945 */ /* 0x000fe80003800000 */
[----:B------:R-:W-:Y:S05]  /*199b0*/  @P1 BRA `(.L_x_689) ;  /* 0x00000000001c1947 */ /* 0x000fea0003800000 */
[----:B------:R-:W2:Y:S01]  /*199c0*/  S2R R6, SR_TID.X ;  /* 0x0000000000067919 */ /* 0x000ea20000002100 */
[----:B0-----:R-:W-:-:S04]  /*199d0*/  IMAD.MOV.U32 R3, RZ, RZ, 0x9000 ;  /* 0x00009000ff037424 */ /* 0x001fc800078e00ff */
[----:B------:R3:W-:Y:S01]  /*199e0*/  SYNCS.ARRIVE.TRANS64 RZ, [R9+URZ+0x2a890], R3 ;  /* 0x02a8900309ff79a7 */ /* 0x0007e2000800003f */
[----:B--2---:R-:W-:-:S04]  /*199f0*/  LOP3.LUT R6, R6, 0x1f, RZ, 0xc0, !PT ;  /* 0x0000001f06067812 */ /* 0x004fc800078ec0ff */
[----:B------:R-:W-:-:S13]  /*19a00*/  ISETP.NE.AND P0, PT, R6, RZ, PT ;  /* 0x000000ff0600720c */ /* 0x000fda0003f05270 */
[----:B---3--:R-:W-:Y:S05]  /*19a10*/  @!P0 BRA `(.L_x_689) ;  /* 0x0000000000048947 */ /* 0x008fea0003800000 */
[----:B------:R-:W-:Y:S01]  /*19a20*/  BPT.TRAP 0x1 ;  /* 0x000000040000795c */ /* 0x000fe20000300000 */
.L_x_689:
[----:B------:R-:W-:Y:S05]  /*19a30*/  BSYNC B2 ;  /* 0x0000000000027941 */ /* 0x000fea0003800000 */
.L_x_688:
[----:B------:R-:W-:Y:S01]  /*19a40*/  MOV R12, RZ ;  /* 0x000000ff000c7202 */ /* 0x000fe20000000f00 */
[----:B------:R-:W-:Y:S01]  /*19a50*/  IMAD R6, R2, 0x60, R0 ;  /* 0x0000006002067824 */ /* 0x000fe200078e0200 */
[----:B------:R-:W-:Y:S01]  /*19a60*/  UIADD3 UR4, UP0, UR36, 0x570, URZ ;  /* 0x0000057024047890 */ /* 0x000fe2000ff1e03f */
[----:B------:R-:W-:Y:S01]  /*19a70*/  IMAD R7, R26, 0x9000, R22 ;  /* 0x000090001a077824 */ /* 0x000fe200078e0216 */
[----:B------:R-:W-:Y:S01]  /*19a80*/  R2UR UR10, R12 ;  /* 0x000000000c0a72ca */ /* 0x000fe200000e0000 */
[----:B------:R-:W-:Y:S01]  /*19a90*/  VIADD R6, R6, 0xffffffa0 ;  /* 0xffffffa006067836 */ /* 0x000fe20000000000 */
[----:B------:R-:W-:Y:S01]  /*19aa0*/  PLOP3.LUT P0, PT, PT, PT, PT, 0x80, 0x0 ;  /* 0x000000000000781c */ /* 0x000fe20003f0f070 */
[----:B------:R-:W-:Y:S01]  /*19ab0*/  VIADD R10, R7, 0x18400 ;  /* 0x00018400070a7836 */ /* 0x000fe20000000000 */
[----:B0-----:R-:W-:Y:S01]  /*19ac0*/  IADD3 R3, R9, 0x2a890, RZ ;  /* 0x0002a89009037810 */ /* 0x001fe20007ffe0ff */
[----:B------:R-:W-:Y:S01]  /*19ad0*/  UIADD3.X UR5, URZ, UR37, URZ, UP0, !UPT ;  /* 0x000000253f057290 */ /* 0x000fe200087fe43f */
[----:B------:R-:W-:Y:S01]  /*19ae0*/  UMOV UR6, 0x0 ;  /* 0x0000000000067882 */ /* 0x000fe20000000000 */
[----:B------:R-:W-:-:S10]  /*19af0*/  UMOV UR7, 0x12f00000 ;  /* 0x12f0000000077882 */ /* 0x000fd40000000000 */
.L_x_690:
[----:B------:R-:W-:-:S13]  /*19b00*/  @P0 ELECT P2, URZ, PT ;  /* 0x00000000003f082f */ /* 0x000fda0003840000 */
[----:B------:R-:W-:Y:S02]  /*19b10*/  @P2 R2UR UR13, R4 ;  /* 0x00000000040d22ca */ /* 0x000fe400000e0000 */
[----:B------:R-:W-:Y:S02]  /*19b20*/  @P2 R2UR UR12, R18 ;  /* 0x00000000120c22ca */ /* 0x000fe400000e0000 */
[----:B------:R-:W-:Y:S02]  /*19b30*/  @P2 R2UR UR11, R6 ;  /* 0x00000000060b22ca */ /* 0x000fe400000e0000 */
[----:B------:R-:W-:Y:S02]  /*19b40*/  @P2 R2UR UR9, R3 ;  /* 0x00000000030922ca */ /* 0x000fe400000e0000 */
[----:B------:R-:W-:Y:S02]  /*19b50*/  @P2 R2UR UR8, R10 ;  /* 0x000000000a0822ca */ /* 0x000fe400000e0000 */
[----:B------:R-:W-:-:S02]  /*19b60*/  @P2 PLOP3.LUT P0, PT, P2, PT, PT, 0x8, 0x0 ;  /* 0x000000000000281c */ /* 0x000fc4000170e170 */
[----:B------:R-:W-:-:S09]  /*19b70*/  PLOP3.LUT P2, PT, PT, PT, PT, 0x8, 0x0 ;  /* 0x000000000000781c */ /* 0x000fd20003f4e170 */
[----:B------:R0:W-:Y:S02]  /*19b80*/  UTMALDG.4D [UR8], [UR4], desc[UR6] ;  /* 0x00000608040075b4 */ /* 0x0001e40008019000 */
[----:B0-----:R-:W-:Y:S05]  /*19b90*/  @P0 BRA.U.ANY `(.L_x_690) ;  /* 0xfffffffd00d80947 */ /* 0x001fea000393ffff */
[----:B------:R-:W-:Y:S01]  /*19ba0*/  MOV R13, 0x40 ;  /* 0x00000040000d7802 */ /* 0x000fe20000000f00 */
[----:B------:R-:W-:Y:S01]  /*19bb0*/  VIADD R10, R7, 0x1b400 ;  /* 0x0001b400070a7836 */ /* 0x000fe20000000000 */
[----:B------:R-:W-:Y:S01]  /*19bc0*/  PLOP3.LUT P0, PT, PT, PT, PT, 0x80, 0x0 ;  /* 0x000000000000781c */ /* 0x000fe20003f0f070 */
[----:B------:R-:W-:Y:S01]  /*19bd0*/  UMOV UR6, 0x0 ;  /* 0x0000000000067882 */ /* 0x000fe20000000000 */
[----:B------:R-:W-:Y:S01]  /*19be0*/  R2UR UR10, R13 ;  /* 0x000000000d0a72ca */ /* 0x000fe200000e0000 */
[----:B------:R-:W-:-:S14]  /*19bf0*/  UMOV UR7, 0x12f00000 ;  /* 0x12f0000000077882 */ /* 0x000fdc0000000000 */
.L_x_691:
        /* <DEDUP_REMOVED lines=10> */
[----:B------:R-:W-:Y:S01]  /*19ca0*/  PLOP3.LUT P0, PT, PT, PT, PT, 0x80, 0x0 ;  /* 0x000000000000781c */ /* 0x000fe20003f0f070 */
[----:B------:R-:W-:Y:S01]  /*19cb0*/  UMOV UR6, 0x0 ;  /* 0x0000000000067882 */ /* 0x000fe20000000000 */
[----:B------:R-:W-:Y:S01]  /*19cc0*/  IADD3 R7, R7, 0x1e400, RZ ;  /* 0x0001e40007077810 */ /* 0x000fe20007ffe0ff */
[----:B------:R-:W-:Y:S01]  /*19cd0*/  UMOV UR7, 0x12f00000 ;  /* 0x12f0000000077882 */ /* 0x000fe20000000000 */
[----:B------:R-:W-:-:S09]  /*19ce0*/  UMOV UR10, 0x80 ;  /* 0x00000080000a7882 */ /* 0x000fd20000000000 */
.L_x_692:
        /* <DEDUP_REMOVED lines=10> */
[----:B------:R-:W0:Y:S01]  /*19d90*/  SYNCS.PHASECHK.TRANS64.TRYWAIT P0, [R9+URZ+0x2a8c0], R8 ;  /* 0x02a8c008090075a7 */ /* 0x000e22000800017f */
[----:B------:R-:W-:Y:S04]  /*19da0*/  BSSY B2, `(.L_x_693) ;  /* 0x0000002000027945 */ /* 0x000fe80003800000 */
[----:B0-----:R-:W-:Y:S05]  /*19db0*/  @!P0 BRA `(.L_x_694) ;  /* 0x0000006000208947 */ /* 0x001fea0003800000 */
.L_x_835:
[----:B------:R-:W-:Y:S05]  /*19dc0*/  BSYNC B2 ;  /* 0x0000000000027941 */ /* 0x000fea0003800000 */
.L_x_693:
[----:B------:R-:W-:Y:S01]  /*19dd0*/  BSSY B2, `(.L_x_695) ;  /* 0x000000b000027945 */ /* 0x000fe20003800000 */
[----:B------:R-:W-:Y:S01]  /*19de0*/  IMAD.MOV.U32 R10, RZ, RZ, 0x0 ;  /* 0x00000000ff0a7424 */ /* 0x000fe200078e00ff */
[----:B------:R-:W-:Y:S02]  /*19df0*/  MOV R11, 0x12f00000 ;  /* 0x12f00000000b7802 */ /* 0x000fe40000000f00 */
[----:B------:R-:W-:Y:S05]  /*19e00*/  @P1 BRA `(.L_x_696) ;  /* 0x00000000001c1947 */ /* 0x000fea0003800000 */
[----:B------:R-:W2:Y:S01]  /*19e10*/  S2R R7, SR_TID.X ;  /* 0x0000000000077919 */ /* 0x000ea20000002100 */
[----:B------:R-:W-:-:S04]  /*19e20*/  IMAD.MOV.U32 R3, RZ, RZ, 0x6000 ;  /* 0x00006000ff037424 */ /* 0x000fc800078e00ff */
[----:B------:R3:W-:Y:S01]  /*19e30*/  SYNCS.ARRIVE.TRANS64 RZ, [R9+URZ+0x2a8b0], R3 ;  /* 0x02a8b00309ff79a7 */ /* 0x0007e2000800003f */
[----:B--2---:R-:W-:-:S04]  /*19e40*/  LOP3.LUT R7, R7, 0x1f, RZ, 0xc0, !PT ;  /* 0x0000001f07077812 */ /* 0x004fc800078ec0ff */
[----:B------:R-:W-:-:S13]  /*19e50*/  ISETP.NE.AND P0, PT, R7, RZ, PT ;  /* 0x000000ff0700720c */ /* 0x000fda0003f05270 */
[----:B---3--:R-:W-:Y:S05]  /*19e60*/  @!P0 BRA `(.L_x_696) ;  /* 0x0000000000048947 */ /* 0x008fea0003800000 */
[----:B------:R-:W-:Y:S01]  /*19e70*/  BPT.TRAP 0x1 ;  /* 0x000000040000795c */ /* 0x000fe20000300000 */
.L_x_696:
[----:B------:R-:W-:Y:S05]  /*19e80*/  BSYNC B2 ;  /* 0x0000000000027941 */ /* 0x000fea0003800000 */
.L_x_695:
[----:B------:R-:W-:Y:S01]  /*19e90*/  R2UR UR10, R12 ;  /* 0x000000000c0a72ca */ /* 0x000fe200000e0000 */
[----:B------:R-:W-:Y:S01]  /*19ea0*/  IMAD R3, R26, 0x6000, R22 ;  /* 0x000060001a037824 */ /* 0x000fe200078e0216 */
[----:B------:R-:W-:Y:S01]  /*19eb0*/  R2UR UR6, R10 ;  /* 0x000000000a0672ca */ /* 0x000fe200000e0000 */
[----:B------:R-:W-:Y:S01]  /*19ec0*/  UIADD3 UR4, UP0, UR36, 0x670, URZ ;  /* 0x0000067024047890 */ /* 0x000fe2000ff1e03f */
[----:B------:R-:W-:Y:S01]  /*19ed0*/  R2UR UR7, R11 ;  /* 0x000000000b0772ca */ /* 0x000fe200000e0000 */
[----:B------:R-:W-:Y:S01]  /*19ee0*/  VIADD R7, R3, 0x400 ;  /* 0x0000040003077836 */ /* 0x000fe20000000000 */
[----:B------:R-:W-:Y:S01]  /*19ef0*/  PLOP3.LUT P0, PT, PT, PT, PT, 0x80, 0x0 ;  /* 0x000000000000781c */ /* 0x000fe20003f0f070 */
[----:B------:R-:W-:Y:S01]  /*19f00*/  UIADD3.X UR5, URZ, UR37, URZ, UP0, !UPT ;  /* 0x000000253f057290 */ /* 0x000fe200087fe43f */
[----:B01----:R-:W-:-:S11]  /*19f10*/  IADD3 R9, R9, 0x2a8b0, RZ ;  /* 0x0002a8b009097810 */ /* 0x003fd60007ffe0ff */
.L_x_697:
        /* <DEDUP_REMOVED lines=10> */
[----:B------:R-:W-:Y:S02]  /*19fc0*/  R2UR UR10, R13 ;  /* 0x000000000d0a72ca */ /* 0x000fe400000e0000 */
[----:B------:R-:W-:Y:S02]  /*19fd0*/  R2UR UR6, R10 ;  /* 0x000000000a0672ca */ /* 0x000fe400000e0000 */
[----:B------:R-:W-:Y:S02]  /*19fe0*/  R2UR UR7, R11 ;  /* 0x000000000b0772ca */ /* 0x000fe400000e0000 */
[----:B------:R-:W-:Y:S02]  /*19ff0*/  PLOP3.LUT P0, PT, PT, PT, PT, 0x80, 0x0 ;  /* 0x000000000000781c */ /* 0x000fe40003f0f070 */
[----:B------:R-:W-:-:S11]  /*1a000*/  IADD3 R3, R3, 0x3400, RZ ;  /* 0x0000340003037810 */ /* 0x000fd60007ffe0ff */
.L_x_698:
        /* <DEDUP_REMOVED lines=9> */
[----:B-1----:R-:W-:Y:S05]  /*1a0a0*/  @P0 BRA.U.ANY `(.L_x_698) ;  /* 0xfffffffd00d80947 */ /* 0x002fea000393ffff */
.L_x_685:
[----:B------:R-:W-:Y:S05]  /*1a0b0*/  BSYNC B1 ;  /* 0x0000000000017941 */ /* 0x000fea0003800000 */
.L_x_684:
[----:B------:R-:W-:Y:S01]  /*1a0c0*/  IADD3 R7, R2, -0x2, RZ ;  /* 0xfffffffe02077810 */ /* 0x000fe20007ffe0ff */
[----:B------:R-:W-:Y:S01]  /*1a0d0*/  VIADD R26, R26, 0x1 ;  /* 0x000000011a1a7836 */ /* 0x000fe20000000000 */
[----:B------:R-:W-:Y:S02]  /*1a0e0*/  PLOP3.LUT P0, PT, PT, PT, PT, 0x8, 0x0 ;  /* 0x000000000000781c */ /* 0x000fe40003f0e170 */
[----:B------:R-:W-:Y:S02]  /*1a0f0*/  ISETP.GE.AND P2, PT, R7, R5, PT ;  /* 0x000000050700720c */ /* 0x000fe40003f46270 */
[----:B------:R-:W-:-:S04]  /*1a100*/  ISETP.NE.AND P1, PT, R26, 0x2, PT ;  /* 0x000000021a00780c */ /* 0x000fc80003f25270 */
[----:B------:R-:W-:Y:S02]  /*1a110*/  SEL R2, RZ, 0x1, P1 ;  /* 0x00000001ff027807 */ /* 0x000fe40000800000 */
[----:B------:R-:W-:Y:S02]  /*1a120*/  SEL R26, R26, RZ, P1 ;  /* 0x000000ff1a1a7207 */ /* 0x000fe40000800000 */
[----:B------:R-:W-:-:S03]  /*1a130*/  LOP3.LUT R31, R31, R2, RZ, 0x3c, !PT ;  /* 0x000000021f1f7212 */ /* 0x000fc600078e3cff */
[----:B------:R-:W-:Y:S05]  /*1a140*/  @!P2 BRA `(.L_x_678) ;  /* 0x000000080014a947 */ /* 0x000fea0003800000 */
.L_x_714:
[----:B------:R-:W-:Y:S05]  /*1a150*/  YIELD ;  /* 0x0000000000007946 */ /* 0x000fea0003800000 */
[----:B------:R-:W-:Y:S04]  /*1a160*/  BSSY B1, `(.L_x_699) ;  /* 0x000007b000017945 */ /* 0x000fe80003800000 */
[----:B------:R-:W-:Y:S05]  /*1a170*/  @!P6 BRA `(.L_x_700) ;  /* 0x0000000400e4e947 */ /* 0x000fea0003800000 */
[----:B------:R-:W-:Y:S01]  /*1a180*/  IMAD R6, R26, 0x8, R22 ;  /* 0x000000081a067824 */ /* 0x000fe200078e0216 */
[----:B------:R-:W-:Y:S01]  /*1a190*/  SHF.L.U32 R9, R31, 0x1f, RZ ;  /* 0x0000001f1f097819 */ /* 0x000fe200000006ff */
[----:B------:R-:W1:Y:S01]  /*1a1a0*/  S2R R2, SR_TID.X ;  /* 0x0000000000027919 */ /* 0x000e620000002100 */
[----:B------:R-:W-:Y:S02]  /*1a1b0*/  BSSY B2, `(.L_x_701) ;  /* 0x0000005000027945 */ /* 0x000fe40003800000 */
[----:B------:R-:W2:Y:S01]  /*1a1c0*/  SYNCS.PHASECHK.TRANS64.TRYWAIT P1, [R6+URZ+0x2a8a0], R9 ;  /* 0x02a8a009060075a7 */ /* 0x000ea2000802017f */
[----:B-1----:R-:W-:-:S04]  /*1a1d0*/  LOP3.LUT R2, R2, 0x7f, RZ, 0xc0, !PT ;  /* 0x0000007f02027812 */ /* 0x002fc800078ec0ff */
[----:B------:R-:W-:Y:S01]  /*1a1e0*/  ISETP.NE.AND P2, PT, R2, RZ, PT ;  /* 0x000000ff0200720c */ /* 0x000fe20003f45270 */
[----:B--2---:R-:W-:-:S12]  /*1a1f0*/  @!P1 BRA `(.L_x_702) ;  /* 0x0000005c00249947 */ /* 0x004fd80003800000 */
.L_x_836:
[----:B------:R-:W-:Y:S05]  /*1a200*/  BSYNC B2 ;  /* 0x0000000000027941 */ /* 0x000fea0003800000 */
.L_x_701:
[----:B------:R-:W-:Y:S04]  /*1a210*/  BSSY B2, `(.L_x_703) ;  /* 0x0000009000027945 */ /* 0x000fe80003800000 */
[----:B------:R-:W-:Y:S05]  /*1a220*/  @P2 BRA `(.L_x_704) ;  /* 0x00000000001c2947 */ /* 0x000fea0003800000 */
[----:B0-----:R-:W0:Y:S01]  /*1a230*/  S2R R3, SR_TID.X ;  /* 0x0000000000037919 */ /* 0x001e220000002100 */
[----:B------:R-:W-:-:S04]  /*1a240*/  MOV R2, 0x9000 ;  /* 0x0000900000027802 */ /* 0x000fc80000000f00 */
[----:B------:R2:W-:Y:S01]  /*1a250*/  SYNCS.ARRIVE.TRANS64 RZ, [R6+URZ+0x2a890], R2 ;  /* 0x02a8900206ff79a7 */ /* 0x0005e2000800003f */
[----:B0-----:R-:W-:-:S04]  /*1a260*/  LOP3.LUT R3, R3, 0x1f, RZ, 0xc0, !PT ;  /* 0x0000001f03037812 */ /* 0x001fc800078ec0ff */
[----:B------:R-:W-:-:S13]  /*1a270*/  ISETP.NE.AND P1, PT, R3, RZ, PT ;  /* 0x000000ff0300720c */ /* 0x000fda0003f25270 */
[----:B--2---:R-:W-:Y:S05]  /*1a280*/  @!P1 BRA `(.L_x_704) ;  /* 0x0000000000049947 */ /* 0x004fea0003800000 */
[----:B------:R-:W-:Y:S01]  /*1a290*/  BPT.TRAP 0x1 ;  /* 0x000000040000795c */ /* 0x000fe20000300000 */
.L_x_704:
[----:B------:R-:W-:Y:S05]  /*1a2a0*/  BSYNC B2 ;  /* 0x0000000000027941 */ /* 0x000fea0003800000 */
.L_x_703:
[----:B------:R-:W-:Y:S01]  /*1a2b0*/  IMAD.MOV.U32 R11, RZ, RZ, RZ ;  /* 0x000000ffff0b7224 */ /* 0x000fe200078e00ff */
[----:B------:R-:W-:Y:S01]  /*1a2c0*/  UIADD3 UR4, UP0, UR36, 0x570, URZ ;  /* 0x0000057024047890 */ /* 0x000fe2000ff1e03f */
[----:B0-----:R-:W-:Y:S01]  /*1a2d0*/  IMAD R3, R26, 0x9000, R22 ;  /* 0x000090001a037824 */ /* 0x001fe200078e0216 */
[----:B------:R-:W-:Y:S01]  /*1a2e0*/  PLOP3.LUT P1, PT, PT, PT, PT, 0x80, 0x0 ;  /* 0x000000000000781c */ /* 0x000fe20003f2f070 */
[----:B------:R-:W-:Y:S01]  /*1a2f0*/  IMAD R8, R7, 0x60, R0 ;  /* 0x0000006007087824 */ /* 0x000fe200078e0200 */
[----:B------:R-:W-:Y:S01]  /*1a300*/  R2UR UR10, R11 ;  /* 0x000000000b0a72ca */ /* 0x000fe200000e0000 */
[----:B------:R-:W-:Y:S01]  /*1a310*/  VIADD R10, R3, 0x18400 ;  /* 0x00018400030a7836 */ /* 0x000fe20000000000 */
[----:B------:R-:W-:Y:S01]  /*1a320*/  IADD3 R2, R6, 0x2a890, RZ ;  /* 0x0002a89006027810 */ /* 0x000fe20007ffe0ff */
[----:B------:R-:W-:Y:S01]  /*1a330*/  UIADD3.X UR5, URZ, UR37, URZ, UP0, !UPT ;  /* 0x000000253f057290 */ /* 0x000fe200087fe43f */
[----:B------:R-:W-:Y:S01]  /*1a340*/  UMOV UR6, 0x0 ;  /* 0x0000000000067882 */ /* 0x000fe20000000000 */
[----:B------:R-:W-:-:S10]  /*1a350*/  UMOV UR7, 0x12f00000 ;  /* 0x12f0000000077882 */ /* 0x000fd40000000000 */
.L_x_705:
        /* <DEDUP_REMOVED lines=16> */
.L_x_706:
        /* <DEDUP_REMOVED lines=15> */
.L_x_707:
        /* <DEDUP_REMOVED lines=13> */
.L_x_837:
[----:B------:R-:W-:Y:S05]  /*1a620*/  BSYNC B2 ;  /* 0x0000000000027941 */ /* 0x000fea0003800000 */
.L_x_708:
[----:B------:R-:W-:Y:S01]  /*1a630*/  BSSY B2, `(.L_x_710) ;  /* 0x000000b000027945 */ /* 0x000fe20003800000 */
[----:B------:R-:W-:Y:S01]  /*1a640*/  IMAD.MOV.U32 R2, RZ, RZ, 0x0 ;  /* 0x00000000ff027424 */ /* 0x000fe200078e00ff */
[----:B------:R-:W-:Y:S02]  /*1a650*/  MOV R3, 0x12f00000 ;  /* 0x12f0000000037802 */ /* 0x000fe40000000f00 */
[----:B------:R-:W-:Y:S05]  /*1a660*/  @P2 BRA `(.L_x_711) ;  /* 0x00000000001c2947 */ /* 0x000fea0003800000 */
[----:B------:R-:W2:Y:S01]  /*1a670*/  S2R R10, SR_TID.X ;  /* 0x00000000000a7919 */ /* 0x000ea20000002100 */
[----:B01----:R-:W-:-:S04]  /*1a680*/  IMAD.MOV.U32 R9, RZ, RZ, 0x6000 ;  /* 0x00006000ff097424 */ /* 0x003fc800078e00ff */
[----:B------:R3:W-:Y:S01]  /*1a690*/  SYNCS.ARRIVE.TRANS64 RZ, [R6+URZ+0x2a8b0], R9 ;  /* 0x02a8b00906ff79a7 */ /* 0x0007e2000800003f */
[----:B--2---:R-:W-:-:S04]  /*1a6a0*/  LOP3.LUT R10, R10, 0x1f, RZ, 0xc0, !PT ;  /* 0x0000001f0a0a7812 */ /* 0x004fc800078ec0ff */
[----:B------:R-:W-:-:S13]  /*1a6b0*/  ISETP.NE.AND P1, PT, R10, RZ, PT ;  /* 0x000000ff0a00720c */ /* 0x000fda0003f25270 */
[----:B---3--:R-:W-:Y:S05]  /*1a6c0*/  @!P1 BRA `(.L_x_711) ;  /* 0x0000000000049947 */ /* 0x008fea0003800000 */
[----:B------:R-:W-:Y:S01]  /*1a6d0*/  BPT.TRAP 0x1 ;  /* 0x000000040000795c */ /* 0x000fe20000300000 */
.L_x_711:
[----:B------:R-:W-:Y:S05]  /*1a6e0*/  BSYNC B2 ;  /* 0x0000000000027941 */ /* 0x000fea0003800000 */
.L_x_710:
[----:B------:R-:W-:Y:S01]  /*1a6f0*/  R2UR UR10, R11 ;  /* 0x000000000b0a72ca */ /* 0x000fe200000e0000 */
[----:B01----:R-:W-:Y:S01]  /*1a700*/  IMAD R9, R26, 0x6000, R22 ;  /* 0x000060001a097824 */ /* 0x003fe200078e0216 */
[----:B------:R-:W-:Y:S01]  /*1a710*/  R2UR UR6, R2 ;  /* 0x00000000020672ca */ /* 0x000fe200000e0000 */
[----:B------:R-:W-:Y:S01]  /*1a720*/  UIADD3 UR4, UP0, UR36, 0x670, URZ ;  /* 0x0000067024047890 */ /* 0x000fe2000ff1e03f */
[----:B------:R-:W-:Y:S01]  /*1a730*/  R2UR UR7, R3 ;  /* 0x00000000030772ca */ /* 0x000fe200000e0000 */
[----:B------:R-:W-:Y:S01]  /*1a740*/  VIADD R10, R9, 0x400 ;  /* 0x00000400090a7836 */ /* 0x000fe20000000000 */
[----:B------:R-:W-:Y:S01]  /*1a750*/  PLOP3.LUT P1, PT, PT, PT, PT, 0x80, 0x0 ;  /* 0x000000000000781c */ /* 0x000fe20003f2f070 */
[----:B------:R-:W-:Y:S01]  /*1a760*/  UIADD3.X UR5, URZ, UR37, URZ, UP0, !UPT ;  /* 0x000000253f057290 */ /* 0x000fe200087fe43f */
[----:B------:R-:W-:-:S11]  /*1a770*/  IADD3 R6, R6, 0x2a8b0, RZ ;  /* 0x0002a8b006067810 */ /* 0x000fd60007ffe0ff */
.L_x_712:
        /* <DEDUP_REMOVED lines=15> */
.L_x_713:
        /* <DEDUP_REMOVED lines=10> */
.L_x_700:
[----:B------:R-:W-:Y:S05]  /*1a910*/  BSYNC B1 ;  /* 0x0000000000017941 */ /* 0x000fea0003800000 */
.L_x_699:
[C---:B------:R-:W-:Y:S01]  /*1a920*/  ISETP.GT.AND P2, PT, R7.reuse, R5, PT ;  /* 0x000000050700720c */ /* 0x040fe20003f44270 */
[----:B------:R-:W-:Y:S01]  /*1a930*/  VIADD R26, R26, 0x1 ;  /* 0x000000011a1a7836 */ /* 0x000fe20000000000 */
[----:B------:R-:W-:-:S04]  /*1a940*/  IADD3 R7, R7, -0x1, RZ ;  /* 0xffffffff07077810 */ /* 0x000fc80007ffe0ff */
[----:B------:R-:W-:-:S04]  /*1a950*/  ISETP.NE.AND P1, PT, R26, 0x2, PT ;  /* 0x000000021a00780c */ /* 0x000fc80003f25270 */
[----:B------:R-:W-:Y:S02]  /*1a960*/  SEL R2, RZ, 0x1, P1 ;  /* 0x00000001ff027807 */ /* 0x000fe40000800000 */
[----:B------:R-:W-:Y:S02]  /*1a970*/  SEL R26, R26, RZ, P1 ;  /* 0x000000ff1a1a7207 */ /* 0x000fe40000800000 */
[----:B------:R-:W-:Y:S01]  /*1a980*/  LOP3.LUT R31, R31, R2, RZ, 0x3c, !PT ;  /* 0x000000021f1f7212 */ /* 0x000fe200078e3cff */
[----:B------:R-:W-:Y:S06]  /*1a990*/  @P2 BRA `(.L_x_714) ;  /* 0xfffffff400ec2947 */ /* 0x000fec000383ffff */
.L_x_678:
[----:B------:R-:W-:Y:S05]  /*1a9a0*/  BSYNC B0 ;  /* 0x0000000000007941 */ /* 0x000fea0003800000 */
.L_x_677:
[----:B------:R-:W2:Y:S01]  /*1a9b0*/  LDL R30, [R1] ;  /* 0x00000000011e7983 */ /* 0x000ea20000100800 */
[----:B------:R-:W-:Y:S05]  /*1a9c0*/  @!P0 WARPSYNC.ALL ;  /* 0x0000000000008948 */ /* 0x000fea0003800000 */
[----:B------:R-:W-:Y:S06]  /*1a9d0*/  @!P0 BAR.SYNC.DEFER_BLOCKING 0xc, 0x180 ;  /* 0x0306000000008b1d */ /* 0x000fec0000010000 */
[----:B------:R-:W-:Y:S01]  /*1a9e0*/  BSSY B7, `(.L_x_715) ;  /* 0x000036f000077945 */ /* 0x000fe20003800000 */
[----:B--2---:R-:W-:-:S13]  /*1a9f0*/  ISETP.GT.AND P0, PT, R30, RZ, PT ;  /* 0x000000ff1e00720c */ /* 0x004fda0003f04270 */
[----:B------:R-:W-:Y:S05]  /*1aa00*/  @P0 BRA `(.L_x_716) ;  /* 0x0000000000440947 */ /* 0x000fea0003800000 */
[----:B------:R-:W1:Y:S02]  /*1aa10*/  S2R R2, SR_TID.X ;  /* 0x0000000000027919 */ /* 0x000e640000002100 */
        /* <DEDUP_REMOVED lines=14> */
[----:B0-----:R-:W-:Y:S01]  /*1ab00*/  IADD3 R16, R0, UR38, R7 ;  /* 0x0000002600107c10 */ /* 0x001fe2000fffe007 */
[----:B------:R-:W-:Y:S06]  /*1ab10*/  BRA `(.L_x_717) ;  /* 0x00000034006c7947 */ /* 0x000fec0003800000 */
.L_x_716:
        /* <DEDUP_REMOVED lines=10> */
[----:B0-----:R-:W0:Y:S01]  /*1abc0*/  LDC.64 R2, c[0x4][R2] ;  /* 0x0100000002027b82 */ /* 0x001e220000000a00 */
[----:B------:R-:W-:Y:S01]  /*1abd0*/  MOV R6, UR8 ;  /* 0x0000000800067c02 */ /* 0x000fe20008000f00 */
[----:B------:R-:W-:Y:S01]  /*1abe0*/  IMAD.U32 R7, RZ, RZ, UR9 ;  /* 0x00000009ff077e24 */ /* 0x000fe2000f8e00ff */
[----:B------:R-:W-:Y:S01]  /*1abf0*/  MOV R10, UR4 ;  /* 0x00000004000a7c02 */ /* 0x000fe20008000f00 */
[----:B------:R-:W-:Y:S01]  /*1ac00*/  IMAD.U32 R11, RZ, RZ, UR5 ;  /* 0x00000005ff0b7e24 */ /* 0x000fe2000f8e00ff */
[----:B------:R-:W-:Y:S01]  /*1ac10*/  MOV R8, 0x70 ;  /* 0x0000007000087802 */ /* 0x000fe20000000f00 */
[----:B------:R-:W-:Y:S01]  /*1ac20*/  IMAD.MOV.U32 R12, RZ, RZ, 0x1 ;  /* 0x00000001ff0c7424 */ /* 0x000fe200078e00ff */
[----:B------:R-:W-:-:S07]  /*1ac30*/  MOV R13, RZ ;  /* 0x000000ff000d7202 */ /* 0x000fce0000000f00 */
[----:B------:R-:W-:-:S07]  /*1ac40*/  LEPC R20, `(.L_x_719) ;  /* 0x000000001014794e */ /* 0x000fce0000000000 */
[----:B0-----:R-:W-:Y:S05]  /*1ac50*/  CALL.ABS.NOINC R2 ;  /* 0x0000000002007343 */ /* 0x001fea0003c00000 */
.L_x_719:
[----:B------:R-:W-:Y:S05]  /*1ac60*/  BSYNC B6 ;  /* 0x0000000000067941 */ /* 0x000fea0003800000 */
.L_x_718:
        /* <DEDUP_REMOVED lines=8> */
[----:B0-----:R0:W1:Y:S01]  /*1acf0*/  LDC.64 R2, c[0x4][R27] ;  /* 0x010000001b027b82 */ /* 0x0010620000000a00 */
[----:B------:R-:W-:Y:S01]  /*1ad00*/  MOV R4, UR6 ;  /* 0x0000000600047c02 */ /* 0x000fe20008000f00 */
[----:B------:R-:W-:Y:S01]  /*1ad10*/  IMAD.U32 R5, RZ, RZ, UR7 ;  /* 0x00000007ff057e24 */ /* 0x000fe2000f8e00ff */
[----:B------:R-:W-:Y:S01]  /*1ad20*/  MOV R6, UR8 ;  /* 0x0000000800067c02 */ /* 0x000fe20008000f00 */
[----:B------:R-:W-:Y:S01]  /*1ad30*/  IMAD.U32 R7, RZ, RZ, UR9 ;  /* 0x00000009ff077e24 */ /* 0x000fe2000f8e00ff */
[----:B------:R-:W-:Y:S01]  /*1ad40*/  MOV R10, UR4 ;  /* 0x00000004000a7c02 */ /* 0x000fe20008000f00 */
[----:B------:R-:W-:Y:S01]  /*1ad50*/  IMAD.U32 R11, RZ, RZ, UR5 ;  /* 0x00000005ff0b7e24 */ /* 0x000fe2000f8e00ff */
[----:B------:R-:W-:Y:S01]  /*1ad60*/  MOV R8, 0x70 ;  /* 0x0000007000087802 */ /* 0x000fe20000000f00 */
[----:B------:R-:W-:Y:S01]  /*1ad70*/  IMAD.MOV.U32 R12, RZ, RZ, 0x1 ;  /* 0x00000001ff0c7424 */ /* 0x000fe200078e00ff */
[----:B0-----:R-:W-:-:S07]  /*1ad80*/  MOV R13, RZ ;  /* 0x000000ff000d7202 */ /* 0x001fce0000000f00 */
[----:B------:R-:W-:-:S07]  /*1ad90*/  LEPC R20, `(.L_x_722) ;  /* 0x000000001014794e */ /* 0x000fce0000000000 */
[----:B-1----:R-:W-:Y:S05]  /*1ada0*/  CALL.ABS.NOINC R2 ;  /* 0x0000000002007343 */ /* 0x002fea0003c00000 */
.L_x_722:
        /* <DEDUP_REMOVED lines=14> */
[----:B-1----:R-:W-:Y:S05]  /*1ae90*/  CALL.ABS.NOINC R2 ;  /* 0x0000000002007343 */ /* 0x002fea0003c00000 */
.L_x_721:
[----:B------:R-:W-:Y:S05]  /*1aea0*/  BSYNC B6 ;  /* 0x0000000000067941 */ /* 0x000fea0003800000 */
.L_x_720:
[----:B------:R-:W2:Y:S01]  /*1aeb0*/  LDL R20, [R1+0x24] ;  /* 0x0000240001147983 */ /* 0x000ea20000100800 */
[----:B------:R-:W-:Y:S01]  /*1aec0*/  ULDC.64 UR4, c[0x0][0x9f8] ;  /* 0x00027e0000047ab9 */ /* 0x000fe20000000a00 */
[----:B------:R-:W1:Y:S01]  /*1aed0*/  LDC R0, c[0x0][0x430] ;  /* 0x00010c00ff007b82 */ /* 0x000e620000000800 */
[----:B------:R-:W-:Y:S01]  /*1aee0*/  ISETP.NE.U32.AND P0, PT, RZ, UR4, PT ;  /* 0x00000004ff007c0c */ /* 0x000fe2000bf05070 */
[----:B------:R-:W3:Y:S03]  /*1aef0*/  LDL R2, [R1+0x4] ;  /* 0x0000040001027983 */ /* 0x000ee60000100800 */
[----:B------:R-:W-:Y:S01]  /*1af00*/  ISETP.NE.AND.EX P0, PT, RZ, UR5, PT, P0 ;  /* 0x00000005ff007c0c */ /* 0x000fe2000bf05300 */
[----:B------:R-:W4:-:S12]  /*1af10*/  S2R R21, SR_TID.X ;  /* 0x0000000000157919 */ /* 0x000f180000002100 */
[----:B------:R-:W-:Y:S01]  /*1af20*/  @P0 IADD3 R24, P1, R24, UR4, RZ ;  /* 0x0000000418180c10 */ /* 0x000fe2000ff3e0ff */
[----:B------:R-:W0:Y:S01]  /*1af30*/  S2R R34, SR_TID.X ;  /* 0x0000000000227919 */ /* 0x000e220000002100 */
[----:B------:R-:W-:Y:S02]  /*1af40*/  ULDC UR4, c[0x0][0x320] ;  /* 0x0000c80000047ab9 */ /* 0x000fe40000000800 */
[----:B------:R-:W-:-:S05]  /*1af50*/  @P0 IADD3.X R25, R25, UR5, RZ, P1, !PT ;  /* 0x0000000519190c10 */ /* 0x000fca0008ffe4ff */
[----:B------:R-:W3:Y:S01]  /*1af60*/  @P0 LDG.E R33, desc[UR60][R24.64] ;  /* 0x0000003c18210981 */ /* 0x000ee2000c1e1900 */
[----:B-1----:R-:W-:Y:S02]  /*1af70*/  ISETP.NE.AND P1, PT, R0, 0x1, PT ;  /* 0x000000010000780c */ /* 0x002fe40003f25270 */
[----:B----4-:R-:W-:-:S11]  /*1af80*/  LOP3.LUT R21, R21, 0x7f, RZ, 0xc0, !PT ;  /* 0x0000007f15157812 */ /* 0x010fd600078ec0ff */
[----:B------:R-:W1:Y:S01]  /*1af90*/  @P1 LDC R7, c[0x0][0x434] ;  /* 0x00010d00ff071b82 */ /* 0x000e620000000800 */
[----:B------:R-:W-:-:S07]  /*1afa0*/  SHF.R.U32.HI R21, RZ, 0x3, R21 ;  /* 0x00000003ff157819 */ /* 0x000fce0000011615 */
[----:B------:R-:W4:Y:S01]  /*1afb0*/  @P1 LDC R5, c[0x0][0x438] ;  /* 0x00010e00ff051b82 */ /* 0x000f220000000800 */
[----:B0-----:R-:W-:-:S04]  /*1afc0*/  SHF.L.U32 R34, R34, 0x4, RZ ;  /* 0x0000000422227819 */ /* 0x001fc800000006ff */
[----:B------:R-:W-:Y:S02]  /*1afd0*/  LOP3.LUT R34, R21, 0x70, R34, 0xf8, !PT ;  /* 0x0000007015227812 */ /* 0x000fe400078ef822 */
[----:B------:R-:W0:Y:S02]  /*1afe0*/  S2R R21, SR_TID.X ;  /* 0x0000000000157919 */ /* 0x000e240000002100 */
[----:B0-----:R-:W-:-:S05]  /*1aff0*/  IMAD.SHL.U32 R21, R21, 0x8, RZ ;  /* 0x0000000815157824 */ /* 0x001fca00078e00ff */
[----:B------:R-:W-:Y:S02]  /*1b000*/  LOP3.LUT R21, R21, 0x38, RZ, 0xc0, !PT ;  /* 0x0000003815157812 */ /* 0x000fe400078ec0ff */
[----:B------:R-:W-:Y:S01]  /*1b010*/  LOP3.LUT R23, R23, 0xfffffff7, RZ, 0xc0, !PT ;  /* 0xfffffff717177812 */ /* 0x000fe200078ec0ff */
[----:B------:R-:W-:Y:S01]  /*1b020*/  UMOV UR5, 0xffffffff ;  /* 0xffffffff00057882 */ /* 0x000fe20000000000 */
[----:B--2---:R-:W-:-:S04]  /*1b030*/  VIADD R27, R20, 0xffffffff ;  /* 0xffffffff141b7836 */ /* 0x004fc80000000000 */
[----:B------:R-:W-:-:S05]  /*1b040*/  IMAD R6, R27, 0x60, R34 ;  /* 0x000000601b067824 */ /* 0x000fca00078e0222 */
[----:B------:R-:W-:-:S04]  /*1b050*/  ISETP.GE.AND P0, PT, R6, R30, PT ;  /* 0x0000001e0600720c */ /* 0x000fc80003f06270 */
[----:B------:R-:W-:Y:S02]  /*1b060*/  ISETP.GT.U32.OR P0, PT, R34, 0x5f, P0 ;  /* 0x0000005f2200780c */ /* 0x000fe40000704470 */
[----:B---3--:R-:W-:-:S05]  /*1b070*/  IADD3 R6, R6, R2, RZ ;  /* 0x0000000206067210 */ /* 0x008fca0007ffe0ff */
[----:B-1----:R-:W-:-:S06]  /*1b080*/  @P1 IMAD.HI.U32 R7, R6, R7, RZ ;  /* 0x0000000706071227 */ /* 0x002fcc00078e00ff */
[----:B------:R-:W0:Y:S01]  /*1b090*/  @!P0 LDC.64 R2, c[0x0][0x428] ;  /* 0x00010a00ff028b82 */ /* 0x000e220000000a00 */
[--C-:B------:R-:W-:Y:S01]  /*1b0a0*/  IMAD.MOV.U32 R4, RZ, RZ, R6.reuse ;  /* 0x000000ffff047224 */ /* 0x100fe200078e0006 */
[----:B----4-:R-:W-:Y:S02]  /*1b0b0*/  @P1 SHF.R.U32.HI R4, RZ, R5, R7 ;  /* 0x00000005ff041219 */ /* 0x010fe40000011607 */
[----:B------:R-:W-:Y:S02]  /*1b0c0*/  LOP3.LUT R20, R21, 0x40, RZ, 0xfc, !PT ;  /* 0x0000004015147812 */ /* 0x000fe400078efcff */
[----:B------:R-:W-:Y:S02]  /*1b0d0*/  IADD3 R5, -R4, RZ, RZ ;  /* 0x000000ff04057210 */ /* 0x000fe40007ffe1ff */
[----:B------:R-:W-:Y:S02]  /*1b0e0*/  ISETP.GE.AND P2, PT, R20, UR4, PT ;  /* 0x0000000414007c0c */ /* 0x000fe4000bf46270 */
[----:B------:R-:W-:Y:S01]  /*1b0f0*/  SHF.R.S32.HI R8, RZ, 0x1f, R33 ;  /* 0x0000001fff087819 */ /* 0x000fe20000011421 */
[----:B------:R-:W-:Y:S01]  /*1b100*/  IMAD R0, R0, R5, R6 ;  /* 0x0000000500007224 */ /* 0x000fe200078e0206 */
[----:B------:R-:W-:-:S02]  /*1b110*/  @!P0 SHF.R.S32.HI R5, RZ, 0x1f, R4 ;  /* 0x0000001fff058819 */ /* 0x000fc40000011404 */
[----:B------:R-:W-:Y:S01]  /*1b120*/  ISETP.GE.AND P1, PT, R21, UR4, PT ;  /* 0x0000000415007c0c */ /* 0x000fe2000bf26270 */
[----:B------:R-:W-:Y:S01]  /*1b130*/  ULDC UR4, c[0x0][0x2f4] ;  /* 0x0000bd0000047ab9 */ /* 0x000fe20000000800 */
[----:B------:R-:W-:-:S04]  /*1b140*/  SEL R30, RZ, 0xffffffff, P2 ;  /* 0xffffffffff1e7807 */ /* 0x000fc80001000000 */
[----:B------:R-:W-:Y:S01]  /*1b150*/  SHF.L.U32 R30, R30, 0x1, RZ ;  /* 0x000000011e1e7819 */ /* 0x000fe200000006ff */
[-C--:B0-----:R-:W-:Y:S02]  /*1b160*/  @!P0 IMAD R6, R8, R2.reuse, RZ ;  /* 0x0000000208068224 */ /* 0x081fe400078e02ff */
[----:B------:R-:W-:Y:S01]  /*1b170*/  @!P0 IMAD.WIDE.U32 R4, R33, R2, R4 ;  /* 0x0000000221048225 */ /* 0x000fe200078e0004 */
[----:B------:R-:W-:-:S03]  /*1b180*/  SEL R2, RZ, 0x1, P1 ;  /* 0x00000001ff027807 */ /* 0x000fc60000800000 */
[----:B------:R-:W-:Y:S01]  /*1b190*/  @!P0 IMAD R6, R33, R3, R6 ;  /* 0x0000000321068224 */ /* 0x000fe200078e0206 */
[----:B------:R-:W-:Y:S02]  /*1b1a0*/  LOP3.LUT R30, R30, 0x2, R2, 0xe2, !PT ;  /* 0x000000021e1e7812 */ /* 0x000fe400078ee202 */
[----:B------:R-:W0:Y:S01]  /*1b1b0*/  @!P0 LDC.64 R2, c[0x0][0x418] ;  /* 0x00010600ff028b82 */ /* 0x000e220000000a00 */
[----:B------:R-:W-:Y:S02]  /*1b1c0*/  @!P0 IMAD.IADD R6, R5, 0x1, R6 ;  /* 0x0000000105068824 */ /* 0x000fe400078e0206 */
[----:B------:R-:W-:Y:S01]  /*1b1d0*/  IMAD.U32 R5, RZ, RZ, UR39 ;  /* 0x00000027ff057e24 */ /* 0x000fe2000f8e00ff */
[----:B0-----:R-:W-:-:S04]  /*1b1e0*/  @!P0 LEA R2, P1, R4, R2, 0x2 ;  /* 0x0000000204028211 */ /* 0x001fc800078210ff */
[----:B------:R-:W-:Y:S02]  /*1b1f0*/  @!P0 LEA.HI.X R3, R4, R3, R6, 0x2, P1 ;  /* 0x0000000304038211 */ /* 0x000fe400008f1406 */
[----:B------:R-:W-:-:S06]  /*1b200*/  MOV R4, RZ ;  /* 0x000000ff00047202 */ /* 0x000fcc0000000f00 */
[----:B------:R0:W5:Y:S01]  /*1b210*/  @!P0 LDG.E R4, desc[UR60][R2.64] ;  /* 0x0000003c02048981 */ /* 0x000162000c1e1900 */
[----:B------:R-:W-:Y:S02]  /*1b220*/  ISETP.GT.U32.AND P0, PT, R34, 0x5f, PT ;  /* 0x0000005f2200780c */ /* 0x000fe40003f04070 */
[----:B------:R-:W-:Y:S02]  /*1b230*/  ISETP.NE.AND P3, PT, R5, 0x3, PT ;  /* 0x000000030500780c */ /* 0x000fe40003f65270 */
[----:B------:R-:W-:-:S09]  /*1b240*/  ISETP.GE.AND P2, PT, R21, UR4, PT ;  /* 0x0000000415007c0c */ /* 0x000fd2000bf46270 */
[----:B------:R-:W-:-:S04]  /*1b250*/  @P0 LOP3.LUT R23, R23, 0x8, RZ, 0xfc, !PT ;  /* 0x0000000817170812 */ /* 0x000fc800078efcff */
[----:B------:R-:W-:-:S04]  /*1b260*/  LOP3.LUT R23, R23, 0xffffffef, RZ, 0xc0, !PT ;  /* 0xffffffef17177812 */ /* 0x000fc800078ec0ff */
[----:B------:R-:W-:Y:S01]  /*1b270*/  @P3 LOP3.LUT R23, R23, 0x10, RZ, 0xfc, !PT ;  /* 0x0000001017173812 */ /* 0x000fe200078efcff */
[----:B------:R1:W-:Y:S03]  /*1b280*/  STL [R1+0x8], R8 ;  /* 0x0000080801007387 */ /* 0x0003e60000100800 */
[----:B------:R-:W-:Y:S02]  /*1b290*/  LOP3.LUT R23, R23, 0xfffffffb, RZ, 0xc0, !PT ;  /* 0xfffffffb17177812 */ /* 0x000fe400078ec0ff */
[----:B------:R-:W-:Y:S02]  /*1b2a0*/  ISETP.GE.AND P1, PT, R20, UR4, PT ;  /* 0x0000000414007c0c */ /* 0x000fe4000bf26270 */
[----:B------:R-:W-:Y:S02]  /*1b2b0*/  @P2 LOP3.LUT R23, R23, 0x4, RZ, 0xfc, !PT ;  /* 0x0000000417172812 */ /* 0x000fe400078efcff */
[----:B-1----:R-:W-:-:S02]  /*1b2c0*/  LOP3.LUT R8, R21, 0x80, RZ, 0xfc, !PT ;  /* 0x0000008015087812 */ /* 0x002fc400078efcff */
[----:B------:R-:W-:Y:S02]  /*1b2d0*/  LOP3.LUT R23, R23, 0xfffffffe, RZ, 0xc0, !PT ;  /* 0xfffffffe17177812 */ /* 0x000fe400078ec0ff */
[----:B------:R-:W-:Y:S02]  /*1b2e0*/  ISETP.GE.AND P0, PT, R8, UR4, PT ;  /* 0x0000000408007c0c */ /* 0x000fe4000bf06270 */
[----:B------:R-:W-:-:S04]  /*1b2f0*/  LOP3.LUT R23, R23, 0xfffffffd, RZ, 0xc0, !PT ;  /* 0xfffffffd17177812 */ /* 0x000fc800078ec0ff */
[----:B------:R-:W-:-:S07]  /*1b300*/  @P1 LOP3.LUT R23, R23, 0x2, RZ, 0xfc, !PT ;  /* 0x0000000217171812 */ /* 0x000fce00078efcff */
[----:B------:R-:W-:Y:S01]  /*1b310*/  @P0 LOP3.LUT R23, R23, 0x1, RZ, 0xfc, !PT ;  /* 0x0000000117170812 */ /* 0x000fe200078efcff */
[----:B0-----:R-:W-:Y:S06]  /*1b320*/  BRA.DIV UR5, `(.L_x_723) ;  /* 0x0000004e05007947 */ /* 0x001fec000b800000 */
.L_x_840:
[----:B------:R-:W-:Y:S01]  /*1b330*/  SHF.R.S32.HI R34, RZ, 0x1f, R18 ;  /* 0x0000001fff227819 */ /* 0x000fe20000011412 */
[----:B------:R-:W-:Y:S06]  /*1b340*/  @!P3 BRA `(.L_x_724) ;  /* 0x000000000004b947 */ /* 0x000fec0003800000 */
[----:B------:R-:W-:Y:S01]  /*1b350*/  BPT.TRAP 0x1 ;  /* 0x000000040000795c */ /* 0x000fe20000300000 */
.L_x_724:
[----:B------:R-:W-:Y:S01]  /*1b360*/  SHF.R.S32.HI R5, RZ, 0x1f, R0 ;  /* 0x0000001fff057819 */ /* 0x000fe20000011400 */
[----:B------:R-:W-:Y:S01]  /*1b370*/  ULDC.64 UR4, c[0x0][0x328] ;  /* 0x0000ca0000047ab9 */ /* 0x000fe20000000a00 */
[----:B------:R-:W-:Y:S01]  /*1b380*/  BSSY B0, `(.L_x_725) ;  /* 0x0000017000007945 */ /* 0x000fe20003800000 */
[----:B------:R-:W-:-:S04]  /*1b390*/  IMAD.WIDE.U32 R2, R0, UR4, RZ ;  /* 0x0000000400027c25 */ /* 0x000fc8000f8e00ff */
[----:B------:R-:W-:-:S04]  /*1b3a0*/  IMAD R6, R5, UR4, RZ ;  /* 0x0000000405067c24 */ /* 0x000fc8000f8e02ff */
[----:B------:R-:W-:Y:S01]  /*1b3b0*/  IMAD R6, R0, UR5, R6 ;  /* 0x0000000500067c24 */ /* 0x000fe2000f8e0206 */
[----:B------:R-:W-:-:S04]  /*1b3c0*/  ULDC.64 UR4, c[0x0][0x338] ;  /* 0x0000ce0000047ab9 */ /* 0x000fc80000000a00 */
[----:B------:R-:W-:Y:S02]  /*1b3d0*/  IADD3 R3, R3, R6, RZ ;  /* 0x0000000603037210 */ /* 0x000fe40007ffe0ff */
        /* <DEDUP_REMOVED lines=10> */
[----:B------:R-:W-:Y:S02]  /*1b480*/  LEA R24, P0, R2, UR4, 0x1 ;  /* 0x0000000402187c11 */ /* 0x000fe4000f8008ff */
[----:B------:R-:W-:-:S04]  /*1b490*/  IADD3 R7, R3, R7, RZ ;  /* 0x0000000703077210 */ /* 0x000fc80007ffe0ff */
[----:B------:R-:W-:Y:S01]  /*1b4a0*/  LEA.HI.X R25, R2, UR5, R7, 0x1, P0 ;  /* 0x0000000502197c11 */ /* 0x000fe200080f0c07 */
[----:B------:R-:W-:Y:S01]  /*1b4b0*/  IMAD R7, R28, 0x8, R22 ;  /* 0x000000081c077824 */ /* 0x000fe200078e0216 */
[----:B------:R-:W-:-:S04]  /*1b4c0*/  SHF.L.U32 R2, R29, 0x1f, RZ ;  /* 0x0000001f1d027819 */ /* 0x000fc800000006ff */
[----:B------:R-:W0:Y:S02]  /*1b4d0*/  SYNCS.PHASECHK.TRANS64.TRYWAIT P0, [R7+URZ+0x2a840], R2 ;  /* 0x02a84002070075a7 */ /* 0x000e24000800017f */
[----:B0-----:R-:W-:Y:S05]  /*1b4e0*/  @!P0 BRA `(.L_x_726) ;  /* 0x0000004800c48947 */ /* 0x001fea0003800000 */
.L_x_841:
[----:B------:R-:W-:Y:S05]  /*1b4f0*/  BSYNC B0 ;  /* 0x0000000000007941 */ /* 0x000fea0003800000 */
.L_x_725:
[----:B------:R-:W2:Y:S01]  /*1b500*/  LDL R9, [R1] ;  /* 0x0000000001097983 */ /* 0x000ea20000100800 */
[----:B------:R-:W-:Y:S01]  /*1b510*/  ULDC.64 UR4, c[0x0][0x300] ;  /* 0x0000c00000047ab9 */ /* 0x000fe20000000a00 */
[----:B------:R-:W-:Y:S01]  /*1b520*/  LOP3.LUT P4, RZ, R23, 0x4, RZ, 0xc0, !PT ;  /* 0x0000000417ff7812 */ /* 0x000fe2000788c0ff */
[----:B------:R-:W-:Y:S01]  /*1b530*/  IMAD R5, R5, UR4, RZ ;  /* 0x0000000405057c24 */ /* 0x000fe2000f8e02ff */
[----:B------:R-:W1:Y:S01]  /*1b540*/  S2R R8, SR_TID.X ;  /* 0x0000000000087919 */ /* 0x000e620000002100 */
[C---:B0-----:R-:W-:Y:S01]  /*1b550*/  IMAD.WIDE.U32 R2, R0.reuse, UR4, RZ ;  /* 0x0000000400027c25 */ /* 0x041fe2000f8e00ff */
[C---:B------:R-:W-:Y:S02]  /*1b560*/  LOP3.LUT P3, RZ, R23.reuse, 0x2, RZ, 0xc0, !PT ;  /* 0x0000000217ff7812 */ /* 0x040fe4000786c0ff */
[----:B------:R-:W-:Y:S01]  /*1b570*/  LOP3.LUT P2, RZ, R23, 0x1, RZ, 0xc0, !PT ;  /* 0x0000000117ff7812 */ /* 0x000fe2000784c0ff */
[----:B------:R-:W-:Y:S01]  /*1b580*/  IMAD R5, R0, UR5, R5 ;  /* 0x0000000500057c24 */ /* 0x000fe2000f8e0205 */
[----:B------:R-:W-:-:S02]  /*1b590*/  ULDC.64 UR4, c[0x0][0x310] ;  /* 0x0000c40000047ab9 */ /* 0x000fc40000000a00 */
[----:B------:R-:W-:Y:S02]  /*1b5a0*/  IMAD R6, R6, UR4, RZ ;  /* 0x0000000406067c24 */ /* 0x000fe4000f8e02ff */
[----:B------:R-:W-:Y:S01]  /*1b5b0*/  IADD3 R3, R3, R5, RZ ;  /* 0x0000000503037210 */ /* 0x000fe20007ffe0ff */
[----:B------:R-:W-:Y:S02]  /*1b5c0*/  IMAD R5, R28, 0x4800, R36 ;  /* 0x000048001c057824 */ /* 0x000fe400078e0224 */
        /* <DEDUP_REMOVED lines=10> */
[----:B-1----:R-:W-:Y:S02]  /*1b670*/  LOP3.LUT R8, R8, 0x7f, RZ, 0xc0, !PT ;  /* 0x0000007f08087812 */ /* 0x002fe400078ec0ff */
[----:B------:R-:W-:Y:S02]  /*1b680*/  IADD3 R0, R3, R0, RZ ;  /* 0x0000000003007210 */ /* 0x000fe40007ffe0ff */
[----:B------:R-:W-:Y:S02]  /*1b690*/  SHF.R.U32.HI R8, RZ, 0x3, R8 ;  /* 0x00000003ff087819 */ /* 0x000fe40000011608 */
[----:B------:R-:W-:Y:S01]  /*1b6a0*/  LEA.HI.X R0, R2, UR5, R0, 0x1, P0 ;  /* 0x0000000502007c11 */ /* 0x000fe200080f0c00 */
[----:B--2---:R-:W-:-:S02]  /*1b6b0*/  IMAD R6, R27, -0x60, R9 ;  /* 0xffffffa01b067824 */ /* 0x004fc400078e0209 */
[----:B------:R-:W0:Y:S02]  /*1b6c0*/  S2R R9, SR_TID.X ;  /* 0x0000000000097919 */ /* 0x000e240000002100 */
[----:B------:R-:W-:-:S05]  /*1b6d0*/  IMAD.IADD R6, R6, 0x1, -R8 ;  /* 0x0000000106067824 */ /* 0x000fca00078e0a08 */
[----:B------:R-:W-:Y:S02]  /*1b6e0*/  ISETP.GE.AND P0, PT, R6, 0x1, PT ;  /* 0x000000010600780c */ /* 0x000fe40003f06270 */
[----:B0-----:R-:W-:-:S04]  /*1b6f0*/  SHF.L.U32 R9, R9, 0x3, RZ ;  /* 0x0000000309097819 */ /* 0x001fc800000006ff */
[----:B------:R-:W-:Y:S01]  /*1b700*/  LOP3.LUT R9, R9, 0x38, RZ, 0xc0, !PT ;  /* 0x0000003809097812 */ /* 0x000fe200078ec0ff */
[----:B------:R-:W-:Y:S06]  /*1b710*/  BRA.DIV UR4, `(.L_x_727) ;  /* 0x0000004a044c7947 */ /* 0x000fec000b800000 */
[----:B------:R-:W0:Y:S01]  /*1b720*/  SHFL.IDX PT, R3, R4, RZ, 0x181f ;  /* 0x00181fff04037589 */ /* 0x000e2200000e0000 */
[----:B------:R-:W-:-:S03]  /*1b730*/  @P0 LEA R8, R5, R22, 0x1 ;  /* 0x0000001605080211 */ /* 0x000fc600078e08ff */
        /* <DEDUP_REMOVED lines=12> */
[----:B------:R-:W-:-:S03]  /*1b800*/  @P1 LEA R8, R5, R22, 0x1 ;  /* 0x0000001605081211 */ /* 0x000fc600078e08ff */
        /* <DEDUP_REMOVED lines=11> */
[----:B------:R-:W-:Y:S01]  /*1b8c0*/  @P1 LEA R8, R5, R22, 0x1 ;  /* 0x0000001605081211 */ /* 0x000fe200078e08ff */
        /* <DEDUP_REMOVED lines=35> */
.L_x_855:
[----:B------:R-:W-:-:S13]  /*1bb00*/  ISETP.GE.AND P0, PT, R6, 0x51, PT ;  /* 0x000000510600780c */ /* 0x000fda0003f06270 */
[----:B-1----:R-:W-:Y:S02]  /*1bb10*/  @P0 LEA R2, P1, R9, R2, 0x1 ;  /* 0x0000000209020211 */ /* 0x002fe400078208ff */
[----:B------:R-:W-:-:S03]  /*1bb20*/  @P0 LEA R5, R5, R22, 0x1 ;  /* 0x0000001605050211 */ /* 0x000fc600078e08ff */
[----:B------:R-:W-:-:S05]  /*1bb30*/  @P0 IMAD.X R3, RZ, RZ, R0, P1 ;  /* 0x000000ffff030224 */ /* 0x000fca00008e0600 */
        /* <DEDUP_REMOVED lines=8> */
.L_x_728:
        /* <DEDUP_REMOVED lines=10> */
.L_x_729:
[----:B-1----:R1:W5:Y:S01]  /*1bc60*/  LDL.LU R3, [R1+0x14] ;  /* 0x0000140001037983 */ /* 0x0023620000300800 */
[----:B------:R1:W-:Y:S02]  /*1bc70*/  SYNCS.ARRIVE.TRANS64.A1T0 RZ, [R7+URZ+0x2a830], RZ ;  /* 0x02a830ff07ff79a7 */ /* 0x0003e4000810003f */
[----:B------:R-:W-:Y:S05]  /*1bc80*/  WARPSYNC.ALL ;  /* 0x0000000000007948 */ /* 0x000fea0003800000 */
[----:B------:R-:W-:Y:S01]  /*1bc90*/  ULDC.64 UR6, c[0x0][0xa00] ;  /* 0x0002800000067ab9 */ /* 0x000fe20000000a00 */
[----:B------:R-:W-:Y:S01]  /*1bca0*/  ULDC.64 UR4, c[0x0][0x298] ;  /* 0x0000a60000047ab9 */ /* 0x000fe20000000a00 */
[----:B------:R-:W-:Y:S01]  /*1bcb0*/  BAR.SYNC.DEFER_BLOCKING 0x8, 0x180 ;  /* 0x0206000000007b1d */ /* 0x000fe20000010000 */
[----:B------:R-:W-:Y:S01]  /*1bcc0*/  ISETP.NE.U32.AND P0, PT, RZ, UR6, PT ;  /* 0x00000006ff007c0c */ /* 0x000fe2000bf05070 */
[----:B0-----:R-:W-:Y:S01]  /*1bcd0*/  IMAD.WIDE.U32 R4, R35, UR4, RZ ;  /* 0x0000000423047c25 */ /* 0x001fe2000f8e00ff */
[----:B------:R-:W-:-:S02]  /*1bce0*/  SHF.R.S32.HI R0, RZ, 0x1f, R35 ;  /* 0x0000001fff007819 */ /* 0x000fc40000011423 */
[----:B------:R-:W-:Y:S01]  /*1bcf0*/  ISETP.NE.AND.EX P0, PT, RZ, UR7, PT, P0 ;  /* 0x00000007ff007c0c */ /* 0x000fe2000bf05300 */
[----:B------:R-:W-:Y:S01]  /*1bd00*/  VIADD R2, R22, 0xc400 ;  /* 0x0000c40016027836 */ /* 0x000fe20000000000 */
[----:B------:R-:W-:Y:S01]  /*1bd10*/  BSSY B6, `(.L_x_730) ;  /* 0x000001a000067945 */ /* 0x000fe20003800000 */
[----:B------:R-:W-:Y:S01]  /*1bd20*/  IMAD R0, R0, UR4, RZ ;  /* 0x0000000400007c24 */ /* 0x000fe2000f8e02ff */
[----:B------:R-:W-:-:S03]  /*1bd30*/  SEL R32, R32, RZ, !P0 ;  /* 0x000000ff20207207 */ /* 0x000fc60004000000 */
[----:B------:R-:W-:-:S05]  /*1bd40*/  IMAD R0, R35, UR5, R0 ;  /* 0x0000000523007c24 */ /* 0x000fca000f8e0200 */
[----:B------:R-:W-:Y:S02]  /*1bd50*/  IADD3 R35, R5, R0, RZ ;  /* 0x0000000005237210 */ /* 0x000fe40007ffe0ff */
[----:B-----5:R-:W-:Y:S02]  /*1bd60*/  SEL R3, R3, RZ, !P0 ;  /* 0x000000ff03037207 */ /* 0x020fe40004000000 */
[----:B------:R-:W-:-:S03]  /*1bd70*/  LOP3.LUT P0, RZ, R2, 0x3ff, RZ, 0xc0, !PT ;  /* 0x000003ff02ff7812 */ /* 0x000fc6000780c0ff */
[----:B------:R0:W-:Y:S04]  /*1bd80*/  STL [R1+0x14], R3 ;  /* 0x0000140301007387 */ /* 0x0001e80000100800 */
[----:B------:R0:W-:Y:S06]  /*1bd90*/  STL.64 [R1+0x18], R4 ;  /* 0x0000180401007387 */ /* 0x0001ec0000100a00 */
[----:B------:R-:W-:Y:S05]  /*1bda0*/  @!P0 BRA `(.L_x_731) ;  /* 0x0000000000408947 */ /* 0x000fea0003800000 */
[----:B------:R-:W-:Y:S01]  /*1bdb0*/  MOV R2, 0x0 ;  /* 0x0000000000027802 */ /* 0x000fe20000000f00 */
[----:B------:R-:W-:Y:S01]  /*1bdc0*/  ULDC.64 UR4, c[0x4][0xf0] ;  /* 0x01003c0000047ab9 */ /* 0x000fe20000000a00 */
[----:B------:R-:W-:Y:S01]  /*1bdd0*/  ULDC.64 UR6, c[0x4][0xf8] ;  /* 0x01003e0000067ab9 */ /* 0x000fe20000000a00 */
[----:B------:R-:W-:Y:S01]  /*1bde0*/  ULDC.64 UR8, c[0x4][0x88] ;  /* 0x0100220000087ab9 */ /* 0x000fe20000000a00 */
[----:B0-----:R-:W-:Y:S01]  /*1bdf0*/  IMAD.U32 R4, RZ, RZ, UR4 ;  /* 0x00000004ff047e24 */ /* 0x001fe2000f8e00ff */
[----:B------:R-:W-:Y:S01]  /*1be00*/  MOV R5, UR5 ;  /* 0x0000000500057c02 */ /* 0x000fe20008000f00 */
[----:B------:R-:W0:Y:S01]  /*1be10*/  LDC.64 R2, c[0x4][R2] ;  /* 0x0100000002027b82 */ /* 0x000e220000000a00 */
[----:B------:R-:W-:Y:S01]  /*1be20*/  IMAD.U32 R6, RZ, RZ, UR6 ;  /* 0x00000006ff067e24 */ /* 0x000fe2000f8e00ff */
[----:B-1----:R-:W-:Y:S01]  /*1be30*/  MOV R7, UR7 ;  /* 0x0000000700077c02 */ /* 0x002fe20008000f00 */
[----:B------:R-:W-:Y:S01]  /*1be40*/  IMAD.U32 R10, RZ, RZ, UR8 ;  /* 0x00000008ff0a7e24 */ /* 0x000fe2000f8e00ff */
[----:B------:R-:W-:Y:S01]  /*1be50*/  MOV R11, UR9 ;  /* 0x00000009000b7c02 */ /* 0x000fe20008000f00 */
[----:B------:R-:W-:Y:S01]  /*1be60*/  IMAD.MOV.U32 R8, RZ, RZ, 0x70 ;  /* 0x00000070ff087424 */ /* 0x000fe200078e00ff */
[----:B------:R-:W-:Y:S01]  /*1be70*/  MOV R12, 0x1 ;  /* 0x00000001000c7802 */ /* 0x000fe20000000f00 */
[----:B------:R-:W-:-:S07]  /*1be80*/  IMAD.MOV.U32 R13, RZ, RZ, RZ ;  /* 0x000000ffff0d7224 */ /* 0x000fce00078e00ff */
[----:B------:R-:W-:-:S07]  /*1be90*/  LEPC R20, `(.L_x_731) ;  /* 0x000000001014794e */ /* 0x000fce0000000000 */
[----:B0-----:R-:W-:Y:S05]  /*1bea0*/  CALL.ABS.NOINC R2 ;  /* 0x0000000002007343 */ /* 0x001fea0003c00000 */
.L_x_731:
[----:B------:R-:W-:Y:S05]  /*1beb0*/  BSYNC B6 ;  /* 0x0000000000067941 */ /* 0x000fea0003800000 */
.L_x_730:
[----:B------:R-:W2:Y:S01]  /*1bec0*/  LDL.LU R20, [R1+0x14] ;  /* 0x0000140001147983 */ /* 0x000ea20000300800 */
[----:B------:R-:W-:Y:S01]  /*1bed0*/  ULDC.64 UR4, c[0x0][0x2d8] ;  /* 0x0000b60000047ab9 */ /* 0x000fe20000000a00 */
[----:B------:R-:W3:Y:S02]  /*1bee0*/  LDC R8, c[0x0][0x448] ;  /* 0x00011200ff087b82 */ /* 0x000ee40000000800 */
[----:B0-----:R-:W4:Y:S01]  /*1bef0*/  LDL.LU.64 R2, [R1+0x18] ;  /* 0x0000180001027983 */ /* 0x001f220000300a00 */
[----:B------:R-:W-:Y:S01]  /*1bf00*/  SHF.L.U32 R4, R17, 0x7, RZ ;  /* 0x0000000711047819 */ /* 0x000fe200000006ff */
[----:B------:R-:W-:Y:S02]  /*1bf10*/  IMAD R0, R34, UR4, RZ ;  /* 0x0000000422007c24 */ /* 0x000fe4000f8e02ff */
[----:B------:R0:W5:Y:S02]  /*1bf20*/  LDL R17, [R1+0x20] ;  /* 0x0000200001117983 */ /* 0x0001640000100800 */
[----:B------:R-:W-:Y:S01]  /*1bf30*/  IMAD R0, R18, UR5, R0 ;  /* 0x0000000512007c24 */ /* 0x000fe2000f8e0200 */
[----:B---3--:R-:W-:Y:S01]  /*1bf40*/  ISETP.NE.AND P0, PT, R8, 0x1, PT ;  /* 0x000000010800780c */ /* 0x008fe20003f05270 */
[----:B------:R-:W3:Y:S02]  /*1bf50*/  S2R R9, SR_TID.X ;  /* 0x0000000000097919 */ /* 0x000ee40000002100 */
[----:B---3--:R-:W-:-:S05]  /*1bf60*/  IMAD.SHL.U32 R9, R9, 0x8, RZ ;  /* 0x0000000809097824 */ /* 0x008fca00078e00ff */
[----:B------:R-:W-:Y:S02]  /*1bf70*/  LOP3.LUT R9, R9, 0x38, RZ, 0xc0, !PT ;  /* 0x0000003809097812 */ /* 0x000fe400078ec0ff */
[----:B----4-:R-:W-:-:S03]  /*1bf80*/  MOV R3, R35 ;  /* 0x0000002300037202 */ /* 0x010fc60000000f00 */
[----:B------:R-:W-:Y:S01]  /*1bf90*/  IMAD.WIDE.U32 R2, R18, UR4, R2 ;  /* 0x0000000412027c25 */ /* 0x000fe2000f8e0002 */
[----:B------:R-:W-:-:S03]  /*1bfa0*/  ULDC.64 UR4, c[0x0][0x2e0] ;  /* 0x0000b80000047ab9 */ /* 0x000fc60000000a00 */
[----:B--2---:R-:W-:Y:S02]  /*1bfb0*/  IMAD R5, R20, UR4, RZ ;  /* 0x0000000414057c24 */ /* 0x004fe4000f8e02ff */
[----:B------:R-:W2:Y:S01]  /*1bfc0*/  S2R R20, SR_TID.X ;  /* 0x0000000000147919 */ /* 0x000ea20000002100 */
[----:B------:R-:W-:Y:S02]  /*1bfd0*/  IMAD.IADD R3, R3, 0x1, R0 ;  /* 0x0000000103037824 */ /* 0x000fe400078e0200 */
[C---:B------:R-:W-:Y:S02]  /*1bfe0*/  IMAD R0, R32.reuse, UR5, R5 ;  /* 0x0000000520007c24 */ /* 0x040fe4000f8e0205 */
[----:B------:R-:W-:Y:S01]  /*1bff0*/  IMAD.WIDE.U32 R2, R32, UR4, R2 ;  /* 0x0000000420027c25 */ /* 0x000fe2000f8e0002 */
[----:B------:R-:W1:Y:S01]  /*1c000*/  @P0 LDC R5, c[0x0][0x44c] ;  /* 0x00011300ff050b82 */ /* 0x000e620000000800 */
[----:B------:R-:W-:-:S03]  /*1c010*/  ULDC.64 UR4, c[0x0][0x2d0] ;  /* 0x0000b40000047ab9 */ /* 0x000fc60000000a00 */
[----:B------:R-:W-:-:S04]  /*1c020*/  IADD3 R3, R3, R0, RZ ;  /* 0x0000000003037210 */ /* 0x000fc80007ffe0ff */
[----:B------:R-:W3:Y:S01]  /*1c030*/  @P0 LDC R0, c[0x0][0x450] ;  /* 0x00011400ff000b82 */ /* 0x000ee20000000800 */
[----:B--2---:R-:W-:-:S04]  /*1c040*/  LOP3.LUT R20, R20, 0x7f, RZ, 0xc0, !PT ;  /* 0x0000007f14147812 */ /* 0x004fc800078ec0ff */
[----:B------:R-:W-:Y:S02]  /*1c050*/  SHF.R.U32.HI R21, RZ, 0x3, R20 ;  /* 0x00000003ff157819 */ /* 0x000fe40000011614 */
[----:B------:R-:W2:Y:S02]  /*1c060*/  S2R R20, SR_TID.X ;  /* 0x0000000000147919 */ /* 0x000ea40000002100 */
[----:B--2---:R-:W-:-:S05]  /*1c070*/  IMAD.SHL.U32 R20, R20, 0x10, RZ ;  /* 0x0000001014147824 */ /* 0x004fca00078e00ff */
[----:B------:R-:W-:-:S04]  /*1c080*/  LOP3.LUT R20, R21, 0x70, R20, 0xf8, !PT ;  /* 0x0000007015147812 */ /* 0x000fc800078ef814 */
[----:B------:R-:W-:Y:S01]  /*1c090*/  LOP3.LUT R6, R20, R4, RZ, 0xfc, !PT ;  /* 0x0000000414067212 */ /* 0x000fe200078efcff */
[----:B------:R-:W2:Y:S04]  /*1c0a0*/  S2R R21, SR_TID.X ;  /* 0x0000000000157919 */ /* 0x000ea80000002100 */
[----:B-1----:R-:W-:-:S04]  /*1c0b0*/  @P0 IMAD.HI.U32 R7, R6, R5, RZ ;  /* 0x0000000506070227 */ /* 0x002fc800078e00ff */
[----:B------:R-:W-:Y:S01]  /*1c0c0*/  IMAD.MOV.U32 R5, RZ, RZ, R6 ;  /* 0x000000ffff057224 */ /* 0x000fe200078e0006 */
[----:B---3--:R-:W-:-:S04]  /*1c0d0*/  @P0 SHF.R.U32.HI R5, RZ, R0, R7 ;  /* 0x00000000ff050219 */ /* 0x008fc80000011607 */
[C---:B------:R-:W-:Y:S01]  /*1c0e0*/  IADD3 R0, -R5.reuse, RZ, RZ ;  /* 0x000000ff05007210 */ /* 0x040fe20007ffe1ff */
[----:B------:R-:W1:Y:S04]  /*1c0f0*/  S2R R20, SR_TID.X ;  /* 0x0000000000147919 */ /* 0x000e680000002100 */
        /* <DEDUP_REMOVED lines=9> */
[----:B--2---:R-:W-:Y:S01]  /*1c190*/  SHF.L.U32 R21, R21, 0x3, RZ ;  /* 0x0000000315157819 */ /* 0x004fe200000006ff */
[----:B------:R-:W-:-:S04]  /*1c1a0*/  IMAD.WIDE.U32 R2, R0, UR4, R2 ;  /* 0x0000000400027c25 */ /* 0x000fc8000f8e0002 */
[----:B------:R-:W-:Y:S01]  /*1c1b0*/  IMAD R5, R0, UR5, R5 ;  /* 0x0000000500057c24 */ /* 0x000fe2000f8e0205 */
[----:B------:R-:W-:Y:S01]  /*1c1c0*/  ULDC.64 UR4, c[0x0][0x280] ;  /* 0x0000a00000047ab9 */ /* 0x000fe20000000a00 */
[----:B------:R-:W-:Y:S02]  /*1c1d0*/  LOP3.LUT R21, R21, 0x38, RZ, 0xc0, !PT ;  /* 0x0000003815157812 */ /* 0x000fe400078ec0ff */
[----:B------:R-:W-:Y:S01]  /*1c1e0*/  LEA R0, P0, R2, UR4, 0x1 ;  /* 0x0000000402007c11 */ /* 0x000fe2000f8008ff */
[----:B------:R-:W-:Y:S01]  /*1c1f0*/  ULDC UR4, c[0x0][0x2b8] ;  /* 0x0000ae0000047ab9 */ /* 0x000fe20000000800 */
[----:B------:R-:W-:Y:S02]  /*1c200*/  IADD3 R5, R3, R5, RZ ;  /* 0x0000000503057210 */ /* 0x000fe40007ffe0ff */
[C---:B------:R-:W-:Y:S02]  /*1c210*/  LOP3.LUT R10, R21.reuse, 0x40, RZ, 0xfc, !PT ;  /* 0x00000040150a7812 */ /* 0x040fe400078efcff */
[----:B------:R-:W-:-:S02]  /*1c220*/  LOP3.LUT R11, R21, 0x80, RZ, 0xfc, !PT ;  /* 0x00000080150b7812 */ /* 0x000fc400078efcff */
[----:B------:R-:W-:Y:S01]  /*1c230*/  LEA.HI.X R5, R2, UR5, R5, 0x1, P0 ;  /* 0x0000000502057c11 */ /* 0x000fe200080f0c05 */
[----:B------:R-:W-:Y:S01]  /*1c240*/  UMOV UR5, 0xffffffff ;  /* 0xffffffff00057882 */ /* 0x000fe20000000000 */
[----:B-1----:R-:W-:Y:S02]  /*1c250*/  LOP3.LUT R20, R20, 0x7f, RZ, 0xc0, !PT ;  /* 0x0000007f14147812 */ /* 0x002fe400078ec0ff */
[----:B------:R-:W-:Y:S02]  /*1c260*/  ISETP.GE.AND P3, PT, R9, UR4, PT ;  /* 0x0000000409007c0c */ /* 0x000fe4000bf66270 */
[----:B------:R-:W-:Y:S02]  /*1c270*/  ISETP.GE.AND P2, PT, R10, UR4, PT ;  /* 0x000000040a007c0c */ /* 0x000fe4000bf46270 */
[----:B------:R-:W-:Y:S02]  /*1c280*/  ISETP.GE.AND P0, PT, R11, UR4, PT ;  /* 0x000000040b007c0c */ /* 0x000fe4000bf06270 */
[----:B------:R-:W-:Y:S01]  /*1c290*/  SHF.R.U32.HI R10, RZ, 0x3, R20 ;  /* 0x00000003ff0a7819 */ /* 0x000fe20000011614 */
[----:B0-----:R-:W-:Y:S10]  /*1c2a0*/  BRA.DIV UR5, `(.L_x_732) ;  /* 0x00000046059c7947 */ /* 0x001ff4000b800000 */
[----:B------:R-:W0:Y:S01]  /*1c2b0*/  SHFL.IDX PT, R3, R0, RZ, 0x181f ;  /* 0x00181fff00037589 */ /* 0x000e2200000e0000 */
[----:B-----5:R-:W-:Y:S02]  /*1c2c0*/  IMAD R6, R17, R8, RZ ;  /* 0x0000000811067224 */ /* 0x020fe400078e02ff */
[----:B------:R-:W-:Y:S01]  /*1c2d0*/  IMAD.IADD R4, R10, 0x1, R4 ;  /* 0x000000010a047824 */ /* 0x000fe200078e0204 */
[----:B------:R-:W1:Y:S04]  /*1c2e0*/  SHFL.IDX PT, R2, R5, RZ, 0x181f ;  /* 0x00181fff05027589 */ /* 0x000e6800000e0000 */
[----:B------:R-:W-:Y:S01]  /*1c2f0*/  ISETP.GE.AND P1, PT, R4, R6, PT ;  /* 0x000000060400720c */ /* 0x000fe20003f26270 */
[----:B------:R-:W-:-:S12]  /*1c300*/  SHFL.IDX PT, R14, R0, 0x7, 0x181f ;  /* 0x00f81f00000e7f89 */ /* 0x000fd800000e0000 */
[----:B0-----:R-:W-:-:S04]  /*1c310*/  @!P1 LEA R7, P4, R9, R3, 0x1 ;  /* 0x0000000309079211 */ /* 0x001fc800078808ff */
[----:B-1----:R-:W-:Y:S01]  /*1c320*/  @!P1 IADD3.X R3, RZ, R2, RZ, P4, !PT ;  /* 0x00000002ff039210 */ /* 0x002fe200027fe4ff */
        /* <DEDUP_REMOVED lines=9> */
[----:B-1----:R-:W-:Y:S01]  /*1c3c0*/  @!P1 IMAD.X R8, RZ, RZ, R2, P4 ;  /* 0x000000ffff089224 */ /* 0x002fe200020e0602 */
[----:B------:R-:W-:Y:S02]  /*1c3d0*/  @!P1 MOV R2, R7 ;  /* 0x0000000700029202 */ /* 0x000fe40000000f00 */
        /* <DEDUP_REMOVED lines=54> */
[----:B-1----:R-:W-:Y:S01]  /*1c740*/  @!P1 IMAD.X R8, RZ, RZ, R2, P4 ;  /* 0x000000ffff089224 */ /* 0x002fe200020e0602 */
[----:B------:R-:W-:-:S03]  /*1c750*/  @!P1 MOV R2, R7 ;  /* 0x0000000700029202 */ /* 0x000fc60000000f00 */
[----:B------:R-:W-:-:S05]  /*1c760*/  @!P1 IMAD.MOV.U32 R3, RZ, RZ, R8 ;  /* 0x000000ffff039224 */ /* 0x000fca00078e0008 */
[----:B------:R0:W-:Y:S04]  /*1c770*/  @!P1 LDGSTS.E.BYPASS.LTC128B.128 [R37+0xf400], desc[UR60][R2.64], !P3 ;  /* 0x0f40000002259fae */ /* 0x0001e8000d901d7c */
[----:B------:R0:W-:Y:S04]  /*1c780*/  @!P1 LDGSTS.E.BYPASS.LTC128B.128 [R37+0x13400], desc[UR60][R2.64+0x80], !P2 ;  /* 0x1340008002259fae */ /* 0x0001e8000d101d7c */
[----:B--2---:R0:W-:Y:S02]  /*1c790*/  @!P1 LDGSTS.E.BYPASS.LTC128B.128 [R37+0x17400], desc[UR60][R2.64+0x100], !P0 ;  /* 0x1740010002259fae */ /* 0x0041e4000c101d7c */
.L_x_872:
        /* <DEDUP_REMOVED lines=12> */
.L_x_734:
[----:B------:R-:W-:Y:S05]  /*1c860*/  BSYNC B0 ;  /* 0x0000000000007941 */ /* 0x000fea0003800000 */
.L_x_733:
[----:B------:R-:W-:Y:S01]  /*1c870*/  NOP ;  /* 0x0000000000007918 */ /* 0x000fe20000000000 */
[----:B------:R-:W-:-:S13]  /*1c880*/  PLOP3.LUT P0, PT, PT, PT, PT, 0x80, 0x0 ;  /* 0x000000000000781c */ /* 0x000fda0003f0f070 */
.L_x_735:
[----:B------:R-:W-:Y:S02]  /*1c890*/  PLOP3.LUT P1, PT, P1, P0, PT, 0xa2, 0x0 ;  /* 0x000000000000781c */ /* 0x000fe40000f21472 */
[----:B------:R-:W-:-:S08]  /*1c8a0*/  @P0 R2UR P1, UR4, R22 ;  /* 0x00000000160402ca */ /* 0x000fd00000020000 */
[----:B------:R-:W-:-:S05]  /*1c8b0*/  @P0 PLOP3.LUT P0, PT, P1, PT, PT, 0x80, 0x0 ;  /* 0x000000000000081c */ /* 0x000fca0000f0f070 */
[----:B------:R-:W-:Y:S01]  /*1c8c0*/  @!P1 SYNCS.ARRIVE.TRANS64.RED.A0T1 RZ, [UR4+0x2a800], RZ ;  /* 0x02a800ffffff99a7 */ /* 0x000fe20008200404 */
[----:B------:R-:W-:Y:S07]  /*1c8d0*/  @!P1 ARRIVES.LDGSTSBAR.64.TRANSCNT [UR4+0x2a800] ;  /* 0x02a80000ff0099b0 */ /* 0x000fee0008000a84 */
[----:B------:R-:W-:Y:S05]  /*1c8e0*/  @P0 BRA.U.ANY `(.L_x_735) ;  /* 0xfffffffd00e80947 */ /* 0x000fea000393ffff */
[----:B0-----:R-:W2:Y:S02]  /*1c8f0*/  LDL.LU R2, [R1+0x28] ;  /* 0x0000280001027983 */ /* 0x001ea40000300800 */
[----:B--2---:R-:W-:-:S04]  /*1c900*/  IADD3 R2, R2, 0x1, RZ ;  /* 0x0000000102027810 */ /* 0x004fc80007ffe0ff */
[----:B------:R-:W-:Y:S01]  /*1c910*/  LEA.HI R0, R2, R2, RZ, 0x1 ;  /* 0x0000000202007211 */ /* 0x000fe200078f08ff */
[----:B------:R0:W-:Y:S03]  /*1c920*/  STL [R1+0x28], R2 ;  /* 0x0000280201007387 */ /* 0x0001e60000100800 */
        /* <DEDUP_REMOVED lines=8> */
.L_x_873:
[----:B------:R-:W-:Y:S05]  /*1c9b0*/  BSYNC B0 ;  /* 0x0000000000007941 */ /* 0x000fea0003800000 */
.L_x_736:
[----:B------:R-:W2:Y:S01]  /*1c9c0*/  LDL R0, [R1] ;  /* 0x0000000001007983 */ /* 0x000ea20000100800 */
[----:B------:R-:W-:Y:S01]  /*1c9d0*/  BSSY B0, `(.L_x_738) ;  /* 0x00000fe000007945 */ /* 0x000fe20003800000 */
[----:B--2---:R-:W-:-:S13]  /*1c9e0*/  ISETP.GE.AND P0, PT, R0, 0x61, PT ;  /* 0x000000610000780c */ /* 0x004fda0003f06270 */
[----:B------:R-:W-:Y:S05]  /*1c9f0*/  @!P0 BRA `(.L_x_739) ;  /* 0x0000000c00ec8947 */ /* 0x000fea0003800000 */
[----:B------:R-:W2:Y:S01]  /*1ca00*/  LDL.LU R0, [R1+0x24] ;  /* 0x0000240001007983 */ /* 0x000ea20000300800 */
[----:B------:R-:W-:Y:S01]  /*1ca10*/  IMAD.MOV.U32 R17, RZ, RZ, R29 ;  /* 0x000000ffff117224 */ /* 0x000fe200078e001d */
[----:B------:R-:W-:Y:S01]  /*1ca20*/  MOV R10, R28 ;  /* 0x0000001c000a7202 */ /* 0x000fe20000000f00 */
[----:B------:R-:W-:Y:S01]  /*1ca30*/  IMAD.MOV.U32 R32, RZ, RZ, R27 ;  /* 0x000000ffff207224 */ /* 0x000fe200078e001b */
[----:B--2---:R-:W-:-:S07]  /*1ca40*/  IADD3 R0, R0, -0x2, RZ ;  /* 0xfffffffe00007810 */ /* 0x004fce0007ffe0ff */
.L_x_752:
[----:B------:R-:W2:Y:S01]  /*1ca50*/  LDL R2, [R1+0x4] ;  /* 0x0000040001027983 */ /* 0x000ea20000100800 */
[----:B------:R-:W1:Y:S03]  /*1ca60*/  LDC R7, c[0x0][0x430] ;  /* 0x00010c00ff077b82 */ /* 0x000e660000000800 */
[----:B------:R-:W3:Y:S01]  /*1ca70*/  LDL R8, [R1+0x8] ;  /* 0x0000080001087983 */ /* 0x000ee20000100800 */
[----:B0-----:R-:W0:Y:S01]  /*1ca80*/  S2R R3, SR_TID.X ;  /* 0x0000000000037919 */ /* 0x001e220000002100 */
[----:B------:R-:W4:Y:S01]  /*1ca90*/  S2R R9, SR_TID.X ;  /* 0x0000000000097919 */ /* 0x000f220000002100 */
[----:B-1----:R-:W-:-:S13]  /*1caa0*/  ISETP.NE.AND P0, PT, R7, 0x1, PT ;  /* 0x000000010700780c */ /* 0x002fda0003f05270 */
[----:B------:R-:W1:Y:S01]  /*1cab0*/  @P0 LDC R5, c[0x0][0x434] ;  /* 0x00010d00ff050b82 */ /* 0x000e620000000800 */
[----:B0-----:R-:W-:-:S04]  /*1cac0*/  LOP3.LUT R3, R3, 0x7f, RZ, 0xc0, !PT ;  /* 0x0000007f03037812 */ /* 0x001fc800078ec0ff */
[----:B------:R-:W-:Y:S02]  /*1cad0*/  SHF.R.U32.HI R3, RZ, 0x3, R3 ;  /* 0x00000003ff037819 */ /* 0x000fe40000011603 */
[----:B----4-:R-:W-:-:S04]  /*1cae0*/  SHF.L.U32 R9, R9, 0x4, RZ ;  /* 0x0000000409097819 */ /* 0x010fc800000006ff */
[----:B------:R-:W-:Y:S02]  /*1caf0*/  LOP3.LUT R9, R3, 0x70, R9, 0xf8, !PT ;  /* 0x0000007003097812 */ /* 0x000fe400078ef809 */
[----:B------:R-:W0:Y:S02]  /*1cb00*/  @P0 LDC R3, c[0x0][0x438] ;  /* 0x00010e00ff030b82 */ /* 0x000e240000000800 */
[----:B------:R-:W-:Y:S01]  /*1cb10*/  ISETP.GT.U32.AND P2, PT, R9, 0x5f, PT ;  /* 0x0000005f0900780c */ /* 0x000fe20003f44070 */
[----:B--2---:R-:W-:-:S04]  /*1cb20*/  IMAD R4, R0, 0x60, R2 ;  /* 0x0000006000047824 */ /* 0x004fc800078e0202 */
[----:B------:R-:W-:-:S04]  /*1cb30*/  IMAD.IADD R4, R9, 0x1, R4 ;  /* 0x0000000109047824 */ /* 0x000fc800078e0204 */
[----:B-1----:R-:W-:Y:S01]  /*1cb40*/  @P0 IMAD.HI.U32 R6, R4, R5, RZ ;  /* 0x0000000504060227 */ /* 0x002fe200078e00ff */
[----:B------:R-:W-:-:S04]  /*1cb50*/  MOV R2, R4 ;  /* 0x0000000400027202 */ /* 0x000fc80000000f00 */
[----:B0-----:R-:W-:-:S05]  /*1cb60*/  @P0 SHF.R.U32.HI R2, RZ, R3, R6 ;  /* 0x00000003ff020219 */ /* 0x001fca0000011606 */
[----:B------:R-:W-:-:S04]  /*1cb70*/  IMAD.MOV R3, RZ, RZ, -R2 ;  /* 0x000000ffff037224 */ /* 0x000fc800078e0a02 */
[----:B------:R-:W-:Y:S02]  /*1cb80*/  IMAD R7, R7, R3, R4 ;  /* 0x0000000307077224 */ /* 0x000fe400078e0204 */
[----:B------:R-:W0:Y:S01]  /*1cb90*/  @!P2 LDC.64 R4, c[0x0][0x428] ;  /* 0x00010a00ff04ab82 */ /* 0x000e220000000a00 */
[----:B------:R-:W-:-:S03]  /*1cba0*/  @!P2 SHF.R.S32.HI R3, RZ, 0x1f, R2 ;  /* 0x0000001fff03a819 */ /* 0x000fc60000011402 */
[----:B0-----:R-:W-:-:S04]  /*1cbb0*/  @!P2 IMAD.WIDE.U32 R2, R33, R4, R2 ;  /* 0x000000042102a225 */ /* 0x001fc800078e0002 */
[----:B---3--:R-:W-:-:S04]  /*1cbc0*/  @!P2 IMAD R4, R8, R4, RZ ;  /* 0x000000040804a224 */ /* 0x008fc800078e02ff */
[----:B------:R-:W-:Y:S02]  /*1cbd0*/  @!P2 IMAD R9, R33, R5, R4 ;  /* 0x000000052109a224 */ /* 0x000fe400078e0204 */
[----:B------:R-:W0:Y:S03]  /*1cbe0*/  @!P2 LDC.64 R4, c[0x0][0x418] ;  /* 0x00010600ff04ab82 */ /* 0x000e260000000a00 */
[----:B------:R-:W-:Y:S01]  /*1cbf0*/  @!P2 IADD3 R3, R9, R3, RZ ;  /* 0x000000030903a210 */ /* 0x000fe20007ffe0ff */
[----:B------:R-:W-:Y:S01]  /*1cc00*/  IMAD.MOV.U32 R6, RZ, RZ, RZ ;  /* 0x000000ffff067224 */ /* 0x000fe200078e00ff */
[----:B0-----:R-:W-:-:S04]  /*1cc10*/  @!P2 LEA R4, P0, R2, R4, 0x2 ;  /* 0x000000040204a211 */ /* 0x001fc800078010ff */
[----:B------:R-:W-:-:S05]  /*1cc20*/  @!P2 LEA.HI.X R5, R2, R5, R3, 0x2, P0 ;  /* 0x000000050205a211 */ /* 0x000fca00000f1403 */
[----:B------:R0:W5:Y:S01]  /*1cc30*/  @!P2 LDG.E R6, desc[UR60][R4.64] ;  /* 0x0000003c0406a981 */ /* 0x000162000c1e1900 */
[----:B------:R-:W-:Y:S02]  /*1cc40*/  LOP3.LUT P1, RZ, R23, 0x10, RZ, 0xc0, !PT ;  /* 0x0000001017ff7812 */ /* 0x000fe4000782c0ff */
[----:B------:R-:W-:-:S04]  /*1cc50*/  IADD3 R28, R10, 0x1, RZ ;  /* 0x000000010a1c7810 */ /* 0x000fc80007ffe0ff */
[C---:B------:R-:W-:Y:S01]  /*1cc60*/  ISETP.NE.AND P0, PT, R28.reuse, 0x2, PT ;  /* 0x000000021c00780c */ /* 0x040fe20003f05270 */
[----:B------:R-:W-:Y:S05]  /*1cc70*/  YIELD ;  /* 0x0000000000007946 */ /* 0x000fea0003800000 */
[----:B------:R-:W-:Y:S01]  /*1cc80*/  SEL R2, RZ, 0x1, P0 ;  /* 0x00000001ff027807 */ /* 0x000fe20000000000 */
[----:B------:R-:W-:Y:S01]  /*1cc90*/  IMAD.MOV.U32 R27, RZ, RZ, R0 ;  /* 0x000000ffff1b7224 */ /* 0x000fe200078e0000 */
[----:B------:R-:W-:Y:S02]  /*1cca0*/  SEL R28, R28, RZ, P0 ;  /* 0x000000ff1c1c7207 */ /* 0x000fe40000000000 */
[----:B------:R-:W-:Y:S01]  /*1ccb0*/  LOP3.LUT R29, R17, R2, RZ, 0x3c, !PT ;  /* 0x00000002111d7212 */ /* 0x000fe200078e3cff */
[----:B0-----:R-:W-:Y:S06]  /*1ccc0*/  @!P1 BRA `(.L_x_740) ;  /* 0x0000000000049947 */ /* 0x001fec0003800000 */
[----:B------:R-:W-:Y:S01]  /*1ccd0*/  BPT.TRAP 0x1 ;  /* 0x000000040000795c */ /* 0x000fe20000300000 */
.L_x_740:
[----:B------:R-:W-:Y:S01]  /*1cce0*/  LEA R5, R28, R22, 0x3 ;  /* 0x000000161c057211 */ /* 0x000fe200078e18ff */
[----:B------:R-:W-:Y:S01]  /*1ccf0*/  BSSY B1, `(.L_x_741) ;  /* 0x0000004000017945 */ /* 0x000fe20003800000 */
[----:B------:R-:W-:-:S04]  /*1cd00*/  SHF.L.U32 R0, R29, 0x1f, RZ ;  /* 0x0000001f1d007819 */ /* 0x000fc800000006ff */
[----:B------:R-:W0:Y:S02]  /*1cd10*/  SYNCS.PHASECHK.TRANS64.TRYWAIT P0, [R5+URZ+0x2a840], R0 ;  /* 0x02a84000050075a7 */ /* 0x000e24000800017f */
[----:B0-----:R-:W-:Y:S05]  /*1cd20*/  @!P0 BRA `(.L_x_742) ;  /* 0x0000004400c88947 */ /* 0x001fea0003800000 */
.L_x_874:
[----:B------:R-:W-:Y:S05]  /*1cd30*/  BSYNC B1 ;  /* 0x0000000000017941 */ /* 0x000fea0003800000 */
.L_x_741:
[----:B------:R-:W-:Y:S01]  /*1cd40*/  SHF.R.S32.HI R20, RZ, 0x1f, R7 ;  /* 0x0000001fff147819 */ /* 0x000fe20000011407 */
[----:B------:R-:W-:Y:S01]  /*1cd50*/  ULDC.64 UR4, c[0x0][0x300] ;  /* 0x0000c00000047ab9 */ /* 0x000fe20000000a00 */
[----:B-----5:R-:W-:Y:S01]  /*1cd60*/  SHF.R.S32.HI R21, RZ, 0x1f, R6 ;  /* 0x0000001fff157819 */ /* 0x020fe20000011406 */
[----:B------:R-:W-:Y:S01]  /*1cd70*/  IMAD.WIDE.U32 R2, R7, UR4, RZ ;  /* 0x0000000407027c25 */ /* 0x000fe2000f8e00ff */
[C---:B------:R-:W-:Y:S02]  /*1cd80*/  LOP3.LUT P3, RZ, R23.reuse, 0x4, RZ, 0xc0, !PT ;  /* 0x0000000417ff7812 */ /* 0x040fe4000786c0ff */
[C---:B------:R-:W-:Y:S01]  /*1cd90*/  LOP3.LUT P2, RZ, R23.reuse, 0x2, RZ, 0xc0, !PT ;  /* 0x0000000217ff7812 */ /* 0x040fe2000784c0ff */
[----:B0-----:R-:W-:Y:S01]  /*1cda0*/  IMAD R0, R20, UR4, RZ ;  /* 0x0000000414007c24 */ /* 0x001fe2000f8e02ff */
        /* <DEDUP_REMOVED lines=8> */
[----:B------:R-:W-:-:S04]  /*1ce30*/  ULDC.64 UR4, c[0x0][0x308] ;  /* 0x0000c20000047ab9 */ /* 0x000fc80000000a00 */
        /* <DEDUP_REMOVED lines=10> */
[----:B------:R-:W0:Y:S01]  /*1cee0*/  S2R R11, SR_TID.X ;  /* 0x00000000000b7919 */ /* 0x000e220000002100 */
[----:B------:R-:W-:Y:S01]  /*1cef0*/  IMAD R4, R4, 0x2, R22 ;  /* 0x0000000204047824 */ /* 0x000fe200078e0216 */
[----:B------:R-:W1:Y:S04]  /*1cf00*/  SHFL.IDX PT, R2, R9, RZ, 0x181f ;  /* 0x00181fff09027589 */ /* 0x000e6800000e0000 */
[----:B------:R-:W2:Y:S04]  /*1cf10*/  SHFL.IDX PT, R3, R8, RZ, 0x181f ;  /* 0x00181fff08037589 */ /* 0x000ea800000e0000 */
[----:B------:R-:W-:Y:S01]  /*1cf20*/  SHFL.IDX PT, R35, R8, 0x2, 0x181f ;  /* 0x00581f0008237f89 */ /* 0x000fe200000e0000 */
[----:B0-----:R-:W-:-:S04]  /*1cf30*/  SHF.L.U32 R11, R11, 0x3, RZ ;  /* 0x000000030b0b7819 */ /* 0x001fc800000006ff */
[----:B------:R-:W-:-:S05]  /*1cf40*/  LOP3.LUT R11, R11, 0x38, RZ, 0xc0, !PT ;  /* 0x000000380b0b7812 */ /* 0x000fca00078ec0ff */
[----:B------:R-:W-:-:S05]  /*1cf50*/  IMAD.SHL.U32 R0, R11, 0x2, RZ ;  /* 0x000000020b007824 */ /* 0x000fca00078e00ff */
[----:B-1----:R-:W-:-:S04]  /*1cf60*/  IADD3 R2, P0, R2, R0, RZ ;  /* 0x0000000002027210 */ /* 0x002fc80007f1e0ff */
[----:B--2---:R-:W-:-:S05]  /*1cf70*/  IADD3.X R3, RZ, R3, RZ, P0, !PT ;  /* 0x00000003ff037210 */ /* 0x004fca00007fe4ff */
[----:B------:R-:W-:Y:S04]  /*1cf80*/  LDGSTS.E.BYPASS.LTC128B.128 [R4+0x18400], desc[UR60][R2.64], !P3 ;  /* 0x1840000002047fae */ /* 0x000fe8000d901d7c */
[----:B------:R-:W-:Y:S04]  /*1cf90*/  LDGSTS.E.BYPASS.LTC128B.128 [R4+0x1b400], desc[UR60][R2.64+0x80], !P2 ;  /* 0x1b40008002047fae */ /* 0x000fe8000d101d7c */
[----:B------:R0:W-:Y:S04]  /*1cfa0*/  LDGSTS.E.BYPASS.LTC128B.128 [R4+0x1e400], desc[UR60][R2.64+0x100], !P1 ;  /* 0x1e40010002047fae */ /* 0x0001e8000c901d7c */
[----:B0-----:R-:W0:Y:S04]  /*1cfb0*/  SHFL.IDX PT, R2, R9, 0x1, 0x181f ;  /* 0x00381f0009027f89 */ /* 0x001e2800000e0000 */
[----:B------:R-:W1:Y:S01]  /*1cfc0*/  SHFL.IDX PT, R3, R8, 0x1, 0x181f ;  /* 0x00381f0008037f89 */ /* 0x000e6200000e0000 */
[----:B0-----:R-:W-:-:S04]  /*1cfd0*/  IADD3 R2, P0, R2, R0, RZ ;  /* 0x0000000002027210 */ /* 0x001fc80007f1e0ff */
[----:B-1----:R-:W-:-:S05]  /*1cfe0*/  IADD3.X R3, RZ, R3, RZ, P0, !PT ;  /* 0x00000003ff037210 */ /* 0x002fca00007fe4ff */
        /* <DEDUP_REMOVED lines=13> */
[----:B------:R-:W-:Y:S04]  /*1d0c0*/  SHFL.IDX PT, R35, R8, 0x4, 0x181f ;  /* 0x00981f0008237f89 */ /* 0x000fe800000e0000 */
[----:B------:R-:W-:Y:S04]  /*1d0d0*/  LDGSTS.E.BYPASS.LTC128B.128 [R4+0x19c00], desc[UR60][R2.64], !P3 ;  /* 0x19c0000002047fae */ /* 0x000fe8000d901d7c */
[----:B------:R-:W-:Y:S04]  /*1d0e0*/  LDGSTS.E.BYPASS.LTC128B.128 [R4+0x1cc00], desc[UR60][R2.64+0x80], !P2 ;  /* 0x1cc0008002047fae */ /* 0x000fe8000d101d7c */
[----:B------:R0:W-:Y:S04]  /*1d0f0*/  LDGSTS.E.BYPASS.LTC128B.128 [R4+0x1fc00], desc[UR60][R2.64+0x100], !P1 ;  /* 0x1fc0010002047fae */ /* 0x0001e8000c901d7c */
[----:B0-----:R-:W0:Y:S02]  /*1d100*/  SHFL.IDX PT, R2, R9, 0x4, 0x181f ;  /* 0x00981f0009027f89 */ /* 0x001e2400000e0000 */
[----:B0-----:R-:W-:-:S05]  /*1d110*/  IADD3 R2, P0, R2, R0, RZ ;  /* 0x0000000002027210 */ /* 0x001fca0007f1e0ff */
[----:B------:R-:W-:Y:S02]  /*1d120*/  IMAD.X R3, RZ, RZ, R35, P0 ;  /* 0x000000ffff037224 */ /* 0x000fe400000e0623 */
[----:B------:R0:W1:Y:S04]  /*1d130*/  SHFL.IDX PT, R35, R8, 0x5, 0x181f ;  /* 0x00b81f0008237f89 */ /* 0x00006800000e0000 */
[----:B------:R-:W-:Y:S04]  /*1d140*/  LDGSTS.E.BYPASS.LTC128B.128 [R4+0x1a400], desc[UR60][R2.64], !P3 ;  /* 0x1a40000002047fae */ /* 0x000fe8000d901d7c */
[----:B------:R-:W-:Y:S04]  /*1d150*/  LDGSTS.E.BYPASS.LTC128B.128 [R4+0x1d400], desc[UR60][R2.64+0x80], !P2 ;  /* 0x1d40008002047fae */ /* 0x000fe8000d101d7c */
[----:B------:R2:W-:Y:S04]  /*1d160*/  LDGSTS.E.BYPASS.LTC128B.128 [R4+0x20400], desc[UR60][R2.64+0x100], !P1 ;  /* 0x2040010002047fae */ /* 0x0005e8000c901d7c */
[----:B-12---:R0:W2:Y:S02]  /*1d170*/  SHFL.IDX PT, R2, R9, 0x5, 0x181f ;  /* 0x00b81f0009027f89 */ /* 0x0060a400000e0000 */
.L_x_888:
[----:B--2---:R-:W-:-:S04]  /*1d180*/  IADD3 R2, P0, R2, R0, RZ ;  /* 0x0000000002027210 */ /* 0x004fc80007f1e0ff */
[----:B------:R-:W-:Y:S02]  /*1d190*/  IADD3.X R3, RZ, R35, RZ, P0, !PT ;  /* 0x00000023ff037210 */ /* 0x000fe400007fe4ff */
[----:B------:R-:W-:-:S03]  /*1d1a0*/  PLOP3.LUT P0, PT, PT, PT, PT, 0x80, 0x0 ;  /* 0x000000000000781c */ /* 0x000fc60003f0f070 */
[----:B------:R-:W-:Y:S01]  /*1d1b0*/  @!PT LDS RZ, [RZ] ;  /* 0x00000000fffff984 */ /* 0x000fe20000000800 */
[----:B------:R-:W-:Y:S01]  /*1d1c0*/  @!PT LDS RZ, [RZ] ;  /* 0x00000000fffff984 */ /* 0x000fe20000000800 */
[----:B------:R-:W-:Y:S01]  /*1d1d0*/  @!PT LDS RZ, [RZ] ;  /* 0x00000000fffff984 */ /* 0x000fe20000000800 */
[----:B------:R1:W-:Y:S04]  /*1d1e0*/  LDGSTS.E.BYPASS.LTC128B.128 [R4+0x1ac00], desc[UR60][R2.64], !P3 ;  /* 0x1ac0000002047fae */ /* 0x0003e8000d901d7c */
[----:B------:R1:W-:Y:S04]  /*1d1f0*/  LDGSTS.E.BYPASS.LTC128B.128 [R4+0x1dc00], desc[UR60][R2.64+0x80], !P2 ;  /* 0x1dc0008002047fae */ /* 0x0003e8000d101d7c */
[----:B------:R1:W-:Y:S01]  /*1d200*/  LDGSTS.E.BYPASS.LTC128B.128 [R4+0x20c00], desc[UR60][R2.64+0x100], !P1 ;  /* 0x20c0010002047fae */ /* 0x0003e2000c901d7c */
[----:B------:R-:W-:Y:S01]  /*1d210*/  NOP ;  /* 0x0000000000007918 */ /* 0x000fe20000000000 */
.L_x_744:
        /* <DEDUP_REMOVED lines=10> */
.L_x_745:
[----:B------:R2:W-:Y:S01]  /*1d2c0*/  SYNCS.ARRIVE.TRANS64.A1T0 RZ, [R5+URZ+0x2a830], RZ ;  /* 0x02a830ff05ff79a7 */ /* 0x0005e2000810003f */
[----:B------:R-:W-:Y:S05]  /*1d2d0*/  @!P2 BRA `(.L_x_746) ;  /* 0x000000000004a947 */ /* 0x000fea0003800000 */
[----:B------:R-:W-:Y:S01]  /*1d2e0*/  BPT.TRAP 0x1 ;  /* 0x000000040000795c */ /* 0x000fe20000300000 */
.L_x_746:
[----:B-1----:R-:W-:Y:S01]  /*1d2f0*/  SHF.L.U32 R2, R17, 0x1f, RZ ;  /* 0x0000001f11027819 */ /* 0x002fe200000006ff */
[----:B--2---:R-:W-:Y:S01]  /*1d300*/  IMAD R5, R10, 0x8, R22 ;  /* 0x000000080a057824 */ /* 0x004fe200078e0216 */
[----:B------:R-:W-:Y:S03]  /*1d310*/  BSSY B1, `(.L_x_747) ;  /* 0x0000003000017945 */ /* 0x000fe60003800000 */
[----:B------:R-:W1:Y:S02]  /*1d320*/  SYNCS.PHASECHK.TRANS64.TRYWAIT P0, [R5+URZ+0x2a860], R2 ;  /* 0x02a86002050075a7 */ /* 0x000e64000800017f */
[----:B-1----:R-:W-:Y:S05]  /*1d330*/  @!P0 BRA `(.L_x_748) ;  /* 0x0000004800348947 */ /* 0x002fea0003800000 */
.L_x_889:
[----:B------:R-:W-:Y:S05]  /*1d340*/  BSYNC B1 ;  /* 0x0000000000017941 */ /* 0x000fea0003800000 */
.L_x_747:
[----:B------:R-:W0:Y:S01]  /*1d350*/  LDL R4, [R1] ;  /* 0x0000000001047983 */ /* 0x000e220000100800 */
[----:B------:R-:W2:Y:S01]  /*1d360*/  S2R R3, SR_TID.X ;  /* 0x0000000000037919 */ /* 0x000ea20000002100 */
[----:B------:R-:W-:Y:S01]  /*1d370*/  UMOV UR4, 0xffffffff ;  /* 0xffffffff00047882 */ /* 0x000fe20000000000 */
[----:B------:R-:W-:Y:S02]  /*1d380*/  LOP3.LUT P0, RZ, R30, 0x2, RZ, 0xc0, !PT ;  /* 0x000000021eff7812 */ /* 0x000fe4000780c0ff */
[----:B--2---:R-:W-:-:S04]  /*1d390*/  LOP3.LUT R3, R3, 0x7f, RZ, 0xc0, !PT ;  /* 0x0000007f03037812 */ /* 0x004fc800078ec0ff */
[----:B------:R-:W-:Y:S01]  /*1d3a0*/  SHF.R.U32.HI R3, RZ, 0x3, R3 ;  /* 0x00000003ff037819 */ /* 0x000fe20000011603 */
[----:B0-----:R-:W-:Y:S02]  /*1d3b0*/  IMAD R8, R32, -0x60, R4 ;  /* 0xffffffa020087824 */ /* 0x001fe400078e0204 */
[----:B------:R-:W-:-:S03]  /*1d3c0*/  IMAD R4, R10, 0x3000, R36 ;  /* 0x000030000a047824 */ /* 0x000fc600078e0224 */
[----:B------:R-:W-:Y:S01]  /*1d3d0*/  IADD3 R8, -R3, R8, RZ ;  /* 0x0000000803087210 */ /* 0x000fe20007ffe1ff */
[----:B------:R-:W-:Y:S06]  /*1d3e0*/  BRA.DIV UR4, `(.L_x_749) ;  /* 0x0000004a041c7947 */ /* 0x000fec000b800000 */
[----:B-1----:R-:W0:Y:S01]  /*1d3f0*/  SHFL.IDX PT, R2, R24, RZ, 0x181f ;  /* 0x00181fff18027589 */ /* 0x002e2200000e0000 */
[----:B------:R-:W-:-:S03]  /*1d400*/  LEA R4, R4, R22, 0x1 ;  /* 0x0000001604047211 */ /* 0x000fc600078e08ff */
[----:B------:R-:W1:Y:S01]  /*1d410*/  SHFL.IDX PT, R3, R25, RZ, 0x181f ;  /* 0x00181fff19037589 */ /* 0x000e6200000e0000 */
[----:B0-----:R-:W-:-:S05]  /*1d420*/  IADD3 R2, P1, R2, R0, RZ ;  /* 0x0000000002027210 */ /* 0x001fca0007f3e0ff */
[----:B-1----:R-:W-:Y:S01]  /*1d430*/  IMAD.X R3, RZ, RZ, R3, P1 ;  /* 0x000000ffff037224 */ /* 0x002fe200008e0603 */
        /* <DEDUP_REMOVED lines=31> */
[----:B------:R-:W1:Y:S04]  /*1d630*/  SHFL.IDX PT, R3, R25, 0x4, 0x181f ;  /* 0x00981f0019037f89 */ /* 0x000e6800000e0000 */
[----:B------:R-:W2:Y:S01]  /*1d640*/  SHFL.IDX PT, R25, R25, 0x5, 0x181f ;  /* 0x00b81f0019197f89 */ /* 0x000ea200000e0000 */
[----:B0-----:R-:W-:-:S04]  /*1d650*/  IADD3 R2, P2, R2, R0, RZ ;  /* 0x0000000002027210 */ /* 0x001fc80007f5e0ff */
[----:B-1----:R-:W-:Y:S02]  /*1d660*/  IADD3.X R3, RZ, R3, RZ, P2, !PT ;  /* 0x00000003ff037210 */ /* 0x002fe400017fe4ff */
[----:B------:R-:W-:-:S13]  /*1d670*/  ISETP.LT.OR P2, PT, R8, 0x41, !P1 ;  /* 0x000000410800780c */ /* 0x000fda0004f41670 */
[----:B------:R-:W-:Y:S01]  /*1d680*/  LDGSTS.E.BYPASS.LTC128B.128 [R4+0x2400], desc[UR60][R2.64], !P2 ;  /* 0x0240000002047fae */ /* 0x000fe2000d101d7c */
[----:B------:R-:W-:-:S13]  /*1d690*/  ISETP.LT.OR P2, PT, R8, 0x41, !P0 ;  /* 0x000000410800780c */ /* 0x000fda0004741670 */
[----:B------:R0:W-:Y:S04]  /*1d6a0*/  LDGSTS.E.BYPASS.LTC128B.128 [R4+0x5400], desc[UR60][R2.64+0x80], !P2 ;  /* 0x0540008002047fae */ /* 0x0001e8000d101d7c */
[----:B0-2---:R0:W1:Y:S02]  /*1d6b0*/  SHFL.IDX PT, R2, R24, 0x5, 0x181f ;  /* 0x00b81f0018027f89 */ /* 0x00506400000e0000 */
.L_x_903:
        /* <DEDUP_REMOVED lines=16> */
[----:B------:R-:W-:Y:S01]  /*1d7c0*/  IMAD R21, R21, UR4, RZ ;  /* 0x0000000415157c24 */ /* 0x000fe2000f8e02ff */
[----:B------:R-:W-:-:S03]  /*1d7d0*/  IADD3 R3, R3, R9, RZ ;  /* 0x0000000903037210 */ /* 0x000fc60007ffe0ff */
[C---:B------:R-:W-:Y:S02]  /*1d7e0*/  IMAD R21, R6.reuse, UR5, R21 ;  /* 0x0000000506157c24 */ /* 0x040fe4000f8e0215 */
[----:B------:R-:W-:-:S04]  /*1d7f0*/  IMAD.WIDE.U32 R2, R6, UR4, R2 ;  /* 0x0000000406027c25 */ /* 0x000fc8000f8e0002 */
[----:B------:R-:W-:-:S07]  /*1d800*/  IMAD.IADD R21, R3, 0x1, R21 ;  /* 0x0000000103157824 */ /* 0x000fce00078e0215 */
.L_x_750:
        /* <DEDUP_REMOVED lines=10> */
.L_x_751:
[----:B------:R-:W-:Y:S01]  /*1d8b0*/  ULDC.64 UR4, c[0x0][0x330] ;  /* 0x0000cc0000047ab9 */ /* 0x000fe20000000a00 */
[----:B------:R-:W-:Y:S01]  /*1d8c0*/  MOV R3, R21 ;  /* 0x0000001500037202 */ /* 0x000fe20000000f00 */
[----:B------:R1:W-:Y:S01]  /*1d8d0*/  SYNCS.ARRIVE.TRANS64.A1T0 RZ, [R5+URZ+0x2a850], RZ ;  /* 0x02a850ff05ff79a7 */ /* 0x0003e2000810003f */
[----:B------:R-:W-:Y:S01]  /*1d8e0*/  IADD3 R0, R27, -0x1, RZ ;  /* 0xffffffff1b007810 */ /* 0x000fe20007ffe0ff */
[----:B------:R-:W-:Y:S01]  /*1d8f0*/  IMAD.MOV.U32 R17, RZ, RZ, R29 ;  /* 0x000000ffff117224 */ /* 0x000fe200078e001d */
[----:B------:R-:W-:Y:S01]  /*1d900*/  MOV R10, R28 ;  /* 0x0000001c000a7202 */ /* 0x000fe20000000f00 */
[----:B------:R-:W-:-:S04]  /*1d910*/  IMAD.WIDE.U32 R2, R18, UR4, R2 ;  /* 0x0000000412027c25 */ /* 0x000fc8000f8e0002 */
[----:B-1----:R-:W-:Y:S02]  /*1d920*/  IMAD R5, R34, UR4, RZ ;  /* 0x0000000422057c24 */ /* 0x002fe4000f8e02ff */
[----:B------:R-:W-:Y:S02]  /*1d930*/  IMAD.MOV.U32 R32, RZ, RZ, R27 ;  /* 0x000000ffff207224 */ /* 0x000fe400078e001b */
[----:B------:R-:W-:Y:S01]  /*1d940*/  IMAD R5, R18, UR5, R5 ;  /* 0x0000000512057c24 */ /* 0x000fe2000f8e0205 */
[----:B------:R-:W-:Y:S02]  /*1d950*/  ULDC.64 UR4, c[0x0][0x318] ;  /* 0x0000c60000047ab9 */ /* 0x000fe40000000a00 */
[----:B0-----:R-:W-:Y:S01]  /*1d960*/  LEA R24, P0, R2, UR4, 0x1 ;  /* 0x0000000402187c11 */ /* 0x001fe2000f8008ff */
[----:B------:R-:W-:-:S05]  /*1d970*/  IMAD.IADD R25, R5, 0x1, R3 ;  /* 0x0000000105197824 */ /* 0x000fca00078e0203 */
[----:B------:R-:W-:Y:S02]  /*1d980*/  LEA.HI.X R25, R2, UR5, R25, 0x1, P0 ;  /* 0x0000000502197c11 */ /* 0x000fe400080f0c19 */
[----:B------:R-:W-:-:S13]  /*1d990*/  ISETP.GT.AND P0, PT, R27, RZ, PT ;  /* 0x000000ff1b00720c */ /* 0x000fda0003f04270 */
[----:B------:R-:W-:Y:S05]  /*1d9a0*/  @P0 BRA `(.L_x_752) ;  /* 0xfffffff000280947 */ /* 0x000fea000383ffff */
.L_x_739:
[----:B------:R-:W-:Y:S05]  /*1d9b0*/  BSYNC B0 ;  /* 0x0000000000007941 */ /* 0x000fea0003800000 */
.L_x_738:
        /* <DEDUP_REMOVED lines=17> */
.L_x_754:
[----:B------:R-:W-:Y:S05]  /*1dad0*/  BSYNC B0 ;  /* 0x0000000000007941 */ /* 0x000fea0003800000 */
.L_x_753:
[----:B------:R-:W-:-:S13]  /*1dae0*/  LOP3.LUT P0, RZ, R23, 0x10, RZ, 0xc0, !PT ;  /* 0x0000001017ff7812 */ /* 0x000fda000780c0ff */
[----:B------:R-:W-:Y:S05]  /*1daf0*/  @!P0 BRA `(.L_x_755) ;  /* 0x0000000000048947 */ /* 0x000fea0003800000 */
[----:B------:R-:W-:Y:S01]  /*1db00*/  BPT.TRAP 0x1 ;  /* 0x000000040000795c */ /* 0x000fe20000300000 */
.L_x_755:
[----:B------:R-:W2:Y:S01]  /*1db10*/  LDL.LU R2, [R1] ;  /* 0x0000000001027983 */ /* 0x000ea20000300800 */
[----:B------:R-:W-:Y:S01]  /*1db20*/  LEA R0, R28, R22, 0x3 ;  /* 0x000000161c007211 */ /* 0x000fe200078e18ff */
[----:B------:R-:W-:Y:S01]  /*1db30*/  BSSY B0, `(.L_x_756) ;  /* 0x0000005000007945 */ /* 0x000fe20003800000 */
[----:B0-----:R-:W-:-:S04]  /*1db40*/  SHF.L.U32 R3, R29, 0x1f, RZ ;  /* 0x0000001f1d037819 */ /* 0x001fc800000006ff */
[----:B------:R-:W0:Y:S01]  /*1db50*/  SYNCS.PHASECHK.TRANS64.TRYWAIT P0, [R0+URZ+0x2a860], R3 ;  /* 0x02a86003000075a7 */ /* 0x000e22000800017f */
[----:B--2---:R-:W-:Y:S01]  /*1db60*/  IMAD R6, R27, -0x60, R2 ;  /* 0xffffffa01b067824 */ /* 0x004fe200078e0202 */
[----:B0-----:R-:W-:Y:S06]  /*1db70*/  @!P0 BRA `(.L_x_757) ;  /* 0x0000004800288947 */ /* 0x001fec0003800000 */
.L_x_904:
[----:B------:R-:W-:Y:S05]  /*1db80*/  BSYNC B0 ;  /* 0x0000000000007941 */ /* 0x000fea0003800000 */
.L_x_756:
[----:B------:R-:W1:Y:S01]  /*1db90*/  S2R R2, SR_TID.X ;  /* 0x0000000000027919 */ /* 0x000e620000002100 */
[----:B------:R-:W-:Y:S01]  /*1dba0*/  UMOV UR4, 0xffffffff ;  /* 0xffffffff00047882 */ /* 0x000fe20000000000 */
[----:B------:R-:W-:Y:S01]  /*1dbb0*/  IMAD R4, R28, 0x3000, R36 ;  /* 0x000030001c047824 */ /* 0x000fe200078e0224 */
[----:B-1----:R-:W-:-:S04]  /*1dbc0*/  LOP3.LUT R2, R2, 0x7f, RZ, 0xc0, !PT ;  /* 0x0000007f02027812 */ /* 0x002fc800078ec0ff */
[----:B------:R-:W-:-:S05]  /*1dbd0*/  SHF.R.U32.HI R2, RZ, 0x3, R2 ;  /* 0x00000003ff027819 */ /* 0x000fca0000011602 */
[----:B------:R-:W-:Y:S01]  /*1dbe0*/  IMAD.IADD R6, R6, 0x1, -R2 ;  /* 0x0000000106067824 */ /* 0x000fe200078e0a02 */
[----:B------:R-:W-:Y:S06]  /*1dbf0*/  BRA.DIV UR4, `(.L_x_758) ;  /* 0x0000004a041c7947 */ /* 0x000fec000b800000 */
[----:B------:R-:W1:Y:S01]  /*1dc00*/  S2R R7, SR_TID.X ;  /* 0x0000000000077919 */ /* 0x000e620000002100 */
[----:B------:R-:W-:Y:S01]  /*1dc10*/  LOP3.LUT R2, R30, 0x1, RZ, 0xc0, !PT ;  /* 0x000000011e027812 */ /* 0x000fe200078ec0ff */
[----:B------:R-:W-:Y:S01]  /*1dc20*/  IMAD R4, R4, 0x2, R22 ;  /* 0x0000000204047824 */ /* 0x000fe200078e0216 */
[----:B------:R-:W-:Y:S01]  /*1dc30*/  LOP3.LUT P0, RZ, R30, 0x2, RZ, 0xc0, !PT ;  /* 0x000000021eff7812 */ /* 0x000fe2000780c0ff */
[----:B------:R-:W2:Y:S01]  /*1dc40*/  SHFL.IDX PT, R14, R24, RZ, 0x181f ;  /* 0x00181fff180e7589 */ /* 0x000ea200000e0000 */
[----:B------:R-:W-:Y:S02]  /*1dc50*/  ISETP.NE.U32.AND P1, PT, R2, 0x1, PT ;  /* 0x000000010200780c */ /* 0x000fe40003f25070 */
[C---:B------:R-:W-:Y:S01]  /*1dc60*/  ISETP.LT.OR P3, PT, R6.reuse, 0x1, !P0 ;  /* 0x000000010600780c */ /* 0x040fe20004761670 */
[----:B0-----:R-:W0:Y:S01]  /*1dc70*/  SHFL.IDX PT, R3, R25, RZ, 0x181f ;  /* 0x00181fff19037589 */ /* 0x001e2200000e0000 */
[----:B------:R-:W-:-:S03]  /*1dc80*/  ISETP.LT.OR P2, PT, R6, 0x1, P1 ;  /* 0x000000010600780c */ /* 0x000fc60000f41670 */
[----:B------:R-:W-:Y:S04]  /*1dc90*/  SHFL.IDX PT, R8, R25, 0x1, 0x181f ;  /* 0x00381f0019087f89 */ /* 0x000fe800000e0000 */
[----:B------:R-:W-:Y:S01]  /*1dca0*/  SHFL.IDX PT, R10, R24, 0x2, 0x181f ;  /* 0x00581f00180a7f89 */ /* 0x000fe200000e0000 */
[----:B-1----:R-:W-:-:S04]  /*1dcb0*/  SHF.L.U32 R7, R7, 0x3, RZ ;  /* 0x0000000307077819 */ /* 0x002fc800000006ff */
[----:B------:R-:W-:-:S05]  /*1dcc0*/  LOP3.LUT R7, R7, 0x38, RZ, 0xc0, !PT ;  /* 0x0000003807077812 */ /* 0x000fca00078ec0ff */
[----:B------:R-:W-:Y:S02]  /*1dcd0*/  IMAD.SHL.U32 R5, R7, 0x2, RZ ;  /* 0x0000000207057824 */ /* 0x000fe400078e00ff */
[----:B------:R-:W-:Y:S03]  /*1dce0*/  SHFL.IDX PT, R7, R25, 0x2, 0x181f ;  /* 0x00581f0019077f89 */ /* 0x000fe600000e0000 */
[----:B--2---:R-:W-:Y:S02]  /*1dcf0*/  IADD3 R2, P4, R14, R5, RZ ;  /* 0x000000050e027210 */ /* 0x004fe40007f9e0ff */
[----:B------:R-:W1:Y:S02]  /*1dd00*/  SHFL.IDX PT, R14, R24, 0x1, 0x181f ;  /* 0x00381f00180e7f89 */ /* 0x000e6400000e0000 */
[----:B0-----:R-:W-:-:S05]  /*1dd10*/  IADD3.X R3, RZ, R3, RZ, P4, !PT ;  /* 0x00000003ff037210 */ /* 0x001fca00027fe4ff */
[----:B------:R-:W-:Y:S01]  /*1dd20*/  LDGSTS.E.BYPASS.LTC128B.128 [R4+0x400], desc[UR60][R2.64], !P2 ;  /* 0x0040000002047fae */ /* 0x000fe2000d101d7c */
[----:B------:R-:W-:-:S03]  /*1dd30*/  ISETP.LT.OR P2, PT, R6, 0x11, P1 ;  /* 0x000000110600780c */ /* 0x000fc60000f41670 */
[----:B------:R1:W-:Y:S01]  /*1dd40*/  LDGSTS.E.BYPASS.LTC128B.128 [R4+0x3400], desc[UR60][R2.64+0x80], !P3 ;  /* 0x0340008002047fae */ /* 0x0003e2000d901d7c */
[----:B------:R-:W-:Y:S02]  /*1dd50*/  ISETP.LT.OR P3, PT, R6, 0x11, !P0 ;  /* 0x000000110600780c */ /* 0x000fe40004761670 */
[----:B-1----:R-:W-:Y:S02]  /*1dd60*/  IADD3 R2, P4, R14, R5, RZ ;  /* 0x000000050e027210 */ /* 0x002fe40007f9e0ff */
[----:B------:R-:W0:Y:S02]  /*1dd70*/  SHFL.IDX PT, R14, R24, 0x3, 0x181f ;  /* 0x00781f00180e7f89 */ /* 0x000e2400000e0000 */
[----:B------:R-:W-:Y:S02]  /*1dd80*/  IADD3.X R3, RZ, R8, RZ, P4, !PT ;  /* 0x00000008ff037210 */ /* 0x000fe400027fe4ff */
        /* <DEDUP_REMOVED lines=15> */
[----:B------:R0:W0:Y:S01]  /*1de80*/  SHFL.IDX PT, R14, R24, 0x5, 0x181f ;  /* 0x00b81f00180e7f89 */ /* 0x00002200000e0000 */
[----:B-1----:R-:W-:-:S05]  /*1de90*/  IADD3.X R3, RZ, R8, RZ, P4, !PT ;  /* 0x00000008ff037210 */ /* 0x002fca00027fe4ff */
[----:B------:R-:W-:Y:S01]  /*1dea0*/  LDGSTS.E.BYPASS.LTC128B.128 [R4+0x1c00], desc[UR60][R2.64], !P2 ;  /* 0x01c0000002047fae */ /* 0x000fe2000d101d7c */
[----:B------:R-:W-:-:S03]  /*1deb0*/  ISETP.LT.OR P2, PT, R6, 0x41, P1 ;  /* 0x000000410600780c */ /* 0x000fc60000f41670 */
[----:B------:R2:W-:Y:S01]  /*1dec0*/  LDGSTS.E.BYPASS.LTC128B.128 [R4+0x4c00], desc[UR60][R2.64+0x80], !P3 ;  /* 0x04c0008002047fae */ /* 0x0005e2000d901d7c */
[----:B------:R-:W-:Y:S02]  /*1ded0*/  ISETP.LT.OR P3, PT, R6, 0x41, !P0 ;  /* 0x000000410600780c */ /* 0x000fe40004761670 */
[----:B--2---:R-:W-:-:S05]  /*1dee0*/  IADD3 R2, P4, R10, R5, RZ ;  /* 0x000000050a027210 */ /* 0x004fca0007f9e0ff */
[----:B---3--:R-:W-:-:S05]  /*1def0*/  IMAD.X R3, RZ, RZ, R7, P4 ;  /* 0x000000ffff037224 */ /* 0x008fca00020e0607 */
[----:B------:R1:W-:Y:S04]  /*1df00*/  LDGSTS.E.BYPASS.LTC128B.128 [R4+0x2400], desc[UR60][R2.64], !P2 ;  /* 0x0240000002047fae */ /* 0x0003e8000d101d7c */
[----:B0---4-:R1:W-:Y:S02]  /*1df10*/  LDGSTS.E.BYPASS.LTC128B.128 [R4+0x5400], desc[UR60][R2.64+0x80], !P3 ;  /* 0x0540008002047fae */ /* 0x0113e4000d901d7c */
.L_x_918:
[C---:B------:R-:W-:Y:S02]  /*1df20*/  ISETP.LT.OR P1, PT, R6.reuse, 0x51, P1 ;  /* 0x000000510600780c */ /* 0x040fe40000f21670 */
[----:B------:R-:W-:Y:S02]  /*1df30*/  ISETP.LT.OR P0, PT, R6, 0x51, !P0 ;  /* 0x000000510600780c */ /* 0x000fe40004701670 */
[----:B-1----:R-:W-:-:S04]  /*1df40*/  IADD3 R2, P2, R14, R5, RZ ;  /* 0x000000050e027210 */ /* 0x002fc80007f5e0ff */
[----:B------:R-:W-:-:S05]  /*1df50*/  IADD3.X R3, RZ, R25, RZ, P2, !PT ;  /* 0x00000019ff037210 */ /* 0x000fca00017fe4ff */
[----:B------:R-:W-:Y:S01]  /*1df60*/  @!PT LDS RZ, [RZ] ;  /* 0x00000000fffff984 */ /* 0x000fe20000000800 */
[----:B------:R-:W-:Y:S01]  /*1df70*/  @!PT LDS RZ, [RZ] ;  /* 0x00000000fffff984 */ /* 0x000fe20000000800 */
[----:B------:R-:W-:Y:S01]  /*1df80*/  @!PT LDS RZ, [RZ] ;  /* 0x00000000fffff984 */ /* 0x000fe20000000800 */
[----:B------:R0:W-:Y:S04]  /*1df90*/  LDGSTS.E.BYPASS.LTC128B.128 [R4+0x2c00], desc[UR60][R2.64], !P1 ;  /* 0x02c0000002047fae */ /* 0x0001e8000c901d7c */
[----:B------:R0:W-:Y:S01]  /*1dfa0*/  LDGSTS.E.BYPASS.LTC128B.128 [R4+0x5c00], desc[UR60][R2.64+0x80], !P0 ;  /* 0x05c0008002047fae */ /* 0x0001e2000c101d7c */
[----:B------:R-:W-:Y:S01]  /*1dfb0*/  PLOP3.LUT P0, PT, PT, PT, PT, 0x80, 0x0 ;  /* 0x000000000000781c */ /* 0x000fe20003f0f070 */
[----:B------:R-:W-:-:S12]  /*1dfc0*/  NOP ;  /* 0x0000000000007918 */ /* 0x000fd80000000000 */
.L_x_759:
        /* <DEDUP_REMOVED lines=10> */
.L_x_760:
[----:B------:R-:W-:Y:S01]  /*1e070*/  VIADD R28, R28, 0x1 ;  /* 0x000000011c1c7836 */ /* 0x000fe20000000000 */
[----:B------:R1:W-:Y:S04]  /*1e080*/  SYNCS.ARRIVE.TRANS64.A1T0 RZ, [R0+URZ+0x2a850], RZ ;  /* 0x02a850ff00ff79a7 */ /* 0x0003e8000810003f */
[----:B------:R-:W-:-:S04]  /*1e090*/  ISETP.NE.AND P0, PT, R28, 0x2, PT ;  /* 0x000000021c00780c */ /* 0x000fc80003f05270 */
[----:B-1----:R-:W-:Y:S02]  /*1e0a0*/  SEL R0, RZ, 0x1, P0 ;  /* 0x00000001ff007807 */ /* 0x002fe40000000000 */
[----:B------:R-:W-:Y:S02]  /*1e0b0*/  SEL R28, R28, RZ, P0 ;  /* 0x000000ff1c1c7207 */ /* 0x000fe40000000000 */
[----:B------:R-:W-:-:S07]  /*1e0c0*/  LOP3.LUT R29, R29, R0, RZ, 0x3c, !PT ;  /* 0x000000001d1d7212 */ /* 0x000fce00078e3cff */
.L_x_717:
[----:B------:R-:W-:Y:S05]  /*1e0d0*/  BSYNC B7 ;  /* 0x0000000000077941 */ /* 0x000fea0003800000 */
.L_x_715:
[----:B------:R-:W-:-:S13]  /*1e0e0*/  LOP3.LUT P0, RZ, R23, 0x20, RZ, 0xc0, !PT ;  /* 0x0000002017ff7812 */ /* 0x000fda000780c0ff */
[----:B------:R-:W-:Y:S05]  /*1e0f0*/  @!P0 BRA `(.L_x_761) ;  /* 0x0000000000248947 */ /* 0x000fea0003800000 */
[----:B------:R-:W-:Y:S05]  /*1e100*/  WARPSYNC.ALL ;  /* 0x0000000000007948 */ /* 0x000fea0003800000 */
[----:B------:R-:W1:Y:S08]  /*1e110*/  S2UR UR5, SR_CgaCtaId ;  /* 0x00000000000579c3 */ /* 0x000e700000008800 */
[----:B------:R-:W-:Y:S06]  /*1e120*/  BAR.SYNC.DEFER_BLOCKING 0x5, 0x180 ;  /* 0x0146000000007b1d */ /* 0x000fec0000010000 */
[----:B------:R-:W-:-:S02]  /*1e130*/  UMOV UR4, 0x400 ;  /* 0x0000040000047882 */ /* 0x000fc40000000000 */
[----:B-1----:R-:W-:-:S06]  /*1e140*/  ULEA UR4, UR5, UR4, 0x18 ;  /* 0x0000000405047291 */ /* 0x002fcc000f8ec03f */
[----:B0-----:R-:W-:-:S05]  /*1e150*/  MOV R22, UR4 ;  /* 0x0000000400167c02 */ /* 0x001fca0008000f00 */
[----:B------:R2:W3:Y:S01]  /*1e160*/  LDS.128 R16, [R22+0x2a8d0] ;  /* 0x02a8d00016107984 */ /* 0x0004e20000000c00 */
[----:B------:R-:W-:Y:S06]  /*1e170*/  BAR.ARV 0x4, 0x180 ;  /* 0x0106000000007b1d */ /* 0x000fec0000002000 */
[----:B------:R-:W-:Y:S05]  /*1e180*/  BRA `(.L_x_762) ;  /* 0x0000000800407947 */ /* 0x000fea0003800000 */
.L_x_761:
[----:B------:R-:W1:Y:S01]  /*1e190*/  S2R R8, SR_TID.X ;  /* 0x0000000000087919 */ /* 0x000e620000002100 */
[----:B------:R-:W-:Y:S01]  /*1e1a0*/  UMOV UR4, 0xffffffff ;  /* 0xffffffff00047882 */ /* 0x000fe20000000000 */
[----:B-1----:R-:W-:-:S04]  /*1e1b0*/  LOP3.LUT R8, R8, 0x1f, RZ, 0xc0, !PT ;  /* 0x0000001f08087812 */ /* 0x002fc800078ec0ff */
[----:B------:R-:W-:Y:S01]  /*1e1c0*/  ISETP.NE.AND P0, PT, R8, 0x1f, PT ;  /* 0x0000001f0800780c */ /* 0x000fe20003f05270 */
[----:B------:R-:W-:-:S12]  /*1e1d0*/  BRA.DIV UR4, `(.L_x_763) ;  /* 0x0000004a04907947 */ /* 0x000fd8000b800000 */
[----:B------:R-:W-:Y:S01]  /*1e1e0*/  IMAD.IADD R5, R19, 0x1, R8 ;  /* 0x0000000113057824 */ /* 0x000fe200078e0208 */
[----:B------:R-:W-:-:S04]  /*1e1f0*/  ULDC UR4, c[0x0][0xc3c] ;  /* 0x00030f0000047ab9 */ /* 0x000fc80000000800 */
[----:B------:R-:W-:-:S13]  /*1e200*/  ISETP.GE.OR P1, PT, R5, UR4, !P0 ;  /* 0x0000000405007c0c */ /* 0x000fda000c726670 */
[----:B0-----:R-:W0:Y:S02]  /*1e210*/  @!P1 LDC.64 R2, c[0x0][0xc80] ;  /* 0x00032000ff029b82 */ /* 0x001e240000000a00 */
[----:B0-----:R-:W-:-:S06]  /*1e220*/  @!P1 IMAD.WIDE R2, R5, 0x4, R2 ;  /* 0x0000000405029825 */ /* 0x001fcc00078e0202 */
[----:B------:R-:W2:Y:S01]  /*1e230*/  @!P1 LDG.E R2, desc[UR60][R2.64] ;  /* 0x0000003c02029981 */ /* 0x000ea2000c1e1900 */
[----:B------:R-:W-:Y:S02]  /*1e240*/  MOV R4, RZ ;  /* 0x000000ff00047202 */ /* 0x000fe40000000f00 */
[C---:B------:R-:W-:Y:S01]  /*1e250*/  ISETP.GE.U32.AND P2, PT, R8.reuse, 0x2, PT ;  /* 0x000000020800780c */ /* 0x040fe20003f46070 */
[----:B------:R-:W-:Y:S01]  /*1e260*/  SHFL.IDX PT, R0, R16, 0x1, 0x1f ;  /* 0x00201f0010007f89 */ /* 0x000fe200000e0000 */
[C---:B------:R-:W-:Y:S02]  /*1e270*/  ISETP.GE.U32.AND P3, PT, R8.reuse, 0x4, PT ;  /* 0x000000040800780c */ /* 0x040fe40003f66070 */
[C---:B------:R-:W-:Y:S02]  /*1e280*/  ISETP.GE.U32.AND P4, PT, R8.reuse, 0x8, PT ;  /* 0x000000080800780c */ /* 0x040fe40003f86070 */
[C---:B------:R-:W-:Y:S01]  /*1e290*/  ISETP.GE.U32.AND P5, PT, R8.reuse, 0x10, PT ;  /* 0x000000100800780c */ /* 0x040fe20003fa6070 */
[----:B--2---:R-:W-:Y:S01]  /*1e2a0*/  @!P1 IMAD.MOV.U32 R4, RZ, RZ, R2 ;  /* 0x000000ffff049224 */ /* 0x004fe200078e0002 */
[----:B------:R-:W-:-:S04]  /*1e2b0*/  ISETP.NE.AND P1, PT, R8, RZ, PT ;  /* 0x000000ff0800720c */ /* 0x000fc80003f25270 */
[----:B------:R-:W0:Y:S02]  /*1e2c0*/  SHFL.UP PT, R14, R4, 0x1, RZ ;  /* 0x04200000040e7989 */ /* 0x000e2400000e00ff */
[----:B0-----:R-:W-:-:S04]  /*1e2d0*/  SEL R5, R14, RZ, P1 ;  /* 0x000000ff0e057207 */ /* 0x001fc80000800000 */
[----:B------:R-:W-:Y:S02]  /*1e2e0*/  IADD3 R6, R4, R5, RZ ;  /* 0x0000000504067210 */ /* 0x000fe40007ffe0ff */
[----:B------:R-:W-:Y:S04]  /*1e2f0*/  SHFL.IDX PT, R5, R16, RZ, 0x1f ;  /* 0x00001fff10057589 */ /* 0x000fe800000e0000 */
        /* <DEDUP_REMOVED lines=12> */
[----:B------:R0:W1:Y:S02]  /*1e3c0*/  SHFL.IDX PT, R14, R2, 0x1f, 0x1f ;  /* 0x03e01f00020e7f89 */ /* 0x00006400000e0000 */
.L_x_928:
[----:B------:R-:W-:Y:S02]  /*1e3d0*/  ULDC UR4, c[0x0][0xc38] ;  /* 0x00030e0000047ab9 */ /* 0x000fe40000000800 */
[----:B------:R-:W-:-:S04]  /*1e3e0*/  IMAD.U32 R7, RZ, RZ, UR4 ;  /* 0x00000004ff077e24 */ /* 0x000fc8000f8e00ff */
[----:B-1----:R-:W-:-:S05]  /*1e3f0*/  IMAD R3, R14, R7, RZ ;  /* 0x000000070e037224 */ /* 0x002fca00078e02ff */
[----:B------:R-:W-:-:S04]  /*1e400*/  IADD3 R6, R0, R3, RZ ;  /* 0x0000000300067210 */ /* 0x000fc80007ffe0ff */
[----:B------:R-:W-:-:S13]  /*1e410*/  ISETP.GT.AND P6, PT, R6, R5, PT ;  /* 0x000000050600720c */ /* 0x000fda0003fc4270 */
[----:B------:R-:W-:Y:S05]  /*1e420*/  @P6 BRA `(.L_x_764) ;  /* 0x00000000009c6947 */ /* 0x000fea0003800000 */
.L_x_769:
[----:B------:R-:W1:Y:S01]  /*1e430*/  LDC R0, c[0x0][0xc3c] ;  /* 0x00030f00ff007b82 */ /* 0x000e620000000800 */
[----:B------:R-:W-:-:S05]  /*1e440*/  VIADD R19, R19, 0x1f ;  /* 0x0000001f13137836 */ /* 0x000fca0000000000 */
[----:B-1----:R-:W-:-:S13]  /*1e450*/  ISETP.GE.AND P6, PT, R19, R0, PT ;  /* 0x000000001300720c */ /* 0x002fda0003fc6270 */
[----:B------:R-:W-:Y:S05]  /*1e460*/  @P6 BRA `(.L_x_765) ;  /* 0x0000000400446947 */ /* 0x000fea0003800000 */
[----:B0-----:R-:W0:Y:S01]  /*1e470*/  S2R R2, SR_TID.X ;  /* 0x0000000000027919 */ /* 0x001e220000002100 */
[----:B------:R-:W-:Y:S01]  /*1e480*/  BSSY B0, `(.L_x_766) ;  /* 0x0000009000007945 */ /* 0x000fe20003800000 */
[----:B------:R-:W-:Y:S01]  /*1e490*/  IMAD.MOV.U32 R4, RZ, RZ, RZ ;  /* 0x000000ffff047224 */ /* 0x000fe200078e00ff */
[----:B0-----:R-:W-:-:S04]  /*1e4a0*/  LOP3.LUT R2, R2, 0x1f, RZ, 0xc0, !PT ;  /* 0x0000001f02027812 */ /* 0x001fc800078ec0ff */
[----:B------:R-:W-:-:S04]  /*1e4b0*/  IADD3 R7, R19, R2, RZ ;  /* 0x0000000213077210 */ /* 0x000fc80007ffe0ff */
[----:B------:R-:W-:-:S13]  /*1e4c0*/  ISETP.GE.OR P6, PT, R7, R0, !P0 ;  /* 0x000000000700720c */ /* 0x000fda00047c6670 */
[----:B------:R-:W-:Y:S05]  /*1e4d0*/  @P6 BRA `(.L_x_767) ;  /* 0x00000000000c6947 */ /* 0x000fea0003800000 */
[----:B------:R-:W0:Y:S02]  /*1e4e0*/  LDC.64 R2, c[0x0][0xc80] ;  /* 0x00032000ff027b82 */ /* 0x000e240000000a00 */
[----:B0-----:R-:W-:-:S05]  /*1e4f0*/  IMAD.WIDE R2, R7, 0x4, R2 ;  /* 0x0000000407027825 */ /* 0x001fca00078e0202 */
[----:B------:R0:W5:Y:S02]  /*1e500*/  LDG.E R4, desc[UR60][R2.64] ;  /* 0x0000003c02047981 */ /* 0x000164000c1e1900 */
.L_x_767:
[----:B------:R-:W-:Y:S05]  /*1e510*/  BSYNC B0 ;  /* 0x0000000000007941 */ /* 0x000fea0003800000 */
.L_x_766:
[----:B------:R-:W-:-:S03]  /*1e520*/  UMOV UR4, 0xffffffff ;  /* 0xffffffff00047882 */ /* 0x000fc60000000000 */
[----:B------:R-:W-:Y:S05]  /*1e530*/  BRA.DIV UR4, `(.L_x_768) ;  /* 0x0000004a04dc7947 */ /* 0x000fea000b800000 */
[----:B-----5:R-:W1:Y:S02]  /*1e540*/  SHFL.UP PT, R14, R4, 0x1, RZ ;  /* 0x04200000040e7989 */ /* 0x020e6400000e00ff */
[----:B-1----:R-:W-:-:S04]  /*1e550*/  SEL R13, R14, RZ, P1 ;  /* 0x000000ff0e0d7207 */ /* 0x002fc80000800000 */
[----:B------:R-:W-:-:S05]  /*1e560*/  IADD3 R13, R4, R13, RZ ;  /* 0x0000000d040d7210 */ /* 0x000fca0007ffe0ff */
[----:B------:R-:W1:Y:S02]  /*1e570*/  SHFL.UP PT, R14, R13, 0x2, RZ ;  /* 0x044000000d0e7989 */ /* 0x000e6400000e00ff */
[----:B-1----:R-:W-:-:S05]  /*1e580*/  SEL R0, R14, RZ, P2 ;  /* 0x000000ff0e007207 */ /* 0x002fca0001000000 */
        /* <DEDUP_REMOVED lines=11> */
.L_x_936:
[----:B------:R-:W-:Y:S02]  /*1e640*/  ULDC UR4, c[0x0][0xc38] ;  /* 0x00030e0000047ab9 */ /* 0x000fe40000000800 */
[----:B------:R-:W-:-:S04]  /*1e650*/  IMAD.U32 R7, RZ, RZ, UR4 ;  /* 0x00000004ff077e24 */ /* 0x000fc8000f8e00ff */
[----:B-1----:R-:W-:-:S05]  /*1e660*/  IMAD R3, R14, R7, RZ ;  /* 0x000000070e037224 */ /* 0x002fca00078e02ff */
[----:B------:R-:W-:-:S04]  /*1e670*/  IADD3 R6, R3, R6, RZ ;  /* 0x0000000603067210 */ /* 0x000fc80007ffe0ff */
[----:B------:R-:W-:-:S13]  /*1e680*/  ISETP.GT.AND P6, PT, R6, R5, PT ;  /* 0x000000050600720c */ /* 0x000fda0003fc4270 */
[----:B------:R-:W-:Y:S05]  /*1e690*/  @!P6 BRA `(.L_x_769) ;  /* 0xfffffffc0064e947 */ /* 0x000fea000383ffff */
.L_x_764:
[----:B------:R-:W-:Y:S01]  /*1e6a0*/  IMAD.IADD R6, R6, 0x1, -R3 ;  /* 0x0000000106067824 */ /* 0x000fe200078e0a03 */
[----:B------:R-:W-:-:S03]  /*1e6b0*/  UMOV UR4, 0xffffffff ;  /* 0xffffffff00047882 */ /* 0x000fc60000000000 */
[----:B------:R-:W-:-:S05]  /*1e6c0*/  IMAD R0, R2, R7, R6 ;  /* 0x0000000702007224 */ /* 0x000fca00078e0206 */
[----:B------:R-:W-:Y:S01]  /*1e6d0*/  ISETP.GT.AND P6, PT, R0, R5, PT ;  /* 0x000000050000720c */ /* 0x000fe20003fc4270 */
[----:B------:R-:W-:-:S12]  /*1e6e0*/  BRA.DIV UR4, `(.L_x_770) ;  /* 0x0000004e042c7947 */ /* 0x000fd8000b800000 */
[----:B------:R-:W-:-:S04]  /*1e6f0*/  VOTE.ANY R3, PT, !P6 ;  /* 0x0000000000037806 */ /* 0x000fc800070e0100 */
[----:B------:R-:W1:Y:S02]  /*1e700*/  POPC R0, R3 ;  /* 0x0000000300007309 */ /* 0x000e640000000000 */
[----:B-1----:R1:W2:Y:S02]  /*1e710*/  SHFL.IDX PT, R4, R4, R0, 0x1f ;  /* 0x00001f0004047589 */ /* 0x0022a400000e0000 */
.L_x_940:
[----:B------:R-:W-:Y:S02]  /*1e720*/  ISETP.NE.AND P0, PT, R3, RZ, PT ;  /* 0x000000ff0300720c */ /* 0x000fe40003f05270 */
[----:B------:R-:W-:-:S11]  /*1e730*/  MOV R14, RZ ;  /* 0x000000ff000e7202 */ /* 0x000fd60000000f00 */
[----:B------:R-:W-:Y:S05]  /*1e740*/  @!P0 BRA `(.L_x_771) ;  /* 0x0000000000108947 */ /* 0x000fea0003800000 */
[----:B------:R-:W-:Y:S01]  /*1e750*/  UMOV UR4, 0xffffffff ;  /* 0xffffffff00047882 */ /* 0x000fe20000000000 */
[----:B------:R-:W-:Y:S02]  /*1e760*/  VIADD R12, R0, 0xffffffff ;  /* 0xffffffff000c7836 */ /* 0x000fe40000000000 */
[----:B------:R-:W-:Y:S05]  /*1e770*/  BRA.DIV UR4, `(.L_x_772) ;  /* 0x0000004e04507947 */ /* 0x000fea000b800000 */
[----:B------:R3:W4:Y:S02]  /*1e780*/  SHFL.IDX PT, R14, R2, R12, 0x1f ;  /* 0x00001f0c020e7589 */ /* 0x00072400000e0000 */
.L_x_771:
[----:B--2---:R-:W-:Y:S01]  /*1e790*/  IABS R8, R4 ;  /* 0x0000000400087213 */ /* 0x004fe20000000000 */
[----:B----4-:R-:W-:Y:S01]  /*1e7a0*/  IMAD R16, R14, R7, R6 ;  /* 0x000000070e107224 */ /* 0x010fe200078e0206 */
[----:B------:R-:W-:Y:S02]  /*1e7b0*/  IADD3 R19, R0, R19, RZ ;  /* 0x0000001300137210 */ /* 0x000fe40007ffe0ff */
[----:B------:R-:W2:Y:S08]  /*1e7c0*/  I2F.RP R9, R8 ;  /* 0x0000000800097306 */ /* 0x000eb00000209400 */
[----:B--2---:R-:W0:Y:S02]  /*1e7d0*/  MUFU.RCP R9, R9 ;  /* 0x0000000900097308 */ /* 0x004e240000001000 */
[----:B0--3--:R-:W-:-:S06]  /*1e7e0*/  IADD3 R2, R9, 0xffffffe, RZ ;  /* 0x0ffffffe09027810 */ /* 0x009fcc0007ffe0ff */
[----:B------:R0:W2:Y:S02]  /*1e7f0*/  F2I.FTZ.U32.TRUNC.NTZ R3, R2 ;  /* 0x0000000200037305 */ /* 0x0000a4000021f000 */
[----:B0-----:R-:W-:Y:S01]  /*1e800*/  MOV R2, RZ ;  /* 0x000000ff00027202 */ /* 0x001fe20000000f00 */
[----:B--2---:R-:W-:-:S04]  /*1e810*/  IMAD.MOV R7, RZ, RZ, -R3 ;  /* 0x000000ffff077224 */ /* 0x004fc800078e0a03 */
[----:B------:R-:W-:-:S04]  /*1e820*/  IMAD R7, R7, R8, RZ ;  /* 0x0000000807077224 */ /* 0x000fc800078e02ff */
[----:B------:R-:W-:-:S04]  /*1e830*/  IMAD.HI.U32 R3, R3, R7, R2 ;  /* 0x0000000703037227 */ /* 0x000fc800078e0002 */
[----:B------:R-:W-:Y:S01]  /*1e840*/  IMAD.IADD R7, R5, 0x1, -R16 ;  /* 0x0000000105077824 */ /* 0x000fe200078e0a10 */
[----:B------:R-:W-:-:S04]  /*1e850*/  IABS R5, R4 ;  /* 0x0000000400057213 */ /* 0x000fc80000000000 */
[----:B------:R-:W-:Y:S02]  /*1e860*/  IABS R2, R7 ;  /* 0x0000000700027213 */ /* 0x000fe40000000000 */
[----:B------:R-:W-:-:S03]  /*1e870*/  IADD3 R5, RZ, -R5, RZ ;  /* 0x80000005ff057210 */ /* 0x000fc60007ffe0ff */
[----:B------:R-:W-:-:S04]  /*1e880*/  IMAD.HI.U32 R3, R3, R2, RZ ;  /* 0x0000000203037227 */ /* 0x000fc800078e00ff */
[----:B------:R-:W-:Y:S01]  /*1e890*/  IMAD R5, R3, R5, R2 ;  /* 0x0000000503057224 */ /* 0x000fe200078e0202 */
[----:B------:R-:W-:-:S04]  /*1e8a0*/  LOP3.LUT R2, R7, R4, RZ, 0x3c, !PT ;  /* 0x0000000407027212 */ /* 0x000fc800078e3cff */
[----:B------:R-:W-:Y:S02]  /*1e8b0*/  ISETP.GT.U32.AND P1, PT, R8, R5, PT ;  /* 0x000000050800720c */ /* 0x000fe40003f24070 */
[----:B------:R-:W-:-:S11]  /*1e8c0*/  ISETP.GE.AND P2, PT, R2, RZ, PT ;  /* 0x000000ff0200720c */ /* 0x000fd60003f46270 */
[----:B------:R-:W-:Y:S01]  /*1e8d0*/  @!P1 IMAD.IADD R5, R5, 0x1, -R8 ;  /* 0x0000000105059824 */ /* 0x000fe200078e0a08 */
[----:B------:R-:W-:Y:S02]  /*1e8e0*/  @!P1 IADD3 R3, R3, 0x1, RZ ;  /* 0x0000000103039810 */ /* 0x000fe40007ffe0ff */
[----:B------:R-:W-:Y:S02]  /*1e8f0*/  ISETP.NE.AND P1, PT, R4, RZ, PT ;  /* 0x000000ff0400720c */ /* 0x000fe40003f25270 */
[----:B------:R-:W-:-:S13]  /*1e900*/  ISETP.GE.U32.AND P0, PT, R5, R8, PT ;  /* 0x000000080500720c */ /* 0x000fda0003f06070 */
[----:B------:R-:W-:-:S05]  /*1e910*/  @P0 VIADD R3, R3, 0x1 ;  /* 0x0000000103030836 */ /* 0x000fca0000000000 */
[----:B------:R-:W-:Y:S02]  /*1e920*/  @!P2 IADD3 R3, -R3, RZ, RZ ;  /* 0x000000ff0303a210 */ /* 0x000fe40007ffe1ff */
[----:B------:R-:W-:-:S05]  /*1e930*/  @!P1 LOP3.LUT R3, RZ, R4, RZ, 0x33, !PT ;  /* 0x00000004ff039212 */ /* 0x000fca00078e33ff */
[--C-:B------:R-:W-:Y:S02]  /*1e940*/  IMAD.MOV R17, RZ, RZ, -R3.reuse ;  /* 0x000000ffff117224 */ /* 0x100fe400078e0a03 */
[----:B------:R-:W-:Y:S02]  /*1e950*/  IMAD.MOV.U32 R18, RZ, RZ, R3 ;  /* 0x000000ffff127224 */ /* 0x000fe400078e0003 */
[----:B------:R-:W-:Y:S01]  /*1e960*/  IMAD R17, R4, R17, R7 ;  /* 0x0000001104117224 */ /* 0x000fe200078e0207 */
[----:B------:R-:W-:Y:S06]  /*1e970*/  BRA `(.L_x_773) ;  /* 0x00000000001c7947 */ /* 0x000fec0003800000 */
.L_x_765:
[----:B------:R-:W-:Y:S01]  /*1e980*/  UMOV UR4, URZ ;  /* 0x0000003f00047c82 */ /* 0x000fe20008000000 */
[----:B------:R-:W-:Y:S01]  /*1e990*/  UMOV UR5, URZ ;  /* 0x0000003f00057c82 */ /* 0x000fe20008000000 */
[----:B------:R-:W-:Y:S01]  /*1e9a0*/  ULDC UR6, c[0x0][0xc3c] ;  /* 0x00030f0000067ab9 */ /* 0x000fe20000000800 */
[----:B------:R-:W-:Y:S01]  /*1e9b0*/  MOV R16, R5 ;  /* 0x0000000500107202 */ /* 0x000fe20000000f00 */
[----:B------:R-:W-:Y:S01]  /*1e9c0*/  IMAD.U32 R17, RZ, RZ, UR4 ;  /* 0x00000004ff117e24 */ /* 0x000fe2000f8e00ff */
[----:B------:R-:W-:Y:S01]  /*1e9d0*/  MOV R18, UR5 ;  /* 0x0000000500127c02 */ /* 0x000fe20008000f00 */
[----:B------:R-:W-:-:S07]  /*1e9e0*/  IMAD.U32 R19, RZ, RZ, UR6 ;  /* 0x00000006ff137e24 */ /* 0x000fce000f8e00ff */
.L_x_773:
[----:B-1----:R-:W1:Y:S01]  /*1e9f0*/  S2R R0, SR_TID.X ;  /* 0x0000000000007919 */ /* 0x002e620000002100 */
[----:B------:R-:W-:Y:S05]  /*1ea00*/  WARPSYNC.ALL ;  /* 0x0000000000007948 */ /* 0x000fea0003800000 */
[----:B------:R-:W-:Y:S01]  /*1ea10*/  BAR.SYNC.DEFER_BLOCKING 0x4, 0x180 ;  /* 0x0106000000007b1d */ /* 0x000fe20000010000 */
[----:B-1----:R-:W-:-:S04]  /*1ea20*/  LOP3.LUT R0, R0, 0x1f, RZ, 0xc0, !PT ;  /* 0x0000001f00007812 */ /* 0x002fc800078ec0ff */
[----:B------:R-:W-:-:S13]  /*1ea30*/  ISETP.NE.AND P0, PT, R0, RZ, PT ;  /* 0x000000ff0000720c */ /* 0x000fda0003f05270 */
[----:B------:R-:W1:Y:S01]  /*1ea40*/  @!P0 S2R R3, SR_CgaCtaId ;  /* 0x0000000000038919 */ /* 0x000e620000008800 */
[----:B------:R-:W-:-:S04]  /*1ea50*/  @!P0 MOV R0, 0x400 ;  /* 0x0000040000008802 */ /* 0x000fc80000000f00 */
[----:B-1----:R-:W-:-:S05]  /*1ea60*/  @!P0 LEA R22, R3, R0, 0x18 ;  /* 0x0000000003168211 */ /* 0x002fca00078ec0ff */
[----:B------:R1:W-:Y:S01]  /*1ea70*/  @!P0 STS.128 [R22+0x2a8d0], R16 ;  /* 0x02a8d01016008388 */ /* 0x0003e20000000c00 */
[----:B------:R-:W-:Y:S06]  /*1ea80*/  BAR.ARV 0x5, 0x180 ;  /* 0x0146000000007b1d */ /* 0x000fec0000002000 */
.L_x_762:
[----:B------:R-:W-:Y:S02]  /*1ea90*/  ULDC UR4, c[0x0][0xc3c] ;  /* 0x00030f0000047ab9 */ /* 0x000fe40000000800 */
[----:B---3--:R-:W-:-:S13]  /*1eaa0*/  ISETP.GE.AND P0, PT, R19, UR4, PT ;  /* 0x0000000413007c0c */ /* 0x008fda000bf06270 */
[----:B------:R-:W-:Y:S05]  /*1eab0*/  @!P0 BRA `(.L_x_774) ;  /* 0xffffffa400a08947 */ /* 0x000fea000383ffff */
[----:B------:R-:W-:Y:S05]  /*1eac0*/  BSYNC B8 ;  /* 0x0000000000087941 */ /* 0x000fea0003800000 */
.L_x_673:
[----:B------:R-:W3:Y:S01]  /*1ead0*/  LDL.LU R0, [R1+0x28] ;  /* 0x0000280001007983 */ /* 0x000ee20000300800 */
[----:B------:R-:W-:Y:S01]  /*1eae0*/  BSSY B0, `(.L_x_775) ;  /* 0x000000b000007945 */ /* 0x000fe20003800000 */
[----:B------:R-:W4:Y:S01]  /*1eaf0*/  S2R R5, SR_CgaCtaId ;  /* 0x0000000000057919 */ /* 0x000f220000008800 */
[----:B---3--:R-:W-:-:S04]  /*1eb00*/  IADD3 R0, R0, 0x1, RZ ;  /* 0x0000000100007810 */ /* 0x008fc80007ffe0ff */
[----:B01----:R-:W-:-:S04]  /*1eb10*/  LEA.HI R2, R0, R0, RZ, 0x1 ;  /* 0x0000000000027211 */ /* 0x003fc800078f08ff */
[----:B------:R-:W-:Y:S02]  /*1eb20*/  LOP3.LUT R3, R2, 0xfffffffe, RZ, 0xc0, !PT ;  /* 0xfffffffe02037812 */ /* 0x000fe400078ec0ff */
[----:B------:R-:W-:-:S03]  /*1eb30*/  MOV R2, 0x400 ;  /* 0x0000040000027802 */ /* 0x000fc60000000f00 */
[----:B------:R-:W-:Y:S01]  /*1eb40*/  IMAD.IADD R0, R0, 0x1, -R3 ;  /* 0x0000000100007824 */ /* 0x000fe200078e0a03 */
[----:B----4-:R-:W-:-:S04]  /*1eb50*/  LEA R5, R5, R2, 0x18 ;  /* 0x0000000205057211 */ /* 0x010fc800078ec0ff */
[----:B------:R-:W-:-:S04]  /*1eb60*/  SHF.L.U32 R0, R0, 0x1f, RZ ;  /* 0x0000001f00007819 */ /* 0x000fc800000006ff */
[----:B------:R-:W0:Y:S02]  /*1eb70*/  SYNCS.PHASECHK.TRANS64.TRYWAIT P0, [R5+URZ+0x2a820], R0 ;  /* 0x02a82000050075a7 */ /* 0x000e24000800017f */
[----:B0-----:R-:W-:Y:S05]  /*1eb80*/  @!P0 BRA `(.L_x_776) ;  /* 0x0000004800708947 */ /* 0x001fea0003800000 */
.L_x_943:
[----:B------:R-:W-:Y:S05]  /*1eb90*/  BSYNC B0 ;  /* 0x0000000000007941 */ /* 0x000fea0003800000 */
.L_x_775:
[----:B------:R-:W-:-:S03]  /*1eba0*/  UMOV UR4, 0xffffffff ;  /* 0xffffffff00047882 */ /* 0x000fc60000000000 */
[----:B------:R-:W-:Y:S05]  /*1ebb0*/  BRA.DIV UR4, `(.L_x_777) ;  /* 0x0000004a04787947 */ /* 0x000fea000b800000 */
[----:B0-----:R-:W0:Y:S02]  /*1ebc0*/  S2R R0, SR_TID.X ;  /* 0x0000000000007919 */ /* 0x001e240000002100 */
[----:B0-----:R-:W-:-:S04]  /*1ebd0*/  SHF.R.U32.HI R0, RZ, 0x5, R0 ;  /* 0x00000005ff007819 */ /* 0x001fc80000011600 */
[----:B------:R-:W-:-:S05]  /*1ebe0*/  LOP3.LUT R0, R0, 0x3, RZ, 0xc0, !PT ;  /* 0x0000000300007812 */ /* 0x000fca00078ec0ff */
[----:B------:R0:W1:Y:S02]  /*1ebf0*/  SHFL.IDX PT, R14, R0, RZ, 0x1f ;  /* 0x00001fff000e7589 */ /* 0x00006400000e0000 */
.L_x_946:
[----:B-1----:R-:W-:-:S13]  /*1ec00*/  ISETP.NE.AND P0, PT, R14, RZ, PT ;  /* 0x000000ff0e00720c */ /* 0x002fda0003f05270 */
[----:B------:R-:W-:Y:S05]  /*1ec10*/  @P0 BRA `(.L_x_448) ;  /* 0x0000000000900947 */ /* 0x000fea0003800000 */
[----:B------:R-:W-:-:S03]  /*1ec20*/  UMOV UR4, 0xffffffff ;  /* 0xffffffff00047882 */ /* 0x000fc60000000000 */
[----:B------:R-:W-:Y:S05]  /*1ec30*/  BRA.DIV UR4, `(.L_x_778) ;  /* 0x0000004a048c7947 */ /* 0x000fea000b800000 */
[----:B------:R-:W-:-:S13]  /*1ec40*/  ELECT P6, URZ, PT ;  /* 0x00000000003f782f */ /* 0x000fda00038c0000 */
.L_x_949:
[----:B------:R-:W-:Y:S05]  /*1ec50*/  @!P6 BRA `(.L_x_448) ;  /* 0x000000000080e947 */ /* 0x000fea0003800000 */
[----:B0-----:R-:W3:Y:S02]  /*1ec60*/  LDL R0, [R1+0x40] ;  /* 0x0000400001007983 */ /* 0x001ee40000100800 */
[----:B---3--:R-:W-:-:S13]  /*1ec70*/  R2UR UR4, R0 ;  /* 0x00000000000472ca */ /* 0x008fda00000e0000 */
[----:B------:R-:W-:-:S06]  /*1ec80*/  ULOP3.LUT UR4, UR4, 0x2, URZ, 0xfc, !UPT ;  /* 0x0000000204047892 */ /* 0x000fcc000f8efc3f */
[----:B------:R-:W-:-:S04]  /*1ec90*/  MOV R0, UR4 ;  /* 0x0000000400007c02 */ /* 0x000fc80008000f00 */
[----:B------:R-:W-:-:S13]  /*1eca0*/  ISETP.NE.AND P0, PT, R0, 0x3, PT ;  /* 0x000000030000780c */ /* 0x000fda0003f05270 */
[----:B------:R-:W-:Y:S05]  /*1ecb0*/  @!P0 BRA `(.L_x_779) ;  /* 0x0000000000048947 */ /* 0x000fea0003800000 */
[----:B------:R-:W-:Y:S01]  /*1ecc0*/  BPT.TRAP 0x1 ;  /* 0x000000040000795c */ /* 0x000fe20000300000 */
.L_x_779:
[C---:B------:R-:W-:Y:S01]  /*1ecd0*/  IMAD R3, R28.reuse, 0x8, R5 ;  /* 0x000000081c037824 */ /* 0x040fe200078e0205 */
[----:B------:R-:W-:Y:S02]  /*1ece0*/  SHF.L.U32 R2, R29, 0x1f, RZ ;  /* 0x0000001f1d027819 */ /* 0x000fe400000006ff */
[----:B------:R-:W-:Y:S02]  /*1ecf0*/  IADD3 R28, R28, 0x1, RZ ;  /* 0x000000011c1c7810 */ /* 0x000fe40007ffe0ff */
[----:B------:R-:W0:Y:S02]  /*1ed00*/  SYNCS.PHASECHK.TRANS64.TRYWAIT P1, [R3+URZ+0x2a840], R2 ;  /* 0x02a84002030075a7 */ /* 0x000e24000802017f */
[----:B------:R-:W-:-:S04]  /*1ed10*/  ISETP.NE.AND P2, PT, R28, 0x2, PT ;  /* 0x000000021c00780c */ /* 0x000fc80003f45270 */
[----:B------:R-:W-:Y:S01]  /*1ed20*/  SEL R0, RZ, 0x1, P2 ;  /* 0x00000001ff007807 */ /* 0x000fe20001000000 */
[----:B0-----:R-:W-:Y:S08]  /*1ed30*/  @!P1 BRA `(.L_x_780) ;  /* 0x00000048006c9947 */ /* 0x001ff00003800000 */
.L_x_950:
[----:B------:R-:W-:Y:S02]  /*1ed40*/  SEL R28, R28, RZ, P2 ;  /* 0x000000ff1c1c7207 */ /* 0x000fe40001000000 */
[----:B------:R-:W-:Y:S01]  /*1ed50*/  LOP3.LUT R0, R29, R0, RZ, 0x3c, !PT ;  /* 0x000000001d007212 */ /* 0x000fe200078e3cff */
[----:B------:R-:W-:Y:S06]  /*1ed60*/  @!P0 BRA `(.L_x_781) ;  /* 0x0000000000048947 */ /* 0x000fec0003800000 */
[----:B------:R-:W-:Y:S01]  /*1ed70*/  BPT.TRAP 0x1 ;  /* 0x000000040000795c */ /* 0x000fe20000300000 */
.L_x_781:
[----:B------:R-:W-:Y:S01]  /*1ed80*/  IMAD R5, R28, 0x8, R5 ;  /* 0x000000081c057824 */ /* 0x000fe200078e0205 */
[----:B------:R-:W-:-:S04]  /*1ed90*/  SHF.L.U32 R0, R0, 0x1f, RZ ;  /* 0x0000001f00007819 */ /* 0x000fc800000006ff */
[----:B------:R-:W1:Y:S02]  /*1eda0*/  SYNCS.PHASECHK.TRANS64.TRYWAIT P1, [R5+URZ+0x2a840], R0 ;  /* 0x02a84000050075a7 */ /* 0x000e64000802017f */
[----:B-1----:R-:W-:Y:S05]  /*1edb0*/  @!P1 BRA `(.L_x_782) ;  /* 0x0000004800609947 */ /* 0x002fea0003800000 */
.L_x_951:
[----:B------:R-:W-:Y:S05]  /*1edc0*/  @!P0 BRA `(.L_x_783) ;  /* 0x0000000000048947 */ /* 0x000fea0003800000 */
[----:B------:R-:W-:Y:S01]  /*1edd0*/  BPT.TRAP 0x1 ;  /* 0x000000040000795c */ /* 0x000fe20000300000 */
.L_x_783:
[----:B------:R-:W3:Y:S02]  /*1ede0*/  SYNCS.PHASECHK.TRANS64.TRYWAIT P1, [R3+URZ+0x2a860], R2 ;  /* 0x02a86002030075a7 */ /* 0x000ee4000802017f */
[----:B---3--:R-:W-:Y:S05]  /*1edf0*/  @!P1 BRA `(.L_x_784) ;  /* 0x0000004800649947 */ /* 0x008fea0003800000 */
.L_x_952:
[----:B------:R-:W-:Y:S05]  /*1ee00*/  @!P0 BRA `(.L_x_785) ;  /* 0x0000000000048947 */ /* 0x000fea0003800000 */
[----:B------:R-:W-:Y:S01]  /*1ee10*/  BPT.TRAP 0x1 ;  /* 0x000000040000795c */ /* 0x000fe20000300000 */
.L_x_785:
[----:B----4-:R4:W0:Y:S02]  /*1ee20*/  SYNCS.PHASECHK.TRANS64.TRYWAIT P0, [R5+URZ+0x2a860], R0 ;  /* 0x02a86000050075a7 */ /* 0x010824000800017f */
[----:B0-----:R-:W-:Y:S05]  /*1ee30*/  @!P0 NANOSLEEP.SYNCS 0x989680 ;  /* 0x009896800000895d */ /* 0x001fea0003900000 */
[----:B------:R-:W0:Y:S02]  /*1ee40*/  @!P0 SYNCS.PHASECHK.TRANS64 P0, [R5+URZ+0x2a860], R0 ;  /* 0x02a86000050085a7 */ /* 0x000e24000800007f */
[----:B0-----:R-:W-:Y:S05]  /*1ee50*/  @!P0 BRA `(.L_x_785) ;  /* 0xfffffffc00f08947 */ /* 0x001fea000383ffff */
.L_x_448:
[----:B------:R-:W-:Y:S05]  /*1ee60*/  BSYNC B9 ;  /* 0x0000000000097941 */ /* 0x000fea0003800000 */
.L_x_445:
[----:B------:R-:W-:Y:S05]  /*1ee70*/  EXIT ;  /* 0x000000000000794d */ /* 0x000fea0003800000 */
.L_x_466:
[----:B0-----:R0:W1:Y:S02]  /*1ee80*/  SYNCS.PHASECHK.TRANS64.TRYWAIT P6, [R88+URZ+0x2a890], R89 ;  /* 0x02a89059580075a7 */ /* 0x00106400080c017f */
[----:B-1----:R-:W-:Y:S05]  /*1ee90*/  @!P6 NANOSLEEP.SYNCS 0x989680 ;  /* 0x009896800000e95d */ /* 0x002fea0003900000 */
[----:B------:R-:W1:Y:S02]  /*1eea0*/  @!P6 SYNCS.PHASECHK.TRANS64 P6, [R88+URZ+0x2a890], R89 ;  /* 0x02a890595800e5a7 */ /* 0x000e6400080c007f */
[----:B-1----:R-:W-:Y:S05]  /*1eeb0*/  @!P6 BRA `(.L_x_466) ;  /* 0xfffffffc00f0e947 */ /* 0x002fea000383ffff */
[----:B------:R-:W-:Y:S05]  /*1eec0*/  BRA `(.L_x_786) ;  /* 0xfffffe4800087947 */ /* 0x000fea000383ffff */
.L_x_467:
[----:B------:R-:W-:Y:S01]  /*1eed0*/  BSSY B1, `(.L_x_787) ;  /* 0x0000008000017945 */ /* 0x000fe20003800000 */
[----:B------:R-:W-:Y:S01]  /*1eee0*/  MOV R13, R118 ;  /* 0x00000076000d7202 */ /* 0x000fe20000000f00 */
[----:B------:R-:W-:Y:S01]  /*1eef0*/  IMAD.MOV.U32 R12, RZ, RZ, RZ ;  /* 0x000000ffff0c7224 */ /* 0x000fe200078e00ff */
[----:B------:R-:W-:Y:S01]  /*1ef00*/  MOV R11, 0x1c1f ;  /* 0x00001c1f000b7802 */ /* 0x000fe20000000f00 */
[----:B------:R-:W-:-:S07]  /*1ef10*/  IMAD.MOV.U32 R15, RZ, RZ, -0x1 ;  /* 0xffffffffff0f7424 */ /* 0x000fce00078e00ff */
[----:B0-----:R-:W-:Y:S05]  /*1ef20*/  WARPSYNC.COLLECTIVE R15, `(.L_x_788) ;  /* 0x000000000f087348 */ /* 0x001fea0003c00000 */
[----:B------:R1:W2:Y:S02]  /*1ef30*/  SHFL.IDX P6, R14, R13, R12, R11 ;  /* 0x0000000c0d0e7389 */ /* 0x0002a400000c000b */
[----:B012---:R-:W-:Y:S01]  /*1ef40*/  ENDCOLLECTIVE ;  /* 0x000000000000791b */ /* 0x007fe20003800000 */
.L_x_788:
[----:B------:R-:W-:Y:S05]  /*1ef50*/  BSYNC B1 ;  /* 0x0000000000017941 */ /* 0x000fea0003800000 */
.L_x_787:
[----:B------:R-:W-:Y:S01]  /*1ef60*/  IMAD.MOV.U32 R13, RZ, RZ, R119 ;  /* 0x000000ffff0d7224 */ /* 0x000fe200078e0077 */
[----:B------:R-:W-:Y:S01]  /*1ef70*/  MOV R12, RZ ;  /* 0x000000ff000c7202 */ /* 0x000fe20000000f00 */
[----:B------:R-:W-:Y:S01]  /*1ef80*/  IMAD.MOV.U32 R11, RZ, RZ, 0x1c1f ;  /* 0x00001c1fff0b7424 */ /* 0x000fe200078e00ff */
[----:B------:R-:W-:Y:S02]  /*1ef90*/  MOV R15, 0xffffffff ;  /* 0xffffffff000f7802 */ /* 0x000fe40000000f00 */
[----:B------:R-:W-:-:S07]  /*1efa0*/  MOV R82, R14 ;  /* 0x0000000e00527202 */ /* 0x000fce0000000f00 */
[----:B------:R-:W-:Y:S05]  /*1efb0*/  WARPSYNC.COLLECTIVE R15, `(.L_x_789) ;  /* 0x000000000f087348 */ /* 0x000fea0003c00000 */
[----:B------:R0:W1:Y:S02]  /*1efc0*/  SHFL.IDX P6, R14, R13, R12, R11 ;  /* 0x0000000c0d0e7389 */ /* 0x00006400000c000b */
[----:B01----:R-:W-:Y:S01]  /*1efd0*/  ENDCOLLECTIVE ;  /* 0x000000000000791b */ /* 0x003fe20003800000 */
.L_x_789:
[----:B------:R-:W-:Y:S01]  /*1efe0*/  IMAD.MOV.U32 R11, RZ, RZ, R14 ;  /* 0x000000ffff0b7224 */ /* 0x000fe200078e000e */
[----:B------:R-:W-:Y:S06]  /*1eff0*/  BRA `(.L_x_790) ;  /* 0xfffffe4400d07947 */ /* 0x000fec000383ffff */
.L_x_492:
[----:B------:R-:W-:Y:S01]  /*1f000*/  BSSY B1, `(.L_x_791) ;  /* 0x0000008000017945 */ /* 0x000fe20003800000 */
[----:B0---4-:R-:W-:Y:S01]  /*1f010*/  MOV R13, R118 ;  /* 0x00000076000d7202 */ /* 0x011fe20000000f00 */
[----:B------:R-:W-:Y:S01]  /*1f020*/  IMAD.MOV.U32 R12, RZ, RZ, 0x1 ;  /* 0x00000001ff0c7424 */ /* 0x000fe200078e00ff */
[----:B---3--:R-:W-:Y:S01]  /*1f030*/  MOV R11, 0x1c1f ;  /* 0x00001c1f000b7802 */ /* 0x008fe20000000f00 */
[----:B------:R-:W-:-:S07]  /*1f040*/  IMAD.MOV.U32 R15, RZ, RZ, -0x1 ;  /* 0xffffffffff0f7424 */ /* 0x000fce00078e00ff */
[----:B-12---:R-:W-:Y:S05]  /*1f050*/  WARPSYNC.COLLECTIVE R15, `(.L_x_792) ;  /* 0x000000000f087348 */ /* 0x006fea0003c00000 */
[----:B------:R0:W3:Y:S02]  /*1f060*/  SHFL.IDX P6, R14, R13, R12, R11 ;  /* 0x0000000c0d0e7389 */ /* 0x0000e400000c000b */
[----:B0123--:R-:W-:Y:S01]  /*1f070*/  ENDCOLLECTIVE ;  /* 0x000000000000791b */ /* 0x00ffe20003800000 */
.L_x_792:
[----:B------:R-:W-:Y:S05]  /*1f080*/  BSYNC B1 ;  /* 0x0000000000017941 */ /* 0x000fea0003800000 */
.L_x_791:
[----:B------:R-:W-:Y:S01]  /*1f090*/  IMAD.MOV.U32 R13, RZ, RZ, R119 ;  /* 0x000000ffff0d7224 */ /* 0x000fe200078e0077 */
[----:B------:R-:W-:Y:S01]  /*1f0a0*/  MOV R12, 0x1 ;  /* 0x00000001000c7802 */ /* 0x000fe20000000f00 */
[----:B------:R-:W-:Y:S01]  /*1f0b0*/  IMAD.MOV.U32 R11, RZ, RZ, 0x1c1f ;  /* 0x00001c1fff0b7424 */ /* 0x000fe200078e00ff */
[----:B------:R-:W-:Y:S02]  /*1f0c0*/  MOV R15, 0xffffffff ;  /* 0xffffffff000f7802 */ /* 0x000fe40000000f00 */
[----:B------:R-:W-:-:S07]  /*1f0d0*/  MOV R118, R14 ;  /* 0x0000000e00767202 */ /* 0x000fce0000000f00 */
[----:B------:R-:W-:Y:S05]  /*1f0e0*/  WARPSYNC.COLLECTIVE R15, `(.L_x_793) ;  /* 0x000000000f087348 */ /* 0x000fea0003c00000 */
[----:B------:R0:W1:Y:S02]  /*1f0f0*/  SHFL.IDX P6, R14, R13, R12, R11 ;  /* 0x0000000c0d0e7389 */ /* 0x00006400000c000b */
[----:B01----:R-:W-:Y:S01]  /*1f100*/  ENDCOLLECTIVE ;  /* 0x000000000000791b */ /* 0x003fe20003800000 */
.L_x_793:
[----:B------:R-:W-:Y:S01]  /*1f110*/  IMAD.MOV.U32 R119, RZ, RZ, R14 ;  /* 0x000000ffff777224 */ /* 0x000fe200078e000e */
[----:B------:R-:W-:Y:S06]  /*1f120*/  BRA `(.L_x_794) ;  /* 0xfffffe5c00087947 */ /* 0x000fec000383ffff */
.L_x_522:
[----:B-1----:R1:W2:Y:S02]  /*1f130*/  SYNCS.PHASECHK.TRANS64.TRYWAIT P6, [R88+URZ+0x2a890], R89 ;  /* 0x02a89059580075a7 */ /* 0x0022a400080c017f */
[----:B--2---:R-:W-:Y:S05]  /*1f140*/  @!P6 NANOSLEEP.SYNCS 0x989680 ;  /* 0x009896800000e95d */ /* 0x004fea0003900000 */
[----:B------:R-:W2:Y:S02]  /*1f150*/  @!P6 SYNCS.PHASECHK.TRANS64 P6, [R88+URZ+0x2a890], R89 ;  /* 0x02a890595800e5a7 */ /* 0x000ea400080c007f */
[----:B--2---:R-:W-:Y:S05]  /*1f160*/  @!P6 BRA `(.L_x_522) ;  /* 0xfffffffc00f0e947 */ /* 0x004fea000383ffff */
[----:B------:R-:W-:Y:S05]  /*1f170*/  BRA `(.L_x_795) ;  /* 0xfffffe7800e07947 */ /* 0x000fea000383ffff */
.L_x_523:
[----:B------:R-:W-:Y:S01]  /*1f180*/  BSSY B1, `(.L_x_796) ;  /* 0x0000008000017945 */ /* 0x000fe20003800000 */
[----:B------:R-:W-:Y:S01]  /*1f190*/  MOV R13, R118 ;  /* 0x00000076000d7202 */ /* 0x000fe20000000f00 */
[----:B------:R-:W-:Y:S01]  /*1f1a0*/  IMAD.MOV.U32 R12, RZ, RZ, RZ ;  /* 0x000000ffff0c7224 */ /* 0x000fe200078e00ff */
[----:B------:R-:W-:Y:S01]  /*1f1b0*/  MOV R11, 0x1c1f ;  /* 0x00001c1f000b7802 */ /* 0x000fe20000000f00 */
[----:B------:R-:W-:-:S07]  /*1f1c0*/  IMAD.MOV.U32 R15, RZ, RZ, -0x1 ;  /* 0xffffffffff0f7424 */ /* 0x000fce00078e00ff */
[----:B-1----:R-:W-:Y:S05]  /*1f1d0*/  WARPSYNC.COLLECTIVE R15, `(.L_x_797) ;  /* 0x000000000f087348 */ /* 0x002fea0003c00000 */
[----:B------:R0:W2:Y:S02]  /*1f1e0*/  SHFL.IDX P6, R14, R13, R12, R11 ;  /* 0x0000000c0d0e7389 */ /* 0x0000a400000c000b */
[----:B012---:R-:W-:Y:S01]  /*1f1f0*/  ENDCOLLECTIVE ;  /* 0x000000000000791b */ /* 0x007fe20003800000 */
.L_x_797:
[----:B------:R-:W-:Y:S05]  /*1f200*/  BSYNC B1 ;  /* 0x0000000000017941 */ /* 0x000fea0003800000 */
.L_x_796:
        /* <DEDUP_REMOVED lines=8> */
.L_x_798:
[----:B------:R-:W-:Y:S01]  /*1f290*/  IMAD.MOV.U32 R11, RZ, RZ, R14 ;  /* 0x000000ffff0b7224 */ /* 0x000fe200078e000e */
[----:B------:R-:W-:Y:S06]  /*1f2a0*/  BRA `(.L_x_799) ;  /* 0xfffffe7800ac7947 */ /* 0x000fec000383ffff */
.L_x_536:
[----:B------:R-:W-:Y:S01]  /*1f2b0*/  BSSY B1, `(.L_x_800) ;  /* 0x0000008000017945 */ /* 0x000fe20003800000 */
[----:B--234-:R-:W-:Y:S01]  /*1f2c0*/  MOV R13, R118 ;  /* 0x00000076000d7202 */ /* 0x01cfe20000000f00 */
[----:B------:R-:W-:Y:S01]  /*1f2d0*/  IMAD.MOV.U32 R12, RZ, RZ, 0x1 ;  /* 0x00000001ff0c7424 */ /* 0x000fe200078e00ff */
[----:B------:R-:W-:Y:S01]  /*1f2e0*/  MOV R11, 0x1c1f ;  /* 0x00001c1f000b7802 */ /* 0x000fe20000000f00 */
[----:B------:R-:W-:-:S07]  /*1f2f0*/  IMAD.MOV.U32 R15, RZ, RZ, -0x1 ;  /* 0xffffffffff0f7424 */ /* 0x000fce00078e00ff */
[----:B01----:R-:W-:Y:S05]  /*1f300*/  WARPSYNC.COLLECTIVE R15, `(.L_x_801) ;  /* 0x000000000f087348 */ /* 0x003fea0003c00000 */
[----:B------:R2:W3:Y:S02]  /*1f310*/  SHFL.IDX P6, R14, R13, R12, R11 ;  /* 0x0000000c0d0e7389 */ /* 0x0004e400000c000b */
[----:B0123--:R-:W-:Y:S01]  /*1f320*/  ENDCOLLECTIVE ;  /* 0x000000000000791b */ /* 0x00ffe20003800000 */
.L_x_801:
[----:B------:R-:W-:Y:S05]  /*1f330*/  BSYNC B1 ;  /* 0x0000000000017941 */ /* 0x000fea0003800000 */
.L_x_800:
        /* <DEDUP_REMOVED lines=8> */
.L_x_802:
[----:B------:R-:W-:Y:S01]  /*1f3c0*/  IMAD.MOV.U32 R119, RZ, RZ, R14 ;  /* 0x000000ffff777224 */ /* 0x000fe200078e000e */
[----:B------:R-:W-:Y:S06]  /*1f3d0*/  BRA `(.L_x_803) ;  /* 0xfffffe9000547947 */ /* 0x000fec000383ffff */
.L_x_549:
[----:B0-----:R0:W1:Y:S02]  /*1f3e0*/  SYNCS.PHASECHK.TRANS64.TRYWAIT P4, [R88+URZ+0x2a890], R89 ;  /* 0x02a89059580075a7 */ /* 0x001064000808017f */
[----:B-1----:R-:W-:Y:S05]  /*1f3f0*/  @!P4 NANOSLEEP.SYNCS 0x989680 ;  /* 0x009896800000c95d */ /* 0x002fea0003900000 */
[----:B------:R-:W1:Y:S02]  /*1f400*/  @!P4 SYNCS.PHASECHK.TRANS64 P4, [R88+URZ+0x2a890], R89 ;  /* 0x02a890595800c5a7 */ /* 0x000e64000808007f */
[----:B-1----:R-:W-:Y:S05]  /*1f410*/  @!P4 BRA `(.L_x_549) ;  /* 0xfffffffc00f0c947 */ /* 0x002fea000383ffff */
[----:B------:R-:W-:Y:S05]  /*1f420*/  BRA `(.L_x_804) ;  /* 0xfffffea400f47947 */ /* 0x000fea000383ffff */
.L_x_550:
        /* <DEDUP_REMOVED lines=8> */
.L_x_806:
[----:B------:R-:W-:Y:S05]  /*1f4b0*/  BSYNC B1 ;  /* 0x0000000000017941 */ /* 0x000fea0003800000 */
.L_x_805:
        /* <DEDUP_REMOVED lines=8> */
.L_x_807:
[----:B------:R-:W-:Y:S01]  /*1f540*/  IMAD.MOV.U32 R36, RZ, RZ, R14 ;  /* 0x000000ffff247224 */ /* 0x000fe200078e000e */
[----:B------:R-:W-:Y:S06]  /*1f550*/  BRA `(.L_x_808) ;  /* 0xfffffea800187947 */ /* 0x000fec000383ffff */
.L_x_553:
[----:B------:R-:W-:Y:S01]  /*1f560*/  BSSY B1, `(.L_x_809) ;  /* 0x0000008000017945 */ /* 0x000fe20003800000 */
[----:B----4-:R-:W-:Y:S01]  /*1f570*/  MOV R13, R39 ;  /* 0x00000027000d7202 */ /* 0x010fe20000000f00 */
[----:B------:R-:W-:Y:S01]  /*1f580*/  IMAD.MOV.U32 R12, RZ, RZ, 0x1 ;  /* 0x00000001ff0c7424 */ /* 0x000fe200078e00ff */
[----:B------:R-:W-:Y:S01]  /*1f590*/  MOV R11, 0x1c1f ;  /* 0x00001c1f000b7802 */ /* 0x000fe20000000f00 */
[----:B------:R-:W-:-:S07]  /*1f5a0*/  IMAD.MOV.U32 R15, RZ, RZ, -0x1 ;  /* 0xffffffffff0f7424 */ /* 0x000fce00078e00ff */
[----:B0123--:R-:W-:Y:S05]  /*1f5b0*/  WARPSYNC.COLLECTIVE R15, `(.L_x_810) ;  /* 0x000000000f087348 */ /* 0x00ffea0003c00000 */
[----:B------:R4:W0:Y:S02]  /*1f5c0*/  SHFL.IDX P6, R14, R13, R12, R11 ;  /* 0x0000000c0d0e7389 */ /* 0x00082400000c000b */
[----:B01234-:R-:W-:Y:S01]  /*1f5d0*/  ENDCOLLECTIVE ;  /* 0x000000000000791b */ /* 0x01ffe20003800000 */
.L_x_810:
[----:B------:R-:W-:Y:S05]  /*1f5e0*/  BSYNC B1 ;  /* 0x0000000000017941 */ /* 0x000fea0003800000 */
.L_x_809:
        /* <DEDUP_REMOVED lines=8> */
.L_x_811:
[----:B------:R-:W-:Y:S01]  /*1f670*/  IMAD.MOV.U32 R36, RZ, RZ, R14 ;  /* 0x000000ffff247224 */ /* 0x000fe200078e000e */
[----:B------:R-:W-:Y:S06]  /*1f680*/  BRA `(.L_x_812) ;  /* 0xfffffea800747947 */ /* 0x000fec000383ffff */
.L_x_557:
[----:B---3--:R3:W0:Y:S02]  /*1f690*/  SYNCS.PHASECHK.TRANS64.TRYWAIT P0, [R88+URZ+0x2a8b0], R89 ;  /* 0x02a8b059580075a7 */ /* 0x008624000800017f */
[----:B0-----:R-:W-:Y:S05]  /*1f6a0*/  @!P0 NANOSLEEP.SYNCS 0x989680 ;  /* 0x009896800000895d */ /* 0x001fea0003900000 */
[----:B------:R-:W0:Y:S02]  /*1f6b0*/  @!P0 SYNCS.PHASECHK.TRANS64 P0, [R88+URZ+0x2a8b0], R89 ;  /* 0x02a8b059580085a7 */ /* 0x000e24000800007f */
[----:B0-----:R-:W-:Y:S05]  /*1f6c0*/  @!P0 BRA `(.L_x_557) ;  /* 0xfffffffc00f08947 */ /* 0x001fea000383ffff */
[----:B------:R-:W-:Y:S05]  /*1f6d0*/  BRA `(.L_x_813) ;  /* 0xfffffeac004c7947 */ /* 0x000fea000383ffff */
.L_x_575:
[----:B------:R-:W-:Y:S01]  /*1f6e0*/  BSSY B1, `(.L_x_814) ;  /* 0x0000008000017945 */ /* 0x000fe20003800000 */
[----:B------:R-:W-:Y:S01]  /*1f6f0*/  MOV R13, R25 ;  /* 0x00000019000d7202 */ /* 0x000fe20000000f00 */
[----:B------:R-:W-:Y:S01]  /*1f700*/  IMAD.MOV.U32 R12, RZ, RZ, RZ ;  /* 0x000000ffff0c7224 */ /* 0x000fe200078e00ff */
[----:B------:R-:W-:Y:S01]  /*1f710*/  MOV R11, 0x1c1f ;  /* 0x00001c1f000b7802 */ /* 0x000fe20000000f00 */
[----:B------:R-:W-:-:S07]  /*1f720*/  IMAD.MOV.U32 R15, RZ, RZ, -0x1 ;  /* 0xffffffffff0f7424 */ /* 0x000fce00078e00ff */
[----:B----4-:R-:W-:Y:S05]  /*1f730*/  WARPSYNC.COLLECTIVE R15, `(.L_x_815) ;  /* 0x000000000f087348 */ /* 0x010fea0003c00000 */
[----:B------:R0:W1:Y:S02]  /*1f740*/  SHFL.IDX P6, R14, R13, R12, R11 ;  /* 0x0000000c0d0e7389 */ /* 0x00006400000c000b */
[----:B01--4-:R-:W-:Y:S01]  /*1f750*/  ENDCOLLECTIVE ;  /* 0x000000000000791b */ /* 0x013fe20003800000 */
.L_x_815:
[----:B------:R-:W-:Y:S05]  /*1f760*/  BSYNC B1 ;  /* 0x0000000000017941 */ /* 0x000fea0003800000 */
.L_x_814:
        /* <DEDUP_REMOVED lines=8> */
.L_x_816:
[----:B------:R-:W-:Y:S01]  /*1f7f0*/  MOV R13, R27 ;  /* 0x0000001b000d7202 */ /* 0x000fe20000000f00 */
[----:B------:R-:W-:-:S07]  /*1f800*/  IMAD.MOV.U32 R3, RZ, RZ, R14 ;  /* 0x000000ffff037224 */ /* 0x000fce00078e000e */
[----:B------:R-:W-:Y:S05]  /*1f810*/  WARPSYNC.COLLECTIVE R15, `(.L_x_817) ;  /* 0x000000000f087348 */ /* 0x000fea0003c00000 */
[----:B------:R0:W1:Y:S02]  /*1f820*/  SHFL.IDX P6, R14, R13, R12, R11 ;  /* 0x0000000c0d0e7389 */ /* 0x00006400000c000b */
[----:B01----:R-:W-:Y:S01]  /*1f830*/  ENDCOLLECTIVE ;  /* 0x000000000000791b */ /* 0x003fe20003800000 */
.L_x_817:
[----:B------:R-:W-:Y:S01]  /*1f840*/  MOV R13, R26 ;  /* 0x0000001a000d7202 */ /* 0x000fe20000000f00 */
[----:B------:R-:W-:-:S07]  /*1f850*/  IMAD.MOV.U32 R4, RZ, RZ, R14 ;  /* 0x000000ffff047224 */ /* 0x000fce00078e000e */
[----:B------:R-:W-:Y:S05]  /*1f860*/  WARPSYNC.COLLECTIVE R15, `(.L_x_818) ;  /* 0x000000000f087348 */ /* 0x000fea0003c00000 */
[----:B------:R0:W1:Y:S02]  /*1f870*/  SHFL.IDX P6, R14, R13, R12, R11 ;  /* 0x0000000c0d0e7389 */ /* 0x00006400000c000b */
[----:B01----:R-:W-:Y:S01]  /*1f880*/  ENDCOLLECTIVE ;  /* 0x000000000000791b */ /* 0x003fe20003800000 */
.L_x_818:
[----:B------:R-:W-:Y:S05]  /*1f890*/  BRA `(.L_x_819) ;  /* 0xfffffeb800887947 */ /* 0x000fea000383ffff */
.L_x_579:
[----:B0-----:R0:W1:Y:S02]  /*1f8a0*/  SYNCS.PHASECHK.TRANS64.TRYWAIT P0, [R2+URZ+0x2a800], R7 ;  /* 0x02a80007020075a7 */ /* 0x001064000800017f */
[----:B-1----:R-:W-:Y:S05]  /*1f8b0*/  @!P0 NANOSLEEP.SYNCS 0x989680 ;  /* 0x009896800000895d */ /* 0x002fea0003900000 */
[----:B------:R-:W1:Y:S02]  /*1f8c0*/  @!P0 SYNCS.PHASECHK.TRANS64 P0, [R2+URZ+0x2a800], R7 ;  /* 0x02a80007020085a7 */ /* 0x000e64000800007f */
[----:B-1----:R-:W-:Y:S05]  /*1f8d0*/  @!P0 BRA `(.L_x_579) ;  /* 0xfffffffc00f08947 */ /* 0x002fea000383ffff */
[----:B------:R-:W-:Y:S05]  /*1f8e0*/  BRA `(.L_x_820) ;  /* 0xfffffec400007947 */ /* 0x000fea000383ffff */
.L_x_603:
[----:B------:R-:W-:Y:S01]  /*1f8f0*/  BSSY B1, `(.L_x_821) ;  /* 0x0000008000017945 */ /* 0x000fe20003800000 */
[----:B------:R-:W-:Y:S01]  /*1f900*/  IMAD.MOV.U32 R13, RZ, RZ, R25 ;  /* 0x000000ffff0d7224 */ /* 0x000fe200078e0019 */
[----:B------:R-:W-:Y:S01]  /*1f910*/  MOV R12, RZ ;  /* 0x000000ff000c7202 */ /* 0x000fe20000000f00 */
[----:B------:R-:W-:Y:S01]  /*1f920*/  IMAD.MOV.U32 R11, RZ, RZ, 0x1c1f ;  /* 0x00001c1fff0b7424 */ /* 0x000fe200078e00ff */
[----:B------:R-:W-:-:S07]  /*1f930*/  MOV R15, 0xffffffff ;  /* 0xffffffff000f7802 */ /* 0x000fce0000000f00 */
[----:B----4-:R-:W-:Y:S05]  /*1f940*/  WARPSYNC.COLLECTIVE R15, `(.L_x_822) ;  /* 0x000000000f087348 */ /* 0x010fea0003c00000 */
[----:B------:R0:W1:Y:S02]  /*1f950*/  SHFL.IDX P6, R14, R13, R12, R11 ;  /* 0x0000000c0d0e7389 */ /* 0x00006400000c000b */
[----:B01--4-:R-:W-:Y:S01]  /*1f960*/  ENDCOLLECTIVE ;  /* 0x000000000000791b */ /* 0x013fe20003800000 */
.L_x_822:
[----:B------:R-:W-:Y:S05]  /*1f970*/  BSYNC B1 ;  /* 0x0000000000017941 */ /* 0x000fea0003800000 */
.L_x_821:
[----:B------:R-:W-:Y:S01]  /*1f980*/  MOV R13, R24 ;  /* 0x00000018000d7202 */ /* 0x000fe20000000f00 */
[----:B------:R-:W-:Y:S01]  /*1f990*/  IMAD.MOV.U32 R12, RZ, RZ, RZ ;  /* 0x000000ffff0c7224 */ /* 0x000fe200078e00ff */
[----:B------:R-:W-:Y:S01]  /*1f9a0*/  MOV R11, 0x1c1f ;  /* 0x00001c1f000b7802 */ /* 0x000fe20000000f00 */
[----:B------:R-:W-:Y:S02]  /*1f9b0*/  IMAD.MOV.U32 R15, RZ, RZ, -0x1 ;  /* 0xffffffffff0f7424 */ /* 0x000fe400078e00ff */
[----:B------:R-:W-:-:S07]  /*1f9c0*/  IMAD.MOV.U32 R3, RZ, RZ, R14 ;  /* 0x000000ffff037224 */ /* 0x000fce00078e000e */
[----:B------:R-:W-:Y:S05]  /*1f9d0*/  WARPSYNC.COLLECTIVE R15, `(.L_x_823) ;  /* 0x000000000f087348 */ /* 0x000fea0003c00000 */
[----:B------:R0:W1:Y:S02]  /*1f9e0*/  SHFL.IDX P6, R14, R13, R12, R11 ;  /* 0x0000000c0d0e7389 */ /* 0x00006400000c000b */
[----:B01----:R-:W-:Y:S01]  /*1f9f0*/  ENDCOLLECTIVE ;  /* 0x000000000000791b */ /* 0x003fe20003800000 */
.L_x_823:
[----:B------:R-:W-:Y:S01]  /*1fa00*/  IMAD.MOV.U32 R13, RZ, RZ, R27 ;  /* 0x000000ffff0d7224 */ /* 0x000fe200078e001b */
[----:B------:R-:W-:-:S07]  /*1fa10*/  MOV R0, R14 ;  /* 0x0000000e00007202 */ /* 0x000fce0000000f00 */
[----:B------:R-:W-:Y:S05]  /*1fa20*/  WARPSYNC.COLLECTIVE R15, `(.L_x_824) ;  /* 0x000000000f087348 */ /* 0x000fea0003c00000 */
[----:B------:R0:W1:Y:S02]  /*1fa30*/  SHFL.IDX P6, R14, R13, R12, R11 ;  /* 0x0000000c0d0e7389 */ /* 0x00006400000c000b */
[----:B01----:R-:W-:Y:S01]  /*1fa40*/  ENDCOLLECTIVE ;  /* 0x000000000000791b */ /* 0x003fe20003800000 */
.L_x_824:
[----:B------:R-:W-:Y:S01]  /*1fa50*/  IMAD.MOV.U32 R13, RZ, RZ, R26 ;  /* 0x000000ffff0d7224 */ /* 0x000fe200078e001a */
[----:B------:R-:W-:-:S07]  /*1fa60*/  MOV R21, R14 ;  /* 0x0000000e00157202 */ /* 0x000fce0000000f00 */
[----:B------:R-:W-:Y:S05]  /*1fa70*/  WARPSYNC.COLLECTIVE R15, `(.L_x_825) ;  /* 0x000000000f087348 */ /* 0x000fea0003c00000 */
[----:B------:R0:W1:Y:S02]  /*1fa80*/  SHFL.IDX P6, R14, R13, R12, R11 ;  /* 0x0000000c0d0e7389 */ /* 0x00006400000c000b */
[----:B01----:R-:W-:Y:S01]  /*1fa90*/  ENDCOLLECTIVE ;  /* 0x000000000000791b */ /* 0x003fe20003800000 */
.L_x_825:
[----:B------:R-:W-:Y:S01]  /*1faa0*/  MOV R20, R14 ;  /* 0x0000000e00147202 */ /* 0x000fe20000000f00 */
[----:B------:R-:W-:Y:S06]  /*1fab0*/  BRA `(.L_x_826) ;  /* 0xfffffee0009c7947 */ /* 0x000fec000383ffff */
.L_x_607:
[----:B0-----:R0:W1:Y:S02]  /*1fac0*/  SYNCS.PHASECHK.TRANS64.TRYWAIT P0, [R2+URZ+0x2a800], R5 ;  /* 0x02a80005020075a7 */ /* 0x001064000800017f */
[----:B-1----:R-:W-:Y:S05]  /*1fad0*/  @!P0 NANOSLEEP.SYNCS 0x989680 ;  /* 0x009896800000895d */ /* 0x002fea0003900000 */
[----:B------:R-:W1:Y:S02]  /*1fae0*/  @!P0 SYNCS.PHASECHK.TRANS64 P0, [R2+URZ+0x2a800], R5 ;  /* 0x02a80005020085a7 */ /* 0x000e64000800007f */
[----:B-1----:R-:W-:Y:S05]  /*1faf0*/  @!P0 BRA `(.L_x_607) ;  /* 0xfffffffc00f08947 */ /* 0x002fea000383ffff */
[----:B------:R-:W-:Y:S05]  /*1fb00*/  BRA `(.L_x_827) ;  /* 0xfffffee800ac7947 */ /* 0x000fea000383ffff */
.L_x_621:
[----:B-1----:R1:W2:Y:S02]  /*1fb10*/  SYNCS.PHASECHK.TRANS64.TRYWAIT P1, [R0+URZ+0x2a830], R3 ;  /* 0x02a83003000075a7 */ /* 0x0022a4000802017f */
[----:B--2---:R-:W-:Y:S05]  /*1fb20*/  @!P1 NANOSLEEP.SYNCS 0x989680 ;  /* 0x009896800000995d */ /* 0x004fea0003900000 */
[----:B------:R-:W2:Y:S02]  /*1fb30*/  @!P1 SYNCS.PHASECHK.TRANS64 P1, [R0+URZ+0x2a830], R3 ;  /* 0x02a83003000095a7 */ /* 0x000ea4000802007f */
[----:B--2---:R-:W-:Y:S05]  /*1fb40*/  @!P1 BRA `(.L_x_621) ;  /* 0xfffffffc00f09947 */ /* 0x004fea000383ffff */
[----:B------:R-:W-:Y:S05]  /*1fb50*/  BRA `(.L_x_620) ;  /* 0xffffff0c009c7947 */ /* 0x000fea000383ffff */
.L_x_629:
[----:B-1----:R1:W2:Y:S02]  /*1fb60*/  SYNCS.PHASECHK.TRANS64.TRYWAIT P1, [R15+URZ+0x2a830], R10 ;  /* 0x02a8300a0f0075a7 */ /* 0x0022a4000802017f */
[----:B--2---:R-:W-:Y:S05]  /*1fb70*/  @!P1 NANOSLEEP.SYNCS 0x989680 ;  /* 0x009896800000995d */ /* 0x004fea0003900000 */
[----:B------:R-:W2:Y:S02]  /*1fb80*/  @!P1 SYNCS.PHASECHK.TRANS64 P1, [R15+URZ+0x2a830], R10 ;  /* 0x02a8300a0f0095a7 */ /* 0x000ea4000802007f */
[----:B--2---:R-:W-:Y:S05]  /*1fb90*/  @!P1 BRA `(.L_x_629) ;  /* 0xfffffffc00f09947 */ /* 0x004fea000383ffff */
[----:B------:R-:W-:Y:S05]  /*1fba0*/  BRA `(.L_x_628) ;  /* 0xffffff3800047947 */ /* 0x000fea000383ffff */
.L_x_634:
[----:B-1----:R1:W2:Y:S02]  /*1fbb0*/  SYNCS.PHASECHK.TRANS64.TRYWAIT P1, [R10+URZ+0x2a850], R6 ;  /* 0x02a850060a0075a7 */ /* 0x0022a4000802017f */
[----:B--2---:R-:W-:Y:S05]  /*1fbc0*/  @!P1 NANOSLEEP.SYNCS 0x989680 ;  /* 0x009896800000995d */ /* 0x004fea0003900000 */
[----:B------:R-:W2:Y:S02]  /*1fbd0*/  @!P1 SYNCS.PHASECHK.TRANS64 P1, [R10+URZ+0x2a850], R6 ;  /* 0x02a850060a0095a7 */ /* 0x000ea4000802007f */
[----:B--2---:R-:W-:Y:S05]  /*1fbe0*/  @!P1 BRA `(.L_x_634) ;  /* 0xfffffffc00f09947 */ /* 0x004fea000383ffff */
[----:B------:R-:W-:Y:S05]  /*1fbf0*/  BRA `(.L_x_633) ;  /* 0xffffff4000f47947 */ /* 0x000fea000383ffff */
.L_x_642:
[----:B-1----:R1:W2:Y:S02]  /*1fc00*/  SYNCS.PHASECHK.TRANS64.TRYWAIT P1, [R14+URZ+0x2a850], R5 ;  /* 0x02a850050e0075a7 */ /* 0x0022a4000802017f */
[----:B--2---:R-:W-:Y:S05]  /*1fc10*/  @!P1 NANOSLEEP.SYNCS 0x989680 ;  /* 0x009896800000995d */ /* 0x004fea0003900000 */
[----:B------:R-:W2:Y:S02]  /*1fc20*/  @!P1 SYNCS.PHASECHK.TRANS64 P1, [R14+URZ+0x2a850], R5 ;  /* 0x02a850050e0095a7 */ /* 0x000ea4000802007f */
[----:B--2---:R-:W-:Y:S05]  /*1fc30*/  @!P1 BRA `(.L_x_642) ;  /* 0xfffffffc00f09947 */ /* 0x004fea000383ffff */
[----:B------:R-:W-:Y:S05]  /*1fc40*/  BRA `(.L_x_641) ;  /* 0xffffff60003c7947 */ /* 0x000fea000383ffff */
.L_x_679:
[----:B------:R-:W0:Y:S01]  /*1fc50*/  S2R R9, SR_TID.X ;  /* 0x0000000000097919 */ /* 0x000e220000002100 */
[----:B------:R-:W-:Y:S01]  /*1fc60*/  BSSY B1, `(.L_x_828) ;  /* 0x000000a000017945 */ /* 0x000fe20003800000 */
[----:B------:R-:W-:Y:S01]  /*1fc70*/  MOV R12, RZ ;  /* 0x000000ff000c7202 */ /* 0x000fe20000000f00 */
[----:B------:R-:W-:Y:S01]  /*1fc80*/  IMAD.MOV.U32 R11, RZ, RZ, 0x1f ;  /* 0x0000001fff0b7424 */ /* 0x000fe200078e00ff */
[----:B------:R-:W-:Y:S02]  /*1fc90*/  MOV R15, 0xffffffff ;  /* 0xffffffff000f7802 */ /* 0x000fe40000000f00 */
[----:B0-----:R-:W-:-:S04]  /*1fca0*/  SHF.R.U32.HI R9, RZ, 0x5, R9 ;  /* 0x00000005ff097819 */ /* 0x001fc80000011609 */
[----:B------:R-:W-:-:S05]  /*1fcb0*/  LOP3.LUT R9, R9, 0x3, RZ, 0xc0, !PT ;  /* 0x0000000309097812 */ /* 0x000fca00078ec0ff */
[----:B------:R-:W-:-:S07]  /*1fcc0*/  IMAD.MOV.U32 R13, RZ, RZ, R9 ;  /* 0x000000ffff0d7224 */ /* 0x000fce00078e0009 */
[----:B------:R-:W-:Y:S05]  /*1fcd0*/  WARPSYNC.COLLECTIVE R15, `(.L_x_829) ;  /* 0x000000000f087348 */ /* 0x000fea0003c00000 */
[----:B------:R0:W1:Y:S02]  /*1fce0*/  SHFL.IDX P6, R14, R13, R12, R11 ;  /* 0x0000000c0d0e7389 */ /* 0x00006400000c000b */
[----:B01----:R-:W-:Y:S01]  /*1fcf0*/  ENDCOLLECTIVE ;  /* 0x000000000000791b */ /* 0x003fe20003800000 */
.L_x_829:
[----:B------:R-:W-:Y:S05]  /*1fd00*/  BSYNC B1 ;  /* 0x0000000000017941 */ /* 0x000fea0003800000 */
.L_x_828:
[----:B------:R-:W-:Y:S05]  /*1fd10*/  BRA `(.L_x_830) ;  /* 0xffffff9800b47947 */ /* 0x000fea000383ffff */
.L_x_681:
[----:B------:R-:W-:Y:S01]  /*1fd20*/  BSSY B1, `(.L_x_831) ;  /* 0x0000006000017945 */ /* 0x000fe20003800000 */
[----:B------:R-:W-:-:S07]  /*1fd30*/  IMAD.MOV.U32 R15, RZ, RZ, -0x1 ;  /* 0xffffffffff0f7424 */ /* 0x000fce00078e00ff */
[----:B0-----:R-:W-:Y:S05]  /*1fd40*/  WARPSYNC.COLLECTIVE R15, `(.L_x_832) ;  /* 0x000000000f0c7348 */ /* 0x001fea0003c00000 */
[----:B------:R-:W-:Y:S02]  /*1fd50*/  ELECT P6, UR62, PT ;  /* 0x00000000003e782f */ /* 0x000fe400038c0000 */
[----:B------:R-:W-:Y:S01]  /*1fd60*/  MOV R14, UR62 ;  /* 0x0000003e000e7c02 */ /* 0x000fe20008000f00 */
[----:B0-----:R-:W-:Y:S10]  /*1fd70*/  ENDCOLLECTIVE ;  /* 0x000000000000791b */ /* 0x001ff40003800000 */
.L_x_832:
[----:B------:R-:W-:Y:S05]  /*1fd80*/  BSYNC B1 ;  /* 0x0000000000017941 */ /* 0x000fea0003800000 */
.L_x_831:
[----:B------:R-:W-:Y:S05]  /*1fd90*/  BRA `(.L_x_680) ;  /* 0xffffff9800ac7947 */ /* 0x000fea000383ffff */
.L_x_683:
[----:B0-----:R0:W1:Y:S02]  /*1fda0*/  SYNCS.PHASECHK.TRANS64.TRYWAIT P0, [R22+URZ+0x2a820], R3 ;  /* 0x02a82003160075a7 */ /* 0x001064000800017f */
[----:B-1----:R-:W-:Y:S05]  /*1fdb0*/  @!P0 NANOSLEEP.SYNCS 0x989680 ;  /* 0x009896800000895d */ /* 0x002fea0003900000 */
[----:B------:R-:W1:Y:S02]  /*1fdc0*/  @!P0 SYNCS.PHASECHK.TRANS64 P0, [R22+URZ+0x2a820], R3 ;  /* 0x02a82003160085a7 */ /* 0x000e64000800007f */
[----:B-1----:R-:W-:Y:S05]  /*1fdd0*/  @!P0 BRA `(.L_x_683) ;  /* 0xfffffffc00f08947 */ /* 0x002fea000383ffff */
[----:B------:R-:W-:Y:S05]  /*1fde0*/  BRA `(.L_x_833) ;  /* 0xffffff9800bc7947 */ /* 0x000fea000383ffff */
.L_x_687:
[----:B-1----:R1:W2:Y:S02]  /*1fdf0*/  SYNCS.PHASECHK.TRANS64.TRYWAIT P0, [R9+URZ+0x2a8a0], R8 ;  /* 0x02a8a008090075a7 */ /* 0x0022a4000800017f */
[----:B--2---:R-:W-:Y:S05]  /*1fe00*/  @!P0 NANOSLEEP.SYNCS 0x989680 ;  /* 0x009896800000895d */ /* 0x004fea0003900000 */
[----:B------:R-:W2:Y:S02]  /*1fe10*/  @!P0 SYNCS.PHASECHK.TRANS64 P0, [R9+URZ+0x2a8a0], R8 ;  /* 0x02a8a008090085a7 */ /* 0x000ea4000800007f */
[----:B--2---:R-:W-:Y:S05]  /*1fe20*/  @!P0 BRA `(.L_x_687) ;  /* 0xfffffffc00f08947 */ /* 0x004fea000383ffff */
[----:B------:R-:W-:Y:S05]  /*1fe30*/  BRA `(.L_x_834) ;  /* 0xffffff9800d47947 */ /* 0x000fea000383ffff */
.L_x_694:
[----:B0-----:R0:W2:Y:S02]  /*1fe40*/  SYNCS.PHASECHK.TRANS64.TRYWAIT P0, [R9+URZ+0x2a8c0], R8 ;  /* 0x02a8c008090075a7 */ /* 0x0010a4000800017f */
[----:B--2---:R-:W-:Y:S05]  /*1fe50*/  @!P0 NANOSLEEP.SYNCS 0x989680 ;  /* 0x009896800000895d */ /* 0x004fea0003900000 */
[----:B------:R-:W2:Y:S02]  /*1fe60*/  @!P0 SYNCS.PHASECHK.TRANS64 P0, [R9+URZ+0x2a8c0], R8 ;  /* 0x02a8c008090085a7 */ /* 0x000ea4000800007f */
[----:B--2---:R-:W-:Y:S05]  /*1fe70*/  @!P0 BRA `(.L_x_694) ;  /* 0xfffffffc00f08947 */ /* 0x004fea000383ffff */
[----:B------:R-:W-:Y:S05]  /*1fe80*/  BRA `(.L_x_835) ;  /* 0xffffff9c00cc7947 */ /* 0x000fea000383ffff */
.L_x_702:
[----:B-1----:R1:W2:Y:S02]  /*1fe90*/  SYNCS.PHASECHK.TRANS64.TRYWAIT P1, [R6+URZ+0x2a8a0], R9 ;  /* 0x02a8a009060075a7 */ /* 0x0022a4000802017f */
[----:B--2---:R-:W-:Y:S05]  /*1fea0*/  @!P1 NANOSLEEP.SYNCS 0x989680 ;  /* 0x009896800000995d */ /* 0x004fea0003900000 */
[----:B------:R-:W2:Y:S02]  /*1feb0*/  @!P1 SYNCS.PHASECHK.TRANS64 P1, [R6+URZ+0x2a8a0], R9 ;  /* 0x02a8a009060095a7 */ /* 0x000ea4000802007f */
[----:B--2---:R-:W-:Y:S05]  /*1fec0*/  @!P1 BRA `(.L_x_702) ;  /* 0xfffffffc00f09947 */ /* 0x004fea000383ffff */
[----:B------:R-:W-:Y:S05]  /*1fed0*/  BRA `(.L_x_836) ;  /* 0xffffffa000c87947 */ /* 0x000fea000383ffff */
.L_x_709:
[----:B0-----:R0:W2:Y:S02]  /*1fee0*/  SYNCS.PHASECHK.TRANS64.TRYWAIT P1, [R6+URZ+0x2a8c0], R9 ;  /* 0x02a8c009060075a7 */ /* 0x0010a4000802017f */
[----:B--2---:R-:W-:Y:S05]  /*1fef0*/  @!P1 NANOSLEEP.SYNCS 0x989680 ;  /* 0x009896800000995d */ /* 0x004fea0003900000 */
[----:B------:R-:W2:Y:S02]  /*1ff00*/  @!P1 SYNCS.PHASECHK.TRANS64 P1, [R6+URZ+0x2a8c0], R9 ;  /* 0x02a8c009060095a7 */ /* 0x000ea4000802007f */
[----:B--2---:R-:W-:Y:S05]  /*1ff10*/  @!P1 BRA `(.L_x_709) ;  /* 0xfffffffc00f09947 */ /* 0x004fea000383ffff */
[----:B------:R-:W-:Y:S05]  /*1ff20*/  BRA `(.L_x_837) ;  /* 0xffffffa400bc7947 */ /* 0x000fea000383ffff */
.L_x_723:
[----:B------:R-:W0:Y:S01]  /*1ff30*/  S2R R7, SR_TID.X ;  /* 0x0000000000077919 */ /* 0x000e220000002100 */
[----:B------:R-:W-:Y:S01]  /*1ff40*/  BSSY B0, `(.L_x_838) ;  /* 0x000000a000007945 */ /* 0x000fe20003800000 */
[----:B------:R-:W-:Y:S01]  /*1ff50*/  IMAD.MOV.U32 R12, RZ, RZ, RZ ;  /* 0x000000ffff0c7224 */ /* 0x000fe200078e00ff */
[----:B------:R-:W-:Y:S01]  /*1ff60*/  MOV R11, 0x1f ;  /* 0x0000001f000b7802 */ /* 0x000fe20000000f00 */
[----:B------:R-:W-:Y:S01]  /*1ff70*/  IMAD.MOV.U32 R15, RZ, RZ, -0x1 ;  /* 0xffffffffff0f7424 */ /* 0x000fe200078e00ff */
[----:B0-----:R-:W-:-:S04]  /*1ff80*/  SHF.R.U32.HI R7, RZ, 0x5, R7 ;  /* 0x00000005ff077819 */ /* 0x001fc80000011607 */
[----:B------:R-:W-:-:S04]  /*1ff90*/  LOP3.LUT R7, R7, 0x3, RZ, 0xc0, !PT ;  /* 0x0000000307077812 */ /* 0x000fc800078ec0ff */
[----:B------:R-:W-:-:S07]  /*1ffa0*/  MOV R13, R7 ;  /* 0x00000007000d7202 */ /* 0x000fce0000000f00 */
[----:B-----5:R-:W-:Y:S05]  /*1ffb0*/  WARPSYNC.COLLECTIVE R15, `(.L_x_839) ;  /* 0x000000000f087348 */ /* 0x020fea0003c00000 */
[----:B------:R0:W1:Y:S02]  /*1ffc0*/  SHFL.IDX P6, R14, R13, R12, R11 ;  /* 0x0000000c0d0e7389 */ /* 0x00006400000c000b */
[----:B01---5:R-:W-:Y:S01]  /*1ffd0*/  ENDCOLLECTIVE ;  /* 0x000000000000791b */ /* 0x023fe20003800000 */
.L_x_839:
[----:B------:R-:W-:Y:S05]  /*1ffe0*/  BSYNC B0 ;  /* 0x0000000000007941 */ /* 0x000fea0003800000 */
.L_x_838:
[----:B------:R-:W-:Y:S05]  /*1fff0*/  BRA `(.L_x_840) ;  /* 0xffffffb000cc7947 */ /* 0x000fea000383ffff */
.L_x_726:
[----:B0-----:R0:W1:Y:S02]  /*20000*/  SYNCS.PHASECHK.TRANS64.TRYWAIT P0, [R7+URZ+0x2a840], R2 ;  /* 0x02a84002070075a7 */ /* 0x001064000800017f */
[----:B-1----:R-:W-:Y:S05]  /*20010*/  @!P0 NANOSLEEP.SYNCS 0x989680 ;  /* 0x009896800000895d */ /* 0x002fea0003900000 */
[----:B------:R-:W1:Y:S02]  /*20020*/  @!P0 SYNCS.PHASECHK.TRANS64 P0, [R7+URZ+0x2a840], R2 ;  /* 0x02a84002070085a7 */ /* 0x000e64000800007f */
[----:B-1----:R-:W-:Y:S05]  /*20030*/  @!P0 BRA `(.L_x_726) ;  /* 0xfffffffc00f08947 */ /* 0x002fea000383ffff */
[----:B------:R-:W-:Y:S05]  /*20040*/  BRA `(.L_x_841) ;  /* 0xffffffb400287947 */ /* 0x000fea000383ffff */
.L_x_727:
[----:B------:R-:W-:Y:S01]  /*20050*/  BSSY B0, `(.L_x_842) ;  /* 0x0000008000007945 */ /* 0x000fe20003800000 */
[----:B------:R-:W-:Y:S01]  /*20060*/  MOV R13, R0 ;  /* 0x00000000000d7202 */ /* 0x000fe20000000f00 */
[----:B------:R-:W-:Y:S01]  /*20070*/  IMAD.MOV.U32 R12, RZ, RZ, RZ ;  /* 0x000000ffff0c7224 */ /* 0x000fe200078e00ff */
[----:B------:R-:W-:Y:S01]  /*20080*/  MOV R11, 0x181f ;  /* 0x0000181f000b7802 */ /* 0x000fe20000000f00 */
[----:B------:R-:W-:-:S07]  /*20090*/  IMAD.MOV.U32 R15, RZ, RZ, -0x1 ;  /* 0xffffffffff0f7424 */ /* 0x000fce00078e00ff */
[----:B------:R-:W-:Y:S05]  /*200a0*/  WARPSYNC.COLLECTIVE R15, `(.L_x_843) ;  /* 0x000000000f087348 */ /* 0x000fea0003c00000 */
[----:B------:R0:W1:Y:S02]  /*200b0*/  SHFL.IDX P6, R14, R13, R12, R11 ;  /* 0x0000000c0d0e7389 */ /* 0x00006400000c000b */
[----:B01----:R-:W-:Y:S01]  /*200c0*/  ENDCOLLECTIVE ;  /* 0x000000000000791b */ /* 0x003fe20003800000 */
.L_x_843:
[----:B------:R-:W-:Y:S05]  /*200d0*/  BSYNC B0 ;  /* 0x0000000000007941 */ /* 0x000fea0003800000 */
.L_x_842:
[----:B------:R-:W-:Y:S01]  /*200e0*/  IMAD.MOV.U32 R13, RZ, RZ, R4 ;  /* 0x000000ffff0d7224 */ /* 0x000fe200078e0004 */
[----:B------:R-:W-:Y:S01]  /*200f0*/  MOV R12, RZ ;  /* 0x000000ff000c7202 */ /* 0x000fe20000000f00 */
[----:B------:R-:W-:Y:S01]  /*20100*/  IMAD.MOV.U32 R11, RZ, RZ, 0x181f ;  /* 0x0000181fff0b7424 */ /* 0x000fe200078e00ff */
[----:B------:R-:W-:Y:S01]  /*20110*/  MOV R15, 0xffffffff ;  /* 0xffffffff000f7802 */ /* 0x000fe20000000f00 */
[----:B------:R-:W-:Y:S01]  /*20120*/  @P0 IMAD R8, R5, 0x2, R22 ;  /* 0x0000000205080824 */ /* 0x000fe200078e0216 */
[----:B------:R-:W-:-:S07]  /*20130*/  MOV R2, R14 ;  /* 0x0000000e00027202 */ /* 0x000fce0000000f00 */
[----:B------:R-:W-:Y:S05]  /*20140*/  WARPSYNC.COLLECTIVE R15, `(.L_x_844) ;  /* 0x000000000f087348 */ /* 0x000fea0003c00000 */
[----:B------:R0:W1:Y:S02]  /*20150*/  SHFL.IDX P6, R14, R13, R12, R11 ;  /* 0x0000000c0d0e7389 */ /* 0x00006400000c000b */
[----:B01----:R-:W-:Y:S01]  /*20160*/  ENDCOLLECTIVE ;  /* 0x000000000000791b */ /* 0x003fe20003800000 */
.L_x_844:
[----:B------:R-:W-:Y:S01]  /*20170*/  MOV R13, R0 ;  /* 0x00000000000d7202 */ /* 0x000fe20000000f00 */
[----:B------:R-:W-:Y:S02]  /*20180*/  IMAD.MOV.U32 R12, RZ, RZ, 0x1 ;  /* 0x00000001ff0c7424 */ /* 0x000fe400078e00ff */
[----:B------:R-:W-:-:S07]  /*20190*/  IMAD.MOV.U32 R3, RZ, RZ, R14 ;  /* 0x000000ffff037224 */ /* 0x000fce00078e000e */
[----:B------:R-:W-:Y:S05]  /*201a0*/  WARPSYNC.COLLECTIVE R15, `(.L_x_845) ;  /* 0x000000000f087348 */ /* 0x000fea0003c00000 */
[----:B------:R0:W1:Y:S02]  /*201b0*/  SHFL.IDX P6, R14, R13, R12, R11 ;  /* 0x0000000c0d0e7389 */ /* 0x00006400000c000b */
[----:B01----:R-:W-:Y:S01]  /*201c0*/  ENDCOLLECTIVE ;  /* 0x000000000000791b */ /* 0x003fe20003800000 */
.L_x_845:
[----:B------:R-:W-:-:S04]  /*201d0*/  @P0 LEA R3, P1, R9, R3, 0x1 ;  /* 0x0000000309030211 */ /* 0x000fc800078208ff */
[----:B------:R-:W-:Y:S02]  /*201e0*/  @P0 IADD3.X R2, RZ, R2, RZ, P1, !PT ;  /* 0x00000002ff020210 */ /* 0x000fe40000ffe4ff */
[----:B------:R-:W-:Y:S02]  /*201f0*/  ISETP.GE.AND P1, PT, R6, 0x11, PT ;  /* 0x000000110600780c */ /* 0x000fe40003f26270 */
        /* <DEDUP_REMOVED lines=10> */
[----:B0-----:R-:W-:-:S07]  /*202a0*/  MOV R2, R14 ;  /* 0x0000000e00027202 */ /* 0x001fce0000000f00 */
[----:B------:R-:W-:Y:S05]  /*202b0*/  WARPSYNC.COLLECTIVE R15, `(.L_x_846) ;  /* 0x000000000f087348 */ /* 0x000fea0003c00000 */
[----:B------:R0:W1:Y:S02]  /*202c0*/  SHFL.IDX P6, R14, R13, R12, R11 ;  /* 0x0000000c0d0e7389 */ /* 0x00006400000c000b */
[----:B01----:R-:W-:Y:S01]  /*202d0*/  ENDCOLLECTIVE ;  /* 0x000000000000791b */ /* 0x003fe20003800000 */
.L_x_846:
[----:B------:R-:W-:Y:S01]  /*202e0*/  @P1 LEA R8, R5, R22, 0x1 ;  /* 0x0000001605081211 */ /* 0x000fe200078e08ff */
[----:B------:R-:W-:Y:S01]  /*202f0*/  IMAD.MOV.U32 R13, RZ, RZ, R0 ;  /* 0x000000ffff0d7224 */ /* 0x000fe200078e0000 */
[----:B------:R-:W-:Y:S02]  /*20300*/  MOV R12, 0x2 ;  /* 0x00000002000c7802 */ /* 0x000fe40000000f00 */
[----:B------:R-:W-:-:S07]  /*20310*/  MOV R3, R14 ;  /* 0x0000000e00037202 */ /* 0x000fce0000000f00 */
[----:B------:R-:W-:Y:S05]  /*20320*/  WARPSYNC.COLLECTIVE R15, `(.L_x_847) ;  /* 0x000000000f087348 */ /* 0x000fea0003c00000 */
[----:B------:R0:W1:Y:S02]  /*20330*/  SHFL.IDX P6, R14, R13, R12, R11 ;  /* 0x0000000c0d0e7389 */ /* 0x00006400000c000b */
[----:B01----:R-:W-:Y:S01]  /*20340*/  ENDCOLLECTIVE ;  /* 0x000000000000791b */ /* 0x003fe20003800000 */
.L_x_847:
        /* <DEDUP_REMOVED lines=17> */
.L_x_848:
[----:B------:R-:W-:Y:S01]  /*20460*/  @P1 IMAD R8, R5, 0x2, R22 ;  /* 0x0000000205081824 */ /* 0x000fe200078e0216 */
[----:B------:R-:W-:Y:S01]  /*20470*/  MOV R13, R0 ;  /* 0x00000000000d7202 */ /* 0x000fe20000000f00 */
[----:B------:R-:W-:Y:S02]  /*20480*/  IMAD.MOV.U32 R12, RZ, RZ, 0x3 ;  /* 0x00000003ff0c7424 */ /* 0x000fe400078e00ff */
[----:B------:R-:W-:-:S07]  /*20490*/  IMAD.MOV.U32 R3, RZ, RZ, R14 ;  /* 0x000000ffff037224 */ /* 0x000fce00078e000e */
[----:B------:R-:W-:Y:S05]  /*204a0*/  WARPSYNC.COLLECTIVE R15, `(.L_x_849) ;  /* 0x000000000f087348 */ /* 0x000fea0003c00000 */
[----:B------:R0:W1:Y:S02]  /*204b0*/  SHFL.IDX P6, R14, R13, R12, R11 ;  /* 0x0000000c0d0e7389 */ /* 0x00006400000c000b */
[----:B01----:R-:W-:Y:S01]  /*204c0*/  ENDCOLLECTIVE ;  /* 0x000000000000791b */ /* 0x003fe20003800000 */
.L_x_849:
        /* <DEDUP_REMOVED lines=17> */
.L_x_850:
[----:B------:R-:W-:Y:S01]  /*205e0*/  @P1 LEA R8, R5, R22, 0x1 ;  /* 0x0000001605081211 */ /* 0x000fe200078e08ff */
[----:B------:R-:W-:Y:S01]  /*205f0*/  IMAD.MOV.U32 R13, RZ, RZ, R0 ;  /* 0x000000ffff0d7224 */ /* 0x000fe200078e0000 */
[----:B------:R-:W-:Y:S02]  /*20600*/  MOV R12, 0x4 ;  /* 0x00000004000c7802 */ /* 0x000fe40000000f00 */
[----:B------:R-:W-:-:S07]  /*20610*/  MOV R3, R14 ;  /* 0x0000000e00037202 */ /* 0x000fce0000000f00 */
[----:B------:R-:W-:Y:S05]  /*20620*/  WARPSYNC.COLLECTIVE R15, `(.L_x_851) ;  /* 0x000000000f087348 */ /* 0x000fea0003c00000 */
[----:B------:R0:W1:Y:S02]  /*20630*/  SHFL.IDX P6, R14, R13, R12, R11 ;  /* 0x0000000c0d0e7389 */ /* 0x00006400000c000b */
[----:B01----:R-:W-:Y:S01]  /*20640*/  ENDCOLLECTIVE ;  /* 0x000000000000791b */ /* 0x003fe20003800000 */
.L_x_851:
        /* <DEDUP_REMOVED lines=17> */
.L_x_852:
[----:B------:R-:W-:Y:S01]  /*20760*/  @P1 IMAD R8, R5, 0x2, R22 ;  /* 0x0000000205081824 */ /* 0x000fe200078e0216 */
[----:B------:R-:W-:Y:S01]  /*20770*/  MOV R13, R0 ;  /* 0x00000000000d7202 */ /* 0x000fe20000000f00 */
[----:B------:R-:W-:Y:S02]  /*20780*/  IMAD.MOV.U32 R12, RZ, RZ, 0x5 ;  /* 0x00000005ff0c7424 */ /* 0x000fe400078e00ff */
[----:B------:R-:W-:-:S07]  /*20790*/  IMAD.MOV.U32 R3, RZ, RZ, R14 ;  /* 0x000000ffff037224 */ /* 0x000fce00078e000e */
[----:B------:R-:W-:Y:S05]  /*207a0*/  WARPSYNC.COLLECTIVE R15, `(.L_x_853) ;  /* 0x000000000f087348 */ /* 0x000fea0003c00000 */
[----:B------:R0:W1:Y:S02]  /*207b0*/  SHFL.IDX P6, R14, R13, R12, R11 ;  /* 0x0000000c0d0e7389 */ /* 0x00006400000c000b */
[----:B01----:R-:W-:Y:S01]  /*207c0*/  ENDCOLLECTIVE ;  /* 0x000000000000791b */ /* 0x003fe20003800000 */
.L_x_853:
[----:B------:R-:W-:-:S04]  /*207d0*/  @P1 LEA R3, P0, R9, R3, 0x1 ;  /* 0x0000000309031211 */ /* 0x000fc800078008ff */
[----:B------:R-:W-:-:S04]  /*207e0*/  @P1 IADD3.X R2, RZ, R2, RZ, P0, !PT ;  /* 0x00000002ff021210 */ /* 0x000fc800007fe4ff */
[----:B------:R-:W-:Y:S01]  /*207f0*/  @P1 LOP3.LUT R3, R3, R2, RZ, 0x3c, !PT ;  /* 0x0000000203031212 */ /* 0x000fe200078e3cff */
[----:B------:R-:W-:-:S03]  /*20800*/  IMAD.MOV.U32 R13, RZ, RZ, R4 ;  /* 0x000000ffff0d7224 */ /* 0x000fc600078e0004 */
[----:B------:R-:W-:-:S04]  /*20810*/  @P1 LOP3.LUT R2, R3, R2, RZ, 0x3c, !PT ;  /* 0x0000000203021212 */ /* 0x000fc800078e3cff */
[----:B------:R-:W-:Y:S02]  /*20820*/  @P1 LOP3.LUT R3, R3, R2, RZ, 0x3c, !PT ;  /* 0x0000000203031212 */ /* 0x000fe400078e3cff */
[----:B------:R-:W-:-:S03]  /*20830*/  MOV R0, R14 ;  /* 0x0000000e00007202 */ /* 0x000fc60000000f00 */
[----:B------:R-:W-:Y:S01]  /*20840*/  @!PT LDS RZ, [RZ] ;  /* 0x00000000fffff984 */ /* 0x000fe20000000800 */
[----:B------:R-:W-:Y:S01]  /*20850*/  @!PT LDS RZ, [RZ] ;  /* 0x00000000fffff984 */ /* 0x000fe20000000800 */
[----:B------:R-:W-:Y:S01]  /*20860*/  @!PT LDS RZ, [RZ] ;  /* 0x00000000fffff984 */ /* 0x000fe20000000800 */
[----:B------:R0:W-:Y:S04]  /*20870*/  @P1 LDGSTS.E.BYPASS.LTC128B.128 [R8+0x1a400], desc[UR60][R2.64], !P4 ;  /* 0x1a40000002081fae */ /* 0x0001e8000e101d7c */
[----:B0-----:R-:W-:Y:S05]  /*20880*/  WARPSYNC.COLLECTIVE R15, `(.L_x_854) ;  /* 0x000000000f087348 */ /* 0x001fea0003c00000 */
[----:B------:R1:W2:Y:S02]  /*20890*/  SHFL.IDX P6, R14, R13, R12, R11 ;  /* 0x0000000c0d0e7389 */ /* 0x0002a400000c000b */
[----:B012---:R-:W-:Y:S01]  /*208a0*/  ENDCOLLECTIVE ;  /* 0x000000000000791b */ /* 0x007fe20003800000 */
.L_x_854:
[----:B------:R-:W-:Y:S01]  /*208b0*/  @!PT LDS RZ, [RZ] ;  /* 0x00000000fffff984 */ /* 0x000fe20000000800 */
[----:B------:R-:W-:Y:S01]  /*208c0*/  @!PT LDS RZ, [RZ] ;  /* 0x00000000fffff984 */ /* 0x000fe20000000800 */
[----:B------:R-:W-:Y:S01]  /*208d0*/  @!PT LDS RZ, [RZ] ;  /* 0x00000000fffff984 */ /* 0x000fe20000000800 */
[----:B------:R-:W-:Y:S04]  /*208e0*/  @P1 LDGSTS.E.BYPASS.LTC128B.128 [R8+0x1d400], desc[UR60][R2.64+0x80], !P3 ;  /* 0x1d40008002081fae */ /* 0x000fe8000d901d7c */
[----:B------:R0:W-:Y:S02]  /*208f0*/  @P1 LDGSTS.E.BYPASS.LTC128B.128 [R8+0x20400], desc[UR60][R2.64+0x100], !P2 ;  /* 0x2040010002081fae */ /* 0x0001e4000d101d7c */
[----:B0-----:R-:W-:Y:S01]  /*20900*/  MOV R2, R14 ;  /* 0x0000000e00027202 */ /* 0x001fe20000000f00 */
[----:B------:R-:W-:Y:S06]  /*20910*/  BRA `(.L_x_855) ;  /* 0xffffffb000787947 */ /* 0x000fec000383ffff */
.L_x_732:
[----:B------:R-:W-:Y:S01]  /*20920*/  IMAD.MOV.U32 R13, RZ, RZ, R5 ;  /* 0x000000ffff0d7224 */ /* 0x000fe200078e0005 */
[----:B------:R-:W-:Y:S01]  /*20930*/  MOV R12, RZ ;  /* 0x000000ff000c7202 */ /* 0x000fe20000000f00 */
[----:B------:R-:W-:Y:S01]  /*20940*/  IMAD.MOV.U32 R11, RZ, RZ, 0x181f ;  /* 0x0000181fff0b7424 */ /* 0x000fe200078e00ff */
[----:B------:R-:W-:Y:S01]  /*20950*/  MOV R15, 0xffffffff ;  /* 0xffffffff000f7802 */ /* 0x000fe20000000f00 */
[----:B-----5:R-:W-:Y:S01]  /*20960*/  IMAD R6, R17, R8, RZ ;  /* 0x0000000811067224 */ /* 0x020fe200078e02ff */
[----:B------:R-:W-:-:S07]  /*20970*/  IADD3 R4, R10, R4, RZ ;  /* 0x000000040a047210 */ /* 0x000fce0007ffe0ff */
[----:B------:R-:W-:Y:S05]  /*20980*/  WARPSYNC.COLLECTIVE R15, `(.L_x_856) ;  /* 0x000000000f087348 */ /* 0x000fea0003c00000 */
[----:B------:R0:W1:Y:S02]  /*20990*/  SHFL.IDX P6, R14, R13, R12, R11 ;  /* 0x0000000c0d0e7389 */ /* 0x00006400000c000b */
[----:B01----:R-:W-:Y:S01]  /*209a0*/  ENDCOLLECTIVE ;  /* 0x000000000000791b */ /* 0x003fe20003800000 */
.L_x_856:
[----:B------:R-:W-:Y:S02]  /*209b0*/  ISETP.GE.AND P1, PT, R4, R6, PT ;  /* 0x000000060400720c */ /* 0x000fe40003f26270 */
[----:B------:R-:W-:Y:S01]  /*209c0*/  MOV R13, R0 ;  /* 0x00000000000d7202 */ /* 0x000fe20000000f00 */
[----:B------:R-:W-:-:S10]  /*209d0*/  IMAD.MOV.U32 R2, RZ, RZ, R14 ;  /* 0x000000ffff027224 */ /* 0x000fd400078e000e */
[----:B------:R-:W-:Y:S05]  /*209e0*/  WARPSYNC.COLLECTIVE R15, `(.L_x_857) ;  /* 0x000000000f087348 */ /* 0x000fea0003c00000 */
[----:B------:R0:W1:Y:S02]  /*209f0*/  SHFL.IDX P6, R14, R13, R12, R11 ;  /* 0x0000000c0d0e7389 */ /* 0x00006400000c000b */
[----:B01----:R-:W-:Y:S01]  /*20a00*/  ENDCOLLECTIVE ;  /* 0x000000000000791b */ /* 0x003fe20003800000 */
.L_x_857:
[----:B------:R-:W-:Y:S01]  /*20a10*/  MOV R13, R5 ;  /* 0x00000005000d7202 */ /* 0x000fe20000000f00 */
[----:B------:R-:W-:Y:S02]  /*20a20*/  IMAD.MOV.U32 R12, RZ, RZ, 0x1 ;  /* 0x00000001ff0c7424 */ /* 0x000fe400078e00ff */
[----:B------:R-:W-:-:S07]  /*20a30*/  IMAD.MOV.U32 R3, RZ, RZ, R14 ;  /* 0x000000ffff037224 */ /* 0x000fce00078e000e */
[----:B------:R-:W-:Y:S05]  /*20a40*/  WARPSYNC.COLLECTIVE R15, `(.L_x_858) ;  /* 0x000000000f087348 */ /* 0x000fea0003c00000 */
[----:B------:R0:W1:Y:S02]  /*20a50*/  SHFL.IDX P6, R14, R13, R12, R11 ;  /* 0x0000000c0d0e7389 */ /* 0x00006400000c000b */
[----:B01----:R-:W-:Y:S01]  /*20a60*/  ENDCOLLECTIVE ;  /* 0x000000000000791b */ /* 0x003fe20003800000 */
.L_x_858:
[----:B------:R-:W-:-:S05]  /*20a70*/  @!P1 LEA R7, P4, R9, R3, 0x1 ;  /* 0x0000000309079211 */ /* 0x000fca00078808ff */
[----:B------:R-:W-:Y:S01]  /*20a80*/  @!P1 IMAD.X R3, RZ, RZ, R2, P4 ;  /* 0x000000ffff039224 */ /* 0x000fe200020e0602 */
[----:B------:R-:W-:Y:S01]  /*20a90*/  @!P1 MOV R2, R7 ;  /* 0x0000000700029202 */ /* 0x000fe20000000f00 */
[----:B------:R-:W-:Y:S02]  /*20aa0*/  VIADD R7, R4, 0x10 ;  /* 0x0000001004077836 */ /* 0x000fe40000000000 */
[----:B------:R-:W-:Y:S02]  /*20ab0*/  IMAD.MOV.U32 R13, RZ, RZ, R0 ;  /* 0x000000ffff0d7224 */ /* 0x000fe400078e0000 */
[----:B------:R-:W-:Y:S01]  /*20ac0*/  @!PT LDS RZ, [RZ] ;  /* 0x00000000fffff984 */ /* 0x000fe20000000800 */
[----:B------:R-:W-:Y:S01]  /*20ad0*/  @!PT LDS RZ, [RZ] ;  /* 0x00000000fffff984 */ /* 0x000fe20000000800 */
[----:B------:R-:W-:Y:S01]  /*20ae0*/  @!PT LDS RZ, [RZ] ;  /* 0x00000000fffff984 */ /* 0x000fe20000000800 */
[----:B------:R-:W-:Y:S04]  /*20af0*/  @!P1 LDGSTS.E.BYPASS.LTC128B.128 [R37+0xc400], desc[UR60][R2.64], !P3 ;  /* 0x0c40000002259fae */ /* 0x000fe8000d901d7c */
[----:B------:R-:W-:Y:S04]  /*20b00*/  @!P1 LDGSTS.E.BYPASS.LTC128B.128 [R37+0x10400], desc[UR60][R2.64+0x80], !P2 ;  /* 0x1040008002259fae */ /* 0x000fe8000d101d7c */
[----:B------:R0:W-:Y:S01]  /*20b10*/  @!P1 LDGSTS.E.BYPASS.LTC128B.128 [R37+0x14400], desc[UR60][R2.64+0x100], !P0 ;  /* 0x1440010002259fae */ /* 0x0001e2000c101d7c */
[----:B------:R-:W-:-:S02]  /*20b20*/  ISETP.GE.AND P1, PT, R7, R6, PT ;  /* 0x000000060700720c */ /* 0x000fc40003f26270 */
[----:B0-----:R-:W-:-:S11]  /*20b30*/  MOV R2, R14 ;  /* 0x0000000e00027202 */ /* 0x001fd60000000f00 */
[----:B------:R-:W-:Y:S05]  /*20b40*/  WARPSYNC.COLLECTIVE R15, `(.L_x_859) ;  /* 0x000000000f087348 */ /* 0x000fea0003c00000 */
[----:B------:R0:W1:Y:S02]  /*20b50*/  SHFL.IDX P6, R14, R13, R12, R11 ;  /* 0x0000000c0d0e7389 */ /* 0x00006400000c000b */
[----:B01----:R-:W-:Y:S01]  /*20b60*/  ENDCOLLECTIVE ;  /* 0x000000000000791b */ /* 0x003fe20003800000 */
.L_x_859:
[----:B------:R-:W-:Y:S01]  /*20b70*/  IMAD.MOV.U32 R13, RZ, RZ, R5 ;  /* 0x000000ffff0d7224 */ /* 0x000fe200078e0005 */
[----:B------:R-:W-:Y:S02]  /*20b80*/  MOV R12, 0x2 ;  /* 0x00000002000c7802 */ /* 0x000fe40000000f00 */
[----:B------:R-:W-:-:S07]  /*20b90*/  MOV R3, R14 ;  /* 0x0000000e00037202 */ /* 0x000fce0000000f00 */
[----:B------:R-:W-:Y:S05]  /*20ba0*/  WARPSYNC.COLLECTIVE R15, `(.L_x_860) ;  /* 0x000000000f087348 */ /* 0x000fea0003c00000 */
[----:B------:R0:W1:Y:S02]  /*20bb0*/  SHFL.IDX P6, R14, R13, R12, R11 ;  /* 0x0000000c0d0e7389 */ /* 0x00006400000c000b */
[----:B01----:R-:W-:Y:S01]  /*20bc0*/  ENDCOLLECTIVE ;  /* 0x000000000000791b */ /* 0x003fe20003800000 */
.L_x_860:
[----:B------:R-:W-:-:S05]  /*20bd0*/  @!P1 LEA R7, P4, R9, R3, 0x1 ;  /* 0x0000000309079211 */ /* 0x000fca00078808ff */
[----:B------:R-:W-:Y:S01]  /*20be0*/  @!P1 IMAD.X R8, RZ, RZ, R2, P4 ;  /* 0x000000ffff089224 */ /* 0x000fe200020e0602 */
[----:B------:R-:W-:Y:S02]  /*20bf0*/  @!P1 MOV R2, R7 ;  /* 0x0000000700029202 */ /* 0x000fe40000000f00 */
        /* <DEDUP_REMOVED lines=14> */
.L_x_861:
[----:B------:R-:W-:Y:S01]  /*20ce0*/  MOV R13, R5 ;  /* 0x00000005000d7202 */ /* 0x000fe20000000f00 */
[----:B------:R-:W-:Y:S02]  /*20cf0*/  IMAD.MOV.U32 R12, RZ, RZ, 0x3 ;  /* 0x00000003ff0c7424 */ /* 0x000fe400078e00ff */
[----:B------:R-:W-:-:S07]  /*20d00*/  IMAD.MOV.U32 R3, RZ, RZ, R14 ;  /* 0x000000ffff037224 */ /* 0x000fce00078e000e */
[----:B------:R-:W-:Y:S05]  /*20d10*/  WARPSYNC.COLLECTIVE R15, `(.L_x_862) ;  /* 0x000000000f087348 */ /* 0x000fea0003c00000 */
[----:B------:R0:W1:Y:S02]  /*20d20*/  SHFL.IDX P6, R14, R13, R12, R11 ;  /* 0x0000000c0d0e7389 */ /* 0x00006400000c000b */
[----:B01----:R-:W-:Y:S01]  /*20d30*/  ENDCOLLECTIVE ;  /* 0x000000000000791b */ /* 0x003fe20003800000 */
.L_x_862:
[----:B------:R-:W-:-:S04]  /*20d40*/  @!P1 LEA R7, P4, R9, R3, 0x1 ;  /* 0x0000000309079211 */ /* 0x000fc800078808ff */
[----:B------:R-:W-:Y:S01]  /*20d50*/  @!P1 IADD3.X R8, RZ, R2, RZ, P4, !PT ;  /* 0x00000002ff089210 */ /* 0x000fe200027fe4ff */
        /* <DEDUP_REMOVED lines=15> */
.L_x_863:
[----:B------:R-:W-:Y:S01]  /*20e50*/  IMAD.MOV.U32 R13, RZ, RZ, R5 ;  /* 0x000000ffff0d7224 */ /* 0x000fe200078e0005 */
[----:B------:R-:W-:Y:S02]  /*20e60*/  MOV R12, 0x4 ;  /* 0x00000004000c7802 */ /* 0x000fe40000000f00 */
[----:B------:R-:W-:-:S07]  /*20e70*/  MOV R3, R14 ;  /* 0x0000000e00037202 */ /* 0x000fce0000000f00 */
[----:B------:R-:W-:Y:S05]  /*20e80*/  WARPSYNC.COLLECTIVE R15, `(.L_x_864) ;  /* 0x000000000f087348 */ /* 0x000fea0003c00000 */
[----:B------:R0:W1:Y:S02]  /*20e90*/  SHFL.IDX P6, R14, R13, R12, R11 ;  /* 0x0000000c0d0e7389 */ /* 0x00006400000c000b */
[----:B01----:R-:W-:Y:S01]  /*20ea0*/  ENDCOLLECTIVE ;  /* 0x000000000000791b */ /* 0x003fe20003800000 */
.L_x_864:
        /* <DEDUP_REMOVED lines=17> */
.L_x_865:
[----:B------:R-:W-:Y:S01]  /*20fc0*/  MOV R13, R5 ;  /* 0x00000005000d7202 */ /* 0x000fe20000000f00 */
[----:B------:R-:W-:Y:S02]  /*20fd0*/  IMAD.MOV.U32 R12, RZ, RZ, 0x5 ;  /* 0x00000005ff0c7424 */ /* 0x000fe400078e00ff */
[----:B------:R-:W-:-:S07]  /*20fe0*/  IMAD.MOV.U32 R3, RZ, RZ, R14 ;  /* 0x000000ffff037224 */ /* 0x000fce00078e000e */
[----:B------:R-:W-:Y:S05]  /*20ff0*/  WARPSYNC.COLLECTIVE R15, `(.L_x_866) ;  /* 0x000000000f087348 */ /* 0x000fea0003c00000 */
[----:B------:R0:W1:Y:S02]  /*21000*/  SHFL.IDX P6, R14, R13, R12, R11 ;  /* 0x0000000c0d0e7389 */ /* 0x00006400000c000b */
[----:B01----:R-:W-:Y:S01]  /*21010*/  ENDCOLLECTIVE ;  /* 0x000000000000791b */ /* 0x003fe20003800000 */
.L_x_866:
        /* <DEDUP_REMOVED lines=17> */
.L_x_867:
[----:B------:R-:W-:Y:S01]  /*21130*/  IMAD.MOV.U32 R13, RZ, RZ, R5 ;  /* 0x000000ffff0d7224 */ /* 0x000fe200078e0005 */
[----:B------:R-:W-:Y:S02]  /*21140*/  MOV R12, 0x6 ;  /* 0x00000006000c7802 */ /* 0x000fe40000000f00 */
[----:B------:R-:W-:-:S07]  /*21150*/  MOV R3, R14 ;  /* 0x0000000e00037202 */ /* 0x000fce0000000f00 */
[----:B------:R-:W-:Y:S05]  /*21160*/  WARPSYNC.COLLECTIVE R15, `(.L_x_868) ;  /* 0x000000000f087348 */ /* 0x000fea0003c00000 */
[----:B------:R0:W1:Y:S02]  /*21170*/  SHFL.IDX P6, R14, R13, R12, R11 ;  /* 0x0000000c0d0e7389 */ /* 0x00006400000c000b */
[----:B01----:R-:W-:Y:S01]  /*21180*/  ENDCOLLECTIVE ;  /* 0x000000000000791b */ /* 0x003fe20003800000 */
.L_x_868:
        /* <DEDUP_REMOVED lines=17> */
.L_x_869:
[----:B------:R-:W-:Y:S01]  /*212a0*/  IMAD.MOV.U32 R13, RZ, RZ, R5 ;  /* 0x000000ffff0d7224 */ /* 0x000fe200078e0005 */
[----:B------:R-:W-:Y:S01]  /*212b0*/  MOV R12, 0x7 ;  /* 0x00000007000c7802 */ /* 0x000fe20000000f00 */
[----:B------:R-:W-:-:S07]  /*212c0*/  IMAD.MOV.U32 R3, RZ, RZ, R14 ;  /* 0x000000ffff037224 */ /* 0x000fce00078e000e */
[----:B------:R-:W-:Y:S05]  /*212d0*/  WARPSYNC.COLLECTIVE R15, `(.L_x_870) ;  /* 0x000000000f087348 */ /* 0x000fea0003c00000 */
[----:B------:R0:W1:Y:S02]  /*212e0*/  SHFL.IDX P6, R14, R13, R12, R11 ;  /* 0x0000000c0d0e7389 */ /* 0x00006400000c000b */
[----:B01----:R-:W-:Y:S01]  /*212f0*/  ENDCOLLECTIVE ;  /* 0x000000000000791b */ /* 0x003fe20003800000 */
.L_x_870:
[----:B------:R-:W-:-:S04]  /*21300*/  @!P1 LEA R7, P4, R9, R3, 0x1 ;  /* 0x0000000309079211 */ /* 0x000fc800078808ff */
[----:B------:R-:W-:Y:S01]  /*21310*/  @!P1 IADD3.X R8, RZ, R2, RZ, P4, !PT ;  /* 0x00000002ff089210 */ /* 0x000fe200027fe4ff */
        /* <DEDUP_REMOVED lines=13> */
.L_x_871:
[----:B------:R-:W-:Y:S05]  /*213f0*/  BRA `(.L_x_872) ;  /* 0xffffffb000e87947 */ /* 0x000fea000383ffff */
.L_x_737:
[----:B0-----:R0:W1:Y:S02]  /*21400*/  SYNCS.PHASECHK.TRANS64.TRYWAIT P0, [R22+URZ+0x2a820], R3 ;  /* 0x02a82003160075a7 */ /* 0x001064000800017f */
[----:B-1----:R-:W-:Y:S05]  /*21410*/  @!P0 NANOSLEEP.SYNCS 0x989680 ;  /* 0x009896800000895d */ /* 0x002fea0003900000 */
[----:B------:R-:W1:Y:S02]  /*21420*/  @!P0 SYNCS.PHASECHK.TRANS64 P0, [R22+URZ+0x2a820], R3 ;  /* 0x02a82003160085a7 */ /* 0x000e64000800007f */
[----:B-1----:R-:W-:Y:S05]  /*21430*/  @!P0 BRA `(.L_x_737) ;  /* 0xfffffffc00f08947 */ /* 0x002fea000383ffff */
[----:B------:R-:W-:Y:S05]  /*21440*/  BRA `(.L_x_873) ;  /* 0xffffffb400587947 */ /* 0x000fea000383ffff */
.L_x_742:
[----:B0-----:R0:W1:Y:S02]  /*21450*/  SYNCS.PHASECHK.TRANS64.TRYWAIT P0, [R5+URZ+0x2a840], R0 ;  /* 0x02a84000050075a7 */ /* 0x001064000800017f */
[----:B-1----:R-:W-:Y:S05]  /*21460*/  @!P0 NANOSLEEP.SYNCS 0x989680 ;  /* 0x009896800000895d */ /* 0x002fea0003900000 */
[----:B------:R-:W1:Y:S02]  /*21470*/  @!P0 SYNCS.PHASECHK.TRANS64 P0, [R5+URZ+0x2a840], R0 ;  /* 0x02a84000050085a7 */ /* 0x000e64000800007f */
[----:B-1----:R-:W-:Y:S05]  /*21480*/  @!P0 BRA `(.L_x_742) ;  /* 0xfffffffc00f08947 */ /* 0x002fea000383ffff */
[----:B------:R-:W-:Y:S05]  /*21490*/  BRA `(.L_x_874) ;  /* 0xffffffb800247947 */ /* 0x000fea000383ffff */
.L_x_743:
[----:B------:R-:W-:Y:S01]  /*214a0*/  BSSY B1, `(.L_x_875) ;  /* 0x0000008000017945 */ /* 0x000fe20003800000 */
[----:B------:R-:W-:Y:S01]  /*214b0*/  IMAD.MOV.U32 R13, RZ, RZ, R8 ;  /* 0x000000ffff0d7224 */ /* 0x000fe200078e0008 */
[----:B------:R-:W-:Y:S01]  /*214c0*/  MOV R12, RZ ;  /* 0x000000ff000c7202 */ /* 0x000fe20000000f00 */
[----:B------:R-:W-:Y:S01]  /*214d0*/  IMAD.MOV.U32 R11, RZ, RZ, 0x181f ;  /* 0x0000181fff0b7424 */ /* 0x000fe200078e00ff */
[----:B------:R-:W-:-:S07]  /*214e0*/  MOV R15, 0xffffffff ;  /* 0xffffffff000f7802 */ /* 0x000fce0000000f00 */
[----:B------:R-:W-:Y:S05]  /*214f0*/  WARPSYNC.COLLECTIVE R15, `(.L_x_876) ;  /* 0x000000000f087348 */ /* 0x000fea0003c00000 */
[----:B------:R0:W1:Y:S02]  /*21500*/  SHFL.IDX P6, R14, R13, R12, R11 ;  /* 0x0000000c0d0e7389 */ /* 0x00006400000c000b */
[----:B01----:R-:W-:Y:S01]  /*21510*/  ENDCOLLECTIVE ;  /* 0x000000000000791b */ /* 0x003fe20003800000 */
.L_x_876:
[----:B------:R-:W-:Y:S05]  /*21520*/  BSYNC B1 ;  /* 0x0000000000017941 */ /* 0x000fea0003800000 */
.L_x_875:
[----:B------:R-:W0:Y:S01]  /*21530*/  S2R R35, SR_TID.X ;  /* 0x0000000000237919 */ /* 0x000e220000002100 */
[----:B------:R-:W-:Y:S01]  /*21540*/  MOV R13, R9 ;  /* 0x00000009000d7202 */ /* 0x000fe20000000f00 */
[----:B------:R-:W-:Y:S01]  /*21550*/  IMAD.MOV.U32 R12, RZ, RZ, RZ ;  /* 0x000000ffff0c7224 */ /* 0x000fe200078e00ff */
[----:B------:R-:W-:Y:S01]  /*21560*/  MOV R11, 0x181f ;  /* 0x0000181f000b7802 */ /* 0x000fe20000000f00 */
[----:B------:R-:W-:Y:S01]  /*21570*/  IMAD.MOV.U32 R3, RZ, RZ, R14 ;  /* 0x000000ffff037224 */ /* 0x000fe200078e000e */
[----:B------:R-:W-:Y:S02]  /*21580*/  MOV R15, 0xffffffff ;  /* 0xffffffff000f7802 */ /* 0x000fe40000000f00 */
[----:B------:R-:W-:-:S07]  /*21590*/  LEA R4, R4, R22, 0x1 ;  /* 0x0000001604047211 */ /* 0x000fce00078e08ff */
[----:B0-----:R-:W-:Y:S05]  /*215a0*/  WARPSYNC.COLLECTIVE R15, `(.L_x_877) ;  /* 0x000000000f087348 */ /* 0x001fea0003c00000 */
[----:B------:R1:W2:Y:S02]  /*215b0*/  SHFL.IDX P6, R14, R13, R12, R11 ;  /* 0x0000000c0d0e7389 */ /* 0x0002a400000c000b */
[----:B012---:R-:W-:Y:S01]  /*215c0*/  ENDCOLLECTIVE ;  /* 0x000000000000791b */ /* 0x007fe20003800000 */
.L_x_877:
[----:B------:R-:W-:Y:S01]  /*215d0*/  IMAD.MOV.U32 R13, RZ, RZ, R8 ;  /* 0x000000ffff0d7224 */ /* 0x000fe200078e0008 */
[----:B------:R-:W-:Y:S01]  /*215e0*/  MOV R12, 0x1 ;  /* 0x00000001000c7802 */ /* 0x000fe20000000f00 */
[----:B------:R-:W-:Y:S02]  /*215f0*/  IMAD.SHL.U32 R35, R35, 0x8, RZ ;  /* 0x0000000823237824 */ /* 0x000fe400078e00ff */
[----:B------:R-:W-:-:S07]  /*21600*/  IMAD.MOV.U32 R2, RZ, RZ, R14 ;  /* 0x000000ffff027224 */ /* 0x000fce00078e000e */
[----:B------:R-:W-:Y:S05]  /*21610*/  WARPSYNC.COLLECTIVE R15, `(.L_x_878) ;  /* 0x000000000f087348 */ /* 0x000fea0003c00000 */
[----:B------:R0:W1:Y:S02]  /*21620*/  SHFL.IDX P6, R14, R13, R12, R11 ;  /* 0x0000000c0d0e7389 */ /* 0x00006400000c000b */
[----:B01----:R-:W-:Y:S01]  /*21630*/  ENDCOLLECTIVE ;  /* 0x000000000000791b */ /* 0x003fe20003800000 */
.L_x_878:
[----:B------:R-:W-:-:S04]  /*21640*/  LOP3.LUT R35, R35, 0x38, RZ, 0xc0, !PT ;  /* 0x0000003823237812 */ /* 0x000fc800078ec0ff */
[----:B------:R-:W-:-:S04]  /*21650*/  SHF.L.U32 R0, R35, 0x1, RZ ;  /* 0x0000000123007819 */ /* 0x000fc800000006ff */
[----:B------:R-:W-:-:S05]  /*21660*/  IADD3 R2, P0, R2, R0, RZ ;  /* 0x0000000002027210 */ /* 0x000fca0007f1e0ff */
[----:B------:R-:W-:Y:S01]  /*21670*/  IMAD.X R3, RZ, RZ, R3, P0 ;  /* 0x000000ffff037224 */ /* 0x000fe200000e0603 */
[----:B------:R-:W-:-:S04]  /*21680*/  MOV R13, R9 ;  /* 0x00000009000d7202 */ /* 0x000fc80000000f00 */
        /* <DEDUP_REMOVED lines=10> */
.L_x_879:
[----:B------:R-:W-:Y:S01]  /*21730*/  IMAD.MOV.U32 R13, RZ, RZ, R8 ;  /* 0x000000ffff0d7224 */ /* 0x000fe200078e0008 */
[----:B------:R-:W-:Y:S01]  /*21740*/  MOV R12, 0x2 ;  /* 0x00000002000c7802 */ /* 0x000fe20000000f00 */
[----:B------:R-:W-:-:S07]  /*21750*/  IMAD.MOV.U32 R2, RZ, RZ, R14 ;  /* 0x000000ffff027224 */ /* 0x000fce00078e000e */
[----:B------:R-:W-:Y:S05]  /*21760*/  WARPSYNC.COLLECTIVE R15, `(.L_x_880) ;  /* 0x000000000f087348 */ /* 0x000fea0003c00000 */
[----:B------:R0:W1:Y:S02]  /*21770*/  SHFL.IDX P6, R14, R13, R12, R11 ;  /* 0x0000000c0d0e7389 */ /* 0x00006400000c000b */
[----:B01----:R-:W-:Y:S01]  /*21780*/  ENDCOLLECTIVE ;  /* 0x000000000000791b */ /* 0x003fe20003800000 */
.L_x_880:
        /* <DEDUP_REMOVED lines=13> */
.L_x_881:
[----:B------:R-:W-:Y:S01]  /*21860*/  IMAD.MOV.U32 R13, RZ, RZ, R8 ;  /* 0x000000ffff0d7224 */ /* 0x000fe200078e0008 */
[----:B------:R-:W-:Y:S01]  /*21870*/  MOV R12, 0x3 ;  /* 0x00000003000c7802 */ /* 0x000fe20000000f00 */
[----:B------:R-:W-:-:S07]  /*21880*/  IMAD.MOV.U32 R2, RZ, RZ, R14 ;  /* 0x000000ffff027224 */ /* 0x000fce00078e000e */
[----:B------:R-:W-:Y:S05]  /*21890*/  WARPSYNC.COLLECTIVE R15, `(.L_x_882) ;  /* 0x000000000f087348 */ /* 0x000fea0003c00000 */
[----:B------:R0:W1:Y:S02]  /*218a0*/  SHFL.IDX P6, R14, R13, R12, R11 ;  /* 0x0000000c0d0e7389 */ /* 0x00006400000c000b */
[----:B01----:R-:W-:Y:S01]  /*218b0*/  ENDCOLLECTIVE ;  /* 0x000000000000791b */ /* 0x003fe20003800000 */
.L_x_882:
        /* <DEDUP_REMOVED lines=13> */
.L_x_883:
[----:B------:R-:W-:Y:S01]  /*21990*/  IMAD.MOV.U32 R13, RZ, RZ, R8 ;  /* 0x000000ffff0d7224 */ /* 0x000fe200078e0008 */
[----:B------:R-:W-:Y:S01]  /*219a0*/  MOV R12, 0x4 ;  /* 0x00000004000c7802 */ /* 0x000fe20000000f00 */
[----:B------:R-:W-:-:S07]  /*219b0*/  IMAD.MOV.U32 R2, RZ, RZ, R14 ;  /* 0x000000ffff027224 */ /* 0x000fce00078e000e */
[----:B------:R-:W-:Y:S05]  /*219c0*/  WARPSYNC.COLLECTIVE R15, `(.L_x_884) ;  /* 0x000000000f087348 */ /* 0x000fea0003c00000 */
[----:B------:R0:W1:Y:S02]  /*219d0*/  SHFL.IDX P6, R14, R13, R12, R11 ;  /* 0x0000000c0d0e7389 */ /* 0x00006400000c000b */
[----:B01----:R-:W-:Y:S01]  /*219e0*/  ENDCOLLECTIVE ;  /* 0x000000000000791b */ /* 0x003fe20003800000 */
.L_x_884:
        /* <DEDUP_REMOVED lines=13> */
.L_x_885:
[----:B------:R-:W-:Y:S01]  /*21ac0*/  IMAD.MOV.U32 R13, RZ, RZ, R8 ;  /* 0x000000ffff0d7224 */ /* 0x000fe200078e0008 */
[----:B------:R-:W-:Y:S01]  /*21ad0*/  MOV R12, 0x5 ;  /* 0x00000005000c7802 */ /* 0x000fe20000000f00 */
[----:B------:R-:W-:-:S07]  /*21ae0*/  IMAD.MOV.U32 R2, RZ, RZ, R14 ;  /* 0x000000ffff027224 */ /* 0x000fce00078e000e */
[----:B------:R-:W-:Y:S05]  /*21af0*/  WARPSYNC.COLLECTIVE R15, `(.L_x_886) ;  /* 0x000000000f087348 */ /* 0x000fea0003c00000 */
[----:B------:R0:W1:Y:S02]  /*21b00*/  SHFL.IDX P6, R14, R13, R12, R11 ;  /* 0x0000000c0d0e7389 */ /* 0x00006400000c000b */
[----:B01----:R-:W-:Y:S01]  /*21b10*/  ENDCOLLECTIVE ;  /* 0x000000000000791b */ /* 0x003fe20003800000 */
.L_x_886:
        /* <DEDUP_REMOVED lines=13> */
.L_x_887:
[----:B------:R-:W-:Y:S01]  /*21bf0*/  IMAD.MOV.U32 R2, RZ, RZ, R14 ;  /* 0x000000ffff027224 */ /* 0x000fe200078e000e */
[----:B------:R-:W-:Y:S06]  /*21c00*/  BRA `(.L_x_888) ;  /* 0xffffffb4005c7947 */ /* 0x000fec000383ffff */
.L_x_748:
[----:B-1----:R1:W2:Y:S02]  /*21c10*/  SYNCS.PHASECHK.TRANS64.TRYWAIT P0, [R5+URZ+0x2a860], R2 ;  /* 0x02a86002050075a7 */ /* 0x0022a4000800017f */
[----:B--2---:R-:W-:Y:S05]  /*21c20*/  @!P0 NANOSLEEP.SYNCS 0x989680 ;  /* 0x009896800000895d */ /* 0x004fea0003900000 */
[----:B------:R-:W2:Y:S02]  /*21c30*/  @!P0 SYNCS.PHASECHK.TRANS64 P0, [R5+URZ+0x2a860], R2 ;  /* 0x02a86002050085a7 */ /* 0x000ea4000800007f */
[----:B--2---:R-:W-:Y:S05]  /*21c40*/  @!P0 BRA `(.L_x_748) ;  /* 0xfffffffc00f08947 */ /* 0x004fea000383ffff */
[----:B------:R-:W-:Y:S05]  /*21c50*/  BRA `(.L_x_889) ;  /* 0xffffffb400b87947 */ /* 0x000fea000383ffff */
.L_x_749:
        /* <DEDUP_REMOVED lines=8> */
.L_x_891:
[----:B------:R-:W-:Y:S05]  /*21ce0*/  BSYNC B1 ;  /* 0x0000000000017941 */ /* 0x000fea0003800000 */
.L_x_890:
[----:B------:R-:W-:Y:S01]  /*21cf0*/  IMAD.MOV.U32 R13, RZ, RZ, R24 ;  /* 0x000000ffff0d7224 */ /* 0x000fe200078e0018 */
[----:B------:R-:W-:Y:S01]  /*21d00*/  MOV R12, RZ ;  /* 0x000000ff000c7202 */ /* 0x000fe20000000f00 */
[----:B------:R-:W-:Y:S01]  /*21d10*/  IMAD.MOV.U32 R11, RZ, RZ, 0x181f ;  /* 0x0000181fff0b7424 */ /* 0x000fe200078e00ff */
[----:B------:R-:W-:Y:S01]  /*21d20*/  MOV R15, 0xffffffff ;  /* 0xffffffff000f7802 */ /* 0x000fe20000000f00 */
[----:B------:R-:W-:Y:S01]  /*21d30*/  IMAD R4, R4, 0x2, R22 ;  /* 0x0000000204047824 */ /* 0x000fe200078e0216 */
[----:B------:R-:W-:-:S07]  /*21d40*/  MOV R3, R14 ;  /* 0x0000000e00037202 */ /* 0x000fce0000000f00 */
[----:B------:R-:W-:Y:S05]  /*21d50*/  WARPSYNC.COLLECTIVE R15, `(.L_x_892) ;  /* 0x000000000f087348 */ /* 0x000fea0003c00000 */
[----:B------:R0:W1:Y:S02]  /*21d60*/  SHFL.IDX P6, R14, R13, R12, R11 ;  /* 0x0000000c0d0e7389 */ /* 0x00006400000c000b */
[----:B01----:R-:W-:Y:S01]  /*21d70*/  ENDCOLLECTIVE ;  /* 0x000000000000791b */ /* 0x003fe20003800000 */
.L_x_892:
[----:B------:R-:W-:Y:S01]  /*21d80*/  MOV R13, R25 ;  /* 0x00000019000d7202 */ /* 0x000fe20000000f00 */
[----:B------:R-:W-:Y:S02]  /*21d90*/  IMAD.MOV.U32 R12, RZ, RZ, 0x1 ;  /* 0x00000001ff0c7424 */ /* 0x000fe400078e00ff */
[----:B------:R-:W-:-:S07]  /*21da0*/  IMAD.MOV.U32 R2, RZ, RZ, R14 ;  /* 0x000000ffff027224 */ /* 0x000fce00078e000e */
[----:B------:R-:W-:Y:S05]  /*21db0*/  WARPSYNC.COLLECTIVE R15, `(.L_x_893) ;  /* 0x000000000f087348 */ /* 0x000fea0003c00000 */
[----:B------:R0:W1:Y:S02]  /*21dc0*/  SHFL.IDX P6, R14, R13, R12, R11 ;  /* 0x0000000c0d0e7389 */ /* 0x00006400000c000b */
[----:B01----:R-:W-:Y:S01]  /*21dd0*/  ENDCOLLECTIVE ;  /* 0x000000000000791b */ /* 0x003fe20003800000 */
.L_x_893:
[----:B------:R-:W-:-:S04]  /*21de0*/  IADD3 R2, P1, R2, R0, RZ ;  /* 0x0000000002027210 */ /* 0x000fc80007f3e0ff */
[----:B------:R-:W-:Y:S02]  /*21df0*/  IADD3.X R3, RZ, R3, RZ, P1, !PT ;  /* 0x00000003ff037210 */ /* 0x000fe40000ffe4ff */
        /* <DEDUP_REMOVED lines=13> */
.L_x_894:
[----:B------:R-:W-:Y:S01]  /*21ed0*/  MOV R13, R25 ;  /* 0x00000019000d7202 */ /* 0x000fe20000000f00 */
[----:B------:R-:W-:Y:S01]  /*21ee0*/  IMAD.MOV.U32 R12, RZ, RZ, 0x2 ;  /* 0x00000002ff0c7424 */ /* 0x000fe200078e00ff */
[----:B------:R-:W-:-:S07]  /*21ef0*/  MOV R2, R14 ;  /* 0x0000000e00027202 */ /* 0x000fce0000000f00 */
[----:B------:R-:W-:Y:S05]  /*21f00*/  WARPSYNC.COLLECTIVE R15, `(.L_x_895) ;  /* 0x000000000f087348 */ /* 0x000fea0003c00000 */
[----:B------:R0:W1:Y:S02]  /*21f10*/  SHFL.IDX P6, R14, R13, R12, R11 ;  /* 0x0000000c0d0e7389 */ /* 0x00006400000c000b */
[----:B01----:R-:W-:Y:S01]  /*21f20*/  ENDCOLLECTIVE ;  /* 0x000000000000791b */ /* 0x003fe20003800000 */
.L_x_895:
        /* <DEDUP_REMOVED lines=14> */
.L_x_896:
[----:B------:R-:W-:Y:S01]  /*22010*/  MOV R13, R25 ;  /* 0x00000019000d7202 */ /* 0x000fe20000000f00 */
[----:B------:R-:W-:Y:S01]  /*22020*/  IMAD.MOV.U32 R12, RZ, RZ, 0x3 ;  /* 0x00000003ff0c7424 */ /* 0x000fe200078e00ff */
[----:B------:R-:W-:-:S07]  /*22030*/  MOV R2, R14 ;  /* 0x0000000e00027202 */ /* 0x000fce0000000f00 */
[----:B------:R-:W-:Y:S05]  /*22040*/  WARPSYNC.COLLECTIVE R15, `(.L_x_897) ;  /* 0x000000000f087348 */ /* 0x000fea0003c00000 */
[----:B------:R0:W1:Y:S02]  /*22050*/  SHFL.IDX P6, R14, R13, R12, R11 ;  /* 0x0000000c0d0e7389 */ /* 0x00006400000c000b */
[----:B01----:R-:W-:Y:S01]  /*22060*/  ENDCOLLECTIVE ;  /* 0x000000000000791b */ /* 0x003fe20003800000 */
.L_x_897:
        /* <DEDUP_REMOVED lines=14> */
.L_x_898:
[----:B------:R-:W-:Y:S01]  /*22150*/  MOV R13, R25 ;  /* 0x00000019000d7202 */ /* 0x000fe20000000f00 */
[----:B------:R-:W-:Y:S01]  /*22160*/  IMAD.MOV.U32 R12, RZ, RZ, 0x4 ;  /* 0x00000004ff0c7424 */ /* 0x000fe200078e00ff */
[----:B------:R-:W-:-:S07]  /*22170*/  MOV R2, R14 ;  /* 0x0000000e00027202 */ /* 0x000fce0000000f00 */
[----:B------:R-:W-:Y:S05]  /*22180*/  WARPSYNC.COLLECTIVE R15, `(.L_x_899) ;  /* 0x000000000f087348 */ /* 0x000fea0003c00000 */
[----:B------:R0:W1:Y:S02]  /*22190*/  SHFL.IDX P6, R14, R13, R12, R11 ;  /* 0x0000000c0d0e7389 */ /* 0x00006400000c000b */
[----:B01----:R-:W-:Y:S01]  /*221a0*/  ENDCOLLECTIVE ;  /* 0x000000000000791b */ /* 0x003fe20003800000 */
.L_x_899:
        /* <DEDUP_REMOVED lines=14> */
.L_x_900:
[----:B------:R-:W-:Y:S01]  /*22290*/  MOV R13, R25 ;  /* 0x00000019000d7202 */ /* 0x000fe20000000f00 */
[----:B------:R-:W-:Y:S01]  /*222a0*/  IMAD.MOV.U32 R12, RZ, RZ, 0x5 ;  /* 0x00000005ff0c7424 */ /* 0x000fe200078e00ff */
[----:B------:R-:W-:-:S07]  /*222b0*/  MOV R2, R14 ;  /* 0x0000000e00027202 */ /* 0x000fce0000000f00 */
[----:B------:R-:W-:Y:S05]  /*222c0*/  WARPSYNC.COLLECTIVE R15, `(.L_x_901) ;  /* 0x000000000f087348 */ /* 0x000fea0003c00000 */
[----:B------:R0:W1:Y:S02]  /*222d0*/  SHFL.IDX P6, R14, R13, R12, R11 ;  /* 0x0000000c0d0e7389 */ /* 0x00006400000c000b */
[----:B01----:R-:W-:Y:S01]  /*222e0*/  ENDCOLLECTIVE ;  /* 0x000000000000791b */ /* 0x003fe20003800000 */
.L_x_901:
        /* <DEDUP_REMOVED lines=8> */
[----:B------:R-:W-:Y:S02]  /*22370*/  ISETP.LT.OR P2, PT, R8, 0x41, !P0 ;  /* 0x000000410800780c */ /* 0x000fe40004741670 */
[----:B------:R-:W-:-:S11]  /*22380*/  MOV R25, R14 ;  /* 0x0000000e00197202 */ /* 0x000fd60000000f00 */
[----:B0-----:R-:W-:Y:S05]  /*22390*/  WARPSYNC.COLLECTIVE R15, `(.L_x_902) ;  /* 0x000000000f087348 */ /* 0x001fea0003c00000 */
[----:B------:R1:W2:Y:S02]  /*223a0*/  SHFL.IDX P6, R14, R13, R12, R11 ;  /* 0x0000000c0d0e7389 */ /* 0x0002a400000c000b */
[----:B012---:R-:W-:Y:S01]  /*223b0*/  ENDCOLLECTIVE ;  /* 0x000000000000791b */ /* 0x007fe20003800000 */
.L_x_902:
[----:B------:R-:W-:Y:S01]  /*223c0*/  @!PT LDS RZ, [RZ] ;  /* 0x00000000fffff984 */ /* 0x000fe20000000800 */
[----:B------:R-:W-:Y:S01]  /*223d0*/  @!PT LDS RZ, [RZ] ;  /* 0x00000000fffff984 */ /* 0x000fe20000000800 */
[----:B------:R-:W-:Y:S01]  /*223e0*/  @!PT LDS RZ, [RZ] ;  /* 0x00000000fffff984 */ /* 0x000fe20000000800 */
[----:B------:R0:W-:Y:S02]  /*223f0*/  LDGSTS.E.BYPASS.LTC128B.128 [R4+0x5400], desc[UR60][R2.64+0x80], !P2 ;  /* 0x0540008002047fae */ /* 0x0001e4000d101d7c */
[----:B0-----:R-:W-:Y:S01]  /*22400*/  MOV R2, R14 ;  /* 0x0000000e00027202 */ /* 0x001fe20000000f00 */
[----:B------:R-:W-:Y:S06]  /*22410*/  BRA `(.L_x_903) ;  /* 0xffffffb000a87947 */ /* 0x000fec000383ffff */
.L_x_757:
[----:B0-----:R0:W1:Y:S02]  /*22420*/  SYNCS.PHASECHK.TRANS64.TRYWAIT P0, [R0+URZ+0x2a860], R3 ;  /* 0x02a86003000075a7 */ /* 0x001064000800017f */
[----:B-1----:R-:W-:Y:S05]  /*22430*/  @!P0 NANOSLEEP.SYNCS 0x989680 ;  /* 0x009896800000895d */ /* 0x002fea0003900000 */
[----:B------:R-:W1:Y:S02]  /*22440*/  @!P0 SYNCS.PHASECHK.TRANS64 P0, [R0+URZ+0x2a860], R3 ;  /* 0x02a86003000085a7 */ /* 0x000e64000800007f */
[----:B-1----:R-:W-:Y:S05]  /*22450*/  @!P0 BRA `(.L_x_757) ;  /* 0xfffffffc00f08947 */ /* 0x002fea000383ffff */
[----:B------:R-:W-:Y:S05]  /*22460*/  BRA `(.L_x_904) ;  /* 0xffffffb400c47947 */ /* 0x000fea000383ffff */
.L_x_758:
[----:B------:R-:W-:Y:S01]  /*22470*/  BSSY B0, `(.L_x_905) ;  /* 0x0000008000007945 */ /* 0x000fe20003800000 */
[----:B------:R-:W-:Y:S01]  /*22480*/  IMAD.MOV.U32 R13, RZ, RZ, R25 ;  /* 0x000000ffff0d7224 */ /* 0x000fe200078e0019 */
[----:B------:R-:W-:Y:S01]  /*22490*/  MOV R12, RZ ;  /* 0x000000ff000c7202 */ /* 0x000fe20000000f00 */
[----:B------:R-:W-:Y:S01]  /*224a0*/  IMAD.MOV.U32 R11, RZ, RZ, 0x181f ;  /* 0x0000181fff0b7424 */ /* 0x000fe200078e00ff */
[----:B------:R-:W-:-:S07]  /*224b0*/  MOV R15, 0xffffffff ;  /* 0xffffffff000f7802 */ /* 0x000fce0000000f00 */
[----:B0-----:R-:W-:Y:S05]  /*224c0*/  WARPSYNC.COLLECTIVE R15, `(.L_x_906) ;  /* 0x000000000f087348 */ /* 0x001fea0003c00000 */
[----:B------:R1:W2:Y:S02]  /*224d0*/  SHFL.IDX P6, R14, R13, R12, R11 ;  /* 0x0000000c0d0e7389 */ /* 0x0002a400000c000b */
[----:B012---:R-:W-:Y:S01]  /*224e0*/  ENDCOLLECTIVE ;  /* 0x000000000000791b */ /* 0x007fe20003800000 */
.L_x_906:
[----:B------:R-:W-:Y:S05]  /*224f0*/  BSYNC B0 ;  /* 0x0000000000007941 */ /* 0x000fea0003800000 */
.L_x_905:
[----:B------:R-:W0:Y:S01]  /*22500*/  S2R R5, SR_TID.X ;  /* 0x0000000000057919 */ /* 0x000e220000002100 */
[----:B------:R-:W-:Y:S01]  /*22510*/  MOV R13, R24 ;  /* 0x00000018000d7202 */ /* 0x000fe20000000f00 */
[----:B------:R-:W-:Y:S01]  /*22520*/  IMAD.MOV.U32 R12, RZ, RZ, RZ ;  /* 0x000000ffff0c7224 */ /* 0x000fe200078e00ff */
[----:B------:R-:W-:Y:S01]  /*22530*/  MOV R11, 0x181f ;  /* 0x0000181f000b7802 */ /* 0x000fe20000000f00 */
[----:B------:R-:W-:Y:S01]  /*22540*/  IMAD.MOV.U32 R15, RZ, RZ, -0x1 ;  /* 0xffffffffff0f7424 */ /* 0x000fe200078e00ff */
[C---:B------:R-:W-:Y:S01]  /*22550*/  LOP3.LUT R2, R30.reuse, 0x1, RZ, 0xc0, !PT ;  /* 0x000000011e027812 */ /* 0x040fe200078ec0ff */
[----:B------:R-:W-:Y:S01]  /*22560*/  IMAD.MOV.U32 R3, RZ, RZ, R14 ;  /* 0x000000ffff037224 */ /* 0x000fe200078e000e */
[----:B------:R-:W-:Y:S01]  /*22570*/  LOP3.LUT P0, RZ, R30, 0x2, RZ, 0xc0, !PT ;  /* 0x000000021eff7812 */ /* 0x000fe2000780c0ff */
[----:B------:R-:W-:-:S12]  /*22580*/  IMAD R4, R4, 0x2, R22 ;  /* 0x0000000204047824 */ /* 0x000fd800078e0216 */
[----:B0-----:R-:W-:Y:S05]  /*22590*/  WARPSYNC.COLLECTIVE R15, `(.L_x_907) ;  /* 0x000000000f087348 */ /* 0x001fea0003c00000 */
[----:B------:R1:W2:Y:S02]  /*225a0*/  SHFL.IDX P6, R14, R13, R12, R11 ;  /* 0x0000000c0d0e7389 */ /* 0x0002a400000c000b */
[----:B012---:R-:W-:Y:S01]  /*225b0*/  ENDCOLLECTIVE ;  /* 0x000000000000791b */ /* 0x007fe20003800000 */
.L_x_907:
[----:B------:R-:W-:Y:S02]  /*225c0*/  ISETP.NE.U32.AND P1, PT, R2, 0x1, PT ;  /* 0x000000010200780c */ /* 0x000fe40003f25070 */
[C---:B------:R-:W-:Y:S02]  /*225d0*/  ISETP.LT.OR P4, PT, R6.reuse, 0x1, !P0 ;  /* 0x000000010600780c */ /* 0x040fe40004781670 */
[----:B------:R-:W-:Y:S02]  /*225e0*/  ISETP.LT.OR P3, PT, R6, 0x1, P1 ;  /* 0x000000010600780c */ /* 0x000fe40000f61670 */
[----:B------:R-:W-:Y:S01]  /*225f0*/  MOV R13, R25 ;  /* 0x00000019000d7202 */ /* 0x000fe20000000f00 */
[----:B------:R-:W-:Y:S01]  /*22600*/  IMAD.MOV.U32 R12, RZ, RZ, 0x1 ;  /* 0x00000001ff0c7424 */ /* 0x000fe200078e00ff */
[----:B------:R-:W-:-:S04]  /*22610*/  SHF.L.U32 R5, R5, 0x3, RZ ;  /* 0x0000000305057819 */ /* 0x000fc800000006ff */
[----:B------:R-:W-:-:S05]  /*22620*/  LOP3.LUT R5, R5, 0x38, RZ, 0xc0, !PT ;  /* 0x0000003805057812 */ /* 0x000fca00078ec0ff */
[----:B------:R-:W-:-:S05]  /*22630*/  IMAD.SHL.U32 R5, R5, 0x2, RZ ;  /* 0x0000000205057824 */ /* 0x000fca00078e00ff */
[----:B------:R-:W-:-:S13]  /*22640*/  IADD3 R2, P2, R14, R5, RZ ;  /* 0x000000050e027210 */ /* 0x000fda0007f5e0ff */
[----:B------:R-:W-:Y:S05]  /*22650*/  WARPSYNC.COLLECTIVE R15, `(.L_x_908) ;  /* 0x000000000f087348 */ /* 0x000fea0003c00000 */
[----:B------:R0:W1:Y:S02]  /*22660*/  SHFL.IDX P6, R14, R13, R12, R11 ;  /* 0x0000000c0d0e7389 */ /* 0x00006400000c000b */
[----:B01----:R-:W-:Y:S01]  /*22670*/  ENDCOLLECTIVE ;  /* 0x000000000000791b */ /* 0x003fe20003800000 */
.L_x_908:
        /* <DEDUP_REMOVED lines=13> */
.L_x_909:
[----:B------:R-:W-:Y:S01]  /*22750*/  IMAD.MOV.U32 R13, RZ, RZ, R25 ;  /* 0x000000ffff0d7224 */ /* 0x000fe200078e0019 */
[----:B------:R-:W-:Y:S02]  /*22760*/  MOV R12, 0x2 ;  /* 0x00000002000c7802 */ /* 0x000fe40000000f00 */
[----:B------:R-:W-:-:S13]  /*22770*/  IADD3 R2, P2, R14, R5, RZ ;  /* 0x000000050e027210 */ /* 0x000fda0007f5e0ff */
[----:B------:R-:W-:Y:S05]  /*22780*/  WARPSYNC.COLLECTIVE R15, `(.L_x_910) ;  /* 0x000000000f087348 */ /* 0x000fea0003c00000 */
[----:B------:R0:W1:Y:S02]  /*22790*/  SHFL.IDX P6, R14, R13, R12, R11 ;  /* 0x0000000c0d0e7389 */ /* 0x00006400000c000b */
[----:B01----:R-:W-:Y:S01]  /*227a0*/  ENDCOLLECTIVE ;  /* 0x000000000000791b */ /* 0x003fe20003800000 */
.L_x_910:
[----:B------:R-:W-:-:S05]  /*227b0*/  IADD3.X R3, RZ, R8, RZ, P2, !PT ;  /* 0x00000008ff037210 */ /* 0x000fca00017fe4ff */
[----:B------:R-:W-:Y:S01]  /*227c0*/  @!PT LDS RZ, [RZ] ;  /* 0x00000000fffff984 */ /* 0x000fe20000000800 */
[----:B------:R-:W-:Y:S01]  /*227d0*/  @!PT LDS RZ, [RZ] ;  /* 0x00000000fffff984 */ /* 0x000fe20000000800 */
[----:B------:R-:W-:Y:S01]  /*227e0*/  @!PT LDS RZ, [RZ] ;  /* 0x00000000fffff984 */ /* 0x000fe20000000800 */
[----:B------:R0:W-:Y:S01]  /*227f0*/  LDGSTS.E.BYPASS.LTC128B.128 [R4+0xc00], desc[UR60][R2.64], !P3 ;  /* 0x00c0000002047fae */ /* 0x0001e2000d901d7c */
[----:B------:R-:W-:-:S03]  /*22800*/  ISETP.LT.OR P3, PT, R6, 0x21, P1 ;  /* 0x000000210600780c */ /* 0x000fc60000f61670 */
[----:B------:R0:W-:Y:S01]  /*22810*/  LDGSTS.E.BYPASS.LTC128B.128 [R4+0x3c00], desc[UR60][R2.64+0x80], !P4 ;  /* 0x03c0008002047fae */ /* 0x0001e2000e101d7c */
[----:B------:R-:W-:Y:S02]  /*22820*/  ISETP.LT.OR P4, PT, R6, 0x21, !P0 ;  /* 0x000000210600780c */ /* 0x000fe40004781670 */
[----:B------:R-:W-:Y:S01]  /*22830*/  MOV R13, R24 ;  /* 0x00000018000d7202 */ /* 0x000fe20000000f00 */
[----:B------:R-:W-:-:S10]  /*22840*/  IMAD.MOV.U32 R7, RZ, RZ, R14 ;  /* 0x000000ffff077224 */ /* 0x000fd400078e000e */
[----:B0-----:R-:W-:Y:S05]  /*22850*/  WARPSYNC.COLLECTIVE R15, `(.L_x_911) ;  /* 0x000000000f087348 */ /* 0x001fea0003c00000 */
[----:B------:R1:W2:Y:S02]  /*22860*/  SHFL.IDX P6, R14, R13, R12, R11 ;  /* 0x0000000c0d0e7389 */ /* 0x0002a400000c000b */
[----:B012---:R-:W-:Y:S01]  /*22870*/  ENDCOLLECTIVE ;  /* 0x000000000000791b */ /* 0x007fe20003800000 */
.L_x_911:
[----:B------:R-:W-:Y:S01]  /*22880*/  IMAD.MOV.U32 R13, RZ, RZ, R25 ;  /* 0x000000ffff0d7224 */ /* 0x000fe200078e0019 */
[----:B------:R-:W-:Y:S01]  /*22890*/  MOV R12, 0x3 ;  /* 0x00000003000c7802 */ /* 0x000fe20000000f00 */
[----:B------:R-:W-:-:S07]  /*228a0*/  IMAD.MOV.U32 R10, RZ, RZ, R14 ;  /* 0x000000ffff0a7224 */ /* 0x000fce00078e000e */
[----:B------:R-:W-:Y:S05]  /*228b0*/  WARPSYNC.COLLECTIVE R15, `(.L_x_912) ;  /* 0x000000000f087348 */ /* 0x000fea0003c00000 */
[----:B------:R0:W1:Y:S02]  /*228c0*/  SHFL.IDX P6, R14, R13, R12, R11 ;  /* 0x0000000c0d0e7389 */ /* 0x00006400000c000b */
[----:B01----:R-:W-:Y:S01]  /*228d0*/  ENDCOLLECTIVE ;  /* 0x000000000000791b */ /* 0x003fe20003800000 */
.L_x_912:
        /* <DEDUP_REMOVED lines=14> */
.L_x_913:
[----:B------:R-:W-:Y:S01]  /*229c0*/  MOV R13, R25 ;  /* 0x00000019000d7202 */ /* 0x000fe20000000f00 */
[----:B------:R-:W-:Y:S01]  /*229d0*/  IMAD.MOV.U32 R12, RZ, RZ, 0x4 ;  /* 0x00000004ff0c7424 */ /* 0x000fe200078e00ff */
[----:B------:R-:W-:-:S13]  /*229e0*/  IADD3 R2, P2, R14, R5, RZ ;  /* 0x000000050e027210 */ /* 0x000fda0007f5e0ff */
[----:B------:R-:W-:Y:S05]  /*229f0*/  WARPSYNC.COLLECTIVE R15, `(.L_x_914) ;  /* 0x000000000f087348 */ /* 0x000fea0003c00000 */
[----:B------:R0:W1:Y:S02]  /*22a00*/  SHFL.IDX P6, R14, R13, R12, R11 ;  /* 0x0000000c0d0e7389 */ /* 0x00006400000c000b */
[----:B01----:R-:W-:Y:S01]  /*22a10*/  ENDCOLLECTIVE ;  /* 0x000000000000791b */ /* 0x003fe20003800000 */
.L_x_914:
        /* <DEDUP_REMOVED lines=13> */
.L_x_915:
[----:B------:R-:W-:Y:S01]  /*22af0*/  MOV R13, R25 ;  /* 0x00000019000d7202 */ /* 0x000fe20000000f00 */
[----:B------:R-:W-:Y:S01]  /*22b00*/  IMAD.MOV.U32 R12, RZ, RZ, 0x5 ;  /* 0x00000005ff0c7424 */ /* 0x000fe200078e00ff */
[----:B------:R-:W-:-:S07]  /*22b10*/  MOV R10, R14 ;  /* 0x0000000e000a7202 */ /* 0x000fce0000000f00 */
[----:B------:R-:W-:Y:S05]  /*22b20*/  WARPSYNC.COLLECTIVE R15, `(.L_x_916) ;  /* 0x000000000f087348 */ /* 0x000fea0003c00000 */
[----:B------:R0:W1:Y:S02]  /*22b30*/  SHFL.IDX P6, R14, R13, R12, R11 ;  /* 0x0000000c0d0e7389 */ /* 0x00006400000c000b */
[----:B01----:R-:W-:Y:S01]  /*22b40*/  ENDCOLLECTIVE ;  /* 0x000000000000791b */ /* 0x003fe20003800000 */
.L_x_916:
        /* <DEDUP_REMOVED lines=8> */
[----:B------:R-:W-:-:S07]  /*22bd0*/  MOV R25, R14 ;  /* 0x0000000e00197202 */ /* 0x000fce0000000f00 */
[----:B0-----:R-:W-:Y:S05]  /*22be0*/  WARPSYNC.COLLECTIVE R15, `(.L_x_917) ;  /* 0x000000000f087348 */ /* 0x001fea0003c00000 */
[----:B------:R1:W2:Y:S02]  /*22bf0*/  SHFL.IDX P6, R14, R13, R12, R11 ;  /* 0x0000000c0d0e7389 */ /* 0x0002a400000c000b */
[----:B012---:R-:W-:Y:S01]  /*22c00*/  ENDCOLLECTIVE ;  /* 0x000000000000791b */ /* 0x007fe20003800000 */
.L_x_917:
[----:B------:R-:W-:Y:S05]  /*22c10*/  BRA `(.L_x_918) ;  /* 0xffffffb000c07947 */ /* 0x000fea000383ffff */
.L_x_763:
        /* <DEDUP_REMOVED lines=8> */
.L_x_920:
[----:B------:R-:W-:Y:S05]  /*22ca0*/  BSYNC B0 ;  /* 0x0000000000007941 */ /* 0x000fea0003800000 */
.L_x_919:
[----:B------:R-:W-:Y:S01]  /*22cb0*/  IMAD.MOV.U32 R13, RZ, RZ, R16 ;  /* 0x000000ffff0d7224 */ /* 0x000fe200078e0010 */
[----:B------:R-:W-:Y:S01]  /*22cc0*/  MOV R12, 0x1 ;  /* 0x00000001000c7802 */ /* 0x000fe20000000f00 */
[----:B------:R-:W-:Y:S01]  /*22cd0*/  IMAD.MOV.U32 R11, RZ, RZ, 0x1f ;  /* 0x0000001fff0b7424 */ /* 0x000fe200078e00ff */
[----:B------:R-:W-:Y:S02]  /*22ce0*/  MOV R15, 0xffffffff ;  /* 0xffffffff000f7802 */ /* 0x000fe40000000f00 */
[----:B------:R-:W-:Y:S02]  /*22cf0*/  MOV R5, R14 ;  /* 0x0000000e00057202 */ /* 0x000fe40000000f00 */
[----:B------:R-:W-:-:S07]  /*22d00*/  IADD3 R7, R19, R8, RZ ;  /* 0x0000000813077210 */ /* 0x000fce0007ffe0ff */
[----:B------:R-:W-:Y:S05]  /*22d10*/  WARPSYNC.COLLECTIVE R15, `(.L_x_921) ;  /* 0x000000000f087348 */ /* 0x000fea0003c00000 */
[----:B------:R0:W1:Y:S02]  /*22d20*/  SHFL.IDX P6, R14, R13, R12, R11 ;  /* 0x0000000c0d0e7389 */ /* 0x00006400000c000b */
[----:B01----:R-:W-:Y:S01]  /*22d30*/  ENDCOLLECTIVE ;  /* 0x000000000000791b */ /* 0x003fe20003800000 */
.L_x_921:
[----:B------:R-:W-:Y:S02]  /*22d40*/  ULDC UR4, c[0x0][0xc3c] ;  /* 0x00030f0000047ab9 */ /* 0x000fe40000000800 */
[----:B------:R-:W-:-:S13]  /*22d50*/  ISETP.GE.OR P1, PT, R7, UR4, !P0 ;  /* 0x0000000407007c0c */ /* 0x000fda000c726670 */
[----:B------:R-:W0:Y:S01]  /*22d60*/  @!P1 LDC.64 R2, c[0x0][0xc80] ;  /* 0x00032000ff029b82 */ /* 0x000e220000000a00 */
[----:B------:R-:W-:Y:S01]  /*22d70*/  IMAD.MOV.U32 R4, RZ, RZ, RZ ;  /* 0x000000ffff047224 */ /* 0x000fe200078e00ff */
[----:B------:R-:W-:Y:S01]  /*22d80*/  MOV R11, RZ ;  /* 0x000000ff000b7202 */ /* 0x000fe20000000f00 */
        /* <DEDUP_REMOVED lines=13> */
.L_x_922:
[----:B------:R-:W-:Y:S01]  /*22e60*/  IMAD.MOV.U32 R12, RZ, RZ, 0x2 ;  /* 0x00000002ff0c7424 */ /* 0x000fe200078e00ff */
[----:B------:R-:W-:-:S05]  /*22e70*/  SEL R7, R14, RZ, P1 ;  /* 0x000000ff0e077207 */ /* 0x000fca0000800000 */
[----:B------:R-:W-:-:S05]  /*22e80*/  IMAD.IADD R6, R4, 0x1, R7 ;  /* 0x0000000104067824 */ /* 0x000fca00078e0207 */
[----:B------:R-:W-:-:S07]  /*22e90*/  MOV R13, R6 ;  /* 0x00000006000d7202 */ /* 0x000fce0000000f00 */
[----:B------:R-:W-:Y:S05]  /*22ea0*/  WARPSYNC.COLLECTIVE R15, `(.L_x_923) ;  /* 0x000000000f087348 */ /* 0x000fea0003c00000 */
[----:B------:R0:W1:Y:S02]  /*22eb0*/  SHFL.UP P6, R14, R13, R12, R11 ;  /* 0x0400000c0d0e7389 */ /* 0x00006400000c000b */
[----:B01----:R-:W-:Y:S01]  /*22ec0*/  ENDCOLLECTIVE ;  /* 0x000000000000791b */ /* 0x003fe20003800000 */
.L_x_923:
[----:B------:R-:W-:Y:S02]  /*22ed0*/  MOV R12, 0x4 ;  /* 0x00000004000c7802 */ /* 0x000fe40000000f00 */
[----:B------:R-:W-:-:S04]  /*22ee0*/  SEL R7, R14, RZ, P2 ;  /* 0x000000ff0e077207 */ /* 0x000fc80001000000 */
[----:B------:R-:W-:-:S05]  /*22ef0*/  IADD3 R7, R6, R7, RZ ;  /* 0x0000000706077210 */ /* 0x000fca0007ffe0ff */
[----:B------:R-:W-:-:S07]  /*22f00*/  IMAD.MOV.U32 R13, RZ, RZ, R7 ;  /* 0x000000ffff0d7224 */ /* 0x000fce00078e0007 */
[----:B------:R-:W-:Y:S05]  /*22f10*/  WARPSYNC.COLLECTIVE R15, `(.L_x_924) ;  /* 0x000000000f087348 */ /* 0x000fea0003c00000 */
[----:B------:R0:W1:Y:S02]  /*22f20*/  SHFL.UP P6, R14, R13, R12, R11 ;  /* 0x0400000c0d0e7389 */ /* 0x00006400000c000b */
[----:B01----:R-:W-:Y:S01]  /*22f30*/  ENDCOLLECTIVE ;  /* 0x000000000000791b */ /* 0x003fe20003800000 */
.L_x_924:
[----:B------:R-:W-:Y:S01]  /*22f40*/  IMAD.MOV.U32 R12, RZ, RZ, 0x8 ;  /* 0x00000008ff0c7424 */ /* 0x000fe200078e00ff */
[----:B------:R-:W-:-:S05]  /*22f50*/  SEL R2, R14, RZ, P3 ;  /* 0x000000ff0e027207 */ /* 0x000fca0001800000 */
[----:B------:R-:W-:-:S05]  /*22f60*/  IMAD.IADD R2, R7, 0x1, R2 ;  /* 0x0000000107027824 */ /* 0x000fca00078e0202 */
[----:B------:R-:W-:-:S07]  /*22f70*/  MOV R13, R2 ;  /* 0x00000002000d7202 */ /* 0x000fce0000000f00 */
[----:B------:R-:W-:Y:S05]  /*22f80*/  WARPSYNC.COLLECTIVE R15, `(.L_x_925) ;  /* 0x000000000f087348 */ /* 0x000fea0003c00000 */
[----:B------:R0:W1:Y:S02]  /*22f90*/  SHFL.UP P6, R14, R13, R12, R11 ;  /* 0x0400000c0d0e7389 */ /* 0x00006400000c000b */
[----:B01----:R-:W-:Y:S01]  /*22fa0*/  ENDCOLLECTIVE ;  /* 0x000000000000791b */ /* 0x003fe20003800000 */
.L_x_925:
[----:B------:R-:W-:Y:S02]  /*22fb0*/  MOV R12, 0x10 ;  /* 0x00000010000c7802 */ /* 0x000fe40000000f00 */
[----:B------:R-:W-:-:S04]  /*22fc0*/  SEL R3, R14, RZ, P4 ;  /* 0x000000ff0e037207 */ /* 0x000fc80002000000 */
[----:B------:R-:W-:-:S05]  /*22fd0*/  IADD3 R3, R2, R3, RZ ;  /* 0x0000000302037210 */ /* 0x000fca0007ffe0ff */
[----:B------:R-:W-:-:S07]  /*22fe0*/  IMAD.MOV.U32 R13, RZ, RZ, R3 ;  /* 0x000000ffff0d7224 */ /* 0x000fce00078e0003 */
[----:B------:R-:W-:Y:S05]  /*22ff0*/  WARPSYNC.COLLECTIVE R15, `(.L_x_926) ;  /* 0x000000000f087348 */ /* 0x000fea0003c00000 */
[----:B------:R0:W1:Y:S02]  /*23000*/  SHFL.UP P6, R14, R13, R12, R11 ;  /* 0x0400000c0d0e7389 */ /* 0x00006400000c000b */
[----:B01----:R-:W-:Y:S01]  /*23010*/  ENDCOLLECTIVE ;  /* 0x000000000000791b */ /* 0x003fe20003800000 */
.L_x_926:
[----:B------:R-:W-:Y:S01]  /*23020*/  IMAD.MOV.U32 R12, RZ, RZ, 0x1f ;  /* 0x0000001fff0c7424 */ /* 0x000fe200078e00ff */
[----:B------:R-:W-:Y:S02]  /*23030*/  MOV R11, 0x1f ;  /* 0x0000001f000b7802 */ /* 0x000fe40000000f00 */
[----:B------:R-:W-:-:S05]  /*23040*/  SEL R2, R14, RZ, P5 ;  /* 0x000000ff0e027207 */ /* 0x000fca0002800000 */
[----:B------:R-:W-:-:S05]  /*23050*/  IMAD.IADD R2, R3, 0x1, R2 ;  /* 0x0000000103027824 */ /* 0x000fca00078e0202 */
[----:B------:R-:W-:-:S07]  /*23060*/  MOV R13, R2 ;  /* 0x00000002000d7202 */ /* 0x000fce0000000f00 */
[----:B------:R-:W-:Y:S05]  /*23070*/  WARPSYNC.COLLECTIVE R15, `(.L_x_927) ;  /* 0x000000000f087348 */ /* 0x000fea0003c00000 */
[----:B------:R0:W1:Y:S02]  /*23080*/  SHFL.IDX P6, R14, R13, R12, R11 ;  /* 0x0000000c0d0e7389 */ /* 0x00006400000c000b */
[----:B01----:R-:W-:Y:S01]  /*23090*/  ENDCOLLECTIVE ;  /* 0x000000000000791b */ /* 0x003fe20003800000 */
.L_x_927:
[----:B------:R-:W-:Y:S05]  /*230a0*/  BRA `(.L_x_928) ;  /* 0xffffffb000c87947 */ /* 0x000fea000383ffff */
.L_x_768:
[----:B------:R-:W-:Y:S01]  /*230b0*/  BSSY B0, `(.L_x_929) ;  /* 0x0000008000007945 */ /* 0x000fe20003800000 */
[----:B-----5:R-:W-:Y:S01]  /*230c0*/  IMAD.MOV.U32 R13, RZ, RZ, R4 ;  /* 0x000000ffff0d7224 */ /* 0x020fe200078e0004 */
[----:B------:R-:W-:Y:S01]  /*230d0*/  MOV R12, 0x1 ;  /* 0x00000001000c7802 */ /* 0x000fe20000000f00 */
[----:B------:R-:W-:Y:S01]  /*230e0*/  IMAD.MOV.U32 R11, RZ, RZ, RZ ;  /* 0x000000ffff0b7224 */ /* 0x000fe200078e00ff */
[----:B------:R-:W-:-:S07]  /*230f0*/  MOV R15, 0xffffffff ;  /* 0xffffffff000f7802 */ /* 0x000fce0000000f00 */
[----:B0-----:R-:W-:Y:S05]  /*23100*/  WARPSYNC.COLLECTIVE R15, `(.L_x_930) ;  /* 0x000000000f087348 */ /* 0x001fea0003c00000 */
[----:B------:R1:W2:Y:S02]  /*23110*/  SHFL.UP P6, R14, R13, R12, R11 ;  /* 0x0400000c0d0e7389 */ /* 0x0002a400000c000b */
[----:B012---:R-:W-:Y:S01]  /*23120*/  ENDCOLLECTIVE ;  /* 0x000000000000791b */ /* 0x007fe20003800000 */
.L_x_930:
[----:B------:R-:W-:Y:S05]  /*23130*/  BSYNC B0 ;  /* 0x0000000000007941 */ /* 0x000fea0003800000 */
.L_x_929:
[----:B------:R-:W-:Y:S01]  /*23140*/  SEL R13, R14, RZ, P1 ;  /* 0x000000ff0e0d7207 */ /* 0x000fe20000800000 */
[----:B------:R-:W-:Y:S01]  /*23150*/  IMAD.MOV.U32 R11, RZ, RZ, RZ ;  /* 0x000000ffff0b7224 */ /* 0x000fe200078e00ff */
[----:B------:R-:W-:Y:S02]  /*23160*/  MOV R12, 0x2 ;  /* 0x00000002000c7802 */ /* 0x000fe40000000f00 */
[----:B------:R-:W-:Y:S01]  /*23170*/  MOV R15, 0xffffffff ;  /* 0xffffffff000f7802 */ /* 0x000fe20000000f00 */
[----:B------:R-:W-:-:S07]  /*23180*/  IMAD.IADD R13, R4, 0x1, R13 ;  /* 0x00000001040d7824 */ /* 0x000fce00078e020d */
[----:B------:R-:W-:Y:S05]  /*23190*/  WARPSYNC.COLLECTIVE R15, `(.L_x_931) ;  /* 0x000000000f087348 */ /* 0x000fea0003c00000 */
[----:B------:R0:W1:Y:S02]  /*231a0*/  SHFL.UP P6, R14, R13, R12, R11 ;  /* 0x0400000c0d0e7389 */ /* 0x00006400000c000b */
[----:B01----:R-:W-:Y:S01]  /*231b0*/  ENDCOLLECTIVE ;  /* 0x000000000000791b */ /* 0x003fe20003800000 */
.L_x_931:
[----:B------:R-:W-:Y:S01]  /*231c0*/  IMAD.MOV.U32 R12, RZ, RZ, 0x4 ;  /* 0x00000004ff0c7424 */ /* 0x000fe200078e00ff */
[----:B------:R-:W-:-:S05]  /*231d0*/  SEL R0, R14, RZ, P2 ;  /* 0x000000ff0e007207 */ /* 0x000fca0001000000 */
[----:B------:R-:W-:-:S05]  /*231e0*/  IMAD.IADD R0, R13, 0x1, R0 ;  /* 0x000000010d007824 */ /* 0x000fca00078e0200 */
[----:B------:R-:W-:-:S07]  /*231f0*/  MOV R13, R0 ;  /* 0x00000000000d7202 */ /* 0x000fce0000000f00 */
[----:B------:R-:W-:Y:S05]  /*23200*/  WARPSYNC.COLLECTIVE R15, `(.L_x_932) ;  /* 0x000000000f087348 */ /* 0x000fea0003c00000 */
[----:B------:R0:W1:Y:S02]  /*23210*/  SHFL.UP P6, R14, R13, R12, R11 ;  /* 0x0400000c0d0e7389 */ /* 0x00006400000c000b */
[----:B01----:R-:W-:Y:S01]  /*23220*/  ENDCOLLECTIVE ;  /* 0x000000000000791b */ /* 0x003fe20003800000 */
.L_x_932:
[----:B------:R-:W-:Y:S02]  /*23230*/  MOV R12, 0x8 ;  /* 0x00000008000c7802 */ /* 0x000fe40000000f00 */
[----:B------:R-:W-:-:S04]  /*23240*/  SEL R3, R14, RZ, P3 ;  /* 0x000000ff0e037207 */ /* 0x000fc80001800000 */
[----:B------:R-:W-:-:S05]  /*23250*/  IADD3 R2, R0, R3, RZ ;  /* 0x0000000300027210 */ /* 0x000fca0007ffe0ff */
[----:B------:R-:W-:-:S07]  /*23260*/  IMAD.MOV.U32 R13, RZ, RZ, R2 ;  /* 0x000000ffff0d7224 */ /* 0x000fce00078e0002 */
[----:B------:R-:W-:Y:S05]  /*23270*/  WARPSYNC.COLLECTIVE R15, `(.L_x_933) ;  /* 0x000000000f087348 */ /* 0x000fea0003c00000 */
[----:B------:R0:W1:Y:S02]  /*23280*/  SHFL.UP P6, R14, R13, R12, R11 ;  /* 0x0400000c0d0e7389 */ /* 0x00006400000c000b */
[----:B01----:R-:W-:Y:S01]  /*23290*/  ENDCOLLECTIVE ;  /* 0x000000000000791b */ /* 0x003fe20003800000 */
.L_x_933:
[----:B------:R-:W-:Y:S01]  /*232a0*/  IMAD.MOV.U32 R12, RZ, RZ, 0x10 ;  /* 0x00000010ff0c7424 */ /* 0x000fe200078e00ff */
[----:B------:R-:W-:-:S05]  /*232b0*/  SEL R3, R14, RZ, P4 ;  /* 0x000000ff0e037207 */ /* 0x000fca0002000000 */
[----:B------:R-:W-:-:S05]  /*232c0*/  IMAD.IADD R3, R2, 0x1, R3 ;  /* 0x0000000102037824 */ /* 0x000fca00078e0203 */
[----:B------:R-:W-:-:S07]  /*232d0*/  MOV R13, R3 ;  /* 0x00000003000d7202 */ /* 0x000fce0000000f00 */
[----:B------:R-:W-:Y:S05]  /*232e0*/  WARPSYNC.COLLECTIVE R15, `(.L_x_934) ;  /* 0x000000000f087348 */ /* 0x000fea0003c00000 */
[----:B------:R0:W1:Y:S02]  /*232f0*/  SHFL.UP P6, R14, R13, R12, R11 ;  /* 0x0400000c0d0e7389 */ /* 0x00006400000c000b */
[----:B01----:R-:W-:Y:S01]  /*23300*/  ENDCOLLECTIVE ;  /* 0x000000000000791b */ /* 0x003fe20003800000 */
.L_x_934:
[----:B------:R-:W-:Y:S01]  /*23310*/  MOV R12, 0x1f ;  /* 0x0000001f000c7802 */ /* 0x000fe20000000f00 */
[----:B------:R-:W-:Y:S01]  /*23320*/  IMAD.MOV.U32 R11, RZ, RZ, 0x1f ;  /* 0x0000001fff0b7424 */ /* 0x000fe200078e00ff */
[----:B------:R-:W-:-:S04]  /*23330*/  SEL R2, R14, RZ, P5 ;  /* 0x000000ff0e027207 */ /* 0x000fc80002800000 */
[----:B------:R-:W-:-:S05]  /*23340*/  IADD3 R2, R3, R2, RZ ;  /* 0x0000000203027210 */ /* 0x000fca0007ffe0ff */
[----:B------:R-:W-:-:S07]  /*23350*/  IMAD.MOV.U32 R13, RZ, RZ, R2 ;  /* 0x000000ffff0d7224 */ /* 0x000fce00078e0002 */
[----:B------:R-:W-:Y:S05]  /*23360*/  WARPSYNC.COLLECTIVE R15, `(.L_x_935) ;  /* 0x000000000f087348 */ /* 0x000fea0003c00000 */
[----:B------:R0:W1:Y:S02]  /*23370*/  SHFL.IDX P6, R14, R13, R12, R11 ;  /* 0x0000000c0d0e7389 */ /* 0x00006400000c000b */
[----:B01----:R-:W-:Y:S01]  /*23380*/  ENDCOLLECTIVE ;  /* 0x000000000000791b */ /* 0x003fe20003800000 */
.L_x_935:
[----:B------:R-:W-:Y:S05]  /*23390*/  BRA `(.L_x_936) ;  /* 0xffffffb000a87947 */ /* 0x000fea000383ffff */
.L_x_770:
[----:B------:R-:W-:Y:S01]  /*233a0*/  BSSY B0, `(.L_x_937) ;  /* 0x0000006000007945 */ /* 0x000fe20003800000 */
[----:B------:R-:W-:Y:S02]  /*233b0*/  PLOP3.LUT P6, PT, P6, PT, PT, 0x8, 0x0 ;  /* 0x000000000000781c */ /* 0x000fe400037ce170 */
[----:B------:R-:W-:-:S11]  /*233c0*/  MOV R15, 0xffffffff ;  /* 0xffffffff000f7802 */ /* 0x000fd60000000f00 */
[----:B0-----:R-:W-:Y:S05]  /*233d0*/  WARPSYNC.COLLECTIVE R15, `(.L_x_938) ;  /* 0x000000000f087348 */ /* 0x001fea0003c00000 */
[----:B------:R-:W-:Y:S01]  /*233e0*/  VOTE.ANY R14, PT, P6 ;  /* 0x00000000000e7806 */ /* 0x000fe200030e0100 */
[----:B0-----:R-:W-:Y:S06]  /*233f0*/  ENDCOLLECTIVE ;  /* 0x000000000000791b */ /* 0x001fec0003800000 */
.L_x_938:
[----:B------:R-:W-:Y:S05]  /*23400*/  BSYNC B0 ;  /* 0x0000000000007941 */ /* 0x000fea0003800000 */
.L_x_937:
[----:B------:R-:W-:Y:S01]  /*23410*/  IMAD.MOV.U32 R3, RZ, RZ, R14 ;  /* 0x000000ffff037224 */ /* 0x000fe200078e000e */
[----:B------:R-:W-:Y:S01]  /*23420*/  MOV R13, R4 ;  /* 0x00000004000d7202 */ /* 0x000fe20000000f00 */
[----:B------:R-:W-:Y:S01]  /*23430*/  IMAD.MOV.U32 R15, RZ, RZ, -0x1 ;  /* 0xffffffffff0f7424 */ /* 0x000fe200078e00ff */
[----:B------:R-:W-:Y:S01]  /*23440*/  MOV R11, 0x1f ;  /* 0x0000001f000b7802 */ /* 0x000fe20000000f00 */
[----:B------:R-:W0:Y:S02]  /*23450*/  POPC R0, R3 ;  /* 0x0000000300007309 */ /* 0x000e240000000000 */
[----:B0-----:R-:W-:-:S07]  /*23460*/  IMAD.MOV.U32 R12, RZ, RZ, R0 ;  /* 0x000000ffff0c7224 */ /* 0x001fce00078e0000 */
[----:B------:R-:W-:Y:S05]  /*23470*/  WARPSYNC.COLLECTIVE R15, `(.L_x_939) ;  /* 0x000000000f087348 */ /* 0x000fea0003c00000 */
[----:B------:R0:W1:Y:S02]  /*23480*/  SHFL.IDX P6, R14, R13, R12, R11 ;  /* 0x0000000c0d0e7389 */ /* 0x00006400000c000b */
[----:B01----:R-:W-:Y:S01]  /*23490*/  ENDCOLLECTIVE ;  /* 0x000000000000791b */ /* 0x003fe20003800000 */
.L_x_939:
[----:B------:R-:W-:Y:S01]  /*234a0*/  MOV R4, R14 ;  /* 0x0000000e00047202 */ /* 0x000fe20000000f00 */
[----:B------:R-:W-:Y:S06]  /*234b0*/  BRA `(.L_x_940) ;  /* 0xffffffb000987947 */ /* 0x000fec000383ffff */
.L_x_772:
[----:B------:R-:W-:Y:S01]  /*234c0*/  BSSY B0, `(.L_x_941) ;  /* 0x0000007000007945 */ /* 0x000fe20003800000 */
[----:B------:R-:W-:Y:S01]  /*234d0*/  IMAD.MOV.U32 R13, RZ, RZ, R2 ;  /* 0x000000ffff0d7224 */ /* 0x000fe200078e0002 */
[----:B------:R-:W-:Y:S01]  /*234e0*/  MOV R11, 0x1f ;  /* 0x0000001f000b7802 */ /* 0x000fe20000000f00 */
[----:B------:R-:W-:-:S07]  /*234f0*/  IMAD.MOV.U32 R15, RZ, RZ, -0x1 ;  /* 0xffffffffff0f7424 */ /* 0x000fce00078e00ff */
[----:B012---:R-:W-:Y:S05]  /*23500*/  WARPSYNC.COLLECTIVE R15, `(.L_x_942) ;  /* 0x000000000f087348 */ /* 0x007fea0003c00000 */
[----:B------:R3:W4:Y:S02]  /*23510*/  SHFL.IDX P6, R14, R13, R12, R11 ;  /* 0x0000000c0d0e7389 */ /* 0x00072400000c000b */
[----:B01234-:R-:W-:Y:S01]  /*23520*/  ENDCOLLECTIVE ;  /* 0x000000000000791b */ /* 0x01ffe20003800000 */
.L_x_942:
[----:B------:R-:W-:Y:S05]  /*23530*/  BSYNC B0 ;  /* 0x0000000000007941 */ /* 0x000fea0003800000 */
.L_x_941:
[----:B------:R-:W-:Y:S05]  /*23540*/  BRA `(.L_x_771) ;  /* 0xffffffb000907947 */ /* 0x000fea000383ffff */
.L_x_776:
[----:B0-----:R0:W1:Y:S02]  /*23550*/  SYNCS.PHASECHK.TRANS64.TRYWAIT P0, [R5+URZ+0x2a820], R0 ;  /* 0x02a82000050075a7 */ /* 0x001064000800017f */
[----:B-1----:R-:W-:Y:S05]  /*23560*/  @!P0 NANOSLEEP.SYNCS 0x989680 ;  /* 0x009896800000895d */ /* 0x002fea0003900000 */
[----:B------:R-:W1:Y:S02]  /*23570*/  @!P0 SYNCS.PHASECHK.TRANS64 P0, [R5+URZ+0x2a820], R0 ;  /* 0x02a82000050085a7 */ /* 0x000e64000800007f */
[----:B-1----:R-:W-:Y:S05]  /*23580*/  @!P0 BRA `(.L_x_776) ;  /* 0xfffffffc00f08947 */ /* 0x002fea000383ffff */
[----:B------:R-:W-:Y:S05]  /*23590*/  BRA `(.L_x_943) ;  /* 0xffffffb4007c7947 */ /* 0x000fea000383ffff */
.L_x_777:
[----:B------:R-:W1:Y:S01]  /*235a0*/  S2R R2, SR_TID.X ;  /* 0x0000000000027919 */ /* 0x000e620000002100 */
[----:B------:R-:W-:Y:S01]  /*235b0*/  BSSY B0, `(.L_x_944) ;  /* 0x000000a000007945 */ /* 0x000fe20003800000 */
[----:B------:R-:W-:Y:S01]  /*235c0*/  IMAD.MOV.U32 R12, RZ, RZ, RZ ;  /* 0x000000ffff0c7224 */ /* 0x000fe200078e00ff */
[----:B------:R-:W-:Y:S01]  /*235d0*/  MOV R11, 0x1f ;  /* 0x0000001f000b7802 */ /* 0x000fe20000000f00 */
[----:B------:R-:W-:Y:S01]  /*235e0*/  IMAD.MOV.U32 R15, RZ, RZ, -0x1 ;  /* 0xffffffffff0f7424 */ /* 0x000fe200078e00ff */
[----:B-1----:R-:W-:-:S04]  /*235f0*/  SHF.R.U32.HI R2, RZ, 0x5, R2 ;  /* 0x00000005ff027819 */ /* 0x002fc80000011602 */
[----:B------:R-:W-:-:S04]  /*23600*/  LOP3.LUT R2, R2, 0x3, RZ, 0xc0, !PT ;  /* 0x0000000302027812 */ /* 0x000fc800078ec0ff */
[----:B------:R-:W-:-:S07]  /*23610*/  MOV R13, R2 ;  /* 0x00000002000d7202 */ /* 0x000fce0000000f00 */
[----:B0-2---:R-:W-:Y:S05]  /*23620*/  WARPSYNC.COLLECTIVE R15, `(.L_x_945) ;  /* 0x000000000f087348 */ /* 0x005fea0003c00000 */
[----:B------:R1:W3:Y:S02]  /*23630*/  SHFL.IDX P6, R14, R13, R12, R11 ;  /* 0x0000000c0d0e7389 */ /* 0x0002e400000c000b */
[----:B0123--:R-:W-:Y:S01]  /*23640*/  ENDCOLLECTIVE ;  /* 0x000000000000791b */ /* 0x00ffe20003800000 */
.L_x_945:
[----:B------:R-:W-:Y:S05]  /*23650*/  BSYNC B0 ;  /* 0x0000000000007941 */ /* 0x000fea0003800000 */
.L_x_944:
[----:B------:R-:W-:Y:S05]  /*23660*/  BRA `(.L_x_946) ;  /* 0xffffffb400647947 */ /* 0x000fea000383ffff */
.L_x_778:
[----:B------:R-:W-:Y:S01]  /*23670*/  BSSY B0, `(.L_x_947) ;  /* 0x0000006000007945 */ /* 0x000fe20003800000 */
[----:B------:R-:W-:-:S07]  /*23680*/  MOV R15, 0xffffffff ;  /* 0xffffffff000f7802 */ /* 0x000fce0000000f00 */
[----:B0-2---:R-:W-:Y:S05]  /*23690*/  WARPSYNC.COLLECTIVE R15, `(.L_x_948) ;  /* 0x000000000f0c7348 */ /* 0x005fea0003c00000 */
[----:B------:R-:W-:Y:S02]  /*236a0*/  ELECT P6, UR62, PT ;  /* 0x00000000003e782f */ /* 0x000fe400038c0000 */
[----:B------:R-:W-:Y:S01]  /*236b0*/  MOV R14, UR62 ;  /* 0x0000003e000e7c02 */ /* 0x000fe20008000f00 */
[----:B0-2---:R-:W-:Y:S10]  /*236c0*/  ENDCOLLECTIVE ;  /* 0x000000000000791b */ /* 0x005ff40003800000 */
.L_x_948:
[----:B------:R-:W-:Y:S05]  /*236d0*/  BSYNC B0 ;  /* 0x0000000000007941 */ /* 0x000fea0003800000 */
.L_x_947:
[----:B------:R-:W-:Y:S05]  /*236e0*/  BRA `(.L_x_949) ;  /* 0xffffffb400587947 */ /* 0x000fea000383ffff */
.L_x_780:
[----:B0-----:R0:W1:Y:S02]  /*236f0*/  SYNCS.PHASECHK.TRANS64.TRYWAIT P1, [R3+URZ+0x2a840], R2 ;  /* 0x02a84002030075a7 */ /* 0x001064000802017f */
[----:B-1----:R-:W-:Y:S05]  /*23700*/  @!P1 NANOSLEEP.SYNCS 0x989680 ;  /* 0x009896800000995d */ /* 0x002fea0003900000 */
[----:B------:R-:W1:Y:S02]  /*23710*/  @!P1 SYNCS.PHASECHK.TRANS64 P1, [R3+URZ+0x2a840], R2 ;  /* 0x02a84002030095a7 */ /* 0x000e64000802007f */
[----:B-1----:R-:W-:Y:S05]  /*23720*/  @!P1 BRA `(.L_x_780) ;  /* 0xfffffffc00f09947 */ /* 0x002fea000383ffff */
[----:B------:R-:W-:Y:S05]  /*23730*/  BRA `(.L_x_950) ;  /* 0xffffffb400807947 */ /* 0x000fea000383ffff */
.L_x_782:
[----:B-1----:R1:W3:Y:S02]  /*23740*/  SYNCS.PHASECHK.TRANS64.TRYWAIT P1, [R5+URZ+0x2a840], R0 ;  /* 0x02a84000050075a7 */ /* 0x0022e4000802017f */
[----:B---3--:R-:W-:Y:S05]  /*23750*/  @!P1 NANOSLEEP.SYNCS 0x989680 ;  /* 0x009896800000995d */ /* 0x008fea0003900000 */
[----:B------:R-:W3:Y:S02]  /*23760*/  @!P1 SYNCS.PHASECHK.TRANS64 P1, [R5+URZ+0x2a840], R0 ;  /* 0x02a84000050095a7 */ /* 0x000ee4000802007f */
[----:B---3--:R-:W-:Y:S05]  /*23770*/  @!P1 BRA `(.L_x_782) ;  /* 0xfffffffc00f09947 */ /* 0x008fea000383ffff */
[----:B------:R-:W-:Y:S05]  /*23780*/  BRA `(.L_x_951) ;  /* 0xffffffb4008c7947 */ /* 0x000fea000383ffff */
.L_x_784:
[----:B---3--:R3:W4:Y:S02]  /*23790*/  SYNCS.PHASECHK.TRANS64.TRYWAIT P1, [R3+URZ+0x2a860], R2 ;  /* 0x02a86002030075a7 */ /* 0x008724000802017f */
[----:B----4-:R-:W-:Y:S05]  /*237a0*/  @!P1 NANOSLEEP.SYNCS 0x989680 ;  /* 0x009896800000995d */ /* 0x010fea0003900000 */
[----:B------:R-:W4:Y:S02]  /*237b0*/  @!P1 SYNCS.PHASECHK.TRANS64 P1, [R3+URZ+0x2a860], R2 ;  /* 0x02a86002030095a7 */ /* 0x000f24000802007f */
[----:B----4-:R-:W-:Y:S05]  /*237c0*/  @!P1 BRA `(.L_x_784) ;  /* 0xfffffffc00f09947 */ /* 0x010fea000383ffff */
[----:B------:R-:W-:Y:S05]  /*237d0*/  BRA `(.L_x_952) ;  /* 0xffffffb400887947 */ /* 0x000fea000383ffff */
.L_x_953:
        /* <DEDUP_REMOVED lines=10> */
.L_x_15634:


//--------------------- .text._ZN7cutlass13device_kernelIN5flash11enable_sm90INS1_16FlashAttnFwdSm90INS1_25CollectiveMainloopFwdSm90ILi2EN4cute5tupleIJNS5_1CILi1EEES8_S8_EEENS6_IJNS7_ILi128EEENS7_ILi96EEENS7_ILi192EEEEEELi128ENS_6half_tEfNS_4arch4Sm90ELb0ELb1ELb1ELb0ELb1ELb0ELb0ELb1ELb1ELb1ELb0ELb0EEENS1_21CollectiveEpilogueFwdINS6_IJSA_SA_SB_EEES9_SE_SG_Li256ELb0ELb1ELb0ELb0EEENS1_30DynamicPersistentTileSchedulerILi256ELi128ELb0ELb1ELb1EEEEEEEEEvNT_6ParamsE --------------------------
	.section	.text._ZN7cutlass13device_kernelIN5flash11enable_sm90INS1_16FlashAttnFwdSm90INS1_25CollectiveMainloopFwdSm90ILi2EN4cute5tupleIJNS5_1CILi1EEES8_S8_EEENS6_IJNS7_ILi128EEENS7_ILi96EEENS7_ILi192EEEEEELi128ENS_6half_tEfNS_4arch4Sm90ELb0ELb1ELb1ELb0ELb1ELb0ELb0ELb1ELb1ELb1ELb0ELb0EEENS1_21CollectiveEpilogueFwdINS6_IJSA_SA_SB_EEES9_SE_SG_Li256ELb0ELb1ELb0ELb0EEENS1_30DynamicPersistentTileSchedulerILi256ELi128ELb0ELb1ELb1EEEEEEEEEvNT_6ParamsE,"ax",@progbits
	.align	128
.text._ZN7cutlass13device_kernelIN5flash11enable_sm90INS1_16FlashAttnFwdSm90INS1_25CollectiveMainloopFwdSm90ILi2EN4cute5tupleIJNS5_1CILi1EEES8_S8_EEENS6_IJNS7_ILi128EEENS7_ILi96EEENS7_ILi192EEEEEELi128ENS_6half_tEfNS_4arch4Sm90ELb0ELb1ELb1ELb0ELb1ELb0ELb0ELb1ELb1ELb1ELb0ELb0EEENS1_21CollectiveEpilogueFwdINS6_IJSA_SA_SB_EEES9_SE_SG_Li256ELb0ELb1ELb0ELb0EEENS1_30DynamicPersistentTileSchedulerILi256ELi128ELb0ELb1ELb1EEEEEEEEEvNT_6ParamsE:
        .type           _ZN7cutlass13device_kernelIN5flash11enable_sm90INS1_16FlashAttnFwdSm90INS1_25CollectiveMainloopFwdSm90ILi2EN4cute5tupleIJNS5_1CILi1EEES8_S8_EEENS6_IJNS7_ILi128EEENS7_ILi96EEENS7_ILi192EEEEEELi128ENS_6half_tEfNS_4arch4Sm90ELb0ELb1ELb1ELb0ELb1ELb0ELb0ELb1ELb1ELb1ELb0ELb0EEENS1_21CollectiveEpilogueFwdINS6_IJSA_SA_SB_EEES9_SE_SG_Li256ELb0ELb1ELb0ELb0EEENS1_30DynamicPersistentTileSchedulerILi256ELi128ELb0ELb1ELb1EEEEEEEEEvNT_6ParamsE,@function
        .size           _ZN7cutlass13device_kernelIN5flash11enable_sm90INS1_16FlashAttnFwdSm90INS1_25CollectiveMainloopFwdSm90ILi2EN4cute5tupleIJNS5_1CILi1EEES8_S8_EEENS6_IJNS7_ILi128EEENS7_ILi96EEENS7_ILi192EEEEEELi128ENS_6half_tEfNS_4arch4Sm90ELb0ELb1ELb1ELb0ELb1ELb0ELb0ELb1ELb1ELb1ELb0ELb0EEENS1_21CollectiveEpilogueFwdINS6_IJSA_SA_SB_EEES9_SE_SG_Li256ELb0ELb1ELb0ELb0EEENS1_30DynamicPersistentTileSchedulerILi256ELi128ELb0ELb1ELb1EEEEEEEEEvNT_6ParamsE,(.L_x_15635 - _ZN7cutlass13device_kernelIN5flash11enable_sm90INS1_16FlashAttnFwdSm90INS1_25CollectiveMainloopFwdSm90ILi2EN4cute5tupleIJNS5_1CILi1EEES8_S8_EEENS6_IJNS7_ILi128EEENS7_ILi96EEENS7_ILi192EEEEEELi128ENS_6half_tEfNS_4arch4Sm90ELb0ELb1ELb1ELb0ELb1ELb0ELb0ELb1ELb1ELb1ELb0ELb0EEENS1_21CollectiveEpilogueFwdINS6_IJSA_SA_SB_EEES9_SE_SG_Li256ELb0ELb1ELb0ELb0EEENS1_30DynamicPersistentTileSchedulerILi256ELi128ELb0ELb1ELb1EEEEEEEEEvNT_6ParamsE)
        .other          _ZN7cutlass13device_kernelIN5flash11enable_sm90INS1_16FlashAttnFwdSm90INS1_25CollectiveMainloopFwdSm90ILi2EN4cute5tupleIJNS5_1CILi1EEES8_S8_EEENS6_IJNS7_ILi128EEENS7_ILi96EEENS7_ILi192EEEEEELi128ENS_6half_tEfNS_4arch4Sm90ELb0ELb1ELb1ELb0ELb1ELb0ELb0ELb1ELb1ELb1ELb0ELb0EEENS1_21CollectiveEpilogueFwdINS6_IJSA_SA_SB_EEES9_SE_SG_Li256ELb0ELb1ELb0ELb0EEENS1_30DynamicPersistentTileSchedulerILi256ELi128ELb0ELb1ELb1EEEEEEEEEvNT_6ParamsE,@"STO_CUDA_ENTRY STV_DEFAULT"
_ZN7cutlass13device_kernelIN5flash11enable_sm90INS1_16FlashAttnFwdSm90INS1_25CollectiveMainloopFwdSm90ILi2EN4cute5tupleIJNS5_1CILi1EEES8_S8_EEENS6_IJNS7_ILi128EEENS7_ILi96EEENS7_ILi192EEEEEELi128ENS_6half_tEfNS_4arch4Sm90ELb0ELb1ELb1ELb0ELb1ELb0ELb0ELb1ELb1ELb1ELb0ELb0EEENS1_21CollectiveEpilogueFwdINS6_IJSA_SA_SB_EEES9_SE_SG_Li256ELb0ELb1ELb0ELb0EEENS1_30DynamicPersistentTileSchedulerILi256ELi128ELb0ELb1ELb1EEEEEEEEEvNT_6ParamsE:
        /* <DEDUP_REMOVED lines=45> */
.L_x_954:
        /* <DEDUP_REMOVED lines=22> */
.L_x_955:
        /* <DEDUP_REMOVED lines=18> */
.L_x_956:
        /* <DEDUP_REMOVED lines=22> */
.L_x_957:
        /* <DEDUP_REMOVED lines=23> */
.L_x_958:
        /* <DEDUP_REMOVED lines=10> */
.L_x_960:
[----:B------:R-:W-:-:S08]  /*08c0*/  NOP ;  /* 0x0000000000007918 */ /* 0x000fd00000000000 */
[----:B------:R-:W1:Y:S02]  /*08d0*/  USETMAXREG.TRY_ALLOC.CTAPOOL UP0, 0xe8 ;  /* 0x000000e8000079c8 */ /* 0x000e640008000600 */
[----:B-1----:R-:W-:-:S13]  /*08e0*/  PLOP3.LUT P0, PT, PT, PT, UP0, 0x80, 0x0 ;  /* 0x000000000000781c */ /* 0x002fda0003f0f008 */
[----:B------:R-:W-:Y:S05]  /*08f0*/  @!P0 BRA `(.L_x_960) ;  /* 0xfffffffc00f08947 */ /* 0x000fea000383ffff */
[----:B------:R-:W1:Y:S08]  /*0900*/  S2UR UR4, SR_CTAID.X ;  /* 0x00000000000479c3 */ /* 0x000e700000002500 */
[----:B------:R-:W-:Y:S08]  /*0910*/  BAR.ARV 0x4, 0x180 ;  /* 0x0106000000007b1d */ /* 0x000ff00000002000 */
[----:B------:R-:W1:Y:S08]  /*0920*/  LDC R0, c[0x0][0xc38] ;  /* 0x00030e00ff007b82 */ /* 0x000e700000000800 */
[----:B------:R-:W-:Y:S06]  /*0930*/  BAR.ARV 0x8, 0x180 ;  /* 0x0206000000007b1d */ /* 0x000fec0000002000 */
[----:B-1----:R-:W-:-:S13]  /*0940*/  ISETP.LE.AND P0, PT, R0, UR4, PT ;  /* 0x0000000400007c0c */ /* 0x002fda000bf03270 */
[----:B------:R-:W-:Y:S05]  /*0950*/  @P0 EXIT ;  /* 0x000000000000094d */ /* 0x000fea0003800000 */
[----:B------:R-:W2:Y:S01]  /*0960*/  LDL R3, [R1+0x4] ;  /* 0x0000040001037983 */ /* 0x000ea20000100800 */
[----:B------:R-:W-:Y:S01]  /*0970*/  IMAD.U32 R16, RZ, RZ, UR4 ;  /* 0x00000004ff107e24 */ /* 0x000fe2000f8e00ff */
[----:B------:R-:W-:Y:S01]  /*0980*/  UMOV UR39, URZ ;  /* 0x0000003f00277c82 */ /* 0x000fe20008000000 */
[----:B------:R-:W-:Y:S01]  /*0990*/  IMAD.MOV.U32 R166, RZ, RZ, RZ ;  /* 0x000000ffffa67224 */ /* 0x000fe200078e00ff */
[----:B0-----:R-:W0:Y:S01]  /*09a0*/  S2R R2, SR_TID.X ;  /* 0x0000000000027919 */ /* 0x001e220000002100 */
[----:B------:R-:W-:Y:S01]  /*09b0*/  UMOV UR38, URZ ;  /* 0x0000003f00267c82 */ /* 0x000fe20008000000 */
[----:B0-----:R-:W-:Y:S01]  /*09c0*/  VIADD R174, R2, 0xffffff80 ;  /* 0xffffff8002ae7836 */ /* 0x001fe20000000000 */
[----:B--2---:R-:W-:-:S04]  /*09d0*/  R2UR UR5, R3 ;  /* 0x00000000030572ca */ /* 0x004fc800000e0000 */
[----:B------:R-:W-:-:S04]  /*09e0*/  SHF.R.S32.HI R3, RZ, 0x1f, R174 ;  /* 0x0000001fff037819 */ /* 0x000fc800000114ae */
[CC--:B------:R-:W-:Y:S02]  /*09f0*/  LEA.HI R0, R3.reuse, R174.reuse, RZ, 0x7 ;  /* 0x000000ae03007211 */ /* 0x0c0fe400078f38ff */
[CC--:B------:R-:W-:Y:S02]  /*0a00*/  LEA.HI R4, R3.reuse, R174.reuse, RZ, 0x5 ;  /* 0x000000ae03047211 */ /* 0x0c0fe400078f28ff */
[----:B------:R-:W-:Y:S02]  /*0a10*/  LOP3.LUT R167, R0, 0xffffff80, RZ, 0xc0, !PT ;  /* 0xffffff8000a77812 */ /* 0x000fe400078ec0ff */
[CC--:B------:R-:W-:Y:S01]  /*0a20*/  LEA.HI R2, R3.reuse, R174.reuse, RZ, 0x4 ;  /* 0x000000ae03027211 */ /* 0x0c0fe200078f20ff */
[----:B------:R-:W-:Y:S01]  /*0a30*/  IMAD.SHL.U32 R4, R4, 0x20, RZ ;  /* 0x0000002004047824 */ /* 0x000fe200078e00ff */
[----:B------:R-:W-:Y:S01]  /*0a40*/  LEA.HI R11, R3, R174, RZ, 0x2 ;  /* 0x000000ae030b7211 */ /* 0x000fe200078f10ff */
[----:B------:R-:W-:Y:S01]  /*0a50*/  IMAD.IADD R167, R174, 0x1, -R167 ;  /* 0x00000001aea77824 */ /* 0x000fe200078e0aa7 */
[----:B------:R-:W-:Y:S01]  /*0a60*/  LOP3.LUT R5, R2, 0x3fffff0, RZ, 0xc0, !PT ;  /* 0x03fffff002057812 */ /* 0x000fe200078ec0ff */
[----:B------:R-:W-:Y:S01]  /*0a70*/  ULOP3.LUT UR61, UR5, 0x1, URZ, 0xfc, !UPT ;  /* 0x00000001053d7892 */ /* 0x000fe2000f8efc3f */
[----:B------:R-:W-:-:S02]  /*0a80*/  LOP3.LUT R11, R11, 0xfffffffc, RZ, 0xc0, !PT ;  /* 0xfffffffc0b0b7812 */ /* 0x000fc400078ec0ff */
[----:B------:R-:W-:Y:S01]  /*0a90*/  SHF.R.S32.HI R6, RZ, 0x1f, R167 ;  /* 0x0000001fff067819 */ /* 0x000fe200000114a7 */
[C---:B------:R-:W-:Y:S01]  /*0aa0*/  IMAD.IADD R5, R174.reuse, 0x1, -R5 ;  /* 0x00000001ae057824 */ /* 0x040fe200078e0a05 */
[----:B------:R-:W-:Y:S01]  /*0ab0*/  LEA.HI R3, R3, R174, RZ, 0x3 ;  /* 0x000000ae03037211 */ /* 0x000fe200078f18ff */
[----:B------:R-:W-:Y:S01]  /*0ac0*/  IMAD.IADD R11, R174, 0x1, -R11 ;  /* 0x00000001ae0b7824 */ /* 0x000fe200078e0a0b */
[----:B------:R-:W-:Y:S02]  /*0ad0*/  LEA.HI R8, R6, R167, RZ, 0x2 ;  /* 0x000000a706087211 */ /* 0x000fe400078f10ff */
[----:B------:R-:W-:Y:S02]  /*0ae0*/  SHF.R.S32.HI R169, RZ, 0x7, R0 ;  /* 0x00000007ffa97819 */ /* 0x000fe40000011400 */
[--C-:B------:R-:W-:Y:S02]  /*0af0*/  SHF.R.S32.HI R9, RZ, 0x2, R8.reuse ;  /* 0x00000002ff097819 */ /* 0x100fe40000011408 */
[----:B------:R-:W-:-:S02]  /*0b00*/  SHF.R.S32.HI R10, RZ, 0x1f, R8 ;  /* 0x0000001fff0a7819 */ /* 0x000fc40000011408 */
[----:B------:R-:W-:Y:S02]  /*0b10*/  LOP3.LUT R4, R4, 0xfffffc00, RZ, 0xc0, !PT ;  /* 0xfffffc0004047812 */ /* 0x000fe400078ec0ff */
[----:B------:R-:W-:Y:S02]  /*0b20*/  LEA.HI R10, R10, R9, RZ, 0x3 ;  /* 0x000000090a0a7211 */ /* 0x000fe400078f18ff */
[----:B------:R-:W-:Y:S01]  /*0b30*/  LOP3.LUT R163, R3, 0xfffffff8, RZ, 0xc0, !PT ;  /* 0xfffffff803a37812 */ /* 0x000fe200078ec0ff */
[----:B------:R-:W-:Y:S01]  /*0b40*/  IMAD R5, R5, 0x40, R4 ;  /* 0x0000004005057824 */ /* 0x000fe200078e0204 */
[----:B------:R-:W-:Y:S02]  /*0b50*/  SHF.R.S32.HI R7, RZ, 0x4, R2 ;  /* 0x00000004ff077819 */ /* 0x000fe40000011402 */
[----:B------:R-:W-:Y:S01]  /*0b60*/  LOP3.LUT R10, R10, 0xfffffff8, RZ, 0xc0, !PT ;  /* 0xfffffff80a0a7812 */ /* 0x000fe200078ec0ff */
[----:B------:R-:W-:Y:S01]  /*0b70*/  IMAD.IADD R163, R174, 0x1, -R163 ;  /* 0x00000001aea37824 */ /* 0x000fe200078e0aa3 */
[----:B------:R-:W-:-:S02]  /*0b80*/  LEA.HI R6, R6, R167, RZ, 0x5 ;  /* 0x000000a706067211 */ /* 0x000fc400078f28ff */
[----:B------:R-:W-:Y:S01]  /*0b90*/  LEA.HI R0, R0, R169, RZ, 0x1 ;  /* 0x000000a900007211 */ /* 0x000fe200078f08ff */
[----:B------:R-:W-:Y:S01]  /*0ba0*/  IMAD.IADD R9, R9, 0x1, -R10 ;  /* 0x0000000109097824 */ /* 0x000fe200078e0a0a */
[----:B------:R-:W-:Y:S01]  /*0bb0*/  LEA.HI R2, R2, R7, RZ, 0x1 ;  /* 0x0000000702027211 */ /* 0x000fe200078f08ff */
[----:B------:R-:W-:Y:S01]  /*0bc0*/  IMAD.SHL.U32 R160, R163, 0x8, RZ ;  /* 0x00000008a3a07824 */ /* 0x000fe200078e00ff */
[----:B------:R-:W-:Y:S02]  /*0bd0*/  SHF.R.S32.HI R6, RZ, 0x5, R6 ;  /* 0x00000005ff067819 */ /* 0x000fe40000011406 */
[----:B------:R-:W-:Y:S01]  /*0be0*/  LEA.HI R4, R11, R11, RZ, 0x1 ;  /* 0x0000000b0b047211 */ /* 0x000fe200078f08ff */
[----:B------:R-:W-:Y:S01]  /*0bf0*/  VIADD R161, R160, 0x40 ;  /* 0x00000040a0a17836 */ /* 0x000fe20000000000 */
[----:B------:R-:W-:Y:S01]  /*0c00*/  LOP3.LUT R0, R0, 0x3fffffe, RZ, 0xc0, !PT ;  /* 0x03fffffe00007812 */ /* 0x000fe200078ec0ff */
[----:B------:R-:W-:Y:S01]  /*0c10*/  IMAD R9, R6, 0x10, R9 ;  /* 0x0000001006097824 */ /* 0x000fe200078e0209 */
[----:B------:R-:W-:-:S02]  /*0c20*/  LOP3.LUT R2, R2, 0x1ffffffe, RZ, 0xc0, !PT ;  /* 0x1ffffffe02027812 */ /* 0x000fc400078ec0ff */
[----:B------:R-:W-:Y:S01]  /*0c30*/  LOP3.LUT R4, R4, 0x1ffffffe, RZ, 0xc0, !PT ;  /* 0x1ffffffe04047812 */ /* 0x000fe200078ec0ff */
[----:B------:R-:W-:Y:S01]  /*0c40*/  IMAD.IADD R0, R169, 0x1, -R0 ;  /* 0x00000001a9007824 */ /* 0x000fe200078e0a00 */
[----:B------:R-:W-:Y:S01]  /*0c50*/  LOP3.LUT R18, R8, 0x7ffffffc, RZ, 0xc0, !PT ;  /* 0x7ffffffc08127812 */ /* 0x000fe200078ec0ff */
[----:B------:R-:W-:Y:S01]  /*0c60*/  IMAD.IADD R2, R7, 0x1, -R2 ;  /* 0x0000000107027824 */ /* 0x000fe200078e0a02 */
[----:B------:R-:W-:Y:S01]  /*0c70*/  SHF.R.S32.HI R165, RZ, 0x3, R3 ;  /* 0x00000003ffa57819 */ /* 0x000fe20000011403 */
[----:B------:R-:W-:Y:S01]  /*0c80*/  IMAD.IADD R11, R11, 0x1, -R4 ;  /* 0x000000010b0b7824 */ /* 0x000fe200078e0a04 */
[----:B------:R-:W-:Y:S01]  /*0c90*/  SHF.R.S32.HI R173, RZ, 0x1f, R160 ;  /* 0x0000001fffad7819 */ /* 0x000fe200000114a0 */
[----:B------:R-:W-:Y:S01]  /*0ca0*/  IMAD R170, R0, 0x40, R9 ;  /* 0x0000004000aa7824 */ /* 0x000fe200078e0209 */
[----:B------:R-:W-:Y:S01]  /*0cb0*/  SHF.R.S32.HI R172, RZ, 0x1f, R161 ;  /* 0x0000001fffac7819 */ /* 0x000fe200000114a1 */
[----:B------:R-:W-:Y:S02]  /*0cc0*/  IMAD R171, R2, 0x8, R5 ;  /* 0x0000000802ab7824 */ /* 0x000fe400078e0205 */
[----:B------:R-:W-:-:S02]  /*0cd0*/  IMAD.IADD R18, R167, 0x1, -R18 ;  /* 0x00000001a7127824 */ /* 0x000fc400078e0a12 */
[----:B------:R-:W-:-:S07]  /*0ce0*/  IMAD R22, R11, 0x8, R170 ;  /* 0x000000080b167824 */ /* 0x000fce00078e02aa */
.L_x_1065:
[----:B0--34-:R-:W0:Y:S01]  /*0cf0*/  LDC R3, c[0x0][0xc60] ;  /* 0x00031800ff037b82 */ /* 0x019e220000000800 */
[----:B------:R-:W-:Y:S01]  /*0d00*/  IMAD.MOV.U32 R0, RZ, RZ, R16 ;  /* 0x000000ffff007224 */ /* 0x000fe200078e0010 */
[----:B------:R-:W-:Y:S01]  /*0d10*/  ULDC UR4, c[0x0][0xc78] ;  /* 0x00031e0000047ab9 */ /* 0x000fe20000000800 */
[----:B0-----:R-:W-:-:S13]  /*0d20*/  ISETP.NE.AND P0, PT, R3, 0x1, PT ;  /* 0x000000010300780c */ /* 0x001fda0003f05270 */
[----:B-----5:R-:W0:Y:S08]  /*0d30*/  @P0 LDC R5, c[0x0][0xc64] ;  /* 0x00031900ff050b82 */ /* 0x020e300000000800 */
[----:B------:R-:W1:Y:S01]  /*0d40*/  @P0 LDC R7, c[0x0][0xc68] ;  /* 0x00031a00ff070b82 */ /* 0x000e620000000800 */
[----:B0-----:R-:W-:-:S05]  /*0d50*/  @P0 IMAD.HI.U32 R2, R16, R5, RZ ;  /* 0x0000000510020227 */ /* 0x001fca00078e00ff */
[----:B-1----:R-:W-:-:S04]  /*0d60*/  @P0 SHF.R.U32.HI R0, RZ, R7, R2 ;  /* 0x00000007ff000219 */ /* 0x002fc80000011602 */
[----:B------:R-:W-:Y:S01]  /*0d70*/  ISETP.GE.AND P0, PT, R0, UR4, PT ;  /* 0x0000000400007c0c */ /* 0x000fe2000bf06270 */
[----:B------:R-:W-:-:S04]  /*0d80*/  IMAD.MOV R2, RZ, RZ, -R0 ;  /* 0x000000ffff027224 */ /* 0x000fc800078e0a00 */
[----:B------:R-:W-:-:S08]  /*0d90*/  IMAD R11, R3, R2, R16 ;  /* 0x00000002030b7224 */ /* 0x000fd000078e0210 */
[----:B--2---:R-:W-:Y:S05]  /*0da0*/  @!P0 BRA `(.L_x_961) ;  /* 0x0000000000208947 */ /* 0x004fea0003800000 */
[----:B------:R-:W0:Y:S01]  /*0db0*/  LDC R3, c[0x0][0xc6c] ;  /* 0x00031b00ff037b82 */ /* 0x000e220000000800 */
[----:B------:R-:W-:Y:S01]  /*0dc0*/  IMAD.MOV.U32 R2, RZ, RZ, R11 ;  /* 0x000000ffff027224 */ /* 0x000fe200078e000b */
[----:B0-----:R-:W-:-:S13]  /*0dd0*/  ISETP.NE.AND P0, PT, R3, 0x1, PT ;  /* 0x000000010300780c */ /* 0x001fda0003f05270 */
[----:B------:R-:W0:Y:S02]  /*0de0*/  @P0 LDC.64 R4, c[0x0][0xc70] ;  /* 0x00031c00ff040b82 */ /* 0x000e240000000a00 */
[----:B0-----:R-:W-:-:S05]  /*0df0*/  @P0 IMAD.HI.U32 R4, R11, R4, RZ ;  /* 0x000000040b040227 */ /* 0x001fca00078e00ff */
[----:B------:R-:W-:-:S05]  /*0e00*/  @P0 SHF.R.U32.HI R2, RZ, R5, R4 ;  /* 0x00000005ff020219 */ /* 0x000fca0000011604 */
[----:B------:R-:W-:Y:S01]  /*0e10*/  IMAD R3, R2, R3, RZ ;  /* 0x0000000302037224 */ /* 0x000fe200078e02ff */
[----:B------:R-:W-:Y:S06]  /*0e20*/  BRA `(.L_x_962) ;  /* 0x00000000001c7947 */ /* 0x000fec0003800000 */
.L_x_961:
[----:B------:R-:W0:Y:S01]  /*0e30*/  LDC R3, c[0x0][0xc54] ;  /* 0x00031500ff037b82 */ /* 0x000e220000000800 */
[----:B------:R-:W-:Y:S01]  /*0e40*/  IMAD.MOV.U32 R2, RZ, RZ, R11 ;  /* 0x000000ffff027224 */ /* 0x000fe200078e000b */
[----:B0-----:R-:W-:-:S13]  /*0e50*/  ISETP.NE.AND P0, PT, R3, 0x1, PT ;  /* 0x000000010300780c */ /* 0x001fda0003f05270 */
[----:B------:R-:W0:Y:S02]  /*0e60*/  @P0 LDC.64 R4, c[0x0][0xc58] ;  /* 0x00031600ff040b82 */ /* 0x000e240000000a00 */
[----:B0-----:R-:W-:-:S05]  /*0e70*/  @P0 IMAD.HI.U32 R4, R11, R4, RZ ;  /* 0x000000040b040227 */ /* 0x001fca00078e00ff */
[----:B------:R-:W-:-:S05]  /*0e80*/  @P0 SHF.R.U32.HI R2, RZ, R5, R4 ;  /* 0x00000005ff020219 */ /* 0x000fca0000011604 */
[----:B------:R-:W-:-:S07]  /*0e90*/  IMAD R3, R2, R3, RZ ;  /* 0x0000000302037224 */ /* 0x000fce00078e02ff */
.L_x_962:
[----:B------:R-:W0:Y:S01]  /*0ea0*/  LDC R164, c[0x0][0xc48] ;  /* 0x00031200ffa47b82 */ /* 0x000e220000000800 */
[----:B------:R-:W-:Y:S01]  /*0eb0*/  LOP3.LUT R2, RZ, R2, RZ, 0x33, !PT ;  /* 0x00000002ff027212 */ /* 0x000fe200078e33ff */
[----:B------:R-:W-:Y:S01]  /*0ec0*/  ULDC UR4, c[0x0][0xc3c] ;  /* 0x00030f0000047ab9 */ /* 0x000fe20000000800 */
[----:B------:R-:W-:Y:S01]  /*0ed0*/  IMAD.IADD R3, R11, 0x1, -R3 ;  /* 0x000000010b037824 */ /* 0x000fe200078e0a03 */
[----:B------:R-:W-:Y:S01]  /*0ee0*/  ULDC UR6, c[0x0][0xc54] ;  /* 0x0003150000067ab9 */ /* 0x000fe20000000800 */
[----:B------:R-:W-:Y:S01]  /*0ef0*/  LOP3.LUT R19, R19, 0xffefffff, RZ, 0xc0, !PT ;  /* 0xffefffff13137812 */ /* 0x000fe200078ec0ff */
[----:B------:R-:W-:Y:S01]  /*0f00*/  VIADD R2, R2, UR4 ;  /* 0x0000000402027c36 */ /* 0x000fe20008000000 */
[----:B------:R-:W-:Y:S01]  /*0f10*/  ULDC.64 UR4, c[0x0][0x418] ;  /* 0x0001060000047ab9 */ /* 0x000fe20000000a00 */
[----:B------:R-:W1:Y:S01]  /*0f20*/  LDC R168, c[0x0][0x448] ;  /* 0x00011200ffa87b82 */ /* 0x000e620000000800 */
[----:B------:R-:W-:Y:S01]  /*0f30*/  ISETP.NE.U32.AND P0, PT, RZ, UR4, PT ;  /* 0x00000004ff007c0c */ /* 0x000fe2000bf05070 */
[----:B------:R-:W-:-:S02]  /*0f40*/  IMAD.SHL.U32 R17, R2, 0x80, RZ ;  /* 0x0000008002117824 */ /* 0x000fc400078e00ff */
[----:B------:R-:W-:Y:S01]  /*0f50*/  IMAD R14, R0, UR6, R3 ;  /* 0x00000006000e7c24 */ /* 0x000fe2000f8e0203 */
[----:B------:R-:W-:Y:S01]  /*0f60*/  ISETP.NE.AND.EX P0, PT, RZ, UR5, PT, P0 ;  /* 0x00000005ff007c0c */ /* 0x000fe2000bf05300 */
[----:B------:R-:W-:Y:S02]  /*0f70*/  VIADD R2, R17, 0x7f ;  /* 0x0000007f11027836 */ /* 0x000fe40000000000 */
[----:B------:R-:W2:Y:S01]  /*0f80*/  LDC.64 R12, c[0x0][0x9e0] ;  /* 0x00027800ff0c7b82 */ /* 0x000ea20000000a00 */
[----:B------:R-:W-:Y:S01]  /*0f90*/  IMAD.MOV.U32 R162, RZ, RZ, R14 ;  /* 0x000000ffffa27224 */ /* 0x000fe200078e000e */
[----:B0-----:R-:W-:-:S06]  /*0fa0*/  ISETP.NE.AND P1, PT, R164, 0x1, PT ;  /* 0x00000001a400780c */ /* 0x001fcc0003f25270 */
[----:B------:R-:W0:Y:S01]  /*0fb0*/  LDC R10, c[0x0][0x288] ;  /* 0x0000a200ff0a7b82 */ /* 0x000e220000000800 */
[----:B-1----:R-:W-:-:S07]  /*0fc0*/  ISETP.NE.AND P3, PT, R168, 0x1, PT ;  /* 0x00000001a800780c */ /* 0x002fce0003f65270 */
[----:B------:R-:W1:Y:S01]  /*0fd0*/  LDC R73, c[0x0][0x424] ;  /* 0x00010900ff497b82 */ /* 0x000e620000000800 */
[----:B--2---:R-:W-:-:S07]  /*0fe0*/  ISETP.GE.AND P2, PT, R13, 0x1, PT ;  /* 0x000000010d00780c */ /* 0x004fce0003f46270 */
[----:B------:R-:W2:Y:S01]  /*0ff0*/  @P1 LDC R5, c[0x0][0xc4c] ;  /* 0x00031300ff051b82 */ /* 0x000ea20000000800 */
[----:B------:R-:W-:-:S07]  /*1000*/  @P3 LOP3.LUT R19, R19, 0x100000, RZ, 0xfc, !PT ;  /* 0x0010000013133812 */ /* 0x000fce00078efcff */
[----:B------:R-:W3:Y:S01]  /*1010*/  @P3 LDC R9, c[0x0][0x44c] ;  /* 0x00011300ff093b82 */ /* 0x000ee20000000800 */
[----:B0-----:R-:W-:Y:S02]  /*1020*/  IADD3 R4, -R10, 0x1, RZ ;  /* 0x000000010a047810 */ /* 0x001fe40007ffe1ff */
[----:B------:R-:W-:-:S04]  /*1030*/  LOP3.LUT R19, R19, 0xfff7ffff, RZ, 0xc0, !PT ;  /* 0xfff7ffff13137812 */ /* 0x000fc800078ec0ff */
[----:B------:R-:W-:Y:S01]  /*1040*/  @P2 LOP3.LUT R19, R19, 0x80000, RZ, 0xfc, !PT ;  /* 0x0008000013132812 */ /* 0x000fe200078efcff */
[----:B------:R-:W0:Y:S01]  /*1050*/  @P1 LDC R7, c[0x0][0xc50] ;  /* 0x00031400ff071b82 */ /* 0x000e220000000800 */
[----:B-1----:R-:W-:-:S07]  /*1060*/  SEL R73, R73, 0x1, P0 ;  /* 0x0000000149497807 */ /* 0x002fce0000000000 */
[----:B------:R-:W1:Y:S01]  /*1070*/  @P3 LDC R6, c[0x0][0x450] ;  /* 0x00011400ff063b82 */ /* 0x000e620000000800 */
[----:B--2---:R-:W-:-:S07]  /*1080*/  @P1 IMAD.HI.U32 R0, R14, R5, RZ ;  /* 0x000000050e001227 */ /* 0x004fce00078e00ff */
[----:B------:R-:W2:Y:S01]  /*1090*/  LDC R8, c[0x0][0x2f0] ;  /* 0x0000bc00ff087b82 */ /* 0x000ea20000000800 */
[----:B---3--:R-:W-:Y:S01]  /*10a0*/  @P3 IMAD.HI.U32 R3, R2, R9, RZ ;  /* 0x0000000902033227 */ /* 0x008fe200078e00ff */
[----:B0-----:R-:W-:-:S04]  /*10b0*/  @P1 SHF.R.U32.HI R162, RZ, R7, R0 ;  /* 0x00000007ffa21219 */ /* 0x001fc80000011600 */
[----:B-1----:R-:W-:Y:S01]  /*10c0*/  @P3 SHF.R.U32.HI R2, RZ, R6, R3 ;  /* 0x00000006ff023219 */ /* 0x002fe20000011603 */
[----:B------:R-:W-:-:S04]  /*10d0*/  IMAD.MOV R3, RZ, RZ, -R162 ;  /* 0x000000ffff037224 */ /* 0x000fc800078e0aa2 */
[----:B------:R-:W-:Y:S02]  /*10e0*/  IMAD R164, R164, R3, R14 ;  /* 0x00000003a4a47224 */ /* 0x000fe400078e020e */
[CC--:B--2---:R-:W-:Y:S02]  /*10f0*/  IMAD R5, R73.reuse, R8.reuse, R4 ;  /* 0x0000000849057224 */ /* 0x0c4fe400078e0204 */
[----:B------:R-:W-:Y:S02]  /*1100*/  IMAD R16, R73, R8, RZ ;  /* 0x0000000849107224 */ /* 0x000fe400078e02ff */
[----:B------:R-:W-:-:S04]  /*1110*/  IMAD.IADD R7, R5, 0x1, R2 ;  /* 0x0000000105077824 */ /* 0x000fc800078e0202 */
[----:B------:R-:W-:Y:S01]  /*1120*/  IMAD.IADD R0, R7, 0x1, R12 ;  /* 0x0000000107007824 */ /* 0x000fe200078e020c */
[----:B------:R-:W-:Y:S06]  /*1130*/  @!P2 BRA `(.L_x_963) ;  /* 0x000000000040a947 */ /* 0x000fec0003800000 */
[C---:B------:R-:W-:Y:S01]  /*1140*/  ISETP.GT.AND P0, PT, R7.reuse, RZ, PT ;  /* 0x000000ff0700720c */ /* 0x040fe20003f04270 */
[----:B------:R-:W-:-:S12]  /*1150*/  VIADD R2, R7, 0xffffffff ;  /* 0xffffffff07027836 */ /* 0x000fd80000000000 */
[----:B------:R-:W-:Y:S05]  /*1160*/  @P0 BRA `(.L_x_964) ;  /* 0x00000000001c0947 */ /* 0x000fea0003800000 */
[----:B------:R-:W-:Y:S01]  /*1170*/  ISETP.NE.AND P0, PT, R13, 0x1, PT ;  /* 0x000000010d00780c */ /* 0x000fe20003f05270 */
[----:B------:R-:W-:-:S12]  /*1180*/  IMAD.MOV R3, RZ, RZ, -R7 ;  /* 0x000000ffff037224 */ /* 0x000fd800078e0a07 */
[----:B------:R-:W0:Y:S02]  /*1190*/  @P0 LDC.64 R4, c[0x0][0x9e8] ;  /* 0x00027a00ff040b82 */ /* 0x000e240000000a00 */
[----:B0-----:R-:W-:-:S05]  /*11a0*/  @P0 IMAD.HI.U32 R2, R3, R4, RZ ;  /* 0x0000000403020227 */ /* 0x001fca00078e00ff */
[----:B------:R-:W-:-:S04]  /*11b0*/  @P0 SHF.R.U32.HI R3, RZ, R5, R2 ;  /* 0x00000005ff030219 */ /* 0x000fc80000011602 */
[----:B------:R-:W-:Y:S01]  /*11c0*/  LOP3.LUT R2, RZ, R3, RZ, 0x33, !PT ;  /* 0x00000003ff027212 */ /* 0x000fe200078e33ff */
[----:B------:R-:W-:Y:S06]  /*11d0*/  BRA `(.L_x_965) ;  /* 0x0000000000107947 */ /* 0x000fec0003800000 */
.L_x_964:
[----:B------:R-:W-:-:S13]  /*11e0*/  ISETP.NE.AND P0, PT, R13, 0x1, PT ;  /* 0x000000010d00780c */ /* 0x000fda0003f05270 */
[----:B------:R-:W0:Y:S02]  /*11f0*/  @P0 LDC.64 R4, c[0x0][0x9e8] ;  /* 0x00027a00ff040b82 */ /* 0x000e240000000a00 */
[----:B0-----:R-:W-:-:S05]  /*1200*/  @P0 IMAD.HI.U32 R4, R2, R4, RZ ;  /* 0x0000000402040227 */ /* 0x001fca00078e00ff */
[----:B------:R-:W-:-:S07]  /*1210*/  @P0 SHF.R.U32.HI R2, RZ, R5, R4 ;  /* 0x00000005ff020219 */ /* 0x000fce0000011604 */
.L_x_965:
[----:B------:R-:W-:-:S05]  /*1220*/  IMAD R3, R2, R13, R13 ;  /* 0x0000000d02037224 */ /* 0x000fca00078e020d */
[----:B------:R-:W-:-:S07]  /*1230*/  VIMNMX R0, R0, R3, PT ;  /* 0x0000000300007248 */ /* 0x000fce0003fe0100 */
.L_x_963:
[----:B------:R-:W0:Y:S01]  /*1240*/  @P3 LDC R6, c[0x0][0x44c] ;  /* 0x00011300ff063b82 */ /* 0x000e220000000800 */
[----:B------:R-:W-:Y:S01]  /*1250*/  VIADD R2, R0, 0x5f ;  /* 0x0000005f00027836 */ /* 0x000fe20000000000 */
[----:B------:R-:W-:Y:S01]  /*1260*/  ULDC UR4, c[0x0][0x9dc] ;  /* 0x0002770000047ab9 */ /* 0x000fe20000000800 */
[----:B------:R-:W-:Y:S02]  /*1270*/  IMAD R0, R73, R8, 0x5f ;  /* 0x0000005f49007424 */ /* 0x000fe400078e0208 */
[----:B------:R-:W-:-:S03]  /*1280*/  IMAD.HI R2, R2, 0x2aaaaaab, RZ ;  /* 0x2aaaaaab02027827 */ /* 0x000fc600078e02ff */
[----:B------:R-:W1:Y:S01]  /*1290*/  @P3 LDC R7, c[0x0][0x450] ;  /* 0x00011400ff073b82 */ /* 0x000e620000000800 */
[----:B------:R-:W-:Y:S01]  /*12a0*/  IMAD.HI R0, R0, 0x2aaaaaab, RZ ;  /* 0x2aaaaaab00007827 */ /* 0x000fe200078e02ff */
[----:B------:R-:W-:-:S03]  /*12b0*/  SHF.R.U32.HI R5, RZ, 0x1f, R2 ;  /* 0x0000001fff057819 */ /* 0x000fc60000011602 */
[----:B------:R-:W-:Y:S01]  /*12c0*/  IMAD.MOV.U32 R4, RZ, RZ, R17 ;  /* 0x000000ffff047224 */ /* 0x000fe200078e0011 */
[----:B------:R-:W-:Y:S01]  /*12d0*/  SHF.R.U32.HI R3, RZ, 0x1f, R0 ;  /* 0x0000001fff037819 */ /* 0x000fe20000011600 */
[----:B------:R-:W-:Y:S01]  /*12e0*/  IMAD R73, R73, R8, -R10 ;  /* 0x0000000849497224 */ /* 0x000fe200078e0a0a */
[----:B------:R-:W-:Y:S02]  /*12f0*/  LEA.HI.SX32 R72, R2, R5, 0x1c ;  /* 0x0000000502487211 */ /* 0x000fe400078fe2ff */
[----:B------:R-:W-:-:S04]  /*1300*/  LEA.HI.SX32 R3, R0, R3, 0x1c ;  /* 0x0000000300037211 */ /* 0x000fc800078fe2ff */
[----:B------:R-:W-:Y:S01]  /*1310*/  VIMNMX R72, R3, R72, PT ;  /* 0x0000004803487248 */ /* 0x000fe20003fe0100 */
[----:B0-----:R-:W-:-:S05]  /*1320*/  @P3 IMAD.HI.U32 R6, R17, R6, RZ ;  /* 0x0000000611063227 */ /* 0x001fca00078e00ff */
[----:B-1----:R-:W-:-:S05]  /*1330*/  @P3 SHF.R.U32.HI R4, RZ, R7, R6 ;  /* 0x00000007ff043219 */ /* 0x002fca0000011606 */
[----:B------:R-:W-:-:S04]  /*1340*/  IMAD.IADD R0, R73, 0x1, R4 ;  /* 0x0000000149007824 */ /* 0x000fc800078e0204 */
[----:B------:R-:W-:Y:S01]  /*1350*/  VIADD R2, R0, -UR4 ;  /* 0x8000000400027c36 */ /* 0x000fe20008000000 */
[----:B------:R-:W-:Y:S06]  /*1360*/  @!P2 BRA `(.L_x_966) ;  /* 0x00000000003ca947 */ /* 0x000fec0003800000 */
[----:B------:R-:W-:-:S13]  /*1370*/  ISETP.GT.AND P0, PT, R0, -0x1, PT ;  /* 0xffffffff0000780c */ /* 0x000fda0003f04270 */
[----:B------:R-:W-:Y:S05]  /*1380*/  @P0 BRA `(.L_x_967) ;  /* 0x00000000001c0947 */ /* 0x000fea0003800000 */
[----:B------:R-:W-:Y:S02]  /*1390*/  ISETP.NE.AND P0, PT, R13, 0x1, PT ;  /* 0x000000010d00780c */ /* 0x000fe40003f05270 */
[----:B------:R-:W-:-:S11]  /*13a0*/  LOP3.LUT R3, RZ, R0, RZ, 0x33, !PT ;  /* 0x00000000ff037212 */ /* 0x000fd600078e33ff */
[----:B------:R-:W0:Y:S02]  /*13b0*/  @P0 LDC.64 R4, c[0x0][0x9e8] ;  /* 0x00027a00ff040b82 */ /* 0x000e240000000a00 */
[----:B0-----:R-:W-:-:S05]  /*13c0*/  @P0 IMAD.HI.U32 R0, R3, R4, RZ ;  /* 0x0000000403000227 */ /* 0x001fca00078e00ff */
[----:B------:R-:W-:-:S04]  /*13d0*/  @P0 SHF.R.U32.HI R3, RZ, R5, R0 ;  /* 0x00000005ff030219 */ /* 0x000fc80000011600 */
[----:B------:R-:W-:Y:S01]  /*13e0*/  LOP3.LUT R0, RZ, R3, RZ, 0x33, !PT ;  /* 0x00000003ff007212 */ /* 0x000fe200078e33ff */
[----:B------:R-:W-:Y:S06]  /*13f0*/  BRA `(.L_x_968) ;  /* 0x0000000000107947 */ /* 0x000fec0003800000 */
.L_x_967:
[----:B------:R-:W-:-:S13]  /*1400*/  ISETP.NE.AND P0, PT, R13, 0x1, PT ;  /* 0x000000010d00780c */ /* 0x000fda0003f05270 */
[----:B------:R-:W0:Y:S02]  /*1410*/  @P0 LDC.64 R4, c[0x0][0x9e8] ;  /* 0x00027a00ff040b82 */ /* 0x000e240000000a00 */
[----:B0-----:R-:W-:-:S05]  /*1420*/  @P0 IMAD.HI.U32 R4, R0, R4, RZ ;  /* 0x0000000400040227 */ /* 0x001fca00078e00ff */
[----:B------:R-:W-:-:S07]  /*1430*/  @P0 SHF.R.U32.HI R0, RZ, R5, R4 ;  /* 0x00000005ff000219 */ /* 0x000fce0000011604 */
.L_x_968:
[----:B------:R-:W-:-:S05]  /*1440*/  IMAD R3, R0, R13, RZ ;  /* 0x0000000d00037224 */ /* 0x000fca00078e02ff */
[----:B------:R-:W-:-:S07]  /*1450*/  VIMNMX R2, R2, R3, !PT ;  /* 0x0000000302027248 */ /* 0x000fce0007fe0100 */
.L_x_966:
[----:B------:R-:W-:Y:S01]  /*1460*/  IMAD.HI R2, R2, 0x2aaaaaab, RZ ;  /* 0x2aaaaaab02027827 */ /* 0x000fe200078e02ff */
[----:B------:R-:W-:Y:S02]  /*1470*/  PLOP3.LUT P0, PT, PT, PT, PT, 0x80, 0x0 ;  /* 0x000000000000781c */ /* 0x000fe40003f0f070 */
[----:B------:R-:W-:Y:S02]  /*1480*/  CS2R R88, SRZ ;  /* 0x0000000000587805 */ /* 0x000fe4000001ff00 */
[----:B------:R-:W-:Y:S01]  /*1490*/  CS2R R86, SRZ ;  /* 0x0000000000567805 */ /* 0x000fe2000001ff00 */
[----:B------:R-:W-:Y:S01]  /*14a0*/  IMAD.MOV.U32 R0, RZ, RZ, RZ ;  /* 0x000000ffff007224 */ /* 0x000fe200078e00ff */
[----:B------:R-:W-:Y:S02]  /*14b0*/  SHF.R.U32.HI R3, RZ, 0x1f, R2 ;  /* 0x0000001fff037819 */ /* 0x000fe40000011602 */
[----:B------:R-:W-:Y:S02]  /*14c0*/  CS2R R84, SRZ ;  /* 0x0000000000547805 */ /* 0x000fe4000001ff00 */
[----:B------:R-:W-:-:S02]  /*14d0*/  CS2R R82, SRZ ;  /* 0x0000000000527805 */ /* 0x000fc4000001ff00 */
[----:B------:R-:W-:Y:S02]  /*14e0*/  CS2R R80, SRZ ;  /* 0x0000000000507805 */ /* 0x000fe4000001ff00 */
[----:B------:R-:W-:Y:S01]  /*14f0*/  LEA.HI.SX32 R3, R2, R3, 0x1c ;  /* 0x0000000302037211 */ /* 0x000fe200078fe2ff */
[----:B------:R-:W-:Y:S01]  /*1500*/  IMAD.MOV.U32 R54, RZ, RZ, RZ ;  /* 0x000000ffff367224 */ /* 0x000fe200078e00ff */
[----:B------:R-:W-:Y:S02]  /*1510*/  CS2R R50, SRZ ;  /* 0x0000000000327805 */ /* 0x000fe4000001ff00 */
[----:B------:R-:W-:Y:S02]  /*1520*/  CS2R R76, SRZ ;  /* 0x00000000004c7805 */ /* 0x000fe4000001ff00 */
[----:B------:R-:W-:Y:S02]  /*1530*/  VIMNMX R23, RZ, R3, !PT ;  /* 0x00000003ff177248 */ /* 0x000fe40007fe0100 */
[----:B------:R-:W-:-:S02]  /*1540*/  CS2R R74, SRZ ;  /* 0x00000000004a7805 */ /* 0x000fc4000001ff00 */
[----:B------:R-:W-:Y:S02]  /*1550*/  CS2R R40, SRZ ;  /* 0x0000000000287805 */ /* 0x000fe4000001ff00 */
[----:B------:R-:W-:Y:S02]  /*1560*/  CS2R R48, SRZ ;  /* 0x0000000000307805 */ /* 0x000fe4000001ff00 */
[----:B------:R-:W-:Y:S02]  /*1570*/  ISETP.GT.AND P1, PT, R72, R23, PT ;  /* 0x000000174800720c */ /* 0x000fe40003f24270 */
[----:B------:R-:W-:Y:S02]  /*1580*/  CS2R R70, SRZ ;  /* 0x0000000000467805 */ /* 0x000fe4000001ff00 */
[----:B------:R-:W-:Y:S02]  /*1590*/  CS2R R68, SRZ ;  /* 0x0000000000447805 */ /* 0x000fe4000001ff00 */
[----:B------:R-:W-:-:S02]  /*15a0*/  CS2R R66, SRZ ;  /* 0x0000000000427805 */ /* 0x000fc4000001ff00 */
[----:B------:R-:W-:Y:S02]  /*15b0*/  CS2R R64, SRZ ;  /* 0x0000000000407805 */ /* 0x000fe4000001ff00 */
[----:B------:R-:W-:Y:S02]  /*15c0*/  CS2R R62, SRZ ;  /* 0x00000000003e7805 */ /* 0x000fe4000001ff00 */
[----:B------:R-:W-:Y:S01]  /*15d0*/  CS2R R60, SRZ ;  /* 0x00000000003c7805 */ /* 0x000fe2000001ff00 */
[----:B------:R-:W-:Y:S01]  /*15e0*/  IMAD.MOV.U32 R59, RZ, RZ, RZ ;  /* 0x000000ffff3b7224 */ /* 0x000fe200078e00ff */
        /* <DEDUP_REMOVED lines=12> */
[----:B------:R-:W-:Y:S01]  /*16b0*/  IMAD.MOV.U32 R108, RZ, RZ, RZ ;  /* 0x000000ffff6c7224 */ /* 0x000fe200078e00ff */
[----:B------:R-:W-:Y:S02]  /*16c0*/  CS2R R6, SRZ ;  /* 0x0000000000067805 */ /* 0x000fe4000001ff00 */
[----:B------:R-:W-:Y:S01]  /*16d0*/  CS2R R26, SRZ ;  /* 0x00000000001a7805 */ /* 0x000fe2000001ff00 */
[----:B------:R-:W-:Y:S02]  /*16e0*/  IMAD.MOV.U32 R29, RZ, RZ, RZ ;  /* 0x000000ffff1d7224 */ /* 0x000fe400078e00ff */
        /* <DEDUP_REMOVED lines=25> */
[----:B------:R-:W-:Y:S02]  /*1880*/  IMAD.U32 R10, RZ, RZ, UR6 ;  /* 0x00000006ff0a7e24 */ /* 0x000fe4000f8e00ff */
[----:B------:R-:W-:Y:S02]  /*1890*/  IMAD.U32 R6, RZ, RZ, UR4 ;  /* 0x00000004ff067e24 */ /* 0x000fe4000f8e00ff */
[----:B------:R-:W-:-:S02]  /*18a0*/  IMAD.U32 R7, RZ, RZ, UR5 ;  /* 0x00000005ff077e24 */ /* 0x000fc4000f8e00ff */
[----:B------:R-:W-:Y:S02]  /*18b0*/  IMAD.U32 R11, RZ, RZ, UR7 ;  /* 0x00000007ff0b7e24 */ /* 0x000fe4000f8e00ff */
[----:B------:R-:W-:Y:S02]  /*18c0*/  IMAD.MOV.U32 R8, RZ, RZ, 0x70 ;  /* 0x00000070ff087424 */ /* 0x000fe400078e00ff */
[----:B------:R-:W-:Y:S02]  /*18d0*/  IMAD.MOV.U32 R12, RZ, RZ, 0x1 ;  /* 0x00000001ff0c7424 */ /* 0x000fe400078e00ff */
[----:B0-----:R-:W-:-:S07]  /*18e0*/  IMAD.MOV.U32 R13, RZ, RZ, RZ ;  /* 0x000000ffff0d7224 */ /* 0x001fce00078e00ff */
[----:B------:R-:W-:-:S07]  /*18f0*/  LEPC R20, `(.L_x_970) ;  /* 0x000000001014794e */ /* 0x000fce0000000000 */
[----:B-1----:R-:W-:Y:S05]  /*1900*/  CALL.ABS.NOINC R2 ;  /* 0x0000000002007343 */ /* 0x002fea0003c00000 */
.L_x_970:
[----:B------:R-:W-:Y:S01]  /*1910*/  LEA.HI R0, R166, R166, RZ, 0x1 ;  /* 0x000000a6a6007211 */ /* 0x000fe200078f08ff */
[----:B------:R-:W-:-:S03]  /*1920*/  IMAD.U32 R2, RZ, RZ, UR61 ;  /* 0x0000003dff027e24 */ /* 0x000fc6000f8e00ff */
[----:B------:R-:W-:Y:S02]  /*1930*/  LOP3.LUT R3, R0, 0xfffffffe, RZ, 0xc0, !PT ;  /* 0xfffffffe00037812 */ /* 0x000fe400078ec0ff */
[----:B------:R-:W-:-:S03]  /*1940*/  ISETP.NE.AND P0, PT, R2, 0x3, PT ;  /* 0x000000030200780c */ /* 0x000fc60003f05270 */
[----:B------:R-:W-:-:S05]  /*1950*/  IMAD.IADD R0, R166, 0x1, -R3 ;  /* 0x00000001a6007824 */ /* 0x000fca00078e0a03 */
[----:B------:R-:W-:-:S04]  /*1960*/  SHF.L.U32 R0, R0, 0x1f, RZ ;  /* 0x0000001f00007819 */ /* 0x000fc800000006ff */
[----:B------:R-:W0:Y:S02]  /*1970*/  SYNCS.PHASECHK.TRANS64.TRYWAIT P1, [UR40+0x2a800], R0 ;  /* 0x02a80000ff0075a7 */ /* 0x000e240008020168 */
[----:B0-----:R-:W-:Y:S05]  /*1980*/  @!P1 BRA `(.L_x_971) ;  /* 0x0000012c00109947 */ /* 0x001fea0003800000 */
.L_x_1135:
[----:B------:R-:W-:Y:S05]  /*1990*/  @!P0 BRA `(.L_x_972) ;  /* 0x0000000000048947 */ /* 0x000fea0003800000 */
[----:B------:R-:W-:Y:S01]  /*19a0*/  BPT.TRAP 0x1 ;  /* 0x000000040000795c */ /* 0x000fe20000300000 */
.L_x_972:
[----:B------:R-:W-:Y:S02]  /*19b0*/  IMAD.U32 R15, RZ, RZ, UR38 ;  /* 0x00000026ff0f7e24 */ /* 0x000fe4000f8e00ff */
[----:B0-----:R-:W-:-:S03]  /*19c0*/  IMAD.U32 R0, RZ, RZ, UR39 ;  /* 0x00000027ff007e24 */ /* 0x001fc6000f8e00ff */
[----:B------:R-:W-:Y:S02]  /*19d0*/  LEA R15, R15, UR40, 0x3 ;  /* 0x000000280f0f7c11 */ /* 0x000fe4000f8e18ff */
[----:B------:R-:W-:-:S04]  /*19e0*/  SHF.L.U32 R0, R0, 0x1f, RZ ;  /* 0x0000001f00007819 */ /* 0x000fc800000006ff */
[----:B------:R0:W1:Y:S01]  /*19f0*/  SYNCS.PHASECHK.TRANS64.TRYWAIT P1, [R15+URZ+0x2a830], R0 ;  /* 0x02a830000f0075a7 */ /* 0x000062000802017f */
[----:B------:R-:W-:Y:S05]  /*1a00*/  @!P0 BRA `(.L_x_973) ;  /* 0x0000000000048947 */ /* 0x000fea0003800000 */
[----:B------:R-:W-:Y:S01]  /*1a10*/  BPT.TRAP 0x1 ;  /* 0x000000040000795c */ /* 0x000fe20000300000 */
.L_x_973:
[----:B-1----:R-:W-:Y:S05]  /*1a20*/  @P1 BRA `(.L_x_974) ;  /* 0x0000000000081947 */ /* 0x002fea0003800000 */
[----:B------:R-:W1:Y:S02]  /*1a30*/  SYNCS.PHASECHK.TRANS64.TRYWAIT P1, [R15+URZ+0x2a830], R0 ;  /* 0x02a830000f0075a7 */ /* 0x000e64000802017f */
[----:B-1----:R-:W-:Y:S05]  /*1a40*/  @!P1 BRA `(.L_x_975) ;  /* 0x0000012800f89947 */ /* 0x002fea0003800000 */
.L_x_974:
        /* <DEDUP_REMOVED lines=30> */
[----:B------:R-:W-:Y:S01]  /*1c30*/  IMAD.U32 R5, RZ, RZ, UR9 ;  /* 0x00000009ff057e24 */ /* 0x000fe2000f8e00ff */
        /* <DEDUP_REMOVED lines=28> */
[----:B------:R-:W-:Y:S02]  /*1e00*/  WARPGROUP.DEPBAR.LE gsb0, 0x0 ;  /* 0x00008000000079c5 */ /* 0x000fe40000010000 */
        /* <DEDUP_REMOVED lines=39> */
.L_x_976:
[----:B------:R-:W-:Y:S01]  /*2080*/  ISETP.NE.AND P2, PT, R168, 0x1, PT ;  /* 0x00000001a800780c */ /* 0x000fe20003f45270 */
[----:B------:R-:W-:Y:S01]  /*2090*/  ULDC UR5, c[0x0][0x9d8] ;  /* 0x0002760000057ab9 */ /* 0x000fe20000000800 */
[----:B------:R-:W-:Y:S01]  /*20a0*/  R2UR UR4, R15 ;  /* 0x000000000f0472ca */ /* 0x000fe200000e0000 */
[----:B------:R-:W-:Y:S01]  /*20b0*/  FMUL.FTZ R3, R27, UR5 ;  /* 0x000000051b037c20 */ /* 0x000fe20008410000 */
[----:B01----:R-:W-:Y:S01]  /*20c0*/  FMUL.FTZ R0, R26, UR5 ;  /* 0x000000051a007c20 */ /* 0x003fe20008410000 */
[----:B------:R-:W-:Y:S02]  /*20d0*/  IMAD.IADD R26, R22, 0x1, R17 ;  /* 0x00000001161a7824 */ /* 0x000fe400078e0211 */
[----:B------:R-:W-:Y:S01]  /*20e0*/  FMUL.FTZ R9, R30, UR5 ;  /* 0x000000051e097c20 */ /* 0x000fe20008410000 */
[----:B------:R-:W-:Y:S01]  /*20f0*/  FMUL.FTZ R25, R25, UR5 ;  /* 0x0000000519197c20 */ /* 0x000fe20008410000 */
[----:B------:R-:W-:Y:S01]  /*2100*/  FMUL.FTZ R28, R28, UR5 ;  /* 0x000000051c1c7c20 */ /* 0x000fe20008410000 */
[----:B------:R-:W-:Y:S01]  /*2110*/  FMUL.FTZ R13, R24, UR5 ;  /* 0x00000005180d7c20 */ /* 0x000fe20008410000 */
[----:B------:R-:W-:Y:S01]  /*2120*/  FMUL.FTZ R11, R31, UR5 ;  /* 0x000000051f0b7c20 */ /* 0x000fe20008410000 */
[----:B------:R0:W1:Y:S01]  /*2130*/  MUFU.TANH R74, R25 ;  /* 0x00000019004a7308 */ /* 0x0000620000002400 */
[----:B------:R-:W-:Y:S01]  /*2140*/  FMUL.FTZ R32, R32, UR5 ;  /* 0x0000000520207c20 */ /* 0x000fe20008410000 */
[----:B------:R-:W2:Y:S01]  /*2150*/  @P2 LDC R21, c[0x0][0x44c] ;  /* 0x00011300ff152b82 */ /* 0x000ea20000000800 */
[----:B------:R-:W-:Y:S01]  /*2160*/  FMUL.FTZ R33, R33, UR5 ;  /* 0x0000000521217c20 */ /* 0x000fe20008410000 */
[----:B------:R-:W-:Y:S01]  /*2170*/  UIADD3 UR4, UR4, 0x2a840, URZ ;  /* 0x0002a84004047890 */ /* 0x000fe2000fffe03f */
[----:B------:R-:W-:Y:S01]  /*2180*/  FMUL.FTZ R14, R34, UR5 ;  /* 0x00000005220e7c20 */ /* 0x000fe20008410000 */
[----:B------:R-:W-:Y:S01]  /*2190*/  FMUL.FTZ R20, R35, UR5 ;  /* 0x0000000523147c20 */ /* 0x000fe20008410000 */
[----:B------:R-:W-:Y:S01]  /*21a0*/  FMUL.FTZ R36, R36, UR5 ;  /* 0x0000000524247c20 */ /* 0x000fe20008410000 */
[----:B------:R-:W-:Y:S01]  /*21b0*/  UPRMT UR4, UR60, 0x654, UR4 ;  /* 0x000006543c047896 */ /* 0x000fe20008000004 */
[----:B------:R-:W-:Y:S01]  /*21c0*/  FMUL.FTZ R37, R37, UR5 ;  /* 0x0000000525257c20 */ /* 0x000fe20008410000 */
[----:B------:R-:W3:Y:S01]  /*21d0*/  @P2 LDC R27, c[0x0][0x450] ;  /* 0x00011400ff1b2b82 */ /* 0x000ee20000000800 */
[----:B------:R-:W-:Y:S01]  /*21e0*/  FMUL.FTZ R24, R38, UR5 ;  /* 0x0000000526187c20 */ /* 0x000fe20008410000 */
[----:B0-----:R-:W-:Y:S01]  /*21f0*/  FMUL.FTZ R25, R39, UR5 ;  /* 0x0000000527197c20 */ /* 0x001fe20008410000 */
[----:B------:R-:W-:Y:S01]  /*2200*/  FMUL.FTZ R40, R40, UR5 ;  /* 0x0000000528287c20 */ /* 0x000fe20008410000 */
        /* <DEDUP_REMOVED lines=12> */
[----:B--2---:R-:W-:-:S04]  /*22d0*/  @P2 IMAD.HI.U32 R10, R26, R21, RZ ;  /* 0x000000151a0a2227 */ /* 0x004fc800078e00ff */
[----:B------:R-:W-:Y:S01]  /*22e0*/  FMUL.FTZ R56, R56, UR5 ;  /* 0x0000000538387c20 */ /* 0x000fe20008410000 */
[----:B------:R-:W0:Y:S01]  /*22f0*/  LDC R21, c[0x0][0x288] ;  /* 0x0000a200ff157b82 */ /* 0x000e220000000800 */
[----:B------:R-:W-:Y:S01]  /*2300*/  FMUL.FTZ R58, R58, UR5 ;  /* 0x000000053a3a7c20 */ /* 0x000fe20008410000 */
[----:B------:R-:W-:Y:S01]  /*2310*/  FMUL.FTZ R60, R60, UR5 ;  /* 0x000000053c3c7c20 */ /* 0x000fe20008410000 */
[----:B------:R-:W-:Y:S01]  /*2320*/  FMUL.FTZ R62, R62, UR5 ;  /* 0x000000053e3e7c20 */ /* 0x000fe20008410000 */
[----:B------:R-:W-:Y:S01]  /*2330*/  FMUL.FTZ R64, R64, UR5 ;  /* 0x0000000540407c20 */ /* 0x000fe20008410000 */
[----:B------:R-:W-:Y:S01]  /*2340*/  FMUL.FTZ R65, R65, UR5 ;  /* 0x0000000541417c20 */ /* 0x000fe20008410000 */
[----:B---3--:R-:W-:Y:S01]  /*2350*/  @P2 SHF.R.U32.HI R26, RZ, R27, R10 ;  /* 0x0000001bff1a2219 */ /* 0x008fe2000001160a */
[----:B------:R-:W-:Y:S02]  /*2360*/  IMAD.MOV.U32 R27, RZ, RZ, -0x60 ;  /* 0xffffffa0ff1b7424 */ /* 0x000fe400078e00ff */
[----:B------:R-:W-:Y:S01]  /*2370*/  FMUL.FTZ R8, R66, UR5 ;  /* 0x0000000542087c20 */ /* 0x000fe20008410000 */
[----:B------:R-:W-:Y:S01]  /*2380*/  FMUL.FTZ R2, R67, UR5 ;  /* 0x0000000543027c20 */ /* 0x000fe20008410000 */
[----:B------:R-:W-:Y:S01]  /*2390*/  FMUL.FTZ R68, R68, UR5 ;  /* 0x0000000544447c20 */ /* 0x000fe20008410000 */
[----:B------:R-:W2:Y:S01]  /*23a0*/  SHFL.IDX PT, R30, R26, RZ, 0x1c1f ;  /* 0x001c1fff1a1e7589 */ /* 0x000ea200000e0000 */
[----:B------:R-:W-:-:S02]  /*23b0*/  IMAD R27, R72, R27, 0x61 ;  /* 0x00000061481b7424 */ /* 0x000fc400078e021b */
[----:B------:R-:W-:Y:S01]  /*23c0*/  FMUL.FTZ R12, R70, UR5 ;  /* 0x00000005460c7c20 */ /* 0x000fe20008410000 */
[----:B------:R-:W-:Y:S01]  /*23d0*/  FMUL.FTZ R10, R71, UR5 ;  /* 0x00000005470a7c20 */ /* 0x000fe20008410000 */
[----:B------:R3:W4:Y:S01]  /*23e0*/  MUFU.TANH R75, R28 ;  /* 0x0000001c004b7308 */ /* 0x0007220000002400 */
[----:B------:R-:W-:Y:S01]  /*23f0*/  FMUL.FTZ R47, R47, UR5 ;  /* 0x000000052f2f7c20 */ /* 0x000fe20008410000 */
[----:B------:R-:W-:Y:S01]  /*2400*/  FMUL.FTZ R51, R51, UR5 ;  /* 0x0000000533337c20 */ /* 0x000fe20008410000 */
[----:B------:R-:W-:Y:S01]  /*2410*/  FMUL.FTZ R57, R57, UR5 ;  /* 0x0000000539397c20 */ /* 0x000fe20008410000 */
[----:B------:R-:W-:Y:S01]  /*2420*/  FMUL.FTZ R63, R63, UR5 ;  /* 0x000000053f3f7c20 */ /* 0x000fe20008410000 */
[----:B------:R-:W-:Y:S01]  /*2430*/  FMUL.FTZ R69, R69, UR5 ;  /* 0x0000000545457c20 */ /* 0x000fe20008410000 */
[----:B------:R-:W-:Y:S01]  /*2440*/  LOP3.LUT P1, RZ, R19, 0x80000, RZ, 0xc0, !PT ;  /* 0x0008000013ff7812 */ /* 0x000fe2000782c0ff */
[----:B------:R-:W-:Y:S01]  /*2450*/  FMUL.FTZ R29, R29, UR5 ;  /* 0x000000051d1d7c20 */ /* 0x000fe20008410000 */
[----:B------:R-:W-:Y:S01]  /*2460*/  IMAD R15, R72, -0x60, R16 ;  /* 0xffffffa0480f7824 */ /* 0x000fe200078e0210 */
[----:B------:R-:W0:Y:S01]  /*2470*/  MUFU.TANH R13, R13 ;  /* 0x0000000d000d7308 */ /* 0x000e220000002400 */
[----:B---3--:R-:W-:Y:S01]  /*2480*/  IMAD R28, R18, -0x2, R27 ;  /* 0xfffffffe121c7824 */ /* 0x008fe200078e021b */
[----:B------:R-:W-:Y:S01]  /*2490*/  ULDC UR50, c[0x0][0x9dc] ;  /* 0x0002770000327ab9 */ /* 0x000fe20000000800 */
[----:B------:R-:W-:Y:S01]  /*24a0*/  SYNCS.ARRIVE.TRANS64.RED.A1T0 RZ, [UR4], RZ ;  /* 0x000000ffffff79a7 */ /* 0x000fe20008100404 */
[----:B------:R-:W-:Y:S01]  /*24b0*/  FMUL.FTZ R55, R55, UR5 ;  /* 0x0000000537377c20 */ /* 0x000fe20008410000 */
[----:B------:R-:W-:Y:S01]  /*24c0*/  ULOP3.LUT UR4, URZ, UR50, URZ, 0x33, !UPT ;  /* 0x000000323f047292 */ /* 0x000fe2000f8e333f */
[----:B------:R-:W-:Y:S01]  /*24d0*/  FMUL.FTZ R59, R59, UR5 ;  /* 0x000000053b3b7c20 */ /* 0x000fe20008410000 */
[----:B------:R-:W-:Y:S01]  /*24e0*/  VIADD R15, R15, 0x60 ;  /* 0x000000600f0f7836 */ /* 0x000fe20000000000 */
[----:B------:R-:W3:Y:S01]  /*24f0*/  MUFU.TANH R0, R0 ;  /* 0x0000000000007308 */ /* 0x000ee20000002400 */
[----:B------:R-:W-:Y:S01]  /*2500*/  FMUL.FTZ R61, R61, UR5 ;  /* 0x000000053d3d7c20 */ /* 0x000fe20008410000 */
[----:B------:R-:W-:Y:S01]  /*2510*/  ULDC UR5, c[0x0][0x9e0] ;  /* 0x0002780000057ab9 */ /* 0x000fe20000000800 */
[----:B------:R-:W-:-:S05]  /*2520*/  VIADD R70, R28, 0xffffffff ;  /* 0xffffffff1c467836 */ /* 0x000fca0000000000 */
[----:B------:R-:W0:Y:S08]  /*2530*/  MUFU.TANH R3, R3 ;  /* 0x0000000300037308 */ /* 0x000e300000002400 */
        /* <DEDUP_REMOVED lines=39> */
[----:B------:R0:W1:Y:S08]  /*27b0*/  MUFU.TANH R76, R29 ;  /* 0x0000001d004c7308 */ /* 0x0000700000002400 */
[----:B------:R5:W1:Y:S01]  /*27c0*/  MUFU.TANH R38, R55 ;  /* 0x0000003700267308 */ /* 0x000a620000002400 */
[----:B0-----:R-:W-:-:S05]  /*27d0*/  IADD3 R29, R28, -R21, R16 ;  /* 0x800000151c1d7210 */ /* 0x001fca0007ffe010 */
[----:B------:R-:W-:Y:S02]  /*27e0*/  VIADD R66, R29, UR5 ;  /* 0x000000051d427c36 */ /* 0x000fe40008000000 */
[----:B------:R0:W1:Y:S01]  /*27f0*/  MUFU.TANH R78, R59 ;  /* 0x0000003b004e7308 */ /* 0x0000620000002400 */
[----:B-----5:R-:W-:-:S07]  /*2800*/  IMAD R55, R18, -0x2, R15 ;  /* 0xfffffffe12377824 */ /* 0x020fce00078e020f */
[----:B------:R5:W1:Y:S01]  /*2810*/  MUFU.TANH R35, R61 ;  /* 0x0000003d00237308 */ /* 0x000a620000002400 */
[----:B0-----:R-:W-:-:S04]  /*2820*/  VIADD R59, R29, UR4 ;  /* 0x000000041d3b7c36 */ /* 0x001fc80008000000 */
[----:B--2---:R-:W-:Y:S02]  /*2830*/  IMAD.IADD R28, R59, 0x1, R30 ;  /* 0x000000013b1c7824 */ /* 0x004fe400078e021e */
[----:B-----5:R-:W-:Y:S01]  /*2840*/  VIADD R61, R27, 0xffffffff ;  /* 0xffffffff1b3d7836 */ /* 0x020fe20000000000 */
[----:B------:R-:W-:Y:S01]  /*2850*/  VIADDMNMX R27, R30, R66, R55, PT ;  /* 0x000000421e1b7246 */ /* 0x000fe20003800137 */
[----:B---34-:R-:W-:Y:S06]  /*2860*/  @!P1 BRA `(.L_x_977) ;  /* 0x00000000005c9947 */ /* 0x018fec0003800000 */
[----:B------:R-:W-:Y:S01]  /*2870*/  IADD3 R15, R16, -R21, R30 ;  /* 0x80000015100f7210 */ /* 0x000fe20007ffe01e */
[----:B------:R-:W-:Y:S03]  /*2880*/  BSSY B0, `(.L_x_978) ;  /* 0x0000012000007945 */ /* 0x000fe60003800000 */
[----:B------:R-:W-:-:S13]  /*2890*/  ISETP.GT.AND P1, PT, R15, -0x1, PT ;  /* 0xffffffff0f00780c */ /* 0x000fda0003f24270 */
[----:B------:R-:W-:Y:S05]  /*28a0*/  @P1 BRA `(.L_x_979) ;  /* 0x0000000000241947 */ /* 0x000fea0003800000 */
[----:B------:R-:W-:Y:S01]  /*28b0*/  ULDC UR4, c[0x0][0x9e4] ;  /* 0x0002790000047ab9 */ /* 0x000fe20000000800 */
[----:B------:R-:W-:Y:S01]  /*28c0*/  LOP3.LUT R15, RZ, R15, RZ, 0x33, !PT ;  /* 0x0000000fff0f7212 */ /* 0x000fe200078e33ff */
[----:B------:R-:W-:-:S05]  /*28d0*/  IMAD.U32 R80, RZ, RZ, UR4 ;  /* 0x00000004ff507e24 */ /* 0x000fca000f8e00ff */
[----:B------:R-:W-:-:S13]  /*28e0*/  ISETP.NE.AND P1, PT, R80, 0x1, PT ;  /* 0x000000015000780c */ /* 0x000fda0003f25270 */
[----:B------:R-:W0:Y:S02]  /*28f0*/  @P1 LDC.64 R84, c[0x0][0x9e8] ;  /* 0x00027a00ff541b82 */ /* 0x000e240000000a00 */
[----:B0-----:R-:W-:-:S05]  /*2900*/  @P1 IMAD.HI.U32 R30, R15, R84, RZ ;  /* 0x000000540f1e1227 */ /* 0x001fca00078e00ff */
[----:B------:R-:W-:-:S04]  /*2910*/  @P1 SHF.R.U32.HI R15, RZ, R85, R30 ;  /* 0x00000055ff0f1219 */ /* 0x000fc8000001161e */
[----:B------:R-:W-:Y:S01]  /*2920*/  LOP3.LUT R15, RZ, R15, RZ, 0x33, !PT ;  /* 0x0000000fff0f7212 */ /* 0x000fe200078e33ff */
[----:B------:R-:W-:Y:S06]  /*2930*/  BRA `(.L_x_980) ;  /* 0x0000000000187947 */ /* 0x000fec0003800000 */
.L_x_979:
[----:B------:R-:W-:Y:S02]  /*2940*/  ULDC UR4, c[0x0][0x9e4] ;  /* 0x0002790000047ab9 */ /* 0x000fe40000000800 */
[----:B------:R-:W-:-:S05]  /*2950*/  IMAD.U32 R80, RZ, RZ, UR4 ;  /* 0x00000004ff507e24 */ /* 0x000fca000f8e00ff */
[----:B------:R-:W-:-:S13]  /*2960*/  ISETP.NE.AND P1, PT, R80, 0x1, PT ;  /* 0x000000015000780c */ /* 0x000fda0003f25270 */
[----:B------:R-:W0:Y:S02]  /*2970*/  @P1 LDC.64 R84, c[0x0][0x9e8] ;  /* 0x00027a00ff541b82 */ /* 0x000e240000000a00 */
[----:B0-----:R-:W-:-:S05]  /*2980*/  @P1 IMAD.HI.U32 R30, R15, R84, RZ ;  /* 0x000000540f1e1227 */ /* 0x001fca00078e00ff */
[----:B------:R-:W-:-:S07]  /*2990*/  @P1 SHF.R.U32.HI R15, RZ, R85, R30 ;  /* 0x00000055ff0f1219 */ /* 0x000fce000001161e */
.L_x_980:
[----:B------:R-:W-:Y:S05]  /*29a0*/  BSYNC B0 ;  /* 0x0000000000007941 */ /* 0x000fea0003800000 */
.L_x_978:
[----:B------:R-:W-:-:S05]  /*29b0*/  IMAD R15, R15, R80, R70 ;  /* 0x000000500f0f7224 */ /* 0x000fca00078e0246 */
[----:B------:R-:W-:Y:S02]  /*29c0*/  VIADDMNMX R27, R15, R80, R27, PT ;  /* 0x000000500f1b7246 */ /* 0x000fe4000380011b */
[----:B------:R-:W-:-:S07]  /*29d0*/  VIMNMX R28, R28, R15, !PT ;  /* 0x0000000f1c1c7248 */ /* 0x000fce0007fe0100 */
.L_x_977:
[C---:B------:R-:W-:Y:S01]  /*29e0*/  ISETP.GE.AND P6, PT, R61.reuse, 0x9, PT ;  /* 0x000000093d00780c */ /* 0x040fe20003fc6270 */
[----:B------:R-:W0:Y:S01]  /*29f0*/  SHFL.IDX PT, R26, R26, 0x1, 0x1c1f ;  /* 0x003c1f001a1a7f89 */ /* 0x000e2200000e0000 */
[----:B------:R-:W-:Y:S02]  /*2a00*/  ISETP.GE.AND P1, PT, R61, 0x2, PT ;  /* 0x000000023d00780c */ /* 0x000fe40003f26270 */
[C---:B------:R-:W-:Y:S02]  /*2a10*/  ISETP.GT.AND P2, PT, R28.reuse, 0x8, !P6 ;  /* 0x000000081c00780c */ /* 0x040fe40007744270 */
[----:B------:R-:W-:Y:S02]  /*2a20*/  ISETP.GT.AND P3, PT, R28, 0x1, !P1 ;  /* 0x000000011c00780c */ /* 0x000fe40004f64270 */
[----:B------:R-:W-:Y:S02]  /*2a30*/  ISETP.LT.OR P2, PT, R27, 0x9, P2 ;  /* 0x000000091b00780c */ /* 0x000fe40001741670 */
[----:B------:R-:W-:-:S02]  /*2a40*/  ISETP.GE.AND P4, PT, R61, 0xa, PT ;  /* 0x0000000a3d00780c */ /* 0x000fc40003f86270 */
[----:B------:R-:W-:Y:S02]  /*2a50*/  FSEL R89, R75, -INF , !P2 ;  /* 0xff8000004b597808 */ /* 0x000fe40005000000 */
[C---:B------:R-:W-:Y:S02]  /*2a60*/  ISETP.LT.OR P3, PT, R27.reuse, 0x2, P3 ;  /* 0x000000021b00780c */ /* 0x040fe40001f61670 */
[----:B------:R-:W-:Y:S02]  /*2a70*/  ISETP.GT.AND P2, PT, R28, 0x9, !P4 ;  /* 0x000000091c00780c */ /* 0x000fe40006744270 */
[----:B-1----:R-:W-:Y:S02]  /*2a80*/  FSEL R87, R74, -INF , !P3 ;  /* 0xff8000004a577808 */ /* 0x002fe40005800000 */
[----:B------:R-:W-:Y:S02]  /*2a90*/  ISETP.LT.OR P2, PT, R27, 0xa, P2 ;  /* 0x0000000a1b00780c */ /* 0x000fe40001741670 */
[----:B------:R-:W-:-:S02]  /*2aa0*/  ISETP.GE.AND P3, PT, R61, 0x11, PT ;  /* 0x000000113d00780c */ /* 0x000fc40003f66270 */
[----:B------:R-:W-:Y:S01]  /*2ab0*/  FSEL R91, R76, -INF , !P2 ;  /* 0xff8000004c5b7808 */ /* 0x000fe20005000000 */
[----:B0-----:R-:W-:Y:S01]  /*2ac0*/  IMAD.IADD R30, R59, 0x1, R26 ;  /* 0x000000013b1e7824 */ /* 0x001fe200078e021a */
[----:B------:R-:W-:Y:S02]  /*2ad0*/  ISETP.GT.AND P2, PT, R28, 0x10, !P3 ;  /* 0x000000101c00780c */ /* 0x000fe40005f44270 */
[----:B------:R-:W-:Y:S02]  /*2ae0*/  P2R R67, PR, RZ, 0x8 ;  /* 0x00000008ff437803 */ /* 0x000fe40000000000 */
[----:B------:R-:W-:Y:S02]  /*2af0*/  ISETP.LT.OR P2, PT, R27, 0x11, P2 ;  /* 0x000000111b00780c */ /* 0x000fe40001741670 */
[----:B------:R-:W-:Y:S02]  /*2b00*/  ISETP.GE.AND P3, PT, R61, 0x12, PT ;  /* 0x000000123d00780c */ /* 0x000fe40003f66270 */
[----:B------:R-:W-:-:S02]  /*2b10*/  FSEL R95, R32, -INF , !P2 ;  /* 0xff800000205f7808 */ /* 0x000fc40005000000 */
[C---:B------:R-:W-:Y:S02]  /*2b20*/  ISETP.GT.AND P2, PT, R28.reuse, 0x11, !P3 ;  /* 0x000000111c00780c */ /* 0x040fe40005f44270 */
[----:B------:R-:W-:Y:S02]  /*2b30*/  P2R R32, PR, RZ, 0x8 ;  /* 0x00000008ff207803 */ /* 0x000fe40000000000 */
[----:B------:R-:W-:Y:S02]  /*2b40*/  ISETP.LT.OR P2, PT, R27, 0x12, P2 ;  /* 0x000000121b00780c */ /* 0x000fe40001741670 */
[----:B------:R-:W-:Y:S02]  /*2b50*/  ISETP.GE.AND P3, PT, R61, 0x19, PT ;  /* 0x000000193d00780c */ /* 0x000fe40003f66270 */
[----:B------:R-:W-:Y:S02]  /*2b60*/  FSEL R97, R33, -INF , !P2 ;  /* 0xff80000021617808 */ /* 0x000fe40005000000 */
[----:B------:R-:W-:-:S02]  /*2b70*/  ISETP.GT.AND P2, PT, R28, 0x18, !P3 ;  /* 0x000000181c00780c */ /* 0x000fc40005f44270 */
[----:B------:R-:W-:Y:S02]  /*2b80*/  P2R R69, PR, RZ, 0x8 ;  /* 0x00000008ff457803 */ /* 0x000fe40000000000 */
[----:B------:R-:W-:Y:S02]  /*2b90*/  ISETP.LT.OR P2, PT, R27, 0x19, P2 ;  /* 0x000000191b00780c */ /* 0x000fe40001741670 */
[----:B------:R-:W-:Y:S02]  /*2ba0*/  ISETP.GE.AND P3, PT, R61, 0x1a, PT ;  /* 0x0000001a3d00780c */ /* 0x000fe40003f66270 */
[----:B------:R-:W-:Y:S02]  /*2bb0*/  FSEL R99, R36, -INF , !P2 ;  /* 0xff80000024637808 */ /* 0x000fe40005000000 */
[----:B------:R-:W-:Y:S02]  /*2bc0*/  ISETP.GT.AND P2, PT, R28, 0x19, !P3 ;  /* 0x000000191c00780c */ /* 0x000fe40005f44270 */
[----:B------:R-:W-:-:S02]  /*2bd0*/  P2R R36, PR, RZ, 0x8 ;  /* 0x00000008ff247803 */ /* 0x000fc40000000000 */
[----:B------:R-:W-:Y:S02]  /*2be0*/  ISETP.LT.OR P2, PT, R27, 0x1a, P2 ;  /* 0x0000001a1b00780c */ /* 0x000fe40001741670 */
[----:B------:R-:W-:Y:S02]  /*2bf0*/  ISETP.GE.AND P3, PT, R61, 0x21, PT ;  /* 0x000000213d00780c */ /* 0x000fe40003f66270 */
[----:B------:R-:W-:Y:S02]  /*2c00*/  FSEL R101, R37, -INF , !P2 ;  /* 0xff80000025657808 */ /* 0x000fe40005000000 */
[----:B------:R-:W-:Y:S02]  /*2c10*/  ISETP.GT.AND P2, PT, R28, 0x20, !P3 ;  /* 0x000000201c00780c */ /* 0x000fe40005f44270 */
[----:B------:R-:W-:Y:S02]  /*2c20*/  P2R R71, PR, RZ, 0x8 ;  /* 0x00000008ff477803 */ /* 0x000fe40000000000 */
[----:B------:R-:W-:-:S02]  /*2c30*/  ISETP.LT.OR P2, PT, R27, 0x21, P2 ;  /* 0x000000211b00780c */ /* 0x000fc40001741670 */
[----:B------:R-:W-:Y:S02]  /*2c40*/  ISETP.GE.AND P3, PT, R61, 0x22, PT ;  /* 0x000000223d00780c */ /* 0x000fe40003f66270 */
[----:B------:R-:W-:Y:S02]  /*2c50*/  FSEL R103, R40, -INF , !P2 ;  /* 0xff80000028677808 */ /* 0x000fe40005000000 */
[----:B------:R-:W-:Y:S02]  /*2c60*/  ISETP.GT.AND P2, PT, R28, 0x21, !P3 ;  /* 0x000000211c00780c */ /* 0x000fe40005f44270 */
[----:B------:R-:W-:Y:S02]  /*2c70*/  P2R R40, PR, RZ, 0x8 ;  /* 0x00000008ff287803 */ /* 0x000fe40000000000 */
[----:B------:R-:W-:Y:S02]  /*2c80*/  ISETP.LT.OR P2, PT, R27, 0x22, P2 ;  /* 0x000000221b00780c */ /* 0x000fe40001741670 */
[----:B------:R-:W-:-:S02]  /*2c90*/  ISETP.GE.AND P3, PT, R61, 0x29, PT ;  /* 0x000000293d00780c */ /* 0x000fc40003f66270 */
[----:B------:R-:W-:Y:S02]  /*2ca0*/  FSEL R105, R41, -INF , !P2 ;  /* 0xff80000029697808 */ /* 0x000fe40005000000 */
        /* <DEDUP_REMOVED lines=53> */
[----:B------:R-:W-:Y:S02]  /*3000*/  P2R R63, PR, RZ, 0x10 ;  /* 0x00000010ff3f7803 */ /* 0x000fe40000000000 */
[----:B------:R-:W-:Y:S02]  /*3010*/  FSEL R33, R64, -INF , !P2 ;  /* 0xff80000040217808 */ /* 0x000fe40005000000 */
[----:B------:R-:W-:-:S04]  /*3020*/  ISETP.GE.AND P2, PT, R61, 0x52, PT ;  /* 0x000000523d00780c */ /* 0x000fc80003f46270 */
[----:B------:R-:W-:-:S04]  /*3030*/  ISETP.GT.AND P3, PT, R28, 0x51, !P2 ;  /* 0x000000511c00780c */ /* 0x000fc80005764270 */
[----:B------:R-:W-:-:S04]  /*3040*/  ISETP.LT.OR P3, PT, R27, 0x52, P3 ;  /* 0x000000521b00780c */ /* 0x000fc80001f61670 */
[----:B------:R-:W-:Y:S02]  /*3050*/  FSEL R15, R65, -INF , !P3 ;  /* 0xff800000410f7808 */ /* 0x000fe40005800000 */
[----:B------:R-:W-:-:S04]  /*3060*/  ISETP.GE.AND P3, PT, R61, 0x59, PT ;  /* 0x000000593d00780c */ /* 0x000fc80003f66270 */
[----:B------:R-:W-:-:S04]  /*3070*/  ISETP.GT.AND P4, PT, R28, 0x58, !P3 ;  /* 0x000000581c00780c */ /* 0x000fc80005f84270 */
[----:B------:R-:W-:-:S04]  /*3080*/  ISETP.LT.OR P4, PT, R27, 0x59, P4 ;  /* 0x000000591b00780c */ /* 0x000fc80002781670 */
[----:B------:R-:W-:Y:S02]  /*3090*/  FSEL R29, R68, -INF , !P4 ;  /* 0xff800000441d7808 */ /* 0x000fe40006000000 */
[----:B------:R-:W-:-:S04]  /*30a0*/  ISETP.GE.AND P4, PT, R61, 0x1, PT ;  /* 0x000000013d00780c */ /* 0x000fc80003f86270 */
[----:B------:R-:W-:-:S04]  /*30b0*/  ISETP.GT.AND P5, PT, R28, RZ, !P4 ;  /* 0x000000ff1c00720c */ /* 0x000fc800067a4270 */
[----:B------:R-:W-:-:S04]  /*30c0*/  ISETP.LT.OR P5, PT, R27, 0x1, P5 ;  /* 0x000000011b00780c */ /* 0x000fc80002fa1670 */
[----:B------:R-:W-:Y:S02]  /*30d0*/  FSEL R85, R13, -INF , !P5 ;  /* 0xff8000000d557808 */ /* 0x000fe40006800000 */
[----:B------:R-:W-:-:S04]  /*30e0*/  ISETP.GE.AND P5, PT, R61, 0x5a, PT ;  /* 0x0000005a3d00780c */ /* 0x000fc80003fa6270 */
[----:B------:R-:W-:Y:S02]  /*30f0*/  P2R R64, PR, RZ, 0x20 ;  /* 0x00000020ff407803 */ /* 0x000fe40000000000 */
[----:B------:R-:W-:Y:S02]  /*3100*/  ISETP.GT.AND P5, PT, R28, 0x59, !P5 ;  /* 0x000000591c00780c */ /* 0x000fe40006fa4270 */
[----:B------:R-:W-:Y:S02]  /*3110*/  VIADDMNMX R28, R26, R66, R55, PT ;  /* 0x000000421a1c7246 */ /* 0x000fe40003800137 */
[----:B------:R-:W-:-:S04]  /*3120*/  ISETP.LT.OR P5, PT, R27, 0x5a, P5 ;  /* 0x0000005a1b00780c */ /* 0x000fc80002fa1670 */
[----:B------:R-:W-:Y:S02]  /*3130*/  FSEL R31, R31, -INF , !P5 ;  /* 0xff8000001f1f7808 */ /* 0x000fe40006800000 */
[----:B------:R-:W-:-:S13]  /*3140*/  LOP3.LUT P5, RZ, R19, 0x80000, RZ, 0xc0, !PT ;  /* 0x0008000013ff7812 */ /* 0x000fda00078ac0ff */
[----:B------:R-:W-:Y:S05]  /*3150*/  @!P5 BRA `(.L_x_981) ;  /* 0x00000000005cd947 */ /* 0x000fea0003800000 */
        /* <DEDUP_REMOVED lines=13> */
.L_x_983:
[----:B------:R-:W-:Y:S02]  /*3230*/  ULDC UR4, c[0x0][0x9e4] ;  /* 0x0002790000047ab9 */ /* 0x000fe40000000800 */
[----:B------:R-:W-:-:S05]  /*3240*/  IMAD.U32 R27, RZ, RZ, UR4 ;  /* 0x00000004ff1b7e24 */ /* 0x000fca000f8e00ff */
[----:B------:R-:W-:-:S13]  /*3250*/  ISETP.NE.AND P5, PT, R27, 0x1, PT ;  /* 0x000000011b00780c */ /* 0x000fda0003fa5270 */
[----:B------:R-:W0:Y:S02]  /*3260*/  @P5 LDC.64 R52, c[0x0][0x9e8] ;  /* 0x00027a00ff345b82 */ /* 0x000e240000000a00 */
[----:B0-----:R-:W-:-:S05]  /*3270*/  @P5 IMAD.HI.U32 R26, R13, R52, RZ ;  /* 0x000000340d1a5227 */ /* 0x001fca00078e00ff */
[----:B------:R-:W-:-:S07]  /*3280*/  @P5 SHF.R.U32.HI R13, RZ, R53, R26 ;  /* 0x00000035ff0d5219 */ /* 0x000fce000001161a */
.L_x_984:
[----:B------:R-:W-:Y:S05]  /*3290*/  BSYNC B0 ;  /* 0x0000000000007941 */ /* 0x000fea0003800000 */
.L_x_982:
[----:B------:R-:W-:-:S05]  /*32a0*/  IMAD R13, R13, R27, R70 ;  /* 0x0000001b0d0d7224 */ /* 0x000fca00078e0246 */
[----:B------:R-:W-:Y:S02]  /*32b0*/  VIADDMNMX R28, R13, R27, R28, PT ;  /* 0x0000001b0d1c7246 */ /* 0x000fe4000380011c */
[----:B------:R-:W-:-:S07]  /*32c0*/  VIMNMX R30, R30, R13, !PT ;  /* 0x0000000d1e1e7248 */ /* 0x000fce0007fe0100 */
.L_x_981:
[----:B------:R-:W-:Y:S01]  /*32d0*/  ISETP.GT.AND P1, PT, R30, 0x1, !P1 ;  /* 0x000000011e00780c */ /* 0x000fe20004f24270 */
[----:B------:R-:W-:Y:S01]  /*32e0*/  ULDC UR4, c[0x0][0x988] ;  /* 0x0002620000047ab9 */ /* 0x000fe20000000800 */
[----:B------:R-:W-:Y:S02]  /*32f0*/  FMNMX.FTZ R13, R85, R87, !PT ;  /* 0x00000057550d7209 */ /* 0x000fe40007810000 */
[----:B------:R-:W-:Y:S02]  /*3300*/  ISETP.LT.OR P1, PT, R28, 0x2, P1 ;  /* 0x000000021c00780c */ /* 0x000fe40000f21670 */
[----:B------:R-:W-:Y:S02]  /*3310*/  ISETP.GT.AND P6, PT, R30, 0x8, !P6 ;  /* 0x000000081e00780c */ /* 0x000fe400077c4270 */
[----:B------:R-:W-:Y:S02]  /*3320*/  FSEL R59, R3, -INF , !P1 ;  /* 0xff800000033b7808 */ /* 0x000fe40004800000 */
[----:B------:R-:W-:-:S02]  /*3330*/  ISETP.NE.AND P1, PT, R63, RZ, PT ;  /* 0x000000ff3f00720c */ /* 0x000fc40003f25270 */
[----:B------:R-:W-:Y:S02]  /*3340*/  FMNMX.FTZ R13, R89, R13, !PT ;  /* 0x0000000d590d7209 */ /* 0x000fe40007810000 */
[----:B------:R-:W-:Y:S02]  /*3350*/  ISETP.GT.AND P1, PT, R30, 0x9, !P1 ;  /* 0x000000091e00780c */ /* 0x000fe40004f24270 */
[C---:B------:R-:W-:Y:S02]  /*3360*/  ISETP.LT.OR P6, PT, R28.reuse, 0x9, P6 ;  /* 0x000000091c00780c */ /* 0x040fe400037c1670 */
[----:B------:R-:W-:Y:S02]  /*3370*/  ISETP.LT.OR P1, PT, R28, 0xa, P1 ;  /* 0x0000000a1c00780c */ /* 0x000fe40000f21670 */
[----:B------:R-:W-:Y:S02]  /*3380*/  FMNMX.FTZ R13, R91, R13, !PT ;  /* 0x0000000d5b0d7209 */ /* 0x000fe40007810000 */
[----:B------:R-:W-:-:S02]  /*3390*/  FSEL R63, R11, -INF , !P1 ;  /* 0xff8000000b3f7808 */ /* 0x000fc40004800000 */
[----:B------:R-:W-:Y:S02]  /*33a0*/  ISETP.NE.AND P1, PT, R67, RZ, PT ;  /* 0x000000ff4300720c */ /* 0x000fe40003f25270 */
[----:B------:R-:W-:Y:S02]  /*33b0*/  FSEL R61, R9, -INF , !P6 ;  /* 0xff800000093d7808 */ /* 0x000fe40007000000 */
[----:B------:R-:W-:Y:S02]  /*33c0*/  ISETP.GT.AND P1, PT, R30, 0x10, !P1 ;  /* 0x000000101e00780c */ /* 0x000fe40004f24270 */
[----:B------:R-:W-:Y:S02]  /*33d0*/  ISETP.NE.AND P6, PT, R69, RZ, PT ;  /* 0x000000ff4500720c */ /* 0x000fe40003fc5270 */
[----:B------:R-:W-:Y:S02]  /*33e0*/  ISETP.LT.OR P1, PT, R28, 0x11, P1 ;  /* 0x000000111c00780c */ /* 0x000fe40000f21670 */
[----:B------:R-:W-:-:S02]  /*33f0*/  FMNMX.FTZ R13, R95, R13, !PT ;  /* 0x0000000d5f0d7209 */ /* 0x000fc40007810000 */
[----:B------:R-:W-:Y:S02]  /*3400*/  FSEL R65, R14, -INF , !P1 ;  /* 0xff8000000e417808 */ /* 0x000fe40004800000 */
[----:B------:R-:W-:Y:S02]  /*3410*/  ISETP.NE.AND P1, PT, R32, RZ, PT ;  /* 0x000000ff2000720c */ /* 0x000fe40003f25270 */
[----:B------:R-:W-:Y:S02]  /*3420*/  FMNMX.FTZ R13, R97, R13, !PT ;  /* 0x0000000d610d7209 */ /* 0x000fe40007810000 */
[----:B------:R-:W-:Y:S02]  /*3430*/  ISETP.GT.AND P1, PT, R30, 0x11, !P1 ;  /* 0x000000111e00780c */ /* 0x000fe40004f24270 */
[----:B------:R-:W-:Y:S02]  /*3440*/  ISETP.NE.AND P5, PT, R36, RZ, PT ;  /* 0x000000ff2400720c */ /* 0x000fe40003fa5270 */
[----:B------:R-:W-:-:S02]  /*3450*/  ISETP.LT.OR P1, PT, R28, 0x12, P1 ;  /* 0x000000121c00780c */ /* 0x000fc40000f21670 */
[----:B------:R-:W-:Y:S02]  /*3460*/  FMNMX.FTZ R13, R99, R13, !PT ;  /* 0x0000000d630d7209 */ /* 0x000fe40007810000 */
[----:B------:R-:W-:Y:S02]  /*3470*/  FSEL R67, R20, -INF , !P1 ;  /* 0xff80000014437808 */ /* 0x000fe40004800000 */
[----:B------:R-:W-:Y:S02]  /*3480*/  ISETP.GT.AND P1, PT, R30, 0x18, !P6 ;  /* 0x000000181e00780c */ /* 0x000fe40007724270 */
[----:B------:R-:W-:Y:S02]  /*3490*/  FMNMX.FTZ R13, R101, R13, !PT ;  /* 0x0000000d650d7209 */ /* 0x000fe40007810000 */
[----:B------:R-:W-:Y:S02]  /*34a0*/  ISETP.LT.OR P1, PT, R28, 0x19, P1 ;  /* 0x000000191c00780c */ /* 0x000fe40000f21670 */
[----:B------:R-:W-:-:S02]  /*34b0*/  FMNMX.FTZ R13, R103, R13, !PT ;  /* 0x0000000d670d7209 */ /* 0x000fc40007810000 */
[----:B------:R-:W-:Y:S02]  /*34c0*/  FSEL R53, R24, -INF , !P1 ;  /* 0xff80000018357808 */ /* 0x000fe40004800000 */
[----:B------:R-:W-:Y:S02]  /*34d0*/  ISETP.GT.AND P1, PT, R30, 0x19, !P5 ;  /* 0x000000191e00780c */ /* 0x000fe40006f24270 */
[----:B------:R-:W-:Y:S02]  /*34e0*/  FMNMX.FTZ R13, R105, R13, !PT ;  /* 0x0000000d690d7209 */ /* 0x000fe40007810000 */
[----:B------:R-:W-:Y:S02]  /*34f0*/  ISETP.LT.OR P1, PT, R28, 0x1a, P1 ;  /* 0x0000001a1c00780c */ /* 0x000fe40000f21670 */
[----:B------:R-:W-:Y:S02]  /*3500*/  FMNMX.FTZ R14, R107, R13, !PT ;  /* 0x0000000d6b0e7209 */ /* 0x000fe40007810000 */
[----:B------:R-:W-:-:S02]  /*3510*/  FSEL R69, R25, -INF , !P1 ;  /* 0xff80000019457808 */ /* 0x000fc40004800000 */
[----:B------:R-:W-:Y:S02]  /*3520*/  ISETP.NE.AND P1, PT, R71, RZ, PT ;  /* 0x000000ff4700720c */ /* 0x000fe40003f25270 */
[----:B------:R-:W-:Y:S02]  /*3530*/  FMNMX.FTZ R14, R57, R14, !PT ;  /* 0x0000000e390e7209 */ /* 0x000fe40007810000 */
[----:B------:R-:W-:Y:S02]  /*3540*/  ISETP.GT.AND P1, PT, R30, 0x20, !P1 ;  /* 0x000000201e00780c */ /* 0x000fe40004f24270 */
[----:B------:R-:W-:Y:S02]  /*3550*/  FMNMX.FTZ R14, R51, R14, !PT ;  /* 0x0000000e330e7209 */ /* 0x000fe40007810000 */
[----:B------:R-:W-:Y:S02]  /*3560*/  ISETP.LT.OR P1, PT, R28, 0x21, P1 ;  /* 0x000000211c00780c */ /* 0x000fe40000f21670 */
[----:B------:R-:W-:-:S02]  /*3570*/  FMNMX.FTZ R14, R49, R14, !PT ;  /* 0x0000000e310e7209 */ /* 0x000fc40007810000 */
[----:B------:R-:W-:Y:S02]  /*3580*/  FSEL R71, R42, -INF , !P1 ;  /* 0xff8000002a477808 */ /* 0x000fe40004800000 */
[----:B------:R-:W-:Y:S02]  /*3590*/  ISETP.NE.AND P1, PT, R40, RZ, PT ;  /* 0x000000ff2800720c */ /* 0x000fe40003f25270 */
[----:B------:R-:W-:Y:S02]  /*35a0*/  FMNMX.FTZ R14, R47, R14, !PT ;  /* 0x0000000e2f0e7209 */ /* 0x000fe40007810000 */
[----:B------:R-:W-:Y:S02]  /*35b0*/  ISETP.GT.AND P1, PT, R30, 0x21, !P1 ;  /* 0x000000211e00780c */ /* 0x000fe40004f24270 */
[----:B------:R-:W-:Y:S02]  /*35c0*/  FMNMX.FTZ R14, R45, R14, !PT ;  /* 0x0000000e2d0e7209 */ /* 0x000fe40007810000 */
[----:B------:R-:W-:-:S02]  /*35d0*/  ISETP.LT.OR P1, PT, R28, 0x22, P1 ;  /* 0x000000221c00780c */ /* 0x000fc40000f21670 */
[----:B------:R-:W-:Y:S02]  /*35e0*/  ISETP.NE.AND P5, PT, R75, RZ, PT ;  /* 0x000000ff4b00720c */ /* 0x000fe40003fa5270 */
[----:B------:R-:W-:Y:S02]  /*35f0*/  FSEL R75, R43, -INF , !P1 ;  /* 0xff8000002b4b7808 */ /* 0x000fe40004800000 */
[----:B------:R-:W-:Y:S02]  /*3600*/  ISETP.NE.AND P1, PT, R74, RZ, PT ;  /* 0x000000ff4a00720c */ /* 0x000fe40003f25270 */
[----:B------:R-:W-:Y:S02]  /*3610*/  FMNMX.FTZ R14, R41, R14, !PT ;  /* 0x0000000e290e7209 */ /* 0x000fe40007810000 */
[----:B------:R-:W-:Y:S02]  /*3620*/  ISETP.GT.AND P1, PT, R30, 0x28, !P1 ;  /* 0x000000281e00780c */ /* 0x000fe40004f24270 */
[----:B------:R-:W-:-:S02]  /*3630*/  FMNMX.FTZ R14, R39, R14, !PT ;  /* 0x0000000e270e7209 */ /* 0x000fc40007810000 */
[----:B------:R-:W-:Y:S02]  /*3640*/  ISETP.LT.OR P1, PT, R28, 0x29, P1 ;  /* 0x000000291c00780c */ /* 0x000fe40000f21670 */
[----:B------:R-:W-:Y:S02]  /*3650*/  FMNMX.FTZ R14, R37, R14, !PT ;  /* 0x0000000e250e7209 */ /* 0x000fe40007810000 */
[----:B------:R-:W-:Y:S02]  /*3660*/  FSEL R77, R46, -INF , !P1 ;  /* 0xff8000002e4d7808 */ /* 0x000fe40004800000 */
[----:B------:R-:W-:Y:S02]  /*3670*/  ISETP.NE.AND P1, PT, R44, RZ, PT ;  /* 0x000000ff2c00720c */ /* 0x000fe40003f25270 */
[----:B------:R-:W-:Y:S02]  /*3680*/  FMNMX.FTZ R14, R35, R14, !PT ;  /* 0x0000000e230e7209 */ /* 0x000fe40007810000 */
[----:B------:R-:W-:-:S02]  /*3690*/  ISETP.GT.AND P1, PT, R30, 0x29, !P1 ;  /* 0x000000291e00780c */ /* 0x000fc40004f24270 */
[----:B------:R-:W-:Y:S02]  /*36a0*/  FMNMX.FTZ R14, R33, R14, !PT ;  /* 0x0000000e210e7209 */ /* 0x000fe40007810000 */
[----:B------:R-:W-:Y:S02]  /*36b0*/  ISETP.LT.OR P1, PT, R28, 0x2a, P1 ;  /* 0x0000002a1c00780c */ /* 0x000fe40000f21670 */
[----:B------:R-:W-:Y:S02]  /*36c0*/  FMNMX.FTZ R14, R15, R14, !PT ;  /* 0x0000000e0f0e7209 */ /* 0x000fe40007810000 */
[----:B------:R-:W-:Y:S02]  /*36d0*/  FSEL R79, R79, -INF , !P1 ;  /* 0xff8000004f4f7808 */ /* 0x000fe40004800000 */
[----:B------:R-:W-:Y:S02]  /*36e0*/  FMNMX.FTZ R14, R29, R14, !PT ;  /* 0x0000000e1d0e7209 */ /* 0x000fe40007810000 */
[----:B------:R-:W-:-:S02]  /*36f0*/  ISETP.NE.AND P1, PT, R76, RZ, PT ;  /* 0x000000ff4c00720c */ /* 0x000fc40003f25270 */
[----:B------:R-:W-:Y:S01]  /*3700*/  FMNMX.FTZ R20, R31, R14, !PT ;  /* 0x0000000e1f147209 */ /* 0x000fe20007810000 */
[----:B------:R-:W-:Y:S01]  /*3710*/  IMAD.U32 R14, RZ, RZ, UR4 ;  /* 0x00000004ff0e7e24 */ /* 0x000fe2000f8e00ff */
[C---:B------:R-:W-:Y:S02]  /*3720*/  ISETP.GT.AND P1, PT, R30.reuse, 0x30, !P1 ;  /* 0x000000301e00780c */ /* 0x040fe40004f24270 */
[----:B------:R-:W-:Y:S01]  /*3730*/  ISETP.GT.AND P4, PT, R30, RZ, !P4 ;  /* 0x000000ff1e00720c */ /* 0x000fe20006784270 */
[----:B------:R-:W0:Y:S01]  /*3740*/  SHFL.BFLY PT, R13, R20, 0x2, 0x1f ;  /* 0x0c401f00140d7f89 */ /* 0x000e2200000e0000 */
[C---:B------:R-:W-:Y:S02]  /*3750*/  ISETP.LT.OR P1, PT, R28.reuse, 0x31, P1 ;  /* 0x000000311c00780c */ /* 0x040fe40000f21670 */
[----:B------:R-:W-:Y:S02]  /*3760*/  ISETP.LT.OR P4, PT, R28, 0x1, P4 ;  /* 0x000000011c00780c */ /* 0x000fe40002781670 */
[----:B------:R-:W-:-:S02]  /*3770*/  FSEL R81, R50, -INF , !P1 ;  /* 0xff80000032517808 */ /* 0x000fc40004800000 */
[----:B------:R-:W-:Y:S01]  /*3780*/  ISETP.NE.AND P1, PT, R48, RZ, PT ;  /* 0x000000ff3000720c */ /* 0x000fe20003f25270 */
[----:B------:R-:W-:Y:S01]  /*3790*/  IMAD.MOV.U32 R48, RZ, RZ, R17 ;  /* 0x000000ffff307224 */ /* 0x000fe200078e0011 */
[----:B------:R-:W-:Y:S02]  /*37a0*/  FSEL R0, R0, -INF , !P4 ;  /* 0xff80000000007808 */ /* 0x000fe40006000000 */
[----:B------:R-:W-:Y:S02]  /*37b0*/  ISETP.GT.AND P1, PT, R30, 0x31, !P1 ;  /* 0x000000311e00780c */ /* 0x000fe40004f24270 */
[----:B------:R-:W-:Y:S02]  /*37c0*/  ISETP.NE.AND P6, PT, R56, RZ, PT ;  /* 0x000000ff3800720c */ /* 0x000fe40003fc5270 */
[----:B------:R-:W-:Y:S02]  /*37d0*/  ISETP.LT.OR P1, PT, R28, 0x32, P1 ;  /* 0x000000321c00780c */ /* 0x000fe40000f21670 */
[----:B------:R-:W-:-:S02]  /*37e0*/  ISETP.GT.AND P2, PT, R30, 0x51, !P2 ;  /* 0x000000511e00780c */ /* 0x000fc40005744270 */
[----:B------:R-:W-:Y:S02]  /*37f0*/  FSEL R55, R34, -INF , !P1 ;  /* 0xff80000022377808 */ /* 0x000fe40004800000 */
[----:B------:R-:W-:Y:S02]  /*3800*/  ISETP.NE.AND P1, PT, R80, RZ, PT ;  /* 0x000000ff5000720c */ /* 0x000fe40003f25270 */
[C---:B------:R-:W-:Y:S02]  /*3810*/  ISETP.GT.AND P3, PT, R30.reuse, 0x58, !P3 ;  /* 0x000000581e00780c */ /* 0x040fe40005f64270 */
[----:B------:R-:W-:Y:S02]  /*3820*/  ISETP.GT.AND P1, PT, R30, 0x38, !P1 ;  /* 0x000000381e00780c */ /* 0x000fe40004f24270 */
[----:B0-----:R-:W-:Y:S02]  /*3830*/  FMNMX.FTZ R24, R20, R13, !PT ;  /* 0x0000000d14187209 */ /* 0x001fe40007810000 */
[----:B------:R-:W-:-:S02]  /*3840*/  FMNMX.FTZ R20, R0, R59, !PT ;  /* 0x0000003b00147209 */ /* 0x000fc40007810000 */
[----:B------:R-:W-:Y:S01]  /*3850*/  ISETP.LT.OR P1, PT, R28, 0x39, P1 ;  /* 0x000000391c00780c */ /* 0x000fe20000f21670 */
[----:B------:R-:W0:Y:S01]  /*3860*/  SHFL.BFLY PT, R13, R24, 0x1, 0x1f ;  /* 0x0c201f00180d7f89 */ /* 0x000e2200000e0000 */
        /* <DEDUP_REMOVED lines=9> */
[----:B------:R-:W-:Y:S02]  /*3900*/  ISETP.NE.AND P1, PT, R84, RZ, PT ;  /* 0x000000ff5400720c */ /* 0x000fe40003f25270 */
[----:B------:R-:W-:-:S02]  /*3910*/  FMNMX.FTZ R20, R53, R20, !PT ;  /* 0x0000001435147209 */ /* 0x000fc40007810000 */
[----:B------:R-:W-:Y:S02]  /*3920*/  ISETP.GT.AND P1, PT, R30, 0x40, !P1 ;  /* 0x000000401e00780c */ /* 0x000fe40004f24270 */
[----:B------:R-:W-:Y:S02]  /*3930*/  FMNMX.FTZ R20, R69, R20, !PT ;  /* 0x0000001445147209 */ /* 0x000fe40007810000 */
[----:B------:R-:W-:Y:S02]  /*3940*/  ISETP.LT.OR P1, PT, R28, 0x41, P1 ;  /* 0x000000411c00780c */ /* 0x000fe40000f21670 */
[----:B------:R-:W-:Y:S02]  /*3950*/  FMNMX.FTZ R20, R71, R20, !PT ;  /* 0x0000001447147209 */ /* 0x000fe40007810000 */
[----:B------:R-:W-:Y:S02]  /*3960*/  FSEL R11, R58, -INF , !P1 ;  /* 0xff8000003a0b7808 */ /* 0x000fe40004800000 */
[----:B------:R-:W-:-:S02]  /*3970*/  ISETP.GT.AND P1, PT, R30, 0x41, !P6 ;  /* 0x000000411e00780c */ /* 0x000fc40007724270 */
[----:B------:R-:W-:Y:S02]  /*3980*/  FMNMX.FTZ R20, R75, R20, !PT ;  /* 0x000000144b147209 */ /* 0x000fe40007810000 */
[----:B------:R-:W-:Y:S02]  /*3990*/  ISETP.LT.OR P1, PT, R28, 0x42, P1 ;  /* 0x000000421c00780c */ /* 0x000fe40000f21670 */
[----:B------:R-:W-:Y:S02]  /*39a0*/  FMNMX.FTZ R20, R77, R20, !PT ;  /* 0x000000144d147209 */ /* 0x000fe40007810000 */
[----:B------:R-:W-:Y:S02]  /*39b0*/  FSEL R9, R78, -INF , !P1 ;  /* 0xff8000004e097808 */ /* 0x000fe40004800000 */
[----:B------:R-:W-:Y:S02]  /*39c0*/  FMNMX.FTZ R20, R79, R20, !PT ;  /* 0x000000144f147209 */ /* 0x000fe40007810000 */
[----:B------:R-:W-:-:S02]  /*39d0*/  ISETP.GT.AND P1, PT, R30, 0x48, !P5 ;  /* 0x000000481e00780c */ /* 0x000fc40006f24270 */
[----:B0-----:R-:W-:Y:S02]  /*39e0*/  FMNMX.FTZ R13, R24, R13, !PT ;  /* 0x0000000d180d7209 */ /* 0x001fe40007810000 */
[----:B------:R-:W-:Y:S02]  /*39f0*/  FMNMX.FTZ R20, R81, R20, !PT ;  /* 0x0000001451147209 */ /* 0x000fe40007810000 */
[----:B------:R-:W-:Y:S01]  /*3a00*/  ISETP.LT.OR P1, PT, R28, 0x49, P1 ;  /* 0x000000491c00780c */ /* 0x000fe20000f21670 */
[----:B------:R-:W-:Y:S01]  /*3a10*/  FMUL.FTZ R26, R13, R14 ;  /* 0x0000000e0d1a7220 */ /* 0x000fe20000410000 */
[----:B------:R-:W-:Y:S02]  /*3a20*/  FMNMX.FTZ R20, R55, R20, !PT ;  /* 0x0000001437147209 */ /* 0x000fe40007810000 */
[----:B------:R-:W-:Y:S02]  /*3a30*/  FSEL R3, R62, -INF , !P1 ;  /* 0xff8000003e037808 */ /* 0x000fe40004800000 */
[----:B------:R-:W-:-:S02]  /*3a40*/  FSETP.NEU.FTZ.AND P1, PT, R13, -INF , PT ;  /* 0xff8000000d00780b */ /* 0x000fc40003f3d000 */
[----:B------:R-:W-:Y:S02]  /*3a50*/  ISETP.NE.AND P5, PT, R60, RZ, PT ;  /* 0x000000ff3c00720c */ /* 0x000fe40003fa5270 */
[----:B------:R-:W-:Y:S02]  /*3a60*/  FMNMX.FTZ R20, R43, R20, !PT ;  /* 0x000000142b147209 */ /* 0x000fe40007810000 */
[----:B------:R-:W-:Y:S02]  /*3a70*/  FSEL R26, R26, RZ, P1 ;  /* 0x000000ff1a1a7208 */ /* 0x000fe40000800000 */
[----:B------:R-:W-:Y:S02]  /*3a80*/  ISETP.GT.AND P1, PT, R30, 0x49, !P5 ;  /* 0x000000491e00780c */ /* 0x000fe40006f24270 */
[----:B------:R-:W-:Y:S01]  /*3a90*/  FMNMX.FTZ R20, R25, R20, !PT ;  /* 0x0000001419147209 */ /* 0x000fe20007810000 */
[-CC-:B------:R-:W-:Y:S01]  /*3aa0*/  FFMA.FTZ R156, R85, R14.reuse, -R26.reuse ;  /* 0x0000000e559c7223 */ /* 0x180fe2000001081a */
[----:B------:R-:W-:Y:S01]  /*3ab0*/  ISETP.LT.OR P1, PT, R28, 0x4a, P1 ;  /* 0x0000004a1c00780c */ /* 0x000fe20000f21670 */
[-CC-:B------:R-:W-:Y:S01]  /*3ac0*/  FFMA.FTZ R27, R87, R14.reuse, -R26.reuse ;  /* 0x0000000e571b7223 */ /* 0x180fe2000001081a */
[----:B------:R-:W-:Y:S01]  /*3ad0*/  ISETP.NE.AND P6, PT, R86, RZ, PT ;  /* 0x000000ff5600720c */ /* 0x000fe20003fc5270 */
[--C-:B------:R-:W-:Y:S01]  /*3ae0*/  FFMA.FTZ R158, R89, R14, -R26.reuse ;  /* 0x0000000e599e7223 */ /* 0x100fe2000001081a */
[----:B------:R-:W-:Y:S01]  /*3af0*/  FMNMX.FTZ R20, R11, R20, !PT ;  /* 0x000000140b147209 */ /* 0x000fe20007810000 */
[-CC-:B------:R-:W-:Y:S01]  /*3b00*/  FFMA.FTZ R24, R91, R14.reuse, -R26.reuse ;  /* 0x0000000e5b187223 */ /* 0x180fe2000001081a */
[----:B------:R-:W-:Y:S01]  /*3b10*/  FSEL R83, R83, -INF , !P1 ;  /* 0xff80000053537808 */ /* 0x000fe20004800000 */
[--C-:B------:R-:W-:Y:S01]  /*3b20*/  FFMA.FTZ R36, R99, R14, -R26.reuse ;  /* 0x0000000e63247223 */ /* 0x100fe2000001081a */
[----:B------:R-:W-:Y:S01]  /*3b30*/  ISETP.GT.AND P1, PT, R30, 0x50, !P6 ;  /* 0x000000501e00780c */ /* 0x000fe20007724270 */
[----:B------:R0:W-:Y:S01]  /*3b40*/  MUFU.EX2 R93, R24 ;  /* 0x00000018005d7308 */ /* 0x0001e20000000800 */
[----:B------:R-:W-:Y:S01]  /*3b50*/  FMNMX.FTZ R20, R9, R20, !PT ;  /* 0x0000001409147209 */ /* 0x000fe20007810000 */
[-CC-:B------:R-:W-:Y:S01]  /*3b60*/  FFMA.FTZ R32, R95, R14.reuse, -R26.reuse ;  /* 0x0000000e5f207223 */ /* 0x180fe2000001081a */
[----:B------:R-:W-:Y:S01]  /*3b70*/  ISETP.LT.OR P1, PT, R28, 0x51, P1 ;  /* 0x000000511c00780c */ /* 0x000fe20000f21670 */
[--C-:B------:R-:W-:Y:S01]  /*3b80*/  FFMA.FTZ R34, R97, R14, -R26.reuse ;  /* 0x0000000e61227223 */ /* 0x100fe2000001081a */
[----:B------:R-:W-:Y:S01]  /*3b90*/  FMNMX.FTZ R20, R3, R20, !PT ;  /* 0x0000001403147209 */ /* 0x000fe20007810000 */
[-CC-:B------:R-:W-:Y:S01]  /*3ba0*/  FFMA.FTZ R51, R51, R14.reuse, -R26.reuse ;  /* 0x0000000e33337223 */ /* 0x180fe2000001081a */
[----:B------:R-:W-:Y:S01]  /*3bb0*/  ISETP.NE.AND P5, PT, R64, RZ, PT ;  /* 0x000000ff4000720c */ /* 0x000fe20003fa5270 */
[----:B------:R-:W-:Y:S01]  /*3bc0*/  MUFU.EX2 R156, R156 ;  /* 0x0000009c009c7308 */ /* 0x000fe20000000800 */
[----:B------:R-:W-:Y:S01]  /*3bd0*/  ISETP.LT.OR P2, PT, R28, 0x52, P2 ;  /* 0x000000521c00780c */ /* 0x000fe20001741670 */
[-CC-:B0-----:R-:W-:Y:S01]  /*3be0*/  FFMA.FTZ R24, R101, R14.reuse, -R26.reuse ;  /* 0x0000000e65187223 */ /* 0x181fe2000001081a */
[----:B------:R-:W-:Y:S01]  /*3bf0*/  FSEL R85, R8, -INF , !P1 ;  /* 0xff80000008557808 */ /* 0x000fe20004800000 */
[--C-:B------:R-:W-:Y:S01]  /*3c00*/  FFMA.FTZ R8, R107, R14, -R26.reuse ;  /* 0x0000000e6b087223 */ /* 0x100fe2000001081a */
[----:B------:R-:W-:Y:S01]  /*3c10*/  FMNMX.FTZ R20, R83, R20, !PT ;  /* 0x0000001453147209 */ /* 0x000fe20007810000 */
[-CC-:B------:R-:W-:Y:S01]  /*3c20*/  FFMA.FTZ R49, R49, R14.reuse, -R26.reuse ;  /* 0x0000000e31317223 */ /* 0x180fe2000001081a */
[----:B------:R-:W-:Y:S01]  /*3c30*/  ISETP.GT.AND P4, PT, R30, 0x59, !P5 ;  /* 0x000000591e00780c */ /* 0x000fe20006f84270 */
[----:B------:R-:W0:Y:S01]  /*3c40*/  MUFU.EX2 R27, R27 ;  /* 0x0000001b001b7308 */ /* 0x000e220000000800 */
[----:B------:R-:W-:Y:S01]  /*3c50*/  ISETP.LT.OR P3, PT, R28, 0x59, P3 ;  /* 0x000000591c00780c */ /* 0x000fe20001f61670 */
[-CC-:B------:R-:W-:Y:S01]  /*3c60*/  FFMA.FTZ R30, R103, R14.reuse, -R26.reuse ;  /* 0x0000000e671e7223 */ /* 0x180fe2000001081a */
[----:B------:R-:W-:Y:S01]  /*3c70*/  FSEL R87, R2, -INF , !P2 ;  /* 0xff80000002577808 */ /* 0x000fe20005000000 */
[--C-:B------:R-:W-:Y:S01]  /*3c80*/  FFMA.FTZ R2, R105, R14, -R26.reuse ;  /* 0x0000000e69027223 */ /* 0x100fe2000001081a */
[----:B------:R-:W-:Y:S01]  /*3c90*/  FMNMX.FTZ R20, R85, R20, !PT ;  /* 0x0000001455147209 */ /* 0x000fe20007810000 */
[-CC-:B------:R-:W-:Y:S01]  /*3ca0*/  FFMA.FTZ R47, R47, R14.reuse, -R26.reuse ;  /* 0x0000000e2f2f7223 */ /* 0x180fe2000001081a */
[----:B------:R-:W-:Y:S01]  /*3cb0*/  ISETP.LT.OR P4, PT, R28, 0x5a, P4 ;  /* 0x0000005a1c00780c */ /* 0x000fe20002781670 */
[----:B------:R-:W-:Y:S01]  /*3cc0*/  MUFU.EX2 R99, R2 ;  /* 0x0000000200637308 */ /* 0x000fe20000000800 */
[----:B------:R-:W-:Y:S01]  /*3cd0*/  FSEL R89, R12, -INF , !P3 ;  /* 0xff8000000c597808 */ /* 0x000fe20005800000 */
[--C-:B------:R-:W-:Y:S01]  /*3ce0*/  FFMA.FTZ R45, R45, R14, -R26.reuse ;  /* 0x0000000e2d2d7223 */ /* 0x100fe2000001081a */
[----:B------:R-:W-:Y:S01]  /*3cf0*/  FMNMX.FTZ R20, R87, R20, !PT ;  /* 0x0000001457147209 */ /* 0x000fe20007810000 */
[-CC-:B------:R-:W-:Y:S01]  /*3d00*/  FFMA.FTZ R41, R41, R14.reuse, -R26.reuse ;  /* 0x0000000e29297223 */ /* 0x180fe2000001081a */
[----:B------:R-:W-:Y:S01]  /*3d10*/  FSEL R91, R10, -INF , !P4 ;  /* 0xff8000000a5b7808 */ /* 0x000fe20006000000 */
[--C-:B------:R-:W-:Y:S01]  /*3d20*/  FFMA.FTZ R10, R57, R14, -R26.reuse ;  /* 0x0000000e390a7223 */ /* 0x100fe2000001081a */
[----:B------:R-:W-:Y:S01]  /*3d30*/  FMNMX.FTZ R20, R89, R20, !PT ;  /* 0x0000001459147209 */ /* 0x000fe20007810000 */
[----:B------:R-:W1:Y:S01]  /*3d40*/  MUFU.EX2 R158, R158 ;  /* 0x0000009e009e7308 */ /* 0x000e620000000800 */
[-CC-:B------:R-:W-:Y:S01]  /*3d50*/  FFMA.FTZ R39, R39, R14.reuse, -R26.reuse ;  /* 0x0000000e27277223 */ /* 0x180fe2000001081a */
[--C-:B------:R-:W-:Y:S01]  /*3d60*/  FFMA.FTZ R37, R37, R14, -R26.reuse ;  /* 0x0000000e25257223 */ /* 0x100fe2000001081a */
[----:B------:R-:W-:Y:S01]  /*3d70*/  FMNMX.FTZ R20, R91, R20, !PT ;  /* 0x000000145b147209 */ /* 0x000fe20007810000 */
[-CC-:B------:R-:W-:Y:S01]  /*3d80*/  FFMA.FTZ R35, R35, R14.reuse, -R26.reuse ;  /* 0x0000000e23237223 */ /* 0x180fe2000001081a */
[-CC-:B------:R-:W-:Y:S01]  /*3d90*/  FFMA.FTZ R33, R33, R14.reuse, -R26.reuse ;  /* 0x0000000e21217223 */ /* 0x180fe2000001081a */
[-CC-:B------:R-:W-:Y:S01]  /*3da0*/  FFMA.FTZ R29, R29, R14.reuse, -R26.reuse ;  /* 0x0000000e1d1d7223 */ /* 0x180fe2000001081a */
[----:B------:R-:W-:Y:S01]  /*3db0*/  ISETP.NE.AND P5, PT, R168, 0x1, PT ;  /* 0x00000001a800780c */ /* 0x000fe20003fa5270 */
[----:B------:R-:W2:Y:S01]  /*3dc0*/  SHFL.BFLY PT, R57, R20, 0x2, 0x1f ;  /* 0x0c401f0014397f89 */ /* 0x000ea200000e0000 */
[----:B------:R3:W-:Y:S08]  /*3dd0*/  MUFU.EX2 R101, R10 ;  /* 0x0000000a00657308 */ /* 0x0007f00000000800 */
[----:B------:R-:W4:Y:S01]  /*3de0*/  MUFU.EX2 R32, R32 ;  /* 0x0000002000207308 */ /* 0x000f220000000800 */
[-CC-:B---3--:R-:W-:Y:S01]  /*3df0*/  FFMA.FTZ R10, R15, R14.reuse, -R26.reuse ;  /* 0x0000000e0f0a7223 */ /* 0x188fe2000001081a */
[----:B------:R-:W-:Y:S01]  /*3e00*/  FFMA.FTZ R26, R31, R14, -R26 ;  /* 0x0000000e1f1a7223 */ /* 0x000fe2000001081a */
[----:B0-----:R-:W-:Y:S01]  /*3e10*/  FADD.FTZ R31, R156, R27 ;  /* 0x0000001b9c1f7221 */ /* 0x001fe20000010000 */
[----:B------:R-:W0:Y:S01]  /*3e20*/  @P5 LDC R46, c[0x0][0x44c] ;  /* 0x00011300ff2e5b82 */ /* 0x000e220000000800 */
[----:B------:R-:W-:-:S02]  /*3e30*/  F2FP.F16.F32.PACK_AB R156, R27, R156 ;  /* 0x0000009c1b9c723e */ /* 0x000fc400000000ff */
[----:B-1----:R-:W-:Y:S01]  /*3e40*/  FADD.FTZ R40, R158, R31 ;  /* 0x0000001f9e287221 */ /* 0x002fe20000010000 */
[----:B------:R-:W1:Y:S01]  /*3e50*/  MUFU.EX2 R95, R34 ;  /* 0x00000022005f7308 */ /* 0x000e620000000800 */
[C---:B------:R-:W-:Y:S02]  /*3e60*/  F2FP.F16.F32.PACK_AB R158, R93.reuse, R158 ;  /* 0x0000009e5d9e723e */ /* 0x040fe400000000ff */
[----:B------:R-:W-:Y:S01]  /*3e70*/  FADD.FTZ R31, R93, R40 ;  /* 0x000000285d1f7221 */ /* 0x000fe20000010000 */
[----:B------:R-:W3:Y:S01]  /*3e80*/  @P5 LDC R50, c[0x0][0x450] ;  /* 0x00011400ff325b82 */ /* 0x000ee20000000800 */
[----:B--2---:R-:W-:-:S03]  /*3e90*/  FMNMX.FTZ R57, R20, R57, !PT ;  /* 0x0000003914397209 */ /* 0x004fc60007810000 */
[----:B------:R-:W-:Y:S01]  /*3ea0*/  MUFU.EX2 R36, R36 ;  /* 0x0000002400247308 */ /* 0x000fe20000000800 */
[----:B----4-:R-:W-:Y:S01]  /*3eb0*/  FADD.FTZ R42, R32, R31 ;  /* 0x0000001f202a7221 */ /* 0x010fe20000010000 */
[----:B------:R-:W2:Y:S06]  /*3ec0*/  SHFL.BFLY PT, R2, R57, 0x1, 0x1f ;  /* 0x0c201f0039027f89 */ /* 0x000eac00000e0000 */
[----:B------:R-:W4:Y:S01]  /*3ed0*/  MUFU.EX2 R97, R24 ;  /* 0x0000001800617308 */ /* 0x000f220000000800 */
[----:B-1----:R-:W-:-:S07]  /*3ee0*/  F2FP.F16.F32.PACK_AB R152, R95, R32 ;  /* 0x000000205f98723e */ /* 0x002fce00000000ff */
[----:B------:R-:W1:Y:S08]  /*3ef0*/  MUFU.EX2 R30, R30 ;  /* 0x0000001e001e7308 */ /* 0x000e700000000800 */
[----:B------:R5:W-:Y:S01]  /*3f00*/  MUFU.EX2 R142, R35 ;  /* 0x00000023008e7308 */ /* 0x000be20000000800 */
[----:B----4-:R-:W-:Y:S02]  /*3f10*/  F2FP.F16.F32.PACK_AB R154, R97, R36 ;  /* 0x00000024619a723e */ /* 0x010fe400000000ff */
[----:B--2---:R-:W-:-:S04]  /*3f20*/  FMNMX.FTZ R15, R57, R2, !PT ;  /* 0x00000002390f7209 */ /* 0x004fc80007810000 */
[C---:B------:R-:W-:Y:S01]  /*3f30*/  FSETP.NEU.FTZ.AND P1, PT, R15.reuse, -INF , PT ;  /* 0xff8000000f00780b */ /* 0x040fe20003f3d000 */
[----:B------:R-:W-:Y:S01]  /*3f40*/  FMUL.FTZ R2, R15, R14 ;  /* 0x0000000e0f027220 */ /* 0x000fe20000410000 */
[----:B-----5:R-:W-:Y:S01]  /*3f50*/  FADD.FTZ R35, R95, R42 ;  /* 0x0000002a5f237221 */ /* 0x020fe20000010000 */
[----:B------:R-:W-:Y:S01]  /*3f60*/  MUFU.EX2 R8, R8 ;  /* 0x0000000800087308 */ /* 0x000fe20000000800 */
[----:B-1----:R-:W-:Y:S02]  /*3f70*/  F2FP.F16.F32.PACK_AB R148, R99, R30 ;  /* 0x0000001e6394723e */ /* 0x002fe400000000ff */
[----:B------:R-:W-:Y:S01]  /*3f80*/  FSEL R2, R2, RZ, P1 ;  /* 0x000000ff02027208 */ /* 0x000fe20000800000 */
[----:B------:R-:W-:-:S04]  /*3f90*/  FADD.FTZ R44, R36, R35 ;  /* 0x00000023242c7221 */ /* 0x000fc80000010000 */
        /* <DEDUP_REMOVED lines=10> */
[-C--:B------:R-:W-:Y:S01]  /*4040*/  FFMA.FTZ R75, R75, R14.reuse, -R2 ;  /* 0x0000000e4b4b7223 */ /* 0x080fe20000010802 */
[----:B------:R-:W-:Y:S01]  /*4050*/  FADD.FTZ R35, R97, R44 ;  /* 0x0000002c61237221 */ /* 0x000fe20000010000 */
[-CC-:B------:R-:W-:Y:S01]  /*4060*/  FFMA.FTZ R77, R77, R14.reuse, -R2.reuse ;  /* 0x0000000e4d4d7223 */ /* 0x180fe20000010802 */
[-CC-:B------:R-:W-:Y:S01]  /*4070*/  FFMA.FTZ R25, R25, R14.reuse, -R2.reuse ;  /* 0x0000000e19197223 */ /* 0x180fe20000010802 */
[----:B------:R-:W1:Y:S01]  /*4080*/  MUFU.EX2 R59, R59 ;  /* 0x0000003b003b7308 */ /* 0x000e620000000800 */
[----:B------:R-:W-:Y:S01]  /*4090*/  FADD.FTZ R44, R30, R35 ;  /* 0x000000231e2c7221 */ /* 0x000fe20000010000 */
[-CC-:B------:R-:W-:Y:S01]  /*40a0*/  FFMA.FTZ R79, R79, R14.reuse, -R2.reuse ;  /* 0x0000000e4f4f7223 */ /* 0x180fe20000010802 */
[----:B------:R-:W-:Y:S01]  /*40b0*/  FFMA.FTZ R81, R81, R14, -R2 ;  /* 0x0000000e51517223 */ /* 0x000fe20000010802 */
[----:B0-----:R-:W-:-:S04]  /*40c0*/  @P5 IMAD.HI.U32 R35, R17, R46, RZ ;  /* 0x0000002e11235227 */ /* 0x001fc800078e00ff */
[-CC-:B------:R-:W-:Y:S01]  /*40d0*/  FFMA.FTZ R55, R55, R14.reuse, -R2.reuse ;  /* 0x0000000e37377223 */ /* 0x180fe20000010802 */
[-CC-:B------:R-:W-:Y:S01]  /*40e0*/  FFMA.FTZ R43, R43, R14.reuse, -R2.reuse ;  /* 0x0000000e2b2b7223 */ /* 0x180fe20000010802 */
[-CC-:B------:R-:W-:Y:S01]  /*40f0*/  FFMA.FTZ R9, R9, R14.reuse, -R2.reuse ;  /* 0x0000000e09097223 */ /* 0x180fe20000010802 */
[----:B------:R-:W0:Y:S01]  /*4100*/  MUFU.EX2 R61, R61 ;  /* 0x0000003d003d7308 */ /* 0x000e220000000800 */
[-CC-:B------:R-:W-:Y:S01]  /*4110*/  FFMA.FTZ R11, R11, R14.reuse, -R2.reuse ;  /* 0x0000000e0b0b7223 */ /* 0x180fe20000010802 */
[-CC-:B------:R-:W-:Y:S01]  /*4120*/  FFMA.FTZ R3, R3, R14.reuse, -R2.reuse ;  /* 0x0000000e03037223 */ /* 0x180fe20000010802 */
[-CC-:B------:R-:W-:Y:S01]  /*4130*/  FFMA.FTZ R83, R83, R14.reuse, -R2.reuse ;  /* 0x0000000e53537223 */ /* 0x180fe20000010802 */
[-CC-:B------:R-:W-:Y:S01]  /*4140*/  FFMA.FTZ R85, R85, R14.reuse, -R2.reuse ;  /* 0x0000000e55557223 */ /* 0x180fe20000010802 */
[-CC-:B------:R-:W-:Y:S01]  /*4150*/  FFMA.FTZ R87, R87, R14.reuse, -R2.reuse ;  /* 0x0000000e57577223 */ /* 0x180fe20000010802 */
[-CC-:B------:R-:W-:Y:S01]  /*4160*/  FFMA.FTZ R89, R89, R14.reuse, -R2.reuse ;  /* 0x0000000e59597223 */ /* 0x180fe20000010802 */
[----:B------:R-:W-:Y:S01]  /*4170*/  FFMA.FTZ R91, R91, R14, -R2 ;  /* 0x0000000e5b5b7223 */ /* 0x000fe20000010802 */
[----:B------:R-:W2:Y:S01]  /*4180*/  MUFU.EX2 R12, R63 ;  /* 0x0000003f000c7308 */ /* 0x000ea20000000800 */
[----:B-1----:R-:W-:Y:S01]  /*4190*/  FADD.FTZ R40, R0, R59 ;  /* 0x0000003b00287221 */ /* 0x002fe20000010000 */
[----:B------:R-:W-:-:S02]  /*41a0*/  F2FP.F16.F32.PACK_AB R150, R101, R8 ;  /* 0x000000086596723e */ /* 0x000fc400000000ff */
[----:B---3--:R-:W-:Y:S02]  /*41b0*/  @P5 SHF.R.U32.HI R48, RZ, R50, R35 ;  /* 0x00000032ff305219 */ /* 0x008fe40000011623 */
[----:B------:R-:W-:Y:S02]  /*41c0*/  LOP3.LUT P5, RZ, R19, 0x80000, RZ, 0xc0, !PT ;  /* 0x0008000013ff7812 */ /* 0x000fe400078ac0ff */
[----:B------:R-:W1:Y:S01]  /*41d0*/  MUFU.EX2 R65, R65 ;  /* 0x0000004100417308 */ /* 0x000e620000000800 */
[----:B0-----:R-:W-:Y:S01]  /*41e0*/  FADD.FTZ R31, R61, R40 ;  /* 0x000000283d1f7221 */ /* 0x001fe20000010000 */
[----:B------:R-:W-:Y:S01]  /*41f0*/  F2FP.F16.F32.PACK_AB R157, R59, R0 ;  /* 0x000000003b9d723e */ /* 0x000fe200000000ff */
[----:B------:R-:W-:-:S05]  /*4200*/  IMAD.IADD R73, R73, 0x1, R48 ;  /* 0x0000000149497824 */ /* 0x000fca00078e0230 */
[----:B------:R-:W0:Y:S01]  /*4210*/  MUFU.EX2 R20, R67 ;  /* 0x0000004300147308 */ /* 0x000e220000000800 */
[C---:B--2---:R-:W-:Y:S01]  /*4220*/  FADD.FTZ R42, R12.reuse, R31 ;  /* 0x0000001f0c2a7221 */ /* 0x044fe20000010000 */
[----:B------:R-:W-:Y:S01]  /*4230*/  F2FP.F16.F32.PACK_AB R159, R12, R61 ;  /* 0x0000003d0c9f723e */ /* 0x000fe200000000ff */
[----:B------:R-:W-:-:S05]  /*4240*/  VIADD R12, R72, 0xfffffffe ;  /* 0xfffffffe480c7836 */ /* 0x000fca0000000000 */
[----:B------:R-:W-:Y:S01]  /*4250*/  MUFU.EX2 R53, R53 ;  /* 0x0000003500357308 */ /* 0x000fe20000000800 */
[----:B-1----:R-:W-:-:S07]  /*4260*/  FADD.FTZ R31, R65, R42 ;  /* 0x0000002a411f7221 */ /* 0x002fce0000010000 */
[----:B------:R-:W1:Y:S01]  /*4270*/  MUFU.EX2 R24, R69 ;  /* 0x0000004500187308 */ /* 0x000e620000000800 */
[C---:B0-----:R-:W-:Y:S01]  /*4280*/  FADD.FTZ R42, R20.reuse, R31 ;  /* 0x0000001f142a7221 */ /* 0x041fe20000010000 */
[----:B------:R-:W-:Y:S01]  /*4290*/  FADD.FTZ R31, R99, R44 ;  /* 0x0000002c631f7221 */ /* 0x000fe20000010000 */
[----:B------:R-:W-:-:S03]  /*42a0*/  F2FP.F16.F32.PACK_AB R153, R20, R65 ;  /* 0x000000411499723e */ /* 0x000fc600000000ff */
[----:B------:R-:W-:Y:S02]  /*42b0*/  FADD.FTZ R46, R8, R31 ;  /* 0x0000001f082e7221 */ /* 0x000fe40000010000 */
[----:B------:R-:W-:Y:S02]  /*42c0*/  MUFU.EX2 R71, R71 ;  /* 0x0000004700477308 */ /* 0x000fe40000000800 */
[----:B------:R-:W-:-:S06]  /*42d0*/  FADD.FTZ R46, R101, R46 ;  /* 0x0000002e652e7221 */ /* 0x000fcc0000010000 */
[----:B------:R-:W0:Y:S01]  /*42e0*/  MUFU.EX2 R51, R51 ;  /* 0x0000003300337308 */ /* 0x000e220000000800 */
[----:B-1----:R-:W-:-:S07]  /*42f0*/  F2FP.F16.F32.PACK_AB R155, R24, R53 ;  /* 0x00000035189b723e */ /* 0x002fce00000000ff */
[----:B------:R-:W1:Y:S08]  /*4300*/  MUFU.EX2 R28, R75 ;  /* 0x0000004b001c7308 */ /* 0x000e700000000800 */
[----:B------:R-:W2:Y:S01]  /*4310*/  MUFU.EX2 R144, R49 ;  /* 0x0000003100907308 */ /* 0x000ea20000000800 */
[----:B0-----:R-:W-:-:S07]  /*4320*/  FADD.FTZ R31, R51, R46 ;  /* 0x0000002e331f7221 */ /* 0x001fce0000010000 */
[----:B------:R-:W-:Y:S01]  /*4330*/  MUFU.EX2 R77, R77 ;  /* 0x0000004d004d7308 */ /* 0x000fe20000000800 */
[----:B-1----:R-:W-:-:S07]  /*4340*/  F2FP.F16.F32.PACK_AB R149, R28, R71 ;  /* 0x000000471c95723e */ /* 0x002fce00000000ff */
[----:B------:R0:W-:Y:S01]  /*4350*/  MUFU.EX2 R40, R25 ;  /* 0x0000001900287308 */ /* 0x0001e20000000800 */
[C---:B--2---:R-:W-:Y:S01]  /*4360*/  FADD.FTZ R46, R144.reuse, R31 ;  /* 0x0000001f902e7221 */ /* 0x044fe20000010000 */
[----:B------:R-:W-:-:S06]  /*4370*/  F2FP.F16.F32.PACK_AB R144, R144, R51 ;  /* 0x000000339090723e */ /* 0x000fcc00000000ff */
[----:B------:R-:W1:Y:S01]  /*4380*/  MUFU.EX2 R47, R47 ;  /* 0x0000002f002f7308 */ /* 0x000e620000000800 */
[----:B0-----:R-:W-:-:S04]  /*4390*/  FADD.FTZ R25, R53, R42 ;  /* 0x0000002a35197221 */ /* 0x001fc80000010000 */
[----:B------:R-:W-:-:S03]  /*43a0*/  FADD.FTZ R44, R24, R25 ;  /* 0x00000019182c7221 */ /* 0x000fc60000010000 */
[----:B------:R-:W0:Y:S01]  /*43b0*/  MUFU.EX2 R34, R79 ;  /* 0x0000004f00227308 */ /* 0x000e220000000800 */
[----:B------:R-:W-:-:S04]  /*43c0*/  FADD.FTZ R25, R71, R44 ;  /* 0x0000002c47197221 */ /* 0x000fc80000010000 */
[----:B------:R-:W-:-:S03]  /*43d0*/  FADD.FTZ R44, R28, R25 ;  /* 0x000000191c2c7221 */ /* 0x000fc60000010000 */
[----:B------:R-:W2:Y:S01]  /*43e0*/  MUFU.EX2 R146, R45 ;  /* 0x0000002d00927308 */ /* 0x000ea20000000800 */
[----:B-1----:R-:W-:-:S07]  /*43f0*/  FADD.FTZ R25, R47, R46 ;  /* 0x0000002e2f197221 */ /* 0x002fce0000010000 */
[----:B------:R-:W-:Y:S01]  /*4400*/  MUFU.EX2 R81, R81 ;  /* 0x0000005100517308 */ /* 0x000fe20000000800 */
[----:B0-----:R-:W-:-:S07]  /*4410*/  F2FP.F16.F32.PACK_AB R151, R34, R77 ;  /* 0x0000004d2297723e */ /* 0x001fce00000000ff */
[----:B------:R-:W0:Y:S01]  /*4420*/  MUFU.EX2 R41, R41 ;  /* 0x0000002900297308 */ /* 0x000e220000000800 */
[C---:B--2---:R-:W-:Y:S01]  /*4430*/  FADD.FTZ R46, R146.reuse, R25 ;  /* 0x00000019922e7221 */ /* 0x044fe20000010000 */
[----:B------:R-:W-:-:S06]  /*4440*/  F2FP.F16.F32.PACK_AB R146, R146, R47 ;  /* 0x0000002f9292723e */ /* 0x000fcc00000000ff */
[----:B------:R-:W1:Y:S08]  /*4450*/  MUFU.EX2 R38, R55 ;  /* 0x0000003700267308 */ /* 0x000e700000000800 */
[----:B------:R-:W2:Y:S01]  /*4460*/  MUFU.EX2 R140, R39 ;  /* 0x00000027008c7308 */ /* 0x000ea20000000800 */
[----:B0-----:R-:W-:-:S07]  /*4470*/  FADD.FTZ R25, R41, R46 ;  /* 0x0000002e29197221 */ /* 0x001fce0000010000 */
[----:B------:R-:W0:Y:S01]  /*4480*/  MUFU.EX2 R43, R43 ;  /* 0x0000002b002b7308 */ /* 0x000e220000000800 */
[----:B-1----:R-:W-:-:S07]  /*4490*/  F2FP.F16.F32.PACK_AB R145, R38, R81 ;  /* 0x000000512691723e */ /* 0x002fce00000000ff */
[----:B------:R1:W-:Y:S01]  /*44a0*/  MUFU.EX2 R42, R9 ;  /* 0x00000009002a7308 */ /* 0x0003e20000000800 */
[C---:B--2---:R-:W-:Y:S01]  /*44b0*/  FADD.FTZ R46, R140.reuse, R25 ;  /* 0x000000198c2e7221 */ /* 0x044fe20000010000 */
[----:B------:R-:W-:-:S06]  /*44c0*/  F2FP.F16.F32.PACK_AB R140, R140, R41 ;  /* 0x000000298c8c723e */ /* 0x000fcc00000000ff */
[----:B------:R-:W2:Y:S01]  /*44d0*/  MUFU.EX2 R37, R37 ;  /* 0x0000002500257308 */ /* 0x000ea20000000800 */
[----:B-1----:R-:W-:Y:S01]  /*44e0*/  FADD.FTZ R9, R77, R44 ;  /* 0x0000002c4d097221 */ /* 0x002fe20000010000 */
[----:B0-----:R-:W-:-:S03]  /*44f0*/  F2FP.F16.F32.PACK_AB R147, R40, R43 ;  /* 0x0000002b2893723e */ /* 0x001fc600000000ff */
[----:B------:R-:W-:-:S03]  /*4500*/  FADD.FTZ R44, R34, R9 ;  /* 0x00000009222c7221 */ /* 0x000fc60000010000 */
[----:B------:R-:W0:Y:S01]  /*4510*/  MUFU.EX2 R11, R11 ;  /* 0x0000000b000b7308 */ /* 0x000e220000000800 */
[----:B------:R-:W-:-:S04]  /*4520*/  FADD.FTZ R9, R81, R44 ;  /* 0x0000002c51097221 */ /* 0x000fc80000010000 */
[----:B------:R-:W-:-:S03]  /*4530*/  FADD.FTZ R44, R38, R9 ;  /* 0x00000009262c7221 */ /* 0x000fc60000010000 */
[----:B------:R-:W1:Y:S01]  /*4540*/  MUFU.EX2 R33, R33 ;  /* 0x0000002100217308 */ /* 0x000e620000000800 */
[----:B------:R-:W-:Y:S01]  /*4550*/  FADD.FTZ R9, R43, R44 ;  /* 0x0000002c2b097221 */ /* 0x000fe20000010000 */
[----:B--2---:R-:W-:-:S03]  /*4560*/  FADD.FTZ R25, R37, R46 ;  /* 0x0000002e25197221 */ /* 0x004fc60000010000 */
[----:B------:R-:W-:Y:S01]  /*4570*/  FADD.FTZ R32, R40, R9 ;  /* 0x0000000928207221 */ /* 0x000fe20000010000 */
[C---:B------:R-:W-:Y:S01]  /*4580*/  FADD.FTZ R36, R142.reuse, R25 ;  /* 0x000000198e247221 */ /* 0x040fe20000010000 */
[----:B------:R-:W-:Y:S01]  /*4590*/  F2FP.F16.F32.PACK_AB R142, R142, R37 ;  /* 0x000000258e8e723e */ /* 0x000fe200000000ff */
[----:B------:R-:W2:Y:S01]  /*45a0*/  MUFU.EX2 R10, R10 ;  /* 0x0000000a000a7308 */ /* 0x000ea20000000800 */
[----:B0-----:R-:W-:Y:S01]  /*45b0*/  FADD.FTZ R9, R11, R32 ;  /* 0x000000200b097221 */ /* 0x001fe20000010000 */
[----:B------:R-:W-:-:S03]  /*45c0*/  F2FP.F16.F32.PACK_AB R141, R42, R11 ;  /* 0x0000000b2a8d723e */ /* 0x000fc600000000ff */
[----:B------:R-:W-:-:S03]  /*45d0*/  FADD.FTZ R8, R42, R9 ;  /* 0x000000092a087221 */ /* 0x000fc60000010000 */
[----:B------:R-:W0:Y:S01]  /*45e0*/  MUFU.EX2 R3, R3 ;  /* 0x0000000300037308 */ /* 0x000e220000000800 */
[----:B-1----:R-:W-:-:S07]  /*45f0*/  FADD.FTZ R25, R33, R36 ;  /* 0x0000002421197221 */ /* 0x002fce0000010000 */
[----:B------:R-:W1:Y:S01]  /*4600*/  MUFU.EX2 R29, R29 ;  /* 0x0000001d001d7308 */ /* 0x000e620000000800 */
[C---:B--2---:R-:W-:Y:S01]  /*4610*/  FADD.FTZ R32, R10.reuse, R25 ;  /* 0x000000190a207221 */ /* 0x044fe20000010000 */
[----:B------:R-:W-:-:S06]  /*4620*/  F2FP.F16.F32.PACK_AB R136, R10, R33 ;  /* 0x000000210a88723e */ /* 0x000fcc00000000ff */
[----:B------:R-:W2:Y:S01]  /*4630*/  MUFU.EX2 R2, R83 ;  /* 0x0000005300027308 */ /* 0x000ea20000000800 */
[----:B0-----:R-:W-:-:S07]  /*4640*/  FADD.FTZ R9, R3, R8 ;  /* 0x0000000803097221 */ /* 0x001fce0000010000 */
        /* <DEDUP_REMOVED lines=8> */
[C---:B-1----:R-:W-:Y:S01]  /*46d0*/  FADD.FTZ R0, R30.reuse, R9 ;  /* 0x000000091e007221 */ /* 0x042fe20000010000 */
[----:B------:R-:W-:-:S06]  /*46e0*/  F2FP.F16.F32.PACK_AB R137, R30, R85 ;  /* 0x000000551e89723e */ /* 0x000fcc00000000ff */
[----:B------:R-:W1:Y:S01]  /*46f0*/  MUFU.EX2 R10, R91 ;  /* 0x0000005b000a7308 */ /* 0x000e620000000800 */
[----:B--2---:R-:W-:Y:S01]  /*4700*/  FADD.FTZ R9, R89, R0 ;  /* 0x0000000059097221 */ /* 0x004fe20000010000 */
[----:B------:R-:W-:Y:S02]  /*4710*/  VIADD R0, R73, UR5 ;  /* 0x0000000549007c36 */ /* 0x000fe40008000000 */
[C---:B0-----:R-:W-:Y:S01]  /*4720*/  FADD.FTZ R8, R26.reuse, R25 ;  /* 0x000000191a087221 */ /* 0x041fe20000010000 */
[----:B------:R-:W-:Y:S01]  /*4730*/  F2FP.F16.F32.PACK_AB R138, R26, R29 ;  /* 0x0000001d1a8a723e */ /* 0x000fe200000000ff */
[C---:B-1----:R-:W-:Y:S01]  /*4740*/  FADD.FTZ R3, R10.reuse, R9 ;  /* 0x000000090a037221 */ /* 0x042fe20000010000 */
[----:B------:R-:W-:Y:S01]  /*4750*/  F2FP.F16.F32.PACK_AB R139, R10, R89 ;  /* 0x000000590a8b723e */ /* 0x000fe200000000ff */
[----:B------:R-:W-:Y:S06]  /*4760*/  @!P5 BRA `(.L_x_985) ;  /* 0x000000000048d947 */ /* 0x000fec0003800000 */
[C---:B------:R-:W-:Y:S01]  /*4770*/  ISETP.GT.AND P1, PT, R73.reuse, RZ, PT ;  /* 0x000000ff4900720c */ /* 0x040fe20003f24270 */
[----:B------:R-:W-:-:S12]  /*4780*/  VIADD R9, R73, 0xffffffff ;  /* 0xffffffff49097836 */ /* 0x000fd80000000000 */
[----:B------:R-:W-:Y:S05]  /*4790*/  @P1 BRA `(.L_x_986) ;  /* 0x0000000000201947 */ /* 0x000fea0003800000 */
[----:B------:R-:W0:Y:S01]  /*47a0*/  LDC R10, c[0x0][0x9e4] ;  /* 0x00027900ff0a7b82 */ /* 0x000e220000000800 */
[----:B------:R-:W-:Y:S01]  /*47b0*/  IMAD.MOV R9, RZ, RZ, -R73 ;  /* 0x000000ffff097224 */ /* 0x000fe200078e0a49 */
[----:B0-----:R-:W-:-:S13]  /*47c0*/  ISETP.NE.AND P1, PT, R10, 0x1, PT ;  /* 0x000000010a00780c */ /* 0x001fda0003f25270 */
[----:B------:R-:W0:Y:S02]  /*47d0*/  @P1 LDC.64 R24, c[0x0][0x9e8] ;  /* 0x00027a00ff181b82 */ /* 0x000e240000000a00 */
[----:B0-----:R-:W-:-:S05]  /*47e0*/  @P1 IMAD.HI.U32 R2, R9, R24, RZ ;  /* 0x0000001809021227 */ /* 0x001fca00078e00ff */
[----:B------:R-:W-:-:S04]  /*47f0*/  @P1 SHF.R.U32.HI R9, RZ, R25, R2 ;  /* 0x00000019ff091219 */ /* 0x000fc80000011602 */
[----:B------:R-:W-:Y:S01]  /*4800*/  LOP3.LUT R9, RZ, R9, RZ, 0x33, !PT ;  /* 0x00000009ff097212 */ /* 0x000fe200078e33ff */
[----:B------:R-:W-:Y:S06]  /*4810*/  BRA `(.L_x_987) ;  /* 0x0000000000147947 */ /* 0x000fec0003800000 */
.L_x_986:
[----:B------:R-:W0:Y:S02]  /*4820*/  LDC R10, c[0x0][0x9e4] ;  /* 0x00027900ff0a7b82 */ /* 0x000e240000000800 */
[----:B0-----:R-:W-:-:S13]  /*4830*/  ISETP.NE.AND P1, PT, R10, 0x1, PT ;  /* 0x000000010a00780c */ /* 0x001fda0003f25270 */
[----:B------:R-:W0:Y:S02]  /*4840*/  @P1 LDC.64 R24, c[0x0][0x9e8] ;  /* 0x00027a00ff181b82 */ /* 0x000e240000000a00 */
[----:B0-----:R-:W-:-:S05]  /*4850*/  @P1 IMAD.HI.U32 R2, R9, R24, RZ ;  /* 0x0000001809021227 */ /* 0x001fca00078e00ff */
[----:B------:R-:W-:-:S07]  /*4860*/  @P1 SHF.R.U32.HI R9, RZ, R25, R2 ;  /* 0x00000019ff091219 */ /* 0x000fce0000011602 */
.L_x_987:
[----:B------:R-:W-:-:S05]  /*4870*/  IMAD R9, R9, R10, R10 ;  /* 0x0000000a09097224 */ /* 0x000fca00078e020a */
[----:B------:R-:W-:-:S07]  /*4880*/  VIMNMX R0, R0, R9, PT ;  /* 0x0000000900007248 */ /* 0x000fce0003fe0100 */
.L_x_985:
[----:B------:R-:W-:Y:S01]  /*4890*/  IMAD.HI R9, R0, 0x2aaaaaab, RZ ;  /* 0x2aaaaaab00097827 */ /* 0x000fe200078e02ff */
[----:B------:R-:W-:Y:S02]  /*48a0*/  CS2R R86, SRZ ;  /* 0x0000000000567805 */ /* 0x000fe4000001ff00 */
[----:B------:R-:W-:Y:S02]  /*48b0*/  CS2R R84, SRZ ;  /* 0x0000000000547805 */ /* 0x000fe4000001ff00 */
[----:B------:R-:W-:Y:S01]  /*48c0*/  CS2R R82, SRZ ;  /* 0x0000000000527805 */ /* 0x000fe2000001ff00 */
[----:B------:R-:W-:Y:S01]  /*48d0*/  IMAD.MOV.U32 R2, RZ, RZ, 0x3f800000 ;  /* 0x3f800000ff027424 */ /* 0x000fe200078e00ff */
[----:B------:R-:W-:Y:S01]  /*48e0*/  SHF.R.U32.HI R10, RZ, 0x1f, R9 ;  /* 0x0000001fff0a7819 */ /* 0x000fe20000011609 */
[----:B------:R-:W-:Y:S01]  /*48f0*/  IMAD.MOV.U32 R0, RZ, RZ, 0x3f800000 ;  /* 0x3f800000ff007424 */ /* 0x000fe200078e00ff */
[----:B------:R-:W-:Y:S02]  /*4900*/  CS2R R80, SRZ ;  /* 0x0000000000507805 */ /* 0x000fe4000001ff00 */
[----:B------:R-:W-:-:S02]  /*4910*/  CS2R R78, SRZ ;  /* 0x00000000004e7805 */ /* 0x000fc4000001ff00 */
[----:B------:R-:W-:Y:S02]  /*4920*/  LEA.HI.SX32 R10, R9, R10, 0x1c ;  /* 0x0000000a090a7211 */ /* 0x000fe400078fe2ff */
[----:B------:R-:W-:Y:S02]  /*4930*/  CS2R R76, SRZ ;  /* 0x00000000004c7805 */ /* 0x000fe4000001ff00 */
[----:B------:R-:W-:Y:S02]  /*4940*/  CS2R R74, SRZ ;  /* 0x00000000004a7805 */ /* 0x000fe4000001ff00 */
[----:B------:R-:W-:Y:S02]  /*4950*/  CS2R R72, SRZ ;  /* 0x0000000000487805 */ /* 0x000fe4000001ff00 */
[----:B------:R-:W-:Y:S02]  /*4960*/  VIMNMX R9, R23, R10, !PT ;  /* 0x0000000a17097248 */ /* 0x000fe40007fe0100 */
[----:B------:R-:W-:-:S02]  /*4970*/  CS2R R70, SRZ ;  /* 0x0000000000467805 */ /* 0x000fc4000001ff00 */
[----:B------:R-:W-:Y:S02]  /*4980*/  CS2R R68, SRZ ;  /* 0x0000000000447805 */ /* 0x000fe4000001ff00 */
[----:B------:R-:W-:Y:S02]  /*4990*/  CS2R R66, SRZ ;  /* 0x0000000000427805 */ /* 0x000fe4000001ff00 */
        /* <DEDUP_REMOVED lines=21> */
[----:B------:R-:W-:Y:S01]  /*4af0*/  CS2R R24, SRZ ;  /* 0x0000000000187805 */ /* 0x000fe2000001ff00 */
[----:B------:R-:W-:Y:S06]  /*4b00*/  @!P1 BRA `(.L_x_988) ;  /* 0x0000003400049947 */ /* 0x000fec0003800000 */
[----:B------:R-:W-:Y:S01]  /*4b10*/  IMAD.MOV.U32 R11, RZ, RZ, R15 ;  /* 0x000000ffff0b7224 */ /* 0x000fe200078e000f */
[----:B------:R-:W-:Y:S01]  /*4b20*/  UMOV UR41, UR39 ;  /* 0x0000002700297c82 */ /* 0x000fe20008000000 */
[----:B------:R-:W-:Y:S01]  /*4b30*/  IMAD.MOV.U32 R10, RZ, RZ, R13 ;  /* 0x000000ffff0a7224 */ /* 0x000fe200078e000d */
[----:B------:R-:W-:Y:S01]  /*4b40*/  UMOV UR4, UR38 ;  /* 0x0000002600047c82 */ /* 0x000fe20008000000 */
[----:B------:R-:W-:Y:S01]  /*4b50*/  IMAD.MOV.U32 R2, RZ, RZ, 0x3f800000 ;  /* 0x3f800000ff027424 */ /* 0x000fe200078e00ff */
[----:B------:R-:W-:Y:S01]  /*4b60*/  ULDC UR43, c[0x0][0x9e4] ;  /* 0x00027900002b7ab9 */ /* 0x000fe20000000800 */
[----:B------:R-:W-:Y:S01]  /*4b70*/  IMAD.MOV.U32 R87, RZ, RZ, RZ ;  /* 0x000000ffff577224 */ /* 0x000fe200078e00ff */
[----:B------:R-:W-:Y:S01]  /*4b80*/  ULDC UR50, c[0x0][0x9dc] ;  /* 0x0002770000327ab9 */ /* 0x000fe20000000800 */
[----:B------:R-:W-:Y:S01]  /*4b90*/  ULDC UR5, c[0x0][0x9d8] ;  /* 0x0002760000057ab9 */ /* 0x000fe20000000800 */
[----:B------:R-:W-:-:S05]  /*4ba0*/  ULDC UR51, c[0x0][0x9e0] ;  /* 0x0002780000337ab9 */ /* 0x000fca0000000800 */
.L_x_1007:
[----:B------:R-:W-:-:S04]  /*4bb0*/  UISETP.NE.AND UP0, UPT, UR4, 0x1, UPT ;  /* 0x000000010400788c */ /* 0x000fc8000bf05270 */
[----:B------:R-:W-:-:S04]  /*4bc0*/  USEL UR39, URZ, 0x1, UP0 ;  /* 0x000000013f277887 */ /* 0x000fc80008000000 */
[----:B------:R-:W-:Y:S01]  /*4bd0*/  ULOP3.LUT UR39, UR41, UR39, URZ, 0x3c, !UPT ;  /* 0x0000002729277292 */ /* 0x000fe2000f8e3c3f */
[----:B------:R-:W-:Y:S11]  /*4be0*/  @!P0 BRA `(.L_x_989) ;  /* 0x0000000000048947 */ /* 0x000ff60003800000 */
[----:B------:R-:W-:Y:S01]  /*4bf0*/  BPT.TRAP 0x1 ;  /* 0x000000040000795c */ /* 0x000fe20000300000 */
.L_x_989:
[----:B------:R-:W-:Y:S01]  /*4c00*/  UIADD3 UR38, UR4, 0x1, URZ ;  /* 0x0000000104267890 */ /* 0x000fe2000fffe03f */
[----:B------:R-:W-:-:S03]  /*4c10*/  IMAD.U32 R13, RZ, RZ, UR39 ;  /* 0x00000027ff0d7e24 */ /* 0x000fc6000f8e00ff */
[----:B------:R-:W-:Y:S02]  /*4c20*/  UISETP.NE.AND UP0, UPT, UR38, 0x2, UPT ;  /* 0x000000022600788c */ /* 0x000fe4000bf05270 */
[----:B------:R-:W-:Y:S02]  /*4c30*/  SHF.L.U32 R13, R13, 0x1f, RZ ;  /* 0x0000001f0d0d7819 */ /* 0x000fe400000006ff */
[----:B------:R-:W-:-:S04]  /*4c40*/  USEL UR38, UR38, URZ, UP0 ;  /* 0x0000003f26267287 */ /* 0x000fc80008000000 */
[----:B------:R-:W-:-:S09]  /*4c50*/  ULEA UR7, UR38, UR40, 0x3 ;  /* 0x0000002826077291 */ /* 0x000fd2000f8e183f */
[----:B------:R0:W1:Y:S01]  /*4c60*/  SYNCS.PHASECHK.TRANS64.TRYWAIT P1, [UR7+0x2a830], R13 ;  /* 0x02a8300dff0075a7 */ /* 0x0000620008020147 */
[----:B------:R-:W-:Y:S05]  /*4c70*/  @!P0 BRA `(.L_x_990) ;  /* 0x0000000000048947 */ /* 0x000fea0003800000 */
[----:B------:R-:W-:Y:S01]  /*4c80*/  BPT.TRAP 0x1 ;  /* 0x000000040000795c */ /* 0x000fe20000300000 */
.L_x_990:
[----:B-1----:R-:W-:Y:S05]  /*4c90*/  @P1 BRA `(.L_x_991) ;  /* 0x0000000000081947 */ /* 0x002fea0003800000 */
[----:B------:R-:W1:Y:S02]  /*4ca0*/  SYNCS.PHASECHK.TRANS64.TRYWAIT P1, [UR7+0x2a830], R13 ;  /* 0x02a8300dff0075a7 */ /* 0x000e640008020147 */
[----:B-1----:R-:W-:Y:S05]  /*4cb0*/  @!P1 BRA `(.L_x_992) ;  /* 0x000000f800709947 */ /* 0x002fea0003800000 */
.L_x_991:
        /* <DEDUP_REMOVED lines=137> */
.L_x_993:
[----:B------:R-:W-:Y:S01]  /*5550*/  ULEA UR6, UR4, UR40, 0x3 ;  /* 0x0000002804067291 */ /* 0x000fe2000f8e183f */
[----:B------:R-:W-:-:S05]  /*5560*/  IMAD.U32 R0, RZ, RZ, UR41 ;  /* 0x00000029ff007e24 */ /* 0x000fca000f8e00ff */
[----:B------:R-:W-:-:S04]  /*5570*/  SHF.L.U32 R0, R0, 0x1f, RZ ;  /* 0x0000001f00007819 */ /* 0x000fc800000006ff */
[----:B------:R2:W3:Y:S01]  /*5580*/  SYNCS.PHASECHK.TRANS64.TRYWAIT P1, [UR6+0x2a850], R0 ;  /* 0x02a85000ff0075a7 */ /* 0x0004e20008020146 */
[----:B------:R-:W-:Y:S05]  /*5590*/  @!P0 BRA `(.L_x_994) ;  /* 0x0000000000048947 */ /* 0x000fea0003800000 */
[----:B------:R-:W-:Y:S01]  /*55a0*/  BPT.TRAP 0x1 ;  /* 0x000000040000795c */ /* 0x000fe20000300000 */
.L_x_994:
[----:B---3--:R-:W-:Y:S05]  /*55b0*/  @P1 BRA `(.L_x_995) ;  /* 0x0000000000081947 */ /* 0x008fea0003800000 */
[----:B------:R-:W3:Y:S02]  /*55c0*/  SYNCS.PHASECHK.TRANS64.TRYWAIT P1, [UR6+0x2a850], R0 ;  /* 0x02a85000ff0075a7 */ /* 0x000ee40008020146 */
[----:B---3--:R-:W-:Y:S05]  /*55d0*/  @!P1 BRA `(.L_x_996) ;  /* 0x000000f000409947 */ /* 0x008fea0003800000 */
.L_x_995:
        /* <DEDUP_REMOVED lines=37> */
.L_x_997:
[----:B------:R-:W-:Y:S01]  /*5830*/  ISETP.NE.AND P2, PT, R168, 0x1, PT ;  /* 0x00000001a800780c */ /* 0x000fe20003f45270 */
[----:B------:R-:W-:Y:S01]  /*5840*/  FMUL.FTZ R153, R105, UR5 ;  /* 0x0000000569997c20 */ /* 0x000fe20008410000 */
[----:B------:R-:W-:Y:S01]  /*5850*/  FMUL.FTZ R136, R93, UR5 ;  /* 0x000000055d887c20 */ /* 0x000fe20008410000 */
[----:B------:R-:W-:Y:S01]  /*5860*/  FMUL.FTZ R93, R106, UR5 ;  /* 0x000000056a5d7c20 */ /* 0x000fe20008410000 */
[----:B01----:R-:W-:Y:S01]  /*5870*/  FMUL.FTZ R13, R88, UR5 ;  /* 0x00000005580d7c20 */ /* 0x003fe20008410000 */
[----:B------:R-:W-:Y:S01]  /*5880*/  FMUL.FTZ R88, R95, UR5 ;  /* 0x000000055f587c20 */ /* 0x000fe20008410000 */
[----:B------:R-:W-:Y:S01]  /*5890*/  FMUL.FTZ R95, R110, UR5 ;  /* 0x000000056e5f7c20 */ /* 0x000fe20008410000 */
[----:B------:R-:W-:Y:S01]  /*58a0*/  FMUL.FTZ R110, R112, UR5 ;  /* 0x00000005706e7c20 */ /* 0x000fe20008410000 */
[----:B------:R-:W-:Y:S01]  /*58b0*/  FMUL.FTZ R112, R116, UR5 ;  /* 0x0000000574707c20 */ /* 0x000fe20008410000 */
[----:B------:R-:W-:Y:S01]  /*58c0*/  IMAD.IADD R116, R22, 0x1, R17 ;  /* 0x0000000116747824 */ /* 0x000fe200078e0211 */
[----:B------:R-:W0:Y:S01]  /*58d0*/  LDC R21, c[0x0][0x288] ;  /* 0x0000a200ff157b82 */ /* 0x000e220000000800 */
[----:B------:R-:W-:Y:S01]  /*58e0*/  FMUL.FTZ R137, R96, UR5 ;  /* 0x0000000560897c20 */ /* 0x000fe20008410000 */
[----:B------:R-:W-:Y:S01]  /*58f0*/  FMUL.FTZ R96, R111, UR5 ;  /* 0x000000056f607c20 */ /* 0x000fe20008410000 */
[----:B------:R-:W-:Y:S01]  /*5900*/  FMUL.FTZ R111, R113, UR5 ;  /* 0x00000005716f7c20 */ /* 0x000fe20008410000 */
[----:B------:R-:W-:Y:S01]  /*5910*/  FMUL.FTZ R113, R117, UR5 ;  /* 0x0000000575717c20 */ /* 0x000fe20008410000 */
[----:B------:R-:W-:Y:S01]  /*5920*/  FMUL.FTZ R14, R89, UR5 ;  /* 0x00000005590e7c20 */ /* 0x000fe20008410000 */
[----:B--2---:R-:W-:Y:S01]  /*5930*/  FMUL.FTZ R0, R90, UR5 ;  /* 0x000000055a007c20 */ /* 0x004fe20008410000 */
[----:B------:R-:W-:Y:S01]  /*5940*/  FMUL.FTZ R2, R91, UR5 ;  /* 0x000000055b027c20 */ /* 0x000fe20008410000 */
[----:B------:R-:W1:Y:S01]  /*5950*/  @P2 LDC R105, c[0x0][0x44c] ;  /* 0x00011300ff692b82 */ /* 0x000e620000000800 */
[----:B------:R-:W-:Y:S01]  /*5960*/  FMUL.FTZ R15, R92, UR5 ;  /* 0x000000055c0f7c20 */ /* 0x000fe20008410000 */
[----:B------:R-:W-:Y:S01]  /*5970*/  FMUL.FTZ R20, R94, UR5 ;  /* 0x000000055e147c20 */ /* 0x000fe20008410000 */
[----:B------:R-:W-:Y:S01]  /*5980*/  FMUL.FTZ R138, R97, UR5 ;  /* 0x00000005618a7c20 */ /* 0x000fe20008410000 */
[----:B------:R-:W-:Y:S01]  /*5990*/  FMUL.FTZ R89, R98, UR5 ;  /* 0x0000000562597c20 */ /* 0x000fe20008410000 */
[----:B------:R-:W-:Y:S01]  /*59a0*/  FMUL.FTZ R90, R99, UR5 ;  /* 0x00000005635a7c20 */ /* 0x000fe20008410000 */
[----:B------:R-:W-:Y:S01]  /*59b0*/  FMUL.FTZ R139, R100, UR5 ;  /* 0x00000005648b7c20 */ /* 0x000fe20008410000 */
[----:B------:R-:W-:Y:S01]  /*59c0*/  FMUL.FTZ R91, R102, UR5 ;  /* 0x00000005665b7c20 */ /* 0x000fe20008410000 */
[----:B------:R-:W2:Y:S01]  /*59d0*/  @P2 LDC R106, c[0x0][0x450] ;  /* 0x00011400ff6a2b82 */ /* 0x000ea20000000800 */
        /* <DEDUP_REMOVED lines=15> */
[----:B-1----:R-:W-:-:S04]  /*5ad0*/  @P2 IMAD.HI.U32 R105, R116, R105, RZ ;  /* 0x0000006974692227 */ /* 0x002fc800078e00ff */
[----:B------:R-:W-:Y:S01]  /*5ae0*/  FMUL.FTZ R177, R126, UR5 ;  /* 0x000000057eb17c20 */ /* 0x000fe20008410000 */
[----:B------:R-:W-:Y:S01]  /*5af0*/  FMUL.FTZ R181, R127, UR5 ;  /* 0x000000057fb57c20 */ /* 0x000fe20008410000 */
[----:B------:R-:W-:Y:S01]  /*5b00*/  FMUL.FTZ R128, R128, UR5 ;  /* 0x0000000580807c20 */ /* 0x000fe20008410000 */
[----:B------:R-:W-:Y:S01]  /*5b10*/  FMUL.FTZ R183, R130, UR5 ;  /* 0x0000000582b77c20 */ /* 0x000fe20008410000 */
[----:B------:R-:W-:Y:S01]  /*5b20*/  FMUL.FTZ R103, R131, UR5 ;  /* 0x0000000583677c20 */ /* 0x000fe20008410000 */
[----:B------:R-:W-:Y:S01]  /*5b30*/  FMUL.FTZ R132, R132, UR5 ;  /* 0x0000000584847c20 */ /* 0x000fe20008410000 */
[----:B------:R-:W-:Y:S01]  /*5b40*/  FMUL.FTZ R125, R125, UR5 ;  /* 0x000000057d7d7c20 */ /* 0x000fe20008410000 */
[----:B--2---:R-:W-:Y:S01]  /*5b50*/  @P2 SHF.R.U32.HI R116, RZ, R106, R105 ;  /* 0x0000006aff742219 */ /* 0x004fe20000011669 */
[----:B------:R-:W-:Y:S01]  /*5b60*/  FMUL.FTZ R105, R134, UR5 ;  /* 0x0000000586697c20 */ /* 0x000fe20008410000 */
[----:B------:R-:W-:Y:S02]  /*5b70*/  IMAD R134, R12, -0x60, RZ ;  /* 0xffffffa00c867824 */ /* 0x000fe400078e02ff */
[----:B------:R-:W-:Y:S01]  /*5b80*/  FMUL.FTZ R106, R135, UR5 ;  /* 0x00000005876a7c20 */ /* 0x000fe20008410000 */
[----:B------:R-:W-:Y:S01]  /*5b90*/  FMUL.FTZ R129, R129, UR5 ;  /* 0x0000000581817c20 */ /* 0x000fe20008410000 */
[----:B------:R-:W1:Y:S01]  /*5ba0*/  SHFL.IDX PT, R117, R116, RZ, 0x1c1f ;  /* 0x001c1fff74757589 */ /* 0x000e6200000e0000 */
[----:B------:R-:W-:-:S02]  /*5bb0*/  VIADD R109, R134, 0x1 ;  /* 0x00000001866d7836 */ /* 0x000fc40000000000 */
[----:B------:R-:W-:Y:S01]  /*5bc0*/  FMUL.FTZ R133, R133, UR5 ;  /* 0x0000000585857c20 */ /* 0x000fe20008410000 */
[----:B------:R-:W-:Y:S01]  /*5bd0*/  UIADD3 UR7, UR7, 0x2a840, URZ ;  /* 0x0002a84007077890 */ /* 0x000fe2000fffe03f */
[----:B------:R-:W-:Y:S01]  /*5be0*/  LOP3.LUT P1, RZ, R19, 0x80000, RZ, 0xc0, !PT ;  /* 0x0008000013ff7812 */ /* 0x000fe2000782c0ff */
[----:B------:R-:W-:Y:S01]  /*5bf0*/  IMAD R109, R18, -0x2, R109 ;  /* 0xfffffffe126d7824 */ /* 0x000fe200078e026d */
[----:B------:R-:W2:Y:S01]  /*5c00*/  MUFU.TANH R13, R13 ;  /* 0x0000000d000d7308 */ /* 0x000ea20000002400 */
[----:B------:R-:W-:Y:S02]  /*5c10*/  UPRMT UR7, UR60, 0x654, UR7 ;  /* 0x000006543c077896 */ /* 0x000fe40008000007 */
[----:B------:R-:W-:Y:S01]  /*5c20*/  ULOP3.LUT UR4, URZ, UR50, URZ, 0x33, !UPT ;  /* 0x000000323f047292 */ /* 0x000fe2000f8e333f */
[C---:B0-----:R-:W-:Y:S01]  /*5c30*/  IADD3 R108, R109.reuse, -R21, R16 ;  /* 0x800000156d6c7210 */ /* 0x041fe20007ffe010 */
[----:B------:R-:W-:-:S03]  /*5c40*/  VIADD R144, R109, 0xffffffff ;  /* 0xffffffff6d907836 */ /* 0x000fc60000000000 */
[----:B------:R-:W0:Y:S01]  /*5c50*/  MUFU.TANH R14, R14 ;  /* 0x0000000e000e7308 */ /* 0x000e220000002400 */
[C---:B------:R-:W-:Y:S01]  /*5c60*/  VIADD R142, R108.reuse, UR51 ;  /* 0x000000336c8e7c36 */ /* 0x040fe20008000000 */
[----:B------:R-:W-:Y:S01]  /*5c70*/  SYNCS.ARRIVE.TRANS64.RED.A1T0 RZ, [UR7], RZ ;  /* 0x000000ffffff79a7 */ /* 0x000fe20008100407 */
[----:B------:R-:W-:-:S05]  /*5c80*/  VIADD R143, R108, UR4 ;  /* 0x000000046c8f7c36 */ /* 0x000fca0008000000 */
[----:B------:R-:W3:Y:S01]  /*5c90*/  MUFU.TANH R0, R0 ;  /* 0x0000000000007308 */ /* 0x000ee20000002400 */
[--C-:B-1----:R-:W-:Y:S02]  /*5ca0*/  IMAD.IADD R118, R142, 0x1, R117.reuse ;  /* 0x000000018e767824 */ /* 0x102fe400078e0275 */
[----:B------:R-:W-:-:S05]  /*5cb0*/  IMAD.IADD R120, R143, 0x1, R117 ;  /* 0x000000018f787824 */ /* 0x000fca00078e0275 */
[----:B------:R-:W1:Y:S08]  /*5cc0*/  MUFU.TANH R2, R2 ;  /* 0x0000000200027308 */ /* 0x000e700000002400 */
[----:B------:R-:W4:Y:S08]  /*5cd0*/  MUFU.TANH R15, R15 ;  /* 0x0000000f000f7308 */ /* 0x000f300000002400 */
        /* <DEDUP_REMOVED lines=32> */
[----:B------:R0:W0:Y:S08]  /*5ee0*/  MUFU.TANH R122, R125 ;  /* 0x0000007d007a7308 */ /* 0x0000300000002400 */
        /* <DEDUP_REMOVED lines=9> */
[----:B------:R-:W0:Y:S01]  /*5f80*/  MUFU.TANH R106, R106 ;  /* 0x0000006a006a7308 */ /* 0x000e220000002400 */
[----:B-1234-:R-:W-:Y:S05]  /*5f90*/  @!P1 BRA `(.L_x_998) ;  /* 0x0000000000549947 */ /* 0x01efea0003800000 */
[----:B------:R-:W-:Y:S01]  /*5fa0*/  IADD3 R117, R16, -R21, R117 ;  /* 0x8000001510757210 */ /* 0x000fe20007ffe075 */
[----:B------:R-:W-:Y:S03]  /*5fb0*/  BSSY B0, `(.L_x_999) ;  /* 0x0000010000007945 */ /* 0x000fe60003800000 */
[----:B------:R-:W-:-:S13]  /*5fc0*/  ISETP.GT.AND P1, PT, R117, -0x1, PT ;  /* 0xffffffff7500780c */ /* 0x000fda0003f24270 */
[----:B------:R-:W-:Y:S05]  /*5fd0*/  @P1 BRA `(.L_x_1000) ;  /* 0x0000000000201947 */ /* 0x000fea0003800000 */
[----:B------:R-:W-:Y:S01]  /*5fe0*/  IMAD.U32 R119, RZ, RZ, UR43 ;  /* 0x0000002bff777e24 */ /* 0x000fe2000f8e00ff */
[----:B------:R-:W-:-:S04]  /*5ff0*/  LOP3.LUT R117, RZ, R117, RZ, 0x33, !PT ;  /* 0x00000075ff757212 */ /* 0x000fc800078e33ff */
[----:B------:R-:W-:-:S13]  /*6000*/  ISETP.NE.AND P1, PT, R119, 0x1, PT ;  /* 0x000000017700780c */ /* 0x000fda0003f25270 */
[----:B------:R-:W1:Y:S02]  /*6010*/  @P1 LDC.64 R108, c[0x0][0x9e8] ;  /* 0x00027a00ff6c1b82 */ /* 0x000e640000000a00 */
[----:B-1----:R-:W-:-:S05]  /*6020*/  @P1 IMAD.HI.U32 R108, R117, R108, RZ ;  /* 0x0000006c756c1227 */ /* 0x002fca00078e00ff */
[----:B------:R-:W-:-:S04]  /*6030*/  @P1 SHF.R.U32.HI R117, RZ, R109, R108 ;  /* 0x0000006dff751219 */ /* 0x000fc8000001166c */
[----:B------:R-:W-:Y:S01]  /*6040*/  LOP3.LUT R117, RZ, R117, RZ, 0x33, !PT ;  /* 0x00000075ff757212 */ /* 0x000fe200078e33ff */
[----:B------:R-:W-:Y:S06]  /*6050*/  BRA `(.L_x_1001) ;  /* 0x0000000000147947 */ /* 0x000fec0003800000 */
.L_x_1000:
[----:B------:R-:W-:-:S05]  /*6060*/  IMAD.U32 R119, RZ, RZ, UR43 ;  /* 0x0000002bff777e24 */ /* 0x000fca000f8e00ff */
[----:B------:R-:W-:-:S13]  /*6070*/  ISETP.NE.AND P1, PT, R119, 0x1, PT ;  /* 0x000000017700780c */ /* 0x000fda0003f25270 */
[----:B------:R-:W1:Y:S02]  /*6080*/  @P1 LDC.64 R108, c[0x0][0x9e8] ;  /* 0x00027a00ff6c1b82 */ /* 0x000e640000000a00 */
[----:B-1----:R-:W-:-:S05]  /*6090*/  @P1 IMAD.HI.U32 R108, R117, R108, RZ ;  /* 0x0000006c756c1227 */ /* 0x002fca00078e00ff */
[----:B------:R-:W-:-:S07]  /*60a0*/  @P1 SHF.R.U32.HI R117, RZ, R109, R108 ;  /* 0x0000006dff751219 */ /* 0x000fce000001166c */
.L_x_1001:
[----:B------:R-:W-:Y:S05]  /*60b0*/  BSYNC B0 ;  /* 0x0000000000007941 */ /* 0x000fea0003800000 */
.L_x_999:
[----:B------:R-:W-:-:S05]  /*60c0*/  IMAD R117, R117, R119, R144 ;  /* 0x0000007775757224 */ /* 0x000fca00078e0290 */
[----:B------:R-:W-:Y:S02]  /*60d0*/  VIADDMNMX R118, R117, R119, R118, PT ;  /* 0x0000007775767246 */ /* 0x000fe40003800176 */
[----:B------:R-:W-:-:S07]  /*60e0*/  VIMNMX R120, R120, R117, !PT ;  /* 0x0000007578787248 */ /* 0x000fce0007fe0100 */
.L_x_998:
[C---:B------:R-:W-:Y:S02]  /*60f0*/  ISETP.GE.AND P2, PT, R134.reuse, 0x9, PT ;  /* 0x000000098600780c */ /* 0x040fe40003f46270 */
[----:B------:R-:W-:Y:S02]  /*6100*/  ISETP.GE.AND P1, PT, R134, 0x2, PT ;  /* 0x000000028600780c */ /* 0x000fe40003f26270 */
[C---:B------:R-:W-:Y:S02]  /*6110*/  ISETP.GT.AND P3, PT, R120.reuse, 0x8, !P2 ;  /* 0x000000087800780c */ /* 0x040fe40005764270 */
[----:B------:R-:W-:Y:S02]  /*6120*/  ISETP.GT.AND P4, PT, R120, 0x1, !P1 ;  /* 0x000000017800780c */ /* 0x000fe40004f84270 */
[----:B------:R-:W-:Y:S02]  /*6130*/  ISETP.LT.OR P3, PT, R118, 0x9, P3 ;  /* 0x000000097600780c */ /* 0x000fe40001f61670 */
[----:B------:R-:W-:-:S02]  /*6140*/  ISETP.GE.AND P5, PT, R134, 0xa, PT ;  /* 0x0000000a8600780c */ /* 0x000fc40003fa6270 */
[----:B------:R-:W-:Y:S02]  /*6150*/  FSEL R189, R15, -INF , !P3 ;  /* 0xff8000000fbd7808 */ /* 0x000fe40005800000 */
[----:B------:R-:W-:Y:S02]  /*6160*/  ISETP.LT.OR P4, PT, R118, 0x2, P4 ;  /* 0x000000027600780c */ /* 0x000fe40002781670 */
[----:B------:R-:W-:Y:S02]  /*6170*/  ISETP.GT.AND P3, PT, R120, 0x9, !P5 ;  /* 0x000000097800780c */ /* 0x000fe40006f64270 */
[----:B0-----:R-:W-:Y:S02]  /*6180*/  FSEL R191, R14, -INF , !P4 ;  /* 0xff8000000ebf7808 */ /* 0x001fe40006000000 */
        /* <DEDUP_REMOVED lines=8> */
[----:B------:R-:W-:Y:S02]  /*6210*/  ISETP.GT.AND P3, PT, R120, 0x11, !P4 ;  /* 0x000000117800780c */ /* 0x000fe40006764270 */
        /* <DEDUP_REMOVED lines=87> */
[----:B------:R-:W-:Y:S02]  /*6790*/  P2R R122, PR, RZ, 0x40 ;  /* 0x00000040ff7a7803 */ /* 0x000fe40000000000 */
[----:B------:R-:W-:-:S04]  /*67a0*/  ISETP.GT.AND P6, PT, R120, RZ, !P6 ;  /* 0x000000ff7800720c */ /* 0x000fc800077c4270 */
[----:B------:R-:W-:-:S04]  /*67b0*/  ISETP.LT.OR P6, PT, R118, 0x1, P6 ;  /* 0x000000017600780c */ /* 0x000fc800037c1670 */
[----:B------:R-:W-:Y:S02]  /*67c0*/  FSEL R193, R13, -INF , !P6 ;  /* 0xff8000000dc17808 */ /* 0x000fe40007000000 */
[----:B------:R-:W-:Y:S01]  /*67d0*/  ISETP.GE.AND P6, PT, R134, 0x5a, PT ;  /* 0x0000005a8600780c */ /* 0x000fe20003fc6270 */
[----:B------:R-:W0:Y:S03]  /*67e0*/  SHFL.IDX PT, R13, R116, 0x1, 0x1c1f ;  /* 0x003c1f00740d7f89 */ /* 0x000e2600000e0000 */
[----:B------:R-:W-:Y:S02]  /*67f0*/  P2R R114, PR, RZ, 0x40 ;  /* 0x00000040ff727803 */ /* 0x000fe40000000000 */
[----:B------:R-:W-:-:S04]  /*6800*/  ISETP.GT.AND P6, PT, R120, 0x59, !P6 ;  /* 0x000000597800780c */ /* 0x000fc800077c4270 */
[----:B------:R-:W-:-:S04]  /*6810*/  ISETP.LT.OR P6, PT, R118, 0x5a, P6 ;  /* 0x0000005a7600780c */ /* 0x000fc800037c1670 */
[----:B------:R-:W-:Y:S02]  /*6820*/  FSEL R109, R130, -INF , !P6 ;  /* 0xff800000826d7808 */ /* 0x000fe40007000000 */
[----:B------:R-:W-:Y:S01]  /*6830*/  LOP3.LUT P6, RZ, R19, 0x80000, RZ, 0xc0, !PT ;  /* 0x0008000013ff7812 */ /* 0x000fe200078cc0ff */
[--C-:B0-----:R-:W-:Y:S02]  /*6840*/  IMAD.IADD R108, R142, 0x1, R13.reuse ;  /* 0x000000018e6c7824 */ /* 0x101fe400078e020d */
[----:B------:R-:W-:-:S10]  /*6850*/  IMAD.IADD R110, R143, 0x1, R13 ;  /* 0x000000018f6e7824 */ /* 0x000fd400078e020d */
[----:B------:R-:W-:Y:S05]  /*6860*/  @!P6 BRA `(.L_x_1002) ;  /* 0x000000000054e947 */ /* 0x000fea0003800000 */
[----:B------:R-:W-:Y:S01]  /*6870*/  IADD3 R13, R16, -R21, R13 ;  /* 0x80000015100d7210 */ /* 0x000fe20007ffe00d */
[----:B------:R-:W-:Y:S03]  /*6880*/  BSSY B0, `(.L_x_1003) ;  /* 0x0000010000007945 */ /* 0x000fe60003800000 */
[----:B------:R-:W-:-:S13]  /*6890*/  ISETP.GT.AND P6, PT, R13, -0x1, PT ;  /* 0xffffffff0d00780c */ /* 0x000fda0003fc4270 */
[----:B------:R-:W-:Y:S05]  /*68a0*/  @P6 BRA `(.L_x_1004) ;  /* 0x0000000000206947 */ /* 0x000fea0003800000 */
[----:B------:R-:W-:Y:S01]  /*68b0*/  IMAD.U32 R112, RZ, RZ, UR43 ;  /* 0x0000002bff707e24 */ /* 0x000fe2000f8e00ff */
[----:B------:R-:W-:-:S04]  /*68c0*/  LOP3.LUT R13, RZ, R13, RZ, 0x33, !PT ;  /* 0x0000000dff0d7212 */ /* 0x000fc800078e33ff */
[----:B------:R-:W-:-:S13]  /*68d0*/  ISETP.NE.AND P6, PT, R112, 0x1, PT ;  /* 0x000000017000780c */ /* 0x000fda0003fc5270 */
[----:B------:R-:W0:Y:S02]  /*68e0*/  @P6 LDC.64 R14, c[0x0][0x9e8] ;  /* 0x00027a00ff0e6b82 */ /* 0x000e240000000a00 */
[----:B0-----:R-:W-:-:S05]  /*68f0*/  @P6 IMAD.HI.U32 R14, R13, R14, RZ ;  /* 0x0000000e0d0e6227 */ /* 0x001fca00078e00ff */
[----:B------:R-:W-:-:S04]  /*6900*/  @P6 SHF.R.U32.HI R13, RZ, R15, R14 ;  /* 0x0000000fff0d6219 */ /* 0x000fc8000001160e */
[----:B------:R-:W-:Y:S01]  /*6910*/  LOP3.LUT R13, RZ, R13, RZ, 0x33, !PT ;  /* 0x0000000dff0d7212 */ /* 0x000fe200078e33ff */
[----:B------:R-:W-:Y:S06]  /*6920*/  BRA `(.L_x_1005) ;  /* 0x0000000000147947 */ /* 0x000fec0003800000 */
.L_x_1004:
[----:B------:R-:W-:-:S05]  /*6930*/  IMAD.U32 R112, RZ, RZ, UR43 ;  /* 0x0000002bff707e24 */ /* 0x000fca000f8e00ff */
[----:B------:R-:W-:-:S13]  /*6940*/  ISETP.NE.AND P6, PT, R112, 0x1, PT ;  /* 0x000000017000780c */ /* 0x000fda0003fc5270 */
[----:B------:R-:W0:Y:S02]  /*6950*/  @P6 LDC.64 R14, c[0x0][0x9e8] ;  /* 0x00027a00ff0e6b82 */ /* 0x000e240000000a00 */
[----:B0-----:R-:W-:-:S05]  /*6960*/  @P6 IMAD.HI.U32 R14, R13, R14, RZ ;  /* 0x0000000e0d0e6227 */ /* 0x001fca00078e00ff */
[----:B------:R-:W-:-:S07]  /*6970*/  @P6 SHF.R.U32.HI R13, RZ, R15, R14 ;  /* 0x0000000fff0d6219 */ /* 0x000fce000001160e */
.L_x_1005:
[----:B------:R-:W-:Y:S05]  /*6980*/  BSYNC B0 ;  /* 0x0000000000007941 */ /* 0x000fea0003800000 */
.L_x_1003:
[----:B------:R-:W-:-:S05]  /*6990*/  IMAD R13, R13, R112, R144 ;  /* 0x000000700d0d7224 */ /* 0x000fca00078e0290 */
[----:B------:R-:W-:Y:S02]  /*69a0*/  VIADDMNMX R108, R13, R112, R108, PT ;  /* 0x000000700d6c7246 */ /* 0x000fe4000380016c */
[----:B------:R-:W-:-:S07]  /*69b0*/  VIMNMX R110, R110, R13, !PT ;  /* 0x0000000d6e6e7248 */ /* 0x000fce0007fe0100 */
.L_x_1002:
[----:B------:R-:W-:Y:S01]  /*69c0*/  ISETP.GT.AND P1, PT, R110, 0x1, !P1 ;  /* 0x000000016e00780c */ /* 0x000fe20004f24270 */
[----:B------:R-:W0:Y:S01]  /*69d0*/  LDC R14, c[0x0][0x988] ;  /* 0x00026200ff0e7b82 */ /* 0x000e220000000800 */
[----:B------:R-:W-:Y:S02]  /*69e0*/  ISETP.NE.AND P6, PT, R137, RZ, PT ;  /* 0x000000ff8900720c */ /* 0x000fe40003fc5270 */
[----:B------:R-:W-:Y:S02]  /*69f0*/  ISETP.LT.OR P1, PT, R108, 0x2, P1 ;  /* 0x000000026c00780c */ /* 0x000fe40000f21670 */
[----:B------:R-:W-:Y:S02]  /*6a00*/  ISETP.GT.AND P2, PT, R110, 0x8, !P2 ;  /* 0x000000086e00780c */ /* 0x000fe40005744270 */
[----:B------:R-:W-:Y:S02]  /*6a10*/  FSEL R137, R2, -INF , !P1 ;  /* 0xff80000002897808 */ /* 0x000fe40004800000 */
[----:B------:R-:W-:-:S02]  /*6a20*/  ISETP.NE.AND P1, PT, R145, RZ, PT ;  /* 0x000000ff9100720c */ /* 0x000fc40003f25270 */
[----:B------:R-:W-:Y:S02]  /*6a30*/  ISETP.LT.OR P2, PT, R108, 0x9, P2 ;  /* 0x000000096c00780c */ /* 0x000fe40001741670 */
[----:B------:R-:W-:Y:S02]  /*6a40*/  ISETP.GT.AND P1, PT, R110, 0x9, !P1 ;  /* 0x000000096e00780c */ /* 0x000fe40004f24270 */
[----:B------:R-:W-:Y:S02]  /*6a50*/  FSEL R139, R20, -INF , !P2 ;  /* 0xff800000148b7808 */ /* 0x000fe40005000000 */
[----:B------:R-:W-:Y:S02]  /*6a60*/  ISETP.LT.OR P1, PT, R108, 0xa, P1 ;  /* 0x0000000a6c00780c */ /* 0x000fe40000f21670 */
[----:B------:R-:W-:Y:S02]  /*6a70*/  ISETP.NE.AND P2, PT, R147, RZ, PT ;  /* 0x000000ff9300720c */ /* 0x000fe40003f45270 */
        /* <DEDUP_REMOVED lines=13> */
[----:B------:R-:W-:Y:S02]  /*6b50*/  FMNMX.FTZ R2, R179, R2, !PT ;  /* 0x00000002b3027209 */ /* 0x000fe40007810000 */
        /* <DEDUP_REMOVED lines=46> */
[----:B------:R-:W-:Y:S01]  /*6e40*/  ISETP.NE.AND P1, PT, R154, RZ, PT ;  /* 0x000000ff9a00720c */ /* 0x000fe20003f25270 */
[----:B------:R-:W1:Y:S01]  /*6e50*/  SHFL.BFLY PT, R2, R15, 0x2, 0x1f ;  /* 0x0c401f000f027f89 */ /* 0x000e6200000e0000 */
[----:B------:R-:W-:-:S02]  /*6e60*/  ISETP.NE.AND P6, PT, R124, RZ, PT ;  /* 0x000000ff7c00720c */ /* 0x000fc40003fc5270 */
[C---:B------:R-:W-:Y:S02]  /*6e70*/  ISETP.GT.AND P1, PT, R110.reuse, 0x31, !P1 ;  /* 0x000000316e00780c */ /* 0x040fe40004f24270 */
[----:B------:R-:W-:Y:S02]  /*6e80*/  ISETP.GT.AND P3, PT, R110, 0x50, !P3 ;  /* 0x000000506e00780c */ /* 0x000fe40005f64270 */
[C---:B------:R-:W-:Y:S02]  /*6e90*/  ISETP.LT.OR P1, PT, R108.reuse, 0x32, P1 ;  /* 0x000000326c00780c */ /* 0x040fe40000f21670 */
[----:B------:R-:W-:Y:S02]  /*6ea0*/  ISETP.LT.OR P3, PT, R108, 0x51, P3 ;  /* 0x000000516c00780c */ /* 0x000fe40001f61670 */
[----:B------:R-:W-:Y:S02]  /*6eb0*/  FSEL R91, R98, -INF , !P1 ;  /* 0xff800000625b7808 */ /* 0x000fe40004800000 */
[----:B------:R-:W-:-:S02]  /*6ec0*/  ISETP.NE.AND P1, PT, R156, RZ, PT ;  /* 0x000000ff9c00720c */ /* 0x000fc40003f25270 */
[C---:B------:R-:W-:Y:S02]  /*6ed0*/  ISETP.GT.AND P4, PT, R110.reuse, 0x51, !P4 ;  /* 0x000000516e00780c */ /* 0x040fe40006784270 */
[----:B------:R-:W-:Y:S02]  /*6ee0*/  ISETP.GT.AND P1, PT, R110, 0x38, !P1 ;  /* 0x000000386e00780c */ /* 0x000fe40004f24270 */
[----:B------:R-:W-:Y:S02]  /*6ef0*/  FSEL R183, R183, -INF , !P3 ;  /* 0xff800000b7b77808 */ /* 0x000fe40005800000 */
[----:B------:R-:W-:Y:S02]  /*6f00*/  ISETP.LT.OR P1, PT, R108, 0x39, P1 ;  /* 0x000000396c00780c */ /* 0x000fe40000f21670 */
[----:B------:R-:W-:Y:S02]  /*6f10*/  ISETP.GT.AND P5, PT, R110, 0x58, !P5 ;  /* 0x000000586e00780c */ /* 0x000fe40006fa4270 */
[----:B------:R-:W-:-:S02]  /*6f20*/  FSEL R99, R99, -INF , !P1 ;  /* 0xff80000063637808 */ /* 0x000fc40004800000 */
[----:B------:R-:W-:Y:S02]  /*6f30*/  ISETP.NE.AND P1, PT, R157, RZ, PT ;  /* 0x000000ff9d00720c */ /* 0x000fe40003f25270 */
[----:B-1----:R-:W-:Y:S02]  /*6f40*/  FMNMX.FTZ R88, R15, R2, !PT ;  /* 0x000000020f587209 */ /* 0x002fe40007810000 */
[----:B------:R-:W-:Y:S02]  /*6f50*/  ISETP.GT.AND P1, PT, R110, 0x39, !P1 ;  /* 0x000000396e00780c */ /* 0x000fe40004f24270 */
[C---:B------:R-:W-:Y:S01]  /*6f60*/  ISETP.LT.OR P4, PT, R108.reuse, 0x52, P4 ;  /* 0x000000526c00780c */ /* 0x040fe20002781670 */
[----:B------:R-:W1:Y:S01]  /*6f70*/  SHFL.BFLY PT, R13, R88, 0x1, 0x1f ;  /* 0x0c201f00580d7f89 */ /* 0x000e6200000e0000 */
[C---:B------:R-:W-:Y:S02]  /*6f80*/  ISETP.LT.OR P1, PT, R108.reuse, 0x3a, P1 ;  /* 0x0000003a6c00780c */ /* 0x040fe40000f21670 */
[----:B------:R-:W-:-:S02]  /*6f90*/  ISETP.LT.OR P5, PT, R108, 0x59, P5 ;  /* 0x000000596c00780c */ /* 0x000fc40002fa1670 */
[----:B------:R-:W-:Y:S02]  /*6fa0*/  FSEL R157, R100, -INF , !P1 ;  /* 0xff800000649d7808 */ /* 0x000fe40004800000 */
[----:B------:R-:W-:-:S04]  /*6fb0*/  ISETP.NE.AND P1, PT, R158, RZ, PT ;  /* 0x000000ff9e00720c */ /* 0x000fc80003f25270 */
[----:B------:R-:W-:-:S04]  /*6fc0*/  ISETP.GT.AND P1, PT, R110, 0x40, !P1 ;  /* 0x000000406e00780c */ /* 0x000fc80004f24270 */
[----:B------:R-:W-:-:S04]  /*6fd0*/  ISETP.LT.OR P1, PT, R108, 0x41, P1 ;  /* 0x000000416c00780c */ /* 0x000fc80000f21670 */
[----:B------:R-:W-:Y:S02]  /*6fe0*/  FSEL R159, R102, -INF , !P1 ;  /* 0xff800000669f7808 */ /* 0x000fe40004800000 */
[----:B------:R-:W-:Y:S02]  /*6ff0*/  ISETP.NE.AND P1, PT, R175, RZ, PT ;  /* 0x000000ffaf00720c */ /* 0x000fe40003f25270 */
[----:B-1----:R-:W-:Y:S02]  /*7000*/  FMNMX.FTZ R13, R88, R13, !PT ;  /* 0x0000000d580d7209 */ /* 0x002fe40007810000 */
[----:B------:R-:W-:-:S04]  /*7010*/  ISETP.GT.AND P1, PT, R110, 0x41, !P1 ;  /* 0x000000416e00780c */ /* 0x000fc80004f24270 */
[----:B------:R-:W-:-:S04]  /*7020*/  ISETP.LT.OR P1, PT, R108, 0x42, P1 ;  /* 0x000000426c00780c */ /* 0x000fc80000f21670 */
[----:B------:R-:W-:Y:S02]  /*7030*/  FSEL R175, R104, -INF , !P1 ;  /* 0xff80000068af7808 */ /* 0x000fe40004800000 */
[----:B------:R-:W-:-:S04]  /*7040*/  ISETP.GT.AND P1, PT, R110, 0x48, !P2 ;  /* 0x000000486e00780c */ /* 0x000fc80005724270 */
[----:B------:R-:W-:-:S04]  /*7050*/  ISETP.LT.OR P1, PT, R108, 0x49, P1 ;  /* 0x000000496c00780c */ /* 0x000fc80000f21670 */
[----:B------:R-:W-:Y:S02]  /*7060*/  FSEL R177, R177, -INF , !P1 ;  /* 0xff800000b1b17808 */ /* 0x000fe40004800000 */
[----:B------:R-:W-:Y:S02]  /*7070*/  ISETP.GT.AND P1, PT, R110, 0x49, !P6 ;  /* 0x000000496e00780c */ /* 0x000fe40007724270 */
[----:B------:R-:W-:Y:S02]  /*7080*/  ISETP.NE.AND P6, PT, R122, RZ, PT ;  /* 0x000000ff7a00720c */ /* 0x000fe40003fc5270 */
[----:B------:R-:W-:-:S04]  /*7090*/  ISETP.LT.OR P1, PT, R108, 0x4a, P1 ;  /* 0x0000004a6c00780c */ /* 0x000fc80000f21670 */
[----:B------:R-:W-:Y:S02]  /*70a0*/  FSEL R181, R181, -INF , !P1 ;  /* 0xff800000b5b57808 */ /* 0x000fe40004800000 */
[----:B------:R-:W-:Y:S02]  /*70b0*/  ISETP.GT.AND P1, PT, R110, RZ, !P6 ;  /* 0x000000ff6e00720c */ /* 0x000fe40007724270 */
[----:B------:R-:W-:Y:S02]  /*70c0*/  ISETP.NE.AND P6, PT, R114, RZ, PT ;  /* 0x000000ff7200720c */ /* 0x000fe40003fc5270 */
[----:B------:R-:W-:Y:S02]  /*70d0*/  ISETP.LT.OR P1, PT, R108, 0x1, P1 ;  /* 0x000000016c00780c */ /* 0x000fe40000f21670 */
[----:B------:R-:W-:Y:S02]  /*70e0*/  ISETP.GT.AND P2, PT, R110, 0x59, !P6 ;  /* 0x000000596e00780c */ /* 0x000fe40007744270 */
[----:B------:R-:W-:Y:S01]  /*70f0*/  FSEL R2, R0, -INF , !P1 ;  /* 0xff80000000027808 */ /* 0x000fe20004800000 */
[C---:B0-----:R-:W-:Y:S01]  /*7100*/  FMUL.FTZ R0, R13.reuse, R14 ;  /* 0x0000000e0d007220 */ /* 0x041fe20000410000 */
[----:B------:R-:W-:-:S02]  /*7110*/  FSETP.NEU.FTZ.AND P1, PT, R13, -INF , PT ;  /* 0xff8000000d00780b */ /* 0x000fc40003f3d000 */
[----:B------:R-:W-:Y:S02]  /*7120*/  FMNMX.FTZ R20, R2, R11, !PT ;  /* 0x0000000b02147209 */ /* 0x000fe40007810000 */
[----:B------:R-:W-:Y:S02]  /*7130*/  FSEL R0, R0, RZ, P1 ;  /* 0x000000ff00007208 */ /* 0x000fe40000800000 */
[----:B------:R-:W-:Y:S02]  /*7140*/  FMNMX.FTZ R20, R137, R20, !PT ;  /* 0x0000001489147209 */ /* 0x000fe40007810000 */
[----:B------:R-:W-:Y:S01]  /*7150*/  ISETP.LT.OR P2, PT, R108, 0x5a, P2 ;  /* 0x0000005a6c00780c */ /* 0x000fe20001741670 */
[--C-:B------:R-:W-:Y:S01]  /*7160*/  FFMA.FTZ R148, R135, R14, -R0.reuse ;  /* 0x0000000e87947223 */ /* 0x100fe20000010800 */
[----:B------:R-:W-:Y:S01]  /*7170*/  FMNMX.FTZ R20, R139, R20, !PT ;  /* 0x000000148b147209 */ /* 0x000fe20007810000 */
[-CC-:B------:R-:W-:Y:S01]  /*7180*/  FFMA.FTZ R15, R153, R14.reuse, -R0.reuse ;  /* 0x0000000e990f7223 */ /* 0x180fe20000010800 */
[----:B------:R-:W-:Y:S01]  /*7190*/  FSEL R135, R103, -INF , !P4 ;  /* 0xff80000067877808 */ /* 0x000fe20006000000 */
[--C-:B------:R-:W-:Y:S01]  /*71a0*/  FFMA.FTZ R150, R131, R14, -R0.reuse ;  /* 0x0000000e83967223 */ /* 0x100fe20000010800 */
[----:B------:R-:W-:Y:S01]  /*71b0*/  FMNMX.FTZ R20, R141, R20, !PT ;  /* 0x000000148d147209 */ /* 0x000fe20007810000 */
[----:B------:R0:W-:Y:S01]  /*71c0*/  MUFU.EX2 R103, R15 ;  /* 0x0000000f00677308 */ /* 0x0001e20000000800 */
[----:B------:R-:W-:Y:S01]  /*71d0*/  FSEL R153, R105, -INF , !P5 ;  /* 0xff80000069997808 */ /* 0x000fe20006800000 */
[--C-:B------:R-:W-:Y:S01]  /*71e0*/  FFMA.FTZ R136, R111, R14, -R0.reuse ;  /* 0x0000000e6f887223 */ /* 0x100fe20000010800 */
[----:B------:R-:W-:Y:S01]  /*71f0*/  FMNMX.FTZ R20, R143, R20, !PT ;  /* 0x000000148f147209 */ /* 0x000fe20007810000 */
[-CC-:B------:R-:W-:Y:S01]  /*7200*/  FFMA.FTZ R138, R101, R14.reuse, -R0.reuse ;  /* 0x0000000e658a7223 */ /* 0x180fe20000010800 */
[----:B------:R-:W-:Y:S01]  /*7210*/  FSEL R131, R106, -INF , !P2 ;  /* 0xff8000006a837808 */ /* 0x000fe20005000000 */
[--C-:B------:R-:W-:Y:S01]  /*7220*/  FFMA.FTZ R101, R109, R14, -R0.reuse ;  /* 0x0000000e6d657223 */ /* 0x100fe20000010800 */
[----:B------:R-:W-:Y:S01]  /*7230*/  FMNMX.FTZ R20, R145, R20, !PT ;  /* 0x0000001491147209 */ /* 0x000fe20007810000 */
[-CC-:B------:R-:W-:Y:S01]  /*7240*/  FFMA.FTZ R144, R117, R14.reuse, -R0.reuse ;  /* 0x0000000e75907223 */ /* 0x180fe20000010800 */
[----:B------:R-:W-:Y:S01]  /*7250*/  FSEL R111, R13, RZ, P1 ;  /* 0x000000ff0d6f7208 */ /* 0x000fe20000800000 */
[--C-:B------:R-:W-:Y:S01]  /*7260*/  FFMA.FTZ R117, R119, R14, -R0.reuse ;  /* 0x0000000e77757223 */ /* 0x100fe20000010800 */
[----:B------:R-:W-:Y:S01]  /*7270*/  FMNMX.FTZ R20, R147, R20, !PT ;  /* 0x0000001493147209 */ /* 0x000fe20007810000 */
[-CC-:B------:R-:W-:Y:S01]  /*7280*/  FFMA.FTZ R146, R121, R14.reuse, -R0.reuse ;  /* 0x0000000e79927223 */ /* 0x180fe20000010800 */
[----:B------:R-:W-:Y:S01]  /*7290*/  FFMA.FTZ R193, R193, R14, -R0 ;  /* 0x0000000ec1c17223 */ /* 0x000fe20000010800 */
[----:B------:R-:W-:Y:S01]  /*72a0*/  FADD.FTZ R111, -R111, R10 ;  /* 0x0000000a6f6f7221 */ /* 0x000fe20000010100 */
[----:B------:R-:W-:Y:S01]  /*72b0*/  FMNMX.FTZ R20, R149, R20, !PT ;  /* 0x0000001495147209 */ /* 0x000fe20007810000 */
[-CC-:B------:R-:W-:Y:S01]  /*72c0*/  FFMA.FTZ R156, R191, R14.reuse, -R0.reuse ;  /* 0x0000000ebf9c7223 */ /* 0x180fe20000010800 */
[-CC-:B------:R-:W-:Y:S01]  /*72d0*/  FFMA.FTZ R158, R189, R14.reuse, -R0.reuse ;  /* 0x0000000ebd9e7223 */ /* 0x180fe20000010800 */
[--C-:B------:R-:W-:Y:S01]  /*72e0*/  FFMA.FTZ R187, R187, R14, -R0.reuse ;  /* 0x0000000ebbbb7223 */ /* 0x100fe20000010800 */
        /* <DEDUP_REMOVED lines=14> */
[-C--:B------:R-:W-:Y:S01]  /*73d0*/  FFMA.FTZ R107, R107, R14.reuse, -R0 ;  /* 0x0000000e6b6b7223 */ /* 0x080fe20000010800 */
[----:B------:R-:W-:Y:S01]  /*73e0*/  FMUL.FTZ R0, R111, R14 ;  /* 0x0000000e6f007220 */ /* 0x000fe20000410000 */
[----:B------:R-:W-:Y:S01]  /*73f0*/  FMNMX.FTZ R20, R97, R20, !PT ;  /* 0x0000001461147209 */ /* 0x000fe20007810000 */
[----:B------:R-:W-:Y:S03]  /*7400*/  MUFU.EX2 R193, R193 ;  /* 0x000000c100c17308 */ /* 0x000fe60000000800 */
[----:B------:R-:W-:-:S04]  /*7410*/  FMNMX.FTZ R20, R91, R20, !PT ;  /* 0x000000145b147209 */ /* 0x000fc80007810000 */
[----:B------:R-:W-:Y:S01]  /*7420*/  FMNMX.FTZ R20, R99, R20, !PT ;  /* 0x0000001463147209 */ /* 0x000fe20007810000 */
[----:B------:R-:W1:Y:S03]  /*7430*/  MUFU.EX2 R0, R0 ;  /* 0x0000000000007308 */ /* 0x000e660000000800 */
[----:B------:R-:W-:-:S04]  /*7440*/  FMNMX.FTZ R20, R157, R20, !PT ;  /* 0x000000149d147209 */ /* 0x000fc80007810000 */
[----:B------:R-:W-:Y:S01]  /*7450*/  FMNMX.FTZ R20, R159, R20, !PT ;  /* 0x000000149f147209 */ /* 0x000fe20007810000 */
[----:B------:R-:W2:Y:S03]  /*7460*/  MUFU.EX2 R156, R156 ;  /* 0x0000009c009c7308 */ /* 0x000ea60000000800 */
[----:B------:R-:W-:-:S04]  /*7470*/  FMNMX.FTZ R20, R175, R20, !PT ;  /* 0x00000014af147209 */ /* 0x000fc80007810000 */
[----:B------:R-:W-:Y:S01]  /*7480*/  FMNMX.FTZ R20, R177, R20, !PT ;  /* 0x00000014b1147209 */ /* 0x000fe20007810000 */
[----:B------:R-:W3:Y:S03]  /*7490*/  MUFU.EX2 R158, R158 ;  /* 0x0000009e009e7308 */ /* 0x000ee60000000800 */
[----:B------:R-:W-:-:S04]  /*74a0*/  FMNMX.FTZ R20, R181, R20, !PT ;  /* 0x00000014b5147209 */ /* 0x000fc80007810000 */
[----:B------:R-:W-:Y:S01]  /*74b0*/  FMNMX.FTZ R20, R183, R20, !PT ;  /* 0x00000014b7147209 */ /* 0x000fe20007810000 */
[----:B------:R-:W-:Y:S03]  /*74c0*/  MUFU.EX2 R187, R187 ;  /* 0x000000bb00bb7308 */ /* 0x000fe60000000800 */
[----:B------:R-:W-:-:S04]  /*74d0*/  FMNMX.FTZ R20, R135, R20, !PT ;  /* 0x0000001487147209 */ /* 0x000fc80007810000 */
[----:B------:R-:W-:Y:S01]  /*74e0*/  FMNMX.FTZ R20, R153, R20, !PT ;  /* 0x0000001499147209 */ /* 0x000fe20007810000 */
[----:B------:R-:W-:Y:S03]  /*74f0*/  MUFU.EX2 R152, R152 ;  /* 0x0000009800987308 */ /* 0x000fe60000000800 */
[----:B------:R-:W-:-:S05]  /*7500*/  FMNMX.FTZ R20, R131, R20, !PT ;  /* 0x0000001483147209 */ /* 0x000fca0007810000 */
[----:B0-----:R-:W0:Y:S01]  /*7510*/  SHFL.BFLY PT, R15, R20, 0x2, 0x1f ;  /* 0x0c401f00140f7f89 */ /* 0x001e2200000e0000 */
[----:B------:R-:W-:Y:S08]  /*7520*/  MUFU.EX2 R179, R179 ;  /* 0x000000b300b37308 */ /* 0x000ff00000000800 */
[----:B------:R-:W-:Y:S08]  /*7530*/  MUFU.EX2 R154, R154 ;  /* 0x0000009a009a7308 */ /* 0x000ff00000000800 */
[----:B------:R-:W-:Y:S01]  /*7540*/  MUFU.EX2 R133, R133 ;  /* 0x0000008500857308 */ /* 0x000fe20000000800 */
[----:B0-----:R-:W-:-:S07]  /*7550*/  FMNMX.FTZ R15, R20, R15, !PT ;  /* 0x0000000f140f7209 */ /* 0x001fce0007810000 */
[----:B------:R-:W-:Y:S01]  /*7560*/  MUFU.EX2 R148, R148 ;  /* 0x0000009400947308 */ /* 0x000fe20000000800 */
[----:B------:R-:W0:Y:S07]  /*7570*/  SHFL.BFLY PT, R20, R15, 0x1, 0x1f ;  /* 0x0c201f000f147f89 */ /* 0x000e2e00000e0000 */
[----:B------:R-:W-:Y:S08]  /*7580*/  MUFU.EX2 R150, R150 ;  /* 0x0000009600967308 */ /* 0x000ff00000000800 */
[----:B------:R-:W-:Y:S08]  /*7590*/  MUFU.EX2 R105, R105 ;  /* 0x0000006900697308 */ /* 0x000ff00000000800 */
[----:B------:R-:W-:Y:S01]  /*75a0*/  MUFU.EX2 R144, R144 ;  /* 0x0000009000907308 */ /* 0x000fe20000000800 */
[----:B0-----:R-:W-:-:S04]  /*75b0*/  FMNMX.FTZ R15, R15, R20, !PT ;  /* 0x000000140f0f7209 */ /* 0x001fc80007810000 */
[C---:B------:R-:W-:Y:S01]  /*75c0*/  FSETP.NEU.FTZ.AND P1, PT, R15.reuse, -INF , PT ;  /* 0xff8000000f00780b */ /* 0x040fe20003f3d000 */
[----:B------:R-:W-:Y:S02]  /*75d0*/  FMUL.FTZ R92, R15, R14 ;  /* 0x0000000e0f5c7220 */ /* 0x000fe40000410000 */
[----:B------:R-:W-:Y:S03]  /*75e0*/  MUFU.EX2 R117, R117 ;  /* 0x0000007500757308 */ /* 0x000fe60000000800 */
[----:B------:R-:W-:-:S05]  /*75f0*/  FSEL R92, R92, RZ, P1 ;  /* 0x000000ff5c5c7208 */ /* 0x000fca0000800000 */
[----:B------:R-:W-:Y:S01]  /*7600*/  MUFU.EX2 R146, R146 ;  /* 0x0000009200927308 */ /* 0x000fe20000000800 */
[-CC-:B------:R-:W-:Y:S01]  /*7610*/  FFMA.FTZ R109, R2, R14.reuse, -R92.reuse ;  /* 0x0000000e026d7223 */ /* 0x180fe2000001085c */
[----:B------:R-:W-:Y:S01]  /*7620*/  FSEL R2, R15, RZ, P1 ;  /* 0x000000ff0f027208 */ /* 0x000fe20000800000 */
[-CC-:B------:R-:W-:Y:S01]  /*7630*/  FFMA.FTZ R10, R137, R14.reuse, -R92.reuse ;  /* 0x0000000e890a7223 */ /* 0x180fe2000001085c */
[-CC-:B------:R-:W-:Y:S01]  /*7640*/  FFMA.FTZ R20, R139, R14.reuse, -R92.reuse ;  /* 0x0000000e8b147223 */ /* 0x180fe2000001085c */
[-CC-:B------:R-:W-:Y:S01]  /*7650*/  FFMA.FTZ R111, R141, R14.reuse, -R92.reuse ;  /* 0x0000000e8d6f7223 */ /* 0x180fe2000001085c */
[-CC-:B------:R-:W-:Y:S01]  /*7660*/  FFMA.FTZ R88, R143, R14.reuse, -R92.reuse ;  /* 0x0000000e8f587223 */ /* 0x180fe2000001085c */
[----:B------:R-:W-:Y:S01]  /*7670*/  FADD.FTZ R11, -R2, R11 ;  /* 0x0000000b020b7221 */ /* 0x000fe20000010100 */
[----:B------:R-:W-:Y:S01]  /*7680*/  MUFU.EX2 R109, R109 ;  /* 0x0000006d006d7308 */ /* 0x000fe20000000800 */
[-CC-:B------:R-:W-:Y:S01]  /*7690*/  FFMA.FTZ R115, R145, R14.reuse, -R92.reuse ;  /* 0x0000000e91737223 */ /* 0x180fe2000001085c */
[-CC-:B------:R-:W-:Y:S01]  /*76a0*/  FFMA.FTZ R96, R89, R14.reuse, -R92.reuse ;  /* 0x0000000e59607223 */ /* 0x180fe2000001085c */
[----:B------:R-:W-:Y:S01]  /*76b0*/  FMUL.FTZ R11, R11, R14 ;  /* 0x0000000e0b0b7220 */ /* 0x000fe20000410000 */
[----:B-1----:R-:W-:Y:S01]  /*76c0*/  FFMA.FTZ R89, R0, R8, R193 ;  /* 0x0000000800597223 */ /* 0x002fe200000100c1 */
[-CC-:B------:R-:W-:Y:S01]  /*76d0*/  FFMA.FTZ R155, R147, R14.reuse, -R92.reuse ;  /* 0x0000000e939b7223 */ /* 0x180fe2000001085c */
[-CC-:B------:R-:W-:Y:S01]  /*76e0*/  FFMA.FTZ R90, R149, R14.reuse, -R92.reuse ;  /* 0x0000000e955a7223 */ /* 0x180fe2000001085c */
[-CC-:B------:R-:W-:Y:S01]  /*76f0*/  FFMA.FTZ R149, R93, R14.reuse, -R92.reuse ;  /* 0x0000000e5d957223 */ /* 0x180fe2000001085c */
[----:B------:R-:W0:Y:S01]  /*7700*/  MUFU.EX2 R2, R11 ;  /* 0x0000000b00027308 */ /* 0x000e220000000800 */
[----:B--2---:R-:W-:Y:S01]  /*7710*/  FADD.FTZ R89, R156, R89 ;  /* 0x000000599c597221 */ /* 0x004fe20000010000 */
[-CC-:B------:R-:W-:Y:S01]  /*7720*/  FFMA.FTZ R94, R151, R14.reuse, -R92.reuse ;  /* 0x0000000e975e7223 */ /* 0x180fe2000001085c */
[-CC-:B------:R-:W-:Y:S01]  /*7730*/  FFMA.FTZ R151, R95, R14.reuse, -R92.reuse ;  /* 0x0000000e5f977223 */ /* 0x180fe2000001085c */
[-CC-:B------:R-:W-:Y:S01]  /*7740*/  FFMA.FTZ R145, R97, R14.reuse, -R92.reuse ;  /* 0x0000000e61917223 */ /* 0x180fe2000001085c */
[----:B---3--:R-:W-:Y:S01]  /*7750*/  FADD.FTZ R8, R158, R89 ;  /* 0x000000599e087221 */ /* 0x008fe20000010000 */
[-CC-:B------:R-:W-:Y:S01]  /*7760*/  FFMA.FTZ R91, R91, R14.reuse, -R92.reuse ;  /* 0x0000000e5b5b7223 */ /* 0x180fe2000001085c */
[-CC-:B------:R-:W-:Y:S01]  /*7770*/  FFMA.FTZ R99, R99, R14.reuse, -R92.reuse ;  /* 0x0000000e63637223 */ /* 0x180fe2000001085c */
[----:B------:R-:W1:Y:S01]  /*7780*/  MUFU.EX2 R10, R10 ;  /* 0x0000000a000a7308 */ /* 0x000e620000000800 */
[-CC-:B------:R-:W-:Y:S01]  /*7790*/  FFMA.FTZ R157, R157, R14.reuse, -R92.reuse ;  /* 0x0000000e9d9d7223 */ /* 0x180fe2000001085c */
[-CC-:B------:R-:W-:Y:S01]  /*77a0*/  FFMA.FTZ R159, R159, R14.reuse, -R92.reuse ;  /* 0x0000000e9f9f7223 */ /* 0x180fe2000001085c */
[-CC-:B------:R-:W-:Y:S01]  /*77b0*/  FFMA.FTZ R175, R175, R14.reuse, -R92.reuse ;  /* 0x0000000eafaf7223 */ /* 0x180fe2000001085c */
[-CC-:B------:R-:W-:Y:S01]  /*77c0*/  FFMA.FTZ R177, R177, R14.reuse, -R92.reuse ;  /* 0x0000000eb1b17223 */ /* 0x180fe2000001085c */
[-CC-:B------:R-:W-:Y:S01]  /*77d0*/  FFMA.FTZ R181, R181, R14.reuse, -R92.reuse ;  /* 0x0000000eb5b57223 */ /* 0x180fe2000001085c */
[-CC-:B------:R-:W-:Y:S01]  /*77e0*/  FFMA.FTZ R183, R183, R14.reuse, -R92.reuse ;  /* 0x0000000eb7b77223 */ /* 0x180fe2000001085c */
[-CC-:B------:R-:W-:Y:S01]  /*77f0*/  FFMA.FTZ R135, R135, R14.reuse, -R92.reuse ;  /* 0x0000000e87877223 */ /* 0x180fe2000001085c */
[----:B------:R-:W2:Y:S01]  /*7800*/  MUFU.EX2 R20, R20 ;  /* 0x0000001400147308 */ /* 0x000ea20000000800 */
[----:B0-----:R-:W-:Y:S01]  /*7810*/  FFMA.FTZ R3, R2, R3, R109 ;  /* 0x0000000302037223 */ /* 0x001fe2000001006d */
[-CC-:B------:R-:W-:Y:S01]  /*7820*/  FFMA.FTZ R153, R153, R14.reuse, -R92.reuse ;  /* 0x0000000e99997223 */ /* 0x180fe2000001085c */
[----:B------:R-:W-:-:S05]  /*7830*/  FFMA.FTZ R92, R131, R14, -R92 ;  /* 0x0000000e835c7223 */ /* 0x000fca000001085c */
[----:B------:R-:W0:Y:S01]  /*7840*/  MUFU.EX2 R111, R111 ;  /* 0x0000006f006f7308 */ /* 0x000e220000000800 */
[----:B-1----:R-:W-:-:S07]  /*7850*/  FADD.FTZ R3, R10, R3 ;  /* 0x000000030a037221 */ /* 0x002fce0000010000 */
[----:B------:R-:W1:Y:S01]  /*7860*/  MUFU.EX2 R88, R88 ;  /* 0x0000005800587308 */ /* 0x000e620000000800 */
[----:B--2---:R-:W-:Y:S01]  /*7870*/  FADD.FTZ R98, R20, R3 ;  /* 0x0000000314627221 */ /* 0x004fe20000010000 */
[----:B------:R-:W-:-:S04]  /*7880*/  FADD.FTZ R3, R187, R8 ;  /* 0x00000008bb037221 */ /* 0x000fc80000010000 */
[----:B------:R-:W-:Y:S02]  /*7890*/  FADD.FTZ R8, R152, R3 ;  /* 0x0000000398087221 */ /* 0x000fe40000010000 */
[----:B------:R-:W2:Y:S01]  /*78a0*/  MUFU.EX2 R115, R115 ;  /* 0x0000007300737308 */ /* 0x000ea20000000800 */
[----:B0-----:R-:W-:Y:S01]  /*78b0*/  FADD.FTZ R11, R111, R98 ;  /* 0x000000626f0b7221 */ /* 0x001fe20000010000 */
[----:B------:R-:W-:-:S04]  /*78c0*/  FADD.FTZ R3, R179, R8 ;  /* 0x00000008b3037221 */ /* 0x000fc80000010000 */
[----:B------:R-:W-:Y:S02]  /*78d0*/  FADD.FTZ R8, R154, R3 ;  /* 0x000000039a087221 */ /* 0x000fe40000010000 */
[----:B------:R-:W0:Y:S01]  /*78e0*/  MUFU.EX2 R155, R155 ;  /* 0x0000009b009b7308 */ /* 0x000e220000000800 */
[----:B-1----:R-:W-:Y:S01]  /*78f0*/  FADD.FTZ R98, R88, R11 ;  /* 0x0000000b58627221 */ /* 0x002fe20000010000 */
[----:B------:R-:W-:-:S06]  /*7900*/  FADD.FTZ R11, R133, R8 ;  /* 0x00000008850b7221 */ /* 0x000fcc0000010000 */
[----:B------:R-:W1:Y:S01]  /*7910*/  MUFU.EX2 R90, R90 ;  /* 0x0000005a005a7308 */ /* 0x000e620000000800 */
[----:B--2---:R-:W-:-:S07]  /*7920*/  FADD.FTZ R98, R115, R98 ;  /* 0x0000006273627221 */ /* 0x004fce0000010000 */
[----:B------:R-:W2:Y:S01]  /*7930*/  MUFU.EX2 R149, R149 ;  /* 0x0000009500957308 */ /* 0x000ea20000000800 */
[----:B0-----:R-:W-:Y:S01]  /*7940*/  FADD.FTZ R3, R155, R98 ;  /* 0x000000629b037221 */ /* 0x001fe20000010000 */
[----:B------:R-:W-:-:S04]  /*7950*/  FADD.FTZ R98, R148, R11 ;  /* 0x0000000b94627221 */ /* 0x000fc80000010000 */
[----:B------:R-:W-:Y:S02]  /*7960*/  FADD.FTZ R11, R103, R98 ;  /* 0x00000062670b7221 */ /* 0x000fe40000010000 */
[----:B------:R-:W0:Y:S01]  /*7970*/  MUFU.EX2 R94, R94 ;  /* 0x0000005e005e7308 */ /* 0x000e220000000800 */
[----:B-1----:R-:W-:Y:S01]  /*7980*/  FADD.FTZ R8, R90, R3 ;  /* 0x000000035a087221 */ /* 0x002fe20000010000 */
[----:B------:R-:W-:-:S04]  /*7990*/  FADD.FTZ R98, R150, R11 ;  /* 0x0000000b96627221 */ /* 0x000fc80000010000 */
[----:B------:R-:W-:Y:S02]  /*79a0*/  FADD.FTZ R11, R105, R98 ;  /* 0x00000062690b7221 */ /* 0x000fe40000010000 */
[----:B------:R-:W1:Y:S01]  /*79b0*/  MUFU.EX2 R151, R151 ;  /* 0x0000009700977308 */ /* 0x000e620000000800 */
[----:B--2---:R-:W-:Y:S01]  /*79c0*/  FADD.FTZ R3, R149, R8 ;  /* 0x0000000895037221 */ /* 0x004fe20000010000 */
[----:B------:R-:W-:-:S06]  /*79d0*/  FADD.FTZ R98, R144, R11 ;  /* 0x0000000b90627221 */ /* 0x000fcc0000010000 */
[----:B------:R-:W2:Y:S01]  /*79e0*/  MUFU.EX2 R96, R96 ;  /* 0x0000006000607308 */ /* 0x000ea20000000800 */
[----:B0-----:R-:W-:-:S07]  /*79f0*/  FADD.FTZ R8, R94, R3 ;  /* 0x000000035e087221 */ /* 0x001fce0000010000 */
[----:B------:R-:W0:Y:S01]  /*7a00*/  MUFU.EX2 R145, R145 ;  /* 0x0000009100917308 */ /* 0x000e220000000800 */
[----:B-1----:R-:W-:-:S07]  /*7a10*/  FADD.FTZ R3, R151, R8 ;  /* 0x0000000897037221 */ /* 0x002fce0000010000 */
[----:B------:R-:W1:Y:S01]  /*7a20*/  MUFU.EX2 R91, R91 ;  /* 0x0000005b005b7308 */ /* 0x000e620000000800 */
[----:B--2---:R-:W-:Y:S01]  /*7a30*/  FADD.FTZ R8, R96, R3 ;  /* 0x0000000360087221 */ /* 0x004fe20000010000 */
[----:B------:R-:W-:-:S04]  /*7a40*/  FADD.FTZ R3, R117, R98 ;  /* 0x0000006275037221 */ /* 0x000fc80000010000 */
[----:B------:R-:W-:Y:S02]  /*7a50*/  FADD.FTZ R98, R146, R3 ;  /* 0x0000000392627221 */ /* 0x000fe40000010000 */
        /* <DEDUP_REMOVED lines=42> */
.L_x_1006:
[----:B------:R-:W-:Y:S01]  /*7d00*/  UIADD3 UR6, UR6, 0x2a860, URZ ;  /* 0x0002a86006067890 */ /* 0x000fe2000fffe03f */
[----:B------:R-:W-:Y:S01]  /*7d10*/  ISETP.GT.AND P1, PT, R12, R9, PT ;  /* 0x000000090c00720c */ /* 0x000fe20003f24270 */
[----:B------:R-:W-:Y:S01]  /*7d20*/  UMOV UR41, UR39 ;  /* 0x0000002700297c82 */ /* 0x000fe20008000000 */
[----:B------:R-:W-:Y:S01]  /*7d30*/  UMOV UR4, UR38 ;  /* 0x0000002600047c82 */ /* 0x000fe20008000000 */
[----:B------:R-:W-:Y:S01]  /*7d40*/  UPRMT UR6, UR60, 0x654, UR6 ;  /* 0x000006543c067896 */ /* 0x000fe20008000006 */
[----:B------:R-:W-:Y:S01]  /*7d50*/  F2FP.F16.F32.PACK_AB R157, R10, R109 ;  /* 0x0000006d0a9d723e */ /* 0x000fe200000000ff */
[----:B------:R-:W-:Y:S01]  /*7d60*/  VIADD R12, R12, 0xffffffff ;  /* 0xffffffff0c0c7836 */ /* 0x000fe20000000000 */
[----:B------:R-:W-:Y:S01]  /*7d70*/  F2FP.F16.F32.PACK_AB R156, R156, R193 ;  /* 0x000000c19c9c723e */ /* 0x000fe200000000ff */
[----:B------:R-:W-:Y:S01]  /*7d80*/  IMAD.MOV.U32 R11, RZ, RZ, R15 ;  /* 0x000000ffff0b7224 */ /* 0x000fe200078e000f */
[----:B------:R-:W-:Y:S01]  /*7d90*/  F2FP.F16.F32.PACK_AB R158, R187, R158 ;  /* 0x0000009ebb9e723e */ /* 0x000fe200000000ff */
[----:B------:R-:W-:Y:S01]  /*7da0*/  IMAD.MOV.U32 R10, RZ, RZ, R13 ;  /* 0x000000ffff0a7224 */ /* 0x000fe200078e000d */
        /* <DEDUP_REMOVED lines=21> */
[----:B------:R-:W-:Y:S01]  /*7f00*/  F2FP.F16.F32.PACK_AB R139, R92, R139 ;  /* 0x0000008b5c8b723e */ /* 0x000fe200000000ff */
[----:B------:R-:W-:Y:S06]  /*7f10*/  @P1 BRA `(.L_x_1007) ;  /* 0xffffffcc00241947 */ /* 0x000fec000383ffff */
.L_x_988:
[----:B------:R-:W-:Y:S01]  /*7f20*/  ISETP.NE.AND P2, PT, R168, 0x1, PT ;  /* 0x00000001a800780c */ /* 0x000fe20003f45270 */
[----:B------:R-:W-:Y:S01]  /*7f30*/  VIADD R9, R17, 0x7f ;  /* 0x0000007f11097836 */ /* 0x000fe20000000000 */
[----:B------:R-:W-:-:S11]  /*7f40*/  LOP3.LUT P1, RZ, R19, 0x80000, RZ, 0xc0, !PT ;  /* 0x0008000013ff7812 */ /* 0x000fd6000782c0ff */
[----:B------:R-:W0:Y:S08]  /*7f50*/  @P2 LDC R10, c[0x0][0x44c] ;  /* 0x00011300ff0a2b82 */ /* 0x000e300000000800 */
[----:B------:R-:W1:Y:S01]  /*7f60*/  @P2 LDC R20, c[0x0][0x450] ;  /* 0x00011400ff142b82 */ /* 0x000e620000000800 */
[----:B0-----:R-:W-:Y:S01]  /*7f70*/  @P2 IMAD.HI.U32 R11, R9, R10, RZ ;  /* 0x0000000a090b2227 */ /* 0x001fe200078e00ff */
[----:B------:R-:W-:-:S04]  /*7f80*/  IADD3 R10, R16, 0x1, -R21 ;  /* 0x00000001100a7810 */ /* 0x000fc80007ffe815 */
[----:B-1----:R-:W-:-:S05]  /*7f90*/  @P2 SHF.R.U32.HI R9, RZ, R20, R11 ;  /* 0x00000014ff092219 */ /* 0x002fca000001160b */
[----:B------:R-:W-:-:S04]  /*7fa0*/  IMAD.IADD R9, R10, 0x1, R9 ;  /* 0x000000010a097824 */ /* 0x000fc800078e0209 */
[----:B------:R-:W-:Y:S01]  /*7fb0*/  VIADD R10, R9, -UR50 ;  /* 0x80000032090a7c36 */ /* 0x000fe20008000000 */
[----:B------:R-:W-:Y:S06]  /*7fc0*/  @!P1 BRA `(.L_x_1008) ;  /* 0x0000000000449947 */ /* 0x000fec0003800000 */
[----:B------:R-:W-:-:S13]  /*7fd0*/  ISETP.GT.AND P1, PT, R9, -0x1, PT ;  /* 0xffffffff0900780c */ /* 0x000fda0003f24270 */
[----:B------:R-:W-:Y:S05]  /*7fe0*/  @P1 BRA `(.L_x_1009) ;  /* 0x0000000000201947 */ /* 0x000fea0003800000 */
[----:B------:R-:W0:Y:S01]  /*7ff0*/  LDC R88, c[0x0][0x9e4] ;  /* 0x00027900ff587b82 */ /* 0x000e220000000800 */
[----:B------:R-:W-:Y:S02]  /*8000*/  LOP3.LUT R9, RZ, R9, RZ, 0x33, !PT ;  /* 0x00000009ff097212 */ /* 0x000fe400078e33ff */
[----:B0-----:R-:W-:-:S13]  /*8010*/  ISETP.NE.AND P1, PT, R88, 0x1, PT ;  /* 0x000000015800780c */ /* 0x001fda0003f25270 */
[----:B------:R-:W0:Y:S02]  /*8020*/  @P1 LDC.64 R20, c[0x0][0x9e8] ;  /* 0x00027a00ff141b82 */ /* 0x000e240000000a00 */
[----:B0-----:R-:W-:-:S05]  /*8030*/  @P1 IMAD.HI.U32 R20, R9, R20, RZ ;  /* 0x0000001409141227 */ /* 0x001fca00078e00ff */
[----:B------:R-:W-:-:S04]  /*8040*/  @P1 SHF.R.U32.HI R9, RZ, R21, R20 ;  /* 0x00000015ff091219 */ /* 0x000fc80000011614 */
[----:B------:R-:W-:Y:S01]  /*8050*/  LOP3.LUT R9, RZ, R9, RZ, 0x33, !PT ;  /* 0x00000009ff097212 */ /* 0x000fe200078e33ff */
[----:B------:R-:W-:Y:S06]  /*8060*/  BRA `(.L_x_1010) ;  /* 0x0000000000147947 */ /* 0x000fec0003800000 */
.L_x_1009:
[----:B------:R-:W0:Y:S02]  /*8070*/  LDC R88, c[0x0][0x9e4] ;  /* 0x00027900ff587b82 */ /* 0x000e240000000800 */
[----:B0-----:R-:W-:-:S13]  /*8080*/  ISETP.NE.AND P1, PT, R88, 0x1, PT ;  /* 0x000000015800780c */ /* 0x001fda0003f25270 */
[----:B------:R-:W0:Y:S02]  /*8090*/  @P1 LDC.64 R20, c[0x0][0x9e8] ;  /* 0x00027a00ff141b82 */ /* 0x000e240000000a00 */
[----:B0-----:R-:W-:-:S05]  /*80a0*/  @P1 IMAD.HI.U32 R20, R9, R20, RZ ;  /* 0x0000001409141227 */ /* 0x001fca00078e00ff */
[----:B------:R-:W-:-:S07]  /*80b0*/  @P1 SHF.R.U32.HI R9, RZ, R21, R20 ;  /* 0x00000015ff091219 */ /* 0x000fce0000011614 */
.L_x_1010:
[----:B------:R-:W-:-:S05]  /*80c0*/  IMAD R9, R9, R88, RZ ;  /* 0x0000005809097224 */ /* 0x000fca00078e02ff */
[----:B------:R-:W-:-:S07]  /*80d0*/  VIMNMX R10, R10, R9, !PT ;  /* 0x000000090a0a7248 */ /* 0x000fce0007fe0100 */
.L_x_1008:
[----:B------:R-:W-:-:S04]  /*80e0*/  VIADD R10, R10, 0x5f ;  /* 0x0000005f0a0a7836 */ /* 0x000fc80000000000 */
[----:B------:R-:W-:-:S05]  /*80f0*/  IMAD.HI R10, R10, 0x2aaaaaab, RZ ;  /* 0x2aaaaaab0a0a7827 */ /* 0x000fca00078e02ff */
[----:B------:R-:W-:-:S04]  /*8100*/  SHF.R.U32.HI R9, RZ, 0x1f, R10 ;  /* 0x0000001fff097819 */ /* 0x000fc8000001160a */
[----:B------:R-:W-:-:S04]  /*8110*/  LEA.HI.SX32 R10, R10, R9, 0x1c ;  /* 0x000000090a0a7211 */ /* 0x000fc800078fe2ff */
[----:B------:R-:W-:-:S04]  /*8120*/  VIMNMX R9, R23, R10, !PT ;  /* 0x0000000a17097248 */ /* 0x000fc80007fe0100 */
[----:B------:R-:W-:-:S13]  /*8130*/  ISETP.GE.AND P1, PT, R12, R9, PT ;  /* 0x000000090c00720c */ /* 0x000fda0003f26270 */
[----:B------:R-:W-:Y:S05]  /*8140*/  @!P1 BRA `(.L_x_1011) ;  /* 0x0000002000a09947 */ /* 0x000fea0003800000 */
[----:B------:R-:W-:Y:S01]  /*8150*/  IMAD.MOV.U32 R176, RZ, RZ, R15 ;  /* 0x000000ffffb07224 */ /* 0x000fe200078e000f */
[----:B------:R-:W-:Y:S01]  /*8160*/  UMOV UR41, UR39 ;  /* 0x0000002700297c82 */ /* 0x000fe20008000000 */
[----:B------:R-:W-:Y:S01]  /*8170*/  IMAD.MOV.U32 R20, RZ, RZ, R13 ;  /* 0x000000ffff147224 */ /* 0x000fe200078e000d */
[----:B------:R-:W-:Y:S01]  /*8180*/  UMOV UR4, UR38 ;  /* 0x0000002600047c82 */ /* 0x000fe20008000000 */
[----:B------:R-:W-:Y:S01]  /*8190*/  IMAD.MOV.U32 R10, RZ, RZ, R12 ;  /* 0x000000ffff0a7224 */ /* 0x000fe200078e000c */
[----:B------:R-:W-:-:S06]  /*81a0*/  ULDC UR5, c[0x0][0x9d8] ;  /* 0x0002760000057ab9 */ /* 0x000fcc0000000800 */
.L_x_1022:
[----:B------:R-:W-:-:S04]  /*81b0*/  UISETP.NE.AND UP0, UPT, UR4, 0x1, UPT ;  /* 0x000000010400788c */ /* 0x000fc8000bf05270 */
[----:B------:R-:W-:-:S04]  /*81c0*/  USEL UR39, URZ, 0x1, UP0 ;  /* 0x000000013f277887 */ /* 0x000fc80008000000 */
[----:B------:R-:W-:Y:S01]  /*81d0*/  ULOP3.LUT UR39, UR41, UR39, URZ, 0x3c, !UPT ;  /* 0x0000002729277292 */ /* 0x000fe2000f8e3c3f */
[----:B------:R-:W-:Y:S11]  /*81e0*/  @!P0 BRA `(.L_x_1012) ;  /* 0x0000000000048947 */ /* 0x000ff60003800000 */
[----:B------:R-:W-:Y:S01]  /*81f0*/  BPT.TRAP 0x1 ;  /* 0x000000040000795c */ /* 0x000fe20000300000 */
.L_x_1012:
        /* <DEDUP_REMOVED lines=9> */
.L_x_1013:
[----:B-1----:R-:W-:Y:S05]  /*8290*/  @P1 BRA `(.L_x_1014) ;  /* 0x0000000000081947 */ /* 0x002fea0003800000 */
[----:B------:R-:W1:Y:S02]  /*82a0*/  SYNCS.PHASECHK.TRANS64.TRYWAIT P1, [UR7+0x2a830], R11 ;  /* 0x02a8300bff0075a7 */ /* 0x000e640008020147 */
[----:B-1----:R-:W-:Y:S05]  /*82b0*/  @!P1 BRA `(.L_x_1015) ;  /* 0x000000c400209947 */ /* 0x002fea0003800000 */
.L_x_1014:
        /* <DEDUP_REMOVED lines=137> */
.L_x_1016:
[----:B------:R-:W-:Y:S01]  /*8b50*/  ULEA UR6, UR4, UR40, 0x3 ;  /* 0x0000002804067291 */ /* 0x000fe2000f8e183f */
[----:B------:R-:W-:-:S05]  /*8b60*/  IMAD.U32 R0, RZ, RZ, UR41 ;  /* 0x00000029ff007e24 */ /* 0x000fca000f8e00ff */
[----:B------:R-:W-:-:S04]  /*8b70*/  SHF.L.U32 R0, R0, 0x1f, RZ ;  /* 0x0000001f00007819 */ /* 0x000fc800000006ff */
[----:B------:R2:W3:Y:S01]  /*8b80*/  SYNCS.PHASECHK.TRANS64.TRYWAIT P1, [UR6+0x2a850], R0 ;  /* 0x02a85000ff0075a7 */ /* 0x0004e20008020146 */
[----:B------:R-:W-:Y:S05]  /*8b90*/  @!P0 BRA `(.L_x_1017) ;  /* 0x0000000000048947 */ /* 0x000fea0003800000 */
[----:B------:R-:W-:Y:S01]  /*8ba0*/  BPT.TRAP 0x1 ;  /* 0x000000040000795c */ /* 0x000fe20000300000 */
.L_x_1017:
[----:B---3--:R-:W-:Y:S05]  /*8bb0*/  @P1 BRA `(.L_x_1018) ;  /* 0x0000000000081947 */ /* 0x008fea0003800000 */
[----:B------:R-:W3:Y:S02]  /*8bc0*/  SYNCS.PHASECHK.TRANS64.TRYWAIT P1, [UR6+0x2a850], R0 ;  /* 0x02a85000ff0075a7 */ /* 0x000ee40008020146 */
[----:B---3--:R-:W-:Y:S05]  /*8bd0*/  @!P1 BRA `(.L_x_1019) ;  /* 0x000000b800f09947 */ /* 0x008fea0003800000 */
.L_x_1018:
        /* <DEDUP_REMOVED lines=38> */
.L_x_1020:
[----:B------:R-:W-:Y:S01]  /*8e40*/  FMUL.FTZ R137, R88, UR5 ;  /* 0x0000000558897c20 */ /* 0x000fe20008410000 */
[----:B------:R-:W-:Y:S01]  /*8e50*/  FMUL.FTZ R139, R89, UR5 ;  /* 0x00000005598b7c20 */ /* 0x000fe20008410000 */
[----:B01----:R-:W-:Y:S01]  /*8e60*/  FMUL.FTZ R11, R90, UR5 ;  /* 0x000000055a0b7c20 */ /* 0x003fe20008410000 */
        /* <DEDUP_REMOVED lines=57> */
[----:B------:R-:W0:Y:S01]  /*9200*/  LDC R14, c[0x0][0x988] ;  /* 0x00026200ff0e7b82 */ /* 0x000e220000000800 */
[----:B------:R-:W-:Y:S01]  /*9210*/  UIADD3 UR7, UR7, 0x2a840, URZ ;  /* 0x0002a84007077890 */ /* 0x000fe2000fffe03f */
[----:B------:R-:W3:Y:S01]  /*9220*/  MUFU.TANH R145, R145 ;  /* 0x0000009100917308 */ /* 0x000ee20000002400 */
[----:B-1----:R-:W-:-:S02]  /*9230*/  FMNMX.FTZ R0, R143, R0, !PT ;  /* 0x000000008f007209 */ /* 0x002fc40007810000 */
[----:B------:R-:W-:-:S05]  /*9240*/  UPRMT UR7, UR60, 0x654, UR7 ;  /* 0x000006543c077896 */ /* 0x000fca0008000007 */
[----:B------:R-:W1:Y:S01]  /*9250*/  MUFU.TANH R91, R91 ;  /* 0x0000005b005b7308 */ /* 0x000e620000002400 */
[----:B--2---:R-:W-:-:S03]  /*9260*/  FMNMX.FTZ R2, R89, R2, !PT ;  /* 0x0000000259027209 */ /* 0x004fc60007810000 */
[----:B------:R-:W-:Y:S04]  /*9270*/  SYNCS.ARRIVE.TRANS64.RED.A1T0 RZ, [UR7], RZ ;  /* 0x000000ffffff79a7 */ /* 0x000fe80008100407 */
        /* <DEDUP_REMOVED lines=77> */
[----:B--2---:R-:W-:-:S05]  /*9750*/  FMNMX.FTZ R0, R195, R0, !PT ;  /* 0x00000000c3007209 */ /* 0x004fca0007810000 */
[----:B------:R-:W2:Y:S01]  /*9760*/  SHFL.BFLY PT, R13, R0, 0x2, 0x1f ;  /* 0x0c401f00000d7f89 */ /* 0x000ea200000e0000 */
[----:B---3--:R-:W-:-:S04]  /*9770*/  FMNMX.FTZ R2, R131, R2, !PT ;  /* 0x0000000283027209 */ /* 0x008fc80007810000 */
[----:B-1----:R-:W-:-:S05]  /*9780*/  FMNMX.FTZ R2, R133, R2, !PT ;  /* 0x0000000285027209 */ /* 0x002fca0007810000 */
[----:B------:R-:W1:Y:S01]  /*9790*/  SHFL.BFLY PT, R15, R2, 0x2, 0x1f ;  /* 0x0c401f00020f7f89 */ /* 0x000e6200000e0000 */
[----:B--2---:R-:W-:-:S05]  /*97a0*/  FMNMX.FTZ R12, R0, R13, !PT ;  /* 0x0000000d000c7209 */ /* 0x004fca0007810000 */
[----:B------:R-:W2:Y:S01]  /*97b0*/  SHFL.BFLY PT, R13, R12, 0x1, 0x1f ;  /* 0x0c201f000c0d7f89 */ /* 0x000ea200000e0000 */
[----:B-1----:R-:W-:-:S05]  /*97c0*/  FMNMX.FTZ R88, R2, R15, !PT ;  /* 0x0000000f02587209 */ /* 0x002fca0007810000 */
[----:B------:R-:W1:Y:S01]  /*97d0*/  SHFL.BFLY PT, R15, R88, 0x1, 0x1f ;  /* 0x0c201f00580f7f89 */ /* 0x000e6200000e0000 */
[----:B--2---:R-:W-:-:S05]  /*97e0*/  FMNMX.FTZ R13, R12, R13, !PT ;  /* 0x0000000d0c0d7209 */ /* 0x004fca0007810000 */
[C---:B------:R-:W-:Y:S01]  /*97f0*/  FADD.FTZ R135, -R13.reuse, R20 ;  /* 0x000000140d877221 */ /* 0x040fe20000010100 */
[----:B0-----:R-:W-:-:S03]  /*9800*/  FMUL.FTZ R90, R13, R14 ;  /* 0x0000000e0d5a7220 */ /* 0x001fc60000410000 */
[-C--:B------:R-:W-:Y:S01]  /*9810*/  FMUL.FTZ R20, R135, R14.reuse ;  /* 0x0000000e87147220 */ /* 0x080fe20000410000 */
[-CC-:B------:R-:W-:Y:S01]  /*9820*/  FFMA.FTZ R150, R157, R14.reuse, -R90.reuse ;  /* 0x0000000e9d967223 */ /* 0x180fe2000001085a */
[-CC-:B------:R-:W-:Y:S01]  /*9830*/  FFMA.FTZ R156, R139, R14.reuse, -R90.reuse ;  /* 0x0000000e8b9c7223 */ /* 0x180fe2000001085a */
[-CC-:B------:R-:W-:Y:S01]  /*9840*/  FFMA.FTZ R152, R145, R14.reuse, -R90.reuse ;  /* 0x0000000e91987223 */ /* 0x180fe2000001085a */
[----:B------:R0:W-:Y:S01]  /*9850*/  MUFU.EX2 R0, R20 ;  /* 0x0000001400007308 */ /* 0x0001e20000000800 */
[-CC-:B------:R-:W-:Y:S01]  /*9860*/  FFMA.FTZ R158, R141, R14.reuse, -R90.reuse ;  /* 0x0000000e8d9e7223 */ /* 0x180fe2000001085a */
[-CC-:B------:R-:W-:Y:S01]  /*9870*/  FFMA.FTZ R145, R159, R14.reuse, -R90.reuse ;  /* 0x0000000e9f917223 */ /* 0x180fe2000001085a */
[----:B-1----:R-:W-:Y:S01]  /*9880*/  FMNMX.FTZ R15, R88, R15, !PT ;  /* 0x0000000f580f7209 */ /* 0x002fe20007810000 */
[-CC-:B------:R-:W-:Y:S01]  /*9890*/  FFMA.FTZ R148, R153, R14.reuse, -R90.reuse ;  /* 0x0000000e99947223 */ /* 0x180fe2000001085a */
[-CC-:B------:R-:W-:Y:S01]  /*98a0*/  FFMA.FTZ R139, R147, R14.reuse, -R90.reuse ;  /* 0x0000000e938b7223 */ /* 0x180fe2000001085a */
[-CC-:B------:R-:W-:Y:S01]  /*98b0*/  FFMA.FTZ R154, R149, R14.reuse, -R90.reuse ;  /* 0x0000000e959a7223 */ /* 0x180fe2000001085a */
[-C--:B------:R-:W-:Y:S01]  /*98c0*/  FFMA.FTZ R144, R175, R14.reuse, -R90 ;  /* 0x0000000eaf907223 */ /* 0x080fe2000001085a */
[C---:B------:R-:W-:Y:S01]  /*98d0*/  FADD.FTZ R135, -R15.reuse, R176 ;  /* 0x000000b00f877221 */ /* 0x040fe20000010100 */
[-C--:B------:R-:W-:Y:S01]  /*98e0*/  FMUL.FTZ R92, R15, R14.reuse ;  /* 0x0000000e0f5c7220 */ /* 0x080fe20000410000 */
[----:B------:R-:W-:Y:S01]  /*98f0*/  MUFU.EX2 R156, R156 ;  /* 0x0000009c009c7308 */ /* 0x000fe20000000800 */
[-CC-:B------:R-:W-:Y:S01]  /*9900*/  FFMA.FTZ R147, R177, R14.reuse, -R90.reuse ;  /* 0x0000000eb1937223 */ /* 0x180fe2000001085a */
[-C--:B------:R-:W-:Y:S01]  /*9910*/  FMUL.FTZ R2, R135, R14.reuse ;  /* 0x0000000e87027220 */ /* 0x080fe20000410000 */
[-C--:B------:R-:W-:Y:S01]  /*9920*/  FFMA.FTZ R135, R137, R14.reuse, -R90 ;  /* 0x0000000e89877223 */ /* 0x080fe2000001085a */
[-CC-:B------:R-:W-:Y:S01]  /*9930*/  FFMA.FTZ R157, R11, R14.reuse, -R92.reuse ;  /* 0x0000000e0b9d7223 */ /* 0x180fe2000001085c */
[-CC-:B------:R-:W-:Y:S01]  /*9940*/  FFMA.FTZ R12, R21, R14.reuse, -R92.reuse ;  /* 0x0000000e150c7223 */ /* 0x180fe2000001085c */
[-C--:B------:R-:W-:Y:S01]  /*9950*/  FFMA.FTZ R159, R89, R14.reuse, -R92 ;  /* 0x0000000e599f7223 */ /* 0x080fe2000001085c */
[-C--:B------:R-:W-:Y:S01]  /*9960*/  FFMA.FTZ R137, R143, R14.reuse, -R90 ;  /* 0x0000000e8f897223 */ /* 0x080fe2000001085a */
[----:B------:R-:W-:Y:S01]  /*9970*/  MUFU.EX2 R2, R2 ;  /* 0x0000000200027308 */ /* 0x000fe20000000800 */
[-CC-:B0-----:R-:W-:Y:S01]  /*9980*/  FFMA.FTZ R20, R91, R14.reuse, -R92.reuse ;  /* 0x0000000e5b147223 */ /* 0x181fe2000001085c */
[-CC-:B------:R-:W-:Y:S01]  /*9990*/  FFMA.FTZ R153, R93, R14.reuse, -R92.reuse ;  /* 0x0000000e5d997223 */ /* 0x180fe2000001085c */
[-C--:B------:R-:W-:Y:S01]  /*99a0*/  FFMA.FTZ R88, R95, R14.reuse, -R92 ;  /* 0x0000000e5f587223 */ /* 0x080fe2000001085c */
[-C--:B------:R-:W-:Y:S01]  /*99b0*/  FFMA.FTZ R143, R155, R14.reuse, -R90 ;  /* 0x0000000e9b8f7223 */ /* 0x080fe2000001085a */
[-C--:B------:R-:W-:Y:S01]  /*99c0*/  FFMA.FTZ R155, R97, R14.reuse, -R92 ;  /* 0x0000000e619b7223 */ /* 0x080fe2000001085c */
        /* <DEDUP_REMOVED lines=9> */
[-CC-:B------:R-:W-:Y:S01]  /*9a60*/  FFMA.FTZ R179, R191, R14.reuse, -R90.reuse ;  /* 0x0000000ebfb37223 */ /* 0x180fe2000001085a */
[----:B------:R-:W1:Y:S01]  /*9a70*/  MUFU.EX2 R157, R157 ;  /* 0x0000009d009d7308 */ /* 0x000e620000000800 */
[-CC-:B------:R-:W-:Y:S01]  /*9a80*/  FFMA.FTZ R138, R193, R14.reuse, -R90.reuse ;  /* 0x0000000ec18a7223 */ /* 0x180fe2000001085a */
[-C--:B------:R-:W-:Y:S01]  /*9a90*/  FFMA.FTZ R181, R195, R14.reuse, -R90 ;  /* 0x0000000ec3b57223 */ /* 0x080fe2000001085a */
[-CC-:B------:R-:W-:Y:S01]  /*9aa0*/  FFMA.FTZ R90, R99, R14.reuse, -R92.reuse ;  /* 0x0000000e635a7223 */ /* 0x180fe2000001085c */
[-CC-:B------:R-:W-:Y:S01]  /*9ab0*/  FFMA.FTZ R149, R101, R14.reuse, -R92.reuse ;  /* 0x0000000e65957223 */ /* 0x180fe2000001085c */
[-CC-:B------:R-:W-:Y:S01]  /*9ac0*/  FFMA.FTZ R94, R103, R14.reuse, -R92.reuse ;  /* 0x0000000e675e7223 */ /* 0x180fe2000001085c */
[-CC-:B------:R-:W-:Y:S01]  /*9ad0*/  FFMA.FTZ R151, R105, R14.reuse, -R92.reuse ;  /* 0x0000000e69977223 */ /* 0x180fe2000001085c */
[--C-:B------:R-:W-:Y:S01]  /*9ae0*/  FFMA.FTZ R96, R107, R14, -R92.reuse ;  /* 0x0000000e6b607223 */ /* 0x100fe2000001085c */
[----:B------:R-:W2:Y:S01]  /*9af0*/  MUFU.EX2 R12, R12 ;  /* 0x0000000c000c7308 */ /* 0x000ea20000000800 */
[----:B0-----:R-:W-:Y:S01]  /*9b00*/  FFMA.FTZ R21, R0, R8, R135 ;  /* 0x0000000800157223 */ /* 0x001fe20000010087 */
[-CC-:B------:R-:W-:Y:S01]  /*9b10*/  FFMA.FTZ R11, R109, R14.reuse, -R92.reuse ;  /* 0x0000000e6d0b7223 */ /* 0x180fe2000001085c */
[-CC-:B------:R-:W-:Y:S01]  /*9b20*/  FFMA.FTZ R111, R111, R14.reuse, -R92.reuse ;  /* 0x0000000e6f6f7223 */ /* 0x180fe2000001085c */
[-CC-:B------:R-:W-:Y:S01]  /*9b30*/  FFMA.FTZ R113, R113, R14.reuse, -R92.reuse ;  /* 0x0000000e71717223 */ /* 0x180fe2000001085c */
[----:B------:R-:W-:Y:S01]  /*9b40*/  FADD.FTZ R21, R156, R21 ;  /* 0x000000159c157221 */ /* 0x000fe20000010000 */
[-CC-:B------:R-:W-:Y:S01]  /*9b50*/  FFMA.FTZ R115, R115, R14.reuse, -R92.reuse ;  /* 0x0000000e73737223 */ /* 0x180fe2000001085c */
[-CC-:B------:R-:W-:Y:S01]  /*9b60*/  FFMA.FTZ R117, R117, R14.reuse, -R92.reuse ;  /* 0x0000000e75757223 */ /* 0x180fe2000001085c */
[----:B------:R-:W0:Y:S01]  /*9b70*/  MUFU.EX2 R158, R158 ;  /* 0x0000009e009e7308 */ /* 0x000e220000000800 */
[----:B-1----:R-:W-:Y:S01]  /*9b80*/  FFMA.FTZ R3, R2, R3, R157 ;  /* 0x0000000302037223 */ /* 0x002fe2000001009d */
[-CC-:B------:R-:W-:Y:S01]  /*9b90*/  FFMA.FTZ R119, R119, R14.reuse, -R92.reuse ;  /* 0x0000000e77777223 */ /* 0x180fe2000001085c */
[-CC-:B------:R-:W-:Y:S01]  /*9ba0*/  FFMA.FTZ R121, R121, R14.reuse, -R92.reuse ;  /* 0x0000000e79797223 */ /* 0x180fe2000001085c */
[-CC-:B------:R-:W-:Y:S01]  /*9bb0*/  FFMA.FTZ R123, R123, R14.reuse, -R92.reuse ;  /* 0x0000000e7b7b7223 */ /* 0x180fe2000001085c */
[-CC-:B------:R-:W-:Y:S01]  /*9bc0*/  FFMA.FTZ R127, R127, R14.reuse, -R92.reuse ;  /* 0x0000000e7f7f7223 */ /* 0x180fe2000001085c */
[-CC-:B------:R-:W-:Y:S01]  /*9bd0*/  FFMA.FTZ R129, R129, R14.reuse, -R92.reuse ;  /* 0x0000000e81817223 */ /* 0x180fe2000001085c */
[-CC-:B------:R-:W-:Y:S01]  /*9be0*/  FFMA.FTZ R131, R131, R14.reuse, -R92.reuse ;  /* 0x0000000e83837223 */ /* 0x180fe2000001085c */
[----:B------:R-:W1:Y:S01]  /*9bf0*/  MUFU.EX2 R159, R159 ;  /* 0x0000009f009f7308 */ /* 0x000e620000000800 */
[----:B--2---:R-:W-:Y:S01]  /*9c00*/  FADD.FTZ R8, R12, R3 ;  /* 0x000000030c087221 */ /* 0x004fe20000010000 */
[----:B------:R-:W-:-:S06]  /*9c10*/  FFMA.FTZ R92, R133, R14, -R92 ;  /* 0x0000000e855c7223 */ /* 0x000fcc000001085c */
        /* <DEDUP_REMOVED lines=83> */
[----:B--2---:R-:W-:Y:S01]  /*a150*/  FADD.FTZ R3, R131, R8 ;  /* 0x0000000883037221 */ /* 0x004fe20000010000 */
[----:B0-----:R-:W-:-:S03]  /*a160*/  FADD.FTZ R8, R181, R98 ;  /* 0x00000062b5087221 */ /* 0x001fc60000010000 */
[----:B-1----:R-:W-:Y:S01]  /*a170*/  FADD.FTZ R3, R92, R3 ;  /* 0x000000035c037221 */ /* 0x002fe20000010000 */
[----:B------:R-:W-:Y:S06]  /*a180*/  @!P0 BRA `(.L_x_1021) ;  /* 0x0000000000048947 */ /* 0x000fec0003800000 */
[----:B------:R-:W-:Y:S01]  /*a190*/  BPT.TRAP 0x1 ;  /* 0x000000040000795c */ /* 0x000fe20000300000 */
.L_x_1021:
[----:B------:R-:W-:Y:S01]  /*a1a0*/  UIADD3 UR6, UR6, 0x2a860, URZ ;  /* 0x0002a86006067890 */ /* 0x000fe2000fffe03f */
[C---:B------:R-:W-:Y:S01]  /*a1b0*/  ISETP.GT.AND P1, PT, R10.reuse, R9, PT ;  /* 0x000000090a00720c */ /* 0x040fe20003f24270 */
        /* <DEDUP_REMOVED lines=32> */
[----:B------:R-:W-:-:S07]  /*a3c0*/  IMAD.MOV.U32 R12, RZ, RZ, R10 ;  /* 0x000000ffff0c7224 */ /* 0x000fce00078e000a */
.L_x_1011:
[----:B------:R-:W-:-:S13]  /*a3d0*/  ISETP.GE.AND P1, PT, R12, R23, PT ;  /* 0x000000170c00720c */ /* 0x000fda0003f26270 */
[----:B------:R-:W-:Y:S05]  /*a3e0*/  @!P1 BRA `(.L_x_1023) ;  /* 0x0000003000fc9947 */ /* 0x000fea0003800000 */
[----:B------:R-:W-:Y:S01]  /*a3f0*/  IMAD.MOV.U32 R10, RZ, RZ, R15 ;  /* 0x000000ffff0a7224 */ /* 0x000fe200078e000f */
[----:B------:R-:W-:Y:S01]  /*a400*/  UMOV UR7, UR39 ;  /* 0x0000002700077c82 */ /* 0x000fe20008000000 */
[----:B------:R-:W-:Y:S01]  /*a410*/  IMAD.MOV.U32 R9, RZ, RZ, R13 ;  /* 0x000000ffff097224 */ /* 0x000fe200078e000d */
[----:B------:R-:W-:Y:S01]  /*a420*/  UMOV UR4, UR38 ;  /* 0x0000002600047c82 */ /* 0x000fe20008000000 */
[----:B------:R-:W-:Y:S01]  /*a430*/  ULDC UR41, c[0x0][0x9e4] ;  /* 0x0002790000297ab9 */ /* 0x000fe20000000800 */
[----:B------:R-:W-:Y:S01]  /*a440*/  ULDC UR50, c[0x0][0x9dc] ;  /* 0x0002770000327ab9 */ /* 0x000fe20000000800 */
[----:B------:R-:W-:Y:S01]  /*a450*/  ULDC UR43, c[0x0][0x288] ;  /* 0x0000a200002b7ab9 */ /* 0x000fe20000000800 */
[----:B------:R-:W-:Y:S01]  /*a460*/  ULDC UR5, c[0x0][0x9d8] ;  /* 0x0002760000057ab9 */ /* 0x000fe20000000800 */
[----:B------:R-:W-:-:S05]  /*a470*/  ULDC UR51, c[0x0][0x9e0] ;  /* 0x0002780000337ab9 */ /* 0x000fca0000000800 */
.L_x_1042:
[----:B------:R-:W-:-:S04]  /*a480*/  UIADD3 UR38, UR4, 0x1, URZ ;  /* 0x0000000104267890 */ /* 0x000fc8000fffe03f */
[----:B------:R-:W-:-:S04]  /*a490*/  UISETP.NE.AND UP0, UPT, UR38, 0x2, UPT ;  /* 0x000000022600788c */ /* 0x000fc8000bf05270 */
[----:B------:R-:W-:Y:S02]  /*a4a0*/  USEL UR39, URZ, 0x1, UP0 ;  /* 0x000000013f277887 */ /* 0x000fe40008000000 */
[----:B------:R-:W-:Y:S02]  /*a4b0*/  USEL UR38, UR38, URZ, UP0 ;  /* 0x0000003f26267287 */ /* 0x000fe40008000000 */
[----:B------:R-:W-:Y:S01]  /*a4c0*/  ULOP3.LUT UR39, UR7, UR39, URZ, 0x3c, !UPT ;  /* 0x0000002707277292 */ /* 0x000fe2000f8e3c3f */
[----:B------:R-:W-:Y:S11]  /*a4d0*/  @!P0 BRA `(.L_x_1024) ;  /* 0x0000000000048947 */ /* 0x000ff60003800000 */
[----:B------:R-:W-:Y:S01]  /*a4e0*/  BPT.TRAP 0x1 ;  /* 0x000000040000795c */ /* 0x000fe20000300000 */
.L_x_1024:
[----:B------:R-:W-:Y:S01]  /*a4f0*/  ULEA UR6, UR38, UR40, 0x3 ;  /* 0x0000002826067291 */ /* 0x000fe2000f8e183f */
[----:B------:R-:W-:-:S05]  /*a500*/  IMAD.U32 R11, RZ, RZ, UR39 ;  /* 0x00000027ff0b7e24 */ /* 0x000fca000f8e00ff */
[----:B------:R-:W-:-:S04]  /*a510*/  SHF.L.U32 R11, R11, 0x1f, RZ ;  /* 0x0000001f0b0b7819 */ /* 0x000fc800000006ff */
[----:B------:R0:W1:Y:S01]  /*a520*/  SYNCS.PHASECHK.TRANS64.TRYWAIT P1, [UR6+0x2a830], R11 ;  /* 0x02a8300bff0075a7 */ /* 0x0000620008020146 */
[----:B------:R-:W-:Y:S05]  /*a530*/  @!P0 BRA `(.L_x_1025) ;  /* 0x0000000000048947 */ /* 0x000fea0003800000 */
[----:B------:R-:W-:Y:S01]  /*a540*/  BPT.TRAP 0x1 ;  /* 0x000000040000795c */ /* 0x000fe20000300000 */
.L_x_1025:
[----:B-1----:R-:W-:Y:S05]  /*a550*/  @P1 BRA `(.L_x_1026) ;  /* 0x0000000000081947 */ /* 0x002fea0003800000 */
[----:B------:R-:W1:Y:S02]  /*a560*/  SYNCS.PHASECHK.TRANS64.TRYWAIT P1, [UR6+0x2a830], R11 ;  /* 0x02a8300bff0075a7 */ /* 0x000e640008020146 */
[----:B-1----:R-:W-:Y:S05]  /*a570*/  @!P1 BRA `(.L_x_1027) ;  /* 0x000000a000a09947 */ /* 0x002fea0003800000 */
.L_x_1026:
        /* <DEDUP_REMOVED lines=137> */
.L_x_1028:
[----:B------:R-:W-:Y:S01]  /*ae10*/  ULEA UR10, UR4, UR40, 0x3 ;  /* 0x00000028040a7291 */ /* 0x000fe2000f8e183f */
[----:B------:R-:W-:-:S05]  /*ae20*/  IMAD.U32 R0, RZ, RZ, UR7 ;  /* 0x00000007ff007e24 */ /* 0x000fca000f8e00ff */
[----:B------:R-:W-:-:S04]  /*ae30*/  SHF.L.U32 R0, R0, 0x1f, RZ ;  /* 0x0000001f00007819 */ /* 0x000fc800000006ff */
[----:B------:R2:W3:Y:S01]  /*ae40*/  SYNCS.PHASECHK.TRANS64.TRYWAIT P1, [UR10+0x2a850], R0 ;  /* 0x02a85000ff0075a7 */ /* 0x0004e2000802014a */
[----:B------:R-:W-:Y:S05]  /*ae50*/  @!P0 BRA `(.L_x_1029) ;  /* 0x0000000000048947 */ /* 0x000fea0003800000 */
[----:B------:R-:W-:Y:S01]  /*ae60*/  BPT.TRAP 0x1 ;  /* 0x000000040000795c */ /* 0x000fe20000300000 */
.L_x_1029:
[----:B---3--:R-:W-:Y:S05]  /*ae70*/  @P1 BRA `(.L_x_1030) ;  /* 0x0000000000081947 */ /* 0x008fea0003800000 */
[----:B------:R-:W3:Y:S02]  /*ae80*/  SYNCS.PHASECHK.TRANS64.TRYWAIT P1, [UR10+0x2a850], R0 ;  /* 0x02a85000ff0075a7 */ /* 0x000ee4000802014a */
[----:B---3--:R-:W-:Y:S05]  /*ae90*/  @!P1 BRA `(.L_x_1031) ;  /* 0x0000009800709947 */ /* 0x008fea0003800000 */
.L_x_1030:
        /* <DEDUP_REMOVED lines=37> */
.L_x_1032:
[----:B------:R-:W-:Y:S01]  /*b0f0*/  ISETP.NE.AND P2, PT, R168, 0x1, PT ;  /* 0x00000001a800780c */ /* 0x000fe20003f45270 */
[----:B------:R-:W-:Y:S01]  /*b100*/  FMUL.FTZ R149, R101, UR5 ;  /* 0x0000000565957c20 */ /* 0x000fe20008410000 */
[----:B------:R-:W-:Y:S01]  /*b110*/  FMUL.FTZ R21, R102, UR5 ;  /* 0x0000000566157c20 */ /* 0x000fe20008410000 */
[----:B------:R-:W-:Y:S01]  /*b120*/  FMUL.FTZ R2, R91, UR5 ;  /* 0x000000055b027c20 */ /* 0x000fe20008410000 */
[----:B------:R-:W-:Y:S01]  /*b130*/  FMUL.FTZ R91, R110, UR5 ;  /* 0x000000056e5b7c20 */ /* 0x000fe20008410000 */
[----:B------:R-:W-:Y:S01]  /*b140*/  IMAD.IADD R110, R22, 0x1, R17 ;  /* 0x00000001166e7824 */ /* 0x000fe200078e0211 */
[----:B------:R-:W-:Y:S01]  /*b150*/  ULEA UR4, UR38, UR40, 0x3 ;  /* 0x0000002826047291 */ /* 0x000fe2000f8e183f */
[----:B------:R-:W-:Y:S01]  /*b160*/  FMUL.FTZ R137, R92, UR5 ;  /* 0x000000055c897c20 */ /* 0x000fe20008410000 */
[----:B------:R-:W-:Y:S01]  /*b170*/  FMUL.FTZ R92, R111, UR5 ;  /* 0x000000056f5c7c20 */ /* 0x000fe20008410000 */
[----:B------:R-:W-:Y:S01]  /*b180*/  FMUL.FTZ R15, R98, UR5 ;  /* 0x00000005620f7c20 */ /* 0x000fe20008410000 */
[----:B------:R-:W-:Y:S01]  /*b190*/  UIADD3 UR4, UR4, 0x2a840, URZ ;  /* 0x0002a84004047890 */ /* 0x000fe2000fffe03f */
[----:B------:R-:W-:Y:S01]  /*b1a0*/  FMUL.FTZ R98, R118, UR5 ;  /* 0x0000000576627c20 */ /* 0x000fe20008410000 */
[----:B------:R-:W-:Y:S01]  /*b1b0*/  IMAD R118, R12, -0x60, RZ ;  /* 0xffffffa00c767824 */ /* 0x000fe200078e02ff */
[----:B------:R-:W3:Y:S01]  /*b1c0*/  @P2 LDC R101, c[0x0][0x44c] ;  /* 0x00011300ff652b82 */ /* 0x000ee20000000800 */
[----:B01----:R-:W-:Y:S01]  /*b1d0*/  FMUL.FTZ R11, R88, UR5 ;  /* 0x00000005580b7c20 */ /* 0x003fe20008410000 */
[----:B------:R-:W-:Y:S01]  /*b1e0*/  FMUL.FTZ R136, R89, UR5 ;  /* 0x0000000559887c20 */ /* 0x000fe20008410000 */
[----:B--2---:R-:W-:Y:S01]  /*b1f0*/  FMUL.FTZ R0, R90, UR5 ;  /* 0x000000055a007c20 */ /* 0x004fe20008410000 */
[----:B------:R-:W-:Y:S01]  /*b200*/  FMUL.FTZ R88, R103, UR5 ;  /* 0x0000000567587c20 */ /* 0x000fe20008410000 */
[----:B------:R-:W-:Y:S01]  /*b210*/  UPRMT UR4, UR60, 0x654, UR4 ;  /* 0x000006543c047896 */ /* 0x000fe20008000004 */
[----:B------:R-:W-:Y:S01]  /*b220*/  FMUL.FTZ R13, R94, UR5 ;  /* 0x000000055e0d7c20 */ /* 0x000fe20008410000 */
[----:B------:R-:W-:Y:S01]  /*b230*/  FMUL.FTZ R14, R95, UR5 ;  /* 0x000000055f0e7c20 */ /* 0x000fe20008410000 */
[----:B------:R-:W0:Y:S01]  /*b240*/  @P2 LDC R102, c[0x0][0x450] ;  /* 0x00011400ff662b82 */ /* 0x000e220000000800 */
        /* <DEDUP_REMOVED lines=15> */
[----:B---3--:R-:W-:-:S04]  /*b340*/  @P2 IMAD.HI.U32 R101, R110, R101, RZ ;  /* 0x000000656e652227 */ /* 0x008fc800078e00ff */
[----:B------:R-:W-:Y:S01]  /*b350*/  FMUL.FTZ R108, R116, UR5 ;  /* 0x00000005746c7c20 */ /* 0x000fe20008410000 */
[----:B------:R-:W-:Y:S01]  /*b360*/  FMUL.FTZ R109, R117, UR5 ;  /* 0x00000005756d7c20 */ /* 0x000fe20008410000 */
[----:B------:R-:W-:Y:S01]  /*b370*/  FMUL.FTZ R99, R119, UR5 ;  /* 0x0000000577637c20 */ /* 0x000fe20008410000 */
[----:B------:R-:W-:Y:S01]  /*b380*/  FMUL.FTZ R151, R122, UR5 ;  /* 0x000000057a977c20 */ /* 0x000fe20008410000 */
[----:B------:R-:W-:Y:S01]  /*b390*/  FMUL.FTZ R153, R123, UR5 ;  /* 0x000000057b997c20 */ /* 0x000fe20008410000 */
[----:B------:R-:W-:Y:S01]  /*b3a0*/  FMUL.FTZ R124, R124, UR5 ;  /* 0x000000057c7c7c20 */ /* 0x000fe20008410000 */
[----:B------:R-:W-:Y:S01]  /*b3b0*/  FMUL.FTZ R125, R125, UR5 ;  /* 0x000000057d7d7c20 */ /* 0x000fe20008410000 */
[----:B0-----:R-:W-:Y:S01]  /*b3c0*/  @P2 SHF.R.U32.HI R110, RZ, R102, R101 ;  /* 0x00000066ff6e2219 */ /* 0x001fe20000011665 */
[----:B------:R-:W-:Y:S01]  /*b3d0*/  FMUL.FTZ R155, R126, UR5 ;  /* 0x000000057e9b7c20 */ /* 0x000fe20008410000 */
[----:B------:R-:W-:Y:S01]  /*b3e0*/  FMUL.FTZ R157, R127, UR5 ;  /* 0x000000057f9d7c20 */ /* 0x000fe20008410000 */
[----:B------:R-:W-:Y:S01]  /*b3f0*/  FMUL.FTZ R128, R128, UR5 ;  /* 0x0000000580807c20 */ /* 0x000fe20008410000 */
[----:B------:R-:W-:Y:S01]  /*b400*/  FMUL.FTZ R129, R129, UR5 ;  /* 0x0000000581817c20 */ /* 0x000fe20008410000 */
[----:B------:R-:W0:Y:S01]  /*b410*/  SHFL.IDX PT, R111, R110, RZ, 0x1c1f ;  /* 0x001c1fff6e6f7589 */ /* 0x000e2200000e0000 */
[----:B------:R-:W-:Y:S01]  /*b420*/  FMUL.FTZ R175, R130, UR5 ;  /* 0x0000000582af7c20 */ /* 0x000fe20008410000 */
[----:B------:R-:W-:Y:S01]  /*b430*/  FMUL.FTZ R100, R131, UR5 ;  /* 0x0000000583647c20 */ /* 0x000fe20008410000 */
[----:B------:R-:W-:Y:S01]  /*b440*/  FMUL.FTZ R132, R132, UR5 ;  /* 0x0000000584847c20 */ /* 0x000fe20008410000 */
[----:B------:R-:W-:Y:S01]  /*b450*/  FMUL.FTZ R133, R133, UR5 ;  /* 0x0000000585857c20 */ /* 0x000fe20008410000 */
[----:B------:R-:W-:Y:S01]  /*b460*/  FMUL.FTZ R101, R134, UR5 ;  /* 0x0000000586657c20 */ /* 0x000fe20008410000 */
[----:B------:R-:W-:-:S02]  /*b470*/  VIADD R105, R118, 0x1 ;  /* 0x0000000176697836 */ /* 0x000fc40000000000 */
[----:B------:R-:W-:Y:S01]  /*b480*/  FMUL.FTZ R102, R135, UR5 ;  /* 0x0000000587667c20 */ /* 0x000fe20008410000 */
[----:B------:R-:W-:Y:S01]  /*b490*/  FMUL.FTZ R121, R121, UR5 ;  /* 0x0000000579797c20 */ /* 0x000fe20008410000 */
[----:B------:R-:W-:Y:S01]  /*b4a0*/  LOP3.LUT P1, RZ, R19, 0x80000, RZ, 0xc0, !PT ;  /* 0x0008000013ff7812 */ /* 0x000fe2000782c0ff */
[----:B------:R-:W-:Y:S01]  /*b4b0*/  IMAD R105, R18, -0x2, R105 ;  /* 0xfffffffe12697824 */ /* 0x000fe200078e0269 */
[----:B------:R-:W1:Y:S01]  /*b4c0*/  MUFU.TANH R11, R11 ;  /* 0x0000000b000b7308 */ /* 0x000e620000002400 */
[----:B------:R-:W-:Y:S01]  /*b4d0*/  SYNCS.ARRIVE.TRANS64.RED.A1T0 RZ, [UR4], RZ ;  /* 0x000000ffffff79a7 */ /* 0x000fe20008100404 */
[----:B------:R-:W-:Y:S01]  /*b4e0*/  ULOP3.LUT UR4, URZ, UR50, URZ, 0x33, !UPT ;  /* 0x000000323f047292 */ /* 0x000fe2000f8e333f */
[----:B------:R-:W-:Y:S01]  /*b4f0*/  FMUL.FTZ R120, R120, UR5 ;  /* 0x0000000578787c20 */ /* 0x000fe20008410000 */
[C---:B------:R-:W-:Y:S01]  /*b500*/  IADD3 R104, R105.reuse, -UR43, R16 ;  /* 0x8000002b69687c10 */ /* 0x040fe2000fffe010 */
[----:B------:R-:W-:-:S03]  /*b510*/  VIADD R126, R105, 0xffffffff ;  /* 0xffffffff697e7836 */ /* 0x000fc60000000000 */
[----:B------:R-:W2:Y:S01]  /*b520*/  MUFU.TANH R136, R136 ;  /* 0x0000008800887308 */ /* 0x000ea20000002400 */
[----:B------:R-:W-:-:S04]  /*b530*/  VIADD R122, R104, UR4 ;  /* 0x00000004687a7c36 */ /* 0x000fc80008000000 */
[----:B0-----:R-:W-:-:S03]  /*b540*/  IMAD.IADD R114, R122, 0x1, R111 ;  /* 0x000000017a727824 */ /* 0x001fc600078e026f */
[----:B------:R-:W0:Y:S08]  /*b550*/  MUFU.TANH R0, R0 ;  /* 0x0000000000007308 */ /* 0x000e300000002400 */
[----:B------:R-:W3:Y:S08]  /*b560*/  MUFU.TANH R2, R2 ;  /* 0x0000000200027308 */ /* 0x000ef00000002400 */
        /* <DEDUP_REMOVED lines=43> */
[----:B------:R5:W0:Y:S02]  /*b820*/  MUFU.TANH R113, R120 ;  /* 0x0000007800717308 */ /* 0x000a240000002400 */
[----:B-----5:R-:W-:-:S04]  /*b830*/  VIADD R120, R104, UR51 ;  /* 0x0000003368787c36 */ /* 0x020fc80008000000 */
[----:B------:R-:W-:Y:S01]  /*b840*/  IMAD.IADD R112, R120, 0x1, R111 ;  /* 0x0000000178707824 */ /* 0x000fe200078e026f */
[----:B-1234-:R-:W-:Y:S06]  /*b850*/  @!P1 BRA `(.L_x_1033) ;  /* 0x0000000000549947 */ /* 0x01efec0003800000 */
[----:B------:R-:W-:Y:S01]  /*b860*/  IADD3 R111, R16, -UR43, R111 ;  /* 0x8000002b106f7c10 */ /* 0x000fe2000fffe06f */
        /* <DEDUP_REMOVED lines=11> */
.L_x_1035:
[----:B------:R-:W-:-:S05]  /*b920*/  IMAD.U32 R115, RZ, RZ, UR41 ;  /* 0x00000029ff737e24 */ /* 0x000fca000f8e00ff */
[----:B------:R-:W-:-:S13]  /*b930*/  ISETP.NE.AND P1, PT, R115, 0x1, PT ;  /* 0x000000017300780c */ /* 0x000fda0003f25270 */
[----:B------:R-:W1:Y:S02]  /*b940*/  @P1 LDC.64 R104, c[0x0][0x9e8] ;  /* 0x00027a00ff681b82 */ /* 0x000e640000000a00 */
[----:B-1----:R-:W-:-:S05]  /*b950*/  @P1 IMAD.HI.U32 R104, R111, R104, RZ ;  /* 0x000000686f681227 */ /* 0x002fca00078e00ff */
[----:B------:R-:W-:-:S07]  /*b960*/  @P1 SHF.R.U32.HI R111, RZ, R105, R104 ;  /* 0x00000069ff6f1219 */ /* 0x000fce0000011668 */
.L_x_1036:
[----:B------:R-:W-:Y:S05]  /*b970*/  BSYNC B0 ;  /* 0x0000000000007941 */ /* 0x000fea0003800000 */
.L_x_1034:
[----:B------:R-:W-:-:S05]  /*b980*/  IMAD R111, R111, R115, R126 ;  /* 0x000000736f6f7224 */ /* 0x000fca00078e027e */
[----:B------:R-:W-:Y:S02]  /*b990*/  VIADDMNMX R112, R111, R115, R112, PT ;  /* 0x000000736f707246 */ /* 0x000fe40003800170 */
[----:B------:R-:W-:-:S07]  /*b9a0*/  VIMNMX R114, R114, R111, !PT ;  /* 0x0000006f72727248 */ /* 0x000fce0007fe0100 */
.L_x_1033:
        /* <DEDUP_REMOVED lines=9> */
[----:B------:R-:W-:Y:S02]  /*ba40*/  FSEL R185, R136, -INF , !P4 ;  /* 0xff80000088b97808 */ /* 0x000fe40006000000 */
[----:B------:R-:W-:Y:S02]  /*ba50*/  ISETP.LT.OR P3, PT, R112, 0xa, P3 ;  /* 0x0000000a7000780c */ /* 0x000fe40001f61670 */
[----:B------:R-:W-:-:S02]  /*ba60*/  ISETP.GE.AND P4, PT, R118, 0x11, PT ;  /* 0x000000117600780c */ /* 0x000fc40003f86270 */
[----:B0-----:R-:W-:Y:S02]  /*ba70*/  FSEL R181, R93, -INF , !P3 ;  /* 0xff8000005db57808 */ /* 0x001fe40005800000 */
        /* <DEDUP_REMOVED lines=80> */
[----:B------:R-:W-:Y:S01]  /*bf80*/  ISETP.GE.AND P3, PT, R118, 0x51, PT ;  /* 0x000000517600780c */ /* 0x000fe20003f66270 */
[----:B------:R-:W0:Y:S03]  /*bf90*/  SHFL.IDX PT, R125, R110, 0x1, 0x1c1f ;  /* 0x003c1f006e7d7f89 */ /* 0x000e2600000e0000 */
[----:B------:R-:W-:-:S04]  /*bfa0*/  ISETP.GT.AND P4, PT, R114, 0x50, !P3 ;  /* 0x000000507200780c */ /* 0x000fc80005f84270 */
[----:B------:R-:W-:-:S04]  /*bfb0*/  ISETP.LT.OR P4, PT, R112, 0x51, P4 ;  /* 0x000000517000780c */ /* 0x000fc80002781670 */
[----:B------:R-:W-:Y:S02]  /*bfc0*/  FSEL R105, R128, -INF , !P4 ;  /* 0xff80000080697808 */ /* 0x000fe40006000000 */
[----:B------:R-:W-:-:S04]  /*bfd0*/  ISETP.GE.AND P4, PT, R118, 0x52, PT ;  /* 0x000000527600780c */ /* 0x000fc80003f86270 */
[----:B------:R-:W-:-:S04]  /*bfe0*/  ISETP.GT.AND P5, PT, R114, 0x51, !P4 ;  /* 0x000000517200780c */ /* 0x000fc800067a4270 */
[----:B------:R-:W-:Y:S01]  /*bff0*/  ISETP.LT.OR P5, PT, R112, 0x52, P5 ;  /* 0x000000527000780c */ /* 0x000fe20002fa1670 */
[----:B0-----:R-:W-:-:S03]  /*c000*/  IMAD.IADD R104, R120, 0x1, R125 ;  /* 0x0000000178687824 */ /* 0x001fc600078e027d */
[----:B------:R-:W-:Y:S01]  /*c010*/  FSEL R103, R129, -INF , !P5 ;  /* 0xff80000081677808 */ /* 0x000fe20006800000 */
[----:B------:R-:W-:Y:S01]  /*c020*/  IMAD.IADD R106, R122, 0x1, R125 ;  /* 0x000000017a6a7824 */ /* 0x000fe200078e027d */
        /* <DEDUP_REMOVED lines=9> */
[----:B------:R-:W-:-:S04]  /*c0c0*/  ISETP.GE.AND P6, PT, R118, 0x5a, PT ;  /* 0x0000005a7600780c */ /* 0x000fc80003fc6270 */
[----:B------:R-:W-:Y:S02]  /*c0d0*/  P2R R116, PR, RZ, 0x40 ;  /* 0x00000040ff747803 */ /* 0x000fe40000000000 */
[----:B------:R-:W-:-:S04]  /*c0e0*/  ISETP.GT.AND P6, PT, R114, 0x59, !P6 ;  /* 0x000000597200780c */ /* 0x000fc800077c4270 */
[----:B------:R-:W-:-:S04]  /*c0f0*/  ISETP.LT.OR P6, PT, R112, 0x5a, P6 ;  /* 0x0000005a7000780c */ /* 0x000fc800037c1670 */
[----:B------:R-:W-:Y:S02]  /*c100*/  FSEL R11, R133, -INF , !P6 ;  /* 0xff800000850b7808 */ /* 0x000fe40007000000 */
[----:B------:R-:W-:-:S13]  /*c110*/  LOP3.LUT P6, RZ, R19, 0x80000, RZ, 0xc0, !PT ;  /* 0x0008000013ff7812 */ /* 0x000fda00078cc0ff */
[----:B------:R-:W-:Y:S05]  /*c120*/  @!P6 BRA `(.L_x_1037) ;  /* 0x000000000054e947 */ /* 0x000fea0003800000 */
[----:B------:R-:W-:Y:S01]  /*c130*/  IADD3 R125, R16, -UR43, R125 ;  /* 0x8000002b107d7c10 */ /* 0x000fe2000fffe07d */
        /* <DEDUP_REMOVED lines=11> */
.L_x_1039:
[----:B------:R-:W-:-:S05]  /*c1f0*/  IMAD.U32 R110, RZ, RZ, UR41 ;  /* 0x00000029ff6e7e24 */ /* 0x000fca000f8e00ff */
[----:B------:R-:W-:-:S13]  /*c200*/  ISETP.NE.AND P6, PT, R110, 0x1, PT ;  /* 0x000000016e00780c */ /* 0x000fda0003fc5270 */
[----:B------:R-:W0:Y:S02]  /*c210*/  @P6 LDC.64 R96, c[0x0][0x9e8] ;  /* 0x00027a00ff606b82 */ /* 0x000e240000000a00 */
[----:B0-----:R-:W-:-:S05]  /*c220*/  @P6 IMAD.HI.U32 R96, R125, R96, RZ ;  /* 0x000000607d606227 */ /* 0x001fca00078e00ff */
[----:B------:R-:W-:-:S07]  /*c230*/  @P6 SHF.R.U32.HI R125, RZ, R97, R96 ;  /* 0x00000061ff7d6219 */ /* 0x000fce0000011660 */
.L_x_1040:
[----:B------:R-:W-:Y:S05]  /*c240*/  BSYNC B0 ;  /* 0x0000000000007941 */ /* 0x000fea0003800000 */
.L_x_1038:
[----:B------:R-:W-:-:S05]  /*c250*/  IMAD R125, R125, R110, R126 ;  /* 0x0000006e7d7d7224 */ /* 0x000fca00078e027e */
[----:B------:R-:W-:Y:S02]  /*c260*/  VIADDMNMX R104, R125, R110, R104, PT ;  /* 0x0000006e7d687246 */ /* 0x000fe40003800168 */
[----:B------:R-:W-:-:S07]  /*c270*/  VIMNMX R106, R106, R125, !PT ;  /* 0x0000007d6a6a7248 */ /* 0x000fce0007fe0100 */
.L_x_1037:
[C---:B------:R-:W-:Y:S02]  /*c280*/  ISETP.GT.AND P1, PT, R106.reuse, 0x1, !P1 ;  /* 0x000000016a00780c */ /* 0x040fe40004f24270 */
[----:B------:R-:W-:Y:S02]  /*c290*/  ISETP.GT.AND P2, PT, R106, 0x8, !P2 ;  /* 0x000000086a00780c */ /* 0x000fe40005744270 */
[C---:B------:R-:W-:Y:S02]  /*c2a0*/  ISETP.LT.OR P1, PT, R104.reuse, 0x2, P1 ;  /* 0x000000026800780c */ /* 0x040fe40000f21670 */
[----:B------:R-:W-:Y:S02]  /*c2b0*/  ISETP.LT.OR P2, PT, R104, 0x9, P2 ;  /* 0x000000096800780c */ /* 0x000fe40001741670 */
[----:B------:R-:W-:Y:S02]  /*c2c0*/  FSEL R97, R2, -INF , !P1 ;  /* 0xff80000002617808 */ /* 0x000fe40004800000 */
[----:B------:R-:W-:-:S02]  /*c2d0*/  ISETP.NE.AND P1, PT, R127, RZ, PT ;  /* 0x000000ff7f00720c */ /* 0x000fc40003f25270 */
[----:B------:R-:W-:Y:S02]  /*c2e0*/  FSEL R125, R13, -INF , !P2 ;  /* 0xff8000000d7d7808 */ /* 0x000fe40005000000 */
[----:B------:R-:W-:Y:S02]  /*c2f0*/  ISETP.GT.AND P1, PT, R106, 0x9, !P1 ;  /* 0x000000096a00780c */ /* 0x000fe40004f24270 */
[----:B------:R-:W-:Y:S02]  /*c300*/  ISETP.NE.AND P2, PT, R135, RZ, PT ;  /* 0x000000ff8700720c */ /* 0x000fe40003f45270 */
[----:B------:R-:W-:Y:S02]  /*c310*/  ISETP.LT.OR P1, PT, R104, 0xa, P1 ;  /* 0x0000000a6800780c */ /* 0x000fe40000f21670 */
[----:B------:R-:W-:Y:S02]  /*c320*/  ISETP.NE.AND P6, PT, R136, RZ, PT ;  /* 0x000000ff8800720c */ /* 0x000fe40003fc5270 */
[----:B------:R-:W-:-:S02]  /*c330*/  FSEL R127, R14, -INF , !P1 ;  /* 0xff8000000e7f7808 */ /* 0x000fc40004800000 */
[----:B------:R-:W-:Y:S01]  /*c340*/  ISETP.NE.AND P1, PT, R130, RZ, PT ;  /* 0x000000ff8200720c */ /* 0x000fe20003f25270 */
[----:B------:R-:W0:Y:S01]  /*c350*/  LDC R14, c[0x0][0x988] ;  /* 0x00026200ff0e7b82 */ /* 0x000e220000000800 */
        /* <DEDUP_REMOVED lines=21> */
[----:B------:R-:W-:Y:S02]  /*c4b0*/  FMNMX.FTZ R2, R145, R2, !PT ;  /* 0x0000000291027209 */ /* 0x000fe40007810000 */
        /* <DEDUP_REMOVED lines=30> */
[----:B------:R-:W-:-:S02]  /*c6a0*/  ISETP.NE.AND P2, PT, R147, RZ, PT ;  /* 0x000000ff9300720c */ /* 0x000fc40003f45270 */
        /* <DEDUP_REMOVED lines=51> */
[----:B------:R-:W-:Y:S02]  /*c9e0*/  ISETP.LT.OR P2, PT, R104, 0x5a, P2 ;  /* 0x0000005a6800780c */ /* 0x000fe40001741670 */
[----:B------:R-:W-:Y:S02]  /*c9f0*/  FSEL R20, R0, RZ, P1 ;  /* 0x000000ff00147208 */ /* 0x000fe40000800000 */
[----:B------:R-:W-:Y:S02]  /*ca00*/  FMNMX.FTZ R0, R189, R10, !PT ;  /* 0x0000000abd007209 */ /* 0x000fe40007810000 */
[----:B------:R-:W-:Y:S01]  /*ca10*/  FSEL R2, R13, RZ, P1 ;  /* 0x000000ff0d027208 */ /* 0x000fe20000800000 */
[--C-:B------:R-:W-:Y:S01]  /*ca20*/  FFMA.FTZ R148, R143, R14, -R20.reuse ;  /* 0x0000000e8f947223 */ /* 0x100fe20000010814 */
[----:B------:R-:W-:Y:S01]  /*ca30*/  FMNMX.FTZ R0, R97, R0, !PT ;  /* 0x0000000061007209 */ /* 0x000fe20007810000 */
[-CC-:B------:R-:W-:Y:S01]  /*ca40*/  FFMA.FTZ R143, R145, R14.reuse, -R20.reuse ;  /* 0x0000000e918f7223 */ /* 0x180fe20000010814 */
[----:B------:R-:W-:Y:S01]  /*ca50*/  FSEL R145, R100, -INF , !P4 ;  /* 0xff80000064917808 */ /* 0x000fe20006000000 */
[--C-:B------:R-:W-:Y:S01]  /*ca60*/  FFMA.FTZ R154, R159, R14, -R20.reuse ;  /* 0x0000000e9f9a7223 */ /* 0x100fe20000010814 */
[----:B------:R-:W-:Y:S01]  /*ca70*/  FMNMX.FTZ R0, R125, R0, !PT ;  /* 0x000000007d007209 */ /* 0x000fe20007810000 */
[-CC-:B------:R-:W-:Y:S01]  /*ca80*/  FFMA.FTZ R150, R141, R14.reuse, -R20.reuse ;  /* 0x0000000e8d967223 */ /* 0x180fe20000010814 */
[----:B------:R-:W-:Y:S01]  /*ca90*/  FSEL R159, R101, -INF , !P5 ;  /* 0xff800000659f7808 */ /* 0x000fe20006800000 */
[--C-:B------:R-:W-:Y:S01]  /*caa0*/  FFMA.FTZ R142, R109, R14, -R20.reuse ;  /* 0x0000000e6d8e7223 */ /* 0x100fe20000010814 */
[----:B------:R-:W-:Y:S01]  /*cab0*/  FMNMX.FTZ R0, R127, R0, !PT ;  /* 0x000000007f007209 */ /* 0x000fe20007810000 */
[--C-:B------:R-:W-:Y:S01]  /*cac0*/  FFMA.FTZ R138, R93, R14, -R20.reuse ;  /* 0x0000000e5d8a7223 */ /* 0x100fe20000010814 */
[----:B------:R-:W-:Y:S01]  /*cad0*/  FSEL R141, R102, -INF , !P2 ;  /* 0xff800000668d7808 */ /* 0x000fe20005000000 */
        /* <DEDUP_REMOVED lines=24> */
[----:B------:R-:W-:Y:S01]  /*cc60*/  FFMA.FTZ R103, R103, R14, -R20 ;  /* 0x0000000e67677223 */ /* 0x000fe20000010814 */
[----:B------:R-:W-:Y:S01]  /*cc70*/  FMNMX.FTZ R0, R91, R0, !PT ;  /* 0x000000005b007209 */ /* 0x000fe20007810000 */
[----:B------:R-:W-:Y:S03]  /*cc80*/  MUFU.EX2 R187, R187 ;  /* 0x000000bb00bb7308 */ /* 0x000fe60000000800 */
[----:B------:R-:W-:-:S04]  /*cc90*/  FMNMX.FTZ R0, R21, R0, !PT ;  /* 0x0000000015007209 */ /* 0x000fc80007810000 */
        /* <DEDUP_REMOVED lines=17> */
[----:B------:R-:W-:-:S05]  /*cdb0*/  FMNMX.FTZ R0, R141, R0, !PT ;  /* 0x000000008d007209 */ /* 0x000fca0007810000 */
[----:B------:R-:W0:Y:S01]  /*cdc0*/  SHFL.BFLY PT, R15, R0, 0x2, 0x1f ;  /* 0x0c401f00000f7f89 */ /* 0x000e2200000e0000 */
        /* <DEDUP_REMOVED lines=9> */
[----:B0-----:R-:W-:Y:S01]  /*ce60*/  FMNMX.FTZ R15, R15, R0, !PT ;  /* 0x000000000f0f7209 */ /* 0x001fe20007810000 */
[----:B------:R-:W-:-:S03]  /*ce70*/  FMUL.FTZ R0, R93, R14 ;  /* 0x0000000e5d007220 */ /* 0x000fc60000410000 */
[C---:B------:R-:W-:Y:S01]  /*ce80*/  FSETP.NEU.FTZ.AND P1, PT, R15.reuse, -INF , PT ;  /* 0xff8000000f00780b */ /* 0x040fe20003f3d000 */
[C---:B------:R-:W-:Y:S02]  /*ce90*/  FMUL.FTZ R94, R15.reuse, R14 ;  /* 0x0000000e0f5e7220 */ /* 0x040fe40000410000 */
[----:B------:R-:W-:Y:S01]  /*cea0*/  MUFU.EX2 R146, R146 ;  /* 0x0000009200927308 */ /* 0x000fe20000000800 */
[----:B------:R-:W-:Y:S02]  /*ceb0*/  FSEL R109, R15, RZ, P1 ;  /* 0x000000ff0f6d7208 */ /* 0x000fe40000800000 */
[----:B------:R-:W-:-:S03]  /*cec0*/  FSEL R94, R94, RZ, P1 ;  /* 0x000000ff5e5e7208 */ /* 0x000fc60000800000 */
[----:B------:R-:W-:Y:S02]  /*ced0*/  FADD.FTZ R109, -R109, R10 ;  /* 0x0000000a6d6d7221 */ /* 0x000fe40000010100 */
[----:B------:R-:W0:Y:S01]  /*cee0*/  MUFU.EX2 R0, R0 ;  /* 0x0000000000007308 */ /* 0x000e220000000800 */
[-CC-:B------:R-:W-:Y:S01]  /*cef0*/  FFMA.FTZ R11, R189, R14.reuse, -R94.reuse ;  /* 0x0000000ebd0b7223 */ /* 0x180fe2000001085e */
[-CC-:B------:R-:W-:Y:S01]  /*cf00*/  FFMA.FTZ R20, R97, R14.reuse, -R94.reuse ;  /* 0x0000000e61147223 */ /* 0x180fe2000001085e */
[-C--:B------:R-:W-:Y:S01]  /*cf10*/  FMUL.FTZ R109, R109, R14.reuse ;  /* 0x0000000e6d6d7220 */ /* 0x080fe20000410000 */
        /* <DEDUP_REMOVED lines=11> */
[--C-:B------:R-:W-:Y:S01]  /*cfd0*/  FFMA.FTZ R139, R139, R14, -R94.reuse ;  /* 0x0000000e8b8b7223 */ /* 0x100fe2000001085e */
[----:B------:R-:W1:Y:S01]  /*cfe0*/  MUFU.EX2 R2, R109 ;  /* 0x0000006d00027308 */ /* 0x000e620000000800 */
        /* <DEDUP_REMOVED lines=8> */
[----:B------:R-:W-:Y:S01]  /*d070*/  FADD.FTZ R8, R158, R113 ;  /* 0x000000719e087221 */ /* 0x000fe20000010000 */
[-CC-:B------:R-:W-:Y:S01]  /*d080*/  FFMA.FTZ R155, R155, R14.reuse, -R94.reuse ;  /* 0x0000000e9b9b7223 */ /* 0x180fe2000001085e */
[-CC-:B------:R-:W-:Y:S01]  /*d090*/  FFMA.FTZ R157, R157, R14.reuse, -R94.reuse ;  /* 0x0000000e9d9d7223 */ /* 0x180fe2000001085e */
[-CC-:B------:R-:W-:Y:S01]  /*d0a0*/  FFMA.FTZ R175, R175, R14.reuse, -R94.reuse ;  /* 0x0000000eafaf7223 */ /* 0x180fe2000001085e */
[-CC-:B------:R-:W-:Y:S01]  /*d0b0*/  FFMA.FTZ R145, R145, R14.reuse, -R94.reuse ;  /* 0x0000000e91917223 */ /* 0x180fe2000001085e */
[-CC-:B------:R-:W-:Y:S01]  /*d0c0*/  FFMA.FTZ R159, R159, R14.reuse, -R94.reuse ;  /* 0x0000000e9f9f7223 */ /* 0x180fe2000001085e */
[----:B------:R-:W-:Y:S01]  /*d0d0*/  FFMA.FTZ R94, R141, R14, -R94 ;  /* 0x0000000e8d5e7223 */ /* 0x000fe2000001085e */
[----:B------:R-:W2:Y:S01]  /*d0e0*/  MUFU.EX2 R88, R88 ;  /* 0x0000005800587308 */ /* 0x000ea20000000800 */
[----:B-1----:R-:W-:-:S07]  /*d0f0*/  FFMA.FTZ R3, R2, R3, R11 ;  /* 0x0000000302037223 */ /* 0x002fce000001000b */
[----:B------:R-:W1:Y:S01]  /*d100*/  MUFU.EX2 R93, R93 ;  /* 0x0000005d005d7308 */ /* 0x000e620000000800 */
[----:B0-----:R-:W-:-:S07]  /*d110*/  FADD.FTZ R3, R20, R3 ;  /* 0x0000000314037221 */ /* 0x001fce0000010000 */
[----:B------:R-:W0:Y:S01]  /*d120*/  MUFU.EX2 R90, R90 ;  /* 0x0000005a005a7308 */ /* 0x000e220000000800 */
[----:B--2---:R-:W-:Y:S01]  /*d130*/  FADD.FTZ R98, R88, R3 ;  /* 0x0000000358627221 */ /* 0x004fe20000010000 */
[----:B------:R-:W-:-:S04]  /*d140*/  FADD.FTZ R3, R181, R8 ;  /* 0x00000008b5037221 */ /* 0x000fc80000010000 */
[----:B------:R-:W-:Y:S02]  /*d150*/  FADD.FTZ R8, R152, R3 ;  /* 0x0000000398087221 */ /* 0x000fe40000010000 */
[----:B------:R-:W2:Y:S02]  /*d160*/  MUFU.EX2 R97, R97 ;  /* 0x0000006100617308 */ /* 0x000ea40000000800 */
[----:B------:R-:W-:-:S04]  /*d170*/  FADD.FTZ R3, R177, R8 ;  /* 0x00000008b1037221 */ /* 0x000fc80000010000 */
[----:B------:R-:W-:Y:S02]  /*d180*/  FADD.FTZ R8, R154, R3 ;  /* 0x000000039a087221 */ /* 0x000fe40000010000 */
[----:B------:R-:W3:Y:S02]  /*d190*/  MUFU.EX2 R92, R92 ;  /* 0x0000005c005c7308 */ /* 0x000ee40000000800 */
[----:B------:R-:W-:-:S04]  /*d1a0*/  FADD.FTZ R3, R149, R8 ;  /* 0x0000000895037221 */ /* 0x000fc80000010000 */
[----:B------:R-:W-:Y:S02]  /*d1b0*/  FADD.FTZ R8, R148, R3 ;  /* 0x0000000394087221 */ /* 0x000fe40000010000 */
[----:B------:R-:W4:Y:S08]  /*d1c0*/  MUFU.EX2 R105, R105 ;  /* 0x0000006900697308 */ /* 0x000f300000000800 */
[----:B------:R1:W-:Y:S08]  /*d1d0*/  MUFU.EX2 R100, R21 ;  /* 0x0000001500647308 */ /* 0x0003f00000000800 */
[----:B------:R-:W5:Y:S01]  /*d1e0*/  MUFU.EX2 R89, R89 ;  /* 0x0000005900597308 */ /* 0x000f620000000800 */
[----:B-1----:R-:W-:-:S04]  /*d1f0*/  FADD.FTZ R21, R93, R98 ;  /* 0x000000625d157221 */ /* 0x002fc80000010000 */
[----:B0-----:R-:W-:-:S03]  /*d200*/  FADD.FTZ R98, R90, R21 ;  /* 0x000000155a627221 */ /* 0x001fc60000010000 */
[----:B------:R-:W0:Y:S01]  /*d210*/  MUFU.EX2 R96, R96 ;  /* 0x0000006000607308 */ /* 0x000e220000000800 */
[----:B--2---:R-:W-:-:S04]  /*d220*/  FADD.FTZ R21, R97, R98 ;  /* 0x0000006261157221 */ /* 0x004fc80000010000 */
[----:B---3--:R-:W-:Y:S01]  /*d230*/  FADD.FTZ R98, R92, R21 ;  /* 0x000000155c627221 */ /* 0x008fe20000010000 */
[----:B------:R-:W-:Y:S02]  /*d240*/  FADD.FTZ R21, R143, R8 ;  /* 0x000000088f157221 */ /* 0x000fe40000010000 */
[----:B------:R-:W1:Y:S01]  /*d250*/  MUFU.EX2 R10, R91 ;  /* 0x0000005b000a7308 */ /* 0x000e620000000800 */
[----:B----4-:R-:W-:Y:S01]  /*d260*/  FADD.FTZ R98, R105, R98 ;  /* 0x0000006269627221 */ /* 0x010fe20000010000 */
[----:B------:R-:W-:-:S03]  /*d270*/  FADD.FTZ R8, R150, R21 ;  /* 0x0000001596087221 */ /* 0x000fc60000010000 */
[----:B-----5:R-:W-:Y:S01]  /*d280*/  FADD.FTZ R3, R89, R98 ;  /* 0x0000006259037221 */ /* 0x020fe20000010000 */
[----:B------:R-:W-:Y:S02]  /*d290*/  FADD.FTZ R21, R101, R8 ;  /* 0x0000000865157221 */ /* 0x000fe40000010000 */
[----:B------:R-:W2:Y:S01]  /*d2a0*/  MUFU.EX2 R102, R139 ;  /* 0x0000008b00667308 */ /* 0x000ea20000000800 */
[----:B0-----:R-:W-:Y:S01]  /*d2b0*/  FADD.FTZ R3, R96, R3 ;  /* 0x0000000360037221 */ /* 0x001fe20000010000 */
[----:B------:R-:W-:-:S04]  /*d2c0*/  FADD.FTZ R8, R144, R21 ;  /* 0x0000001590087221 */ /* 0x000fc80000010000 */
[----:B------:R-:W-:Y:S02]  /*d2d0*/  FADD.FTZ R21, R115, R8 ;  /* 0x0000000873157221 */ /* 0x000fe40000010000 */
[----:B------:R-:W0:Y:S01]  /*d2e0*/  MUFU.EX2 R95, R95 ;  /* 0x0000005f005f7308 */ /* 0x000e220000000800 */
[----:B-1----:R-:W-:Y:S01]  /*d2f0*/  FADD.FTZ R3, R10, R3 ;  /* 0x000000030a037221 */ /* 0x002fe20000010000 */
[----:B------:R-:W-:-:S03]  /*d300*/  FADD.FTZ R8, R146, R21 ;  /* 0x0000001592087221 */ /* 0x000fc60000010000 */
[----:B------:R-:W-:-:S03]  /*d310*/  FADD.FTZ R3, R100, R3 ;  /* 0x0000000364037221 */ /* 0x000fc60000010000 */
        /* <DEDUP_REMOVED lines=42> */
.L_x_1041:
[----:B------:R-:W-:Y:S01]  /*d5c0*/  UIADD3 UR10, UR10, 0x2a860, URZ ;  /* 0x0002a8600a0a7890 */ /* 0x000fe2000fffe03f */
[C---:B------:R-:W-:Y:S01]  /*d5d0*/  ISETP.GT.AND P1, PT, R12.reuse, R23, PT ;  /* 0x000000170c00720c */ /* 0x040fe20003f24270 */
[----:B------:R-:W-:Y:S01]  /*d5e0*/  UMOV UR7, UR39 ;  /* 0x0000002700077c82 */ /* 0x000fe20008000000 */
[----:B------:R-:W-:Y:S01]  /*d5f0*/  UMOV UR4, UR38 ;  /* 0x0000002600047c82 */ /* 0x000fe20008000000 */
[----:B------:R-:W-:Y:S01]  /*d600*/  UPRMT UR10, UR60, 0x654, UR10 ;  /* 0x000006543c0a7896 */ /* 0x000fe2000800000a */
[----:B------:R-:W-:Y:S01]  /*d610*/  F2FP.F16.F32.PACK_AB R154, R149, R154 ;  /* 0x0000009a959a723e */ /* 0x000fe200000000ff */
[----:B------:R-:W-:Y:S01]  /*d620*/  VIADD R12, R12, 0xffffffff ;  /* 0xffffffff0c0c7836 */ /* 0x000fe20000000000 */
[----:B------:R-:W-:Y:S02]  /*d630*/  F2FP.F16.F32.PACK_AB R148, R143, R148 ;  /* 0x000000948f94723e */ /* 0x000fe400000000ff */
[----:B------:R-:W-:Y:S01]  /*d640*/  F2FP.F16.F32.PACK_AB R151, R100, R10 ;  /* 0x0000000a6497723e */ /* 0x000fe200000000ff */
[----:B------:R-:W-:Y:S01]  /*d650*/  IMAD.MOV.U32 R10, RZ, RZ, R15 ;  /* 0x000000ffff0a7224 */ /* 0x000fe200078e000f */
[----:B------:R-:W-:Y:S01]  /*d660*/  F2FP.F16.F32.PACK_AB R138, R9, R138 ;  /* 0x0000008a098a723e */ /* 0x000fe200000000ff */
[----:B------:R-:W-:Y:S01]  /*d670*/  IMAD.MOV.U32 R9, RZ, RZ, R13 ;  /* 0x000000ffff097224 */ /* 0x000fe200078e000d */
[----:B------:R-:W-:Y:S01]  /*d680*/  SYNCS.ARRIVE.TRANS64.RED.A1T0 RZ, [UR10], RZ ;  /* 0x000000ffffff79a7 */ /* 0x000fe2000810040a */
        /* <DEDUP_REMOVED lines=19> */
[----:B------:R-:W-:Y:S01]  /*d7c0*/  F2FP.F16.F32.PACK_AB R139, R94, R112 ;  /* 0x000000705e8b723e */ /* 0x000fe200000000ff */
[----:B------:R-:W-:Y:S06]  /*d7d0*/  @P1 BRA `(.L_x_1042) ;  /* 0xffffffcc00281947 */ /* 0x000fec000383ffff */
.L_x_1023:
        /* <DEDUP_REMOVED lines=67> */
.L_x_1043:
[----:B------:R-:W-:Y:S01]  /*dc10*/  ULEA UR5, UR38, UR40, 0x3 ;  /* 0x0000002826057291 */ /* 0x000fe2000f8e183f */
[----:B------:R-:W-:-:S05]  /*dc20*/  IMAD.U32 R0, RZ, RZ, UR39 ;  /* 0x00000027ff007e24 */ /* 0x000fca000f8e00ff */
[----:B------:R-:W-:-:S04]  /*dc30*/  SHF.L.U32 R0, R0, 0x1f, RZ ;  /* 0x0000001f00007819 */ /* 0x000fc800000006ff */
[----:B------:R0:W1:Y:S01]  /*dc40*/  SYNCS.PHASECHK.TRANS64.TRYWAIT P1, [UR5+0x2a850], R0 ;  /* 0x02a85000ff0075a7 */ /* 0x0000620008020145 */
[----:B------:R-:W-:Y:S05]  /*dc50*/  @!P0 BRA `(.L_x_1044) ;  /* 0x0000000000048947 */ /* 0x000fea0003800000 */
[----:B------:R-:W-:Y:S01]  /*dc60*/  BPT.TRAP 0x1 ;  /* 0x000000040000795c */ /* 0x000fe20000300000 */
.L_x_1044:
[----:B-1----:R-:W-:Y:S05]  /*dc70*/  @P1 BRA `(.L_x_1045) ;  /* 0x0000000000081947 */ /* 0x002fea0003800000 */
[----:B------:R-:W1:Y:S02]  /*dc80*/  SYNCS.PHASECHK.TRANS64.TRYWAIT P1, [UR5+0x2a850], R0 ;  /* 0x02a85000ff0075a7 */ /* 0x000e640008020145 */
[----:B-1----:R-:W-:Y:S05]  /*dc90*/  @!P1 BRA `(.L_x_1046) ;  /* 0x0000006c00089947 */ /* 0x002fea0003800000 */
.L_x_1045:
[----:B------:R-:W-:Y:S01]  /*dca0*/  UIADD3 UR40, UR40, 0x400, URZ ;  /* 0x0000040028287890 */ /* 0x000fe2000fffe03f */
[----:B------:R-:W-:Y:S01]  /*dcb0*/  WARPGROUP.ARRIVE ;  /* 0x00000000000079c5 */ /* 0x000fe20000000000 */
[----:B------:R-:W-:Y:S01]  /*dcc0*/  UMOV UR7, 0x40000040 ;  /* 0x4000004000077882 */ /* 0x000fe20000000000 */
[----:B-1----:R-:W1:Y:S01]  /*dcd0*/  SHFL.BFLY PT, R5, R8, 0x2, 0x1f ;  /* 0x0c401f0008057f89 */ /* 0x002e6200000e0000 */
[----:B------:R-:W-:Y:S01]  /*dce0*/  USHF.R.U32.HI UR40, URZ, 0x4, UR40 ;  /* 0x000000043f287899 */ /* 0x000fe20008011628 */
[----:B------:R-:W-:Y:S02]  /*dcf0*/  IMAD.MOV.U32 R4, RZ, RZ, RZ ;  /* 0x000000ffff047224 */ /* 0x000fe400078e00ff */
[----:B0-----:R-:W0:Y:S01]  /*dd00*/  SHFL.BFLY PT, R0, R3, 0x2, 0x1f ;  /* 0x0c401f0003007f89 */ /* 0x001e2200000e0000 */
[----:B------:R-:W-:Y:S01]  /*dd10*/  ULOP3.LUT UR40, UR40, 0x3fff, URZ, 0xc0, !UPT ;  /* 0x00003fff28287892 */ /* 0x000fe2000f8ec03f */
[----:B------:R-:W-:-:S03]  /*dd20*/  IMAD.MOV.U32 R88, RZ, RZ, -0x800000 ;  /* 0xff800000ff587424 */ /* 0x000fc600078e00ff */
[----:B------:R-:W-:-:S04]  /*dd30*/  ULOP3.LUT UR4, UR40, 0x3000000, URZ, 0xfc, !UPT ;  /* 0x0300000028047892 */ /* 0x000fc8000f8efc3f */
[----:B------:R-:W-:-:S07]  /*dd40*/  UIMAD UR4, UR38, 0x600, UR4 ;  /* 0x00000600260478a4 */ /* 0x000fce000f8e0204 */
[----:B------:R-:W-:Y:S02]  /*dd50*/  UMOV UR6, UR4 ;  /* 0x0000000400067c82 */ /* 0x000fe40008000000 */
[----:B------:R-:W-:Y:S01]  /*dd60*/  HGMMA.64x128x16.F32 R24, R156, gdesc[UR4].tnspB, R24, gsb0 ;  /* 0x41e000049c187df0 */ /* 0x000fe20008000818 */
[----:B------:R-:W-:Y:S01]  /*dd70*/  UIADD3 UR6, UR4, 0x80, URZ ;  /* 0x0000008004067890 */ /* 0x000fe2000fffe03f */
[----:B-1----:R-:W-:Y:S01]  /*dd80*/  FADD.FTZ R5, R5, R8 ;  /* 0x0000000805057221 */ /* 0x002fe20000010000 */
[----:B------:R-:W-:Y:S01]  /*dd90*/  UMOV UR7, 0x40000040 ;  /* 0x4000004000077882 */ /* 0x000fe20000000000 */
[----:B------:R-:W-:Y:S02]  /*dda0*/  IMAD.MOV.U32 R8, RZ, RZ, RZ ;  /* 0x000000ffff087224 */ /* 0x000fe400078e00ff */
[----:B0-----:R-:W-:Y:S02]  /*ddb0*/  FADD.FTZ R2, R0, R3 ;  /* 0x0000000300027221 */ /* 0x001fe40000010000 */
[----:B------:R-:W0:Y:S04]  /*ddc0*/  SHFL.BFLY PT, R0, R5, 0x1, 0x1f ;  /* 0x0c201f0005007f89 */ /* 0x000e2800000e0000 */
[----:B------:R-:W1:Y:S01]  /*ddd0*/  SHFL.BFLY PT, R7, R2, 0x1, 0x1f ;  /* 0x0c201f0002077f89 */ /* 0x000e6200000e0000 */
[----:B0-----:R-:W-:Y:S01]  /*dde0*/  FADD.FTZ R9, R5, R0 ;  /* 0x0000000005097221 */ /* 0x001fe20000010000 */
[----:B------:R-:W-:-:S02]  /*ddf0*/  IMAD.MOV.U32 R0, RZ, RZ, -0x800000 ;  /* 0xff800000ff007424 */ /* 0x000fc400078e00ff */
        /* <DEDUP_REMOVED lines=40> */
.L_x_1047:
        /* <DEDUP_REMOVED lines=8> */
[-C--:B------:R-:W-:Y:S01]  /*e100*/  FMUL.FTZ R110, R26, R8.reuse ;  /* 0x000000081a6e7220 */ /* 0x080fe20000410000 */
[-C--:B------:R-:W-:Y:S01]  /*e110*/  FMUL.FTZ R98, R50, R8.reuse ;  /* 0x0000000832627220 */ /* 0x080fe20000410000 */
[-C--:B------:R-:W-:Y:S01]  /*e120*/  FMUL.FTZ R99, R51, R8.reuse ;  /* 0x0000000833637220 */ /* 0x080fe20000410000 */
[----:B------:R-:W-:Y:S01]  /*e130*/  FMUL.FTZ R97, R54, R8 ;  /* 0x0000000836617220 */ /* 0x000fe20000410000 */
        /* <DEDUP_REMOVED lines=62> */
.L_x_969:
[----:B------:R-:W0:Y:S01]  /*e520*/  S2R R2, SR_CgaCtaId ;  /* 0x0000000000027919 */ /* 0x000e220000008800 */
[----:B------:R-:W-:Y:S01]  /*e530*/  MOV R23, 0x400 ;  /* 0x0000040000177802 */ /* 0x000fe20000000f00 */
[----:B------:R-:W-:Y:S01]  /*e540*/  BSSY B0, `(.L_x_1048) ;  /* 0x00001bc000007945 */ /* 0x000fe20003800000 */
[----:B------:R-:W-:Y:S02]  /*e550*/  BAR.SYNC.DEFER_BLOCKING 0x5, 0x180 ;  /* 0x0146000000007b1d */ /* 0x000fe40000010000 */
[----:B0-----:R-:W-:-:S05]  /*e560*/  LEA R23, R2, R23, 0x18 ;  /* 0x0000001702177211 */ /* 0x001fca00078ec0ff */
[----:B------:R0:W1:Y:S01]  /*e570*/  LDS R16, [R23+0x2a8d0] ;  /* 0x02a8d00017107984 */ /* 0x0000620000000800 */
[----:B------:R-:W-:Y:S06]  /*e580*/  BAR.ARV 0x4, 0x180 ;  /* 0x0106000000007b1d */ /* 0x000fec0000002000 */
[----:B------:R-:W-:Y:S05]  /*e590*/  @P0 BRA `(.L_x_1049) ;  /* 0x0000001000980947 */ /* 0x000fea0003800000 */
[----:B------:R-:W2:Y:S01]  /*e5a0*/  S2R R2, SR_SWINHI ;  /* 0x0000000000027919 */ /* 0x000ea20000002f00 */
[----:B------:R-:W3:Y:S01]  /*e5b0*/  LDC R57, c[0x0][0xbe8] ;  /* 0x0002fa00ff397b82 */ /* 0x000ee20000000800 */
[----:B------:R-:W-:Y:S01]  /*e5c0*/  SHF.R.S32.HI R58, RZ, 0x1f, R164 ;  /* 0x0000001fff3a7819 */ /* 0x000fe200000114a4 */
[----:B------:R-:W-:Y:S01]  /*e5d0*/  ULDC.64 UR4, c[0x0][0xb90] ;  /* 0x0002e40000047ab9 */ /* 0x000fe20000000a00 */
[----:B------:R-:W-:Y:S01]  /*e5e0*/  F2FP.F16.F32.PACK_AB R7, R7, R26 ;  /* 0x0000001a0707723e */ /* 0x000fe200000000ff */
[----:B------:R-:W-:Y:S01]  /*e5f0*/  IMAD.WIDE.U32 R12, R164, UR4, RZ ;  /* 0x00000004a40c7c25 */ /* 0x000fe2000f8e00ff */
[----:B------:R-:W-:Y:S01]  /*e600*/  F2FP.F16.F32.PACK_AB R6, R29, R6 ;  /* 0x000000061d06723e */ /* 0x000fe200000000ff */
[----:B------:R-:W-:Y:S01]  /*e610*/  ULDC UR6, c[0x0][0xa88] ;  /* 0x0002a20000067ab9 */ /* 0x000fe20000000800 */
[----:B------:R-:W-:Y:S01]  /*e620*/  SHF.R.S32.HI R112, RZ, 0x1f, R162 ;  /* 0x0000001fff707819 */ /* 0x000fe200000114a2 */
[----:B------:R-:W-:Y:S01]  /*e630*/  IMAD R9, R58, UR4, RZ ;  /* 0x000000043a097c24 */ /* 0x000fe2000f8e02ff */
[----:B------:R-:W-:-:S02]  /*e640*/  F2FP.F16.F32.PACK_AB R80, R81, R80 ;  /* 0x000000505150723e */ /* 0x000fc400000000ff */
[----:B------:R-:W-:Y:S01]  /*e650*/  F2FP.F16.F32.PACK_AB R48, R41, R48 ;  /* 0x000000302930723e */ /* 0x000fe200000000ff */
[----:B------:R-:W-:Y:S01]  /*e660*/  IMAD R11, R164, UR5, R9 ;  /* 0x00000005a40b7c24 */ /* 0x000fe2000f8e0209 */
[----:B------:R-:W-:Y:S01]  /*e670*/  ULDC.64 UR4, c[0x0][0xb98] ;  /* 0x0002e60000047ab9 */ /* 0x000fe20000000a00 */
[----:B------:R-:W-:Y:S01]  /*e680*/  IMAD R9, R165, 0x40, R160 ;  /* 0x00000040a5097824 */ /* 0x000fe200078e02a0 */
[----:B------:R-:W-:Y:S01]  /*e690*/  F2FP.F16.F32.PACK_AB R51, R54, R51 ;  /* 0x000000333633723e */ /* 0x000fe200000000ff */
[----:B------:R-:W-:Y:S01]  /*e6a0*/  IMAD.IADD R13, R13, 0x1, R11 ;  /* 0x000000010d0d7824 */ /* 0x000fe200078e020b */
[----:B------:R-:W-:Y:S02]  /*e6b0*/  F2FP.F16.F32.PACK_AB R81, R83, R82 ;  /* 0x000000525351723e */ /* 0x000fe400000000ff */
[----:B------:R-:W-:Y:S01]  /*e6c0*/  F2FP.F16.F32.PACK_AB R82, R85, R84 ;  /* 0x000000545552723e */ /* 0x000fe200000000ff */
[----:B------:R-:W-:Y:S01]  /*e6d0*/  IMAD.WIDE.U32 R12, R162, UR4, R12 ;  /* 0x00000004a20c7c25 */ /* 0x000fe2000f8e000c */
[----:B------:R-:W-:-:S02]  /*e6e0*/  F2FP.F16.F32.PACK_AB R83, R87, R86 ;  /* 0x000000565753723e */ /* 0x000fc400000000ff */
[----:B------:R-:W-:Y:S02]  /*e6f0*/  MOV R34, R23 ;  /* 0x0000001700227202 */ /* 0x000fe40000000f00 */
[----:B--2---:R-:W-:-:S03]  /*e700*/  MOV R35, R2 ;  /* 0x0000000200237202 */ /* 0x004fc60000000f00 */
[----:B------:R-:W-:-:S04]  /*e710*/  IMAD.WIDE R4, R171, 0x2, R34 ;  /* 0x00000002ab047825 */ /* 0x000fc800078e0222 */
[----:B------:R-:W-:Y:S01]  /*e720*/  IMAD.WIDE R34, R9, 0x2, R34 ;  /* 0x0000000209227825 */ /* 0x000fe200078e0222 */
[C---:B------:R-:W-:Y:S02]  /*e730*/  IADD3 R33, P2, R4.reuse, 0x4020, RZ ;  /* 0x0000402004217810 */ /* 0x040fe40007f5e0ff */
[C---:B------:R-:W-:Y:S02]  /*e740*/  IADD3 R21, P6, R4.reuse, 0x20, RZ ;  /* 0x0000002004157810 */ /* 0x040fe40007fde0ff */
[----:B------:R-:W-:Y:S01]  /*e750*/  LOP3.LUT R10, R33, 0x380, RZ, 0xc0, !PT ;  /* 0x00000380210a7812 */ /* 0x000fe200078ec0ff */
[--C-:B------:R-:W-:Y:S01]  /*e760*/  IMAD.X R39, RZ, RZ, R5.reuse, P2 ;  /* 0x000000ffff277224 */ /* 0x100fe200010e0605 */
[----:B------:R-:W-:Y:S01]  /*e770*/  IADD3 R73, P1, R4, 0x4040, RZ ;  /* 0x0000404004497810 */ /* 0x000fe20007f3e0ff */
[--C-:B------:R-:W-:Y:S01]  /*e780*/  IMAD.X R15, RZ, RZ, R5.reuse, P6 ;  /* 0x000000ffff0f7224 */ /* 0x100fe200030e0605 */
[----:B------:R-:W-:Y:S02]  /*e790*/  SHF.R.U64 R10, R10, 0x3, RZ ;  /* 0x000000030a0a7819 */ /* 0x000fe400000012ff */
[----:B------:R-:W-:Y:S01]  /*e7a0*/  IADD3 R31, P3, R4, 0x4000, RZ ;  /* 0x00004000041f7810 */ /* 0x000fe20007f7e0ff */
[----:B------:R-:W-:Y:S01]  /*e7b0*/  IMAD.X R43, RZ, RZ, R5, P1 ;  /* 0x000000ffff2b7224 */ /* 0x000fe200008e0605 */
[----:B------:R-:W-:-:S02]  /*e7c0*/  LOP3.LUT R38, R10, R33, RZ, 0x3c, !PT ;  /* 0x000000210a267212 */ /* 0x000fc400078e3cff */
[----:B------:R-:W-:Y:S01]  /*e7d0*/  IADD3 R33, P6, R34, 0x1000, RZ ;  /* 0x0000100022217810 */ /* 0x000fe20007fde0ff */
[--C-:B------:R-:W-:Y:S01]  /*e7e0*/  IMAD.X R37, RZ, RZ, R5.reuse, P3 ;  /* 0x000000ffff257224 */ /* 0x100fe200018e0605 */
[----:B---3--:R-:W-:Y:S02]  /*e7f0*/  ISETP.NE.AND P1, PT, R57, 0x1, PT ;  /* 0x000000013900780c */ /* 0x008fe40003f25270 */
[----:B------:R-:W-:Y:S02]  /*e800*/  LOP3.LUT R32, R33, 0x380, RZ, 0xc0, !PT ;  /* 0x0000038021207812 */ /* 0x000fe400078ec0ff */
[----:B------:R-:W-:Y:S02]  /*e810*/  IADD3 R55, P4, R4, 0x60, RZ ;  /* 0x0000006004377810 */ /* 0x000fe40007f9e0ff */
[----:B------:R-:W-:Y:S02]  /*e820*/  LOP3.LUT R14, R73, 0x380, RZ, 0xc0, !PT ;  /* 0x00000380490e7812 */ /* 0x000fe400078ec0ff */
[----:B------:R-:W-:Y:S01]  /*e830*/  SHF.R.U64 R32, R32, 0x3, RZ ;  /* 0x0000000320207819 */ /* 0x000fe200000012ff */
[----:B------:R-:W-:Y:S01]  /*e840*/  IMAD.X R11, RZ, RZ, R5, P4 ;  /* 0x000000ffff0b7224 */ /* 0x000fe200020e0605 */
[----:B------:R-:W-:-:S02]  /*e850*/  LOP3.LUT R8, R31, 0x380, RZ, 0xc0, !PT ;  /* 0x000003801f087812 */ /* 0x000fc400078ec0ff */
[----:B------:R-:W-:Y:S01]  /*e860*/  SHF.R.U64 R14, R14, 0x3, RZ ;  /* 0x000000030e0e7819 */ /* 0x000fe200000012ff */
[----:B------:R-:W2:Y:S01]  /*e870*/  @P1 LDC R79, c[0x0][0xbf0] ;  /* 0x0002fc00ff4f1b82 */ /* 0x000ea20000000800 */
[----:B------:R-:W-:Y:S02]  /*e880*/  LOP3.LUT R32, R32, R33, RZ, 0x3c, !PT ;  /* 0x0000002120207212 */ /* 0x000fe400078e3cff */
[----:B------:R-:W-:Y:S02]  /*e890*/  SHF.R.U64 R8, R8, 0x3, RZ ;  /* 0x0000000308087819 */ /* 0x000fe400000012ff */
[----:B------:R-:W-:Y:S02]  /*e8a0*/  IADD3 R33, P4, R34, 0x3000, RZ ;  /* 0x0000300022217810 */ /* 0x000fe40007f9e0ff */
[----:B------:R-:W-:Y:S02]  /*e8b0*/  LOP3.LUT R42, R14, R73, RZ, 0x3c, !PT ;  /* 0x000000490e2a7212 */ /* 0x000fe400078e3cff */
[----:B------:R-:W-:Y:S01]  /*e8c0*/  LOP3.LUT R36, R8, R31, RZ, 0x3c, !PT ;  /* 0x0000001f08247212 */ /* 0x000fe200078e3cff */
[----:B------:R-:W3:Y:S01]  /*e8d0*/  @P1 LDC R73, c[0x0][0xbec] ;  /* 0x0002fb00ff491b82 */ /* 0x000ee20000000800 */
[----:B------:R-:W-:Y:S01]  /*e8e0*/  LOP3.LUT R28, R33, 0x380, RZ, 0xc0, !PT ;  /* 0x00000380211c7812 */ /* 0x000fe200078ec0ff */
[----:B------:R-:W-:Y:S01]  /*e8f0*/  IMAD.X R29, RZ, RZ, R35, P4 ;  /* 0x000000ffff1d7224 */ /* 0x000fe200020e0623 */
[----:B------:R-:W-:-:S02]  /*e900*/  IADD3 R47, P0, R4, 0x4060, RZ ;  /* 0x00004060042f7810 */ /* 0x000fc40007f1e0ff */
[----:B------:R-:W-:Y:S02]  /*e910*/  LOP3.LUT R8, R55, 0x380, RZ, 0xc0, !PT ;  /* 0x0000038037087812 */ /* 0x000fe400078ec0ff */
[----:B------:R-:W-:Y:S02]  /*e920*/  SHF.R.U64 R28, R28, 0x3, RZ ;  /* 0x000000031c1c7819 */ /* 0x000fe400000012ff */
[----:B------:R-:W-:Y:S02]  /*e930*/  LOP3.LUT R46, R47, 0x380, RZ, 0xc0, !PT ;  /* 0x000003802f2e7812 */ /* 0x000fe400078ec0ff */
[----:B------:R-:W-:Y:S02]  /*e940*/  LOP3.LUT R9, R4, 0x380, RZ, 0xc0, !PT ;  /* 0x0000038004097812 */ /* 0x000fe400078ec0ff */
[----:B------:R-:W-:Y:S02]  /*e950*/  SHF.R.U64 R8, R8, 0x3, RZ ;  /* 0x0000000308087819 */ /* 0x000fe400000012ff */
[----:B------:R-:W-:Y:S01]  /*e960*/  LOP3.LUT R28, R28, R33, RZ, 0x3c, !PT ;  /* 0x000000211c1c7212 */ /* 0x000fe200078e3cff */
[----:B------:R-:W-:Y:S01]  /*e970*/  IMAD.X R33, RZ, RZ, R35, P6 ;  /* 0x000000ffff217224 */ /* 0x000fe200030e0623 */
[----:B------:R-:W-:-:S02]  /*e980*/  SHF.R.U64 R46, R46, 0x3, RZ ;  /* 0x000000032e2e7819 */ /* 0x000fc400000012ff */
[----:B------:R-:W-:Y:S02]  /*e990*/  SHF.R.U64 R9, R9, 0x3, RZ ;  /* 0x0000000309097819 */ /* 0x000fe400000012ff */
[----:B------:R-:W-:Y:S02]  /*e9a0*/  LOP3.LUT R10, R8, R55, RZ, 0x3c, !PT ;  /* 0x00000037080a7212 */ /* 0x000fe400078e3cff */
[----:B------:R-:W-:Y:S02]  /*e9b0*/  IADD3 R55, P6, R34, 0x7000, RZ ;  /* 0x0000700022377810 */ /* 0x000fe40007fde0ff */
[----:B------:R-:W-:Y:S02]  /*e9c0*/  IADD3 R25, P5, R4, 0x40, RZ ;  /* 0x0000004004197810 */ /* 0x000fe40007fbe0ff */
[----:B------:R-:W-:Y:S01]  /*e9d0*/  LOP3.LUT R46, R46, R47, RZ, 0x3c, !PT ;  /* 0x0000002f2e2e7212 */ /* 0x000fe200078e3cff */
[--C-:B------:R-:W-:Y:S01]  /*e9e0*/  IMAD.X R47, RZ, RZ, R5.reuse, P0 ;  /* 0x000000ffff2f7224 */ /* 0x100fe200000e0605 */
[----:B------:R-:W-:Y:S01]  /*e9f0*/  LOP3.LUT R4, R9, R4, RZ, 0x3c, !PT ;  /* 0x0000000409047212 */ /* 0x000fe200078e3cff */
[----:B------:R-:W-:Y:S01]  /*ea00*/  IMAD.X R9, RZ, RZ, R5, P5 ;  /* 0x000000ffff097224 */ /* 0x000fe200028e0605 */
[----:B------:R-:W-:-:S02]  /*ea10*/  LOP3.LUT R26, R55, 0x380, RZ, 0xc0, !PT ;  /* 0x00000380371a7812 */ /* 0x000fc400078ec0ff */
[----:B------:R-:W-:Y:S02]  /*ea20*/  MOV R72, R4 ;  /* 0x0000000400487202 */ /* 0x000fe40000000f00 */
[----:B------:R-:W-:Y:S02]  /*ea30*/  F2FP.F16.F32.PACK_AB R4, R96, R3 ;  /* 0x000000036004723e */ /* 0x000fe400000000ff */
[----:B------:R-:W-:Y:S02]  /*ea40*/  SHF.R.U64 R26, R26, 0x3, RZ ;  /* 0x000000031a1a7819 */ /* 0x000fe400000012ff */
[----:B------:R-:W-:Y:S01]  /*ea50*/  MOV R96, R46 ;  /* 0x0000002e00607202 */ /* 0x000fe20000000f00 */
[----:B------:R-:W-:Y:S01]  /*ea60*/  IMAD.IADD R46, R22, 0x1, R17 ;  /* 0x00000001162e7824 */ /* 0x000fe200078e0211 */
[----:B------:R-:W-:Y:S02]  /*ea70*/  LOP3.LUT R2, R21, 0x380, RZ, 0xc0, !PT ;  /* 0x0000038015027812 */ /* 0x000fe400078ec0ff */
[----:B------:R-:W-:-:S02]  /*ea80*/  LOP3.LUT R26, R26, R55, RZ, 0x3c, !PT ;  /* 0x000000371a1a7212 */ /* 0x000fc400078e3cff */
[----:B------:R-:W-:Y:S01]  /*ea90*/  MOV R55, R38 ;  /* 0x0000002600377202 */ /* 0x000fe20000000f00 */
[----:B---3--:R-:W-:Y:S01]  /*eaa0*/  @P1 IMAD.HI.U32 R38, R46, R73, RZ ;  /* 0x000000492e261227 */ /* 0x008fe200078e00ff */
[----:B------:R-:W-:Y:S02]  /*eab0*/  SHF.R.U64 R2, R2, 0x3, RZ ;  /* 0x0000000302027819 */ /* 0x000fe400000012ff */
[----:B------:R-:W-:Y:S01]  /*eac0*/  IADD3 R31, P5, R34, 0x2000, RZ ;  /* 0x00002000221f7810 */ /* 0x000fe20007fbe0ff */
[----:B------:R-:W-:Y:S01]  /*ead0*/  IMAD.MOV.U32 R39, RZ, RZ, R46 ;  /* 0x000000ffff277224 */ /* 0x000fe200078e002e */
[----:B------:R-:W-:Y:S01]  /*eae0*/  F2FP.F16.F32.PACK_AB R5, R27, R110 ;  /* 0x0000006e1b05723e */ /* 0x000fe200000000ff */
[----:B------:R-:W-:Y:S01]  /*eaf0*/  BAR.SYNC.DEFER_BLOCKING 0x1, 0x100 ;  /* 0x0044000000007b1d */ /* 0x000fe20000010000 */
[----:B--2---:R-:W-:Y:S01]  /*eb00*/  @P1 SHF.R.U32.HI R39, RZ, R79, R38 ;  /* 0x0000004fff271219 */ /* 0x004fe20000011626 */
[----:B------:R-:W-:Y:S01]  /*eb10*/  IMAD.IADD R38, R170, 0x1, R17 ;  /* 0x00000001aa267824 */ /* 0x000fe200078e0211 */
[----:B------:R-:W-:Y:S01]  /*eb20*/  LOP3.LUT R14, R2, R21, RZ, 0x3c, !PT ;  /* 0x00000015020e7212 */ /* 0x000fe200078e3cff */
[----:B------:R-:W-:Y:S01]  /*eb30*/  IMAD.X R27, RZ, RZ, R35, P6 ;  /* 0x000000ffff1b7224 */ /* 0x000fe200030e0623 */
[----:B------:R-:W-:-:S02]  /*eb40*/  LOP3.LUT R2, R25, 0x380, RZ, 0xc0, !PT ;  /* 0x0000038019027812 */ /* 0x000fc400078ec0ff */
[----:B------:R-:W-:Y:S02]  /*eb50*/  LOP3.LUT R30, R31, 0x380, RZ, 0xc0, !PT ;  /* 0x000003801f1e7812 */ /* 0x000fe400078ec0ff */
[----:B------:R-:W-:Y:S02]  /*eb60*/  LOP3.LUT R3, R34, 0x380, RZ, 0xc0, !PT ;  /* 0x0000038022037812 */ /* 0x000fe400078ec0ff */
[----:B------:R-:W-:Y:S02]  /*eb70*/  SHF.R.U64 R2, R2, 0x3, RZ ;  /* 0x0000000302027819 */ /* 0x000fe400000012ff */
[----:B------:R-:W-:Y:S02]  /*eb80*/  SHF.R.U64 R30, R30, 0x3, RZ ;  /* 0x000000031e1e7819 */ /* 0x000fe400000012ff */
[----:B------:R-:W-:Y:S02]  /*eb90*/  IADD3 R21, P0, R34, 0x6000, RZ ;  /* 0x0000600022157810 */ /* 0x000fe40007f1e0ff */
[----:B------:R-:W-:-:S02]  /*eba0*/  SHF.R.U64 R3, R3, 0x3, RZ ;  /* 0x0000000303037819 */ /* 0x000fc400000012ff */
[----:B------:R-:W-:Y:S02]  /*ebb0*/  MOV R111, R10 ;  /* 0x0000000a006f7202 */ /* 0x000fe40000000f00 */
[----:B------:R-:W-:Y:S02]  /*ebc0*/  LOP3.LUT R8, R2, R25, RZ, 0x3c, !PT ;  /* 0x0000001902087212 */ /* 0x000fe400078e3cff */
[----:B------:R-:W-:Y:S01]  /*ebd0*/  LOP3.LUT R30, R30, R31, RZ, 0x3c, !PT ;  /* 0x0000001f1e1e7212 */ /* 0x000fe200078e3cff */
[----:B------:R2:W-:Y:S01]  /*ebe0*/  STSM.16.M88.4 [R72], R4 ;  /* 0x0000000448007844 */ /* 0x0005e20000000200 */
[C---:B------:R-:W-:Y:S02]  /*ebf0*/  IADD3 R31, P3, R34.reuse, 0x4000, RZ ;  /* 0x00004000221f7810 */ /* 0x040fe40007f7e0ff */
[----:B------:R-:W-:Y:S02]  /*ec00*/  IADD3 R25, P2, R34, 0x5000, RZ ;  /* 0x0000500022197810 */ /* 0x000fe40007f5e0ff */
[----:B------:R-:W-:Y:S01]  /*ec10*/  LOP3.LUT R34, R3, R34, RZ, 0x3c, !PT ;  /* 0x0000002203227212 */ /* 0x000fe200078e3cff */
[----:B------:R-:W-:Y:S01]  /*ec20*/  IMAD.X R3, RZ, RZ, R35, P0 ;  /* 0x000000ffff037224 */ /* 0x000fe200000e0623 */
[----:B------:R-:W-:-:S02]  /*ec30*/  IADD3 R12, P0, R39, R12, RZ ;  /* 0x0000000c270c7210 */ /* 0x000fc40007f1e0ff */
[----:B------:R-:W-:Y:S02]  /*ec40*/  LOP3.LUT R2, R21, 0x380, RZ, 0xc0, !PT ;  /* 0x0000038015027812 */ /* 0x000fe400078ec0ff */
[----:B------:R-:W-:Y:S02]  /*ec50*/  LOP3.LUT R24, R25, 0x380, RZ, 0xc0, !PT ;  /* 0x0000038019187812 */ /* 0x000fe400078ec0ff */
[----:B------:R-:W-:Y:S02]  /*ec60*/  MOV R15, R14 ;  /* 0x0000000e000f7202 */ /* 0x000fe40000000f00 */
[----:B------:R-:W-:Y:S01]  /*ec70*/  SHF.R.U64 R2, R2, 0x3, RZ ;  /* 0x0000000302027819 */ /* 0x000fe200000012ff */
[----:B--2---:R-:W-:Y:S01]  /*ec80*/  IMAD.MOV R6, RZ, RZ, -R39 ;  /* 0x000000ffff067224 */ /* 0x004fe200078e0a27 */
[----:B------:R-:W-:Y:S01]  /*ec90*/  F2FP.F16.F32.PACK_AB R7, R106, R105 ;  /* 0x000000696a07723e */ /* 0x000fe200000000ff */
[----:B------:R-:W-:Y:S01]  /*eca0*/  IMAD R5, R112, UR4, RZ ;  /* 0x0000000470057c24 */ /* 0x000fe2000f8e02ff */
[----:B------:R-:W-:Y:S01]  /*ecb0*/  MOV R110, R36 ;  /* 0x00000024006e7202 */ /* 0x000fe20000000f00 */
[----:B------:R-:W-:Y:S01]  /*ecc0*/  IMAD R11, R57, R6, R46 ;  /* 0x00000006390b7224 */ /* 0x000fe200078e022e */
[----:B------:R-:W-:Y:S01]  /*ecd0*/  F2FP.F16.F32.PACK_AB R6, R95, R92 ;  /* 0x0000005c5f06723e */ /* 0x000fe200000000ff */
[----:B------:R-:W-:Y:S01]  /*ece0*/  IMAD R4, R162, UR5, R5 ;  /* 0x00000005a2047c24 */ /* 0x000fe2000f8e0205 */
[----:B------:R-:W-:Y:S01]  /*ecf0*/  SHF.R.S32.HI R5, RZ, 0x1f, R39 ;  /* 0x0000001fff057819 */ /* 0x000fe20000011427 */
[----:B------:R-:W-:Y:S01]  /*ed00*/  ULDC.64 UR4, c[0x0][0xb88] ;  /* 0x0002e20000047ab9 */ /* 0x000fe20000000a00 */
[----:B------:R-:W-:-:S02]  /*ed10*/  SHF.R.S32.HI R10, RZ, 0x1f, R11 ;  /* 0x0000001fff0a7819 */ /* 0x000fc4000001140b */
[----:B------:R-:W-:Y:S02]  /*ed20*/  IADD3.X R13, R5, R13, R4, P0, !PT ;  /* 0x0000000d050d7210 */ /* 0x000fe400007fe404 */
[----:B------:R-:W-:Y:S01]  /*ed30*/  F2FP.F16.F32.PACK_AB R4, R93, R94 ;  /* 0x0000005e5d04723e */ /* 0x000fe200000000ff */
[----:B------:R-:W-:Y:S01]  /*ed40*/  IMAD R10, R10, UR4, RZ ;  /* 0x000000040a0a7c24 */ /* 0x000fe2000f8e02ff */
[----:B------:R-:W-:Y:S01]  /*ed50*/  F2FP.F16.F32.PACK_AB R5, R108, R107 ;  /* 0x0000006b6c05723e */ /* 0x000fe200000000ff */
[C---:B------:R-:W-:Y:S01]  /*ed60*/  IMAD.WIDE.U32 R12, R11.reuse, UR4, R12 ;  /* 0x000000040b0c7c25 */ /* 0x040fe2000f8e000c */
[----:B------:R-:W-:Y:S02]  /*ed70*/  MOV R14, R8 ;  /* 0x00000008000e7202 */ /* 0x000fe40000000f00 */
[----:B------:R-:W-:Y:S01]  /*ed80*/  SHF.R.U64 R24, R24, 0x3, RZ ;  /* 0x0000000318187819 */ /* 0x000fe200000012ff */
[----:B------:R-:W-:Y:S01]  /*ed90*/  IMAD R37, R11, UR5, R10 ;  /* 0x000000050b257c24 */ /* 0x000fe2000f8e020a */
[----:B------:R-:W-:Y:S01]  /*eda0*/  F2FP.F16.F32.PACK_AB R8, R90, R89 ;  /* 0x000000595a08723e */ /* 0x000fe200000000ff */
[----:B------:R2:W-:Y:S01]  /*edb0*/  STSM.16.M88.4 [R15], R4 ;  /* 0x000000040f007844 */ /* 0x0005e20000000200 */
[----:B------:R-:W-:Y:S01]  /*edc0*/  LOP3.LUT R2, R2, R21, RZ, 0x3c, !PT ;  /* 0x0000001502027212 */ /* 0x000fe200078e3cff */
[----:B------:R-:W-:Y:S01]  /*edd0*/  ULDC.64 UR4, c[0x0][0xb50] ;  /* 0x0002d40000047ab9 */ /* 0x000fe20000000a00 */
[----:B------:R-:W-:Y:S01]  /*ede0*/  IMAD R89, R57, UR6, RZ ;  /* 0x0000000639597c24 */ /* 0x000fe2000f8e02ff */
[----:B------:R-:W-:Y:S01]  /*edf0*/  LOP3.LUT P0, RZ, R167, 0x3, RZ, 0xc0, !PT ;  /* 0x00000003a7ff7812 */ /* 0x000fe2000780c0ff */
[----:B------:R-:W-:Y:S01]  /*ee00*/  IMAD.X R21, RZ, RZ, R35, P3 ;  /* 0x000000ffff157224 */ /* 0x000fe200018e0623 */
[----:B------:R-:W-:-:S02]  /*ee10*/  F2FP.F16.F32.PACK_AB R9, R103, R102 ;  /* 0x000000666709723e */ /* 0x000fc400000000ff */
[----:B------:R-:W-:Y:S02]  /*ee20*/  F2FP.F16.F32.PACK_AB R10, R91, R44 ;  /* 0x0000002c5b0a723e */ /* 0x000fe400000000ff */
[----:B------:R-:W-:Y:S02]  /*ee30*/  F2FP.F16.F32.PACK_AB R11, R104, R101 ;  /* 0x00000065680b723e */ /* 0x000fe400000000ff */
[----:B------:R-:W-:Y:S02]  /*ee40*/  LEA R36, P3, R12, UR4, 0x2 ;  /* 0x000000040c247c11 */ /* 0x000fe4000f8610ff */
[----:B------:R-:W-:Y:S01]  /*ee50*/  LOP3.LUT R24, R24, R25, RZ, 0x3c, !PT ;  /* 0x0000001918187212 */ /* 0x000fe200078e3cff */
[----:B------:R-:W-:Y:S01]  /*ee60*/  IMAD.X R25, RZ, RZ, R35, P2 ;  /* 0x000000ffff197224 */ /* 0x000fe200010e0623 */
[C---:B------:R-:W-:Y:S01]  /*ee70*/  ISETP.GE.OR P2, PT, R38.reuse, R89, P0 ;  /* 0x000000592600720c */ /* 0x040fe20000746670 */
[----:B--2---:R-:W-:Y:S01]  /*ee80*/  VIADD R4, R38, 0x8 ;  /* 0x0000000826047836 */ /* 0x004fe20000000000 */
[----:B------:R2:W-:Y:S01]  /*ee90*/  STSM.16.M88.4 [R14], R8 ;  /* 0x000000080e007844 */ /* 0x0005e20000000200 */
[----:B------:R-:W-:Y:S01]  /*eea0*/  IMAD.IADD R5, R13, 0x1, R37 ;  /* 0x000000010d057824 */ /* 0x000fe200078e0225 */
[----:B------:R-:W-:-:S02]  /*eeb0*/  F2FP.F16.F32.PACK_AB R6, R53, R52 ;  /* 0x000000343506723e */ /* 0x000fc400000000ff */
[----:B------:R-:W-:Y:S01]  /*eec0*/  ISETP.GE.OR P0, PT, R4, R89, P0 ;  /* 0x000000590400720c */ /* 0x000fe20000706670 */
[----:B------:R-:W-:Y:S01]  /*eed0*/  SHFL.IDX PT, R72, R36, RZ, 0x1c1f ;  /* 0x001c1fff24487589 */ /* 0x000fe200000e0000 */
[----:B------:R-:W-:Y:S01]  /*eee0*/  LEA.HI.X R37, R12, UR5, R5, 0x2, P3 ;  /* 0x000000050c257c11 */ /* 0x000fe200098f1405 */
[----:B------:R-:W-:Y:S01]  /*eef0*/  ULDC.64 UR4, c[0x0][0xae8] ;  /* 0x0002ba0000047ab9 */ /* 0x000fe20000000a00 */
[----:B------:R-:W-:Y:S01]  /*ef00*/  F2FP.F16.F32.PACK_AB R4, R49, R40 ;  /* 0x000000283104723e */ /* 0x000fe200000000ff */
[----:B------:R-:W-:Y:S01]  /*ef10*/  SHFL.IDX PT, R78, R36, 0x1, 0x1c1f ;  /* 0x003c1f00244e7f89 */ /* 0x000fe200000e0000 */
[----:B------:R-:W-:Y:S02]  /*ef20*/  F2FP.F16.F32.PACK_AB R5, R99, R98 ;  /* 0x000000626305723e */ /* 0x000fe400000000ff */
[----:B------:R-:W-:Y:S01]  /*ef30*/  F2FP.F16.F32.PACK_AB R7, R100, R97 ;  /* 0x000000616407723e */ /* 0x000fe200000000ff */
[----:B------:R-:W3:Y:S01]  /*ef40*/  SHFL.IDX PT, R73, R37, RZ, 0x1c1f ;  /* 0x001c1fff25497589 */ /* 0x000ee200000e0000 */
[----:B------:R-:W-:-:S02]  /*ef50*/  F2FP.F16.F32.PACK_AB R12, R45, R56 ;  /* 0x000000382d0c723e */ /* 0x000fc400000000ff */
[----:B------:R-:W-:Y:S01]  /*ef60*/  F2FP.F16.F32.PACK_AB R13, R59, R50 ;  /* 0x000000323b0d723e */ /* 0x000fe200000000ff */
[----:B------:R-:W-:Y:S01]  /*ef70*/  STSM.16.M88.4 [R111], R4 ;  /* 0x000000046f007844 */ /* 0x000fe20000000200 */
[----:B--2---:R-:W-:Y:S02]  /*ef80*/  F2FP.F16.F32.PACK_AB R14, R61, R60 ;  /* 0x0000003c3d0e723e */ /* 0x004fe400000000ff */
[----:B------:R-:W-:Y:S01]  /*ef90*/  F2FP.F16.F32.PACK_AB R15, R63, R62 ;  /* 0x0000003e3f0f723e */ /* 0x000fe200000000ff */
[----:B------:R-:W2:Y:S01]  /*efa0*/  SHFL.IDX PT, R79, R37, 0x1, 0x1c1f ;  /* 0x003c1f00254f7f89 */ /* 0x000ea200000e0000 */
[----:B------:R-:W-:Y:S02]  /*efb0*/  F2FP.F16.F32.PACK_AB R8, R65, R64 ;  /* 0x000000404108723e */ /* 0x000fe400000000ff */
[----:B------:R-:W-:Y:S01]  /*efc0*/  F2FP.F16.F32.PACK_AB R9, R67, R66 ;  /* 0x000000424309723e */ /* 0x000fe200000000ff */
[----:B------:R-:W-:Y:S01]  /*efd0*/  STSM.16.M88.4 [R110], R12 ;  /* 0x0000000c6e007844 */ /* 0x000fe20000000200 */
[----:B------:R-:W-:-:S02]  /*efe0*/  F2FP.F16.F32.PACK_AB R10, R69, R68 ;  /* 0x00000044450a723e */ /* 0x000fc400000000ff */
[----:B------:R-:W-:Y:S02]  /*eff0*/  F2FP.F16.F32.PACK_AB R11, R71, R70 ;  /* 0x00000046470b723e */ /* 0x000fe400000000ff */
[----:B------:R-:W-:Y:S02]  /*f000*/  MOV R109, R42 ;  /* 0x0000002a006d7202 */ /* 0x000fe40000000f00 */
[----:B------:R-:W-:Y:S01]  /*f010*/  F2FP.F16.F32.PACK_AB R49, R75, R74 ;  /* 0x0000004a4b31723e */ /* 0x000fe200000000ff */
[----:B------:R-:W-:Y:S01]  /*f020*/  STSM.16.M88.4 [R55], R8 ;  /* 0x0000000837007844 */ /* 0x000fe20000000200 */
[----:B------:R-:W-:Y:S02]  /*f030*/  F2FP.F16.F32.PACK_AB R50, R77, R76 ;  /* 0x0000004c4d32723e */ /* 0x000fe400000000ff */
[----:B------:R-:W-:-:S03]  /*f040*/  LOP3.LUT R20, R31, 0x380, RZ, 0xc0, !PT ;  /* 0x000003801f147812 */ /* 0x000fc600078ec0ff */
[----:B------:R4:W-:Y:S01]  /*f050*/  STSM.16.M88.4 [R109], R48 ;  /* 0x000000306d007844 */ /* 0x0009e20000000200 */
[----:B------:R-:W-:-:S03]  /*f060*/  SHF.R.U64 R20, R20, 0x3, RZ ;  /* 0x0000000314147819 */ /* 0x000fc600000012ff */
[----:B------:R-:W-:Y:S01]  /*f070*/  STSM.16.M88.4 [R96], R80 ;  /* 0x0000005060007844 */ /* 0x000fe20000000200 */
[----:B------:R-:W-:Y:S01]  /*f080*/  LOP3.LUT R20, R20, R31, RZ, 0x3c, !PT ;  /* 0x0000001f14147212 */ /* 0x000fe200078e3cff */
[----:B------:R-:W-:Y:S01]  /*f090*/  IMAD.X R31, RZ, RZ, R35, P5 ;  /* 0x000000ffff1f7224 */ /* 0x000fe200028e0623 */
[----:B------:R-:W-:Y:S08]  /*f0a0*/  BAR.SYNC.DEFER_BLOCKING 0x1, 0x100 ;  /* 0x0044000000007b1d */ /* 0x000ff00000010000 */
[----:B----4-:R-:W4:Y:S08]  /*f0b0*/  @P1 LDC R49, c[0x0][0xbec] ;  /* 0x0002fb00ff311b82 */ /* 0x010f300000000800 */
[----:B------:R-:W0:Y:S01]  /*f0c0*/  @P1 LDC R51, c[0x0][0xbf0] ;  /* 0x0002fc00ff331b82 */ /* 0x000e220000000800 */
[----:B---3--:R-:W-:Y:S04]  /*f0d0*/  @!P2 ST.E desc[UR36][R72.64], R88 ;  /* 0x000000584800a985 */ /* 0x008fe8000c101924 */
[----:B--2---:R2:W-:Y:S04]  /*f0e0*/  @!P0 ST.E desc[UR36][R78.64], R0 ;  /* 0x000000004e008985 */ /* 0x0045e8000c101924 */
[----:B------:R3:W5:Y:S04]  /*f0f0*/  LD.E.128 R36, desc[UR36][R30.64] ;  /* 0x000000241e247980 */ /* 0x000768000c101d00 */
[----:B------:R1:W5:Y:S01]  /*f100*/  LD.E.128 R44, desc[UR36][R34.64] ;  /* 0x00000024222c7980 */ /* 0x000362000c101d00 */
[----:B--2---:R-:W-:-:S03]  /*f110*/  IMAD R0, R163, 0x20, R165 ;  /* 0x00000020a3007824 */ /* 0x004fc600078e02a5 */
[----:B------:R2:W5:Y:S01]  /*f120*/  LD.E.128 R4, desc[UR36][R28.64] ;  /* 0x000000241c047980 */ /* 0x000562000c101d00 */
[----:B---3--:R-:W-:-:S03]  /*f130*/  IMAD.IADD R30, R17, 0x1, R0 ;  /* 0x00000001111e7824 */ /* 0x008fc600078e0200 */
[----:B------:R3:W5:Y:S01]  /*f140*/  LD.E.128 R60, desc[UR36][R20.64] ;  /* 0x00000024143c7980 */ /* 0x000762000c101d00 */
[----:B-1----:R-:W-:Y:S02]  /*f150*/  IMAD R35, R58, UR4, RZ ;  /* 0x000000043a237c24 */ /* 0x002fe4000f8e02ff */
[----:B----4-:R-:W-:Y:S01]  /*f160*/  @P1 IMAD.HI.U32 R0, R30, R49, RZ ;  /* 0x000000311e001227 */ /* 0x010fe200078e00ff */
[----:B------:R1:W5:Y:S03]  /*f170*/  LD.E.128 R52, desc[UR36][R24.64] ;  /* 0x0000002418347980 */ /* 0x000366000c101d00 */
[C---:B------:R-:W-:Y:S01]  /*f180*/  IMAD R35, R164.reuse, UR5, R35 ;  /* 0x00000005a4237c24 */ /* 0x040fe2000f8e0223 */
[----:B------:R4:W5:Y:S01]  /*f190*/  LD.E.128 R12, desc[UR36][R2.64] ;  /* 0x00000024020c7980 */ /* 0x000962000c101d00 */
[----:B--2---:R-:W-:Y:S01]  /*f1a0*/  IMAD.WIDE.U32 R28, R164, UR4, RZ ;  /* 0x00000004a41c7c25 */ /* 0x004fe2000f8e00ff */
[----:B------:R-:W-:-:S02]  /*f1b0*/  ULDC.64 UR4, c[0x0][0xaf0] ;  /* 0x0002bc0000047ab9 */ /* 0x000fc40000000a00 */
[----:B------:R-:W5:Y:S01]  /*f1c0*/  LD.E.128 R40, desc[UR36][R32.64] ;  /* 0x0000002420287980 */ /* 0x000f62000c101d00 */
[----:B---3--:R-:W-:Y:S01]  /*f1d0*/  IMAD.MOV.U32 R21, RZ, RZ, R30 ;  /* 0x000000ffff157224 */ /* 0x008fe200078e001e */
[----:B0-----:R-:W-:Y:S01]  /*f1e0*/  @P1 SHF.R.U32.HI R21, RZ, R51, R0 ;  /* 0x00000033ff151219 */ /* 0x001fe20000011600 */
[----:B-1----:R-:W-:Y:S01]  /*f1f0*/  IMAD R25, R112, UR4, RZ ;  /* 0x0000000470197c24 */ /* 0x002fe2000f8e02ff */
[----:B------:R0:W5:Y:S01]  /*f200*/  LD.E.128 R8, desc[UR36][R26.64] ;  /* 0x000000241a087980 */ /* 0x000162000c101d00 */
[----:B----4-:R-:W-:Y:S02]  /*f210*/  IMAD.IADD R3, R29, 0x1, R35 ;  /* 0x000000011d037824 */ /* 0x010fe400078e0223 */
[----:B------:R-:W-:Y:S01]  /*f220*/  IMAD.MOV.U32 R2, RZ, RZ, R28 ;  /* 0x000000ffff027224 */ /* 0x000fe200078e001c */
[--C-:B------:R-:W-:Y:S01]  /*f230*/  SHF.R.S32.HI R0, RZ, 0x1f, R21.reuse ;  /* 0x0000001fff007819 */ /* 0x100fe20000011415 */
[----:B------:R-:W-:Y:S01]  /*f240*/  IMAD.MOV R20, RZ, RZ, -R21 ;  /* 0x000000ffff147224 */ /* 0x000fe200078e0a15 */
[----:B------:R-:W-:Y:S01]  /*f250*/  @!PT LDS RZ, [RZ] ;  /* 0x00000000fffff984 */ /* 0x000fe20000000800 */
[----:B------:R-:W-:Y:S01]  /*f260*/  @!PT LDS RZ, [RZ] ;  /* 0x00000000fffff984 */ /* 0x000fe20000000800 */
[----:B------:R-:W-:Y:S01]  /*f270*/  @!PT LDS RZ, [RZ] ;  /* 0x00000000fffff984 */ /* 0x000fe20000000800 */
[----:B------:R-:W-:Y:S01]  /*f280*/  @!PT LDS RZ, [RZ] ;  /* 0x00000000fffff984 */ /* 0x000fe20000000800 */
[----:B------:R1:W-:Y:S06]  /*f290*/  MEMBAR.ALL.CTA ;  /* 0x0000000000007992 */ /* 0x0003ec0000008000 */
[----:B-1----:R-:W1:Y:S01]  /*f2a0*/  FENCE.VIEW.ASYNC.S ;  /* 0x00000000000073c6 */ /* 0x002e620000000000 */
[----:B------:R-:W-:-:S02]  /*f2b0*/  IMAD R25, R162, UR5, R25 ;  /* 0x00000005a2197c24 */ /* 0x000fc4000f8e0219 */
[----:B------:R-:W-:Y:S01]  /*f2c0*/  IMAD.WIDE.U32 R2, R162, UR4, R2 ;  /* 0x00000004a2027c25 */ /* 0x000fe2000f8e0002 */
[----:B------:R-:W-:-:S03]  /*f2d0*/  ULDC.64 UR4, c[0x0][0xae0] ;  /* 0x0002b80000047ab9 */ /* 0x000fc60000000a00 */
[----:B------:R-:W-:Y:S02]  /*f2e0*/  IMAD R0, R0, UR4, RZ ;  /* 0x0000000400007c24 */ /* 0x000fe4000f8e02ff */
[----:B------:R-:W-:Y:S02]  /*f2f0*/  IMAD R57, R57, R20, R30 ;  /* 0x0000001439397224 */ /* 0x000fe400078e021e */
[----:B------:R-:W-:Y:S02]  /*f300*/  IMAD.IADD R3, R3, 0x1, R25 ;  /* 0x0000000103037824 */ /* 0x000fe400078e0219 */
[C---:B------:R-:W-:Y:S01]  /*f310*/  IMAD R25, R21.reuse, UR5, R0 ;  /* 0x0000000515197c24 */ /* 0x040fe2000f8e0200 */
[----:B------:R-:W-:Y:S01]  /*f320*/  SHF.R.S32.HI R0, RZ, 0x1f, R57 ;  /* 0x0000001fff007819 */ /* 0x000fe20000011439 */
[----:B------:R-:W-:Y:S01]  /*f330*/  IMAD.WIDE.U32 R2, R21, UR4, R2 ;  /* 0x0000000415027c25 */ /* 0x000fe2000f8e0002 */
[----:B------:R-:W-:-:S03]  /*f340*/  ULDC.64 UR4, c[0x0][0xad8] ;  /* 0x0002b60000047ab9 */ /* 0x000fc60000000a00 */
[----:B------:R-:W-:Y:S02]  /*f350*/  IMAD.IADD R3, R3, 0x1, R25 ;  /* 0x0000000103037824 */ /* 0x000fe400078e0219 */
[----:B------:R-:W-:Y:S02]  /*f360*/  IMAD R20, R0, UR4, RZ ;  /* 0x0000000400147c24 */ /* 0x000fe4000f8e02ff */
[----:B0-----:R-:W-:Y:S02]  /*f370*/  IMAD.IADD R26, R165, 0x1, R17 ;  /* 0x00000001a51a7824 */ /* 0x001fe400078e0211 */
[C---:B------:R-:W-:Y:S02]  /*f380*/  IMAD R17, R57.reuse, UR5, R20 ;  /* 0x0000000539117c24 */ /* 0x040fe4000f8e0214 */
[----:B------:R-:W-:Y:S01]  /*f390*/  IMAD.WIDE.U32 R2, R57, UR4, R2 ;  /* 0x0000000439027c25 */ /* 0x000fe2000f8e0002 */
[----:B------:R-:W-:Y:S01]  /*f3a0*/  ISETP.GE.AND P2, PT, R26, R89, PT ;  /* 0x000000591a00720c */ /* 0x000fe20003f46270 */
[----:B------:R-:W-:-:S02]  /*f3b0*/  ULDC.64 UR4, c[0x0][0xa80] ;  /* 0x0002a00000047ab9 */ /* 0x000fc40000000a00 */
[----:B------:R-:W-:Y:S02]  /*f3c0*/  VIADD R0, R26, 0x20 ;  /* 0x000000201a007836 */ /* 0x000fe40000000000 */
[----:B------:R-:W-:Y:S01]  /*f3d0*/  IMAD.IADD R3, R3, 0x1, R17 ;  /* 0x0000000103037824 */ /* 0x000fe200078e0211 */
[----:B------:R-:W-:Y:S01]  /*f3e0*/  LEA R17, P3, R2, UR4, 0x1 ;  /* 0x0000000402117c11 */ /* 0x000fe2000f8608ff */
[----:B------:R-:W-:Y:S01]  /*f3f0*/  VIADD R23, R23, 0x2a820 ;  /* 0x0002a82017177836 */ /* 0x000fe20000000000 */
        /* <DEDUP_REMOVED lines=19> */
.L_x_1051:
[----:B------:R-:W-:Y:S05]  /*f530*/  BSYNC B1 ;  /* 0x0000000000017941 */ /* 0x000fea0003800000 */
.L_x_1050:
        /* <DEDUP_REMOVED lines=13> */
.L_x_1053:
[----:B------:R-:W-:Y:S05]  /*f610*/  BSYNC B1 ;  /* 0x0000000000017941 */ /* 0x000fea0003800000 */
.L_x_1052:
[----:B----4-:R4:W0:Y:S01]  /*f620*/  SHFL.IDX PT, R0, R24, 0x2, 0x181f ;  /* 0x00581f0018007f89 */ /* 0x01082200000e0000 */
        /* <DEDUP_REMOVED lines=8> */
[-C--:B0-----:R-:W-:Y:S02]  /*f6b0*/  @!P2 LEA.HI.X R3, R160, R0.reuse, R173, 0x1, P0 ;  /* 0x00000000a003a211 */ /* 0x081fe400000f0cad */
[----:B------:R-:W-:-:S03]  /*f6c0*/  @!P3 LEA.HI.X R21, R161, R0, R172, 0x1, P1 ;  /* 0x00000000a115b211 */ /* 0x000fc600008f0cac */
[----:B-----5:R3:W-:Y:S04]  /*f6d0*/  @!P2 ST.E.128 desc[UR36][R2.64], R36 ;  /* 0x000000240200a985 */ /* 0x0207e8000c101d24 */
[----:B------:R3:W-:Y:S02]  /*f6e0*/  @!P3 ST.E.128 desc[UR36][R20.64], R12 ;  /* 0x0000000c1400b985 */ /* 0x0007e4000c101d24 */
.L_x_1055:
[----:B------:R-:W-:Y:S05]  /*f6f0*/  BSYNC B1 ;  /* 0x0000000000017941 */ /* 0x000fea0003800000 */
.L_x_1054:
[----:B0-----:R-:W-:Y:S01]  /*f700*/  VIADD R0, R26, 0x60 ;  /* 0x000000601a007836 */ /* 0x001fe20000000000 */
[----:B--2-4-:R-:W0:Y:S04]  /*f710*/  SHFL.IDX PT, R24, R24, 0x3, 0x181f ;  /* 0x00781f0018187f89 */ /* 0x014e2800000e0000 */
[----:B------:R-:W-:Y:S01]  /*f720*/  ISETP.GE.AND P0, PT, R0, R89, PT ;  /* 0x000000590000720c */ /* 0x000fe20003f06270 */
[----:B------:R-:W2:-:S12]  /*f730*/  SHFL.IDX PT, R17, R17, 0x3, 0x181f ;  /* 0x00781f0011117f89 */ /* 0x000e9800000e0000 */
[----:B------:R-:W-:Y:S05]  /*f740*/  @P0 BRA `(.L_x_1056) ;  /* 0x00000008006c0947 */ /* 0x000fea0003800000 */
[----:B------:R-:W-:Y:S02]  /*f750*/  ULDC UR4, c[0x0][0xac8] ;  /* 0x0002b20000047ab9 */ /* 0x000fe40000000800 */
[----:B------:R-:W-:-:S13]  /*f760*/  ISETP.GE.AND P1, PT, R160, UR4, PT ;  /* 0x00000004a0007c0c */ /* 0x000fda000bf26270 */
[----:B--23--:R-:W-:-:S04]  /*f770*/  @!P1 LEA R2, P0, R160, R17, 0x1 ;  /* 0x00000011a0029211 */ /* 0x00cfc800078008ff */
[----:B0-----:R-:W-:Y:S02]  /*f780*/  @!P1 LEA.HI.X R3, R160, R24, R173, 0x1, P0 ;  /* 0x00000018a0039211 */ /* 0x001fe400000f0cad */
[----:B------:R-:W-:-:S03]  /*f790*/  ISETP.GE.AND P0, PT, R161, UR4, PT ;  /* 0x00000004a1007c0c */ /* 0x000fc6000bf06270 */
[----:B-----5:R4:W-:Y:S10]  /*f7a0*/  @!P1 ST.E.128 desc[UR36][R2.64], R4 ;  /* 0x0000000402009985 */ /* 0x0209f4000c101d24 */
[----:B------:R-:W-:Y:S05]  /*f7b0*/  @P0 BRA `(.L_x_1056) ;  /* 0x0000000800500947 */ /* 0x000fea0003800000 */
[----:B----4-:R-:W-:-:S04]  /*f7c0*/  LEA R2, P0, R161, R17, 0x1 ;  /* 0x00000011a1027211 */ /* 0x010fc800078008ff */
[----:B------:R-:W-:-:S05]  /*f7d0*/  LEA.HI.X R3, R161, R24, R172, 0x1, P0 ;  /* 0x00000018a1037211 */ /* 0x000fca00000f0cac */
[----:B------:R0:W-:Y:S01]  /*f7e0*/  ST.E.128 desc[UR36][R2.64], R8 ;  /* 0x0000000802007985 */ /* 0x0001e2000c101d24 */
[----:B------:R-:W-:Y:S05]  /*f7f0*/  BRA `(.L_x_1056) ;  /* 0x0000000800407947 */ /* 0x000fea0003800000 */
.L_x_1049:
[----:B------:R-:W2:Y:S01]  /*f800*/  LDC R11, c[0x0][0xbe8] ;  /* 0x0002fa00ff0b7b82 */ /* 0x000ea20000000800 */
[----:B------:R-:W-:Y:S01]  /*f810*/  ISETP.GE.AND P0, PT, R174, 0x80, PT ;  /* 0x00000080ae00780c */ /* 0x000fe20003f06270 */
[----:B------:R-:W-:Y:S01]  /*f820*/  IMAD R0, R163, 0x20, R165 ;  /* 0x00000020a3007824 */ /* 0x000fe200078e02a5 */
[----:B------:R-:W-:Y:S01]  /*f830*/  BSSY B1, `(.L_x_1057) ;  /* 0x000002e000017945 */ /* 0x000fe20003800000 */
[----:B------:R-:W-:Y:S02]  /*f840*/  SHF.R.S32.HI R6, RZ, 0x1f, R164 ;  /* 0x0000001fff067819 */ /* 0x000fe400000114a4 */
[----:B------:R-:W-:Y:S01]  /*f850*/  IMAD.IADD R12, R17, 0x1, R0 ;  /* 0x00000001110c7824 */ /* 0x000fe200078e0200 */
[----:B------:R-:W-:Y:S02]  /*f860*/  SHF.R.S32.HI R8, RZ, 0x1f, R162 ;  /* 0x0000001fff087819 */ /* 0x000fe400000114a2 */
[----:B--2---:R-:W-:-:S13]  /*f870*/  ISETP.NE.AND P1, PT, R11, 0x1, PT ;  /* 0x000000010b00780c */ /* 0x004fda0003f25270 */
[----:B------:R-:W2:Y:S08]  /*f880*/  @P1 LDC R13, c[0x0][0xbec] ;  /* 0x0002fb00ff0d1b82 */ /* 0x000eb00000000800 */
[----:B------:R-:W3:Y:S01]  /*f890*/  @P1 LDC R15, c[0x0][0xbf0] ;  /* 0x0002fc00ff0f1b82 */ /* 0x000ee20000000800 */
[----:B------:R-:W-:Y:S05]  /*f8a0*/  @P0 BRA `(.L_x_1058) ;  /* 0x0000000000980947 */ /* 0x000fea0003800000 */
[----:B------:R-:W4:Y:S01]  /*f8b0*/  S2R R2, SR_TID.X ;  /* 0x0000000000027919 */ /* 0x000f220000002100 */
[----:B------:R-:W5:Y:S01]  /*f8c0*/  LDC R10, c[0x0][0xbe8] ;  /* 0x0002fa00ff0a7b82 */ /* 0x000f620000000800 */
[----:B------:R-:W-:Y:S02]  /*f8d0*/  ULDC UR4, c[0x0][0xa88] ;  /* 0x0002a20000047ab9 */ /* 0x000fe40000000800 */
[----:B-----5:R-:W-:Y:S01]  /*f8e0*/  IMAD R3, R10, UR4, RZ ;  /* 0x000000040a037c24 */ /* 0x020fe2000f8e02ff */
[----:B----4-:R-:W-:-:S04]  /*f8f0*/  IADD3 R4, R17, -0x80, R2 ;  /* 0xffffff8011047810 */ /* 0x010fc80007ffe002 */
[----:B------:R-:W-:-:S13]  /*f900*/  ISETP.GE.AND P0, PT, R4, R3, PT ;  /* 0x000000030400720c */ /* 0x000fda0003f06270 */
[----:B------:R-:W-:Y:S05]  /*f910*/  @P0 BRA `(.L_x_1058) ;  /* 0x00000000007c0947 */ /* 0x000fea0003800000 */
[----:B------:R-:W-:Y:S01]  /*f920*/  ISETP.NE.AND P0, PT, R10, 0x1, PT ;  /* 0x000000010a00780c */ /* 0x000fe20003f05270 */
[----:B------:R-:W-:Y:S01]  /*f930*/  ULDC.64 UR4, c[0x0][0xb90] ;  /* 0x0002e40000047ab9 */ /* 0x000fe20000000a00 */
[----:B------:R-:W-:Y:S02]  /*f940*/  IMAD.MOV.U32 R5, RZ, RZ, R4 ;  /* 0x000000ffff057224 */ /* 0x000fe400078e0004 */
[----:B------:R-:W-:-:S04]  /*f950*/  IMAD R7, R6, UR4, RZ ;  /* 0x0000000406077c24 */ /* 0x000fc8000f8e02ff */
[----:B------:R-:W-:-:S05]  /*f960*/  IMAD R7, R164, UR5, R7 ;  /* 0x00000005a4077c24 */ /* 0x000fca000f8e0207 */
[----:B------:R-:W4:Y:S08]  /*f970*/  @P0 LDC R3, c[0x0][0xbec] ;  /* 0x0002fb00ff030b82 */ /* 0x000f300000000800 */
[----:B------:R-:W5:Y:S01]  /*f980*/  @P0 LDC R9, c[0x0][0xbf0] ;  /* 0x0002fc00ff090b82 */ /* 0x000f620000000800 */
[----:B----4-:R-:W-:-:S04]  /*f990*/  @P0 IMAD.HI.U32 R0, R4, R3, RZ ;  /* 0x0000000304000227 */ /* 0x010fc800078e00ff */
[----:B------:R-:W-:Y:S01]  /*f9a0*/  IMAD.WIDE.U32 R2, R164, UR4, RZ ;  /* 0x00000004a4027c25 */ /* 0x000fe2000f8e00ff */
[----:B------:R-:W-:Y:S01]  /*f9b0*/  ULDC.64 UR4, c[0x0][0xb98] ;  /* 0x0002e60000047ab9 */ /* 0x000fe20000000a00 */
[----:B-----5:R-:W-:Y:S02]  /*f9c0*/  @P0 SHF.R.U32.HI R5, RZ, R9, R0 ;  /* 0x00000009ff050219 */ /* 0x020fe40000011600 */
[----:B------:R-:W-:Y:S02]  /*f9d0*/  IMAD.IADD R3, R3, 0x1, R7 ;  /* 0x0000000103037824 */ /* 0x000fe400078e0207 */
[----:B------:R-:W-:Y:S02]  /*f9e0*/  IMAD R9, R8, UR4, RZ ;  /* 0x0000000408097c24 */ /* 0x000fe4000f8e02ff */
[----:B------:R-:W-:Y:S02]  /*f9f0*/  IMAD.MOV R7, RZ, RZ, -R5 ;  /* 0x000000ffff077224 */ /* 0x000fe400078e0a05 */
[----:B------:R-:W-:-:S04]  /*fa00*/  IMAD.WIDE.U32 R2, R162, UR4, R2 ;  /* 0x00000004a2027c25 */ /* 0x000fc8000f8e0002 */
[----:B------:R-:W-:Y:S01]  /*fa10*/  IMAD R7, R10, R7, R4 ;  /* 0x000000070a077224 */ /* 0x000fe200078e0204 */
[----:B------:R-:W-:Y:S01]  /*fa20*/  IADD3 R2, P0, R5, R2, RZ ;  /* 0x0000000205027210 */ /* 0x000fe20007f1e0ff */
[----:B------:R-:W-:Y:S01]  /*fa30*/  IMAD R4, R162, UR5, R9 ;  /* 0x00000005a2047c24 */ /* 0x000fe2000f8e0209 */
[----:B------:R-:W-:Y:S01]  /*fa40*/  SHF.R.S32.HI R9, RZ, 0x1f, R5 ;  /* 0x0000001fff097819 */ /* 0x000fe20000011405 */
[----:B------:R-:W-:Y:S01]  /*fa50*/  ULDC.64 UR4, c[0x0][0xb88] ;  /* 0x0002e20000047ab9 */ /* 0x000fe20000000a00 */
        /* <DEDUP_REMOVED lines=8> */
[----:B------:R-:W-:Y:S01]  /*fae0*/  LEA.HI.X R5, R2, UR5, R3, 0x2, P0 ;  /* 0x0000000502057c11 */ /* 0x000fe200080f1403 */
[----:B------:R-:W-:-:S05]  /*faf0*/  IMAD.MOV.U32 R3, RZ, RZ, -0x800000 ;  /* 0xff800000ff037424 */ /* 0x000fca00078e00ff */
[----:B------:R4:W-:Y:S02]  /*fb00*/  STG.E desc[UR36][R4.64], R3 ;  /* 0x0000000304007986 */ /* 0x0009e4000c101924 */
.L_x_1058:
[----:B------:R-:W-:Y:S05]  /*fb10*/  BSYNC B1 ;  /* 0x0000000000017941 */ /* 0x000fea0003800000 */
.L_x_1057:
[----:B------:R-:W-:Y:S01]  /*fb20*/  ULDC.64 UR4, c[0x0][0xae8] ;  /* 0x0002ba0000047ab9 */ /* 0x000fe20000000a00 */
[----:B--2---:R-:W-:Y:S01]  /*fb30*/  @P1 IMAD.HI.U32 R0, R12, R13, RZ ;  /* 0x0000000d0c001227 */ /* 0x004fe200078e00ff */
[----:B------:R-:W-:Y:S01]  /*fb40*/  ULDC UR6, c[0x0][0xa88] ;  /* 0x0002a20000067ab9 */ /* 0x000fe20000000800 */
[----:B------:R-:W-:Y:S02]  /*fb50*/  BSSY B1, `(.L_x_1059) ;  /* 0x0000030000017945 */ /* 0x000fe40003800000 */
[----:B----4-:R-:W-:Y:S02]  /*fb60*/  IMAD R3, R6, UR4, RZ ;  /* 0x0000000406037c24 */ /* 0x010fe4000f8e02ff */
[----:B------:R-:W-:Y:S01]  /*fb70*/  IMAD.MOV.U32 R5, RZ, RZ, R12 ;  /* 0x000000ffff057224 */ /* 0x000fe200078e000c */
[----:B---3--:R-:W-:Y:S01]  /*fb80*/  @P1 SHF.R.U32.HI R5, RZ, R15, R0 ;  /* 0x0000000fff051219 */ /* 0x008fe20000011600 */
[C---:B------:R-:W-:Y:S02]  /*fb90*/  IMAD R7, R164.reuse, UR5, R3 ;  /* 0x00000005a4077c24 */ /* 0x040fe4000f8e0203 */
[----:B------:R-:W-:Y:S01]  /*fba0*/  IMAD.WIDE.U32 R2, R164, UR4, RZ ;  /* 0x00000004a4027c25 */ /* 0x000fe2000f8e00ff */
[----:B------:R-:W-:Y:S01]  /*fbb0*/  ULDC.64 UR4, c[0x0][0xaf0] ;  /* 0x0002bc0000047ab9 */ /* 0x000fe20000000a00 */
[----:B------:R-:W-:-:S02]  /*fbc0*/  SHF.R.S32.HI R0, RZ, 0x1f, R5 ;  /* 0x0000001fff007819 */ /* 0x000fc40000011405 */
[----:B------:R-:W-:Y:S02]  /*fbd0*/  IMAD R9, R8, UR4, RZ ;  /* 0x0000000408097c24 */ /* 0x000fe4000f8e02ff */
[----:B------:R-:W-:Y:S02]  /*fbe0*/  IMAD.IADD R3, R3, 0x1, R7 ;  /* 0x0000000103037824 */ /* 0x000fe400078e0207 */
[----:B------:R-:W-:Y:S02]  /*fbf0*/  IMAD.MOV R7, RZ, RZ, -R5 ;  /* 0x000000ffff077224 */ /* 0x000fe400078e0a05 */
[C---:B------:R-:W-:Y:S02]  /*fc00*/  IMAD R9, R162.reuse, UR5, R9 ;  /* 0x00000005a2097c24 */ /* 0x040fe4000f8e0209 */
        /* <DEDUP_REMOVED lines=11> */
[----:B------:R-:W-:Y:S02]  /*fcc0*/  IMAD.IADD R6, R165, 0x1, R17 ;  /* 0x00000001a5067824 */ /* 0x000fe400078e0211 */
[----:B------:R-:W-:Y:S02]  /*fcd0*/  IMAD R11, R11, UR6, RZ ;  /* 0x000000060b0b7c24 */ /* 0x000fe4000f8e02ff */
[C---:B------:R-:W-:Y:S02]  /*fce0*/  IMAD R5, R7.reuse, UR5, R4 ;  /* 0x0000000507057c24 */ /* 0x040fe4000f8e0204 */
[----:B------:R-:W-:Y:S01]  /*fcf0*/  IMAD.WIDE.U32 R2, R7, UR4, R2 ;  /* 0x0000000407027c25 */ /* 0x000fe2000f8e0002 */
[----:B------:R-:W-:Y:S01]  /*fd00*/  ISETP.GE.AND P2, PT, R6, R11, PT ;  /* 0x0000000b0600720c */ /* 0x000fe20003f46270 */
[----:B------:R-:W-:-:S02]  /*fd10*/  ULDC.64 UR4, c[0x0][0xa80] ;  /* 0x0002a00000047ab9 */ /* 0x000fc40000000a00 */
[----:B------:R-:W-:Y:S01]  /*fd20*/  VIADD R0, R6, 0x20 ;  /* 0x0000002006007836 */ /* 0x000fe20000000000 */
[----:B------:R-:W-:Y:S01]  /*fd30*/  LEA R4, P3, R2, UR4, 0x1 ;  /* 0x0000000402047c11 */ /* 0x000fe2000f8608ff */
[----:B------:R-:W-:-:S03]  /*fd40*/  IMAD.IADD R3, R3, 0x1, R5 ;  /* 0x0000000103037824 */ /* 0x000fc600078e0205 */
[-C--:B------:R-:W-:Y:S01]  /*fd50*/  ISETP.GE.AND P1, PT, R0, R11.reuse, PT ;  /* 0x0000000b0000720c */ /* 0x080fe20003f26270 */
[----:B------:R-:W-:Y:S01]  /*fd60*/  VIADD R0, R6, 0x40 ;  /* 0x0000004006007836 */ /* 0x000fe20000000000 */
[----:B------:R-:W-:Y:S02]  /*fd70*/  LEA.HI.X R5, R2, UR5, R3, 0x1, P3 ;  /* 0x0000000502057c11 */ /* 0x000fe400098f0c03 */
[----:B------:R2:W3:Y:S02]  /*fd80*/  SHFL.IDX PT, R2, R4, RZ, 0x181f ;  /* 0x00181fff04027589 */ /* 0x0004e400000e0000 */
[----:B------:R-:W-:Y:S02]  /*fd90*/  ISETP.GE.AND P0, PT, R0, R11, PT ;  /* 0x0000000b0000720c */ /* 0x000fe40003f06270 */
[----:B------:R2:W4:Y:S01]  /*fda0*/  SHFL.IDX PT, R0, R5, RZ, 0x181f ;  /* 0x00181fff05007589 */ /* 0x00052200000e0000 */
[----:B------:R-:W-:Y:S10]  /*fdb0*/  @P2 BRA `(.L_x_1060) ;  /* 0x0000000000242947 */ /* 0x000ff40003800000 */
        /* <DEDUP_REMOVED lines=9> */
.L_x_1060:
[----:B------:R-:W-:Y:S05]  /*fe50*/  BSYNC B1 ;  /* 0x0000000000017941 */ /* 0x000fea0003800000 */
.L_x_1059:
        /* <DEDUP_REMOVED lines=13> */
.L_x_1062:
[----:B------:R-:W-:Y:S05]  /*ff30*/  BSYNC B1 ;  /* 0x0000000000017941 */ /* 0x000fea0003800000 */
.L_x_1061:
        /* <DEDUP_REMOVED lines=13> */
.L_x_1064:
[----:B------:R-:W-:Y:S05]  /*10010*/  BSYNC B1 ;  /* 0x0000000000017941 */ /* 0x000fea0003800000 */
.L_x_1063:
        /* <DEDUP_REMOVED lines=8> */
[CC--:B----4-:R-:W-:Y:S02]  /*100a0*/  @!P2 LEA R6, P0, R160.reuse, R2.reuse, 0x1 ;  /* 0x00000002a006a211 */ /* 0x0d0fe400078008ff */
[C---:B------:R-:W-:Y:S02]  /*100b0*/  @!P3 LEA R2, P1, R161.reuse, R2, 0x1 ;  /* 0x00000002a102b211 */ /* 0x040fe400078208ff */
[-C--:B0-----:R-:W-:Y:S02]  /*100c0*/  @!P2 LEA.HI.X R7, R160, R5.reuse, R173, 0x1, P0 ;  /* 0x00000005a007a211 */ /* 0x081fe400000f0cad */
[----:B------:R-:W-:-:S03]  /*100d0*/  @!P3 LEA.HI.X R3, R161, R5, R172, 0x1, P1 ;  /* 0x00000005a103b211 */ /* 0x000fc600008f0cac */
[----:B------:R0:W-:Y:S04]  /*100e0*/  @!P2 ST.E.128 desc[UR36][R6.64], RZ ;  /* 0x000000ff0600a985 */ /* 0x0001e8000c101d24 */
[----:B------:R0:W-:Y:S02]  /*100f0*/  @!P3 ST.E.128 desc[UR36][R2.64], RZ ;  /* 0x000000ff0200b985 */ /* 0x0001e4000c101d24 */
.L_x_1056:
[----:B------:R-:W-:Y:S05]  /*10100*/  BSYNC B0 ;  /* 0x0000000000007941 */ /* 0x000fea0003800000 */
.L_x_1048:
[----:B------:R-:W-:Y:S02]  /*10110*/  ULDC UR4, c[0x0][0xc38] ;  /* 0x00030e0000047ab9 */ /* 0x000fe40000000800 */
[----:B-1----:R-:W-:-:S13]  /*10120*/  ISETP.GE.AND P0, PT, R16, UR4, PT ;  /* 0x0000000410007c0c */ /* 0x002fda000bf06270 */
[----:B------:R-:W-:Y:S05]  /*10130*/  @!P0 BRA `(.L_x_1065) ;  /* 0xffffff0800ec8947 */ /* 0x000fea000383ffff */
[----:B------:R-:W-:Y:S05]  /*10140*/  EXIT ;  /* 0x000000000000794d */ /* 0x000fea0003800000 */
.L_x_959:
[----:B------:R-:W-:-:S08]  /*10150*/  NOP ;  /* 0x0000000000007918 */ /* 0x000fd00000000000 */
[----:B0-----:R-:W0:-:S00]  /*10160*/  USETMAXREG.DEALLOC.CTAPOOL 0x28 ;  /* 0x00000028000079c8 */ /* 0x001e0000080e0500 */
[----:B0-----:R-:W-:-:S06]  /*10170*/  LOP3.LUT R0, R0, 0x3, RZ, 0xc0, !PT ;  /* 0x0000000300007812 */ /* 0x001fcc00078ec0ff */
[----:B------:R-:W0:Y:S01]  /*10180*/  S2UR UR9, SR_CTAID.X ;  /* 0x00000000000979c3 */ /* 0x000e220000002500 */
[----:B------:R-:W-:Y:S01]  /*10190*/  LOP3.LUT R19, R19, 0xfffff7ff, RZ, 0xc0, !PT ;  /* 0xfffff7ff13137812 */ /* 0x000fe200078ec0ff */
[----:B------:R-:W-:Y:S01]  /*101a0*/  STL [R1], RZ ;  /* 0x000000ff01007387 */ /* 0x000fe20000100800 */
[----:B------:R-:W-:Y:S02]  /*101b0*/  IMAD.MOV.U32 R23, RZ, RZ, RZ ;  /* 0x000000ffff177224 */ /* 0x000fe400078e00ff */
[----:B------:R-:W-:Y:S01]  /*101c0*/  IMAD.MOV.U32 R26, RZ, RZ, 0x1 ;  /* 0x00000001ff1a7424 */ /* 0x000fe200078e00ff */
[----:B------:R1:W2:Y:S02]  /*101d0*/  SHFL.IDX PT, R2, R0, RZ, 0x1f ;  /* 0x00001fff00027589 */ /* 0x0002a400000e0000 */
[----:B-1----:R-:W0:Y:S01]  /*101e0*/  LDC R0, c[0x0][0xc38] ;  /* 0x00030e00ff007b82 */ /* 0x002e220000000800 */
[----:B--2---:R-:W-:-:S13]  /*101f0*/  ISETP.NE.AND P0, PT, R2, RZ, PT ;  /* 0x000000ff0200720c */ /* 0x004fda0003f05270 */
[----:B------:R-:W-:Y:S01]  /*10200*/  @P0 LOP3.LUT R19, R19, 0x800, RZ, 0xfc, !PT ;  /* 0x0000080013130812 */ /* 0x000fe200078efcff */
[----:B------:R-:W-:Y:S06]  /*10210*/  @P0 BAR.ARV 0x4, 0x180 ;  /* 0x0106000000000b1d */ /* 0x000fec0000002000 */
[----:B0-----:R-:W-:-:S13]  /*10220*/  ISETP.LE.AND P0, PT, R0, UR9, PT ;  /* 0x0000000900007c0c */ /* 0x001fda000bf03270 */
[----:B------:R-:W-:Y:S05]  /*10230*/  @P0 BRA `(.L_x_1066) ;  /* 0x0000003c00f40947 */ /* 0x000fea0003800000 */
[----:B------:R-:W2:Y:S01]  /*10240*/  LDL R3, [R1+0x4] ;  /* 0x0000040001037983 */ /* 0x000ea20000100800 */
[----:B------:R-:W-:Y:S01]  /*10250*/  ULDC.64 UR38, c[0x0][0x2f0] ;  /* 0x0000bc0000267ab9 */ /* 0x000fe20000000a00 */
[----:B------:R-:W-:Y:S01]  /*10260*/  ULDC UR7, c[0x0][0x320] ;  /* 0x0000c80000077ab9 */ /* 0x000fe20000000800 */
[----:B------:R-:W-:Y:S01]  /*10270*/  LOP3.LUT R19, R19, 0xfffffffe, RZ, 0xc0, !PT ;  /* 0xfffffffe13137812 */ /* 0x000fe200078ec0ff */
[----:B------:R-:W0:Y:S01]  /*10280*/  S2R R5, SR_TID.X ;  /* 0x0000000000057919 */ /* 0x000e220000002100 */
[----:B------:R-:W-:Y:S01]  /*10290*/  ULDC UR8, c[0x0][0x2b8] ;  /* 0x0000ae0000087ab9 */ /* 0x000fe20000000800 */
[----:B------:R-:W1:Y:S01]  /*102a0*/  S2UR UR6, SR_CgaCtaId ;  /* 0x00000000000679c3 */ /* 0x000e620000008800 */
[----:B------:R-:W-:Y:S01]  /*102b0*/  LOP3.LUT R19, R19, 0xfffffff7, RZ, 0xc0, !PT ;  /* 0xfffffff713137812 */ /* 0x000fe200078ec0ff */
[----:B------:R-:W-:Y:S01]  /*102c0*/  ULDC.64 UR4, c[0x0][0x418] ;  /* 0x0001060000047ab9 */ /* 0x000fe20000000a00 */
[----:B------:R3:W-:Y:S01]  /*102d0*/  STL [R1], RZ ;  /* 0x000000ff01007387 */ /* 0x0007e20000100800 */
[----:B------:R-:W-:Y:S01]  /*102e0*/  UISETP.NE.U32.AND UP0, UPT, UR4, URZ, UPT ;  /* 0x0000003f0400728c */ /* 0x000fe2000bf05070 */
[----:B------:R-:W-:Y:S01]  /*102f0*/  IMAD.U32 R34, RZ, RZ, UR9 ;  /* 0x00000009ff227e24 */ /* 0x000fe2000f8e00ff */
[----:B------:R-:W-:Y:S01]  /*10300*/  ULDC UR40, c[0x0][0x288] ;  /* 0x0000a20000287ab9 */ /* 0x000fe20000000800 */
[----:B------:R-:W-:Y:S01]  /*10310*/  ULDC UR4, c[0x0][0x424] ;  /* 0x0001090000047ab9 */ /* 0x000fe20000000800 */
[----:B------:R-:W-:Y:S01]  /*10320*/  UISETP.NE.AND.EX UP0, UPT, UR5, URZ, UPT, UP0 ;  /* 0x0000003f0500728c */ /* 0x000fe2000bf05300 */
[----:B------:R-:W-:Y:S01]  /*10330*/  IMAD.MOV.U32 R26, RZ, RZ, 0x1 ;  /* 0x00000001ff1a7424 */ /* 0x000fe200078e00ff */
[----:B------:R-:W-:Y:S01]  /*10340*/  ULDC UR47, c[0x0][0xc] ;  /* 0x00000300002f7ab9 */ /* 0x000fe20000000800 */
[----:B------:R-:W-:Y:S01]  /*10350*/  UMOV UR5, 0x400 ;  /* 0x0000040000057882 */ /* 0x000fe20000000000 */
[----:B------:R-:W-:Y:S01]  /*10360*/  USEL UR4, UR4, 0x1, UP0 ;  /* 0x0000000104047887 */ /* 0x000fe20008000000 */
[----:B------:R-:W-:-:S03]  /*10370*/  IMAD.MOV.U32 R23, RZ, RZ, RZ ;  /* 0x000000ffff177224 */ /* 0x000fc600078e00ff */
[----:B------:R-:W-:-:S04]  /*10380*/  UIMAD UR38, UR4, UR38, URZ ;  /* 0x00000026042672a4 */ /* 0x000fc8000f8e023f */
[----:B------:R-:W-:Y:S02]  /*10390*/  UIADD3 UR4, UR38, 0x5f, URZ ;  /* 0x0000005f26047890 */ /* 0x000fe4000fffe03f */
[----:B------:R-:W-:Y:S02]  /*103a0*/  UIADD3 UR49, UR38, 0x1, -UR40 ;  /* 0x0000000126317890 */ /* 0x000fe4000fffe828 */
[----:B-1----:R-:W-:Y:S02]  /*103b0*/  ULEA UR6, UR6, UR5, 0x18 ;  /* 0x0000000506067291 */ /* 0x002fe4000f8ec03f */
[----:B------:R-:W-:Y:S01]  /*103c0*/  UIMAD.WIDE UR4, UR4, 0x2aaaaaab, URZ ;  /* 0x2aaaaaab040478a5 */ /* 0x000fe2000f8e023f */
[C---:B0-----:R-:W-:Y:S01]  /*103d0*/  IMAD.SHL.U32 R30, R5.reuse, 0x8, RZ ;  /* 0x00000008051e7824 */ /* 0x041fe200078e00ff */
[----:B------:R-:W-:Y:S02]  /*103e0*/  LOP3.LUT R4, R5, 0x7f, RZ, 0xc0, !PT ;  /* 0x0000007f05047812 */ /* 0x000fe400078ec0ff */
[----:B------:R-:W-:Y:S01]  /*103f0*/  IMAD.U32 R16, RZ, RZ, UR6 ;  /* 0x00000006ff107e24 */ /* 0x000fe2000f8e00ff */
[----:B------:R-:W-:Y:S01]  /*10400*/  USHF.R.U32.HI UR41, URZ, 0x1f, UR5 ;  /* 0x0000001f3f297899 */ /* 0x000fe20008011605 */
[----:B------:R-:W-:-:S02]  /*10410*/  LOP3.LUT R0, R30, 0x1f8, RZ, 0xc0, !PT ;  /* 0x000001f81e007812 */ /* 0x000fc400078ec0ff */
[----:B------:R-:W-:Y:S01]  /*10420*/  LOP3.LUT R37, R30, 0x38, RZ, 0xc0, !PT ;  /* 0x000000381e257812 */ /* 0x000fe200078ec0ff */
[----:B------:R-:W-:Y:S01]  /*10430*/  ULEA.HI.SX32 UR41, UR5, UR41, 0x1c ;  /* 0x0000002905297291 */ /* 0x000fe2000f8fe23f */
[----:B------:R-:W-:Y:S02]  /*10440*/  SHF.R.U32.HI R36, RZ, 0x3, R4 ;  /* 0x00000003ff247819 */ /* 0x000fe40000011604 */
[----:B------:R-:W-:Y:S02]  /*10450*/  LOP3.LUT R2, R37, 0x80, RZ, 0xfc, !PT ;  /* 0x0000008025027812 */ /* 0x000fe400078efcff */
[----:B--2---:R-:W-:Y:S02]  /*10460*/  R2UR UR10, R3 ;  /* 0x00000000030a72ca */ /* 0x004fe400000e0000 */
[----:B------:R-:W-:Y:S02]  /*10470*/  LOP3.LUT R3, R0, 0x38, R5, 0x78, !PT ;  /* 0x0000003800037812 */ /* 0x000fe400078e7805 */
[----:B------:R-:W-:-:S02]  /*10480*/  LOP3.LUT R0, R37, 0x40, RZ, 0xfc, !PT ;  /* 0x0000004025007812 */ /* 0x000fc400078efcff */
[----:B------:R-:W-:Y:S01]  /*10490*/  LOP3.LUT R30, R3, 0x200, R30, 0xf8, !PT ;  /* 0x00000200031e7812 */ /* 0x000fe200078ef81e */
[----:B------:R-:W-:Y:S01]  /*104a0*/  IMAD.SHL.U32 R3, R5, 0x10, RZ ;  /* 0x0000001005037824 */ /* 0x000fe200078e00ff */
[C---:B------:R-:W-:Y:S02]  /*104b0*/  ISETP.GE.AND P0, PT, R0.reuse, UR39, PT ;  /* 0x0000002700007c0c */ /* 0x040fe4000bf06270 */
[----:B------:R-:W-:Y:S01]  /*104c0*/  ISETP.GE.AND P1, PT, R0, UR7, PT ;  /* 0x0000000700007c0c */ /* 0x000fe2000bf26270 */
[----:B------:R-:W-:Y:S02]  /*104d0*/  IMAD R31, R30, 0x2, R16 ;  /* 0x000000021e1f7824 */ /* 0x000fe400078e0210 */
[----:B------:R-:W-:-:S08]  /*104e0*/  ULOP3.LUT UR48, UR10, 0x2, URZ, 0xfc, !UPT ;  /* 0x000000020a307892 */ /* 0x000fd0000f8efc3f */
[----:B------:R-:W-:Y:S02]  /*104f0*/  @P0 LOP3.LUT R19, R19, 0x8, RZ, 0xfc, !PT ;  /* 0x0000000813130812 */ /* 0x000fe400078efcff */
[----:B------:R-:W-:Y:S02]  /*10500*/  ISETP.GE.AND P0, PT, R0, UR8, PT ;  /* 0x0000000800007c0c */ /* 0x000fe4000bf06270 */
[----:B------:R-:W-:Y:S02]  /*10510*/  @P1 LOP3.LUT R19, R19, 0x1, RZ, 0xfc, !PT ;  /* 0x0000000113131812 */ /* 0x000fe400078efcff */
[----:B------:R-:W-:Y:S02]  /*10520*/  ISETP.GE.AND P1, PT, R2, UR8, PT ;  /* 0x0000000802007c0c */ /* 0x000fe4000bf26270 */
[----:B------:R-:W-:Y:S02]  /*10530*/  LOP3.LUT R19, R19, 0xfffffdff, RZ, 0xc0, !PT ;  /* 0xfffffdff13137812 */ /* 0x000fe400078ec0ff */
[----:B------:R-:W-:-:S05]  /*10540*/  LOP3.LUT R0, R36, 0x70, R3, 0xf8, !PT ;  /* 0x0000007024007812 */ /* 0x000fca00078ef803 */
[----:B------:R-:W-:Y:S02]  /*10550*/  @P0 LOP3.LUT R19, R19, 0x200, RZ, 0xfc, !PT ;  /* 0x0000020013130812 */ /* 0x000fe400078efcff */
[----:B------:R-:W-:Y:S02]  /*10560*/  ISETP.GE.AND P0, PT, R2, UR39, PT ;  /* 0x0000002702007c0c */ /* 0x000fe4000bf06270 */
[----:B------:R-:W-:-:S11]  /*10570*/  LOP3.LUT R19, R19, 0xfffffffb, RZ, 0xc0, !PT ;  /* 0xfffffffb13137812 */ /* 0x000fd600078ec0ff */
[----:B------:R-:W-:Y:S02]  /*10580*/  @P0 LOP3.LUT R19, R19, 0x4, RZ, 0xfc, !PT ;  /* 0x0000000413130812 */ /* 0x000fe400078efcff */
[----:B------:R-:W-:Y:S01]  /*10590*/  ISETP.GE.AND P0, PT, R37, UR39, PT ;  /* 0x0000002725007c0c */ /* 0x000fe2000bf06270 */
[----:B------:R-:W-:Y:S01]  /*105a0*/  ULDC UR39, c[0x0][0x448] ;  /* 0x0001120000277ab9 */ /* 0x000fe20000000800 */
[----:B------:R-:W-:Y:S01]  /*105b0*/  LOP3.LUT R19, R19, 0xfffffeff, RZ, 0xc0, !PT ;  /* 0xfffffeff13137812 */ /* 0x000fe200078ec0ff */
[----:B------:R-:W-:Y:S02]  /*105c0*/  UIMAD UR39, UR39, UR40, URZ ;  /* 0x00000028272772a4 */ /* 0x000fe4000f8e023f */
[----:B------:R-:W-:Y:S01]  /*105d0*/  UIADD3 UR40, UR38, -UR40, URZ ;  /* 0x8000002826287290 */ /* 0x000fe2000fffe03f */
[----:B------:R-:W-:Y:S02]  /*105e0*/  @P1 LOP3.LUT R19, R19, 0x100, RZ, 0xfc, !PT ;  /* 0x0000010013131812 */ /* 0x000fe400078efcff */
[----:B------:R-:W-:-:S02]  /*105f0*/  ISETP.GE.AND P1, PT, R37, UR7, PT ;  /* 0x0000000725007c0c */ /* 0x000fc4000bf26270 */
[----:B------:R-:W-:-:S04]  /*10600*/  LOP3.LUT R19, R19, 0xffffffef, RZ, 0xc0, !PT ;  /* 0xffffffef13137812 */ /* 0x000fc800078ec0ff */
[----:B------:R-:W-:Y:S02]  /*10610*/  @P0 LOP3.LUT R19, R19, 0x10, RZ, 0xfc, !PT ;  /* 0x0000001013130812 */ /* 0x000fe400078efcff */
[----:B------:R-:W-:Y:S02]  /*10620*/  ISETP.GE.AND P0, PT, R37, UR8, PT ;  /* 0x0000000825007c0c */ /* 0x000fe4000bf06270 */
[----:B------:R-:W-:-:S04]  /*10630*/  LOP3.LUT R19, R19, 0xfffffbff, RZ, 0xc0, !PT ;  /* 0xfffffbff13137812 */ /* 0x000fc800078ec0ff */
[----:B------:R-:W-:-:S04]  /*10640*/  LOP3.LUT R19, R19, 0xfffffffd, RZ, 0xc0, !PT ;  /* 0xfffffffd13137812 */ /* 0x000fc800078ec0ff */
[----:B------:R-:W-:-:S04]  /*10650*/  @P1 LOP3.LUT R19, R19, 0x2, RZ, 0xfc, !PT ;  /* 0x0000000213131812 */ /* 0x000fc800078efcff */
[----:B---3--:R-:W-:-:S07]  /*10660*/  @P0 LOP3.LUT R19, R19, 0x400, RZ, 0xfc, !PT ;  /* 0x0000040013130812 */ /* 0x008fce00078efcff */
.L_x_1121:
[----:B------:R-:W-:Y:S01]  /*10670*/  ULDC UR7, c[0x0][0xc60] ;  /* 0x0003180000077ab9 */ /* 0x000fe20000000800 */
[C---:B------:R-:W-:Y:S01]  /*10680*/  R2UR UR42, R34.reuse ;  /* 0x00000000222a72ca */ /* 0x040fe200000e0000 */
[----:B------:R-:W-:Y:S01]  /*10690*/  UISETP.NE.AND UP0, UPT, UR7, 0x1, UPT ;  /* 0x000000010700788c */ /* 0x000fe2000bf05270 */
[----:B------:R-:W-:-:S10]  /*106a0*/  R2UR UR6, R34 ;  /* 0x00000000220672ca */ /* 0x000fd400000e0000 */
[----:B------:R-:W-:Y:S01]  /*106b0*/  @UP0 ULDC UR4, c[0x0][0xc64] ;  /* 0x0003190000040ab9 */ /* 0x000fe20000000800 */
[----:B------:R-:W-:Y:S01]  /*106c0*/  @UP0 ULDC UR8, c[0x0][0xc68] ;  /* 0x00031a0000080ab9 */ /* 0x000fe20000000800 */
[----:B------:R-:W-:-:S04]  /*106d0*/  UIMAD.WIDE.U32 UR4, UR42, UR4, URZ ;  /* 0x000000042a0472a5 */ /* 0x000fc8000f8e003f */
[----:B------:R-:W-:-:S03]  /*106e0*/  @UP0 USHF.R.U32.HI UR42, URZ, UR8, UR5 ;  /* 0x000000083f2a0299 */ /* 0x000fc60008011605 */
[----:B------:R-:W-:Y:S02]  /*106f0*/  ULDC UR4, c[0x0][0xc78] ;  /* 0x00031e0000047ab9 */ /* 0x000fe40000000800 */
[----:B------:R-:W-:Y:S02]  /*10700*/  UISETP.GE.AND UP0, UPT, UR42, UR4, UPT ;  /* 0x000000042a00728c */ /* 0x000fe4000bf06270 */
[----:B------:R-:W-:-:S04]  /*10710*/  UIADD3 UR4, -UR42, URZ, URZ ;  /* 0x0000003f2a047290 */ /* 0x000fc8000fffe13f */
[----:B------:R-:W-:Y:S01]  /*10720*/  PLOP3.LUT P0, PT, PT, PT, UP0, 0x40, 0x0 ;  /* 0x000000000000781c */ /* 0x000fe20003f0e808 */
[----:B------:R-:W-:-:S12]  /*10730*/  UIMAD UR7, UR7, UR4, UR6 ;  /* 0x00000004070772a4 */ /* 0x000fd8000f8e0206 */
[----:B0----5:R-:W-:Y:S05]  /*10740*/  @P0 BRA `(.L_x_1067) ;  /* 0x0000000000200947 */ /* 0x021fea0003800000 */
[----:B------:R-:W-:Y:S01]  /*10750*/  ULDC UR8, c[0x0][0xc6c] ;  /* 0x00031b0000087ab9 */ /* 0x000fe20000000800 */
[----:B------:R-:W-:Y:S01]  /*10760*/  UMOV UR6, UR7 ;  /* 0x0000000700067c82 */ /* 0x000fe20008000000 */
[----:B------:R-:W-:-:S11]  /*10770*/  UISETP.NE.AND UP0, UPT, UR8, 0x1, UPT ;  /* 0x000000010800788c */ /* 0x000fd6000bf05270 */
[----:B------:R-:W-:Y:S02]  /*10780*/  @UP0 ULDC.64 UR10, c[0x0][0xc70] ;  /* 0x00031c00000a0ab9 */ /* 0x000fe40000000a00 */
[----:B------:R-:W-:-:S04]  /*10790*/  UIMAD.WIDE.U32 UR4, UR7, UR10, URZ ;  /* 0x0000000a070472a5 */ /* 0x000fc8000f8e003f */
[----:B------:R-:W-:-:S04]  /*107a0*/  @UP0 USHF.R.U32.HI UR6, URZ, UR11, UR5 ;  /* 0x0000000b3f060299 */ /* 0x000fc80008011605 */
[----:B------:R-:W-:Y:S01]  /*107b0*/  UIMAD UR4, UR6, UR8, URZ ;  /* 0x00000008060472a4 */ /* 0x000fe2000f8e023f */
[----:B------:R-:W-:Y:S11]  /*107c0*/  BRA `(.L_x_1068) ;  /* 0x00000000001c7947 */ /* 0x000ff60003800000 */
.L_x_1067:
[----:B------:R-:W-:Y:S01]  /*107d0*/  ULDC UR8, c[0x0][0xc54] ;  /* 0x0003150000087ab9 */ /* 0x000fe20000000800 */
[----:B------:R-:W-:Y:S01]  /*107e0*/  UMOV UR6, UR7 ;  /* 0x0000000700067c82 */ /* 0x000fe20008000000 */
[----:B------:R-:W-:-:S11]  /*107f0*/  UISETP.NE.AND UP0, UPT, UR8, 0x1, UPT ;  /* 0x000000010800788c */ /* 0x000fd6000bf05270 */
[----:B------:R-:W-:Y:S02]  /*10800*/  @UP0 ULDC.64 UR10, c[0x0][0xc58] ;  /* 0x00031600000a0ab9 */ /* 0x000fe40000000a00 */
[----:B------:R-:W-:-:S04]  /*10810*/  UIMAD.WIDE.U32 UR4, UR7, UR10, URZ ;  /* 0x0000000a070472a5 */ /* 0x000fc8000f8e003f */
[----:B------:R-:W-:-:S04]  /*10820*/  @UP0 USHF.R.U32.HI UR6, URZ, UR11, UR5 ;  /* 0x0000000b3f060299 */ /* 0x000fc80008011605 */
[----:B------:R-:W-:-:S12]  /*10830*/  UIMAD UR4, UR6, UR8, URZ ;  /* 0x00000008060472a4 */ /* 0x000fd8000f8e023f */
.L_x_1068:
[----:B------:R-:W-:Y:S01]  /*10840*/  ULDC UR5, c[0x0][0xc48] ;  /* 0x0003120000057ab9 */ /* 0x000fe20000000800 */
[----:B------:R-:W-:Y:S01]  /*10850*/  ULDC.64 UR8, c[0x0][0xa28] ;  /* 0x00028a0000087ab9 */ /* 0x000fe20000000a00 */
[----:B------:R-:W-:Y:S01]  /*10860*/  UISETP.NE.AND UP1, UPT, UR5, 0x1, UPT ;  /* 0x000000010500788c */ /* 0x000fe2000bf25270 */
[----:B------:R-:W-:Y:S01]  /*10870*/  IMAD.MOV.U32 R32, RZ, RZ, RZ ;  /* 0x000000ffff207224 */ /* 0x000fe200078e00ff */
[----:B------:R-:W-:Y:S02]  /*10880*/  UIADD3 UR4, UR7, -UR4, URZ ;  /* 0x8000000407047290 */ /* 0x000fe4000fffe03f */
[----:B------:R-:W-:Y:S01]  /*10890*/  UISETP.NE.U32.AND UP0, UPT, UR8, URZ, UPT ;  /* 0x0000003f0800728c */ /* 0x000fe2000bf05070 */
[----:B------:R-:W-:Y:S02]  /*108a0*/  ULDC UR5, c[0x0][0xc54] ;  /* 0x0003150000057ab9 */ /* 0x000fe40000000800 */
[----:B------:R-:W-:Y:S02]  /*108b0*/  UIMAD UR42, UR42, UR5, UR4 ;  /* 0x000000052a2a72a4 */ /* 0x000fe4000f8e0204 */
[----:B------:R-:W-:-:S02]  /*108c0*/  UISETP.NE.AND.EX UP0, UPT, UR9, URZ, UPT, UP0 ;  /* 0x0000003f0900728c */ /* 0x000fc4000bf05300 */
[----:B------:R-:W-:Y:S01]  /*108d0*/  @UP1 ULDC UR4, c[0x0][0xc4c] ;  /* 0x0003130000041ab9 */ /* 0x000fe20000000800 */
[----:B------:R-:W-:Y:S01]  /*108e0*/  @UP1 ULDC UR7, c[0x0][0xc50] ;  /* 0x0003140000071ab9 */ /* 0x000fe20000000800 */
[----:B------:R-:W-:Y:S02]  /*108f0*/  UIMAD.WIDE.U32 UR4, UR42, UR4, URZ ;  /* 0x000000042a0472a5 */ /* 0x000fe4000f8e003f */
[----:B------:R-:W-:Y:S01]  /*10900*/  UMOV UR43, UR42 ;  /* 0x0000002a002b7c82 */ /* 0x000fe20008000000 */
[----:B------:R-:W-:Y:S01]  /*10910*/  ULOP3.LUT UR6, UR6, 0x1ffffff, URZ, 0x3c, !UPT ;  /* 0x01ffffff06067892 */ /* 0x000fe2000f8e3c3f */
[----:B------:R-:W-:Y:S01]  /*10920*/  PLOP3.LUT P0, PT, PT, PT, UP0, 0x80, 0x0 ;  /* 0x000000000000781c */ /* 0x000fe20003f0f008 */
[----:B------:R-:W-:-:S03]  /*10930*/  @UP1 USHF.R.U32.HI UR43, URZ, UR7, UR5 ;  /* 0x000000073f2b1299 */ /* 0x000fc60008011605 */
[----:B------:R-:W-:Y:S02]  /*10940*/  @UP0 ULDC.64 UR4, c[0x0][0xa28] ;  /* 0x00028a0000040ab9 */ /* 0x000fe40000000a00 */
[----:B------:R-:W-:-:S06]  /*10950*/  @UP0 UIMAD.WIDE UR4, UR43, 0x4, UR4 ;  /* 0x000000042b0408a5 */ /* 0x000fcc000f8e0204 */
[----:B------:R-:W-:Y:S01]  /*10960*/  IMAD.U32 R3, RZ, RZ, UR5 ;  /* 0x00000005ff037e24 */ /* 0x000fe2000f8e00ff */
[----:B------:R-:W-:Y:S01]  /*10970*/  ULDC UR5, c[0x0][0x448] ;  /* 0x0001120000057ab9 */ /* 0x000fe20000000800 */
[----:B------:R-:W-:Y:S01]  /*10980*/  IMAD.U32 R2, RZ, RZ, UR4 ;  /* 0x00000004ff027e24 */ /* 0x000fe2000f8e00ff */
[----:B------:R-:W-:Y:S01]  /*10990*/  ULDC UR4, c[0x0][0xc3c] ;  /* 0x00030f0000047ab9 */ /* 0x000fe20000000800 */
[----:B------:R-:W-:Y:S02]  /*109a0*/  UISETP.NE.AND UP2, UPT, UR5, 0x1, UPT ;  /* 0x000000010500788c */ /* 0x000fe4000bf45270 */
[----:B------:R-:W-:Y:S01]  /*109b0*/  UIADD3 UR6, UR6, UR4, URZ ;  /* 0x0000000406067290 */ /* 0x000fe2000fffe03f */
[----:B------:R0:W5:Y:S01]  /*109c0*/  @P0 LDG.E R32, desc[UR36][R2.64] ;  /* 0x0000002402200981 */ /* 0x000162000c1e1900 */
[----:B------:R-:W-:Y:S02]  /*109d0*/  UP2UR UR50, UPR, URZ, 0x4 ;  /* 0x000000043f327883 */ /* 0x000fe40008000000 */
[----:B------:R-:W-:-:S04]  /*109e0*/  USHF.L.U32 UR44, UR6, 0x7, URZ ;  /* 0x00000007062c7899 */ /* 0x000fc8000800063f */
[----:B------:R-:W-:Y:S01]  /*109f0*/  UIADD3 UR6, UR44, 0x7f, URZ ;  /* 0x0000007f2c067890 */ /* 0x000fe2000fffe03f */
[----:B------:R-:W-:Y:S01]  /*10a00*/  @UP2 ULDC UR4, c[0x0][0x44c] ;  /* 0x0001130000042ab9 */ /* 0x000fe20000000800 */
[----:B------:R-:W-:Y:S02]  /*10a10*/  @UP2 ULDC UR7, c[0x0][0x450] ;  /* 0x0001140000072ab9 */ /* 0x000fe40000000800 */
[----:B------:R-:W-:-:S04]  /*10a20*/  UIMAD.WIDE.U32 UR4, UR6, UR4, URZ ;  /* 0x00000004060472a5 */ /* 0x000fc8000f8e003f */
[----:B------:R-:W-:-:S03]  /*10a30*/  @UP2 USHF.R.U32.HI UR6, URZ, UR7, UR5 ;  /* 0x000000073f062299 */ /* 0x000fc60008011605 */
[----:B------:R-:W-:Y:S01]  /*10a40*/  ULDC.64 UR4, c[0x0][0x9e0] ;  /* 0x0002780000047ab9 */ /* 0x000fe20000000a00 */
[----:B------:R-:W-:Y:S02]  /*10a50*/  UIADD3 UR6, UR49, UR6, URZ ;  /* 0x0000000631067290 */ /* 0x000fe4000fffe03f */
[----:B------:R-:W-:Y:S02]  /*10a60*/  UISETP.GE.AND UP0, UPT, UR5, 0x1, UPT ;  /* 0x000000010500788c */ /* 0x000fe4000bf06270 */
[----:B------:R-:W-:-:S04]  /*10a70*/  UIADD3 UR4, UR6, UR4, URZ ;  /* 0x0000000406047290 */ /* 0x000fc8000fffe03f */
[----:B------:R-:W-:-:S13]  /*10a80*/  PLOP3.LUT P0, PT, PT, PT, UP0, 0x40, 0x0 ;  /* 0x000000000000781c */ /* 0x000fda0003f0e808 */
[----:B0-----:R-:W-:Y:S05]  /*10a90*/  @P0 BRA `(.L_x_1069) ;  /* 0x0000000000440947 */ /* 0x001fea0003800000 */
[----:B------:R-:W-:Y:S01]  /*10aa0*/  ISETP.LT.AND P0, PT, RZ, UR6, PT ;  /* 0x00000006ff007c0c */ /* 0x000fe2000bf01270 */
[----:B------:R-:W-:-:S12]  /*10ab0*/  UIADD3 UR8, UR6, -0x1, URZ ;  /* 0xffffffff06087890 */ /* 0x000fd8000fffe03f */
[----:B------:R-:W-:Y:S05]  /*10ac0*/  @P0 BRA `(.L_x_1070) ;  /* 0x00000000001c0947 */ /* 0x000fea0003800000 */
[----:B------:R-:W-:Y:S02]  /*10ad0*/  UISETP.NE.AND UP1, UPT, UR5, 0x1, UPT ;  /* 0x000000010500788c */ /* 0x000fe4000bf25270 */
[----:B------:R-:W-:-:S09]  /*10ae0*/  UIADD3 UR8, -UR6, URZ, URZ ;  /* 0x0000003f06087290 */ /* 0x000fd2000fffe13f */
[----:B------:R-:W-:Y:S02]  /*10af0*/  @UP1 ULDC.64 UR10, c[0x0][0x9e8] ;  /* 0x00027a00000a1ab9 */ /* 0x000fe40000000a00 */
[----:B------:R-:W-:-:S04]  /*10b00*/  UIMAD.WIDE.U32 UR6, UR8, UR10, URZ ;  /* 0x0000000a080672a5 */ /* 0x000fc8000f8e003f */
[----:B------:R-:W-:-:S04]  /*10b10*/  @UP1 USHF.R.U32.HI UR8, URZ, UR11, UR7 ;  /* 0x0000000b3f081299 */ /* 0x000fc80008011607 */
[----:B------:R-:W-:Y:S01]  /*10b20*/  ULOP3.LUT UR8, URZ, UR8, URZ, 0x33, !UPT ;  /* 0x000000083f087292 */ /* 0x000fe2000f8e333f */
[----:B------:R-:W-:Y:S11]  /*10b30*/  BRA `(.L_x_1071) ;  /* 0x0000000000107947 */ /* 0x000ff60003800000 */
.L_x_1070:
[----:B------:R-:W-:-:S11]  /*10b40*/  UISETP.NE.AND UP1, UPT, UR5, 0x1, UPT ;  /* 0x000000010500788c */ /* 0x000fd6000bf25270 */
[----:B------:R-:W-:Y:S02]  /*10b50*/  @UP1 ULDC.64 UR10, c[0x0][0x9e8] ;  /* 0x00027a00000a1ab9 */ /* 0x000fe40000000a00 */
[----:B------:R-:W-:-:S04]  /*10b60*/  UIMAD.WIDE.U32 UR6, UR8, UR10, URZ ;  /* 0x0000000a080672a5 */ /* 0x000fc8000f8e003f */
[----:B------:R-:W-:-:S12]  /*10b70*/  @UP1 USHF.R.U32.HI UR8, URZ, UR11, UR7 ;  /* 0x0000000b3f081299 */ /* 0x000fd80008011607 */
.L_x_1071:
[----:B------:R-:W-:-:S04]  /*10b80*/  UIMAD UR8, UR8, UR5, UR5 ;  /* 0x00000005080872a4 */ /* 0x000fc8000f8e0205 */
[----:B------:R-:W-:-:S04]  /*10b90*/  UISETP.LT.AND UP1, UPT, UR4, UR8, UPT ;  /* 0x000000080400728c */ /* 0x000fc8000bf21270 */
[----:B------:R-:W-:-:S12]  /*10ba0*/  USEL UR4, UR4, UR8, UP1 ;  /* 0x0000000804047287 */ /* 0x000fd80008800000 */
.L_x_1069:
[----:B------:R-:W-:Y:S01]  /*10bb0*/  UISETP.NE.AND UP1, UPT, UR50, URZ, UPT ;  /* 0x0000003f3200728c */ /* 0x000fe2000bf25270 */
[----:B------:R-:W-:Y:S01]  /*10bc0*/  PLOP3.LUT P0, PT, PT, PT, UP0, 0x40, 0x0 ;  /* 0x000000000000781c */ /* 0x000fe20003f0e808 */
[----:B------:R-:W-:Y:S01]  /*10bd0*/  UIADD3 UR6, UR4, 0x5f, URZ ;  /* 0x0000005f04067890 */ /* 0x000fe2000fffe03f */
[----:B------:R-:W-:-:S03]  /*10be0*/  UMOV UR10, UR44 ;  /* 0x0000002c000a7c82 */ /* 0x000fc60008000000 */
[----:B------:R-:W-:-:S04]  /*10bf0*/  UIMAD.WIDE UR6, UR6, 0x2aaaaaab, URZ ;  /* 0x2aaaaaab060678a5 */ /* 0x000fc8000f8e023f */
[----:B------:R-:W-:Y:S01]  /*10c00*/  USHF.R.U32.HI UR4, URZ, 0x1f, UR7 ;  /* 0x0000001f3f047899 */ /* 0x000fe20008011607 */
[----:B------:R-:W-:Y:S02]  /*10c10*/  @UP1 ULDC UR8, c[0x0][0x44c] ;  /* 0x0001130000081ab9 */ /* 0x000fe40000000800 */
[----:B------:R-:W-:Y:S01]  /*10c20*/  @UP1 ULDC UR6, c[0x0][0x450] ;  /* 0x0001140000061ab9 */ /* 0x000fe20000000800 */
[----:B------:R-:W-:Y:S02]  /*10c30*/  UIMAD.WIDE.U32 UR8, UR44, UR8, URZ ;  /* 0x000000082c0872a5 */ /* 0x000fe4000f8e003f */
[----:B------:R-:W-:Y:S02]  /*10c40*/  ULEA.HI.SX32 UR4, UR7, UR4, 0x1c ;  /* 0x0000000407047291 */ /* 0x000fe4000f8fe23f */
[----:B------:R-:W-:Y:S02]  /*10c50*/  @UP1 USHF.R.U32.HI UR10, URZ, UR6, UR9 ;  /* 0x000000063f0a1299 */ /* 0x000fe40008011609 */
[----:B------:R-:W-:-:S02]  /*10c60*/  UISETP.LT.AND UP1, UPT, UR41, UR4, UPT ;  /* 0x000000042900728c */ /* 0x000fc4000bf21270 */
[----:B------:R-:W-:Y:S01]  /*10c70*/  UIADD3 UR6, UR40, UR10, URZ ;  /* 0x0000000a28067290 */ /* 0x000fe2000fffe03f */
[----:B------:R-:W-:Y:S01]  /*10c80*/  ULDC UR8, c[0x0][0x9dc] ;  /* 0x0002770000087ab9 */ /* 0x000fe20000000800 */
[----:B------:R-:W-:Y:S02]  /*10c90*/  USEL UR45, UR41, UR4, UP1 ;  /* 0x00000004292d7287 */ /* 0x000fe40008800000 */
[----:B------:R-:W-:Y:S01]  /*10ca0*/  UIADD3 UR8, UR6, -UR8, URZ ;  /* 0x8000000806087290 */ /* 0x000fe2000fffe03f */
[----:B------:R-:W-:Y:S11]  /*10cb0*/  @P0 BRA `(.L_x_1072) ;  /* 0x0000000000480947 */ /* 0x000ff60003800000 */
[----:B------:R-:W-:Y:S02]  /*10cc0*/  UMOV UR4, UR6 ;  /* 0x0000000600047c82 */ /* 0x000fe40008000000 */
[----:B------:R-:W-:-:S06]  /*10cd0*/  UISETP.GT.AND UP0, UPT, UR4, -0x1, UPT ;  /* 0xffffffff0400788c */ /* 0x000fcc000bf04270 */
[----:B------:R-:W-:-:S13]  /*10ce0*/  PLOP3.LUT P0, PT, PT, PT, UP0, 0x80, 0x0 ;  /* 0x000000000000781c */ /* 0x000fda0003f0f008 */
[----:B------:R-:W-:Y:S05]  /*10cf0*/  @P0 BRA `(.L_x_1073) ;  /* 0x00000000001c0947 */ /* 0x000fea0003800000 */
[----:B------:R-:W-:Y:S02]  /*10d00*/  UISETP.NE.AND UP0, UPT, UR5, 0x1, UPT ;  /* 0x000000010500788c */ /* 0x000fe4000bf05270 */
[----:B------:R-:W-:-:S09]  /*10d10*/  ULOP3.LUT UR4, URZ, UR4, URZ, 0x33, !UPT ;  /* 0x000000043f047292 */ /* 0x000fd2000f8e333f */
[----:B------:R-:W-:Y:S02]  /*10d20*/  @UP0 ULDC.64 UR10, c[0x0][0x9e8] ;  /* 0x00027a00000a0ab9 */ /* 0x000fe40000000a00 */
[----:B------:R-:W-:-:S04]  /*10d30*/  UIMAD.WIDE.U32 UR6, UR4, UR10, URZ ;  /* 0x0000000a040672a5 */ /* 0x000fc8000f8e003f */
[----:B------:R-:W-:-:S04]  /*10d40*/  @UP0 USHF.R.U32.HI UR4, URZ, UR11, UR7 ;  /* 0x0000000b3f040299 */ /* 0x000fc80008011607 */
[----:B------:R-:W-:Y:S01]  /*10d50*/  ULOP3.LUT UR4, URZ, UR4, URZ, 0x33, !UPT ;  /* 0x000000043f047292 */ /* 0x000fe2000f8e333f */
[----:B------:R-:W-:Y:S11]  /*10d60*/  BRA `(.L_x_1074) ;  /* 0x0000000000107947 */ /* 0x000ff60003800000 */
.L_x_1073:
[----:B------:R-:W-:-:S11]  /*10d70*/  UISETP.NE.AND UP0, UPT, UR5, 0x1, UPT ;  /* 0x000000010500788c */ /* 0x000fd6000bf05270 */
[----:B------:R-:W-:Y:S02]  /*10d80*/  @UP0 ULDC.64 UR10, c[0x0][0x9e8] ;  /* 0x00027a00000a0ab9 */ /* 0x000fe40000000a00 */
[----:B------:R-:W-:-:S04]  /*10d90*/  UIMAD.WIDE.U32 UR6, UR4, UR10, URZ ;  /* 0x0000000a040672a5 */ /* 0x000fc8000f8e003f */
[----:B------:R-:W-:-:S12]  /*10da0*/  @UP0 USHF.R.U32.HI UR4, URZ, UR11, UR7 ;  /* 0x0000000b3f040299 */ /* 0x000fd80008011607 */
.L_x_1074:
[----:B------:R-:W-:-:S04]  /*10db0*/  UIMAD UR4, UR4, UR5, URZ ;  /* 0x00000005040472a4 */ /* 0x000fc8000f8e023f */
[----:B------:R-:W-:-:S04]  /*10dc0*/  UISETP.LT.AND UP0, UPT, UR8, UR4, UPT ;  /* 0x000000040800728c */ /* 0x000fc8000bf01270 */
[----:B------:R-:W-:-:S12]  /*10dd0*/  USEL UR8, UR8, UR4, !UP0 ;  /* 0x0000000408087287 */ /* 0x000fd8000c000000 */
.L_x_1072:
[----:B------:R-:W-:Y:S01]  /*10de0*/  UIMAD.WIDE UR4, UR8, 0x2aaaaaab, URZ ;  /* 0x2aaaaaab080478a5 */ /* 0x000fe2000f8e023f */
[----:B------:R-:W-:Y:S03]  /*10df0*/  BSSY B7, `(.L_x_1075) ;  /* 0x0000328000077945 */ /* 0x000fe60003800000 */
[----:B------:R-:W-:-:S04]  /*10e00*/  USHF.R.U32.HI UR4, URZ, 0x1f, UR5 ;  /* 0x0000001f3f047899 */ /* 0x000fc80008011605 */
[----:B------:R-:W-:-:S04]  /*10e10*/  ULEA.HI.SX32 UR4, UR5, UR4, 0x1c ;  /* 0x0000000405047291 */ /* 0x000fc8000f8fe23f */
[----:B------:R-:W-:-:S04]  /*10e20*/  UISETP.LT.AND UP0, UPT, URZ, UR4, UPT ;  /* 0x000000043f00728c */ /* 0x000fc8000bf01270 */
[----:B------:R-:W-:-:S04]  /*10e30*/  USEL UR46, URZ, UR4, !UP0 ;  /* 0x000000043f2e7287 */ /* 0x000fc8000c000000 */
[----:B------:R-:W-:-:S06]  /*10e40*/  UISETP.GT.AND UP0, UPT, UR45, UR46, UPT ;  /* 0x0000002e2d00728c */ /* 0x000fcc000bf04270 */
[----:B------:R-:W-:-:S13]  /*10e50*/  PLOP3.LUT P0, PT, PT, PT, UP0, 0x80, 0x0 ;  /* 0x000000000000781c */ /* 0x000fda0003f0f008 */
[----:B------:R-:W-:Y:S05]  /*10e60*/  @P0 BRA `(.L_x_1076) ;  /* 0x0000000000440947 */ /* 0x000fea0003800000 */
[----:B------:R-:W0:Y:S02]  /*10e70*/  S2R R0, SR_TID.X ;  /* 0x0000000000007919 */ /* 0x000e240000002100 */
[----:B0-----:R-:W-:-:S04]  /*10e80*/  LOP3.LUT R0, R0, 0x7f, RZ, 0xc0, !PT ;  /* 0x0000007f00007812 */ /* 0x001fc800078ec0ff */
[----:B------:R-:W-:-:S13]  /*10e90*/  ISETP.NE.AND P2, PT, R0, RZ, PT ;  /* 0x000000ff0000720c */ /* 0x000fda0003f45270 */
[----:B------:R-:W-:Y:S05]  /*10ea0*/  @P2 BRA `(.L_x_1077) ;  /* 0x0000003000702947 */ /* 0x000fea0003800000 */
[----:B------:R-:W0:Y:S01]  /*10eb0*/  S2R R7, SR_LANEID ;  /* 0x0000000000077919 */ /* 0x000e220000000000 */
[----:B------:R-:W-:Y:S01]  /*10ec0*/  VOTEU.ANY UR4, UPT, PT ;  /* 0x0000000000047886 */ /* 0x000fe200038e0100 */
[----:B------:R-:W1:Y:S01]  /*10ed0*/  LDC.64 R2, c[0x0][0xc80] ;  /* 0x00032000ff027b82 */ /* 0x000e620000000a00 */
[----:B------:R-:W0:Y:S08]  /*10ee0*/  FLO.U32 R0, UR4 ;  /* 0x0000000400007d00 */ /* 0x000e3000080e0000 */
[----:B------:R-:W1:Y:S01]  /*10ef0*/  POPC R5, UR4 ;  /* 0x0000000400057d09 */ /* 0x000e620008000000 */
[----:B0-----:R-:W-:-:S13]  /*10f00*/  ISETP.EQ.U32.AND P0, PT, R0, R7, PT ;  /* 0x000000070000720c */ /* 0x001fda0003f02070 */
[----:B-1----:R-:W2:Y:S01]  /*10f10*/  @P0 ATOMG.E.ADD.STRONG.GPU PT, R3, desc[UR36][R2.64], R5 ;  /* 0x00000005020309a8 */ /* 0x002ea200081ee1e4 */
[----:B------:R-:W0:Y:S02]  /*10f20*/  S2R R4, SR_LTMASK ;  /* 0x0000000000047919 */ /* 0x000e240000003900 */
[----:B0-----:R-:W-:-:S04]  /*10f30*/  LOP3.LUT R4, R4, UR4, RZ, 0xc0, !PT ;  /* 0x0000000404047c12 */ /* 0x001fc8000f8ec0ff */
[----:B------:R-:W0:Y:S01]  /*10f40*/  POPC R7, R4 ;  /* 0x0000000400077309 */ /* 0x000e220000000000 */
[----:B--2---:R-:W0:Y:S02]  /*10f50*/  SHFL.IDX PT, R0, R3, R0, 0x1f ;  /* 0x00001f0003007589 */ /* 0x004e2400000e0000 */
[----:B0-----:R-:W-:Y:S01]  /*10f60*/  IADD3 R34, R0, UR47, R7 ;  /* 0x0000002f00227c10 */ /* 0x001fe2000fffe007 */
[----:B------:R-:W-:Y:S06]  /*10f70*/  BRA `(.L_x_1077) ;  /* 0x00000030003c7947 */ /* 0x000fec0003800000 */
.L_x_1076:
[----:B------:R-:W-:Y:S01]  /*10f80*/  VIADD R0, R16, 0x18400 ;  /* 0x0001840010007836 */ /* 0x000fe20000000000 */
[----:B------:R-:W-:Y:S04]  /*10f90*/  BSSY B6, `(.L_x_1078) ;  /* 0x0000013000067945 */ /* 0x000fe80003800000 */
[----:B------:R-:W-:-:S13]  /*10fa0*/  LOP3.LUT P0, RZ, R0, 0x3ff, RZ, 0xc0, !PT ;  /* 0x000003ff00ff7812 */ /* 0x000fda000780c0ff */
[----:B------:R-:W-:Y:S05]  /*10fb0*/  @!P0 BRA `(.L_x_1079) ;  /* 0x0000000000408947 */ /* 0x000fea0003800000 */
[----:B------:R-:W-:Y:S01]  /*10fc0*/  MOV R2, 0x0 ;  /* 0x0000000000027802 */ /* 0x000fe20000000f00 */
[----:B------:R-:W-:Y:S01]  /*10fd0*/  ULDC.64 UR4, c[0x4][0xf0] ;  /* 0x01003c0000047ab9 */ /* 0x000fe20000000a00 */
[----:B------:R-:W-:Y:S01]  /*10fe0*/  ULDC.64 UR6, c[0x4][0xf8] ;  /* 0x01003e0000067ab9 */ /* 0x000fe20000000a00 */
[----:B------:R-:W-:Y:S02]  /*10ff0*/  IMAD.U32 R4, RZ, RZ, UR4 ;  /* 0x00000004ff047e24 */ /* 0x000fe4000f8e00ff */
[----:B------:R-:W-:Y:S01]  /*11000*/  IMAD.U32 R5, RZ, RZ, UR5 ;  /* 0x00000005ff057e24 */ /* 0x000fe2000f8e00ff */
[----:B------:R-:W0:Y:S01]  /*11010*/  LDC.64 R2, c[0x4][R2] ;  /* 0x0100000002027b82 */ /* 0x000e220000000a00 */
[----:B------:R-:W-:Y:S01]  /*11020*/  ULDC.64 UR4, c[0x4][0x70] ;  /* 0x01001c0000047ab9 */ /* 0x000fe20000000a00 */
[----:B------:R-:W-:Y:S02]  /*11030*/  IMAD.U32 R6, RZ, RZ, UR6 ;  /* 0x00000006ff067e24 */ /* 0x000fe4000f8e00ff */
[----:B------:R-:W-:-:S02]  /*11040*/  IMAD.U32 R7, RZ, RZ, UR7 ;  /* 0x00000007ff077e24 */ /* 0x000fc4000f8e00ff */
[----:B------:R-:W-:Y:S02]  /*11050*/  IMAD.U32 R10, RZ, RZ, UR4 ;  /* 0x00000004ff0a7e24 */ /* 0x000fe4000f8e00ff */
[----:B------:R-:W-:Y:S02]  /*11060*/  IMAD.U32 R11, RZ, RZ, UR5 ;  /* 0x00000005ff0b7e24 */ /* 0x000fe4000f8e00ff */
[----:B------:R-:W-:Y:S02]  /*11070*/  IMAD.MOV.U32 R8, RZ, RZ, 0x70 ;  /* 0x00000070ff087424 */ /* 0x000fe400078e00ff */
[----:B------:R-:W-:Y:S02]  /*11080*/  IMAD.MOV.U32 R12, RZ, RZ, 0x1 ;  /* 0x00000001ff0c7424 */ /* 0x000fe400078e00ff */
[----:B------:R-:W-:-:S07]  /*11090*/  IMAD.MOV.U32 R13, RZ, RZ, RZ ;  /* 0x000000ffff0d7224 */ /* 0x000fce00078e00ff */
[----:B------:R-:W-:-:S07]  /*110a0*/  LEPC R20, `(.L_x_1079) ;  /* 0x000000001014794e */ /* 0x000fce0000000000 */
[----:B0----5:R-:W-:Y:S05]  /*110b0*/  CALL.ABS.NOINC R2 ;  /* 0x0000000002007343 */ /* 0x021fea0003c00000 */
.L_x_1079:
[----:B------:R-:W-:Y:S05]  /*110c0*/  BSYNC B6 ;  /* 0x0000000000067941 */ /* 0x000fea0003800000 */
.L_x_1078:
[----:B------:R-:W-:Y:S01]  /*110d0*/  VIADD R0, R16, 0x400 ;  /* 0x0000040010007836 */ /* 0x000fe20000000000 */
[----:B------:R-:W-:Y:S04]  /*110e0*/  BSSY B6, `(.L_x_1080) ;  /* 0x0000022000067945 */ /* 0x000fe80003800000 */
        /* <DEDUP_REMOVED lines=17> */
[----:B-1---5:R-:W-:Y:S05]  /*11200*/  CALL.ABS.NOINC R2 ;  /* 0x0000000002007343 */ /* 0x022fea0003c00000 */
.L_x_1082:
[----:B------:R0:W1:Y:S01]  /*11210*/  LDC.64 R2, c[0x4][R17] ;  /* 0x0100000011027b82 */ /* 0x0000620000000a00 */
[----:B------:R-:W-:Y:S01]  /*11220*/  ULDC.64 UR4, c[0x4][0xf0] ;  /* 0x01003c0000047ab9 */ /* 0x000fe20000000a00 */
[----:B------:R-:W-:Y:S01]  /*11230*/  ULDC.64 UR6, c[0x4][0xf8] ;  /* 0x01003e0000067ab9 */ /* 0x000fe20000000a00 */
[----:B------:R-:W-:Y:S02]  /*11240*/  IMAD.U32 R4, RZ, RZ, UR4 ;  /* 0x00000004ff047e24 */ /* 0x000fe4000f8e00ff */
        /* <DEDUP_REMOVED lines=11> */
.L_x_1081:
[----:B------:R-:W-:Y:S05]  /*11300*/  BSYNC B6 ;  /* 0x0000000000067941 */ /* 0x000fea0003800000 */
.L_x_1080:
[----:B------:R-:W-:Y:S01]  /*11310*/  ULDC.64 UR4, c[0x0][0x9f8] ;  /* 0x00027e0000047ab9 */ /* 0x000fe20000000a00 */
[----:B------:R-:W-:Y:S01]  /*11320*/  IMAD.U32 R29, RZ, RZ, UR43 ;  /* 0x0000002bff1d7e24 */ /* 0x000fe2000f8e00ff */
[----:B------:R-:W-:Y:S01]  /*11330*/  UISETP.NE.U32.AND UP0, UPT, UR4, URZ, UPT ;  /* 0x0000003f0400728c */ /* 0x000fe2000bf05070 */
[----:B------:R-:W0:Y:S03]  /*11340*/  LDC R10, c[0x0][0x430] ;  /* 0x00010c00ff0a7b82 */ /* 0x000e260000000800 */
[----:B------:R-:W-:-:S06]  /*11350*/  UISETP.NE.AND.EX UP0, UPT, UR5, URZ, UPT, UP0 ;  /* 0x0000003f0500728c */ /* 0x000fcc000bf05300 */
[----:B------:R-:W-:-:S05]  /*11360*/  PLOP3.LUT P0, PT, PT, PT, UP0, 0x80, 0x0 ;  /* 0x000000000000781c */ /* 0x000fca0003f0f008 */
[----:B------:R-:W-:Y:S02]  /*11370*/  @UP0 ULDC.64 UR4, c[0x0][0x9f8] ;  /* 0x00027e0000040ab9 */ /* 0x000fe40000000a00 */
[----:B------:R-:W-:-:S06]  /*11380*/  @UP0 UIMAD.WIDE UR4, UR43, 0x4, UR4 ;  /* 0x000000042b0408a5 */ /* 0x000fcc000f8e0204 */
[----:B------:R-:W-:Y:S01]  /*11390*/  IMAD.U32 R2, RZ, RZ, UR4 ;  /* 0x00000004ff027e24 */ /* 0x000fe2000f8e00ff */
[----:B------:R-:W-:Y:S01]  /*113a0*/  ULDC UR4, c[0x0][0xc48] ;  /* 0x0003120000047ab9 */ /* 0x000fe20000000800 */
[----:B------:R-:W-:-:S05]  /*113b0*/  IMAD.U32 R3, RZ, RZ, UR5 ;  /* 0x00000005ff037e24 */ /* 0x000fca000f8e00ff */
[----:B------:R1:W5:Y:S01]  /*113c0*/  @P0 LDG.E R29, desc[UR36][R2.64] ;  /* 0x00000024021d0981 */ /* 0x000362000c1e1900 */
[----:B------:R-:W-:Y:S01]  /*113d0*/  UMOV UR5, 0xffffffff ;  /* 0xffffffff00057882 */ /* 0x000fe20000000000 */
[----:B------:R-:W-:Y:S02]  /*113e0*/  IMAD.U32 R22, RZ, RZ, UR4 ;  /* 0x00000004ff167e24 */ /* 0x000fe4000f8e00ff */
[----:B------:R-:W-:Y:S05]  /*113f0*/  BRA.DIV UR5, `(.L_x_1083) ;  /* 0x0000003605487947 */ /* 0x000fea000b800000 */
.L_x_1137:
[----:B------:R-:W2:Y:S01]  /*11400*/  S2R R0, SR_TID.X ;  /* 0x0000000000007919 */ /* 0x000ea20000002100 */
[----:B------:R-:W-:Y:S01]  /*11410*/  UIADD3 UR4, UR45, -0x1, URZ ;  /* 0xffffffff2d047890 */ /* 0x000fe2000fffe03f */
[----:B0-----:R-:W-:Y:S02]  /*11420*/  ISETP.NE.AND P1, PT, R10, 0x1, PT ;  /* 0x000000010a00780c */ /* 0x001fe40003f25270 */
[----:B-----5:R-:W-:Y:S02]  /*11430*/  SHF.R.S32.HI R33, RZ, 0x1f, R29 ;  /* 0x0000001fff217819 */ /* 0x020fe4000001141d */
[----:B------:R-:W-:Y:S01]  /*11440*/  LOP3.LUT R19, R19, 0xffffff7f, RZ, 0xc0, !PT ;  /* 0xffffff7f13137812 */ /* 0x000fe200078ec0ff */
[----:B------:R-:W-:-:S08]  /*11450*/  IMAD.U32 R7, RZ, RZ, UR4 ;  /* 0x00000004ff077e24 */ /* 0x000fd0000f8e00ff */
[----:B-1----:R-:W0:Y:S01]  /*11460*/  @P1 LDC R3, c[0x0][0x434] ;  /* 0x00010d00ff031b82 */ /* 0x002e220000000800 */
[----:B------:R-:W-:-:S07]  /*11470*/  @P1 LOP3.LUT R19, R19, 0x80, RZ, 0xfc, !PT ;  /* 0x0000008013131812 */ /* 0x000fce00078efcff */
[----:B------:R-:W1:Y:S01]  /*11480*/  @P1 LDC R5, c[0x0][0x438] ;  /* 0x00010e00ff051b82 */ /* 0x000e620000000800 */
[----:B--2---:R-:W-:-:S05]  /*11490*/  IMAD.SHL.U32 R8, R0, 0x10, RZ ;  /* 0x0000001000087824 */ /* 0x004fca00078e00ff */
[----:B------:R-:W-:-:S05]  /*114a0*/  LOP3.LUT R8, R36, 0x70, R8, 0xf8, !PT ;  /* 0x0000007024087812 */ /* 0x000fca00078ef808 */
[----:B------:R-:W-:-:S04]  /*114b0*/  IMAD R7, R7, 0x60, R8 ;  /* 0x0000006007077824 */ /* 0x000fc800078e0208 */
[C---:B------:R-:W-:Y:S01]  /*114c0*/  IMAD.IADD R0, R7.reuse, 0x1, R32 ;  /* 0x0000000107007824 */ /* 0x040fe200078e0220 */
[----:B------:R-:W-:-:S03]  /*114d0*/  ISETP.GE.AND P0, PT, R7, UR38, PT ;  /* 0x0000002607007c0c */ /* 0x000fc6000bf06270 */
[----:B0-----:R-:W-:Y:S01]  /*114e0*/  @P1 IMAD.HI.U32 R2, R0, R3, RZ ;  /* 0x0000000300021227 */ /* 0x001fe200078e00ff */
[----:B------:R-:W-:-:S03]  /*114f0*/  ISETP.GT.U32.OR P0, PT, R8, 0x5f, P0 ;  /* 0x0000005f0800780c */ /* 0x000fc60000704470 */
[----:B------:R-:W-:Y:S01]  /*11500*/  IMAD.MOV.U32 R9, RZ, RZ, R0 ;  /* 0x000000ffff097224 */ /* 0x000fe200078e0000 */
[----:B-1----:R-:W-:-:S09]  /*11510*/  @P1 SHF.R.U32.HI R9, RZ, R5, R2 ;  /* 0x00000005ff091219 */ /* 0x002fd20000011602 */
[----:B------:R-:W0:Y:S01]  /*11520*/  @!P0 LDC.64 R6, c[0x0][0x428] ;  /* 0x00010a00ff068b82 */ /* 0x000e220000000a00 */
[----:B------:R-:W-:-:S07]  /*11530*/  @!P0 SHF.R.S32.HI R3, RZ, 0x1f, R9 ;  /* 0x0000001fff038819 */ /* 0x000fce0000011409 */
[----:B------:R-:W1:Y:S01]  /*11540*/  @!P0 LDC.64 R4, c[0x0][0x418] ;  /* 0x00010600ff048b82 */ /* 0x000e620000000a00 */
[----:B0-----:R-:W-:-:S04]  /*11550*/  @!P0 IMAD R2, R33, R6, RZ ;  /* 0x0000000621028224 */ /* 0x001fc800078e02ff */
[----:B------:R-:W-:Y:S02]  /*11560*/  @!P0 IMAD R7, R29, R7, R2 ;  /* 0x000000071d078224 */ /* 0x000fe400078e0202 */
[----:B------:R-:W-:-:S04]  /*11570*/  @!P0 IMAD.MOV.U32 R2, RZ, RZ, R9 ;  /* 0x000000ffff028224 */ /* 0x000fc800078e0009 */
[----:B------:R-:W-:-:S04]  /*11580*/  @!P0 IMAD.WIDE.U32 R2, R29, R6, R2 ;  /* 0x000000061d028225 */ /* 0x000fc800078e0002 */
[----:B------:R-:W-:Y:S01]  /*11590*/  @!P0 IMAD.IADD R3, R3, 0x1, R7 ;  /* 0x0000000103038824 */ /* 0x000fe200078e0207 */
[----:B-1----:R-:W-:Y:S01]  /*115a0*/  @!P0 LEA R4, P1, R2, R4, 0x2 ;  /* 0x0000000402048211 */ /* 0x002fe200078210ff */
[----:B------:R-:W-:-:S03]  /*115b0*/  IMAD.MOV.U32 R6, RZ, RZ, RZ ;  /* 0x000000ffff067224 */ /* 0x000fc600078e00ff */
[----:B------:R-:W-:Y:S01]  /*115c0*/  @!P0 LEA.HI.X R5, R2, R5, R3, 0x2, P1 ;  /* 0x0000000502058211 */ /* 0x000fe200008f1403 */
[----:B------:R-:W-:-:S04]  /*115d0*/  IMAD.MOV R7, RZ, RZ, -R9 ;  /* 0x000000ffff077224 */ /* 0x000fc800078e0a09 */
[----:B------:R0:W5:Y:S01]  /*115e0*/  @!P0 LDG.E R6, desc[UR36][R4.64] ;  /* 0x0000002404068981 */ /* 0x000162000c1e1900 */
[----:B------:R-:W-:Y:S01]  /*115f0*/  ISETP.GT.U32.AND P0, PT, R8, 0x5f, PT ;  /* 0x0000005f0800780c */ /* 0x000fe20003f04070 */
[----:B------:R-:W-:Y:S01]  /*11600*/  IMAD R3, RZ, RZ, -UR43 ;  /* 0x8000002bff037e24 */ /* 0x000fe2000f8e02ff */
[----:B------:R-:W-:Y:S01]  /*11610*/  LOP3.LUT R19, R19, 0xffffffbf, RZ, 0xc0, !PT ;  /* 0xffffffbf13137812 */ /* 0x000fe200078ec0ff */
[----:B------:R-:W-:Y:S02]  /*11620*/  IMAD.U32 R24, RZ, RZ, UR4 ;  /* 0x00000004ff187e24 */ /* 0x000fe4000f8e00ff */
[----:B------:R-:W-:Y:S02]  /*11630*/  IMAD R22, R22, R3, UR42 ;  /* 0x0000002a16167e24 */ /* 0x000fe4000f8e0203 */
[----:B0-----:R-:W-:-:S03]  /*11640*/  IMAD R5, R10, R7, R0 ;  /* 0x000000070a057224 */ /* 0x001fc600078e0200 */
[----:B------:R-:W-:Y:S01]  /*11650*/  SHF.R.S32.HI R28, RZ, 0x1f, R22 ;  /* 0x0000001fff1c7819 */ /* 0x000fe20000011416 */
[----:B------:R-:W-:-:S05]  /*11660*/  IMAD.U32 R0, RZ, RZ, UR48 ;  /* 0x00000030ff007e24 */ /* 0x000fca000f8e00ff */
[----:B------:R-:W-:-:S13]  /*11670*/  ISETP.NE.AND P2, PT, R0, 0x3, PT ;  /* 0x000000030000780c */ /* 0x000fda0003f45270 */
[----:B------:R-:W-:-:S04]  /*11680*/  @P2 LOP3.LUT R19, R19, 0x40, RZ, 0xfc, !PT ;  /* 0x0000004013132812 */ /* 0x000fc800078efcff */
[----:B------:R-:W-:-:S04]  /*11690*/  LOP3.LUT R19, R19, 0xffffffdf, RZ, 0xc0, !PT ;  /* 0xffffffdf13137812 */ /* 0x000fc800078ec0ff */
[----:B------:R-:W-:Y:S01]  /*116a0*/  @P0 LOP3.LUT R19, R19, 0x20, RZ, 0xfc, !PT ;  /* 0x0000002013130812 */ /* 0x000fe200078efcff */
[----:B------:R-:W-:Y:S06]  /*116b0*/  @!P2 BRA `(.L_x_1084) ;  /* 0x000000000004a947 */ /* 0x000fec0003800000 */
[----:B------:R-:W-:Y:S01]  /*116c0*/  BPT.TRAP 0x1 ;  /* 0x000000040000795c */ /* 0x000fe20000300000 */
.L_x_1084:
[----:B------:R-:W-:Y:S01]  /*116d0*/  SHF.R.S32.HI R7, RZ, 0x1f, R5 ;  /* 0x0000001fff077819 */ /* 0x000fe20000011405 */
[----:B------:R-:W-:Y:S01]  /*116e0*/  ULDC.64 UR4, c[0x0][0x328] ;  /* 0x0000ca0000047ab9 */ /* 0x000fe20000000a00 */
[----:B-----5:R-:W-:Y:S01]  /*116f0*/  SHF.R.S32.HI R4, RZ, 0x1f, R6 ;  /* 0x0000001fff047819 */ /* 0x020fe20000011406 */
[----:B------:R-:W-:Y:S01]  /*11700*/  IMAD.WIDE.U32 R2, R5, UR4, RZ ;  /* 0x0000000405027c25 */ /* 0x000fe2000f8e00ff */
[----:B------:R-:W-:Y:S03]  /*11710*/  BSSY B0, `(.L_x_1085) ;  /* 0x0000015000007945 */ /* 0x000fe60003800000 */
[----:B------:R-:W-:-:S04]  /*11720*/  IMAD R0, R7, UR4, RZ ;  /* 0x0000000407007c24 */ /* 0x000fc8000f8e02ff */
[----:B------:R-:W-:Y:S01]  /*11730*/  IMAD R9, R5, UR5, R0 ;  /* 0x0000000505097c24 */ /* 0x000fe2000f8e0200 */
[----:B------:R-:W-:Y:S01]  /*11740*/  ULDC.64 UR4, c[0x0][0x338] ;  /* 0x0000ce0000047ab9 */ /* 0x000fe20000000a00 */
[----:B------:R-:W-:Y:S02]  /*11750*/  IMAD R0, R23, 0x8, R16 ;  /* 0x0000000817007824 */ /* 0x000fe400078e0210 */
        /* <DEDUP_REMOVED lines=13> */
[----:B------:R-:W-:-:S04]  /*11830*/  SHF.L.U32 R3, R26, 0x1f, RZ ;  /* 0x0000001f1a037819 */ /* 0x000fc800000006ff */
[----:B------:R-:W0:Y:S02]  /*11840*/  SYNCS.PHASECHK.TRANS64.TRYWAIT P0, [R0+URZ+0x2a840], R3 ;  /* 0x02a84003000075a7 */ /* 0x000e24000800017f */
[----:B0-----:R-:W-:Y:S05]  /*11850*/  @!P0 BRA `(.L_x_1086) ;  /* 0x00000030005c8947 */ /* 0x001fea0003800000 */
.L_x_1138:
[----:B------:R-:W-:Y:S05]  /*11860*/  BSYNC B0 ;  /* 0x0000000000007941 */ /* 0x000fea0003800000 */
.L_x_1085:
[----:B------:R-:W-:Y:S01]  /*11870*/  ULDC.64 UR4, c[0x0][0x300] ;  /* 0x0000c00000047ab9 */ /* 0x000fe20000000a00 */
[----:B------:R-:W-:Y:S01]  /*11880*/  LOP3.LUT P4, RZ, R19, 0x10, RZ, 0xc0, !PT ;  /* 0x0000001013ff7812 */ /* 0x000fe2000788c0ff */
[----:B------:R-:W-:Y:S01]  /*11890*/  IMAD R2, R7, UR4, RZ ;  /* 0x0000000407027c24 */ /* 0x000fe2000f8e02ff */
[C---:B------:R-:W-:Y:S02]  /*118a0*/  LOP3.LUT P3, RZ, R19.reuse, 0x8, RZ, 0xc0, !PT ;  /* 0x0000000813ff7812 */ /* 0x040fe4000786c0ff */
[----:B------:R-:W-:Y:S01]  /*118b0*/  LOP3.LUT P2, RZ, R19, 0x4, RZ, 0xc0, !PT ;  /* 0x0000000413ff7812 */ /* 0x000fe2000784c0ff */
[C---:B------:R-:W-:Y:S02]  /*118c0*/  IMAD R7, R5.reuse, UR5, R2 ;  /* 0x0000000505077c24 */ /* 0x040fe4000f8e0202 */
[----:B0-----:R-:W-:Y:S01]  /*118d0*/  IMAD.WIDE.U32 R2, R5, UR4, RZ ;  /* 0x0000000405027c25 */ /* 0x001fe2000f8e00ff */
[----:B------:R-:W-:-:S03]  /*118e0*/  ULDC.64 UR4, c[0x0][0x310] ;  /* 0x0000c40000047ab9 */ /* 0x000fc60000000a00 */
[----:B------:R-:W-:Y:S02]  /*118f0*/  IMAD.IADD R3, R3, 0x1, R7 ;  /* 0x0000000103037824 */ /* 0x000fe400078e0207 */
[----:B------:R-:W-:Y:S02]  /*11900*/  IMAD R5, R4, UR4, RZ ;  /* 0x0000000404057c24 */ /* 0x000fe4000f8e02ff */
[----:B------:R-:W-:-:S04]  /*11910*/  IMAD.WIDE.U32 R2, R6, UR4, R2 ;  /* 0x0000000406027c25 */ /* 0x000fc8000f8e0002 */
[----:B------:R-:W-:Y:S01]  /*11920*/  IMAD R5, R6, UR5, R5 ;  /* 0x0000000506057c24 */ /* 0x000fe2000f8e0205 */
[----:B------:R-:W-:Y:S01]  /*11930*/  ULDC.64 UR4, c[0x0][0x308] ;  /* 0x0000c20000047ab9 */ /* 0x000fe20000000a00 */
[----:B------:R-:W-:Y:S02]  /*11940*/  IMAD.MOV.U32 R7, RZ, RZ, -0x60 ;  /* 0xffffffa0ff077424 */ /* 0x000fe400078e00ff */
[----:B------:R-:W-:Y:S02]  /*11950*/  IMAD.IADD R3, R3, 0x1, R5 ;  /* 0x0000000103037824 */ /* 0x000fe400078e0205 */
[----:B------:R-:W-:Y:S02]  /*11960*/  IMAD R5, R28, UR4, RZ ;  /* 0x000000041c057c24 */ /* 0x000fe4000f8e02ff */
[----:B------:R-:W-:-:S04]  /*11970*/  IMAD.WIDE.U32 R2, R22, UR4, R2 ;  /* 0x0000000416027c25 */ /* 0x000fc8000f8e0002 */
[----:B------:R-:W-:Y:S01]  /*11980*/  IMAD R5, R22, UR5, R5 ;  /* 0x0000000516057c24 */ /* 0x000fe2000f8e0205 */
[----:B------:R-:W-:Y:S01]  /*11990*/  ULDC.64 UR4, c[0x0][0x2e8] ;  /* 0x0000ba0000047ab9 */ /* 0x000fe20000000a00 */
[----:B------:R-:W-:Y:S01]  /*119a0*/  IMAD R7, R24, R7, UR38 ;  /* 0x0000002618077e24 */ /* 0x000fe2000f8e0207 */
[C---:B------:R-:W-:Y:S01]  /*119b0*/  LEA R4, P0, R2.reuse, UR4, 0x1 ;  /* 0x0000000402047c11 */ /* 0x040fe2000f8008ff */
[----:B------:R-:W-:Y:S01]  /*119c0*/  IMAD.IADD R3, R3, 0x1, R5 ;  /* 0x0000000103037824 */ /* 0x000fe200078e0205 */
[----:B------:R-:W-:Y:S01]  /*119d0*/  UMOV UR4, 0xffffffff ;  /* 0xffffffff00047882 */ /* 0x000fe20000000000 */
[----:B------:R-:W-:Y:S02]  /*119e0*/  IMAD.IADD R7, R7, 0x1, -R36 ;  /* 0x0000000107077824 */ /* 0x000fe400078e0a24 */
[----:B------:R-:W-:Y:S01]  /*119f0*/  IMAD R5, R23, 0x4800, R30 ;  /* 0x0000480017057824 */ /* 0x000fe200078e021e */
[----:B------:R-:W-:Y:S02]  /*11a00*/  LEA.HI.X R6, R2, UR5, R3, 0x1, P0 ;  /* 0x0000000502067c11 */ /* 0x000fe400080f0c03 */
[----:B------:R-:W-:Y:S01]  /*11a10*/  ISETP.GE.AND P0, PT, R7, 0x1, PT ;  /* 0x000000010700780c */ /* 0x000fe20003f06270 */
[----:B------:R-:W-:-:S12]  /*11a20*/  BRA.DIV UR4, `(.L_x_1087) ;  /* 0x0000002e04fc7947 */ /* 0x000fd8000b800000 */
[----:B------:R-:W0:Y:S01]  /*11a30*/  SHFL.IDX PT, R14, R4, RZ, 0x181f ;  /* 0x00181fff040e7589 */ /* 0x000e2200000e0000 */
[----:B------:R-:W-:-:S03]  /*11a40*/  @P0 IMAD R9, R5, 0x2, R16 ;  /* 0x0000000205090824 */ /* 0x000fc600078e0210 */
[----:B------:R-:W1:Y:S04]  /*11a50*/  SHFL.IDX PT, R2, R6, RZ, 0x181f ;  /* 0x00181fff06027589 */ /* 0x000e6800000e0000 */
[----:B------:R-:W-:Y:S01]  /*11a60*/  SHFL.IDX PT, R8, R6, 0x1, 0x181f ;  /* 0x00381f0006087f89 */ /* 0x000fe200000e0000 */
[----:B0-----:R-:W-:-:S05]  /*11a70*/  @P0 LEA R14, P1, R37, R14, 0x1 ;  /* 0x0000000e250e0211 */ /* 0x001fca00078208ff */
[----:B-1----:R-:W-:Y:S02]  /*11a80*/  @P0 IMAD.X R3, RZ, RZ, R2, P1 ;  /* 0x000000ffff030224 */ /* 0x002fe400008e0602 */
[----:B------:R-:W-:Y:S02]  /*11a90*/  @P0 IMAD.MOV.U32 R2, RZ, RZ, R14 ;  /* 0x000000ffff020224 */ /* 0x000fe400078e000e */
[----:B------:R-:W0:Y:S04]  /*11aa0*/  SHFL.IDX PT, R14, R4, 0x1, 0x181f ;  /* 0x00381f00040e7f89 */ /* 0x000e2800000e0000 */
[----:B------:R-:W-:Y:S04]  /*11ab0*/  @P0 LDGSTS.E.BYPASS.LTC128B.128 [R9+0x18400], desc[UR36][R2.64], !P4 ;  /* 0x1840000002090fae */ /* 0x000fe8000e101d64 */
[----:B------:R-:W-:Y:S04]  /*11ac0*/  @P0 LDGSTS.E.BYPASS.LTC128B.128 [R9+0x1b400], desc[UR36][R2.64+0x80], !P3 ;  /* 0x1b40008002090fae */ /* 0x000fe8000d901d64 */
[----:B------:R1:W-:Y:S01]  /*11ad0*/  @P0 LDGSTS.E.BYPASS.LTC128B.128 [R9+0x1e400], desc[UR36][R2.64+0x100], !P2 ;  /* 0x1e40010002090fae */ /* 0x0003e2000d101d64 */
[----:B------:R-:W-:-:S13]  /*11ae0*/  ISETP.GE.AND P0, PT, R7, 0x11, PT ;  /* 0x000000110700780c */ /* 0x000fda0003f06270 */
[----:B0-----:R-:W-:Y:S01]  /*11af0*/  @P0 LEA R14, P1, R37, R14, 0x1 ;  /* 0x0000000e250e0211 */ /* 0x001fe200078208ff */
[----:B------:R-:W-:-:S04]  /*11b00*/  @P0 IMAD R25, R5, 0x2, R16 ;  /* 0x0000000205190824 */ /* 0x000fc800078e0210 */
[----:B------:R-:W-:Y:S02]  /*11b10*/  @P0 IMAD.X R21, RZ, RZ, R8, P1 ;  /* 0x000000ffff150224 */ /* 0x000fe400008e0608 */
[----:B-1----:R-:W-:Y:S01]  /*11b20*/  @P0 IMAD.MOV.U32 R2, RZ, RZ, R14 ;  /* 0x000000ffff020224 */ /* 0x002fe200078e000e */
[----:B------:R-:W-:Y:S01]  /*11b30*/  SHFL.IDX PT, R8, R6, 0x2, 0x181f ;  /* 0x00581f0006087f89 */ /* 0x000fe200000e0000 */
[----:B------:R-:W-:-:S03]  /*11b40*/  @P0 IMAD.MOV.U32 R3, RZ, RZ, R21 ;  /* 0x000000ffff030224 */ /* 0x000fc600078e0015 */
        /* <DEDUP_REMOVED lines=31> */
[----:B------:R0:W1:Y:S01]  /*11d40*/  SHFL.IDX PT, R8, R6, 0x5, 0x181f ;  /* 0x00b81f0006087f89 */ /* 0x00006200000e0000 */
[----:B------:R-:W-:-:S03]  /*11d50*/  @P0 IMAD.MOV.U32 R3, RZ, RZ, R9 ;  /* 0x000000ffff030224 */ /* 0x000fc600078e0009 */
[----:B------:R0:W2:Y:S04]  /*11d60*/  SHFL.IDX PT, R14, R4, 0x5, 0x181f ;  /* 0x00b81f00040e7f89 */ /* 0x0000a800000e0000 */
[----:B------:R0:W-:Y:S04]  /*11d70*/  @P0 LDGSTS.E.BYPASS.LTC128B.128 [R21+0x1a400], desc[UR36][R2.64], !P4 ;  /* 0x1a40000002150fae */ /* 0x0001e8000e101d64 */
[----:B------:R0:W-:Y:S04]  /*11d80*/  @P0 LDGSTS.E.BYPASS.LTC128B.128 [R21+0x1d400], desc[UR36][R2.64+0x80], !P3 ;  /* 0x1d40008002150fae */ /* 0x0001e8000d901d64 */
[----:B------:R0:W-:Y:S02]  /*11d90*/  @P0 LDGSTS.E.BYPASS.LTC128B.128 [R21+0x20400], desc[UR36][R2.64+0x100], !P2 ;  /* 0x2040010002150fae */ /* 0x0001e4000d101d64 */
.L_x_1152:
[----:B------:R-:W-:-:S13]  /*11da0*/  ISETP.GE.AND P0, PT, R7, 0x51, PT ;  /* 0x000000510700780c */ /* 0x000fda0003f06270 */
[----:B0-2---:R-:W-:Y:S01]  /*11db0*/  @P0 LEA R2, P1, R37, R14, 0x1 ;  /* 0x0000000e25020211 */ /* 0x005fe200078208ff */
[----:B------:R-:W-:-:S04]  /*11dc0*/  @P0 IMAD R5, R5, 0x2, R16 ;  /* 0x0000000205050824 */ /* 0x000fc800078e0210 */
[----:B-1----:R-:W-:-:S05]  /*11dd0*/  @P0 IMAD.X R3, RZ, RZ, R8, P1 ;  /* 0x000000ffff030224 */ /* 0x002fca00008e0608 */
        /* <DEDUP_REMOVED lines=8> */
.L_x_1088:
        /* <DEDUP_REMOVED lines=10> */
.L_x_1089:
[----:B------:R1:W-:Y:S02]  /*11f00*/  SYNCS.ARRIVE.TRANS64.A1T0 RZ, [R0+URZ+0x2a830], RZ ;  /* 0x02a830ff00ff79a7 */ /* 0x0003e4000810003f */
[----:B------:R-:W-:Y:S05]  /*11f10*/  WARPSYNC.ALL ;  /* 0x0000000000007948 */ /* 0x000fea0003800000 */
[----:B------:R-:W-:Y:S01]  /*11f20*/  BSSY B6, `(.L_x_1090) ;  /* 0x0000015000067945 */ /* 0x000fe20003800000 */
[----:B-1----:R-:W-:Y:S01]  /*11f30*/  VIADD R0, R16, 0xc400 ;  /* 0x0000c40010007836 */ /* 0x002fe20000000000 */
[----:B------:R-:W-:Y:S04]  /*11f40*/  BAR.SYNC.DEFER_BLOCKING 0x8, 0x180 ;  /* 0x0206000000007b1d */ /* 0x000fe80000010000 */
[----:B------:R-:W-:-:S13]  /*11f50*/  LOP3.LUT P0, RZ, R0, 0x3ff, RZ, 0xc0, !PT ;  /* 0x000003ff00ff7812 */ /* 0x000fda000780c0ff */
[----:B------:R-:W-:Y:S05]  /*11f60*/  @!P0 BRA `(.L_x_1091) ;  /* 0x0000000000408947 */ /* 0x000fea0003800000 */
[----:B0-----:R-:W-:Y:S01]  /*11f70*/  MOV R2, 0x0 ;  /* 0x0000000000027802 */ /* 0x001fe20000000f00 */
[----:B------:R-:W-:Y:S01]  /*11f80*/  ULDC.64 UR6, c[0x4][0xf0] ;  /* 0x01003c0000067ab9 */ /* 0x000fe20000000a00 */
[----:B------:R-:W-:Y:S01]  /*11f90*/  ULDC.64 UR8, c[0x4][0xf8] ;  /* 0x01003e0000087ab9 */ /* 0x000fe20000000a00 */
[----:B------:R-:W-:Y:S01]  /*11fa0*/  ULDC.64 UR4, c[0x4][0x88] ;  /* 0x0100220000047ab9 */ /* 0x000fe20000000a00 */
[----:B------:R-:W-:Y:S02]  /*11fb0*/  IMAD.U32 R4, RZ, RZ, UR6 ;  /* 0x00000006ff047e24 */ /* 0x000fe4000f8e00ff */
[----:B------:R-:W0:Y:S01]  /*11fc0*/  LDC.64 R2, c[0x4][R2] ;  /* 0x0100000002027b82 */ /* 0x000e220000000a00 */
[----:B------:R-:W-:Y:S02]  /*11fd0*/  IMAD.U32 R5, RZ, RZ, UR7 ;  /* 0x00000007ff057e24 */ /* 0x000fe4000f8e00ff */
        /* <DEDUP_REMOVED lines=8> */
[----:B0-----:R-:W-:Y:S05]  /*12060*/  CALL.ABS.NOINC R2 ;  /* 0x0000000002007343 */ /* 0x001fea0003c00000 */
.L_x_1091:
[----:B------:R-:W-:Y:S05]  /*12070*/  BSYNC B6 ;  /* 0x0000000000067941 */ /* 0x000fea0003800000 */
.L_x_1090:
[----:B0-----:R-:W0:Y:S01]  /*12080*/  S2R R2, SR_TID.X ;  /* 0x0000000000027919 */ /* 0x001e220000002100 */
[----:B------:R-:W-:Y:S01]  /*12090*/  UISETP.NE.AND UP0, UPT, UR50, URZ, UPT ;  /* 0x0000003f3200728c */ /* 0x000fe2000bf05270 */
[----:B------:R-:W-:Y:S01]  /*120a0*/  R2UR UR6, R28 ;  /* 0x000000001c0672ca */ /* 0x000fe200000e0000 */
[----:B------:R-:W-:Y:S01]  /*120b0*/  ULDC.64 UR8, c[0x0][0x2d8] ;  /* 0x0000b60000087ab9 */ /* 0x000fe20000000a00 */
[----:B------:R-:W-:Y:S02]  /*120c0*/  R2UR UR7, R22 ;  /* 0x00000000160772ca */ /* 0x000fe400000e0000 */
[C---:B------:R-:W-:Y:S02]  /*120d0*/  LOP3.LUT P3, RZ, R19.reuse, 0x400, RZ, 0xc0, !PT ;  /* 0x0000040013ff7812 */ /* 0x040fe4000786c0ff */
[----:B------:R-:W-:Y:S02]  /*120e0*/  PLOP3.LUT P0, PT, PT, PT, UP0, 0x80, 0x0 ;  /* 0x000000000000781c */ /* 0x000fe40003f0f008 */
[----:B------:R-:W-:-:S02]  /*120f0*/  LOP3.LUT P4, RZ, R19, 0x200, RZ, 0xc0, !PT ;  /* 0x0000020013ff7812 */ /* 0x000fc4000788c0ff */
[----:B------:R-:W-:Y:S01]  /*12100*/  @UP0 ULDC UR4, c[0x0][0x44c] ;  /* 0x0001130000040ab9 */ /* 0x000fe20000000800 */
[----:B------:R-:W-:Y:S02]  /*12110*/  LOP3.LUT P5, RZ, R19, 0x100, RZ, 0xc0, !PT ;  /* 0x0000010013ff7812 */ /* 0x000fe400078ac0ff */
[----:B------:R-:W-:-:S04]  /*12120*/  UIMAD UR6, UR6, UR8, URZ ;  /* 0x00000008060672a4 */ /* 0x000fc8000f8e023f */
[----:B------:R-:W-:Y:S02]  /*12130*/  UIMAD UR7, UR7, UR9, UR6 ;  /* 0x00000009070772a4 */ /* 0x000fe4000f8e0206 */
[----:B------:R-:W-:Y:S01]  /*12140*/  USHF.R.S32.HI UR6, URZ, 0x1f, UR43 ;  /* 0x0000001f3f067899 */ /* 0x000fe2000801142b */
[----:B0-----:R-:W-:-:S05]  /*12150*/  IMAD.SHL.U32 R2, R2, 0x10, RZ ;  /* 0x0000001002027824 */ /* 0x001fca00078e00ff */
[----:B------:R-:W-:-:S05]  /*12160*/  LOP3.LUT R2, R36, 0x70, R2, 0xf8, !PT ;  /* 0x0000007024027812 */ /* 0x000fca00078ef802 */
[----:B------:R-:W-:-:S04]  /*12170*/  VIADD R0, R2, UR44 ;  /* 0x0000002c02007c36 */ /* 0x000fc80008000000 */
[----:B------:R-:W-:Y:S01]  /*12180*/  @P0 IMAD.HI.U32 R3, R0, UR4, RZ ;  /* 0x0000000400030c27 */ /* 0x000fe2000f8e00ff */
[----:B------:R-:W-:Y:S01]  /*12190*/  PLOP3.LUT P0, PT, PT, PT, UP0, 0x80, 0x0 ;  /* 0x000000000000781c */ /* 0x000fe20003f0f008 */
[----:B------:R-:W-:Y:S02]  /*121a0*/  @UP0 ULDC UR4, c[0x0][0x450] ;  /* 0x0001140000040ab9 */ /* 0x000fe40000000800 */
[----:B------:R-:W-:-:S10]  /*121b0*/  IMAD.MOV.U32 R2, RZ, RZ, R0 ;  /* 0x000000ffff027224 */ /* 0x000fd400078e0000 */
[----:B------:R-:W-:Y:S02]  /*121c0*/  @P0 SHF.R.U32.HI R2, RZ, UR4, R3 ;  /* 0x00000004ff020c19 */ /* 0x000fe40008011603 */
[----:B------:R-:W-:-:S03]  /*121d0*/  R2UR UR4, R22 ;  /* 0x00000000160472ca */ /* 0x000fc600000e0000 */
[----:B------:R-:W-:-:S10]  /*121e0*/  IMAD.MOV R5, RZ, RZ, -R2 ;  /* 0x000000ffff057224 */ /* 0x000fd400078e0a02 */
[----:B------:R-:W-:-:S03]  /*121f0*/  UIMAD.WIDE.U32 UR4, UR4, UR8, URZ ;  /* 0x00000008040472a5 */ /* 0x000fc6000f8e003f */
[----:B------:R-:W-:Y:S01]  /*12200*/  ULDC.64 UR8, c[0x0][0x2e0] ;  /* 0x0000b80000087ab9 */ /* 0x000fe20000000a00 */
[----:B------:R-:W-:Y:S02]  /*12210*/  UIADD3 UR5, UR5, UR7, URZ ;  /* 0x0000000705057290 */ /* 0x000fe4000fffe03f */
[----:B------:R-:W-:Y:S01]  /*12220*/  UIMAD UR6, UR6, UR8, URZ ;  /* 0x00000008060672a4 */ /* 0x000fe2000f8e023f */
[----:B------:R-:W-:Y:S01]  /*12230*/  ULDC UR7, c[0x0][0x448] ;  /* 0x0001120000077ab9 */ /* 0x000fe20000000800 */
[----:B------:R-:W-:Y:S01]  /*12240*/  UIMAD.WIDE.U32 UR4, UR43, UR8, UR4 ;  /* 0x000000082b0472a5 */ /* 0x000fe2000f8e0004 */
[----:B------:R-:W-:Y:S01]  /*12250*/  IMAD R5, R5, UR7, R0 ;  /* 0x0000000705057c24 */ /* 0x000fe2000f8e0200 */
[----:B------:R-:W-:Y:S01]  /*12260*/  UIMAD UR6, UR43, UR9, UR6 ;  /* 0x000000092b0672a4 */ /* 0x000fe2000f8e0206 */
[----:B------:R-:W-:Y:S02]  /*12270*/  SHF.R.S32.HI R0, RZ, 0x1f, R2 ;  /* 0x0000001fff007819 */ /* 0x000fe40000011402 */
[----:B------:R-:W-:Y:S01]  /*12280*/  ULDC.64 UR8, c[0x0][0x2d0] ;  /* 0x0000b40000087ab9 */ /* 0x000fe20000000a00 */
[----:B------:R-:W-:Y:S01]  /*12290*/  UIADD3 UR5, UR5, UR6, URZ ;  /* 0x0000000605057290 */ /* 0x000fe2000fffe03f */
[----:B------:R-:W-:-:S02]  /*122a0*/  IMAD.U32 R9, RZ, RZ, UR8 ;  /* 0x00000008ff097e24 */ /* 0x000fc4000f8e00ff */
[----:B------:R-:W-:Y:S01]  /*122b0*/  IMAD R3, R0, UR8, RZ ;  /* 0x0000000800037c24 */ /* 0x000fe2000f8e02ff */
[----:B------:R-:W-:-:S03]  /*122c0*/  SHF.R.S32.HI R0, RZ, 0x1f, R5 ;  /* 0x0000001fff007819 */ /* 0x000fc60000011405 */
[C---:B------:R-:W-:Y:S02]  /*122d0*/  IMAD R7, R2.reuse, UR9, R3 ;  /* 0x0000000902077c24 */ /* 0x040fe4000f8e0203 */
[----:B------:R-:W-:Y:S01]  /*122e0*/  IMAD.WIDE.U32 R2, R2, R9, UR4 ;  /* 0x0000000402027e25 */ /* 0x000fe2000f8e0009 */
        /* <DEDUP_REMOVED lines=8> */
[----:B------:R-:W-:-:S04]  /*12370*/  UMOV UR4, 0xffffffff ;  /* 0xffffffff00047882 */ /* 0x000fc80000000000 */
[----:B------:R-:W-:Y:S01]  /*12380*/  LEA.HI.X R5, R2, UR5, R5, 0x1, P0 ;  /* 0x0000000502057c11 */ /* 0x000fe200080f0c05 */
[----:B------:R-:W-:Y:S06]  /*12390*/  BRA.DIV UR4, `(.L_x_1092) ;  /* 0x0000002e04987947 */ /* 0x000fec000b800000 */
[----:B------:R-:W0:Y:S01]  /*123a0*/  SHFL.IDX PT, R14, R0, RZ, 0x181f ;  /* 0x00181fff000e7589 */ /* 0x000e2200000e0000 */
[----:B------:R-:W-:-:S03]  /*123b0*/  VIADD R4, R36, UR44 ;  /* 0x0000002c24047c36 */ /* 0x000fc60008000000 */
[----:B------:R-:W1:Y:S01]  /*123c0*/  SHFL.IDX PT, R2, R5, RZ, 0x181f ;  /* 0x00181fff05027589 */ /* 0x000e6200000e0000 */
[C---:B------:R-:W-:Y:S01]  /*123d0*/  VIADD R7, R4.reuse, 0x10 ;  /* 0x0000001004077836 */ /* 0x040fe20000000000 */
[----:B------:R-:W-:Y:S02]  /*123e0*/  ISETP.GE.AND P0, PT, R4, UR39, PT ;  /* 0x0000002704007c0c */ /* 0x000fe4000bf06270 */
[----:B------:R-:W-:Y:S11]  /*123f0*/  SHFL.IDX PT, R6, R5, 0x1, 0x181f ;  /* 0x00381f0005067f89 */ /* 0x000ff600000e0000 */
[----:B0-----:R-:W-:-:S05]  /*12400*/  @!P0 LEA R14, P1, R37, R14, 0x1 ;  /* 0x0000000e250e8211 */ /* 0x001fca00078208ff */
[----:B-1----:R-:W-:Y:S02]  /*12410*/  @!P0 IMAD.X R3, RZ, RZ, R2, P1 ;  /* 0x000000ffff038224 */ /* 0x002fe400008e0602 */
[----:B------:R-:W-:Y:S02]  /*12420*/  @!P0 IMAD.MOV.U32 R2, RZ, RZ, R14 ;  /* 0x000000ffff028224 */ /* 0x000fe400078e000e */
[----:B------:R-:W0:Y:S04]  /*12430*/  SHFL.IDX PT, R14, R0, 0x1, 0x181f ;  /* 0x00381f00000e7f89 */ /* 0x000e2800000e0000 */
[----:B------:R-:W-:Y:S04]  /*12440*/  @!P0 LDGSTS.E.BYPASS.LTC128B.128 [R31+0xc400], desc[UR36][R2.64], !P3 ;  /* 0x0c400000021f8fae */ /* 0x000fe8000d901d64 */
[----:B------:R-:W-:Y:S04]  /*12450*/  @!P0 LDGSTS.E.BYPASS.LTC128B.128 [R31+0x10400], desc[UR36][R2.64+0x80], !P4 ;  /* 0x10400080021f8fae */ /* 0x000fe8000e101d64 */
[----:B------:R1:W-:Y:S01]  /*12460*/  @!P0 LDGSTS.E.BYPASS.LTC128B.128 [R31+0x14400], desc[UR36][R2.64+0x100], !P5 ;  /* 0x14400100021f8fae */ /* 0x0003e2000e901d64 */
[----:B------:R-:W-:-:S13]  /*12470*/  ISETP.GE.AND P0, PT, R7, UR39, PT ;  /* 0x0000002707007c0c */ /* 0x000fda000bf06270 */
[----:B0-----:R-:W-:-:S05]  /*12480*/  @!P0 LEA R14, P1, R37, R14, 0x1 ;  /* 0x0000000e250e8211 */ /* 0x001fca00078208ff */
[----:B------:R-:W-:Y:S02]  /*12490*/  @!P0 IMAD.X R7, RZ, RZ, R6, P1 ;  /* 0x000000ffff078224 */ /* 0x000fe400008e0606 */
[----:B-1----:R-:W-:Y:S01]  /*124a0*/  @!P0 IMAD.MOV.U32 R2, RZ, RZ, R14 ;  /* 0x000000ffff028224 */ /* 0x002fe200078e000e */
[----:B------:R-:W-:Y:S01]  /*124b0*/  SHFL.IDX PT, R6, R5, 0x2, 0x181f ;  /* 0x00581f0005067f89 */ /* 0x000fe200000e0000 */
[----:B------:R-:W-:Y:S02]  /*124c0*/  @!P0 IMAD.MOV.U32 R3, RZ, RZ, R7 ;  /* 0x000000ffff038224 */ /* 0x000fe400078e0007 */
[----:B------:R-:W-:Y:S01]  /*124d0*/  VIADD R7, R4, 0x20 ;  /* 0x0000002004077836 */ /* 0x000fe20000000000 */
        /* <DEDUP_REMOVED lines=52> */
[----:B------:R0:W1:Y:S01]  /*12820*/  SHFL.IDX PT, R6, R5, 0x7, 0x181f ;  /* 0x00f81f0005067f89 */ /* 0x00006200000e0000 */
[----:B------:R-:W-:-:S03]  /*12830*/  @!P0 IMAD.MOV.U32 R3, RZ, RZ, R7 ;  /* 0x000000ffff038224 */ /* 0x000fc600078e0007 */
[----:B------:R0:W2:Y:S04]  /*12840*/  SHFL.IDX PT, R14, R0, 0x7, 0x181f ;  /* 0x00f81f00000e7f89 */ /* 0x0000a800000e0000 */
[----:B------:R0:W-:Y:S04]  /*12850*/  @!P0 LDGSTS.E.BYPASS.LTC128B.128 [R31+0xf400], desc[UR36][R2.64], !P3 ;  /* 0x0f400000021f8fae */ /* 0x0001e8000d901d64 */
[----:B------:R0:W-:Y:S04]  /*12860*/  @!P0 LDGSTS.E.BYPASS.LTC128B.128 [R31+0x13400], desc[UR36][R2.64+0x80], !P4 ;  /* 0x13400080021f8fae */ /* 0x0001e8000e101d64 */
[----:B------:R0:W-:Y:S02]  /*12870*/  @!P0 LDGSTS.E.BYPASS.LTC128B.128 [R31+0x17400], desc[UR36][R2.64+0x100], !P5 ;  /* 0x17400100021f8fae */ /* 0x0001e4000e901d64 */
.L_x_1169:
[----:B------:R-:W-:-:S05]  /*12880*/  VIADD R4, R4, 0x70 ;  /* 0x0000007004047836 */ /* 0x000fca0000000000 */
[----:B------:R-:W-:-:S13]  /*12890*/  ISETP.GE.AND P0, PT, R4, UR39, PT ;  /* 0x0000002704007c0c */ /* 0x000fda000bf06270 */
[----:B0-2---:R-:W-:-:S05]  /*128a0*/  @!P0 LEA R2, P1, R37, R14, 0x1 ;  /* 0x0000000e25028211 */ /* 0x005fca00078208ff */
[----:B-1----:R-:W-:-:S05]  /*128b0*/  @!P0 IMAD.X R3, RZ, RZ, R6, P1 ;  /* 0x000000ffff038224 */ /* 0x002fca00008e0606 */
[----:B------:R-:W-:Y:S01]  /*128c0*/  @!PT LDS RZ, [RZ] ;  /* 0x00000000fffff984 */ /* 0x000fe20000000800 */
[----:B------:R-:W-:Y:S01]  /*128d0*/  @!PT LDS RZ, [RZ] ;  /* 0x00000000fffff984 */ /* 0x000fe20000000800 */
[----:B------:R-:W-:Y:S01]  /*128e0*/  @!PT LDS RZ, [RZ] ;  /* 0x00000000fffff984 */ /* 0x000fe20000000800 */
[----:B------:R0:W-:Y:S04]  /*128f0*/  @!P0 LDGSTS.E.BYPASS.LTC128B.128 [R31+0xfc00], desc[UR36][R2.64], !P3 ;  /* 0x0fc00000021f8fae */ /* 0x0001e8000d901d64 */
[----:B------:R0:W-:Y:S04]  /*12900*/  @!P0 LDGSTS.E.BYPASS.LTC128B.128 [R31+0x13c00], desc[UR36][R2.64+0x80], !P4 ;  /* 0x13c00080021f8fae */ /* 0x0001e8000e101d64 */
[----:B------:R0:W-:Y:S01]  /*12910*/  @!P0 LDGSTS.E.BYPASS.LTC128B.128 [R31+0x17c00], desc[UR36][R2.64+0x100], !P5 ;  /* 0x17c00100021f8fae */ /* 0x0001e2000e901d64 */
[----:B------:R-:W-:Y:S01]  /*12920*/  PLOP3.LUT P0, PT, PT, PT, PT, 0x80, 0x0 ;  /* 0x000000000000781c */ /* 0x000fe20003f0f070 */
[----:B------:R-:W-:-:S12]  /*12930*/  NOP ;  /* 0x0000000000007918 */ /* 0x000fd80000000000 */
.L_x_1093:
[----:B------:R-:W-:Y:S02]  /*12940*/  PLOP3.LUT P1, PT, P1, P0, PT, 0xa2, 0x0 ;  /* 0x000000000000781c */ /* 0x000fe40000f21472 */
[----:B------:R-:W-:-:S08]  /*12950*/  @P0 R2UR P1, UR4, R16 ;  /* 0x00000000100402ca */ /* 0x000fd00000020000 */
[----:B------:R-:W-:-:S05]  /*12960*/  @P0 PLOP3.LUT P0, PT, P1, PT, PT, 0x80, 0x0 ;  /* 0x000000000000081c */ /* 0x000fca0000f0f070 */
[----:B------:R-:W-:Y:S01]  /*12970*/  @!P1 SYNCS.ARRIVE.TRANS64.RED.A0T1 RZ, [UR4+0x2a800], RZ ;  /* 0x02a800ffffff99a7 */ /* 0x000fe20008200404 */
[----:B------:R-:W-:Y:S07]  /*12980*/  @!P1 ARRIVES.LDGSTSBAR.64.TRANSCNT [UR4+0x2a800] ;  /* 0x02a80000ff0099b0 */ /* 0x000fee0008000a84 */
[----:B------:R-:W-:Y:S05]  /*12990*/  @P0 BRA.U.ANY `(.L_x_1093) ;  /* 0xfffffffd00e80947 */ /* 0x000fea000393ffff */
[----:B0-----:R-:W2:Y:S02]  /*129a0*/  LDL.LU R2, [R1] ;  /* 0x0000000001027983 */ /* 0x001ea40000300800 */
[----:B--2---:R-:W-:-:S05]  /*129b0*/  VIADD R2, R2, 0x1 ;  /* 0x0000000102027836 */ /* 0x004fca0000000000 */
[----:B------:R0:W-:Y:S01]  /*129c0*/  STL [R1], R2 ;  /* 0x0000000201007387 */ /* 0x0001e20000100800 */
        /* <DEDUP_REMOVED lines=9> */
.L_x_1170:
[----:B------:R-:W-:Y:S05]  /*12a60*/  BSYNC B0 ;  /* 0x0000000000007941 */ /* 0x000fea0003800000 */
.L_x_1094:
[----:B------:R-:W-:-:S04]  /*12a70*/  UIADD3 UR4, UR45, -0x2, URZ ;  /* 0xfffffffe2d047890 */ /* 0x000fc8000fffe03f */
[----:B------:R-:W-:-:S06]  /*12a80*/  UISETP.GE.AND UP0, UPT, UR4, UR46, UPT ;  /* 0x0000002e0400728c */ /* 0x000fcc000bf06270 */
[----:B------:R-:W-:-:S13]  /*12a90*/  PLOP3.LUT P0, PT, PT, PT, UP0, 0x40, 0x0 ;  /* 0x000000000000781c */ /* 0x000fda0003f0e808 */
[----:B------:R-:W-:Y:S05]  /*12aa0*/  @P0 BRA `(.L_x_1096) ;  /* 0x0000000c00c80947 */ /* 0x000fea0003800000 */
[----:B------:R-:W-:Y:S01]  /*12ab0*/  BSSY B0, `(.L_x_1096) ;  /* 0x00000f1000007945 */ /* 0x000fe20003800000 */
[----:B------:R-:W-:Y:S02]  /*12ac0*/  IMAD.MOV.U32 R20, RZ, RZ, R26 ;  /* 0x000000ffff147224 */ /* 0x000fe400078e001a */
[----:B------:R-:W-:Y:S02]  /*12ad0*/  IMAD.MOV.U32 R9, RZ, RZ, R23 ;  /* 0x000000ffff097224 */ /* 0x000fe400078e0017 */
[----:B------:R-:W-:Y:S02]  /*12ae0*/  IMAD.MOV.U32 R27, RZ, RZ, R24 ;  /* 0x000000ffff1b7224 */ /* 0x000fe400078e0018 */
[----:B------:R-:W-:-:S07]  /*12af0*/  IMAD.U32 R8, RZ, RZ, UR4 ;  /* 0x00000004ff087e24 */ /* 0x000fce000f8e00ff */
.L_x_1109:
[----:B0-----:R-:W0:Y:S01]  /*12b00*/  LDC R3, c[0x0][0x430] ;  /* 0x00010c00ff037b82 */ /* 0x001e220000000800 */
[----:B------:R-:W1:Y:S01]  /*12b10*/  S2R R0, SR_TID.X ;  /* 0x0000000000007919 */ /* 0x000e620000002100 */
[----:B------:R-:W-:Y:S01]  /*12b20*/  IMAD R10, R8, 0x60, R32 ;  /* 0x00000060080a7824 */ /* 0x000fe200078e0220 */
[----:B------:R-:W-:Y:S01]  /*12b30*/  LOP3.LUT P1, RZ, R19, 0x40, RZ, 0xc0, !PT ;  /* 0x0000004013ff7812 */ /* 0x000fe2000782c0ff */
[----:B------:R-:W-:Y:S01]  /*12b40*/  VIADD R23, R9, 0x1 ;  /* 0x0000000109177836 */ /* 0x000fe20000000000 */
[----:B0-----:R-:W-:Y:S01]  /*12b50*/  ISETP.NE.AND P0, PT, R3, 0x1, PT ;  /* 0x000000010300780c */ /* 0x001fe20003f05270 */
[----:B-1----:R-:W-:-:S12]  /*12b60*/  IMAD.SHL.U32 R0, R0, 0x10, RZ ;  /* 0x0000001000007824 */ /* 0x002fd800078e00ff */
[----:B------:R-:W0:Y:S01]  /*12b70*/  @P0 LDC R3, c[0x0][0x434] ;  /* 0x00010d00ff030b82 */ /* 0x000e220000000800 */
[----:B------:R-:W-:-:S04]  /*12b80*/  LOP3.LUT R0, R36, 0x70, R0, 0xf8, !PT ;  /* 0x0000007024007812 */ /* 0x000fc800078ef800 */
[C---:B------:R-:W-:Y:S01]  /*12b90*/  ISETP.GT.U32.AND P2, PT, R0.reuse, 0x5f, PT ;  /* 0x0000005f0000780c */ /* 0x040fe20003f44070 */
[----:B------:R-:W-:Y:S02]  /*12ba0*/  IMAD.IADD R10, R0, 0x1, R10 ;  /* 0x00000001000a7824 */ /* 0x000fe400078e020a */
[----:B------:R-:W1:Y:S02]  /*12bb0*/  @P0 LDC R5, c[0x0][0x438] ;  /* 0x00010e00ff050b82 */ /* 0x000e640000000800 */
[----:B------:R-:W-:-:S08]  /*12bc0*/  IMAD.MOV.U32 R11, RZ, RZ, R10 ;  /* 0x000000ffff0b7224 */ /* 0x000fd000078e000a */
[----:B------:R-:W2:Y:S01]  /*12bd0*/  @!P2 LDC.64 R6, c[0x0][0x428] ;  /* 0x00010a00ff06ab82 */ /* 0x000ea20000000a00 */
[----:B0-----:R-:W-:-:S05]  /*12be0*/  @P0 IMAD.HI.U32 R0, R10, R3, RZ ;  /* 0x000000030a000227 */ /* 0x001fca00078e00ff */
[----:B-1----:R-:W-:Y:S02]  /*12bf0*/  @P0 SHF.R.U32.HI R11, RZ, R5, R0 ;  /* 0x00000005ff0b0219 */ /* 0x002fe40000011600 */
[----:B------:R-:W0:Y:S02]  /*12c00*/  @!P2 LDC.64 R4, c[0x0][0x418] ;  /* 0x00010600ff04ab82 */ /* 0x000e240000000a00 */
[--C-:B------:R-:W-:Y:S01]  /*12c10*/  @!P2 SHF.R.S32.HI R3, RZ, 0x1f, R11.reuse ;  /* 0x0000001fff03a819 */ /* 0x100fe2000001140b */
[----:B------:R-:W-:Y:S02]  /*12c20*/  @!P2 IMAD.MOV.U32 R2, RZ, RZ, R11 ;  /* 0x000000ffff02a224 */ /* 0x000fe400078e000b */
[-C--:B--2---:R-:W-:Y:S02]  /*12c30*/  @!P2 IMAD R0, R33, R6.reuse, RZ ;  /* 0x000000062100a224 */ /* 0x084fe400078e02ff */
[----:B------:R-:W-:-:S04]  /*12c40*/  @!P2 IMAD.WIDE.U32 R2, R29, R6, R2 ;  /* 0x000000061d02a225 */ /* 0x000fc800078e0002 */
[----:B------:R-:W-:-:S04]  /*12c50*/  @!P2 IMAD R7, R29, R7, R0 ;  /* 0x000000071d07a224 */ /* 0x000fc800078e0200 */
[----:B------:R-:W-:Y:S01]  /*12c60*/  @!P2 IMAD.IADD R0, R7, 0x1, R3 ;  /* 0x000000010700a824 */ /* 0x000fe200078e0203 */
[----:B0-----:R-:W-:-:S04]  /*12c70*/  @!P2 LEA R4, P0, R2, R4, 0x2 ;  /* 0x000000040204a211 */ /* 0x001fc800078010ff */
[----:B------:R-:W-:Y:S01]  /*12c80*/  @!P2 LEA.HI.X R5, R2, R5, R0, 0x2, P0 ;  /* 0x000000050205a211 */ /* 0x000fe200000f1400 */
[----:B------:R-:W-:Y:S01]  /*12c90*/  IMAD.MOV.U32 R0, RZ, RZ, RZ ;  /* 0x000000ffff007224 */ /* 0x000fe200078e00ff */
[C---:B------:R-:W-:Y:S01]  /*12ca0*/  ISETP.NE.AND P0, PT, R23.reuse, 0x2, PT ;  /* 0x000000021700780c */ /* 0x040fe20003f05270 */
[----:B------:R-:W-:Y:S01]  /*12cb0*/  IMAD.MOV R7, RZ, RZ, -R11 ;  /* 0x000000ffff077224 */ /* 0x000fe200078e0a0b */
[----:B------:R-:W-:Y:S05]  /*12cc0*/  YIELD ;  /* 0x0000000000007946 */ /* 0x000fea0003800000 */
[----:B------:R-:W-:Y:S01]  /*12cd0*/  ULDC UR4, c[0x0][0x430] ;  /* 0x00010c0000047ab9 */ /* 0x000fe20000000800 */
[----:B------:R-:W-:Y:S01]  /*12ce0*/  SEL R3, RZ, 0x1, P0 ;  /* 0x00000001ff037807 */ /* 0x000fe20000000000 */
[----:B------:R0:W5:Y:S01]  /*12cf0*/  @!P2 LDG.E R0, desc[UR36][R4.64] ;  /* 0x000000240400a981 */ /* 0x000162000c1e1900 */
[----:B------:R-:W-:Y:S01]  /*12d00*/  SEL R23, R23, RZ, P0 ;  /* 0x000000ff17177207 */ /* 0x000fe20000000000 */
[----:B------:R-:W-:Y:S01]  /*12d10*/  IMAD.MOV.U32 R24, RZ, RZ, R8 ;  /* 0x000000ffff187224 */ /* 0x000fe200078e0008 */
[----:B------:R-:W-:Y:S01]  /*12d20*/  LOP3.LUT R26, R20, R3, RZ, 0x3c, !PT ;  /* 0x00000003141a7212 */ /* 0x000fe200078e3cff */
[----:B0-----:R-:W-:Y:S01]  /*12d30*/  IMAD R4, R7, UR4, R10 ;  /* 0x0000000407047c24 */ /* 0x001fe2000f8e020a */
[----:B------:R-:W-:Y:S06]  /*12d40*/  @!P1 BRA `(.L_x_1097) ;  /* 0x0000000000049947 */ /* 0x000fec0003800000 */
[----:B------:R-:W-:Y:S01]  /*12d50*/  BPT.TRAP 0x1 ;  /* 0x000000040000795c */ /* 0x000fe20000300000 */
.L_x_1097:
[----:B------:R-:W-:Y:S01]  /*12d60*/  IMAD R6, R23, 0x8, R16 ;  /* 0x0000000817067824 */ /* 0x000fe200078e0210 */
[----:B------:R-:W-:Y:S01]  /*12d70*/  SHF.L.U32 R3, R26, 0x1f, RZ ;  /* 0x0000001f1a037819 */ /* 0x000fe200000006ff */
[----:B------:R-:W-:Y:S03]  /*12d80*/  BSSY B1, `(.L_x_1098) ;  /* 0x0000003000017945 */ /* 0x000fe60003800000 */
[----:B------:R-:W0:Y:S02]  /*12d90*/  SYNCS.PHASECHK.TRANS64.TRYWAIT P0, [R6+URZ+0x2a840], R3 ;  /* 0x02a84003060075a7 */ /* 0x000e24000800017f */
[----:B0-----:R-:W-:Y:S05]  /*12da0*/  @!P0 BRA `(.L_x_1099) ;  /* 0x0000002c00c08947 */ /* 0x001fea0003800000 */
.L_x_1171:
[----:B------:R-:W-:Y:S05]  /*12db0*/  BSYNC B1 ;  /* 0x0000000000017941 */ /* 0x000fea0003800000 */
.L_x_1098:
[----:B------:R-:W-:Y:S01]  /*12dc0*/  SHF.R.S32.HI R21, RZ, 0x1f, R4 ;  /* 0x0000001fff157819 */ /* 0x000fe20000011404 */
[----:B------:R-:W-:Y:S01]  /*12dd0*/  ULDC.64 UR4, c[0x0][0x300] ;  /* 0x0000c00000047ab9 */ /* 0x000fe20000000a00 */
[----:B-----5:R-:W-:Y:S01]  /*12de0*/  SHF.R.S32.HI R25, RZ, 0x1f, R0 ;  /* 0x0000001fff197819 */ /* 0x020fe20000011400 */
[----:B------:R-:W-:Y:S01]  /*12df0*/  IMAD R8, R23, 0x4800, R30 ;  /* 0x0000480017087824 */ /* 0x000fe200078e021e */
[----:B------:R-:W-:Y:S01]  /*12e00*/  LOP3.LUT P3, RZ, R19, 0x10, RZ, 0xc0, !PT ;  /* 0x0000001013ff7812 */ /* 0x000fe2000786c0ff */
        /* <DEDUP_REMOVED lines=22> */
[----:B------:R-:W-:Y:S02]  /*12f70*/  IMAD.SHL.U32 R5, R37, 0x2, RZ ;  /* 0x0000000225057824 */ /* 0x000fe400078e00ff */
[----:B------:R-:W-:Y:S01]  /*12f80*/  IMAD R8, R8, 0x2, R16 ;  /* 0x0000000208087824 */ /* 0x000fe200078e0210 */
[----:B------:R-:W1:Y:S04]  /*12f90*/  SHFL.IDX PT, R3, R10, RZ, 0x181f ;  /* 0x00181fff0a037589 */ /* 0x000e6800000e0000 */
[----:B------:R-:W-:Y:S01]  /*12fa0*/  SHFL.IDX PT, R35, R10, 0x2, 0x181f ;  /* 0x00581f000a237f89 */ /* 0x000fe200000e0000 */
[----:B0-----:R-:W-:-:S03]  /*12fb0*/  IADD3 R2, P0, R14, R5, RZ ;  /* 0x000000050e027210 */ /* 0x001fc60007f1e0ff */
[----:B------:R-:W0:Y:S02]  /*12fc0*/  SHFL.IDX PT, R14, R7, 0x1, 0x181f ;  /* 0x00381f00070e7f89 */ /* 0x000e2400000e0000 */
[----:B-1----:R-:W-:-:S05]  /*12fd0*/  IMAD.X R3, RZ, RZ, R3, P0 ;  /* 0x000000ffff037224 */ /* 0x002fca00000e0603 */
        /* <DEDUP_REMOVED lines=18> */
[----:B------:R-:W0:Y:S03]  /*13100*/  SHFL.IDX PT, R14, R7, 0x4, 0x181f ;  /* 0x00981f00070e7f89 */ /* 0x000e2600000e0000 */
[----:B-1----:R-:W-:Y:S02]  /*13110*/  IMAD.X R3, RZ, RZ, R35, P0 ;  /* 0x000000ffff037224 */ /* 0x002fe400000e0623 */
        /* <DEDUP_REMOVED lines=11> */
.L_x_1185:
        /* <DEDUP_REMOVED lines=10> */
.L_x_1101:
        /* <DEDUP_REMOVED lines=10> */
.L_x_1102:
[----:B------:R1:W-:Y:S01]  /*13310*/  SYNCS.ARRIVE.TRANS64.A1T0 RZ, [R6+URZ+0x2a830], RZ ;  /* 0x02a830ff06ff79a7 */ /* 0x0003e2000810003f */
[----:B------:R-:W-:Y:S05]  /*13320*/  @!P2 BRA `(.L_x_1103) ;  /* 0x000000000004a947 */ /* 0x000fea0003800000 */
[----:B------:R-:W-:Y:S01]  /*13330*/  BPT.TRAP 0x1 ;  /* 0x000000040000795c */ /* 0x000fe20000300000 */
.L_x_1103:
[----:B0-----:R-:W-:Y:S01]  /*13340*/  SHF.L.U32 R3, R20, 0x1f, RZ ;  /* 0x0000001f14037819 */ /* 0x001fe200000006ff */
[----:B-1----:R-:W-:Y:S01]  /*13350*/  IMAD R6, R9, 0x8, R16 ;  /* 0x0000000809067824 */ /* 0x002fe200078e0210 */
[----:B------:R-:W-:Y:S03]  /*13360*/  BSSY B1, `(.L_x_1104) ;  /* 0x0000003000017945 */ /* 0x000fe60003800000 */
[----:B------:R-:W0:Y:S02]  /*13370*/  SYNCS.PHASECHK.TRANS64.TRYWAIT P0, [R6+URZ+0x2a860], R3 ;  /* 0x02a86003060075a7 */ /* 0x000e24000800017f */
[----:B0-----:R-:W-:Y:S05]  /*13380*/  @!P0 BRA `(.L_x_1105) ;  /* 0x0000003000148947 */ /* 0x001fea0003800000 */
.L_x_1186:
[----:B------:R-:W-:Y:S05]  /*13390*/  BSYNC B1 ;  /* 0x0000000000017941 */ /* 0x000fea0003800000 */
.L_x_1104:
[----:B------:R-:W-:Y:S01]  /*133a0*/  IMAD.MOV.U32 R2, RZ, RZ, -0x60 ;  /* 0xffffffa0ff027424 */ /* 0x000fe200078e00ff */
[----:B------:R-:W-:Y:S01]  /*133b0*/  UMOV UR4, 0xffffffff ;  /* 0xffffffff00047882 */ /* 0x000fe20000000000 */
[----:B------:R-:W-:Y:S01]  /*133c0*/  LOP3.LUT P2, RZ, R19, 0x2, RZ, 0xc0, !PT ;  /* 0x0000000213ff7812 */ /* 0x000fe2000784c0ff */
[----:B------:R-:W-:Y:S01]  /*133d0*/  IMAD R7, R9, 0x3000, R30 ;  /* 0x0000300009077824 */ /* 0x000fe200078e021e */
[----:B------:R-:W-:Y:S01]  /*133e0*/  LOP3.LUT P1, RZ, R19, 0x1, RZ, 0xc0, !PT ;  /* 0x0000000113ff7812 */ /* 0x000fe2000782c0ff */
[----:B0-----:R-:W-:-:S04]  /*133f0*/  IMAD R3, R27, R2, UR38 ;  /* 0x000000261b037e24 */ /* 0x001fc8000f8e0202 */
[----:B------:R-:W-:Y:S01]  /*13400*/  IMAD.IADD R8, R3, 0x1, -R36 ;  /* 0x0000000103087824 */ /* 0x000fe200078e0a24 */
[----:B------:R-:W-:Y:S07]  /*13410*/  BRA.DIV UR4, `(.L_x_1106) ;  /* 0x0000003204047947 */ /* 0x000fee000b800000 */
[----:B------:R-:W0:Y:S01]  /*13420*/  SHFL.IDX PT, R14, R17, RZ, 0x181f ;  /* 0x00181fff110e7589 */ /* 0x000e2200000e0000 */
[----:B------:R-:W-:-:S03]  /*13430*/  IMAD R7, R7, 0x2, R16 ;  /* 0x0000000207077824 */ /* 0x000fc600078e0210 */
[----:B------:R-:W1:Y:S01]  /*13440*/  SHFL.IDX PT, R3, R18, RZ, 0x181f ;  /* 0x00181fff12037589 */ /* 0x000e6200000e0000 */
[----:B0-----:R-:W-:-:S03]  /*13450*/  IADD3 R2, P0, R14, R5, RZ ;  /* 0x000000050e027210 */ /* 0x001fc60007f1e0ff */
[----:B------:R-:W0:Y:S02]  /*13460*/  SHFL.IDX PT, R14, R17, 0x1, 0x181f ;  /* 0x00381f00110e7f89 */ /* 0x000e2400000e0000 */
[----:B-1----:R-:W-:Y:S01]  /*13470*/  IMAD.X R3, RZ, RZ, R3, P0 ;  /* 0x000000ffff037224 */ /* 0x002fe200000e0603 */
[----:B------:R-:W-:-:S13]  /*13480*/  ISETP.LT.OR P0, PT, R8, 0x1, P2 ;  /* 0x000000010800780c */ /* 0x000fda0001701670 */
[----:B------:R-:W-:Y:S01]  /*13490*/  LDGSTS.E.BYPASS.LTC128B.128 [R7+0x400], desc[UR36][R2.64], !P0 ;  /* 0x0040000002077fae */ /* 0x000fe2000c101d64 */
[----:B------:R-:W-:-:S13]  /*134a0*/  ISETP.LT.OR P0, PT, R8, 0x1, P1 ;  /* 0x000000010800780c */ /* 0x000fda0000f01670 */
[----:B------:R1:W-:Y:S04]  /*134b0*/  LDGSTS.E.BYPASS.LTC128B.128 [R7+0x3400], desc[UR36][R2.64+0x80], !P0 ;  /* 0x0340008002077fae */ /* 0x0003e8000c101d64 */
[----:B-1----:R-:W1:Y:S01]  /*134c0*/  SHFL.IDX PT, R3, R18, 0x1, 0x181f ;  /* 0x00381f0012037f89 */ /* 0x002e6200000e0000 */
        /* <DEDUP_REMOVED lines=25> */
[----:B------:R-:W2:Y:S04]  /*13660*/  SHFL.IDX PT, R18, R18, 0x5, 0x181f ;  /* 0x00b81f0012127f89 */ /* 0x000ea800000e0000 */
[----:B------:R3:W4:Y:S01]  /*13670*/  SHFL.IDX PT, R14, R17, 0x5, 0x181f ;  /* 0x00b81f00110e7f89 */ /* 0x00072200000e0000 */
[----:B-1----:R-:W-:Y:S01]  /*13680*/  IMAD.X R3, RZ, RZ, R3, P0 ;  /* 0x000000ffff037224 */ /* 0x002fe200000e0603 */
[----:B------:R-:W-:-:S13]  /*13690*/  ISETP.LT.OR P0, PT, R8, 0x41, P2 ;  /* 0x000000410800780c */ /* 0x000fda0001701670 */
[----:B------:R3:W-:Y:S01]  /*136a0*/  LDGSTS.E.BYPASS.LTC128B.128 [R7+0x2400], desc[UR36][R2.64], !P0 ;  /* 0x0240000002077fae */ /* 0x0007e2000c101d64 */
[----:B------:R-:W-:-:S13]  /*136b0*/  ISETP.LT.OR P0, PT, R8, 0x41, P1 ;  /* 0x000000410800780c */ /* 0x000fda0000f01670 */
[----:B--2-4-:R3:W-:Y:S02]  /*136c0*/  LDGSTS.E.BYPASS.LTC128B.128 [R7+0x5400], desc[UR36][R2.64+0x80], !P0 ;  /* 0x0540008002077fae */ /* 0x0147e4000c101d64 */
.L_x_1200:
        /* <DEDUP_REMOVED lines=19> */
[----:B------:R-:W-:-:S04]  /*13800*/  IMAD R25, R0, UR5, R25 ;  /* 0x0000000500197c24 */ /* 0x000fc8000f8e0219 */
[----:B------:R-:W-:-:S07]  /*13810*/  IMAD.IADD R25, R3, 0x1, R25 ;  /* 0x0000000103197824 */ /* 0x000fce00078e0219 */
.L_x_1107:
        /* <DEDUP_REMOVED lines=10> */
.L_x_1108:
[----:B------:R-:W-:Y:S01]  /*138c0*/  ULDC.64 UR4, c[0x0][0x330] ;  /* 0x0000cc0000047ab9 */ /* 0x000fe20000000a00 */
[----:B------:R-:W-:Y:S01]  /*138d0*/  IMAD.MOV.U32 R3, RZ, RZ, R25 ;  /* 0x000000ffff037224 */ /* 0x000fe200078e0019 */
[----:B------:R1:W-:Y:S01]  /*138e0*/  SYNCS.ARRIVE.TRANS64.A1T0 RZ, [R6+URZ+0x2a850], RZ ;  /* 0x02a850ff06ff79a7 */ /* 0x0003e2000810003f */
[----:B------:R-:W-:Y:S02]  /*138f0*/  IMAD R5, R28, UR4, RZ ;  /* 0x000000041c057c24 */ /* 0x000fe4000f8e02ff */
[----:B------:R-:W-:-:S04]  /*13900*/  IMAD.WIDE.U32 R2, R22, UR4, R2 ;  /* 0x0000000416027c25 */ /* 0x000fc8000f8e0002 */
[----:B------:R-:W-:Y:S01]  /*13910*/  IMAD R5, R22, UR5, R5 ;  /* 0x0000000516057c24 */ /* 0x000fe2000f8e0205 */
[----:B------:R-:W-:Y:S01]  /*13920*/  ULDC.64 UR4, c[0x0][0x318] ;  /* 0x0000c60000047ab9 */ /* 0x000fe20000000a00 */
[----:B------:R-:W-:Y:S01]  /*13930*/  VIADD R8, R24, 0xffffffff ;  /* 0xffffffff18087836 */ /* 0x000fe20000000000 */
[C---:B------:R-:W-:Y:S01]  /*13940*/  LEA R17, P0, R2.reuse, UR4, 0x1 ;  /* 0x0000000402117c11 */ /* 0x040fe2000f8008ff */
[----:B------:R-:W-:Y:S02]  /*13950*/  IMAD.IADD R3, R5, 0x1, R3 ;  /* 0x0000000105037824 */ /* 0x000fe400078e0203 */
[----:B------:R-:W-:Y:S02]  /*13960*/  IMAD.MOV.U32 R20, RZ, RZ, R26 ;  /* 0x000000ffff147224 */ /* 0x000fe400078e001a */
[----:B------:R-:W-:Y:S01]  /*13970*/  IMAD.MOV.U32 R9, RZ, RZ, R23 ;  /* 0x000000ffff097224 */ /* 0x000fe200078e0017 */
[----:B------:R-:W-:Y:S01]  /*13980*/  LEA.HI.X R18, R2, UR5, R3, 0x1, P0 ;  /* 0x0000000502127c11 */ /* 0x000fe200080f0c03 */
[----:B------:R-:W-:Y:S01]  /*13990*/  IMAD.MOV.U32 R27, RZ, RZ, R24 ;  /* 0x000000ffff1b7224 */ /* 0x000fe200078e0018 */
[----:B------:R-:W-:-:S13]  /*139a0*/  ISETP.GT.AND P0, PT, R24, UR46, PT ;  /* 0x0000002e18007c0c */ /* 0x000fda000bf04270 */
[----:B-1----:R-:W-:Y:S05]  /*139b0*/  @P0 BRA `(.L_x_1109) ;  /* 0xfffffff000500947 */ /* 0x002fea000383ffff */
[----:B------:R-:W-:Y:S05]  /*139c0*/  BSYNC B0 ;  /* 0x0000000000007941 */ /* 0x000fea0003800000 */
.L_x_1096:
        /* <DEDUP_REMOVED lines=8> */
[----:B------:R-:W1:Y:S08]  /*13a50*/  FLO.U32 R0, UR4 ;  /* 0x0000000400007d00 */ /* 0x000e7000080e0000 */
[----:B------:R-:W0:Y:S01]  /*13a60*/  POPC R5, UR4 ;  /* 0x0000000400057d09 */ /* 0x000e220008000000 */
[----:B-1----:R-:W-:-:S13]  /*13a70*/  ISETP.EQ.U32.AND P0, PT, R0, R7, PT ;  /* 0x000000070000720c */ /* 0x002fda0003f02070 */
[----:B0-----:R-:W2:Y:S01]  /*13a80*/  @P0 ATOMG.E.ADD.STRONG.GPU PT, R3, desc[UR36][R2.64], R5 ;  /* 0x00000005020309a8 */ /* 0x001ea200081ee1e4 */
[----:B------:R-:W0:Y:S02]  /*13a90*/  S2R R4, SR_LTMASK ;  /* 0x0000000000047919 */ /* 0x000e240000003900 */
[----:B0-----:R-:W-:-:S04]  /*13aa0*/  LOP3.LUT R4, R4, UR4, RZ, 0xc0, !PT ;  /* 0x0000000404047c12 */ /* 0x001fc8000f8ec0ff */
[----:B------:R-:W0:Y:S01]  /*13ab0*/  POPC R7, R4 ;  /* 0x0000000400077309 */ /* 0x000e220000000000 */
[----:B--2---:R-:W0:Y:S02]  /*13ac0*/  SHFL.IDX PT, R0, R3, R0, 0x1f ;  /* 0x00001f0003007589 */ /* 0x004e2400000e0000 */
[----:B0-----:R-:W-:-:S07]  /*13ad0*/  IADD3 R34, R0, UR47, R7 ;  /* 0x0000002f00227c10 */ /* 0x001fce000fffe007 */
.L_x_1111:
[----:B------:R-:W-:Y:S05]  /*13ae0*/  BSYNC B0 ;  /* 0x0000000000007941 */ /* 0x000fea0003800000 */
.L_x_1110:
[----:B------:R-:W-:-:S13]  /*13af0*/  LOP3.LUT P0, RZ, R19, 0x40, RZ, 0xc0, !PT ;  /* 0x0000004013ff7812 */ /* 0x000fda000780c0ff */
[----:B------:R-:W-:Y:S05]  /*13b00*/  @!P0 BRA `(.L_x_1112) ;  /* 0x0000000000048947 */ /* 0x000fea0003800000 */
[----:B------:R-:W-:Y:S01]  /*13b10*/  BPT.TRAP 0x1 ;  /* 0x000000040000795c */ /* 0x000fe20000300000 */
.L_x_1112:
[----:B------:R-:W-:Y:S01]  /*13b20*/  IMAD R4, R23, 0x8, R16 ;  /* 0x0000000817047824 */ /* 0x000fe200078e0210 */
[----:B0-----:R-:W-:Y:S01]  /*13b30*/  SHF.L.U32 R3, R26, 0x1f, RZ ;  /* 0x0000001f1a037819 */ /* 0x001fe200000006ff */
[----:B------:R-:W-:Y:S01]  /*13b40*/  IMAD.MOV.U32 R5, RZ, RZ, -0x60 ;  /* 0xffffffa0ff057424 */ /* 0x000fe200078e00ff */
[----:B------:R-:W-:Y:S02]  /*13b50*/  BSSY B0, `(.L_x_1113) ;  /* 0x0000004000007945 */ /* 0x000fe40003800000 */
[----:B------:R-:W0:Y:S01]  /*13b60*/  SYNCS.PHASECHK.TRANS64.TRYWAIT P0, [R4+URZ+0x2a860], R3 ;  /* 0x02a86003040075a7 */ /* 0x000e22000800017f */
[----:B------:R-:W-:Y:S01]  /*13b70*/  IMAD R5, R24, R5, UR38 ;  /* 0x0000002618057e24 */ /* 0x000fe2000f8e0205 */
[----:B0-----:R-:W-:Y:S06]  /*13b80*/  @!P0 BRA `(.L_x_1114) ;  /* 0x0000002c00fc8947 */ /* 0x001fec0003800000 */
.L_x_1201:
[----:B------:R-:W-:Y:S05]  /*13b90*/  BSYNC B0 ;  /* 0x0000000000007941 */ /* 0x000fea0003800000 */
.L_x_1113:
[----:B------:R-:W-:Y:S01]  /*13ba0*/  UMOV UR4, 0xffffffff ;  /* 0xffffffff00047882 */ /* 0x000fe20000000000 */
[----:B------:R-:W-:Y:S01]  /*13bb0*/  LOP3.LUT P3, RZ, R19, 0x2, RZ, 0xc0, !PT ;  /* 0x0000000213ff7812 */ /* 0x000fe2000786c0ff */
[----:B------:R-:W-:Y:S01]  /*13bc0*/  IMAD R7, R23, 0x3000, R30 ;  /* 0x0000300017077824 */ /* 0x000fe200078e021e */
[----:B------:R-:W-:Y:S01]  /*13bd0*/  LOP3.LUT P1, RZ, R19, 0x1, RZ, 0xc0, !PT ;  /* 0x0000000113ff7812 */ /* 0x000fe2000782c0ff */
[----:B------:R-:W-:Y:S01]  /*13be0*/  IMAD.IADD R5, R5, 0x1, -R36 ;  /* 0x0000000105057824 */ /* 0x000fe200078e0a24 */
[----:B------:R-:W-:Y:S11]  /*13bf0*/  BRA.DIV UR4, `(.L_x_1115) ;  /* 0x0000002e04f47947 */ /* 0x000ff6000b800000 */
[----:B------:R-:W1:Y:S01]  /*13c00*/  SHFL.IDX PT, R14, R17, RZ, 0x181f ;  /* 0x00181fff110e7589 */ /* 0x000e6200000e0000 */
[----:B------:R-:W-:-:S03]  /*13c10*/  IMAD.SHL.U32 R6, R37, 0x2, RZ ;  /* 0x0000000225067824 */ /* 0x000fc600078e00ff */
[----:B------:R-:W0:Y:S02]  /*13c20*/  SHFL.IDX PT, R0, R18, RZ, 0x181f ;  /* 0x00181fff12007589 */ /* 0x000e2400000e0000 */
[----:B-1----:R-:W-:Y:S02]  /*13c30*/  IADD3 R2, P0, R14, R6, RZ ;  /* 0x000000060e027210 */ /* 0x002fe40007f1e0ff */
[----:B------:R-:W1:Y:S03]  /*13c40*/  SHFL.IDX PT, R14, R17, 0x1, 0x181f ;  /* 0x00381f00110e7f89 */ /* 0x000e6600000e0000 */
[----:B0-----:R-:W-:Y:S01]  /*13c50*/  IMAD.X R3, RZ, RZ, R0, P0 ;  /* 0x000000ffff037224 */ /* 0x001fe200000e0600 */
[----:B------:R-:W-:Y:S01]  /*13c60*/  ISETP.LT.OR P0, PT, R5, 0x1, P3 ;  /* 0x000000010500780c */ /* 0x000fe20001f01670 */
[----:B------:R-:W-:Y:S02]  /*13c70*/  IMAD R0, R7, 0x2, R16 ;  /* 0x0000000207007824 */ /* 0x000fe400078e0210 */
[----:B------:R-:W0:Y:S10]  /*13c80*/  SHFL.IDX PT, R7, R18, 0x1, 0x181f ;  /* 0x00381f0012077f89 */ /* 0x000e3400000e0000 */
        /* <DEDUP_REMOVED lines=35> */
.L_x_1215:
[----:B01----:R-:W-:-:S05]  /*13ec0*/  IADD3 R2, P0, R14, R6, RZ ;  /* 0x000000060e027210 */ /* 0x003fca0007f1e0ff */
[----:B------:R-:W-:Y:S01]  /*13ed0*/  IMAD.X R3, RZ, RZ, R7, P0 ;  /* 0x000000ffff037224 */ /* 0x000fe200000e0607 */
        /* <DEDUP_REMOVED lines=9> */
.L_x_1116:
        /* <DEDUP_REMOVED lines=10> */
.L_x_1117:
[----:B------:R1:W-:Y:S01]  /*14010*/  SYNCS.ARRIVE.TRANS64.A1T0 RZ, [R4+URZ+0x2a850], RZ ;  /* 0x02a850ff04ff79a7 */ /* 0x0003e2000810003f */
[----:B------:R-:W-:-:S05]  /*14020*/  VIADD R23, R23, 0x1 ;  /* 0x0000000117177836 */ /* 0x000fca0000000000 */
[----:B------:R-:W-:-:S04]  /*14030*/  ISETP.NE.AND P0, PT, R23, 0x2, PT ;  /* 0x000000021700780c */ /* 0x000fc80003f05270 */
[----:B0-----:R-:W-:Y:S02]  /*14040*/  SEL R3, RZ, 0x1, P0 ;  /* 0x00000001ff037807 */ /* 0x001fe40000000000 */
[----:B------:R-:W-:Y:S02]  /*14050*/  SEL R23, R23, RZ, P0 ;  /* 0x000000ff17177207 */ /* 0x000fe40000000000 */
[----:B-1----:R-:W-:-:S07]  /*14060*/  LOP3.LUT R26, R26, R3, RZ, 0x3c, !PT ;  /* 0x000000031a1a7212 */ /* 0x002fce00078e3cff */
.L_x_1077:
[----:B------:R-:W-:Y:S05]  /*14070*/  BSYNC B7 ;  /* 0x0000000000077941 */ /* 0x000fea0003800000 */
.L_x_1075:
[----:B------:R-:W-:-:S13]  /*14080*/  LOP3.LUT P0, RZ, R19, 0x800, RZ, 0xc0, !PT ;  /* 0x0000080013ff7812 */ /* 0x000fda000780c0ff */
[----:B------:R-:W-:Y:S05]  /*14090*/  @!P0 BRA `(.L_x_1118) ;  /* 0x0000000000248947 */ /* 0x000fea0003800000 */
[----:B------:R-:W-:Y:S05]  /*140a0*/  WARPSYNC.ALL ;  /* 0x0000000000007948 */ /* 0x000fea0003800000 */
[----:B------:R-:W0:Y:S08]  /*140b0*/  S2UR UR5, SR_CgaCtaId ;  /* 0x00000000000579c3 */ /* 0x000e300000008800 */
[----:B------:R-:W-:Y:S06]  /*140c0*/  BAR.SYNC.DEFER_BLOCKING 0x5, 0x180 ;  /* 0x0146000000007b1d */ /* 0x000fec0000010000 */
[----:B------:R-:W-:-:S02]  /*140d0*/  UMOV UR4, 0x400 ;  /* 0x0000040000047882 */ /* 0x000fc40000000000 */
[----:B0-----:R-:W-:-:S06]  /*140e0*/  ULEA UR4, UR5, UR4, 0x18 ;  /* 0x0000000405047291 */ /* 0x001fcc000f8ec03f */
[----:B------:R-:W-:-:S05]  /*140f0*/  IMAD.U32 R16, RZ, RZ, UR4 ;  /* 0x00000004ff107e24 */ /* 0x000fca000f8e00ff */
[----:B------:R0:W1:Y:S01]  /*14100*/  LDS R34, [R16+0x2a8d0] ;  /* 0x02a8d00010227984 */ /* 0x0000620000000800 */
[----:B------:R-:W-:Y:S06]  /*14110*/  BAR.ARV 0x4, 0x180 ;  /* 0x0106000000007b1d */ /* 0x000fec0000002000 */
[----:B------:R-:W-:Y:S05]  /*14120*/  BRA `(.L_x_1119) ;  /* 0x00000000002c7947 */ /* 0x000fea0003800000 */
.L_x_1118:
[----:B------:R-:W-:-:S03]  /*14130*/  UMOV UR4, 0xffffffff ;  /* 0xffffffff00047882 */ /* 0x000fc60000000000 */
[----:B------:R-:W-:Y:S05]  /*14140*/  BRA.DIV UR4, `(.L_x_1120) ;  /* 0x0000003204a87947 */ /* 0x000fea000b800000 */
[----:B------:R0:W1:Y:S02]  /*14150*/  SHFL.IDX PT, R14, R34, RZ, 0x1f ;  /* 0x00001fff220e7589 */ /* 0x00006400000e0000 */
.L_x_1218:
[----:B------:R-:W2:Y:S01]  /*14160*/  @!P2 S2R R3, SR_CgaCtaId ;  /* 0x000000000003a919 */ /* 0x000ea20000008800 */
[----:B------:R-:W-:Y:S05]  /*14170*/  WARPSYNC.ALL ;  /* 0x0000000000007948 */ /* 0x000fea0003800000 */
[----:B------:R-:W-:Y:S01]  /*14180*/  BAR.SYNC.DEFER_BLOCKING 0x4, 0x180 ;  /* 0x0106000000007b1d */ /* 0x000fe20000010000 */
[----:B------:R-:W-:-:S04]  /*14190*/  @!P2 MOV R0, 0x400 ;  /* 0x000004000000a802 */ /* 0x000fc80000000f00 */
[----:B--2---:R-:W-:-:S05]  /*141a0*/  @!P2 LEA R16, R3, R0, 0x18 ;  /* 0x000000000310a211 */ /* 0x004fca00078ec0ff */
[----:B------:R0:W-:Y:S02]  /*141b0*/  @!P2 STS [R16+0x2a8d0], R34 ;  /* 0x02a8d0221000a388 */ /* 0x0001e40000000800 */
[----:B01----:R-:W-:Y:S01]  /*141c0*/  IMAD.MOV.U32 R34, RZ, RZ, R14 ;  /* 0x000000ffff227224 */ /* 0x003fe200078e000e */
[----:B------:R-:W-:Y:S06]  /*141d0*/  BAR.ARV 0x5, 0x180 ;  /* 0x0146000000007b1d */ /* 0x000fec0000002000 */
.L_x_1119:
[----:B------:R-:W-:Y:S02]  /*141e0*/  ULDC UR4, c[0x0][0xc38] ;  /* 0x00030e0000047ab9 */ /* 0x000fe40000000800 */
[----:B-1----:R-:W-:-:S13]  /*141f0*/  ISETP.GE.AND P0, PT, R34, UR4, PT ;  /* 0x0000000422007c0c */ /* 0x002fda000bf06270 */
[----:B------:R-:W-:Y:S05]  /*14200*/  @!P0 BRA `(.L_x_1121) ;  /* 0xffffffc400188947 */ /* 0x000fea000383ffff */
.L_x_1066:
[----:B------:R-:W2:Y:S01]  /*14210*/  LDL.LU R0, [R1] ;  /* 0x0000000001007983 */ /* 0x000ea20000300800 */
[----:B------:R-:W-:Y:S01]  /*14220*/  BSSY B0, `(.L_x_1122) ;  /* 0x000000b000007945 */ /* 0x000fe20003800000 */
[----:B------:R-:W1:Y:S01]  /*14230*/  S2R R5, SR_CgaCtaId ;  /* 0x0000000000057919 */ /* 0x000e620000008800 */
[----:B--2---:R-:W-:-:S05]  /*14240*/  VIADD R0, R0, 0x1 ;  /* 0x0000000100007836 */ /* 0x004fca0000000000 */
[----:B------:R-:W-:-:S04]  /*14250*/  LEA.HI R2, R0, R0, RZ, 0x1 ;  /* 0x0000000000027211 */ /* 0x000fc800078f08ff */
[----:B------:R-:W-:Y:S02]  /*14260*/  LOP3.LUT R3, R2, 0xfffffffe, RZ, 0xc0, !PT ;  /* 0xfffffffe02037812 */ /* 0x000fe400078ec0ff */
[----:B------:R-:W-:-:S03]  /*14270*/  MOV R2, 0x400 ;  /* 0x0000040000027802 */ /* 0x000fc60000000f00 */
[----:B------:R-:W-:Y:S01]  /*14280*/  IMAD.IADD R0, R0, 0x1, -R3 ;  /* 0x0000000100007824 */ /* 0x000fe200078e0a03 */
[----:B-1----:R-:W-:-:S04]  /*14290*/  LEA R4, R5, R2, 0x18 ;  /* 0x0000000205047211 */ /* 0x002fc800078ec0ff */
[----:B------:R-:W-:-:S04]  /*142a0*/  SHF.L.U32 R0, R0, 0x1f, RZ ;  /* 0x0000001f00007819 */ /* 0x000fc800000006ff */
[----:B------:R-:W1:Y:S02]  /*142b0*/  SYNCS.PHASECHK.TRANS64.TRYWAIT P0, [R4+URZ+0x2a820], R0 ;  /* 0x02a82000040075a7 */ /* 0x000e64000800017f */
[----:B-1----:R-:W-:Y:S05]  /*142c0*/  @!P0 BRA `(.L_x_1123) ;  /* 0x0000003000708947 */ /* 0x002fea0003800000 */
.L_x_1219:
[----:B------:R-:W-:Y:S05]  /*142d0*/  BSYNC B0 ;  /* 0x0000000000007941 */ /* 0x000fea0003800000 */
.L_x_1122:
[----:B------:R-:W-:-:S03]  /*142e0*/  UMOV UR4, 0xffffffff ;  /* 0xffffffff00047882 */ /* 0x000fc60000000000 */
[----:B------:R-:W-:Y:S05]  /*142f0*/  BRA.DIV UR4, `(.L_x_1124) ;  /* 0x0000003204787947 */ /* 0x000fea000b800000 */
[----:B-1----:R-:W1:Y:S02]  /*14300*/  S2R R0, SR_TID.X ;  /* 0x0000000000007919 */ /* 0x002e640000002100 */
[----:B-1----:R-:W-:-:S04]  /*14310*/  SHF.R.U32.HI R0, RZ, 0x5, R0 ;  /* 0x00000005ff007819 */ /* 0x002fc80000011600 */
[----:B------:R-:W-:-:S05]  /*14320*/  LOP3.LUT R0, R0, 0x3, RZ, 0xc0, !PT ;  /* 0x0000000300007812 */ /* 0x000fca00078ec0ff */
[----:B------:R1:W2:Y:S02]  /*14330*/  SHFL.IDX PT, R14, R0, RZ, 0x1f ;  /* 0x00001fff000e7589 */ /* 0x0002a400000e0000 */
.L_x_1222:
[----:B--2---:R-:W-:Y:S01]  /*14340*/  ISETP.NE.AND P0, PT, R14, RZ, PT ;  /* 0x000000ff0e00720c */ /* 0x004fe20003f05270 */
[----:B------:R-:W-:-:S12]  /*14350*/  BSSY B0, `(.L_x_1125) ;  /* 0x0000026000007945 */ /* 0x000fd80003800000 */
[----:B------:R-:W-:Y:S05]  /*14360*/  @P0 BRA `(.L_x_1126) ;  /* 0x0000000000900947 */ /* 0x000fea0003800000 */
[----:B------:R-:W-:-:S03]  /*14370*/  UMOV UR4, 0xffffffff ;  /* 0xffffffff00047882 */ /* 0x000fc60000000000 */
[----:B------:R-:W-:Y:S05]  /*14380*/  BRA.DIV UR4, `(.L_x_1127) ;  /* 0x0000003204887947 */ /* 0x000fea000b800000 */
[----:B------:R-:W-:-:S13]  /*14390*/  ELECT P6, URZ, PT ;  /* 0x00000000003f782f */ /* 0x000fda00038c0000 */
.L_x_1225:
[----:B------:R-:W-:Y:S05]  /*143a0*/  @!P6 BRA `(.L_x_1126) ;  /* 0x000000000080e947 */ /* 0x000fea0003800000 */
[----:B-1----:R-:W2:Y:S02]  /*143b0*/  LDL R0, [R1+0x4] ;  /* 0x0000040001007983 */ /* 0x002ea40000100800 */
[----:B--2---:R-:W-:-:S13]  /*143c0*/  R2UR UR4, R0 ;  /* 0x00000000000472ca */ /* 0x004fda00000e0000 */
[----:B------:R-:W-:-:S06]  /*143d0*/  ULOP3.LUT UR4, UR4, 0x2, URZ, 0xfc, !UPT ;  /* 0x0000000204047892 */ /* 0x000fcc000f8efc3f */
[----:B------:R-:W-:-:S05]  /*143e0*/  IMAD.U32 R0, RZ, RZ, UR4 ;  /* 0x00000004ff007e24 */ /* 0x000fca000f8e00ff */
[----:B------:R-:W-:-:S13]  /*143f0*/  ISETP.NE.AND P0, PT, R0, 0x3, PT ;  /* 0x000000030000780c */ /* 0x000fda0003f05270 */
[----:B------:R-:W-:Y:S05]  /*14400*/  @!P0 BRA `(.L_x_1128) ;  /* 0x0000000000048947 */ /* 0x000fea0003800000 */
[----:B------:R-:W-:Y:S01]  /*14410*/  BPT.TRAP 0x1 ;  /* 0x000000040000795c */ /* 0x000fe20000300000 */
.L_x_1128:
[C---:B------:R-:W-:Y:S01]  /*14420*/  IMAD R5, R23.reuse, 0x8, R4 ;  /* 0x0000000817057824 */ /* 0x040fe200078e0204 */
[----:B------:R-:W-:Y:S01]  /*14430*/  SHF.L.U32 R0, R26, 0x1f, RZ ;  /* 0x0000001f1a007819 */ /* 0x000fe200000006ff */
[----:B------:R-:W-:-:S03]  /*14440*/  VIADD R23, R23, 0x1 ;  /* 0x0000000117177836 */ /* 0x000fc60000000000 */
[----:B------:R-:W1:Y:S02]  /*14450*/  SYNCS.PHASECHK.TRANS64.TRYWAIT P1, [R5+URZ+0x2a840], R0 ;  /* 0x02a84000050075a7 */ /* 0x000e64000802017f */
[----:B------:R-:W-:-:S04]  /*14460*/  ISETP.NE.AND P2, PT, R23, 0x2, PT ;  /* 0x000000021700780c */ /* 0x000fc80003f45270 */
[----:B------:R-:W-:Y:S01]  /*14470*/  SEL R3, RZ, 0x1, P2 ;  /* 0x00000001ff037807 */ /* 0x000fe20001000000 */
[----:B-1----:R-:W-:Y:S08]  /*14480*/  @!P1 BRA `(.L_x_1129) ;  /* 0x0000003000689947 */ /* 0x002ff00003800000 */
.L_x_1226:
[----:B------:R-:W-:Y:S02]  /*14490*/  SEL R23, R23, RZ, P2 ;  /* 0x000000ff17177207 */ /* 0x000fe40001000000 */
[----:B------:R-:W-:Y:S01]  /*144a0*/  LOP3.LUT R2, R26, R3, RZ, 0x3c, !PT ;  /* 0x000000031a027212 */ /* 0x000fe200078e3cff */
[----:B------:R-:W-:Y:S06]  /*144b0*/  @!P0 BRA `(.L_x_1130) ;  /* 0x0000000000048947 */ /* 0x000fec0003800000 */
[----:B------:R-:W-:Y:S01]  /*144c0*/  BPT.TRAP 0x1 ;  /* 0x000000040000795c */ /* 0x000fe20000300000 */
.L_x_1130:
[----:B------:R-:W-:Y:S01]  /*144d0*/  IMAD R23, R23, 0x8, R4 ;  /* 0x0000000817177824 */ /* 0x000fe200078e0204 */
[----:B------:R-:W-:-:S04]  /*144e0*/  SHF.L.U32 R2, R2, 0x1f, RZ ;  /* 0x0000001f02027819 */ /* 0x000fc800000006ff */
[----:B------:R-:W2:Y:S02]  /*144f0*/  SYNCS.PHASECHK.TRANS64.TRYWAIT P1, [R23+URZ+0x2a840], R2 ;  /* 0x02a84002170075a7 */ /* 0x000ea4000802017f */
[----:B--2---:R-:W-:Y:S05]  /*14500*/  @!P1 BRA `(.L_x_1131) ;  /* 0x00000030005c9947 */ /* 0x004fea0003800000 */
.L_x_1227:
[----:B------:R-:W-:Y:S05]  /*14510*/  @!P0 BRA `(.L_x_1132) ;  /* 0x0000000000048947 */ /* 0x000fea0003800000 */
[----:B------:R-:W-:Y:S01]  /*14520*/  BPT.TRAP 0x1 ;  /* 0x000000040000795c */ /* 0x000fe20000300000 */
.L_x_1132:
[----:B------:R-:W3:Y:S02]  /*14530*/  SYNCS.PHASECHK.TRANS64.TRYWAIT P1, [R5+URZ+0x2a860], R0 ;  /* 0x02a86000050075a7 */ /* 0x000ee4000802017f */
[----:B---3--:R-:W-:Y:S05]  /*14540*/  @!P1 BRA `(.L_x_1133) ;  /* 0x0000003000609947 */ /* 0x008fea0003800000 */
.L_x_1228:
[----:B------:R-:W-:Y:S05]  /*14550*/  @!P0 BRA `(.L_x_1134) ;  /* 0x0000000000048947 */ /* 0x000fea0003800000 */
[----:B------:R-:W-:Y:S01]  /*14560*/  BPT.TRAP 0x1 ;  /* 0x000000040000795c */ /* 0x000fe20000300000 */
.L_x_1134:
[----:B----4-:R4:W0:Y:S02]  /*14570*/  SYNCS.PHASECHK.TRANS64.TRYWAIT P0, [R23+URZ+0x2a860], R2 ;  /* 0x02a86002170075a7 */ /* 0x010824000800017f */
[----:B0-----:R-:W-:Y:S05]  /*14580*/  @!P0 NANOSLEEP.SYNCS 0x989680 ;  /* 0x009896800000895d */ /* 0x001fea0003900000 */
[----:B------:R-:W0:Y:S02]  /*14590*/  @!P0 SYNCS.PHASECHK.TRANS64 P0, [R23+URZ+0x2a860], R2 ;  /* 0x02a86002170085a7 */ /* 0x000e24000800007f */
[----:B0-----:R-:W-:Y:S05]  /*145a0*/  @!P0 BRA `(.L_x_1134) ;  /* 0xfffffffc00f08947 */ /* 0x001fea000383ffff */
.L_x_1126:
[----:B------:R-:W-:Y:S05]  /*145b0*/  BSYNC B0 ;  /* 0x0000000000007941 */ /* 0x000fea0003800000 */
.L_x_1125:
[----:B------:R-:W-:Y:S05]  /*145c0*/  EXIT ;  /* 0x000000000000794d */ /* 0x000fea0003800000 */
.L_x_971:
[----:B0-----:R-:W-:-:S04]  /*145d0*/  IMAD.U32 R3, RZ, RZ, UR40 ;  /* 0x00000028ff037e24 */ /* 0x001fc8000f8e00ff */
[----:B------:R0:W1:Y:S03]  /*145e0*/  SYNCS.PHASECHK.TRANS64.TRYWAIT P1, [R3+URZ+0x2a800], R0 ;  /* 0x02a80000030075a7 */ /* 0x000066000802017f */
[----:B-1----:R-:W-:Y:S05]  /*145f0*/  @!P1 NANOSLEEP.SYNCS 0x989680 ;  /* 0x009896800000995d */ /* 0x002fea0003900000 */
[----:B------:R-:W1:Y:S02]  /*14600*/  @!P1 SYNCS.PHASECHK.TRANS64 P1, [R3+URZ+0x2a800], R0 ;  /* 0x02a80000030095a7 */ /* 0x000e64000802007f */
[----:B-1----:R-:W-:Y:S05]  /*14610*/  @!P1 BRA `(.L_x_971) ;  /* 0xfffffffc00ec9947 */ /* 0x002fea000383ffff */
[----:B------:R-:W-:Y:S05]  /*14620*/  BRA `(.L_x_1135) ;  /* 0xfffffed000d87947 */ /* 0x000fea000383ffff */
.L_x_975:
[----:B-1----:R1:W2:Y:S02]  /*14630*/  SYNCS.PHASECHK.TRANS64.TRYWAIT P1, [R15+URZ+0x2a830], R0 ;  /* 0x02a830000f0075a7 */ /* 0x0022a4000802017f */
[----:B--2---:R-:W-:Y:S05]  /*14640*/  @!P1 NANOSLEEP.SYNCS 0x989680 ;  /* 0x009896800000995d */ /* 0x004fea0003900000 */
[----:B------:R-:W2:Y:S02]  /*14650*/  @!P1 SYNCS.PHASECHK.TRANS64 P1, [R15+URZ+0x2a830], R0 ;  /* 0x02a830000f0095a7 */ /* 0x000ea4000802007f */
[----:B--2---:R-:W-:Y:S05]  /*14660*/  @!P1 BRA `(.L_x_975) ;  /* 0xfffffffc00f09947 */ /* 0x004fea000383ffff */
[----:B------:R-:W-:Y:S05]  /*14670*/  BRA `(.L_x_974) ;  /* 0xfffffed000f47947 */ /* 0x000fea000383ffff */
.L_x_992:
[----:B-1----:R-:W-:-:S04]  /*14680*/  IMAD.U32 R14, RZ, RZ, UR7 ;  /* 0x00000007ff0e7e24 */ /* 0x002fc8000f8e00ff */
[----:B------:R1:W2:Y:S03]  /*14690*/  SYNCS.PHASECHK.TRANS64.TRYWAIT P1, [R14+URZ+0x2a830], R13 ;  /* 0x02a8300d0e0075a7 */ /* 0x0002a6000802017f */
[----:B--2---:R-:W-:Y:S05]  /*146a0*/  @!P1 NANOSLEEP.SYNCS 0x989680 ;  /* 0x009896800000995d */ /* 0x004fea0003900000 */
[----:B------:R-:W2:Y:S02]  /*146b0*/  @!P1 SYNCS.PHASECHK.TRANS64 P1, [R14+URZ+0x2a830], R13 ;  /* 0x02a8300d0e0095a7 */ /* 0x000ea4000802007f */
[----:B--2---:R-:W-:Y:S05]  /*146c0*/  @!P1 BRA `(.L_x_992) ;  /* 0xfffffffc00ec9947 */ /* 0x004fea000383ffff */
[----:B------:R-:W-:Y:S05]  /*146d0*/  BRA `(.L_x_991) ;  /* 0xffffff0400787947 */ /* 0x000fea000383ffff */
.L_x_996:
[----:B01----:R-:W-:-:S04]  /*146e0*/  IMAD.U32 R13, RZ, RZ, UR6 ;  /* 0x00000006ff0d7e24 */ /* 0x003fc8000f8e00ff */
[----:B------:R0:W1:Y:S03]  /*146f0*/  SYNCS.PHASECHK.TRANS64.TRYWAIT P1, [R13+URZ+0x2a850], R0 ;  /* 0x02a850000d0075a7 */ /* 0x000066000802017f */
[----:B-1----:R-:W-:Y:S05]  /*14700*/  @!P1 NANOSLEEP.SYNCS 0x989680 ;  /* 0x009896800000995d */ /* 0x002fea0003900000 */
[----:B------:R-:W1:Y:S02]  /*14710*/  @!P1 SYNCS.PHASECHK.TRANS64 P1, [R13+URZ+0x2a850], R0 ;  /* 0x02a850000d0095a7 */ /* 0x000e64000802007f */
[----:B-1----:R-:W-:Y:S05]  /*14720*/  @!P1 BRA `(.L_x_996) ;  /* 0xfffffffc00ec9947 */ /* 0x002fea000383ffff */
[----:B------:R-:W-:Y:S05]  /*14730*/  BRA `(.L_x_995) ;  /* 0xffffff0c00a87947 */ /* 0x000fea000383ffff */
.L_x_1015:
[----:B-1----:R-:W-:-:S04]  /*14740*/  IMAD.U32 R12, RZ, RZ, UR7 ;  /* 0x00000007ff0c7e24 */ /* 0x002fc8000f8e00ff */
[----:B------:R1:W2:Y:S03]  /*14750*/  SYNCS.PHASECHK.TRANS64.TRYWAIT P1, [R12+URZ+0x2a830], R11 ;  /* 0x02a8300b0c0075a7 */ /* 0x0002a6000802017f */
[----:B--2---:R-:W-:Y:S05]  /*14760*/  @!P1 NANOSLEEP.SYNCS 0x989680 ;  /* 0x009896800000995d */ /* 0x004fea0003900000 */
[----:B------:R-:W2:Y:S02]  /*14770*/  @!P1 SYNCS.PHASECHK.TRANS64 P1, [R12+URZ+0x2a830], R11 ;  /* 0x02a8300b0c0095a7 */ /* 0x000ea4000802007f */
[----:B--2---:R-:W-:Y:S05]  /*14780*/  @!P1 BRA `(.L_x_1015) ;  /* 0xfffffffc00ec9947 */ /* 0x004fea000383ffff */
[----:B------:R-:W-:Y:S05]  /*14790*/  BRA `(.L_x_1014) ;  /* 0xffffff3800c87947 */ /* 0x000fea000383ffff */
.L_x_1019:
[----:B01----:R-:W-:-:S04]  /*147a0*/  IMAD.U32 R11, RZ, RZ, UR6 ;  /* 0x00000006ff0b7e24 */ /* 0x003fc8000f8e00ff */
[----:B------:R0:W1:Y:S03]  /*147b0*/  SYNCS.PHASECHK.TRANS64.TRYWAIT P1, [R11+URZ+0x2a850], R0 ;  /* 0x02a850000b0075a7 */ /* 0x000066000802017f */
[----:B-1----:R-:W-:Y:S05]  /*147c0*/  @!P1 NANOSLEEP.SYNCS 0x989680 ;  /* 0x009896800000995d */ /* 0x002fea0003900000 */
[----:B------:R-:W1:Y:S02]  /*147d0*/  @!P1 SYNCS.PHASECHK.TRANS64 P1, [R11+URZ+0x2a850], R0 ;  /* 0x02a850000b0095a7 */ /* 0x000e64000802007f */
[----:B-1----:R-:W-:Y:S05]  /*147e0*/  @!P1 BRA `(.L_x_1019) ;  /* 0xfffffffc00ec9947 */ /* 0x002fea000383ffff */
[----:B------:R-:W-:Y:S05]  /*147f0*/  BRA `(.L_x_1018) ;  /* 0xffffff4000f87947 */ /* 0x000fea000383ffff */
.L_x_1027:
[----:B-1----:R-:W-:-:S04]  /*14800*/  IMAD.U32 R14, RZ, RZ, UR6 ;  /* 0x00000006ff0e7e24 */ /* 0x002fc8000f8e00ff */
[----:B------:R1:W2:Y:S03]  /*14810*/  SYNCS.PHASECHK.TRANS64.TRYWAIT P1, [R14+URZ+0x2a830], R11 ;  /* 0x02a8300b0e0075a7 */ /* 0x0002a6000802017f */
[----:B--2---:R-:W-:Y:S05]  /*14820*/  @!P1 NANOSLEEP.SYNCS 0x989680 ;  /* 0x009896800000995d */ /* 0x004fea0003900000 */
[----:B------:R-:W2:Y:S02]  /*14830*/  @!P1 SYNCS.PHASECHK.TRANS64 P1, [R14+URZ+0x2a830], R11 ;  /* 0x02a8300b0e0095a7 */ /* 0x000ea4000802007f */
[----:B--2---:R-:W-:Y:S05]  /*14840*/  @!P1 BRA `(.L_x_1027) ;  /* 0xfffffffc00ec9947 */ /* 0x004fea000383ffff */
[----:B------:R-:W-:Y:S05]  /*14850*/  BRA `(.L_x_1026) ;  /* 0xffffff5c00487947 */ /* 0x000fea000383ffff */
.L_x_1031:
[----:B01----:R-:W-:-:S04]  /*14860*/  IMAD.U32 R11, RZ, RZ, UR10 ;  /* 0x0000000aff0b7e24 */ /* 0x003fc8000f8e00ff */
[----:B------:R0:W1:Y:S03]  /*14870*/  SYNCS.PHASECHK.TRANS64.TRYWAIT P1, [R11+URZ+0x2a850], R0 ;  /* 0x02a850000b0075a7 */ /* 0x000066000802017f */
[----:B-1----:R-:W-:Y:S05]  /*14880*/  @!P1 NANOSLEEP.SYNCS 0x989680 ;  /* 0x009896800000995d */ /* 0x002fea0003900000 */
[----:B------:R-:W1:Y:S02]  /*14890*/  @!P1 SYNCS.PHASECHK.TRANS64 P1, [R11+URZ+0x2a850], R0 ;  /* 0x02a850000b0095a7 */ /* 0x000e64000802007f */
[----:B-1----:R-:W-:Y:S05]  /*148a0*/  @!P1 BRA `(.L_x_1031) ;  /* 0xfffffffc00ec9947 */ /* 0x002fea000383ffff */
[----:B------:R-:W-:Y:S05]  /*148b0*/  BRA `(.L_x_1030) ;  /* 0xffffff6400787947 */ /* 0x000fea000383ffff */
.L_x_1046:
[----:B-1----:R-:W-:-:S04]  /*148c0*/  IMAD.U32 R5, RZ, RZ, UR5 ;  /* 0x00000005ff057e24 */ /* 0x002fc8000f8e00ff */
[----:B------:R1:W2:Y:S03]  /*148d0*/  SYNCS.PHASECHK.TRANS64.TRYWAIT P1, [R5+URZ+0x2a850], R0 ;  /* 0x02a85000050075a7 */ /* 0x0002a6000802017f */
[----:B--2---:R-:W-:Y:S05]  /*148e0*/  @!P1 NANOSLEEP.SYNCS 0x989680 ;  /* 0x009896800000995d */ /* 0x004fea0003900000 */
[----:B------:R-:W2:Y:S02]  /*148f0*/  @!P1 SYNCS.PHASECHK.TRANS64 P1, [R5+URZ+0x2a850], R0 ;  /* 0x02a85000050095a7 */ /* 0x000ea4000802007f */
[----:B--2---:R-:W-:Y:S05]  /*14900*/  @!P1 BRA `(.L_x_1046) ;  /* 0xfffffffc00ec9947 */ /* 0x004fea000383ffff */
[----:B------:R-:W-:Y:S05]  /*14910*/  BRA `(.L_x_1045) ;  /* 0xffffff9000e07947 */ /* 0x000fea000383ffff */
.L_x_1083:
[----:B------:R-:W2:Y:S01]  /*14920*/  S2R R17, SR_TID.X ;  /* 0x0000000000117919 */ /* 0x000ea20000002100 */
[----:B------:R-:W-:Y:S02]  /*14930*/  IMAD.MOV.U32 R12, RZ, RZ, RZ ;  /* 0x000000ffff0c7224 */ /* 0x000fe400078e00ff */
[----:B------:R-:W-:Y:S02]  /*14940*/  IMAD.MOV.U32 R11, RZ, RZ, 0x1f ;  /* 0x0000001fff0b7424 */ /* 0x000fe400078e00ff */
[----:B------:R-:W-:Y:S01]  /*14950*/  IMAD.MOV.U32 R15, RZ, RZ, -0x1 ;  /* 0xffffffffff0f7424 */ /* 0x000fe200078e00ff */
[----:B--2---:R-:W-:-:S04]  /*14960*/  SHF.R.U32.HI R17, RZ, 0x5, R17 ;  /* 0x00000005ff117819 */ /* 0x004fc80000011611 */
[----:B------:R-:W-:-:S05]  /*14970*/  LOP3.LUT R17, R17, 0x3, RZ, 0xc0, !PT ;  /* 0x0000000311117812 */ /* 0x000fca00078ec0ff */
[----:B------:R-:W-:-:S07]  /*14980*/  IMAD.MOV.U32 R13, RZ, RZ, R17 ;  /* 0x000000ffff0d7224 */ /* 0x000fce00078e0011 */
[----:B01---5:R-:W-:Y:S05]  /*14990*/  WARPSYNC.COLLECTIVE R15, `(.L_x_1136) ;  /* 0x000000000f087348 */ /* 0x023fea0003c00000 */
[----:B------:R2:W3:Y:S02]  /*149a0*/  SHFL.IDX P6, R14, R13, R12, R11 ;  /* 0x0000000c0d0e7389 */ /* 0x0004e400000c000b */
[----:B0123-5:R-:W-:Y:S01]  /*149b0*/  ENDCOLLECTIVE ;  /* 0x000000000000791b */ /* 0x02ffe20003800000 */
.L_x_1136:
[----:B------:R-:W-:Y:S05]  /*149c0*/  BRA `(.L_x_1137) ;  /* 0xffffffc8008c7947 */ /* 0x000fea000383ffff */
.L_x_1086:
[----:B0-----:R0:W1:Y:S02]  /*149d0*/  SYNCS.PHASECHK.TRANS64.TRYWAIT P0, [R0+URZ+0x2a840], R3 ;  /* 0x02a84003000075a7 */ /* 0x001064000800017f */
[----:B-1----:R-:W-:Y:S05]  /*149e0*/  @!P0 NANOSLEEP.SYNCS 0x989680 ;  /* 0x009896800000895d */ /* 0x002fea0003900000 */
[----:B------:R-:W1:Y:S02]  /*149f0*/  @!P0 SYNCS.PHASECHK.TRANS64 P0, [R0+URZ+0x2a840], R3 ;  /* 0x02a84003000085a7 */ /* 0x000e64000800007f */
[----:B-1----:R-:W-:Y:S05]  /*14a00*/  @!P0 BRA `(.L_x_1086) ;  /* 0xfffffffc00f08947 */ /* 0x002fea000383ffff */
[----:B------:R-:W-:Y:S05]  /*14a10*/  BRA `(.L_x_1138) ;  /* 0xffffffcc00907947 */ /* 0x000fea000383ffff */
.L_x_1087:
[----:B------:R-:W-:Y:S01]  /*14a20*/  BSSY B0, `(.L_x_1139) ;  /* 0x0000008000007945 */ /* 0x000fe20003800000 */
[----:B------:R-:W-:Y:S02]  /*14a30*/  IMAD.MOV.U32 R13, RZ, RZ, R6 ;  /* 0x000000ffff0d7224 */ /* 0x000fe400078e0006 */
[----:B------:R-:W-:Y:S02]  /*14a40*/  IMAD.MOV.U32 R12, RZ, RZ, RZ ;  /* 0x000000ffff0c7224 */ /* 0x000fe400078e00ff */
[----:B------:R-:W-:Y:S02]  /*14a50*/  IMAD.MOV.U32 R11, RZ, RZ, 0x181f ;  /* 0x0000181fff0b7424 */ /* 0x000fe400078e00ff */
[----:B------:R-:W-:-:S07]  /*14a60*/  IMAD.MOV.U32 R15, RZ, RZ, -0x1 ;  /* 0xffffffffff0f7424 */ /* 0x000fce00078e00ff */
[----:B------:R-:W-:Y:S05]  /*14a70*/  WARPSYNC.COLLECTIVE R15, `(.L_x_1140) ;  /* 0x000000000f087348 */ /* 0x000fea0003c00000 */
[----:B------:R0:W1:Y:S02]  /*14a80*/  SHFL.IDX P6, R14, R13, R12, R11 ;  /* 0x0000000c0d0e7389 */ /* 0x00006400000c000b */
[----:B01----:R-:W-:Y:S01]  /*14a90*/  ENDCOLLECTIVE ;  /* 0x000000000000791b */ /* 0x003fe20003800000 */
.L_x_1140:
[----:B------:R-:W-:Y:S05]  /*14aa0*/  BSYNC B0 ;  /* 0x0000000000007941 */ /* 0x000fea0003800000 */
.L_x_1139:
[----:B------:R-:W-:Y:S02]  /*14ab0*/  IMAD.MOV.U32 R13, RZ, RZ, R4 ;  /* 0x000000ffff0d7224 */ /* 0x000fe400078e0004 */
[----:B------:R-:W-:Y:S02]  /*14ac0*/  IMAD.MOV.U32 R12, RZ, RZ, RZ ;  /* 0x000000ffff0c7224 */ /* 0x000fe400078e00ff */
[----:B------:R-:W-:Y:S02]  /*14ad0*/  IMAD.MOV.U32 R11, RZ, RZ, 0x181f ;  /* 0x0000181fff0b7424 */ /* 0x000fe400078e00ff */
[----:B------:R-:W-:Y:S02]  /*14ae0*/  IMAD.MOV.U32 R15, RZ, RZ, -0x1 ;  /* 0xffffffffff0f7424 */ /* 0x000fe400078e00ff */
[----:B------:R-:W-:Y:S02]  /*14af0*/  IMAD.MOV.U32 R2, RZ, RZ, R14 ;  /* 0x000000ffff027224 */ /* 0x000fe400078e000e */
[----:B------:R-:W-:-:S07]  /*14b00*/  @P0 IMAD R9, R5, 0x2, R16 ;  /* 0x0000000205090824 */ /* 0x000fce00078e0210 */
[----:B------:R-:W-:Y:S05]  /*14b10*/  WARPSYNC.COLLECTIVE R15, `(.L_x_1141) ;  /* 0x000000000f087348 */ /* 0x000fea0003c00000 */
[----:B------:R0:W1:Y:S02]  /*14b20*/  SHFL.IDX P6, R14, R13, R12, R11 ;  /* 0x0000000c0d0e7389 */ /* 0x00006400000c000b */
[----:B01----:R-:W-:Y:S01]  /*14b30*/  ENDCOLLECTIVE ;  /* 0x000000000000791b */ /* 0x003fe20003800000 */
.L_x_1141:
[----:B------:R-:W-:Y:S02]  /*14b40*/  IMAD.MOV.U32 R13, RZ, RZ, R6 ;  /* 0x000000ffff0d7224 */ /* 0x000fe400078e0006 */
[----:B------:R-:W-:Y:S01]  /*14b50*/  IMAD.MOV.U32 R12, RZ, RZ, 0x1 ;  /* 0x00000001ff0c7424 */ /* 0x000fe200078e00ff */
[----:B------:R-:W-:-:S05]  /*14b60*/  @P0 LEA R14, P1, R37, R14, 0x1 ;  /* 0x0000000e250e0211 */ /* 0x000fca00078208ff */
[----:B------:R-:W-:Y:S02]  /*14b70*/  @P0 IMAD.X R3, RZ, RZ, R2, P1 ;  /* 0x000000ffff030224 */ /* 0x000fe400008e0602 */
[----:B------:R-:W-:-:S07]  /*14b80*/  @P0 IMAD.MOV.U32 R2, RZ, RZ, R14 ;  /* 0x000000ffff020224 */ /* 0x000fce00078e000e */
[----:B------:R-:W-:Y:S05]  /*14b90*/  WARPSYNC.COLLECTIVE R15, `(.L_x_1142) ;  /* 0x000000000f087348 */ /* 0x000fea0003c00000 */
[----:B------:R0:W1:Y:S02]  /*14ba0*/  SHFL.IDX P6, R14, R13, R12, R11 ;  /* 0x0000000c0d0e7389 */ /* 0x00006400000c000b */
[----:B01----:R-:W-:Y:S01]  /*14bb0*/  ENDCOLLECTIVE ;  /* 0x000000000000791b */ /* 0x003fe20003800000 */
.L_x_1142:
[----:B------:R-:W-:Y:S01]  /*14bc0*/  @!PT LDS RZ, [RZ] ;  /* 0x00000000fffff984 */ /* 0x000fe20000000800 */
[----:B------:R-:W-:Y:S01]  /*14bd0*/  @!PT LDS RZ, [RZ] ;  /* 0x00000000fffff984 */ /* 0x000fe20000000800 */
[----:B------:R-:W-:Y:S01]  /*14be0*/  @!PT LDS RZ, [RZ] ;  /* 0x00000000fffff984 */ /* 0x000fe20000000800 */
[----:B------:R0:W-:Y:S04]  /*14bf0*/  @P0 LDGSTS.E.BYPASS.LTC128B.128 [R9+0x18400], desc[UR36][R2.64], !P4 ;  /* 0x1840000002090fae */ /* 0x0001e8000e101d64 */
[----:B------:R0:W-:Y:S04]  /*14c00*/  @P0 LDGSTS.E.BYPASS.LTC128B.128 [R9+0x1b400], desc[UR36][R2.64+0x80], !P3 ;  /* 0x1b40008002090fae */ /* 0x0001e8000d901d64 */
[----:B------:R0:W-:Y:S01]  /*14c10*/  @P0 LDGSTS.E.BYPASS.LTC128B.128 [R9+0x1e400], desc[UR36][R2.64+0x100], !P2 ;  /* 0x1e40010002090fae */ /* 0x0001e2000d101d64 */
[----:B------:R-:W-:Y:S01]  /*14c20*/  ISETP.GE.AND P0, PT, R7, 0x11, PT ;  /* 0x000000110700780c */ /* 0x000fe20003f06270 */
[----:B------:R-:W-:-:S02]  /*14c30*/  IMAD.MOV.U32 R13, RZ, RZ, R4 ;  /* 0x000000ffff0d7224 */ /* 0x000fc400078e0004 */
[----:B------:R-:W-:-:S10]  /*14c40*/  IMAD.MOV.U32 R8, RZ, RZ, R14 ;  /* 0x000000ffff087224 */ /* 0x000fd400078e000e */
[----:B0-----:R-:W-:Y:S05]  /*14c50*/  WARPSYNC.COLLECTIVE R15, `(.L_x_1143) ;  /* 0x000000000f087348 */ /* 0x001fea0003c00000 */
[----:B------:R1:W2:Y:S02]  /*14c60*/  SHFL.IDX P6, R14, R13, R12, R11 ;  /* 0x0000000c0d0e7389 */ /* 0x0002a400000c000b */
[----:B012---:R-:W-:Y:S01]  /*14c70*/  ENDCOLLECTIVE ;  /* 0x000000000000791b */ /* 0x007fe20003800000 */
.L_x_1143:
[----:B------:R-:W-:Y:S02]  /*14c80*/  @P0 IMAD R25, R5, 0x2, R16 ;  /* 0x0000000205190824 */ /* 0x000fe400078e0210 */
[----:B------:R-:W-:Y:S02]  /*14c90*/  IMAD.MOV.U32 R13, RZ, RZ, R6 ;  /* 0x000000ffff0d7224 */ /* 0x000fe400078e0006 */
[----:B------:R-:W-:Y:S01]  /*14ca0*/  IMAD.MOV.U32 R12, RZ, RZ, 0x2 ;  /* 0x00000002ff0c7424 */ /* 0x000fe200078e00ff */
[----:B------:R-:W-:-:S05]  /*14cb0*/  @P0 LEA R14, P1, R37, R14, 0x1 ;  /* 0x0000000e250e0211 */ /* 0x000fca00078208ff */
[----:B------:R-:W-:-:S08]  /*14cc0*/  @P0 IMAD.MOV.U32 R2, RZ, RZ, R14 ;  /* 0x000000ffff020224 */ /* 0x000fd000078e000e */
[----:B------:R-:W-:Y:S05]  /*14cd0*/  WARPSYNC.COLLECTIVE R15, `(.L_x_1144) ;  /* 0x000000000f087348 */ /* 0x000fea0003c00000 */
[----:B------:R0:W1:Y:S02]  /*14ce0*/  SHFL.IDX P6, R14, R13, R12, R11 ;  /* 0x0000000c0d0e7389 */ /* 0x00006400000c000b */
[----:B01----:R-:W-:Y:S01]  /*14cf0*/  ENDCOLLECTIVE ;  /* 0x000000000000791b */ /* 0x003fe20003800000 */
.L_x_1144:
[----:B------:R-:W-:-:S04]  /*14d00*/  @P0 IMAD.X R21, RZ, RZ, R8, P1 ;  /* 0x000000ffff150224 */ /* 0x000fc800008e0608 */
[----:B------:R-:W-:-:S05]  /*14d10*/  @P0 IMAD.MOV.U32 R3, RZ, RZ, R21 ;  /* 0x000000ffff030224 */ /* 0x000fca00078e0015 */
[----:B------:R-:W-:Y:S01]  /*14d20*/  @!PT LDS RZ, [RZ] ;  /* 0x00000000fffff984 */ /* 0x000fe20000000800 */
[----:B------:R-:W-:Y:S01]  /*14d30*/  @!PT LDS RZ, [RZ] ;  /* 0x00000000fffff984 */ /* 0x000fe20000000800 */
[----:B------:R-:W-:Y:S01]  /*14d40*/  @!PT LDS RZ, [RZ] ;  /* 0x00000000fffff984 */ /* 0x000fe20000000800 */
[----:B------:R0:W-:Y:S01]  /*14d50*/  @P0 LDGSTS.E.BYPASS.LTC128B.128 [R25+0x18c00], desc[UR36][R2.64], !P4 ;  /* 0x18c0000002190fae */ /* 0x0001e2000e101d64 */
[----:B------:R-:W-:-:S03]  /*14d60*/  IMAD.MOV.U32 R13, RZ, RZ, R4 ;  /* 0x000000ffff0d7224 */ /* 0x000fc600078e0004 */
[----:B------:R0:W-:Y:S04]  /*14d70*/  @P0 LDGSTS.E.BYPASS.LTC128B.128 [R25+0x1bc00], desc[UR36][R2.64+0x80], !P3 ;  /* 0x1bc0008002190fae */ /* 0x0001e8000d901d64 */
[----:B------:R0:W-:Y:S01]  /*14d80*/  @P0 LDGSTS.E.BYPASS.LTC128B.128 [R25+0x1ec00], desc[UR36][R2.64+0x100], !P2 ;  /* 0x1ec0010002190fae */ /* 0x0001e2000d101d64 */
[----:B------:R-:W-:Y:S01]  /*14d90*/  ISETP.GE.AND P0, PT, R7, 0x21, PT ;  /* 0x000000210700780c */ /* 0x000fe20003f06270 */
[----:B------:R-:W-:-:S12]  /*14da0*/  IMAD.MOV.U32 R8, RZ, RZ, R14 ;  /* 0x000000ffff087224 */ /* 0x000fd800078e000e */
[----:B0-----:R-:W-:Y:S05]  /*14db0*/  WARPSYNC.COLLECTIVE R15, `(.L_x_1145) ;  /* 0x000000000f087348 */ /* 0x001fea0003c00000 */
[----:B------:R1:W2:Y:S02]  /*14dc0*/  SHFL.IDX P6, R14, R13, R12, R11 ;  /* 0x0000000c0d0e7389 */ /* 0x0002a400000c000b */
[----:B012---:R-:W-:Y:S01]  /*14dd0*/  ENDCOLLECTIVE ;  /* 0x000000000000791b */ /* 0x007fe20003800000 */
.L_x_1145:
        /* <DEDUP_REMOVED lines=8> */
.L_x_1146:
        /* <DEDUP_REMOVED lines=14> */
.L_x_1147:
        /* <DEDUP_REMOVED lines=8> */
.L_x_1148:
        /* <DEDUP_REMOVED lines=14> */
.L_x_1149:
        /* <DEDUP_REMOVED lines=8> */
.L_x_1150:
        /* <DEDUP_REMOVED lines=9> */
[----:B------:R-:W-:-:S07]  /*151b0*/  IMAD.MOV.U32 R8, RZ, RZ, R14 ;  /* 0x000000ffff087224 */ /* 0x000fce00078e000e */
[----:B0-----:R-:W-:Y:S05]  /*151c0*/  WARPSYNC.COLLECTIVE R15, `(.L_x_1151) ;  /* 0x000000000f087348 */ /* 0x001fea0003c00000 */
[----:B------:R1:W2:Y:S02]  /*151d0*/  SHFL.IDX P6, R14, R13, R12, R11 ;  /* 0x0000000c0d0e7389 */ /* 0x0002a400000c000b */
[----:B012---:R-:W-:Y:S01]  /*151e0*/  ENDCOLLECTIVE ;  /* 0x000000000000791b */ /* 0x007fe20003800000 */
.L_x_1151:
[----:B------:R-:W-:Y:S05]  /*151f0*/  BRA `(.L_x_1152) ;  /* 0xffffffc800e87947 */ /* 0x000fea000383ffff */
.L_x_1092:
[----:B------:R-:W-:Y:S02]  /*15200*/  IMAD.MOV.U32 R13, RZ, RZ, R5 ;  /* 0x000000ffff0d7224 */ /* 0x000fe400078e0005 */
[----:B------:R-:W-:Y:S02]  /*15210*/  IMAD.MOV.U32 R12, RZ, RZ, RZ ;  /* 0x000000ffff0c7224 */ /* 0x000fe400078e00ff */
[----:B------:R-:W-:Y:S02]  /*15220*/  IMAD.MOV.U32 R11, RZ, RZ, 0x181f ;  /* 0x0000181fff0b7424 */ /* 0x000fe400078e00ff */
[----:B------:R-:W-:Y:S02]  /*15230*/  IMAD.MOV.U32 R15, RZ, RZ, -0x1 ;  /* 0xffffffffff0f7424 */ /* 0x000fe400078e00ff */
[----:B------:R-:W-:-:S07]  /*15240*/  VIADD R4, R36, UR44 ;  /* 0x0000002c24047c36 */ /* 0x000fce0008000000 */
[----:B------:R-:W-:Y:S05]  /*15250*/  WARPSYNC.COLLECTIVE R15, `(.L_x_1153) ;  /* 0x000000000f087348 */ /* 0x000fea0003c00000 */
[----:B------:R0:W1:Y:S02]  /*15260*/  SHFL.IDX P6, R14, R13, R12, R11 ;  /* 0x0000000c0d0e7389 */ /* 0x00006400000c000b */
[----:B01----:R-:W-:Y:S01]  /*15270*/  ENDCOLLECTIVE ;  /* 0x000000000000791b */ /* 0x003fe20003800000 */
.L_x_1153:
[C---:B------:R-:W-:Y:S01]  /*15280*/  VIADD R6, R4.reuse, 0x10 ;  /* 0x0000001004067836 */ /* 0x040fe20000000000 */
[----:B------:R-:W-:Y:S01]  /*15290*/  ISETP.GE.AND P0, PT, R4, UR39, PT ;  /* 0x0000002704007c0c */ /* 0x000fe2000bf06270 */
[----:B------:R-:W-:Y:S02]  /*152a0*/  IMAD.MOV.U32 R13, RZ, RZ, R0 ;  /* 0x000000ffff0d7224 */ /* 0x000fe400078e0000 */
[----:B------:R-:W-:-:S10]  /*152b0*/  IMAD.MOV.U32 R2, RZ, RZ, R14 ;  /* 0x000000ffff027224 */ /* 0x000fd400078e000e */
[----:B------:R-:W-:Y:S05]  /*152c0*/  WARPSYNC.COLLECTIVE R15, `(.L_x_1154) ;  /* 0x000000000f087348 */ /* 0x000fea0003c00000 */
[----:B------:R0:W1:Y:S02]  /*152d0*/  SHFL.IDX P6, R14, R13, R12, R11 ;  /* 0x0000000c0d0e7389 */ /* 0x00006400000c000b */
[----:B01----:R-:W-:Y:S01]  /*152e0*/  ENDCOLLECTIVE ;  /* 0x000000000000791b */ /* 0x003fe20003800000 */
.L_x_1154:
[----:B------:R-:W-:Y:S02]  /*152f0*/  IMAD.MOV.U32 R13, RZ, RZ, R5 ;  /* 0x000000ffff0d7224 */ /* 0x000fe400078e0005 */
[----:B------:R-:W-:Y:S01]  /*15300*/  IMAD.MOV.U32 R12, RZ, RZ, 0x1 ;  /* 0x00000001ff0c7424 */ /* 0x000fe200078e00ff */
[----:B------:R-:W-:-:S05]  /*15310*/  @!P0 LEA R14, P1, R37, R14, 0x1 ;  /* 0x0000000e250e8211 */ /* 0x000fca00078208ff */
[----:B------:R-:W-:Y:S02]  /*15320*/  @!P0 IMAD.X R3, RZ, RZ, R2, P1 ;  /* 0x000000ffff038224 */ /* 0x000fe400008e0602 */
[----:B------:R-:W-:-:S07]  /*15330*/  @!P0 IMAD.MOV.U32 R2, RZ, RZ, R14 ;  /* 0x000000ffff028224 */ /* 0x000fce00078e000e */
[----:B------:R-:W-:Y:S05]  /*15340*/  WARPSYNC.COLLECTIVE R15, `(.L_x_1155) ;  /* 0x000000000f087348 */ /* 0x000fea0003c00000 */
[----:B------:R0:W1:Y:S02]  /*15350*/  SHFL.IDX P6, R14, R13, R12, R11 ;  /* 0x0000000c0d0e7389 */ /* 0x00006400000c000b */
[----:B01----:R-:W-:Y:S01]  /*15360*/  ENDCOLLECTIVE ;  /* 0x000000000000791b */ /* 0x003fe20003800000 */
.L_x_1155:
[----:B------:R-:W-:Y:S01]  /*15370*/  @!PT LDS RZ, [RZ] ;  /* 0x00000000fffff984 */ /* 0x000fe20000000800 */
[----:B------:R-:W-:Y:S01]  /*15380*/  @!PT LDS RZ, [RZ] ;  /* 0x00000000fffff984 */ /* 0x000fe20000000800 */
[----:B------:R-:W-:Y:S01]  /*15390*/  @!PT LDS RZ, [RZ] ;  /* 0x00000000fffff984 */ /* 0x000fe20000000800 */
[----:B------:R0:W-:Y:S04]  /*153a0*/  @!P0 LDGSTS.E.BYPASS.LTC128B.128 [R31+0xc400], desc[UR36][R2.64], !P3 ;  /* 0x0c400000021f8fae */ /* 0x0001e8000d901d64 */
[----:B------:R0:W-:Y:S04]  /*153b0*/  @!P0 LDGSTS.E.BYPASS.LTC128B.128 [R31+0x10400], desc[UR36][R2.64+0x80], !P4 ;  /* 0x10400080021f8fae */ /* 0x0001e8000e101d64 */
[----:B------:R0:W-:Y:S01]  /*153c0*/  @!P0 LDGSTS.E.BYPASS.LTC128B.128 [R31+0x14400], desc[UR36][R2.64+0x100], !P5 ;  /* 0x14400100021f8fae */ /* 0x0001e2000e901d64 */
[----:B------:R-:W-:Y:S01]  /*153d0*/  ISETP.GE.AND P0, PT, R6, UR39, PT ;  /* 0x0000002706007c0c */ /* 0x000fe2000bf06270 */
[----:B------:R-:W-:-:S02]  /*153e0*/  IMAD.MOV.U32 R13, RZ, RZ, R0 ;  /* 0x000000ffff0d7224 */ /* 0x000fc400078e0000 */
[----:B------:R-:W-:-:S10]  /*153f0*/  IMAD.MOV.U32 R6, RZ, RZ, R14 ;  /* 0x000000ffff067224 */ /* 0x000fd400078e000e */
[----:B0-----:R-:W-:Y:S05]  /*15400*/  WARPSYNC.COLLECTIVE R15, `(.L_x_1156) ;  /* 0x000000000f087348 */ /* 0x001fea0003c00000 */
[----:B------:R1:W2:Y:S02]  /*15410*/  SHFL.IDX P6, R14, R13, R12, R11 ;  /* 0x0000000c0d0e7389 */ /* 0x0002a400000c000b */
[----:B012---:R-:W-:Y:S01]  /*15420*/  ENDCOLLECTIVE ;  /* 0x000000000000791b */ /* 0x007fe20003800000 */
.L_x_1156:
[----:B------:R-:W-:Y:S02]  /*15430*/  IMAD.MOV.U32 R13, RZ, RZ, R5 ;  /* 0x000000ffff0d7224 */ /* 0x000fe400078e0005 */
[----:B------:R-:W-:Y:S01]  /*15440*/  IMAD.MOV.U32 R12, RZ, RZ, 0x2 ;  /* 0x00000002ff0c7424 */ /* 0x000fe200078e00ff */
[----:B------:R-:W-:-:S05]  /*15450*/  @!P0 LEA R14, P1, R37, R14, 0x1 ;  /* 0x0000000e250e8211 */ /* 0x000fca00078208ff */
[----:B------:R-:W-:-:S08]  /*15460*/  @!P0 IMAD.MOV.U32 R2, RZ, RZ, R14 ;  /* 0x000000ffff028224 */ /* 0x000fd000078e000e */
[----:B------:R-:W-:Y:S05]  /*15470*/  WARPSYNC.COLLECTIVE R15, `(.L_x_1157) ;  /* 0x000000000f087348 */ /* 0x000fea0003c00000 */
[----:B------:R0:W1:Y:S02]  /*15480*/  SHFL.IDX P6, R14, R13, R12, R11 ;  /* 0x0000000c0d0e7389 */ /* 0x00006400000c000b */
[----:B01----:R-:W-:Y:S01]  /*15490*/  ENDCOLLECTIVE ;  /* 0x000000000000791b */ /* 0x003fe20003800000 */
.L_x_1157:
[----:B------:R-:W-:Y:S02]  /*154a0*/  @!P0 IMAD.X R7, RZ, RZ, R6, P1 ;  /* 0x000000ffff078224 */ /* 0x000fe400008e0606 */
[----:B------:R-:W-:Y:S02]  /*154b0*/  VIADD R6, R4, 0x20 ;  /* 0x0000002004067836 */ /* 0x000fe40000000000 */
[----:B------:R-:W-:-:S05]  /*154c0*/  @!P0 IMAD.MOV.U32 R3, RZ, RZ, R7 ;  /* 0x000000ffff038224 */ /* 0x000fca00078e0007 */
        /* <DEDUP_REMOVED lines=12> */
.L_x_1158:
[----:B------:R-:W-:Y:S02]  /*15590*/  IMAD.MOV.U32 R13, RZ, RZ, R5 ;  /* 0x000000ffff0d7224 */ /* 0x000fe400078e0005 */
[----:B------:R-:W-:Y:S01]  /*155a0*/  IMAD.MOV.U32 R12, RZ, RZ, 0x3 ;  /* 0x00000003ff0c7424 */ /* 0x000fe200078e00ff */
[----:B------:R-:W-:-:S05]  /*155b0*/  @!P0 LEA R14, P1, R37, R14, 0x1 ;  /* 0x0000000e250e8211 */ /* 0x000fca00078208ff */
[----:B------:R-:W-:-:S08]  /*155c0*/  @!P0 IMAD.MOV.U32 R2, RZ, RZ, R14 ;  /* 0x000000ffff028224 */ /* 0x000fd000078e000e */
[----:B------:R-:W-:Y:S05]  /*155d0*/  WARPSYNC.COLLECTIVE R15, `(.L_x_1159) ;  /* 0x000000000f087348 */ /* 0x000fea0003c00000 */
[----:B------:R0:W1:Y:S02]  /*155e0*/  SHFL.IDX P6, R14, R13, R12, R11 ;  /* 0x0000000c0d0e7389 */ /* 0x00006400000c000b */
[----:B01----:R-:W-:Y:S01]  /*155f0*/  ENDCOLLECTIVE ;  /* 0x000000000000791b */ /* 0x003fe20003800000 */
.L_x_1159:
        /* <DEDUP_REMOVED lines=15> */
.L_x_1160:
[----:B------:R-:W-:Y:S02]  /*156f0*/  IMAD.MOV.U32 R13, RZ, RZ, R5 ;  /* 0x000000ffff0d7224 */ /* 0x000fe400078e0005 */
[----:B------:R-:W-:Y:S01]  /*15700*/  IMAD.MOV.U32 R12, RZ, RZ, 0x4 ;  /* 0x00000004ff0c7424 */ /* 0x000fe200078e00ff */
[----:B------:R-:W-:-:S05]  /*15710*/  @!P0 LEA R14, P1, R37, R14, 0x1 ;  /* 0x0000000e250e8211 */ /* 0x000fca00078208ff */
[----:B------:R-:W-:-:S08]  /*15720*/  @!P0 IMAD.MOV.U32 R2, RZ, RZ, R14 ;  /* 0x000000ffff028224 */ /* 0x000fd000078e000e */
[----:B------:R-:W-:Y:S05]  /*15730*/  WARPSYNC.COLLECTIVE R15, `(.L_x_1161) ;  /* 0x000000000f087348 */ /* 0x000fea0003c00000 */
[----:B------:R0:W1:Y:S02]  /*15740*/  SHFL.IDX P6, R14, R13, R12, R11 ;  /* 0x0000000c0d0e7389 */ /* 0x00006400000c000b */
[----:B01----:R-:W-:Y:S01]  /*15750*/  ENDCOLLECTIVE ;  /* 0x000000000000791b */ /* 0x003fe20003800000 */
.L_x_1161:
        /* <DEDUP_REMOVED lines=15> */
.L_x_1162:
[----:B------:R-:W-:Y:S02]  /*15850*/  IMAD.MOV.U32 R13, RZ, RZ, R5 ;  /* 0x000000ffff0d7224 */ /* 0x000fe400078e0005 */
[----:B------:R-:W-:Y:S01]  /*15860*/  IMAD.MOV.U32 R12, RZ, RZ, 0x5 ;  /* 0x00000005ff0c7424 */ /* 0x000fe200078e00ff */
[----:B------:R-:W-:-:S05]  /*15870*/  @!P0 LEA R14, P1, R37, R14, 0x1 ;  /* 0x0000000e250e8211 */ /* 0x000fca00078208ff */
[----:B------:R-:W-:-:S08]  /*15880*/  @!P0 IMAD.MOV.U32 R2, RZ, RZ, R14 ;  /* 0x000000ffff028224 */ /* 0x000fd000078e000e */
[----:B------:R-:W-:Y:S05]  /*15890*/  WARPSYNC.COLLECTIVE R15, `(.L_x_1163) ;  /* 0x000000000f087348 */ /* 0x000fea0003c00000 */
[----:B------:R0:W1:Y:S02]  /*158a0*/  SHFL.IDX P6, R14, R13, R12, R11 ;  /* 0x0000000c0d0e7389 */ /* 0x00006400000c000b */
[----:B01----:R-:W-:Y:S01]  /*158b0*/  ENDCOLLECTIVE ;  /* 0x000000000000791b */ /* 0x003fe20003800000 */
.L_x_1163:
        /* <DEDUP_REMOVED lines=15> */
.L_x_1164:
[----:B------:R-:W-:Y:S02]  /*159b0*/  IMAD.MOV.U32 R13, RZ, RZ, R5 ;  /* 0x000000ffff0d7224 */ /* 0x000fe400078e0005 */
[----:B------:R-:W-:Y:S01]  /*159c0*/  IMAD.MOV.U32 R12, RZ, RZ, 0x6 ;  /* 0x00000006ff0c7424 */ /* 0x000fe200078e00ff */
[----:B------:R-:W-:-:S05]  /*159d0*/  @!P0 LEA R14, P1, R37, R14, 0x1 ;  /* 0x0000000e250e8211 */ /* 0x000fca00078208ff */
[----:B------:R-:W-:-:S08]  /*159e0*/  @!P0 IMAD.MOV.U32 R2, RZ, RZ, R14 ;  /* 0x000000ffff028224 */ /* 0x000fd000078e000e */
[----:B------:R-:W-:Y:S05]  /*159f0*/  WARPSYNC.COLLECTIVE R15, `(.L_x_1165) ;  /* 0x000000000f087348 */ /* 0x000fea0003c00000 */
[----:B------:R0:W1:Y:S02]  /*15a00*/  SHFL.IDX P6, R14, R13, R12, R11 ;  /* 0x0000000c0d0e7389 */ /* 0x00006400000c000b */
[----:B01----:R-:W-:Y:S01]  /*15a10*/  ENDCOLLECTIVE ;  /* 0x000000000000791b */ /* 0x003fe20003800000 */
.L_x_1165:
        /* <DEDUP_REMOVED lines=15> */
.L_x_1166:
[----:B------:R-:W-:Y:S02]  /*15b10*/  IMAD.MOV.U32 R13, RZ, RZ, R5 ;  /* 0x000000ffff0d7224 */ /* 0x000fe400078e0005 */
[----:B------:R-:W-:Y:S01]  /*15b20*/  IMAD.MOV.U32 R12, RZ, RZ, 0x7 ;  /* 0x00000007ff0c7424 */ /* 0x000fe200078e00ff */
[----:B------:R-:W-:-:S05]  /*15b30*/  @!P0 LEA R14, P1, R37, R14, 0x1 ;  /* 0x0000000e250e8211 */ /* 0x000fca00078208ff */
[----:B------:R-:W-:-:S08]  /*15b40*/  @!P0 IMAD.MOV.U32 R2, RZ, RZ, R14 ;  /* 0x000000ffff028224 */ /* 0x000fd000078e000e */
[----:B------:R-:W-:Y:S05]  /*15b50*/  WARPSYNC.COLLECTIVE R15, `(.L_x_1167) ;  /* 0x000000000f087348 */ /* 0x000fea0003c00000 */
[----:B------:R0:W1:Y:S02]  /*15b60*/  SHFL.IDX P6, R14, R13, R12, R11 ;  /* 0x0000000c0d0e7389 */ /* 0x00006400000c000b */
[----:B01----:R-:W-:Y:S01]  /*15b70*/  ENDCOLLECTIVE ;  /* 0x000000000000791b */ /* 0x003fe20003800000 */
.L_x_1167:
[----:B------:R-:W-:-:S04]  /*15b80*/  @!P0 IMAD.X R7, RZ, RZ, R6, P1 ;  /* 0x000000ffff078224 */ /* 0x000fc800008e0606 */
        /* <DEDUP_REMOVED lines=8> */
[----:B------:R-:W-:-:S07]  /*15c10*/  IMAD.MOV.U32 R6, RZ, RZ, R14 ;  /* 0x000000ffff067224 */ /* 0x000fce00078e000e */
[----:B0-----:R-:W-:Y:S05]  /*15c20*/  WARPSYNC.COLLECTIVE R15, `(.L_x_1168) ;  /* 0x000000000f087348 */ /* 0x001fea0003c00000 */
[----:B------:R1:W2:Y:S02]  /*15c30*/  SHFL.IDX P6, R14, R13, R12, R11 ;  /* 0x0000000c0d0e7389 */ /* 0x0002a400000c000b */
[----:B012---:R-:W-:Y:S01]  /*15c40*/  ENDCOLLECTIVE ;  /* 0x000000000000791b */ /* 0x007fe20003800000 */
.L_x_1168:
[----:B------:R-:W-:Y:S05]  /*15c50*/  BRA `(.L_x_1169) ;  /* 0xffffffcc00087947 */ /* 0x000fea000383ffff */
.L_x_1095:
[----:B0-----:R0:W1:Y:S02]  /*15c60*/  SYNCS.PHASECHK.TRANS64.TRYWAIT P0, [R16+URZ+0x2a820], R3 ;  /* 0x02a82003100075a7 */ /* 0x001064000800017f */
[----:B-1----:R-:W-:Y:S05]  /*15c70*/  @!P0 NANOSLEEP.SYNCS 0x989680 ;  /* 0x009896800000895d */ /* 0x002fea0003900000 */
[----:B------:R-:W1:Y:S02]  /*15c80*/  @!P0 SYNCS.PHASECHK.TRANS64 P0, [R16+URZ+0x2a820], R3 ;  /* 0x02a82003100085a7 */ /* 0x000e64000800007f */
[----:B-1----:R-:W-:Y:S05]  /*15c90*/  @!P0 BRA `(.L_x_1095) ;  /* 0xfffffffc00f08947 */ /* 0x002fea000383ffff */
[----:B------:R-:W-:Y:S05]  /*15ca0*/  BRA `(.L_x_1170) ;  /* 0xffffffcc006c7947 */ /* 0x000fea000383ffff */
.L_x_1099:
[----:B0-----:R0:W1:Y:S02]  /*15cb0*/  SYNCS.PHASECHK.TRANS64.TRYWAIT P0, [R6+URZ+0x2a840], R3 ;  /* 0x02a84003060075a7 */ /* 0x001064000800017f */
[----:B-1----:R-:W-:Y:S05]  /*15cc0*/  @!P0 NANOSLEEP.SYNCS 0x989680 ;  /* 0x009896800000895d */ /* 0x002fea0003900000 */
[----:B------:R-:W1:Y:S02]  /*15cd0*/  @!P0 SYNCS.PHASECHK.TRANS64 P0, [R6+URZ+0x2a840], R3 ;  /* 0x02a84003060085a7 */ /* 0x000e64000800007f */
[----:B-1----:R-:W-:Y:S05]  /*15ce0*/  @!P0 BRA `(.L_x_1099) ;  /* 0xfffffffc00f08947 */ /* 0x002fea000383ffff */
[----:B------:R-:W-:Y:S05]  /*15cf0*/  BRA `(.L_x_1171) ;  /* 0xffffffd0002c7947 */ /* 0x000fea000383ffff */
.L_x_1100:
        /* <DEDUP_REMOVED lines=8> */
.L_x_1173:
[----:B------:R-:W-:Y:S05]  /*15d80*/  BSYNC B1 ;  /* 0x0000000000017941 */ /* 0x000fea0003800000 */
.L_x_1172:
[----:B------:R-:W-:Y:S02]  /*15d90*/  IMAD.MOV.U32 R13, RZ, RZ, R7 ;  /* 0x000000ffff0d7224 */ /* 0x000fe400078e0007 */
[----:B------:R-:W-:Y:S02]  /*15da0*/  IMAD.MOV.U32 R12, RZ, RZ, RZ ;  /* 0x000000ffff0c7224 */ /* 0x000fe400078e00ff */
[----:B------:R-:W-:Y:S02]  /*15db0*/  IMAD.MOV.U32 R11, RZ, RZ, 0x181f ;  /* 0x0000181fff0b7424 */ /* 0x000fe400078e00ff */
[----:B------:R-:W-:Y:S02]  /*15dc0*/  IMAD.MOV.U32 R15, RZ, RZ, -0x1 ;  /* 0xffffffffff0f7424 */ /* 0x000fe400078e00ff */
[----:B------:R-:W-:Y:S02]  /*15dd0*/  IMAD.MOV.U32 R3, RZ, RZ, R14 ;  /* 0x000000ffff037224 */ /* 0x000fe400078e000e */
[----:B------:R-:W-:-:S07]  /*15de0*/  IMAD.SHL.U32 R5, R37, 0x2, RZ ;  /* 0x0000000225057824 */ /* 0x000fce00078e00ff */
[----:B------:R-:W-:Y:S05]  /*15df0*/  WARPSYNC.COLLECTIVE R15, `(.L_x_1174) ;  /* 0x000000000f087348 */ /* 0x000fea0003c00000 */
[----:B------:R0:W1:Y:S02]  /*15e00*/  SHFL.IDX P6, R14, R13, R12, R11 ;  /* 0x0000000c0d0e7389 */ /* 0x00006400000c000b */
[----:B01----:R-:W-:Y:S01]  /*15e10*/  ENDCOLLECTIVE ;  /* 0x000000000000791b */ /* 0x003fe20003800000 */
.L_x_1174:
[----:B------:R-:W-:Y:S02]  /*15e20*/  IMAD R8, R8, 0x2, R16 ;  /* 0x0000000208087824 */ /* 0x000fe400078e0210 */
[----:B------:R-:W-:Y:S02]  /*15e30*/  IMAD.MOV.U32 R13, RZ, RZ, R10 ;  /* 0x000000ffff0d7224 */ /* 0x000fe400078e000a */
[----:B------:R-:W-:Y:S01]  /*15e40*/  IMAD.MOV.U32 R12, RZ, RZ, 0x1 ;  /* 0x00000001ff0c7424 */ /* 0x000fe200078e00ff */
[----:B------:R-:W-:-:S13]  /*15e50*/  IADD3 R2, P0, R14, R5, RZ ;  /* 0x000000050e027210 */ /* 0x000fda0007f1e0ff */
[----:B------:R-:W-:Y:S05]  /*15e60*/  WARPSYNC.COLLECTIVE R15, `(.L_x_1175) ;  /* 0x000000000f087348 */ /* 0x000fea0003c00000 */
[----:B------:R0:W1:Y:S02]  /*15e70*/  SHFL.IDX P6, R14, R13, R12, R11 ;  /* 0x0000000c0d0e7389 */ /* 0x00006400000c000b */
[----:B01----:R-:W-:Y:S01]  /*15e80*/  ENDCOLLECTIVE ;  /* 0x000000000000791b */ /* 0x003fe20003800000 */
.L_x_1175:
[----:B------:R-:W-:-:S05]  /*15e90*/  IMAD.X R3, RZ, RZ, R3, P0 ;  /* 0x000000ffff037224 */ /* 0x000fca00000e0603 */
[----:B------:R-:W-:Y:S01]  /*15ea0*/  @!PT LDS RZ, [RZ] ;  /* 0x00000000fffff984 */ /* 0x000fe20000000800 */
[----:B------:R-:W-:Y:S01]  /*15eb0*/  @!PT LDS RZ, [RZ] ;  /* 0x00000000fffff984 */ /* 0x000fe20000000800 */
[----:B------:R-:W-:Y:S01]  /*15ec0*/  @!PT LDS RZ, [RZ] ;  /* 0x00000000fffff984 */ /* 0x000fe20000000800 */
[----:B------:R-:W-:Y:S04]  /*15ed0*/  LDGSTS.E.BYPASS.LTC128B.128 [R8+0x18400], desc[UR36][R2.64], !P3 ;  /* 0x1840000002087fae */ /* 0x000fe8000d901d64 */
[----:B------:R-:W-:Y:S01]  /*15ee0*/  LDGSTS.E.BYPASS.LTC128B.128 [R8+0x1b400], desc[UR36][R2.64+0x80], !P2 ;  /* 0x1b40008002087fae */ /* 0x000fe2000d101d64 */
[----:B------:R-:W-:-:S03]  /*15ef0*/  IMAD.MOV.U32 R13, RZ, RZ, R7 ;  /* 0x000000ffff0d7224 */ /* 0x000fc600078e0007 */
[----:B------:R0:W-:Y:S02]  /*15f00*/  LDGSTS.E.BYPASS.LTC128B.128 [R8+0x1e400], desc[UR36][R2.64+0x100], !P1 ;  /* 0x1e40010002087fae */ /* 0x0001e4000c901d64 */
[----:B0-----:R-:W-:-:S07]  /*15f10*/  IMAD.MOV.U32 R3, RZ, RZ, R14 ;  /* 0x000000ffff037224 */ /* 0x001fce00078e000e */
[----:B------:R-:W-:Y:S05]  /*15f20*/  WARPSYNC.COLLECTIVE R15, `(.L_x_1176) ;  /* 0x000000000f087348 */ /* 0x000fea0003c00000 */
[----:B------:R0:W1:Y:S02]  /*15f30*/  SHFL.IDX P6, R14, R13, R12, R11 ;  /* 0x0000000c0d0e7389 */ /* 0x00006400000c000b */
[----:B01----:R-:W-:Y:S01]  /*15f40*/  ENDCOLLECTIVE ;  /* 0x000000000000791b */ /* 0x003fe20003800000 */
.L_x_1176:
[----:B------:R-:W-:Y:S02]  /*15f50*/  IMAD.MOV.U32 R13, RZ, RZ, R10 ;  /* 0x000000ffff0d7224 */ /* 0x000fe400078e000a */
[----:B------:R-:W-:Y:S01]  /*15f60*/  IMAD.MOV.U32 R12, RZ, RZ, 0x2 ;  /* 0x00000002ff0c7424 */ /* 0x000fe200078e00ff */
[----:B------:R-:W-:-:S13]  /*15f70*/  IADD3 R2, P0, R14, R5, RZ ;  /* 0x000000050e027210 */ /* 0x000fda0007f1e0ff */
[----:B------:R-:W-:Y:S05]  /*15f80*/  WARPSYNC.COLLECTIVE R15, `(.L_x_1177) ;  /* 0x000000000f087348 */ /* 0x000fea0003c00000 */
[----:B------:R0:W1:Y:S02]  /*15f90*/  SHFL.IDX P6, R14, R13, R12, R11 ;  /* 0x0000000c0d0e7389 */ /* 0x00006400000c000b */
[----:B01----:R-:W-:Y:S01]  /*15fa0*/  ENDCOLLECTIVE ;  /* 0x000000000000791b */ /* 0x003fe20003800000 */
.L_x_1177:
        /* <DEDUP_REMOVED lines=12> */
.L_x_1178:
[----:B------:R-:W-:Y:S02]  /*16070*/  IMAD.MOV.U32 R13, RZ, RZ, R10 ;  /* 0x000000ffff0d7224 */ /* 0x000fe400078e000a */
[----:B------:R-:W-:Y:S01]  /*16080*/  IMAD.MOV.U32 R12, RZ, RZ, 0x3 ;  /* 0x00000003ff0c7424 */ /* 0x000fe200078e00ff */
[----:B------:R-:W-:-:S13]  /*16090*/  IADD3 R2, P0, R14, R5, RZ ;  /* 0x000000050e027210 */ /* 0x000fda0007f1e0ff */
[----:B------:R-:W-:Y:S05]  /*160a0*/  WARPSYNC.COLLECTIVE R15, `(.L_x_1179) ;  /* 0x000000000f087348 */ /* 0x000fea0003c00000 */
[----:B------:R0:W1:Y:S02]  /*160b0*/  SHFL.IDX P6, R14, R13, R12, R11 ;  /* 0x0000000c0d0e7389 */ /* 0x00006400000c000b */
[----:B01----:R-:W-:Y:S01]  /*160c0*/  ENDCOLLECTIVE ;  /* 0x000000000000791b */ /* 0x003fe20003800000 */
.L_x_1179:
        /* <DEDUP_REMOVED lines=12> */
.L_x_1180:
[----:B------:R-:W-:Y:S02]  /*16190*/  IMAD.MOV.U32 R13, RZ, RZ, R10 ;  /* 0x000000ffff0d7224 */ /* 0x000fe400078e000a */
[----:B------:R-:W-:Y:S01]  /*161a0*/  IMAD.MOV.U32 R12, RZ, RZ, 0x4 ;  /* 0x00000004ff0c7424 */ /* 0x000fe200078e00ff */
[----:B------:R-:W-:-:S13]  /*161b0*/  IADD3 R2, P0, R14, R5, RZ ;  /* 0x000000050e027210 */ /* 0x000fda0007f1e0ff */
[----:B------:R-:W-:Y:S05]  /*161c0*/  WARPSYNC.COLLECTIVE R15, `(.L_x_1181) ;  /* 0x000000000f087348 */ /* 0x000fea0003c00000 */
[----:B------:R0:W1:Y:S02]  /*161d0*/  SHFL.IDX P6, R14, R13, R12, R11 ;  /* 0x0000000c0d0e7389 */ /* 0x00006400000c000b */
[----:B01----:R-:W-:Y:S01]  /*161e0*/  ENDCOLLECTIVE ;  /* 0x000000000000791b */ /* 0x003fe20003800000 */
.L_x_1181:
        /* <DEDUP_REMOVED lines=12> */
.L_x_1182:
[----:B------:R-:W-:Y:S02]  /*162b0*/  IMAD.MOV.U32 R13, RZ, RZ, R10 ;  /* 0x000000ffff0d7224 */ /* 0x000fe400078e000a */
[----:B------:R-:W-:Y:S01]  /*162c0*/  IMAD.MOV.U32 R12, RZ, RZ, 0x5 ;  /* 0x00000005ff0c7424 */ /* 0x000fe200078e00ff */
[----:B------:R-:W-:-:S13]  /*162d0*/  IADD3 R2, P0, R14, R5, RZ ;  /* 0x000000050e027210 */ /* 0x000fda0007f1e0ff */
[----:B------:R-:W-:Y:S05]  /*162e0*/  WARPSYNC.COLLECTIVE R15, `(.L_x_1183) ;  /* 0x000000000f087348 */ /* 0x000fea0003c00000 */
[----:B------:R0:W1:Y:S02]  /*162f0*/  SHFL.IDX P6, R14, R13, R12, R11 ;  /* 0x0000000c0d0e7389 */ /* 0x00006400000c000b */
[----:B01----:R-:W-:Y:S01]  /*16300*/  ENDCOLLECTIVE ;  /* 0x000000000000791b */ /* 0x003fe20003800000 */
.L_x_1183:
        /* <DEDUP_REMOVED lines=12> */
.L_x_1184:
[----:B------:R-:W-:Y:S05]  /*163d0*/  BRA `(.L_x_1185) ;  /* 0xffffffcc007c7947 */ /* 0x000fea000383ffff */
.L_x_1105:
[----:B0-----:R0:W1:Y:S02]  /*163e0*/  SYNCS.PHASECHK.TRANS64.TRYWAIT P0, [R6+URZ+0x2a860], R3 ;  /* 0x02a86003060075a7 */ /* 0x001064000800017f */
[----:B-1----:R-:W-:Y:S05]  /*163f0*/  @!P0 NANOSLEEP.SYNCS 0x989680 ;  /* 0x009896800000895d */ /* 0x002fea0003900000 */
[----:B------:R-:W1:Y:S02]  /*16400*/  @!P0 SYNCS.PHASECHK.TRANS64 P0, [R6+URZ+0x2a860], R3 ;  /* 0x02a86003060085a7 */ /* 0x000e64000800007f */
[----:B-1----:R-:W-:Y:S05]  /*16410*/  @!P0 BRA `(.L_x_1105) ;  /* 0xfffffffc00f08947 */ /* 0x002fea000383ffff */
[----:B------:R-:W-:Y:S05]  /*16420*/  BRA `(.L_x_1186) ;  /* 0xffffffcc00d87947 */ /* 0x000fea000383ffff */
.L_x_1106:
        /* <DEDUP_REMOVED lines=8> */
.L_x_1188:
[----:B------:R-:W-:Y:S05]  /*164b0*/  BSYNC B1 ;  /* 0x0000000000017941 */ /* 0x000fea0003800000 */
.L_x_1187:
[----:B------:R-:W-:Y:S02]  /*164c0*/  IMAD.MOV.U32 R13, RZ, RZ, R17 ;  /* 0x000000ffff0d7224 */ /* 0x000fe400078e0011 */
[----:B------:R-:W-:Y:S02]  /*164d0*/  IMAD.MOV.U32 R12, RZ, RZ, RZ ;  /* 0x000000ffff0c7224 */ /* 0x000fe400078e00ff */
[----:B------:R-:W-:Y:S02]  /*164e0*/  IMAD.MOV.U32 R11, RZ, RZ, 0x181f ;  /* 0x0000181fff0b7424 */ /* 0x000fe400078e00ff */
[----:B------:R-:W-:Y:S02]  /*164f0*/  IMAD.MOV.U32 R15, RZ, RZ, -0x1 ;  /* 0xffffffffff0f7424 */ /* 0x000fe400078e00ff */
[----:B------:R-:W-:Y:S02]  /*16500*/  IMAD.MOV.U32 R3, RZ, RZ, R14 ;  /* 0x000000ffff037224 */ /* 0x000fe400078e000e */
[----:B------:R-:W-:-:S07]  /*16510*/  IMAD R7, R7, 0x2, R16 ;  /* 0x0000000207077824 */ /* 0x000fce00078e0210 */
[----:B------:R-:W-:Y:S05]  /*16520*/  WARPSYNC.COLLECTIVE R15, `(.L_x_1189) ;  /* 0x000000000f087348 */ /* 0x000fea0003c00000 */
[----:B------:R0:W1:Y:S02]  /*16530*/  SHFL.IDX P6, R14, R13, R12, R11 ;  /* 0x0000000c0d0e7389 */ /* 0x00006400000c000b */
[----:B01----:R-:W-:Y:S01]  /*16540*/  ENDCOLLECTIVE ;  /* 0x000000000000791b */ /* 0x003fe20003800000 */
.L_x_1189:
[----:B------:R-:W-:Y:S02]  /*16550*/  IMAD.MOV.U32 R13, RZ, RZ, R18 ;  /* 0x000000ffff0d7224 */ /* 0x000fe400078e0012 */
[----:B------:R-:W-:Y:S01]  /*16560*/  IMAD.MOV.U32 R12, RZ, RZ, 0x1 ;  /* 0x00000001ff0c7424 */ /* 0x000fe200078e00ff */
[----:B------:R-:W-:-:S13]  /*16570*/  IADD3 R2, P0, R14, R5, RZ ;  /* 0x000000050e027210 */ /* 0x000fda0007f1e0ff */
[----:B------:R-:W-:Y:S05]  /*16580*/  WARPSYNC.COLLECTIVE R15, `(.L_x_1190) ;  /* 0x000000000f087348 */ /* 0x000fea0003c00000 */
[----:B------:R0:W1:Y:S02]  /*16590*/  SHFL.IDX P6, R14, R13, R12, R11 ;  /* 0x0000000c0d0e7389 */ /* 0x00006400000c000b */
[----:B01----:R-:W-:Y:S01]  /*165a0*/  ENDCOLLECTIVE ;  /* 0x000000000000791b */ /* 0x003fe20003800000 */
.L_x_1190:
        /* <DEDUP_REMOVED lines=13> */
.L_x_1191:
[----:B------:R-:W-:Y:S02]  /*16680*/  IMAD.MOV.U32 R13, RZ, RZ, R18 ;  /* 0x000000ffff0d7224 */ /* 0x000fe400078e0012 */
[----:B------:R-:W-:Y:S01]  /*16690*/  IMAD.MOV.U32 R12, RZ, RZ, 0x2 ;  /* 0x00000002ff0c7424 */ /* 0x000fe200078e00ff */
[----:B------:R-:W-:-:S13]  /*166a0*/  IADD3 R2, P0, R14, R5, RZ ;  /* 0x000000050e027210 */ /* 0x000fda0007f1e0ff */
[----:B------:R-:W-:Y:S05]  /*166b0*/  WARPSYNC.COLLECTIVE R15, `(.L_x_1192) ;  /* 0x000000000f087348 */ /* 0x000fea0003c00000 */
[----:B------:R0:W1:Y:S02]  /*166c0*/  SHFL.IDX P6, R14, R13, R12, R11 ;  /* 0x0000000c0d0e7389 */ /* 0x00006400000c000b */
[----:B01----:R-:W-:Y:S01]  /*166d0*/  ENDCOLLECTIVE ;  /* 0x000000000000791b */ /* 0x003fe20003800000 */
.L_x_1192:
        /* <DEDUP_REMOVED lines=13> */
.L_x_1193:
[----:B------:R-:W-:Y:S02]  /*167b0*/  IMAD.MOV.U32 R13, RZ, RZ, R18 ;  /* 0x000000ffff0d7224 */ /* 0x000fe400078e0012 */
[----:B------:R-:W-:Y:S01]  /*167c0*/  IMAD.MOV.U32 R12, RZ, RZ, 0x3 ;  /* 0x00000003ff0c7424 */ /* 0x000fe200078e00ff */
[----:B------:R-:W-:-:S13]  /*167d0*/  IADD3 R2, P0, R14, R5, RZ ;  /* 0x000000050e027210 */ /* 0x000fda0007f1e0ff */
[----:B------:R-:W-:Y:S05]  /*167e0*/  WARPSYNC.COLLECTIVE R15, `(.L_x_1194) ;  /* 0x000000000f087348 */ /* 0x000fea0003c00000 */
[----:B------:R0:W1:Y:S02]  /*167f0*/  SHFL.IDX P6, R14, R13, R12, R11 ;  /* 0x0000000c0d0e7389 */ /* 0x00006400000c000b */
[----:B01----:R-:W-:Y:S01]  /*16800*/  ENDCOLLECTIVE ;  /* 0x000000000000791b */ /* 0x003fe20003800000 */
.L_x_1194:
        /* <DEDUP_REMOVED lines=13> */
.L_x_1195:
[----:B------:R-:W-:Y:S02]  /*168e0*/  IMAD.MOV.U32 R13, RZ, RZ, R18 ;  /* 0x000000ffff0d7224 */ /* 0x000fe400078e0012 */
[----:B------:R-:W-:Y:S01]  /*168f0*/  IMAD.MOV.U32 R12, RZ, RZ, 0x4 ;  /* 0x00000004ff0c7424 */ /* 0x000fe200078e00ff */
[----:B------:R-:W-:-:S13]  /*16900*/  IADD3 R2, P0, R14, R5, RZ ;  /* 0x000000050e027210 */ /* 0x000fda0007f1e0ff */
[----:B------:R-:W-:Y:S05]  /*16910*/  WARPSYNC.COLLECTIVE R15, `(.L_x_1196) ;  /* 0x000000000f087348 */ /* 0x000fea0003c00000 */
[----:B------:R0:W1:Y:S02]  /*16920*/  SHFL.IDX P6, R14, R13, R12, R11 ;  /* 0x0000000c0d0e7389 */ /* 0x00006400000c000b */
[----:B01----:R-:W-:Y:S01]  /*16930*/  ENDCOLLECTIVE ;  /* 0x000000000000791b */ /* 0x003fe20003800000 */
.L_x_1196:
        /* <DEDUP_REMOVED lines=13> */
.L_x_1197:
[----:B------:R-:W-:Y:S02]  /*16a10*/  IMAD.MOV.U32 R13, RZ, RZ, R18 ;  /* 0x000000ffff0d7224 */ /* 0x000fe400078e0012 */
[----:B------:R-:W-:Y:S01]  /*16a20*/  IMAD.MOV.U32 R12, RZ, RZ, 0x5 ;  /* 0x00000005ff0c7424 */ /* 0x000fe200078e00ff */
[----:B------:R-:W-:-:S13]  /*16a30*/  IADD3 R2, P0, R14, R5, RZ ;  /* 0x000000050e027210 */ /* 0x000fda0007f1e0ff */
[----:B------:R-:W-:Y:S05]  /*16a40*/  WARPSYNC.COLLECTIVE R15, `(.L_x_1198) ;  /* 0x000000000f087348 */ /* 0x000fea0003c00000 */
[----:B------:R0:W1:Y:S02]  /*16a50*/  SHFL.IDX P6, R14, R13, R12, R11 ;  /* 0x0000000c0d0e7389 */ /* 0x00006400000c000b */
[----:B01----:R-:W-:Y:S01]  /*16a60*/  ENDCOLLECTIVE ;  /* 0x000000000000791b */ /* 0x003fe20003800000 */
.L_x_1198:
        /* <DEDUP_REMOVED lines=12> */
.L_x_1199:
[----:B------:R-:W-:Y:S01]  /*16b30*/  @!PT LDS RZ, [RZ] ;  /* 0x00000000fffff984 */ /* 0x000fe20000000800 */
[----:B------:R-:W-:Y:S01]  /*16b40*/  @!PT LDS RZ, [RZ] ;  /* 0x00000000fffff984 */ /* 0x000fe20000000800 */
[----:B------:R-:W-:Y:S01]  /*16b50*/  @!PT LDS RZ, [RZ] ;  /* 0x00000000fffff984 */ /* 0x000fe20000000800 */
[----:B------:R0:W-:Y:S01]  /*16b60*/  LDGSTS.E.BYPASS.LTC128B.128 [R7+0x5400], desc[UR36][R2.64+0x80], !P0 ;  /* 0x0540008002077fae */ /* 0x0001e2000c101d64 */
[----:B------:R-:W-:Y:S05]  /*16b70*/  BRA `(.L_x_1200) ;  /* 0xffffffc800d47947 */ /* 0x000fea000383ffff */
.L_x_1114:
[----:B0-----:R0:W1:Y:S02]  /*16b80*/  SYNCS.PHASECHK.TRANS64.TRYWAIT P0, [R4+URZ+0x2a860], R3 ;  /* 0x02a86003040075a7 */ /* 0x001064000800017f */
[----:B-1----:R-:W-:Y:S05]  /*16b90*/  @!P0 NANOSLEEP.SYNCS 0x989680 ;  /* 0x009896800000895d */ /* 0x002fea0003900000 */
[----:B------:R-:W1:Y:S02]  /*16ba0*/  @!P0 SYNCS.PHASECHK.TRANS64 P0, [R4+URZ+0x2a860], R3 ;  /* 0x02a86003040085a7 */ /* 0x000e64000800007f */
[----:B-1----:R-:W-:Y:S05]  /*16bb0*/  @!P0 BRA `(.L_x_1114) ;  /* 0xfffffffc00f08947 */ /* 0x002fea000383ffff */
[----:B------:R-:W-:Y:S05]  /*16bc0*/  BRA `(.L_x_1201) ;  /* 0xffffffcc00f07947 */ /* 0x000fea000383ffff */
.L_x_1115:
[----:B------:R-:W-:Y:S01]  /*16bd0*/  BSSY B0, `(.L_x_1202) ;  /* 0x0000008000007945 */ /* 0x000fe20003800000 */
[----:B------:R-:W-:Y:S02]  /*16be0*/  IMAD.MOV.U32 R13, RZ, RZ, R18 ;  /* 0x000000ffff0d7224 */ /* 0x000fe400078e0012 */
[----:B------:R-:W-:Y:S02]  /*16bf0*/  IMAD.MOV.U32 R12, RZ, RZ, RZ ;  /* 0x000000ffff0c7224 */ /* 0x000fe400078e00ff */
[----:B------:R-:W-:Y:S02]  /*16c00*/  IMAD.MOV.U32 R11, RZ, RZ, 0x181f ;  /* 0x0000181fff0b7424 */ /* 0x000fe400078e00ff */
[----:B------:R-:W-:-:S07]  /*16c10*/  IMAD.MOV.U32 R15, RZ, RZ, -0x1 ;  /* 0xffffffffff0f7424 */ /* 0x000fce00078e00ff */
[----:B0-----:R-:W-:Y:S05]  /*16c20*/  WARPSYNC.COLLECTIVE R15, `(.L_x_1203) ;  /* 0x000000000f087348 */ /* 0x001fea0003c00000 */
[----:B------:R1:W2:Y:S02]  /*16c30*/  SHFL.IDX P6, R14, R13, R12, R11 ;  /* 0x0000000c0d0e7389 */ /* 0x0002a400000c000b */
[----:B012---:R-:W-:Y:S01]  /*16c40*/  ENDCOLLECTIVE ;  /* 0x000000000000791b */ /* 0x007fe20003800000 */
.L_x_1203:
[----:B------:R-:W-:Y:S05]  /*16c50*/  BSYNC B0 ;  /* 0x0000000000007941 */ /* 0x000fea0003800000 */
.L_x_1202:
        /* <DEDUP_REMOVED lines=9> */
.L_x_1204:
[----:B------:R-:W-:Y:S02]  /*16cf0*/  IMAD.MOV.U32 R13, RZ, RZ, R18 ;  /* 0x000000ffff0d7224 */ /* 0x000fe400078e0012 */
[----:B------:R-:W-:Y:S01]  /*16d00*/  IMAD.MOV.U32 R12, RZ, RZ, 0x1 ;  /* 0x00000001ff0c7424 */ /* 0x000fe200078e00ff */
[----:B------:R-:W-:-:S13]  /*16d10*/  IADD3 R2, P0, R14, R6, RZ ;  /* 0x000000060e027210 */ /* 0x000fda0007f1e0ff */
[----:B------:R-:W-:Y:S05]  /*16d20*/  WARPSYNC.COLLECTIVE R15, `(.L_x_1205) ;  /* 0x000000000f087348 */ /* 0x000fea0003c00000 */
[----:B------:R0:W1:Y:S02]  /*16d30*/  SHFL.IDX P6, R14, R13, R12, R11 ;  /* 0x0000000c0d0e7389 */ /* 0x00006400000c000b */
[----:B01----:R-:W-:Y:S01]  /*16d40*/  ENDCOLLECTIVE ;  /* 0x000000000000791b */ /* 0x003fe20003800000 */
.L_x_1205:
[----:B------:R-:W-:Y:S01]  /*16d50*/  IMAD.X R3, RZ, RZ, R0, P0 ;  /* 0x000000ffff037224 */ /* 0x000fe200000e0600 */
[----:B------:R-:W-:Y:S01]  /*16d60*/  ISETP.LT.OR P0, PT, R5, 0x1, P3 ;  /* 0x000000010500780c */ /* 0x000fe20001f01670 */
[----:B------:R-:W-:Y:S02]  /*16d70*/  IMAD R0, R7, 0x2, R16 ;  /* 0x0000000207007824 */ /* 0x000fe400078e0210 */
[----:B------:R-:W-:-:S10]  /*16d80*/  IMAD.MOV.U32 R13, RZ, RZ, R17 ;  /* 0x000000ffff0d7224 */ /* 0x000fd400078e0011 */
        /* <DEDUP_REMOVED lines=9> */
.L_x_1206:
        /* <DEDUP_REMOVED lines=10> */
.L_x_1207:
        /* <DEDUP_REMOVED lines=12> */
.L_x_1208:
        /* <DEDUP_REMOVED lines=10> */
.L_x_1209:
        /* <DEDUP_REMOVED lines=12> */
.L_x_1210:
        /* <DEDUP_REMOVED lines=10> */
.L_x_1211:
        /* <DEDUP_REMOVED lines=12> */
.L_x_1212:
        /* <DEDUP_REMOVED lines=10> */
.L_x_1213:
        /* <DEDUP_REMOVED lines=12> */
.L_x_1214:
[----:B------:R-:W-:Y:S01]  /*173a0*/  @!PT LDS RZ, [RZ] ;  /* 0x00000000fffff984 */ /* 0x000fe20000000800 */
[----:B------:R-:W-:Y:S01]  /*173b0*/  @!PT LDS RZ, [RZ] ;  /* 0x00000000fffff984 */ /* 0x000fe20000000800 */
[----:B------:R-:W-:Y:S01]  /*173c0*/  @!PT LDS RZ, [RZ] ;  /* 0x00000000fffff984 */ /* 0x000fe20000000800 */
[----:B------:R0:W-:Y:S01]  /*173d0*/  LDGSTS.E.BYPASS.LTC128B.128 [R0+0x5400], desc[UR36][R2.64+0x80], !P0 ;  /* 0x0540008002007fae */ /* 0x0001e2000c101d64 */
[----:B------:R-:W-:Y:S05]  /*173e0*/  BRA `(.L_x_1215) ;  /* 0xffffffc800b47947 */ /* 0x000fea000383ffff */
.L_x_1120:
[----:B------:R-:W-:Y:S01]  /*173f0*/  BSSY B0, `(.L_x_1216) ;  /* 0x0000008000007945 */ /* 0x000fe20003800000 */
[----:B------:R-:W-:Y:S02]  /*17400*/  IMAD.MOV.U32 R13, RZ, RZ, R34 ;  /* 0x000000ffff0d7224 */ /* 0x000fe400078e0022 */
[----:B------:R-:W-:Y:S02]  /*17410*/  IMAD.MOV.U32 R12, RZ, RZ, RZ ;  /* 0x000000ffff0c7224 */ /* 0x000fe400078e00ff */
[----:B------:R-:W-:Y:S02]  /*17420*/  IMAD.MOV.U32 R11, RZ, RZ, 0x1f ;  /* 0x0000001fff0b7424 */ /* 0x000fe400078e00ff */
[----:B------:R-:W-:-:S07]  /*17430*/  IMAD.MOV.U32 R15, RZ, RZ, -0x1 ;  /* 0xffffffffff0f7424 */ /* 0x000fce00078e00ff */
[----:B-----5:R-:W-:Y:S05]  /*17440*/  WARPSYNC.COLLECTIVE R15, `(.L_x_1217) ;  /* 0x000000000f087348 */ /* 0x020fea0003c00000 */
[----:B------:R0:W1:Y:S02]  /*17450*/  SHFL.IDX P6, R14, R13, R12, R11 ;  /* 0x0000000c0d0e7389 */ /* 0x00006400000c000b */
[----:B01---5:R-:W-:Y:S01]  /*17460*/  ENDCOLLECTIVE ;  /* 0x000000000000791b */ /* 0x023fe20003800000 */
.L_x_1217:
[----:B------:R-:W-:Y:S05]  /*17470*/  BSYNC B0 ;  /* 0x0000000000007941 */ /* 0x000fea0003800000 */
.L_x_1216:
[----:B------:R-:W-:Y:S05]  /*17480*/  BRA `(.L_x_1218) ;  /* 0xffffffcc00347947 */ /* 0x000fea000383ffff */
.L_x_1123:
[----:B-1----:R1:W2:Y:S02]  /*17490*/  SYNCS.PHASECHK.TRANS64.TRYWAIT P0, [R4+URZ+0x2a820], R0 ;  /* 0x02a82000040075a7 */ /* 0x0022a4000800017f */
[----:B--2---:R-:W-:Y:S05]  /*174a0*/  @!P0 NANOSLEEP.SYNCS 0x989680 ;  /* 0x009896800000895d */ /* 0x004fea0003900000 */
[----:B------:R-:W2:Y:S02]  /*174b0*/  @!P0 SYNCS.PHASECHK.TRANS64 P0, [R4+URZ+0x2a820], R0 ;  /* 0x02a82000040085a7 */ /* 0x000ea4000800007f */
[----:B--2---:R-:W-:Y:S05]  /*174c0*/  @!P0 BRA `(.L_x_1123) ;  /* 0xfffffffc00f08947 */ /* 0x004fea000383ffff */
[----:B------:R-:W-:Y:S05]  /*174d0*/  BRA `(.L_x_1219) ;  /* 0xffffffcc007c7947 */ /* 0x000fea000383ffff */
.L_x_1124:
[----:B------:R-:W2:Y:S01]  /*174e0*/  S2R R2, SR_TID.X ;  /* 0x0000000000027919 */ /* 0x000ea20000002100 */
[----:B------:R-:W-:Y:S01]  /*174f0*/  BSSY B0, `(.L_x_1220) ;  /* 0x000000a000007945 */ /* 0x000fe20003800000 */
        /* <DEDUP_REMOVED lines=9> */
.L_x_1221:
[----:B------:R-:W-:Y:S05]  /*17590*/  BSYNC B0 ;  /* 0x0000000000007941 */ /* 0x000fea0003800000 */
.L_x_1220:
[----:B------:R-:W-:Y:S05]  /*175a0*/  BRA `(.L_x_1222) ;  /* 0xffffffcc00647947 */ /* 0x000fea000383ffff */
.L_x_1127:
[----:B------:R-:W-:Y:S01]  /*175b0*/  BSSY B1, `(.L_x_1223) ;  /* 0x0000006000017945 */ /* 0x000fe20003800000 */
[----:B------:R-:W-:-:S07]  /*175c0*/  IMAD.MOV.U32 R15, RZ, RZ, -0x1 ;  /* 0xffffffffff0f7424 */ /* 0x000fce00078e00ff */
[----:B01---5:R-:W-:Y:S05]  /*175d0*/  WARPSYNC.COLLECTIVE R15, `(.L_x_1224) ;  /* 0x000000000f0c7348 */ /* 0x023fea0003c00000 */
[----:B------:R-:W-:Y:S02]  /*175e0*/  ELECT P6, UR62, PT ;  /* 0x00000000003e782f */ /* 0x000fe400038c0000 */
[----:B------:R-:W-:Y:S01]  /*175f0*/  MOV R14, UR62 ;  /* 0x0000003e000e7c02 */ /* 0x000fe20008000f00 */
[----:B01---5:R-:W-:Y:S10]  /*17600*/  ENDCOLLECTIVE ;  /* 0x000000000000791b */ /* 0x023ff40003800000 */
.L_x_1224:
[----:B------:R-:W-:Y:S05]  /*17610*/  BSYNC B1 ;  /* 0x0000000000017941 */ /* 0x000fea0003800000 */
.L_x_1223:
[----:B------:R-:W-:Y:S05]  /*17620*/  BRA `(.L_x_1225) ;  /* 0xffffffcc005c7947 */ /* 0x000fea000383ffff */
.L_x_1129:
[----:B-1----:R1:W2:Y:S02]  /*17630*/  SYNCS.PHASECHK.TRANS64.TRYWAIT P1, [R5+URZ+0x2a840], R0 ;  /* 0x02a84000050075a7 */ /* 0x0022a4000802017f */
[----:B--2---:R-:W-:Y:S05]  /*17640*/  @!P1 NANOSLEEP.SYNCS 0x989680 ;  /* 0x009896800000995d */ /* 0x004fea0003900000 */
[----:B------:R-:W2:Y:S02]  /*17650*/  @!P1 SYNCS.PHASECHK.TRANS64 P1, [R5+URZ+0x2a840], R0 ;  /* 0x02a84000050095a7 */ /* 0x000ea4000802007f */
[----:B--2---:R-:W-:Y:S05]  /*17660*/  @!P1 BRA `(.L_x_1129) ;  /* 0xfffffffc00f09947 */ /* 0x004fea000383ffff */
[----:B------:R-:W-:Y:S05]  /*17670*/  BRA `(.L_x_1226) ;  /* 0xffffffcc00847947 */ /* 0x000fea000383ffff */
.L_x_1131:
[----:B--2---:R2:W3:Y:S02]  /*17680*/  SYNCS.PHASECHK.TRANS64.TRYWAIT P1, [R23+URZ+0x2a840], R2 ;  /* 0x02a84002170075a7 */ /* 0x0044e4000802017f */
[----:B---3--:R-:W-:Y:S05]  /*17690*/  @!P1 NANOSLEEP.SYNCS 0x989680 ;  /* 0x009896800000995d */ /* 0x008fea0003900000 */
[----:B------:R-:W3:Y:S02]  /*176a0*/  @!P1 SYNCS.PHASECHK.TRANS64 P1, [R23+URZ+0x2a840], R2 ;  /* 0x02a84002170095a7 */ /* 0x000ee4000802007f */
[----:B---3--:R-:W-:Y:S05]  /*176b0*/  @!P1 BRA `(.L_x_1131) ;  /* 0xfffffffc00f09947 */ /* 0x008fea000383ffff */
[----:B------:R-:W-:Y:S05]  /*176c0*/  BRA `(.L_x_1227) ;  /* 0xffffffcc00907947 */ /* 0x000fea000383ffff */
.L_x_1133:
[----:B---3--:R3:W4:Y:S02]  /*176d0*/  SYNCS.PHASECHK.TRANS64.TRYWAIT P1, [R5+URZ+0x2a860], R0 ;  /* 0x02a86000050075a7 */ /* 0x008724000802017f */
[----:B----4-:R-:W-:Y:S05]  /*176e0*/  @!P1 NANOSLEEP.SYNCS 0x989680 ;  /* 0x009896800000995d */ /* 0x010fea0003900000 */
[----:B------:R-:W4:Y:S02]  /*176f0*/  @!P1 SYNCS.PHASECHK.TRANS64 P1, [R5+URZ+0x2a860], R0 ;  /* 0x02a86000050095a7 */ /* 0x000f24000802007f */
[----:B----4-:R-:W-:Y:S05]  /*17700*/  @!P1 BRA `(.L_x_1133) ;  /* 0xfffffffc00f09947 */ /* 0x010fea000383ffff */
[----:B------:R-:W-:Y:S05]  /*17710*/  BRA `(.L_x_1228) ;  /* 0xffffffcc008c7947 */ /* 0x000fea000383ffff */
.L_x_1229:
        /* <DEDUP_REMOVED lines=14> */
.L_x_15635:


//--------------------- .text._ZN7cutlass13device_kernelIN5flash11enable_sm90INS1_16FlashAttnFwdSm90INS1_25CollectiveMainloopFwdSm90ILi2EN4cute5tupleIJNS5_1CILi1EEES8_S8_EEENS6_IJNS7_ILi128EEENS7_ILi96EEENS7_ILi192EEEEEELi128ENS_6half_tEfNS_4arch4Sm90ELb0ELb1ELb1ELb1ELb1ELb0ELb0ELb1ELb1ELb1ELb0ELb0EEENS1_21CollectiveEpilogueFwdINS6_IJSA_SA_SB_EEES9_SE_SG_Li256ELb1ELb1ELb0ELb0EEENS1_36VarlenDynamicPersistentTileSchedulerILi128ELi96ELi256ELi128ELb0ELb1ELb1ELb1ELb0ELb1EEEEEEEEEvNT_6ParamsE --------------------------
	.section	.text._ZN7cutlass13device_kernelIN5flash11enable_sm90INS1_16FlashAttnFwdSm90INS1_25CollectiveMainloopFwdSm90ILi2EN4cute5tupleIJNS5_1CILi1EEES8_S8_EEENS6_IJNS7_ILi128EEENS7_ILi96EEENS7_ILi192EEEEEELi128ENS_6half_tEfNS_4arch4Sm90ELb0ELb1ELb1ELb1ELb1ELb0ELb0ELb1ELb1ELb1ELb0ELb0EEENS1_21CollectiveEpilogueFwdINS6_IJSA_SA_SB_EEES9_SE_SG_Li256ELb1ELb1ELb0ELb0EEENS1_36VarlenDynamicPersistentTileSchedulerILi128ELi96ELi256ELi128ELb0ELb1ELb1ELb1ELb0ELb1EEEEEEEEEvNT_6ParamsE,"ax",@progbits
	.align	128
.text._ZN7cutlass13device_kernelIN5flash11enable_sm90INS1_16FlashAttnFwdSm90INS1_25CollectiveMainloopFwdSm90ILi2EN4cute5tupleIJNS5_1CILi1EEES8_S8_EEENS6_IJNS7_ILi128EEENS7_ILi96EEENS7_ILi192EEEEEELi128ENS_6half_tEfNS_4arch4Sm90ELb0ELb1ELb1ELb1ELb1ELb0ELb0ELb1ELb1ELb1ELb0ELb0EEENS1_21CollectiveEpilogueFwdINS6_IJSA_SA_SB_EEES9_SE_SG_Li256ELb1ELb1ELb0ELb0EEENS1_36VarlenDynamicPersistentTileSchedulerILi128ELi96ELi256ELi128ELb0ELb1ELb1ELb1ELb0ELb1EEEEEEEEEvNT_6ParamsE:
        .type           _ZN7cutlass13device_kernelIN5flash11enable_sm90INS1_16FlashAttnFwdSm90INS1_25CollectiveMainloopFwdSm90ILi2EN4cute5tupleIJNS5_1CILi1EEES8_S8_EEENS6_IJNS7_ILi128EEENS7_ILi96EEENS7_ILi192EEEEEELi128ENS_6half_tEfNS_4arch4Sm90ELb0ELb1ELb1ELb1ELb1ELb0ELb0ELb1ELb1ELb1ELb0ELb0EEENS1_21CollectiveEpilogueFwdINS6_IJSA_SA_SB_EEES9_SE_SG_Li256ELb1ELb1ELb0ELb0EEENS1_36VarlenDynamicPersistentTileSchedulerILi128ELi96ELi256ELi128ELb0ELb1ELb1ELb1ELb0ELb1EEEEEEEEEvNT_6ParamsE,@function
        .size           _ZN7cutlass13device_kernelIN5flash11enable_sm90INS1_16FlashAttnFwdSm90INS1_25CollectiveMainloopFwdSm90ILi2EN4cute5tupleIJNS5_1CILi1EEES8_S8_EEENS6_IJNS7_ILi128EEENS7_ILi96EEENS7_ILi192EEEEEELi128ENS_6half_tEfNS_4arch4Sm90ELb0ELb1ELb1ELb1ELb1ELb0ELb0ELb1ELb1ELb1ELb0ELb0EEENS1_21CollectiveEpilogueFwdINS6_IJSA_SA_SB_EEES9_SE_SG_Li256ELb1ELb1ELb0ELb0EEENS1_36VarlenDynamicPersistentTileSchedulerILi128ELi96ELi256ELi128ELb0ELb1ELb1ELb1ELb0ELb1EEEEEEEEEvNT_6ParamsE,(.L_x_15636 - _ZN7cutlass13device_kernelIN5flash11enable_sm90INS1_16FlashAttnFwdSm90INS1_25CollectiveMainloopFwdSm90ILi2EN4cute5tupleIJNS5_1CILi1EEES8_S8_EEENS6_IJNS7_ILi128EEENS7_ILi96EEENS7_ILi192EEEEEELi128ENS_6half_tEfNS_4arch4Sm90ELb0ELb1ELb1ELb1ELb1ELb0ELb0ELb1ELb1ELb1ELb0ELb0EEENS1_21CollectiveEpilogueFwdINS6_IJSA_SA_SB_EEES9_SE_SG_Li256ELb1ELb1ELb0ELb0EEENS1_36VarlenDynamicPersistentTileSchedulerILi128ELi96ELi256ELi128ELb0ELb1ELb1ELb1ELb0ELb1EEEEEEEEEvNT_6ParamsE)
        .other          _ZN7cutlass13device_kernelIN5flash11enable_sm90INS1_16FlashAttnFwdSm90INS1_25CollectiveMainloopFwdSm90ILi2EN4cute5tupleIJNS5_1CILi1EEES8_S8_EEENS6_IJNS7_ILi128EEENS7_ILi96EEENS7_ILi192EEEEEELi128ENS_6half_tEfNS_4arch4Sm90ELb0ELb1ELb1ELb1ELb1ELb0ELb0ELb1ELb1ELb1ELb0ELb0EEENS1_21CollectiveEpilogueFwdINS6_IJSA_SA_SB_EEES9_SE_SG_Li256ELb1ELb1ELb0ELb0EEENS1_36VarlenDynamicPersistentTileSchedulerILi128ELi96ELi256ELi128ELb0ELb1ELb1ELb1ELb0ELb1EEEEEEEEEvNT_6ParamsE,@"STO_CUDA_ENTRY STV_DEFAULT"
_ZN7cutlass13device_kernelIN5flash11enable_sm90INS1_16FlashAttnFwdSm90INS1_25CollectiveMainloopFwdSm90ILi2EN4cute5tupleIJNS5_1CILi1EEES8_S8_EEENS6_IJNS7_ILi128EEENS7_ILi96EEENS7_ILi192EEEEEELi128ENS_6half_tEfNS_4arch4Sm90ELb0ELb1ELb1ELb1ELb1ELb0ELb0ELb1ELb1ELb1ELb0ELb0EEENS1_21CollectiveEpilogueFwdINS6_IJSA_SA_SB_EEES9_SE_SG_Li256ELb1ELb1ELb0ELb0EEENS1_36VarlenDynamicPersistentTileSchedulerILi128ELi96ELi256ELi128ELb0ELb1ELb1ELb1ELb0ELb1EEEEEEEEEvNT_6ParamsE:
        /* <DEDUP_REMOVED lines=45> */
.L_x_1230:
        /* <DEDUP_REMOVED lines=22> */
.L_x_1231:
        /* <DEDUP_REMOVED lines=18> */
.L_x_1232:
        /* <DEDUP_REMOVED lines=22> */
.L_x_1233:
        /* <DEDUP_REMOVED lines=23> */
.L_x_1234:
        /* <DEDUP_REMOVED lines=10> */
.L_x_1236:
[----:B------:R-:W-:-:S08]  /*08c0*/  NOP ;  /* 0x0000000000007918 */ /* 0x000fd00000000000 */
[----:B------:R-:W1:Y:S02]  /*08d0*/  USETMAXREG.TRY_ALLOC.CTAPOOL UP0, 0xe8 ;  /* 0x000000e8000079c8 */ /* 0x000e640008000600 */
[----:B-1----:R-:W-:-:S13]  /*08e0*/  PLOP3.LUT P0, PT, PT, PT, UP0, 0x80, 0x0 ;  /* 0x000000000000781c */ /* 0x002fda0003f0f008 */
[----:B------:R-:W-:Y:S05]  /*08f0*/  @!P0 BRA `(.L_x_1236) ;  /* 0xfffffffc00f08947 */ /* 0x000fea000383ffff */
[----:B------:R-:W1:Y:S08]  /*0900*/  S2UR UR5, SR_CgaCtaId ;  /* 0x00000000000579c3 */ /* 0x000e700000008800 */
[----:B------:R-:W-:Y:S06]  /*0910*/  BAR.ARV 0x8, 0x180 ;  /* 0x0206000000007b1d */ /* 0x000fec0000002000 */
[----:B------:R-:W-:-:S02]  /*0920*/  UMOV UR4, 0x400 ;  /* 0x0000040000047882 */ /* 0x000fc40000000000 */
[----:B------:R-:W-:Y:S01]  /*0930*/  BAR.SYNC.DEFER_BLOCKING 0x5, 0x180 ;  /* 0x0146000000007b1d */ /* 0x000fe20000010000 */
[----:B-1----:R-:W-:-:S09]  /*0940*/  ULEA UR4, UR5, UR4, 0x18 ;  /* 0x0000000405047291 */ /* 0x002fd2000f8ec03f */
[----:B------:R-:W1:Y:S01]  /*0950*/  LDS.128 R44, [UR4+0x2a8d0] ;  /* 0x02a8d004ff2c7984 */ /* 0x000e620008000c00 */
[----:B------:R-:W-:Y:S01]  /*0960*/  ULDC UR4, c[0x0][0xc3c] ;  /* 0x00030f0000047ab9 */ /* 0x000fe20000000800 */
[----:B------:R-:W-:Y:S06]  /*0970*/  BAR.ARV 0x4, 0x180 ;  /* 0x0106000000007b1d */ /* 0x000fec0000002000 */
[----:B-1----:R-:W-:-:S13]  /*0980*/  ISETP.GE.AND P0, PT, R47, UR4, PT ;  /* 0x000000042f007c0c */ /* 0x002fda000bf06270 */
[----:B------:R-:W-:Y:S05]  /*0990*/  @P0 EXIT ;  /* 0x000000000000094d */ /* 0x000fea0003800000 */
[----:B0-----:R-:W2:Y:S01]  /*09a0*/  LDL R2, [R1+0x18] ;  /* 0x0000180001027983 */ /* 0x001ea20000100800 */
[----:B------:R-:W-:Y:S01]  /*09b0*/  IMAD.MOV.U32 R166, RZ, RZ, RZ ;  /* 0x000000ffffa67224 */ /* 0x000fe200078e00ff */
[----:B------:R-:W-:Y:S01]  /*09c0*/  UMOV UR39, URZ ;  /* 0x0000003f00277c82 */ /* 0x000fe20008000000 */
[----:B------:R-:W-:Y:S01]  /*09d0*/  UMOV UR38, URZ ;  /* 0x0000003f00267c82 */ /* 0x000fe20008000000 */
[----:B------:R-:W0:Y:S02]  /*09e0*/  S2R R0, SR_TID.X ;  /* 0x0000000000007919 */ /* 0x000e240000002100 */
[----:B0-----:R-:W-:-:S05]  /*09f0*/  VIADD R174, R0, 0xffffff80 ;  /* 0xffffff8000ae7836 */ /* 0x001fca0000000000 */
[----:B------:R-:W-:-:S04]  /*0a00*/  SHF.R.S32.HI R3, RZ, 0x1f, R174 ;  /* 0x0000001fff037819 */ /* 0x000fc800000114ae */
[CC--:B------:R-:W-:Y:S02]  /*0a10*/  LEA.HI R0, R3.reuse, R174.reuse, RZ, 0x7 ;  /* 0x000000ae03007211 */ /* 0x0c0fe400078f38ff */
[CC--:B------:R-:W-:Y:S02]  /*0a20*/  LEA.HI R4, R3.reuse, R174.reuse, RZ, 0x5 ;  /* 0x000000ae03047211 */ /* 0x0c0fe400078f28ff */
[----:B------:R-:W-:Y:S02]  /*0a30*/  LOP3.LUT R167, R0, 0xffffff80, RZ, 0xc0, !PT ;  /* 0xffffff8000a77812 */ /* 0x000fe400078ec0ff */
[----:B------:R-:W-:Y:S01]  /*0a40*/  LEA.HI R11, R3, R174, RZ, 0x2 ;  /* 0x000000ae030b7211 */ /* 0x000fe200078f10ff */
[----:B------:R-:W-:Y:S01]  /*0a50*/  IMAD.SHL.U32 R4, R4, 0x20, RZ ;  /* 0x0000002004047824 */ /* 0x000fe200078e00ff */
[----:B------:R-:W-:Y:S01]  /*0a60*/  SHF.R.S32.HI R169, RZ, 0x7, R0 ;  /* 0x00000007ffa97819 */ /* 0x000fe20000011400 */
[----:B------:R-:W-:Y:S01]  /*0a70*/  IMAD.IADD R167, R174, 0x1, -R167 ;  /* 0x00000001aea77824 */ /* 0x000fe200078e0aa7 */
[----:B------:R-:W-:-:S02]  /*0a80*/  LOP3.LUT R11, R11, 0xfffffffc, RZ, 0xc0, !PT ;  /* 0xfffffffc0b0b7812 */ /* 0x000fc400078ec0ff */
[----:B------:R-:W-:Y:S02]  /*0a90*/  LOP3.LUT R4, R4, 0xfffffc00, RZ, 0xc0, !PT ;  /* 0xfffffc0004047812 */ /* 0x000fe400078ec0ff */
[----:B------:R-:W-:Y:S01]  /*0aa0*/  SHF.R.S32.HI R6, RZ, 0x1f, R167 ;  /* 0x0000001fff067819 */ /* 0x000fe200000114a7 */
[----:B------:R-:W-:Y:S01]  /*0ab0*/  IMAD.IADD R11, R174, 0x1, -R11 ;  /* 0x00000001ae0b7824 */ /* 0x000fe200078e0a0b */
[----:B------:R-:W-:Y:S02]  /*0ac0*/  LEA.HI R0, R0, R169, RZ, 0x1 ;  /* 0x000000a900007211 */ /* 0x000fe400078f08ff */
[CC--:B------:R-:W-:Y:S02]  /*0ad0*/  LEA.HI R8, R6.reuse, R167.reuse, RZ, 0x2 ;  /* 0x000000a706087211 */ /* 0x0c0fe400078f10ff */
[----:B------:R-:W-:Y:S02]  /*0ae0*/  LEA.HI R6, R6, R167, RZ, 0x5 ;  /* 0x000000a706067211 */ /* 0x000fe400078f28ff */
[----:B------:R-:W-:-:S02]  /*0af0*/  SHF.R.S32.HI R9, RZ, 0x2, R8 ;  /* 0x00000002ff097819 */ /* 0x000fc40000011408 */
[----:B------:R-:W-:Y:S02]  /*0b00*/  SHF.R.S32.HI R10, RZ, 0x1f, R8 ;  /* 0x0000001fff0a7819 */ /* 0x000fe40000011408 */
[----:B------:R-:W-:Y:S02]  /*0b10*/  SHF.R.S32.HI R6, RZ, 0x5, R6 ;  /* 0x00000005ff067819 */ /* 0x000fe40000011406 */
[----:B------:R-:W-:Y:S02]  /*0b20*/  LEA.HI R10, R10, R9, RZ, 0x3 ;  /* 0x000000090a0a7211 */ /* 0x000fe400078f18ff */
[----:B------:R-:W-:Y:S02]  /*0b30*/  LOP3.LUT R0, R0, 0x3fffffe, RZ, 0xc0, !PT ;  /* 0x03fffffe00007812 */ /* 0x000fe400078ec0ff */
[----:B------:R-:W-:Y:S02]  /*0b40*/  LOP3.LUT R10, R10, 0xfffffff8, RZ, 0xc0, !PT ;  /* 0xfffffff80a0a7812 */ /* 0x000fe400078ec0ff */
[----:B------:R-:W-:Y:S01]  /*0b50*/  LOP3.LUT R8, R8, 0x7ffffffc, RZ, 0xc0, !PT ;  /* 0x7ffffffc08087812 */ /* 0x000fe200078ec0ff */
[----:B------:R-:W-:-:S02]  /*0b60*/  IMAD.IADD R0, R169, 0x1, -R0 ;  /* 0x00000001a9007824 */ /* 0x000fc400078e0a00 */
[----:B------:R-:W-:Y:S02]  /*0b70*/  IMAD.IADD R9, R9, 0x1, -R10 ;  /* 0x0000000109097824 */ /* 0x000fe400078e0a0a */
[----:B------:R-:W-:Y:S02]  /*0b80*/  IMAD.IADD R19, R167, 0x1, -R8 ;  /* 0x00000001a7137824 */ /* 0x000fe400078e0a08 */
[----:B------:R-:W-:-:S04]  /*0b90*/  IMAD R9, R6, 0x10, R9 ;  /* 0x0000001006097824 */ /* 0x000fc800078e0209 */
[----:B------:R-:W-:Y:S01]  /*0ba0*/  IMAD R170, R0, 0x40, R9 ;  /* 0x0000004000aa7824 */ /* 0x000fe200078e0209 */
[----:B--2---:R-:W-:Y:S02]  /*0bb0*/  R2UR UR4, R2 ;  /* 0x00000000020472ca */ /* 0x004fe400000e0000 */
[CC--:B------:R-:W-:Y:S02]  /*0bc0*/  LEA.HI R2, R3.reuse, R174.reuse, RZ, 0x4 ;  /* 0x000000ae03027211 */ /* 0x0c0fe400078f20ff */
[----:B------:R-:W-:Y:S02]  /*0bd0*/  LEA.HI R3, R3, R174, RZ, 0x3 ;  /* 0x000000ae03037211 */ /* 0x000fe400078f18ff */
[----:B------:R-:W-:Y:S02]  /*0be0*/  SHF.R.S32.HI R7, RZ, 0x4, R2 ;  /* 0x00000004ff077819 */ /* 0x000fe40000011402 */
[C---:B------:R-:W-:Y:S02]  /*0bf0*/  LOP3.LUT R5, R2.reuse, 0x3fffff0, RZ, 0xc0, !PT ;  /* 0x03fffff002057812 */ /* 0x040fe400078ec0ff */
[----:B------:R-:W-:-:S02]  /*0c00*/  LEA.HI R2, R2, R7, RZ, 0x1 ;  /* 0x0000000702027211 */ /* 0x000fc400078f08ff */
[----:B------:R-:W-:Y:S01]  /*0c10*/  SHF.R.S32.HI R165, RZ, 0x3, R3 ;  /* 0x00000003ffa57819 */ /* 0x000fe20000011403 */
[----:B------:R-:W-:Y:S01]  /*0c20*/  IMAD.IADD R5, R174, 0x1, -R5 ;  /* 0x00000001ae057824 */ /* 0x000fe200078e0a05 */
[----:B------:R-:W-:Y:S01]  /*0c30*/  LOP3.LUT R2, R2, 0x1ffffffe, RZ, 0xc0, !PT ;  /* 0x1ffffffe02027812 */ /* 0x000fe200078ec0ff */
[----:B------:R-:W-:Y:S02]  /*0c40*/  ULOP3.LUT UR61, UR4, 0x1, URZ, 0xfc, !UPT ;  /* 0x00000001043d7892 */ /* 0x000fe4000f8efc3f */
[----:B------:R-:W-:Y:S01]  /*0c50*/  IMAD R5, R5, 0x40, R4 ;  /* 0x0000004005057824 */ /* 0x000fe200078e0204 */
[----:B------:R-:W-:Y:S01]  /*0c60*/  LEA.HI R4, R11, R11, RZ, 0x1 ;  /* 0x0000000b0b047211 */ /* 0x000fe200078f08ff */
[----:B------:R-:W-:Y:S01]  /*0c70*/  IMAD.IADD R2, R7, 0x1, -R2 ;  /* 0x0000000107027824 */ /* 0x000fe200078e0a02 */
[----:B------:R-:W-:Y:S02]  /*0c80*/  LOP3.LUT R7, R3, 0xfffffff8, RZ, 0xc0, !PT ;  /* 0xfffffff803077812 */ /* 0x000fe400078ec0ff */
[----:B------:R-:W-:Y:S01]  /*0c90*/  LOP3.LUT R4, R4, 0x1ffffffe, RZ, 0xc0, !PT ;  /* 0x1ffffffe04047812 */ /* 0x000fe200078ec0ff */
[----:B------:R-:W-:-:S02]  /*0ca0*/  IMAD R171, R2, 0x8, R5 ;  /* 0x0000000802ab7824 */ /* 0x000fc400078e0205 */
[----:B------:R-:W-:Y:S02]  /*0cb0*/  IMAD.IADD R162, R174, 0x1, -R7 ;  /* 0x00000001aea27824 */ /* 0x000fe400078e0a07 */
[----:B------:R-:W-:Y:S02]  /*0cc0*/  IMAD.IADD R11, R11, 0x1, -R4 ;  /* 0x000000010b0b7824 */ /* 0x000fe400078e0a04 */
[----:B------:R-:W-:Y:S02]  /*0cd0*/  IMAD.SHL.U32 R160, R162, 0x8, RZ ;  /* 0x00000008a2a07824 */ /* 0x000fe400078e00ff */
[----:B------:R-:W-:Y:S02]  /*0ce0*/  IMAD R22, R11, 0x8, R170 ;  /* 0x000000080b167824 */ /* 0x000fe400078e02aa */
[----:B------:R-:W-:Y:S01]  /*0cf0*/  VIADD R161, R160, 0x40 ;  /* 0x00000040a0a17836 */ /* 0x000fe20000000000 */
[----:B------:R-:W-:-:S04]  /*0d00*/  SHF.R.S32.HI R173, RZ, 0x1f, R160 ;  /* 0x0000001fffad7819 */ /* 0x000fc800000114a0 */
[----:B------:R-:W-:-:S07]  /*0d10*/  SHF.R.S32.HI R172, RZ, 0x1f, R161 ;  /* 0x0000001fffac7819 */ /* 0x000fce00000114a1 */
.L_x_1344:
[----:B0--34-:R-:W0:Y:S01]  /*0d20*/  LDC.64 R2, c[0x0][0xa28] ;  /* 0x00028a00ff027b82 */ /* 0x019e220000000a00 */
[----:B------:R-:W-:Y:S01]  /*0d30*/  IMAD.MOV.U32 R7, RZ, RZ, RZ ;  /* 0x000000ffff077224 */ /* 0x000fe200078e00ff */
[----:B------:R-:W-:Y:S01]  /*0d40*/  ULDC.64 UR4, c[0x0][0x418] ;  /* 0x0001060000047ab9 */ /* 0x000fe20000000a00 */
[----:B------:R-:W-:-:S05]  /*0d50*/  ULDC.64 UR6, c[0x0][0xa20] ;  /* 0x0002880000067ab9 */ /* 0x000fca0000000a00 */
[----:B--2---:R-:W1:Y:S01]  /*0d60*/  LDC.64 R4, c[0x0][0xa18] ;  /* 0x00028600ff047b82 */ /* 0x004e620000000a00 */
[----:B0-----:R-:W-:-:S04]  /*0d70*/  ISETP.NE.U32.AND P0, PT, R2, RZ, PT ;  /* 0x000000ff0200720c */ /* 0x001fc80003f05070 */
[----:B------:R-:W-:Y:S02]  /*0d80*/  ISETP.NE.AND.EX P0, PT, R3, RZ, PT, P0 ;  /* 0x000000ff0300720c */ /* 0x000fe40003f05300 */
[----:B-1----:R-:W-:-:S04]  /*0d90*/  ISETP.NE.U32.AND P1, PT, R4, RZ, PT ;  /* 0x000000ff0400720c */ /* 0x002fc80003f25070 */
[----:B------:R-:W-:-:S07]  /*0da0*/  ISETP.NE.AND.EX P1, PT, R5, RZ, PT, P1 ;  /* 0x000000ff0500720c */ /* 0x000fce0003f25310 */
[----:B------:R-:W0:Y:S08]  /*0db0*/  @P0 LDC.64 R2, c[0x0][0xa28] ;  /* 0x00028a00ff020b82 */ /* 0x000e300000000a00 */
[----:B------:R-:W1:Y:S01]  /*0dc0*/  @P1 LDC.64 R4, c[0x0][0xa18] ;  /* 0x00028600ff041b82 */ /* 0x000e620000000a00 */
[----:B0-----:R-:W-:-:S05]  /*0dd0*/  @P0 IMAD.WIDE R2, R47, 0x4, R2 ;  /* 0x000000042f020825 */ /* 0x001fca00078e0202 */
[----:B------:R0:W5:Y:S01]  /*0de0*/  @P0 LDG.E R7, desc[UR36][R2.64] ;  /* 0x0000002402070981 */ /* 0x000162000c1e1900 */
[----:B-1----:R-:W-:-:S05]  /*0df0*/  @P1 IMAD.WIDE R4, R47, 0x4, R4 ;  /* 0x000000042f041825 */ /* 0x002fca00078e0204 */
[----:B------:R0:W5:Y:S01]  /*0e00*/  @P1 LDG.E R17, desc[UR36][R4.64] ;  /* 0x0000002404111981 */ /* 0x000162000c1e1900 */
[----:B------:R-:W-:Y:S01]  /*0e10*/  UISETP.NE.U32.AND UP0, UPT, UR4, URZ, UPT ;  /* 0x0000003f0400728c */ /* 0x000fe2000bf05070 */
[----:B------:R-:W-:Y:S01]  /*0e20*/  ISETP.NE.U32.AND P2, PT, RZ, UR6, PT ;  /* 0x00000006ff007c0c */ /* 0x000fe2000bf45070 */
[----:B------:R-:W-:Y:S01]  /*0e30*/  IMAD.MOV.U32 R163, RZ, RZ, R46 ;  /* 0x000000ffffa37224 */ /* 0x000fe200078e002e */
[----:B------:R-:W-:Y:S01]  /*0e40*/  ULDC UR4, c[0x0][0x424] ;  /* 0x0001090000047ab9 */ /* 0x000fe20000000800 */
[----:B------:R-:W-:Y:S01]  /*0e50*/  UISETP.NE.AND.EX UP0, UPT, UR5, URZ, UPT, UP0 ;  /* 0x0000003f0500728c */ /* 0x000fe2000bf05300 */
[----:B------:R-:W-:Y:S02]  /*0e60*/  ISETP.NE.AND.EX P2, PT, RZ, UR7, PT, P2 ;  /* 0x00000007ff007c0c */ /* 0x000fe4000bf45320 */
[----:B------:R-:W-:Y:S01]  /*0e70*/  ULDC UR5, c[0x0][0x2f0] ;  /* 0x0000bc0000057ab9 */ /* 0x000fe20000000800 */
[----:B------:R-:W-:-:S04]  /*0e80*/  USEL UR4, UR4, 0x1, UP0 ;  /* 0x0000000104047887 */ /* 0x000fc80008000000 */
[----:B------:R-:W-:Y:S01]  /*0e90*/  UIMAD UR4, UR4, UR5, URZ ;  /* 0x00000005040472a4 */ /* 0x000fe2000f8e023f */
[----:B0-----:R-:W-:Y:S11]  /*0ea0*/  @P1 BRA `(.L_x_1237) ;  /* 0x0000000000281947 */ /* 0x001ff60003800000 */
[----:B------:R-:W-:Y:S01]  /*0eb0*/  ULDC.64 UR6, c[0x0][0xa00] ;  /* 0x0002800000067ab9 */ /* 0x000fe20000000a00 */
[----:B-----5:R-:W0:Y:S01]  /*0ec0*/  LDC R17, c[0x0][0x288] ;  /* 0x0000a200ff117b82 */ /* 0x020e220000000800 */
[----:B------:R-:W-:-:S04]  /*0ed0*/  ISETP.NE.U32.AND P0, PT, RZ, UR6, PT ;  /* 0x00000006ff007c0c */ /* 0x000fc8000bf05070 */
[----:B------:R-:W-:-:S13]  /*0ee0*/  ISETP.NE.AND.EX P0, PT, RZ, UR7, PT, P0 ;  /* 0x00000007ff007c0c */ /* 0x000fda000bf05300 */
[----:B------:R-:W-:Y:S05]  /*0ef0*/  @!P0 BRA `(.L_x_1237) ;  /* 0x0000000000148947 */ /* 0x000fea0003800000 */
[----:B------:R-:W1:Y:S02]  /*0f00*/  LDC.64 R2, c[0x0][0xa00] ;  /* 0x00028000ff027b82 */ /* 0x000e640000000a00 */
[----:B-1----:R-:W-:-:S05]  /*0f10*/  IMAD.WIDE R2, R47, 0x4, R2 ;  /* 0x000000042f027825 */ /* 0x002fca00078e0202 */
[----:B0-----:R-:W2:Y:S04]  /*0f20*/  LDG.E R17, desc[UR36][R2.64] ;  /* 0x0000002402117981 */ /* 0x001ea8000c1e1900 */
[----:B------:R-:W2:Y:S02]  /*0f30*/  LDG.E R0, desc[UR36][R2.64+0x4] ;  /* 0x0000042402007981 */ /* 0x000ea4000c1e1900 */
[----:B--2---:R-:W-:-:S07]  /*0f40*/  IMAD.IADD R17, R0, 0x1, -R17 ;  /* 0x0000000100117824 */ /* 0x004fce00078e0a11 */
.L_x_1237:
[----:B------:R-:W-:Y:S02]  /*0f50*/  IMAD.U32 R16, RZ, RZ, UR4 ;  /* 0x00000004ff107e24 */ /* 0x000fe4000f8e00ff */
[----:B------:R-:W-:Y:S01]  /*0f60*/  IMAD.MOV.U32 R164, RZ, RZ, R47 ;  /* 0x000000ffffa47224 */ /* 0x000fe200078e002f */
[----:B------:R-:W-:Y:S06]  /*0f70*/  @!P2 BRA `(.L_x_1238) ;  /* 0x000000000010a947 */ /* 0x000fec0003800000 */
[----:B------:R-:W1:Y:S02]  /*0f80*/  LDC.64 R2, c[0x0][0xa20] ;  /* 0x00028800ff027b82 */ /* 0x000e640000000a00 */
[----:B-1----:R-:W-:-:S05]  /*0f90*/  IMAD.WIDE R2, R47, 0x4, R2 ;  /* 0x000000042f027825 */ /* 0x002fca00078e0202 */
[----:B------:R1:W5:Y:S01]  /*0fa0*/  LDG.E R16, desc[UR36][R2.64] ;  /* 0x0000002402107981 */ /* 0x000362000c1e1900 */
[----:B------:R-:W-:Y:S05]  /*0fb0*/  BRA `(.L_x_1239) ;  /* 0x0000000000247947 */ /* 0x000fea0003800000 */
.L_x_1238:
[----:B------:R-:W-:Y:S02]  /*0fc0*/  ULDC.64 UR4, c[0x0][0xa08] ;  /* 0x0002820000047ab9 */ /* 0x000fe40000000a00 */
[----:B------:R-:W-:-:S04]  /*0fd0*/  ISETP.NE.U32.AND P0, PT, RZ, UR4, PT ;  /* 0x00000004ff007c0c */ /* 0x000fc8000bf05070 */
[----:B------:R-:W-:-:S13]  /*0fe0*/  ISETP.NE.AND.EX P0, PT, RZ, UR5, PT, P0 ;  /* 0x00000005ff007c0c */ /* 0x000fda000bf05300 */
[----:B------:R-:W-:Y:S05]  /*0ff0*/  @!P0 BRA `(.L_x_1239) ;  /* 0x0000000000148947 */ /* 0x000fea0003800000 */
[----:B------:R-:W1:Y:S02]  /*1000*/  LDC.64 R2, c[0x0][0xa08] ;  /* 0x00028200ff027b82 */ /* 0x000e640000000a00 */
[----:B-1----:R-:W-:-:S05]  /*1010*/  IMAD.WIDE R2, R47, 0x4, R2 ;  /* 0x000000042f027825 */ /* 0x002fca00078e0202 */
[----:B------:R-:W2:Y:S04]  /*1020*/  LDG.E R16, desc[UR36][R2.64] ;  /* 0x0000002402107981 */ /* 0x000ea8000c1e1900 */
[----:B------:R-:W2:Y:S02]  /*1030*/  LDG.E R5, desc[UR36][R2.64+0x4] ;  /* 0x0000042402057981 */ /* 0x000ea4000c1e1900 */
[----:B--2---:R-:W-:-:S07]  /*1040*/  IMAD.IADD R16, R5, 0x1, -R16 ;  /* 0x0000000105107824 */ /* 0x004fce00078e0a10 */
.L_x_1239:
[----:B------:R-:W2:Y:S01]  /*1050*/  LDL.LU R4, [R1] ;  /* 0x0000000001047983 */ /* 0x000ea20000300800 */
[----:B------:R-:W3:Y:S01]  /*1060*/  LDC R168, c[0x0][0x448] ;  /* 0x00011200ffa87b82 */ /* 0x000ee20000000800 */
[----:B------:R-:W-:Y:S02]  /*1070*/  IMAD.SHL.U32 R18, R45, 0x80, RZ ;  /* 0x000000802d127824 */ /* 0x000fe400078e00ff */
[----:B-----5:R-:W-:Y:S02]  /*1080*/  IMAD.IADD R16, R16, 0x1, -R7 ;  /* 0x0000000110107824 */ /* 0x020fe400078e0a07 */
[----:B------:R-:W-:-:S03]  /*1090*/  VIADD R0, R18, 0x7f ;  /* 0x0000007f12007836 */ /* 0x000fc60000000000 */
[----:B------:R-:W4:Y:S01]  /*10a0*/  LDC.64 R8, c[0x0][0x9e0] ;  /* 0x00027800ff087b82 */ /* 0x000f220000000a00 */
[----:B---3--:R-:W-:Y:S02]  /*10b0*/  ISETP.NE.AND P2, PT, R168, 0x1, PT ;  /* 0x00000001a800780c */ /* 0x008fe40003f45270 */
[----:B----4-:R-:W-:-:S11]  /*10c0*/  ISETP.GE.AND P1, PT, R9, 0x1, PT ;  /* 0x000000010900780c */ /* 0x010fd60003f26270 */
[----:B-1----:R-:W1:Y:S08]  /*10d0*/  @P2 LDC R3, c[0x0][0x44c] ;  /* 0x00011300ff032b82 */ /* 0x002e700000000800 */
[----:B------:R-:W3:Y:S01]  /*10e0*/  @P2 LDC R5, c[0x0][0x450] ;  /* 0x00011400ff052b82 */ /* 0x000ee20000000800 */
[----:B-1----:R-:W-:Y:S01]  /*10f0*/  @P2 IMAD.HI.U32 R2, R0, R3, RZ ;  /* 0x0000000300022227 */ /* 0x002fe200078e00ff */
[----:B0-----:R-:W-:-:S04]  /*1100*/  IADD3 R3, R16, 0x1, -R17 ;  /* 0x0000000110037810 */ /* 0x001fc80007ffe811 */
[----:B---3--:R-:W-:-:S05]  /*1110*/  @P2 SHF.R.U32.HI R0, RZ, R5, R2 ;  /* 0x00000005ff002219 */ /* 0x008fca0000011602 */
[----:B------:R-:W-:-:S04]  /*1120*/  IMAD.IADD R3, R3, 0x1, R0 ;  /* 0x0000000103037824 */ /* 0x000fc800078e0200 */
[----:B------:R-:W-:Y:S01]  /*1130*/  IMAD.IADD R0, R3, 0x1, R8 ;  /* 0x0000000103007824 */ /* 0x000fe200078e0208 */
[----:B--2---:R-:W-:-:S04]  /*1140*/  LOP3.LUT R4, R4, 0xffefffff, RZ, 0xc0, !PT ;  /* 0xffefffff04047812 */ /* 0x004fc800078ec0ff */
[----:B------:R-:W-:-:S04]  /*1150*/  @P2 LOP3.LUT R4, R4, 0x100000, RZ, 0xfc, !PT ;  /* 0x0010000004042812 */ /* 0x000fc800078efcff */
[----:B------:R-:W-:-:S04]  /*1160*/  LOP3.LUT R4, R4, 0xfff7ffff, RZ, 0xc0, !PT ;  /* 0xfff7ffff04047812 */ /* 0x000fc800078ec0ff */
[----:B------:R-:W-:-:S05]  /*1170*/  @P1 LOP3.LUT R4, R4, 0x80000, RZ, 0xfc, !PT ;  /* 0x0008000004041812 */ /* 0x000fca00078efcff */
[----:B------:R0:W-:Y:S01]  /*1180*/  STL [R1], R4 ;  /* 0x0000000401007387 */ /* 0x0001e20000100800 */
[----:B------:R-:W-:Y:S05]  /*1190*/  @!P1 BRA `(.L_x_1240) ;  /* 0x0000000000409947 */ /* 0x000fea0003800000 */
[C---:B------:R-:W-:Y:S01]  /*11a0*/  ISETP.GT.AND P0, PT, R3.reuse, RZ, PT ;  /* 0x000000ff0300720c */ /* 0x040fe20003f04270 */
[----:B------:R-:W-:-:S12]  /*11b0*/  VIADD R2, R3, 0xffffffff ;  /* 0xffffffff03027836 */ /* 0x000fd80000000000 */
[----:B------:R-:W-:Y:S05]  /*11c0*/  @P0 BRA `(.L_x_1241) ;  /* 0x00000000001c0947 */ /* 0x000fea0003800000 */
[----:B------:R-:W-:Y:S01]  /*11d0*/  ISETP.NE.AND P0, PT, R9, 0x1, PT ;  /* 0x000000010900780c */ /* 0x000fe20003f05270 */
[----:B------:R-:W-:-:S12]  /*11e0*/  IMAD.MOV R3, RZ, RZ, -R3 ;  /* 0x000000ffff037224 */ /* 0x000fd800078e0a03 */
[----:B0-----:R-:W0:Y:S02]  /*11f0*/  @P0 LDC.64 R4, c[0x0][0x9e8] ;  /* 0x00027a00ff040b82 */ /* 0x001e240000000a00 */
[----:B0-----:R-:W-:-:S05]  /*1200*/  @P0 IMAD.HI.U32 R2, R3, R4, RZ ;  /* 0x0000000403020227 */ /* 0x001fca00078e00ff */
[----:B------:R-:W-:-:S04]  /*1210*/  @P0 SHF.R.U32.HI R3, RZ, R5, R2 ;  /* 0x00000005ff030219 */ /* 0x000fc80000011602 */
[----:B------:R-:W-:Y:S01]  /*1220*/  LOP3.LUT R2, RZ, R3, RZ, 0x33, !PT ;  /* 0x00000003ff027212 */ /* 0x000fe200078e33ff */
[----:B------:R-:W-:Y:S06]  /*1230*/  BRA `(.L_x_1242) ;  /* 0x0000000000107947 */ /* 0x000fec0003800000 */
.L_x_1241:
[----:B------:R-:W-:-:S13]  /*1240*/  ISETP.NE.AND P0, PT, R9, 0x1, PT ;  /* 0x000000010900780c */ /* 0x000fda0003f05270 */
[----:B0-----:R-:W0:Y:S02]  /*1250*/  @P0 LDC.64 R4, c[0x0][0x9e8] ;  /* 0x00027a00ff040b82 */ /* 0x001e240000000a00 */
[----:B0-----:R-:W-:-:S05]  /*1260*/  @P0 IMAD.HI.U32 R4, R2, R4, RZ ;  /* 0x0000000402040227 */ /* 0x001fca00078e00ff */
[----:B------:R-:W-:-:S07]  /*1270*/  @P0 SHF.R.U32.HI R2, RZ, R5, R4 ;  /* 0x00000005ff020219 */ /* 0x000fce0000011604 */
.L_x_1242:
[----:B------:R-:W-:-:S05]  /*1280*/  IMAD R3, R2, R9, R9 ;  /* 0x0000000902037224 */ /* 0x000fca00078e0209 */
[----:B------:R-:W-:-:S07]  /*1290*/  VIMNMX R0, R0, R3, PT ;  /* 0x0000000300007248 */ /* 0x000fce0003fe0100 */
.L_x_1240:
[----:B------:R-:W1:Y:S01]  /*12a0*/  @P2 LDC R3, c[0x0][0x44c] ;  /* 0x00011300ff032b82 */ /* 0x000e620000000800 */
[----:B------:R-:W-:Y:S01]  /*12b0*/  VIADD R2, R0, 0x5f ;  /* 0x0000005f00027836 */ /* 0x000fe20000000000 */
[----:B------:R-:W-:Y:S01]  /*12c0*/  ULDC UR4, c[0x0][0x9dc] ;  /* 0x0002770000047ab9 */ /* 0x000fe20000000800 */
[----:B------:R-:W-:Y:S02]  /*12d0*/  VIADD R0, R16, 0x5f ;  /* 0x0000005f10007836 */ /* 0x000fe40000000000 */
[----:B0-----:R-:W-:Y:S02]  /*12e0*/  IMAD.MOV.U32 R4, RZ, RZ, R18 ;  /* 0x000000ffff047224 */ /* 0x001fe400078e0012 */
[----:B------:R-:W-:Y:S01]  /*12f0*/  IMAD.HI R0, R0, 0x2aaaaaab, RZ ;  /* 0x2aaaaaab00007827 */ /* 0x000fe200078e02ff */
[----:B------:R-:W0:Y:S03]  /*1300*/  @P2 LDC R6, c[0x0][0x450] ;  /* 0x00011400ff062b82 */ /* 0x000e260000000800 */
[----:B------:R-:W-:-:S04]  /*1310*/  IMAD.HI R2, R2, 0x2aaaaaab, RZ ;  /* 0x2aaaaaab02027827 */ /* 0x000fc800078e02ff */
[----:B------:R-:W-:Y:S01]  /*1320*/  IMAD.IADD R73, R16, 0x1, -R17 ;  /* 0x0000000110497824 */ /* 0x000fe200078e0a11 */
[----:B------:R-:W-:-:S04]  /*1330*/  SHF.R.U32.HI R5, RZ, 0x1f, R2 ;  /* 0x0000001fff057819 */ /* 0x000fc80000011602 */
[----:B------:R-:W-:Y:S01]  /*1340*/  LEA.HI.SX32 R72, R2, R5, 0x1c ;  /* 0x0000000502487211 */ /* 0x000fe200078fe2ff */
[----:B-1----:R-:W-:-:S05]  /*1350*/  @P2 IMAD.HI.U32 R3, R18, R3, RZ ;  /* 0x0000000312032227 */ /* 0x002fca00078e00ff */
[----:B0-----:R-:W-:Y:S02]  /*1360*/  @P2 SHF.R.U32.HI R4, RZ, R6, R3 ;  /* 0x00000006ff042219 */ /* 0x001fe40000011603 */
[----:B------:R-:W-:-:S04]  /*1370*/  SHF.R.U32.HI R3, RZ, 0x1f, R0 ;  /* 0x0000001fff037819 */ /* 0x000fc80000011600 */
[----:B------:R-:W-:Y:S01]  /*1380*/  LEA.HI.SX32 R3, R0, R3, 0x1c ;  /* 0x0000000300037211 */ /* 0x000fe200078fe2ff */
[----:B------:R-:W-:-:S03]  /*1390*/  IMAD.IADD R0, R73, 0x1, R4 ;  /* 0x0000000149007824 */ /* 0x000fc600078e0204 */
[----:B------:R-:W-:Y:S01]  /*13a0*/  VIMNMX R72, R3, R72, PT ;  /* 0x0000004803487248 */ /* 0x000fe20003fe0100 */
        /* <DEDUP_REMOVED lines=11> */
.L_x_1244:
[----:B------:R-:W-:-:S13]  /*1460*/  ISETP.NE.AND P0, PT, R9, 0x1, PT ;  /* 0x000000010900780c */ /* 0x000fda0003f05270 */
[----:B------:R-:W0:Y:S02]  /*1470*/  @P0 LDC.64 R4, c[0x0][0x9e8] ;  /* 0x00027a00ff040b82 */ /* 0x000e240000000a00 */
[----:B0-----:R-:W-:-:S05]  /*1480*/  @P0 IMAD.HI.U32 R4, R0, R4, RZ ;  /* 0x0000000400040227 */ /* 0x001fca00078e00ff */
[----:B------:R-:W-:-:S07]  /*1490*/  @P0 SHF.R.U32.HI R0, RZ, R5, R4 ;  /* 0x00000005ff000219 */ /* 0x000fce0000011604 */
.L_x_1245:
[----:B------:R-:W-:-:S05]  /*14a0*/  IMAD R3, R0, R9, RZ ;  /* 0x0000000900037224 */ /* 0x000fca00078e02ff */
[----:B------:R-:W-:-:S07]  /*14b0*/  VIMNMX R2, R2, R3, !PT ;  /* 0x0000000302027248 */ /* 0x000fce0007fe0100 */
.L_x_1243:
        /* <DEDUP_REMOVED lines=37> */
[----:B------:R-:W-:Y:S02]  /*1710*/  IMAD.MOV.U32 R8, RZ, RZ, RZ ;  /* 0x000000ffff087224 */ /* 0x000fe400078e00ff */
[----:B------:R-:W-:Y:S02]  /*1720*/  IMAD.MOV.U32 R91, RZ, RZ, RZ ;  /* 0x000000ffff5b7224 */ /* 0x000fe400078e00ff */
[----:B------:R-:W-:-:S02]  /*1730*/  IMAD.MOV.U32 R10, RZ, RZ, RZ ;  /* 0x000000ffff0a7224 */ /* 0x000fc400078e00ff */
        /* <DEDUP_REMOVED lines=35> */
.L_x_1247:
        /* <DEDUP_REMOVED lines=8> */
.L_x_1439:
[----:B------:R-:W-:Y:S05]  /*19f0*/  @!P0 BRA `(.L_x_1249) ;  /* 0x0000000000048947 */ /* 0x000fea0003800000 */
[----:B------:R-:W-:Y:S01]  /*1a00*/  BPT.TRAP 0x1 ;  /* 0x000000040000795c */ /* 0x000fe20000300000 */
.L_x_1249:
[----:B------:R-:W-:Y:S02]  /*1a10*/  IMAD.U32 R15, RZ, RZ, UR38 ;  /* 0x00000026ff0f7e24 */ /* 0x000fe4000f8e00ff */
[----:B0-----:R-:W-:-:S03]  /*1a20*/  IMAD.U32 R0, RZ, RZ, UR39 ;  /* 0x00000027ff007e24 */ /* 0x001fc6000f8e00ff */
[----:B------:R-:W-:Y:S02]  /*1a30*/  LEA R15, R15, UR40, 0x3 ;  /* 0x000000280f0f7c11 */ /* 0x000fe4000f8e18ff */
[----:B------:R-:W-:-:S04]  /*1a40*/  SHF.L.U32 R0, R0, 0x1f, RZ ;  /* 0x0000001f00007819 */ /* 0x000fc800000006ff */
[----:B------:R0:W1:Y:S01]  /*1a50*/  SYNCS.PHASECHK.TRANS64.TRYWAIT P1, [R15+URZ+0x2a830], R0 ;  /* 0x02a830000f0075a7 */ /* 0x000062000802017f */
[----:B------:R-:W-:Y:S05]  /*1a60*/  @!P0 BRA `(.L_x_1250) ;  /* 0x0000000000048947 */ /* 0x000fea0003800000 */
[----:B------:R-:W-:Y:S01]  /*1a70*/  BPT.TRAP 0x1 ;  /* 0x000000040000795c */ /* 0x000fe20000300000 */
.L_x_1250:
[----:B-1----:R-:W-:Y:S05]  /*1a80*/  @P1 BRA `(.L_x_1251) ;  /* 0x0000000000081947 */ /* 0x002fea0003800000 */
[----:B------:R-:W1:Y:S02]  /*1a90*/  SYNCS.PHASECHK.TRANS64.TRYWAIT P1, [R15+URZ+0x2a830], R0 ;  /* 0x02a830000f0075a7 */ /* 0x000e64000802017f */
[----:B-1----:R-:W-:Y:S05]  /*1aa0*/  @!P1 BRA `(.L_x_1252) ;  /* 0x0000014400f09947 */ /* 0x002fea0003800000 */
.L_x_1251:
        /* <DEDUP_REMOVED lines=99> */
.L_x_1253:
[----:B------:R-:W2:Y:S01]  /*20e0*/  LDL R90, [R1] ;  /* 0x00000000015a7983 */ /* 0x000ea20000100800 */
[----:B------:R-:W-:Y:S01]  /*20f0*/  ISETP.NE.AND P2, PT, R168, 0x1, PT ;  /* 0x00000001a800780c */ /* 0x000fe20003f45270 */
[----:B------:R-:W-:Y:S01]  /*2100*/  ULDC UR5, c[0x0][0x9d8] ;  /* 0x0002760000057ab9 */ /* 0x000fe20000000800 */
[----:B------:R-:W-:Y:S01]  /*2110*/  R2UR UR4, R15 ;  /* 0x000000000f0472ca */ /* 0x000fe200000e0000 */
[----:B------:R-:W-:Y:S01]  /*2120*/  FMUL.FTZ R3, R27, UR5 ;  /* 0x000000051b037c20 */ /* 0x000fe20008410000 */
[----:B------:R-:W-:Y:S01]  /*2130*/  FMUL.FTZ R25, R25, UR5 ;  /* 0x0000000519197c20 */ /* 0x000fe20008410000 */
[----:B------:R-:W-:Y:S01]  /*2140*/  FMUL.FTZ R9, R30, UR5 ;  /* 0x000000051e097c20 */ /* 0x000fe20008410000 */
[----:B------:R-:W-:Y:S01]  /*2150*/  FMUL.FTZ R28, R28, UR5 ;  /* 0x000000051c1c7c20 */ /* 0x000fe20008410000 */
[----:B01----:R-:W-:Y:S01]  /*2160*/  IMAD.MOV.U32 R15, RZ, RZ, -0x60 ;  /* 0xffffffa0ff0f7424 */ /* 0x003fe200078e00ff */
[----:B------:R0:W1:Y:S01]  /*2170*/  MUFU.TANH R74, R25 ;  /* 0x00000019004a7308 */ /* 0x0000620000002400 */
[----:B------:R-:W-:Y:S01]  /*2180*/  FMUL.FTZ R13, R24, UR5 ;  /* 0x00000005180d7c20 */ /* 0x000fe20008410000 */
[----:B------:R-:W-:Y:S01]  /*2190*/  FMUL.FTZ R0, R26, UR5 ;  /* 0x000000051a007c20 */ /* 0x000fe20008410000 */
[----:B------:R-:W-:Y:S01]  /*21a0*/  FMUL.FTZ R29, R29, UR5 ;  /* 0x000000051d1d7c20 */ /* 0x000fe20008410000 */
[----:B------:R-:W-:Y:S01]  /*21b0*/  FMUL.FTZ R11, R31, UR5 ;  /* 0x000000051f0b7c20 */ /* 0x000fe20008410000 */
[----:B------:R-:W3:Y:S01]  /*21c0*/  @P2 LDC R10, c[0x0][0x44c] ;  /* 0x00011300ff0a2b82 */ /* 0x000ee20000000800 */
[----:B------:R-:W-:Y:S01]  /*21d0*/  FMUL.FTZ R32, R32, UR5 ;  /* 0x0000000520207c20 */ /* 0x000fe20008410000 */
[----:B------:R-:W-:Y:S01]  /*21e0*/  UIADD3 UR4, UR4, 0x2a840, URZ ;  /* 0x0002a84004047890 */ /* 0x000fe2000fffe03f */
[----:B------:R4:W1:Y:S01]  /*21f0*/  MUFU.TANH R75, R28 ;  /* 0x0000001c004b7308 */ /* 0x0008620000002400 */
[----:B0-----:R-:W-:-:S02]  /*2200*/  IMAD.IADD R25, R22, 0x1, R18 ;  /* 0x0000000116197824 */ /* 0x001fc400078e0212 */
[----:B------:R-:W-:Y:S01]  /*2210*/  FMUL.FTZ R33, R33, UR5 ;  /* 0x0000000521217c20 */ /* 0x000fe20008410000 */
[----:B------:R-:W-:Y:S01]  /*2220*/  UPRMT UR4, UR60, 0x654, UR4 ;  /* 0x000006543c047896 */ /* 0x000fe20008000004 */
[----:B------:R-:W-:Y:S01]  /*2230*/  FMUL.FTZ R14, R34, UR5 ;  /* 0x00000005220e7c20 */ /* 0x000fe20008410000 */
[----:B------:R-:W0:Y:S01]  /*2240*/  @P2 LDC R27, c[0x0][0x450] ;  /* 0x00011400ff1b2b82 */ /* 0x000e220000000800 */
[----:B------:R-:W-:Y:S01]  /*2250*/  FMUL.FTZ R20, R35, UR5 ;  /* 0x0000000523147c20 */ /* 0x000fe20008410000 */
[----:B------:R-:W-:Y:S01]  /*2260*/  FMUL.FTZ R36, R36, UR5 ;  /* 0x0000000524247c20 */ /* 0x000fe20008410000 */
[----:B------:R-:W-:Y:S01]  /*2270*/  FMUL.FTZ R37, R37, UR5 ;  /* 0x0000000525257c20 */ /* 0x000fe20008410000 */
[----:B----4-:R-:W-:Y:S02]  /*2280*/  IMAD R28, R72, R15, 0x61 ;  /* 0x00000061481c7424 */ /* 0x010fe400078e020f */
        /* <DEDUP_REMOVED lines=30> */
[----:B------:R-:W-:Y:S01]  /*2470*/  FMUL.FTZ R63, R63, UR5 ;  /* 0x000000053f3f7c20 */ /* 0x000fe20008410000 */
[----:B------:R-:W-:Y:S01]  /*2480*/  IMAD R15, R72, -0x60, R16 ;  /* 0xffffffa0480f7824 */ /* 0x000fe200078e0210 */
[----:B------:R-:W3:Y:S01]  /*2490*/  MUFU.TANH R13, R13 ;  /* 0x0000000d000d7308 */ /* 0x000ee20000002400 */
[----:B------:R-:W-:Y:S01]  /*24a0*/  IMAD R27, R19, -0x2, R28 ;  /* 0xfffffffe131b7824 */ /* 0x000fe200078e021c */
[----:B------:R-:W-:Y:S01]  /*24b0*/  ULDC UR50, c[0x0][0x9dc] ;  /* 0x0002770000327ab9 */ /* 0x000fe20000000800 */
[----:B------:R-:W-:Y:S01]  /*24c0*/  FMUL.FTZ R43, R43, UR5 ;  /* 0x000000052b2b7c20 */ /* 0x000fe20008410000 */
[----:B------:R-:W-:Y:S01]  /*24d0*/  SYNCS.ARRIVE.TRANS64.RED.A1T0 RZ, [UR4], RZ ;  /* 0x000000ffffff79a7 */ /* 0x000fe20008100404 */
[----:B------:R-:W-:-:S02]  /*24e0*/  VIADD R26, R15, 0x60 ;  /* 0x000000600f1a7836 */ /* 0x000fc40000000000 */
[----:B------:R-:W-:Y:S01]  /*24f0*/  FMUL.FTZ R51, R51, UR5 ;  /* 0x0000000533337c20 */ /* 0x000fe20008410000 */
[----:B------:R-:W-:Y:S01]  /*2500*/  FMUL.FTZ R56, R56, UR5 ;  /* 0x0000000538387c20 */ /* 0x000fe20008410000 */
[----:B------:R-:W4:Y:S01]  /*2510*/  MUFU.TANH R0, R0 ;  /* 0x0000000000007308 */ /* 0x000f220000002400 */
[----:B------:R-:W-:Y:S01]  /*2520*/  ULOP3.LUT UR4, URZ, UR50, URZ, 0x33, !UPT ;  /* 0x000000323f047292 */ /* 0x000fe2000f8e333f */
[----:B------:R-:W-:Y:S01]  /*2530*/  IADD3 R15, -R17, R27, R16 ;  /* 0x0000001b110f7210 */ /* 0x000fe20007ffe110 */
[----:B------:R-:W-:Y:S01]  /*2540*/  FMUL.FTZ R53, R53, UR5 ;  /* 0x0000000535357c20 */ /* 0x000fe20008410000 */
[----:B------:R-:W-:Y:S01]  /*2550*/  FMUL.FTZ R59, R59, UR5 ;  /* 0x000000053b3b7c20 */ /* 0x000fe20008410000 */
[----:B------:R-:W-:Y:S01]  /*2560*/  FMUL.FTZ R60, R60, UR5 ;  /* 0x000000053c3c7c20 */ /* 0x000fe20008410000 */
[----:B------:R-:W-:Y:S02]  /*2570*/  ULDC UR5, c[0x0][0x9e0] ;  /* 0x0002780000057ab9 */ /* 0x000fe40000000800 */
        /* <DEDUP_REMOVED lines=28> */
[----:B------:R-:W0:Y:S01]  /*2740*/  MUFU.TANH R62, R62 ;  /* 0x0000003e003e7308 */ /* 0x000e220000002400 */
[----:B--2---:R-:W-:-:S07]  /*2750*/  LOP3.LUT P1, RZ, R90, 0x80000, RZ, 0xc0, !PT ;  /* 0x000800005aff7812 */ /* 0x004fce000782c0ff */
[----:B------:R-:W2:Y:S08]  /*2760*/  MUFU.TANH R81, R63 ;  /* 0x0000003f00517308 */ /* 0x000eb00000002400 */
        /* <DEDUP_REMOVED lines=10> */
[----:B------:R1:W2:Y:S01]  /*2810*/  MUFU.TANH R39, R56 ;  /* 0x0000003800277308 */ /* 0x0002a20000002400 */
[----:B-----5:R-:W-:-:S07]  /*2820*/  IMAD R51, R19, -0x2, R26 ;  /* 0xfffffffe13337824 */ /* 0x020fce00078e021a */
[----:B------:R5:W2:Y:S01]  /*2830*/  MUFU.TANH R43, R53 ;  /* 0x00000035002b7308 */ /* 0x000aa20000002400 */
[----:B-1----:R-:W-:-:S05]  /*2840*/  VIADD R56, R15, UR5 ;  /* 0x000000050f387c36 */ /* 0x002fca0008000000 */
[----:B0-----:R-:W-:Y:S02]  /*2850*/  VIADDMNMX R26, R30, R56, R51, PT ;  /* 0x000000381e1a7246 */ /* 0x001fe40003800133 */
[----:B------:R0:W1:Y:S01]  /*2860*/  MUFU.TANH R78, R59 ;  /* 0x0000003b004e7308 */ /* 0x0000620000002400 */
[----:B-----5:R-:W-:-:S07]  /*2870*/  VIADD R53, R15, UR4 ;  /* 0x000000040f357c36 */ /* 0x020fce0008000000 */
[----:B------:R5:W1:Y:S01]  /*2880*/  MUFU.TANH R35, R60 ;  /* 0x0000003c00237308 */ /* 0x000a620000002400 */
[----:B0-----:R-:W-:Y:S02]  /*2890*/  VIADD R59, R28, 0xffffffff ;  /* 0xffffffff1c3b7836 */ /* 0x001fe40000000000 */
[----:B------:R-:W-:Y:S02]  /*28a0*/  IMAD.IADD R28, R53, 0x1, R30 ;  /* 0x00000001351c7824 */ /* 0x000fe400078e021e */
[----:B-----5:R-:W-:Y:S01]  /*28b0*/  VIADD R60, R27, 0xffffffff ;  /* 0xffffffff1b3c7836 */ /* 0x020fe20000000000 */
[----:B--234-:R-:W-:Y:S06]  /*28c0*/  @!P1 BRA `(.L_x_1254) ;  /* 0x00000000005c9947 */ /* 0x01cfec0003800000 */
[----:B------:R-:W-:Y:S01]  /*28d0*/  IADD3 R15, -R17, R16, R30 ;  /* 0x00000010110f7210 */ /* 0x000fe20007ffe11e */
        /* <DEDUP_REMOVED lines=12> */
.L_x_1256:
[----:B------:R-:W-:Y:S02]  /*29a0*/  ULDC UR4, c[0x0][0x9e4] ;  /* 0x0002790000047ab9 */ /* 0x000fe40000000800 */
[----:B------:R-:W-:-:S05]  /*29b0*/  IMAD.U32 R27, RZ, RZ, UR4 ;  /* 0x00000004ff1b7e24 */ /* 0x000fca000f8e00ff */
[----:B------:R-:W-:-:S13]  /*29c0*/  ISETP.NE.AND P1, PT, R27, 0x1, PT ;  /* 0x000000011b00780c */ /* 0x000fda0003f25270 */
[----:B------:R-:W0:Y:S02]  /*29d0*/  @P1 LDC.64 R66, c[0x0][0x9e8] ;  /* 0x00027a00ff421b82 */ /* 0x000e240000000a00 */
[----:B0-----:R-:W-:-:S05]  /*29e0*/  @P1 IMAD.HI.U32 R30, R15, R66, RZ ;  /* 0x000000420f1e1227 */ /* 0x001fca00078e00ff */
[----:B------:R-:W-:-:S07]  /*29f0*/  @P1 SHF.R.U32.HI R15, RZ, R67, R30 ;  /* 0x00000043ff0f1219 */ /* 0x000fce000001161e */
.L_x_1257:
[----:B------:R-:W-:Y:S05]  /*2a00*/  BSYNC B0 ;  /* 0x0000000000007941 */ /* 0x000fea0003800000 */
.L_x_1255:
[----:B------:R-:W-:-:S05]  /*2a10*/  IMAD R15, R15, R27, R60 ;  /* 0x0000001b0f0f7224 */ /* 0x000fca00078e023c */
[----:B------:R-:W-:Y:S02]  /*2a20*/  VIADDMNMX R26, R15, R27, R26, PT ;  /* 0x0000001b0f1a7246 */ /* 0x000fe4000380011a */
[----:B------:R-:W-:-:S07]  /*2a30*/  VIMNMX R28, R28, R15, !PT ;  /* 0x0000000f1c1c7248 */ /* 0x000fce0007fe0100 */
.L_x_1254:
[C---:B------:R-:W-:Y:S01]  /*2a40*/  ISETP.GE.AND P6, PT, R59.reuse, 0x9, PT ;  /* 0x000000093b00780c */ /* 0x040fe20003fc6270 */
[----:B------:R-:W0:Y:S01]  /*2a50*/  SHFL.IDX PT, R30, R25, 0x1, 0x1c1f ;  /* 0x003c1f00191e7f89 */ /* 0x000e2200000e0000 */
[C---:B------:R-:W-:Y:S02]  /*2a60*/  ISETP.GE.AND P1, PT, R59.reuse, 0x2, PT ;  /* 0x000000023b00780c */ /* 0x040fe40003f26270 */
        /* <DEDUP_REMOVED lines=34> */
[C---:B------:R-:W-:Y:S02]  /*2c90*/  ISETP.GE.AND P3, PT, R59.reuse, 0x22, PT ;  /* 0x000000223b00780c */ /* 0x040fe40003f66270 */
        /* <DEDUP_REMOVED lines=50> */
[----:B-1----:R-:W-:Y:S02]  /*2fc0*/  FSEL R35, R35, -INF , !P2 ;  /* 0xff80000023237808 */ /* 0x002fe40005000000 */
        /* <DEDUP_REMOVED lines=24> */
[----:B------:R-:W-:Y:S01]  /*3150*/  ISETP.GT.AND P5, PT, R28, 0x59, !P5 ;  /* 0x000000591c00780c */ /* 0x000fe20006fa4270 */
[----:B0-----:R-:W-:-:S03]  /*3160*/  IMAD.IADD R28, R53, 0x1, R30 ;  /* 0x00000001351c7824 */ /* 0x001fc600078e021e */
[----:B------:R-:W-:Y:S02]  /*3170*/  ISETP.LT.OR P5, PT, R26, 0x5a, P5 ;  /* 0x0000005a1a00780c */ /* 0x000fe40002fa1670 */
[----:B------:R-:W-:Y:S02]  /*3180*/  VIADDMNMX R26, R30, R56, R51, PT ;  /* 0x000000381e1a7246 */ /* 0x000fe40003800133 */
[----:B------:R-:W-:Y:S02]  /*3190*/  FSEL R29, R69, -INF , !P5 ;  /* 0xff800000451d7808 */ /* 0x000fe40006800000 */
[----:B------:R-:W-:-:S13]  /*31a0*/  LOP3.LUT P5, RZ, R90, 0x80000, RZ, 0xc0, !PT ;  /* 0x000800005aff7812 */ /* 0x000fda00078ac0ff */
[----:B------:R-:W-:Y:S05]  /*31b0*/  @!P5 BRA `(.L_x_1258) ;  /* 0x00000000005cd947 */ /* 0x000fea0003800000 */
        /* <DEDUP_REMOVED lines=13> */
.L_x_1260:
[----:B------:R-:W-:Y:S02]  /*3290*/  ULDC UR4, c[0x0][0x9e4] ;  /* 0x0002790000047ab9 */ /* 0x000fe40000000800 */
[----:B------:R-:W-:-:S05]  /*32a0*/  IMAD.U32 R25, RZ, RZ, UR4 ;  /* 0x00000004ff197e24 */ /* 0x000fca000f8e00ff */
[----:B------:R-:W-:-:S13]  /*32b0*/  ISETP.NE.AND P5, PT, R25, 0x1, PT ;  /* 0x000000011900780c */ /* 0x000fda0003fa5270 */
[----:B------:R-:W0:Y:S02]  /*32c0*/  @P5 LDC.64 R40, c[0x0][0x9e8] ;  /* 0x00027a00ff285b82 */ /* 0x000e240000000a00 */
[----:B0-----:R-:W-:-:S05]  /*32d0*/  @P5 IMAD.HI.U32 R30, R13, R40, RZ ;  /* 0x000000280d1e5227 */ /* 0x001fca00078e00ff */
[----:B------:R-:W-:-:S07]  /*32e0*/  @P5 SHF.R.U32.HI R13, RZ, R41, R30 ;  /* 0x00000029ff0d5219 */ /* 0x000fce000001161e */
.L_x_1261:
[----:B------:R-:W-:Y:S05]  /*32f0*/  BSYNC B0 ;  /* 0x0000000000007941 */ /* 0x000fea0003800000 */
.L_x_1259:
[----:B------:R-:W-:-:S05]  /*3300*/  IMAD R13, R13, R25, R60 ;  /* 0x000000190d0d7224 */ /* 0x000fca00078e023c */
[----:B------:R-:W-:Y:S02]  /*3310*/  VIADDMNMX R26, R13, R25, R26, PT ;  /* 0x000000190d1a7246 */ /* 0x000fe4000380011a */
[----:B------:R-:W-:-:S07]  /*3320*/  VIMNMX R28, R28, R13, !PT ;  /* 0x0000000d1c1c7248 */ /* 0x000fce0007fe0100 */
.L_x_1258:
        /* <DEDUP_REMOVED lines=56> */
[----:B------:R-:W-:Y:S02]  /*36b0*/  ISETP.NE.AND P6, PT, R75, RZ, PT ;  /* 0x000000ff4b00720c */ /* 0x000fe40003fc5270 */
[----:B------:R-:W-:Y:S01]  /*36c0*/  FSEL R75, R46, -INF , !P1 ;  /* 0xff8000002e4b7808 */ /* 0x000fe20004800000 */
[----:B------:R-:W-:Y:S01]  /*36d0*/  IMAD.MOV.U32 R46, RZ, RZ, R18 ;  /* 0x000000ffff2e7224 */ /* 0x000fe200078e0012 */
        /* <DEDUP_REMOVED lines=17> */
[----:B------:R-:W-:Y:S02]  /*37f0*/  ISETP.NE.AND P1, PT, R48, RZ, PT ;  /* 0x000000ff3000720c */ /* 0x000fe40003f25270 */
        /* <DEDUP_REMOVED lines=90> */
[----:B------:R-:W-:Y:S01]  /*3da0*/  MUFU.EX2 R158, R158 ;  /* 0x0000009e009e7308 */ /* 0x000fe20000000800 */
[-CC-:B------:R-:W-:Y:S01]  /*3db0*/  FFMA.FTZ R43, R43, R14.reuse, -R30.reuse ;  /* 0x0000000e2b2b7223 */ /* 0x180fe2000001081e */
[--C-:B------:R-:W-:Y:S01]  /*3dc0*/  FFMA.FTZ R39, R39, R14, -R30.reuse ;  /* 0x0000000e27277223 */ /* 0x100fe2000001081e */
[----:B------:R-:W-:Y:S01]  /*3dd0*/  FMNMX.FTZ R20, R89, R20, !PT ;  /* 0x0000001459147209 */ /* 0x000fe20007810000 */
[-CC-:B------:R-:W-:Y:S01]  /*3de0*/  FFMA.FTZ R37, R37, R14.reuse, -R30.reuse ;  /* 0x0000000e25257223 */ /* 0x180fe2000001081e */
[-CC-:B------:R-:W-:Y:S01]  /*3df0*/  FFMA.FTZ R35, R35, R14.reuse, -R30.reuse ;  /* 0x0000000e23237223 */ /* 0x180fe2000001081e */
[-CC-:B------:R-:W-:Y:S01]  /*3e00*/  FFMA.FTZ R31, R31, R14.reuse, -R30.reuse ;  /* 0x0000000e1f1f7223 */ /* 0x180fe2000001081e */
[----:B------:R-:W-:Y:S01]  /*3e10*/  FFMA.FTZ R27, R27, R14, -R30 ;  /* 0x0000000e1b1b7223 */ /* 0x000fe2000001081e */
[----:B------:R-:W1:Y:S01]  /*3e20*/  SHFL.BFLY PT, R55, R20, 0x2, 0x1f ;  /* 0x0c401f0014377f89 */ /* 0x000e6200000e0000 */
[----:B------:R2:W-:Y:S01]  /*3e30*/  MUFU.EX2 R99, R10 ;  /* 0x0000000a00637308 */ /* 0x0005e20000000800 */
[----:B------:R-:W-:-:S07]  /*3e40*/  ISETP.NE.AND P5, PT, R168, 0x1, PT ;  /* 0x00000001a800780c */ /* 0x000fce0003fa5270 */
[----:B------:R-:W-:Y:S01]  /*3e50*/  MUFU.EX2 R32, R32 ;  /* 0x0000002000207308 */ /* 0x000fe20000000800 */
[----:B--2---:R-:W-:-:S05]  /*3e60*/  FFMA.FTZ R10, R15, R14, -R30 ;  /* 0x0000000e0f0a7223 */ /* 0x004fca000001081e */
[----:B------:R-:W2:Y:S02]  /*3e70*/  @P5 LDC R48, c[0x0][0x450] ;  /* 0x00011400ff305b82 */ /* 0x000ea40000000800 */
[----:B------:R-:W3:Y:S01]  /*3e80*/  MUFU.EX2 R93, R34 ;  /* 0x00000022005d7308 */ /* 0x000ee20000000800 */
[----:B-1----:R-:W-:-:S07]  /*3e90*/  FMNMX.FTZ R55, R20, R55, !PT ;  /* 0x0000003714377209 */ /* 0x002fce0007810000 */
[----:B------:R0:W-:Y:S01]  /*3ea0*/  MUFU.EX2 R138, R29 ;  /* 0x0000001d008a7308 */ /* 0x0001e20000000800 */
[----:B------:R-:W1:Y:S07]  /*3eb0*/  SHFL.BFLY PT, R2, R55, 0x1, 0x1f ;  /* 0x0c201f0037027f89 */ /* 0x000e6e00000e0000 */
[----:B------:R-:W-:Y:S01]  /*3ec0*/  MUFU.EX2 R36, R36 ;  /* 0x0000002400247308 */ /* 0x000fe20000000800 */
[----:B0-----:R-:W-:Y:S01]  /*3ed0*/  FADD.FTZ R29, R156, R25 ;  /* 0x000000199c1d7221 */ /* 0x001fe20000010000 */
[----:B---3--:R-:W-:-:S02]  /*3ee0*/  F2FP.F16.F32.PACK_AB R152, R93, R32 ;  /* 0x000000205d98723e */ /* 0x008fc400000000ff */
[----:B------:R-:W-:Y:S01]  /*3ef0*/  F2FP.F16.F32.PACK_AB R156, R25, R156 ;  /* 0x0000009c199c723e */ /* 0x000fe200000000ff */
[----:B------:R-:W-:Y:S01]  /*3f00*/  FADD.FTZ R38, R158, R29 ;  /* 0x0000001d9e267221 */ /* 0x000fe20000010000 */
[C---:B------:R-:W-:Y:S02]  /*3f10*/  F2FP.F16.F32.PACK_AB R158, R91.reuse, R158 ;  /* 0x0000009e5b9e723e */ /* 0x040fe400000000ff */
[----:B------:R-:W0:Y:S01]  /*3f20*/  MUFU.EX2 R95, R24 ;  /* 0x00000018005f7308 */ /* 0x000e220000000800 */
[----:B------:R-:W-:-:S04]  /*3f30*/  FADD.FTZ R29, R91, R38 ;  /* 0x000000265b1d7221 */ /* 0x000fc80000010000 */
[----:B------:R-:W-:-:S03]  /*3f40*/  FADD.FTZ R40, R32, R29 ;  /* 0x0000001d20287221 */ /* 0x000fc60000010000 */
[----:B------:R-:W3:Y:S01]  /*3f50*/  MUFU.EX2 R28, R28 ;  /* 0x0000001c001c7308 */ /* 0x000ee20000000800 */
[----:B-1----:R-:W-:-:S04]  /*3f60*/  FMNMX.FTZ R15, R55, R2, !PT ;  /* 0x00000002370f7209 */ /* 0x002fc80007810000 */
[C---:B------:R-:W-:Y:S01]  /*3f70*/  FSETP.NEU.FTZ.AND P1, PT, R15.reuse, -INF , PT ;  /* 0xff8000000f00780b */ /* 0x040fe20003f3d000 */
[----:B------:R-:W-:Y:S02]  /*3f80*/  FMUL.FTZ R2, R15, R14 ;  /* 0x0000000e0f027220 */ /* 0x000fe40000410000 */
[----:B------:R1:W-:Y:S01]  /*3f90*/  MUFU.EX2 R142, R33 ;  /* 0x00000021008e7308 */ /* 0x0003e20000000800 */
[----:B0-----:R-:W-:Y:S02]  /*3fa0*/  F2FP.F16.F32.PACK_AB R154, R95, R36 ;  /* 0x000000245f9a723e */ /* 0x001fe400000000ff */
[----:B------:R-:W-:Y:S02]  /*3fb0*/  FSEL R2, R2, RZ, P1 ;  /* 0x000000ff02027208 */ /* 0x000fe40000800000 */
[----:B---3--:R-:W-:-:S03]  /*3fc0*/  F2FP.F16.F32.PACK_AB R148, R97, R28 ;  /* 0x0000001c6194723e */ /* 0x008fc600000000ff */
        /* <DEDUP_REMOVED lines=9> */
[-C--:B------:R-:W-:Y:S01]  /*4060*/  FFMA.FTZ R67, R67, R14.reuse, -R2 ;  /* 0x0000000e43437223 */ /* 0x080fe20000010802 */
[----:B-1----:R-:W-:Y:S01]  /*4070*/  FADD.FTZ R33, R93, R40 ;  /* 0x000000285d217221 */ /* 0x002fe20000010000 */
[-CC-:B------:R-:W-:Y:S01]  /*4080*/  FFMA.FTZ R69, R69, R14.reuse, -R2.reuse ;  /* 0x0000000e45457223 */ /* 0x180fe20000010802 */
[-CC-:B------:R-:W-:Y:S01]  /*4090*/  FFMA.FTZ R71, R71, R14.reuse, -R2.reuse ;  /* 0x0000000e47477223 */ /* 0x180fe20000010802 */
[-CC-:B------:R-:W-:Y:S01]  /*40a0*/  FFMA.FTZ R75, R75, R14.reuse, -R2.reuse ;  /* 0x0000000e4b4b7223 */ /* 0x180fe20000010802 */
[----:B------:R-:W-:Y:S01]  /*40b0*/  FADD.FTZ R42, R36, R33 ;  /* 0x00000021242a7221 */ /* 0x000fe20000010000 */
[-CC-:B------:R-:W-:Y:S01]  /*40c0*/  FFMA.FTZ R21, R21, R14.reuse, -R2.reuse ;  /* 0x0000000e15157223 */ /* 0x180fe20000010802 */
[----:B------:R-:W0:Y:S01]  /*40d0*/  MUFU.EX2 R57, R57 ;  /* 0x0000003900397308 */ /* 0x000e220000000800 */
[-C--:B------:R-:W-:Y:S01]  /*40e0*/  FFMA.FTZ R77, R77, R14.reuse, -R2 ;  /* 0x0000000e4d4d7223 */ /* 0x080fe20000010802 */
[----:B------:R-:W-:Y:S01]  /*40f0*/  FADD.FTZ R33, R95, R42 ;  /* 0x0000002a5f217221 */ /* 0x000fe20000010000 */
[-CC-:B------:R-:W-:Y:S01]  /*4100*/  FFMA.FTZ R79, R79, R14.reuse, -R2.reuse ;  /* 0x0000000e4f4f7223 */ /* 0x180fe20000010802 */
[-CC-:B------:R-:W-:Y:S01]  /*4110*/  FFMA.FTZ R53, R53, R14.reuse, -R2.reuse ;  /* 0x0000000e35357223 */ /* 0x180fe20000010802 */
[-CC-:B------:R-:W-:Y:S01]  /*4120*/  FFMA.FTZ R41, R41, R14.reuse, -R2.reuse ;  /* 0x0000000e29297223 */ /* 0x180fe20000010802 */
[----:B------:R-:W-:Y:S01]  /*4130*/  FADD.FTZ R42, R28, R33 ;  /* 0x000000211c2a7221 */ /* 0x000fe20000010000 */
        /* <DEDUP_REMOVED lines=8> */
[----:B------:R-:W-:Y:S01]  /*41c0*/  FFMA.FTZ R89, R89, R14, -R2 ;  /* 0x0000000e59597223 */ /* 0x000fe20000010802 */
[----:B------:R-:W3:Y:S01]  /*41d0*/  MUFU.EX2 R12, R61 ;  /* 0x0000003d000c7308 */ /* 0x000ee20000000800 */
[----:B0-----:R-:W-:Y:S01]  /*41e0*/  FADD.FTZ R38, R0, R57 ;  /* 0x0000003900267221 */ /* 0x001fe20000010000 */
[----:B------:R-:W-:-:S02]  /*41f0*/  F2FP.F16.F32.PACK_AB R150, R99, R8 ;  /* 0x000000086396723e */ /* 0x000fc400000000ff */
[----:B------:R-:W-:-:S04]  /*4200*/  F2FP.F16.F32.PACK_AB R157, R57, R0 ;  /* 0x00000000399d723e */ /* 0x000fc800000000ff */
[----:B------:R-:W0:Y:S01]  /*4210*/  MUFU.EX2 R63, R63 ;  /* 0x0000003f003f7308 */ /* 0x000e220000000800 */
[----:B-1----:R-:W-:-:S07]  /*4220*/  FADD.FTZ R29, R59, R38 ;  /* 0x000000263b1d7221 */ /* 0x002fce0000010000 */
[----:B------:R-:W1:Y:S01]  /*4230*/  MUFU.EX2 R20, R65 ;  /* 0x0000004100147308 */ /* 0x000e620000000800 */
[C---:B---3--:R-:W-:Y:S01]  /*4240*/  FADD.FTZ R40, R12.reuse, R29 ;  /* 0x0000001d0c287221 */ /* 0x048fe20000010000 */
[----:B------:R-:W-:Y:S01]  /*4250*/  F2FP.F16.F32.PACK_AB R159, R12, R59 ;  /* 0x0000003b0c9f723e */ /* 0x000fe200000000ff */
[----:B------:R-:W-:-:S05]  /*4260*/  VIADD R12, R72, 0xfffffffe ;  /* 0xfffffffe480c7836 */ /* 0x000fca0000000000 */
[----:B------:R-:W-:Y:S01]  /*4270*/  MUFU.EX2 R51, R51 ;  /* 0x0000003300337308 */ /* 0x000fe20000000800 */
[----:B0-----:R-:W-:-:S07]  /*4280*/  FADD.FTZ R29, R63, R40 ;  /* 0x000000283f1d7221 */ /* 0x001fce0000010000 */
[----:B------:R-:W0:Y:S01]  /*4290*/  MUFU.EX2 R24, R67 ;  /* 0x0000004300187308 */ /* 0x000e220000000800 */
[C---:B-1----:R-:W-:Y:S01]  /*42a0*/  FADD.FTZ R40, R20.reuse, R29 ;  /* 0x0000001d14287221 */ /* 0x042fe20000010000 */
[----:B------:R-:W-:Y:S01]  /*42b0*/  FADD.FTZ R29, R97, R42 ;  /* 0x0000002a611d7221 */ /* 0x000fe20000010000 */
[----:B------:R-:W-:-:S03]  /*42c0*/  F2FP.F16.F32.PACK_AB R153, R20, R63 ;  /* 0x0000003f1499723e */ /* 0x000fc600000000ff */
[----:B------:R-:W-:Y:S02]  /*42d0*/  FADD.FTZ R44, R8, R29 ;  /* 0x0000001d082c7221 */ /* 0x000fe40000010000 */
[----:B------:R-:W-:Y:S02]  /*42e0*/  MUFU.EX2 R69, R69 ;  /* 0x0000004500457308 */ /* 0x000fe40000000800 */
[----:B------:R-:W-:-:S06]  /*42f0*/  FADD.FTZ R44, R99, R44 ;  /* 0x0000002c632c7221 */ /* 0x000fcc0000010000 */
[----:B------:R-:W1:Y:S01]  /*4300*/  MUFU.EX2 R49, R49 ;  /* 0x0000003100317308 */ /* 0x000e620000000800 */
[----:B0-----:R-:W-:-:S07]  /*4310*/  F2FP.F16.F32.PACK_AB R155, R24, R51 ;  /* 0x00000033189b723e */ /* 0x001fce00000000ff */
[----:B------:R-:W0:Y:S08]  /*4320*/  MUFU.EX2 R26, R71 ;  /* 0x00000047001a7308 */ /* 0x000e300000000800 */
[----:B------:R-:W3:Y:S01]  /*4330*/  MUFU.EX2 R144, R47 ;  /* 0x0000002f00907308 */ /* 0x000ee20000000800 */
[----:B-1----:R-:W-:-:S07]  /*4340*/  FADD.FTZ R29, R49, R44 ;  /* 0x0000002c311d7221 */ /* 0x002fce0000010000 */
[----:B------:R-:W-:Y:S01]  /*4350*/  MUFU.EX2 R75, R75 ;  /* 0x0000004b004b7308 */ /* 0x000fe20000000800 */
[----:B0-----:R-:W-:-:S07]  /*4360*/  F2FP.F16.F32.PACK_AB R149, R26, R69 ;  /* 0x000000451a95723e */ /* 0x001fce00000000ff */
[----:B------:R0:W-:Y:S01]  /*4370*/  MUFU.EX2 R38, R21 ;  /* 0x0000001500267308 */ /* 0x0001e20000000800 */
[C---:B---3--:R-:W-:Y:S01]  /*4380*/  FADD.FTZ R44, R144.reuse, R29 ;  /* 0x0000001d902c7221 */ /* 0x048fe20000010000 */
[----:B------:R-:W-:-:S06]  /*4390*/  F2FP.F16.F32.PACK_AB R144, R144, R49 ;  /* 0x000000319090723e */ /* 0x000fcc00000000ff */
[----:B------:R-:W1:Y:S01]  /*43a0*/  MUFU.EX2 R45, R45 ;  /* 0x0000002d002d7308 */ /* 0x000e620000000800 */
[----:B0-----:R-:W-:-:S04]  /*43b0*/  FADD.FTZ R21, R51, R40 ;  /* 0x0000002833157221 */ /* 0x001fc80000010000 */
[----:B------:R-:W-:-:S03]  /*43c0*/  FADD.FTZ R42, R24, R21 ;  /* 0x00000015182a7221 */ /* 0x000fc60000010000 */
[----:B------:R-:W0:Y:S01]  /*43d0*/  MUFU.EX2 R30, R77 ;  /* 0x0000004d001e7308 */ /* 0x000e220000000800 */
[----:B------:R-:W-:-:S04]  /*43e0*/  FADD.FTZ R21, R69, R42 ;  /* 0x0000002a45157221 */ /* 0x000fc80000010000 */
[----:B------:R-:W-:-:S03]  /*43f0*/  FADD.FTZ R42, R26, R21 ;  /* 0x000000151a2a7221 */ /* 0x000fc60000010000 */
[----:B------:R-:W3:Y:S01]  /*4400*/  MUFU.EX2 R146, R43 ;  /* 0x0000002b00927308 */ /* 0x000ee20000000800 */
[----:B-1----:R-:W-:-:S07]  /*4410*/  FADD.FTZ R21, R45, R44 ;  /* 0x0000002c2d157221 */ /* 0x002fce0000010000 */
[----:B------:R-:W-:Y:S01]  /*4420*/  MUFU.EX2 R79, R79 ;  /* 0x0000004f004f7308 */ /* 0x000fe20000000800 */
[----:B0-----:R-:W-:-:S07]  /*4430*/  F2FP.F16.F32.PACK_AB R151, R30, R75 ;  /* 0x0000004b1e97723e */ /* 0x001fce00000000ff */
[----:B------:R-:W0:Y:S01]  /*4440*/  MUFU.EX2 R39, R39 ;  /* 0x0000002700277308 */ /* 0x000e220000000800 */
[C---:B---3--:R-:W-:Y:S01]  /*4450*/  FADD.FTZ R44, R146.reuse, R21 ;  /* 0x00000015922c7221 */ /* 0x048fe20000010000 */
[----:B------:R-:W-:-:S06]  /*4460*/  F2FP.F16.F32.PACK_AB R146, R146, R45 ;  /* 0x0000002d9292723e */ /* 0x000fcc00000000ff */
[----:B------:R-:W1:Y:S08]  /*4470*/  MUFU.EX2 R34, R53 ;  /* 0x0000003500227308 */ /* 0x000e700000000800 */
[----:B------:R3:W4:Y:S01]  /*4480*/  MUFU.EX2 R140, R37 ;  /* 0x00000025008c7308 */ /* 0x0007220000000800 */
[----:B0-----:R-:W-:-:S07]  /*4490*/  FADD.FTZ R21, R39, R44 ;  /* 0x0000002c27157221 */ /* 0x001fce0000010000 */
[----:B------:R-:W0:Y:S01]  /*44a0*/  MUFU.EX2 R41, R41 ;  /* 0x0000002900297308 */ /* 0x000e220000000800 */
[----:B---3--:R-:W3:Y:S01]  /*44b0*/  @P5 LDC R37, c[0x0][0x44c] ;  /* 0x00011300ff255b82 */ /* 0x008ee20000000800 */
[----:B-1----:R-:W-:-:S06]  /*44c0*/  F2FP.F16.F32.PACK_AB R145, R34, R79 ;  /* 0x0000004f2291723e */ /* 0x002fcc00000000ff */
[----:B------:R1:W-:Y:S01]  /*44d0*/  MUFU.EX2 R40, R9 ;  /* 0x0000000900287308 */ /* 0x0003e20000000800 */
[C---:B----4-:R-:W-:Y:S01]  /*44e0*/  FADD.FTZ R44, R140.reuse, R21 ;  /* 0x000000158c2c7221 */ /* 0x050fe20000010000 */
[----:B------:R-:W-:-:S06]  /*44f0*/  F2FP.F16.F32.PACK_AB R140, R140, R39 ;  /* 0x000000278c8c723e */ /* 0x000fcc00000000ff */
[----:B------:R-:W4:Y:S01]  /*4500*/  MUFU.EX2 R35, R35 ;  /* 0x0000002300237308 */ /* 0x000f220000000800 */
[----:B-1----:R-:W-:Y:S01]  /*4510*/  FADD.FTZ R9, R75, R42 ;  /* 0x0000002a4b097221 */ /* 0x002fe20000010000 */
[----:B0-----:R-:W-:-:S03]  /*4520*/  F2FP.F16.F32.PACK_AB R147, R38, R41 ;  /* 0x000000292693723e */ /* 0x001fc600000000ff */
[----:B------:R-:W-:-:S03]  /*4530*/  FADD.FTZ R42, R30, R9 ;  /* 0x000000091e2a7221 */ /* 0x000fc60000010000 */
[----:B------:R-:W0:Y:S01]  /*4540*/  MUFU.EX2 R11, R11 ;  /* 0x0000000b000b7308 */ /* 0x000e220000000800 */
[----:B------:R-:W-:Y:S01]  /*4550*/  FADD.FTZ R9, R79, R42 ;  /* 0x0000002a4f097221 */ /* 0x000fe20000010000 */
[----:B---3--:R-:W-:-:S04]  /*4560*/  @P5 IMAD.HI.U32 R37, R18, R37, RZ ;  /* 0x0000002512255227 */ /* 0x008fc800078e00ff */
[----:B------:R-:W-:Y:S01]  /*4570*/  FADD.FTZ R42, R34, R9 ;  /* 0x00000009222a7221 */ /* 0x000fe20000010000 */
[----:B--2---:R-:W-:Y:S01]  /*4580*/  @P5 SHF.R.U32.HI R46, RZ, R48, R37 ;  /* 0x00000030ff2e5219 */ /* 0x004fe20000011625 */
[----:B------:R-:W1:Y:S02]  /*4590*/  MUFU.EX2 R31, R31 ;  /* 0x0000001f001f7308 */ /* 0x000e640000000800 */
[----:B------:R-:W-:Y:S01]  /*45a0*/  FADD.FTZ R9, R41, R42 ;  /* 0x0000002a29097221 */ /* 0x000fe20000010000 */
[----:B----4-:R-:W-:Y:S01]  /*45b0*/  FADD.FTZ R21, R35, R44 ;  /* 0x0000002c23157221 */ /* 0x010fe20000010000 */
[----:B------:R-:W-:Y:S01]  /*45c0*/  LOP3.LUT P5, RZ, R90, 0x80000, RZ, 0xc0, !PT ;  /* 0x000800005aff7812 */ /* 0x000fe200078ac0ff */
[----:B------:R-:W-:Y:S02]  /*45d0*/  IMAD.IADD R73, R73, 0x1, R46 ;  /* 0x0000000149497824 */ /* 0x000fe400078e022e */
        /* <DEDUP_REMOVED lines=15> */
[----:B-1----:R-:W-:-:S04]  /*46d0*/  FADD.FTZ R21, R27, R32 ;  /* 0x000000201b157221 */ /* 0x002fc80000010000 */
[C---:B------:R-:W-:Y:S01]  /*46e0*/  FADD.FTZ R8, R138.reuse, R21 ;  /* 0x000000158a087221 */ /* 0x040fe20000010000 */
[----:B------:R-:W-:Y:S02]  /*46f0*/  F2FP.F16.F32.PACK_AB R138, R138, R27 ;  /* 0x0000001b8a8a723e */ /* 0x000fe400000000ff */
[----:B------:R-:W1:Y:S01]  /*4700*/  MUFU.EX2 R28, R85 ;  /* 0x00000055001c7308 */ /* 0x000e620000000800 */
[C---:B--2---:R-:W-:Y:S01]  /*4710*/  FADD.FTZ R32, R2.reuse, R9 ;  /* 0x0000000902207221 */ /* 0x044fe20000010000 */
[----:B------:R-:W-:-:S06]  /*4720*/  F2FP.F16.F32.PACK_AB R143, R2, R3 ;  /* 0x00000003028f723e */ /* 0x000fcc00000000ff */
[----:B------:R-:W2:Y:S01]  /*4730*/  MUFU.EX2 R87, R87 ;  /* 0x0000005700577308 */ /* 0x000ea20000000800 */
[----:B0-----:R-:W-:-:S07]  /*4740*/  FADD.FTZ R9, R83, R32 ;  /* 0x0000002053097221 */ /* 0x001fce0000010000 */
[----:B------:R-:W0:Y:S01]  /*4750*/  MUFU.EX2 R10, R89 ;  /* 0x00000059000a7308 */ /* 0x000e220000000800 */
[C---:B-1----:R-:W-:Y:S01]  /*4760*/  FADD.FTZ R0, R28.reuse, R9 ;  /* 0x000000091c007221 */ /* 0x042fe20000010000 */
[----:B------:R-:W-:-:S03]  /*4770*/  F2FP.F16.F32.PACK_AB R137, R28, R83 ;  /* 0x000000531c89723e */ /* 0x000fc600000000ff */
[----:B--2---:R-:W-:Y:S01]  /*4780*/  FADD.FTZ R9, R87, R0 ;  /* 0x0000000057097221 */ /* 0x004fe20000010000 */
[----:B------:R-:W-:-:S03]  /*4790*/  VIADD R0, R73, UR5 ;  /* 0x0000000549007c36 */ /* 0x000fc60008000000 */
[C---:B0-----:R-:W-:Y:S01]  /*47a0*/  FADD.FTZ R3, R10.reuse, R9 ;  /* 0x000000090a037221 */ /* 0x041fe20000010000 */
        /* <DEDUP_REMOVED lines=13> */
.L_x_1263:
[----:B------:R-:W0:Y:S02]  /*4880*/  LDC R10, c[0x0][0x9e4] ;  /* 0x00027900ff0a7b82 */ /* 0x000e240000000800 */
[----:B0-----:R-:W-:-:S13]  /*4890*/  ISETP.NE.AND P1, PT, R10, 0x1, PT ;  /* 0x000000010a00780c */ /* 0x001fda0003f25270 */
[----:B------:R-:W0:Y:S02]  /*48a0*/  @P1 LDC.64 R20, c[0x0][0x9e8] ;  /* 0x00027a00ff141b82 */ /* 0x000e240000000a00 */
[----:B0-----:R-:W-:-:S05]  /*48b0*/  @P1 IMAD.HI.U32 R2, R9, R20, RZ ;  /* 0x0000001409021227 */ /* 0x001fca00078e00ff */
[----:B------:R-:W-:-:S07]  /*48c0*/  @P1 SHF.R.U32.HI R9, RZ, R21, R2 ;  /* 0x00000015ff091219 */ /* 0x000fce0000011602 */
.L_x_1264:
[----:B------:R-:W-:-:S05]  /*48d0*/  IMAD R9, R9, R10, R10 ;  /* 0x0000000a09097224 */ /* 0x000fca00078e020a */
[----:B------:R-:W-:-:S07]  /*48e0*/  VIMNMX R0, R0, R9, PT ;  /* 0x0000000900007248 */ /* 0x000fce0003fe0100 */
.L_x_1262:
        /* <DEDUP_REMOVED lines=50> */
.L_x_1284:
[----:B------:R-:W-:-:S04]  /*4c10*/  UISETP.NE.AND UP0, UPT, UR4, 0x1, UPT ;  /* 0x000000010400788c */ /* 0x000fc8000bf05270 */
[----:B------:R-:W-:-:S04]  /*4c20*/  USEL UR39, URZ, 0x1, UP0 ;  /* 0x000000013f277887 */ /* 0x000fc80008000000 */
[----:B------:R-:W-:Y:S01]  /*4c30*/  ULOP3.LUT UR39, UR41, UR39, URZ, 0x3c, !UPT ;  /* 0x0000002729277292 */ /* 0x000fe2000f8e3c3f */
[----:B------:R-:W-:Y:S11]  /*4c40*/  @!P0 BRA `(.L_x_1266) ;  /* 0x0000000000048947 */ /* 0x000ff60003800000 */
[----:B------:R-:W-:Y:S01]  /*4c50*/  BPT.TRAP 0x1 ;  /* 0x000000040000795c */ /* 0x000fe20000300000 */
.L_x_1266:
        /* <DEDUP_REMOVED lines=9> */
.L_x_1267:
[----:B-1----:R-:W-:Y:S05]  /*4cf0*/  @P1 BRA `(.L_x_1268) ;  /* 0x0000000000081947 */ /* 0x002fea0003800000 */
[----:B------:R-:W1:Y:S02]  /*4d00*/  SYNCS.PHASECHK.TRANS64.TRYWAIT P1, [UR7+0x2a830], R13 ;  /* 0x02a8300dff0075a7 */ /* 0x000e640008020147 */
[----:B-1----:R-:W-:Y:S05]  /*4d10*/  @!P1 BRA `(.L_x_1269) ;  /* 0x0000011400689947 */ /* 0x002fea0003800000 */
.L_x_1268:
        /* <DEDUP_REMOVED lines=137> */
.L_x_1270:
[----:B------:R-:W-:Y:S01]  /*55b0*/  ULEA UR6, UR4, UR40, 0x3 ;  /* 0x0000002804067291 */ /* 0x000fe2000f8e183f */
[----:B------:R-:W-:-:S05]  /*55c0*/  IMAD.U32 R0, RZ, RZ, UR41 ;  /* 0x00000029ff007e24 */ /* 0x000fca000f8e00ff */
[----:B------:R-:W-:-:S04]  /*55d0*/  SHF.L.U32 R0, R0, 0x1f, RZ ;  /* 0x0000001f00007819 */ /* 0x000fc800000006ff */
[----:B------:R2:W3:Y:S01]  /*55e0*/  SYNCS.PHASECHK.TRANS64.TRYWAIT P1, [UR6+0x2a850], R0 ;  /* 0x02a85000ff0075a7 */ /* 0x0004e20008020146 */
[----:B------:R-:W-:Y:S05]  /*55f0*/  @!P0 BRA `(.L_x_1271) ;  /* 0x0000000000048947 */ /* 0x000fea0003800000 */
[----:B------:R-:W-:Y:S01]  /*5600*/  BPT.TRAP 0x1 ;  /* 0x000000040000795c */ /* 0x000fe20000300000 */
.L_x_1271:
[----:B---3--:R-:W-:Y:S05]  /*5610*/  @P1 BRA `(.L_x_1272) ;  /* 0x0000000000081947 */ /* 0x008fea0003800000 */
[----:B------:R-:W3:Y:S02]  /*5620*/  SYNCS.PHASECHK.TRANS64.TRYWAIT P1, [UR6+0x2a850], R0 ;  /* 0x02a85000ff0075a7 */ /* 0x000ee40008020146 */
[----:B---3--:R-:W-:Y:S05]  /*5630*/  @!P1 BRA `(.L_x_1273) ;  /* 0x0000010c00389947 */ /* 0x008fea0003800000 */
.L_x_1272:
        /* <DEDUP_REMOVED lines=37> */
.L_x_1274:
[----:B------:R-:W3:Y:S01]  /*5890*/  LDL R157, [R1] ;  /* 0x00000000019d7983 */ /* 0x000ee20000100800 */
[----:B------:R-:W-:Y:S01]  /*58a0*/  ISETP.NE.AND P2, PT, R168, 0x1, PT ;  /* 0x00000001a800780c */ /* 0x000fe20003f45270 */
[----:B------:R-:W-:Y:S01]  /*58b0*/  FMUL.FTZ R153, R105, UR5 ;  /* 0x0000000569997c20 */ /* 0x000fe20008410000 */
[----:B------:R-:W-:Y:S01]  /*58c0*/  FMUL.FTZ R15, R92, UR5 ;  /* 0x000000055c0f7c20 */ /* 0x000fe20008410000 */
[----:B------:R-:W-:Y:S01]  /*58d0*/  FMUL.FTZ R92, R106, UR5 ;  /* 0x000000056a5c7c20 */ /* 0x000fe20008410000 */
[----:B------:R-:W-:Y:S01]  /*58e0*/  FMUL.FTZ R20, R94, UR5 ;  /* 0x000000055e147c20 */ /* 0x000fe20008410000 */
[----:B------:R-:W-:Y:S01]  /*58f0*/  FMUL.FTZ R94, R110, UR5 ;  /* 0x000000056e5e7c20 */ /* 0x000fe20008410000 */
[----:B------:R-:W-:Y:S01]  /*5900*/  FMUL.FTZ R110, R112, UR5 ;  /* 0x00000005706e7c20 */ /* 0x000fe20008410000 */
[----:B------:R-:W-:Y:S01]  /*5910*/  FMUL.FTZ R112, R116, UR5 ;  /* 0x0000000574707c20 */ /* 0x000fe20008410000 */
[----:B------:R-:W-:Y:S02]  /*5920*/  IMAD.IADD R116, R22, 0x1, R18 ;  /* 0x0000000116747824 */ /* 0x000fe400078e0212 */
[----:B------:R-:W-:Y:S01]  /*5930*/  FMUL.FTZ R21, R95, UR5 ;  /* 0x000000055f157c20 */ /* 0x000fe20008410000 */
[----:B------:R-:W-:Y:S01]  /*5940*/  FMUL.FTZ R95, R111, UR5 ;  /* 0x000000056f5f7c20 */ /* 0x000fe20008410000 */
[----:B------:R-:W-:Y:S01]  /*5950*/  FMUL.FTZ R111, R113, UR5 ;  /* 0x00000005716f7c20 */ /* 0x000fe20008410000 */
[----:B------:R-:W-:Y:S01]  /*5960*/  FMUL.FTZ R113, R117, UR5 ;  /* 0x0000000575717c20 */ /* 0x000fe20008410000 */
[----:B------:R-:W4:Y:S01]  /*5970*/  @P2 LDC R105, c[0x0][0x44c] ;  /* 0x00011300ff692b82 */ /* 0x000f220000000800 */
[----:B------:R-:W-:Y:S01]  /*5980*/  FMUL.FTZ R136, R93, UR5 ;  /* 0x000000055d887c20 */ /* 0x000fe20008410000 */
[----:B01----:R-:W-:Y:S01]  /*5990*/  FMUL.FTZ R13, R88, UR5 ;  /* 0x00000005580d7c20 */ /* 0x003fe20008410000 */
[----:B------:R-:W-:Y:S01]  /*59a0*/  FMUL.FTZ R14, R89, UR5 ;  /* 0x00000005590e7c20 */ /* 0x000fe20008410000 */
[----:B--2---:R-:W-:Y:S01]  /*59b0*/  FMUL.FTZ R0, R90, UR5 ;  /* 0x000000055a007c20 */ /* 0x004fe20008410000 */
[----:B------:R-:W-:Y:S01]  /*59c0*/  FMUL.FTZ R2, R91, UR5 ;  /* 0x000000055b027c20 */ /* 0x000fe20008410000 */
        /* <DEDUP_REMOVED lines=18> */
[----:B----4-:R-:W-:-:S04]  /*5af0*/  @P2 IMAD.HI.U32 R105, R116, R105, RZ ;  /* 0x0000006974692227 */ /* 0x010fc800078e00ff */
        /* <DEDUP_REMOVED lines=9> */
[----:B------:R-:W-:Y:S02]  /*5b90*/  IMAD R134, R12, -0x60, RZ ;  /* 0xffffffa00c867824 */ /* 0x000fe400078e02ff */
[----:B------:R-:W-:Y:S01]  /*5ba0*/  FMUL.FTZ R181, R130, UR5 ;  /* 0x0000000582b57c20 */ /* 0x000fe20008410000 */
[----:B------:R-:W-:Y:S01]  /*5bb0*/  FMUL.FTZ R103, R131, UR5 ;  /* 0x0000000583677c20 */ /* 0x000fe20008410000 */
[----:B------:R-:W0:Y:S01]  /*5bc0*/  SHFL.IDX PT, R117, R116, RZ, 0x1c1f ;  /* 0x001c1fff74757589 */ /* 0x000e2200000e0000 */
[----:B------:R-:W-:Y:S01]  /*5bd0*/  FMUL.FTZ R132, R132, UR5 ;  /* 0x0000000584847c20 */ /* 0x000fe20008410000 */
[----:B------:R-:W-:-:S02]  /*5be0*/  VIADD R108, R134, 0x1 ;  /* 0x00000001866c7836 */ /* 0x000fc40000000000 */
[----:B------:R-:W-:Y:S01]  /*5bf0*/  FMUL.FTZ R106, R135, UR5 ;  /* 0x00000005876a7c20 */ /* 0x000fe20008410000 */
[----:B------:R-:W-:Y:S01]  /*5c00*/  FMUL.FTZ R125, R125, UR5 ;  /* 0x000000057d7d7c20 */ /* 0x000fe20008410000 */
[----:B------:R-:W-:Y:S01]  /*5c10*/  FMUL.FTZ R129, R129, UR5 ;  /* 0x0000000581817c20 */ /* 0x000fe20008410000 */
[----:B------:R-:W-:Y:S01]  /*5c20*/  FMUL.FTZ R133, R133, UR5 ;  /* 0x0000000585857c20 */ /* 0x000fe20008410000 */
[----:B------:R-:W-:Y:S01]  /*5c30*/  UIADD3 UR7, UR7, 0x2a840, URZ ;  /* 0x0002a84007077890 */ /* 0x000fe2000fffe03f */
[----:B------:R-:W-:Y:S01]  /*5c40*/  IMAD R108, R19, -0x2, R108 ;  /* 0xfffffffe136c7824 */ /* 0x000fe200078e026c */
[----:B------:R-:W1:Y:S01]  /*5c50*/  MUFU.TANH R13, R13 ;  /* 0x0000000d000d7308 */ /* 0x000e620000002400 */
[----:B------:R-:W-:Y:S02]  /*5c60*/  ULOP3.LUT UR4, URZ, UR50, URZ, 0x33, !UPT ;  /* 0x000000323f047292 */ /* 0x000fe4000f8e333f */
[----:B------:R-:W-:Y:S01]  /*5c70*/  UPRMT UR7, UR60, 0x654, UR7 ;  /* 0x000006543c077896 */ /* 0x000fe20008000007 */
[----:B------:R-:W-:Y:S01]  /*5c80*/  IADD3 R109, -R17, R108, R16 ;  /* 0x0000006c116d7210 */ /* 0x000fe20007ffe110 */
[----:B------:R-:W-:-:S03]  /*5c90*/  VIADD R144, R108, 0xffffffff ;  /* 0xffffffff6c907836 */ /* 0x000fc60000000000 */
[----:B------:R-:W2:Y:S01]  /*5ca0*/  MUFU.TANH R14, R14 ;  /* 0x0000000e000e7308 */ /* 0x000ea20000002400 */
[C---:B------:R-:W-:Y:S02]  /*5cb0*/  VIADD R141, R109.reuse, UR51 ;  /* 0x000000336d8d7c36 */ /* 0x040fe40008000000 */
[----:B------:R-:W-:Y:S01]  /*5cc0*/  VIADD R142, R109, UR4 ;  /* 0x000000046d8e7c36 */ /* 0x000fe20008000000 */
[----:B------:R-:W-:Y:S01]  /*5cd0*/  SYNCS.ARRIVE.TRANS64.RED.A1T0 RZ, [UR7], RZ ;  /* 0x000000ffffff79a7 */ /* 0x000fe20008100407 */
[----:B0-----:R-:W-:-:S03]  /*5ce0*/  IMAD.IADD R118, R141, 0x1, R117 ;  /* 0x000000018d767824 */ /* 0x001fc600078e0275 */
[----:B------:R-:W0:Y:S01]  /*5cf0*/  MUFU.TANH R0, R0 ;  /* 0x0000000000007308 */ /* 0x000e220000002400 */
[----:B------:R-:W-:-:S07]  /*5d00*/  IMAD.IADD R120, R142, 0x1, R117 ;  /* 0x000000018e787824 */ /* 0x000fce00078e0275 */
        /* <DEDUP_REMOVED lines=27> */
[----:B---3--:R-:W-:-:S07]  /*5ec0*/  LOP3.LUT P1, RZ, R157, 0x80000, RZ, 0xc0, !PT ;  /* 0x000800009dff7812 */ /* 0x008fce000782c0ff */
[----:B------:R-:W3:Y:S08]  /*5ed0*/  MUFU.TANH R98, R98 ;  /* 0x0000006200627308 */ /* 0x000ef00000002400 */
        /* <DEDUP_REMOVED lines=18> */
[----:B------:R-:W-:Y:S01]  /*6000*/  IADD3 R117, -R17, R16, R117 ;  /* 0x0000001011757210 */ /* 0x000fe20007ffe175 */
[----:B------:R-:W-:Y:S03]  /*6010*/  BSSY B0, `(.L_x_1276) ;  /* 0x0000010000007945 */ /* 0x000fe60003800000 */
[----:B------:R-:W-:-:S13]  /*6020*/  ISETP.GT.AND P1, PT, R117, -0x1, PT ;  /* 0xffffffff7500780c */ /* 0x000fda0003f24270 */
[----:B------:R-:W-:Y:S05]  /*6030*/  @P1 BRA `(.L_x_1277) ;  /* 0x0000000000201947 */ /* 0x000fea0003800000 */
[----:B------:R-:W-:Y:S02]  /*6040*/  MOV R119, UR43 ;  /* 0x0000002b00777c02 */ /* 0x000fe40008000f00 */
[----:B------:R-:W-:Y:S02]  /*6050*/  LOP3.LUT R117, RZ, R117, RZ, 0x33, !PT ;  /* 0x00000075ff757212 */ /* 0x000fe400078e33ff */
[----:B------:R-:W-:-:S13]  /*6060*/  ISETP.NE.AND P1, PT, R119, 0x1, PT ;  /* 0x000000017700780c */ /* 0x000fda0003f25270 */
[----:B------:R-:W1:Y:S02]  /*6070*/  @P1 LDC.64 R108, c[0x0][0x9e8] ;  /* 0x00027a00ff6c1b82 */ /* 0x000e640000000a00 */
[----:B-1----:R-:W-:-:S05]  /*6080*/  @P1 IMAD.HI.U32 R108, R117, R108, RZ ;  /* 0x0000006c756c1227 */ /* 0x002fca00078e00ff */
[----:B------:R-:W-:-:S04]  /*6090*/  @P1 SHF.R.U32.HI R117, RZ, R109, R108 ;  /* 0x0000006dff751219 */ /* 0x000fc8000001166c */
[----:B------:R-:W-:Y:S01]  /*60a0*/  LOP3.LUT R117, RZ, R117, RZ, 0x33, !PT ;  /* 0x00000075ff757212 */ /* 0x000fe200078e33ff */
[----:B------:R-:W-:Y:S06]  /*60b0*/  BRA `(.L_x_1278) ;  /* 0x0000000000147947 */ /* 0x000fec0003800000 */
.L_x_1277:
[----:B------:R-:W-:-:S05]  /*60c0*/  IMAD.U32 R119, RZ, RZ, UR43 ;  /* 0x0000002bff777e24 */ /* 0x000fca000f8e00ff */
[----:B------:R-:W-:-:S13]  /*60d0*/  ISETP.NE.AND P1, PT, R119, 0x1, PT ;  /* 0x000000017700780c */ /* 0x000fda0003f25270 */
[----:B------:R-:W1:Y:S02]  /*60e0*/  @P1 LDC.64 R108, c[0x0][0x9e8] ;  /* 0x00027a00ff6c1b82 */ /* 0x000e640000000a00 */
[----:B-1----:R-:W-:-:S05]  /*60f0*/  @P1 IMAD.HI.U32 R108, R117, R108, RZ ;  /* 0x0000006c756c1227 */ /* 0x002fca00078e00ff */
[----:B------:R-:W-:-:S07]  /*6100*/  @P1 SHF.R.U32.HI R117, RZ, R109, R108 ;  /* 0x0000006dff751219 */ /* 0x000fce000001166c */
.L_x_1278:
[----:B------:R-:W-:Y:S05]  /*6110*/  BSYNC B0 ;  /* 0x0000000000007941 */ /* 0x000fea0003800000 */
.L_x_1276:
[----:B------:R-:W-:-:S05]  /*6120*/  IMAD R117, R117, R119, R144 ;  /* 0x0000007775757224 */ /* 0x000fca00078e0290 */
[----:B------:R-:W-:Y:S02]  /*6130*/  VIADDMNMX R118, R117, R119, R118, PT ;  /* 0x0000007775767246 */ /* 0x000fe40003800176 */
[----:B------:R-:W-:-:S07]  /*6140*/  VIMNMX R120, R120, R117, !PT ;  /* 0x0000007578787248 */ /* 0x000fce0007fe0100 */
.L_x_1275:
[C---:B------:R-:W-:Y:S02]  /*6150*/  ISETP.GE.AND P2, PT, R134.reuse, 0x9, PT ;  /* 0x000000098600780c */ /* 0x040fe40003f46270 */
[----:B------:R-:W-:Y:S02]  /*6160*/  ISETP.GE.AND P1, PT, R134, 0x2, PT ;  /* 0x000000028600780c */ /* 0x000fe40003f26270 */
[C---:B------:R-:W-:Y:S02]  /*6170*/  ISETP.GT.AND P3, PT, R120.reuse, 0x8, !P2 ;  /* 0x000000087800780c */ /* 0x040fe40005764270 */
[----:B------:R-:W-:Y:S02]  /*6180*/  ISETP.GT.AND P4, PT, R120, 0x1, !P1 ;  /* 0x000000017800780c */ /* 0x000fe40004f84270 */
[----:B------:R-:W-:Y:S02]  /*6190*/  ISETP.LT.OR P3, PT, R118, 0x9, P3 ;  /* 0x000000097600780c */ /* 0x000fe40001f61670 */
[----:B------:R-:W-:-:S02]  /*61a0*/  ISETP.GE.AND P5, PT, R134, 0xa, PT ;  /* 0x0000000a8600780c */ /* 0x000fc40003fa6270 */
[----:B0-----:R-:W-:Y:S02]  /*61b0*/  FSEL R187, R15, -INF , !P3 ;  /* 0xff8000000fbb7808 */ /* 0x001fe40005800000 */
        /* <DEDUP_REMOVED lines=113> */
[----:B------:R-:W-:Y:S01]  /*68d0*/  IADD3 R13, -R17, R16, R13 ;  /* 0x00000010110d7210 */ /* 0x000fe20007ffe10d */
        /* <DEDUP_REMOVED lines=11> */
.L_x_1281:
[----:B------:R-:W-:-:S05]  /*6990*/  IMAD.U32 R110, RZ, RZ, UR43 ;  /* 0x0000002bff6e7e24 */ /* 0x000fca000f8e00ff */
[----:B------:R-:W-:-:S13]  /*69a0*/  ISETP.NE.AND P6, PT, R110, 0x1, PT ;  /* 0x000000016e00780c */ /* 0x000fda0003fc5270 */
[----:B------:R-:W0:Y:S02]  /*69b0*/  @P6 LDC.64 R14, c[0x0][0x9e8] ;  /* 0x00027a00ff0e6b82 */ /* 0x000e240000000a00 */
[----:B0-----:R-:W-:-:S05]  /*69c0*/  @P6 IMAD.HI.U32 R14, R13, R14, RZ ;  /* 0x0000000e0d0e6227 */ /* 0x001fca00078e00ff */
[----:B------:R-:W-:-:S07]  /*69d0*/  @P6 SHF.R.U32.HI R13, RZ, R15, R14 ;  /* 0x0000000fff0d6219 */ /* 0x000fce000001160e */
.L_x_1282:
[----:B------:R-:W-:Y:S05]  /*69e0*/  BSYNC B0 ;  /* 0x0000000000007941 */ /* 0x000fea0003800000 */
.L_x_1280:
[----:B------:R-:W-:-:S05]  /*69f0*/  IMAD R13, R13, R110, R144 ;  /* 0x0000006e0d0d7224 */ /* 0x000fca00078e0290 */
[----:B------:R-:W-:Y:S02]  /*6a00*/  VIADDMNMX R100, R13, R110, R100, PT ;  /* 0x0000006e0d647246 */ /* 0x000fe40003800164 */
[----:B------:R-:W-:-:S07]  /*6a10*/  VIMNMX R108, R108, R13, !PT ;  /* 0x0000000d6c6c7248 */ /* 0x000fce0007fe0100 */
.L_x_1279:
        /* <DEDUP_REMOVED lines=207> */
[-C--:B------:R-:W-:Y:S01]  /*7710*/  FMUL.FTZ R93, R93, R14.reuse ;  /* 0x0000000e5d5d7220 */ /* 0x080fe20000410000 */
[-CC-:B------:R-:W-:Y:S01]  /*7720*/  FFMA.FTZ R89, R89, R14.reuse, -R94.reuse ;  /* 0x0000000e59597223 */ /* 0x180fe2000001085e */
[-CC-:B------:R-:W-:Y:S01]  /*7730*/  FFMA.FTZ R155, R145, R14.reuse, -R94.reuse ;  /* 0x0000000e919b7223 */ /* 0x180fe2000001085e */
[--C-:B------:R-:W-:Y:S01]  /*7740*/  FFMA.FTZ R145, R21, R14, -R94.reuse ;  /* 0x0000000e15917223 */ /* 0x100fe2000001085e */
[----:B-1----:R-:W-:Y:S01]  /*7750*/  FFMA.FTZ R21, R0, R8, R191 ;  /* 0x0000000800157223 */ /* 0x002fe200000100bf */
[----:B------:R-:W0:Y:S01]  /*7760*/  MUFU.EX2 R2, R93 ;  /* 0x0000005d00027308 */ /* 0x000e220000000800 */
[-CC-:B------:R-:W-:Y:S01]  /*7770*/  FFMA.FTZ R90, R147, R14.reuse, -R94.reuse ;  /* 0x0000000e935a7223 */ /* 0x180fe2000001085e */
[-CC-:B------:R-:W-:Y:S01]  /*7780*/  FFMA.FTZ R149, R149, R14.reuse, -R94.reuse ;  /* 0x0000000e95957223 */ /* 0x180fe2000001085e */
[----:B--2---:R-:W-:Y:S01]  /*7790*/  FADD.FTZ R21, R156, R21 ;  /* 0x000000159c157221 */ /* 0x004fe20000010000 */
[-CC-:B------:R-:W-:Y:S01]  /*77a0*/  FFMA.FTZ R96, R95, R14.reuse, -R94.reuse ;  /* 0x0000000e5f607223 */ /* 0x180fe2000001085e */
[-CC-:B------:R-:W-:Y:S01]  /*77b0*/  FFMA.FTZ R97, R97, R14.reuse, -R94.reuse ;  /* 0x0000000e61617223 */ /* 0x180fe2000001085e */
[-CC-:B------:R-:W-:Y:S01]  /*77c0*/  FFMA.FTZ R151, R151, R14.reuse, -R94.reuse ;  /* 0x0000000e97977223 */ /* 0x180fe2000001085e */
[----:B---3--:R-:W-:Y:S01]  /*77d0*/  FADD.FTZ R8, R158, R21 ;  /* 0x000000159e087221 */ /* 0x008fe20000010000 */
        /* <DEDUP_REMOVED lines=38> */
[----:B------:R-:W-:-:S06]  /*7a40*/  FADD.FTZ R21, R105, R8 ;  /* 0x0000000869157221 */ /* 0x000fcc0000010000 */
[----:B------:R-:W0:Y:S01]  /*7a50*/  MUFU.EX2 R145, R145 ;  /* 0x0000009100917308 */ /* 0x000e220000000800 */
[----:B-1----:R-:W-:Y:S01]  /*7a60*/  FADD.FTZ R3, R11, R98 ;  /* 0x000000620b037221 */ /* 0x002fe20000010000 */
[----:B------:R-:W-:-:S06]  /*7a70*/  FADD.FTZ R98, R144, R21 ;  /* 0x0000001590627221 */ /* 0x000fcc0000010000 */
        /* <DEDUP_REMOVED lines=46> */
.L_x_1283:
        /* <DEDUP_REMOVED lines=34> */
.L_x_1265:
[----:B------:R-:W2:Y:S01]  /*7f80*/  LDL R9, [R1] ;  /* 0x0000000001097983 */ /* 0x000ea20000100800 */
[----:B------:R-:W-:Y:S02]  /*7f90*/  ISETP.NE.AND P2, PT, R168, 0x1, PT ;  /* 0x00000001a800780c */ /* 0x000fe40003f45270 */
[----:B------:R-:W-:-:S11]  /*7fa0*/  IADD3 R20, R16, 0x1, -R17 ;  /* 0x0000000110147810 */ /* 0x000fd60007ffe811 */
[----:B------:R-:W0:Y:S08]  /*7fb0*/  @P2 LDC R10, c[0x0][0x44c] ;  /* 0x00011300ff0a2b82 */ /* 0x000e300000000800 */
[----:B------:R-:W1:Y:S01]  /*7fc0*/  @P2 LDC R11, c[0x0][0x450] ;  /* 0x00011400ff0b2b82 */ /* 0x000e620000000800 */
[----:B--2---:R-:W-:Y:S01]  /*7fd0*/  LOP3.LUT P1, RZ, R9, 0x80000, RZ, 0xc0, !PT ;  /* 0x0008000009ff7812 */ /* 0x004fe2000782c0ff */
[----:B------:R-:W-:-:S04]  /*7fe0*/  VIADD R9, R18, 0x7f ;  /* 0x0000007f12097836 */ /* 0x000fc80000000000 */
[----:B0-----:R-:W-:-:S05]  /*7ff0*/  @P2 IMAD.HI.U32 R10, R9, R10, RZ ;  /* 0x0000000a090a2227 */ /* 0x001fca00078e00ff */
        /* <DEDUP_REMOVED lines=14> */
.L_x_1286:
[----:B------:R-:W0:Y:S02]  /*80e0*/  LDC R88, c[0x0][0x9e4] ;  /* 0x00027900ff587b82 */ /* 0x000e240000000800 */
[----:B0-----:R-:W-:-:S13]  /*80f0*/  ISETP.NE.AND P1, PT, R88, 0x1, PT ;  /* 0x000000015800780c */ /* 0x001fda0003f25270 */
[----:B------:R-:W0:Y:S02]  /*8100*/  @P1 LDC.64 R20, c[0x0][0x9e8] ;  /* 0x00027a00ff141b82 */ /* 0x000e240000000a00 */
[----:B0-----:R-:W-:-:S05]  /*8110*/  @P1 IMAD.HI.U32 R20, R9, R20, RZ ;  /* 0x0000001409141227 */ /* 0x001fca00078e00ff */
[----:B------:R-:W-:-:S07]  /*8120*/  @P1 SHF.R.U32.HI R9, RZ, R21, R20 ;  /* 0x00000015ff091219 */ /* 0x000fce0000011614 */
.L_x_1287:
[----:B------:R-:W-:-:S05]  /*8130*/  IMAD R9, R9, R88, RZ ;  /* 0x0000005809097224 */ /* 0x000fca00078e02ff */
[----:B------:R-:W-:-:S07]  /*8140*/  VIMNMX R10, R10, R9, !PT ;  /* 0x000000090a0a7248 */ /* 0x000fce0007fe0100 */
.L_x_1285:
        /* <DEDUP_REMOVED lines=13> */
.L_x_1299:
[----:B------:R-:W-:-:S04]  /*8220*/  UISETP.NE.AND UP0, UPT, UR4, 0x1, UPT ;  /* 0x000000010400788c */ /* 0x000fc8000bf05270 */
[----:B------:R-:W-:-:S04]  /*8230*/  USEL UR39, URZ, 0x1, UP0 ;  /* 0x000000013f277887 */ /* 0x000fc80008000000 */
[----:B------:R-:W-:Y:S01]  /*8240*/  ULOP3.LUT UR39, UR41, UR39, URZ, 0x3c, !UPT ;  /* 0x0000002729277292 */ /* 0x000fe2000f8e3c3f */
[----:B------:R-:W-:Y:S11]  /*8250*/  @!P0 BRA `(.L_x_1289) ;  /* 0x0000000000048947 */ /* 0x000ff60003800000 */
[----:B------:R-:W-:Y:S01]  /*8260*/  BPT.TRAP 0x1 ;  /* 0x000000040000795c */ /* 0x000fe20000300000 */
.L_x_1289:
        /* <DEDUP_REMOVED lines=9> */
.L_x_1290:
[----:B-1----:R-:W-:Y:S05]  /*8300*/  @P1 BRA `(.L_x_1291) ;  /* 0x0000000000081947 */ /* 0x002fea0003800000 */
[----:B------:R-:W1:Y:S02]  /*8310*/  SYNCS.PHASECHK.TRANS64.TRYWAIT P1, [UR7+0x2a830], R11 ;  /* 0x02a8300bff0075a7 */ /* 0x000e640008020147 */
[----:B-1----:R-:W-:Y:S05]  /*8320*/  @!P1 BRA `(.L_x_1292) ;  /* 0x000000e000149947 */ /* 0x002fea0003800000 */
.L_x_1291:
        /* <DEDUP_REMOVED lines=137> */
.L_x_1293:
[----:B------:R-:W-:Y:S01]  /*8bc0*/  ULEA UR6, UR4, UR40, 0x3 ;  /* 0x0000002804067291 */ /* 0x000fe2000f8e183f */
[----:B------:R-:W-:-:S05]  /*8bd0*/  IMAD.U32 R0, RZ, RZ, UR41 ;  /* 0x00000029ff007e24 */ /* 0x000fca000f8e00ff */
[----:B------:R-:W-:-:S04]  /*8be0*/  SHF.L.U32 R0, R0, 0x1f, RZ ;  /* 0x0000001f00007819 */ /* 0x000fc800000006ff */
[----:B------:R2:W3:Y:S01]  /*8bf0*/  SYNCS.PHASECHK.TRANS64.TRYWAIT P1, [UR6+0x2a850], R0 ;  /* 0x02a85000ff0075a7 */ /* 0x0004e20008020146 */
[----:B------:R-:W-:Y:S05]  /*8c00*/  @!P0 BRA `(.L_x_1294) ;  /* 0x0000000000048947 */ /* 0x000fea0003800000 */
[----:B------:R-:W-:Y:S01]  /*8c10*/  BPT.TRAP 0x1 ;  /* 0x000000040000795c */ /* 0x000fe20000300000 */
.L_x_1294:
[----:B---3--:R-:W-:Y:S05]  /*8c20*/  @P1 BRA `(.L_x_1295) ;  /* 0x0000000000081947 */ /* 0x008fea0003800000 */
[----:B------:R-:W3:Y:S02]  /*8c30*/  SYNCS.PHASECHK.TRANS64.TRYWAIT P1, [UR6+0x2a850], R0 ;  /* 0x02a85000ff0075a7 */ /* 0x000ee40008020146 */
[----:B---3--:R-:W-:Y:S05]  /*8c40*/  @!P1 BRA `(.L_x_1296) ;  /* 0x000000d400e49947 */ /* 0x008fea0003800000 */
.L_x_1295:
        /* <DEDUP_REMOVED lines=38> */
.L_x_1297:
        /* <DEDUP_REMOVED lines=310> */
.L_x_1298:
        /* <DEDUP_REMOVED lines=35> */
.L_x_1288:
        /* <DEDUP_REMOVED lines=9> */
[----:B------:R-:W-:-:S05]  /*a4d0*/  ULDC UR50, c[0x0][0x9e0] ;  /* 0x0002780000327ab9 */ /* 0x000fca0000000800 */
.L_x_1319:
[----:B------:R-:W-:-:S04]  /*a4e0*/  UIADD3 UR38, UR4, 0x1, URZ ;  /* 0x0000000104267890 */ /* 0x000fc8000fffe03f */
[----:B------:R-:W-:-:S04]  /*a4f0*/  UISETP.NE.AND UP0, UPT, UR38, 0x2, UPT ;  /* 0x000000022600788c */ /* 0x000fc8000bf05270 */
[----:B------:R-:W-:Y:S02]  /*a500*/  USEL UR39, URZ, 0x1, UP0 ;  /* 0x000000013f277887 */ /* 0x000fe40008000000 */
[----:B------:R-:W-:Y:S02]  /*a510*/  USEL UR38, UR38, URZ, UP0 ;  /* 0x0000003f26267287 */ /* 0x000fe40008000000 */
[----:B------:R-:W-:Y:S01]  /*a520*/  ULOP3.LUT UR39, UR7, UR39, URZ, 0x3c, !UPT ;  /* 0x0000002707277292 */ /* 0x000fe2000f8e3c3f */
[----:B------:R-:W-:Y:S11]  /*a530*/  @!P0 BRA `(.L_x_1301) ;  /* 0x0000000000048947 */ /* 0x000ff60003800000 */
[----:B------:R-:W-:Y:S01]  /*a540*/  BPT.TRAP 0x1 ;  /* 0x000000040000795c */ /* 0x000fe20000300000 */
.L_x_1301:
[----:B------:R-:W-:Y:S01]  /*a550*/  ULEA UR6, UR38, UR40, 0x3 ;  /* 0x0000002826067291 */ /* 0x000fe2000f8e183f */
[----:B------:R-:W-:-:S05]  /*a560*/  IMAD.U32 R11, RZ, RZ, UR39 ;  /* 0x00000027ff0b7e24 */ /* 0x000fca000f8e00ff */
[----:B------:R-:W-:-:S04]  /*a570*/  SHF.L.U32 R11, R11, 0x1f, RZ ;  /* 0x0000001f0b0b7819 */ /* 0x000fc800000006ff */
[----:B------:R0:W1:Y:S01]  /*a580*/  SYNCS.PHASECHK.TRANS64.TRYWAIT P1, [UR6+0x2a830], R11 ;  /* 0x02a8300bff0075a7 */ /* 0x0000620008020146 */
[----:B------:R-:W-:Y:S05]  /*a590*/  @!P0 BRA `(.L_x_1302) ;  /* 0x0000000000048947 */ /* 0x000fea0003800000 */
[----:B------:R-:W-:Y:S01]  /*a5a0*/  BPT.TRAP 0x1 ;  /* 0x000000040000795c */ /* 0x000fe20000300000 */
.L_x_1302:
[----:B-1----:R-:W-:Y:S05]  /*a5b0*/  @P1 BRA `(.L_x_1303) ;  /* 0x0000000000081947 */ /* 0x002fea0003800000 */
[----:B------:R-:W1:Y:S02]  /*a5c0*/  SYNCS.PHASECHK.TRANS64.TRYWAIT P1, [UR6+0x2a830], R11 ;  /* 0x02a8300bff0075a7 */ /* 0x000e640008020146 */
[----:B-1----:R-:W-:Y:S05]  /*a5d0*/  @!P1 BRA `(.L_x_1304) ;  /* 0x000000bc00989947 */ /* 0x002fea0003800000 */
.L_x_1303:
        /* <DEDUP_REMOVED lines=137> */
.L_x_1305:
[----:B------:R-:W-:Y:S01]  /*ae70*/  ULEA UR10, UR4, UR40, 0x3 ;  /* 0x00000028040a7291 */ /* 0x000fe2000f8e183f */
[----:B------:R-:W-:-:S05]  /*ae80*/  IMAD.U32 R0, RZ, RZ, UR7 ;  /* 0x00000007ff007e24 */ /* 0x000fca000f8e00ff */
[----:B------:R-:W-:-:S04]  /*ae90*/  SHF.L.U32 R0, R0, 0x1f, RZ ;  /* 0x0000001f00007819 */ /* 0x000fc800000006ff */
[----:B------:R2:W3:Y:S01]  /*aea0*/  SYNCS.PHASECHK.TRANS64.TRYWAIT P1, [UR10+0x2a850], R0 ;  /* 0x02a85000ff0075a7 */ /* 0x0004e2000802014a */
[----:B------:R-:W-:Y:S05]  /*aeb0*/  @!P0 BRA `(.L_x_1306) ;  /* 0x0000000000048947 */ /* 0x000fea0003800000 */
[----:B------:R-:W-:Y:S01]  /*aec0*/  BPT.TRAP 0x1 ;  /* 0x000000040000795c */ /* 0x000fe20000300000 */
.L_x_1306:
[----:B---3--:R-:W-:Y:S05]  /*aed0*/  @P1 BRA `(.L_x_1307) ;  /* 0x0000000000081947 */ /* 0x008fea0003800000 */
[----:B------:R-:W3:Y:S02]  /*aee0*/  SYNCS.PHASECHK.TRANS64.TRYWAIT P1, [UR10+0x2a850], R0 ;  /* 0x02a85000ff0075a7 */ /* 0x000ee4000802014a */
[----:B---3--:R-:W-:Y:S05]  /*aef0*/  @!P1 BRA `(.L_x_1308) ;  /* 0x000000b400689947 */ /* 0x008fea0003800000 */
.L_x_1307:
        /* <DEDUP_REMOVED lines=37> */
.L_x_1309:
[----:B------:R-:W3:Y:S01]  /*b150*/  LDL R154, [R1] ;  /* 0x00000000019a7983 */ /* 0x000ee20000100800 */
        /* <DEDUP_REMOVED lines=13> */
[----:B------:R-:W4:Y:S01]  /*b230*/  @P2 LDC R101, c[0x0][0x44c] ;  /* 0x00011300ff652b82 */ /* 0x000f220000000800 */
        /* <DEDUP_REMOVED lines=45> */
[----:B------:R-:W1:Y:S01]  /*b510*/  MUFU.TANH R11, R11 ;  /* 0x0000000b000b7308 */ /* 0x000e620000002400 */
[----:B------:R-:W-:Y:S01]  /*b520*/  IMAD R104, R19, -0x2, R104 ;  /* 0xfffffffe13687824 */ /* 0x000fe200078e0268 */
[----:B------:R-:W-:Y:S01]  /*b530*/  SYNCS.ARRIVE.TRANS64.RED.A1T0 RZ, [UR4], RZ ;  /* 0x000000ffffff79a7 */ /* 0x000fe20008100404 */
[----:B------:R-:W-:Y:S01]  /*b540*/  ULOP3.LUT UR4, URZ, UR43, URZ, 0x33, !UPT ;  /* 0x0000002b3f047292 */ /* 0x000fe2000f8e333f */
[----:B------:R-:W-:Y:S01]  /*b550*/  FMUL.FTZ R120, R120, UR5 ;  /* 0x0000000578787c20 */ /* 0x000fe20008410000 */
[----:B------:R-:W-:Y:S01]  /*b560*/  VIADD R126, R104, 0xffffffff ;  /* 0xffffffff687e7836 */ /* 0x000fe20000000000 */
[----:B------:R-:W-:Y:S02]  /*b570*/  IADD3 R105, -R17, R104, R16 ;  /* 0x0000006811697210 */ /* 0x000fe40007ffe110 */
[----:B------:R-:W2:Y:S03]  /*b580*/  MUFU.TANH R136, R136 ;  /* 0x0000008800887308 */ /* 0x000ea60000002400 */
[----:B------:R-:W-:-:S04]  /*b590*/  VIADD R122, R105, UR4 ;  /* 0x00000004697a7c36 */ /* 0x000fc80008000000 */
[----:B0-----:R-:W-:Y:S01]  /*b5a0*/  IMAD.IADD R114, R122, 0x1, R111 ;  /* 0x000000017a727824 */ /* 0x001fe200078e026f */
[----:B------:R-:W0:Y:S08]  /*b5b0*/  MUFU.TANH R0, R0 ;  /* 0x0000000000007308 */ /* 0x000e300000002400 */
        /* <DEDUP_REMOVED lines=49> */
[----:B------:R-:W-:Y:S01]  /*b8d0*/  IADD3 R111, -R17, R16, R111 ;  /* 0x00000010116f7210 */ /* 0x000fe20007ffe16f */
        /* <DEDUP_REMOVED lines=11> */
.L_x_1312:
[----:B------:R-:W-:-:S05]  /*b990*/  IMAD.U32 R115, RZ, RZ, UR41 ;  /* 0x00000029ff737e24 */ /* 0x000fca000f8e00ff */
[----:B------:R-:W-:-:S13]  /*b9a0*/  ISETP.NE.AND P1, PT, R115, 0x1, PT ;  /* 0x000000017300780c */ /* 0x000fda0003f25270 */
[----:B------:R-:W1:Y:S02]  /*b9b0*/  @P1 LDC.64 R104, c[0x0][0x9e8] ;  /* 0x00027a00ff681b82 */ /* 0x000e640000000a00 */
[----:B-1----:R-:W-:-:S05]  /*b9c0*/  @P1 IMAD.HI.U32 R104, R111, R104, RZ ;  /* 0x000000686f681227 */ /* 0x002fca00078e00ff */
[----:B------:R-:W-:-:S07]  /*b9d0*/  @P1 SHF.R.U32.HI R111, RZ, R105, R104 ;  /* 0x00000069ff6f1219 */ /* 0x000fce0000011668 */
.L_x_1313:
[----:B------:R-:W-:Y:S05]  /*b9e0*/  BSYNC B0 ;  /* 0x0000000000007941 */ /* 0x000fea0003800000 */
.L_x_1311:
[----:B------:R-:W-:-:S05]  /*b9f0*/  IMAD R111, R111, R115, R126 ;  /* 0x000000736f6f7224 */ /* 0x000fca00078e027e */
[----:B------:R-:W-:Y:S02]  /*ba00*/  VIADDMNMX R112, R111, R115, R112, PT ;  /* 0x000000736f707246 */ /* 0x000fe40003800170 */
[----:B------:R-:W-:-:S07]  /*ba10*/  VIMNMX R114, R114, R111, !PT ;  /* 0x0000006f72727248 */ /* 0x000fce0007fe0100 */
.L_x_1310:
        /* <DEDUP_REMOVED lines=132> */
.L_x_1316:
[----:B------:R-:W-:-:S05]  /*c260*/  IMAD.U32 R110, RZ, RZ, UR41 ;  /* 0x00000029ff6e7e24 */ /* 0x000fca000f8e00ff */
[----:B------:R-:W-:-:S13]  /*c270*/  ISETP.NE.AND P6, PT, R110, 0x1, PT ;  /* 0x000000016e00780c */ /* 0x000fda0003fc5270 */
[----:B------:R-:W0:Y:S02]  /*c280*/  @P6 LDC.64 R96, c[0x0][0x9e8] ;  /* 0x00027a00ff606b82 */ /* 0x000e240000000a00 */
[----:B0-----:R-:W-:-:S05]  /*c290*/  @P6 IMAD.HI.U32 R96, R125, R96, RZ ;  /* 0x000000607d606227 */ /* 0x001fca00078e00ff */
[----:B------:R-:W-:-:S07]  /*c2a0*/  @P6 SHF.R.U32.HI R125, RZ, R97, R96 ;  /* 0x00000061ff7d6219 */ /* 0x000fce0000011660 */
.L_x_1317:
[----:B------:R-:W-:Y:S05]  /*c2b0*/  BSYNC B0 ;  /* 0x0000000000007941 */ /* 0x000fea0003800000 */
.L_x_1315:
[----:B------:R-:W-:-:S05]  /*c2c0*/  IMAD R125, R125, R110, R126 ;  /* 0x0000006e7d7d7224 */ /* 0x000fca00078e027e */
[----:B------:R-:W-:Y:S02]  /*c2d0*/  VIADDMNMX R104, R125, R110, R104, PT ;  /* 0x0000006e7d687246 */ /* 0x000fe40003800168 */
[----:B------:R-:W-:-:S07]  /*c2e0*/  VIMNMX R106, R106, R125, !PT ;  /* 0x0000007d6a6a7248 */ /* 0x000fce0007fe0100 */
.L_x_1314:
        /* <DEDUP_REMOVED lines=72> */
[----:B------:R-:W-:-:S02]  /*c770*/  ISETP.NE.AND P1, PT, R144, RZ, PT ;  /* 0x000000ff9000720c */ /* 0x000fc40003f25270 */
[----:B------:R-:W-:Y:S02]  /*c780*/  FMNMX.FTZ R2, R11, R2, !PT ;  /* 0x000000020b027209 */ /* 0x000fe40007810000 */
[C---:B------:R-:W-:Y:S02]  /*c790*/  ISETP.GT.AND P1, PT, R106.reuse, 0x31, !P1 ;  /* 0x000000316a00780c */ /* 0x040fe40004f24270 */
[----:B------:R-:W-:Y:S01]  /*c7a0*/  ISETP.GT.AND P3, PT, R106, 0x50, !P3 ;  /* 0x000000506a00780c */ /* 0x000fe20005f64270 */
[----:B------:R-:W1:Y:S01]  /*c7b0*/  SHFL.BFLY PT, R13, R2, 0x2, 0x1f ;  /* 0x0c401f00020d7f89 */ /* 0x000e6200000e0000 */
[C---:B------:R-:W-:Y:S02]  /*c7c0*/  ISETP.LT.OR P1, PT, R104.reuse, 0x32, P1 ;  /* 0x000000326800780c */ /* 0x040fe40000f21670 */
[----:B------:R-:W-:Y:S02]  /*c7d0*/  ISETP.LT.OR P3, PT, R104, 0x51, P3 ;  /* 0x000000516800780c */ /* 0x000fe40001f61670 */
[----:B------:R-:W-:-:S02]  /*c7e0*/  FSEL R95, R95, -INF , !P1 ;  /* 0xff8000005f5f7808 */ /* 0x000fc40004800000 */
[----:B------:R-:W-:Y:S02]  /*c7f0*/  ISETP.NE.AND P1, PT, R146, RZ, PT ;  /* 0x000000ff9200720c */ /* 0x000fe40003f25270 */
[C---:B------:R-:W-:Y:S02]  /*c800*/  ISETP.GT.AND P4, PT, R106.reuse, 0x51, !P4 ;  /* 0x000000516a00780c */ /* 0x040fe40006784270 */
[----:B------:R-:W-:Y:S02]  /*c810*/  ISETP.GT.AND P1, PT, R106, 0x38, !P1 ;  /* 0x000000386a00780c */ /* 0x000fe40004f24270 */
[----:B------:R-:W-:Y:S02]  /*c820*/  FSEL R159, R159, -INF , !P3 ;  /* 0xff8000009f9f7808 */ /* 0x000fe40005800000 */
[----:B------:R-:W-:Y:S02]  /*c830*/  ISETP.LT.OR P1, PT, R104, 0x39, P1 ;  /* 0x000000396800780c */ /* 0x000fe40000f21670 */
[----:B------:R-:W-:-:S02]  /*c840*/  ISETP.GT.AND P5, PT, R106, 0x58, !P5 ;  /* 0x000000586a00780c */ /* 0x000fc40006fa4270 */
[----:B------:R-:W-:Y:S02]  /*c850*/  FSEL R141, R98, -INF , !P1 ;  /* 0xff800000628d7808 */ /* 0x000fe40004800000 */
[----:B------:R-:W-:Y:S02]  /*c860*/  ISETP.NE.AND P1, PT, R148, RZ, PT ;  /* 0x000000ff9400720c */ /* 0x000fe40003f25270 */
[----:B------:R-:W-:Y:S02]  /*c870*/  ISETP.LT.OR P4, PT, R104, 0x52, P4 ;  /* 0x000000526800780c */ /* 0x000fe40002781670 */
[----:B------:R-:W-:Y:S02]  /*c880*/  ISETP.GT.AND P1, PT, R106, 0x39, !P1 ;  /* 0x000000396a00780c */ /* 0x000fe40004f24270 */
[----:B-1----:R-:W-:Y:S02]  /*c890*/  FMNMX.FTZ R15, R2, R13, !PT ;  /* 0x0000000d020f7209 */ /* 0x002fe40007810000 */
[----:B------:R-:W-:-:S02]  /*c8a0*/  ISETP.LT.OR P1, PT, R104, 0x3a, P1 ;  /* 0x0000003a6800780c */ /* 0x000fc40000f21670 */
[----:B------:R-:W-:Y:S01]  /*c8b0*/  ISETP.LT.OR P5, PT, R104, 0x59, P5 ;  /* 0x000000596800780c */ /* 0x000fe20002fa1670 */
[----:B------:R-:W1:Y:S01]  /*c8c0*/  SHFL.BFLY PT, R20, R15, 0x1, 0x1f ;  /* 0x0c201f000f147f89 */ /* 0x000e6200000e0000 */
[----:B------:R-:W-:Y:S02]  /*c8d0*/  FSEL R99, R99, -INF , !P1 ;  /* 0xff80000063637808 */ /* 0x000fe40004800000 */
[----:B------:R-:W-:-:S04]  /*c8e0*/  ISETP.NE.AND P1, PT, R150, RZ, PT ;  /* 0x000000ff9600720c */ /* 0x000fc80003f25270 */
[----:B------:R-:W-:-:S04]  /*c8f0*/  ISETP.GT.AND P1, PT, R106, 0x40, !P1 ;  /* 0x000000406a00780c */ /* 0x000fc80004f24270 */
[----:B------:R-:W-:-:S04]  /*c900*/  ISETP.LT.OR P1, PT, R104, 0x41, P1 ;  /* 0x000000416800780c */ /* 0x000fc80000f21670 */
[----:B------:R-:W-:Y:S02]  /*c910*/  FSEL R147, R147, -INF , !P1 ;  /* 0xff80000093937808 */ /* 0x000fe40004800000 */
[----:B------:R-:W-:-:S04]  /*c920*/  ISETP.NE.AND P1, PT, R152, RZ, PT ;  /* 0x000000ff9800720c */ /* 0x000fc80003f25270 */
[----:B------:R-:W-:Y:S02]  /*c930*/  ISETP.GT.AND P1, PT, R106, 0x41, !P1 ;  /* 0x000000416a00780c */ /* 0x000fe40004f24270 */
[----:B-1----:R-:W-:Y:S02]  /*c940*/  FMNMX.FTZ R13, R15, R20, !PT ;  /* 0x000000140f0d7209 */ /* 0x002fe40007810000 */
        /* <DEDUP_REMOVED lines=132> */
[----:B------:R-:W0:Y:S08]  /*d190*/  MUFU.EX2 R90, R90 ;  /* 0x0000005a005a7308 */ /* 0x000e300000000800 */
[----:B------:R-:W3:Y:S08]  /*d1a0*/  MUFU.EX2 R97, R97 ;  /* 0x0000006100617308 */ /* 0x000ef00000000800 */
[----:B------:R-:W4:Y:S08]  /*d1b0*/  MUFU.EX2 R92, R92 ;  /* 0x0000005c005c7308 */ /* 0x000f300000000800 */
[----:B------:R2:W-:Y:S08]  /*d1c0*/  MUFU.EX2 R10, R98 ;  /* 0x00000062000a7308 */ /* 0x0005f00000000800 */
[----:B------:R-:W5:Y:S01]  /*d1d0*/  MUFU.EX2 R105, R105 ;  /* 0x0000006900697308 */ /* 0x000f620000000800 */
[----:B--2---:R-:W-:Y:S01]  /*d1e0*/  FADD.FTZ R98, R88, R3 ;  /* 0x0000000358627221 */ /* 0x004fe20000010000 */
[----:B------:R-:W-:-:S03]  /*d1f0*/  FADD.FTZ R3, R181, R8 ;  /* 0x00000008b5037221 */ /* 0x000fc60000010000 */
[----:B-1----:R-:W-:Y:S01]  /*d200*/  FADD.FTZ R89, R93, R98 ;  /* 0x000000625d597221 */ /* 0x002fe20000010000 */
[----:B------:R-:W-:Y:S02]  /*d210*/  FADD.FTZ R8, R152, R3 ;  /* 0x0000000398087221 */ /* 0x000fe40000010000 */
[----:B------:R-:W1:Y:S01]  /*d220*/  MUFU.EX2 R94, R94 ;  /* 0x0000005e005e7308 */ /* 0x000e620000000800 */
[----:B0-----:R-:W-:Y:S01]  /*d230*/  FADD.FTZ R98, R90, R89 ;  /* 0x000000595a627221 */ /* 0x001fe20000010000 */
[----:B------:R-:W-:-:S03]  /*d240*/  FADD.FTZ R3, R177, R8 ;  /* 0x00000008b1037221 */ /* 0x000fc60000010000 */
[----:B---3--:R-:W-:Y:S01]  /*d250*/  FADD.FTZ R89, R97, R98 ;  /* 0x0000006261597221 */ /* 0x008fe20000010000 */
[----:B------:R-:W-:Y:S02]  /*d260*/  FADD.FTZ R8, R154, R3 ;  /* 0x000000039a087221 */ /* 0x000fe40000010000 */
[----:B------:R-:W0:Y:S01]  /*d270*/  MUFU.EX2 R109, R109 ;  /* 0x0000006d006d7308 */ /* 0x000e220000000800 */
[----:B----4-:R-:W-:Y:S01]  /*d280*/  FADD.FTZ R98, R92, R89 ;  /* 0x000000595c627221 */ /* 0x010fe20000010000 */
[----:B------:R-:W-:-:S03]  /*d290*/  FADD.FTZ R3, R151, R8 ;  /* 0x0000000897037221 */ /* 0x000fc60000010000 */
[----:B-----5:R-:W-:Y:S01]  /*d2a0*/  FADD.FTZ R89, R105, R98 ;  /* 0x0000006269597221 */ /* 0x020fe20000010000 */
[----:B------:R-:W-:Y:S02]  /*d2b0*/  FADD.FTZ R8, R148, R3 ;  /* 0x0000000394087221 */ /* 0x000fe40000010000 */
[----:B------:R-:W2:Y:S01]  /*d2c0*/  MUFU.EX2 R91, R91 ;  /* 0x0000005b005b7308 */ /* 0x000ea20000000800 */
[----:B-1----:R-:W-:Y:S01]  /*d2d0*/  FADD.FTZ R98, R94, R89 ;  /* 0x000000595e627221 */ /* 0x002fe20000010000 */
[----:B------:R-:W-:-:S04]  /*d2e0*/  FADD.FTZ R3, R145, R8 ;  /* 0x0000000891037221 */ /* 0x000fc80000010000 */
[----:B------:R-:W-:Y:S02]  /*d2f0*/  FADD.FTZ R8, R150, R3 ;  /* 0x0000000396087221 */ /* 0x000fe40000010000 */
[----:B------:R-:W1:Y:S01]  /*d300*/  MUFU.EX2 R21, R21 ;  /* 0x0000001500157308 */ /* 0x000e620000000800 */
[----:B0-----:R-:W-:Y:S01]  /*d310*/  FADD.FTZ R89, R109, R98 ;  /* 0x000000626d597221 */ /* 0x001fe20000010000 */
[----:B------:R-:W-:-:S03]  /*d320*/  FADD.FTZ R3, R101, R8 ;  /* 0x0000000865037221 */ /* 0x000fc60000010000 */
[----:B------:R-:W-:Y:S01]  /*d330*/  FADD.FTZ R98, R10, R89 ;  /* 0x000000590a627221 */ /* 0x000fe20000010000 */
[----:B------:R-:W-:Y:S02]  /*d340*/  FADD.FTZ R8, R144, R3 ;  /* 0x0000000390087221 */ /* 0x000fe40000010000 */
[----:B------:R-:W0:Y:S01]  /*d350*/  MUFU.EX2 R95, R95 ;  /* 0x0000005f005f7308 */ /* 0x000e220000000800 */
[----:B--2---:R-:W-:Y:S01]  /*d360*/  FADD.FTZ R98, R91, R98 ;  /* 0x000000625b627221 */ /* 0x004fe20000010000 */
[----:B------:R-:W-:-:S04]  /*d370*/  FADD.FTZ R3, R115, R8 ;  /* 0x0000000873037221 */ /* 0x000fc80000010000 */
[----:B------:R-:W-:Y:S02]  /*d380*/  FADD.FTZ R8, R146, R3 ;  /* 0x0000000392087221 */ /* 0x000fe40000010000 */
        /* <DEDUP_REMOVED lines=37> */
[----:B-1----:R-:W-:Y:S01]  /*d5e0*/  FADD.FTZ R98, R139, R98 ;  /* 0x000000628b627221 */ /* 0x002fe20000010000 */
[----:B0-----:R-:W-:-:S03]  /*d5f0*/  FADD.FTZ R8, R9, R8 ;  /* 0x0000000809087221 */ /* 0x001fc60000010000 */
[----:B--2---:R-:W-:Y:S01]  /*d600*/  FADD.FTZ R3, R96, R98 ;  /* 0x0000006260037221 */ /* 0x004fe20000010000 */
[----:B------:R-:W-:Y:S06]  /*d610*/  @!P0 BRA `(.L_x_1318) ;  /* 0x0000000000048947 */ /* 0x000fec0003800000 */
[----:B------:R-:W-:Y:S01]  /*d620*/  BPT.TRAP 0x1 ;  /* 0x000000040000795c */ /* 0x000fe20000300000 */
.L_x_1318:
        /* <DEDUP_REMOVED lines=10> */
[----:B------:R-:W-:-:S02]  /*d6d0*/  F2FP.F16.F32.PACK_AB R147, R99, R141 ;  /* 0x0000008d6393723e */ /* 0x000fc400000000ff */
[----:B------:R-:W-:Y:S01]  /*d6e0*/  SYNCS.ARRIVE.TRANS64.RED.A1T0 RZ, [UR10], RZ ;  /* 0x000000ffffff79a7 */ /* 0x000fe2000810040a */
[----:B------:R-:W-:Y:S01]  /*d6f0*/  F2FP.F16.F32.PACK_AB R138, R9, R138 ;  /* 0x0000008a098a723e */ /* 0x000fe200000000ff */
[----:B------:R-:W-:Y:S01]  /*d700*/  IMAD.MOV.U32 R9, RZ, RZ, R13 ;  /* 0x000000ffff097224 */ /* 0x000fe200078e000d */
        /* <DEDUP_REMOVED lines=20> */
.L_x_1300:
        /* <DEDUP_REMOVED lines=67> */
.L_x_1320:
[----:B------:R-:W-:Y:S01]  /*dc80*/  ULEA UR5, UR38, UR40, 0x3 ;  /* 0x0000002826057291 */ /* 0x000fe2000f8e183f */
[----:B------:R-:W-:-:S05]  /*dc90*/  IMAD.U32 R0, RZ, RZ, UR39 ;  /* 0x00000027ff007e24 */ /* 0x000fca000f8e00ff */
[----:B------:R-:W-:-:S04]  /*dca0*/  SHF.L.U32 R0, R0, 0x1f, RZ ;  /* 0x0000001f00007819 */ /* 0x000fc800000006ff */
[----:B------:R0:W1:Y:S01]  /*dcb0*/  SYNCS.PHASECHK.TRANS64.TRYWAIT P1, [UR5+0x2a850], R0 ;  /* 0x02a85000ff0075a7 */ /* 0x0000620008020145 */
[----:B------:R-:W-:Y:S05]  /*dcc0*/  @!P0 BRA `(.L_x_1321) ;  /* 0x0000000000048947 */ /* 0x000fea0003800000 */
[----:B------:R-:W-:Y:S01]  /*dcd0*/  BPT.TRAP 0x1 ;  /* 0x000000040000795c */ /* 0x000fe20000300000 */
.L_x_1321:
[----:B-1----:R-:W-:Y:S05]  /*dce0*/  @P1 BRA `(.L_x_1322) ;  /* 0x0000000000081947 */ /* 0x002fea0003800000 */
[----:B------:R-:W1:Y:S02]  /*dcf0*/  SYNCS.PHASECHK.TRANS64.TRYWAIT P1, [UR5+0x2a850], R0 ;  /* 0x02a85000ff0075a7 */ /* 0x000e640008020145 */
[----:B-1----:R-:W-:Y:S05]  /*dd00*/  @!P1 BRA `(.L_x_1323) ;  /* 0x0000008400fc9947 */ /* 0x002fea0003800000 */
.L_x_1322:
[----:B------:R-:W-:Y:S01]  /*dd10*/  UIADD3 UR40, UR40, 0x400, URZ ;  /* 0x0000040028287890 */ /* 0x000fe2000fffe03f */
[----:B------:R-:W-:Y:S01]  /*dd20*/  WARPGROUP.ARRIVE ;  /* 0x00000000000079c5 */ /* 0x000fe20000000000 */
[----:B------:R-:W-:Y:S01]  /*dd30*/  UMOV UR7, 0x40000040 ;  /* 0x4000004000077882 */ /* 0x000fe20000000000 */
[----:B-1----:R-:W1:Y:S01]  /*dd40*/  SHFL.BFLY PT, R5, R8, 0x2, 0x1f ;  /* 0x0c401f0008057f89 */ /* 0x002e6200000e0000 */
[----:B------:R-:W-:Y:S01]  /*dd50*/  USHF.R.U32.HI UR40, URZ, 0x4, UR40 ;  /* 0x000000043f287899 */ /* 0x000fe20008011628 */
[----:B------:R-:W-:Y:S02]  /*dd60*/  IMAD.MOV.U32 R9, RZ, RZ, RZ ;  /* 0x000000ffff097224 */ /* 0x000fe400078e00ff */
[----:B0-----:R-:W0:Y:S01]  /*dd70*/  SHFL.BFLY PT, R0, R3, 0x2, 0x1f ;  /* 0x0c401f0003007f89 */ /* 0x001e2200000e0000 */
[----:B------:R-:W-:-:S04]  /*dd80*/  ULOP3.LUT UR40, UR40, 0x3fff, URZ, 0xc0, !UPT ;  /* 0x00003fff28287892 */ /* 0x000fc8000f8ec03f */
[----:B------:R-:W-:-:S04]  /*dd90*/  ULOP3.LUT UR4, UR40, 0x3000000, URZ, 0xfc, !UPT ;  /* 0x0300000028047892 */ /* 0x000fc8000f8efc3f */
[----:B------:R-:W-:-:S07]  /*dda0*/  UIMAD UR4, UR38, 0x600, UR4 ;  /* 0x00000600260478a4 */ /* 0x000fce000f8e0204 */
[----:B------:R-:W-:Y:S02]  /*ddb0*/  UMOV UR6, UR4 ;  /* 0x0000000400067c82 */ /* 0x000fe40008000000 */
[----:B------:R-:W-:Y:S01]  /*ddc0*/  HGMMA.64x128x16.F32 R24, R156, gdesc[UR4].tnspB, R24, gsb0 ;  /* 0x41e000049c187df0 */ /* 0x000fe20008000818 */
[----:B------:R-:W-:Y:S01]  /*ddd0*/  UIADD3 UR6, UR4, 0x80, URZ ;  /* 0x0000008004067890 */ /* 0x000fe2000fffe03f */
[----:B-1----:R-:W-:Y:S01]  /*dde0*/  FADD.FTZ R5, R5, R8 ;  /* 0x0000000805057221 */ /* 0x002fe20000010000 */
[----:B------:R-:W-:Y:S01]  /*ddf0*/  UMOV UR7, 0x40000040 ;  /* 0x4000004000077882 */ /* 0x000fe20000000000 */
[----:B0-----:R-:W-:Y:S01]  /*de00*/  FADD.FTZ R2, R0, R3 ;  /* 0x0000000300027221 */ /* 0x001fe20000010000 */
[----:B------:R-:W-:Y:S02]  /*de10*/  IMAD.MOV.U32 R3, RZ, RZ, RZ ;  /* 0x000000ffff037224 */ /* 0x000fe400078e00ff */
[----:B------:R-:W0:Y:S04]  /*de20*/  SHFL.BFLY PT, R0, R5, 0x1, 0x1f ;  /* 0x0c201f0005007f89 */ /* 0x000e2800000e0000 */
[----:B------:R-:W1:Y:S01]  /*de30*/  SHFL.BFLY PT, R7, R2, 0x1, 0x1f ;  /* 0x0c201f0002077f89 */ /* 0x000e6200000e0000 */
[----:B0-----:R-:W-:Y:S01]  /*de40*/  FADD.FTZ R10, R5, R0 ;  /* 0x00000000050a7221 */ /* 0x001fe20000010000 */
[----:B------:R-:W-:-:S02]  /*de50*/  IMAD.MOV.U32 R0, RZ, RZ, -0x800000 ;  /* 0xff800000ff007424 */ /* 0x000fc400078e00ff */
[----:B-1----:R-:W-:Y:S02]  /*de60*/  FADD.FTZ R11, R2, R7 ;  /* 0x00000007020b7221 */ /* 0x002fe40000010000 */
[----:B------:R-:W-:Y:S01]  /*de70*/  FSETP.NE.FTZ.AND P1, PT, R10, RZ, PT ;  /* 0x000000ff0a00720b */ /* 0x000fe20003f35000 */
[----:B------:R-:W-:Y:S02]  /*de80*/  IMAD.MOV.U32 R2, RZ, RZ, -0x800000 ;  /* 0xff800000ff027424 */ /* 0x000fe400078e00ff */
        /* <DEDUP_REMOVED lines=38> */
.L_x_1324:
        /* <DEDUP_REMOVED lines=9> */
[----:B------:R-:W-:Y:S01]  /*e180*/  FMUL.FTZ R7, R31, R9 ;  /* 0x000000091f077220 */ /* 0x000fe20000410000 */
        /* <DEDUP_REMOVED lines=64> */
.L_x_1246:
        /* <DEDUP_REMOVED lines=9> */
[----:B------:R-:W-:Y:S02]  /*e620*/  F2FP.F16.F32.PACK_AB R7, R7, R8 ;  /* 0x000000080707723e */ /* 0x000fe400000000ff */
[----:B------:R-:W-:Y:S01]  /*e630*/  F2FP.F16.F32.PACK_AB R6, R6, R91 ;  /* 0x0000005b0606723e */ /* 0x000fe200000000ff */
[----:B------:R-:W-:Y:S01]  /*e640*/  BAR.SYNC.DEFER_BLOCKING 0x1, 0x100 ;  /* 0x0044000000007b1d */ /* 0x000fe20000010000 */
        /* <DEDUP_REMOVED lines=10> */
[----:B------:R-:W-:Y:S02]  /*e6f0*/  MOV R16, R3 ;  /* 0x0000000300107202 */ /* 0x000fe40000000f00 */
[----:B--2---:R-:W-:-:S03]  /*e700*/  MOV R17, R4 ;  /* 0x0000000400117202 */ /* 0x004fc60000000f00 */
[----:B------:R-:W-:-:S03]  /*e710*/  IMAD.WIDE R4, R171, 0x2, R16 ;  /* 0x00000002ab047825 */ /* 0x000fc600078e0210 */
[C---:B------:R-:W-:Y:S02]  /*e720*/  LOP3.LUT R9, R4.reuse, 0x380, RZ, 0xc0, !PT ;  /* 0x0000038004097812 */ /* 0x040fe400078ec0ff */
[C---:B------:R-:W-:Y:S02]  /*e730*/  IADD3 R23, P6, R4.reuse, 0x20, RZ ;  /* 0x0000002004177810 */ /* 0x040fe40007fde0ff */
[----:B------:R-:W-:Y:S02]  /*e740*/  IADD3 R97, P4, R4, 0x60, RZ ;  /* 0x0000006004617810 */ /* 0x000fe40007f9e0ff */
[----:B------:R-:W-:Y:S01]  /*e750*/  SHF.R.U64 R9, R9, 0x3, RZ ;  /* 0x0000000309097819 */ /* 0x000fe200000012ff */
[--C-:B------:R-:W-:Y:S01]  /*e760*/  IMAD.X R27, RZ, RZ, R5.reuse, P6 ;  /* 0x000000ffff1b7224 */ /* 0x100fe200030e0605 */
[----:B------:R-:W-:Y:S01]  /*e770*/  LOP3.LUT R14, R23, 0x380, RZ, 0xc0, !PT ;  /* 0x00000380170e7812 */ /* 0x000fe200078ec0ff */
[----:B------:R-:W-:Y:S01]  /*e780*/  IMAD.X R15, RZ, RZ, R5, P4 ;  /* 0x000000ffff0f7224 */ /* 0x000fe200020e0605 */
[----:B-1----:R-:W-:-:S02]  /*e790*/  LOP3.LUT R44, R97, 0x380, RZ, 0xc0, !PT ;  /* 0x00000380612c7812 */ /* 0x002fc400078ec0ff */
[C---:B------:R-:W-:Y:S02]  /*e7a0*/  IADD3 R73, P5, R4.reuse, 0x40, RZ ;  /* 0x0000004004497810 */ /* 0x040fe40007fbe0ff */
[C---:B------:R-:W-:Y:S02]  /*e7b0*/  IADD3 R99, P3, R4.reuse, 0x4000, RZ ;  /* 0x0000400004637810 */ /* 0x040fe40007f7e0ff */
[C---:B------:R-:W-:Y:S02]  /*e7c0*/  IADD3 R101, P2, R4.reuse, 0x4020, RZ ;  /* 0x0000402004657810 */ /* 0x040fe40007f5e0ff */
[C---:B------:R-:W-:Y:S01]  /*e7d0*/  IADD3 R90, P1, R4.reuse, 0x4040, RZ ;  /* 0x00004040045a7810 */ /* 0x040fe20007f3e0ff */
[--C-:B------:R-:W-:Y:S01]  /*e7e0*/  IMAD.X R21, RZ, RZ, R5.reuse, P3 ;  /* 0x000000ffff157224 */ /* 0x100fe200018e0605 */
[----:B------:R-:W-:Y:S01]  /*e7f0*/  IADD3 R103, P0, R4, 0x4060, RZ ;  /* 0x0000406004677810 */ /* 0x000fe20007f1e0ff */
[--C-:B------:R-:W-:Y:S01]  /*e800*/  IMAD.X R13, RZ, RZ, R5.reuse, P2 ;  /* 0x000000ffff0d7224 */ /* 0x100fe200010e0605 */
[----:B------:R-:W-:Y:S01]  /*e810*/  LOP3.LUT R4, R9, R4, RZ, 0x3c, !PT ;  /* 0x0000000409047212 */ /* 0x000fe200078e3cff */
[--C-:B------:R-:W-:Y:S01]  /*e820*/  IMAD.X R11, RZ, RZ, R5.reuse, P1 ;  /* 0x000000ffff0b7224 */ /* 0x100fe200008e0605 */
[----:B------:R-:W-:Y:S01]  /*e830*/  SHF.R.U64 R14, R14, 0x3, RZ ;  /* 0x000000030e0e7819 */ /* 0x000fe200000012ff */
[----:B------:R-:W-:Y:S01]  /*e840*/  IMAD.X R9, RZ, RZ, R5, P0 ;  /* 0x000000ffff097224 */ /* 0x000fe200000e0605 */
[----:B------:R-:W-:-:S02]  /*e850*/  SHF.R.U64 R44, R44, 0x3, RZ ;  /* 0x000000032c2c7819 */ /* 0x000fc400000012ff */
[-C--:B------:R-:W-:Y:S02]  /*e860*/  IADD3.X R25, RZ, R5.reuse, RZ, P5, !PT ;  /* 0x00000005ff197210 */ /* 0x080fe40002ffe4ff */
[----:B------:R-:W-:Y:S02]  /*e870*/  MOV R94, R4 ;  /* 0x00000004005e7202 */ /* 0x000fe40000000f00 */
[----:B------:R-:W-:Y:S02]  /*e880*/  LOP3.LUT R26, R14, R23, RZ, 0x3c, !PT ;  /* 0x000000170e1a7212 */ /* 0x000fe400078e3cff */
[----:B------:R-:W-:Y:S02]  /*e890*/  F2FP.F16.F32.PACK_AB R5, R10, R93 ;  /* 0x0000005d0a05723e */ /* 0x000fe400000000ff */
[----:B------:R-:W-:Y:S02]  /*e8a0*/  LOP3.LUT R14, R44, R97, RZ, 0x3c, !PT ;  /* 0x000000612c0e7212 */ /* 0x000fe400078e3cff */
[----:B------:R-:W-:Y:S01]  /*e8b0*/  LOP3.LUT R10, R101, 0x380, RZ, 0xc0, !PT ;  /* 0x00000380650a7812 */ /* 0x000fe200078ec0ff */
[----:B------:R-:W1:Y:S01]  /*e8c0*/  LDC.64 R96, c[0x0][0xc00] ;  /* 0x00030000ff607b82 */ /* 0x000e620000000a00 */
[----:B------:R-:W-:-:S02]  /*e8d0*/  LOP3.LUT R23, R90, 0x380, RZ, 0xc0, !PT ;  /* 0x000003805a177812 */ /* 0x000fc400078ec0ff */
[----:B------:R-:W-:Y:S02]  /*e8e0*/  LOP3.LUT R44, R103, 0x380, RZ, 0xc0, !PT ;  /* 0x00000380672c7812 */ /* 0x000fe400078ec0ff */
[----:B------:R-:W-:Y:S02]  /*e8f0*/  LOP3.LUT R20, R73, 0x380, RZ, 0xc0, !PT ;  /* 0x0000038049147812 */ /* 0x000fe400078ec0ff */
[----:B------:R-:W-:Y:S02]  /*e900*/  LOP3.LUT R72, R99, 0x380, RZ, 0xc0, !PT ;  /* 0x0000038063487812 */ /* 0x000fe400078ec0ff */
[----:B------:R-:W-:Y:S02]  /*e910*/  SHF.R.U64 R10, R10, 0x3, RZ ;  /* 0x000000030a0a7819 */ /* 0x000fe400000012ff */
[----:B------:R-:W-:Y:S02]  /*e920*/  SHF.R.U64 R23, R23, 0x3, RZ ;  /* 0x0000000317177819 */ /* 0x000fe400000012ff */
[----:B------:R-:W-:-:S02]  /*e930*/  SHF.R.U64 R44, R44, 0x3, RZ ;  /* 0x000000032c2c7819 */ /* 0x000fc400000012ff */
[----:B------:R-:W-:Y:S02]  /*e940*/  SHF.R.U64 R20, R20, 0x3, RZ ;  /* 0x0000000314147819 */ /* 0x000fe400000012ff */
[----:B------:R-:W-:Y:S02]  /*e950*/  F2FP.F16.F32.PACK_AB R4, R12, R95 ;  /* 0x0000005f0c04723e */ /* 0x000fe400000000ff */
[----:B------:R-:W-:Y:S02]  /*e960*/  SHF.R.U64 R72, R72, 0x3, RZ ;  /* 0x0000000348487819 */ /* 0x000fe400000012ff */
[----:B------:R-:W-:Y:S01]  /*e970*/  LOP3.LUT R12, R10, R101, RZ, 0x3c, !PT ;  /* 0x000000650a0c7212 */ /* 0x000fe200078e3cff */
[----:B------:R2:W-:Y:S01]  /*e980*/  STSM.16.M88.4 [R94], R4 ;  /* 0x000000045e007844 */ /* 0x0005e20000000200 */
[----:B------:R-:W-:Y:S02]  /*e990*/  LOP3.LUT R10, R23, R90, RZ, 0x3c, !PT ;  /* 0x0000005a170a7212 */ /* 0x000fe400078e3cff */
[----:B------:R-:W-:-:S02]  /*e9a0*/  LOP3.LUT R8, R44, R103, RZ, 0x3c, !PT ;  /* 0x000000672c087212 */ /* 0x000fc400078e3cff */
[----:B------:R-:W-:Y:S02]  /*e9b0*/  LOP3.LUT R24, R20, R73, RZ, 0x3c, !PT ;  /* 0x0000004914187212 */ /* 0x000fe400078e3cff */
[----:B------:R-:W-:Y:S02]  /*e9c0*/  LOP3.LUT R20, R72, R99, RZ, 0x3c, !PT ;  /* 0x0000006348147212 */ /* 0x000fe400078e3cff */
[----:B------:R-:W-:Y:S02]  /*e9d0*/  MOV R72, R10 ;  /* 0x0000000a00487202 */ /* 0x000fe40000000f00 */
[----:B------:R-:W-:Y:S02]  /*e9e0*/  MOV R44, R8 ;  /* 0x00000008002c7202 */ /* 0x000fe40000000f00 */
[----:B------:R-:W-:Y:S02]  /*e9f0*/  MOV R92, R26 ;  /* 0x0000001a005c7202 */ /* 0x000fe40000000f00 */
[----:B------:R-:W-:-:S02]  /*ea00*/  F2FP.F16.F32.PACK_AB R8, R88, R89 ;  /* 0x000000595808723e */ /* 0x000fc400000000ff */
[----:B------:R-:W-:Y:S02]  /*ea10*/  F2FP.F16.F32.PACK_AB R9, R35, R34 ;  /* 0x000000222309723e */ /* 0x000fe400000000ff */
[----:B------:R-:W-:Y:S02]  /*ea20*/  F2FP.F16.F32.PACK_AB R10, R37, R36 ;  /* 0x00000024250a723e */ /* 0x000fe400000000ff */
[----:B------:R-:W-:Y:S02]  /*ea30*/  F2FP.F16.F32.PACK_AB R11, R39, R38 ;  /* 0x00000026270b723e */ /* 0x000fe400000000ff */
[----:B------:R-:W-:Y:S02]  /*ea40*/  MOV R91, R24 ;  /* 0x00000018005b7202 */ /* 0x000fe40000000f00 */
[----:B--2---:R-:W-:Y:S01]  /*ea50*/  F2FP.F16.F32.PACK_AB R4, R41, R40 ;  /* 0x000000282904723e */ /* 0x004fe200000000ff */
[----:B------:R-:W-:Y:S01]  /*ea60*/  STSM.16.M88.4 [R92], R8 ;  /* 0x000000085c007844 */ /* 0x000fe20000000200 */
[----:B------:R-:W-:-:S02]  /*ea70*/  F2FP.F16.F32.PACK_AB R5, R43, R42 ;  /* 0x0000002a2b05723e */ /* 0x000fc400000000ff */
[----:B------:R-:W-:Y:S02]  /*ea80*/  F2FP.F16.F32.PACK_AB R6, R32, R33 ;  /* 0x000000212006723e */ /* 0x000fe400000000ff */
[----:B------:R-:W-:Y:S02]  /*ea90*/  F2FP.F16.F32.PACK_AB R7, R30, R31 ;  /* 0x0000001f1e07723e */ /* 0x000fe400000000ff */
[----:B------:R-:W-:Y:S02]  /*eaa0*/  MOV R90, R14 ;  /* 0x0000000e005a7202 */ /* 0x000fe40000000f00 */
[----:B------:R-:W-:Y:S01]  /*eab0*/  MOV R73, R12 ;  /* 0x0000000c00497202 */ /* 0x000fe20000000f00 */
[----:B------:R2:W-:Y:S01]  /*eac0*/  STSM.16.M88.4 [R91], R4 ;  /* 0x000000045b007844 */ /* 0x0005e20000000200 */
[----:B------:R-:W-:Y:S02]  /*ead0*/  F2FP.F16.F32.PACK_AB R12, R49, R48 ;  /* 0x00000030310c723e */ /* 0x000fe400000000ff */
[----:B------:R-:W-:-:S02]  /*eae0*/  F2FP.F16.F32.PACK_AB R13, R51, R50 ;  /* 0x00000032330d723e */ /* 0x000fc400000000ff */
[----:B------:R-:W-:Y:S02]  /*eaf0*/  F2FP.F16.F32.PACK_AB R14, R53, R52 ;  /* 0x00000034350e723e */ /* 0x000fe400000000ff */
[----:B------:R-:W-:Y:S01]  /*eb00*/  F2FP.F16.F32.PACK_AB R15, R55, R54 ;  /* 0x00000036370f723e */ /* 0x000fe200000000ff */
[----:B------:R-:W-:Y:S01]  /*eb10*/  ULDC UR4, c[0x0][0xa88] ;  /* 0x0002a20000047ab9 */ /* 0x000fe20000000800 */
[----:B------:R-:W-:Y:S01]  /*eb20*/  MOV R23, R20 ;  /* 0x0000001400177202 */ /* 0x000fe20000000f00 */
[----:B------:R-:W3:Y:S01]  /*eb30*/  LDC R52, c[0x0][0xbe8] ;  /* 0x0002fa00ff347b82 */ /* 0x000ee20000000800 */
[----:B------:R-:W-:Y:S01]  /*eb40*/  F2FP.F16.F32.PACK_AB R24, R57, R56 ;  /* 0x000000383918723e */ /* 0x000fe200000000ff */
[----:B------:R-:W-:Y:S01]  /*eb50*/  STSM.16.M88.4 [R90], R12 ;  /* 0x0000000c5a007844 */ /* 0x000fe20000000200 */
[----:B------:R-:W-:Y:S02]  /*eb60*/  F2FP.F16.F32.PACK_AB R25, R59, R58 ;  /* 0x0000003a3b19723e */ /* 0x000fe400000000ff */
[----:B------:R-:W-:-:S02]  /*eb70*/  F2FP.F16.F32.PACK_AB R26, R61, R60 ;  /* 0x0000003c3d1a723e */ /* 0x000fc400000000ff */
[----:B------:R-:W-:Y:S01]  /*eb80*/  F2FP.F16.F32.PACK_AB R27, R63, R62 ;  /* 0x0000003e3f1b723e */ /* 0x000fe200000000ff */
[----:B--2---:R-:W2:Y:S01]  /*eb90*/  LDC.64 R4, c[0x0][0xc08] ;  /* 0x00030200ff047b82 */ /* 0x004ea20000000a00 */
[----:B------:R-:W-:Y:S02]  /*eba0*/  F2FP.F16.F32.PACK_AB R30, R77, R76 ;  /* 0x0000004c4d1e723e */ /* 0x000fe400000000ff */
[----:B------:R-:W-:Y:S01]  /*ebb0*/  F2FP.F16.F32.PACK_AB R31, R79, R78 ;  /* 0x0000004e4f1f723e */ /* 0x000fe200000000ff */
[----:B------:R4:W-:Y:S01]  /*ebc0*/  STSM.16.M88.4 [R23], R24 ;  /* 0x0000001817007844 */ /* 0x0009e20000000200 */
[----:B-1----:R-:W-:-:S03]  /*ebd0*/  ISETP.NE.U32.AND P0, PT, R96, RZ, PT ;  /* 0x000000ff6000720c */ /* 0x002fc60003f05070 */
[----:B------:R-:W1:Y:S01]  /*ebe0*/  LDC.64 R20, c[0x0][0xc00] ;  /* 0x00030000ff147b82 */ /* 0x000e620000000a00 */
[----:B------:R0:W-:Y:S01]  /*ebf0*/  STSM.16.M88.4 [R73], R64 ;  /* 0x0000004049007844 */ /* 0x0001e20000000200 */
[----:B------:R-:W-:-:S03]  /*ec00*/  ISETP.NE.AND.EX P0, PT, R97, RZ, PT, P0 ;  /* 0x000000ff6100720c */ /* 0x000fc60003f05300 */
[----:B------:R0:W-:Y:S04]  /*ec10*/  STSM.16.M88.4 [R72], R28 ;  /* 0x0000001c48007844 */ /* 0x0001e80000000200 */
[----:B------:R0:W-:Y:S01]  /*ec20*/  STSM.16.M88.4 [R44], R80 ;  /* 0x000000502c007844 */ /* 0x0001e20000000200 */
[----:B------:R-:W-:Y:S02]  /*ec30*/  IMAD.U32 R7, RZ, RZ, UR4 ;  /* 0x00000004ff077e24 */ /* 0x000fe4000f8e00ff */
[----:B----4-:R-:W-:Y:S01]  /*ec40*/  IMAD.MOV.U32 R23, RZ, RZ, RZ ;  /* 0x000000ffff177224 */ /* 0x010fe200078e00ff */
[----:B------:R-:W-:Y:S01]  /*ec50*/  BAR.SYNC.DEFER_BLOCKING 0x1, 0x100 ;  /* 0x0044000000007b1d */ /* 0x000fe20000010000 */
[----:B--2---:R-:W-:-:S04]  /*ec60*/  ISETP.NE.U32.AND P2, PT, R4, RZ, PT ;  /* 0x000000ff0400720c */ /* 0x004fc80003f45070 */
[----:B------:R-:W-:Y:S01]  /*ec70*/  ISETP.NE.AND.EX P2, PT, R5, RZ, PT, P2 ;  /* 0x000000ff0500720c */ /* 0x000fe20003f45320 */
[----:B-1----:R-:W-:-:S12]  /*ec80*/  IMAD.WIDE R20, R164, 0x4, R20 ;  /* 0x00000004a4147825 */ /* 0x002fd800078e0214 */
[----:B------:R-:W1:Y:S01]  /*ec90*/  @P2 LDC.64 R4, c[0x0][0xc08] ;  /* 0x00030200ff042b82 */ /* 0x000e620000000a00 */
[----:B------:R0:W5:Y:S01]  /*eca0*/  @P0 LDG.E R23, desc[UR36][R20.64] ;  /* 0x0000002414170981 */ /* 0x000162000c1e1900 */
[----:B---3--:R-:W-:-:S13]  /*ecb0*/  ISETP.NE.AND P1, PT, R52, 0x1, PT ;  /* 0x000000013400780c */ /* 0x008fda0003f25270 */
[----:B------:R-:W2:Y:S01]  /*ecc0*/  @P1 LDC R6, c[0x0][0xbec] ;  /* 0x0002fb00ff061b82 */ /* 0x000ea20000000800 */
[----:B-1----:R-:W-:-:S07]  /*ecd0*/  @P2 IMAD.WIDE R4, R164, 0x4, R4 ;  /* 0x00000004a4042825 */ /* 0x002fce00078e0204 */
[----:B------:R-:W1:Y:S01]  /*ece0*/  @P1 LDC R11, c[0x0][0xbf0] ;  /* 0x0002fc00ff0b1b82 */ /* 0x000e620000000800 */
[----:B------:R0:W5:Y:S01]  /*ecf0*/  @P2 LDG.E R7, desc[UR36][R4.64] ;  /* 0x0000002404072981 */ /* 0x000162000c1e1900 */
[----:B------:R-:W-:Y:S05]  /*ed00*/  @P2 BRA `(.L_x_1327) ;  /* 0x0000000000102947 */ /* 0x000fea0003800000 */
[----:B------:R-:W-:Y:S05]  /*ed10*/  @!P0 BRA `(.L_x_1327) ;  /* 0x00000000000c8947 */ /* 0x000fea0003800000 */
[----:B0-----:R-:W3:Y:S04]  /*ed20*/  LDG.E R4, desc[UR36][R20.64] ;  /* 0x0000002414047981 */ /* 0x001ee8000c1e1900 */
[----:B-----5:R-:W3:Y:S02]  /*ed30*/  LDG.E R7, desc[UR36][R20.64+0x4] ;  /* 0x0000042414077981 */ /* 0x020ee4000c1e1900 */
[----:B---3--:R-:W-:-:S07]  /*ed40*/  IMAD.IADD R7, R7, 0x1, -R4 ;  /* 0x0000000107077824 */ /* 0x008fce00078e0a04 */
.L_x_1327:
[----:B0-----:R-:W-:Y:S01]  /*ed50*/  SHF.R.S32.HI R44, RZ, 0x1f, R163 ;  /* 0x0000001fff2c7819 */ /* 0x001fe200000114a3 */
[----:B------:R-:W-:Y:S01]  /*ed60*/  IMAD.IADD R15, R22, 0x1, R18 ;  /* 0x00000001160f7824 */ /* 0x000fe200078e0212 */
[----:B------:R-:W-:Y:S01]  /*ed70*/  ULDC.64 UR4, c[0x0][0xb90] ;  /* 0x0002e40000047ab9 */ /* 0x000fe20000000a00 */
[--C-:B-----5:R-:W-:Y:S01]  /*ed80*/  SHF.R.S32.HI R21, RZ, 0x1f, R23.reuse ;  /* 0x0000001fff157819 */ /* 0x120fe20000011417 */
[----:B------:R-:W-:Y:S01]  /*ed90*/  IMAD.MOV.U32 R20, RZ, RZ, R23 ;  /* 0x000000ffff147224 */ /* 0x000fe200078e0017 */
[----:B------:R-:W-:Y:S01]  /*eda0*/  SHF.R.S32.HI R8, RZ, 0x1f, R164 ;  /* 0x0000001fff087819 */ /* 0x000fe200000114a4 */
[----:B------:R-:W-:Y:S01]  /*edb0*/  IMAD R4, R44, UR4, RZ ;  /* 0x000000042c047c24 */ /* 0x000fe2000f8e02ff */
[----:B------:R-:W-:Y:S01]  /*edc0*/  SEL R53, R164, RZ, !P0 ;  /* 0x000000ffa4357207 */ /* 0x000fe20004000000 */
[----:B--2---:R-:W-:-:S04]  /*edd0*/  @P1 IMAD.HI.U32 R6, R15, R6, RZ ;  /* 0x000000060f061227 */ /* 0x004fc800078e00ff */
[----:B------:R-:W-:Y:S01]  /*ede0*/  IMAD.MOV.U32 R9, RZ, RZ, R15 ;  /* 0x000000ffff097224 */ /* 0x000fe200078e000f */
[----:B-1----:R-:W-:Y:S01]  /*edf0*/  @P1 SHF.R.U32.HI R9, RZ, R11, R6 ;  /* 0x0000000bff091219 */ /* 0x002fe20000011606 */
[C---:B------:R-:W-:Y:S02]  /*ee00*/  IMAD R13, R163.reuse, UR5, R4 ;  /* 0x00000005a30d7c24 */ /* 0x040fe4000f8e0204 */
[----:B------:R-:W-:Y:S01]  /*ee10*/  IMAD.WIDE.U32 R4, R163, UR4, R20 ;  /* 0x00000004a3047c25 */ /* 0x000fe2000f8e0014 */
[----:B------:R-:W-:Y:S01]  /*ee20*/  SEL R20, R8, RZ, !P0 ;  /* 0x000000ff08147207 */ /* 0x000fe20004000000 */
[----:B------:R-:W-:Y:S02]  /*ee30*/  ULDC.64 UR4, c[0x0][0xb98] ;  /* 0x0002e60000047ab9 */ /* 0x000fe40000000a00 */
[----:B------:R-:W-:Y:S02]  /*ee40*/  IMAD R11, R165, 0x40, R160 ;  /* 0x00000040a50b7824 */ /* 0x000fe400078e02a0 */
[----:B------:R-:W-:-:S02]  /*ee50*/  IMAD.IADD R5, R5, 0x1, R13 ;  /* 0x0000000105057824 */ /* 0x000fc400078e020d */
        /* <DEDUP_REMOVED lines=13> */
[----:B------:R-:W-:Y:S01]  /*ef30*/  IMAD.IADD R24, R170, 0x1, R18 ;  /* 0x00000001aa187824 */ /* 0x000fe200078e0212 */
        /* <DEDUP_REMOVED lines=14> */
[----:B------:R-:W-:Y:S01]  /*f020*/  LOP3.LUT R6, R6, R9, RZ, 0x3c, !PT ;  /* 0x0000000906067212 */ /* 0x000fe200078e3cff */
[----:B------:R-:W-:Y:S01]  /*f030*/  IMAD.X R13, RZ, RZ, R17, P0 ;  /* 0x000000ffff0d7224 */ /* 0x000fe200000e0611 */
[----:B------:R-:W-:Y:S01]  /*f040*/  IADD3 R9, P2, R16, 0x3000, RZ ;  /* 0x0000300010097810 */ /* 0x000fe20007f5e0ff */
[----:B------:R-:W-:Y:S01]  /*f050*/  SHFL.IDX PT, R48, R10, RZ, 0x1c1f ;  /* 0x001c1fff0a307589 */ /* 0x000fe200000e0000 */
[----:B------:R-:W-:Y:S01]  /*f060*/  LEA.HI.X R14, R4, UR5, R5, 0x2, P4 ;  /* 0x00000005040e7c11 */ /* 0x000fe2000a0f1405 */
[----:B------:R-:W-:Y:S01]  /*f070*/  VIADD R4, R24, 0x8 ;  /* 0x0000000818047836 */ /* 0x000fe20000000000 */
[----:B------:R-:W-:Y:S01]  /*f080*/  LOP3.LUT R8, R9, 0x380, RZ, 0xc0, !PT ;  /* 0x0000038009087812 */ /* 0x000fe200078ec0ff */
[----:B------:R-:W-:Y:S01]  /*f090*/  SHFL.IDX PT, R50, R10, 0x1, 0x1c1f ;  /* 0x003c1f000a327f89 */ /* 0x000fe200000e0000 */
[----:B------:R-:W-:Y:S01]  /*f0a0*/  LOP3.LUT P0, RZ, R167, 0x3, RZ, 0xc0, !PT ;  /* 0x00000003a7ff7812 */ /* 0x000fe2000780c0ff */
[----:B------:R-:W-:Y:S01]  /*f0b0*/  ULDC.64 UR4, c[0x0][0xaa0] ;  /* 0x0002a80000047ab9 */ /* 0x000fe20000000a00 */
[----:B------:R-:W-:Y:S01]  /*f0c0*/  SHF.R.U64 R8, R8, 0x3, RZ ;  /* 0x0000000308087819 */ /* 0x000fe200000012ff */
[----:B------:R-:W0:Y:S01]  /*f0d0*/  SHFL.IDX PT, R49, R14, RZ, 0x1c1f ;  /* 0x001c1fff0e317589 */ /* 0x000e2200000e0000 */
[----:B------:R-:W-:-:S02]  /*f0e0*/  IADD3 R33, P4, R16, 0x6000, RZ ;  /* 0x0000600010217810 */ /* 0x000fc40007f9e0ff */
[----:B------:R-:W-:Y:S01]  /*f0f0*/  LOP3.LUT R8, R8, R9, RZ, 0x3c, !PT ;  /* 0x0000000908087212 */ /* 0x000fe200078e3cff */
[----:B------:R-:W1:Y:S01]  /*f100*/  SHFL.IDX PT, R51, R14, 0x1, 0x1c1f ;  /* 0x003c1f000e337f89 */ /* 0x000e6200000e0000 */
[----:B------:R-:W-:Y:S01]  /*f110*/  IMAD.X R9, RZ, RZ, R17, P2 ;  /* 0x000000ffff097224 */ /* 0x000fe200010e0611 */
[-C--:B------:R-:W-:Y:S02]  /*f120*/  ISETP.GE.OR P2, PT, R24, R55.reuse, P0 ;  /* 0x000000371800720c */ /* 0x080fe40000746670 */
[----:B------:R-:W-:Y:S02]  /*f130*/  ISETP.GE.OR P0, PT, R4, R55, P0 ;  /* 0x000000370400720c */ /* 0x000fe40000706670 */
[----:B------:R-:W-:Y:S02]  /*f140*/  LOP3.LUT R11, R16, 0x380, RZ, 0xc0, !PT ;  /* 0x00000380100b7812 */ /* 0x000fe400078ec0ff */
[----:B------:R-:W-:Y:S02]  /*f150*/  LOP3.LUT R32, R33, 0x380, RZ, 0xc0, !PT ;  /* 0x0000038021207812 */ /* 0x000fe400078ec0ff */
[----:B------:R-:W-:-:S02]  /*f160*/  SHF.R.U64 R11, R11, 0x3, RZ ;  /* 0x000000030b0b7819 */ /* 0x000fc400000012ff */
[----:B------:R-:W-:Y:S02]  /*f170*/  IADD3 R5, P3, R16, 0x7000, RZ ;  /* 0x0000700010057810 */ /* 0x000fe40007f7e0ff */
[----:B------:R-:W-:Y:S02]  /*f180*/  SHF.R.U64 R40, R40, 0x3, RZ ;  /* 0x0000000328287819 */ /* 0x000fe400000012ff */
[----:B------:R-:W-:Y:S01]  /*f190*/  SHF.R.U64 R36, R36, 0x3, RZ ;  /* 0x0000000324247819 */ /* 0x000fe200000012ff */
[--C-:B------:R-:W-:Y:S01]  /*f1a0*/  IMAD.X R29, RZ, RZ, R17.reuse, P3 ;  /* 0x000000ffff1d7224 */ /* 0x100fe200018e0611 */
[----:B------:R-:W-:Y:S02]  /*f1b0*/  SHF.R.U64 R32, R32, 0x3, RZ ;  /* 0x0000000320207819 */ /* 0x000fe400000012ff */
[----:B------:R-:W-:Y:S01]  /*f1c0*/  LOP3.LUT R16, R11, R16, RZ, 0x3c, !PT ;  /* 0x000000100b107212 */ /* 0x000fe200078e3cff */
[----:B0-----:R0:W-:Y:S01]  /*f1d0*/  @!P2 ST.E desc[UR36][R48.64], R2 ;  /* 0x000000023000a985 */ /* 0x0011e2000c101924 */
[----:B------:R-:W-:Y:S01]  /*f1e0*/  LOP3.LUT R40, R40, R41, RZ, 0x3c, !PT ;  /* 0x0000002928287212 */ /* 0x000fe200078e3cff */
[--C-:B------:R-:W-:Y:S01]  /*f1f0*/  IMAD.X R41, RZ, RZ, R17.reuse, P6 ;  /* 0x000000ffff297224 */ /* 0x100fe200030e0611 */
[----:B------:R-:W-:Y:S01]  /*f200*/  LOP3.LUT R36, R36, R37, RZ, 0x3c, !PT ;  /* 0x0000002524247212 */ /* 0x000fe200078e3cff */
[----:B-1----:R1:W-:Y:S01]  /*f210*/  @!P0 ST.E desc[UR36][R50.64], R0 ;  /* 0x0000000032008985 */ /* 0x0023e2000c101924 */
[----:B------:R-:W-:Y:S01]  /*f220*/  LOP3.LUT R32, R32, R33, RZ, 0x3c, !PT ;  /* 0x0000002120207212 */ /* 0x000fe200078e3cff */
[--C-:B------:R-:W-:Y:S01]  /*f230*/  IMAD.X R37, RZ, RZ, R17.reuse, P5 ;  /* 0x000000ffff257224 */ /* 0x100fe200028e0611 */
[----:B------:R-:W-:Y:S01]  /*f240*/  LOP3.LUT R12, R15, 0x380, RZ, 0xc0, !PT ;  /* 0x000003800f0c7812 */ /* 0x000fe200078ec0ff */
[----:B------:R-:W-:Y:S01]  /*f250*/  IMAD.X R33, RZ, RZ, R17, P4 ;  /* 0x000000ffff217224 */ /* 0x000fe200020e0611 */
[----:B------:R2:W5:Y:S01]  /*f260*/  LD.E.128 R24, desc[UR36][R16.64] ;  /* 0x0000002410187980 */ /* 0x000562000c101d00 */
[----:B------:R-:W-:Y:S01]  /*f270*/  LOP3.LUT R4, R5, 0x380, RZ, 0xc0, !PT ;  /* 0x0000038005047812 */ /* 0x000fe200078ec0ff */
[----:B0-----:R-:W0:Y:S01]  /*f280*/  @P1 LDC R49, c[0x0][0xbec] ;  /* 0x0002fb00ff311b82 */ /* 0x001e220000000800 */
[----:B------:R-:W-:Y:S01]  /*f290*/  SHF.R.U64 R12, R12, 0x3, RZ ;  /* 0x000000030c0c7819 */ /* 0x000fe200000012ff */
[----:B------:R-:W5:Y:S01]  /*f2a0*/  LD.E.128 R8, desc[UR36][R8.64] ;  /* 0x0000002408087980 */ /* 0x000f62000c101d00 */
[----:B------:R-:W-:Y:S01]  /*f2b0*/  SHF.R.U64 R4, R4, 0x3, RZ ;  /* 0x0000000304047819 */ /* 0x000fe200000012ff */
[----:B-1----:R-:W-:Y:S01]  /*f2c0*/  IMAD R0, R21, UR4, RZ ;  /* 0x0000000415007c24 */ /* 0x002fe2000f8e02ff */
[----:B------:R-:W-:Y:S01]  /*f2d0*/  LOP3.LUT R12, R12, R15, RZ, 0x3c, !PT ;  /* 0x0000000f0c0c7212 */ /* 0x000fe200078e3cff */
[----:B------:R-:W5:Y:S01]  /*f2e0*/  LD.E.128 R40, desc[UR36][R40.64] ;  /* 0x0000002428287980 */ /* 0x000f62000c101d00 */
[----:B--2---:R-:W-:Y:S01]  /*f2f0*/  IMAD.WIDE.U32 R16, R23, UR4, RZ ;  /* 0x0000000417107c25 */ /* 0x004fe2000f8e00ff */
[----:B------:R-:W-:-:S02]  /*f300*/  LOP3.LUT R28, R4, R5, RZ, 0x3c, !PT ;  /* 0x00000005041c7212 */ /* 0x000fc400078e3cff */
[----:B------:R-:W5:Y:S01]  /*f310*/  LD.E.128 R4, desc[UR36][R6.64] ;  /* 0x0000002406047980 */ /* 0x000f62000c101d00 */
[----:B------:R-:W-:Y:S01]  /*f320*/  IMAD R21, R23, UR5, R0 ;  /* 0x0000000517157c24 */ /* 0x000fe2000f8e0200 */
[----:B------:R-:W-:Y:S01]  /*f330*/  ULDC.64 UR4, c[0x0][0xae8] ;  /* 0x0002ba0000047ab9 */ /* 0x000fe20000000a00 */
[----:B------:R-:W1:Y:S01]  /*f340*/  @P1 LDC R23, c[0x0][0xbf0] ;  /* 0x0002fc00ff171b82 */ /* 0x000e620000000800 */
[----:B------:R-:W5:Y:S01]  /*f350*/  LD.E.128 R12, desc[UR36][R12.64] ;  /* 0x000000240c0c7980 */ /* 0x000f62000c101d00 */
[----:B------:R-:W-:Y:S02]  /*f360*/  IMAD.IADD R17, R17, 0x1, R21 ;  /* 0x0000000111117824 */ /* 0x000fe400078e0215 */
[----:B------:R-:W-:Y:S01]  /*f370*/  IMAD R21, R162, 0x20, R165 ;  /* 0x00000020a2157824 */ /* 0x000fe200078e02a5 */
[----:B------:R-:W5:Y:S01]  /*f380*/  LD.E.128 R36, desc[UR36][R36.64] ;  /* 0x0000002424247980 */ /* 0x000f62000c101d00 */
[----:B------:R-:W-:Y:S02]  /*f390*/  IMAD R0, R44, UR4, RZ ;  /* 0x000000042c007c24 */ /* 0x000fe4000f8e02ff */
[----:B------:R-:W-:Y:S01]  /*f3a0*/  IMAD.IADD R44, R18, 0x1, R21 ;  /* 0x00000001122c7824 */ /* 0x000fe200078e0215 */
[----:B------:R-:W5:Y:S01]  /*f3b0*/  LD.E.128 R32, desc[UR36][R32.64] ;  /* 0x0000002420207980 */ /* 0x000f62000c101d00 */
[----:B------:R-:W-:-:S02]  /*f3c0*/  IMAD R21, R163, UR5, R0 ;  /* 0x00000005a3157c24 */ /* 0x000fc4000f8e0200 */
[----:B------:R-:W-:Y:S01]  /*f3d0*/  IMAD.WIDE.U32 R16, R163, UR4, R16 ;  /* 0x00000004a3107c25 */ /* 0x000fe2000f8e0010 */
[----:B------:R-:W-:Y:S01]  /*f3e0*/  ULDC.64 UR4, c[0x0][0xaf0] ;  /* 0x0002bc0000047ab9 */ /* 0x000fe20000000a00 */
[----:B------:R-:W5:Y:S02]  /*f3f0*/  LD.E.128 R28, desc[UR36][R28.64] ;  /* 0x000000241c1c7980 */ /* 0x000f64000c101d00 */
[----:B0-----:R-:W-:Y:S01]  /*f400*/  @P1 IMAD.HI.U32 R0, R44, R49, RZ ;  /* 0x000000312c001227 */ /* 0x001fe200078e00ff */
[----:B------:R-:W-:Y:S01]  /*f410*/  @!PT LDS RZ, [RZ] ;  /* 0x00000000fffff984 */ /* 0x000fe20000000800 */
[----:B------:R-:W-:Y:S01]  /*f420*/  @!PT LDS RZ, [RZ] ;  /* 0x00000000fffff984 */ /* 0x000fe20000000800 */
[----:B------:R-:W-:Y:S01]  /*f430*/  @!PT LDS RZ, [RZ] ;  /* 0x00000000fffff984 */ /* 0x000fe20000000800 */
[----:B------:R-:W-:Y:S01]  /*f440*/  @!PT LDS RZ, [RZ] ;  /* 0x00000000fffff984 */ /* 0x000fe20000000800 */
[----:B------:R0:W-:Y:S06]  /*f450*/  MEMBAR.ALL.CTA ;  /* 0x0000000000007992 */ /* 0x0001ec0000008000 */
[----:B0-----:R-:W0:Y:S01]  /*f460*/  FENCE.VIEW.ASYNC.S ;  /* 0x00000000000073c6 */ /* 0x001e220000000000 */
[----:B------:R-:W-:-:S02]  /*f470*/  IMAD.IADD R17, R17, 0x1, R21 ;  /* 0x0000000111117824 */ /* 0x000fc400078e0215 */
[----:B------:R-:W-:Y:S02]  /*f480*/  IMAD.MOV.U32 R21, RZ, RZ, R44 ;  /* 0x000000ffff157224 */ /* 0x000fe400078e002c */
[----:B------:R-:W-:Y:S01]  /*f490*/  IMAD R2, R20, UR4, RZ ;  /* 0x0000000414027c24 */ /* 0x000fe2000f8e02ff */
[----:B-1----:R-:W-:Y:S01]  /*f4a0*/  @P1 SHF.R.U32.HI R21, RZ, R23, R0 ;  /* 0x00000017ff151219 */ /* 0x002fe20000011600 */
[----:B------:R-:W-:-:S03]  /*f4b0*/  IMAD.WIDE.U32 R16, R53, UR4, R16 ;  /* 0x0000000435107c25 */ /* 0x000fc6000f8e0010 */
[--C-:B------:R-:W-:Y:S01]  /*f4c0*/  SHF.R.S32.HI R0, RZ, 0x1f, R21.reuse ;  /* 0x0000001fff007819 */ /* 0x100fe20000011415 */
        /* <DEDUP_REMOVED lines=12> */
[----:B------:R-:W-:Y:S02]  /*f590*/  IMAD.IADD R44, R165, 0x1, R18 ;  /* 0x00000001a52c7824 */ /* 0x000fe400078e0212 */
[----:B------:R-:W-:-:S02]  /*f5a0*/  IMAD R21, R23, UR5, R2 ;  /* 0x0000000517157c24 */ /* 0x000fc4000f8e0202 */
[----:B------:R-:W-:Y:S01]  /*f5b0*/  IMAD.WIDE.U32 R16, R23, UR4, R16 ;  /* 0x0000000417107c25 */ /* 0x000fe2000f8e0010 */
[CC--:B------:R-:W-:Y:S01]  /*f5c0*/  ISETP.GE.AND P2, PT, R44.reuse, R55.reuse, PT ;  /* 0x000000372c00720c */ /* 0x0c0fe20003f46270 */
[----:B------:R-:W-:Y:S02]  /*f5d0*/  ULDC.64 UR4, c[0x0][0xa80] ;  /* 0x0002a00000047ab9 */ /* 0x000fe40000000a00 */
[----:B------:R-:W-:Y:S01]  /*f5e0*/  VIADD R0, R44, 0x20 ;  /* 0x000000202c007836 */ /* 0x000fe20000000000 */
[----:B------:R-:W-:Y:S01]  /*f5f0*/  LEA R18, P3, R16, UR4, 0x1 ;  /* 0x0000000410127c11 */ /* 0x000fe2000f8608ff */
[----:B------:R-:W-:Y:S02]  /*f600*/  IMAD.IADD R17, R17, 0x1, R21 ;  /* 0x0000000111117824 */ /* 0x000fe400078e0215 */
[----:B------:R-:W-:Y:S01]  /*f610*/  VIADD R3, R3, 0x2a820 ;  /* 0x0002a82003037836 */ /* 0x000fe20000000000 */
[----:B------:R-:W-:Y:S01]  /*f620*/  ISETP.GE.AND P0, PT, R0, R55, PT ;  /* 0x000000370000720c */ /* 0x000fe20003f06270 */
[----:B------:R-:W-:Y:S01]  /*f630*/  VIADD R0, R44, 0x40 ;  /* 0x000000402c007836 */ /* 0x000fe20000000000 */
[----:B------:R-:W-:-:S02]  /*f640*/  LEA.HI.X R20, R16, UR5, R17, 0x1, P3 ;  /* 0x0000000510147c11 */ /* 0x000fc400098f0c11 */
[----:B------:R-:W-:Y:S01]  /*f650*/  PRMT R3, RZ, 0x654, R3 ;  /* 0x00000654ff037816 */ /* 0x000fe20000000003 */
[----:B0-----:R0:W1:Y:S01]  /*f660*/  SHFL.IDX PT, R16, R18, RZ, 0x181f ;  /* 0x00181fff12107589 */ /* 0x00106200000e0000 */
        /* <DEDUP_REMOVED lines=10> */
[-C--:B0-2---:R-:W-:Y:S02]  /*f710*/  @!P2 LEA.HI.X R3, R160, R0.reuse, R173, 0x1, P4 ;  /* 0x00000000a003a211 */ /* 0x085fe400020f0cad */
[----:B------:R-:W-:-:S03]  /*f720*/  @!P3 LEA.HI.X R17, R161, R0, R172, 0x1, P5 ;  /* 0x00000000a111b211 */ /* 0x000fc600028f0cac */
[----:B-----5:R3:W-:Y:S04]  /*f730*/  @!P2 ST.E.128 desc[UR36][R2.64], R24 ;  /* 0x000000180200a985 */ /* 0x0207e8000c101d24 */
[----:B------:R3:W-:Y:S02]  /*f740*/  @!P3 ST.E.128 desc[UR36][R16.64], R40 ;  /* 0x000000281000b985 */ /* 0x0007e4000c101d24 */
.L_x_1329:
[----:B------:R-:W-:Y:S05]  /*f750*/  BSYNC B1 ;  /* 0x0000000000017941 */ /* 0x000fea0003800000 */
.L_x_1328:
        /* <DEDUP_REMOVED lines=9> */
[-C--:B0---4-:R-:W-:Y:S02]  /*f7f0*/  @!P3 LEA.HI.X R3, R160, R0.reuse, R173, 0x1, P0 ;  /* 0x00000000a003b211 */ /* 0x091fe400000f0cad */
[----:B------:R-:W-:-:S03]  /*f800*/  @!P4 LEA.HI.X R17, R161, R0, R172, 0x1, P2 ;  /* 0x00000000a111c211 */ /* 0x000fc600010f0cac */
[----:B-----5:R3:W-:Y:S04]  /*f810*/  @!P3 ST.E.128 desc[UR36][R2.64], R12 ;  /* 0x0000000c0200b985 */ /* 0x0207e8000c101d24 */
[----:B------:R3:W-:Y:S02]  /*f820*/  @!P4 ST.E.128 desc[UR36][R16.64], R36 ;  /* 0x000000241000c985 */ /* 0x0007e4000c101d24 */
.L_x_1331:
[----:B------:R-:W-:Y:S05]  /*f830*/  BSYNC B1 ;  /* 0x0000000000017941 */ /* 0x000fea0003800000 */
.L_x_1330:
        /* <DEDUP_REMOVED lines=13> */
.L_x_1333:
[----:B------:R-:W-:Y:S05]  /*f910*/  BSYNC B1 ;  /* 0x0000000000017941 */ /* 0x000fea0003800000 */
.L_x_1332:
        /* <DEDUP_REMOVED lines=16> */
.L_x_1326:
[----:B------:R-:W2:Y:S08]  /*fa20*/  LDC.64 R4, c[0x0][0xc00] ;  /* 0x00030000ff047b82 */ /* 0x000eb00000000a00 */
[----:B0-----:R-:W0:Y:S01]  /*fa30*/  LDC.64 R2, c[0x0][0xc00] ;  /* 0x00030000ff027b82 */ /* 0x001e220000000a00 */
[----:B------:R-:W-:Y:S01]  /*fa40*/  ULDC UR4, c[0x0][0xa88] ;  /* 0x0002a20000047ab9 */ /* 0x000fe20000000800 */
[----:B------:R-:W-:-:S06]  /*fa50*/  IMAD.MOV.U32 R6, RZ, RZ, RZ ;  /* 0x000000ffff067224 */ /* 0x000fcc00078e00ff */
[----:B------:R-:W3:Y:S01]  /*fa60*/  LDC R17, c[0x0][0xbe8] ;  /* 0x0002fa00ff117b82 */ /* 0x000ee20000000800 */
[----:B--2---:R-:W-:-:S04]  /*fa70*/  ISETP.NE.U32.AND P0, PT, R4, RZ, PT ;  /* 0x000000ff0400720c */ /* 0x004fc80003f05070 */
[----:B------:R-:W-:-:S03]  /*fa80*/  ISETP.NE.AND.EX P0, PT, R5, RZ, PT, P0 ;  /* 0x000000ff0500720c */ /* 0x000fc60003f05300 */
[----:B------:R-:W2:Y:S01]  /*fa90*/  LDC.64 R4, c[0x0][0xc08] ;  /* 0x00030200ff047b82 */ /* 0x000ea20000000a00 */
[----:B0-----:R-:W-:-:S04]  /*faa0*/  IMAD.WIDE R2, R164, 0x4, R2 ;  /* 0x00000004a4027825 */ /* 0x001fc800078e0202 */
[----:B------:R-:W-:-:S05]  /*fab0*/  IMAD.U32 R0, RZ, RZ, UR4 ;  /* 0x00000004ff007e24 */ /* 0x000fca000f8e00ff */
[----:B------:R0:W5:Y:S01]  /*fac0*/  @P0 LDG.E R6, desc[UR36][R2.64] ;  /* 0x0000002402060981 */ /* 0x000162000c1e1900 */
[----:B--2---:R-:W-:-:S04]  /*fad0*/  ISETP.NE.U32.AND P1, PT, R4, RZ, PT ;  /* 0x000000ff0400720c */ /* 0x004fc80003f25070 */
[----:B------:R-:W-:-:S13]  /*fae0*/  ISETP.NE.AND.EX P1, PT, R5, RZ, PT, P1 ;  /* 0x000000ff0500720c */ /* 0x000fda0003f25310 */
[----:B------:R-:W2:Y:S02]  /*faf0*/  @P1 LDC.64 R4, c[0x0][0xc08] ;  /* 0x00030200ff041b82 */ /* 0x000ea40000000a00 */
[----:B--2---:R-:W-:-:S05]  /*fb00*/  @P1 IMAD.WIDE R4, R164, 0x4, R4 ;  /* 0x00000004a4041825 */ /* 0x004fca00078e0204 */
[----:B------:R0:W5:Y:S01]  /*fb10*/  @P1 LDG.E R0, desc[UR36][R4.64] ;  /* 0x0000002404001981 */ /* 0x000162000c1e1900 */
[----:B---3--:R-:W-:Y:S02]  /*fb20*/  ISETP.NE.AND P2, PT, R17, 0x1, PT ;  /* 0x000000011100780c */ /* 0x008fe40003f45270 */
[----:B------:R-:W-:Y:S02]  /*fb30*/  ISETP.GE.AND P3, PT, R174, 0x80, PT ;  /* 0x00000080ae00780c */ /* 0x000fe40003f66270 */
[----:B------:R-:W-:-:S09]  /*fb40*/  SHF.R.S32.HI R7, RZ, 0x1f, R164 ;  /* 0x0000001fff077819 */ /* 0x000fd200000114a4 */
[----:B------:R-:W2:Y:S08]  /*fb50*/  @P2 LDC R16, c[0x0][0xbec] ;  /* 0x0002fb00ff102b82 */ /* 0x000eb00000000800 */
[----:B------:R-:W3:Y:S01]  /*fb60*/  @P2 LDC R21, c[0x0][0xbf0] ;  /* 0x0002fc00ff152b82 */ /* 0x000ee20000000800 */
[----:B0-----:R-:W-:Y:S05]  /*fb70*/  @P1 BRA `(.L_x_1335) ;  /* 0x0000000000101947 */ /* 0x001fea0003800000 */
[----:B------:R-:W-:Y:S05]  /*fb80*/  @!P0 BRA `(.L_x_1335) ;  /* 0x00000000000c8947 */ /* 0x000fea0003800000 */
[----:B------:R-:W4:Y:S04]  /*fb90*/  LDG.E R5, desc[UR36][R2.64] ;  /* 0x0000002402057981 */ /* 0x000f28000c1e1900 */
[----:B-----5:R-:W4:Y:S02]  /*fba0*/  LDG.E R0, desc[UR36][R2.64+0x4] ;  /* 0x0000042402007981 */ /* 0x020f24000c1e1900 */
[----:B----4-:R-:W-:-:S07]  /*fbb0*/  IMAD.IADD R0, R0, 0x1, -R5 ;  /* 0x0000000100007824 */ /* 0x010fce00078e0a05 */
.L_x_1335:
[----:B------:R-:W-:Y:S01]  /*fbc0*/  BSSY B1, `(.L_x_1336) ;  /* 0x000002d000017945 */ /* 0x000fe20003800000 */
[----:B------:R-:W-:Y:S02]  /*fbd0*/  SHF.R.S32.HI R10, RZ, 0x1f, R163 ;  /* 0x0000001fff0a7819 */ /* 0x000fe400000114a3 */
[----:B------:R-:W-:Y:S02]  /*fbe0*/  SEL R13, R164, RZ, !P0 ;  /* 0x000000ffa40d7207 */ /* 0x000fe40004000000 */
[----:B------:R-:W-:Y:S02]  /*fbf0*/  SEL R12, R7, RZ, !P0 ;  /* 0x000000ff070c7207 */ /* 0x000fe40004000000 */
[----:B-----5:R-:W-:Y:S01]  /*fc00*/  SHF.R.S32.HI R11, RZ, 0x1f, R6 ;  /* 0x0000001fff0b7819 */ /* 0x020fe20000011406 */
[----:B------:R-:W-:Y:S06]  /*fc10*/  @P3 BRA `(.L_x_1337) ;  /* 0x00000000009c3947 */ /* 0x000fec0003800000 */
[----:B------:R-:W0:Y:S01]  /*fc20*/  S2R R3, SR_TID.X ;  /* 0x0000000000037919 */ /* 0x000e220000002100 */
[----:B------:R-:W4:Y:S02]  /*fc30*/  LDC R14, c[0x0][0xbe8] ;  /* 0x0002fa00ff0e7b82 */ /* 0x000f240000000800 */
[----:B----4-:R-:W-:Y:S01]  /*fc40*/  IMAD R2, R0, R14, RZ ;  /* 0x0000000e00027224 */ /* 0x010fe200078e02ff */
[----:B0-----:R-:W-:-:S04]  /*fc50*/  IADD3 R9, R18, -0x80, R3 ;  /* 0xffffff8012097810 */ /* 0x001fc80007ffe003 */
[----:B------:R-:W-:-:S13]  /*fc60*/  ISETP.GE.AND P0, PT, R9, R2, PT ;  /* 0x000000020900720c */ /* 0x000fda0003f06270 */
[----:B------:R-:W-:Y:S05]  /*fc70*/  @P0 BRA `(.L_x_1337) ;  /* 0x0000000000840947 */ /* 0x000fea0003800000 */
[----:B------:R-:W-:Y:S01]  /*fc80*/  ISETP.NE.AND P0, PT, R14, 0x1, PT ;  /* 0x000000010e00780c */ /* 0x000fe20003f05270 */
[----:B------:R-:W-:Y:S01]  /*fc90*/  ULDC.64 UR4, c[0x0][0xb90] ;  /* 0x0002e40000047ab9 */ /* 0x000fe20000000a00 */
[----:B------:R-:W-:Y:S02]  /*fca0*/  IMAD.MOV.U32 R2, RZ, RZ, R6 ;  /* 0x000000ffff027224 */ /* 0x000fe400078e0006 */
[----:B------:R-:W-:Y:S02]  /*fcb0*/  IMAD R8, R10, UR4, RZ ;  /* 0x000000040a087c24 */ /* 0x000fe4000f8e02ff */
[----:B------:R-:W-:Y:S02]  /*fcc0*/  IMAD.MOV.U32 R3, RZ, RZ, R11 ;  /* 0x000000ffff037224 */ /* 0x000fe400078e000b */
[----:B------:R-:W-:Y:S02]  /*fcd0*/  IMAD.MOV.U32 R5, RZ, RZ, R9 ;  /* 0x000000ffff057224 */ /* 0x000fe400078e0009 */
[----:B------:R-:W-:-:S03]  /*fce0*/  IMAD.WIDE.U32 R2, R163, UR4, R2 ;  /* 0x00000004a3027c25 */ /* 0x000fc6000f8e0002 */
[----:B------:R-:W0:Y:S01]  /*fcf0*/  @P0 LDC R4, c[0x0][0xbec] ;  /* 0x0002fb00ff040b82 */ /* 0x000e220000000800 */
[----:B------:R-:W-:Y:S01]  /*fd00*/  IMAD R7, R163, UR5, R8 ;  /* 0x00000005a3077c24 */ /* 0x000fe2000f8e0208 */
[----:B------:R-:W-:-:S03]  /*fd10*/  ULDC.64 UR4, c[0x0][0xb98] ;  /* 0x0002e60000047ab9 */ /* 0x000fc60000000a00 */
[----:B------:R-:W-:-:S03]  /*fd20*/  IMAD.IADD R3, R3, 0x1, R7 ;  /* 0x0000000103037824 */ /* 0x000fc600078e0207 */
[----:B------:R-:W4:Y:S01]  /*fd30*/  @P0 LDC R15, c[0x0][0xbf0] ;  /* 0x0002fc00ff0f0b82 */ /* 0x000f220000000800 */
[----:B------:R-:W-:-:S04]  /*fd40*/  IMAD.WIDE.U32 R2, R13, UR4, R2 ;  /* 0x000000040d027c25 */ /* 0x000fc8000f8e0002 */
[----:B0-----:R-:W-:-:S05]  /*fd50*/  @P0 IMAD.HI.U32 R4, R9, R4, RZ ;  /* 0x0000000409040227 */ /* 0x001fca00078e00ff */
[----:B----4-:R-:W-:Y:S01]  /*fd60*/  @P0 SHF.R.U32.HI R5, RZ, R15, R4 ;  /* 0x0000000fff050219 */ /* 0x010fe20000011604 */
[----:B------:R-:W-:-:S03]  /*fd70*/  IMAD R4, R12, UR4, RZ ;  /* 0x000000040c047c24 */ /* 0x000fc6000f8e02ff */
[----:B------:R-:W-:Y:S01]  /*fd80*/  IADD3 R2, P0, R5, R2, RZ ;  /* 0x0000000205027210 */ /* 0x000fe20007f1e0ff */
[----:B------:R-:W-:Y:S02]  /*fd90*/  IMAD.MOV R7, RZ, RZ, -R5 ;  /* 0x000000ffff077224 */ /* 0x000fe400078e0a05 */
[----:B------:R-:W-:Y:S01]  /*fda0*/  IMAD R8, R13, UR5, R4 ;  /* 0x000000050d087c24 */ /* 0x000fe2000f8e0204 */
[----:B------:R-:W-:Y:S01]  /*fdb0*/  ULDC.64 UR4, c[0x0][0xb88] ;  /* 0x0002e20000047ab9 */ /* 0x000fe20000000a00 */
[----:B------:R-:W-:Y:S01]  /*fdc0*/  IMAD R7, R14, R7, R9 ;  /* 0x000000070e077224 */ /* 0x000fe200078e0209 */
[----:B------:R-:W-:-:S04]  /*fdd0*/  SHF.R.S32.HI R9, RZ, 0x1f, R5 ;  /* 0x0000001fff097819 */ /* 0x000fc80000011405 */
        /* <DEDUP_REMOVED lines=11> */
.L_x_1337:
[----:B------:R-:W-:Y:S05]  /*fe90*/  BSYNC B1 ;  /* 0x0000000000017941 */ /* 0x000fea0003800000 */
.L_x_1336:
[----:B------:R-:W-:Y:S01]  /*fea0*/  ULDC.64 UR4, c[0x0][0xaa0] ;  /* 0x0002a80000047ab9 */ /* 0x000fe20000000a00 */
[----:B------:R-:W-:Y:S01]  /*feb0*/  LEA R7, R162, R165, 0x5 ;  /* 0x000000a5a2077211 */ /* 0x000fe200078e28ff */
[----:B0-----:R-:W-:Y:S01]  /*fec0*/  IMAD R3, R11, UR4, RZ ;  /* 0x000000040b037c24 */ /* 0x001fe2000f8e02ff */
[----:B------:R-:W-:Y:S03]  /*fed0*/  BSSY B1, `(.L_x_1338) ;  /* 0x0000036000017945 */ /* 0x000fe60003800000 */
[C---:B------:R-:W-:Y:S02]  /*fee0*/  IMAD R5, R6.reuse, UR5, R3 ;  /* 0x0000000506057c24 */ /* 0x040fe4000f8e0203 */
[----:B------:R-:W-:Y:S01]  /*fef0*/  IMAD.WIDE.U32 R2, R6, UR4, RZ ;  /* 0x0000000406027c25 */ /* 0x000fe2000f8e00ff */
[----:B------:R-:W-:-:S03]  /*ff00*/  ULDC.64 UR4, c[0x0][0xae8] ;  /* 0x0002ba0000047ab9 */ /* 0x000fc60000000a00 */
[----:B------:R-:W-:Y:S02]  /*ff10*/  IMAD.IADD R9, R18, 0x1, R7 ;  /* 0x0000000112097824 */ /* 0x000fe400078e0207 */
[----:B------:R-:W-:Y:S02]  /*ff20*/  IMAD.IADD R3, R3, 0x1, R5 ;  /* 0x0000000103037824 */ /* 0x000fe400078e0205 */
[----:B------:R-:W-:Y:S02]  /*ff30*/  IMAD R6, R10, UR4, RZ ;  /* 0x000000040a067c24 */ /* 0x000fe4000f8e02ff */
[----:B--2---:R-:W-:-:S04]  /*ff40*/  @P2 IMAD.HI.U32 R4, R9, R16, RZ ;  /* 0x0000001009042227 */ /* 0x004fc800078e00ff */
[C---:B------:R-:W-:Y:S02]  /*ff50*/  IMAD R7, R163.reuse, UR5, R6 ;  /* 0x00000005a3077c24 */ /* 0x040fe4000f8e0206 */
[----:B------:R-:W-:Y:S01]  /*ff60*/  IMAD.WIDE.U32 R2, R163, UR4, R2 ;  /* 0x00000004a3027c25 */ /* 0x000fe2000f8e0002 */
[----:B------:R-:W-:-:S03]  /*ff70*/  ULDC.64 UR4, c[0x0][0xaf0] ;  /* 0x0002bc0000047ab9 */ /* 0x000fc60000000a00 */
[----:B------:R-:W-:Y:S01]  /*ff80*/  IMAD.MOV.U32 R5, RZ, RZ, R9 ;  /* 0x000000ffff057224 */ /* 0x000fe200078e0009 */
[----:B---3--:R-:W-:Y:S01]  /*ff90*/  @P2 SHF.R.U32.HI R5, RZ, R21, R4 ;  /* 0x00000015ff052219 */ /* 0x008fe20000011604 */
[----:B------:R-:W-:Y:S02]  /*ffa0*/  IMAD R6, R12, UR4, RZ ;  /* 0x000000040c067c24 */ /* 0x000fe4000f8e02ff */
[----:B------:R-:W-:Y:S01]  /*ffb0*/  IMAD.IADD R3, R3, 0x1, R7 ;  /* 0x0000000103037824 */ /* 0x000fe200078e0207 */
[----:B------:R-:W-:Y:S01]  /*ffc0*/  SHF.R.S32.HI R4, RZ, 0x1f, R5 ;  /* 0x0000001fff047819 */ /* 0x000fe20000011405 */
[C---:B------:R-:W-:Y:S02]  /*ffd0*/  IMAD R7, R13.reuse, UR5, R6 ;  /* 0x000000050d077c24 */ /* 0x040fe4000f8e0206 */
[----:B------:R-:W-:Y:S01]  /*ffe0*/  IMAD.WIDE.U32 R2, R13, UR4, R2 ;  /* 0x000000040d027c25 */ /* 0x000fe2000f8e0002 */
[----:B------:R-:W-:-:S03]  /*fff0*/  ULDC.64 UR4, c[0x0][0xae0] ;  /* 0x0002b80000047ab9 */ /* 0x000fc60000000a00 */
[----:B------:R-:W-:Y:S02]  /*10000*/  IMAD.MOV R6, RZ, RZ, -R5 ;  /* 0x000000ffff067224 */ /* 0x000fe400078e0a05 */
[----:B------:R-:W-:Y:S02]  /*10010*/  IMAD.IADD R3, R3, 0x1, R7 ;  /* 0x0000000103037824 */ /* 0x000fe400078e0207 */
[----:B------:R-:W-:Y:S02]  /*10020*/  IMAD R4, R4, UR4, RZ ;  /* 0x0000000404047c24 */ /* 0x000fe4000f8e02ff */
[----:B------:R-:W-:Y:S02]  /*10030*/  IMAD R7, R17, R6, R9 ;  /* 0x0000000611077224 */ /* 0x000fe400078e0209 */
[C---:B------:R-:W-:Y:S02]  /*10040*/  IMAD R9, R5.reuse, UR5, R4 ;  /* 0x0000000505097c24 */ /* 0x040fe4000f8e0204 */
[----:B------:R-:W-:Y:S01]  /*10050*/  IMAD.WIDE.U32 R2, R5, UR4, R2 ;  /* 0x0000000405027c25 */ /* 0x000fe2000f8e0002 */
[----:B------:R-:W-:Y:S01]  /*10060*/  SHF.R.S32.HI R4, RZ, 0x1f, R7 ;  /* 0x0000001fff047819 */ /* 0x000fe20000011407 */
[----:B------:R-:W-:-:S02]  /*10070*/  ULDC.64 UR4, c[0x0][0xad8] ;  /* 0x0002b60000047ab9 */ /* 0x000fc40000000a00 */
[----:B------:R-:W-:Y:S02]  /*10080*/  IMAD.IADD R3, R3, 0x1, R9 ;  /* 0x0000000103037824 */ /* 0x000fe400078e0209 */
[----:B------:R-:W-:Y:S02]  /*10090*/  IMAD R4, R4, UR4, RZ ;  /* 0x0000000404047c24 */ /* 0x000fe4000f8e02ff */
[----:B------:R-:W-:Y:S02]  /*100a0*/  IMAD.IADD R18, R165, 0x1, R18 ;  /* 0x00000001a5127824 */ /* 0x000fe400078e0212 */
        /* <DEDUP_REMOVED lines=11> */
[----:B------:R0:W2:Y:S02]  /*10160*/  SHFL.IDX PT, R2, R4, RZ, 0x181f ;  /* 0x00181fff04027589 */ /* 0x0000a400000e0000 */
[----:B------:R-:W-:Y:S02]  /*10170*/  ISETP.GE.AND P0, PT, R0, R17, PT ;  /* 0x000000110000720c */ /* 0x000fe40003f06270 */
[----:B------:R0:W3:Y:S01]  /*10180*/  SHFL.IDX PT, R0, R5, RZ, 0x181f ;  /* 0x00181fff05007589 */ /* 0x0000e200000e0000 */
[----:B------:R-:W-:Y:S10]  /*10190*/  @P2 BRA `(.L_x_1339) ;  /* 0x0000000000242947 */ /* 0x000ff40003800000 */
        /* <DEDUP_REMOVED lines=9> */
.L_x_1339:
[----:B------:R-:W-:Y:S05]  /*10230*/  BSYNC B1 ;  /* 0x0000000000017941 */ /* 0x000fea0003800000 */
.L_x_1338:
[----:B---3--:R3:W0:Y:S01]  /*10240*/  SHFL.IDX PT, R0, R5, 0x1, 0x181f ;  /* 0x00381f0005007f89 */ /* 0x00862200000e0000 */
[----:B------:R-:W-:Y:S03]  /*10250*/  BSSY B1, `(.L_x_1340) ;  /* 0x000000c000017945 */ /* 0x000fe60003800000 */
[----:B--2-4-:R3:W2:Y:S01]  /*10260*/  SHFL.IDX PT, R2, R4, 0x1, 0x181f ;  /* 0x00381f0004027f89 */ /* 0x0146a200000e0000 */
        /* <DEDUP_REMOVED lines=10> */
.L_x_1341:
[----:B------:R-:W-:Y:S05]  /*10310*/  BSYNC B1 ;  /* 0x0000000000017941 */ /* 0x000fea0003800000 */
.L_x_1340:
[----:B0-----:R0:W0:Y:S01]  /*10320*/  SHFL.IDX PT, R0, R5, 0x2, 0x181f ;  /* 0x00581f0005007f89 */ /* 0x00102200000e0000 */
[----:B------:R-:W-:Y:S03]  /*10330*/  BSSY B1, `(.L_x_1342) ;  /* 0x000000c000017945 */ /* 0x000fe60003800000 */
[----:B--2-4-:R2:W4:Y:S01]  /*10340*/  SHFL.IDX PT, R2, R4, 0x2, 0x181f ;  /* 0x00581f0004027f89 */ /* 0x01452200000e0000 */
        /* <DEDUP_REMOVED lines=10> */
.L_x_1343:
[----:B------:R-:W-:Y:S05]  /*103f0*/  BSYNC B1 ;  /* 0x0000000000017941 */ /* 0x000fea0003800000 */
.L_x_1342:
[----:B0-----:R-:W-:Y:S01]  /*10400*/  VIADD R0, R18, 0x60 ;  /* 0x0000006012007836 */ /* 0x001fe20000000000 */
[----:B---3--:R-:W0:Y:S04]  /*10410*/  SHFL.IDX PT, R5, R5, 0x3, 0x181f ;  /* 0x00781f0005057f89 */ /* 0x008e2800000e0000 */
[----:B------:R-:W-:Y:S01]  /*10420*/  ISETP.GE.AND P0, PT, R0, R17, PT ;  /* 0x000000110000720c */ /* 0x000fe20003f06270 */
[----:B----4-:R3:W4:-:S12]  /*10430*/  SHFL.IDX PT, R2, R4, 0x3, 0x181f ;  /* 0x00781f0004027f89 */ /* 0x01071800000e0000 */
[----:B---3--:R-:W-:Y:S05]  /*10440*/  @P0 BRA `(.L_x_1334) ;  /* 0x0000000000240947 */ /* 0x008fea0003800000 */
        /* <DEDUP_REMOVED lines=9> */
.L_x_1334:
[----:B------:R-:W-:Y:S05]  /*104e0*/  BSYNC B0 ;  /* 0x0000000000007941 */ /* 0x000fea0003800000 */
.L_x_1325:
[----:B------:R-:W-:Y:S02]  /*104f0*/  ULDC UR4, c[0x0][0xc3c] ;  /* 0x00030f0000047ab9 */ /* 0x000fe40000000800 */
[----:B-1----:R-:W-:-:S13]  /*10500*/  ISETP.GE.AND P0, PT, R47, UR4, PT ;  /* 0x000000042f007c0c */ /* 0x002fda000bf06270 */
[----:B------:R-:W-:Y:S05]  /*10510*/  @!P0 BRA `(.L_x_1344) ;  /* 0xffffff0800008947 */ /* 0x000fea000383ffff */
[----:B------:R-:W-:Y:S05]  /*10520*/  EXIT ;  /* 0x000000000000794d */ /* 0x000fea0003800000 */
.L_x_1235:
[----:B------:R-:W-:-:S08]  /*10530*/  NOP ;  /* 0x0000000000007918 */ /* 0x000fd00000000000 */
[----:B0-----:R-:W0:-:S00]  /*10540*/  USETMAXREG.DEALLOC.CTAPOOL 0x28 ;  /* 0x00000028000079c8 */ /* 0x001e0000080e0500 */
[----:B0-----:R-:W2:Y:S01]  /*10550*/  LDL.LU R2, [R1] ;  /* 0x0000000001027983 */ /* 0x001ea20000300800 */
[----:B------:R-:W-:-:S06]  /*10560*/  LOP3.LUT R0, R0, 0x3, RZ, 0xc0, !PT ;  /* 0x0000000300007812 */ /* 0x000fcc00078ec0ff */
[----:B------:R-:W0:Y:S02]  /*10570*/  SHFL.IDX PT, R0, R0, RZ, 0x1f ;  /* 0x00001fff00007589 */ /* 0x000e2400000e0000 */
[----:B0-----:R-:W-:Y:S01]  /*10580*/  ISETP.NE.AND P0, PT, R0, RZ, PT ;  /* 0x000000ff0000720c */ /* 0x001fe20003f05270 */
[----:B------:R-:W-:Y:S01]  /*10590*/  IMAD.MOV.U32 R0, RZ, RZ, RZ ;  /* 0x000000ffff007224 */ /* 0x000fe200078e00ff */
[----:B--2---:R-:W-:-:S11]  /*105a0*/  LOP3.LUT R2, R2, 0xfffffeff, RZ, 0xc0, !PT ;  /* 0xfffffeff02027812 */ /* 0x004fd600078ec0ff */
[----:B------:R-:W-:-:S05]  /*105b0*/  @P0 LOP3.LUT R2, R2, 0x100, RZ, 0xfc, !PT ;  /* 0x0000010002020812 */ /* 0x000fca00078efcff */
[----:B------:R0:W-:Y:S01]  /*105c0*/  STL [R1], R2 ;  /* 0x0000000201007387 */ /* 0x0001e20000100800 */
[----:B------:R-:W-:Y:S05]  /*105d0*/  @!P0 BRA `(.L_x_1345) ;  /* 0x00000000001c8947 */ /* 0x000fea0003800000 */
[----:B------:R-:W1:Y:S08]  /*105e0*/  S2UR UR5, SR_CgaCtaId ;  /* 0x00000000000579c3 */ /* 0x000e700000008800 */
[----:B------:R-:W-:Y:S06]  /*105f0*/  BAR.SYNC.DEFER_BLOCKING 0x5, 0x180 ;  /* 0x0146000000007b1d */ /* 0x000fec0000010000 */
[----:B------:R-:W-:-:S02]  /*10600*/  UMOV UR4, 0x400 ;  /* 0x0000040000047882 */ /* 0x000fc40000000000 */
[----:B-1----:R-:W-:-:S09]  /*10610*/  ULEA UR4, UR5, UR4, 0x18 ;  /* 0x0000000405047291 */ /* 0x002fd2000f8ec03f */
[----:B------:R-:W1:Y:S01]  /*10620*/  LDS.128 R16, [UR4+0x2a8d0] ;  /* 0x02a8d004ff107984 */ /* 0x000e620008000c00 */
[----:B------:R-:W-:Y:S06]  /*10630*/  BAR.ARV 0x4, 0x180 ;  /* 0x0106000000007b1d */ /* 0x000fec0000002000 */
[----:B------:R-:W-:Y:S05]  /*10640*/  BRA `(.L_x_1346) ;  /* 0x00000008008c7947 */ /* 0x000fea0003800000 */
.L_x_1345:
[----:B0-----:R-:W0:Y:S01]  /*10650*/  S2R R2, SR_TID.X ;  /* 0x0000000000027919 */ /* 0x001e220000002100 */
        /* <DEDUP_REMOVED lines=16> */
[----:B--2---:R-:W0:Y:S02]  /*10760*/  SHFL.UP PT, R4, R0, 0x1, RZ ;  /* 0x0420000000047989 */ /* 0x004e2400000e00ff */
        /* <DEDUP_REMOVED lines=22> */
.L_x_1351:
        /* <DEDUP_REMOVED lines=12> */
.L_x_1350:
[----:B------:R-:W-:Y:S05]  /*10990*/  BSYNC B0 ;  /* 0x0000000000007941 */ /* 0x000fea0003800000 */
.L_x_1349:
[----:B0----5:R-:W0:Y:S02]  /*109a0*/  SHFL.UP PT, R2, R0, 0x1, RZ ;  /* 0x0420000000027989 */ /* 0x021e2400000e00ff */
        /* <DEDUP_REMOVED lines=16> */
[----:B------:R-:W-:-:S05]  /*10ab0*/  IMAD.IADD R4, R3, 0x1, R4 ;  /* 0x0000000103047824 */ /* 0x000fca00078e0204 */
[----:B------:R-:W-:-:S13]  /*10ac0*/  ISETP.GT.AND P6, PT, R4, UR6, PT ;  /* 0x0000000604007c0c */ /* 0x000fda000bfc4270 */
[----:B------:R-:W-:Y:S05]  /*10ad0*/  @!P6 BRA `(.L_x_1351) ;  /* 0xfffffffc007ce947 */ /* 0x000fea000383ffff */
.L_x_1347:
[----:B------:R-:W-:-:S04]  /*10ae0*/  IMAD.IADD R11, R4, 0x1, -R3 ;  /* 0x00000001040b7824 */ /* 0x000fc800078e0a03 */
[----:B------:R-:W-:-:S05]  /*10af0*/  IMAD R2, R6, UR5, R11 ;  /* 0x0000000506027c24 */ /* 0x000fca000f8e020b */
[----:B------:R-:W-:Y:S02]  /*10b00*/  ISETP.GT.AND P0, PT, R2, UR6, PT ;  /* 0x0000000602007c0c */ /* 0x000fe4000bf04270 */
[----:B------:R-:W0:Y:S11]  /*10b10*/  LDC.64 R2, c[0x0][0xc90] ;  /* 0x00032400ff027b82 */ /* 0x000e360000000a00 */
[----:B------:R-:W-:-:S04]  /*10b20*/  VOTE.ANY R8, PT, !P0 ;  /* 0x0000000000087806 */ /* 0x000fc800040e0100 */
[----:B------:R-:W1:Y:S02]  /*10b30*/  POPC R13, R8 ;  /* 0x00000008000d7309 */ /* 0x000e640000000000 */
[----:B-1----:R-:W-:-:S04]  /*10b40*/  VIADD R19, R13, UR4 ;  /* 0x000000040d137c36 */ /* 0x002fc80008000000 */
[----:B0-----:R-:W-:-:S05]  /*10b50*/  IMAD.WIDE R2, R19, 0x4, R2 ;  /* 0x0000000413027825 */ /* 0x001fca00078e0202 */
[----:B------:R-:W2:Y:S01]  /*10b60*/  LDG.E R7, desc[UR36][R2.64] ;  /* 0x0000002402077981 */ /* 0x000ea2000c1e1900 */
[----:B------:R-:W-:-:S03]  /*10b70*/  ISETP.NE.AND P0, PT, R8, RZ, PT ;  /* 0x000000ff0800720c */ /* 0x000fc60003f05270 */
[----:B------:R-:W2:Y:S02]  /*10b80*/  SHFL.IDX PT, R0, R0, R13, 0x1f ;  /* 0x00001f0d00007589 */ /* 0x000ea400000e0000 */
[----:B--2---:R-:W-:-:S05]  /*10b90*/  IMAD R4, R0, R7, RZ ;  /* 0x0000000700047224 */ /* 0x004fca00078e02ff */
[----:B------:R-:W-:-:S04]  /*10ba0*/  IABS R12, R4 ;  /* 0x00000004000c7213 */ /* 0x000fc80000000000 */
[----:B------:R-:W0:Y:S08]  /*10bb0*/  I2F.RP R9, R12 ;  /* 0x0000000c00097306 */ /* 0x000e300000209400 */
[----:B0-----:R-:W0:Y:S02]  /*10bc0*/  MUFU.RCP R9, R9 ;  /* 0x0000000900097308 */ /* 0x001e240000001000 */
[----:B0-----:R-:W-:-:S06]  /*10bd0*/  VIADD R10, R9, 0xffffffe ;  /* 0x0ffffffe090a7836 */ /* 0x001fcc0000000000 */
[----:B------:R0:W1:Y:S01]  /*10be0*/  F2I.FTZ.U32.TRUNC.NTZ R3, R10 ;  /* 0x0000000a00037305 */ /* 0x000062000021f000 */
[----:B------:R-:W-:Y:S05]  /*10bf0*/  @!P0 BRA `(.L_x_1352) ;  /* 0x0000000000088947 */ /* 0x000fea0003800000 */
[----:B------:R-:W-:-:S05]  /*10c00*/  VIADD R9, R13, 0xffffffff ;  /* 0xffffffff0d097836 */ /* 0x000fca0000000000 */
[----:B------:R2:W3:Y:S02]  /*10c10*/  SHFL.IDX PT, R16, R6, R9, 0x1f ;  /* 0x00001f0906107589 */ /* 0x0004e400000e0000 */
.L_x_1352:
[----:B-1----:R-:W-:Y:S02]  /*10c20*/  IMAD.MOV R2, RZ, RZ, -R3 ;  /* 0x000000ffff027224 */ /* 0x002fe400078e0a03 */
[----:B---3--:R-:W-:Y:S02]  /*10c30*/  IMAD R16, R16, UR5, R11 ;  /* 0x0000000510107c24 */ /* 0x008fe4000f8e020b */
[----:B------:R-:W-:Y:S01]  /*10c40*/  IMAD.MOV.U32 R11, RZ, RZ, R2 ;  /* 0x000000ffff0b7224 */ /* 0x000fe200078e0002 */
[----:B------:R-:W-:Y:S02]  /*10c50*/  IABS R2, R4 ;  /* 0x0000000400027213 */ /* 0x000fe40000000000 */
[----:B--2---:R-:W-:Y:S01]  /*10c60*/  IADD3 R9, -R16, UR6, RZ ;  /* 0x0000000610097c10 */ /* 0x004fe2000fffe1ff */
[----:B------:R-:W-:Y:S02]  /*10c70*/  IMAD R11, R11, R12, RZ ;  /* 0x0000000c0b0b7224 */ /* 0x000fe400078e02ff */
[----:B------:R-:W-:Y:S01]  /*10c80*/  IMAD.MOV R8, RZ, RZ, -R2 ;  /* 0x000000ffff087224 */ /* 0x000fe200078e0a02 */
[----:B------:R-:W-:Y:S01]  /*10c90*/  IABS R6, R9 ;  /* 0x0000000900067213 */ /* 0x000fe20000000000 */
[----:B------:R-:W-:-:S04]  /*10ca0*/  IMAD.MOV.U32 R2, RZ, RZ, RZ ;  /* 0x000000ffff027224 */ /* 0x000fc800078e00ff */
[----:B------:R-:W-:-:S04]  /*10cb0*/  IMAD.HI.U32 R2, R3, R11, R2 ;  /* 0x0000000b03027227 */ /* 0x000fc800078e0002 */
[----:B------:R-:W-:Y:S02]  /*10cc0*/  IMAD.MOV.U32 R3, RZ, RZ, R6 ;  /* 0x000000ffff037224 */ /* 0x000fe400078e0006 */
        /* <DEDUP_REMOVED lines=10> */
[----:B------:R-:W-:-:S06]  /*10d70*/  @P0 VIADD R2, R2, 0x1 ;  /* 0x0000000102020836 */ /* 0x000fcc0000000000 */
[----:B------:R-:W-:Y:S01]  /*10d80*/  @!P2 IMAD.MOV R2, RZ, RZ, -R2 ;  /* 0x000000ffff02a224 */ /* 0x000fe200078e0a02 */
[----:B------:R-:W-:-:S05]  /*10d90*/  @!P1 LOP3.LUT R2, RZ, R4, RZ, 0x33, !PT ;  /* 0x00000004ff029212 */ /* 0x000fca00078e33ff */
[----:B------:R-:W-:Y:S02]  /*10da0*/  IMAD R11, R7, R2, RZ ;  /* 0x00000002070b7224 */ /* 0x000fe400078e02ff */
[----:B------:R-:W-:Y:S02]  /*10db0*/  IMAD.MOV R2, RZ, RZ, -R2 ;  /* 0x000000ffff027224 */ /* 0x000fe400078e0a02 */
[----:B------:R-:W-:Y:S02]  /*10dc0*/  IMAD.MOV R6, RZ, RZ, -R11 ;  /* 0x000000ffff067224 */ /* 0x000fe400078e0a0b */
[----:B------:R-:W-:Y:S02]  /*10dd0*/  IMAD R4, R4, R2, R9 ;  /* 0x0000000204047224 */ /* 0x000fe400078e0209 */
[----:B------:R-:W-:Y:S01]  /*10de0*/  IMAD.MOV.U32 R2, RZ, RZ, RZ ;  /* 0x000000ffff027224 */ /* 0x000fe200078e00ff */
[----:B------:R-:W-:Y:S02]  /*10df0*/  VIADDMNMX R13, R6, UR5, R7, PT ;  /* 0x00000005060d7c46 */ /* 0x000fe4000b800107 */
[----:B------:R-:W-:-:S02]  /*10e00*/  IABS R9, R4 ;  /* 0x0000000400097213 */ /* 0x000fc40000000000 */
[-C--:B------:R-:W-:Y:S01]  /*10e10*/  IABS R8, R13.reuse ;  /* 0x0000000d00087213 */ /* 0x080fe20000000000 */
[----:B------:R-:W-:Y:S01]  /*10e20*/  IMAD.MOV R18, RZ, RZ, -R13 ;  /* 0x000000ffff127224 */ /* 0x000fe200078e0a0d */
[----:B0-----:R-:W-:Y:S02]  /*10e30*/  IABS R10, R13 ;  /* 0x0000000d000a7213 */ /* 0x001fe40000000000 */
[----:B------:R-:W0:Y:S08]  /*10e40*/  I2F.RP R6, R8 ;  /* 0x0000000800067306 */ /* 0x000e300000209400 */
[----:B0-----:R-:W0:Y:S02]  /*10e50*/  MUFU.RCP R6, R6 ;  /* 0x0000000600067308 */ /* 0x001e240000001000 */
[----:B0-----:R-:W-:-:S06]  /*10e60*/  VIADD R3, R6, 0xffffffe ;  /* 0x0ffffffe06037836 */ /* 0x001fcc0000000000 */
[----:B------:R-:W0:Y:S02]  /*10e70*/  F2I.FTZ.U32.TRUNC.NTZ R3, R3 ;  /* 0x0000000300037305 */ /* 0x000e24000021f000 */
[----:B0-----:R-:W-:-:S04]  /*10e80*/  IMAD.MOV R7, RZ, RZ, -R3 ;  /* 0x000000ffff077224 */ /* 0x001fc800078e0a03 */
[----:B------:R-:W-:-:S04]  /*10e90*/  IMAD R7, R7, R8, RZ ;  /* 0x0000000807077224 */ /* 0x000fc800078e02ff */
[----:B------:R-:W-:Y:S01]  /*10ea0*/  IMAD.HI.U32 R2, R3, R7, R2 ;  /* 0x0000000703027227 */ /* 0x000fe200078e0002 */
[----:B------:R-:W-:-:S05]  /*10eb0*/  IADD3 R3, RZ, -R10, RZ ;  /* 0x8000000aff037210 */ /* 0x000fca0007ffe0ff */
        /* <DEDUP_REMOVED lines=8> */
[----:B------:R-:W-:Y:S01]  /*10f40*/  ISETP.GE.AND P2, PT, R3, RZ, PT ;  /* 0x000000ff0300720c */ /* 0x000fe20003f46270 */
[----:B------:R-:W-:-:S06]  /*10f50*/  IMAD.IADD R3, R4, 0x1, R11 ;  /* 0x0000000104037824 */ /* 0x000fcc00078e020b */
[----:B------:R-:W-:-:S06]  /*10f60*/  @P0 VIADD R2, R2, 0x1 ;  /* 0x0000000102020836 */ /* 0x000fcc0000000000 */
[----:B------:R-:W-:Y:S01]  /*10f70*/  @!P2 IMAD.MOV R2, RZ, RZ, -R2 ;  /* 0x000000ffff02a224 */ /* 0x000fe200078e0a02 */
[----:B------:R-:W-:-:S04]  /*10f80*/  @!P1 LOP3.LUT R2, RZ, R13, RZ, 0x33, !PT ;  /* 0x0000000dff029212 */ /* 0x000fc800078e33ff */
[----:B------:R-:W-:Y:S01]  /*10f90*/  LOP3.LUT R17, RZ, R2, RZ, 0x33, !PT ;  /* 0x00000002ff117212 */ /* 0x000fe200078e33ff */
[----:B------:R-:W-:-:S04]  /*10fa0*/  IMAD R18, R2, R18, R3 ;  /* 0x0000001202127224 */ /* 0x000fc800078e0203 */
[----:B------:R-:W-:Y:S01]  /*10fb0*/  IMAD.IADD R17, R0, 0x1, R17 ;  /* 0x0000000100117824 */ /* 0x000fe200078e0211 */
[----:B------:R-:W-:Y:S06]  /*10fc0*/  BRA `(.L_x_1353) ;  /* 0x0000000000147947 */ /* 0x000fec0003800000 */
.L_x_1348:
[----:B------:R-:W-:Y:S01]  /*10fd0*/  ULDC UR4, c[0x0][0xc3c] ;  /* 0x00030f0000047ab9 */ /* 0x000fe20000000800 */
[----:B------:R-:W-:Y:S02]  /*10fe0*/  IMAD.MOV.U32 R17, RZ, RZ, RZ ;  /* 0x000000ffff117224 */ /* 0x000fe400078e00ff */
[----:B------:R-:W-:Y:S02]  /*10ff0*/  IMAD.U32 R16, RZ, RZ, UR6 ;  /* 0x00000006ff107e24 */ /* 0x000fe4000f8e00ff */
[----:B------:R-:W-:Y:S02]  /*11000*/  IMAD.MOV.U32 R18, RZ, RZ, RZ ;  /* 0x000000ffff127224 */ /* 0x000fe400078e00ff */
[----:B------:R-:W-:-:S07]  /*11010*/  IMAD.U32 R19, RZ, RZ, UR4 ;  /* 0x00000004ff137e24 */ /* 0x000fce000f8e00ff */
.L_x_1353:
[----:B------:R-:W-:-:S13]  /*11020*/  ISETP.NE.AND P0, PT, R5, RZ, PT ;  /* 0x000000ff0500720c */ /* 0x000fda0003f05270 */
[----:B------:R-:W0:Y:S01]  /*11030*/  @!P0 S2R R3, SR_CgaCtaId ;  /* 0x0000000000038919 */ /* 0x000e220000008800 */
[----:B------:R-:W-:-:S04]  /*11040*/  @!P0 MOV R0, 0x400 ;  /* 0x0000040000008802 */ /* 0x000fc80000000f00 */
[----:B0-----:R-:W-:-:S05]  /*11050*/  @!P0 LEA R0, R3, R0, 0x18 ;  /* 0x0000000003008211 */ /* 0x001fca00078ec0ff */
[----:B------:R2:W-:Y:S01]  /*11060*/  @!P0 STS.128 [R0+0x2a8d0], R16 ;  /* 0x02a8d01000008388 */ /* 0x0005e20000000c00 */
[----:B------:R-:W-:Y:S06]  /*11070*/  BAR.ARV 0x5, 0x180 ;  /* 0x0146000000007b1d */ /* 0x000fec0000002000 */
.L_x_1346:
[----:B------:R3:W-:Y:S01]  /*11080*/  STL [R1+0x14], RZ ;  /* 0x000014ff01007387 */ /* 0x0007e20000100800 */
[----:B------:R-:W-:Y:S01]  /*11090*/  ULDC UR4, c[0x0][0xc3c] ;  /* 0x00030f0000047ab9 */ /* 0x000fe20000000800 */
[----:B------:R-:W-:Y:S01]  /*110a0*/  IMAD.MOV.U32 R27, RZ, RZ, 0x1 ;  /* 0x00000001ff1b7424 */ /* 0x000fe200078e00ff */
[----:B-1----:R-:W-:Y:S01]  /*110b0*/  ISETP.GE.AND P0, PT, R19, UR4, PT ;  /* 0x0000000413007c0c */ /* 0x002fe2000bf06270 */
[----:B------:R-:W-:-:S12]  /*110c0*/  IMAD.MOV.U32 R25, RZ, RZ, RZ ;  /* 0x000000ffff197224 */ /* 0x000fd800078e00ff */
[----:B---3--:R-:W-:Y:S05]  /*110d0*/  @P0 BRA `(.L_x_1354) ;  /* 0x0000004c005c0947 */ /* 0x008fea0003800000 */
[----:B--2---:R-:W2:Y:S01]  /*110e0*/  LDL R0, [R1+0x18] ;  /* 0x0000180001007983 */ /* 0x004ea20000100800 */
[----:B------:R-:W1:Y:S01]  /*110f0*/  S2UR UR5, SR_CgaCtaId ;  /* 0x00000000000579c3 */ /* 0x000e620000008800 */
[----:B------:R-:W-:Y:S01]  /*11100*/  BSSY B8, `(.L_x_1354) ;  /* 0x00004d4000087945 */ /* 0x000fe20003800000 */
[----:B------:R-:W-:Y:S01]  /*11110*/  IMAD.MOV.U32 R27, RZ, RZ, 0x1 ;  /* 0x00000001ff1b7424 */ /* 0x000fe200078e00ff */
[----:B------:R-:W3:Y:S01]  /*11120*/  S2R R5, SR_TID.X ;  /* 0x0000000000057919 */ /* 0x000ee20000002100 */
[----:B------:R-:W-:Y:S01]  /*11130*/  IMAD.MOV.U32 R25, RZ, RZ, RZ ;  /* 0x000000ffff197224 */ /* 0x000fe200078e00ff */
[----:B------:R-:W-:Y:S01]  /*11140*/  ULDC UR39, c[0x0][0xc] ;  /* 0x0000030000277ab9 */ /* 0x000fe20000000800 */
[----:B------:R4:W-:Y:S01]  /*11150*/  STL [R1+0x14], RZ ;  /* 0x000014ff01007387 */ /* 0x0009e20000100800 */
[C---:B---3--:R-:W-:Y:S02]  /*11160*/  LOP3.LUT R4, R5.reuse, 0x7f, RZ, 0xc0, !PT ;  /* 0x0000007f05047812 */ /* 0x048fe400078ec0ff */
[----:B--2---:R-:W-:Y:S01]  /*11170*/  R2UR UR4, R0 ;  /* 0x00000000000472ca */ /* 0x004fe200000e0000 */
[----:B------:R-:W-:-:S05]  /*11180*/  IMAD.SHL.U32 R0, R5, 0x8, RZ ;  /* 0x0000000805007824 */ /* 0x000fca00078e00ff */
[----:B0-----:R-:W-:-:S04]  /*11190*/  LOP3.LUT R2, R0, 0x1f8, RZ, 0xc0, !PT ;  /* 0x000001f800027812 */ /* 0x001fc800078ec0ff */
[----:B------:R-:W-:Y:S01]  /*111a0*/  LOP3.LUT R3, R2, 0x38, R5, 0x78, !PT ;  /* 0x0000003802037812 */ /* 0x000fe200078e7805 */
[----:B------:R-:W-:Y:S01]  /*111b0*/  IMAD.SHL.U32 R2, R5, 0x10, RZ ;  /* 0x0000001005027824 */ /* 0x000fe200078e00ff */
[----:B------:R-:W-:Y:S01]  /*111c0*/  SHF.R.U32.HI R5, RZ, 0x3, R4 ;  /* 0x00000003ff057819 */ /* 0x000fe20000011604 */
[----:B------:R-:W-:Y:S01]  /*111d0*/  ULOP3.LUT UR38, UR4, 0x2, URZ, 0xfc, !UPT ;  /* 0x0000000204267892 */ /* 0x000fe2000f8efc3f */
[----:B------:R-:W-:Y:S02]  /*111e0*/  LOP3.LUT R32, R3, 0x200, R0, 0xf8, !PT ;  /* 0x0000020003207812 */ /* 0x000fe400078ef800 */
[----:B------:R-:W-:Y:S01]  /*111f0*/  UMOV UR4, 0x400 ;  /* 0x0000040000047882 */ /* 0x000fe20000000000 */
[----:B------:R-:W-:Y:S01]  /*11200*/  LOP3.LUT R4, R0, 0x38, RZ, 0xc0, !PT ;  /* 0x0000003800047812 */ /* 0x000fe200078ec0ff */
[----:B-1----:R-:W-:Y:S01]  /*11210*/  ULEA UR4, UR5, UR4, 0x18 ;  /* 0x0000000405047291 */ /* 0x002fe2000f8ec03f */
[----:B------:R-:W-:Y:S02]  /*11220*/  LOP3.LUT R3, R5, 0x70, R2, 0xf8, !PT ;  /* 0x0000007005037812 */ /* 0x000fe400078ef802 */
[----:B------:R-:W-:-:S02]  /*11230*/  LOP3.LUT R2, R4, 0x40, RZ, 0xfc, !PT ;  /* 0x0000004004027812 */ /* 0x000fc400078efcff */
[----:B------:R-:W-:Y:S01]  /*11240*/  LOP3.LUT R0, R4, 0x80, RZ, 0xfc, !PT ;  /* 0x0000008004007812 */ /* 0x000fe200078efcff */
[----:B------:R-:W-:-:S04]  /*11250*/  IMAD.U32 R22, RZ, RZ, UR4 ;  /* 0x00000004ff167e24 */ /* 0x000fc8000f8e00ff */
[----:B----4-:R-:W-:-:S07]  /*11260*/  IMAD R33, R32, 0x2, R22 ;  /* 0x0000000220217824 */ /* 0x010fce00078e0216 */
.L_x_1425:
[----:B------:R-:W-:Y:S05]  /*11270*/  YIELD ;  /* 0x0000000000007946 */ /* 0x000fea0003800000 */
[----:B------:R-:W-:Y:S01]  /*11280*/  ULDC.64 UR4, c[0x0][0xa28] ;  /* 0x00028a0000047ab9 */ /* 0x000fe20000000a00 */
[----:B-12---:R-:W2:Y:S01]  /*11290*/  LDL.LU R6, [R1] ;  /* 0x0000000001067983 */ /* 0x006ea20000300800 */
[----:B------:R-:W-:Y:S01]  /*112a0*/  ISETP.NE.U32.AND P0, PT, RZ, UR4, PT ;  /* 0x00000004ff007c0c */ /* 0x000fe2000bf05070 */
[----:B------:R-:W-:-:S03]  /*112b0*/  IMAD.MOV.U32 R36, RZ, RZ, RZ ;  /* 0x000000ffff247224 */ /* 0x000fc600078e00ff */
[----:B------:R-:W-:Y:S01]  /*112c0*/  ISETP.NE.AND.EX P0, PT, RZ, UR5, PT, P0 ;  /* 0x00000005ff007c0c */ /* 0x000fe2000bf05300 */
[----:B------:R-:W-:-:S12]  /*112d0*/  ULDC.64 UR4, c[0x0][0xa18] ;  /* 0x0002860000047ab9 */ /* 0x000fd80000000a00 */
[----:B0-----:R-:W0:Y:S02]  /*112e0*/  @P0 LDC.64 R2, c[0x0][0xa28] ;  /* 0x00028a00ff020b82 */ /* 0x001e240000000a00 */
[----:B0-----:R-:W-:-:S05]  /*112f0*/  @P0 IMAD.WIDE R2, R19, 0x4, R2 ;  /* 0x0000000413020825 */ /* 0x001fca00078e0202 */
[----:B------:R0:W5:Y:S01]  /*11300*/  @P0 LDG.E R36, desc[UR36][R2.64] ;  /* 0x0000002402240981 */ /* 0x000162000c1e1900 */
[----:B------:R-:W-:Y:S01]  /*11310*/  ISETP.NE.U32.AND P0, PT, RZ, UR4, PT ;  /* 0x00000004ff007c0c */ /* 0x000fe2000bf05070 */
[----:B------:R-:W-:-:S03]  /*11320*/  IMAD.MOV.U32 R34, RZ, RZ, RZ ;  /* 0x000000ffff227224 */ /* 0x000fc600078e00ff */
[----:B------:R-:W-:Y:S01]  /*11330*/  ISETP.NE.AND.EX P1, PT, RZ, UR5, PT, P0 ;  /* 0x00000005ff007c0c */ /* 0x000fe2000bf25300 */
[----:B------:R-:W-:Y:S02]  /*11340*/  ULDC.64 UR4, c[0x0][0xa00] ;  /* 0x0002800000047ab9 */ /* 0x000fe40000000a00 */
[----:B------:R-:W-:Y:S01]  /*11350*/  ISETP.NE.U32.AND P0, PT, RZ, UR4, PT ;  /* 0x00000004ff007c0c */ /* 0x000fe2000bf05070 */
[----:B0-----:R-:W0:Y:S03]  /*11360*/  LDC.64 R2, c[0x0][0xa00] ;  /* 0x00028000ff027b82 */ /* 0x001e260000000a00 */
[----:B------:R-:W-:Y:S01]  /*11370*/  ISETP.NE.AND.EX P2, PT, RZ, UR5, PT, P0 ;  /* 0x00000005ff007c0c */ /* 0x000fe2000bf45300 */
[----:B------:R-:W-:-:S05]  /*11380*/  ULDC.64 UR4, c[0x0][0x418] ;  /* 0x0001060000047ab9 */ /* 0x000fca0000000a00 */
[----:B------:R-:W1:Y:S01]  /*11390*/  @P1 LDC.64 R4, c[0x0][0xa18] ;  /* 0x00028600ff041b82 */ /* 0x000e620000000a00 */
[----:B0-----:R-:W-:-:S06]  /*113a0*/  IMAD.WIDE R2, R19, 0x4, R2 ;  /* 0x0000000413027825 */ /* 0x001fcc00078e0202 */
[----:B------:R0:W5:Y:S01]  /*113b0*/  @P2 LDG.E R34, desc[UR36][R2.64] ;  /* 0x0000002402222981 */ /* 0x000162000c1e1900 */
[----:B-1----:R-:W-:-:S05]  /*113c0*/  @P1 IMAD.WIDE R4, R19, 0x4, R4 ;  /* 0x0000000413041825 */ /* 0x002fca00078e0204 */
[----:B------:R0:W5:Y:S01]  /*113d0*/  @P1 LDG.E R29, desc[UR36][R4.64] ;  /* 0x00000024041d1981 */ /* 0x000162000c1e1900 */
[----:B------:R-:W-:-:S03]  /*113e0*/  UISETP.NE.U32.AND UP0, UPT, UR4, URZ, UPT ;  /* 0x0000003f0400728c */ /* 0x000fc6000bf05070 */
[----:B------:R-:W-:Y:S01]  /*113f0*/  ULDC UR4, c[0x0][0x424] ;  /* 0x0001090000047ab9 */ /* 0x000fe20000000800 */
[----:B------:R-:W-:-:S03]  /*11400*/  UISETP.NE.AND.EX UP0, UPT, UR5, URZ, UPT, UP0 ;  /* 0x0000003f0500728c */ /* 0x000fc6000bf05300 */
[----:B------:R-:W-:Y:S01]  /*11410*/  ULDC UR5, c[0x0][0x2f0] ;  /* 0x0000bc0000057ab9 */ /* 0x000fe20000000800 */
[----:B------:R-:W-:-:S04]  /*11420*/  USEL UR4, UR4, 0x1, UP0 ;  /* 0x0000000104047887 */ /* 0x000fc80008000000 */
[----:B------:R-:W-:-:S06]  /*11430*/  UIMAD UR4, UR4, UR5, URZ ;  /* 0x00000005040472a4 */ /* 0x000fcc000f8e023f */
[----:B------:R-:W-:Y:S01]  /*11440*/  IMAD.U32 R35, RZ, RZ, UR4 ;  /* 0x00000004ff237e24 */ /* 0x000fe2000f8e00ff */
[----:B--2---:R-:W-:-:S04]  /*11450*/  LOP3.LUT R6, R6, 0xffffff7f, RZ, 0xc0, !PT ;  /* 0xffffff7f06067812 */ /* 0x004fc800078ec0ff */
[----:B------:R-:W-:-:S05]  /*11460*/  @P2 LOP3.LUT R6, R6, 0x80, RZ, 0xfc, !PT ;  /* 0x0000008006062812 */ /* 0x000fca00078efcff */
[----:B------:R0:W-:Y:S01]  /*11470*/  STL [R1], R6 ;  /* 0x0000000601007387 */ /* 0x0001e20000100800 */
[----:B---3--:R-:W-:Y:S05]  /*11480*/  @P1 BRA `(.L_x_1355) ;  /* 0x0000000000181947 */ /* 0x008fea0003800000 */
[----:B------:R-:W-:Y:S02]  /*11490*/  ULDC UR4, c[0x0][0x288] ;  /* 0x0000a20000047ab9 */ /* 0x000fe40000000800 */
[----:B-----5:R-:W-:Y:S01]  /*114a0*/  IMAD.U32 R29, RZ, RZ, UR4 ;  /* 0x00000004ff1d7e24 */ /* 0x020fe2000f8e00ff */
[----:B------:R-:W-:Y:S06]  /*114b0*/  @!P2 BRA `(.L_x_1355) ;  /* 0x00000000000ca947 */ /* 0x000fec0003800000 */
[----:B------:R-:W2:Y:S04]  /*114c0*/  LDG.E R0, desc[UR36][R2.64] ;  /* 0x0000002402007981 */ /* 0x000ea8000c1e1900 */
[----:B------:R-:W2:Y:S02]  /*114d0*/  LDG.E R29, desc[UR36][R2.64+0x4] ;  /* 0x00000424021d7981 */ /* 0x000ea4000c1e1900 */
[----:B--2---:R-:W-:-:S07]  /*114e0*/  IMAD.IADD R29, R29, 0x1, -R0 ;  /* 0x000000011d1d7824 */ /* 0x004fce00078e0a00 */
.L_x_1355:
[----:B------:R-:W-:Y:S02]  /*114f0*/  ULDC.64 UR4, c[0x0][0xa20] ;  /* 0x0002880000047ab9 */ /* 0x000fe40000000a00 */
[----:B------:R-:W-:-:S04]  /*11500*/  ISETP.NE.U32.AND P0, PT, RZ, UR4, PT ;  /* 0x00000004ff007c0c */ /* 0x000fc8000bf05070 */
[----:B------:R-:W-:-:S13]  /*11510*/  ISETP.NE.AND.EX P0, PT, RZ, UR5, PT, P0 ;  /* 0x00000005ff007c0c */ /* 0x000fda000bf05300 */
[----:B------:R-:W-:Y:S05]  /*11520*/  @!P0 BRA `(.L_x_1356) ;  /* 0x0000000000108947 */ /* 0x000fea0003800000 */
[----:B0-----:R-:W0:Y:S02]  /*11530*/  LDC.64 R2, c[0x0][0xa20] ;  /* 0x00028800ff027b82 */ /* 0x001e240000000a00 */
[----:B0-----:R-:W-:-:S05]  /*11540*/  IMAD.WIDE R2, R19, 0x4, R2 ;  /* 0x0000000413027825 */ /* 0x001fca00078e0202 */
[----:B------:R1:W5:Y:S01]  /*11550*/  LDG.E R35, desc[UR36][R2.64] ;  /* 0x0000002402237981 */ /* 0x000362000c1e1900 */
[----:B------:R-:W-:Y:S05]  /*11560*/  BRA `(.L_x_1357) ;  /* 0x0000000000247947 */ /* 0x000fea0003800000 */
.L_x_1356:
        /* <DEDUP_REMOVED lines=8> */
[----:B--2---:R-:W-:-:S07]  /*115f0*/  IMAD.IADD R35, R0, 0x1, -R35 ;  /* 0x0000000100237824 */ /* 0x004fce00078e0a23 */
.L_x_1357:
[----:B------:R-:W2:Y:S01]  /*11600*/  LDC R0, c[0x0][0x448] ;  /* 0x00011200ff007b82 */ /* 0x000ea20000000800 */
[----:B------:R-:W-:Y:S02]  /*11610*/  IMAD.MOV.U32 R24, RZ, RZ, R6 ;  /* 0x000000ffff187224 */ /* 0x000fe400078e0006 */
[----:B------:R-:W-:Y:S02]  /*11620*/  IMAD.SHL.U32 R26, R17, 0x80, RZ ;  /* 0x00000080111a7824 */ /* 0x000fe400078e00ff */
[----:B-----5:R-:W-:Y:S01]  /*11630*/  IMAD.IADD R35, R35, 0x1, -R36 ;  /* 0x0000000123237824 */ /* 0x020fe200078e0a24 */
[----:B------:R-:W-:Y:S02]  /*11640*/  LOP3.LUT R24, R24, 0xffffffbf, RZ, 0xc0, !PT ;  /* 0xffffffbf18187812 */ /* 0x000fe400078ec0ff */
[----:B01----:R-:W0:Y:S01]  /*11650*/  LDC.64 R2, c[0x0][0x9e0] ;  /* 0x00027800ff027b82 */ /* 0x003e220000000a00 */
[----:B--2---:R-:W-:Y:S01]  /*11660*/  ISETP.NE.AND P2, PT, R0, 0x1, PT ;  /* 0x000000010000780c */ /* 0x004fe20003f45270 */
[----:B------:R-:W-:Y:S01]  /*11670*/  VIADD R0, R26, 0x7f ;  /* 0x0000007f1a007836 */ /* 0x000fe20000000000 */
[----:B0-----:R-:W-:-:S11]  /*11680*/  ISETP.GE.AND P1, PT, R3, 0x1, PT ;  /* 0x000000010300780c */ /* 0x001fd60003f26270 */
[----:B------:R-:W0:Y:S01]  /*11690*/  @P2 LDC R5, c[0x0][0x44c] ;  /* 0x00011300ff052b82 */ /* 0x000e220000000800 */
[----:B------:R-:W-:-:S05]  /*116a0*/  @P2 LOP3.LUT R24, R24, 0x40, RZ, 0xfc, !PT ;  /* 0x0000004018182812 */ /* 0x000fca00078efcff */
[----:B------:R1:W-:Y:S02]  /*116b0*/  STL [R1], R24 ;  /* 0x0000001801007387 */ /* 0x0003e40000100800 */
[----:B------:R-:W2:Y:S01]  /*116c0*/  @P2 LDC R7, c[0x0][0x450] ;  /* 0x00011400ff072b82 */ /* 0x000ea20000000800 */
[----:B0-----:R-:W-:Y:S01]  /*116d0*/  @P2 IMAD.HI.U32 R4, R0, R5, RZ ;  /* 0x0000000500042227 */ /* 0x001fe200078e00ff */
[----:B------:R-:W-:-:S04]  /*116e0*/  IADD3 R5, R35, 0x1, -R29 ;  /* 0x0000000123057810 */ /* 0x000fc80007ffe81d */
[----:B--2---:R-:W-:-:S05]  /*116f0*/  @P2 SHF.R.U32.HI R0, RZ, R7, R4 ;  /* 0x00000007ff002219 */ /* 0x004fca0000011604 */
[----:B------:R-:W-:-:S04]  /*11700*/  IMAD.IADD R7, R5, 0x1, R0 ;  /* 0x0000000105077824 */ /* 0x000fc800078e0200 */
[----:B------:R-:W-:Y:S01]  /*11710*/  IMAD.IADD R2, R7, 0x1, R2 ;  /* 0x0000000107027824 */ /* 0x000fe200078e0202 */
[----:B-1----:R-:W-:Y:S06]  /*11720*/  @!P1 BRA `(.L_x_1358) ;  /* 0x0000000000489947 */ /* 0x002fec0003800000 */
[C---:B------:R-:W-:Y:S01]  /*11730*/  ISETP.GT.AND P0, PT, R7.reuse, RZ, PT ;  /* 0x000000ff0700720c */ /* 0x040fe20003f04270 */
[----:B------:R-:W-:Y:S01]  /*11740*/  BSSY B0, `(.L_x_1359) ;  /* 0x000000e000007945 */ /* 0x000fe20003800000 */
[----:B------:R-:W-:-:S11]  /*11750*/  VIADD R0, R7, 0xffffffff ;  /* 0xffffffff07007836 */ /* 0x000fd60000000000 */
        /* <DEDUP_REMOVED lines=8> */
.L_x_1360:
[----:B------:R-:W-:-:S13]  /*117e0*/  ISETP.NE.AND P0, PT, R3, 0x1, PT ;  /* 0x000000010300780c */ /* 0x000fda0003f05270 */
[----:B------:R-:W0:Y:S02]  /*117f0*/  @P0 LDC.64 R4, c[0x0][0x9e8] ;  /* 0x00027a00ff040b82 */ /* 0x000e240000000a00 */
[----:B0-----:R-:W-:-:S05]  /*11800*/  @P0 IMAD.HI.U32 R4, R0, R4, RZ ;  /* 0x0000000400040227 */ /* 0x001fca00078e00ff */
[----:B------:R-:W-:-:S07]  /*11810*/  @P0 SHF.R.U32.HI R0, RZ, R5, R4 ;  /* 0x00000005ff000219 */ /* 0x000fce0000011604 */
.L_x_1361:
[----:B------:R-:W-:Y:S05]  /*11820*/  BSYNC B0 ;  /* 0x0000000000007941 */ /* 0x000fea0003800000 */
.L_x_1359:
[----:B------:R-:W-:-:S05]  /*11830*/  IMAD R5, R0, R3, R3 ;  /* 0x0000000300057224 */ /* 0x000fca00078e0203 */
[----:B------:R-:W-:-:S07]  /*11840*/  VIMNMX R2, R2, R5, PT ;  /* 0x0000000502027248 */ /* 0x000fce0003fe0100 */
.L_x_1358:
[----:B------:R-:W0:Y:S01]  /*11850*/  @P2 LDC R5, c[0x0][0x44c] ;  /* 0x00011300ff052b82 */ /* 0x000e220000000800 */
[----:B------:R-:W-:Y:S01]  /*11860*/  VIADD R2, R2, 0x5f ;  /* 0x0000005f02027836 */ /* 0x000fe20000000000 */
[----:B------:R-:W-:Y:S01]  /*11870*/  ULDC UR4, c[0x0][0x9dc] ;  /* 0x0002770000047ab9 */ /* 0x000fe20000000800 */
[----:B------:R-:W-:-:S05]  /*11880*/  IMAD.MOV.U32 R0, RZ, RZ, R26 ;  /* 0x000000ffff007224 */ /* 0x000fca00078e001a */
[----:B------:R-:W1:Y:S01]  /*11890*/  @P2 LDC R7, c[0x0][0x450] ;  /* 0x00011400ff072b82 */ /* 0x000e620000000800 */
[----:B0-----:R-:W-:-:S05]  /*118a0*/  @P2 IMAD.HI.U32 R4, R26, R5, RZ ;  /* 0x000000051a042227 */ /* 0x001fca00078e00ff */
[----:B-1----:R-:W-:Y:S01]  /*118b0*/  @P2 SHF.R.U32.HI R0, RZ, R7, R4 ;  /* 0x00000007ff002219 */ /* 0x002fe20000011604 */
[----:B------:R-:W-:-:S04]  /*118c0*/  IMAD.HI R4, R2, 0x2aaaaaab, RZ ;  /* 0x2aaaaaab02047827 */ /* 0x000fc800078e02ff */
[----:B------:R-:W-:Y:S01]  /*118d0*/  VIADD R2, R35, 0x5f ;  /* 0x0000005f23027836 */ /* 0x000fe20000000000 */
[----:B------:R-:W-:-:S03]  /*118e0*/  SHF.R.U32.HI R5, RZ, 0x1f, R4 ;  /* 0x0000001fff057819 */ /* 0x000fc60000011604 */
[----:B------:R-:W-:Y:S01]  /*118f0*/  IMAD.HI R2, R2, 0x2aaaaaab, RZ ;  /* 0x2aaaaaab02027827 */ /* 0x000fe200078e02ff */
[----:B------:R-:W-:-:S04]  /*11900*/  LEA.HI.SX32 R4, R4, R5, 0x1c ;  /* 0x0000000504047211 */ /* 0x000fc800078fe2ff */
[----:B------:R-:W-:-:S04]  /*11910*/  SHF.R.U32.HI R5, RZ, 0x1f, R2 ;  /* 0x0000001fff057819 */ /* 0x000fc80000011602 */
[----:B------:R-:W-:Y:S02]  /*11920*/  LEA.HI.SX32 R5, R2, R5, 0x1c ;  /* 0x0000000502057211 */ /* 0x000fe400078fe2ff */
[----:B------:R-:W-:Y:S02]  /*11930*/  IADD3 R2, R0, R35, -R29 ;  /* 0x0000002300027210 */ /* 0x000fe40007ffe81d */
[----:B------:R-:W-:-:S03]  /*11940*/  VIMNMX R23, R5, R4, PT ;  /* 0x0000000405177248 */ /* 0x000fc60003fe0100 */
[----:B------:R-:W-:Y:S02]  /*11950*/  VIADD R0, R2, -UR4 ;  /* 0x8000000402007c36 */ /* 0x000fe40008000000 */
[----:B------:R0:W-:Y:S01]  /*11960*/  STL [R1+0x10], R23 ;  /* 0x0000101701007387 */ /* 0x0001e20000100800 */
[----:B------:R-:W-:Y:S05]  /*11970*/  @!P1 BRA `(.L_x_1362) ;  /* 0x0000000000449947 */ /* 0x000fea0003800000 */
[----:B------:R-:W-:Y:S01]  /*11980*/  ISETP.GT.AND P0, PT, R2, -0x1, PT ;  /* 0xffffffff0200780c */ /* 0x000fe20003f04270 */
[----:B------:R-:W-:-:S12]  /*11990*/  BSSY B0, `(.L_x_1363) ;  /* 0x000000d000007945 */ /* 0x000fd80003800000 */
[----:B------:R-:W-:Y:S05]  /*119a0*/  @P0 BRA `(.L_x_1364) ;  /* 0x00000000001c0947 */ /* 0x000fea0003800000 */
[----:B------:R-:W-:Y:S02]  /*119b0*/  ISETP.NE.AND P0, PT, R3, 0x1, PT ;  /* 0x000000010300780c */ /* 0x000fe40003f05270 */
[----:B------:R-:W-:-:S11]  /*119c0*/  LOP3.LUT R7, RZ, R2, RZ, 0x33, !PT ;  /* 0x00000002ff077212 */ /* 0x000fd600078e33ff */
[----:B------:R-:W1:Y:S02]  /*119d0*/  @P0 LDC.64 R4, c[0x0][0x9e8] ;  /* 0x00027a00ff040b82 */ /* 0x000e640000000a00 */
[----:B-1----:R-:W-:-:S05]  /*119e0*/  @P0 IMAD.HI.U32 R4, R7, R4, RZ ;  /* 0x0000000407040227 */ /* 0x002fca00078e00ff */
[----:B------:R-:W-:-:S04]  /*119f0*/  @P0 SHF.R.U32.HI R7, RZ, R5, R4 ;  /* 0x00000005ff070219 */ /* 0x000fc80000011604 */
[----:B------:R-:W-:Y:S01]  /*11a00*/  LOP3.LUT R2, RZ, R7, RZ, 0x33, !PT ;  /* 0x00000007ff027212 */ /* 0x000fe200078e33ff */
[----:B------:R-:W-:Y:S06]  /*11a10*/  BRA `(.L_x_1365) ;  /* 0x0000000000107947 */ /* 0x000fec0003800000 */
.L_x_1364:
[----:B------:R-:W-:-:S13]  /*11a20*/  ISETP.NE.AND P0, PT, R3, 0x1, PT ;  /* 0x000000010300780c */ /* 0x000fda0003f05270 */
[----:B------:R-:W1:Y:S02]  /*11a30*/  @P0 LDC.64 R4, c[0x0][0x9e8] ;  /* 0x00027a00ff040b82 */ /* 0x000e640000000a00 */
[----:B-1----:R-:W-:-:S05]  /*11a40*/  @P0 IMAD.HI.U32 R4, R2, R4, RZ ;  /* 0x0000000402040227 */ /* 0x002fca00078e00ff */
[----:B------:R-:W-:-:S07]  /*11a50*/  @P0 SHF.R.U32.HI R2, RZ, R5, R4 ;  /* 0x00000005ff020219 */ /* 0x000fce0000011604 */
.L_x_1365:
[----:B------:R-:W-:Y:S05]  /*11a60*/  BSYNC B0 ;  /* 0x0000000000007941 */ /* 0x000fea0003800000 */
.L_x_1363:
[----:B------:R-:W-:-:S05]  /*11a70*/  IMAD R3, R2, R3, RZ ;  /* 0x0000000302037224 */ /* 0x000fca00078e02ff */
[----:B------:R-:W-:-:S07]  /*11a80*/  VIMNMX R0, R0, R3, !PT ;  /* 0x0000000300007248 */ /* 0x000fce0007fe0100 */
.L_x_1362:
[----:B------:R-:W-:Y:S01]  /*11a90*/  IMAD.HI R0, R0, 0x2aaaaaab, RZ ;  /* 0x2aaaaaab00007827 */ /* 0x000fe200078e02ff */
[----:B------:R-:W-:Y:S04]  /*11aa0*/  BSSY B7, `(.L_x_1366) ;  /* 0x0000377000077945 */ /* 0x000fe80003800000 */
[----:B------:R-:W-:-:S04]  /*11ab0*/  SHF.R.U32.HI R3, RZ, 0x1f, R0 ;  /* 0x0000001fff037819 */ /* 0x000fc80000011600 */
[----:B------:R-:W-:-:S04]  /*11ac0*/  LEA.HI.SX32 R3, R0, R3, 0x1c ;  /* 0x0000000300037211 */ /* 0x000fc800078fe2ff */
[----:B------:R-:W-:-:S04]  /*11ad0*/  VIMNMX R37, RZ, R3, !PT ;  /* 0x00000003ff257248 */ /* 0x000fc80007fe0100 */
[----:B------:R-:W-:-:S13]  /*11ae0*/  ISETP.GT.AND P0, PT, R23, R37, PT ;  /* 0x000000251700720c */ /* 0x000fda0003f04270 */
        /* <DEDUP_REMOVED lines=8> */
[----:B------:R-:W1:Y:S08]  /*11b70*/  FLO.U32 R0, UR4 ;  /* 0x0000000400007d00 */ /* 0x000e7000080e0000 */
[----:B------:R-:W2:Y:S01]  /*11b80*/  POPC R5, UR4 ;  /* 0x0000000400057d09 */ /* 0x000ea20008000000 */
[----:B-1----:R-:W-:-:S13]  /*11b90*/  ISETP.EQ.U32.AND P0, PT, R0, R7, PT ;  /* 0x000000070000720c */ /* 0x002fda0003f02070 */
[----:B--2---:R-:W2:Y:S01]  /*11ba0*/  @P0 ATOMG.E.ADD.STRONG.GPU PT, R3, desc[UR36][R2.64], R5 ;  /* 0x00000005020309a8 */ /* 0x004ea200081ee1e4 */
[----:B------:R-:W1:Y:S02]  /*11bb0*/  S2R R4, SR_LTMASK ;  /* 0x0000000000047919 */ /* 0x000e640000003900 */
[----:B-1----:R-:W-:-:S04]  /*11bc0*/  LOP3.LUT R4, R4, UR4, RZ, 0xc0, !PT ;  /* 0x0000000404047c12 */ /* 0x002fc8000f8ec0ff */
[----:B------:R-:W1:Y:S01]  /*11bd0*/  POPC R7, R4 ;  /* 0x0000000400077309 */ /* 0x000e620000000000 */
[----:B--2---:R-:W1:Y:S02]  /*11be0*/  SHFL.IDX PT, R0, R3, R0, 0x1f ;  /* 0x00001f0003007589 */ /* 0x004e6400000e0000 */
[----:B-1----:R-:W-:Y:S01]  /*11bf0*/  IADD3 R16, R0, UR39, R7 ;  /* 0x0000002700107c10 */ /* 0x002fe2000fffe007 */
[----:B------:R-:W-:Y:S06]  /*11c00*/  BRA `(.L_x_1368) ;  /* 0x0000003400807947 */ /* 0x000fec0003800000 */
.L_x_1367:
        /* <DEDUP_REMOVED lines=8> */
[----:B------:R-:W-:Y:S02]  /*11c90*/  IMAD.U32 R4, RZ, RZ, UR6 ;  /* 0x00000006ff047e24 */ /* 0x000fe4000f8e00ff */
[----:B------:R-:W1:Y:S01]  /*11ca0*/  LDC.64 R2, c[0x4][R2] ;  /* 0x0100000002027b82 */ /* 0x000e620000000a00 */
        /* <DEDUP_REMOVED lines=9> */
[----:B01----:R-:W-:Y:S05]  /*11d40*/  CALL.ABS.NOINC R2 ;  /* 0x0000000002007343 */ /* 0x003fea0003c00000 */
.L_x_1370:
[----:B------:R-:W-:Y:S05]  /*11d50*/  BSYNC B6 ;  /* 0x0000000000067941 */ /* 0x000fea0003800000 */
.L_x_1369:
        /* <DEDUP_REMOVED lines=9> */
[----:B------:R-:W-:Y:S01]  /*11df0*/  MOV R4, UR6 ;  /* 0x0000000600047c02 */ /* 0x000fe20008000f00 */
[----:B------:R-:W-:Y:S02]  /*11e00*/  IMAD.U32 R5, RZ, RZ, UR7 ;  /* 0x00000007ff057e24 */ /* 0x000fe4000f8e00ff */
[----:B------:R-:W-:Y:S02]  /*11e10*/  IMAD.U32 R6, RZ, RZ, UR8 ;  /* 0x00000008ff067e24 */ /* 0x000fe4000f8e00ff */
[----:B------:R-:W-:-:S02]  /*11e20*/  IMAD.U32 R7, RZ, RZ, UR9 ;  /* 0x00000009ff077e24 */ /* 0x000fc4000f8e00ff */
[----:B------:R-:W-:Y:S02]  /*11e30*/  IMAD.U32 R10, RZ, RZ, UR4 ;  /* 0x00000004ff0a7e24 */ /* 0x000fe4000f8e00ff */
[----:B------:R-:W-:Y:S02]  /*11e40*/  IMAD.U32 R11, RZ, RZ, UR5 ;  /* 0x00000005ff0b7e24 */ /* 0x000fe4000f8e00ff */
[----:B------:R-:W-:Y:S02]  /*11e50*/  IMAD.MOV.U32 R8, RZ, RZ, 0x70 ;  /* 0x00000070ff087424 */ /* 0x000fe400078e00ff */
[----:B------:R-:W-:Y:S02]  /*11e60*/  IMAD.MOV.U32 R12, RZ, RZ, 0x1 ;  /* 0x00000001ff0c7424 */ /* 0x000fe400078e00ff */
[----:B-1----:R-:W-:-:S07]  /*11e70*/  IMAD.MOV.U32 R13, RZ, RZ, RZ ;  /* 0x000000ffff0d7224 */ /* 0x002fce00078e00ff */
[----:B------:R-:W-:-:S07]  /*11e80*/  LEPC R20, `(.L_x_1373) ;  /* 0x000000001014794e */ /* 0x000fce0000000000 */
[----:B0-2---:R-:W-:Y:S05]  /*11e90*/  CALL.ABS.NOINC R2 ;  /* 0x0000000002007343 */ /* 0x005fea0003c00000 */
.L_x_1373:
[----:B------:R0:W1:Y:S01]  /*11ea0*/  LDC.64 R2, c[0x4][R17] ;  /* 0x0100000011027b82 */ /* 0x0000620000000a00 */
[----:B------:R-:W-:Y:S01]  /*11eb0*/  ULDC.64 UR6, c[0x4][0xf0] ;  /* 0x01003c0000067ab9 */ /* 0x000fe20000000a00 */
[----:B------:R-:W-:Y:S01]  /*11ec0*/  ULDC.64 UR8, c[0x4][0xf8] ;  /* 0x01003e0000087ab9 */ /* 0x000fe20000000a00 */
[----:B------:R-:W-:Y:S01]  /*11ed0*/  ULDC.64 UR4, c[0x4][0x80] ;  /* 0x0100200000047ab9 */ /* 0x000fe20000000a00 */
[----:B------:R-:W-:Y:S02]  /*11ee0*/  IMAD.U32 R4, RZ, RZ, UR6 ;  /* 0x00000006ff047e24 */ /* 0x000fe4000f8e00ff */
[----:B------:R-:W-:Y:S02]  /*11ef0*/  IMAD.U32 R5, RZ, RZ, UR7 ;  /* 0x00000007ff057e24 */ /* 0x000fe4000f8e00ff */
[----:B------:R-:W-:Y:S02]  /*11f00*/  IMAD.U32 R6, RZ, RZ, UR8 ;  /* 0x00000008ff067e24 */ /* 0x000fe4000f8e00ff */
[----:B------:R-:W-:-:S02]  /*11f10*/  IMAD.U32 R7, RZ, RZ, UR9 ;  /* 0x00000009ff077e24 */ /* 0x000fc4000f8e00ff */
[----:B------:R-:W-:Y:S02]  /*11f20*/  IMAD.U32 R10, RZ, RZ, UR4 ;  /* 0x00000004ff0a7e24 */ /* 0x000fe4000f8e00ff */
[----:B------:R-:W-:Y:S02]  /*11f30*/  IMAD.U32 R11, RZ, RZ, UR5 ;  /* 0x00000005ff0b7e24 */ /* 0x000fe4000f8e00ff */
[----:B------:R-:W-:Y:S02]  /*11f40*/  IMAD.MOV.U32 R8, RZ, RZ, 0x70 ;  /* 0x00000070ff087424 */ /* 0x000fe400078e00ff */
[----:B------:R-:W-:Y:S02]  /*11f50*/  IMAD.MOV.U32 R12, RZ, RZ, 0x1 ;  /* 0x00000001ff0c7424 */ /* 0x000fe400078e00ff */
[----:B0-----:R-:W-:-:S07]  /*11f60*/  IMAD.MOV.U32 R13, RZ, RZ, RZ ;  /* 0x000000ffff0d7224 */ /* 0x001fce00078e00ff */
[----:B------:R-:W-:-:S07]  /*11f70*/  LEPC R20, `(.L_x_1372) ;  /* 0x000000001014794e */ /* 0x000fce0000000000 */
[----:B-1----:R-:W-:Y:S05]  /*11f80*/  CALL.ABS.NOINC R2 ;  /* 0x0000000002007343 */ /* 0x002fea0003c00000 */
.L_x_1372:
[----:B------:R-:W-:Y:S05]  /*11f90*/  BSYNC B6 ;  /* 0x0000000000067941 */ /* 0x000fea0003800000 */
.L_x_1371:
[----:B------:R-:W1:Y:S01]  /*11fa0*/  S2R R2, SR_TID.X ;  /* 0x0000000000027919 */ /* 0x000e620000002100 */
[----:B------:R-:W-:Y:S01]  /*11fb0*/  ULDC.64 UR4, c[0x0][0x9f8] ;  /* 0x00027e0000047ab9 */ /* 0x000fe20000000a00 */
[----:B------:R-:W-:Y:S01]  /*11fc0*/  IMAD.MOV.U32 R31, RZ, RZ, R19 ;  /* 0x000000ffff1f7224 */ /* 0x000fe200078e0013 */
[----:B------:R-:W-:Y:S01]  /*11fd0*/  ISETP.NE.U32.AND P0, PT, RZ, UR4, PT ;  /* 0x00000004ff007c0c */ /* 0x000fe2000bf05070 */
[----:B------:R-:W2:Y:S01]  /*11fe0*/  S2R R21, SR_TID.X ;  /* 0x0000000000157919 */ /* 0x000ea20000002100 */
[----:B------:R-:W3:Y:S01]  /*11ff0*/  LDC R8, c[0x0][0x430] ;  /* 0x00010c00ff087b82 */ /* 0x000ee20000000800 */
[----:B------:R-:W-:Y:S01]  /*12000*/  IMAD.MOV.U32 R20, RZ, RZ, R24 ;  /* 0x000000ffff147224 */ /* 0x000fe200078e0018 */
[----:B------:R-:W-:Y:S01]  /*12010*/  ISETP.NE.AND.EX P0, PT, RZ, UR5, PT, P0 ;  /* 0x00000005ff007c0c */ /* 0x000fe2000bf05300 */
[----:B------:R-:W-:Y:S01]  /*12020*/  ULDC UR4, c[0x0][0x320] ;  /* 0x0000c80000047ab9 */ /* 0x000fe20000000800 */
[----:B-1----:R-:W-:-:S11]  /*12030*/  LOP3.LUT R17, R2, 0x7f, RZ, 0xc0, !PT ;  /* 0x0000007f02117812 */ /* 0x002fd600078ec0ff */
[----:B------:R-:W1:Y:S01]  /*12040*/  @P0 LDC.64 R2, c[0x0][0x9f8] ;  /* 0x00027e00ff020b82 */ /* 0x000e620000000a00 */
[----:B---3--:R-:W-:Y:S02]  /*12050*/  ISETP.NE.AND P1, PT, R8, 0x1, PT ;  /* 0x000000010800780c */ /* 0x008fe40003f25270 */
[----:B------:R-:W-:Y:S01]  /*12060*/  SHF.R.U32.HI R24, RZ, 0x3, R17 ;  /* 0x00000003ff187819 */ /* 0x000fe20000011611 */
[----:B-1----:R-:W-:-:S10]  /*12070*/  @P0 IMAD.WIDE R2, R19, 0x4, R2 ;  /* 0x0000000413020825 */ /* 0x002fd400078e0202 */
[----:B------:R-:W1:Y:S01]  /*12080*/  @P1 LDC R7, c[0x0][0x434] ;  /* 0x00010d00ff071b82 */ /* 0x000e620000000800 */
[----:B------:R3:W4:Y:S01]  /*12090*/  @P0 LDG.E R31, desc[UR36][R2.64] ;  /* 0x00000024021f0981 */ /* 0x000722000c1e1900 */
[----:B--2---:R-:W-:Y:S01]  /*120a0*/  IMAD.SHL.U32 R17, R21, 0x10, RZ ;  /* 0x0000001015117824 */ /* 0x004fe200078e00ff */
[----:B------:R-:W-:-:S05]  /*120b0*/  LOP3.LUT R20, R20, 0xffffffdf, RZ, 0xc0, !PT ;  /* 0xffffffdf14147812 */ /* 0x000fca00078ec0ff */
[----:B------:R-:W2:Y:S01]  /*120c0*/  @P1 LDC R5, c[0x0][0x438] ;  /* 0x00010e00ff051b82 */ /* 0x000ea20000000800 */
[----:B------:R-:W-:Y:S01]  /*120d0*/  LOP3.LUT R17, R24, 0x70, R17, 0xf8, !PT ;  /* 0x0000007018117812 */ /* 0x000fe200078ef811 */
[----:B------:R-:W-:Y:S01]  /*120e0*/  VIADD R24, R23, 0xffffffff ;  /* 0xffffffff17187836 */ /* 0x000fe20000000000 */
[----:B------:R-:W-:Y:S01]  /*120f0*/  @P1 LOP3.LUT R20, R20, 0x20, RZ, 0xfc, !PT ;  /* 0x0000002014141812 */ /* 0x000fe200078efcff */
[----:B0-----:R-:W0:Y:S02]  /*12100*/  S2R R23, SR_TID.X ;  /* 0x0000000000177919 */ /* 0x001e240000002100 */
[----:B------:R-:W-:-:S05]  /*12110*/  IMAD R0, R24, 0x60, R17 ;  /* 0x0000006018007824 */ /* 0x000fca00078e0211 */
[C---:B------:R-:W-:Y:S01]  /*12120*/  ISETP.GE.AND P0, PT, R0.reuse, R35, PT ;  /* 0x000000230000720c */ /* 0x040fe20003f06270 */
[----:B------:R-:W-:-:S03]  /*12130*/  IMAD.IADD R0, R0, 0x1, R36 ;  /* 0x0000000100007824 */ /* 0x000fc600078e0224 */
[----:B------:R-:W-:Y:S01]  /*12140*/  ISETP.GT.U32.OR P0, PT, R17, 0x5f, P0 ;  /* 0x0000005f1100780c */ /* 0x000fe20000704470 */
[----:B-1----:R-:W-:-:S04]  /*12150*/  @P1 IMAD.HI.U32 R6, R0, R7, RZ ;  /* 0x0000000700061227 */ /* 0x002fc800078e00ff */
[----:B------:R-:W-:Y:S01]  /*12160*/  IMAD.MOV.U32 R4, RZ, RZ, R0 ;  /* 0x000000ffff047224 */ /* 0x000fe200078e0000 */
[----:B--2---:R-:W-:-:S07]  /*12170*/  @P1 SHF.R.U32.HI R4, RZ, R5, R6 ;  /* 0x00000005ff041219 */ /* 0x004fce0000011606 */
[----:B---3--:R-:W1:Y:S01]  /*12180*/  @!P0 LDC.64 R2, c[0x0][0x428] ;  /* 0x00010a00ff028b82 */ /* 0x008e620000000a00 */
[----:B------:R-:W-:-:S04]  /*12190*/  IMAD.MOV R5, RZ, RZ, -R4 ;  /* 0x000000ffff057224 */ /* 0x000fc800078e0a04 */
[----:B------:R-:W-:Y:S01]  /*121a0*/  IMAD R0, R8, R5, R0 ;  /* 0x0000000508007224 */ /* 0x000fe200078e0200 */
[----:B------:R-:W-:Y:S01]  /*121b0*/  @!P0 SHF.R.S32.HI R5, RZ, 0x1f, R4 ;  /* 0x0000001fff058819 */ /* 0x000fe20000011404 */
[----:B0-----:R-:W-:-:S05]  /*121c0*/  IMAD.SHL.U32 R23, R23, 0x8, RZ ;  /* 0x0000000817177824 */ /* 0x001fca00078e00ff */
[----:B------:R-:W-:-:S04]  /*121d0*/  LOP3.LUT R23, R23, 0x38, RZ, 0xc0, !PT ;  /* 0x0000003817177812 */ /* 0x000fc800078ec0ff */
[C---:B------:R-:W-:Y:S02]  /*121e0*/  LOP3.LUT R9, R23.reuse, 0x40, RZ, 0xfc, !PT ;  /* 0x0000004017097812 */ /* 0x040fe400078efcff */
[----:B------:R-:W-:Y:S02]  /*121f0*/  ISETP.GE.AND P1, PT, R23, UR4, PT ;  /* 0x0000000417007c0c */ /* 0x000fe4000bf26270 */
[----:B------:R-:W-:Y:S01]  /*12200*/  ISETP.GE.AND P2, PT, R9, UR4, PT ;  /* 0x0000000409007c0c */ /* 0x000fe2000bf46270 */
[----:B------:R-:W-:Y:S01]  /*12210*/  ULDC UR4, c[0x0][0x2f4] ;  /* 0x0000bd0000047ab9 */ /* 0x000fe20000000800 */
[----:B------:R-:W-:Y:S02]  /*12220*/  SEL R28, RZ, 0x1, P1 ;  /* 0x00000001ff1c7807 */ /* 0x000fe40000800000 */
[----:B------:R-:W-:Y:S02]  /*12230*/  LOP3.LUT R20, R20, 0xfffffffb, RZ, 0xc0, !PT ;  /* 0xfffffffb14147812 */ /* 0x000fe400078ec0ff */
[----:B------:R-:W-:Y:S01]  /*12240*/  LOP3.LUT R8, R23, 0x80, RZ, 0xfc, !PT ;  /* 0x0000008017087812 */ /* 0x000fe200078efcff */
[----:B------:R-:W-:Y:S01]  /*12250*/  UMOV UR5, 0xffffffff ;  /* 0xffffffff00057882 */ /* 0x000fe20000000000 */
[----:B----4-:R-:W-:Y:S01]  /*12260*/  SHF.R.S32.HI R6, RZ, 0x1f, R31 ;  /* 0x0000001fff067819 */ /* 0x010fe2000001141f */
[----:B-1----:R-:W-:-:S04]  /*12270*/  @!P0 IMAD.WIDE.U32 R4, R31, R2, R4 ;  /* 0x000000021f048225 */ /* 0x002fc800078e0004 */
[----:B------:R0:W-:Y:S02]  /*12280*/  STL [R1+0x4], R6 ;  /* 0x0000040601007387 */ /* 0x0001e40000100800 */
[----:B0-----:R-:W-:Y:S01]  /*12290*/  @!P0 IMAD R6, R6, R2, RZ ;  /* 0x0000000206068224 */ /* 0x001fe200078e02ff */
[----:B------:R-:W-:-:S03]  /*122a0*/  SEL R2, RZ, 0xffffffff, P2 ;  /* 0xffffffffff027807 */ /* 0x000fc60001000000 */
[----:B------:R-:W-:Y:S02]  /*122b0*/  @!P0 IMAD R6, R31, R3, R6 ;  /* 0x000000031f068224 */ /* 0x000fe400078e0206 */
[----:B------:R-:W-:Y:S01]  /*122c0*/  IMAD.SHL.U32 R3, R2, 0x2, RZ ;  /* 0x0000000202037824 */ /* 0x000fe200078e00ff */
[----:B------:R-:W-:Y:S01]  /*122d0*/  ISETP.GE.AND P2, PT, R23, UR4, PT ;  /* 0x0000000417007c0c */ /* 0x000fe2000bf46270 */
[----:B------:R-:W-:-:S03]  /*122e0*/  @!P0 IMAD.IADD R6, R5, 0x1, R6 ;  /* 0x0000000105068824 */ /* 0x000fc600078e0206 */
[----:B------:R-:W-:Y:S02]  /*122f0*/  LOP3.LUT R28, R3, 0x2, R28, 0xe2, !PT ;  /* 0x00000002031c7812 */ /* 0x000fe400078ee21c */
[----:B------:R-:W0:Y:S07]  /*12300*/  @!P0 LDC.64 R2, c[0x0][0x418] ;  /* 0x00010600ff028b82 */ /* 0x000e2e0000000a00 */
[----:B------:R-:W-:Y:S02]  /*12310*/  @P2 LOP3.LUT R20, R20, 0x4, RZ, 0xfc, !PT ;  /* 0x0000000414142812 */ /* 0x000fe400078efcff */
[----:B0-----:R-:W-:-:S04]  /*12320*/  @!P0 LEA R2, P1, R4, R2, 0x2 ;  /* 0x0000000204028211 */ /* 0x001fc800078210ff */
[----:B------:R-:W-:Y:S01]  /*12330*/  @!P0 LEA.HI.X R3, R4, R3, R6, 0x2, P1 ;  /* 0x0000000304038211 */ /* 0x000fe200008f1406 */
[----:B------:R-:W-:Y:S01]  /*12340*/  IMAD.MOV.U32 R4, RZ, RZ, RZ ;  /* 0x000000ffff047224 */ /* 0x000fe200078e00ff */
[----:B------:R-:W-:Y:S02]  /*12350*/  ISETP.GE.AND P1, PT, R9, UR4, PT ;  /* 0x0000000409007c0c */ /* 0x000fe4000bf26270 */
[----:B------:R-:W-:-:S03]  /*12360*/  LOP3.LUT R20, R20, 0xfffffffd, RZ, 0xc0, !PT ;  /* 0xfffffffd14147812 */ /* 0x000fc600078ec0ff */
[----:B------:R0:W5:Y:S01]  /*12370*/  @!P0 LDG.E R4, desc[UR36][R2.64] ;  /* 0x0000002402048981 */ /* 0x000162000c1e1900 */
[----:B------:R-:W-:-:S07]  /*12380*/  ISETP.GE.AND P0, PT, R8, UR4, PT ;  /* 0x0000000408007c0c */ /* 0x000fce000bf06270 */
[----:B------:R-:W-:Y:S01]  /*12390*/  @P1 LOP3.LUT R20, R20, 0x2, RZ, 0xfc, !PT ;  /* 0x0000000214141812 */ /* 0x000fe200078efcff */
[----:B0-----:R-:W-:-:S03]  /*123a0*/  IMAD.U32 R2, RZ, RZ, UR38 ;  /* 0x00000026ff027e24 */ /* 0x001fc6000f8e00ff */
[----:B------:R-:W-:-:S04]  /*123b0*/  LOP3.LUT R20, R20, 0xfffffffe, RZ, 0xc0, !PT ;  /* 0xfffffffe14147812 */ /* 0x000fc800078ec0ff */
[----:B------:R-:W-:-:S05]  /*123c0*/  @P0 LOP3.LUT R20, R20, 0x1, RZ, 0xfc, !PT ;  /* 0x0000000114140812 */ /* 0x000fca00078efcff */
[----:B------:R0:W-:Y:S01]  /*123d0*/  STL [R1], R20 ;  /* 0x0000001401007387 */ /* 0x0001e20000100800 */
[----:B------:R-:W-:Y:S05]  /*123e0*/  BRA.DIV UR5, `(.L_x_1374) ;  /* 0x00000042055c7947 */ /* 0x000fea000b800000 */
.L_x_1442:
[----:B------:R-:W-:Y:S01]  /*123f0*/  ISETP.NE.AND P0, PT, R2, 0x3, PT ;  /* 0x000000030200780c */ /* 0x000fe20003f05270 */
[----:B------:R-:W-:Y:S01]  /*12400*/  IMAD.MOV.U32 R3, RZ, RZ, R20 ;  /* 0x000000ffff037224 */ /* 0x000fe200078e0014 */
[----:B------:R-:W-:Y:S02]  /*12410*/  ISETP.GT.U32.AND P1, PT, R17, 0x5f, PT ;  /* 0x0000005f1100780c */ /* 0x000fe40003f24070 */
[----:B------:R-:W-:Y:S02]  /*12420*/  SHF.R.S32.HI R30, RZ, 0x1f, R18 ;  /* 0x0000001fff1e7819 */ /* 0x000fe40000011412 */
[----:B------:R-:W-:-:S07]  /*12430*/  LOP3.LUT R3, R3, 0xffffffef, RZ, 0xc0, !PT ;  /* 0xffffffef03037812 */ /* 0x000fce00078ec0ff */
[----:B------:R-:W-:-:S04]  /*12440*/  @P0 LOP3.LUT R3, R3, 0x10, RZ, 0xfc, !PT ;  /* 0x0000001003030812 */ /* 0x000fc800078efcff */
[----:B------:R-:W-:-:S04]  /*12450*/  LOP3.LUT R3, R3, 0xfffffff7, RZ, 0xc0, !PT ;  /* 0xfffffff703037812 */ /* 0x000fc800078ec0ff */
[----:B------:R-:W-:-:S05]  /*12460*/  @P1 LOP3.LUT R3, R3, 0x8, RZ, 0xfc, !PT ;  /* 0x0000000803031812 */ /* 0x000fca00078efcff */
[----:B------:R1:W-:Y:S01]  /*12470*/  STL [R1], R3 ;  /* 0x0000000301007387 */ /* 0x0003e20000100800 */
[----:B------:R-:W-:Y:S05]  /*12480*/  @!P0 BRA `(.L_x_1375) ;  /* 0x0000000000048947 */ /* 0x000fea0003800000 */
[----:B------:R-:W-:Y:S01]  /*12490*/  BPT.TRAP 0x1 ;  /* 0x000000040000795c */ /* 0x000fe20000300000 */
.L_x_1375:
[----:B------:R-:W-:Y:S01]  /*124a0*/  SHF.R.S32.HI R5, RZ, 0x1f, R0 ;  /* 0x0000001fff057819 */ /* 0x000fe20000011400 */
[----:B------:R-:W-:Y:S01]  /*124b0*/  ULDC.64 UR4, c[0x0][0x328] ;  /* 0x0000ca0000047ab9 */ /* 0x000fe20000000a00 */
[----:B------:R-:W-:Y:S03]  /*124c0*/  BSSY B0, `(.L_x_1376) ;  /* 0x0000017000007945 */ /* 0x000fe60003800000 */
[----:B-1----:R-:W-:-:S04]  /*124d0*/  IMAD R3, R5, UR4, RZ ;  /* 0x0000000405037c24 */ /* 0x002fc8000f8e02ff */
[C---:B------:R-:W-:Y:S02]  /*124e0*/  IMAD R6, R0.reuse, UR5, R3 ;  /* 0x0000000500067c24 */ /* 0x040fe4000f8e0203 */
[----:B------:R-:W-:Y:S01]  /*124f0*/  IMAD.WIDE.U32 R2, R0, UR4, RZ ;  /* 0x0000000400027c25 */ /* 0x000fe2000f8e00ff */
        /* <DEDUP_REMOVED lines=14> */
[----:B------:R-:W-:Y:S01]  /*125e0*/  LEA.HI.X R23, R2, UR5, R7, 0x1, P0 ;  /* 0x0000000502177c11 */ /* 0x000fe200080f0c07 */
[----:B------:R-:W-:Y:S01]  /*125f0*/  IMAD R7, R25, 0x8, R22 ;  /* 0x0000000819077824 */ /* 0x000fe200078e0216 */
[----:B------:R-:W-:-:S04]  /*12600*/  SHF.L.U32 R2, R27, 0x1f, RZ ;  /* 0x0000001f1b027819 */ /* 0x000fc800000006ff */
[----:B------:R-:W1:Y:S02]  /*12610*/  SYNCS.PHASECHK.TRANS64.TRYWAIT P0, [R7+URZ+0x2a840], R2 ;  /* 0x02a84002070075a7 */ /* 0x000e64000800017f */
[----:B-1----:R-:W-:Y:S05]  /*12620*/  @!P0 BRA `(.L_x_1377) ;  /* 0x0000003c00fc8947 */ /* 0x002fea0003800000 */
.L_x_1443:
[----:B------:R-:W-:Y:S05]  /*12630*/  BSYNC B0 ;  /* 0x0000000000007941 */ /* 0x000fea0003800000 */
.L_x_1376:
[----:B------:R-:W2:Y:S01]  /*12640*/  LDL R3, [R1] ;  /* 0x0000000001037983 */ /* 0x000ea20000100800 */
[----:B------:R-:W-:Y:S02]  /*12650*/  ULDC.64 UR4, c[0x0][0x300] ;  /* 0x0000c00000047ab9 */ /* 0x000fe40000000a00 */
[----:B------:R-:W-:Y:S01]  /*12660*/  IMAD R5, R5, UR4, RZ ;  /* 0x0000000405057c24 */ /* 0x000fe2000f8e02ff */
[----:B------:R-:W3:Y:S03]  /*12670*/  S2R R8, SR_TID.X ;  /* 0x0000000000087919 */ /* 0x000ee60000002100 */
[----:B------:R-:W-:Y:S01]  /*12680*/  IMAD R5, R0, UR5, R5 ;  /* 0x0000000500057c24 */ /* 0x000fe2000f8e0205 */
[----:B---3--:R-:W-:-:S04]  /*12690*/  LOP3.LUT R8, R8, 0x7f, RZ, 0xc0, !PT ;  /* 0x0000007f08087812 */ /* 0x008fc800078ec0ff */
[----:B------:R-:W-:Y:S02]  /*126a0*/  SHF.R.U32.HI R9, RZ, 0x3, R8 ;  /* 0x00000003ff097819 */ /* 0x000fe40000011608 */
[----:B------:R-:W3:Y:S01]  /*126b0*/  S2R R8, SR_TID.X ;  /* 0x0000000000087919 */ /* 0x000ee20000002100 */
[C---:B--2---:R-:W-:Y:S02]  /*126c0*/  LOP3.LUT P4, RZ, R3.reuse, 0x4, RZ, 0xc0, !PT ;  /* 0x0000000403ff7812 */ /* 0x044fe4000788c0ff */
[C---:B------:R-:W-:Y:S02]  /*126d0*/  LOP3.LUT P3, RZ, R3.reuse, 0x2, RZ, 0xc0, !PT ;  /* 0x0000000203ff7812 */ /* 0x040fe4000786c0ff */
[----:B------:R-:W-:Y:S01]  /*126e0*/  LOP3.LUT P2, RZ, R3, 0x1, RZ, 0xc0, !PT ;  /* 0x0000000103ff7812 */ /* 0x000fe2000784c0ff */
[----:B-1----:R-:W-:Y:S01]  /*126f0*/  IMAD.WIDE.U32 R2, R0, UR4, RZ ;  /* 0x0000000400027c25 */ /* 0x002fe2000f8e00ff */
[----:B------:R-:W-:-:S03]  /*12700*/  ULDC.64 UR4, c[0x0][0x310] ;  /* 0x0000c40000047ab9 */ /* 0x000fc60000000a00 */
[----:B------:R-:W-:Y:S02]  /*12710*/  IMAD.IADD R3, R3, 0x1, R5 ;  /* 0x0000000103037824 */ /* 0x000fe400078e0205 */
[----:B------:R-:W-:Y:S02]  /*12720*/  IMAD R6, R6, UR4, RZ ;  /* 0x0000000406067c24 */ /* 0x000fe4000f8e02ff */
[----:B------:R-:W-:-:S04]  /*12730*/  IMAD.WIDE.U32 R2, R4, UR4, R2 ;  /* 0x0000000404027c25 */ /* 0x000fc8000f8e0002 */
[----:B------:R-:W-:Y:S01]  /*12740*/  IMAD R6, R4, UR5, R6 ;  /* 0x0000000504067c24 */ /* 0x000fe2000f8e0206 */
[----:B------:R-:W-:Y:S01]  /*12750*/  ULDC.64 UR4, c[0x0][0x308] ;  /* 0x0000c20000047ab9 */ /* 0x000fe20000000a00 */
[----:B------:R-:W-:Y:S02]  /*12760*/  IMAD R5, R25, 0x4800, R32 ;  /* 0x0000480019057824 */ /* 0x000fe400078e0220 */
[----:B------:R-:W-:Y:S02]  /*12770*/  IMAD.IADD R3, R3, 0x1, R6 ;  /* 0x0000000103037824 */ /* 0x000fe400078e0206 */
[----:B------:R-:W-:Y:S02]  /*12780*/  IMAD R0, R30, UR4, RZ ;  /* 0x000000041e007c24 */ /* 0x000fe4000f8e02ff */
[----:B------:R-:W-:-:S04]  /*12790*/  IMAD.WIDE.U32 R2, R18, UR4, R2 ;  /* 0x0000000412027c25 */ /* 0x000fc8000f8e0002 */
[----:B------:R-:W-:Y:S01]  /*127a0*/  IMAD R0, R18, UR5, R0 ;  /* 0x0000000512007c24 */ /* 0x000fe2000f8e0200 */
[----:B------:R-:W-:Y:S01]  /*127b0*/  ULDC.64 UR4, c[0x0][0x2e8] ;  /* 0x0000ba0000047ab9 */ /* 0x000fe20000000a00 */
[----:B------:R-:W-:Y:S01]  /*127c0*/  IMAD R6, R24, -0x60, R35 ;  /* 0xffffffa018067824 */ /* 0x000fe200078e0223 */
[----:B------:R-:W-:Y:S01]  /*127d0*/  LEA R4, P0, R2, UR4, 0x1 ;  /* 0x0000000402047c11 */ /* 0x000fe2000f8008ff */
[----:B------:R-:W-:Y:S01]  /*127e0*/  IMAD.IADD R0, R3, 0x1, R0 ;  /* 0x0000000103007824 */ /* 0x000fe200078e0200 */
[----:B------:R-:W-:Y:S01]  /*127f0*/  UMOV UR4, 0xffffffff ;  /* 0xffffffff00047882 */ /* 0x000fe20000000000 */
[----:B------:R-:W-:Y:S02]  /*12800*/  IMAD.IADD R6, R6, 0x1, -R9 ;  /* 0x0000000106067824 */ /* 0x000fe400078e0a09 */
[----:B---3--:R-:W-:Y:S01]  /*12810*/  IMAD.SHL.U32 R9, R8, 0x8, RZ ;  /* 0x0000000808097824 */ /* 0x008fe200078e00ff */
[----:B------:R-:W-:Y:S02]  /*12820*/  LEA.HI.X R0, R2, UR5, R0, 0x1, P0 ;  /* 0x0000000502007c11 */ /* 0x000fe400080f0c00 */
[----:B------:R-:W-:-:S02]  /*12830*/  ISETP.GE.AND P0, PT, R6, 0x1, PT ;  /* 0x000000010600780c */ /* 0x000fc40003f06270 */
[----:B------:R-:W-:Y:S01]  /*12840*/  LOP3.LUT R9, R9, 0x38, RZ, 0xc0, !PT ;  /* 0x0000003809097812 */ /* 0x000fe200078ec0ff */
[----:B------:R-:W-:Y:S10]  /*12850*/  BRA.DIV UR4, `(.L_x_1378) ;  /* 0x0000003e04847947 */ /* 0x000ff4000b800000 */
[----:B------:R-:W1:Y:S01]  /*12860*/  SHFL.IDX PT, R3, R4, RZ, 0x181f ;  /* 0x00181fff04037589 */ /* 0x000e6200000e0000 */
[----:B------:R-:W-:-:S03]  /*12870*/  @P0 IMAD R8, R5, 0x2, R22 ;  /* 0x0000000205080824 */ /* 0x000fc600078e0216 */
[----:B------:R-:W2:Y:S01]  /*12880*/  SHFL.IDX PT, R2, R0, RZ, 0x181f ;  /* 0x00181fff00027589 */ /* 0x000ea200000e0000 */
[----:B-1----:R-:W-:-:S05]  /*12890*/  @P0 LEA R3, P1, R9, R3, 0x1 ;  /* 0x0000000309030211 */ /* 0x002fca00078208ff */
[----:B--2---:R-:W-:Y:S01]  /*128a0*/  @P0 IMAD.X R2, RZ, RZ, R2, P1 ;  /* 0x000000ffff020224 */ /* 0x004fe200008e0602 */
        /* <DEDUP_REMOVED lines=8> */
[----:B-1----:R-:W1:Y:S01]  /*12930*/  SHFL.IDX PT, R3, R4, 0x1, 0x181f ;  /* 0x00381f0004037f89 */ /* 0x002e6200000e0000 */
[----:B------:R-:W-:-:S03]  /*12940*/  @P1 IMAD R8, R5, 0x2, R22 ;  /* 0x0000000205081824 */ /* 0x000fc600078e0216 */
[----:B------:R-:W2:Y:S01]  /*12950*/  SHFL.IDX PT, R2, R0, 0x1, 0x181f ;  /* 0x00381f0000027f89 */ /* 0x000ea200000e0000 */
[----:B-1----:R-:W-:-:S05]  /*12960*/  @P1 LEA R3, P0, R9, R3, 0x1 ;  /* 0x0000000309031211 */ /* 0x002fca00078008ff */
[----:B--2---:R-:W-:-:S05]  /*12970*/  @P1 IMAD.X R2, RZ, RZ, R2, P0 ;  /* 0x000000ffff021224 */ /* 0x004fca00000e0602 */
[----:B------:R-:W-:-:S04]  /*12980*/  @P1 LOP3.LUT R3, R3, R2, RZ, 0x3c, !PT ;  /* 0x0000000203031212 */ /* 0x000fc800078e3cff */
[----:B------:R-:W-:-:S04]  /*12990*/  @P1 LOP3.LUT R2, R3, R2, RZ, 0x3c, !PT ;  /* 0x0000000203021212 */ /* 0x000fc800078e3cff */
[----:B------:R-:W-:-:S05]  /*129a0*/  @P1 LOP3.LUT R3, R3, R2, RZ, 0x3c, !PT ;  /* 0x0000000203031212 */ /* 0x000fca00078e3cff */
[----:B------:R-:W-:Y:S04]  /*129b0*/  @P1 LDGSTS.E.BYPASS.LTC128B.128 [R8+0x18c00], desc[UR36][R2.64], !P4 ;  /* 0x18c0000002081fae */ /* 0x000fe8000e101d64 */
[----:B------:R-:W-:Y:S04]  /*129c0*/  @P1 LDGSTS.E.BYPASS.LTC128B.128 [R8+0x1bc00], desc[UR36][R2.64+0x80], !P3 ;  /* 0x1bc0008002081fae */ /* 0x000fe8000d901d64 */
[----:B------:R1:W-:Y:S01]  /*129d0*/  @P1 LDGSTS.E.BYPASS.LTC128B.128 [R8+0x1ec00], desc[UR36][R2.64+0x100], !P2 ;  /* 0x1ec0010002081fae */ /* 0x0003e2000d101d64 */
[----:B------:R-:W-:-:S03]  /*129e0*/  ISETP.GE.AND P1, PT, R6, 0x21, PT ;  /* 0x000000210600780c */ /* 0x000fc60003f26270 */
[----:B-1----:R-:W1:Y:S10]  /*129f0*/  SHFL.IDX PT, R3, R4, 0x2, 0x181f ;  /* 0x00581f0004037f89 */ /* 0x002e7400000e0000 */
[----:B------:R-:W-:Y:S01]  /*12a00*/  @P1 IMAD R8, R5, 0x2, R22 ;  /* 0x0000000205081824 */ /* 0x000fe200078e0216 */
        /* <DEDUP_REMOVED lines=23> */
[----:B------:R-:W-:Y:S01]  /*12b80*/  @P1 LEA R8, R5, R22, 0x1 ;  /* 0x0000001605081211 */ /* 0x000fe200078e08ff */
[----:B------:R-:W2:Y:S04]  /*12b90*/  SHFL.IDX PT, R2, R0, 0x4, 0x181f ;  /* 0x00981f0000027f89 */ /* 0x000ea800000e0000 */
[----:B------:R-:W3:Y:S01]  /*12ba0*/  SHFL.IDX PT, R0, R0, 0x5, 0x181f ;  /* 0x00b81f0000007f89 */ /* 0x000ee200000e0000 */
[----:B-1----:R-:W-:-:S05]  /*12bb0*/  @P1 LEA R3, P0, R9, R3, 0x1 ;  /* 0x0000000309031211 */ /* 0x002fca00078008ff */
[----:B--2---:R-:W-:-:S05]  /*12bc0*/  @P1 IMAD.X R2, RZ, RZ, R2, P0 ;  /* 0x000000ffff021224 */ /* 0x004fca00000e0602 */
[----:B------:R-:W-:-:S04]  /*12bd0*/  @P1 LOP3.LUT R3, R3, R2, RZ, 0x3c, !PT ;  /* 0x0000000203031212 */ /* 0x000fc800078e3cff */
[----:B------:R-:W-:-:S04]  /*12be0*/  @P1 LOP3.LUT R2, R3, R2, RZ, 0x3c, !PT ;  /* 0x0000000203021212 */ /* 0x000fc800078e3cff */
[----:B------:R-:W-:-:S05]  /*12bf0*/  @P1 LOP3.LUT R3, R3, R2, RZ, 0x3c, !PT ;  /* 0x0000000203031212 */ /* 0x000fca00078e3cff */
[----:B------:R-:W-:Y:S04]  /*12c00*/  @P1 LDGSTS.E.BYPASS.LTC128B.128 [R8+0x1a400], desc[UR36][R2.64], !P4 ;  /* 0x1a40000002081fae */ /* 0x000fe8000e101d64 */
[----:B------:R-:W-:Y:S04]  /*12c10*/  @P1 LDGSTS.E.BYPASS.LTC128B.128 [R8+0x1d400], desc[UR36][R2.64+0x80], !P3 ;  /* 0x1d40008002081fae */ /* 0x000fe8000d901d64 */
[----:B------:R1:W-:Y:S04]  /*12c20*/  @P1 LDGSTS.E.BYPASS.LTC128B.128 [R8+0x20400], desc[UR36][R2.64+0x100], !P2 ;  /* 0x2040010002081fae */ /* 0x0003e8000d101d64 */
[----:B-1-3--:R1:W2:Y:S02]  /*12c30*/  SHFL.IDX PT, R2, R4, 0x5, 0x181f ;  /* 0x00b81f0004027f89 */ /* 0x00a2a400000e0000 */
.L_x_1457:
[----:B------:R-:W-:-:S13]  /*12c40*/  ISETP.GE.AND P0, PT, R6, 0x51, PT ;  /* 0x000000510600780c */ /* 0x000fda0003f06270 */
[----:B--2---:R-:W-:Y:S01]  /*12c50*/  @P0 LEA R2, P1, R9, R2, 0x1 ;  /* 0x0000000209020211 */ /* 0x004fe200078208ff */
[----:B------:R-:W-:-:S04]  /*12c60*/  @P0 IMAD R5, R5, 0x2, R22 ;  /* 0x0000000205050824 */ /* 0x000fc800078e0216 */
        /* <DEDUP_REMOVED lines=9> */
.L_x_1379:
[----:B------:R-:W-:Y:S02]  /*12d00*/  PLOP3.LUT P1, PT, P1, P0, PT, 0xa2, 0x0 ;  /* 0x000000000000781c */ /* 0x000fe40000f21472 */
[----:B------:R-:W-:-:S08]  /*12d10*/  @P0 R2UR P1, UR4, R7 ;  /* 0x00000000070402ca */ /* 0x000fd00000020000 */
[----:B------:R-:W-:-:S05]  /*12d20*/  @P0 PLOP3.LUT P0, PT, P1, PT, PT, 0x80, 0x0 ;  /* 0x000000000000081c */ /* 0x000fca0000f0f070 */
[----:B------:R-:W-:Y:S01]  /*12d30*/  @!P1 SYNCS.ARRIVE.TRANS64.RED.A0T1 RZ, [UR4+0x2a830], RZ ;  /* 0x02a830ffffff99a7 */ /* 0x000fe20008200404 */
[----:B------:R-:W-:Y:S07]  /*12d40*/  @!P1 ARRIVES.LDGSTSBAR.64.TRANSCNT [UR4+0x2a830] ;  /* 0x02a83000ff0099b0 */ /* 0x000fee0008000a84 */
[----:B------:R-:W-:Y:S05]  /*12d50*/  @P0 BRA.U.ANY `(.L_x_1379) ;  /* 0xfffffffd00e80947 */ /* 0x000fea000393ffff */
[----:B------:R-:W-:Y:S01]  /*12d60*/  NOP ;  /* 0x0000000000007918 */ /* 0x000fe20000000000 */
[----:B------:R-:W3:Y:S02]  /*12d70*/  LDL R0, [R1] ;  /* 0x0000000001007983 */ /* 0x000ee40000100800 */
[----:B---3--:R-:W-:-:S13]  /*12d80*/  LOP3.LUT P2, RZ, R0, 0x10, RZ, 0xc0, !PT ;  /* 0x0000001000ff7812 */ /* 0x008fda000784c0ff */
[----:B------:R-:W-:Y:S05]  /*12d90*/  @!P2 BRA `(.L_x_1380) ;  /* 0x000000000004a947 */ /* 0x000fea0003800000 */
[----:B------:R-:W-:Y:S01]  /*12da0*/  BPT.TRAP 0x1 ;  /* 0x000000040000795c */ /* 0x000fe20000300000 */
.L_x_1380:
[----:B------:R3:W-:Y:S02]  /*12db0*/  SYNCS.ARRIVE.TRANS64.A1T0 RZ, [R7+URZ+0x2a830], RZ ;  /* 0x02a830ff07ff79a7 */ /* 0x0007e4000810003f */
[----:B------:R-:W-:Y:S05]  /*12dc0*/  WARPSYNC.ALL ;  /* 0x0000000000007948 */ /* 0x000fea0003800000 */
[----:B------:R-:W-:Y:S01]  /*12dd0*/  ULDC.64 UR4, c[0x0][0x298] ;  /* 0x0000a60000047ab9 */ /* 0x000fe20000000a00 */
[----:B--2---:R-:W-:Y:S01]  /*12de0*/  VIADD R2, R22, 0xc400 ;  /* 0x0000c40016027836 */ /* 0x004fe20000000000 */
[----:B------:R-:W-:Y:S01]  /*12df0*/  SHF.R.S32.HI R0, RZ, 0x1f, R34 ;  /* 0x0000001fff007819 */ /* 0x000fe20000011422 */
[----:B-1----:R-:W-:Y:S01]  /*12e00*/  IMAD.WIDE.U32 R4, R34, UR4, RZ ;  /* 0x0000000422047c25 */ /* 0x002fe2000f8e00ff */
[----:B------:R-:W-:Y:S01]  /*12e10*/  BSSY B6, `(.L_x_1381) ;  /* 0x0000018000067945 */ /* 0x000fe20003800000 */
[----:B------:R-:W-:Y:S01]  /*12e20*/  BAR.SYNC.DEFER_BLOCKING 0x8, 0x180 ;  /* 0x0206000000007b1d */ /* 0x000fe20000010000 */
[----:B------:R-:W-:Y:S01]  /*12e30*/  LOP3.LUT P0, RZ, R2, 0x3ff, RZ, 0xc0, !PT ;  /* 0x000003ff02ff7812 */ /* 0x000fe2000780c0ff */
[----:B------:R-:W-:-:S04]  /*12e40*/  IMAD R3, R0, UR4, RZ ;  /* 0x0000000400037c24 */ /* 0x000fc8000f8e02ff */
[----:B------:R-:W-:Y:S01]  /*12e50*/  IMAD R0, R34, UR5, R3 ;  /* 0x0000000522007c24 */ /* 0x000fe2000f8e0203 */
[----:B------:R1:W-:Y:S03]  /*12e60*/  STL.64 [R1+0x8], R4 ;  /* 0x0000080401007387 */ /* 0x0003e60000100a00 */
[----:B------:R-:W-:-:S04]  /*12e70*/  IMAD.IADD R34, R5, 0x1, R0 ;  /* 0x0000000105227824 */ /* 0x000fc800078e0200 */
[----:B------:R-:W-:Y:S05]  /*12e80*/  @!P0 BRA `(.L_x_1382) ;  /* 0x0000000000408947 */ /* 0x000fea0003800000 */
[----:B------:R-:W-:Y:S01]  /*12e90*/  MOV R2, 0x0 ;  /* 0x0000000000027802 */ /* 0x000fe20000000f00 */
[----:B------:R-:W-:Y:S01]  /*12ea0*/  ULDC.64 UR6, c[0x4][0xf0] ;  /* 0x01003c0000067ab9 */ /* 0x000fe20000000a00 */
[----:B------:R-:W-:Y:S01]  /*12eb0*/  ULDC.64 UR8, c[0x4][0xf8] ;  /* 0x01003e0000087ab9 */ /* 0x000fe20000000a00 */
[----:B------:R-:W-:Y:S01]  /*12ec0*/  ULDC.64 UR4, c[0x4][0x88] ;  /* 0x0100220000047ab9 */ /* 0x000fe20000000a00 */
[----:B-1----:R-:W-:Y:S02]  /*12ed0*/  IMAD.U32 R4, RZ, RZ, UR6 ;  /* 0x00000006ff047e24 */ /* 0x002fe4000f8e00ff */
[----:B------:R-:W1:Y:S01]  /*12ee0*/  LDC.64 R2, c[0x4][R2] ;  /* 0x0100000002027b82 */ /* 0x000e620000000a00 */
[----:B------:R-:W-:Y:S02]  /*12ef0*/  IMAD.U32 R5, RZ, RZ, UR7 ;  /* 0x00000007ff057e24 */ /* 0x000fe4000f8e00ff */
[----:B------:R-:W-:Y:S02]  /*12f00*/  IMAD.U32 R6, RZ, RZ, UR8 ;  /* 0x00000008ff067e24 */ /* 0x000fe4000f8e00ff */
[----:B---3--:R-:W-:-:S02]  /*12f10*/  IMAD.U32 R7, RZ, RZ, UR9 ;  /* 0x00000009ff077e24 */ /* 0x008fc4000f8e00ff */
[----:B------:R-:W-:Y:S02]  /*12f20*/  IMAD.U32 R10, RZ, RZ, UR4 ;  /* 0x00000004ff0a7e24 */ /* 0x000fe4000f8e00ff */
[----:B------:R-:W-:Y:S02]  /*12f30*/  IMAD.U32 R11, RZ, RZ, UR5 ;  /* 0x00000005ff0b7e24 */ /* 0x000fe4000f8e00ff */
[----:B------:R-:W-:Y:S02]  /*12f40*/  IMAD.MOV.U32 R8, RZ, RZ, 0x70 ;  /* 0x00000070ff087424 */ /* 0x000fe400078e00ff */
[----:B------:R-:W-:Y:S02]  /*12f50*/  IMAD.MOV.U32 R12, RZ, RZ, 0x1 ;  /* 0x00000001ff0c7424 */ /* 0x000fe400078e00ff */
[----:B------:R-:W-:-:S07]  /*12f60*/  IMAD.MOV.U32 R13, RZ, RZ, RZ ;  /* 0x000000ffff0d7224 */ /* 0x000fce00078e00ff */
[----:B0-----:R-:W-:-:S07]  /*12f70*/  LEPC R20, `(.L_x_1382) ;  /* 0x000000001014794e */ /* 0x001fce0000000000 */
[----:B-1----:R-:W-:Y:S05]  /*12f80*/  CALL.ABS.NOINC R2 ;  /* 0x0000000002007343 */ /* 0x002fea0003c00000 */
.L_x_1382:
[----:B------:R-:W-:Y:S05]  /*12f90*/  BSYNC B6 ;  /* 0x0000000000067941 */ /* 0x000fea0003800000 */
.L_x_1381:
[----:B0-----:R-:W2:Y:S01]  /*12fa0*/  LDL.LU.64 R20, [R1+0x8] ;  /* 0x0000080001147983 */ /* 0x001ea20000300a00 */
[----:B------:R-:W-:-:S03]  /*12fb0*/  ULDC.64 UR4, c[0x0][0x2d8] ;  /* 0x0000b60000047ab9 */ /* 0x000fc60000000a00 */
[----:B------:R-:W4:Y:S01]  /*12fc0*/  LDL R2, [R1] ;  /* 0x0000000001027983 */ /* 0x000f220000100800 */
[----:B------:R-:W-:Y:S02]  /*12fd0*/  IMAD R0, R30, UR4, RZ ;  /* 0x000000041e007c24 */ /* 0x000fe4000f8e02ff */
[----:B------:R-:W-:Y:S01]  /*12fe0*/  IMAD.MOV.U32 R3, RZ, RZ, R34 ;  /* 0x000000ffff037224 */ /* 0x000fe200078e0022 */
[----:B------:R-:W3:Y:S01]  /*12ff0*/  S2R R9, SR_TID.X ;  /* 0x0000000000097919 */ /* 0x000ee20000002100 */
[----:B-1----:R-:W-:Y:S01]  /*13000*/  IMAD R5, R18, UR5, R0 ;  /* 0x0000000512057c24 */ /* 0x002fe2000f8e0200 */
[----:B------:R-:W-:Y:S01]  /*13010*/  SHF.R.S32.HI R0, RZ, 0x1f, R19 ;  /* 0x0000001fff007819 */ /* 0x000fe20000011413 */
[----:B---3--:R-:W-:-:S05]  /*13020*/  IMAD.SHL.U32 R7, R9, 0x8, RZ ;  /* 0x0000000809077824 */ /* 0x008fca00078e00ff */
[----:B------:R-:W-:Y:S01]  /*13030*/  LOP3.LUT R7, R7, 0x38, RZ, 0xc0, !PT ;  /* 0x0000003807077812 */ /* 0x000fe200078ec0ff */
[----:B--2---:R-:W0:Y:S01]  /*13040*/  S2R R21, SR_TID.X ;  /* 0x0000000000157919 */ /* 0x004e220000002100 */
[----:B----4-:R-:W-:Y:S01]  /*13050*/  LOP3.LUT P6, RZ, R2, 0x80, RZ, 0xc0, !PT ;  /* 0x0000008002ff7812 */ /* 0x010fe200078cc0ff */
[----:B------:R-:W-:Y:S02]  /*13060*/  IMAD.MOV.U32 R2, RZ, RZ, R20 ;  /* 0x000000ffff027224 */ /* 0x000fe400078e0014 */
[----:B------:R-:W1:Y:S01]  /*13070*/  LDC R20, c[0x0][0x448] ;  /* 0x00011200ff147b82 */ /* 0x000e620000000800 */
[----:B------:R-:W-:Y:S01]  /*13080*/  SEL R0, R0, RZ, !P6 ;  /* 0x000000ff00007207 */ /* 0x000fe20007000000 */
[----:B------:R-:W-:Y:S01]  /*13090*/  IMAD.WIDE.U32 R2, R18, UR4, R2 ;  /* 0x0000000412027c25 */ /* 0x000fe2000f8e0002 */
[----:B------:R-:W-:Y:S01]  /*130a0*/  SEL R4, R19, RZ, !P6 ;  /* 0x000000ff13047207 */ /* 0x000fe20007000000 */
[----:B------:R-:W-:Y:S02]  /*130b0*/  ULDC.64 UR4, c[0x0][0x2e0] ;  /* 0x0000b80000047ab9 */ /* 0x000fe40000000a00 */
[----:B------:R-:W-:-:S02]  /*130c0*/  IMAD.IADD R3, R3, 0x1, R5 ;  /* 0x0000000103037824 */ /* 0x000fc400078e0205 */
[----:B------:R-:W-:Y:S02]  /*130d0*/  IMAD R0, R0, UR4, RZ ;  /* 0x0000000400007c24 */ /* 0x000fe4000f8e02ff */
[----:B------:R-:W-:-:S04]  /*130e0*/  IMAD.WIDE.U32 R2, R4, UR4, R2 ;  /* 0x0000000404027c25 */ /* 0x000fc8000f8e0002 */
[----:B------:R-:W-:Y:S01]  /*130f0*/  IMAD R0, R4, UR5, R0 ;  /* 0x0000000504007c24 */ /* 0x000fe2000f8e0200 */
[----:B------:R-:W-:-:S03]  /*13100*/  ULDC.64 UR4, c[0x0][0x2d0] ;  /* 0x0000b40000047ab9 */ /* 0x000fc60000000a00 */
[----:B------:R-:W-:Y:S01]  /*13110*/  IMAD.IADD R3, R3, 0x1, R0 ;  /* 0x0000000103037824 */ /* 0x000fe200078e0200 */
[----:B-1----:R-:W-:Y:S02]  /*13120*/  ISETP.NE.AND P6, PT, R20, 0x1, PT ;  /* 0x000000011400780c */ /* 0x002fe40003fc5270 */
[----:B------:R-:W1:Y:S01]  /*13130*/  S2R R20, SR_TID.X ;  /* 0x0000000000147919 */ /* 0x000e620000002100 */
[----:B0-----:R-:W-:-:S04]  /*13140*/  LOP3.LUT R21, R21, 0x7f, RZ, 0xc0, !PT ;  /* 0x0000007f15157812 */ /* 0x001fc800078ec0ff */
[----:B------:R-:W-:-:S06]  /*13150*/  SHF.R.U32.HI R21, RZ, 0x3, R21 ;  /* 0x00000003ff157819 */ /* 0x000fcc0000011615 */
[----:B------:R-:W0:Y:S08]  /*13160*/  @P6 LDC R6, c[0x0][0x44c] ;  /* 0x00011300ff066b82 */ /* 0x000e300000000800 */
[----:B------:R-:W2:Y:S01]  /*13170*/  @P6 LDC R5, c[0x0][0x450] ;  /* 0x00011400ff056b82 */ /* 0x000ea20000000800 */
[----:B-1----:R-:W-:-:S05]  /*13180*/  IMAD.SHL.U32 R20, R20, 0x10, RZ ;  /* 0x0000001014147824 */ /* 0x002fca00078e00ff */
[----:B------:R-:W-:Y:S01]  /*13190*/  LOP3.LUT R20, R21, 0x70, R20, 0xf8, !PT ;  /* 0x0000007015147812 */ /* 0x000fe200078ef814 */
[----:B------:R-:W-:-:S04]  /*131a0*/  IMAD.SHL.U32 R21, R9, 0x8, RZ ;  /* 0x0000000809157824 */ /* 0x000fc800078e00ff */
[----:B------:R-:W-:Y:S01]  /*131b0*/  IMAD.IADD R0, R20, 0x1, R26 ;  /* 0x0000000114007824 */ /* 0x000fe200078e021a */
[----:B------:R-:W-:Y:S02]  /*131c0*/  LOP3.LUT R21, R21, 0x38, RZ, 0xc0, !PT ;  /* 0x0000003815157812 */ /* 0x000fe400078ec0ff */
[----:B------:R-:W-:Y:S01]  /*131d0*/  LOP3.LUT R20, R9, 0x7f, RZ, 0xc0, !PT ;  /* 0x0000007f09147812 */ /* 0x000fe200078ec0ff */
[----:B0-----:R-:W-:Y:S01]  /*131e0*/  @P6 IMAD.HI.U32 R6, R0, R6, RZ ;  /* 0x0000000600066227 */ /* 0x001fe200078e00ff */
[C---:B------:R-:W-:Y:S02]  /*131f0*/  LOP3.LUT R8, R21.reuse, 0x40, RZ, 0xfc, !PT ;  /* 0x0000004015087812 */ /* 0x040fe400078efcff */
[----:B------:R-:W-:Y:S01]  /*13200*/  LOP3.LUT R9, R21, 0x80, RZ, 0xfc, !PT ;  /* 0x0000008015097812 */ /* 0x000fe200078efcff */
[----:B------:R-:W-:Y:S01]  /*13210*/  IMAD.MOV.U32 R4, RZ, RZ, R0 ;  /* 0x000000ffff047224 */ /* 0x000fe200078e0000 */
[----:B--2---:R-:W-:Y:S02]  /*13220*/  @P6 SHF.R.U32.HI R4, RZ, R5, R6 ;  /* 0x00000005ff046219 */ /* 0x004fe40000011606 */
[----:B------:R-:W0:Y:S03]  /*13230*/  LDC R6, c[0x0][0x448] ;  /* 0x00011200ff067b82 */ /* 0x000e260000000800 */
[----:B------:R-:W-:-:S02]  /*13240*/  IMAD.MOV R5, RZ, RZ, -R4 ;  /* 0x000000ffff057224 */ /* 0x000fc400078e0a04 */
[----:B------:R-:W-:-:S04]  /*13250*/  IMAD.WIDE.U32 R2, R4, UR4, R2 ;  /* 0x0000000404027c25 */ /* 0x000fc8000f8e0002 */
[----:B0-----:R-:W-:Y:S01]  /*13260*/  IMAD R0, R6, R5, R0 ;  /* 0x0000000506007224 */ /* 0x001fe200078e0200 */
[----:B------:R-:W-:-:S05]  /*13270*/  SHF.R.S32.HI R5, RZ, 0x1f, R4 ;  /* 0x0000001fff057819 */ /* 0x000fca0000011404 */
[----:B------:R-:W-:-:S04]  /*13280*/  IMAD R5, R5, UR4, RZ ;  /* 0x0000000405057c24 */ /* 0x000fc8000f8e02ff */
[----:B------:R-:W-:Y:S01]  /*13290*/  IMAD R5, R4, UR5, R5 ;  /* 0x0000000504057c24 */ /* 0x000fe2000f8e0205 */
[----:B------:R-:W-:Y:S01]  /*132a0*/  SHF.R.S32.HI R4, RZ, 0x1f, R0 ;  /* 0x0000001fff047819 */ /* 0x000fe20000011400 */
[----:B------:R-:W-:Y:S02]  /*132b0*/  ULDC.64 UR4, c[0x0][0x2c8] ;  /* 0x0000b20000047ab9 */ /* 0x000fe40000000a00 */
[----:B------:R-:W-:Y:S02]  /*132c0*/  IMAD.IADD R3, R3, 0x1, R5 ;  /* 0x0000000103037824 */ /* 0x000fe400078e0205 */
[----:B------:R-:W-:Y:S02]  /*132d0*/  IMAD R4, R4, UR4, RZ ;  /* 0x0000000404047c24 */ /* 0x000fe4000f8e02ff */
[----:B------:R-:W-:-:S04]  /*132e0*/  IMAD.WIDE.U32 R2, R0, UR4, R2 ;  /* 0x0000000400027c25 */ /* 0x000fc8000f8e0002 */
[----:B------:R-:W-:Y:S01]  /*132f0*/  IMAD R5, R0, UR5, R4 ;  /* 0x0000000500057c24 */ /* 0x000fe2000f8e0204 */
[----:B------:R-:W-:Y:S02]  /*13300*/  ULDC.64 UR4, c[0x0][0x280] ;  /* 0x0000a00000047ab9 */ /* 0x000fe40000000a00 */
[C---:B------:R-:W-:Y:S01]  /*13310*/  LEA R0, P0, R2.reuse, UR4, 0x1 ;  /* 0x0000000402007c11 */ /* 0x040fe2000f8008ff */
[----:B------:R-:W-:Y:S01]  /*13320*/  IMAD.IADD R4, R3, 0x1, R5 ;  /* 0x0000000103047824 */ /* 0x000fe200078e0205 */
[----:B------:R-:W-:Y:S02]  /*13330*/  ULDC UR4, c[0x0][0x2b8] ;  /* 0x0000ae0000047ab9 */ /* 0x000fe40000000800 */
[----:B------:R-:W-:Y:S02]  /*13340*/  ISETP.GE.AND P3, PT, R7, UR4, PT ;  /* 0x0000000407007c0c */ /* 0x000fe4000bf66270 */
[----:B------:R-:W-:Y:S01]  /*13350*/  LEA.HI.X R4, R2, UR5, R4, 0x1, P0 ;  /* 0x0000000502047c11 */ /* 0x000fe200080f0c04 */
[----:B------:R-:W-:Y:S01]  /*13360*/  UMOV UR5, 0xffffffff ;  /* 0xffffffff00057882 */ /* 0x000fe20000000000 */
[----:B------:R-:W-:-:S02]  /*13370*/  ISETP.GE.AND P2, PT, R8, UR4, PT ;  /* 0x0000000408007c0c */ /* 0x000fc4000bf46270 */
[----:B------:R-:W-:Y:S02]  /*13380*/  ISETP.GE.AND P0, PT, R9, UR4, PT ;  /* 0x0000000409007c0c */ /* 0x000fe4000bf06270 */
[----:B------:R-:W-:Y:S01]  /*13390*/  SHF.R.U32.HI R8, RZ, 0x3, R20 ;  /* 0x00000003ff087819 */ /* 0x000fe20000011614 */
[----:B------:R-:W-:Y:S10]  /*133a0*/  BRA.DIV UR5, `(.L_x_1383) ;  /* 0x0000003a05d87947 */ /* 0x000ff4000b800000 */
[----:B------:R-:W0:Y:S01]  /*133b0*/  SHFL.IDX PT, R3, R0, RZ, 0x181f ;  /* 0x00181fff00037589 */ /* 0x000e2200000e0000 */
[----:B------:R-:W-:Y:S02]  /*133c0*/  IMAD R29, R29, R6, RZ ;  /* 0x000000061d1d7224 */ /* 0x000fe400078e02ff */
[----:B------:R-:W-:Y:S01]  /*133d0*/  IMAD.IADD R26, R8, 0x1, R26 ;  /* 0x00000001081a7824 */ /* 0x000fe200078e021a */
[----:B------:R-:W1:Y:S04]  /*133e0*/  SHFL.IDX PT, R2, R4, RZ, 0x181f ;  /* 0x00181fff04027589 */ /* 0x000e6800000e0000 */
[----:B------:R-:W-:Y:S01]  /*133f0*/  ISETP.GE.AND P1, PT, R26, R29, PT ;  /* 0x0000001d1a00720c */ /* 0x000fe20003f26270 */
[----:B------:R-:W-:-:S12]  /*13400*/  SHFL.IDX PT, R14, R0, 0x7, 0x181f ;  /* 0x00f81f00000e7f89 */ /* 0x000fd800000e0000 */
[----:B0-----:R-:W-:-:S05]  /*13410*/  @!P1 LEA R5, P4, R7, R3, 0x1 ;  /* 0x0000000307059211 */ /* 0x001fca00078808ff */
[----:B-1----:R-:W-:Y:S02]  /*13420*/  @!P1 IMAD.X R3, RZ, RZ, R2, P4 ;  /* 0x000000ffff039224 */ /* 0x002fe400020e0602 */
[----:B------:R-:W-:Y:S02]  /*13430*/  @!P1 IMAD.MOV.U32 R2, RZ, RZ, R5 ;  /* 0x000000ffff029224 */ /* 0x000fe400078e0005 */
[----:B------:R-:W-:-:S03]  /*13440*/  VIADD R5, R26, 0x10 ;  /* 0x000000101a057836 */ /* 0x000fc60000000000 */
        /* <DEDUP_REMOVED lines=8> */
[----:B------:R-:W-:Y:S02]  /*134d0*/  @!P1 IMAD.MOV.U32 R2, RZ, RZ, R5 ;  /* 0x000000ffff029224 */ /* 0x000fe400078e0005 */
        /* <DEDUP_REMOVED lines=60> */
.L_x_1474:
[----:B------:R-:W-:Y:S01]  /*138a0*/  VIADD R26, R26, 0x70 ;  /* 0x000000701a1a7836 */ /* 0x000fe20000000000 */
[----:B------:R-:W-:Y:S04]  /*138b0*/  BSSY B0, `(.L_x_1384) ;  /* 0x000000b000007945 */ /* 0x000fe80003800000 */
[----:B------:R-:W-:-:S13]  /*138c0*/  ISETP.GE.AND P1, PT, R26, R29, PT ;  /* 0x0000001d1a00720c */ /* 0x000fda0003f26270 */
[----:B------:R-:W-:Y:S05]  /*138d0*/  @P1 BRA `(.L_x_1385) ;  /* 0x0000000000201947 */ /* 0x000fea0003800000 */
[----:B0-----:R-:W-:-:S05]  /*138e0*/  LEA R2, P1, R7, R14, 0x1 ;  /* 0x0000000e07027211 */ /* 0x001fca00078208ff */
[----:B------:R-:W-:-:S05]  /*138f0*/  IMAD.X R3, RZ, RZ, R4, P1 ;  /* 0x000000ffff037224 */ /* 0x000fca00008e0604 */
[----:B------:R-:W-:Y:S01]  /*13900*/  @!PT LDS RZ, [RZ] ;  /* 0x00000000fffff984 */ /* 0x000fe20000000800 */
[----:B------:R-:W-:Y:S01]  /*13910*/  @!PT LDS RZ, [RZ] ;  /* 0x00000000fffff984 */ /* 0x000fe20000000800 */
[----:B------:R-:W-:Y:S01]  /*13920*/  @!PT LDS RZ, [RZ] ;  /* 0x00000000fffff984 */ /* 0x000fe20000000800 */
[----:B------:R1:W-:Y:S04]  /*13930*/  LDGSTS.E.BYPASS.LTC128B.128 [R33+0xfc00], desc[UR36][R2.64], !P3 ;  /* 0x0fc0000002217fae */ /* 0x0003e8000d901d64 */
[----:B------:R1:W-:Y:S04]  /*13940*/  LDGSTS.E.BYPASS.LTC128B.128 [R33+0x13c00], desc[UR36][R2.64+0x80], !P2 ;  /* 0x13c0008002217fae */ /* 0x0003e8000d101d64 */
[----:B------:R1:W-:Y:S02]  /*13950*/  LDGSTS.E.BYPASS.LTC128B.128 [R33+0x17c00], desc[UR36][R2.64+0x100], !P0 ;  /* 0x17c0010002217fae */ /* 0x0003e4000c101d64 */
.L_x_1385:
[----:B------:R-:W-:Y:S05]  /*13960*/  BSYNC B0 ;  /* 0x0000000000007941 */ /* 0x000fea0003800000 */
.L_x_1384:
[----:B------:R-:W-:Y:S01]  /*13970*/  NOP ;  /* 0x0000000000007918 */ /* 0x000fe20000000000 */
[----:B------:R-:W-:-:S13]  /*13980*/  PLOP3.LUT P0, PT, PT, PT, PT, 0x80, 0x0 ;  /* 0x000000000000781c */ /* 0x000fda0003f0f070 */
.L_x_1386:
[----:B------:R-:W-:Y:S02]  /*13990*/  PLOP3.LUT P1, PT, P1, P0, PT, 0xa2, 0x0 ;  /* 0x000000000000781c */ /* 0x000fe40000f21472 */
[----:B------:R-:W-:-:S08]  /*139a0*/  @P0 R2UR P1, UR4, R22 ;  /* 0x00000000160402ca */ /* 0x000fd00000020000 */
[----:B------:R-:W-:-:S05]  /*139b0*/  @P0 PLOP3.LUT P0, PT, P1, PT, PT, 0x80, 0x0 ;  /* 0x000000000000081c */ /* 0x000fca0000f0f070 */
[----:B------:R-:W-:Y:S01]  /*139c0*/  @!P1 SYNCS.ARRIVE.TRANS64.RED.A0T1 RZ, [UR4+0x2a800], RZ ;  /* 0x02a800ffffff99a7 */ /* 0x000fe20008200404 */
[----:B------:R-:W-:Y:S07]  /*139d0*/  @!P1 ARRIVES.LDGSTSBAR.64.TRANSCNT [UR4+0x2a800] ;  /* 0x02a80000ff0099b0 */ /* 0x000fee0008000a84 */
[----:B------:R-:W-:Y:S05]  /*139e0*/  @P0 BRA.U.ANY `(.L_x_1386) ;  /* 0xfffffffd00e80947 */ /* 0x000fea000393ffff */
[----:B01----:R-:W2:Y:S04]  /*139f0*/  LDL.LU R3, [R1+0x14] ;  /* 0x0000140001037983 */ /* 0x003ea80000300800 */
[----:B------:R-:W3:Y:S01]  /*13a00*/  LDL.LU R2, [R1+0x10] ;  /* 0x0000100001027983 */ /* 0x000ee20000300800 */
[----:B--2---:R-:W-:-:S05]  /*13a10*/  VIADD R3, R3, 0x1 ;  /* 0x0000000103037836 */ /* 0x004fca0000000000 */
[----:B------:R-:W-:Y:S01]  /*13a20*/  LEA.HI R0, R3, R3, RZ, 0x1 ;  /* 0x0000000303007211 */ /* 0x000fe200078f08ff */
[----:B------:R0:W-:Y:S03]  /*13a30*/  STL [R1+0x14], R3 ;  /* 0x0000140301007387 */ /* 0x0001e60000100800 */
[----:B------:R-:W-:-:S05]  /*13a40*/  LOP3.LUT R0, R0, 0xfffffffe, RZ, 0xc0, !PT ;  /* 0xfffffffe00007812 */ /* 0x000fca00078ec0ff */
[----:B0-----:R-:W-:Y:S02]  /*13a50*/  IMAD.IADD R3, R3, 0x1, -R0 ;  /* 0x0000000103037824 */ /* 0x001fe400078e0a00 */
[----:B---3--:R-:W-:-:S03]  /*13a60*/  VIADD R0, R2, 0xfffffffe ;  /* 0xfffffffe02007836 */ /* 0x008fc60000000000 */
[----:B------:R-:W-:Y:S01]  /*13a70*/  SHF.L.U32 R3, R3, 0x1f, RZ ;  /* 0x0000001f03037819 */ /* 0x000fe200000006ff */
[----:B------:R-:W-:Y:S01]  /*13a80*/  NOP ;  /* 0x0000000000007918 */ /* 0x000fe20000000000 */
[----:B------:R0:W-:Y:S01]  /*13a90*/  SYNCS.ARRIVE.TRANS64.A1T0 RZ, [R22+URZ+0x2a800], RZ ;  /* 0x02a800ff16ff79a7 */ /* 0x0001e2000810003f */
[----:B------:R-:W-:Y:S01]  /*13aa0*/  BSSY B0, `(.L_x_1387) ;  /* 0x0000003000007945 */ /* 0x000fe20003800000 */
[----:B------:R-:W1:Y:S03]  /*13ab0*/  SYNCS.PHASECHK.TRANS64.TRYWAIT P0, [R22+URZ+0x2a820], R3 ;  /* 0x02a82003160075a7 */ /* 0x000e66000800017f */
[----:B01----:R-:W-:Y:S05]  /*13ac0*/  @!P0 BRA `(.L_x_1388) ;  /* 0x0000003c00c88947 */ /* 0x003fea0003800000 */
.L_x_1475:
[----:B------:R-:W-:Y:S05]  /*13ad0*/  BSYNC B0 ;  /* 0x0000000000007941 */ /* 0x000fea0003800000 */
.L_x_1387:
[----:B------:R-:W-:Y:S01]  /*13ae0*/  ISETP.GE.AND P0, PT, R0, R37, PT ;  /* 0x000000250000720c */ /* 0x000fe20003f06270 */
[----:B------:R-:W-:-:S12]  /*13af0*/  BSSY B0, `(.L_x_1389) ;  /* 0x00000ff000007945 */ /* 0x000fd80003800000 */
[----:B------:R-:W-:Y:S05]  /*13b00*/  @!P0 BRA `(.L_x_1390) ;  /* 0x0000000c00f48947 */ /* 0x000fea0003800000 */
[----:B------:R-:W-:Y:S02]  /*13b10*/  IMAD.MOV.U32 R20, RZ, RZ, R27 ;  /* 0x000000ffff147224 */ /* 0x000fe400078e001b */
[----:B------:R-:W-:Y:S02]  /*13b20*/  IMAD.MOV.U32 R10, RZ, RZ, R25 ;  /* 0x000000ffff0a7224 */ /* 0x000fe400078e0019 */
[----:B------:R-:W-:-:S07]  /*13b30*/  IMAD.MOV.U32 R29, RZ, RZ, R24 ;  /* 0x000000ffff1d7224 */ /* 0x000fce00078e0018 */
.L_x_1403:
[----:B------:R-:W1:Y:S01]  /*13b40*/  S2R R2, SR_TID.X ;  /* 0x0000000000027919 */ /* 0x000e620000002100 */
[----:B0-----:R-:W0:Y:S01]  /*13b50*/  LDC R3, c[0x0][0x430] ;  /* 0x00010c00ff037b82 */ /* 0x001e220000000800 */
[----:B------:R-:W2:Y:S01]  /*13b60*/  LDL R7, [R1+0x4] ;  /* 0x0000040001077983 */ /* 0x000ea20000100800 */
[----:B------:R-:W3:Y:S01]  /*13b70*/  S2R R5, SR_TID.X ;  /* 0x0000000000057919 */ /* 0x000ee20000002100 */
[----:B-1----:R-:W-:-:S04]  /*13b80*/  LOP3.LUT R2, R2, 0x7f, RZ, 0xc0, !PT ;  /* 0x0000007f02027812 */ /* 0x002fc800078ec0ff */
[----:B------:R-:W-:Y:S02]  /*13b90*/  SHF.R.U32.HI R4, RZ, 0x3, R2 ;  /* 0x00000003ff047819 */ /* 0x000fe40000011602 */
[----:B------:R-:W4:Y:S01]  /*13ba0*/  LDL R2, [R1] ;  /* 0x0000000001027983 */ /* 0x000f220000100800 */
[----:B0-----:R-:W-:Y:S01]  /*13bb0*/  ISETP.NE.AND P0, PT, R3, 0x1, PT ;  /* 0x000000010300780c */ /* 0x001fe20003f05270 */
[----:B---3--:R-:W-:-:S05]  /*13bc0*/  IMAD.SHL.U32 R6, R5, 0x10, RZ ;  /* 0x0000001005067824 */ /* 0x008fca00078e00ff */
[----:B------:R-:W-:-:S04]  /*13bd0*/  LOP3.LUT R6, R4, 0x70, R6, 0xf8, !PT ;  /* 0x0000007004067812 */ /* 0x000fc800078ef806 */
[----:B------:R-:W-:-:S03]  /*13be0*/  ISETP.GT.U32.AND P2, PT, R6, 0x5f, PT ;  /* 0x0000005f0600780c */ /* 0x000fc60003f44070 */
[----:B------:R-:W0:Y:S01]  /*13bf0*/  @P0 LDC R3, c[0x0][0x434] ;  /* 0x00010d00ff030b82 */ /* 0x000e220000000800 */
[----:B------:R-:W-:-:S09]  /*13c00*/  IMAD R8, R0, 0x60, R36 ;  /* 0x0000006000087824 */ /* 0x000fd200078e0224 */
[----:B------:R-:W1:Y:S01]  /*13c10*/  @!P2 LDC.64 R4, c[0x0][0x428] ;  /* 0x00010a00ff04ab82 */ /* 0x000e620000000a00 */
[----:B------:R-:W-:-:S04]  /*13c20*/  IMAD.IADD R8, R6, 0x1, R8 ;  /* 0x0000000106087824 */ /* 0x000fc800078e0208 */
[----:B------:R-:W-:Y:S02]  /*13c30*/  IMAD.MOV.U32 R6, RZ, RZ, R8 ;  /* 0x000000ffff067224 */ /* 0x000fe400078e0008 */
[----:B0-----:R-:W-:Y:S01]  /*13c40*/  @P0 IMAD.HI.U32 R3, R8, R3, RZ ;  /* 0x0000000308030227 */ /* 0x001fe200078e00ff */
[----:B----4-:R-:W-:Y:S02]  /*13c50*/  LOP3.LUT P1, RZ, R2, 0x10, RZ, 0xc0, !PT ;  /* 0x0000001002ff7812 */ /* 0x010fe4000782c0ff */
[----:B------:R-:W0:Y:S02]  /*13c60*/  @P0 LDC R2, c[0x0][0x438] ;  /* 0x00010e00ff020b82 */ /* 0x000e240000000800 */
[----:B0-----:R-:W-:-:S04]  /*13c70*/  @P0 SHF.R.U32.HI R6, RZ, R2, R3 ;  /* 0x00000002ff060219 */ /* 0x001fc80000011603 */
[--C-:B------:R-:W-:Y:S01]  /*13c80*/  @!P2 SHF.R.S32.HI R3, RZ, 0x1f, R6.reuse ;  /* 0x0000001fff03a819 */ /* 0x100fe20000011406 */
[----:B------:R-:W-:-:S04]  /*13c90*/  @!P2 IMAD.MOV.U32 R2, RZ, RZ, R6 ;  /* 0x000000ffff02a224 */ /* 0x000fc800078e0006 */
[----:B-1----:R-:W-:-:S04]  /*13ca0*/  @!P2 IMAD.WIDE.U32 R2, R31, R4, R2 ;  /* 0x000000041f02a225 */ /* 0x002fc800078e0002 */
[----:B--2---:R-:W-:-:S04]  /*13cb0*/  @!P2 IMAD R4, R7, R4, RZ ;  /* 0x000000040704a224 */ /* 0x004fc800078e02ff */
[----:B------:R-:W-:Y:S02]  /*13cc0*/  @!P2 IMAD R7, R31, R5, R4 ;  /* 0x000000051f07a224 */ /* 0x000fe400078e0204 */
[----:B------:R-:W0:Y:S02]  /*13cd0*/  @!P2 LDC.64 R4, c[0x0][0x418] ;  /* 0x00010600ff04ab82 */ /* 0x000e240000000a00 */
[----:B------:R-:W-:Y:S02]  /*13ce0*/  @!P2 IMAD.IADD R3, R7, 0x1, R3 ;  /* 0x000000010703a824 */ /* 0x000fe400078e0203 */
[----:B------:R-:W-:Y:S01]  /*13cf0*/  IMAD.MOV.U32 R7, RZ, RZ, RZ ;  /* 0x000000ffff077224 */ /* 0x000fe200078e00ff */
[----:B0-----:R-:W-:-:S04]  /*13d00*/  @!P2 LEA R4, P0, R2, R4, 0x2 ;  /* 0x000000040204a211 */ /* 0x001fc800078010ff */
[----:B------:R-:W-:-:S05]  /*13d10*/  @!P2 LEA.HI.X R5, R2, R5, R3, 0x2, P0 ;  /* 0x000000050205a211 */ /* 0x000fca00000f1403 */
[----:B------:R0:W5:Y:S01]  /*13d20*/  @!P2 LDG.E R7, desc[UR36][R4.64] ;  /* 0x000000240407a981 */ /* 0x000162000c1e1900 */
[----:B------:R-:W-:Y:S01]  /*13d30*/  VIADD R25, R10, 0x1 ;  /* 0x000000010a197836 */ /* 0x000fe20000000000 */
[----:B------:R-:W-:Y:S05]  /*13d40*/  YIELD ;  /* 0x0000000000007946 */ /* 0x000fea0003800000 */
[----:B------:R-:W-:Y:S01]  /*13d50*/  ISETP.NE.AND P0, PT, R25, 0x2, PT ;  /* 0x000000021900780c */ /* 0x000fe20003f05270 */
[----:B------:R-:W-:Y:S01]  /*13d60*/  IMAD.MOV R3, RZ, RZ, -R6 ;  /* 0x000000ffff037224 */ /* 0x000fe200078e0a06 */
[----:B------:R-:W-:Y:S02]  /*13d70*/  ULDC UR4, c[0x0][0x430] ;  /* 0x00010c0000047ab9 */ /* 0x000fe40000000800 */
[----:B------:R-:W-:Y:S01]  /*13d80*/  SEL R27, RZ, 0x1, P0 ;  /* 0x00000001ff1b7807 */ /* 0x000fe20000000000 */
[----:B------:R-:W-:Y:S01]  /*13d90*/  IMAD R8, R3, UR4, R8 ;  /* 0x0000000403087c24 */ /* 0x000fe2000f8e0208 */
[----:B------:R-:W-:Y:S01]  /*13da0*/  SEL R25, R25, RZ, P0 ;  /* 0x000000ff19197207 */ /* 0x000fe20000000000 */
[----:B------:R-:W-:Y:S01]  /*13db0*/  IMAD.MOV.U32 R24, RZ, RZ, R0 ;  /* 0x000000ffff187224 */ /* 0x000fe200078e0000 */
[----:B------:R-:W-:Y:S01]  /*13dc0*/  LOP3.LUT R27, R20, R27, RZ, 0x3c, !PT ;  /* 0x0000001b141b7212 */ /* 0x000fe200078e3cff */
[----:B0-----:R-:W-:Y:S06]  /*13dd0*/  @!P1 BRA `(.L_x_1391) ;  /* 0x0000000000049947 */ /* 0x001fec0003800000 */
[----:B------:R-:W-:Y:S01]  /*13de0*/  BPT.TRAP 0x1 ;  /* 0x000000040000795c */ /* 0x000fe20000300000 */
.L_x_1391:
[----:B------:R-:W-:Y:S01]  /*13df0*/  IMAD R6, R25, 0x8, R22 ;  /* 0x0000000819067824 */ /* 0x000fe200078e0216 */
[----:B------:R-:W-:Y:S01]  /*13e00*/  SHF.L.U32 R3, R27, 0x1f, RZ ;  /* 0x0000001f1b037819 */ /* 0x000fe200000006ff */
[----:B------:R-:W-:Y:S03]  /*13e10*/  BSSY B1, `(.L_x_1392) ;  /* 0x0000003000017945 */ /* 0x000fe60003800000 */
[----:B------:R-:W0:Y:S02]  /*13e20*/  SYNCS.PHASECHK.TRANS64.TRYWAIT P0, [R6+URZ+0x2a840], R3 ;  /* 0x02a84003060075a7 */ /* 0x000e24000800017f */
[----:B0-----:R-:W-:Y:S05]  /*13e30*/  @!P0 BRA `(.L_x_1393) ;  /* 0x0000003c00008947 */ /* 0x001fea0003800000 */
.L_x_1476:
[----:B------:R-:W-:Y:S05]  /*13e40*/  BSYNC B1 ;  /* 0x0000000000017941 */ /* 0x000fea0003800000 */
.L_x_1392:
[----:B------:R-:W2:Y:S01]  /*13e50*/  LDL R0, [R1] ;  /* 0x0000000001007983 */ /* 0x000ea20000100800 */
[----:B------:R-:W-:Y:S01]  /*13e60*/  SHF.R.S32.HI R21, RZ, 0x1f, R8 ;  /* 0x0000001fff157819 */ /* 0x000fe20000011408 */
[----:B------:R-:W-:Y:S01]  /*13e70*/  ULDC.64 UR4, c[0x0][0x300] ;  /* 0x0000c00000047ab9 */ /* 0x000fe20000000a00 */
[----:B-----5:R-:W-:Y:S01]  /*13e80*/  SHF.R.S32.HI R26, RZ, 0x1f, R7 ;  /* 0x0000001fff1a7819 */ /* 0x020fe20000011407 */
[----:B0-----:R-:W-:-:S04]  /*13e90*/  IMAD.WIDE.U32 R2, R8, UR4, RZ ;  /* 0x0000000408027c25 */ /* 0x001fc8000f8e00ff */
[----:B------:R-:W-:Y:S01]  /*13ea0*/  IMAD R4, R25, 0x4800, R32 ;  /* 0x0000480019047824 */ /* 0x000fe200078e0220 */
[C---:B--2---:R-:W-:Y:S02]  /*13eb0*/  LOP3.LUT P3, RZ, R0.reuse, 0x4, RZ, 0xc0, !PT ;  /* 0x0000000400ff7812 */ /* 0x044fe4000786c0ff */
[C---:B------:R-:W-:Y:S02]  /*13ec0*/  LOP3.LUT P2, RZ, R0.reuse, 0x2, RZ, 0xc0, !PT ;  /* 0x0000000200ff7812 */ /* 0x040fe4000784c0ff */
[----:B------:R-:W-:Y:S01]  /*13ed0*/  LOP3.LUT P1, RZ, R0, 0x1, RZ, 0xc0, !PT ;  /* 0x0000000100ff7812 */ /* 0x000fe2000782c0ff */
[----:B------:R-:W-:-:S04]  /*13ee0*/  IMAD R0, R21, UR4, RZ ;  /* 0x0000000415007c24 */ /* 0x000fc8000f8e02ff */
        /* <DEDUP_REMOVED lines=17> */
[----:B------:R-:W0:Y:S01]  /*14000*/  S2R R3, SR_TID.X ;  /* 0x0000000000037919 */ /* 0x000e220000002100 */
[----:B------:R-:W-:Y:S01]  /*14010*/  IMAD R4, R4, 0x2, R22 ;  /* 0x0000000204047824 */ /* 0x000fe200078e0216 */
        /* <DEDUP_REMOVED lines=40> */
.L_x_1490:
        /* <DEDUP_REMOVED lines=10> */
.L_x_1395:
[----:B------:R-:W-:Y:S02]  /*14340*/  PLOP3.LUT P1, PT, P1, P0, PT, 0xa2, 0x0 ;  /* 0x000000000000781c */ /* 0x000fe40000f21472 */
[----:B------:R-:W-:-:S08]  /*14350*/  @P0 R2UR P1, UR4, R6 ;  /* 0x00000000060402ca */ /* 0x000fd00000020000 */
[----:B------:R-:W-:-:S05]  /*14360*/  @P0 PLOP3.LUT P0, PT, P1, PT, PT, 0x80, 0x0 ;  /* 0x000000000000081c */ /* 0x000fca0000f0f070 */
[----:B------:R-:W-:Y:S01]  /*14370*/  @!P1 SYNCS.ARRIVE.TRANS64.RED.A0T1 RZ, [UR4+0x2a830], RZ ;  /* 0x02a830ffffff99a7 */ /* 0x000fe20008200404 */
[----:B------:R-:W-:Y:S07]  /*14380*/  @!P1 ARRIVES.LDGSTSBAR.64.TRANSCNT [UR4+0x2a830] ;  /* 0x02a83000ff0099b0 */ /* 0x000fee0008000a84 */
[----:B------:R-:W-:Y:S05]  /*14390*/  @P0 BRA.U.ANY `(.L_x_1395) ;  /* 0xfffffffd00e80947 */ /* 0x000fea000393ffff */
[----:B------:R-:W-:Y:S01]  /*143a0*/  NOP ;  /* 0x0000000000007918 */ /* 0x000fe20000000000 */
[----:B-1----:R-:W2:Y:S02]  /*143b0*/  LDL R2, [R1] ;  /* 0x0000000001027983 */ /* 0x002ea40000100800 */
[----:B--2---:R-:W-:-:S13]  /*143c0*/  LOP3.LUT P2, RZ, R2, 0x10, RZ, 0xc0, !PT ;  /* 0x0000001002ff7812 */ /* 0x004fda000784c0ff */
[----:B------:R-:W-:Y:S05]  /*143d0*/  @!P2 BRA `(.L_x_1396) ;  /* 0x000000000004a947 */ /* 0x000fea0003800000 */
[----:B------:R-:W-:Y:S01]  /*143e0*/  BPT.TRAP 0x1 ;  /* 0x000000040000795c */ /* 0x000fe20000300000 */
.L_x_1396:
[----:B------:R1:W-:Y:S01]  /*143f0*/  SYNCS.ARRIVE.TRANS64.A1T0 RZ, [R6+URZ+0x2a830], RZ ;  /* 0x02a830ff06ff79a7 */ /* 0x0003e2000810003f */
[----:B------:R-:W-:Y:S05]  /*14400*/  @!P2 BRA `(.L_x_1397) ;  /* 0x000000000004a947 */ /* 0x000fea0003800000 */
[----:B------:R-:W-:Y:S01]  /*14410*/  BPT.TRAP 0x1 ;  /* 0x000000040000795c */ /* 0x000fe20000300000 */
.L_x_1397:
[----:B------:R-:W-:Y:S01]  /*14420*/  SHF.L.U32 R2, R20, 0x1f, RZ ;  /* 0x0000001f14027819 */ /* 0x000fe200000006ff */
[----:B0-----:R-:W-:Y:S01]  /*14430*/  IMAD R5, R10, 0x8, R22 ;  /* 0x000000080a057824 */ /* 0x001fe200078e0216 */
[----:B------:R-:W-:Y:S03]  /*14440*/  BSSY B1, `(.L_x_1398) ;  /* 0x0000003000017945 */ /* 0x000fe60003800000 */
[----:B------:R-:W0:Y:S02]  /*14450*/  SYNCS.PHASECHK.TRANS64.TRYWAIT P0, [R5+URZ+0x2a860], R2 ;  /* 0x02a86002050075a7 */ /* 0x000e24000800017f */
[----:B0-----:R-:W-:Y:S05]  /*14460*/  @!P0 BRA `(.L_x_1399) ;  /* 0x0000003c00648947 */ /* 0x001fea0003800000 */
.L_x_1491:
[----:B------:R-:W-:Y:S05]  /*14470*/  BSYNC B1 ;  /* 0x0000000000017941 */ /* 0x000fea0003800000 */
.L_x_1398:
[----:B------:R-:W2:Y:S01]  /*14480*/  S2R R3, SR_TID.X ;  /* 0x0000000000037919 */ /* 0x000ea20000002100 */
[----:B------:R-:W-:Y:S01]  /*14490*/  UMOV UR4, 0xffffffff ;  /* 0xffffffff00047882 */ /* 0x000fe20000000000 */
[----:B-1----:R-:W-:Y:S01]  /*144a0*/  IMAD R6, R29, -0x60, R35 ;  /* 0xffffffa01d067824 */ /* 0x002fe200078e0223 */
[----:B------:R-:W-:Y:S01]  /*144b0*/  LOP3.LUT P0, RZ, R28, 0x2, RZ, 0xc0, !PT ;  /* 0x000000021cff7812 */ /* 0x000fe2000780c0ff */
[----:B------:R-:W-:Y:S01]  /*144c0*/  IMAD R4, R10, 0x3000, R32 ;  /* 0x000030000a047824 */ /* 0x000fe200078e0220 */
[----:B--2---:R-:W-:-:S04]  /*144d0*/  LOP3.LUT R3, R3, 0x7f, RZ, 0xc0, !PT ;  /* 0x0000007f03037812 */ /* 0x004fc800078ec0ff */
[----:B------:R-:W-:-:S05]  /*144e0*/  SHF.R.U32.HI R3, RZ, 0x3, R3 ;  /* 0x00000003ff037819 */ /* 0x000fca0000011603 */
[----:B------:R-:W-:Y:S01]  /*144f0*/  IMAD.IADD R6, R6, 0x1, -R3 ;  /* 0x0000000106067824 */ /* 0x000fe200078e0a03 */
[----:B------:R-:W-:Y:S06]  /*14500*/  BRA.DIV UR4, `(.L_x_1400) ;  /* 0x0000003e04507947 */ /* 0x000fec000b800000 */
[----:B0-----:R-:W0:Y:S01]  /*14510*/  SHFL.IDX PT, R2, R17, RZ, 0x181f ;  /* 0x00181fff11027589 */ /* 0x001e2200000e0000 */
[----:B------:R-:W-:-:S03]  /*14520*/  IMAD R4, R4, 0x2, R22 ;  /* 0x0000000204047824 */ /* 0x000fc600078e0216 */
        /* <DEDUP_REMOVED lines=43> */
.L_x_1505:
        /* <DEDUP_REMOVED lines=19> */
[----:B------:R-:W-:-:S04]  /*14910*/  IMAD R9, R7, UR5, R26 ;  /* 0x0000000507097c24 */ /* 0x000fc8000f8e021a */
[----:B------:R-:W-:-:S07]  /*14920*/  IMAD.IADD R9, R3, 0x1, R9 ;  /* 0x0000000103097824 */ /* 0x000fce00078e0209 */
.L_x_1401:
[----:B------:R-:W-:Y:S02]  /*14930*/  PLOP3.LUT P1, PT, P1, P0, PT, 0xa2, 0x0 ;  /* 0x000000000000781c */ /* 0x000fe40000f21472 */
[----:B------:R-:W-:-:S08]  /*14940*/  @P0 R2UR P1, UR4, R5 ;  /* 0x00000000050402ca */ /* 0x000fd00000020000 */
[----:B------:R-:W-:-:S05]  /*14950*/  @P0 PLOP3.LUT P0, PT, P1, PT, PT, 0x80, 0x0 ;  /* 0x000000000000081c */ /* 0x000fca0000f0f070 */
[----:B------:R-:W-:Y:S01]  /*14960*/  @!P1 SYNCS.ARRIVE.TRANS64.RED.A0T1 RZ, [UR4+0x2a850], RZ ;  /* 0x02a850ffffff99a7 */ /* 0x000fe20008200404 */
[----:B------:R-:W-:Y:S07]  /*14970*/  @!P1 ARRIVES.LDGSTSBAR.64.TRANSCNT [UR4+0x2a850] ;  /* 0x02a85000ff0099b0 */ /* 0x000fee0008000a84 */
[----:B------:R-:W-:Y:S05]  /*14980*/  @P0 BRA.U.ANY `(.L_x_1401) ;  /* 0xfffffffd00e80947 */ /* 0x000fea000393ffff */
[----:B------:R-:W-:Y:S01]  /*14990*/  NOP ;  /* 0x0000000000007918 */ /* 0x000fe20000000000 */
[----:B------:R-:W2:Y:S02]  /*149a0*/  LDL R0, [R1] ;  /* 0x0000000001007983 */ /* 0x000ea40000100800 */
[----:B--2---:R-:W-:-:S13]  /*149b0*/  LOP3.LUT P2, RZ, R0, 0x10, RZ, 0xc0, !PT ;  /* 0x0000001000ff7812 */ /* 0x004fda000784c0ff */
[----:B------:R-:W-:Y:S05]  /*149c0*/  @!P2 BRA `(.L_x_1402) ;  /* 0x000000000004a947 */ /* 0x000fea0003800000 */
[----:B------:R-:W-:Y:S01]  /*149d0*/  BPT.TRAP 0x1 ;  /* 0x000000040000795c */ /* 0x000fe20000300000 */
.L_x_1402:
        /* <DEDUP_REMOVED lines=14> */
[----:B------:R-:W-:-:S13]  /*14ac0*/  ISETP.GT.AND P0, PT, R24, R37, PT ;  /* 0x000000251800720c */ /* 0x000fda0003f04270 */
[----:B-1----:R-:W-:Y:S05]  /*14ad0*/  @P0 BRA `(.L_x_1403) ;  /* 0xfffffff000180947 */ /* 0x002fea000383ffff */
.L_x_1390:
[----:B------:R-:W-:Y:S05]  /*14ae0*/  BSYNC B0 ;  /* 0x0000000000007941 */ /* 0x000fea0003800000 */
.L_x_1389:
        /* <DEDUP_REMOVED lines=17> */
.L_x_1405:
[----:B------:R-:W-:Y:S05]  /*14c00*/  BSYNC B0 ;  /* 0x0000000000007941 */ /* 0x000fea0003800000 */
.L_x_1404:
[----:B------:R-:W2:Y:S02]  /*14c10*/  LDL R0, [R1] ;  /* 0x0000000001007983 */ /* 0x000ea40000100800 */
[----:B--2---:R-:W-:-:S13]  /*14c20*/  LOP3.LUT P0, RZ, R0, 0x10, RZ, 0xc0, !PT ;  /* 0x0000001000ff7812 */ /* 0x004fda000780c0ff */
[----:B------:R-:W-:Y:S05]  /*14c30*/  @!P0 BRA `(.L_x_1406) ;  /* 0x0000000000048947 */ /* 0x000fea0003800000 */
[----:B------:R-:W-:Y:S01]  /*14c40*/  BPT.TRAP 0x1 ;  /* 0x000000040000795c */ /* 0x000fe20000300000 */
.L_x_1406:
[----:B------:R-:W-:Y:S01]  /*14c50*/  IMAD R0, R25, 0x8, R22 ;  /* 0x0000000819007824 */ /* 0x000fe200078e0216 */
[----:B0-----:R-:W-:Y:S01]  /*14c60*/  SHF.L.U32 R3, R27, 0x1f, RZ ;  /* 0x0000001f1b037819 */ /* 0x001fe200000006ff */
[----:B------:R-:W-:Y:S01]  /*14c70*/  BSSY B0, `(.L_x_1407) ;  /* 0x0000004000007945 */ /* 0x000fe20003800000 */
[----:B------:R-:W-:Y:S02]  /*14c80*/  IMAD R6, R24, -0x60, R35 ;  /* 0xffffffa018067824 */ /* 0x000fe400078e0223 */
[----:B------:R-:W0:Y:S02]  /*14c90*/  SYNCS.PHASECHK.TRANS64.TRYWAIT P0, [R0+URZ+0x2a860], R3 ;  /* 0x02a86003000075a7 */ /* 0x000e24000800017f */
[----:B0-----:R-:W-:Y:S05]  /*14ca0*/  @!P0 BRA `(.L_x_1408) ;  /* 0x0000003c00588947 */ /* 0x001fea0003800000 */
.L_x_1506:
[----:B------:R-:W-:Y:S05]  /*14cb0*/  BSYNC B0 ;  /* 0x0000000000007941 */ /* 0x000fea0003800000 */
.L_x_1407:
        /* <DEDUP_REMOVED lines=8> */
[----:B------:R-:W-:Y:S01]  /*14d40*/  LOP3.LUT P0, RZ, R28, 0x2, RZ, 0xc0, !PT ;  /* 0x000000021cff7812 */ /* 0x000fe2000780c0ff */
[----:B------:R-:W-:Y:S01]  /*14d50*/  IMAD R4, R7, 0x2, R22 ;  /* 0x0000000207047824 */ /* 0x000fe200078e0216 */
[----:B------:R-:W2:Y:S02]  /*14d60*/  SHFL.IDX PT, R14, R17, RZ, 0x181f ;  /* 0x00181fff110e7589 */ /* 0x000ea400000e0000 */
[----:B------:R-:W-:Y:S02]  /*14d70*/  ISETP.LT.OR P3, PT, R6, 0x1, !P0 ;  /* 0x000000010600780c */ /* 0x000fe40004761670 */
        /* <DEDUP_REMOVED lines=16> */
[----:B------:R-:W-:Y:S02]  /*14e80*/  ISETP.LT.OR P3, PT, R6, 0x11, !P0 ;  /* 0x000000110600780c */ /* 0x000fe40004761670 */
        /* <DEDUP_REMOVED lines=28> */
.L_x_1520:
        /* <DEDUP_REMOVED lines=11> */
.L_x_1410:
[----:B------:R-:W-:Y:S02]  /*15100*/  PLOP3.LUT P1, PT, P1, P0, PT, 0xa2, 0x0 ;  /* 0x000000000000781c */ /* 0x000fe40000f21472 */
[----:B------:R-:W-:-:S08]  /*15110*/  @P0 R2UR P1, UR4, R0 ;  /* 0x00000000000402ca */ /* 0x000fd00000020000 */
[----:B------:R-:W-:-:S05]  /*15120*/  @P0 PLOP3.LUT P0, PT, P1, PT, PT, 0x80, 0x0 ;  /* 0x000000000000081c */ /* 0x000fca0000f0f070 */
[----:B------:R-:W-:Y:S01]  /*15130*/  @!P1 SYNCS.ARRIVE.TRANS64.RED.A0T1 RZ, [UR4+0x2a850], RZ ;  /* 0x02a850ffffff99a7 */ /* 0x000fe20008200404 */
[----:B------:R-:W-:Y:S07]  /*15140*/  @!P1 ARRIVES.LDGSTSBAR.64.TRANSCNT [UR4+0x2a850] ;  /* 0x02a85000ff0099b0 */ /* 0x000fee0008000a84 */
[----:B------:R-:W-:Y:S05]  /*15150*/  @P0 BRA.U.ANY `(.L_x_1410) ;  /* 0xfffffffd00e80947 */ /* 0x000fea000393ffff */
[----:B------:R-:W-:Y:S01]  /*15160*/  NOP ;  /* 0x0000000000007918 */ /* 0x000fe20000000000 */
[----:B0-----:R-:W2:Y:S02]  /*15170*/  LDL R2, [R1] ;  /* 0x0000000001027983 */ /* 0x001ea40000100800 */
[----:B--2---:R-:W-:-:S13]  /*15180*/  LOP3.LUT P2, RZ, R2, 0x10, RZ, 0xc0, !PT ;  /* 0x0000001002ff7812 */ /* 0x004fda000784c0ff */
[----:B------:R-:W-:Y:S05]  /*15190*/  @!P2 BRA `(.L_x_1411) ;  /* 0x000000000004a947 */ /* 0x000fea0003800000 */
[----:B------:R-:W-:Y:S01]  /*151a0*/  BPT.TRAP 0x1 ;  /* 0x000000040000795c */ /* 0x000fe20000300000 */
.L_x_1411:
[----:B------:R-:W-:Y:S01]  /*151b0*/  VIADD R25, R25, 0x1 ;  /* 0x0000000119197836 */ /* 0x000fe20000000000 */
[----:B------:R0:W-:Y:S04]  /*151c0*/  SYNCS.ARRIVE.TRANS64.A1T0 RZ, [R0+URZ+0x2a850], RZ ;  /* 0x02a850ff00ff79a7 */ /* 0x0001e8000810003f */
[----:B------:R-:W-:-:S04]  /*151d0*/  ISETP.NE.AND P0, PT, R25, 0x2, PT ;  /* 0x000000021900780c */ /* 0x000fc80003f05270 */
[----:B0-----:R-:W-:Y:S02]  /*151e0*/  SEL R0, RZ, 0x1, P0 ;  /* 0x00000001ff007807 */ /* 0x001fe40000000000 */
[----:B------:R-:W-:Y:S02]  /*151f0*/  SEL R25, R25, RZ, P0 ;  /* 0x000000ff19197207 */ /* 0x000fe40000000000 */
[----:B------:R-:W-:-:S07]  /*15200*/  LOP3.LUT R27, R27, R0, RZ, 0x3c, !PT ;  /* 0x000000001b1b7212 */ /* 0x000fce00078e3cff */
.L_x_1368:
[----:B------:R-:W-:Y:S05]  /*15210*/  BSYNC B7 ;  /* 0x0000000000077941 */ /* 0x000fea0003800000 */
.L_x_1366:
[----:B------:R-:W2:Y:S02]  /*15220*/  LDL R0, [R1] ;  /* 0x0000000001007983 */ /* 0x000ea40000100800 */
[----:B--2---:R-:W-:-:S13]  /*15230*/  LOP3.LUT P0, RZ, R0, 0x100, RZ, 0xc0, !PT ;  /* 0x0000010000ff7812 */ /* 0x004fda000780c0ff */
[----:B------:R-:W-:Y:S05]  /*15240*/  @!P0 BRA `(.L_x_1412) ;  /* 0x0000000000248947 */ /* 0x000fea0003800000 */
[----:B------:R-:W-:Y:S05]  /*15250*/  WARPSYNC.ALL ;  /* 0x0000000000007948 */ /* 0x000fea0003800000 */
[----:B------:R-:W1:Y:S08]  /*15260*/  S2UR UR5, SR_CgaCtaId ;  /* 0x00000000000579c3 */ /* 0x000e700000008800 */
[----:B------:R-:W-:Y:S06]  /*15270*/  BAR.SYNC.DEFER_BLOCKING 0x5, 0x180 ;  /* 0x0146000000007b1d */ /* 0x000fec0000010000 */
[----:B------:R-:W-:-:S02]  /*15280*/  UMOV UR4, 0x400 ;  /* 0x0000040000047882 */ /* 0x000fc40000000000 */
[----:B-1----:R-:W-:-:S06]  /*15290*/  ULEA UR4, UR5, UR4, 0x18 ;  /* 0x0000000405047291 */ /* 0x002fcc000f8ec03f */
[----:B------:R-:W-:-:S05]  /*152a0*/  IMAD.U32 R22, RZ, RZ, UR4 ;  /* 0x00000004ff167e24 */ /* 0x000fca000f8e00ff */
[----:B------:R3:W4:Y:S01]  /*152b0*/  LDS.128 R16, [R22+0x2a8d0] ;  /* 0x02a8d00016107984 */ /* 0x0007220000000c00 */
[----:B------:R-:W-:Y:S06]  /*152c0*/  BAR.ARV 0x4, 0x180 ;  /* 0x0106000000007b1d */ /* 0x000fec0000002000 */
[----:B------:R-:W-:Y:S05]  /*152d0*/  BRA `(.L_x_1413) ;  /* 0x0000000800cc7947 */ /* 0x000fea0003800000 */
.L_x_1412:
        /* <DEDUP_REMOVED lines=8> */
[----:B------:R-:W1:Y:S02]  /*15360*/  @!P1 LDC.64 R2, c[0x0][0xc80] ;  /* 0x00032000ff029b82 */ /* 0x000e640000000a00 */
[----:B-1----:R-:W-:-:S06]  /*15370*/  @!P1 IMAD.WIDE R2, R5, 0x4, R2 ;  /* 0x0000000405029825 */ /* 0x002fcc00078e0202 */
[----:B------:R-:W2:Y:S01]  /*15380*/  @!P1 LDG.E R2, desc[UR36][R2.64] ;  /* 0x0000002402029981 */ /* 0x000ea2000c1e1900 */
[----:B------:R-:W-:Y:S01]  /*15390*/  IMAD.MOV.U32 R5, RZ, RZ, RZ ;  /* 0x000000ffff057224 */ /* 0x000fe200078e00ff */
[C---:B------:R-:W-:Y:S02]  /*153a0*/  ISETP.GE.U32.AND P2, PT, R8.reuse, 0x2, PT ;  /* 0x000000020800780c */ /* 0x040fe40003f46070 */
[C---:B------:R-:W-:Y:S01]  /*153b0*/  ISETP.GE.U32.AND P3, PT, R8.reuse, 0x4, PT ;  /* 0x000000040800780c */ /* 0x040fe20003f66070 */
[----:B------:R-:W-:Y:S01]  /*153c0*/  SHFL.IDX PT, R0, R16, RZ, 0x1f ;  /* 0x00001fff10007589 */ /* 0x000fe200000e0000 */
[C---:B------:R-:W-:Y:S02]  /*153d0*/  ISETP.GE.U32.AND P4, PT, R8.reuse, 0x8, PT ;  /* 0x000000080800780c */ /* 0x040fe40003f86070 */
[C---:B------:R-:W-:Y:S01]  /*153e0*/  ISETP.GE.U32.AND P5, PT, R8.reuse, 0x10, PT ;  /* 0x000000100800780c */ /* 0x040fe20003fa6070 */
[----:B------:R-:W-:Y:S01]  /*153f0*/  SHFL.IDX PT, R4, R16, 0x1, 0x1f ;  /* 0x00201f0010047f89 */ /* 0x000fe200000e0000 */
[----:B--2---:R-:W-:Y:S01]  /*15400*/  @!P1 IMAD.MOV.U32 R5, RZ, RZ, R2 ;  /* 0x000000ffff059224 */ /* 0x004fe200078e0002 */
[----:B------:R-:W-:-:S04]  /*15410*/  ISETP.NE.AND P1, PT, R8, RZ, PT ;  /* 0x000000ff0800720c */ /* 0x000fc80003f25270 */
        /* <DEDUP_REMOVED lines=16> */
.L_x_1530:
[----:B------:R-:W-:Y:S02]  /*15520*/  ULDC UR4, c[0x0][0xc38] ;  /* 0x00030e0000047ab9 */ /* 0x000fe40000000800 */
[----:B------:R-:W-:-:S04]  /*15530*/  IMAD.U32 R7, RZ, RZ, UR4 ;  /* 0x00000004ff077e24 */ /* 0x000fc8000f8e00ff */
[----:B--2---:R-:W-:-:S04]  /*15540*/  IMAD R14, R14, R7, RZ ;  /* 0x000000070e0e7224 */ /* 0x004fc800078e02ff */
[----:B------:R-:W-:-:S05]  /*15550*/  IMAD.IADD R9, R4, 0x1, R14 ;  /* 0x0000000104097824 */ /* 0x000fca00078e020e */
[----:B------:R-:W-:-:S13]  /*15560*/  ISETP.GT.AND P6, PT, R9, R0, PT ;  /* 0x000000000900720c */ /* 0x000fda0003fc4270 */
[----:B------:R-:W-:Y:S05]  /*15570*/  @P6 BRA `(.L_x_1415) ;  /* 0x00000000009c6947 */ /* 0x000fea0003800000 */
.L_x_1420:
[----:B------:R-:W2:Y:S01]  /*15580*/  LDC R2, c[0x0][0xc3c] ;  /* 0x00030f00ff027b82 */ /* 0x000ea20000000800 */
[----:B------:R-:W-:-:S05]  /*15590*/  VIADD R19, R19, 0x1f ;  /* 0x0000001f13137836 */ /* 0x000fca0000000000 */
[----:B--2---:R-:W-:-:S13]  /*155a0*/  ISETP.GE.AND P6, PT, R19, R2, PT ;  /* 0x000000021300720c */ /* 0x004fda0003fc6270 */
[----:B------:R-:W-:Y:S05]  /*155b0*/  @P6 BRA `(.L_x_1416) ;  /* 0x0000000400d06947 */ /* 0x000fea0003800000 */
[----:B------:R-:W2:Y:S01]  /*155c0*/  S2R R3, SR_TID.X ;  /* 0x0000000000037919 */ /* 0x000ea20000002100 */
[----:B------:R-:W-:Y:S01]  /*155d0*/  BSSY B0, `(.L_x_1417) ;  /* 0x0000009000007945 */ /* 0x000fe20003800000 */
[----:B------:R-:W-:Y:S01]  /*155e0*/  IMAD.MOV.U32 R5, RZ, RZ, RZ ;  /* 0x000000ffff057224 */ /* 0x000fe200078e00ff */
[----:B--2---:R-:W-:-:S05]  /*155f0*/  LOP3.LUT R3, R3, 0x1f, RZ, 0xc0, !PT ;  /* 0x0000001f03037812 */ /* 0x004fca00078ec0ff */
[----:B------:R-:W-:-:S05]  /*15600*/  IMAD.IADD R7, R19, 0x1, R3 ;  /* 0x0000000113077824 */ /* 0x000fca00078e0203 */
[----:B------:R-:W-:-:S13]  /*15610*/  ISETP.GE.OR P6, PT, R7, R2, !P0 ;  /* 0x000000020700720c */ /* 0x000fda00047c6670 */
[----:B------:R-:W-:Y:S05]  /*15620*/  @P6 BRA `(.L_x_1418) ;  /* 0x00000000000c6947 */ /* 0x000fea0003800000 */
[----:B------:R-:W2:Y:S02]  /*15630*/  LDC.64 R2, c[0x0][0xc80] ;  /* 0x00032000ff027b82 */ /* 0x000ea40000000a00 */
[----:B--2---:R-:W-:-:S05]  /*15640*/  IMAD.WIDE R2, R7, 0x4, R2 ;  /* 0x0000000407027825 */ /* 0x004fca00078e0202 */
[----:B------:R2:W5:Y:S02]  /*15650*/  LDG.E R5, desc[UR36][R2.64] ;  /* 0x0000002402057981 */ /* 0x000564000c1e1900 */
.L_x_1418:
[----:B------:R-:W-:Y:S05]  /*15660*/  BSYNC B0 ;  /* 0x0000000000007941 */ /* 0x000fea0003800000 */
.L_x_1417:
[----:B------:R-:W-:-:S03]  /*15670*/  UMOV UR4, 0xffffffff ;  /* 0xffffffff00047882 */ /* 0x000fc60000000000 */
[----:B------:R-:W-:Y:S05]  /*15680*/  BRA.DIV UR4, `(.L_x_1419) ;  /* 0x0000004204047947 */ /* 0x000fea000b800000 */
[----:B-----5:R-:W3:Y:S02]  /*15690*/  SHFL.UP PT, R14, R5, 0x1, RZ ;  /* 0x04200000050e7989 */ /* 0x020ee400000e00ff */
[----:B---3--:R-:W-:-:S05]  /*156a0*/  SEL R14, R14, RZ, P1 ;  /* 0x000000ff0e0e7207 */ /* 0x008fca0000800000 */
[----:B------:R-:W-:-:S05]  /*156b0*/  IMAD.IADD R13, R5, 0x1, R14 ;  /* 0x00000001050d7824 */ /* 0x000fca00078e020e */
[----:B------:R-:W2:Y:S02]  /*156c0*/  SHFL.UP PT, R14, R13, 0x2, RZ ;  /* 0x044000000d0e7989 */ /* 0x000ea400000e00ff */
[----:B--2---:R-:W-:-:S05]  /*156d0*/  SEL R2, R14, RZ, P2 ;  /* 0x000000ff0e027207 */ /* 0x004fca0001000000 */
        /* <DEDUP_REMOVED lines=9> */
[----:B-1----:R-:W-:-:S05]  /*15770*/  IMAD.IADD R6, R4, 0x1, R7 ;  /* 0x0000000104067824 */ /* 0x002fca00078e0207 */
[----:B------:R1:W2:Y:S02]  /*15780*/  SHFL.IDX PT, R14, R6, 0x1f, 0x1f ;  /* 0x03e01f00060e7f89 */ /* 0x0002a400000e0000 */
.L_x_1538:
[----:B------:R-:W-:Y:S02]  /*15790*/  ULDC UR4, c[0x0][0xc38] ;  /* 0x00030e0000047ab9 */ /* 0x000fe40000000800 */
[----:B------:R-:W-:-:S04]  /*157a0*/  IMAD.U32 R7, RZ, RZ, UR4 ;  /* 0x00000004ff077e24 */ /* 0x000fc8000f8e00ff */
[----:B--2---:R-:W-:-:S04]  /*157b0*/  IMAD R14, R14, R7, RZ ;  /* 0x000000070e0e7224 */ /* 0x004fc800078e02ff */
[----:B------:R-:W-:-:S05]  /*157c0*/  IMAD.IADD R9, R14, 0x1, R9 ;  /* 0x000000010e097824 */ /* 0x000fca00078e0209 */
[----:B------:R-:W-:-:S13]  /*157d0*/  ISETP.GT.AND P6, PT, R9, R0, PT ;  /* 0x000000000900720c */ /* 0x000fda0003fc4270 */
[----:B------:R-:W-:Y:S05]  /*157e0*/  @!P6 BRA `(.L_x_1420) ;  /* 0xfffffffc0064e947 */ /* 0x000fea000383ffff */
.L_x_1415:
[----:B------:R-:W-:Y:S01]  /*157f0*/  IMAD.IADD R16, R9, 0x1, -R14 ;  /* 0x0000000109107824 */ /* 0x000fe200078e0a0e */
[----:B------:R-:W-:-:S03]  /*15800*/  UMOV UR4, 0xffffffff ;  /* 0xffffffff00047882 */ /* 0x000fc60000000000 */
[----:B------:R-:W-:-:S05]  /*15810*/  IMAD R3, R6, R7, R16 ;  /* 0x0000000706037224 */ /* 0x000fca00078e0210 */
[----:B------:R-:W-:Y:S01]  /*15820*/  ISETP.GT.AND P6, PT, R3, R0, PT ;  /* 0x000000000300720c */ /* 0x000fe20003fc4270 */
[----:B------:R-:W-:-:S12]  /*15830*/  BRA.DIV UR4, `(.L_x_1421) ;  /* 0x0000004204547947 */ /* 0x000fd8000b800000 */
[----:B------:R-:W-:-:S04]  /*15840*/  VOTE.ANY R2, PT, !P6 ;  /* 0x0000000000027806 */ /* 0x000fc800070e0100 */
[----:B------:R-:W2:Y:S02]  /*15850*/  POPC R4, R2 ;  /* 0x0000000200047309 */ /* 0x000ea40000000000 */
[----:B--2---:R2:W3:Y:S02]  /*15860*/  SHFL.IDX PT, R5, R5, R4, 0x1f ;  /* 0x00001f0405057589 */ /* 0x0044e400000e0000 */
.L_x_1542:
[----:B------:R-:W-:Y:S01]  /*15870*/  ISETP.NE.AND P0, PT, R2, RZ, PT ;  /* 0x000000ff0200720c */ /* 0x000fe20003f05270 */
[----:B------:R-:W-:-:S12]  /*15880*/  IMAD.MOV.U32 R14, RZ, RZ, RZ ;  /* 0x000000ffff0e7224 */ /* 0x000fd800078e00ff */
[----:B------:R-:W-:Y:S05]  /*15890*/  @!P0 BRA `(.L_x_1422) ;  /* 0x0000000000108947 */ /* 0x000fea0003800000 */
[----:B------:R-:W-:Y:S01]  /*158a0*/  UMOV UR4, 0xffffffff ;  /* 0xffffffff00047882 */ /* 0x000fe20000000000 */
[----:B------:R-:W-:Y:S02]  /*158b0*/  VIADD R12, R4, 0xffffffff ;  /* 0xffffffff040c7836 */ /* 0x000fe40000000000 */
[----:B------:R-:W-:Y:S05]  /*158c0*/  BRA.DIV UR4, `(.L_x_1423) ;  /* 0x0000004204787947 */ /* 0x000fea000b800000 */
[----:B------:R4:W0:Y:S02]  /*158d0*/  SHFL.IDX PT, R14, R6, R12, 0x1f ;  /* 0x00001f0c060e7589 */ /* 0x00082400000e0000 */
.L_x_1422:
[----:B------:R-:W5:Y:S01]  /*158e0*/  LDC.64 R2, c[0x0][0xc90] ;  /* 0x00032400ff027b82 */ /* 0x000f620000000a00 */
[----:B------:R-:W-:-:S04]  /*158f0*/  IMAD.IADD R19, R4, 0x1, R19 ;  /* 0x0000000104137824 */ /* 0x000fc800078e0213 */
[----:B-----5:R-:W-:-:S05]  /*15900*/  IMAD.WIDE R2, R19, 0x4, R2 ;  /* 0x0000000413027825 */ /* 0x020fca00078e0202 */
[----:B-1--4-:R1:W2:Y:S01]  /*15910*/  LDG.E R6, desc[UR36][R2.64] ;  /* 0x0000002402067981 */ /* 0x0122a2000c1e1900 */
[----:B0-----:R-:W-:Y:S02]  /*15920*/  IMAD R16, R14, R7, R16 ;  /* 0x000000070e107224 */ /* 0x001fe400078e0210 */
[----:B-1----:R-:W-:Y:S02]  /*15930*/  IMAD.MOV.U32 R2, RZ, RZ, RZ ;  /* 0x000000ffff027224 */ /* 0x002fe400078e00ff */
[----:B--23--:R-:W-:-:S05]  /*15940*/  IMAD R4, R5, R6, RZ ;  /* 0x0000000605047224 */ /* 0x00cfca00078e02ff */
[----:B------:R-:W-:-:S04]  /*15950*/  IABS R8, R4 ;  /* 0x0000000400087213 */ /* 0x000fc80000000000 */
[----:B------:R-:W0:Y:S08]  /*15960*/  I2F.RP R10, R8 ;  /* 0x00000008000a7306 */ /* 0x000e300000209400 */
[----:B0-----:R-:W0:Y:S02]  /*15970*/  MUFU.RCP R10, R10 ;  /* 0x0000000a000a7308 */ /* 0x001e240000001000 */
[----:B0-----:R-:W-:-:S06]  /*15980*/  VIADD R11, R10, 0xffffffe ;  /* 0x0ffffffe0a0b7836 */ /* 0x001fcc0000000000 */
[----:B------:R-:W0:Y:S02]  /*15990*/  F2I.FTZ.U32.TRUNC.NTZ R3, R11 ;  /* 0x0000000b00037305 */ /* 0x000e24000021f000 */
[----:B0-----:R-:W-:-:S04]  /*159a0*/  IMAD.MOV R9, RZ, RZ, -R3 ;  /* 0x000000ffff097224 */ /* 0x001fc800078e0a03 */
        /* <DEDUP_REMOVED lines=11> */
[----:B------:R-:W-:Y:S02]  /*15a60*/  @!P1 IMAD.IADD R3, R3, 0x1, -R8 ;  /* 0x0000000103039824 */ /* 0x000fe400078e0a08 */
[----:B------:R-:W-:Y:S01]  /*15a70*/  @!P1 VIADD R2, R2, 0x1 ;  /* 0x0000000102029836 */ /* 0x000fe20000000000 */
[----:B------:R-:W-:Y:S02]  /*15a80*/  ISETP.NE.AND P1, PT, R4, RZ, PT ;  /* 0x000000ff0400720c */ /* 0x000fe40003f25270 */
[----:B------:R-:W-:-:S13]  /*15a90*/  ISETP.GE.U32.AND P0, PT, R3, R8, PT ;  /* 0x000000080300720c */ /* 0x000fda0003f06070 */
[----:B------:R-:W-:-:S04]  /*15aa0*/  @P0 VIADD R2, R2, 0x1 ;  /* 0x0000000102020836 */ /* 0x000fc80000000000 */
[----:B------:R-:W-:Y:S01]  /*15ab0*/  @!P2 IMAD.MOV R2, RZ, RZ, -R2 ;  /* 0x000000ffff02a224 */ /* 0x000fe200078e0a02 */
[----:B------:R-:W-:-:S05]  /*15ac0*/  @!P1 LOP3.LUT R2, RZ, R4, RZ, 0x33, !PT ;  /* 0x00000004ff029212 */ /* 0x000fca00078e33ff */
[----:B------:R-:W-:Y:S02]  /*15ad0*/  IMAD R0, R6, R2, RZ ;  /* 0x0000000206007224 */ /* 0x000fe400078e02ff */
[----:B------:R-:W-:Y:S02]  /*15ae0*/  IMAD.MOV R2, RZ, RZ, -R2 ;  /* 0x000000ffff027224 */ /* 0x000fe400078e0a02 */
[----:B------:R-:W-:Y:S02]  /*15af0*/  IMAD.MOV R3, RZ, RZ, -R0 ;  /* 0x000000ffff037224 */ /* 0x000fe400078e0a00 */
[----:B------:R-:W-:-:S03]  /*15b00*/  IMAD R9, R4, R2, R9 ;  /* 0x0000000204097224 */ /* 0x000fc600078e0209 */
[----:B------:R-:W-:-:S04]  /*15b10*/  VIADDMNMX R6, R3, R7, R6, PT ;  /* 0x0000000703067246 */ /* 0x000fc80003800106 */
[-C--:B------:R-:W-:Y:S02]  /*15b20*/  IABS R7, R6.reuse ;  /* 0x0000000600077213 */ /* 0x080fe40000000000 */
[----:B------:R-:W-:Y:S02]  /*15b30*/  IABS R4, R6 ;  /* 0x0000000600047213 */ /* 0x000fe40000000000 */
[----:B------:R-:W0:Y:S03]  /*15b40*/  I2F.RP R8, R7 ;  /* 0x0000000700087306 */ /* 0x000e260000209400 */
[----:B------:R-:W-:-:S05]  /*15b50*/  IMAD.MOV R4, RZ, RZ, -R4 ;  /* 0x000000ffff047224 */ /* 0x000fca00078e0a04 */
[----:B0-----:R-:W0:Y:S02]  /*15b60*/  MUFU.RCP R8, R8 ;  /* 0x0000000800087308 */ /* 0x001e240000001000 */
[----:B0-----:R-:W-:-:S06]  /*15b70*/  IADD3 R3, R8, 0xffffffe, RZ ;  /* 0x0ffffffe08037810 */ /* 0x001fcc0007ffe0ff */
[----:B------:R-:W0:Y:S02]  /*15b80*/  F2I.FTZ.U32.TRUNC.NTZ R3, R3 ;  /* 0x0000000300037305 */ /* 0x000e24000021f000 */
[----:B0-----:R-:W-:-:S04]  /*15b90*/  IMAD.MOV R2, RZ, RZ, -R3 ;  /* 0x000000ffff027224 */ /* 0x001fc800078e0a03 */
[----:B------:R-:W-:Y:S02]  /*15ba0*/  IMAD R11, R2, R7, RZ ;  /* 0x00000007020b7224 */ /* 0x000fe400078e02ff */
[----:B------:R-:W-:-:S04]  /*15bb0*/  IMAD.MOV.U32 R2, RZ, RZ, RZ ;  /* 0x000000ffff027224 */ /* 0x000fc800078e00ff */
[----:B------:R-:W-:Y:S01]  /*15bc0*/  IMAD.HI.U32 R2, R3, R11, R2 ;  /* 0x0000000b03027227 */ /* 0x000fe200078e0002 */
[----:B------:R-:W-:Y:S02]  /*15bd0*/  IABS R11, R9 ;  /* 0x00000009000b7213 */ /* 0x000fe40000000000 */
[C---:B------:R-:W-:Y:S01]  /*15be0*/  LOP3.LUT R3, R9.reuse, R6, RZ, 0x3c, !PT ;  /* 0x0000000609037212 */ /* 0x040fe200078e3cff */
[----:B------:R-:W-:Y:S02]  /*15bf0*/  IMAD.IADD R9, R9, 0x1, R0 ;  /* 0x0000000109097824 */ /* 0x000fe400078e0200 */
[----:B------:R-:W-:Y:S01]  /*15c00*/  IMAD.HI.U32 R2, R2, R11, RZ ;  /* 0x0000000b02027227 */ /* 0x000fe200078e00ff */
[----:B------:R-:W-:-:S03]  /*15c10*/  ISETP.GE.AND P2, PT, R3, RZ, PT ;  /* 0x000000ff0300720c */ /* 0x000fc60003f46270 */
[----:B------:R-:W-:-:S05]  /*15c20*/  IMAD R4, R2, R4, R11 ;  /* 0x0000000402047224 */ /* 0x000fca00078e020b */
[----:B------:R-:W-:-:S13]  /*15c30*/  ISETP.GT.U32.AND P1, PT, R7, R4, PT ;  /* 0x000000040700720c */ /* 0x000fda0003f24070 */
[----:B------:R-:W-:Y:S02]  /*15c40*/  @!P1 IMAD.IADD R4, R4, 0x1, -R7 ;  /* 0x0000000104049824 */ /* 0x000fe400078e0a07 */
[----:B------:R-:W-:Y:S01]  /*15c50*/  @!P1 VIADD R2, R2, 0x1 ;  /* 0x0000000102029836 */ /* 0x000fe20000000000 */
[----:B------:R-:W-:Y:S02]  /*15c60*/  ISETP.NE.AND P1, PT, R6, RZ, PT ;  /* 0x000000ff0600720c */ /* 0x000fe40003f25270 */
[----:B------:R-:W-:-:S13]  /*15c70*/  ISETP.GE.U32.AND P0, PT, R4, R7, PT ;  /* 0x000000070400720c */ /* 0x000fda0003f06070 */
[----:B------:R-:W-:-:S04]  /*15c80*/  @P0 VIADD R2, R2, 0x1 ;  /* 0x0000000102020836 */ /* 0x000fc80000000000 */
[----:B------:R-:W-:Y:S01]  /*15c90*/  @!P2 IMAD.MOV R2, RZ, RZ, -R2 ;  /* 0x000000ffff02a224 */ /* 0x000fe200078e0a02 */
[----:B------:R-:W-:Y:S01]  /*15ca0*/  @!P1 LOP3.LUT R2, RZ, R6, RZ, 0x33, !PT ;  /* 0x00000006ff029212 */ /* 0x000fe200078e33ff */
[----:B------:R-:W-:-:S04]  /*15cb0*/  IMAD.MOV R6, RZ, RZ, -R6 ;  /* 0x000000ffff067224 */ /* 0x000fc800078e0a06 */
[----:B------:R-:W-:Y:S01]  /*15cc0*/  IMAD R18, R2, R6, R9 ;  /* 0x0000000602127224 */ /* 0x000fe200078e0209 */
[----:B------:R-:W-:-:S05]  /*15cd0*/  LOP3.LUT R2, RZ, R2, RZ, 0x33, !PT ;  /* 0x00000002ff027212 */ /* 0x000fca00078e33ff */
[----:B------:R-:W-:Y:S01]  /*15ce0*/  IMAD.IADD R17, R5, 0x1, R2 ;  /* 0x0000000105117824 */ /* 0x000fe200078e0202 */
[----:B------:R-:W-:Y:S06]  /*15cf0*/  BRA `(.L_x_1424) ;  /* 0x00000000001c7947 */ /* 0x000fec0003800000 */
.L_x_1416:
[----:B------:R-:W-:Y:S01]  /*15d00*/  UMOV UR4, URZ ;  /* 0x0000003f00047c82 */ /* 0x000fe20008000000 */
[----:B------:R-:W-:Y:S01]  /*15d10*/  UMOV UR5, URZ ;  /* 0x0000003f00057c82 */ /* 0x000fe20008000000 */
[----:B------:R-:W-:Y:S01]  /*15d20*/  ULDC UR6, c[0x0][0xc3c] ;  /* 0x00030f0000067ab9 */ /* 0x000fe20000000800 */
[----:B------:R-:W-:Y:S02]  /*15d30*/  IMAD.MOV.U32 R16, RZ, RZ, R0 ;  /* 0x000000ffff107224 */ /* 0x000fe400078e0000 */
[----:B------:R-:W-:Y:S02]  /*15d40*/  IMAD.U32 R17, RZ, RZ, UR4 ;  /* 0x00000004ff117e24 */ /* 0x000fe4000f8e00ff */
[----:B------:R-:W-:Y:S02]  /*15d50*/  IMAD.U32 R18, RZ, RZ, UR5 ;  /* 0x00000005ff127e24 */ /* 0x000fe4000f8e00ff */
[----:B------:R-:W-:-:S07]  /*15d60*/  IMAD.U32 R19, RZ, RZ, UR6 ;  /* 0x00000006ff137e24 */ /* 0x000fce000f8e00ff */
.L_x_1424:
[----:B------:R-:W2:Y:S01]  /*15d70*/  S2R R0, SR_TID.X ;  /* 0x0000000000007919 */ /* 0x000ea20000002100 */
        /* <DEDUP_REMOVED lines=9> */
.L_x_1413:
[----:B------:R-:W-:Y:S02]  /*15e10*/  ULDC UR4, c[0x0][0xc3c] ;  /* 0x00030f0000047ab9 */ /* 0x000fe40000000800 */
[----:B----4-:R-:W-:-:S13]  /*15e20*/  ISETP.GE.AND P0, PT, R19, UR4, PT ;  /* 0x0000000413007c0c */ /* 0x010fda000bf06270 */
[----:B------:R-:W-:Y:S05]  /*15e30*/  @!P0 BRA `(.L_x_1425) ;  /* 0xffffffb4000c8947 */ /* 0x000fea000383ffff */
[----:B------:R-:W-:Y:S05]  /*15e40*/  BSYNC B8 ;  /* 0x0000000000087941 */ /* 0x000fea0003800000 */
.L_x_1354:
[----:B--2---:R-:W2:Y:S01]  /*15e50*/  LDL.LU R0, [R1+0x14] ;  /* 0x0000140001007983 */ /* 0x004ea20000300800 */
[----:B------:R-:W-:Y:S01]  /*15e60*/  BSSY B0, `(.L_x_1426) ;  /* 0x000000b000007945 */ /* 0x000fe20003800000 */
[----:B------:R-:W4:Y:S01]  /*15e70*/  S2R R5, SR_CgaCtaId ;  /* 0x0000000000057919 */ /* 0x000f220000008800 */
[----:B--2---:R-:W-:-:S05]  /*15e80*/  VIADD R0, R0, 0x1 ;  /* 0x0000000100007836 */ /* 0x004fca0000000000 */
[----:B0-----:R-:W-:-:S04]  /*15e90*/  LEA.HI R2, R0, R0, RZ, 0x1 ;  /* 0x0000000000027211 */ /* 0x001fc800078f08ff */
[----:B------:R-:W-:Y:S02]  /*15ea0*/  LOP3.LUT R3, R2, 0xfffffffe, RZ, 0xc0, !PT ;  /* 0xfffffffe02037812 */ /* 0x000fe400078ec0ff */
[----:B------:R-:W-:-:S03]  /*15eb0*/  MOV R2, 0x400 ;  /* 0x0000040000027802 */ /* 0x000fc60000000f00 */
[----:B------:R-:W-:Y:S01]  /*15ec0*/  IMAD.IADD R0, R0, 0x1, -R3 ;  /* 0x0000000100007824 */ /* 0x000fe200078e0a03 */
[----:B----4-:R-:W-:-:S04]  /*15ed0*/  LEA R5, R5, R2, 0x18 ;  /* 0x0000000205057211 */ /* 0x010fc800078ec0ff */
[----:B------:R-:W-:-:S04]  /*15ee0*/  SHF.L.U32 R0, R0, 0x1f, RZ ;  /* 0x0000001f00007819 */ /* 0x000fc800000006ff */
[----:B------:R-:W0:Y:S02]  /*15ef0*/  SYNCS.PHASECHK.TRANS64.TRYWAIT P0, [R5+URZ+0x2a820], R0 ;  /* 0x02a82000050075a7 */ /* 0x000e24000800017f */
[----:B0-----:R-:W-:Y:S05]  /*15f00*/  @!P0 BRA `(.L_x_1427) ;  /* 0x0000003c000c8947 */ /* 0x001fea0003800000 */
.L_x_1545:
[----:B------:R-:W-:Y:S05]  /*15f10*/  BSYNC B0 ;  /* 0x0000000000007941 */ /* 0x000fea0003800000 */
.L_x_1426:
[----:B------:R-:W-:-:S03]  /*15f20*/  UMOV UR4, 0xffffffff ;  /* 0xffffffff00047882 */ /* 0x000fc60000000000 */
[----:B------:R-:W-:Y:S05]  /*15f30*/  BRA.DIV UR4, `(.L_x_1428) ;  /* 0x0000003e04147947 */ /* 0x000fea000b800000 */
[----:B0-----:R-:W0:Y:S02]  /*15f40*/  S2R R0, SR_TID.X ;  /* 0x0000000000007919 */ /* 0x001e240000002100 */
[----:B0-----:R-:W-:-:S04]  /*15f50*/  SHF.R.U32.HI R0, RZ, 0x5, R0 ;  /* 0x00000005ff007819 */ /* 0x001fc80000011600 */
[----:B------:R-:W-:-:S05]  /*15f60*/  LOP3.LUT R0, R0, 0x3, RZ, 0xc0, !PT ;  /* 0x0000000300007812 */ /* 0x000fca00078ec0ff */
[----:B------:R0:W2:Y:S02]  /*15f70*/  SHFL.IDX PT, R14, R0, RZ, 0x1f ;  /* 0x00001fff000e7589 */ /* 0x0000a400000e0000 */
.L_x_1548:
[----:B--2---:R-:W-:Y:S01]  /*15f80*/  ISETP.NE.AND P0, PT, R14, RZ, PT ;  /* 0x000000ff0e00720c */ /* 0x004fe20003f05270 */
[----:B------:R-:W-:-:S12]  /*15f90*/  BSSY B0, `(.L_x_1429) ;  /* 0x0000026000007945 */ /* 0x000fd80003800000 */
[----:B------:R-:W-:Y:S05]  /*15fa0*/  @P0 BRA `(.L_x_1430) ;  /* 0x0000000000900947 */ /* 0x000fea0003800000 */
[----:B------:R-:W-:-:S03]  /*15fb0*/  UMOV UR4, 0xffffffff ;  /* 0xffffffff00047882 */ /* 0x000fc60000000000 */
[----:B------:R-:W-:Y:S05]  /*15fc0*/  BRA.DIV UR4, `(.L_x_1431) ;  /* 0x0000003e04247947 */ /* 0x000fea000b800000 */
[----:B------:R-:W-:-:S13]  /*15fd0*/  ELECT P6, URZ, PT ;  /* 0x00000000003f782f */ /* 0x000fda00038c0000 */
.L_x_1551:
        /* <DEDUP_REMOVED lines=8> */
.L_x_1432:
[----:B------:R-:W-:Y:S01]  /*16060*/  IMAD R3, R25, 0x8, R5 ;  /* 0x0000000819037824 */ /* 0x000fe200078e0205 */
[----:B------:R-:W-:Y:S01]  /*16070*/  SHF.L.U32 R2, R27, 0x1f, RZ ;  /* 0x0000001f1b027819 */ /* 0x000fe200000006ff */
[----:B------:R-:W-:-:S03]  /*16080*/  VIADD R25, R25, 0x1 ;  /* 0x0000000119197836 */ /* 0x000fc60000000000 */
[----:B------:R-:W0:Y:S02]  /*16090*/  SYNCS.PHASECHK.TRANS64.TRYWAIT P1, [R3+URZ+0x2a840], R2 ;  /* 0x02a84002030075a7 */ /* 0x000e24000802017f */
[----:B------:R-:W-:-:S04]  /*160a0*/  ISETP.NE.AND P2, PT, R25, 0x2, PT ;  /* 0x000000021900780c */ /* 0x000fc80003f45270 */
[----:B------:R-:W-:Y:S01]  /*160b0*/  SEL R0, RZ, 0x1, P2 ;  /* 0x00000001ff007807 */ /* 0x000fe20001000000 */
[----:B0-----:R-:W-:Y:S08]  /*160c0*/  @!P1 BRA `(.L_x_1433) ;  /* 0x0000003c00049947 */ /* 0x001ff00003800000 */
.L_x_1552:
[----:B------:R-:W-:Y:S02]  /*160d0*/  SEL R25, R25, RZ, P2 ;  /* 0x000000ff19197207 */ /* 0x000fe40001000000 */
[----:B------:R-:W-:Y:S01]  /*160e0*/  LOP3.LUT R0, R27, R0, RZ, 0x3c, !PT ;  /* 0x000000001b007212 */ /* 0x000fe200078e3cff */
[----:B------:R-:W-:Y:S06]  /*160f0*/  @!P0 BRA `(.L_x_1434) ;  /* 0x0000000000048947 */ /* 0x000fec0003800000 */
[----:B------:R-:W-:Y:S01]  /*16100*/  BPT.TRAP 0x1 ;  /* 0x000000040000795c */ /* 0x000fe20000300000 */
.L_x_1434:
[----:B------:R-:W-:Y:S01]  /*16110*/  IMAD R25, R25, 0x8, R5 ;  /* 0x0000000819197824 */ /* 0x000fe200078e0205 */
[----:B------:R-:W-:-:S04]  /*16120*/  SHF.L.U32 R0, R0, 0x1f, RZ ;  /* 0x0000001f00007819 */ /* 0x000fc800000006ff */
[----:B------:R-:W2:Y:S02]  /*16130*/  SYNCS.PHASECHK.TRANS64.TRYWAIT P1, [R25+URZ+0x2a840], R0 ;  /* 0x02a84000190075a7 */ /* 0x000ea4000802017f */
[----:B--2---:R-:W-:Y:S05]  /*16140*/  @!P1 BRA `(.L_x_1435) ;  /* 0x0000003800f89947 */ /* 0x004fea0003800000 */
.L_x_1553:
[----:B------:R-:W-:Y:S05]  /*16150*/  @!P0 BRA `(.L_x_1436) ;  /* 0x0000000000048947 */ /* 0x000fea0003800000 */
[----:B------:R-:W-:Y:S01]  /*16160*/  BPT.TRAP 0x1 ;  /* 0x000000040000795c */ /* 0x000fe20000300000 */
.L_x_1436:
[----:B------:R-:W4:Y:S02]  /*16170*/  SYNCS.PHASECHK.TRANS64.TRYWAIT P1, [R3+URZ+0x2a860], R2 ;  /* 0x02a86002030075a7 */ /* 0x000f24000802017f */
[----:B----4-:R-:W-:Y:S05]  /*16180*/  @!P1 BRA `(.L_x_1437) ;  /* 0x0000003800fc9947 */ /* 0x010fea0003800000 */
.L_x_1554:
[----:B------:R-:W-:Y:S05]  /*16190*/  @!P0 BRA `(.L_x_1438) ;  /* 0x0000000000048947 */ /* 0x000fea0003800000 */
[----:B------:R-:W-:Y:S01]  /*161a0*/  BPT.TRAP 0x1 ;  /* 0x000000040000795c */ /* 0x000fe20000300000 */
.L_x_1438:
[----:B------:R0:W0:Y:S02]  /*161b0*/  SYNCS.PHASECHK.TRANS64.TRYWAIT P0, [R25+URZ+0x2a860], R0 ;  /* 0x02a86000190075a7 */ /* 0x000024000800017f */
[----:B0-----:R-:W-:Y:S05]  /*161c0*/  @!P0 NANOSLEEP.SYNCS 0x989680 ;  /* 0x009896800000895d */ /* 0x001fea0003900000 */
[----:B------:R-:W0:Y:S02]  /*161d0*/  @!P0 SYNCS.PHASECHK.TRANS64 P0, [R25+URZ+0x2a860], R0 ;  /* 0x02a86000190085a7 */ /* 0x000e24000800007f */
[----:B0-----:R-:W-:Y:S05]  /*161e0*/  @!P0 BRA `(.L_x_1438) ;  /* 0xfffffffc00f08947 */ /* 0x001fea000383ffff */
.L_x_1430:
[----:B------:R-:W-:Y:S05]  /*161f0*/  BSYNC B0 ;  /* 0x0000000000007941 */ /* 0x000fea0003800000 */
.L_x_1429:
[----:B------:R-:W-:Y:S05]  /*16200*/  EXIT ;  /* 0x000000000000794d */ /* 0x000fea0003800000 */
.L_x_1248:
[----:B0-----:R-:W-:-:S04]  /*16210*/  IMAD.U32 R3, RZ, RZ, UR40 ;  /* 0x00000028ff037e24 */ /* 0x001fc8000f8e00ff */
[----:B------:R0:W1:Y:S03]  /*16220*/  SYNCS.PHASECHK.TRANS64.TRYWAIT P1, [R3+URZ+0x2a800], R0 ;  /* 0x02a80000030075a7 */ /* 0x000066000802017f */
[----:B-1----:R-:W-:Y:S05]  /*16230*/  @!P1 NANOSLEEP.SYNCS 0x989680 ;  /* 0x009896800000995d */ /* 0x002fea0003900000 */
[----:B------:R-:W1:Y:S02]  /*16240*/  @!P1 SYNCS.PHASECHK.TRANS64 P1, [R3+URZ+0x2a800], R0 ;  /* 0x02a80000030095a7 */ /* 0x000e64000802007f */
[----:B-1----:R-:W-:Y:S05]  /*16250*/  @!P1 BRA `(.L_x_1248) ;  /* 0xfffffffc00ec9947 */ /* 0x002fea000383ffff */
[----:B------:R-:W-:Y:S05]  /*16260*/  BRA `(.L_x_1439) ;  /* 0xfffffeb400e07947 */ /* 0x000fea000383ffff */
.L_x_1252:
[----:B-1----:R1:W2:Y:S02]  /*16270*/  SYNCS.PHASECHK.TRANS64.TRYWAIT P1, [R15+URZ+0x2a830], R0 ;  /* 0x02a830000f0075a7 */ /* 0x0022a4000802017f */
[----:B--2---:R-:W-:Y:S05]  /*16280*/  @!P1 NANOSLEEP.SYNCS 0x989680 ;  /* 0x009896800000995d */ /* 0x004fea0003900000 */
[----:B------:R-:W2:Y:S02]  /*16290*/  @!P1 SYNCS.PHASECHK.TRANS64 P1, [R15+URZ+0x2a830], R0 ;  /* 0x02a830000f0095a7 */ /* 0x000ea4000802007f */
[----:B--2---:R-:W-:Y:S05]  /*162a0*/  @!P1 BRA `(.L_x_1252) ;  /* 0xfffffffc00f09947 */ /* 0x004fea000383ffff */
[----:B------:R-:W-:Y:S05]  /*162b0*/  BRA `(.L_x_1251) ;  /* 0xfffffeb400fc7947 */ /* 0x000fea000383ffff */
.L_x_1269:
[----:B-1----:R-:W-:-:S04]  /*162c0*/  IMAD.U32 R14, RZ, RZ, UR7 ;  /* 0x00000007ff0e7e24 */ /* 0x002fc8000f8e00ff */
[----:B------:R1:W2:Y:S03]  /*162d0*/  SYNCS.PHASECHK.TRANS64.TRYWAIT P1, [R14+URZ+0x2a830], R13 ;  /* 0x02a8300d0e0075a7 */ /* 0x0002a6000802017f */
[----:B--2---:R-:W-:Y:S05]  /*162e0*/  @!P1 NANOSLEEP.SYNCS 0x989680 ;  /* 0x009896800000995d */ /* 0x004fea0003900000 */
[----:B------:R-:W2:Y:S02]  /*162f0*/  @!P1 SYNCS.PHASECHK.TRANS64 P1, [R14+URZ+0x2a830], R13 ;  /* 0x02a8300d0e0095a7 */ /* 0x000ea4000802007f */
[----:B--2---:R-:W-:Y:S05]  /*16300*/  @!P1 BRA `(.L_x_1269) ;  /* 0xfffffffc00ec9947 */ /* 0x004fea000383ffff */
[----:B------:R-:W-:Y:S05]  /*16310*/  BRA `(.L_x_1268) ;  /* 0xfffffee800807947 */ /* 0x000fea000383ffff */
.L_x_1273:
[----:B01----:R-:W-:-:S04]  /*16320*/  IMAD.U32 R13, RZ, RZ, UR6 ;  /* 0x00000006ff0d7e24 */ /* 0x003fc8000f8e00ff */
[----:B------:R0:W1:Y:S03]  /*16330*/  SYNCS.PHASECHK.TRANS64.TRYWAIT P1, [R13+URZ+0x2a850], R0 ;  /* 0x02a850000d0075a7 */ /* 0x000066000802017f */
[----:B-1----:R-:W-:Y:S05]  /*16340*/  @!P1 NANOSLEEP.SYNCS 0x989680 ;  /* 0x009896800000995d */ /* 0x002fea0003900000 */
[----:B------:R-:W1:Y:S02]  /*16350*/  @!P1 SYNCS.PHASECHK.TRANS64 P1, [R13+URZ+0x2a850], R0 ;  /* 0x02a850000d0095a7 */ /* 0x000e64000802007f */
[----:B-1----:R-:W-:Y:S05]  /*16360*/  @!P1 BRA `(.L_x_1273) ;  /* 0xfffffffc00ec9947 */ /* 0x002fea000383ffff */
[----:B------:R-:W-:Y:S05]  /*16370*/  BRA `(.L_x_1272) ;  /* 0xfffffef000b07947 */ /* 0x000fea000383ffff */
.L_x_1292:
[----:B-1----:R-:W-:-:S04]  /*16380*/  IMAD.U32 R12, RZ, RZ, UR7 ;  /* 0x00000007ff0c7e24 */ /* 0x002fc8000f8e00ff */
[----:B------:R1:W2:Y:S03]  /*16390*/  SYNCS.PHASECHK.TRANS64.TRYWAIT P1, [R12+URZ+0x2a830], R11 ;  /* 0x02a8300b0c0075a7 */ /* 0x0002a6000802017f */
[----:B--2---:R-:W-:Y:S05]  /*163a0*/  @!P1 NANOSLEEP.SYNCS 0x989680 ;  /* 0x009896800000995d */ /* 0x004fea0003900000 */
[----:B------:R-:W2:Y:S02]  /*163b0*/  @!P1 SYNCS.PHASECHK.TRANS64 P1, [R12+URZ+0x2a830], R11 ;  /* 0x02a8300b0c0095a7 */ /* 0x000ea4000802007f */
[----:B--2---:R-:W-:Y:S05]  /*163c0*/  @!P1 BRA `(.L_x_1292) ;  /* 0xfffffffc00ec9947 */ /* 0x004fea000383ffff */
[----:B------:R-:W-:Y:S05]  /*163d0*/  BRA `(.L_x_1291) ;  /* 0xffffff1c00d47947 */ /* 0x000fea000383ffff */
.L_x_1296:
[----:B01----:R-:W-:-:S04]  /*163e0*/  IMAD.U32 R11, RZ, RZ, UR6 ;  /* 0x00000006ff0b7e24 */ /* 0x003fc8000f8e00ff */
[----:B------:R0:W1:Y:S03]  /*163f0*/  SYNCS.PHASECHK.TRANS64.TRYWAIT P1, [R11+URZ+0x2a850], R0 ;  /* 0x02a850000b0075a7 */ /* 0x000066000802017f */
[----:B-1----:R-:W-:Y:S05]  /*16400*/  @!P1 NANOSLEEP.SYNCS 0x989680 ;  /* 0x009896800000995d */ /* 0x002fea0003900000 */
[----:B------:R-:W1:Y:S02]  /*16410*/  @!P1 SYNCS.PHASECHK.TRANS64 P1, [R11+URZ+0x2a850], R0 ;  /* 0x02a850000b0095a7 */ /* 0x000e64000802007f */
[----:B-1----:R-:W-:Y:S05]  /*16420*/  @!P1 BRA `(.L_x_1296) ;  /* 0xfffffffc00ec9947 */ /* 0x002fea000383ffff */
[----:B------:R-:W-:Y:S05]  /*16430*/  BRA `(.L_x_1295) ;  /* 0xffffff2800047947 */ /* 0x000fea000383ffff */
.L_x_1304:
[----:B-1----:R-:W-:-:S04]  /*16440*/  IMAD.U32 R14, RZ, RZ, UR6 ;  /* 0x00000006ff0e7e24 */ /* 0x002fc8000f8e00ff */
[----:B------:R1:W2:Y:S03]  /*16450*/  SYNCS.PHASECHK.TRANS64.TRYWAIT P1, [R14+URZ+0x2a830], R11 ;  /* 0x02a8300b0e0075a7 */ /* 0x0002a6000802017f */
[----:B--2---:R-:W-:Y:S05]  /*16460*/  @!P1 NANOSLEEP.SYNCS 0x989680 ;  /* 0x009896800000995d */ /* 0x004fea0003900000 */
[----:B------:R-:W2:Y:S02]  /*16470*/  @!P1 SYNCS.PHASECHK.TRANS64 P1, [R14+URZ+0x2a830], R11 ;  /* 0x02a8300b0e0095a7 */ /* 0x000ea4000802007f */
[----:B--2---:R-:W-:Y:S05]  /*16480*/  @!P1 BRA `(.L_x_1304) ;  /* 0xfffffffc00ec9947 */ /* 0x004fea000383ffff */
[----:B------:R-:W-:Y:S05]  /*16490*/  BRA `(.L_x_1303) ;  /* 0xffffff4000507947 */ /* 0x000fea000383ffff */
.L_x_1308:
[----:B01----:R-:W-:-:S04]  /*164a0*/  IMAD.U32 R11, RZ, RZ, UR10 ;  /* 0x0000000aff0b7e24 */ /* 0x003fc8000f8e00ff */
[----:B------:R0:W1:Y:S03]  /*164b0*/  SYNCS.PHASECHK.TRANS64.TRYWAIT P1, [R11+URZ+0x2a850], R0 ;  /* 0x02a850000b0075a7 */ /* 0x000066000802017f */
[----:B-1----:R-:W-:Y:S05]  /*164c0*/  @!P1 NANOSLEEP.SYNCS 0x989680 ;  /* 0x009896800000995d */ /* 0x002fea0003900000 */
[----:B------:R-:W1:Y:S02]  /*164d0*/  @!P1 SYNCS.PHASECHK.TRANS64 P1, [R11+URZ+0x2a850], R0 ;  /* 0x02a850000b0095a7 */ /* 0x000e64000802007f */
[----:B-1----:R-:W-:Y:S05]  /*164e0*/  @!P1 BRA `(.L_x_1308) ;  /* 0xfffffffc00ec9947 */ /* 0x002fea000383ffff */
[----:B------:R-:W-:Y:S05]  /*164f0*/  BRA `(.L_x_1307) ;  /* 0xffffff4800807947 */ /* 0x000fea000383ffff */
.L_x_1323:
[----:B-1----:R-:W-:-:S04]  /*16500*/  IMAD.U32 R5, RZ, RZ, UR5 ;  /* 0x00000005ff057e24 */ /* 0x002fc8000f8e00ff */
[----:B------:R1:W2:Y:S03]  /*16510*/  SYNCS.PHASECHK.TRANS64.TRYWAIT P1, [R5+URZ+0x2a850], R0 ;  /* 0x02a85000050075a7 */ /* 0x0002a6000802017f */
[----:B--2---:R-:W-:Y:S05]  /*16520*/  @!P1 NANOSLEEP.SYNCS 0x989680 ;  /* 0x009896800000995d */ /* 0x004fea0003900000 */
[----:B------:R-:W2:Y:S02]  /*16530*/  @!P1 SYNCS.PHASECHK.TRANS64 P1, [R5+URZ+0x2a850], R0 ;  /* 0x02a85000050095a7 */ /* 0x000ea4000802007f */
[----:B--2---:R-:W-:Y:S05]  /*16540*/  @!P1 BRA `(.L_x_1323) ;  /* 0xfffffffc00ec9947 */ /* 0x004fea000383ffff */
[----:B------:R-:W-:Y:S05]  /*16550*/  BRA `(.L_x_1322) ;  /* 0xffffff7400ec7947 */ /* 0x000fea000383ffff */
.L_x_1374:
[----:B------:R-:W-:Y:S01]  /*16560*/  SHF.R.U32.HI R7, RZ, 0x5, R21 ;  /* 0x00000005ff077819 */ /* 0x000fe20000011615 */
[----:B------:R-:W-:Y:S01]  /*16570*/  BSSY B0, `(.L_x_1440) ;  /* 0x0000009000007945 */ /* 0x000fe20003800000 */
[----:B------:R-:W-:Y:S02]  /*16580*/  IMAD.MOV.U32 R12, RZ, RZ, RZ ;  /* 0x000000ffff0c7224 */ /* 0x000fe400078e00ff */
[----:B------:R-:W-:Y:S01]  /*16590*/  LOP3.LUT R7, R7, 0x3, RZ, 0xc0, !PT ;  /* 0x0000000307077812 */ /* 0x000fe200078ec0ff */
[----:B------:R-:W-:Y:S02]  /*165a0*/  IMAD.MOV.U32 R11, RZ, RZ, 0x1f ;  /* 0x0000001fff0b7424 */ /* 0x000fe400078e00ff */
[----:B------:R-:W-:Y:S02]  /*165b0*/  IMAD.MOV.U32 R15, RZ, RZ, -0x1 ;  /* 0xffffffffff0f7424 */ /* 0x000fe400078e00ff */
[----:B------:R-:W-:-:S07]  /*165c0*/  IMAD.MOV.U32 R13, RZ, RZ, R7 ;  /* 0x000000ffff0d7224 */ /* 0x000fce00078e0007 */
[----:B0----5:R-:W-:Y:S05]  /*165d0*/  WARPSYNC.COLLECTIVE R15, `(.L_x_1441) ;  /* 0x000000000f087348 */ /* 0x021fea0003c00000 */
[----:B------:R1:W2:Y:S02]  /*165e0*/  SHFL.IDX P6, R14, R13, R12, R11 ;  /* 0x0000000c0d0e7389 */ /* 0x0002a400000c000b */
[----:B012--5:R-:W-:Y:S01]  /*165f0*/  ENDCOLLECTIVE ;  /* 0x000000000000791b */ /* 0x027fe20003800000 */
.L_x_1441:
[----:B------:R-:W-:Y:S05]  /*16600*/  BSYNC B0 ;  /* 0x0000000000007941 */ /* 0x000fea0003800000 */
.L_x_1440:
[----:B------:R-:W-:Y:S05]  /*16610*/  BRA `(.L_x_1442) ;  /* 0xffffffbc00747947 */ /* 0x000fea000383ffff */
.L_x_1377:
[----:B-1----:R1:W2:Y:S02]  /*16620*/  SYNCS.PHASECHK.TRANS64.TRYWAIT P0, [R7+URZ+0x2a840], R2 ;  /* 0x02a84002070075a7 */ /* 0x0022a4000800017f */
[----:B--2---:R-:W-:Y:S05]  /*16630*/  @!P0 NANOSLEEP.SYNCS 0x989680 ;  /* 0x009896800000895d */ /* 0x004fea0003900000 */
[----:B------:R-:W2:Y:S02]  /*16640*/  @!P0 SYNCS.PHASECHK.TRANS64 P0, [R7+URZ+0x2a840], R2 ;  /* 0x02a84002070085a7 */ /* 0x000ea4000800007f */
[----:B--2---:R-:W-:Y:S05]  /*16650*/  @!P0 BRA `(.L_x_1377) ;  /* 0xfffffffc00f08947 */ /* 0x004fea000383ffff */
[----:B------:R-:W-:Y:S05]  /*16660*/  BRA `(.L_x_1443) ;  /* 0xffffffbc00f07947 */ /* 0x000fea000383ffff */
.L_x_1378:
        /* <DEDUP_REMOVED lines=8> */
.L_x_1445:
[----:B------:R-:W-:Y:S05]  /*166f0*/  BSYNC B0 ;  /* 0x0000000000007941 */ /* 0x000fea0003800000 */
.L_x_1444:
        /* <DEDUP_REMOVED lines=9> */
.L_x_1446:
[----:B------:R-:W-:Y:S02]  /*16790*/  IMAD.MOV.U32 R13, RZ, RZ, R0 ;  /* 0x000000ffff0d7224 */ /* 0x000fe400078e0000 */
[----:B------:R-:W-:Y:S02]  /*167a0*/  IMAD.MOV.U32 R12, RZ, RZ, 0x1 ;  /* 0x00000001ff0c7424 */ /* 0x000fe400078e00ff */
[----:B------:R-:W-:-:S07]  /*167b0*/  IMAD.MOV.U32 R3, RZ, RZ, R14 ;  /* 0x000000ffff037224 */ /* 0x000fce00078e000e */
[----:B------:R-:W-:Y:S05]  /*167c0*/  WARPSYNC.COLLECTIVE R15, `(.L_x_1447) ;  /* 0x000000000f087348 */ /* 0x000fea0003c00000 */
[----:B------:R0:W1:Y:S02]  /*167d0*/  SHFL.IDX P6, R14, R13, R12, R11 ;  /* 0x0000000c0d0e7389 */ /* 0x00006400000c000b */
[----:B01----:R-:W-:Y:S01]  /*167e0*/  ENDCOLLECTIVE ;  /* 0x000000000000791b */ /* 0x003fe20003800000 */
.L_x_1447:
[----:B------:R-:W-:-:S05]  /*167f0*/  @P0 LEA R3, P1, R9, R3, 0x1 ;  /* 0x0000000309030211 */ /* 0x000fca00078208ff */
[----:B------:R-:W-:Y:S01]  /*16800*/  @P0 IMAD.X R2, RZ, RZ, R2, P1 ;  /* 0x000000ffff020224 */ /* 0x000fe200008e0602 */
[----:B------:R-:W-:-:S04]  /*16810*/  ISETP.GE.AND P1, PT, R6, 0x11, PT ;  /* 0x000000110600780c */ /* 0x000fc80003f26270 */
        /* <DEDUP_REMOVED lines=14> */
.L_x_1448:
[----:B------:R-:W-:Y:S02]  /*16900*/  @P1 IMAD R8, R5, 0x2, R22 ;  /* 0x0000000205081824 */ /* 0x000fe400078e0216 */
[----:B------:R-:W-:Y:S02]  /*16910*/  IMAD.MOV.U32 R13, RZ, RZ, R0 ;  /* 0x000000ffff0d7224 */ /* 0x000fe400078e0000 */
[----:B------:R-:W-:Y:S02]  /*16920*/  IMAD.MOV.U32 R12, RZ, RZ, 0x2 ;  /* 0x00000002ff0c7424 */ /* 0x000fe400078e00ff */
[----:B------:R-:W-:-:S07]  /*16930*/  IMAD.MOV.U32 R3, RZ, RZ, R14 ;  /* 0x000000ffff037224 */ /* 0x000fce00078e000e */
[----:B------:R-:W-:Y:S05]  /*16940*/  WARPSYNC.COLLECTIVE R15, `(.L_x_1449) ;  /* 0x000000000f087348 */ /* 0x000fea0003c00000 */
[----:B------:R0:W1:Y:S02]  /*16950*/  SHFL.IDX P6, R14, R13, R12, R11 ;  /* 0x0000000c0d0e7389 */ /* 0x00006400000c000b */
[----:B01----:R-:W-:Y:S01]  /*16960*/  ENDCOLLECTIVE ;  /* 0x000000000000791b */ /* 0x003fe20003800000 */
.L_x_1449:
        /* <DEDUP_REMOVED lines=17> */
.L_x_1450:
[----:B------:R-:W-:Y:S02]  /*16a80*/  @P1 IMAD R8, R5, 0x2, R22 ;  /* 0x0000000205081824 */ /* 0x000fe400078e0216 */
[----:B------:R-:W-:Y:S02]  /*16a90*/  IMAD.MOV.U32 R13, RZ, RZ, R0 ;  /* 0x000000ffff0d7224 */ /* 0x000fe400078e0000 */
[----:B------:R-:W-:Y:S02]  /*16aa0*/  IMAD.MOV.U32 R12, RZ, RZ, 0x3 ;  /* 0x00000003ff0c7424 */ /* 0x000fe400078e00ff */
[----:B------:R-:W-:-:S07]  /*16ab0*/  IMAD.MOV.U32 R3, RZ, RZ, R14 ;  /* 0x000000ffff037224 */ /* 0x000fce00078e000e */
[----:B------:R-:W-:Y:S05]  /*16ac0*/  WARPSYNC.COLLECTIVE R15, `(.L_x_1451) ;  /* 0x000000000f087348 */ /* 0x000fea0003c00000 */
[----:B------:R0:W1:Y:S02]  /*16ad0*/  SHFL.IDX P6, R14, R13, R12, R11 ;  /* 0x0000000c0d0e7389 */ /* 0x00006400000c000b */
[----:B01----:R-:W-:Y:S01]  /*16ae0*/  ENDCOLLECTIVE ;  /* 0x000000000000791b */ /* 0x003fe20003800000 */
.L_x_1451:
        /* <DEDUP_REMOVED lines=17> */
.L_x_1452:
[----:B------:R-:W-:Y:S02]  /*16c00*/  @P1 IMAD R8, R5, 0x2, R22 ;  /* 0x0000000205081824 */ /* 0x000fe400078e0216 */
[----:B------:R-:W-:Y:S02]  /*16c10*/  IMAD.MOV.U32 R13, RZ, RZ, R0 ;  /* 0x000000ffff0d7224 */ /* 0x000fe400078e0000 */
[----:B------:R-:W-:Y:S02]  /*16c20*/  IMAD.MOV.U32 R12, RZ, RZ, 0x4 ;  /* 0x00000004ff0c7424 */ /* 0x000fe400078e00ff */
[----:B------:R-:W-:-:S07]  /*16c30*/  IMAD.MOV.U32 R3, RZ, RZ, R14 ;  /* 0x000000ffff037224 */ /* 0x000fce00078e000e */
[----:B------:R-:W-:Y:S05]  /*16c40*/  WARPSYNC.COLLECTIVE R15, `(.L_x_1453) ;  /* 0x000000000f087348 */ /* 0x000fea0003c00000 */
[----:B------:R0:W1:Y:S02]  /*16c50*/  SHFL.IDX P6, R14, R13, R12, R11 ;  /* 0x0000000c0d0e7389 */ /* 0x00006400000c000b */
[----:B01----:R-:W-:Y:S01]  /*16c60*/  ENDCOLLECTIVE ;  /* 0x000000000000791b */ /* 0x003fe20003800000 */
.L_x_1453:
        /* <DEDUP_REMOVED lines=17> */
.L_x_1454:
[----:B------:R-:W-:Y:S02]  /*16d80*/  @P1 IMAD R8, R5, 0x2, R22 ;  /* 0x0000000205081824 */ /* 0x000fe400078e0216 */
[----:B------:R-:W-:Y:S02]  /*16d90*/  IMAD.MOV.U32 R13, RZ, RZ, R0 ;  /* 0x000000ffff0d7224 */ /* 0x000fe400078e0000 */
[----:B------:R-:W-:Y:S02]  /*16da0*/  IMAD.MOV.U32 R12, RZ, RZ, 0x5 ;  /* 0x00000005ff0c7424 */ /* 0x000fe400078e00ff */
[----:B------:R-:W-:-:S07]  /*16db0*/  IMAD.MOV.U32 R3, RZ, RZ, R14 ;  /* 0x000000ffff037224 */ /* 0x000fce00078e000e */
[----:B------:R-:W-:Y:S05]  /*16dc0*/  WARPSYNC.COLLECTIVE R15, `(.L_x_1455) ;  /* 0x000000000f087348 */ /* 0x000fea0003c00000 */
[----:B------:R0:W1:Y:S02]  /*16dd0*/  SHFL.IDX P6, R14, R13, R12, R11 ;  /* 0x0000000c0d0e7389 */ /* 0x00006400000c000b */
[----:B01----:R-:W-:Y:S01]  /*16de0*/  ENDCOLLECTIVE ;  /* 0x000000000000791b */ /* 0x003fe20003800000 */
.L_x_1455:
        /* <DEDUP_REMOVED lines=10> */
.L_x_1456:
[----:B------:R-:W-:Y:S01]  /*16e90*/  @!PT LDS RZ, [RZ] ;  /* 0x00000000fffff984 */ /* 0x000fe20000000800 */
[----:B------:R-:W-:Y:S01]  /*16ea0*/  @!PT LDS RZ, [RZ] ;  /* 0x00000000fffff984 */ /* 0x000fe20000000800 */
[----:B------:R-:W-:Y:S01]  /*16eb0*/  @!PT LDS RZ, [RZ] ;  /* 0x00000000fffff984 */ /* 0x000fe20000000800 */
[----:B------:R-:W-:Y:S04]  /*16ec0*/  @P1 LDGSTS.E.BYPASS.LTC128B.128 [R8+0x1a400], desc[UR36][R2.64], !P4 ;  /* 0x1a40000002081fae */ /* 0x000fe8000e101d64 */
[----:B------:R-:W-:Y:S04]  /*16ed0*/  @P1 LDGSTS.E.BYPASS.LTC128B.128 [R8+0x1d400], desc[UR36][R2.64+0x80], !P3 ;  /* 0x1d40008002081fae */ /* 0x000fe8000d901d64 */
[----:B------:R0:W-:Y:S02]  /*16ee0*/  @P1 LDGSTS.E.BYPASS.LTC128B.128 [R8+0x20400], desc[UR36][R2.64+0x100], !P2 ;  /* 0x2040010002081fae */ /* 0x0001e4000d101d64 */
[----:B0-----:R-:W-:Y:S01]  /*16ef0*/  IMAD.MOV.U32 R2, RZ, RZ, R14 ;  /* 0x000000ffff027224 */ /* 0x001fe200078e000e */
[----:B------:R-:W-:Y:S06]  /*16f00*/  BRA `(.L_x_1457) ;  /* 0xffffffbc004c7947 */ /* 0x000fec000383ffff */
.L_x_1383:
[----:B------:R-:W-:Y:S02]  /*16f10*/  IMAD.MOV.U32 R13, RZ, RZ, R4 ;  /* 0x000000ffff0d7224 */ /* 0x000fe400078e0004 */
[----:B------:R-:W-:Y:S02]  /*16f20*/  IMAD.MOV.U32 R12, RZ, RZ, RZ ;  /* 0x000000ffff0c7224 */ /* 0x000fe400078e00ff */
[----:B------:R-:W-:Y:S02]  /*16f30*/  IMAD.MOV.U32 R11, RZ, RZ, 0x181f ;  /* 0x0000181fff0b7424 */ /* 0x000fe400078e00ff */
[----:B------:R-:W-:Y:S02]  /*16f40*/  IMAD.MOV.U32 R15, RZ, RZ, -0x1 ;  /* 0xffffffffff0f7424 */ /* 0x000fe400078e00ff */
[----:B------:R-:W-:Y:S02]  /*16f50*/  IMAD R29, R29, R6, RZ ;  /* 0x000000061d1d7224 */ /* 0x000fe400078e02ff */
[----:B------:R-:W-:-:S07]  /*16f60*/  IMAD.IADD R26, R8, 0x1, R26 ;  /* 0x00000001081a7824 */ /* 0x000fce00078e021a */
[----:B------:R-:W-:Y:S05]  /*16f70*/  WARPSYNC.COLLECTIVE R15, `(.L_x_1458) ;  /* 0x000000000f087348 */ /* 0x000fea0003c00000 */
[----:B------:R0:W1:Y:S02]  /*16f80*/  SHFL.IDX P6, R14, R13, R12, R11 ;  /* 0x0000000c0d0e7389 */ /* 0x00006400000c000b */
[----:B01----:R-:W-:Y:S01]  /*16f90*/  ENDCOLLECTIVE ;  /* 0x000000000000791b */ /* 0x003fe20003800000 */
.L_x_1458:
[C---:B------:R-:W-:Y:S01]  /*16fa0*/  VIADD R6, R26.reuse, 0x10 ;  /* 0x000000101a067836 */ /* 0x040fe20000000000 */
[----:B------:R-:W-:Y:S01]  /*16fb0*/  ISETP.GE.AND P1, PT, R26, R29, PT ;  /* 0x0000001d1a00720c */ /* 0x000fe20003f26270 */
[----:B------:R-:W-:Y:S02]  /*16fc0*/  IMAD.MOV.U32 R13, RZ, RZ, R0 ;  /* 0x000000ffff0d7224 */ /* 0x000fe400078e0000 */
[----:B------:R-:W-:-:S10]  /*16fd0*/  IMAD.MOV.U32 R2, RZ, RZ, R14 ;  /* 0x000000ffff027224 */ /* 0x000fd400078e000e */
[----:B------:R-:W-:Y:S05]  /*16fe0*/  WARPSYNC.COLLECTIVE R15, `(.L_x_1459) ;  /* 0x000000000f087348 */ /* 0x000fea0003c00000 */
[----:B------:R0:W1:Y:S02]  /*16ff0*/  SHFL.IDX P6, R14, R13, R12, R11 ;  /* 0x0000000c0d0e7389 */ /* 0x00006400000c000b */
[----:B01----:R-:W-:Y:S01]  /*17000*/  ENDCOLLECTIVE ;  /* 0x000000000000791b */ /* 0x003fe20003800000 */
.L_x_1459:
[----:B------:R-:W-:Y:S02]  /*17010*/  IMAD.MOV.U32 R13, RZ, RZ, R4 ;  /* 0x000000ffff0d7224 */ /* 0x000fe400078e0004 */
[----:B------:R-:W-:Y:S02]  /*17020*/  IMAD.MOV.U32 R12, RZ, RZ, 0x1 ;  /* 0x00000001ff0c7424 */ /* 0x000fe400078e00ff */
[----:B------:R-:W-:-:S07]  /*17030*/  IMAD.MOV.U32 R3, RZ, RZ, R14 ;  /* 0x000000ffff037224 */ /* 0x000fce00078e000e */
[----:B------:R-:W-:Y:S05]  /*17040*/  WARPSYNC.COLLECTIVE R15, `(.L_x_1460) ;  /* 0x000000000f087348 */ /* 0x000fea0003c00000 */
[----:B------:R0:W1:Y:S02]  /*17050*/  SHFL.IDX P6, R14, R13, R12, R11 ;  /* 0x0000000c0d0e7389 */ /* 0x00006400000c000b */
[----:B01----:R-:W-:Y:S01]  /*17060*/  ENDCOLLECTIVE ;  /* 0x000000000000791b */ /* 0x003fe20003800000 */
.L_x_1460:
[----:B------:R-:W-:-:S05]  /*17070*/  @!P1 LEA R5, P4, R7, R3, 0x1 ;  /* 0x0000000307059211 */ /* 0x000fca00078808ff */
[----:B------:R-:W-:Y:S02]  /*17080*/  @!P1 IMAD.X R3, RZ, RZ, R2, P4 ;  /* 0x000000ffff039224 */ /* 0x000fe400020e0602 */
        /* <DEDUP_REMOVED lines=13> */
.L_x_1461:
[----:B------:R-:W-:Y:S02]  /*17160*/  IMAD.MOV.U32 R13, RZ, RZ, R4 ;  /* 0x000000ffff0d7224 */ /* 0x000fe400078e0004 */
[----:B------:R-:W-:Y:S02]  /*17170*/  IMAD.MOV.U32 R12, RZ, RZ, 0x2 ;  /* 0x00000002ff0c7424 */ /* 0x000fe400078e00ff */
[----:B------:R-:W-:-:S07]  /*17180*/  IMAD.MOV.U32 R3, RZ, RZ, R14 ;  /* 0x000000ffff037224 */ /* 0x000fce00078e000e */
[----:B------:R-:W-:Y:S05]  /*17190*/  WARPSYNC.COLLECTIVE R15, `(.L_x_1462) ;  /* 0x000000000f087348 */ /* 0x000fea0003c00000 */
[----:B------:R0:W1:Y:S02]  /*171a0*/  SHFL.IDX P6, R14, R13, R12, R11 ;  /* 0x0000000c0d0e7389 */ /* 0x00006400000c000b */
[----:B01----:R-:W-:Y:S01]  /*171b0*/  ENDCOLLECTIVE ;  /* 0x000000000000791b */ /* 0x003fe20003800000 */
.L_x_1462:
[----:B------:R-:W-:-:S05]  /*171c0*/  @!P1 LEA R5, P4, R7, R3, 0x1 ;  /* 0x0000000307059211 */ /* 0x000fca00078808ff */
[----:B------:R-:W-:Y:S02]  /*171d0*/  @!P1 IMAD.X R6, RZ, RZ, R2, P4 ;  /* 0x000000ffff069224 */ /* 0x000fe400020e0602 */
[----:B------:R-:W-:Y:S02]  /*171e0*/  @!P1 IMAD.MOV.U32 R2, RZ, RZ, R5 ;  /* 0x000000ffff029224 */ /* 0x000fe400078e0005 */
[----:B------:R-:W-:Y:S01]  /*171f0*/  @!P1 IMAD.MOV.U32 R3, RZ, RZ, R6 ;  /* 0x000000ffff039224 */ /* 0x000fe200078e0006 */
[----:B------:R-:W-:Y:S01]  /*17200*/  IADD3 R6, R26, 0x20, RZ ;  /* 0x000000201a067810 */ /* 0x000fe20007ffe0ff */
        /* <DEDUP_REMOVED lines=12> */
.L_x_1463:
[----:B------:R-:W-:Y:S02]  /*172d0*/  IMAD.MOV.U32 R13, RZ, RZ, R4 ;  /* 0x000000ffff0d7224 */ /* 0x000fe400078e0004 */
[----:B------:R-:W-:Y:S02]  /*172e0*/  IMAD.MOV.U32 R12, RZ, RZ, 0x3 ;  /* 0x00000003ff0c7424 */ /* 0x000fe400078e00ff */
[----:B------:R-:W-:-:S07]  /*172f0*/  IMAD.MOV.U32 R3, RZ, RZ, R14 ;  /* 0x000000ffff037224 */ /* 0x000fce00078e000e */
[----:B------:R-:W-:Y:S05]  /*17300*/  WARPSYNC.COLLECTIVE R15, `(.L_x_1464) ;  /* 0x000000000f087348 */ /* 0x000fea0003c00000 */
[----:B------:R0:W1:Y:S02]  /*17310*/  SHFL.IDX P6, R14, R13, R12, R11 ;  /* 0x0000000c0d0e7389 */ /* 0x00006400000c000b */
[----:B01----:R-:W-:Y:S01]  /*17320*/  ENDCOLLECTIVE ;  /* 0x000000000000791b */ /* 0x003fe20003800000 */
.L_x_1464:
[----:B------:R-:W-:-:S05]  /*17330*/  @!P1 LEA R5, P4, R7, R3, 0x1 ;  /* 0x0000000307059211 */ /* 0x000fca00078808ff */
[----:B------:R-:W-:Y:S02]  /*17340*/  @!P1 IMAD.X R6, RZ, RZ, R2, P4 ;  /* 0x000000ffff069224 */ /* 0x000fe400020e0602 */
[----:B------:R-:W-:Y:S02]  /*17350*/  @!P1 IMAD.MOV.U32 R2, RZ, RZ, R5 ;  /* 0x000000ffff029224 */ /* 0x000fe400078e0005 */
[----:B------:R-:W-:Y:S02]  /*17360*/  @!P1 IMAD.MOV.U32 R3, RZ, RZ, R6 ;  /* 0x000000ffff039224 */ /* 0x000fe400078e0006 */
[----:B------:R-:W-:Y:S02]  /*17370*/  IMAD.MOV.U32 R13, RZ, RZ, R0 ;  /* 0x000000ffff0d7224 */ /* 0x000fe400078e0000 */
[----:B------:R-:W-:Y:S01]  /*17380*/  VIADD R6, R26, 0x30 ;  /* 0x000000301a067836 */ /* 0x000fe20000000000 */
        /* <DEDUP_REMOVED lines=11> */
.L_x_1465:
[----:B------:R-:W-:Y:S02]  /*17440*/  IMAD.MOV.U32 R13, RZ, RZ, R4 ;  /* 0x000000ffff0d7224 */ /* 0x000fe400078e0004 */
[----:B------:R-:W-:Y:S02]  /*17450*/  IMAD.MOV.U32 R12, RZ, RZ, 0x4 ;  /* 0x00000004ff0c7424 */ /* 0x000fe400078e00ff */
[----:B------:R-:W-:-:S07]  /*17460*/  IMAD.MOV.U32 R3, RZ, RZ, R14 ;  /* 0x000000ffff037224 */ /* 0x000fce00078e000e */
[----:B------:R-:W-:Y:S05]  /*17470*/  WARPSYNC.COLLECTIVE R15, `(.L_x_1466) ;  /* 0x000000000f087348 */ /* 0x000fea0003c00000 */
[----:B------:R0:W1:Y:S02]  /*17480*/  SHFL.IDX P6, R14, R13, R12, R11 ;  /* 0x0000000c0d0e7389 */ /* 0x00006400000c000b */
[----:B01----:R-:W-:Y:S01]  /*17490*/  ENDCOLLECTIVE ;  /* 0x000000000000791b */ /* 0x003fe20003800000 */
.L_x_1466:
        /* <DEDUP_REMOVED lines=17> */
.L_x_1467:
[----:B------:R-:W-:Y:S02]  /*175b0*/  IMAD.MOV.U32 R13, RZ, RZ, R4 ;  /* 0x000000ffff0d7224 */ /* 0x000fe400078e0004 */
[----:B------:R-:W-:Y:S02]  /*175c0*/  IMAD.MOV.U32 R12, RZ, RZ, 0x5 ;  /* 0x00000005ff0c7424 */ /* 0x000fe400078e00ff */
[----:B------:R-:W-:-:S07]  /*175d0*/  IMAD.MOV.U32 R3, RZ, RZ, R14 ;  /* 0x000000ffff037224 */ /* 0x000fce00078e000e */
[----:B------:R-:W-:Y:S05]  /*175e0*/  WARPSYNC.COLLECTIVE R15, `(.L_x_1468) ;  /* 0x000000000f087348 */ /* 0x000fea0003c00000 */
[----:B------:R0:W1:Y:S02]  /*175f0*/  SHFL.IDX P6, R14, R13, R12, R11 ;  /* 0x0000000c0d0e7389 */ /* 0x00006400000c000b */
[----:B01----:R-:W-:Y:S01]  /*17600*/  ENDCOLLECTIVE ;  /* 0x000000000000791b */ /* 0x003fe20003800000 */
.L_x_1468:
        /* <DEDUP_REMOVED lines=17> */
.L_x_1469:
[----:B------:R-:W-:Y:S02]  /*17720*/  IMAD.MOV.U32 R13, RZ, RZ, R4 ;  /* 0x000000ffff0d7224 */ /* 0x000fe400078e0004 */
[----:B------:R-:W-:Y:S02]  /*17730*/  IMAD.MOV.U32 R12, RZ, RZ, 0x6 ;  /* 0x00000006ff0c7424 */ /* 0x000fe400078e00ff */
[----:B------:R-:W-:-:S07]  /*17740*/  IMAD.MOV.U32 R3, RZ, RZ, R14 ;  /* 0x000000ffff037224 */ /* 0x000fce00078e000e */
[----:B------:R-:W-:Y:S05]  /*17750*/  WARPSYNC.COLLECTIVE R15, `(.L_x_1470) ;  /* 0x000000000f087348 */ /* 0x000fea0003c00000 */
[----:B------:R0:W1:Y:S02]  /*17760*/  SHFL.IDX P6, R14, R13, R12, R11 ;  /* 0x0000000c0d0e7389 */ /* 0x00006400000c000b */
[----:B01----:R-:W-:Y:S01]  /*17770*/  ENDCOLLECTIVE ;  /* 0x000000000000791b */ /* 0x003fe20003800000 */
.L_x_1470:
        /* <DEDUP_REMOVED lines=17> */
.L_x_1471:
[----:B------:R-:W-:Y:S02]  /*17890*/  IMAD.MOV.U32 R13, RZ, RZ, R4 ;  /* 0x000000ffff0d7224 */ /* 0x000fe400078e0004 */
[----:B------:R-:W-:Y:S02]  /*178a0*/  IMAD.MOV.U32 R12, RZ, RZ, 0x7 ;  /* 0x00000007ff0c7424 */ /* 0x000fe400078e00ff */
[----:B------:R-:W-:-:S07]  /*178b0*/  IMAD.MOV.U32 R3, RZ, RZ, R14 ;  /* 0x000000ffff037224 */ /* 0x000fce00078e000e */
[----:B------:R-:W-:Y:S05]  /*178c0*/  WARPSYNC.COLLECTIVE R15, `(.L_x_1472) ;  /* 0x000000000f087348 */ /* 0x000fea0003c00000 */
[----:B------:R0:W1:Y:S02]  /*178d0*/  SHFL.IDX P6, R14, R13, R12, R11 ;  /* 0x0000000c0d0e7389 */ /* 0x00006400000c000b */
[----:B01----:R-:W-:Y:S01]  /*178e0*/  ENDCOLLECTIVE ;  /* 0x000000000000791b */ /* 0x003fe20003800000 */
.L_x_1472:
[----:B------:R-:W-:-:S05]  /*178f0*/  @!P1 LEA R5, P4, R7, R3, 0x1 ;  /* 0x0000000307059211 */ /* 0x000fca00078808ff */
[----:B------:R-:W-:Y:S02]  /*17900*/  @!P1 IMAD.X R6, RZ, RZ, R2, P4 ;  /* 0x000000ffff069224 */ /* 0x000fe400020e0602 */
[----:B------:R-:W-:Y:S02]  /*17910*/  @!P1 IMAD.MOV.U32 R2, RZ, RZ, R5 ;  /* 0x000000ffff029224 */ /* 0x000fe400078e0005 */
[----:B------:R-:W-:Y:S01]  /*17920*/  @!P1 IMAD.MOV.U32 R3, RZ, RZ, R6 ;  /* 0x000000ffff039224 */ /* 0x000fe200078e0006 */
[----:B------:R-:W-:-:S04]  /*17930*/  MOV R13, R0 ;  /* 0x00000000000d7202 */ /* 0x000fc80000000f00 */
        /* <DEDUP_REMOVED lines=10> */
.L_x_1473:
[----:B------:R-:W-:Y:S05]  /*179e0*/  BRA `(.L_x_1474) ;  /* 0xffffffbc00ac7947 */ /* 0x000fea000383ffff */
.L_x_1388:
[----:B0-----:R0:W1:Y:S02]  /*179f0*/  SYNCS.PHASECHK.TRANS64.TRYWAIT P0, [R22+URZ+0x2a820], R3 ;  /* 0x02a82003160075a7 */ /* 0x001064000800017f */
[----:B-1----:R-:W-:Y:S05]  /*17a00*/  @!P0 NANOSLEEP.SYNCS 0x989680 ;  /* 0x009896800000895d */ /* 0x002fea0003900000 */
[----:B------:R-:W1:Y:S02]  /*17a10*/  @!P0 SYNCS.PHASECHK.TRANS64 P0, [R22+URZ+0x2a820], R3 ;  /* 0x02a82003160085a7 */ /* 0x000e64000800007f */
[----:B-1----:R-:W-:Y:S05]  /*17a20*/  @!P0 BRA `(.L_x_1388) ;  /* 0xfffffffc00f08947 */ /* 0x002fea000383ffff */
[----:B------:R-:W-:Y:S05]  /*17a30*/  BRA `(.L_x_1475) ;  /* 0xffffffc000247947 */ /* 0x000fea000383ffff */
.L_x_1393:
[----:B0-----:R0:W1:Y:S02]  /*17a40*/  SYNCS.PHASECHK.TRANS64.TRYWAIT P0, [R6+URZ+0x2a840], R3 ;  /* 0x02a84003060075a7 */ /* 0x001064000800017f */
[----:B-1----:R-:W-:Y:S05]  /*17a50*/  @!P0 NANOSLEEP.SYNCS 0x989680 ;  /* 0x009896800000895d */ /* 0x002fea0003900000 */
[----:B------:R-:W1:Y:S02]  /*17a60*/  @!P0 SYNCS.PHASECHK.TRANS64 P0, [R6+URZ+0x2a840], R3 ;  /* 0x02a84003060085a7 */ /* 0x000e64000800007f */
[----:B-1----:R-:W-:Y:S05]  /*17a70*/  @!P0 BRA `(.L_x_1393) ;  /* 0xfffffffc00f08947 */ /* 0x002fea000383ffff */
[----:B------:R-:W-:Y:S05]  /*17a80*/  BRA `(.L_x_1476) ;  /* 0xffffffc000ec7947 */ /* 0x000fea000383ffff */
.L_x_1394:
        /* <DEDUP_REMOVED lines=8> */
.L_x_1478:
[----:B------:R-:W-:Y:S05]  /*17b10*/  BSYNC B1 ;  /* 0x0000000000017941 */ /* 0x000fea0003800000 */
.L_x_1477:
[----:B------:R-:W0:Y:S01]  /*17b20*/  S2R R34, SR_TID.X ;  /* 0x0000000000227919 */ /* 0x000e220000002100 */
[----:B------:R-:W-:Y:S02]  /*17b30*/  IMAD.MOV.U32 R13, RZ, RZ, R9 ;  /* 0x000000ffff0d7224 */ /* 0x000fe400078e0009 */
[----:B------:R-:W-:Y:S02]  /*17b40*/  IMAD.MOV.U32 R12, RZ, RZ, RZ ;  /* 0x000000ffff0c7224 */ /* 0x000fe400078e00ff */
[----:B------:R-:W-:Y:S02]  /*17b50*/  IMAD.MOV.U32 R11, RZ, RZ, 0x181f ;  /* 0x0000181fff0b7424 */ /* 0x000fe400078e00ff */
[----:B------:R-:W-:Y:S02]  /*17b60*/  IMAD.MOV.U32 R15, RZ, RZ, -0x1 ;  /* 0xffffffffff0f7424 */ /* 0x000fe400078e00ff */
[----:B------:R-:W-:Y:S02]  /*17b70*/  IMAD.MOV.U32 R3, RZ, RZ, R14 ;  /* 0x000000ffff037224 */ /* 0x000fe400078e000e */
[----:B------:R-:W-:-:S07]  /*17b80*/  IMAD R4, R4, 0x2, R22 ;  /* 0x0000000204047824 */ /* 0x000fce00078e0216 */
[----:B0-----:R-:W-:Y:S05]  /*17b90*/  WARPSYNC.COLLECTIVE R15, `(.L_x_1479) ;  /* 0x000000000f087348 */ /* 0x001fea0003c00000 */
[----:B------:R1:W2:Y:S02]  /*17ba0*/  SHFL.IDX P6, R14, R13, R12, R11 ;  /* 0x0000000c0d0e7389 */ /* 0x0002a400000c000b */
[----:B012---:R-:W-:Y:S01]  /*17bb0*/  ENDCOLLECTIVE ;  /* 0x000000000000791b */ /* 0x007fe20003800000 */
.L_x_1479:
[----:B------:R-:W-:Y:S02]  /*17bc0*/  IMAD.MOV.U32 R13, RZ, RZ, R5 ;  /* 0x000000ffff0d7224 */ /* 0x000fe400078e0005 */
[----:B------:R-:W-:Y:S02]  /*17bd0*/  IMAD.MOV.U32 R12, RZ, RZ, 0x1 ;  /* 0x00000001ff0c7424 */ /* 0x000fe400078e00ff */
[----:B------:R-:W-:Y:S02]  /*17be0*/  IMAD.SHL.U32 R34, R34, 0x8, RZ ;  /* 0x0000000822227824 */ /* 0x000fe400078e00ff */
[----:B------:R-:W-:-:S03]  /*17bf0*/  IMAD.MOV.U32 R2, RZ, RZ, R14 ;  /* 0x000000ffff027224 */ /* 0x000fc600078e000e */
[----:B------:R-:W-:-:S07]  /*17c00*/  LOP3.LUT R34, R34, 0x38, RZ, 0xc0, !PT ;  /* 0x0000003822227812 */ /* 0x000fce00078ec0ff */
[----:B------:R-:W-:Y:S05]  /*17c10*/  WARPSYNC.COLLECTIVE R15, `(.L_x_1480) ;  /* 0x000000000f087348 */ /* 0x000fea0003c00000 */
[----:B------:R0:W1:Y:S02]  /*17c20*/  SHFL.IDX P6, R14, R13, R12, R11 ;  /* 0x0000000c0d0e7389 */ /* 0x00006400000c000b */
[----:B01----:R-:W-:Y:S01]  /*17c30*/  ENDCOLLECTIVE ;  /* 0x000000000000791b */ /* 0x003fe20003800000 */
.L_x_1480:
[----:B------:R-:W-:-:S05]  /*17c40*/  IMAD.SHL.U32 R0, R34, 0x2, RZ ;  /* 0x0000000222007824 */ /* 0x000fca00078e00ff */
        /* <DEDUP_REMOVED lines=13> */
.L_x_1481:
[----:B------:R-:W-:Y:S02]  /*17d20*/  IMAD.MOV.U32 R13, RZ, RZ, R5 ;  /* 0x000000ffff0d7224 */ /* 0x000fe400078e0005 */
[----:B------:R-:W-:Y:S02]  /*17d30*/  IMAD.MOV.U32 R12, RZ, RZ, 0x2 ;  /* 0x00000002ff0c7424 */ /* 0x000fe400078e00ff */
[----:B------:R-:W-:-:S07]  /*17d40*/  IMAD.MOV.U32 R2, RZ, RZ, R14 ;  /* 0x000000ffff027224 */ /* 0x000fce00078e000e */
[----:B------:R-:W-:Y:S05]  /*17d50*/  WARPSYNC.COLLECTIVE R15, `(.L_x_1482) ;  /* 0x000000000f087348 */ /* 0x000fea0003c00000 */
[----:B------:R0:W1:Y:S02]  /*17d60*/  SHFL.IDX P6, R14, R13, R12, R11 ;  /* 0x0000000c0d0e7389 */ /* 0x00006400000c000b */
[----:B01----:R-:W-:Y:S01]  /*17d70*/  ENDCOLLECTIVE ;  /* 0x000000000000791b */ /* 0x003fe20003800000 */
.L_x_1482:
        /* <DEDUP_REMOVED lines=13> */
.L_x_1483:
[----:B------:R-:W-:Y:S02]  /*17e50*/  IMAD.MOV.U32 R13, RZ, RZ, R5 ;  /* 0x000000ffff0d7224 */ /* 0x000fe400078e0005 */
[----:B------:R-:W-:Y:S02]  /*17e60*/  IMAD.MOV.U32 R12, RZ, RZ, 0x3 ;  /* 0x00000003ff0c7424 */ /* 0x000fe400078e00ff */
[----:B------:R-:W-:-:S07]  /*17e70*/  IMAD.MOV.U32 R2, RZ, RZ, R14 ;  /* 0x000000ffff027224 */ /* 0x000fce00078e000e */
[----:B------:R-:W-:Y:S05]  /*17e80*/  WARPSYNC.COLLECTIVE R15, `(.L_x_1484) ;  /* 0x000000000f087348 */ /* 0x000fea0003c00000 */
[----:B------:R0:W1:Y:S02]  /*17e90*/  SHFL.IDX P6, R14, R13, R12, R11 ;  /* 0x0000000c0d0e7389 */ /* 0x00006400000c000b */
[----:B01----:R-:W-:Y:S01]  /*17ea0*/  ENDCOLLECTIVE ;  /* 0x000000000000791b */ /* 0x003fe20003800000 */
.L_x_1484:
        /* <DEDUP_REMOVED lines=13> */
.L_x_1485:
[----:B------:R-:W-:Y:S02]  /*17f80*/  IMAD.MOV.U32 R13, RZ, RZ, R5 ;  /* 0x000000ffff0d7224 */ /* 0x000fe400078e0005 */
[----:B------:R-:W-:Y:S02]  /*17f90*/  IMAD.MOV.U32 R12, RZ, RZ, 0x4 ;  /* 0x00000004ff0c7424 */ /* 0x000fe400078e00ff */
[----:B------:R-:W-:-:S07]  /*17fa0*/  IMAD.MOV.U32 R2, RZ, RZ, R14 ;  /* 0x000000ffff027224 */ /* 0x000fce00078e000e */
[----:B------:R-:W-:Y:S05]  /*17fb0*/  WARPSYNC.COLLECTIVE R15, `(.L_x_1486) ;  /* 0x000000000f087348 */ /* 0x000fea0003c00000 */
[----:B------:R0:W1:Y:S02]  /*17fc0*/  SHFL.IDX P6, R14, R13, R12, R11 ;  /* 0x0000000c0d0e7389 */ /* 0x00006400000c000b */
[----:B01----:R-:W-:Y:S01]  /*17fd0*/  ENDCOLLECTIVE ;  /* 0x000000000000791b */ /* 0x003fe20003800000 */
.L_x_1486:
        /* <DEDUP_REMOVED lines=13> */
.L_x_1487:
[----:B------:R-:W-:Y:S02]  /*180b0*/  IMAD.MOV.U32 R13, RZ, RZ, R5 ;  /* 0x000000ffff0d7224 */ /* 0x000fe400078e0005 */
[----:B------:R-:W-:Y:S02]  /*180c0*/  IMAD.MOV.U32 R12, RZ, RZ, 0x5 ;  /* 0x00000005ff0c7424 */ /* 0x000fe400078e00ff */
[----:B------:R-:W-:-:S07]  /*180d0*/  IMAD.MOV.U32 R2, RZ, RZ, R14 ;  /* 0x000000ffff027224 */ /* 0x000fce00078e000e */
[----:B------:R-:W-:Y:S05]  /*180e0*/  WARPSYNC.COLLECTIVE R15, `(.L_x_1488) ;  /* 0x000000000f087348 */ /* 0x000fea0003c00000 */
[----:B------:R0:W1:Y:S02]  /*180f0*/  SHFL.IDX P6, R14, R13, R12, R11 ;  /* 0x0000000c0d0e7389 */ /* 0x00006400000c000b */
[----:B01----:R-:W-:Y:S01]  /*18100*/  ENDCOLLECTIVE ;  /* 0x000000000000791b */ /* 0x003fe20003800000 */
.L_x_1488:
        /* <DEDUP_REMOVED lines=13> */
.L_x_1489:
[----:B------:R-:W-:Y:S01]  /*181e0*/  IMAD.MOV.U32 R2, RZ, RZ, R14 ;  /* 0x000000ffff027224 */ /* 0x000fe200078e000e */
[----:B------:R-:W-:Y:S06]  /*181f0*/  BRA `(.L_x_1490) ;  /* 0xffffffc000287947 */ /* 0x000fec000383ffff */
.L_x_1399:
[----:B0-----:R0:W2:Y:S02]  /*18200*/  SYNCS.PHASECHK.TRANS64.TRYWAIT P0, [R5+URZ+0x2a860], R2 ;  /* 0x02a86002050075a7 */ /* 0x0010a4000800017f */
[----:B--2---:R-:W-:Y:S05]  /*18210*/  @!P0 NANOSLEEP.SYNCS 0x989680 ;  /* 0x009896800000895d */ /* 0x004fea0003900000 */
[----:B------:R-:W2:Y:S02]  /*18220*/  @!P0 SYNCS.PHASECHK.TRANS64 P0, [R5+URZ+0x2a860], R2 ;  /* 0x02a86002050085a7 */ /* 0x000ea4000800007f */
[----:B--2---:R-:W-:Y:S05]  /*18230*/  @!P0 BRA `(.L_x_1399) ;  /* 0xfffffffc00f08947 */ /* 0x004fea000383ffff */
[----:B------:R-:W-:Y:S05]  /*18240*/  BRA `(.L_x_1491) ;  /* 0xffffffc000887947 */ /* 0x000fea000383ffff */
.L_x_1400:
        /* <DEDUP_REMOVED lines=8> */
.L_x_1493:
[----:B------:R-:W-:Y:S05]  /*182d0*/  BSYNC B1 ;  /* 0x0000000000017941 */ /* 0x000fea0003800000 */
.L_x_1492:
[----:B------:R-:W-:Y:S01]  /*182e0*/  IMAD.MOV.U32 R13, RZ, RZ, R17 ;  /* 0x000000ffff0d7224 */ /* 0x000fe200078e0011 */
[----:B------:R-:W-:Y:S01]  /*182f0*/  MOV R3, R14 ;  /* 0x0000000e00037202 */ /* 0x000fe20000000f00 */
[----:B------:R-:W-:Y:S02]  /*18300*/  IMAD.MOV.U32 R12, RZ, RZ, RZ ;  /* 0x000000ffff0c7224 */ /* 0x000fe400078e00ff */
[----:B------:R-:W-:Y:S02]  /*18310*/  IMAD.MOV.U32 R11, RZ, RZ, 0x181f ;  /* 0x0000181fff0b7424 */ /* 0x000fe400078e00ff */
[----:B------:R-:W-:Y:S02]  /*18320*/  IMAD.MOV.U32 R15, RZ, RZ, -0x1 ;  /* 0xffffffffff0f7424 */ /* 0x000fe400078e00ff */
[----:B------:R-:W-:-:S07]  /*18330*/  IMAD R4, R4, 0x2, R22 ;  /* 0x0000000204047824 */ /* 0x000fce00078e0216 */
[----:B------:R-:W-:Y:S05]  /*18340*/  WARPSYNC.COLLECTIVE R15, `(.L_x_1494) ;  /* 0x000000000f087348 */ /* 0x000fea0003c00000 */
[----:B------:R0:W1:Y:S02]  /*18350*/  SHFL.IDX P6, R14, R13, R12, R11 ;  /* 0x0000000c0d0e7389 */ /* 0x00006400000c000b */
[----:B01----:R-:W-:Y:S01]  /*18360*/  ENDCOLLECTIVE ;  /* 0x000000000000791b */ /* 0x003fe20003800000 */
.L_x_1494:
[----:B------:R-:W-:Y:S02]  /*18370*/  IMAD.MOV.U32 R13, RZ, RZ, R23 ;  /* 0x000000ffff0d7224 */ /* 0x000fe400078e0017 */
[----:B------:R-:W-:Y:S02]  /*18380*/  IMAD.MOV.U32 R12, RZ, RZ, 0x1 ;  /* 0x00000001ff0c7424 */ /* 0x000fe400078e00ff */
[----:B------:R-:W-:-:S07]  /*18390*/  IMAD.MOV.U32 R2, RZ, RZ, R14 ;  /* 0x000000ffff027224 */ /* 0x000fce00078e000e */
[----:B------:R-:W-:Y:S05]  /*183a0*/  WARPSYNC.COLLECTIVE R15, `(.L_x_1495) ;  /* 0x000000000f087348 */ /* 0x000fea0003c00000 */
[----:B------:R0:W1:Y:S02]  /*183b0*/  SHFL.IDX P6, R14, R13, R12, R11 ;  /* 0x0000000c0d0e7389 */ /* 0x00006400000c000b */
[----:B01----:R-:W-:Y:S01]  /*183c0*/  ENDCOLLECTIVE ;  /* 0x000000000000791b */ /* 0x003fe20003800000 */
.L_x_1495:
        /* <DEDUP_REMOVED lines=15> */
.L_x_1496:
[----:B------:R-:W-:Y:S02]  /*184c0*/  IMAD.MOV.U32 R13, RZ, RZ, R23 ;  /* 0x000000ffff0d7224 */ /* 0x000fe400078e0017 */
[----:B------:R-:W-:Y:S02]  /*184d0*/  IMAD.MOV.U32 R12, RZ, RZ, 0x2 ;  /* 0x00000002ff0c7424 */ /* 0x000fe400078e00ff */
[----:B------:R-:W-:-:S07]  /*184e0*/  IMAD.MOV.U32 R2, RZ, RZ, R14 ;  /* 0x000000ffff027224 */ /* 0x000fce00078e000e */
[----:B------:R-:W-:Y:S05]  /*184f0*/  WARPSYNC.COLLECTIVE R15, `(.L_x_1497) ;  /* 0x000000000f087348 */ /* 0x000fea0003c00000 */
[----:B------:R0:W1:Y:S02]  /*18500*/  SHFL.IDX P6, R14, R13, R12, R11 ;  /* 0x0000000c0d0e7389 */ /* 0x00006400000c000b */
[----:B01----:R-:W-:Y:S01]  /*18510*/  ENDCOLLECTIVE ;  /* 0x000000000000791b */ /* 0x003fe20003800000 */
.L_x_1497:
        /* <DEDUP_REMOVED lines=14> */
.L_x_1498:
[----:B------:R-:W-:Y:S02]  /*18600*/  IMAD.MOV.U32 R13, RZ, RZ, R23 ;  /* 0x000000ffff0d7224 */ /* 0x000fe400078e0017 */
[----:B------:R-:W-:Y:S02]  /*18610*/  IMAD.MOV.U32 R12, RZ, RZ, 0x3 ;  /* 0x00000003ff0c7424 */ /* 0x000fe400078e00ff */
[----:B------:R-:W-:-:S07]  /*18620*/  IMAD.MOV.U32 R2, RZ, RZ, R14 ;  /* 0x000000ffff027224 */ /* 0x000fce00078e000e */
[----:B------:R-:W-:Y:S05]  /*18630*/  WARPSYNC.COLLECTIVE R15, `(.L_x_1499) ;  /* 0x000000000f087348 */ /* 0x000fea0003c00000 */
[----:B------:R0:W1:Y:S02]  /*18640*/  SHFL.IDX P6, R14, R13, R12, R11 ;  /* 0x0000000c0d0e7389 */ /* 0x00006400000c000b */
[----:B01----:R-:W-:Y:S01]  /*18650*/  ENDCOLLECTIVE ;  /* 0x000000000000791b */ /* 0x003fe20003800000 */
.L_x_1499:
        /* <DEDUP_REMOVED lines=14> */
.L_x_1500:
[----:B------:R-:W-:Y:S02]  /*18740*/  IMAD.MOV.U32 R13, RZ, RZ, R23 ;  /* 0x000000ffff0d7224 */ /* 0x000fe400078e0017 */
[----:B------:R-:W-:Y:S02]  /*18750*/  IMAD.MOV.U32 R12, RZ, RZ, 0x4 ;  /* 0x00000004ff0c7424 */ /* 0x000fe400078e00ff */
[----:B------:R-:W-:-:S07]  /*18760*/  IMAD.MOV.U32 R2, RZ, RZ, R14 ;  /* 0x000000ffff027224 */ /* 0x000fce00078e000e */
[----:B------:R-:W-:Y:S05]  /*18770*/  WARPSYNC.COLLECTIVE R15, `(.L_x_1501) ;  /* 0x000000000f087348 */ /* 0x000fea0003c00000 */
[----:B------:R0:W1:Y:S02]  /*18780*/  SHFL.IDX P6, R14, R13, R12, R11 ;  /* 0x0000000c0d0e7389 */ /* 0x00006400000c000b */
[----:B01----:R-:W-:Y:S01]  /*18790*/  ENDCOLLECTIVE ;  /* 0x000000000000791b */ /* 0x003fe20003800000 */
.L_x_1501:
        /* <DEDUP_REMOVED lines=14> */
.L_x_1502:
[----:B------:R-:W-:Y:S02]  /*18880*/  IMAD.MOV.U32 R13, RZ, RZ, R23 ;  /* 0x000000ffff0d7224 */ /* 0x000fe400078e0017 */
[----:B------:R-:W-:Y:S02]  /*18890*/  IMAD.MOV.U32 R12, RZ, RZ, 0x5 ;  /* 0x00000005ff0c7424 */ /* 0x000fe400078e00ff */
[----:B------:R-:W-:-:S07]  /*188a0*/  IMAD.MOV.U32 R2, RZ, RZ, R14 ;  /* 0x000000ffff027224 */ /* 0x000fce00078e000e */
[----:B------:R-:W-:Y:S05]  /*188b0*/  WARPSYNC.COLLECTIVE R15, `(.L_x_1503) ;  /* 0x000000000f087348 */ /* 0x000fea0003c00000 */
[----:B------:R0:W1:Y:S02]  /*188c0*/  SHFL.IDX P6, R14, R13, R12, R11 ;  /* 0x0000000c0d0e7389 */ /* 0x00006400000c000b */
[----:B01----:R-:W-:Y:S01]  /*188d0*/  ENDCOLLECTIVE ;  /* 0x000000000000791b */ /* 0x003fe20003800000 */
.L_x_1503:
        /* <DEDUP_REMOVED lines=13> */
.L_x_1504:
[----:B------:R-:W-:Y:S01]  /*189b0*/  @!PT LDS RZ, [RZ] ;  /* 0x00000000fffff984 */ /* 0x000fe20000000800 */
[----:B------:R-:W-:Y:S01]  /*189c0*/  @!PT LDS RZ, [RZ] ;  /* 0x00000000fffff984 */ /* 0x000fe20000000800 */
[----:B------:R-:W-:Y:S01]  /*189d0*/  @!PT LDS RZ, [RZ] ;  /* 0x00000000fffff984 */ /* 0x000fe20000000800 */
[----:B------:R0:W-:Y:S02]  /*189e0*/  LDGSTS.E.BYPASS.LTC128B.128 [R4+0x5400], desc[UR36][R2.64+0x80], !P2 ;  /* 0x0540008002047fae */ /* 0x0001e4000d101d64 */
[----:B0-----:R-:W-:Y:S01]  /*189f0*/  IMAD.MOV.U32 R2, RZ, RZ, R14 ;  /* 0x000000ffff027224 */ /* 0x001fe200078e000e */
[----:B------:R-:W-:Y:S06]  /*18a00*/  BRA `(.L_x_1505) ;  /* 0xffffffbc00747947 */ /* 0x000fec000383ffff */
.L_x_1408:
[----:B0-----:R0:W1:Y:S02]  /*18a10*/  SYNCS.PHASECHK.TRANS64.TRYWAIT P0, [R0+URZ+0x2a860], R3 ;  /* 0x02a86003000075a7 */ /* 0x001064000800017f */
[----:B-1----:R-:W-:Y:S05]  /*18a20*/  @!P0 NANOSLEEP.SYNCS 0x989680 ;  /* 0x009896800000895d */ /* 0x002fea0003900000 */
[----:B------:R-:W1:Y:S02]  /*18a30*/  @!P0 SYNCS.PHASECHK.TRANS64 P0, [R0+URZ+0x2a860], R3 ;  /* 0x02a86003000085a7 */ /* 0x000e64000800007f */
[----:B-1----:R-:W-:Y:S05]  /*18a40*/  @!P0 BRA `(.L_x_1408) ;  /* 0xfffffffc00f08947 */ /* 0x002fea000383ffff */
[----:B------:R-:W-:Y:S05]  /*18a50*/  BRA `(.L_x_1506) ;  /* 0xffffffc000947947 */ /* 0x000fea000383ffff */
.L_x_1409:
        /* <DEDUP_REMOVED lines=8> */
.L_x_1508:
[----:B------:R-:W-:Y:S05]  /*18ae0*/  BSYNC B0 ;  /* 0x0000000000007941 */ /* 0x000fea0003800000 */
.L_x_1507:
[----:B------:R-:W0:Y:S01]  /*18af0*/  S2R R4, SR_TID.X ;  /* 0x0000000000047919 */ /* 0x000e220000002100 */
[----:B------:R-:W-:Y:S01]  /*18b00*/  IMAD.MOV.U32 R13, RZ, RZ, R17 ;  /* 0x000000ffff0d7224 */ /* 0x000fe200078e0011 */
[C---:B------:R-:W-:Y:S01]  /*18b10*/  LOP3.LUT R2, R28.reuse, 0x1, RZ, 0xc0, !PT ;  /* 0x000000011c027812 */ /* 0x040fe200078ec0ff */
[----:B------:R-:W-:Y:S01]  /*18b20*/  IMAD.MOV.U32 R12, RZ, RZ, RZ ;  /* 0x000000ffff0c7224 */ /* 0x000fe200078e00ff */
[----:B------:R-:W-:Y:S01]  /*18b30*/  LOP3.LUT P0, RZ, R28, 0x2, RZ, 0xc0, !PT ;  /* 0x000000021cff7812 */ /* 0x000fe2000780c0ff */
[----:B------:R-:W-:Y:S01]  /*18b40*/  IMAD.MOV.U32 R11, RZ, RZ, 0x181f ;  /* 0x0000181fff0b7424 */ /* 0x000fe200078e00ff */
[----:B------:R-:W-:Y:S01]  /*18b50*/  ISETP.NE.U32.AND P1, PT, R2, 0x1, PT ;  /* 0x000000010200780c */ /* 0x000fe20003f25070 */
[----:B------:R-:W-:Y:S01]  /*18b60*/  IMAD.MOV.U32 R15, RZ, RZ, -0x1 ;  /* 0xffffffffff0f7424 */ /* 0x000fe200078e00ff */
[C---:B------:R-:W-:Y:S01]  /*18b70*/  ISETP.LT.OR P4, PT, R6.reuse, 0x1, !P0 ;  /* 0x000000010600780c */ /* 0x040fe20004781670 */
[----:B------:R-:W-:Y:S01]  /*18b80*/  IMAD.MOV.U32 R3, RZ, RZ, R14 ;  /* 0x000000ffff037224 */ /* 0x000fe200078e000e */
[----:B------:R-:W-:-:S13]  /*18b90*/  ISETP.LT.OR P3, PT, R6, 0x1, P1 ;  /* 0x000000010600780c */ /* 0x000fda0000f61670 */
[----:B0-----:R-:W-:Y:S05]  /*18ba0*/  WARPSYNC.COLLECTIVE R15, `(.L_x_1509) ;  /* 0x000000000f087348 */ /* 0x001fea0003c00000 */
[----:B------:R1:W2:Y:S02]  /*18bb0*/  SHFL.IDX P6, R14, R13, R12, R11 ;  /* 0x0000000c0d0e7389 */ /* 0x0002a400000c000b */
[----:B012---:R-:W-:Y:S01]  /*18bc0*/  ENDCOLLECTIVE ;  /* 0x000000000000791b */ /* 0x007fe20003800000 */
.L_x_1509:
        /* <DEDUP_REMOVED lines=10> */
.L_x_1510:
        /* <DEDUP_REMOVED lines=13> */
.L_x_1511:
[----:B------:R-:W-:Y:S02]  /*18d40*/  IMAD.MOV.U32 R13, RZ, RZ, R23 ;  /* 0x000000ffff0d7224 */ /* 0x000fe400078e0017 */
[----:B------:R-:W-:Y:S01]  /*18d50*/  IMAD.MOV.U32 R12, RZ, RZ, 0x2 ;  /* 0x00000002ff0c7424 */ /* 0x000fe200078e00ff */
[----:B------:R-:W-:-:S13]  /*18d60*/  IADD3 R2, P2, R14, R5, RZ ;  /* 0x000000050e027210 */ /* 0x000fda0007f5e0ff */
[----:B------:R-:W-:Y:S05]  /*18d70*/  WARPSYNC.COLLECTIVE R15, `(.L_x_1512) ;  /* 0x000000000f087348 */ /* 0x000fea0003c00000 */
[----:B------:R0:W1:Y:S02]  /*18d80*/  SHFL.IDX P6, R14, R13, R12, R11 ;  /* 0x0000000c0d0e7389 */ /* 0x00006400000c000b */
[----:B01----:R-:W-:Y:S01]  /*18d90*/  ENDCOLLECTIVE ;  /* 0x000000000000791b */ /* 0x003fe20003800000 */
.L_x_1512:
        /* <DEDUP_REMOVED lines=13> */
.L_x_1513:
[----:B------:R-:W-:Y:S02]  /*18e70*/  IMAD.MOV.U32 R13, RZ, RZ, R23 ;  /* 0x000000ffff0d7224 */ /* 0x000fe400078e0017 */
[----:B------:R-:W-:Y:S02]  /*18e80*/  IMAD.MOV.U32 R12, RZ, RZ, 0x3 ;  /* 0x00000003ff0c7424 */ /* 0x000fe400078e00ff */
[----:B------:R-:W-:-:S07]  /*18e90*/  IMAD.MOV.U32 R10, RZ, RZ, R14 ;  /* 0x000000ffff0a7224 */ /* 0x000fce00078e000e */
[----:B------:R-:W-:Y:S05]  /*18ea0*/  WARPSYNC.COLLECTIVE R15, `(.L_x_1514) ;  /* 0x000000000f087348 */ /* 0x000fea0003c00000 */
[----:B------:R0:W1:Y:S02]  /*18eb0*/  SHFL.IDX P6, R14, R13, R12, R11 ;  /* 0x0000000c0d0e7389 */ /* 0x00006400000c000b */
[----:B01----:R-:W-:Y:S01]  /*18ec0*/  ENDCOLLECTIVE ;  /* 0x000000000000791b */ /* 0x003fe20003800000 */
.L_x_1514:
[----:B------:R-:W-:-:S05]  /*18ed0*/  IADD3 R2, P2, R10, R5, RZ ;  /* 0x000000050a027210 */ /* 0x000fca0007f5e0ff */
[----:B------:R-:W-:-:S05]  /*18ee0*/  IMAD.X R3, RZ, RZ, R7, P2 ;  /* 0x000000ffff037224 */ /* 0x000fca00010e0607 */
[----:B------:R-:W-:Y:S01]  /*18ef0*/  @!PT LDS RZ, [RZ] ;  /* 0x00000000fffff984 */ /* 0x000fe20000000800 */
[----:B------:R-:W-:Y:S01]  /*18f00*/  @!PT LDS RZ, [RZ] ;  /* 0x00000000fffff984 */ /* 0x000fe20000000800 */
[----:B------:R-:W-:Y:S01]  /*18f10*/  @!PT LDS RZ, [RZ] ;  /* 0x00000000fffff984 */ /* 0x000fe20000000800 */
[----:B------:R0:W-:Y:S01]  /*18f20*/  LDGSTS.E.BYPASS.LTC128B.128 [R4+0x1400], desc[UR36][R2.64], !P3 ;  /* 0x0140000002047fae */ /* 0x0001e2000d901d64 */
[----:B------:R-:W-:Y:S01]  /*18f30*/  IMAD.MOV.U32 R13, RZ, RZ, R17 ;  /* 0x000000ffff0d7224 */ /* 0x000fe200078e0011 */
[C---:B------:R-:W-:Y:S02]  /*18f40*/  ISETP.LT.OR P3, PT, R6.reuse, 0x31, P1 ;  /* 0x000000310600780c */ /* 0x040fe40000f61670 */
[----:B------:R0:W-:Y:S01]  /*18f50*/  LDGSTS.E.BYPASS.LTC128B.128 [R4+0x4400], desc[UR36][R2.64+0x80], !P4 ;  /* 0x0440008002047fae */ /* 0x0001e2000e101d64 */
[----:B------:R-:W-:Y:S01]  /*18f60*/  ISETP.LT.OR P4, PT, R6, 0x31, !P0 ;  /* 0x000000310600780c */ /* 0x000fe20004781670 */
[----:B------:R-:W-:-:S12]  /*18f70*/  IMAD.MOV.U32 R8, RZ, RZ, R14 ;  /* 0x000000ffff087224 */ /* 0x000fd800078e000e */
[----:B0-----:R-:W-:Y:S05]  /*18f80*/  WARPSYNC.COLLECTIVE R15, `(.L_x_1515) ;  /* 0x000000000f087348 */ /* 0x001fea0003c00000 */
[----:B------:R1:W2:Y:S02]  /*18f90*/  SHFL.IDX P6, R14, R13, R12, R11 ;  /* 0x0000000c0d0e7389 */ /* 0x0002a400000c000b */
[----:B012---:R-:W-:Y:S01]  /*18fa0*/  ENDCOLLECTIVE ;  /* 0x000000000000791b */ /* 0x007fe20003800000 */
.L_x_1515:
[----:B------:R-:W-:Y:S02]  /*18fb0*/  IMAD.MOV.U32 R13, RZ, RZ, R23 ;  /* 0x000000ffff0d7224 */ /* 0x000fe400078e0017 */
[----:B------:R-:W-:Y:S01]  /*18fc0*/  IMAD.MOV.U32 R12, RZ, RZ, 0x4 ;  /* 0x00000004ff0c7424 */ /* 0x000fe200078e00ff */
[----:B------:R-:W-:-:S13]  /*18fd0*/  IADD3 R2, P2, R14, R5, RZ ;  /* 0x000000050e027210 */ /* 0x000fda0007f5e0ff */
[----:B------:R-:W-:Y:S05]  /*18fe0*/  WARPSYNC.COLLECTIVE R15, `(.L_x_1516) ;  /* 0x000000000f087348 */ /* 0x000fea0003c00000 */
[----:B------:R0:W1:Y:S02]  /*18ff0*/  SHFL.IDX P6, R14, R13, R12, R11 ;  /* 0x0000000c0d0e7389 */ /* 0x00006400000c000b */
[----:B01----:R-:W-:Y:S01]  /*19000*/  ENDCOLLECTIVE ;  /* 0x000000000000791b */ /* 0x003fe20003800000 */
.L_x_1516:
        /* <DEDUP_REMOVED lines=13> */
.L_x_1517:
[----:B------:R-:W-:Y:S02]  /*190e0*/  IMAD.MOV.U32 R13, RZ, RZ, R23 ;  /* 0x000000ffff0d7224 */ /* 0x000fe400078e0017 */
[----:B------:R-:W-:Y:S02]  /*190f0*/  IMAD.MOV.U32 R12, RZ, RZ, 0x5 ;  /* 0x00000005ff0c7424 */ /* 0x000fe400078e00ff */
[----:B------:R-:W-:-:S07]  /*19100*/  IMAD.MOV.U32 R10, RZ, RZ, R14 ;  /* 0x000000ffff0a7224 */ /* 0x000fce00078e000e */
[----:B------:R-:W-:Y:S05]  /*19110*/  WARPSYNC.COLLECTIVE R15, `(.L_x_1518) ;  /* 0x000000000f087348 */ /* 0x000fea0003c00000 */
[----:B------:R0:W1:Y:S02]  /*19120*/  SHFL.IDX P6, R14, R13, R12, R11 ;  /* 0x0000000c0d0e7389 */ /* 0x00006400000c000b */
[----:B01----:R-:W-:Y:S01]  /*19130*/  ENDCOLLECTIVE ;  /* 0x000000000000791b */ /* 0x003fe20003800000 */
.L_x_1518:
        /* <DEDUP_REMOVED lines=12> */
.L_x_1519:
[----:B------:R-:W-:Y:S05]  /*19200*/  BRA `(.L_x_1520) ;  /* 0xffffffbc00907947 */ /* 0x000fea000383ffff */
.L_x_1414:
        /* <DEDUP_REMOVED lines=8> */
.L_x_1522:
[----:B------:R-:W-:Y:S05]  /*19290*/  BSYNC B0 ;  /* 0x0000000000007941 */ /* 0x000fea0003800000 */
.L_x_1521:
[----:B------:R-:W-:Y:S02]  /*192a0*/  IMAD.MOV.U32 R13, RZ, RZ, R16 ;  /* 0x000000ffff0d7224 */ /* 0x000fe400078e0010 */
[----:B------:R-:W-:Y:S02]  /*192b0*/  IMAD.MOV.U32 R12, RZ, RZ, 0x1 ;  /* 0x00000001ff0c7424 */ /* 0x000fe400078e00ff */
[----:B------:R-:W-:Y:S02]  /*192c0*/  IMAD.MOV.U32 R11, RZ, RZ, 0x1f ;  /* 0x0000001fff0b7424 */ /* 0x000fe400078e00ff */
[----:B------:R-:W-:Y:S02]  /*192d0*/  IMAD.MOV.U32 R15, RZ, RZ, -0x1 ;  /* 0xffffffffff0f7424 */ /* 0x000fe400078e00ff */
[----:B------:R-:W-:Y:S02]  /*192e0*/  IMAD.IADD R5, R19, 0x1, R8 ;  /* 0x0000000113057824 */ /* 0x000fe400078e0208 */
[----:B------:R-:W-:-:S07]  /*192f0*/  IMAD.MOV.U32 R0, RZ, RZ, R14 ;  /* 0x000000ffff007224 */ /* 0x000fce00078e000e */
[----:B------:R-:W-:Y:S05]  /*19300*/  WARPSYNC.COLLECTIVE R15, `(.L_x_1523) ;  /* 0x000000000f087348 */ /* 0x000fea0003c00000 */
[----:B------:R0:W1:Y:S02]  /*19310*/  SHFL.IDX P6, R14, R13, R12, R11 ;  /* 0x0000000c0d0e7389 */ /* 0x00006400000c000b */
[----:B01----:R-:W-:Y:S01]  /*19320*/  ENDCOLLECTIVE ;  /* 0x000000000000791b */ /* 0x003fe20003800000 */
.L_x_1523:
[----:B------:R-:W-:Y:S02]  /*19330*/  ULDC UR4, c[0x0][0xc3c] ;  /* 0x00030f0000047ab9 */ /* 0x000fe40000000800 */
[----:B------:R-:W-:-:S13]  /*19340*/  ISETP.GE.OR P1, PT, R5, UR4, !P0 ;  /* 0x0000000405007c0c */ /* 0x000fda000c726670 */
[----:B------:R-:W0:Y:S01]  /*19350*/  @!P1 LDC.64 R2, c[0x0][0xc80] ;  /* 0x00032000ff029b82 */ /* 0x000e220000000a00 */
[----:B------:R-:W-:Y:S02]  /*19360*/  IMAD.MOV.U32 R11, RZ, RZ, RZ ;  /* 0x000000ffff0b7224 */ /* 0x000fe400078e00ff */
[----:B------:R-:W-:Y:S02]  /*19370*/  IMAD.MOV.U32 R4, RZ, RZ, R14 ;  /* 0x000000ffff047224 */ /* 0x000fe400078e000e */
[----:B0-----:R-:W-:-:S06]  /*19380*/  @!P1 IMAD.WIDE R2, R5, 0x4, R2 ;  /* 0x0000000405029825 */ /* 0x001fcc00078e0202 */
[----:B------:R-:W2:Y:S01]  /*19390*/  @!P1 LDG.E R2, desc[UR36][R2.64] ;  /* 0x0000002402029981 */ /* 0x000ea2000c1e1900 */
[----:B------:R-:W-:Y:S01]  /*193a0*/  IMAD.MOV.U32 R5, RZ, RZ, RZ ;  /* 0x000000ffff057224 */ /* 0x000fe200078e00ff */
[C---:B------:R-:W-:Y:S02]  /*193b0*/  ISETP.GE.U32.AND P2, PT, R8.reuse, 0x2, PT ;  /* 0x000000020800780c */ /* 0x040fe40003f46070 */
[C---:B------:R-:W-:Y:S02]  /*193c0*/  ISETP.GE.U32.AND P3, PT, R8.reuse, 0x4, PT ;  /* 0x000000040800780c */ /* 0x040fe40003f66070 */
[C---:B------:R-:W-:Y:S02]  /*193d0*/  ISETP.GE.U32.AND P4, PT, R8.reuse, 0x8, PT ;  /* 0x000000080800780c */ /* 0x040fe40003f86070 */
[C---:B------:R-:W-:Y:S01]  /*193e0*/  ISETP.GE.U32.AND P5, PT, R8.reuse, 0x10, PT ;  /* 0x000000100800780c */ /* 0x040fe20003fa6070 */
[----:B--2---:R-:W-:Y:S01]  /*193f0*/  @!P1 IMAD.MOV.U32 R5, RZ, RZ, R2 ;  /* 0x000000ffff059224 */ /* 0x004fe200078e0002 */
[----:B------:R-:W-:-:S03]  /*19400*/  ISETP.NE.AND P1, PT, R8, RZ, PT ;  /* 0x000000ff0800720c */ /* 0x000fc60003f25270 */
[----:B------:R-:W-:-:S10]  /*19410*/  IMAD.MOV.U32 R13, RZ, RZ, R5 ;  /* 0x000000ffff0d7224 */ /* 0x000fd400078e0005 */
[----:B------:R-:W-:Y:S05]  /*19420*/  WARPSYNC.COLLECTIVE R15, `(.L_x_1524) ;  /* 0x000000000f087348 */ /* 0x000fea0003c00000 */
[----:B------:R0:W1:Y:S02]  /*19430*/  SHFL.UP P6, R14, R13, R12, R11 ;  /* 0x0400000c0d0e7389 */ /* 0x00006400000c000b */
[----:B01----:R-:W-:Y:S01]  /*19440*/  ENDCOLLECTIVE ;  /* 0x000000000000791b */ /* 0x003fe20003800000 */
.L_x_1524:
[----:B------:R-:W-:Y:S01]  /*19450*/  IMAD.MOV.U32 R12, RZ, RZ, 0x2 ;  /* 0x00000002ff0c7424 */ /* 0x000fe200078e00ff */
[----:B------:R-:W-:-:S05]  /*19460*/  SEL R6, R14, RZ, P1 ;  /* 0x000000ff0e067207 */ /* 0x000fca0000800000 */
[----:B------:R-:W-:-:S04]  /*19470*/  IMAD.IADD R6, R5, 0x1, R6 ;  /* 0x0000000105067824 */ /* 0x000fc800078e0206 */
[----:B------:R-:W-:-:S07]  /*19480*/  IMAD.MOV.U32 R13, RZ, RZ, R6 ;  /* 0x000000ffff0d7224 */ /* 0x000fce00078e0006 */
[----:B------:R-:W-:Y:S05]  /*19490*/  WARPSYNC.COLLECTIVE R15, `(.L_x_1525) ;  /* 0x000000000f087348 */ /* 0x000fea0003c00000 */
[----:B------:R0:W1:Y:S02]  /*194a0*/  SHFL.UP P6, R14, R13, R12, R11 ;  /* 0x0400000c0d0e7389 */ /* 0x00006400000c000b */
[----:B01----:R-:W-:Y:S01]  /*194b0*/  ENDCOLLECTIVE ;  /* 0x000000000000791b */ /* 0x003fe20003800000 */
.L_x_1525:
[----:B------:R-:W-:Y:S02]  /*194c0*/  MOV R12, 0x4 ;  /* 0x00000004000c7802 */ /* 0x000fe40000000f00 */
[----:B------:R-:W-:-:S05]  /*194d0*/  SEL R7, R14, RZ, P2 ;  /* 0x000000ff0e077207 */ /* 0x000fca0001000000 */
[----:B------:R-:W-:-:S04]  /*194e0*/  IMAD.IADD R7, R6, 0x1, R7 ;  /* 0x0000000106077824 */ /* 0x000fc800078e0207 */
[----:B------:R-:W-:-:S07]  /*194f0*/  IMAD.MOV.U32 R13, RZ, RZ, R7 ;  /* 0x000000ffff0d7224 */ /* 0x000fce00078e0007 */
[----:B------:R-:W-:Y:S05]  /*19500*/  WARPSYNC.COLLECTIVE R15, `(.L_x_1526) ;  /* 0x000000000f087348 */ /* 0x000fea0003c00000 */
[----:B------:R0:W1:Y:S02]  /*19510*/  SHFL.UP P6, R14, R13, R12, R11 ;  /* 0x0400000c0d0e7389 */ /* 0x00006400000c000b */
[----:B01----:R-:W-:Y:S01]  /*19520*/  ENDCOLLECTIVE ;  /* 0x000000000000791b */ /* 0x003fe20003800000 */
.L_x_1526:
[----:B------:R-:W-:Y:S01]  /*19530*/  IMAD.MOV.U32 R12, RZ, RZ, 0x8 ;  /* 0x00000008ff0c7424 */ /* 0x000fe200078e00ff */
[----:B------:R-:W-:-:S05]  /*19540*/  SEL R2, R14, RZ, P3 ;  /* 0x000000ff0e027207 */ /* 0x000fca0001800000 */
[----:B------:R-:W-:-:S04]  /*19550*/  IMAD.IADD R2, R7, 0x1, R2 ;  /* 0x0000000107027824 */ /* 0x000fc800078e0202 */
[----:B------:R-:W-:-:S07]  /*19560*/  IMAD.MOV.U32 R13, RZ, RZ, R2 ;  /* 0x000000ffff0d7224 */ /* 0x000fce00078e0002 */
[----:B------:R-:W-:Y:S05]  /*19570*/  WARPSYNC.COLLECTIVE R15, `(.L_x_1527) ;  /* 0x000000000f087348 */ /* 0x000fea0003c00000 */
[----:B------:R0:W1:Y:S02]  /*19580*/  SHFL.UP P6, R14, R13, R12, R11 ;  /* 0x0400000c0d0e7389 */ /* 0x00006400000c000b */
[----:B01----:R-:W-:Y:S01]  /*19590*/  ENDCOLLECTIVE ;  /* 0x000000000000791b */ /* 0x003fe20003800000 */
.L_x_1527:
[----:B------:R-:W-:Y:S01]  /*195a0*/  IMAD.MOV.U32 R12, RZ, RZ, 0x10 ;  /* 0x00000010ff0c7424 */ /* 0x000fe200078e00ff */
[----:B------:R-:W-:-:S05]  /*195b0*/  SEL R3, R14, RZ, P4 ;  /* 0x000000ff0e037207 */ /* 0x000fca0002000000 */
[----:B------:R-:W-:-:S04]  /*195c0*/  IMAD.IADD R3, R2, 0x1, R3 ;  /* 0x0000000102037824 */ /* 0x000fc800078e0203 */
[----:B------:R-:W-:-:S07]  /*195d0*/  IMAD.MOV.U32 R13, RZ, RZ, R3 ;  /* 0x000000ffff0d7224 */ /* 0x000fce00078e0003 */
[----:B------:R-:W-:Y:S05]  /*195e0*/  WARPSYNC.COLLECTIVE R15, `(.L_x_1528) ;  /* 0x000000000f087348 */ /* 0x000fea0003c00000 */
[----:B------:R0:W1:Y:S02]  /*195f0*/  SHFL.UP P6, R14, R13, R12, R11 ;  /* 0x0400000c0d0e7389 */ /* 0x00006400000c000b */
[----:B01----:R-:W-:Y:S01]  /*19600*/  ENDCOLLECTIVE ;  /* 0x000000000000791b */ /* 0x003fe20003800000 */
.L_x_1528:
[----:B------:R-:W-:Y:S02]  /*19610*/  IMAD.MOV.U32 R12, RZ, RZ, 0x1f ;  /* 0x0000001fff0c7424 */ /* 0x000fe400078e00ff */
[----:B------:R-:W-:Y:S01]  /*19620*/  IMAD.MOV.U32 R11, RZ, RZ, 0x1f ;  /* 0x0000001fff0b7424 */ /* 0x000fe200078e00ff */
[----:B------:R-:W-:-:S05]  /*19630*/  SEL R6, R14, RZ, P5 ;  /* 0x000000ff0e067207 */ /* 0x000fca0002800000 */
[----:B------:R-:W-:-:S04]  /*19640*/  IMAD.IADD R6, R3, 0x1, R6 ;  /* 0x0000000103067824 */ /* 0x000fc800078e0206 */
[----:B------:R-:W-:-:S07]  /*19650*/  IMAD.MOV.U32 R13, RZ, RZ, R6 ;  /* 0x000000ffff0d7224 */ /* 0x000fce00078e0006 */
[----:B------:R-:W-:Y:S05]  /*19660*/  WARPSYNC.COLLECTIVE R15, `(.L_x_1529) ;  /* 0x000000000f087348 */ /* 0x000fea0003c00000 */
[----:B------:R0:W1:Y:S02]  /*19670*/  SHFL.IDX P6, R14, R13, R12, R11 ;  /* 0x0000000c0d0e7389 */ /* 0x00006400000c000b */
[----:B01----:R-:W-:Y:S01]  /*19680*/  ENDCOLLECTIVE ;  /* 0x000000000000791b */ /* 0x003fe20003800000 */
.L_x_1529:
[----:B------:R-:W-:Y:S05]  /*19690*/  BRA `(.L_x_1530) ;  /* 0xffffffbc00a07947 */ /* 0x000fea000383ffff */
.L_x_1419:
[----:B------:R-:W-:Y:S01]  /*196a0*/  BSSY B0, `(.L_x_1531) ;  /* 0x0000008000007945 */ /* 0x000fe20003800000 */
[----:B-----5:R-:W-:Y:S02]  /*196b0*/  IMAD.MOV.U32 R13, RZ, RZ, R5 ;  /* 0x000000ffff0d7224 */ /* 0x020fe400078e0005 */
[----:B------:R-:W-:Y:S02]  /*196c0*/  IMAD.MOV.U32 R12, RZ, RZ, 0x1 ;  /* 0x00000001ff0c7424 */ /* 0x000fe400078e00ff */
[----:B------:R-:W-:Y:S02]  /*196d0*/  IMAD.MOV.U32 R11, RZ, RZ, RZ ;  /* 0x000000ffff0b7224 */ /* 0x000fe400078e00ff */
[----:B------:R-:W-:-:S07]  /*196e0*/  IMAD.MOV.U32 R15, RZ, RZ, -0x1 ;  /* 0xffffffffff0f7424 */ /* 0x000fce00078e00ff */
[----:B012---:R-:W-:Y:S05]  /*196f0*/  WARPSYNC.COLLECTIVE R15, `(.L_x_1532) ;  /* 0x000000000f087348 */ /* 0x007fea0003c00000 */
[----:B------:R3:W4:Y:S02]  /*19700*/  SHFL.UP P6, R14, R13, R12, R11 ;  /* 0x0400000c0d0e7389 */ /* 0x00072400000c000b */
[----:B01234-:R-:W-:Y:S01]  /*19710*/  ENDCOLLECTIVE ;  /* 0x000000000000791b */ /* 0x01ffe20003800000 */
.L_x_1532:
[----:B------:R-:W-:Y:S05]  /*19720*/  BSYNC B0 ;  /* 0x0000000000007941 */ /* 0x000fea0003800000 */
.L_x_1531:
[----:B------:R-:W-:Y:S01]  /*19730*/  SEL R14, R14, RZ, P1 ;  /* 0x000000ff0e0e7207 */ /* 0x000fe20000800000 */
[----:B------:R-:W-:Y:S02]  /*19740*/  IMAD.MOV.U32 R12, RZ, RZ, 0x2 ;  /* 0x00000002ff0c7424 */ /* 0x000fe400078e00ff */
[----:B------:R-:W-:Y:S02]  /*19750*/  IMAD.MOV.U32 R11, RZ, RZ, RZ ;  /* 0x000000ffff0b7224 */ /* 0x000fe400078e00ff */
[----:B------:R-:W-:Y:S02]  /*19760*/  IMAD.IADD R13, R5, 0x1, R14 ;  /* 0x00000001050d7824 */ /* 0x000fe400078e020e */
[----:B------:R-:W-:-:S07]  /*19770*/  IMAD.MOV.U32 R15, RZ, RZ, -0x1 ;  /* 0xffffffffff0f7424 */ /* 0x000fce00078e00ff */
[----:B------:R-:W-:Y:S05]  /*19780*/  WARPSYNC.COLLECTIVE R15, `(.L_x_1533) ;  /* 0x000000000f087348 */ /* 0x000fea0003c00000 */
[----:B------:R0:W1:Y:S02]  /*19790*/  SHFL.UP P6, R14, R13, R12, R11 ;  /* 0x0400000c0d0e7389 */ /* 0x00006400000c000b */
[----:B01----:R-:W-:Y:S01]  /*197a0*/  ENDCOLLECTIVE ;  /* 0x000000000000791b */ /* 0x003fe20003800000 */
.L_x_1533:
[----:B------:R-:W-:Y:S01]  /*197b0*/  IMAD.MOV.U32 R12, RZ, RZ, 0x4 ;  /* 0x00000004ff0c7424 */ /* 0x000fe200078e00ff */
[----:B------:R-:W-:-:S05]  /*197c0*/  SEL R2, R14, RZ, P2 ;  /* 0x000000ff0e027207 */ /* 0x000fca0001000000 */
[----:B------:R-:W-:-:S04]  /*197d0*/  IMAD.IADD R2, R13, 0x1, R2 ;  /* 0x000000010d027824 */ /* 0x000fc800078e0202 */
[----:B------:R-:W-:-:S07]  /*197e0*/  IMAD.MOV.U32 R13, RZ, RZ, R2 ;  /* 0x000000ffff0d7224 */ /* 0x000fce00078e0002 */
[----:B------:R-:W-:Y:S05]  /*197f0*/  WARPSYNC.COLLECTIVE R15, `(.L_x_1534) ;  /* 0x000000000f087348 */ /* 0x000fea0003c00000 */
[----:B------:R0:W1:Y:S02]  /*19800*/  SHFL.UP P6, R14, R13, R12, R11 ;  /* 0x0400000c0d0e7389 */ /* 0x00006400000c000b */
[----:B01----:R-:W-:Y:S01]  /*19810*/  ENDCOLLECTIVE ;  /* 0x000000000000791b */ /* 0x003fe20003800000 */
.L_x_1534:
[----:B------:R-:W-:Y:S01]  /*19820*/  IMAD.MOV.U32 R12, RZ, RZ, 0x8 ;  /* 0x00000008ff0c7424 */ /* 0x000fe200078e00ff */
[----:B------:R-:W-:-:S05]  /*19830*/  SEL R3, R14, RZ, P3 ;  /* 0x000000ff0e037207 */ /* 0x000fca0001800000 */
[----:B------:R-:W-:-:S04]  /*19840*/  IMAD.IADD R3, R2, 0x1, R3 ;  /* 0x0000000102037824 */ /* 0x000fc800078e0203 */
[----:B------:R-:W-:-:S07]  /*19850*/  IMAD.MOV.U32 R13, RZ, RZ, R3 ;  /* 0x000000ffff0d7224 */ /* 0x000fce00078e0003 */
[----:B------:R-:W-:Y:S05]  /*19860*/  WARPSYNC.COLLECTIVE R15, `(.L_x_1535) ;  /* 0x000000000f087348 */ /* 0x000fea0003c00000 */
[----:B------:R0:W1:Y:S02]  /*19870*/  SHFL.UP P6, R14, R13, R12, R11 ;  /* 0x0400000c0d0e7389 */ /* 0x00006400000c000b */
[----:B01----:R-:W-:Y:S01]  /*19880*/  ENDCOLLECTIVE ;  /* 0x000000000000791b */ /* 0x003fe20003800000 */
.L_x_1535:
[----:B------:R-:W-:Y:S01]  /*19890*/  IMAD.MOV.U32 R12, RZ, RZ, 0x10 ;  /* 0x00000010ff0c7424 */ /* 0x000fe200078e00ff */
[----:B------:R-:W-:-:S05]  /*198a0*/  SEL R4, R14, RZ, P4 ;  /* 0x000000ff0e047207 */ /* 0x000fca0002000000 */
[----:B------:R-:W-:-:S04]  /*198b0*/  IMAD.IADD R4, R3, 0x1, R4 ;  /* 0x0000000103047824 */ /* 0x000fc800078e0204 */
[----:B------:R-:W-:-:S07]  /*198c0*/  IMAD.MOV.U32 R13, RZ, RZ, R4 ;  /* 0x000000ffff0d7224 */ /* 0x000fce00078e0004 */
[----:B------:R-:W-:Y:S05]  /*198d0*/  WARPSYNC.COLLECTIVE R15, `(.L_x_1536) ;  /* 0x000000000f087348 */ /* 0x000fea0003c00000 */
[----:B------:R0:W1:Y:S02]  /*198e0*/  SHFL.UP P6, R14, R13, R12, R11 ;  /* 0x0400000c0d0e7389 */ /* 0x00006400000c000b */
[----:B01----:R-:W-:Y:S01]  /*198f0*/  ENDCOLLECTIVE ;  /* 0x000000000000791b */ /* 0x003fe20003800000 */
.L_x_1536:
        /* <DEDUP_REMOVED lines=8> */
.L_x_1537:
[----:B------:R-:W-:Y:S05]  /*19980*/  BRA `(.L_x_1538) ;  /* 0xffffffbc00807947 */ /* 0x000fea000383ffff */
.L_x_1421:
[----:B------:R-:W-:Y:S01]  /*19990*/  BSSY B0, `(.L_x_1539) ;  /* 0x0000006000007945 */ /* 0x000fe20003800000 */
[----:B------:R-:W-:Y:S01]  /*199a0*/  PLOP3.LUT P6, PT, P6, PT, PT, 0x8, 0x0 ;  /* 0x000000000000781c */ /* 0x000fe200037ce170 */
[----:B------:R-:W-:-:S12]  /*199b0*/  IMAD.MOV.U32 R15, RZ, RZ, -0x1 ;  /* 0xffffffffff0f7424 */ /* 0x000fd800078e00ff */
[----:B01----:R-:W-:Y:S05]  /*199c0*/  WARPSYNC.COLLECTIVE R15, `(.L_x_1540) ;  /* 0x000000000f087348 */ /* 0x003fea0003c00000 */
[----:B------:R-:W-:Y:S01]  /*199d0*/  VOTE.ANY R14, PT, P6 ;  /* 0x00000000000e7806 */ /* 0x000fe200030e0100 */
[----:B01----:R-:W-:Y:S06]  /*199e0*/  ENDCOLLECTIVE ;  /* 0x000000000000791b */ /* 0x003fec0003800000 */
.L_x_1540:
[----:B------:R-:W-:Y:S05]  /*199f0*/  BSYNC B0 ;  /* 0x0000000000007941 */ /* 0x000fea0003800000 */
.L_x_1539:
[----:B------:R-:W-:Y:S02]  /*19a00*/  IMAD.MOV.U32 R2, RZ, RZ, R14 ;  /* 0x000000ffff027224 */ /* 0x000fe400078e000e */
[----:B------:R-:W-:Y:S02]  /*19a10*/  IMAD.MOV.U32 R13, RZ, RZ, R5 ;  /* 0x000000ffff0d7224 */ /* 0x000fe400078e0005 */
[----:B------:R-:W0:Y:S01]  /*19a20*/  POPC R4, R2 ;  /* 0x0000000200047309 */ /* 0x000e220000000000 */
[----:B------:R-:W-:Y:S02]  /*19a30*/  IMAD.MOV.U32 R11, RZ, RZ, 0x1f ;  /* 0x0000001fff0b7424 */ /* 0x000fe400078e00ff */
[----:B------:R-:W-:Y:S02]  /*19a40*/  IMAD.MOV.U32 R15, RZ, RZ, -0x1 ;  /* 0xffffffffff0f7424 */ /* 0x000fe400078e00ff */
[----:B0-----:R-:W-:-:S07]  /*19a50*/  IMAD.MOV.U32 R12, RZ, RZ, R4 ;  /* 0x000000ffff0c7224 */ /* 0x001fce00078e0004 */
[----:B------:R-:W-:Y:S05]  /*19a60*/  WARPSYNC.COLLECTIVE R15, `(.L_x_1541) ;  /* 0x000000000f087348 */ /* 0x000fea0003c00000 */
[----:B------:R0:W1:Y:S02]  /*19a70*/  SHFL.IDX P6, R14, R13, R12, R11 ;  /* 0x0000000c0d0e7389 */ /* 0x00006400000c000b */
[----:B01----:R-:W-:Y:S01]  /*19a80*/  ENDCOLLECTIVE ;  /* 0x000000000000791b */ /* 0x003fe20003800000 */
.L_x_1541:
[----:B------:R-:W-:Y:S01]  /*19a90*/  IMAD.MOV.U32 R5, RZ, RZ, R14 ;  /* 0x000000ffff057224 */ /* 0x000fe200078e000e */
[----:B------:R-:W-:Y:S06]  /*19aa0*/  BRA `(.L_x_1542) ;  /* 0xffffffbc00707947 */ /* 0x000fec000383ffff */
.L_x_1423:
[----:B------:R-:W-:Y:S01]  /*19ab0*/  BSSY B0, `(.L_x_1543) ;  /* 0x0000007000007945 */ /* 0x000fe20003800000 */
[----:B------:R-:W-:Y:S02]  /*19ac0*/  IMAD.MOV.U32 R13, RZ, RZ, R6 ;  /* 0x000000ffff0d7224 */ /* 0x000fe400078e0006 */
[----:B------:R-:W-:Y:S02]  /*19ad0*/  IMAD.MOV.U32 R11, RZ, RZ, 0x1f ;  /* 0x0000001fff0b7424 */ /* 0x000fe400078e00ff */
[----:B------:R-:W-:-:S07]  /*19ae0*/  IMAD.MOV.U32 R15, RZ, RZ, -0x1 ;  /* 0xffffffffff0f7424 */ /* 0x000fce00078e00ff */
[----:B0123--:R-:W-:Y:S05]  /*19af0*/  WARPSYNC.COLLECTIVE R15, `(.L_x_1544) ;  /* 0x000000000f087348 */ /* 0x00ffea0003c00000 */
[----:B------:R4:W0:Y:S02]  /*19b00*/  SHFL.IDX P6, R14, R13, R12, R11 ;  /* 0x0000000c0d0e7389 */ /* 0x00082400000c000b */
[----:B01234-:R-:W-:Y:S01]  /*19b10*/  ENDCOLLECTIVE ;  /* 0x000000000000791b */ /* 0x01ffe20003800000 */
.L_x_1544:
[----:B------:R-:W-:Y:S05]  /*19b20*/  BSYNC B0 ;  /* 0x0000000000007941 */ /* 0x000fea0003800000 */
.L_x_1543:
[----:B------:R-:W-:Y:S05]  /*19b30*/  BRA `(.L_x_1422) ;  /* 0xffffffbc00687947 */ /* 0x000fea000383ffff */
.L_x_1427:
[----:B0-----:R0:W2:Y:S02]  /*19b40*/  SYNCS.PHASECHK.TRANS64.TRYWAIT P0, [R5+URZ+0x2a820], R0 ;  /* 0x02a82000050075a7 */ /* 0x0010a4000800017f */
[----:B--2---:R-:W-:Y:S05]  /*19b50*/  @!P0 NANOSLEEP.SYNCS 0x989680 ;  /* 0x009896800000895d */ /* 0x004fea0003900000 */
[----:B------:R-:W2:Y:S02]  /*19b60*/  @!P0 SYNCS.PHASECHK.TRANS64 P0, [R5+URZ+0x2a820], R0 ;  /* 0x02a82000050085a7 */ /* 0x000ea4000800007f */
[----:B--2---:R-:W-:Y:S05]  /*19b70*/  @!P0 BRA `(.L_x_1427) ;  /* 0xfffffffc00f08947 */ /* 0x004fea000383ffff */
[----:B------:R-:W-:Y:S05]  /*19b80*/  BRA `(.L_x_1545) ;  /* 0xffffffc000e07947 */ /* 0x000fea000383ffff */
.L_x_1428:
        /* <DEDUP_REMOVED lines=8> */
[----:B01-3--:R-:W-:Y:S05]  /*19c10*/  WARPSYNC.COLLECTIVE R15, `(.L_x_1547) ;  /* 0x000000000f087348 */ /* 0x00bfea0003c00000 */
[----:B------:R2:W4:Y:S02]  /*19c20*/  SHFL.IDX P6, R14, R13, R12, R11 ;  /* 0x0000000c0d0e7389 */ /* 0x00052400000c000b */
[----:B01234-:R-:W-:Y:S01]  /*19c30*/  ENDCOLLECTIVE ;  /* 0x000000000000791b */ /* 0x01ffe20003800000 */
.L_x_1547:
[----:B------:R-:W-:Y:S05]  /*19c40*/  BSYNC B0 ;  /* 0x0000000000007941 */ /* 0x000fea0003800000 */
.L_x_1546:
[----:B------:R-:W-:Y:S05]  /*19c50*/  BRA `(.L_x_1548) ;  /* 0xffffffc000c87947 */ /* 0x000fea000383ffff */
.L_x_1431:
[----:B------:R-:W-:Y:S01]  /*19c60*/  BSSY B1, `(.L_x_1549) ;  /* 0x0000006000017945 */ /* 0x000fe20003800000 */
[----:B------:R-:W-:-:S07]  /*19c70*/  IMAD.MOV.U32 R15, RZ, RZ, -0x1 ;  /* 0xffffffffff0f7424 */ /* 0x000fce00078e00ff */
[----:B01-3--:R-:W-:Y:S05]  /*19c80*/  WARPSYNC.COLLECTIVE R15, `(.L_x_1550) ;  /* 0x000000000f0c7348 */ /* 0x00bfea0003c00000 */
[----:B------:R-:W-:Y:S02]  /*19c90*/  ELECT P6, UR62, PT ;  /* 0x00000000003e782f */ /* 0x000fe400038c0000 */
[----:B------:R-:W-:Y:S01]  /*19ca0*/  MOV R14, UR62 ;  /* 0x0000003e000e7c02 */ /* 0x000fe20008000f00 */
[----:B01-3--:R-:W-:Y:S10]  /*19cb0*/  ENDCOLLECTIVE ;  /* 0x000000000000791b */ /* 0x00bff40003800000 */
.L_x_1550:
[----:B------:R-:W-:Y:S05]  /*19cc0*/  BSYNC B1 ;  /* 0x0000000000017941 */ /* 0x000fea0003800000 */
.L_x_1549:
[----:B------:R-:W-:Y:S05]  /*19cd0*/  BRA `(.L_x_1551) ;  /* 0xffffffc000c07947 */ /* 0x000fea000383ffff */
.L_x_1433:
[----:B0-----:R0:W2:Y:S02]  /*19ce0*/  SYNCS.PHASECHK.TRANS64.TRYWAIT P1, [R3+URZ+0x2a840], R2 ;  /* 0x02a84002030075a7 */ /* 0x0010a4000802017f */
[----:B--2---:R-:W-:Y:S05]  /*19cf0*/  @!P1 NANOSLEEP.SYNCS 0x989680 ;  /* 0x009896800000995d */ /* 0x004fea0003900000 */
[----:B------:R-:W2:Y:S02]  /*19d00*/  @!P1 SYNCS.PHASECHK.TRANS64 P1, [R3+URZ+0x2a840], R2 ;  /* 0x02a84002030095a7 */ /* 0x000ea4000802007f */
[----:B--2---:R-:W-:Y:S05]  /*19d10*/  @!P1 BRA `(.L_x_1433) ;  /* 0xfffffffc00f09947 */ /* 0x004fea000383ffff */
[----:B------:R-:W-:Y:S05]  /*19d20*/  BRA `(.L_x_1552) ;  /* 0xffffffc000e87947 */ /* 0x000fea000383ffff */
.L_x_1435:
[----:B--2---:R2:W4:Y:S02]  /*19d30*/  SYNCS.PHASECHK.TRANS64.TRYWAIT P1, [R25+URZ+0x2a840], R0 ;  /* 0x02a84000190075a7 */ /* 0x004524000802017f */
[----:B----4-:R-:W-:Y:S05]  /*19d40*/  @!P1 NANOSLEEP.SYNCS 0x989680 ;  /* 0x009896800000995d */ /* 0x010fea0003900000 */
[----:B------:R-:W4:Y:S02]  /*19d50*/  @!P1 SYNCS.PHASECHK.TRANS64 P1, [R25+URZ+0x2a840], R0 ;  /* 0x02a84000190095a7 */ /* 0x000f24000802007f */
[----:B----4-:R-:W-:Y:S05]  /*19d60*/  @!P1 BRA `(.L_x_1435) ;  /* 0xfffffffc00f09947 */ /* 0x010fea000383ffff */
[----:B------:R-:W-:Y:S05]  /*19d70*/  BRA `(.L_x_1553) ;  /* 0xffffffc000f47947 */ /* 0x000fea000383ffff */
.L_x_1437:
[----:B----4-:R4:W0:Y:S02]  /*19d80*/  SYNCS.PHASECHK.TRANS64.TRYWAIT P1, [R3+URZ+0x2a860], R2 ;  /* 0x02a86002030075a7 */ /* 0x010824000802017f */
[----:B0-----:R-:W-:Y:S05]  /*19d90*/  @!P1 NANOSLEEP.SYNCS 0x989680 ;  /* 0x009896800000995d */ /* 0x001fea0003900000 */
[----:B------:R-:W0:Y:S02]  /*19da0*/  @!P1 SYNCS.PHASECHK.TRANS64 P1, [R3+URZ+0x2a860], R2 ;  /* 0x02a86002030095a7 */ /* 0x000e24000802007f */
[----:B0-----:R-:W-:Y:S05]  /*19db0*/  @!P1 BRA `(.L_x_1437) ;  /* 0xfffffffc00f09947 */ /* 0x001fea000383ffff */
[----:B------:R-:W-:Y:S05]  /*19dc0*/  BRA `(.L_x_1554) ;  /* 0xffffffc000f07947 */ /* 0x000fea000383ffff */
.L_x_1555:
        /* <DEDUP_REMOVED lines=11> */
.L_x_15636:


//--------------------- .text._ZN7cutlass13device_kernelIN5flash11enable_sm90INS1_16FlashAttnFwdSm90INS1_25CollectiveMainloopFwdSm90ILi2EN4cute5tupleIJNS5_1CILi1EEES8_S8_EEENS6_IJNS7_ILi128EEENS7_ILi96EEENS7_ILi192EEEEEELi128ENS_6half_tEfNS_4arch4Sm90ELb0ELb1ELb1ELb1ELb1ELb1ELb0ELb1ELb1ELb1ELb0ELb0EEENS1_21CollectiveEpilogueFwdINS6_IJSA_SA_SB_EEES9_SE_SG_Li256ELb1ELb1ELb0ELb0EEENS1_36VarlenDynamicPersistentTileSchedulerILi128ELi96ELi256ELi128ELb0ELb1ELb1ELb1ELb0ELb1EEEEEEEEEvNT_6ParamsE --------------------------
	.section	.text._ZN7cutlass13device_kernelIN5flash11enable_sm90INS1_16FlashAttnFwdSm90INS1_25CollectiveMainloopFwdSm90ILi2EN4cute5tupleIJNS5_1CILi1EEES8_S8_EEENS6_IJNS7_ILi128EEENS7_ILi96EEENS7_ILi192EEEEEELi128ENS_6half_tEfNS_4arch4Sm90ELb0ELb1ELb1ELb1ELb1ELb1ELb0ELb1ELb1ELb1ELb0ELb0EEENS1_21CollectiveEpilogueFwdINS6_IJSA_SA_SB_EEES9_SE_SG_Li256ELb1ELb1ELb0ELb0EEENS1_36VarlenDynamicPersistentTileSchedulerILi128ELi96ELi256ELi128ELb0ELb1ELb1ELb1ELb0ELb1EEEEEEEEEvNT_6ParamsE,"ax",@progbits
	.align	128
.text._ZN7cutlass13device_kernelIN5flash11enable_sm90INS1_16FlashAttnFwdSm90INS1_25CollectiveMainloopFwdSm90ILi2EN4cute5tupleIJNS5_1CILi1EEES8_S8_EEENS6_IJNS7_ILi128EEENS7_ILi96EEENS7_ILi192EEEEEELi128ENS_6half_tEfNS_4arch4Sm90ELb0ELb1ELb1ELb1ELb1ELb1ELb0ELb1ELb1ELb1ELb0ELb0EEENS1_21CollectiveEpilogueFwdINS6_IJSA_SA_SB_EEES9_SE_SG_Li256ELb1ELb1ELb0ELb0EEENS1_36VarlenDynamicPersistentTileSchedulerILi128ELi96ELi256ELi128ELb0ELb1ELb1ELb1ELb0ELb1EEEEEEEEEvNT_6ParamsE:
        .type           _ZN7cutlass13device_kernelIN5flash11enable_sm90INS1_16FlashAttnFwdSm90INS1_25CollectiveMainloopFwdSm90ILi2EN4cute5tupleIJNS5_1CILi1EEES8_S8_EEENS6_IJNS7_ILi128EEENS7_ILi96EEENS7_ILi192EEEEEELi128ENS_6half_tEfNS_4arch4Sm90ELb0ELb1ELb1ELb1ELb1ELb1ELb0ELb1ELb1ELb1ELb0ELb0EEENS1_21CollectiveEpilogueFwdINS6_IJSA_SA_SB_EEES9_SE_SG_Li256ELb1ELb1ELb0ELb0EEENS1_36VarlenDynamicPersistentTileSchedulerILi128ELi96ELi256ELi128ELb0ELb1ELb1ELb1ELb0ELb1EEEEEEEEEvNT_6ParamsE,@function
        .size           _ZN7cutlass13device_kernelIN5flash11enable_sm90INS1_16FlashAttnFwdSm90INS1_25CollectiveMainloopFwdSm90ILi2EN4cute5tupleIJNS5_1CILi1EEES8_S8_EEENS6_IJNS7_ILi128EEENS7_ILi96EEENS7_ILi192EEEEEELi128ENS_6half_tEfNS_4arch4Sm90ELb0ELb1ELb1ELb1ELb1ELb1ELb0ELb1ELb1ELb1ELb0ELb0EEENS1_21CollectiveEpilogueFwdINS6_IJSA_SA_SB_EEES9_SE_SG_Li256ELb1ELb1ELb0ELb0EEENS1_36VarlenDynamicPersistentTileSchedulerILi128ELi96ELi256ELi128ELb0ELb1ELb1ELb1ELb0ELb1EEEEEEEEEvNT_6ParamsE,(.L_x_15637 - _ZN7cutlass13device_kernelIN5flash11enable_sm90INS1_16FlashAttnFwdSm90INS1_25CollectiveMainloopFwdSm90ILi2EN4cute5tupleIJNS5_1CILi1EEES8_S8_EEENS6_IJNS7_ILi128EEENS7_ILi96EEENS7_ILi192EEEEEELi128ENS_6half_tEfNS_4arch4Sm90ELb0ELb1ELb1ELb1ELb1ELb1ELb0ELb1ELb1ELb1ELb0ELb0EEENS1_21CollectiveEpilogueFwdINS6_IJSA_SA_SB_EEES9_SE_SG_Li256ELb1ELb1ELb0ELb0EEENS1_36VarlenDynamicPersistentTileSchedulerILi128ELi96ELi256ELi128ELb0ELb1ELb1ELb1ELb0ELb1EEEEEEEEEvNT_6ParamsE)
        .other          _ZN7cutlass13device_kernelIN5flash11enable_sm90INS1_16FlashAttnFwdSm90INS1_25CollectiveMainloopFwdSm90ILi2EN4cute5tupleIJNS5_1CILi1EEES8_S8_EEENS6_IJNS7_ILi128EEENS7_ILi96EEENS7_ILi192EEEEEELi128ENS_6half_tEfNS_4arch4Sm90ELb0ELb1ELb1ELb1ELb1ELb1ELb0ELb1ELb1ELb1ELb0ELb0EEENS1_21CollectiveEpilogueFwdINS6_IJSA_SA_SB_EEES9_SE_SG_Li256ELb1ELb1ELb0ELb0EEENS1_36VarlenDynamicPersistentTileSchedulerILi128ELi96ELi256ELi128ELb0ELb1ELb1ELb1ELb0ELb1EEEEEEEEEvNT_6ParamsE,@"STO_CUDA_ENTRY STV_DEFAULT"
_ZN7cutlass13device_kernelIN5flash11enable_sm90INS1_16FlashAttnFwdSm90INS1_25CollectiveMainloopFwdSm90ILi2EN4cute5tupleIJNS5_1CILi1EEES8_S8_EEENS6_IJNS7_ILi128EEENS7_ILi96EEENS7_ILi192EEEEEELi128ENS_6half_tEfNS_4arch4Sm90ELb0ELb1ELb1ELb1ELb1ELb1ELb0ELb1ELb1ELb1ELb0ELb0EEENS1_21CollectiveEpilogueFwdINS6_IJSA_SA_SB_EEES9_SE_SG_Li256ELb1ELb1ELb0ELb0EEENS1_36VarlenDynamicPersistentTileSchedulerILi128ELi96ELi256ELi128ELb0ELb1ELb1ELb1ELb0ELb1EEEEEEEEEvNT_6ParamsE:
        /* <DEDUP_REMOVED lines=18> */
.L_x_1557:
[----:B------:R-:W-:Y:S05]  /*0120*/  BSYNC B0 ;  /* 0x0000000000007941 */ /* 0x000fea0003800000 */
.L_x_1556:
        /* <DEDUP_REMOVED lines=41> */
.L_x_1558:
        /* <DEDUP_REMOVED lines=22> */
.L_x_1559:
        /* <DEDUP_REMOVED lines=18> */
.L_x_1560:
        /* <DEDUP_REMOVED lines=22> */
.L_x_1561:
        /* <DEDUP_REMOVED lines=22> */
.L_x_1562:
        /* <DEDUP_REMOVED lines=10> */
.L_x_1565:
[----:B------:R-:W-:-:S08]  /*09a0*/  NOP ;  /* 0x0000000000007918 */ /* 0x000fd00000000000 */
[----:B------:R-:W1:Y:S02]  /*09b0*/  USETMAXREG.TRY_ALLOC.CTAPOOL UP0, 0xe8 ;  /* 0x000000e8000079c8 */ /* 0x000e640008000600 */
[----:B-1----:R-:W-:-:S13]  /*09c0*/  PLOP3.LUT P0, PT, PT, PT, UP0, 0x80, 0x0 ;  /* 0x000000000000781c */ /* 0x002fda0003f0f008 */
[----:B------:R-:W-:Y:S05]  /*09d0*/  @!P0 BRA `(.L_x_1565) ;  /* 0xfffffffc00f08947 */ /* 0x000fea000383ffff */
[----:B------:R-:W1:Y:S08]  /*09e0*/  S2UR UR4, SR_CgaCtaId ;  /* 0x00000000000479c3 */ /* 0x000e700000008800 */
[----:B------:R-:W-:Y:S06]  /*09f0*/  BAR.ARV 0x8, 0x180 ;  /* 0x0206000000007b1d */ /* 0x000fec0000002000 */
[----:B0-----:R-:W-:-:S02]  /*0a00*/  MOV R3, 0x400 ;  /* 0x0000040000037802 */ /* 0x001fc40000000f00 */
[----:B------:R-:W-:Y:S01]  /*0a10*/  BAR.SYNC.DEFER_BLOCKING 0x5, 0x180 ;  /* 0x0146000000007b1d */ /* 0x000fe20000010000 */
[----:B-1----:R-:W-:-:S05]  /*0a20*/  IMAD.U32 R172, RZ, RZ, UR4 ;  /* 0x00000004ffac7e24 */ /* 0x002fca000f8e00ff */
[----:B------:R-:W-:Y:S01]  /*0a30*/  ULDC UR4, c[0x0][0xc3c] ;  /* 0x00030f0000047ab9 */ /* 0x000fe20000000800 */
[----:B------:R-:W-:-:S05]  /*0a40*/  LEA R18, R172, R3, 0x18 ;  /* 0x00000003ac127211 */ /* 0x000fca00078ec0ff */
[----:B------:R-:W0:Y:S01]  /*0a50*/  LDS.128 R28, [R18+0x2a8d0] ;  /* 0x02a8d000121c7984 */ /* 0x000e220000000c00 */
[----:B------:R-:W-:Y:S06]  /*0a60*/  BAR.ARV 0x4, 0x180 ;  /* 0x0106000000007b1d */ /* 0x000fec0000002000 */
[----:B0-----:R-:W-:-:S13]  /*0a70*/  ISETP.GE.AND P0, PT, R31, UR4, PT ;  /* 0x000000041f007c0c */ /* 0x001fda000bf06270 */
[----:B------:R-:W-:Y:S05]  /*0a80*/  @P0 BRA `(.L_x_1566) ;  /* 0x0000028800640947 */ /* 0x000fea0003800000 */
[----:B------:R-:W2:Y:S01]  /*0a90*/  LDL R2, [R1+0x40] ;  /* 0x0000400001027983 */ /* 0x000ea20000100800 */
[----:B------:R-:W-:Y:S01]  /*0aa0*/  VIADD R0, R0, 0xffffff80 ;  /* 0xffffff8000007836 */ /* 0x000fe20000000000 */
[----:B------:R-:W-:Y:S01]  /*0ab0*/  R2UR UR4, R18 ;  /* 0x00000000120472ca */ /* 0x000fe200000e0000 */
[----:B------:R-:W-:Y:S01]  /*0ac0*/  IMAD.MOV.U32 R198, RZ, RZ, RZ ;  /* 0x000000ffffc67224 */ /* 0x000fe200078e00ff */
[----:B------:R-:W-:Y:S01]  /*0ad0*/  MOV R19, RZ ;  /* 0x000000ff00137202 */ /* 0x000fe20000000f00 */
[----:B------:R-:W-:Y:S01]  /*0ae0*/  IMAD.MOV.U32 R175, RZ, RZ, RZ ;  /* 0x000000ffffaf7224 */ /* 0x000fe200078e00ff */
[----:B------:R-:W-:Y:S01]  /*0af0*/  SHF.R.S32.HI R3, RZ, 0x1f, R0 ;  /* 0x0000001fff037819 */ /* 0x000fe20000011400 */
[----:B------:R-:W-:Y:S02]  /*0b00*/  IMAD.MOV.U32 R163, RZ, RZ, RZ ;  /* 0x000000ffffa37224 */ /* 0x000fe400078e00ff */
[----:B------:R-:W-:Y:S01]  /*0b10*/  IMAD.MOV.U32 R160, RZ, RZ, RZ ;  /* 0x000000ffffa07224 */ /* 0x000fe200078e00ff */
[----:B------:R-:W-:-:S02]  /*0b20*/  LEA.HI R5, R3, R0, RZ, 0x7 ;  /* 0x0000000003057211 */ /* 0x000fc400078f38ff */
[----:B------:R-:W-:Y:S02]  /*0b30*/  LEA.HI R200, R3, R0, RZ, 0x3 ;  /* 0x0000000003c87211 */ /* 0x000fe400078f18ff */
[C---:B------:R-:W-:Y:S01]  /*0b40*/  LOP3.LUT R209, R5.reuse, 0xffffff80, RZ, 0xc0, !PT ;  /* 0xffffff8005d17812 */ /* 0x040fe200078ec0ff */
[----:B------:R-:W-:Y:S01]  /*0b50*/  UIADD3 UR4, UR4, 0xc400, URZ ;  /* 0x0000c40004047890 */ /* 0x000fe2000fffe03f */
[----:B------:R-:W-:Y:S02]  /*0b60*/  SHF.R.S32.HI R220, RZ, 0x7, R5 ;  /* 0x00000007ffdc7819 */ /* 0x000fe40000011405 */
[----:B------:R-:W-:Y:S02]  /*0b70*/  IADD3 R209, R0, -R209, RZ ;  /* 0x800000d100d17210 */ /* 0x000fe40007ffe0ff */
[----:B------:R-:W-:Y:S02]  /*0b80*/  LEA.HI R5, R5, R220, RZ, 0x1 ;  /* 0x000000dc05057211 */ /* 0x000fe400078f08ff */
[----:B------:R-:W-:-:S02]  /*0b90*/  SHF.R.S32.HI R6, RZ, 0x1f, R209 ;  /* 0x0000001fff067819 */ /* 0x000fc400000114d1 */
[----:B------:R-:W-:Y:S02]  /*0ba0*/  LOP3.LUT R11, R5, 0x3fffffe, RZ, 0xc0, !PT ;  /* 0x03fffffe050b7812 */ /* 0x000fe400078ec0ff */
[CC--:B------:R-:W-:Y:S02]  /*0bb0*/  LEA.HI R8, R6.reuse, R209.reuse, RZ, 0x2 ;  /* 0x000000d106087211 */ /* 0x0c0fe400078f10ff */
[----:B------:R-:W-:Y:S01]  /*0bc0*/  LEA.HI R6, R6, R209, RZ, 0x5 ;  /* 0x000000d106067211 */ /* 0x000fe200078f28ff */
[----:B------:R-:W-:Y:S01]  /*0bd0*/  IMAD.IADD R11, R220, 0x1, -R11 ;  /* 0x00000001dc0b7824 */ /* 0x000fe200078e0a0b */
[--C-:B------:R-:W-:Y:S02]  /*0be0*/  SHF.R.S32.HI R9, RZ, 0x2, R8.reuse ;  /* 0x00000002ff097819 */ /* 0x100fe40000011408 */
[----:B------:R-:W-:Y:S02]  /*0bf0*/  SHF.R.S32.HI R4, RZ, 0x1f, R8 ;  /* 0x0000001fff047819 */ /* 0x000fe40000011408 */
[----:B------:R-:W-:-:S02]  /*0c00*/  SHF.R.S32.HI R6, RZ, 0x5, R6 ;  /* 0x00000005ff067819 */ /* 0x000fc40000011406 */
[----:B------:R-:W-:Y:S02]  /*0c10*/  LEA.HI R10, R4, R9, RZ, 0x3 ;  /* 0x00000009040a7211 */ /* 0x000fe400078f18ff */
[----:B------:R-:W-:Y:S02]  /*0c20*/  LOP3.LUT R190, R8, 0x7ffffffc, RZ, 0xc0, !PT ;  /* 0x7ffffffc08be7812 */ /* 0x000fe400078ec0ff */
[----:B------:R-:W-:-:S03]  /*0c30*/  LOP3.LUT R10, R10, 0xfffffff8, RZ, 0xc0, !PT ;  /* 0xfffffff80a0a7812 */ /* 0x000fc600078ec0ff */
[----:B------:R-:W-:Y:S02]  /*0c40*/  IMAD.IADD R190, R209, 0x1, -R190 ;  /* 0x00000001d1be7824 */ /* 0x000fe400078e0abe */
[----:B------:R-:W-:-:S04]  /*0c50*/  IMAD.IADD R9, R9, 0x1, -R10 ;  /* 0x0000000109097824 */ /* 0x000fc800078e0a0a */
[----:B------:R-:W-:Y:S01]  /*0c60*/  IMAD R10, R6, 0x10, R9 ;  /* 0x00000010060a7824 */ /* 0x000fe200078e0209 */
[----:B------:R-:W-:Y:S02]  /*0c70*/  LEA.HI R6, R3, R0, RZ, 0x2 ;  /* 0x0000000003067211 */ /* 0x000fe400078f10ff */
[----:B------:R-:W-:Y:S02]  /*0c80*/  LOP3.LUT R9, R200, 0xfffffff8, RZ, 0xc0, !PT ;  /* 0xfffffff8c8097812 */ /* 0x000fe400078ec0ff */
[----:B------:R-:W-:Y:S02]  /*0c90*/  LOP3.LUT R199, R6, 0xfffffffc, RZ, 0xc0, !PT ;  /* 0xfffffffc06c77812 */ /* 0x000fe400078ec0ff */
[--C-:B------:R-:W-:Y:S01]  /*0ca0*/  SHF.R.S32.HI R174, RZ, 0x2, R6.reuse ;  /* 0x00000002ffae7819 */ /* 0x100fe20000011406 */
[C---:B------:R-:W-:Y:S01]  /*0cb0*/  IMAD.IADD R194, R0.reuse, 0x1, -R9 ;  /* 0x0000000100c27824 */ /* 0x040fe200078e0a09 */
[----:B------:R-:W-:Y:S01]  /*0cc0*/  SHF.R.S32.HI R5, RZ, 0x1f, R6 ;  /* 0x0000001fff057819 */ /* 0x000fe20000011406 */
[----:B------:R-:W-:Y:S01]  /*0cd0*/  IMAD.IADD R199, R0, 0x1, -R199 ;  /* 0x0000000100c77824 */ /* 0x000fe200078e0ac7 */
[----:B------:R-:W-:Y:S01]  /*0ce0*/  LEA R221, R11, R10, 0x6 ;  /* 0x0000000a0bdd7211 */ /* 0x000fe200078e30ff */
[----:B------:R-:W-:Y:S01]  /*0cf0*/  VIADD R219, R174, 0x40 ;  /* 0x00000040aedb7836 */ /* 0x000fe20000000000 */
[----:B------:R-:W-:Y:S01]  /*0d00*/  LEA.HI R5, R5, R174, RZ, 0x3 ;  /* 0x000000ae05057211 */ /* 0x000fe200078f18ff */
[C---:B------:R-:W-:Y:S01]  /*0d10*/  IMAD.SHL.U32 R164, R199.reuse, 0x4, RZ ;  /* 0x00000004c7a47824 */ /* 0x040fe200078e00ff */
[----:B------:R-:W-:Y:S01]  /*0d20*/  SHF.L.U32 R16, R199, 0x3, RZ ;  /* 0x00000003c7107819 */ /* 0x000fe200000006ff */
[----:B------:R-:W-:Y:S01]  /*0d30*/  IMAD.SHL.U32 R181, R219, 0x40, RZ ;  /* 0x00000040dbb57824 */ /* 0x000fe200078e00ff */
[----:B------:R-:W-:Y:S01]  /*0d40*/  LOP3.LUT R5, R5, 0xfffffff8, RZ, 0xc0, !PT ;  /* 0xfffffff805057812 */ /* 0x000fe200078ec0ff */
[----:B------:R-:W-:Y:S01]  /*0d50*/  VIADD R177, R164, 0x20 ;  /* 0x00000020a4b17836 */ /* 0x000fe20000000000 */
[----:B------:R-:W-:Y:S01]  /*0d60*/  IADD3 R162, R16, 0xa0, RZ ;  /* 0x000000a010a27810 */ /* 0x000fe20007ffe0ff */
[----:B------:R-:W-:Y:S01]  /*0d70*/  VIADD R176, R164, 0x40 ;  /* 0x00000040a4b07836 */ /* 0x000fe20000000000 */
[----:B------:R-:W-:Y:S01]  /*0d80*/  IADD3 R208, R174, -R5, RZ ;  /* 0x80000005aed07210 */ /* 0x000fe20007ffe0ff */
[C---:B------:R-:W-:Y:S01]  /*0d90*/  IMAD.IADD R168, R164.reuse, 0x1, R177 ;  /* 0x00000001a4a87824 */ /* 0x040fe200078e02b1 */
[----:B------:R-:W-:Y:S01]  /*0da0*/  LOP3.LUT R181, R181, 0x1c0, RZ, 0xc0, !PT ;  /* 0x000001c0b5b57812 */ /* 0x000fe200078ec0ff */
[----:B------:R-:W-:Y:S01]  /*0db0*/  IMAD.IADD R169, R164, 0x1, R176 ;  /* 0x00000001a4a97824 */ /* 0x000fe200078e02b0 */
[----:B------:R-:W-:Y:S01]  /*0dc0*/  SHF.L.U32 R184, R208, 0x6, RZ ;  /* 0x00000006d0b87819 */ /* 0x000fe200000006ff */
[----:B------:R-:W-:Y:S01]  /*0dd0*/  IMAD.SHL.U32 R192, R194, 0x8, RZ ;  /* 0x00000008c2c07824 */ /* 0x000fe200078e00ff */
[----:B------:R-:W-:Y:S01]  /*0de0*/  SHF.R.U32.HI R218, RZ, 0x3, R181 ;  /* 0x00000003ffda7819 */ /* 0x000fe200000116b5 */
[----:B------:R-:W-:Y:S01]  /*0df0*/  VIADD R23, R16, 0x60 ;  /* 0x0000006010177836 */ /* 0x000fe20000000000 */
[----:B------:R-:W-:Y:S01]  /*0e00*/  LOP3.LUT R184, R184, 0x1c0, RZ, 0xc0, !PT ;  /* 0x000001c0b8b87812 */ /* 0x000fe200078ec0ff */
[----:B------:R-:W-:Y:S01]  /*0e10*/  VIADD R161, R16, 0x80 ;  /* 0x0000008010a17836 */ /* 0x000fe20000000000 */
[----:B------:R-:W-:Y:S01]  /*0e20*/  SHF.R.S32.HI R200, RZ, 0x3, R200 ;  /* 0x00000003ffc87819 */ /* 0x000fe200000114c8 */
[----:B------:R-:W-:Y:S01]  /*0e30*/  VIADD R179, R164, 0x10 ;  /* 0x00000010a4b37836 */ /* 0x000fe20000000000 */
[----:B------:R-:W-:Y:S01]  /*0e40*/  SHF.R.U32.HI R185, RZ, 0x3, R184 ;  /* 0x00000003ffb97819 */ /* 0x000fe200000116b8 */
[----:B------:R-:W-:Y:S01]  /*0e50*/  VIADD R193, R192, 0x40 ;  /* 0x00000040c0c17836 */ /* 0x000fe20000000000 */
[----:B------:R-:W-:Y:S01]  /*0e60*/  SHF.R.S32.HI R17, RZ, 0x1f, R16 ;  /* 0x0000001fff117819 */ /* 0x000fe20000011410 */
[C---:B------:R-:W-:Y:S01]  /*0e70*/  VIADD R178, R164.reuse, 0x30 ;  /* 0x00000030a4b27836 */ /* 0x040fe20000000000 */
[----:B------:R-:W-:Y:S01]  /*0e80*/  SHF.R.S32.HI R225, RZ, 0x1f, R192 ;  /* 0x0000001fffe17819 */ /* 0x000fe200000114c0 */
[----:B------:R-:W-:Y:S01]  /*0e90*/  VIADD R180, R164, 0x50 ;  /* 0x00000050a4b47836 */ /* 0x000fe20000000000 */
[----:B------:R-:W-:-:S02]  /*0ea0*/  SHF.R.S32.HI R173, RZ, 0x1f, R23 ;  /* 0x0000001fffad7819 */ /* 0x000fc40000011417 */
[----:B------:R-:W-:Y:S02]  /*0eb0*/  SHF.R.S32.HI R183, RZ, 0x1f, R161 ;  /* 0x0000001fffb77819 */ /* 0x000fe400000114a1 */
[----:B------:R-:W-:Y:S02]  /*0ec0*/  SHF.R.S32.HI R182, RZ, 0x1f, R162 ;  /* 0x0000001fffb67819 */ /* 0x000fe400000114a2 */
[----:B------:R-:W-:Y:S02]  /*0ed0*/  SHF.R.S32.HI R207, RZ, 0x1f, R179 ;  /* 0x0000001fffcf7819 */ /* 0x000fe400000114b3 */
[----:B------:R-:W-:Y:S02]  /*0ee0*/  SHF.R.S32.HI R224, RZ, 0x1f, R193 ;  /* 0x0000001fffe07819 */ /* 0x000fe400000114c1 */
[----:B------:R-:W-:Y:S02]  /*0ef0*/  SHF.R.S32.HI R206, RZ, 0x1f, R177 ;  /* 0x0000001fffce7819 */ /* 0x000fe400000114b1 */
[----:B------:R-:W-:-:S02]  /*0f00*/  SHF.R.S32.HI R205, RZ, 0x1f, R178 ;  /* 0x0000001fffcd7819 */ /* 0x000fc400000114b2 */
[----:B------:R-:W-:Y:S02]  /*0f10*/  SHF.R.S32.HI R203, RZ, 0x1f, R176 ;  /* 0x0000001fffcb7819 */ /* 0x000fe400000114b0 */
[----:B------:R-:W-:Y:S02]  /*0f20*/  SHF.R.S32.HI R202, RZ, 0x1f, R180 ;  /* 0x0000001fffca7819 */ /* 0x000fe400000114b4 */
[----:B--2---:R-:W-:Y:S02]  /*0f30*/  R2UR UR5, R2 ;  /* 0x00000000020572ca */ /* 0x004fe400000e0000 */
[----:B------:R-:W-:-:S04]  /*0f40*/  LEA.HI R2, R3, R0, RZ, 0x4 ;  /* 0x0000000003027211 */ /* 0x000fc800078f20ff */
[----:B------:R-:W-:-:S04]  /*0f50*/  SHF.R.S32.HI R7, RZ, 0x4, R2 ;  /* 0x00000004ff077819 */ /* 0x000fc80000011402 */
[----:B------:R-:W-:-:S03]  /*0f60*/  LEA.HI R4, R2, R7, RZ, 0x1 ;  /* 0x0000000702047211 */ /* 0x000fc600078f08ff */
[----:B------:R-:W-:Y:S01]  /*0f70*/  ULOP3.LUT UR5, UR5, 0x1, URZ, 0xfc, !UPT ;  /* 0x0000000105057892 */ /* 0x000fe2000f8efc3f */
[----:B------:R-:W-:-:S05]  /*0f80*/  LOP3.LUT R4, R4, 0x1ffffffe, RZ, 0xc0, !PT ;  /* 0x1ffffffe04047812 */ /* 0x000fca00078ec0ff */
[----:B------:R-:W-:Y:S01]  /*0f90*/  IMAD.IADD R7, R7, 0x1, -R4 ;  /* 0x0000000107077824 */ /* 0x000fe200078e0a04 */
[----:B------:R-:W-:Y:S02]  /*0fa0*/  LEA.HI R4, R3, R0, RZ, 0x5 ;  /* 0x0000000003047211 */ /* 0x000fe400078f28ff */
[----:B------:R-:W-:Y:S02]  /*0fb0*/  LOP3.LUT R3, R2, 0x3fffff0, RZ, 0xc0, !PT ;  /* 0x03fffff002037812 */ /* 0x000fe400078ec0ff */
[----:B------:R-:W-:-:S03]  /*0fc0*/  SHF.R.S32.HI R4, RZ, 0x5, R4 ;  /* 0x00000005ff047819 */ /* 0x000fc60000011404 */
[----:B------:R-:W-:Y:S01]  /*0fd0*/  IMAD.IADD R3, R0, 0x1, -R3 ;  /* 0x0000000100037824 */ /* 0x000fe200078e0a03 */
[----:B------:R-:W-:Y:S01]  /*0fe0*/  SHF.R.S32.HI R0, RZ, 0x1f, R219 ;  /* 0x0000001fff007819 */ /* 0x000fe200000114db */
[----:B------:R-:W-:-:S03]  /*0ff0*/  IMAD.SHL.U32 R186, R4, 0x200, RZ ;  /* 0x0000020004ba7824 */ /* 0x000fc600078e00ff */
[----:B------:R-:W-:Y:S02]  /*1000*/  LEA.HI R0, R0, R219, RZ, 0x3 ;  /* 0x000000db00007211 */ /* 0x000fe400078f18ff */
[----:B------:R-:W-:Y:S02]  /*1010*/  LEA R2, R4, R3, 0x4 ;  /* 0x0000000304027211 */ /* 0x000fe400078e20ff */
[----:B------:R-:W-:Y:S01]  /*1020*/  SHF.R.S32.HI R3, RZ, 0x1f, R168 ;  /* 0x0000001fff037819 */ /* 0x000fe200000114a8 */
[----:B------:R-:W-:Y:S02]  /*1030*/  IMAD.SHL.U32 R0, R0, 0x40, RZ ;  /* 0x0000004000007824 */ /* 0x000fe400078e00ff */
[----:B------:R-:W-:Y:S01]  /*1040*/  IMAD R222, R2, 0x8, R7 ;  /* 0x0000000802de7824 */ /* 0x000fe200078e0207 */
[CC--:B------:R-:W-:Y:S02]  /*1050*/  LEA.HI R170, R3.reuse, R168.reuse, RZ, 0x3 ;  /* 0x000000a803aa7211 */ /* 0x0c0fe400078f18ff */
[----:B------:R-:W-:Y:S01]  /*1060*/  LOP3.LUT R188, R0, 0xfffffe00, RZ, 0xc0, !PT ;  /* 0xfffffe0000bc7812 */ /* 0x000fe200078ec0ff */
[----:B------:R-:W-:Y:S01]  /*1070*/  IMAD.SHL.U32 R222, R222, 0x8, RZ ;  /* 0x00000008dede7824 */ /* 0x000fe200078e00ff */
[----:B------:R-:W-:-:S02]  /*1080*/  LEA.HI R3, R3, R168, RZ, 0x6 ;  /* 0x000000a803037211 */ /* 0x000fc400078f30ff */
[----:B------:R-:W-:Y:S02]  /*1090*/  SHF.R.S32.HI R0, RZ, 0x1f, R169 ;  /* 0x0000001fff007819 */ /* 0x000fe400000114a9 */
[--C-:B------:R-:W-:Y:S01]  /*10a0*/  LOP3.LUT R5, R181, 0x38, R170.reuse, 0xf8, !PT ;  /* 0x00000038b5057812 */ /* 0x100fe200078ef8aa */
[----:B------:R-:W-:Y:S01]  /*10b0*/  IMAD.SHL.U32 R3, R3, 0x80, RZ ;  /* 0x0000008003037824 */ /* 0x000fe200078e00ff */
[CC--:B------:R-:W-:Y:S02]  /*10c0*/  LEA.HI R2, R0.reuse, R169.reuse, RZ, 0x6 ;  /* 0x000000a900027211 */ /* 0x0c0fe400078f30ff */
[----:B------:R-:W-:Y:S02]  /*10d0*/  LEA.HI R171, R0, R169, RZ, 0x3 ;  /* 0x000000a900ab7211 */ /* 0x000fe400078f18ff */
[----:B------:R-:W-:Y:S01]  /*10e0*/  LOP3.LUT R0, R184, 0x38, R170, 0xf8, !PT ;  /* 0x00000038b8007812 */ /* 0x000fe200078ef8aa */
[----:B------:R-:W-:Y:S01]  /*10f0*/  IMAD.SHL.U32 R4, R2, 0x80, RZ ;  /* 0x0000008002047824 */ /* 0x000fe200078e00ff */
[----:B------:R-:W-:-:S02]  /*1100*/  LOP3.LUT R3, R3, 0xffffe000, RZ, 0xc0, !PT ;  /* 0xffffe00003037812 */ /* 0x000fc400078ec0ff */
[----:B------:R-:W-:Y:S02]  /*1110*/  LOP3.LUT R0, R0, R185, RZ, 0x3c, !PT ;  /* 0x000000b900007212 */ /* 0x000fe400078e3cff */
[----:B------:R-:W-:Y:S02]  /*1120*/  LOP3.LUT R6, R5, R218, RZ, 0x3c, !PT ;  /* 0x000000da05067212 */ /* 0x000fe400078e3cff */
[-C--:B------:R-:W-:Y:S01]  /*1130*/  IADD3 R217, R0, R3.reuse, R186 ;  /* 0x0000000300d97210 */ /* 0x080fe20007ffe0ba */
[----:B------:R-:W-:Y:S01]  /*1140*/  IMAD.U32 R0, RZ, RZ, UR5 ;  /* 0x00000005ff007e24 */ /* 0x000fe2000f8e00ff */
[----:B------:R-:W-:Y:S01]  /*1150*/  IADD3 R6, R6, R3, R188 ;  /* 0x0000000306067210 */ /* 0x000fe20007ffe0bc */
[----:B------:R-:W-:Y:S01]  /*1160*/  IMAD.U32 R3, RZ, RZ, UR4 ;  /* 0x00000004ff037e24 */ /* 0x000fe2000f8e00ff */
[--C-:B------:R-:W-:Y:S02]  /*1170*/  LOP3.LUT R2, R184, 0x38, R171.reuse, 0xf8, !PT ;  /* 0x00000038b8027812 */ /* 0x100fe400078ef8ab */
[----:B------:R0:W-:Y:S01]  /*1180*/  STL [R1+0x30], R0 ;  /* 0x0000300001007387 */ /* 0x0001e20000100800 */
[----:B------:R-:W-:-:S02]  /*1190*/  LOP3.LUT R7, R181, 0x38, R171, 0xf8, !PT ;  /* 0x00000038b5077812 */ /* 0x000fc400078ef8ab */
[----:B------:R-:W-:Y:S01]  /*11a0*/  LOP3.LUT R5, R4, 0xffffe000, RZ, 0xc0, !PT ;  /* 0xffffe00004057812 */ /* 0x000fe200078ec0ff */
[----:B------:R1:W-:Y:S01]  /*11b0*/  STL [R1+0x34], R3 ;  /* 0x0000340301007387 */ /* 0x0003e20000100800 */
[----:B------:R-:W-:Y:S02]  /*11c0*/  LOP3.LUT R2, R2, R185, RZ, 0x3c, !PT ;  /* 0x000000b902027212 */ /* 0x000fe400078e3cff */
[----:B------:R-:W-:Y:S02]  /*11d0*/  LOP3.LUT R7, R7, R218, RZ, 0x3c, !PT ;  /* 0x000000da07077212 */ /* 0x000fe400078e3cff */
[----:B------:R-:W-:Y:S02]  /*11e0*/  IADD3 R2, R2, R5, R186 ;  /* 0x0000000502027210 */ /* 0x000fe40007ffe0ba */
[----:B0-----:R-:W-:Y:S02]  /*11f0*/  LEA.HI R0, R199, R199, RZ, 0x1 ;  /* 0x000000c7c7007211 */ /* 0x001fe400078f08ff */
[----:B------:R-:W-:-:S02]  /*1200*/  IADD3 R7, R7, R5, R188 ;  /* 0x0000000507077210 */ /* 0x000fc40007ffe0bc */
[----:B------:R-:W-:Y:S02]  /*1210*/  LOP3.LUT R0, R0, 0x1ffffffe, RZ, 0xc0, !PT ;  /* 0x1ffffffe00007812 */ /* 0x000fe400078ec0ff */
[----:B-1----:R-:W-:Y:S02]  /*1220*/  LOP3.LUT R3, R181, 0x38, R16, 0xf8, !PT ;  /* 0x00000038b5037812 */ /* 0x002fe400078ef810 */
[----:B------:R-:W-:Y:S02]  /*1230*/  IADD3 R0, R199, -R0, RZ ;  /* 0x80000000c7007210 */ /* 0x000fe40007ffe0ff */
[----:B------:R-:W-:Y:S02]  /*1240*/  LOP3.LUT R3, R188, R3, R218, 0xf6, !PT ;  /* 0x00000003bc037212 */ /* 0x000fe400078ef6da */
[----:B------:R-:W-:Y:S01]  /*1250*/  SHF.R.S32.HI R170, RZ, 0x3, R170 ;  /* 0x00000003ffaa7819 */ /* 0x000fe200000114aa */
[----:B------:R-:W-:Y:S01]  /*1260*/  IMAD R191, R0, 0x8, R221 ;  /* 0x0000000800bf7824 */ /* 0x000fe200078e02dd */
[----:B------:R-:W-:-:S02]  /*1270*/  SHF.R.S32.HI R171, RZ, 0x3, R171 ;  /* 0x00000003ffab7819 */ /* 0x000fc400000114ab */
[----:B------:R-:W-:Y:S02]  /*1280*/  LEA R216, R3, UR4, 0x1 ;  /* 0x0000000403d87c11 */ /* 0x000fe4000f8e08ff */
[----:B------:R-:W-:Y:S02]  /*1290*/  LEA R217, R217, UR4, 0x1 ;  /* 0x00000004d9d97c11 */ /* 0x000fe4000f8e08ff */
[----:B------:R-:W-:Y:S02]  /*12a0*/  LEA R214, R6, UR4, 0x1 ;  /* 0x0000000406d67c11 */ /* 0x000fe4000f8e08ff */
[----:B------:R-:W-:Y:S02]  /*12b0*/  LEA R215, R2, UR4, 0x1 ;  /* 0x0000000402d77c11 */ /* 0x000fe4000f8e08ff */
[----:B------:R-:W-:-:S07]  /*12c0*/  LEA R213, R7, UR4, 0x1 ;  /* 0x0000000407d57c11 */ /* 0x000fce000f8e08ff */
.L_x_1866:
[----:B------:R-:W-:Y:S01]  /*12d0*/  ULDC.64 UR4, c[0x0][0xa28] ;  /* 0x00028a0000047ab9 */ /* 0x000fe20000000a00 */
[----:B0-2---:R-:W0:Y:S01]  /*12e0*/  LDC.64 R4, c[0x0][0xa08] ;  /* 0x00028200ff047b82 */ /* 0x005e220000000a00 */
[----:B------:R-:W-:Y:S01]  /*12f0*/  ISETP.NE.U32.AND P0, PT, RZ, UR4, PT ;  /* 0x00000004ff007c0c */ /* 0x000fe2000bf05070 */
[----:B------:R-:W-:Y:S01]  /*1300*/  IMAD.MOV.U32 R0, RZ, RZ, RZ ;  /* 0x000000ffff007224 */ /* 0x000fe200078e00ff */
[----:B------:R-:W-:Y:S01]  /*1310*/  MOV R130, RZ ;  /* 0x000000ff00827202 */ /* 0x000fe20000000f00 */
[----:B------:R-:W-:Y:S01]  /*1320*/  ULDC UR6, c[0x0][0x424] ;  /* 0x0001090000067ab9 */ /* 0x000fe20000000800 */
[----:B------:R-:W-:Y:S01]  /*1330*/  ISETP.NE.AND.EX P0, PT, RZ, UR5, PT, P0 ;  /* 0x00000005ff007c0c */ /* 0x000fe2000bf05300 */
[----:B------:R-:W-:Y:S02]  /*1340*/  ULDC.64 UR4, c[0x0][0xa18] ;  /* 0x0002860000047ab9 */ /* 0x000fe40000000a00 */
[----:B------:R-:W-:-:S04]  /*1350*/  ISETP.NE.U32.AND P1, PT, RZ, UR4, PT ;  /* 0x00000004ff007c0c */ /* 0x000fc8000bf25070 */
[----:B------:R-:W-:Y:S01]  /*1360*/  ISETP.NE.AND.EX P1, PT, RZ, UR5, PT, P1 ;  /* 0x00000005ff007c0c */ /* 0x000fe2000bf25310 */
[----:B------:R-:W-:Y:S02]  /*1370*/  ULDC.64 UR4, c[0x0][0xa08] ;  /* 0x0002820000047ab9 */ /* 0x000fe40000000a00 */
[----:B------:R-:W-:-:S03]  /*1380*/  ISETP.NE.U32.AND P3, PT, RZ, UR4, PT ;  /* 0x00000004ff007c0c */ /* 0x000fc6000bf65070 */
[----:B----4-:R-:W1:Y:S01]  /*1390*/  @P0 LDC.64 R2, c[0x0][0xa28] ;  /* 0x00028a00ff020b82 */ /* 0x010e620000000a00 */
[----:B------:R-:W-:Y:S01]  /*13a0*/  ISETP.NE.AND.EX P3, PT, RZ, UR5, PT, P3 ;  /* 0x00000005ff007c0c */ /* 0x000fe2000bf65330 */
[----:B0-----:R-:W-:-:S06]  /*13b0*/  IMAD.WIDE R8, R31, 0x4, R4 ;  /* 0x000000041f087825 */ /* 0x001fcc00078e0204 */
[----:B------:R-:W0:Y:S01]  /*13c0*/  @P1 LDC.64 R6, c[0x0][0xa18] ;  /* 0x00028600ff061b82 */ /* 0x000e220000000a00 */
[----:B------:R-:W-:Y:S02]  /*13d0*/  ULDC UR4, c[0x0][0x288] ;  /* 0x0000a20000047ab9 */ /* 0x000fe40000000800 */
[----:B------:R-:W-:Y:S01]  /*13e0*/  IMAD.U32 R166, RZ, RZ, UR4 ;  /* 0x00000004ffa67e24 */ /* 0x000fe2000f8e00ff */
[----:B------:R-:W-:Y:S02]  /*13f0*/  ULDC.64 UR4, c[0x0][0x418] ;  /* 0x0001060000047ab9 */ /* 0x000fe40000000a00 */
[----:B------:R2:W5:Y:S01]  /*1400*/  @P3 LDG.E R130, desc[UR60][R8.64] ;  /* 0x0000003c08823981 */ /* 0x000562000c1e1900 */
[----:B-1----:R-:W-:-:S05]  /*1410*/  @P0 IMAD.WIDE R2, R31, 0x4, R2 ;  /* 0x000000041f020825 */ /* 0x002fca00078e0202 */
[----:B------:R2:W5:Y:S01]  /*1420*/  @P0 LDG.E R0, desc[UR60][R2.64] ;  /* 0x0000003c02000981 */ /* 0x000562000c1e1900 */
[----:B0-----:R-:W-:-:S05]  /*1430*/  @P1 IMAD.WIDE R4, R31, 0x4, R6 ;  /* 0x000000041f041825 */ /* 0x001fca00078e0206 */
[----:B------:R2:W5:Y:S01]  /*1440*/  @P1 LDG.E R166, desc[UR60][R4.64] ;  /* 0x0000003c04a61981 */ /* 0x000562000c1e1900 */
[----:B------:R-:W-:-:S04]  /*1450*/  UISETP.NE.U32.AND UP0, UPT, UR4, URZ, UPT ;  /* 0x0000003f0400728c */ /* 0x000fc8000bf05070 */
[----:B------:R-:W-:-:S03]  /*1460*/  UISETP.NE.AND.EX UP0, UPT, UR5, URZ, UPT, UP0 ;  /* 0x0000003f0500728c */ /* 0x000fc6000bf05300 */
[----:B------:R-:W-:Y:S02]  /*1470*/  ULDC.64 UR4, c[0x0][0xa20] ;  /* 0x0002880000047ab9 */ /* 0x000fe40000000a00 */
[----:B------:R-:W-:Y:S01]  /*1480*/  ISETP.NE.U32.AND P2, PT, RZ, UR4, PT ;  /* 0x00000004ff007c0c */ /* 0x000fe2000bf45070 */
[----:B------:R-:W-:-:S03]  /*1490*/  USEL UR4, UR6, 0x1, UP0 ;  /* 0x0000000106047887 */ /* 0x000fc60008000000 */
[----:B------:R-:W-:Y:S01]  /*14a0*/  ULDC UR6, c[0x0][0x2f0] ;  /* 0x0000bc0000067ab9 */ /* 0x000fe20000000800 */
[----:B------:R-:W-:Y:S01]  /*14b0*/  ISETP.NE.AND.EX P2, PT, RZ, UR5, PT, P2 ;  /* 0x00000005ff007c0c */ /* 0x000fe2000bf45320 */
[----:B------:R-:W-:Y:S01]  /*14c0*/  UIMAD UR4, UR4, UR6, URZ ;  /* 0x00000006040472a4 */ /* 0x000fe2000f8e023f */
[----:B------:R-:W-:Y:S01]  /*14d0*/  ULDC UR5, c[0x0][0x348] ;  /* 0x0000d20000057ab9 */ /* 0x000fe20000000800 */
[----:B------:R-:W-:Y:S02]  /*14e0*/  IMAD.MOV.U32 R195, RZ, RZ, R30 ;  /* 0x000000ffffc37224 */ /* 0x000fe400078e001e */
[----:B------:R-:W-:Y:S01]  /*14f0*/  IMAD.MOV.U32 R197, RZ, RZ, R31 ;  /* 0x000000ffffc57224 */ /* 0x000fe200078e001f */
[----:B--23--:R-:W-:Y:S07]  /*1500*/  @P1 BRA `(.L_x_1567) ;  /* 0x0000000000241947 */ /* 0x00cfee0003800000 */
        /* <DEDUP_REMOVED lines=9> */
.L_x_1567:
[----:B------:R-:W-:Y:S01]  /*15a0*/  MOV R24, UR5 ;  /* 0x0000000500187c02 */ /* 0x000fe20008000f00 */
[----:B------:R-:W-:Y:S01]  /*15b0*/  IMAD.U32 R25, RZ, RZ, UR4 ;  /* 0x00000004ff197e24 */ /* 0x000fe2000f8e00ff */
[----:B------:R-:W-:Y:S06]  /*15c0*/  @!P2 BRA `(.L_x_1568) ;  /* 0x000000000010a947 */ /* 0x000fec0003800000 */
[----:B------:R-:W0:Y:S02]  /*15d0*/  LDC.64 R2, c[0x0][0xa20] ;  /* 0x00028800ff027b82 */ /* 0x000e240000000a00 */
[----:B0-----:R-:W-:-:S05]  /*15e0*/  IMAD.WIDE R2, R31, 0x4, R2 ;  /* 0x000000041f027825 */ /* 0x001fca00078e0202 */
[----:B------:R0:W5:Y:S01]  /*15f0*/  LDG.E R25, desc[UR60][R2.64] ;  /* 0x0000003c02197981 */ /* 0x000162000c1e1900 */
[----:B------:R-:W-:Y:S05]  /*1600*/  BRA `(.L_x_1569) ;  /* 0x0000000000107947 */ /* 0x000fea0003800000 */
.L_x_1568:
[----:B------:R-:W-:Y:S05]  /*1610*/  @!P3 BRA `(.L_x_1569) ;  /* 0x00000000000cb947 */ /* 0x000fea0003800000 */
[----:B------:R-:W2:Y:S04]  /*1620*/  LDG.E R2, desc[UR60][R8.64] ;  /* 0x0000003c08027981 */ /* 0x000ea8000c1e1900 */
[----:B------:R-:W2:Y:S02]  /*1630*/  LDG.E R25, desc[UR60][R8.64+0x4] ;  /* 0x0000043c08197981 */ /* 0x000ea4000c1e1900 */
[----:B--2---:R-:W-:-:S07]  /*1640*/  IMAD.IADD R25, R25, 0x1, -R2 ;  /* 0x0000000119197824 */ /* 0x004fce00078e0a02 */
.L_x_1569:
[----:B------:R-:W-:Y:S01]  /*1650*/  ULDC.64 UR4, c[0x0][0xa10] ;  /* 0x0002840000047ab9 */ /* 0x000fe20000000a00 */
[----:B0-----:R-:W0:Y:S01]  /*1660*/  LDC R2, c[0x0][0x448] ;  /* 0x00011200ff027b82 */ /* 0x001e220000000800 */
[----:B------:R-:W-:-:S04]  /*1670*/  ISETP.NE.U32.AND P0, PT, RZ, UR4, PT ;  /* 0x00000004ff007c0c */ /* 0x000fc8000bf05070 */
[----:B------:R-:W-:Y:S01]  /*1680*/  ISETP.NE.AND.EX P0, PT, RZ, UR5, PT, P0 ;  /* 0x00000005ff007c0c */ /* 0x000fe2000bf05300 */
[----:B------:R-:W-:Y:S02]  /*1690*/  ULDC.64 UR4, c[0x0][0xa30] ;  /* 0x00028c0000047ab9 */ /* 0x000fe40000000a00 */
[----:B------:R-:W-:-:S04]  /*16a0*/  ISETP.NE.U32.AND P1, PT, RZ, UR4, PT ;  /* 0x00000004ff007c0c */ /* 0x000fc8000bf25070 */
[----:B------:R-:W-:-:S06]  /*16b0*/  ISETP.NE.AND.EX P1, PT, RZ, UR5, PT, P1 ;  /* 0x00000005ff007c0c */ /* 0x000fcc000bf25310 */
[----:B------:R-:W1:Y:S08]  /*16c0*/  @P0 LDC.64 R4, c[0x0][0xa10] ;  /* 0x00028400ff040b82 */ /* 0x000e700000000a00 */
[----:B------:R-:W2:Y:S01]  /*16d0*/  @P1 LDC.64 R6, c[0x0][0xa30] ;  /* 0x00028c00ff061b82 */ /* 0x000ea20000000a00 */
[----:B-1----:R-:W-:-:S05]  /*16e0*/  @P0 IMAD.WIDE R4, R31, 0x4, R4 ;  /* 0x000000041f040825 */ /* 0x002fca00078e0204 */
[----:B------:R-:W3:Y:S04]  /*16f0*/  @P0 LDG.E R8, desc[UR60][R4.64] ;  /* 0x0000003c04080981 */ /* 0x000ee8000c1e1900 */
[----:B------:R1:W3:Y:S01]  /*1700*/  @P0 LDG.E R9, desc[UR60][R4.64+0x4] ;  /* 0x0000043c04090981 */ /* 0x0002e2000c1e1900 */
[----:B-----5:R-:W-:Y:S02]  /*1710*/  IMAD.MOV.U32 R141, RZ, RZ, R25 ;  /* 0x000000ffff8d7224 */ /* 0x020fe400078e0019 */
[----:B--2---:R-:W-:-:S05]  /*1720*/  @P1 IMAD.WIDE R6, R31, 0x4, R6 ;  /* 0x000000041f061825 */ /* 0x004fca00078e0206 */
[----:B------:R2:W5:Y:S01]  /*1730*/  @P1 LDG.E R141, desc[UR60][R6.64] ;  /* 0x0000003c068d1981 */ /* 0x000562000c1e1900 */
[----:B0-----:R-:W-:Y:S01]  /*1740*/  ISETP.NE.AND P1, PT, R2, 0x1, PT ;  /* 0x000000010200780c */ /* 0x001fe20003f25270 */
[----:B------:R-:W-:Y:S01]  /*1750*/  IMAD.SHL.U32 R187, R29, 0x80, RZ ;  /* 0x000000801dbb7824 */ /* 0x000fe200078e00ff */
[----:B------:R-:W0:Y:S03]  /*1760*/  LDC.64 R2, c[0x0][0x9e0] ;  /* 0x00027800ff027b82 */ /* 0x000e260000000a00 */
[----:B-1----:R-:W-:-:S08]  /*1770*/  VIADD R4, R187, 0x7f ;  /* 0x0000007fbb047836 */ /* 0x002fd00000000000 */
[----:B------:R-:W1:Y:S08]  /*1780*/  @P1 LDC R11, c[0x0][0x44c] ;  /* 0x00011300ff0b1b82 */ /* 0x000e700000000800 */
[----:B------:R-:W4:Y:S01]  /*1790*/  @P1 LDC R10, c[0x0][0x450] ;  /* 0x00011400ff0a1b82 */ /* 0x000f220000000800 */
[----:B0-----:R-:W-:Y:S01]  /*17a0*/  ISETP.GE.AND P2, PT, R3, 0x1, PT ;  /* 0x000000010300780c */ /* 0x001fe20003f46270 */
[----:B-1----:R-:W-:-:S05]  /*17b0*/  @P1 IMAD.HI.U32 R5, R4, R11, RZ ;  /* 0x0000000b04051227 */ /* 0x002fca00078e00ff */
[----:B----4-:R-:W-:Y:S02]  /*17c0*/  @P1 SHF.R.U32.HI R4, RZ, R10, R5 ;  /* 0x0000000aff041219 */ /* 0x010fe40000011605 */
[----:B---3--:R-:W-:Y:S01]  /*17d0*/  @P0 IADD3 R24, -R8, R9, RZ ;  /* 0x0000000908180210 */ /* 0x008fe20007ffe1ff */
[----:B------:R-:W-:-:S05]  /*17e0*/  IMAD.IADD R9, R25, 0x1, -R0 ;  /* 0x0000000119097824 */ /* 0x000fca00078e0a00 */
[----:B------:R-:W-:-:S04]  /*17f0*/  IADD3 R167, R9, R24, RZ ;  /* 0x0000001809a77210 */ /* 0x000fc80007ffe0ff */
[C---:B------:R-:W-:Y:S01]  /*1800*/  IADD3 R5, R167.reuse, 0x1, -R166 ;  /* 0x00000001a7057810 */ /* 0x040fe20007ffe8a6 */
[----:B------:R-:W-:-:S04]  /*1810*/  VIADD R0, R167, 0x5f ;  /* 0x0000005fa7007836 */ /* 0x000fc80000000000 */
[----:B------:R-:W-:-:S04]  /*1820*/  IMAD.HI R0, R0, 0x2aaaaaab, RZ ;  /* 0x2aaaaaab00007827 */ /* 0x000fc800078e02ff */
[----:B------:R-:W-:Y:S01]  /*1830*/  IMAD.IADD R5, R5, 0x1, R4 ;  /* 0x0000000105057824 */ /* 0x000fe200078e0204 */
[----:B------:R-:W-:-:S03]  /*1840*/  SHF.R.U32.HI R143, RZ, 0x1f, R0 ;  /* 0x0000001fff8f7819 */ /* 0x000fc60000011600 */
[----:B------:R-:W-:Y:S01]  /*1850*/  IMAD.IADD R2, R5, 0x1, R2 ;  /* 0x0000000105027824 */ /* 0x000fe200078e0202 */
[----:B------:R-:W-:Y:S01]  /*1860*/  LEA.HI.SX32 R143, R0, R143, 0x1c ;  /* 0x0000008f008f7211 */ /* 0x000fe200078fe2ff */
[----:B--2---:R-:W-:Y:S06]  /*1870*/  @!P2 BRA `(.L_x_1570) ;  /* 0x000000000048a947 */ /* 0x004fec0003800000 */
[C---:B------:R-:W-:Y:S01]  /*1880*/  ISETP.GT.AND P0, PT, R5.reuse, RZ, PT ;  /* 0x000000ff0500720c */ /* 0x040fe20003f04270 */
[----:B------:R-:W-:Y:S01]  /*1890*/  BSSY B0, `(.L_x_1571) ;  /* 0x000000e000007945 */ /* 0x000fe20003800000 */
[----:B------:R-:W-:-:S11]  /*18a0*/  IADD3 R0, R5, -0x1, RZ ;  /* 0xffffffff05007810 */ /* 0x000fd60007ffe0ff */
        /* <DEDUP_REMOVED lines=8> */
.L_x_1572:
[----:B------:R-:W-:-:S13]  /*1930*/  ISETP.NE.AND P0, PT, R3, 0x1, PT ;  /* 0x000000010300780c */ /* 0x000fda0003f05270 */
[----:B------:R-:W0:Y:S02]  /*1940*/  @P0 LDC.64 R4, c[0x0][0x9e8] ;  /* 0x00027a00ff040b82 */ /* 0x000e240000000a00 */
[----:B0-----:R-:W-:-:S05]  /*1950*/  @P0 IMAD.HI.U32 R4, R0, R4, RZ ;  /* 0x0000000400040227 */ /* 0x001fca00078e00ff */
[----:B------:R-:W-:-:S07]  /*1960*/  @P0 SHF.R.U32.HI R0, RZ, R5, R4 ;  /* 0x00000005ff000219 */ /* 0x000fce0000011604 */
.L_x_1573:
[----:B------:R-:W-:Y:S05]  /*1970*/  BSYNC B0 ;  /* 0x0000000000007941 */ /* 0x000fea0003800000 */
.L_x_1571:
[----:B------:R-:W-:-:S05]  /*1980*/  IMAD R5, R0, R3, R3 ;  /* 0x0000000300057224 */ /* 0x000fca00078e0203 */
[----:B------:R-:W-:-:S07]  /*1990*/  VIMNMX R2, R2, R5, PT ;  /* 0x0000000502027248 */ /* 0x000fce0003fe0100 */
.L_x_1570:
[----:B------:R-:W0:Y:S01]  /*19a0*/  @P1 LDC R0, c[0x0][0x44c] ;  /* 0x00011300ff001b82 */ /* 0x000e220000000800 */
[----:B------:R-:W-:Y:S01]  /*19b0*/  IMAD.MOV.U32 R5, RZ, RZ, R187 ;  /* 0x000000ffff057224 */ /* 0x000fe200078e00bb */
[----:B------:R-:W-:Y:S01]  /*19c0*/  ULDC UR4, c[0x0][0x9dc] ;  /* 0x0002770000047ab9 */ /* 0x000fe20000000800 */
[----:B------:R-:W-:-:S05]  /*19d0*/  IMAD.IADD R142, R167, 0x1, -R166 ;  /* 0x00000001a78e7824 */ /* 0x000fca00078e0aa6 */
[----:B------:R-:W1:Y:S01]  /*19e0*/  @P1 LDC R7, c[0x0][0x450] ;  /* 0x00011400ff071b82 */ /* 0x000e620000000800 */
[----:B0-----:R-:W-:-:S05]  /*19f0*/  @P1 IMAD.HI.U32 R0, R187, R0, RZ ;  /* 0x00000000bb001227 */ /* 0x001fca00078e00ff */
[----:B-1----:R-:W-:-:S04]  /*1a00*/  @P1 SHF.R.U32.HI R5, RZ, R7, R0 ;  /* 0x00000007ff051219 */ /* 0x002fc80000011600 */
[----:B------:R-:W-:-:S05]  /*1a10*/  IADD3 R0, R142, R5, RZ ;  /* 0x000000058e007210 */ /* 0x000fca0007ffe0ff */
[----:B------:R-:W-:Y:S01]  /*1a20*/  VIADD R4, R0, -UR4 ;  /* 0x8000000400047c36 */ /* 0x000fe20008000000 */
[----:B------:R-:W-:Y:S06]  /*1a30*/  @!P2 BRA `(.L_x_1574) ;  /* 0x000000000044a947 */ /* 0x000fec0003800000 */
[----:B------:R-:W-:Y:S01]  /*1a40*/  ISETP.GT.AND P0, PT, R0, -0x1, PT ;  /* 0xffffffff0000780c */ /* 0x000fe20003f04270 */
[----:B------:R-:W-:-:S12]  /*1a50*/  BSSY B0, `(.L_x_1575) ;  /* 0x000000d000007945 */ /* 0x000fd80003800000 */
        /* <DEDUP_REMOVED lines=8> */
.L_x_1576:
[----:B------:R-:W-:-:S13]  /*1ae0*/  ISETP.NE.AND P0, PT, R3, 0x1, PT ;  /* 0x000000010300780c */ /* 0x000fda0003f05270 */
[----:B------:R-:W0:Y:S02]  /*1af0*/  @P0 LDC.64 R6, c[0x0][0x9e8] ;  /* 0x00027a00ff060b82 */ /* 0x000e240000000a00 */
[----:B0-----:R-:W-:-:S05]  /*1b00*/  @P0 IMAD.HI.U32 R6, R0, R6, RZ ;  /* 0x0000000600060227 */ /* 0x001fca00078e00ff */
[----:B------:R-:W-:-:S07]  /*1b10*/  @P0 SHF.R.U32.HI R0, RZ, R7, R6 ;  /* 0x00000007ff000219 */ /* 0x000fce0000011606 */
.L_x_1577:
[----:B------:R-:W-:Y:S05]  /*1b20*/  BSYNC B0 ;  /* 0x0000000000007941 */ /* 0x000fea0003800000 */
.L_x_1575:
[----:B------:R-:W-:-:S05]  /*1b30*/  IMAD R3, R0, R3, RZ ;  /* 0x0000000300037224 */ /* 0x000fca00078e02ff */
[----:B------:R-:W-:-:S07]  /*1b40*/  VIMNMX R4, R4, R3, !PT ;  /* 0x0000000304047248 */ /* 0x000fce0007fe0100 */
.L_x_1574:
[----:B------:R-:W-:Y:S02]  /*1b50*/  VIADD R2, R2, 0x5f ;  /* 0x0000005f02027836 */ /* 0x000fe40000000000 */
[----:B------:R-:W-:-:S04]  /*1b60*/  IMAD.HI R4, R4, 0x2aaaaaab, RZ ;  /* 0x2aaaaaab04047827 */ /* 0x000fc800078e02ff */
[----:B------:R-:W-:Y:S01]  /*1b70*/  IMAD.HI R2, R2, 0x2aaaaaab, RZ ;  /* 0x2aaaaaab02027827 */ /* 0x000fe200078e02ff */
[----:B------:R-:W-:-:S04]  /*1b80*/  SHF.R.U32.HI R5, RZ, 0x1f, R4 ;  /* 0x0000001fff057819 */ /* 0x000fc80000011604 */
[----:B------:R-:W-:Y:S02]  /*1b90*/  SHF.R.U32.HI R3, RZ, 0x1f, R2 ;  /* 0x0000001fff037819 */ /* 0x000fe40000011602 */
[----:B------:R-:W-:Y:S02]  /*1ba0*/  LEA.HI.SX32 R5, R4, R5, 0x1c ;  /* 0x0000000504057211 */ /* 0x000fe400078fe2ff */
[----:B------:R-:W-:Y:S02]  /*1bb0*/  LEA.HI.SX32 R2, R2, R3, 0x1c ;  /* 0x0000000302027211 */ /* 0x000fe400078fe2ff */
[----:B------:R-:W-:Y:S02]  /*1bc0*/  VIMNMX R5, RZ, R5, !PT ;  /* 0x00000005ff057248 */ /* 0x000fe40007fe0100 */
[----:B------:R-:W-:-:S03]  /*1bd0*/  VIMNMX R2, R143, R2, PT ;  /* 0x000000028f027248 */ /* 0x000fc60003fe0100 */
[--C-:B------:R-:W-:Y:S02]  /*1be0*/  IMAD R5, R5, 0x60, -R9.reuse ;  /* 0x0000006005057824 */ /* 0x100fe400078e0a09 */
[----:B------:R-:W-:-:S03]  /*1bf0*/  IMAD R3, R2, 0x60, -R9 ;  /* 0x0000006002037824 */ /* 0x000fc600078e0a09 */
[----:B------:R-:W-:Y:S02]  /*1c00*/  VIMNMX R5, RZ, R5, !PT ;  /* 0x00000005ff057248 */ /* 0x000fe40007fe0100 */
[----:B------:R-:W-:-:S03]  /*1c10*/  VIMNMX R0, R3, R24, PT ;  /* 0x0000001803007248 */ /* 0x000fc60003fe0100 */
[----:B------:R-:W-:Y:S01]  /*1c20*/  IMAD.WIDE.U32 R126, R5, -0x55555555, RZ ;  /* 0xaaaaaaab057e7825 */ /* 0x000fe200078e00ff */
[----:B------:R-:W-:-:S04]  /*1c30*/  ISETP.GT.AND P0, PT, R0, R5, PT ;  /* 0x000000050000720c */ /* 0x000fc80003f04270 */
[----:B------:R-:W-:-:S04]  /*1c40*/  SHF.R.U32.HI R126, RZ, 0x6, R127 ;  /* 0x00000006ff7e7819 */ /* 0x000fc8000001167f */
[----:B------:R-:W-:-:S05]  /*1c50*/  MOV R2, R126 ;  /* 0x0000007e00027202 */ /* 0x000fca0000000f00 */
[----:B------:R-:W-:-:S04]  /*1c60*/  @P0 VIADD R0, R0, 0x5f ;  /* 0x0000005f00000836 */ /* 0x000fc80000000000 */
[----:B------:R-:W-:-:S05]  /*1c70*/  @P0 IMAD.HI R0, R0, 0x2aaaaaab, RZ ;  /* 0x2aaaaaab00000827 */ /* 0x000fca00078e02ff */
[----:B------:R-:W-:-:S04]  /*1c80*/  @P0 SHF.R.U32.HI R3, RZ, 0x1f, R0 ;  /* 0x0000001fff030819 */ /* 0x000fc80000011600 */
[----:B------:R-:W-:Y:S02]  /*1c90*/  @P0 LEA.HI.SX32 R2, R0, R3, 0x1c ;  /* 0x0000000300020211 */ /* 0x000fe400078fe2ff */
[----:B------:R-:W-:Y:S02]  /*1ca0*/  PLOP3.LUT P0, PT, PT, PT, PT, 0x80, 0x0 ;  /* 0x000000000000781c */ /* 0x000fe40003f0f070 */
[----:B------:R-:W-:-:S13]  /*1cb0*/  ISETP.GT.AND P1, PT, R2, R126, PT ;  /* 0x0000007e0200720c */ /* 0x000fda0003f24270 */
[----:B------:R-:W-:Y:S05]  /*1cc0*/  @!P1 BRA `(.L_x_1578) ;  /* 0x0000008c00e49947 */ /* 0x000fea0003800000 */
        /* <DEDUP_REMOVED lines=20> */
.L_x_1580:
[----:B------:R-:W-:Y:S05]  /*1e10*/  BSYNC B6 ;  /* 0x0000000000067941 */ /* 0x000fea0003800000 */
.L_x_1579:
        /* <DEDUP_REMOVED lines=14> */
[----:B------:R-:W-:Y:S01]  /*1f00*/  MOV R13, RZ ;  /* 0x000000ff000d7202 */ /* 0x000fe20000000f00 */
[----:B------:R-:W-:-:S02]  /*1f10*/  IMAD.U32 R11, RZ, RZ, UR5 ;  /* 0x00000005ff0b7e24 */ /* 0x000fc4000f8e00ff */
[----:B------:R-:W-:Y:S02]  /*1f20*/  IMAD.MOV.U32 R8, RZ, RZ, 0x70 ;  /* 0x00000070ff087424 */ /* 0x000fe400078e00ff */
[----:B0-----:R-:W-:-:S07]  /*1f30*/  IMAD.MOV.U32 R12, RZ, RZ, 0x1 ;  /* 0x00000001ff0c7424 */ /* 0x001fce00078e00ff */
[----:B------:R-:W-:-:S07]  /*1f40*/  LEPC R20, `(.L_x_1582) ;  /* 0x000000001014794e */ /* 0x000fce0000000000 */
[----:B-1---5:R-:W-:Y:S05]  /*1f50*/  CALL.ABS.NOINC R14 ;  /* 0x000000000e007343 */ /* 0x022fea0003c00000 */
.L_x_1582:
[----:B------:R-:W-:Y:S05]  /*1f60*/  BSYNC B6 ;  /* 0x0000000000067941 */ /* 0x000fea0003800000 */
.L_x_1581:
[----:B------:R-:W-:Y:S01]  /*1f70*/  ULDC.64 UR4, c[0x0][0x9f8] ;  /* 0x00027e0000047ab9 */ /* 0x000fe20000000a00 */
[----:B------:R-:W-:Y:S01]  /*1f80*/  IMAD.MOV.U32 R101, RZ, RZ, R31 ;  /* 0x000000ffff657224 */ /* 0x000fe200078e001f */
[----:B------:R-:W-:Y:S01]  /*1f90*/  ISETP.NE.U32.AND P0, PT, RZ, UR4, PT ;  /* 0x00000004ff007c0c */ /* 0x000fe2000bf05070 */
[----:B------:R-:W-:Y:S01]  /*1fa0*/  ULDC UR4, c[0x0][0x2f4] ;  /* 0x0000bd0000047ab9 */ /* 0x000fe20000000800 */
[----:B------:R-:W0:Y:S02]  /*1fb0*/  LDC.64 R94, c[0x0][0x3f8] ;  /* 0x0000fe00ff5e7b82 */ /* 0x000e240000000a00 */
[----:B------:R-:W-:Y:S01]  /*1fc0*/  ISETP.NE.AND.EX P0, PT, RZ, UR5, PT, P0 ;  /* 0x00000005ff007c0c */ /* 0x000fe2000bf05300 */
[----:B------:R-:W-:-:S05]  /*1fd0*/  ULDC UR5, c[0x0][0x320] ;  /* 0x0000c80000057ab9 */ /* 0x000fca0000000800 */
[----:B------:R-:W1:Y:S08]  /*1fe0*/  LDC R125, c[0x0][0x3f4] ;  /* 0x0000fd00ff7d7b82 */ /* 0x000e700000000800 */
[----:B------:R-:W2:Y:S08]  /*1ff0*/  @P0 LDC.64 R4, c[0x0][0x9f8] ;  /* 0x00027e00ff040b82 */ /* 0x000eb00000000a00 */
[----:B------:R-:W3:Y:S01]  /*2000*/  LDC.64 R88, c[0x0][0x408] ;  /* 0x00010200ff587b82 */ /* 0x000ee20000000a00 */
[----:B--2---:R-:W-:-:S05]  /*2010*/  @P0 IMAD.WIDE R4, R31, 0x4, R4 ;  /* 0x000000041f040825 */ /* 0x004fca00078e0204 */
[----:B------:R2:W4:Y:S01]  /*2020*/  @P0 LDG.E R101, desc[UR60][R4.64] ;  /* 0x0000003c04650981 */ /* 0x000522000c1e1900 */
[----:B------:R-:W-:Y:S01]  /*2030*/  ISETP.GE.AND P1, PT, R168, UR4, PT ;  /* 0x00000004a8007c0c */ /* 0x000fe2000bf26270 */
[--C-:B0-----:R-:W-:Y:S01]  /*2040*/  IMAD.WIDE.U32 R96, R174, R94, R16.reuse ;  /* 0x0000005eae607225 */ /* 0x101fe200078e0010 */
[----:B------:R-:W-:Y:S01]  /*2050*/  ISETP.GE.AND P0, PT, R16, UR4, PT ;  /* 0x0000000410007c0c */ /* 0x000fe2000bf06270 */
[----:B------:R-:W0:Y:S01]  /*2060*/  S2R R144, SR_TID.X ;  /* 0x0000000000907919 */ /* 0x000e220000002100 */
[----:B------:R-:W-:Y:S01]  /*2070*/  SEL R3, RZ, 0xffffffff, P1 ;  /* 0xffffffffff037807 */ /* 0x000fe20000800000 */
[----:B---3--:R-:W-:Y:S01]  /*2080*/  IMAD.WIDE.U32 R90, R174, R88, R16 ;  /* 0x00000058ae5a7225 */ /* 0x008fe200078e0010 */
[----:B------:R-:W-:Y:S02]  /*2090*/  SEL R0, RZ, 0x1, P0 ;  /* 0x00000001ff007807 */ /* 0x000fe40000000000 */
[----:B------:R-:W-:Y:S01]  /*20a0*/  ISETP.GE.AND P0, PT, R168, UR5, PT ;  /* 0x00000005a8007c0c */ /* 0x000fe2000bf06270 */
[----:B------:R-:W-:Y:S01]  /*20b0*/  IMAD.SHL.U32 R3, R3, 0x2, RZ ;  /* 0x0000000203037824 */ /* 0x000fe200078e00ff */
[----:B------:R-:W-:Y:S01]  /*20c0*/  ISETP.GE.AND P1, PT, R23, UR4, PT ;  /* 0x0000000417007c0c */ /* 0x000fe2000bf26270 */
[----:B------:R-:W-:Y:S01]  /*20d0*/  IMAD.SHL.U32 R107, R94, 0x40, RZ ;  /* 0x000000405e6b7824 */ /* 0x000fe200078e00ff */
[----:B------:R-:W-:Y:S01]  /*20e0*/  SHF.R.S32.HI R7, RZ, 0x1f, R174 ;  /* 0x0000001fff077819 */ /* 0x000fe200000114ae */
[----:B------:R-:W-:Y:S01]  /*20f0*/  IMAD R133, R89, 0x60, RZ ;  /* 0x0000006059857824 */ /* 0x000fe200078e02ff */
[----:B------:R-:W-:Y:S01]  /*2100*/  LOP3.LUT R0, R3, 0x2, R0, 0xe2, !PT ;  /* 0x0000000203007812 */ /* 0x000fe200078ee200 */
[----:B------:R-:W-:Y:S01]  /*2110*/  IMAD.SHL.U32 R109, R88, 0x40, RZ ;  /* 0x00000040586d7824 */ /* 0x000fe200078e00ff */
[----:B------:R-:W-:Y:S01]  /*2120*/  SEL R3, RZ, 0xffffffff, P0 ;  /* 0xffffffffff037807 */ /* 0x000fe20000000000 */
[----:B------:R-:W-:Y:S01]  /*2130*/  IMAD.IADD R130, R130, 0x1, R25 ;  /* 0x0000000182827824 */ /* 0x000fe200078e0219 */
[----:B------:R-:W-:Y:S01]  /*2140*/  ISETP.GE.AND P0, PT, R169, UR4, PT ;  /* 0x00000004a9007c0c */ /* 0x000fe2000bf06270 */
[----:B------:R-:W-:Y:S01]  /*2150*/  IMAD R113, R199, 0x40, R174 ;  /* 0x00000040c7717824 */ /* 0x000fe200078e02ae */
[----:B--2---:R-:W-:Y:S01]  /*2160*/  SEL R4, RZ, 0x8, P1 ;  /* 0x00000008ff047807 */ /* 0x004fe20000800000 */
[----:B------:R-:W-:Y:S01]  /*2170*/  IMAD.SHL.U32 R6, R3, 0x2, RZ ;  /* 0x0000000203067824 */ /* 0x000fe200078e00ff */
[----:B------:R-:W-:-:S02]  /*2180*/  SEL R3, RZ, 0x4, P0 ;  /* 0x00000004ff037807 */ /* 0x000fc40000000000 */
[--C-:B------:R-:W-:Y:S02]  /*2190*/  SHF.R.S32.HI R165, RZ, 0x1f, R164.reuse ;  /* 0x0000001fffa57819 */ /* 0x100fe400000114a4 */
[----:B------:R-:W-:Y:S01]  /*21a0*/  LOP3.LUT R0, R4, R0, R3, 0xfe, !PT ;  /* 0x0000000004007212 */ /* 0x000fe200078efe03 */
[-C--:B------:R-:W-:Y:S01]  /*21b0*/  IMAD R3, R7, R94.reuse, RZ ;  /* 0x0000005e07037224 */ /* 0x080fe200078e02ff */
[----:B------:R-:W-:Y:S01]  /*21c0*/  ISETP.GE.AND P0, PT, R161, UR4, PT ;  /* 0x00000004a1007c0c */ /* 0x000fe2000bf06270 */
[----:B------:R-:W-:Y:S01]  /*21d0*/  IMAD.WIDE.U32 R98, R174, R94, R164 ;  /* 0x0000005eae627225 */ /* 0x000fe200078e00a4 */
[----:B------:R-:W-:Y:S02]  /*21e0*/  ISETP.GE.AND P1, PT, R169, UR5, PT ;  /* 0x00000005a9007c0c */ /* 0x000fe4000bf26270 */
[----:B------:R-:W-:Y:S01]  /*21f0*/  ISETP.GE.AND P2, PT, R16, UR5, PT ;  /* 0x0000000510007c0c */ /* 0x000fe2000bf46270 */
[----:B------:R-:W-:Y:S01]  /*2200*/  IMAD R9, R174, R95, R3 ;  /* 0x0000005fae097224 */ /* 0x000fe200078e0203 */
[----:B------:R-:W-:Y:S01]  /*2210*/  SEL R3, RZ, 0x10, P0 ;  /* 0x00000010ff037807 */ /* 0x000fe20000000000 */
[-C--:B------:R-:W-:Y:S01]  /*2220*/  IMAD R7, R7, R88.reuse, RZ ;  /* 0x0000005807077224 */ /* 0x080fe200078e02ff */
[----:B-1----:R-:W-:Y:S01]  /*2230*/  ISETP.GE.AND P3, PT, R16, R125, PT ;  /* 0x0000007d1000720c */ /* 0x002fe20003f66270 */
[----:B------:R-:W-:Y:S01]  /*2240*/  IMAD.IADD R97, R9, 0x1, R97 ;  /* 0x0000000109617824 */ /* 0x000fe200078e0261 */
[----:B------:R-:W-:Y:S01]  /*2250*/  IADD3 R99, R99, R9, RZ ;  /* 0x0000000963637210 */ /* 0x000fe20007ffe0ff */
[C---:B------:R-:W-:Y:S01]  /*2260*/  IMAD R11, R174.reuse, R89, R7 ;  /* 0x00000059ae0b7224 */ /* 0x040fe200078e0207 */
[----:B------:R-:W-:Y:S01]  /*2270*/  SEL R4, RZ, 0x4, P1 ;  /* 0x00000004ff047807 */ /* 0x000fe20000800000 */
[----:B------:R-:W-:Y:S01]  /*2280*/  IMAD.WIDE.U32 R92, R174, R88, R164 ;  /* 0x00000058ae5c7225 */ /* 0x000fe200078e00a4 */
[----:B------:R-:W-:-:S02]  /*2290*/  LOP3.LUT R9, R0, R3, RZ, 0xfc, !PT ;  /* 0x0000000300097212 */ /* 0x000fc400078efcff */
[----:B------:R-:W-:Y:S01]  /*22a0*/  SEL R5, RZ, 0x1, P2 ;  /* 0x00000001ff057807 */ /* 0x000fe20001000000 */
[----:B------:R-:W-:Y:S01]  /*22b0*/  IMAD.IADD R93, R93, 0x1, R11 ;  /* 0x000000015d5d7824 */ /* 0x000fe200078e020b */
[-C--:B------:R-:W-:Y:S01]  /*22c0*/  ISETP.GE.AND P1, PT, R169, R125.reuse, PT ;  /* 0x0000007da900720c */ /* 0x080fe20003f26270 */
[-C--:B-----5:R-:W-:Y:S01]  /*22d0*/  IMAD.WIDE.U32 R98, R141, R94.reuse, R98 ;  /* 0x0000005e8d627225 */ /* 0x0a0fe200078e0062 */
[----:B------:R-:W-:Y:S02]  /*22e0*/  SEL R3, R125, RZ, P3 ;  /* 0x000000ff7d037207 */ /* 0x000fe40001800000 */
[----:B------:R-:W-:Y:S01]  /*22f0*/  ISETP.GE.AND P2, PT, R168, R125, PT ;  /* 0x0000007da800720c */ /* 0x000fe20003f46270 */
[----:B------:R-:W-:Y:S01]  /*2300*/  IMAD.WIDE.U32 R96, R141, R94, R96 ;  /* 0x0000005e8d607225 */ /* 0x000fe200078e0060 */
[C---:B------:R-:W-:Y:S02]  /*2310*/  SEL R0, R125.reuse, RZ, P1 ;  /* 0x000000ff7d007207 */ /* 0x040fe40000800000 */
[----:B------:R-:W-:Y:S01]  /*2320*/  SEL R7, R125, RZ, P2 ;  /* 0x000000ff7d077207 */ /* 0x000fe20001000000 */
[----:B------:R-:W-:Y:S01]  /*2330*/  IMAD.IADD R3, R16, 0x1, R3 ;  /* 0x0000000110037824 */ /* 0x000fe200078e0203 */
[----:B------:R-:W-:Y:S01]  /*2340*/  LOP3.LUT R5, R6, 0x2, R5, 0xe2, !PT ;  /* 0x0000000206057812 */ /* 0x000fe200078ee205 */
[----:B------:R-:W-:Y:S01]  /*2350*/  IMAD.IADD R10, R169, 0x1, R0 ;  /* 0x00000001a90a7824 */ /* 0x000fe200078e0200 */
[----:B------:R-:W-:Y:S01]  /*2360*/  IADD3 R91, R11, R91, RZ ;  /* 0x0000005b0b5b7210 */ /* 0x000fe20007ffe0ff */
[----:B------:R-:W-:Y:S01]  /*2370*/  IMAD.IADD R7, R168, 0x1, R7 ;  /* 0x00000001a8077824 */ /* 0x000fe200078e0207 */
[----:B------:R-:W-:Y:S01]  /*2380*/  SHF.R.S32.HI R0, RZ, 0x1f, R3 ;  /* 0x0000001fff007819 */ /* 0x000fe20000011403 */
[----:B------:R-:W-:Y:S01]  /*2390*/  IMAD.WIDE.U32 R92, R141, R88, R92 ;  /* 0x000000588d5c7225 */ /* 0x000fe200078e005c */
[----:B------:R-:W-:-:S02]  /*23a0*/  LOP3.LUT R5, R5, R4, RZ, 0xfc, !PT ;  /* 0x0000000405057212 */ /* 0x000fc400078efcff */
[CC--:B------:R-:W-:Y:S01]  /*23b0*/  LEA.HI R6, R0.reuse, R3.reuse, RZ, 0x3 ;  /* 0x0000000300067211 */ /* 0x0c0fe200078f18ff */
[----:B------:R-:W-:Y:S01]  /*23c0*/  IMAD.WIDE.U32 R90, R141, R88, R90 ;  /* 0x000000588d5a7225 */ /* 0x000fe200078e005a */
[----:B------:R-:W-:Y:S02]  /*23d0*/  SHF.R.S32.HI R4, RZ, 0x1f, R7 ;  /* 0x0000001fff047819 */ /* 0x000fe40000011407 */
[----:B------:R-:W-:Y:S01]  /*23e0*/  LEA.HI R0, R0, R3, RZ, 0x6 ;  /* 0x0000000300007211 */ /* 0x000fe200078f30ff */
[----:B------:R-:W-:Y:S01]  /*23f0*/  IMAD.SHL.U32 R125, R125, 0x2, RZ ;  /* 0x000000027d7d7824 */ /* 0x000fe200078e00ff */
[CC--:B------:R-:W-:Y:S02]  /*2400*/  LEA.HI R8, R4.reuse, R7.reuse, RZ, 0x6 ;  /* 0x0000000704087211 */ /* 0x0c0fe400078f30ff */
[----:B------:R-:W-:Y:S02]  /*2410*/  SHF.R.S32.HI R3, RZ, 0x6, R0 ;  /* 0x00000006ff037819 */ /* 0x000fe40000011400 */
[----:B------:R-:W-:-:S02]  /*2420*/  LEA.HI R7, R4, R7, RZ, 0x3 ;  /* 0x0000000704077211 */ /* 0x000fc400078f18ff */
[----:B------:R-:W-:Y:S01]  /*2430*/  SHF.R.S32.HI R15, RZ, 0x1f, R10 ;  /* 0x0000001fff0f7819 */ /* 0x000fe2000001140a */
[C---:B------:R-:W-:Y:S01]  /*2440*/  IMAD R140, R3.reuse, 0x1800, R186 ;  /* 0x00001800038c7824 */ /* 0x040fe200078e02ba */
[C---:B------:R-:W-:Y:S01]  /*2450*/  LOP3.LUT R0, R184.reuse, 0x38, R6, 0xf8, !PT ;  /* 0x00000038b8007812 */ /* 0x040fe200078ef806 */
[----:B------:R-:W-:Y:S01]  /*2460*/  IMAD R138, R3, 0x1800, R188 ;  /* 0x00001800038a7824 */ /* 0x000fe200078e02bc */
[----:B------:R-:W-:Y:S02]  /*2470*/  SHF.R.S32.HI R11, RZ, 0x6, R8 ;  /* 0x00000006ff0b7819 */ /* 0x000fe40000011408 */
[----:B------:R-:W-:Y:S02]  /*2480*/  LOP3.LUT R4, R184, 0x38, R7, 0xf8, !PT ;  /* 0x00000038b8047812 */ /* 0x000fe400078ef807 */
[-C--:B------:R-:W-:Y:S01]  /*2490*/  LEA.HI R12, R15, R10.reuse, RZ, 0x3 ;  /* 0x0000000a0f0c7211 */ /* 0x080fe200078f18ff */
[C---:B------:R-:W-:Y:S01]  /*24a0*/  IMAD R139, R11.reuse, 0x1800, R186 ;  /* 0x000018000b8b7824 */ /* 0x040fe200078e02ba */
[-C--:B------:R-:W-:Y:S01]  /*24b0*/  LOP3.LUT R3, R0, R185.reuse, RZ, 0x3c, !PT ;  /* 0x000000b900037212 */ /* 0x080fe200078e3cff */
[----:B------:R-:W-:Y:S01]  /*24c0*/  IMAD R136, R11, 0x1800, R188 ;  /* 0x000018000b887824 */ /* 0x000fe200078e02bc */
[----:B------:R-:W-:Y:S01]  /*24d0*/  LEA.HI R10, R15, R10, RZ, 0x6 ;  /* 0x0000000a0f0a7211 */ /* 0x000fe200078f30ff */
[----:B------:R-:W-:Y:S01]  /*24e0*/  IMAD R11, R95, 0x60, RZ ;  /* 0x000000605f0b7824 */ /* 0x000fe200078e02ff */
[----:B------:R-:W-:-:S02]  /*24f0*/  LOP3.LUT R4, R4, R185, RZ, 0x3c, !PT ;  /* 0x000000b904047212 */ /* 0x000fc400078e3cff */
[----:B------:R-:W-:Y:S02]  /*2500*/  IADD3 R140, R140, R3, RZ ;  /* 0x000000038c8c7210 */ /* 0x000fe40007ffe0ff */
[----:B------:R-:W-:Y:S01]  /*2510*/  SHF.R.S32.HI R3, RZ, 0x6, R10 ;  /* 0x00000006ff037819 */ /* 0x000fe2000001140a */
[----:B------:R-:W-:Y:S01]  /*2520*/  IMAD.IADD R139, R139, 0x1, R4 ;  /* 0x000000018b8b7824 */ /* 0x000fe200078e0204 */
[C---:B------:R-:W-:Y:S02]  /*2530*/  LOP3.LUT R15, R181.reuse, 0x38, R12, 0xf8, !PT ;  /* 0x00000038b50f7812 */ /* 0x040fe400078ef80c */
[----:B------:R-:W-:Y:S01]  /*2540*/  LOP3.LUT R13, R181, 0x38, R6, 0xf8, !PT ;  /* 0x00000038b50d7812 */ /* 0x000fe200078ef806 */
[----:B------:R-:W-:Y:S01]  /*2550*/  IMAD R135, R3, 0x1800, R188 ;  /* 0x0000180003877824 */ /* 0x000fe200078e02bc */
[-C--:B------:R-:W-:Y:S01]  /*2560*/  LOP3.LUT R4, R15, R218.reuse, RZ, 0x3c, !PT ;  /* 0x000000da0f047212 */ /* 0x080fe200078e3cff */
[----:B------:R-:W-:Y:S01]  /*2570*/  IMAD R137, R3, 0x1800, R186 ;  /* 0x0000180003897824 */ /* 0x000fe200078e02ba */
[----:B------:R-:W-:-:S02]  /*2580*/  LOP3.LUT R13, R13, R218, RZ, 0x3c, !PT ;  /* 0x000000da0d0d7212 */ /* 0x000fc400078e3cff */
[----:B------:R-:W-:Y:S01]  /*2590*/  SHF.R.S32.HI R21, RZ, 0x1f, R141 ;  /* 0x0000001fff157819 */ /* 0x000fe2000001148d */
[----:B------:R-:W-:Y:S01]  /*25a0*/  IMAD.IADD R135, R135, 0x1, R4 ;  /* 0x0000000187877824 */ /* 0x000fe200078e0204 */
[----:B------:R-:W-:Y:S01]  /*25b0*/  LOP3.LUT R0, R184, 0x38, R12, 0xf8, !PT ;  /* 0x00000038b8007812 */ /* 0x000fe200078ef80c */
[----:B------:R-:W-:Y:S01]  /*25c0*/  IMAD.IADD R138, R138, 0x1, R13 ;  /* 0x000000018a8a7824 */ /* 0x000fe200078e020d */
[----:B------:R-:W-:Y:S01]  /*25d0*/  LOP3.LUT R4, R184, 0x18, R16, 0xf8, !PT ;  /* 0x00000018b8047812 */ /* 0x000fe200078ef810 */
[----:B------:R-:W-:Y:S01]  /*25e0*/  IMAD R8, R21, R94, RZ ;  /* 0x0000005e15087224 */ /* 0x000fe200078e02ff */
[----:B------:R-:W-:Y:S02]  /*25f0*/  ISETP.GE.AND P4, PT, R23, UR5, PT ;  /* 0x0000000517007c0c */ /* 0x000fe4000bf86270 */
[----:B------:R-:W-:Y:S01]  /*2600*/  LOP3.LUT R13, R181, 0x38, R7, 0xf8, !PT ;  /* 0x00000038b50d7812 */ /* 0x000fe200078ef807 */
[----:B------:R-:W-:Y:S01]  /*2610*/  IMAD R103, R141, R95, R8 ;  /* 0x0000005f8d677224 */ /* 0x000fe200078e0208 */
[----:B------:R-:W-:-:S02]  /*2620*/  LOP3.LUT R0, R0, R185, RZ, 0x3c, !PT ;  /* 0x000000b900007212 */ /* 0x000fc400078e3cff */
[----:B------:R-:W-:Y:S01]  /*2630*/  ISETP.GE.AND P0, PT, R162, UR4, PT ;  /* 0x00000004a2007c0c */ /* 0x000fe2000bf06270 */
[----:B------:R-:W-:Y:S01]  /*2640*/  IMAD.IADD R105, R99, 0x1, R103 ;  /* 0x0000000163697824 */ /* 0x000fe200078e0267 */
[----:B------:R-:W-:Y:S02]  /*2650*/  LOP3.LUT R3, R4, R185, RZ, 0x3c, !PT ;  /* 0x000000b904037212 */ /* 0x000fe400078e3cff */
[----:B------:R-:W-:Y:S02]  /*2660*/  SEL R4, RZ, 0x8, P4 ;  /* 0x00000008ff047807 */ /* 0x000fe40002000000 */
[----:B------:R-:W-:Y:S01]  /*2670*/  LOP3.LUT R13, R13, R218, RZ, 0x3c, !PT ;  /* 0x000000da0d0d7212 */ /* 0x000fe200078e3cff */
[----:B------:R-:W-:Y:S01]  /*2680*/  IMAD.IADD R3, R186, 0x1, R3 ;  /* 0x00000001ba037824 */ /* 0x000fe200078e0203 */
[----:B------:R-:W-:Y:S01]  /*2690*/  IADD3 R137, R137, R0, RZ ;  /* 0x0000000089897210 */ /* 0x000fe20007ffe0ff */
[----:B------:R-:W-:Y:S01]  /*26a0*/  IMAD R0, R21, R88, RZ ;  /* 0x0000005815007224 */ /* 0x000fe200078e02ff */
[----:B------:R-:W-:Y:S01]  /*26b0*/  LOP3.LUT P5, RZ, R208, 0x4, RZ, 0xc0, !PT ;  /* 0x00000004d0ff7812 */ /* 0x000fe200078ac0ff */
[----:B------:R-:W-:Y:S01]  /*26c0*/  IMAD.IADD R136, R136, 0x1, R13 ;  /* 0x0000000188887824 */ /* 0x000fe200078e020d */
[----:B------:R-:W-:Y:S01]  /*26d0*/  MOV R127, 0x20 ;  /* 0x00000020007f7802 */ /* 0x000fe20000000f00 */
[----:B------:R-:W-:Y:S01]  /*26e0*/  IMAD R13, R141, R89, R0 ;  /* 0x000000598d0d7224 */ /* 0x000fe200078e0200 */
[----:B------:R-:W-:-:S02]  /*26f0*/  SEL R8, RZ, 0x20, P0 ;  /* 0x00000020ff087807 */ /* 0x000fc40000000000 */
[----:B------:R-:W-:Y:S01]  /*2700*/  LOP3.LUT R20, R5, R4, RZ, 0xfc, !PT ;  /* 0x0000000405147212 */ /* 0x000fe200078efcff */
[----:B------:R-:W-:Y:S01]  /*2710*/  IMAD.IADD R104, R93, 0x1, R13 ;  /* 0x000000015d687824 */ /* 0x000fe200078e020d */
[----:B------:R-:W-:Y:S01]  /*2720*/  LOP3.LUT R4, R5, 0x1, RZ, 0xc0, !PT ;  /* 0x0000000105047812 */ /* 0x000fe200078ec0ff */
[----:B------:R-:W-:Y:S01]  /*2730*/  IMAD.IADD R102, R13, 0x1, R91 ;  /* 0x000000010d667824 */ /* 0x000fe200078e025b */
[C---:B------:R-:W-:Y:S01]  /*2740*/  SHF.L.U64.HI R106, R94.reuse, 0x6, R95 ;  /* 0x000000065e6a7819 */ /* 0x040fe2000001025f */
[----:B------:R-:W-:Y:S01]  /*2750*/  IMAD.WIDE.U32 R94, R94, 0x60, RZ ;  /* 0x000000605e5e7825 */ /* 0x000fe200078e00ff */
[----:B------:R-:W-:Y:S02]  /*2760*/  SHF.R.S32.HI R118, RZ, 0x3, R6 ;  /* 0x00000003ff767819 */ /* 0x000fe40000011406 */
[----:B------:R-:W-:Y:S02]  /*2770*/  LOP3.LUT R5, R6, 0xfffffff8, RZ, 0xc0, !PT ;  /* 0xfffffff806057812 */ /* 0x000fe400078ec0ff */
[C---:B------:R-:W-:Y:S01]  /*2780*/  SHF.L.U64.HI R108, R88.reuse, 0x6, R89 ;  /* 0x00000006586c7819 */ /* 0x040fe20000010259 */
[----:B------:R-:W-:Y:S01]  /*2790*/  IMAD.WIDE.U32 R88, R88, 0x60, RZ ;  /* 0x0000006058587825 */ /* 0x000fe200078e00ff */
[----:B------:R-:W-:-:S02]  /*27a0*/  SEL R127, R127, 0xffffffe0, !P5 ;  /* 0xffffffe07f7f7807 */ /* 0x000fc40006800000 */
[----:B------:R-:W-:Y:S01]  /*27b0*/  SHF.R.S32.HI R117, RZ, 0x3, R7 ;  /* 0x00000003ff757819 */ /* 0x000fe20000011407 */
[----:B------:R-:W-:Y:S01]  /*27c0*/  IMAD.IADD R133, R89, 0x1, R133 ;  /* 0x0000000159857824 */ /* 0x000fe200078e0285 */
[----:B------:R-:W-:Y:S01]  /*27d0*/  LOP3.LUT R6, R7, 0xfffffff8, RZ, 0xc0, !PT ;  /* 0xfffffff807067812 */ /* 0x000fe200078ec0ff */
[----:B------:R-:W-:Y:S01]  /*27e0*/  IMAD.IADD R134, R127, 0x1, R3 ;  /* 0x000000017f867824 */ /* 0x000fe200078e0203 */
[C---:B------:R-:W-:Y:S02]  /*27f0*/  LOP3.LUT R27, R9.reuse, R8, RZ, 0xfc, !PT ;  /* 0x00000008091b7212 */ /* 0x040fe400078efcff */
[----:B------:R-:W-:Y:S02]  /*2800*/  LOP3.LUT R7, R12, 0xfffffff8, RZ, 0xc0, !PT ;  /* 0xfffffff80c077812 */ /* 0x000fe400078ec0ff */
[----:B------:R-:W-:Y:S02]  /*2810*/  LOP3.LUT R8, R9, 0x1, RZ, 0xc0, !PT ;  /* 0x0000000109087812 */ /* 0x000fe400078ec0ff */
[----:B------:R-:W-:-:S02]  /*2820*/  LOP3.LUT R9, R20, 0x2, RZ, 0xc0, !PT ;  /* 0x0000000214097812 */ /* 0x000fc400078ec0ff */
[----:B------:R-:W-:Y:S02]  /*2830*/  LOP3.LUT R10, R20, 0x4, RZ, 0xc0, !PT ;  /* 0x00000004140a7812 */ /* 0x000fe400078ec0ff */
[C---:B------:R-:W-:Y:S02]  /*2840*/  LOP3.LUT R21, R27.reuse, 0x2, RZ, 0xc0, !PT ;  /* 0x000000021b157812 */ /* 0x040fe400078ec0ff */
[C---:B------:R-:W-:Y:S02]  /*2850*/  LOP3.LUT R25, R27.reuse, 0x4, RZ, 0xc0, !PT ;  /* 0x000000041b197812 */ /* 0x040fe400078ec0ff */
[C---:B------:R-:W-:Y:S02]  /*2860*/  LOP3.LUT R100, R27.reuse, 0x8, RZ, 0xc0, !PT ;  /* 0x000000081b647812 */ /* 0x040fe400078ec0ff */
[----:B------:R-:W-:Y:S02]  /*2870*/  LOP3.LUT R26, R27, 0x10, RZ, 0xc0, !PT ;  /* 0x000000101b1a7812 */ /* 0x000fe400078ec0ff */
[----:B------:R-:W-:-:S02]  /*2880*/  SHF.R.S32.HI R0, RZ, 0x1f, R30 ;  /* 0x0000001fff007819 */ /* 0x000fc4000001141e */
[----:B0-----:R-:W-:Y:S02]  /*2890*/  LEA.HI R144, R144, 0x8, RZ, 0x19 ;  /* 0x0000000890907811 */ /* 0x001fe400078fc8ff */
[----:B------:R-:W-:Y:S02]  /*28a0*/  IADD3 R132, R95, R11, RZ ;  /* 0x0000000b5f847210 */ /* 0x000fe40007ffe0ff */
[----:B------:R-:W-:Y:S02]  /*28b0*/  IADD3 R103, R103, R97, RZ ;  /* 0x0000006167677210 */ /* 0x000fe40007ffe0ff */
[----:B------:R-:W-:Y:S02]  /*28c0*/  SHF.R.S32.HI R114, RZ, 0x3, R12 ;  /* 0x00000003ff727819 */ /* 0x000fe4000001140c */
[----:B------:R-:W-:Y:S02]  /*28d0*/  LOP3.LUT R20, R20, 0x8, RZ, 0xc0, !PT ;  /* 0x0000000814147812 */ /* 0x000fe400078ec0ff */
[----:B------:R-:W-:-:S02]  /*28e0*/  SHF.R.S32.HI R112, RZ, 0x1f, R5 ;  /* 0x0000001fff707819 */ /* 0x000fc40000011405 */
[----:B------:R-:W-:Y:S02]  /*28f0*/  SHF.R.S32.HI R111, RZ, 0x1f, R6 ;  /* 0x0000001fff6f7819 */ /* 0x000fe40000011406 */
[----:B------:R-:W-:Y:S02]  /*2900*/  SHF.R.S32.HI R110, RZ, 0x1f, R7 ;  /* 0x0000001fff6e7819 */ /* 0x000fe40000011407 */
[----:B------:R-:W-:Y:S02]  /*2910*/  LOP3.LUT R27, R27, 0x20, RZ, 0xc0, !PT ;  /* 0x000000201b1b7812 */ /* 0x000fe400078ec0ff */
[----:B----4-:R-:W-:-:S07]  /*2920*/  SHF.R.S32.HI R129, RZ, 0x1f, R101 ;  /* 0x0000001fff817819 */ /* 0x010fce0000011465 */
.L_x_1688:
[----:B0-----:R-:W0:Y:S01]  /*2930*/  LDC R32, c[0x0][0x430] ;  /* 0x00010c00ff207b82 */ /* 0x001e220000000800 */
[----:B------:R-:W-:-:S04]  /*2940*/  VIADD R2, R2, 0xffffffff ;  /* 0xffffffff02027836 */ /* 0x000fc80000000000 */
[----:B------:R-:W-:-:S03]  /*2950*/  IMAD R11, R2, 0x60, R113 ;  /* 0x00000060020b7824 */ /* 0x000fc600078e0271 */
[----:B------:R-:W1:Y:S02]  /*2960*/  LDC R124, c[0x0][0x3f4] ;  /* 0x0000fd00ff7c7b82 */ /* 0x000e640000000800 */
[----:B------:R-:W-:Y:S02]  /*2970*/  ISETP.GE.AND P0, PT, R11, R24, PT ;  /* 0x000000180b00720c */ /* 0x000fe40003f06270 */
[----:B------:R-:W-:Y:S02]  /*2980*/  IADD3 R33, R130, R11, RZ ;  /* 0x0000000b82217210 */ /* 0x000fe40007ffe0ff */
[----:B------:R-:W-:-:S03]  /*2990*/  ISETP.GT.OR P0, PT, R113, 0x5f, P0 ;  /* 0x0000005f7100780c */ /* 0x000fc60000704670 */
[----:B------:R-:W-:Y:S01]  /*29a0*/  IMAD.MOV.U32 R11, RZ, RZ, R33 ;  /* 0x000000ffff0b7224 */ /* 0x000fe200078e0021 */
        /* <DEDUP_REMOVED lines=9> */
[----:B------:R-:W-:Y:S02]  /*2a40*/  @!P0 IMAD R31, R101, R15, R28 ;  /* 0x0000000f651f8224 */ /* 0x000fe400078e021c */
[----:B------:R-:W-:-:S04]  /*2a50*/  @!P0 IMAD.MOV.U32 R28, RZ, RZ, R11 ;  /* 0x000000ffff1c8224 */ /* 0x000fc800078e000b */
[----:B------:R-:W-:Y:S01]  /*2a60*/  @!P0 IMAD.WIDE.U32 R14, R101, R14, R28 ;  /* 0x0000000e650e8225 */ /* 0x000fe200078e001c */
[----:B------:R-:W-:-:S03]  /*2a70*/  MOV R28, RZ ;  /* 0x000000ff001c7202 */ /* 0x000fc60000000f00 */
[----:B------:R-:W-:Y:S01]  /*2a80*/  @!P0 IMAD.IADD R15, R15, 0x1, R31 ;  /* 0x000000010f0f8824 */ /* 0x000fe200078e021f */
[----:B--2---:R-:W-:-:S04]  /*2a90*/  @!P0 LEA R12, P4, R14, R12, 0x2 ;  /* 0x0000000c0e0c8211 */ /* 0x004fc800078810ff */
[----:B------:R-:W-:-:S05]  /*2aa0*/  @!P0 LEA.HI.X R13, R14, R13, R15, 0x2, P4 ;  /* 0x0000000d0e0d8211 */ /* 0x000fca00020f140f */
[----:B------:R0:W5:Y:S01]  /*2ab0*/  @!P0 LDG.E R28, desc[UR60][R12.64] ;  /* 0x0000003c0c1c8981 */ /* 0x000162000c1e1900 */
[----:B-1----:R-:W-:Y:S01]  /*2ac0*/  ISETP.GE.AND P0, PT, R124, 0x1, PT ;  /* 0x000000017c00780c */ /* 0x002fe20003f06270 */
[----:B------:R-:W-:Y:S01]  /*2ad0*/  IMAD.MOV R29, RZ, RZ, -R11 ;  /* 0x000000ffff1d7224 */ /* 0x000fe200078e0a0b */
[----:B------:R-:W-:Y:S01]  /*2ae0*/  ISETP.GT.AND P4, PT, R2, R126, PT ;  /* 0x0000007e0200720c */ /* 0x000fe20003f84270 */
[C---:B------:R-:W-:Y:S01]  /*2af0*/  IMAD R11, R19.reuse, 0x4800, R134 ;  /* 0x00004800130b7824 */ /* 0x040fe200078e0286 */
[----:B------:R-:W-:Y:S05]  /*2b00*/  YIELD ;  /* 0x0000000000007946 */ /* 0x000fea0003800000 */
[----:B------:R-:W-:Y:S01]  /*2b10*/  IMAD R29, R32, R29, R33 ;  /* 0x0000001d201d7224 */ /* 0x000fe200078e0221 */
[----:B------:R-:W-:Y:S01]  /*2b20*/  BSSY B0, `(.L_x_1583) ;  /* 0x00007a0000007945 */ /* 0x000fe20003800000 */
[----:B------:R-:W-:Y:S01]  /*2b30*/  IMAD R33, R19, 0x4800, R3 ;  /* 0x0000480013217824 */ /* 0x000fe200078e0203 */
[----:B------:R-:W-:Y:S01]  /*2b40*/  P2R R123, PR, RZ, 0x10 ;  /* 0x00000010ff7b7803 */ /* 0x000fe20000000000 */
[----:B------:R-:W-:-:S02]  /*2b50*/  IMAD R32, R11, 0x2, R122 ;  /* 0x000000020b207824 */ /* 0x000fc400078e027a */
[----:B------:R-:W-:Y:S01]  /*2b60*/  IMAD R33, R33, 0x2, R122 ;  /* 0x0000000221217824 */ /* 0x000fe200078e027a */
        /* <DEDUP_REMOVED lines=8> */
[-C--:B------:R-:W-:Y:S02]  /*2bf0*/  IMAD R34, R133, R2.reuse, RZ ;  /* 0x0000000285227224 */ /* 0x080fe400078e02ff */
[----:B------:R-:W-:Y:S01]  /*2c00*/  IMAD R11, R29, UR5, R14 ;  /* 0x000000051d0b7c24 */ /* 0x000fe2000f8e020e */
[----:B------:R-:W-:Y:S01]  /*2c10*/  ULDC.64 UR4, c[0x0][0x310] ;  /* 0x0000c40000047ab9 */ /* 0x000fe20000000a00 */
[----:B------:R-:W-:-:S02]  /*2c20*/  IMAD R14, R132, R2, RZ ;  /* 0x00000002840e7224 */ /* 0x000fc400078e02ff */
[----:B------:R-:W-:Y:S01]  /*2c30*/  IMAD R15, R84, UR4, RZ ;  /* 0x00000004540f7c24 */ /* 0x000fe2000f8e02ff */
[----:B------:R-:W-:Y:S01]  /*2c40*/  IADD3 R13, R13, R11, RZ ;  /* 0x0000000b0d0d7210 */ /* 0x000fe20007ffe0ff */
[----:B------:R-:W-:Y:S01]  /*2c50*/  IMAD R85, R2, -0x60, R24 ;  /* 0xffffffa002557824 */ /* 0x000fe200078e0218 */
[----:B------:R-:W-:Y:S01]  /*2c60*/  SHF.R.S32.HI R11, RZ, 0x1f, R2 ;  /* 0x0000001fff0b7819 */ /* 0x000fe20000011402 */
[C---:B------:R-:W-:Y:S02]  /*2c70*/  IMAD R15, R28.reuse, UR5, R15 ;  /* 0x000000051c0f7c24 */ /* 0x040fe4000f8e020f */
[----:B------:R-:W-:Y:S01]  /*2c80*/  IMAD.WIDE.U32 R12, R28, UR4, R12 ;  /* 0x000000041c0c7c25 */ /* 0x000fe2000f8e000c */
[----:B------:R-:W-:Y:S01]  /*2c90*/  ULDC.64 UR4, c[0x0][0x308] ;  /* 0x0000c20000047ab9 */ /* 0x000fe20000000a00 */
[----:B------:R-:W-:Y:S02]  /*2ca0*/  VIMNMX R85, R85, 0x60, PT ;  /* 0x0000006055557848 */ /* 0x000fe40003fe0100 */
[----:B------:R-:W-:-:S02]  /*2cb0*/  IMAD.IADD R13, R13, 0x1, R15 ;  /* 0x000000010d0d7824 */ /* 0x000fc400078e020f */
[----:B------:R-:W-:Y:S02]  /*2cc0*/  IMAD R15, R0, UR4, RZ ;  /* 0x00000004000f7c24 */ /* 0x000fe4000f8e02ff */
[----:B------:R-:W-:Y:S02]  /*2cd0*/  IMAD R39, R11, R88, R34 ;  /* 0x000000580b277224 */ /* 0x000fe400078e0222 */
[C---:B------:R-:W-:Y:S02]  /*2ce0*/  IMAD R115, R30.reuse, UR5, R15 ;  /* 0x000000051e737c24 */ /* 0x040fe4000f8e020f */
[----:B------:R-:W-:Y:S01]  /*2cf0*/  IMAD.WIDE.U32 R34, R30, UR4, R12 ;  /* 0x000000041e227c25 */ /* 0x000fe2000f8e000c */
[----:B------:R-:W-:-:S03]  /*2d00*/  ULDC.64 UR4, c[0x0][0x2e8] ;  /* 0x0000ba0000047ab9 */ /* 0x000fc60000000a00 */
[----:B------:R-:W-:Y:S01]  /*2d10*/  IMAD.IADD R115, R35, 0x1, R115 ;  /* 0x0000000123737824 */ /* 0x000fe200078e0273 */
[----:B------:R-:W-:Y:S01]  /*2d20*/  LEA R116, P4, R34, UR4, 0x1 ;  /* 0x0000000422747c11 */ /* 0x000fe2000f8808ff */
[----:B------:R-:W-:Y:S02]  /*2d30*/  IMAD R37, R11, R94, R14 ;  /* 0x0000005e0b257224 */ /* 0x000fe400078e020e */
[----:B------:R-:W-:Y:S01]  /*2d40*/  IMAD.WIDE.U32 R12, R88, R2, RZ ;  /* 0x00000002580c7225 */ /* 0x000fe200078e00ff */
[----:B------:R-:W-:-:S03]  /*2d50*/  LEA.HI.X R115, R34, UR5, R115, 0x1, P4 ;  /* 0x0000000522737c11 */ /* 0x000fc6000a0f0c73 */
[----:B------:R-:W-:Y:S01]  /*2d60*/  IMAD.WIDE.U32 R14, R94, R2, RZ ;  /* 0x000000025e0e7225 */ /* 0x000fe200078e00ff */
[----:B------:R-:W-:-:S03]  /*2d70*/  IADD3 R82, R13, R39, RZ ;  /* 0x000000270d527210 */ /* 0x000fc60007ffe0ff */
        /* <DEDUP_REMOVED lines=22> */
[----:B------:R-:W-:Y:S01]  /*2ee0*/  CS2R R78, SRZ ;  /* 0x00000000004e7805 */ /* 0x000fe2000001ff00 */
[----:B------:R-:W-:Y:S01]  /*2ef0*/  IMAD.X R38, R11, 0x1, R105, P5 ;  /* 0x000000010b267824 */ /* 0x000fe200028e0669 */
[----:B------:R-:W-:Y:S01]  /*2f00*/  LEA R36, P5, R37, UR4, 0x1 ;  /* 0x0000000425247c11 */ /* 0x000fe2000f8a08ff */
[----:B------:R-:W-:Y:S01]  /*2f10*/  IMAD.X R40, R82, 0x1, R104, P0 ;  /* 0x0000000152287824 */ /* 0x000fe200000e0668 */
[----:B------:R-:W-:Y:S02]  /*2f20*/  ISETP.GE.AND P0, PT, R164, R124, PT ;  /* 0x0000007ca400720c */ /* 0x000fe40003f06270 */
[----:B------:R-:W-:-:S02]  /*2f30*/  CS2R R74, SRZ ;  /* 0x00000000004a7805 */ /* 0x000fc4000001ff00 */
[----:B------:R-:W-:Y:S02]  /*2f40*/  LEA.HI.X R37, R37, UR5, R38, 0x1, P5 ;  /* 0x0000000525257c11 */ /* 0x000fe4000a8f0c26 */
[----:B------:R-:W-:Y:S02]  /*2f50*/  CS2R R80, SRZ ;  /* 0x0000000000507805 */ /* 0x000fe4000001ff00 */
[C---:B------:R-:W-:Y:S02]  /*2f60*/  LEA R38, P5, R39.reuse, UR6, 0x1 ;  /* 0x0000000627267c11 */ /* 0x040fe4000f8a08ff */
[----:B------:R-:W-:Y:S02]  /*2f70*/  CS2R R76, SRZ ;  /* 0x00000000004c7805 */ /* 0x000fe4000001ff00 */
[----:B------:R-:W-:Y:S02]  /*2f80*/  LEA.HI.X R39, R39, UR7, R40, 0x1, P5 ;  /* 0x0000000727277c11 */ /* 0x000fe4000a8f0c28 */
        /* <DEDUP_REMOVED lines=25> */
.L_x_1587:
[----:B------:R-:W-:Y:S05]  /*3120*/  BSYNC B1 ;  /* 0x0000000000017941 */ /* 0x000fea0003800000 */
.L_x_1586:
        /* <DEDUP_REMOVED lines=56> */
.L_x_1589:
[----:B------:R-:W-:Y:S05]  /*34b0*/  BSYNC B1 ;  /* 0x0000000000017941 */ /* 0x000fea0003800000 */
.L_x_1588:
[----:B------:R-:W2:Y:S01]  /*34c0*/  LDL R11, [R1+0x30] ;  /* 0x00003000010b7983 */ /* 0x000ea20000100800 */
[----:B0-----:R-:W-:Y:S01]  /*34d0*/  IMAD.MOV.U32 R12, RZ, RZ, R63 ;  /* 0x000000ffff0c7224 */ /* 0x001fe200078e003f */
[----:B------:R-:W-:Y:S01]  /*34e0*/  MOV R14, R67 ;  /* 0x00000043000e7202 */ /* 0x000fe20000000f00 */
[----:B------:R-:W-:Y:S01]  /*34f0*/  IMAD.MOV.U32 R13, RZ, RZ, R66 ;  /* 0x000000ffff0d7224 */ /* 0x000fe200078e0042 */
[----:B------:R-:W-:Y:S02]  /*3500*/  PRMT R155, R83, 0x5410, R86 ;  /* 0x00005410539b7816 */ /* 0x000fe40000000056 */
[----:B------:R-:W-:Y:S02]  /*3510*/  PRMT R159, R14, 0x7610, R159 ;  /* 0x000076100e9f7816 */ /* 0x000fe4000000009f */
        /* <DEDUP_REMOVED lines=11> */
[----:B------:R-:W-:Y:S01]  /*35d0*/  PRMT R159, R159, 0x5410, R14 ;  /* 0x000054109f9f7816 */ /* 0x000fe2000000000e */
[----:B------:R-:W-:-:S05]  /*35e0*/  IMAD.MOV.U32 R14, RZ, RZ, R76 ;  /* 0x000000ffff0e7224 */ /* 0x000fca00078e004c */
[----:B------:R-:W-:Y:S01]  /*35f0*/  PRMT R210, R13, 0x5410, R14 ;  /* 0x000054100dd27816 */ /* 0x000fe2000000000e */
[----:B-----5:R-:W-:Y:S02]  /*3600*/  IMAD.MOV.U32 R14, RZ, RZ, R34 ;  /* 0x000000ffff0e7224 */ /* 0x020fe400078e0022 */
[----:B------:R-:W-:Y:S01]  /*3610*/  IMAD.MOV.U32 R13, RZ, RZ, R81 ;  /* 0x000000ffff0d7224 */ /* 0x000fe200078e0051 */
[----:B--2---:R-:W-:Y:S01]  /*3620*/  R2UR UR4, R11 ;  /* 0x000000000b0472ca */ /* 0x004fe200000e0000 */
[----:B------:R-:W-:-:S05]  /*3630*/  IMAD.MOV.U32 R11, RZ, RZ, R62 ;  /* 0x000000ffff0b7224 */ /* 0x000fca00078e003e */
[----:B------:R-:W-:Y:S01]  /*3640*/  PRMT R157, R12, 0x5410, R11 ;  /* 0x000054100c9d7816 */ /* 0x000fe2000000000b */
[----:B------:R-:W-:Y:S02]  /*3650*/  IMAD.MOV.U32 R11, RZ, RZ, R70 ;  /* 0x000000ffff0b7224 */ /* 0x000fe400078e0046 */
[----:B------:R-:W-:-:S04]  /*3660*/  IMAD.MOV.U32 R12, RZ, RZ, R71 ;  /* 0x000000ffff0c7224 */ /* 0x000fc800078e0047 */
[----:B------:R-:W-:Y:S01]  /*3670*/  UISETP.NE.AND UP0, UPT, UR4, 0x3, UPT ;  /* 0x000000030400788c */ /* 0x000fe2000bf05270 */
[----:B------:R-:W-:Y:S01]  /*3680*/  PRMT R196, R11, 0x5410, R12 ;  /* 0x000054100bc47816 */ /* 0x000fe2000000000c */
[----:B------:R-:W-:Y:S02]  /*3690*/  IMAD.MOV.U32 R11, RZ, RZ, R78 ;  /* 0x000000ffff0b7224 */ /* 0x000fe400078e004e */
[----:B------:R-:W-:Y:S02]  /*36a0*/  IMAD.MOV.U32 R12, RZ, RZ, R79 ;  /* 0x000000ffff0c7224 */ /* 0x000fe400078e004f */
[----:B------:R-:W-:Y:S02]  /*36b0*/  PLOP3.LUT P0, PT, PT, PT, UP0, 0x80, 0x0 ;  /* 0x000000000000781c */ /* 0x000fe40003f0f008 */
        /* <DEDUP_REMOVED lines=9> */
[----:B------:R-:W-:Y:S02]  /*3750*/  PRMT R211, R11, 0x7610, R211 ;  /* 0x000076100bd37816 */ /* 0x000fe400000000d3 */
[----:B------:R-:W-:Y:S02]  /*3760*/  MOV R11, R35 ;  /* 0x00000023000b7202 */ /* 0x000fe40000000f00 */
[----:B------:R-:W-:Y:S01]  /*3770*/  PRMT R152, R152, 0x5410, R12 ;  /* 0x0000541098987816 */ /* 0x000fe2000000000c */
[----:B------:R-:W-:Y:S01]  /*3780*/  IMAD.MOV.U32 R12, RZ, RZ, R42 ;  /* 0x000000ffff0c7224 */ /* 0x000fe200078e002a */
[----:B------:R-:W-:Y:S01]  /*3790*/  PRMT R83, R14, 0x5410, R11 ;  /* 0x000054100e537816 */ /* 0x000fe2000000000b */
[----:B------:R-:W-:Y:S01]  /*37a0*/  IMAD.MOV.U32 R14, RZ, RZ, R38 ;  /* 0x000000ffff0e7224 */ /* 0x000fe200078e0026 */
[----:B------:R-:W-:-:S02]  /*37b0*/  MOV R11, R43 ;  /* 0x0000002b000b7202 */ /* 0x000fc40000000f00 */
[----:B------:R-:W-:Y:S01]  /*37c0*/  PRMT R211, R211, 0x5410, R13 ;  /* 0x00005410d3d37816 */ /* 0x000fe2000000000d */
[----:B------:R-:W-:Y:S01]  /*37d0*/  IMAD.MOV.U32 R13, RZ, RZ, R39 ;  /* 0x000000ffff0d7224 */ /* 0x000fe200078e0027 */
        /* <DEDUP_REMOVED lines=24> */
[----:B------:R-:W-:Y:S02]  /*3960*/  IMAD.MOV.U32 R13, RZ, RZ, R49 ;  /* 0x000000ffff0d7224 */ /* 0x000fe400078e0031 */
[----:B------:R-:W-:Y:S02]  /*3970*/  IMAD.MOV.U32 R12, RZ, RZ, R56 ;  /* 0x000000ffff0c7224 */ /* 0x000fe400078e0038 */
[----:B------:R-:W-:Y:S01]  /*3980*/  IMAD.MOV.U32 R11, RZ, RZ, R57 ;  /* 0x000000ffff0b7224 */ /* 0x000fe200078e0039 */
[----:B------:R-:W-:-:S04]  /*3990*/  PRMT R147, R14, 0x5410, R13 ;  /* 0x000054100e937816 */ /* 0x000fc8000000000d */
[----:B------:R-:W-:Y:S01]  /*39a0*/  PRMT R154, R12, 0x5410, R11 ;  /* 0x000054100c9a7816 */ /* 0x000fe2000000000b */
[----:B------:R-:W-:Y:S06]  /*39b0*/  @!P0 BRA `(.L_x_1590) ;  /* 0x0000000000048947 */ /* 0x000fec0003800000 */
[----:B------:R-:W-:Y:S01]  /*39c0*/  BPT.TRAP 0x1 ;  /* 0x000000040000795c */ /* 0x000fe20000300000 */
.L_x_1590:
[----:B------:R-:W-:Y:S01]  /*39d0*/  IMAD R86, R19, 0x8, R18 ;  /* 0x0000000813567824 */ /* 0x000fe200078e0212 */
[----:B------:R-:W-:Y:S01]  /*39e0*/  SHF.L.U32 R87, R175, 0x1f, RZ ;  /* 0x0000001faf577819 */ /* 0x000fe200000006ff */
[----:B------:R-:W-:Y:S03]  /*39f0*/  BSSY B1, `(.L_x_1591) ;  /* 0x0000003000017945 */ /* 0x000fe60003800000 */
[----:B------:R-:W0:Y:S02]  /*3a00*/  SYNCS.PHASECHK.TRANS64.TRYWAIT P6, [R86+URZ+0x2a890], R87 ;  /* 0x02a89057560075a7 */ /* 0x000e2400080c017f */
[----:B0-----:R-:W-:Y:S05]  /*3a10*/  @!P6 BRA `(.L_x_1592) ;  /* 0x000002580088e947 */ /* 0x001fea0003800000 */
.L_x_2005:
[----:B------:R-:W-:Y:S05]  /*3a20*/  BSYNC B1 ;  /* 0x0000000000017941 */ /* 0x000fea0003800000 */
.L_x_1591:
[----:B------:R-:W-:-:S03]  /*3a30*/  UMOV UR4, 0xffffffff ;  /* 0xffffffff00047882 */ /* 0x000fc60000000000 */
[----:B------:R-:W-:Y:S05]  /*3a40*/  BRA.DIV UR4, `(.L_x_1593) ;  /* 0x0000025a04907947 */ /* 0x000fea000b800000 */
[----:B------:R1:W2:Y:S04]  /*3a50*/  SHFL.IDX PT, R82, R115, RZ, 0x1c1f ;  /* 0x001c1fff73527589 */ /* 0x0002a800000e0000 */
[----:B------:R1:W3:Y:S02]  /*3a60*/  SHFL.IDX PT, R11, R116, RZ, 0x1c1f ;  /* 0x001c1fff740b7589 */ /* 0x0002e400000e0000 */
.L_x_2009:
        /* <DEDUP_REMOVED lines=9> */
[----:B------:R-:W-:Y:S02]  /*3b00*/  SHF.R.U64 R150, R80, 0x10, R81 ;  /* 0x0000001050967819 */ /* 0x000fe40000001251 */
[----:B0-----:R-:W-:Y:S02]  /*3b10*/  MOV R80, R13 ;  /* 0x0000000d00507202 */ /* 0x001fe40000000f00 */
[----:B------:R-:W-:Y:S01]  /*3b20*/  SHF.R.U64 R78, R78, 0x10, R79 ;  /* 0x000000104e4e7819 */ /* 0x000fe2000000124f */
        /* <DEDUP_REMOVED lines=9> */
[----:B------:R-:W-:Y:S01]  /*3bc0*/  SHF.R.U32.HI R78, RZ, 0x10, R79 ;  /* 0x00000010ff4e7819 */ /* 0x000fe2000001164f */
[----:B------:R-:W-:Y:S02]  /*3bd0*/  IMAD.MOV.U32 R79, RZ, RZ, R12 ;  /* 0x000000ffff4f7224 */ /* 0x000fe400078e000c */
        /* <DEDUP_REMOVED lines=9> */
[----:B------:R-:W-:Y:S02]  /*3c70*/  HADD2.F32 R80, -RZ, R152.H1_H1 ;  /* 0x30000098ff507230 */ /* 0x000fe40000004100 */
[----:B------:R-:W-:Y:S01]  /*3c80*/  FFMA.FTZ R13, R13, R78, R15 ;  /* 0x0000004e0d0d7223 */ /* 0x000fe2000001000f */
[----:B------:R-:W-:Y:S02]  /*3c90*/  IMAD.MOV.U32 R78, RZ, RZ, R14 ;  /* 0x000000ffff4e7224 */ /* 0x000fe400078e000e */
[----:B------:R-:W-:-:S02]  /*3ca0*/  HADD2.F32 R14, -RZ, R79.H1_H1 ;  /* 0x3000004fff0e7230 */ /* 0x000fc40000004100 */
[----:B------:R-:W-:Y:S02]  /*3cb0*/  HADD2.F32 R15, -RZ, R79.H0_H0 ;  /* 0x2000004fff0f7230 */ /* 0x000fe40000004100 */
[----:B------:R-:W-:Y:S02]  /*3cc0*/  HADD2.F32 R79, -RZ, R152.H0_H0 ;  /* 0x20000098ff4f7230 */ /* 0x000fe40000004100 */
[-C--:B------:R-:W-:Y:S01]  /*3cd0*/  FMUL.FTZ R81, R14, R80.reuse ;  /* 0x000000500e517220 */ /* 0x080fe20000410000 */
[----:B------:R-:W-:Y:S02]  /*3ce0*/  HADD2.F32 R152, -RZ, R211.H1_H1 ;  /* 0x300000d3ff987230 */ /* 0x000fe40000004100 */
[C---:B------:R-:W-:Y:S01]  /*3cf0*/  FMUL.FTZ R80, R15.reuse, R80 ;  /* 0x000000500f507220 */ /* 0x040fe20000410000 */
[----:B------:R-:W-:-:S03]  /*3d00*/  FFMA.FTZ R15, R15, R79, -R81 ;  /* 0x0000004f0f0f7223 */ /* 0x000fc60000010851 */
[----:B------:R-:W-:Y:S01]  /*3d10*/  FFMA.FTZ R14, R14, R79, R80 ;  /* 0x0000004f0e0e7223 */ /* 0x000fe20000010050 */
[--C-:B------:R-:W-:Y:S02]  /*3d20*/  HADD2.F32 R80, -RZ, R78.reuse.H0_H0 ;  /* 0x2000004eff507230 */ /* 0x100fe40000004100 */
[----:B------:R-:W-:Y:S02]  /*3d30*/  HADD2.F32 R78, -RZ, R78.H1_H1 ;  /* 0x3000004eff4e7230 */ /* 0x000fe40000004100 */
[----:B------:R-:W-:Y:S01]  /*3d40*/  HADD2.F32 R79, -RZ, R204.H0_H0 ;  /* 0x200000ccff4f7230 */ /* 0x000fe20000004100 */
        /* <DEDUP_REMOVED lines=8> */
[----:B------:R-:W-:Y:S01]  /*3dd0*/  F2FP.F16.F32.PACK_AB R81, R152, R81 ;  /* 0x000000519851723e */ /* 0x000fe200000000ff */
[----:B------:R-:W-:-:S04]  /*3de0*/  IMAD.MOV.U32 R15, RZ, RZ, R78 ;  /* 0x000000ffff0f7224 */ /* 0x000fc800078e004e */
[----:B------:R-:W-:-:S07]  /*3df0*/  IMAD.MOV.U32 R14, RZ, RZ, R81 ;  /* 0x000000ffff0e7224 */ /* 0x000fce00078e0051 */
.L_x_1599:
[----:B------:R-:W-:Y:S05]  /*3e00*/  BSYNC B3 ;  /* 0x0000000000037941 */ /* 0x000fea0003800000 */
.L_x_1598:
[----:B---3--:R-:W-:-:S04]  /*3e10*/  LEA R78, P4, R16, R11, 0x1 ;  /* 0x0000000b104e7211 */ /* 0x008fc800078808ff */
[----:B--2---:R-:W-:-:S05]  /*3e20*/  LEA.HI.X R79, R16, R82, R17, 0x1, P4 ;  /* 0x00000052104f7211 */ /* 0x004fca00020f0c11 */
[----:B0-----:R4:W-:Y:S04]  /*3e30*/  ST.E.128 desc[UR60][R78.64], R12 ;  /* 0x0000000c4e007985 */ /* 0x0019e8000c101d3c */
.L_x_1597:
[----:B------:R-:W-:Y:S05]  /*3e40*/  BSYNC B2 ;  /* 0x0000000000027941 */ /* 0x000fea0003800000 */
.L_x_1596:
        /* <DEDUP_REMOVED lines=8> */
[----:B------:R-:W-:Y:S01]  /*3ed0*/  HADD2.F32 R80, -RZ, R211.H0_H0 ;  /* 0x200000d3ff507230 */ /* 0x000fe20000004100 */
        /* <DEDUP_REMOVED lines=46> */
.L_x_1603:
[----:B------:R-:W-:Y:S05]  /*41c0*/  BSYNC B3 ;  /* 0x0000000000037941 */ /* 0x000fea0003800000 */
.L_x_1602:
[----:B------:R-:W-:Y:S01]  /*41d0*/  SHF.L.U32 R76, R170, 0x3, RZ ;  /* 0x00000003aa4c7819 */ /* 0x000fe200000006ff */
[----:B---3--:R-:W-:Y:S02]  /*41e0*/  IMAD.MOV.U32 R74, RZ, RZ, R11 ;  /* 0x000000ffff4a7224 */ /* 0x008fe400078e000b */
[----:B--2---:R-:W-:Y:S02]  /*41f0*/  IMAD.MOV.U32 R75, RZ, RZ, R82 ;  /* 0x000000ffff4b7224 */ /* 0x004fe400078e0052 */
[----:B------:R-:W-:-:S05]  /*4200*/  IMAD.WIDE R74, R76, 0x2, R74 ;  /* 0x000000024c4a7825 */ /* 0x000fca00078e024a */
[----:B0-----:R0:W-:Y:S02]  /*4210*/  ST.E.128 desc[UR60][R74.64], R12 ;  /* 0x0000000c4a007985 */ /* 0x0011e4000c101d3c */
.L_x_1601:
[----:B------:R-:W-:Y:S05]  /*4220*/  BSYNC B2 ;  /* 0x0000000000027941 */ /* 0x000fea0003800000 */
.L_x_1600:
[----:B------:R-:W-:Y:S01]  /*4230*/  ISETP.NE.AND P4, PT, R25, RZ, PT ;  /* 0x000000ff1900720c */ /* 0x000fe20003f85270 */
[----:B------:R-:W-:-:S12]  /*4240*/  BSSY B2, `(.L_x_1604) ;  /* 0x000003a000027945 */ /* 0x000fd80003800000 */
[----:B------:R-:W-:Y:S05]  /*4250*/  @!P4 BRA `(.L_x_1605) ;  /* 0x0000000000e0c947 */ /* 0x000fea0003800000 */
[----:B0---4-:R0:W4:Y:S01]  /*4260*/  LDS.128 R12, [R33+0x3000] ;  /* 0x00300000210c7984 */ /* 0x0111220000000c00 */
[----:B------:R-:W-:Y:S01]  /*4270*/  ISETP.GE.AND P4, PT, R177, R124, PT ;  /* 0x0000007cb100720c */ /* 0x000fe20003f86270 */
[----:B------:R-:W-:Y:S01]  /*4280*/  IMAD.SHL.U32 R76, R171, 0x8, RZ ;  /* 0x00000008ab4c7824 */ /* 0x000fe200078e00ff */
[----:B---3--:R-:W-:Y:S01]  /*4290*/  MOV R74, R11 ;  /* 0x0000000b004a7202 */ /* 0x008fe20000000f00 */
[----:B--2---:R-:W-:Y:S01]  /*42a0*/  IMAD.MOV.U32 R75, RZ, RZ, R82 ;  /* 0x000000ffff4b7224 */ /* 0x004fe200078e0052 */
[----:B------:R-:W-:Y:S03]  /*42b0*/  BSSY B3, `(.L_x_1606) ;  /* 0x0000031000037945 */ /* 0x000fe60003800000 */
[----:B------:R-:W-:-:S06]  /*42c0*/  IMAD.WIDE R74, R76, 0x2, R74 ;  /* 0x000000024c4a7825 */ /* 0x000fcc00078e024a */
        /* <DEDUP_REMOVED lines=9> */
[CC--:B------:R-:W-:Y:S01]  /*4360*/  FMUL.FTZ R77, R13.reuse, R72.reuse ;  /* 0x000000480d4d7220 */ /* 0x0c0fe20000410000 */
[----:B------:R-:W-:Y:S02]  /*4370*/  HADD2.F32 R78, -RZ, R196.H0_H0 ;  /* 0x200000c4ff4e7230 */ /* 0x000fe40000004100 */
[C---:B------:R-:W-:Y:S01]  /*4380*/  FMUL.FTZ R72, R76.reuse, R72 ;  /* 0x000000484c487220 */ /* 0x040fe20000410000 */
[----:B------:R-:W-:Y:S02]  /*4390*/  HADD2.F32 R80, -RZ, R210.H0_H0 ;  /* 0x200000d2ff507230 */ /* 0x000fe40000004100 */
[-C--:B------:R-:W-:Y:S01]  /*43a0*/  FFMA.FTZ R76, R76, R70.reuse, -R77 ;  /* 0x000000464c4c7223 */ /* 0x080fe2000001084d */
[----:B------:R-:W-:Y:S01]  /*43b0*/  FFMA.FTZ R72, R13, R70, R72 ;  /* 0x000000460d487223 */ /* 0x000fe20000010048 */
[----:B------:R-:W-:Y:S01]  /*43c0*/  SHF.R.U32.HI R13, RZ, 0x10, R73 ;  /* 0x00000010ff0d7819 */ /* 0x000fe20000011649 */
[----:B------:R-:W-:Y:S01]  /*43d0*/  IMAD.MOV.U32 R70, RZ, RZ, R15 ;  /* 0x000000ffff467224 */ /* 0x000fe200078e000f */
[----:B------:R-:W-:-:S02]  /*43e0*/  SHF.R.U32.HI R73, RZ, 0x10, R71 ;  /* 0x00000010ff497819 */ /* 0x000fc40000011647 */
[----:B------:R-:W-:Y:S01]  /*43f0*/  F2FP.F16.F32.PACK_AB R72, R72, R76 ;  /* 0x0000004c4848723e */ /* 0x000fe200000000ff */
[----:B------:R-:W-:Y:S02]  /*4400*/  HADD2.F32 R15, -RZ, R13.H0_H0 ;  /* 0x2000000dff0f7230 */ /* 0x000fe40000004100 */
[--C-:B------:R-:W-:Y:S02]  /*4410*/  HADD2.F32 R13, -RZ, R70.reuse.H1_H1 ;  /* 0x30000046ff0d7230 */ /* 0x100fe40000004100 */
[----:B------:R-:W-:Y:S02]  /*4420*/  HADD2.F32 R71, -RZ, R70.H0_H0 ;  /* 0x20000046ff477230 */ /* 0x000fe40000004100 */
[----:B------:R-:W-:Y:S02]  /*4430*/  HADD2.F32 R70, -RZ, R73.H0_H0 ;  /* 0x20000049ff467230 */ /* 0x000fe40000004100 */
[-C--:B------:R-:W-:Y:S01]  /*4440*/  FMUL.FTZ R77, R13, R15.reuse ;  /* 0x0000000f0d4d7220 */ /* 0x080fe20000410000 */
[----:B------:R-:W-:Y:S01]  /*4450*/  MOV R73, R14 ;  /* 0x0000000e00497202 */ /* 0x000fe20000000f00 */
[----:B------:R-:W-:-:S02]  /*4460*/  FMUL.FTZ R14, R71, R15 ;  /* 0x0000000f470e7220 */ /* 0x000fc40000410000 */
[-C--:B------:R-:W-:Y:S01]  /*4470*/  FFMA.FTZ R15, R71, R70.reuse, -R77 ;  /* 0x00000046470f7223 */ /* 0x080fe2000001084d */
[--C-:B------:R-:W-:Y:S02]  /*4480*/  HADD2.F32 R77, -RZ, R12.reuse.H1_H1 ;  /* 0x3000000cff4d7230 */ /* 0x100fe40000004100 */
[----:B------:R-:W-:Y:S01]  /*4490*/  FFMA.FTZ R13, R13, R70, R14 ;  /* 0x000000460d0d7223 */ /* 0x000fe2000001000e */
[----:B------:R-:W-:Y:S02]  /*44a0*/  HADD2.F32 R14, -RZ, R12.H0_H0 ;  /* 0x2000000cff0e7230 */ /* 0x000fe40000004100 */
[--C-:B------:R-:W-:Y:S02]  /*44b0*/  HADD2.F32 R70, -RZ, R73.reuse.H1_H1 ;  /* 0x30000049ff467230 */ /* 0x100fe40000004100 */
[-C--:B------:R-:W-:Y:S01]  /*44c0*/  FMUL.FTZ R12, R77, R79.reuse ;  /* 0x0000004f4d0c7220 */ /* 0x080fe20000410000 */
[----:B------:R-:W-:Y:S02]  /*44d0*/  HADD2.F32 R73, -RZ, R73.H0_H0 ;  /* 0x20000049ff497230 */ /* 0x000fe40000004100 */
[----:B------:R-:W-:Y:S01]  /*44e0*/  FMUL.FTZ R79, R14, R79 ;  /* 0x0000004f0e4f7220 */ /* 0x000fe20000410000 */
[----:B------:R-:W-:-:S02]  /*44f0*/  HADD2.F32 R71, -RZ, R196.H1_H1 ;  /* 0x300000c4ff477230 */ /* 0x000fc40000004100 */
[----:B------:R-:W-:Y:S01]  /*4500*/  FFMA.FTZ R14, R14, R78, -R12 ;  /* 0x0000004e0e0e7223 */ /* 0x000fe2000001080c */
[CC--:B------:R-:W-:Y:S01]  /*4510*/  FMUL.FTZ R12, R70.reuse, R80.reuse ;  /* 0x00000050460c7220 */ /* 0x0c0fe20000410000 */
[----:B------:R-:W-:Y:S01]  /*4520*/  FMUL.FTZ R80, R73, R80 ;  /* 0x0000005049507220 */ /* 0x000fe20000410000 */
[----:B------:R-:W-:Y:S01]  /*4530*/  FFMA.FTZ R79, R77, R78, R79 ;  /* 0x0000004e4d4f7223 */ /* 0x000fe2000001004f */
[----:B------:R-:W-:Y:S01]  /*4540*/  F2FP.F16.F32.PACK_AB R15, R13, R15 ;  /* 0x0000000f0d0f723e */ /* 0x000fe200000000ff */
[-C--:B------:R-:W-:Y:S01]  /*4550*/  FFMA.FTZ R12, R73, R71.reuse, -R12 ;  /* 0x00000047490c7223 */ /* 0x080fe2000001080c */
[----:B------:R-:W-:Y:S01]  /*4560*/  FFMA.FTZ R80, R70, R71, R80 ;  /* 0x0000004746507223 */ /* 0x000fe20000010050 */
[----:B------:R-:W-:Y:S01]  /*4570*/  IMAD.MOV.U32 R13, RZ, RZ, R72 ;  /* 0x000000ffff0d7224 */ /* 0x000fe200078e0048 */
[----:B------:R-:W-:-:S03]  /*4580*/  F2FP.F16.F32.PACK_AB R14, R79, R14 ;  /* 0x0000000e4f0e723e */ /* 0x000fc600000000ff */
[----:B------:R-:W-:Y:S02]  /*4590*/  F2FP.F16.F32.PACK_AB R80, R80, R12 ;  /* 0x0000000c5050723e */ /* 0x000fe400000000ff */
[----:B------:R-:W-:-:S03]  /*45a0*/  IMAD.MOV.U32 R12, RZ, RZ, R14 ;  /* 0x000000ffff0c7224 */ /* 0x000fc600078e000e */
[----:B------:R-:W-:-:S07]  /*45b0*/  IMAD.MOV.U32 R14, RZ, RZ, R80 ;  /* 0x000000ffff0e7224 */ /* 0x000fce00078e0050 */
.L_x_1607:
[----:B------:R-:W-:Y:S05]  /*45c0*/  BSYNC B3 ;  /* 0x0000000000037941 */ /* 0x000fea0003800000 */
.L_x_1606:
[----:B----4-:R0:W-:Y:S02]  /*45d0*/  ST.E.128 desc[UR60][R74.64], R12 ;  /* 0x0000000c4a007985 */ /* 0x0101e4000c101d3c */
.L_x_1605:
[----:B------:R-:W-:Y:S05]  /*45e0*/  BSYNC B2 ;  /* 0x0000000000027941 */ /* 0x000fea0003800000 */
.L_x_1604:
        /* <DEDUP_REMOVED lines=10> */
[----:B----4-:R-:W-:Y:S01]  /*4690*/  HADD2.F32 R73, -RZ, R15.H0_H0 ;  /* 0x2000000fff497230 */ /* 0x010fe20000004100 */
[----:B------:R-:W-:Y:S02]  /*46a0*/  SHF.R.U64 R68, R68, 0x10, R69 ;  /* 0x0000001044447819 */ /* 0x000fe40000001245 */
[----:B------:R-:W-:Y:S01]  /*46b0*/  SHF.R.U32.HI R66, RZ, 0x10, R67 ;  /* 0x00000010ff427819 */ /* 0x000fe20000011643 */
[----:B------:R-:W-:Y:S01]  /*46c0*/  HADD2.F32 R72, -RZ, R72.H0_H0 ;  /* 0x20000048ff487230 */ /* 0x000fe20000004100 */
[----:B------:R-:W-:Y:S01]  /*46d0*/  SHF.R.U32.HI R69, RZ, 0x10, R69 ;  /* 0x00000010ff457819 */ /* 0x000fe20000011645 */
[----:B------:R-:W-:Y:S01]  /*46e0*/  HADD2.F32 R75, -RZ, R68.H0_H0 ;  /* 0x20000044ff4b7230 */ /* 0x000fe20000004100 */
[----:B------:R-:W-:Y:S01]  /*46f0*/  MOV R67, R13 ;  /* 0x0000000d00437202 */ /* 0x000fe20000000f00 */
[----:B------:R-:W-:Y:S02]  /*4700*/  IMAD.MOV.U32 R13, RZ, RZ, R14 ;  /* 0x000000ffff0d7224 */ /* 0x000fe400078e000e */
[----:B------:R-:W-:-:S02]  /*4710*/  HADD2.F32 R14, -RZ, R69.H0_H0 ;  /* 0x20000045ff0e7230 */ /* 0x000fc40000004100 */
[--C-:B------:R-:W-:Y:S02]  /*4720*/  HADD2.F32 R69, -RZ, R67.reuse.H1_H1 ;  /* 0x30000043ff457230 */ /* 0x100fe40000004100 */
[----:B------:R-:W-:Y:S02]  /*4730*/  HADD2.F32 R74, -RZ, R67.H0_H0 ;  /* 0x20000043ff4a7230 */ /* 0x000fe40000004100 */
[----:B------:R-:W-:Y:S02]  /*4740*/  HADD2.F32 R68, -RZ, R15.H1_H1 ;  /* 0x3000000fff447230 */ /* 0x000fe40000004100 */
[-C--:B------:R-:W-:Y:S01]  /*4750*/  FMUL.FTZ R15, R69, R75.reuse ;  /* 0x0000004b450f7220 */ /* 0x080fe20000410000 */
[----:B------:R-:W-:Y:S02]  /*4760*/  HADD2.F32 R67, -RZ, R66.H0_H0 ;  /* 0x20000042ff437230 */ /* 0x000fe40000004100 */
[----:B------:R-:W-:Y:S01]  /*4770*/  FMUL.FTZ R76, R74, R75 ;  /* 0x0000004b4a4c7220 */ /* 0x000fe20000410000 */
[-C--:B------:R-:W-:Y:S01]  /*4780*/  FMUL.FTZ R75, R73, R14.reuse ;  /* 0x0000000e494b7220 */ /* 0x080fe20000410000 */
[----:B------:R-:W-:Y:S01]  /*4790*/  FMUL.FTZ R66, R68, R14 ;  /* 0x0000000e44427220 */ /* 0x000fe20000410000 */
[-C--:B------:R-:W-:Y:S01]  /*47a0*/  FFMA.FTZ R14, R74, R72.reuse, -R15 ;  /* 0x000000484a0e7223 */ /* 0x080fe2000001080f */
[----:B------:R-:W-:Y:S01]  /*47b0*/  FFMA.FTZ R15, R69, R72, R76 ;  /* 0x00000048450f7223 */ /* 0x000fe2000001004c */
[----:B------:R-:W-:-:S02]  /*47c0*/  HADD2.F32 R69, -RZ, R189.H0_H0 ;  /* 0x200000bdff457230 */ /* 0x000fc40000004100 */
[-C--:B------:R-:W-:Y:S01]  /*47d0*/  FFMA.FTZ R66, R73, R67.reuse, -R66 ;  /* 0x0000004349427223 */ /* 0x080fe20000010842 */
[--C-:B------:R-:W-:Y:S02]  /*47e0*/  HADD2.F32 R73, -RZ, R12.reuse.H1_H1 ;  /* 0x3000000cff497230 */ /* 0x100fe40000004100 */
[----:B------:R-:W-:Y:S01]  /*47f0*/  FFMA.FTZ R68, R68, R67, R75 ;  /* 0x0000004344447223 */ /* 0x000fe2000001004b */
[----:B------:R-:W-:Y:S01]  /*4800*/  HADD2.F32 R74, -RZ, R12.H0_H0 ;  /* 0x2000000cff4a7230 */ /* 0x000fe20000004100 */
[----:B------:R-:W-:Y:S01]  /*4810*/  F2FP.F16.F32.PACK_AB R14, R15, R14 ;  /* 0x0000000e0f0e723e */ /* 0x000fe200000000ff */
[----:B------:R-:W-:Y:S02]  /*4820*/  HADD2.F32 R67, -RZ, R159.H1_H1 ;  /* 0x3000009fff437230 */ /* 0x000fe40000004100 */
[--C-:B------:R-:W-:Y:S02]  /*4830*/  HADD2.F32 R12, -RZ, R13.reuse.H1_H1 ;  /* 0x3000000dff0c7230 */ /* 0x100fe40000004100 */
[----:B------:R-:W-:Y:S01]  /*4840*/  FMUL.FTZ R77, R74, R69 ;  /* 0x000000454a4d7220 */ /* 0x000fe20000410000 */
[----:B------:R-:W-:-:S02]  /*4850*/  HADD2.F32 R76, -RZ, R13.H0_H0 ;  /* 0x2000000dff4c7230 */ /* 0x000fc40000004100 */
[C---:B------:R-:W-:Y:S01]  /*4860*/  FMUL.FTZ R13, R73.reuse, R69 ;  /* 0x00000045490d7220 */ /* 0x040fe20000410000 */
[----:B------:R-:W-:Y:S02]  /*4870*/  HADD2.F32 R72, -RZ, R189.H1_H1 ;  /* 0x300000bdff487230 */ /* 0x000fe40000004100 */
        /* <DEDUP_REMOVED lines=8> */
[----:B------:R-:W-:-:S02]  /*4900*/  IMAD.MOV.U32 R15, RZ, RZ, R66 ;  /* 0x000000ffff0f7224 */ /* 0x000fc400078e0042 */
[----:B------:R-:W-:Y:S02]  /*4910*/  F2FP.F16.F32.PACK_AB R13, R77, R13 ;  /* 0x0000000d4d0d723e */ /* 0x000fe400000000ff */
[----:B------:R-:W-:-:S03]  /*4920*/  F2FP.F16.F32.PACK_AB R67, R67, R69 ;  /* 0x000000454343723e */ /* 0x000fc600000000ff */
[----:B------:R-:W-:Y:S02]  /*4930*/  IMAD.MOV.U32 R12, RZ, RZ, R13 ;  /* 0x000000ffff0c7224 */ /* 0x000fe400078e000d */
[----:B------:R-:W-:Y:S01]  /*4940*/  IMAD.MOV.U32 R13, RZ, RZ, R14 ;  /* 0x000000ffff0d7224 */ /* 0x000fe200078e000e */
[----:B------:R-:W-:-:S07]  /*4950*/  MOV R14, R67 ;  /* 0x00000043000e7202 */ /* 0x000fce0000000f00 */
.L_x_1611:
[----:B------:R-:W-:Y:S05]  /*4960*/  BSYNC B3 ;  /* 0x0000000000037941 */ /* 0x000fea0003800000 */
.L_x_1610:
[----:B----4-:R0:W-:Y:S02]  /*4970*/  ST.E.128 desc[UR60][R70.64], R12 ;  /* 0x0000000c46007985 */ /* 0x0101e4000c101d3c */
.L_x_1609:
[----:B------:R-:W-:Y:S05]  /*4980*/  BSYNC B2 ;  /* 0x0000000000027941 */ /* 0x000fea0003800000 */
.L_x_1608:
        /* <DEDUP_REMOVED lines=26> */
[----:B------:R-:W-:Y:S02]  /*4b30*/  HADD2.F32 R62, -RZ, R12.H1_H1 ;  /* 0x3000000cff3e7230 */ /* 0x000fe40000004100 */
[C---:B------:R-:W-:Y:S01]  /*4b40*/  FMUL.FTZ R65, R15.reuse, R65 ;  /* 0x000000410f417220 */ /* 0x040fe20000410000 */
[----:B------:R-:W-:Y:S01]  /*4b50*/  FFMA.FTZ R64, R15, R70, -R64 ;  /* 0x000000460f407223 */ /* 0x000fe20000010840 */
[----:B------:R-:W-:-:S02]  /*4b60*/  HADD2.F32 R15, -RZ, R158.H1_H1 ;  /* 0x3000009eff0f7230 */ /* 0x000fc40000004100 */
[----:B------:R-:W-:Y:S02]  /*4b70*/  HADD2.F32 R12, -RZ, R12.H0_H0 ;  /* 0x2000000cff0c7230 */ /* 0x000fe40000004100 */
[----:B------:R-:W-:Y:S01]  /*4b80*/  FFMA.FTZ R65, R69, R70, R65 ;  /* 0x0000004645417223 */ /* 0x000fe20000010041 */
[----:B------:R-:W-:Y:S02]  /*4b90*/  HADD2.F32 R158, -RZ, R158.H0_H0 ;  /* 0x2000009eff9e7230 */ /* 0x000fe40000004100 */
[-C--:B------:R-:W-:Y:S01]  /*4ba0*/  FMUL.FTZ R69, R62, R15.reuse ;  /* 0x0000000f3e457220 */ /* 0x080fe20000410000 */
[--C-:B------:R-:W-:Y:S02]  /*4bb0*/  HADD2.F32 R68, -RZ, R14.reuse.H1_H1 ;  /* 0x3000000eff447230 */ /* 0x100fe40000004100 */
[----:B------:R-:W-:Y:S01]  /*4bc0*/  FMUL.FTZ R70, R12, R15 ;  /* 0x0000000f0c467220 */ /* 0x000fe20000410000 */
[----:B------:R-:W-:Y:S01]  /*4bd0*/  HADD2.F32 R14, -RZ, R14.H0_H0 ;  /* 0x2000000eff0e7230 */ /* 0x000fe20000004100 */
[----:B------:R-:W-:Y:S01]  /*4be0*/  F2FP.F16.F32.PACK_AB R64, R65, R64 ;  /* 0x000000404140723e */ /* 0x000fe200000000ff */
[----:B------:R-:W-:-:S02]  /*4bf0*/  HADD2.F32 R13, -RZ, R157.H1_H1 ;  /* 0x3000009dff0d7230 */ /* 0x000fc40000004100 */
[-C--:B------:R-:W-:Y:S01]  /*4c00*/  FMUL.FTZ R15, R68, R158.reuse ;  /* 0x0000009e440f7220 */ /* 0x080fe20000410000 */
[----:B------:R-:W-:Y:S02]  /*4c10*/  HADD2.F32 R157, -RZ, R157.H0_H0 ;  /* 0x2000009dff9d7230 */ /* 0x000fe40000004100 */
        /* <DEDUP_REMOVED lines=8> */
[----:B------:R-:W-:-:S07]  /*4ca0*/  IMAD.MOV.U32 R15, RZ, RZ, R64 ;  /* 0x000000ffff0f7224 */ /* 0x000fce00078e0040 */
.L_x_1615:
[----:B------:R-:W-:Y:S05]  /*4cb0*/  BSYNC B3 ;  /* 0x0000000000037941 */ /* 0x000fea0003800000 */
.L_x_1614:
[----:B----4-:R0:W-:Y:S02]  /*4cc0*/  ST.E.128 desc[UR60][R66.64], R12 ;  /* 0x0000000c42007985 */ /* 0x0101e4000c101d3c */
.L_x_1613:
[----:B------:R-:W-:Y:S05]  /*4cd0*/  BSYNC B2 ;  /* 0x0000000000027941 */ /* 0x000fea0003800000 */
.L_x_1612:
        /* <DEDUP_REMOVED lines=51> */
.L_x_1617:
[----:B------:R-:W-:Y:S05]  /*5010*/  BSYNC B2 ;  /* 0x0000000000027941 */ /* 0x000fea0003800000 */
.L_x_1616:
[----:B----4-:R0:W-:Y:S02]  /*5020*/  ST.E.128 desc[UR60][R62.64], R12 ;  /* 0x0000000c3e007985 */ /* 0x0101e4000c101d3c */
.L_x_1595:
[----:B------:R-:W-:Y:S05]  /*5030*/  BSYNC B1 ;  /* 0x0000000000017941 */ /* 0x000fea0003800000 */
.L_x_1594:
[----:B------:R-:W-:-:S03]  /*5040*/  UMOV UR4, 0xffffffff ;  /* 0xffffffff00047882 */ /* 0x000fc60000000000 */
[----:B------:R-:W-:Y:S05]  /*5050*/  BRA.DIV UR4, `(.L_x_1618) ;  /* 0x0000024604587947 */ /* 0x000fea000b800000 */
[----:B-1----:R-:W1:Y:S04]  /*5060*/  SHFL.IDX PT, R115, R115, 0x1, 0x1c1f ;  /* 0x003c1f0073737f89 */ /* 0x002e6800000e0000 */
[----:B------:R-:W0:Y:S02]  /*5070*/  SHFL.IDX PT, R116, R116, 0x1, 0x1c1f ;  /* 0x003c1f0074747f89 */ /* 0x000e2400000e0000 */
.L_x_2013:
        /* <DEDUP_REMOVED lines=10> */
[--C-:B---3--:R-:W-:Y:S02]  /*5120*/  SHF.R.U64 R11, R56, 0x10, R57.reuse ;  /* 0x00000010380b7819 */ /* 0x108fe40000001239 */
[----:B------:R-:W-:Y:S02]  /*5130*/  SHF.R.U32.HI R62, RZ, 0x10, R57 ;  /* 0x00000010ff3e7819 */ /* 0x000fe40000011639 */
[--C-:B------:R-:W-:Y:S01]  /*5140*/  SHF.R.U64 R61, R54, 0x10, R55.reuse ;  /* 0x00000010363d7819 */ /* 0x100fe20000001237 */
[----:B----4-:R-:W-:Y:S01]  /*5150*/  IMAD.MOV.U32 R54, RZ, RZ, R12 ;  /* 0x000000ffff367224 */ /* 0x010fe200078e000c */
[----:B------:R-:W-:Y:S01]  /*5160*/  SHF.R.U32.HI R60, RZ, 0x10, R55 ;  /* 0x00000010ff3c7819 */ /* 0x000fe20000011637 */
[----:B------:R-:W-:Y:S02]  /*5170*/  HADD2.F32 R57, -RZ, R11.H0_H0 ;  /* 0x2000000bff397230 */ /* 0x000fe40000004100 */
[----:B------:R-:W-:Y:S02]  /*5180*/  HADD2.F32 R12, -RZ, R13.H1_H1 ;  /* 0x3000000dff0c7230 */ /* 0x000fe40000004100 */
[----:B------:R-:W-:-:S02]  /*5190*/  HADD2.F32 R62, -RZ, R62.H0_H0 ;  /* 0x2000003eff3e7230 */ /* 0x000fc40000004100 */
[----:B------:R-:W-:Y:S02]  /*51a0*/  HADD2.F32 R11, -RZ, R13.H0_H0 ;  /* 0x2000000dff0b7230 */ /* 0x000fe40000004100 */
[-C--:B------:R-:W-:Y:S01]  /*51b0*/  FMUL.FTZ R64, R12, R57.reuse ;  /* 0x000000390c407220 */ /* 0x080fe20000410000 */
[--C-:B------:R-:W-:Y:S02]  /*51c0*/  HADD2.F32 R55, -RZ, R15.reuse.H1_H1 ;  /* 0x3000000fff377230 */ /* 0x100fe40000004100 */
[----:B------:R-:W-:Y:S02]  /*51d0*/  HADD2.F32 R13, -RZ, R15.H0_H0 ;  /* 0x2000000fff0d7230 */ /* 0x000fe40000004100 */
[----:B------:R-:W-:Y:S01]  /*51e0*/  FMUL.FTZ R57, R11, R57 ;  /* 0x000000390b397220 */ /* 0x000fe20000410000 */
[----:B------:R-:W-:Y:S02]  /*51f0*/  HADD2.F32 R56, -RZ, R61.H0_H0 ;  /* 0x2000003dff387230 */ /* 0x000fe40000004100 */
[----:B------:R-:W-:Y:S01]  /*5200*/  FMUL.FTZ R66, R55, R62 ;  /* 0x0000003e37427220 */ /* 0x000fe20000410000 */
[----:B------:R-:W-:-:S02]  /*5210*/  HADD2.F32 R60, -RZ, R60.H0_H0 ;  /* 0x2000003cff3c7230 */ /* 0x000fc40000004100 */
[----:B------:R-:W-:Y:S01]  /*5220*/  FMUL.FTZ R62, R13, R62 ;  /* 0x0000003e0d3e7220 */ /* 0x000fe20000410000 */
[----:B------:R-:W-:Y:S02]  /*5230*/  HADD2.F32 R15, -RZ, R54.H1_H1 ;  /* 0x30000036ff0f7230 */ /* 0x000fe40000004100 */
[----:B------:R-:W-:Y:S01]  /*5240*/  FFMA.FTZ R12, R12, R56, R57 ;  /* 0x000000380c0c7223 */ /* 0x000fe20000010039 */
[----:B------:R-:W-:Y:S02]  /*5250*/  HADD2.F32 R57, -RZ, R154.H0_H0 ;  /* 0x2000009aff397230 */ /* 0x000fe40000004100 */
[----:B------:R-:W-:Y:S01]  /*5260*/  FFMA.FTZ R62, R55, R60, R62 ;  /* 0x0000003c373e7223 */ /* 0x000fe2000001003e */
[----:B------:R-:W-:Y:S02]  /*5270*/  HADD2.F32 R54, -RZ, R54.H0_H0 ;  /* 0x20000036ff367230 */ /* 0x000fe40000004100 */
[----:B------:R-:W-:Y:S01]  /*5280*/  FFMA.FTZ R11, R11, R56, -R64 ;  /* 0x000000380b0b7223 */ /* 0x000fe20000010840 */
[----:B------:R-:W-:-:S02]  /*5290*/  HADD2.F32 R154, -RZ, R154.H1_H1 ;  /* 0x3000009aff9a7230 */ /* 0x000fc40000004100 */
[----:B------:R-:W-:Y:S01]  /*52a0*/  FFMA.FTZ R13, R13, R60, -R66 ;  /* 0x0000003c0d0d7223 */ /* 0x000fe20000010842 */
[--C-:B------:R-:W-:Y:S02]  /*52b0*/  HADD2.F32 R55, -RZ, R14.reuse.H1_H1 ;  /* 0x3000000eff377230 */ /* 0x100fe40000004100 */
[-C--:B------:R-:W-:Y:S01]  /*52c0*/  FMUL.FTZ R61, R15, R57.reuse ;  /* 0x000000390f3d7220 */ /* 0x080fe20000410000 */
[----:B------:R-:W-:Y:S02]  /*52d0*/  HADD2.F32 R14, -RZ, R14.H0_H0 ;  /* 0x2000000eff0e7230 */ /* 0x000fe40000004100 */
[----:B------:R-:W-:Y:S01]  /*52e0*/  FMUL.FTZ R60, R54, R57 ;  /* 0x00000039363c7220 */ /* 0x000fe20000410000 */
[--C-:B------:R-:W-:Y:S02]  /*52f0*/  HADD2.F32 R56, -RZ, R153.reuse.H0_H0 ;  /* 0x20000099ff387230 */ /* 0x100fe40000004100 */
[----:B------:R-:W-:Y:S01]  /*5300*/  FMUL.FTZ R57, R55, R154 ;  /* 0x0000009a37397220 */ /* 0x000fe20000410000 */
[----:B------:R-:W-:-:S02]  /*5310*/  HADD2.F32 R153, -RZ, R153.H1_H1 ;  /* 0x30000099ff997230 */ /* 0x000fc40000004100 */
[----:B------:R-:W-:Y:S01]  /*5320*/  FMUL.FTZ R154, R14, R154 ;  /* 0x0000009a0e9a7220 */ /* 0x000fe20000410000 */
[----:B------:R-:W-:Y:S01]  /*5330*/  F2FP.F16.F32.PACK_AB R11, R12, R11 ;  /* 0x0000000b0c0b723e */ /* 0x000fe200000000ff */
[-C--:B------:R-:W-:Y:S01]  /*5340*/  FFMA.FTZ R61, R54, R56.reuse, -R61 ;  /* 0x00000038363d7223 */ /* 0x080fe2000001083d */
[----:B------:R-:W-:Y:S01]  /*5350*/  FFMA.FTZ R60, R15, R56, R60 ;  /* 0x000000380f3c7223 */ /* 0x000fe2000001003c */
[-C--:B------:R-:W-:Y:S01]  /*5360*/  FFMA.FTZ R57, R14, R153.reuse, -R57 ;  /* 0x000000990e397223 */ /* 0x080fe20000010839 */
[----:B------:R-:W-:Y:S01]  /*5370*/  FFMA.FTZ R154, R55, R153, R154 ;  /* 0x00000099379a7223 */ /* 0x000fe2000001009a */
[----:B------:R-:W-:Y:S01]  /*5380*/  F2FP.F16.F32.PACK_AB R15, R62, R13 ;  /* 0x0000000d3e0f723e */ /* 0x000fe200000000ff */
[----:B------:R-:W-:Y:S01]  /*5390*/  IMAD.MOV.U32 R13, RZ, RZ, R11 ;  /* 0x000000ffff0d7224 */ /* 0x000fe200078e000b */
[----:B------:R-:W-:Y:S02]  /*53a0*/  F2FP.F16.F32.PACK_AB R12, R60, R61 ;  /* 0x0000003d3c0c723e */ /* 0x000fe400000000ff */
[----:B------:R-:W-:-:S07]  /*53b0*/  F2FP.F16.F32.PACK_AB R14, R154, R57 ;  /* 0x000000399a0e723e */ /* 0x000fce00000000ff */
.L_x_1623:
[----:B------:R-:W-:Y:S05]  /*53c0*/  BSYNC B2 ;  /* 0x0000000000027941 */ /* 0x000fea0003800000 */
.L_x_1622:
[----:B----4-:R0:W-:Y:S02]  /*53d0*/  ST.E.128 desc[UR60][R58.64], R12 ;  /* 0x0000000c3a007985 */ /* 0x0101e4000c101d3c */
.L_x_1621:
[----:B------:R-:W-:Y:S05]  /*53e0*/  BSYNC B1 ;  /* 0x0000000000017941 */ /* 0x000fea0003800000 */
.L_x_1620:
[----:B------:R-:W-:Y:S01]  /*53f0*/  ISETP.NE.AND P4, PT, R21, RZ, PT ;  /* 0x000000ff1500720c */ /* 0x000fe20003f85270 */
[----:B------:R-:W-:-:S12]  /*5400*/  BSSY B1, `(.L_x_1624) ;  /* 0x0000034000017945 */ /* 0x000fd80003800000 */
[----:B------:R-:W-:Y:S05]  /*5410*/  @!P4 BRA `(.L_x_1625) ;  /* 0x0000000000c8c947 */ /* 0x000fea0003800000 */
[----:B0---4-:R0:W4:Y:S01]  /*5420*/  LDS.128 R12, [R32+0x2000] ;  /* 0x00200000200c7984 */ /* 0x0111220000000c00 */
[----:B------:R-:W-:Y:S01]  /*5430*/  ISETP.GE.AND P4, PT, R179, R124, PT ;  /* 0x0000007cb300720c */ /* 0x000fe20003f86270 */
[----:B------:R-:W-:Y:S01]  /*5440*/  IMAD.MOV.U32 R54, RZ, RZ, R116 ;  /* 0x000000ffff367224 */ /* 0x000fe200078e0074 */
[----:B---3--:R-:W-:Y:S01]  /*5450*/  SHF.L.U32 R11, R170, 0x3, RZ ;  /* 0x00000003aa0b7819 */ /* 0x008fe200000006ff */
[----:B-1----:R-:W-:Y:S01]  /*5460*/  IMAD.MOV.U32 R55, RZ, RZ, R115 ;  /* 0x000000ffff377224 */ /* 0x002fe200078e0073 */
        /* <DEDUP_REMOVED lines=43> */
.L_x_1627:
[----:B------:R-:W-:Y:S05]  /*5720*/  BSYNC B2 ;  /* 0x0000000000027941 */ /* 0x000fea0003800000 */
.L_x_1626:
[----:B----4-:R0:W-:Y:S02]  /*5730*/  ST.E.128 desc[UR60][R54.64], R12 ;  /* 0x0000000c36007985 */ /* 0x0101e4000c101d3c */
.L_x_1625:
[----:B------:R-:W-:Y:S05]  /*5740*/  BSYNC B1 ;  /* 0x0000000000017941 */ /* 0x000fea0003800000 */
.L_x_1624:
        /* <DEDUP_REMOVED lines=51> */
.L_x_1631:
[----:B------:R-:W-:Y:S05]  /*5a80*/  BSYNC B2 ;  /* 0x0000000000027941 */ /* 0x000fea0003800000 */
.L_x_1630:
[----:B----4-:R0:W-:Y:S02]  /*5a90*/  ST.E.128 desc[UR60][R50.64], R12 ;  /* 0x0000000c32007985 */ /* 0x0101e4000c101d3c */
.L_x_1629:
[----:B------:R-:W-:Y:S05]  /*5aa0*/  BSYNC B1 ;  /* 0x0000000000017941 */ /* 0x000fea0003800000 */
.L_x_1628:
        /* <DEDUP_REMOVED lines=49> */
.L_x_1635:
[----:B------:R-:W-:Y:S05]  /*5dc0*/  BSYNC B2 ;  /* 0x0000000000027941 */ /* 0x000fea0003800000 */
.L_x_1634:
[----:B----4-:R0:W-:Y:S02]  /*5dd0*/  ST.E.128 desc[UR60][R46.64], R12 ;  /* 0x0000000c2e007985 */ /* 0x0101e4000c101d3c */
.L_x_1633:
[----:B------:R-:W-:Y:S05]  /*5de0*/  BSYNC B1 ;  /* 0x0000000000017941 */ /* 0x000fea0003800000 */
.L_x_1632:
        /* <DEDUP_REMOVED lines=25> */
[----:B------:R-:W-:Y:S01]  /*5f80*/  FFMA.FTZ R41, R11, R38, R44 ;  /* 0x000000260b297223 */ /* 0x000fe2000001002c */
[----:B------:R-:W-:Y:S02]  /*5f90*/  HADD2.F32 R11, -RZ, R12.H1_H1 ;  /* 0x3000000cff0b7230 */ /* 0x000fe40000004100 */
[----:B------:R-:W-:Y:S01]  /*5fa0*/  FFMA.FTZ R45, R33, R40, R46 ;  /* 0x00000028212d7223 */ /* 0x000fe2000001002e */
[----:B------:R-:W-:Y:S01]  /*5fb0*/  FFMA.FTZ R48, R13, R38, -R48 ;  /* 0x000000260d307223 */ /* 0x000fe20000010830 */
[----:B------:R-:W-:-:S02]  /*5fc0*/  HADD2.F32 R33, -RZ, R128.H0_H0 ;  /* 0x20000080ff217230 */ /* 0x000fc40000004100 */
[----:B------:R-:W-:Y:S01]  /*5fd0*/  FFMA.FTZ R50, R15, R40, -R50 ;  /* 0x000000280f327223 */ /* 0x000fe20000010832 */
[----:B------:R-:W-:Y:S02]  /*5fe0*/  HADD2.F32 R12, -RZ, R12.H0_H0 ;  /* 0x2000000cff0c7230 */ /* 0x000fe40000004100 */
[----:B------:R-:W-:Y:S02]  /*5ff0*/  HADD2.F32 R128, -RZ, R128.H1_H1 ;  /* 0x30000080ff807230 */ /* 0x000fe40000004100 */
[-C--:B------:R-:W-:Y:S01]  /*6000*/  FMUL.FTZ R39, R11, R33.reuse ;  /* 0x000000210b277220 */ /* 0x080fe20000410000 */
[--C-:B------:R-:W-:Y:S02]  /*6010*/  HADD2.F32 R13, -RZ, R14.reuse.H1_H1 ;  /* 0x3000000eff0d7230 */ /* 0x100fe40000004100 */
[----:B------:R-:W-:Y:S01]  /*6020*/  FMUL.FTZ R38, R12, R33 ;  /* 0x000000210c267220 */ /* 0x000fe20000410000 */
[----:B------:R-:W-:Y:S02]  /*6030*/  HADD2.F32 R14, -RZ, R14.H0_H0 ;  /* 0x2000000eff0e7230 */ /* 0x000fe40000004100 */
        /* <DEDUP_REMOVED lines=10> */
[----:B------:R-:W-:Y:S02]  /*60e0*/  F2FP.F16.F32.PACK_AB R12, R38, R39 ;  /* 0x00000027260c723e */ /* 0x000fe400000000ff */
[----:B------:R-:W-:-:S07]  /*60f0*/  F2FP.F16.F32.PACK_AB R14, R128, R33 ;  /* 0x00000021800e723e */ /* 0x000fce00000000ff */
.L_x_1639:
[----:B------:R-:W-:Y:S05]  /*6100*/  BSYNC B2 ;  /* 0x0000000000027941 */ /* 0x000fea0003800000 */
.L_x_1638:
[----:B----4-:R0:W-:Y:S02]  /*6110*/  ST.E.128 desc[UR60][R42.64], R12 ;  /* 0x0000000c2a007985 */ /* 0x0101e4000c101d3c */
.L_x_1637:
[----:B------:R-:W-:Y:S05]  /*6120*/  BSYNC B1 ;  /* 0x0000000000017941 */ /* 0x000fea0003800000 */
.L_x_1636:
        /* <DEDUP_REMOVED lines=48> */
.L_x_1641:
[----:B------:R-:W-:Y:S05]  /*6430*/  BSYNC B1 ;  /* 0x0000000000017941 */ /* 0x000fea0003800000 */
.L_x_1640:
[----:B----4-:R0:W-:Y:S01]  /*6440*/  ST.E.128 desc[UR60][R38.64], R12 ;  /* 0x0000000c26007985 */ /* 0x0101e2000c101d3c */
[----:B------:R-:W-:Y:S05]  /*6450*/  BRA `(.L_x_1619) ;  /* 0x0000004000307947 */ /* 0x000fea0003800000 */
.L_x_1585:
        /* <DEDUP_REMOVED lines=47> */
.L_x_1643:
[----:B------:R-:W-:Y:S05]  /*6750*/  BSYNC B1 ;  /* 0x0000000000017941 */ /* 0x000fea0003800000 */
.L_x_1642:
        /* <DEDUP_REMOVED lines=47> */
.L_x_1645:
[----:B------:R-:W-:Y:S05]  /*6a50*/  BSYNC B1 ;  /* 0x0000000000017941 */ /* 0x000fea0003800000 */
.L_x_1644:
[----:B------:R-:W2:Y:S01]  /*6a60*/  LDL R11, [R1+0x30] ;  /* 0x00003000010b7983 */ /* 0x000ea20000100800 */
[----:B0-----:R-:W-:Y:S01]  /*6a70*/  IMAD.MOV.U32 R12, RZ, RZ, R33 ;  /* 0x000000ffff0c7224 */ /* 0x001fe200078e0021 */
[----:B------:R-:W-:Y:S02]  /*6a80*/  MOV R13, R38 ;  /* 0x00000026000d7202 */ /* 0x000fe40000000f00 */
[----:B------:R-:W-:Y:S02]  /*6a90*/  MOV R14, R42 ;  /* 0x0000002a000e7202 */ /* 0x000fe40000000f00 */
[----:B------:R-:W-:Y:S01]  /*6aa0*/  PRMT R223, R13, 0x7610, R223 ;  /* 0x000076100ddf7816 */ /* 0x000fe200000000df */
[----:B------:R-:W-:Y:S01]  /*6ab0*/  IMAD.MOV.U32 R13, RZ, RZ, R37 ;  /* 0x000000ffff0d7224 */ /* 0x000fe200078e0025 */
[----:B------:R-:W-:Y:S02]  /*6ac0*/  PRMT R228, R14, 0x7610, R228 ;  /* 0x000076100ee47816 */ /* 0x000fe400000000e4 */
[----:B------:R-:W-:-:S02]  /*6ad0*/  MOV R14, R46 ;  /* 0x0000002e000e7202 */ /* 0x000fc40000000f00 */
[----:B------:R-:W-:Y:S02]  /*6ae0*/  PRMT R204, R80, 0x5410, R81 ;  /* 0x0000541050cc7816 */ /* 0x000fe40000000051 */
[----:B------:R-:W-:Y:S02]  /*6af0*/  PRMT R211, R14, 0x7610, R211 ;  /* 0x000076100ed37816 */ /* 0x000fe400000000d3 */
[----:B------:R-:W-:-:S04]  /*6b00*/  MOV R14, R50 ;  /* 0x00000032000e7202 */ /* 0x000fc80000000f00 */
[----:B------:R-:W-:Y:S02]  /*6b10*/  PRMT R223, R223, 0x5410, R14 ;  /* 0x00005410dfdf7816 */ /* 0x000fe4000000000e */
[----:B------:R-:W-:Y:S02]  /*6b20*/  MOV R14, R54 ;  /* 0x00000036000e7202 */ /* 0x000fe40000000f00 */
[----:B--2---:R-:W-:Y:S01]  /*6b30*/  R2UR UR4, R11 ;  /* 0x000000000b0472ca */ /* 0x004fe200000e0000 */
[----:B------:R-:W-:-:S05]  /*6b40*/  IMAD.MOV.U32 R11, RZ, RZ, R32 ;  /* 0x000000ffff0b7224 */ /* 0x000fca00078e0020 */
[----:B------:R-:W-:Y:S01]  /*6b50*/  PRMT R210, R11, 0x5410, R12 ;  /* 0x000054100bd27816 */ /* 0x000fe2000000000c */
[----:B------:R-:W-:Y:S02]  /*6b60*/  IMAD.MOV.U32 R11, RZ, RZ, R39 ;  /* 0x000000ffff0b7224 */ /* 0x000fe400078e0027 */
[----:B------:R-:W-:-:S03]  /*6b70*/  IMAD.MOV.U32 R12, RZ, RZ, R36 ;  /* 0x000000ffff0c7224 */ /* 0x000fc600078e0024 */
[----:B------:R-:W-:Y:S01]  /*6b80*/  PRMT R227, R11, 0x5410, R13 ;  /* 0x000054100be37816 */ /* 0x000fe2000000000d */
[----:B------:R-:W-:Y:S01]  /*6b90*/  IMAD.MOV.U32 R13, RZ, RZ, R41 ;  /* 0x000000ffff0d7224 */ /* 0x000fe200078e0029 */
[----:B------:R-:W-:Y:S01]  /*6ba0*/  PRMT R226, R12, 0x7610, R226 ;  /* 0x000076100ce27816 */ /* 0x000fe200000000e2 */
[----:B------:R-:W-:Y:S01]  /*6bb0*/  IMAD.MOV.U32 R12, RZ, RZ, R40 ;  /* 0x000000ffff0c7224 */ /* 0x000fe200078e0028 */
[----:B------:R-:W-:Y:S01]  /*6bc0*/  UISETP.NE.AND UP0, UPT, UR4, 0x3, UPT ;  /* 0x000000030400788c */ /* 0x000fe2000bf05270 */
[----:B------:R-:W-:Y:S01]  /*6bd0*/  IMAD.MOV.U32 R11, RZ, RZ, R43 ;  /* 0x000000ffff0b7224 */ /* 0x000fe200078e002b */
[----:B------:R-:W-:Y:S01]  /*6be0*/  PRMT R157, R13, 0x7610, R157 ;  /* 0x000076100d9d7816 */ /* 0x000fe2000000009d */
[----:B------:R-:W-:Y:S01]  /*6bf0*/  IMAD.MOV.U32 R13, RZ, RZ, R45 ;  /* 0x000000ffff0d7224 */ /* 0x000fe200078e002d */
[----:B------:R-:W-:Y:S01]  /*6c00*/  PRMT R229, R12, 0x7610, R229 ;  /* 0x000076100ce57816 */ /* 0x000fe200000000e5 */
[----:B------:R-:W-:Y:S01]  /*6c10*/  IMAD.MOV.U32 R12, RZ, RZ, R44 ;  /* 0x000000ffff0c7224 */ /* 0x000fe200078e002c */
[----:B------:R-:W-:Y:S01]  /*6c20*/  PRMT R228, R228, 0x5410, R11 ;  /* 0x00005410e4e47816 */ /* 0x000fe2000000000b */
[----:B------:R-:W-:Y:S01]  /*6c30*/  IMAD.MOV.U32 R11, RZ, RZ, R47 ;  /* 0x000000ffff0b7224 */ /* 0x000fe200078e002f */
[----:B------:R-:W-:-:S02]  /*6c40*/  PLOP3.LUT P0, PT, PT, PT, UP0, 0x80, 0x0 ;  /* 0x000000000000781c */ /* 0x000fc40003f0f008 */
[----:B------:R-:W-:Y:S01]  /*6c50*/  PRMT R212, R12, 0x5410, R13 ;  /* 0x000054100cd47816 */ /* 0x000fe2000000000d */
[----:B------:R-:W-:Y:S01]  /*6c60*/  IMAD.MOV.U32 R12, RZ, RZ, R48 ;  /* 0x000000ffff0c7224 */ /* 0x000fe200078e0030 */
[----:B------:R-:W-:Y:S01]  /*6c70*/  PRMT R211, R211, 0x5410, R11 ;  /* 0x00005410d3d37816 */ /* 0x000fe2000000000b */
[----:B------:R-:W-:Y:S02]  /*6c80*/  IMAD.MOV.U32 R13, RZ, RZ, R49 ;  /* 0x000000ffff0d7224 */ /* 0x000fe400078e0031 */
[----:B------:R-:W-:Y:S01]  /*6c90*/  IMAD.MOV.U32 R11, RZ, RZ, R51 ;  /* 0x000000ffff0b7224 */ /* 0x000fe200078e0033 */
[----:B------:R-:W-:Y:S01]  /*6ca0*/  PRMT R226, R226, 0x5410, R12 ;  /* 0x00005410e2e27816 */ /* 0x000fe2000000000c */
[----:B------:R-:W-:Y:S01]  /*6cb0*/  IMAD.MOV.U32 R12, RZ, RZ, R53 ;  /* 0x000000ffff0c7224 */ /* 0x000fe200078e0035 */
[----:B------:R0:W-:Y:S02]  /*6cc0*/  STL.S16 [R1+0x38], R13 ;  /* 0x0000380d01007387 */ /* 0x0001e40000100600 */
[----:B------:R-:W-:-:S02]  /*6cd0*/  PRMT R229, R229, 0x5410, R11 ;  /* 0x00005410e5e57816 */ /* 0x000fc4000000000b */
[----:B------:R1:W-:Y:S01]  /*6ce0*/  STL.S16 [R1+0x3a], R14 ;  /* 0x00003a0e01007387 */ /* 0x0003e20000100600 */
[----:B-----5:R-:W-:Y:S02]  /*6cf0*/  MOV R11, R58 ;  /* 0x0000003a000b7202 */ /* 0x020fe40000000f00 */
[----:B------:R-:W-:Y:S01]  /*6d00*/  PRMT R156, R12, 0x7610, R156 ;  /* 0x000076100c9c7816 */ /* 0x000fe2000000009c */
[----:B------:R-:W-:Y:S01]  /*6d10*/  IMAD.MOV.U32 R12, RZ, RZ, R57 ;  /* 0x000000ffff0c7224 */ /* 0x000fe200078e0039 */
[----:B------:R-:W-:Y:S01]  /*6d20*/  PRMT R145, R11, 0x7610, R145 ;  /* 0x000076100b917816 */ /* 0x000fe20000000091 */
[----:B0-----:R-:W-:Y:S01]  /*6d30*/  IMAD.MOV.U32 R13, RZ, RZ, R55 ;  /* 0x000000ffff0d7224 */ /* 0x001fe200078e0037 */
[----:B------:R-:W-:Y:S01]  /*6d40*/  MOV R11, R62 ;  /* 0x0000003e000b7202 */ /* 0x000fe20000000f00 */
[----:B-1----:R-:W-:-:S03]  /*6d50*/  IMAD.MOV.U32 R14, RZ, RZ, R52 ;  /* 0x000000ffff0e7224 */ /* 0x002fc600078e0034 */
[----:B------:R0:W-:Y:S01]  /*6d60*/  STL.S16 [R1+0x3c], R13 ;  /* 0x00003c0d01007387 */ /* 0x0001e20000100600 */
[----:B------:R-:W-:Y:S02]  /*6d70*/  PRMT R149, R11, 0x7610, R149 ;  /* 0x000076100b957816 */ /* 0x000fe40000000095 */
[----:B------:R-:W-:Y:S01]  /*6d80*/  MOV R11, R66 ;  /* 0x00000042000b7202 */ /* 0x000fe20000000f00 */
[----:B------:R1:W-:Y:S03]  /*6d90*/  STL.S16 [R1+0x3e], R14 ;  /* 0x00003e0e01007387 */ /* 0x0003e60000100600 */
[----:B------:R-:W-:Y:S02]  /*6da0*/  PRMT R159, R11, 0x7610, R159 ;  /* 0x000076100b9f7816 */ /* 0x000fe4000000009f */
[----:B------:R-:W-:Y:S01]  /*6db0*/  MOV R11, R70 ;  /* 0x00000046000b7202 */ /* 0x000fe20000000f00 */
[----:B0-----:R-:W-:-:S03]  /*6dc0*/  IMAD.MOV.U32 R13, RZ, RZ, R56 ;  /* 0x000000ffff0d7224 */ /* 0x001fc600078e0038 */
[----:B------:R-:W-:Y:S01]  /*6dd0*/  PRMT R147, R11, 0x7610, R147 ;  /* 0x000076100b937816 */ /* 0x000fe20000000093 */
[----:B-1----:R-:W-:Y:S01]  /*6de0*/  IMAD.MOV.U32 R14, RZ, RZ, R59 ;  /* 0x000000ffff0e7224 */ /* 0x002fe200078e003b */
[----:B------:R-:W-:Y:S01]  /*6df0*/  PRMT R146, R13, 0x5410, R12 ;  /* 0x000054100d927816 */ /* 0x000fe2000000000c */
[----:B------:R-:W-:Y:S01]  /*6e00*/  IMAD.MOV.U32 R13, RZ, RZ, R60 ;  /* 0x000000ffff0d7224 */ /* 0x000fe200078e003c */
[----:B------:R-:W-:Y:S01]  /*6e10*/  MOV R11, R74 ;  /* 0x0000004a000b7202 */ /* 0x000fe20000000f00 */
[----:B------:R-:W-:Y:S01]  /*6e20*/  IMAD.MOV.U32 R12, RZ, RZ, R61 ;  /* 0x000000ffff0c7224 */ /* 0x000fe200078e003d */
[----:B------:R-:W-:Y:S01]  /*6e30*/  PRMT R145, R145, 0x5410, R14 ;  /* 0x0000541091917816 */ /* 0x000fe2000000000e */
[----:B------:R-:W-:Y:S01]  /*6e40*/  IMAD.MOV.U32 R14, RZ, RZ, R63 ;  /* 0x000000ffff0e7224 */ /* 0x000fe200078e003f */
[----:B------:R-:W-:Y:S01]  /*6e50*/  PRMT R151, R11, 0x7610, R151 ;  /* 0x000076100b977816 */ /* 0x000fe20000000097 */
[----:B------:R-:W-:Y:S01]  /*6e60*/  IMAD.MOV.U32 R11, RZ, RZ, R73 ;  /* 0x000000ffff0b7224 */ /* 0x000fe200078e0049 */
[----:B------:R-:W-:Y:S01]  /*6e70*/  PRMT R150, R13, 0x5410, R12 ;  /* 0x000054100d967816 */ /* 0x000fe2000000000c */
[----:B------:R-:W-:Y:S01]  /*6e80*/  IMAD.MOV.U32 R13, RZ, RZ, R64 ;  /* 0x000000ffff0d7224 */ /* 0x000fe200078e0040 */
[----:B------:R-:W-:Y:S01]  /*6e90*/  PRMT R149, R149, 0x5410, R14 ;  /* 0x0000541095957816 */ /* 0x000fe2000000000e */
[----:B------:R-:W-:-:S02]  /*6ea0*/  IMAD.MOV.U32 R12, RZ, RZ, R65 ;  /* 0x000000ffff0c7224 */ /* 0x000fc400078e0041 */
[----:B------:R-:W-:-:S03]  /*6eb0*/  IMAD.MOV.U32 R14, RZ, RZ, R67 ;  /* 0x000000ffff0e7224 */ /* 0x000fc600078e0043 */
[----:B------:R-:W-:Y:S01]  /*6ec0*/  PRMT R189, R13, 0x5410, R12 ;  /* 0x000054100dbd7816 */ /* 0x000fe2000000000c */
[----:B------:R-:W-:Y:S01]  /*6ed0*/  IMAD.MOV.U32 R13, RZ, RZ, R68 ;  /* 0x000000ffff0d7224 */ /* 0x000fe200078e0044 */
[----:B------:R-:W-:Y:S01]  /*6ee0*/  PRMT R159, R159, 0x5410, R14 ;  /* 0x000054109f9f7816 */ /* 0x000fe2000000000e */
[----:B------:R-:W-:Y:S02]  /*6ef0*/  IMAD.MOV.U32 R12, RZ, RZ, R69 ;  /* 0x000000ffff0c7224 */ /* 0x000fe400078e0045 */
[----:B------:R-:W-:-:S03]  /*6f00*/  IMAD.MOV.U32 R14, RZ, RZ, R71 ;  /* 0x000000ffff0e7224 */ /* 0x000fc600078e0047 */
        /* <DEDUP_REMOVED lines=8> */
[----:B------:R-:W-:Y:S02]  /*6f90*/  IMAD.MOV.U32 R12, RZ, RZ, R76 ;  /* 0x000000ffff0c7224 */ /* 0x000fe400078e004c */
[----:B------:R-:W-:Y:S01]  /*6fa0*/  IMAD.MOV.U32 R11, RZ, RZ, R77 ;  /* 0x000000ffff0b7224 */ /* 0x000fe200078e004d */
[----:B------:R-:W-:-:S04]  /*6fb0*/  PRMT R196, R14, 0x5410, R13 ;  /* 0x000054100ec47816 */ /* 0x000fc8000000000d */
[----:B------:R-:W-:Y:S01]  /*6fc0*/  PRMT R201, R12, 0x5410, R11 ;  /* 0x000054100cc97816 */ /* 0x000fe2000000000b */
[----:B------:R-:W-:Y:S06]  /*6fd0*/  @!P0 BRA `(.L_x_1646) ;  /* 0x0000000000048947 */ /* 0x000fec0003800000 */
[----:B------:R-:W-:Y:S01]  /*6fe0*/  BPT.TRAP 0x1 ;  /* 0x000000040000795c */ /* 0x000fe20000300000 */
.L_x_1646:
[----:B------:R-:W-:Y:S01]  /*6ff0*/  LEA R86, R19, R18, 0x3 ;  /* 0x0000001213567211 */ /* 0x000fe200078e18ff */
[----:B------:R-:W0:Y:S01]  /*7000*/  LDC R128, c[0x0][0x2f4] ;  /* 0x0000bd00ff807b82 */ /* 0x000e220000000800 */
[----:B------:R-:W-:Y:S01]  /*7010*/  SHF.L.U32 R87, R175, 0x1f, RZ ;  /* 0x0000001faf577819 */ /* 0x000fe200000006ff */
[----:B------:R-:W-:Y:S03]  /*7020*/  BSSY B1, `(.L_x_1647) ;  /* 0x0000003000017945 */ /* 0x000fe60003800000 */
[----:B------:R-:W1:Y:S02]  /*7030*/  SYNCS.PHASECHK.TRANS64.TRYWAIT P6, [R86+URZ+0x2a890], R87 ;  /* 0x02a89057560075a7 */ /* 0x000e6400080c017f */
[----:B-1----:R-:W-:Y:S05]  /*7040*/  @!P6 BRA `(.L_x_1648) ;  /* 0x0000022400a8e947 */ /* 0x002fea0003800000 */
.L_x_2014:
[----:B------:R-:W-:Y:S05]  /*7050*/  BSYNC B1 ;  /* 0x0000000000017941 */ /* 0x000fea0003800000 */
.L_x_1647:
[----:B------:R-:W-:Y:S01]  /*7060*/  UMOV UR4, 0xffffffff ;  /* 0xffffffff00047882 */ /* 0x000fe20000000000 */
[----:B0-----:R-:W-:Y:S02]  /*7070*/  IMAD.IADD R131, R128, 0x1, -R125 ;  /* 0x0000000180837824 */ /* 0x001fe400078e0a7d */
[----:B------:R-:W-:Y:S05]  /*7080*/  BRA.DIV UR4, `(.L_x_1649) ;  /* 0x0000022604ac7947 */ /* 0x000fea000b800000 */
[----:B------:R0:W2:Y:S04]  /*7090*/  SHFL.IDX PT, R121, R115, RZ, 0x1c1f ;  /* 0x001c1fff73797589 */ /* 0x0000a800000e0000 */
[----:B------:R0:W3:Y:S02]  /*70a0*/  SHFL.IDX PT, R11, R116, RZ, 0x1c1f ;  /* 0x001c1fff740b7589 */ /* 0x0000e400000e0000 */
.L_x_2018:
        /* <DEDUP_REMOVED lines=18> */
[----:B------:R-:W-:-:S04]  /*71d0*/  LOP3.LUT R12, R12, R185, RZ, 0x3c, !PT ;  /* 0x000000b90c0c7212 */ /* 0x000fc800078e3cff */
[----:B------:R-:W-:-:S05]  /*71e0*/  IADD3 R12, R13, R12, RZ ;  /* 0x0000000c0d0c7210 */ /* 0x000fca0007ffe0ff */
[C---:B------:R-:W-:Y:S02]  /*71f0*/  IMAD R80, R19.reuse, 0x4800, R12 ;  /* 0x0000480013507824 */ /* 0x040fe400078e020c */
[----:B------:R-:W-:Y:S02]  /*7200*/  IMAD R12, R19, 0x4800, R140 ;  /* 0x00004800130c7824 */ /* 0x000fe400078e028c */
[--C-:B------:R-:W-:Y:S02]  /*7210*/  IMAD R80, R80, 0x2, R18.reuse ;  /* 0x0000000250507824 */ /* 0x100fe400078e0212 */
[----:B------:R-:W-:-:S04]  /*7220*/  IMAD R12, R12, 0x2, R18 ;  /* 0x000000020c0c7824 */ /* 0x000fc800078e0212 */
[----:B------:R-:W3:Y:S04]  /*7230*/  LDS.128 R80, [R80+0x18400] ;  /* 0x0184000050507984 */ /* 0x000ee80000000c00 */
[----:B------:R-:W4:Y:S01]  /*7240*/  LDS.128 R12, [R12+0x18400] ;  /* 0x018400000c0c7984 */ /* 0x000f220000000c00 */
[----:B------:R-:W-:Y:S05]  /*7250*/  @P4 BRA `(.L_x_1655) ;  /* 0x0000000400704947 */ /* 0x000fea0003800000 */
[----:B---3--:R-:W-:Y:S01]  /*7260*/  IMAD.MOV.U32 R155, RZ, RZ, R81 ;  /* 0x000000ffff9b7224 */ /* 0x008fe200078e0051 */
[----:B----4-:R-:W-:Y:S01]  /*7270*/  MOV R154, R13 ;  /* 0x0000000d009a7202 */ /* 0x010fe20000000f00 */
[----:B------:R-:W-:Y:S02]  /*7280*/  HADD2.F32 R156, -RZ, R156.H0_H0 ;  /* 0x2000009cff9c7230 */ /* 0x000fe40000004100 */
[----:B------:R-:W-:Y:S02]  /*7290*/  HADD2.F32 R157, -RZ, R157.H0_H0 ;  /* 0x2000009dff9d7230 */ /* 0x000fe40000004100 */
[----:B------:R-:W-:Y:S02]  /*72a0*/  HADD2.F32 R13, -RZ, R155.H0_H0 ;  /* 0x2000009bff0d7230 */ /* 0x000fe40000004100 */
[----:B------:R-:W-:-:S03]  /*72b0*/  HADD2.F32 R158, -RZ, R154.H0_H0 ;  /* 0x2000009aff9e7230 */ /* 0x000fc60000004100 */
[CC--:B------:R-:W-:Y:S02]  /*72c0*/  FMUL.FTZ R81, R13.reuse, R156.reuse ;  /* 0x0000009c0d517220 */ /* 0x0c0fe40000410000 */
[C---:B------:R-:W-:Y:S02]  /*72d0*/  FMUL.FTZ R156, R158.reuse, R156 ;  /* 0x0000009c9e9c7220 */ /* 0x040fe40000410000 */
[-C--:B------:R-:W-:Y:S02]  /*72e0*/  FFMA.FTZ R81, R158, R157.reuse, -R81 ;  /* 0x0000009d9e517223 */ /* 0x080fe40000010851 */
[----:B------:R-:W3:Y:S01]  /*72f0*/  LDL.S16 R158, [R1+0x3c] ;  /* 0x00003c00019e7983 */ /* 0x000ee20000100600 */
[----:B------:R-:W-:Y:S01]  /*7300*/  FFMA.FTZ R13, R13, R157, R156 ;  /* 0x0000009d0d0d7223 */ /* 0x000fe2000001009c */
[----:B------:R-:W-:Y:S01]  /*7310*/  SHF.R.U32.HI R156, RZ, 0x10, R53 ;  /* 0x00000010ff9c7819 */ /* 0x000fe20000011635 */
[----:B------:R-:W-:Y:S01]  /*7320*/  HADD2.F32 R155, -RZ, R155.H1_H1 ;  /* 0x3000009bff9b7230 */ /* 0x000fe20000004100 */
[----:B------:R-:W-:-:S02]  /*7330*/  SHF.R.U64 R40, R40, 0x10, R41 ;  /* 0x0000001028287819 */ /* 0x000fc40000001229 */
[----:B------:R-:W-:Y:S01]  /*7340*/  SHF.R.U32.HI R41, RZ, 0x10, R41 ;  /* 0x00000010ff297819 */ /* 0x000fe20000011629 */
[----:B------:R-:W-:Y:S01]  /*7350*/  HADD2.F32 R156, -RZ, R156.H0_H0 ;  /* 0x2000009cff9c7230 */ /* 0x000fe20000004100 */
[----:B------:R-:W-:Y:S01]  /*7360*/  SHF.R.U64 R53, R52, 0x10, R53 ;  /* 0x0000001034357819 */ /* 0x000fe20000001235 */
[----:B------:R-:W-:Y:S02]  /*7370*/  HADD2.F32 R52, -RZ, R154.H1_H1 ;  /* 0x3000009aff347230 */ /* 0x000fe40000004100 */
[----:B------:R-:W-:Y:S02]  /*7380*/  HADD2.F32 R41, -RZ, R41.H0_H0 ;  /* 0x20000029ff297230 */ /* 0x000fe40000004100 */
[-C--:B------:R-:W-:Y:S01]  /*7390*/  FMUL.FTZ R154, R155, R156.reuse ;  /* 0x0000009c9b9a7220 */ /* 0x080fe20000410000 */
[----:B------:R-:W-:-:S03]  /*73a0*/  FMUL.FTZ R156, R52, R156 ;  /* 0x0000009c349c7220 */ /* 0x000fc60000410000 */
[-C--:B------:R-:W-:Y:S01]  /*73b0*/  FFMA.FTZ R52, R52, R41.reuse, -R154 ;  /* 0x0000002934347223 */ /* 0x080fe2000001089a */
[----:B------:R-:W-:Y:S02]  /*73c0*/  HADD2.F32 R154, -RZ, R83.H0_H0 ;  /* 0x20000053ff9a7230 */ /* 0x000fe40000004100 */
[----:B------:R-:W-:Y:S01]  /*73d0*/  FFMA.FTZ R41, R155, R41, R156 ;  /* 0x000000299b297223 */ /* 0x000fe2000001009c */
[----:B------:R-:W-:Y:S02]  /*73e0*/  HADD2.F32 R155, -RZ, R228.H1_H1 ;  /* 0x300000e4ff9b7230 */ /* 0x000fe40000004100 */
[----:B------:R-:W-:Y:S02]  /*73f0*/  HADD2.F32 R156, -RZ, R15.H0_H0 ;  /* 0x2000000fff9c7230 */ /* 0x000fe40000004100 */
[----:B---3--:R-:W-:-:S05]  /*7400*/  HADD2.F32 R157, -RZ, R158.H0_H0 ;  /* 0x2000009eff9d7230 */ /* 0x008fca0000004100 */
[----:B------:R-:W-:-:S04]  /*7410*/  FMUL.FTZ R158, R154, R157 ;  /* 0x0000009d9a9e7220 */ /* 0x000fc80000410000 */
[C---:B------:R-:W-:Y:S01]  /*7420*/  FFMA.FTZ R158, R156.reuse, R155, -R158 ;  /* 0x0000009b9c9e7223 */ /* 0x040fe2000001089e */
[----:B------:R-:W-:Y:S02]  /*7430*/  FMUL.FTZ R156, R156, R157 ;  /* 0x0000009d9c9c7220 */ /* 0x000fe40000410000 */
[----:B------:R-:W3:Y:S01]  /*7440*/  LDL.LU.S16 R157, [R1+0x3e] ;  /* 0x00003e00019d7983 */ /* 0x000ee20000300600 */
[--C-:B------:R-:W-:Y:S01]  /*7450*/  SHF.R.U64 R42, R42, 0x10, R43.reuse ;  /* 0x000000102a2a7819 */ /* 0x100fe2000000122b */
[----:B------:R-:W-:Y:S01]  /*7460*/  FFMA.FTZ R156, R154, R155, R156 ;  /* 0x0000009b9a9c7223 */ /* 0x000fe2000001009c */
[----:B------:R-:W-:Y:S01]  /*7470*/  SHF.R.U32.HI R154, RZ, 0x10, R43 ;  /* 0x00000010ff9a7819 */ /* 0x000fe2000001162b */
[----:B------:R-:W-:Y:S01]  /*7480*/  HADD2.F32 R15, -RZ, R15.H1_H1 ;  /* 0x3000000fff0f7230 */ /* 0x000fe20000004100 */
[--C-:B------:R-:W-:Y:S01]  /*7490*/  SHF.R.U64 R43, R54, 0x10, R55.reuse ;  /* 0x00000010362b7819 */ /* 0x100fe20000001237 */
[----:B------:R-:W-:Y:S01]  /*74a0*/  HADD2.F32 R54, -RZ, R83.H1_H1 ;  /* 0x30000053ff367230 */ /* 0x000fe20000004100 */
[----:B------:R-:W-:Y:S01]  /*74b0*/  SHF.R.U32.HI R55, RZ, 0x10, R55 ;  /* 0x00000010ff377819 */ /* 0x000fe20000011637 */
[----:B------:R-:W-:-:S04]  /*74c0*/  HADD2.F32 R154, -RZ, R154.H0_H0 ;  /* 0x2000009aff9a7230 */ /* 0x000fc80000004100 */
[----:B------:R-:W-:-:S05]  /*74d0*/  HADD2.F32 R55, -RZ, R55.H0_H0 ;  /* 0x20000037ff377230 */ /* 0x000fca0000004100 */
[----:B------:R-:W-:-:S04]  /*74e0*/  FMUL.FTZ R83, R54, R55 ;  /* 0x0000003736537220 */ /* 0x000fc80000410000 */
[C---:B------:R-:W-:Y:S01]  /*74f0*/  FFMA.FTZ R83, R15.reuse, R154, -R83 ;  /* 0x0000009a0f537223 */ /* 0x040fe20000010853 */
[----:B------:R-:W-:Y:S01]  /*7500*/  FMUL.FTZ R15, R15, R55 ;  /* 0x000000370f0f7220 */ /* 0x000fe20000410000 */
[----:B------:R-:W-:-:S03]  /*7510*/  HADD2.F32 R55, -RZ, R229.H0_H0 ;  /* 0x200000e5ff377230 */ /* 0x000fc60000004100 */
[----:B------:R-:W-:Y:S01]  /*7520*/  FFMA.FTZ R15, R54, R154, R15 ;  /* 0x0000009a360f7223 */ /* 0x000fe2000001000f */
[----:B------:R-:W-:Y:S02]  /*7530*/  HADD2.F32 R54, -RZ, R80.H0_H0 ;  /* 0x20000050ff367230 */ /* 0x000fe40000004100 */
[----:B------:R-:W-:Y:S02]  /*7540*/  HADD2.F32 R154, -RZ, R12.H0_H0 ;  /* 0x2000000cff9a7230 */ /* 0x000fe40000004100 */
[----:B---3--:R-:W-:-:S05]  /*7550*/  HADD2.F32 R157, -RZ, R157.H0_H0 ;  /* 0x2000009dff9d7230 */ /* 0x008fca0000004100 */
[-C--:B------:R-:W-:Y:S01]  /*7560*/  FMUL.FTZ R155, R54, R157.reuse ;  /* 0x0000009d369b7220 */ /* 0x080fe20000410000 */
[----:B------:R-:W-:-:S03]  /*7570*/  FMUL.FTZ R157, R154, R157 ;  /* 0x0000009d9a9d7220 */ /* 0x000fc60000410000 */
[-C--:B------:R-:W-:Y:S02]  /*7580*/  FFMA.FTZ R155, R154, R55.reuse, -R155 ;  /* 0x000000379a9b7223 */ /* 0x080fe4000001089b */
[----:B------:R-:W3:Y:S01]  /*7590*/  LDL.S16 R154, [R1+0x3a] ;  /* 0x00003a00019a7983 */ /* 0x000ee20000100600 */
[----:B------:R-:W-:Y:S02]  /*75a0*/  HADD2.F32 R53, -RZ, R53.H0_H0 ;  /* 0x20000035ff357230 */ /* 0x000fe40000004100 */
[----:B------:R-:W-:Y:S01]  /*75b0*/  FFMA.FTZ R157, R54, R55, R157 ;  /* 0x00000037369d7223 */ /* 0x000fe2000001009d */
[----:B------:R-:W-:Y:S01]  /*75c0*/  HADD2.F32 R80, -RZ, R80.H1_H1 ;  /* 0x30000050ff507230 */ /* 0x000fe20000004100 */
[----:B------:R-:W-:Y:S01]  /*75d0*/  F2FP.F16.F32.PACK_AB R83, R83, R158 ;  /* 0x0000009e5353723e */ /* 0x000fe200000000ff */
[----:B------:R-:W-:Y:S01]  /*75e0*/  HADD2.F32 R12, -RZ, R12.H1_H1 ;  /* 0x3000000cff0c7230 */ /* 0x000fe20000004100 */
[----:B------:R-:W-:Y:S01]  /*75f0*/  F2FP.F16.F32.PACK_AB R52, R52, R81 ;  /* 0x000000513434723e */ /* 0x000fe200000000ff */
[----:B------:R-:W-:-:S02]  /*7600*/  HADD2.F32 R40, -RZ, R40.H0_H0 ;  /* 0x20000028ff287230 */ /* 0x000fc40000004100 */
[-C--:B------:R-:W-:Y:S01]  /*7610*/  FMUL.FTZ R54, R80, R53.reuse ;  /* 0x0000003550367220 */ /* 0x080fe20000410000 */
[----:B------:R-:W-:Y:S02]  /*7620*/  HADD2.F32 R55, -RZ, R14.H0_H0 ;  /* 0x2000000eff377230 */ /* 0x000fe40000004100 */
[C---:B------:R-:W-:Y:S01]  /*7630*/  FMUL.FTZ R53, R12.reuse, R53 ;  /* 0x000000350c357220 */ /* 0x040fe20000410000 */
[----:B------:R-:W-:Y:S02]  /*7640*/  HADD2.F32 R43, -RZ, R43.H0_H0 ;  /* 0x2000002bff2b7230 */ /* 0x000fe40000004100 */
[-C--:B------:R-:W-:Y:S01]  /*7650*/  FFMA.FTZ R12, R12, R40.reuse, -R54 ;  /* 0x000000280c0c7223 */ /* 0x080fe20000010836 */
[----:B------:R-:W-:Y:S02]  /*7660*/  HADD2.F32 R54, -RZ, R228.H0_H0 ;  /* 0x200000e4ff367230 */ /* 0x000fe40000004100 */
[----:B------:R-:W-:Y:S01]  /*7670*/  FFMA.FTZ R40, R80, R40, R53 ;  /* 0x0000002850287223 */ /* 0x000fe20000010035 */
[--C-:B------:R-:W-:Y:S01]  /*7680*/  HADD2.F32 R53, -RZ, R82.reuse.H0_H0 ;  /* 0x20000052ff357230 */ /* 0x100fe20000004100 */
[----:B------:R-:W-:Y:S01]  /*7690*/  F2FP.F16.F32.PACK_AB R41, R41, R13 ;  /* 0x0000000d2929723e */ /* 0x000fe200000000ff */
[----:B------:R-:W-:Y:S01]  /*76a0*/  HADD2.F32 R82, -RZ, R82.H1_H1 ;  /* 0x30000052ff527230 */ /* 0x000fe20000004100 */
[----:B------:R-:W-:Y:S01]  /*76b0*/  F2FP.F16.F32.PACK_AB R156, R15, R156 ;  /* 0x0000009c0f9c723e */ /* 0x000fe200000000ff */
[----:B------:R-:W-:Y:S01]  /*76c0*/  HADD2.F32 R14, -RZ, R14.H1_H1 ;  /* 0x3000000eff0e7230 */ /* 0x000fe20000004100 */
[----:B------:R-:W-:Y:S01]  /*76d0*/  F2FP.F16.F32.PACK_AB R40, R40, R157 ;  /* 0x0000009d2828723e */ /* 0x000fe200000000ff */
[----:B------:R-:W-:Y:S01]  /*76e0*/  HADD2.F32 R42, -RZ, R42.H0_H0 ;  /* 0x2000002aff2a7230 */ /* 0x000fe20000004100 */
[----:B------:R-:W-:Y:S01]  /*76f0*/  F2FP.F16.F32.PACK_AB R12, R12, R155 ;  /* 0x0000009b0c0c723e */ /* 0x000fe200000000ff */
[----:B------:R-:W-:-:S02]  /*7700*/  IMAD.MOV.U32 R15, RZ, RZ, R83 ;  /* 0x000000ffff0f7224 */ /* 0x000fc400078e0053 */
[----:B------:R-:W-:Y:S02]  /*7710*/  IMAD.MOV.U32 R13, RZ, RZ, R52 ;  /* 0x000000ffff0d7224 */ /* 0x000fe400078e0034 */
[----:B------:R-:W-:Y:S02]  /*7720*/  IMAD.MOV.U32 R81, RZ, RZ, R41 ;  /* 0x000000ffff517224 */ /* 0x000fe400078e0029 */
[----:B------:R-:W-:Y:S02]  /*7730*/  IMAD.MOV.U32 R83, RZ, RZ, R156 ;  /* 0x000000ffff537224 */ /* 0x000fe400078e009c */
[----:B---3--:R-:W-:-:S05]  /*7740*/  HADD2.F32 R154, -RZ, R154.H0_H0 ;  /* 0x2000009aff9a7230 */ /* 0x008fca0000004100 */
        /* <DEDUP_REMOVED lines=13> */
.L_x_1655:
[----:B------:R-:W-:Y:S05]  /*7820*/  BSYNC B3 ;  /* 0x0000000000037941 */ /* 0x000fea0003800000 */
.L_x_1654:
[----:B------:R-:W-:-:S04]  /*7830*/  LEA R40, P4, R5, R11, 0x1 ;  /* 0x0000000b05287211 */ /* 0x000fc800078808ff */
[----:B--2---:R-:W-:Y:S02]  /*7840*/  LEA.HI.X R41, R5, R121, R112, 0x1, P4 ;  /* 0x0000007905297211 */ /* 0x004fe400020f0c70 */
[----:B------:R-:W-:-:S03]  /*7850*/  ISETP.GE.AND P4, PT, R153, R128, PT ;  /* 0x000000809900720c */ /* 0x000fc60003f86270 */
[----:B----4-:R2:W-:Y:S10]  /*7860*/  ST.E.128 desc[UR60][R40.64], R12 ;  /* 0x0000000c28007985 */ /* 0x0105f4000c101d3c */
[----:B--2---:R-:W-:-:S05]  /*7870*/  @!P4 IMAD.WIDE R12, R153, 0x2, R120 ;  /* 0x00000002990cc825 */ /* 0x004fca00078e0278 */
[----:B---3--:R3:W-:Y:S02]  /*7880*/  @!P4 ST.E.128 desc[UR60][R12.64], R80 ;  /* 0x000000500c00c985 */ /* 0x0087e4000c101d3c */
.L_x_1653:
[----:B------:R-:W-:Y:S05]  /*7890*/  BSYNC B2 ;  /* 0x0000000000027941 */ /* 0x000fea0003800000 */
.L_x_1652:
[----:B------:R-:W-:Y:S01]  /*78a0*/  ISETP.NE.AND P4, PT, R21, RZ, PT ;  /* 0x000000ff1500720c */ /* 0x000fe20003f85270 */
[----:B------:R-:W-:-:S12]  /*78b0*/  BSSY B2, `(.L_x_1656) ;  /* 0x0000079000027945 */ /* 0x000fd80003800000 */
[----:B------:R-:W-:Y:S05]  /*78c0*/  @!P4 BRA `(.L_x_1657) ;  /* 0x0000000400dcc947 */ /* 0x000fea0003800000 */
[----:B---3--:R-:W-:Y:S01]  /*78d0*/  SEL R12, R125, R131, !P2 ;  /* 0x000000837d0c7207 */ /* 0x008fe20005000000 */
[----:B------:R-:W-:Y:S01]  /*78e0*/  BSSY B3, `(.L_x_1658) ;  /* 0x0000072000037945 */ /* 0x000fe20003800000 */
[----:B------:R-:W-:Y:S02]  /*78f0*/  ISETP.GE.AND P6, PT, R168, R124, PT ;  /* 0x0000007ca800720c */ /* 0x000fe40003fc6270 */
[----:B------:R-:W-:Y:S02]  /*7900*/  SHF.R.S32.HI R13, RZ, 0x1f, R12 ;  /* 0x0000001fff0d7819 */ /* 0x000fe4000001140c */
[C---:B------:R-:W-:Y:S02]  /*7910*/  LEA R52, P4, R6.reuse, R11, 0x1 ;  /* 0x0000000b06347211 */ /* 0x040fe400078808ff */
[----:B------:R-:W-:Y:S02]  /*7920*/  LEA.HI R13, R13, R12, RZ, 0x4 ;  /* 0x0000000c0d0d7211 */ /* 0x000fe400078f20ff */
[----:B--2---:R-:W-:-:S02]  /*7930*/  LEA.HI.X R53, R6, R121, R111, 0x1, P4 ;  /* 0x0000007906357211 */ /* 0x004fc400020f0c6f */
[----:B------:R-:W-:-:S04]  /*7940*/  LEA.HI.SX32 R54, R13, R117, 0x1c ;  /* 0x000000750d367211 */ /* 0x000fc800078fe2ff */
[----:B------:R-:W-:-:S04]  /*7950*/  SHF.R.S32.HI R13, RZ, 0x1f, R54 ;  /* 0x0000001fff0d7819 */ /* 0x000fc80000011436 */
[----:B------:R-:W-:Y:S02]  /*7960*/  LEA.HI R13, R13, R54, RZ, 0x3 ;  /* 0x000000360d0d7211 */ /* 0x000fe400078f18ff */
[----:B------:R-:W-:Y:S02]  /*7970*/  SHF.L.U32 R54, R54, 0x3, RZ ;  /* 0x0000000336367819 */ /* 0x000fe400000006ff */
[----:B------:R-:W-:Y:S02]  /*7980*/  SHF.R.S32.HI R13, RZ, 0x3, R13 ;  /* 0x00000003ff0d7819 */ /* 0x000fe4000001140d */
[----:B------:R-:W-:Y:S02]  /*7990*/  LOP3.LUT R12, R184, 0x38, R54, 0xf8, !PT ;  /* 0x00000038b80c7812 */ /* 0x000fe400078ef836 */
[----:B------:R-:W-:Y:S01]  /*79a0*/  ISETP.GE.AND P4, PT, R54, R128, PT ;  /* 0x000000803600720c */ /* 0x000fe20003f86270 */
[----:B------:R-:W-:Y:S01]  /*79b0*/  IMAD R13, R13, 0x1800, R186 ;  /* 0x000018000d0d7824 */ /* 0x000fe200078e02ba */
[----:B------:R-:W-:-:S05]  /*79c0*/  LOP3.LUT R12, R12, R185, RZ, 0x3c, !PT ;  /* 0x000000b90c0c7212 */ /* 0x000fca00078e3cff */
[----:B------:R-:W-:Y:S02]  /*79d0*/  IMAD.IADD R13, R13, 0x1, R12 ;  /* 0x000000010d0d7824 */ /* 0x000fe400078e020c */
[C---:B------:R-:W-:Y:S02]  /*79e0*/  IMAD R12, R19.reuse, 0x4800, R139 ;  /* 0x00004800130c7824 */ /* 0x040fe400078e028b */
[----:B------:R-:W-:Y:S02]  /*79f0*/  IMAD R40, R19, 0x4800, R13 ;  /* 0x0000480013287824 */ /* 0x000fe400078e020d */
[--C-:B------:R-:W-:Y:S02]  /*7a00*/  IMAD R12, R12, 0x2, R18.reuse ;  /* 0x000000020c0c7824 */ /* 0x100fe400078e0212 */
[----:B------:R-:W-:-:S04]  /*7a10*/  IMAD R40, R40, 0x2, R18 ;  /* 0x0000000228287824 */ /* 0x000fc800078e0212 */
[----:B------:R-:W2:Y:S04]  /*7a20*/  LDS.128 R12, [R12+0x18400] ;  /* 0x018400000c0c7984 */ /* 0x000ea80000000c00 */
[----:B------:R-:W3:Y:S01]  /*7a30*/  LDS.128 R40, [R40+0x18400] ;  /* 0x0184000028287984 */ /* 0x000ee20000000c00 */
[----:B------:R-:W-:Y:S05]  /*7a40*/  @P6 BRA `(.L_x_1659) ;  /* 0x00000004006c6947 */ /* 0x000fea0003800000 */
[----:B------:R-:W4:Y:S01]  /*7a50*/  LDL.LU.S16 R55, [R1+0x38] ;  /* 0x0000380001377983 */ /* 0x000f220000300600 */
[----:B---3--:R-:W-:Y:S01]  /*7a60*/  MOV R81, R41 ;  /* 0x0000002900517202 */ /* 0x008fe20000000f00 */
[----:B--2---:R-:W-:Y:S01]  /*7a70*/  IMAD.MOV.U32 R41, RZ, RZ, R13 ;  /* 0x000000ffff297224 */ /* 0x004fe200078e000d */
[----:B------:R-:W-:Y:S01]  /*7a80*/  SHF.R.U64 R48, R48, 0x10, R49 ;  /* 0x0000001030307819 */ /* 0x000fe20000001231 */
[----:B------:R-:W-:Y:S01]  /*7a90*/  HADD2.F32 R13, -RZ, R227.H1_H1 ;  /* 0x300000e3ff0d7230 */ /* 0x000fe20000004100 */
[----:B------:R-:W-:Y:S01]  /*7aa0*/  SHF.R.U64 R36, R36, 0x10, R37 ;  /* 0x0000001024247819 */ /* 0x000fe20000001225 */
[----:B------:R-:W-:Y:S01]  /*7ab0*/  HADD2.F32 R153, -RZ, R229.H1_H1 ;  /* 0x300000e5ff997230 */ /* 0x000fe20000004100 */
[----:B------:R-:W-:Y:S01]  /*7ac0*/  SHF.R.U64 R50, R50, 0x10, R51 ;  /* 0x0000001032327819 */ /* 0x000fe20000001233 */
[--C-:B------:R-:W-:Y:S01]  /*7ad0*/  HADD2.F32 R80, -RZ, R41.reuse.H0_H0 ;  /* 0x20000029ff507230 */ /* 0x100fe20000004100 */
[----:B------:R-:W-:Y:S01]  /*7ae0*/  SHF.R.U64 R38, R38, 0x10, R39 ;  /* 0x0000001026267819 */ /* 0x000fe20000001227 */
[----:B------:R-:W-:-:S02]  /*7af0*/  HADD2.F32 R41, -RZ, R41.H1_H1 ;  /* 0x30000029ff297230 */ /* 0x000fc40000004100 */
[----:B------:R-:W-:Y:S02]  /*7b00*/  HADD2.F32 R155, -RZ, R226.H1_H1 ;  /* 0x300000e2ff9b7230 */ /* 0x000fe40000004100 */
[----:B------:R-:W-:Y:S02]  /*7b10*/  HADD2.F32 R48, -RZ, R48.H0_H0 ;  /* 0x20000030ff307230 */ /* 0x000fe40000004100 */
[----:B------:R-:W-:Y:S02]  /*7b20*/  HADD2.F32 R36, -RZ, R36.H0_H0 ;  /* 0x20000024ff247230 */ /* 0x000fe40000004100 */
[----:B------:R-:W-:Y:S02]  /*7b30*/  HADD2.F32 R50, -RZ, R50.H0_H0 ;  /* 0x20000032ff327230 */ /* 0x000fe40000004100 */
[----:B------:R-:W-:Y:S02]  /*7b40*/  HADD2.F32 R38, -RZ, R38.H0_H0 ;  /* 0x20000026ff267230 */ /* 0x000fe40000004100 */
[----:B----4-:R-:W-:-:S02]  /*7b50*/  HADD2.F32 R82, -RZ, R55.H0_H0 ;  /* 0x20000037ff527230 */ /* 0x010fc40000004100 */
[----:B------:R-:W-:-:S05]  /*7b60*/  HADD2.F32 R55, -RZ, R81.H0_H0 ;  /* 0x20000051ff377230 */ /* 0x000fca0000004100 */
[-C--:B------:R-:W-:Y:S01]  /*7b70*/  FMUL.FTZ R83, R55, R82.reuse ;  /* 0x0000005237537220 */ /* 0x080fe20000410000 */
[----:B------:R-:W-:-:S03]  /*7b80*/  FMUL.FTZ R82, R80, R82 ;  /* 0x0000005250527220 */ /* 0x000fc60000410000 */
[-C--:B------:R-:W-:Y:S01]  /*7b90*/  FFMA.FTZ R80, R80, R13.reuse, -R83 ;  /* 0x0000000d50507223 */ /* 0x080fe20000010853 */
[----:B------:R-:W-:Y:S01]  /*7ba0*/  FFMA.FTZ R55, R55, R13, R82 ;  /* 0x0000000d37377223 */ /* 0x000fe20000010052 */
[----:B------:R-:W-:Y:S01]  /*7bb0*/  SHF.R.U32.HI R82, RZ, 0x10, R49 ;  /* 0x00000010ff527819 */ /* 0x000fe20000011631 */
[----:B------:R-:W-:Y:S01]  /*7bc0*/  HADD2.F32 R13, -RZ, R81.H1_H1 ;  /* 0x30000051ff0d7230 */ /* 0x000fe20000004100 */
[----:B------:R-:W-:Y:S01]  /*7bd0*/  SHF.R.U32.HI R81, RZ, 0x10, R37 ;  /* 0x00000010ff517819 */ /* 0x000fe20000011625 */
[----:B------:R-:W-:Y:S02]  /*7be0*/  HADD2.F32 R49, -RZ, R226.H0_H0 ;  /* 0x200000e2ff317230 */ /* 0x000fe40000004100 */
[----:B------:R-:W-:Y:S02]  /*7bf0*/  HADD2.F32 R82, -RZ, R82.H0_H0 ;  /* 0x20000052ff527230 */ /* 0x000fe40000004100 */
[----:B------:R-:W-:Y:S02]  /*7c00*/  HADD2.F32 R81, -RZ, R81.H0_H0 ;  /* 0x20000051ff517230 */ /* 0x000fe40000004100 */
[----:B------:R-:W-:-:S02]  /*7c10*/  HADD2.F32 R37, -RZ, R14.H0_H0 ;  /* 0x2000000eff257230 */ /* 0x000fc40000004100 */
[-C--:B------:R-:W-:Y:S01]  /*7c20*/  FMUL.FTZ R83, R13, R82.reuse ;  /* 0x000000520d537220 */ /* 0x080fe20000410000 */
[C---:B------:R-:W-:Y:S01]  /*7c30*/  FMUL.FTZ R82, R41.reuse, R82 ;  /* 0x0000005229527220 */ /* 0x040fe20000410000 */
[----:B------:R-:W-:Y:S02]  /*7c40*/  HADD2.F32 R14, -RZ, R14.H1_H1 ;  /* 0x3000000eff0e7230 */ /* 0x000fe40000004100 */
[-C--:B------:R-:W-:Y:S01]  /*7c50*/  FFMA.FTZ R41, R41, R81.reuse, -R83 ;  /* 0x0000005129297223 */ /* 0x080fe20000010853 */
[----:B------:R-:W-:Y:S01]  /*7c60*/  FFMA.FTZ R13, R13, R81, R82 ;  /* 0x000000510d0d7223 */ /* 0x000fe20000010052 */
[----:B------:R-:W-:Y:S02]  /*7c70*/  IMAD.MOV.U32 R81, RZ, RZ, R43 ;  /* 0x000000ffff517224 */ /* 0x000fe400078e002b */
[----:B------:R-:W-:Y:S01]  /*7c80*/  HADD2.F32 R43, -RZ, R15.H0_H0 ;  /* 0x2000000fff2b7230 */ /* 0x000fe20000004100 */
[----:B------:R-:W-:Y:S01]  /*7c90*/  F2FP.F16.F32.PACK_AB R41, R41, R80 ;  /* 0x000000502929723e */ /* 0x000fe200000000ff */
[----:B------:R-:W-:Y:S01]  /*7ca0*/  HADD2.F32 R83, -RZ, R227.H0_H0 ;  /* 0x200000e3ff537230 */ /* 0x000fe20000004100 */
[----:B------:R-:W-:Y:S01]  /*7cb0*/  F2FP.F16.F32.PACK_AB R55, R13, R55 ;  /* 0x000000370d37723e */ /* 0x000fe200000000ff */
[--C-:B------:R-:W-:Y:S01]  /*7cc0*/  HADD2.F32 R82, -RZ, R81.reuse.H0_H0 ;  /* 0x20000051ff527230 */ /* 0x100fe20000004100 */
[----:B------:R-:W-:Y:S01]  /*7cd0*/  MOV R13, R41 ;  /* 0x00000029000d7202 */ /* 0x000fe20000000f00 */
[----:B------:R-:W-:-:S02]  /*7ce0*/  HADD2.F32 R81, -RZ, R81.H1_H1 ;  /* 0x30000051ff517230 */ /* 0x000fc40000004100 */
[----:B------:R-:W-:Y:S02]  /*7cf0*/  HADD2.F32 R15, -RZ, R15.H1_H1 ;  /* 0x3000000fff0f7230 */ /* 0x000fe40000004100 */
[CC--:B------:R-:W-:Y:S01]  /*7d00*/  FMUL.FTZ R154, R82.reuse, R153.reuse ;  /* 0x00000099529a7220 */ /* 0x0c0fe20000410000 */
[C---:B------:R-:W-:Y:S01]  /*7d10*/  FMUL.FTZ R153, R43.reuse, R153 ;  /* 0x000000992b997220 */ /* 0x040fe20000410000 */
[----:B------:R-:W-:Y:S02]  /*7d20*/  IMAD.MOV.U32 R41, RZ, RZ, R55 ;  /* 0x000000ffff297224 */ /* 0x000fe400078e0037 */
[-C--:B------:R-:W-:Y:S01]  /*7d30*/  FFMA.FTZ R43, R43, R83.reuse, -R154 ;  /* 0x000000532b2b7223 */ /* 0x080fe2000001089a */
[----:B------:R-:W-:Y:S01]  /*7d40*/  FFMA.FTZ R153, R82, R83, R153 ;  /* 0x0000005352997223 */ /* 0x000fe20000010099 */
[----:B------:R-:W-:Y:S02]  /*7d50*/  SHF.R.U32.HI R82, RZ, 0x10, R51 ;  /* 0x00000010ff527819 */ /* 0x000fe40000011633 */
[----:B------:R-:W-:-:S03]  /*7d60*/  SHF.R.U32.HI R83, RZ, 0x10, R39 ;  /* 0x00000010ff537819 */ /* 0x000fc60000011627 */
[----:B------:R-:W-:Y:S02]  /*7d70*/  HADD2.F32 R82, -RZ, R82.H0_H0 ;  /* 0x20000052ff527230 */ /* 0x000fe40000004100 */
[----:B------:R-:W-:-:S03]  /*7d80*/  HADD2.F32 R83, -RZ, R83.H0_H0 ;  /* 0x20000053ff537230 */ /* 0x000fc60000004100 */
        /* <DEDUP_REMOVED lines=10> */
[C---:B------:R-:W-:Y:S01]  /*7e30*/  FMUL.FTZ R155, R81.reuse, R155 ;  /* 0x0000009b519b7220 */ /* 0x040fe20000410000 */
[----:B------:R-:W-:Y:S01]  /*7e40*/  F2FP.F16.F32.PACK_AB R82, R82, R153 ;  /* 0x000000995252723e */ /* 0x000fe200000000ff */
[----:B------:R-:W-:-:S02]  /*7e50*/  FFMA.FTZ R83, R81, R49, -R83 ;  /* 0x0000003151537223 */ /* 0x000fc40000010853 */
[----:B------:R-:W-:Y:S01]  /*7e60*/  FFMA.FTZ R155, R15, R49, R155 ;  /* 0x000000310f9b7223 */ /* 0x000fe2000001009b */
[-C--:B------:R-:W-:Y:S01]  /*7e70*/  FMUL.FTZ R15, R40, R48.reuse ;  /* 0x00000030280f7220 */ /* 0x080fe20000410000 */
[C---:B------:R-:W-:Y:S01]  /*7e80*/  FMUL.FTZ R48, R12.reuse, R48 ;  /* 0x000000300c307220 */ /* 0x040fe20000410000 */
[--C-:B------:R-:W-:Y:S02]  /*7e90*/  HADD2.F32 R49, -RZ, R223.reuse.H1_H1 ;  /* 0x300000dfff317230 */ /* 0x100fe40000004100 */
[-C--:B------:R-:W-:Y:S01]  /*7ea0*/  FFMA.FTZ R15, R12, R36.reuse, -R15 ;  /* 0x000000240c0f7223 */ /* 0x080fe2000001080f */
[--C-:B------:R-:W-:Y:S02]  /*7eb0*/  HADD2.F32 R12, -RZ, R42.reuse.H0_H0 ;  /* 0x2000002aff0c7230 */ /* 0x100fe40000004100 */
[----:B------:R-:W-:Y:S01]  /*7ec0*/  FFMA.FTZ R48, R40, R36, R48 ;  /* 0x0000002428307223 */ /* 0x000fe20000010030 */
[----:B------:R-:W-:Y:S02]  /*7ed0*/  HADD2.F32 R36, -RZ, R223.H0_H0 ;  /* 0x200000dfff247230 */ /* 0x000fe40000004100 */
[----:B------:R-:W-:-:S02]  /*7ee0*/  HADD2.F32 R42, -RZ, R42.H1_H1 ;  /* 0x3000002aff2a7230 */ /* 0x000fc40000004100 */
[CC--:B------:R-:W-:Y:S01]  /*7ef0*/  FMUL.FTZ R40, R12.reuse, R49.reuse ;  /* 0x000000310c287220 */ /* 0x0c0fe20000410000 */
[----:B------:R-:W-:Y:S01]  /*7f00*/  FMUL.FTZ R49, R37, R49 ;  /* 0x0000003125317220 */ /* 0x000fe20000410000 */
[----:B------:R-:W-:Y:S02]  /*7f10*/  F2FP.F16.F32.PACK_AB R15, R15, R83 ;  /* 0x000000530f0f723e */ /* 0x000fe400000000ff */
[-C--:B------:R-:W-:Y:S01]  /*7f20*/  FFMA.FTZ R40, R37, R36.reuse, -R40 ;  /* 0x0000002425287223 */ /* 0x080fe20000010828 */
[----:B------:R-:W-:Y:S01]  /*7f30*/  FFMA.FTZ R49, R12, R36, R49 ;  /* 0x000000240c317223 */ /* 0x000fe20000010031 */
[-C--:B------:R-:W-:Y:S01]  /*7f40*/  FMUL.FTZ R12, R42, R50.reuse ;  /* 0x000000322a0c7220 */ /* 0x080fe20000410000 */
[----:B------:R-:W-:Y:S01]  /*7f50*/  FMUL.FTZ R50, R14, R50 ;  /* 0x000000320e327220 */ /* 0x000fe20000410000 */
[----:B------:R-:W-:Y:S02]  /*7f60*/  F2FP.F16.F32.PACK_AB R48, R48, R155 ;  /* 0x0000009b3030723e */ /* 0x000fe400000000ff */
[-C--:B------:R-:W-:Y:S01]  /*7f70*/  FFMA.FTZ R12, R14, R38.reuse, -R12 ;  /* 0x000000260e0c7223 */ /* 0x080fe2000001080c */
[----:B------:R-:W-:-:S04]  /*7f80*/  FFMA.FTZ R50, R42, R38, R50 ;  /* 0x000000262a327223 */ /* 0x000fc80000010032 */
[----:B------:R-:W-:Y:S01]  /*7f90*/  F2FP.F16.F32.PACK_AB R14, R12, R40 ;  /* 0x000000280c0e723e */ /* 0x000fe200000000ff */
[----:B------:R-:W-:Y:S01]  /*7fa0*/  IMAD.MOV.U32 R12, RZ, RZ, R15 ;  /* 0x000000ffff0c7224 */ /* 0x000fe200078e000f */
[----:B------:R-:W-:Y:S01]  /*7fb0*/  F2FP.F16.F32.PACK_AB R49, R50, R49 ;  /* 0x000000313231723e */ /* 0x000fe200000000ff */
[----:B------:R-:W-:Y:S02]  /*7fc0*/  IMAD.MOV.U32 R15, RZ, RZ, R43 ;  /* 0x000000ffff0f7224 */ /* 0x000fe400078e002b */
[----:B------:R-:W-:Y:S01]  /*7fd0*/  IMAD.MOV.U32 R40, RZ, RZ, R48 ;  /* 0x000000ffff287224 */ /* 0x000fe200078e0030 */
[----:B------:R-:W-:Y:S01]  /*7fe0*/  MOV R42, R49 ;  /* 0x00000031002a7202 */ /* 0x000fe20000000f00 */
[----:B------:R-:W-:-:S07]  /*7ff0*/  IMAD.MOV.U32 R43, RZ, RZ, R82 ;  /* 0x000000ffff2b7224 */ /* 0x000fce00078e0052 */
.L_x_1659:
[----:B------:R-:W-:Y:S05]  /*8000*/  BSYNC B3 ;  /* 0x0000000000037941 */ /* 0x000fea0003800000 */
.L_x_1658:
[----:B------:R-:W-:Y:S01]  /*8010*/  @!P4 IMAD.WIDE R36, R54, 0x2, R120 ;  /* 0x000000023624c825 */ /* 0x000fe200078e0278 */
[----:B--2---:R4:W-:Y:S04]  /*8020*/  ST.E.128 desc[UR60][R52.64], R12 ;  /* 0x0000000c34007985 */ /* 0x0049e8000c101d3c */
[----:B---3--:R4:W-:Y:S02]  /*8030*/  @!P4 ST.E.128 desc[UR60][R36.64], R40 ;  /* 0x000000282400c985 */ /* 0x0089e4000c101d3c */
.L_x_1657:
[----:B------:R-:W-:Y:S05]  /*8040*/  BSYNC B2 ;  /* 0x0000000000027941 */ /* 0x000fea0003800000 */
.L_x_1656:
        /* <DEDUP_REMOVED lines=21> */
[----:B------:R-:W-:Y:S01]  /*81a0*/  @!P4 IMAD.WIDE R120, R12, 0x2, R120 ;  /* 0x000000020c78c825 */ /* 0x000fe200078e0278 */
[----:B------:R-:W-:-:S03]  /*81b0*/  LEA R13, R13, R18, 0x1 ;  /* 0x000000120d0d7211 */ /* 0x000fc600078e08ff */
[----:B------:R-:W-:-:S03]  /*81c0*/  IMAD R36, R36, 0x2, R18 ;  /* 0x0000000224247824 */ /* 0x000fc600078e0212 */
[----:B------:R-:W2:Y:S04]  /*81d0*/  LDS.128 R12, [R13+0x18400] ;  /* 0x018400000d0c7984 */ /* 0x000ea80000000c00 */
[----:B------:R-:W3:Y:S01]  /*81e0*/  LDS.128 R36, [R36+0x18400] ;  /* 0x0184000024247984 */ /* 0x000ee20000000c00 */
[----:B------:R-:W-:Y:S05]  /*81f0*/  @P6 BRA `(.L_x_1661) ;  /* 0x0000000400486947 */ /* 0x000fea0003800000 */
[----:B------:R-:W-:Y:S01]  /*8200*/  SHF.R.U64 R11, R32, 0x10, R33 ;  /* 0x00000010200b7819 */ /* 0x000fe20000001221 */
[--C-:B---3--:R-:W-:Y:S01]  /*8210*/  HADD2.F32 R48, -RZ, R37.reuse.H1_H1 ;  /* 0x30000025ff307230 */ /* 0x108fe20000004100 */
[----:B------:R-:W-:Y:S01]  /*8220*/  SHF.R.U64 R42, R46, 0x10, R47 ;  /* 0x000000102e2a7819 */ /* 0x000fe2000000122f */
[--C-:B------:R-:W-:Y:S01]  /*8230*/  HADD2.F32 R43, -RZ, R210.reuse.H1_H1 ;  /* 0x300000d2ff2b7230 */ /* 0x100fe20000004100 */
[----:B------:R-:W-:Y:S01]  /*8240*/  SHF.R.U64 R32, R44, 0x10, R45 ;  /* 0x000000102c207819 */ /* 0x000fe2000000122d */
[----:B------:R-:W-:Y:S01]  /*8250*/  HADD2.F32 R210, -RZ, R210.H0_H0 ;  /* 0x200000d2ffd27230 */ /* 0x000fe20000004100 */
[----:B------:R-:W-:Y:S01]  /*8260*/  SHF.R.U32.HI R46, RZ, 0x10, R47 ;  /* 0x00000010ff2e7819 */ /* 0x000fe2000001162f */
[----:B------:R-:W-:Y:S01]  /*8270*/  HADD2.F32 R47, -RZ, R37.H0_H0 ;  /* 0x20000025ff2f7230 */ /* 0x000fe20000004100 */
[----:B------:R-:W-:Y:S01]  /*8280*/  SHF.R.U32.HI R33, RZ, 0x10, R33 ;  /* 0x00000010ff217819 */ /* 0x000fe20000011621 */
[----:B--2---:R-:W-:Y:S01]  /*8290*/  HADD2.F32 R37, -RZ, R13.H0_H0 ;  /* 0x2000000dff257230 */ /* 0x004fe20000004100 */
[----:B------:R-:W-:Y:S01]  /*82a0*/  SHF.R.U32.HI R44, RZ, 0x10, R45 ;  /* 0x00000010ff2c7819 */ /* 0x000fe2000001162d */
[----:B------:R-:W-:Y:S01]  /*82b0*/  HADD2.F32 R45, -RZ, R212.H1_H1 ;  /* 0x300000d4ff2d7230 */ /* 0x000fe20000004100 */
[--C-:B------:R-:W-:Y:S01]  /*82c0*/  SHF.R.U64 R34, R34, 0x10, R35.reuse ;  /* 0x0000001022227819 */ /* 0x100fe20000001223 */
[----:B------:R-:W-:Y:S01]  /*82d0*/  HADD2.F32 R49, -RZ, R33.H0_H0 ;  /* 0x20000021ff317230 */ /* 0x000fe20000004100 */
[----:B------:R-:W-:Y:S01]  /*82e0*/  SHF.R.U32.HI R35, RZ, 0x10, R35 ;  /* 0x00000010ff237819 */ /* 0x000fe20000011623 */
[----:B------:R-:W-:-:S02]  /*82f0*/  HADD2.F32 R44, -RZ, R44.H0_H0 ;  /* 0x2000002cff2c7230 */ /* 0x000fc40000004100 */
[-C--:B------:R-:W-:Y:S01]  /*8300*/  FMUL.FTZ R33, R47, R45.reuse ;  /* 0x0000002d2f217220 */ /* 0x080fe20000410000 */
[----:B------:R-:W-:Y:S02]  /*8310*/  HADD2.F32 R13, -RZ, R13.H1_H1 ;  /* 0x3000000dff0d7230 */ /* 0x000fe40000004100 */
        /* <DEDUP_REMOVED lines=10> */
[----:B------:R-:W-:Y:S02]  /*83c0*/  HADD2.F32 R37, -RZ, R211.H1_H1 ;  /* 0x300000d3ff257230 */ /* 0x000fe40000004100 */
[----:B------:R-:W-:Y:S02]  /*83d0*/  HADD2.F32 R39, -RZ, R15.H0_H0 ;  /* 0x2000000fff277230 */ /* 0x000fe40000004100 */
[----:B------:R-:W-:Y:S02]  /*83e0*/  HADD2.F32 R48, -RZ, R35.H0_H0 ;  /* 0x20000023ff307230 */ /* 0x000fe40000004100 */
[----:B------:R-:W-:Y:S01]  /*83f0*/  FMUL.FTZ R35, R43, R37 ;  /* 0x000000252b237220 */ /* 0x000fe20000410000 */
[----:B------:R-:W-:-:S02]  /*8400*/  HADD2.F32 R15, -RZ, R15.H1_H1 ;  /* 0x3000000fff0f7230 */ /* 0x000fc40000004100 */
[----:B------:R-:W-:Y:S01]  /*8410*/  FMUL.FTZ R49, R39, R37 ;  /* 0x0000002527317220 */ /* 0x000fe20000410000 */
[-C--:B------:R-:W-:Y:S01]  /*8420*/  FMUL.FTZ R37, R47, R46.reuse ;  /* 0x0000002e2f257220 */ /* 0x080fe20000410000 */
[----:B------:R-:W-:Y:S02]  /*8430*/  HADD2.F32 R13, -RZ, R204.H1_H1 ;  /* 0x300000ccff0d7230 */ /* 0x000fe40000004100 */
[C---:B------:R-:W-:Y:S01]  /*8440*/  FMUL.FTZ R46, R15.reuse, R46 ;  /* 0x0000002e0f2e7220 */ /* 0x040fe20000410000 */
[----:B------:R-:W-:Y:S01]  /*8450*/  FFMA.FTZ R37, R15, R48, -R37 ;  /* 0x000000300f257223 */ /* 0x000fe20000010825 */
[----:B------:R-:W-:Y:S02]  /*8460*/  HADD2.F32 R212, -RZ, R212.H0_H0 ;  /* 0x200000d4ffd47230 */ /* 0x000fe40000004100 */
[-C--:B------:R-:W-:Y:S01]  /*8470*/  FFMA.FTZ R35, R39, R13.reuse, -R35 ;  /* 0x0000000d27237223 */ /* 0x080fe20000010823 */
[----:B------:R-:W-:Y:S02]  /*8480*/  HADD2.F32 R15, -RZ, R36.H0_H0 ;  /* 0x20000024ff0f7230 */ /* 0x000fe40000004100 */
[----:B------:R-:W-:Y:S01]  /*8490*/  FFMA.FTZ R49, R43, R13, R49 ;  /* 0x0000000d2b317223 */ /* 0x000fe20000010031 */
[----:B------:R-:W-:-:S02]  /*84a0*/  HADD2.F32 R32, -RZ, R32.H0_H0 ;  /* 0x20000020ff207230 */ /* 0x000fc40000004100 */
[----:B------:R-:W-:Y:S01]  /*84b0*/  FFMA.FTZ R46, R47, R48, R46 ;  /* 0x000000302f2e7223 */ /* 0x000fe2000001002e */
[----:B------:R-:W-:Y:S01]  /*84c0*/  HADD2.F32 R36, -RZ, R36.H1_H1 ;  /* 0x30000024ff247230 */ /* 0x000fe20000004100 */
[----:B------:R-:W-:Y:S01]  /*84d0*/  F2FP.F16.F32.PACK_AB R35, R37, R35 ;  /* 0x000000232523723e */ /* 0x000fe200000000ff */
[--C-:B------:R-:W-:Y:S01]  /*84e0*/  HADD2.F32 R13, -RZ, R12.reuse.H0_H0 ;  /* 0x2000000cff0d7230 */ /* 0x100fe20000004100 */
[----:B------:R-:W-:Y:S01]  /*84f0*/  F2FP.F16.F32.PACK_AB R37, R44, R50 ;  /* 0x000000322c25723e */ /* 0x000fe200000000ff */
[----:B------:R-:W-:Y:S02]  /*8500*/  HADD2.F32 R39, -RZ, R11.H0_H0 ;  /* 0x2000000bff277230 */ /* 0x000fe40000004100 */
[----:B------:R-:W-:Y:S01]  /*8510*/  FMUL.FTZ R11, R15, R212 ;  /* 0x000000d40f0b7220 */ /* 0x000fe20000410000 */
[----:B------:R-:W-:Y:S02]  /*8520*/  HADD2.F32 R12, -RZ, R12.H1_H1 ;  /* 0x3000000cff0c7230 */ /* 0x000fe40000004100 */
[----:B------:R-:W-:Y:S01]  /*8530*/  FMUL.FTZ R43, R36, R32 ;  /* 0x00000020242b7220 */ /* 0x000fe20000410000 */
[C---:B------:R-:W-:Y:S01]  /*8540*/  FMUL.FTZ R212, R13.reuse, R212 ;  /* 0x000000d40dd47220 */ /* 0x040fe20000410000 */
[----:B------:R-:W-:Y:S01]  /*8550*/  FFMA.FTZ R11, R13, R210, -R11 ;  /* 0x000000d20d0b7223 */ /* 0x000fe2000001080b */
[----:B------:R-:W-:-:S02]  /*8560*/  HADD2.F32 R13, -RZ, R38.H0_H0 ;  /* 0x20000026ff0d7230 */ /* 0x000fc40000004100 */
[C---:B------:R-:W-:Y:S01]  /*8570*/  FMUL.FTZ R32, R12.reuse, R32 ;  /* 0x000000200c207220 */ /* 0x040fe20000410000 */
[-C--:B------:R-:W-:Y:S01]  /*8580*/  FFMA.FTZ R43, R12, R39.reuse, -R43 ;  /* 0x000000270c2b7223 */ /* 0x080fe2000001082b */
[----:B------:R-:W-:Y:S02]  /*8590*/  HADD2.F32 R211, -RZ, R211.H0_H0 ;  /* 0x200000d3ffd37230 */ /* 0x000fe40000004100 */
[----:B------:R-:W-:Y:S01]  /*85a0*/  FFMA.FTZ R212, R15, R210, R212 ;  /* 0x000000d20fd47223 */ /* 0x000fe200000100d4 */
[----:B------:R-:W-:Y:S02]  /*85b0*/  HADD2.F32 R42, -RZ, R42.H0_H0 ;  /* 0x2000002aff2a7230 */ /* 0x000fe40000004100 */
[----:B------:R-:W-:Y:S01]  /*85c0*/  FFMA.FTZ R32, R36, R39, R32 ;  /* 0x0000002724207223 */ /* 0x000fe20000010020 */
[----:B------:R-:W-:Y:S02]  /*85d0*/  HADD2.F32 R12, -RZ, R14.H0_H0 ;  /* 0x2000000eff0c7230 */ /* 0x000fe40000004100 */
[----:B------:R-:W-:Y:S01]  /*85e0*/  FMUL.FTZ R15, R13, R211 ;  /* 0x000000d30d0f7220 */ /* 0x000fe20000410000 */
[----:B------:R-:W-:Y:S01]  /*85f0*/  HADD2.F32 R38, -RZ, R38.H1_H1 ;  /* 0x30000026ff267230 */ /* 0x000fe20000004100 */
[----:B------:R-:W-:Y:S01]  /*8600*/  F2FP.F16.F32.PACK_AB R39, R46, R49 ;  /* 0x000000312e27723e */ /* 0x000fe200000000ff */
[----:B------:R-:W-:-:S02]  /*8610*/  HADD2.F32 R14, -RZ, R14.H1_H1 ;  /* 0x3000000eff0e7230 */ /* 0x000fc40000004100 */
[----:B------:R-:W-:Y:S01]  /*8620*/  FMUL.FTZ R211, R12, R211 ;  /* 0x000000d30cd37220 */ /* 0x000fe20000410000 */
[----:B------:R-:W-:Y:S02]  /*8630*/  HADD2.F32 R204, -RZ, R204.H0_H0 ;  /* 0x200000ccffcc7230 */ /* 0x000fe40000004100 */
        /* <DEDUP_REMOVED lines=8> */
[----:B------:R-:W-:-:S02]  /*86c0*/  F2FP.F16.F32.PACK_AB R13, R45, R33 ;  /* 0x000000212d0d723e */ /* 0x000fc400000000ff */
[----:B------:R-:W-:Y:S02]  /*86d0*/  F2FP.F16.F32.PACK_AB R12, R43, R11 ;  /* 0x0000000b2b0c723e */ /* 0x000fe400000000ff */
[----:B------:R-:W-:Y:S01]  /*86e0*/  F2FP.F16.F32.PACK_AB R14, R36, R15 ;  /* 0x0000000f240e723e */ /* 0x000fe200000000ff */
[----:B------:R-:W-:Y:S01]  /*86f0*/  IMAD.MOV.U32 R36, RZ, RZ, R32 ;  /* 0x000000ffff247224 */ /* 0x000fe200078e0020 */
[----:B------:R-:W-:Y:S01]  /*8700*/  F2FP.F16.F32.PACK_AB R38, R42, R211 ;  /* 0x000000d32a26723e */ /* 0x000fe200000000ff */
[----:B------:R-:W-:-:S07]  /*8710*/  IMAD.MOV.U32 R15, RZ, RZ, R35 ;  /* 0x000000ffff0f7224 */ /* 0x000fce00078e0023 */
.L_x_1661:
[----:B------:R-:W-:Y:S05]  /*8720*/  BSYNC B2 ;  /* 0x0000000000027941 */ /* 0x000fea0003800000 */
.L_x_1660:
[----:B--2---:R2:W-:Y:S04]  /*8730*/  ST.E.128 desc[UR60][R40.64], R12 ;  /* 0x0000000c28007985 */ /* 0x0045e8000c101d3c */
[----:B---3--:R2:W-:Y:S02]  /*8740*/  @!P4 ST.E.128 desc[UR60][R120.64], R36 ;  /* 0x000000247800c985 */ /* 0x0085e4000c101d3c */
.L_x_1651:
[----:B------:R-:W-:Y:S05]  /*8750*/  BSYNC B1 ;  /* 0x0000000000017941 */ /* 0x000fea0003800000 */
.L_x_1650:
[----:B------:R-:W-:-:S03]  /*8760*/  UMOV UR4, 0xffffffff ;  /* 0xffffffff00047882 */ /* 0x000fc60000000000 */
[----:B------:R-:W-:Y:S05]  /*8770*/  BRA.DIV UR4, `(.L_x_1662) ;  /* 0x00000212043c7947 */ /* 0x000fea000b800000 */
[----:B0-----:R-:W0:Y:S04]  /*8780*/  SHFL.IDX PT, R115, R115, 0x1, 0x1c1f ;  /* 0x003c1f0073737f89 */ /* 0x001e2800000e0000 */
[----:B------:R-:W0:Y:S02]  /*8790*/  SHFL.IDX PT, R116, R116, 0x1, 0x1c1f ;  /* 0x003c1f0074747f89 */ /* 0x000e2400000e0000 */
.L_x_2022:
[----:B------:R-:W-:Y:S05]  /*87a0*/  @P5 BRA `(.L_x_1619) ;  /* 0x0000001c005c5947 */ /* 0x000fea0003800000 */
[----:B------:R-:W-:Y:S01]  /*87b0*/  ISETP.NE.AND P4, PT, R8, RZ, PT ;  /* 0x000000ff0800720c */ /* 0x000fe20003f85270 */
[----:B------:R-:W-:Y:S01]  /*87c0*/  BSSY B1, `(.L_x_1663) ;  /* 0x0000072000017945 */ /* 0x000fe20003800000 */
[----:B0-2-4-:R-:W-:Y:S01]  /*87d0*/  MOV R36, R116 ;  /* 0x0000007400247202 */ /* 0x015fe20000000f00 */
[----:B------:R-:W-:-:S10]  /*87e0*/  IMAD.MOV.U32 R37, RZ, RZ, R115 ;  /* 0x000000ffff257224 */ /* 0x000fd400078e0073 */
[----:B------:R-:W-:Y:S05]  /*87f0*/  @!P4 BRA `(.L_x_1664) ;  /* 0x0000000400b8c947 */ /* 0x000fea0003800000 */
[----:B---3--:R-:W-:Y:S01]  /*8800*/  SEL R11, R125, R131, !P3 ;  /* 0x000000837d0b7207 */ /* 0x008fe20005800000 */
[----:B------:R-:W-:Y:S01]  /*8810*/  BSSY B2, `(.L_x_1665) ;  /* 0x000006a000027945 */ /* 0x000fe20003800000 */
[C---:B------:R-:W-:Y:S02]  /*8820*/  LEA R38, P5, R5.reuse, R116, 0x1 ;  /* 0x0000007405267211 */ /* 0x040fe400078a08ff */
[----:B------:R-:W-:Y:S02]  /*8830*/  SHF.R.S32.HI R12, RZ, 0x1f, R11 ;  /* 0x0000001fff0c7819 */ /* 0x000fe4000001140b */
        /* <DEDUP_REMOVED lines=11> */
[----:B------:R-:W-:-:S04]  /*88f0*/  IMAD R12, R13, 0x1800, R188 ;  /* 0x000018000d0c7824 */ /* 0x000fc800078e02bc */
[----:B------:R-:W-:Y:S02]  /*8900*/  IMAD.IADD R12, R12, 0x1, R11 ;  /* 0x000000010c0c7824 */ /* 0x000fe400078e020b */
[C---:B------:R-:W-:Y:S02]  /*8910*/  IMAD R11, R19.reuse, 0x4800, R138 ;  /* 0x00004800130b7824 */ /* 0x040fe400078e028a */
[----:B------:R-:W-:-:S03]  /*8920*/  IMAD R13, R19, 0x4800, R12 ;  /* 0x00004800130d7824 */ /* 0x000fc600078e020c */
[----:B------:R-:W-:Y:S01]  /*8930*/  LEA R11, R11, R18, 0x1 ;  /* 0x000000120b0b7211 */ /* 0x000fe200078e08ff */
[----:B------:R-:W-:Y:S02]  /*8940*/  IMAD R32, R13, 0x2, R18 ;  /* 0x000000020d207824 */ /* 0x000fe400078e0212 */
[----:B------:R-:W-:Y:S02]  /*8950*/  @!P4 IMAD.WIDE R40, R41, 0x2, R36 ;  /* 0x000000022928c825 */ /* 0x000fe400078e0224 */
[----:B------:R0:W2:Y:S04]  /*8960*/  LDS.128 R12, [R11+0x18400] ;  /* 0x018400000b0c7984 */ /* 0x0000a80000000c00 */
[----:B------:R-:W3:Y:S01]  /*8970*/  LDS.128 R32, [R32+0x18400] ;  /* 0x0184000020207984 */ /* 0x000ee20000000c00 */
[----:B------:R-:W-:Y:S05]  /*8980*/  @P5 BRA `(.L_x_1666) ;  /* 0x0000000400485947 */ /* 0x000fea0003800000 */
[--C-:B------:R-:W-:Y:S01]  /*8990*/  SHF.R.U64 R42, R76, 0x10, R77.reuse ;  /* 0x000000104c2a7819 */ /* 0x100fe2000000124d */
[----:B------:R-:W-:Y:S01]  /*89a0*/  HADD2.F32 R49, -RZ, R201.H1_H1 ;  /* 0x300000c9ff317230 */ /* 0x000fe20000004100 */
[----:B------:R-:W-:Y:S01]  /*89b0*/  SHF.R.U32.HI R76, RZ, 0x10, R77 ;  /* 0x00000010ff4c7819 */ /* 0x000fe2000001164d */
[--C-:B---3--:R-:W-:Y:S01]  /*89c0*/  HADD2.F32 R46, -RZ, R33.reuse.H0_H0 ;  /* 0x20000021ff2e7230 */ /* 0x108fe20000004100 */
[--C-:B0-----:R-:W-:Y:S01]  /*89d0*/  SHF.R.U64 R11, R64, 0x10, R65.reuse ;  /* 0x00000010400b7819 */ /* 0x101fe20000001241 */
[----:B------:R-:W-:Y:S01]  /*89e0*/  HADD2.F32 R48, -RZ, R33.H1_H1 ;  /* 0x30000021ff307230 */ /* 0x000fe20000004100 */
[----:B------:R-:W-:Y:S01]  /*89f0*/  SHF.R.U32.HI R64, RZ, 0x10, R65 ;  /* 0x00000010ff407819 */ /* 0x000fe20000011641 */
[--C-:B--2---:R-:W-:Y:S01]  /*8a00*/  HADD2.F32 R52, -RZ, R13.reuse.H0_H0 ;  /* 0x2000000dff347230 */ /* 0x104fe20000004100 */
[--C-:B------:R-:W-:Y:S01]  /*8a10*/  SHF.R.U64 R44, R78, 0x10, R79.reuse ;  /* 0x000000104e2c7819 */ /* 0x100fe2000000124f */
[----:B------:R-:W-:Y:S01]  /*8a20*/  HADD2.F32 R33, -RZ, R76.H0_H0 ;  /* 0x2000004cff217230 */ /* 0x000fe20000004100 */
[----:B------:R-:W-:Y:S01]  /*8a30*/  SHF.R.U32.HI R78, RZ, 0x10, R79 ;  /* 0x00000010ff4e7819 */ /* 0x000fe2000001164f */
[----:B------:R-:W-:-:S02]  /*8a40*/  HADD2.F32 R50, -RZ, R13.H1_H1 ;  /* 0x3000000dff327230 */ /* 0x000fc40000004100 */
[-C--:B------:R-:W-:Y:S01]  /*8a50*/  FMUL.FTZ R13, R46, R49.reuse ;  /* 0x000000312e0d7220 */ /* 0x080fe20000410000 */
[----:B------:R-:W-:Y:S02]  /*8a60*/  HADD2.F32 R45, -RZ, R189.H1_H1 ;  /* 0x300000bdff2d7230 */ /* 0x000fe40000004100 */
[----:B------:R-:W-:Y:S01]  /*8a70*/  FMUL.FTZ R49, R52, R49 ;  /* 0x0000003134317220 */ /* 0x000fe20000410000 */
[----:B------:R-:W-:Y:S02]  /*8a80*/  HADD2.F32 R47, -RZ, R64.H0_H0 ;  /* 0x20000040ff2f7230 */ /* 0x000fe40000004100 */
[-C--:B------:R-:W-:Y:S01]  /*8a90*/  FMUL.FTZ R51, R48, R33.reuse ;  /* 0x0000002130337220 */ /* 0x080fe20000410000 */
[----:B------:R-:W-:Y:S01]  /*8aa0*/  FMUL.FTZ R53, R50, R33 ;  /* 0x0000002132357220 */ /* 0x000fe20000410000 */
[----:B------:R-:W-:Y:S01]  /*8ab0*/  SHF.R.U64 R43, R66, 0x10, R67 ;  /* 0x00000010422b7819 */ /* 0x000fe20000001243 */
[-C--:B------:R-:W-:Y:S01]  /*8ac0*/  FFMA.FTZ R33, R46, R45.reuse, R49 ;  /* 0x0000002d2e217223 */ /* 0x080fe20000010031 */
[----:B------:R-:W-:Y:S01]  /*8ad0*/  SHF.R.U32.HI R66, RZ, 0x10, R67 ;  /* 0x00000010ff427819 */ /* 0x000fe20000011643 */
[----:B------:R-:W-:Y:S01]  /*8ae0*/  FFMA.FTZ R13, R52, R45, -R13 ;  /* 0x0000002d340d7223 */ /* 0x000fe2000001080d */
[----:B------:R-:W-:Y:S01]  /*8af0*/  FFMA.FTZ R46, R50, R47, -R51 ;  /* 0x0000002f322e7223 */ /* 0x000fe20000010833 */
[----:B------:R-:W-:-:S02]  /*8b00*/  HADD2.F32 R49, -RZ, R196.H1_H1 ;  /* 0x300000c4ff317230 */ /* 0x000fc40000004100 */
[----:B------:R-:W-:Y:S01]  /*8b10*/  FFMA.FTZ R48, R48, R47, R53 ;  /* 0x0000002f30307223 */ /* 0x000fe20000010035 */
[----:B------:R-:W-:Y:S02]  /*8b20*/  HADD2.F32 R54, -RZ, R15.H0_H0 ;  /* 0x2000000fff367230 */ /* 0x000fe40000004100 */
[--C-:B------:R-:W-:Y:S01]  /*8b30*/  HADD2.F32 R50, -RZ, R35.reuse.H0_H0 ;  /* 0x20000023ff327230 */ /* 0x100fe20000004100 */
[----:B------:R-:W-:Y:S01]  /*8b40*/  F2FP.F16.F32.PACK_AB R13, R46, R13 ;  /* 0x0000000d2e0d723e */ /* 0x000fe200000000ff */
[----:B------:R-:W-:Y:S02]  /*8b50*/  HADD2.F32 R52, -RZ, R35.H1_H1 ;  /* 0x30000023ff347230 */ /* 0x000fe40000004100 */
[----:B------:R-:W-:Y:S01]  /*8b60*/  FMUL.FTZ R35, R54, R49 ;  /* 0x0000003136237220 */ /* 0x000fe20000410000 */
[----:B------:R-:W-:Y:S01]  /*8b70*/  HADD2.F32 R78, -RZ, R78.H0_H0 ;  /* 0x2000004eff4e7230 */ /* 0x000fe20000004100 */
[----:B------:R-:W-:Y:S01]  /*8b80*/  F2FP.F16.F32.PACK_AB R33, R48, R33 ;  /* 0x000000213021723e */ /* 0x000fe200000000ff */
[----:B------:R-:W-:-:S02]  /*8b90*/  HADD2.F32 R45, -RZ, R159.H1_H1 ;  /* 0x3000009fff2d7230 */ /* 0x000fc40000004100 */
[----:B------:R-:W-:Y:S02]  /*8ba0*/  HADD2.F32 R47, -RZ, R15.H1_H1 ;  /* 0x3000000fff2f7230 */ /* 0x000fe40000004100 */
[----:B------:R-:W-:Y:S01]  /*8bb0*/  FMUL.FTZ R15, R50, R49 ;  /* 0x00000031320f7220 */ /* 0x000fe20000410000 */
[----:B------:R-:W-:Y:S02]  /*8bc0*/  HADD2.F32 R66, -RZ, R66.H0_H0 ;  /* 0x20000042ff427230 */ /* 0x000fe40000004100 */
[-C--:B------:R-:W-:Y:S01]  /*8bd0*/  FMUL.FTZ R64, R52, R78.reuse ;  /* 0x0000004e34407220 */ /* 0x080fe20000410000 */
[-C--:B------:R-:W-:Y:S01]  /*8be0*/  FFMA.FTZ R35, R50, R45.reuse, R35 ;  /* 0x0000002d32237223 */ /* 0x080fe20000010023 */
[C---:B------:R-:W-:Y:S01]  /*8bf0*/  FMUL.FTZ R49, R47.reuse, R78 ;  /* 0x0000004e2f317220 */ /* 0x040fe20000410000 */
[----:B------:R-:W-:Y:S01]  /*8c00*/  FFMA.FTZ R15, R54, R45, -R15 ;  /* 0x0000002d360f7223 */ /* 0x000fe2000001080f */
[----:B------:R-:W-:Y:S01]  /*8c10*/  FFMA.FTZ R50, R47, R66, -R64 ;  /* 0x000000422f327223 */ /* 0x000fe20000010840 */
[----:B------:R-:W-:-:S02]  /*8c20*/  HADD2.F32 R51, -RZ, R42.H0_H0 ;  /* 0x2000002aff337230 */ /* 0x000fc40000004100 */
[----:B------:R-:W-:Y:S01]  /*8c30*/  FFMA.FTZ R52, R52, R66, R49 ;  /* 0x0000004234347223 */ /* 0x000fe20000010031 */
[----:B------:R-:W-:Y:S02]  /*8c40*/  HADD2.F32 R201, -RZ, R201.H0_H0 ;  /* 0x200000c9ffc97230 */ /* 0x000fe40000004100 */
[----:B------:R-:W-:Y:S01]  /*8c50*/  HADD2.F32 R45, -RZ, R32.H0_H0 ;  /* 0x20000020ff2d7230 */ /* 0x000fe20000004100 */
[----:B------:R-:W-:Y:S01]  /*8c60*/  F2FP.F16.F32.PACK_AB R15, R50, R15 ;  /* 0x0000000f320f723e */ /* 0x000fe200000000ff */
[----:B------:R-:W-:Y:S01]  /*8c70*/  HADD2.F32 R42, -RZ, R12.H0_H0 ;  /* 0x2000000cff2a7230 */ /* 0x000fe20000004100 */
[----:B------:R-:W-:Y:S01]  /*8c80*/  F2FP.F16.F32.PACK_AB R35, R52, R35 ;  /* 0x000000233423723e */ /* 0x000fe200000000ff */
[----:B------:R-:W-:Y:S02]  /*8c90*/  HADD2.F32 R47, -RZ, R32.H1_H1 ;  /* 0x30000020ff2f7230 */ /* 0x000fe40000004100 */
[----:B------:R-:W-:Y:S02]  /*8ca0*/  HADD2.F32 R32, -RZ, R12.H1_H1 ;  /* 0x3000000cff207230 */ /* 0x000fe40000004100 */
[----:B------:R-:W-:Y:S01]  /*8cb0*/  FMUL.FTZ R12, R42, R201 ;  /* 0x000000c92a0c7220 */ /* 0x000fe20000410000 */
[----:B------:R-:W-:-:S02]  /*8cc0*/  HADD2.F32 R189, -RZ, R189.H0_H0 ;  /* 0x200000bdffbd7230 */ /* 0x000fc40000004100 */
[-C--:B------:R-:W-:Y:S01]  /*8cd0*/  FMUL.FTZ R53, R47, R51.reuse ;  /* 0x000000332f357220 */ /* 0x080fe20000410000 */
[----:B------:R-:W-:Y:S02]  /*8ce0*/  HADD2.F32 R49, -RZ, R11.H0_H0 ;  /* 0x2000000bff317230 */ /* 0x000fe40000004100 */
[C---:B------:R-:W-:Y:S01]  /*8cf0*/  FMUL.FTZ R54, R32.reuse, R51 ;  /* 0x0000003320367220 */ /* 0x040fe20000410000 */
[C---:B------:R-:W-:Y:S01]  /*8d00*/  FMUL.FTZ R11, R45.reuse, R201 ;  /* 0x000000c92d0b7220 */ /* 0x040fe20000410000 */
[----:B------:R-:W-:Y:S01]  /*8d10*/  FFMA.FTZ R12, R45, R189, R12 ;  /* 0x000000bd2d0c7223 */ /* 0x000fe2000001000c */
[----:B------:R-:W-:Y:S02]  /*8d20*/  HADD2.F32 R159, -RZ, R159.H0_H0 ;  /* 0x2000009fff9f7230 */ /* 0x000fe40000004100 */
[-C--:B------:R-:W-:Y:S01]  /*8d30*/  FFMA.FTZ R32, R32, R49.reuse, -R53 ;  /* 0x0000003120207223 */ /* 0x080fe20000010835 */
[----:B------:R-:W-:Y:S01]  /*8d40*/  FFMA.FTZ R45, R47, R49, R54 ;  /* 0x000000312f2d7223 */ /* 0x000fe20000010036 */
[----:B------:R-:W-:-:S02]  /*8d50*/  HADD2.F32 R49, -RZ, R44.H0_H0 ;  /* 0x2000002cff317230 */ /* 0x000fc40000004100 */
[----:B------:R-:W-:Y:S01]  /*8d60*/  FFMA.FTZ R11, R42, R189, -R11 ;  /* 0x000000bd2a0b7223 */ /* 0x000fe2000001080b */
[----:B------:R-:W-:Y:S02]  /*8d70*/  HADD2.F32 R44, -RZ, R34.H0_H0 ;  /* 0x20000022ff2c7230 */ /* 0x000fe40000004100 */
[----:B------:R-:W-:Y:S02]  /*8d80*/  HADD2.F32 R47, -RZ, R196.H0_H0 ;  /* 0x200000c4ff2f7230 */ /* 0x000fe40000004100 */
[----:B------:R-:W-:Y:S01]  /*8d90*/  HADD2.F32 R42, -RZ, R14.H0_H0 ;  /* 0x2000000eff2a7230 */ /* 0x000fe20000004100 */
[----:B------:R-:W-:Y:S01]  /*8da0*/  F2FP.F16.F32.PACK_AB R32, R32, R11 ;  /* 0x0000000b2020723e */ /* 0x000fe200000000ff */
[----:B------:R-:W-:Y:S02]  /*8db0*/  HADD2.F32 R34, -RZ, R34.H1_H1 ;  /* 0x30000022ff227230 */ /* 0x000fe40000004100 */
[----:B------:R-:W-:Y:S01]  /*8dc0*/  FMUL.FTZ R51, R44, R47 ;  /* 0x0000002f2c337220 */ /* 0x000fe20000410000 */
[----:B------:R-:W-:-:S02]  /*8dd0*/  HADD2.F32 R14, -RZ, R14.H1_H1 ;  /* 0x3000000eff0e7230 */ /* 0x000fc40000004100 */
[----:B------:R-:W-:Y:S01]  /*8de0*/  FMUL.FTZ R47, R42, R47 ;  /* 0x0000002f2a2f7220 */ /* 0x000fe20000410000 */
[----:B------:R-:W-:Y:S02]  /*8df0*/  HADD2.F32 R43, -RZ, R43.H0_H0 ;  /* 0x2000002bff2b7230 */ /* 0x000fe40000004100 */
[----:B------:R-:W-:Y:S01]  /*8e00*/  FMUL.FTZ R53, R34, R49 ;  /* 0x0000003122357220 */ /* 0x000fe20000410000 */
[----:B------:R-:W-:Y:S01]  /*8e10*/  FFMA.FTZ R51, R42, R159, -R51 ;  /* 0x0000009f2a337223 */ /* 0x000fe20000010833 */
[----:B------:R-:W-:Y:S01]  /*8e20*/  FMUL.FTZ R49, R14, R49 ;  /* 0x000000310e317220 */ /* 0x000fe20000410000 */
[----:B------:R-:W-:Y:S01]  /*8e30*/  FFMA.FTZ R47, R44, R159, R47 ;  /* 0x0000009f2c2f7223 */ /* 0x000fe2000001002f */
[-C--:B------:R-:W-:Y:S01]  /*8e40*/  FFMA.FTZ R14, R14, R43.reuse, -R53 ;  /* 0x0000002b0e0e7223 */ /* 0x080fe20000010835 */
[----:B------:R-:W-:Y:S01]  /*8e50*/  F2FP.F16.F32.PACK_AB R42, R45, R12 ;  /* 0x0000000c2d2a723e */ /* 0x000fe200000000ff */
[----:B------:R-:W-:Y:S01]  /*8e60*/  FFMA.FTZ R34, R34, R43, R49 ;  /* 0x0000002b22227223 */ /* 0x000fe20000010031 */
[----:B------:R-:W-:-:S02]  /*8e70*/  IMAD.MOV.U32 R12, RZ, RZ, R32 ;  /* 0x000000ffff0c7224 */ /* 0x000fc400078e0020 */
[----:B------:R-:W-:Y:S01]  /*8e80*/  F2FP.F16.F32.PACK_AB R14, R14, R51 ;  /* 0x000000330e0e723e */ /* 0x000fe200000000ff */
[----:B------:R-:W-:Y:S01]  /*8e90*/  IMAD.MOV.U32 R32, RZ, RZ, R42 ;  /* 0x000000ffff207224 */ /* 0x000fe200078e002a */
[----:B------:R-:W-:-:S07]  /*8ea0*/  F2FP.F16.F32.PACK_AB R34, R34, R47 ;  /* 0x0000002f2222723e */ /* 0x000fce00000000ff */
.L_x_1666:
[----:B------:R-:W-:Y:S05]  /*8eb0*/  BSYNC B2 ;  /* 0x0000000000027941 */ /* 0x000fea0003800000 */
.L_x_1665:
[----:B--2---:R2:W-:Y:S04]  /*8ec0*/  ST.E.128 desc[UR60][R38.64], R12 ;  /* 0x0000000c26007985 */ /* 0x0045e8000c101d3c */
[----:B---3--:R2:W-:Y:S02]  /*8ed0*/  @!P4 ST.E.128 desc[UR60][R40.64], R32 ;  /* 0x000000202800c985 */ /* 0x0085e4000c101d3c */
.L_x_1664:
[----:B------:R-:W-:Y:S05]  /*8ee0*/  BSYNC B1 ;  /* 0x0000000000017941 */ /* 0x000fea0003800000 */
.L_x_1663:
[----:B------:R-:W-:Y:S01]  /*8ef0*/  ISETP.NE.AND P4, PT, R21, RZ, PT ;  /* 0x000000ff1500720c */ /* 0x000fe20003f85270 */
[----:B------:R-:W-:-:S12]  /*8f00*/  BSSY B1, `(.L_x_1667) ;  /* 0x0000073000017945 */ /* 0x000fd80003800000 */
[----:B------:R-:W-:Y:S05]  /*8f10*/  @!P4 BRA `(.L_x_1668) ;  /* 0x0000000400c4c947 */ /* 0x000fea0003800000 */
[----:B0--3--:R-:W-:Y:S01]  /*8f20*/  SEL R11, R125, R131, !P2 ;  /* 0x000000837d0b7207 */ /* 0x009fe20005000000 */
[----:B------:R-:W-:Y:S01]  /*8f30*/  BSSY B2, `(.L_x_1669) ;  /* 0x000006d000027945 */ /* 0x000fe20003800000 */
[C---:B--2---:R-:W-:Y:S02]  /*8f40*/  LEA R38, P5, R6.reuse, R116, 0x1 ;  /* 0x0000007406267211 */ /* 0x044fe400078a08ff */
[----:B------:R-:W-:Y:S02]  /*8f50*/  SHF.R.S32.HI R12, RZ, 0x1f, R11 ;  /* 0x0000001fff0c7819 */ /* 0x000fe4000001140b */
[----:B------:R-:W-:Y:S02]  /*8f60*/  LEA.HI.X R39, R6, R115, R111, 0x1, P5 ;  /* 0x0000007306277211 */ /* 0x000fe400028f0c6f */
[----:B------:R-:W-:Y:S02]  /*8f70*/  LEA.HI R12, R12, R11, RZ, 0x4 ;  /* 0x0000000b0c0c7211 */ /* 0x000fe400078f20ff */
[----:B------:R-:W-:-:S02]  /*8f80*/  ISETP.GE.AND P5, PT, R168, R124, PT ;  /* 0x0000007ca800720c */ /* 0x000fc40003fa6270 */
[----:B------:R-:W-:-:S04]  /*8f90*/  LEA.HI.SX32 R12, R12, R117, 0x1c ;  /* 0x000000750c0c7211 */ /* 0x000fc800078fe2ff */
[----:B------:R-:W-:Y:S02]  /*8fa0*/  SHF.R.S32.HI R11, RZ, 0x1f, R12 ;  /* 0x0000001fff0b7819 */ /* 0x000fe4000001140c */
[----:B------:R-:W-:Y:S02]  /*8fb0*/  SHF.L.U32 R41, R12, 0x3, RZ ;  /* 0x000000030c297819 */ /* 0x000fe400000006ff */
[----:B------:R-:W-:Y:S02]  /*8fc0*/  LEA.HI R11, R11, R12, RZ, 0x3 ;  /* 0x0000000c0b0b7211 */ /* 0x000fe400078f18ff */
[----:B------:R-:W-:Y:S02]  /*8fd0*/  ISETP.GE.AND P4, PT, R41, R128, PT ;  /* 0x000000802900720c */ /* 0x000fe40003f86270 */
[----:B------:R-:W-:Y:S02]  /*8fe0*/  SHF.R.S32.HI R13, RZ, 0x3, R11 ;  /* 0x00000003ff0d7819 */ /* 0x000fe4000001140b */
[----:B------:R-:W-:-:S03]  /*8ff0*/  LOP3.LUT R11, R181, 0x38, R41, 0xf8, !PT ;  /* 0x00000038b50b7812 */ /* 0x000fc600078ef829 */
[----:B------:R-:W-:Y:S01]  /*9000*/  IMAD R12, R13, 0x1800, R188 ;  /* 0x000018000d0c7824 */ /* 0x000fe200078e02bc */
[----:B------:R-:W-:-:S05]  /*9010*/  LOP3.LUT R11, R11, R218, RZ, 0x3c, !PT ;  /* 0x000000da0b0b7212 */ /* 0x000fca00078e3cff */
[----:B------:R-:W-:Y:S02]  /*9020*/  IMAD.IADD R12, R12, 0x1, R11 ;  /* 0x000000010c0c7824 */ /* 0x000fe400078e020b */
[C---:B------:R-:W-:Y:S02]  /*9030*/  IMAD R11, R19.reuse, 0x4800, R136 ;  /* 0x00004800130b7824 */ /* 0x040fe400078e0288 */
[----:B------:R-:W-:Y:S02]  /*9040*/  IMAD R13, R19, 0x4800, R12 ;  /* 0x00004800130d7824 */ /* 0x000fe400078e020c */
[--C-:B------:R-:W-:Y:S02]  /*9050*/  IMAD R11, R11, 0x2, R18.reuse ;  /* 0x000000020b0b7824 */ /* 0x100fe400078e0212 */
[----:B------:R-:W-:Y:S02]  /*9060*/  IMAD R32, R13, 0x2, R18 ;  /* 0x000000020d207824 */ /* 0x000fe400078e0212 */
[----:B------:R-:W-:Y:S01]  /*9070*/  @!P4 IMAD.WIDE R40, R41, 0x2, R36 ;  /* 0x000000022928c825 */ /* 0x000fe200078e0224 */
[----:B------:R0:W2:Y:S04]  /*9080*/  LDS.128 R12, [R11+0x18400] ;  /* 0x018400000b0c7984 */ /* 0x0000a80000000c00 */
[----:B------:R-:W3:Y:S01]  /*9090*/  LDS.128 R32, [R32+0x18400] ;  /* 0x0184000020207984 */ /* 0x000ee20000000c00 */
[----:B------:R-:W-:Y:S05]  /*90a0*/  @P5 BRA `(.L_x_1670) ;  /* 0x0000000400545947 */ /* 0x000fea0003800000 */
[----:B---3--:R-:W-:Y:S01]  /*90b0*/  MOV R45, R33 ;  /* 0x00000021002d7202 */ /* 0x008fe20000000f00 */
[----:B------:R-:W-:Y:S01]  /*90c0*/  IMAD.MOV.U32 R47, RZ, RZ, R35 ;  /* 0x000000ffff2f7224 */ /* 0x000fe200078e0023 */
[----:B------:R-:W-:Y:S01]  /*90d0*/  SHF.R.U32.HI R51, RZ, 0x10, R73 ;  /* 0x00000010ff337819 */ /* 0x000fe20000011649 */
[----:B--2---:R-:W-:Y:S01]  /*90e0*/  IMAD.MOV.U32 R33, RZ, RZ, R15 ;  /* 0x000000ffff217224 */ /* 0x004fe200078e000f */
[----:B------:R-:W-:Y:S01]  /*90f0*/  SHF.R.U32.HI R49, RZ, 0x10, R61 ;  /* 0x00000010ff317819 */ /* 0x000fe2000001163d */
[----:B------:R-:W-:Y:S01]  /*9100*/  HADD2.F32 R50, -RZ, R152.H1_H1 ;  /* 0x30000098ff327230 */ /* 0x000fe20000004100 */
[--C-:B------:R-:W-:Y:S01]  /*9110*/  SHF.R.U64 R44, R74, 0x10, R75.reuse ;  /* 0x000000104a2c7819 */ /* 0x100fe2000000124b */
[----:B------:R-:W-:Y:S01]  /*9120*/  HADD2.F32 R35, -RZ, R45.H0_H0 ;  /* 0x2000002dff237230 */ /* 0x000fe20000004100 */
[----:B------:R-:W-:Y:S01]  /*9130*/  SHF.R.U32.HI R74, RZ, 0x10, R75 ;  /* 0x00000010ff4a7819 */ /* 0x000fe2000001164b */
[----:B------:R-:W-:Y:S01]  /*9140*/  HADD2.F32 R15, -RZ, R13.H0_H0 ;  /* 0x2000000dff0f7230 */ /* 0x000fe20000004100 */
[----:B------:R-:W-:Y:S01]  /*9150*/  SHF.R.U64 R42, R62, 0x10, R63 ;  /* 0x000000103e2a7819 */ /* 0x000fe2000000123f */
[----:B------:R-:W-:-:S02]  /*9160*/  HADD2.F32 R51, -RZ, R51.H0_H0 ;  /* 0x20000033ff337230 */ /* 0x000fc40000004100 */
[-C--:B------:R-:W-:Y:S01]  /*9170*/  FMUL.FTZ R52, R35, R50.reuse ;  /* 0x0000003223347220 */ /* 0x080fe20000410000 */
[----:B------:R-:W-:Y:S02]  /*9180*/  HADD2.F32 R46, -RZ, R13.H1_H1 ;  /* 0x3000000dff2e7230 */ /* 0x000fe40000004100 */
[C---:B------:R-:W-:Y:S01]  /*9190*/  FMUL.FTZ R50, R15.reuse, R50 ;  /* 0x000000320f327220 */ /* 0x040fe20000410000 */
[----:B------:R-:W-:Y:S01]  /*91a0*/  HADD2.F32 R48, -RZ, R150.H1_H1 ;  /* 0x30000096ff307230 */ /* 0x000fe20000004100 */
[----:B------:R-:W-:Y:S01]  /*91b0*/  SHF.R.U32.HI R62, RZ, 0x10, R63 ;  /* 0x00000010ff3e7819 */ /* 0x000fe2000001163f */
[----:B------:R-:W-:Y:S02]  /*91c0*/  HADD2.F32 R45, -RZ, R45.H1_H1 ;  /* 0x3000002dff2d7230 */ /* 0x000fe40000004100 */
[-C--:B------:R-:W-:Y:S01]  /*91d0*/  FMUL.FTZ R54, R46, R51.reuse ;  /* 0x000000332e367220 */ /* 0x080fe20000410000 */
[----:B------:R-:W-:Y:S02]  /*91e0*/  HADD2.F32 R49, -RZ, R49.H0_H0 ;  /* 0x20000031ff317230 */ /* 0x000fe40000004100 */
[-C--:B------:R-:W-:Y:S01]  /*91f0*/  FFMA.FTZ R13, R15, R48.reuse, -R52 ;  /* 0x000000300f0d7223 */ /* 0x080fe20000010834 */
[----:B------:R-:W-:Y:S01]  /*9200*/  FFMA.FTZ R15, R35, R48, R50 ;  /* 0x00000030230f7223 */ /* 0x000fe20000010032 */
[----:B------:R-:W-:Y:S01]  /*9210*/  FMUL.FTZ R53, R45, R51 ;  /* 0x000000332d357220 */ /* 0x000fe20000410000 */
[----:B------:R-:W-:-:S02]  /*9220*/  HADD2.F32 R35, -RZ, R33.H0_H0 ;  /* 0x20000021ff237230 */ /* 0x000fc40000004100 */
[-C--:B------:R-:W-:Y:S01]  /*9230*/  FFMA.FTZ R48, R45, R49.reuse, R54 ;  /* 0x000000312d307223 */ /* 0x080fe20000010036 */
[----:B------:R-:W-:Y:S01]  /*9240*/  HADD2.F32 R54, -RZ, R151.H1_H1 ;  /* 0x30000097ff367230 */ /* 0x000fe20000004100 */
[----:B0-----:R-:W-:Y:S01]  /*9250*/  SHF.R.U64 R11, R60, 0x10, R61 ;  /* 0x000000103c0b7819 */ /* 0x001fe2000000123d */
[--C-:B------:R-:W-:Y:S02]  /*9260*/  HADD2.F32 R45, -RZ, R47.reuse.H0_H0 ;  /* 0x2000002fff2d7230 */ /* 0x100fe40000004100 */
[----:B------:R-:W-:Y:S01]  /*9270*/  FFMA.FTZ R46, R46, R49, -R53 ;  /* 0x000000312e2e7223 */ /* 0x000fe20000010835 */
[----:B------:R-:W-:Y:S01]  /*9280*/  HADD2.F32 R47, -RZ, R47.H1_H1 ;  /* 0x3000002fff2f7230 */ /* 0x000fe20000004100 */
[----:B------:R-:W-:Y:S01]  /*9290*/  SHF.R.U64 R43, R72, 0x10, R73 ;  /* 0x00000010482b7819 */ /* 0x000fe20000001249 */
[----:B------:R-:W-:Y:S02]  /*92a0*/  HADD2.F32 R74, -RZ, R74.H0_H0 ;  /* 0x2000004aff4a7230 */ /* 0x000fe40000004100 */
[----:B------:R-:W-:Y:S01]  /*92b0*/  FMUL.FTZ R60, R45, R54 ;  /* 0x000000362d3c7220 */ /* 0x000fe20000410000 */
[----:B------:R-:W-:-:S02]  /*92c0*/  HADD2.F32 R50, -RZ, R33.H1_H1 ;  /* 0x30000021ff327230 */ /* 0x000fc40000004100 */
[----:B------:R-:W-:Y:S01]  /*92d0*/  FMUL.FTZ R54, R35, R54 ;  /* 0x0000003623367220 */ /* 0x000fe20000410000 */
[----:B------:R-:W-:Y:S02]  /*92e0*/  HADD2.F32 R52, -RZ, R149.H1_H1 ;  /* 0x30000095ff347230 */ /* 0x000fe40000004100 */
[-C--:B------:R-:W-:Y:S01]  /*92f0*/  FMUL.FTZ R49, R47, R74.reuse ;  /* 0x0000004a2f317220 */ /* 0x080fe20000410000 */
[----:B------:R-:W-:Y:S02]  /*9300*/  HADD2.F32 R62, -RZ, R62.H0_H0 ;  /* 0x2000003eff3e7230 */ /* 0x000fe40000004100 */
[----:B------:R-:W-:Y:S01]  /*9310*/  FMUL.FTZ R74, R50, R74 ;  /* 0x0000004a324a7220 */ /* 0x000fe20000410000 */
[----:B------:R-:W-:Y:S02]  /*9320*/  HADD2.F32 R152, -RZ, R152.H0_H0 ;  /* 0x20000098ff987230 */ /* 0x000fe40000004100 */
[-C--:B------:R-:W-:Y:S01]  /*9330*/  FFMA.FTZ R33, R35, R52.reuse, -R60 ;  /* 0x0000003423217223 */ /* 0x080fe2000001083c */
[----:B------:R-:W-:Y:S01]  /*9340*/  FFMA.FTZ R35, R45, R52, R54 ;  /* 0x000000342d237223 */ /* 0x000fe20000010036 */
[----:B------:R-:W-:Y:S01]  /*9350*/  FFMA.FTZ R52, R47, R62, R74 ;  /* 0x0000003e2f347223 */ /* 0x000fe2000001004a */
[----:B------:R-:W-:-:S02]  /*9360*/  HADD2.F32 R47, -RZ, R43.H0_H0 ;  /* 0x2000002bff2f7230 */ /* 0x000fc40000004100 */
[----:B------:R-:W-:Y:S01]  /*9370*/  FFMA.FTZ R50, R50, R62, -R49 ;  /* 0x0000003e32327223 */ /* 0x000fe20000010831 */
[----:B------:R-:W-:Y:S01]  /*9380*/  HADD2.F32 R45, -RZ, R32.H0_H0 ;  /* 0x20000020ff2d7230 */ /* 0x000fe20000004100 */
[----:B------:R-:W-:Y:S01]  /*9390*/  F2FP.F16.F32.PACK_AB R13, R46, R13 ;  /* 0x0000000d2e0d723e */ /* 0x000fe200000000ff */
[----:B------:R-:W-:Y:S01]  /*93a0*/  HADD2.F32 R43, -RZ, R12.H0_H0 ;  /* 0x2000000cff2b7230 */ /* 0x000fe20000004100 */
[----:B------:R-:W-:Y:S01]  /*93b0*/  F2FP.F16.F32.PACK_AB R35, R52, R35 ;  /* 0x000000233423723e */ /* 0x000fe200000000ff */
[----:B------:R-:W-:Y:S02]  /*93c0*/  HADD2.F32 R32, -RZ, R32.H1_H1 ;  /* 0x30000020ff207230 */ /* 0x000fe40000004100 */
[-C--:B------:R-:W-:Y:S01]  /*93d0*/  FMUL.FTZ R54, R45, R152.reuse ;  /* 0x000000982d367220 */ /* 0x080fe20000410000 */
[----:B------:R-:W-:Y:S02]  /*93e0*/  HADD2.F32 R12, -RZ, R12.H1_H1 ;  /* 0x3000000cff0c7230 */ /* 0x000fe40000004100 */
[----:B------:R-:W-:Y:S01]  /*93f0*/  FMUL.FTZ R152, R43, R152 ;  /* 0x000000982b987220 */ /* 0x000fe20000410000 */
        /* <DEDUP_REMOVED lines=8> */
[----:B------:R-:W-:Y:S01]  /*9480*/  FFMA.FTZ R47, R32, R11, R47 ;  /* 0x0000000b202f7223 */ /* 0x000fe2000001002f */
[----:B------:R-:W-:-:S02]  /*9490*/  HADD2.F32 R45, -RZ, R44.H0_H0 ;  /* 0x2000002cff2d7230 */ /* 0x000fc40000004100 */
[----:B------:R-:W-:Y:S01]  /*94a0*/  FFMA.FTZ R54, R43, R150, -R54 ;  /* 0x000000962b367223 */ /* 0x000fe20000010836 */
[----:B------:R-:W-:Y:S02]  /*94b0*/  HADD2.F32 R11, -RZ, R14.H0_H0 ;  /* 0x2000000eff0b7230 */ /* 0x000fe40000004100 */
[-C--:B------:R-:W-:Y:S01]  /*94c0*/  FMUL.FTZ R32, R12, R151.reuse ;  /* 0x000000970c207220 */ /* 0x080fe20000410000 */
[----:B------:R-:W-:Y:S01]  /*94d0*/  HADD2.F32 R34, -RZ, R34.H1_H1 ;  /* 0x30000022ff227230 */ /* 0x000fe20000004100 */
[----:B------:R-:W-:Y:S01]  /*94e0*/  F2FP.F16.F32.PACK_AB R152, R47, R152 ;  /* 0x000000982f98723e */ /* 0x000fe200000000ff */
[----:B------:R-:W-:Y:S02]  /*94f0*/  HADD2.F32 R14, -RZ, R14.H1_H1 ;  /* 0x3000000eff0e7230 */ /* 0x000fe40000004100 */
[----:B------:R-:W-:Y:S01]  /*9500*/  FMUL.FTZ R151, R11, R151 ;  /* 0x000000970b977220 */ /* 0x000fe20000410000 */
[----:B------:R-:W-:Y:S02]  /*9510*/  HADD2.F32 R149, -RZ, R149.H0_H0 ;  /* 0x20000095ff957230 */ /* 0x000fe40000004100 */
[----:B------:R-:W-:Y:S01]  /*9520*/  FMUL.FTZ R51, R34, R45 ;  /* 0x0000002d22337220 */ /* 0x000fe20000410000 */
[----:B------:R-:W-:-:S02]  /*9530*/  HADD2.F32 R43, -RZ, R42.H0_H0 ;  /* 0x2000002aff2b7230 */ /* 0x000fc40000004100 */
[----:B------:R-:W-:Y:S01]  /*9540*/  FMUL.FTZ R45, R14, R45 ;  /* 0x0000002d0e2d7220 */ /* 0x000fe20000410000 */
[----:B------:R-:W-:Y:S01]  /*9550*/  F2FP.F16.F32.PACK_AB R50, R50, R33 ;  /* 0x000000213232723e */ /* 0x000fe200000000ff */
[-C--:B------:R-:W-:Y:S01]  /*9560*/  FFMA.FTZ R32, R11, R149.reuse, -R32 ;  /* 0x000000950b207223 */ /* 0x080fe20000010820 */
[----:B------:R-:W-:Y:S01]  /*9570*/  FFMA.FTZ R151, R12, R149, R151 ;  /* 0x000000950c977223 */ /* 0x000fe20000010097 */
[-C--:B------:R-:W-:Y:S01]  /*9580*/  FFMA.FTZ R51, R14, R43.reuse, -R51 ;  /* 0x0000002b0e337223 */ /* 0x080fe20000010833 */
[----:B------:R-:W-:Y:S01]  /*9590*/  FFMA.FTZ R34, R34, R43, R45 ;  /* 0x0000002b22227223 */ /* 0x000fe2000001002d */
[----:B------:R-:W-:Y:S02]  /*95a0*/  F2FP.F16.F32.PACK_AB R33, R48, R15 ;  /* 0x0000000f3021723e */ /* 0x000fe400000000ff */
[----:B------:R-:W-:Y:S02]  /*95b0*/  F2FP.F16.F32.PACK_AB R12, R49, R54 ;  /* 0x00000036310c723e */ /* 0x000fe400000000ff */
[----:B------:R-:W-:Y:S01]  /*95c0*/  F2FP.F16.F32.PACK_AB R14, R51, R32 ;  /* 0x00000020330e723e */ /* 0x000fe200000000ff */
[----:B------:R-:W-:Y:S01]  /*95d0*/  IMAD.MOV.U32 R32, RZ, RZ, R152 ;  /* 0x000000ffff207224 */ /* 0x000fe200078e0098 */
[----:B------:R-:W-:-:S02]  /*95e0*/  F2FP.F16.F32.PACK_AB R34, R34, R151 ;  /* 0x000000972222723e */ /* 0x000fc400000000ff */
[----:B------:R-:W-:-:S07]  /*95f0*/  MOV R15, R50 ;  /* 0x00000032000f7202 */ /* 0x000fce0000000f00 */
.L_x_1670:
[----:B------:R-:W-:Y:S05]  /*9600*/  BSYNC B2 ;  /* 0x0000000000027941 */ /* 0x000fea0003800000 */
.L_x_1669:
[----:B--2---:R4:W-:Y:S04]  /*9610*/  ST.E.128 desc[UR60][R38.64], R12 ;  /* 0x0000000c26007985 */ /* 0x0049e8000c101d3c */
[----:B---3--:R4:W-:Y:S02]  /*9620*/  @!P4 ST.E.128 desc[UR60][R40.64], R32 ;  /* 0x000000202800c985 */ /* 0x0089e4000c101d3c */
.L_x_1668:
[----:B------:R-:W-:Y:S05]  /*9630*/  BSYNC B1 ;  /* 0x0000000000017941 */ /* 0x000fea0003800000 */
.L_x_1667:
        /* <DEDUP_REMOVED lines=11> */
[----:B0-----:R-:W-:-:S03]  /*96f0*/  IMAD.SHL.U32 R11, R131, 0x8, RZ ;  /* 0x00000008830b7824 */ /* 0x001fc600078e00ff */
[----:B------:R-:W-:Y:S02]  /*9700*/  LEA.HI R12, R12, R131, RZ, 0x3 ;  /* 0x000000830c0c7211 */ /* 0x000fe400078f18ff */
[----:B------:R-:W-:Y:S02]  /*9710*/  LOP3.LUT R13, R181, 0x38, R11, 0xf8, !PT ;  /* 0x00000038b50d7812 */ /* 0x000fe400078ef80b */
[----:B------:R-:W-:Y:S02]  /*9720*/  SHF.R.S32.HI R15, RZ, 0x3, R12 ;  /* 0x00000003ff0f7819 */ /* 0x000fe4000001140c */
[----:B------:R-:W-:-:S03]  /*9730*/  LOP3.LUT R13, R13, R218, RZ, 0x3c, !PT ;  /* 0x000000da0d0d7212 */ /* 0x000fc600078e3cff */
[----:B------:R-:W-:-:S04]  /*9740*/  IMAD R12, R15, 0x1800, R188 ;  /* 0x000018000f0c7824 */ /* 0x000fc800078e02bc */
[----:B------:R-:W-:Y:S02]  /*9750*/  IMAD.IADD R12, R12, 0x1, R13 ;  /* 0x000000010c0c7824 */ /* 0x000fe400078e020d */
[C---:B------:R-:W-:Y:S02]  /*9760*/  IMAD R13, R19.reuse, 0x4800, R135 ;  /* 0x00004800130d7824 */ /* 0x040fe400078e0287 */
[----:B------:R-:W-:Y:S02]  /*9770*/  IMAD R15, R19, 0x4800, R12 ;  /* 0x00004800130f7824 */ /* 0x000fe400078e020c */
[----:B------:R-:W-:-:S03]  /*9780*/  IMAD R13, R13, 0x2, R18 ;  /* 0x000000020d0d7824 */ /* 0x000fc600078e0212 */
[----:B------:R-:W-:-:S03]  /*9790*/  LEA R32, R15, R18, 0x1 ;  /* 0x000000120f207211 */ /* 0x000fc600078e08ff */
[----:B------:R-:W0:Y:S04]  /*97a0*/  LDS.128 R12, [R13+0x18400] ;  /* 0x018400000d0c7984 */ /* 0x000e280000000c00 */
[----:B------:R-:W2:Y:S01]  /*97b0*/  LDS.128 R32, [R32+0x18400] ;  /* 0x0184000020207984 */ /* 0x000ea20000000c00 */
[----:B------:R-:W-:Y:S05]  /*97c0*/  @P5 BRA `(.L_x_1672) ;  /* 0x00000004005c5947 */ /* 0x000fea0003800000 */
[----:B0-----:R-:W-:Y:S01]  /*97d0*/  IMAD.MOV.U32 R44, RZ, RZ, R12 ;  /* 0x000000ffff2c7224 */ /* 0x001fe200078e000c */
[----:B------:R-:W-:Y:S01]  /*97e0*/  SHF.R.U32.HI R50, RZ, 0x10, R69 ;  /* 0x00000010ff327819 */ /* 0x000fe20000011645 */
[----:B--2---:R-:W-:Y:S01]  /*97f0*/  IMAD.MOV.U32 R12, RZ, RZ, R33 ;  /* 0x000000ffff0c7224 */ /* 0x004fe200078e0021 */
[----:B------:R-:W-:Y:S01]  /*9800*/  SHF.R.U32.HI R48, RZ, 0x10, R57 ;  /* 0x00000010ff307819 */ /* 0x000fe20000011639 */
[----:B------:R-:W-:Y:S01]  /*9810*/  IMAD.MOV.U32 R45, RZ, RZ, R32 ;  /* 0x000000ffff2d7224 */ /* 0x000fe200078e0020 */
[----:B------:R-:W-:Y:S01]  /*9820*/  MOV R33, R15 ;  /* 0x0000000f00217202 */ /* 0x000fe20000000f00 */
[----:B------:R-:W-:Y:S01]  /*9830*/  IMAD.MOV.U32 R46, RZ, RZ, R35 ;  /* 0x000000ffff2e7224 */ /* 0x000fe200078e0023 */
[----:B------:R-:W-:Y:S01]  /*9840*/  SHF.R.U32.HI R51, RZ, 0x10, R71 ;  /* 0x00000010ff337819 */ /* 0x000fe20000011647 */
[----:B------:R-:W-:Y:S01]  /*9850*/  HADD2.F32 R49, -RZ, R148.H1_H1 ;  /* 0x30000094ff317230 */ /* 0x000fe20000004100 */
[--C-:B------:R-:W-:Y:S01]  /*9860*/  SHF.R.U64 R40, R58, 0x10, R59.reuse ;  /* 0x000000103a287819 */ /* 0x100fe2000000123b */
[--C-:B------:R-:W-:Y:S01]  /*9870*/  HADD2.F32 R32, -RZ, R12.reuse.H0_H0 ;  /* 0x2000000cff207230 */ /* 0x100fe20000004100 */
[----:B------:R-:W-:Y:S01]  /*9880*/  SHF.R.U32.HI R58, RZ, 0x10, R59 ;  /* 0x00000010ff3a7819 */ /* 0x000fe2000001163b */
[----:B------:R-:W-:Y:S01]  /*9890*/  HADD2.F32 R35, -RZ, R12.H1_H1 ;  /* 0x3000000cff237230 */ /* 0x000fe20000004100 */
[----:B------:R-:W-:Y:S01]  /*98a0*/  SHF.R.U64 R43, R68, 0x10, R69 ;  /* 0x00000010442b7819 */ /* 0x000fe20000001245 */
        /* <DEDUP_REMOVED lines=17> */
[----:B------:R-:W-:Y:S02]  /*99c0*/  HADD2.F32 R46, -RZ, R46.H1_H1 ;  /* 0x3000002eff2e7230 */ /* 0x000fe40000004100 */
[----:B------:R-:W-:Y:S02]  /*99d0*/  HADD2.F32 R51, -RZ, R51.H0_H0 ;  /* 0x20000033ff337230 */ /* 0x000fe40000004100 */
[----:B------:R-:W-:Y:S01]  /*99e0*/  FMUL.FTZ R52, R47, R50 ;  /* 0x000000322f347220 */ /* 0x000fe20000410000 */
[----:B------:R-:W-:Y:S01]  /*99f0*/  HADD2.F32 R35, -RZ, R33.H0_H0 ;  /* 0x20000021ff237230 */ /* 0x000fe20000004100 */
[----:B------:R-:W-:Y:S01]  /*9a00*/  F2FP.F16.F32.PACK_AB R15, R15, R12 ;  /* 0x0000000c0f0f723e */ /* 0x000fe200000000ff */
[----:B------:R-:W-:-:S02]  /*9a10*/  HADD2.F32 R48, -RZ, R145.H1_H1 ;  /* 0x30000091ff307230 */ /* 0x000fc40000004100 */
[-C--:B------:R-:W-:Y:S01]  /*9a20*/  FMUL.FTZ R54, R46, R51.reuse ;  /* 0x000000332e367220 */ /* 0x080fe20000410000 */
[----:B------:R-:W-:Y:S02]  /*9a30*/  HADD2.F32 R33, -RZ, R33.H1_H1 ;  /* 0x30000021ff217230 */ /* 0x000fe40000004100 */
[C---:B------:R-:W-:Y:S01]  /*9a40*/  FMUL.FTZ R50, R35.reuse, R50 ;  /* 0x0000003223327220 */ /* 0x040fe20000410000 */
        /* <DEDUP_REMOVED lines=8> */
[----:B------:R-:W-:Y:S02]  /*9ad0*/  HADD2.F32 R43, -RZ, R43.H0_H0 ;  /* 0x2000002bff2b7230 */ /* 0x000fe40000004100 */
[----:B------:R-:W-:Y:S01]  /*9ae0*/  FMUL.FTZ R46, R35, R148 ;  /* 0x00000094232e7220 */ /* 0x000fe20000410000 */
[----:B------:R-:W-:Y:S02]  /*9af0*/  HADD2.F32 R45, -RZ, R45.H1_H1 ;  /* 0x3000002dff2d7230 */ /* 0x000fe40000004100 */
[----:B------:R-:W-:Y:S01]  /*9b00*/  FFMA.FTZ R50, R47, R48, R50 ;  /* 0x000000302f327223 */ /* 0x000fe20000010032 */
[----:B------:R-:W-:-:S02]  /*9b10*/  HADD2.F32 R146, -RZ, R146.H0_H0 ;  /* 0x20000092ff927230 */ /* 0x000fc40000004100 */
[----:B------:R-:W-:Y:S01]  /*9b20*/  FMUL.FTZ R148, R33, R148 ;  /* 0x0000009421947220 */ /* 0x000fe20000410000 */
[----:B------:R-:W-:Y:S02]  /*9b30*/  HADD2.F32 R44, -RZ, R44.H1_H1 ;  /* 0x3000002cff2c7230 */ /* 0x000fe40000004100 */
[-C--:B------:R-:W-:Y:S01]  /*9b40*/  FMUL.FTZ R47, R45, R43.reuse ;  /* 0x0000002b2d2f7220 */ /* 0x080fe20000410000 */
[----:B------:R-:W-:Y:S02]  /*9b50*/  HADD2.F32 R42, -RZ, R42.H0_H0 ;  /* 0x2000002aff2a7230 */ /* 0x000fe40000004100 */
[-C--:B------:R-:W-:Y:S01]  /*9b60*/  FFMA.FTZ R148, R35, R146.reuse, R148 ;  /* 0x0000009223947223 */ /* 0x080fe20000010094 */
[----:B------:R-:W-:Y:S01]  /*9b70*/  FFMA.FTZ R46, R33, R146, -R46 ;  /* 0x00000092212e7223 */ /* 0x000fe2000001082e */
[C---:B------:R-:W-:Y:S01]  /*9b80*/  FMUL.FTZ R48, R44.reuse, R43 ;  /* 0x0000002b2c307220 */ /* 0x040fe20000410000 */
[----:B------:R-:W-:Y:S02]  /*9b90*/  HADD2.F32 R35, -RZ, R34.H0_H0 ;  /* 0x20000022ff237230 */ /* 0x000fe40000004100 */
[----:B------:R-:W-:Y:S01]  /*9ba0*/  FFMA.FTZ R47, R44, R42, -R47 ;  /* 0x0000002a2c2f7223 */ /* 0x000fe2000001082f */
[----:B------:R-:W-:-:S02]  /*9bb0*/  HADD2.F32 R44, -RZ, R147.H0_H0 ;  /* 0x20000093ff2c7230 */ /* 0x000fc40000004100 */
[----:B------:R-:W-:Y:S01]  /*9bc0*/  FFMA.FTZ R45, R45, R42, R48 ;  /* 0x0000002a2d2d7223 */ /* 0x000fe20000010030 */
[----:B------:R-:W-:Y:S01]  /*9bd0*/  HADD2.F32 R43, -RZ, R41.H0_H0 ;  /* 0x20000029ff2b7230 */ /* 0x000fe20000004100 */
[----:B------:R-:W-:Y:S01]  /*9be0*/  F2FP.F16.F32.PACK_AB R51, R51, R52 ;  /* 0x000000343333723e */ /* 0x000fe200000000ff */
[----:B------:R-:W-:Y:S01]  /*9bf0*/  HADD2.F32 R33, -RZ, R14.H0_H0 ;  /* 0x2000000eff217230 */ /* 0x000fe20000004100 */
[----:B------:R-:W-:Y:S01]  /*9c00*/  F2FP.F16.F32.PACK_AB R12, R47, R46 ;  /* 0x0000002e2f0c723e */ /* 0x000fe200000000ff */
[----:B------:R-:W-:Y:S02]  /*9c10*/  HADD2.F32 R34, -RZ, R34.H1_H1 ;  /* 0x30000022ff227230 */ /* 0x000fe40000004100 */
[----:B------:R-:W-:Y:S02]  /*9c20*/  HADD2.F32 R14, -RZ, R14.H1_H1 ;  /* 0x3000000eff0e7230 */ /* 0x000fe40000004100 */
[----:B------:R-:W-:Y:S02]  /*9c30*/  HADD2.F32 R41, -RZ, R40.H0_H0 ;  /* 0x20000028ff297230 */ /* 0x000fe40000004100 */
[----:B------:R-:W-:Y:S01]  /*9c40*/  FMUL.FTZ R40, R35, R44 ;  /* 0x0000002c23287220 */ /* 0x000fe20000410000 */
[----:B------:R-:W-:-:S02]  /*9c50*/  HADD2.F32 R42, -RZ, R145.H0_H0 ;  /* 0x20000091ff2a7230 */ /* 0x000fc40000004100 */
[-C--:B------:R-:W-:Y:S01]  /*9c60*/  FMUL.FTZ R49, R34, R43.reuse ;  /* 0x0000002b22317220 */ /* 0x080fe20000410000 */
[C---:B------:R-:W-:Y:S01]  /*9c70*/  FMUL.FTZ R44, R33.reuse, R44 ;  /* 0x0000002c212c7220 */ /* 0x040fe20000410000 */
[C---:B------:R-:W-:Y:S01]  /*9c80*/  FMUL.FTZ R43, R14.reuse, R43 ;  /* 0x0000002b0e2b7220 */ /* 0x040fe20000410000 */
[-C--:B------:R-:W-:Y:S02]  /*9c90*/  FFMA.FTZ R40, R33, R42.reuse, -R40 ;  /* 0x0000002a21287223 */ /* 0x080fe40000010828 */
[----:B------:R-:W-:Y:S01]  /*9ca0*/  FFMA.FTZ R44, R35, R42, R44 ;  /* 0x0000002a232c7223 */ /* 0x000fe2000001002c */
[-C--:B------:R-:W-:Y:S01]  /*9cb0*/  FFMA.FTZ R49, R14, R41.reuse, -R49 ;  /* 0x000000290e317223 */ /* 0x080fe20000010831 */
[----:B------:R-:W-:Y:S01]  /*9cc0*/  FFMA.FTZ R43, R34, R41, R43 ;  /* 0x00000029222b7223 */ /* 0x000fe2000001002b */
[----:B------:R-:W-:Y:S01]  /*9cd0*/  F2FP.F16.F32.PACK_AB R33, R32, R13 ;  /* 0x0000000d2021723e */ /* 0x000fe200000000ff */
[----:B------:R-:W-:Y:S01]  /*9ce0*/  IMAD.MOV.U32 R13, RZ, RZ, R15 ;  /* 0x000000ffff0d7224 */ /* 0x000fe200078e000f */
[----:B------:R-:W-:Y:S01]  /*9cf0*/  F2FP.F16.F32.PACK_AB R35, R53, R50 ;  /* 0x000000323523723e */ /* 0x000fe200000000ff */
[----:B------:R-:W-:Y:S01]  /*9d00*/  IMAD.MOV.U32 R15, RZ, RZ, R51 ;  /* 0x000000ffff0f7224 */ /* 0x000fe200078e0033 */
[----:B------:R-:W-:-:S02]  /*9d10*/  F2FP.F16.F32.PACK_AB R32, R45, R148 ;  /* 0x000000942d20723e */ /* 0x000fc400000000ff */
[----:B------:R-:W-:Y:S02]  /*9d20*/  F2FP.F16.F32.PACK_AB R14, R49, R40 ;  /* 0x00000028310e723e */ /* 0x000fe400000000ff */
[----:B------:R-:W-:-:S07]  /*9d30*/  F2FP.F16.F32.PACK_AB R34, R43, R44 ;  /* 0x0000002c2b22723e */ /* 0x000fce00000000ff */
.L_x_1672:
[----:B------:R-:W-:Y:S05]  /*9d40*/  BSYNC B1 ;  /* 0x0000000000017941 */ /* 0x000fea0003800000 */
.L_x_1671:
[----:B0-----:R0:W-:Y:S01]  /*9d50*/  ST.E.128 desc[UR60][R38.64], R12 ;  /* 0x0000000c26007985 */ /* 0x0011e2000c101d3c */
[----:B------:R-:W-:-:S13]  /*9d60*/  ISETP.GE.AND P4, PT, R11, R128, PT ;  /* 0x000000800b00720c */ /* 0x000fda0003f86270 */
[----:B------:R-:W-:Y:S05]  /*9d70*/  @P4 BRA `(.L_x_1619) ;  /* 0x0000000400e84947 */ /* 0x000fea0003800000 */
[----:B------:R-:W-:-:S05]  /*9d80*/  IMAD.WIDE R36, R11, 0x2, R36 ;  /* 0x000000020b247825 */ /* 0x000fca00078e0224 */
[----:B--2---:R2:W-:Y:S01]  /*9d90*/  ST.E.128 desc[UR60][R36.64], R32 ;  /* 0x0000002024007985 */ /* 0x0045e2000c101d3c */
[----:B------:R-:W-:Y:S05]  /*9da0*/  BRA `(.L_x_1619) ;  /* 0x0000000400dc7947 */ /* 0x000fea0003800000 */
.L_x_1584:
[----:B------:R-:W2:Y:S02]  /*9db0*/  LDL R11, [R1+0x30] ;  /* 0x00003000010b7983 */ /* 0x000ea40000100800 */
[----:B--2---:R-:W-:-:S13]  /*9dc0*/  R2UR UR4, R11 ;  /* 0x000000000b0472ca */ /* 0x004fda00000e0000 */
[----:B------:R-:W-:-:S06]  /*9dd0*/  UISETP.NE.AND UP0, UPT, UR4, 0x3, UPT ;  /* 0x000000030400788c */ /* 0x000fcc000bf05270 */
[----:B------:R-:W-:-:S13]  /*9de0*/  PLOP3.LUT P0, PT, PT, PT, UP0, 0x80, 0x0 ;  /* 0x000000000000781c */ /* 0x000fda0003f0f008 */
[----:B------:R-:W-:Y:S05]  /*9df0*/  @!P0 BRA `(.L_x_1673) ;  /* 0x0000000000048947 */ /* 0x000fea0003800000 */
[----:B------:R-:W-:Y:S01]  /*9e00*/  BPT.TRAP 0x1 ;  /* 0x000000040000795c */ /* 0x000fe20000300000 */
.L_x_1673:
[----:B------:R-:W-:Y:S01]  /*9e10*/  LEA R86, R19, R18, 0x3 ;  /* 0x0000001213567211 */ /* 0x000fe200078e18ff */
[----:B------:R-:W-:Y:S01]  /*9e20*/  BSSY B1, `(.L_x_1674) ;  /* 0x0000005000017945 */ /* 0x000fe20003800000 */
[----:B------:R-:W-:Y:S02]  /*9e30*/  SHF.L.U32 R87, R175, 0x1f, RZ ;  /* 0x0000001faf577819 */ /* 0x000fe400000006ff */
[----:B------:R-:W-:Y:S02]  /*9e40*/  SHF.R.S32.HI R31, RZ, 0x1f, R29 ;  /* 0x0000001fff1f7819 */ /* 0x000fe4000001141d */
[----:B------:R-:W0:Y:S02]  /*9e50*/  SYNCS.PHASECHK.TRANS64.TRYWAIT P4, [R86+URZ+0x2a890], R87 ;  /* 0x02a89057560075a7 */ /* 0x000e24000808017f */
[----:B0-----:R-:W-:Y:S05]  /*9e60*/  @!P4 BRA `(.L_x_1675) ;  /* 0x000001f800ccc947 */ /* 0x001fea0003800000 */
.L_x_2023:
[----:B------:R-:W-:Y:S05]  /*9e70*/  BSYNC B1 ;  /* 0x0000000000017941 */ /* 0x000fea0003800000 */
.L_x_1674:
        /* <DEDUP_REMOVED lines=12> */
[----:B------:R-:W-:Y:S01]  /*9f40*/  ULDC.64 UR4, c[0x0][0x308] ;  /* 0x0000c20000047ab9 */ /* 0x000fe20000000a00 */
[----:B------:R-:W-:-:S02]  /*9f50*/  IADD3 R40, -R174, R85, RZ ;  /* 0x00000055ae287210 */ /* 0x000fc40007ffe1ff */
[----:B------:R-:W-:Y:S02]  /*9f60*/  IMAD R11, R0, UR4, RZ ;  /* 0x00000004000b7c24 */ /* 0x000fe4000f8e02ff */
[----:B------:R-:W-:Y:S02]  /*9f70*/  IMAD.IADD R13, R13, 0x1, R15 ;  /* 0x000000010d0d7824 */ /* 0x000fe400078e020f */
        /* <DEDUP_REMOVED lines=11> */
.L_x_2027:
        /* <DEDUP_REMOVED lines=8> */
[----:B------:R-:W-:Y:S01]  /*a0b0*/  @!P5 IMAD.SHL.U32 R11, R170, 0x8, RZ ;  /* 0x00000008aa0bd824 */ /* 0x000fe200078e00ff */
        /* <DEDUP_REMOVED lines=28> */
.L_x_1678:
[----:B------:R-:W-:Y:S05]  /*a280*/  BSYNC B1 ;  /* 0x0000000000017941 */ /* 0x000fea0003800000 */
.L_x_1677:
[----:B------:R-:W-:-:S03]  /*a290*/  UMOV UR4, 0xffffffff ;  /* 0xffffffff00047882 */ /* 0x000fc60000000000 */
[----:B------:R-:W-:Y:S05]  /*a2a0*/  BRA.DIV UR4, `(.L_x_1679) ;  /* 0x000001fa041c7947 */ /* 0x000fea000b800000 */
[----:B--2---:R2:W0:Y:S04]  /*a2b0*/  SHFL.IDX PT, R36, R39, 0x1, 0x1c1f ;  /* 0x003c1f0027247f89 */ /* 0x00442800000e0000 */
[----:B---3--:R2:W3:Y:S02]  /*a2c0*/  SHFL.IDX PT, R37, R38, 0x1, 0x1c1f ;  /* 0x003c1f0026257f89 */ /* 0x0084e400000e0000 */
.L_x_2031:
        /* <DEDUP_REMOVED lines=8> */
[----:B------:R-:W-:Y:S01]  /*a350*/  @!P5 IMAD.SHL.U32 R11, R170, 0x8, RZ ;  /* 0x00000008aa0bd824 */ /* 0x000fe200078e00ff */
[----:B----4-:R0:W-:Y:S01]  /*a360*/  @!P4 ST.E.128 desc[UR60][R34.64], R12 ;  /* 0x0000000c2200c985 */ /* 0x0101e2000c101d3c */
[----:B------:R-:W-:-:S03]  /*a370*/  ISETP.GE.AND P4, PT, R169, UR4, PT ;  /* 0x00000004a9007c0c */ /* 0x000fc6000bf86270 */
[----:B------:R-:W3:Y:S01]  /*a380*/  @!P5 LDS.128 R12, [R32+0x2000] ;  /* 0x00200000200cd984 */ /* 0x000ee20000000c00 */
[----:B0-----:R-:W-:Y:S01]  /*a390*/  @!P5 MOV R34, R37 ;  /* 0x000000250022d202 */ /* 0x001fe20000000f00 */
[----:B------:R-:W-:-:S04]  /*a3a0*/  @!P5 IMAD.MOV.U32 R35, RZ, RZ, R36 ;  /* 0x000000ffff23d224 */ /* 0x000fc800078e0024 */
[----:B------:R-:W-:-:S04]  /*a3b0*/  @!P5 IMAD.WIDE R34, R11, 0x2, R34 ;  /* 0x000000020b22d825 */ /* 0x000fc800078e0222 */
[----:B------:R-:W-:Y:S01]  /*a3c0*/  @!P4 IMAD.SHL.U32 R11, R171, 0x8, RZ ;  /* 0x00000008ab0bc824 */ /* 0x000fe200078e00ff */
[----:B---3--:R0:W-:Y:S01]  /*a3d0*/  @!P5 ST.E.128 desc[UR60][R34.64], R12 ;  /* 0x0000000c2200d985 */ /* 0x0081e2000c101d3c */
[----:B------:R-:W-:-:S03]  /*a3e0*/  ISETP.GE.AND P5, PT, R23, UR4, PT ;  /* 0x0000000417007c0c */ /* 0x000fc6000bfa6270 */
[----:B------:R-:W3:Y:S01]  /*a3f0*/  @!P4 LDS.128 R12, [R33+0x5000] ;  /* 0x00500000210cc984 */ /* 0x000ee20000000c00 */
[----:B0-----:R-:W-:Y:S01]  /*a400*/  @!P4 MOV R35, R36 ;  /* 0x000000240023c202 */ /* 0x001fe20000000f00 */
[----:B------:R-:W-:-:S04]  /*a410*/  @!P4 IMAD.MOV.U32 R34, RZ, RZ, R37 ;  /* 0x000000ffff22c224 */ /* 0x000fc800078e0025 */
        /* <DEDUP_REMOVED lines=16> */
.L_x_1619:
[----:B------:R-:W-:Y:S05]  /*a520*/  BSYNC B0 ;  /* 0x0000000000007941 */ /* 0x000fea0003800000 */
.L_x_1583:
        /* <DEDUP_REMOVED lines=12> */
[----:B------:R-:W-:-:S05]  /*a5f0*/  @!P4 VIADD R11, R86, 0x2a8a0 ;  /* 0x0002a8a0560bc836 */ /* 0x000fca0000000000 */
[----:B------:R-:W-:-:S04]  /*a600*/  @!P4 PRMT R11, RZ, 0x654, R11 ;  /* 0x00000654ff0bc816 */ /* 0x000fc8000000000b */
[----:B------:R0:W-:Y:S01]  /*a610*/  @!P4 SYNCS.ARRIVE.TRANS64.RED.A1T0 RZ, [R11+URZ], RZ ;  /* 0x000000ff0bffc9a7 */ /* 0x0001e2000810043f */
[----:B------:R-:W-:Y:S05]  /*a620*/  @!P0 BRA `(.L_x_1681) ;  /* 0x0000000000048947 */ /* 0x000fea0003800000 */
[----:B------:R-:W-:Y:S01]  /*a630*/  BPT.TRAP 0x1 ;  /* 0x000000040000795c */ /* 0x000fe20000300000 */
.L_x_1681:
[----:B------:R-:W-:Y:S05]  /*a640*/  BSYNC B0 ;  /* 0x0000000000007941 */ /* 0x000fea0003800000 */
.L_x_1680:
[----:B------:R-:W3:Y:S01]  /*a650*/  SYNCS.PHASECHK.TRANS64.TRYWAIT P0, [R86+URZ+0x2a8b0], R87 ;  /* 0x02a8b057560075a7 */ /* 0x000ee2000800017f */
[----:B------:R-:W-:Y:S04]  /*a660*/  BSSY B0, `(.L_x_1682) ;  /* 0x0000002000007945 */ /* 0x000fe80003800000 */
[----:B---3--:R-:W-:Y:S05]  /*a670*/  @!P0 BRA `(.L_x_1683) ;  /* 0x000001f400748947 */ /* 0x008fea0003800000 */
.L_x_2032:
[----:B------:R-:W-:Y:S05]  /*a680*/  BSYNC B0 ;  /* 0x0000000000007941 */ /* 0x000fea0003800000 */
.L_x_1682:
[----:B------:R-:W-:Y:S01]  /*a690*/  ULDC.64 UR4, c[0x0][0x328] ;  /* 0x0000ca0000047ab9 */ /* 0x000fe20000000a00 */
[----:B------:R-:W-:Y:S01]  /*a6a0*/  IADD3 R85, -R174, R85, RZ ;  /* 0x00000055ae557210 */ /* 0x000fe20007ffe1ff */
[----:B--2-4-:R-:W-:Y:S01]  /*a6b0*/  IMAD R14, R31, UR4, RZ ;  /* 0x000000041f0e7c24 */ /* 0x014fe2000f8e02ff */
[----:B------:R-:W-:Y:S01]  /*a6c0*/  BSSY B0, `(.L_x_1684) ;  /* 0x000002d000007945 */ /* 0x000fe20003800000 */
[----:B------:R-:W-:Y:S01]  /*a6d0*/  IMAD.WIDE.U32 R12, R29, UR4, RZ ;  /* 0x000000041d0c7c25 */ /* 0x000fe2000f8e00ff */
[----:B------:R-:W-:-:S03]  /*a6e0*/  ISETP.GE.AND P0, PT, R85, 0x1, PT ;  /* 0x000000015500780c */ /* 0x000fc60003f06270 */
[----:B------:R-:W-:Y:S01]  /*a6f0*/  IMAD R29, R29, UR5, R14 ;  /* 0x000000051d1d7c24 */ /* 0x000fe2000f8e020e */
[----:B------:R-:W-:Y:S01]  /*a700*/  ULDC.64 UR4, c[0x0][0x338] ;  /* 0x0000ce0000047ab9 */ /* 0x000fe20000000a00 */
[----:B------:R-:W-:Y:S02]  /*a710*/  IMAD R14, R19, 0x3000, R3 ;  /* 0x00003000130e7824 */ /* 0x000fe400078e0203 */
[----:B0-----:R-:W-:Y:S02]  /*a720*/  IMAD R11, R84, UR4, RZ ;  /* 0x00000004540b7c24 */ /* 0x001fe4000f8e02ff */
[----:B------:R-:W-:Y:S02]  /*a730*/  IMAD.IADD R13, R13, 0x1, R29 ;  /* 0x000000010d0d7824 */ /* 0x000fe400078e021d */
[C---:B------:R-:W-:Y:S02]  /*a740*/  IMAD R11, R28.reuse, UR5, R11 ;  /* 0x000000051c0b7c24 */ /* 0x040fe4000f8e020b */
        /* <DEDUP_REMOVED lines=9> */
[----:B------:R-:W-:Y:S02]  /*a7e0*/  IMAD.IADD R28, R127, 0x1, R14 ;  /* 0x000000017f1c7824 */ /* 0x000fe400078e020e */
[----:B------:R-:W-:Y:S01]  /*a7f0*/  IMAD R34, R14, 0x2, R119 ;  /* 0x000000020e227824 */ /* 0x000fe200078e0277 */
[----:B------:R-:W-:Y:S02]  /*a800*/  LEA.HI.X R11, R12, UR5, R11, 0x1, P5 ;  /* 0x000000050c0b7c11 */ /* 0x000fe4000a8f0c0b */
[----:B------:R-:W-:Y:S02]  /*a810*/  LEA R35, R28, R119, 0x1 ;  /* 0x000000771c237211 */ /* 0x000fe400078e08ff */
        /* <DEDUP_REMOVED lines=8> */
[----:B------:R-:W-:Y:S01]  /*a8a0*/  @P0 IMAD.SHL.U32 R37, R170, 0x8, RZ ;  /* 0x00000008aa250824 */ /* 0x000fe200078e00ff */
[----:B-----5:R2:W-:Y:S01]  /*a8b0*/  @P5 ST.E.128 desc[UR60][R32.64], R12 ;  /* 0x0000000c20005985 */ /* 0x0205e2000c101d3c */
[----:B------:R-:W-:-:S03]  /*a8c0*/  ISETP.NE.AND P5, PT, R10, RZ, PT ;  /* 0x000000ff0a00720c */ /* 0x000fc60003fa5270 */
[----:B------:R-:W4:Y:S01]  /*a8d0*/  @P0 LDS.128 R12, [R35] ;  /* 0x00000000230c0984 */ /* 0x000f220000000c00 */
[----:B--2---:R-:W-:-:S09]  /*a8e0*/  @P0 IMAD.WIDE R32, R37, 0x2, R28 ;  /* 0x0000000225200825 */ /* 0x004fd200078e021c */
[----:B------:R-:W-:Y:S01]  /*a8f0*/  @P5 IMAD.SHL.U32 R37, R171, 0x8, RZ ;  /* 0x00000008ab255824 */ /* 0x000fe200078e00ff */
[----:B----4-:R2:W-:Y:S01]  /*a900*/  @P0 ST.E.128 desc[UR60][R32.64], R12 ;  /* 0x0000000c20000985 */ /* 0x0105e2000c101d3c */
[----:B------:R-:W-:-:S03]  /*a910*/  ISETP.NE.AND P0, PT, R20, RZ, PT ;  /* 0x000000ff1400720c */ /* 0x000fc60003f05270 */
[----:B------:R-:W4:Y:S01]  /*a920*/  @P5 LDS.128 R12, [R34+0x3000] ;  /* 0x00300000220c5984 */ /* 0x000f220000000c00 */
[----:B--2---:R-:W-:-:S05]  /*a930*/  @P5 IMAD.WIDE R32, R37, 0x2, R28 ;  /* 0x0000000225205825 */ /* 0x004fca00078e021c */
[----:B----4-:R-:W-:Y:S04]  /*a940*/  @P5 ST.E.128 desc[UR60][R32.64], R12 ;  /* 0x0000000c20005985 */ /* 0x010fe8000c101d3c */
[C---:B------:R-:W-:Y:S01]  /*a950*/  @P0 LEA R28, P5, R23.reuse, R28, 0x1 ;  /* 0x0000001c171c0211 */ /* 0x040fe200078a08ff */
[----:B------:R-:W2:Y:S03]  /*a960*/  @P0 LDS.128 R12, [R35+0x3000] ;  /* 0x00300000230c0984 */ /* 0x000ea60000000c00 */
[----:B------:R-:W-:-:S05]  /*a970*/  @P0 LEA.HI.X R29, R23, R29, R173, 0x1, P5 ;  /* 0x0000001d171d0211 */ /* 0x000fca00028f0cad */
[----:B--2---:R2:W-:Y:S04]  /*a980*/  @P0 ST.E.128 desc[UR60][R28.64], R12 ;  /* 0x0000000c1c000985 */ /* 0x0045e8000c101d3c */
.L_x_1685:
[----:B------:R-:W-:Y:S05]  /*a990*/  BSYNC B0 ;  /* 0x0000000000007941 */ /* 0x000fea0003800000 */
.L_x_1684:
[----:B------:R-:W-:Y:S01]  /*a9a0*/  ISETP.GE.AND P0, PT, R85, 0x41, PT ;  /* 0x000000415500780c */ /* 0x000fe20003f06270 */
[----:B--2-4-:R2:W4:Y:S01]  /*a9b0*/  SHFL.IDX PT, R29, R11, 0x1, 0x1c1f ;  /* 0x003c1f000b1d7f89 */ /* 0x01452200000e0000 */
[----:B------:R-:W-:Y:S03]  /*a9c0*/  BSSY B0, `(.L_x_1686) ;  /* 0x0000017000007945 */ /* 0x000fe60003800000 */
[----:B------:R2:W0:Y:S08]  /*a9d0*/  SHFL.IDX PT, R28, R31, 0x1, 0x1c1f ;  /* 0x003c1f001f1c7f89 */ /* 0x00043000000e0000 */
[----:B--2---:R-:W-:Y:S05]  /*a9e0*/  @!P0 BRA `(.L_x_1687) ;  /* 0x0000000000508947 */ /* 0x004fea0003800000 */
[----:B------:R-:W-:-:S13]  /*a9f0*/  ISETP.NE.AND P5, PT, R4, RZ, PT ;  /* 0x000000ff0400720c */ /* 0x000fda0003fa5270 */
[----:B------:R-:W2:Y:S01]  /*aa00*/  @P5 LDS.128 R12, [R34+0x2000] ;  /* 0x00200000220c5984 */ /* 0x000ea20000000c00 */
[----:B0-----:R-:W-:-:S04]  /*aa10*/  @P5 LEA R32, P0, R16, R28, 0x1 ;  /* 0x0000001c10205211 */ /* 0x001fc800078008ff */
[----:B----4-:R-:W-:Y:S02]  /*aa20*/  @P5 LEA.HI.X R33, R16, R29, R17, 0x1, P0 ;  /* 0x0000001d10215211 */ /* 0x010fe400000f0c11 */
[----:B------:R-:W-:-:S13]  /*aa30*/  ISETP.NE.AND P0, PT, R9, RZ, PT ;  /* 0x000000ff0900720c */ /* 0x000fda0003f05270 */
[----:B------:R-:W-:Y:S01]  /*aa40*/  @P0 IMAD.SHL.U32 R11, R170, 0x8, RZ ;  /* 0x00000008aa0b0824 */ /* 0x000fe200078e00ff */
[----:B--2---:R0:W-:Y:S01]  /*aa50*/  @P5 ST.E.128 desc[UR60][R32.64], R12 ;  /* 0x0000000c20005985 */ /* 0x0041e2000c101d3c */
[----:B------:R-:W-:-:S03]  /*aa60*/  ISETP.NE.AND P5, PT, R10, RZ, PT ;  /* 0x000000ff0a00720c */ /* 0x000fc60003fa5270 */
[----:B------:R-:W2:Y:S01]  /*aa70*/  @P0 LDS.128 R12, [R35+0x2000] ;  /* 0x00200000230c0984 */ /* 0x000ea20000000c00 */
[----:B0-----:R-:W-:-:S09]  /*aa80*/  @P0 IMAD.WIDE R32, R11, 0x2, R28 ;  /* 0x000000020b200825 */ /* 0x001fd200078e021c */
[----:B------:R-:W-:Y:S01]  /*aa90*/  @P5 SHF.L.U32 R11, R171, 0x3, RZ ;  /* 0x00000003ab0b5819 */ /* 0x000fe200000006ff */
[----:B--2---:R0:W-:Y:S01]  /*aaa0*/  @P0 ST.E.128 desc[UR60][R32.64], R12 ;  /* 0x0000000c20000985 */ /* 0x0041e2000c101d3c */
[----:B------:R-:W-:-:S03]  /*aab0*/  ISETP.NE.AND P0, PT, R20, RZ, PT ;  /* 0x000000ff1400720c */ /* 0x000fc60003f05270 */
[----:B------:R-:W2:Y:S01]  /*aac0*/  @P5 LDS.128 R12, [R34+0x5000] ;  /* 0x00500000220c5984 */ /* 0x000ea20000000c00 */
[----:B0-----:R-:W-:-:S05]  /*aad0*/  @P5 IMAD.WIDE R32, R11, 0x2, R28 ;  /* 0x000000020b205825 */ /* 0x001fca00078e021c */
[----:B--2---:R-:W-:Y:S04]  /*aae0*/  @P5 ST.E.128 desc[UR60][R32.64], R12 ;  /* 0x0000000c20005985 */ /* 0x004fe8000c101d3c */
[C---:B------:R-:W-:Y:S01]  /*aaf0*/  @P0 LEA R28, P5, R23.reuse, R28, 0x1 ;  /* 0x0000001c171c0211 */ /* 0x040fe200078a08ff */
[----:B------:R-:W0:Y:S03]  /*ab00*/  @P0 LDS.128 R12, [R35+0x5000] ;  /* 0x00500000230c0984 */ /* 0x000e260000000c00 */
[----:B------:R-:W-:-:S05]  /*ab10*/  @P0 LEA.HI.X R29, R23, R29, R173, 0x1, P5 ;  /* 0x0000001d171d0211 */ /* 0x000fca00028f0cad */
[----:B0-----:R2:W-:Y:S04]  /*ab20*/  @P0 ST.E.128 desc[UR60][R28.64], R12 ;  /* 0x0000000c1c000985 */ /* 0x0015e8000c101d3c */
.L_x_1687:
[----:B------:R-:W-:Y:S05]  /*ab30*/  BSYNC B0 ;  /* 0x0000000000007941 */ /* 0x000fea0003800000 */
.L_x_1686:
[----:B------:R-:W-:Y:S01]  /*ab40*/  @!PT LDS RZ, [RZ] ;  /* 0x00000000fffff984 */ /* 0x000fe20000000800 */
[----:B------:R-:W-:Y:S01]  /*ab50*/  @!PT LDS RZ, [RZ] ;  /* 0x00000000fffff984 */ /* 0x000fe20000000800 */
[----:B------:R-:W-:Y:S01]  /*ab60*/  @!PT LDS RZ, [RZ] ;  /* 0x00000000fffff984 */ /* 0x000fe20000000800 */
[----:B------:R-:W-:Y:S01]  /*ab70*/  @!PT LDS RZ, [RZ] ;  /* 0x00000000fffff984 */ /* 0x000fe20000000800 */
[----:B------:R5:W-:Y:S06]  /*ab80*/  MEMBAR.ALL.CTA ;  /* 0x0000000000007992 */ /* 0x000bec0000008000 */
[----:B-----5:R-:W5:Y:S01]  /*ab90*/  FENCE.VIEW.ASYNC.S ;  /* 0x00000000000073c6 */ /* 0x020f620000000000 */
[----:B-1-3--:R-:W-:Y:S01]  /*aba0*/  @!P4 VIADD R86, R86, 0x2a8c0 ;  /* 0x0002a8c05656c836 */ /* 0x00afe20000000000 */
[----:B-----5:R1:W-:Y:S01]  /*abb0*/  BAR.SYNC.DEFER_BLOCKING R144, 0x80 ;  /* 0x000200900000751d */ /* 0x0203e20000010000 */
[----:B------:R-:W-:Y:S01]  /*abc0*/  ISETP.NE.AND P5, PT, R123, RZ, PT ;  /* 0x000000ff7b00720c */ /* 0x000fe20003fa5270 */
[----:B------:R-:W-:-:S02]  /*abd0*/  VIADD R19, R19, 0x1 ;  /* 0x0000000113137836 */ /* 0x000fc40000000000 */
[----:B------:R-:W-:Y:S02]  /*abe0*/  @!P4 PRMT R86, RZ, 0x654, R86 ;  /* 0x00000654ff56c816 */ /* 0x000fe40000000056 */
[----:B------:R-:W-:Y:S02]  /*abf0*/  PLOP3.LUT P0, PT, PT, PT, PT, 0x8, 0x0 ;  /* 0x000000000000781c */ /* 0x000fe40003f0e170 */
[----:B------:R1:W-:Y:S01]  /*ac00*/  @!P4 SYNCS.ARRIVE.TRANS64.RED.A1T0 RZ, [R86+URZ], RZ ;  /* 0x000000ff56ffc9a7 */ /* 0x0003e2000810043f */
[----:B------:R-:W-:-:S04]  /*ac10*/  ISETP.NE.AND P4, PT, R19, 0x2, PT ;  /* 0x000000021300780c */ /* 0x000fc80003f85270 */
[----:B--2---:R-:W-:Y:S02]  /*ac20*/  SEL R12, RZ, 0x1, P4 ;  /* 0x00000001ff0c7807 */ /* 0x004fe40002000000 */
[----:B------:R-:W-:Y:S02]  /*ac30*/  SEL R19, R19, RZ, P4 ;  /* 0x000000ff13137207 */ /* 0x000fe40002000000 */
[----:B------:R-:W-:Y:S01]  /*ac40*/  LOP3.LUT R175, R175, R12, RZ, 0x3c, !PT ;  /* 0x0000000cafaf7212 */ /* 0x000fe200078e3cff */
[----:B-1----:R-:W-:Y:S06]  /*ac50*/  @P5 BRA `(.L_x_1688) ;  /* 0xffffff7c00345947 */ /* 0x002fec000383ffff */
.L_x_1578:
[----:B------:R-:W1:Y:S01]  /*ac60*/  LDC R0, c[0x0][0x448] ;  /* 0x00011200ff007b82 */ /* 0x000e620000000800 */
[----:B------:R-:W-:Y:S01]  /*ac70*/  IADD3 R5, R167, 0x1, -R166 ;  /* 0x00000001a7057810 */ /* 0x000fe20007ffe8a6 */
[----:B------:R-:W-:Y:S06]  /*ac80*/  BSSY B0, `(.L_x_1689) ;  /* 0x000000d000007945 */ /* 0x000fec0003800000 */
[----:B------:R-:W2:Y:S01]  /*ac90*/  LDC.64 R6, c[0x0][0x9e0] ;  /* 0x00027800ff067b82 */ /* 0x000ea20000000a00 */
[----:B-1----:R-:W-:Y:S01]  /*aca0*/  ISETP.NE.AND P1, PT, R0, 0x1, PT ;  /* 0x000000010000780c */ /* 0x002fe20003f25270 */
[----:B------:R-:W-:Y:S01]  /*acb0*/  VIADD R0, R187, 0x7f ;  /* 0x0000007fbb007836 */ /* 0x000fe20000000000 */
[----:B--2---:R-:W-:-:S11]  /*acc0*/  ISETP.GE.AND P2, PT, R7, 0x1, PT ;  /* 0x000000010700780c */ /* 0x004fd60003f46270 */
[----:B------:R-:W1:Y:S08]  /*acd0*/  @P1 LDC R3, c[0x0][0x44c] ;  /* 0x00011300ff031b82 */ /* 0x000e700000000800 */
[----:B------:R-:W2:Y:S01]  /*ace0*/  @P1 LDC R2, c[0x0][0x450] ;  /* 0x00011400ff021b82 */ /* 0x000ea20000000800 */
[----:B-1----:R-:W-:-:S05]  /*acf0*/  @P1 IMAD.HI.U32 R3, R0, R3, RZ ;  /* 0x0000000300031227 */ /* 0x002fca00078e00ff */
[----:B--2---:R-:W-:-:S04]  /*ad00*/  @P1 SHF.R.U32.HI R0, RZ, R2, R3 ;  /* 0x00000002ff001219 */ /* 0x004fc80000011603 */
[----:B------:R-:W-:Y:S01]  /*ad10*/  IADD3 R3, R5, R0, RZ ;  /* 0x0000000005037210 */ /* 0x000fe20007ffe0ff */
[----:B------:R-:W-:Y:S06]  /*ad20*/  @P0 BRA `(.L_x_1690) ;  /* 0x0000000000080947 */ /* 0x000fec0003800000 */
[----:B------:R-:W1:Y:S02]  /*ad30*/  FENCE.VIEW.ASYNC.G ;  /* 0x00000000000073c6 */ /* 0x000e640000000100 */
[----:B-1----:R-:W-:Y:S06]  /*ad40*/  BAR.ARV 0xc, 0x180 ;  /* 0x0306000000007b1d */ /* 0x002fec0000002000 */
.L_x_1690:
[----:B------:R-:W-:Y:S05]  /*ad50*/  BSYNC B0 ;  /* 0x0000000000007941 */ /* 0x000fea0003800000 */
.L_x_1689:
[----:B------:R-:W-:Y:S01]  /*ad60*/  IMAD.IADD R0, R3, 0x1, R6 ;  /* 0x0000000103007824 */ /* 0x000fe200078e0206 */
[----:B------:R-:W-:Y:S06]  /*ad70*/  @!P2 BRA `(.L_x_1691) ;  /* 0x000000000048a947 */ /* 0x000fec0003800000 */
[C---:B------:R-:W-:Y:S01]  /*ad80*/  ISETP.GT.AND P0, PT, R3.reuse, RZ, PT ;  /* 0x000000ff0300720c */ /* 0x040fe20003f04270 */
[----:B------:R-:W-:Y:S01]  /*ad90*/  BSSY B0, `(.L_x_1692) ;  /* 0x000000e000007945 */ /* 0x000fe20003800000 */
[----:B------:R-:W-:-:S11]  /*ada0*/  VIADD R2, R3, 0xffffffff ;  /* 0xffffffff03027836 */ /* 0x000fd60000000000 */
[----:B------:R-:W-:Y:S05]  /*adb0*/  @P0 BRA `(.L_x_1693) ;  /* 0x00000000001c0947 */ /* 0x000fea0003800000 */
[----:B------:R-:W-:Y:S01]  /*adc0*/  ISETP.NE.AND P0, PT, R7, 0x1, PT ;  /* 0x000000010700780c */ /* 0x000fe20003f05270 */
[----:B------:R-:W-:-:S12]  /*add0*/  IMAD.MOV R3, RZ, RZ, -R3 ;  /* 0x000000ffff037224 */ /* 0x000fd800078e0a03 */
[----:B------:R-:W1:Y:S02]  /*ade0*/  @P0 LDC.64 R4, c[0x0][0x9e8] ;  /* 0x00027a00ff040b82 */ /* 0x000e640000000a00 */
[----:B-1----:R-:W-:-:S05]  /*adf0*/  @P0 IMAD.HI.U32 R2, R3, R4, RZ ;  /* 0x0000000403020227 */ /* 0x002fca00078e00ff */
[----:B------:R-:W-:-:S04]  /*ae00*/  @P0 SHF.R.U32.HI R3, RZ, R5, R2 ;  /* 0x00000005ff030219 */ /* 0x000fc80000011602 */
[----:B------:R-:W-:Y:S01]  /*ae10*/  LOP3.LUT R2, RZ, R3, RZ, 0x33, !PT ;  /* 0x00000003ff027212 */ /* 0x000fe200078e33ff */
[----:B------:R-:W-:Y:S06]  /*ae20*/  BRA `(.L_x_1694) ;  /* 0x0000000000107947 */ /* 0x000fec0003800000 */
.L_x_1693:
[----:B------:R-:W-:-:S13]  /*ae30*/  ISETP.NE.AND P0, PT, R7, 0x1, PT ;  /* 0x000000010700780c */ /* 0x000fda0003f05270 */
[----:B------:R-:W1:Y:S02]  /*ae40*/  @P0 LDC.64 R4, c[0x0][0x9e8] ;  /* 0x00027a00ff040b82 */ /* 0x000e640000000a00 */
[----:B-1----:R-:W-:-:S05]  /*ae50*/  @P0 IMAD.HI.U32 R4, R2, R4, RZ ;  /* 0x0000000402040227 */ /* 0x002fca00078e00ff */
[----:B------:R-:W-:-:S07]  /*ae60*/  @P0 SHF.R.U32.HI R2, RZ, R5, R4 ;  /* 0x00000005ff020219 */ /* 0x000fce0000011604 */
.L_x_1694:
[----:B------:R-:W-:Y:S05]  /*ae70*/  BSYNC B0 ;  /* 0x0000000000007941 */ /* 0x000fea0003800000 */
.L_x_1692:
[----:B------:R-:W-:-:S05]  /*ae80*/  IMAD R3, R2, R7, R7 ;  /* 0x0000000702037224 */ /* 0x000fca00078e0207 */
[----:B------:R-:W-:-:S07]  /*ae90*/  VIMNMX R0, R0, R3, PT ;  /* 0x0000000300007248 */ /* 0x000fce0003fe0100 */
.L_x_1691:
[----:B------:R-:W1:Y:S01]  /*aea0*/  @P1 LDC R2, c[0x0][0x44c] ;  /* 0x00011300ff021b82 */ /* 0x000e620000000800 */
[----:B------:R-:W-:Y:S01]  /*aeb0*/  IADD3 R0, R0, 0x5f, RZ ;  /* 0x0000005f00007810 */ /* 0x000fe20007ffe0ff */
[----:B------:R-:W-:Y:S01]  /*aec0*/  IMAD.MOV.U32 R5, RZ, RZ, R187 ;  /* 0x000000ffff057224 */ /* 0x000fe200078e00bb */
[----:B------:R-:W-:-:S03]  /*aed0*/  ULDC UR4, c[0x0][0x9dc] ;  /* 0x0002770000047ab9 */ /* 0x000fc60000000800 */
[----:B------:R-:W-:Y:S02]  /*aee0*/  IMAD.HI R0, R0, 0x2aaaaaab, RZ ;  /* 0x2aaaaaab00007827 */ /* 0x000fe400078e02ff */
[----:B------:R-:W2:Y:S03]  /*aef0*/  @P1 LDC R9, c[0x0][0x450] ;  /* 0x00011400ff091b82 */ /* 0x000ea60000000800 */
[----:B------:R-:W-:Y:S01]  /*af00*/  SHF.R.U32.HI R3, RZ, 0x1f, R0 ;  /* 0x0000001fff037819 */ /* 0x000fe20000011600 */
[----:B-1----:R-:W-:-:S05]  /*af10*/  @P1 IMAD.HI.U32 R2, R187, R2, RZ ;  /* 0x00000002bb021227 */ /* 0x002fca00078e00ff */
[----:B--2---:R-:W-:Y:S02]  /*af20*/  @P1 SHF.R.U32.HI R5, RZ, R9, R2 ;  /* 0x00000009ff051219 */ /* 0x004fe40000011602 */
[----:B------:R-:W-:-:S03]  /*af30*/  LEA.HI.SX32 R2, R0, R3, 0x1c ;  /* 0x0000000300027211 */ /* 0x000fc600078fe2ff */
[----:B------:R-:W-:Y:S01]  /*af40*/  IMAD.IADD R0, R142, 0x1, R5 ;  /* 0x000000018e007824 */ /* 0x000fe200078e0205 */
[----:B------:R-:W-:-:S03]  /*af50*/  VIMNMX R2, R143, R2, PT ;  /* 0x000000028f027248 */ /* 0x000fc60003fe0100 */
[----:B------:R-:W-:Y:S01]  /*af60*/  VIADD R3, R0, -UR4 ;  /* 0x8000000400037c36 */ /* 0x000fe20008000000 */
[----:B------:R-:W-:Y:S06]  /*af70*/  @!P2 BRA `(.L_x_1695) ;  /* 0x000000000044a947 */ /* 0x000fec0003800000 */
        /* <DEDUP_REMOVED lines=10> */
.L_x_1697:
[----:B------:R-:W-:-:S13]  /*b020*/  ISETP.NE.AND P0, PT, R7, 0x1, PT ;  /* 0x000000010700780c */ /* 0x000fda0003f05270 */
[----:B------:R-:W1:Y:S02]  /*b030*/  @P0 LDC.64 R4, c[0x0][0x9e8] ;  /* 0x00027a00ff040b82 */ /* 0x000e640000000a00 */
[----:B-1----:R-:W-:-:S05]  /*b040*/  @P0 IMAD.HI.U32 R4, R0, R4, RZ ;  /* 0x0000000400040227 */ /* 0x002fca00078e00ff */
[----:B------:R-:W-:-:S07]  /*b050*/  @P0 SHF.R.U32.HI R0, RZ, R5, R4 ;  /* 0x00000005ff000219 */ /* 0x000fce0000011604 */
.L_x_1698:
[----:B------:R-:W-:Y:S05]  /*b060*/  BSYNC B0 ;  /* 0x0000000000007941 */ /* 0x000fea0003800000 */
.L_x_1696:
[----:B------:R-:W-:-:S05]  /*b070*/  IMAD R0, R0, R7, RZ ;  /* 0x0000000700007224 */ /* 0x000fca00078e02ff */
[----:B------:R-:W-:-:S07]  /*b080*/  VIMNMX R3, R3, R0, !PT ;  /* 0x0000000003037248 */ /* 0x000fce0007fe0100 */
.L_x_1695:
[----:B------:R-:W-:Y:S01]  /*b090*/  IMAD.HI R3, R3, 0x2aaaaaab, RZ ;  /* 0x2aaaaaab03037827 */ /* 0x000fe200078e02ff */
[----:B------:R-:W-:Y:S02]  /*b0a0*/  PLOP3.LUT P0, PT, PT, PT, PT, 0x80, 0x0 ;  /* 0x000000000000781c */ /* 0x000fe40003f0f070 */
[----:B------:R-:W-:Y:S02]  /*b0b0*/  CS2R R20, SRZ ;  /* 0x0000000000147805 */ /* 0x000fe4000001ff00 */
[----:B------:R-:W-:Y:S02]  /*b0c0*/  CS2R R86, SRZ ;  /* 0x0000000000567805 */ /* 0x000fe4000001ff00 */
[----:B------:R-:W-:Y:S02]  /*b0d0*/  CS2R R84, SRZ ;  /* 0x0000000000547805 */ /* 0x000fe4000001ff00 */
[----:B------:R-:W-:Y:S02]  /*b0e0*/  SHF.R.U32.HI R0, RZ, 0x1f, R3 ;  /* 0x0000001fff007819 */ /* 0x000fe40000011603 */
[----:B------:R-:W-:-:S02]  /*b0f0*/  CS2R R82, SRZ ;  /* 0x0000000000527805 */ /* 0x000fc4000001ff00 */
[----:B------:R-:W-:Y:S02]  /*b100*/  CS2R R80, SRZ ;  /* 0x0000000000507805 */ /* 0x000fe4000001ff00 */
[----:B------:R-:W-:Y:S02]  /*b110*/  CS2R R42, SRZ ;  /* 0x00000000002a7805 */ /* 0x000fe4000001ff00 */
[----:B------:R-:W-:Y:S02]  /*b120*/  LEA.HI.SX32 R189, R3, R0, 0x1c ;  /* 0x0000000003bd7211 */ /* 0x000fe400078fe2ff */
[----:B------:R-:W-:Y:S02]  /*b130*/  CS2R R38, SRZ ;  /* 0x0000000000267805 */ /* 0x000fe4000001ff00 */
[----:B------:R-:W-:Y:S02]  /*b140*/  MOV R0, RZ ;  /* 0x000000ff00007202 */ /* 0x000fe40000000f00 */
[----:B------:R-:W-:-:S02]  /*b150*/  CS2R R76, SRZ ;  /* 0x00000000004c7805 */ /* 0x000fc4000001ff00 */
[----:B------:R-:W-:Y:S02]  /*b160*/  VIMNMX R189, RZ, R189, !PT ;  /* 0x000000bdffbd7248 */ /* 0x000fe40007fe0100 */
[----:B------:R-:W-:Y:S02]  /*b170*/  CS2R R36, SRZ ;  /* 0x0000000000247805 */ /* 0x000fe4000001ff00 */
[----:B------:R-:W-:Y:S02]  /*b180*/  CS2R R72, SRZ ;  /* 0x0000000000487805 */ /* 0x000fe4000001ff00 */
[----:B------:R-:W-:Y:S02]  /*b190*/  CS2R R46, SRZ ;  /* 0x00000000002e7805 */ /* 0x000fe4000001ff00 */
[----:B------:R-:W-:Y:S02]  /*b1a0*/  ISETP.GT.AND P1, PT, R2, R189, PT ;  /* 0x000000bd0200720c */ /* 0x000fe40003f24270 */
        /* <DEDUP_REMOVED lines=18> */
[----:B------:R-:W-:Y:S01]  /*b2d0*/  IMAD.MOV.U32 R97, RZ, RZ, RZ ;  /* 0x000000ffff617224 */ /* 0x000fe200078e00ff */
[----:B------:R-:W-:Y:S01]  /*b2e0*/  CS2R R6, SRZ ;  /* 0x0000000000067805 */ /* 0x000fe2000001ff00 */
[----:B------:R-:W-:Y:S01]  /*b2f0*/  IMAD.MOV.U32 R26, RZ, RZ, RZ ;  /* 0x000000ffff1a7224 */ /* 0x000fe200078e00ff */
[----:B------:R-:W-:Y:S01]  /*b300*/  MOV R99, RZ ;  /* 0x000000ff00637202 */ /* 0x000fe20000000f00 */
[----:B------:R-:W-:-:S02]  /*b310*/  IMAD.MOV.U32 R32, RZ, RZ, RZ ;  /* 0x000000ffff207224 */ /* 0x000fc400078e00ff */
[----:B------:R-:W-:Y:S01]  /*b320*/  IMAD.MOV.U32 R24, RZ, RZ, RZ ;  /* 0x000000ffff187224 */ /* 0x000fe200078e00ff */
[----:B------:R-:W-:Y:S06]  /*b330*/  @!P1 BRA `(.L_x_1699) ;  /* 0x0000014c00149947 */ /* 0x000fec0003800000 */
[----:B------:R-:W2:Y:S04]  /*b340*/  LDL R4, [R1+0x34] ;  /* 0x0000340001047983 */ /* 0x000ea80000100800 */
[----:B------:R-:W1:Y:S02]  /*b350*/  SHFL.IDX PT, R0, R220, RZ, 0x1f ;  /* 0x00001fffdc007589 */ /* 0x000e6400000e0000 */
[----:B-1----:R-:W-:-:S04]  /*b360*/  LEA.HI R3, R0, R0, RZ, 0x1 ;  /* 0x0000000000037211 */ /* 0x002fc800078f08ff */
[----:B------:R-:W-:-:S05]  /*b370*/  LOP3.LUT R3, R3, 0x1e, RZ, 0xc0, !PT ;  /* 0x0000001e03037812 */ /* 0x000fca00078ec0ff */
[----:B------:R-:W-:Y:S01]  /*b380*/  IMAD.IADD R3, R0, 0x1, -R3 ;  /* 0x0000000100037824 */ /* 0x000fe200078e0a03 */
        /* <DEDUP_REMOVED lines=11> */
[----:B------:R1:W2:Y:S01]  /*b440*/  LDC.64 R14, c[0x4][R0] ;  /* 0x01000000000e7b82 */ /* 0x0002a20000000a00 */
[----:B------:R-:W-:Y:S01]  /*b450*/  MOV R5, UR5 ;  /* 0x0000000500057c02 */ /* 0x000fe20008000f00 */
[----:B------:R-:W-:Y:S01]  /*b460*/  ULDC.64 UR4, c[0x4][0x38] ;  /* 0x01000e0000047ab9 */ /* 0x000fe20000000a00 */
[----:B------:R-:W-:Y:S01]  /*b470*/  IMAD.U32 R6, RZ, RZ, UR6 ;  /* 0x00000006ff067e24 */ /* 0x000fe2000f8e00ff */
[----:B0-----:R-:W-:Y:S01]  /*b480*/  MOV R11, UR5 ;  /* 0x00000005000b7c02 */ /* 0x001fe20008000f00 */
[----:B------:R-:W-:Y:S02]  /*b490*/  IMAD.U32 R7, RZ, RZ, UR7 ;  /* 0x00000007ff077e24 */ /* 0x000fe4000f8e00ff */
[----:B------:R-:W-:-:S02]  /*b4a0*/  IMAD.U32 R10, RZ, RZ, UR4 ;  /* 0x00000004ff0a7e24 */ /* 0x000fc4000f8e00ff */
[----:B------:R-:W-:Y:S02]  /*b4b0*/  IMAD.MOV.U32 R8, RZ, RZ, 0x70 ;  /* 0x00000070ff087424 */ /* 0x000fe400078e00ff */
[----:B------:R-:W-:Y:S02]  /*b4c0*/  IMAD.MOV.U32 R12, RZ, RZ, 0x1 ;  /* 0x00000001ff0c7424 */ /* 0x000fe400078e00ff */
[----:B-1----:R-:W-:-:S07]  /*b4d0*/  IMAD.MOV.U32 R13, RZ, RZ, RZ ;  /* 0x000000ffff0d7224 */ /* 0x002fce00078e00ff */
[----:B------:R-:W-:-:S07]  /*b4e0*/  LEPC R20, `(.L_x_1700) ;  /* 0x000000001014794e */ /* 0x000fce0000000000 */
[----:B--2-45:R-:W-:Y:S05]  /*b4f0*/  CALL.ABS.NOINC R14 ;  /* 0x000000000e007343 */ /* 0x034fea0003c00000 */
.L_x_1700:
[----:B------:R-:W-:Y:S02]  /*b500*/  ULDC UR4, c[0x0][0x3f4] ;  /* 0x0000fd0000047ab9 */ /* 0x000fe40000000800 */
[----:B------:R-:W-:-:S13]  /*b510*/  ISETP.LT.AND P0, PT, RZ, UR4, PT ;  /* 0x00000004ff007c0c */ /* 0x000fda000bf01270 */
[----:B------:R-:W-:Y:S05]  /*b520*/  @P0 BRA `(.L_x_1701) ;  /* 0x00000000003c0947 */ /* 0x000fea0003800000 */
[----:B------:R-:W-:-:S04]  /*b530*/  LEA.HI R0, R198, R198, RZ, 0x1 ;  /* 0x000000c6c6007211 */ /* 0x000fc800078f08ff */
[----:B------:R-:W-:-:S04]  /*b540*/  LOP3.LUT R3, R0, 0xfffffffe, RZ, 0xc0, !PT ;  /* 0xfffffffe00037812 */ /* 0x000fc800078ec0ff */
[----:B------:R-:W-:-:S04]  /*b550*/  IADD3 R3, R198, -R3, RZ ;  /* 0x80000003c6037210 */ /* 0x000fc80007ffe0ff */
[----:B------:R-:W-:-:S04]  /*b560*/  SHF.L.U32 R3, R3, 0x1f, RZ ;  /* 0x0000001f03037819 */ /* 0x000fc800000006ff */
[----:B------:R1:W2:Y:S03]  /*b570*/  SYNCS.PHASECHK.TRANS64.TRYWAIT P0, [R18+URZ+0x2a800], R3 ;  /* 0x02a80003120075a7 */ /* 0x0002a6000800017f */
[----:B--2---:R-:W-:Y:S05]  /*b580*/  @!P0 NANOSLEEP.SYNCS 0x989680 ;  /* 0x009896800000895d */ /* 0x004fea0003900000 */
[----:B------:R-:W2:Y:S01]  /*b590*/  @!P0 SYNCS.PHASECHK.TRANS64 P0, [R18+URZ+0x2a800], R3 ;  /* 0x02a80003120085a7 */ /* 0x000ea2000800007f */
[----:B------:R-:W-:Y:S04]  /*b5a0*/  BSSY B0, `(.L_x_1702) ;  /* 0x0000006000007945 */ /* 0x000fe80003800000 */
[----:B--2---:R-:W-:Y:S05]  /*b5b0*/  @P0 BRA `(.L_x_1703) ;  /* 0x0000000000100947 */ /* 0x004fea0003800000 */
.L_x_1704:
[----:B--2---:R2:W3:Y:S02]  /*b5c0*/  SYNCS.PHASECHK.TRANS64.TRYWAIT P0, [R18+URZ+0x2a800], R3 ;  /* 0x02a80003120075a7 */ /* 0x0044e4000800017f */
[----:B---3--:R-:W-:Y:S05]  /*b5d0*/  @!P0 NANOSLEEP.SYNCS 0x989680 ;  /* 0x009896800000895d */ /* 0x008fea0003900000 */
[----:B------:R-:W3:Y:S02]  /*b5e0*/  @!P0 SYNCS.PHASECHK.TRANS64 P0, [R18+URZ+0x2a800], R3 ;  /* 0x02a80003120085a7 */ /* 0x000ee4000800007f */
[----:B---3--:R-:W-:Y:S05]  /*b5f0*/  @!P0 BRA `(.L_x_1704) ;  /* 0xfffffffc00f08947 */ /* 0x008fea000383ffff */
.L_x_1703:
[----:B------:R-:W-:Y:S05]  /*b600*/  BSYNC B0 ;  /* 0x0000000000007941 */ /* 0x000fea0003800000 */
.L_x_1702:
[----:B------:R-:W-:Y:S05]  /*b610*/  BRA `(.L_x_1705) ;  /* 0x0000006c001c7947 */ /* 0x000fea0003800000 */
.L_x_1701:
[----:B------:R-:W2:Y:S01]  /*b620*/  LDL R0, [R1+0x34] ;  /* 0x0000340001007983 */ /* 0x000ea20000100800 */
[----:B------:R-:W-:Y:S02]  /*b630*/  ULDC.64 UR6, c[0x0][0x408] ;  /* 0x0001020000067ab9 */ /* 0x000fe40000000a00 */
[----:B-----5:R-:W-:Y:S01]  /*b640*/  IMAD.WIDE.U32 R24, R141, UR6, RZ ;  /* 0x000000068d187c25 */ /* 0x020fe2000f8e00ff */
[----:B--2---:R-:W-:Y:S02]  /*b650*/  R2UR UR4, R0 ;  /* 0x00000000000472ca */ /* 0x004fe400000e0000 */
[----:B------:R-:W-:-:S11]  /*b660*/  SHF.R.S32.HI R0, RZ, 0x1f, R141 ;  /* 0x0000001fff007819 */ /* 0x000fd6000001148d */
[----:B------:R-:W-:-:S03]  /*b670*/  ULOP3.LUT UP0, URZ, UR4, 0x3ff, URZ, 0xc0, !UPT ;  /* 0x000003ff043f7892 */ /* 0x000fc6000f80c03f */
[----:B------:R-:W-:Y:S02]  /*b680*/  ULDC.64 UR4, c[0x0][0x3f8] ;  /* 0x0000fe0000047ab9 */ /* 0x000fe40000000a00 */
[C---:B------:R-:W-:Y:S01]  /*b690*/  IMAD R4, R0.reuse, UR4, RZ ;  /* 0x0000000400047c24 */ /* 0x040fe2000f8e02ff */
[----:B------:R-:W-:Y:S01]  /*b6a0*/  PLOP3.LUT P0, PT, PT, PT, UP0, 0x80, 0x0 ;  /* 0x000000000000781c */ /* 0x000fe20003f0f008 */
[----:B------:R-:W-:Y:S02]  /*b6b0*/  IMAD R0, R0, UR6, RZ ;  /* 0x0000000600007c24 */ /* 0x000fe4000f8e02ff */
[----:B------:R-:W-:-:S04]  /*b6c0*/  IMAD.WIDE.U32 R26, R141, UR4, RZ ;  /* 0x000000048d1a7c25 */ /* 0x000fc8000f8e00ff */
[C---:B----4-:R-:W-:Y:S02]  /*b6d0*/  IMAD R29, R141.reuse, UR5, R4 ;  /* 0x000000058d1d7c24 */ /* 0x050fe4000f8e0204 */
[----:B0-----:R-:W-:Y:S02]  /*b6e0*/  IMAD R31, R141, UR7, R0 ;  /* 0x000000078d1f7c24 */ /* 0x001fe4000f8e0200 */
[----:B------:R-:W-:Y:S02]  /*b6f0*/  IMAD.IADD R29, R29, 0x1, R27 ;  /* 0x000000011d1d7824 */ /* 0x000fe400078e021b */
[----:B------:R-:W-:Y:S01]  /*b700*/  IMAD.IADD R31, R31, 0x1, R25 ;  /* 0x000000011f1f7824 */ /* 0x000fe200078e0219 */
[----:B------:R-:W-:Y:S06]  /*b710*/  @!P0 BRA `(.L_x_1706) ;  /* 0x0000000000408947 */ /* 0x000fec0003800000 */
        /* <DEDUP_REMOVED lines=16> */
.L_x_1706:
[----:B------:R-:W-:Y:S01]  /*b820*/  ULDC.U8 UR4, c[0x0][0x410] ;  /* 0x0001040000047ab9 */ /* 0x000fe20000000000 */
[----:B------:R-:W-:Y:S01]  /*b830*/  BSSY B0, `(.L_x_1707) ;  /* 0x000069d000007945 */ /* 0x000fe20003800000 */
[----:B------:R-:W-:Y:S02]  /*b840*/  ISETP.NE.AND P0, PT, RZ, UR4, PT ;  /* 0x00000004ff007c0c */ /* 0x000fe4000bf05270 */
[----:B------:R-:W-:-:S11]  /*b850*/  IADD3 R10, R174, R187, RZ ;  /* 0x000000bbae0a7210 */ /* 0x000fd60007ffe0ff */
[----:B------:R-:W-:Y:S05]  /*b860*/  @!P0 BRA `(.L_x_1708) ;  /* 0x0000003400648947 */ /* 0x000fea0003800000 */
[----:B------:R-:W0:Y:S01]  /*b870*/  LDC R63, c[0x0][0x448] ;  /* 0x00011200ff3f7b82 */ /* 0x000e220000000800 */
[----:B------:R-:W-:Y:S01]  /*b880*/  IMAD R3, R199, 0x40, R10 ;  /* 0x00000040c7037824 */ /* 0x000fe200078e020a */
[----:B------:R-:W-:Y:S01]  /*b890*/  ULDC.64 UR4, c[0x0][0x3f8] ;  /* 0x0000fe0000047ab9 */ /* 0x000fe20000000a00 */
[----:B------:R-:W-:Y:S01]  /*b8a0*/  ULDC.64 UR6, c[0x0][0x408] ;  /* 0x0001020000067ab9 */ /* 0x000fe20000000a00 */
[----:B------:R-:W-:Y:S01]  /*b8b0*/  MOV R12, R24 ;  /* 0x00000018000c7202 */ /* 0x000fe20000000f00 */
[----:B------:R-:W-:Y:S02]  /*b8c0*/  IMAD.MOV.U32 R8, RZ, RZ, R26 ;  /* 0x000000ffff087224 */ /* 0x000fe400078e001a */
[----:B------:R-:W-:Y:S02]  /*b8d0*/  IMAD.MOV.U32 R9, RZ, RZ, R29 ;  /* 0x000000ffff097224 */ /* 0x000fe400078e001d */
[----:B------:R-:W-:Y:S01]  /*b8e0*/  IMAD.MOV.U32 R13, RZ, RZ, R31 ;  /* 0x000000ffff0d7224 */ /* 0x000fe200078e001f */
[----:B0-----:R-:W-:-:S13]  /*b8f0*/  ISETP.NE.AND P0, PT, R63, 0x1, PT ;  /* 0x000000013f00780c */ /* 0x001fda0003f05270 */
[----:B------:R-:W0:Y:S08]  /*b900*/  @P0 LDC R0, c[0x0][0x44c] ;  /* 0x00011300ff000b82 */ /* 0x000e300000000800 */
[----:B------:R-:W1:Y:S01]  /*b910*/  @P0 LDC R5, c[0x0][0x450] ;  /* 0x00011400ff050b82 */ /* 0x000e620000000800 */
[----:B0-----:R-:W-:-:S05]  /*b920*/  @P0 IMAD.HI.U32 R0, R3, R0, RZ ;  /* 0x0000000003000227 */ /* 0x001fca00078e00ff */
[----:B-1----:R-:W-:-:S04]  /*b930*/  @P0 SHF.R.U32.HI R3, RZ, R5, R0 ;  /* 0x00000005ff030219 */ /* 0x002fc80000011600 */
[----:B------:R-:W-:Y:S01]  /*b940*/  SHF.R.S32.HI R0, RZ, 0x1f, R3 ;  /* 0x0000001fff007819 */ /* 0x000fe20000011403 */
[----:B------:R-:W-:-:S04]  /*b950*/  IMAD.WIDE.U32 R8, R3, UR4, R8 ;  /* 0x0000000403087c25 */ /* 0x000fc8000f8e0008 */
[C---:B------:R-:W-:Y:S02]  /*b960*/  IMAD R4, R0.reuse, UR4, RZ ;  /* 0x0000000400047c24 */ /* 0x040fe4000f8e02ff */
[----:B------:R-:W-:Y:S02]  /*b970*/  IMAD R0, R0, UR6, RZ ;  /* 0x0000000600007c24 */ /* 0x000fe4000f8e02ff */
[C---:B------:R-:W-:Y:S01]  /*b980*/  IMAD R7, R3.reuse, UR5, R4 ;  /* 0x0000000503077c24 */ /* 0x040fe2000f8e0204 */
[----:B------:R-:W-:Y:S01]  /*b990*/  ULDC.64 UR4, c[0x0][0x3e8] ;  /* 0x0000fa0000047ab9 */ /* 0x000fe20000000a00 */
[C---:B------:R-:W-:Y:S01]  /*b9a0*/  IMAD.WIDE.U32 R12, R3.reuse, UR6, R12 ;  /* 0x00000006030c7c25 */ /* 0x040fe2000f8e000c */
[----:B------:R-:W-:Y:S01]  /*b9b0*/  LEA R6, P0, R8, UR4, 0x1 ;  /* 0x0000000408067c11 */ /* 0x000fe2000f8008ff */
[----:B------:R-:W-:Y:S02]  /*b9c0*/  UMOV UR4, 0xffffffff ;  /* 0xffffffff00047882 */ /* 0x000fe40000000000 */
[----:B------:R-:W-:Y:S01]  /*b9d0*/  IMAD R3, R3, UR7, R0 ;  /* 0x0000000703037c24 */ /* 0x000fe2000f8e0200 */
[----:B------:R-:W-:Y:S01]  /*b9e0*/  ULDC.64 UR6, c[0x0][0x400] ;  /* 0x0001000000067ab9 */ /* 0x000fe20000000a00 */
[----:B------:R-:W-:Y:S01]  /*b9f0*/  IMAD.IADD R7, R9, 0x1, R7 ;  /* 0x0000000109077824 */ /* 0x000fe200078e0207 */
[----:B------:R-:W-:Y:S01]  /*ba00*/  LEA R4, P1, R12, UR6, 0x1 ;  /* 0x000000060c047c11 */ /* 0x000fe2000f8208ff */
[----:B------:R-:W-:-:S03]  /*ba10*/  IMAD.IADD R3, R13, 0x1, R3 ;  /* 0x000000010d037824 */ /* 0x000fc600078e0203 */
[----:B------:R-:W-:Y:S02]  /*ba20*/  LEA.HI.X R7, R8, UR5, R7, 0x1, P0 ;  /* 0x0000000508077c11 */ /* 0x000fe400080f0c07 */
[----:B------:R-:W-:Y:S01]  /*ba30*/  LEA.HI.X R8, R12, UR7, R3, 0x1, P1 ;  /* 0x000000070c087c11 */ /* 0x000fe200088f0c03 */
[----:B------:R-:W-:Y:S06]  /*ba40*/  BRA.DIV UR4, `(.L_x_1709) ;  /* 0x000001e204947947 */ /* 0x000fec000b800000 */
[----:B------:R0:W1:Y:S04]  /*ba50*/  SHFL.IDX PT, R3, R7, RZ, 0x1c1f ;  /* 0x001c1fff07037589 */ /* 0x00006800000e0000 */
[----:B------:R0:W2:Y:S04]  /*ba60*/  SHFL.IDX PT, R0, R6, RZ, 0x1c1f ;  /* 0x001c1fff06007589 */ /* 0x0000a800000e0000 */
[----:B------:R0:W3:Y:S04]  /*ba70*/  SHFL.IDX PT, R5, R8, RZ, 0x1c1f ;  /* 0x001c1fff08057589 */ /* 0x0000e800000e0000 */
[----:B------:R0:W4:Y:S02]  /*ba80*/  SHFL.IDX PT, R14, R4, RZ, 0x1c1f ;  /* 0x001c1fff040e7589 */ /* 0x00012400000e0000 */
.L_x_2038:
[----:B------:R-:W-:Y:S01]  /*ba90*/  IMAD R63, R166, R63, RZ ;  /* 0x0000003fa63f7224 */ /* 0x000fe200078e02ff */
[----:B------:R-:W-:Y:S01]  /*baa0*/  BSSY B1, `(.L_x_1710) ;  /* 0x0000051000017945 */ /* 0x000fe20003800000 */
[----:B------:R-:W-:Y:S02]  /*bab0*/  CS2R R60, SRZ ;  /* 0x00000000003c7805 */ /* 0x000fe4000001ff00 */
[----:B------:R-:W-:Y:S02]  /*bac0*/  CS2R R56, SRZ ;  /* 0x0000000000387805 */ /* 0x000fe4000001ff00 */
[----:B------:R-:W-:Y:S02]  /*bad0*/  CS2R R50, SRZ ;  /* 0x0000000000327805 */ /* 0x000fe4000001ff00 */
[----:B------:R-:W-:Y:S02]  /*bae0*/  ISETP.GE.AND P0, PT, R10, R63, PT ;  /* 0x0000003f0a00720c */ /* 0x000fe40003f06270 */
        /* <DEDUP_REMOVED lines=10> */
[----:B------:R-:W-:Y:S01]  /*bb90*/  ULDC UR4, c[0x0][0x3f4] ;  /* 0x0000fd0000047ab9 */ /* 0x000fe20000000800 */
[----:B------:R-:W-:Y:S02]  /*bba0*/  CS2R R58, SRZ ;  /* 0x00000000003a7805 */ /* 0x000fe4000001ff00 */
[----:B------:R-:W-:Y:S02]  /*bbb0*/  ISETP.GE.AND P3, PT, R179, UR4, PT ;  /* 0x00000004b3007c0c */ /* 0x000fe4000bf66270 */
[----:B------:R-:W-:Y:S02]  /*bbc0*/  CS2R R60, SRZ ;  /* 0x00000000003c7805 */ /* 0x000fe4000001ff00 */
[----:B------:R-:W-:Y:S02]  /*bbd0*/  ISETP.GE.AND P2, PT, R177, UR4, PT ;  /* 0x00000004b1007c0c */ /* 0x000fe4000bf46270 */
[----:B------:R-:W-:Y:S02]  /*bbe0*/  ISETP.GE.AND P1, PT, R178, UR4, PT ;  /* 0x00000004b2007c0c */ /* 0x000fe4000bf26270 */
[----:B------:R-:W-:-:S02]  /*bbf0*/  ISETP.GE.AND P0, PT, R176, UR4, PT ;  /* 0x00000004b0007c0c */ /* 0x000fc4000bf06270 */
[----:B------:R-:W-:-:S03]  /*bc00*/  ISETP.GE.AND P4, PT, R164, UR4, PT ;  /* 0x00000004a4007c0c */ /* 0x000fc6000bf86270 */
[C---:B------:R-:W-:Y:S02]  /*bc10*/  @!P3 SHF.L.U32 R31, R179.reuse, 0x1, RZ ;  /* 0x00000001b31fb819 */ /* 0x040fe400000006ff */
[----:B------:R-:W-:Y:S02]  /*bc20*/  @!P3 SHF.L.U64.HI R12, R179, 0x1, R207 ;  /* 0x00000001b30cb819 */ /* 0x000fe400000102cf */
[C---:B------:R-:W-:Y:S01]  /*bc30*/  @!P2 IMAD.SHL.U32 R33, R177.reuse, 0x2, RZ ;  /* 0x00000002b121a824 */ /* 0x040fe200078e00ff */
[-C--:B--2---:R-:W-:Y:S01]  /*bc40*/  @!P3 IADD3 R28, P6, R0, R31.reuse, RZ ;  /* 0x0000001f001cb210 */ /* 0x084fe20007fde0ff */
[----:B------:R-:W-:Y:S01]  /*bc50*/  @!P1 IMAD.SHL.U32 R35, R178, 0x2, RZ ;  /* 0x00000002b2239824 */ /* 0x000fe200078e00ff */
[----:B------:R-:W-:Y:S02]  /*bc60*/  @!P2 SHF.L.U64.HI R24, R177, 0x1, R206 ;  /* 0x00000001b118a819 */ /* 0x000fe400000102ce */
[----:B----4-:R-:W-:Y:S01]  /*bc70*/  @!P3 IADD3 R30, P5, R14, R31, RZ ;  /* 0x0000001f0e1eb210 */ /* 0x010fe20007fbe0ff */
[----:B-1----:R-:W-:Y:S01]  /*bc80*/  @!P3 IMAD.X R29, R3, 0x1, R12, P6 ;  /* 0x00000001031db824 */ /* 0x002fe200030e060c */
[----:B------:R-:W-:Y:S01]  /*bc90*/  @!P2 IADD3 R20, P6, R0, R33, RZ ;  /* 0x000000210014a210 */ /* 0x000fe20007fde0ff */
[----:B------:R-:W-:Y:S01]  /*bca0*/  @!P4 IMAD.MOV.U32 R25, RZ, RZ, R3 ;  /* 0x000000ffff19c224 */ /* 0x000fe200078e0003 */
[----:B---3--:R-:W-:-:S02]  /*bcb0*/  @!P3 IADD3.X R31, R5, R12, RZ, P5, !PT ;  /* 0x0000000c051fb210 */ /* 0x008fc40002ffe4ff */
[----:B------:R-:W-:Y:S01]  /*bcc0*/  @!P2 IADD3 R32, P5, R14, R33, RZ ;  /* 0x000000210e20a210 */ /* 0x000fe20007fbe0ff */
[--C-:B------:R-:W-:Y:S01]  /*bcd0*/  @!P2 IMAD.X R21, R3, 0x1, R24.reuse, P6 ;  /* 0x000000010315a824 */ /* 0x100fe200030e0618 */
[----:B------:R-:W-:Y:S02]  /*bce0*/  @!P1 SHF.L.U64.HI R26, R178, 0x1, R205 ;  /* 0x00000001b21a9819 */ /* 0x000fe400000102cd */
[-C--:B------:R-:W-:Y:S01]  /*bcf0*/  @!P1 IADD3 R12, P6, R0, R35.reuse, RZ ;  /* 0x00000023000c9210 */ /* 0x080fe20007fde0ff */
[----:B------:R-:W-:Y:S01]  /*bd00*/  @!P2 IMAD.X R33, R5, 0x1, R24, P5 ;  /* 0x000000010521a824 */ /* 0x000fe200028e0618 */
[----:B------:R-:W-:Y:S01]  /*bd10*/  ISETP.GE.AND P5, PT, R180, UR4, PT ;  /* 0x00000004b4007c0c */ /* 0x000fe2000bfa6270 */
[----:B------:R-:W-:Y:S01]  /*bd20*/  @!P4 IMAD.MOV.U32 R24, RZ, RZ, R0 ;  /* 0x000000ffff18c224 */ /* 0x000fe200078e0000 */
[----:B------:R-:W-:Y:S01]  /*bd30*/  @!P0 SHF.L.U32 R65, R176, 0x1, RZ ;  /* 0x00000001b0418819 */ /* 0x000fe200000006ff */
[----:B------:R-:W-:Y:S01]  /*bd40*/  @!P1 IMAD.X R13, R3, 0x1, R26, P6 ;  /* 0x00000001030d9824 */ /* 0x000fe200030e061a */
[----:B------:R-:W-:Y:S01]  /*bd50*/  @!P1 IADD3 R34, P6, R14, R35, RZ ;  /* 0x000000230e229210 */ /* 0x000fe20007fde0ff */
[----:B------:R-:W-:Y:S01]  /*bd60*/  @!P4 IMAD.WIDE R24, R164, 0x2, R24 ;  /* 0x00000002a418c825 */ /* 0x000fe200078e0218 */
[----:B------:R-:W-:-:S02]  /*bd70*/  @!P0 SHF.L.U64.HI R38, R176, 0x1, R203 ;  /* 0x00000001b0268819 */ /* 0x000fc400000102cb */
[----:B------:R-:W-:Y:S01]  /*bd80*/  @!P4 MOV R15, R5 ;  /* 0x00000005000fc202 */ /* 0x000fe20000000f00 */
[----:B------:R-:W-:Y:S01]  /*bd90*/  @!P1 IMAD.X R35, R5, 0x1, R26, P6 ;  /* 0x0000000105239824 */ /* 0x000fe200030e061a */
[----:B------:R-:W-:Y:S01]  /*bda0*/  @!P0 IADD3 R40, P6, R0, R65, RZ ;  /* 0x0000004100288210 */ /* 0x000fe20007fde0ff */
[----:B------:R1:W5:Y:S01]  /*bdb0*/  @!P4 LD.E.64 R58, desc[UR60][R24.64] ;  /* 0x0000003c183ac980 */ /* 0x000362000c101b00 */
[----:B------:R-:W-:-:S04]  /*bdc0*/  @!P4 IMAD.WIDE R26, R164, 0x2, R14 ;  /* 0x00000002a41ac825 */ /* 0x000fc800078e020e */
[----:B------:R-:W-:Y:S01]  /*bdd0*/  @!P0 IMAD.X R41, R3, 0x1, R38, P6 ;  /* 0x0000000103298824 */ /* 0x000fe200030e0626 */
[----:B------:R-:W-:Y:S01]  /*bde0*/  @!P0 IADD3 R64, P6, R14, R65, RZ ;  /* 0x000000410e408210 */ /* 0x000fe20007fde0ff */
[C---:B------:R-:W-:Y:S01]  /*bdf0*/  @!P5 IMAD.SHL.U32 R15, R180.reuse, 0x2, RZ ;  /* 0x00000002b40fd824 */ /* 0x040fe200078e00ff */
[----:B------:R1:W5:Y:S01]  /*be00*/  @!P4 LD.E.64 R60, desc[UR60][R26.64] ;  /* 0x0000003c1a3cc980 */ /* 0x000362000c101b00 */
[----:B------:R-:W-:Y:S02]  /*be10*/  @!P5 SHF.L.U64.HI R36, R180, 0x1, R202 ;  /* 0x00000001b424d819 */ /* 0x000fe400000102ca */
[----:B------:R-:W-:Y:S01]  /*be20*/  @!P0 IMAD.X R65, R5, 0x1, R38, P6 ;  /* 0x0000000105418824 */ /* 0x000fe200030e0626 */
[-C--:B------:R-:W-:Y:S02]  /*be30*/  @!P5 IADD3 R14, P6, R14, R15.reuse, RZ ;  /* 0x0000000f0e0ed210 */ /* 0x080fe40007fde0ff */
[----:B------:R-:W-:Y:S02]  /*be40*/  @!P5 IADD3 R66, P4, R0, R15, RZ ;  /* 0x0000000f0042d210 */ /* 0x000fe40007f9e0ff */
[----:B------:R-:W-:-:S02]  /*be50*/  CS2R R54, SRZ ;  /* 0x0000000000367805 */ /* 0x000fc4000001ff00 */
[----:B------:R-:W-:Y:S01]  /*be60*/  CS2R R56, SRZ ;  /* 0x0000000000387805 */ /* 0x000fe2000001ff00 */
[----:B------:R-:W-:Y:S01]  /*be70*/  @!P5 IMAD.X R15, R5, 0x1, R36, P6 ;  /* 0x00000001050fd824 */ /* 0x000fe200030e0624 */
[----:B------:R-:W-:Y:S02]  /*be80*/  @!P5 IADD3.X R67, R3, R36, RZ, P4, !PT ;  /* 0x000000240343d210 */ /* 0x000fe400027fe4ff */
        /* <DEDUP_REMOVED lines=8> */
[----:B------:R1:W5:Y:S04]  /*bf10*/  @!P3 LD.E.64 R54, desc[UR60][R28.64] ;  /* 0x0000003c1c36b980 */ /* 0x000368000c101b00 */
        /* <DEDUP_REMOVED lines=8> */
[----:B------:R1:W5:Y:S02]  /*bfa0*/  @!P5 LD.E.64 R38, desc[UR60][R14.64] ;  /* 0x0000003c0e26d980 */ /* 0x000364000c101b00 */
.L_x_1711:
[----:B------:R-:W-:Y:S05]  /*bfb0*/  BSYNC B1 ;  /* 0x0000000000017941 */ /* 0x000fea0003800000 */
.L_x_1710:
[----:B--2--5:R-:W-:Y:S01]  /*bfc0*/  IMAD.MOV.U32 R0, RZ, RZ, R60 ;  /* 0x000000ffff007224 */ /* 0x024fe200078e003c */
[----:B---3--:R-:W-:Y:S01]  /*bfd0*/  MOV R5, R56 ;  /* 0x0000003800057202 */ /* 0x008fe20000000f00 */
[----:B-1----:R-:W-:Y:S01]  /*bfe0*/  IMAD.MOV.U32 R3, RZ, RZ, R61 ;  /* 0x000000ffff037224 */ /* 0x002fe200078e003d */
[----:B------:R-:W-:Y:S01]  /*bff0*/  UMOV UR4, 0xffffffff ;  /* 0xffffffff00047882 */ /* 0x000fe20000000000 */
[----:B------:R-:W-:Y:S01]  /*c000*/  IMAD.MOV.U32 R9, RZ, RZ, R57 ;  /* 0x000000ffff097224 */ /* 0x000fe200078e0039 */
[----:B------:R-:W-:Y:S01]  /*c010*/  PRMT R88, R0, 0x7610, R88 ;  /* 0x0000761000587816 */ /* 0x000fe20000000058 */
[----:B------:R-:W-:Y:S01]  /*c020*/  IMAD.MOV.U32 R0, RZ, RZ, R50 ;  /* 0x000000ffff007224 */ /* 0x000fe200078e0032 */
[----:B------:R-:W-:Y:S01]  /*c030*/  PRMT R87, R87, 0x5410, R3 ;  /* 0x0000541057577816 */ /* 0x000fe20000000003 */
[----:B------:R-:W-:Y:S01]  /*c040*/  IMAD.MOV.U32 R3, RZ, RZ, R51 ;  /* 0x000000ffff037224 */ /* 0x000fe200078e0033 */
[----:B------:R-:W-:Y:S01]  /*c050*/  PRMT R85, R5, 0x5410, R9 ;  /* 0x0000541005557816 */ /* 0x000fe20000000009 */
[----:B------:R-:W-:Y:S01]  /*c060*/  IMAD.MOV.U32 R9, RZ, RZ, R47 ;  /* 0x000000ffff097224 */ /* 0x000fe200078e002f */
[----:B------:R-:W-:-:S02]  /*c070*/  MOV R5, R46 ;  /* 0x0000002e00057202 */ /* 0x000fc40000000f00 */
[----:B------:R-:W-:Y:S02]  /*c080*/  CS2R R30, SRZ ;  /* 0x00000000001e7805 */ /* 0x000fe4000001ff00 */
        /* <DEDUP_REMOVED lines=23> */
[----:B------:R-:W-:Y:S01]  /*c200*/  MOV R5, R36 ;  /* 0x0000002400057202 */ /* 0x000fe20000000f00 */
[----:B------:R-:W-:-:S03]  /*c210*/  IMAD.MOV.U32 R9, RZ, RZ, R37 ;  /* 0x000000ffff097224 */ /* 0x000fc600078e0025 */
[----:B------:R-:W-:Y:S02]  /*c220*/  PRMT R79, R3, 0x5410, R0 ;  /* 0x00005410034f7816 */ /* 0x000fe40000000000 */
[----:B------:R-:W-:Y:S01]  /*c230*/  PRMT R78, R5, 0x5410, R9 ;  /* 0x00005410054e7816 */ /* 0x000fe20000000009 */
[----:B------:R-:W-:Y:S06]  /*c240*/  BRA.DIV UR4, `(.L_x_1712) ;  /* 0x000001de04047947 */ /* 0x000fec000b800000 */
[----:B------:R1:W2:Y:S04]  /*c250*/  SHFL.IDX PT, R3, R7, 0x1, 0x1c1f ;  /* 0x003c1f0007037f89 */ /* 0x0002a800000e0000 */
[----:B------:R1:W3:Y:S04]  /*c260*/  SHFL.IDX PT, R0, R6, 0x1, 0x1c1f ;  /* 0x003c1f0006007f89 */ /* 0x0002e800000e0000 */
[----:B------:R1:W1:Y:S04]  /*c270*/  SHFL.IDX PT, R5, R8, 0x1, 0x1c1f ;  /* 0x003c1f0008057f89 */ /* 0x00026800000e0000 */
[----:B0-----:R-:W0:Y:S02]  /*c280*/  SHFL.IDX PT, R4, R4, 0x1, 0x1c1f ;  /* 0x003c1f0004047f89 */ /* 0x001e2400000e0000 */
.L_x_2044:
[----:B------:R-:W-:Y:S01]  /*c290*/  VIADD R10, R10, 0x40 ;  /* 0x000000400a0a7836 */ /* 0x000fe20000000000 */
[----:B-1----:R-:W-:Y:S01]  /*c2a0*/  LOP3.LUT R6, R184, 0x18, R16, 0xf8, !PT ;  /* 0x00000018b8067812 */ /* 0x002fe200078ef810 */
[----:B------:R-:W-:Y:S01]  /*c2b0*/  BSSY B1, `(.L_x_1713) ;  /* 0x0000053000017945 */ /* 0x000fe20003800000 */
[----:B------:R-:W-:Y:S02]  /*c2c0*/  LOP3.LUT P0, RZ, R208, 0x4, RZ, 0xc0, !PT ;  /* 0x00000004d0ff7812 */ /* 0x000fe4000780c0ff */
[----:B------:R-:W-:Y:S02]  /*c2d0*/  CS2R R32, SRZ ;  /* 0x0000000000207805 */ /* 0x000fe4000001ff00 */
[----:B------:R-:W-:Y:S02]  /*c2e0*/  ISETP.GE.AND P1, PT, R10, R63, PT ;  /* 0x0000003f0a00720c */ /* 0x000fe40003f26270 */
[----:B------:R-:W-:Y:S02]  /*c2f0*/  CS2R R26, SRZ ;  /* 0x00000000001a7805 */ /* 0x000fe4000001ff00 */
[----:B------:R-:W-:-:S02]  /*c300*/  LOP3.LUT R7, R6, R185, RZ, 0x3c, !PT ;  /* 0x000000b906077212 */ /* 0x000fc400078e3cff */
[----:B------:R-:W-:Y:S02]  /*c310*/  CS2R R20, SRZ ;  /* 0x0000000000147805 */ /* 0x000fe4000001ff00 */
[----:B------:R-:W-:Y:S02]  /*c320*/  CS2R R12, SRZ ;  /* 0x00000000000c7805 */ /* 0x000fe4000001ff00 */
[----:B------:R-:W-:Y:S02]  /*c330*/  CS2R R8, SRZ ;  /* 0x0000000000087805 */ /* 0x000fe4000001ff00 */
[----:B------:R-:W-:Y:S01]  /*c340*/  CS2R R40, SRZ ;  /* 0x0000000000287805 */ /* 0x000fe2000001ff00 */
[----:B------:R-:W-:Y:S01]  /*c350*/  IMAD.IADD R7, R186, 0x1, R7 ;  /* 0x00000001ba077824 */ /* 0x000fe200078e0207 */
[----:B------:R-:W-:Y:S02]  /*c360*/  CS2R R34, SRZ ;  /* 0x0000000000227805 */ /* 0x000fe4000001ff00 */
[----:B------:R-:W-:-:S02]  /*c370*/  CS2R R28, SRZ ;  /* 0x00000000001c7805 */ /* 0x000fc4000001ff00 */
[----:B------:R-:W-:Y:S02]  /*c380*/  CS2R R24, SRZ ;  /* 0x0000000000187805 */ /* 0x000fe4000001ff00 */
[----:B----4-:R-:W-:Y:S02]  /*c390*/  CS2R R14, SRZ ;  /* 0x00000000000e7805 */ /* 0x010fe4000001ff00 */
[----:B------:R-:W-:Y:S02]  /*c3a0*/  LEA R62, R7, R18, 0x1 ;  /* 0x00000012073e7211 */ /* 0x000fe400078e08ff */
        /* <DEDUP_REMOVED lines=8> */
[----:B------:R-:W-:-:S05]  /*c430*/  ISETP.GE.AND P1, PT, R176, UR4, PT ;  /* 0x00000004b0007c0c */ /* 0x000fca000bf26270 */
[C---:B------:R-:W-:Y:S01]  /*c440*/  @!P4 IMAD.SHL.U32 R9, R179.reuse, 0x2, RZ ;  /* 0x00000002b309c824 */ /* 0x040fe200078e00ff */
[----:B------:R-:W-:-:S03]  /*c450*/  @!P4 SHF.L.U64.HI R6, R179, 0x1, R207 ;  /* 0x00000001b306c819 */ /* 0x000fc600000102cf */
[C---:B------:R-:W-:Y:S01]  /*c460*/  @!P3 IMAD.SHL.U32 R73, R177.reuse, 0x2, RZ ;  /* 0x00000002b149b824 */ /* 0x040fe200078e00ff */
[----:B------:R-:W-:Y:S01]  /*c470*/  @!P3 SHF.L.U64.HI R12, R177, 0x1, R206 ;  /* 0x00000001b10cb819 */ /* 0x000fe200000102ce */
[----:B------:R-:W-:Y:S01]  /*c480*/  @!P2 IMAD.SHL.U32 R67, R178, 0x2, RZ ;  /* 0x00000002b243a824 */ /* 0x000fe200078e00ff */
[-C--:B---3--:R-:W-:Y:S01]  /*c490*/  @!P4 IADD3 R10, P5, R0, R9.reuse, RZ ;  /* 0x00000009000ac210 */ /* 0x088fe20007fbe0ff */
[----:B------:R-:W-:Y:S01]  /*c4a0*/  @!P1 IMAD.SHL.U32 R7, R176, 0x2, RZ ;  /* 0x00000002b0079824 */ /* 0x000fe200078e00ff */
[----:B0-----:R-:W-:Y:S02]  /*c4b0*/  @!P4 IADD3 R8, P6, R4, R9, RZ ;  /* 0x000000090408c210 */ /* 0x001fe40007fde0ff */
[----:B--2---:R-:W-:Y:S02]  /*c4c0*/  @!P4 IADD3.X R11, R3, R6, RZ, P5, !PT ;  /* 0x00000006030bc210 */ /* 0x004fe40002ffe4ff */
[----:B------:R-:W-:Y:S01]  /*c4d0*/  @!P3 IADD3 R76, P5, R0, R73, RZ ;  /* 0x00000049004cb210 */ /* 0x000fe20007fbe0ff */
[----:B------:R-:W-:Y:S01]  /*c4e0*/  @!P4 IMAD.X R9, R5, 0x1, R6, P6 ;  /* 0x000000010509c824 */ /* 0x000fe200030e0606 */
[----:B------:R-:W-:-:S02]  /*c4f0*/  @!P2 SHF.L.U64.HI R14, R178, 0x1, R205 ;  /* 0x00000001b20ea819 */ /* 0x000fc400000102cd */
[----:B------:R-:W-:Y:S01]  /*c500*/  @!P3 IADD3 R72, P6, R4, R73, RZ ;  /* 0x000000490448b210 */ /* 0x000fe20007fde0ff */
[----:B------:R-:W-:Y:S01]  /*c510*/  @!P3 IMAD.X R77, R3, 0x1, R12, P5 ;  /* 0x00000001034db824 */ /* 0x000fe200028e060c */
[-C--:B------:R-:W-:Y:S02]  /*c520*/  @!P2 IADD3 R70, P5, R0, R67.reuse, RZ ;  /* 0x000000430046a210 */ /* 0x080fe40007fbe0ff */
[----:B------:R-:W-:Y:S02]  /*c530*/  @!P3 IADD3.X R73, R5, R12, RZ, P6, !PT ;  /* 0x0000000c0549b210 */ /* 0x000fe400037fe4ff */
[----:B------:R-:W-:Y:S01]  /*c540*/  @!P1 SHF.L.U64.HI R20, R176, 0x1, R203 ;  /* 0x00000001b0149819 */ /* 0x000fe200000102cb */
[----:B------:R-:W-:Y:S01]  /*c550*/  @!P2 IMAD.X R71, R3, 0x1, R14, P5 ;  /* 0x000000010347a824 */ /* 0x000fe200028e060e */
[----:B------:R-:W-:Y:S02]  /*c560*/  @!P2 IADD3 R66, P6, R4, R67, RZ ;  /* 0x000000430442a210 */ /* 0x000fe40007fde0ff */
[----:B------:R-:W-:-:S03]  /*c570*/  @!P1 IADD3 R64, P5, R0, R7, RZ ;  /* 0x0000000700409210 */ /* 0x000fc60007fbe0ff */
[----:B------:R-:W-:Y:S01]  /*c580*/  @!P2 IMAD.X R67, R5, 0x1, R14, P6 ;  /* 0x000000010543a824 */ /* 0x000fe200030e060e */
[----:B------:R-:W-:Y:S01]  /*c590*/  ISETP.GE.AND P6, PT, R164, UR4, PT ;  /* 0x00000004a4007c0c */ /* 0x000fe2000bfc6270 */
[----:B------:R-:W-:Y:S01]  /*c5a0*/  @!P1 IMAD.X R65, R3, 0x1, R20, P5 ;  /* 0x0000000103419824 */ /* 0x000fe200028e0614 */
[----:B------:R-:W-:-:S04]  /*c5b0*/  @!P1 IADD3 R6, P5, R4, R7, RZ ;  /* 0x0000000704069210 */ /* 0x000fc80007fbe0ff */
[----:B------:R-:W-:Y:S02]  /*c5c0*/  @!P1 IADD3.X R7, R5, R20, RZ, P5, !PT ;  /* 0x0000001405079210 */ /* 0x000fe40002ffe4ff */
[----:B------:R-:W-:-:S05]  /*c5d0*/  ISETP.GE.AND P5, PT, R180, UR4, PT ;  /* 0x00000004b4007c0c */ /* 0x000fca000bfa6270 */
[----:B------:R-:W-:Y:S02]  /*c5e0*/  @!P6 IMAD.MOV.U32 R12, RZ, RZ, R0 ;  /* 0x000000ffff0ce224 */ /* 0x000fe400078e0000 */
[----:B------:R-:W-:Y:S02]  /*c5f0*/  @!P6 IMAD.MOV.U32 R13, RZ, RZ, R3 ;  /* 0x000000ffff0de224 */ /* 0x000fe400078e0003 */
[----:B------:R-:W-:-:S04]  /*c600*/  @!P6 IMAD.WIDE R14, R164, 0x2, R4 ;  /* 0x00000002a40ee825 */ /* 0x000fc800078e0204 */
[----:B------:R-:W-:Y:S01]  /*c610*/  @!P6 IMAD.WIDE R12, R164, 0x2, R12 ;  /* 0x00000002a40ce825 */ /* 0x000fe200078e020c */
[----:B------:R0:W5:Y:S03]  /*c620*/  @!P6 LD.E.64 R30, desc[UR60][R14.64] ;  /* 0x0000003c0e1ee980 */ /* 0x000166000c101b00 */
[C---:B------:R-:W-:Y:S01]  /*c630*/  @!P5 IMAD.SHL.U32 R21, R180.reuse, 0x2, RZ ;  /* 0x00000002b415d824 */ /* 0x040fe200078e00ff */
[----:B------:R1:W5:Y:S01]  /*c640*/  @!P6 LD.E.64 R40, desc[UR60][R12.64] ;  /* 0x0000003c0c28e980 */ /* 0x000362000c101b00 */
[----:B------:R-:W-:-:S03]  /*c650*/  @!P5 SHF.L.U64.HI R20, R180, 0x1, R202 ;  /* 0x00000001b414d819 */ /* 0x000fc600000102ca */
[-C--:B------:R-:W-:Y:S02]  /*c660*/  @!P5 IADD3 R74, P6, R0, R21.reuse, RZ ;  /* 0x00000015004ad210 */ /* 0x080fe40007fde0ff */
[----:B------:R-:W-:Y:S02]  /*c670*/  CS2R R34, SRZ ;  /* 0x0000000000227805 */ /* 0x000fe4000001ff00 */
[----:B------:R-:W-:Y:S02]  /*c680*/  CS2R R32, SRZ ;  /* 0x0000000000207805 */ /* 0x000fe4000001ff00 */
[----:B------:R-:W-:Y:S02]  /*c690*/  @!P5 IADD3.X R75, R3, R20, RZ, P6, !PT ;  /* 0x00000014034bd210 */ /* 0x000fe400037fe4ff */
[----:B------:R-:W-:Y:S01]  /*c6a0*/  @!P5 IADD3 R4, P6, R4, R21, RZ ;  /* 0x000000150404d210 */ /* 0x000fe20007fde0ff */
[----:B------:R2:W5:Y:S01]  /*c6b0*/  @!P4 LD.E.64 R34, desc[UR60][R10.64] ;  /* 0x0000003c0a22c980 */ /* 0x000562000c101b00 */
[----:B------:R-:W-:-:S02]  /*c6c0*/  CS2R R28, SRZ ;  /* 0x00000000001c7805 */ /* 0x000fc4000001ff00 */
[----:B------:R-:W-:Y:S02]  /*c6d0*/  CS2R R26, SRZ ;  /* 0x00000000001a7805 */ /* 0x000fe4000001ff00 */
[----:B------:R-:W-:Y:S01]  /*c6e0*/  CS2R R24, SRZ ;  /* 0x0000000000187805 */ /* 0x000fe2000001ff00 */
[----:B------:R-:W-:Y:S01]  /*c6f0*/  @!P5 IMAD.X R5, R5, 0x1, R20, P6 ;  /* 0x000000010505d824 */ /* 0x000fe200030e0614 */
[----:B------:R3:W5:Y:S01]  /*c700*/  @!P4 LD.E.64 R32, desc[UR60][R8.64] ;  /* 0x0000003c0820c980 */ /* 0x000762000c101b00 */
[----:B------:R-:W-:Y:S02]  /*c710*/  CS2R R20, SRZ ;  /* 0x0000000000147805 */ /* 0x000fe4000001ff00 */
[----:B0-----:R-:W-:Y:S02]  /*c720*/  CS2R R14, SRZ ;  /* 0x00000000000e7805 */ /* 0x001fe4000001ff00 */
[----:B-1----:R-:W-:Y:S01]  /*c730*/  CS2R R12, SRZ ;  /* 0x00000000000c7805 */ /* 0x002fe2000001ff00 */
[----:B------:R1:W5:Y:S01]  /*c740*/  @!P3 LD.E.64 R28, desc[UR60][R76.64] ;  /* 0x0000003c4c1cb980 */ /* 0x000362000c101b00 */
[----:B--2---:R-:W-:-:S03]  /*c750*/  CS2R R10, SRZ ;  /* 0x00000000000a7805 */ /* 0x004fc6000001ff00 */
[----:B------:R1:W5:Y:S01]  /*c760*/  @!P3 LD.E.64 R26, desc[UR60][R72.64] ;  /* 0x0000003c481ab980 */ /* 0x000362000c101b00 */
[----:B---3--:R-:W-:-:S03]  /*c770*/  CS2R R8, SRZ ;  /* 0x0000000000087805 */ /* 0x008fc6000001ff00 */
[----:B------:R1:W5:Y:S04]  /*c780*/  @!P2 LD.E.64 R24, desc[UR60][R70.64] ;  /* 0x0000003c4618a980 */ /* 0x000368000c101b00 */
[----:B------:R1:W5:Y:S04]  /*c790*/  @!P2 LD.E.64 R20, desc[UR60][R66.64] ;  /* 0x0000003c4214a980 */ /* 0x000368000c101b00 */
[----:B------:R1:W5:Y:S04]  /*c7a0*/  @!P1 LD.E.64 R14, desc[UR60][R64.64] ;  /* 0x0000003c400e9980 */ /* 0x000368000c101b00 */
[----:B------:R1:W5:Y:S04]  /*c7b0*/  @!P1 LD.E.64 R12, desc[UR60][R6.64] ;  /* 0x0000003c060c9980 */ /* 0x000368000c101b00 */
[----:B------:R1:W5:Y:S04]  /*c7c0*/  @!P5 LD.E.64 R10, desc[UR60][R74.64] ;  /* 0x0000003c4a0ad980 */ /* 0x000368000c101b00 */
[----:B------:R1:W5:Y:S02]  /*c7d0*/  @!P5 LD.E.64 R8, desc[UR60][R4.64] ;  /* 0x0000003c0408d980 */ /* 0x000364000c101b00 */
.L_x_1714:
[----:B------:R-:W-:Y:S05]  /*c7e0*/  BSYNC B1 ;  /* 0x0000000000017941 */ /* 0x000fea0003800000 */
.L_x_1713:
[----:B--2---:R-:W-:Y:S01]  /*c7f0*/  LEA.HI R3, R198, R198, RZ, 0x1 ;  /* 0x000000c6c6037211 */ /* 0x004fe200078f08ff */
[C---:B-1----:R-:W-:Y:S01]  /*c800*/  VIADD R5, R62.reuse, 0xc400 ;  /* 0x0000c4003e057836 */ /* 0x042fe20000000000 */
[----:B-----5:R-:W-:Y:S01]  /*c810*/  MOV R6, R33 ;  /* 0x0000002100067202 */ /* 0x020fe20000000f00 */
[----:B---3--:R-:W-:Y:S01]  /*c820*/  VIADD R0, R62, 0xc440 ;  /* 0x0000c4403e007836 */ /* 0x008fe20000000000 */
[----:B------:R-:W-:Y:S01]  /*c830*/  LOP3.LUT R3, R3, 0xfffffffe, RZ, 0xc0, !PT ;  /* 0xfffffffe03037812 */ /* 0x000fe200078ec0ff */
[----:B------:R-:W-:Y:S01]  /*c840*/  @P0 VIADD R0, R5, 0xffffffc0 ;  /* 0xffffffc005000836 */ /* 0x000fe20000000000 */
[----:B0-----:R-:W-:Y:S01]  /*c850*/  MOV R4, R30 ;  /* 0x0000001e00047202 */ /* 0x001fe20000000f00 */
[----:B------:R-:W-:Y:S01]  /*c860*/  IMAD.MOV.U32 R5, RZ, RZ, R32 ;  /* 0x000000ffff057224 */ /* 0x000fe200078e0020 */
[----:B------:R-:W-:Y:S01]  /*c870*/  MOV R7, R20 ;  /* 0x0000001400077202 */ /* 0x000fe20000000f00 */
[----:B------:R-:W-:Y:S01]  /*c880*/  IMAD.IADD R3, R198, 0x1, -R3 ;  /* 0x00000001c6037824 */ /* 0x000fe200078e0a03 */
[----:B------:R-:W-:Y:S01]  /*c890*/  PRMT R75, R4, 0x7610, R75 ;  /* 0x00007610044b7816 */ /* 0x000fe2000000004b */
[----:B------:R-:W-:Y:S01]  /*c8a0*/  IMAD.MOV.U32 R4, RZ, RZ, R31 ;  /* 0x000000ffff047224 */ /* 0x000fe200078e001f */
[----:B------:R-:W-:Y:S01]  /*c8b0*/  PRMT R73, R5, 0x5410, R6 ;  /* 0x0000541005497816 */ /* 0x000fe20000000006 */
[----:B------:R-:W-:Y:S01]  /*c8c0*/  IMAD.MOV.U32 R6, RZ, RZ, R27 ;  /* 0x000000ffff067224 */ /* 0x000fe200078e001b */
[----:B------:R-:W-:Y:S01]  /*c8d0*/  SHF.L.U32 R5, R3, 0x1f, RZ ;  /* 0x0000001f03057819 */ /* 0x000fe200000006ff */
[----:B------:R-:W-:Y:S01]  /*c8e0*/  IMAD.MOV.U32 R3, RZ, RZ, R21 ;  /* 0x000000ffff037224 */ /* 0x000fe200078e0015 */
[----:B------:R-:W-:Y:S01]  /*c8f0*/  PRMT R75, R75, 0x5410, R4 ;  /* 0x000054104b4b7816 */ /* 0x000fe20000000004 */
[----:B------:R-:W-:Y:S01]  /*c900*/  IMAD.MOV.U32 R4, RZ, RZ, R26 ;  /* 0x000000ffff047224 */ /* 0x000fe200078e001a */
[----:B------:R-:W0:Y:S01]  /*c910*/  SYNCS.PHASECHK.TRANS64.TRYWAIT P0, [R18+URZ+0x2a800], R5 ;  /* 0x02a80005120075a7 */ /* 0x000e22000800017f */
[----:B------:R-:W-:Y:S01]  /*c920*/  PRMT R66, R7, 0x7610, R66 ;  /* 0x0000761007427816 */ /* 0x000fe20000000042 */
[----:B------:R-:W-:Y:S01]  /*c930*/  BSSY B1, `(.L_x_1715) ;  /* 0x000001f000017945 */ /* 0x000fe20003800000 */
[----:B------:R-:W-:-:S02]  /*c940*/  MOV R7, R8 ;  /* 0x0000000800077202 */ /* 0x000fc40000000f00 */
[----:B------:R-:W-:Y:S01]  /*c950*/  PRMT R70, R4, 0x5410, R6 ;  /* 0x0000541004467816 */ /* 0x000fe20000000006 */
[----:B------:R-:W-:Y:S01]  /*c960*/  IMAD.MOV.U32 R4, RZ, RZ, R12 ;  /* 0x000000ffff047224 */ /* 0x000fe200078e000c */
        /* <DEDUP_REMOVED lines=9> */
[----:B------:R-:W-:Y:S01]  /*ca00*/  VIADDMNMX R72, R63, -R187, 0x80, PT ;  /* 0x000000803f487446 */ /* 0x000fe200038009bb */
[----:B------:R-:W-:Y:S01]  /*ca10*/  IMAD.MOV.U32 R63, RZ, RZ, R15 ;  /* 0x000000ffff3f7224 */ /* 0x000fe200078e000f */
[----:B------:R-:W-:Y:S01]  /*ca20*/  PRMT R76, R6, 0x5410, R7 ;  /* 0x00005410064c7816 */ /* 0x000fe20000000007 */
[----:B------:R-:W-:Y:S01]  /*ca30*/  IMAD.MOV.U32 R6, RZ, RZ, R28 ;  /* 0x000000ffff067224 */ /* 0x000fe200078e001c */
[----:B------:R-:W-:Y:S01]  /*ca40*/  PRMT R3, R3, 0x5410, R4 ;  /* 0x0000541003037816 */ /* 0x000fe20000000004 */
[----:B------:R-:W-:Y:S01]  /*ca50*/  IMAD.MOV.U32 R7, RZ, RZ, R29 ;  /* 0x000000ffff077224 */ /* 0x000fe200078e001d */
[----:B------:R-:W-:Y:S01]  /*ca60*/  ISETP.GE.AND P1, PT, R174, R72, PT ;  /* 0x00000048ae00720c */ /* 0x000fe20003f26270 */
[----:B------:R-:W-:-:S03]  /*ca70*/  IMAD.MOV.U32 R4, RZ, RZ, R35 ;  /* 0x000000ffff047224 */ /* 0x000fc600078e0023 */
[----:B------:R-:W-:Y:S01]  /*ca80*/  PRMT R71, R6, 0x5410, R7 ;  /* 0x0000541006477816 */ /* 0x000fe20000000007 */
[----:B------:R-:W-:Y:S01]  /*ca90*/  IMAD.MOV.U32 R6, RZ, RZ, R25 ;  /* 0x000000ffff067224 */ /* 0x000fe200078e0019 */
[----:B------:R-:W-:Y:S01]  /*caa0*/  PRMT R74, R74, 0x5410, R4 ;  /* 0x000054104a4a7816 */ /* 0x000fe20000000004 */
[----:B------:R-:W-:Y:S01]  /*cab0*/  IMAD.MOV.U32 R7, RZ, RZ, R14 ;  /* 0x000000ffff077224 */ /* 0x000fe200078e000e */
[----:B------:R-:W-:-:S04]  /*cac0*/  MOV R4, R24 ;  /* 0x0000001800047202 */ /* 0x000fc80000000f00 */
[----:B------:R-:W-:Y:S01]  /*cad0*/  PRMT R67, R4, 0x5410, R6 ;  /* 0x0000541004437816 */ /* 0x000fe20000000006 */
[----:B------:R-:W-:Y:S01]  /*cae0*/  IMAD.MOV.U32 R6, RZ, RZ, R11 ;  /* 0x000000ffff067224 */ /* 0x000fe200078e000b */
[----:B------:R-:W-:Y:S02]  /*caf0*/  PRMT R65, R7, 0x5410, R63 ;  /* 0x0000541007417816 */ /* 0x000fe4000000003f */
[----:B------:R-:W-:Y:S01]  /*cb00*/  MOV R4, R10 ;  /* 0x0000000a00047202 */ /* 0x000fe20000000f00 */
[----:B0-----:R-:W-:Y:S06]  /*cb10*/  @!P0 BRA `(.L_x_1716) ;  /* 0x000001d400448947 */ /* 0x001fec0003800000 */
.L_x_2045:
[----:B------:R-:W-:Y:S05]  /*cb20*/  BSYNC B1 ;  /* 0x0000000000017941 */ /* 0x000fea0003800000 */
.L_x_1715:
[----:B------:R-:W-:Y:S01]  /*cb30*/  BSSY B1, `(.L_x_1717) ;  /* 0x0000116000017945 */ /* 0x000fe20003800000 */
[----:B------:R-:W-:-:S03]  /*cb40*/  PRMT R63, R4, 0x5410, R6 ;  /* 0x00005410043f7816 */ /* 0x000fc60000000006 */
[----:B------:R-:W-:Y:S05]  /*cb50*/  @P1 BRA `(.L_x_1718) ;  /* 0x00000010004c1947 */ /* 0x000fea0003800000 */
[----:B0-----:R-:W0:Y:S01]  /*cb60*/  LDC R5, c[0x0][0x3f4] ;  /* 0x0000fd00ff057b82 */ /* 0x001e220000000800 */
        /* <DEDUP_REMOVED lines=9> */
[----:B------:R-:W-:Y:S01]  /*cc00*/  SHF.R.U64 R94, R58, 0x10, R59 ;  /* 0x000000103a5e7819 */ /* 0x000fe2000000123b */
[--C-:B------:R-:W-:Y:S01]  /*cc10*/  HADD2.F32 R77, -RZ, R88.reuse.H1_H1 ;  /* 0x30000058ff4d7230 */ /* 0x100fe20000004100 */
[----:B------:R-:W-:Y:S01]  /*cc20*/  SHF.R.U32.HI R90, RZ, 0x10, R61 ;  /* 0x00000010ff5a7819 */ /* 0x000fe2000001163d */
[----:B------:R-:W-:Y:S01]  /*cc30*/  HADD2.F32 R89, -RZ, R88.H0_H0 ;  /* 0x20000058ff597230 */ /* 0x000fe20000004100 */
[----:B------:R-:W-:Y:S02]  /*cc40*/  SHF.R.U32.HI R58, RZ, 0x10, R59 ;  /* 0x00000010ff3a7819 */ /* 0x000fe4000001163b */
[----:B------:R-:W-:Y:S01]  /*cc50*/  SHF.R.U64 R93, R60, 0x10, R61 ;  /* 0x000000103c5d7819 */ /* 0x000fe2000000123d */
[----:B------:R-:W-:Y:S02]  /*cc60*/  HADD2.F32 R90, -RZ, R90.H0_H0 ;  /* 0x2000005aff5a7230 */ /* 0x000fe40000004100 */
[----:B------:R-:W-:-:S02]  /*cc70*/  HADD2.F32 R88, -RZ, R58.H0_H0 ;  /* 0x2000003aff587230 */ /* 0x000fc40000004100 */
[--C-:B0-----:R-:W-:Y:S02]  /*cc80*/  HADD2.F32 R61, -RZ, R7.reuse.H1_H1 ;  /* 0x30000007ff3d7230 */ /* 0x101fe40000004100 */
[----:B------:R-:W-:Y:S02]  /*cc90*/  HADD2.F32 R60, -RZ, R7.H0_H0 ;  /* 0x20000007ff3c7230 */ /* 0x000fe40000004100 */
[--C-:B------:R-:W-:Y:S02]  /*cca0*/  HADD2.F32 R7, -RZ, R4.reuse.H0_H0 ;  /* 0x20000004ff077230 */ /* 0x100fe40000004100 */
[C---:B------:R-:W-:Y:S01]  /*ccb0*/  FMUL.FTZ R91, R61.reuse, R90 ;  /* 0x0000005a3d5b7220 */ /* 0x040fe20000410000 */
[----:B------:R-:W-:Y:S01]  /*ccc0*/  FMUL.FTZ R61, R61, R88 ;  /* 0x000000583d3d7220 */ /* 0x000fe20000410000 */
[----:B------:R-:W-:Y:S02]  /*ccd0*/  HADD2.F32 R4, -RZ, R4.H1_H1 ;  /* 0x30000004ff047230 */ /* 0x000fe40000004100 */
[----:B------:R-:W-:-:S02]  /*cce0*/  HADD2.F32 R58, -RZ, R6.H0_H0 ;  /* 0x20000006ff3a7230 */ /* 0x000fc40000004100 */
[C---:B------:R-:W-:Y:S01]  /*ccf0*/  FFMA.FTZ R90, R60.reuse, R90, R61 ;  /* 0x0000005a3c5a7223 */ /* 0x040fe2000001003d */
[----:B------:R-:W-:Y:S02]  /*cd00*/  HADD2.F32 R59, -RZ, R6.H1_H1 ;  /* 0x30000006ff3b7230 */ /* 0x000fe40000004100 */
[----:B------:R-:W-:Y:S01]  /*cd10*/  FFMA.FTZ R91, R60, R88, -R91 ;  /* 0x000000583c5b7223 */ /* 0x000fe2000001085b */
[----:B------:R-:W-:Y:S02]  /*cd20*/  HADD2.F32 R61, -RZ, R87.H1_H1 ;  /* 0x30000057ff3d7230 */ /* 0x000fe40000004100 */
[C---:B------:R-:W-:Y:S01]  /*cd30*/  FMUL.FTZ R92, R4.reuse, R89 ;  /* 0x00000059045c7220 */ /* 0x040fe20000410000 */
[----:B------:R-:W-:Y:S02]  /*cd40*/  HADD2.F32 R6, -RZ, R5.H0_H0 ;  /* 0x20000005ff067230 */ /* 0x000fe40000004100 */
[----:B------:R-:W-:Y:S01]  /*cd50*/  FMUL.FTZ R88, R4, R77 ;  /* 0x0000004d04587220 */ /* 0x000fe20000410000 */
[----:B------:R-:W-:-:S02]  /*cd60*/  HADD2.F32 R87, -RZ, R87.H0_H0 ;  /* 0x20000057ff577230 */ /* 0x000fc40000004100 */
[C---:B------:R-:W-:Y:S01]  /*cd70*/  FFMA.FTZ R92, R7.reuse, R77, -R92 ;  /* 0x0000004d075c7223 */ /* 0x040fe2000001085c */
[----:B------:R-:W-:Y:S02]  /*cd80*/  HADD2.F32 R5, -RZ, R5.H1_H1 ;  /* 0x30000005ff057230 */ /* 0x000fe40000004100 */
[----:B------:R-:W-:Y:S01]  /*cd90*/  FFMA.FTZ R89, R7, R89, R88 ;  /* 0x0000005907597223 */ /* 0x000fe20000010058 */
[----:B------:R-:W-:Y:S02]  /*cda0*/  HADD2.F32 R60, -RZ, R93.H0_H0 ;  /* 0x2000005dff3c7230 */ /* 0x000fe40000004100 */
[C---:B------:R-:W-:Y:S01]  /*cdb0*/  FMUL.FTZ R77, R59.reuse, R61 ;  /* 0x0000003d3b4d7220 */ /* 0x040fe20000410000 */
[----:B------:R-:W-:Y:S02]  /*cdc0*/  HADD2.F32 R4, -RZ, R94.H0_H0 ;  /* 0x2000005eff047230 */ /* 0x000fe40000004100 */
[-C--:B------:R-:W-:Y:S01]  /*cdd0*/  FMUL.FTZ R88, R59, R87.reuse ;  /* 0x000000573b587220 */ /* 0x080fe20000410000 */
[C---:B------:R-:W-:Y:S01]  /*cde0*/  FMUL.FTZ R7, R5.reuse, R60 ;  /* 0x0000003c05077220 */ /* 0x040fe20000410000 */
[C---:B------:R-:W-:Y:S01]  /*cdf0*/  FFMA.FTZ R77, R58.reuse, R87, -R77 ;  /* 0x000000573a4d7223 */ /* 0x040fe2000001084d */
[-C--:B------:R-:W-:Y:S01]  /*ce00*/  FMUL.FTZ R59, R5, R4.reuse ;  /* 0x00000004053b7220 */ /* 0x080fe20000410000 */
[----:B------:R-:W-:Y:S01]  /*ce10*/  FFMA.FTZ R88, R58, R61, R88 ;  /* 0x0000003d3a587223 */ /* 0x000fe20000010058 */
[----:B------:R-:W-:Y:S01]  /*ce20*/  FFMA.FTZ R5, R6, R4, -R7 ;  /* 0x0000000406057223 */ /* 0x000fe20000010807 */
[----:B------:R-:W-:Y:S01]  /*ce30*/  F2FP.F16.F32.PACK_AB R7, R90, R91 ;  /* 0x0000005b5a07723e */ /* 0x000fe200000000ff */
[----:B------:R-:W-:Y:S01]  /*ce40*/  FFMA.FTZ R60, R6, R60, R59 ;  /* 0x0000003c063c7223 */ /* 0x000fe2000001003b */
[----:B------:R-:W-:-:S02]  /*ce50*/  F2FP.F16.F32.PACK_AB R4, R89, R92 ;  /* 0x0000005c5904723e */ /* 0x000fc400000000ff */
[----:B------:R-:W-:Y:S02]  /*ce60*/  F2FP.F16.F32.PACK_AB R6, R88, R77 ;  /* 0x0000004d5806723e */ /* 0x000fe400000000ff */
[----:B------:R-:W-:-:S05]  /*ce70*/  F2FP.F16.F32.PACK_AB R5, R60, R5 ;  /* 0x000000053c05723e */ /* 0x000fca00000000ff */
[----:B------:R0:W-:Y:S02]  /*ce80*/  STS.128 [R62+0xc400], R4 ;  /* 0x00c400043e007388 */ /* 0x0001e40000000c00 */
.L_x_1720:
[----:B------:R-:W-:Y:S05]  /*ce90*/  BSYNC B2 ;  /* 0x0000000000027941 */ /* 0x000fea0003800000 */
.L_x_1719:
[----:B------:R-:W-:Y:S04]  /*cea0*/  BSSY B2, `(.L_x_1721) ;  /* 0x000002c000027945 */ /* 0x000fe80003800000 */
[----:B------:R-:W-:Y:S05]  /*ceb0*/  @P1 BRA `(.L_x_1722) ;  /* 0x0000000000a81947 */ /* 0x000fea0003800000 */
[----:B0-----:R-:W0:Y:S01]  /*cec0*/  LDS.128 R4, [R0] ;  /* 0x0000000000047984 */ /* 0x001e220000000c00 */
[----:B------:R-:W-:Y:S01]  /*ced0*/  SHF.R.U32.HI R59, RZ, 0x10, R55 ;  /* 0x00000010ff3b7819 */ /* 0x000fe20000011637 */
[----:B------:R-:W-:Y:S01]  /*cee0*/  HADD2.F32 R58, -RZ, R86.H0_H0 ;  /* 0x20000056ff3a7230 */ /* 0x000fe20000004100 */
[--C-:B------:R-:W-:Y:S01]  /*cef0*/  SHF.R.U32.HI R61, RZ, 0x10, R57.reuse ;  /* 0x00000010ff3d7819 */ /* 0x100fe20000011639 */
[----:B------:R-:W-:Y:S01]  /*cf00*/  HADD2.F32 R60, -RZ, R85.H0_H0 ;  /* 0x20000055ff3c7230 */ /* 0x000fe20000004100 */
[----:B------:R-:W-:Y:S01]  /*cf10*/  SHF.R.U64 R87, R56, 0x10, R57 ;  /* 0x0000001038577819 */ /* 0x000fe20000001239 */
[----:B------:R-:W-:Y:S01]  /*cf20*/  HADD2.F32 R59, -RZ, R59.H0_H0 ;  /* 0x2000003bff3b7230 */ /* 0x000fe20000004100 */
[----:B------:R-:W-:Y:S01]  /*cf30*/  SHF.R.U64 R89, R54, 0x10, R55 ;  /* 0x0000001036597819 */ /* 0x000fe20000001237 */
[----:B------:R-:W-:Y:S02]  /*cf40*/  HADD2.F32 R61, -RZ, R61.H0_H0 ;  /* 0x2000003dff3d7230 */ /* 0x000fe40000004100 */
[----:B------:R-:W-:-:S02]  /*cf50*/  HADD2.F32 R85, -RZ, R85.H1_H1 ;  /* 0x30000055ff557230 */ /* 0x000fc40000004100 */
[----:B------:R-:W-:Y:S02]  /*cf60*/  HADD2.F32 R86, -RZ, R86.H1_H1 ;  /* 0x30000056ff567230 */ /* 0x000fe40000004100 */
[--C-:B0-----:R-:W-:Y:S02]  /*cf70*/  HADD2.F32 R57, -RZ, R7.reuse.H1_H1 ;  /* 0x30000007ff397230 */ /* 0x101fe40000004100 */
[----:B------:R-:W-:Y:S02]  /*cf80*/  HADD2.F32 R56, -RZ, R7.H0_H0 ;  /* 0x20000007ff387230 */ /* 0x000fe40000004100 */
[--C-:B------:R-:W-:Y:S02]  /*cf90*/  HADD2.F32 R7, -RZ, R4.reuse.H0_H0 ;  /* 0x20000004ff077230 */ /* 0x100fe40000004100 */
[C---:B------:R-:W-:Y:S01]  /*cfa0*/  FMUL.FTZ R90, R57.reuse, R59 ;  /* 0x0000003b395a7220 */ /* 0x040fe20000410000 */
[----:B------:R-:W-:Y:S02]  /*cfb0*/  HADD2.F32 R4, -RZ, R4.H1_H1 ;  /* 0x30000004ff047230 */ /* 0x000fe40000004100 */
[----:B------:R-:W-:Y:S01]  /*cfc0*/  FMUL.FTZ R77, R57, R61 ;  /* 0x0000003d394d7220 */ /* 0x000fe20000410000 */
[----:B------:R-:W-:-:S02]  /*cfd0*/  HADD2.F32 R54, -RZ, R6.H0_H0 ;  /* 0x20000006ff367230 */ /* 0x000fc40000004100 */
[----:B------:R-:W-:Y:S01]  /*cfe0*/  FFMA.FTZ R92, R56, R61, R90 ;  /* 0x0000003d385c7223 */ /* 0x000fe2000001005a */
[----:B------:R-:W-:Y:S02]  /*cff0*/  HADD2.F32 R55, -RZ, R6.H1_H1 ;  /* 0x30000006ff377230 */ /* 0x000fe40000004100 */
[----:B------:R-:W-:Y:S01]  /*d000*/  FMUL.FTZ R88, R4, R60 ;  /* 0x0000003c04587220 */ /* 0x000fe20000410000 */
[--C-:B------:R-:W-:Y:S02]  /*d010*/  HADD2.F32 R6, -RZ, R5.reuse.H0_H0 ;  /* 0x20000005ff067230 */ /* 0x100fe40000004100 */
[----:B------:R-:W-:Y:S01]  /*d020*/  FFMA.FTZ R77, R56, R59, -R77 ;  /* 0x0000003b384d7223 */ /* 0x000fe2000001084d */
[-C--:B------:R-:W-:Y:S01]  /*d030*/  FMUL.FTZ R90, R4, R58.reuse ;  /* 0x0000003a045a7220 */ /* 0x080fe20000410000 */
[----:B------:R-:W-:Y:S02]  /*d040*/  HADD2.F32 R5, -RZ, R5.H1_H1 ;  /* 0x30000005ff057230 */ /* 0x000fe40000004100 */
[----:B------:R-:W-:Y:S01]  /*d050*/  FFMA.FTZ R88, R7, R58, -R88 ;  /* 0x0000003a07587223 */ /* 0x000fe20000010858 */
[----:B------:R-:W-:-:S02]  /*d060*/  HADD2.F32 R56, -RZ, R87.H0_H0 ;  /* 0x20000057ff387230 */ /* 0x000fc40000004100 */
[----:B------:R-:W-:Y:S01]  /*d070*/  FFMA.FTZ R57, R7, R60, R90 ;  /* 0x0000003c07397223 */ /* 0x000fe2000001005a */
[----:B------:R-:W-:Y:S02]  /*d080*/  HADD2.F32 R4, -RZ, R89.H0_H0 ;  /* 0x20000059ff047230 */ /* 0x000fe40000004100 */
[CC--:B------:R-:W-:Y:S01]  /*d090*/  FMUL.FTZ R59, R55.reuse, R85.reuse ;  /* 0x00000055373b7220 */ /* 0x0c0fe20000410000 */
[----:B------:R-:W-:Y:S01]  /*d0a0*/  FMUL.FTZ R58, R55, R86 ;  /* 0x00000056373a7220 */ /* 0x000fe20000410000 */
[C---:B------:R-:W-:Y:S01]  /*d0b0*/  FMUL.FTZ R7, R5.reuse, R56 ;  /* 0x0000003805077220 */ /* 0x040fe20000410000 */
[----:B------:R-:W-:Y:S01]  /*d0c0*/  FMUL.FTZ R55, R5, R4 ;  /* 0x0000000405377220 */ /* 0x000fe20000410000 */
[C---:B------:R-:W-:Y:S01]  /*d0d0*/  FFMA.FTZ R59, R54.reuse, R86, -R59 ;  /* 0x00000056363b7223 */ /* 0x040fe2000001083b */
[----:B------:R-:W-:Y:S01]  /*d0e0*/  FFMA.FTZ R58, R54, R85, R58 ;  /* 0x00000055363a7223 */ /* 0x000fe2000001003a */
[C---:B------:R-:W-:Y:S01]  /*d0f0*/  FFMA.FTZ R5, R6.reuse, R4, -R7 ;  /* 0x0000000406057223 */ /* 0x040fe20000010807 */
[----:B------:R-:W-:Y:S01]  /*d100*/  FFMA.FTZ R56, R6, R56, R55 ;  /* 0x0000003806387223 */ /* 0x000fe20000010037 */
[----:B------:R-:W-:-:S02]  /*d110*/  F2FP.F16.F32.PACK_AB R7, R92, R77 ;  /* 0x0000004d5c07723e */ /* 0x000fc400000000ff */
[----:B------:R-:W-:Y:S02]  /*d120*/  F2FP.F16.F32.PACK_AB R6, R58, R59 ;  /* 0x0000003b3a06723e */ /* 0x000fe400000000ff */
[----:B------:R-:W-:Y:S02]  /*d130*/  F2FP.F16.F32.PACK_AB R4, R57, R88 ;  /* 0x000000583904723e */ /* 0x000fe400000000ff */
[----:B------:R-:W-:-:S05]  /*d140*/  F2FP.F16.F32.PACK_AB R5, R56, R5 ;  /* 0x000000053805723e */ /* 0x000fca00000000ff */
[----:B------:R1:W-:Y:S02]  /*d150*/  STS.128 [R0], R4 ;  /* 0x0000000400007388 */ /* 0x0003e40000000c00 */
.L_x_1722:
[----:B------:R-:W-:Y:S05]  /*d160*/  BSYNC B2 ;  /* 0x0000000000027941 */ /* 0x000fea0003800000 */
.L_x_1721:
[----:B------:R-:W-:Y:S04]  /*d170*/  BSSY B2, `(.L_x_1723) ;  /* 0x000002c000027945 */ /* 0x000fe80003800000 */
[----:B------:R-:W-:Y:S05]  /*d180*/  @P2 BRA `(.L_x_1724) ;  /* 0x0000000000a82947 */ /* 0x000fea0003800000 */
[----:B01----:R-:W0:Y:S01]  /*d190*/  LDS.128 R4, [R62+0x10400] ;  /* 0x010400003e047984 */ /* 0x003e220000000c00 */
[----:B------:R-:W-:Y:S01]  /*d1a0*/  SHF.R.U32.HI R55, RZ, 0x10, R53 ;  /* 0x00000010ff377819 */ /* 0x000fe20000011635 */
[----:B------:R-:W-:Y:S01]  /*d1b0*/  HADD2.F32 R54, -RZ, R84.H0_H0 ;  /* 0x20000054ff367230 */ /* 0x000fe20000004100 */
[----:B------:R-:W-:Y:S01]  /*d1c0*/  SHF.R.U32.HI R57, RZ, 0x10, R51 ;  /* 0x00000010ff397819 */ /* 0x000fe20000011633 */
        /* <DEDUP_REMOVED lines=37> */
[----:B------:R2:W-:Y:S02]  /*d420*/  STS.128 [R62+0x10400], R4 ;  /* 0x010400043e007388 */ /* 0x0005e40000000c00 */
.L_x_1724:
[----:B------:R-:W-:Y:S05]  /*d430*/  BSYNC B2 ;  /* 0x0000000000027941 */ /* 0x000fea0003800000 */
.L_x_1723:
[----:B------:R-:W-:Y:S04]  /*d440*/  BSSY B2, `(.L_x_1725) ;  /* 0x000002c000027945 */ /* 0x000fe80003800000 */
[----:B------:R-:W-:Y:S05]  /*d450*/  @P3 BRA `(.L_x_1726) ;  /* 0x0000000000a83947 */ /* 0x000fea0003800000 */
[----:B012---:R-:W0:Y:S01]  /*d460*/  LDS.128 R4, [R0+0x4000] ;  /* 0x0040000000047984 */ /* 0x007e220000000c00 */
[----:B------:R-:W-:Y:S01]  /*d470*/  SHF.R.U32.HI R51, RZ, 0x10, R49 ;  /* 0x00000010ff337819 */ /* 0x000fe20000011631 */
[----:B------:R-:W-:Y:S01]  /*d480*/  HADD2.F32 R50, -RZ, R81.H1_H1 ;  /* 0x30000051ff327230 */ /* 0x000fe20000004100 */
[----:B------:R-:W-:Y:S01]  /*d490*/  SHF.R.U32.HI R53, RZ, 0x10, R47 ;  /* 0x00000010ff357819 */ /* 0x000fe2000001162f */
[--C-:B------:R-:W-:Y:S01]  /*d4a0*/  HADD2.F32 R52, -RZ, R82.reuse.H1_H1 ;  /* 0x30000052ff347230 */ /* 0x100fe20000004100 */
[----:B------:R-:W-:Y:S01]  /*d4b0*/  SHF.R.U64 R59, R48, 0x10, R49 ;  /* 0x00000010303b7819 */ /* 0x000fe20000001231 */
[----:B------:R-:W-:Y:S01]  /*d4c0*/  HADD2.F32 R51, -RZ, R51.H0_H0 ;  /* 0x20000033ff337230 */ /* 0x000fe20000004100 */
[----:B------:R-:W-:Y:S01]  /*d4d0*/  SHF.R.U64 R57, R46, 0x10, R47 ;  /* 0x000000102e397819 */ /* 0x000fe2000000122f */
[----:B------:R-:W-:Y:S02]  /*d4e0*/  HADD2.F32 R53, -RZ, R53.H0_H0 ;  /* 0x20000035ff357230 */ /* 0x000fe40000004100 */
[----:B------:R-:W-:-:S02]  /*d4f0*/  HADD2.F32 R82, -RZ, R82.H0_H0 ;  /* 0x20000052ff527230 */ /* 0x000fc40000004100 */
[----:B------:R-:W-:Y:S02]  /*d500*/  HADD2.F32 R81, -RZ, R81.H0_H0 ;  /* 0x20000051ff517230 */ /* 0x000fe40000004100 */
        /* <DEDUP_REMOVED lines=18> */
[C---:B------:R-:W-:Y:S01]  /*d630*/  FMUL.FTZ R51, R47.reuse, R82 ;  /* 0x000000522f337220 */ /* 0x040fe20000410000 */
[-C--:B------:R-:W-:Y:S01]  /*d640*/  FMUL.FTZ R53, R47, R81.reuse ;  /* 0x000000512f357220 */ /* 0x080fe20000410000 */
        /* <DEDUP_REMOVED lines=11> */
.L_x_1726:
[----:B------:R-:W-:Y:S05]  /*d700*/  BSYNC B2 ;  /* 0x0000000000027941 */ /* 0x000fea0003800000 */
.L_x_1725:
[----:B------:R-:W-:Y:S04]  /*d710*/  BSSY B2, `(.L_x_1727) ;  /* 0x000002c000027945 */ /* 0x000fe80003800000 */
[----:B------:R-:W-:Y:S05]  /*d720*/  @P4 BRA `(.L_x_1728) ;  /* 0x0000000000a84947 */ /* 0x000fea0003800000 */
[----:B0123--:R-:W0:Y:S01]  /*d730*/  LDS.128 R4, [R62+0x14400] ;  /* 0x014400003e047984 */ /* 0x00fe220000000c00 */
        /* <DEDUP_REMOVED lines=41> */
.L_x_1728:
[----:B------:R-:W-:Y:S05]  /*d9d0*/  BSYNC B2 ;  /* 0x0000000000027941 */ /* 0x000fea0003800000 */
.L_x_1727:
[----:B------:R-:W-:Y:S05]  /*d9e0*/  @P5 BRA `(.L_x_1718) ;  /* 0x0000000000a85947 */ /* 0x000fea0003800000 */
[----:B01234-:R-:W0:Y:S01]  /*d9f0*/  LDS.128 R4, [R0+0x8000] ;  /* 0x0080000000047984 */ /* 0x01fe220000000c00 */
        /* <DEDUP_REMOVED lines=41> */
.L_x_1718:
[----:B------:R-:W-:Y:S05]  /*dc90*/  BSYNC B1 ;  /* 0x0000000000017941 */ /* 0x000fea0003800000 */
.L_x_1717:
        /* <DEDUP_REMOVED lines=12> */
[--C-:B------:R-:W-:Y:S01]  /*dd60*/  SHF.R.U64 R47, R40, 0x10, R41.reuse ;  /* 0x00000010282f7819 */ /* 0x100fe20000001229 */
[----:B------:R-:W-:Y:S01]  /*dd70*/  HADD2.F32 R38, -RZ, R76.H0_H0 ;  /* 0x2000004cff267230 */ /* 0x000fe20000004100 */
[----:B------:R-:W-:Y:S01]  /*dd80*/  SHF.R.U32.HI R39, RZ, 0x10, R41 ;  /* 0x00000010ff277819 */ /* 0x000fe20000011629 */
[--C-:B------:R-:W-:Y:S01]  /*dd90*/  HADD2.F32 R40, -RZ, R75.reuse.H0_H0 ;  /* 0x2000004bff287230 */ /* 0x100fe20000004100 */
[--C-:B------:R-:W-:Y:S01]  /*dda0*/  SHF.R.U32.HI R41, RZ, 0x10, R31.reuse ;  /* 0x00000010ff297819 */ /* 0x100fe2000001161f */
[----:B------:R-:W-:Y:S01]  /*ddb0*/  HADD2.F32 R75, -RZ, R75.H1_H1 ;  /* 0x3000004bff4b7230 */ /* 0x000fe20000004100 */
[----:B------:R-:W-:Y:S01]  /*ddc0*/  SHF.R.U64 R45, R30, 0x10, R31 ;  /* 0x000000101e2d7819 */ /* 0x000fe2000000121f */
[----:B------:R-:W-:Y:S02]  /*ddd0*/  HADD2.F32 R39, -RZ, R39.H0_H0 ;  /* 0x20000027ff277230 */ /* 0x000fe40000004100 */
[----:B------:R-:W-:-:S02]  /*dde0*/  HADD2.F32 R41, -RZ, R41.H0_H0 ;  /* 0x20000029ff297230 */ /* 0x000fc40000004100 */
        /* <DEDUP_REMOVED lines=32> */
.L_x_1731:
[----:B------:R-:W-:Y:S05]  /*dff0*/  BSYNC B1 ;  /* 0x0000000000017941 */ /* 0x000fea0003800000 */
.L_x_1730:
[----:B------:R-:W-:Y:S04]  /*e000*/  BSSY B1, `(.L_x_1732) ;  /* 0x000002c000017945 */ /* 0x000fe80003800000 */
[----:B------:R-:W-:Y:S05]  /*e010*/  @P1 BRA `(.L_x_1733) ;  /* 0x0000000000a81947 */ /* 0x000fea0003800000 */
[----:B0-----:R-:W0:Y:S01]  /*e020*/  LDS.128 R4, [R0+0x2000] ;  /* 0x0020000000047984 */ /* 0x001e220000000c00 */
        /* <DEDUP_REMOVED lines=41> */
.L_x_1733:
[----:B------:R-:W-:Y:S05]  /*e2c0*/  BSYNC B1 ;  /* 0x0000000000017941 */ /* 0x000fea0003800000 */
.L_x_1732:
[----:B------:R-:W-:Y:S04]  /*e2d0*/  BSSY B1, `(.L_x_1734) ;  /* 0x000002c000017945 */ /* 0x000fe80003800000 */
[----:B------:R-:W-:Y:S05]  /*e2e0*/  @P2 BRA `(.L_x_1735) ;  /* 0x0000000000a82947 */ /* 0x000fea0003800000 */
[----:B01----:R-:W0:Y:S01]  /*e2f0*/  LDS.128 R4, [R62+0x12400] ;  /* 0x012400003e047984 */ /* 0x003e220000000c00 */
[----:B------:R-:W-:Y:S01]  /*e300*/  SHF.R.U32.HI R31, RZ, 0x10, R29 ;  /* 0x00000010ff1f7819 */ /* 0x000fe2000001161d */
[----:B------:R-:W-:Y:S01]  /*e310*/  HADD2.F32 R30, -RZ, R71.H0_H0 ;  /* 0x20000047ff1e7230 */ /* 0x000fe20000004100 */
[----:B------:R-:W-:Y:S01]  /*e320*/  SHF.R.U32.HI R33, RZ, 0x10, R27 ;  /* 0x00000010ff217819 */ /* 0x000fe2000001161b */
[--C-:B------:R-:W-:Y:S01]  /*e330*/  HADD2.F32 R32, -RZ, R70.reuse.H0_H0 ;  /* 0x20000046ff207230 */ /* 0x100fe20000004100 */
        /* <DEDUP_REMOVED lines=37> */
.L_x_1735:
[----:B------:R-:W-:Y:S05]  /*e590*/  BSYNC B1 ;  /* 0x0000000000017941 */ /* 0x000fea0003800000 */
.L_x_1734:
[----:B------:R-:W-:Y:S04]  /*e5a0*/  BSSY B1, `(.L_x_1736) ;  /* 0x000002c000017945 */ /* 0x000fe80003800000 */
[----:B------:R-:W-:Y:S05]  /*e5b0*/  @P3 BRA `(.L_x_1737) ;  /* 0x0000000000a83947 */ /* 0x000fea0003800000 */
[----:B012---:R-:W0:Y:S01]  /*e5c0*/  LDS.128 R4, [R0+0x6000] ;  /* 0x0060000000047984 */ /* 0x007e220000000c00 */
        /* <DEDUP_REMOVED lines=41> */
.L_x_1737:
[----:B------:R-:W-:Y:S05]  /*e860*/  BSYNC B1 ;  /* 0x0000000000017941 */ /* 0x000fea0003800000 */
.L_x_1736:
[----:B------:R-:W-:Y:S04]  /*e870*/  BSSY B1, `(.L_x_1738) ;  /* 0x000002c000017945 */ /* 0x000fe80003800000 */
[----:B------:R-:W-:Y:S05]  /*e880*/  @P4 BRA `(.L_x_1739) ;  /* 0x0000000000a84947 */ /* 0x000fea0003800000 */
[----:B0123--:R-:W0:Y:S01]  /*e890*/  LDS.128 R4, [R62+0x16400] ;  /* 0x016400003e047984 */ /* 0x00fe220000000c00 */
        /* <DEDUP_REMOVED lines=41> */
.L_x_1739:
[----:B------:R-:W-:Y:S05]  /*eb30*/  BSYNC B1 ;  /* 0x0000000000017941 */ /* 0x000fea0003800000 */
.L_x_1738:
[----:B------:R-:W-:Y:S05]  /*eb40*/  @P5 BRA `(.L_x_1729) ;  /* 0x0000003400ac5947 */ /* 0x000fea0003800000 */
[----:B01234-:R-:W0:Y:S01]  /*eb50*/  LDS.128 R4, [R0+0xa000] ;  /* 0x00a0000000047984 */ /* 0x01fe220000000c00 */
        /* <DEDUP_REMOVED lines=9> */
[--C-:B0-----:R-:W-:Y:S02]  /*ebf0*/  HADD2.F32 R11, -RZ, R7.reuse.H1_H1 ;  /* 0x30000007ff0b7230 */ /* 0x101fe40000004100 */
[----:B------:R-:W-:Y:S02]  /*ec00*/  HADD2.F32 R10, -RZ, R7.H0_H0 ;  /* 0x20000007ff0a7230 */ /* 0x000fe40000004100 */
[--C-:B------:R-:W-:Y:S02]  /*ec10*/  HADD2.F32 R7, -RZ, R4.reuse.H0_H0 ;  /* 0x20000004ff077230 */ /* 0x100fe40000004100 */
[C---:B------:R-:W-:Y:S01]  /*ec20*/  FMUL.FTZ R21, R11.reuse, R15 ;  /* 0x0000000f0b157220 */ /* 0x040fe20000410000 */
[----:B------:R-:W-:Y:S02]  /*ec30*/  HADD2.F32 R4, -RZ, R4.H1_H1 ;  /* 0x30000004ff047230 */ /* 0x000fe40000004100 */
[----:B------:R-:W-:Y:S01]  /*ec40*/  FMUL.FTZ R24, R11, R13 ;  /* 0x0000000d0b187220 */ /* 0x000fe20000410000 */
[----:B------:R-:W-:-:S02]  /*ec50*/  HADD2.F32 R8, -RZ, R6.H0_H0 ;  /* 0x20000006ff087230 */ /* 0x000fc40000004100 */
[C---:B------:R-:W-:Y:S01]  /*ec60*/  FFMA.FTZ R21, R10.reuse, R13, -R21 ;  /* 0x0000000d0a157223 */ /* 0x040fe20000010815 */
[----:B------:R-:W-:Y:S02]  /*ec70*/  HADD2.F32 R9, -RZ, R6.H1_H1 ;  /* 0x30000006ff097230 */ /* 0x000fe40000004100 */
[----:B------:R-:W-:Y:S01]  /*ec80*/  FFMA.FTZ R26, R10, R15, R24 ;  /* 0x0000000f0a1a7223 */ /* 0x000fe20000010018 */
[----:B------:R-:W-:Y:S02]  /*ec90*/  HADD2.F32 R6, -RZ, R5.H0_H0 ;  /* 0x20000005ff067230 */ /* 0x000fe40000004100 */
[C---:B------:R-:W-:Y:S01]  /*eca0*/  FMUL.FTZ R20, R4.reuse, R14 ;  /* 0x0000000e04147220 */ /* 0x040fe20000410000 */
[----:B------:R-:W-:Y:S01]  /*ecb0*/  FMUL.FTZ R24, R4, R12 ;  /* 0x0000000c04187220 */ /* 0x000fe20000410000 */
[----:B------:R-:W-:Y:S02]  /*ecc0*/  HADD2.F32 R10, -RZ, R3.H1_H1 ;  /* 0x30000003ff0a7230 */ /* 0x000fe40000004100 */
[----:B------:R-:W-:Y:S01]  /*ecd0*/  FMUL.FTZ R15, R9, R63 ;  /* 0x0000003f090f7220 */ /* 0x000fe20000410000 */
[----:B------:R-:W-:-:S02]  /*ece0*/  HADD2.F32 R5, -RZ, R5.H1_H1 ;  /* 0x30000005ff057230 */ /* 0x000fc40000004100 */
[C---:B------:R-:W-:Y:S01]  /*ecf0*/  FFMA.FTZ R20, R7.reuse, R12, -R20 ;  /* 0x0000000c07147223 */ /* 0x040fe20000010814 */
[----:B------:R-:W-:Y:S02]  /*ed00*/  HADD2.F32 R4, -RZ, R25.H0_H0 ;  /* 0x20000019ff047230 */ /* 0x000fe40000004100 */
[----:B------:R-:W-:Y:S01]  /*ed10*/  FFMA.FTZ R11, R7, R14, R24 ;  /* 0x0000000e070b7223 */ /* 0x000fe20000010018 */
[----:B------:R-:W-:Y:S02]  /*ed20*/  HADD2.F32 R3, -RZ, R27.H0_H0 ;  /* 0x2000001bff037230 */ /* 0x000fe40000004100 */
[-C--:B------:R-:W-:Y:S01]  /*ed30*/  FMUL.FTZ R13, R9, R10.reuse ;  /* 0x0000000a090d7220 */ /* 0x080fe20000410000 */
[C---:B------:R-:W-:Y:S01]  /*ed40*/  FFMA.FTZ R10, R8.reuse, R10, R15 ;  /* 0x0000000a080a7223 */ /* 0x040fe2000001000f */
[C---:B------:R-:W-:Y:S01]  /*ed50*/  FMUL.FTZ R7, R5.reuse, R4 ;  /* 0x0000000405077220 */ /* 0x040fe20000410000 */
[----:B------:R-:W-:Y:S01]  /*ed60*/  FMUL.FTZ R9, R5, R3 ;  /* 0x0000000305097220 */ /* 0x000fe20000410000 */
[----:B------:R-:W-:-:S02]  /*ed70*/  FFMA.FTZ R13, R8, R63, -R13 ;  /* 0x0000003f080d7223 */ /* 0x000fc4000001080d */
[----:B------:R-:W-:Y:S01]  /*ed80*/  FFMA.FTZ R5, R6, R3, -R7 ;  /* 0x0000000306057223 */ /* 0x000fe20000010807 */
[----:B------:R-:W-:Y:S01]  /*ed90*/  F2FP.F16.F32.PACK_AB R7, R26, R21 ;  /* 0x000000151a07723e */ /* 0x000fe200000000ff */
[----:B------:R-:W-:Y:S01]  /*eda0*/  FFMA.FTZ R8, R6, R4, R9 ;  /* 0x0000000406087223 */ /* 0x000fe20000010009 */
[----:B------:R-:W-:Y:S02]  /*edb0*/  F2FP.F16.F32.PACK_AB R4, R11, R20 ;  /* 0x000000140b04723e */ /* 0x000fe400000000ff */
[----:B------:R-:W-:Y:S02]  /*edc0*/  F2FP.F16.F32.PACK_AB R6, R10, R13 ;  /* 0x0000000d0a06723e */ /* 0x000fe400000000ff */
[----:B------:R-:W-:-:S05]  /*edd0*/  F2FP.F16.F32.PACK_AB R5, R8, R5 ;  /* 0x000000050805723e */ /* 0x000fca00000000ff */
[----:B------:R0:W-:Y:S01]  /*ede0*/  STS.128 [R0+0xa000], R4 ;  /* 0x00a0000400007388 */ /* 0x0001e20000000c00 */
[----:B------:R-:W-:Y:S05]  /*edf0*/  BRA `(.L_x_1729) ;  /* 0x0000003400007947 */ /* 0x000fea0003800000 */
.L_x_1708:
[----:B------:R-:W0:Y:S01]  /*ee00*/  LDC R25, c[0x0][0x448] ;  /* 0x00011200ff197b82 */ /* 0x000e220000000800 */
[----:B------:R-:W-:Y:S01]  /*ee10*/  IMAD R3, R199, 0x40, R10 ;  /* 0x00000040c7037824 */ /* 0x000fe200078e020a */
[----:B------:R-:W-:Y:S01]  /*ee20*/  ULDC.64 UR4, c[0x0][0x3f8] ;  /* 0x0000fe0000047ab9 */ /* 0x000fe20000000a00 */
[----:B------:R-:W-:Y:S01]  /*ee30*/  ULDC.64 UR6, c[0x0][0x408] ;  /* 0x0001020000067ab9 */ /* 0x000fe20000000a00 */
[----:B------:R-:W-:Y:S02]  /*ee40*/  IMAD.MOV.U32 R4, RZ, RZ, R26 ;  /* 0x000000ffff047224 */ /* 0x000fe400078e001a */
[----:B------:R-:W-:Y:S02]  /*ee50*/  IMAD.MOV.U32 R8, RZ, RZ, R24 ;  /* 0x000000ffff087224 */ /* 0x000fe400078e0018 */
[----:B------:R-:W-:Y:S01]  /*ee60*/  IMAD.MOV.U32 R9, RZ, RZ, R31 ;  /* 0x000000ffff097224 */ /* 0x000fe200078e001f */
[----:B0-----:R-:W-:-:S13]  /*ee70*/  ISETP.NE.AND P0, PT, R25, 0x1, PT ;  /* 0x000000011900780c */ /* 0x001fda0003f05270 */
[----:B------:R-:W0:Y:S08]  /*ee80*/  @P0 LDC R0, c[0x0][0x44c] ;  /* 0x00011300ff000b82 */ /* 0x000e300000000800 */
[----:B------:R-:W1:Y:S01]  /*ee90*/  @P0 LDC R5, c[0x0][0x450] ;  /* 0x00011400ff050b82 */ /* 0x000e620000000800 */
[----:B0-----:R-:W-:-:S05]  /*eea0*/  @P0 IMAD.HI.U32 R0, R3, R0, RZ ;  /* 0x0000000003000227 */ /* 0x001fca00078e00ff */
[----:B-1----:R-:W-:Y:S02]  /*eeb0*/  @P0 SHF.R.U32.HI R3, RZ, R5, R0 ;  /* 0x00000005ff030219 */ /* 0x002fe40000011600 */
[----:B------:R-:W-:Y:S02]  /*eec0*/  MOV R5, R29 ;  /* 0x0000001d00057202 */ /* 0x000fe40000000f00 */
[----:B------:R-:W-:Y:S01]  /*eed0*/  SHF.R.S32.HI R0, RZ, 0x1f, R3 ;  /* 0x0000001fff007819 */ /* 0x000fe20000011403 */
[----:B------:R-:W-:-:S04]  /*eee0*/  IMAD.WIDE.U32 R8, R3, UR6, R8 ;  /* 0x0000000603087c25 */ /* 0x000fc8000f8e0008 */
[C---:B------:R-:W-:Y:S02]  /*eef0*/  IMAD R6, R0.reuse, UR4, RZ ;  /* 0x0000000400067c24 */ /* 0x040fe4000f8e02ff */
[----:B------:R-:W-:Y:S02]  /*ef00*/  IMAD R0, R0, UR6, RZ ;  /* 0x0000000600007c24 */ /* 0x000fe4000f8e02ff */
[----:B------:R-:W-:-:S04]  /*ef10*/  IMAD.WIDE.U32 R4, R3, UR4, R4 ;  /* 0x0000000403047c25 */ /* 0x000fc8000f8e0004 */
[C---:B------:R-:W-:Y:S01]  /*ef20*/  IMAD R7, R3.reuse, UR5, R6 ;  /* 0x0000000503077c24 */ /* 0x040fe2000f8e0206 */
[----:B------:R-:W-:Y:S01]  /*ef30*/  ULDC.64 UR4, c[0x0][0x3e8] ;  /* 0x0000fa0000047ab9 */ /* 0x000fe20000000a00 */
[----:B------:R-:W-:Y:S01]  /*ef40*/  IMAD R21, R3, UR7, R0 ;  /* 0x0000000703157c24 */ /* 0x000fe2000f8e0200 */
[----:B------:R-:W-:Y:S01]  /*ef50*/  ULDC.64 UR6, c[0x0][0x400] ;  /* 0x0001000000067ab9 */ /* 0x000fe20000000a00 */
[----:B------:R-:W-:Y:S01]  /*ef60*/  IMAD.IADD R7, R5, 0x1, R7 ;  /* 0x0000000105077824 */ /* 0x000fe200078e0207 */
[----:B------:R-:W-:Y:S01]  /*ef70*/  LEA R6, P0, R4, UR4, 0x1 ;  /* 0x0000000404067c11 */ /* 0x000fe2000f8008ff */
[----:B------:R-:W-:Y:S01]  /*ef80*/  UMOV UR4, 0xffffffff ;  /* 0xffffffff00047882 */ /* 0x000fe20000000000 */
[----:B------:R-:W-:Y:S02]  /*ef90*/  LEA R20, P1, R8, UR6, 0x1 ;  /* 0x0000000608147c11 */ /* 0x000fe4000f8208ff */
[----:B------:R-:W-:Y:S02]  /*efa0*/  IADD3 R21, R9, R21, RZ ;  /* 0x0000001509157210 */ /* 0x000fe40007ffe0ff */
[----:B------:R-:W-:-:S02]  /*efb0*/  LEA.HI.X R7, R4, UR5, R7, 0x1, P0 ;  /* 0x0000000504077c11 */ /* 0x000fc400080f0c07 */
[----:B------:R-:W-:Y:S01]  /*efc0*/  LEA.HI.X R21, R8, UR7, R21, 0x1, P1 ;  /* 0x0000000708157c11 */ /* 0x000fe200088f0c15 */
[----:B------:R-:W-:Y:S06]  /*efd0*/  BRA.DIV UR4, `(.L_x_1740) ;  /* 0x000001b204287947 */ /* 0x000fec000b800000 */
[----:B------:R0:W1:Y:S04]  /*efe0*/  SHFL.IDX PT, R3, R7, RZ, 0x1c1f ;  /* 0x001c1fff07037589 */ /* 0x00006800000e0000 */
[----:B------:R0:W2:Y:S04]  /*eff0*/  SHFL.IDX PT, R0, R6, RZ, 0x1c1f ;  /* 0x001c1fff06007589 */ /* 0x0000a800000e0000 */
[----:B------:R0:W3:Y:S04]  /*f000*/  SHFL.IDX PT, R5, R21, RZ, 0x1c1f ;  /* 0x001c1fff15057589 */ /* 0x0000e800000e0000 */
[----:B------:R0:W4:Y:S02]  /*f010*/  SHFL.IDX PT, R14, R20, RZ, 0x1c1f ;  /* 0x001c1fff140e7589 */ /* 0x00012400000e0000 */
.L_x_2051:
        /* <DEDUP_REMOVED lines=17> */
[----:B--2---:R-:W-:Y:S01]  /*f130*/  IMAD.MOV.U32 R12, RZ, RZ, R0 ;  /* 0x000000ffff0c7224 */ /* 0x004fe200078e0000 */
[----:B------:R-:W-:Y:S01]  /*f140*/  ISETP.GE.AND P2, PT, R16, UR4, PT ;  /* 0x0000000410007c0c */ /* 0x000fe2000bf46270 */
[----:B-1----:R-:W-:Y:S01]  /*f150*/  IMAD.MOV.U32 R13, RZ, RZ, R3 ;  /* 0x000000ffff0d7224 */ /* 0x002fe200078e0003 */
[----:B------:R-:W-:Y:S01]  /*f160*/  ISETP.GE.AND P3, PT, R168, UR4, PT ;  /* 0x00000004a8007c0c */ /* 0x000fe2000bf66270 */
[----:B----4-:R-:W-:Y:S01]  /*f170*/  IMAD.MOV.U32 R24, RZ, RZ, R14 ;  /* 0x000000ffff187224 */ /* 0x010fe200078e000e */
[----:B------:R-:W-:Y:S01]  /*f180*/  ISETP.GE.AND P4, PT, R169, UR4, PT ;  /* 0x00000004a9007c0c */ /* 0x000fe2000bf86270 */
[----:B---3--:R-:W-:Y:S01]  /*f190*/  IMAD.MOV.U32 R25, RZ, RZ, R5 ;  /* 0x000000ffff197224 */ /* 0x008fe200078e0005 */
[----:B------:R-:W-:Y:S02]  /*f1a0*/  CS2R R28, SRZ ;  /* 0x00000000001c7805 */ /* 0x000fe4000001ff00 */
[----:B------:R-:W-:-:S02]  /*f1b0*/  CS2R R30, SRZ ;  /* 0x00000000001e7805 */ /* 0x000fc4000001ff00 */
[----:B------:R-:W-:Y:S02]  /*f1c0*/  CS2R R40, SRZ ;  /* 0x0000000000287805 */ /* 0x000fe4000001ff00 */
[----:B------:R-:W-:Y:S02]  /*f1d0*/  CS2R R42, SRZ ;  /* 0x00000000002a7805 */ /* 0x000fe4000001ff00 */
[----:B------:R-:W-:Y:S01]  /*f1e0*/  CS2R R26, SRZ ;  /* 0x00000000001a7805 */ /* 0x000fe2000001ff00 */
[----:B------:R-:W-:Y:S01]  /*f1f0*/  @!P2 IMAD.SHL.U32 R9, R16, 0x2, RZ ;  /* 0x000000021009a824 */ /* 0x000fe200078e00ff */
[----:B------:R-:W-:Y:S01]  /*f200*/  @!P3 SHF.L.U32 R11, R170, 0x3, RZ ;  /* 0x00000003aa0bb819 */ /* 0x000fe200000006ff */
[----:B------:R-:W-:-:S03]  /*f210*/  @!P4 IMAD.SHL.U32 R49, R171, 0x8, RZ ;  /* 0x00000008ab31c824 */ /* 0x000fc600078e00ff */
[-C--:B------:R-:W-:Y:S02]  /*f220*/  @!P2 IADD3 R50, P0, R0, R9.reuse, RZ ;  /* 0x000000090032a210 */ /* 0x080fe40007f1e0ff */
[----:B------:R-:W-:Y:S01]  /*f230*/  @!P2 IADD3 R4, P1, R14, R9, RZ ;  /* 0x000000090e04a210 */ /* 0x000fe20007f3e0ff */
[----:B------:R-:W-:Y:S01]  /*f240*/  @!P3 IMAD.WIDE R8, R11, 0x2, R12 ;  /* 0x000000020b08b825 */ /* 0x000fe200078e020c */
[----:B------:R-:W-:Y:S02]  /*f250*/  @!P2 SHF.L.U64.HI R0, R16, 0x1, R17 ;  /* 0x000000011000a819 */ /* 0x000fe40000010211 */
[----:B------:R-:W-:Y:S01]  /*f260*/  CS2R R36, SRZ ;  /* 0x0000000000247805 */ /* 0x000fe2000001ff00 */
[----:B------:R-:W-:Y:S01]  /*f270*/  @!P4 IMAD.WIDE R14, R49, 0x2, R12 ;  /* 0x00000002310ec825 */ /* 0x000fe200078e020c */
[----:B------:R-:W-:Y:S02]  /*f280*/  CS2R R38, SRZ ;  /* 0x0000000000267805 */ /* 0x000fe4000001ff00 */
[----:B------:R-:W-:-:S02]  /*f290*/  CS2R R32, SRZ ;  /* 0x0000000000207805 */ /* 0x000fc4000001ff00 */
[----:B------:R-:W-:Y:S01]  /*f2a0*/  CS2R R34, SRZ ;  /* 0x0000000000227805 */ /* 0x000fe2000001ff00 */
[--C-:B------:R-:W-:Y:S01]  /*f2b0*/  @!P3 IMAD.WIDE R12, R11, 0x2, R24.reuse ;  /* 0x000000020b0cb825 */ /* 0x100fe200078e0218 */
[----:B------:R-:W-:Y:S02]  /*f2c0*/  CS2R R44, SRZ ;  /* 0x00000000002c7805 */ /* 0x000fe4000001ff00 */
[----:B------:R-:W-:Y:S02]  /*f2d0*/  CS2R R46, SRZ ;  /* 0x00000000002e7805 */ /* 0x000fe4000001ff00 */
[----:B------:R-:W-:Y:S01]  /*f2e0*/  @!P2 IADD3.X R51, R3, R0, RZ, P0, !PT ;  /* 0x000000000333a210 */ /* 0x000fe200007fe4ff */
[----:B------:R-:W-:Y:S01]  /*f2f0*/  @!P4 IMAD.WIDE R48, R49, 0x2, R24 ;  /* 0x000000023130c825 */ /* 0x000fe200078e0218 */
[----:B------:R-:W-:Y:S01]  /*f300*/  CS2R R24, SRZ ;  /* 0x0000000000187805 */ /* 0x000fe2000001ff00 */
[----:B------:R1:W5:Y:S02]  /*f310*/  @!P3 LD.E.128 R28, desc[UR60][R8.64] ;  /* 0x0000003c081cb980 */ /* 0x000364000c101d00 */
[----:B------:R-:W-:-:S02]  /*f320*/  @!P2 IMAD.X R5, R5, 0x1, R0, P1 ;  /* 0x000000010505a824 */ /* 0x000fc400008e0600 */
[----:B------:R1:W5:Y:S04]  /*f330*/  @!P3 LD.E.128 R40, desc[UR60][R12.64] ;  /* 0x0000003c0c28b980 */ /* 0x000368000c101d00 */
[----:B------:R1:W5:Y:S04]  /*f340*/  @!P4 LD.E.128 R24, desc[UR60][R14.64] ;  /* 0x0000003c0e18c980 */ /* 0x000368000c101d00 */
[----:B------:R1:W5:Y:S04]  /*f350*/  @!P4 LD.E.128 R36, desc[UR60][R48.64] ;  /* 0x0000003c3024c980 */ /* 0x000368000c101d00 */
[----:B------:R1:W5:Y:S04]  /*f360*/  @!P2 LD.E.128 R32, desc[UR60][R50.64] ;  /* 0x0000003c3220a980 */ /* 0x000368000c101d00 */
[----:B------:R1:W5:Y:S02]  /*f370*/  @!P2 LD.E.128 R44, desc[UR60][R4.64] ;  /* 0x0000003c042ca980 */ /* 0x000364000c101d00 */
.L_x_1742:
[----:B------:R-:W-:Y:S05]  /*f380*/  BSYNC B1 ;  /* 0x0000000000017941 */ /* 0x000fea0003800000 */
.L_x_1741:
[----:B-1-3-5:R-:W-:Y:S01]  /*f390*/  IMAD.MOV.U32 R5, RZ, RZ, R47 ;  /* 0x000000ffff057224 */ /* 0x02afe200078e002f */
[----:B------:R-:W-:Y:S01]  /*f3a0*/  MOV R4, R46 ;  /* 0x0000002e00047202 */ /* 0x000fe20000000f00 */
[----:B--2---:R-:W-:Y:S01]  /*f3b0*/  IMAD.MOV.U32 R0, RZ, RZ, R44 ;  /* 0x000000ffff007224 */ /* 0x004fe200078e002c */
        /* <DEDUP_REMOVED lines=8> */
[----:B------:R-:W-:-:S02]  /*f440*/  PRMT R88, R88, 0x5410, R4 ;  /* 0x0000541058587816 */ /* 0x000fc40000000004 */
        /* <DEDUP_REMOVED lines=27> */
[----:B------:R-:W-:Y:S02]  /*f600*/  PRMT R77, R4, 0x5410, R5 ;  /* 0x00005410044d7816 */ /* 0x000fe40000000005 */
[----:B------:R-:W-:Y:S02]  /*f610*/  CS2R R4, SRZ ;  /* 0x0000000000047805 */ /* 0x000fe4000001ff00 */
[----:B------:R-:W-:Y:S01]  /*f620*/  PRMT R76, R0, 0x5410, R3 ;  /* 0x00005410004c7816 */ /* 0x000fe20000000003 */
[----:B------:R-:W-:Y:S06]  /*f630*/  BRA.DIV UR4, `(.L_x_1743) ;  /* 0x000001ae04007947 */ /* 0x000fec000b800000 */
[----:B------:R1:W2:Y:S04]  /*f640*/  SHFL.IDX PT, R3, R7, 0x1, 0x1c1f ;  /* 0x003c1f0007037f89 */ /* 0x0002a800000e0000 */
[----:B------:R1:W3:Y:S04]  /*f650*/  SHFL.IDX PT, R0, R6, 0x1, 0x1c1f ;  /* 0x003c1f0006007f89 */ /* 0x0002e800000e0000 */
[----:B0-----:R-:W0:Y:S04]  /*f660*/  SHFL.IDX PT, R21, R21, 0x1, 0x1c1f ;  /* 0x003c1f0015157f89 */ /* 0x001e2800000e0000 */
[----:B-1----:R-:W0:Y:S02]  /*f670*/  SHFL.IDX PT, R20, R20, 0x1, 0x1c1f ;  /* 0x003c1f0014147f89 */ /* 0x002e2400000e0000 */
.L_x_2057:
[----:B------:R-:W-:Y:S01]  /*f680*/  VIADD R11, R10, 0x40 ;  /* 0x000000400a0b7836 */ /* 0x000fe20000000000 */
[----:B------:R-:W-:Y:S01]  /*f690*/  BSSY B1, `(.L_x_1744) ;  /* 0x0000032000017945 */ /* 0x000fe20003800000 */
[----:B------:R-:W-:Y:S02]  /*f6a0*/  CS2R R6, SRZ ;  /* 0x0000000000067805 */ /* 0x000fe4000001ff00 */
[----:B------:R-:W-:Y:S02]  /*f6b0*/  CS2R R8, SRZ ;  /* 0x0000000000087805 */ /* 0x000fe4000001ff00 */
[----:B------:R-:W-:Y:S02]  /*f6c0*/  CS2R R12, SRZ ;  /* 0x00000000000c7805 */ /* 0x000fe4000001ff00 */
[----:B------:R-:W-:Y:S02]  /*f6d0*/  ISETP.GE.AND P0, PT, R11, R86, PT ;  /* 0x000000560b00720c */ /* 0x000fe40003f06270 */
[----:B------:R-:W-:-:S02]  /*f6e0*/  CS2R R10, SRZ ;  /* 0x00000000000a7805 */ /* 0x000fc4000001ff00 */
[----:B----4-:R-:W-:Y:S02]  /*f6f0*/  CS2R R14, SRZ ;  /* 0x00000000000e7805 */ /* 0x010fe4000001ff00 */
[----:B------:R-:W-:Y:S02]  /*f700*/  CS2R R48, SRZ ;  /* 0x0000000000307805 */ /* 0x000fe4000001ff00 */
[----:B------:R-:W-:Y:S02]  /*f710*/  CS2R R50, SRZ ;  /* 0x0000000000327805 */ /* 0x000fe4000001ff00 */
[----:B------:R-:W-:Y:S02]  /*f720*/  CS2R R52, SRZ ;  /* 0x0000000000347805 */ /* 0x000fe4000001ff00 */
[----:B------:R-:W-:Y:S02]  /*f730*/  CS2R R54, SRZ ;  /* 0x0000000000367805 */ /* 0x000fe4000001ff00 */
[----:B------:R-:W-:-:S02]  /*f740*/  CS2R R56, SRZ ;  /* 0x0000000000387805 */ /* 0x000fc4000001ff00 */
[----:B------:R-:W-:Y:S01]  /*f750*/  CS2R R58, SRZ ;  /* 0x00000000003a7805 */ /* 0x000fe2000001ff00 */
[----:B------:R-:W-:Y:S06]  /*f760*/  @P0 BRA `(.L_x_1745) ;  /* 0x0000000000900947 */ /* 0x000fec0003800000 */
[----:B------:R-:W-:Y:S01]  /*f770*/  ULDC UR4, c[0x0][0x3f4] ;  /* 0x0000fd0000047ab9 */ /* 0x000fe20000000800 */
[----:B---3--:R-:W-:Y:S01]  /*f780*/  MOV R4, R0 ;  /* 0x0000000000047202 */ /* 0x008fe20000000f00 */
[----:B--2---:R-:W-:Y:S01]  /*f790*/  IMAD.MOV.U32 R5, RZ, RZ, R3 ;  /* 0x000000ffff057224 */ /* 0x004fe200078e0003 */
[----:B------:R-:W-:Y:S02]  /*f7a0*/  ISETP.GE.AND P2, PT, R16, UR4, PT ;  /* 0x0000000410007c0c */ /* 0x000fe4000bf46270 */
[----:B------:R-:W-:Y:S02]  /*f7b0*/  CS2R R52, SRZ ;  /* 0x0000000000347805 */ /* 0x000fe4000001ff00 */
[----:B------:R-:W-:Y:S02]  /*f7c0*/  ISETP.GE.AND P3, PT, R168, UR4, PT ;  /* 0x00000004a8007c0c */ /* 0x000fe4000bf66270 */
[----:B------:R-:W-:Y:S02]  /*f7d0*/  CS2R R54, SRZ ;  /* 0x0000000000367805 */ /* 0x000fe4000001ff00 */
[----:B------:R-:W-:-:S02]  /*f7e0*/  ISETP.GE.AND P4, PT, R169, UR4, PT ;  /* 0x00000004a9007c0c */ /* 0x000fc4000bf86270 */
[----:B------:R-:W-:Y:S02]  /*f7f0*/  CS2R R8, SRZ ;  /* 0x0000000000087805 */ /* 0x000fe4000001ff00 */
[----:B------:R-:W-:Y:S02]  /*f800*/  CS2R R10, SRZ ;  /* 0x00000000000a7805 */ /* 0x000fe4000001ff00 */
[----:B------:R-:W-:Y:S02]  /*f810*/  CS2R R56, SRZ ;  /* 0x0000000000387805 */ /* 0x000fe4000001ff00 */
[----:B------:R-:W-:Y:S01]  /*f820*/  CS2R R58, SRZ ;  /* 0x00000000003a7805 */ /* 0x000fe2000001ff00 */
[----:B------:R-:W-:Y:S02]  /*f830*/  @!P2 IMAD.SHL.U32 R63, R16, 0x2, RZ ;  /* 0x00000002103fa824 */ /* 0x000fe400078e00ff */
[----:B------:R-:W-:Y:S02]  /*f840*/  @!P3 IMAD.SHL.U32 R73, R170, 0x8, RZ ;  /* 0x00000008aa49b824 */ /* 0x000fe400078e00ff */
[----:B------:R-:W-:Y:S01]  /*f850*/  @!P4 IMAD.SHL.U32 R65, R171, 0x8, RZ ;  /* 0x00000008ab41c824 */ /* 0x000fe200078e00ff */
[-C--:B------:R-:W-:Y:S01]  /*f860*/  @!P2 IADD3 R60, P0, R0, R63.reuse, RZ ;  /* 0x0000003f003ca210 */ /* 0x080fe20007f1e0ff */
[----:B------:R-:W-:Y:S01]  /*f870*/  @!P3 IMAD.WIDE R66, R73, 0x2, R4 ;  /* 0x000000024942b825 */ /* 0x000fe200078e0204 */
[----:B0-----:R-:W-:-:S02]  /*f880*/  @!P2 IADD3 R62, P1, R20, R63, RZ ;  /* 0x0000003f143ea210 */ /* 0x001fc40007f3e0ff */
[----:B------:R-:W-:Y:S01]  /*f890*/  @!P2 SHF.L.U64.HI R0, R16, 0x1, R17 ;  /* 0x000000011000a819 */ /* 0x000fe20000010211 */
[----:B------:R-:W-:Y:S01]  /*f8a0*/  @!P4 IMAD.WIDE R70, R65, 0x2, R4 ;  /* 0x000000024146c825 */ /* 0x000fe200078e0204 */
[----:B------:R-:W-:Y:S02]  /*f8b0*/  CS2R R12, SRZ ;  /* 0x00000000000c7805 */ /* 0x000fe4000001ff00 */
[----:B------:R-:W-:Y:S02]  /*f8c0*/  CS2R R14, SRZ ;  /* 0x00000000000e7805 */ /* 0x000fe4000001ff00 */
[----:B------:R-:W-:Y:S02]  /*f8d0*/  CS2R R48, SRZ ;  /* 0x0000000000307805 */ /* 0x000fe4000001ff00 */
[----:B------:R-:W-:Y:S02]  /*f8e0*/  CS2R R50, SRZ ;  /* 0x0000000000327805 */ /* 0x000fe4000001ff00 */
[----:B------:R-:W-:-:S02]  /*f8f0*/  CS2R R4, SRZ ;  /* 0x0000000000047805 */ /* 0x000fc4000001ff00 */
[----:B------:R-:W-:Y:S01]  /*f900*/  CS2R R6, SRZ ;  /* 0x0000000000067805 */ /* 0x000fe2000001ff00 */
[--C-:B------:R-:W-:Y:S01]  /*f910*/  @!P3 IMAD.WIDE R72, R73, 0x2, R20.reuse ;  /* 0x000000024948b825 */ /* 0x100fe200078e0214 */
[----:B------:R-:W-:Y:S01]  /*f920*/  @!P2 IADD3.X R61, R3, R0, RZ, P0, !PT ;  /* 0x00000000033da210 */ /* 0x000fe200007fe4ff */
[----:B------:R1:W5:Y:S02]  /*f930*/  @!P3 LD.E.128 R52, desc[UR60][R66.64] ;  /* 0x0000003c4234b980 */ /* 0x000364000c101d00 */
[----:B------:R-:W-:Y:S02]  /*f940*/  @!P4 IMAD.WIDE R64, R65, 0x2, R20 ;  /* 0x000000024140c825 */ /* 0x000fe400078e0214 */
[----:B------:R1:W5:Y:S02]  /*f950*/  @!P3 LD.E.128 R8, desc[UR60][R72.64] ;  /* 0x0000003c4808b980 */ /* 0x000364000c101d00 */
[----:B------:R-:W-:Y:S02]  /*f960*/  @!P2 IMAD.X R63, R21, 0x1, R0, P1 ;  /* 0x00000001153fa824 */ /* 0x000fe400008e0600 */
[----:B------:R1:W5:Y:S04]  /*f970*/  @!P4 LD.E.128 R56, desc[UR60][R70.64] ;  /* 0x0000003c4638c980 */ /* 0x000368000c101d00 */
[----:B------:R1:W5:Y:S04]  /*f980*/  @!P4 LD.E.128 R12, desc[UR60][R64.64] ;  /* 0x0000003c400cc980 */ /* 0x000368000c101d00 */
[----:B------:R1:W5:Y:S04]  /*f990*/  @!P2 LD.E.128 R48, desc[UR60][R60.64] ;  /* 0x0000003c3c30a980 */ /* 0x000368000c101d00 */
[----:B------:R1:W5:Y:S02]  /*f9a0*/  @!P2 LD.E.128 R4, desc[UR60][R62.64] ;  /* 0x0000003c3e04a980 */ /* 0x000364000c101d00 */
.L_x_1745:
[----:B------:R-:W-:Y:S05]  /*f9b0*/  BSYNC B1 ;  /* 0x0000000000017941 */ /* 0x000fea0003800000 */
.L_x_1744:
[----:B--2--5:R-:W-:Y:S01]  /*f9c0*/  IMAD.MOV.U32 R3, RZ, RZ, R4 ;  /* 0x000000ffff037224 */ /* 0x024fe200078e0004 */
[----:B---3--:R-:W-:Y:S01]  /*f9d0*/  LEA.HI R0, R198, R198, RZ, 0x1 ;  /* 0x000000c6c6007211 */ /* 0x008fe200078f08ff */
[----:B0-----:R-:W-:Y:S01]  /*f9e0*/  IMAD.MOV.U32 R20, RZ, RZ, R5 ;  /* 0x000000ffff147224 */ /* 0x001fe200078e0005 */
[----:B------:R-:W-:Y:S01]  /*f9f0*/  MOV R21, R6 ;  /* 0x0000000600157202 */ /* 0x000fe20000000f00 */
[----:B-1----:R-:W-:Y:S01]  /*fa00*/  IMAD.MOV.U32 R60, RZ, RZ, R7 ;  /* 0x000000ffff3c7224 */ /* 0x002fe200078e0007 */
[----:B------:R-:W-:Y:S01]  /*fa10*/  MOV R61, R49 ;  /* 0x00000031003d7202 */ /* 0x000fe20000000f00 */
[----:B------:R-:W-:Y:S01]  /*fa20*/  IMAD.MOV.U32 R62, RZ, RZ, R50 ;  /* 0x000000ffff3e7224 */ /* 0x000fe200078e0032 */
[----:B------:R-:W-:Y:S01]  /*fa30*/  PRMT R78, R3, 0x5410, R20 ;  /* 0x00005410034e7816 */ /* 0x000fe20000000014 */
[----:B------:R-:W-:Y:S01]  /*fa40*/  BSSY B1, `(.L_x_1746) ;  /* 0x0000027000017945 */ /* 0x000fe20003800000 */
[----:B------:R-:W-:Y:S01]  /*fa50*/  LOP3.LUT R3, R0, 0xfffffffe, RZ, 0xc0, !PT ;  /* 0xfffffffe00037812 */ /* 0x000fe200078ec0ff */
[----:B------:R-:W-:Y:S01]  /*fa60*/  IMAD.MOV.U32 R0, RZ, RZ, R8 ;  /* 0x000000ffff007224 */ /* 0x000fe200078e0008 */
[----:B------:R-:W-:Y:S01]  /*fa70*/  PRMT R79, R21, 0x5410, R60 ;  /* 0x00005410154f7816 */ /* 0x000fe2000000003c */
[----:B------:R-:W-:Y:S01]  /*fa80*/  IMAD.MOV.U32 R60, RZ, RZ, R10 ;  /* 0x000000ffff3c7224 */ /* 0x000fe200078e000a */
[----:B------:R-:W-:Y:S01]  /*fa90*/  MOV R20, R9 ;  /* 0x0000000900147202 */ /* 0x000fe20000000f00 */
[----:B------:R-:W-:Y:S01]  /*faa0*/  IMAD.IADD R3, R198, 0x1, -R3 ;  /* 0x00000001c6037824 */ /* 0x000fe200078e0a03 */
[----:B------:R-:W-:-:S02]  /*fab0*/  PRMT R81, R62, 0x7610, R81 ;  /* 0x000076103e517816 */ /* 0x000fc40000000051 */
[----:B------:R-:W-:Y:S01]  /*fac0*/  PRMT R69, R0, 0x5410, R20 ;  /* 0x0000541000457816 */ /* 0x000fe20000000014 */
[----:B------:R-:W-:Y:S01]  /*fad0*/  IMAD.MOV.U32 R0, RZ, RZ, R11 ;  /* 0x000000ffff007224 */ /* 0x000fe200078e000b */
[----:B------:R-:W-:Y:S01]  /*fae0*/  SHF.L.U32 R21, R3, 0x1f, RZ ;  /* 0x0000001f03157819 */ /* 0x000fe200000006ff */
[----:B------:R-:W-:Y:S01]  /*faf0*/  IMAD.MOV.U32 R3, RZ, RZ, R12 ;  /* 0x000000ffff037224 */ /* 0x000fe200078e000c */
[----:B------:R-:W-:Y:S01]  /*fb00*/  PRMT R70, R60, 0x7610, R70 ;  /* 0x000076103c467816 */ /* 0x000fe20000000046 */
[----:B------:R-:W-:Y:S01]  /*fb10*/  IMAD.MOV.U32 R60, RZ, RZ, R14 ;  /* 0x000000ffff3c7224 */ /* 0x000fe200078e000e */
[----:B------:R-:W0:Y:S01]  /*fb20*/  SYNCS.PHASECHK.TRANS64.TRYWAIT P0, [R18+URZ+0x2a800], R21 ;  /* 0x02a80015120075a7 */ /* 0x000e22000800017f */
[----:B------:R-:W-:Y:S02]  /*fb30*/  MOV R20, R13 ;  /* 0x0000000d00147202 */ /* 0x000fe40000000f00 */
[----:B------:R-:W-:Y:S02]  /*fb40*/  PRMT R70, R70, 0x5410, R0 ;  /* 0x0000541046467816 */ /* 0x000fe40000000000 */
        /* <DEDUP_REMOVED lines=15> */
[----:B------:R-:W-:-:S03]  /*fc40*/  IMAD.MOV.U32 R61, RZ, RZ, R56 ;  /* 0x000000ffff3d7224 */ /* 0x000fc600078e0038 */
[----:B------:R-:W-:Y:S01]  /*fc50*/  PRMT R72, R20, 0x5410, R60 ;  /* 0x0000541014487816 */ /* 0x000fe2000000003c */
[----:B------:R-:W-:Y:S01]  /*fc60*/  IMAD.MOV.U32 R60, RZ, RZ, R58 ;  /* 0x000000ffff3c7224 */ /* 0x000fe200078e003a */
[----:B------:R-:W-:Y:S01]  /*fc70*/  PRMT R20, R61, 0x5410, R62 ;  /* 0x000054103d147816 */ /* 0x000fe2000000003e */
[----:B------:R-:W-:Y:S01]  /*fc80*/  IMAD.MOV.U32 R61, RZ, RZ, R59 ;  /* 0x000000ffff3d7224 */ /* 0x000fe200078e003b */
[----:B------:R-:W-:Y:S01]  /*fc90*/  ISETP.GE.AND P1, PT, R174, R73, PT ;  /* 0x00000049ae00720c */ /* 0x000fe20003f26270 */
[----:B0-----:R-:W-:-:S12]  /*fca0*/  @!P0 BRA `(.L_x_1747) ;  /* 0x000001a400d88947 */ /* 0x001fd80003800000 */
.L_x_2058:
[----:B------:R-:W-:Y:S05]  /*fcb0*/  BSYNC B1 ;  /* 0x0000000000017941 */ /* 0x000fea0003800000 */
.L_x_1746:
[----:B------:R-:W-:Y:S01]  /*fcc0*/  BSSY B1, `(.L_x_1748) ;  /* 0x000012c000017945 */ /* 0x000fe20003800000 */
[----:B0-----:R-:W-:-:S03]  /*fcd0*/  PRMT R21, R60, 0x5410, R61 ;  /* 0x000054103c157816 */ /* 0x001fc6000000003d */
[----:B------:R-:W-:Y:S05]  /*fce0*/  @P1 BRA `(.L_x_1749) ;  /* 0x0000001000a41947 */ /* 0x000fea0003800000 */
[----:B------:R-:W0:Y:S01]  /*fcf0*/  LDC R86, c[0x0][0x3f4] ;  /* 0x0000fd00ff567b82 */ /* 0x000e220000000800 */
[----:B------:R-:W-:Y:S01]  /*fd00*/  BSSY B2, `(.L_x_1750) ;  /* 0x0000067000027945 */ /* 0x000fe20003800000 */
[-C--:B0-----:R-:W-:Y:S02]  /*fd10*/  ISETP.GE.AND P0, PT, R16, R86.reuse, PT ;  /* 0x000000561000720c */ /* 0x081fe40003f06270 */
[-C--:B------:R-:W-:Y:S02]  /*fd20*/  ISETP.GE.AND P1, PT, R168, R86.reuse, PT ;  /* 0x00000056a800720c */ /* 0x080fe40003f26270 */
[----:B------:R-:W-:-:S09]  /*fd30*/  ISETP.GE.AND P2, PT, R169, R86, PT ;  /* 0x00000056a900720c */ /* 0x000fd20003f46270 */
[----:B------:R-:W-:Y:S05]  /*fd40*/  @P0 BRA `(.L_x_1751) ;  /* 0x0000000400880947 */ /* 0x000fea0003800000 */
[----:B------:R-:W-:Y:S01]  /*fd50*/  LEA.HI R62, R86, R199, RZ, 0x1d ;  /* 0x000000c7563e7211 */ /* 0x000fe200078fe8ff */
[--C-:B------:R-:W-:Y:S01]  /*fd60*/  HADD2.F32 R101, -RZ, R90.reuse.H0_H0 ;  /* 0x2000005aff657230 */ /* 0x100fe20000004100 */
[----:B------:R-:W-:Y:S01]  /*fd70*/  LOP3.LUT R60, R184, 0x38, R16, 0xf8, !PT ;  /* 0x00000038b83c7812 */ /* 0x000fe200078ef810 */
[----:B------:R-:W-:Y:S01]  /*fd80*/  HADD2.F32 R100, -RZ, R90.H1_H1 ;  /* 0x3000005aff647230 */ /* 0x000fe20000004100 */
[----:B------:R-:W-:Y:S01]  /*fd90*/  SHF.R.S32.HI R65, RZ, 0x1f, R62 ;  /* 0x0000001fff417819 */ /* 0x000fe2000001143e */
[----:B------:R-:W-:Y:S01]  /*fda0*/  IMAD.SHL.U32 R63, R62, 0x8, RZ ;  /* 0x000000083e3f7824 */ /* 0x000fe200078e00ff */
[----:B------:R-:W-:Y:S02]  /*fdb0*/  LOP3.LUT R61, R60, R185, RZ, 0x3c, !PT ;  /* 0x000000b93c3d7212 */ /* 0x000fe400078e3cff */
[----:B------:R-:W-:Y:S02]  /*fdc0*/  LEA.HI R65, R65, R62, RZ, 0x3 ;  /* 0x0000003e41417211 */ /* 0x000fe400078f18ff */
[----:B------:R-:W-:-:S02]  /*fdd0*/  LOP3.LUT R60, R184, 0x38, R63, 0xf8, !PT ;  /* 0x00000038b83c7812 */ /* 0x000fc400078ef83f */
[----:B------:R-:W-:Y:S01]  /*fde0*/  IADD3 R61, R186, R61, RZ ;  /* 0x0000003dba3d7210 */ /* 0x000fe20007ffe0ff */
[----:B------:R-:W-:Y:S01]  /*fdf0*/  IMAD.SHL.U32 R65, R65, 0x400, RZ ;  /* 0x0000040041417824 */ /* 0x000fe200078e00ff */
[----:B------:R-:W-:Y:S02]  /*fe00*/  LOP3.LUT R64, R60, R185, RZ, 0x3c, !PT ;  /* 0x000000b93c407212 */ /* 0x000fe400078e3cff */
[----:B------:R-:W-:Y:S01]  /*fe10*/  SHF.R.U32.HI R102, RZ, 0x10, R33 ;  /* 0x00000010ff667819 */ /* 0x000fe20000011621 */
[----:B------:R-:W-:Y:S01]  /*fe20*/  IMAD R91, R61, 0x2, R18 ;  /* 0x000000023d5b7824 */ /* 0x000fe200078e0212 */
[----:B------:R-:W-:Y:S02]  /*fe30*/  LOP3.LUT R65, R65, 0x7fffe000, RZ, 0xc0, !PT ;  /* 0x7fffe00041417812 */ /* 0x000fe400078ec0ff */
[----:B------:R-:W-:Y:S02]  /*fe40*/  SHF.R.U32.HI R103, RZ, 0x10, R45 ;  /* 0x00000010ff677819 */ /* 0x000fe4000001162d */
[----:B------:R-:W-:Y:S01]  /*fe50*/  IADD3 R65, R64, R65, R186 ;  /* 0x0000004140417210 */ /* 0x000fe20007ffe0ba */
[----:B------:R-:W0:Y:S01]  /*fe60*/  LDS.128 R60, [R91+0xc400] ;  /* 0x00c400005b3c7984 */ /* 0x000e220000000c00 */
[----:B------:R-:W-:Y:S01]  /*fe70*/  SHF.R.U64 R32, R32, 0x10, R33 ;  /* 0x0000001020207819 */ /* 0x000fe20000001221 */
[----:B------:R-:W-:Y:S01]  /*fe80*/  HADD2.F32 R103, -RZ, R103.H0_H0 ;  /* 0x20000067ff677230 */ /* 0x000fe20000004100 */
[----:B------:R-:W-:Y:S01]  /*fe90*/  SHF.R.U64 R44, R44, 0x10, R45 ;  /* 0x000000102c2c7819 */ /* 0x000fe2000000122d */
[----:B------:R-:W-:Y:S01]  /*fea0*/  IMAD R92, R65, 0x2, R18 ;  /* 0x00000002415c7824 */ /* 0x000fe200078e0212 */
[----:B------:R-:W-:-:S02]  /*feb0*/  SHF.R.U64 R33, R34, 0x10, R35 ;  /* 0x0000001022217819 */ /* 0x000fc40000001223 */
[--C-:B------:R-:W-:Y:S02]  /*fec0*/  SHF.R.U64 R34, R46, 0x10, R47.reuse ;  /* 0x000000102e227819 */ /* 0x100fe4000000122f */
[----:B------:R-:W1:Y:S01]  /*fed0*/  LDS.128 R64, [R92+0xc400] ;  /* 0x00c400005c407984 */ /* 0x000e620000000c00 */
[----:B------:R-:W-:Y:S01]  /*fee0*/  SHF.R.U32.HI R46, RZ, 0x10, R47 ;  /* 0x00000010ff2e7819 */ /* 0x000fe2000001162f */
[----:B------:R-:W-:Y:S01]  /*fef0*/  HADD2.F32 R33, -RZ, R33.H0_H0 ;  /* 0x20000021ff217230 */ /* 0x000fe20000004100 */
[----:B------:R-:W-:Y:S01]  /*ff00*/  SHF.R.U32.HI R35, RZ, 0x10, R35 ;  /* 0x00000010ff237819 */ /* 0x000fe20000011623 */
[--C-:B0-----:R-:W-:Y:S02]  /*ff10*/  HADD2.F32 R94, -RZ, R61.reuse.H0_H0 ;  /* 0x2000003dff5e7230 */ /* 0x101fe40000004100 */
[----:B------:R-:W-:Y:S02]  /*ff20*/  HADD2.F32 R96, -RZ, R61.H1_H1 ;  /* 0x3000003dff607230 */ /* 0x000fe40000004100 */
[----:B------:R-:W-:-:S02]  /*ff30*/  HADD2.F32 R95, -RZ, R60.H0_H0 ;  /* 0x2000003cff5f7230 */ /* 0x000fc40000004100 */
[----:B------:R-:W-:Y:S02]  /*ff40*/  HADD2.F32 R45, -RZ, R62.H0_H0 ;  /* 0x2000003eff2d7230 */ /* 0x000fe40000004100 */
[----:B------:R-:W-:Y:S02]  /*ff50*/  HADD2.F32 R47, -RZ, R63.H0_H0 ;  /* 0x2000003fff2f7230 */ /* 0x000fe40000004100 */
[--C-:B-1----:R-:W-:Y:S02]  /*ff60*/  HADD2.F32 R61, -RZ, R65.reuse.H0_H0 ;  /* 0x20000041ff3d7230 */ /* 0x102fe40000004100 */
[----:B------:R-:W-:Y:S02]  /*ff70*/  HADD2.F32 R90, -RZ, R65.H1_H1 ;  /* 0x30000041ff5a7230 */ /* 0x000fe40000004100 */
[--C-:B------:R-:W-:Y:S02]  /*ff80*/  HADD2.F32 R99, -RZ, R67.reuse.H0_H0 ;  /* 0x20000043ff637230 */ /* 0x100fe40000004100 */
[----:B------:R-:W-:Y:S01]  /*ff90*/  FMUL.FTZ R65, R61, R101 ;  /* 0x000000653d417220 */ /* 0x000fe20000410000 */
[----:B------:R-:W-:-:S02]  /*ffa0*/  HADD2.F32 R93, -RZ, R67.H1_H1 ;  /* 0x30000043ff5d7230 */ /* 0x000fc40000004100 */
[-C--:B------:R-:W-:Y:S01]  /*ffb0*/  FMUL.FTZ R105, R61, R100.reuse ;  /* 0x000000643d697220 */ /* 0x080fe20000410000 */
[----:B------:R-:W-:Y:S02]  /*ffc0*/  HADD2.F32 R67, -RZ, R102.H0_H0 ;  /* 0x20000066ff437230 */ /* 0x000fe40000004100 */
[----:B------:R-:W-:Y:S01]  /*ffd0*/  FFMA.FTZ R61, R94, R100, -R65 ;  /* 0x000000645e3d7223 */ /* 0x000fe20000010841 */
[----:B------:R-:W-:Y:S02]  /*ffe0*/  HADD2.F32 R97, -RZ, R64.H0_H0 ;  /* 0x20000040ff617230 */ /* 0x000fe40000004100 */
[----:B------:R-:W-:Y:S01]  /*fff0*/  FMUL.FTZ R107, R90, R103 ;  /* 0x000000675a6b7220 */ /* 0x000fe20000410000 */
[--C-:B------:R-:W-:Y:S02]  /*10000*/  HADD2.F32 R102, -RZ, R89.reuse.H1_H1 ;  /* 0x30000059ff667230 */ /* 0x100fe40000004100 */
[----:B------:R-:W-:Y:S01]  /*10010*/  FFMA.FTZ R65, R94, R101, R105 ;  /* 0x000000655e417223 */ /* 0x000fe20000010069 */
[----:B------:R-:W-:-:S02]  /*10020*/  HADD2.F32 R100, -RZ, R89.H0_H0 ;  /* 0x20000059ff647230 */ /* 0x000fc40000004100 */
[-C--:B------:R-:W-:Y:S01]  /*10030*/  FMUL.FTZ R101, R90, R67.reuse ;  /* 0x000000435a657220 */ /* 0x080fe20000410000 */
[----:B------:R-:W-:Y:S02]  /*10040*/  HADD2.F32 R98, -RZ, R66.H0_H0 ;  /* 0x20000042ff627230 */ /* 0x000fe40000004100 */
[C---:B------:R-:W-:Y:S01]  /*10050*/  FMUL.FTZ R104, R97.reuse, R102 ;  /* 0x0000006661687220 */ /* 0x040fe20000410000 */
[--C-:B------:R-:W-:Y:S02]  /*10060*/  HADD2.F32 R89, -RZ, R88.reuse.H1_H1 ;  /* 0x30000058ff597230 */ /* 0x100fe40000004100 */
[-C--:B------:R-:W-:Y:S01]  /*10070*/  FMUL.FTZ R97, R97, R100.reuse ;  /* 0x0000006461617220 */ /* 0x080fe20000410000 */
[C---:B------:R-:W-:Y:S01]  /*10080*/  FFMA.FTZ R90, R96.reuse, R67, -R107 ;  /* 0x00000043605a7223 */ /* 0x040fe2000001086b */
[C---:B------:R-:W-:Y:S01]  /*10090*/  FFMA.FTZ R67, R95.reuse, R100, -R104 ;  /* 0x000000645f437223 */ /* 0x040fe20000010868 */
[----:B------:R-:W-:Y:S02]  /*100a0*/  HADD2.F32 R88, -RZ, R88.H0_H0 ;  /* 0x20000058ff587230 */ /* 0x000fe40000004100 */
[----:B------:R-:W-:Y:S01]  /*100b0*/  FFMA.FTZ R97, R95, R102, R97 ;  /* 0x000000665f617223 */ /* 0x000fe20000010061 */
[----:B------:R-:W-:Y:S01]  /*100c0*/  FFMA.FTZ R94, R96, R103, R101 ;  /* 0x00000067605e7223 */ /* 0x000fe20000010065 */
[----:B------:R-:W-:Y:S01]  /*100d0*/  FMUL.FTZ R102, R98, R89 ;  /* 0x0000005962667220 */ /* 0x000fe20000410000 */
[----:B------:R-:W-:-:S02]  /*100e0*/  HADD2.F32 R100, -RZ, R87.H1_H1 ;  /* 0x30000057ff647230 */ /* 0x000fc40000004100 */
[-C--:B------:R-:W-:Y:S01]  /*100f0*/  FMUL.FTZ R98, R98, R88.reuse ;  /* 0x0000005862627220 */ /* 0x080fe20000410000 */
[----:B------:R-:W-:Y:S02]  /*10100*/  HADD2.F32 R96, -RZ, R87.H0_H0 ;  /* 0x20000057ff607230 */ /* 0x000fe40000004100 */
[----:B------:R-:W-:Y:S01]  /*10110*/  FFMA.FTZ R102, R45, R88, -R102 ;  /* 0x000000582d667223 */ /* 0x000fe20000010866 */
[----:B------:R-:W-:Y:S02]  /*10120*/  HADD2.F32 R88, -RZ, R46.H0_H0 ;  /* 0x2000002eff587230 */ /* 0x000fe40000004100 */
[C---:B------:R-:W-:Y:S01]  /*10130*/  FMUL.FTZ R104, R99.reuse, R100 ;  /* 0x0000006463687220 */ /* 0x040fe20000410000 */
[----:B------:R-:W-:Y:S02]  /*10140*/  HADD2.F32 R46, -RZ, R35.H0_H0 ;  /* 0x20000023ff2e7230 */ /* 0x000fe40000004100 */
[----:B------:R-:W-:Y:S01]  /*10150*/  FMUL.FTZ R99, R99, R96 ;  /* 0x0000006063637220 */ /* 0x000fe20000410000 */
[----:B------:R-:W-:-:S02]  /*10160*/  HADD2.F32 R63, -RZ, R63.H1_H1 ;  /* 0x3000003fff3f7230 */ /* 0x000fc40000004100 */
[----:B------:R-:W-:Y:S01]  /*10170*/  FFMA.FTZ R98, R45, R89, R98 ;  /* 0x000000592d627223 */ /* 0x000fe20000010062 */
[C---:B------:R-:W-:Y:S01]  /*10180*/  FFMA.FTZ R104, R47.reuse, R96, -R104 ;  /* 0x000000602f687223 */ /* 0x040fe20000010868 */
[----:B------:R-:W-:Y:S01]  /*10190*/  FFMA.FTZ R99, R47, R100, R99 ;  /* 0x000000642f637223 */ /* 0x000fe20000010063 */
[----:B------:R-:W-:Y:S02]  /*101a0*/  HADD2.F32 R64, -RZ, R64.H1_H1 ;  /* 0x30000040ff407230 */ /* 0x000fe40000004100 */
[C---:B------:R-:W-:Y:S01]  /*101b0*/  FMUL.FTZ R106, R93.reuse, R88 ;  /* 0x000000585d6a7220 */ /* 0x040fe20000410000 */
[----:B------:R-:W-:Y:S02]  /*101c0*/  HADD2.F32 R66, -RZ, R66.H1_H1 ;  /* 0x30000042ff427230 */ /* 0x000fe40000004100 */
[-C--:B------:R-:W-:Y:S01]  /*101d0*/  FMUL.FTZ R96, R93, R46.reuse ;  /* 0x0000002e5d607220 */ /* 0x080fe20000410000 */
[----:B------:R-:W-:Y:S02]  /*101e0*/  HADD2.F32 R45, -RZ, R44.H0_H0 ;  /* 0x2000002cff2d7230 */ /* 0x000fe40000004100 */
[----:B------:R-:W-:Y:S01]  /*101f0*/  FFMA.FTZ R89, R63, R46, -R106 ;  /* 0x0000002e3f597223 */ /* 0x000fe2000001086a */
[----:B------:R-:W-:-:S02]  /*10200*/  HADD2.F32 R47, -RZ, R34.H0_H0 ;  /* 0x20000022ff2f7230 */ /* 0x000fc40000004100 */
[----:B------:R-:W-:Y:S01]  /*10210*/  FFMA.FTZ R96, R63, R88, R96 ;  /* 0x000000583f607223 */ /* 0x000fe20000010060 */
[----:B------:R-:W-:Y:S02]  /*10220*/  HADD2.F32 R35, -RZ, R32.H0_H0 ;  /* 0x20000020ff237230 */ /* 0x000fe40000004100 */
[----:B------:R-:W-:Y:S01]  /*10230*/  FMUL.FTZ R63, R64, R45 ;  /* 0x0000002d403f7220 */ /* 0x000fe20000410000 */
[----:B------:R-:W-:Y:S02]  /*10240*/  HADD2.F32 R60, -RZ, R60.H1_H1 ;  /* 0x3000003cff3c7230 */ /* 0x000fe40000004100 */
[----:B------:R-:W-:Y:S01]  /*10250*/  FMUL.FTZ R87, R66, R47 ;  /* 0x0000002f42577220 */ /* 0x000fe20000410000 */
[----:B------:R-:W-:Y:S02]  /*10260*/  HADD2.F32 R62, -RZ, R62.H1_H1 ;  /* 0x3000003eff3e7230 */ /* 0x000fe40000004100 */
[----:B------:R-:W-:Y:S01]  /*10270*/  FMUL.FTZ R64, R64, R35 ;  /* 0x0000002340407220 */ /* 0x000fe20000410000 */
[----:B------:R-:W-:Y:S01]  /*10280*/  FMUL.FTZ R66, R66, R33 ;  /* 0x0000002142427220 */ /* 0x000fe20000410000 */
[----:B------:R-:W-:Y:S01]  /*10290*/  FFMA.FTZ R32, R60, R35, -R63 ;  /* 0x000000233c207223 */ /* 0x000fe2000001083f */
[----:B------:R-:W-:Y:S01]  /*102a0*/  F2FP.F16.F32.PACK_AB R35, R89, R104 ;  /* 0x000000685923723e */ /* 0x000fe200000000ff */
[----:B------:R-:W-:Y:S01]  /*102b0*/  FFMA.FTZ R87, R62, R33, -R87 ;  /* 0x000000213e577223 */ /* 0x000fe20000010857 */
[----:B------:R-:W-:Y:S01]  /*102c0*/  FFMA.FTZ R44, R60, R45, R64 ;  /* 0x0000002d3c2c7223 */ /* 0x000fe20000010040 */
[----:B------:R-:W-:Y:S01]  /*102d0*/  FFMA.FTZ R63, R62, R47, R66 ;  /* 0x0000002f3e3f7223 */ /* 0x000fe20000010042 */
        /* <DEDUP_REMOVED lines=9> */
.L_x_1751:
[----:B------:R-:W-:Y:S05]  /*10370*/  BSYNC B2 ;  /* 0x0000000000027941 */ /* 0x000fea0003800000 */
.L_x_1750:
[----:B------:R-:W-:Y:S04]  /*10380*/  BSSY B2, `(.L_x_1752) ;  /* 0x0000060000027945 */ /* 0x000fe80003800000 */
[----:B------:R-:W-:Y:S05]  /*10390*/  @P1 BRA `(.L_x_1753) ;  /* 0x0000000400781947 */ /* 0x000fea0003800000 */
[----:B0-----:R-:W-:Y:S01]  /*103a0*/  LEA.HI R32, R86, R170, RZ, 0x1d ;  /* 0x000000aa56207211 */ /* 0x001fe200078fe8ff */
[----:B------:R-:W-:Y:S01]  /*103b0*/  HADD2.F32 R66, -RZ, R84.H1_H1 ;  /* 0x30000054ff427230 */ /* 0x000fe20000004100 */
[----:B------:R-:W-:Y:S01]  /*103c0*/  SHF.R.U32.HI R67, RZ, 0x10, R29 ;  /* 0x00000010ff437819 */ /* 0x000fe2000001161d */
[--C-:B------:R-:W-:Y:S01]  /*103d0*/  HADD2.F32 R88, -RZ, R82.reuse.H1_H1 ;  /* 0x30000052ff587230 */ /* 0x100fe20000004100 */
[----:B------:R-:W-:Y:S01]  /*103e0*/  SHF.R.S32.HI R35, RZ, 0x1f, R32 ;  /* 0x0000001fff237819 */ /* 0x000fe20000011420 */
[----:B------:R-:W-:Y:S01]  /*103f0*/  HADD2.F32 R82, -RZ, R82.H0_H0 ;  /* 0x20000052ff527230 */ /* 0x000fe20000004100 */
[----:B------:R-:W-:Y:S01]  /*10400*/  SHF.L.U32 R33, R32, 0x3, RZ ;  /* 0x0000000320217819 */ /* 0x000fe200000006ff */
[----:B------:R-:W-:Y:S01]  /*10410*/  HADD2.F32 R84, -RZ, R84.H0_H0 ;  /* 0x20000054ff547230 */ /* 0x000fe20000004100 */
[----:B------:R-:W-:Y:S02]  /*10420*/  LEA.HI R35, R35, R32, RZ, 0x3 ;  /* 0x0000002023237211 */ /* 0x000fe400078f18ff */
[----:B------:R-:W-:-:S02]  /*10430*/  LOP3.LUT R32, R184, 0x38, R33, 0xf8, !PT ;  /* 0x00000038b8207812 */ /* 0x000fc400078ef821 */
[--C-:B------:R-:W-:Y:S01]  /*10440*/  SHF.R.U32.HI R65, RZ, 0x10, R41.reuse ;  /* 0x00000010ff417819 */ /* 0x100fe20000011629 */
[----:B------:R-:W-:Y:S01]  /*10450*/  IMAD.SHL.U32 R35, R35, 0x400, RZ ;  /* 0x0000040023237824 */ /* 0x000fe200078e00ff */
[----:B------:R-:W-:Y:S02]  /*10460*/  LOP3.LUT R44, R32, R185, RZ, 0x3c, !PT ;  /* 0x000000b9202c7212 */ /* 0x000fe400078e3cff */
[----:B------:R-:W-:Y:S01]  /*10470*/  SHF.R.U64 R40, R40, 0x10, R41 ;  /* 0x0000001028287819 */ /* 0x000fe20000001229 */
[----:B------:R-:W-:Y:S01]  /*10480*/  HADD2.F32 R65, -RZ, R65.H0_H0 ;  /* 0x20000041ff417230 */ /* 0x000fe20000004100 */
[----:B------:R-:W-:Y:S02]  /*10490*/  LOP3.LUT R45, R35, 0x7fffe000, RZ, 0xc0, !PT ;  /* 0x7fffe000232d7812 */ /* 0x000fe400078ec0ff */
[----:B------:R-:W0:Y:S01]  /*104a0*/  LDS.128 R32, [R217] ;  /* 0x00000000d9207984 */ /* 0x000e220000000c00 */
[----:B------:R-:W-:Y:S02]  /*104b0*/  SHF.R.U64 R28, R28, 0x10, R29 ;  /* 0x000000101c1c7819 */ /* 0x000fe4000000121d */
[----:B------:R-:W-:-:S02]  /*104c0*/  IADD3 R45, R44, R45, R186 ;  /* 0x0000002d2c2d7210 */ /* 0x000fc40007ffe0ba */
[--C-:B------:R-:W-:Y:S02]  /*104d0*/  SHF.R.U64 R29, R30, 0x10, R31.reuse ;  /* 0x000000101e1d7819 */ /* 0x100fe4000000121f */
[----:B------:R-:W-:Y:S01]  /*104e0*/  SHF.R.U32.HI R89, RZ, 0x10, R31 ;  /* 0x00000010ff597819 */ /* 0x000fe2000001161f */
[----:B------:R-:W-:Y:S01]  /*104f0*/  IMAD R60, R45, 0x2, R18 ;  /* 0x000000022d3c7824 */ /* 0x000fe200078e0212 */
[--C-:B------:R-:W-:Y:S01]  /*10500*/  SHF.R.U32.HI R87, RZ, 0x10, R43.reuse ;  /* 0x00000010ff577819 */ /* 0x100fe2000001162b */
[----:B------:R-:W-:Y:S01]  /*10510*/  HADD2.F32 R29, -RZ, R29.H0_H0 ;  /* 0x2000001dff1d7230 */ /* 0x000fe20000004100 */
[----:B------:R-:W-:Y:S02]  /*10520*/  SHF.R.U64 R30, R42, 0x10, R43 ;  /* 0x000000102a1e7819 */ /* 0x000fe4000000122b */
[----:B------:R-:W1:Y:S01]  /*10530*/  LDS.128 R44, [R60+0xc400] ;  /* 0x00c400003c2c7984 */ /* 0x000e620000000c00 */
[--C-:B0-----:R-:W-:Y:S02]  /*10540*/  HADD2.F32 R41, -RZ, R33.reuse.H0_H0 ;  /* 0x20000021ff297230 */ /* 0x101fe40000004100 */
[----:B------:R-:W-:-:S02]  /*10550*/  HADD2.F32 R33, -RZ, R33.H1_H1 ;  /* 0x30000021ff217230 */ /* 0x000fc40000004100 */
[----:B------:R-:W-:Y:S02]  /*10560*/  HADD2.F32 R31, -RZ, R32.H0_H0 ;  /* 0x20000020ff1f7230 */ /* 0x000fe40000004100 */
[----:B------:R-:W-:Y:S02]  /*10570*/  HADD2.F32 R42, -RZ, R34.H0_H0 ;  /* 0x20000022ff2a7230 */ /* 0x000fe40000004100 */
[--C-:B------:R-:W-:Y:S02]  /*10580*/  HADD2.F32 R43, -RZ, R35.reuse.H0_H0 ;  /* 0x20000023ff2b7230 */ /* 0x100fe40000004100 */
[----:B------:R-:W-:Y:S02]  /*10590*/  HADD2.F32 R35, -RZ, R35.H1_H1 ;  /* 0x30000023ff237230 */ /* 0x000fe40000004100 */
[----:B------:R-:W-:Y:S02]  /*105a0*/  HADD2.F32 R32, -RZ, R32.H1_H1 ;  /* 0x30000020ff207230 */ /* 0x000fe40000004100 */
[----:B-1----:R-:W-:-:S02]  /*105b0*/  HADD2.F32 R61, -RZ, R45.H0_H0 ;  /* 0x2000002dff3d7230 */ /* 0x002fc40000004100 */
[----:B------:R-:W-:Y:S02]  /*105c0*/  HADD2.F32 R62, -RZ, R45.H1_H1 ;  /* 0x3000002dff3e7230 */ /* 0x000fe40000004100 */
[----:B------:R-:W-:Y:S02]  /*105d0*/  HADD2.F32 R45, -RZ, R44.H0_H0 ;  /* 0x2000002cff2d7230 */ /* 0x000fe40000004100 */
[C---:B------:R-:W-:Y:S01]  /*105e0*/  FMUL.FTZ R90, R61.reuse, R88 ;  /* 0x000000583d5a7220 */ /* 0x040fe20000410000 */
[-C--:B------:R-:W-:Y:S01]  /*105f0*/  FMUL.FTZ R92, R61, R66.reuse ;  /* 0x000000423d5c7220 */ /* 0x080fe20000410000 */
[----:B------:R-:W-:Y:S02]  /*10600*/  HADD2.F32 R61, -RZ, R67.H0_H0 ;  /* 0x20000043ff3d7230 */ /* 0x000fe40000004100 */
[C---:B------:R-:W-:Y:S01]  /*10610*/  FFMA.FTZ R90, R41.reuse, R66, -R90 ;  /* 0x00000042295a7223 */ /* 0x040fe2000001085a */
[----:B------:R-:W-:Y:S01]  /*10620*/  FFMA.FTZ R92, R41, R88, R92 ;  /* 0x00000058295c7223 */ /* 0x000fe2000001005c */
[C---:B------:R-:W-:Y:S01]  /*10630*/  FMUL.FTZ R66, R62.reuse, R65 ;  /* 0x000000413e427220 */ /* 0x040fe20000410000 */
[----:B------:R-:W-:Y:S01]  /*10640*/  FMUL.FTZ R88, R62, R61 ;  /* 0x0000003d3e587220 */ /* 0x000fe20000410000 */
[----:B------:R-:W-:Y:S01]  /*10650*/  FMUL.FTZ R62, R45, R82 ;  /* 0x000000522d3e7220 */ /* 0x000fe20000410000 */
[----:B------:R-:W-:-:S02]  /*10660*/  HADD2.F32 R63, -RZ, R46.H0_H0 ;  /* 0x2000002eff3f7230 */ /* 0x000fc40000004100 */
[C---:B------:R-:W-:Y:S01]  /*10670*/  FFMA.FTZ R61, R33.reuse, R61, -R66 ;  /* 0x0000003d213d7223 */ /* 0x040fe20000010842 */
[----:B------:R-:W-:Y:S01]  /*10680*/  FFMA.FTZ R65, R33, R65, R88 ;  /* 0x0000004121417223 */ /* 0x000fe20000010058 */
[----:B------:R-:W-:Y:S02]  /*10690*/  HADD2.F32 R41, -RZ, R83.H0_H0 ;  /* 0x20000053ff297230 */ /* 0x000fe40000004100 */
[-C--:B------:R-:W-:Y:S01]  /*106a0*/  FMUL.FTZ R45, R45, R84.reuse ;  /* 0x000000542d2d7220 */ /* 0x080fe20000410000 */
[----:B------:R-:W-:Y:S02]  /*106b0*/  HADD2.F32 R33, -RZ, R85.H0_H0 ;  /* 0x20000055ff217230 */ /* 0x000fe40000004100 */
[C---:B------:R-:W-:Y:S01]  /*106c0*/  FFMA.FTZ R84, R31.reuse, R84, -R62 ;  /* 0x000000541f547223 */ /* 0x040fe2000001083e */
[----:B------:R-:W-:Y:S02]  /*106d0*/  HADD2.F32 R64, -RZ, R47.H0_H0 ;  /* 0x2000002fff407230 */ /* 0x000fe40000004100 */
[----:B------:R-:W-:Y:S01]  /*106e0*/  FFMA.FTZ R45, R31, R82, R45 ;  /* 0x000000521f2d7223 */ /* 0x000fe2000001002d */
[----:B------:R-:W-:-:S02]  /*106f0*/  HADD2.F32 R83, -RZ, R83.H1_H1 ;  /* 0x30000053ff537230 */ /* 0x000fc40000004100 */
[C---:B------:R-:W-:Y:S01]  /*10700*/  FMUL.FTZ R31, R63.reuse, R41 ;  /* 0x000000293f1f7220 */ /* 0x040fe20000410000 */
[----:B------:R-:W-:Y:S02]  /*10710*/  HADD2.F32 R85, -RZ, R85.H1_H1 ;  /* 0x30000055ff557230 */ /* 0x000fe40000004100 */
[----:B------:R-:W-:Y:S01]  /*10720*/  FMUL.FTZ R67, R63, R33 ;  /* 0x000000213f437220 */ /* 0x000fe20000410000 */
[----:B------:R-:W-:Y:S02]  /*10730*/  HADD2.F32 R47, -RZ, R47.H1_H1 ;  /* 0x3000002fff2f7230 */ /* 0x000fe40000004100 */
[----:B------:R-:W-:Y:S01]  /*10740*/  FMUL.FTZ R82, R64, R83 ;  /* 0x0000005340527220 */ /* 0x000fe20000410000 */
[----:B------:R-:W-:Y:S02]  /*10750*/  HADD2.F32 R66, -RZ, R87.H0_H0 ;  /* 0x20000057ff427230 */ /* 0x000fe40000004100 */
[----:B------:R-:W-:Y:S01]  /*10760*/  FFMA.FTZ R63, R42, R33, -R31 ;  /* 0x000000212a3f7223 */ /* 0x000fe2000001081f */
[----:B------:R-:W-:-:S02]  /*10770*/  HADD2.F32 R62, -RZ, R89.H0_H0 ;  /* 0x20000059ff3e7230 */ /* 0x000fc40000004100 */
[----:B------:R-:W-:Y:S01]  /*10780*/  FMUL.FTZ R64, R64, R85 ;  /* 0x0000005540407220 */ /* 0x000fe20000410000 */
[----:B------:R-:W-:Y:S01]  /*10790*/  FFMA.FTZ R67, R42, R41, R67 ;  /* 0x000000292a437223 */ /* 0x000fe20000010043 */
[----:B------:R-:W-:Y:S02]  /*107a0*/  HADD2.F32 R44, -RZ, R44.H1_H1 ;  /* 0x3000002cff2c7230 */ /* 0x000fe40000004100 */
[C---:B------:R-:W-:Y:S01]  /*107b0*/  FMUL.FTZ R42, R47.reuse, R66 ;  /* 0x000000422f2a7220 */ /* 0x040fe20000410000 */
[----:B------:R-:W-:Y:S02]  /*107c0*/  HADD2.F32 R46, -RZ, R46.H1_H1 ;  /* 0x3000002eff2e7230 */ /* 0x000fe40000004100 */
[----:B------:R-:W-:Y:S01]  /*107d0*/  FMUL.FTZ R88, R47, R62 ;  /* 0x0000003e2f587220 */ /* 0x000fe20000410000 */
[----:B------:R-:W-:Y:S02]  /*107e0*/  HADD2.F32 R33, -RZ, R40.H0_H0 ;  /* 0x20000028ff217230 */ /* 0x000fe40000004100 */
[----:B------:R-:W-:Y:S01]  /*107f0*/  FFMA.FTZ R82, R43, R85, -R82 ;  /* 0x000000552b527223 */ /* 0x000fe20000010852 */
[----:B------:R-:W-:-:S02]  /*10800*/  HADD2.F32 R41, -RZ, R30.H0_H0 ;  /* 0x2000001eff297230 */ /* 0x000fc40000004100 */
[----:B------:R-:W-:Y:S01]  /*10810*/  FFMA.FTZ R64, R43, R83, R64 ;  /* 0x000000532b407223 */ /* 0x000fe20000010040 */
[----:B------:R-:W-:Y:S02]  /*10820*/  HADD2.F32 R31, -RZ, R28.H0_H0 ;  /* 0x2000001cff1f7230 */ /* 0x000fe40000004100 */
[C---:B------:R-:W-:Y:S01]  /*10830*/  FFMA.FTZ R83, R35.reuse, R62, -R42 ;  /* 0x0000003e23537223 */ /* 0x040fe2000001082a */
[----:B------:R-:W-:Y:S02]  /*10840*/  HADD2.F32 R34, -RZ, R34.H1_H1 ;  /* 0x30000022ff227230 */ /* 0x000fe40000004100 */
[----:B------:R-:W-:Y:S01]  /*10850*/  FFMA.FTZ R85, R35, R66, R88 ;  /* 0x0000004223557223 */ /* 0x000fe20000010058 */
[----:B------:R-:W-:Y:S01]  /*10860*/  FMUL.FTZ R35, R44, R33 ;  /* 0x000000212c237220 */ /* 0x000fe20000410000 */
[----:B------:R-:W-:Y:S01]  /*10870*/  FMUL.FTZ R47, R46, R41 ;  /* 0x000000292e2f7220 */ /* 0x000fe20000410000 */
[----:B------:R-:W-:Y:S01]  /*10880*/  FMUL.FTZ R44, R44, R31 ;  /* 0x0000001f2c2c7220 */ /* 0x000fe20000410000 */
[----:B------:R-:W-:Y:S01]  /*10890*/  FMUL.FTZ R46, R46, R29 ;  /* 0x0000001d2e2e7220 */ /* 0x000fe20000410000 */
[----:B------:R-:W-:Y:S01]  /*108a0*/  FFMA.FTZ R43, R32, R31, -R35 ;  /* 0x0000001f202b7223 */ /* 0x000fe20000010823 */
[----:B------:R-:W-:Y:S01]  /*108b0*/  FFMA.FTZ R30, R34, R29, -R47 ;  /* 0x0000001d221e7223 */ /* 0x000fe2000001082f */
[----:B------:R-:W-:Y:S01]  /*108c0*/  FFMA.FTZ R32, R32, R33, R44 ;  /* 0x0000002120207223 */ /* 0x000fe2000001002c */
        /* <DEDUP_REMOVED lines=8> */
[----:B------:R-:W-:-:S02]  /*10950*/  F2FP.F16.F32.PACK_AB R32, R32, R45 ;  /* 0x0000002d2020723e */ /* 0x000fc400000000ff */
[----:B------:R-:W-:-:S05]  /*10960*/  F2FP.F16.F32.PACK_AB R34, R34, R67 ;  /* 0x000000432222723e */ /* 0x000fca00000000ff */
[----:B------:R1:W-:Y:S02]  /*10970*/  STS.128 [R60+0xc400], R32 ;  /* 0x00c400203c007388 */ /* 0x0003e40000000c00 */
.L_x_1753:
[----:B------:R-:W-:Y:S05]  /*10980*/  BSYNC B2 ;  /* 0x0000000000027941 */ /* 0x000fea0003800000 */
.L_x_1752:
[----:B------:R-:W-:Y:S05]  /*10990*/  @P2 BRA `(.L_x_1749) ;  /* 0x0000000400782947 */ /* 0x000fea0003800000 */
[----:B------:R-:W-:Y:S01]  /*109a0*/  LEA.HI R86, R86, R171, RZ, 0x1d ;  /* 0x000000ab56567211 */ /* 0x000fe200078fe8ff */
[----:B------:R-:W-:Y:S01]  /*109b0*/  HADD2.F32 R41, -RZ, R76.H1_H1 ;  /* 0x3000004cff297230 */ /* 0x000fe20000004100 */
[--C-:B0-----:R-:W-:Y:S01]  /*109c0*/  SHF.R.U32.HI R44, RZ, 0x10, R37.reuse ;  /* 0x00000010ff2c7819 */ /* 0x101fe20000011625 */
[--C-:B------:R-:W-:Y:S01]  /*109d0*/  HADD2.F32 R42, -RZ, R75.reuse.H0_H0 ;  /* 0x2000004bff2a7230 */ /* 0x100fe20000004100 */
[----:B-1----:R-:W-:Y:S01]  /*109e0*/  SHF.R.S32.HI R31, RZ, 0x1f, R86 ;  /* 0x0000001fff1f7819 */ /* 0x002fe20000011456 */
[----:B------:R-:W-:Y:S01]  /*109f0*/  IMAD.SHL.U32 R29, R86, 0x8, RZ ;  /* 0x00000008561d7824 */ /* 0x000fe200078e00ff */
[----:B------:R-:W-:Y:S01]  /*10a00*/  SHF.R.U64 R61, R36, 0x10, R37 ;  /* 0x00000010243d7819 */ /* 0x000fe20000001225 */
[----:B------:R-:W-:Y:S01]  /*10a10*/  HADD2.F32 R44, -RZ, R44.H0_H0 ;  /* 0x2000002cff2c7230 */ /* 0x000fe20000004100 */
[----:B------:R-:W-:Y:S01]  /*10a20*/  LEA.HI R31, R31, R86, RZ, 0x3 ;  /* 0x000000561f1f7211 */ /* 0x000fe200078f18ff */
[----:B------:R-:W-:Y:S01]  /*10a30*/  HADD2.F32 R75, -RZ, R75.H1_H1 ;  /* 0x3000004bff4b7230 */ /* 0x000fe20000004100 */
[----:B------:R-:W-:Y:S01]  /*10a40*/  LOP3.LUT R28, R184, 0x38, R29, 0xf8, !PT ;  /* 0x00000038b81c7812 */ /* 0x000fe200078ef81d */
[----:B------:R-:W-:Y:S01]  /*10a50*/  HADD2.F32 R76, -RZ, R76.H0_H0 ;  /* 0x2000004cff4c7230 */ /* 0x000fe20000004100 */
[----:B------:R-:W-:-:S02]  /*10a60*/  SHF.L.U32 R31, R31, 0xa, RZ ;  /* 0x0000000a1f1f7819 */ /* 0x000fc400000006ff */
[----:B------:R-:W-:Y:S02]  /*10a70*/  LOP3.LUT R32, R28, R185, RZ, 0x3c, !PT ;  /* 0x000000b91c207212 */ /* 0x000fe400078e3cff */
[----:B------:R-:W-:Y:S02]  /*10a80*/  LOP3.LUT R33, R31, 0x7fffe000, RZ, 0xc0, !PT ;  /* 0x7fffe0001f217812 */ /* 0x000fe400078ec0ff */
[----:B------:R-:W0:Y:S01]  /*10a90*/  LDS.128 R28, [R215] ;  /* 0x00000000d71c7984 */ /* 0x000e220000000c00 */
[--C-:B------:R-:W-:Y:S02]  /*10aa0*/  SHF.R.U32.HI R43, RZ, 0x10, R25.reuse ;  /* 0x00000010ff2b7819 */ /* 0x100fe40000011619 */
[----:B------:R-:W-:Y:S02]  /*10ab0*/  IADD3 R33, R32, R33, R186 ;  /* 0x0000002120217210 */ /* 0x000fe40007ffe0ba */
[----:B------:R-:W-:Y:S02]  /*10ac0*/  SHF.R.U64 R65, R24, 0x10, R25 ;  /* 0x0000001018417819 */ /* 0x000fe40000001219 */
[--C-:B------:R-:W-:Y:S01]  /*10ad0*/  SHF.R.U64 R47, R38, 0x10, R39.reuse ;  /* 0x00000010262f7819 */ /* 0x100fe20000001227 */
[----:B------:R-:W-:Y:S01]  /*10ae0*/  IMAD R40, R33, 0x2, R18 ;  /* 0x0000000221287824 */ /* 0x000fe200078e0212 */
[----:B------:R-:W-:-:S02]  /*10af0*/  SHF.R.U32.HI R45, RZ, 0x10, R39 ;  /* 0x00000010ff2d7819 */ /* 0x000fc40000011627 */
[--C-:B------:R-:W-:Y:S02]  /*10b00*/  SHF.R.U32.HI R63, RZ, 0x10, R27.reuse ;  /* 0x00000010ff3f7819 */ /* 0x100fe4000001161b */
[----:B------:R-:W1:Y:S01]  /*10b10*/  LDS.128 R32, [R40+0xc400] ;  /* 0x00c4000028207984 */ /* 0x000e620000000c00 */
[----:B------:R-:W-:Y:S01]  /*10b20*/  SHF.R.U64 R64, R26, 0x10, R27 ;  /* 0x000000101a407819 */ /* 0x000fe2000000121b */
[--C-:B0-----:R-:W-:Y:S02]  /*10b30*/  HADD2.F32 R25, -RZ, R29.reuse.H0_H0 ;  /* 0x2000001dff197230 */ /* 0x101fe40000004100 */
[----:B------:R-:W-:Y:S02]  /*10b40*/  HADD2.F32 R29, -RZ, R29.H1_H1 ;  /* 0x3000001dff1d7230 */ /* 0x000fe40000004100 */
[----:B------:R-:W-:Y:S02]  /*10b50*/  HADD2.F32 R24, -RZ, R28.H0_H0 ;  /* 0x2000001cff187230 */ /* 0x000fe40000004100 */
[----:B------:R-:W-:-:S02]  /*10b60*/  HADD2.F32 R26, -RZ, R30.H0_H0 ;  /* 0x2000001eff1a7230 */ /* 0x000fc40000004100 */
[--C-:B------:R-:W-:Y:S02]  /*10b70*/  HADD2.F32 R27, -RZ, R31.reuse.H0_H0 ;  /* 0x2000001fff1b7230 */ /* 0x100fe40000004100 */
[----:B------:R-:W-:Y:S02]  /*10b80*/  HADD2.F32 R31, -RZ, R31.H1_H1 ;  /* 0x3000001fff1f7230 */ /* 0x000fe40000004100 */
[----:B------:R-:W-:Y:S02]  /*10b90*/  HADD2.F32 R28, -RZ, R28.H1_H1 ;  /* 0x3000001cff1c7230 */ /* 0x000fe40000004100 */
[--C-:B-1----:R-:W-:Y:S02]  /*10ba0*/  HADD2.F32 R36, -RZ, R33.reuse.H0_H0 ;  /* 0x20000021ff247230 */ /* 0x102fe40000004100 */
[----:B------:R-:W-:Y:S02]  /*10bb0*/  HADD2.F32 R37, -RZ, R33.H1_H1 ;  /* 0x30000021ff257230 */ /* 0x000fe40000004100 */
[----:B------:R-:W-:-:S02]  /*10bc0*/  HADD2.F32 R33, -RZ, R32.H0_H0 ;  /* 0x20000020ff217230 */ /* 0x000fc40000004100 */
[C---:B------:R-:W-:Y:S01]  /*10bd0*/  FMUL.FTZ R46, R36.reuse, R42 ;  /* 0x0000002a242e7220 */ /* 0x040fe20000410000 */
[-C--:B------:R-:W-:Y:S01]  /*10be0*/  FMUL.FTZ R60, R36, R41.reuse ;  /* 0x00000029243c7220 */ /* 0x080fe20000410000 */
[----:B------:R-:W-:Y:S02]  /*10bf0*/  HADD2.F32 R36, -RZ, R43.H0_H0 ;  /* 0x2000002bff247230 */ /* 0x000fe40000004100 */
[----:B------:R-:W-:Y:S01]  /*10c00*/  FMUL.FTZ R62, R37, R44 ;  /* 0x0000002c253e7220 */ /* 0x000fe20000410000 */
[C---:B------:R-:W-:Y:S01]  /*10c10*/  FFMA.FTZ R46, R25.reuse, R41, -R46 ;  /* 0x00000029192e7223 */ /* 0x040fe2000001082e */
[----:B------:R-:W-:Y:S01]  /*10c20*/  FFMA.FTZ R60, R25, R42, R60 ;  /* 0x0000002a193c7223 */ /* 0x000fe2000001003c */
[----:B------:R-:W-:Y:S01]  /*10c30*/  FMUL.FTZ R25, R33, R75 ;  /* 0x0000004b21197220 */ /* 0x000fe20000410000 */
[-C--:B------:R-:W-:Y:S01]  /*10c40*/  FMUL.FTZ R42, R37, R36.reuse ;  /* 0x00000024252a7220 */ /* 0x080fe20000410000 */
[----:B------:R-:W-:Y:S01]  /*10c50*/  FFMA.FTZ R41, R29, R36, -R62 ;  /* 0x000000241d297223 */ /* 0x000fe2000001083e */
[-C--:B------:R-:W-:Y:S01]  /*10c60*/  FMUL.FTZ R36, R33, R76.reuse ;  /* 0x0000004c21247220 */ /* 0x080fe20000410000 */
[----:B------:R-:W-:Y:S01]  /*10c70*/  FFMA.FTZ R76, R24, R76, -R25 ;  /* 0x0000004c184c7223 */ /* 0x000fe20000010819 */
[----:B------:R-:W-:-:S02]  /*10c80*/  HADD2.F32 R38, -RZ, R34.H0_H0 ;  /* 0x20000022ff267230 */ /* 0x000fc40000004100 */
[----:B------:R-:W-:Y:S01]  /*10c90*/  FFMA.FTZ R43, R29, R44, R42 ;  /* 0x0000002c1d2b7223 */ /* 0x000fe2000001002a */
[--C-:B------:R-:W-:Y:S02]  /*10ca0*/  HADD2.F32 R37, -RZ, R74.reuse.H1_H1 ;  /* 0x3000004aff257230 */ /* 0x100fe40000004100 */
[----:B------:R-:W-:Y:S01]  /*10cb0*/  FFMA.FTZ R75, R24, R75, R36 ;  /* 0x0000004b184b7223 */ /* 0x000fe20000010024 */
[----:B------:R-:W-:Y:S02]  /*10cc0*/  HADD2.F32 R25, -RZ, R77.H0_H0 ;  /* 0x2000004dff197230 */ /* 0x000fe40000004100 */
[----:B------:R-:W-:Y:S02]  /*10cd0*/  HADD2.F32 R39, -RZ, R35.H0_H0 ;  /* 0x20000023ff277230 */ /* 0x000fe40000004100 */
[C---:B------:R-:W-:Y:S01]  /*10ce0*/  FMUL.FTZ R29, R38.reuse, R37 ;  /* 0x00000025261d7220 */ /* 0x040fe20000410000 */
[----:B------:R-:W-:Y:S02]  /*10cf0*/  HADD2.F32 R74, -RZ, R74.H0_H0 ;  /* 0x2000004aff4a7230 */ /* 0x000fe40000004100 */
[----:B------:R-:W-:Y:S01]  /*10d00*/  FMUL.FTZ R33, R38, R25 ;  /* 0x0000001926217220 */ /* 0x000fe20000410000 */
[----:B------:R-:W-:-:S02]  /*10d10*/  HADD2.F32 R24, -RZ, R77.H1_H1 ;  /* 0x3000004dff187230 */ /* 0x000fc40000004100 */
[C---:B------:R-:W-:Y:S01]  /*10d20*/  FFMA.FTZ R42, R26.reuse, R25, -R29 ;  /* 0x000000191a2a7223 */ /* 0x040fe2000001081d */
[----:B------:R-:W-:Y:S02]  /*10d30*/  HADD2.F32 R35, -RZ, R35.H1_H1 ;  /* 0x30000023ff237230 */ /* 0x000fe40000004100 */
[C---:B------:R-:W-:Y:S01]  /*10d40*/  FMUL.FTZ R44, R39.reuse, R74 ;  /* 0x0000004a272c7220 */ /* 0x040fe20000410000 */
[----:B------:R-:W-:Y:S02]  /*10d50*/  HADD2.F32 R38, -RZ, R45.H0_H0 ;  /* 0x2000002dff267230 */ /* 0x000fe40000004100 */
[-C--:B------:R-:W-:Y:S01]  /*10d60*/  FMUL.FTZ R39, R39, R24.reuse ;  /* 0x0000001827277220 */ /* 0x080fe20000410000 */
[----:B------:R-:W-:Y:S02]  /*10d70*/  HADD2.F32 R36, -RZ, R63.H0_H0 ;  /* 0x2000003fff247230 */ /* 0x000fe40000004100 */
[----:B------:R-:W-:Y:S01]  /*10d80*/  FFMA.FTZ R37, R26, R37, R33 ;  /* 0x000000251a257223 */ /* 0x000fe20000010021 */
[----:B------:R-:W-:Y:S01]  /*10d90*/  FFMA.FTZ R44, R27, R24, -R44 ;  /* 0x000000181b2c7223 */ /* 0x000fe2000001082c */
[----:B------:R-:W-:-:S02]  /*10da0*/  HADD2.F32 R32, -RZ, R32.H1_H1 ;  /* 0x30000020ff207230 */ /* 0x000fc40000004100 */
[----:B------:R-:W-:Y:S01]  /*10db0*/  FMUL.FTZ R26, R35, R38 ;  /* 0x00000026231a7220 */ /* 0x000fe20000410000 */
[----:B------:R-:W-:Y:S02]  /*10dc0*/  HADD2.F32 R34, -RZ, R34.H1_H1 ;  /* 0x30000022ff227230 */ /* 0x000fe40000004100 */
[----:B------:R-:W-:Y:S01]  /*10dd0*/  FFMA.FTZ R74, R27, R74, R39 ;  /* 0x0000004a1b4a7223 */ /* 0x000fe20000010027 */
[-C--:B------:R-:W-:Y:S01]  /*10de0*/  FMUL.FTZ R24, R35, R36.reuse ;  /* 0x0000002423187220 */ /* 0x080fe20000410000 */
[----:B------:R-:W-:Y:S02]  /*10df0*/  HADD2.F32 R29, -RZ, R61.H0_H0 ;  /* 0x2000003dff1d7230 */ /* 0x000fe40000004100 */
[C---:B------:R-:W-:Y:S01]  /*10e00*/  FFMA.FTZ R45, R31.reuse, R36, -R26 ;  /* 0x000000241f2d7223 */ /* 0x040fe2000001081a */
[----:B------:R-:W-:Y:S02]  /*10e10*/  HADD2.F32 R33, -RZ, R47.H0_H0 ;  /* 0x2000002fff217230 */ /* 0x000fe40000004100 */
[----:B------:R-:W-:Y:S01]  /*10e20*/  FFMA.FTZ R47, R31, R38, R24 ;  /* 0x000000261f2f7223 */ /* 0x000fe20000010018 */
[----:B------:R-:W-:-:S02]  /*10e30*/  HADD2.F32 R25, -RZ, R65.H0_H0 ;  /* 0x20000041ff197230 */ /* 0x000fc40000004100 */
[----:B------:R-:W-:Y:S01]  /*10e40*/  FMUL.FTZ R31, R32, R29 ;  /* 0x0000001d201f7220 */ /* 0x000fe20000410000 */
[----:B------:R-:W-:Y:S02]  /*10e50*/  HADD2.F32 R27, -RZ, R64.H0_H0 ;  /* 0x20000040ff1b7230 */ /* 0x000fe40000004100 */
[----:B------:R-:W-:Y:S01]  /*10e60*/  FMUL.FTZ R39, R34, R33 ;  /* 0x0000002122277220 */ /* 0x000fe20000410000 */
[----:B------:R-:W-:Y:S02]  /*10e70*/  HADD2.F32 R30, -RZ, R30.H1_H1 ;  /* 0x3000001eff1e7230 */ /* 0x000fe40000004100 */
[-C--:B------:R-:W-:Y:S01]  /*10e80*/  FMUL.FTZ R32, R32, R25.reuse ;  /* 0x0000001920207220 */ /* 0x080fe20000410000 */
[----:B------:R-:W-:Y:S01]  /*10e90*/  FFMA.FTZ R35, R28, R25, -R31 ;  /* 0x000000191c237223 */ /* 0x000fe2000001081f */
[-C--:B------:R-:W-:Y:S01]  /*10ea0*/  FMUL.FTZ R34, R34, R27.reuse ;  /* 0x0000001b22227220 */ /* 0x080fe20000410000 */
        /* <DEDUP_REMOVED lines=13> */
.L_x_1749:
[----:B------:R-:W-:Y:S05]  /*10f80*/  BSYNC B1 ;  /* 0x0000000000017941 */ /* 0x000fea0003800000 */
.L_x_1748:
[----:B------:R-:W-:-:S13]  /*10f90*/  ISETP.GE.AND P0, PT, R219, R73, PT ;  /* 0x00000049db00720c */ /* 0x000fda0003f06270 */
[----:B------:R-:W-:Y:S05]  /*10fa0*/  @P0 BRA `(.L_x_1729) ;  /* 0x0000001000940947 */ /* 0x000fea0003800000 */
[----:B01----:R-:W0:Y:S01]  /*10fb0*/  LDC R32, c[0x0][0x3f4] ;  /* 0x0000fd00ff207b82 */ /* 0x003e220000000800 */
[----:B------:R-:W-:Y:S01]  /*10fc0*/  BSSY B1, `(.L_x_1754) ;  /* 0x0000063000017945 */ /* 0x000fe20003800000 */
[-C--:B0-----:R-:W-:Y:S02]  /*10fd0*/  ISETP.GE.AND P0, PT, R16, R32.reuse, PT ;  /* 0x000000201000720c */ /* 0x081fe40003f06270 */
[-C--:B------:R-:W-:Y:S02]  /*10fe0*/  ISETP.GE.AND P1, PT, R168, R32.reuse, PT ;  /* 0x00000020a800720c */ /* 0x080fe40003f26270 */
[----:B------:R-:W-:-:S09]  /*10ff0*/  ISETP.GE.AND P2, PT, R169, R32, PT ;  /* 0x00000020a900720c */ /* 0x000fd20003f46270 */
[----:B------:R-:W-:Y:S05]  /*11000*/  @P0 BRA `(.L_x_1755) ;  /* 0x0000000400780947 */ /* 0x000fea0003800000 */
[----:B--2---:R-:W-:Y:S01]  /*11010*/  LEA.HI R24, R32, R199, RZ, 0x1d ;  /* 0x000000c720187211 */ /* 0x004fe200078fe8ff */
[----:B------:R-:W-:Y:S01]  /*11020*/  HADD2.F32 R38, -RZ, R80.H1_H1 ;  /* 0x30000050ff267230 */ /* 0x000fe20000004100 */
[----:B------:R-:W-:Y:S01]  /*11030*/  SHF.R.U32.HI R41, RZ, 0x10, R49 ;  /* 0x00000010ff297819 */ /* 0x000fe20000011631 */
[--C-:B------:R-:W-:Y:S01]  /*11040*/  HADD2.F32 R39, -RZ, R78.reuse.H1_H1 ;  /* 0x3000004eff277230 */ /* 0x100fe20000004100 */
[----:B------:R-:W-:Y:S01]  /*11050*/  SHF.R.S32.HI R25, RZ, 0x1f, R24 ;  /* 0x0000001fff197819 */ /* 0x000fe20000011418 */
[----:B------:R-:W-:Y:S01]  /*11060*/  IMAD.SHL.U32 R26, R24, 0x8, RZ ;  /* 0x00000008181a7824 */ /* 0x000fe200078e00ff */
[----:B------:R-:W-:Y:S01]  /*11070*/  SHF.R.U32.HI R40, RZ, 0x10, R5 ;  /* 0x00000010ff287819 */ /* 0x000fe20000011605 */
[----:B------:R-:W-:Y:S01]  /*11080*/  HADD2.F32 R78, -RZ, R78.H0_H0 ;  /* 0x2000004eff4e7230 */ /* 0x000fe20000004100 */
[----:B------:R-:W-:Y:S01]  /*11090*/  LEA.HI R24, R25, R24, RZ, 0x3 ;  /* 0x0000001819187211 */ /* 0x000fe200078f18ff */
[----:B------:R-:W-:Y:S01]  /*110a0*/  HADD2.F32 R80, -RZ, R80.H0_H0 ;  /* 0x20000050ff507230 */ /* 0x000fe20000004100 */
[----:B------:R-:W-:Y:S01]  /*110b0*/  LOP3.LUT R25, R181, 0x38, R26, 0xf8, !PT ;  /* 0x00000038b5197812 */ /* 0x000fe200078ef81a */
[----:B------:R-:W-:Y:S01]  /*110c0*/  HADD2.F32 R40, -RZ, R40.H0_H0 ;  /* 0x20000028ff287230 */ /* 0x000fe20000004100 */
[----:B------:R-:W-:Y:S01]  /*110d0*/  SHF.R.U64 R60, R48, 0x10, R49 ;  /* 0x00000010303c7819 */ /* 0x000fe20000001231 */
[----:B------:R-:W-:Y:S01]  /*110e0*/  IMAD.SHL.U32 R24, R24, 0x400, RZ ;  /* 0x0000040018187824 */ /* 0x000fe200078e00ff */
[----:B------:R-:W-:-:S02]  /*110f0*/  LOP3.LUT R29, R25, R218, RZ, 0x3c, !PT ;  /* 0x000000da191d7212 */ /* 0x000fc400078e3cff */
[----:B------:R-:W-:Y:S02]  /*11100*/  SHF.R.U64 R48, R4, 0x10, R5 ;  /* 0x0000001004307819 */ /* 0x000fe40000001205 */
[----:B------:R-:W-:Y:S02]  /*11110*/  LOP3.LUT R28, R24, 0x7fffe000, RZ, 0xc0, !PT ;  /* 0x7fffe000181c7812 */ /* 0x000fe400078ec0ff */
[----:B------:R-:W0:Y:S01]  /*11120*/  LDS.128 R24, [R216] ;  /* 0x00000000d8187984 */ /* 0x000e220000000c00 */
[----:B------:R-:W-:Y:S02]  /*11130*/  SHF.R.U64 R49, R50, 0x10, R51 ;  /* 0x0000001032317819 */ /* 0x000fe40000001233 */
[----:B------:R-:W-:Y:S02]  /*11140*/  IADD3 R29, R29, R28, R188 ;  /* 0x0000001c1d1d7210 */ /* 0x000fe40007ffe0bc */
[----:B------:R-:W-:Y:S02]  /*11150*/  SHF.R.U64 R47, R6, 0x10, R7 ;  /* 0x00000010062f7819 */ /* 0x000fe40000001207 */
[----:B------:R-:W-:-:S02]  /*11160*/  LEA R33, R29, R18, 0x1 ;  /* 0x000000121d217211 */ /* 0x000fc400078e08ff */
[----:B------:R-:W-:Y:S02]  /*11170*/  SHF.R.U32.HI R50, RZ, 0x10, R51 ;  /* 0x00000010ff327819 */ /* 0x000fe40000011633 */
[----:B------:R-:W-:Y:S01]  /*11180*/  SHF.R.U32.HI R43, RZ, 0x10, R7 ;  /* 0x00000010ff2b7819 */ /* 0x000fe20000011607 */
[----:B------:R-:W1:Y:S01]  /*11190*/  LDS.128 R28, [R33+0xc400] ;  /* 0x00c40000211c7984 */ /* 0x000e620000000c00 */
[--C-:B0-----:R-:W-:Y:S02]  /*111a0*/  HADD2.F32 R5, -RZ, R25.reuse.H0_H0 ;  /* 0x20000019ff057230 */ /* 0x101fe40000004100 */
[----:B------:R-:W-:Y:S02]  /*111b0*/  HADD2.F32 R4, -RZ, R24.H0_H0 ;  /* 0x20000018ff047230 */ /* 0x000fe40000004100 */
[----:B------:R-:W-:Y:S02]  /*111c0*/  HADD2.F32 R25, -RZ, R25.H1_H1 ;  /* 0x30000019ff197230 */ /* 0x000fe40000004100 */
[----:B------:R-:W-:-:S02]  /*111d0*/  HADD2.F32 R6, -RZ, R26.H0_H0 ;  /* 0x2000001aff067230 */ /* 0x000fc40000004100 */
        /* <DEDUP_REMOVED lines=8> */
[C---:B------:R-:W-:Y:S01]  /*11260*/  FFMA.FTZ R42, R5.reuse, R38, -R42 ;  /* 0x00000026052a7223 */ /* 0x040fe2000001082a */
[----:B------:R-:W-:Y:S01]  /*11270*/  FFMA.FTZ R44, R5, R39, R44 ;  /* 0x00000027052c7223 */ /* 0x000fe2000001002c */
[----:B------:R-:W-:Y:S01]  /*11280*/  FMUL.FTZ R5, R29, R78 ;  /* 0x0000004e1d057220 */ /* 0x000fe20000410000 */
[C---:B------:R-:W-:Y:S01]  /*11290*/  FMUL.FTZ R38, R35.reuse, R40 ;  /* 0x0000002823267220 */ /* 0x040fe20000410000 */
[----:B------:R-:W-:Y:S01]  /*112a0*/  FMUL.FTZ R46, R35, R34 ;  /* 0x00000022232e7220 */ /* 0x000fe20000410000 */
[----:B------:R-:W-:Y:S02]  /*112b0*/  HADD2.F32 R36, -RZ, R30.H0_H0 ;  /* 0x2000001eff247230 */ /* 0x000fe40000004100 */
[-C--:B------:R-:W-:Y:S01]  /*112c0*/  FMUL.FTZ R29, R29, R80.reuse ;  /* 0x000000501d1d7220 */ /* 0x080fe20000410000 */
[----:B------:R-:W-:Y:S02]  /*112d0*/  HADD2.F32 R35, -RZ, R79.H0_H0 ;  /* 0x2000004fff237230 */ /* 0x000fe40000004100 */
[----:B------:R-:W-:Y:S01]  /*112e0*/  FFMA.FTZ R80, R4, R80, -R5 ;  /* 0x0000005004507223 */ /* 0x000fe20000010805 */
[----:B------:R-:W-:Y:S01]  /*112f0*/  FFMA.FTZ R39, R25, R34, -R38 ;  /* 0x0000002219277223 */ /* 0x000fe20000010826 */
[----:B------:R-:W-:-:S02]  /*11300*/  HADD2.F32 R5, -RZ, R81.H0_H0 ;  /* 0x20000051ff057230 */ /* 0x000fc40000004100 */
[----:B------:R-:W-:Y:S01]  /*11310*/  FFMA.FTZ R41, R25, R40, R46 ;  /* 0x0000002819297223 */ /* 0x000fe2000001002e */
[----:B------:R-:W-:Y:S02]  /*11320*/  HADD2.F32 R37, -RZ, R31.H0_H0 ;  /* 0x2000001fff257230 */ /* 0x000fe40000004100 */
[----:B------:R-:W-:Y:S01]  /*11330*/  FFMA.FTZ R78, R4, R78, R29 ;  /* 0x0000004e044e7223 */ /* 0x000fe2000001001d */
[----:B------:R-:W-:Y:S02]  /*11340*/  HADD2.F32 R38, -RZ, R79.H1_H1 ;  /* 0x3000004fff267230 */ /* 0x000fe40000004100 */
[C---:B------:R-:W-:Y:S01]  /*11350*/  FMUL.FTZ R25, R36.reuse, R35 ;  /* 0x0000002324197220 */ /* 0x040fe20000410000 */
[----:B------:R-:W-:Y:S02]  /*11360*/  HADD2.F32 R4, -RZ, R81.H1_H1 ;  /* 0x30000051ff047230 */ /* 0x000fe40000004100 */
[----:B------:R-:W-:Y:S01]  /*11370*/  FMUL.FTZ R29, R36, R5 ;  /* 0x00000005241d7220 */ /* 0x000fe20000410000 */
[----:B------:R-:W-:-:S02]  /*11380*/  HADD2.F32 R31, -RZ, R31.H1_H1 ;  /* 0x3000001fff1f7230 */ /* 0x000fc40000004100 */
[C---:B------:R-:W-:Y:S01]  /*11390*/  FFMA.FTZ R40, R6.reuse, R5, -R25 ;  /* 0x0000000506287223 */ /* 0x040fe20000010819 */
[----:B------:R-:W-:Y:S02]  /*113a0*/  HADD2.F32 R36, -RZ, R43.H0_H0 ;  /* 0x2000002bff247230 */ /* 0x000fe40000004100 */
[C---:B------:R-:W-:Y:S01]  /*113b0*/  FMUL.FTZ R46, R37.reuse, R38 ;  /* 0x00000026252e7220 */ /* 0x040fe20000410000 */
[----:B------:R-:W-:Y:S02]  /*113c0*/  HADD2.F32 R34, -RZ, R50.H0_H0 ;  /* 0x20000032ff227230 */ /* 0x000fe40000004100 */
[-C--:B------:R-:W-:Y:S01]  /*113d0*/  FMUL.FTZ R5, R37, R4.reuse ;  /* 0x0000000425057220 */ /* 0x080fe20000410000 */
[----:B------:R-:W-:Y:S01]  /*113e0*/  FFMA.FTZ R37, R6, R35, R29 ;  /* 0x0000002306257223 */ /* 0x000fe2000001001d */
[----:B------:R-:W-:Y:S01]  /*113f0*/  FFMA.FTZ R46, R7, R4, -R46 ;  /* 0x00000004072e7223 */ /* 0x000fe2000001082e */
[----:B------:R-:W-:Y:S02]  /*11400*/  HADD2.F32 R28, -RZ, R28.H1_H1 ;  /* 0x3000001cff1c7230 */ /* 0x000fe40000004100 */
[----:B------:R-:W-:Y:S01]  /*11410*/  FMUL.FTZ R6, R31, R36 ;  /* 0x000000241f067220 */ /* 0x000fe20000410000 */
[----:B------:R-:W-:-:S02]  /*11420*/  HADD2.F32 R30, -RZ, R30.H1_H1 ;  /* 0x3000001eff1e7230 */ /* 0x000fc40000004100 */
[----:B------:R-:W-:Y:S01]  /*11430*/  FFMA.FTZ R38, R7, R38, R5 ;  /* 0x0000002607267223 */ /* 0x000fe20000010005 */
[-C--:B------:R-:W-:Y:S01]  /*11440*/  FMUL.FTZ R4, R31, R34.reuse ;  /* 0x000000221f047220 */ /* 0x080fe20000410000 */
[----:B------:R-:W-:Y:S02]  /*11450*/  HADD2.F32 R25, -RZ, R48.H0_H0 ;  /* 0x20000030ff197230 */ /* 0x000fe40000004100 */
[C---:B------:R-:W-:Y:S01]  /*11460*/  FFMA.FTZ R45, R27.reuse, R34, -R6 ;  /* 0x000000221b2d7223 */ /* 0x040fe20000010806 */
[----:B------:R-:W-:Y:S02]  /*11470*/  HADD2.F32 R29, -RZ, R47.H0_H0 ;  /* 0x2000002fff1d7230 */ /* 0x000fe40000004100 */
[----:B------:R-:W-:Y:S01]  /*11480*/  FFMA.FTZ R47, R27, R36, R4 ;  /* 0x000000241b2f7223 */ /* 0x000fe20000010004 */
[----:B------:R-:W-:Y:S02]  /*11490*/  HADD2.F32 R5, -RZ, R60.H0_H0 ;  /* 0x2000003cff057230 */ /* 0x000fe40000004100 */
[----:B------:R-:W-:Y:S01]  /*114a0*/  FMUL.FTZ R27, R28, R25 ;  /* 0x000000191c1b7220 */ /* 0x000fe20000410000 */
[----:B------:R-:W-:-:S02]  /*114b0*/  HADD2.F32 R7, -RZ, R49.H0_H0 ;  /* 0x20000031ff077230 */ /* 0x000fc40000004100 */
[----:B------:R-:W-:Y:S01]  /*114c0*/  FMUL.FTZ R43, R30, R29 ;  /* 0x0000001d1e2b7220 */ /* 0x000fe20000410000 */
[----:B------:R-:W-:Y:S02]  /*114d0*/  HADD2.F32 R24, -RZ, R24.H1_H1 ;  /* 0x30000018ff187230 */ /* 0x000fe40000004100 */
[----:B------:R-:W-:Y:S01]  /*114e0*/  FMUL.FTZ R28, R28, R5 ;  /* 0x000000051c1c7220 */ /* 0x000fe20000410000 */
[----:B------:R-:W-:Y:S02]  /*114f0*/  HADD2.F32 R26, -RZ, R26.H1_H1 ;  /* 0x3000001aff1a7230 */ /* 0x000fe40000004100 */
        /* <DEDUP_REMOVED lines=15> */
.L_x_1755:
[----:B------:R-:W-:Y:S05]  /*115f0*/  BSYNC B1 ;  /* 0x0000000000017941 */ /* 0x000fea0003800000 */
.L_x_1754:
[----:B------:R-:W-:Y:S04]  /*11600*/  BSSY B1, `(.L_x_1756) ;  /* 0x0000060000017945 */ /* 0x000fe80003800000 */
[----:B------:R-:W-:Y:S05]  /*11610*/  @P1 BRA `(.L_x_1757) ;  /* 0x0000000400781947 */ /* 0x000fea0003800000 */
[----:B0-----:R-:W-:Y:S01]  /*11620*/  LEA.HI R4, R32, R170, RZ, 0x1d ;  /* 0x000000aa20047211 */ /* 0x001fe200078fe8ff */
[----:B------:R-:W-:Y:S01]  /*11630*/  HADD2.F32 R35, -RZ, R69.H1_H1 ;  /* 0x30000045ff237230 */ /* 0x000fe20000004100 */
[----:B------:R-:W-:Y:S01]  /*11640*/  SHF.R.U32.HI R36, RZ, 0x10, R9 ;  /* 0x00000010ff247819 */ /* 0x000fe20000011609 */
[----:B------:R-:W-:Y:S01]  /*11650*/  HADD2.F32 R34, -RZ, R71.H1_H1 ;  /* 0x30000047ff227230 */ /* 0x000fe20000004100 */
[----:B------:R-:W-:Y:S01]  /*11660*/  SHF.R.S32.HI R5, RZ, 0x1f, R4 ;  /* 0x0000001fff057819 */ /* 0x000fe20000011404 */
[----:B------:R-:W-:Y:S01]  /*11670*/  IMAD.SHL.U32 R6, R4, 0x8, RZ ;  /* 0x0000000804067824 */ /* 0x000fe200078e00ff */
[----:B------:R-:W-:Y:S01]  /*11680*/  SHF.R.U64 R47, R52, 0x10, R53 ;  /* 0x00000010342f7819 */ /* 0x000fe20000001235 */
[----:B------:R-:W-:Y:S01]  /*11690*/  HADD2.F32 R36, -RZ, R36.H0_H0 ;  /* 0x20000024ff247230 */ /* 0x000fe20000004100 */
[----:B------:R-:W-:Y:S02]  /*116a0*/  LEA.HI R4, R5, R4, RZ, 0x3 ;  /* 0x0000000405047211 */ /* 0x000fe400078f18ff */
[----:B------:R-:W-:-:S02]  /*116b0*/  LOP3.LUT R5, R181, 0x38, R6, 0xf8, !PT ;  /* 0x00000038b5057812 */ /* 0x000fc400078ef806 */
[----:B------:R-:W-:Y:S01]  /*116c0*/  SHF.R.U64 R45, R8, 0x10, R9 ;  /* 0x00000010082d7819 */ /* 0x000fe20000001209 */
[----:B------:R-:W-:Y:S01]  /*116d0*/  IMAD.SHL.U32 R4, R4, 0x400, RZ ;  /* 0x0000040004047824 */ /* 0x000fe200078e00ff */
[----:B--2---:R-:W-:Y:S02]  /*116e0*/  LOP3.LUT R25, R5, R218, RZ, 0x3c, !PT ;  /* 0x000000da05197212 */ /* 0x004fe400078e3cff */
[----:B------:R-:W-:Y:S02]  /*116f0*/  SHF.R.U32.HI R52, RZ, 0x10, R53 ;  /* 0x00000010ff347819 */ /* 0x000fe40000011635 */
[----:B------:R-:W-:Y:S02]  /*11700*/  LOP3.LUT R24, R4, 0x7fffe000, RZ, 0xc0, !PT ;  /* 0x7fffe00004187812 */ /* 0x000fe400078ec0ff */
[----:B------:R-:W0:Y:S01]  /*11710*/  LDS.128 R4, [R214] ;  /* 0x00000000d6047984 */ /* 0x000e220000000c00 */
[----:B------:R-:W-:Y:S02]  /*11720*/  SHF.R.U64 R43, R10, 0x10, R11 ;  /* 0x000000100a2b7819 */ /* 0x000fe4000000120b */
[----:B------:R-:W-:-:S02]  /*11730*/  IADD3 R25, R25, R24, R188 ;  /* 0x0000001819197210 */ /* 0x000fc40007ffe0bc */
[--C-:B------:R-:W-:Y:S02]  /*11740*/  SHF.R.U64 R46, R54, 0x10, R55.reuse ;  /* 0x00000010362e7819 */ /* 0x100fe40000001237 */
[----:B------:R-:W-:Y:S01]  /*11750*/  SHF.R.U32.HI R54, RZ, 0x10, R55 ;  /* 0x00000010ff367819 */ /* 0x000fe20000011637 */
[----:B------:R-:W-:Y:S01]  /*11760*/  IMAD R28, R25, 0x2, R18 ;  /* 0x00000002191c7824 */ /* 0x000fe200078e0212 */
[----:B------:R-:W-:-:S04]  /*11770*/  SHF.R.U32.HI R41, RZ, 0x10, R11 ;  /* 0x00000010ff297819 */ /* 0x000fc8000001160b */
[----:B------:R-:W1:Y:S01]  /*11780*/  LDS.128 R24, [R28+0xc400] ;  /* 0x00c400001c187984 */ /* 0x000e620000000c00 */
[--C-:B0-----:R-:W-:Y:S02]  /*11790*/  HADD2.F32 R8, -RZ, R5.reuse.H0_H0 ;  /* 0x20000005ff087230 */ /* 0x101fe40000004100 */
[----:B------:R-:W-:Y:S02]  /*117a0*/  HADD2.F32 R9, -RZ, R5.H1_H1 ;  /* 0x30000005ff097230 */ /* 0x000fe40000004100 */
[----:B------:R-:W-:Y:S02]  /*117b0*/  HADD2.F32 R5, -RZ, R4.H0_H0 ;  /* 0x20000004ff057230 */ /* 0x000fe40000004100 */
[----:B------:R-:W-:Y:S02]  /*117c0*/  HADD2.F32 R10, -RZ, R6.H0_H0 ;  /* 0x20000006ff0a7230 */ /* 0x000fe40000004100 */
[--C-:B------:R-:W-:Y:S02]  /*117d0*/  HADD2.F32 R11, -RZ, R7.reuse.H0_H0 ;  /* 0x20000007ff0b7230 */ /* 0x100fe40000004100 */
[----:B------:R-:W-:-:S02]  /*117e0*/  HADD2.F32 R7, -RZ, R7.H1_H1 ;  /* 0x30000007ff077230 */ /* 0x000fc40000004100 */
[----:B------:R-:W-:Y:S02]  /*117f0*/  HADD2.F32 R4, -RZ, R4.H1_H1 ;  /* 0x30000004ff047230 */ /* 0x000fe40000004100 */
[--C-:B-1----:R-:W-:Y:S02]  /*11800*/  HADD2.F32 R29, -RZ, R25.reuse.H0_H0 ;  /* 0x20000019ff1d7230 */ /* 0x102fe40000004100 */
[----:B------:R-:W-:Y:S02]  /*11810*/  HADD2.F32 R30, -RZ, R25.H1_H1 ;  /* 0x30000019ff1e7230 */ /* 0x000fe40000004100 */
[----:B------:R-:W-:Y:S02]  /*11820*/  HADD2.F32 R25, -RZ, R24.H0_H0 ;  /* 0x20000018ff197230 */ /* 0x000fe40000004100 */
[C---:B------:R-:W-:Y:S01]  /*11830*/  FMUL.FTZ R37, R29.reuse, R35 ;  /* 0x000000231d257220 */ /* 0x040fe20000410000 */
[----:B------:R-:W-:Y:S01]  /*11840*/  FMUL.FTZ R39, R29, R34 ;  /* 0x000000221d277220 */ /* 0x000fe20000410000 */
[----:B------:R-:W-:-:S02]  /*11850*/  HADD2.F32 R29, -RZ, R52.H0_H0 ;  /* 0x20000034ff1d7230 */ /* 0x000fc40000004100 */
[----:B------:R-:W-:Y:S01]  /*11860*/  FMUL.FTZ R38, R30, R36 ;  /* 0x000000241e267220 */ /* 0x000fe20000410000 */
[C---:B------:R-:W-:Y:S01]  /*11870*/  FFMA.FTZ R37, R8.reuse, R34, -R37 ;  /* 0x0000002208257223 */ /* 0x040fe20000010825 */
[----:B------:R-:W-:Y:S02]  /*11880*/  HADD2.F32 R34, -RZ, R69.H0_H0 ;  /* 0x20000045ff227230 */ /* 0x000fe40000004100 */
[----:B------:R-:W-:Y:S01]  /*11890*/  FFMA.FTZ R39, R8, R35, R39 ;  /* 0x0000002308277223 */ /* 0x000fe20000010027 */
[----:B------:R-:W-:Y:S02]  /*118a0*/  HADD2.F32 R8, -RZ, R71.H0_H0 ;  /* 0x20000047ff087230 */ /* 0x000fe40000004100 */
[-C--:B------:R-:W-:Y:S01]  /*118b0*/  FMUL.FTZ R40, R30, R29.reuse ;  /* 0x0000001d1e287220 */ /* 0x080fe20000410000 */
[----:B------:R-:W-:Y:S01]  /*118c0*/  FFMA.FTZ R38, R9, R29, -R38 ;  /* 0x0000001d09267223 */ /* 0x000fe20000010826 */
[----:B------:R-:W-:Y:S01]  /*118d0*/  FMUL.FTZ R30, R25, R34 ;  /* 0x00000022191e7220 */ /* 0x000fe20000410000 */
[----:B------:R-:W-:-:S02]  /*118e0*/  HADD2.F32 R31, -RZ, R26.H0_H0 ;  /* 0x2000001aff1f7230 */ /* 0x000fc40000004100 */
[-C--:B------:R-:W-:Y:S01]  /*118f0*/  FMUL.FTZ R25, R25, R8.reuse ;  /* 0x0000000819197220 */ /* 0x080fe20000410000 */
[----:B------:R-:W-:Y:S02]  /*11900*/  HADD2.F32 R29, -RZ, R70.H0_H0 ;  /* 0x20000046ff1d7230 */ /* 0x000fe40000004100 */
[C---:B------:R-:W-:Y:S01]  /*11910*/  FFMA.FTZ R35, R5.reuse, R8, -R30 ;  /* 0x0000000805237223 */ /* 0x040fe2000001081e */
[----:B------:R-:W-:Y:S02]  /*11920*/  HADD2.F32 R8, -RZ, R72.H0_H0 ;  /* 0x20000048ff087230 */ /* 0x000fe40000004100 */
[----:B------:R-:W-:Y:S01]  /*11930*/  FFMA.FTZ R34, R5, R34, R25 ;  /* 0x0000002205227223 */ /* 0x000fe20000010019 */
[----:B------:R-:W-:Y:S02]  /*11940*/  HADD2.F32 R33, -RZ, R27.H0_H0 ;  /* 0x2000001bff217230 */ /* 0x000fe40000004100 */
[----:B------:R-:W-:Y:S01]  /*11950*/  FMUL.FTZ R5, R31, R29 ;  /* 0x0000001d1f057220 */ /* 0x000fe20000410000 */
[----:B------:R-:W-:-:S02]  /*11960*/  HADD2.F32 R70, -RZ, R70.H1_H1 ;  /* 0x30000046ff467230 */ /* 0x000fc40000004100 */
[----:B------:R-:W-:Y:S01]  /*11970*/  FFMA.FTZ R40, R9, R36, R40 ;  /* 0x0000002409287223 */ /* 0x000fe20000010028 */
[----:B------:R-:W-:Y:S02]  /*11980*/  HADD2.F32 R72, -RZ, R72.H1_H1 ;  /* 0x30000048ff487230 */ /* 0x000fe40000004100 */
[-C--:B------:R-:W-:Y:S01]  /*11990*/  FMUL.FTZ R9, R31, R8.reuse ;  /* 0x000000081f097220 */ /* 0x080fe20000410000 */
[----:B------:R-:W-:Y:S01]  /*119a0*/  FFMA.FTZ R31, R10, R8, -R5 ;  /* 0x000000080a1f7223 */ /* 0x000fe20000010805 */
[C---:B------:R-:W-:Y:S01]  /*119b0*/  FMUL.FTZ R36, R33.reuse, R70 ;  /* 0x0000004621247220 */ /* 0x040fe20000410000 */
[----:B------:R-:W-:Y:S02]  /*119c0*/  HADD2.F32 R27, -RZ, R27.H1_H1 ;  /* 0x3000001bff1b7230 */ /* 0x000fe40000004100 */
[-C--:B------:R-:W-:Y:S01]  /*119d0*/  FMUL.FTZ R33, R33, R72.reuse ;  /* 0x0000004821217220 */ /* 0x080fe20000410000 */
[----:B------:R-:W-:Y:S02]  /*119e0*/  HADD2.F32 R30, -RZ, R41.H0_H0 ;  /* 0x20000029ff1e7230 */ /* 0x000fe40000004100 */
[----:B------:R-:W-:Y:S01]  /*119f0*/  FFMA.FTZ R36, R11, R72, -R36 ;  /* 0x000000480b247223 */ /* 0x000fe20000010824 */
[----:B------:R-:W-:-:S02]  /*11a00*/  HADD2.F32 R8, -RZ, R54.H0_H0 ;  /* 0x20000036ff087230 */ /* 0x000fc40000004100 */
[----:B------:R-:W-:Y:S01]  /*11a10*/  FFMA.FTZ R33, R11, R70, R33 ;  /* 0x000000460b217223 */ /* 0x000fe20000010021 */
[----:B------:R-:W-:Y:S02]  /*11a20*/  HADD2.F32 R24, -RZ, R24.H1_H1 ;  /* 0x30000018ff187230 */ /* 0x000fe40000004100 */
[C---:B------:R-:W-:Y:S01]  /*11a30*/  FMUL.FTZ R42, R27.reuse, R30 ;  /* 0x0000001e1b2a7220 */ /* 0x040fe20000410000 */
[----:B------:R-:W-:Y:S02]  /*11a40*/  HADD2.F32 R11, -RZ, R45.H0_H0 ;  /* 0x2000002dff0b7230 */ /* 0x000fe40000004100 */
[----:B------:R-:W-:Y:S01]  /*11a50*/  FMUL.FTZ R44, R27, R8 ;  /* 0x000000081b2c7220 */ /* 0x000fe20000410000 */
[----:B------:R-:W-:Y:S02]  /*11a60*/  HADD2.F32 R5, -RZ, R47.H0_H0 ;  /* 0x2000002fff057230 */ /* 0x000fe40000004100 */
[----:B------:R-:W-:Y:S01]  /*11a70*/  FFMA.FTZ R10, R10, R29, R9 ;  /* 0x0000001d0a0a7223 */ /* 0x000fe20000010009 */
[----:B------:R-:W-:-:S02]  /*11a80*/  HADD2.F32 R26, -RZ, R26.H1_H1 ;  /* 0x3000001aff1a7230 */ /* 0x000fc40000004100 */
[C---:B------:R-:W-:Y:S01]  /*11a90*/  FFMA.FTZ R41, R7.reuse, R8, -R42 ;  /* 0x0000000807297223 */ /* 0x040fe2000001082a */
[----:B------:R-:W-:Y:S02]  /*11aa0*/  HADD2.F32 R25, -RZ, R43.H0_H0 ;  /* 0x2000002bff197230 */ /* 0x000fe40000004100 */
[----:B------:R-:W-:Y:S01]  /*11ab0*/  FFMA.FTZ R44, R7, R30, R44 ;  /* 0x0000001e072c7223 */ /* 0x000fe2000001002c */
[----:B------:R-:W-:Y:S02]  /*11ac0*/  HADD2.F32 R9, -RZ, R46.H0_H0 ;  /* 0x2000002eff097230 */ /* 0x000fe40000004100 */
[C---:B------:R-:W-:Y:S01]  /*11ad0*/  FMUL.FTZ R7, R24.reuse, R11 ;  /* 0x0000000b18077220 */ /* 0x040fe20000410000 */
[----:B------:R-:W-:Y:S02]  /*11ae0*/  HADD2.F32 R6, -RZ, R6.H1_H1 ;  /* 0x30000006ff067230 */ /* 0x000fe40000004100 */
        /* <DEDUP_REMOVED lines=17> */
.L_x_1757:
[----:B------:R-:W-:Y:S05]  /*11c00*/  BSYNC B1 ;  /* 0x0000000000017941 */ /* 0x000fea0003800000 */
.L_x_1756:
[----:B------:R-:W-:Y:S05]  /*11c10*/  @P2 BRA `(.L_x_1729) ;  /* 0x0000000400782947 */ /* 0x000fea0003800000 */
[----:B------:R-:W-:Y:S01]  /*11c20*/  LEA.HI R32, R32, R171, RZ, 0x1d ;  /* 0x000000ab20207211 */ /* 0x000fe200078fe8ff */
[----:B--2---:R-:W-:Y:S01]  /*11c30*/  HADD2.F32 R29, -RZ, R20.H1_H1 ;  /* 0x30000014ff1d7230 */ /* 0x004fe20000004100 */
[----:B------:R-:W-:Y:S01]  /*11c40*/  SHF.R.U64 R40, R56, 0x10, R57 ;  /* 0x0000001038287819 */ /* 0x000fe20000001239 */
[--C-:B------:R-:W-:Y:S01]  /*11c50*/  HADD2.F32 R31, -RZ, R0.reuse.H1_H1 ;  /* 0x30000000ff1f7230 */ /* 0x100fe20000004100 */
[----:B01----:R-:W-:Y:S01]  /*11c60*/  SHF.R.S32.HI R5, RZ, 0x1f, R32 ;  /* 0x0000001fff057819 */ /* 0x003fe20000011420 */
[----:B------:R-:W-:Y:S01]  /*11c70*/  HADD2.F32 R30, -RZ, R0.H0_H0 ;  /* 0x20000000ff1e7230 */ /* 0x000fe20000004100 */
[----:B------:R-:W-:Y:S01]  /*11c80*/  SHF.L.U32 R4, R32, 0x3, RZ ;  /* 0x0000000320047819 */ /* 0x000fe200000006ff */
[----:B------:R-:W-:Y:S01]  /*11c90*/  HADD2.F32 R20, -RZ, R20.H0_H0 ;  /* 0x20000014ff147230 */ /* 0x000fe20000004100 */
[----:B------:R-:W-:Y:S02]  /*11ca0*/  LEA.HI R32, R5, R32, RZ, 0x3 ;  /* 0x0000002005207211 */ /* 0x000fe400078f18ff */
[----:B------:R-:W-:-:S02]  /*11cb0*/  LOP3.LUT R5, R181, 0x38, R4, 0xf8, !PT ;  /* 0x00000038b5057812 */ /* 0x000fc400078ef804 */
[----:B------:R-:W-:Y:S01]  /*11cc0*/  SHF.R.U32.HI R56, RZ, 0x10, R57 ;  /* 0x00000010ff387819 */ /* 0x000fe20000011639 */
[----:B------:R-:W-:Y:S01]  /*11cd0*/  IMAD.SHL.U32 R32, R32, 0x400, RZ ;  /* 0x0000040020207824 */ /* 0x000fe200078e00ff */
[----:B------:R-:W-:Y:S02]  /*11ce0*/  LOP3.LUT R9, R5, R218, RZ, 0x3c, !PT ;  /* 0x000000da05097212 */ /* 0x000fe400078e3cff */
[----:B------:R-:W0:Y:S01]  /*11cf0*/  LDS.128 R4, [R213] ;  /* 0x00000000d5047984 */ /* 0x000e220000000c00 */
[----:B------:R-:W-:Y:S02]  /*11d00*/  SHF.R.U64 R38, R12, 0x10, R13 ;  /* 0x000000100c267819 */ /* 0x000fe4000000120d */
[----:B------:R-:W-:Y:S02]  /*11d10*/  LOP3.LUT R32, R32, 0x7fffe000, RZ, 0xc0, !PT ;  /* 0x7fffe00020207812 */ /* 0x000fe400078ec0ff */
[----:B------:R-:W-:Y:S02]  /*11d20*/  SHF.R.U64 R37, R14, 0x10, R15 ;  /* 0x000000100e257819 */ /* 0x000fe4000000120f */
[----:B------:R-:W-:-:S02]  /*11d30*/  IADD3 R9, R9, R32, R188 ;  /* 0x0000002009097210 */ /* 0x000fc40007ffe0bc */
[----:B------:R-:W-:Y:S02]  /*11d40*/  SHF.R.U32.HI R32, RZ, 0x10, R13 ;  /* 0x00000010ff207819 */ /* 0x000fe4000001160d */
[--C-:B------:R-:W-:Y:S01]  /*11d50*/  SHF.R.U64 R39, R58, 0x10, R59.reuse ;  /* 0x000000103a277819 */ /* 0x100fe2000000123b */
[----:B------:R-:W-:Y:S01]  /*11d60*/  IMAD R24, R9, 0x2, R18 ;  /* 0x0000000209187824 */ /* 0x000fe200078e0212 */
[----:B------:R-:W-:Y:S01]  /*11d70*/  SHF.R.U32.HI R58, RZ, 0x10, R59 ;  /* 0x00000010ff3a7819 */ /* 0x000fe2000001163b */
[----:B------:R-:W-:Y:S01]  /*11d80*/  HADD2.F32 R32, -RZ, R32.H0_H0 ;  /* 0x20000020ff207230 */ /* 0x000fe20000004100 */
[----:B------:R-:W-:Y:S02]  /*11d90*/  SHF.R.U32.HI R36, RZ, 0x10, R15 ;  /* 0x00000010ff247819 */ /* 0x000fe4000001160f */
[----:B------:R-:W1:Y:S01]  /*11da0*/  LDS.128 R8, [R24+0xc400] ;  /* 0x00c4000018087984 */ /* 0x000e620000000c00 */
[--C-:B0-----:R-:W-:Y:S02]  /*11db0*/  HADD2.F32 R13, -RZ, R5.reuse.H1_H1 ;  /* 0x30000005ff0d7230 */ /* 0x101fe40000004100 */
[----:B------:R-:W-:-:S02]  /*11dc0*/  HADD2.F32 R12, -RZ, R5.H0_H0 ;  /* 0x20000005ff0c7230 */ /* 0x000fc40000004100 */
[----:B------:R-:W-:Y:S02]  /*11dd0*/  HADD2.F32 R5, -RZ, R4.H0_H0 ;  /* 0x20000004ff057230 */ /* 0x000fe40000004100 */
[----:B------:R-:W-:Y:S02]  /*11de0*/  HADD2.F32 R14, -RZ, R6.H0_H0 ;  /* 0x20000006ff0e7230 */ /* 0x000fe40000004100 */
[--C-:B------:R-:W-:Y:S02]  /*11df0*/  HADD2.F32 R15, -RZ, R7.reuse.H0_H0 ;  /* 0x20000007ff0f7230 */ /* 0x100fe40000004100 */
[----:B------:R-:W-:Y:S02]  /*11e00*/  HADD2.F32 R7, -RZ, R7.H1_H1 ;  /* 0x30000007ff077230 */ /* 0x000fe40000004100 */
[----:B------:R-:W-:Y:S02]  /*11e10*/  HADD2.F32 R4, -RZ, R4.H1_H1 ;  /* 0x30000004ff047230 */ /* 0x000fe40000004100 */
[----:B------:R-:W-:-:S02]  /*11e20*/  HADD2.F32 R6, -RZ, R6.H1_H1 ;  /* 0x30000006ff067230 */ /* 0x000fc40000004100 */
[--C-:B-1----:R-:W-:Y:S02]  /*11e30*/  HADD2.F32 R25, -RZ, R9.reuse.H0_H0 ;  /* 0x20000009ff197230 */ /* 0x102fe40000004100 */
[----:B------:R-:W-:Y:S02]  /*11e40*/  HADD2.F32 R26, -RZ, R9.H1_H1 ;  /* 0x30000009ff1a7230 */ /* 0x000fe40000004100 */
[----:B------:R-:W-:Y:S02]  /*11e50*/  HADD2.F32 R9, -RZ, R8.H0_H0 ;  /* 0x20000008ff097230 */ /* 0x000fe40000004100 */
[C---:B------:R-:W-:Y:S01]  /*11e60*/  FMUL.FTZ R33, R25.reuse, R31 ;  /* 0x0000001f19217220 */ /* 0x040fe20000410000 */
[-C--:B------:R-:W-:Y:S01]  /*11e70*/  FMUL.FTZ R35, R25, R29.reuse ;  /* 0x0000001d19237220 */ /* 0x080fe20000410000 */
[----:B------:R-:W-:Y:S02]  /*11e80*/  HADD2.F32 R25, -RZ, R56.H0_H0 ;  /* 0x20000038ff197230 */ /* 0x000fe40000004100 */
[----:B------:R-:W-:Y:S01]  /*11e90*/  FMUL.FTZ R0, R26, R32 ;  /* 0x000000201a007220 */ /* 0x000fe20000410000 */
[C---:B------:R-:W-:Y:S01]  /*11ea0*/  FFMA.FTZ R33, R12.reuse, R29, -R33 ;  /* 0x0000001d0c217223 */ /* 0x040fe20000010821 */
[----:B------:R-:W-:Y:S01]  /*11eb0*/  FFMA.FTZ R35, R12, R31, R35 ;  /* 0x0000001f0c237223 */ /* 0x000fe20000010023 */
[----:B------:R-:W-:-:S02]  /*11ec0*/  HADD2.F32 R27, -RZ, R10.H0_H0 ;  /* 0x2000000aff1b7230 */ /* 0x000fc40000004100 */
[-C--:B------:R-:W-:Y:S01]  /*11ed0*/  FMUL.FTZ R34, R26, R25.reuse ;  /* 0x000000191a227220 */ /* 0x080fe20000410000 */
[----:B------:R-:W-:Y:S01]  /*11ee0*/  FFMA.FTZ R26, R13, R25, -R0 ;  /* 0x000000190d1a7223 */ /* 0x000fe20000010800 */
[C---:B------:R-:W-:Y:S01]  /*11ef0*/  FMUL.FTZ R0, R9.reuse, R30 ;  /* 0x0000001e09007220 */ /* 0x040fe20000410000 */
[----:B------:R-:W-:Y:S02]  /*11f00*/  HADD2.F32 R12, -RZ, R3.H0_H0 ;  /* 0x20000003ff0c7230 */ /* 0x000fe40000004100 */
[----:B------:R-:W-:Y:S01]  /*11f10*/  FMUL.FTZ R9, R9, R20 ;  /* 0x0000001409097220 */ /* 0x000fe20000410000 */
[----:B------:R-:W-:Y:S01]  /*11f20*/  FFMA.FTZ R34, R13, R32, R34 ;  /* 0x000000200d227223 */ /* 0x000fe20000010022 */
[C---:B------:R-:W-:Y:S01]  /*11f30*/  FFMA.FTZ R13, R5.reuse, R20, -R0 ;  /* 0x00000014050d7223 */ /* 0x040fe20000010800 */
[----:B------:R-:W-:Y:S02]  /*11f40*/  HADD2.F32 R0, -RZ, R21.H0_H0 ;  /* 0x20000015ff007230 */ /* 0x000fe40000004100 */
[----:B------:R-:W-:Y:S01]  /*11f50*/  FFMA.FTZ R30, R5, R30, R9 ;  /* 0x0000001e051e7223 */ /* 0x000fe20000010009 */
[----:B------:R-:W-:Y:S01]  /*11f60*/  FMUL.FTZ R5, R27, R12 ;  /* 0x0000000c1b057220 */ /* 0x000fe20000410000 */
[----:B------:R-:W-:-:S02]  /*11f70*/  HADD2.F32 R28, -RZ, R11.H0_H0 ;  /* 0x2000000bff1c7230 */ /* 0x000fc40000004100 */
[----:B------:R-:W-:Y:S02]  /*11f80*/  HADD2.F32 R3, -RZ, R3.H1_H1 ;  /* 0x30000003ff037230 */ /* 0x000fe40000004100 */
[-C--:B------:R-:W-:Y:S01]  /*11f90*/  FMUL.FTZ R27, R27, R0.reuse ;  /* 0x000000001b1b7220 */ /* 0x080fe20000410000 */
[----:B------:R-:W-:Y:S02]  /*11fa0*/  HADD2.F32 R21, -RZ, R21.H1_H1 ;  /* 0x30000015ff157230 */ /* 0x000fe40000004100 */
[----:B------:R-:W-:Y:S01]  /*11fb0*/  FFMA.FTZ R25, R14, R0, -R5 ;  /* 0x000000000e197223 */ /* 0x000fe20000010805 */
[----:B------:R-:W-:Y:S02]  /*11fc0*/  HADD2.F32 R11, -RZ, R11.H1_H1 ;  /* 0x3000000bff0b7230 */ /* 0x000fe40000004100 */
[C---:B------:R-:W-:Y:S01]  /*11fd0*/  FMUL.FTZ R32, R28.reuse, R3 ;  /* 0x000000031c207220 */ /* 0x040fe20000410000 */
[----:B------:R-:W-:Y:S02]  /*11fe0*/  HADD2.F32 R20, -RZ, R36.H0_H0 ;  /* 0x20000024ff147230 */ /* 0x000fe40000004100 */
[----:B------:R-:W-:Y:S01]  /*11ff0*/  FMUL.FTZ R28, R28, R21 ;  /* 0x000000151c1c7220 */ /* 0x000fe20000410000 */
[----:B------:R-:W-:-:S02]  /*12000*/  HADD2.F32 R0, -RZ, R58.H0_H0 ;  /* 0x2000003aff007230 */ /* 0x000fc40000004100 */
[----:B------:R-:W-:Y:S01]  /*12010*/  FFMA.FTZ R27, R14, R12, R27 ;  /* 0x0000000c0e1b7223 */ /* 0x000fe2000001001b */
[----:B------:R-:W-:Y:S02]  /*12020*/  HADD2.F32 R8, -RZ, R8.H1_H1 ;  /* 0x30000008ff087230 */ /* 0x000fe40000004100 */
[C---:B------:R-:W-:Y:S01]  /*12030*/  FMUL.FTZ R12, R11.reuse, R20 ;  /* 0x000000140b0c7220 */ /* 0x040fe20000410000 */
[----:B------:R-:W-:Y:S02]  /*12040*/  HADD2.F32 R10, -RZ, R10.H1_H1 ;  /* 0x3000000aff0a7230 */ /* 0x000fe40000004100 */
[----:B------:R-:W-:Y:S01]  /*12050*/  FMUL.FTZ R14, R11, R0 ;  /* 0x000000000b0e7220 */ /* 0x000fe20000410000 */
[C---:B------:R-:W-:Y:S01]  /*12060*/  FFMA.FTZ R28, R15.reuse, R3, R28 ;  /* 0x000000030f1c7223 */ /* 0x040fe2000001001c */
[----:B------:R-:W-:Y:S02]  /*12070*/  HADD2.F32 R9, -RZ, R38.H0_H0 ;  /* 0x20000026ff097230 */ /* 0x000fe40000004100 */
[----:B------:R-:W-:Y:S01]  /*12080*/  FFMA.FTZ R32, R15, R21, -R32 ;  /* 0x000000150f207223 */ /* 0x000fe20000010820 */
[----:B------:R-:W-:-:S02]  /*12090*/  HADD2.F32 R11, -RZ, R37.H0_H0 ;  /* 0x20000025ff0b7230 */ /* 0x000fc40000004100 */
[C---:B------:R-:W-:Y:S01]  /*120a0*/  FFMA.FTZ R21, R7.reuse, R0, -R12 ;  /* 0x0000000007157223 */ /* 0x040fe2000001080c */
[----:B------:R-:W-:Y:S02]  /*120b0*/  HADD2.F32 R3, -RZ, R40.H0_H0 ;  /* 0x20000028ff037230 */ /* 0x000fe40000004100 */
[----:B------:R-:W-:Y:S01]  /*120c0*/  FFMA.FTZ R29, R7, R20, R14 ;  /* 0x00000014071d7223 */ /* 0x000fe2000001000e */
[----:B------:R-:W-:Y:S02]  /*120d0*/  HADD2.F32 R5, -RZ, R39.H0_H0 ;  /* 0x20000027ff057230 */ /* 0x000fe40000004100 */
        /* <DEDUP_REMOVED lines=18> */
.L_x_1729:
[----:B------:R-:W-:Y:S05]  /*12200*/  BSYNC B0 ;  /* 0x0000000000007941 */ /* 0x000fea0003800000 */
.L_x_1707:
        /* <DEDUP_REMOVED lines=8> */
.L_x_1705:
[----:B01-3--:R-:W3:Y:S02]  /*12290*/  LDL R0, [R1+0x30] ;  /* 0x0000300001007983 */ /* 0x00bee40000100800 */
[----:B---3--:R-:W-:-:S13]  /*122a0*/  R2UR UR4, R0 ;  /* 0x00000000000472ca */ /* 0x008fda00000e0000 */
[----:B------:R-:W-:-:S05]  /*122b0*/  IMAD.U32 R0, RZ, RZ, UR4 ;  /* 0x00000004ff007e24 */ /* 0x000fca000f8e00ff */
[----:B------:R-:W-:-:S13]  /*122c0*/  ISETP.NE.AND P0, PT, R0, 0x3, PT ;  /* 0x000000030000780c */ /* 0x000fda0003f05270 */
[----:B------:R-:W-:Y:S05]  /*122d0*/  @!P0 BRA `(.L_x_1758) ;  /* 0x0000000000048947 */ /* 0x000fea0003800000 */
[----:B------:R-:W-:Y:S01]  /*122e0*/  BPT.TRAP 0x1 ;  /* 0x000000040000795c */ /* 0x000fe20000300000 */
.L_x_1758:
[----:B--2-4-:R-:W-:Y:S02]  /*122f0*/  LEA R4, R160, R18, 0x3 ;  /* 0x00000012a0047211 */ /* 0x014fe400078e18ff */
[----:B------:R-:W-:-:S04]  /*12300*/  SHF.L.U32 R3, R163, 0x1f, RZ ;  /* 0x0000001fa3037819 */ /* 0x000fc800000006ff */
[----:B------:R0:W1:Y:S01]  /*12310*/  SYNCS.PHASECHK.TRANS64.TRYWAIT P1, [R4+URZ+0x2a830], R3 ;  /* 0x02a83003040075a7 */ /* 0x000062000802017f */
[----:B------:R-:W-:Y:S05]  /*12320*/  @!P0 BRA `(.L_x_1759) ;  /* 0x0000000000048947 */ /* 0x000fea0003800000 */
[----:B------:R-:W-:Y:S01]  /*12330*/  BPT.TRAP 0x1 ;  /* 0x000000040000795c */ /* 0x000fe20000300000 */
.L_x_1759:
[----:B-1----:R-:W-:Y:S05]  /*12340*/  @P1 BRA `(.L_x_1760) ;  /* 0x0000000000081947 */ /* 0x002fea0003800000 */
[----:B------:R-:W1:Y:S02]  /*12350*/  SYNCS.PHASECHK.TRANS64.TRYWAIT P1, [R4+URZ+0x2a830], R3 ;  /* 0x02a83003040075a7 */ /* 0x000e64000802017f */
[----:B-1----:R-:W-:Y:S05]  /*12360*/  @!P1 BRA `(.L_x_1761) ;  /* 0x00000180003c9947 */ /* 0x002fea0003800000 */
.L_x_1760:
[----:B------:R-:W-:Y:S05]  /*12370*/  WARPSYNC.ALL ;  /* 0x0000000000007948 */ /* 0x000fea0003800000 */
[----:B------:R-:W-:Y:S01]  /*12380*/  VIADD R0, R18, 0x18400 ;  /* 0x0001840012007836 */ /* 0x000fe20000000000 */
[----:B------:R-:W-:Y:S01]  /*12390*/  R2UR UR4, R68 ;  /* 0x00000000440472ca */ /* 0x000fe200000e0000 */
[----:B------:R-:W-:Y:S01]  /*123a0*/  IMAD.MOV.U32 R9, RZ, RZ, 0x40000040 ;  /* 0x40000040ff097424 */ /* 0x000fe200078e00ff */
[----:B------:R-:W-:Y:S01]  /*123b0*/  WARPGROUP.ARRIVE ;  /* 0x00000000000079c5 */ /* 0x000fe20000000000 */
[----:B------:R-:W-:Y:S01]  /*123c0*/  UMOV UR9, 0x40000040 ;  /* 0x4000004000097882 */ /* 0x000fe20000000000 */
[----:B------:R-:W-:Y:S01]  /*123d0*/  SHF.R.U32.HI R0, RZ, 0x4, R0 ;  /* 0x00000004ff007819 */ /* 0x000fe20000011600 */
[----:B------:R-:W-:Y:S01]  /*123e0*/  IMAD.MOV.U32 R11, RZ, RZ, 0x40000040 ;  /* 0x40000040ff0b7424 */ /* 0x000fe200078e00ff */
[----:B------:R-:W-:Y:S01]  /*123f0*/  R2UR UR11, R9 ;  /* 0x00000000090b72ca */ /* 0x000fe200000e0000 */
[----:B------:R-:W-:Y:S01]  /*12400*/  UMOV UR57, 0x40000040 ;  /* 0x4000004000397882 */ /* 0x000fe20000000000 */
[----:B------:R-:W-:Y:S01]  /*12410*/  LOP3.LUT R0, R0, 0x3fff, RZ, 0xc0, !PT ;  /* 0x00003fff00007812 */ /* 0x000fe200078ec0ff */
[----:B------:R-:W-:Y:S01]  /*12420*/  UMOV UR53, 0x40000040 ;  /* 0x4000004000357882 */ /* 0x000fe20000000000 */
[----:B------:R-:W-:Y:S01]  /*12430*/  MOV R13, UR9 ;  /* 0x00000009000d7c02 */ /* 0x000fe20008000f00 */
[----:B------:R-:W-:Y:S01]  /*12440*/  UMOV UR49, 0x40000040 ;  /* 0x4000004000317882 */ /* 0x000fe20000000000 */
[----:B------:R-:W-:Y:S01]  /*12450*/  LOP3.LUT R7, R0, 0x10000, RZ, 0xfc, !PT ;  /* 0x0001000000077812 */ /* 0x000fe200078efcff */
[----:B------:R-:W-:Y:S01]  /*12460*/  ULOP3.LUT UR4, UR4, 0x10000, URZ, 0xfc, !UPT ;  /* 0x0001000004047892 */ /* 0x000fe2000f8efc3f */
[----:B------:R-:W-:Y:S01]  /*12470*/  MOV R9, 0x40000040 ;  /* 0x4000004000097802 */ /* 0x000fe20000000f00 */
[----:B------:R-:W-:Y:S01]  /*12480*/  UMOV UR45, 0x40000040 ;  /* 0x40000040002d7882 */ /* 0x000fe20000000000 */
[----:B------:R-:W-:Y:S01]  /*12490*/  UMOV UR41, 0x40000040 ;  /* 0x4000004000297882 */ /* 0x000fe20000000000 */
[----:B------:R-:W-:Y:S01]  /*124a0*/  IMAD R8, R160, 0x900, R7 ;  /* 0x00000900a0087824 */ /* 0x000fe200078e0207 */
[----:B------:R-:W-:Y:S01]  /*124b0*/  UIADD3 UR5, UR4, 0x2, URZ ;  /* 0x0000000204057890 */ /* 0x000fe2000fffe03f */
[----:B------:R-:W-:Y:S01]  /*124c0*/  R2UR UR39, R9 ;  /* 0x00000000092772ca */ /* 0x000fe200000e0000 */
[----:B------:R-:W-:Y:S01]  /*124d0*/  UMOV UR8, UR4 ;  /* 0x0000000400087c82 */ /* 0x000fe20008000000 */
[C---:B------:R-:W-:Y:S01]  /*124e0*/  VIADD R10, R8.reuse, 0x2 ;  /* 0x00000002080a7836 */ /* 0x040fe20000000000 */
[----:B------:R-:W-:Y:S01]  /*124f0*/  R2UR UR10, R8 ;  /* 0x00000000080a72ca */ /* 0x000fe200000e0000 */
[----:B------:R-:W-:Y:S01]  /*12500*/  IMAD.U32 R12, RZ, RZ, UR8 ;  /* 0x00000008ff0c7e24 */ /* 0x000fe2000f8e00ff */
[----:B------:R-:W-:-:S02]  /*12510*/  UIADD3 UR56, UR4, 0x404, URZ ;  /* 0x0000040404387890 */ /* 0x000fc4000fffe03f */
[----:B------:R-:W-:Y:S02]  /*12520*/  UIADD3 UR52, UR4, 0x406, URZ ;  /* 0x0000040604347890 */ /* 0x000fe4000fffe03f */
[----:B------:R2:W-:Y:S01]  /*12530*/  STL.64 [R1+0x28], R12 ;  /* 0x0000280c01007387 */ /* 0x0005e20000100a00 */
[----:B------:R-:W-:Y:S02]  /*12540*/  UIADD3 UR48, UR4, 0x800, URZ ;  /* 0x0000080004307890 */ /* 0x000fe4000fffe03f */
[----:B------:R-:W-:Y:S02]  /*12550*/  UIADD3 UR44, UR4, 0x802, URZ ;  /* 0x00000802042c7890 */ /* 0x000fe4000fffe03f */
[----:B------:R-:W-:Y:S02]  /*12560*/  UIADD3 UR40, UR4, 0x804, URZ ;  /* 0x0000080404287890 */ /* 0x000fe4000fffe03f */
[----:B------:R-:W-:Y:S01]  /*12570*/  HGMMA.64x96x16.F32 R24, gdesc[UR8], RZ, !UPT, gsb0 ;  /* 0x01600000081879f0 */ /* 0x000fe2000c0008ff */
[----:B------:R-:W-:Y:S01]  /*12580*/  R2UR UR10, R10 ;  /* 0x000000000a0a72ca */ /* 0x000fe200000e0000 */
[----:B------:R-:W-:Y:S01]  /*12590*/  UMOV UR8, UR5 ;  /* 0x0000000500087c82 */ /* 0x000fe20008000000 */
[----:B------:R-:W-:Y:S01]  /*125a0*/  R2UR UR11, R11 ;  /* 0x000000000b0b72ca */ /* 0x000fe200000e0000 */
[----:B------:R-:W-:Y:S01]  /*125b0*/  UMOV UR9, 0x40000040 ;  /* 0x4000004000097882 */ /* 0x000fe20000000000 */
[----:B------:R-:W-:Y:S01]  /*125c0*/  VIADD R10, R8, 0x4 ;  /* 0x00000004080a7836 */ /* 0x000fe20000000000 */
[----:B------:R-:W-:Y:S01]  /*125d0*/  UIADD3 UR5, UR4, 0x4, URZ ;  /* 0x0000000404057890 */ /* 0x000fe2000fffe03f */
[----:B------:R-:W-:Y:S01]  /*125e0*/  IMAD.MOV.U32 R11, RZ, RZ, 0x40000040 ;  /* 0x40000040ff0b7424 */ /* 0x000fe200078e00ff */
[----:B--2---:R-:W-:Y:S01]  /*125f0*/  MOV R13, UR9 ;  /* 0x00000009000d7c02 */ /* 0x004fe20008000f00 */
[----:B------:R-:W-:Y:S01]  /*12600*/  IMAD.U32 R12, RZ, RZ, UR8 ;  /* 0x00000008ff0c7e24 */ /* 0x000fe2000f8e00ff */
        /* <DEDUP_REMOVED lines=14> */
[----:B------:R-:W-:-:S05]  /*126f0*/  IMAD.U32 R12, RZ, RZ, UR8 ;  /* 0x00000008ff0c7e24 */ /* 0x000fca000f8e00ff */
        /* <DEDUP_REMOVED lines=35> */
[----:B--2---:R-:W-:Y:S01]  /*12930*/  MOV R13, UR9 ;  /* 0x00000009000d7c02 */ /* 0x004fe20008000f00 */
[----:B------:R-:W-:Y:S02]  /*12940*/  IMAD.MOV.U32 R11, RZ, RZ, 0x40000040 ;  /* 0x40000040ff0b7424 */ /* 0x000fe400078e00ff */
[----:B------:R-:W-:Y:S01]  /*12950*/  IMAD.U32 R12, RZ, RZ, UR8 ;  /* 0x00000008ff0c7e24 */ /* 0x000fe2000f8e00ff */
[----:B------:R-:W-:Y:S01]  /*12960*/  R2UR UR58, R10 ;  /* 0x000000000a3a72ca */ /* 0x000fe200000e0000 */
[----:B------:R-:W-:Y:S01]  /*12970*/  VIADD R10, R8, 0x306 ;  /* 0x00000306080a7836 */ /* 0x000fe20000000000 */
[----:B------:R-:W-:-:S02]  /*12980*/  R2UR UR59, R11 ;  /* 0x000000000b3b72ca */ /* 0x000fc400000e0000 */
[----:B------:R-:W-:Y:S01]  /*12990*/  MOV R11, 0x40000040 ;  /* 0x40000040000b7802 */ /* 0x000fe20000000f00 */
[----:B------:R2:W-:Y:S01]  /*129a0*/  STL.64 [R1], R12 ;  /* 0x0000000c01007387 */ /* 0x0005e20000100a00 */
[----:B------:R-:W-:Y:S01]  /*129b0*/  R2UR UR54, R10 ;  /* 0x000000000a3672ca */ /* 0x000fe200000e0000 */
[----:B------:R-:W-:Y:S01]  /*129c0*/  VIADD R10, R8, 0x600 ;  /* 0x00000600080a7836 */ /* 0x000fe20000000000 */
[----:B------:R-:W-:Y:S01]  /*129d0*/  R2UR UR55, R11 ;  /* 0x000000000b3772ca */ /* 0x000fe200000e0000 */
[----:B------:R-:W-:-:S03]  /*129e0*/  IMAD.MOV.U32 R11, RZ, RZ, 0x40000040 ;  /* 0x40000040ff0b7424 */ /* 0x000fc600078e00ff */
[----:B------:R-:W-:Y:S01]  /*129f0*/  R2UR UR50, R10 ;  /* 0x000000000a3272ca */ /* 0x000fe200000e0000 */
[----:B------:R-:W-:Y:S01]  /*12a00*/  VIADD R10, R8, 0x602 ;  /* 0x00000602080a7836 */ /* 0x000fe20000000000 */
[----:B------:R-:W-:Y:S02]  /*12a10*/  R2UR UR51, R11 ;  /* 0x000000000b3372ca */ /* 0x000fe400000e0000 */
[----:B------:R-:W-:Y:S02]  /*12a20*/  MOV R11, 0x40000040 ;  /* 0x40000040000b7802 */ /* 0x000fe40000000f00 */
[----:B------:R-:W-:Y:S01]  /*12a30*/  R2UR UR46, R10 ;  /* 0x000000000a2e72ca */ /* 0x000fe200000e0000 */
[C---:B------:R-:W-:Y:S01]  /*12a40*/  VIADD R10, R8.reuse, 0x604 ;  /* 0x00000604080a7836 */ /* 0x040fe20000000000 */
[----:B------:R-:W-:Y:S01]  /*12a50*/  R2UR UR47, R11 ;  /* 0x000000000b2f72ca */ /* 0x000fe200000e0000 */
[----:B------:R-:W-:Y:S02]  /*12a60*/  IMAD.MOV.U32 R11, RZ, RZ, 0x40000040 ;  /* 0x40000040ff0b7424 */ /* 0x000fe400078e00ff */
[----:B------:R-:W-:Y:S01]  /*12a70*/  VIADD R8, R8, 0x606 ;  /* 0x0000060608087836 */ /* 0x000fe20000000000 */
[----:B------:R-:W-:-:S02]  /*12a80*/  R2UR UR42, R10 ;  /* 0x000000000a2a72ca */ /* 0x000fc400000e0000 */
[----:B------:R-:W-:Y:S02]  /*12a90*/  R2UR UR43, R11 ;  /* 0x000000000b2b72ca */ /* 0x000fe400000e0000 */
[----:B------:R-:W-:Y:S01]  /*12aa0*/  R2UR UR38, R8 ;  /* 0x00000000082672ca */ /* 0x000fe200000e0000 */
        /* <DEDUP_REMOVED lines=22> */
[----:B--2---:R-:W-:Y:S05]  /*12c10*/  @!P0 BRA `(.L_x_1762) ;  /* 0x0000000000048947 */ /* 0x004fea0003800000 */
[----:B------:R-:W-:Y:S01]  /*12c20*/  BPT.TRAP 0x1 ;  /* 0x000000040000795c */ /* 0x000fe20000300000 */
.L_x_1762:
[----:B------:R-:W2:Y:S01]  /*12c30*/  LDC R21, c[0x0][0x448] ;  /* 0x00011200ff157b82 */ /* 0x000ea20000000800 */
[----:B------:R-:W-:Y:S01]  /*12c40*/  IMAD.IADD R5, R191, 0x1, R187 ;  /* 0x00000001bf057824 */ /* 0x000fe200078e02bb */
[----:B------:R-:W-:Y:S01]  /*12c50*/  ULDC UR4, c[0x0][0x9d8] ;  /* 0x0002760000047ab9 */ /* 0x000fe20000000800 */
[----:B------:R-:W-:Y:S01]  /*12c60*/  LOP3.LUT R22, R22, 0xffefffff, RZ, 0xc0, !PT ;  /* 0xffefffff16167812 */ /* 0x000fe200078ec0ff */
[----:B------:R-:W-:Y:S01]  /*12c70*/  FMUL.FTZ R20, R42, UR4 ;  /* 0x000000042a147c20 */ /* 0x000fe20008410000 */
[----:B------:R-:W-:Y:S02]  /*12c80*/  IMAD.MOV.U32 R42, RZ, RZ, R5 ;  /* 0x000000ffff2a7224 */ /* 0x000fe400078e0005 */
[----:B------:R-:W-:Y:S01]  /*12c90*/  FMUL.FTZ R53, R53, UR4 ;  /* 0x0000000435357c20 */ /* 0x000fe20008410000 */
[----:B------:R-:W-:Y:S01]  /*12ca0*/  FMUL.FTZ R87, R40, UR4 ;  /* 0x0000000428577c20 */ /* 0x000fe20008410000 */
[----:B------:R-:W-:Y:S01]  /*12cb0*/  FMUL.FTZ R40, R49, UR4 ;  /* 0x0000000431287c20 */ /* 0x000fe20008410000 */
[----:B------:R-:W-:Y:S01]  /*12cc0*/  FMUL.FTZ R79, R41, UR4 ;  /* 0x00000004294f7c20 */ /* 0x000fe20008410000 */
[----:B------:R3:W4:Y:S01]  /*12cd0*/  MUFU.TANH R49, R53 ;  /* 0x0000003500317308 */ /* 0x0007220000002400 */
[----:B------:R-:W-:Y:S01]  /*12ce0*/  MOV R41, 0xffffffa0 ;  /* 0xffffffa000297802 */ /* 0x000fe20000000f00 */
[----:B------:R-:W-:Y:S01]  /*12cf0*/  FMUL.FTZ R6, R24, UR4 ;  /* 0x0000000418067c20 */ /* 0x000fe20008410000 */
[----:B------:R-:W-:Y:S01]  /*12d00*/  FMUL.FTZ R0, R26, UR4 ;  /* 0x000000041a007c20 */ /* 0x000fe20008410000 */
[----:B01----:R-:W-:Y:S01]  /*12d10*/  FMUL.FTZ R3, R27, UR4 ;  /* 0x000000041b037c20 */ /* 0x003fe20008410000 */
        /* <DEDUP_REMOVED lines=9> */
[----:B--2---:R-:W-:Y:S01]  /*12db0*/  ISETP.NE.AND P1, PT, R21, 0x1, PT ;  /* 0x000000011500780c */ /* 0x004fe20003f25270 */
[----:B------:R-:W-:Y:S01]  /*12dc0*/  FMUL.FTZ R15, R39, UR4 ;  /* 0x00000004270f7c20 */ /* 0x000fe20008410000 */
[----:B------:R-:W-:-:S02]  /*12dd0*/  IMAD R41, R2, R41, 0x61 ;  /* 0x0000006102297424 */ /* 0x000fc400078e0229 */
        /* <DEDUP_REMOVED lines=30> */
[----:B------:R-:W-:Y:S01]  /*12fc0*/  @P1 LOP3.LUT R22, R22, 0x100000, RZ, 0xfc, !PT ;  /* 0x0010000016161812 */ /* 0x000fe200078efcff */
[----:B------:R-:W-:Y:S01]  /*12fd0*/  IMAD R43, R190, -0x2, R41 ;  /* 0xfffffffebe2b7824 */ /* 0x000fe200078e0229 */
[----:B------:R-:W2:Y:S01]  /*12fe0*/  MUFU.TANH R6, R6 ;  /* 0x0000000600067308 */ /* 0x000ea20000002400 */
[----:B------:R-:W-:Y:S01]  /*12ff0*/  ULDC UR38, c[0x0][0x9dc] ;  /* 0x0002770000267ab9 */ /* 0x000fe20000000800 */
[----:B0-----:R-:W-:Y:S01]  /*13000*/  @P1 IMAD.HI.U32 R12, R5, R12, RZ ;  /* 0x0000000c050c1227 */ /* 0x001fe200078e00ff */
[----:B------:R-:W-:Y:S01]  /*13010*/  ULOP3.LUT UR38, URZ, UR38, URZ, 0x33, !UPT ;  /* 0x000000263f267292 */ /* 0x000fe2000f8e333f */
[----:B------:R-:W-:-:S02]  /*13020*/  IADD3 R45, -R166, R43, R167 ;  /* 0x0000002ba62d7210 */ /* 0x000fc40007ffe1a7 */
[----:B------:R-:W-:Y:S01]  /*13030*/  FMUL.FTZ R52, R52, UR4 ;  /* 0x0000000434347c20 */ /* 0x000fe20008410000 */
[----:B------:R-:W-:Y:S02]  /*13040*/  VIADD R5, R4, 0x2a840 ;  /* 0x0002a84004057836 */ /* 0x000fe40000000000 */
[----:B------:R-:W-:Y:S01]  /*13050*/  FMUL.FTZ R56, R56, UR4 ;  /* 0x0000000438387c20 */ /* 0x000fe20008410000 */
[----:B------:R-:W-:Y:S01]  /*13060*/  IMAD R4, R2, -0x60, R167 ;  /* 0xffffffa002047824 */ /* 0x000fe200078e02a7 */
[----:B------:R-:W0:Y:S01]  /*13070*/  MUFU.TANH R25, R25 ;  /* 0x0000001900197308 */ /* 0x000e220000002400 */
[----:B-1----:R-:W-:Y:S02]  /*13080*/  @P1 SHF.R.U32.HI R42, RZ, R13, R12 ;  /* 0x0000000dff2a1219 */ /* 0x002fe4000001160c */
[----:B------:R-:W1:Y:S01]  /*13090*/  LDC.64 R12, c[0x0][0x9e0] ;  /* 0x00027800ff0c7b82 */ /* 0x000e620000000a00 */
[----:B------:R-:W-:Y:S02]  /*130a0*/  PRMT R5, R172, 0x654, R5 ;  /* 0x00000654ac057816 */ /* 0x000fe40000000005 */
[----:B---3--:R-:W3:Y:S01]  /*130b0*/  SHFL.IDX PT, R53, R42, RZ, 0x1c1f ;  /* 0x001c1fff2a357589 */ /* 0x008ee200000e0000 */
[----:B------:R-:W-:Y:S01]  /*130c0*/  LOP3.LUT R22, R22, 0xfff7ffff, RZ, 0xc0, !PT ;  /* 0xfff7ffff16167812 */ /* 0x000fe200078ec0ff */
[----:B------:R-:W0:Y:S01]  /*130d0*/  MUFU.TANH R0, R0 ;  /* 0x0000000000007308 */ /* 0x000e220000002400 */
[----:B------:R-:W-:Y:S01]  /*130e0*/  IADD3 R54, R41, -0x1, RZ ;  /* 0xffffffff29367810 */ /* 0x000fe20007ffe0ff */
[----:B------:R4:W-:Y:S06]  /*130f0*/  SYNCS.ARRIVE.TRANS64.RED.A1T0 RZ, [R5+URZ], RZ ;  /* 0x000000ff05ff79a7 */ /* 0x0009ec000810043f */
[----:B------:R-:W0:Y:S01]  /*13100*/  MUFU.TANH R3, R3 ;  /* 0x0000000300037308 */ /* 0x000e220000002400 */
[----:B----4-:R-:W-:-:S04]  /*13110*/  VIADD R5, R4, 0x60 ;  /* 0x0000006004057836 */ /* 0x010fc80000000000 */
[----:B------:R-:W-:-:S03]  /*13120*/  IMAD R50, R190, -0x2, R5 ;  /* 0xfffffffebe327824 */ /* 0x000fc600078e0205 */
[----:B------:R-:W4:Y:S01]  /*13130*/  MUFU.TANH R28, R28 ;  /* 0x0000001c001c7308 */ /* 0x000f220000002400 */
[----:B-1----:R-:W-:Y:S01]  /*13140*/  ISETP.GE.AND P1, PT, R13, 0x1, PT ;  /* 0x000000010d00780c */ /* 0x002fe20003f26270 */
[----:B------:R-:W-:-:S06]  /*13150*/  IMAD.IADD R63, R45, 0x1, R12 ;  /* 0x000000012d3f7824 */ /* 0x000fcc00078e020c */
[----:B------:R-:W1:Y:S01]  /*13160*/  MUFU.TANH R29, R29 ;  /* 0x0000001d001d7308 */ /* 0x000e620000002400 */
[----:B---3--:R-:W-:-:S07]  /*13170*/  VIADDMNMX R44, R53, R63, R50, PT ;  /* 0x0000003f352c7246 */ /* 0x008fce0003800132 */
[----:B------:R-:W3:Y:S01]  /*13180*/  MUFU.TANH R8, R8 ;  /* 0x0000000800087308 */ /* 0x000ee20000002400 */
[----:B------:R-:W-:-:S07]  /*13190*/  @P1 LOP3.LUT R22, R22, 0x80000, RZ, 0xfc, !PT ;  /* 0x0008000016161812 */ /* 0x000fce00078efcff */
        /* <DEDUP_REMOVED lines=39> */
[----:B------:R4:W0:Y:S01]  /*13410*/  MUFU.TANH R47, R56 ;  /* 0x00000038002f7308 */ /* 0x0008220000002400 */
[----:B--2---:R-:W-:-:S04]  /*13420*/  VIADD R52, R45, UR38 ;  /* 0x000000262d347c36 */ /* 0x004fc80008000000 */
[----:B------:R-:W-:Y:S02]  /*13430*/  IMAD.IADD R46, R52, 0x1, R53 ;  /* 0x00000001342e7824 */ /* 0x000fe400078e0235 */
[----:B----4-:R-:W-:Y:S01]  /*13440*/  VIADD R56, R43, 0xffffffff ;  /* 0xffffffff2b387836 */ /* 0x010fe20000000000 */
[----:B-1-3--:R-:W-:Y:S06]  /*13450*/  @!P1 BRA `(.L_x_1763) ;  /* 0x00000000004c9947 */ /* 0x00afec0003800000 */
[----:B------:R-:W-:Y:S01]  /*13460*/  IADD3 R41, -R166, R167, R53 ;  /* 0x000000a7a6297210 */ /* 0x000fe20007ffe135 */
[----:B------:R-:W-:Y:S03]  /*13470*/  BSSY B0, `(.L_x_1764) ;  /* 0x000000e000007945 */ /* 0x000fe60003800000 */
[----:B------:R-:W-:-:S13]  /*13480*/  ISETP.GT.AND P1, PT, R41, -0x1, PT ;  /* 0xffffffff2900780c */ /* 0x000fda0003f24270 */
        /* <DEDUP_REMOVED lines=8> */
.L_x_1765:
[----:B------:R-:W-:-:S13]  /*13510*/  ISETP.NE.AND P1, PT, R13, 0x1, PT ;  /* 0x000000010d00780c */ /* 0x000fda0003f25270 */
[----:B------:R-:W1:Y:S02]  /*13520*/  @P1 LDC.64 R4, c[0x0][0x9e8] ;  /* 0x00027a00ff041b82 */ /* 0x000e640000000a00 */
[----:B-1----:R-:W-:-:S05]  /*13530*/  @P1 IMAD.HI.U32 R4, R41, R4, RZ ;  /* 0x0000000429041227 */ /* 0x002fca00078e00ff */
[----:B------:R-:W-:-:S07]  /*13540*/  @P1 SHF.R.U32.HI R41, RZ, R5, R4 ;  /* 0x00000005ff291219 */ /* 0x000fce0000011604 */
.L_x_1766:
[----:B------:R-:W-:Y:S05]  /*13550*/  BSYNC B0 ;  /* 0x0000000000007941 */ /* 0x000fea0003800000 */
.L_x_1764:
[----:B------:R-:W-:-:S05]  /*13560*/  IMAD R41, R41, R13, R56 ;  /* 0x0000000d29297224 */ /* 0x000fca00078e0238 */
[----:B------:R-:W-:Y:S02]  /*13570*/  VIMNMX R46, R46, R41, !PT ;  /* 0x000000292e2e7248 */ /* 0x000fe40007fe0100 */
[----:B------:R-:W-:-:S07]  /*13580*/  VIADDMNMX R44, R41, R13, R44, PT ;  /* 0x0000000d292c7246 */ /* 0x000fce000380012c */
.L_x_1763:
[C---:B------:R-:W-:Y:S01]  /*13590*/  ISETP.GE.AND P6, PT, R54.reuse, 0x9, PT ;  /* 0x000000093600780c */ /* 0x040fe20003fc6270 */
[----:B------:R-:W1:Y:S01]  /*135a0*/  SHFL.IDX PT, R5, R42, 0x1, 0x1c1f ;  /* 0x003c1f002a057f89 */ /* 0x000e6200000e0000 */
        /* <DEDUP_REMOVED lines=11> */
[----:B------:R-:W-:Y:S01]  /*13660*/  FSEL R97, R29, -INF , !P2 ;  /* 0xff8000001d617808 */ /* 0x000fe20005000000 */
[----:B-1----:R-:W-:Y:S01]  /*13670*/  IMAD.IADD R28, R52, 0x1, R5 ;  /* 0x00000001341c7824 */ /* 0x002fe200078e0205 */
        /* <DEDUP_REMOVED lines=97> */
[----:B------:R-:W-:Y:S02]  /*13c90*/  ISETP.GE.AND P5, PT, R54, 0x5a, PT ;  /* 0x0000005a3600780c */ /* 0x000fe40003fa6270 */
[----:B------:R-:W-:Y:S02]  /*13ca0*/  VIADDMNMX R6, R5, R63, R50, PT ;  /* 0x0000003f05067246 */ /* 0x000fe40003800132 */
[----:B------:R-:W-:Y:S02]  /*13cb0*/  P2R R54, PR, RZ, 0x20 ;  /* 0x00000020ff367803 */ /* 0x000fe40000000000 */
[----:B------:R-:W-:-:S04]  /*13cc0*/  ISETP.GT.AND P5, PT, R46, 0x59, !P5 ;  /* 0x000000592e00780c */ /* 0x000fc80006fa4270 */
[----:B------:R-:W-:-:S04]  /*13cd0*/  ISETP.LT.OR P5, PT, R44, 0x5a, P5 ;  /* 0x0000005a2c00780c */ /* 0x000fc80002fa1670 */
[----:B------:R-:W-:Y:S02]  /*13ce0*/  FSEL R29, R69, -INF , !P5 ;  /* 0xff800000451d7808 */ /* 0x000fe40006800000 */
[----:B------:R-:W-:-:S13]  /*13cf0*/  ISETP.GE.AND P5, PT, R13, 0x1, PT ;  /* 0x000000010d00780c */ /* 0x000fda0003fa6270 */
[----:B------:R-:W-:Y:S05]  /*13d00*/  @!P5 BRA `(.L_x_1767) ;  /* 0x00000000004cd947 */ /* 0x000fea0003800000 */
[----:B------:R-:W-:Y:S01]  /*13d10*/  IADD3 R38, -R166, R167, R5 ;  /* 0x000000a7a6267210 */ /* 0x000fe20007ffe105 */
[----:B------:R-:W-:Y:S03]  /*13d20*/  BSSY B0, `(.L_x_1768) ;  /* 0x000000e000007945 */ /* 0x000fe60003800000 */
        /* <DEDUP_REMOVED lines=9> */
.L_x_1769:
[----:B------:R-:W-:-:S13]  /*13dc0*/  ISETP.NE.AND P5, PT, R13, 0x1, PT ;  /* 0x000000010d00780c */ /* 0x000fda0003fa5270 */
[----:B------:R-:W0:Y:S02]  /*13dd0*/  @P5 LDC.64 R4, c[0x0][0x9e8] ;  /* 0x00027a00ff045b82 */ /* 0x000e240000000a00 */
[----:B0-----:R-:W-:-:S05]  /*13de0*/  @P5 IMAD.HI.U32 R4, R38, R4, RZ ;  /* 0x0000000426045227 */ /* 0x001fca00078e00ff */
[----:B------:R-:W-:-:S07]  /*13df0*/  @P5 SHF.R.U32.HI R38, RZ, R5, R4 ;  /* 0x00000005ff265219 */ /* 0x000fce0000011604 */
.L_x_1770:
[----:B------:R-:W-:Y:S05]  /*13e00*/  BSYNC B0 ;  /* 0x0000000000007941 */ /* 0x000fea0003800000 */
.L_x_1768:
[----:B------:R-:W-:-:S05]  /*13e10*/  IMAD R5, R38, R13, R56 ;  /* 0x0000000d26057224 */ /* 0x000fca00078e0238 */
[----:B------:R-:W-:Y:S02]  /*13e20*/  VIMNMX R28, R28, R5, !PT ;  /* 0x000000051c1c7248 */ /* 0x000fe40007fe0100 */
[----:B------:R-:W-:-:S07]  /*13e30*/  VIADDMNMX R6, R5, R13, R6, PT ;  /* 0x0000000d05067246 */ /* 0x000fce0003800106 */
.L_x_1767:
        /* <DEDUP_REMOVED lines=67> */
[C---:B------:R-:W-:Y:S02]  /*14270*/  ISETP.GT.AND P1, PT, R28.reuse, 0x30, !P1 ;  /* 0x000000301c00780c */ /* 0x040fe40004f24270 */
[----:B------:R-:W-:Y:S01]  /*14280*/  ISETP.GT.AND P4, PT, R28, RZ, !P4 ;  /* 0x000000ff1c00720c */ /* 0x000fe20006784270 */
[----:B------:R-:W0:Y:S01]  /*14290*/  SHFL.BFLY PT, R3, R4, 0x2, 0x1f ;  /* 0x0c401f0004037f89 */ /* 0x000e2200000e0000 */
        /* <DEDUP_REMOVED lines=10> */
[----:B------:R-:W-:Y:S02]  /*14340*/  ISETP.NE.AND P1, PT, R40, RZ, PT ;  /* 0x000000ff2800720c */ /* 0x000fe40003f25270 */
[----:B------:R-:W-:Y:S02]  /*14350*/  MOV R10, UR4 ;  /* 0x00000004000a7c02 */ /* 0x000fe40008000f00 */
[----:B------:R-:W-:Y:S02]  /*14360*/  ISETP.GT.AND P1, PT, R28, 0x38, !P1 ;  /* 0x000000381c00780c */ /* 0x000fe40004f24270 */
[----:B0-----:R-:W-:Y:S02]  /*14370*/  FMNMX.FTZ R8, R4, R3, !PT ;  /* 0x0000000304087209 */ /* 0x001fe40007810000 */
[----:B------:R-:W-:Y:S02]  /*14380*/  FMNMX.FTZ R4, R0, R71, !PT ;  /* 0x0000004700047209 */ /* 0x000fe40007810000 */
[----:B------:R-:W-:Y:S01]  /*14390*/  ISETP.LT.OR P1, PT, R6, 0x39, P1 ;  /* 0x000000390600780c */ /* 0x000fe20000f21670 */
[----:B------:R-:W0:Y:S01]  /*143a0*/  SHFL.BFLY PT, R3, R8, 0x1, 0x1f ;  /* 0x0c201f0008037f89 */ /* 0x000e2200000e0000 */
        /* <DEDUP_REMOVED lines=21> */
[----:B------:R-:W-:Y:S02]  /*14500*/  FMNMX.FTZ R4, R27, R4, !PT ;  /* 0x000000041b047209 */ /* 0x000fe40007810000 */
[----:B------:R-:W-:Y:S02]  /*14510*/  ISETP.GT.AND P1, PT, R28, 0x48, !P5 ;  /* 0x000000481c00780c */ /* 0x000fe40006f24270 */
[----:B0-----:R-:W-:Y:S02]  /*14520*/  FMNMX.FTZ R3, R8, R3, !PT ;  /* 0x0000000308037209 */ /* 0x001fe40007810000 */
[----:B------:R-:W-:-:S02]  /*14530*/  FMNMX.FTZ R4, R73, R4, !PT ;  /* 0x0000000449047209 */ /* 0x000fc40007810000 */
[----:B------:R-:W-:Y:S01]  /*14540*/  ISETP.LT.OR P1, PT, R6, 0x49, P1 ;  /* 0x000000490600780c */ /* 0x000fe20000f21670 */
[----:B------:R-:W-:Y:S01]  /*14550*/  FMUL.FTZ R14, R3, R10 ;  /* 0x0000000a030e7220 */ /* 0x000fe20000410000 */
[----:B------:R-:W-:Y:S02]  /*14560*/  FMNMX.FTZ R4, R31, R4, !PT ;  /* 0x000000041f047209 */ /* 0x000fe40007810000 */
[----:B------:R-:W-:Y:S02]  /*14570*/  FSEL R85, R85, -INF , !P1 ;  /* 0xff80000055557808 */ /* 0x000fe40004800000 */
[----:B------:R-:W-:Y:S02]  /*14580*/  FSETP.NEU.FTZ.AND P1, PT, R3, -INF , PT ;  /* 0xff8000000300780b */ /* 0x000fe40003f3d000 */
[----:B------:R-:W-:Y:S02]  /*14590*/  ISETP.NE.AND P5, PT, R60, RZ, PT ;  /* 0x000000ff3c00720c */ /* 0x000fe40003fa5270 */
[----:B------:R-:W-:-:S02]  /*145a0*/  FMNMX.FTZ R4, R75, R4, !PT ;  /* 0x000000044b047209 */ /* 0x000fc40007810000 */
        /* <DEDUP_REMOVED lines=11> */
[-CC-:B------:R-:W-:Y:S01]  /*14660*/  FFMA.FTZ R95, R95, R10.reuse, -R14.reuse ;  /* 0x0000000a5f5f7223 */ /* 0x180fe2000001080e */
[C---:B------:R-:W-:Y:S01]  /*14670*/  ISETP.GT.AND P1, PT, R28.reuse, 0x50, !P6 ;  /* 0x000000501c00780c */ /* 0x040fe20007724270 */
[--C-:B------:R-:W-:Y:S01]  /*14680*/  FFMA.FTZ R158, R103, R10, -R14.reuse ;  /* 0x0000000a679e7223 */ /* 0x100fe2000001080e */
[----:B------:R-:W-:Y:S01]  /*14690*/  FMNMX.FTZ R4, R83, R4, !PT ;  /* 0x0000000453047209 */ /* 0x000fe20007810000 */
[----:B------:R-:W-:Y:S01]  /*146a0*/  MUFU.EX2 R156, R156 ;  /* 0x0000009c009c7308 */ /* 0x000fe20000000800 */
[----:B------:R-:W-:Y:S01]  /*146b0*/  ISETP.GT.AND P2, PT, R28, 0x51, !P2 ;  /* 0x000000511c00780c */ /* 0x000fe20005744270 */
[-CC-:B------:R-:W-:Y:S01]  /*146c0*/  FFMA.FTZ R97, R97, R10.reuse, -R14.reuse ;  /* 0x0000000a61617223 */ /* 0x180fe2000001080e */
[----:B------:R-:W-:Y:S01]  /*146d0*/  ISETP.LT.OR P1, PT, R6, 0x51, P1 ;  /* 0x000000510600780c */ /* 0x000fe20000f21670 */
[--C-:B------:R-:W-:Y:S01]  /*146e0*/  FFMA.FTZ R99, R99, R10, -R14.reuse ;  /* 0x0000000a63637223 */ /* 0x100fe2000001080e */
[----:B------:R-:W-:Y:S01]  /*146f0*/  FMNMX.FTZ R4, R85, R4, !PT ;  /* 0x0000000455047209 */ /* 0x000fe20007810000 */
[-CC-:B------:R-:W-:Y:S01]  /*14700*/  FFMA.FTZ R150, R53, R10.reuse, -R14.reuse ;  /* 0x0000000a35967223 */ /* 0x180fe2000001080e */
[----:B------:R-:W-:Y:S01]  /*14710*/  ISETP.NE.AND P5, PT, R54, RZ, PT ;  /* 0x000000ff3600720c */ /* 0x000fe20003fa5270 */
[----:B------:R-:W0:Y:S01]  /*14720*/  MUFU.EX2 R95, R95 ;  /* 0x0000005f005f7308 */ /* 0x000e220000000800 */
[----:B------:R-:W-:Y:S01]  /*14730*/  ISETP.GT.AND P3, PT, R28, 0x58, !P3 ;  /* 0x000000581c00780c */ /* 0x000fe20005f64270 */
[-CC-:B------:R-:W-:Y:S01]  /*14740*/  FFMA.FTZ R138, R25, R10.reuse, -R14.reuse ;  /* 0x0000000a198a7223 */ /* 0x180fe2000001080e */
[----:B------:R-:W-:Y:S01]  /*14750*/  ISETP.LT.OR P2, PT, R6, 0x52, P2 ;  /* 0x000000520600780c */ /* 0x000fe20001741670 */
[-CC-:B------:R-:W-:Y:S01]  /*14760*/  FFMA.FTZ R89, R89, R10.reuse, -R14.reuse ;  /* 0x0000000a59597223 */ /* 0x180fe2000001080e */
[----:B------:R-:W-:Y:S01]  /*14770*/  FSEL R87, R33, -INF , !P1 ;  /* 0xff80000021577808 */ /* 0x000fe20004800000 */
[--C-:B------:R-:W-:Y:S01]  /*14780*/  FFMA.FTZ R33, R79, R10, -R14.reuse ;  /* 0x0000000a4f217223 */ /* 0x100fe2000001080e */
[----:B------:R-:W-:Y:S01]  /*14790*/  FMNMX.FTZ R4, R93, R4, !PT ;  /* 0x000000045d047209 */ /* 0x000fe20007810000 */
[----:B------:R-:W1:Y:S01]  /*147a0*/  MUFU.EX2 R158, R158 ;  /* 0x0000009e009e7308 */ /* 0x000e620000000800 */
[----:B------:R-:W-:Y:S01]  /*147b0*/  ISETP.GT.AND P4, PT, R28, 0x59, !P5 ;  /* 0x000000591c00780c */ /* 0x000fe20006f84270 */
[-CC-:B------:R-:W-:Y:S01]  /*147c0*/  FFMA.FTZ R144, R55, R10.reuse, -R14.reuse ;  /* 0x0000000a37907223 */ /* 0x180fe2000001080e */
[----:B------:R-:W-:Y:S01]  /*147d0*/  ISETP.LT.OR P3, PT, R6, 0x59, P3 ;  /* 0x000000590600780c */ /* 0x000fe20001f61670 */
[-CC-:B------:R-:W-:Y:S01]  /*147e0*/  FFMA.FTZ R53, R59, R10.reuse, -R14.reuse ;  /* 0x0000000a3b357223 */ /* 0x180fe2000001080e */
[----:B------:R-:W-:Y:S01]  /*147f0*/  FSEL R91, R32, -INF , !P2 ;  /* 0xff800000205b7808 */ /* 0x000fe20005000000 */
[--C-:B------:R-:W-:Y:S01]  /*14800*/  FFMA.FTZ R146, R51, R10, -R14.reuse ;  /* 0x0000000a33927223 */ /* 0x100fe2000001080e */
[----:B------:R-:W-:Y:S01]  /*14810*/  FMNMX.FTZ R4, R87, R4, !PT ;  /* 0x0000000457047209 */ /* 0x000fe20007810000 */
[----:B------:R-:W2:Y:S01]  /*14820*/  MUFU.EX2 R97, R97 ;  /* 0x0000006100617308 */ /* 0x000ea20000000800 */
[----:B------:R-:W-:Y:S01]  /*14830*/  ISETP.LT.OR P4, PT, R6, 0x5a, P4 ;  /* 0x0000005a0600780c */ /* 0x000fe20002781670 */
        /* <DEDUP_REMOVED lines=8> */
[----:B------:R-:W3:Y:S01]  /*148c0*/  MUFU.EX2 R152, R152 ;  /* 0x0000009800987308 */ /* 0x000ee20000000800 */
[----:B------:R-:W-:Y:S01]  /*148d0*/  ISETP.NE.AND P5, PT, R21, 0x1, PT ;  /* 0x000000011500780c */ /* 0x000fe20003fa5270 */
[--C-:B------:R-:W-:Y:S01]  /*148e0*/  FFMA.FTZ R6, R43, R10, -R14.reuse ;  /* 0x0000000a2b067223 */ /* 0x100fe2000001080e */
[----:B------:R-:W-:Y:S01]  /*148f0*/  FMNMX.FTZ R4, R101, R4, !PT ;  /* 0x0000000465047209 */ /* 0x000fe20007810000 */
[-CC-:B------:R-:W-:Y:S01]  /*14900*/  FFMA.FTZ R41, R41, R10.reuse, -R14.reuse ;  /* 0x0000000a29297223 */ /* 0x180fe2000001080e */
[-CC-:B------:R-:W-:Y:S01]  /*14910*/  FFMA.FTZ R136, R39, R10.reuse, -R14.reuse ;  /* 0x0000000a27887223 */ /* 0x180fe2000001080e */
[-CC-:B------:R-:W-:Y:S01]  /*14920*/  FFMA.FTZ R37, R37, R10.reuse, -R14.reuse ;  /* 0x0000000a25257223 */ /* 0x180fe2000001080e */
[----:B------:R-:W-:Y:S01]  /*14930*/  FFMA.FTZ R25, R29, R10, -R14 ;  /* 0x0000000a1d197223 */ /* 0x000fe2000001080e */
[----:B------:R-:W4:Y:S01]  /*14940*/  SHFL.BFLY PT, R57, R4, 0x2, 0x1f ;  /* 0x0c401f0004397f89 */ /* 0x000f2200000e0000 */
[----:B------:R-:W3:Y:S05]  /*14950*/  MUFU.EX2 R99, R99 ;  /* 0x0000006300637308 */ /* 0x000eea0000000800 */
[----:B------:R-:W3:Y:S03]  /*14960*/  @P5 LDC R38, c[0x0][0x44c] ;  /* 0x00011300ff265b82 */ /* 0x000ee60000000800 */
[----:B------:R-:W3:Y:S05]  /*14970*/  MUFU.EX2 R154, R154 ;  /* 0x0000009a009a7308 */ /* 0x000eea0000000800 */
[----:B------:R-:W3:Y:S03]  /*14980*/  @P5 LDC R40, c[0x0][0x450] ;  /* 0x00011400ff285b82 */ /* 0x000ee60000000800 */
[----:B------:R-:W3:Y:S01]  /*14990*/  MUFU.EX2 R89, R89 ;  /* 0x0000005900597308 */ /* 0x000ee20000000800 */
[----:B----4-:R-:W-:-:S07]  /*149a0*/  FMNMX.FTZ R57, R4, R57, !PT ;  /* 0x0000003904397209 */ /* 0x010fce0007810000 */
[----:B------:R-:W-:Y:S01]  /*149b0*/  MUFU.EX2 R148, R148 ;  /* 0x0000009400947308 */ /* 0x000fe20000000800 */
[----:B------:R-:W4:Y:S07]  /*149c0*/  SHFL.BFLY PT, R4, R57, 0x1, 0x1f ;  /* 0x0c201f0039047f89 */ /* 0x000f2e00000e0000 */
[----:B------:R-:W-:Y:S08]  /*149d0*/  MUFU.EX2 R33, R33 ;  /* 0x0000002100217308 */ /* 0x000ff00000000800 */
[----:B------:R-:W-:Y:S08]  /*149e0*/  MUFU.EX2 R150, R150 ;  /* 0x0000009600967308 */ /* 0x000ff00000000800 */
[----:B------:R-:W-:Y:S01]  /*149f0*/  MUFU.EX2 R35, R35 ;  /* 0x0000002300237308 */ /* 0x000fe20000000800 */
[----:B----4-:R-:W-:-:S04]  /*14a00*/  FMNMX.FTZ R4, R57, R4, !PT ;  /* 0x0000000439047209 */ /* 0x010fc80007810000 */
[C---:B------:R-:W-:Y:S01]  /*14a10*/  FSETP.NEU.FTZ.AND P1, PT, R4.reuse, -INF , PT ;  /* 0xff8000000400780b */ /* 0x040fe20003f3d000 */
[----:B------:R-:W-:Y:S02]  /*14a20*/  FMUL.FTZ R8, R4, R10 ;  /* 0x0000000a04087220 */ /* 0x000fe40000410000 */
[----:B------:R-:W-:Y:S03]  /*14a30*/  MUFU.EX2 R144, R144 ;  /* 0x0000009000907308 */ /* 0x000fe60000000800 */
[----:B------:R-:W-:-:S05]  /*14a40*/  FSEL R26, R8, RZ, P1 ;  /* 0x000000ff081a7208 */ /* 0x000fca0000800000 */
[----:B------:R-:W-:Y:S01]  /*14a50*/  MUFU.EX2 R53, R53 ;  /* 0x0000003500357308 */ /* 0x000fe20000000800 */
[-CC-:B------:R-:W-:Y:S01]  /*14a60*/  FFMA.FTZ R157, R0, R10.reuse, -R26.reuse ;  /* 0x0000000a009d7223 */ /* 0x180fe2000001081a */
[-CC-:B------:R-:W-:Y:S01]  /*14a70*/  FFMA.FTZ R0, R71, R10.reuse, -R26.reuse ;  /* 0x0000000a47007223 */ /* 0x180fe2000001081a */
[-CC-:B------:R-:W-:Y:S01]  /*14a80*/  FFMA.FTZ R159, R5, R10.reuse, -R26.reuse ;  /* 0x0000000a059f7223 */ /* 0x180fe2000001081a */
[-CC-:B------:R-:W-:Y:S01]  /*14a90*/  FFMA.FTZ R8, R69, R10.reuse, -R26.reuse ;  /* 0x0000000a45087223 */ /* 0x180fe2000001081a */
[-CC-:B------:R-:W-:Y:S01]  /*14aa0*/  FFMA.FTZ R153, R9, R10.reuse, -R26.reuse ;  /* 0x0000000a09997223 */ /* 0x180fe2000001081a */
[----:B0-----:R-:W-:Y:S01]  /*14ab0*/  FADD.FTZ R5, R156, R95 ;  /* 0x0000005f9c057221 */ /* 0x001fe20000010000 */
[-CC-:B------:R-:W-:Y:S01]  /*14ac0*/  FFMA.FTZ R14, R67, R10.reuse, -R26.reuse ;  /* 0x0000000a430e7223 */ /* 0x180fe2000001081a */
[----:B------:R-:W-:Y:S01]  /*14ad0*/  MUFU.EX2 R157, R157 ;  /* 0x0000009d009d7308 */ /* 0x000fe20000000800 */
[-CC-:B------:R-:W-:Y:S01]  /*14ae0*/  FFMA.FTZ R155, R61, R10.reuse, -R26.reuse ;  /* 0x0000000a3d9b7223 */ /* 0x180fe2000001081a */
[----:B-1----:R-:W-:Y:S01]  /*14af0*/  FADD.FTZ R32, R158, R5 ;  /* 0x000000059e207221 */ /* 0x002fe20000010000 */
[-CC-:B------:R-:W-:Y:S01]  /*14b00*/  FFMA.FTZ R20, R65, R10.reuse, -R26.reuse ;  /* 0x0000000a41147223 */ /* 0x180fe2000001081a */
[-CC-:B------:R-:W-:Y:S01]  /*14b10*/  FFMA.FTZ R149, R11, R10.reuse, -R26.reuse ;  /* 0x0000000a0b957223 */ /* 0x180fe2000001081a */
[-C--:B------:R-:W-:Y:S01]  /*14b20*/  FFMA.FTZ R24, R63, R10.reuse, -R26 ;  /* 0x0000000a3f187223 */ /* 0x080fe2000001081a */
[----:B--2---:R-:W-:Y:S01]  /*14b30*/  FADD.FTZ R5, R97, R32 ;  /* 0x0000002061057221 */ /* 0x004fe20000010000 */
[-CC-:B------:R-:W-:Y:S01]  /*14b40*/  FFMA.FTZ R151, R15, R10.reuse, -R26.reuse ;  /* 0x0000000a0f977223 */ /* 0x180fe2000001081a */
[----:B------:R-:W0:Y:S01]  /*14b50*/  MUFU.EX2 R0, R0 ;  /* 0x0000000000007308 */ /* 0x000e220000000800 */
[-CC-:B------:R-:W-:Y:S01]  /*14b60*/  FFMA.FTZ R27, R27, R10.reuse, -R26.reuse ;  /* 0x0000000a1b1b7223 */ /* 0x180fe2000001081a */
[----:B---3--:R-:W-:Y:S01]  /*14b70*/  FADD.FTZ R34, R152, R5 ;  /* 0x0000000598227221 */ /* 0x008fe20000010000 */
[----:B------:R-:W-:Y:S01]  /*14b80*/  FFMA.FTZ R73, R73, R10, -R26 ;  /* 0x0000000a49497223 */ /* 0x000fe2000001081a */
[----:B------:R-:W-:-:S04]  /*14b90*/  @P5 IMAD.HI.U32 R15, R187, R38, RZ ;  /* 0x00000026bb0f5227 */ /* 0x000fc800078e00ff */
[-C--:B------:R-:W-:Y:S01]  /*14ba0*/  FFMA.FTZ R31, R31, R10.reuse, -R26 ;  /* 0x0000000a1f1f7223 */ /* 0x080fe2000001081a */
[----:B------:R-:W-:Y:S01]  /*14bb0*/  FADD.FTZ R9, R99, R34 ;  /* 0x0000002263097221 */ /* 0x000fe20000010000 */
[-CC-:B------:R-:W-:Y:S01]  /*14bc0*/  FFMA.FTZ R75, R75, R10.reuse, -R26.reuse ;  /* 0x0000000a4b4b7223 */ /* 0x180fe2000001081a */
[----:B------:R-:W1:Y:S01]  /*14bd0*/  MUFU.EX2 R159, R159 ;  /* 0x0000009f009f7308 */ /* 0x000e620000000800 */
[-CC-:B------:R-:W-:Y:S01]  /*14be0*/  FFMA.FTZ R77, R77, R10.reuse, -R26.reuse ;  /* 0x0000000a4d4d7223 */ /* 0x180fe2000001081a */
[----:B------:R-:W-:Y:S01]  /*14bf0*/  FADD.FTZ R36, R154, R9 ;  /* 0x000000099a247221 */ /* 0x000fe20000010000 */
[-CC-:B------:R-:W-:Y:S01]  /*14c00*/  FFMA.FTZ R81, R81, R10.reuse, -R26.reuse ;  /* 0x0000000a51517223 */ /* 0x180fe2000001081a */
[-CC-:B------:R-:W-:Y:S01]  /*14c10*/  FFMA.FTZ R83, R83, R10.reuse, -R26.reuse ;  /* 0x0000000a53537223 */ /* 0x180fe2000001081a */
[-C--:B------:R-:W-:Y:S01]  /*14c20*/  FFMA.FTZ R85, R85, R10.reuse, -R26 ;  /* 0x0000000a55557223 */ /* 0x080fe2000001081a */
[----:B------:R-:W-:Y:S01]  /*14c30*/  FADD.FTZ R9, R89, R36 ;  /* 0x0000002459097221 */ /* 0x000fe20000010000 */
[-C--:B------:R-:W-:Y:S01]  /*14c40*/  FFMA.FTZ R93, R93, R10.reuse, -R26 ;  /* 0x0000000a5d5d7223 */ /* 0x080fe2000001081a */
[----:B------:R-:W2:Y:S01]  /*14c50*/  MUFU.EX2 R8, R8 ;  /* 0x0000000800087308 */ /* 0x000ea20000000800 */
[----:B0-----:R-:W-:Y:S01]  /*14c60*/  FADD.FTZ R32, R157, R0 ;  /* 0x000000009d207221 */ /* 0x001fe20000010000 */
[----:B------:R-:W-:Y:S01]  /*14c70*/  FADD.FTZ R36, R148, R9 ;  /* 0x0000000994247221 */ /* 0x000fe20000010000 */
[-CC-:B------:R-:W-:Y:S01]  /*14c80*/  FFMA.FTZ R87, R87, R10.reuse, -R26.reuse ;  /* 0x0000000a57577223 */ /* 0x180fe2000001081a */
[-CC-:B------:R-:W-:Y:S01]  /*14c90*/  FFMA.FTZ R91, R91, R10.reuse, -R26.reuse ;  /* 0x0000000a5b5b7223 */ /* 0x180fe2000001081a */
[-C--:B------:R-:W-:Y:S01]  /*14ca0*/  FFMA.FTZ R79, R79, R10.reuse, -R26 ;  /* 0x0000000a4f4f7223 */ /* 0x080fe2000001081a */
[----:B------:R-:W-:Y:S01]  /*14cb0*/  FADD.FTZ R9, R33, R36 ;  /* 0x0000002421097221 */ /* 0x000fe20000010000 */
[----:B------:R-:W-:Y:S01]  /*14cc0*/  FFMA.FTZ R101, R101, R10, -R26 ;  /* 0x0000000a65657223 */ /* 0x000fe2000001081a */
[----:B------:R-:W0:Y:S01]  /*14cd0*/  MUFU.EX2 R153, R153 ;  /* 0x0000009900997308 */ /* 0x000e220000000800 */
[----:B-1----:R-:W-:Y:S01]  /*14ce0*/  FADD.FTZ R5, R159, R32 ;  /* 0x000000209f057221 */ /* 0x002fe20000010000 */
[----:B------:R-:W-:Y:S01]  /*14cf0*/  FADD.FTZ R38, R150, R9 ;  /* 0x0000000996267221 */ /* 0x000fe20000010000 */
[----:B------:R-:W-:Y:S01]  /*14d00*/  IMAD.MOV.U32 R11, RZ, RZ, R187 ;  /* 0x000000ffff0b7224 */ /* 0x000fe200078e00bb */
[----:B------:R-:W-:-:S02]  /*14d10*/  @P5 SHF.R.U32.HI R11, RZ, R40, R15 ;  /* 0x00000028ff0b5219 */ /* 0x000fc4000001160f */
[----:B------:R-:W-:Y:S01]  /*14d20*/  FADD.FTZ R9, R35, R38 ;  /* 0x0000002623097221 */ /* 0x000fe20000010000 */
[----:B------:R-:W-:Y:S01]  /*14d30*/  ISETP.GE.AND P5, PT, R13, 0x1, PT ;  /* 0x000000010d00780c */ /* 0x000fe20003fa6270 */
[----:B------:R-:W1:Y:S01]  /*14d40*/  MUFU.EX2 R14, R14 ;  /* 0x0000000e000e7308 */ /* 0x000e620000000800 */
[----:B--2---:R-:W-:Y:S01]  /*14d50*/  FADD.FTZ R34, R8, R5 ;  /* 0x0000000508227221 */ /* 0x004fe20000010000 */
[----:B------:R-:W-:Y:S01]  /*14d60*/  FADD.FTZ R38, R144, R9 ;  /* 0x0000000990267221 */ /* 0x000fe20000010000 */
[----:B------:R-:W-:Y:S01]  /*14d70*/  F2FP.F16.F32.PACK_AB R157, R0, R157 ;  /* 0x0000009d009d723e */ /* 0x000fe200000000ff */
[----:B------:R-:W-:Y:S01]  /*14d80*/  IMAD.IADD R11, R142, 0x1, R11 ;  /* 0x000000018e0b7824 */ /* 0x000fe200078e020b */
[----:B------:R-:W-:Y:S01]  /*14d90*/  F2FP.F16.F32.PACK_AB R159, R8, R159 ;  /* 0x0000009f089f723e */ /* 0x000fe200000000ff */
[----:B------:R-:W-:Y:S01]  /*14da0*/  FADD.FTZ R9, R53, R38 ;  /* 0x0000002635097221 */ /* 0x000fe20000010000 */
[----:B------:R-:W-:Y:S01]  /*14db0*/  F2FP.F16.F32.PACK_AB R156, R95, R156 ;  /* 0x0000009c5f9c723e */ /* 0x000fe200000000ff */
[----:B------:R-:W2:Y:S01]  /*14dc0*/  MUFU.EX2 R155, R155 ;  /* 0x0000009b009b7308 */ /* 0x000ea20000000800 */
[----:B0-----:R-:W-:Y:S01]  /*14dd0*/  FADD.FTZ R5, R153, R34 ;  /* 0x0000002299057221 */ /* 0x001fe20000010000 */
[----:B------:R-:W-:Y:S01]  /*14de0*/  F2FP.F16.F32.PACK_AB R158, R97, R158 ;  /* 0x0000009e619e723e */ /* 0x000fe200000000ff */
[----:B------:R-:W-:Y:S01]  /*14df0*/  VIADD R8, R2, 0xfffffffe ;  /* 0xfffffffe02087836 */ /* 0x000fe20000000000 */
[----:B------:R-:W-:-:S02]  /*14e00*/  F2FP.F16.F32.PACK_AB R152, R99, R152 ;  /* 0x000000986398723e */ /* 0x000fc400000000ff */
[----:B------:R-:W-:Y:S02]  /*14e10*/  F2FP.F16.F32.PACK_AB R154, R89, R154 ;  /* 0x0000009a599a723e */ /* 0x000fe400000000ff */
[----:B------:R-:W0:Y:S01]  /*14e20*/  MUFU.EX2 R20, R20 ;  /* 0x0000001400147308 */ /* 0x000e220000000800 */
[C---:B-1----:R-:W-:Y:S01]  /*14e30*/  FADD.FTZ R34, R14.reuse, R5 ;  /* 0x000000050e227221 */ /* 0x042fe20000010000 */
[----:B------:R-:W-:Y:S02]  /*14e40*/  F2FP.F16.F32.PACK_AB R148, R33, R148 ;  /* 0x000000942194723e */ /* 0x000fe400000000ff */
[----:B------:R-:W-:Y:S02]  /*14e50*/  F2FP.F16.F32.PACK_AB R150, R35, R150 ;  /* 0x000000962396723e */ /* 0x000fe400000000ff */
[----:B------:R-:W-:Y:S02]  /*14e60*/  F2FP.F16.F32.PACK_AB R144, R53, R144 ;  /* 0x000000903590723e */ /* 0x000fe400000000ff */
[----:B------:R-:W1:Y:S01]  /*14e70*/  MUFU.EX2 R149, R149 ;  /* 0x0000009500957308 */ /* 0x000e620000000800 */
[----:B--2---:R-:W-:Y:S01]  /*14e80*/  FADD.FTZ R5, R155, R34 ;  /* 0x000000229b057221 */ /* 0x004fe20000010000 */
[----:B------:R-:W-:-:S02]  /*14e90*/  F2FP.F16.F32.PACK_AB R153, R14, R153 ;  /* 0x000000990e99723e */ /* 0x000fc400000000ff */
[----:B------:R-:W-:-:S04]  /*14ea0*/  IADD3 R12, R11, R12, RZ ;  /* 0x0000000c0b0c7210 */ /* 0x000fc80007ffe0ff */
        /* <DEDUP_REMOVED lines=14> */
[----:B--2---:R-:W-:-:S07]  /*14f90*/  FADD.FTZ R38, R146, R9 ;  /* 0x0000000992267221 */ /* 0x004fce0000010000 */
[----:B------:R-:W2:Y:S01]  /*14fa0*/  MUFU.EX2 R30, R31 ;  /* 0x0000001f001e7308 */ /* 0x000ea20000000800 */
[----:B0-----:R-:W-:-:S07]  /*14fb0*/  FADD.FTZ R5, R73, R36 ;  /* 0x0000002449057221 */ /* 0x001fce0000010000 */
[----:B------:R-:W0:Y:S01]  /*14fc0*/  MUFU.EX2 R140, R140 ;  /* 0x0000008c008c7308 */ /* 0x000e220000000800 */
[C---:B-1----:R-:W-:Y:S01]  /*14fd0*/  FADD.FTZ R9, R49.reuse, R38 ;  /* 0x0000002631097221 */ /* 0x042fe20000010000 */
[----:B------:R-:W-:-:S06]  /*14fe0*/  F2FP.F16.F32.PACK_AB R146, R49, R146 ;  /* 0x000000923192723e */ /* 0x000fcc00000000ff */
        /* <DEDUP_REMOVED lines=11> */
[C---:B0-----:R-:W-:Y:S01]  /*150a0*/  FADD.FTZ R38, R32.reuse, R5 ;  /* 0x0000000520267221 */ /* 0x041fe20000010000 */
[----:B------:R-:W-:-:S06]  /*150b0*/  F2FP.F16.F32.PACK_AB R147, R32, R75 ;  /* 0x0000004b2093723e */ /* 0x000fcc00000000ff */
[----:B------:R-:W0:Y:S01]  /*150c0*/  MUFU.EX2 R41, R41 ;  /* 0x0000002900297308 */ /* 0x000e220000000800 */
[----:B-1----:R-:W-:-:S07]  /*150d0*/  FADD.FTZ R40, R6, R9 ;  /* 0x0000000906287221 */ /* 0x002fce0000010000 */
[----:B------:R-:W1:Y:S01]  /*150e0*/  MUFU.EX2 R34, R83 ;  /* 0x0000005300227308 */ /* 0x000e620000000800 */
[----:B--2---:R-:W-:-:S07]  /*150f0*/  FADD.FTZ R5, R81, R38 ;  /* 0x0000002651057221 */ /* 0x004fce0000010000 */
[----:B------:R-:W2:Y:S01]  /*15100*/  MUFU.EX2 R136, R136 ;  /* 0x0000008800887308 */ /* 0x000ea20000000800 */
[C---:B0-----:R-:W-:Y:S01]  /*15110*/  FADD.FTZ R9, R41.reuse, R40 ;  /* 0x0000002829097221 */ /* 0x041fe20000010000 */
[----:B------:R-:W-:-:S06]  /*15120*/  F2FP.F16.F32.PACK_AB R142, R41, R6 ;  /* 0x00000006298e723e */ /* 0x000fcc00000000ff */
[----:B------:R-:W0:Y:S01]  /*15130*/  MUFU.EX2 R85, R85 ;  /* 0x0000005500557308 */ /* 0x000e220000000800 */
[C---:B-1----:R-:W-:Y:S01]  /*15140*/  FADD.FTZ R38, R34.reuse, R5 ;  /* 0x0000000522267221 */ /* 0x042fe20000010000 */
[----:B-----5:R-:W-:-:S06]  /*15150*/  F2FP.F16.F32.PACK_AB R141, R34, R81 ;  /* 0x00000051228d723e */ /* 0x020fcc00000000ff */
        /* <DEDUP_REMOVED lines=18> */
[----:B0-----:R-:W-:Y:S01]  /*15280*/  FADD.FTZ R5, R79, R0 ;  /* 0x000000004f057221 */ /* 0x001fe20000010000 */
[C---:B-1----:R-:W-:Y:S01]  /*15290*/  FADD.FTZ R6, R25.reuse, R6 ;  /* 0x0000000619067221 */ /* 0x042fe20000010000 */
[----:B------:R-:W-:Y:S02]  /*152a0*/  F2FP.F16.F32.PACK_AB R138, R25, R138 ;  /* 0x0000008a198a723e */ /* 0x000fe400000000ff */
[C---:B--2---:R-:W-:Y:S01]  /*152b0*/  FADD.FTZ R5, R38.reuse, R5 ;  /* 0x0000000526057221 */ /* 0x044fe20000010000 */
[----:B------:R-:W-:Y:S01]  /*152c0*/  F2FP.F16.F32.PACK_AB R139, R38, R79 ;  /* 0x0000004f268b723e */ /* 0x000fe200000000ff */
[----:B------:R-:W-:Y:S06]  /*152d0*/  @!P5 BRA `(.L_x_1771) ;  /* 0x000000000048d947 */ /* 0x000fec0003800000 */
        /* <DEDUP_REMOVED lines=11> */
.L_x_1773:
[----:B------:R-:W-:-:S13]  /*15390*/  ISETP.NE.AND P1, PT, R13, 0x1, PT ;  /* 0x000000010d00780c */ /* 0x000fda0003f25270 */
[----:B------:R-:W0:Y:S02]  /*153a0*/  @P1 LDC.64 R14, c[0x0][0x9e8] ;  /* 0x00027a00ff0e1b82 */ /* 0x000e240000000a00 */
[----:B0-----:R-:W-:-:S05]  /*153b0*/  @P1 IMAD.HI.U32 R2, R0, R14, RZ ;  /* 0x0000000e00021227 */ /* 0x001fca00078e00ff */
[----:B------:R-:W-:-:S07]  /*153c0*/  @P1 SHF.R.U32.HI R0, RZ, R15, R2 ;  /* 0x0000000fff001219 */ /* 0x000fce0000011602 */
.L_x_1774:
[----:B------:R-:W-:Y:S05]  /*153d0*/  BSYNC B0 ;  /* 0x0000000000007941 */ /* 0x000fea0003800000 */
.L_x_1772:
[----:B------:R-:W-:-:S05]  /*153e0*/  IMAD R13, R0, R13, R13 ;  /* 0x0000000d000d7224 */ /* 0x000fca00078e020d */
[----:B------:R-:W-:-:S07]  /*153f0*/  VIMNMX R12, R12, R13, PT ;  /* 0x0000000d0c0c7248 */ /* 0x000fce0003fe0100 */
.L_x_1771:
[----:B------:R-:W-:Y:S01]  /*15400*/  IMAD.HI R12, R12, 0x2aaaaaab, RZ ;  /* 0x2aaaaaab0c0c7827 */ /* 0x000fe200078e02ff */
[----:B------:R-:W-:Y:S01]  /*15410*/  ULDC UR47, c[0x0][0x9e4] ;  /* 0x00027900002f7ab9 */ /* 0x000fe20000000800 */
[----:B------:R-:W-:Y:S01]  /*15420*/  ULDC UR46, c[0x0][0x9e4] ;  /* 0x00027900002e7ab9 */ /* 0x000fe20000000800 */
[----:B------:R-:W-:Y:S01]  /*15430*/  ULDC UR39, c[0x0][0x9d8] ;  /* 0x0002760000277ab9 */ /* 0x000fe20000000800 */
[----:B------:R-:W-:Y:S01]  /*15440*/  ULDC UR43, c[0x0][0x9d8] ;  /* 0x00027600002b7ab9 */ /* 0x000fe20000000800 */
[----:B------:R-:W-:Y:S01]  /*15450*/  SHF.R.U32.HI R9, RZ, 0x1f, R12 ;  /* 0x0000001fff097819 */ /* 0x000fe2000001160c */
[----:B------:R-:W-:Y:S01]  /*15460*/  ULDC UR42, c[0x0][0x9d8] ;  /* 0x00027600002a7ab9 */ /* 0x000fe20000000800 */
[----:B------:R-:W-:Y:S01]  /*15470*/  ULDC UR50, c[0x0][0x988] ;  /* 0x0002620000327ab9 */ /* 0x000fe20000000800 */
[----:B------:R-:W-:Y:S01]  /*15480*/  ULDC UR54, c[0x0][0x988] ;  /* 0x0002620000367ab9 */ /* 0x000fe20000000800 */
[----:B------:R-:W-:Y:S01]  /*15490*/  LEA.HI.SX32 R12, R12, R9, 0x1c ;  /* 0x000000090c0c7211 */ /* 0x000fe200078fe2ff */
[----:B------:R-:W-:Y:S01]  /*154a0*/  ULDC UR51, c[0x0][0x988] ;  /* 0x0002620000337ab9 */ /* 0x000fe20000000800 */
[----:B------:R-:W-:Y:S01]  /*154b0*/  ULDC UR58, c[0x0][0x9e0] ;  /* 0x00027800003a7ab9 */ /* 0x000fe20000000800 */
[----:B------:R-:W-:Y:S01]  /*154c0*/  ULDC UR55, c[0x0][0x9e0] ;  /* 0x0002780000377ab9 */ /* 0x000fe20000000800 */
[----:B------:R-:W-:Y:S01]  /*154d0*/  VIMNMX R9, R189, R12, !PT ;  /* 0x0000000cbd097248 */ /* 0x000fe20007fe0100 */
[----:B------:R-:W-:Y:S01]  /*154e0*/  BSSY B1, `(.L_x_1775) ;  /* 0x00003b0000017945 */ /* 0x000fe20003800000 */
[----:B------:R-:W-:Y:S01]  /*154f0*/  IMAD.MOV.U32 R2, RZ, RZ, 0x3f800000 ;  /* 0x3f800000ff027424 */ /* 0x000fe200078e00ff */
[----:B------:R-:W-:-:S02]  /*15500*/  MOV R0, 0x3f800000 ;  /* 0x3f80000000007802 */ /* 0x000fc40000000f00 */
[----:B------:R-:W-:Y:S02]  /*15510*/  CS2R R86, SRZ ;  /* 0x0000000000567805 */ /* 0x000fe4000001ff00 */
[----:B------:R-:W-:Y:S02]  /*15520*/  ISETP.GE.AND P1, PT, R8, R9, PT ;  /* 0x000000090800720c */ /* 0x000fe40003f26270 */
        /* <DEDUP_REMOVED lines=31> */
[----:B------:R-:W-:Y:S06]  /*15720*/  @!P1 BRA `(.L_x_1776) ;  /* 0x00000038002c9947 */ /* 0x000fec0003800000 */
[----:B------:R-:W-:Y:S01]  /*15730*/  BSSY B0, `(.L_x_1777) ;  /* 0x0000386000007945 */ /* 0x000fe20003800000 */
[----:B------:R-:W-:Y:S02]  /*15740*/  IMAD.MOV.U32 R2, RZ, RZ, 0x3f800000 ;  /* 0x3f800000ff027424 */ /* 0x000fe400078e00ff */
[----:B------:R-:W-:-:S07]  /*15750*/  IMAD.MOV.U32 R87, RZ, RZ, RZ ;  /* 0x000000ffff577224 */ /* 0x000fce00078e00ff */
.L_x_1798:
[----:B------:R-:W-:-:S05]  /*15760*/  VIADD R14, R160, 0x1 ;  /* 0x00000001a00e7836 */ /* 0x000fca0000000000 */
[----:B------:R-:W-:-:S04]  /*15770*/  ISETP.NE.AND P1, PT, R14, 0x2, PT ;  /* 0x000000020e00780c */ /* 0x000fc80003f25270 */
[----:B------:R-:W-:Y:S02]  /*15780*/  SEL R10, RZ, 0x1, P1 ;  /* 0x00000001ff0a7807 */ /* 0x000fe40000800000 */
[----:B------:R-:W-:Y:S02]  /*15790*/  SEL R14, R14, RZ, P1 ;  /* 0x000000ff0e0e7207 */ /* 0x000fe40000800000 */
[----:B------:R-:W-:Y:S01]  /*157a0*/  LOP3.LUT R15, R163, R10, RZ, 0x3c, !PT ;  /* 0x0000000aa30f7212 */ /* 0x000fe200078e3cff */
[----:B------:R-:W-:Y:S06]  /*157b0*/  @!P0 BRA `(.L_x_1778) ;  /* 0x0000000000048947 */ /* 0x000fec0003800000 */
[----:B------:R-:W-:Y:S01]  /*157c0*/  BPT.TRAP 0x1 ;  /* 0x000000040000795c */ /* 0x000fe20000300000 */
.L_x_1778:
[----:B------:R-:W-:Y:S02]  /*157d0*/  LEA R20, R14, R18, 0x3 ;  /* 0x000000120e147211 */ /* 0x000fe400078e18ff */
[----:B------:R-:W-:-:S04]  /*157e0*/  SHF.L.U32 R13, R15, 0x1f, RZ ;  /* 0x0000001f0f0d7819 */ /* 0x000fc800000006ff */
[----:B------:R0:W1:Y:S01]  /*157f0*/  SYNCS.PHASECHK.TRANS64.TRYWAIT P1, [R20+URZ+0x2a830], R13 ;  /* 0x02a8300d140075a7 */ /* 0x000062000802017f */
[----:B------:R-:W-:Y:S05]  /*15800*/  @!P0 BRA `(.L_x_1779) ;  /* 0x0000000000048947 */ /* 0x000fea0003800000 */
[----:B------:R-:W-:Y:S01]  /*15810*/  BPT.TRAP 0x1 ;  /* 0x000000040000795c */ /* 0x000fe20000300000 */
.L_x_1779:
[----:B------:R-:W-:Y:S01]  /*15820*/  BSSY B2, `(.L_x_1780) ;  /* 0x0000006000027945 */ /* 0x000fe20003800000 */
[----:B------:R-:W-:Y:S02]  /*15830*/  IMAD R10, R14, 0x900, R7 ;  /* 0x000009000e0a7824 */ /* 0x000fe400078e0207 */
[----:B------:R-:W-:Y:S01]  /*15840*/  IMAD.MOV.U32 R11, RZ, RZ, 0x40000040 ;  /* 0x40000040ff0b7424 */ /* 0x000fe200078e00ff */
[----:B-1----:R-:W-:Y:S06]  /*15850*/  @P1 BRA `(.L_x_1781) ;  /* 0x0000000000081947 */ /* 0x002fec0003800000 */
[----:B------:R-:W1:Y:S02]  /*15860*/  SYNCS.PHASECHK.TRANS64.TRYWAIT P1, [R20+URZ+0x2a830], R13 ;  /* 0x02a8300d140075a7 */ /* 0x000e64000802017f */
[----:B-1----:R-:W-:Y:S05]  /*15870*/  @!P1 BRA `(.L_x_1782) ;  /* 0x0000014c000c9947 */ /* 0x002fea0003800000 */
.L_x_1781:
[----:B------:R-:W-:Y:S05]  /*15880*/  BSYNC B2 ;  /* 0x0000000000027941 */ /* 0x000fea0003800000 */
.L_x_1780:
[----:B------:R-:W2:Y:S04]  /*15890*/  LDL.64 R88, [R1+0x28] ;  /* 0x0000280001587983 */ /* 0x000ea80000100a00 */
[----:B------:R-:W3:Y:S04]  /*158a0*/  LDL.64 R226, [R1+0x20] ;  /* 0x0000200001e27983 */ /* 0x000ee80000100a00 */
[----:B------:R-:W4:Y:S01]  /*158b0*/  LDL.64 R210, [R1+0x18] ;  /* 0x0000180001d27983 */ /* 0x000f220000100a00 */
[C---:B------:R-:W-:Y:S02]  /*158c0*/  R2UR UR6, R10.reuse ;  /* 0x000000000a0672ca */ /* 0x040fe400000e0000 */
[----:B------:R-:W-:Y:S01]  /*158d0*/  R2UR UR7, R11 ;  /* 0x000000000b0772ca */ /* 0x000fe200000e0000 */
[----:B------:R0:W-:Y:S04]  /*158e0*/  STL.64 [R1+0x48], R4 ;  /* 0x0000480401007387 */ /* 0x0001e80000100a00 */
[----:B0-----:R-:W4:Y:S01]  /*158f0*/  LDL.64 R4, [R1+0x10] ;  /* 0x0000100001047983 */ /* 0x001f220000100a00 */
[----:B------:R-:W-:-:S02]  /*15900*/  VIADD R12, R10, 0x2 ;  /* 0x000000020a0c7836 */ /* 0x000fc40000000000 */
[----:B-1----:R-:W-:Y:S01]  /*15910*/  IMAD.MOV.U32 R13, RZ, RZ, 0x40000040 ;  /* 0x40000040ff0d7424 */ /* 0x002fe200078e00ff */
[----:B--2---:R-:W-:Y:S02]  /*15920*/  R2UR UR4, R88 ;  /* 0x00000000580472ca */ /* 0x004fe400000e0000 */
[----:B------:R-:W-:Y:S02]  /*15930*/  R2UR UR5, R89 ;  /* 0x00000000590572ca */ /* 0x000fe400000e0000 */
[----:B------:R-:W-:-:S11]  /*15940*/  WARPGROUP.ARRIVE ;  /* 0x00000000000079c5 */ /* 0x000fd60000000000 */
[----:B------:R-:W-:Y:S01]  /*15950*/  HGMMA.64x96x16.F32 R88, gdesc[UR4], RZ, !UPT, gsb0 ;  /* 0x01600000045879f0 */ /* 0x000fe2000c0008ff */
[----:B---3--:R-:W-:Y:S02]  /*15960*/  R2UR UR4, R226 ;  /* 0x00000000e20472ca */ /* 0x008fe400000e0000 */
[----:B------:R-:W-:Y:S02]  /*15970*/  R2UR UR5, R227 ;  /* 0x00000000e30572ca */ /* 0x000fe400000e0000 */
[----:B------:R-:W2:Y:S01]  /*15980*/  LDL.64 R226, [R1+0x8] ;  /* 0x0000080001e27983 */ /* 0x000ea20000100a00 */
[----:B------:R-:W-:Y:S02]  /*15990*/  R2UR UR6, R12 ;  /* 0x000000000c0672ca */ /* 0x000fe400000e0000 */
[----:B------:R-:W-:Y:S01]  /*159a0*/  R2UR UR7, R13 ;  /* 0x000000000d0772ca */ /* 0x000fe200000e0000 */
[----:B------:R-:W-:Y:S01]  /*159b0*/  IMAD.MOV.U32 R13, RZ, RZ, 0x40000040 ;  /* 0x40000040ff0d7424 */ /* 0x000fe200078e00ff */
[----:B------:R-:W-:Y:S01]  /*159c0*/  IADD3 R12, R10, 0x4, RZ ;  /* 0x000000040a0c7810 */ /* 0x000fe20007ffe0ff */
[----:B------:R-:W-:-:S02]  /*159d0*/  WARPGROUP.DEPBAR.LE gsb0, 0x0 ;  /* 0x00008000000079c5 */ /* 0x000fc40000010000 */
[----:B------:R-:W-:-:S08]  /*159e0*/  WARPGROUP.ARRIVE ;  /* 0x00000000000079c5 */ /* 0x000fd00000000000 */
[----:B------:R-:W-:Y:S01]  /*159f0*/  HGMMA.64x96x16.F32 R88, gdesc[UR4], R88, gsb0 ;  /* 0x01600000045879f0 */ /* 0x000fe20008000858 */
[----:B----4-:R-:W-:Y:S02]  /*15a00*/  R2UR UR4, R210 ;  /* 0x00000000d20472ca */ /* 0x010fe400000e0000 */
[----:B------:R-:W-:Y:S02]  /*15a10*/  R2UR UR5, R211 ;  /* 0x00000000d30572ca */ /* 0x000fe400000e0000 */
[----:B------:R-:W3:Y:S01]  /*15a20*/  LDL.64 R210, [R1] ;  /* 0x0000000001d27983 */ /* 0x000ee20000100a00 */
[----:B------:R-:W-:Y:S02]  /*15a30*/  R2UR UR6, R12 ;  /* 0x000000000c0672ca */ /* 0x000fe400000e0000 */
[----:B------:R-:W-:Y:S01]  /*15a40*/  R2UR UR7, R13 ;  /* 0x000000000d0772ca */ /* 0x000fe200000e0000 */
[----:B------:R-:W-:Y:S02]  /*15a50*/  VIADD R12, R10, 0x6 ;  /* 0x000000060a0c7836 */ /* 0x000fe40000000000 */
[----:B------:R-:W-:Y:S01]  /*15a60*/  IMAD.MOV.U32 R13, RZ, RZ, 0x40000040 ;  /* 0x40000040ff0d7424 */ /* 0x000fe200078e00ff */
[----:B------:R-:W-:-:S02]  /*15a70*/  WARPGROUP.DEPBAR.LE gsb0, 0x0 ;  /* 0x00008000000079c5 */ /* 0x000fc40000010000 */
[----:B------:R-:W-:-:S07]  /*15a80*/  WARPGROUP.ARRIVE ;  /* 0x00000000000079c5 */ /* 0x000fce0000000000 */
[----:B------:R-:W-:Y:S01]  /*15a90*/  HGMMA.64x96x16.F32 R88, gdesc[UR4], R88, gsb0 ;  /* 0x01600000045879f0 */ /* 0x000fe20008000858 */
[----:B------:R-:W-:Y:S02]  /*15aa0*/  R2UR UR6, R12 ;  /* 0x000000000c0672ca */ /* 0x000fe400000e0000 */
[----:B------:R-:W-:Y:S02]  /*15ab0*/  R2UR UR7, R13 ;  /* 0x000000000d0772ca */ /* 0x000fe400000e0000 */
[----:B------:R-:W-:Y:S02]  /*15ac0*/  R2UR UR4, R4 ;  /* 0x00000000040472ca */ /* 0x000fe400000e0000 */
[----:B------:R-:W-:Y:S01]  /*15ad0*/  R2UR UR5, R5 ;  /* 0x00000000050572ca */ /* 0x000fe200000e0000 */
[----:B------:R-:W-:Y:S01]  /*15ae0*/  IMAD.MOV.U32 R13, RZ, RZ, 0x40000040 ;  /* 0x40000040ff0d7424 */ /* 0x000fe200078e00ff */
[----:B------:R-:W-:Y:S01]  /*15af0*/  IADD3 R12, R10, 0x300, RZ ;  /* 0x000003000a0c7810 */ /* 0x000fe20007ffe0ff */
[----:B------:R0:W5:Y:S01]  /*15b00*/  LDL.LU.64 R4, [R1+0x48] ;  /* 0x0000480001047983 */ /* 0x0001620000300a00 */
[----:B------:R-:W-:-:S02]  /*15b10*/  WARPGROUP.DEPBAR.LE gsb0, 0x0 ;  /* 0x00008000000079c5 */ /* 0x000fc40000010000 */
[----:B------:R-:W-:-:S07]  /*15b20*/  WARPGROUP.ARRIVE ;  /* 0x00000000000079c5 */ /* 0x000fce0000000000 */
[----:B------:R-:W-:Y:S01]  /*15b30*/  HGMMA.64x96x16.F32 R88, gdesc[UR4], R88, gsb0 ;  /* 0x01600000045879f0 */ /* 0x000fe20008000858 */
[----:B------:R-:W-:Y:S02]  /*15b40*/  R2UR UR6, R12 ;  /* 0x000000000c0672ca */ /* 0x000fe400000e0000 */
[----:B------:R-:W-:Y:S02]  /*15b50*/  R2UR UR7, R13 ;  /* 0x000000000d0772ca */ /* 0x000fe400000e0000 */
[----:B--2---:R-:W-:Y:S02]  /*15b60*/  R2UR UR4, R226 ;  /* 0x00000000e20472ca */ /* 0x004fe400000e0000 */
        /* <DEDUP_REMOVED lines=19> */
[----:B------:R-:W-:Y:S02]  /*15ca0*/  VIADD R12, R10, 0x306 ;  /* 0x000003060a0c7836 */ /* 0x000fe40000000000 */
[----:B------:R-:W-:Y:S01]  /*15cb0*/  IMAD.MOV.U32 R13, RZ, RZ, 0x40000040 ;  /* 0x40000040ff0d7424 */ /* 0x000fe200078e00ff */
        /* <DEDUP_REMOVED lines=111> */
[----:B0-----:R-:W-:Y:S05]  /*163b0*/  @!P0 BRA `(.L_x_1783) ;  /* 0x0000000000048947 */ /* 0x001fea0003800000 */
[----:B------:R-:W-:Y:S01]  /*163c0*/  BPT.TRAP 0x1 ;  /* 0x000000040000795c */ /* 0x000fe20000300000 */
.L_x_1783:
[----:B------:R-:W-:Y:S02]  /*163d0*/  SHF.L.U32 R2, R163, 0x1f, RZ ;  /* 0x0000001fa3027819 */ /* 0x000fe400000006ff */
[----:B------:R-:W-:-:S04]  /*163e0*/  LEA R12, R160, R18, 0x3 ;  /* 0x00000012a00c7211 */ /* 0x000fc800078e18ff */
[----:B------:R0:W1:Y:S01]  /*163f0*/  SYNCS.PHASECHK.TRANS64.TRYWAIT P1, [R12+URZ+0x2a850], R2 ;  /* 0x02a850020c0075a7 */ /* 0x000062000802017f */
[----:B------:R-:W-:Y:S05]  /*16400*/  @!P0 BRA `(.L_x_1784) ;  /* 0x0000000000048947 */ /* 0x000fea0003800000 */
[----:B------:R-:W-:Y:S01]  /*16410*/  BPT.TRAP 0x1 ;  /* 0x000000040000795c */ /* 0x000fe20000300000 */
.L_x_1784:
        /* <DEDUP_REMOVED lines=9> */
.L_x_1786:
[----:B------:R-:W-:Y:S05]  /*164b0*/  BSYNC B2 ;  /* 0x0000000000027941 */ /* 0x000fea0003800000 */
.L_x_1785:
[----:B------:R-:W-:Y:S01]  /*164c0*/  IMAD.MOV.U32 R10, RZ, RZ, R0 ;  /* 0x000000ffff0a7224 */ /* 0x000fe200078e0000 */
[----:B------:R-:W-:Y:S01]  /*164d0*/  WARPGROUP.ARRIVE ;  /* 0x00000000000079c5 */ /* 0x000fe20000000000 */
[----:B------:R-:W-:-:S03]  /*164e0*/  IMAD.MOV.U32 R11, RZ, RZ, 0x40000040 ;  /* 0x40000040ff0b7424 */ /* 0x000fc600078e00ff */
[----:B------:R-:W-:Y:S02]  /*164f0*/  R2UR UR6, R10 ;  /* 0x000000000a0672ca */ /* 0x000fe400000e0000 */
[----:B------:R-:W-:Y:S01]  /*16500*/  R2UR UR7, R11 ;  /* 0x000000000b0772ca */ /* 0x000fe200000e0000 */
[----:B------:R-:W-:Y:S01]  /*16510*/  IMAD.MOV.U32 R11, RZ, RZ, 0x40000040 ;  /* 0x40000040ff0b7424 */ /* 0x000fe200078e00ff */
[----:B------:R-:W-:-:S11]  /*16520*/  IADD3 R10, R0, 0x80, RZ ;  /* 0x00000080000a7810 */ /* 0x000fd60007ffe0ff */
[----:B------:R-:W-:Y:S01]  /*16530*/  HGMMA.64x128x16.F32 R24, R156, gdesc[UR4].tnspB, R24, gsb0 ;  /* 0x41e000049c187df0 */ /* 0x000fe20008000818 */
[----:B------:R-:W-:Y:S01]  /*16540*/  R2UR UR6, R10 ;  /* 0x000000000a0672ca */ /* 0x000fe200000e0000 */
[----:B------:R-:W-:Y:S01]  /*16550*/  VIADD R10, R0, 0x100 ;  /* 0x00000100000a7836 */ /* 0x000fe20000000000 */
[----:B------:R-:W-:Y:S01]  /*16560*/  R2UR UR7, R11 ;  /* 0x000000000b0772ca */ /* 0x000fe200000e0000 */
[----:B------:R-:W-:Y:S01]  /*16570*/  IMAD.MOV.U32 R11, RZ, RZ, 0x40000040 ;  /* 0x40000040ff0b7424 */ /* 0x000fe200078e00ff */
[----:B------:R-:W-:Y:S02]  /*16580*/  WARPGROUP.DEPBAR.LE gsb0, 0x0 ;  /* 0x00008000000079c5 */ /* 0x000fe40000010000 */
[----:B------:R-:W-:-:S09]  /*16590*/  WARPGROUP.ARRIVE ;  /* 0x00000000000079c5 */ /* 0x000fd20000000000 */
        /* <DEDUP_REMOVED lines=30> */
.L_x_1788:
        /* <DEDUP_REMOVED lines=10> */
[----:B------:R-:W-:-:S02]  /*16820*/  IMAD.IADD R10, R191, 0x1, R187 ;  /* 0x00000001bf0a7824 */ /* 0x000fc400078e02bb */
[----:B------:R-:W-:Y:S01]  /*16830*/  FMUL.FTZ R112, R113, UR43 ;  /* 0x0000002b71707c20 */ /* 0x000fe20008410000 */
[----:B------:R-:W-:Y:S01]  /*16840*/  FMUL.FTZ R113, R118, UR43 ;  /* 0x0000002b76717c20 */ /* 0x000fe20008410000 */
[----:B------:R-:W2:Y:S01]  /*16850*/  @P2 LDC R11, c[0x0][0x44c] ;  /* 0x00011300ff0b2b82 */ /* 0x000ea20000000800 */
[----:B------:R-:W-:Y:S01]  /*16860*/  FMUL.FTZ R118, R123, UR43 ;  /* 0x0000002b7b767c20 */ /* 0x000fe20008410000 */
[----:B------:R-:W-:Y:S01]  /*16870*/  FMUL.FTZ R123, R124, UR43 ;  /* 0x0000002b7c7b7c20 */ /* 0x000fe20008410000 */
[----:B01----:R-:W-:Y:S01]  /*16880*/  FMUL.FTZ R2, R91, UR43 ;  /* 0x0000002b5b027c20 */ /* 0x003fe20008410000 */
        /* <DEDUP_REMOVED lines=9> */
[----:B------:R-:W-:-:S02]  /*16920*/  IMAD.MOV.U32 R132, RZ, RZ, R10 ;  /* 0x000000ffff847224 */ /* 0x000fc400078e000a */
        /* <DEDUP_REMOVED lines=25> */
[----:B------:R-:W-:Y:S01]  /*16ac0*/  FMUL.FTZ R121, R126, UR43 ;  /* 0x0000002b7e797c20 */ /* 0x000fe20008410000 */
[----:B------:R-:W-:Y:S01]  /*16ad0*/  FMUL.FTZ R128, R129, UR43 ;  /* 0x0000002b81807c20 */ /* 0x000fe20008410000 */
[----:B------:R-:W-:Y:S01]  /*16ae0*/  IADD3 R11, R20, 0x2a840, RZ ;  /* 0x0002a840140b7810 */ /* 0x000fe20007ffe0ff */
[----:B------:R-:W-:-:S02]  /*16af0*/  VIADD R137, R133, 0x1 ;  /* 0x0000000185897836 */ /* 0x000fc40000000000 */
[----:B------:R-:W-:Y:S01]  /*16b00*/  FMUL.FTZ R126, R130, UR43 ;  /* 0x0000002b827e7c20 */ /* 0x000fe20008410000 */
[----:B------:R-:W-:Y:S01]  /*16b10*/  FMUL.FTZ R20, R134, UR43 ;  /* 0x0000002b86147c20 */ /* 0x000fe20008410000 */
[----:B------:R-:W-:Y:S01]  /*16b20*/  FMUL.FTZ R129, R135, UR43 ;  /* 0x0000002b87817c20 */ /* 0x000fe20008410000 */
[----:B------:R-:W-:Y:S01]  /*16b30*/  LOP3.LUT P1, RZ, R22, 0x80000, RZ, 0xc0, !PT ;  /* 0x0008000016ff7812 */ /* 0x000fe2000782c0ff */
[----:B------:R-:W-:Y:S01]  /*16b40*/  IMAD R137, R190, -0x2, R137 ;  /* 0xfffffffebe897824 */ /* 0x000fe200078e0289 */
[----:B------:R-:W1:Y:S01]  /*16b50*/  MUFU.TANH R13, R13 ;  /* 0x0000000d000d7308 */ /* 0x000e620000002400 */
[----:B------:R-:W-:-:S03]  /*16b60*/  PRMT R11, R172, 0x654, R11 ;  /* 0x00000654ac0b7816 */ /* 0x000fc6000000000b */
[----:B------:R-:W-:Y:S01]  /*16b70*/  IADD3 R138, -R166, R137, R167 ;  /* 0x00000089a68a7210 */ /* 0x000fe20007ffe1a7 */
[----:B------:R2:W-:Y:S01]  /*16b80*/  SYNCS.ARRIVE.TRANS64.RED.A1T0 RZ, [R11+URZ], RZ ;  /* 0x000000ff0bff79a7 */ /* 0x0005e2000810043f */
[----:B------:R-:W-:Y:S02]  /*16b90*/  IADD3 R130, R137, -0x1, RZ ;  /* 0xffffffff89827810 */ /* 0x000fe40007ffe0ff */
[----:B------:R-:W3:Y:S01]  /*16ba0*/  MUFU.TANH R88, R88 ;  /* 0x0000005800587308 */ /* 0x000ee20000002400 */
[C---:B------:R-:W-:Y:S02]  /*16bb0*/  VIADD R139, R138.reuse, UR58 ;  /* 0x0000003a8a8b7c36 */ /* 0x040fe40008000000 */
[----:B------:R-:W-:Y:S02]  /*16bc0*/  VIADD R138, R138, UR38 ;  /* 0x000000268a8a7c36 */ /* 0x000fe40008000000 */
[--C-:B0-----:R-:W-:Y:S02]  /*16bd0*/  IMAD.IADD R137, R139, 0x1, R10.reuse ;  /* 0x000000018b897824 */ /* 0x101fe400078e020a */
[----:B------:R-:W-:Y:S01]  /*16be0*/  IMAD.IADD R134, R138, 0x1, R10 ;  /* 0x000000018a867824 */ /* 0x000fe200078e020a */
        /* <DEDUP_REMOVED lines=46> */
[----:B-1234-:R-:W-:Y:S05]  /*16ed0*/  @!P1 BRA `(.L_x_1789) ;  /* 0x0000000000549947 */ /* 0x01efea0003800000 */
        /* <DEDUP_REMOVED lines=12> */
.L_x_1791:
[----:B------:R-:W-:-:S04]  /*16fa0*/  MOV R140, UR47 ;  /* 0x0000002f008c7c02 */ /* 0x000fc80008000f00 */
[----:B------:R-:W-:-:S13]  /*16fb0*/  ISETP.NE.AND P1, PT, R140, 0x1, PT ;  /* 0x000000018c00780c */ /* 0x000fda0003f25270 */
[----:B------:R-:W1:Y:S02]  /*16fc0*/  @P1 LDC.64 R10, c[0x0][0x9e8] ;  /* 0x00027a00ff0a1b82 */ /* 0x000e640000000a00 */
[----:B-1----:R-:W-:-:S05]  /*16fd0*/  @P1 IMAD.HI.U32 R10, R135, R10, RZ ;  /* 0x0000000a870a1227 */ /* 0x002fca00078e00ff */
[----:B------:R-:W-:-:S07]  /*16fe0*/  @P1 SHF.R.U32.HI R135, RZ, R11, R10 ;  /* 0x0000000bff871219 */ /* 0x000fce000001160a */
.L_x_1792:
[----:B------:R-:W-:Y:S05]  /*16ff0*/  BSYNC B2 ;  /* 0x0000000000027941 */ /* 0x000fea0003800000 */
.L_x_1790:
[----:B------:R-:W-:-:S05]  /*17000*/  IMAD R135, R135, R140, R130 ;  /* 0x0000008c87877224 */ /* 0x000fca00078e0282 */
[----:B------:R-:W-:Y:S02]  /*17010*/  VIADDMNMX R137, R135, R140, R137, PT ;  /* 0x0000008c87897246 */ /* 0x000fe40003800189 */
[----:B------:R-:W-:-:S07]  /*17020*/  VIMNMX R134, R134, R135, !PT ;  /* 0x0000008786867248 */ /* 0x000fce0007fe0100 */
.L_x_1789:
[C---:B------:R-:W-:Y:S01]  /*17030*/  ISETP.GE.AND P1, PT, R133.reuse, 0x2, PT ;  /* 0x000000028500780c */ /* 0x040fe20003f26270 */
[----:B------:R-:W1:Y:S01]  /*17040*/  SHFL.IDX PT, R132, R132, 0x1, 0x1c1f ;  /* 0x003c1f0084847f89 */ /* 0x000e6200000e0000 */
[C---:B------:R-:W-:Y:S02]  /*17050*/  ISETP.GE.AND P2, PT, R133.reuse, 0x9, PT ;  /* 0x000000098500780c */ /* 0x040fe40003f46270 */
[C---:B------:R-:W-:Y:S02]  /*17060*/  ISETP.GT.AND P4, PT, R134.reuse, 0x1, !P1 ;  /* 0x000000018600780c */ /* 0x040fe40004f84270 */
[----:B------:R-:W-:Y:S02]  /*17070*/  ISETP.GE.AND P5, PT, R133, 0xa, PT ;  /* 0x0000000a8500780c */ /* 0x000fe40003fa6270 */
[----:B------:R-:W-:Y:S02]  /*17080*/  ISETP.GT.AND P3, PT, R134, 0x8, !P2 ;  /* 0x000000088600780c */ /* 0x000fe40005764270 */
[----:B------:R-:W-:-:S02]  /*17090*/  ISETP.LT.OR P4, PT, R137, 0x2, P4 ;  /* 0x000000028900780c */ /* 0x000fc40002781670 */
[----:B------:R-:W-:Y:S02]  /*170a0*/  ISETP.LT.OR P3, PT, R137, 0x9, P3 ;  /* 0x000000098900780c */ /* 0x000fe40001f61670 */
[----:B------:R-:W-:Y:S02]  /*170b0*/  FSEL R135, R88, -INF , !P4 ;  /* 0xff80000058877808 */ /* 0x000fe40006000000 */
[----:B------:R-:W-:Y:S02]  /*170c0*/  ISETP.GE.AND P4, PT, R133, 0x11, PT ;  /* 0x000000118500780c */ /* 0x000fe40003f86270 */
[----:B------:R-:W-:Y:S02]  /*170d0*/  LOP3.LUT R22, R22, 0xfffffffb, RZ, 0xc0, !PT ;  /* 0xfffffffb16167812 */ /* 0x000fe400078ec0ff */
[----:B0-----:R-:W-:Y:S02]  /*170e0*/  FSEL R91, R91, -INF , !P3 ;  /* 0xff8000005b5b7808 */ /* 0x001fe40005800000 */
[----:B------:R-:W-:-:S02]  /*170f0*/  ISETP.GT.AND P3, PT, R134, 0x9, !P5 ;  /* 0x000000098600780c */ /* 0x000fc40006f64270 */
[----:B------:R-:W-:Y:S01]  /*17100*/  @P5 LOP3.LUT R22, R22, 0x4, RZ, 0xfc, !PT ;  /* 0x0000000416165812 */ /* 0x000fe200078efcff */
[--C-:B-1----:R-:W-:Y:S01]  /*17110*/  IMAD.IADD R139, R139, 0x1, R132.reuse ;  /* 0x000000018b8b7824 */ /* 0x102fe200078e0284 */
[----:B------:R-:W-:Y:S01]  /*17120*/  ISETP.LT.OR P3, PT, R137, 0xa, P3 ;  /* 0x0000000a8900780c */ /* 0x000fe20001f61670 */
[----:B------:R-:W-:Y:S01]  /*17130*/  IMAD.IADD R138, R138, 0x1, R132 ;  /* 0x000000018a8a7824 */ /* 0x000fe200078e0284 */
[----:B------:R-:W-:Y:S02]  /*17140*/  LOP3.LUT R22, R22, 0xfffffff7, RZ, 0xc0, !PT ;  /* 0xfffffff716167812 */ /* 0x000fe400078ec0ff */
[----:B------:R-:W-:Y:S02]  /*17150*/  FSEL R141, R92, -INF , !P3 ;  /* 0xff8000005c8d7808 */ /* 0x000fe40005800000 */
[----:B------:R-:W-:Y:S02]  /*17160*/  @P4 LOP3.LUT R22, R22, 0x8, RZ, 0xfc, !PT ;  /* 0x0000000816164812 */ /* 0x000fe400078efcff */
[----:B------:R-:W-:-:S02]  /*17170*/  ISETP.GT.AND P3, PT, R134, 0x10, !P4 ;  /* 0x000000108600780c */ /* 0x000fc40006764270 */
[----:B------:R-:W-:Y:S02]  /*17180*/  ISETP.GE.AND P4, PT, R133, 0x12, PT ;  /* 0x000000128500780c */ /* 0x000fe40003f86270 */
[----:B------:R-:W-:Y:S02]  /*17190*/  ISETP.LT.OR P3, PT, R137, 0x11, P3 ;  /* 0x000000118900780c */ /* 0x000fe40001f61670 */
[----:B------:R-:W-:Y:S02]  /*171a0*/  LOP3.LUT R22, R22, 0xffffffef, RZ, 0xc0, !PT ;  /* 0xffffffef16167812 */ /* 0x000fe400078ec0ff */
[----:B------:R-:W-:Y:S02]  /*171b0*/  FSEL R95, R95, -INF , !P3 ;  /* 0xff8000005f5f7808 */ /* 0x000fe40005800000 */
[----:B------:R-:W-:-:S04]  /*171c0*/  ISETP.GT.AND P3, PT, R134, 0x11, !P4 ;  /* 0x000000118600780c */ /* 0x000fc80006764270 */
[----:B------:R-:W-:Y:S02]  /*171d0*/  ISETP.LT.OR P3, PT, R137, 0x12, P3 ;  /* 0x000000128900780c */ /* 0x000fe40001f61670 */
[----:B------:R-:W-:Y:S02]  /*171e0*/  @P4 LOP3.LUT R22, R22, 0x10, RZ, 0xfc, !PT ;  /* 0x0000001016164812 */ /* 0x000fe400078efcff */
[----:B------:R-:W-:Y:S02]  /*171f0*/  ISETP.GE.AND P4, PT, R133, 0x19, PT ;  /* 0x000000198500780c */ /* 0x000fe40003f86270 */
[----:B------:R-:W-:Y:S02]  /*17200*/  LOP3.LUT R22, R22, 0xfffbffff, RZ, 0xc0, !PT ;  /* 0xfffbffff16167812 */ /* 0x000fe400078ec0ff */
[----:B------:R-:W-:Y:S02]  /*17210*/  FSEL R143, R96, -INF , !P3 ;  /* 0xff800000608f7808 */ /* 0x000fe40005800000 */
[----:B------:R-:W-:-:S04]  /*17220*/  ISETP.GT.AND P3, PT, R134, 0x18, !P4 ;  /* 0x000000188600780c */ /* 0x000fc80006764270 */
[----:B------:R-:W-:-:S03]  /*17230*/  ISETP.LT.OR P3, PT, R137, 0x19, P3 ;  /* 0x000000198900780c */ /* 0x000fc60001f61670 */
        /* <DEDUP_REMOVED lines=68> */
[----:B------:R-:W-:Y:S02]  /*17680*/  FSEL R155, R120, -INF , !P3 ;  /* 0xff800000789b7808 */ /* 0x000fe40005800000 */
[----:B------:R-:W-:Y:S02]  /*17690*/  LOP3.LUT R22, R22, 0xffffffbf, RZ, 0xc0, !PT ;  /* 0xffffffbf16167812 */ /* 0x000fe400078ec0ff */
[----:B------:R-:W-:-:S04]  /*176a0*/  ISETP.GT.AND P3, PT, R134, 0x48, !P4 ;  /* 0x000000488600780c */ /* 0x000fc80006764270 */
[----:B------:R-:W-:-:S03]  /*176b0*/  ISETP.LT.OR P3, PT, R137, 0x49, P3 ;  /* 0x000000498900780c */ /* 0x000fc60001f61670 */
[----:B------:R-:W-:Y:S02]  /*176c0*/  @P4 LOP3.LUT R22, R22, 0x40, RZ, 0xfc, !PT ;  /* 0x0000004016164812 */ /* 0x000fe400078efcff */
[----:B------:R-:W-:Y:S02]  /*176d0*/  ISETP.GE.AND P4, PT, R133, 0x4a, PT ;  /* 0x0000004a8500780c */ /* 0x000fe40003f86270 */
[----:B------:R-:W-:Y:S02]  /*176e0*/  FSEL R123, R123, -INF , !P3 ;  /* 0xff8000007b7b7808 */ /* 0x000fe40005800000 */
[----:B------:R-:W-:Y:S02]  /*176f0*/  ISETP.GT.AND P3, PT, R134, 0x49, !P4 ;  /* 0x000000498600780c */ /* 0x000fe40006764270 */
[----:B------:R-:W-:Y:S02]  /*17700*/  LOP3.LUT R22, R22, 0xffffffdf, RZ, 0xc0, !PT ;  /* 0xffffffdf16167812 */ /* 0x000fe400078ec0ff */
[----:B------:R-:W-:-:S04]  /*17710*/  ISETP.LT.OR P3, PT, R137, 0x4a, P3 ;  /* 0x0000004a8900780c */ /* 0x000fc80001f61670 */
[----:B------:R-:W-:Y:S02]  /*17720*/  FSEL R157, R124, -INF , !P3 ;  /* 0xff8000007c9d7808 */ /* 0x000fe40005800000 */
[----:B------:R-:W-:Y:S02]  /*17730*/  ISETP.GE.AND P3, PT, R133, 0x51, PT ;  /* 0x000000518500780c */ /* 0x000fe40003f66270 */
[----:B------:R-:W-:Y:S02]  /*17740*/  @P4 LOP3.LUT R22, R22, 0x20, RZ, 0xfc, !PT ;  /* 0x0000002016164812 */ /* 0x000fe400078efcff */
[----:B------:R-:W-:Y:S02]  /*17750*/  ISETP.GT.AND P4, PT, R134, 0x50, !P3 ;  /* 0x000000508600780c */ /* 0x000fe40005f84270 */
[----:B------:R-:W-:Y:S02]  /*17760*/  LOP3.LUT R22, R22, 0xfffffffd, RZ, 0xc0, !PT ;  /* 0xfffffffd16167812 */ /* 0x000fe400078ec0ff */
        /* <DEDUP_REMOVED lines=10> */
[----:B------:R-:W-:-:S13]  /*17810*/  ISETP.GE.AND P6, PT, R133, 0x1, PT ;  /* 0x000000018500780c */ /* 0x000fda0003fc6270 */
[----:B------:R-:W-:Y:S02]  /*17820*/  @P6 LOP3.LUT R22, R22, 0x2, RZ, 0xfc, !PT ;  /* 0x0000000216166812 */ /* 0x000fe400078efcff */
[----:B------:R-:W-:Y:S02]  /*17830*/  ISETP.GT.AND P6, PT, R134, RZ, !P6 ;  /* 0x000000ff8600720c */ /* 0x000fe400077c4270 */
[----:B------:R-:W-:Y:S02]  /*17840*/  LOP3.LUT R22, R22, 0xfffffffe, RZ, 0xc0, !PT ;  /* 0xfffffffe16167812 */ /* 0x000fe400078ec0ff */
[----:B------:R-:W-:-:S04]  /*17850*/  ISETP.LT.OR P6, PT, R137, 0x1, P6 ;  /* 0x000000018900780c */ /* 0x000fc800037c1670 */
[----:B------:R-:W-:Y:S02]  /*17860*/  FSEL R13, R13, -INF , !P6 ;  /* 0xff8000000d0d7808 */ /* 0x000fe40007000000 */
[----:B------:R-:W-:-:S13]  /*17870*/  ISETP.GE.AND P6, PT, R133, 0x5a, PT ;  /* 0x0000005a8500780c */ /* 0x000fda0003fc6270 */
[----:B------:R-:W-:Y:S02]  /*17880*/  @P6 LOP3.LUT R22, R22, 0x1, RZ, 0xfc, !PT ;  /* 0x0000000116166812 */ /* 0x000fe400078efcff */
        /* <DEDUP_REMOVED lines=17> */
.L_x_1795:
[----:B------:R-:W-:-:S04]  /*179a0*/  MOV R88, UR47 ;  /* 0x0000002f00587c02 */ /* 0x000fc80008000f00 */
[----:B------:R-:W-:-:S13]  /*179b0*/  ISETP.NE.AND P6, PT, R88, 0x1, PT ;  /* 0x000000015800780c */ /* 0x000fda0003fc5270 */
[----:B------:R-:W0:Y:S02]  /*179c0*/  @P6 LDC.64 R10, c[0x0][0x9e8] ;  /* 0x00027a00ff0a6b82 */ /* 0x000e240000000a00 */
[----:B0-----:R-:W-:-:S05]  /*179d0*/  @P6 IMAD.HI.U32 R10, R137, R10, RZ ;  /* 0x0000000a890a6227 */ /* 0x001fca00078e00ff */
[----:B------:R-:W-:-:S07]  /*179e0*/  @P6 SHF.R.U32.HI R137, RZ, R11, R10 ;  /* 0x0000000bff896219 */ /* 0x000fce000001160a */
.L_x_1796:
[----:B------:R-:W-:Y:S05]  /*179f0*/  BSYNC B2 ;  /* 0x0000000000027941 */ /* 0x000fea0003800000 */
.L_x_1794:
[----:B------:R-:W-:-:S05]  /*17a00*/  IMAD R130, R137, R88, R130 ;  /* 0x0000005889827224 */ /* 0x000fca00078e0282 */
[----:B------:R-:W-:Y:S02]  /*17a10*/  VIADDMNMX R139, R130, R88, R139, PT ;  /* 0x00000058828b7246 */ /* 0x000fe4000380018b */
[----:B------:R-:W-:-:S07]  /*17a20*/  VIMNMX R138, R138, R130, !PT ;  /* 0x000000828a8a7248 */ /* 0x000fce0007fe0100 */
.L_x_1793:
[C---:B------:R-:W-:Y:S01]  /*17a30*/  ISETP.GT.AND P1, PT, R138.reuse, 0x1, !P1 ;  /* 0x000000018a00780c */ /* 0x040fe20004f24270 */
[----:B------:R-:W-:Y:S01]  /*17a40*/  IMAD.U32 R10, RZ, RZ, UR54 ;  /* 0x00000036ff0a7e24 */ /* 0x000fe2000f8e00ff */
[----:B------:R-:W-:Y:S02]  /*17a50*/  ISETP.GT.AND P2, PT, R138, 0x8, !P2 ;  /* 0x000000088a00780c */ /* 0x000fe40005744270 */
[C---:B------:R-:W-:Y:S02]  /*17a60*/  ISETP.LT.OR P1, PT, R139.reuse, 0x2, P1 ;  /* 0x000000028b00780c */ /* 0x040fe40000f21670 */
[----:B------:R-:W-:Y:S02]  /*17a70*/  ISETP.LT.OR P2, PT, R139, 0x9, P2 ;  /* 0x000000098b00780c */ /* 0x000fe40001741670 */
[----:B------:R-:W-:Y:S02]  /*17a80*/  FSEL R137, R2, -INF , !P1 ;  /* 0xff80000002897808 */ /* 0x000fe40004800000 */
[----:B------:R-:W-:-:S02]  /*17a90*/  LOP3.LUT P1, RZ, R22, 0x4, RZ, 0xc0, !PT ;  /* 0x0000000416ff7812 */ /* 0x000fc4000782c0ff */
[----:B------:R-:W-:Y:S02]  /*17aa0*/  FSEL R89, R89, -INF , !P2 ;  /* 0xff80000059597808 */ /* 0x000fe40005000000 */
[----:B------:R-:W-:Y:S02]  /*17ab0*/  ISETP.GT.AND P1, PT, R138, 0x9, !P1 ;  /* 0x000000098a00780c */ /* 0x000fe40004f24270 */
[C---:B------:R-:W-:Y:S02]  /*17ac0*/  LOP3.LUT P2, RZ, R22.reuse, 0x20000, RZ, 0xc0, !PT ;  /* 0x0002000016ff7812 */ /* 0x040fe4000784c0ff */
[----:B------:R-:W-:Y:S02]  /*17ad0*/  ISETP.LT.OR P1, PT, R139, 0xa, P1 ;  /* 0x0000000a8b00780c */ /* 0x000fe40000f21670 */
[----:B------:R-:W-:Y:S02]  /*17ae0*/  LOP3.LUT P6, RZ, R22, 0x10000, RZ, 0xc0, !PT ;  /* 0x0001000016ff7812 */ /* 0x000fe400078cc0ff */
[----:B------:R-:W-:-:S02]  /*17af0*/  FSEL R163, R90, -INF , !P1 ;  /* 0xff8000005aa37808 */ /* 0x000fc40004800000 */
[----:B------:R-:W-:Y:S02]  /*17b00*/  LOP3.LUT P1, RZ, R22, 0x8, RZ, 0xc0, !PT ;  /* 0x0000000816ff7812 */ /* 0x000fe4000782c0ff */
[----:B------:R-:W-:Y:S02]  /*17b10*/  FMNMX.FTZ R2, R13, R3, !PT ;  /* 0x000000030d027209 */ /* 0x000fe40007810000 */
[----:B------:R-:W-:Y:S02]  /*17b20*/  ISETP.GT.AND P1, PT, R138, 0x10, !P1 ;  /* 0x000000108a00780c */ /* 0x000fe40004f24270 */
[----:B------:R-:W-:Y:S02]  /*17b30*/  FMNMX.FTZ R2, R135, R2, !PT ;  /* 0x0000000287027209 */ /* 0x000fe40007810000 */
[----:B------:R-:W-:Y:S02]  /*17b40*/  ISETP.LT.OR P1, PT, R139, 0x11, P1 ;  /* 0x000000118b00780c */ /* 0x000fe40000f21670 */
[----:B------:R-:W-:-:S02]  /*17b50*/  FMNMX.FTZ R2, R91, R2, !PT ;  /* 0x000000025b027209 */ /* 0x000fc40007810000 */
[----:B------:R-:W-:Y:S02]  /*17b60*/  FSEL R93, R93, -INF , !P1 ;  /* 0xff8000005d5d7808 */ /* 0x000fe40004800000 */
[----:B------:R-:W-:Y:S02]  /*17b70*/  LOP3.LUT P1, RZ, R22, 0x10, RZ, 0xc0, !PT ;  /* 0x0000001016ff7812 */ /* 0x000fe4000782c0ff */
[----:B------:R-:W-:Y:S02]  /*17b80*/  FMNMX.FTZ R2, R141, R2, !PT ;  /* 0x000000028d027209 */ /* 0x000fe40007810000 */
[----:B------:R-:W-:Y:S02]  /*17b90*/  ISETP.GT.AND P1, PT, R138, 0x11, !P1 ;  /* 0x000000118a00780c */ /* 0x000fe40004f24270 */
[----:B------:R-:W-:Y:S02]  /*17ba0*/  FMNMX.FTZ R2, R95, R2, !PT ;  /* 0x000000025f027209 */ /* 0x000fe40007810000 */
[----:B------:R-:W-:-:S02]  /*17bb0*/  ISETP.LT.OR P1, PT, R139, 0x12, P1 ;  /* 0x000000128b00780c */ /* 0x000fc40000f21670 */
[----:B------:R-:W-:Y:S02]  /*17bc0*/  FMNMX.FTZ R2, R143, R2, !PT ;  /* 0x000000028f027209 */ /* 0x000fe40007810000 */
[----:B------:R-:W-:Y:S02]  /*17bd0*/  FSEL R201, R94, -INF , !P1 ;  /* 0xff8000005ec97808 */ /* 0x000fe40004800000 */
[----:B------:R-:W-:Y:S02]  /*17be0*/  LOP3.LUT P1, RZ, R22, 0x40000, RZ, 0xc0, !PT ;  /* 0x0004000016ff7812 */ /* 0x000fe4000782c0ff */
        /* <DEDUP_REMOVED lines=30> */
[----:B------:R-:W-:Y:S02]  /*17dd0*/  LOP3.LUT P1, RZ, R22, 0x2000, RZ, 0xc0, !PT ;  /* 0x0000200016ff7812 */ /* 0x000fe4000782c0ff */
[----:B------:R-:W-:Y:S02]  /*17de0*/  FMNMX.FTZ R2, R157, R2, !PT ;  /* 0x000000029d027209 */ /* 0x000fe40007810000 */
[----:B------:R-:W-:-:S02]  /*17df0*/  ISETP.GT.AND P1, PT, R138, 0x29, !P1 ;  /* 0x000000298a00780c */ /* 0x000fc40004f24270 */
[----:B------:R-:W-:Y:S02]  /*17e00*/  FMNMX.FTZ R2, R127, R2, !PT ;  /* 0x000000027f027209 */ /* 0x000fe40007810000 */
[----:B------:R-:W-:Y:S02]  /*17e10*/  ISETP.LT.OR P1, PT, R139, 0x2a, P1 ;  /* 0x0000002a8b00780c */ /* 0x000fe40000f21670 */
[----:B------:R-:W-:Y:S02]  /*17e20*/  FMNMX.FTZ R2, R159, R2, !PT ;  /* 0x000000029f027209 */ /* 0x000fe40007810000 */
[----:B------:R-:W-:Y:S02]  /*17e30*/  FSEL R105, R106, -INF , !P1 ;  /* 0xff8000006a697808 */ /* 0x000fe40004800000 */
[C---:B------:R-:W-:Y:S02]  /*17e40*/  LOP3.LUT P1, RZ, R22.reuse, 0x1000, RZ, 0xc0, !PT ;  /* 0x0000100016ff7812 */ /* 0x040fe4000782c0ff */
[----:B------:R-:W-:-:S02]  /*17e50*/  LOP3.LUT P2, RZ, R22, 0x40, RZ, 0xc0, !PT ;  /* 0x0000004016ff7812 */ /* 0x000fc4000784c0ff */
[----:B------:R-:W-:Y:S02]  /*17e60*/  ISETP.GT.AND P1, PT, R138, 0x30, !P1 ;  /* 0x000000308a00780c */ /* 0x000fe40004f24270 */
[----:B------:R-:W-:Y:S02]  /*17e70*/  FMNMX.FTZ R2, R131, R2, !PT ;  /* 0x0000000283027209 */ /* 0x000fe40007810000 */
[----:B------:R-:W-:Y:S02]  /*17e80*/  ISETP.LT.OR P1, PT, R139, 0x31, P1 ;  /* 0x000000318b00780c */ /* 0x000fe40000f21670 */
[----:B------:R-:W-:Y:S02]  /*17e90*/  FMNMX.FTZ R88, R133, R2, !PT ;  /* 0x0000000285587209 */ /* 0x000fe40007810000 */
[----:B------:R-:W-:Y:S02]  /*17ea0*/  FSEL R109, R109, -INF , !P1 ;  /* 0xff8000006d6d7808 */ /* 0x000fe40004800000 */
[C---:B------:R-:W-:Y:S01]  /*17eb0*/  LOP3.LUT P1, RZ, R22.reuse, 0x800, RZ, 0xc0, !PT ;  /* 0x0000080016ff7812 */ /* 0x040fe2000782c0ff */
[----:B------:R-:W0:Y:S01]  /*17ec0*/  SHFL.BFLY PT, R11, R88, 0x2, 0x1f ;  /* 0x0c401f00580b7f89 */ /* 0x000e2200000e0000 */
[----:B------:R-:W-:-:S02]  /*17ed0*/  LOP3.LUT P6, RZ, R22, 0x20, RZ, 0xc0, !PT ;  /* 0x0000002016ff7812 */ /* 0x000fc400078cc0ff */
[C---:B------:R-:W-:Y:S02]  /*17ee0*/  ISETP.GT.AND P1, PT, R138.reuse, 0x31, !P1 ;  /* 0x000000318a00780c */ /* 0x040fe40004f24270 */
[----:B------:R-:W-:Y:S02]  /*17ef0*/  ISETP.GT.AND P3, PT, R138, 0x50, !P3 ;  /* 0x000000508a00780c */ /* 0x000fe40005f64270 */
[C---:B------:R-:W-:Y:S02]  /*17f00*/  ISETP.LT.OR P1, PT, R139.reuse, 0x32, P1 ;  /* 0x000000328b00780c */ /* 0x040fe40000f21670 */
[----:B------:R-:W-:Y:S02]  /*17f10*/  ISETP.LT.OR P3, PT, R139, 0x51, P3 ;  /* 0x000000518b00780c */ /* 0x000fe40001f61670 */
[----:B------:R-:W-:Y:S02]  /*17f20*/  FSEL R229, R110, -INF , !P1 ;  /* 0xff8000006ee57808 */ /* 0x000fe40004800000 */
[----:B------:R-:W-:-:S02]  /*17f30*/  LOP3.LUT P1, RZ, R22, 0x400, RZ, 0xc0, !PT ;  /* 0x0000040016ff7812 */ /* 0x000fc4000782c0ff */
[C---:B------:R-:W-:Y:S02]  /*17f40*/  ISETP.GT.AND P4, PT, R138.reuse, 0x51, !P4 ;  /* 0x000000518a00780c */ /* 0x040fe40006784270 */
[----:B------:R-:W-:Y:S02]  /*17f50*/  ISETP.GT.AND P1, PT, R138, 0x38, !P1 ;  /* 0x000000388a00780c */ /* 0x000fe40004f24270 */
[----:B------:R-:W-:Y:S02]  /*17f60*/  FSEL R126, R126, -INF , !P3 ;  /* 0xff8000007e7e7808 */ /* 0x000fe40005800000 */
[----:B------:R-:W-:Y:S02]  /*17f70*/  ISETP.LT.OR P1, PT, R139, 0x39, P1 ;  /* 0x000000398b00780c */ /* 0x000fe40000f21670 */
[----:B------:R-:W-:Y:S02]  /*17f80*/  ISETP.GT.AND P5, PT, R138, 0x58, !P5 ;  /* 0x000000588a00780c */ /* 0x000fe40006fa4270 */
[----:B------:R-:W-:-:S02]  /*17f90*/  FSEL R113, R113, -INF , !P1 ;  /* 0xff80000071717808 */ /* 0x000fc40004800000 */
[----:B------:R-:W-:Y:S02]  /*17fa0*/  LOP3.LUT P1, RZ, R22, 0x200, RZ, 0xc0, !PT ;  /* 0x0000020016ff7812 */ /* 0x000fe4000782c0ff */
[----:B0-----:R-:W-:Y:S02]  /*17fb0*/  FMNMX.FTZ R90, R88, R11, !PT ;  /* 0x0000000b585a7209 */ /* 0x001fe40007810000 */
[----:B------:R-:W-:Y:S02]  /*17fc0*/  ISETP.GT.AND P1, PT, R138, 0x39, !P1 ;  /* 0x000000398a00780c */ /* 0x000fe40004f24270 */
[C---:B------:R-:W-:Y:S01]  /*17fd0*/  ISETP.LT.OR P4, PT, R139.reuse, 0x52, P4 ;  /* 0x000000528b00780c */ /* 0x040fe20002781670 */
[----:B------:R-:W0:Y:S01]  /*17fe0*/  SHFL.BFLY PT, R11, R90, 0x1, 0x1f ;  /* 0x0c201f005a0b7f89 */ /* 0x000e2200000e0000 */
[C---:B------:R-:W-:Y:S02]  /*17ff0*/  ISETP.LT.OR P1, PT, R139.reuse, 0x3a, P1 ;  /* 0x0000003a8b00780c */ /* 0x040fe40000f21670 */
[----:B------:R-:W-:-:S02]  /*18000*/  ISETP.LT.OR P5, PT, R139, 0x59, P5 ;  /* 0x000000598b00780c */ /* 0x000fc40002fa1670 */
[----:B------:R-:W-:Y:S02]  /*18010*/  FSEL R114, R114, -INF , !P1 ;  /* 0xff80000072727808 */ /* 0x000fe40004800000 */
[----:B------:R-:W-:-:S04]  /*18020*/  LOP3.LUT P1, RZ, R22, 0x100, RZ, 0xc0, !PT ;  /* 0x0000010016ff7812 */ /* 0x000fc8000782c0ff */
[----:B------:R-:W-:-:S04]  /*18030*/  ISETP.GT.AND P1, PT, R138, 0x40, !P1 ;  /* 0x000000408a00780c */ /* 0x000fc80004f24270 */
[----:B------:R-:W-:-:S04]  /*18040*/  ISETP.LT.OR P1, PT, R139, 0x41, P1 ;  /* 0x000000418b00780c */ /* 0x000fc80000f21670 */
[----:B------:R-:W-:Y:S02]  /*18050*/  FSEL R117, R117, -INF , !P1 ;  /* 0xff80000075757808 */ /* 0x000fe40004800000 */
[----:B------:R-:W-:Y:S02]  /*18060*/  LOP3.LUT P1, RZ, R22, 0x80, RZ, 0xc0, !PT ;  /* 0x0000008016ff7812 */ /* 0x000fe4000782c0ff */
[----:B0-----:R-:W-:Y:S02]  /*18070*/  FMNMX.FTZ R11, R90, R11, !PT ;  /* 0x0000000b5a0b7209 */ /* 0x001fe40007810000 */
[----:B------:R-:W-:-:S04]  /*18080*/  ISETP.GT.AND P1, PT, R138, 0x41, !P1 ;  /* 0x000000418a00780c */ /* 0x000fc80004f24270 */
[----:B------:R-:W-:-:S04]  /*18090*/  ISETP.LT.OR P1, PT, R139, 0x42, P1 ;  /* 0x000000428b00780c */ /* 0x000fc80000f21670 */
[----:B------:R-:W-:Y:S02]  /*180a0*/  FSEL R118, R118, -INF , !P1 ;  /* 0xff80000076767808 */ /* 0x000fe40004800000 */
[----:B------:R-:W-:-:S04]  /*180b0*/  ISETP.GT.AND P1, PT, R138, 0x48, !P2 ;  /* 0x000000488a00780c */ /* 0x000fc80005724270 */
[----:B------:R-:W-:-:S04]  /*180c0*/  ISETP.LT.OR P1, PT, R139, 0x49, P1 ;  /* 0x000000498b00780c */ /* 0x000fc80000f21670 */
[----:B------:R-:W-:Y:S02]  /*180d0*/  FSEL R121, R121, -INF , !P1 ;  /* 0xff80000079797808 */ /* 0x000fe40004800000 */
[----:B------:R-:W-:Y:S02]  /*180e0*/  ISETP.GT.AND P1, PT, R138, 0x49, !P6 ;  /* 0x000000498a00780c */ /* 0x000fe40007724270 */
[----:B------:R-:W-:Y:S02]  /*180f0*/  LOP3.LUT P6, RZ, R22, 0x2, RZ, 0xc0, !PT ;  /* 0x0000000216ff7812 */ /* 0x000fe400078cc0ff */
[----:B------:R-:W-:-:S04]  /*18100*/  ISETP.LT.OR P1, PT, R139, 0x4a, P1 ;  /* 0x0000004a8b00780c */ /* 0x000fc80000f21670 */
[----:B------:R-:W-:Y:S02]  /*18110*/  FSEL R122, R122, -INF , !P1 ;  /* 0xff8000007a7a7808 */ /* 0x000fe40004800000 */
[----:B------:R-:W-:Y:S02]  /*18120*/  ISETP.GT.AND P1, PT, R138, RZ, !P6 ;  /* 0x000000ff8a00720c */ /* 0x000fe40007724270 */
[----:B------:R-:W-:Y:S02]  /*18130*/  LOP3.LUT P6, RZ, R22, 0x1, RZ, 0xc0, !PT ;  /* 0x0000000116ff7812 */ /* 0x000fe400078cc0ff */
[----:B------:R-:W-:Y:S02]  /*18140*/  ISETP.LT.OR P1, PT, R139, 0x1, P1 ;  /* 0x000000018b00780c */ /* 0x000fe40000f21670 */
[----:B------:R-:W-:Y:S02]  /*18150*/  ISETP.GT.AND P2, PT, R138, 0x59, !P6 ;  /* 0x000000598a00780c */ /* 0x000fe40007744270 */
[----:B------:R-:W-:Y:S01]  /*18160*/  FSEL R2, R0, -INF , !P1 ;  /* 0xff80000000027808 */ /* 0x000fe20004800000 */
[C---:B------:R-:W-:Y:S01]  /*18170*/  FMUL.FTZ R0, R11.reuse, R10 ;  /* 0x0000000a0b007220 */ /* 0x040fe20000410000 */
[----:B------:R-:W-:-:S02]  /*18180*/  FSETP.NEU.FTZ.AND P1, PT, R11, -INF , PT ;  /* 0xff8000000b00780b */ /* 0x000fc40003f3d000 */
[----:B-----5:R-:W-:Y:S02]  /*18190*/  FMNMX.FTZ R88, R2, R4, !PT ;  /* 0x0000000402587209 */ /* 0x020fe40007810000 */
[----:B------:R-:W-:Y:S02]  /*181a0*/  FSEL R0, R0, RZ, P1 ;  /* 0x000000ff00007208 */ /* 0x000fe40000800000 */
[----:B------:R-:W-:Y:S02]  /*181b0*/  FMNMX.FTZ R88, R137, R88, !PT ;  /* 0x0000005889587209 */ /* 0x000fe40007810000 */
[----:B------:R-:W-:Y:S01]  /*181c0*/  ISETP.LT.OR P2, PT, R139, 0x5a, P2 ;  /* 0x0000005a8b00780c */ /* 0x000fe20001741670 */
[--C-:B------:R-:W-:Y:S01]  /*181d0*/  FFMA.FTZ R158, R91, R10, -R0.reuse ;  /* 0x0000000a5b9e7223 */ /* 0x100fe20000010800 */
[----:B------:R-:W-:Y:S01]  /*181e0*/  FMNMX.FTZ R88, R89, R88, !PT ;  /* 0x0000005859587209 */ /* 0x000fe20007810000 */
[-CC-:B------:R-:W-:Y:S01]  /*181f0*/  FFMA.FTZ R154, R99, R10.reuse, -R0.reuse ;  /* 0x0000000a639a7223 */ /* 0x180fe20000010800 */
[-CC-:B------:R-:W-:Y:S01]  /*18200*/  FFMA.FTZ R156, R135, R10.reuse, -R0.reuse ;  /* 0x0000000a879c7223 */ /* 0x180fe20000010800 */
        /* <DEDUP_REMOVED lines=32> */
[----:B------:R-:W-:Y:S01]  /*18410*/  MUFU.EX2 R13, R13 ;  /* 0x0000000d000d7308 */ /* 0x000fe20000000800 */
[----:B------:R-:W-:-:S04]  /*18420*/  FMNMX.FTZ R88, R105, R88, !PT ;  /* 0x0000005869587209 */ /* 0x000fc80007810000 */
[----:B------:R-:W-:-:S03]  /*18430*/  FMNMX.FTZ R88, R109, R88, !PT ;  /* 0x000000586d587209 */ /* 0x000fc60007810000 */
        /* <DEDUP_REMOVED lines=16> */
[----:B------:R-:W-:-:S05]  /*18540*/  FMNMX.FTZ R88, R145, R88, !PT ;  /* 0x0000005891587209 */ /* 0x000fca0007810000 */
[----:B------:R-:W0:Y:S02]  /*18550*/  SHFL.BFLY PT, R99, R88, 0x2, 0x1f ;  /* 0x0c401f0058637f89 */ /* 0x000e2400000e0000 */
[----:B------:R-:W-:Y:S08]  /*18560*/  MUFU.EX2 R129, R149 ;  /* 0x0000009500817308 */ /* 0x000ff00000000800 */
[----:B------:R-:W-:Y:S08]  /*18570*/  MUFU.EX2 R95, R95 ;  /* 0x0000005f005f7308 */ /* 0x000ff00000000800 */
[----:B------:R-:W-:Y:S01]  /*18580*/  MUFU.EX2 R148, R148 ;  /* 0x0000009400947308 */ /* 0x000fe20000000800 */
[----:B0-----:R-:W-:-:S02]  /*18590*/  FMNMX.FTZ R99, R88, R99, !PT ;  /* 0x0000006358637209 */ /* 0x001fc40007810000 */
[----:B------:R-:W-:-:S05]  /*185a0*/  FSEL R88, R11, RZ, P1 ;  /* 0x000000ff0b587208 */ /* 0x000fca0000800000 */
[----:B------:R-:W-:Y:S01]  /*185b0*/  MUFU.EX2 R91, R147 ;  /* 0x00000093005b7308 */ /* 0x000fe20000000800 */
[----:B------:R-:W0:Y:S01]  /*185c0*/  SHFL.BFLY PT, R20, R99, 0x1, 0x1f ;  /* 0x0c201f0063147f89 */ /* 0x000e2200000e0000 */
[----:B------:R-:W-:-:S04]  /*185d0*/  FADD.FTZ R119, -R88, R3 ;  /* 0x0000000358777221 */ /* 0x000fc80000010100 */
[----:B------:R-:W-:Y:S02]  /*185e0*/  FMUL.FTZ R119, R119, R10 ;  /* 0x0000000a77777220 */ /* 0x000fe40000410000 */
[----:B------:R-:W-:Y:S08]  /*185f0*/  MUFU.EX2 R150, R150 ;  /* 0x0000009600967308 */ /* 0x000ff00000000800 */
[----:B------:R-:W1:Y:S08]  /*18600*/  MUFU.EX2 R0, R119 ;  /* 0x0000007700007308 */ /* 0x000e700000000800 */
[----:B------:R-:W-:Y:S01]  /*18610*/  MUFU.EX2 R144, R144 ;  /* 0x0000009000907308 */ /* 0x000fe20000000800 */
[----:B0-----:R-:W-:-:S04]  /*18620*/  FMNMX.FTZ R99, R99, R20, !PT ;  /* 0x0000001463637209 */ /* 0x001fc80007810000 */
[C---:B------:R-:W-:Y:S01]  /*18630*/  FSETP.NEU.FTZ.AND P1, PT, R99.reuse, -INF , PT ;  /* 0xff8000006300780b */ /* 0x040fe20003f3d000 */
[----:B------:R-:W-:Y:S02]  /*18640*/  FMUL.FTZ R20, R99, R10 ;  /* 0x0000000a63147220 */ /* 0x000fe40000410000 */
[----:B------:R-:W-:Y:S03]  /*18650*/  MUFU.EX2 R125, R125 ;  /* 0x0000007d007d7308 */ /* 0x000fe60000000800 */
[----:B------:R-:W-:-:S05]  /*18660*/  FSEL R20, R20, RZ, P1 ;  /* 0x000000ff14147208 */ /* 0x000fca0000800000 */
[-CC-:B------:R-:W-:Y:S01]  /*18670*/  FFMA.FTZ R159, R89, R10.reuse, -R20.reuse ;  /* 0x0000000a599f7223 */ /* 0x180fe20000010814 */
[----:B------:R-:W-:Y:S01]  /*18680*/  FSEL R89, R99, RZ, P1 ;  /* 0x000000ff63597208 */ /* 0x000fe20000800000 */
[-CC-:B------:R-:W-:Y:S01]  /*18690*/  FFMA.FTZ R157, R2, R10.reuse, -R20.reuse ;  /* 0x0000000a029d7223 */ /* 0x180fe20000010814 */
[-CC-:B------:R-:W-:Y:S01]  /*186a0*/  FFMA.FTZ R98, R137, R10.reuse, -R20.reuse ;  /* 0x0000000a89627223 */ /* 0x180fe20000010814 */
[-CC-:B------:R-:W-:Y:S01]  /*186b0*/  FFMA.FTZ R96, R163, R10.reuse, -R20.reuse ;  /* 0x0000000aa3607223 */ /* 0x180fe20000010814 */
[-C--:B------:R-:W-:Y:S01]  /*186c0*/  FFMA.FTZ R153, R93, R10.reuse, -R20 ;  /* 0x0000000a5d997223 */ /* 0x080fe20000010814 */
[----:B------:R-:W-:Y:S01]  /*186d0*/  FADD.FTZ R89, -R89, R4 ;  /* 0x0000000459597221 */ /* 0x000fe20000010100 */
[----:B------:R-:W-:Y:S01]  /*186e0*/  MUFU.EX2 R159, R159 ;  /* 0x0000009f009f7308 */ /* 0x000fe20000000800 */
[--C-:B------:R-:W-:Y:S01]  /*186f0*/  FFMA.FTZ R94, R201, R10, -R20.reuse ;  /* 0x0000000ac95e7223 */ /* 0x100fe20000010814 */
[----:B-1----:R-:W-:Y:S01]  /*18700*/  FFMA.FTZ R93, R0, R6, R13 ;  /* 0x00000006005d7223 */ /* 0x002fe2000001000d */
[-C--:B------:R-:W-:Y:S01]  /*18710*/  FMUL.FTZ R2, R89, R10.reuse ;  /* 0x0000000a59027220 */ /* 0x080fe20000410000 */
[-CC-:B------:R-:W-:Y:S01]  /*18720*/  FFMA.FTZ R155, R97, R10.reuse, -R20.reuse ;  /* 0x0000000a619b7223 */ /* 0x180fe20000010814 */
[-CC-:B------:R-:W-:Y:S01]  /*18730*/  FFMA.FTZ R92, R211, R10.reuse, -R20.reuse ;  /* 0x0000000ad35c7223 */ /* 0x180fe20000010814 */
[----:B------:R-:W-:Y:S01]  /*18740*/  FADD.FTZ R93, R156, R93 ;  /* 0x0000005d9c5d7221 */ /* 0x000fe20000010000 */
[-CC-:B------:R-:W-:Y:S01]  /*18750*/  FFMA.FTZ R149, R101, R10.reuse, -R20.reuse ;  /* 0x0000000a65957223 */ /* 0x180fe20000010814 */
[----:B------:R-:W-:Y:S01]  /*18760*/  MUFU.EX2 R157, R157 ;  /* 0x0000009d009d7308 */ /* 0x000fe20000000800 */
[-CC-:B------:R-:W-:Y:S01]  /*18770*/  FFMA.FTZ R90, R223, R10.reuse, -R20.reuse ;  /* 0x0000000adf5a7223 */ /* 0x180fe20000010814 */
[----:B------:R-:W-:Y:S01]  /*18780*/  FADD.FTZ R6, R158, R93 ;  /* 0x0000005d9e067221 */ /* 0x000fe20000010000 */
[-CC-:B------:R-:W-:Y:S01]  /*18790*/  FFMA.FTZ R151, R227, R10.reuse, -R20.reuse ;  /* 0x0000000ae3977223 */ /* 0x180fe20000010814 */
[-CC-:B------:R-:W-:Y:S01]  /*187a0*/  FFMA.FTZ R100, R105, R10.reuse, -R20.reuse ;  /* 0x0000000a69647223 */ /* 0x180fe20000010814 */
[-C--:B------:R-:W-:Y:S01]  /*187b0*/  FFMA.FTZ R89, R109, R10.reuse, -R20 ;  /* 0x0000000a6d597223 */ /* 0x080fe20000010814 */
[----:B------:R-:W-:Y:S01]  /*187c0*/  FADD.FTZ R93, R141, R6 ;  /* 0x000000068d5d7221 */ /* 0x000fe20000010000 */
[-CC-:B------:R-:W-:Y:S01]  /*187d0*/  FFMA.FTZ R102, R229, R10.reuse, -R20.reuse ;  /* 0x0000000ae5667223 */ /* 0x180fe20000010814 */
[----:B------:R-:W0:Y:S01]  /*187e0*/  MUFU.EX2 R2, R2 ;  /* 0x0000000200027308 */ /* 0x000e220000000800 */
[-CC-:B------:R-:W-:Y:S01]  /*187f0*/  FFMA.FTZ R147, R113, R10.reuse, -R20.reuse ;  /* 0x0000000a71937223 */ /* 0x180fe20000010814 */
[----:B------:R-:W-:Y:S01]  /*18800*/  FADD.FTZ R6, R152, R93 ;  /* 0x0000005d98067221 */ /* 0x000fe20000010000 */
[-CC-:B------:R-:W-:Y:S01]  /*18810*/  FFMA.FTZ R104, R114, R10.reuse, -R20.reuse ;  /* 0x0000000a72687223 */ /* 0x180fe20000010814 */
[-CC-:B------:R-:W-:Y:S01]  /*18820*/  FFMA.FTZ R88, R117, R10.reuse, -R20.reuse ;  /* 0x0000000a75587223 */ /* 0x180fe20000010814 */
[-C--:B------:R-:W-:Y:S01]  /*18830*/  FFMA.FTZ R93, R118, R10.reuse, -R20 ;  /* 0x0000000a765d7223 */ /* 0x080fe20000010814 */
[----:B------:R-:W-:Y:S01]  /*18840*/  FADD.FTZ R97, R135, R6 ;  /* 0x0000000687617221 */ /* 0x000fe20000010000 */
[-CC-:B------:R-:W-:Y:S01]  /*18850*/  FFMA.FTZ R137, R126, R10.reuse, -R20.reuse ;  /* 0x0000000a7e897223 */ /* 0x180fe20000010814 */
[----:B------:R-:W1:Y:S01]  /*18860*/  MUFU.EX2 R98, R98 ;  /* 0x0000006200627308 */ /* 0x000e620000000800 */
[----:B------:R-:W-:Y:S01]  /*18870*/  FFMA.FTZ R139, R139, R10, -R20 ;  /* 0x0000000a8b8b7223 */ /* 0x000fe20000010814 */
[----:B------:R-:W-:-:S04]  /*18880*/  FADD.FTZ R6, R154, R97 ;  /* 0x000000619a067221 */ /* 0x000fc80000010000 */
[----:B------:R-:W-:Y:S02]  /*18890*/  FADD.FTZ R97, R95, R6 ;  /* 0x000000065f617221 */ /* 0x000fe40000010000 */
[----:B------:R-:W2:Y:S01]  /*188a0*/  MUFU.EX2 R96, R96 ;  /* 0x0000006000607308 */ /* 0x000ea20000000800 */
[----:B0-----:R-:W-:Y:S01]  /*188b0*/  FFMA.FTZ R5, R2, R5, R157 ;  /* 0x0000000502057223 */ /* 0x001fe2000001009d */
[----:B------:R-:W-:Y:S01]  /*188c0*/  FADD.FTZ R106, R148, R97 ;  /* 0x00000061946a7221 */ /* 0x000fe20000010000 */
[----:B------:R-:W-:-:S03]  /*188d0*/  FFMA.FTZ R97, R122, R10, -R20 ;  /* 0x0000000a7a617223 */ /* 0x000fc60000010814 */
[----:B------:R-:W-:Y:S02]  /*188e0*/  FADD.FTZ R101, R91, R106 ;  /* 0x0000006a5b657221 */ /* 0x000fe40000010000 */
[----:B------:R-:W0:Y:S01]  /*188f0*/  MUFU.EX2 R153, R153 ;  /* 0x0000009900997308 */ /* 0x000e220000000800 */
[----:B-1----:R-:W-:Y:S01]  /*18900*/  FADD.FTZ R4, R98, R5 ;  /* 0x0000000562047221 */ /* 0x002fe20000010000 */
[----:B------:R-:W-:-:S03]  /*18910*/  FADD.FTZ R106, R150, R101 ;  /* 0x00000065966a7221 */ /* 0x000fc60000010000 */
[----:B------:R-:W-:Y:S01]  /*18920*/  FADD.FTZ R5, R159, R4 ;  /* 0x000000049f057221 */ /* 0x000fe20000010000 */
[----:B------:R-:W-:Y:S02]  /*18930*/  FADD.FTZ R101, R129, R106 ;  /* 0x0000006a81657221 */ /* 0x000fe40000010000 */
[----:B------:R-:W1:Y:S01]  /*18940*/  MUFU.EX2 R94, R94 ;  /* 0x0000005e005e7308 */ /* 0x000e620000000800 */
[----:B--2---:R-:W-:Y:S01]  /*18950*/  FADD.FTZ R4, R96, R5 ;  /* 0x0000000560047221 */ /* 0x004fe20000010000 */
[----:B------:R-:W-:-:S04]  /*18960*/  FADD.FTZ R106, R144, R101 ;  /* 0x00000065906a7221 */ /* 0x000fc80000010000 */
[----:B------:R-:W-:Y:S01]  /*18970*/  FADD.FTZ R101, R125, R106 ;  /* 0x0000006a7d657221 */ /* 0x000fe20000010000 */
[----:B------:R-:W-:Y:S01]  /*18980*/  FFMA.FTZ R106, R143, R10, -R20 ;  /* 0x0000000a8f6a7223 */ /* 0x000fe20000010814 */
[----:B------:R-:W2:Y:S01]  /*18990*/  MUFU.EX2 R155, R155 ;  /* 0x0000009b009b7308 */ /* 0x000ea20000000800 */
[----:B0-----:R-:W-:-:S07]  /*189a0*/  FADD.FTZ R5, R153, R4 ;  /* 0x0000000499057221 */ /* 0x001fce0000010000 */
[----:B------:R-:W0:Y:S01]  /*189b0*/  MUFU.EX2 R92, R92 ;  /* 0x0000005c005c7308 */ /* 0x000e220000000800 */
[----:B-1----:R-:W-:-:S07]  /*189c0*/  FADD.FTZ R4, R94, R5 ;  /* 0x000000055e047221 */ /* 0x002fce0000010000 */
[----:B------:R-:W1:Y:S01]  /*189d0*/  MUFU.EX2 R149, R149 ;  /* 0x0000009500957308 */ /* 0x000e620000000800 */
[----:B--2---:R-:W-:Y:S01]  /*189e0*/  FADD.FTZ R5, R155, R4 ;  /* 0x000000049b057221 */ /* 0x004fe20000010000 */
[-CC-:B------:R-:W-:Y:S01]  /*189f0*/  FFMA.FTZ R4, R121, R10.reuse, -R20.reuse ;  /* 0x0000000a79047223 */ /* 0x180fe20000010814 */
[----:B------:R-:W-:-:S05]  /*18a00*/  FFMA.FTZ R20, R145, R10, -R20 ;  /* 0x0000000a91147223 */ /* 0x000fca0000010814 */
        /* <DEDUP_REMOVED lines=54> */
.L_x_1797:
[----:B------:R-:W-:Y:S01]  /*18d70*/  ISETP.GT.AND P1, PT, R8, R9, PT ;  /* 0x000000090800720c */ /* 0x000fe20003f24270 */
[----:B------:R-:W-:Y:S01]  /*18d80*/  VIADD R101, R12, 0x2a860 ;  /* 0x0002a8600c657836 */ /* 0x000fe20000000000 */
[----:B------:R-:W-:Y:S01]  /*18d90*/  F2FP.F16.F32.PACK_AB R158, R141, R158 ;  /* 0x0000009e8d9e723e */ /* 0x000fe200000000ff */
[----:B------:R-:W-:Y:S01]  /*18da0*/  VIADD R8, R8, 0xffffffff ;  /* 0xffffffff08087836 */ /* 0x000fe20000000000 */
[----:B------:R-:W-:Y:S01]  /*18db0*/  F2FP.F16.F32.PACK_AB R143, R97, R4 ;  /* 0x00000004618f723e */ /* 0x000fe200000000ff */
[----:B------:R-:W-:Y:S01]  /*18dc0*/  IMAD.MOV.U32 R163, RZ, RZ, R15 ;  /* 0x000000ffffa37224 */ /* 0x000fe200078e000f */
[----:B------:R-:W-:Y:S01]  /*18dd0*/  PRMT R101, R172, 0x654, R101 ;  /* 0x00000654ac657816 */ /* 0x000fe20000000065 */
[----:B------:R-:W-:Y:S01]  /*18de0*/  IMAD.MOV.U32 R160, RZ, RZ, R14 ;  /* 0x000000ffffa07224 */ /* 0x000fe200078e000e */
[----:B------:R-:W-:Y:S01]  /*18df0*/  F2FP.F16.F32.PACK_AB R138, R3, R138 ;  /* 0x0000008a038a723e */ /* 0x000fe200000000ff */
[----:B------:R-:W-:Y:S01]  /*18e00*/  IMAD.MOV.U32 R3, RZ, RZ, R11 ;  /* 0x000000ffff037224 */ /* 0x000fe200078e000b */
[----:B------:R0:W-:Y:S01]  /*18e10*/  SYNCS.ARRIVE.TRANS64.RED.A1T0 RZ, [R101+URZ], RZ ;  /* 0x000000ff65ff79a7 */ /* 0x0001e2000810043f */
        /* <DEDUP_REMOVED lines=22> */
[----:B0-----:R-:W-:Y:S06]  /*18f80*/  @P1 BRA `(.L_x_1798) ;  /* 0xffffffc400f41947 */ /* 0x001fec000383ffff */
[----:B------:R-:W-:Y:S05]  /*18f90*/  BSYNC B0 ;  /* 0x0000000000007941 */ /* 0x000fea0003800000 */
.L_x_1777:
[----:B------:R-:W-:Y:S01]  /*18fa0*/  MOV R4, R99 ;  /* 0x0000006300047202 */ /* 0x000fe20000000f00 */
[----:B------:R-:W-:Y:S02]  /*18fb0*/  IMAD.MOV.U32 R3, RZ, RZ, R11 ;  /* 0x000000ffff037224 */ /* 0x000fe400078e000b */
[----:B------:R-:W-:Y:S02]  /*18fc0*/  IMAD.MOV.U32 R160, RZ, RZ, R14 ;  /* 0x000000ffffa07224 */ /* 0x000fe400078e000e */
[----:B------:R-:W-:-:S07]  /*18fd0*/  IMAD.MOV.U32 R163, RZ, RZ, R15 ;  /* 0x000000ffffa37224 */ /* 0x000fce00078e000f */
.L_x_1776:
[----:B------:R-:W-:Y:S05]  /*18fe0*/  BSYNC B1 ;  /* 0x0000000000017941 */ /* 0x000fea0003800000 */
.L_x_1775:
[----:B------:R-:W0:Y:S01]  /*18ff0*/  LDC R204, c[0x0][0x448] ;  /* 0x00011200ffcc7b82 */ /* 0x000e220000000800 */
[----:B------:R-:W-:Y:S01]  /*19000*/  IADD3 R9, R187, 0x7f, RZ ;  /* 0x0000007fbb097810 */ /* 0x000fe20007ffe0ff */
[----:B------:R-:W-:Y:S01]  /*19010*/  ULDC UR4, c[0x0][0x9dc] ;  /* 0x0002770000047ab9 */ /* 0x000fe20000000800 */
[----:B------:R-:W-:Y:S02]  /*19020*/  LOP3.LUT R22, R22, 0xfff7ffff, RZ, 0xc0, !PT ;  /* 0xfff7ffff16167812 */ /* 0x000fe400078ec0ff */
[----:B------:R-:W-:-:S03]  /*19030*/  IADD3 R14, R167, 0x1, -R166 ;  /* 0x00000001a70e7810 */ /* 0x000fc60007ffe8a6 */
[----:B------:R-:W1:Y:S01]  /*19040*/  LDC R201, c[0x0][0x9e4] ;  /* 0x00027900ffc97b82 */ /* 0x000e620000000800 */
[----:B0-----:R-:W-:-:S13]  /*19050*/  ISETP.NE.AND P1, PT, R204, 0x1, PT ;  /* 0x00000001cc00780c */ /* 0x001fda0003f25270 */
[----:B------:R-:W0:Y:S01]  /*19060*/  @P1 LDC R12, c[0x0][0x44c] ;  /* 0x00011300ff0c1b82 */ /* 0x000e220000000800 */
[----:B------:R-:W-:-:S04]  /*19070*/  @P1 LOP3.LUT R22, R22, 0x80000, RZ, 0xfc, !PT ;  /* 0x0008000016161812 */ /* 0x000fc800078efcff */
[----:B------:R-:W-:-:S03]  /*19080*/  LOP3.LUT R22, R22, 0xffefffff, RZ, 0xc0, !PT ;  /* 0xffefffff16167812 */ /* 0x000fc600078ec0ff */
[----:B------:R-:W2:Y:S01]  /*19090*/  @P1 LDC R11, c[0x0][0x450] ;  /* 0x00011400ff0b1b82 */ /* 0x000ea20000000800 */
[----:B0-----:R-:W-:-:S05]  /*190a0*/  @P1 IMAD.HI.U32 R12, R9, R12, RZ ;  /* 0x0000000c090c1227 */ /* 0x001fca00078e00ff */
[----:B--2---:R-:W-:Y:S02]  /*190b0*/  @P1 SHF.R.U32.HI R9, RZ, R11, R12 ;  /* 0x0000000bff091219 */ /* 0x004fe4000001160c */
[----:B-1----:R-:W-:-:S03]  /*190c0*/  ISETP.GE.AND P1, PT, R201, 0x1, PT ;  /* 0x00000001c900780c */ /* 0x002fc60003f26270 */
[----:B------:R-:W-:-:S04]  /*190d0*/  IMAD.IADD R9, R14, 0x1, R9 ;  /* 0x000000010e097824 */ /* 0x000fc800078e0209 */
[----:B------:R-:W-:-:S06]  /*190e0*/  VIADD R11, R9, -UR4 ;  /* 0x80000004090b7c36 */ /* 0x000fcc0008000000 */
[----:B------:R-:W-:Y:S01]  /*190f0*/  @P1 LOP3.LUT R22, R22, 0x100000, RZ, 0xfc, !PT ;  /* 0x0010000016161812 */ /* 0x000fe200078efcff */
        /* <DEDUP_REMOVED lines=11> */
.L_x_1801:
[----:B------:R-:W-:-:S13]  /*191b0*/  ISETP.NE.AND P1, PT, R201, 0x1, PT ;  /* 0x00000001c900780c */ /* 0x000fda0003f25270 */
[----:B------:R-:W0:Y:S02]  /*191c0*/  @P1 LDC.64 R12, c[0x0][0x9e8] ;  /* 0x00027a00ff0c1b82 */ /* 0x000e240000000a00 */
[----:B0-----:R-:W-:-:S05]  /*191d0*/  @P1 IMAD.HI.U32 R12, R9, R12, RZ ;  /* 0x0000000c090c1227 */ /* 0x001fca00078e00ff */
[----:B------:R-:W-:-:S07]  /*191e0*/  @P1 SHF.R.U32.HI R9, RZ, R13, R12 ;  /* 0x0000000dff091219 */ /* 0x000fce000001160c */
.L_x_1802:
[----:B------:R-:W-:Y:S05]  /*191f0*/  BSYNC B0 ;  /* 0x0000000000007941 */ /* 0x000fea0003800000 */
.L_x_1800:
[----:B------:R-:W-:-:S05]  /*19200*/  IMAD R12, R9, R201, RZ ;  /* 0x000000c9090c7224 */ /* 0x000fca00078e02ff */
[----:B------:R-:W-:-:S07]  /*19210*/  VIMNMX R11, R11, R12, !PT ;  /* 0x0000000c0b0b7248 */ /* 0x000fce0007fe0100 */
.L_x_1799:
[----:B------:R-:W-:Y:S01]  /*19220*/  VIADD R11, R11, 0x5f ;  /* 0x0000005f0b0b7836 */ /* 0x000fe20000000000 */
[----:B------:R-:W-:Y:S03]  /*19230*/  BSSY B0, `(.L_x_1803) ;  /* 0x000026a000007945 */ /* 0x000fe60003800000 */
[----:B------:R-:W-:-:S05]  /*19240*/  IMAD.HI R11, R11, 0x2aaaaaab, RZ ;  /* 0x2aaaaaab0b0b7827 */ /* 0x000fca00078e02ff */
[----:B------:R-:W-:-:S04]  /*19250*/  SHF.R.U32.HI R12, RZ, 0x1f, R11 ;  /* 0x0000001fff0c7819 */ /* 0x000fc8000001160b */
[----:B------:R-:W-:-:S04]  /*19260*/  LEA.HI.SX32 R12, R11, R12, 0x1c ;  /* 0x0000000c0b0c7211 */ /* 0x000fc800078fe2ff */
[----:B------:R-:W-:-:S04]  /*19270*/  VIMNMX R14, R189, R12, !PT ;  /* 0x0000000cbd0e7248 */ /* 0x000fc80007fe0100 */
[----:B------:R-:W-:-:S13]  /*19280*/  ISETP.GE.AND P1, PT, R8, R14, PT ;  /* 0x0000000e0800720c */ /* 0x000fda0003f26270 */
[----:B------:R-:W-:Y:S05]  /*19290*/  @!P1 BRA `(.L_x_1804) ;  /* 0x00000024008c9947 */ /* 0x000fea0003800000 */
[----:B------:R-:W-:Y:S01]  /*192a0*/  BSSY B1, `(.L_x_1804) ;  /* 0x0000262000017945 */ /* 0x000fe20003800000 */
[----:B------:R-:W-:Y:S01]  /*192b0*/  MOV R13, R4 ;  /* 0x00000004000d7202 */ /* 0x000fe20000000f00 */
[----:B------:R-:W-:Y:S01]  /*192c0*/  IMAD.MOV.U32 R12, RZ, RZ, R3 ;  /* 0x000000ffff0c7224 */ /* 0x000fe200078e0003 */
[----:B------:R-:W-:Y:S01]  /*192d0*/  MOV R196, R160 ;  /* 0x000000a000c47202 */ /* 0x000fe20000000f00 */
[----:B------:R-:W-:Y:S02]  /*192e0*/  IMAD.MOV.U32 R15, RZ, RZ, R8 ;  /* 0x000000ffff0f7224 */ /* 0x000fe400078e0008 */
[----:B------:R-:W-:-:S07]  /*192f0*/  IMAD.MOV.U32 R21, RZ, RZ, R163 ;  /* 0x000000ffff157224 */ /* 0x000fce00078e00a3 */
.L_x_1817:
[----:B------:R-:W-:-:S04]  /*19300*/  ISETP.NE.AND P1, PT, R196, 0x1, PT ;  /* 0x00000001c400780c */ /* 0x000fc80003f25270 */
[----:B------:R-:W-:-:S04]  /*19310*/  SEL R4, RZ, 0x1, P1 ;  /* 0x00000001ff047807 */ /* 0x000fc80000800000 */
[----:B------:R-:W-:Y:S01]  /*19320*/  LOP3.LUT R163, R21, R4, RZ, 0x3c, !PT ;  /* 0x0000000415a37212 */ /* 0x000fe200078e3cff */
[----:B------:R-:W-:Y:S06]  /*19330*/  @!P0 BRA `(.L_x_1805) ;  /* 0x0000000000048947 */ /* 0x000fec0003800000 */
[----:B------:R-:W-:Y:S01]  /*19340*/  BPT.TRAP 0x1 ;  /* 0x000000040000795c */ /* 0x000fe20000300000 */
.L_x_1805:
[----:B------:R-:W-:Y:S01]  /*19350*/  VIADD R160, R196, 0x1 ;  /* 0x00000001c4a07836 */ /* 0x000fe20000000000 */
[----:B------:R-:W-:-:S04]  /*19360*/  SHF.L.U32 R3, R163, 0x1f, RZ ;  /* 0x0000001fa3037819 */ /* 0x000fc800000006ff */
[----:B------:R-:W-:-:S04]  /*19370*/  ISETP.NE.AND P1, PT, R160, 0x2, PT ;  /* 0x00000002a000780c */ /* 0x000fc80003f25270 */
[----:B------:R-:W-:-:S05]  /*19380*/  SEL R160, R160, RZ, P1 ;  /* 0x000000ffa0a07207 */ /* 0x000fca0000800000 */
[----:B------:R-:W-:-:S04]  /*19390*/  IMAD R20, R160, 0x8, R18 ;  /* 0x00000008a0147824 */ /* 0x000fc800078e0212 */
[----:B------:R0:W1:Y:S01]  /*193a0*/  SYNCS.PHASECHK.TRANS64.TRYWAIT P1, [R20+URZ+0x2a830], R3 ;  /* 0x02a83003140075a7 */ /* 0x000062000802017f */
[----:B------:R-:W-:Y:S05]  /*193b0*/  @!P0 BRA `(.L_x_1806) ;  /* 0x0000000000048947 */ /* 0x000fea0003800000 */
[----:B------:R-:W-:Y:S01]  /*193c0*/  BPT.TRAP 0x1 ;  /* 0x000000040000795c */ /* 0x000fe20000300000 */
.L_x_1806:
[----:B------:R-:W-:Y:S01]  /*193d0*/  BSSY B2, `(.L_x_1807) ;  /* 0x0000006000027945 */ /* 0x000fe20003800000 */
[----:B------:R-:W-:Y:S02]  /*193e0*/  IMAD R8, R160, 0x900, R7 ;  /* 0x00000900a0087824 */ /* 0x000fe400078e0207 */
[----:B------:R-:W-:Y:S01]  /*193f0*/  IMAD.MOV.U32 R9, RZ, RZ, 0x40000040 ;  /* 0x40000040ff097424 */ /* 0x000fe200078e00ff */
[----:B-1----:R-:W-:Y:S06]  /*19400*/  @P1 BRA `(.L_x_1808) ;  /* 0x0000000000081947 */ /* 0x002fec0003800000 */
[----:B------:R-:W1:Y:S02]  /*19410*/  SYNCS.PHASECHK.TRANS64.TRYWAIT P1, [R20+URZ+0x2a830], R3 ;  /* 0x02a83003140075a7 */ /* 0x000e64000802017f */
[----:B-1----:R-:W-:Y:S05]  /*19420*/  @!P1 BRA `(.L_x_1809) ;  /* 0x0000011000489947 */ /* 0x002fea0003800000 */
.L_x_1808:
[----:B------:R-:W-:Y:S05]  /*19430*/  BSYNC B2 ;  /* 0x0000000000027941 */ /* 0x000fea0003800000 */
.L_x_1807:
[----:B------:R-:W2:Y:S04]  /*19440*/  LDL.64 R88, [R1+0x28] ;  /* 0x0000280001587983 */ /* 0x000ea80000100a00 */
[----:B------:R-:W3:Y:S04]  /*19450*/  LDL.64 R226, [R1+0x20] ;  /* 0x0000200001e27983 */ /* 0x000ee80000100a00 */
[----:B------:R-:W4:Y:S01]  /*19460*/  LDL.64 R210, [R1+0x18] ;  /* 0x0000180001d27983 */ /* 0x000f220000100a00 */
[C---:B------:R-:W-:Y:S02]  /*19470*/  R2UR UR6, R8.reuse ;  /* 0x00000000080672ca */ /* 0x040fe400000e0000 */
[----:B------:R-:W-:Y:S01]  /*19480*/  R2UR UR7, R9 ;  /* 0x00000000090772ca */ /* 0x000fe200000e0000 */
[----:B------:R0:W-:Y:S04]  /*19490*/  STL [R1+0x44], R5 ;  /* 0x0000440501007387 */ /* 0x0001e80000100800 */
[----:B0-----:R-:W4:Y:S01]  /*194a0*/  LDL.64 R4, [R1+0x10] ;  /* 0x0000100001047983 */ /* 0x001f220000100a00 */
[----:B------:R-:W-:Y:S01]  /*194b0*/  IMAD.MOV.U32 R11, RZ, RZ, 0x40000040 ;  /* 0x40000040ff0b7424 */ /* 0x000fe200078e00ff */
[----:B------:R-:W-:-:S02]  /*194c0*/  IADD3 R10, R8, 0x2, RZ ;  /* 0x00000002080a7810 */ /* 0x000fc40007ffe0ff */
        /* <DEDUP_REMOVED lines=9> */
[----:B------:R-:W-:Y:S02]  /*19560*/  VIADD R10, R8, 0x4 ;  /* 0x00000004080a7836 */ /* 0x000fe40000000000 */
[----:B------:R-:W-:Y:S01]  /*19570*/  IMAD.MOV.U32 R11, RZ, RZ, 0x40000040 ;  /* 0x40000040ff0b7424 */ /* 0x000fe200078e00ff */
[----:B------:R-:W-:-:S02]  /*19580*/  WARPGROUP.DEPBAR.LE gsb0, 0x0 ;  /* 0x00008000000079c5 */ /* 0x000fc40000010000 */
[----:B------:R-:W-:-:S07]  /*19590*/  WARPGROUP.ARRIVE ;  /* 0x00000000000079c5 */ /* 0x000fce0000000000 */
[----:B------:R-:W-:Y:S01]  /*195a0*/  HGMMA.64x96x16.F32 R88, gdesc[UR4], R88, gsb0 ;  /* 0x01600000045879f0 */ /* 0x000fe20008000858 */
[----:B----4-:R-:W-:Y:S02]  /*195b0*/  R2UR UR4, R210 ;  /* 0x00000000d20472ca */ /* 0x010fe400000e0000 */
[----:B------:R-:W-:Y:S02]  /*195c0*/  R2UR UR5, R211 ;  /* 0x00000000d30572ca */ /* 0x000fe400000e0000 */
[----:B------:R-:W3:Y:S01]  /*195d0*/  LDL.64 R210, [R1] ;  /* 0x0000000001d27983 */ /* 0x000ee20000100a00 */
        /* <DEDUP_REMOVED lines=11> */
[----:B------:R-:W-:Y:S01]  /*19690*/  VIADD R10, R8, 0x300 ;  /* 0x00000300080a7836 */ /* 0x000fe20000000000 */
[----:B------:R0:W5:Y:S01]  /*196a0*/  LDL.LU R5, [R1+0x44] ;  /* 0x0000440001057983 */ /* 0x0001620000300800 */
[----:B------:R-:W-:Y:S01]  /*196b0*/  IMAD.MOV.U32 R11, RZ, RZ, 0x40000040 ;  /* 0x40000040ff0b7424 */ /* 0x000fe200078e00ff */
[----:B------:R-:W-:-:S02]  /*196c0*/  WARPGROUP.DEPBAR.LE gsb0, 0x0 ;  /* 0x00008000000079c5 */ /* 0x000fc40000010000 */
[----:B------:R-:W-:-:S07]  /*196d0*/  WARPGROUP.ARRIVE ;  /* 0x00000000000079c5 */ /* 0x000fce0000000000 */
[----:B------:R-:W-:Y:S01]  /*196e0*/  HGMMA.64x96x16.F32 R88, gdesc[UR4], R88, gsb0 ;  /* 0x01600000045879f0 */ /* 0x000fe20008000858 */
[----:B------:R-:W-:Y:S02]  /*196f0*/  R2UR UR6, R10 ;  /* 0x000000000a0672ca */ /* 0x000fe400000e0000 */
[----:B------:R-:W-:Y:S02]  /*19700*/  R2UR UR7, R11 ;  /* 0x000000000b0772ca */ /* 0x000fe400000e0000 */
[----:B--2---:R-:W-:Y:S02]  /*19710*/  R2UR UR4, R226 ;  /* 0x00000000e20472ca */ /* 0x004fe400000e0000 */
        /* <DEDUP_REMOVED lines=8> */
[----:B---3--:R-:W-:Y:S02]  /*197a0*/  R2UR UR4, R210 ;  /* 0x00000000d20472ca */ /* 0x008fe400000e0000 */
[----:B------:R-:W-:Y:S01]  /*197b0*/  R2UR UR5, R211 ;  /* 0x00000000d30572ca */ /* 0x000fe200000e0000 */
[----:B------:R-:W-:Y:S02]  /*197c0*/  VIADD R10, R8, 0x304 ;  /* 0x00000304080a7836 */ /* 0x000fe40000000000 */
[----:B------:R-:W-:Y:S01]  /*197d0*/  IMAD.MOV.U32 R11, RZ, RZ, 0x40000040 ;  /* 0x40000040ff0b7424 */ /* 0x000fe200078e00ff */
[----:B------:R-:W-:-:S02]  /*197e0*/  WARPGROUP.DEPBAR.LE gsb0, 0x0 ;  /* 0x00008000000079c5 */ /* 0x000fc40000010000 */
[----:B------:R-:W-:-:S07]  /*197f0*/  WARPGROUP.ARRIVE ;  /* 0x00000000000079c5 */ /* 0x000fce0000000000 */
        /* <DEDUP_REMOVED lines=120> */
.L_x_1810:
[----:B------:R-:W-:Y:S01]  /*19f80*/  SHF.L.U32 R2, R21, 0x1f, RZ ;  /* 0x0000001f15027819 */ /* 0x000fe200000006ff */
[----:B------:R-:W-:-:S04]  /*19f90*/  IMAD R8, R196, 0x8, R18 ;  /* 0x00000008c4087824 */ /* 0x000fc800078e0212 */
[----:B------:R0:W2:Y:S01]  /*19fa0*/  SYNCS.PHASECHK.TRANS64.TRYWAIT P1, [R8+URZ+0x2a850], R2 ;  /* 0x02a85002080075a7 */ /* 0x0000a2000802017f */
[----:B------:R-:W-:Y:S05]  /*19fb0*/  @!P0 BRA `(.L_x_1811) ;  /* 0x0000000000048947 */ /* 0x000fea0003800000 */
[----:B------:R-:W-:Y:S01]  /*19fc0*/  BPT.TRAP 0x1 ;  /* 0x000000040000795c */ /* 0x000fe20000300000 */
.L_x_1811:
[----:B------:R-:W-:Y:S01]  /*19fd0*/  VIADD R0, R18, 0x400 ;  /* 0x0000040012007836 */ /* 0x000fe20000000000 */
[----:B------:R-:W-:Y:S04]  /*19fe0*/  BSSY B2, `(.L_x_1812) ;  /* 0x0000008000027945 */ /* 0x000fe80003800000 */
[----:B------:R-:W-:-:S04]  /*19ff0*/  SHF.R.U32.HI R0, RZ, 0x4, R0 ;  /* 0x00000004ff007819 */ /* 0x000fc80000011600 */
[----:B------:R-:W-:-:S04]  /*1a000*/  LOP3.LUT R0, R0, 0x3fff, RZ, 0xc0, !PT ;  /* 0x00003fff00007812 */ /* 0x000fc800078ec0ff */
[----:B------:R-:W-:-:S05]  /*1a010*/  LOP3.LUT R0, R0, 0x3000000, RZ, 0xfc, !PT ;  /* 0x0300000000007812 */ /* 0x000fca00078efcff */
[----:B------:R-:W-:Y:S01]  /*1a020*/  IMAD R0, R196, 0x600, R0 ;  /* 0x00000600c4007824 */ /* 0x000fe200078e0200 */
[----:B--2---:R-:W-:Y:S06]  /*1a030*/  @P1 BRA `(.L_x_1813) ;  /* 0x0000000000081947 */ /* 0x004fec0003800000 */
[----:B------:R-:W2:Y:S02]  /*1a040*/  SYNCS.PHASECHK.TRANS64.TRYWAIT P1, [R8+URZ+0x2a850], R2 ;  /* 0x02a85002080075a7 */ /* 0x000ea4000802017f */
[----:B--2---:R-:W-:Y:S05]  /*1a050*/  @!P1 BRA `(.L_x_1814) ;  /* 0x0000010400509947 */ /* 0x004fea0003800000 */
.L_x_1813:
[----:B------:R-:W-:Y:S05]  /*1a060*/  BSYNC B2 ;  /* 0x0000000000027941 */ /* 0x000fea0003800000 */
.L_x_1812:
[----:B-1----:R-:W-:Y:S01]  /*1a070*/  IMAD.MOV.U32 R3, RZ, RZ, 0x40000040 ;  /* 0x40000040ff037424 */ /* 0x002fe200078e00ff */
[----:B0-2---:R-:W-:Y:S01]  /*1a080*/  MOV R2, R0 ;  /* 0x0000000000027202 */ /* 0x005fe20000000f00 */
[----:B------:R-:W-:-:S03]  /*1a090*/  WARPGROUP.ARRIVE ;  /* 0x00000000000079c5 */ /* 0x000fc60000000000 */
[----:B------:R-:W-:Y:S01]  /*1a0a0*/  R2UR UR6, R2 ;  /* 0x00000000020672ca */ /* 0x000fe200000e0000 */
[----:B------:R-:W-:Y:S01]  /*1a0b0*/  VIADD R2, R0, 0x80 ;  /* 0x0000008000027836 */ /* 0x000fe20000000000 */
[----:B------:R-:W-:Y:S01]  /*1a0c0*/  R2UR UR7, R3 ;  /* 0x00000000030772ca */ /* 0x000fe200000e0000 */
[----:B------:R-:W-:-:S12]  /*1a0d0*/  IMAD.MOV.U32 R3, RZ, RZ, 0x40000040 ;  /* 0x40000040ff037424 */ /* 0x000fd800078e00ff */
        /* <DEDUP_REMOVED lines=37> */
.L_x_1815:
        /* <DEDUP_REMOVED lines=51> */
[----:B------:R-:W-:-:S03]  /*1a660*/  MOV R10, UR51 ;  /* 0x00000033000a7c02 */ /* 0x000fc60008000f00 */
[----:B------:R-:W0:Y:S01]  /*1a670*/  MUFU.TANH R89, R89 ;  /* 0x0000005900597308 */ /* 0x000e220000002400 */
[----:B-1----:R-:W-:-:S07]  /*1a680*/  FMNMX.FTZ R0, R11, R0, !PT ;  /* 0x000000000b007209 */ /* 0x002fce0007810000 */
[----:B------:R-:W1:Y:S01]  /*1a690*/  MUFU.TANH R95, R95 ;  /* 0x0000005f005f7308 */ /* 0x000e620000002400 */
[----:B--2---:R-:W-:Y:S01]  /*1a6a0*/  FMNMX.FTZ R2, R92, R125, !PT ;  /* 0x0000007d5c027209 */ /* 0x004fe20007810000 */
[----:B------:R-:W-:Y:S01]  /*1a6b0*/  FMUL.FTZ R125, R128, UR42 ;  /* 0x0000002a807d7c20 */ /* 0x000fe20008410000 */
[----:B------:R-:W-:-:S05]  /*1a6c0*/  FMUL.FTZ R128, R131, UR42 ;  /* 0x0000002a83807c20 */ /* 0x000fca0008410000 */
        /* <DEDUP_REMOVED lines=15> */
[----:B-1----:R-:W-:Y:S01]  /*1a7c0*/  FMNMX.FTZ R2, R100, R127, !PT ;  /* 0x0000007f64027209 */ /* 0x002fe20007810000 */
[----:B------:R-:W-:Y:S01]  /*1a7d0*/  FMUL.FTZ R127, R130, UR42 ;  /* 0x0000002a827f7c20 */ /* 0x000fe20008410000 */
[----:B------:R-:W-:-:S05]  /*1a7e0*/  FMUL.FTZ R130, R133, UR42 ;  /* 0x0000002a85827c20 */ /* 0x000fca0008410000 */
        /* <DEDUP_REMOVED lines=15> */
[----:B0-----:R-:W-:Y:S01]  /*1a8e0*/  FMNMX.FTZ R2, R108, R129, !PT ;  /* 0x000000816c027209 */ /* 0x001fe20007810000 */
[----:B------:R-:W-:Y:S01]  /*1a8f0*/  FMUL.FTZ R129, R132, UR42 ;  /* 0x0000002a84817c20 */ /* 0x000fe20008410000 */
[----:B------:R-:W-:-:S05]  /*1a900*/  FMUL.FTZ R132, R135, UR42 ;  /* 0x0000002a87847c20 */ /* 0x000fca0008410000 */
        /* <DEDUP_REMOVED lines=15> */
[----:B--2---:R-:W-:Y:S01]  /*1aa00*/  FMNMX.FTZ R2, R116, R131, !PT ;  /* 0x0000008374027209 */ /* 0x004fe20007810000 */
[----:B------:R-:W-:-:S06]  /*1aa10*/  FMUL.FTZ R131, R134, UR42 ;  /* 0x0000002a86837c20 */ /* 0x000fcc0008410000 */
        /* <DEDUP_REMOVED lines=31> */
[----:B0-----:R-:W-:-:S05]  /*1ac10*/  FMNMX.FTZ R133, R132, R133, !PT ;  /* 0x0000008584857209 */ /* 0x001fca0007810000 */
[----:B------:R-:W0:Y:S01]  /*1ac20*/  SHFL.BFLY PT, R4, R133, 0x2, 0x1f ;  /* 0x0c401f0085047f89 */ /* 0x000e2200000e0000 */
[----:B-1----:R-:W-:-:S04]  /*1ac30*/  FMNMX.FTZ R3, R129, R0, !PT ;  /* 0x0000000081037209 */ /* 0x002fc80007810000 */
[----:B--2---:R-:W-:-:S05]  /*1ac40*/  FMNMX.FTZ R0, R130, R3, !PT ;  /* 0x0000000382007209 */ /* 0x004fca0007810000 */
[----:B------:R-:W1:Y:S01]  /*1ac50*/  SHFL.BFLY PT, R3, R0, 0x2, 0x1f ;  /* 0x0c401f0000037f89 */ /* 0x000e6200000e0000 */
[----:B0-----:R-:W-:-:S05]  /*1ac60*/  FMNMX.FTZ R134, R133, R4, !PT ;  /* 0x0000000485867209 */ /* 0x001fca0007810000 */
[----:B------:R-:W0:Y:S01]  /*1ac70*/  SHFL.BFLY PT, R135, R134, 0x1, 0x1f ;  /* 0x0c201f0086877f89 */ /* 0x000e2200000e0000 */
[----:B-1----:R-:W-:-:S05]  /*1ac80*/  FMNMX.FTZ R2, R0, R3, !PT ;  /* 0x0000000300027209 */ /* 0x002fca0007810000 */
[----:B------:R-:W1:Y:S01]  /*1ac90*/  SHFL.BFLY PT, R3, R2, 0x1, 0x1f ;  /* 0x0c201f0002037f89 */ /* 0x000e6200000e0000 */
[----:B0-----:R-:W-:-:S05]  /*1aca0*/  FMNMX.FTZ R4, R134, R135, !PT ;  /* 0x0000008786047209 */ /* 0x001fca0007810000 */
[----:B------:R-:W-:-:S04]  /*1acb0*/  FADD.FTZ R13, -R4, R13 ;  /* 0x0000000d040d7221 */ /* 0x000fc80000010100 */
[----:B------:R-:W-:Y:S01]  /*1acc0*/  FMUL.FTZ R133, R13, R10 ;  /* 0x0000000a0d857220 */ /* 0x000fe20000410000 */
[----:B-1----:R-:W-:-:S03]  /*1acd0*/  FMNMX.FTZ R3, R2, R3, !PT ;  /* 0x0000000302037209 */ /* 0x002fc60007810000 */
[----:B------:R0:W-:Y:S02]  /*1ace0*/  MUFU.EX2 R2, R133 ;  /* 0x0000008500027308 */ /* 0x0001e40000000800 */
[C---:B------:R-:W-:Y:S01]  /*1acf0*/  FMUL.FTZ R13, R3.reuse, R10 ;  /* 0x0000000a030d7220 */ /* 0x040fe20000410000 */
[----:B------:R-:W-:-:S03]  /*1ad00*/  FADD.FTZ R135, -R3, R12 ;  /* 0x0000000c03877221 */ /* 0x000fc60000010100 */
[-CC-:B------:R-:W-:Y:S01]  /*1ad10*/  FFMA.FTZ R148, R101, R10.reuse, -R13.reuse ;  /* 0x0000000a65947223 */ /* 0x180fe2000001080d */
[-C--:B------:R-:W-:Y:S01]  /*1ad20*/  FMUL.FTZ R101, R4, R10.reuse ;  /* 0x0000000a04657220 */ /* 0x080fe20000410000 */
[-CC-:B------:R-:W-:Y:S01]  /*1ad30*/  FFMA.FTZ R156, R9, R10.reuse, -R13.reuse ;  /* 0x0000000a099c7223 */ /* 0x180fe2000001080d */
[-C--:B------:R-:W-:Y:S01]  /*1ad40*/  FMUL.FTZ R12, R135, R10.reuse ;  /* 0x0000000a870c7220 */ /* 0x080fe20000410000 */
[-C--:B------:R-:W-:Y:S01]  /*1ad50*/  FFMA.FTZ R135, R11, R10.reuse, -R13 ;  /* 0x0000000a0b877223 */ /* 0x080fe2000001080d */
[-CC-:B------:R-:W-:Y:S01]  /*1ad60*/  FFMA.FTZ R157, R21, R10.reuse, -R101.reuse ;  /* 0x0000000a159d7223 */ /* 0x180fe20000010865 */
        /* <DEDUP_REMOVED lines=8> */
[-C--:B0-----:R-:W-:Y:S01]  /*1adf0*/  FFMA.FTZ R133, R94, R10.reuse, -R13 ;  /* 0x0000000a5e857223 */ /* 0x081fe2000001080d */
[----:B------:R-:W0:Y:S01]  /*1ae00*/  MUFU.EX2 R156, R156 ;  /* 0x0000009c009c7308 */ /* 0x000e220000000800 */
[-CC-:B------:R-:W-:Y:S01]  /*1ae10*/  FFMA.FTZ R91, R96, R10.reuse, -R101.reuse ;  /* 0x0000000a605b7223 */ /* 0x180fe20000010865 */
        /* <DEDUP_REMOVED lines=23> */
[----:B-1---5:R-:W-:Y:S01]  /*1af90*/  FFMA.FTZ R100, R2, R5, R157 ;  /* 0x0000000502647223 */ /* 0x022fe2000001009d */
[-C--:B------:R-:W-:Y:S01]  /*1afa0*/  FFMA.FTZ R140, R117, R10.reuse, -R13 ;  /* 0x0000000a758c7223 */ /* 0x080fe2000001080d */
[-C--:B------:R-:W-:Y:S01]  /*1afb0*/  FFMA.FTZ R141, R119, R10.reuse, -R101 ;  /* 0x0000000a778d7223 */ /* 0x080fe20000010865 */
[-CC-:B------:R-:W-:Y:S01]  /*1afc0*/  FFMA.FTZ R12, R118, R10.reuse, -R13.reuse ;  /* 0x0000000a760c7223 */ /* 0x180fe2000001080d */
[-C--:B------:R-:W-:Y:S01]  /*1afd0*/  FFMA.FTZ R142, R121, R10.reuse, -R13 ;  /* 0x0000000a798e7223 */ /* 0x080fe2000001080d */
[-C--:B------:R-:W-:Y:S01]  /*1afe0*/  FFMA.FTZ R143, R123, R10.reuse, -R101 ;  /* 0x0000000a7b8f7223 */ /* 0x080fe20000010865 */
[-CC-:B------:R-:W-:Y:S01]  /*1aff0*/  FFMA.FTZ R11, R122, R10.reuse, -R13.reuse ;  /* 0x0000000a7a0b7223 */ /* 0x180fe2000001080d */
[----:B------:R-:W1:Y:S01]  /*1b000*/  MUFU.EX2 R158, R158 ;  /* 0x0000009e009e7308 */ /* 0x000e620000000800 */
[----:B--2---:R-:W-:Y:S01]  /*1b010*/  FADD.FTZ R5, R135, R6 ;  /* 0x0000000687057221 */ /* 0x004fe20000010000 */
[-C--:B------:R-:W-:Y:S01]  /*1b020*/  FFMA.FTZ R136, R125, R10.reuse, -R13 ;  /* 0x0000000a7d887223 */ /* 0x080fe2000001080d */
[-C--:B------:R-:W-:Y:S01]  /*1b030*/  FFMA.FTZ R137, R127, R10.reuse, -R101 ;  /* 0x0000000a7f897223 */ /* 0x080fe20000010865 */
[-CC-:B------:R-:W-:Y:S01]  /*1b040*/  FFMA.FTZ R9, R126, R10.reuse, -R13.reuse ;  /* 0x0000000a7e097223 */ /* 0x180fe2000001080d */
        /* <DEDUP_REMOVED lines=18> */
[----:B-1----:R-:W-:Y:S01]  /*1b170*/  FADD.FTZ R5, R133, R100 ;  /* 0x0000006485057221 */ /* 0x002fe20000010000 */
[----:B------:R-:W-:-:S06]  /*1b180*/  FFMA.FTZ R100, R120, R10, -R101 ;  /* 0x0000000a78647223 */ /* 0x000fcc0000010865 */
        /* <DEDUP_REMOVED lines=46> */
[----:B------:R-:W-:Y:S02]  /*1b470*/  VIADD R5, R20, 0x2a840 ;  /* 0x0002a84014057836 */ /* 0x000fe40000000000 */
[----:B------:R-:W-:-:S03]  /*1b480*/  FFMA.FTZ R20, R132, R10, -R101 ;  /* 0x0000000a84147223 */ /* 0x000fc60000010865 */
[----:B------:R-:W-:Y:S01]  /*1b490*/  PRMT R5, R172, 0x654, R5 ;  /* 0x00000654ac057816 */ /* 0x000fe20000000005 */
[----:B------:R-:W2:Y:S01]  /*1b4a0*/  MUFU.EX2 R100, R100 ;  /* 0x0000006400647308 */ /* 0x000ea20000000800 */
[----:B0-----:R-:W-:Y:S02]  /*1b4b0*/  FADD.FTZ R107, R141, R6 ;  /* 0x000000068d6b7221 */ /* 0x001fe40000010000 */
[----:B------:R0:W-:Y:S05]  /*1b4c0*/  SYNCS.ARRIVE.TRANS64.RED.A1T0 RZ, [R5+URZ], RZ ;  /* 0x000000ff05ff79a7 */ /* 0x0001ea000810043f */
[----:B------:R-:W3:Y:S01]  /*1b4d0*/  MUFU.EX2 R142, R142 ;  /* 0x0000008e008e7308 */ /* 0x000ee20000000800 */
[----:B-1----:R-:W-:-:S07]  /*1b4e0*/  FADD.FTZ R105, R12, R105 ;  /* 0x000000690c697221 */ /* 0x002fce0000010000 */
[----:B------:R-:W1:Y:S01]  /*1b4f0*/  MUFU.EX2 R143, R143 ;  /* 0x0000008f008f7308 */ /* 0x000e620000000800 */
[----:B--2---:R-:W-:-:S07]  /*1b500*/  FADD.FTZ R6, R100, R107 ;  /* 0x0000006b64067221 */ /* 0x004fce0000010000 */
[----:B------:R-:W0:Y:S01]  /*1b510*/  MUFU.EX2 R11, R11 ;  /* 0x0000000b000b7308 */ /* 0x000e220000000800 */
[----:B---3--:R-:W-:-:S07]  /*1b520*/  FADD.FTZ R104, R142, R105 ;  /* 0x000000698e687221 */ /* 0x008fce0000010000 */
        /* <DEDUP_REMOVED lines=22> */
.L_x_1816:
        /* <DEDUP_REMOVED lines=35> */
[----:B------:R-:W-:Y:S05]  /*1b8c0*/  BSYNC B1 ;  /* 0x0000000000017941 */ /* 0x000fea0003800000 */
.L_x_1804:
[----:B------:R-:W-:Y:S05]  /*1b8d0*/  BSYNC B0 ;  /* 0x0000000000007941 */ /* 0x000fea0003800000 */
.L_x_1803:
[----:B------:R-:W-:Y:S01]  /*1b8e0*/  ISETP.GE.AND P1, PT, R8, R189, PT ;  /* 0x000000bd0800720c */ /* 0x000fe20003f26270 */
[----:B------:R-:W-:-:S12]  /*1b8f0*/  BSSY B0, `(.L_x_1818) ;  /* 0x0000389000007945 */ /* 0x000fd80003800000 */
[----:B------:R-:W-:Y:S05]  /*1b900*/  @!P1 BRA `(.L_x_1819) ;  /* 0x00000038001c9947 */ /* 0x000fea0003800000 */
[----:B------:R-:W-:Y:S01]  /*1b910*/  IMAD.MOV.U32 R9, RZ, RZ, R4 ;  /* 0x000000ffff097224 */ /* 0x000fe200078e0004 */
[----:B------:R-:W-:Y:S01]  /*1b920*/  MOV R20, R160 ;  /* 0x000000a000147202 */ /* 0x000fe20000000f00 */
[----:B------:R-:W-:Y:S02]  /*1b930*/  IMAD.MOV.U32 R14, RZ, RZ, R3 ;  /* 0x000000ffff0e7224 */ /* 0x000fe400078e0003 */
[----:B------:R-:W-:-:S07]  /*1b940*/  IMAD.MOV.U32 R15, RZ, RZ, R163 ;  /* 0x000000ffff0f7224 */ /* 0x000fce00078e00a3 */
.L_x_1840:
[----:B------:R-:W-:-:S04]  /*1b950*/  ISETP.NE.AND P1, PT, R20, 0x1, PT ;  /* 0x000000011400780c */ /* 0x000fc80003f25270 */
[----:B------:R-:W-:-:S04]  /*1b960*/  SEL R4, RZ, 0x1, P1 ;  /* 0x00000001ff047807 */ /* 0x000fc80000800000 */
[----:B------:R-:W-:Y:S01]  /*1b970*/  LOP3.LUT R163, R15, R4, RZ, 0x3c, !PT ;  /* 0x000000040fa37212 */ /* 0x000fe200078e3cff */
[----:B------:R-:W-:Y:S06]  /*1b980*/  @!P0 BRA `(.L_x_1820) ;  /* 0x0000000000048947 */ /* 0x000fec0003800000 */
[----:B------:R-:W-:Y:S01]  /*1b990*/  BPT.TRAP 0x1 ;  /* 0x000000040000795c */ /* 0x000fe20000300000 */
.L_x_1820:
        /* <DEDUP_REMOVED lines=8> */
.L_x_1821:
[----:B------:R-:W-:Y:S01]  /*1ba20*/  BSSY B1, `(.L_x_1822) ;  /* 0x0000006000017945 */ /* 0x000fe20003800000 */
[----:B------:R-:W-:Y:S02]  /*1ba30*/  IMAD R10, R160, 0x900, R7 ;  /* 0x00000900a00a7824 */ /* 0x000fe400078e0207 */
[----:B------:R-:W-:Y:S01]  /*1ba40*/  IMAD.MOV.U32 R11, RZ, RZ, 0x40000040 ;  /* 0x40000040ff0b7424 */ /* 0x000fe200078e00ff */
[----:B-1----:R-:W-:Y:S06]  /*1ba50*/  @P1 BRA `(.L_x_1823) ;  /* 0x0000000000081947 */ /* 0x002fec0003800000 */
[----:B------:R-:W1:Y:S02]  /*1ba60*/  SYNCS.PHASECHK.TRANS64.TRYWAIT P1, [R4+URZ+0x2a830], R3 ;  /* 0x02a83003040075a7 */ /* 0x000e64000802017f */
[----:B-1----:R-:W-:Y:S05]  /*1ba70*/  @!P1 BRA `(.L_x_1824) ;  /* 0x000000e800dc9947 */ /* 0x002fea0003800000 */
.L_x_1823:
[----:B------:R-:W-:Y:S05]  /*1ba80*/  BSYNC B1 ;  /* 0x0000000000017941 */ /* 0x000fea0003800000 */
.L_x_1822:
[----:B------:R-:W2:Y:S04]  /*1ba90*/  LDL.64 R88, [R1+0x28] ;  /* 0x0000280001587983 */ /* 0x000ea80000100a00 */
[----:B------:R-:W3:Y:S04]  /*1baa0*/  LDL.64 R226, [R1+0x20] ;  /* 0x0000200001e27983 */ /* 0x000ee80000100a00 */
[----:B------:R-:W4:Y:S01]  /*1bab0*/  LDL.64 R210, [R1+0x18] ;  /* 0x0000180001d27983 */ /* 0x000f220000100a00 */
[C---:B------:R-:W-:Y:S02]  /*1bac0*/  R2UR UR6, R10.reuse ;  /* 0x000000000a0672ca */ /* 0x040fe400000e0000 */
[----:B------:R-:W-:Y:S01]  /*1bad0*/  R2UR UR7, R11 ;  /* 0x000000000b0772ca */ /* 0x000fe200000e0000 */
[----:B------:R0:W-:Y:S04]  /*1bae0*/  STL.64 [R1+0x48], R4 ;  /* 0x0000480401007387 */ /* 0x0001e80000100a00 */
[----:B01----:R-:W4:Y:S01]  /*1baf0*/  LDL.64 R4, [R1+0x10] ;  /* 0x0000100001047983 */ /* 0x003f220000100a00 */
        /* <DEDUP_REMOVED lines=31> */
[----:B------:R0:W5:Y:S01]  /*1bcf0*/  LDL.LU.64 R4, [R1+0x48] ;  /* 0x0000480001047983 */ /* 0x0001620000300a00 */
        /* <DEDUP_REMOVED lines=141> */
.L_x_1825:
[----:B------:R-:W-:Y:S01]  /*1c5d0*/  SHF.L.U32 R2, R15, 0x1f, RZ ;  /* 0x0000001f0f027819 */ /* 0x000fe200000006ff */
[----:B------:R-:W-:-:S04]  /*1c5e0*/  IMAD R11, R20, 0x8, R18 ;  /* 0x00000008140b7824 */ /* 0x000fc800078e0212 */
[----:B------:R0:W1:Y:S01]  /*1c5f0*/  SYNCS.PHASECHK.TRANS64.TRYWAIT P1, [R11+URZ+0x2a850], R2 ;  /* 0x02a850020b0075a7 */ /* 0x000062000802017f */
[----:B------:R-:W-:Y:S05]  /*1c600*/  @!P0 BRA `(.L_x_1826) ;  /* 0x0000000000048947 */ /* 0x000fea0003800000 */
[----:B------:R-:W-:Y:S01]  /*1c610*/  BPT.TRAP 0x1 ;  /* 0x000000040000795c */ /* 0x000fe20000300000 */
.L_x_1826:
        /* <DEDUP_REMOVED lines=9> */
.L_x_1828:
[----:B------:R-:W-:Y:S05]  /*1c6b0*/  BSYNC B1 ;  /* 0x0000000000017941 */ /* 0x000fea0003800000 */
.L_x_1827:
[----:B------:R-:W-:Y:S01]  /*1c6c0*/  IMAD.MOV.U32 R3, RZ, RZ, 0x40000040 ;  /* 0x40000040ff037424 */ /* 0x000fe200078e00ff */
[----:B01----:R-:W-:Y:S01]  /*1c6d0*/  MOV R2, R0 ;  /* 0x0000000000027202 */ /* 0x003fe20000000f00 */
        /* <DEDUP_REMOVED lines=42> */
.L_x_1830:
[----:B------:R-:W-:Y:S01]  /*1c980*/  ISETP.NE.AND P1, PT, R204, 0x1, PT ;  /* 0x00000001cc00780c */ /* 0x000fe20003f25270 */
[----:B------:R-:W-:Y:S01]  /*1c990*/  FMUL.FTZ R20, R95, UR39 ;  /* 0x000000275f147c20 */ /* 0x000fe20008410000 */
[----:B------:R-:W-:Y:S01]  /*1c9a0*/  FMUL.FTZ R95, R100, UR39 ;  /* 0x00000027645f7c20 */ /* 0x000fe20008410000 */
[----:B------:R-:W-:Y:S01]  /*1c9b0*/  FMUL.FTZ R100, R105, UR39 ;  /* 0x0000002769647c20 */ /* 0x000fe20008410000 */
[----:B------:R-:W-:Y:S01]  /*1c9c0*/  FMUL.FTZ R105, R114, UR39 ;  /* 0x0000002772697c20 */ /* 0x000fe20008410000 */
[----:B------:R-:W-:Y:S01]  /*1c9d0*/  FMUL.FTZ R114, R123, UR39 ;  /* 0x000000277b727c20 */ /* 0x000fe20008410000 */
[----:B------:R-:W-:Y:S01]  /*1c9e0*/  FMUL.FTZ R123, R128, UR39 ;  /* 0x00000027807b7c20 */ /* 0x000fe20008410000 */
[----:B------:R-:W-:Y:S01]  /*1c9f0*/  IADD3 R128, R191, R187, RZ ;  /* 0x000000bbbf807210 */ /* 0x000fe20007ffe0ff */
        /* <DEDUP_REMOVED lines=16> */
[----:B------:R-:W-:-:S02]  /*1cb00*/  IMAD R129, R8, -0x60, RZ ;  /* 0xffffffa008817824 */ /* 0x000fc400078e02ff */
        /* <DEDUP_REMOVED lines=12> */
[----:B0-----:R-:W-:-:S04]  /*1cbd0*/  @P1 IMAD.HI.U32 R3, R128, R3, RZ ;  /* 0x0000000380031227 */ /* 0x001fc800078e00ff */
[----:B------:R-:W-:Y:S01]  /*1cbe0*/  FMUL.FTZ R108, R113, UR39 ;  /* 0x00000027716c7c20 */ /* 0x000fe20008410000 */
[----:B------:R-:W-:Y:S01]  /*1cbf0*/  FMUL.FTZ R111, R116, UR39 ;  /* 0x00000027746f7c20 */ /* 0x000fe20008410000 */
[----:B------:R-:W-:Y:S01]  /*1cc00*/  FMUL.FTZ R120, R131, UR39 ;  /* 0x0000002783787c20 */ /* 0x000fe20008410000 */
[----:B------:R-:W-:Y:S01]  /*1cc10*/  FMUL.FTZ R107, R112, UR39 ;  /* 0x00000027706b7c20 */ /* 0x000fe20008410000 */
[----:B------:R-:W-:Y:S01]  /*1cc20*/  FMUL.FTZ R109, R118, UR39 ;  /* 0x00000027766d7c20 */ /* 0x000fe20008410000 */
[----:B------:R-:W-:Y:S01]  /*1cc30*/  FMUL.FTZ R116, R121, UR39 ;  /* 0x0000002779747c20 */ /* 0x000fe20008410000 */
[----:B------:R-:W-:Y:S01]  /*1cc40*/  FMUL.FTZ R113, R122, UR39 ;  /* 0x000000277a717c20 */ /* 0x000fe20008410000 */
[----:B-1----:R-:W-:Y:S01]  /*1cc50*/  @P1 SHF.R.U32.HI R128, RZ, R2, R3 ;  /* 0x00000002ff801219 */ /* 0x002fe20000011603 */
[----:B------:R-:W-:Y:S02]  /*1cc60*/  VIADD R131, R129, 0x1 ;  /* 0x0000000181837836 */ /* 0x000fe40000000000 */
[----:B------:R-:W-:Y:S01]  /*1cc70*/  FMUL.FTZ R112, R117, UR39 ;  /* 0x0000002775707c20 */ /* 0x000fe20008410000 */
[----:B------:R-:W-:Y:S01]  /*1cc80*/  FMUL.FTZ R121, R125, UR39 ;  /* 0x000000277d797c20 */ /* 0x000fe20008410000 */
[----:B------:R-:W-:Y:S01]  /*1cc90*/  FMUL.FTZ R118, R127, UR39 ;  /* 0x000000277f767c20 */ /* 0x000fe20008410000 */
[----:B------:R-:W0:Y:S01]  /*1cca0*/  SHFL.IDX PT, R2, R128, RZ, 0x1c1f ;  /* 0x001c1fff80027589 */ /* 0x000e2200000e0000 */
[----:B------:R-:W-:Y:S01]  /*1ccb0*/  FMUL.FTZ R122, R130, UR39 ;  /* 0x00000027827a7c20 */ /* 0x000fe20008410000 */
[----:B-----5:R-:W-:-:S02]  /*1ccc0*/  VIADD R3, R4, 0x2a840 ;  /* 0x0002a84004037836 */ /* 0x020fc40000000000 */
[----:B------:R-:W-:Y:S01]  /*1ccd0*/  FMUL.FTZ R117, R126, UR39 ;  /* 0x000000277e757c20 */ /* 0x000fe20008410000 */
[----:B------:R-:W-:Y:S01]  /*1cce0*/  FMUL.FTZ R127, R132, UR39 ;  /* 0x00000027847f7c20 */ /* 0x000fe20008410000 */
[----:B------:R-:W-:Y:S01]  /*1ccf0*/  FMUL.FTZ R130, R133, UR39 ;  /* 0x0000002785827c20 */ /* 0x000fe20008410000 */
[----:B------:R-:W-:Y:S01]  /*1cd00*/  FMUL.FTZ R4, R134, UR39 ;  /* 0x0000002786047c20 */ /* 0x000fe20008410000 */
[----:B------:R-:W-:Y:S01]  /*1cd10*/  FMUL.FTZ R125, R135, UR39 ;  /* 0x00000027877d7c20 */ /* 0x000fe20008410000 */
[----:B------:R-:W-:Y:S01]  /*1cd20*/  IMAD R131, R190, -0x2, R131 ;  /* 0xfffffffebe837824 */ /* 0x000fe200078e0283 */
[----:B------:R-:W-:Y:S01]  /*1cd30*/  ISETP.GE.AND P1, PT, R201, 0x1, PT ;  /* 0x00000001c900780c */ /* 0x000fe20003f26270 */
[----:B------:R-:W1:Y:S01]  /*1cd40*/  MUFU.TANH R12, R12 ;  /* 0x0000000c000c7308 */ /* 0x000e620000002400 */
[----:B------:R-:W-:Y:S01]  /*1cd50*/  PRMT R3, R172, 0x654, R3 ;  /* 0x00000654ac037816 */ /* 0x000fe20000000003 */
[----:B------:R-:W-:Y:S01]  /*1cd60*/  VIADD R126, R131, 0xffffffff ;  /* 0xffffffff837e7836 */ /* 0x000fe20000000000 */
[----:B------:R-:W-:-:S02]  /*1cd70*/  IADD3 R133, -R166, R131, R167 ;  /* 0x00000083a6857210 */ /* 0x000fc40007ffe1a7 */
[----:B------:R2:W-:Y:S03]  /*1cd80*/  SYNCS.ARRIVE.TRANS64.RED.A1T0 RZ, [R3+URZ], RZ ;  /* 0x000000ff03ff79a7 */ /* 0x0005e6000810043f */
[----:B------:R-:W3:Y:S01]  /*1cd90*/  MUFU.TANH R13, R13 ;  /* 0x0000000d000d7308 */ /* 0x000ee20000002400 */
[C---:B------:R-:W-:Y:S01]  /*1cda0*/  VIADD R134, R133.reuse, UR55 ;  /* 0x0000003785867c36 */ /* 0x040fe20008000000 */
[----:B------:R-:W-:-:S03]  /*1cdb0*/  IADD3 R133, R133, UR38, RZ ;  /* 0x0000002685857c10 */ /* 0x000fc6000fffe0ff */
        /* <DEDUP_REMOVED lines=61> */
.L_x_1833:
[----:B------:R-:W-:-:S05]  /*1d190*/  IMAD.U32 R136, RZ, RZ, UR46 ;  /* 0x0000002eff887e24 */ /* 0x000fca000f8e00ff */
[----:B------:R-:W-:-:S13]  /*1d1a0*/  ISETP.NE.AND P1, PT, R136, 0x1, PT ;  /* 0x000000018800780c */ /* 0x000fda0003f25270 */
[----:B------:R-:W1:Y:S02]  /*1d1b0*/  @P1 LDC.64 R2, c[0x0][0x9e8] ;  /* 0x00027a00ff021b82 */ /* 0x000e640000000a00 */
[----:B-1----:R-:W-:-:S05]  /*1d1c0*/  @P1 IMAD.HI.U32 R2, R135, R2, RZ ;  /* 0x0000000287021227 */ /* 0x002fca00078e00ff */
[----:B------:R-:W-:-:S07]  /*1d1d0*/  @P1 SHF.R.U32.HI R135, RZ, R3, R2 ;  /* 0x00000003ff871219 */ /* 0x000fce0000011602 */
.L_x_1834:
[----:B------:R-:W-:Y:S05]  /*1d1e0*/  BSYNC B1 ;  /* 0x0000000000017941 */ /* 0x000fea0003800000 */
.L_x_1832:
[----:B------:R-:W-:-:S05]  /*1d1f0*/  IMAD R135, R135, R136, R126 ;  /* 0x0000008887877224 */ /* 0x000fca00078e027e */
[----:B------:R-:W-:Y:S02]  /*1d200*/  VIADDMNMX R132, R135, R136, R132, PT ;  /* 0x0000008887847246 */ /* 0x000fe40003800184 */
[----:B------:R-:W-:-:S07]  /*1d210*/  VIMNMX R131, R131, R135, !PT ;  /* 0x0000008783837248 */ /* 0x000fce0007fe0100 */
.L_x_1831:
[C---:B------:R-:W-:Y:S01]  /*1d220*/  ISETP.GE.AND P1, PT, R129.reuse, 0x2, PT ;  /* 0x000000028100780c */ /* 0x040fe20003f26270 */
[----:B------:R-:W1:Y:S01]  /*1d230*/  SHFL.IDX PT, R128, R128, 0x1, 0x1c1f ;  /* 0x003c1f0080807f89 */ /* 0x000e6200000e0000 */
[----:B------:R-:W-:Y:S02]  /*1d240*/  ISETP.GE.AND P2, PT, R129, 0x9, PT ;  /* 0x000000098100780c */ /* 0x000fe40003f46270 */
[----:B------:R-:W-:Y:S02]  /*1d250*/  ISETP.GT.AND P4, PT, R131, 0x1, !P1 ;  /* 0x000000018300780c */ /* 0x000fe40004f84270 */
        /* <DEDUP_REMOVED lines=139> */
[----:B------:R-:W-:Y:S02]  /*1db10*/  MOV R155, UR46 ;  /* 0x0000002e009b7c02 */ /* 0x000fe40008000f00 */
[----:B------:R-:W-:Y:S02]  /*1db20*/  LOP3.LUT R131, RZ, R131, RZ, 0x33, !PT ;  /* 0x00000083ff837212 */ /* 0x000fe400078e33ff */
[----:B------:R-:W-:-:S13]  /*1db30*/  ISETP.NE.AND P6, PT, R155, 0x1, PT ;  /* 0x000000019b00780c */ /* 0x000fda0003fc5270 */
[----:B------:R-:W0:Y:S02]  /*1db40*/  @P6 LDC.64 R2, c[0x0][0x9e8] ;  /* 0x00027a00ff026b82 */ /* 0x000e240000000a00 */
[----:B0-----:R-:W-:-:S05]  /*1db50*/  @P6 IMAD.HI.U32 R2, R131, R2, RZ ;  /* 0x0000000283026227 */ /* 0x001fca00078e00ff */
[----:B------:R-:W-:-:S04]  /*1db60*/  @P6 SHF.R.U32.HI R131, RZ, R3, R2 ;  /* 0x00000003ff836219 */ /* 0x000fc80000011602 */
[----:B------:R-:W-:Y:S01]  /*1db70*/  LOP3.LUT R131, RZ, R131, RZ, 0x33, !PT ;  /* 0x00000083ff837212 */ /* 0x000fe200078e33ff */
[----:B------:R-:W-:Y:S06]  /*1db80*/  BRA `(.L_x_1838) ;  /* 0x0000000000147947 */ /* 0x000fec0003800000 */
.L_x_1837:
[----:B------:R-:W-:-:S05]  /*1db90*/  IMAD.U32 R155, RZ, RZ, UR46 ;  /* 0x0000002eff9b7e24 */ /* 0x000fca000f8e00ff */
[----:B------:R-:W-:-:S13]  /*1dba0*/  ISETP.NE.AND P6, PT, R155, 0x1, PT ;  /* 0x000000019b00780c */ /* 0x000fda0003fc5270 */
[----:B------:R-:W0:Y:S02]  /*1dbb0*/  @P6 LDC.64 R2, c[0x0][0x9e8] ;  /* 0x00027a00ff026b82 */ /* 0x000e240000000a00 */
[----:B0-----:R-:W-:-:S05]  /*1dbc0*/  @P6 IMAD.HI.U32 R2, R131, R2, RZ ;  /* 0x0000000283026227 */ /* 0x001fca00078e00ff */
[----:B------:R-:W-:-:S07]  /*1dbd0*/  @P6 SHF.R.U32.HI R131, RZ, R3, R2 ;  /* 0x00000003ff836219 */ /* 0x000fce0000011602 */
.L_x_1838:
[----:B------:R-:W-:Y:S05]  /*1dbe0*/  BSYNC B1 ;  /* 0x0000000000017941 */ /* 0x000fea0003800000 */
.L_x_1836:
[----:B------:R-:W-:-:S05]  /*1dbf0*/  IMAD R126, R131, R155, R126 ;  /* 0x0000009b837e7224 */ /* 0x000fca00078e027e */
[----:B------:R-:W-:Y:S02]  /*1dc00*/  VIADDMNMX R134, R126, R155, R134, PT ;  /* 0x0000009b7e867246 */ /* 0x000fe40003800186 */
[----:B------:R-:W-:-:S07]  /*1dc10*/  VIMNMX R133, R133, R126, !PT ;  /* 0x0000007e85857248 */ /* 0x000fce0007fe0100 */
.L_x_1835:
[C---:B------:R-:W-:Y:S02]  /*1dc20*/  ISETP.GT.AND P1, PT, R133.reuse, 0x1, !P1 ;  /* 0x000000018500780c */ /* 0x040fe40004f24270 */
[----:B------:R-:W-:Y:S02]  /*1dc30*/  ISETP.GT.AND P2, PT, R133, 0x8, !P2 ;  /* 0x000000088500780c */ /* 0x000fe40005744270 */
[C---:B------:R-:W-:Y:S02]  /*1dc40*/  ISETP.LT.OR P1, PT, R134.reuse, 0x2, P1 ;  /* 0x000000028600780c */ /* 0x040fe40000f21670 */
[----:B------:R-:W-:Y:S02]  /*1dc50*/  ISETP.LT.OR P2, PT, R134, 0x9, P2 ;  /* 0x000000098600780c */ /* 0x000fe40001741670 */
[----:B------:R-:W-:Y:S01]  /*1dc60*/  FSEL R131, R10, -INF , !P1 ;  /* 0xff8000000a837808 */ /* 0x000fe20004800000 */
[----:B------:R-:W-:Y:S01]  /*1dc70*/  IMAD.U32 R10, RZ, RZ, UR50 ;  /* 0x00000032ff0a7e24 */ /* 0x000fe2000f8e00ff */
[----:B------:R-:W-:-:S02]  /*1dc80*/  LOP3.LUT P1, RZ, R22, 0x4, RZ, 0xc0, !PT ;  /* 0x0000000416ff7812 */ /* 0x000fc4000782c0ff */
[----:B------:R-:W-:Y:S02]  /*1dc90*/  FSEL R15, R15, -INF , !P2 ;  /* 0xff8000000f0f7808 */ /* 0x000fe40005000000 */
[----:B------:R-:W-:Y:S02]  /*1dca0*/  ISETP.GT.AND P1, PT, R133, 0x9, !P1 ;  /* 0x000000098500780c */ /* 0x000fe40004f24270 */
[----:B------:R-:W-:Y:S02]  /*1dcb0*/  LOP3.LUT P2, RZ, R22, 0x20000, RZ, 0xc0, !PT ;  /* 0x0002000016ff7812 */ /* 0x000fe4000784c0ff */
        /* <DEDUP_REMOVED lines=21> */
[C---:B------:R-:W-:Y:S02]  /*1de10*/  ISETP.LT.OR P1, PT, R134.reuse, 0x19, P1 ;  /* 0x000000198600780c */ /* 0x040fe40000f21670 */
        /* <DEDUP_REMOVED lines=50> */
[C---:B------:R-:W-:Y:S02]  /*1e140*/  ISETP.GT.AND P1, PT, R133.reuse, 0x38, !P1 ;  /* 0x000000388500780c */ /* 0x040fe40004f24270 */
        /* <DEDUP_REMOVED lines=28> */
[C---:B------:R-:W-:Y:S02]  /*1e310*/  ISETP.GT.AND P1, PT, R133.reuse, RZ, !P6 ;  /* 0x000000ff8500720c */ /* 0x040fe40007724270 */
[----:B------:R-:W-:Y:S02]  /*1e320*/  LOP3.LUT P6, RZ, R22, 0x1, RZ, 0xc0, !PT ;  /* 0x0000000116ff7812 */ /* 0x000fe400078cc0ff */
[----:B------:R-:W-:Y:S02]  /*1e330*/  ISETP.LT.OR P1, PT, R134, 0x1, P1 ;  /* 0x000000018600780c */ /* 0x000fe40000f21670 */
[----:B------:R-:W-:Y:S02]  /*1e340*/  ISETP.GT.AND P2, PT, R133, 0x59, !P6 ;  /* 0x000000598500780c */ /* 0x000fe40007744270 */
[----:B------:R-:W-:Y:S01]  /*1e350*/  FSEL R2, R0, -INF , !P1 ;  /* 0xff80000000027808 */ /* 0x000fe20004800000 */
[C---:B------:R-:W-:Y:S01]  /*1e360*/  FMUL.FTZ R0, R3.reuse, R10 ;  /* 0x0000000a03007220 */ /* 0x040fe20000410000 */
        /* <DEDUP_REMOVED lines=39> */
[----:B------:R-:W-:Y:S01]  /*1e5e0*/  FFMA.FTZ R129, R129, R10, -R0 ;  /* 0x0000000a81817223 */ /* 0x000fe20000010800 */
[----:B------:R-:W-:Y:S02]  /*1e5f0*/  MUFU.EX2 R153, R153 ;  /* 0x0000009900997308 */ /* 0x000fe40000000800 */
[----:B------:R-:W-:-:S04]  /*1e600*/  FMNMX.FTZ R12, R223, R12, !PT ;  /* 0x0000000cdf0c7209 */ /* 0x000fc80007810000 */
[----:B------:R-:W-:Y:S02]  /*1e610*/  FMNMX.FTZ R12, R105, R12, !PT ;  /* 0x0000000c690c7209 */ /* 0x000fe40007810000 */
        /* <DEDUP_REMOVED lines=9> */
[----:B------:R0:W-:Y:S02]  /*1e6b0*/  MUFU.EX2 R13, R141 ;  /* 0x0000008d000d7308 */ /* 0x0001e40000000800 */
[----:B------:R-:W-:-:S04]  /*1e6c0*/  FMNMX.FTZ R95, R118, R95, !PT ;  /* 0x0000005f765f7209 */ /* 0x000fc80007810000 */
[----:B------:R-:W-:Y:S02]  /*1e6d0*/  FMNMX.FTZ R12, R122, R95, !PT ;  /* 0x0000005f7a0c7209 */ /* 0x000fe40007810000 */
[----:B------:R-:W-:Y:S01]  /*1e6e0*/  MUFU.EX2 R152, R152 ;  /* 0x0000009800987308 */ /* 0x000fe20000000800 */
[----:B0-----:R-:W-:Y:S01]  /*1e6f0*/  FSEL R141, R125, -INF , !P2 ;  /* 0xff8000007d8d7808 */ /* 0x001fe20005000000 */
[----:B------:R-:W-:Y:S01]  /*1e700*/  FFMA.FTZ R125, R145, R10, -R0 ;  /* 0x0000000a917d7223 */ /* 0x000fe20000010800 */
        /* <DEDUP_REMOVED lines=8> */
[----:B0-----:R-:W-:Y:S01]  /*1e790*/  FMNMX.FTZ R4, R12, R95, !PT ;  /* 0x0000005f0c047209 */ /* 0x001fe20007810000 */
[-C--:B------:R-:W-:Y:S01]  /*1e7a0*/  FFMA.FTZ R95, R151, R10.reuse, -R0 ;  /* 0x0000000a975f7223 */ /* 0x080fe20000010800 */
[----:B------:R-:W-:-:S05]  /*1e7b0*/  FMUL.FTZ R0, R115, R10 ;  /* 0x0000000a73007220 */ /* 0x000fca0000410000 */
[----:B------:R-:W-:Y:S01]  /*1e7c0*/  MUFU.EX2 R150, R150 ;  /* 0x0000009600967308 */ /* 0x000fe20000000800 */
[----:B------:R-:W0:Y:S07]  /*1e7d0*/  SHFL.BFLY PT, R111, R4, 0x1, 0x1f ;  /* 0x0c201f00046f7f89 */ /* 0x000e2e00000e0000 */
[----:B------:R-:W1:Y:S08]  /*1e7e0*/  MUFU.EX2 R0, R0 ;  /* 0x0000000000007308 */ /* 0x000e700000000800 */
        /* <DEDUP_REMOVED lines=23> */
[----:B------:R-:W0:Y:S01]  /*1e960*/  MUFU.EX2 R2, R9 ;  /* 0x0000000900027308 */ /* 0x000e220000000800 */
[-CC-:B------:R-:W-:Y:S01]  /*1e970*/  FFMA.FTZ R88, R211, R10.reuse, -R20.reuse ;  /* 0x0000000ad3587223 */ /* 0x180fe20000010814 */
[----:B------:R-:W-:Y:S01]  /*1e980*/  FADD.FTZ R6, R158, R15 ;  /* 0x0000000f9e067221 */ /* 0x000fe20000010000 */
[-CC-:B------:R-:W-:Y:S01]  /*1e990*/  FFMA.FTZ R151, R101, R10.reuse, -R20.reuse ;  /* 0x0000000a65977223 */ /* 0x180fe20000010814 */
[-CC-:B------:R-:W-:Y:S01]  /*1e9a0*/  FFMA.FTZ R94, R223, R10.reuse, -R20.reuse ;  /* 0x0000000adf5e7223 */ /* 0x180fe20000010814 */
[-CC-:B------:R-:W-:Y:S01]  /*1e9b0*/  FFMA.FTZ R145, R105, R10.reuse, -R20.reuse ;  /* 0x0000000a69917223 */ /* 0x180fe20000010814 */
[-CC-:B------:R-:W-:Y:S01]  /*1e9c0*/  FFMA.FTZ R96, R227, R10.reuse, -R20.reuse ;  /* 0x0000000ae3607223 */ /* 0x180fe20000010814 */
[-CC-:B------:R-:W-:Y:S01]  /*1e9d0*/  FFMA.FTZ R147, R109, R10.reuse, -R20.reuse ;  /* 0x0000000a6d937223 */ /* 0x180fe20000010814 */
[----:B------:R-:W1:Y:S01]  /*1e9e0*/  MUFU.EX2 R92, R92 ;  /* 0x0000005c005c7308 */ /* 0x000e620000000800 */
[-CC-:B------:R-:W-:Y:S01]  /*1e9f0*/  FFMA.FTZ R98, R229, R10.reuse, -R20.reuse ;  /* 0x0000000ae5627223 */ /* 0x180fe20000010814 */
[-CC-:B------:R-:W-:Y:S01]  /*1ea00*/  FFMA.FTZ R15, R113, R10.reuse, -R20.reuse ;  /* 0x0000000a710f7223 */ /* 0x180fe20000010814 */
[-CC-:B------:R-:W-:Y:S01]  /*1ea10*/  FFMA.FTZ R143, R117, R10.reuse, -R20.reuse ;  /* 0x0000000a758f7223 */ /* 0x180fe20000010814 */
[----:B------:R-:W-:-:S04]  /*1ea20*/  FFMA.FTZ R139, R139, R10, -R20 ;  /* 0x0000000a8b8b7223 */ /* 0x000fc80000010814 */
[----:B------:R-:W2:Y:S01]  /*1ea30*/  MUFU.EX2 R14, R14 ;  /* 0x0000000e000e7308 */ /* 0x000ea20000000800 */
[----:B0-----:R-:W-:-:S07]  /*1ea40*/  FFMA.FTZ R5, R2, R5, R115 ;  /* 0x0000000502057223 */ /* 0x001fce0000010073 */
        /* <DEDUP_REMOVED lines=16> */
[----:B------:R-:W-:Y:S01]  /*1eb50*/  FADD.FTZ R9, R13, R102 ;  /* 0x000000660d097221 */ /* 0x000fe20000010000 */
[-CC-:B------:R-:W-:Y:S01]  /*1eb60*/  FFMA.FTZ R100, R114, R10.reuse, -R20.reuse ;  /* 0x0000000a72647223 */ /* 0x180fe20000010814 */
[-CC-:B------:R-:W-:Y:S02]  /*1eb70*/  FFMA.FTZ R102, R118, R10.reuse, -R20.reuse ;  /* 0x0000000a76667223 */ /* 0x180fe40000010814 */
[----:B------:R-:W-:Y:S01]  /*1eb80*/  FADD.FTZ R104, R150, R9 ;  /* 0x0000000996687221 */ /* 0x000fe20000010000 */
[----:B------:R-:W-:Y:S01]  /*1eb90*/  FFMA.FTZ R9, R122, R10, -R20 ;  /* 0x0000000a7a097223 */ /* 0x000fe20000010814 */
[----:B------:R-:W2:Y:S01]  /*1eba0*/  MUFU.EX2 R149, R149 ;  /* 0x0000009500957308 */ /* 0x000ea20000000800 */
[----:B0-----:R-:W-:Y:S01]  /*1ebb0*/  FADD.FTZ R5, R155, R6 ;  /* 0x000000069b057221 */ /* 0x001fe20000010000 */
[----:B------:R-:W-:-:S04]  /*1ebc0*/  FADD.FTZ R93, R133, R104 ;  /* 0x00000068855d7221 */ /* 0x000fc80000010000 */
[----:B------:R-:W-:Y:S02]  /*1ebd0*/  FADD.FTZ R104, R144, R93 ;  /* 0x0000005d90687221 */ /* 0x000fe40000010000 */
[----:B------:R-:W0:Y:S01]  /*1ebe0*/  MUFU.EX2 R88, R88 ;  /* 0x0000005800587308 */ /* 0x000e220000000800 */
[----:B-1----:R-:W-:Y:S01]  /*1ebf0*/  FADD.FTZ R6, R90, R5 ;  /* 0x000000055a067221 */ /* 0x002fe20000010000 */
[----:B------:R-:W-:Y:S01]  /*1ec00*/  FADD.FTZ R93, R125, R104 ;  /* 0x000000687d5d7221 */ /* 0x000fe20000010000 */
[-CC-:B------:R-:W-:Y:S01]  /*1ec10*/  FFMA.FTZ R104, R137, R10.reuse, -R20.reuse ;  /* 0x0000000a89687223 */ /* 0x180fe20000010814 */
[----:B------:R-:W-:Y:S02]  /*1ec20*/  FFMA.FTZ R20, R141, R10, -R20 ;  /* 0x0000000a8d147223 */ /* 0x000fe40000010814 */
        /* <DEDUP_REMOVED lines=51> */
.L_x_1839:
[----:B------:R-:W-:Y:S01]  /*1ef60*/  ISETP.GT.AND P1, PT, R8, R189, PT ;  /* 0x000000bd0800720c */ /* 0x000fe20003f24270 */
[----:B------:R-:W-:Y:S01]  /*1ef70*/  VIADD R11, R11, 0x2a860 ;  /* 0x0002a8600b0b7836 */ /* 0x000fe20000000000 */
[----:B------:R-:W-:Y:S02]  /*1ef80*/  F2FP.F16.F32.PACK_AB R156, R156, R153 ;  /* 0x000000999c9c723e */ /* 0x000fe400000000ff */
[----:B------:R-:W-:Y:S01]  /*1ef90*/  F2FP.F16.F32.PACK_AB R159, R119, R14 ;  /* 0x0000000e779f723e */ /* 0x000fe200000000ff */
[----:B------:R-:W-:Y:S01]  /*1efa0*/  IMAD.MOV.U32 R14, RZ, RZ, R3 ;  /* 0x000000ffff0e7224 */ /* 0x000fe200078e0003 */
        /* <DEDUP_REMOVED lines=26> */
[----:B------:R-:W-:Y:S02]  /*1f150*/  IADD3 R8, R8, -0x1, RZ ;  /* 0xffffffff08087810 */ /* 0x000fe40007ffe0ff */
[----:B------:R-:W-:Y:S01]  /*1f160*/  MOV R20, R160 ;  /* 0x000000a000147202 */ /* 0x000fe20000000f00 */
[----:B0-----:R-:W-:Y:S06]  /*1f170*/  @P1 BRA `(.L_x_1840) ;  /* 0xffffffc400f41947 */ /* 0x001fec000383ffff */
.L_x_1819:
[----:B------:R-:W-:Y:S05]  /*1f180*/  BSYNC B0 ;  /* 0x0000000000007941 */ /* 0x000fea0003800000 */
.L_x_1818:
        /* <DEDUP_REMOVED lines=67> */
.L_x_1841:
[----:B------:R-:W-:Y:S01]  /*1f5c0*/  IMAD R11, R160, 0x8, R18 ;  /* 0x00000008a00b7824 */ /* 0x000fe200078e0212 */
[----:B------:R-:W-:-:S04]  /*1f5d0*/  SHF.L.U32 R2, R163, 0x1f, RZ ;  /* 0x0000001fa3027819 */ /* 0x000fc800000006ff */
[----:B------:R0:W1:Y:S01]  /*1f5e0*/  SYNCS.PHASECHK.TRANS64.TRYWAIT P1, [R11+URZ+0x2a850], R2 ;  /* 0x02a850020b0075a7 */ /* 0x000062000802017f */
[----:B------:R-:W-:Y:S05]  /*1f5f0*/  @!P0 BRA `(.L_x_1842) ;  /* 0x0000000000048947 */ /* 0x000fea0003800000 */
[----:B------:R-:W-:Y:S01]  /*1f600*/  BPT.TRAP 0x1 ;  /* 0x000000040000795c */ /* 0x000fe20000300000 */
.L_x_1842:
        /* <DEDUP_REMOVED lines=9> */
.L_x_1844:
[----:B------:R-:W-:Y:S05]  /*1f6a0*/  BSYNC B0 ;  /* 0x0000000000007941 */ /* 0x000fea0003800000 */
.L_x_1843:
[----:B------:R-:W-:Y:S01]  /*1f6b0*/  IMAD.MOV.U32 R8, RZ, RZ, R0 ;  /* 0x000000ffff087224 */ /* 0x000fe200078e0000 */
[----:B------:R-:W-:Y:S01]  /*1f6c0*/  MOV R9, 0x40000040 ;  /* 0x4000004000097802 */ /* 0x000fe20000000f00 */
[----:B------:R-:W-:Y:S01]  /*1f6d0*/  WARPGROUP.ARRIVE ;  /* 0x00000000000079c5 */ /* 0x000fe20000000000 */
[----:B------:R-:W2:Y:S01]  /*1f6e0*/  SHFL.BFLY PT, R7, R6, 0x2, 0x1f ;  /* 0x0c401f0006077f89 */ /* 0x000ea200000e0000 */
[----:B------:R-:W-:Y:S01]  /*1f6f0*/  IMAD.MOV.U32 R20, RZ, RZ, -0x800000 ;  /* 0xff800000ff147424 */ /* 0x000fe200078e00ff */
[----:B------:R-:W-:Y:S01]  /*1f700*/  R2UR UR6, R8 ;  /* 0x00000000080672ca */ /* 0x000fe200000e0000 */
[----:B------:R-:W-:Y:S01]  /*1f710*/  VIADD R8, R0, 0x80 ;  /* 0x0000008000087836 */ /* 0x000fe20000000000 */
[----:B------:R-:W-:Y:S01]  /*1f720*/  R2UR UR7, R9 ;  /* 0x00000000090772ca */ /* 0x000fe200000e0000 */
[----:B------:R-:W-:-:S12]  /*1f730*/  IMAD.MOV.U32 R9, RZ, RZ, 0x40000040 ;  /* 0x40000040ff097424 */ /* 0x000fd800078e00ff */
[----:B------:R-:W-:Y:S01]  /*1f740*/  HGMMA.64x128x16.F32 R24, R156, gdesc[UR4].tnspB, R24, gsb0 ;  /* 0x41e000049c187df0 */ /* 0x000fe20008000818 */
[----:B------:R-:W-:Y:S01]  /*1f750*/  R2UR UR6, R8 ;  /* 0x00000000080672ca */ /* 0x000fe200000e0000 */
[----:B------:R-:W-:Y:S01]  /*1f760*/  VIADD R8, R0, 0x100 ;  /* 0x0000010000087836 */ /* 0x000fe20000000000 */
[----:B------:R-:W-:Y:S02]  /*1f770*/  R2UR UR7, R9 ;  /* 0x00000000090772ca */ /* 0x000fe400000e0000 */
[----:B------:R-:W-:Y:S01]  /*1f780*/  MOV R9, 0x40000040 ;  /* 0x4000004000097802 */ /* 0x000fe20000000f00 */
[----:B--2---:R-:W-:Y:S01]  /*1f790*/  FADD.FTZ R7, R7, R6 ;  /* 0x0000000607077221 */ /* 0x004fe20000010000 */
[----:B------:R-:W-:Y:S02]  /*1f7a0*/  WARPGROUP.DEPBAR.LE gsb0, 0x0 ;  /* 0x00008000000079c5 */ /* 0x000fe40000010000 */
[----:B------:R-:W-:-:S07]  /*1f7b0*/  WARPGROUP.ARRIVE ;  /* 0x00000000000079c5 */ /* 0x000fce0000000000 */
        /* <DEDUP_REMOVED lines=8> */
[----:B------:R-:W-:Y:S01]  /*1f840*/  R2UR UR6, R8 ;  /* 0x00000000080672ca */ /* 0x000fe200000e0000 */
[----:B------:R-:W-:Y:S01]  /*1f850*/  VIADD R8, R0, 0x200 ;  /* 0x0000020000087836 */ /* 0x000fe20000000000 */
[----:B------:R-:W-:Y:S02]  /*1f860*/  R2UR UR7, R9 ;  /* 0x00000000090772ca */ /* 0x000fe400000e0000 */
[----:B------:R-:W-:Y:S01]  /*1f870*/  MOV R9, 0x40000040 ;  /* 0x4000004000097802 */ /* 0x000fe20000000f00 */
[----:B------:R-:W-:Y:S02]  /*1f880*/  WARPGROUP.DEPBAR.LE gsb0, 0x0 ;  /* 0x00008000000079c5 */ /* 0x000fe40000010000 */
[----:B------:R-:W-:-:S08]  /*1f890*/  WARPGROUP.ARRIVE ;  /* 0x00000000000079c5 */ /* 0x000fd00000000000 */
[----:B------:R-:W-:Y:S01]  /*1f8a0*/  HGMMA.64x128x16.F32 R24, R144, gdesc[UR4].tnspB, R24, gsb0 ;  /* 0x41e0000490187df0 */ /* 0x000fe20008000818 */
[----:B------:R-:W-:Y:S01]  /*1f8b0*/  R2UR UR6, R8 ;  /* 0x00000000080672ca */ /* 0x000fe200000e0000 */
[----:B------:R-:W-:Y:S01]  /*1f8c0*/  VIADD R8, R0, 0x280 ;  /* 0x0000028000087836 */ /* 0x000fe20000000000 */
[----:B------:R-:W-:Y:S01]  /*1f8d0*/  R2UR UR7, R9 ;  /* 0x00000000090772ca */ /* 0x000fe200000e0000 */
[----:B------:R-:W-:Y:S01]  /*1f8e0*/  IMAD.MOV.U32 R9, RZ, RZ, 0x40000040 ;  /* 0x40000040ff097424 */ /* 0x000fe200078e00ff */
[----:B------:R-:W0:Y:S02]  /*1f8f0*/  SHFL.BFLY PT, R0, R5, 0x2, 0x1f ;  /* 0x0c401f0005007f89 */ /* 0x000e2400000e0000 */
[----:B01----:R-:W-:Y:S01]  /*1f900*/  FADD.FTZ R2, R0, R5 ;  /* 0x0000000500027221 */ /* 0x003fe20000010000 */
[----:B------:R-:W-:Y:S01]  /*1f910*/  IMAD.MOV.U32 R5, RZ, RZ, RZ ;  /* 0x000000ffff057224 */ /* 0x000fe200078e00ff */
[----:B------:R-:W0:Y:S02]  /*1f920*/  SHFL.BFLY PT, R0, R7, 0x1, 0x1f ;  /* 0x0c201f0007007f89 */ /* 0x000e2400000e0000 */
[----:B0-----:R-:W-:Y:S01]  /*1f930*/  FADD.FTZ R12, R7, R0 ;  /* 0x00000000070c7221 */ /* 0x001fe20000010000 */
[----:B------:R-:W-:-:S04]  /*1f940*/  IMAD.MOV.U32 R0, RZ, RZ, -0x800000 ;  /* 0xff800000ff007424 */ /* 0x000fc800078e00ff */
        /* <DEDUP_REMOVED lines=9> */
[----:B------:R-:W0:Y:S01]  /*1f9e0*/  SHFL.BFLY PT, R9, R2, 0x1, 0x1f ;  /* 0x0c201f0002097f89 */ /* 0x000e2200000e0000 */
[----:B------:R-:W-:Y:S01]  /*1f9f0*/  MOV R8, RZ ;  /* 0x000000ff00087202 */ /* 0x000fe20000000f00 */
        /* <DEDUP_REMOVED lines=15> */
.L_x_1846:
[----:B------:R-:W-:Y:S01]  /*1faf0*/  VIADD R3, R11, 0x2a860 ;  /* 0x0002a8600b037836 */ /* 0x000fe20000000000 */
[----:B------:R-:W-:Y:S01]  /*1fb00*/  IADD3 R160, R160, 0x1, RZ ;  /* 0x00000001a0a07810 */ /* 0x000fe20007ffe0ff */
[-C--:B------:R-:W-:Y:S01]  /*1fb10*/  FMUL.FTZ R21, R36, R5.reuse ;  /* 0x0000000524157220 */ /* 0x080fe20000410000 */
[-C--:B------:R-:W-:Y:S01]  /*1fb20*/  FMUL.FTZ R36, R72, R5.reuse ;  /* 0x0000000548247220 */ /* 0x080fe20000410000 */
[-C--:B------:R-:W-:Y:S01]  /*1fb30*/  FMUL.FTZ R93, R34, R8.reuse ;  /* 0x00000008225d7220 */ /* 0x080fe20000410000 */
[----:B------:R-:W-:Y:S01]  /*1fb40*/  PRMT R3, R172, 0x654, R3 ;  /* 0x00000654ac037816 */ /* 0x000fe20000000003 */
[-C--:B------:R-:W-:Y:S01]  /*1fb50*/  FMUL.FTZ R88, R32, R5.reuse ;  /* 0x0000000520587220 */ /* 0x080fe20000410000 */
        /* <DEDUP_REMOVED lines=64> */
[----:B------:R-:W-:Y:S01]  /*1ff60*/  LOP3.LUT R163, R163, R2, RZ, 0x3c, !PT ;  /* 0x00000002a3a37212 */ /* 0x000fe200078e3cff */
[----:B------:R-:W-:Y:S01]  /*1ff70*/  VIADD R198, R198, 0x1 ;  /* 0x00000001c6c67836 */ /* 0x000fe20000000000 */
[----:B-1----:R-:W-:-:S07]  /*1ff80*/  SEL R160, R160, RZ, P1 ;  /* 0x000000ffa0a07207 */ /* 0x002fce0000800000 */
.L_x_1699:
[----:B------:R-:W1:Y:S08]  /*1ff90*/  S2UR UR4, SR_CgaCtaId ;  /* 0x00000000000479c3 */ /* 0x000e700000008800 */
[----:B------:R-:W-:Y:S01]  /*1ffa0*/  BAR.SYNC.DEFER_BLOCKING 0x5, 0x180 ;  /* 0x0146000000007b1d */ /* 0x000fe20000010000 */
[----:B------:R-:W-:-:S05]  /*1ffb0*/  MOV R3, 0x400 ;  /* 0x0000040000037802 */ /* 0x000fca0000000f00 */
[----:B------:R-:W-:Y:S01]  /*1ffc0*/  BSSY B0, `(.L_x_1847) ;  /* 0x00001f3000007945 */ /* 0x000fe20003800000 */
[----:B-1----:R-:W-:-:S05]  /*1ffd0*/  IMAD.U32 R172, RZ, RZ, UR4 ;  /* 0x00000004ffac7e24 */ /* 0x002fca000f8e00ff */
[----:B------:R-:W-:-:S05]  /*1ffe0*/  LEA R18, R172, R3, 0x18 ;  /* 0x00000003ac127211 */ /* 0x000fca00078ec0ff */
[----:B0---4-:R0:W1:Y:S01]  /*1fff0*/  LDS.128 R28, [R18+0x2a8d0] ;  /* 0x02a8d000121c7984 */ /* 0x0110620000000c00 */
[----:B------:R-:W-:Y:S06]  /*20000*/  BAR.ARV 0x4, 0x180 ;  /* 0x0106000000007b1d */ /* 0x000fec0000002000 */
[----:B------:R-:W-:Y:S05]  /*20010*/  @P0 BRA `(.L_x_1848) ;  /* 0x0000001400000947 */ /* 0x000fea0003800000 */
[----:B------:R-:W2:Y:S01]  /*20020*/  S2R R5, SR_SWINHI ;  /* 0x0000000000057919 */ /* 0x000ea20000002f00 */
        /* <DEDUP_REMOVED lines=9> */
[----:B--2---:R-:W-:-:S03]  /*200c0*/  MOV R3, R5 ;  /* 0x0000000500037202 */ /* 0x004fc60000000f00 */
[----:B------:R-:W-:-:S03]  /*200d0*/  IMAD.WIDE R4, R222, 0x2, R2 ;  /* 0x00000002de047825 */ /* 0x000fc600078e0202 */
[C---:B------:R-:W-:Y:S02]  /*200e0*/  LOP3.LUT R15, R4.reuse, 0x380, RZ, 0xc0, !PT ;  /* 0x00000380040f7812 */ /* 0x040fe400078ec0ff */
[C---:B------:R-:W-:Y:S02]  /*200f0*/  IADD3 R107, P0, R4.reuse, 0x4060, RZ ;  /* 0x00004060046b7810 */ /* 0x040fe40007f1e0ff */
[----:B------:R-:W-:Y:S01]  /*20100*/  SHF.R.U64 R15, R15, 0x3, RZ ;  /* 0x000000030f0f7819 */ /* 0x000fe200000012ff */
[----:B------:R-:W-:Y:S01]  /*20110*/  BAR.SYNC.DEFER_BLOCKING 0x1, 0x100 ;  /* 0x0044000000007b1d */ /* 0x000fe20000010000 */
[C---:B------:R-:W-:Y:S01]  /*20120*/  IADD3 R71, P6, R4.reuse, 0x20, RZ ;  /* 0x0000002004477810 */ /* 0x040fe20007fde0ff */
[--C-:B------:R-:W-:Y:S01]  /*20130*/  IMAD.X R33, RZ, RZ, R5.reuse, P0 ;  /* 0x000000ffff217224 */ /* 0x100fe200000e0605 */
[C---:B------:R-:W-:Y:S02]  /*20140*/  IADD3 R75, P5, R4.reuse, 0x40, RZ ;  /* 0x00000040044b7810 */ /* 0x040fe40007fbe0ff */
[C---:B------:R-:W-:Y:S01]  /*20150*/  IADD3 R79, P4, R4.reuse, 0x60, RZ ;  /* 0x00000060044f7810 */ /* 0x040fe20007f9e0ff */
[----:B------:R-:W-:Y:S01]  /*20160*/  IMAD.X R9, RZ, RZ, R5, P6 ;  /* 0x000000ffff097224 */ /* 0x000fe200030e0605 */
[----:B------:R-:W-:-:S02]  /*20170*/  IADD3 R101, P3, R4, 0x4000, RZ ;  /* 0x0000400004657810 */ /* 0x000fc40007f7e0ff */
[C---:B------:R-:W-:Y:S01]  /*20180*/  IADD3 R103, P2, R4.reuse, 0x4020, RZ ;  /* 0x0000402004677810 */ /* 0x040fe20007f5e0ff */
[--C-:B------:R-:W-:Y:S01]  /*20190*/  IMAD.X R13, RZ, RZ, R5.reuse, P4 ;  /* 0x000000ffff0d7224 */ /* 0x100fe200020e0605 */
[----:B------:R-:W-:Y:S02]  /*201a0*/  IADD3 R105, P1, R4, 0x4040, RZ ;  /* 0x0000404004697810 */ /* 0x000fe40007f3e0ff */
[----:B------:R-:W-:Y:S01]  /*201b0*/  ISETP.NE.U32.AND P0, PT, RZ, UR4, PT ;  /* 0x00000004ff007c0c */ /* 0x000fe2000bf05070 */
[--C-:B------:R-:W-:Y:S01]  /*201c0*/  IMAD.X R25, RZ, RZ, R5.reuse, P2 ;  /* 0x000000ffff197224 */ /* 0x100fe200010e0605 */
[----:B------:R-:W-:Y:S01]  /*201d0*/  LOP3.LUT R4, R15, R4, RZ, 0x3c, !PT ;  /* 0x000000040f047212 */ /* 0x000fe200078e3cff */
[----:B------:R-:W-:Y:S01]  /*201e0*/  IMAD.X R15, RZ, RZ, R5, P3 ;  /* 0x000000ffff0f7224 */ /* 0x000fe200018e0605 */
[----:B------:R-:W-:Y:S01]  /*201f0*/  ISETP.NE.AND.EX P0, PT, RZ, UR5, PT, P0 ;  /* 0x00000005ff007c0c */ /* 0x000fe2000bf05300 */
[----:B------:R-:W-:Y:S01]  /*20200*/  ULDC.64 UR4, c[0x0][0xc08] ;  /* 0x0003020000047ab9 */ /* 0x000fe20000000a00 */
[----:B------:R-:W-:-:S02]  /*20210*/  LOP3.LUT R8, R71, 0x380, RZ, 0xc0, !PT ;  /* 0x0000038047087812 */ /* 0x000fc400078ec0ff */
[----:B------:R-:W-:Y:S02]  /*20220*/  LOP3.LUT R10, R75, 0x380, RZ, 0xc0, !PT ;  /* 0x000003804b0a7812 */ /* 0x000fe400078ec0ff */
[----:B------:R-:W-:Y:S02]  /*20230*/  MOV R96, R4 ;  /* 0x0000000400607202 */ /* 0x000fe40000000f00 */
[-C--:B------:R-:W-:Y:S02]  /*20240*/  IADD3.X R11, RZ, R5.reuse, RZ, P5, !PT ;  /* 0x00000005ff0b7210 */ /* 0x080fe40002ffe4ff */
[----:B------:R-:W-:Y:S02]  /*20250*/  IADD3.X R27, RZ, R5, RZ, P1, !PT ;  /* 0x00000005ff1b7210 */ /* 0x000fe40000ffe4ff */
[----:B------:R-:W-:Y:S02]  /*20260*/  LOP3.LUT R12, R79, 0x380, RZ, 0xc0, !PT ;  /* 0x000003804f0c7812 */ /* 0x000fe400078ec0ff */
[----:B------:R-:W-:-:S02]  /*20270*/  LOP3.LUT R14, R101, 0x380, RZ, 0xc0, !PT ;  /* 0x00000380650e7812 */ /* 0x000fc400078ec0ff */
[----:B------:R-:W-:Y:S02]  /*20280*/  F2FP.F16.F32.PACK_AB R4, R91, R24 ;  /* 0x000000185b04723e */ /* 0x000fe400000000ff */
[----:B------:R-:W-:Y:S02]  /*20290*/  F2FP.F16.F32.PACK_AB R5, R32, R99 ;  /* 0x000000632005723e */ /* 0x000fe400000000ff */
[----:B------:R-:W-:Y:S02]  /*202a0*/  LOP3.LUT R24, R103, 0x380, RZ, 0xc0, !PT ;  /* 0x0000038067187812 */ /* 0x000fe400078ec0ff */
[----:B-1----:R-:W-:Y:S01]  /*202b0*/  LOP3.LUT R28, R105, 0x380, RZ, 0xc0, !PT ;  /* 0x00000380691c7812 */ /* 0x002fe200078ec0ff */
[----:B------:R1:W-:Y:S01]  /*202c0*/  STSM.16.M88.4 [R96], R4 ;  /* 0x0000000460007844 */ /* 0x0003e20000000200 */
[----:B------:R-:W-:Y:S02]  /*202d0*/  ISETP.NE.U32.AND P2, PT, RZ, UR4, PT ;  /* 0x00000004ff007c0c */ /* 0x000fe4000bf45070 */
[----:B------:R-:W-:-:S02]  /*202e0*/  LOP3.LUT R32, R107, 0x380, RZ, 0xc0, !PT ;  /* 0x000003806b207812 */ /* 0x000fc400078ec0ff */
[----:B------:R-:W-:Y:S02]  /*202f0*/  SHF.R.U64 R8, R8, 0x3, RZ ;  /* 0x0000000308087819 */ /* 0x000fe400000012ff */
[----:B------:R-:W-:Y:S02]  /*20300*/  SHF.R.U64 R10, R10, 0x3, RZ ;  /* 0x000000030a0a7819 */ /* 0x000fe400000012ff */
[----:B------:R-:W-:Y:S02]  /*20310*/  SHF.R.U64 R12, R12, 0x3, RZ ;  /* 0x000000030c0c7819 */ /* 0x000fe400000012ff */
[----:B------:R-:W-:Y:S02]  /*20320*/  SHF.R.U64 R14, R14, 0x3, RZ ;  /* 0x000000030e0e7819 */ /* 0x000fe400000012ff */
[----:B------:R-:W-:Y:S02]  /*20330*/  SHF.R.U64 R24, R24, 0x3, RZ ;  /* 0x0000000318187819 */ /* 0x000fe400000012ff */
[----:B------:R-:W-:-:S02]  /*20340*/  SHF.R.U64 R28, R28, 0x3, RZ ;  /* 0x000000031c1c7819 */ /* 0x000fc400000012ff */
[----:B------:R-:W-:Y:S02]  /*20350*/  ISETP.NE.AND.EX P2, PT, RZ, UR5, PT, P2 ;  /* 0x00000005ff007c0c */ /* 0x000fe4000bf45320 */
[----:B------:R-:W-:Y:S02]  /*20360*/  SHF.R.U64 R32, R32, 0x3, RZ ;  /* 0x0000000320207819 */ /* 0x000fe400000012ff */
[----:B------:R-:W-:Y:S02]  /*20370*/  LOP3.LUT R8, R8, R71, RZ, 0x3c, !PT ;  /* 0x0000004708087212 */ /* 0x000fe400078e3cff */
[----:B------:R-:W-:Y:S02]  /*20380*/  LOP3.LUT R10, R10, R75, RZ, 0x3c, !PT ;  /* 0x0000004b0a0a7212 */ /* 0x000fe400078e3cff */
[----:B------:R-:W-:Y:S02]  /*20390*/  LOP3.LUT R12, R12, R79, RZ, 0x3c, !PT ;  /* 0x0000004f0c0c7212 */ /* 0x000fe400078e3cff */
[----:B------:R-:W-:-:S02]  /*203a0*/  LOP3.LUT R14, R14, R101, RZ, 0x3c, !PT ;  /* 0x000000650e0e7212 */ /* 0x000fc400078e3cff */
[----:B------:R-:W-:Y:S02]  /*203b0*/  LOP3.LUT R24, R24, R103, RZ, 0x3c, !PT ;  /* 0x0000006718187212 */ /* 0x000fe400078e3cff */
[----:B------:R-:W-:Y:S02]  /*203c0*/  LOP3.LUT R26, R28, R105, RZ, 0x3c, !PT ;  /* 0x000000691c1a7212 */ /* 0x000fe400078e3cff */
[----:B------:R-:W-:Y:S02]  /*203d0*/  LOP3.LUT R32, R32, R107, RZ, 0x3c, !PT ;  /* 0x0000006b20207212 */ /* 0x000fe400078e3cff */
[----:B------:R-:W-:Y:S02]  /*203e0*/  MOV R79, R8 ;  /* 0x00000008004f7202 */ /* 0x000fe40000000f00 */
[----:B------:R-:W-:Y:S02]  /*203f0*/  MOV R78, R10 ;  /* 0x0000000a004e7202 */ /* 0x000fe40000000f00 */
[----:B-1----:R-:W-:-:S02]  /*20400*/  F2FP.F16.F32.PACK_AB R4, R89, R88 ;  /* 0x000000585904723e */ /* 0x002fc400000000ff */
[----:B------:R-:W-:Y:S02]  /*20410*/  F2FP.F16.F32.PACK_AB R5, R94, R93 ;  /* 0x0000005d5e05723e */ /* 0x000fe400000000ff */
[----:B------:R-:W-:Y:S02]  /*20420*/  F2FP.F16.F32.PACK_AB R6, R90, R21 ;  /* 0x000000155a06723e */ /* 0x000fe400000000ff */
[----:B------:R-:W-:Y:S01]  /*20430*/  F2FP.F16.F32.PACK_AB R7, R95, R92 ;  /* 0x0000005c5f07723e */ /* 0x000fe200000000ff */
[----:B------:R-:W-:Y:S01]  /*20440*/  ULDC UR4, c[0x0][0xa88] ;  /* 0x0002a20000047ab9 */ /* 0x000fe20000000800 */
[----:B------:R-:W-:Y:S01]  /*20450*/  MOV R75, R12 ;  /* 0x0000000c004b7202 */ /* 0x000fe20000000f00 */
[----:B------:R-:W1:Y:S01]  /*20460*/  LDC R21, c[0x0][0xbe8] ;  /* 0x0002fa00ff157b82 */ /* 0x000e620000000800 */
[----:B------:R-:W-:Y:S01]  /*20470*/  MOV R74, R14 ;  /* 0x0000000e004a7202 */ /* 0x000fe20000000f00 */
[----:B------:R-:W-:Y:S01]  /*20480*/  STSM.16.M88.4 [R79], R4 ;  /* 0x000000044f007844 */ /* 0x000fe20000000200 */
[----:B------:R-:W-:-:S02]  /*20490*/  F2FP.F16.F32.PACK_AB R8, R41, R40 ;  /* 0x000000282908723e */ /* 0x000fc400000000ff */
[----:B------:R-:W-:Y:S02]  /*204a0*/  F2FP.F16.F32.PACK_AB R9, R43, R72 ;  /* 0x000000482b09723e */ /* 0x000fe400000000ff */
[----:B------:R-:W-:Y:S01]  /*204b0*/  F2FP.F16.F32.PACK_AB R10, R45, R44 ;  /* 0x0000002c2d0a723e */ /* 0x000fe200000000ff */
[----:B------:R-:W2:Y:S01]  /*204c0*/  LDC.64 R40, c[0x0][0xc00] ;  /* 0x00030000ff287b82 */ /* 0x000ea20000000a00 */
[----:B------:R-:W-:Y:S02]  /*204d0*/  F2FP.F16.F32.PACK_AB R11, R47, R34 ;  /* 0x000000222f0b723e */ /* 0x000fe400000000ff */
[----:B------:R-:W-:Y:S02]  /*204e0*/  MOV R71, R24 ;  /* 0x0000001800477202 */ /* 0x000fe40000000f00 */
[----:B------:R-:W-:Y:S01]  /*204f0*/  MOV R70, R26 ;  /* 0x0000001a00467202 */ /* 0x000fe20000000f00 */
[----:B------:R3:W-:Y:S01]  /*20500*/  STSM.16.M88.4 [R78], R8 ;  /* 0x000000084e007844 */ /* 0x0007e20000000200 */
[----:B------:R-:W-:Y:S01]  /*20510*/  F2FP.F16.F32.PACK_AB R12, R49, R48 ;  /* 0x00000030310c723e */ /* 0x000fe200000000ff */
[----:B------:R-:W-:Y:S01]  /*20520*/  IMAD.MOV.U32 R48, RZ, RZ, RZ ;  /* 0x000000ffff307224 */ /* 0x000fe200078e00ff */
[----:B------:R-:W-:-:S02]  /*20530*/  F2FP.F16.F32.PACK_AB R13, R51, R50 ;  /* 0x00000032330d723e */ /* 0x000fc400000000ff */
[----:B------:R-:W-:Y:S02]  /*20540*/  F2FP.F16.F32.PACK_AB R14, R53, R52 ;  /* 0x00000034350e723e */ /* 0x000fe400000000ff */
[----:B------:R-:W-:Y:S02]  /*20550*/  F2FP.F16.F32.PACK_AB R15, R55, R54 ;  /* 0x00000036370f723e */ /* 0x000fe400000000ff */
[----:B------:R-:W-:Y:S02]  /*20560*/  MOV R28, R32 ;  /* 0x00000020001c7202 */ /* 0x000fe40000000f00 */
[----:B------:R-:W-:Y:S01]  /*20570*/  F2FP.F16.F32.PACK_AB R24, R57, R56 ;  /* 0x000000383918723e */ /* 0x000fe200000000ff */
[----:B------:R-:W-:Y:S01]  /*20580*/  STSM.16.M88.4 [R75], R12 ;  /* 0x0000000c4b007844 */ /* 0x000fe20000000200 */
[----:B------:R-:W-:Y:S02]  /*20590*/  F2FP.F16.F32.PACK_AB R25, R59, R58 ;  /* 0x0000003a3b19723e */ /* 0x000fe400000000ff */
[----:B------:R-:W-:Y:S01]  /*205a0*/  F2FP.F16.F32.PACK_AB R26, R61, R60 ;  /* 0x0000003c3d1a723e */ /* 0x000fe200000000ff */
[----:B---3--:R-:W3:Y:S01]  /*205b0*/  @P2 LDC.64 R8, c[0x0][0xc08] ;  /* 0x00030200ff082b82 */ /* 0x008ee20000000a00 */
[----:B------:R-:W-:Y:S01]  /*205c0*/  F2FP.F16.F32.PACK_AB R27, R63, R62 ;  /* 0x0000003e3f1b723e */ /* 0x000fe200000000ff */
[----:B--2---:R-:W-:Y:S01]  /*205d0*/  IMAD.WIDE R40, R197, 0x4, R40 ;  /* 0x00000004c5287825 */ /* 0x004fe200078e0228 */
[----:B------:R-:W-:-:S02]  /*205e0*/  F2FP.F16.F32.PACK_AB R32, R65, R64 ;  /* 0x000000404120723e */ /* 0x000fc400000000ff */
[----:B------:R-:W-:Y:S01]  /*205f0*/  F2FP.F16.F32.PACK_AB R33, R67, R66 ;  /* 0x000000424321723e */ /* 0x000fe200000000ff */
[----:B------:R-:W-:Y:S01]  /*20600*/  STSM.16.M88.4 [R74], R24 ;  /* 0x000000184a007844 */ /* 0x000fe20000000200 */
[----:B------:R-:W-:Y:S02]  /*20610*/  F2FP.F16.F32.PACK_AB R34, R69, R68 ;  /* 0x000000444522723e */ /* 0x000fe400000000ff */
[----:B------:R-:W-:Y:S02]  /*20620*/  F2FP.F16.F32.PACK_AB R4, R81, R80 ;  /* 0x000000505104723e */ /* 0x000fe400000000ff */
[----:B------:R-:W-:Y:S01]  /*20630*/  F2FP.F16.F32.PACK_AB R5, R83, R82 ;  /* 0x000000525305723e */ /* 0x000fe200000000ff */
[----:B------:R-:W-:Y:S01]  /*20640*/  STSM.16.M88.4 [R71], R32 ;  /* 0x0000002047007844 */ /* 0x000fe20000000200 */
[----:B------:R-:W-:Y:S02]  /*20650*/  F2FP.F16.F32.PACK_AB R6, R85, R84 ;  /* 0x000000545506723e */ /* 0x000fe400000000ff */
[----:B------:R-:W-:Y:S01]  /*20660*/  F2FP.F16.F32.PACK_AB R7, R87, R86 ;  /* 0x000000565707723e */ /* 0x000fe200000000ff */
[----:B------:R-:W-:Y:S04]  /*20670*/  STSM.16.M88.4 [R70], R36 ;  /* 0x0000002446007844 */ /* 0x000fe80000000200 */
[----:B------:R2:W-:Y:S01]  /*20680*/  STSM.16.M88.4 [R28], R4 ;  /* 0x000000041c007844 */ /* 0x0005e20000000200 */
[----:B------:R-:W-:Y:S01]  /*20690*/  BAR.SYNC.DEFER_BLOCKING 0x1, 0x100 ;  /* 0x0044000000007b1d */ /* 0x000fe20000010000 */
[----:B--2---:R-:W-:-:S02]  /*206a0*/  IMAD.U32 R6, RZ, RZ, UR4 ;  /* 0x00000004ff067e24 */ /* 0x004fc4000f8e00ff */
[----:B---3--:R-:W-:-:S03]  /*206b0*/  @P2 IMAD.WIDE R4, R197, 0x4, R8 ;  /* 0x00000004c5042825 */ /* 0x008fc600078e0208 */
        /* <DEDUP_REMOVED lines=9> */
[----:B--2---:R-:W-:-:S07]  /*20750*/  IADD3 R6, -R5, R6, RZ ;  /* 0x0000000605067210 */ /* 0x004fce0007ffe1ff */
.L_x_1849:
[----:B------:R-:W-:Y:S01]  /*20760*/  SHF.R.S32.HI R54, RZ, 0x1f, R195 ;  /* 0x0000001fff367819 */ /* 0x000fe200000114c3 */
[----:B------:R-:W-:Y:S01]  /*20770*/  IMAD.IADD R15, R191, 0x1, R187 ;  /* 0x00000001bf0f7824 */ /* 0x000fe200078e02bb */
[----:B------:R-:W-:Y:S01]  /*20780*/  ULDC.64 UR4, c[0x0][0xb90] ;  /* 0x0002e40000047ab9 */ /* 0x000fe20000000a00 */
[----:B-----5:R-:W-:Y:S01]  /*20790*/  SHF.R.S32.HI R49, RZ, 0x1f, R48 ;  /* 0x0000001fff317819 */ /* 0x020fe20000011430 */
[----:B------:R-:W-:Y:S01]  /*207a0*/  IMAD R9, R200, 0x40, R192 ;  /* 0x00000040c8097824 */ /* 0x000fe200078e02c0 */
[----:B------:R-:W-:Y:S01]  /*207b0*/  SEL R55, R197, RZ, !P0 ;  /* 0x000000ffc5377207 */ /* 0x000fe20004000000 */
[----:B------:R-:W-:Y:S02]  /*207c0*/  IMAD R4, R54, UR4, RZ ;  /* 0x0000000436047c24 */ /* 0x000fe4000f8e02ff */
[----:B-1----:R-:W-:Y:S01]  /*207d0*/  @P1 IMAD.HI.U32 R8, R15, R10, RZ ;  /* 0x0000000a0f081227 */ /* 0x002fe200078e00ff */
[----:B------:R-:W-:-:S03]  /*207e0*/  SHF.R.S32.HI R10, RZ, 0x1f, R197 ;  /* 0x0000001fff0a7819 */ /* 0x000fc600000114c5 */
[C---:B------:R-:W-:Y:S01]  /*207f0*/  IMAD R11, R195.reuse, UR5, R4 ;  /* 0x00000005c30b7c24 */ /* 0x040fe2000f8e0204 */
[----:B------:R-:W-:Y:S01]  /*20800*/  SEL R28, R10, RZ, !P0 ;  /* 0x000000ff0a1c7207 */ /* 0x000fe20004000000 */
[----:B------:R-:W-:Y:S01]  /*20810*/  IMAD.WIDE.U32 R4, R195, UR4, R48 ;  /* 0x00000004c3047c25 */ /* 0x000fe2000f8e0030 */
[----:B------:R-:W-:-:S03]  /*20820*/  ULDC.64 UR4, c[0x0][0xb98] ;  /* 0x0002e60000047ab9 */ /* 0x000fc60000000a00 */
[----:B------:R-:W-:Y:S01]  /*20830*/  IMAD.MOV.U32 R7, RZ, RZ, R15 ;  /* 0x000000ffff077224 */ /* 0x000fe200078e000f */
[----:B---3--:R-:W-:Y:S01]  /*20840*/  @P1 SHF.R.U32.HI R7, RZ, R13, R8 ;  /* 0x0000000dff071219 */ /* 0x008fe20000011608 */
[----:B------:R-:W-:Y:S01]  /*20850*/  IMAD.WIDE R2, R9, 0x2, R2 ;  /* 0x0000000209027825 */ /* 0x000fe200078e0202 */
[----:B------:R-:W-:Y:S02]  /*20860*/  IADD3 R5, R5, R11, RZ ;  /* 0x0000000b05057210 */ /* 0x000fe40007ffe0ff */
[--C-:B------:R-:W-:Y:S01]  /*20870*/  SHF.R.S32.HI R11, RZ, 0x1f, R7.reuse ;  /* 0x0000001fff0b7819 */ /* 0x100fe20000011407 */
[----:B------:R-:W-:Y:S01]  /*20880*/  IMAD.MOV R10, RZ, RZ, -R7 ;  /* 0x000000ffff0a7224 */ /* 0x000fe200078e0a07 */
[C---:B------:R-:W-:Y:S01]  /*20890*/  IADD3 R13, P3, R2.reuse, 0x2000, RZ ;  /* 0x00002000020d7810 */ /* 0x040fe20007f7e0ff */
[----:B------:R-:W-:Y:S01]  /*208a0*/  IMAD.WIDE.U32 R4, R55, UR4, R4 ;  /* 0x0000000437047c25 */ /* 0x000fe2000f8e0004 */
[----:B------:R-:W-:Y:S02]  /*208b0*/  IADD3 R33, P6, R2, 0x4000, RZ ;  /* 0x0000400002217810 */ /* 0x000fe40007fde0ff */
[----:B------:R-:W-:Y:S01]  /*208c0*/  LOP3.LUT R12, R13, 0x380, RZ, 0xc0, !PT ;  /* 0x000003800d0c7812 */ /* 0x000fe200078ec0ff */
[----:B------:R-:W-:Y:S01]  /*208d0*/  IMAD R8, R28, UR4, RZ ;  /* 0x000000041c087c24 */ /* 0x000fe2000f8e02ff */
[----:B------:R-:W-:Y:S01]  /*208e0*/  IADD3 R4, P2, R7, R4, RZ ;  /* 0x0000000407047210 */ /* 0x000fe20007f5e0ff */
[----:B------:R-:W-:Y:S01]  /*208f0*/  IMAD R9, R21, R10, R15 ;  /* 0x0000000a15097224 */ /* 0x000fe200078e020f */
[----:B------:R-:W-:Y:S01]  /*20900*/  IADD3 R15, P0, R2, 0x1000, RZ ;  /* 0x00001000020f7810 */ /* 0x000fe20007f1e0ff */
[----:B------:R-:W-:Y:S01]  /*20910*/  IMAD R8, R55, UR5, R8 ;  /* 0x0000000537087c24 */ /* 0x000fe2000f8e0208 */
[----:B------:R-:W-:Y:S01]  /*20920*/  ULDC.64 UR4, c[0x0][0xb88] ;  /* 0x0002e20000047ab9 */ /* 0x000fe20000000a00 */
[----:B------:R-:W-:Y:S01]  /*20930*/  IMAD.IADD R14, R221, 0x1, R187 ;  /* 0x00000001dd0e7824 */ /* 0x000fe200078e02bb */
[----:B------:R-:W-:Y:S01]  /*20940*/  SHF.R.S32.HI R7, RZ, 0x1f, R9 ;  /* 0x0000001fff077819 */ /* 0x000fe20000011409 */
[----:B------:R-:W-:Y:S01]  /*20950*/  IMAD R57, R6, R21, RZ ;  /* 0x0000001506397224 */ /* 0x000fe200078e02ff */
[----:B------:R-:W-:-:S02]  /*20960*/  IADD3.X R5, R11, R5, R8, P2, !PT ;  /* 0x000000050b057210 */ /* 0x000fc400017fe408 */
[----:B------:R-:W-:Y:S01]  /*20970*/  IADD3 R25, P2, R2, 0x3000, RZ ;  /* 0x0000300002197810 */ /* 0x000fe20007f5e0ff */
[----:B------:R-:W-:Y:S01]  /*20980*/  IMAD R10, R7, UR4, RZ ;  /* 0x00000004070a7c24 */ /* 0x000fe2000f8e02ff */
[----:B------:R-:W-:Y:S01]  /*20990*/  SHF.R.U64 R12, R12, 0x3, RZ ;  /* 0x000000030c0c7819 */ /* 0x000fe200000012ff */
[----:B------:R-:W-:Y:S01]  /*209a0*/  IMAD.WIDE.U32 R4, R9, UR4, R4 ;  /* 0x0000000409047c25 */ /* 0x000fe2000f8e0004 */
[----:B------:R-:W-:Y:S02]  /*209b0*/  LOP3.LUT R24, R25, 0x380, RZ, 0xc0, !PT ;  /* 0x0000038019187812 */ /* 0x000fe400078ec0ff */
[----:B------:R-:W-:Y:S01]  /*209c0*/  LOP3.LUT R12, R12, R13, RZ, 0x3c, !PT ;  /* 0x0000000d0c0c7212 */ /* 0x000fe200078e3cff */
[----:B------:R-:W-:Y:S01]  /*209d0*/  IMAD R7, R9, UR5, R10 ;  /* 0x0000000509077c24 */ /* 0x000fe2000f8e020a */
[----:B------:R-:W-:Y:S01]  /*209e0*/  ULDC.64 UR4, c[0x0][0xb50] ;  /* 0x0002d40000047ab9 */ /* 0x000fe20000000a00 */
[----:B------:R-:W-:Y:S01]  /*209f0*/  SHF.R.U64 R24, R24, 0x3, RZ ;  /* 0x0000000318187819 */ /* 0x000fe200000012ff */
[----:B------:R-:W-:Y:S01]  /*20a00*/  IMAD.X R13, RZ, RZ, R3, P3 ;  /* 0x000000ffff0d7224 */ /* 0x000fe200018e0603 */
[----:B------:R-:W-:Y:S01]  /*20a10*/  LEA R10, P4, R4, UR4, 0x2 ;  /* 0x00000004040a7c11 */ /* 0x000fe2000f8810ff */
[----:B------:R-:W-:Y:S01]  /*20a20*/  IMAD.IADD R5, R5, 0x1, R7 ;  /* 0x0000000105057824 */ /* 0x000fe200078e0207 */
[----:B------:R-:W-:-:S02]  /*20a30*/  IADD3.X R9, RZ, R3, RZ, P0, !PT ;  /* 0x00000003ff097210 */ /* 0x000fc400007fe4ff */
[----:B------:R-:W-:Y:S01]  /*20a40*/  LOP3.LUT P0, RZ, R209, 0x3, RZ, 0xc0, !PT ;  /* 0x00000003d1ff7812 */ /* 0x000fe2000780c0ff */
[----:B------:R-:W-:Y:S01]  /*20a50*/  SHFL.IDX PT, R50, R10, RZ, 0x1c1f ;  /* 0x001c1fff0a327589 */ /* 0x000fe200000e0000 */
[----:B------:R-:W-:Y:S01]  /*20a60*/  LEA.HI.X R11, R4, UR5, R5, 0x2, P4 ;  /* 0x00000005040b7c11 */ /* 0x000fe2000a0f1405 */
[----:B------:R-:W-:Y:S01]  /*20a70*/  VIADD R4, R14, 0x8 ;  /* 0x000000080e047836 */ /* 0x000fe20000000000 */
[----:B------:R-:W-:Y:S01]  /*20a80*/  LOP3.LUT R24, R24, R25, RZ, 0x3c, !PT ;  /* 0x0000001918187212 */ /* 0x000fe200078e3cff */
[----:B------:R-:W-:Y:S01]  /*20a90*/  SHFL.IDX PT, R52, R10, 0x1, 0x1c1f ;  /* 0x003c1f000a347f89 */ /* 0x000fe200000e0000 */
[----:B------:R-:W-:Y:S01]  /*20aa0*/  IMAD.X R25, RZ, RZ, R3, P2 ;  /* 0x000000ffff197224 */ /* 0x000fe200010e0603 */
[-C--:B------:R-:W-:Y:S01]  /*20ab0*/  ISETP.GE.OR P2, PT, R14, R57.reuse, P0 ;  /* 0x000000390e00720c */ /* 0x080fe20000746670 */
[----:B------:R-:W-:Y:S01]  /*20ac0*/  ULDC.64 UR4, c[0x0][0xaa0] ;  /* 0x0002a80000047ab9 */ /* 0x000fe20000000a00 */
[----:B------:R-:W1:Y:S01]  /*20ad0*/  SHFL.IDX PT, R51, R11, RZ, 0x1c1f ;  /* 0x001c1fff0b337589 */ /* 0x000e6200000e0000 */
[----:B------:R-:W-:-:S02]  /*20ae0*/  ISETP.GE.OR P0, PT, R4, R57, P0 ;  /* 0x000000390400720c */ /* 0x000fc40000706670 */
[C---:B------:R-:W-:Y:S01]  /*20af0*/  IADD3 R5, P3, R2.reuse, 0x7000, RZ ;  /* 0x0000700002057810 */ /* 0x040fe20007f7e0ff */
[----:B------:R-:W2:Y:S01]  /*20b00*/  SHFL.IDX PT, R53, R11, 0x1, 0x1c1f ;  /* 0x003c1f000b357f89 */ /* 0x000ea200000e0000 */
[C---:B------:R-:W-:Y:S02]  /*20b10*/  IADD3 R37, P5, R2.reuse, 0x5000, RZ ;  /* 0x0000500002257810 */ /* 0x040fe40007fbe0ff */
[C---:B------:R-:W-:Y:S02]  /*20b20*/  IADD3 R41, P4, R2.reuse, 0x6000, RZ ;  /* 0x0000600002297810 */ /* 0x040fe40007f9e0ff */
[----:B------:R-:W-:Y:S02]  /*20b30*/  LOP3.LUT R7, R2, 0x380, RZ, 0xc0, !PT ;  /* 0x0000038002077812 */ /* 0x000fe400078ec0ff */
[----:B------:R-:W-:Y:S01]  /*20b40*/  LOP3.LUT R32, R33, 0x380, RZ, 0xc0, !PT ;  /* 0x0000038021207812 */ /* 0x000fe200078ec0ff */
[----:B------:R-:W-:Y:S01]  /*20b50*/  IMAD R49, R49, UR4, RZ ;  /* 0x0000000431317c24 */ /* 0x000fe2000f8e02ff */
[----:B------:R-:W-:Y:S01]  /*20b60*/  LOP3.LUT R4, R5, 0x380, RZ, 0xc0, !PT ;  /* 0x0000038005047812 */ /* 0x000fe200078ec0ff */
[----:B------:R-:W-:Y:S01]  /*20b70*/  IMAD.X R45, RZ, RZ, R3, P3 ;  /* 0x000000ffff2d7224 */ /* 0x000fe200018e0603 */
[----:B------:R-:W-:-:S02]  /*20b80*/  LOP3.LUT R36, R37, 0x380, RZ, 0xc0, !PT ;  /* 0x0000038025247812 */ /* 0x000fc400078ec0ff */
[----:B------:R-:W-:Y:S02]  /*20b90*/  LOP3.LUT R40, R41, 0x380, RZ, 0xc0, !PT ;  /* 0x0000038029287812 */ /* 0x000fe400078ec0ff */
[----:B------:R-:W-:Y:S02]  /*20ba0*/  SHF.R.U64 R7, R7, 0x3, RZ ;  /* 0x0000000307077819 */ /* 0x000fe400000012ff */
[----:B------:R-:W-:Y:S02]  /*20bb0*/  SHF.R.U64 R4, R4, 0x3, RZ ;  /* 0x0000000304047819 */ /* 0x000fe400000012ff */
[----:B------:R-:W-:Y:S01]  /*20bc0*/  SHF.R.U64 R32, R32, 0x3, RZ ;  /* 0x0000000320207819 */ /* 0x000fe200000012ff */
[----:B-1----:R1:W-:Y:S01]  /*20bd0*/  @!P2 ST.E desc[UR60][R50.64], R0 ;  /* 0x000000003200a985 */ /* 0x0023e2000c10193c */
[----:B------:R-:W-:Y:S02]  /*20be0*/  SHF.R.U64 R36, R36, 0x3, RZ ;  /* 0x0000000324247819 */ /* 0x000fe400000012ff */
[----:B------:R-:W-:Y:S01]  /*20bf0*/  SHF.R.U64 R40, R40, 0x3, RZ ;  /* 0x0000000328287819 */ /* 0x000fe200000012ff */
[----:B--2---:R2:W-:Y:S01]  /*20c00*/  @!P0 ST.E desc[UR60][R52.64], R20 ;  /* 0x0000001434008985 */ /* 0x0045e2000c10193c */
[----:B------:R-:W-:-:S02]  /*20c10*/  LOP3.LUT R2, R7, R2, RZ, 0x3c, !PT ;  /* 0x0000000207027212 */ /* 0x000fc400078e3cff */
[----:B------:R-:W-:Y:S01]  /*20c20*/  LOP3.LUT R32, R32, R33, RZ, 0x3c, !PT ;  /* 0x0000002120207212 */ /* 0x000fe200078e3cff */
[----:B------:R-:W-:Y:S01]  /*20c30*/  IMAD R49, R48, UR5, R49 ;  /* 0x0000000530317c24 */ /* 0x000fe2000f8e0231 */
[----:B------:R-:W-:Y:S01]  /*20c40*/  LOP3.LUT R36, R36, R37, RZ, 0x3c, !PT ;  /* 0x0000002524247212 */ /* 0x000fe200078e3cff */
[--C-:B------:R-:W-:Y:S01]  /*20c50*/  IMAD.X R37, RZ, RZ, R3.reuse, P5 ;  /* 0x000000ffff257224 */ /* 0x100fe200028e0603 */
[----:B------:R-:W-:Y:S01]  /*20c60*/  LOP3.LUT R40, R40, R41, RZ, 0x3c, !PT ;  /* 0x0000002928287212 */ /* 0x000fe200078e3cff */
[----:B-1----:R-:W1:Y:S01]  /*20c70*/  @P1 LDC R51, c[0x0][0xbec] ;  /* 0x0002fb00ff331b82 */ /* 0x002e620000000800 */
[----:B------:R-:W-:Y:S01]  /*20c80*/  LOP3.LUT R44, R4, R5, RZ, 0x3c, !PT ;  /* 0x00000005042c7212 */ /* 0x000fe200078e3cff */
[----:B------:R-:W-:Y:S01]  /*20c90*/  IMAD.X R41, RZ, RZ, R3, P4 ;  /* 0x000000ffff297224 */ /* 0x000fe200020e0603 */
[----:B------:R-:W-:Y:S01]  /*20ca0*/  IADD3.X R33, RZ, R3, RZ, P6, !PT ;  /* 0x00000003ff217210 */ /* 0x000fe200037fe4ff */
[----:B------:R3:W5:Y:S01]  /*20cb0*/  LD.E.128 R4, desc[UR60][R2.64] ;  /* 0x0000003c02047980 */ /* 0x000762000c101d00 */
[----:B------:R-:W-:-:S03]  /*20cc0*/  LOP3.LUT R8, R15, 0x380, RZ, 0xc0, !PT ;  /* 0x000003800f087812 */ /* 0x000fc600078ec0ff */
[----:B--2---:R-:W2:Y:S01]  /*20cd0*/  @P1 LDC R53, c[0x0][0xbf0] ;  /* 0x0002fc00ff351b82 */ /* 0x004ea20000000800 */
[----:B------:R-:W-:Y:S01]  /*20ce0*/  IMAD R0, R194, 0x20, R200 ;  /* 0x00000020c2007824 */ /* 0x000fe200078e02c8 */
[----:B------:R-:W-:Y:S01]  /*20cf0*/  SHF.R.U64 R8, R8, 0x3, RZ ;  /* 0x0000000308087819 */ /* 0x000fe200000012ff */
[----:B------:R-:W5:Y:S01]  /*20d00*/  LD.E.128 R24, desc[UR60][R24.64] ;  /* 0x0000003c18187980 */ /* 0x000f62000c101d00 */
[----:B---3--:R-:W-:Y:S01]  /*20d10*/  IMAD.WIDE.U32 R2, R48, UR4, RZ ;  /* 0x0000000430027c25 */ /* 0x008fe2000f8e00ff */
[----:B------:R-:W-:Y:S01]  /*20d20*/  ULDC.64 UR4, c[0x0][0xae8] ;  /* 0x0002ba0000047ab9 */ /* 0x000fe20000000a00 */
[----:B------:R-:W-:Y:S01]  /*20d30*/  LOP3.LUT R8, R8, R15, RZ, 0x3c, !PT ;  /* 0x0000000f08087212 */ /* 0x000fe200078e3cff */
[----:B------:R-:W5:Y:S01]  /*20d40*/  LD.E.128 R32, desc[UR60][R32.64] ;  /* 0x0000003c20207980 */ /* 0x000f62000c101d00 */
[----:B------:R-:W-:Y:S01]  /*20d50*/  IMAD R20, R54, UR4, RZ ;  /* 0x0000000436147c24 */ /* 0x000fe2000f8e02ff */
[----:B------:R-:W-:Y:S01]  /*20d60*/  IADD3 R3, R3, R49, RZ ;  /* 0x0000003103037210 */ /* 0x000fe20007ffe0ff */
[----:B------:R-:W-:Y:S01]  /*20d70*/  IMAD.IADD R48, R187, 0x1, R0 ;  /* 0x00000001bb307824 */ /* 0x000fe200078e0200 */
[----:B------:R-:W5:Y:S01]  /*20d80*/  LD.E.128 R12, desc[UR60][R12.64] ;  /* 0x0000003c0c0c7980 */ /* 0x000f62000c101d00 */
[----:B------:R-:W-:-:S02]  /*20d90*/  IMAD R49, R195, UR5, R20 ;  /* 0x00000005c3317c24 */ /* 0x000fc4000f8e0214 */
[----:B------:R-:W-:Y:S01]  /*20da0*/  IMAD.WIDE.U32 R2, R195, UR4, R2 ;  /* 0x00000004c3027c25 */ /* 0x000fe2000f8e0002 */
[----:B------:R-:W-:Y:S01]  /*20db0*/  ULDC.64 UR4, c[0x0][0xaf0] ;  /* 0x0002bc0000047ab9 */ /* 0x000fe20000000a00 */
[----:B------:R-:W5:Y:S02]  /*20dc0*/  LD.E.128 R8, desc[UR60][R8.64] ;  /* 0x0000003c08087980 */ /* 0x000f64000c101d00 */
[----:B-1----:R-:W-:Y:S02]  /*20dd0*/  @P1 IMAD.HI.U32 R0, R48, R51, RZ ;  /* 0x0000003330001227 */ /* 0x002fe400078e00ff */
[----:B------:R-:W5:Y:S02]  /*20de0*/  LD.E.128 R36, desc[UR60][R36.64] ;  /* 0x0000003c24247980 */ /* 0x000f64000c101d00 */
[----:B------:R-:W-:Y:S01]  /*20df0*/  IMAD.IADD R3, R3, 0x1, R49 ;  /* 0x0000000103037824 */ /* 0x000fe200078e0231 */
[----:B------:R-:W-:Y:S01]  /*20e00*/  MOV R49, R48 ;  /* 0x0000003000317202 */ /* 0x000fe20000000f00 */
[----:B------:R-:W-:Y:S01]  /*20e10*/  IMAD R20, R28, UR4, RZ ;  /* 0x000000041c147c24 */ /* 0x000fe2000f8e02ff */
[----:B--2---:R-:W-:Y:S01]  /*20e20*/  @P1 SHF.R.U32.HI R49, RZ, R53, R0 ;  /* 0x00000035ff311219 */ /* 0x004fe20000011600 */
[C---:B------:R-:W-:Y:S01]  /*20e30*/  IMAD.WIDE.U32 R2, R55.reuse, UR4, R2 ;  /* 0x0000000437027c25 */ /* 0x040fe2000f8e0002 */
[----:B------:R-:W5:Y:S02]  /*20e40*/  LD.E.128 R40, desc[UR60][R40.64] ;  /* 0x0000003c28287980 */ /* 0x000f64000c101d00 */
[--C-:B------:R-:W-:Y:S01]  /*20e50*/  SHF.R.S32.HI R0, RZ, 0x1f, R49.reuse ;  /* 0x0000001fff007819 */ /* 0x100fe20000011431 */
[----:B------:R-:W-:Y:S01]  /*20e60*/  IMAD R51, R55, UR5, R20 ;  /* 0x0000000537337c24 */ /* 0x000fe2000f8e0214 */
[----:B------:R-:W-:Y:S01]  /*20e70*/  ULDC.64 UR4, c[0x0][0xae0] ;  /* 0x0002b80000047ab9 */ /* 0x000fe20000000a00 */
[----:B------:R-:W-:Y:S01]  /*20e80*/  IMAD.MOV R20, RZ, RZ, -R49 ;  /* 0x000000ffff147224 */ /* 0x000fe200078e0a31 */
[----:B------:R-:W5:Y:S01]  /*20e90*/  LD.E.128 R44, desc[UR60][R44.64] ;  /* 0x0000003c2c2c7980 */ /* 0x000f62000c101d00 */
[----:B------:R-:W-:-:S02]  /*20ea0*/  IMAD.IADD R3, R3, 0x1, R51 ;  /* 0x0000000103037824 */ /* 0x000fc400078e0233 */
[----:B------:R-:W-:Y:S01]  /*20eb0*/  IMAD R0, R0, UR4, RZ ;  /* 0x0000000400007c24 */ /* 0x000fe2000f8e02ff */
[----:B------:R-:W-:Y:S01]  /*20ec0*/  @!PT LDS RZ, [RZ] ;  /* 0x00000000fffff984 */ /* 0x000fe20000000800 */
[----:B------:R-:W-:Y:S01]  /*20ed0*/  @!PT LDS RZ, [RZ] ;  /* 0x00000000fffff984 */ /* 0x000fe20000000800 */
[----:B------:R-:W-:Y:S01]  /*20ee0*/  @!PT LDS RZ, [RZ] ;  /* 0x00000000fffff984 */ /* 0x000fe20000000800 */
[----:B------:R-:W-:Y:S01]  /*20ef0*/  @!PT LDS RZ, [RZ] ;  /* 0x00000000fffff984 */ /* 0x000fe20000000800 */
[----:B------:R1:W-:Y:S06]  /*20f00*/  MEMBAR.ALL.CTA ;  /* 0x0000000000007992 */ /* 0x0003ec0000008000 */
[----:B-1----:R-:W1:Y:S01]  /*20f10*/  FENCE.VIEW.ASYNC.S ;  /* 0x00000000000073c6 */ /* 0x002e620000000000 */
[----:B------:R-:W-:Y:S02]  /*20f20*/  IMAD R21, R21, R20, R48 ;  /* 0x0000001415157224 */ /* 0x000fe400078e0230 */
[----:B------:R-:W-:-:S02]  /*20f30*/  IMAD R51, R49, UR5, R0 ;  /* 0x0000000531337c24 */ /* 0x000fc4000f8e0200 */
[----:B------:R-:W-:Y:S01]  /*20f40*/  IMAD.WIDE.U32 R2, R49, UR4, R2 ;  /* 0x0000000431027c25 */ /* 0x000fe2000f8e0002 */
[----:B------:R-:W-:Y:S01]  /*20f50*/  SHF.R.S32.HI R0, RZ, 0x1f, R21 ;  /* 0x0000001fff007819 */ /* 0x000fe20000011415 */
[----:B------:R-:W-:Y:S02]  /*20f60*/  ULDC.64 UR4, c[0x0][0xad8] ;  /* 0x0002b60000047ab9 */ /* 0x000fe40000000a00 */
[----:B------:R-:W-:Y:S01]  /*20f70*/  IMAD.IADD R50, R200, 0x1, R187 ;  /* 0x00000001c8327824 */ /* 0x000fe200078e02bb */
[----:B------:R-:W-:Y:S01]  /*20f80*/  IADD3 R3, R3, R51, RZ ;  /* 0x0000003303037210 */ /* 0x000fe20007ffe0ff */
[----:B------:R-:W-:Y:S02]  /*20f90*/  IMAD R20, R0, UR4, RZ ;  /* 0x0000000400147c24 */ /* 0x000fe4000f8e02ff */
[----:B------:R-:W-:Y:S02]  /*20fa0*/  VIADD R0, R50, 0x20 ;  /* 0x0000002032007836 */ /* 0x000fe40000000000 */
[----:B------:R-:W-:-:S02]  /*20fb0*/  IMAD R49, R21, UR5, R20 ;  /* 0x0000000515317c24 */ /* 0x000fc4000f8e0214 */
[----:B------:R-:W-:Y:S01]  /*20fc0*/  IMAD.WIDE.U32 R2, R21, UR4, R2 ;  /* 0x0000000415027c25 */ /* 0x000fe2000f8e0002 */
[-C--:B------:R-:W-:Y:S01]  /*20fd0*/  ISETP.GE.AND P0, PT, R0, R57.reuse, PT ;  /* 0x000000390000720c */ /* 0x080fe20003f06270 */
[----:B------:R-:W-:Y:S01]  /*20fe0*/  ULDC.64 UR4, c[0x0][0xa80] ;  /* 0x0002a00000047ab9 */ /* 0x000fe20000000a00 */
[----:B------:R-:W-:Y:S01]  /*20ff0*/  ISETP.GE.AND P2, PT, R50, R57, PT ;  /* 0x000000393200720c */ /* 0x000fe20003f46270 */
[----:B------:R-:W-:Y:S01]  /*21000*/  VIADD R0, R18, 0x2a820 ;  /* 0x0002a82012007836 */ /* 0x000fe20000000000 */
[----:B------:R-:W-:Y:S02]  /*21010*/  IADD3 R3, R3, R49, RZ ;  /* 0x0000003103037210 */ /* 0x000fe40007ffe0ff */
[----:B------:R-:W-:Y:S01]  /*21020*/  LEA R28, P3, R2, UR4, 0x1 ;  /* 0x00000004021c7c11 */ /* 0x000fe2000f8608ff */
[----:B------:R-:W-:Y:S01]  /*21030*/  VIADD R20, R50, 0x40 ;  /* 0x0000004032147836 */ /* 0x000fe20000000000 */
[----:B------:R-:W-:Y:S02]  /*21040*/  PRMT R0, RZ, 0x654, R0 ;  /* 0x00000654ff007816 */ /* 0x000fe40000000000 */
[----:B------:R-:W-:Y:S01]  /*21050*/  LEA.HI.X R48, R2, UR5, R3, 0x1, P3 ;  /* 0x0000000502307c11 */ /* 0x000fe200098f0c03 */
[----:B------:R-:W-:Y:S01]  /*21060*/  BSSY B1, `(.L_x_1850) ;  /* 0x000000f000017945 */ /* 0x000fe20003800000 */
[----:B------:R-:W-:Y:S01]  /*21070*/  ISETP.GE.AND P1, PT, R20, R57, PT ;  /* 0x000000391400720c */ /* 0x000fe20003f26270 */
[----:B-1----:R1:W-:Y:S01]  /*21080*/  SYNCS.ARRIVE.TRANS64.RED.A1T0 RZ, [R0+URZ], RZ ;  /* 0x000000ff00ff79a7 */ /* 0x0023e2000810043f */
[----:B------:R2:W3:Y:S04]  /*21090*/  SHFL.IDX PT, R20, R28, RZ, 0x181f ;  /* 0x00181fff1c147589 */ /* 0x0004e800000e0000 */
[----:B-1----:R2:W1:Y:S01]  /*210a0*/  SHFL.IDX PT, R0, R48, RZ, 0x181f ;  /* 0x00181fff30007589 */ /* 0x00246200000e0000 */
[----:B------:R-:W-:Y:S06]  /*210b0*/  @P2 BRA `(.L_x_1851) ;  /* 0x0000000000242947 */ /* 0x000fec0003800000 */
[----:B------:R-:W-:Y:S02]  /*210c0*/  ULDC UR4, c[0x0][0xac8] ;  /* 0x0002b20000047ab9 */ /* 0x000fe40000000800 */
[----:B------:R-:W-:Y:S02]  /*210d0*/  ISETP.GE.AND P2, PT, R192, UR4, PT ;  /* 0x00000004c0007c0c */ /* 0x000fe4000bf46270 */
[----:B------:R-:W-:-:S11]  /*210e0*/  ISETP.GE.AND P3, PT, R193, UR4, PT ;  /* 0x00000004c1007c0c */ /* 0x000fd6000bf66270 */
[CC--:B---3--:R-:W-:Y:S02]  /*210f0*/  @!P2 LEA R2, P4, R192.reuse, R20.reuse, 0x1 ;  /* 0x00000014c002a211 */ /* 0x0c8fe400078808ff */
[C---:B------:R-:W-:Y:S02]  /*21100*/  @!P3 LEA R20, P5, R193.reuse, R20, 0x1 ;  /* 0x00000014c114b211 */ /* 0x040fe400078a08ff */
[-C--:B-1----:R-:W-:Y:S02]  /*21110*/  @!P2 LEA.HI.X R3, R192, R0.reuse, R225, 0x1, P4 ;  /* 0x00000000c003a211 */ /* 0x082fe400020f0ce1 */
[----:B------:R-:W-:-:S03]  /*21120*/  @!P3 LEA.HI.X R21, R193, R0, R224, 0x1, P5 ;  /* 0x00000000c115b211 */ /* 0x000fc600028f0ce0 */
[----:B-----5:R4:W-:Y:S04]  /*21130*/  @!P2 ST.E.128 desc[UR60][R2.64], R4 ;  /* 0x000000040200a985 */ /* 0x0209e8000c101d3c */
[----:B------:R4:W-:Y:S02]  /*21140*/  @!P3 ST.E.128 desc[UR60][R20.64], R32 ;  /* 0x000000201400b985 */ /* 0x0009e4000c101d3c */
.L_x_1851:
[----:B------:R-:W-:Y:S05]  /*21150*/  BSYNC B1 ;  /* 0x0000000000017941 */ /* 0x000fea0003800000 */
.L_x_1850:
[----:B-1----:R1:W0:Y:S01]  /*21160*/  SHFL.IDX PT, R0, R48, 0x1, 0x181f ;  /* 0x00381f0030007f89 */ /* 0x00222200000e0000 */
        /* <DEDUP_REMOVED lines=12> */
.L_x_1853:
[----:B------:R-:W-:Y:S05]  /*21230*/  BSYNC B1 ;  /* 0x0000000000017941 */ /* 0x000fea0003800000 */
.L_x_1852:
        /* <DEDUP_REMOVED lines=13> */
.L_x_1855:
[----:B------:R-:W-:Y:S05]  /*21310*/  BSYNC B1 ;  /* 0x0000000000017941 */ /* 0x000fea0003800000 */
.L_x_1854:
[----:B0-----:R-:W-:Y:S01]  /*21320*/  VIADD R0, R50, 0x60 ;  /* 0x0000006032007836 */ /* 0x001fe20000000000 */
[----:B-12---:R-:W0:Y:S04]  /*21330*/  SHFL.IDX PT, R48, R48, 0x3, 0x181f ;  /* 0x00781f0030307f89 */ /* 0x006e2800000e0000 */
        /* <DEDUP_REMOVED lines=10> */
[----:B--2---:R-:W-:-:S04]  /*213e0*/  LEA R2, P0, R193, R28, 0x1 ;  /* 0x0000001cc1027211 */ /* 0x004fc800078008ff */
[----:B------:R-:W-:-:S05]  /*213f0*/  LEA.HI.X R3, R193, R48, R224, 0x1, P0 ;  /* 0x00000030c1037211 */ /* 0x000fca00000f0ce0 */
[----:B------:R4:W-:Y:S01]  /*21400*/  ST.E.128 desc[UR60][R2.64], R44 ;  /* 0x0000002c02007985 */ /* 0x0009e2000c101d3c */
[----:B------:R-:W-:Y:S05]  /*21410*/  BRA `(.L_x_1856) ;  /* 0x0000000800b47947 */ /* 0x000fea0003800000 */
.L_x_1848:
[----:B------:R-:W-:Y:S01]  /*21420*/  ULDC.64 UR4, c[0x0][0xc00] ;  /* 0x0003000000047ab9 */ /* 0x000fe20000000a00 */
[----:B------:R-:W2:Y:S01]  /*21430*/  LDC.64 R2, c[0x0][0xc00] ;  /* 0x00030000ff027b82 */ /* 0x000ea20000000a00 */
[----:B------:R-:W-:Y:S01]  /*21440*/  ISETP.NE.U32.AND P0, PT, RZ, UR4, PT ;  /* 0x00000004ff007c0c */ /* 0x000fe2000bf05070 */
[----:B------:R-:W-:-:S03]  /*21450*/  IMAD.MOV.U32 R6, RZ, RZ, RZ ;  /* 0x000000ffff067224 */ /* 0x000fc600078e00ff */
[----:B------:R-:W-:Y:S01]  /*21460*/  ISETP.NE.AND.EX P0, PT, RZ, UR5, PT, P0 ;  /* 0x00000005ff007c0c */ /* 0x000fe2000bf05300 */
[----:B------:R-:W-:Y:S02]  /*21470*/  ULDC.64 UR4, c[0x0][0xc08] ;  /* 0x0003020000047ab9 */ /* 0x000fe40000000a00 */
[----:B------:R-:W-:Y:S01]  /*21480*/  ISETP.NE.U32.AND P1, PT, RZ, UR4, PT ;  /* 0x00000004ff007c0c */ /* 0x000fe2000bf25070 */
[----:B------:R-:W3:Y:S03]  /*21490*/  LDC R21, c[0x0][0xbe8] ;  /* 0x0002fa00ff157b82 */ /* 0x000ee60000000800 */
[----:B------:R-:W-:Y:S01]  /*214a0*/  ISETP.NE.AND.EX P1, PT, RZ, UR5, PT, P1 ;  /* 0x00000005ff007c0c */ /* 0x000fe2000bf25310 */
[----:B--2---:R-:W-:-:S12]  /*214b0*/  IMAD.WIDE R2, R197, 0x4, R2 ;  /* 0x00000004c5027825 */ /* 0x004fd800078e0202 */
[----:B------:R-:W2:Y:S01]  /*214c0*/  @P1 LDC.64 R4, c[0x0][0xc08] ;  /* 0x00030200ff041b82 */ /* 0x000ea20000000a00 */
[----:B------:R-:W-:Y:S02]  /*214d0*/  ULDC UR4, c[0x0][0xa88] ;  /* 0x0002a20000047ab9 */ /* 0x000fe40000000800 */
[----:B------:R-:W-:Y:S01]  /*214e0*/  IMAD.U32 R0, RZ, RZ, UR4 ;  /* 0x00000004ff007e24 */ /* 0x000fe2000f8e00ff */
[----:B------:R4:W5:Y:S01]  /*214f0*/  @P0 LDG.E R6, desc[UR60][R2.64] ;  /* 0x0000003c02060981 */ /* 0x000962000c1e1900 */
[----:B--2---:R-:W-:-:S05]  /*21500*/  @P1 IMAD.WIDE R4, R197, 0x4, R4 ;  /* 0x00000004c5041825 */ /* 0x004fca00078e0204 */
[----:B------:R4:W5:Y:S01]  /*21510*/  @P1 LDG.E R0, desc[UR60][R4.64] ;  /* 0x0000003c04001981 */ /* 0x000962000c1e1900 */
[----:B---3--:R-:W-:Y:S01]  /*21520*/  ISETP.NE.AND P2, PT, R21, 0x1, PT ;  /* 0x000000011500780c */ /* 0x008fe20003f45270 */
[----:B------:R-:W2:-:S12]  /*21530*/  S2R R8, SR_TID.X ;  /* 0x0000000000087919 */ /* 0x000e980000002100 */
[----:B------:R-:W3:Y:S08]  /*21540*/  @P2 LDC R20, c[0x0][0xbec] ;  /* 0x0002fb00ff142b82 */ /* 0x000ef00000000800 */
[----:B------:R-:W0:Y:S01]  /*21550*/  @P2 LDC R25, c[0x0][0xbf0] ;  /* 0x0002fc00ff192b82 */ /* 0x000e220000000800 */
[----:B--2---:R-:W-:-:S04]  /*21560*/  IADD3 R7, R8, -0x80, RZ ;  /* 0xffffff8008077810 */ /* 0x004fc80007ffe0ff */
[----:B------:R-:W-:Y:S02]  /*21570*/  ISETP.GE.AND P3, PT, R7, 0x80, PT ;  /* 0x000000800700780c */ /* 0x000fe40003f66270 */
[----:B------:R-:W-:Y:S01]  /*21580*/  SHF.R.S32.HI R7, RZ, 0x1f, R197 ;  /* 0x0000001fff077819 */ /* 0x000fe200000114c5 */
[----:B----4-:R-:W-:Y:S10]  /*21590*/  @P1 BRA `(.L_x_1857) ;  /* 0x0000000000101947 */ /* 0x010ff40003800000 */
[----:B------:R-:W-:Y:S05]  /*215a0*/  @!P0 BRA `(.L_x_1857) ;  /* 0x00000000000c8947 */ /* 0x000fea0003800000 */
[----:B------:R-:W2:Y:S04]  /*215b0*/  LDG.E R5, desc[UR60][R2.64] ;  /* 0x0000003c02057981 */ /* 0x000ea8000c1e1900 */
[----:B-----5:R-:W2:Y:S02]  /*215c0*/  LDG.E R0, desc[UR60][R2.64+0x4] ;  /* 0x0000043c02007981 */ /* 0x020ea4000c1e1900 */
[----:B--2---:R-:W-:-:S07]  /*215d0*/  IMAD.IADD R0, R0, 0x1, -R5 ;  /* 0x0000000100007824 */ /* 0x004fce00078e0a05 */
.L_x_1857:
[----:B------:R-:W-:Y:S01]  /*215e0*/  BSSY B1, `(.L_x_1858) ;  /* 0x000002c000017945 */ /* 0x000fe20003800000 */
[----:B------:R-:W-:Y:S02]  /*215f0*/  SHF.R.S32.HI R10, RZ, 0x1f, R195 ;  /* 0x0000001fff0a7819 */ /* 0x000fe400000114c3 */
[----:B------:R-:W-:Y:S02]  /*21600*/  SEL R13, R197, RZ, !P0 ;  /* 0x000000ffc50d7207 */ /* 0x000fe40004000000 */
[----:B------:R-:W-:Y:S02]  /*21610*/  SEL R12, R7, RZ, !P0 ;  /* 0x000000ff070c7207 */ /* 0x000fe40004000000 */
[----:B-----5:R-:W-:Y:S01]  /*21620*/  SHF.R.S32.HI R11, RZ, 0x1f, R6 ;  /* 0x0000001fff0b7819 */ /* 0x020fe20000011406 */
[----:B------:R-:W-:Y:S06]  /*21630*/  @P3 BRA `(.L_x_1859) ;  /* 0x0000000000983947 */ /* 0x000fec0003800000 */
[----:B------:R-:W2:Y:S01]  /*21640*/  LDC R14, c[0x0][0xbe8] ;  /* 0x0002fa00ff0e7b82 */ /* 0x000ea20000000800 */
[----:B------:R-:W-:Y:S01]  /*21650*/  IADD3 R9, R187, -0x80, R8 ;  /* 0xffffff80bb097810 */ /* 0x000fe20007ffe008 */
[----:B--2---:R-:W-:-:S05]  /*21660*/  IMAD R2, R0, R14, RZ ;  /* 0x0000000e00027224 */ /* 0x004fca00078e02ff */
        /* <DEDUP_REMOVED lines=13> */
[----:B------:R-:W4:Y:S01]  /*21740*/  @P0 LDC R15, c[0x0][0xbf0] ;  /* 0x0002fc00ff0f0b82 */ /* 0x000f220000000800 */
[----:B------:R-:W-:-:S04]  /*21750*/  IMAD.WIDE.U32 R2, R13, UR4, R2 ;  /* 0x000000040d027c25 */ /* 0x000fc8000f8e0002 */
[----:B--2---:R-:W-:-:S05]  /*21760*/  @P0 IMAD.HI.U32 R4, R9, R4, RZ ;  /* 0x0000000409040227 */ /* 0x004fca00078e00ff */
        /* <DEDUP_REMOVED lines=19> */
.L_x_1859:
[----:B------:R-:W-:Y:S05]  /*218a0*/  BSYNC B1 ;  /* 0x0000000000017941 */ /* 0x000fea0003800000 */
.L_x_1858:
[----:B------:R-:W-:Y:S01]  /*218b0*/  ULDC.64 UR4, c[0x0][0xaa0] ;  /* 0x0002a80000047ab9 */ /* 0x000fe20000000a00 */
[----:B--2---:R-:W-:Y:S01]  /*218c0*/  IMAD R4, R194, 0x20, R200 ;  /* 0x00000020c2047824 */ /* 0x004fe200078e02c8 */
[----:B------:R-:W-:Y:S01]  /*218d0*/  BSSY B1, `(.L_x_1860) ;  /* 0x0000037000017945 */ /* 0x000fe20003800000 */
[----:B------:R-:W-:Y:S02]  /*218e0*/  IMAD R3, R11, UR4, RZ ;  /* 0x000000040b037c24 */ /* 0x000fe4000f8e02ff */
[----:B------:R-:W-:Y:S02]  /*218f0*/  IMAD.IADD R9, R187, 0x1, R4 ;  /* 0x00000001bb097824 */ /* 0x000fe400078e0204 */
[C---:B------:R-:W-:Y:S02]  /*21900*/  IMAD R5, R6.reuse, UR5, R3 ;  /* 0x0000000506057c24 */ /* 0x040fe4000f8e0203 */
[----:B------:R-:W-:Y:S01]  /*21910*/  IMAD.WIDE.U32 R2, R6, UR4, RZ ;  /* 0x0000000406027c25 */ /* 0x000fe2000f8e00ff */
[----:B------:R-:W-:-:S03]  /*21920*/  ULDC.64 UR4, c[0x0][0xae8] ;  /* 0x0002ba0000047ab9 */ /* 0x000fc60000000a00 */
[----:B------:R-:W-:Y:S01]  /*21930*/  IMAD.IADD R3, R3, 0x1, R5 ;  /* 0x0000000103037824 */ /* 0x000fe200078e0205 */
[----:B------:R-:W-:Y:S01]  /*21940*/  MOV R5, R9 ;  /* 0x0000000900057202 */ /* 0x000fe20000000f00 */
[----:B------:R-:W-:Y:S02]  /*21950*/  IMAD R6, R10, UR4, RZ ;  /* 0x000000040a067c24 */ /* 0x000fe4000f8e02ff */
[----:B---3--:R-:W-:-:S04]  /*21960*/  @P2 IMAD.HI.U32 R4, R9, R20, RZ ;  /* 0x0000001409042227 */ /* 0x008fc800078e00ff */
[C---:B------:R-:W-:Y:S01]  /*21970*/  IMAD R7, R195.reuse, UR5, R6 ;  /* 0x00000005c3077c24 */ /* 0x040fe2000f8e0206 */
[----:B0-----:R-:W-:Y:S01]  /*21980*/  @P2 SHF.R.U32.HI R5, RZ, R25, R4 ;  /* 0x00000019ff052219 */ /* 0x001fe20000011604 */
[----:B------:R-:W-:Y:S01]  /*21990*/  IMAD.WIDE.U32 R2, R195, UR4, R2 ;  /* 0x00000004c3027c25 */ /* 0x000fe2000f8e0002 */
[----:B------:R-:W-:Y:S02]  /*219a0*/  ULDC.64 UR4, c[0x0][0xaf0] ;  /* 0x0002bc0000047ab9 */ /* 0x000fe40000000a00 */
[----:B------:R-:W-:Y:S01]  /*219b0*/  SHF.R.S32.HI R4, RZ, 0x1f, R5 ;  /* 0x0000001fff047819 */ /* 0x000fe20000011405 */
[----:B------:R-:W-:Y:S02]  /*219c0*/  IMAD R6, R12, UR4, RZ ;  /* 0x000000040c067c24 */ /* 0x000fe4000f8e02ff */
[----:B------:R-:W-:Y:S02]  /*219d0*/  IMAD.IADD R3, R3, 0x1, R7 ;  /* 0x0000000103037824 */ /* 0x000fe400078e0207 */
[----:B------:R-:W-:-:S02]  /*219e0*/  IMAD R7, R13, UR5, R6 ;  /* 0x000000050d077c24 */ /* 0x000fc4000f8e0206 */
        /* <DEDUP_REMOVED lines=10> */
[----:B------:R-:W-:Y:S01]  /*21a90*/  IMAD.IADD R6, R200, 0x1, R187 ;  /* 0x00000001c8067824 */ /* 0x000fe200078e02bb */
[----:B------:R-:W-:Y:S01]  /*21aa0*/  IADD3 R3, R3, R9, RZ ;  /* 0x0000000903037210 */ /* 0x000fe20007ffe0ff */
[----:B------:R-:W-:Y:S02]  /*21ab0*/  IMAD R4, R4, UR4, RZ ;  /* 0x0000000404047c24 */ /* 0x000fe4000f8e02ff */
[----:B------:R-:W-:Y:S02]  /*21ac0*/  IMAD R21, R0, R21, RZ ;  /* 0x0000001500157224 */ /* 0x000fe400078e02ff */
[C---:B------:R-:W-:Y:S02]  /*21ad0*/  IMAD R5, R7.reuse, UR5, R4 ;  /* 0x0000000507057c24 */ /* 0x040fe4000f8e0204 */
[----:B------:R-:W-:Y:S01]  /*21ae0*/  IMAD.WIDE.U32 R2, R7, UR4, R2 ;  /* 0x0000000407027c25 */ /* 0x000fe2000f8e0002 */
[----:B------:R-:W-:Y:S01]  /*21af0*/  ISETP.GE.AND P2, PT, R6, R21, PT ;  /* 0x000000150600720c */ /* 0x000fe20003f46270 */
[----:B------:R-:W-:-:S02]  /*21b00*/  ULDC.64 UR4, c[0x0][0xa80] ;  /* 0x0002a00000047ab9 */ /* 0x000fc40000000a00 */
[----:B------:R-:W-:Y:S01]  /*21b10*/  VIADD R0, R6, 0x20 ;  /* 0x0000002006007836 */ /* 0x000fe20000000000 */
[----:B------:R-:W-:Y:S02]  /*21b20*/  IADD3 R3, R3, R5, RZ ;  /* 0x0000000503037210 */ /* 0x000fe40007ffe0ff */
[----:B------:R-:W-:Y:S02]  /*21b30*/  LEA R4, P3, R2, UR4, 0x1 ;  /* 0x0000000402047c11 */ /* 0x000fe4000f8608ff */
[-C--:B------:R-:W-:Y:S01]  /*21b40*/  ISETP.GE.AND P1, PT, R0, R21.reuse, PT ;  /* 0x000000150000720c */ /* 0x080fe20003f26270 */
[----:B------:R-:W-:Y:S01]  /*21b50*/  VIADD R0, R6, 0x40 ;  /* 0x0000004006007836 */ /* 0x000fe20000000000 */
[----:B------:R-:W-:Y:S02]  /*21b60*/  LEA.HI.X R5, R2, UR5, R3, 0x1, P3 ;  /* 0x0000000502057c11 */ /* 0x000fe400098f0c03 */
[----:B------:R0:W2:Y:S02]  /*21b70*/  SHFL.IDX PT, R2, R4, RZ, 0x181f ;  /* 0x00181fff04027589 */ /* 0x0000a400000e0000 */
[----:B------:R-:W-:-:S02]  /*21b80*/  ISETP.GE.AND P0, PT, R0, R21, PT ;  /* 0x000000150000720c */ /* 0x000fc40003f06270 */
        /* <DEDUP_REMOVED lines=11> */
.L_x_1861:
[----:B------:R-:W-:Y:S05]  /*21c40*/  BSYNC B1 ;  /* 0x0000000000017941 */ /* 0x000fea0003800000 */
.L_x_1860:
        /* <DEDUP_REMOVED lines=13> */
.L_x_1863:
[----:B------:R-:W-:Y:S05]  /*21d20*/  BSYNC B1 ;  /* 0x0000000000017941 */ /* 0x000fea0003800000 */
.L_x_1862:
        /* <DEDUP_REMOVED lines=13> */
.L_x_1865:
[----:B------:R-:W-:Y:S05]  /*21e00*/  BSYNC B1 ;  /* 0x0000000000017941 */ /* 0x000fea0003800000 */
.L_x_1864:
        /* <DEDUP_REMOVED lines=14> */
.L_x_1856:
[----:B------:R-:W-:Y:S05]  /*21ef0*/  BSYNC B0 ;  /* 0x0000000000007941 */ /* 0x000fea0003800000 */
.L_x_1847:
[----:B------:R-:W-:Y:S02]  /*21f00*/  ULDC UR4, c[0x0][0xc3c] ;  /* 0x00030f0000047ab9 */ /* 0x000fe40000000800 */
[----:B-1----:R-:W-:-:S13]  /*21f10*/  ISETP.GE.AND P0, PT, R31, UR4, PT ;  /* 0x000000041f007c0c */ /* 0x002fda000bf06270 */
[----:B------:R-:W-:Y:S05]  /*21f20*/  @!P0 BRA `(.L_x_1866) ;  /* 0xfffffdf000e88947 */ /* 0x000fea000383ffff */
[----:B------:R-:W-:Y:S05]  /*21f30*/  BRA `(.L_x_1566) ;  /* 0x0000007400387947 */ /* 0x000fea0003800000 */
.L_x_1564:
        /* <DEDUP_REMOVED lines=16> */
.L_x_1867:
        /* <DEDUP_REMOVED lines=16> */
[----:B--2---:R-:W1:Y:S02]  /*22140*/  SHFL.UP PT, R6, R4, 0x1, RZ ;  /* 0x0420000004067989 */ /* 0x004e6400000e00ff */
        /* <DEDUP_REMOVED lines=14> */
[----:B------:R-:W1:Y:S02]  /*22230*/  SHFL.IDX PT, R6, R8, 0x1f, 0x1f ;  /* 0x03e01f0008067f89 */ /* 0x000e6400000e0000 */
[----:B-1----:R-:W-:-:S04]  /*22240*/  IMAD R6, R6, UR5, RZ ;  /* 0x0000000506067c24 */ /* 0x002fc8000f8e02ff */
[----:B------:R-:W-:Y:S01]  /*22250*/  IMAD.MOV.U32 R3, RZ, RZ, R6 ;  /* 0x000000ffff037224 */ /* 0x000fe200078e0006 */
[----:B0-----:R-:W-:-:S13]  /*22260*/  ISETP.GT.AND P6, PT, R6, UR6, PT ;  /* 0x0000000606007c0c */ /* 0x001fda000bfc4270 */
[----:B------:R-:W-:Y:S05]  /*22270*/  @P6 BRA `(.L_x_1869) ;  /* 0x0000000000986947 */ /* 0x000fea0003800000 */
[----:B------:R-:W0:Y:S01]  /*22280*/  LDC R10, c[0x0][0xc3c] ;  /* 0x00030f00ff0a7b82 */ /* 0x000e220000000800 */
[----:B------:R-:W-:Y:S01]  /*22290*/  IMAD.MOV.U32 R6, RZ, RZ, R3 ;  /* 0x000000ffff067224 */ /* 0x000fe200078e0003 */
[----:B------:R-:W-:Y:S01]  /*222a0*/  UMOV UR4, URZ ;  /* 0x0000003f00047c82 */ /* 0x000fe20008000000 */
[----:B------:R-:W-:Y:S01]  /*222b0*/  ULDC UR7, c[0x0][0xc3c] ;  /* 0x00030f0000077ab9 */ /* 0x000fe20000000800 */
[----:B------:R-:W-:-:S05]  /*222c0*/  ULDC UR5, c[0x0][0xc38] ;  /* 0x00030e0000057ab9 */ /* 0x000fca0000000800 */
.L_x_1873:
[----:B------:R-:W-:Y:S01]  /*222d0*/  UIADD3 UR4, UR4, 0x1f, URZ ;  /* 0x0000001f04047890 */ /* 0x000fe2000fffe03f */
[----:B------:R-:W-:-:S05]  /*222e0*/  IMAD.U32 R19, RZ, RZ, UR7 ;  /* 0x00000007ff137e24 */ /* 0x000fca000f8e00ff */
[----:B0-----:R-:W-:-:S13]  /*222f0*/  ISETP.LE.AND P6, PT, R10, UR4, PT ;  /* 0x000000040a007c0c */ /* 0x001fda000bfc3270 */
[----:B------:R-:W-:Y:S05]  /*22300*/  @P6 BRA `(.L_x_1870) ;  /* 0x0000000400b06947 */ /* 0x000fea0003800000 */
[----:B------:R-:W-:Y:S01]  /*22310*/  IADD3 R7, R5, UR4, RZ ;  /* 0x0000000405077c10 */ /* 0x000fe2000fffe0ff */
[----:B------:R-:W-:Y:S01]  /*22320*/  BSSY B0, `(.L_x_1871) ;  /* 0x0000007000007945 */ /* 0x000fe20003800000 */
[----:B------:R-:W-:Y:S02]  /*22330*/  IMAD.MOV.U32 R4, RZ, RZ, RZ ;  /* 0x000000ffff047224 */ /* 0x000fe400078e00ff */
[----:B------:R-:W-:-:S13]  /*22340*/  ISETP.GE.OR P6, PT, R7, R10, !P0 ;  /* 0x0000000a0700720c */ /* 0x000fda00047c6670 */
[----:B------:R-:W-:Y:S05]  /*22350*/  @P6 BRA `(.L_x_1872) ;  /* 0x00000000000c6947 */ /* 0x000fea0003800000 */
[----:B------:R-:W0:Y:S02]  /*22360*/  LDC.64 R2, c[0x0][0xc80] ;  /* 0x00032000ff027b82 */ /* 0x000e240000000a00 */
[----:B0-----:R-:W-:-:S05]  /*22370*/  IMAD.WIDE R2, R7, 0x4, R2 ;  /* 0x0000000407027825 */ /* 0x001fca00078e0202 */
[----:B------:R0:W5:Y:S02]  /*22380*/  LDG.E R4, desc[UR60][R2.64] ;  /* 0x0000003c02047981 */ /* 0x000164000c1e1900 */
.L_x_1872:
[----:B------:R-:W-:Y:S05]  /*22390*/  BSYNC B0 ;  /* 0x0000000000007941 */ /* 0x000fea0003800000 */
.L_x_1871:
[----:B0----5:R-:W0:Y:S02]  /*223a0*/  SHFL.UP PT, R2, R4, 0x1, RZ ;  /* 0x0420000004027989 */ /* 0x021e2400000e00ff */
[----:B0-----:R-:W-:-:S05]  /*223b0*/  SEL R3, R2, RZ, P1 ;  /* 0x000000ff02037207 */ /* 0x001fca0000800000 */
[----:B------:R-:W-:-:S05]  /*223c0*/  IMAD.IADD R3, R4, 0x1, R3 ;  /* 0x0000000104037824 */ /* 0x000fca00078e0203 */
        /* <DEDUP_REMOVED lines=17> */
.L_x_1869:
[----:B------:R-:W-:-:S05]  /*224e0*/  IADD3 R13, -R3, R6, RZ ;  /* 0x00000006030d7210 */ /* 0x000fca0007ffe1ff */
        /* <DEDUP_REMOVED lines=19> */
.L_x_1874:
[----:B---3--:R-:W-:Y:S01]  /*22620*/  IMAD R16, R16, UR5, R13 ;  /* 0x0000000510107c24 */ /* 0x008fe2000f8e020d */
[----:B------:R-:W-:Y:S02]  /*22630*/  IABS R2, R6 ;  /* 0x0000000600027213 */ /* 0x000fe40000000000 */
[----:B01----:R-:W-:Y:S02]  /*22640*/  IADD3 R11, RZ, -R3, RZ ;  /* 0x80000003ff0b7210 */ /* 0x003fe40007ffe0ff */
[----:B--2---:R-:W-:Y:S01]  /*22650*/  IADD3 R9, -R16, UR6, RZ ;  /* 0x0000000610097c10 */ /* 0x004fe2000fffe1ff */
[----:B------:R-:W-:Y:S02]  /*22660*/  IMAD.MOV R10, RZ, RZ, -R2 ;  /* 0x000000ffff0a7224 */ /* 0x000fe400078e0a02 */
[----:B------:R-:W-:Y:S01]  /*22670*/  IMAD R11, R11, R12, RZ ;  /* 0x0000000c0b0b7224 */ /* 0x000fe200078e02ff */
[----:B------:R-:W-:Y:S01]  /*22680*/  IABS R8, R9 ;  /* 0x0000000900087213 */ /* 0x000fe20000000000 */
[----:B------:R-:W-:-:S04]  /*22690*/  IMAD.MOV.U32 R2, RZ, RZ, RZ ;  /* 0x000000ffff027224 */ /* 0x000fc800078e00ff */
[----:B------:R-:W-:-:S04]  /*226a0*/  IMAD.HI.U32 R2, R3, R11, R2 ;  /* 0x0000000b03027227 */ /* 0x000fc800078e0002 */
[----:B------:R-:W-:Y:S01]  /*226b0*/  IMAD.MOV.U32 R3, RZ, RZ, R8 ;  /* 0x000000ffff037224 */ /* 0x000fe200078e0008 */
[----:B------:R-:W-:-:S03]  /*226c0*/  MOV R8, R10 ;  /* 0x0000000a00087202 */ /* 0x000fc60000000f00 */
        /* <DEDUP_REMOVED lines=10> */
[----:B------:R-:W-:Y:S02]  /*22770*/  @!P2 IADD3 R2, -R2, RZ, RZ ;  /* 0x000000ff0202a210 */ /* 0x000fe40007ffe1ff */
[----:B------:R-:W-:-:S05]  /*22780*/  @!P1 LOP3.LUT R2, RZ, R6, RZ, 0x33, !PT ;  /* 0x00000006ff029212 */ /* 0x000fca00078e33ff */
[----:B------:R-:W-:Y:S02]  /*22790*/  IMAD R8, R7, R2, RZ ;  /* 0x0000000207087224 */ /* 0x000fe400078e02ff */
[----:B------:R-:W-:Y:S02]  /*227a0*/  IMAD.MOV R2, RZ, RZ, -R2 ;  /* 0x000000ffff027224 */ /* 0x000fe400078e0a02 */
[----:B------:R-:W-:Y:S02]  /*227b0*/  IMAD.MOV R10, RZ, RZ, -R8 ;  /* 0x000000ffff0a7224 */ /* 0x000fe400078e0a08 */
[----:B------:R-:W-:Y:S02]  /*227c0*/  IMAD R13, R6, R2, R9 ;  /* 0x00000002060d7224 */ /* 0x000fe400078e0209 */
[----:B------:R-:W-:Y:S01]  /*227d0*/  IMAD.MOV.U32 R2, RZ, RZ, RZ ;  /* 0x000000ffff027224 */ /* 0x000fe200078e00ff */
[----:B------:R-:W-:-:S04]  /*227e0*/  VIADDMNMX R18, R10, UR5, R7, PT ;  /* 0x000000050a127c46 */ /* 0x000fc8000b800107 */
[-C--:B------:R-:W-:Y:S02]  /*227f0*/  IABS R10, R18.reuse ;  /* 0x00000012000a7213 */ /* 0x080fe40000000000 */
[----:B------:R-:W-:Y:S02]  /*22800*/  IABS R6, R18 ;  /* 0x0000001200067213 */ /* 0x000fe40000000000 */
[----:B------:R-:W0:Y:S08]  /*22810*/  I2F.RP R7, R10 ;  /* 0x0000000a00077306 */ /* 0x000e300000209400 */
[----:B0-----:R-:W0:Y:S02]  /*22820*/  MUFU.RCP R7, R7 ;  /* 0x0000000700077308 */ /* 0x001e240000001000 */
[----:B0-----:R-:W-:-:S06]  /*22830*/  VIADD R3, R7, 0xffffffe ;  /* 0x0ffffffe07037836 */ /* 0x001fcc0000000000 */
[----:B------:R-:W0:Y:S02]  /*22840*/  F2I.FTZ.U32.TRUNC.NTZ R3, R3 ;  /* 0x0000000300037305 */ /* 0x000e24000021f000 */
[----:B0-----:R-:W-:-:S05]  /*22850*/  IADD3 R11, RZ, -R3, RZ ;  /* 0x80000003ff0b7210 */ /* 0x001fca0007ffe0ff */
[----:B------:R-:W-:Y:S01]  /*22860*/  IMAD.MOV.U32 R9, RZ, RZ, R11 ;  /* 0x000000ffff097224 */ /* 0x000fe200078e000b */
[----:B------:R-:W-:-:S03]  /*22870*/  IABS R11, R13 ;  /* 0x0000000d000b7213 */ /* 0x000fc60000000000 */
[----:B------:R-:W-:-:S04]  /*22880*/  IMAD R9, R9, R10, RZ ;  /* 0x0000000a09097224 */ /* 0x000fc800078e02ff */
[----:B------:R-:W-:-:S04]  /*22890*/  IMAD.HI.U32 R2, R3, R9, R2 ;  /* 0x0000000903027227 */ /* 0x000fc800078e0002 */
[----:B------:R-:W-:Y:S02]  /*228a0*/  IMAD.MOV R3, RZ, RZ, -R6 ;  /* 0x000000ffff037224 */ /* 0x000fe400078e0a06 */
        /* <DEDUP_REMOVED lines=8> */
[----:B------:R-:W-:Y:S02]  /*22930*/  ISETP.GE.AND P2, PT, R3, RZ, PT ;  /* 0x000000ff0300720c */ /* 0x000fe40003f46270 */
[----:B------:R-:W-:-:S05]  /*22940*/  IADD3 R3, R13, R8, RZ ;  /* 0x000000080d037210 */ /* 0x000fca0007ffe0ff */
[----:B------:R-:W-:-:S06]  /*22950*/  @P0 VIADD R2, R2, 0x1 ;  /* 0x0000000102020836 */ /* 0x000fcc0000000000 */
[----:B------:R-:W-:Y:S01]  /*22960*/  @!P2 IMAD.MOV R2, RZ, RZ, -R2 ;  /* 0x000000ffff02a224 */ /* 0x000fe200078e0a02 */
[----:B------:R-:W-:Y:S01]  /*22970*/  @!P1 LOP3.LUT R2, RZ, R18, RZ, 0x33, !PT ;  /* 0x00000012ff029212 */ /* 0x000fe200078e33ff */
[----:B------:R-:W-:-:S03]  /*22980*/  IMAD.MOV R18, RZ, RZ, -R18 ;  /* 0x000000ffff127224 */ /* 0x000fc600078e0a12 */
[----:B------:R-:W-:Y:S01]  /*22990*/  LOP3.LUT R17, RZ, R2, RZ, 0x33, !PT ;  /* 0x00000002ff117212 */ /* 0x000fe200078e33ff */
[----:B------:R-:W-:-:S04]  /*229a0*/  IMAD R18, R2, R18, R3 ;  /* 0x0000001202127224 */ /* 0x000fc800078e0203 */
[----:B------:R-:W-:Y:S01]  /*229b0*/  IMAD.IADD R17, R4, 0x1, R17 ;  /* 0x0000000104117824 */ /* 0x000fe200078e0211 */
[----:B------:R-:W-:Y:S06]  /*229c0*/  BRA `(.L_x_1875) ;  /* 0x00000000000c7947 */ /* 0x000fec0003800000 */
.L_x_1870:
[----:B------:R-:W-:Y:S01]  /*229d0*/  IMAD.MOV.U32 R17, RZ, RZ, RZ ;  /* 0x000000ffff117224 */ /* 0x000fe200078e00ff */
[----:B------:R-:W-:Y:S01]  /*229e0*/  MOV R16, UR6 ;  /* 0x0000000600107c02 */ /* 0x000fe20008000f00 */
[----:B------:R-:W-:-:S07]  /*229f0*/  IMAD.MOV.U32 R18, RZ, RZ, RZ ;  /* 0x000000ffff127224 */ /* 0x000fce00078e00ff */
.L_x_1875:
[----:B------:R-:W-:-:S13]  /*22a00*/  ISETP.NE.AND P0, PT, R5, RZ, PT ;  /* 0x000000ff0500720c */ /* 0x000fda0003f05270 */
[----:B------:R-:W0:Y:S01]  /*22a10*/  @!P0 S2R R3, SR_CgaCtaId ;  /* 0x0000000000038919 */ /* 0x000e220000008800 */
[----:B------:R-:W-:-:S04]  /*22a20*/  @!P0 MOV R2, 0x400 ;  /* 0x0000040000028802 */ /* 0x000fc80000000f00 */
[----:B0-----:R-:W-:-:S05]  /*22a30*/  @!P0 LEA R2, R3, R2, 0x18 ;  /* 0x0000000203028211 */ /* 0x001fca00078ec0ff */
[----:B------:R0:W-:Y:S01]  /*22a40*/  @!P0 STS.128 [R2+0x2a8d0], R16 ;  /* 0x02a8d01002008388 */ /* 0x0001e20000000c00 */
[----:B------:R-:W-:Y:S06]  /*22a50*/  BAR.ARV 0x5, 0x180 ;  /* 0x0146000000007b1d */ /* 0x000fec0000002000 */
.L_x_1868:
[----:B------:R2:W-:Y:S01]  /*22a60*/  STL [R1+0x28], RZ ;  /* 0x000028ff01007387 */ /* 0x0005e20000100800 */
[----:B------:R-:W-:Y:S01]  /*22a70*/  ULDC UR4, c[0x0][0xc3c] ;  /* 0x00030f0000047ab9 */ /* 0x000fe20000000800 */
[----:B------:R-:W-:Y:S01]  /*22a80*/  IMAD.MOV.U32 R29, RZ, RZ, 0x1 ;  /* 0x00000001ff1d7424 */ /* 0x000fe200078e00ff */
[----:B-1----:R-:W-:Y:S01]  /*22a90*/  ISETP.GE.AND P0, PT, R19, UR4, PT ;  /* 0x0000000413007c0c */ /* 0x002fe2000bf06270 */
[----:B------:R-:W-:-:S12]  /*22aa0*/  IMAD.MOV.U32 R27, RZ, RZ, RZ ;  /* 0x000000ffff1b7224 */ /* 0x000fd800078e00ff */
[----:B--2---:R-:W-:Y:S05]  /*22ab0*/  @P0 BRA `(.L_x_1876) ;  /* 0x0000006400740947 */ /* 0x004fea0003800000 */
[----:B0-----:R-:W2:Y:S01]  /*22ac0*/  LDL R2, [R1+0x40] ;  /* 0x0000400001027983 */ /* 0x001ea20000100800 */
[----:B------:R-:W0:Y:S01]  /*22ad0*/  S2UR UR5, SR_CgaCtaId ;  /* 0x00000000000579c3 */ /* 0x000e220000008800 */
[----:B------:R-:W-:Y:S01]  /*22ae0*/  LOP3.LUT R4, R0, 0x7f, RZ, 0xc0, !PT ;  /* 0x0000007f00047812 */ /* 0x000fe200078ec0ff */
[----:B------:R-:W-:Y:S01]  /*22af0*/  BSSY B8, `(.L_x_1876) ;  /* 0x0000659000087945 */ /* 0x000fe20003800000 */
[----:B------:R1:W-:Y:S01]  /*22b00*/  STL [R1+0x28], RZ ;  /* 0x000028ff01007387 */ /* 0x0003e20000100800 */
[----:B------:R-:W-:Y:S01]  /*22b10*/  IMAD.MOV.U32 R31, RZ, RZ, 0x1 ;  /* 0x00000001ff1f7424 */ /* 0x000fe200078e00ff */
[----:B------:R-:W-:Y:S01]  /*22b20*/  MOV R25, RZ ;  /* 0x000000ff00197202 */ /* 0x000fe20000000f00 */
[----:B------:R-:W-:Y:S01]  /*22b30*/  IMAD.SHL.U32 R36, R4, 0x8, RZ ;  /* 0x0000000804247824 */ /* 0x000fe200078e00ff */
[----:B------:R-:W-:Y:S01]  /*22b40*/  ULDC.64 UR36, c[0x0][0x198] ;  /* 0x0000660000247ab9 */ /* 0x000fe20000000a00 */
[----:B------:R-:W-:Y:S01]  /*22b50*/  IMAD.MOV.U32 R27, RZ, RZ, RZ ;  /* 0x000000ffff1b7224 */ /* 0x000fe200078e00ff */
[----:B------:R-:W-:Y:S01]  /*22b60*/  ULDC UR38, c[0x0][0xc] ;  /* 0x0000030000267ab9 */ /* 0x000fe20000000800 */
[----:B------:R-:W-:Y:S01]  /*22b70*/  IMAD.MOV.U32 R29, RZ, RZ, 0x1 ;  /* 0x00000001ff1d7424 */ /* 0x000fe200078e00ff */
[----:B--2---:R-:W-:-:S02]  /*22b80*/  R2UR UR4, R2 ;  /* 0x00000000020472ca */ /* 0x004fc400000e0000 */
[----:B------:R-:W-:-:S04]  /*22b90*/  SHF.L.U32 R2, R0, 0x3, RZ ;  /* 0x0000000300027819 */ /* 0x000fc800000006ff */
[C---:B------:R-:W-:Y:S02]  /*22ba0*/  LOP3.LUT R3, R2.reuse, 0x1f8, RZ, 0xc0, !PT ;  /* 0x000001f802037812 */ /* 0x040fe400078ec0ff */
[----:B------:R-:W-:Y:S02]  /*22bb0*/  LOP3.LUT R2, R2, 0x38, RZ, 0xc0, !PT ;  /* 0x0000003802027812 */ /* 0x000fe400078ec0ff */
[----:B------:R-:W-:Y:S01]  /*22bc0*/  LOP3.LUT R3, R3, 0x38, R0, 0x78, !PT ;  /* 0x0000003803037812 */ /* 0x000fe200078e7800 */
[----:B------:R-:W-:Y:S02]  /*22bd0*/  IMAD.SHL.U32 R0, R0, 0x10, RZ ;  /* 0x0000001000007824 */ /* 0x000fe400078e00ff */
        /* <DEDUP_REMOVED lines=10> */
.L_x_1993:
[----:B------:R-:W-:Y:S05]  /*22c80*/  YIELD ;  /* 0x0000000000007946 */ /* 0x000fea0003800000 */
[----:B------:R-:W-:Y:S01]  /*22c90*/  ULDC.64 UR4, c[0x0][0xa28] ;  /* 0x00028a0000047ab9 */ /* 0x000fe20000000a00 */
[----:B------:R-:W-:Y:S01]  /*22ca0*/  IMAD.MOV.U32 R11, RZ, RZ, RZ ;  /* 0x000000ffff0b7224 */ /* 0x000fe200078e00ff */
[----:B------:R-:W-:Y:S01]  /*22cb0*/  ISETP.NE.U32.AND P0, PT, RZ, UR4, PT ;  /* 0x00000004ff007c0c */ /* 0x000fe2000bf05070 */
[----:B0-----:R-:W0:Y:S01]  /*22cc0*/  LDC.64 R4, c[0x0][0xa00] ;  /* 0x00028000ff047b82 */ /* 0x001e220000000a00 */
[----:B------:R-:W-:Y:S02]  /*22cd0*/  ULDC.64 UR6, c[0x0][0xa10] ;  /* 0x0002840000067ab9 */ /* 0x000fe40000000a00 */
[----:B------:R-:W-:Y:S01]  /*22ce0*/  ISETP.NE.AND.EX P0, PT, RZ, UR5, PT, P0 ;  /* 0x00000005ff007c0c */ /* 0x000fe2000bf05300 */
[----:B------:R-:W-:-:S12]  /*22cf0*/  ULDC.64 UR4, c[0x0][0xa18] ;  /* 0x0002860000047ab9 */ /* 0x000fd80000000a00 */
[----:B-1----:R-:W1:Y:S01]  /*22d00*/  @P0 LDC.64 R2, c[0x0][0xa28] ;  /* 0x00028a00ff020b82 */ /* 0x002e620000000a00 */
[----:B------:R-:W-:Y:S01]  /*22d10*/  ISETP.NE.U32.AND P1, PT, RZ, UR6, PT ;  /* 0x00000006ff007c0c */ /* 0x000fe2000bf25070 */
[----:B-1----:R-:W-:-:S05]  /*22d20*/  @P0 IMAD.WIDE R2, R19, 0x4, R2 ;  /* 0x0000000413020825 */ /* 0x002fca00078e0202 */
[----:B--2---:R1:W2:Y:S01]  /*22d30*/  @P0 LDG.E R11, desc[UR60][R2.64] ;  /* 0x0000003c020b0981 */ /* 0x0042a2000c1e1900 */
[----:B------:R-:W-:Y:S01]  /*22d40*/  ISETP.NE.U32.AND P0, PT, RZ, UR4, PT ;  /* 0x00000004ff007c0c */ /* 0x000fe2000bf05070 */
[----:B------:R-:W-:Y:S01]  /*22d50*/  IMAD.MOV.U32 R35, RZ, RZ, RZ ;  /* 0x000000ffff237224 */ /* 0x000fe200078e00ff */
[----:B------:R-:W-:Y:S01]  /*22d60*/  ISETP.NE.AND.EX P1, PT, RZ, UR7, PT, P1 ;  /* 0x00000007ff007c0c */ /* 0x000fe2000bf25310 */
[----:B------:R-:W-:Y:S01]  /*22d70*/  IMAD.MOV.U32 R0, RZ, RZ, RZ ;  /* 0x000000ffff007224 */ /* 0x000fe200078e00ff */
[----:B------:R-:W-:Y:S01]  /*22d80*/  ISETP.NE.AND.EX P2, PT, RZ, UR5, PT, P0 ;  /* 0x00000005ff007c0c */ /* 0x000fe2000bf45300 */
[----:B------:R-:W-:Y:S01]  /*22d90*/  ULDC.64 UR4, c[0x0][0xa00] ;  /* 0x0002800000047ab9 */ /* 0x000fe20000000a00 */
[----:B0-----:R-:W-:Y:S01]  /*22da0*/  IMAD.WIDE R4, R19, 0x4, R4 ;  /* 0x0000000413047825 */ /* 0x001fe200078e0204 */
[----:B------:R-:W-:Y:S01]  /*22db0*/  ISETP.NE.U32.AND P0, PT, RZ, UR4, PT ;  /* 0x00000004ff007c0c */ /* 0x000fe2000bf05070 */
[----:B-1----:R-:W0:Y:S03]  /*22dc0*/  LDC.64 R2, c[0x0][0xa10] ;  /* 0x00028400ff027b82 */ /* 0x002e260000000a00 */
[----:B------:R-:W-:-:S06]  /*22dd0*/  ISETP.NE.AND.EX P0, PT, RZ, UR5, PT, P0 ;  /* 0x00000005ff007c0c */ /* 0x000fcc000bf05300 */
[----:B------:R-:W1:Y:S07]  /*22de0*/  @P2 LDC.64 R6, c[0x0][0xa18] ;  /* 0x00028600ff062b82 */ /* 0x000e6e0000000a00 */
[----:B------:R-:W5:Y:S01]  /*22df0*/  @P0 LDG.E R35, desc[UR60][R4.64] ;  /* 0x0000003c04230981 */ /* 0x000f62000c1e1900 */
[----:B0-----:R-:W-:-:S05]  /*22e00*/  IMAD.WIDE R2, R19, 0x4, R2 ;  /* 0x0000000413027825 */ /* 0x001fca00078e0202 */
[----:B------:R-:W5:Y:S01]  /*22e10*/  @P1 LDG.E R0, desc[UR60][R2.64] ;  /* 0x0000003c02001981 */ /* 0x000f62000c1e1900 */
[----:B------:R-:W-:Y:S02]  /*22e20*/  ULDC UR4, c[0x0][0x288] ;  /* 0x0000a20000047ab9 */ /* 0x000fe40000000800 */
[----:B------:R-:W-:Y:S01]  /*22e30*/  MOV R32, UR4 ;  /* 0x0000000400207c02 */ /* 0x000fe20008000f00 */
[----:B------:R-:W-:Y:S02]  /*22e40*/  ULDC.64 UR4, c[0x0][0x418] ;  /* 0x0001060000047ab9 */ /* 0x000fe40000000a00 */
[----:B------:R-:W-:-:S03]  /*22e50*/  UISETP.NE.U32.AND UP0, UPT, UR4, URZ, UPT ;  /* 0x0000003f0400728c */ /* 0x000fc6000bf05070 */
[----:B------:R-:W-:Y:S01]  /*22e60*/  ULDC UR4, c[0x0][0x424] ;  /* 0x0001090000047ab9 */ /* 0x000fe20000000800 */
[----:B------:R-:W-:Y:S01]  /*22e70*/  UISETP.NE.AND.EX UP0, UPT, UR5, URZ, UPT, UP0 ;  /* 0x0000003f0500728c */ /* 0x000fe2000bf05300 */
[----:B-1----:R-:W-:Y:S02]  /*22e80*/  @P2 IMAD.WIDE R6, R19, 0x4, R6 ;  /* 0x0000000413062825 */ /* 0x002fe400078e0206 */
[----:B------:R-:W-:Y:S01]  /*22e90*/  ULDC UR5, c[0x0][0x2f0] ;  /* 0x0000bc0000057ab9 */ /* 0x000fe20000000800 */
[----:B------:R-:W-:Y:S02]  /*22ea0*/  USEL UR4, UR4, 0x1, UP0 ;  /* 0x0000000104047887 */ /* 0x000fe40008000000 */
[----:B------:R0:W5:Y:S02]  /*22eb0*/  @P2 LDG.E R32, desc[UR60][R6.64] ;  /* 0x0000003c06202981 */ /* 0x000164000c1e1900 */
[----:B------:R-:W-:-:S03]  /*22ec0*/  UIMAD UR4, UR4, UR5, URZ ;  /* 0x00000005040472a4 */ /* 0x000fc6000f8e023f */
[----:B------:R-:W-:-:S03]  /*22ed0*/  ULDC UR5, c[0x0][0x348] ;  /* 0x0000d20000057ab9 */ /* 0x000fc60000000800 */
[----:B------:R-:W-:Y:S02]  /*22ee0*/  IMAD.U32 R10, RZ, RZ, UR4 ;  /* 0x00000004ff0a7e24 */ /* 0x000fe4000f8e00ff */
[----:B0-----:R-:W-:Y:S01]  /*22ef0*/  IMAD.U32 R6, RZ, RZ, UR5 ;  /* 0x00000005ff067e24 */ /* 0x001fe2000f8e00ff */
[----:B--2---:R0:W-:Y:S01]  /*22f00*/  STL [R1+0x4], R11 ;  /* 0x0000040b01007387 */ /* 0x0041e20000100800 */
[----:B------:R-:W-:Y:S05]  /*22f10*/  @P2 BRA `(.L_x_1877) ;  /* 0x0000000000102947 */ /* 0x000fea0003800000 */
[----:B------:R-:W-:Y:S05]  /*22f20*/  @!P0 BRA `(.L_x_1877) ;  /* 0x00000000000c8947 */ /* 0x000fea0003800000 */
[----:B------:R-:W2:Y:S04]  /*22f30*/  LDG.E R7, desc[UR60][R4.64] ;  /* 0x0000003c04077981 */ /* 0x000ea8000c1e1900 */
[----:B-----5:R-:W2:Y:S02]  /*22f40*/  LDG.E R32, desc[UR60][R4.64+0x4] ;  /* 0x0000043c04207981 */ /* 0x020ea4000c1e1900 */
[----:B--2---:R-:W-:-:S07]  /*22f50*/  IMAD.IADD R32, R32, 0x1, -R7 ;  /* 0x0000000120207824 */ /* 0x004fce00078e0a07 */
.L_x_1877:
[----:B------:R-:W-:Y:S02]  /*22f60*/  ULDC.64 UR4, c[0x0][0xa20] ;  /* 0x0002880000047ab9 */ /* 0x000fe40000000a00 */
[----:B------:R-:W-:-:S04]  /*22f70*/  ISETP.NE.U32.AND P0, PT, RZ, UR4, PT ;  /* 0x00000004ff007c0c */ /* 0x000fc8000bf05070 */
[----:B------:R-:W-:-:S13]  /*22f80*/  ISETP.NE.AND.EX P0, PT, RZ, UR5, PT, P0 ;  /* 0x00000005ff007c0c */ /* 0x000fda000bf05300 */
[----:B------:R-:W-:Y:S05]  /*22f90*/  @!P0 BRA `(.L_x_1878) ;  /* 0x0000000000108947 */ /* 0x000fea0003800000 */
[----:B------:R-:W1:Y:S02]  /*22fa0*/  LDC.64 R4, c[0x0][0xa20] ;  /* 0x00028800ff047b82 */ /* 0x000e640000000a00 */
[----:B-1----:R-:W-:-:S05]  /*22fb0*/  IMAD.WIDE R4, R19, 0x4, R4 ;  /* 0x0000000413047825 */ /* 0x002fca00078e0204 */
[----:B------:R1:W5:Y:S01]  /*22fc0*/  LDG.E R10, desc[UR60][R4.64] ;  /* 0x0000003c040a7981 */ /* 0x000362000c1e1900 */
[----:B------:R-:W-:Y:S05]  /*22fd0*/  BRA `(.L_x_1879) ;  /* 0x0000000000247947 */ /* 0x000fea0003800000 */
.L_x_1878:
        /* <DEDUP_REMOVED lines=8> */
[----:B--2---:R-:W-:-:S07]  /*23060*/  IADD3 R10, -R10, R7, RZ ;  /* 0x000000070a0a7210 */ /* 0x004fce0007ffe1ff */
.L_x_1879:
[----:B-1----:R-:W2:Y:S01]  /*23070*/  @P1 LDG.E R5, desc[UR60][R2.64] ;  /* 0x0000003c02051981 */ /* 0x002ea2000c1e1900 */
[----:B------:R-:W1:Y:S03]  /*23080*/  LDC R7, c[0x0][0x448] ;  /* 0x00011200ff077b82 */ /* 0x000e660000000800 */
[----:B------:R3:W2:Y:S01]  /*23090*/  @P1 LDG.E R4, desc[UR60][R2.64+0x4] ;  /* 0x0000043c02041981 */ /* 0x0006a2000c1e1900 */
[----:B-----5:R-:W-:Y:S01]  /*230a0*/  IADD3 R10, -R11, R10, RZ ;  /* 0x0000000a0b0a7210 */ /* 0x020fe20007ffe1ff */
[----:B------:R-:W-:-:S03]  /*230b0*/  IMAD.SHL.U32 R28, R17, 0x80, RZ ;  /* 0x00000080111c7824 */ /* 0x000fc600078e00ff */
[----:B---3--:R-:W3:Y:S01]  /*230c0*/  LDC.64 R2, c[0x0][0x9e0] ;  /* 0x00027800ff027b82 */ /* 0x008ee20000000a00 */
[----:B-1----:R-:W-:Y:S01]  /*230d0*/  ISETP.NE.AND P2, PT, R7, 0x1, PT ;  /* 0x000000010700780c */ /* 0x002fe20003f45270 */
[----:B------:R-:W-:-:S12]  /*230e0*/  VIADD R7, R28, 0x7f ;  /* 0x0000007f1c077836 */ /* 0x000fd80000000000 */
[----:B------:R-:W1:Y:S01]  /*230f0*/  @P2 LDC R8, c[0x0][0x44c] ;  /* 0x00011300ff082b82 */ /* 0x000e620000000800 */
[----:B---3--:R-:W-:-:S07]  /*23100*/  ISETP.GE.AND P3, PT, R3, 0x1, PT ;  /* 0x000000010300780c */ /* 0x008fce0003f66270 */
[----:B------:R-:W3:Y:S01]  /*23110*/  @P2 LDC R9, c[0x0][0x450] ;  /* 0x00011400ff092b82 */ /* 0x000ee20000000800 */
[----:B--2---:R-:W-:Y:S02]  /*23120*/  @P1 IMAD.IADD R6, R4, 0x1, -R5 ;  /* 0x0000000104061824 */ /* 0x004fe400078e0a05 */
[----:B-1----:R-:W-:-:S04]  /*23130*/  @P2 IMAD.HI.U32 R4, R7, R8, RZ ;  /* 0x0000000807042227 */ /* 0x002fc800078e00ff */
[----:B------:R-:W-:Y:S01]  /*23140*/  IMAD.IADD R13, R10, 0x1, R6 ;  /* 0x000000010a0d7824 */ /* 0x000fe200078e0206 */
[----:B---3--:R-:W-:-:S03]  /*23150*/  @P2 SHF.R.U32.HI R7, RZ, R9, R4 ;  /* 0x00000009ff072219 */ /* 0x008fc60000011604 */
[C---:B------:R-:W-:Y:S01]  /*23160*/  VIADD R4, R13.reuse, 0x5f ;  /* 0x0000005f0d047836 */ /* 0x040fe20000000000 */
[----:B------:R1:W-:Y:S01]  /*23170*/  STL [R1], R13 ;  /* 0x0000000d01007387 */ /* 0x0003e20000100800 */
[----:B------:R-:W-:Y:S02]  /*23180*/  IADD3 R8, R13, 0x1, -R32 ;  /* 0x000000010d087810 */ /* 0x000fe40007ffe820 */
[----:B------:R-:W-:-:S04]  /*23190*/  IMAD.HI R4, R4, 0x2aaaaaab, RZ ;  /* 0x2aaaaaab04047827 */ /* 0x000fc800078e02ff */
[----:B------:R-:W-:Y:S01]  /*231a0*/  IMAD.IADD R7, R8, 0x1, R7 ;  /* 0x0000000108077824 */ /* 0x000fe200078e0207 */
[----:B------:R-:W-:-:S04]  /*231b0*/  SHF.R.U32.HI R9, RZ, 0x1f, R4 ;  /* 0x0000001fff097819 */ /* 0x000fc80000011604 */
[----:B------:R-:W-:Y:S02]  /*231c0*/  LEA.HI.SX32 R9, R4, R9, 0x1c ;  /* 0x0000000904097211 */ /* 0x000fe400078fe2ff */
[----:B------:R-:W-:Y:S01]  /*231d0*/  IADD3 R2, R7, R2, RZ ;  /* 0x0000000207027210 */ /* 0x000fe20007ffe0ff */
[----:B-1----:R-:W-:Y:S06]  /*231e0*/  @!P3 BRA `(.L_x_1880) ;  /* 0x000000000048b947 */ /* 0x002fec0003800000 */
[C---:B------:R-:W-:Y:S01]  /*231f0*/  ISETP.GT.AND P0, PT, R7.reuse, RZ, PT ;  /* 0x000000ff0700720c */ /* 0x040fe20003f04270 */
[----:B------:R-:W-:Y:S01]  /*23200*/  BSSY B0, `(.L_x_1881) ;  /* 0x000000e000007945 */ /* 0x000fe20003800000 */
[----:B0-----:R-:W-:-:S11]  /*23210*/  VIADD R11, R7, 0xffffffff ;  /* 0xffffffff070b7836 */ /* 0x001fd60000000000 */
        /* <DEDUP_REMOVED lines=8> */
.L_x_1882:
[----:B------:R-:W-:-:S13]  /*232a0*/  ISETP.NE.AND P0, PT, R3, 0x1, PT ;  /* 0x000000010300780c */ /* 0x000fda0003f05270 */
[----:B------:R-:W0:Y:S02]  /*232b0*/  @P0 LDC.64 R4, c[0x0][0x9e8] ;  /* 0x00027a00ff040b82 */ /* 0x000e240000000a00 */
[----:B0-----:R-:W-:-:S05]  /*232c0*/  @P0 IMAD.HI.U32 R4, R11, R4, RZ ;  /* 0x000000040b040227 */ /* 0x001fca00078e00ff */
[----:B------:R-:W-:-:S07]  /*232d0*/  @P0 SHF.R.U32.HI R11, RZ, R5, R4 ;  /* 0x00000005ff0b0219 */ /* 0x000fce0000011604 */
.L_x_1883:
[----:B------:R-:W-:Y:S05]  /*232e0*/  BSYNC B0 ;  /* 0x0000000000007941 */ /* 0x000fea0003800000 */
.L_x_1881:
[----:B------:R-:W-:-:S05]  /*232f0*/  IMAD R11, R11, R3, R3 ;  /* 0x000000030b0b7224 */ /* 0x000fca00078e0203 */
[----:B------:R-:W-:-:S07]  /*23300*/  VIMNMX R2, R2, R11, PT ;  /* 0x0000000b02027248 */ /* 0x000fce0003fe0100 */
.L_x_1880:
[----:B------:R-:W1:Y:S01]  /*23310*/  @P2 LDC R5, c[0x0][0x44c] ;  /* 0x00011300ff052b82 */ /* 0x000e620000000800 */
[----:B------:R-:W-:Y:S01]  /*23320*/  IMAD.MOV.U32 R4, RZ, RZ, R28 ;  /* 0x000000ffff047224 */ /* 0x000fe200078e001c */
[----:B------:R-:W-:Y:S01]  /*23330*/  IADD3 R7, R13, -R32, RZ ;  /* 0x800000200d077210 */ /* 0x000fe20007ffe0ff */
[----:B------:R-:W-:-:S05]  /*23340*/  ULDC UR4, c[0x0][0x9dc] ;  /* 0x0002770000047ab9 */ /* 0x000fca0000000800 */
[----:B------:R-:W2:Y:S01]  /*23350*/  @P2 LDC R12, c[0x0][0x450] ;  /* 0x00011400ff0c2b82 */ /* 0x000ea20000000800 */
[----:B-1----:R-:W-:-:S05]  /*23360*/  @P2 IMAD.HI.U32 R5, R28, R5, RZ ;  /* 0x000000051c052227 */ /* 0x002fca00078e00ff */
[----:B--2---:R-:W-:-:S05]  /*23370*/  @P2 SHF.R.U32.HI R4, RZ, R12, R5 ;  /* 0x0000000cff042219 */ /* 0x004fca0000011605 */
[----:B------:R-:W-:-:S04]  /*23380*/  IMAD.IADD R12, R7, 0x1, R4 ;  /* 0x00000001070c7824 */ /* 0x000fc800078e0204 */
[----:B0-----:R-:W-:Y:S01]  /*23390*/  VIADD R11, R12, -UR4 ;  /* 0x800000040c0b7c36 */ /* 0x001fe20008000000 */
        /* <DEDUP_REMOVED lines=11> */
.L_x_1886:
[----:B------:R-:W-:-:S13]  /*23450*/  ISETP.NE.AND P0, PT, R3, 0x1, PT ;  /* 0x000000010300780c */ /* 0x000fda0003f05270 */
[----:B------:R-:W0:Y:S02]  /*23460*/  @P0 LDC.64 R4, c[0x0][0x9e8] ;  /* 0x00027a00ff040b82 */ /* 0x000e240000000a00 */
[----:B0-----:R-:W-:-:S05]  /*23470*/  @P0 IMAD.HI.U32 R4, R12, R4, RZ ;  /* 0x000000040c040227 */ /* 0x001fca00078e00ff */
[----:B------:R-:W-:-:S07]  /*23480*/  @P0 SHF.R.U32.HI R12, RZ, R5, R4 ;  /* 0x00000005ff0c0219 */ /* 0x000fce0000011604 */
.L_x_1887:
[----:B------:R-:W-:Y:S05]  /*23490*/  BSYNC B0 ;  /* 0x0000000000007941 */ /* 0x000fea0003800000 */
.L_x_1885:
[----:B------:R-:W-:-:S05]  /*234a0*/  IMAD R12, R12, R3, RZ ;  /* 0x000000030c0c7224 */ /* 0x000fca00078e02ff */
[----:B------:R-:W-:-:S07]  /*234b0*/  VIMNMX R11, R11, R12, !PT ;  /* 0x0000000c0b0b7248 */ /* 0x000fce0007fe0100 */
.L_x_1884:
[----:B------:R-:W-:Y:S01]  /*234c0*/  VIADD R2, R2, 0x5f ;  /* 0x0000005f02027836 */ /* 0x000fe20000000000 */
[----:B------:R-:W-:Y:S01]  /*234d0*/  BSSY B0, `(.L_x_1888) ;  /* 0x000013a000007945 */ /* 0x000fe20003800000 */
        /* <DEDUP_REMOVED lines=30> */
.L_x_2061:
[----:B-1----:R-:W-:Y:S02]  /*236c0*/  ISETP.NE.AND P0, PT, R14, RZ, PT ;  /* 0x000000ff0e00720c */ /* 0x002fe40003f05270 */
[----:B------:R-:W-:-:S11]  /*236d0*/  PLOP3.LUT P6, PT, PT, PT, PT, 0x8, 0x0 ;  /* 0x000000000000781c */ /* 0x000fd60003fce170 */
[----:B------:R-:W-:Y:S05]  /*236e0*/  @P0 BRA `(.L_x_1891) ;  /* 0x00000000000c0947 */ /* 0x000fea0003800000 */
[----:B------:R-:W-:-:S03]  /*236f0*/  UMOV UR4, 0xffffffff ;  /* 0xffffffff00047882 */ /* 0x000fc60000000000 */
[----:B------:R-:W-:Y:S05]  /*23700*/  BRA.DIV UR4, `(.L_x_1892) ;  /* 0x0000007204287947 */ /* 0x000fea000b800000 */
[----:B------:R-:W-:-:S13]  /*23710*/  ELECT P6, URZ, PT ;  /* 0x00000000003f782f */ /* 0x000fda00038c0000 */
.L_x_1891:
[----:B0-----:R-:W2:Y:S01]  /*23720*/  LDL R3, [R1+0x28] ;  /* 0x0000280001037983 */ /* 0x001ea20000100800 */
[----:B------:R-:W-:Y:S01]  /*23730*/  BSSY B1, `(.L_x_1893) ;  /* 0x0000008000017945 */ /* 0x000fe20003800000 */
[----:B--2---:R-:W-:-:S05]  /*23740*/  VIADD R3, R3, 0x1 ;  /* 0x0000000103037836 */ /* 0x004fca0000000000 */
[----:B------:R-:W-:-:S04]  /*23750*/  LEA.HI R6, R3, R3, RZ, 0x1 ;  /* 0x0000000303067211 */ /* 0x000fc800078f08ff */
[----:B------:R-:W-:-:S05]  /*23760*/  LOP3.LUT R6, R6, 0xfffffffe, RZ, 0xc0, !PT ;  /* 0xfffffffe06067812 */ /* 0x000fca00078ec0ff */
[----:B------:R-:W-:-:S05]  /*23770*/  IMAD.IADD R6, R3, 0x1, -R6 ;  /* 0x0000000103067824 */ /* 0x000fca00078e0a06 */
[----:B------:R-:W-:-:S04]  /*23780*/  SHF.L.U32 R6, R6, 0x1f, RZ ;  /* 0x0000001f06067819 */ /* 0x000fc800000006ff */
[----:B------:R-:W0:Y:S02]  /*23790*/  SYNCS.PHASECHK.TRANS64.TRYWAIT P0, [R23+URZ+0x2a820], R6 ;  /* 0x02a82006170075a7 */ /* 0x000e24000800017f */
[----:B0-----:R-:W-:Y:S05]  /*237a0*/  @!P0 BRA `(.L_x_1894) ;  /* 0x0000007000208947 */ /* 0x001fea0003800000 */
.L_x_2064:
[----:B------:R-:W-:Y:S05]  /*237b0*/  BSYNC B1 ;  /* 0x0000000000017941 */ /* 0x000fea0003800000 */
.L_x_1893:
        /* <DEDUP_REMOVED lines=10> */
.L_x_2065:
[----:B------:R-:W-:Y:S05]  /*23860*/  BSYNC B2 ;  /* 0x0000000000027941 */ /* 0x000fea0003800000 */
.L_x_1897:
        /* <DEDUP_REMOVED lines=9> */
.L_x_1900:
[----:B------:R-:W-:Y:S05]  /*23900*/  BSYNC B2 ;  /* 0x0000000000027941 */ /* 0x000fea0003800000 */
.L_x_1899:
        /* <DEDUP_REMOVED lines=8> */
[----:B------:R-:W-:Y:S01]  /*23990*/  VIADD R13, R11, 0x18400 ;  /* 0x000184000b0d7836 */ /* 0x000fe20000000000 */
[----:B------:R-:W-:Y:S01]  /*239a0*/  UIADD3.X UR5, URZ, UR37, URZ, UP0, !UPT ;  /* 0x000000253f057290 */ /* 0x000fe200087fe43f */
[----:B------:R-:W-:Y:S01]  /*239b0*/  UMOV UR6, 0x0 ;  /* 0x0000000000067882 */ /* 0x000fe20000000000 */
[----:B------:R-:W-:-:S10]  /*239c0*/  UMOV UR7, 0x12f00000 ;  /* 0x12f0000000077882 */ /* 0x000fd40000000000 */
.L_x_1901:
        /* <DEDUP_REMOVED lines=10> */
[----:B------:R-:W-:Y:S01]  /*23a70*/  IMAD.MOV.U32 R15, RZ, RZ, 0x40 ;  /* 0x00000040ff0f7424 */ /* 0x000fe200078e00ff */
[----:B------:R-:W-:Y:S01]  /*23a80*/  PLOP3.LUT P0, PT, PT, PT, PT, 0x80, 0x0 ;  /* 0x000000000000781c */ /* 0x000fe20003f0f070 */
[----:B------:R-:W-:Y:S01]  /*23a90*/  VIADD R13, R11, 0x1b400 ;  /* 0x0001b4000b0d7836 */ /* 0x000fe20000000000 */
[----:B------:R-:W-:Y:S01]  /*23aa0*/  UMOV UR6, 0x0 ;  /* 0x0000000000067882 */ /* 0x000fe20000000000 */
[----:B------:R-:W-:Y:S01]  /*23ab0*/  UMOV UR7, 0x12f00000 ;  /* 0x12f0000000077882 */ /* 0x000fe20000000000 */
[----:B------:R-:W-:-:S15]  /*23ac0*/  R2UR UR10, R15 ;  /* 0x000000000f0a72ca */ /* 0x000fde00000e0000 */
.L_x_1902:
        /* <DEDUP_REMOVED lines=15> */
.L_x_1903:
        /* <DEDUP_REMOVED lines=13> */
.L_x_2066:
[----:B------:R-:W-:Y:S05]  /*23c90*/  BSYNC B2 ;  /* 0x0000000000027941 */ /* 0x000fea0003800000 */
.L_x_1904:
[----:B------:R-:W-:Y:S01]  /*23ca0*/  BSSY B2, `(.L_x_1906) ;  /* 0x000000b000027945 */ /* 0x000fe20003800000 */
[----:B------:R-:W-:Y:S02]  /*23cb0*/  IMAD.MOV.U32 R10, RZ, RZ, 0x0 ;  /* 0x00000000ff0a7424 */ /* 0x000fe400078e00ff */
[----:B------:R-:W-:Y:S01]  /*23cc0*/  IMAD.MOV.U32 R11, RZ, RZ, 0x12f00000 ;  /* 0x12f00000ff0b7424 */ /* 0x000fe200078e00ff */
[----:B------:R-:W-:Y:S06]  /*23cd0*/  @P1 BRA `(.L_x_1907) ;  /* 0x00000000001c1947 */ /* 0x000fec0003800000 */
[----:B------:R-:W2:Y:S01]  /*23ce0*/  S2R R13, SR_TID.X ;  /* 0x00000000000d7919 */ /* 0x000ea20000002100 */
[----:B01----:R-:W-:-:S04]  /*23cf0*/  IMAD.MOV.U32 R12, RZ, RZ, 0x6000 ;  /* 0x00006000ff0c7424 */ /* 0x003fc800078e00ff */
[----:B------:R3:W-:Y:S01]  /*23d00*/  SYNCS.ARRIVE.TRANS64 RZ, [R3+URZ+0x2a8b0], R12 ;  /* 0x02a8b00c03ff79a7 */ /* 0x0007e2000800003f */
[----:B--2---:R-:W-:-:S04]  /*23d10*/  LOP3.LUT R13, R13, 0x1f, RZ, 0xc0, !PT ;  /* 0x0000001f0d0d7812 */ /* 0x004fc800078ec0ff */
[----:B------:R-:W-:-:S13]  /*23d20*/  ISETP.NE.AND P0, PT, R13, RZ, PT ;  /* 0x000000ff0d00720c */ /* 0x000fda0003f05270 */
[----:B---3--:R-:W-:Y:S05]  /*23d30*/  @!P0 BRA `(.L_x_1907) ;  /* 0x0000000000048947 */ /* 0x008fea0003800000 */
[----:B------:R-:W-:Y:S01]  /*23d40*/  BPT.TRAP 0x1 ;  /* 0x000000040000795c */ /* 0x000fe20000300000 */
.L_x_1907:
[----:B------:R-:W-:Y:S05]  /*23d50*/  BSYNC B2 ;  /* 0x0000000000027941 */ /* 0x000fea0003800000 */
.L_x_1906:
        /* <DEDUP_REMOVED lines=9> */
.L_x_1908:
        /* <DEDUP_REMOVED lines=10> */
[----:B------:R-:W-:Y:S01]  /*23e90*/  R2UR UR10, R15 ;  /* 0x000000000f0a72ca */ /* 0x000fe200000e0000 */
[----:B------:R-:W-:Y:S01]  /*23ea0*/  VIADD R12, R12, 0x3400 ;  /* 0x000034000c0c7836 */ /* 0x000fe20000000000 */
[----:B------:R-:W-:Y:S02]  /*23eb0*/  R2UR UR6, R10 ;  /* 0x000000000a0672ca */ /* 0x000fe400000e0000 */
[----:B------:R-:W-:Y:S02]  /*23ec0*/  R2UR UR7, R11 ;  /* 0x000000000b0772ca */ /* 0x000fe400000e0000 */
[----:B------:R-:W-:-:S13]  /*23ed0*/  PLOP3.LUT P0, PT, PT, PT, PT, 0x80, 0x0 ;  /* 0x000000000000781c */ /* 0x000fda0003f0f070 */
.L_x_1909:
        /* <DEDUP_REMOVED lines=10> */
.L_x_1896:
[----:B------:R-:W-:Y:S05]  /*23f80*/  BSYNC B1 ;  /* 0x0000000000017941 */ /* 0x000fea0003800000 */
.L_x_1895:
        /* <DEDUP_REMOVED lines=9> */
.L_x_1925:
        /* <DEDUP_REMOVED lines=11> */
.L_x_2067:
[----:B------:R-:W-:Y:S05]  /*240d0*/  BSYNC B2 ;  /* 0x0000000000027941 */ /* 0x000fea0003800000 */
.L_x_1912:
        /* <DEDUP_REMOVED lines=9> */
.L_x_1915:
[----:B------:R-:W-:Y:S05]  /*24170*/  BSYNC B2 ;  /* 0x0000000000027941 */ /* 0x000fea0003800000 */
.L_x_1914:
[----:B------:R-:W-:Y:S01]  /*24180*/  IMAD.MOV.U32 R10, RZ, RZ, RZ ;  /* 0x000000ffff0a7224 */ /* 0x000fe200078e00ff */
[----:B------:R-:W-:Y:S01]  /*24190*/  UIADD3 UR4, UP0, UR36, 0x570, URZ ;  /* 0x0000057024047890 */ /* 0x000fe2000ff1e03f */
[----:B------:R-:W-:Y:S01]  /*241a0*/  IMAD R3, R25, 0x9000, R23 ;  /* 0x0000900019037824 */ /* 0x000fe200078e0217 */
[----:B------:R-:W-:Y:S01]  /*241b0*/  PLOP3.LUT P1, PT, PT, PT, PT, 0x80, 0x0 ;  /* 0x000000000000781c */ /* 0x000fe20003f2f070 */
[----:B0-----:R-:W-:Y:S01]  /*241c0*/  IMAD R6, R12, 0x60, R0 ;  /* 0x000000600c067824 */ /* 0x001fe200078e0200 */
[----:B------:R-:W-:Y:S01]  /*241d0*/  R2UR UR10, R10 ;  /* 0x000000000a0a72ca */ /* 0x000fe200000e0000 */
[----:B------:R-:W-:Y:S01]  /*241e0*/  VIADD R13, R3, 0x18400 ;  /* 0x00018400030d7836 */ /* 0x000fe20000000000 */
[----:B------:R-:W-:Y:S01]  /*241f0*/  IADD3 R14, R11, 0x2a890, RZ ;  /* 0x0002a8900b0e7810 */ /* 0x000fe20007ffe0ff */
[----:B------:R-:W-:Y:S01]  /*24200*/  UIADD3.X UR5, URZ, UR37, URZ, UP0, !UPT ;  /* 0x000000253f057290 */ /* 0x000fe200087fe43f */
[----:B------:R-:W-:Y:S01]  /*24210*/  UMOV UR6, 0x0 ;  /* 0x0000000000067882 */ /* 0x000fe20000000000 */
[----:B------:R-:W-:-:S10]  /*24220*/  UMOV UR7, 0x12f00000 ;  /* 0x12f0000000077882 */ /* 0x000fd40000000000 */
.L_x_1916:
        /* <DEDUP_REMOVED lines=16> */
.L_x_1917:
        /* <DEDUP_REMOVED lines=15> */
.L_x_1918:
        /* <DEDUP_REMOVED lines=13> */
.L_x_2068:
[----:B------:R-:W-:Y:S05]  /*244f0*/  BSYNC B2 ;  /* 0x0000000000027941 */ /* 0x000fea0003800000 */
.L_x_1919:
[----:B------:R-:W-:Y:S01]  /*24500*/  BSSY B2, `(.L_x_1921) ;  /* 0x000000b000027945 */ /* 0x000fe20003800000 */
[----:B01----:R-:W-:Y:S02]  /*24510*/  IMAD.MOV.U32 R2, RZ, RZ, 0x0 ;  /* 0x00000000ff027424 */ /* 0x003fe400078e00ff */
[----:B------:R-:W-:Y:S01]  /*24520*/  IMAD.MOV.U32 R3, RZ, RZ, 0x12f00000 ;  /* 0x12f00000ff037424 */ /* 0x000fe200078e00ff */
[----:B------:R-:W-:Y:S06]  /*24530*/  @P2 BRA `(.L_x_1922) ;  /* 0x00000000001c2947 */ /* 0x000fec0003800000 */
[----:B------:R-:W0:Y:S01]  /*24540*/  S2R R15, SR_TID.X ;  /* 0x00000000000f7919 */ /* 0x000e220000002100 */
[----:B------:R-:W-:-:S04]  /*24550*/  IMAD.MOV.U32 R14, RZ, RZ, 0x6000 ;  /* 0x00006000ff0e7424 */ /* 0x000fc800078e00ff */
[----:B------:R1:W-:Y:S01]  /*24560*/  SYNCS.ARRIVE.TRANS64 RZ, [R11+URZ+0x2a8b0], R14 ;  /* 0x02a8b00e0bff79a7 */ /* 0x0003e2000800003f */
[----:B0-----:R-:W-:-:S04]  /*24570*/  LOP3.LUT R15, R15, 0x1f, RZ, 0xc0, !PT ;  /* 0x0000001f0f0f7812 */ /* 0x001fc800078ec0ff */
[----:B------:R-:W-:-:S13]  /*24580*/  ISETP.NE.AND P1, PT, R15, RZ, PT ;  /* 0x000000ff0f00720c */ /* 0x000fda0003f25270 */
[----:B-1----:R-:W-:Y:S05]  /*24590*/  @!P1 BRA `(.L_x_1922) ;  /* 0x0000000000049947 */ /* 0x002fea0003800000 */
[----:B------:R-:W-:Y:S01]  /*245a0*/  BPT.TRAP 0x1 ;  /* 0x000000040000795c */ /* 0x000fe20000300000 */
.L_x_1922:
[----:B------:R-:W-:Y:S05]  /*245b0*/  BSYNC B2 ;  /* 0x0000000000027941 */ /* 0x000fea0003800000 */
.L_x_1921:
[----:B------:R-:W-:Y:S01]  /*245c0*/  R2UR UR6, R2 ;  /* 0x00000000020672ca */ /* 0x000fe200000e0000 */
[----:B------:R-:W-:Y:S01]  /*245d0*/  UIADD3 UR4, UP0, UR36, 0x670, URZ ;  /* 0x0000067024047890 */ /* 0x000fe2000ff1e03f */
[----:B------:R-:W-:Y:S02]  /*245e0*/  R2UR UR7, R3 ;  /* 0x00000000030772ca */ /* 0x000fe400000e0000 */
[----:B------:R-:W-:Y:S01]  /*245f0*/  R2UR UR10, R10 ;  /* 0x000000000a0a72ca */ /* 0x000fe200000e0000 */
[----:B------:R-:W-:Y:S01]  /*24600*/  IMAD R10, R25, 0x6000, R23 ;  /* 0x00006000190a7824 */ /* 0x000fe200078e0217 */
[----:B------:R-:W-:Y:S01]  /*24610*/  PLOP3.LUT P1, PT, PT, PT, PT, 0x80, 0x0 ;  /* 0x000000000000781c */ /* 0x000fe20003f2f070 */
[----:B------:R-:W-:Y:S01]  /*24620*/  UIADD3.X UR5, URZ, UR37, URZ, UP0, !UPT ;  /* 0x000000253f057290 */ /* 0x000fe200087fe43f */
[----:B------:R-:W-:Y:S01]  /*24630*/  IADD3 R11, R11, 0x2a8b0, RZ ;  /* 0x0002a8b00b0b7810 */ /* 0x000fe20007ffe0ff */
[----:B------:R-:W-:-:S10]  /*24640*/  VIADD R14, R10, 0x400 ;  /* 0x000004000a0e7836 */ /* 0x000fd40000000000 */
.L_x_1923:
        /* <DEDUP_REMOVED lines=15> */
.L_x_1924:
        /* <DEDUP_REMOVED lines=10> */
.L_x_1911:
[----:B------:R-:W-:Y:S05]  /*247e0*/  BSYNC B1 ;  /* 0x0000000000017941 */ /* 0x000fea0003800000 */
.L_x_1910:
        /* <DEDUP_REMOVED lines=8> */
.L_x_1889:
[----:B------:R-:W-:Y:S05]  /*24870*/  BSYNC B0 ;  /* 0x0000000000007941 */ /* 0x000fea0003800000 */
.L_x_1888:
[----:B------:R-:W1:Y:S01]  /*24880*/  LDC R0, c[0x0][0x448] ;  /* 0x00011200ff007b82 */ /* 0x000e620000000800 */
[----:B------:R-:W-:Y:S01]  /*24890*/  VIADD R5, R28, 0x7f ;  /* 0x0000007f1c057836 */ /* 0x000fe20000000000 */
[----:B------:R-:W-:Y:S06]  /*248a0*/  @!P0 WARPSYNC.ALL ;  /* 0x0000000000008948 */ /* 0x000fec0003800000 */
[----:B------:R-:W2:Y:S08]  /*248b0*/  LDC.64 R2, c[0x0][0x9e0] ;  /* 0x00027800ff027b82 */ /* 0x000eb00000000a00 */
[----:B------:R-:W-:Y:S01]  /*248c0*/  @!P0 BAR.SYNC.DEFER_BLOCKING 0xc, 0x180 ;  /* 0x0306000000008b1d */ /* 0x000fe20000010000 */
[----:B-1----:R-:W-:-:S02]  /*248d0*/  ISETP.NE.AND P1, PT, R0, 0x1, PT ;  /* 0x000000010000780c */ /* 0x002fc40003f25270 */
[----:B--2---:R-:W-:-:S11]  /*248e0*/  ISETP.GE.AND P2, PT, R3, 0x1, PT ;  /* 0x000000010300780c */ /* 0x004fd60003f46270 */
[----:B------:R-:W1:Y:S08]  /*248f0*/  @P1 LDC R0, c[0x0][0x44c] ;  /* 0x00011300ff001b82 */ /* 0x000e700000000800 */
[----:B------:R-:W2:Y:S01]  /*24900*/  @P1 LDC R11, c[0x0][0x450] ;  /* 0x00011400ff0b1b82 */ /* 0x000ea20000000800 */
[----:B-1----:R-:W-:-:S05]  /*24910*/  @P1 IMAD.HI.U32 R0, R5, R0, RZ ;  /* 0x0000000005001227 */ /* 0x002fca00078e00ff */
[----:B--2---:R-:W-:-:S05]  /*24920*/  @P1 SHF.R.U32.HI R5, RZ, R11, R0 ;  /* 0x0000000bff051219 */ /* 0x004fca0000011600 */
[----:B------:R-:W-:-:S04]  /*24930*/  IMAD.IADD R11, R8, 0x1, R5 ;  /* 0x00000001080b7824 */ /* 0x000fc800078e0205 */
[----:B------:R-:W-:Y:S01]  /*24940*/  IMAD.IADD R2, R11, 0x1, R2 ;  /* 0x000000010b027824 */ /* 0x000fe200078e0202 */
[----:B------:R-:W-:Y:S06]  /*24950*/  @!P2 BRA `(.L_x_1926) ;  /* 0x000000000048a947 */ /* 0x000fec0003800000 */
[C---:B------:R-:W-:Y:S01]  /*24960*/  ISETP.GT.AND P0, PT, R11.reuse, RZ, PT ;  /* 0x000000ff0b00720c */ /* 0x040fe20003f04270 */
[----:B------:R-:W-:Y:S01]  /*24970*/  BSSY B0, `(.L_x_1927) ;  /* 0x000000e000007945 */ /* 0x000fe20003800000 */
[----:B------:R-:W-:-:S11]  /*24980*/  IADD3 R0, R11, -0x1, RZ ;  /* 0xffffffff0b007810 */ /* 0x000fd60007ffe0ff */
        /* <DEDUP_REMOVED lines=8> */
.L_x_1928:
[----:B------:R-:W-:-:S13]  /*24a10*/  ISETP.NE.AND P0, PT, R3, 0x1, PT ;  /* 0x000000010300780c */ /* 0x000fda0003f05270 */
[----:B------:R-:W1:Y:S02]  /*24a20*/  @P0 LDC.64 R4, c[0x0][0x9e8] ;  /* 0x00027a00ff040b82 */ /* 0x000e640000000a00 */
[----:B-1----:R-:W-:-:S05]  /*24a30*/  @P0 IMAD.HI.U32 R4, R0, R4, RZ ;  /* 0x0000000400040227 */ /* 0x002fca00078e00ff */
[----:B------:R-:W-:-:S07]  /*24a40*/  @P0 SHF.R.U32.HI R0, RZ, R5, R4 ;  /* 0x00000005ff000219 */ /* 0x000fce0000011604 */
.L_x_1929:
[----:B------:R-:W-:Y:S05]  /*24a50*/  BSYNC B0 ;  /* 0x0000000000007941 */ /* 0x000fea0003800000 */
.L_x_1927:
[----:B------:R-:W-:-:S05]  /*24a60*/  IMAD R5, R0, R3, R3 ;  /* 0x0000000300057224 */ /* 0x000fca00078e0203 */
[----:B------:R-:W-:-:S07]  /*24a70*/  VIMNMX R2, R2, R5, PT ;  /* 0x0000000502027248 */ /* 0x000fce0003fe0100 */
.L_x_1926:
[----:B------:R-:W1:Y:S01]  /*24a80*/  @P1 LDC R5, c[0x0][0x44c] ;  /* 0x00011300ff051b82 */ /* 0x000e620000000800 */
[----:B------:R-:W-:Y:S01]  /*24a90*/  VIADD R2, R2, 0x5f ;  /* 0x0000005f02027836 */ /* 0x000fe20000000000 */
[----:B------:R-:W-:Y:S01]  /*24aa0*/  ULDC UR4, c[0x0][0x9dc] ;  /* 0x0002770000047ab9 */ /* 0x000fe20000000800 */
[----:B------:R-:W-:Y:S02]  /*24ab0*/  IMAD.MOV.U32 R0, RZ, RZ, R28 ;  /* 0x000000ffff007224 */ /* 0x000fe400078e001c */
[----:B------:R-:W-:-:S03]  /*24ac0*/  IMAD.HI R2, R2, 0x2aaaaaab, RZ ;  /* 0x2aaaaaab02027827 */ /* 0x000fc600078e02ff */
[----:B------:R-:W2:Y:S01]  /*24ad0*/  @P1 LDC R4, c[0x0][0x450] ;  /* 0x00011400ff041b82 */ /* 0x000ea20000000800 */
[----:B-1----:R-:W-:-:S05]  /*24ae0*/  @P1 IMAD.HI.U32 R5, R28, R5, RZ ;  /* 0x000000051c051227 */ /* 0x002fca00078e00ff */
[----:B--2---:R-:W-:Y:S02]  /*24af0*/  @P1 SHF.R.U32.HI R0, RZ, R4, R5 ;  /* 0x00000004ff001219 */ /* 0x004fe40000011605 */
[----:B------:R-:W-:Y:S02]  /*24b00*/  SHF.R.U32.HI R5, RZ, 0x1f, R2 ;  /* 0x0000001fff057819 */ /* 0x000fe40000011602 */
[----:B------:R-:W-:Y:S02]  /*24b10*/  IADD3 R7, R7, R0, RZ ;  /* 0x0000000007077210 */ /* 0x000fe40007ffe0ff */
[----:B------:R-:W-:-:S03]  /*24b20*/  LEA.HI.SX32 R2, R2, R5, 0x1c ;  /* 0x0000000502027211 */ /* 0x000fc600078fe2ff */
[----:B------:R-:W-:Y:S01]  /*24b30*/  VIADD R0, R7, -UR4 ;  /* 0x8000000407007c36 */ /* 0x000fe20008000000 */
[----:B------:R-:W-:-:S05]  /*24b40*/  VIMNMX R24, R9, R2, PT ;  /* 0x0000000209187248 */ /* 0x000fca0003fe0100 */
[----:B------:R1:W-:Y:S01]  /*24b50*/  STL [R1+0x24], R24 ;  /* 0x0000241801007387 */ /* 0x0003e20000100800 */
[----:B------:R-:W-:Y:S05]  /*24b60*/  @!P2 BRA `(.L_x_1930) ;  /* 0x000000000044a947 */ /* 0x000fea0003800000 */
[----:B------:R-:W-:Y:S01]  /*24b70*/  ISETP.GT.AND P0, PT, R7, -0x1, PT ;  /* 0xffffffff0700780c */ /* 0x000fe20003f04270 */
[----:B------:R-:W-:-:S12]  /*24b80*/  BSSY B0, `(.L_x_1931) ;  /* 0x000000d000007945 */ /* 0x000fd80003800000 */
[----:B------:R-:W-:Y:S05]  /*24b90*/  @P0 BRA `(.L_x_1932) ;  /* 0x00000000001c0947 */ /* 0x000fea0003800000 */
[----:B------:R-:W-:Y:S02]  /*24ba0*/  ISETP.NE.AND P0, PT, R3, 0x1, PT ;  /* 0x000000010300780c */ /* 0x000fe40003f05270 */
[----:B------:R-:W-:-:S11]  /*24bb0*/  LOP3.LUT R7, RZ, R7, RZ, 0x33, !PT ;  /* 0x00000007ff077212 */ /* 0x000fd600078e33ff */
[----:B------:R-:W2:Y:S02]  /*24bc0*/  @P0 LDC.64 R4, c[0x0][0x9e8] ;  /* 0x00027a00ff040b82 */ /* 0x000ea40000000a00 */
[----:B--2---:R-:W-:-:S05]  /*24bd0*/  @P0 IMAD.HI.U32 R4, R7, R4, RZ ;  /* 0x0000000407040227 */ /* 0x004fca00078e00ff */
[----:B------:R-:W-:-:S04]  /*24be0*/  @P0 SHF.R.U32.HI R7, RZ, R5, R4 ;  /* 0x00000005ff070219 */ /* 0x000fc80000011604 */
[----:B------:R-:W-:Y:S01]  /*24bf0*/  LOP3.LUT R7, RZ, R7, RZ, 0x33, !PT ;  /* 0x00000007ff077212 */ /* 0x000fe200078e33ff */
[----:B------:R-:W-:Y:S06]  /*24c00*/  BRA `(.L_x_1933) ;  /* 0x0000000000107947 */ /* 0x000fec0003800000 */
.L_x_1932:
[----:B------:R-:W-:-:S13]  /*24c10*/  ISETP.NE.AND P0, PT, R3, 0x1, PT ;  /* 0x000000010300780c */ /* 0x000fda0003f05270 */
[----:B------:R-:W2:Y:S02]  /*24c20*/  @P0 LDC.64 R4, c[0x0][0x9e8] ;  /* 0x00027a00ff040b82 */ /* 0x000ea40000000a00 */
[----:B--2---:R-:W-:-:S05]  /*24c30*/  @P0 IMAD.HI.U32 R4, R7, R4, RZ ;  /* 0x0000000407040227 */ /* 0x004fca00078e00ff */
[----:B------:R-:W-:-:S07]  /*24c40*/  @P0 SHF.R.U32.HI R7, RZ, R5, R4 ;  /* 0x00000005ff070219 */ /* 0x000fce0000011604 */
.L_x_1933:
[----:B------:R-:W-:Y:S05]  /*24c50*/  BSYNC B0 ;  /* 0x0000000000007941 */ /* 0x000fea0003800000 */
.L_x_1931:
[----:B------:R-:W-:-:S05]  /*24c60*/  IMAD R3, R7, R3, RZ ;  /* 0x0000000307037224 */ /* 0x000fca00078e02ff */
[----:B------:R-:W-:-:S07]  /*24c70*/  VIMNMX R0, R0, R3, !PT ;  /* 0x0000000300007248 */ /* 0x000fce0007fe0100 */
.L_x_1930:
[----:B------:R-:W-:Y:S01]  /*24c80*/  IMAD.HI R0, R0, 0x2aaaaaab, RZ ;  /* 0x2aaaaaab00007827 */ /* 0x000fe200078e02ff */
[----:B------:R-:W-:Y:S04]  /*24c90*/  BSSY B7, `(.L_x_1934) ;  /* 0x000037d000077945 */ /* 0x000fe80003800000 */
[----:B------:R-:W-:-:S04]  /*24ca0*/  SHF.R.U32.HI R3, RZ, 0x1f, R0 ;  /* 0x0000001fff037819 */ /* 0x000fc80000011600 */
[----:B------:R-:W-:-:S04]  /*24cb0*/  LEA.HI.SX32 R3, R0, R3, 0x1c ;  /* 0x0000000300037211 */ /* 0x000fc800078fe2ff */
[----:B------:R-:W-:-:S04]  /*24cc0*/  VIMNMX R2, RZ, R3, !PT ;  /* 0x00000003ff027248 */ /* 0x000fc80007fe0100 */
[----:B------:R-:W-:Y:S01]  /*24cd0*/  ISETP.GT.AND P0, PT, R24, R2, PT ;  /* 0x000000021800720c */ /* 0x000fe20003f04270 */
[----:B------:R2:W-:-:S12]  /*24ce0*/  STL [R1+0x8], R2 ;  /* 0x0000080201007387 */ /* 0x0005d80000100800 */
[----:B--2---:R-:W-:Y:S05]  /*24cf0*/  @P0 BRA `(.L_x_1935) ;  /* 0x0000000000440947 */ /* 0x004fea0003800000 */
[----:B------:R-:W2:Y:S02]  /*24d00*/  S2R R2, SR_TID.X ;  /* 0x0000000000027919 */ /* 0x000ea40000002100 */
[----:B--2---:R-:W-:-:S04]  /*24d10*/  LOP3.LUT R2, R2, 0x7f, RZ, 0xc0, !PT ;  /* 0x0000007f02027812 */ /* 0x004fc800078ec0ff */
[----:B------:R-:W-:-:S13]  /*24d20*/  ISETP.NE.AND P0, PT, R2, RZ, PT ;  /* 0x000000ff0200720c */ /* 0x000fda0003f05270 */
[----:B------:R-:W-:Y:S05]  /*24d30*/  @P0 BRA `(.L_x_1936) ;  /* 0x0000003400c80947 */ /* 0x000fea0003800000 */
[----:B------:R-:W2:Y:S01]  /*24d40*/  S2R R5, SR_LANEID ;  /* 0x0000000000057919 */ /* 0x000ea20000000000 */
[----:B------:R-:W-:Y:S01]  /*24d50*/  VOTEU.ANY UR4, UPT, PT ;  /* 0x0000000000047886 */ /* 0x000fe200038e0100 */
[----:B------:R-:W3:Y:S01]  /*24d60*/  LDC.64 R2, c[0x0][0xc60] ;  /* 0x00031800ff027b82 */ /* 0x000ee20000000a00 */
[----:B------:R-:W2:Y:S02]  /*24d70*/  FLO.U32 R0, UR4 ;  /* 0x0000000400007d00 */ /* 0x000ea400080e0000 */
[----:B--2---:R-:W-:-:S06]  /*24d80*/  ISETP.EQ.U32.AND P0, PT, R0, R5, PT ;  /* 0x000000050000720c */ /* 0x004fcc0003f02070 */
[----:B------:R-:W3:Y:S07]  /*24d90*/  POPC R5, UR4 ;  /* 0x0000000400057d09 */ /* 0x000eee0008000000 */
[----:B---3--:R-:W2:Y:S01]  /*24da0*/  @P0 ATOMG.E.ADD.STRONG.GPU PT, R3, desc[UR60][R2.64], R5 ;  /* 0x00000005020309a8 */ /* 0x008ea200081ee1fc */
[----:B------:R-:W3:Y:S02]  /*24db0*/  S2R R4, SR_LTMASK ;  /* 0x0000000000047919 */ /* 0x000ee40000003900 */
[----:B---3--:R-:W-:-:S04]  /*24dc0*/  LOP3.LUT R4, R4, UR4, RZ, 0xc0, !PT ;  /* 0x0000000404047c12 */ /* 0x008fc8000f8ec0ff */
[----:B------:R-:W3:Y:S01]  /*24dd0*/  POPC R7, R4 ;  /* 0x0000000400077309 */ /* 0x000ee20000000000 */
[----:B--2---:R-:W3:Y:S02]  /*24de0*/  SHFL.IDX PT, R0, R3, R0, 0x1f ;  /* 0x00001f0003007589 */ /* 0x004ee400000e0000 */
[----:B---3--:R-:W-:Y:S01]  /*24df0*/  IADD3 R16, R0, UR38, R7 ;  /* 0x0000002600107c10 */ /* 0x008fe2000fffe007 */
[----:B------:R-:W-:Y:S06]  /*24e00*/  BRA `(.L_x_1936) ;  /* 0x0000003400947947 */ /* 0x000fec0003800000 */
.L_x_1935:
        /* <DEDUP_REMOVED lines=8> */
[----:B------:R-:W-:Y:S01]  /*24e90*/  IMAD.U32 R4, RZ, RZ, UR6 ;  /* 0x00000006ff047e24 */ /* 0x000fe2000f8e00ff */
[----:B------:R-:W-:Y:S01]  /*24ea0*/  MOV R5, UR7 ;  /* 0x0000000700057c02 */ /* 0x000fe20008000f00 */
[----:B------:R-:W2:Y:S01]  /*24eb0*/  LDC.64 R2, c[0x4][R2] ;  /* 0x0100000002027b82 */ /* 0x000ea20000000a00 */
[----:B0-----:R-:W-:Y:S01]  /*24ec0*/  IMAD.U32 R6, RZ, RZ, UR8 ;  /* 0x00000008ff067e24 */ /* 0x001fe2000f8e00ff */
[----:B------:R-:W-:Y:S01]  /*24ed0*/  MOV R11, UR5 ;  /* 0x00000005000b7c02 */ /* 0x000fe20008000f00 */
[----:B------:R-:W-:Y:S02]  /*24ee0*/  IMAD.U32 R7, RZ, RZ, UR9 ;  /* 0x00000009ff077e24 */ /* 0x000fe4000f8e00ff */
[----:B------:R-:W-:-:S02]  /*24ef0*/  IMAD.U32 R10, RZ, RZ, UR4 ;  /* 0x00000004ff0a7e24 */ /* 0x000fc4000f8e00ff */
[----:B------:R-:W-:Y:S02]  /*24f00*/  IMAD.MOV.U32 R8, RZ, RZ, 0x70 ;  /* 0x00000070ff087424 */ /* 0x000fe400078e00ff */
[----:B------:R-:W-:Y:S02]  /*24f10*/  IMAD.MOV.U32 R12, RZ, RZ, 0x1 ;  /* 0x00000001ff0c7424 */ /* 0x000fe400078e00ff */
[----:B------:R-:W-:-:S07]  /*24f20*/  IMAD.MOV.U32 R13, RZ, RZ, RZ ;  /* 0x000000ffff0d7224 */ /* 0x000fce00078e00ff */
[----:B------:R-:W-:-:S07]  /*24f30*/  LEPC R20, `(.L_x_1938) ;  /* 0x000000001014794e */ /* 0x000fce0000000000 */
[----:B-12---:R-:W-:Y:S05]  /*24f40*/  CALL.ABS.NOINC R2 ;  /* 0x0000000002007343 */ /* 0x006fea0003c00000 */
.L_x_1938:
[----:B------:R-:W-:Y:S05]  /*24f50*/  BSYNC B6 ;  /* 0x0000000000067941 */ /* 0x000fea0003800000 */
.L_x_1937:
[----:B------:R-:W-:Y:S01]  /*24f60*/  IADD3 R0, R23, 0x400, RZ ;  /* 0x0000040017007810 */ /* 0x000fe20007ffe0ff */
[----:B------:R-:W-:Y:S03]  /*24f70*/  BSSY B6, `(.L_x_1939) ;  /* 0x0000022000067945 */ /* 0x000fe60003800000 */
[----:B------:R-:W-:-:S13]  /*24f80*/  LOP3.LUT P0, RZ, R0, 0x3ff, RZ, 0xc0, !PT ;  /* 0x000003ff00ff7812 */ /* 0x000fda000780c0ff */
[----:B------:R-:W-:Y:S05]  /*24f90*/  @!P0 BRA `(.L_x_1940) ;  /* 0x00000000007c8947 */ /* 0x000fea0003800000 */
[----:B------:R-:W-:Y:S01]  /*24fa0*/  MOV R17, 0x0 ;  /* 0x0000000000117802 */ /* 0x000fe20000000f00 */
[----:B------:R-:W-:Y:S01]  /*24fb0*/  ULDC.64 UR6, c[0x4][0xf0] ;  /* 0x01003c0000067ab9 */ /* 0x000fe20000000a00 */
[----:B------:R-:W-:Y:S01]  /*24fc0*/  ULDC.64 UR8, c[0x4][0xf8] ;  /* 0x01003e0000087ab9 */ /* 0x000fe20000000a00 */
[----:B------:R-:W-:Y:S01]  /*24fd0*/  ULDC.64 UR4, c[0x4][0x78] ;  /* 0x01001e0000047ab9 */ /* 0x000fe20000000a00 */
[----:B------:R2:W3:Y:S01]  /*24fe0*/  LDC.64 R2, c[0x4][R17] ;  /* 0x0100000011027b82 */ /* 0x0004e20000000a00 */
[----:B------:R-:W-:Y:S01]  /*24ff0*/  IMAD.U32 R4, RZ, RZ, UR6 ;  /* 0x00000006ff047e24 */ /* 0x000fe2000f8e00ff */
[----:B------:R-:W-:Y:S01]  /*25000*/  MOV R7, UR9 ;  /* 0x0000000900077c02 */ /* 0x000fe20008000f00 */
[----:B------:R-:W-:Y:S01]  /*25010*/  IMAD.U32 R5, RZ, RZ, UR7 ;  /* 0x00000007ff057e24 */ /* 0x000fe2000f8e00ff */
[----:B------:R-:W-:Y:S01]  /*25020*/  MOV R12, 0x1 ;  /* 0x00000001000c7802 */ /* 0x000fe20000000f00 */
[----:B0-----:R-:W-:Y:S02]  /*25030*/  IMAD.U32 R6, RZ, RZ, UR8 ;  /* 0x00000008ff067e24 */ /* 0x001fe4000f8e00ff */
[----:B------:R-:W-:-:S02]  /*25040*/  IMAD.U32 R10, RZ, RZ, UR4 ;  /* 0x00000004ff0a7e24 */ /* 0x000fc4000f8e00ff */
[----:B------:R-:W-:Y:S02]  /*25050*/  IMAD.U32 R11, RZ, RZ, UR5 ;  /* 0x00000005ff0b7e24 */ /* 0x000fe4000f8e00ff */
[----:B------:R-:W-:Y:S02]  /*25060*/  IMAD.MOV.U32 R8, RZ, RZ, 0x70 ;  /* 0x00000070ff087424 */ /* 0x000fe400078e00ff */
[----:B--2---:R-:W-:-:S07]  /*25070*/  IMAD.MOV.U32 R13, RZ, RZ, RZ ;  /* 0x000000ffff0d7224 */ /* 0x004fce00078e00ff */
[----:B------:R-:W-:-:S07]  /*25080*/  LEPC R20, `(.L_x_1941) ;  /* 0x000000001014794e */ /* 0x000fce0000000000 */
[----:B-1-3--:R-:W-:Y:S05]  /*25090*/  CALL.ABS.NOINC R2 ;  /* 0x0000000002007343 */ /* 0x00afea0003c00000 */
.L_x_1941:
[----:B------:R0:W1:Y:S01]  /*250a0*/  LDC.64 R2, c[0x4][R17] ;  /* 0x0100000011027b82 */ /* 0x0000620000000a00 */
[----:B------:R-:W-:Y:S01]  /*250b0*/  ULDC.64 UR4, c[0x4][0xf0] ;  /* 0x01003c0000047ab9 */ /* 0x000fe20000000a00 */
[----:B------:R-:W-:Y:S01]  /*250c0*/  ULDC.64 UR6, c[0x4][0xf8] ;  /* 0x01003e0000067ab9 */ /* 0x000fe20000000a00 */
[----:B------:R-:W-:Y:S01]  /*250d0*/  ULDC.64 UR8, c[0x4][0x80] ;  /* 0x0100200000087ab9 */ /* 0x000fe20000000a00 */
        /* <DEDUP_REMOVED lines=8> */
[----:B0-----:R-:W-:-:S07]  /*25160*/  IMAD.MOV.U32 R13, RZ, RZ, RZ ;  /* 0x000000ffff0d7224 */ /* 0x001fce00078e00ff */
[----:B------:R-:W-:-:S07]  /*25170*/  LEPC R20, `(.L_x_1940) ;  /* 0x000000001014794e */ /* 0x000fce0000000000 */
[----:B-1----:R-:W-:Y:S05]  /*25180*/  CALL.ABS.NOINC R2 ;  /* 0x0000000002007343 */ /* 0x002fea0003c00000 */
.L_x_1940:
[----:B------:R-:W-:Y:S05]  /*25190*/  BSYNC B6 ;  /* 0x0000000000067941 */ /* 0x000fea0003800000 */
.L_x_1939:
[----:B------:R-:W-:Y:S01]  /*251a0*/  ULDC.64 UR4, c[0x0][0x9f8] ;  /* 0x00027e0000047ab9 */ /* 0x000fe20000000a00 */
[----:B------:R-:W2:Y:S01]  /*251b0*/  LDL R20, [R1] ;  /* 0x0000000001147983 */ /* 0x000ea20000100800 */
[----:B------:R-:W-:-:S03]  /*251c0*/  ISETP.NE.U32.AND P0, PT, RZ, UR4, PT ;  /* 0x00000004ff007c0c */ /* 0x000fc6000bf05070 */
[----:B------:R-:W3:Y:S01]  /*251d0*/  LDL R17, [R1+0x4] ;  /* 0x0000040001117983 */ /* 0x000ee20000100800 */
[----:B------:R-:W-:Y:S01]  /*251e0*/  ISETP.NE.AND.EX P0, PT, RZ, UR5, PT, P0 ;  /* 0x00000005ff007c0c */ /* 0x000fe2000bf05300 */
[----:B------:R-:W-:Y:S01]  /*251f0*/  IMAD.MOV.U32 R34, RZ, RZ, R19 ;  /* 0x000000ffff227224 */ /* 0x000fe200078e0013 */
[----:B------:R-:W4:Y:S01]  /*25200*/  LDC R0, c[0x0][0x430] ;  /* 0x00010c00ff007b82 */ /* 0x000f220000000800 */
[----:B------:R-:W0:Y:S01]  /*25210*/  S2R R21, SR_TID.X ;  /* 0x0000000000157919 */ /* 0x000e220000002100 */
[----:B------:R-:W-:-:S09]  /*25220*/  ULDC UR4, c[0x0][0x320] ;  /* 0x0000c80000047ab9 */ /* 0x000fd20000000800 */
[----:B------:R-:W1:Y:S01]  /*25230*/  @P0 LDC.64 R2, c[0x0][0x9f8] ;  /* 0x00027e00ff020b82 */ /* 0x000e620000000a00 */
[----:B0-----:R-:W-:Y:S01]  /*25240*/  LOP3.LUT R21, R21, 0x7f, RZ, 0xc0, !PT ;  /* 0x0000007f15157812 */ /* 0x001fe200078ec0ff */
[----:B-1----:R-:W-:-:S03]  /*25250*/  @P0 IMAD.WIDE R2, R19, 0x4, R2 ;  /* 0x0000000413020825 */ /* 0x002fc600078e0202 */
[----:B------:R-:W-:Y:S02]  /*25260*/  SHF.R.U32.HI R26, RZ, 0x3, R21 ;  /* 0x00000003ff1a7819 */ /* 0x000fe40000011615 */
[----:B------:R0:W3:Y:S01]  /*25270*/  @P0 LDG.E R34, desc[UR60][R2.64] ;  /* 0x0000003c02220981 */ /* 0x0000e2000c1e1900 */
[----:B----4-:R-:W-:Y:S01]  /*25280*/  ISETP.NE.AND P1, PT, R0, 0x1, PT ;  /* 0x000000010000780c */ /* 0x010fe20003f25270 */
[----:B------:R-:W1:-:S12]  /*25290*/  S2R R21, SR_TID.X ;  /* 0x0000000000157919 */ /* 0x000e580000002100 */
[----:B------:R-:W4:Y:S08]  /*252a0*/  @P1 LDC R4, c[0x0][0x434] ;  /* 0x00010d00ff041b82 */ /* 0x000f300000000800 */
[----:B------:R-:W0:Y:S01]  /*252b0*/  @P1 LDC R6, c[0x0][0x438] ;  /* 0x00010e00ff061b82 */ /* 0x000e220000000800 */
[----:B-1----:R-:W-:-:S04]  /*252c0*/  SHF.L.U32 R21, R21, 0x4, RZ ;  /* 0x0000000415157819 */ /* 0x002fc800000006ff */
[----:B------:R-:W-:Y:S01]  /*252d0*/  LOP3.LUT R21, R26, 0x70, R21, 0xf8, !PT ;  /* 0x000000701a157812 */ /* 0x000fe200078ef815 */
[----:B------:R-:W-:-:S04]  /*252e0*/  VIADD R26, R24, 0xffffffff ;  /* 0xffffffff181a7836 */ /* 0x000fc80000000000 */
[----:B------:R-:W-:Y:S01]  /*252f0*/  IMAD R5, R26, 0x60, R21 ;  /* 0x000000601a057824 */ /* 0x000fe200078e0215 */
[----:B------:R-:W-:Y:S01]  /*25300*/  LOP3.LUT R22, R22, 0xfffffff7, RZ, 0xc0, !PT ;  /* 0xfffffff716167812 */ /* 0x000fe200078ec0ff */
[----:B------:R-:W-:-:S03]  /*25310*/  UMOV UR5, 0xffffffff ;  /* 0xffffffff00057882 */ /* 0x000fc60000000000 */
[----:B--2---:R-:W-:Y:S02]  /*25320*/  ISETP.GE.AND P0, PT, R5, R20, PT ;  /* 0x000000140500720c */ /* 0x004fe40003f06270 */
[----:B------:R-:W1:Y:S02]  /*25330*/  S2R R20, SR_TID.X ;  /* 0x0000000000147919 */ /* 0x000e640000002100 */
[----:B------:R-:W-:Y:S01]  /*25340*/  ISETP.GT.U32.OR P0, PT, R21, 0x5f, P0 ;  /* 0x0000005f1500780c */ /* 0x000fe20000704470 */
[----:B---3--:R-:W-:-:S04]  /*25350*/  IMAD.IADD R5, R5, 0x1, R17 ;  /* 0x0000000105057824 */ /* 0x008fc800078e0211 */
[----:B----4-:R-:W-:-:S04]  /*25360*/  @P1 IMAD.HI.U32 R7, R5, R4, RZ ;  /* 0x0000000405071227 */ /* 0x010fc800078e00ff */
[----:B------:R-:W-:Y:S01]  /*25370*/  IMAD.MOV.U32 R4, RZ, RZ, R5 ;  /* 0x000000ffff047224 */ /* 0x000fe200078e0005 */
[----:B0-----:R-:W-:-:S03]  /*25380*/  @P1 SHF.R.U32.HI R4, RZ, R6, R7 ;  /* 0x00000006ff041219 */ /* 0x001fc60000011607 */
[----:B------:R-:W0:Y:S01]  /*25390*/  @!P0 LDC.64 R2, c[0x0][0x428] ;  /* 0x00010a00ff028b82 */ /* 0x000e220000000a00 */
[----:B------:R-:W-:-:S05]  /*253a0*/  IADD3 R6, -R4, RZ, RZ ;  /* 0x000000ff04067210 */ /* 0x000fca0007ffe1ff */
[----:B------:R-:W-:Y:S01]  /*253b0*/  IMAD R0, R0, R6, R5 ;  /* 0x0000000600007224 */ /* 0x000fe200078e0205 */
[----:B------:R-:W-:Y:S01]  /*253c0*/  @!P0 SHF.R.S32.HI R5, RZ, 0x1f, R4 ;  /* 0x0000001fff058819 */ /* 0x000fe20000011404 */
[----:B-1----:R-:W-:-:S05]  /*253d0*/  IMAD.SHL.U32 R20, R20, 0x8, RZ ;  /* 0x0000000814147824 */ /* 0x002fca00078e00ff */
[----:B------:R-:W-:-:S04]  /*253e0*/  LOP3.LUT R20, R20, 0x38, RZ, 0xc0, !PT ;  /* 0x0000003814147812 */ /* 0x000fc800078ec0ff */
[C---:B------:R-:W-:Y:S02]  /*253f0*/  LOP3.LUT R17, R20.reuse, 0x40, RZ, 0xfc, !PT ;  /* 0x0000004014117812 */ /* 0x040fe400078efcff */
[----:B------:R-:W-:Y:S02]  /*25400*/  ISETP.GE.AND P1, PT, R20, UR4, PT ;  /* 0x0000000414007c0c */ /* 0x000fe4000bf26270 */
[----:B------:R-:W-:Y:S01]  /*25410*/  SHF.R.S32.HI R8, RZ, 0x1f, R34 ;  /* 0x0000001fff087819 */ /* 0x000fe20000011422 */
[-C--:B0-----:R-:W-:Y:S01]  /*25420*/  @!P0 IMAD.WIDE.U32 R4, R34, R2.reuse, R4 ;  /* 0x0000000222048225 */ /* 0x081fe200078e0004 */
[----:B------:R-:W-:Y:S01]  /*25430*/  ISETP.GE.AND P2, PT, R17, UR4, PT ;  /* 0x0000000411007c0c */ /* 0x000fe2000bf46270 */
[----:B------:R-:W-:Y:S01]  /*25440*/  ULDC UR4, c[0x0][0x2f4] ;  /* 0x0000bd0000047ab9 */ /* 0x000fe20000000800 */
[----:B------:R-:W-:Y:S01]  /*25450*/  SEL R30, RZ, 0x1, P1 ;  /* 0x00000001ff1e7807 */ /* 0x000fe20000800000 */
[----:B------:R-:W-:Y:S01]  /*25460*/  @!P0 IMAD R6, R8, R2, RZ ;  /* 0x0000000208068224 */ /* 0x000fe200078e02ff */
[----:B------:R-:W-:Y:S01]  /*25470*/  SEL R2, RZ, 0xffffffff, P2 ;  /* 0xffffffffff027807 */ /* 0x000fe20001000000 */
[----:B------:R0:W-:Y:S02]  /*25480*/  STL [R1+0xc], R8 ;  /* 0x00000c0801007387 */ /* 0x0001e40000100800 */
[----:B------:R-:W-:-:S02]  /*25490*/  @!P0 IMAD R6, R34, R3, R6 ;  /* 0x0000000322068224 */ /* 0x000fc400078e0206 */
[----:B------:R-:W-:Y:S02]  /*254a0*/  IMAD.SHL.U32 R3, R2, 0x2, RZ ;  /* 0x0000000202037824 */ /* 0x000fe400078e00ff */
[----:B------:R-:W-:-:S03]  /*254b0*/  @!P0 IMAD.IADD R6, R5, 0x1, R6 ;  /* 0x0000000105068824 */ /* 0x000fc600078e0206 */
[----:B------:R-:W-:Y:S02]  /*254c0*/  LOP3.LUT R30, R3, 0x2, R30, 0xe2, !PT ;  /* 0x00000002031e7812 */ /* 0x000fe400078ee21e */
[----:B------:R-:W1:Y:S01]  /*254d0*/  @!P0 LDC.64 R2, c[0x0][0x418] ;  /* 0x00010600ff028b82 */ /* 0x000e620000000a00 */
[----:B------:R-:W-:Y:S01]  /*254e0*/  IMAD.U32 R5, RZ, RZ, UR39 ;  /* 0x00000027ff057e24 */ /* 0x000fe2000f8e00ff */
[----:B-1----:R-:W-:-:S04]  /*254f0*/  @!P0 LEA R2, P1, R4, R2, 0x2 ;  /* 0x0000000204028211 */ /* 0x002fc800078210ff */
[----:B------:R-:W-:Y:S02]  /*25500*/  @!P0 LEA.HI.X R3, R4, R3, R6, 0x2, P1 ;  /* 0x0000000304038211 */ /* 0x000fe400008f1406 */
[----:B------:R-:W-:-:S06]  /*25510*/  MOV R4, RZ ;  /* 0x000000ff00047202 */ /* 0x000fcc0000000f00 */
[----:B------:R1:W5:Y:S01]  /*25520*/  @!P0 LDG.E R4, desc[UR60][R2.64] ;  /* 0x0000003c02048981 */ /* 0x000362000c1e1900 */
[----:B------:R-:W-:Y:S02]  /*25530*/  ISETP.GT.U32.AND P0, PT, R21, 0x5f, PT ;  /* 0x0000005f1500780c */ /* 0x000fe40003f04070 */
[----:B------:R-:W-:Y:S02]  /*25540*/  ISETP.NE.AND P3, PT, R5, 0x3, PT ;  /* 0x000000030500780c */ /* 0x000fe40003f65270 */
[C---:B------:R-:W-:Y:S02]  /*25550*/  ISETP.GE.AND P2, PT, R20.reuse, UR4, PT ;  /* 0x0000000414007c0c */ /* 0x040fe4000bf46270 */
[----:B0-----:R-:W-:Y:S02]  /*25560*/  LOP3.LUT R8, R20, 0x80, RZ, 0xfc, !PT ;  /* 0x0000008014087812 */ /* 0x001fe400078efcff */
[----:B------:R-:W-:-:S05]  /*25570*/  ISETP.GE.AND P1, PT, R17, UR4, PT ;  /* 0x0000000411007c0c */ /* 0x000fca000bf26270 */
[----:B------:R-:W-:Y:S02]  /*25580*/  @P0 LOP3.LUT R22, R22, 0x8, RZ, 0xfc, !PT ;  /* 0x0000000816160812 */ /* 0x000fe400078efcff */
[----:B------:R-:W-:Y:S02]  /*25590*/  ISETP.GE.AND P0, PT, R8, UR4, PT ;  /* 0x0000000408007c0c */ /* 0x000fe4000bf06270 */
[----:B------:R-:W-:-:S04]  /*255a0*/  LOP3.LUT R22, R22, 0xffffffef, RZ, 0xc0, !PT ;  /* 0xffffffef16167812 */ /* 0x000fc800078ec0ff */
[----:B------:R-:W-:-:S04]  /*255b0*/  @P3 LOP3.LUT R22, R22, 0x10, RZ, 0xfc, !PT ;  /* 0x0000001016163812 */ /* 0x000fc800078efcff */
[----:B------:R-:W-:-:S04]  /*255c0*/  LOP3.LUT R22, R22, 0xfffffffb, RZ, 0xc0, !PT ;  /* 0xfffffffb16167812 */ /* 0x000fc800078ec0ff */
[----:B------:R-:W-:-:S04]  /*255d0*/  @P2 LOP3.LUT R22, R22, 0x4, RZ, 0xfc, !PT ;  /* 0x0000000416162812 */ /* 0x000fc800078efcff */
[----:B------:R-:W-:-:S04]  /*255e0*/  LOP3.LUT R22, R22, 0xfffffffe, RZ, 0xc0, !PT ;  /* 0xfffffffe16167812 */ /* 0x000fc800078ec0ff */
[----:B------:R-:W-:-:S04]  /*255f0*/  LOP3.LUT R22, R22, 0xfffffffd, RZ, 0xc0, !PT ;  /* 0xfffffffd16167812 */ /* 0x000fc800078ec0ff */
[----:B------:R-:W-:-:S04]  /*25600*/  @P1 LOP3.LUT R22, R22, 0x2, RZ, 0xfc, !PT ;  /* 0x0000000216161812 */ /* 0x000fc800078efcff */
[----:B------:R-:W-:Y:S01]  /*25610*/  @P0 LOP3.LUT R22, R22, 0x1, RZ, 0xfc, !PT ;  /* 0x0000000116160812 */ /* 0x000fe200078efcff */
[----:B-1----:R-:W-:Y:S06]  /*25620*/  BRA.DIV UR5, `(.L_x_1942) ;  /* 0x0000005205e47947 */ /* 0x002fec000b800000 */
.L_x_2071:
[----:B------:R-:W-:Y:S01]  /*25630*/  SHF.R.S32.HI R33, RZ, 0x1f, R18 ;  /* 0x0000001fff217819 */ /* 0x000fe20000011412 */
[----:B------:R-:W-:Y:S06]  /*25640*/  @!P3 BRA `(.L_x_1943) ;  /* 0x000000000004b947 */ /* 0x000fec0003800000 */
[----:B------:R-:W-:Y:S01]  /*25650*/  BPT.TRAP 0x1 ;  /* 0x000000040000795c */ /* 0x000fe20000300000 */
.L_x_1943:
[----:B------:R-:W-:Y:S01]  /*25660*/  SHF.R.S32.HI R5, RZ, 0x1f, R0 ;  /* 0x0000001fff057819 */ /* 0x000fe20000011400 */
[----:B------:R-:W-:Y:S01]  /*25670*/  ULDC.64 UR4, c[0x0][0x328] ;  /* 0x0000ca0000047ab9 */ /* 0x000fe20000000a00 */
[----:B------:R-:W-:Y:S03]  /*25680*/  BSSY B0, `(.L_x_1944) ;  /* 0x0000017000007945 */ /* 0x000fe60003800000 */
[----:B------:R-:W-:-:S04]  /*25690*/  IMAD R3, R5, UR4, RZ ;  /* 0x0000000405037c24 */ /* 0x000fc8000f8e02ff */
        /* <DEDUP_REMOVED lines=21> */
.L_x_2072:
[----:B------:R-:W-:Y:S05]  /*257f0*/  BSYNC B0 ;  /* 0x0000000000007941 */ /* 0x000fea0003800000 */
.L_x_1944:
[----:B------:R-:W2:Y:S01]  /*25800*/  LDL R9, [R1] ;  /* 0x0000000001097983 */ /* 0x000ea20000100800 */
[----:B------:R-:W-:Y:S01]  /*25810*/  ULDC.64 UR4, c[0x0][0x300] ;  /* 0x0000c00000047ab9 */ /* 0x000fe20000000a00 */
[----:B------:R-:W-:Y:S01]  /*25820*/  LOP3.LUT P4, RZ, R22, 0x4, RZ, 0xc0, !PT ;  /* 0x0000000416ff7812 */ /* 0x000fe2000788c0ff */
[----:B------:R-:W-:Y:S01]  /*25830*/  IMAD R5, R5, UR4, RZ ;  /* 0x0000000405057c24 */ /* 0x000fe2000f8e02ff */
[----:B------:R-:W1:Y:S01]  /*25840*/  S2R R8, SR_TID.X ;  /* 0x0000000000087919 */ /* 0x000e620000002100 */
[----:B0-----:R-:W-:Y:S01]  /*25850*/  IMAD.WIDE.U32 R2, R0, UR4, RZ ;  /* 0x0000000400027c25 */ /* 0x001fe2000f8e00ff */
[C---:B------:R-:W-:Y:S02]  /*25860*/  LOP3.LUT P3, RZ, R22.reuse, 0x2, RZ, 0xc0, !PT ;  /* 0x0000000216ff7812 */ /* 0x040fe4000786c0ff */
[----:B------:R-:W-:Y:S01]  /*25870*/  LOP3.LUT P2, RZ, R22, 0x1, RZ, 0xc0, !PT ;  /* 0x0000000116ff7812 */ /* 0x000fe2000784c0ff */
[----:B------:R-:W-:Y:S01]  /*25880*/  IMAD R5, R0, UR5, R5 ;  /* 0x0000000500057c24 */ /* 0x000fe2000f8e0205 */
[----:B------:R-:W-:-:S02]  /*25890*/  ULDC.64 UR4, c[0x0][0x310] ;  /* 0x0000c40000047ab9 */ /* 0x000fc40000000a00 */
        /* <DEDUP_REMOVED lines=10> */
[----:B------:R-:W-:Y:S01]  /*25940*/  IMAD R5, R27, 0x4800, R36 ;  /* 0x000048001b057824 */ /* 0x000fe200078e0224 */
[----:B------:R-:W-:Y:S01]  /*25950*/  LEA R4, P0, R2, UR4, 0x1 ;  /* 0x0000000402047c11 */ /* 0x000fe2000f8008ff */
[----:B------:R-:W-:Y:S01]  /*25960*/  UMOV UR4, 0xffffffff ;  /* 0xffffffff00047882 */ /* 0x000fe20000000000 */
[----:B------:R-:W-:Y:S02]  /*25970*/  IADD3 R0, R3, R0, RZ ;  /* 0x0000000003007210 */ /* 0x000fe40007ffe0ff */
[----:B-1----:R-:W-:Y:S02]  /*25980*/  LOP3.LUT R8, R8, 0x7f, RZ, 0xc0, !PT ;  /* 0x0000007f08087812 */ /* 0x002fe400078ec0ff */
[----:B------:R-:W-:Y:S02]  /*25990*/  LEA.HI.X R0, R2, UR5, R0, 0x1, P0 ;  /* 0x0000000502007c11 */ /* 0x000fe400080f0c00 */
[----:B------:R-:W-:Y:S01]  /*259a0*/  SHF.R.U32.HI R8, RZ, 0x3, R8 ;  /* 0x00000003ff087819 */ /* 0x000fe20000011608 */
[----:B--2---:R-:W-:-:S02]  /*259b0*/  IMAD R6, R26, -0x60, R9 ;  /* 0xffffffa01a067824 */ /* 0x004fc400078e0209 */
[----:B------:R-:W0:Y:S02]  /*259c0*/  S2R R9, SR_TID.X ;  /* 0x0000000000097919 */ /* 0x000e240000002100 */
[----:B------:R-:W-:-:S05]  /*259d0*/  IMAD.IADD R6, R6, 0x1, -R8 ;  /* 0x0000000106067824 */ /* 0x000fca00078e0a08 */
[----:B------:R-:W-:Y:S01]  /*259e0*/  ISETP.GE.AND P0, PT, R6, 0x1, PT ;  /* 0x000000010600780c */ /* 0x000fe20003f06270 */
[----:B0-----:R-:W-:-:S05]  /*259f0*/  IMAD.SHL.U32 R9, R9, 0x8, RZ ;  /* 0x0000000809097824 */ /* 0x001fca00078e00ff */
        /* <DEDUP_REMOVED lines=64> */
.L_x_2086:
[----:B------:R-:W-:-:S13]  /*25e00*/  ISETP.GE.AND P0, PT, R6, 0x51, PT ;  /* 0x000000510600780c */ /* 0x000fda0003f06270 */
[----:B-1----:R-:W-:Y:S01]  /*25e10*/  @P0 LEA R2, P1, R9, R2, 0x1 ;  /* 0x0000000209020211 */ /* 0x002fe200078208ff */
        /* <DEDUP_REMOVED lines=10> */
.L_x_1947:
        /* <DEDUP_REMOVED lines=10> */
.L_x_1948:
[----:B------:R2:W-:Y:S02]  /*25f60*/  SYNCS.ARRIVE.TRANS64.A1T0 RZ, [R7+URZ+0x2a830], RZ ;  /* 0x02a830ff07ff79a7 */ /* 0x0005e4000810003f */
[----:B------:R-:W-:Y:S05]  /*25f70*/  WARPSYNC.ALL ;  /* 0x0000000000007948 */ /* 0x000fea0003800000 */
[----:B------:R-:W-:Y:S01]  /*25f80*/  ULDC.64 UR4, c[0x0][0xa00] ;  /* 0x0002800000047ab9 */ /* 0x000fe20000000a00 */
[----:B------:R-:W-:Y:S01]  /*25f90*/  VIADD R0, R23, 0xc400 ;  /* 0x0000c40017007836 */ /* 0x000fe20000000000 */
[----:B------:R-:W-:Y:S01]  /*25fa0*/  BAR.SYNC.DEFER_BLOCKING 0x8, 0x180 ;  /* 0x0206000000007b1d */ /* 0x000fe20000010000 */
[----:B------:R-:W-:-:S03]  /*25fb0*/  ISETP.NE.U32.AND P0, PT, RZ, UR4, PT ;  /* 0x00000004ff007c0c */ /* 0x000fc6000bf05070 */
[----:B------:R-:W-:Y:S02]  /*25fc0*/  LOP3.LUT P1, RZ, R0, 0x3ff, RZ, 0xc0, !PT ;  /* 0x000003ff00ff7812 */ /* 0x000fe4000782c0ff */
[----:B------:R-:W-:Y:S01]  /*25fd0*/  ISETP.NE.AND.EX P0, PT, RZ, UR5, PT, P0 ;  /* 0x00000005ff007c0c */ /* 0x000fe2000bf05300 */
[----:B------:R-:W-:Y:S01]  /*25fe0*/  ULDC.64 UR4, c[0x0][0x298] ;  /* 0x0000a60000047ab9 */ /* 0x000fe20000000a00 */
[----:B------:R-:W-:Y:S01]  /*25ff0*/  SHF.R.S32.HI R0, RZ, 0x1f, R19 ;  /* 0x0000001fff007819 */ /* 0x000fe20000011413 */
[----:B------:R-:W-:Y:S01]  /*26000*/  BSSY B6, `(.L_x_1949) ;  /* 0x000001c000067945 */ /* 0x000fe20003800000 */
[----:B-1----:R-:W-:Y:S02]  /*26010*/  SEL R2, R19, RZ, !P0 ;  /* 0x000000ff13027207 */ /* 0x002fe40004000000 */
[----:B------:R-:W-:-:S05]  /*26020*/  SEL R0, R0, RZ, !P0 ;  /* 0x000000ff00007207 */ /* 0x000fca0004000000 */
[----:B------:R1:W-:Y:S04]  /*26030*/  STL [R1+0x30], R0 ;  /* 0x0000300001007387 */ /* 0x0003e80000100800 */
[----:B------:R3:W-:Y:S01]  /*26040*/  STL [R1+0x20], R2 ;  /* 0x0000200201007387 */ /* 0x0007e20000100800 */
[----:B-1----:R-:W-:Y:S01]  /*26050*/  SHF.R.S32.HI R0, RZ, 0x1f, R35 ;  /* 0x0000001fff007819 */ /* 0x002fe20000011423 */
[----:B---3--:R-:W-:-:S04]  /*26060*/  IMAD.WIDE.U32 R2, R35, UR4, RZ ;  /* 0x0000000423027c25 */ /* 0x008fc8000f8e00ff */
[----:B------:R-:W-:Y:S01]  /*26070*/  IMAD R0, R0, UR4, RZ ;  /* 0x0000000400007c24 */ /* 0x000fe2000f8e02ff */
[----:B------:R1:W-:Y:S03]  /*26080*/  STL.64 [R1+0x18], R2 ;  /* 0x0000180201007387 */ /* 0x0003e60000100a00 */
[----:B------:R-:W-:-:S05]  /*26090*/  IMAD R0, R35, UR5, R0 ;  /* 0x0000000523007c24 */ /* 0x000fca000f8e0200 */
[----:B------:R-:W-:Y:S01]  /*260a0*/  IADD3 R35, R3, R0, RZ ;  /* 0x0000000003237210 */ /* 0x000fe20007ffe0ff */
[----:B------:R-:W-:Y:S06]  /*260b0*/  @!P1 BRA `(.L_x_1950) ;  /* 0x0000000000409947 */ /* 0x000fec0003800000 */
[----:B-1----:R-:W-:Y:S01]  /*260c0*/  MOV R2, 0x0 ;  /* 0x0000000000027802 */ /* 0x002fe20000000f00 */
[----:B------:R-:W-:Y:S01]  /*260d0*/  ULDC.64 UR4, c[0x4][0xf0] ;  /* 0x01003c0000047ab9 */ /* 0x000fe20000000a00 */
[----:B------:R-:W-:Y:S01]  /*260e0*/  ULDC.64 UR6, c[0x4][0xf8] ;  /* 0x01003e0000067ab9 */ /* 0x000fe20000000a00 */
[----:B------:R-:W-:Y:S01]  /*260f0*/  ULDC.64 UR8, c[0x4][0x88] ;  /* 0x0100220000087ab9 */ /* 0x000fe20000000a00 */
[----:B0-----:R-:W-:Y:S01]  /*26100*/  IMAD.U32 R4, RZ, RZ, UR4 ;  /* 0x00000004ff047e24 */ /* 0x001fe2000f8e00ff */
[----:B--2---:R-:W-:Y:S01]  /*26110*/  MOV R7, UR7 ;  /* 0x0000000700077c02 */ /* 0x004fe20008000f00 */
[----:B------:R-:W0:Y:S01]  /*26120*/  LDC.64 R2, c[0x4][R2] ;  /* 0x0100000002027b82 */ /* 0x000e220000000a00 */
[----:B------:R-:W-:Y:S01]  /*26130*/  IMAD.U32 R5, RZ, RZ, UR5 ;  /* 0x00000005ff057e24 */ /* 0x000fe2000f8e00ff */
[----:B------:R-:W-:Y:S01]  /*26140*/  MOV R12, 0x1 ;  /* 0x00000001000c7802 */ /* 0x000fe20000000f00 */
[----:B------:R-:W-:Y:S02]  /*26150*/  IMAD.U32 R6, RZ, RZ, UR6 ;  /* 0x00000006ff067e24 */ /* 0x000fe4000f8e00ff */
[----:B------:R-:W-:-:S02]  /*26160*/  IMAD.U32 R10, RZ, RZ, UR8 ;  /* 0x00000008ff0a7e24 */ /* 0x000fc4000f8e00ff */
[----:B------:R-:W-:Y:S02]  /*26170*/  IMAD.U32 R11, RZ, RZ, UR9 ;  /* 0x00000009ff0b7e24 */ /* 0x000fe4000f8e00ff */
[----:B------:R-:W-:Y:S02]  /*26180*/  IMAD.MOV.U32 R8, RZ, RZ, 0x70 ;  /* 0x00000070ff087424 */ /* 0x000fe400078e00ff */
[----:B------:R-:W-:-:S07]  /*26190*/  IMAD.MOV.U32 R13, RZ, RZ, RZ ;  /* 0x000000ffff0d7224 */ /* 0x000fce00078e00ff */
[----:B------:R-:W-:-:S07]  /*261a0*/  LEPC R20, `(.L_x_1950) ;  /* 0x000000001014794e */ /* 0x000fce0000000000 */
[----:B0-----:R-:W-:Y:S05]  /*261b0*/  CALL.ABS.NOINC R2 ;  /* 0x0000000002007343 */ /* 0x001fea0003c00000 */
.L_x_1950:
[----:B------:R-:W-:Y:S05]  /*261c0*/  BSYNC B6 ;  /* 0x0000000000067941 */ /* 0x000fea0003800000 */
.L_x_1949:
[----:B------:R-:W3:Y:S01]  /*261d0*/  LDL.LU R20, [R1+0x30] ;  /* 0x0000300001147983 */ /* 0x000ee20000300800 */
[----:B------:R-:W-:Y:S01]  /*261e0*/  ULDC.64 UR4, c[0x0][0x2d8] ;  /* 0x0000b60000047ab9 */ /* 0x000fe20000000a00 */
[----:B--2---:R-:W2:Y:S02]  /*261f0*/  LDC R7, c[0x0][0x448] ;  /* 0x00011200ff077b82 */ /* 0x004ea40000000800 */
[----:B------:R-:W4:Y:S04]  /*26200*/  LDL.LU R21, [R1+0x20] ;  /* 0x0000200001157983 */ /* 0x000f280000300800 */
[----:B-1----:R-:W5:Y:S01]  /*26210*/  LDL.LU.64 R2, [R1+0x18] ;  /* 0x0000180001027983 */ /* 0x002f620000300a00 */
[----:B------:R-:W-:Y:S01]  /*26220*/  IMAD R0, R33, UR4, RZ ;  /* 0x0000000421007c24 */ /* 0x000fe2000f8e02ff */
[----:B------:R-:W1:Y:S03]  /*26230*/  S2R R8, SR_TID.X ;  /* 0x0000000000087919 */ /* 0x000e660000002100 */
[----:B------:R-:W-:Y:S01]  /*26240*/  IMAD R0, R18, UR5, R0 ;  /* 0x0000000512007c24 */ /* 0x000fe2000f8e0200 */
[----:B--2---:R-:W-:-:S13]  /*26250*/  ISETP.NE.AND P0, PT, R7, 0x1, PT ;  /* 0x000000010700780c */ /* 0x004fda0003f05270 */
[----:B------:R-:W2:Y:S01]  /*26260*/  @P0 LDC R6, c[0x0][0x44c] ;  /* 0x00011300ff060b82 */ /* 0x000ea20000000800 */
[----:B-1----:R-:W-:-:S05]  /*26270*/  IMAD.SHL.U32 R8, R8, 0x8, RZ ;  /* 0x0000000808087824 */ /* 0x002fca00078e00ff */
[----:B------:R-:W-:Y:S01]  /*26280*/  LOP3.LUT R8, R8, 0x38, RZ, 0xc0, !PT ;  /* 0x0000003808087812 */ /* 0x000fe200078ec0ff */
[----:B-----5:R-:W-:Y:S02]  /*26290*/  IMAD.MOV.U32 R3, RZ, RZ, R35 ;  /* 0x000000ffff037224 */ /* 0x020fe400078e0023 */
[----:B------:R-:W-:Y:S01]  /*262a0*/  IMAD.WIDE.U32 R2, R18, UR4, R2 ;  /* 0x0000000412027c25 */ /* 0x000fe2000f8e0002 */
[----:B------:R-:W-:-:S03]  /*262b0*/  ULDC.64 UR4, c[0x0][0x2e0] ;  /* 0x0000b80000047ab9 */ /* 0x000fc60000000a00 */
[----:B------:R-:W-:Y:S02]  /*262c0*/  IMAD.IADD R3, R3, 0x1, R0 ;  /* 0x0000000103037824 */ /* 0x000fe400078e0200 */
[----:B---3--:R-:W-:Y:S02]  /*262d0*/  IMAD R0, R20, UR4, RZ ;  /* 0x0000000414007c24 */ /* 0x008fe4000f8e02ff */
[----:B------:R-:W1:Y:S01]  /*262e0*/  S2R R20, SR_TID.X ;  /* 0x0000000000147919 */ /* 0x000e620000002100 */
[----:B----4-:R-:W-:-:S04]  /*262f0*/  IMAD.WIDE.U32 R2, R21, UR4, R2 ;  /* 0x0000000415027c25 */ /* 0x010fc8000f8e0002 */
[----:B------:R-:W-:Y:S01]  /*26300*/  IMAD R0, R21, UR5, R0 ;  /* 0x0000000515007c24 */ /* 0x000fe2000f8e0200 */
[----:B------:R-:W-:-:S04]  /*26310*/  ULDC.64 UR4, c[0x0][0x2d0] ;  /* 0x0000b40000047ab9 */ /* 0x000fc80000000a00 */
[----:B------:R-:W-:Y:S02]  /*26320*/  IADD3 R3, R3, R0, RZ ;  /* 0x0000000003037210 */ /* 0x000fe40007ffe0ff */
[----:B------:R-:W3:Y:S01]  /*26330*/  @P0 LDC R0, c[0x0][0x450] ;  /* 0x00011400ff000b82 */ /* 0x000ee20000000800 */
[----:B-1----:R-:W-:-:S04]  /*26340*/  LOP3.LUT R20, R20, 0x7f, RZ, 0xc0, !PT ;  /* 0x0000007f14147812 */ /* 0x002fc800078ec0ff */
[----:B------:R-:W-:Y:S02]  /*26350*/  SHF.R.U32.HI R21, RZ, 0x3, R20 ;  /* 0x00000003ff157819 */ /* 0x000fe40000011614 */
[----:B------:R-:W1:Y:S02]  /*26360*/  S2R R20, SR_TID.X ;  /* 0x0000000000147919 */ /* 0x000e640000002100 */
[----:B-1----:R-:W-:-:S05]  /*26370*/  IMAD.SHL.U32 R20, R20, 0x10, RZ ;  /* 0x0000001014147824 */ /* 0x002fca00078e00ff */
[----:B------:R-:W-:Y:S02]  /*26380*/  LOP3.LUT R20, R21, 0x70, R20, 0xf8, !PT ;  /* 0x0000007015147812 */ /* 0x000fe400078ef814 */
[----:B------:R-:W1:Y:S03]  /*26390*/  S2R R21, SR_TID.X ;  /* 0x0000000000157919 */ /* 0x000e660000002100 */
[----:B------:R-:W-:Y:S02]  /*263a0*/  IMAD.IADD R5, R20, 0x1, R28 ;  /* 0x0000000114057824 */ /* 0x000fe400078e021c */
[----:B------:R-:W4:Y:S02]  /*263b0*/  S2R R20, SR_TID.X ;  /* 0x0000000000147919 */ /* 0x000f240000002100 */
[----:B--2---:R-:W-:-:S04]  /*263c0*/  @P0 IMAD.HI.U32 R6, R5, R6, RZ ;  /* 0x0000000605060227 */ /* 0x004fc800078e00ff */
[----:B0-----:R-:W-:Y:S01]  /*263d0*/  IMAD.MOV.U32 R4, RZ, RZ, R5 ;  /* 0x000000ffff047224 */ /* 0x001fe200078e0005 */
[----:B---3--:R-:W-:-:S04]  /*263e0*/  @P0 SHF.R.U32.HI R4, RZ, R0, R6 ;  /* 0x00000000ff040219 */ /* 0x008fc80000011606 */
[C---:B------:R-:W-:Y:S01]  /*263f0*/  IADD3 R0, -R4.reuse, RZ, RZ ;  /* 0x000000ff04007210 */ /* 0x040fe20007ffe1ff */
[----:B------:R-:W-:-:S04]  /*26400*/  IMAD.WIDE.U32 R2, R4, UR4, R2 ;  /* 0x0000000404027c25 */ /* 0x000fc8000f8e0002 */
[----:B------:R-:W-:Y:S01]  /*26410*/  IMAD R0, R7, R0, R5 ;  /* 0x0000000007007224 */ /* 0x000fe200078e0205 */
[----:B------:R-:W-:-:S05]  /*26420*/  SHF.R.S32.HI R5, RZ, 0x1f, R4 ;  /* 0x0000001fff057819 */ /* 0x000fca0000011404 */
[----:B------:R-:W-:-:S04]  /*26430*/  IMAD R5, R5, UR4, RZ ;  /* 0x0000000405057c24 */ /* 0x000fc8000f8e02ff */
[----:B------:R-:W-:Y:S01]  /*26440*/  IMAD R5, R4, UR5, R5 ;  /* 0x0000000504057c24 */ /* 0x000fe2000f8e0205 */
[----:B------:R-:W-:Y:S01]  /*26450*/  SHF.R.S32.HI R4, RZ, 0x1f, R0 ;  /* 0x0000001fff047819 */ /* 0x000fe20000011400 */
[----:B------:R-:W-:Y:S01]  /*26460*/  ULDC.64 UR4, c[0x0][0x2c8] ;  /* 0x0000b20000047ab9 */ /* 0x000fe20000000a00 */
[----:B-1----:R-:W-:Y:S01]  /*26470*/  SHF.L.U32 R21, R21, 0x3, RZ ;  /* 0x0000000315157819 */ /* 0x002fe200000006ff */
[----:B------:R-:W-:Y:S02]  /*26480*/  IMAD.IADD R3, R3, 0x1, R5 ;  /* 0x0000000103037824 */ /* 0x000fe400078e0205 */
[----:B------:R-:W-:Y:S01]  /*26490*/  IMAD R4, R4, UR4, RZ ;  /* 0x0000000404047c24 */ /* 0x000fe2000f8e02ff */
[----:B------:R-:W-:Y:S01]  /*264a0*/  LOP3.LUT R21, R21, 0x38, RZ, 0xc0, !PT ;  /* 0x0000003815157812 */ /* 0x000fe200078ec0ff */
[----:B------:R-:W-:Y:S01]  /*264b0*/  IMAD.WIDE.U32 R2, R0, UR4, R2 ;  /* 0x0000000400027c25 */ /* 0x000fe2000f8e0002 */
[----:B----4-:R-:W-:Y:S02]  /*264c0*/  LOP3.LUT R20, R20, 0x7f, RZ, 0xc0, !PT ;  /* 0x0000007f14147812 */ /* 0x010fe400078ec0ff */
[C---:B------:R-:W-:Y:S01]  /*264d0*/  LOP3.LUT R9, R21.reuse, 0x40, RZ, 0xfc, !PT ;  /* 0x0000004015097812 */ /* 0x040fe200078efcff */
[----:B------:R-:W-:Y:S01]  /*264e0*/  IMAD R4, R0, UR5, R4 ;  /* 0x0000000500047c24 */ /* 0x000fe2000f8e0204 */
[----:B------:R-:W-:Y:S01]  /*264f0*/  ULDC.64 UR4, c[0x0][0x280] ;  /* 0x0000a00000047ab9 */ /* 0x000fe20000000a00 */
[----:B------:R-:W-:-:S02]  /*26500*/  LOP3.LUT R10, R21, 0x80, RZ, 0xfc, !PT ;  /* 0x00000080150a7812 */ /* 0x000fc400078efcff */
[----:B------:R-:W-:Y:S01]  /*26510*/  IMAD.IADD R4, R3, 0x1, R4 ;  /* 0x0000000103047824 */ /* 0x000fe200078e0204 */
[----:B------:R-:W-:Y:S01]  /*26520*/  LEA R0, P0, R2, UR4, 0x1 ;  /* 0x0000000402007c11 */ /* 0x000fe2000f8008ff */
[----:B------:R-:W-:Y:S02]  /*26530*/  ULDC UR4, c[0x0][0x2b8] ;  /* 0x0000ae0000047ab9 */ /* 0x000fe40000000800 */
[----:B------:R-:W-:Y:S02]  /*26540*/  ISETP.GE.AND P3, PT, R8, UR4, PT ;  /* 0x0000000408007c0c */ /* 0x000fe4000bf66270 */
[----:B------:R-:W-:Y:S01]  /*26550*/  LEA.HI.X R4, R2, UR5, R4, 0x1, P0 ;  /* 0x0000000502047c11 */ /* 0x000fe200080f0c04 */
[----:B------:R-:W-:Y:S01]  /*26560*/  UMOV UR5, 0xffffffff ;  /* 0xffffffff00057882 */ /* 0x000fe20000000000 */
[----:B------:R-:W-:Y:S02]  /*26570*/  ISETP.GE.AND P2, PT, R9, UR4, PT ;  /* 0x0000000409007c0c */ /* 0x000fe4000bf46270 */
[----:B------:R-:W-:-:S02]  /*26580*/  ISETP.GE.AND P0, PT, R10, UR4, PT ;  /* 0x000000040a007c0c */ /* 0x000fc4000bf06270 */
[----:B------:R-:W-:Y:S01]  /*26590*/  SHF.R.U32.HI R9, RZ, 0x3, R20 ;  /* 0x00000003ff097819 */ /* 0x000fe20000011614 */
[----:B------:R-:W-:Y:S10]  /*265a0*/  BRA.DIV UR5, `(.L_x_1951) ;  /* 0x0000004e05747947 */ /* 0x000ff4000b800000 */
[----:B------:R-:W0:Y:S01]  /*265b0*/  SHFL.IDX PT, R3, R0, RZ, 0x181f ;  /* 0x00181fff00037589 */ /* 0x000e2200000e0000 */
[----:B------:R-:W-:Y:S02]  /*265c0*/  IMAD R32, R32, R7, RZ ;  /* 0x0000000720207224 */ /* 0x000fe400078e02ff */
[----:B------:R-:W-:Y:S01]  /*265d0*/  IMAD.IADD R28, R9, 0x1, R28 ;  /* 0x00000001091c7824 */ /* 0x000fe200078e021c */
[----:B------:R-:W1:Y:S03]  /*265e0*/  SHFL.IDX PT, R2, R4, RZ, 0x181f ;  /* 0x00181fff04027589 */ /* 0x000e6600000e0000 */
[C---:B------:R-:W-:Y:S01]  /*265f0*/  VIADD R5, R28.reuse, 0x10 ;  /* 0x000000101c057836 */ /* 0x040fe20000000000 */
[----:B------:R-:W-:Y:S01]  /*26600*/  ISETP.GE.AND P1, PT, R28, R32, PT ;  /* 0x000000201c00720c */ /* 0x000fe20003f26270 */
[----:B------:R-:W-:-:S12]  /*26610*/  SHFL.IDX PT, R14, R0, 0x7, 0x181f ;  /* 0x00f81f00000e7f89 */ /* 0x000fd800000e0000 */
[----:B0-----:R-:W-:-:S05]  /*26620*/  @!P1 LEA R3, P4, R8, R3, 0x1 ;  /* 0x0000000308039211 */ /* 0x001fca00078808ff */
[----:B-1----:R-:W-:-:S05]  /*26630*/  @!P1 IMAD.X R2, RZ, RZ, R2, P4 ;  /* 0x000000ffff029224 */ /* 0x002fca00020e0602 */
[----:B------:R-:W-:-:S04]  /*26640*/  @!P1 LOP3.LUT R3, R3, R2, RZ, 0x3c, !PT ;  /* 0x0000000203039212 */ /* 0x000fc800078e3cff */
[----:B------:R-:W-:-:S04]  /*26650*/  @!P1 LOP3.LUT R2, R3, R2, RZ, 0x3c, !PT ;  /* 0x0000000203029212 */ /* 0x000fc800078e3cff */
[----:B------:R-:W-:-:S05]  /*26660*/  @!P1 LOP3.LUT R3, R3, R2, RZ, 0x3c, !PT ;  /* 0x0000000203039212 */ /* 0x000fca00078e3cff */
[----:B------:R-:W-:Y:S04]  /*26670*/  @!P1 LDGSTS.E.BYPASS.LTC128B.128 [R37+0xc400], desc[UR60][R2.64], !P3 ;  /* 0x0c40000002259fae */ /* 0x000fe8000d901d7c */
[----:B------:R-:W-:Y:S04]  /*26680*/  @!P1 LDGSTS.E.BYPASS.LTC128B.128 [R37+0x10400], desc[UR60][R2.64+0x80], !P2 ;  /* 0x1040008002259fae */ /* 0x000fe8000d101d7c */
[----:B------:R0:W-:Y:S01]  /*26690*/  @!P1 LDGSTS.E.BYPASS.LTC128B.128 [R37+0x14400], desc[UR60][R2.64+0x100], !P0 ;  /* 0x1440010002259fae */ /* 0x0001e2000c101d7c */
[----:B------:R-:W-:Y:S01]  /*266a0*/  ISETP.GE.AND P1, PT, R5, R32, PT ;  /* 0x000000200500720c */ /* 0x000fe20003f26270 */
[----:B------:R-:W-:-:S02]  /*266b0*/  VIADD R5, R28, 0x20 ;  /* 0x000000201c057836 */ /* 0x000fc40000000000 */
[----:B0-----:R-:W0:Y:S04]  /*266c0*/  SHFL.IDX PT, R3, R0, 0x1, 0x181f ;  /* 0x00381f0000037f89 */ /* 0x001e2800000e0000 */
[----:B------:R-:W1:Y:S06]  /*266d0*/  SHFL.IDX PT, R2, R4, 0x1, 0x181f ;  /* 0x00381f0004027f89 */ /* 0x000e6c00000e0000 */
[----:B0-----:R-:W-:-:S04]  /*266e0*/  @!P1 LEA R3, P4, R8, R3, 0x1 ;  /* 0x0000000308039211 */ /* 0x001fc800078808ff */
[----:B-1----:R-:W-:-:S04]  /*266f0*/  @!P1 IADD3.X R2, RZ, R2, RZ, P4, !PT ;  /* 0x00000002ff029210 */ /* 0x002fc800027fe4ff */
        /* <DEDUP_REMOVED lines=59> */
[----:B-1----:R-:W-:-:S05]  /*26ab0*/  @!P1 IMAD.X R2, RZ, RZ, R2, P4 ;  /* 0x000000ffff029224 */ /* 0x002fca00020e0602 */
[----:B------:R-:W-:-:S04]  /*26ac0*/  @!P1 LOP3.LUT R3, R3, R2, RZ, 0x3c, !PT ;  /* 0x0000000203039212 */ /* 0x000fc800078e3cff */
[----:B------:R-:W-:-:S04]  /*26ad0*/  @!P1 LOP3.LUT R2, R3, R2, RZ, 0x3c, !PT ;  /* 0x0000000203029212 */ /* 0x000fc800078e3cff */
[----:B------:R-:W-:-:S05]  /*26ae0*/  @!P1 LOP3.LUT R3, R3, R2, RZ, 0x3c, !PT ;  /* 0x0000000203039212 */ /* 0x000fca00078e3cff */
[----:B------:R0:W-:Y:S04]  /*26af0*/  @!P1 LDGSTS.E.BYPASS.LTC128B.128 [R37+0xf400], desc[UR60][R2.64], !P3 ;  /* 0x0f40000002259fae */ /* 0x0001e8000d901d7c */
[----:B------:R0:W-:Y:S04]  /*26b00*/  @!P1 LDGSTS.E.BYPASS.LTC128B.128 [R37+0x13400], desc[UR60][R2.64+0x80], !P2 ;  /* 0x1340008002259fae */ /* 0x0001e8000d101d7c */
[----:B--2---:R0:W-:Y:S02]  /*26b10*/  @!P1 LDGSTS.E.BYPASS.LTC128B.128 [R37+0x17400], desc[UR60][R2.64+0x100], !P0 ;  /* 0x1740010002259fae */ /* 0x0041e4000c101d7c */
.L_x_2103:
[----:B0-----:R-:W-:Y:S01]  /*26b20*/  VIADD R3, R28, 0x70 ;  /* 0x000000701c037836 */ /* 0x001fe20000000000 */
[----:B------:R-:W-:Y:S04]  /*26b30*/  BSSY B0, `(.L_x_1952) ;  /* 0x000000b000007945 */ /* 0x000fe80003800000 */
[----:B------:R-:W-:-:S13]  /*26b40*/  ISETP.GE.AND P1, PT, R3, R32, PT ;  /* 0x000000200300720c */ /* 0x000fda0003f26270 */
[----:B------:R-:W-:Y:S05]  /*26b50*/  @P1 BRA `(.L_x_1953) ;  /* 0x0000000000201947 */ /* 0x000fea0003800000 */
[----:B------:R-:W-:-:S04]  /*26b60*/  LEA R2, P1, R8, R14, 0x1 ;  /* 0x0000000e08027211 */ /* 0x000fc800078208ff */
[----:B------:R-:W-:-:S05]  /*26b70*/  IADD3.X R3, RZ, R4, RZ, P1, !PT ;  /* 0x00000004ff037210 */ /* 0x000fca0000ffe4ff */
[----:B------:R-:W-:Y:S01]  /*26b80*/  @!PT LDS RZ, [RZ] ;  /* 0x00000000fffff984 */ /* 0x000fe20000000800 */
[----:B------:R-:W-:Y:S01]  /*26b90*/  @!PT LDS RZ, [RZ] ;  /* 0x00000000fffff984 */ /* 0x000fe20000000800 */
[----:B------:R-:W-:Y:S01]  /*26ba0*/  @!PT LDS RZ, [RZ] ;  /* 0x00000000fffff984 */ /* 0x000fe20000000800 */
[----:B------:R0:W-:Y:S04]  /*26bb0*/  LDGSTS.E.BYPASS.LTC128B.128 [R37+0xfc00], desc[UR60][R2.64], !P3 ;  /* 0x0fc0000002257fae */ /* 0x0001e8000d901d7c */
[----:B------:R0:W-:Y:S04]  /*26bc0*/  LDGSTS.E.BYPASS.LTC128B.128 [R37+0x13c00], desc[UR60][R2.64+0x80], !P2 ;  /* 0x13c0008002257fae */ /* 0x0001e8000d101d7c */
[----:B------:R0:W-:Y:S02]  /*26bd0*/  LDGSTS.E.BYPASS.LTC128B.128 [R37+0x17c00], desc[UR60][R2.64+0x100], !P0 ;  /* 0x17c0010002257fae */ /* 0x0001e4000c101d7c */
.L_x_1953:
[----:B------:R-:W-:Y:S05]  /*26be0*/  BSYNC B0 ;  /* 0x0000000000007941 */ /* 0x000fea0003800000 */
.L_x_1952:
[----:B------:R-:W-:Y:S01]  /*26bf0*/  NOP ;  /* 0x0000000000007918 */ /* 0x000fe20000000000 */
[----:B------:R-:W-:-:S13]  /*26c00*/  PLOP3.LUT P0, PT, PT, PT, PT, 0x80, 0x0 ;  /* 0x000000000000781c */ /* 0x000fda0003f0f070 */
.L_x_1954:
        /* <DEDUP_REMOVED lines=8> */
[----:B------:R-:W-:Y:S01]  /*26c90*/  LEA.HI R0, R2, R2, RZ, 0x1 ;  /* 0x0000000202007211 */ /* 0x000fe200078f08ff */
[----:B------:R0:W-:Y:S03]  /*26ca0*/  STL [R1+0x28], R2 ;  /* 0x0000280201007387 */ /* 0x0001e60000100800 */
[----:B------:R-:W-:-:S05]  /*26cb0*/  LOP3.LUT R0, R0, 0xfffffffe, RZ, 0xc0, !PT ;  /* 0xfffffffe00007812 */ /* 0x000fca00078ec0ff */
[----:B------:R-:W-:-:S05]  /*26cc0*/  IMAD.IADD R0, R2, 0x1, -R0 ;  /* 0x0000000102007824 */ /* 0x000fca00078e0a00 */
[----:B0-----:R-:W-:Y:S01]  /*26cd0*/  SHF.L.U32 R2, R0, 0x1f, RZ ;  /* 0x0000001f00027819 */ /* 0x001fe200000006ff */
[----:B------:R-:W-:Y:S01]  /*26ce0*/  NOP ;  /* 0x0000000000007918 */ /* 0x000fe20000000000 */
[----:B------:R-:W2:Y:S01]  /*26cf0*/  LDL.LU R3, [R1+0x24] ;  /* 0x0000240001037983 */ /* 0x000ea20000300800 */
[----:B------:R0:W-:Y:S01]  /*26d00*/  SYNCS.ARRIVE.TRANS64.A1T0 RZ, [R23+URZ+0x2a800], RZ ;  /* 0x02a800ff17ff79a7 */ /* 0x0001e2000810003f */
[----:B------:R-:W-:Y:S01]  /*26d10*/  BSSY B0, `(.L_x_1955) ;  /* 0x0000004000007945 */ /* 0x000fe20003800000 */
[----:B------:R-:W1:Y:S01]  /*26d20*/  SYNCS.PHASECHK.TRANS64.TRYWAIT P0, [R23+URZ+0x2a820], R2 ;  /* 0x02a82002170075a7 */ /* 0x000e62000800017f */
[----:B--2---:R-:W-:Y:S02]  /*26d30*/  VIADD R0, R3, 0xfffffffe ;  /* 0xfffffffe03007836 */ /* 0x004fe40000000000 */
[----:B01----:R-:W-:Y:S05]  /*26d40*/  @!P0 BRA `(.L_x_1956) ;  /* 0x0000005000648947 */ /* 0x003fea0003800000 */
.L_x_2104:
[----:B------:R-:W-:Y:S05]  /*26d50*/  BSYNC B0 ;  /* 0x0000000000007941 */ /* 0x000fea0003800000 */
.L_x_1955:
[----:B------:R-:W2:Y:S01]  /*26d60*/  LDL R3, [R1+0x8] ;  /* 0x0000080001037983 */ /* 0x000ea20000100800 */
[----:B------:R-:W-:Y:S01]  /*26d70*/  BSSY B0, `(.L_x_1957) ;  /* 0x00000fd000007945 */ /* 0x000fe20003800000 */
[----:B--2---:R-:W-:-:S13]  /*26d80*/  ISETP.GE.AND P0, PT, R0, R3, PT ;  /* 0x000000030000720c */ /* 0x004fda0003f06270 */
[----:B------:R-:W-:Y:S05]  /*26d90*/  @!P0 BRA `(.L_x_1958) ;  /* 0x0000000c00e88947 */ /* 0x000fea0003800000 */
[----:B------:R-:W-:Y:S01]  /*26da0*/  MOV R10, R27 ;  /* 0x0000001b000a7202 */ /* 0x000fe20000000f00 */
[----:B------:R-:W-:Y:S02]  /*26db0*/  IMAD.MOV.U32 R20, RZ, RZ, R29 ;  /* 0x000000ffff147224 */ /* 0x000fe400078e001d */
[----:B------:R-:W-:-:S07]  /*26dc0*/  IMAD.MOV.U32 R32, RZ, RZ, R26 ;  /* 0x000000ffff207224 */ /* 0x000fce00078e001a */
.L_x_1971:
[----:B0-----:R-:W2:Y:S01]  /*26dd0*/  LDL R2, [R1+0x4] ;  /* 0x0000040001027983 */ /* 0x001ea20000100800 */
[----:B------:R-:W0:Y:S03]  /*26de0*/  LDC R7, c[0x0][0x430] ;  /* 0x00010c00ff077b82 */ /* 0x000e260000000800 */
[----:B------:R-:W3:Y:S01]  /*26df0*/  LDL R8, [R1+0xc] ;  /* 0x00000c0001087983 */ /* 0x000ee20000100800 */
[----:B------:R-:W1:Y:S01]  /*26e00*/  S2R R3, SR_TID.X ;  /* 0x0000000000037919 */ /* 0x000e620000002100 */
[----:B------:R-:W4:Y:S01]  /*26e10*/  S2R R9, SR_TID.X ;  /* 0x0000000000097919 */ /* 0x000f220000002100 */
[----:B0-----:R-:W-:-:S13]  /*26e20*/  ISETP.NE.AND P0, PT, R7, 0x1, PT ;  /* 0x000000010700780c */ /* 0x001fda0003f05270 */
[----:B------:R-:W0:Y:S01]  /*26e30*/  @P0 LDC R5, c[0x0][0x434] ;  /* 0x00010d00ff050b82 */ /* 0x000e220000000800 */
[----:B-1----:R-:W-:-:S04]  /*26e40*/  LOP3.LUT R3, R3, 0x7f, RZ, 0xc0, !PT ;  /* 0x0000007f03037812 */ /* 0x002fc800078ec0ff */
[----:B------:R-:W-:Y:S01]  /*26e50*/  SHF.R.U32.HI R3, RZ, 0x3, R3 ;  /* 0x00000003ff037819 */ /* 0x000fe20000011603 */
[----:B----4-:R-:W-:-:S05]  /*26e60*/  IMAD.SHL.U32 R9, R9, 0x10, RZ ;  /* 0x0000001009097824 */ /* 0x010fca00078e00ff */
[----:B------:R-:W-:Y:S02]  /*26e70*/  LOP3.LUT R9, R3, 0x70, R9, 0xf8, !PT ;  /* 0x0000007003097812 */ /* 0x000fe400078ef809 */
[----:B------:R-:W1:Y:S02]  /*26e80*/  @P0 LDC R3, c[0x0][0x438] ;  /* 0x00010e00ff030b82 */ /* 0x000e640000000800 */
[----:B------:R-:W-:Y:S01]  /*26e90*/  ISETP.GT.U32.AND P2, PT, R9, 0x5f, PT ;  /* 0x0000005f0900780c */ /* 0x000fe20003f44070 */
[----:B--2---:R-:W-:-:S05]  /*26ea0*/  IMAD R4, R0, 0x60, R2 ;  /* 0x0000006000047824 */ /* 0x004fca00078e0202 */
[----:B------:R-:W-:-:S05]  /*26eb0*/  IADD3 R4, R9, R4, RZ ;  /* 0x0000000409047210 */ /* 0x000fca0007ffe0ff */
[----:B0-----:R-:W-:-:S04]  /*26ec0*/  @P0 IMAD.HI.U32 R6, R4, R5, RZ ;  /* 0x0000000504060227 */ /* 0x001fc800078e00ff */
[----:B------:R-:W-:Y:S01]  /*26ed0*/  IMAD.MOV.U32 R2, RZ, RZ, R4 ;  /* 0x000000ffff027224 */ /* 0x000fe200078e0004 */
[----:B-1----:R-:W-:-:S05]  /*26ee0*/  @P0 SHF.R.U32.HI R2, RZ, R3, R6 ;  /* 0x00000003ff020219 */ /* 0x002fca0000011606 */
[----:B------:R-:W-:-:S04]  /*26ef0*/  IMAD.MOV R3, RZ, RZ, -R2 ;  /* 0x000000ffff037224 */ /* 0x000fc800078e0a02 */
[----:B------:R-:W-:Y:S02]  /*26f00*/  IMAD R7, R7, R3, R4 ;  /* 0x0000000307077224 */ /* 0x000fe400078e0204 */
[----:B------:R-:W3:Y:S01]  /*26f10*/  @!P2 LDC.64 R4, c[0x0][0x428] ;  /* 0x00010a00ff04ab82 */ /* 0x000ee20000000a00 */
[--C-:B------:R-:W-:Y:S01]  /*26f20*/  @!P2 SHF.R.S32.HI R3, RZ, 0x1f, R2.reuse ;  /* 0x0000001fff03a819 */ /* 0x100fe20000011402 */
[-C--:B---3--:R-:W-:Y:S02]  /*26f30*/  @!P2 IMAD R6, R8, R4.reuse, RZ ;  /* 0x000000040806a224 */ /* 0x088fe400078e02ff */
[----:B------:R-:W-:-:S04]  /*26f40*/  @!P2 IMAD.WIDE.U32 R2, R34, R4, R2 ;  /* 0x000000042202a225 */ /* 0x000fc800078e0002 */
[----:B------:R-:W-:Y:S02]  /*26f50*/  @!P2 IMAD R6, R34, R5, R6 ;  /* 0x000000052206a224 */ /* 0x000fe400078e0206 */
[----:B------:R-:W0:Y:S02]  /*26f60*/  @!P2 LDC.64 R4, c[0x0][0x418] ;  /* 0x00010600ff04ab82 */ /* 0x000e240000000a00 */
[----:B------:R-:W-:Y:S01]  /*26f70*/  @!P2 IMAD.IADD R3, R6, 0x1, R3 ;  /* 0x000000010603a824 */ /* 0x000fe200078e0203 */
[----:B------:R-:W-:Y:S02]  /*26f80*/  MOV R6, RZ ;  /* 0x000000ff00067202 */ /* 0x000fe40000000f00 */
[----:B0-----:R-:W-:-:S04]  /*26f90*/  @!P2 LEA R4, P0, R2, R4, 0x2 ;  /* 0x000000040204a211 */ /* 0x001fc800078010ff */
[----:B------:R-:W-:-:S05]  /*26fa0*/  @!P2 LEA.HI.X R5, R2, R5, R3, 0x2, P0 ;  /* 0x000000050205a211 */ /* 0x000fca00000f1403 */
[----:B------:R0:W5:Y:S01]  /*26fb0*/  @!P2 LDG.E R6, desc[UR60][R4.64] ;  /* 0x0000003c0406a981 */ /* 0x000162000c1e1900 */
[----:B------:R-:W-:Y:S01]  /*26fc0*/  LOP3.LUT P1, RZ, R22, 0x10, RZ, 0xc0, !PT ;  /* 0x0000001016ff7812 */ /* 0x000fe2000782c0ff */
[----:B------:R-:W-:-:S05]  /*26fd0*/  VIADD R27, R10, 0x1 ;  /* 0x000000010a1b7836 */ /* 0x000fca0000000000 */
        /* <DEDUP_REMOVED lines=8> */
.L_x_1959:
[----:B------:R-:W-:Y:S01]  /*27060*/  IMAD R5, R27, 0x8, R23 ;  /* 0x000000081b057824 */ /* 0x000fe200078e0217 */
[----:B------:R-:W-:Y:S01]  /*27070*/  SHF.L.U32 R0, R29, 0x1f, RZ ;  /* 0x0000001f1d007819 */ /* 0x000fe200000006ff */
[----:B------:R-:W-:Y:S03]  /*27080*/  BSSY B1, `(.L_x_1960) ;  /* 0x0000003000017945 */ /* 0x000fe60003800000 */
[----:B------:R-:W0:Y:S02]  /*27090*/  SYNCS.PHASECHK.TRANS64.TRYWAIT P0, [R5+URZ+0x2a840], R0 ;  /* 0x02a84000050075a7 */ /* 0x000e24000800017f */
[----:B0-----:R-:W-:Y:S05]  /*270a0*/  @!P0 BRA `(.L_x_1961) ;  /* 0x0000004c00a08947 */ /* 0x001fea0003800000 */
.L_x_2105:
[----:B------:R-:W-:Y:S05]  /*270b0*/  BSYNC B1 ;  /* 0x0000000000017941 */ /* 0x000fea0003800000 */
.L_x_1960:
        /* <DEDUP_REMOVED lines=29> */
[----:B------:R-:W2:Y:S04]  /*27290*/  SHFL.IDX PT, R3, R8, RZ, 0x181f ;  /* 0x00181fff08037589 */ /* 0x000ea800000e0000 */
[----:B------:R-:W-:Y:S01]  /*272a0*/  SHFL.IDX PT, R35, R8, 0x2, 0x181f ;  /* 0x00581f0008237f89 */ /* 0x000fe200000e0000 */
[----:B0-----:R-:W-:-:S05]  /*272b0*/  IMAD.SHL.U32 R11, R11, 0x8, RZ ;  /* 0x000000080b0b7824 */ /* 0x001fca00078e00ff */
[----:B------:R-:W-:-:S04]  /*272c0*/  LOP3.LUT R11, R11, 0x38, RZ, 0xc0, !PT ;  /* 0x000000380b0b7812 */ /* 0x000fc800078ec0ff */
[----:B------:R-:W-:-:S04]  /*272d0*/  SHF.L.U32 R0, R11, 0x1, RZ ;  /* 0x000000010b007819 */ /* 0x000fc800000006ff */
[----:B-1----:R-:W-:-:S05]  /*272e0*/  IADD3 R2, P0, R2, R0, RZ ;  /* 0x0000000002027210 */ /* 0x002fca0007f1e0ff */
[----:B--2---:R-:W-:-:S05]  /*272f0*/  IMAD.X R3, RZ, RZ, R3, P0 ;  /* 0x000000ffff037224 */ /* 0x004fca00000e0603 */
        /* <DEDUP_REMOVED lines=32> */
.L_x_2119:
        /* <DEDUP_REMOVED lines=10> */
.L_x_1963:
        /* <DEDUP_REMOVED lines=10> */
.L_x_1964:
[----:B------:R2:W-:Y:S01]  /*27640*/  SYNCS.ARRIVE.TRANS64.A1T0 RZ, [R5+URZ+0x2a830], RZ ;  /* 0x02a830ff05ff79a7 */ /* 0x0005e2000810003f */
[----:B------:R-:W-:Y:S05]  /*27650*/  @!P2 BRA `(.L_x_1965) ;  /* 0x000000000004a947 */ /* 0x000fea0003800000 */
[----:B------:R-:W-:Y:S01]  /*27660*/  BPT.TRAP 0x1 ;  /* 0x000000040000795c */ /* 0x000fe20000300000 */
.L_x_1965:
[----:B-1----:R-:W-:Y:S01]  /*27670*/  SHF.L.U32 R2, R20, 0x1f, RZ ;  /* 0x0000001f14027819 */ /* 0x002fe200000006ff */
[----:B------:R-:W-:Y:S01]  /*27680*/  BSSY B1, `(.L_x_1966) ;  /* 0x0000004000017945 */ /* 0x000fe20003800000 */
[----:B--2---:R-:W-:-:S04]  /*27690*/  LEA R5, R10, R23, 0x3 ;  /* 0x000000170a057211 */ /* 0x004fc800078e18ff */
[----:B------:R-:W1:Y:S02]  /*276a0*/  SYNCS.PHASECHK.TRANS64.TRYWAIT P0, [R5+URZ+0x2a860], R2 ;  /* 0x02a86002050075a7 */ /* 0x000e64000800017f */
[----:B-1----:R-:W-:Y:S05]  /*276b0*/  @!P0 BRA `(.L_x_1967) ;  /* 0x00000050000c8947 */ /* 0x002fea0003800000 */
.L_x_2120:
[----:B------:R-:W-:Y:S05]  /*276c0*/  BSYNC B1 ;  /* 0x0000000000017941 */ /* 0x000fea0003800000 */
.L_x_1966:
[----:B------:R-:W0:Y:S01]  /*276d0*/  LDL R4, [R1] ;  /* 0x0000000001047983 */ /* 0x000e220000100800 */
[----:B------:R-:W2:Y:S01]  /*276e0*/  S2R R3, SR_TID.X ;  /* 0x0000000000037919 */ /* 0x000ea20000002100 */
[----:B------:R-:W-:Y:S01]  /*276f0*/  UMOV UR4, 0xffffffff ;  /* 0xffffffff00047882 */ /* 0x000fe20000000000 */
[----:B------:R-:W-:Y:S02]  /*27700*/  LOP3.LUT P0, RZ, R30, 0x2, RZ, 0xc0, !PT ;  /* 0x000000021eff7812 */ /* 0x000fe4000780c0ff */
[----:B--2---:R-:W-:-:S04]  /*27710*/  LOP3.LUT R3, R3, 0x7f, RZ, 0xc0, !PT ;  /* 0x0000007f03037812 */ /* 0x004fc800078ec0ff */
[----:B------:R-:W-:Y:S01]  /*27720*/  SHF.R.U32.HI R3, RZ, 0x3, R3 ;  /* 0x00000003ff037819 */ /* 0x000fe20000011603 */
[----:B0-----:R-:W-:Y:S02]  /*27730*/  IMAD R8, R32, -0x60, R4 ;  /* 0xffffffa020087824 */ /* 0x001fe400078e0204 */
[----:B------:R-:W-:Y:S02]  /*27740*/  IMAD R4, R10, 0x3000, R36 ;  /* 0x000030000a047824 */ /* 0x000fe400078e0224 */
[----:B------:R-:W-:Y:S01]  /*27750*/  IMAD.IADD R8, R8, 0x1, -R3 ;  /* 0x0000000108087824 */ /* 0x000fe200078e0a03 */
[----:B------:R-:W-:Y:S06]  /*27760*/  BRA.DIV UR4, `(.L_x_1968) ;  /* 0x0000004e04f47947 */ /* 0x000fec000b800000 */
[----:B-1----:R-:W0:Y:S01]  /*27770*/  SHFL.IDX PT, R2, R17, RZ, 0x181f ;  /* 0x00181fff11027589 */ /* 0x002e2200000e0000 */
        /* <DEDUP_REMOVED lines=44> */
.L_x_2134:
[C---:B------:R-:W-:Y:S01]  /*27a40*/  ISETP.LT.OR P1, PT, R8.reuse, 0x51, !P1 ;  /* 0x000000510800780c */ /* 0x040fe20004f21670 */
[----:B------:R-:W-:Y:S01]  /*27a50*/  ULDC.64 UR4, c[0x0][0x328] ;  /* 0x0000ca0000047ab9 */ /* 0x000fe20000000a00 */
[----:B------:R-:W-:Y:S02]  /*27a60*/  ISETP.LT.OR P0, PT, R8, 0x51, !P0 ;  /* 0x000000510800780c */ /* 0x000fe40004701670 */
[----:B-1----:R-:W-:Y:S01]  /*27a70*/  IADD3 R2, P2, R2, R0, RZ ;  /* 0x0000000002027210 */ /* 0x002fe20007f5e0ff */
[----:B------:R-:W-:-:S03]  /*27a80*/  IMAD R0, R21, UR4, RZ ;  /* 0x0000000415007c24 */ /* 0x000fc6000f8e02ff */
[----:B------:R-:W-:Y:S01]  /*27a90*/  IADD3.X R3, RZ, R24, RZ, P2, !PT ;  /* 0x00000018ff037210 */ /* 0x000fe200017fe4ff */
[----:B------:R-:W-:-:S04]  /*27aa0*/  IMAD R9, R7, UR5, R0 ;  /* 0x0000000507097c24 */ /* 0x000fc8000f8e0200 */
        /* <DEDUP_REMOVED lines=14> */
.L_x_1969:
        /* <DEDUP_REMOVED lines=10> */
.L_x_1970:
[----:B------:R-:W2:Y:S01]  /*27c30*/  LDL R0, [R1+0x8] ;  /* 0x0000080001007983 */ /* 0x000ea20000100800 */
[----:B------:R-:W-:Y:S01]  /*27c40*/  ULDC.64 UR4, c[0x0][0x330] ;  /* 0x0000cc0000047ab9 */ /* 0x000fe20000000a00 */
[----:B------:R1:W-:Y:S01]  /*27c50*/  SYNCS.ARRIVE.TRANS64.A1T0 RZ, [R5+URZ+0x2a850], RZ ;  /* 0x02a850ff05ff79a7 */ /* 0x0003e2000810003f */
[----:B------:R-:W-:Y:S01]  /*27c60*/  IMAD.MOV.U32 R3, RZ, RZ, R7 ;  /* 0x000000ffff037224 */ /* 0x000fe200078e0007 */
[----:B------:R-:W-:Y:S01]  /*27c70*/  MOV R32, R26 ;  /* 0x0000001a00207202 */ /* 0x000fe20000000f00 */
[----:B------:R-:W-:Y:S02]  /*27c80*/  IMAD.MOV.U32 R10, RZ, RZ, R27 ;  /* 0x000000ffff0a7224 */ /* 0x000fe400078e001b */
[----:B------:R-:W-:-:S04]  /*27c90*/  IMAD.WIDE.U32 R2, R18, UR4, R2 ;  /* 0x0000000412027c25 */ /* 0x000fc8000f8e0002 */
[----:B-1----:R-:W-:Y:S02]  /*27ca0*/  IMAD R5, R33, UR4, RZ ;  /* 0x0000000421057c24 */ /* 0x002fe4000f8e02ff */
[----:B------:R-:W-:Y:S02]  /*27cb0*/  IMAD.MOV.U32 R20, RZ, RZ, R29 ;  /* 0x000000ffff147224 */ /* 0x000fe400078e001d */
[----:B------:R-:W-:Y:S01]  /*27cc0*/  IMAD R5, R18, UR5, R5 ;  /* 0x0000000512057c24 */ /* 0x000fe2000f8e0205 */
[----:B------:R-:W-:Y:S02]  /*27cd0*/  ULDC.64 UR4, c[0x0][0x318] ;  /* 0x0000c60000047ab9 */ /* 0x000fe40000000a00 */
[----:B0-----:R-:W-:Y:S02]  /*27ce0*/  LEA R17, P0, R2, UR4, 0x1 ;  /* 0x0000000402117c11 */ /* 0x001fe4000f8008ff */
[----:B------:R-:W-:-:S04]  /*27cf0*/  IADD3 R3, R5, R3, RZ ;  /* 0x0000000305037210 */ /* 0x000fc80007ffe0ff */
[----:B------:R-:W-:Y:S02]  /*27d00*/  LEA.HI.X R24, R2, UR5, R3, 0x1, P0 ;  /* 0x0000000502187c11 */ /* 0x000fe400080f0c03 */
[C---:B--2---:R-:W-:Y:S01]  /*27d10*/  ISETP.GT.AND P0, PT, R26.reuse, R0, PT ;  /* 0x000000001a00720c */ /* 0x044fe20003f04270 */
[----:B------:R-:W-:-:S12]  /*27d20*/  VIADD R0, R26, 0xffffffff ;  /* 0xffffffff1a007836 */ /* 0x000fd80000000000 */
[----:B------:R-:W-:Y:S05]  /*27d30*/  @P0 BRA `(.L_x_1971) ;  /* 0xfffffff000240947 */ /* 0x000fea000383ffff */
.L_x_1958:
[----:B------:R-:W-:Y:S05]  /*27d40*/  BSYNC B0 ;  /* 0x0000000000007941 */ /* 0x000fea0003800000 */
.L_x_1957:
[----:B0-----:R-:W0:Y:S01]  /*27d50*/  S2R R2, SR_TID.X ;  /* 0x0000000000027919 */ /* 0x001e220000002100 */
[----:B------:R-:W-:Y:S01]  /*27d60*/  BSSY B0, `(.L_x_1972) ;  /* 0x0000010000007945 */ /* 0x000fe20003800000 */
[----:B0-----:R-:W-:-:S04]  /*27d70*/  LOP3.LUT R2, R2, 0x7f, RZ, 0xc0, !PT ;  /* 0x0000007f02027812 */ /* 0x001fc800078ec0ff */
[----:B------:R-:W-:-:S13]  /*27d80*/  ISETP.NE.AND P0, PT, R2, RZ, PT ;  /* 0x000000ff0200720c */ /* 0x000fda0003f05270 */
[----:B------:R-:W-:Y:S05]  /*27d90*/  @P0 BRA `(.L_x_1973) ;  /* 0x0000000000300947 */ /* 0x000fea0003800000 */
[----:B------:R-:W0:Y:S01]  /*27da0*/  S2R R5, SR_LANEID ;  /* 0x0000000000057919 */ /* 0x000e220000000000 */
[----:B------:R-:W-:Y:S01]  /*27db0*/  VOTEU.ANY UR4, UPT, PT ;  /* 0x0000000000047886 */ /* 0x000fe200038e0100 */
[----:B------:R-:W1:Y:S01]  /*27dc0*/  LDC.64 R2, c[0x0][0xc60] ;  /* 0x00031800ff027b82 */ /* 0x000e620000000a00 */
[----:B------:R-:W0:Y:S02]  /*27dd0*/  FLO.U32 R0, UR4 ;  /* 0x0000000400007d00 */ /* 0x000e2400080e0000 */
[----:B0-----:R-:W-:-:S06]  /*27de0*/  ISETP.EQ.U32.AND P0, PT, R0, R5, PT ;  /* 0x000000050000720c */ /* 0x001fcc0003f02070 */
[----:B------:R-:W1:Y:S07]  /*27df0*/  POPC R5, UR4 ;  /* 0x0000000400057d09 */ /* 0x000e6e0008000000 */
[----:B-1----:R-:W2:Y:S01]  /*27e00*/  @P0 ATOMG.E.ADD.STRONG.GPU PT, R3, desc[UR60][R2.64], R5 ;  /* 0x00000005020309a8 */ /* 0x002ea200081ee1fc */
[----:B------:R-:W0:Y:S02]  /*27e10*/  S2R R4, SR_LTMASK ;  /* 0x0000000000047919 */ /* 0x000e240000003900 */
[----:B0-----:R-:W-:-:S04]  /*27e20*/  LOP3.LUT R4, R4, UR4, RZ, 0xc0, !PT ;  /* 0x0000000404047c12 */ /* 0x001fc8000f8ec0ff */
[----:B------:R-:W0:Y:S01]  /*27e30*/  POPC R7, R4 ;  /* 0x0000000400077309 */ /* 0x000e220000000000 */
[----:B--2---:R-:W0:Y:S02]  /*27e40*/  SHFL.IDX PT, R0, R3, R0, 0x1f ;  /* 0x00001f0003007589 */ /* 0x004e2400000e0000 */
[----:B0-----:R-:W-:-:S07]  /*27e50*/  IADD3 R16, R0, UR38, R7 ;  /* 0x0000002600107c10 */ /* 0x001fce000fffe007 */
.L_x_1973:
[----:B------:R-:W-:Y:S05]  /*27e60*/  BSYNC B0 ;  /* 0x0000000000007941 */ /* 0x000fea0003800000 */
.L_x_1972:
[----:B------:R-:W-:-:S13]  /*27e70*/  LOP3.LUT P0, RZ, R22, 0x10, RZ, 0xc0, !PT ;  /* 0x0000001016ff7812 */ /* 0x000fda000780c0ff */
[----:B------:R-:W-:Y:S05]  /*27e80*/  @!P0 BRA `(.L_x_1974) ;  /* 0x0000000000048947 */ /* 0x000fea0003800000 */
[----:B------:R-:W-:Y:S01]  /*27e90*/  BPT.TRAP 0x1 ;  /* 0x000000040000795c */ /* 0x000fe20000300000 */
.L_x_1974:
[----:B------:R-:W2:Y:S01]  /*27ea0*/  LDL.LU R2, [R1] ;  /* 0x0000000001027983 */ /* 0x000ea20000300800 */
[----:B------:R-:W-:Y:S01]  /*27eb0*/  IMAD R0, R27, 0x8, R23 ;  /* 0x000000081b007824 */ /* 0x000fe200078e0217 */
[----:B------:R-:W-:Y:S01]  /*27ec0*/  SHF.L.U32 R3, R29, 0x1f, RZ ;  /* 0x0000001f1d037819 */ /* 0x000fe200000006ff */
[----:B------:R-:W-:Y:S03]  /*27ed0*/  BSSY B0, `(.L_x_1975) ;  /* 0x0000004000007945 */ /* 0x000fe60003800000 */
[----:B------:R-:W0:Y:S01]  /*27ee0*/  SYNCS.PHASECHK.TRANS64.TRYWAIT P0, [R0+URZ+0x2a860], R3 ;  /* 0x02a86003000075a7 */ /* 0x000e22000800017f */
[----:B--2---:R-:W-:Y:S01]  /*27ef0*/  IMAD R6, R26, -0x60, R2 ;  /* 0xffffffa01a067824 */ /* 0x004fe200078e0202 */
[----:B0-----:R-:W-:Y:S06]  /*27f00*/  @!P0 BRA `(.L_x_1976) ;  /* 0x0000004c00fc8947 */ /* 0x001fec0003800000 */
.L_x_2135:
[----:B------:R-:W-:Y:S05]  /*27f10*/  BSYNC B0 ;  /* 0x0000000000007941 */ /* 0x000fea0003800000 */
.L_x_1975:
        /* <DEDUP_REMOVED lines=18> */
[----:B-1----:R-:W-:-:S05]  /*28040*/  IMAD.SHL.U32 R7, R7, 0x8, RZ ;  /* 0x0000000807077824 */ /* 0x002fca00078e00ff */
[----:B------:R-:W-:-:S04]  /*28050*/  LOP3.LUT R7, R7, 0x38, RZ, 0xc0, !PT ;  /* 0x0000003807077812 */ /* 0x000fc800078ec0ff */
[----:B------:R-:W-:Y:S02]  /*28060*/  SHF.L.U32 R5, R7, 0x1, RZ ;  /* 0x0000000107057819 */ /* 0x000fe400000006ff */
[----:B------:R-:W-:Y:S02]  /*28070*/  SHFL.IDX PT, R7, R24, 0x2, 0x181f ;  /* 0x00581f0018077f89 */ /* 0x000fe400000e0000 */
        /* <DEDUP_REMOVED lines=16> */
[----:B------:R-:W2:Y:S02]  /*28180*/  SHFL.IDX PT, R10, R17, 0x4, 0x181f ;  /* 0x00981f00110a7f89 */ /* 0x000ea400000e0000 */
[----:B------:R-:W-:Y:S02]  /*28190*/  IADD3.X R3, RZ, R7, RZ, P4, !PT ;  /* 0x00000007ff037210 */ /* 0x000fe400027fe4ff */
        /* <DEDUP_REMOVED lines=17> */
.L_x_2149:
        /* <DEDUP_REMOVED lines=11> */
.L_x_1978:
        /* <DEDUP_REMOVED lines=10> */
.L_x_1979:
[----:B------:R-:W-:Y:S01]  /*28400*/  IADD3 R27, R27, 0x1, RZ ;  /* 0x000000011b1b7810 */ /* 0x000fe20007ffe0ff */
[----:B------:R1:W-:Y:S03]  /*28410*/  SYNCS.ARRIVE.TRANS64.A1T0 RZ, [R0+URZ+0x2a850], RZ ;  /* 0x02a850ff00ff79a7 */ /* 0x0003e6000810003f */
[----:B------:R-:W-:-:S04]  /*28420*/  ISETP.NE.AND P0, PT, R27, 0x2, PT ;  /* 0x000000021b00780c */ /* 0x000fc80003f05270 */
[----:B------:R-:W-:Y:S02]  /*28430*/  SEL R27, R27, RZ, P0 ;  /* 0x000000ff1b1b7207 */ /* 0x000fe40000000000 */
[----:B-1----:R-:W-:-:S04]  /*28440*/  SEL R0, RZ, 0x1, P0 ;  /* 0x00000001ff007807 */ /* 0x002fc80000000000 */
[----:B------:R-:W-:-:S07]  /*28450*/  LOP3.LUT R29, R29, R0, RZ, 0x3c, !PT ;  /* 0x000000001d1d7212 */ /* 0x000fce00078e3cff */
.L_x_1936:
[----:B------:R-:W-:Y:S05]  /*28460*/  BSYNC B7 ;  /* 0x0000000000077941 */ /* 0x000fea0003800000 */
.L_x_1934:
[----:B------:R-:W-:-:S13]  /*28470*/  LOP3.LUT P0, RZ, R22, 0x20, RZ, 0xc0, !PT ;  /* 0x0000002016ff7812 */ /* 0x000fda000780c0ff */
[----:B------:R-:W-:Y:S05]  /*28480*/  @!P0 BRA `(.L_x_1980) ;  /* 0x0000000000248947 */ /* 0x000fea0003800000 */
[----:B------:R-:W-:Y:S05]  /*28490*/  WARPSYNC.ALL ;  /* 0x0000000000007948 */ /* 0x000fea0003800000 */
[----:B------:R-:W2:Y:S08]  /*284a0*/  S2UR UR5, SR_CgaCtaId ;  /* 0x00000000000579c3 */ /* 0x000eb00000008800 */
[----:B------:R-:W-:Y:S06]  /*284b0*/  BAR.SYNC.DEFER_BLOCKING 0x5, 0x180 ;  /* 0x0146000000007b1d */ /* 0x000fec0000010000 */
[----:B------:R-:W-:-:S02]  /*284c0*/  UMOV UR4, 0x400 ;  /* 0x0000040000047882 */ /* 0x000fc40000000000 */
[----:B--2---:R-:W-:-:S06]  /*284d0*/  ULEA UR4, UR5, UR4, 0x18 ;  /* 0x0000000405047291 */ /* 0x004fcc000f8ec03f */
[----:B0-----:R-:W-:-:S05]  /*284e0*/  IMAD.U32 R23, RZ, RZ, UR4 ;  /* 0x00000004ff177e24 */ /* 0x001fca000f8e00ff */
[----:B------:R2:W3:Y:S01]  /*284f0*/  LDS.128 R16, [R23+0x2a8d0] ;  /* 0x02a8d00017107984 */ /* 0x0004e20000000c00 */
[----:B------:R-:W-:Y:S06]  /*28500*/  BAR.ARV 0x4, 0x180 ;  /* 0x0106000000007b1d */ /* 0x000fec0000002000 */
[----:B------:R-:W-:Y:S05]  /*28510*/  BRA `(.L_x_1981) ;  /* 0x0000000800cc7947 */ /* 0x000fea0003800000 */
.L_x_1980:
[----:B------:R-:W2:Y:S01]  /*28520*/  S2R R8, SR_TID.X ;  /* 0x0000000000087919 */ /* 0x000ea20000002100 */
[----:B------:R-:W-:Y:S01]  /*28530*/  UMOV UR4, 0xffffffff ;  /* 0xffffffff00047882 */ /* 0x000fe20000000000 */
[----:B--2---:R-:W-:-:S04]  /*28540*/  LOP3.LUT R8, R8, 0x1f, RZ, 0xc0, !PT ;  /* 0x0000001f08087812 */ /* 0x004fc800078ec0ff */
        /* <DEDUP_REMOVED lines=8> */
[----:B------:R-:W-:Y:S01]  /*285d0*/  IMAD.MOV.U32 R5, RZ, RZ, RZ ;  /* 0x000000ffff057224 */ /* 0x000fe200078e00ff */
[C---:B------:R-:W-:Y:S02]  /*285e0*/  ISETP.GE.U32.AND P2, PT, R8.reuse, 0x2, PT ;  /* 0x000000020800780c */ /* 0x040fe40003f46070 */
[C---:B------:R-:W-:Y:S01]  /*285f0*/  ISETP.GE.U32.AND P3, PT, R8.reuse, 0x4, PT ;  /* 0x000000040800780c */ /* 0x040fe20003f66070 */
[----:B------:R-:W-:Y:S01]  /*28600*/  SHFL.IDX PT, R0, R16, RZ, 0x1f ;  /* 0x00001fff10007589 */ /* 0x000fe200000e0000 */
[C---:B------:R-:W-:Y:S02]  /*28610*/  ISETP.GE.U32.AND P4, PT, R8.reuse, 0x8, PT ;  /* 0x000000080800780c */ /* 0x040fe40003f86070 */
[----:B------:R-:W-:Y:S01]  /*28620*/  ISETP.GE.U32.AND P5, PT, R8, 0x10, PT ;  /* 0x000000100800780c */ /* 0x000fe20003fa6070 */
[----:B------:R-:W-:Y:S01]  /*28630*/  SHFL.IDX PT, R4, R16, 0x1, 0x1f ;  /* 0x00201f0010047f89 */ /* 0x000fe200000e0000 */
[----:B--2---:R-:W-:-:S02]  /*28640*/  @!P1 MOV R5, R2 ;  /* 0x0000000200059202 */ /* 0x004fc40000000f00 */
[----:B------:R-:W-:-:S03]  /*28650*/  ISETP.NE.AND P1, PT, R8, RZ, PT ;  /* 0x000000ff0800720c */ /* 0x000fc60003f25270 */
        /* <DEDUP_REMOVED lines=15> */
[----:B------:R0:W2:Y:S02]  /*28750*/  SHFL.IDX PT, R14, R2, 0x1f, 0x1f ;  /* 0x03e01f00020e7f89 */ /* 0x0000a400000e0000 */
.L_x_2159:
[----:B------:R-:W-:Y:S02]  /*28760*/  ULDC UR4, c[0x0][0xc38] ;  /* 0x00030e0000047ab9 */ /* 0x000fe40000000800 */
[----:B------:R-:W-:-:S04]  /*28770*/  IMAD.U32 R7, RZ, RZ, UR4 ;  /* 0x00000004ff077e24 */ /* 0x000fc8000f8e00ff */
[----:B--2---:R-:W-:-:S04]  /*28780*/  IMAD R14, R14, R7, RZ ;  /* 0x000000070e0e7224 */ /* 0x004fc800078e02ff */
[----:B------:R-:W-:-:S05]  /*28790*/  IMAD.IADD R9, R4, 0x1, R14 ;  /* 0x0000000104097824 */ /* 0x000fca00078e020e */
[----:B------:R-:W-:-:S13]  /*287a0*/  ISETP.GT.AND P6, PT, R9, R0, PT ;  /* 0x000000000900720c */ /* 0x000fda0003fc4270 */
[----:B------:R-:W-:Y:S05]  /*287b0*/  @P6 BRA `(.L_x_1983) ;  /* 0x00000000009c6947 */ /* 0x000fea0003800000 */
.L_x_1988:
[----:B0-----:R-:W0:Y:S01]  /*287c0*/  LDC R2, c[0x0][0xc3c] ;  /* 0x00030f00ff027b82 */ /* 0x001e220000000800 */
[----:B------:R-:W-:-:S04]  /*287d0*/  IADD3 R19, R19, 0x1f, RZ ;  /* 0x0000001f13137810 */ /* 0x000fc80007ffe0ff */
[----:B0-----:R-:W-:-:S13]  /*287e0*/  ISETP.GE.AND P6, PT, R19, R2, PT ;  /* 0x000000021300720c */ /* 0x001fda0003fc6270 */
[----:B------:R-:W-:Y:S05]  /*287f0*/  @P6 BRA `(.L_x_1984) ;  /* 0x0000000400d06947 */ /* 0x000fea0003800000 */
[----:B------:R-:W0:Y:S01]  /*28800*/  S2R R3, SR_TID.X ;  /* 0x0000000000037919 */ /* 0x000e220000002100 */
[----:B------:R-:W-:Y:S01]  /*28810*/  BSSY B0, `(.L_x_1985) ;  /* 0x0000009000007945 */ /* 0x000fe20003800000 */
[----:B------:R-:W-:Y:S01]  /*28820*/  IMAD.MOV.U32 R5, RZ, RZ, RZ ;  /* 0x000000ffff057224 */ /* 0x000fe200078e00ff */
[----:B0-----:R-:W-:-:S05]  /*28830*/  LOP3.LUT R3, R3, 0x1f, RZ, 0xc0, !PT ;  /* 0x0000001f03037812 */ /* 0x001fca00078ec0ff */
[----:B------:R-:W-:-:S05]  /*28840*/  IMAD.IADD R7, R19, 0x1, R3 ;  /* 0x0000000113077824 */ /* 0x000fca00078e0203 */
[----:B------:R-:W-:-:S13]  /*28850*/  ISETP.GE.OR P6, PT, R7, R2, !P0 ;  /* 0x000000020700720c */ /* 0x000fda00047c6670 */
[----:B------:R-:W-:Y:S05]  /*28860*/  @P6 BRA `(.L_x_1986) ;  /* 0x00000000000c6947 */ /* 0x000fea0003800000 */
[----:B------:R-:W0:Y:S02]  /*28870*/  LDC.64 R2, c[0x0][0xc80] ;  /* 0x00032000ff027b82 */ /* 0x000e240000000a00 */
[----:B0-----:R-:W-:-:S05]  /*28880*/  IMAD.WIDE R2, R7, 0x4, R2 ;  /* 0x0000000407027825 */ /* 0x001fca00078e0202 */
[----:B------:R0:W5:Y:S02]  /*28890*/  LDG.E R5, desc[UR60][R2.64] ;  /* 0x0000003c02057981 */ /* 0x000164000c1e1900 */
.L_x_1986:
[----:B------:R-:W-:Y:S05]  /*288a0*/  BSYNC B0 ;  /* 0x0000000000007941 */ /* 0x000fea0003800000 */
.L_x_1985:
[----:B------:R-:W-:-:S03]  /*288b0*/  UMOV UR4, 0xffffffff ;  /* 0xffffffff00047882 */ /* 0x000fc60000000000 */
[----:B------:R-:W-:Y:S05]  /*288c0*/  BRA.DIV UR4, `(.L_x_1987) ;  /* 0x0000005204b07947 */ /* 0x000fea000b800000 */
[----:B-----5:R-:W2:Y:S02]  /*288d0*/  SHFL.UP PT, R14, R5, 0x1, RZ ;  /* 0x04200000050e7989 */ /* 0x020ea400000e00ff */
[----:B--2---:R-:W-:-:S05]  /*288e0*/  SEL R14, R14, RZ, P1 ;  /* 0x000000ff0e0e7207 */ /* 0x004fca0000800000 */
        /* <DEDUP_REMOVED lines=13> */
[----:B------:R0:W2:Y:S02]  /*289c0*/  SHFL.IDX PT, R14, R2, 0x1f, 0x1f ;  /* 0x03e01f00020e7f89 */ /* 0x0000a400000e0000 */
.L_x_2167:
[----:B------:R-:W-:Y:S02]  /*289d0*/  ULDC UR4, c[0x0][0xc38] ;  /* 0x00030e0000047ab9 */ /* 0x000fe40000000800 */
[----:B------:R-:W-:-:S05]  /*289e0*/  MOV R7, UR4 ;  /* 0x0000000400077c02 */ /* 0x000fca0008000f00 */
[----:B--2---:R-:W-:-:S04]  /*289f0*/  IMAD R14, R14, R7, RZ ;  /* 0x000000070e0e7224 */ /* 0x004fc800078e02ff */
[----:B------:R-:W-:-:S05]  /*28a00*/  IMAD.IADD R9, R14, 0x1, R9 ;  /* 0x000000010e097824 */ /* 0x000fca00078e0209 */
[----:B------:R-:W-:-:S13]  /*28a10*/  ISETP.GT.AND P6, PT, R9, R0, PT ;  /* 0x000000000900720c */ /* 0x000fda0003fc4270 */
[----:B------:R-:W-:Y:S05]  /*28a20*/  @!P6 BRA `(.L_x_1988) ;  /* 0xfffffffc0064e947 */ /* 0x000fea000383ffff */
.L_x_1983:
        /* <DEDUP_REMOVED lines=8> */
.L_x_2171:
[----:B------:R-:W-:Y:S01]  /*28ab0*/  ISETP.NE.AND P0, PT, R3, RZ, PT ;  /* 0x000000ff0300720c */ /* 0x000fe20003f05270 */
[----:B------:R-:W-:-:S12]  /*28ac0*/  IMAD.MOV.U32 R14, RZ, RZ, RZ ;  /* 0x000000ffff0e7224 */ /* 0x000fd800078e00ff */
[----:B------:R-:W-:Y:S05]  /*28ad0*/  @!P0 BRA `(.L_x_1990) ;  /* 0x0000000000108947 */ /* 0x000fea0003800000 */
[----:B------:R-:W-:Y:S01]  /*28ae0*/  UMOV UR4, 0xffffffff ;  /* 0xffffffff00047882 */ /* 0x000fe20000000000 */
[----:B------:R-:W-:Y:S02]  /*28af0*/  IADD3 R12, R4, -0x1, RZ ;  /* 0xffffffff040c7810 */ /* 0x000fe40007ffe0ff */
[----:B------:R-:W-:Y:S05]  /*28b00*/  BRA.DIV UR4, `(.L_x_1991) ;  /* 0x0000005604247947 */ /* 0x000fea000b800000 */
[----:B------:R4:W0:Y:S02]  /*28b10*/  SHFL.IDX PT, R14, R2, R12, 0x1f ;  /* 0x00001f0c020e7589 */ /* 0x00082400000e0000 */
.L_x_1990:
[----:B0---4-:R-:W0:Y:S01]  /*28b20*/  LDC.64 R2, c[0x0][0xc90] ;  /* 0x00032400ff027b82 */ /* 0x011e220000000a00 */
[----:B------:R-:W-:-:S04]  /*28b30*/  IMAD.IADD R19, R4, 0x1, R19 ;  /* 0x0000000104137824 */ /* 0x000fc800078e0213 */
[----:B0-----:R-:W-:-:S05]  /*28b40*/  IMAD.WIDE R2, R19, 0x4, R2 ;  /* 0x0000000413027825 */ /* 0x001fca00078e0202 */
[----:B------:R0:W2:Y:S01]  /*28b50*/  LDG.E R6, desc[UR60][R2.64] ;  /* 0x0000003c02067981 */ /* 0x0000a2000c1e1900 */
[----:B------:R-:W-:Y:S01]  /*28b60*/  IMAD R16, R14, R7, R16 ;  /* 0x000000070e107224 */ /* 0x000fe200078e0210 */
[----:B0-----:R-:W-:Y:S01]  /*28b70*/  MOV R2, RZ ;  /* 0x000000ff00027202 */ /* 0x001fe20000000f00 */
        /* <DEDUP_REMOVED lines=32> */
[----:B------:R-:W0:Y:S02]  /*28d80*/  I2F.RP R8, R7 ;  /* 0x0000000700087306 */ /* 0x000e240000209400 */
[----:B------:R-:W-:-:S06]  /*28d90*/  IADD3 R4, RZ, -R4, RZ ;  /* 0x80000004ff047210 */ /* 0x000fcc0007ffe0ff */
        /* <DEDUP_REMOVED lines=18> */
[----:B------:R-:W-:-:S05]  /*28ec0*/  @P0 VIADD R2, R2, 0x1 ;  /* 0x0000000102020836 */ /* 0x000fca0000000000 */
[----:B------:R-:W-:Y:S02]  /*28ed0*/  @!P2 IADD3 R2, -R2, RZ, RZ ;  /* 0x000000ff0202a210 */ /* 0x000fe40007ffe1ff */
[----:B------:R-:W-:Y:S01]  /*28ee0*/  @!P1 LOP3.LUT R2, RZ, R6, RZ, 0x33, !PT ;  /* 0x00000006ff029212 */ /* 0x000fe200078e33ff */
[----:B------:R-:W-:-:S04]  /*28ef0*/  IMAD.MOV R6, RZ, RZ, -R6 ;  /* 0x000000ffff067224 */ /* 0x000fc800078e0a06 */
[----:B------:R-:W-:Y:S01]  /*28f00*/  IMAD R18, R2, R6, R9 ;  /* 0x0000000602127224 */ /* 0x000fe200078e0209 */
[----:B------:R-:W-:-:S05]  /*28f10*/  LOP3.LUT R2, RZ, R2, RZ, 0x33, !PT ;  /* 0x00000002ff027212 */ /* 0x000fca00078e33ff */
[----:B------:R-:W-:Y:S01]  /*28f20*/  IMAD.IADD R17, R5, 0x1, R2 ;  /* 0x0000000105117824 */ /* 0x000fe200078e0202 */
[----:B------:R-:W-:Y:S06]  /*28f30*/  BRA `(.L_x_1992) ;  /* 0x00000000001c7947 */ /* 0x000fec0003800000 */
.L_x_1984:
[----:B------:R-:W-:Y:S01]  /*28f40*/  UMOV UR4, URZ ;  /* 0x0000003f00047c82 */ /* 0x000fe20008000000 */
[----:B------:R-:W-:Y:S01]  /*28f50*/  UMOV UR5, URZ ;  /* 0x0000003f00057c82 */ /* 0x000fe20008000000 */
[----:B------:R-:W-:Y:S01]  /*28f60*/  ULDC UR6, c[0x0][0xc3c] ;  /* 0x00030f0000067ab9 */ /* 0x000fe20000000800 */
[----:B------:R-:W-:Y:S01]  /*28f70*/  MOV R16, R0 ;  /* 0x0000000000107202 */ /* 0x000fe20000000f00 */
[----:B------:R-:W-:Y:S02]  /*28f80*/  IMAD.U32 R17, RZ, RZ, UR4 ;  /* 0x00000004ff117e24 */ /* 0x000fe4000f8e00ff */
[----:B------:R-:W-:Y:S02]  /*28f90*/  IMAD.U32 R18, RZ, RZ, UR5 ;  /* 0x00000005ff127e24 */ /* 0x000fe4000f8e00ff */
[----:B------:R-:W-:-:S07]  /*28fa0*/  IMAD.U32 R19, RZ, RZ, UR6 ;  /* 0x00000006ff137e24 */ /* 0x000fce000f8e00ff */
.L_x_1992:
[----:B------:R-:W0:Y:S01]  /*28fb0*/  S2R R0, SR_TID.X ;  /* 0x0000000000007919 */ /* 0x000e220000002100 */
[----:B------:R-:W-:Y:S05]  /*28fc0*/  WARPSYNC.ALL ;  /* 0x0000000000007948 */ /* 0x000fea0003800000 */
[----:B------:R-:W-:Y:S01]  /*28fd0*/  BAR.SYNC.DEFER_BLOCKING 0x4, 0x180 ;  /* 0x0106000000007b1d */ /* 0x000fe20000010000 */
[----:B0-----:R-:W-:-:S04]  /*28fe0*/  LOP3.LUT R0, R0, 0x1f, RZ, 0xc0, !PT ;  /* 0x0000001f00007812 */ /* 0x001fc800078ec0ff */
[----:B------:R-:W-:-:S13]  /*28ff0*/  ISETP.NE.AND P0, PT, R0, RZ, PT ;  /* 0x000000ff0000720c */ /* 0x000fda0003f05270 */
[----:B------:R-:W0:Y:S01]  /*29000*/  @!P0 S2R R3, SR_CgaCtaId ;  /* 0x0000000000038919 */ /* 0x000e220000008800 */
[----:B------:R-:W-:-:S04]  /*29010*/  @!P0 MOV R0, 0x400 ;  /* 0x0000040000008802 */ /* 0x000fc80000000f00 */
[----:B0-----:R-:W-:-:S05]  /*29020*/  @!P0 LEA R23, R3, R0, 0x18 ;  /* 0x0000000003178211 */ /* 0x001fca00078ec0ff */
[----:B------:R0:W-:Y:S01]  /*29030*/  @!P0 STS.128 [R23+0x2a8d0], R16 ;  /* 0x02a8d01017008388 */ /* 0x0001e20000000c00 */
[----:B------:R-:W-:Y:S06]  /*29040*/  BAR.ARV 0x5, 0x180 ;  /* 0x0146000000007b1d */ /* 0x000fec0000002000 */
.L_x_1981:
[----:B------:R-:W-:Y:S02]  /*29050*/  ULDC UR4, c[0x0][0xc3c] ;  /* 0x00030f0000047ab9 */ /* 0x000fe40000000800 */
[----:B---3--:R-:W-:-:S13]  /*29060*/  ISETP.GE.AND P0, PT, R19, UR4, PT ;  /* 0x0000000413007c0c */ /* 0x008fda000bf06270 */
[----:B------:R-:W-:Y:S05]  /*29070*/  @!P0 BRA `(.L_x_1993) ;  /* 0xffffff9c00008947 */ /* 0x000fea000383ffff */
[----:B------:R-:W-:Y:S05]  /*29080*/  BSYNC B8 ;  /* 0x0000000000087941 */ /* 0x000fea0003800000 */
.L_x_1876:
[----:B------:R-:W3:Y:S01]  /*29090*/  LDL.LU R0, [R1+0x28] ;  /* 0x0000280001007983 */ /* 0x000ee20000300800 */
[----:B------:R-:W-:Y:S01]  /*290a0*/  BSSY B0, `(.L_x_1994) ;  /* 0x000000b000007945 */ /* 0x000fe20003800000 */
[----:B------:R-:W4:Y:S01]  /*290b0*/  S2R R5, SR_CgaCtaId ;  /* 0x0000000000057919 */ /* 0x000f220000008800 */
[----:B---3--:R-:W-:-:S04]  /*290c0*/  IADD3 R0, R0, 0x1, RZ ;  /* 0x0000000100007810 */ /* 0x008fc80007ffe0ff */
        /* <DEDUP_REMOVED lines=8> */
.L_x_2174:
[----:B------:R-:W-:Y:S05]  /*29150*/  BSYNC B0 ;  /* 0x0000000000007941 */ /* 0x000fea0003800000 */
.L_x_1994:
[----:B------:R-:W-:-:S03]  /*29160*/  UMOV UR4, 0xffffffff ;  /* 0xffffffff00047882 */ /* 0x000fc60000000000 */
[----:B------:R-:W-:Y:S05]  /*29170*/  BRA.DIV UR4, `(.L_x_1996) ;  /* 0x0000004e04c07947 */ /* 0x000fea000b800000 */
[----:B0-----:R-:W0:Y:S02]  /*29180*/  S2R R0, SR_TID.X ;  /* 0x0000000000007919 */ /* 0x001e240000002100 */
[----:B0-----:R-:W-:-:S04]  /*29190*/  SHF.R.U32.HI R0, RZ, 0x5, R0 ;  /* 0x00000005ff007819 */ /* 0x001fc80000011600 */
[----:B------:R-:W-:-:S05]  /*291a0*/  LOP3.LUT R0, R0, 0x3, RZ, 0xc0, !PT ;  /* 0x0000000300007812 */ /* 0x000fca00078ec0ff */
[----:B------:R0:W3:Y:S02]  /*291b0*/  SHFL.IDX PT, R14, R0, RZ, 0x1f ;  /* 0x00001fff000e7589 */ /* 0x0000e400000e0000 */
.L_x_2177:
[----:B---3--:R-:W-:-:S13]  /*291c0*/  ISETP.NE.AND P0, PT, R14, RZ, PT ;  /* 0x000000ff0e00720c */ /* 0x008fda0003f05270 */
[----:B------:R-:W-:Y:S05]  /*291d0*/  @P0 BRA `(.L_x_1566) ;  /* 0x0000000000900947 */ /* 0x000fea0003800000 */
[----:B------:R-:W-:-:S03]  /*291e0*/  UMOV UR4, 0xffffffff ;  /* 0xffffffff00047882 */ /* 0x000fc60000000000 */
[----:B------:R-:W-:Y:S05]  /*291f0*/  BRA.DIV UR4, `(.L_x_1997) ;  /* 0x0000004e04d47947 */ /* 0x000fea000b800000 */
[----:B------:R-:W-:-:S13]  /*29200*/  ELECT P6, URZ, PT ;  /* 0x00000000003f782f */ /* 0x000fda00038c0000 */
.L_x_2180:
[----:B------:R-:W-:Y:S05]  /*29210*/  @!P6 BRA `(.L_x_1566) ;  /* 0x000000000080e947 */ /* 0x000fea0003800000 */
[----:B0-----:R-:W3:Y:S02]  /*29220*/  LDL R0, [R1+0x40] ;  /* 0x0000400001007983 */ /* 0x001ee40000100800 */
[----:B---3--:R-:W-:-:S13]  /*29230*/  R2UR UR4, R0 ;  /* 0x00000000000472ca */ /* 0x008fda00000e0000 */
[----:B------:R-:W-:-:S06]  /*29240*/  ULOP3.LUT UR4, UR4, 0x2, URZ, 0xfc, !UPT ;  /* 0x0000000204047892 */ /* 0x000fcc000f8efc3f */
[----:B------:R-:W-:-:S05]  /*29250*/  IMAD.U32 R0, RZ, RZ, UR4 ;  /* 0x00000004ff007e24 */ /* 0x000fca000f8e00ff */
[----:B------:R-:W-:-:S13]  /*29260*/  ISETP.NE.AND P0, PT, R0, 0x3, PT ;  /* 0x000000030000780c */ /* 0x000fda0003f05270 */
[----:B------:R-:W-:Y:S05]  /*29270*/  @!P0 BRA `(.L_x_1998) ;  /* 0x0000000000048947 */ /* 0x000fea0003800000 */
[----:B------:R-:W-:Y:S01]  /*29280*/  BPT.TRAP 0x1 ;  /* 0x000000040000795c */ /* 0x000fe20000300000 */
.L_x_1998:
[----:B------:R-:W-:Y:S01]  /*29290*/  IMAD R3, R27, 0x8, R5 ;  /* 0x000000081b037824 */ /* 0x000fe200078e0205 */
[----:B------:R-:W-:Y:S02]  /*292a0*/  SHF.L.U32 R2, R29, 0x1f, RZ ;  /* 0x0000001f1d027819 */ /* 0x000fe400000006ff */
[----:B------:R-:W-:Y:S02]  /*292b0*/  IADD3 R27, R27, 0x1, RZ ;  /* 0x000000011b1b7810 */ /* 0x000fe40007ffe0ff */
[----:B------:R-:W0:Y:S02]  /*292c0*/  SYNCS.PHASECHK.TRANS64.TRYWAIT P1, [R3+URZ+0x2a840], R2 ;  /* 0x02a84002030075a7 */ /* 0x000e24000802017f */
[----:B------:R-:W-:-:S04]  /*292d0*/  ISETP.NE.AND P2, PT, R27, 0x2, PT ;  /* 0x000000021b00780c */ /* 0x000fc80003f45270 */
[----:B------:R-:W-:Y:S01]  /*292e0*/  SEL R0, RZ, 0x1, P2 ;  /* 0x00000001ff007807 */ /* 0x000fe20001000000 */
[----:B0-----:R-:W-:Y:S08]  /*292f0*/  @!P1 BRA `(.L_x_1999) ;  /* 0x0000004c00b49947 */ /* 0x001ff00003800000 */
.L_x_2181:
[----:B------:R-:W-:Y:S02]  /*29300*/  SEL R27, R27, RZ, P2 ;  /* 0x000000ff1b1b7207 */ /* 0x000fe40001000000 */
[----:B------:R-:W-:Y:S01]  /*29310*/  LOP3.LUT R0, R29, R0, RZ, 0x3c, !PT ;  /* 0x000000001d007212 */ /* 0x000fe200078e3cff */
[----:B------:R-:W-:Y:S06]  /*29320*/  @!P0 BRA `(.L_x_2000) ;  /* 0x0000000000048947 */ /* 0x000fec0003800000 */
[----:B------:R-:W-:Y:S01]  /*29330*/  BPT.TRAP 0x1 ;  /* 0x000000040000795c */ /* 0x000fe20000300000 */
.L_x_2000:
[----:B------:R-:W-:Y:S01]  /*29340*/  IMAD R27, R27, 0x8, R5 ;  /* 0x000000081b1b7824 */ /* 0x000fe200078e0205 */
[----:B------:R-:W-:-:S04]  /*29350*/  SHF.L.U32 R0, R0, 0x1f, RZ ;  /* 0x0000001f00007819 */ /* 0x000fc800000006ff */
[----:B------:R-:W3:Y:S02]  /*29360*/  SYNCS.PHASECHK.TRANS64.TRYWAIT P1, [R27+URZ+0x2a840], R0 ;  /* 0x02a840001b0075a7 */ /* 0x000ee4000802017f */
[----:B---3--:R-:W-:Y:S05]  /*29370*/  @!P1 BRA `(.L_x_2001) ;  /* 0x0000004c00a89947 */ /* 0x008fea0003800000 */
.L_x_2182:
[----:B------:R-:W-:Y:S05]  /*29380*/  @!P0 BRA `(.L_x_2002) ;  /* 0x0000000000048947 */ /* 0x000fea0003800000 */
[----:B------:R-:W-:Y:S01]  /*29390*/  BPT.TRAP 0x1 ;  /* 0x000000040000795c */ /* 0x000fe20000300000 */
.L_x_2002:
[----:B------:R-:W4:Y:S02]  /*293a0*/  SYNCS.PHASECHK.TRANS64.TRYWAIT P1, [R3+URZ+0x2a860], R2 ;  /* 0x02a86002030075a7 */ /* 0x000f24000802017f */
[----:B----4-:R-:W-:Y:S05]  /*293b0*/  @!P1 BRA `(.L_x_2003) ;  /* 0x0000004c00ac9947 */ /* 0x010fea0003800000 */
.L_x_2183:
[----:B------:R-:W-:Y:S05]  /*293c0*/  @!P0 BRA `(.L_x_2004) ;  /* 0x0000000000048947 */ /* 0x000fea0003800000 */
[----:B------:R-:W-:Y:S01]  /*293d0*/  BPT.TRAP 0x1 ;  /* 0x000000040000795c */ /* 0x000fe20000300000 */
.L_x_2004:
[----:B------:R0:W0:Y:S02]  /*293e0*/  SYNCS.PHASECHK.TRANS64.TRYWAIT P0, [R27+URZ+0x2a860], R0 ;  /* 0x02a860001b0075a7 */ /* 0x000024000800017f */
[----:B0-----:R-:W-:Y:S05]  /*293f0*/  @!P0 NANOSLEEP.SYNCS 0x989680 ;  /* 0x009896800000895d */ /* 0x001fea0003900000 */
[----:B------:R-:W0:Y:S02]  /*29400*/  @!P0 SYNCS.PHASECHK.TRANS64 P0, [R27+URZ+0x2a860], R0 ;  /* 0x02a860001b0085a7 */ /* 0x000e24000800007f */
[----:B0-----:R-:W-:Y:S05]  /*29410*/  @!P0 BRA `(.L_x_2004) ;  /* 0xfffffffc00f08947 */ /* 0x001fea000383ffff */
.L_x_1566:
[----:B------:R-:W-:Y:S05]  /*29420*/  BSYNC B9 ;  /* 0x0000000000097941 */ /* 0x000fea0003800000 */
.L_x_1563:
[----:B------:R-:W-:Y:S05]  /*29430*/  EXIT ;  /* 0x000000000000794d */ /* 0x000fea0003800000 */
.L_x_1592:
[----:B0-----:R0:W1:Y:S02]  /*29440*/  SYNCS.PHASECHK.TRANS64.TRYWAIT P6, [R86+URZ+0x2a890], R87 ;  /* 0x02a89057560075a7 */ /* 0x00106400080c017f */
[----:B-1----:R-:W-:Y:S05]  /*29450*/  @!P6 NANOSLEEP.SYNCS 0x989680 ;  /* 0x009896800000e95d */ /* 0x002fea0003900000 */
[----:B------:R-:W1:Y:S02]  /*29460*/  @!P6 SYNCS.PHASECHK.TRANS64 P6, [R86+URZ+0x2a890], R87 ;  /* 0x02a890575600e5a7 */ /* 0x000e6400080c007f */
[----:B-1----:R-:W-:Y:S05]  /*29470*/  @!P6 BRA `(.L_x_1592) ;  /* 0xfffffffc00f0e947 */ /* 0x002fea000383ffff */
[----:B------:R-:W-:Y:S05]  /*29480*/  BRA `(.L_x_2005) ;  /* 0xfffffda400647947 */ /* 0x000fea000383ffff */
.L_x_1593:
        /* <DEDUP_REMOVED lines=8> */
.L_x_2007:
[----:B------:R-:W-:Y:S05]  /*29510*/  BSYNC B1 ;  /* 0x0000000000017941 */ /* 0x000fea0003800000 */
.L_x_2006:
[----:B------:R-:W-:Y:S01]  /*29520*/  IMAD.MOV.U32 R13, RZ, RZ, R116 ;  /* 0x000000ffff0d7224 */ /* 0x000fe200078e0074 */
[----:B------:R-:W-:Y:S01]  /*29530*/  MOV R12, RZ ;  /* 0x000000ff000c7202 */ /* 0x000fe20000000f00 */
[----:B------:R-:W-:Y:S02]  /*29540*/  IMAD.MOV.U32 R11, RZ, RZ, 0x1c1f ;  /* 0x00001c1fff0b7424 */ /* 0x000fe400078e00ff */
[----:B------:R-:W-:Y:S02]  /*29550*/  IMAD.MOV.U32 R15, RZ, RZ, -0x1 ;  /* 0xffffffffff0f7424 */ /* 0x000fe400078e00ff */
[----:B------:R-:W-:-:S07]  /*29560*/  IMAD.MOV.U32 R82, RZ, RZ, R14 ;  /* 0x000000ffff527224 */ /* 0x000fce00078e000e */
[----:B------:R-:W-:Y:S05]  /*29570*/  WARPSYNC.COLLECTIVE R15, `(.L_x_2008) ;  /* 0x000000000f087348 */ /* 0x000fea0003c00000 */
[----:B------:R0:W1:Y:S02]  /*29580*/  SHFL.IDX P6, R14, R13, R12, R11 ;  /* 0x0000000c0d0e7389 */ /* 0x00006400000c000b */
[----:B01----:R-:W-:Y:S01]  /*29590*/  ENDCOLLECTIVE ;  /* 0x000000000000791b */ /* 0x003fe20003800000 */
.L_x_2008:
[----:B------:R-:W-:Y:S01]  /*295a0*/  IMAD.MOV.U32 R11, RZ, RZ, R14 ;  /* 0x000000ffff0b7224 */ /* 0x000fe200078e000e */
[----:B------:R-:W-:Y:S06]  /*295b0*/  BRA `(.L_x_2009) ;  /* 0xfffffda4002c7947 */ /* 0x000fec000383ffff */
.L_x_1618:
[----:B------:R-:W-:Y:S01]  /*295c0*/  BSSY B1, `(.L_x_2010) ;  /* 0x0000008000017945 */ /* 0x000fe20003800000 */
[----:B0---4-:R-:W-:Y:S01]  /*295d0*/  MOV R13, R115 ;  /* 0x00000073000d7202 */ /* 0x011fe20000000f00 */
[----:B------:R-:W-:Y:S02]  /*295e0*/  IMAD.MOV.U32 R12, RZ, RZ, 0x1 ;  /* 0x00000001ff0c7424 */ /* 0x000fe400078e00ff */
[----:B---3--:R-:W-:Y:S02]  /*295f0*/  IMAD.MOV.U32 R11, RZ, RZ, 0x1c1f ;  /* 0x00001c1fff0b7424 */ /* 0x008fe400078e00ff */
[----:B------:R-:W-:-:S07]  /*29600*/  IMAD.MOV.U32 R15, RZ, RZ, -0x1 ;  /* 0xffffffffff0f7424 */ /* 0x000fce00078e00ff */
[----:B-12---:R-:W-:Y:S05]  /*29610*/  WARPSYNC.COLLECTIVE R15, `(.L_x_2011) ;  /* 0x000000000f087348 */ /* 0x006fea0003c00000 */
[----:B------:R0:W3:Y:S02]  /*29620*/  SHFL.IDX P6, R14, R13, R12, R11 ;  /* 0x0000000c0d0e7389 */ /* 0x0000e400000c000b */
[----:B0123--:R-:W-:Y:S01]  /*29630*/  ENDCOLLECTIVE ;  /* 0x000000000000791b */ /* 0x00ffe20003800000 */
.L_x_2011:
[----:B------:R-:W-:Y:S05]  /*29640*/  BSYNC B1 ;  /* 0x0000000000017941 */ /* 0x000fea0003800000 */
.L_x_2010:
[----:B------:R-:W-:Y:S01]  /*29650*/  IMAD.MOV.U32 R13, RZ, RZ, R116 ;  /* 0x000000ffff0d7224 */ /* 0x000fe200078e0074 */
[----:B------:R-:W-:Y:S01]  /*29660*/  MOV R15, 0xffffffff ;  /* 0xffffffff000f7802 */ /* 0x000fe20000000f00 */
[----:B------:R-:W-:Y:S01]  /*29670*/  IMAD.MOV.U32 R12, RZ, RZ, 0x1 ;  /* 0x00000001ff0c7424 */ /* 0x000fe200078e00ff */
[----:B------:R-:W-:Y:S01]  /*29680*/  MOV R115, R14 ;  /* 0x0000000e00737202 */ /* 0x000fe20000000f00 */
[----:B------:R-:W-:-:S07]  /*29690*/  IMAD.MOV.U32 R11, RZ, RZ, 0x1c1f ;  /* 0x00001c1fff0b7424 */ /* 0x000fce00078e00ff */
[----:B------:R-:W-:Y:S05]  /*296a0*/  WARPSYNC.COLLECTIVE R15, `(.L_x_2012) ;  /* 0x000000000f087348 */ /* 0x000fea0003c00000 */
[----:B------:R0:W1:Y:S02]  /*296b0*/  SHFL.IDX P6, R14, R13, R12, R11 ;  /* 0x0000000c0d0e7389 */ /* 0x00006400000c000b */
[----:B01----:R-:W-:Y:S01]  /*296c0*/  ENDCOLLECTIVE ;  /* 0x000000000000791b */ /* 0x003fe20003800000 */
.L_x_2012:
[----:B------:R-:W-:Y:S01]  /*296d0*/  IMAD.MOV.U32 R116, RZ, RZ, R14 ;  /* 0x000000ffff747224 */ /* 0x000fe200078e000e */
[----:B------:R-:W-:Y:S06]  /*296e0*/  BRA `(.L_x_2013) ;  /* 0xfffffdb800647947 */ /* 0x000fec000383ffff */
.L_x_1648:
[----:B-1----:R1:W2:Y:S02]  /*296f0*/  SYNCS.PHASECHK.TRANS64.TRYWAIT P6, [R86+URZ+0x2a890], R87 ;  /* 0x02a89057560075a7 */ /* 0x0022a400080c017f */
[----:B--2---:R-:W-:Y:S05]  /*29700*/  @!P6 NANOSLEEP.SYNCS 0x989680 ;  /* 0x009896800000e95d */ /* 0x004fea0003900000 */
[----:B------:R-:W2:Y:S02]  /*29710*/  @!P6 SYNCS.PHASECHK.TRANS64 P6, [R86+URZ+0x2a890], R87 ;  /* 0x02a890575600e5a7 */ /* 0x000ea400080c007f */
[----:B--2---:R-:W-:Y:S05]  /*29720*/  @!P6 BRA `(.L_x_1648) ;  /* 0xfffffffc00f0e947 */ /* 0x004fea000383ffff */
[----:B------:R-:W-:Y:S05]  /*29730*/  BRA `(.L_x_2014) ;  /* 0xfffffdd800447947 */ /* 0x000fea000383ffff */
.L_x_1649:
[----:B------:R-:W-:Y:S01]  /*29740*/  BSSY B1, `(.L_x_2015) ;  /* 0x0000008000017945 */ /* 0x000fe20003800000 */
[----:B------:R-:W-:Y:S01]  /*29750*/  IMAD.MOV.U32 R13, RZ, RZ, R115 ;  /* 0x000000ffff0d7224 */ /* 0x000fe200078e0073 */
[----:B------:R-:W-:Y:S01]  /*29760*/  MOV R11, 0x1c1f ;  /* 0x00001c1f000b7802 */ /* 0x000fe20000000f00 */
[----:B------:R-:W-:Y:S02]  /*29770*/  IMAD.MOV.U32 R12, RZ, RZ, RZ ;  /* 0x000000ffff0c7224 */ /* 0x000fe400078e00ff */
[----:B------:R-:W-:-:S07]  /*29780*/  IMAD.MOV.U32 R15, RZ, RZ, -0x1 ;  /* 0xffffffffff0f7424 */ /* 0x000fce00078e00ff */
[----:B-1----:R-:W-:Y:S05]  /*29790*/  WARPSYNC.COLLECTIVE R15, `(.L_x_2016) ;  /* 0x000000000f087348 */ /* 0x002fea0003c00000 */
[----:B------:R0:W2:Y:S02]  /*297a0*/  SHFL.IDX P6, R14, R13, R12, R11 ;  /* 0x0000000c0d0e7389 */ /* 0x0000a400000c000b */
[----:B012---:R-:W-:Y:S01]  /*297b0*/  ENDCOLLECTIVE ;  /* 0x000000000000791b */ /* 0x007fe20003800000 */
.L_x_2016:
[----:B------:R-:W-:Y:S05]  /*297c0*/  BSYNC B1 ;  /* 0x0000000000017941 */ /* 0x000fea0003800000 */
.L_x_2015:
        /* <DEDUP_REMOVED lines=8> */
.L_x_2017:
[----:B------:R-:W-:Y:S01]  /*29850*/  IMAD.MOV.U32 R11, RZ, RZ, R14 ;  /* 0x000000ffff0b7224 */ /* 0x000fe200078e000e */
[----:B------:R-:W-:Y:S06]  /*29860*/  BRA `(.L_x_2018) ;  /* 0xfffffdd800107947 */ /* 0x000fec000383ffff */
.L_x_1662:
[----:B------:R-:W-:Y:S01]  /*29870*/  BSSY B1, `(.L_x_2019) ;  /* 0x0000008000017945 */ /* 0x000fe20003800000 */
[----:B--234-:R-:W-:Y:S01]  /*29880*/  MOV R13, R115 ;  /* 0x00000073000d7202 */ /* 0x01cfe20000000f00 */
[----:B------:R-:W-:Y:S02]  /*29890*/  IMAD.MOV.U32 R12, RZ, RZ, 0x1 ;  /* 0x00000001ff0c7424 */ /* 0x000fe400078e00ff */
[----:B------:R-:W-:Y:S02]  /*298a0*/  IMAD.MOV.U32 R11, RZ, RZ, 0x1c1f ;  /* 0x00001c1fff0b7424 */ /* 0x000fe400078e00ff */
[----:B------:R-:W-:-:S07]  /*298b0*/  IMAD.MOV.U32 R15, RZ, RZ, -0x1 ;  /* 0xffffffffff0f7424 */ /* 0x000fce00078e00ff */
[----:B01----:R-:W-:Y:S05]  /*298c0*/  WARPSYNC.COLLECTIVE R15, `(.L_x_2020) ;  /* 0x000000000f087348 */ /* 0x003fea0003c00000 */
[----:B------:R2:W3:Y:S02]  /*298d0*/  SHFL.IDX P6, R14, R13, R12, R11 ;  /* 0x0000000c0d0e7389 */ /* 0x0004e400000c000b */
[----:B0123--:R-:W-:Y:S01]  /*298e0*/  ENDCOLLECTIVE ;  /* 0x000000000000791b */ /* 0x00ffe20003800000 */
.L_x_2020:
[----:B------:R-:W-:Y:S05]  /*298f0*/  BSYNC B1 ;  /* 0x0000000000017941 */ /* 0x000fea0003800000 */
.L_x_2019:
        /* <DEDUP_REMOVED lines=8> */
.L_x_2021:
[----:B------:R-:W-:Y:S01]  /*29980*/  IMAD.MOV.U32 R116, RZ, RZ, R14 ;  /* 0x000000ffff747224 */ /* 0x000fe200078e000e */
[----:B------:R-:W-:Y:S06]  /*29990*/  BRA `(.L_x_2022) ;  /* 0xfffffdec00807947 */ /* 0x000fec000383ffff */
.L_x_1675:
[----:B0-----:R0:W1:Y:S02]  /*299a0*/  SYNCS.PHASECHK.TRANS64.TRYWAIT P4, [R86+URZ+0x2a890], R87 ;  /* 0x02a89057560075a7 */ /* 0x001064000808017f */
[----:B-1----:R-:W-:Y:S05]  /*299b0*/  @!P4 NANOSLEEP.SYNCS 0x989680 ;  /* 0x009896800000c95d */ /* 0x002fea0003900000 */
[----:B------:R-:W1:Y:S02]  /*299c0*/  @!P4 SYNCS.PHASECHK.TRANS64 P4, [R86+URZ+0x2a890], R87 ;  /* 0x02a890575600c5a7 */ /* 0x000e64000808007f */
[----:B-1----:R-:W-:Y:S05]  /*299d0*/  @!P4 BRA `(.L_x_1675) ;  /* 0xfffffffc00f0c947 */ /* 0x002fea000383ffff */
[----:B------:R-:W-:Y:S05]  /*299e0*/  BRA `(.L_x_2023) ;  /* 0xfffffe0400207947 */ /* 0x000fea000383ffff */
.L_x_1676:
        /* <DEDUP_REMOVED lines=8> */
.L_x_2025:
[----:B------:R-:W-:Y:S05]  /*29a70*/  BSYNC B1 ;  /* 0x0000000000017941 */ /* 0x000fea0003800000 */
.L_x_2024:
        /* <DEDUP_REMOVED lines=8> */
.L_x_2026:
[----:B------:R-:W-:Y:S01]  /*29b00*/  IMAD.MOV.U32 R37, RZ, RZ, R14 ;  /* 0x000000ffff257224 */ /* 0x000fe200078e000e */
[----:B------:R-:W-:Y:S06]  /*29b10*/  BRA `(.L_x_2027) ;  /* 0xfffffe0400447947 */ /* 0x000fec000383ffff */
.L_x_1679:
[----:B------:R-:W-:Y:S01]  /*29b20*/  BSSY B1, `(.L_x_2028) ;  /* 0x0000008000017945 */ /* 0x000fe20003800000 */
[----:B----4-:R-:W-:Y:S01]  /*29b30*/  MOV R13, R39 ;  /* 0x00000027000d7202 */ /* 0x010fe20000000f00 */
[----:B------:R-:W-:Y:S02]  /*29b40*/  IMAD.MOV.U32 R12, RZ, RZ, 0x1 ;  /* 0x00000001ff0c7424 */ /* 0x000fe400078e00ff */
[----:B------:R-:W-:Y:S02]  /*29b50*/  IMAD.MOV.U32 R11, RZ, RZ, 0x1c1f ;  /* 0x00001c1fff0b7424 */ /* 0x000fe400078e00ff */
[----:B------:R-:W-:-:S07]  /*29b60*/  IMAD.MOV.U32 R15, RZ, RZ, -0x1 ;  /* 0xffffffffff0f7424 */ /* 0x000fce00078e00ff */
[----:B0123--:R-:W-:Y:S05]  /*29b70*/  WARPSYNC.COLLECTIVE R15, `(.L_x_2029) ;  /* 0x000000000f087348 */ /* 0x00ffea0003c00000 */
[----:B------:R4:W0:Y:S02]  /*29b80*/  SHFL.IDX P6, R14, R13, R12, R11 ;  /* 0x0000000c0d0e7389 */ /* 0x00082400000c000b */
[----:B01234-:R-:W-:Y:S01]  /*29b90*/  ENDCOLLECTIVE ;  /* 0x000000000000791b */ /* 0x01ffe20003800000 */
.L_x_2029:
[----:B------:R-:W-:Y:S05]  /*29ba0*/  BSYNC B1 ;  /* 0x0000000000017941 */ /* 0x000fea0003800000 */
.L_x_2028:
        /* <DEDUP_REMOVED lines=8> */
.L_x_2030:
[----:B------:R-:W-:Y:S01]  /*29c30*/  IMAD.MOV.U32 R37, RZ, RZ, R14 ;  /* 0x000000ffff257224 */ /* 0x000fe200078e000e */
[----:B------:R-:W-:Y:S06]  /*29c40*/  BRA `(.L_x_2031) ;  /* 0xfffffe0400a07947 */ /* 0x000fec000383ffff */
.L_x_1683:
[----:B---3--:R3:W0:Y:S02]  /*29c50*/  SYNCS.PHASECHK.TRANS64.TRYWAIT P0, [R86+URZ+0x2a8b0], R87 ;  /* 0x02a8b057560075a7 */ /* 0x008624000800017f */
[----:B0-----:R-:W-:Y:S05]  /*29c60*/  @!P0 NANOSLEEP.SYNCS 0x989680 ;  /* 0x009896800000895d */ /* 0x001fea0003900000 */
[----:B------:R-:W0:Y:S02]  /*29c70*/  @!P0 SYNCS.PHASECHK.TRANS64 P0, [R86+URZ+0x2a8b0], R87 ;  /* 0x02a8b057560085a7 */ /* 0x000e24000800007f */
[----:B0-----:R-:W-:Y:S05]  /*29c80*/  @!P0 BRA `(.L_x_1683) ;  /* 0xfffffffc00f08947 */ /* 0x001fea000383ffff */
[----:B------:R-:W-:Y:S05]  /*29c90*/  BRA `(.L_x_2032) ;  /* 0xfffffe0800787947 */ /* 0x000fea000383ffff */
.L_x_1709:
        /* <DEDUP_REMOVED lines=8> */
.L_x_2034:
[----:B------:R-:W-:Y:S05]  /*29d20*/  BSYNC B1 ;  /* 0x0000000000017941 */ /* 0x000fea0003800000 */
.L_x_2033:
        /* <DEDUP_REMOVED lines=8> */
.L_x_2035:
[----:B------:R-:W-:Y:S01]  /*29db0*/  MOV R13, R8 ;  /* 0x00000008000d7202 */ /* 0x000fe20000000f00 */
[----:B------:R-:W-:-:S07]  /*29dc0*/  IMAD.MOV.U32 R0, RZ, RZ, R14 ;  /* 0x000000ffff007224 */ /* 0x000fce00078e000e */
[----:B------:R-:W-:Y:S05]  /*29dd0*/  WARPSYNC.COLLECTIVE R15, `(.L_x_2036) ;  /* 0x000000000f087348 */ /* 0x000fea0003c00000 */
[----:B------:R0:W1:Y:S02]  /*29de0*/  SHFL.IDX P6, R14, R13, R12, R11 ;  /* 0x0000000c0d0e7389 */ /* 0x00006400000c000b */
[----:B01----:R-:W-:Y:S01]  /*29df0*/  ENDCOLLECTIVE ;  /* 0x000000000000791b */ /* 0x003fe20003800000 */
.L_x_2036:
[----:B------:R-:W-:Y:S02]  /*29e00*/  IMAD.MOV.U32 R13, RZ, RZ, R4 ;  /* 0x000000ffff0d7224 */ /* 0x000fe400078e0004 */
[----:B------:R-:W-:-:S07]  /*29e10*/  IMAD.MOV.U32 R5, RZ, RZ, R14 ;  /* 0x000000ffff057224 */ /* 0x000fce00078e000e */
[----:B------:R-:W-:Y:S05]  /*29e20*/  WARPSYNC.COLLECTIVE R15, `(.L_x_2037) ;  /* 0x000000000f087348 */ /* 0x000fea0003c00000 */
[----:B------:R0:W1:Y:S02]  /*29e30*/  SHFL.IDX P6, R14, R13, R12, R11 ;  /* 0x0000000c0d0e7389 */ /* 0x00006400000c000b */
[----:B01----:R-:W-:Y:S01]  /*29e40*/  ENDCOLLECTIVE ;  /* 0x000000000000791b */ /* 0x003fe20003800000 */
.L_x_2037:
[----:B------:R-:W-:Y:S05]  /*29e50*/  BRA `(.L_x_2038) ;  /* 0xfffffe1c000c7947 */ /* 0x000fea000383ffff */
.L_x_1712:
[----:B------:R-:W-:Y:S01]  /*29e60*/  BSSY B1, `(.L_x_2039) ;  /* 0x0000008000017945 */ /* 0x000fe20003800000 */
[----:B------:R-:W-:Y:S01]  /*29e70*/  IMAD.MOV.U32 R13, RZ, RZ, R7 ;  /* 0x000000ffff0d7224 */ /* 0x000fe200078e0007 */
[----:B------:R-:W-:Y:S01]  /*29e80*/  MOV R12, 0x1 ;  /* 0x00000001000c7802 */ /* 0x000fe20000000f00 */
[----:B------:R-:W-:Y:S02]  /*29e90*/  IMAD.MOV.U32 R11, RZ, RZ, 0x1c1f ;  /* 0x00001c1fff0b7424 */ /* 0x000fe400078e00ff */
[----:B------:R-:W-:-:S07]  /*29ea0*/  IMAD.MOV.U32 R15, RZ, RZ, -0x1 ;  /* 0xffffffffff0f7424 */ /* 0x000fce00078e00ff */
[----:B0---4-:R-:W-:Y:S05]  /*29eb0*/  WARPSYNC.COLLECTIVE R15, `(.L_x_2040) ;  /* 0x000000000f087348 */ /* 0x011fea0003c00000 */
[----:B----4-:R1:W2:Y:S02]  /*29ec0*/  SHFL.IDX P6, R14, R13, R12, R11 ;  /* 0x0000000c0d0e7389 */ /* 0x0102a400000c000b */
[----:B012---:R-:W-:Y:S01]  /*29ed0*/  ENDCOLLECTIVE ;  /* 0x000000000000791b */ /* 0x007fe20003800000 */
.L_x_2040:
[----:B------:R-:W-:Y:S05]  /*29ee0*/  BSYNC B1 ;  /* 0x0000000000017941 */ /* 0x000fea0003800000 */
.L_x_2039:
[----:B------:R-:W-:Y:S01]  /*29ef0*/  MOV R13, R6 ;  /* 0x00000006000d7202 */ /* 0x000fe20000000f00 */
[----:B------:R-:W-:Y:S02]  /*29f00*/  IMAD.MOV.U32 R12, RZ, RZ, 0x1 ;  /* 0x00000001ff0c7424 */ /* 0x000fe400078e00ff */
[----:B------:R-:W-:Y:S02]  /*29f10*/  IMAD.MOV.U32 R11, RZ, RZ, 0x1c1f ;  /* 0x00001c1fff0b7424 */ /* 0x000fe400078e00ff */
[----:B------:R-:W-:Y:S02]  /*29f20*/  IMAD.MOV.U32 R15, RZ, RZ, -0x1 ;  /* 0xffffffffff0f7424 */ /* 0x000fe400078e00ff */
[----:B------:R-:W-:-:S07]  /*29f30*/  IMAD.MOV.U32 R3, RZ, RZ, R14 ;  /* 0x000000ffff037224 */ /* 0x000fce00078e000e */
[----:B------:R-:W-:Y:S05]  /*29f40*/  WARPSYNC.COLLECTIVE R15, `(.L_x_2041) ;  /* 0x000000000f087348 */ /* 0x000fea0003c00000 */
[----:B------:R0:W1:Y:S02]  /*29f50*/  SHFL.IDX P6, R14, R13, R12, R11 ;  /* 0x0000000c0d0e7389 */ /* 0x00006400000c000b */
[----:B01----:R-:W-:Y:S01]  /*29f60*/  ENDCOLLECTIVE ;  /* 0x000000000000791b */ /* 0x003fe20003800000 */
.L_x_2041:
[----:B------:R-:W-:Y:S01]  /*29f70*/  IMAD.MOV.U32 R13, RZ, RZ, R8 ;  /* 0x000000ffff0d7224 */ /* 0x000fe200078e0008 */
[----:B------:R-:W-:-:S07]  /*29f80*/  MOV R0, R14 ;  /* 0x0000000e00007202 */ /* 0x000fce0000000f00 */
[----:B------:R-:W-:Y:S05]  /*29f90*/  WARPSYNC.COLLECTIVE R15, `(.L_x_2042) ;  /* 0x000000000f087348 */ /* 0x000fea0003c00000 */
[----:B------:R0:W1:Y:S02]  /*29fa0*/  SHFL.IDX P6, R14, R13, R12, R11 ;  /* 0x0000000c0d0e7389 */ /* 0x00006400000c000b */
[----:B01----:R-:W-:Y:S01]  /*29fb0*/  ENDCOLLECTIVE ;  /* 0x000000000000791b */ /* 0x003fe20003800000 */
.L_x_2042:
[----:B------:R-:W-:Y:S02]  /*29fc0*/  IMAD.MOV.U32 R13, RZ, RZ, R4 ;  /* 0x000000ffff0d7224 */ /* 0x000fe400078e0004 */
[----:B------:R-:W-:-:S07]  /*29fd0*/  IMAD.MOV.U32 R5, RZ, RZ, R14 ;  /* 0x000000ffff057224 */ /* 0x000fce00078e000e */
[----:B------:R-:W-:Y:S05]  /*29fe0*/  WARPSYNC.COLLECTIVE R15, `(.L_x_2043) ;  /* 0x000000000f087348 */ /* 0x000fea0003c00000 */
[----:B------:R0:W1:Y:S02]  /*29ff0*/  SHFL.IDX P6, R14, R13, R12, R11 ;  /* 0x0000000c0d0e7389 */ /* 0x00006400000c000b */
[----:B01----:R-:W-:Y:S01]  /*2a000*/  ENDCOLLECTIVE ;  /* 0x000000000000791b */ /* 0x003fe20003800000 */
.L_x_2043:
[----:B------:R-:W-:Y:S01]  /*2a010*/  MOV R4, R14 ;  /* 0x0000000e00047202 */ /* 0x000fe20000000f00 */
[----:B------:R-:W-:Y:S06]  /*2a020*/  BRA `(.L_x_2044) ;  /* 0xfffffe2000987947 */ /* 0x000fec000383ffff */
.L_x_1716:
[----:B0-----:R0:W1:Y:S02]  /*2a030*/  SYNCS.PHASECHK.TRANS64.TRYWAIT P0, [R18+URZ+0x2a800], R5 ;  /* 0x02a80005120075a7 */ /* 0x001064000800017f */
[----:B-1----:R-:W-:Y:S05]  /*2a040*/  @!P0 NANOSLEEP.SYNCS 0x989680 ;  /* 0x009896800000895d */ /* 0x002fea0003900000 */
[----:B------:R-:W1:Y:S02]  /*2a050*/  @!P0 SYNCS.PHASECHK.TRANS64 P0, [R18+URZ+0x2a800], R5 ;  /* 0x02a80005120085a7 */ /* 0x000e64000800007f */
[----:B-1----:R-:W-:Y:S05]  /*2a060*/  @!P0 BRA `(.L_x_1716) ;  /* 0xfffffffc00f08947 */ /* 0x002fea000383ffff */
[----:B------:R-:W-:Y:S05]  /*2a070*/  BRA `(.L_x_2045) ;  /* 0xfffffe2800a87947 */ /* 0x000fea000383ffff */
.L_x_1740:
        /* <DEDUP_REMOVED lines=8> */
.L_x_2047:
[----:B------:R-:W-:Y:S05]  /*2a100*/  BSYNC B1 ;  /* 0x0000000000017941 */ /* 0x000fea0003800000 */
.L_x_2046:
[----:B------:R-:W-:Y:S01]  /*2a110*/  IMAD.MOV.U32 R13, RZ, RZ, R6 ;  /* 0x000000ffff0d7224 */ /* 0x000fe200078e0006 */
[----:B------:R-:W-:Y:S01]  /*2a120*/  MOV R11, 0x1c1f ;  /* 0x00001c1f000b7802 */ /* 0x000fe20000000f00 */
[----:B------:R-:W-:Y:S02]  /*2a130*/  IMAD.MOV.U32 R12, RZ, RZ, RZ ;  /* 0x000000ffff0c7224 */ /* 0x000fe400078e00ff */
[----:B------:R-:W-:Y:S02]  /*2a140*/  IMAD.MOV.U32 R15, RZ, RZ, -0x1 ;  /* 0xffffffffff0f7424 */ /* 0x000fe400078e00ff */
[----:B------:R-:W-:-:S07]  /*2a150*/  IMAD.MOV.U32 R3, RZ, RZ, R14 ;  /* 0x000000ffff037224 */ /* 0x000fce00078e000e */
[----:B------:R-:W-:Y:S05]  /*2a160*/  WARPSYNC.COLLECTIVE R15, `(.L_x_2048) ;  /* 0x000000000f087348 */ /* 0x000fea0003c00000 */
[----:B------:R0:W1:Y:S02]  /*2a170*/  SHFL.IDX P6, R14, R13, R12, R11 ;  /* 0x0000000c0d0e7389 */ /* 0x00006400000c000b */
[----:B01----:R-:W-:Y:S01]  /*2a180*/  ENDCOLLECTIVE ;  /* 0x000000000000791b */ /* 0x003fe20003800000 */
.L_x_2048:
[----:B------:R-:W-:Y:S02]  /*2a190*/  IMAD.MOV.U32 R13, RZ, RZ, R21 ;  /* 0x000000ffff0d7224 */ /* 0x000fe400078e0015 */
[----:B------:R-:W-:-:S07]  /*2a1a0*/  IMAD.MOV.U32 R0, RZ, RZ, R14 ;  /* 0x000000ffff007224 */ /* 0x000fce00078e000e */
[----:B------:R-:W-:Y:S05]  /*2a1b0*/  WARPSYNC.COLLECTIVE R15, `(.L_x_2049) ;  /* 0x000000000f087348 */ /* 0x000fea0003c00000 */
[----:B------:R0:W1:Y:S02]  /*2a1c0*/  SHFL.IDX P6, R14, R13, R12, R11 ;  /* 0x0000000c0d0e7389 */ /* 0x00006400000c000b */
[----:B01----:R-:W-:Y:S01]  /*2a1d0*/  ENDCOLLECTIVE ;  /* 0x000000000000791b */ /* 0x003fe20003800000 */
.L_x_2049:
[----:B------:R-:W-:Y:S01]  /*2a1e0*/  IMAD.MOV.U32 R13, RZ, RZ, R20 ;  /* 0x000000ffff0d7224 */ /* 0x000fe200078e0014 */
[----:B------:R-:W-:-:S07]  /*2a1f0*/  MOV R5, R14 ;  /* 0x0000000e00057202 */ /* 0x000fce0000000f00 */
[----:B------:R-:W-:Y:S05]  /*2a200*/  WARPSYNC.COLLECTIVE R15, `(.L_x_2050) ;  /* 0x000000000f087348 */ /* 0x000fea0003c00000 */
[----:B------:R0:W1:Y:S02]  /*2a210*/  SHFL.IDX P6, R14, R13, R12, R11 ;  /* 0x0000000c0d0e7389 */ /* 0x00006400000c000b */
[----:B01----:R-:W-:Y:S01]  /*2a220*/  ENDCOLLECTIVE ;  /* 0x000000000000791b */ /* 0x003fe20003800000 */
.L_x_2050:
[----:B------:R-:W-:Y:S05]  /*2a230*/  BRA `(.L_x_2051) ;  /* 0xfffffe4c00787947 */ /* 0x000fea000383ffff */
.L_x_1743:
        /* <DEDUP_REMOVED lines=8> */
.L_x_2053:
[----:B------:R-:W-:Y:S05]  /*2a2c0*/  BSYNC B1 ;  /* 0x0000000000017941 */ /* 0x000fea0003800000 */
.L_x_2052:
[----:B------:R-:W-:Y:S01]  /*2a2d0*/  IMAD.MOV.U32 R13, RZ, RZ, R6 ;  /* 0x000000ffff0d7224 */ /* 0x000fe200078e0006 */
[----:B------:R-:W-:Y:S01]  /*2a2e0*/  MOV R12, 0x1 ;  /* 0x00000001000c7802 */ /* 0x000fe20000000f00 */
[----:B------:R-:W-:Y:S02]  /*2a2f0*/  IMAD.MOV.U32 R11, RZ, RZ, 0x1c1f ;  /* 0x00001c1fff0b7424 */ /* 0x000fe400078e00ff */
[----:B------:R-:W-:Y:S02]  /*2a300*/  IMAD.MOV.U32 R15, RZ, RZ, -0x1 ;  /* 0xffffffffff0f7424 */ /* 0x000fe400078e00ff */
[----:B------:R-:W-:-:S07]  /*2a310*/  IMAD.MOV.U32 R3, RZ, RZ, R14 ;  /* 0x000000ffff037224 */ /* 0x000fce00078e000e */
[----:B------:R-:W-:Y:S05]  /*2a320*/  WARPSYNC.COLLECTIVE R15, `(.L_x_2054) ;  /* 0x000000000f087348 */ /* 0x000fea0003c00000 */
[----:B------:R0:W1:Y:S02]  /*2a330*/  SHFL.IDX P6, R14, R13, R12, R11 ;  /* 0x0000000c0d0e7389 */ /* 0x00006400000c000b */
[----:B01----:R-:W-:Y:S01]  /*2a340*/  ENDCOLLECTIVE ;  /* 0x000000000000791b */ /* 0x003fe20003800000 */
.L_x_2054:
[----:B------:R-:W-:Y:S01]  /*2a350*/  MOV R13, R21 ;  /* 0x00000015000d7202 */ /* 0x000fe20000000f00 */
[----:B------:R-:W-:-:S07]  /*2a360*/  IMAD.MOV.U32 R0, RZ, RZ, R14 ;  /* 0x000000ffff007224 */ /* 0x000fce00078e000e */
[----:B------:R-:W-:Y:S05]  /*2a370*/  WARPSYNC.COLLECTIVE R15, `(.L_x_2055) ;  /* 0x000000000f087348 */ /* 0x000fea0003c00000 */
[----:B------:R0:W1:Y:S02]  /*2a380*/  SHFL.IDX P6, R14, R13, R12, R11 ;  /* 0x0000000c0d0e7389 */ /* 0x00006400000c000b */
[----:B01----:R-:W-:Y:S01]  /*2a390*/  ENDCOLLECTIVE ;  /* 0x000000000000791b */ /* 0x003fe20003800000 */
.L_x_2055:
[----:B------:R-:W-:Y:S02]  /*2a3a0*/  IMAD.MOV.U32 R13, RZ, RZ, R20 ;  /* 0x000000ffff0d7224 */ /* 0x000fe400078e0014 */
[----:B------:R-:W-:-:S07]  /*2a3b0*/  IMAD.MOV.U32 R21, RZ, RZ, R14 ;  /* 0x000000ffff157224 */ /* 0x000fce00078e000e */
[----:B------:R-:W-:Y:S05]  /*2a3c0*/  WARPSYNC.COLLECTIVE R15, `(.L_x_2056) ;  /* 0x000000000f087348 */ /* 0x000fea0003c00000 */
[----:B------:R0:W1:Y:S02]  /*2a3d0*/  SHFL.IDX P6, R14, R13, R12, R11 ;  /* 0x0000000c0d0e7389 */ /* 0x00006400000c000b */
[----:B01----:R-:W-:Y:S01]  /*2a3e0*/  ENDCOLLECTIVE ;  /* 0x000000000000791b */ /* 0x003fe20003800000 */
.L_x_2056:
[----:B------:R-:W-:Y:S01]  /*2a3f0*/  IMAD.MOV.U32 R20, RZ, RZ, R14 ;  /* 0x000000ffff147224 */ /* 0x000fe200078e000e */
[----:B------:R-:W-:Y:S06]  /*2a400*/  BRA `(.L_x_2057) ;  /* 0xfffffe50009c7947 */ /* 0x000fec000383ffff */
.L_x_1747:
[----:B0-----:R0:W1:Y:S02]  /*2a410*/  SYNCS.PHASECHK.TRANS64.TRYWAIT P0, [R18+URZ+0x2a800], R21 ;  /* 0x02a80015120075a7 */ /* 0x001064000800017f */
[----:B-1----:R-:W-:Y:S05]  /*2a420*/  @!P0 NANOSLEEP.SYNCS 0x989680 ;  /* 0x009896800000895d */ /* 0x002fea0003900000 */
[----:B------:R-:W1:Y:S02]  /*2a430*/  @!P0 SYNCS.PHASECHK.TRANS64 P0, [R18+URZ+0x2a800], R21 ;  /* 0x02a80015120085a7 */ /* 0x000e64000800007f */
[----:B-1----:R-:W-:Y:S05]  /*2a440*/  @!P0 BRA `(.L_x_1747) ;  /* 0xfffffffc00f08947 */ /* 0x002fea000383ffff */
[----:B------:R-:W-:Y:S05]  /*2a450*/  BRA `(.L_x_2058) ;  /* 0xfffffe5800147947 */ /* 0x000fea000383ffff */
.L_x_1761:
[----:B-1----:R1:W2:Y:S02]  /*2a460*/  SYNCS.PHASECHK.TRANS64.TRYWAIT P1, [R4+URZ+0x2a830], R3 ;  /* 0x02a83003040075a7 */ /* 0x0022a4000802017f */
[----:B--2---:R-:W-:Y:S05]  /*2a470*/  @!P1 NANOSLEEP.SYNCS 0x989680 ;  /* 0x009896800000995d */ /* 0x004fea0003900000 */
[----:B------:R-:W2:Y:S02]  /*2a480*/  @!P1 SYNCS.PHASECHK.TRANS64 P1, [R4+URZ+0x2a830], R3 ;  /* 0x02a83003040095a7 */ /* 0x000ea4000802007f */
[----:B--2---:R-:W-:Y:S05]  /*2a490*/  @!P1 BRA `(.L_x_1761) ;  /* 0xfffffffc00f09947 */ /* 0x004fea000383ffff */
[----:B------:R-:W-:Y:S05]  /*2a4a0*/  BRA `(.L_x_1760) ;  /* 0xfffffe7c00b07947 */ /* 0x000fea000383ffff */
.L_x_1782:
[----:B-1----:R1:W2:Y:S02]  /*2a4b0*/  SYNCS.PHASECHK.TRANS64.TRYWAIT P1, [R20+URZ+0x2a830], R13 ;  /* 0x02a8300d140075a7 */ /* 0x0022a4000802017f */
[----:B--2---:R-:W-:Y:S05]  /*2a4c0*/  @!P1 NANOSLEEP.SYNCS 0x989680 ;  /* 0x009896800000995d */ /* 0x004fea0003900000 */
[----:B------:R-:W2:Y:S02]  /*2a4d0*/  @!P1 SYNCS.PHASECHK.TRANS64 P1, [R20+URZ+0x2a830], R13 ;  /* 0x02a8300d140095a7 */ /* 0x000ea4000802007f */
[----:B--2---:R-:W-:Y:S05]  /*2a4e0*/  @!P1 BRA `(.L_x_1782) ;  /* 0xfffffffc00f09947 */ /* 0x004fea000383ffff */
[----:B------:R-:W-:Y:S05]  /*2a4f0*/  BRA `(.L_x_1781) ;  /* 0xfffffeb000e07947 */ /* 0x000fea000383ffff */
.L_x_1787:
[----:B-1----:R1:W2:Y:S02]  /*2a500*/  SYNCS.PHASECHK.TRANS64.TRYWAIT P1, [R12+URZ+0x2a850], R2 ;  /* 0x02a850020c0075a7 */ /* 0x0022a4000802017f */
[----:B--2---:R-:W-:Y:S05]  /*2a510*/  @!P1 NANOSLEEP.SYNCS 0x989680 ;  /* 0x009896800000995d */ /* 0x004fea0003900000 */
[----:B------:R-:W2:Y:S02]  /*2a520*/  @!P1 SYNCS.PHASECHK.TRANS64 P1, [R12+URZ+0x2a850], R2 ;  /* 0x02a850020c0095a7 */ /* 0x000ea4000802007f */
[----:B--2---:R-:W-:Y:S05]  /*2a530*/  @!P1 BRA `(.L_x_1787) ;  /* 0xfffffffc00f09947 */ /* 0x004fea000383ffff */
[----:B------:R-:W-:Y:S05]  /*2a540*/  BRA `(.L_x_1786) ;  /* 0xfffffebc00d87947 */ /* 0x000fea000383ffff */
.L_x_1809:
[----:B-1----:R1:W2:Y:S02]  /*2a550*/  SYNCS.PHASECHK.TRANS64.TRYWAIT P1, [R20+URZ+0x2a830], R3 ;  /* 0x02a83003140075a7 */ /* 0x0022a4000802017f */
[----:B--2---:R-:W-:Y:S05]  /*2a560*/  @!P1 NANOSLEEP.SYNCS 0x989680 ;  /* 0x009896800000995d */ /* 0x004fea0003900000 */
[----:B------:R-:W2:Y:S02]  /*2a570*/  @!P1 SYNCS.PHASECHK.TRANS64 P1, [R20+URZ+0x2a830], R3 ;  /* 0x02a83003140095a7 */ /* 0x000ea4000802007f */
[----:B--2---:R-:W-:Y:S05]  /*2a580*/  @!P1 BRA `(.L_x_1809) ;  /* 0xfffffffc00f09947 */ /* 0x004fea000383ffff */
[----:B------:R-:W-:Y:S05]  /*2a590*/  BRA `(.L_x_1808) ;  /* 0xfffffeec00a47947 */ /* 0x000fea000383ffff */
.L_x_1814:
[----:B--2---:R2:W3:Y:S02]  /*2a5a0*/  SYNCS.PHASECHK.TRANS64.TRYWAIT P1, [R8+URZ+0x2a850], R2 ;  /* 0x02a85002080075a7 */ /* 0x0044e4000802017f */
[----:B---3--:R-:W-:Y:S05]  /*2a5b0*/  @!P1 NANOSLEEP.SYNCS 0x989680 ;  /* 0x009896800000995d */ /* 0x008fea0003900000 */
[----:B------:R-:W3:Y:S02]  /*2a5c0*/  @!P1 SYNCS.PHASECHK.TRANS64 P1, [R8+URZ+0x2a850], R2 ;  /* 0x02a85002080095a7 */ /* 0x000ee4000802007f */
[----:B---3--:R-:W-:Y:S05]  /*2a5d0*/  @!P1 BRA `(.L_x_1814) ;  /* 0xfffffffc00f09947 */ /* 0x008fea000383ffff */
[----:B------:R-:W-:Y:S05]  /*2a5e0*/  BRA `(.L_x_1813) ;  /* 0xfffffef8009c7947 */ /* 0x000fea000383ffff */
.L_x_1824:
[----:B-1----:R1:W2:Y:S02]  /*2a5f0*/  SYNCS.PHASECHK.TRANS64.TRYWAIT P1, [R4+URZ+0x2a830], R3 ;  /* 0x02a83003040075a7 */ /* 0x0022a4000802017f */
[----:B--2---:R-:W-:Y:S05]  /*2a600*/  @!P1 NANOSLEEP.SYNCS 0x989680 ;  /* 0x009896800000995d */ /* 0x004fea0003900000 */
[----:B------:R-:W2:Y:S02]  /*2a610*/  @!P1 SYNCS.PHASECHK.TRANS64 P1, [R4+URZ+0x2a830], R3 ;  /* 0x02a83003040095a7 */ /* 0x000ea4000802007f */
[----:B--2---:R-:W-:Y:S05]  /*2a620*/  @!P1 BRA `(.L_x_1824) ;  /* 0xfffffffc00f09947 */ /* 0x004fea000383ffff */
[----:B------:R-:W-:Y:S05]  /*2a630*/  BRA `(.L_x_1823) ;  /* 0xffffff1400107947 */ /* 0x000fea000383ffff */
.L_x_1829:
[----:B-1----:R1:W2:Y:S02]  /*2a640*/  SYNCS.PHASECHK.TRANS64.TRYWAIT P1, [R11+URZ+0x2a850], R2 ;  /* 0x02a850020b0075a7 */ /* 0x0022a4000802017f */
[----:B--2---:R-:W-:Y:S05]  /*2a650*/  @!P1 NANOSLEEP.SYNCS 0x989680 ;  /* 0x009896800000995d */ /* 0x004fea0003900000 */
[----:B------:R-:W2:Y:S02]  /*2a660*/  @!P1 SYNCS.PHASECHK.TRANS64 P1, [R11+URZ+0x2a850], R2 ;  /* 0x02a850020b0095a7 */ /* 0x000ea4000802007f */
[----:B--2---:R-:W-:Y:S05]  /*2a670*/  @!P1 BRA `(.L_x_1829) ;  /* 0xfffffffc00f09947 */ /* 0x004fea000383ffff */
[----:B------:R-:W-:Y:S05]  /*2a680*/  BRA `(.L_x_1828) ;  /* 0xffffff2000087947 */ /* 0x000fea000383ffff */
.L_x_1845:
[----:B-1----:R1:W2:Y:S02]  /*2a690*/  SYNCS.PHASECHK.TRANS64.TRYWAIT P1, [R11+URZ+0x2a850], R2 ;  /* 0x02a850020b0075a7 */ /* 0x0022a4000802017f */
[----:B--2---:R-:W-:Y:S05]  /*2a6a0*/  @!P1 NANOSLEEP.SYNCS 0x989680 ;  /* 0x009896800000995d */ /* 0x004fea0003900000 */
[----:B------:R-:W2:Y:S02]  /*2a6b0*/  @!P1 SYNCS.PHASECHK.TRANS64 P1, [R11+URZ+0x2a850], R2 ;  /* 0x02a850020b0095a7 */ /* 0x000ea4000802007f */
[----:B--2---:R-:W-:Y:S05]  /*2a6c0*/  @!P1 BRA `(.L_x_1845) ;  /* 0xfffffffc00f09947 */ /* 0x004fea000383ffff */
[----:B------:R-:W-:Y:S05]  /*2a6d0*/  BRA `(.L_x_1844) ;  /* 0xffffff4c00f07947 */ /* 0x000fea000383ffff */
.L_x_1890:
[----:B------:R-:W0:Y:S01]  /*2a6e0*/  S2R R12, SR_TID.X ;  /* 0x00000000000c7919 */ /* 0x000e220000002100 */
[----:B------:R-:W-:Y:S01]  /*2a6f0*/  BSSY B1, `(.L_x_2059) ;  /* 0x000000a000017945 */ /* 0x000fe20003800000 */
[----:B------:R-:W-:Y:S02]  /*2a700*/  IMAD.MOV.U32 R11, RZ, RZ, 0x1f ;  /* 0x0000001fff0b7424 */ /* 0x000fe400078e00ff */
[----:B------:R-:W-:Y:S01]  /*2a710*/  IMAD.MOV.U32 R15, RZ, RZ, -0x1 ;  /* 0xffffffffff0f7424 */ /* 0x000fe200078e00ff */
[----:B0-----:R-:W-:-:S04]  /*2a720*/  SHF.R.U32.HI R12, RZ, 0x5, R12 ;  /* 0x00000005ff0c7819 */ /* 0x001fc8000001160c */
[----:B------:R-:W-:-:S04]  /*2a730*/  LOP3.LUT R12, R12, 0x3, RZ, 0xc0, !PT ;  /* 0x000000030c0c7812 */ /* 0x000fc800078ec0ff */
[----:B------:R-:W-:Y:S01]  /*2a740*/  MOV R13, R12 ;  /* 0x0000000c000d7202 */ /* 0x000fe20000000f00 */
[----:B------:R-:W-:-:S07]  /*2a750*/  IMAD.MOV.U32 R12, RZ, RZ, RZ ;  /* 0x000000ffff0c7224 */ /* 0x000fce00078e00ff */
[----:B------:R-:W-:Y:S05]  /*2a760*/  WARPSYNC.COLLECTIVE R15, `(.L_x_2060) ;  /* 0x000000000f087348 */ /* 0x000fea0003c00000 */
[----:B------:R0:W1:Y:S02]  /*2a770*/  SHFL.IDX P6, R14, R13, R12, R11 ;  /* 0x0000000c0d0e7389 */ /* 0x00006400000c000b */
[----:B01----:R-:W-:Y:S01]  /*2a780*/  ENDCOLLECTIVE ;  /* 0x000000000000791b */ /* 0x003fe20003800000 */
.L_x_2060:
[----:B------:R-:W-:Y:S05]  /*2a790*/  BSYNC B1 ;  /* 0x0000000000017941 */ /* 0x000fea0003800000 */
.L_x_2059:
[----:B------:R-:W-:Y:S05]  /*2a7a0*/  BRA `(.L_x_2061) ;  /* 0xffffff8c00c47947 */ /* 0x000fea000383ffff */
.L_x_1892:
[----:B------:R-:W-:Y:S01]  /*2a7b0*/  BSSY B1, `(.L_x_2062) ;  /* 0x0000006000017945 */ /* 0x000fe20003800000 */
[----:B------:R-:W-:-:S07]  /*2a7c0*/  MOV R15, 0xffffffff ;  /* 0xffffffff000f7802 */ /* 0x000fce0000000f00 */
[----:B0-----:R-:W-:Y:S05]  /*2a7d0*/  WARPSYNC.COLLECTIVE R15, `(.L_x_2063) ;  /* 0x000000000f0c7348 */ /* 0x001fea0003c00000 */
[----:B------:R-:W-:Y:S02]  /*2a7e0*/  ELECT P6, UR62, PT ;  /* 0x00000000003e782f */ /* 0x000fe400038c0000 */
[----:B------:R-:W-:Y:S01]  /*2a7f0*/  MOV R14, UR62 ;  /* 0x0000003e000e7c02 */ /* 0x000fe20008000f00 */
[----:B0-----:R-:W-:Y:S10]  /*2a800*/  ENDCOLLECTIVE ;  /* 0x000000000000791b */ /* 0x001ff40003800000 */
.L_x_2063:
[----:B------:R-:W-:Y:S05]  /*2a810*/  BSYNC B1 ;  /* 0x0000000000017941 */ /* 0x000fea0003800000 */
.L_x_2062:
[----:B------:R-:W-:Y:S05]  /*2a820*/  BRA `(.L_x_1891) ;  /* 0xffffff8c00bc7947 */ /* 0x000fea000383ffff */
.L_x_1894:
[----:B0-----:R0:W1:Y:S02]  /*2a830*/  SYNCS.PHASECHK.TRANS64.TRYWAIT P0, [R23+URZ+0x2a820], R6 ;  /* 0x02a82006170075a7 */ /* 0x001064000800017f */
[----:B-1----:R-:W-:Y:S05]  /*2a840*/  @!P0 NANOSLEEP.SYNCS 0x989680 ;  /* 0x009896800000895d */ /* 0x002fea0003900000 */
[----:B------:R-:W1:Y:S02]  /*2a850*/  @!P0 SYNCS.PHASECHK.TRANS64 P0, [R23+URZ+0x2a820], R6 ;  /* 0x02a82006170085a7 */ /* 0x000e64000800007f */
[----:B-1----:R-:W-:Y:S05]  /*2a860*/  @!P0 BRA `(.L_x_1894) ;  /* 0xfffffffc00f08947 */ /* 0x002fea000383ffff */
[----:B------:R-:W-:Y:S05]  /*2a870*/  BRA `(.L_x_2064) ;  /* 0xffffff8c00cc7947 */ /* 0x000fea000383ffff */
.L_x_1898:
[----:B-1----:R1:W2:Y:S02]  /*2a880*/  SYNCS.PHASECHK.TRANS64.TRYWAIT P0, [R3+URZ+0x2a8a0], R12 ;  /* 0x02a8a00c030075a7 */ /* 0x0022a4000800017f */
[----:B--2---:R-:W-:Y:S05]  /*2a890*/  @!P0 NANOSLEEP.SYNCS 0x989680 ;  /* 0x009896800000895d */ /* 0x004fea0003900000 */
[----:B------:R-:W2:Y:S02]  /*2a8a0*/  @!P0 SYNCS.PHASECHK.TRANS64 P0, [R3+URZ+0x2a8a0], R12 ;  /* 0x02a8a00c030085a7 */ /* 0x000ea4000800007f */
[----:B--2---:R-:W-:Y:S05]  /*2a8b0*/  @!P0 BRA `(.L_x_1898) ;  /* 0xfffffffc00f08947 */ /* 0x004fea000383ffff */
[----:B------:R-:W-:Y:S05]  /*2a8c0*/  BRA `(.L_x_2065) ;  /* 0xffffff8c00e47947 */ /* 0x000fea000383ffff */
.L_x_1905:
[----:B0-----:R0:W2:Y:S02]  /*2a8d0*/  SYNCS.PHASECHK.TRANS64.TRYWAIT P0, [R3+URZ+0x2a8c0], R12 ;  /* 0x02a8c00c030075a7 */ /* 0x0010a4000800017f */
[----:B--2---:R-:W-:Y:S05]  /*2a8e0*/  @!P0 NANOSLEEP.SYNCS 0x989680 ;  /* 0x009896800000895d */ /* 0x004fea0003900000 */
[----:B------:R-:W2:Y:S02]  /*2a8f0*/  @!P0 SYNCS.PHASECHK.TRANS64 P0, [R3+URZ+0x2a8c0], R12 ;  /* 0x02a8c00c030085a7 */ /* 0x000ea4000800007f */
[----:B--2---:R-:W-:Y:S05]  /*2a900*/  @!P0 BRA `(.L_x_1905) ;  /* 0xfffffffc00f08947 */ /* 0x004fea000383ffff */
[----:B------:R-:W-:Y:S05]  /*2a910*/  BRA `(.L_x_2066) ;  /* 0xffffff9000dc7947 */ /* 0x000fea000383ffff */
.L_x_1913:
[----:B-1----:R1:W2:Y:S02]  /*2a920*/  SYNCS.PHASECHK.TRANS64.TRYWAIT P1, [R11+URZ+0x2a8a0], R2 ;  /* 0x02a8a0020b0075a7 */ /* 0x0022a4000802017f */
[----:B--2---:R-:W-:Y:S05]  /*2a930*/  @!P1 NANOSLEEP.SYNCS 0x989680 ;  /* 0x009896800000995d */ /* 0x004fea0003900000 */
[----:B------:R-:W2:Y:S02]  /*2a940*/  @!P1 SYNCS.PHASECHK.TRANS64 P1, [R11+URZ+0x2a8a0], R2 ;  /* 0x02a8a0020b0095a7 */ /* 0x000ea4000802007f */
[----:B--2---:R-:W-:Y:S05]  /*2a950*/  @!P1 BRA `(.L_x_1913) ;  /* 0xfffffffc00f09947 */ /* 0x004fea000383ffff */
[----:B------:R-:W-:Y:S05]  /*2a960*/  BRA `(.L_x_2067) ;  /* 0xffffff9400d87947 */ /* 0x000fea000383ffff */
.L_x_1920:
[----:B0-----:R0:W2:Y:S02]  /*2a970*/  SYNCS.PHASECHK.TRANS64.TRYWAIT P1, [R11+URZ+0x2a8c0], R2 ;  /* 0x02a8c0020b0075a7 */ /* 0x0010a4000802017f */
[----:B--2---:R-:W-:Y:S05]  /*2a980*/  @!P1 NANOSLEEP.SYNCS 0x989680 ;  /* 0x009896800000995d */ /* 0x004fea0003900000 */
[----:B------:R-:W2:Y:S02]  /*2a990*/  @!P1 SYNCS.PHASECHK.TRANS64 P1, [R11+URZ+0x2a8c0], R2 ;  /* 0x02a8c0020b0095a7 */ /* 0x000ea4000802007f */
[----:B--2---:R-:W-:Y:S05]  /*2a9a0*/  @!P1 BRA `(.L_x_1920) ;  /* 0xfffffffc00f09947 */ /* 0x004fea000383ffff */
[----:B------:R-:W-:Y:S05]  /*2a9b0*/  BRA `(.L_x_2068) ;  /* 0xffffff9800cc7947 */ /* 0x000fea000383ffff */
.L_x_1942:
[----:B------:R-:W0:Y:S01]  /*2a9c0*/  S2R R7, SR_TID.X ;  /* 0x0000000000077919 */ /* 0x000e220000002100 */
[----:B------:R-:W-:Y:S01]  /*2a9d0*/  BSSY B0, `(.L_x_2069) ;  /* 0x000000a000007945 */ /* 0x000fe20003800000 */
[----:B------:R-:W-:Y:S01]  /*2a9e0*/  IMAD.MOV.U32 R12, RZ, RZ, RZ ;  /* 0x000000ffff0c7224 */ /* 0x000fe200078e00ff */
[----:B------:R-:W-:Y:S01]  /*2a9f0*/  MOV R15, 0xffffffff ;  /* 0xffffffff000f7802 */ /* 0x000fe20000000f00 */
[----:B------:R-:W-:Y:S01]  /*2aa00*/  IMAD.MOV.U32 R11, RZ, RZ, 0x1f ;  /* 0x0000001fff0b7424 */ /* 0x000fe200078e00ff */
[----:B0-----:R-:W-:-:S04]  /*2aa10*/  SHF.R.U32.HI R7, RZ, 0x5, R7 ;  /* 0x00000005ff077819 */ /* 0x001fc80000011607 */
[----:B------:R-:W-:-:S05]  /*2aa20*/  LOP3.LUT R7, R7, 0x3, RZ, 0xc0, !PT ;  /* 0x0000000307077812 */ /* 0x000fca00078ec0ff */
[----:B------:R-:W-:-:S07]  /*2aa30*/  IMAD.MOV.U32 R13, RZ, RZ, R7 ;  /* 0x000000ffff0d7224 */ /* 0x000fce00078e0007 */
[----:B-----5:R-:W-:Y:S05]  /*2aa40*/  WARPSYNC.COLLECTIVE R15, `(.L_x_2070) ;  /* 0x000000000f087348 */ /* 0x020fea0003c00000 */
[----:B------:R0:W1:Y:S02]  /*2aa50*/  SHFL.IDX P6, R14, R13, R12, R11 ;  /* 0x0000000c0d0e7389 */ /* 0x00006400000c000b */
[----:B01---5:R-:W-:Y:S01]  /*2aa60*/  ENDCOLLECTIVE ;  /* 0x000000000000791b */ /* 0x023fe20003800000 */
.L_x_2070:
[----:B------:R-:W-:Y:S05]  /*2aa70*/  BSYNC B0 ;  /* 0x0000000000007941 */ /* 0x000fea0003800000 */
.L_x_2069:
[----:B------:R-:W-:Y:S05]  /*2aa80*/  BRA `(.L_x_2071) ;  /* 0xffffffa800e87947 */ /* 0x000fea000383ffff */
.L_x_1945:
[----:B0-----:R0:W1:Y:S02]  /*2aa90*/  SYNCS.PHASECHK.TRANS64.TRYWAIT P0, [R7+URZ+0x2a840], R2 ;  /* 0x02a84002070075a7 */ /* 0x001064000800017f */
[----:B-1----:R-:W-:Y:S05]  /*2aaa0*/  @!P0 NANOSLEEP.SYNCS 0x989680 ;  /* 0x009896800000895d */ /* 0x002fea0003900000 */
[----:B------:R-:W1:Y:S02]  /*2aab0*/  @!P0 SYNCS.PHASECHK.TRANS64 P0, [R7+URZ+0x2a840], R2 ;  /* 0x02a84002070085a7 */ /* 0x000e64000800007f */
[----:B-1----:R-:W-:Y:S05]  /*2aac0*/  @!P0 BRA `(.L_x_1945) ;  /* 0xfffffffc00f08947 */ /* 0x002fea000383ffff */
[----:B------:R-:W-:Y:S05]  /*2aad0*/  BRA `(.L_x_2072) ;  /* 0xffffffac00447947 */ /* 0x000fea000383ffff */
.L_x_1946:
        /* <DEDUP_REMOVED lines=8> */
.L_x_2074:
[----:B------:R-:W-:Y:S05]  /*2ab60*/  BSYNC B0 ;  /* 0x0000000000007941 */ /* 0x000fea0003800000 */
.L_x_2073:
[----:B------:R-:W-:Y:S01]  /*2ab70*/  IMAD.MOV.U32 R13, RZ, RZ, R4 ;  /* 0x000000ffff0d7224 */ /* 0x000fe200078e0004 */
[----:B------:R-:W-:Y:S01]  /*2ab80*/  MOV R11, 0x181f ;  /* 0x0000181f000b7802 */ /* 0x000fe20000000f00 */
[----:B------:R-:W-:Y:S01]  /*2ab90*/  IMAD.MOV.U32 R12, RZ, RZ, RZ ;  /* 0x000000ffff0c7224 */ /* 0x000fe200078e00ff */
[----:B------:R-:W-:Y:S01]  /*2aba0*/  @P0 LEA R8, R5, R23, 0x1 ;  /* 0x0000001705080211 */ /* 0x000fe200078e08ff */
[----:B------:R-:W-:Y:S02]  /*2abb0*/  IMAD.MOV.U32 R15, RZ, RZ, -0x1 ;  /* 0xffffffffff0f7424 */ /* 0x000fe400078e00ff */
[----:B------:R-:W-:-:S07]  /*2abc0*/  IMAD.MOV.U32 R2, RZ, RZ, R14 ;  /* 0x000000ffff027224 */ /* 0x000fce00078e000e */
[----:B------:R-:W-:Y:S05]  /*2abd0*/  WARPSYNC.COLLECTIVE R15, `(.L_x_2075) ;  /* 0x000000000f087348 */ /* 0x000fea0003c00000 */
[----:B------:R0:W1:Y:S02]  /*2abe0*/  SHFL.IDX P6, R14, R13, R12, R11 ;  /* 0x0000000c0d0e7389 */ /* 0x00006400000c000b */
[----:B01----:R-:W-:Y:S01]  /*2abf0*/  ENDCOLLECTIVE ;  /* 0x000000000000791b */ /* 0x003fe20003800000 */
.L_x_2075:
[----:B------:R-:W-:Y:S02]  /*2ac00*/  IMAD.MOV.U32 R13, RZ, RZ, R0 ;  /* 0x000000ffff0d7224 */ /* 0x000fe400078e0000 */
[----:B------:R-:W-:Y:S02]  /*2ac10*/  IMAD.MOV.U32 R12, RZ, RZ, 0x1 ;  /* 0x00000001ff0c7424 */ /* 0x000fe400078e00ff */
[----:B------:R-:W-:-:S07]  /*2ac20*/  IMAD.MOV.U32 R3, RZ, RZ, R14 ;  /* 0x000000ffff037224 */ /* 0x000fce00078e000e */
[----:B------:R-:W-:Y:S05]  /*2ac30*/  WARPSYNC.COLLECTIVE R15, `(.L_x_2076) ;  /* 0x000000000f087348 */ /* 0x000fea0003c00000 */
[----:B------:R0:W1:Y:S02]  /*2ac40*/  SHFL.IDX P6, R14, R13, R12, R11 ;  /* 0x0000000c0d0e7389 */ /* 0x00006400000c000b */
[----:B01----:R-:W-:Y:S01]  /*2ac50*/  ENDCOLLECTIVE ;  /* 0x000000000000791b */ /* 0x003fe20003800000 */
.L_x_2076:
        /* <DEDUP_REMOVED lines=17> */
.L_x_2077:
[----:B------:R-:W-:Y:S01]  /*2ad70*/  @P1 IMAD R8, R5, 0x2, R23 ;  /* 0x0000000205081824 */ /* 0x000fe200078e0217 */
[----:B------:R-:W-:Y:S01]  /*2ad80*/  MOV R13, R0 ;  /* 0x00000000000d7202 */ /* 0x000fe20000000f00 */
[----:B------:R-:W-:Y:S02]  /*2ad90*/  IMAD.MOV.U32 R12, RZ, RZ, 0x2 ;  /* 0x00000002ff0c7424 */ /* 0x000fe400078e00ff */
[----:B------:R-:W-:-:S07]  /*2ada0*/  IMAD.MOV.U32 R3, RZ, RZ, R14 ;  /* 0x000000ffff037224 */ /* 0x000fce00078e000e */
[----:B------:R-:W-:Y:S05]  /*2adb0*/  WARPSYNC.COLLECTIVE R15, `(.L_x_2078) ;  /* 0x000000000f087348 */ /* 0x000fea0003c00000 */
[----:B------:R0:W1:Y:S02]  /*2adc0*/  SHFL.IDX P6, R14, R13, R12, R11 ;  /* 0x0000000c0d0e7389 */ /* 0x00006400000c000b */
[----:B01----:R-:W-:Y:S01]  /*2add0*/  ENDCOLLECTIVE ;  /* 0x000000000000791b */ /* 0x003fe20003800000 */
.L_x_2078:
        /* <DEDUP_REMOVED lines=17> */
.L_x_2079:
[----:B------:R-:W-:Y:S02]  /*2aef0*/  @P1 IMAD R8, R5, 0x2, R23 ;  /* 0x0000000205081824 */ /* 0x000fe400078e0217 */
[----:B------:R-:W-:Y:S01]  /*2af00*/  IMAD.MOV.U32 R13, RZ, RZ, R0 ;  /* 0x000000ffff0d7224 */ /* 0x000fe200078e0000 */
[----:B------:R-:W-:Y:S02]  /*2af10*/  MOV R12, 0x3 ;  /* 0x00000003000c7802 */ /* 0x000fe40000000f00 */
[----:B------:R-:W-:-:S07]  /*2af20*/  MOV R3, R14 ;  /* 0x0000000e00037202 */ /* 0x000fce0000000f00 */
[----:B------:R-:W-:Y:S05]  /*2af30*/  WARPSYNC.COLLECTIVE R15, `(.L_x_2080) ;  /* 0x000000000f087348 */ /* 0x000fea0003c00000 */
[----:B------:R0:W1:Y:S02]  /*2af40*/  SHFL.IDX P6, R14, R13, R12, R11 ;  /* 0x0000000c0d0e7389 */ /* 0x00006400000c000b */
[----:B01----:R-:W-:Y:S01]  /*2af50*/  ENDCOLLECTIVE ;  /* 0x000000000000791b */ /* 0x003fe20003800000 */
.L_x_2080:
        /* <DEDUP_REMOVED lines=17> */
.L_x_2081:
[----:B------:R-:W-:Y:S02]  /*2b070*/  @P1 IMAD R8, R5, 0x2, R23 ;  /* 0x0000000205081824 */ /* 0x000fe400078e0217 */
[----:B------:R-:W-:Y:S02]  /*2b080*/  IMAD.MOV.U32 R13, RZ, RZ, R0 ;  /* 0x000000ffff0d7224 */ /* 0x000fe400078e0000 */
[----:B------:R-:W-:Y:S02]  /*2b090*/  IMAD.MOV.U32 R12, RZ, RZ, 0x4 ;  /* 0x00000004ff0c7424 */ /* 0x000fe400078e00ff */
[----:B------:R-:W-:-:S07]  /*2b0a0*/  IMAD.MOV.U32 R3, RZ, RZ, R14 ;  /* 0x000000ffff037224 */ /* 0x000fce00078e000e */
[----:B------:R-:W-:Y:S05]  /*2b0b0*/  WARPSYNC.COLLECTIVE R15, `(.L_x_2082) ;  /* 0x000000000f087348 */ /* 0x000fea0003c00000 */
[----:B------:R0:W1:Y:S02]  /*2b0c0*/  SHFL.IDX P6, R14, R13, R12, R11 ;  /* 0x0000000c0d0e7389 */ /* 0x00006400000c000b */
[----:B01----:R-:W-:Y:S01]  /*2b0d0*/  ENDCOLLECTIVE ;  /* 0x000000000000791b */ /* 0x003fe20003800000 */
.L_x_2082:
        /* <DEDUP_REMOVED lines=17> */
.L_x_2083:
[----:B------:R-:W-:Y:S01]  /*2b1f0*/  @P1 LEA R8, R5, R23, 0x1 ;  /* 0x0000001705081211 */ /* 0x000fe200078e08ff */
[----:B------:R-:W-:Y:S02]  /*2b200*/  IMAD.MOV.U32 R13, RZ, RZ, R0 ;  /* 0x000000ffff0d7224 */ /* 0x000fe400078e0000 */
[----:B------:R-:W-:Y:S02]  /*2b210*/  IMAD.MOV.U32 R12, RZ, RZ, 0x5 ;  /* 0x00000005ff0c7424 */ /* 0x000fe400078e00ff */
[----:B------:R-:W-:-:S07]  /*2b220*/  IMAD.MOV.U32 R3, RZ, RZ, R14 ;  /* 0x000000ffff037224 */ /* 0x000fce00078e000e */
[----:B------:R-:W-:Y:S05]  /*2b230*/  WARPSYNC.COLLECTIVE R15, `(.L_x_2084) ;  /* 0x000000000f087348 */ /* 0x000fea0003c00000 */
[----:B------:R0:W1:Y:S02]  /*2b240*/  SHFL.IDX P6, R14, R13, R12, R11 ;  /* 0x0000000c0d0e7389 */ /* 0x00006400000c000b */
[----:B01----:R-:W-:Y:S01]  /*2b250*/  ENDCOLLECTIVE ;  /* 0x000000000000791b */ /* 0x003fe20003800000 */
.L_x_2084:
[----:B------:R-:W-:-:S05]  /*2b260*/  @P1 LEA R3, P0, R9, R3, 0x1 ;  /* 0x0000000309031211 */ /* 0x000fca00078008ff */
[----:B------:R-:W-:-:S05]  /*2b270*/  @P1 IMAD.X R2, RZ, RZ, R2, P0 ;  /* 0x000000ffff021224 */ /* 0x000fca00000e0602 */
[----:B------:R-:W-:Y:S02]  /*2b280*/  @P1 LOP3.LUT R3, R3, R2, RZ, 0x3c, !PT ;  /* 0x0000000203031212 */ /* 0x000fe400078e3cff */
[----:B------:R-:W-:Y:S02]  /*2b290*/  MOV R13, R4 ;  /* 0x00000004000d7202 */ /* 0x000fe40000000f00 */
[----:B------:R-:W-:-:S04]  /*2b2a0*/  @P1 LOP3.LUT R2, R3, R2, RZ, 0x3c, !PT ;  /* 0x0000000203021212 */ /* 0x000fc800078e3cff */
[----:B------:R-:W-:Y:S01]  /*2b2b0*/  @P1 LOP3.LUT R3, R3, R2, RZ, 0x3c, !PT ;  /* 0x0000000203031212 */ /* 0x000fe200078e3cff */
[----:B------:R-:W-:-:S07]  /*2b2c0*/  IMAD.MOV.U32 R0, RZ, RZ, R14 ;  /* 0x000000ffff007224 */ /* 0x000fce00078e000e */
[----:B------:R-:W-:Y:S05]  /*2b2d0*/  WARPSYNC.COLLECTIVE R15, `(.L_x_2085) ;  /* 0x000000000f087348 */ /* 0x000fea0003c00000 */
[----:B------:R0:W1:Y:S02]  /*2b2e0*/  SHFL.IDX P6, R14, R13, R12, R11 ;  /* 0x0000000c0d0e7389 */ /* 0x00006400000c000b */
[----:B01----:R-:W-:Y:S01]  /*2b2f0*/  ENDCOLLECTIVE ;  /* 0x000000000000791b */ /* 0x003fe20003800000 */
.L_x_2085:
        /* <DEDUP_REMOVED lines=8> */
.L_x_1951:
[----:B------:R-:W-:Y:S01]  /*2b380*/  IMAD.MOV.U32 R13, RZ, RZ, R4 ;  /* 0x000000ffff0d7224 */ /* 0x000fe200078e0004 */
[----:B------:R-:W-:Y:S01]  /*2b390*/  MOV R11, 0x181f ;  /* 0x0000181f000b7802 */ /* 0x000fe20000000f00 */
[----:B------:R-:W-:Y:S02]  /*2b3a0*/  IMAD.MOV.U32 R12, RZ, RZ, RZ ;  /* 0x000000ffff0c7224 */ /* 0x000fe400078e00ff */
[----:B------:R-:W-:Y:S02]  /*2b3b0*/  IMAD.MOV.U32 R15, RZ, RZ, -0x1 ;  /* 0xffffffffff0f7424 */ /* 0x000fe400078e00ff */
[----:B------:R-:W-:Y:S02]  /*2b3c0*/  IMAD R32, R32, R7, RZ ;  /* 0x0000000720207224 */ /* 0x000fe400078e02ff */
[----:B------:R-:W-:-:S07]  /*2b3d0*/  IMAD.IADD R28, R9, 0x1, R28 ;  /* 0x00000001091c7824 */ /* 0x000fce00078e021c */
[----:B------:R-:W-:Y:S05]  /*2b3e0*/  WARPSYNC.COLLECTIVE R15, `(.L_x_2087) ;  /* 0x000000000f087348 */ /* 0x000fea0003c00000 */
[----:B------:R0:W1:Y:S02]  /*2b3f0*/  SHFL.IDX P6, R14, R13, R12, R11 ;  /* 0x0000000c0d0e7389 */ /* 0x00006400000c000b */
[----:B01----:R-:W-:Y:S01]  /*2b400*/  ENDCOLLECTIVE ;  /* 0x000000000000791b */ /* 0x003fe20003800000 */
.L_x_2087:
[C---:B------:R-:W-:Y:S01]  /*2b410*/  VIADD R5, R28.reuse, 0x10 ;  /* 0x000000101c057836 */ /* 0x040fe20000000000 */
[----:B------:R-:W-:Y:S01]  /*2b420*/  ISETP.GE.AND P1, PT, R28, R32, PT ;  /* 0x000000201c00720c */ /* 0x000fe20003f26270 */
[----:B------:R-:W-:Y:S02]  /*2b430*/  IMAD.MOV.U32 R13, RZ, RZ, R0 ;  /* 0x000000ffff0d7224 */ /* 0x000fe400078e0000 */
[----:B------:R-:W-:-:S10]  /*2b440*/  IMAD.MOV.U32 R2, RZ, RZ, R14 ;  /* 0x000000ffff027224 */ /* 0x000fd400078e000e */
[----:B------:R-:W-:Y:S05]  /*2b450*/  WARPSYNC.COLLECTIVE R15, `(.L_x_2088) ;  /* 0x000000000f087348 */ /* 0x000fea0003c00000 */
[----:B------:R0:W1:Y:S02]  /*2b460*/  SHFL.IDX P6, R14, R13, R12, R11 ;  /* 0x0000000c0d0e7389 */ /* 0x00006400000c000b */
[----:B01----:R-:W-:Y:S01]  /*2b470*/  ENDCOLLECTIVE ;  /* 0x000000000000791b */ /* 0x003fe20003800000 */
.L_x_2088:
[----:B------:R-:W-:Y:S01]  /*2b480*/  MOV R13, R4 ;  /* 0x00000004000d7202 */ /* 0x000fe20000000f00 */
[----:B------:R-:W-:Y:S01]  /*2b490*/  IMAD.MOV.U32 R12, RZ, RZ, 0x1 ;  /* 0x00000001ff0c7424 */ /* 0x000fe200078e00ff */
[----:B------:R-:W-:-:S07]  /*2b4a0*/  MOV R3, R14 ;  /* 0x0000000e00037202 */ /* 0x000fce0000000f00 */
[----:B------:R-:W-:Y:S05]  /*2b4b0*/  WARPSYNC.COLLECTIVE R15, `(.L_x_2089) ;  /* 0x000000000f087348 */ /* 0x000fea0003c00000 */
[----:B------:R0:W1:Y:S02]  /*2b4c0*/  SHFL.IDX P6, R14, R13, R12, R11 ;  /* 0x0000000c0d0e7389 */ /* 0x00006400000c000b */
[----:B01----:R-:W-:Y:S01]  /*2b4d0*/  ENDCOLLECTIVE ;  /* 0x000000000000791b */ /* 0x003fe20003800000 */
.L_x_2089:
[----:B------:R-:W-:-:S05]  /*2b4e0*/  @!P1 LEA R3, P4, R8, R3, 0x1 ;  /* 0x0000000308039211 */ /* 0x000fca00078808ff */
[----:B------:R-:W-:-:S05]  /*2b4f0*/  @!P1 IMAD.X R2, RZ, RZ, R2, P4 ;  /* 0x000000ffff029224 */ /* 0x000fca00020e0602 */
[----:B------:R-:W-:Y:S01]  /*2b500*/  @!P1 LOP3.LUT R3, R3, R2, RZ, 0x3c, !PT ;  /* 0x0000000203039212 */ /* 0x000fe200078e3cff */
[----:B------:R-:W-:-:S03]  /*2b510*/  IMAD.MOV.U32 R13, RZ, RZ, R0 ;  /* 0x000000ffff0d7224 */ /* 0x000fc600078e0000 */
[----:B------:R-:W-:-:S04]  /*2b520*/  @!P1 LOP3.LUT R2, R3, R2, RZ, 0x3c, !PT ;  /* 0x0000000203029212 */ /* 0x000fc800078e3cff */
[----:B------:R-:W-:-:S05]  /*2b530*/  @!P1 LOP3.LUT R3, R3, R2, RZ, 0x3c, !PT ;  /* 0x0000000203039212 */ /* 0x000fca00078e3cff */
[----:B------:R-:W-:Y:S01]  /*2b540*/  @!PT LDS RZ, [RZ] ;  /* 0x00000000fffff984 */ /* 0x000fe20000000800 */
[----:B------:R-:W-:Y:S01]  /*2b550*/  @!PT LDS RZ, [RZ] ;  /* 0x00000000fffff984 */ /* 0x000fe20000000800 */
[----:B------:R-:W-:Y:S01]  /*2b560*/  @!PT LDS RZ, [RZ] ;  /* 0x00000000fffff984 */ /* 0x000fe20000000800 */
[----:B------:R-:W-:Y:S04]  /*2b570*/  @!P1 LDGSTS.E.BYPASS.LTC128B.128 [R37+0xc400], desc[UR60][R2.64], !P3 ;  /* 0x0c40000002259fae */ /* 0x000fe8000d901d7c */
[----:B------:R-:W-:Y:S04]  /*2b580*/  @!P1 LDGSTS.E.BYPASS.LTC128B.128 [R37+0x10400], desc[UR60][R2.64+0x80], !P2 ;  /* 0x1040008002259fae */ /* 0x000fe8000d101d7c */
[----:B------:R0:W-:Y:S01]  /*2b590*/  @!P1 LDGSTS.E.BYPASS.LTC128B.128 [R37+0x14400], desc[UR60][R2.64+0x100], !P0 ;  /* 0x1440010002259fae */ /* 0x0001e2000c101d7c */
[----:B------:R-:W-:Y:S01]  /*2b5a0*/  ISETP.GE.AND P1, PT, R5, R32, PT ;  /* 0x000000200500720c */ /* 0x000fe20003f26270 */
[----:B------:R-:W-:-:S02]  /*2b5b0*/  VIADD R5, R28, 0x20 ;  /* 0x000000201c057836 */ /* 0x000fc40000000000 */
[----:B0-----:R-:W-:-:S10]  /*2b5c0*/  IMAD.MOV.U32 R2, RZ, RZ, R14 ;  /* 0x000000ffff027224 */ /* 0x001fd400078e000e */
[----:B------:R-:W-:Y:S05]  /*2b5d0*/  WARPSYNC.COLLECTIVE R15, `(.L_x_2090) ;  /* 0x000000000f087348 */ /* 0x000fea0003c00000 */
[----:B------:R0:W1:Y:S02]  /*2b5e0*/  SHFL.IDX P6, R14, R13, R12, R11 ;  /* 0x0000000c0d0e7389 */ /* 0x00006400000c000b */
[----:B01----:R-:W-:Y:S01]  /*2b5f0*/  ENDCOLLECTIVE ;  /* 0x000000000000791b */ /* 0x003fe20003800000 */
.L_x_2090:
[----:B------:R-:W-:Y:S01]  /*2b600*/  IMAD.MOV.U32 R13, RZ, RZ, R4 ;  /* 0x000000ffff0d7224 */ /* 0x000fe200078e0004 */
[----:B------:R-:W-:Y:S02]  /*2b610*/  MOV R12, 0x2 ;  /* 0x00000002000c7802 */ /* 0x000fe40000000f00 */
[----:B------:R-:W-:-:S07]  /*2b620*/  MOV R3, R14 ;  /* 0x0000000e00037202 */ /* 0x000fce0000000f00 */
[----:B------:R-:W-:Y:S05]  /*2b630*/  WARPSYNC.COLLECTIVE R15, `(.L_x_2091) ;  /* 0x000000000f087348 */ /* 0x000fea0003c00000 */
[----:B------:R0:W1:Y:S02]  /*2b640*/  SHFL.IDX P6, R14, R13, R12, R11 ;  /* 0x0000000c0d0e7389 */ /* 0x00006400000c000b */
[----:B01----:R-:W-:Y:S01]  /*2b650*/  ENDCOLLECTIVE ;  /* 0x000000000000791b */ /* 0x003fe20003800000 */
.L_x_2091:
        /* <DEDUP_REMOVED lines=18> */
.L_x_2092:
[----:B------:R-:W-:Y:S02]  /*2b780*/  IMAD.MOV.U32 R13, RZ, RZ, R4 ;  /* 0x000000ffff0d7224 */ /* 0x000fe400078e0004 */
[----:B------:R-:W-:Y:S02]  /*2b790*/  IMAD.MOV.U32 R12, RZ, RZ, 0x3 ;  /* 0x00000003ff0c7424 */ /* 0x000fe400078e00ff */
[----:B------:R-:W-:-:S07]  /*2b7a0*/  IMAD.MOV.U32 R3, RZ, RZ, R14 ;  /* 0x000000ffff037224 */ /* 0x000fce00078e000e */
[----:B------:R-:W-:Y:S05]  /*2b7b0*/  WARPSYNC.COLLECTIVE R15, `(.L_x_2093) ;  /* 0x000000000f087348 */ /* 0x000fea0003c00000 */
[----:B------:R0:W1:Y:S02]  /*2b7c0*/  SHFL.IDX P6, R14, R13, R12, R11 ;  /* 0x0000000c0d0e7389 */ /* 0x00006400000c000b */
[----:B01----:R-:W-:Y:S01]  /*2b7d0*/  ENDCOLLECTIVE ;  /* 0x000000000000791b */ /* 0x003fe20003800000 */
.L_x_2093:
[----:B------:R-:W-:-:S04]  /*2b7e0*/  @!P1 LEA R3, P4, R8, R3, 0x1 ;  /* 0x0000000308039211 */ /* 0x000fc800078808ff */
[----:B------:R-:W-:-:S04]  /*2b7f0*/  @!P1 IADD3.X R2, RZ, R2, RZ, P4, !PT ;  /* 0x00000002ff029210 */ /* 0x000fc800027fe4ff */
        /* <DEDUP_REMOVED lines=10> */
[----:B------:R-:W-:Y:S02]  /*2b8a0*/  ISETP.GE.AND P1, PT, R5, R32, PT ;  /* 0x000000200500720c */ /* 0x000fe40003f26270 */
[----:B------:R-:W-:-:S02]  /*2b8b0*/  IADD3 R5, R28, 0x40, RZ ;  /* 0x000000401c057810 */ /* 0x000fc40007ffe0ff */
[----:B0-----:R-:W-:-:S09]  /*2b8c0*/  MOV R2, R14 ;  /* 0x0000000e00027202 */ /* 0x001fd20000000f00 */
[----:B------:R-:W-:Y:S05]  /*2b8d0*/  WARPSYNC.COLLECTIVE R15, `(.L_x_2094) ;  /* 0x000000000f087348 */ /* 0x000fea0003c00000 */
[----:B------:R0:W1:Y:S02]  /*2b8e0*/  SHFL.IDX P6, R14, R13, R12, R11 ;  /* 0x0000000c0d0e7389 */ /* 0x00006400000c000b */
[----:B01----:R-:W-:Y:S01]  /*2b8f0*/  ENDCOLLECTIVE ;  /* 0x000000000000791b */ /* 0x003fe20003800000 */
.L_x_2094:
[----:B------:R-:W-:Y:S02]  /*2b900*/  IMAD.MOV.U32 R13, RZ, RZ, R4 ;  /* 0x000000ffff0d7224 */ /* 0x000fe400078e0004 */
[----:B------:R-:W-:Y:S02]  /*2b910*/  IMAD.MOV.U32 R12, RZ, RZ, 0x4 ;  /* 0x00000004ff0c7424 */ /* 0x000fe400078e00ff */
[----:B------:R-:W-:-:S07]  /*2b920*/  IMAD.MOV.U32 R3, RZ, RZ, R14 ;  /* 0x000000ffff037224 */ /* 0x000fce00078e000e */
[----:B------:R-:W-:Y:S05]  /*2b930*/  WARPSYNC.COLLECTIVE R15, `(.L_x_2095) ;  /* 0x000000000f087348 */ /* 0x000fea0003c00000 */
[----:B------:R0:W1:Y:S02]  /*2b940*/  SHFL.IDX P6, R14, R13, R12, R11 ;  /* 0x0000000c0d0e7389 */ /* 0x00006400000c000b */
[----:B01----:R-:W-:Y:S01]  /*2b950*/  ENDCOLLECTIVE ;  /* 0x000000000000791b */ /* 0x003fe20003800000 */
.L_x_2095:
[----:B------:R-:W-:-:S05]  /*2b960*/  @!P1 LEA R3, P4, R8, R3, 0x1 ;  /* 0x0000000308039211 */ /* 0x000fca00078808ff */
[----:B------:R-:W-:-:S05]  /*2b970*/  @!P1 IMAD.X R2, RZ, RZ, R2, P4 ;  /* 0x000000ffff029224 */ /* 0x000fca00020e0602 */
[----:B------:R-:W-:Y:S02]  /*2b980*/  @!P1 LOP3.LUT R3, R3, R2, RZ, 0x3c, !PT ;  /* 0x0000000203039212 */ /* 0x000fe400078e3cff */
[----:B------:R-:W-:Y:S02]  /*2b990*/  MOV R13, R0 ;  /* 0x00000000000d7202 */ /* 0x000fe40000000f00 */
        /* <DEDUP_REMOVED lines=14> */
.L_x_2096:
[----:B------:R-:W-:Y:S01]  /*2ba80*/  MOV R13, R4 ;  /* 0x00000004000d7202 */ /* 0x000fe20000000f00 */
[----:B------:R-:W-:Y:S02]  /*2ba90*/  IMAD.MOV.U32 R12, RZ, RZ, 0x5 ;  /* 0x00000005ff0c7424 */ /* 0x000fe400078e00ff */
[----:B------:R-:W-:-:S07]  /*2baa0*/  IMAD.MOV.U32 R3, RZ, RZ, R14 ;  /* 0x000000ffff037224 */ /* 0x000fce00078e000e */
[----:B------:R-:W-:Y:S05]  /*2bab0*/  WARPSYNC.COLLECTIVE R15, `(.L_x_2097) ;  /* 0x000000000f087348 */ /* 0x000fea0003c00000 */
[----:B------:R0:W1:Y:S02]  /*2bac0*/  SHFL.IDX P6, R14, R13, R12, R11 ;  /* 0x0000000c0d0e7389 */ /* 0x00006400000c000b */
[----:B01----:R-:W-:Y:S01]  /*2bad0*/  ENDCOLLECTIVE ;  /* 0x000000000000791b */ /* 0x003fe20003800000 */
.L_x_2097:
        /* <DEDUP_REMOVED lines=18> */
.L_x_2098:
[----:B------:R-:W-:Y:S01]  /*2bc00*/  IMAD.MOV.U32 R13, RZ, RZ, R4 ;  /* 0x000000ffff0d7224 */ /* 0x000fe200078e0004 */
[----:B------:R-:W-:Y:S02]  /*2bc10*/  MOV R12, 0x6 ;  /* 0x00000006000c7802 */ /* 0x000fe40000000f00 */
[----:B------:R-:W-:-:S07]  /*2bc20*/  MOV R3, R14 ;  /* 0x0000000e00037202 */ /* 0x000fce0000000f00 */
[----:B------:R-:W-:Y:S05]  /*2bc30*/  WARPSYNC.COLLECTIVE R15, `(.L_x_2099) ;  /* 0x000000000f087348 */ /* 0x000fea0003c00000 */
[----:B------:R0:W1:Y:S02]  /*2bc40*/  SHFL.IDX P6, R14, R13, R12, R11 ;  /* 0x0000000c0d0e7389 */ /* 0x00006400000c000b */
[----:B01----:R-:W-:Y:S01]  /*2bc50*/  ENDCOLLECTIVE ;  /* 0x000000000000791b */ /* 0x003fe20003800000 */
.L_x_2099:
        /* <DEDUP_REMOVED lines=17> */
.L_x_2100:
[----:B------:R-:W-:Y:S02]  /*2bd70*/  IMAD.MOV.U32 R13, RZ, RZ, R4 ;  /* 0x000000ffff0d7224 */ /* 0x000fe400078e0004 */
[----:B------:R-:W-:Y:S02]  /*2bd80*/  IMAD.MOV.U32 R12, RZ, RZ, 0x7 ;  /* 0x00000007ff0c7424 */ /* 0x000fe400078e00ff */
[----:B------:R-:W-:-:S07]  /*2bd90*/  IMAD.MOV.U32 R3, RZ, RZ, R14 ;  /* 0x000000ffff037224 */ /* 0x000fce00078e000e */
[----:B------:R-:W-:Y:S05]  /*2bda0*/  WARPSYNC.COLLECTIVE R15, `(.L_x_2101) ;  /* 0x000000000f087348 */ /* 0x000fea0003c00000 */
[----:B------:R0:W1:Y:S02]  /*2bdb0*/  SHFL.IDX P6, R14, R13, R12, R11 ;  /* 0x0000000c0d0e7389 */ /* 0x00006400000c000b */
[----:B01----:R-:W-:Y:S01]  /*2bdc0*/  ENDCOLLECTIVE ;  /* 0x000000000000791b */ /* 0x003fe20003800000 */
.L_x_2101:
[----:B------:R-:W-:-:S04]  /*2bdd0*/  @!P1 LEA R3, P4, R8, R3, 0x1 ;  /* 0x0000000308039211 */ /* 0x000fc800078808ff */
[----:B------:R-:W-:-:S04]  /*2bde0*/  @!P1 IADD3.X R2, RZ, R2, RZ, P4, !PT ;  /* 0x00000002ff029210 */ /* 0x000fc800027fe4ff */
[----:B------:R-:W-:Y:S02]  /*2bdf0*/  @!P1 LOP3.LUT R3, R3, R2, RZ, 0x3c, !PT ;  /* 0x0000000203039212 */ /* 0x000fe400078e3cff */
[----:B------:R-:W-:Y:S02]  /*2be00*/  MOV R13, R0 ;  /* 0x00000000000d7202 */ /* 0x000fe40000000f00 */
[----:B------:R-:W-:-:S04]  /*2be10*/  @!P1 LOP3.LUT R2, R3, R2, RZ, 0x3c, !PT ;  /* 0x0000000203029212 */ /* 0x000fc800078e3cff */
[----:B------:R-:W-:Y:S01]  /*2be20*/  @!P1 LOP3.LUT R3, R3, R2, RZ, 0x3c, !PT ;  /* 0x0000000203039212 */ /* 0x000fe200078e3cff */
[----:B------:R-:W-:-:S04]  /*2be30*/  IMAD.MOV.U32 R4, RZ, RZ, R14 ;  /* 0x000000ffff047224 */ /* 0x000fc800078e000e */
[----:B------:R-:W-:Y:S01]  /*2be40*/  @!PT LDS RZ, [RZ] ;  /* 0x00000000fffff984 */ /* 0x000fe20000000800 */
[----:B------:R-:W-:Y:S01]  /*2be50*/  @!PT LDS RZ, [RZ] ;  /* 0x00000000fffff984 */ /* 0x000fe20000000800 */
[----:B------:R-:W-:Y:S01]  /*2be60*/  @!PT LDS RZ, [RZ] ;  /* 0x00000000fffff984 */ /* 0x000fe20000000800 */
[----:B------:R0:W-:Y:S04]  /*2be70*/  @!P1 LDGSTS.E.BYPASS.LTC128B.128 [R37+0xf400], desc[UR60][R2.64], !P3 ;  /* 0x0f40000002259fae */ /* 0x0001e8000d901d7c */
[----:B------:R0:W-:Y:S04]  /*2be80*/  @!P1 LDGSTS.E.BYPASS.LTC128B.128 [R37+0x13400], desc[UR60][R2.64+0x80], !P2 ;  /* 0x1340008002259fae */ /* 0x0001e8000d101d7c */
[----:B------:R0:W-:Y:S02]  /*2be90*/  @!P1 LDGSTS.E.BYPASS.LTC128B.128 [R37+0x17400], desc[UR60][R2.64+0x100], !P0 ;  /* 0x1740010002259fae */ /* 0x0001e4000c101d7c */
[----:B0-----:R-:W-:Y:S05]  /*2bea0*/  WARPSYNC.COLLECTIVE R15, `(.L_x_2102) ;  /* 0x000000000f087348 */ /* 0x001fea0003c00000 */
[----:B------:R1:W2:Y:S02]  /*2beb0*/  SHFL.IDX P6, R14, R13, R12, R11 ;  /* 0x0000000c0d0e7389 */ /* 0x0002a400000c000b */
[----:B012---:R-:W-:Y:S01]  /*2bec0*/  ENDCOLLECTIVE ;  /* 0x000000000000791b */ /* 0x007fe20003800000 */
.L_x_2102:
[----:B------:R-:W-:Y:S05]  /*2bed0*/  BRA `(.L_x_2103) ;  /* 0xffffffac00107947 */ /* 0x000fea000383ffff */
.L_x_1956:
[----:B0-----:R0:W1:Y:S02]  /*2bee0*/  SYNCS.PHASECHK.TRANS64.TRYWAIT P0, [R23+URZ+0x2a820], R2 ;  /* 0x02a82002170075a7 */ /* 0x001064000800017f */
[----:B-1----:R-:W-:Y:S05]  /*2bef0*/  @!P0 NANOSLEEP.SYNCS 0x989680 ;  /* 0x009896800000895d */ /* 0x002fea0003900000 */
[----:B------:R-:W1:Y:S02]  /*2bf00*/  @!P0 SYNCS.PHASECHK.TRANS64 P0, [R23+URZ+0x2a820], R2 ;  /* 0x02a82002170085a7 */ /* 0x000e64000800007f */
[----:B-1----:R-:W-:Y:S05]  /*2bf10*/  @!P0 BRA `(.L_x_1956) ;  /* 0xfffffffc00f08947 */ /* 0x002fea000383ffff */
[----:B------:R-:W-:Y:S05]  /*2bf20*/  BRA `(.L_x_2104) ;  /* 0xffffffac00887947 */ /* 0x000fea000383ffff */
.L_x_1961:
[----:B0-----:R0:W1:Y:S02]  /*2bf30*/  SYNCS.PHASECHK.TRANS64.TRYWAIT P0, [R5+URZ+0x2a840], R0 ;  /* 0x02a84000050075a7 */ /* 0x001064000800017f */
[----:B-1----:R-:W-:Y:S05]  /*2bf40*/  @!P0 NANOSLEEP.SYNCS 0x989680 ;  /* 0x009896800000895d */ /* 0x002fea0003900000 */
[----:B------:R-:W1:Y:S02]  /*2bf50*/  @!P0 SYNCS.PHASECHK.TRANS64 P0, [R5+URZ+0x2a840], R0 ;  /* 0x02a84000050085a7 */ /* 0x000e64000800007f */
[----:B-1----:R-:W-:Y:S05]  /*2bf60*/  @!P0 BRA `(.L_x_1961) ;  /* 0xfffffffc00f08947 */ /* 0x002fea000383ffff */
[----:B------:R-:W-:Y:S05]  /*2bf70*/  BRA `(.L_x_2105) ;  /* 0xffffffb0004c7947 */ /* 0x000fea000383ffff */
.L_x_1962:
        /* <DEDUP_REMOVED lines=8> */
.L_x_2107:
[----:B------:R-:W-:Y:S05]  /*2c000*/  BSYNC B1 ;  /* 0x0000000000017941 */ /* 0x000fea0003800000 */
.L_x_2106:
        /* <DEDUP_REMOVED lines=10> */
.L_x_2108:
[----:B------:R-:W-:Y:S01]  /*2c0b0*/  IMAD.MOV.U32 R13, RZ, RZ, R8 ;  /* 0x000000ffff0d7224 */ /* 0x000fe200078e0008 */
[----:B------:R-:W-:Y:S01]  /*2c0c0*/  MOV R12, 0x1 ;  /* 0x00000001000c7802 */ /* 0x000fe20000000f00 */
[----:B------:R-:W-:Y:S02]  /*2c0d0*/  IMAD.SHL.U32 R35, R35, 0x8, RZ ;  /* 0x0000000823237824 */ /* 0x000fe400078e00ff */
[----:B------:R-:W-:-:S07]  /*2c0e0*/  IMAD.MOV.U32 R2, RZ, RZ, R14 ;  /* 0x000000ffff027224 */ /* 0x000fce00078e000e */
[----:B------:R-:W-:Y:S05]  /*2c0f0*/  WARPSYNC.COLLECTIVE R15, `(.L_x_2109) ;  /* 0x000000000f087348 */ /* 0x000fea0003c00000 */
[----:B------:R0:W1:Y:S02]  /*2c100*/  SHFL.IDX P6, R14, R13, R12, R11 ;  /* 0x0000000c0d0e7389 */ /* 0x00006400000c000b */
[----:B01----:R-:W-:Y:S01]  /*2c110*/  ENDCOLLECTIVE ;  /* 0x000000000000791b */ /* 0x003fe20003800000 */
.L_x_2109:
        /* <DEDUP_REMOVED lines=15> */
.L_x_2110:
[----:B------:R-:W-:Y:S02]  /*2c210*/  IMAD.MOV.U32 R13, RZ, RZ, R8 ;  /* 0x000000ffff0d7224 */ /* 0x000fe400078e0008 */
[----:B------:R-:W-:Y:S02]  /*2c220*/  IMAD.MOV.U32 R12, RZ, RZ, 0x2 ;  /* 0x00000002ff0c7424 */ /* 0x000fe400078e00ff */
[----:B------:R-:W-:-:S07]  /*2c230*/  IMAD.MOV.U32 R2, RZ, RZ, R14 ;  /* 0x000000ffff027224 */ /* 0x000fce00078e000e */
[----:B------:R-:W-:Y:S05]  /*2c240*/  WARPSYNC.COLLECTIVE R15, `(.L_x_2111) ;  /* 0x000000000f087348 */ /* 0x000fea0003c00000 */
[----:B------:R0:W1:Y:S02]  /*2c250*/  SHFL.IDX P6, R14, R13, R12, R11 ;  /* 0x0000000c0d0e7389 */ /* 0x00006400000c000b */
[----:B01----:R-:W-:Y:S01]  /*2c260*/  ENDCOLLECTIVE ;  /* 0x000000000000791b */ /* 0x003fe20003800000 */
.L_x_2111:
        /* <DEDUP_REMOVED lines=13> */
.L_x_2112:
[----:B------:R-:W-:Y:S01]  /*2c340*/  IMAD.MOV.U32 R13, RZ, RZ, R8 ;  /* 0x000000ffff0d7224 */ /* 0x000fe200078e0008 */
[----:B------:R-:W-:Y:S01]  /*2c350*/  MOV R12, 0x3 ;  /* 0x00000003000c7802 */ /* 0x000fe20000000f00 */
[----:B------:R-:W-:-:S07]  /*2c360*/  IMAD.MOV.U32 R2, RZ, RZ, R14 ;  /* 0x000000ffff027224 */ /* 0x000fce00078e000e */
[----:B------:R-:W-:Y:S05]  /*2c370*/  WARPSYNC.COLLECTIVE R15, `(.L_x_2113) ;  /* 0x000000000f087348 */ /* 0x000fea0003c00000 */
[----:B------:R0:W1:Y:S02]  /*2c380*/  SHFL.IDX P6, R14, R13, R12, R11 ;  /* 0x0000000c0d0e7389 */ /* 0x00006400000c000b */
[----:B01----:R-:W-:Y:S01]  /*2c390*/  ENDCOLLECTIVE ;  /* 0x000000000000791b */ /* 0x003fe20003800000 */
.L_x_2113:
        /* <DEDUP_REMOVED lines=13> */
.L_x_2114:
[----:B------:R-:W-:Y:S02]  /*2c470*/  IMAD.MOV.U32 R13, RZ, RZ, R8 ;  /* 0x000000ffff0d7224 */ /* 0x000fe400078e0008 */
[----:B------:R-:W-:Y:S02]  /*2c480*/  IMAD.MOV.U32 R12, RZ, RZ, 0x4 ;  /* 0x00000004ff0c7424 */ /* 0x000fe400078e00ff */
[----:B------:R-:W-:-:S07]  /*2c490*/  IMAD.MOV.U32 R2, RZ, RZ, R14 ;  /* 0x000000ffff027224 */ /* 0x000fce00078e000e */
[----:B------:R-:W-:Y:S05]  /*2c4a0*/  WARPSYNC.COLLECTIVE R15, `(.L_x_2115) ;  /* 0x000000000f087348 */ /* 0x000fea0003c00000 */
[----:B------:R0:W1:Y:S02]  /*2c4b0*/  SHFL.IDX P6, R14, R13, R12, R11 ;  /* 0x0000000c0d0e7389 */ /* 0x00006400000c000b */
[----:B01----:R-:W-:Y:S01]  /*2c4c0*/  ENDCOLLECTIVE ;  /* 0x000000000000791b */ /* 0x003fe20003800000 */
.L_x_2115:
        /* <DEDUP_REMOVED lines=13> */
.L_x_2116:
[----:B------:R-:W-:Y:S01]  /*2c5a0*/  IMAD.MOV.U32 R13, RZ, RZ, R8 ;  /* 0x000000ffff0d7224 */ /* 0x000fe200078e0008 */
[----:B------:R-:W-:Y:S01]  /*2c5b0*/  MOV R12, 0x5 ;  /* 0x00000005000c7802 */ /* 0x000fe20000000f00 */
[----:B------:R-:W-:-:S07]  /*2c5c0*/  IMAD.MOV.U32 R2, RZ, RZ, R14 ;  /* 0x000000ffff027224 */ /* 0x000fce00078e000e */
[----:B------:R-:W-:Y:S05]  /*2c5d0*/  WARPSYNC.COLLECTIVE R15, `(.L_x_2117) ;  /* 0x000000000f087348 */ /* 0x000fea0003c00000 */
[----:B------:R0:W1:Y:S02]  /*2c5e0*/  SHFL.IDX P6, R14, R13, R12, R11 ;  /* 0x0000000c0d0e7389 */ /* 0x00006400000c000b */
[----:B01----:R-:W-:Y:S01]  /*2c5f0*/  ENDCOLLECTIVE ;  /* 0x000000000000791b */ /* 0x003fe20003800000 */
.L_x_2117:
        /* <DEDUP_REMOVED lines=13> */
.L_x_2118:
[----:B------:R-:W-:Y:S01]  /*2c6d0*/  IMAD.MOV.U32 R2, RZ, RZ, R14 ;  /* 0x000000ffff027224 */ /* 0x000fe200078e000e */
[----:B------:R-:W-:Y:S06]  /*2c6e0*/  BRA `(.L_x_2119) ;  /* 0xffffffac00847947 */ /* 0x000fec000383ffff */
.L_x_1967:
[----:B-1----:R1:W2:Y:S02]  /*2c6f0*/  SYNCS.PHASECHK.TRANS64.TRYWAIT P0, [R5+URZ+0x2a860], R2 ;  /* 0x02a86002050075a7 */ /* 0x0022a4000800017f */
[----:B--2---:R-:W-:Y:S05]  /*2c700*/  @!P0 NANOSLEEP.SYNCS 0x989680 ;  /* 0x009896800000895d */ /* 0x004fea0003900000 */
[----:B------:R-:W2:Y:S02]  /*2c710*/  @!P0 SYNCS.PHASECHK.TRANS64 P0, [R5+URZ+0x2a860], R2 ;  /* 0x02a86002050085a7 */ /* 0x000ea4000800007f */
[----:B--2---:R-:W-:Y:S05]  /*2c720*/  @!P0 BRA `(.L_x_1967) ;  /* 0xfffffffc00f08947 */ /* 0x004fea000383ffff */
[----:B------:R-:W-:Y:S05]  /*2c730*/  BRA `(.L_x_2120) ;  /* 0xffffffac00e07947 */ /* 0x000fea000383ffff */
.L_x_1968:
[----:B------:R-:W-:Y:S01]  /*2c740*/  BSSY B1, `(.L_x_2121) ;  /* 0x0000008000017945 */ /* 0x000fe20003800000 */
[----:B------:R-:W-:Y:S01]  /*2c750*/  MOV R13, R24 ;  /* 0x00000018000d7202 */ /* 0x000fe20000000f00 */
[----:B------:R-:W-:Y:S02]  /*2c760*/  IMAD.MOV.U32 R12, RZ, RZ, RZ ;  /* 0x000000ffff0c7224 */ /* 0x000fe400078e00ff */
[----:B------:R-:W-:Y:S02]  /*2c770*/  IMAD.MOV.U32 R11, RZ, RZ, 0x181f ;  /* 0x0000181fff0b7424 */ /* 0x000fe400078e00ff */
[----:B------:R-:W-:-:S07]  /*2c780*/  IMAD.MOV.U32 R15, RZ, RZ, -0x1 ;  /* 0xffffffffff0f7424 */ /* 0x000fce00078e00ff */
[----:B-1----:R-:W-:Y:S05]  /*2c790*/  WARPSYNC.COLLECTIVE R15, `(.L_x_2122) ;  /* 0x000000000f087348 */ /* 0x002fea0003c00000 */
[----:B------:R0:W2:Y:S02]  /*2c7a0*/  SHFL.IDX P6, R14, R13, R12, R11 ;  /* 0x0000000c0d0e7389 */ /* 0x0000a400000c000b */
[----:B012---:R-:W-:Y:S01]  /*2c7b0*/  ENDCOLLECTIVE ;  /* 0x000000000000791b */ /* 0x007fe20003800000 */
.L_x_2122:
[----:B------:R-:W-:Y:S05]  /*2c7c0*/  BSYNC B1 ;  /* 0x0000000000017941 */ /* 0x000fea0003800000 */
.L_x_2121:
        /* <DEDUP_REMOVED lines=9> */
.L_x_2123:
[----:B------:R-:W-:Y:S01]  /*2c860*/  MOV R13, R24 ;  /* 0x00000018000d7202 */ /* 0x000fe20000000f00 */
[----:B------:R-:W-:Y:S02]  /*2c870*/  IMAD.MOV.U32 R12, RZ, RZ, 0x1 ;  /* 0x00000001ff0c7424 */ /* 0x000fe400078e00ff */
[----:B------:R-:W-:-:S07]  /*2c880*/  IMAD.MOV.U32 R2, RZ, RZ, R14 ;  /* 0x000000ffff027224 */ /* 0x000fce00078e000e */
[----:B------:R-:W-:Y:S05]  /*2c890*/  WARPSYNC.COLLECTIVE R15, `(.L_x_2124) ;  /* 0x000000000f087348 */ /* 0x000fea0003c00000 */
[----:B------:R0:W1:Y:S02]  /*2c8a0*/  SHFL.IDX P6, R14, R13, R12, R11 ;  /* 0x0000000c0d0e7389 */ /* 0x00006400000c000b */
[----:B01----:R-:W-:Y:S01]  /*2c8b0*/  ENDCOLLECTIVE ;  /* 0x000000000000791b */ /* 0x003fe20003800000 */
.L_x_2124:
        /* <DEDUP_REMOVED lines=15> */
.L_x_2125:
[----:B------:R-:W-:Y:S02]  /*2c9b0*/  IMAD.MOV.U32 R13, RZ, RZ, R24 ;  /* 0x000000ffff0d7224 */ /* 0x000fe400078e0018 */
[----:B------:R-:W-:Y:S01]  /*2c9c0*/  IMAD.MOV.U32 R12, RZ, RZ, 0x2 ;  /* 0x00000002ff0c7424 */ /* 0x000fe200078e00ff */
[----:B------:R-:W-:-:S07]  /*2c9d0*/  MOV R2, R14 ;  /* 0x0000000e00027202 */ /* 0x000fce0000000f00 */
[----:B------:R-:W-:Y:S05]  /*2c9e0*/  WARPSYNC.COLLECTIVE R15, `(.L_x_2126) ;  /* 0x000000000f087348 */ /* 0x000fea0003c00000 */
[----:B------:R0:W1:Y:S02]  /*2c9f0*/  SHFL.IDX P6, R14, R13, R12, R11 ;  /* 0x0000000c0d0e7389 */ /* 0x00006400000c000b */
[----:B01----:R-:W-:Y:S01]  /*2ca00*/  ENDCOLLECTIVE ;  /* 0x000000000000791b */ /* 0x003fe20003800000 */
.L_x_2126:
        /* <DEDUP_REMOVED lines=14> */
.L_x_2127:
[----:B------:R-:W-:Y:S01]  /*2caf0*/  MOV R13, R24 ;  /* 0x00000018000d7202 */ /* 0x000fe20000000f00 */
[----:B------:R-:W-:Y:S02]  /*2cb00*/  IMAD.MOV.U32 R12, RZ, RZ, 0x3 ;  /* 0x00000003ff0c7424 */ /* 0x000fe400078e00ff */
[----:B------:R-:W-:-:S07]  /*2cb10*/  IMAD.MOV.U32 R2, RZ, RZ, R14 ;  /* 0x000000ffff027224 */ /* 0x000fce00078e000e */
[----:B------:R-:W-:Y:S05]  /*2cb20*/  WARPSYNC.COLLECTIVE R15, `(.L_x_2128) ;  /* 0x000000000f087348 */ /* 0x000fea0003c00000 */
[----:B------:R0:W1:Y:S02]  /*2cb30*/  SHFL.IDX P6, R14, R13, R12, R11 ;  /* 0x0000000c0d0e7389 */ /* 0x00006400000c000b */
[----:B01----:R-:W-:Y:S01]  /*2cb40*/  ENDCOLLECTIVE ;  /* 0x000000000000791b */ /* 0x003fe20003800000 */
.L_x_2128:
        /* <DEDUP_REMOVED lines=14> */
.L_x_2129:
[----:B------:R-:W-:Y:S02]  /*2cc30*/  IMAD.MOV.U32 R13, RZ, RZ, R24 ;  /* 0x000000ffff0d7224 */ /* 0x000fe400078e0018 */
[----:B------:R-:W-:Y:S01]  /*2cc40*/  IMAD.MOV.U32 R12, RZ, RZ, 0x4 ;  /* 0x00000004ff0c7424 */ /* 0x000fe200078e00ff */
[----:B------:R-:W-:-:S07]  /*2cc50*/  MOV R2, R14 ;  /* 0x0000000e00027202 */ /* 0x000fce0000000f00 */
[----:B------:R-:W-:Y:S05]  /*2cc60*/  WARPSYNC.COLLECTIVE R15, `(.L_x_2130) ;  /* 0x000000000f087348 */ /* 0x000fea0003c00000 */
[----:B------:R0:W1:Y:S02]  /*2cc70*/  SHFL.IDX P6, R14, R13, R12, R11 ;  /* 0x0000000c0d0e7389 */ /* 0x00006400000c000b */
[----:B01----:R-:W-:Y:S01]  /*2cc80*/  ENDCOLLECTIVE ;  /* 0x000000000000791b */ /* 0x003fe20003800000 */
.L_x_2130:
        /* <DEDUP_REMOVED lines=14> */
.L_x_2131:
[----:B------:R-:W-:Y:S01]  /*2cd70*/  MOV R13, R24 ;  /* 0x00000018000d7202 */ /* 0x000fe20000000f00 */
[----:B------:R-:W-:Y:S02]  /*2cd80*/  IMAD.MOV.U32 R12, RZ, RZ, 0x5 ;  /* 0x00000005ff0c7424 */ /* 0x000fe400078e00ff */
[----:B------:R-:W-:-:S07]  /*2cd90*/  IMAD.MOV.U32 R2, RZ, RZ, R14 ;  /* 0x000000ffff027224 */ /* 0x000fce00078e000e */
[----:B------:R-:W-:Y:S05]  /*2cda0*/  WARPSYNC.COLLECTIVE R15, `(.L_x_2132) ;  /* 0x000000000f087348 */ /* 0x000fea0003c00000 */
[----:B------:R0:W1:Y:S02]  /*2cdb0*/  SHFL.IDX P6, R14, R13, R12, R11 ;  /* 0x0000000c0d0e7389 */ /* 0x00006400000c000b */
[----:B01----:R-:W-:Y:S01]  /*2cdc0*/  ENDCOLLECTIVE ;  /* 0x000000000000791b */ /* 0x003fe20003800000 */
.L_x_2132:
        /* <DEDUP_REMOVED lines=13> */
.L_x_2133:
[----:B------:R-:W-:Y:S01]  /*2cea0*/  @!PT LDS RZ, [RZ] ;  /* 0x00000000fffff984 */ /* 0x000fe20000000800 */
[----:B------:R-:W-:Y:S01]  /*2ceb0*/  @!PT LDS RZ, [RZ] ;  /* 0x00000000fffff984 */ /* 0x000fe20000000800 */
[----:B------:R-:W-:Y:S01]  /*2cec0*/  @!PT LDS RZ, [RZ] ;  /* 0x00000000fffff984 */ /* 0x000fe20000000800 */
[----:B------:R0:W-:Y:S02]  /*2ced0*/  LDGSTS.E.BYPASS.LTC128B.128 [R4+0x5400], desc[UR60][R2.64+0x80], !P2 ;  /* 0x0540008002047fae */ /* 0x0001e4000d101d7c */
[----:B0-----:R-:W-:Y:S01]  /*2cee0*/  MOV R2, R14 ;  /* 0x0000000e00027202 */ /* 0x001fe20000000f00 */
[----:B------:R-:W-:Y:S06]  /*2cef0*/  BRA `(.L_x_2134) ;  /* 0xffffffa800d07947 */ /* 0x000fec000383ffff */
.L_x_1976:
[----:B0-----:R0:W1:Y:S02]  /*2cf00*/  SYNCS.PHASECHK.TRANS64.TRYWAIT P0, [R0+URZ+0x2a860], R3 ;  /* 0x02a86003000075a7 */ /* 0x001064000800017f */
[----:B-1----:R-:W-:Y:S05]  /*2cf10*/  @!P0 NANOSLEEP.SYNCS 0x989680 ;  /* 0x009896800000895d */ /* 0x002fea0003900000 */
[----:B------:R-:W1:Y:S02]  /*2cf20*/  @!P0 SYNCS.PHASECHK.TRANS64 P0, [R0+URZ+0x2a860], R3 ;  /* 0x02a86003000085a7 */ /* 0x000e64000800007f */
[----:B-1----:R-:W-:Y:S05]  /*2cf30*/  @!P0 BRA `(.L_x_1976) ;  /* 0xfffffffc00f08947 */ /* 0x002fea000383ffff */
[----:B------:R-:W-:Y:S05]  /*2cf40*/  BRA `(.L_x_2135) ;  /* 0xffffffac00f07947 */ /* 0x000fea000383ffff */
.L_x_1977:
        /* <DEDUP_REMOVED lines=8> */
.L_x_2137:
[----:B------:R-:W-:Y:S05]  /*2cfd0*/  BSYNC B0 ;  /* 0x0000000000007941 */ /* 0x000fea0003800000 */
.L_x_2136:
        /* <DEDUP_REMOVED lines=8> */
[----:B------:R-:W-:Y:S01]  /*2d060*/  ISETP.NE.U32.AND P1, PT, R2, 0x1, PT ;  /* 0x000000010200780c */ /* 0x000fe20003f25070 */
[----:B------:R-:W-:-:S12]  /*2d070*/  IMAD R4, R4, 0x2, R23 ;  /* 0x0000000204047824 */ /* 0x000fd800078e0217 */
[----:B0-----:R-:W-:Y:S05]  /*2d080*/  WARPSYNC.COLLECTIVE R15, `(.L_x_2138) ;  /* 0x000000000f087348 */ /* 0x001fea0003c00000 */
[----:B------:R1:W2:Y:S02]  /*2d090*/  SHFL.IDX P6, R14, R13, R12, R11 ;  /* 0x0000000c0d0e7389 */ /* 0x0002a400000c000b */
[----:B012---:R-:W-:Y:S01]  /*2d0a0*/  ENDCOLLECTIVE ;  /* 0x000000000000791b */ /* 0x007fe20003800000 */
.L_x_2138:
[C---:B------:R-:W-:Y:S02]  /*2d0b0*/  ISETP.LT.OR P4, PT, R6.reuse, 0x1, !P0 ;  /* 0x000000010600780c */ /* 0x040fe40004781670 */
[----:B------:R-:W-:Y:S01]  /*2d0c0*/  ISETP.LT.OR P3, PT, R6, 0x1, P1 ;  /* 0x000000010600780c */ /* 0x000fe20000f61670 */
[----:B------:R-:W-:Y:S02]  /*2d0d0*/  IMAD.MOV.U32 R13, RZ, RZ, R24 ;  /* 0x000000ffff0d7224 */ /* 0x000fe400078e0018 */
[----:B------:R-:W-:Y:S02]  /*2d0e0*/  IMAD.MOV.U32 R12, RZ, RZ, 0x1 ;  /* 0x00000001ff0c7424 */ /* 0x000fe400078e00ff */
[----:B------:R-:W-:-:S05]  /*2d0f0*/  IMAD.SHL.U32 R5, R5, 0x8, RZ ;  /* 0x0000000805057824 */ /* 0x000fca00078e00ff */
[----:B------:R-:W-:-:S05]  /*2d100*/  LOP3.LUT R5, R5, 0x38, RZ, 0xc0, !PT ;  /* 0x0000003805057812 */ /* 0x000fca00078ec0ff */
[----:B------:R-:W-:-:S05]  /*2d110*/  IMAD.SHL.U32 R5, R5, 0x2, RZ ;  /* 0x0000000205057824 */ /* 0x000fca00078e00ff */
[----:B------:R-:W-:-:S13]  /*2d120*/  IADD3 R2, P2, R14, R5, RZ ;  /* 0x000000050e027210 */ /* 0x000fda0007f5e0ff */
[----:B------:R-:W-:Y:S05]  /*2d130*/  WARPSYNC.COLLECTIVE R15, `(.L_x_2139) ;  /* 0x000000000f087348 */ /* 0x000fea0003c00000 */
[----:B------:R0:W1:Y:S02]  /*2d140*/  SHFL.IDX P6, R14, R13, R12, R11 ;  /* 0x0000000c0d0e7389 */ /* 0x00006400000c000b */
[----:B01----:R-:W-:Y:S01]  /*2d150*/  ENDCOLLECTIVE ;  /* 0x000000000000791b */ /* 0x003fe20003800000 */
.L_x_2139:
        /* <DEDUP_REMOVED lines=13> */
.L_x_2140:
[----:B------:R-:W-:Y:S01]  /*2d230*/  IMAD.MOV.U32 R13, RZ, RZ, R24 ;  /* 0x000000ffff0d7224 */ /* 0x000fe200078e0018 */
[----:B------:R-:W-:Y:S02]  /*2d240*/  MOV R12, 0x2 ;  /* 0x00000002000c7802 */ /* 0x000fe40000000f00 */
[----:B------:R-:W-:-:S13]  /*2d250*/  IADD3 R2, P2, R14, R5, RZ ;  /* 0x000000050e027210 */ /* 0x000fda0007f5e0ff */
[----:B------:R-:W-:Y:S05]  /*2d260*/  WARPSYNC.COLLECTIVE R15, `(.L_x_2141) ;  /* 0x000000000f087348 */ /* 0x000fea0003c00000 */
[----:B------:R0:W1:Y:S02]  /*2d270*/  SHFL.IDX P6, R14, R13, R12, R11 ;  /* 0x0000000c0d0e7389 */ /* 0x00006400000c000b */
[----:B01----:R-:W-:Y:S01]  /*2d280*/  ENDCOLLECTIVE ;  /* 0x000000000000791b */ /* 0x003fe20003800000 */
.L_x_2141:
        /* <DEDUP_REMOVED lines=13> */
.L_x_2142:
[----:B------:R-:W-:Y:S02]  /*2d360*/  IMAD.MOV.U32 R13, RZ, RZ, R24 ;  /* 0x000000ffff0d7224 */ /* 0x000fe400078e0018 */
[----:B------:R-:W-:Y:S02]  /*2d370*/  IMAD.MOV.U32 R12, RZ, RZ, 0x3 ;  /* 0x00000003ff0c7424 */ /* 0x000fe400078e00ff */
[----:B------:R-:W-:-:S07]  /*2d380*/  IMAD.MOV.U32 R10, RZ, RZ, R14 ;  /* 0x000000ffff0a7224 */ /* 0x000fce00078e000e */
[----:B------:R-:W-:Y:S05]  /*2d390*/  WARPSYNC.COLLECTIVE R15, `(.L_x_2143) ;  /* 0x000000000f087348 */ /* 0x000fea0003c00000 */
[----:B------:R0:W1:Y:S02]  /*2d3a0*/  SHFL.IDX P6, R14, R13, R12, R11 ;  /* 0x0000000c0d0e7389 */ /* 0x00006400000c000b */
[----:B01----:R-:W-:Y:S01]  /*2d3b0*/  ENDCOLLECTIVE ;  /* 0x000000000000791b */ /* 0x003fe20003800000 */
.L_x_2143:
        /* <DEDUP_REMOVED lines=14> */
.L_x_2144:
[----:B------:R-:W-:Y:S02]  /*2d4a0*/  IMAD.MOV.U32 R13, RZ, RZ, R24 ;  /* 0x000000ffff0d7224 */ /* 0x000fe400078e0018 */
[----:B------:R-:W-:Y:S01]  /*2d4b0*/  IMAD.MOV.U32 R12, RZ, RZ, 0x4 ;  /* 0x00000004ff0c7424 */ /* 0x000fe200078e00ff */
[----:B------:R-:W-:-:S13]  /*2d4c0*/  IADD3 R2, P2, R14, R5, RZ ;  /* 0x000000050e027210 */ /* 0x000fda0007f5e0ff */
[----:B------:R-:W-:Y:S05]  /*2d4d0*/  WARPSYNC.COLLECTIVE R15, `(.L_x_2145) ;  /* 0x000000000f087348 */ /* 0x000fea0003c00000 */
[----:B------:R0:W1:Y:S02]  /*2d4e0*/  SHFL.IDX P6, R14, R13, R12, R11 ;  /* 0x0000000c0d0e7389 */ /* 0x00006400000c000b */
[----:B01----:R-:W-:Y:S01]  /*2d4f0*/  ENDCOLLECTIVE ;  /* 0x000000000000791b */ /* 0x003fe20003800000 */
.L_x_2145:
        /* <DEDUP_REMOVED lines=13> */
.L_x_2146:
[----:B------:R-:W-:Y:S01]  /*2d5d0*/  MOV R13, R24 ;  /* 0x00000018000d7202 */ /* 0x000fe20000000f00 */
[----:B------:R-:W-:Y:S02]  /*2d5e0*/  IMAD.MOV.U32 R12, RZ, RZ, 0x5 ;  /* 0x00000005ff0c7424 */ /* 0x000fe400078e00ff */
[----:B------:R-:W-:-:S07]  /*2d5f0*/  IMAD.MOV.U32 R10, RZ, RZ, R14 ;  /* 0x000000ffff0a7224 */ /* 0x000fce00078e000e */
[----:B------:R-:W-:Y:S05]  /*2d600*/  WARPSYNC.COLLECTIVE R15, `(.L_x_2147) ;  /* 0x000000000f087348 */ /* 0x000fea0003c00000 */
[----:B------:R0:W1:Y:S02]  /*2d610*/  SHFL.IDX P6, R14, R13, R12, R11 ;  /* 0x0000000c0d0e7389 */ /* 0x00006400000c000b */
[----:B01----:R-:W-:Y:S01]  /*2d620*/  ENDCOLLECTIVE ;  /* 0x000000000000791b */ /* 0x003fe20003800000 */
.L_x_2147:
        /* <DEDUP_REMOVED lines=12> */
.L_x_2148:
[----:B------:R-:W-:Y:S05]  /*2d6f0*/  BRA `(.L_x_2149) ;  /* 0xffffffa800ec7947 */ /* 0x000fea000383ffff */
.L_x_1982:
[----:B------:R-:W-:Y:S01]  /*2d700*/  BSSY B0, `(.L_x_2150) ;  /* 0x0000008000007945 */ /* 0x000fe20003800000 */
[----:B------:R-:W-:Y:S01]  /*2d710*/  MOV R13, R16 ;  /* 0x00000010000d7202 */ /* 0x000fe20000000f00 */
[----:B------:R-:W-:Y:S02]  /*2d720*/  IMAD.MOV.U32 R12, RZ, RZ, RZ ;  /* 0x000000ffff0c7224 */ /* 0x000fe400078e00ff */
[----:B------:R-:W-:Y:S02]  /*2d730*/  IMAD.MOV.U32 R11, RZ, RZ, 0x1f ;  /* 0x0000001fff0b7424 */ /* 0x000fe400078e00ff */
[----:B------:R-:W-:-:S07]  /*2d740*/  IMAD.MOV.U32 R15, RZ, RZ, -0x1 ;  /* 0xffffffffff0f7424 */ /* 0x000fce00078e00ff */
[----:B01----:R-:W-:Y:S05]  /*2d750*/  WARPSYNC.COLLECTIVE R15, `(.L_x_2151) ;  /* 0x000000000f087348 */ /* 0x003fea0003c00000 */
[----:B------:R2:W3:Y:S02]  /*2d760*/  SHFL.IDX P6, R14, R13, R12, R11 ;  /* 0x0000000c0d0e7389 */ /* 0x0004e400000c000b */
[----:B0123--:R-:W-:Y:S01]  /*2d770*/  ENDCOLLECTIVE ;  /* 0x000000000000791b */ /* 0x00ffe20003800000 */
.L_x_2151:
[----:B------:R-:W-:Y:S05]  /*2d780*/  BSYNC B0 ;  /* 0x0000000000007941 */ /* 0x000fea0003800000 */
.L_x_2150:
        /* <DEDUP_REMOVED lines=9> */
.L_x_2152:
        /* <DEDUP_REMOVED lines=11> */
[----:B------:R-:W-:Y:S02]  /*2d8d0*/  ISETP.GE.U32.AND P5, PT, R8, 0x10, PT ;  /* 0x000000100800780c */ /* 0x000fe40003fa6070 */
[----:B--2---:R-:W-:-:S02]  /*2d8e0*/  @!P1 MOV R5, R2 ;  /* 0x0000000200059202 */ /* 0x004fc40000000f00 */
[----:B------:R-:W-:-:S03]  /*2d8f0*/  ISETP.NE.AND P1, PT, R8, RZ, PT ;  /* 0x000000ff0800720c */ /* 0x000fc60003f25270 */
[----:B------:R-:W-:-:S10]  /*2d900*/  IMAD.MOV.U32 R13, RZ, RZ, R5 ;  /* 0x000000ffff0d7224 */ /* 0x000fd400078e0005 */
[----:B------:R-:W-:Y:S05]  /*2d910*/  WARPSYNC.COLLECTIVE R15, `(.L_x_2153) ;  /* 0x000000000f087348 */ /* 0x000fea0003c00000 */
[----:B------:R0:W1:Y:S02]  /*2d920*/  SHFL.UP P6, R14, R13, R12, R11 ;  /* 0x0400000c0d0e7389 */ /* 0x00006400000c000b */
[----:B01----:R-:W-:Y:S01]  /*2d930*/  ENDCOLLECTIVE ;  /* 0x000000000000791b */ /* 0x003fe20003800000 */
.L_x_2153:
[----:B------:R-:W-:Y:S01]  /*2d940*/  IMAD.MOV.U32 R12, RZ, RZ, 0x2 ;  /* 0x00000002ff0c7424 */ /* 0x000fe200078e00ff */
[----:B------:R-:W-:-:S05]  /*2d950*/  SEL R6, R14, RZ, P1 ;  /* 0x000000ff0e067207 */ /* 0x000fca0000800000 */
[----:B------:R-:W-:-:S05]  /*2d960*/  IMAD.IADD R6, R5, 0x1, R6 ;  /* 0x0000000105067824 */ /* 0x000fca00078e0206 */
[----:B------:R-:W-:-:S07]  /*2d970*/  MOV R13, R6 ;  /* 0x00000006000d7202 */ /* 0x000fce0000000f00 */
[----:B------:R-:W-:Y:S05]  /*2d980*/  WARPSYNC.COLLECTIVE R15, `(.L_x_2154) ;  /* 0x000000000f087348 */ /* 0x000fea0003c00000 */
[----:B------:R0:W1:Y:S02]  /*2d990*/  SHFL.UP P6, R14, R13, R12, R11 ;  /* 0x0400000c0d0e7389 */ /* 0x00006400000c000b */
[----:B01----:R-:W-:Y:S01]  /*2d9a0*/  ENDCOLLECTIVE ;  /* 0x000000000000791b */ /* 0x003fe20003800000 */
.L_x_2154:
[----:B------:R-:W-:Y:S02]  /*2d9b0*/  MOV R12, 0x4 ;  /* 0x00000004000c7802 */ /* 0x000fe40000000f00 */
[----:B------:R-:W-:-:S05]  /*2d9c0*/  SEL R7, R14, RZ, P2 ;  /* 0x000000ff0e077207 */ /* 0x000fca0001000000 */
[----:B------:R-:W-:-:S04]  /*2d9d0*/  IMAD.IADD R7, R6, 0x1, R7 ;  /* 0x0000000106077824 */ /* 0x000fc800078e0207 */
[----:B------:R-:W-:-:S07]  /*2d9e0*/  IMAD.MOV.U32 R13, RZ, RZ, R7 ;  /* 0x000000ffff0d7224 */ /* 0x000fce00078e0007 */
[----:B------:R-:W-:Y:S05]  /*2d9f0*/  WARPSYNC.COLLECTIVE R15, `(.L_x_2155) ;  /* 0x000000000f087348 */ /* 0x000fea0003c00000 */
[----:B------:R0:W1:Y:S02]  /*2da00*/  SHFL.UP P6, R14, R13, R12, R11 ;  /* 0x0400000c0d0e7389 */ /* 0x00006400000c000b */
[----:B01----:R-:W-:Y:S01]  /*2da10*/  ENDCOLLECTIVE ;  /* 0x000000000000791b */ /* 0x003fe20003800000 */
.L_x_2155:
[----:B------:R-:W-:Y:S01]  /*2da20*/  IMAD.MOV.U32 R12, RZ, RZ, 0x8 ;  /* 0x00000008ff0c7424 */ /* 0x000fe200078e00ff */
[----:B------:R-:W-:-:S05]  /*2da30*/  SEL R2, R14, RZ, P3 ;  /* 0x000000ff0e027207 */ /* 0x000fca0001800000 */
[----:B------:R-:W-:-:S04]  /*2da40*/  IMAD.IADD R2, R7, 0x1, R2 ;  /* 0x0000000107027824 */ /* 0x000fc800078e0202 */
[----:B------:R-:W-:-:S07]  /*2da50*/  IMAD.MOV.U32 R13, RZ, RZ, R2 ;  /* 0x000000ffff0d7224 */ /* 0x000fce00078e0002 */
[----:B------:R-:W-:Y:S05]  /*2da60*/  WARPSYNC.COLLECTIVE R15, `(.L_x_2156) ;  /* 0x000000000f087348 */ /* 0x000fea0003c00000 */
[----:B------:R0:W1:Y:S02]  /*2da70*/  SHFL.UP P6, R14, R13, R12, R11 ;  /* 0x0400000c0d0e7389 */ /* 0x00006400000c000b */
[----:B01----:R-:W-:Y:S01]  /*2da80*/  ENDCOLLECTIVE ;  /* 0x000000000000791b */ /* 0x003fe20003800000 */
.L_x_2156:
[----:B------:R-:W-:Y:S01]  /*2da90*/  IMAD.MOV.U32 R12, RZ, RZ, 0x10 ;  /* 0x00000010ff0c7424 */ /* 0x000fe200078e00ff */
[----:B------:R-:W-:-:S04]  /*2daa0*/  SEL R3, R14, RZ, P4 ;  /* 0x000000ff0e037207 */ /* 0x000fc80002000000 */
[----:B------:R-:W-:-:S05]  /*2dab0*/  IADD3 R3, R2, R3, RZ ;  /* 0x0000000302037210 */ /* 0x000fca0007ffe0ff */
[----:B------:R-:W-:-:S07]  /*2dac0*/  IMAD.MOV.U32 R13, RZ, RZ, R3 ;  /* 0x000000ffff0d7224 */ /* 0x000fce00078e0003 */
[----:B------:R-:W-:Y:S05]  /*2dad0*/  WARPSYNC.COLLECTIVE R15, `(.L_x_2157) ;  /* 0x000000000f087348 */ /* 0x000fea0003c00000 */
[----:B------:R0:W1:Y:S02]  /*2dae0*/  SHFL.UP P6, R14, R13, R12, R11 ;  /* 0x0400000c0d0e7389 */ /* 0x00006400000c000b */
[----:B01----:R-:W-:Y:S01]  /*2daf0*/  ENDCOLLECTIVE ;  /* 0x000000000000791b */ /* 0x003fe20003800000 */
.L_x_2157:
        /* <DEDUP_REMOVED lines=8> */
.L_x_2158:
[----:B------:R-:W-:Y:S05]  /*2db80*/  BRA `(.L_x_2159) ;  /* 0xffffffa800f47947 */ /* 0x000fea000383ffff */
.L_x_1987:
[----:B------:R-:W-:Y:S01]  /*2db90*/  BSSY B0, `(.L_x_2160) ;  /* 0x0000008000007945 */ /* 0x000fe20003800000 */
[----:B-----5:R-:W-:Y:S01]  /*2dba0*/  IMAD.MOV.U32 R13, RZ, RZ, R5 ;  /* 0x000000ffff0d7224 */ /* 0x020fe200078e0005 */
[----:B------:R-:W-:Y:S01]  /*2dbb0*/  MOV R12, 0x1 ;  /* 0x00000001000c7802 */ /* 0x000fe20000000f00 */
[----:B------:R-:W-:Y:S02]  /*2dbc0*/  IMAD.MOV.U32 R11, RZ, RZ, RZ ;  /* 0x000000ffff0b7224 */ /* 0x000fe400078e00ff */
[----:B------:R-:W-:-:S07]  /*2dbd0*/  IMAD.MOV.U32 R15, RZ, RZ, -0x1 ;  /* 0xffffffffff0f7424 */ /* 0x000fce00078e00ff */
[----:B01----:R-:W-:Y:S05]  /*2dbe0*/  WARPSYNC.COLLECTIVE R15, `(.L_x_2161) ;  /* 0x000000000f087348 */ /* 0x003fea0003c00000 */
[----:B------:R2:W3:Y:S02]  /*2dbf0*/  SHFL.UP P6, R14, R13, R12, R11 ;  /* 0x0400000c0d0e7389 */ /* 0x0004e400000c000b */
[----:B0123--:R-:W-:Y:S01]  /*2dc00*/  ENDCOLLECTIVE ;  /* 0x000000000000791b */ /* 0x00ffe20003800000 */
.L_x_2161:
[----:B------:R-:W-:Y:S05]  /*2dc10*/  BSYNC B0 ;  /* 0x0000000000007941 */ /* 0x000fea0003800000 */
.L_x_2160:
        /* <DEDUP_REMOVED lines=8> */
.L_x_2162:
[----:B------:R-:W-:Y:S01]  /*2dca0*/  IMAD.MOV.U32 R12, RZ, RZ, 0x4 ;  /* 0x00000004ff0c7424 */ /* 0x000fe200078e00ff */
[----:B------:R-:W-:-:S05]  /*2dcb0*/  SEL R2, R14, RZ, P2 ;  /* 0x000000ff0e027207 */ /* 0x000fca0001000000 */
[----:B------:R-:W-:-:S05]  /*2dcc0*/  IMAD.IADD R2, R13, 0x1, R2 ;  /* 0x000000010d027824 */ /* 0x000fca00078e0202 */
[----:B------:R-:W-:-:S07]  /*2dcd0*/  MOV R13, R2 ;  /* 0x00000002000d7202 */ /* 0x000fce0000000f00 */
[----:B------:R-:W-:Y:S05]  /*2dce0*/  WARPSYNC.COLLECTIVE R15, `(.L_x_2163) ;  /* 0x000000000f087348 */ /* 0x000fea0003c00000 */
[----:B------:R0:W1:Y:S02]  /*2dcf0*/  SHFL.UP P6, R14, R13, R12, R11 ;  /* 0x0400000c0d0e7389 */ /* 0x00006400000c000b */
[----:B01----:R-:W-:Y:S01]  /*2dd00*/  ENDCOLLECTIVE ;  /* 0x000000000000791b */ /* 0x003fe20003800000 */
.L_x_2163:
[----:B------:R-:W-:Y:S02]  /*2dd10*/  MOV R12, 0x8 ;  /* 0x00000008000c7802 */ /* 0x000fe40000000f00 */
[----:B------:R-:W-:-:S05]  /*2dd20*/  SEL R3, R14, RZ, P3 ;  /* 0x000000ff0e037207 */ /* 0x000fca0001800000 */
[----:B------:R-:W-:-:S04]  /*2dd30*/  IMAD.IADD R3, R2, 0x1, R3 ;  /* 0x0000000102037824 */ /* 0x000fc800078e0203 */
[----:B------:R-:W-:-:S07]  /*2dd40*/  IMAD.MOV.U32 R13, RZ, RZ, R3 ;  /* 0x000000ffff0d7224 */ /* 0x000fce00078e0003 */
[----:B------:R-:W-:Y:S05]  /*2dd50*/  WARPSYNC.COLLECTIVE R15, `(.L_x_2164) ;  /* 0x000000000f087348 */ /* 0x000fea0003c00000 */
[----:B------:R0:W1:Y:S02]  /*2dd60*/  SHFL.UP P6, R14, R13, R12, R11 ;  /* 0x0400000c0d0e7389 */ /* 0x00006400000c000b */
[----:B01----:R-:W-:Y:S01]  /*2dd70*/  ENDCOLLECTIVE ;  /* 0x000000000000791b */ /* 0x003fe20003800000 */
.L_x_2164:
[----:B------:R-:W-:Y:S01]  /*2dd80*/  IMAD.MOV.U32 R12, RZ, RZ, 0x10 ;  /* 0x00000010ff0c7424 */ /* 0x000fe200078e00ff */
[----:B------:R-:W-:-:S05]  /*2dd90*/  SEL R4, R14, RZ, P4 ;  /* 0x000000ff0e047207 */ /* 0x000fca0002000000 */
[----:B------:R-:W-:-:S04]  /*2dda0*/  IMAD.IADD R4, R3, 0x1, R4 ;  /* 0x0000000103047824 */ /* 0x000fc800078e0204 */
[----:B------:R-:W-:-:S07]  /*2ddb0*/  IMAD.MOV.U32 R13, RZ, RZ, R4 ;  /* 0x000000ffff0d7224 */ /* 0x000fce00078e0004 */
[----:B------:R-:W-:Y:S05]  /*2ddc0*/  WARPSYNC.COLLECTIVE R15, `(.L_x_2165) ;  /* 0x000000000f087348 */ /* 0x000fea0003c00000 */
[----:B------:R0:W1:Y:S02]  /*2ddd0*/  SHFL.UP P6, R14, R13, R12, R11 ;  /* 0x0400000c0d0e7389 */ /* 0x00006400000c000b */
[----:B01----:R-:W-:Y:S01]  /*2dde0*/  ENDCOLLECTIVE ;  /* 0x000000000000791b */ /* 0x003fe20003800000 */
.L_x_2165:
        /* <DEDUP_REMOVED lines=8> */
.L_x_2166:
[----:B------:R-:W-:Y:S05]  /*2de70*/  BRA `(.L_x_2167) ;  /* 0xffffffa800d47947 */ /* 0x000fea000383ffff */
.L_x_1989:
[----:B------:R-:W-:Y:S01]  /*2de80*/  BSSY B0, `(.L_x_2168) ;  /* 0x0000006000007945 */ /* 0x000fe20003800000 */
[----:B------:R-:W-:Y:S02]  /*2de90*/  PLOP3.LUT P6, PT, P6, PT, PT, 0x8, 0x0 ;  /* 0x000000000000781c */ /* 0x000fe400037ce170 */
[----:B------:R-:W-:-:S11]  /*2dea0*/  MOV R15, 0xffffffff ;  /* 0xffffffff000f7802 */ /* 0x000fd60000000f00 */
[----:B01----:R-:W-:Y:S05]  /*2deb0*/  WARPSYNC.COLLECTIVE R15, `(.L_x_2169) ;  /* 0x000000000f087348 */ /* 0x003fea0003c00000 */
[----:B------:R-:W-:Y:S01]  /*2dec0*/  VOTE.ANY R14, PT, P6 ;  /* 0x00000000000e7806 */ /* 0x000fe200030e0100 */
[----:B01----:R-:W-:Y:S06]  /*2ded0*/  ENDCOLLECTIVE ;  /* 0x000000000000791b */ /* 0x003fec0003800000 */
.L_x_2169:
[----:B------:R-:W-:Y:S05]  /*2dee0*/  BSYNC B0 ;  /* 0x0000000000007941 */ /* 0x000fea0003800000 */
.L_x_2168:
        /* <DEDUP_REMOVED lines=9> */
.L_x_2170:
[----:B------:R-:W-:Y:S01]  /*2df80*/  IMAD.MOV.U32 R5, RZ, RZ, R14 ;  /* 0x000000ffff057224 */ /* 0x000fe200078e000e */
[----:B------:R-:W-:Y:S06]  /*2df90*/  BRA `(.L_x_2171) ;  /* 0xffffffa800c47947 */ /* 0x000fec000383ffff */
.L_x_1991:
[----:B------:R-:W-:Y:S01]  /*2dfa0*/  BSSY B0, `(.L_x_2172) ;  /* 0x0000007000007945 */ /* 0x000fe20003800000 */
[----:B------:R-:W-:Y:S01]  /*2dfb0*/  IMAD.MOV.U32 R13, RZ, RZ, R2 ;  /* 0x000000ffff0d7224 */ /* 0x000fe200078e0002 */
[----:B------:R-:W-:Y:S01]  /*2dfc0*/  MOV R11, 0x1f ;  /* 0x0000001f000b7802 */ /* 0x000fe20000000f00 */
[----:B------:R-:W-:-:S07]  /*2dfd0*/  IMAD.MOV.U32 R15, RZ, RZ, -0x1 ;  /* 0xffffffffff0f7424 */ /* 0x000fce00078e00ff */
[----:B0123--:R-:W-:Y:S05]  /*2dfe0*/  WARPSYNC.COLLECTIVE R15, `(.L_x_2173) ;  /* 0x000000000f087348 */ /* 0x00ffea0003c00000 */
[----:B------:R4:W0:Y:S02]  /*2dff0*/  SHFL.IDX P6, R14, R13, R12, R11 ;  /* 0x0000000c0d0e7389 */ /* 0x00082400000c000b */
[----:B01234-:R-:W-:Y:S01]  /*2e000*/  ENDCOLLECTIVE ;  /* 0x000000000000791b */ /* 0x01ffe20003800000 */
.L_x_2173:
[----:B------:R-:W-:Y:S05]  /*2e010*/  BSYNC B0 ;  /* 0x0000000000007941 */ /* 0x000fea0003800000 */
.L_x_2172:
[----:B------:R-:W-:Y:S05]  /*2e020*/  BRA `(.L_x_1990) ;  /* 0xffffffa800bc7947 */ /* 0x000fea000383ffff */
.L_x_1995:
[----:B0-----:R0:W3:Y:S02]  /*2e030*/  SYNCS.PHASECHK.TRANS64.TRYWAIT P0, [R5+URZ+0x2a820], R0 ;  /* 0x02a82000050075a7 */ /* 0x0010e4000800017f */
[----:B---3--:R-:W-:Y:S05]  /*2e040*/  @!P0 NANOSLEEP.SYNCS 0x989680 ;  /* 0x009896800000895d */ /* 0x008fea0003900000 */
[----:B------:R-:W3:Y:S02]  /*2e050*/  @!P0 SYNCS.PHASECHK.TRANS64 P0, [R5+URZ+0x2a820], R0 ;  /* 0x02a82000050085a7 */ /* 0x000ee4000800007f */
[----:B---3--:R-:W-:Y:S05]  /*2e060*/  @!P0 BRA `(.L_x_1995) ;  /* 0xfffffffc00f08947 */ /* 0x008fea000383ffff */
[----:B------:R-:W-:Y:S05]  /*2e070*/  BRA `(.L_x_2174) ;  /* 0xffffffb000347947 */ /* 0x000fea000383ffff */
.L_x_1996:
[----:B------:R-:W3:Y:S01]  /*2e080*/  S2R R2, SR_TID.X ;  /* 0x0000000000027919 */ /* 0x000ee20000002100 */
[----:B------:R-:W-:Y:S01]  /*2e090*/  BSSY B0, `(.L_x_2175) ;  /* 0x000000a000007945 */ /* 0x000fe20003800000 */
[----:B------:R-:W-:Y:S01]  /*2e0a0*/  IMAD.MOV.U32 R12, RZ, RZ, RZ ;  /* 0x000000ffff0c7224 */ /* 0x000fe200078e00ff */
[----:B------:R-:W-:Y:S01]  /*2e0b0*/  MOV R11, 0x1f ;  /* 0x0000001f000b7802 */ /* 0x000fe20000000f00 */
[----:B------:R-:W-:Y:S01]  /*2e0c0*/  IMAD.MOV.U32 R15, RZ, RZ, -0x1 ;  /* 0xffffffffff0f7424 */ /* 0x000fe200078e00ff */
[----:B---3--:R-:W-:-:S04]  /*2e0d0*/  SHF.R.U32.HI R2, RZ, 0x5, R2 ;  /* 0x00000005ff027819 */ /* 0x008fc80000011602 */
[----:B------:R-:W-:-:S05]  /*2e0e0*/  LOP3.LUT R2, R2, 0x3, RZ, 0xc0, !PT ;  /* 0x0000000302027812 */ /* 0x000fca00078ec0ff */
[----:B------:R-:W-:-:S07]  /*2e0f0*/  IMAD.MOV.U32 R13, RZ, RZ, R2 ;  /* 0x000000ffff0d7224 */ /* 0x000fce00078e0002 */
[----:B012---:R-:W-:Y:S05]  /*2e100*/  WARPSYNC.COLLECTIVE R15, `(.L_x_2176) ;  /* 0x000000000f087348 */ /* 0x007fea0003c00000 */
[----:B------:R3:W4:Y:S02]  /*2e110*/  SHFL.IDX P6, R14, R13, R12, R11 ;  /* 0x0000000c0d0e7389 */ /* 0x00072400000c000b */
[----:B01234-:R-:W-:Y:S01]  /*2e120*/  ENDCOLLECTIVE ;  /* 0x000000000000791b */ /* 0x01ffe20003800000 */
.L_x_2176:
[----:B------:R-:W-:Y:S05]  /*2e130*/  BSYNC B0 ;  /* 0x0000000000007941 */ /* 0x000fea0003800000 */
.L_x_2175:
[----:B------:R-:W-:Y:S05]  /*2e140*/  BRA `(.L_x_2177) ;  /* 0xffffffb0001c7947 */ /* 0x000fea000383ffff */
.L_x_1997:
[----:B------:R-:W-:Y:S01]  /*2e150*/  BSSY B0, `(.L_x_2178) ;  /* 0x0000006000007945 */ /* 0x000fe20003800000 */
[----:B------:R-:W-:-:S07]  /*2e160*/  IMAD.MOV.U32 R15, RZ, RZ, -0x1 ;  /* 0xffffffffff0f7424 */ /* 0x000fce00078e00ff */
[----:B012---:R-:W-:Y:S05]  /*2e170*/  WARPSYNC.COLLECTIVE R15, `(.L_x_2179) ;  /* 0x000000000f0c7348 */ /* 0x007fea0003c00000 */
[----:B------:R-:W-:Y:S02]  /*2e180*/  ELECT P6, UR62, PT ;  /* 0x00000000003e782f */ /* 0x000fe400038c0000 */
[----:B------:R-:W-:Y:S01]  /*2e190*/  MOV R14, UR62 ;  /* 0x0000003e000e7c02 */ /* 0x000fe20008000f00 */
[----:B012---:R-:W-:Y:S10]  /*2e1a0*/  ENDCOLLECTIVE ;  /* 0x000000000000791b */ /* 0x007ff40003800000 */
.L_x_2179:
[----:B------:R-:W-:Y:S05]  /*2e1b0*/  BSYNC B0 ;  /* 0x0000000000007941 */ /* 0x000fea0003800000 */
.L_x_2178:
[----:B------:R-:W-:Y:S05]  /*2e1c0*/  BRA `(.L_x_2180) ;  /* 0xffffffb000107947 */ /* 0x000fea000383ffff */
.L_x_1999:
[----:B0-----:R0:W3:Y:S02]  /*2e1d0*/  SYNCS.PHASECHK.TRANS64.TRYWAIT P1, [R3+URZ+0x2a840], R2 ;  /* 0x02a84002030075a7 */ /* 0x0010e4000802017f */
[----:B---3--:R-:W-:Y:S05]  /*2e1e0*/  @!P1 NANOSLEEP.SYNCS 0x989680 ;  /* 0x009896800000995d */ /* 0x008fea0003900000 */
[----:B------:R-:W3:Y:S02]  /*2e1f0*/  @!P1 SYNCS.PHASECHK.TRANS64 P1, [R3+URZ+0x2a840], R2 ;  /* 0x02a84002030095a7 */ /* 0x000ee4000802007f */
[----:B---3--:R-:W-:Y:S05]  /*2e200*/  @!P1 BRA `(.L_x_1999) ;  /* 0xfffffffc00f09947 */ /* 0x008fea000383ffff */
[----:B------:R-:W-:Y:S05]  /*2e210*/  BRA `(.L_x_2181) ;  /* 0xffffffb000387947 */ /* 0x000fea000383ffff */
.L_x_2001:
[----:B---3--:R3:W4:Y:S02]  /*2e220*/  SYNCS.PHASECHK.TRANS64.TRYWAIT P1, [R27+URZ+0x2a840], R0 ;  /* 0x02a840001b0075a7 */ /* 0x008724000802017f */
[----:B----4-:R-:W-:Y:S05]  /*2e230*/  @!P1 NANOSLEEP.SYNCS 0x989680 ;  /* 0x009896800000995d */ /* 0x010fea0003900000 */
[----:B------:R-:W4:Y:S02]  /*2e240*/  @!P1 SYNCS.PHASECHK.TRANS64 P1, [R27+URZ+0x2a840], R0 ;  /* 0x02a840001b0095a7 */ /* 0x000f24000802007f */
[----:B----4-:R-:W-:Y:S05]  /*2e250*/  @!P1 BRA `(.L_x_2001) ;  /* 0xfffffffc00f09947 */ /* 0x010fea000383ffff */
[----:B------:R-:W-:Y:S05]  /*2e260*/  BRA `(.L_x_2182) ;  /* 0xffffffb000447947 */ /* 0x000fea000383ffff */
.L_x_2003:
[----:B----4-:R4:W0:Y:S02]  /*2e270*/  SYNCS.PHASECHK.TRANS64.TRYWAIT P1, [R3+URZ+0x2a860], R2 ;  /* 0x02a86002030075a7 */ /* 0x010824000802017f */
[----:B0-----:R-:W-:Y:S05]  /*2e280*/  @!P1 NANOSLEEP.SYNCS 0x989680 ;  /* 0x009896800000995d */ /* 0x001fea0003900000 */
[----:B------:R-:W0:Y:S02]  /*2e290*/  @!P1 SYNCS.PHASECHK.TRANS64 P1, [R3+URZ+0x2a860], R2 ;  /* 0x02a86002030095a7 */ /* 0x000e24000802007f */
[----:B0-----:R-:W-:Y:S05]  /*2e2a0*/  @!P1 BRA `(.L_x_2003) ;  /* 0xfffffffc00f09947 */ /* 0x001fea000383ffff */
[----:B------:R-:W-:Y:S05]  /*2e2b0*/  BRA `(.L_x_2183) ;  /* 0xffffffb000407947 */ /* 0x000fea000383ffff */
.L_x_2184:
        /* <DEDUP_REMOVED lines=12> */
.L_x_15637:


//--------------------- .text._ZN7cutlass13device_kernelIN5flash11enable_sm90INS1_16FlashAttnFwdSm90INS1_25CollectiveMainloopFwdSm90ILi2EN4cute5tupleIJNS5_1CILi1EEES8_S8_EEENS6_IJNS7_ILi128EEENS7_ILi96EEENS7_ILi192EEEEEELi128ENS_6half_tEfNS_4arch4Sm90ELb1ELb0ELb1ELb0ELb1ELb0ELb0ELb1ELb1ELb1ELb0ELb0EEENS1_21CollectiveEpilogueFwdINS6_IJSA_SA_SB_EEES9_SE_SG_Li256ELb0ELb1ELb0ELb0EEENS1_30DynamicPersistentTileSchedulerILi256ELi128ELb0ELb1ELb1EEEEEEEEEvNT_6ParamsE --------------------------
	.section	.text._ZN7cutlass13device_kernelIN5flash11enable_sm90INS1_16FlashAttnFwdSm90INS1_25CollectiveMainloopFwdSm90ILi2EN4cute5tupleIJNS5_1CILi1EEES8_S8_EEENS6_IJNS7_ILi128EEENS7_ILi96EEENS7_ILi192EEEEEELi128ENS_6half_tEfNS_4arch4Sm90ELb1ELb0ELb1ELb0ELb1ELb0ELb0ELb1ELb1ELb1ELb0ELb0EEENS1_21CollectiveEpilogueFwdINS6_IJSA_SA_SB_EEES9_SE_SG_Li256ELb0ELb1ELb0ELb0EEENS1_30DynamicPersistentTileSchedulerILi256ELi128ELb0ELb1ELb1EEEEEEEEEvNT_6ParamsE,"ax",@progbits
	.align	128
.text._ZN7cutlass13device_kernelIN5flash11enable_sm90INS1_16FlashAttnFwdSm90INS1_25CollectiveMainloopFwdSm90ILi2EN4cute5tupleIJNS5_1CILi1EEES8_S8_EEENS6_IJNS7_ILi128EEENS7_ILi96EEENS7_ILi192EEEEEELi128ENS_6half_tEfNS_4arch4Sm90ELb1ELb0ELb1ELb0ELb1ELb0ELb0ELb1ELb1ELb1ELb0ELb0EEENS1_21CollectiveEpilogueFwdINS6_IJSA_SA_SB_EEES9_SE_SG_Li256ELb0ELb1ELb0ELb0EEENS1_30DynamicPersistentTileSchedulerILi256ELi128ELb0ELb1ELb1EEEEEEEEEvNT_6ParamsE:
        .type           _ZN7cutlass13device_kernelIN5flash11enable_sm90INS1_16FlashAttnFwdSm90INS1_25CollectiveMainloopFwdSm90ILi2EN4cute5tupleIJNS5_1CILi1EEES8_S8_EEENS6_IJNS7_ILi128EEENS7_ILi96EEENS7_ILi192EEEEEELi128ENS_6half_tEfNS_4arch4Sm90ELb1ELb0ELb1ELb0ELb1ELb0ELb0ELb1ELb1ELb1ELb0ELb0EEENS1_21CollectiveEpilogueFwdINS6_IJSA_SA_SB_EEES9_SE_SG_Li256ELb0ELb1ELb0ELb0EEENS1_30DynamicPersistentTileSchedulerILi256ELi128ELb0ELb1ELb1EEEEEEEEEvNT_6ParamsE,@function
        .size           _ZN7cutlass13device_kernelIN5flash11enable_sm90INS1_16FlashAttnFwdSm90INS1_25CollectiveMainloopFwdSm90ILi2EN4cute5tupleIJNS5_1CILi1EEES8_S8_EEENS6_IJNS7_ILi128EEENS7_ILi96EEENS7_ILi192EEEEEELi128ENS_6half_tEfNS_4arch4Sm90ELb1ELb0ELb1ELb0ELb1ELb0ELb0ELb1ELb1ELb1ELb0ELb0EEENS1_21CollectiveEpilogueFwdINS6_IJSA_SA_SB_EEES9_SE_SG_Li256ELb0ELb1ELb0ELb0EEENS1_30DynamicPersistentTileSchedulerILi256ELi128ELb0ELb1ELb1EEEEEEEEEvNT_6ParamsE,(.L_x_15638 - _ZN7cutlass13device_kernelIN5flash11enable_sm90INS1_16FlashAttnFwdSm90INS1_25CollectiveMainloopFwdSm90ILi2EN4cute5tupleIJNS5_1CILi1EEES8_S8_EEENS6_IJNS7_ILi128EEENS7_ILi96EEENS7_ILi192EEEEEELi128ENS_6half_tEfNS_4arch4Sm90ELb1ELb0ELb1ELb0ELb1ELb0ELb0ELb1ELb1ELb1ELb0ELb0EEENS1_21CollectiveEpilogueFwdINS6_IJSA_SA_SB_EEES9_SE_SG_Li256ELb0ELb1ELb0ELb0EEENS1_30DynamicPersistentTileSchedulerILi256ELi128ELb0ELb1ELb1EEEEEEEEEvNT_6ParamsE)
        .other          _ZN7cutlass13device_kernelIN5flash11enable_sm90INS1_16FlashAttnFwdSm90INS1_25CollectiveMainloopFwdSm90ILi2EN4cute5tupleIJNS5_1CILi1EEES8_S8_EEENS6_IJNS7_ILi128EEENS7_ILi96EEENS7_ILi192EEEEEELi128ENS_6half_tEfNS_4arch4Sm90ELb1ELb0ELb1ELb0ELb1ELb0ELb0ELb1ELb1ELb1ELb0ELb0EEENS1_21CollectiveEpilogueFwdINS6_IJSA_SA_SB_EEES9_SE_SG_Li256ELb0ELb1ELb0ELb0EEENS1_30DynamicPersistentTileSchedulerILi256ELi128ELb0ELb1ELb1EEEEEEEEEvNT_6ParamsE,@"STO_CUDA_ENTRY STV_DEFAULT"
_ZN7cutlass13device_kernelIN5flash11enable_sm90INS1_16FlashAttnFwdSm90INS1_25CollectiveMainloopFwdSm90ILi2EN4cute5tupleIJNS5_1CILi1EEES8_S8_EEENS6_IJNS7_ILi128EEENS7_ILi96EEENS7_ILi192EEEEEELi128ENS_6half_tEfNS_4arch4Sm90ELb1ELb0ELb1ELb0ELb1ELb0ELb0ELb1ELb1ELb1ELb0ELb0EEENS1_21CollectiveEpilogueFwdINS6_IJSA_SA_SB_EEES9_SE_SG_Li256ELb0ELb1ELb0ELb0EEENS1_30DynamicPersistentTileSchedulerILi256ELi128ELb0ELb1ELb1EEEEEEEEEvNT_6ParamsE:
        /* <DEDUP_REMOVED lines=45> */
.L_x_2185:
        /* <DEDUP_REMOVED lines=22> */
.L_x_2186:
        /* <DEDUP_REMOVED lines=18> */
.L_x_2187:
        /* <DEDUP_REMOVED lines=22> */
.L_x_2188:
        /* <DEDUP_REMOVED lines=23> */
.L_x_2189:
[----:B------:R-:W-:Y:S01]  /*0820*/  UISETP.NE.AND UP0, UPT, UR9, URZ, UPT ;  /* 0x0000003f0900728c */ /* 0x000fe2000bf05270 */
[----:B------:R-:W-:Y:S01]  /*0830*/  NOP ;  /* 0x0000000000007918 */ /* 0x000fe20000000000 */
[----:B------:R-:W-:Y:S01]  /*0840*/  UMOV UR61, 0x1 ;  /* 0x00000001003d7882 */ /* 0x000fe20000000000 */
[----:B------:R-:W-:Y:S01]  /*0850*/  ULDC.64 UR36, c[0x0][0x208] ;  /* 0x0000820000247ab9 */ /* 0x000fe20000000a00 */
[----:B------:R-:W-:Y:S01]  /*0860*/  USEL UR61, UR61, 0x2, !UP0 ;  /* 0x000000023d3d7887 */ /* 0x000fe2000c000000 */
[----:B01234-:R-:W-:Y:S01]  /*0870*/  BAR.SYNC.DEFER_BLOCKING 0x0 ;  /* 0x0000000000007b1d */ /* 0x01ffe20000010000 */
[----:B------:R-:W-:-:S13]  /*0880*/  PLOP3.LUT P0, PT, PT, PT, UP0, 0x80, 0x0 ;  /* 0x000000000000781c */ /* 0x000fda0003f0f008 */
[----:B------:R-:W-:Y:S05]  /*0890*/  @!P0 BRA `(.L_x_2190) ;  /* 0x000000a800748947 */ /* 0x000fea0003800000 */
.L_x_2191:
[----:B------:R-:W-:-:S08]  /*08a0*/  NOP ;  /* 0x0000000000007918 */ /* 0x000fd00000000000 */
[----:B------:R-:W0:Y:S02]  /*08b0*/  USETMAXREG.TRY_ALLOC.CTAPOOL UP0, 0xe8 ;  /* 0x000000e8000079c8 */ /* 0x000e240008000600 */
[----:B0-----:R-:W-:-:S13]  /*08c0*/  PLOP3.LUT P0, PT, PT, PT, UP0, 0x80, 0x0 ;  /* 0x000000000000781c */ /* 0x001fda0003f0f008 */
[----:B------:R-:W-:Y:S05]  /*08d0*/  @!P0 BRA `(.L_x_2191) ;  /* 0xfffffffc00f08947 */ /* 0x000fea000383ffff */
[----:B------:R-:W0:Y:S08]  /*08e0*/  S2UR UR4, SR_CTAID.X ;  /* 0x00000000000479c3 */ /* 0x000e300000002500 */
[----:B------:R-:W-:Y:S08]  /*08f0*/  BAR.ARV 0x4, 0x180 ;  /* 0x0106000000007b1d */ /* 0x000ff00000002000 */
[----:B------:R-:W0:Y:S08]  /*0900*/  LDC R0, c[0x0][0xc38] ;  /* 0x00030e00ff007b82 */ /* 0x000e300000000800 */
[----:B------:R-:W-:Y:S06]  /*0910*/  BAR.ARV 0x8, 0x180 ;  /* 0x0206000000007b1d */ /* 0x000fec0000002000 */
[----:B0-----:R-:W-:-:S13]  /*0920*/  ISETP.LE.AND P0, PT, R0, UR4, PT ;  /* 0x0000000400007c0c */ /* 0x001fda000bf03270 */
[----:B------:R-:W-:Y:S05]  /*0930*/  @P0 EXIT ;  /* 0x000000000000094d */ /* 0x000fea0003800000 */
[----:B------:R-:W0:Y:S01]  /*0940*/  S2R R2, SR_TID.X ;  /* 0x0000000000027919 */ /* 0x000e220000002100 */
[----:B------:R-:W-:Y:S01]  /*0950*/  IMAD.MOV.U32 R163, RZ, RZ, RZ ;  /* 0x000000ffffa37224 */ /* 0x000fe200078e00ff */
[----:B------:R-:W-:Y:S01]  /*0960*/  ULOP3.LUT UR60, UR61, 0x1, URZ, 0xfc, !UPT ;  /* 0x000000013d3c7892 */ /* 0x000fe2000f8efc3f */
[----:B------:R-:W-:Y:S01]  /*0970*/  UMOV UR38, URZ ;  /* 0x0000003f00267c82 */ /* 0x000fe20008000000 */
[----:B------:R-:W-:Y:S01]  /*0980*/  UMOV UR39, URZ ;  /* 0x0000003f00277c82 */ /* 0x000fe20008000000 */
[----:B0-----:R-:W-:-:S05]  /*0990*/  VIADD R170, R2, 0xffffff80 ;  /* 0xffffff8002aa7836 */ /* 0x001fca0000000000 */
[----:B------:R-:W-:-:S04]  /*09a0*/  SHF.R.S32.HI R3, RZ, 0x1f, R170 ;  /* 0x0000001fff037819 */ /* 0x000fc800000114aa */
[CC--:B------:R-:W-:Y:S02]  /*09b0*/  LEA.HI R0, R3.reuse, R170.reuse, RZ, 0x7 ;  /* 0x000000aa03007211 */ /* 0x0c0fe400078f38ff */
[CC--:B------:R-:W-:Y:S02]  /*09c0*/  LEA.HI R2, R3.reuse, R170.reuse, RZ, 0x4 ;  /* 0x000000aa03027211 */ /* 0x0c0fe400078f20ff */
[----:B------:R-:W-:Y:S02]  /*09d0*/  LOP3.LUT R5, R0, 0xffffff80, RZ, 0xc0, !PT ;  /* 0xffffff8000057812 */ /* 0x000fe400078ec0ff */
[----:B------:R-:W-:Y:S02]  /*09e0*/  SHF.R.S32.HI R7, RZ, 0x4, R2 ;  /* 0x00000004ff077819 */ /* 0x000fe40000011402 */
[----:B------:R-:W-:Y:S01]  /*09f0*/  LEA.HI R4, R3, R170, RZ, 0x5 ;  /* 0x000000aa03047211 */ /* 0x000fe200078f28ff */
[----:B------:R-:W-:Y:S01]  /*0a00*/  IMAD.IADD R164, R170, 0x1, -R5 ;  /* 0x00000001aaa47824 */ /* 0x000fe200078e0a05 */
[----:B------:R-:W-:-:S02]  /*0a10*/  LOP3.LUT R5, R2, 0x3fffff0, RZ, 0xc0, !PT ;  /* 0x03fffff002057812 */ /* 0x000fc400078ec0ff */
[----:B------:R-:W-:Y:S02]  /*0a20*/  LEA.HI R2, R2, R7, RZ, 0x1 ;  /* 0x0000000702027211 */ /* 0x000fe400078f08ff */
[----:B------:R-:W-:Y:S01]  /*0a30*/  SHF.R.S32.HI R9, RZ, 0x1f, R164 ;  /* 0x0000001fff097819 */ /* 0x000fe200000114a4 */
[----:B------:R-:W-:Y:S01]  /*0a40*/  IMAD.IADD R5, R170, 0x1, -R5 ;  /* 0x00000001aa057824 */ /* 0x000fe200078e0a05 */
[----:B------:R-:W-:Y:S02]  /*0a50*/  LOP3.LUT R2, R2, 0x1ffffffe, RZ, 0xc0, !PT ;  /* 0x1ffffffe02027812 */ /* 0x000fe400078ec0ff */
[----:B------:R-:W-:Y:S02]  /*0a60*/  LEA.HI R6, R9, R164, RZ, 0x2 ;  /* 0x000000a409067211 */ /* 0x000fe400078f10ff */
[----:B------:R-:W-:Y:S01]  /*0a70*/  SHF.L.U32 R4, R4, 0x5, RZ ;  /* 0x0000000504047819 */ /* 0x000fe200000006ff */
[----:B------:R-:W-:Y:S01]  /*0a80*/  IMAD.IADD R2, R7, 0x1, -R2 ;  /* 0x0000000107027824 */ /* 0x000fe200078e0a02 */
[----:B------:R-:W-:-:S02]  /*0a90*/  LEA.HI R10, R3, R170, RZ, 0x2 ;  /* 0x000000aa030a7211 */ /* 0x000fc400078f10ff */
[--C-:B------:R-:W-:Y:S02]  /*0aa0*/  SHF.R.S32.HI R8, RZ, 0x2, R6.reuse ;  /* 0x00000002ff087819 */ /* 0x100fe40000011406 */
[----:B------:R-:W-:Y:S02]  /*0ab0*/  SHF.R.S32.HI R11, RZ, 0x1f, R6 ;  /* 0x0000001fff0b7819 */ /* 0x000fe40000011406 */
[----:B------:R-:W-:Y:S02]  /*0ac0*/  LOP3.LUT R4, R4, 0xfffffc00, RZ, 0xc0, !PT ;  /* 0xfffffc0004047812 */ /* 0x000fe400078ec0ff */
[----:B------:R-:W-:Y:S02]  /*0ad0*/  LOP3.LUT R7, R10, 0xfffffffc, RZ, 0xc0, !PT ;  /* 0xfffffffc0a077812 */ /* 0x000fe400078ec0ff */
[----:B------:R-:W-:Y:S01]  /*0ae0*/  LEA.HI R3, R3, R170, RZ, 0x3 ;  /* 0x000000aa03037211 */ /* 0x000fe200078f18ff */
[----:B------:R-:W-:Y:S01]  /*0af0*/  IMAD R5, R5, 0x40, R4 ;  /* 0x0000004005057824 */ /* 0x000fe200078e0204 */
[----:B------:R-:W-:Y:S01]  /*0b00*/  LEA.HI R11, R11, R8, RZ, 0x3 ;  /* 0x000000080b0b7211 */ /* 0x000fe200078f18ff */
[----:B------:R-:W-:Y:S01]  /*0b10*/  IMAD.IADD R4, R170, 0x1, -R7 ;  /* 0x00000001aa047824 */ /* 0x000fe200078e0a07 */
[----:B------:R-:W-:Y:S01]  /*0b20*/  SHF.R.S32.HI R165, RZ, 0x7, R0 ;  /* 0x00000007ffa57819 */ /* 0x000fe20000011400 */
[----:B------:R-:W-:Y:S01]  /*0b30*/  IMAD R167, R2, 0x8, R5 ;  /* 0x0000000802a77824 */ /* 0x000fe200078e0205 */
[----:B------:R-:W-:-:S02]  /*0b40*/  LOP3.LUT R7, R3, 0xfffffff8, RZ, 0xc0, !PT ;  /* 0xfffffff803077812 */ /* 0x000fc400078ec0ff */
[----:B------:R-:W-:Y:S02]  /*0b50*/  LOP3.LUT R11, R11, 0xfffffff8, RZ, 0xc0, !PT ;  /* 0xfffffff80b0b7812 */ /* 0x000fe400078ec0ff */
[----:B------:R-:W-:Y:S02]  /*0b60*/  LEA.HI R9, R9, R164, RZ, 0x5 ;  /* 0x000000a409097211 */ /* 0x000fe400078f28ff */
[----:B------:R-:W-:Y:S02]  /*0b70*/  LEA.HI R0, R0, R165, RZ, 0x1 ;  /* 0x000000a500007211 */ /* 0x000fe400078f08ff */
[----:B------:R-:W-:Y:S02]  /*0b80*/  IADD3 R160, R170, -R7, RZ ;  /* 0x80000007aaa07210 */ /* 0x000fe40007ffe0ff */
[----:B------:R-:W-:Y:S02]  /*0b90*/  IADD3 R8, R8, -R11, RZ ;  /* 0x8000000b08087210 */ /* 0x000fe40007ffe0ff */
[----:B------:R-:W-:-:S02]  /*0ba0*/  SHF.R.S32.HI R9, RZ, 0x5, R9 ;  /* 0x00000005ff097819 */ /* 0x000fc40000011409 */
[----:B------:R-:W-:Y:S02]  /*0bb0*/  LEA.HI R10, R4, R4, RZ, 0x1 ;  /* 0x00000004040a7211 */ /* 0x000fe400078f08ff */
[----:B------:R-:W-:Y:S01]  /*0bc0*/  LOP3.LUT R0, R0, 0x3fffffe, RZ, 0xc0, !PT ;  /* 0x03fffffe00007812 */ /* 0x000fe200078ec0ff */
[----:B------:R-:W-:Y:S01]  /*0bd0*/  IMAD R9, R9, 0x10, R8 ;  /* 0x0000001009097824 */ /* 0x000fe200078e0208 */
[----:B------:R-:W-:Y:S02]  /*0be0*/  SHF.L.U32 R17, R160, 0x3, RZ ;  /* 0x00000003a0117819 */ /* 0x000fe400000006ff */
[----:B------:R-:W-:Y:S01]  /*0bf0*/  LOP3.LUT R11, R10, 0x1ffffffe, RZ, 0xc0, !PT ;  /* 0x1ffffffe0a0b7812 */ /* 0x000fe200078ec0ff */
[----:B------:R-:W-:Y:S01]  /*0c00*/  IMAD.IADD R0, R165, 0x1, -R0 ;  /* 0x00000001a5007824 */ /* 0x000fe200078e0a00 */
[----:B------:R-:W-:Y:S01]  /*0c10*/  LOP3.LUT R5, R6, 0x7ffffffc, RZ, 0xc0, !PT ;  /* 0x7ffffffc06057812 */ /* 0x000fe200078ec0ff */
[----:B------:R-:W-:Y:S01]  /*0c20*/  VIADD R22, R17, 0x40 ;  /* 0x0000004011167836 */ /* 0x000fe20000000000 */
[----:B------:R-:W-:Y:S01]  /*0c30*/  SHF.R.S32.HI R162, RZ, 0x3, R3 ;  /* 0x00000003ffa27819 */ /* 0x000fe20000011403 */
[----:B------:R-:W-:Y:S01]  /*0c40*/  IMAD.IADD R11, R4, 0x1, -R11 ;  /* 0x00000001040b7824 */ /* 0x000fe200078e0a0b */
[----:B------:R-:W-:Y:S01]  /*0c50*/  SHF.R.S32.HI R169, RZ, 0x1f, R17 ;  /* 0x0000001fffa97819 */ /* 0x000fe20000011411 */
[----:B------:R-:W-:Y:S01]  /*0c60*/  IMAD R166, R0, 0x40, R9 ;  /* 0x0000004000a67824 */ /* 0x000fe200078e0209 */
[----:B------:R-:W-:Y:S01]  /*0c70*/  SHF.R.S32.HI R168, RZ, 0x1f, R22 ;  /* 0x0000001fffa87819 */ /* 0x000fe20000011416 */
[----:B------:R-:W-:Y:S01]  /*0c80*/  IMAD.U32 R0, RZ, RZ, UR4 ;  /* 0x00000004ff007e24 */ /* 0x000fe2000f8e00ff */
[----:B------:R-:W-:Y:S01]  /*0c90*/  IADD3 R18, R164, -R5, RZ ;  /* 0x80000005a4127210 */ /* 0x000fe20007ffe0ff */
[----:B------:R-:W-:-:S07]  /*0ca0*/  IMAD R19, R11, 0x8, R166 ;  /* 0x000000080b137824 */ /* 0x000fce00078e02a6 */
.L_x_2248:
[----:B0----5:R-:W0:Y:S01]  /*0cb0*/  LDC R5, c[0x0][0xc60] ;  /* 0x00031800ff057b82 */ /* 0x021e220000000800 */
[----:B--2---:R-:W-:Y:S01]  /*0cc0*/  IMAD.MOV.U32 R2, RZ, RZ, R0 ;  /* 0x000000ffff027224 */ /* 0x004fe200078e0000 */
[----:B------:R-:W-:Y:S01]  /*0cd0*/  ULDC UR4, c[0x0][0xc78] ;  /* 0x00031e0000047ab9 */ /* 0x000fe20000000800 */
[----:B0-----:R-:W-:-:S13]  /*0ce0*/  ISETP.NE.AND P0, PT, R5, 0x1, PT ;  /* 0x000000010500780c */ /* 0x001fda0003f05270 */
[----:B---3--:R-:W0:Y:S08]  /*0cf0*/  @P0 LDC R3, c[0x0][0xc64] ;  /* 0x00031900ff030b82 */ /* 0x008e300000000800 */
[----:B------:R-:W1:Y:S01]  /*0d00*/  @P0 LDC R4, c[0x0][0xc68] ;  /* 0x00031a00ff040b82 */ /* 0x000e620000000800 */
[----:B0-----:R-:W-:-:S05]  /*0d10*/  @P0 IMAD.HI.U32 R3, R0, R3, RZ ;  /* 0x0000000300030227 */ /* 0x001fca00078e00ff */
[----:B-1----:R-:W-:-:S04]  /*0d20*/  @P0 SHF.R.U32.HI R2, RZ, R4, R3 ;  /* 0x00000004ff020219 */ /* 0x002fc80000011603 */
[----:B------:R-:W-:Y:S01]  /*0d30*/  ISETP.GE.AND P0, PT, R2, UR4, PT ;  /* 0x0000000402007c0c */ /* 0x000fe2000bf06270 */
[----:B------:R-:W-:-:S04]  /*0d40*/  IMAD.MOV R3, RZ, RZ, -R2 ;  /* 0x000000ffff037224 */ /* 0x000fc800078e0a02 */
[----:B------:R-:W-:-:S08]  /*0d50*/  IMAD R9, R5, R3, R0 ;  /* 0x0000000305097224 */ /* 0x000fd000078e0200 */
[----:B----4-:R-:W-:Y:S05]  /*0d60*/  @!P0 BRA `(.L_x_2192) ;  /* 0x0000000000208947 */ /* 0x010fea0003800000 */
[----:B------:R-:W0:Y:S01]  /*0d70*/  LDC R3, c[0x0][0xc6c] ;  /* 0x00031b00ff037b82 */ /* 0x000e220000000800 */
[----:B------:R-:W-:Y:S02]  /*0d80*/  MOV R0, R9 ;  /* 0x0000000900007202 */ /* 0x000fe40000000f00 */
[----:B0-----:R-:W-:-:S13]  /*0d90*/  ISETP.NE.AND P0, PT, R3, 0x1, PT ;  /* 0x000000010300780c */ /* 0x001fda0003f05270 */
[----:B------:R-:W0:Y:S02]  /*0da0*/  @P0 LDC.64 R4, c[0x0][0xc70] ;  /* 0x00031c00ff040b82 */ /* 0x000e240000000a00 */
[----:B0-----:R-:W-:-:S05]  /*0db0*/  @P0 IMAD.HI.U32 R4, R9, R4, RZ ;  /* 0x0000000409040227 */ /* 0x001fca00078e00ff */
[----:B------:R-:W-:-:S05]  /*0dc0*/  @P0 SHF.R.U32.HI R0, RZ, R5, R4 ;  /* 0x00000005ff000219 */ /* 0x000fca0000011604 */
[----:B------:R-:W-:Y:S01]  /*0dd0*/  IMAD R3, R0, R3, RZ ;  /* 0x0000000300037224 */ /* 0x000fe200078e02ff */
[----:B------:R-:W-:Y:S06]  /*0de0*/  BRA `(.L_x_2193) ;  /* 0x00000000001c7947 */ /* 0x000fec0003800000 */
.L_x_2192:
[----:B------:R-:W0:Y:S01]  /*0df0*/  LDC R3, c[0x0][0xc54] ;  /* 0x00031500ff037b82 */ /* 0x000e220000000800 */
[----:B------:R-:W-:Y:S01]  /*0e00*/  IMAD.MOV.U32 R0, RZ, RZ, R9 ;  /* 0x000000ffff007224 */ /* 0x000fe200078e0009 */
[----:B0-----:R-:W-:-:S13]  /*0e10*/  ISETP.NE.AND P0, PT, R3, 0x1, PT ;  /* 0x000000010300780c */ /* 0x001fda0003f05270 */
[----:B------:R-:W0:Y:S02]  /*0e20*/  @P0 LDC.64 R4, c[0x0][0xc58] ;  /* 0x00031600ff040b82 */ /* 0x000e240000000a00 */
[----:B0-----:R-:W-:-:S05]  /*0e30*/  @P0 IMAD.HI.U32 R4, R9, R4, RZ ;  /* 0x0000000409040227 */ /* 0x001fca00078e00ff */
[----:B------:R-:W-:-:S05]  /*0e40*/  @P0 SHF.R.U32.HI R0, RZ, R5, R4 ;  /* 0x00000005ff000219 */ /* 0x000fca0000011604 */
[----:B------:R-:W-:-:S07]  /*0e50*/  IMAD R3, R0, R3, RZ ;  /* 0x0000000300037224 */ /* 0x000fce00078e02ff */
.L_x_2193:
[----:B------:R-:W0:Y:S01]  /*0e60*/  LDC R171, c[0x0][0x448] ;  /* 0x00011200ffab7b82 */ /* 0x000e220000000800 */
[----:B------:R-:W-:Y:S01]  /*0e70*/  LOP3.LUT R0, RZ, R0, RZ, 0x33, !PT ;  /* 0x00000000ff007212 */ /* 0x000fe200078e33ff */
[----:B------:R-:W-:Y:S01]  /*0e80*/  ULDC UR4, c[0x0][0xc3c] ;  /* 0x00030f0000047ab9 */ /* 0x000fe20000000800 */
[----:B------:R-:W-:Y:S01]  /*0e90*/  ULDC.64 UR6, c[0x0][0x418] ;  /* 0x0001060000067ab9 */ /* 0x000fe20000000a00 */
[----:B------:R-:W-:Y:S01]  /*0ea0*/  ULDC UR42, c[0x0][0x424] ;  /* 0x00010900002a7ab9 */ /* 0x000fe20000000800 */
[----:B------:R-:W-:Y:S01]  /*0eb0*/  UISETP.NE.U32.AND UP0, UPT, UR6, URZ, UPT ;  /* 0x0000003f0600728c */ /* 0x000fe2000bf05070 */
[----:B------:R-:W-:Y:S01]  /*0ec0*/  VIADD R0, R0, UR4 ;  /* 0x0000000400007c36 */ /* 0x000fe20008000000 */
[----:B------:R-:W-:Y:S01]  /*0ed0*/  ULDC UR4, c[0x0][0x288] ;  /* 0x0000a20000047ab9 */ /* 0x000fe20000000800 */
[----:B------:R-:W1:Y:S01]  /*0ee0*/  LDC R161, c[0x0][0xc48] ;  /* 0x00031200ffa17b82 */ /* 0x000e620000000800 */
[----:B------:R-:W-:Y:S01]  /*0ef0*/  UISETP.NE.AND.EX UP0, UPT, UR7, URZ, UPT, UP0 ;  /* 0x0000003f0700728c */ /* 0x000fe2000bf05300 */
[----:B------:R-:W-:Y:S01]  /*0f00*/  IMAD.SHL.U32 R16, R0, 0x80, RZ ;  /* 0x0000008000107824 */ /* 0x000fe200078e00ff */
[----:B------:R-:W-:Y:S01]  /*0f10*/  UIADD3 UR4, -UR4, 0x60, URZ ;  /* 0x0000006004047890 */ /* 0x000fe2000fffe13f */
[----:B------:R-:W-:Y:S01]  /*0f20*/  IMAD.IADD R3, R9, 0x1, -R3 ;  /* 0x0000000109037824 */ /* 0x000fe200078e0a03 */
[----:B------:R-:W-:Y:S01]  /*0f30*/  USEL UR42, UR42, 0x1, UP0 ;  /* 0x000000012a2a7887 */ /* 0x000fe20008000000 */
[----:B------:R-:W-:-:S02]  /*0f40*/  CS2R R88, SRZ ;  /* 0x0000000000587805 */ /* 0x000fc4000001ff00 */
[----:B------:R-:W-:Y:S01]  /*0f50*/  IADD3 R0, R16, 0x7f, RZ ;  /* 0x0000007f10007810 */ /* 0x000fe20007ffe0ff */
[----:B------:R-:W-:Y:S01]  /*0f60*/  ULDC UR5, c[0x0][0x2f0] ;  /* 0x0000bc0000057ab9 */ /* 0x000fe20000000800 */
[----:B------:R-:W-:Y:S01]  /*0f70*/  ULDC UR6, c[0x0][0xc54] ;  /* 0x0003150000067ab9 */ /* 0x000fe20000000800 */
[----:B------:R-:W-:Y:S01]  /*0f80*/  UIMAD UR4, UR42, UR5, UR4 ;  /* 0x000000052a0472a4 */ /* 0x000fe2000f8e0204 */
[----:B------:R-:W-:Y:S01]  /*0f90*/  IMAD R9, R2, UR6, R3 ;  /* 0x0000000602097c24 */ /* 0x000fe2000f8e0203 */
[----:B------:R-:W-:Y:S01]  /*0fa0*/  CS2R R86, SRZ ;  /* 0x0000000000567805 */ /* 0x000fe2000001ff00 */
[----:B------:R-:W-:Y:S01]  /*0fb0*/  IMAD.MOV.U32 R4, RZ, RZ, R0 ;  /* 0x000000ffff047224 */ /* 0x000fe200078e0000 */
[----:B------:R-:W-:Y:S01]  /*0fc0*/  CS2R R84, SRZ ;  /* 0x0000000000547805 */ /* 0x000fe2000001ff00 */
[----:B------:R-:W-:Y:S01]  /*0fd0*/  IMAD.MOV.U32 R23, RZ, RZ, R9 ;  /* 0x000000ffff177224 */ /* 0x000fe200078e0009 */
[----:B0-----:R-:W-:Y:S02]  /*0fe0*/  ISETP.NE.AND P1, PT, R171, 0x1, PT ;  /* 0x00000001ab00780c */ /* 0x001fe40003f25270 */
[----:B------:R-:W-:-:S02]  /*0ff0*/  CS2R R82, SRZ ;  /* 0x0000000000527805 */ /* 0x000fc4000001ff00 */
[----:B------:R-:W-:Y:S02]  /*1000*/  CS2R R80, SRZ ;  /* 0x0000000000507805 */ /* 0x000fe4000001ff00 */
[----:B------:R-:W-:Y:S02]  /*1010*/  CS2R R78, SRZ ;  /* 0x00000000004e7805 */ /* 0x000fe4000001ff00 */
[----:B------:R-:W-:Y:S02]  /*1020*/  CS2R R76, SRZ ;  /* 0x00000000004c7805 */ /* 0x000fe4000001ff00 */
[----:B------:R-:W-:Y:S01]  /*1030*/  CS2R R74, SRZ ;  /* 0x00000000004a7805 */ /* 0x000fe2000001ff00 */
[----:B------:R-:W-:Y:S01]  /*1040*/  IMAD.MOV.U32 R73, RZ, RZ, RZ ;  /* 0x000000ffff497224 */ /* 0x000fe200078e00ff */
[----:B------:R-:W-:Y:S02]  /*1050*/  CS2R R44, SRZ ;  /* 0x00000000002c7805 */ /* 0x000fe4000001ff00 */
[----:B-1----:R-:W-:-:S02]  /*1060*/  ISETP.NE.AND P0, PT, R161, 0x1, PT ;  /* 0x00000001a100780c */ /* 0x002fc40003f05270 */
[----:B------:R-:W-:Y:S02]  /*1070*/  CS2R R70, SRZ ;  /* 0x0000000000467805 */ /* 0x000fe4000001ff00 */
[----:B------:R-:W-:Y:S02]  /*1080*/  CS2R R68, SRZ ;  /* 0x0000000000447805 */ /* 0x000fe4000001ff00 */
[----:B------:R-:W-:Y:S02]  /*1090*/  CS2R R66, SRZ ;  /* 0x0000000000427805 */ /* 0x000fe4000001ff00 */
[----:B------:R-:W-:Y:S01]  /*10a0*/  CS2R R64, SRZ ;  /* 0x0000000000407805 */ /* 0x000fe2000001ff00 */
[----:B------:R-:W0:Y:S01]  /*10b0*/  @P1 LDC R5, c[0x0][0x44c] ;  /* 0x00011300ff051b82 */ /* 0x000e220000000800 */
[----:B------:R-:W-:Y:S02]  /*10c0*/  CS2R R62, SRZ ;  /* 0x00000000003e7805 */ /* 0x000fe4000001ff00 */
[----:B------:R-:W-:Y:S01]  /*10d0*/  CS2R R60, SRZ ;  /* 0x00000000003c7805 */ /* 0x000fe2000001ff00 */
[----:B------:R-:W-:Y:S01]  /*10e0*/  IMAD.MOV.U32 R59, RZ, RZ, RZ ;  /* 0x000000ffff3b7224 */ /* 0x000fe200078e00ff */
[----:B------:R-:W-:-:S02]  /*10f0*/  MOV R50, RZ ;  /* 0x000000ff00327202 */ /* 0x000fc40000000f00 */
[----:B------:R-:W-:Y:S02]  /*1100*/  CS2R R56, SRZ ;  /* 0x0000000000387805 */ /* 0x000fe4000001ff00 */
[----:B------:R-:W-:Y:S02]  /*1110*/  CS2R R54, SRZ ;  /* 0x0000000000367805 */ /* 0x000fe4000001ff00 */
[----:B------:R-:W-:Y:S01]  /*1120*/  CS2R R52, SRZ ;  /* 0x0000000000347805 */ /* 0x000fe2000001ff00 */
[----:B------:R-:W1:Y:S01]  /*1130*/  @P1 LDC R8, c[0x0][0x450] ;  /* 0x00011400ff081b82 */ /* 0x000e620000000800 */
[----:B------:R-:W-:Y:S02]  /*1140*/  CS2R R100, SRZ ;  /* 0x0000000000647805 */ /* 0x000fe4000001ff00 */
[----:B------:R-:W-:Y:S02]  /*1150*/  CS2R R96, SRZ ;  /* 0x0000000000607805 */ /* 0x000fe4000001ff00 */
[----:B------:R-:W-:-:S02]  /*1160*/  CS2R R48, SRZ ;  /* 0x0000000000307805 */ /* 0x000fc4000001ff00 */
[----:B------:R-:W-:Y:S02]  /*1170*/  CS2R R102, SRZ ;  /* 0x0000000000667805 */ /* 0x000fe4000001ff00 */
[----:B------:R-:W-:Y:S02]  /*1180*/  CS2R R98, SRZ ;  /* 0x0000000000627805 */ /* 0x000fe4000001ff00 */
[----:B------:R-:W-:Y:S02]  /*1190*/  CS2R R90, SRZ ;  /* 0x00000000005a7805 */ /* 0x000fe4000001ff00 */
[----:B------:R-:W-:Y:S01]  /*11a0*/  CS2R R104, SRZ ;  /* 0x0000000000687805 */ /* 0x000fe2000001ff00 */
[----:B------:R-:W2:Y:S01]  /*11b0*/  @P0 LDC R6, c[0x0][0xc4c] ;  /* 0x00031300ff060b82 */ /* 0x000ea20000000800 */
[----:B------:R-:W-:Y:S01]  /*11c0*/  CS2R R92, SRZ ;  /* 0x00000000005c7805 */ /* 0x000fe2000001ff00 */
[----:B------:R-:W-:Y:S01]  /*11d0*/  IMAD.MOV.U32 R106, RZ, RZ, RZ ;  /* 0x000000ffff6a7224 */ /* 0x000fe200078e00ff */
[----:B------:R-:W-:Y:S01]  /*11e0*/  CS2R R94, SRZ ;  /* 0x00000000005e7805 */ /* 0x000fe2000001ff00 */
[----:B------:R-:W-:Y:S01]  /*11f0*/  IMAD.MOV.U32 R108, RZ, RZ, RZ ;  /* 0x000000ffff6c7224 */ /* 0x000fe200078e00ff */
[----:B------:R-:W-:Y:S01]  /*1200*/  MOV R29, RZ ;  /* 0x000000ff001d7202 */ /* 0x000fe20000000f00 */
[----:B------:R-:W-:-:S02]  /*1210*/  IMAD.MOV.U32 R30, RZ, RZ, RZ ;  /* 0x000000ffff1e7224 */ /* 0x000fc400078e00ff */
[----:B0-----:R-:W-:Y:S01]  /*1220*/  @P1 IMAD.HI.U32 R5, R0, R5, RZ ;  /* 0x0000000500051227 */ /* 0x001fe200078e00ff */
[----:B------:R-:W0:Y:S03]  /*1230*/  @P0 LDC R7, c[0x0][0xc50] ;  /* 0x00031400ff070b82 */ /* 0x000e260000000800 */
[----:B------:R-:W-:Y:S02]  /*1240*/  IMAD.MOV.U32 R27, RZ, RZ, RZ ;  /* 0x000000ffff1b7224 */ /* 0x000fe400078e00ff */
[----:B------:R-:W-:Y:S01]  /*1250*/  IMAD.MOV.U32 R110, RZ, RZ, RZ ;  /* 0x000000ffff6e7224 */ /* 0x000fe200078e00ff */
[----:B-1----:R-:W-:-:S04]  /*1260*/  @P1 SHF.R.U32.HI R4, RZ, R8, R5 ;  /* 0x00000008ff041219 */ /* 0x002fc80000011605 */
[----:B------:R-:W-:Y:S01]  /*1270*/  IADD3 R4, R4, UR4, RZ ;  /* 0x0000000404047c10 */ /* 0x000fe2000fffe0ff */
[----:B------:R-:W-:Y:S01]  /*1280*/  UIMAD UR4, UR42, UR5, 0x5f ;  /* 0x0000005f2a0474a4 */ /* 0x000fe2000f8e0205 */
[----:B--2---:R-:W-:-:S03]  /*1290*/  @P0 IMAD.HI.U32 R0, R9, R6, RZ ;  /* 0x0000000609000227 */ /* 0x004fc600078e00ff */
[----:B------:R-:W-:Y:S01]  /*12a0*/  UIMAD.WIDE UR4, UR4, 0x2aaaaaab, URZ ;  /* 0x2aaaaaab040478a5 */ /* 0x000fe2000f8e023f */
[----:B------:R-:W-:-:S03]  /*12b0*/  IMAD.HI R4, R4, 0x2aaaaaab, RZ ;  /* 0x2aaaaaab04047827 */ /* 0x000fc600078e02ff */
[----:B------:R-:W-:Y:S02]  /*12c0*/  USHF.R.U32.HI UR4, URZ, 0x1f, UR5 ;  /* 0x0000001f3f047899 */ /* 0x000fe40008011605 */
[----:B------:R-:W-:Y:S02]  /*12d0*/  SHF.R.U32.HI R3, RZ, 0x1f, R4 ;  /* 0x0000001fff037819 */ /* 0x000fe40000011604 */
[----:B------:R-:W-:Y:S01]  /*12e0*/  ULEA.HI.SX32 UR4, UR5, UR4, 0x1c ;  /* 0x0000000405047291 */ /* 0x000fe2000f8fe23f */
[----:B0-----:R-:W-:Y:S02]  /*12f0*/  @P0 SHF.R.U32.HI R23, RZ, R7, R0 ;  /* 0x00000007ff170219 */ /* 0x001fe40000011600 */
[----:B------:R-:W-:Y:S02]  /*1300*/  CS2R R6, SRZ ;  /* 0x0000000000067805 */ /* 0x000fe4000001ff00 */
[----:B------:R-:W-:Y:S02]  /*1310*/  LEA.HI.SX32 R3, R4, R3, 0x1c ;  /* 0x0000000304037211 */ /* 0x000fe400078fe2ff */
[----:B------:R-:W-:Y:S01]  /*1320*/  PLOP3.LUT P0, PT, PT, PT, PT, 0x80, 0x0 ;  /* 0x000000000000781c */ /* 0x000fe20003f0f070 */
[----:B------:R-:W-:Y:S01]  /*1330*/  IMAD.MOV R0, RZ, RZ, -R23 ;  /* 0x000000ffff007224 */ /* 0x000fe200078e0a17 */
[----:B------:R-:W-:Y:S01]  /*1340*/  VIMNMX R72, R3, UR4, PT ;  /* 0x0000000403487c48 */ /* 0x000fe2000bfe0100 */
[----:B------:R-:W-:-:S02]  /*1350*/  IMAD.MOV.U32 R3, RZ, RZ, RZ ;  /* 0x000000ffff037224 */ /* 0x000fc400078e00ff */
[----:B------:R-:W-:Y:S01]  /*1360*/  IMAD R161, R161, R0, R9 ;  /* 0x00000000a1a17224 */ /* 0x000fe200078e0209 */
[----:B------:R-:W-:-:S13]  /*1370*/  ISETP.GE.AND P1, PT, R72, 0x1, PT ;  /* 0x000000014800780c */ /* 0x000fda0003f26270 */
[----:B------:R-:W-:Y:S05]  /*1380*/  @!P1 BRA `(.L_x_2194) ;  /* 0x0000008000ac9947 */ /* 0x000fea0003800000 */
        /* <DEDUP_REMOVED lines=18> */
[----:B------:R-:W-:Y:S01]  /*14b0*/  MOV R4, UR4 ;  /* 0x0000000400047c02 */ /* 0x000fe20008000f00 */
[----:B------:R0:W1:Y:S01]  /*14c0*/  LDC.64 R2, c[0x4][R0] ;  /* 0x0100000000027b82 */ /* 0x0000620000000a00 */
[----:B------:R-:W-:Y:S01]  /*14d0*/  IMAD.U32 R5, RZ, RZ, UR5 ;  /* 0x00000005ff057e24 */ /* 0x000fe2000f8e00ff */
[----:B------:R-:W-:Y:S01]  /*14e0*/  ULDC.64 UR4, c[0x4][0xf8] ;  /* 0x01003e0000047ab9 */ /* 0x000fe20000000a00 */
[----:B------:R-:W-:Y:S01]  /*14f0*/  MOV R10, UR6 ;  /* 0x00000006000a7c02 */ /* 0x000fe20008000f00 */
[----:B------:R-:W-:Y:S01]  /*1500*/  IMAD.U32 R6, RZ, RZ, UR4 ;  /* 0x00000004ff067e24 */ /* 0x000fe2000f8e00ff */
[----:B------:R-:W-:Y:S01]  /*1510*/  MOV R13, RZ ;  /* 0x000000ff000d7202 */ /* 0x000fe20000000f00 */
[----:B------:R-:W-:-:S02]  /*1520*/  IMAD.U32 R7, RZ, RZ, UR5 ;  /* 0x00000005ff077e24 */ /* 0x000fc4000f8e00ff */
[----:B------:R-:W-:Y:S02]  /*1530*/  IMAD.U32 R11, RZ, RZ, UR7 ;  /* 0x00000007ff0b7e24 */ /* 0x000fe4000f8e00ff */
[----:B------:R-:W-:Y:S02]  /*1540*/  IMAD.MOV.U32 R8, RZ, RZ, 0x70 ;  /* 0x00000070ff087424 */ /* 0x000fe400078e00ff */
[----:B0-----:R-:W-:-:S07]  /*1550*/  IMAD.MOV.U32 R12, RZ, RZ, 0x1 ;  /* 0x00000001ff0c7424 */ /* 0x001fce00078e00ff */
[----:B------:R-:W-:-:S07]  /*1560*/  LEPC R20, `(.L_x_2195) ;  /* 0x000000001014794e */ /* 0x000fce0000000000 */
[----:B-1----:R-:W-:Y:S05]  /*1570*/  CALL.ABS.NOINC R2 ;  /* 0x0000000002007343 */ /* 0x002fea0003c00000 */
.L_x_2195:
        /* <DEDUP_REMOVED lines=8> */
.L_x_2312:
[----:B------:R-:W-:Y:S05]  /*1600*/  @!P0 BRA `(.L_x_2197) ;  /* 0x0000000000048947 */ /* 0x000fea0003800000 */
[----:B------:R-:W-:Y:S01]  /*1610*/  BPT.TRAP 0x1 ;  /* 0x000000040000795c */ /* 0x000fe20000300000 */
.L_x_2197:
[----:B0-----:R-:W-:Y:S01]  /*1620*/  IMAD.U32 R0, RZ, RZ, UR39 ;  /* 0x00000027ff007e24 */ /* 0x001fe2000f8e00ff */
[----:B------:R-:W-:-:S04]  /*1630*/  MOV R3, UR38 ;  /* 0x0000002600037c02 */ /* 0x000fc80008000f00 */
[----:B------:R-:W-:Y:S02]  /*1640*/  LEA R0, R0, UR40, 0x3 ;  /* 0x0000002800007c11 */ /* 0x000fe4000f8e18ff */
[----:B------:R-:W-:-:S04]  /*1650*/  SHF.L.U32 R3, R3, 0x1f, RZ ;  /* 0x0000001f03037819 */ /* 0x000fc800000006ff */
[----:B------:R0:W1:Y:S01]  /*1660*/  SYNCS.PHASECHK.TRANS64.TRYWAIT P1, [R0+URZ+0x2a830], R3 ;  /* 0x02a83003000075a7 */ /* 0x000062000802017f */
[----:B------:R-:W-:Y:S05]  /*1670*/  @!P0 BRA `(.L_x_2198) ;  /* 0x0000000000048947 */ /* 0x000fea0003800000 */
[----:B------:R-:W-:Y:S01]  /*1680*/  BPT.TRAP 0x1 ;  /* 0x000000040000795c */ /* 0x000fe20000300000 */
.L_x_2198:
[----:B-1----:R-:W-:Y:S05]  /*1690*/  @P1 BRA `(.L_x_2199) ;  /* 0x0000000000081947 */ /* 0x002fea0003800000 */
[----:B------:R-:W1:Y:S02]  /*16a0*/  SYNCS.PHASECHK.TRANS64.TRYWAIT P1, [R0+URZ+0x2a830], R3 ;  /* 0x02a83003000075a7 */ /* 0x000e64000802017f */
[----:B-1----:R-:W-:Y:S05]  /*16b0*/  @!P1 BRA `(.L_x_2200) ;  /* 0x000000dc00489947 */ /* 0x002fea0003800000 */
.L_x_2199:
        /* <DEDUP_REMOVED lines=31> */
[----:B01----:R-:W-:Y:S01]  /*18b0*/  MOV R3, UR9 ;  /* 0x0000000900037c02 */ /* 0x003fe20008000f00 */
        /* <DEDUP_REMOVED lines=67> */
.L_x_2201:
[----:B------:R-:W-:Y:S01]  /*1cf0*/  ISETP.NE.AND P4, PT, R171, 0x1, PT ;  /* 0x00000001ab00780c */ /* 0x000fe20003f85270 */
[----:B------:R-:W-:Y:S01]  /*1d00*/  IMAD.IADD R13, R19, 0x1, R16 ;  /* 0x00000001130d7824 */ /* 0x000fe200078e0210 */
[----:B------:R-:W0:Y:S01]  /*1d10*/  LDC R6, c[0x0][0x2f0] ;  /* 0x0000bc00ff067b82 */ /* 0x000e220000000800 */
[----:B------:R-:W-:Y:S02]  /*1d20*/  ULDC UR4, c[0x0][0x9d8] ;  /* 0x0002760000047ab9 */ /* 0x000fe40000000800 */
[----:B------:R-:W-:Y:S01]  /*1d30*/  FMUL.FTZ R11, R29, UR4 ;  /* 0x000000041d0b7c20 */ /* 0x000fe20008410000 */
[----:B------:R-:W-:Y:S02]  /*1d40*/  IMAD R29, R72, -0x60, RZ ;  /* 0xffffffa0481d7824 */ /* 0x000fe400078e02ff */
[----:B------:R-:W-:Y:S01]  /*1d50*/  FMUL.FTZ R26, R26, UR4 ;  /* 0x000000041a1a7c20 */ /* 0x000fe20008410000 */
[----:B------:R-:W-:Y:S01]  /*1d60*/  FMUL.FTZ R27, R27, UR4 ;  /* 0x000000041b1b7c20 */ /* 0x000fe20008410000 */
[----:B------:R-:W-:Y:S01]  /*1d70*/  FMUL.FTZ R30, R30, UR4 ;  /* 0x000000041e1e7c20 */ /* 0x000fe20008410000 */
[----:B------:R-:W-:-:S02]  /*1d80*/  VIADD R15, R29, 0x61 ;  /* 0x000000611d0f7836 */ /* 0x000fc40000000000 */
[----:B------:R-:W-:Y:S01]  /*1d90*/  FMUL.FTZ R10, R25, UR4 ;  /* 0x00000004190a7c20 */ /* 0x000fe20008410000 */
[----:B------:R-:W-:Y:S01]  /*1da0*/  FMUL.FTZ R31, R31, UR4 ;  /* 0x000000041f1f7c20 */ /* 0x000fe20008410000 */
[----:B------:R-:W1:Y:S01]  /*1db0*/  @P4 LDC R8, c[0x0][0x44c] ;  /* 0x00011300ff084b82 */ /* 0x000e620000000800 */
[----:B------:R-:W-:Y:S01]  /*1dc0*/  IMAD R15, R18, -0x2, R15 ;  /* 0xfffffffe120f7824 */ /* 0x000fe200078e020f */
[----:B------:R-:W2:Y:S01]  /*1dd0*/  MUFU.TANH R26, R26 ;  /* 0x0000001a001a7308 */ /* 0x000ea20000002400 */
[----:B------:R-:W-:Y:S01]  /*1de0*/  FMUL.FTZ R34, R34, UR4 ;  /* 0x0000000422227c20 */ /* 0x000fe20008410000 */
[----:B------:R-:W-:Y:S01]  /*1df0*/  FMUL.FTZ R35, R35, UR4 ;  /* 0x0000000423237c20 */ /* 0x000fe20008410000 */
[----:B------:R-:W-:Y:S01]  /*1e00*/  FMUL.FTZ R36, R36, UR4 ;  /* 0x0000000424247c20 */ /* 0x000fe20008410000 */
[----:B------:R-:W-:Y:S01]  /*1e10*/  FMUL.FTZ R38, R38, UR4 ;  /* 0x0000000426267c20 */ /* 0x000fe20008410000 */
[----:B------:R-:W-:Y:S01]  /*1e20*/  FMUL.FTZ R46, R46, UR4 ;  /* 0x000000042e2e7c20 */ /* 0x000fe20008410000 */
[----:B------:R-:W3:Y:S01]  /*1e30*/  @P4 LDC R14, c[0x0][0x450] ;  /* 0x00011400ff0e4b82 */ /* 0x000ee20000000800 */
[----:B------:R-:W-:Y:S01]  /*1e40*/  FMUL.FTZ R39, R39, UR4 ;  /* 0x0000000427277c20 */ /* 0x000fe20008410000 */
[----:B------:R-:W4:Y:S01]  /*1e50*/  MUFU.TANH R25, R27 ;  /* 0x0000001b00197308 */ /* 0x000f220000002400 */
[----:B------:R-:W-:Y:S01]  /*1e60*/  FMUL.FTZ R50, R50, UR4 ;  /* 0x0000000432327c20 */ /* 0x000fe20008410000 */
[----:B------:R-:W-:Y:S01]  /*1e70*/  FMUL.FTZ R42, R42, UR4 ;  /* 0x000000042a2a7c20 */ /* 0x000fe20008410000 */
[----:B0-----:R-:W-:-:S02]  /*1e80*/  IMAD R20, R6, UR42, R15 ;  /* 0x0000002a06147c24 */ /* 0x001fc4000f8e020f */
        /* <DEDUP_REMOVED lines=10> */
[----:B-1----:R-:W-:-:S04]  /*1f30*/  @P4 IMAD.HI.U32 R7, R13, R8, RZ ;  /* 0x000000080d074227 */ /* 0x002fc800078e00ff */
[----:B------:R-:W-:Y:S01]  /*1f40*/  FMUL.FTZ R66, R66, UR4 ;  /* 0x0000000442427c20 */ /* 0x000fe20008410000 */
[----:B------:R-:W1:Y:S01]  /*1f50*/  MUFU.TANH R31, R31 ;  /* 0x0000001f001f7308 */ /* 0x000e620000002400 */
[----:B------:R-:W-:Y:S01]  /*1f60*/  FMUL.FTZ R67, R67, UR4 ;  /* 0x0000000443437c20 */ /* 0x000fe20008410000 */
[----:B------:R-:W-:Y:S02]  /*1f70*/  IMAD R8, R6, UR42, R29 ;  /* 0x0000002a06087c24 */ /* 0x000fe4000f8e021d */
[----:B------:R-:W-:Y:S01]  /*1f80*/  FMUL.FTZ R70, R70, UR4 ;  /* 0x0000000446467c20 */ /* 0x000fe20008410000 */
[----:B------:R-:W-:Y:S01]  /*1f90*/  FMUL.FTZ R71, R71, UR4 ;  /* 0x0000000447477c20 */ /* 0x000fe20008410000 */
[----:B------:R-:W-:Y:S01]  /*1fa0*/  FMUL.FTZ R9, R24, UR4 ;  /* 0x0000000418097c20 */ /* 0x000fe20008410000 */
[----:B---3--:R-:W-:Y:S01]  /*1fb0*/  @P4 SHF.R.U32.HI R13, RZ, R14, R7 ;  /* 0x0000000eff0d4219 */ /* 0x008fe20000011607 */
[----:B------:R-:W-:Y:S01]  /*1fc0*/  VIADD R29, R8, 0x60 ;  /* 0x00000060081d7836 */ /* 0x000fe20000000000 */
[----:B------:R-:W3:Y:S01]  /*1fd0*/  LDC R7, c[0x0][0x288] ;  /* 0x0000a200ff077b82 */ /* 0x000ee20000000800 */
[----:B------:R-:W-:Y:S01]  /*1fe0*/  MUFU.TANH R34, R34 ;  /* 0x0000002200227308 */ /* 0x000fe20000002400 */
[----:B------:R-:W-:Y:S01]  /*1ff0*/  FMUL.FTZ R12, R28, UR4 ;  /* 0x000000041c0c7c20 */ /* 0x000fe20008410000 */
[----:B------:R-:W3:Y:S01]  /*2000*/  SHFL.IDX PT, R21, R13, 0x1, 0x1c1f ;  /* 0x003c1f000d157f89 */ /* 0x000ee200000e0000 */
[----:B------:R-:W-:-:S02]  /*2010*/  IMAD R14, R18, -0x2, R29 ;  /* 0xfffffffe120e7824 */ /* 0x000fc400078e021d */
[----:B------:R-:W-:Y:S01]  /*2020*/  FMUL.FTZ R32, R32, UR4 ;  /* 0x0000000420207c20 */ /* 0x000fe20008410000 */
[----:B------:R-:W-:Y:S01]  /*2030*/  FMUL.FTZ R33, R33, UR4 ;  /* 0x0000000421217c20 */ /* 0x000fe20008410000 */
[----:B------:R-:W-:Y:S01]  /*2040*/  SHFL.IDX PT, R13, R13, RZ, 0x1c1f ;  /* 0x001c1fff0d0d7589 */ /* 0x000fe200000e0000 */
[----:B------:R-:W-:Y:S01]  /*2050*/  FMUL.FTZ R37, R37, UR4 ;  /* 0x0000000425257c20 */ /* 0x000fe20008410000 */
[----:B------:R-:W5:Y:S01]  /*2060*/  MUFU.TANH R35, R35 ;  /* 0x0000002300237308 */ /* 0x000f620000002400 */
[----:B------:R-:W-:Y:S01]  /*2070*/  FMUL.FTZ R40, R40, UR4 ;  /* 0x0000000428287c20 */ /* 0x000fe20008410000 */
[----:B------:R-:W-:Y:S01]  /*2080*/  FMUL.FTZ R41, R41, UR4 ;  /* 0x0000000429297c20 */ /* 0x000fe20008410000 */
[----:B------:R-:W-:Y:S01]  /*2090*/  FMUL.FTZ R44, R44, UR4 ;  /* 0x000000042c2c7c20 */ /* 0x000fe20008410000 */
[----:B------:R-:W-:Y:S01]  /*20a0*/  FMUL.FTZ R45, R45, UR4 ;  /* 0x000000042d2d7c20 */ /* 0x000fe20008410000 */
[----:B------:R-:W-:Y:S01]  /*20b0*/  FMUL.FTZ R48, R48, UR4 ;  /* 0x0000000430307c20 */ /* 0x000fe20008410000 */
[----:B------:R-:W-:Y:S01]  /*20c0*/  FMUL.FTZ R49, R49, UR4 ;  /* 0x0000000431317c20 */ /* 0x000fe20008410000 */
[----:B------:R-:W-:Y:S01]  /*20d0*/  FMUL.FTZ R52, R52, UR4 ;  /* 0x0000000434347c20 */ /* 0x000fe20008410000 */
[----:B------:R2:W-:Y:S01]  /*20e0*/  MUFU.TANH R27, R36 ;  /* 0x00000024001b7308 */ /* 0x0005e20000002400 */
        /* <DEDUP_REMOVED lines=8> */
[----:B------:R-:W-:Y:S01]  /*2170*/  FMUL.FTZ R68, R68, UR4 ;  /* 0x0000000444447c20 */ /* 0x000fe20008410000 */
[----:B---3--:R-:W-:Y:S01]  /*2180*/  IADD3 R21, R21, -R7, R20 ;  /* 0x8000000715157210 */ /* 0x008fe20007ffe014 */
[----:B------:R-:W-:Y:S01]  /*2190*/  FMUL.FTZ R69, R69, UR4 ;  /* 0x0000000445457c20 */ /* 0x000fe20008410000 */
[----:B------:R-:W-:-:S02]  /*21a0*/  ULDC UR4, c[0x0][0x988] ;  /* 0x0002620000047ab9 */ /* 0x000fc40000000800 */
[----:B------:R-:W-:Y:S02]  /*21b0*/  VIMNMX R21, R14, R21, PT ;  /* 0x000000150e157248 */ /* 0x000fe40003fe0100 */
[----:B------:R0:W-:Y:S02]  /*21c0*/  MUFU.TANH R84, R46 ;  /* 0x0000002e00547308 */ /* 0x0001e40000002400 */
[C---:B------:R-:W-:Y:S02]  /*21d0*/  ISETP.GT.AND P1, PT, R21.reuse, RZ, PT ;  /* 0x000000ff1500720c */ /* 0x040fe40003f24270 */
[C---:B------:R-:W-:Y:S02]  /*21e0*/  ISETP.GT.AND P2, PT, R21.reuse, 0x1, PT ;  /* 0x000000011500780c */ /* 0x040fe40003f44270 */
[----:B------:R-:W-:Y:S02]  /*21f0*/  ISETP.GT.AND P3, PT, R21, 0x8, PT ;  /* 0x000000081500780c */ /* 0x000fe40003f64270 */
[----:B--2---:R-:W-:Y:S01]  /*2200*/  FSEL R36, R26, -INF , P1 ;  /* 0xff8000001a247808 */ /* 0x004fe20000800000 */
[----:B------:R-:W2:Y:S01]  /*2210*/  MUFU.TANH R39, R39 ;  /* 0x0000002700277308 */ /* 0x000ea20000002400 */
[----:B----4-:R-:W-:-:S02]  /*2220*/  FSEL R25, R25, -INF , P2 ;  /* 0xff80000019197808 */ /* 0x010fc40001000000 */
[C---:B------:R-:W-:Y:S02]  /*2230*/  ISETP.GT.AND P1, PT, R21.reuse, 0x9, PT ;  /* 0x000000091500780c */ /* 0x040fe40003f24270 */
[----:B0-----:R-:W-:Y:S02]  /*2240*/  FSEL R46, R30, -INF , P3 ;  /* 0xff8000001e2e7808 */ /* 0x001fe40001800000 */
[----:B------:R-:W-:Y:S01]  /*2250*/  FMNMX.FTZ R15, R36, R25, !PT ;  /* 0x00000019240f7209 */ /* 0x000fe20007810000 */
[----:B------:R1:W-:Y:S01]  /*2260*/  MUFU.TANH R88, R50 ;  /* 0x0000003200587308 */ /* 0x0003e20000002400 */
[----:B------:R-:W-:Y:S02]  /*2270*/  ISETP.GT.AND P2, PT, R21, 0x10, PT ;  /* 0x000000101500780c */ /* 0x000fe40003f44270 */
[----:B------:R-:W-:-:S05]  /*2280*/  FMNMX.FTZ R15, R46, R15, !PT ;  /* 0x0000000f2e0f7209 */ /* 0x000fca0007810000 */
[----:B------:R-:W0:Y:S01]  /*2290*/  MUFU.TANH R42, R42 ;  /* 0x0000002a002a7308 */ /* 0x000e220000002400 */
[----:B-1----:R-:W-:Y:S02]  /*22a0*/  FSEL R50, R31, -INF , P1 ;  /* 0xff8000001f327808 */ /* 0x002fe40000800000 */
[----:B------:R-:W-:Y:S02]  /*22b0*/  ISETP.GT.AND P1, PT, R21, 0x11, PT ;  /* 0x000000111500780c */ /* 0x000fe40003f24270 */
[----:B------:R-:W-:Y:S02]  /*22c0*/  FMNMX.FTZ R15, R50, R15, !PT ;  /* 0x0000000f320f7209 */ /* 0x000fe40007810000 */
[----:B-----5:R-:W-:Y:S01]  /*22d0*/  FSEL R74, R35, -INF , P1 ;  /* 0xff800000234a7808 */ /* 0x020fe20000800000 */
[----:B------:R1:W-:Y:S01]  /*22e0*/  MUFU.TANH R92, R54 ;  /* 0x00000036005c7308 */ /* 0x0003e20000002400 */
[----:B------:R-:W-:Y:S01]  /*22f0*/  ISETP.GT.AND P1, PT, R21, 0x19, PT ;  /* 0x000000191500780c */ /* 0x000fe20003f24270 */
[----:B------:R-:W3:Y:S03]  /*2300*/  @P4 LDC R35, c[0x0][0x44c] ;  /* 0x00011300ff234b82 */ /* 0x000ee60000000800 */
[----:B--2---:R-:W-:Y:S01]  /*2310*/  FSEL R78, R39, -INF , P1 ;  /* 0xff800000274e7808 */ /* 0x004fe20000800000 */
[----:B------:R-:W-:Y:S01]  /*2320*/  IMAD R39, R6, UR42, -R7 ;  /* 0x0000002a06277c24 */ /* 0x000fe2000f8e0a07 */
[----:B------:R-:W-:Y:S01]  /*2330*/  ISETP.GT.AND P1, PT, R21, 0x21, PT ;  /* 0x000000211500780c */ /* 0x000fe20003f24270 */
[----:B------:R-:W2:Y:S01]  /*2340*/  MUFU.TANH R43, R43 ;  /* 0x0000002b002b7308 */ /* 0x000ea20000002400 */
[----:B-1----:R-:W-:-:S02]  /*2350*/  FSEL R54, R34, -INF , P2 ;  /* 0xff80000022367808 */ /* 0x002fc40001000000 */
[C---:B------:R-:W-:Y:S02]  /*2360*/  ISETP.GT.AND P2, PT, R21.reuse, 0x18, PT ;  /* 0x000000181500780c */ /* 0x040fe40003f44270 */
[----:B------:R-:W-:Y:S02]  /*2370*/  FMNMX.FTZ R15, R54, R15, !PT ;  /* 0x0000000f360f7209 */ /* 0x000fe40007810000 */
[----:B------:R-:W-:Y:S01]  /*2380*/  FSEL R76, R38, -INF , P2 ;  /* 0xff800000264c7808 */ /* 0x000fe20001000000 */
[----:B------:R-:W1:Y:S01]  /*2390*/  MUFU.TANH R47, R47 ;  /* 0x0000002f002f7308 */ /* 0x000e620000002400 */
[----:B------:R-:W-:Y:S02]  /*23a0*/  FMNMX.FTZ R15, R74, R15, !PT ;  /* 0x0000000f4a0f7209 */ /* 0x000fe40007810000 */
[----:B------:R-:W-:Y:S02]  /*23b0*/  ISETP.GT.AND P2, PT, R21, 0x20, PT ;  /* 0x000000201500780c */ /* 0x000fe40003f44270 */
[----:B------:R-:W-:-:S02]  /*23c0*/  FMNMX.FTZ R15, R76, R15, !PT ;  /* 0x0000000f4c0f7209 */ /* 0x000fc40007810000 */
[----:B0-----:R-:W-:Y:S01]  /*23d0*/  FSEL R80, R42, -INF , P2 ;  /* 0xff8000002a507808 */ /* 0x001fe20001000000 */
[----:B------:R-:W0:Y:S01]  /*23e0*/  MUFU.TANH R51, R51 ;  /* 0x0000003300337308 */ /* 0x000e220000002400 */
[----:B------:R-:W-:Y:S02]  /*23f0*/  FMNMX.FTZ R15, R78, R15, !PT ;  /* 0x0000000f4e0f7209 */ /* 0x000fe40007810000 */
[----:B------:R-:W-:Y:S02]  /*2400*/  ISETP.GT.AND P2, PT, R21, 0x28, PT ;  /* 0x000000281500780c */ /* 0x000fe40003f44270 */
[----:B--2---:R-:W-:Y:S02]  /*2410*/  FSEL R82, R43, -INF , P1 ;  /* 0xff8000002b527808 */ /* 0x004fe40000800000 */
[----:B------:R-:W-:Y:S01]  /*2420*/  FMNMX.FTZ R15, R80, R15, !PT ;  /* 0x0000000f500f7209 */ /* 0x000fe20007810000 */
[----:B------:R-:W2:Y:S01]  /*2430*/  MUFU.TANH R55, R55 ;  /* 0x0000003700377308 */ /* 0x000ea20000002400 */
[----:B------:R-:W-:-:S02]  /*2440*/  ISETP.GT.AND P1, PT, R21, 0x29, PT ;  /* 0x000000291500780c */ /* 0x000fc40003f24270 */
[----:B------:R-:W-:Y:S02]  /*2450*/  FSEL R84, R84, -INF , P2 ;  /* 0xff80000054547808 */ /* 0x000fe40001000000 */
[----:B------:R-:W-:Y:S02]  /*2460*/  FMNMX.FTZ R15, R82, R15, !PT ;  /* 0x0000000f520f7209 */ /* 0x000fe40007810000 */
[----:B------:R-:W-:Y:S01]  /*2470*/  ISETP.GT.AND P2, PT, R21, 0x30, PT ;  /* 0x000000301500780c */ /* 0x000fe20003f44270 */
[----:B------:R-:W4:Y:S01]  /*2480*/  MUFU.TANH R58, R58 ;  /* 0x0000003a003a7308 */ /* 0x000f220000002400 */
[----:B-1----:R-:W-:Y:S02]  /*2490*/  FSEL R86, R47, -INF , P1 ;  /* 0xff8000002f567808 */ /* 0x002fe40000800000 */
[----:B------:R-:W-:Y:S02]  /*24a0*/  FMNMX.FTZ R15, R84, R15, !PT ;  /* 0x0000000f540f7209 */ /* 0x000fe40007810000 */
[----:B------:R-:W-:-:S02]  /*24b0*/  ISETP.GT.AND P1, PT, R21, 0x31, PT ;  /* 0x000000311500780c */ /* 0x000fc40003f24270 */
[----:B------:R-:W-:Y:S01]  /*24c0*/  FSEL R88, R88, -INF , P2 ;  /* 0xff80000058587808 */ /* 0x000fe20001000000 */
[----:B------:R-:W1:Y:S01]  /*24d0*/  MUFU.TANH R59, R59 ;  /* 0x0000003b003b7308 */ /* 0x000e620000002400 */
[----:B------:R-:W-:Y:S02]  /*24e0*/  FMNMX.FTZ R15, R86, R15, !PT ;  /* 0x0000000f560f7209 */ /* 0x000fe40007810000 */
[----:B------:R-:W-:Y:S02]  /*24f0*/  ISETP.GT.AND P2, PT, R21, 0x38, PT ;  /* 0x000000381500780c */ /* 0x000fe40003f44270 */
[----:B0-----:R-:W-:Y:S02]  /*2500*/  FSEL R90, R51, -INF , P1 ;  /* 0xff800000335a7808 */ /* 0x001fe40000800000 */
[----:B------:R-:W-:Y:S01]  /*2510*/  FMNMX.FTZ R15, R88, R15, !PT ;  /* 0x0000000f580f7209 */ /* 0x000fe20007810000 */
[----:B------:R-:W0:Y:S01]  /*2520*/  MUFU.TANH R62, R62 ;  /* 0x0000003e003e7308 */ /* 0x000e220000002400 */
[----:B------:R-:W-:-:S02]  /*2530*/  ISETP.GT.AND P1, PT, R21, 0x39, PT ;  /* 0x000000391500780c */ /* 0x000fc40003f24270 */
[----:B------:R-:W-:Y:S02]  /*2540*/  FSEL R92, R92, -INF , P2 ;  /* 0xff8000005c5c7808 */ /* 0x000fe40001000000 */
[----:B------:R-:W-:Y:S02]  /*2550*/  FMNMX.FTZ R15, R90, R15, !PT ;  /* 0x0000000f5a0f7209 */ /* 0x000fe40007810000 */
[----:B------:R-:W-:Y:S01]  /*2560*/  ISETP.GT.AND P2, PT, R21, 0x40, PT ;  /* 0x000000401500780c */ /* 0x000fe20003f44270 */
[----:B------:R-:W5:Y:S01]  /*2570*/  MUFU.TANH R63, R63 ;  /* 0x0000003f003f7308 */ /* 0x000f620000002400 */
[----:B--2---:R-:W-:Y:S02]  /*2580*/  FSEL R94, R55, -INF , P1 ;  /* 0xff800000375e7808 */ /* 0x004fe40000800000 */
[----:B------:R-:W-:Y:S02]  /*2590*/  FMNMX.FTZ R15, R92, R15, !PT ;  /* 0x0000000f5c0f7209 */ /* 0x000fe40007810000 */
[----:B------:R-:W-:-:S02]  /*25a0*/  ISETP.GT.AND P1, PT, R21, 0x41, PT ;  /* 0x000000411500780c */ /* 0x000fc40003f24270 */
[----:B----4-:R-:W-:Y:S01]  /*25b0*/  FSEL R96, R58, -INF , P2 ;  /* 0xff8000003a607808 */ /* 0x010fe20001000000 */
[----:B------:R-:W2:Y:S01]  /*25c0*/  MUFU.TANH R66, R66 ;  /* 0x0000004200427308 */ /* 0x000ea20000002400 */
[----:B------:R-:W-:Y:S02]  /*25d0*/  FMNMX.FTZ R15, R94, R15, !PT ;  /* 0x0000000f5e0f7209 */ /* 0x000fe40007810000 */
[----:B------:R-:W-:Y:S02]  /*25e0*/  ISETP.GT.AND P2, PT, R21, 0x48, PT ;  /* 0x000000481500780c */ /* 0x000fe40003f44270 */
[----:B-1----:R-:W-:Y:S02]  /*25f0*/  FSEL R98, R59, -INF , P1 ;  /* 0xff8000003b627808 */ /* 0x002fe40000800000 */
[----:B------:R-:W-:Y:S01]  /*2600*/  FMNMX.FTZ R15, R96, R15, !PT ;  /* 0x0000000f600f7209 */ /* 0x000fe20007810000 */
[----:B------:R-:W1:Y:S01]  /*2610*/  MUFU.TANH R67, R67 ;  /* 0x0000004300437308 */ /* 0x000e620000002400 */
[----:B------:R-:W-:-:S02]  /*2620*/  ISETP.GT.AND P1, PT, R21, 0x49, PT ;  /* 0x000000491500780c */ /* 0x000fc40003f24270 */
[----:B0-----:R-:W-:Y:S02]  /*2630*/  FSEL R100, R62, -INF , P2 ;  /* 0xff8000003e647808 */ /* 0x001fe40001000000 */
[----:B------:R-:W-:Y:S02]  /*2640*/  FMNMX.FTZ R15, R98, R15, !PT ;  /* 0x0000000f620f7209 */ /* 0x000fe40007810000 */
[----:B------:R-:W-:Y:S01]  /*2650*/  ISETP.GT.AND P2, PT, R21, 0x50, PT ;  /* 0x000000501500780c */ /* 0x000fe20003f44270 */
[----:B------:R2:W0:Y:S01]  /*2660*/  MUFU.TANH R106, R70 ;  /* 0x00000046006a7308 */ /* 0x0004220000002400 */
[----:B-----5:R-:W-:Y:S02]  /*2670*/  FSEL R102, R63, -INF , P1 ;  /* 0xff8000003f667808 */ /* 0x020fe40000800000 */
[----:B------:R-:W-:Y:S02]  /*2680*/  FMNMX.FTZ R15, R100, R15, !PT ;  /* 0x0000000f640f7209 */ /* 0x000fe40007810000 */
[----:B------:R-:W-:-:S02]  /*2690*/  ISETP.GT.AND P1, PT, R21, 0x51, PT ;  /* 0x000000511500780c */ /* 0x000fc40003f24270 */
[----:B------:R-:W-:Y:S01]  /*26a0*/  FMNMX.FTZ R15, R102, R15, !PT ;  /* 0x0000000f660f7209 */ /* 0x000fe20007810000 */
[----:B------:R-:W4:Y:S01]  /*26b0*/  MUFU.TANH R8, R71 ;  /* 0x0000004700087308 */ /* 0x000f220000002400 */
[----:B--2---:R-:W-:Y:S02]  /*26c0*/  FSEL R70, R66, -INF , P2 ;  /* 0xff80000042467808 */ /* 0x004fe40001000000 */
[----:B------:R-:W-:Y:S02]  /*26d0*/  ISETP.GT.AND P2, PT, R21, 0x58, PT ;  /* 0x000000581500780c */ /* 0x000fe40003f44270 */
[----:B-1----:R-:W-:Y:S02]  /*26e0*/  FSEL R104, R67, -INF , P1 ;  /* 0xff80000043687808 */ /* 0x002fe40000800000 */
[----:B------:R-:W-:Y:S01]  /*26f0*/  FMNMX.FTZ R15, R70, R15, !PT ;  /* 0x0000000f460f7209 */ /* 0x000fe20007810000 */
[----:B------:R-:W1:Y:S01]  /*2700*/  MUFU.TANH R9, R9 ;  /* 0x0000000900097308 */ /* 0x000e620000002400 */
[----:B------:R-:W-:-:S02]  /*2710*/  ISETP.GT.AND P1, PT, R21, 0x59, PT ;  /* 0x000000591500780c */ /* 0x000fc40003f24270 */
[----:B0-----:R-:W-:Y:S02]  /*2720*/  FSEL R106, R106, -INF , P2 ;  /* 0xff8000006a6a7808 */ /* 0x001fe40001000000 */
[----:B------:R-:W-:-:S03]  /*2730*/  FMNMX.FTZ R15, R104, R15, !PT ;  /* 0x0000000f680f7209 */ /* 0x000fc60007810000 */
[----:B------:R-:W0:Y:S01]  /*2740*/  MUFU.TANH R10, R10 ;  /* 0x0000000a000a7308 */ /* 0x000e220000002400 */
[----:B----4-:R-:W-:Y:S02]  /*2750*/  FSEL R8, R8, -INF , P1 ;  /* 0xff80000008087808 */ /* 0x010fe40000800000 */
[----:B------:R-:W-:-:S04]  /*2760*/  FMNMX.FTZ R15, R106, R15, !PT ;  /* 0x0000000f6a0f7209 */ /* 0x000fc80007810000 */
[----:B------:R-:W-:Y:S01]  /*2770*/  FMNMX.FTZ R15, R8, R15, !PT ;  /* 0x0000000f080f7209 */ /* 0x000fe20007810000 */
[----:B------:R-:W-:Y:S04]  /*2780*/  MUFU.TANH R12, R12 ;  /* 0x0000000c000c7308 */ /* 0x000fe80000002400 */
[----:B------:R-:W2:Y:S04]  /*2790*/  SHFL.BFLY PT, R24, R15, 0x2, 0x1f ;  /* 0x0c401f000f187f89 */ /* 0x000ea800000e0000 */
[----:B------:R-:W4:Y:S08]  /*27a0*/  MUFU.TANH R11, R11 ;  /* 0x0000000b000b7308 */ /* 0x000f300000002400 */
[----:B------:R-:W5:Y:S08]  /*27b0*/  MUFU.TANH R28, R32 ;  /* 0x00000020001c7308 */ /* 0x000f700000002400 */
[----:B------:R-:W3:Y:S01]  /*27c0*/  MUFU.TANH R33, R33 ;  /* 0x0000002100217308 */ /* 0x000ee20000002400 */
[----:B--2---:R-:W-:-:S02]  /*27d0*/  FMNMX.FTZ R24, R15, R24, !PT ;  /* 0x000000180f187209 */ /* 0x004fc40007810000 */
[----:B------:R-:W-:-:S05]  /*27e0*/  IADD3 R15, R20, -R7, RZ ;  /* 0x80000007140f7210 */ /* 0x000fca0007ffe0ff */
[----:B------:R-:W2:Y:S01]  /*27f0*/  MUFU.TANH R37, R37 ;  /* 0x0000002500257308 */ /* 0x000ea20000002400 */
[----:B------:R-:W3:Y:S01]  /*2800*/  SHFL.BFLY PT, R21, R24, 0x1, 0x1f ;  /* 0x0c201f0018157f89 */ /* 0x000ee200000e0000 */
[----:B------:R-:W-:-:S04]  /*2810*/  VIADDMNMX R13, R13, R15, R14, PT ;  /* 0x0000000f0d0d7246 */ /* 0x000fc8000380010e */
[C---:B------:R-:W-:Y:S02]  /*2820*/  ISETP.GT.AND P1, PT, R13.reuse, RZ, PT ;  /* 0x000000ff0d00720c */ /* 0x040fe40003f24270 */
[C---:B------:R-:W-:Y:S01]  /*2830*/  ISETP.GT.AND P2, PT, R13.reuse, 0x1, PT ;  /* 0x000000010d00780c */ /* 0x040fe20003f44270 */
[----:B------:R-:W2:Y:S01]  /*2840*/  MUFU.TANH R40, R40 ;  /* 0x0000002800287308 */ /* 0x000ea20000002400 */
[----:B------:R-:W-:Y:S02]  /*2850*/  ISETP.GT.AND P3, PT, R13, 0x8, PT ;  /* 0x000000080d00780c */ /* 0x000fe40003f64270 */
[----:B-1----:R-:W-:Y:S01]  /*2860*/  FSEL R20, R9, -INF , P1 ;  /* 0xff80000009147808 */ /* 0x002fe20000800000 */
[----:B------:R-:W-:Y:S01]  /*2870*/  IMAD.U32 R9, RZ, RZ, UR4 ;  /* 0x00000004ff097e24 */ /* 0x000fe2000f8e00ff */
[----:B0-----:R-:W-:Y:S02]  /*2880*/  FSEL R15, R10, -INF , P2 ;  /* 0xff8000000a0f7808 */ /* 0x001fe40001000000 */
[C---:B------:R-:W-:Y:S01]  /*2890*/  ISETP.GT.AND P1, PT, R13.reuse, 0x9, PT ;  /* 0x000000090d00780c */ /* 0x040fe20003f24270 */
[----:B------:R-:W0:Y:S01]  /*28a0*/  MUFU.TANH R41, R41 ;  /* 0x0000002900297308 */ /* 0x000e220000002400 */
[----:B------:R-:W-:-:S02]  /*28b0*/  ISETP.GT.AND P2, PT, R13, 0x10, PT ;  /* 0x000000100d00780c */ /* 0x000fc40003f44270 */
[----:B----4-:R-:W-:Y:S02]  /*28c0*/  FSEL R26, R11, -INF , P1 ;  /* 0xff8000000b1a7808 */ /* 0x010fe40000800000 */
[C---:B------:R-:W-:Y:S02]  /*28d0*/  ISETP.GT.AND P1, PT, R13.reuse, 0x11, PT ;  /* 0x000000110d00780c */ /* 0x040fe40003f24270 */
[----:B-----5:R-:W-:Y:S01]  /*28e0*/  FSEL R28, R28, -INF , P2 ;  /* 0xff8000001c1c7808 */ /* 0x020fe20001000000 */
[----:B------:R-:W1:Y:S01]  /*28f0*/  MUFU.TANH R44, R44 ;  /* 0x0000002c002c7308 */ /* 0x000e620000002400 */
[----:B---3--:R-:W-:Y:S02]  /*2900*/  FMNMX.FTZ R14, R24, R21, !PT ;  /* 0x00000015180e7209 */ /* 0x008fe40007810000 */
[----:B------:R-:W-:Y:S02]  /*2910*/  FSEL R24, R12, -INF , P3 ;  /* 0xff8000000c187808 */ /* 0x000fe40001800000 */
[----:B------:R-:W-:Y:S01]  /*2920*/  FMNMX.FTZ R21, R20, R15, !PT ;  /* 0x0000000f14157209 */ /* 0x000fe20007810000 */
[----:B------:R-:W-:Y:S01]  /*2930*/  FMUL.FTZ R10, R14, R9 ;  /* 0x000000090e0a7220 */ /* 0x000fe20000410000 */
[----:B------:R-:W-:Y:S01]  /*2940*/  ISETP.GT.AND P3, PT, R13, 0x18, PT ;  /* 0x000000180d00780c */ /* 0x000fe20003f64270 */
[----:B------:R-:W3:Y:S01]  /*2950*/  MUFU.TANH R42, R45 ;  /* 0x0000002d002a7308 */ /* 0x000ee20000002400 */
[----:B------:R-:W-:-:S02]  /*2960*/  FMNMX.FTZ R21, R24, R21, !PT ;  /* 0x0000001518157209 */ /* 0x000fc40007810000 */
[----:B------:R-:W-:Y:S02]  /*2970*/  FSEL R30, R33, -INF , P1 ;  /* 0xff800000211e7808 */ /* 0x000fe40000800000 */
[----:B------:R-:W-:Y:S02]  /*2980*/  FMNMX.FTZ R21, R26, R21, !PT ;  /* 0x000000151a157209 */ /* 0x000fe40007810000 */
[----:B------:R-:W-:Y:S01]  /*2990*/  FSETP.NEU.FTZ.AND P2, PT, R14, -INF , PT ;  /* 0xff8000000e00780b */ /* 0x000fe20003f5d000 */
[----:B------:R-:W4:Y:S01]  /*29a0*/  MUFU.TANH R48, R48 ;  /* 0x0000003000307308 */ /* 0x000f220000002400 */
[----:B------:R-:W-:Y:S02]  /*29b0*/  FMNMX.FTZ R21, R28, R21, !PT ;  /* 0x000000151c157209 */ /* 0x000fe40007810000 */
[----:B------:R-:W-:Y:S02]  /*29c0*/  ISETP.GT.AND P1, PT, R13, 0x19, PT ;  /* 0x000000190d00780c */ /* 0x000fe40003f24270 */
[----:B------:R-:W-:-:S02]  /*29d0*/  FSEL R32, R27, -INF , P3 ;  /* 0xff8000001b207808 */ /* 0x000fc40001800000 */
[----:B------:R-:W-:Y:S01]  /*29e0*/  FMNMX.FTZ R21, R30, R21, !PT ;  /* 0x000000151e157209 */ /* 0x000fe20007810000 */
[----:B------:R-:W5:Y:S01]  /*29f0*/  MUFU.TANH R49, R49 ;  /* 0x0000003100317308 */ /* 0x000f620000002400 */
[----:B------:R-:W-:Y:S02]  /*2a00*/  FSEL R33, R10, RZ, P2 ;  /* 0x000000ff0a217208 */ /* 0x000fe40001000000 */
[----:B------:R-:W-:Y:S02]  /*2a10*/  ISETP.GT.AND P2, PT, R13, 0x20, PT ;  /* 0x000000200d00780c */ /* 0x000fe40003f44270 */
[----:B--2---:R-:W-:Y:S01]  /*2a20*/  FSEL R34, R37, -INF , P1 ;  /* 0xff80000025227808 */ /* 0x004fe20000800000 */
[--C-:B------:R-:W-:Y:S01]  /*2a30*/  FFMA.FTZ R157, R36, R9, -R33.reuse ;  /* 0x00000009249d7223 */ /* 0x100fe20000010821 */
[----:B------:R-:W-:Y:S01]  /*2a40*/  FMNMX.FTZ R21, R32, R21, !PT ;  /* 0x0000001520157209 */ /* 0x000fe20007810000 */
[----:B------:R-:W2:Y:S01]  /*2a50*/  MUFU.TANH R52, R52 ;  /* 0x0000003400347308 */ /* 0x000ea20000002400 */
[----:B------:R-:W-:Y:S01]  /*2a60*/  ISETP.GT.AND P1, PT, R13, 0x21, PT ;  /* 0x000000210d00780c */ /* 0x000fe20003f24270 */
[-CC-:B------:R-:W-:Y:S01]  /*2a70*/  FFMA.FTZ R10, R46, R9.reuse, -R33.reuse ;  /* 0x000000092e0a7223 */ /* 0x180fe20000010821 */
[----:B------:R-:W-:Y:S01]  /*2a80*/  FSEL R36, R40, -INF , P2 ;  /* 0xff80000028247808 */ /* 0x000fe20001000000 */
[--C-:B------:R-:W-:Y:S01]  /*2a90*/  FFMA.FTZ R11, R50, R9, -R33.reuse ;  /* 0x00000009320b7223 */ /* 0x100fe20000010821 */
[----:B------:R-:W-:Y:S01]  /*2aa0*/  FMNMX.FTZ R21, R34, R21, !PT ;  /* 0x0000001522157209 */ /* 0x000fe20007810000 */
[--C-:B------:R-:W-:Y:S01]  /*2ab0*/  FFMA.FTZ R12, R25, R9, -R33.reuse ;  /* 0x00000009190c7223 */ /* 0x100fe20000010821 */
[----:B------:R-:W-:Y:S01]  /*2ac0*/  ISETP.GT.AND P2, PT, R13, 0x28, PT ;  /* 0x000000280d00780c */ /* 0x000fe20003f44270 */
[----:B------:R-:W2:Y:S01]  /*2ad0*/  MUFU.TANH R53, R53 ;  /* 0x0000003500357308 */ /* 0x000ea20000002400 */
[----:B0-----:R-:W-:Y:S01]  /*2ae0*/  FSEL R38, R41, -INF , P1 ;  /* 0xff80000029267808 */ /* 0x001fe20000800000 */
[----:B------:R-:W0:Y:S01]  /*2af0*/  @P4 LDC R37, c[0x0][0x450] ;  /* 0x00011400ff254b82 */ /* 0x000e220000000800 */
[----:B------:R-:W-:Y:S01]  /*2b00*/  FMNMX.FTZ R21, R36, R21, !PT ;  /* 0x0000001524157209 */ /* 0x000fe20007810000 */
[-CC-:B------:R-:W-:Y:S01]  /*2b10*/  FFMA.FTZ R74, R74, R9.reuse, -R33.reuse ;  /* 0x000000094a4a7223 */ /* 0x180fe20000010821 */
[C---:B------:R-:W-:Y:S01]  /*2b20*/  ISETP.GT.AND P1, PT, R13.reuse, 0x29, PT ;  /* 0x000000290d00780c */ /* 0x040fe20003f24270 */
[--C-:B------:R-:W-:Y:S01]  /*2b30*/  FFMA.FTZ R76, R76, R9, -R33.reuse ;  /* 0x000000094c4c7223 */ /* 0x100fe20000010821 */
[----:B-1----:R-:W-:Y:S01]  /*2b40*/  FSEL R40, R44, -INF , P2 ;  /* 0xff8000002c287808 */ /* 0x002fe20001000000 */
[----:B------:R-:W1:Y:S01]  /*2b50*/  MUFU.TANH R56, R56 ;  /* 0x0000003800387308 */ /* 0x000e620000002400 */
[----:B------:R-:W-:Y:S01]  /*2b60*/  FMNMX.FTZ R21, R38, R21, !PT ;  /* 0x0000001526157209 */ /* 0x000fe20007810000 */
[-CC-:B------:R-:W-:Y:S01]  /*2b70*/  FFMA.FTZ R78, R78, R9.reuse, -R33.reuse ;  /* 0x000000094e4e7223 */ /* 0x180fe20000010821 */
[C---:B------:R-:W-:Y:S01]  /*2b80*/  ISETP.GT.AND P2, PT, R13.reuse, 0x30, PT ;  /* 0x000000300d00780c */ /* 0x040fe20003f44270 */
[-CC-:B------:R-:W-:Y:S01]  /*2b90*/  FFMA.FTZ R80, R80, R9.reuse, -R33.reuse ;  /* 0x0000000950507223 */ /* 0x180fe20000010821 */
[----:B---3--:R-:W-:Y:S01]  /*2ba0*/  FSEL R42, R42, -INF , P1 ;  /* 0xff8000002a2a7808 */ /* 0x008fe20000800000 */
[--C-:B------:R-:W-:Y:S01]  /*2bb0*/  FFMA.FTZ R82, R82, R9, -R33.reuse ;  /* 0x0000000952527223 */ /* 0x100fe20000010821 */
[----:B------:R-:W-:Y:S01]  /*2bc0*/  FMNMX.FTZ R21, R40, R21, !PT ;  /* 0x0000001528157209 */ /* 0x000fe20007810000 */
[----:B------:R-:W-:Y:S01]  /*2bd0*/  MUFU.TANH R57, R57 ;  /* 0x0000003900397308 */ /* 0x000fe20000002400 */
[C---:B------:R-:W-:Y:S01]  /*2be0*/  ISETP.GT.AND P1, PT, R13.reuse, 0x31, PT ;  /* 0x000000310d00780c */ /* 0x040fe20003f24270 */
[-CC-:B------:R-:W-:Y:S01]  /*2bf0*/  FFMA.FTZ R84, R84, R9.reuse, -R33.reuse ;  /* 0x0000000954547223 */ /* 0x180fe20000010821 */
[----:B----4-:R-:W-:Y:S01]  /*2c00*/  FSEL R44, R48, -INF , P2 ;  /* 0xff800000302c7808 */ /* 0x010fe20001000000 */
[--C-:B------:R-:W-:Y:S01]  /*2c10*/  FFMA.FTZ R86, R86, R9, -R33.reuse ;  /* 0x0000000956567223 */ /* 0x100fe20000010821 */
[----:B------:R-:W-:Y:S01]  /*2c20*/  FMNMX.FTZ R21, R42, R21, !PT ;  /* 0x000000152a157209 */ /* 0x000fe20007810000 */
[-CC-:B------:R-:W-:Y:S01]  /*2c30*/  FFMA.FTZ R88, R88, R9.reuse, -R33.reuse ;  /* 0x0000000958587223 */ /* 0x180fe20000010821 */
[----:B------:R-:W-:Y:S01]  /*2c40*/  ISETP.GT.AND P2, PT, R13, 0x38, PT ;  /* 0x000000380d00780c */ /* 0x000fe20003f44270 */
[----:B------:R-:W3:Y:S01]  /*2c50*/  MUFU.TANH R60, R60 ;  /* 0x0000003c003c7308 */ /* 0x000ee20000002400 */
[----:B-----5:R-:W-:Y:S01]  /*2c60*/  FSEL R46, R49, -INF , P1 ;  /* 0xff800000312e7808 */ /* 0x020fe20000800000 */
[--C-:B------:R-:W-:Y:S01]  /*2c70*/  FFMA.FTZ R90, R90, R9, -R33.reuse ;  /* 0x000000095a5a7223 */ /* 0x100fe20000010821 */
[----:B------:R-:W-:Y:S01]  /*2c80*/  FMNMX.FTZ R21, R44, R21, !PT ;  /* 0x000000152c157209 */ /* 0x000fe20007810000 */
[-CC-:B------:R-:W-:Y:S01]  /*2c90*/  FFMA.FTZ R92, R92, R9.reuse, -R33.reuse ;  /* 0x000000095c5c7223 */ /* 0x180fe20000010821 */
[C---:B------:R-:W-:Y:S01]  /*2ca0*/  ISETP.GT.AND P1, PT, R13.reuse, 0x39, PT ;  /* 0x000000390d00780c */ /* 0x040fe20003f24270 */
[--C-:B------:R-:W-:Y:S01]  /*2cb0*/  FFMA.FTZ R94, R94, R9, -R33.reuse ;  /* 0x000000095e5e7223 */ /* 0x100fe20000010821 */
[----:B--2---:R-:W-:Y:S01]  /*2cc0*/  FSEL R48, R52, -INF , P2 ;  /* 0xff80000034307808 */ /* 0x004fe20001000000 */
[----:B------:R-:W2:Y:S01]  /*2cd0*/  MUFU.TANH R58, R61 ;  /* 0x0000003d003a7308 */ /* 0x000ea20000002400 */
[----:B------:R-:W-:Y:S01]  /*2ce0*/  FMNMX.FTZ R21, R46, R21, !PT ;  /* 0x000000152e157209 */ /* 0x000fe20007810000 */
[-CC-:B------:R-:W-:Y:S01]  /*2cf0*/  FFMA.FTZ R96, R96, R9.reuse, -R33.reuse ;  /* 0x0000000960607223 */ /* 0x180fe20000010821 */
[----:B------:R-:W-:Y:S01]  /*2d00*/  ISETP.GT.AND P2, PT, R13, 0x40, PT ;  /* 0x000000400d00780c */ /* 0x000fe20003f44270 */
[-CC-:B------:R-:W-:Y:S01]  /*2d10*/  FFMA.FTZ R98, R98, R9.reuse, -R33.reuse ;  /* 0x0000000962627223 */ /* 0x180fe20000010821 */
[----:B------:R-:W-:Y:S01]  /*2d20*/  FSEL R50, R53, -INF , P1 ;  /* 0xff80000035327808 */ /* 0x000fe20000800000 */
[--C-:B------:R-:W-:Y:S01]  /*2d30*/  FFMA.FTZ R100, R100, R9, -R33.reuse ;  /* 0x0000000964647223 */ /* 0x100fe20000010821 */
[----:B------:R-:W-:Y:S01]  /*2d40*/  FMNMX.FTZ R21, R48, R21, !PT ;  /* 0x0000001530157209 */ /* 0x000fe20007810000 */
[----:B------:R-:W4:Y:S01]  /*2d50*/  MUFU.TANH R64, R64 ;  /* 0x0000004000407308 */ /* 0x000f220000002400 */
[C---:B------:R-:W-:Y:S01]  /*2d60*/  ISETP.GT.AND P1, PT, R13.reuse, 0x41, PT ;  /* 0x000000410d00780c */ /* 0x040fe20003f24270 */
[-CC-:B------:R-:W-:Y:S01]  /*2d70*/  FFMA.FTZ R102, R102, R9.reuse, -R33.reuse ;  /* 0x0000000966667223 */ /* 0x180fe20000010821 */
[----:B-1----:R-:W-:Y:S01]  /*2d80*/  FSEL R52, R56, -INF , P2 ;  /* 0xff80000038347808 */ /* 0x002fe20001000000 */
[--C-:B------:R-:W-:Y:S01]  /*2d90*/  FFMA.FTZ R70, R70, R9, -R33.reuse ;  /* 0x0000000946467223 */ /* 0x100fe20000010821 */
[----:B------:R-:W-:Y:S01]  /*2da0*/  FMNMX.FTZ R21, R50, R21, !PT ;  /* 0x0000001532157209 */ /* 0x000fe20007810000 */
[--C-:B------:R-:W-:Y:S01]  /*2db0*/  FFMA.FTZ R104, R104, R9, -R33.reuse ;  /* 0x0000000968687223 */ /* 0x100fe20000010821 */
[C---:B------:R-:W-:Y:S01]  /*2dc0*/  ISETP.GT.AND P2, PT, R13.reuse, 0x48, PT ;  /* 0x000000480d00780c */ /* 0x040fe20003f44270 */
[----:B------:R1:W-:Y:S01]  /*2dd0*/  MUFU.EX2 R159, R10 ;  /* 0x0000000a009f7308 */ /* 0x0003e20000000800 */
[----:B------:R-:W-:Y:S01]  /*2de0*/  FMNMX.FTZ R21, R52, R21, !PT ;  /* 0x0000001534157209 */ /* 0x000fe20007810000 */
[-CC-:B------:R-:W-:Y:S01]  /*2df0*/  FFMA.FTZ R106, R106, R9.reuse, -R33.reuse ;  /* 0x000000096a6a7223 */ /* 0x180fe20000010821 */
[----:B---3--:R-:W-:Y:S01]  /*2e00*/  FSEL R56, R60, -INF , P2 ;  /* 0xff8000003c387808 */ /* 0x008fe20001000000 */
[----:B------:R-:W-:Y:S01]  /*2e10*/  FFMA.FTZ R8, R8, R9, -R33 ;  /* 0x0000000908087223 */ /* 0x000fe20000010821 */
[----:B------:R-:W-:-:S02]  /*2e20*/  ISETP.GT.AND P2, PT, R13, 0x50, PT ;  /* 0x000000500d00780c */ /* 0x000fc40003f44270 */
[----:B------:R-:W-:Y:S01]  /*2e30*/  R2UR UR4, R0 ;  /* 0x00000000000472ca */ /* 0x000fe200000e0000 */
[----:B------:R-:W3:Y:S01]  /*2e40*/  MUFU.TANH R62, R65 ;  /* 0x00000041003e7308 */ /* 0x000ee20000002400 */
[----:B-1----:R-:W-:Y:S01]  /*2e50*/  FFMA.FTZ R10, R54, R9, -R33 ;  /* 0x00000009360a7223 */ /* 0x002fe20000010821 */
[----:B------:R-:W-:Y:S02]  /*2e60*/  FSEL R54, R57, -INF , P1 ;  /* 0xff80000039367808 */ /* 0x000fe40000800000 */
[----:B------:R-:W-:Y:S02]  /*2e70*/  ISETP.GT.AND P1, PT, R13, 0x49, PT ;  /* 0x000000490d00780c */ /* 0x000fe40003f24270 */
[----:B------:R-:W-:Y:S02]  /*2e80*/  FMNMX.FTZ R21, R54, R21, !PT ;  /* 0x0000001536157209 */ /* 0x000fe40007810000 */
[----:B------:R-:W1:Y:S01]  /*2e90*/  MUFU.TANH R29, R68 ;  /* 0x00000044001d7308 */ /* 0x000e620000002400 */
[----:B--2---:R-:W-:-:S02]  /*2ea0*/  FSEL R58, R58, -INF , P1 ;  /* 0xff8000003a3a7808 */ /* 0x004fc40000800000 */
[----:B------:R-:W-:Y:S01]  /*2eb0*/  FMNMX.FTZ R21, R56, R21, !PT ;  /* 0x0000001538157209 */ /* 0x000fe20007810000 */
[----:B------:R-:W-:Y:S01]  /*2ec0*/  UIADD3 UR4, UR4, 0x2a840, URZ ;  /* 0x0002a84004047890 */ /* 0x000fe2000fffe03f */
[C---:B------:R-:W-:Y:S02]  /*2ed0*/  ISETP.GT.AND P1, PT, R13.reuse, 0x51, PT ;  /* 0x000000510d00780c */ /* 0x040fe40003f24270 */
[----:B----4-:R-:W-:Y:S01]  /*2ee0*/  FSEL R60, R64, -INF , P2 ;  /* 0xff800000403c7808 */ /* 0x010fe20001000000 */
[----:B------:R-:W2:Y:S01]  /*2ef0*/  MUFU.TANH R66, R69 ;  /* 0x0000004500427308 */ /* 0x000ea20000002400 */
[----:B------:R-:W-:Y:S01]  /*2f00*/  FMNMX.FTZ R21, R58, R21, !PT ;  /* 0x000000153a157209 */ /* 0x000fe20007810000 */
[----:B------:R-:W-:Y:S01]  /*2f10*/  UPRMT UR4, UR43, 0x654, UR4 ;  /* 0x000006542b047896 */ /* 0x000fe20008000004 */
[----:B------:R-:W-:Y:S02]  /*2f20*/  ISETP.GT.AND P2, PT, R13, 0x58, PT ;  /* 0x000000580d00780c */ /* 0x000fe40003f44270 */
[----:B---3--:R-:W-:-:S02]  /*2f30*/  FSEL R62, R62, -INF , P1 ;  /* 0xff8000003e3e7808 */ /* 0x008fc40000800000 */
[----:B------:R-:W-:Y:S01]  /*2f40*/  FMNMX.FTZ R21, R60, R21, !PT ;  /* 0x000000153c157209 */ /* 0x000fe20007810000 */
[----:B------:R3:W-:Y:S01]  /*2f50*/  MUFU.EX2 R153, R10 ;  /* 0x0000000a00997308 */ /* 0x0007e20000000800 */
[----:B------:R-:W-:Y:S02]  /*2f60*/  ISETP.GT.AND P1, PT, R13, 0x59, PT ;  /* 0x000000590d00780c */ /* 0x000fe40003f24270 */
[----:B-1----:R-:W-:Y:S01]  /*2f70*/  FSEL R64, R29, -INF , P2 ;  /* 0xff8000001d407808 */ /* 0x002fe20001000000 */
[----:B------:R-:W-:Y:S01]  /*2f80*/  SYNCS.ARRIVE.TRANS64.RED.A1T0 RZ, [UR4], RZ ;  /* 0x000000ffffff79a7 */ /* 0x000fe20008100404 */
[----:B------:R-:W-:-:S03]  /*2f90*/  FMNMX.FTZ R21, R62, R21, !PT ;  /* 0x000000153e157209 */ /* 0x000fc60007810000 */
[----:B------:R-:W-:Y:S01]  /*2fa0*/  MUFU.EX2 R68, R11 ;  /* 0x0000000b00447308 */ /* 0x000fe20000000800 */
[----:B--2---:R-:W-:Y:S02]  /*2fb0*/  FSEL R66, R66, -INF , P1 ;  /* 0xff80000042427808 */ /* 0x004fe40000800000 */
[----:B------:R-:W-:-:S04]  /*2fc0*/  FMNMX.FTZ R21, R64, R21, !PT ;  /* 0x0000001540157209 */ /* 0x000fc80007810000 */
[----:B------:R-:W-:Y:S01]  /*2fd0*/  FMNMX.FTZ R21, R66, R21, !PT ;  /* 0x0000001542157209 */ /* 0x000fe20007810000 */
[----:B------:R-:W-:Y:S04]  /*2fe0*/  MUFU.EX2 R157, R157 ;  /* 0x0000009d009d7308 */ /* 0x000fe80000000800 */
[----:B---3--:R-:W1:Y:S04]  /*2ff0*/  SHFL.BFLY PT, R10, R21, 0x2, 0x1f ;  /* 0x0c401f00150a7f89 */ /* 0x008e6800000e0000 */
[----:B------:R-:W2:Y:S08]  /*3000*/  MUFU.EX2 R12, R12 ;  /* 0x0000000c000c7308 */ /* 0x000eb00000000800 */
[----:B------:R-:W-:Y:S08]  /*3010*/  MUFU.EX2 R74, R74 ;  /* 0x0000004a004a7308 */ /* 0x000ff00000000800 */
[----:B------:R-:W-:Y:S01]  /*3020*/  MUFU.EX2 R76, R76 ;  /* 0x0000004c004c7308 */ /* 0x000fe20000000800 */
[----:B--2---:R-:W-:Y:S01]  /*3030*/  FADD.FTZ R6, R157, R12 ;  /* 0x0000000c9d067221 */ /* 0x004fe20000010000 */
[----:B------:R-:W-:-:S02]  /*3040*/  F2FP.F16.F32.PACK_AB R157, R12, R157 ;  /* 0x0000009d0c9d723e */ /* 0x000fc400000000ff */
[----:B-1----:R-:W-:-:S04]  /*3050*/  FMNMX.FTZ R11, R21, R10, !PT ;  /* 0x0000000a150b7209 */ /* 0x002fc80007810000 */
[----:B------:R1:W-:Y:S01]  /*3060*/  MUFU.EX2 R155, R78 ;  /* 0x0000004e009b7308 */ /* 0x0003e20000000800 */
[----:B------:R-:W2:Y:S07]  /*3070*/  SHFL.BFLY PT, R10, R11, 0x1, 0x1f ;  /* 0x0c201f000b0a7f89 */ /* 0x000eae00000e0000 */
[----:B------:R-:W-:Y:S01]  /*3080*/  MUFU.EX2 R80, R80 ;  /* 0x0000005000507308 */ /* 0x000fe20000000800 */
[----:B-1----:R-:W-:-:S07]  /*3090*/  CS2R R78, SRZ ;  /* 0x00000000004e7805 */ /* 0x002fce000001ff00 */
[----:B------:R1:W-:Y:S08]  /*30a0*/  MUFU.EX2 R149, R82 ;  /* 0x0000005200957308 */ /* 0x0003f00000000800 */
[----:B------:R-:W-:Y:S01]  /*30b0*/  MUFU.EX2 R84, R84 ;  /* 0x0000005400547308 */ /* 0x000fe20000000800 */
[----:B--2---:R-:W-:Y:S02]  /*30c0*/  FMNMX.FTZ R10, R11, R10, !PT ;  /* 0x0000000a0b0a7209 */ /* 0x004fe40007810000 */
[----:B-1----:R-:W-:-:S02]  /*30d0*/  CS2R R82, SRZ ;  /* 0x0000000000527805 */ /* 0x002fc4000001ff00 */
[C---:B------:R-:W-:Y:S01]  /*30e0*/  FSETP.NEU.FTZ.AND P1, PT, R10.reuse, -INF , PT ;  /* 0xff8000000a00780b */ /* 0x040fe20003f3d000 */
[----:B------:R-:W-:Y:S02]  /*30f0*/  FMUL.FTZ R11, R10, R9 ;  /* 0x000000090a0b7220 */ /* 0x000fe40000410000 */
[----:B------:R1:W-:Y:S03]  /*3100*/  MUFU.EX2 R151, R86 ;  /* 0x0000005600977308 */ /* 0x0003e60000000800 */
[----:B------:R-:W-:-:S05]  /*3110*/  FSEL R11, R11, RZ, P1 ;  /* 0x000000ff0b0b7208 */ /* 0x000fca0000800000 */
        /* <DEDUP_REMOVED lines=26> */
[----:B------:R-:W-:Y:S01]  /*32c0*/  FFMA.FTZ R66, R66, R9, -R11 ;  /* 0x0000000942427223 */ /* 0x000fe2000001080b */
[----:B-1----:R-:W-:-:S03]  /*32d0*/  CS2R R86, SRZ ;  /* 0x0000000000567805 */ /* 0x002fc6000001ff00 */
[----:B------:R1:W3:Y:S01]  /*32e0*/  MUFU.EX2 R13, R26 ;  /* 0x0000001a000d7308 */ /* 0x0002e20000000800 */
[----:B--2---:R-:W-:-:S07]  /*32f0*/  F2FP.F16.F32.PACK_AB R156, R15, R20 ;  /* 0x000000140f9c723e */ /* 0x004fce00000000ff */
[----:B------:R2:W-:Y:S01]  /*3300*/  MUFU.EX2 R21, R30 ;  /* 0x0000001e00157308 */ /* 0x0005e20000000800 */
[----:B-1----:R-:W-:-:S07]  /*3310*/  IMAD.MOV.U32 R26, RZ, RZ, R16 ;  /* 0x000000ffff1a7224 */ /* 0x002fce00078e0010 */
[----:B------:R-:W1:Y:S01]  /*3320*/  MUFU.EX2 R28, R28 ;  /* 0x0000001c001c7308 */ /* 0x000e620000000800 */
[----:B--2---:R-:W-:-:S04]  /*3330*/  @P4 IMAD.HI.U32 R30, R16, R35, RZ ;  /* 0x00000023101e4227 */ /* 0x004fc800078e00ff */
[----:B------:R-:W-:Y:S01]  /*3340*/  FADD.FTZ R35, R20, R15 ;  /* 0x0000000f14237221 */ /* 0x000fe20000010000 */
[----:B---3--:R-:W-:Y:S02]  /*3350*/  F2FP.F16.F32.PACK_AB R158, R13, R24 ;  /* 0x000000180d9e723e */ /* 0x008fe400000000ff */
[----:B0-----:R-:W-:Y:S01]  /*3360*/  @P4 SHF.R.U32.HI R26, RZ, R37, R30 ;  /* 0x00000025ff1a4219 */ /* 0x001fe2000001161e */
[----:B------:R-:W-:Y:S01]  /*3370*/  FADD.FTZ R37, R159, R6 ;  /* 0x000000069f257221 */ /* 0x000fe20000010000 */
[----:B------:R-:W0:Y:S01]  /*3380*/  MUFU.EX2 R32, R32 ;  /* 0x0000002000207308 */ /* 0x000e220000000800 */
[----:B------:R-:W-:Y:S01]  /*3390*/  FADD.FTZ R6, R24, R35 ;  /* 0x0000002318067221 */ /* 0x000fe20000010000 */
[C---:B------:R-:W-:Y:S01]  /*33a0*/  F2FP.F16.F32.PACK_AB R159, R68.reuse, R159 ;  /* 0x0000009f449f723e */ /* 0x040fe200000000ff */
[----:B------:R-:W-:Y:S02]  /*33b0*/  IMAD.IADD R39, R39, 0x1, R26 ;  /* 0x0000000127277824 */ /* 0x000fe400078e021a */
[----:B------:R-:W-:Y:S01]  /*33c0*/  FADD.FTZ R26, R68, R37 ;  /* 0x00000025441a7221 */ /* 0x000fe20000010000 */
[----:B------:R-:W-:Y:S01]  /*33d0*/  FADD.FTZ R35, R13, R6 ;  /* 0x000000060d237221 */ /* 0x000fe20000010000 */
[----:B------:R-:W-:Y:S01]  /*33e0*/  CS2R R68, SRZ ;  /* 0x0000000000447805 */ /* 0x000fe2000001ff00 */
[----:B------:R-:W-:Y:S01]  /*33f0*/  IMAD.HI R39, R39, 0x2aaaaaab, RZ ;  /* 0x2aaaaaab27277827 */ /* 0x000fe200078e02ff */
[----:B------:R-:W2:Y:S03]  /*3400*/  MUFU.EX2 R25, R34 ;  /* 0x0000002200197308 */ /* 0x000ea60000000800 */
[----:B------:R-:W-:Y:S01]  /*3410*/  FADD.FTZ R37, R153, R26 ;  /* 0x0000001a99257221 */ /* 0x000fe20000010000 */
[----:B-1----:R-:W-:Y:S01]  /*3420*/  FADD.FTZ R0, R28, R35 ;  /* 0x000000231c007221 */ /* 0x002fe20000010000 */
[----:B------:R-:W-:-:S02]  /*3430*/  F2FP.F16.F32.PACK_AB R152, R21, R28 ;  /* 0x0000001c1598723e */ /* 0x000fc400000000ff */
[----:B------:R-:W-:Y:S01]  /*3440*/  FADD.FTZ R37, R74, R37 ;  /* 0x000000254a257221 */ /* 0x000fe20000010000 */
[----:B------:R-:W-:Y:S01]  /*3450*/  FADD.FTZ R35, R21, R0 ;  /* 0x0000000015237221 */ /* 0x000fe20000010000 */
[----:B------:R-:W-:Y:S01]  /*3460*/  SHF.R.U32.HI R26, RZ, 0x1f, R39 ;  /* 0x0000001fff1a7819 */ /* 0x000fe20000011627 */
[----:B------:R-:W1:Y:S01]  /*3470*/  MUFU.EX2 R36, R36 ;  /* 0x0000002400247308 */ /* 0x000e620000000800 */
[----:B------:R-:W-:Y:S01]  /*3480*/  FADD.FTZ R6, R76, R37 ;  /* 0x000000254c067221 */ /* 0x000fe20000010000 */
[----:B0-----:R-:W-:Y:S01]  /*3490*/  FADD.FTZ R0, R32, R35 ;  /* 0x0000002320007221 */ /* 0x001fe20000010000 */
[----:B------:R-:W-:Y:S02]  /*34a0*/  LEA.HI.SX32 R26, R39, R26, 0x1c ;  /* 0x0000001a271a7211 */ /* 0x000fe400078fe2ff */
[----:B------:R-:W-:Y:S01]  /*34b0*/  FADD.FTZ R37, R155, R6 ;  /* 0x000000069b257221 */ /* 0x000fe20000010000 */
[----:B------:R-:W-:Y:S02]  /*34c0*/  F2FP.F16.F32.PACK_AB R153, R74, R153 ;  /* 0x000000994a99723e */ /* 0x000fe400000000ff */
[----:B------:R-:W-:Y:S01]  /*34d0*/  CS2R R74, SRZ ;  /* 0x00000000004a7805 */ /* 0x000fe2000001ff00 */
[----:B------:R-:W0:Y:S01]  /*34e0*/  MUFU.EX2 R27, R38 ;  /* 0x00000026001b7308 */ /* 0x000e220000000800 */
[----:B--2---:R-:W-:Y:S01]  /*34f0*/  FADD.FTZ R35, R25, R0 ;  /* 0x0000000019237221 */ /* 0x004fe20000010000 */
[----:B------:R-:W-:Y:S01]  /*3500*/  FADD.FTZ R6, R80, R37 ;  /* 0x0000002550067221 */ /* 0x000fe20000010000 */
[----:B------:R-:W-:-:S02]  /*3510*/  VIMNMX R12, RZ, R26, !PT ;  /* 0x0000001aff0c7248 */ /* 0x000fc40007fe0100 */
[----:B------:R-:W-:Y:S02]  /*3520*/  F2FP.F16.F32.PACK_AB R155, R155, R76 ;  /* 0x0000004c9b9b723e */ /* 0x000fe400000000ff */
[----:B------:R-:W-:Y:S02]  /*3530*/  CS2R R76, SRZ ;  /* 0x00000000004c7805 */ /* 0x000fe4000001ff00 */
[----:B------:R-:W-:Y:S01]  /*3540*/  F2FP.F16.F32.PACK_AB R154, R25, R32 ;  /* 0x00000020199a723e */ /* 0x000fe200000000ff */
[----:B------:R-:W2:Y:S01]  /*3550*/  MUFU.EX2 R40, R40 ;  /* 0x0000002800287308 */ /* 0x000ea20000000800 */
[----:B-1----:R-:W-:Y:S01]  /*3560*/  FADD.FTZ R0, R36, R35 ;  /* 0x0000002324007221 */ /* 0x002fe20000010000 */
[C---:B------:R-:W-:Y:S01]  /*3570*/  FADD.FTZ R35, R149.reuse, R6 ;  /* 0x0000000695237221 */ /* 0x040fe20000010000 */
[----:B------:R-:W-:Y:S02]  /*3580*/  F2FP.F16.F32.PACK_AB R149, R149, R80 ;  /* 0x000000509595723e */ /* 0x000fe400000000ff */
[----:B------:R-:W-:-:S02]  /*3590*/  CS2R R80, SRZ ;  /* 0x0000000000507805 */ /* 0x000fc4000001ff00 */
[----:B------:R-:W-:Y:S01]  /*35a0*/  CS2R R24, SRZ ;  /* 0x0000000000187805 */ /* 0x000fe2000001ff00 */
[----:B------:R-:W-:Y:S01]  /*35b0*/  FADD.FTZ R6, R84, R35 ;  /* 0x0000002354067221 */ /* 0x000fe20000010000 */
[----:B------:R1:W3:Y:S01]  /*35c0*/  MUFU.EX2 R29, R42 ;  /* 0x0000002a001d7308 */ /* 0x0002e20000000800 */
[C---:B0-----:R-:W-:Y:S01]  /*35d0*/  FADD.FTZ R37, R27.reuse, R0 ;  /* 0x000000001b257221 */ /* 0x041fe20000010000 */
[----:B------:R-:W-:Y:S02]  /*35e0*/  F2FP.F16.F32.PACK_AB R148, R27, R36 ;  /* 0x000000241b94723e */ /* 0x000fe400000000ff */
[----:B------:R-:W-:-:S04]  /*35f0*/  CS2R R26, SRZ ;  /* 0x00000000001a7805 */ /* 0x000fc8000001ff00 */
[----:B------:R-:W0:Y:S01]  /*3600*/  MUFU.EX2 R88, R88 ;  /* 0x0000005800587308 */ /* 0x000e220000000800 */
[----:B--2---:R-:W-:Y:S01]  /*3610*/  FADD.FTZ R0, R40, R37 ;  /* 0x0000002528007221 */ /* 0x004fe20000010000 */
[C---:B------:R-:W-:Y:S01]  /*3620*/  FADD.FTZ R37, R151.reuse, R6 ;  /* 0x0000000697257221 */ /* 0x040fe20000010000 */
[----:B------:R-:W-:Y:S02]  /*3630*/  F2FP.F16.F32.PACK_AB R151, R151, R84 ;  /* 0x000000549797723e */ /* 0x000fe400000000ff */
[----:B------:R-:W-:Y:S02]  /*3640*/  CS2R R84, SRZ ;  /* 0x0000000000547805 */ /* 0x000fe4000001ff00 */
[----:B-1----:R-:W-:Y:S01]  /*3650*/  CS2R R42, SRZ ;  /* 0x00000000002a7805 */ /* 0x002fe2000001ff00 */
[----:B------:R-:W1:Y:S01]  /*3660*/  MUFU.EX2 R44, R44 ;  /* 0x0000002c002c7308 */ /* 0x000e620000000800 */
[C---:B---3--:R-:W-:Y:S01]  /*3670*/  FADD.FTZ R11, R29.reuse, R0 ;  /* 0x000000001d0b7221 */ /* 0x048fe20000010000 */
[----:B------:R-:W-:-:S02]  /*3680*/  F2FP.F16.F32.PACK_AB R150, R29, R40 ;  /* 0x000000281d96723e */ /* 0x000fc400000000ff */
[----:B------:R-:W-:Y:S02]  /*3690*/  CS2R R40, SRZ ;  /* 0x0000000000287805 */ /* 0x000fe4000001ff00 */
[----:B------:R-:W-:Y:S02]  /*36a0*/  CS2R R28, SRZ ;  /* 0x00000000001c7805 */ /* 0x000fe4000001ff00 */
[----:B------:R-:W2:Y:S01]  /*36b0*/  MUFU.EX2 R145, R90 ;  /* 0x0000005a00917308 */ /* 0x000ea20000000800 */
[----:B0-----:R-:W-:-:S07]  /*36c0*/  FADD.FTZ R6, R88, R37 ;  /* 0x0000002558067221 */ /* 0x001fce0000010000 */
[----:B------:R0:W3:Y:S01]  /*36d0*/  MUFU.EX2 R31, R46 ;  /* 0x0000002e001f7308 */ /* 0x0000e20000000800 */
[----:B-1----:R-:W-:-:S07]  /*36e0*/  FADD.FTZ R0, R44, R11 ;  /* 0x0000000b2c007221 */ /* 0x002fce0000010000 */
[----:B------:R-:W1:Y:S01]  /*36f0*/  MUFU.EX2 R92, R92 ;  /* 0x0000005c005c7308 */ /* 0x000e620000000800 */
[C---:B--2---:R-:W-:Y:S01]  /*3700*/  FADD.FTZ R11, R145.reuse, R6 ;  /* 0x00000006910b7221 */ /* 0x044fe20000010000 */
[----:B------:R-:W-:Y:S02]  /*3710*/  F2FP.F16.F32.PACK_AB R145, R145, R88 ;  /* 0x000000589191723e */ /* 0x000fe400000000ff */
[----:B0-----:R-:W-:-:S04]  /*3720*/  CS2R R46, SRZ ;  /* 0x00000000002e7805 */ /* 0x001fc8000001ff00 */
[----:B------:R-:W0:Y:S01]  /*3730*/  MUFU.EX2 R48, R48 ;  /* 0x0000003000307308 */ /* 0x000e220000000800 */
[C---:B---3--:R-:W-:Y:S01]  /*3740*/  FADD.FTZ R37, R31.reuse, R0 ;  /* 0x000000001f257221 */ /* 0x048fe20000010000 */
[----:B------:R-:W-:Y:S02]  /*3750*/  F2FP.F16.F32.PACK_AB R144, R31, R44 ;  /* 0x0000002c1f90723e */ /* 0x000fe400000000ff */
[----:B------:R-:W-:Y:S02]  /*3760*/  CS2R R44, SRZ ;  /* 0x00000000002c7805 */ /* 0x000fe4000001ff00 */
[----:B------:R-:W-:Y:S02]  /*3770*/  CS2R R30, SRZ ;  /* 0x00000000001e7805 */ /* 0x000fe4000001ff00 */
[----:B------:R-:W2:Y:S01]  /*3780*/  MUFU.EX2 R147, R94 ;  /* 0x0000005e00937308 */ /* 0x000ea20000000800 */
[----:B-1----:R-:W-:-:S07]  /*3790*/  FADD.FTZ R6, R92, R11 ;  /* 0x0000000b5c067221 */ /* 0x002fce0000010000 */
[----:B------:R1:W3:Y:S01]  /*37a0*/  MUFU.EX2 R7, R50 ;  /* 0x0000003200077308 */ /* 0x0002e20000000800 */
[----:B0-----:R-:W-:-:S07]  /*37b0*/  FADD.FTZ R0, R48, R37 ;  /* 0x0000002530007221 */ /* 0x001fce0000010000 */
[----:B------:R-:W0:Y:S01]  /*37c0*/  MUFU.EX2 R96, R96 ;  /* 0x0000006000607308 */ /* 0x000e220000000800 */
[C---:B--2---:R-:W-:Y:S01]  /*37d0*/  FADD.FTZ R39, R147.reuse, R6 ;  /* 0x0000000693277221 */ /* 0x044fe20000010000 */
[----:B------:R-:W-:Y:S02]  /*37e0*/  F2FP.F16.F32.PACK_AB R147, R147, R92 ;  /* 0x0000005c9393723e */ /* 0x000fe400000000ff */
[----:B-1----:R-:W-:-:S04]  /*37f0*/  CS2R R50, SRZ ;  /* 0x0000000000327805 */ /* 0x002fc8000001ff00 */
[----:B------:R-:W1:Y:S01]  /*3800*/  MUFU.EX2 R52, R52 ;  /* 0x0000003400347308 */ /* 0x000e620000000800 */
[C---:B---3--:R-:W-:Y:S01]  /*3810*/  FADD.FTZ R37, R7.reuse, R0 ;  /* 0x0000000007257221 */ /* 0x048fe20000010000 */
[----:B------:R-:W-:Y:S02]  /*3820*/  F2FP.F16.F32.PACK_AB R146, R7, R48 ;  /* 0x000000300792723e */ /* 0x000fe400000000ff */
[----:B------:R-:W-:-:S04]  /*3830*/  CS2R R48, SRZ ;  /* 0x0000000000307805 */ /* 0x000fc8000001ff00 */
[----:B------:R-:W2:Y:S01]  /*3840*/  MUFU.EX2 R141, R98 ;  /* 0x00000062008d7308 */ /* 0x000ea20000000800 */
[----:B0-----:R-:W-:Y:S01]  /*3850*/  FADD.FTZ R6, R96, R39 ;  /* 0x0000002760067221 */ /* 0x001fe20000010000 */
[----:B------:R-:W-:-:S06]  /*3860*/  CS2R R38, SRZ ;  /* 0x0000000000267805 */ /* 0x000fcc000001ff00 */
        /* <DEDUP_REMOVED lines=12> */
[----:B-1----:R-:W-:Y:S01]  /*3930*/  FADD.FTZ R6, R100, R37 ;  /* 0x0000002564067221 */ /* 0x002fe20000010000 */
[----:B------:R-:W-:-:S06]  /*3940*/  CS2R R36, SRZ ;  /* 0x0000000000247805 */ /* 0x000fcc000001ff00 */
        /* <DEDUP_REMOVED lines=9> */
[----:B------:R-:W-:Y:S02]  /*39e0*/  CS2R R56, SRZ ;  /* 0x0000000000387805 */ /* 0x000fe4000001ff00 */
[----:B------:R-:W-:Y:S02]  /*39f0*/  CS2R R34, SRZ ;  /* 0x0000000000227805 */ /* 0x000fe4000001ff00 */
[----:B------:R-:W2:Y:S01]  /*3a00*/  MUFU.EX2 R137, R104 ;  /* 0x0000006800897308 */ /* 0x000ea20000000800 */
[----:B0-----:R-:W-:-:S07]  /*3a10*/  FADD.FTZ R6, R70, R21 ;  /* 0x0000001546067221 */ /* 0x001fce0000010000 */
[----:B------:R-:W0:Y:S01]  /*3a20*/  MUFU.EX2 R106, R106 ;  /* 0x0000006a006a7308 */ /* 0x000e220000000800 */
[----:B-1----:R-:W-:-:S07]  /*3a30*/  FADD.FTZ R0, R60, R15 ;  /* 0x0000000f3c007221 */ /* 0x002fce0000010000 */
[----:B------:R1:W3:Y:S01]  /*3a40*/  MUFU.EX2 R11, R62 ;  /* 0x0000003e000b7308 */ /* 0x0002e20000000800 */
[C---:B--2---:R-:W-:Y:S01]  /*3a50*/  FADD.FTZ R15, R137.reuse, R6 ;  /* 0x00000006890f7221 */ /* 0x044fe20000010000 */
[----:B------:R-:W-:Y:S02]  /*3a60*/  F2FP.F16.F32.PACK_AB R137, R137, R70 ;  /* 0x000000468989723e */ /* 0x000fe400000000ff */
[----:B------:R-:W-:-:S04]  /*3a70*/  CS2R R70, SRZ ;  /* 0x0000000000467805 */ /* 0x000fc8000001ff00 */
[----:B------:R-:W2:Y:S01]  /*3a80*/  MUFU.EX2 R64, R64 ;  /* 0x0000004000407308 */ /* 0x000ea20000000800 */
[----:B0-----:R-:W-:Y:S01]  /*3a90*/  FADD.FTZ R6, R106, R15 ;  /* 0x0000000f6a067221 */ /* 0x001fe20000010000 */
[----:B------:R-:W-:Y:S02]  /*3aa0*/  IADD3 R15, R72, -0x2, RZ ;  /* 0xfffffffe480f7810 */ /* 0x000fe40007ffe0ff */
[----:B------:R-:W-:Y:S02]  /*3ab0*/  CS2R R72, SRZ ;  /* 0x0000000000487805 */ /* 0x000fe4000001ff00 */
[----:B-1----:R-:W-:Y:S02]  /*3ac0*/  CS2R R62, SRZ ;  /* 0x00000000003e7805 */ /* 0x002fe4000001ff00 */
[----:B------:R-:W-:Y:S01]  /*3ad0*/  ISETP.GE.AND P1, PT, R15, R12, PT ;  /* 0x0000000c0f00720c */ /* 0x000fe20003f26270 */
[----:B------:R0:W1:Y:S01]  /*3ae0*/  MUFU.EX2 R13, R66 ;  /* 0x00000042000d7308 */ /* 0x0000620000000800 */
[C---:B---3--:R-:W-:Y:S01]  /*3af0*/  FADD.FTZ R7, R11.reuse, R0 ;  /* 0x000000000b077221 */ /* 0x048fe20000010000 */
[----:B------:R-:W-:-:S02]  /*3b00*/  F2FP.F16.F32.PACK_AB R136, R11, R60 ;  /* 0x0000003c0b88723e */ /* 0x000fc400000000ff */
[----:B------:R-:W-:-:S04]  /*3b10*/  CS2R R60, SRZ ;  /* 0x00000000003c7805 */ /* 0x000fc8000001ff00 */
[----:B------:R3:W4:Y:S01]  /*3b20*/  MUFU.EX2 R139, R8 ;  /* 0x00000008008b7308 */ /* 0x0007220000000800 */
[----:B--2---:R-:W-:Y:S01]  /*3b30*/  FADD.FTZ R0, R64, R7 ;  /* 0x0000000740007221 */ /* 0x004fe20000010000 */
[----:B0-----:R-:W-:-:S03]  /*3b40*/  CS2R R66, SRZ ;  /* 0x0000000000427805 */ /* 0x001fc6000001ff00 */
[C---:B-1----:R-:W-:Y:S01]  /*3b50*/  FADD.FTZ R7, R13.reuse, R0 ;  /* 0x000000000d077221 */ /* 0x042fe20000010000 */
[----:B------:R-:W-:Y:S01]  /*3b60*/  F2FP.F16.F32.PACK_AB R138, R13, R64 ;  /* 0x000000400d8a723e */ /* 0x000fe200000000ff */
[----:B------:R-:W-:Y:S01]  /*3b70*/  IMAD.MOV.U32 R0, RZ, RZ, 0x3f800000 ;  /* 0x3f800000ff007424 */ /* 0x000fe200078e00ff */
[----:B------:R-:W-:Y:S01]  /*3b80*/  CS2R R64, SRZ ;  /* 0x0000000000407805 */ /* 0x000fe2000001ff00 */
[----:B---3--:R-:W-:Y:S02]  /*3b90*/  IMAD.MOV.U32 R8, RZ, RZ, 0x3f800000 ;  /* 0x3f800000ff087424 */ /* 0x008fe400078e00ff */
[C---:B----4-:R-:W-:Y:S01]  /*3ba0*/  FADD.FTZ R6, R139.reuse, R6 ;  /* 0x000000068b067221 */ /* 0x050fe20000010000 */
[----:B------:R-:W-:Y:S01]  /*3bb0*/  F2FP.F16.F32.PACK_AB R139, R139, R106 ;  /* 0x0000006a8b8b723e */ /* 0x000fe200000000ff */
[----:B------:R-:W-:Y:S06]  /*3bc0*/  @!P1 BRA `(.L_x_2202) ;  /* 0x0000002800909947 */ /* 0x000fec0003800000 */
[----:B------:R-:W-:Y:S01]  /*3bd0*/  IMAD.MOV.U32 R11, RZ, RZ, R14 ;  /* 0x000000ffff0b7224 */ /* 0x000fe200078e000e */
[----:B------:R-:W-:Y:S01]  /*3be0*/  MOV R13, R10 ;  /* 0x0000000a000d7202 */ /* 0x000fe20000000f00 */
[----:B------:R-:W-:Y:S01]  /*3bf0*/  IMAD.MOV.U32 R0, RZ, RZ, 0x3f800000 ;  /* 0x3f800000ff007424 */ /* 0x000fe200078e00ff */
[----:B------:R-:W-:Y:S01]  /*3c00*/  UMOV UR4, UR38 ;  /* 0x0000002600047c82 */ /* 0x000fe20008000000 */
[----:B------:R-:W-:Y:S01]  /*3c10*/  IMAD.MOV.U32 R87, RZ, RZ, RZ ;  /* 0x000000ffff577224 */ /* 0x000fe200078e00ff */
[----:B------:R-:W-:Y:S01]  /*3c20*/  UMOV UR5, UR39 ;  /* 0x0000002700057c82 */ /* 0x000fe20008000000 */
[----:B------:R-:W-:Y:S01]  /*3c30*/  ULDC UR11, c[0x0][0x288] ;  /* 0x0000a200000b7ab9 */ /* 0x000fe20000000800 */
[----:B------:R-:W-:-:S05]  /*3c40*/  ULDC UR6, c[0x0][0x9d8] ;  /* 0x0002760000067ab9 */ /* 0x000fca0000000800 */
.L_x_2213:
[----:B------:R-:W-:-:S04]  /*3c50*/  UISETP.NE.AND UP0, UPT, UR5, 0x1, UPT ;  /* 0x000000010500788c */ /* 0x000fc8000bf05270 */
[----:B------:R-:W-:-:S04]  /*3c60*/  USEL UR38, URZ, 0x1, UP0 ;  /* 0x000000013f267887 */ /* 0x000fc80008000000 */
[----:B------:R-:W-:Y:S01]  /*3c70*/  ULOP3.LUT UR38, UR4, UR38, URZ, 0x3c, !UPT ;  /* 0x0000002604267292 */ /* 0x000fe2000f8e3c3f */
[----:B------:R-:W-:Y:S11]  /*3c80*/  @!P0 BRA `(.L_x_2203) ;  /* 0x0000000000048947 */ /* 0x000ff60003800000 */
[----:B------:R-:W-:Y:S01]  /*3c90*/  BPT.TRAP 0x1 ;  /* 0x000000040000795c */ /* 0x000fe20000300000 */
.L_x_2203:
        /* <DEDUP_REMOVED lines=9> */
.L_x_2204:
[----:B-1----:R-:W-:Y:S05]  /*3d30*/  @P1 BRA `(.L_x_2205) ;  /* 0x0000000000081947 */ /* 0x002fea0003800000 */
[----:B------:R-:W1:Y:S02]  /*3d40*/  SYNCS.PHASECHK.TRANS64.TRYWAIT P1, [UR7+0x2a830], R9 ;  /* 0x02a83009ff0075a7 */ /* 0x000e640008020147 */
[----:B-1----:R-:W-:Y:S05]  /*3d50*/  @!P1 BRA `(.L_x_2206) ;  /* 0x000000b400b49947 */ /* 0x002fea0003800000 */
.L_x_2205:
        /* <DEDUP_REMOVED lines=143> */
.L_x_2207:
[----:B------:R-:W-:Y:S01]  /*4650*/  ULEA UR10, UR5, UR40, 0x3 ;  /* 0x00000028050a7291 */ /* 0x000fe2000f8e183f */
[----:B------:R-:W-:-:S04]  /*4660*/  MOV R0, UR4 ;  /* 0x0000000400007c02 */ /* 0x000fc80008000f00 */
[----:B------:R-:W-:-:S04]  /*4670*/  SHF.L.U32 R0, R0, 0x1f, RZ ;  /* 0x0000001f00007819 */ /* 0x000fc800000006ff */
[----:B------:R2:W3:Y:S01]  /*4680*/  SYNCS.PHASECHK.TRANS64.TRYWAIT P1, [UR10+0x2a850], R0 ;  /* 0x02a85000ff0075a7 */ /* 0x0004e2000802014a */
[----:B------:R-:W-:Y:S05]  /*4690*/  @!P0 BRA `(.L_x_2208) ;  /* 0x0000000000048947 */ /* 0x000fea0003800000 */
[----:B------:R-:W-:Y:S01]  /*46a0*/  BPT.TRAP 0x1 ;  /* 0x000000040000795c */ /* 0x000fe20000300000 */
.L_x_2208:
[----:B---3--:R-:W-:Y:S05]  /*46b0*/  @P1 BRA `(.L_x_2209) ;  /* 0x0000000000081947 */ /* 0x008fea0003800000 */
[----:B------:R-:W3:Y:S02]  /*46c0*/  SYNCS.PHASECHK.TRANS64.TRYWAIT P1, [UR10+0x2a850], R0 ;  /* 0x02a85000ff0075a7 */ /* 0x000ee4000802014a */
[----:B---3--:R-:W-:Y:S05]  /*46d0*/  @!P1 BRA `(.L_x_2210) ;  /* 0x000000ac006c9947 */ /* 0x008fea0003800000 */
.L_x_2209:
        /* <DEDUP_REMOVED lines=38> */
.L_x_2211:
[----:B------:R-:W-:Y:S01]  /*4940*/  ISETP.NE.AND P1, PT, R171, 0x1, PT ;  /* 0x00000001ab00780c */ /* 0x000fe20003f25270 */
[----:B------:R-:W-:Y:S01]  /*4950*/  FMUL.FTZ R20, R94, UR6 ;  /* 0x000000065e147c20 */ /* 0x000fe20008410000 */
[----:B-1----:R-:W-:Y:S02]  /*4960*/  IMAD.IADD R10, R19, 0x1, R16 ;  /* 0x00000001130a7824 */ /* 0x002fe400078e0210 */
[----:B0-2---:R-:W-:Y:S01]  /*4970*/  FMUL.FTZ R0, R90, UR6 ;  /* 0x000000065a007c20 */ /* 0x005fe20008410000 */
[----:B------:R-:W-:Y:S01]  /*4980*/  FMUL.FTZ R90, R102, UR6 ;  /* 0x00000006665a7c20 */ /* 0x000fe20008410000 */
[----:B------:R-:W-:Y:S01]  /*4990*/  FMUL.FTZ R92, R92, UR6 ;  /* 0x000000065c5c7c20 */ /* 0x000fe20008410000 */
[----:B------:R-:W0:Y:S01]  /*49a0*/  LDC R102, c[0x0][0x2f0] ;  /* 0x0000bc00ff667b82 */ /* 0x000e220000000800 */
[----:B------:R-:W-:Y:S01]  /*49b0*/  FMUL.FTZ R88, R88, UR6 ;  /* 0x0000000658587c20 */ /* 0x000fe20008410000 */
[----:B------:R-:W-:Y:S01]  /*49c0*/  FMUL.FTZ R97, R97, UR6 ;  /* 0x0000000661617c20 */ /* 0x000fe20008410000 */
[----:B------:R1:W-:Y:S01]  /*49d0*/  MUFU.TANH R146, R92 ;  /* 0x0000005c00927308 */ /* 0x0003e20000002400 */
[----:B------:R-:W-:Y:S01]  /*49e0*/  FMUL.FTZ R89, R89, UR6 ;  /* 0x0000000659597c20 */ /* 0x000fe20008410000 */
[----:B------:R-:W-:Y:S01]  /*49f0*/  FMUL.FTZ R93, R93, UR6 ;  /* 0x000000065d5d7c20 */ /* 0x000fe20008410000 */
[----:B------:R-:W-:Y:S01]  /*4a00*/  FMUL.FTZ R21, R99, UR6 ;  /* 0x0000000663157c20 */ /* 0x000fe20008410000 */
[----:B------:R-:W-:Y:S01]  /*4a10*/  FMUL.FTZ R96, R96, UR6 ;  /* 0x0000000660607c20 */ /* 0x000fe20008410000 */
[----:B------:R-:W2:Y:S01]  /*4a20*/  @P1 LDC R9, c[0x0][0x44c] ;  /* 0x00011300ff091b82 */ /* 0x000ea20000000800 */
[----:B------:R-:W-:Y:S01]  /*4a30*/  FMUL.FTZ R100, R100, UR6 ;  /* 0x0000000664647c20 */ /* 0x000fe20008410000 */
[----:B------:R-:W-:Y:S01]  /*4a40*/  FMUL.FTZ R101, R101, UR6 ;  /* 0x0000000665657c20 */ /* 0x000fe20008410000 */
[----:B------:R3:W4:Y:S01]  /*4a50*/  MUFU.TANH R150, R88 ;  /* 0x0000005800967308 */ /* 0x0007220000002400 */
[----:B-1----:R-:W-:Y:S01]  /*4a60*/  FMUL.FTZ R92, R106, UR6 ;  /* 0x000000066a5c7c20 */ /* 0x002fe20008410000 */
[----:B------:R-:W-:-:S02]  /*4a70*/  IMAD.MOV.U32 R106, RZ, RZ, -0x60 ;  /* 0xffffffa0ff6a7424 */ /* 0x000fc400078e00ff */
[----:B------:R-:W-:Y:S01]  /*4a80*/  FMUL.FTZ R104, R104, UR6 ;  /* 0x0000000668687c20 */ /* 0x000fe20008410000 */
[----:B------:R-:W-:Y:S01]  /*4a90*/  FMUL.FTZ R105, R105, UR6 ;  /* 0x0000000669697c20 */ /* 0x000fe20008410000 */
[----:B------:R-:W1:Y:S01]  /*4aa0*/  @P1 LDC R94, c[0x0][0x450] ;  /* 0x00011400ff5e1b82 */ /* 0x000e620000000800 */
[----:B------:R-:W-:Y:S01]  /*4ab0*/  FMUL.FTZ R108, R108, UR6 ;  /* 0x000000066c6c7c20 */ /* 0x000fe20008410000 */
[----:B------:R-:W-:Y:S01]  /*4ac0*/  FMUL.FTZ R109, R109, UR6 ;  /* 0x000000066d6d7c20 */ /* 0x000fe20008410000 */
[----:B------:R-:W-:Y:S01]  /*4ad0*/  MUFU.TANH R140, R97 ;  /* 0x00000061008c7308 */ /* 0x000fe20000002400 */
[----:B---3--:R-:W-:Y:S01]  /*4ae0*/  FMUL.FTZ R88, R98, UR6 ;  /* 0x0000000662587c20 */ /* 0x008fe20008410000 */
[----:B------:R-:W-:Y:S01]  /*4af0*/  FMUL.FTZ R112, R112, UR6 ;  /* 0x0000000670707c20 */ /* 0x000fe20008410000 */
[----:B------:R-:W-:Y:S01]  /*4b00*/  FMUL.FTZ R113, R113, UR6 ;  /* 0x0000000671717c20 */ /* 0x000fe20008410000 */
[----:B------:R-:W-:Y:S01]  /*4b10*/  FMUL.FTZ R116, R116, UR6 ;  /* 0x0000000674747c20 */ /* 0x000fe20008410000 */
[----:B------:R-:W-:Y:S01]  /*4b20*/  FMUL.FTZ R117, R117, UR6 ;  /* 0x0000000675757c20 */ /* 0x000fe20008410000 */
[----:B------:R-:W-:Y:S01]  /*4b30*/  FMUL.FTZ R120, R120, UR6 ;  /* 0x0000000678787c20 */ /* 0x000fe20008410000 */
[----:B------:R-:W-:Y:S01]  /*4b40*/  FMUL.FTZ R121, R121, UR6 ;  /* 0x0000000679797c20 */ /* 0x000fe20008410000 */
[----:B------:R3:W5:Y:S01]  /*4b50*/  MUFU.TANH R148, R89 ;  /* 0x0000005900947308 */ /* 0x0007620000002400 */
[----:B------:R-:W-:Y:S01]  /*4b60*/  FMUL.FTZ R124, R124, UR6 ;  /* 0x000000067c7c7c20 */ /* 0x000fe20008410000 */
[----:B------:R-:W-:Y:S01]  /*4b70*/  FMUL.FTZ R125, R125, UR6 ;  /* 0x000000067d7d7c20 */ /* 0x000fe20008410000 */
[----:B------:R-:W-:Y:S01]  /*4b80*/  FMUL.FTZ R128, R128, UR6 ;  /* 0x0000000680807c20 */ /* 0x000fe20008410000 */
[----:B------:R-:W-:Y:S01]  /*4b90*/  FMUL.FTZ R129, R129, UR6 ;  /* 0x0000000681817c20 */ /* 0x000fe20008410000 */
[----:B--2---:R-:W-:-:S04]  /*4ba0*/  @P1 IMAD.HI.U32 R9, R10, R9, RZ ;  /* 0x000000090a091227 */ /* 0x004fc800078e00ff */
[----:B------:R-:W-:Y:S01]  /*4bb0*/  FMUL.FTZ R132, R132, UR6 ;  /* 0x0000000684847c20 */ /* 0x000fe20008410000 */
[----:B------:R-:W-:Y:S01]  /*4bc0*/  FMUL.FTZ R133, R133, UR6 ;  /* 0x0000000685857c20 */ /* 0x000fe20008410000 */
[----:B------:R2:W5:Y:S01]  /*4bd0*/  MUFU.TANH R144, R93 ;  /* 0x0000005d00907308 */ /* 0x0005620000002400 */
[----:B------:R-:W-:Y:S01]  /*4be0*/  FMUL.FTZ R8, R91, UR6 ;  /* 0x000000065b087c20 */ /* 0x000fe20008410000 */
[----:B------:R-:W-:Y:S01]  /*4bf0*/  FMUL.FTZ R14, R95, UR6 ;  /* 0x000000065f0e7c20 */ /* 0x000fe20008410000 */
[----:B---3--:R-:W-:Y:S01]  /*4c00*/  FMUL.FTZ R89, R103, UR6 ;  /* 0x0000000667597c20 */ /* 0x008fe20008410000 */
[----:B------:R-:W-:Y:S01]  /*4c10*/  FMUL.FTZ R118, R118, UR6 ;  /* 0x0000000676767c20 */ /* 0x000fe20008410000 */
[----:B-1----:R-:W-:Y:S01]  /*4c20*/  @P1 SHF.R.U32.HI R10, RZ, R94, R9 ;  /* 0x0000005eff0a1219 */ /* 0x002fe20000011609 */
[----:B------:R-:W-:Y:S02]  /*4c30*/  IMAD R9, R15, R106, 0x1 ;  /* 0x000000010f097424 */ /* 0x000fe400078e026a */
[----:B------:R-:W-:Y:S01]  /*4c40*/  FMUL.FTZ R91, R107, UR6 ;  /* 0x000000066b5b7c20 */ /* 0x000fe20008410000 */
[----:B------:R-:W1:Y:S01]  /*4c50*/  MUFU.TANH R96, R96 ;  /* 0x0000006000607308 */ /* 0x000e620000002400 */
[----:B--2---:R-:W-:Y:S01]  /*4c60*/  FMUL.FTZ R93, R110, UR6 ;  /* 0x000000066e5d7c20 */ /* 0x004fe20008410000 */
[----:B------:R-:W2:Y:S01]  /*4c70*/  SHFL.IDX PT, R94, R10, RZ, 0x1c1f ;  /* 0x001c1fff0a5e7589 */ /* 0x000ea200000e0000 */
[----:B------:R-:W-:-:S02]  /*4c80*/  IMAD R9, R18, -0x2, R9 ;  /* 0xfffffffe12097824 */ /* 0x000fc400078e0209 */
[----:B------:R-:W-:Y:S01]  /*4c90*/  FMUL.FTZ R122, R122, UR6 ;  /* 0x000000067a7a7c20 */ /* 0x000fe20008410000 */
[----:B------:R-:W-:Y:S01]  /*4ca0*/  FMUL.FTZ R95, R111, UR6 ;  /* 0x000000066f5f7c20 */ /* 0x000fe20008410000 */
[----:B------:R-:W3:Y:S01]  /*4cb0*/  SHFL.IDX PT, R10, R10, 0x1, 0x1c1f ;  /* 0x003c1f000a0a7f89 */ /* 0x000ee200000e0000 */
[----:B0-----:R-:W-:Y:S01]  /*4cc0*/  IMAD R97, R102, UR42, R9 ;  /* 0x0000002a66617c24 */ /* 0x001fe2000f8e0209 */
        /* <DEDUP_REMOVED lines=11> */
[----:B------:R-:W-:-:S04]  /*4d80*/  UIADD3 UR7, UR7, 0x2a840, URZ ;  /* 0x0002a84007077890 */ /* 0x000fc8000fffe03f */
[----:B------:R-:W-:Y:S01]  /*4d90*/  UPRMT UR7, UR43, 0x654, UR7 ;  /* 0x000006542b077896 */ /* 0x000fe20008000007 */
[----:B------:R-:W3:Y:S01]  /*4da0*/  MUFU.TANH R104, R104 ;  /* 0x0000006800687308 */ /* 0x000ee20000002400 */
[----:B--2---:R-:W-:-:S04]  /*4db0*/  IADD3 R99, R94, -UR11, R97 ;  /* 0x8000000b5e637c10 */ /* 0x004fc8000fffe061 */
[C---:B------:R-:W-:Y:S02]  /*4dc0*/  ISETP.GT.AND P1, PT, R99.reuse, RZ, PT ;  /* 0x000000ff6300720c */ /* 0x040fe40003f24270 */
[C---:B------:R-:W-:Y:S01]  /*4dd0*/  ISETP.GT.AND P2, PT, R99.reuse, 0x1, PT ;  /* 0x000000016300780c */ /* 0x040fe20003f44270 */
[----:B------:R-:W2:Y:S01]  /*4de0*/  MUFU.TANH R105, R105 ;  /* 0x0000006900697308 */ /* 0x000ea20000002400 */
[----:B----4-:R-:W-:Y:S01]  /*4df0*/  FSEL R150, R150, -INF , P1 ;  /* 0xff80000096967808 */ /* 0x010fe20000800000 */
[----:B------:R-:W-:Y:S01]  /*4e00*/  SYNCS.ARRIVE.TRANS64.RED.A1T0 RZ, [UR7], RZ ;  /* 0x000000ffffff79a7 */ /* 0x000fe20008100407 */
[C---:B------:R-:W-:Y:S02]  /*4e10*/  ISETP.GT.AND P1, PT, R99.reuse, 0x8, PT ;  /* 0x000000086300780c */ /* 0x040fe40003f24270 */
[----:B-----5:R-:W-:Y:S02]  /*4e20*/  FSEL R148, R148, -INF , P2 ;  /* 0xff80000094947808 */ /* 0x020fe40001000000 */
[----:B------:R-:W-:Y:S01]  /*4e30*/  FMNMX.FTZ R9, R150, R13, !PT ;  /* 0x0000000d96097209 */ /* 0x000fe20007810000 */
[----:B------:R-:W4:Y:S01]  /*4e40*/  MUFU.TANH R108, R108 ;  /* 0x0000006c006c7308 */ /* 0x000f220000002400 */
[----:B------:R-:W-:-:S02]  /*4e50*/  ISETP.GT.AND P2, PT, R99, 0x9, PT ;  /* 0x000000096300780c */ /* 0x000fc40003f44270 */
[----:B------:R-:W-:Y:S02]  /*4e60*/  FSEL R146, R146, -INF , P1 ;  /* 0xff80000092927808 */ /* 0x000fe40000800000 */
[----:B------:R-:W-:Y:S02]  /*4e70*/  FMNMX.FTZ R9, R148, R9, !PT ;  /* 0x0000000994097209 */ /* 0x000fe40007810000 */
[C---:B------:R-:W-:Y:S01]  /*4e80*/  ISETP.GT.AND P1, PT, R99.reuse, 0x10, PT ;  /* 0x000000106300780c */ /* 0x040fe20003f24270 */
[----:B------:R-:W5:Y:S01]  /*4e90*/  MUFU.TANH R98, R109 ;  /* 0x0000006d00627308 */ /* 0x000f620000002400 */
[----:B------:R-:W-:Y:S02]  /*4ea0*/  FSEL R144, R144, -INF , P2 ;  /* 0xff80000090907808 */ /* 0x000fe40001000000 */
[----:B------:R-:W-:Y:S02]  /*4eb0*/  FMNMX.FTZ R9, R146, R9, !PT ;  /* 0x0000000992097209 */ /* 0x000fe40007810000 */
[----:B------:R-:W-:-:S02]  /*4ec0*/  ISETP.GT.AND P2, PT, R99, 0x11, PT ;  /* 0x000000116300780c */ /* 0x000fc40003f44270 */
[----:B-1----:R-:W-:Y:S01]  /*4ed0*/  FSEL R142, R96, -INF , P1 ;  /* 0xff800000608e7808 */ /* 0x002fe20000800000 */
[----:B------:R-:W1:Y:S01]  /*4ee0*/  MUFU.TANH R102, R112 ;  /* 0x0000007000667308 */ /* 0x000e620000002400 */
[----:B------:R-:W-:Y:S02]  /*4ef0*/  FMNMX.FTZ R9, R144, R9, !PT ;  /* 0x0000000990097209 */ /* 0x000fe40007810000 */
[C---:B------:R-:W-:Y:S02]  /*4f00*/  ISETP.GT.AND P1, PT, R99.reuse, 0x18, PT ;  /* 0x000000186300780c */ /* 0x040fe40003f24270 */
[----:B------:R-:W-:Y:S02]  /*4f10*/  FSEL R140, R140, -INF , P2 ;  /* 0xff8000008c8c7808 */ /* 0x000fe40001000000 */
[----:B------:R-:W-:Y:S01]  /*4f20*/  FMNMX.FTZ R9, R142, R9, !PT ;  /* 0x000000098e097209 */ /* 0x000fe20007810000 */
[----:B------:R-:W1:Y:S01]  /*4f30*/  MUFU.TANH R113, R113 ;  /* 0x0000007100717308 */ /* 0x000e620000002400 */
[----:B------:R-:W-:-:S02]  /*4f40*/  ISETP.GT.AND P2, PT, R99, 0x19, PT ;  /* 0x000000196300780c */ /* 0x000fc40003f44270 */
[----:B0-----:R-:W-:Y:S02]  /*4f50*/  FSEL R136, R100, -INF , P1 ;  /* 0xff80000064887808 */ /* 0x001fe40000800000 */
[----:B------:R-:W-:Y:S02]  /*4f60*/  FMNMX.FTZ R9, R140, R9, !PT ;  /* 0x000000098c097209 */ /* 0x000fe40007810000 */
[----:B------:R-:W-:Y:S01]  /*4f70*/  ISETP.GT.AND P1, PT, R99, 0x20, PT ;  /* 0x000000206300780c */ /* 0x000fe20003f24270 */
[----:B------:R-:W0:Y:S01]  /*4f80*/  MUFU.TANH R116, R116 ;  /* 0x0000007400747308 */ /* 0x000e220000002400 */
[----:B---3--:R-:W-:Y:S02]  /*4f90*/  FSEL R106, R101, -INF , P2 ;  /* 0xff800000656a7808 */ /* 0x008fe40001000000 */
[----:B------:R-:W-:Y:S02]  /*4fa0*/  FMNMX.FTZ R9, R136, R9, !PT ;  /* 0x0000000988097209 */ /* 0x000fe40007810000 */
[----:B------:R-:W-:-:S02]  /*4fb0*/  ISETP.GT.AND P2, PT, R99, 0x21, PT ;  /* 0x000000216300780c */ /* 0x000fc40003f44270 */
[----:B------:R-:W-:Y:S01]  /*4fc0*/  FSEL R100, R104, -INF , P1 ;  /* 0xff80000068647808 */ /* 0x000fe20000800000 */
[----:B------:R-:W3:Y:S01]  /*4fd0*/  MUFU.TANH R110, R117 ;  /* 0x00000075006e7308 */ /* 0x000ee20000002400 */
[----:B------:R-:W-:Y:S02]  /*4fe0*/  FMNMX.FTZ R9, R106, R9, !PT ;  /* 0x000000096a097209 */ /* 0x000fe40007810000 */
[----:B------:R-:W-:Y:S02]  /*4ff0*/  ISETP.GT.AND P1, PT, R99, 0x28, PT ;  /* 0x000000286300780c */ /* 0x000fe40003f24270 */
[----:B--2---:R-:W-:Y:S02]  /*5000*/  FSEL R96, R105, -INF , P2 ;  /* 0xff80000069607808 */ /* 0x004fe40001000000 */
[----:B------:R-:W-:Y:S01]  /*5010*/  FMNMX.FTZ R9, R100, R9, !PT ;  /* 0x0000000964097209 */ /* 0x000fe20007810000 */
[----:B------:R-:W2:Y:S01]  /*5020*/  MUFU.TANH R112, R120 ;  /* 0x0000007800707308 */ /* 0x000ea20000002400 */
[----:B------:R-:W-:-:S02]  /*5030*/  ISETP.GT.AND P2, PT, R99, 0x29, PT ;  /* 0x000000296300780c */ /* 0x000fc40003f44270 */
[----:B----4-:R-:W-:Y:S02]  /*5040*/  FSEL R94, R108, -INF , P1 ;  /* 0xff8000006c5e7808 */ /* 0x010fe40000800000 */
[----:B------:R-:W-:Y:S02]  /*5050*/  FMNMX.FTZ R9, R96, R9, !PT ;  /* 0x0000000960097209 */ /* 0x000fe40007810000 */
[C---:B------:R-:W-:Y:S01]  /*5060*/  ISETP.GT.AND P1, PT, R99.reuse, 0x30, PT ;  /* 0x000000306300780c */ /* 0x040fe20003f24270 */
[----:B------:R-:W4:Y:S01]  /*5070*/  MUFU.TANH R121, R121 ;  /* 0x0000007900797308 */ /* 0x000f220000002400 */
[----:B-----5:R-:W-:Y:S02]  /*5080*/  FSEL R98, R98, -INF , P2 ;  /* 0xff80000062627808 */ /* 0x020fe40001000000 */
[----:B------:R-:W-:Y:S02]  /*5090*/  FMNMX.FTZ R9, R94, R9, !PT ;  /* 0x000000095e097209 */ /* 0x000fe40007810000 */
[----:B------:R-:W-:-:S02]  /*50a0*/  ISETP.GT.AND P2, PT, R99, 0x31, PT ;  /* 0x000000316300780c */ /* 0x000fc40003f44270 */
[----:B-1----:R-:W-:Y:S01]  /*50b0*/  FSEL R102, R102, -INF , P1 ;  /* 0xff80000066667808 */ /* 0x002fe20000800000 */
[----:B------:R-:W1:Y:S01]  /*50c0*/  MUFU.TANH R120, R124 ;  /* 0x0000007c00787308 */ /* 0x000e620000002400 */
[----:B------:R-:W-:Y:S02]  /*50d0*/  FMNMX.FTZ R9, R98, R9, !PT ;  /* 0x0000000962097209 */ /* 0x000fe40007810000 */
[----:B------:R-:W-:Y:S02]  /*50e0*/  ISETP.GT.AND P1, PT, R99, 0x38, PT ;  /* 0x000000386300780c */ /* 0x000fe40003f24270 */
[----:B------:R-:W-:Y:S02]  /*50f0*/  FSEL R104, R113, -INF , P2 ;  /* 0xff80000071687808 */ /* 0x000fe40001000000 */
[----:B------:R-:W-:Y:S01]  /*5100*/  FMNMX.FTZ R9, R102, R9, !PT ;  /* 0x0000000966097209 */ /* 0x000fe20007810000 */
[----:B------:R-:W5:Y:S01]  /*5110*/  MUFU.TANH R125, R125 ;  /* 0x0000007d007d7308 */ /* 0x000f620000002400 */
[----:B------:R-:W-:-:S02]  /*5120*/  ISETP.GT.AND P2, PT, R99, 0x39, PT ;  /* 0x000000396300780c */ /* 0x000fc40003f44270 */
[----:B0-----:R-:W-:Y:S02]  /*5130*/  FSEL R108, R116, -INF , P1 ;  /* 0xff800000746c7808 */ /* 0x001fe40000800000 */
[----:B------:R-:W-:Y:S02]  /*5140*/  FMNMX.FTZ R9, R104, R9, !PT ;  /* 0x0000000968097209 */ /* 0x000fe40007810000 */
[C---:B------:R-:W-:Y:S01]  /*5150*/  ISETP.GT.AND P1, PT, R99.reuse, 0x40, PT ;  /* 0x000000406300780c */ /* 0x040fe20003f24270 */
[----:B------:R-:W0:Y:S01]  /*5160*/  MUFU.TANH R128, R128 ;  /* 0x0000008000807308 */ /* 0x000e220000002400 */
[----:B---3--:R-:W-:Y:S02]  /*5170*/  FSEL R110, R110, -INF , P2 ;  /* 0xff8000006e6e7808 */ /* 0x008fe40001000000 */
[----:B------:R-:W-:Y:S02]  /*5180*/  FMNMX.FTZ R9, R108, R9, !PT ;  /* 0x000000096c097209 */ /* 0x000fe40007810000 */
[----:B------:R-:W-:-:S02]  /*5190*/  ISETP.GT.AND P2, PT, R99, 0x41, PT ;  /* 0x000000416300780c */ /* 0x000fc40003f44270 */
[----:B--2---:R-:W-:Y:S01]  /*51a0*/  FSEL R112, R112, -INF , P1 ;  /* 0xff80000070707808 */ /* 0x004fe20000800000 */
[----:B------:R-:W2:Y:S01]  /*51b0*/  MUFU.TANH R129, R129 ;  /* 0x0000008100817308 */ /* 0x000ea20000002400 */
[----:B------:R-:W-:Y:S02]  /*51c0*/  FMNMX.FTZ R9, R110, R9, !PT ;  /* 0x000000096e097209 */ /* 0x000fe40007810000 */
[----:B------:R-:W-:Y:S02]  /*51d0*/  ISETP.GT.AND P1, PT, R99, 0x48, PT ;  /* 0x000000486300780c */ /* 0x000fe40003f24270 */
[----:B----4-:R-:W-:Y:S02]  /*51e0*/  FSEL R116, R121, -INF , P2 ;  /* 0xff80000079747808 */ /* 0x010fe40001000000 */
[----:B------:R-:W-:Y:S01]  /*51f0*/  FMNMX.FTZ R9, R112, R9, !PT ;  /* 0x0000000970097209 */ /* 0x000fe20007810000 */
[----:B------:R-:W3:Y:S01]  /*5200*/  MUFU.TANH R132, R132 ;  /* 0x0000008400847308 */ /* 0x000ee20000002400 */
[----:B------:R-:W-:-:S02]  /*5210*/  ISETP.GT.AND P2, PT, R99, 0x49, PT ;  /* 0x000000496300780c */ /* 0x000fc40003f44270 */
[----:B-1----:R-:W-:Y:S02]  /*5220*/  FSEL R120, R120, -INF , P1 ;  /* 0xff80000078787808 */ /* 0x002fe40000800000 */
[----:B------:R-:W-:Y:S02]  /*5230*/  FMNMX.FTZ R9, R116, R9, !PT ;  /* 0x0000000974097209 */ /* 0x000fe40007810000 */
[----:B------:R-:W-:Y:S01]  /*5240*/  ISETP.GT.AND P1, PT, R99, 0x50, PT ;  /* 0x000000506300780c */ /* 0x000fe20003f24270 */
[----:B------:R-:W1:Y:S01]  /*5250*/  MUFU.TANH R133, R133 ;  /* 0x0000008500857308 */ /* 0x000e620000002400 */
[----:B-----5:R-:W-:Y:S02]  /*5260*/  FSEL R124, R125, -INF , P2 ;  /* 0xff8000007d7c7808 */ /* 0x020fe40001000000 */
[----:B------:R-:W-:Y:S01]  /*5270*/  FMNMX.FTZ R101, R120, R9, !PT ;  /* 0x0000000978657209 */ /* 0x000fe20007810000 */
[----:B------:R-:W-:Y:S01]  /*5280*/  FMUL.FTZ R9, R114, UR6 ;  /* 0x0000000672097c20 */ /* 0x000fe20008410000 */
[----:B------:R-:W-:-:S02]  /*5290*/  ISETP.GT.AND P2, PT, R99, 0x51, PT ;  /* 0x000000516300780c */ /* 0x000fc40003f44270 */
        /* <DEDUP_REMOVED lines=8> */
[----:B---3--:R-:W-:Y:S02]  /*5320*/  FSEL R132, R132, -INF , P1 ;  /* 0xff80000084847808 */ /* 0x008fe40000800000 */
[----:B------:R-:W-:Y:S02]  /*5330*/  FMNMX.FTZ R101, R128, R101, !PT ;  /* 0x0000006580657209 */ /* 0x000fe40007810000 */
[----:B-1----:R-:W-:Y:S01]  /*5340*/  FSEL R138, R133, -INF , P2 ;  /* 0xff800000858a7808 */ /* 0x002fe20001000000 */
[----:B------:R-:W1:Y:S01]  /*5350*/  MUFU.TANH R20, R20 ;  /* 0x0000001400147308 */ /* 0x000e620000002400 */
[----:B------:R-:W-:Y:S02]  /*5360*/  FMNMX.FTZ R101, R132, R101, !PT ;  /* 0x0000006584657209 */ /* 0x000fe40007810000 */
[----:B------:R-:W-:Y:S02]  /*5370*/  IADD3 R97, R10, -UR11, R97 ;  /* 0x8000000b0a617c10 */ /* 0x000fe4000fffe061 */
[----:B------:R-:W-:-:S02]  /*5380*/  FMNMX.FTZ R101, R138, R101, !PT ;  /* 0x000000658a657209 */ /* 0x000fc40007810000 */
[C---:B------:R-:W-:Y:S01]  /*5390*/  ISETP.GT.AND P1, PT, R97.reuse, RZ, PT ;  /* 0x000000ff6100720c */ /* 0x040fe20003f24270 */
[----:B------:R-:W-:Y:S01]  /*53a0*/  MUFU.TANH R14, R14 ;  /* 0x0000000e000e7308 */ /* 0x000fe20000002400 */
[C---:B------:R-:W-:Y:S01]  /*53b0*/  ISETP.GT.AND P2, PT, R97.reuse, 0x1, PT ;  /* 0x000000016100780c */ /* 0x040fe20003f44270 */
[----:B------:R-:W3:Y:S01]  /*53c0*/  SHFL.BFLY PT, R152, R101, 0x2, 0x1f ;  /* 0x0c401f0065987f89 */ /* 0x000ee200000e0000 */
[----:B0-----:R-:W-:Y:S02]  /*53d0*/  FSEL R0, R0, -INF , P1 ;  /* 0xff80000000007808 */ /* 0x001fe40000800000 */
[C---:B------:R-:W-:Y:S02]  /*53e0*/  ISETP.GT.AND P3, PT, R97.reuse, 0x8, PT ;  /* 0x000000086100780c */ /* 0x040fe40003f64270 */
[----:B--2---:R-:W-:Y:S01]  /*53f0*/  FSEL R8, R8, -INF , P2 ;  /* 0xff80000008087808 */ /* 0x004fe20001000000 */
[----:B------:R-:W0:Y:S01]  /*5400*/  MUFU.TANH R88, R88 ;  /* 0x0000005800587308 */ /* 0x000e220000002400 */
[----:B------:R-:W-:-:S02]  /*5410*/  ISETP.GT.AND P4, PT, R97, 0x9, PT ;  /* 0x000000096100780c */ /* 0x000fc40003f84270 */
[----:B-1----:R-:W-:Y:S02]  /*5420*/  FSEL R20, R20, -INF , P3 ;  /* 0xff80000014147808 */ /* 0x002fe40001800000 */
[C---:B------:R-:W-:Y:S02]  /*5430*/  ISETP.GT.AND P2, PT, R97.reuse, 0x10, PT ;  /* 0x000000106100780c */ /* 0x040fe40003f44270 */
[----:B------:R-:W-:Y:S01]  /*5440*/  ISETP.GT.AND P3, PT, R97, 0x11, PT ;  /* 0x000000116100780c */ /* 0x000fe20003f64270 */
[----:B------:R1:W-:Y:S08]  /*5450*/  MUFU.TANH R103, R9 ;  /* 0x0000000900677308 */ /* 0x0003f00000002400 */
[----:B------:R-:W-:Y:S01]  /*5460*/  MUFU.TANH R21, R21 ;  /* 0x0000001500157308 */ /* 0x000fe20000002400 */
[----:B-1----:R-:W1:Y:S01]  /*5470*/  LDC R9, c[0x0][0x988] ;  /* 0x00026200ff097b82 */ /* 0x002e620000000800 */
[----:B---3--:R-:W-:-:S02]  /*5480*/  FMNMX.FTZ R152, R101, R152, !PT ;  /* 0x0000009865987209 */ /* 0x008fc40007810000 */
[----:B0-----:R-:W-:Y:S02]  /*5490*/  FSEL R88, R88, -INF , P2 ;  /* 0xff80000058587808 */ /* 0x001fe40001000000 */
[----:B------:R-:W-:Y:S01]  /*54a0*/  ISETP.GT.AND P2, PT, R97, 0x18, PT ;  /* 0x000000186100780c */ /* 0x000fe20003f44270 */
[----:B------:R-:W0:Y:S01]  /*54b0*/  SHFL.BFLY PT, R99, R152, 0x1, 0x1f ;  /* 0x0c201f0098637f89 */ /* 0x000e2200000e0000 */
[----:B------:R-:W2:Y:S08]  /*54c0*/  MUFU.TANH R90, R90 ;  /* 0x0000005a005a7308 */ /* 0x000eb00000002400 */
[----:B------:R-:W3:Y:S08]  /*54d0*/  MUFU.TANH R89, R89 ;  /* 0x0000005900597308 */ /* 0x000ef00000002400 */
[----:B------:R4:W-:Y:S01]  /*54e0*/  MUFU.TANH R105, R118 ;  /* 0x0000007600697308 */ /* 0x0009e20000002400 */
[----:B--2---:R-:W-:-:S02]  /*54f0*/  FSEL R90, R90, -INF , P2 ;  /* 0xff8000005a5a7808 */ /* 0x004fc40001000000 */
[----:B------:R-:W-:Y:S02]  /*5500*/  ISETP.GT.AND P2, PT, R97, 0x20, PT ;  /* 0x000000206100780c */ /* 0x000fe40003f44270 */
[----:B0-----:R-:W-:-:S03]  /*5510*/  FMNMX.FTZ R10, R152, R99, !PT ;  /* 0x00000063980a7209 */ /* 0x001fc60007810000 */
[----:B------:R-:W-:Y:S01]  /*5520*/  MUFU.TANH R92, R92 ;  /* 0x0000005c005c7308 */ /* 0x000fe20000002400 */
[----:B------:R-:W-:Y:S02]  /*5530*/  FMNMX.FTZ R99, R0, R11, !PT ;  /* 0x0000000b00637209 */ /* 0x000fe40007810000 */
[----:B----4-:R-:W-:Y:S01]  /*5540*/  FSEL R118, R14, -INF , P4 ;  /* 0xff8000000e767808 */ /* 0x010fe20002000000 */
[----:B-1----:R-:W-:Y:S01]  /*5550*/  FMUL.FTZ R111, R10, R9 ;  /* 0x000000090a6f7220 */ /* 0x002fe20000410000 */
[----:B------:R-:W-:Y:S02]  /*5560*/  FMNMX.FTZ R99, R8, R99, !PT ;  /* 0x0000006308637209 */ /* 0x000fe40007810000 */
[----:B------:R-:W-:Y:S01]  /*5570*/  FSETP.NEU.FTZ.AND P1, PT, R10, -INF , PT ;  /* 0xff8000000a00780b */ /* 0x000fe20003f3d000 */
[----:B------:R-:W0:Y:S01]  /*5580*/  MUFU.TANH R91, R91 ;  /* 0x0000005b005b7308 */ /* 0x000e220000002400 */
[----:B------:R-:W-:Y:S02]  /*5590*/  FMNMX.FTZ R99, R20, R99, !PT ;  /* 0x0000006314637209 */ /* 0x000fe40007810000 */
[----:B------:R-:W-:-:S02]  /*55a0*/  FSEL R111, R111, RZ, P1 ;  /* 0x000000ff6f6f7208 */ /* 0x000fc40000800000 */
[----:B------:R-:W-:-:S03]  /*55b0*/  FMNMX.FTZ R99, R118, R99, !PT ;  /* 0x0000006376637209 */ /* 0x000fc60007810000 */
[----:B------:R1:W-:Y:S01]  /*55c0*/  MUFU.TANH R107, R122 ;  /* 0x0000007a006b7308 */ /* 0x0003e20000002400 */
[----:B------:R-:W-:Y:S01]  /*55d0*/  FMNMX.FTZ R99, R88, R99, !PT ;  /* 0x0000006358637209 */ /* 0x000fe20007810000 */
[-CC-:B------:R-:W-:Y:S01]  /*55e0*/  FFMA.FTZ R158, R146, R9.reuse, -R111.reuse ;  /* 0x00000009929e7223 */ /* 0x180fe2000001086f */
[-CC-:B------:R-:W-:Y:S01]  /*55f0*/  FFMA.FTZ R156, R148, R9.reuse, -R111.reuse ;  /* 0x00000009949c7223 */ /* 0x180fe2000001086f */
[-CC-:B------:R-:W-:Y:S01]  /*5600*/  FFMA.FTZ R152, R142, R9.reuse, -R111.reuse ;  /* 0x000000098e987223 */ /* 0x180fe2000001086f */
[-CC-:B------:R-:W-:Y:S01]  /*5610*/  FFMA.FTZ R150, R150, R9.reuse, -R111.reuse ;  /* 0x0000000996967223 */ /* 0x180fe2000001086f */
[-CC-:B------:R-:W-:Y:S01]  /*5620*/  FFMA.FTZ R154, R136, R9.reuse, -R111.reuse ;  /* 0x00000009889a7223 */ /* 0x180fe2000001086f */
[-CC-:B------:R-:W-:Y:S01]  /*5630*/  FFMA.FTZ R101, R108, R9.reuse, -R111.reuse ;  /* 0x000000096c657223 */ /* 0x180fe2000001086f */
[----:B------:R-:W2:Y:S01]  /*5640*/  MUFU.TANH R93, R93 ;  /* 0x0000005d005d7308 */ /* 0x000ea20000002400 */
[----:B-1----:R-:W-:Y:S01]  /*5650*/  FSEL R122, R21, -INF , P3 ;  /* 0xff800000157a7808 */ /* 0x002fe20001800000 */
[-CC-:B------:R-:W-:Y:S01]  /*5660*/  FFMA.FTZ R96, R96, R9.reuse, -R111.reuse ;  /* 0x0000000960607223 */ /* 0x180fe2000001086f */
[----:B------:R-:W-:Y:S01]  /*5670*/  ISETP.GT.AND P3, PT, R97, 0x19, PT ;  /* 0x000000196100780c */ /* 0x000fe20003f64270 */
[--C-:B------:R-:W-:Y:S01]  /*5680*/  FFMA.FTZ R94, R94, R9, -R111.reuse ;  /* 0x000000095e5e7223 */ /* 0x100fe2000001086f */
[----:B------:R-:W-:Y:S01]  /*5690*/  FMNMX.FTZ R99, R122, R99, !PT ;  /* 0x000000637a637209 */ /* 0x000fe20007810000 */
[-CC-:B------:R-:W-:Y:S01]  /*56a0*/  FFMA.FTZ R108, R124, R9.reuse, -R111.reuse ;  /* 0x000000097c6c7223 */ /* 0x180fe2000001086f */
[----:B------:R-:W-:Y:S01]  /*56b0*/  FFMA.FTZ R138, R138, R9, -R111 ;  /* 0x000000098a8a7223 */ /* 0x000fe2000001086f */
[----:B------:R-:W1:Y:S01]  /*56c0*/  MUFU.TANH R95, R95 ;  /* 0x0000005f005f7308 */ /* 0x000e620000002400 */
[----:B------:R-:W-:-:S07]  /*56d0*/  FMNMX.FTZ R99, R90, R99, !PT ;  /* 0x000000635a637209 */ /* 0x000fce0007810000 */
[----:B------:R3:W-:Y:S08]  /*56e0*/  MUFU.TANH R172, R126 ;  /* 0x0000007e00ac7308 */ /* 0x0007f00000002400 */
[----:B------:R4:W-:Y:S01]  /*56f0*/  MUFU.TANH R174, R130 ;  /* 0x0000008200ae7308 */ /* 0x0009e20000002400 */
[----:B---3--:R-:W-:Y:S01]  /*5700*/  FSEL R126, R89, -INF , P3 ;  /* 0xff800000597e7808 */ /* 0x008fe20001800000 */
[----:B------:R-:W-:Y:S01]  /*5710*/  FFMA.FTZ R89, R144, R9, -R111 ;  /* 0x0000000990597223 */ /* 0x000fe2000001086f */
[----:B------:R-:W-:-:S02]  /*5720*/  ISETP.GT.AND P3, PT, R97, 0x21, PT ;  /* 0x000000216100780c */ /* 0x000fc40003f64270 */
[----:B------:R-:W-:Y:S02]  /*5730*/  FMNMX.FTZ R99, R126, R99, !PT ;  /* 0x000000637e637209 */ /* 0x000fe40007810000 */
[----:B0-----:R-:W-:Y:S01]  /*5740*/  FSEL R146, R91, -INF , P3 ;  /* 0xff8000005b927808 */ /* 0x001fe20001800000 */
[----:B------:R-:W0:Y:S01]  /*5750*/  MUFU.TANH R115, R115 ;  /* 0x0000007300737308 */ /* 0x000e220000002400 */
[----:B----4-:R-:W-:Y:S01]  /*5760*/  FSEL R130, R92, -INF , P2 ;  /* 0xff8000005c827808 */ /* 0x010fe20001000000 */
[--C-:B------:R-:W-:Y:S01]  /*5770*/  FFMA.FTZ R91, R140, R9, -R111.reuse ;  /* 0x000000098c5b7223 */ /* 0x100fe2000001086f */
[C---:B------:R-:W-:Y:S02]  /*5780*/  ISETP.GT.AND P2, PT, R97.reuse, 0x28, PT ;  /* 0x000000286100780c */ /* 0x040fe40003f44270 */
[----:B------:R-:W-:Y:S02]  /*5790*/  FMNMX.FTZ R99, R130, R99, !PT ;  /* 0x0000006382637209 */ /* 0x000fe40007810000 */
[----:B------:R-:W-:Y:S01]  /*57a0*/  ISETP.GT.AND P3, PT, R97, 0x29, PT ;  /* 0x000000296100780c */ /* 0x000fe20003f64270 */
[----:B------:R-:W3:Y:S01]  /*57b0*/  MUFU.TANH R119, R119 ;  /* 0x0000007700777308 */ /* 0x000ee20000002400 */
[----:B--2---:R-:W-:Y:S01]  /*57c0*/  FSEL R148, R93, -INF , P2 ;  /* 0xff8000005d947808 */ /* 0x004fe20001000000 */
[----:B------:R-:W-:Y:S01]  /*57d0*/  FFMA.FTZ R93, R106, R9, -R111 ;  /* 0x000000096a5d7223 */ /* 0x000fe2000001086f */
[----:B------:R-:W-:-:S02]  /*57e0*/  FMNMX.FTZ R99, R146, R99, !PT ;  /* 0x0000006392637209 */ /* 0x000fc40007810000 */
[----:B------:R-:W-:Y:S02]  /*57f0*/  ISETP.GT.AND P2, PT, R97, 0x30, PT ;  /* 0x000000306100780c */ /* 0x000fe40003f44270 */
[----:B-1----:R-:W-:Y:S01]  /*5800*/  FSEL R92, R95, -INF , P3 ;  /* 0xff8000005f5c7808 */ /* 0x002fe20001800000 */
[----:B------:R1:W-:Y:S01]  /*5810*/  MUFU.TANH R176, R134 ;  /* 0x0000008600b07308 */ /* 0x0003e20000002400 */
[----:B------:R-:W-:Y:S01]  /*5820*/  FMNMX.FTZ R99, R148, R99, !PT ;  /* 0x0000006394637209 */ /* 0x000fe20007810000 */
[----:B------:R-:W-:Y:S01]  /*5830*/  FFMA.FTZ R95, R100, R9, -R111 ;  /* 0x00000009645f7223 */ /* 0x000fe2000001086f */
[----:B------:R-:W-:Y:S02]  /*5840*/  ISETP.GT.AND P3, PT, R97, 0x31, PT ;  /* 0x000000316100780c */ /* 0x000fe40003f64270 */
[----:B------:R-:W-:Y:S02]  /*5850*/  FMNMX.FTZ R99, R92, R99, !PT ;  /* 0x000000635c637209 */ /* 0x000fe40007810000 */
[----:B0-----:R-:W-:Y:S01]  /*5860*/  FSEL R142, R115, -INF , P3 ;  /* 0xff800000738e7808 */ /* 0x001fe20001800000 */
[----:B------:R-:W0:Y:S01]  /*5870*/  MUFU.TANH R123, R123 ;  /* 0x0000007b007b7308 */ /* 0x000e220000002400 */
[----:B-1----:R-:W-:-:S02]  /*5880*/  FSEL R134, R103, -INF , P2 ;  /* 0xff80000067867808 */ /* 0x002fc40001000000 */
[C---:B------:R-:W-:Y:S02]  /*5890*/  ISETP.GT.AND P2, PT, R97.reuse, 0x38, PT ;  /* 0x000000386100780c */ /* 0x040fe40003f44270 */
[----:B------:R-:W-:Y:S02]  /*58a0*/  FMNMX.FTZ R99, R134, R99, !PT ;  /* 0x0000006386637209 */ /* 0x000fe40007810000 */
[----:B------:R-:W-:Y:S01]  /*58b0*/  ISETP.GT.AND P3, PT, R97, 0x39, PT ;  /* 0x000000396100780c */ /* 0x000fe20003f64270 */
[----:B------:R-:W1:Y:S01]  /*58c0*/  MUFU.TANH R127, R127 ;  /* 0x0000007f007f7308 */ /* 0x000e620000002400 */
[----:B------:R-:W-:Y:S01]  /*58d0*/  FSEL R144, R105, -INF , P2 ;  /* 0xff80000069907808 */ /* 0x000fe20001000000 */
[----:B------:R-:W-:Y:S01]  /*58e0*/  FFMA.FTZ R105, R120, R9, -R111 ;  /* 0x0000000978697223 */ /* 0x000fe2000001086f */
[----:B------:R-:W-:Y:S02]  /*58f0*/  FMNMX.FTZ R99, R142, R99, !PT ;  /* 0x000000638e637209 */ /* 0x000fe40007810000 */
[----:B------:R-:W-:-:S02]  /*5900*/  ISETP.GT.AND P2, PT, R97, 0x40, PT ;  /* 0x000000406100780c */ /* 0x000fc40003f44270 */
[----:B---3--:R-:W-:Y:S01]  /*5910*/  FSEL R140, R119, -INF , P3 ;  /* 0xff800000778c7808 */ /* 0x008fe20001800000 */
[----:B------:R2:W-:Y:S01]  /*5920*/  MUFU.EX2 R21, R150 ;  /* 0x0000009600157308 */ /* 0x0005e20000000800 */
[----:B------:R-:W-:Y:S02]  /*5930*/  FMNMX.FTZ R99, R144, R99, !PT ;  /* 0x0000006390637209 */ /* 0x000fe40007810000 */
[----:B------:R-:W-:Y:S02]  /*5940*/  ISETP.GT.AND P3, PT, R97, 0x41, PT ;  /* 0x000000416100780c */ /* 0x000fe40003f64270 */
[----:B------:R-:W-:Y:S02]  /*5950*/  FMNMX.FTZ R99, R140, R99, !PT ;  /* 0x000000638c637209 */ /* 0x000fe40007810000 */
[----:B0-----:R-:W-:Y:S01]  /*5960*/  FSEL R136, R123, -INF , P3 ;  /* 0xff8000007b887808 */ /* 0x001fe20001800000 */
[----:B------:R-:W0:Y:S01]  /*5970*/  MUFU.TANH R131, R131 ;  /* 0x0000008300837308 */ /* 0x000e220000002400 */
[----:B--2---:R-:W-:Y:S01]  /*5980*/  FSEL R150, R107, -INF , P2 ;  /* 0xff8000006b967808 */ /* 0x004fe20001000000 */
[----:B------:R-:W-:Y:S01]  /*5990*/  FFMA.FTZ R107, R114, R9, -R111 ;  /* 0x00000009726b7223 */ /* 0x000fe2000001086f */
[----:B------:R-:W-:-:S02]  /*59a0*/  ISETP.GT.AND P2, PT, R97, 0x48, PT ;  /* 0x000000486100780c */ /* 0x000fc40003f44270 */
[----:B------:R-:W-:Y:S02]  /*59b0*/  FMNMX.FTZ R99, R150, R99, !PT ;  /* 0x0000006396637209 */ /* 0x000fe40007810000 */
[C---:B------:R-:W-:Y:S01]  /*59c0*/  ISETP.GT.AND P3, PT, R97.reuse, 0x49, PT ;  /* 0x000000496100780c */ /* 0x040fe20003f64270 */
[----:B------:R-:W2:Y:S01]  /*59d0*/  MUFU.TANH R135, R135 ;  /* 0x0000008700877308 */ /* 0x000ea20000002400 */
[----:B------:R-:W-:Y:S02]  /*59e0*/  FSEL R172, R172, -INF , P2 ;  /* 0xff800000acac7808 */ /* 0x000fe40001000000 */
[----:B------:R-:W-:Y:S02]  /*59f0*/  FMNMX.FTZ R99, R136, R99, !PT ;  /* 0x0000006388637209 */ /* 0x000fe40007810000 */
[----:B------:R-:W-:Y:S02]  /*5a00*/  ISETP.GT.AND P2, PT, R97, 0x50, PT ;  /* 0x000000506100780c */ /* 0x000fe40003f44270 */
[----:B-1----:R-:W-:Y:S01]  /*5a10*/  FSEL R106, R127, -INF , P3 ;  /* 0xff8000007f6a7808 */ /* 0x002fe20001800000 */
[----:B------:R-:W-:Y:S01]  /*5a20*/  MUFU.EX2 R156, R156 ;  /* 0x0000009c009c7308 */ /* 0x000fe20000000800 */
[----:B------:R-:W-:-:S02]  /*5a30*/  FMNMX.FTZ R99, R172, R99, !PT ;  /* 0x00000063ac637209 */ /* 0x000fc40007810000 */
[C---:B------:R-:W-:Y:S02]  /*5a40*/  ISETP.GT.AND P3, PT, R97.reuse, 0x51, PT ;  /* 0x000000516100780c */ /* 0x040fe40003f64270 */
[----:B------:R-:W-:Y:S02]  /*5a50*/  FSEL R174, R174, -INF , P2 ;  /* 0xff800000aeae7808 */ /* 0x000fe40001000000 */
[----:B------:R-:W-:Y:S01]  /*5a60*/  FMNMX.FTZ R99, R106, R99, !PT ;  /* 0x000000636a637209 */ /* 0x000fe20007810000 */
[----:B------:R-:W-:Y:S01]  /*5a70*/  MUFU.EX2 R158, R158 ;  /* 0x0000009e009e7308 */ /* 0x000fe20000000800 */
[----:B------:R-:W-:Y:S02]  /*5a80*/  ISETP.GT.AND P2, PT, R97, 0x58, PT ;  /* 0x000000586100780c */ /* 0x000fe40003f44270 */
[----:B0-----:R-:W-:Y:S02]  /*5a90*/  FSEL R100, R131, -INF , P3 ;  /* 0xff80000083647808 */ /* 0x001fe40001800000 */
[----:B------:R-:W-:-:S02]  /*5aa0*/  FMNMX.FTZ R99, R174, R99, !PT ;  /* 0x00000063ae637209 */ /* 0x000fc40007810000 */
[----:B------:R-:W-:Y:S01]  /*5ab0*/  ISETP.GT.AND P3, PT, R97, 0x59, PT ;  /* 0x000000596100780c */ /* 0x000fe20003f64270 */
[-CC-:B------:R-:W-:Y:S01]  /*5ac0*/  FFMA.FTZ R97, R98, R9.reuse, -R111.reuse ;  /* 0x0000000962617223 */ /* 0x180fe2000001086f */
[----:B------:R-:W-:Y:S01]  /*5ad0*/  FSEL R176, R176, -INF , P2 ;  /* 0xff800000b0b07808 */ /* 0x000fe20001000000 */
[--C-:B------:R-:W-:Y:S01]  /*5ae0*/  FFMA.FTZ R98, R102, R9, -R111.reuse ;  /* 0x0000000966627223 */ /* 0x100fe2000001086f */
[----:B------:R-:W-:Y:S01]  /*5af0*/  FMNMX.FTZ R99, R100, R99, !PT ;  /* 0x0000006364637209 */ /* 0x000fe20007810000 */
[-CC-:B------:R-:W-:Y:S01]  /*5b00*/  FFMA.FTZ R102, R110, R9.reuse, -R111.reuse ;  /* 0x000000096e667223 */ /* 0x180fe2000001086f */
[----:B--2---:R-:W-:Y:S01]  /*5b10*/  FSEL R178, R135, -INF , P3 ;  /* 0xff80000087b27808 */ /* 0x004fe20001800000 */
[--C-:B------:R-:W-:Y:S01]  /*5b20*/  FFMA.FTZ R110, R128, R9, -R111.reuse ;  /* 0x00000009806e7223 */ /* 0x100fe2000001086f */
[----:B------:R-:W-:Y:S01]  /*5b30*/  FMNMX.FTZ R99, R176, R99, !PT ;  /* 0x00000063b0637209 */ /* 0x000fe20007810000 */
[----:B------:R-:W-:Y:S03]  /*5b40*/  MUFU.EX2 R89, R89 ;  /* 0x0000005900597308 */ /* 0x000fe60000000800 */
[----:B------:R-:W-:Y:S01]  /*5b50*/  FMNMX.FTZ R14, R178, R99, !PT ;  /* 0x00000063b20e7209 */ /* 0x000fe20007810000 */
[-CC-:B------:R-:W-:Y:S01]  /*5b60*/  FFMA.FTZ R99, R104, R9.reuse, -R111.reuse ;  /* 0x0000000968637223 */ /* 0x180fe2000001086f */
[----:B------:R-:W-:-:S03]  /*5b70*/  FFMA.FTZ R104, R116, R9, -R111 ;  /* 0x0000000974687223 */ /* 0x000fc6000001086f */
[----:B------:R-:W0:Y:S01]  /*5b80*/  SHFL.BFLY PT, R103, R14, 0x2, 0x1f ;  /* 0x0c401f000e677f89 */ /* 0x000e2200000e0000 */
[----:B------:R-:W-:Y:S08]  /*5b90*/  MUFU.EX2 R152, R152 ;  /* 0x0000009800987308 */ /* 0x000ff00000000800 */
[----:B------:R-:W-:Y:S08]  /*5ba0*/  MUFU.EX2 R91, R91 ;  /* 0x0000005b005b7308 */ /* 0x000ff00000000800 */
[----:B------:R-:W-:Y:S01]  /*5bb0*/  MUFU.EX2 R154, R154 ;  /* 0x0000009a009a7308 */ /* 0x000fe20000000800 */
[----:B0-----:R-:W-:Y:S01]  /*5bc0*/  FMNMX.FTZ R109, R14, R103, !PT ;  /* 0x000000670e6d7209 */ /* 0x001fe20007810000 */
[----:B------:R-:W-:-:S06]  /*5bd0*/  FFMA.FTZ R103, R112, R9, -R111 ;  /* 0x0000000970677223 */ /* 0x000fcc000001086f */
[----:B------:R-:W-:Y:S01]  /*5be0*/  MUFU.EX2 R93, R93 ;  /* 0x0000005d005d7308 */ /* 0x000fe20000000800 */
[----:B------:R-:W0:Y:S07]  /*5bf0*/  SHFL.BFLY PT, R14, R109, 0x1, 0x1f ;  /* 0x0c201f006d0e7f89 */ /* 0x000e2e00000e0000 */
[----:B------:R-:W-:Y:S08]  /*5c00*/  MUFU.EX2 R95, R95 ;  /* 0x0000005f005f7308 */ /* 0x000ff00000000800 */
[----:B------:R-:W-:Y:S08]  /*5c10*/  MUFU.EX2 R96, R96 ;  /* 0x0000006000607308 */ /* 0x000ff00000000800 */
[----:B------:R-:W-:Y:S01]  /*5c20*/  MUFU.EX2 R94, R94 ;  /* 0x0000005e005e7308 */ /* 0x000fe20000000800 */
[----:B0-----:R-:W-:Y:S01]  /*5c30*/  FMNMX.FTZ R14, R109, R14, !PT ;  /* 0x0000000e6d0e7209 */ /* 0x001fe20007810000 */
[----:B------:R-:W-:-:S03]  /*5c40*/  FFMA.FTZ R109, R132, R9, -R111 ;  /* 0x00000009846d7223 */ /* 0x000fc6000001086f */
[C---:B------:R-:W-:Y:S01]  /*5c50*/  FSETP.NEU.FTZ.AND P2, PT, R14.reuse, -INF , PT ;  /* 0xff8000000e00780b */ /* 0x040fe20003f5d000 */
[C---:B------:R-:W-:Y:S02]  /*5c60*/  FMUL.FTZ R112, R14.reuse, R9 ;  /* 0x000000090e707220 */ /* 0x040fe40000410000 */
[----:B------:R-:W-:Y:S01]  /*5c70*/  MUFU.EX2 R97, R97 ;  /* 0x0000006100617308 */ /* 0x000fe20000000800 */
[----:B------:R-:W-:Y:S02]  /*5c80*/  FSEL R116, R14, RZ, P2 ;  /* 0x000000ff0e747208 */ /* 0x000fe40001000000 */
[----:B------:R-:W-:-:S03]  /*5c90*/  FSEL R111, R112, RZ, P2 ;  /* 0x000000ff706f7208 */ /* 0x000fc60001000000 */
[----:B------:R-:W-:Y:S02]  /*5ca0*/  FADD.FTZ R116, -R116, R11 ;  /* 0x0000000b74747221 */ /* 0x000fe40000010100 */
[----:B------:R-:W-:Y:S01]  /*5cb0*/  MUFU.EX2 R98, R98 ;  /* 0x0000006200627308 */ /* 0x000fe20000000800 */
[-CC-:B------:R-:W-:Y:S01]  /*5cc0*/  FFMA.FTZ R157, R0, R9.reuse, -R111.reuse ;  /* 0x00000009009d7223 */ /* 0x180fe2000001086f */
[----:B------:R-:W-:Y:S01]  /*5cd0*/  FSEL R0, R10, RZ, P1 ;  /* 0x000000ff0a007208 */ /* 0x000fe20000800000 */
[-CC-:B------:R-:W-:Y:S01]  /*5ce0*/  FFMA.FTZ R112, R8, R9.reuse, -R111.reuse ;  /* 0x0000000908707223 */ /* 0x180fe2000001086f */
[-C--:B------:R-:W-:Y:S01]  /*5cf0*/  FMUL.FTZ R116, R116, R9.reuse ;  /* 0x0000000974747220 */ /* 0x080fe20000410000 */
[-CC-:B------:R-:W-:Y:S01]  /*5d00*/  FFMA.FTZ R159, R20, R9.reuse, -R111.reuse ;  /* 0x00000009149f7223 */ /* 0x180fe2000001086f */
[-C--:B------:R-:W-:Y:S01]  /*5d10*/  FFMA.FTZ R20, R118, R9.reuse, -R111 ;  /* 0x0000000976147223 */ /* 0x080fe2000001086f */
[----:B------:R-:W-:Y:S01]  /*5d20*/  FADD.FTZ R0, -R0, R13 ;  /* 0x0000000d00007221 */ /* 0x000fe20000010100 */
[----:B------:R-:W-:Y:S01]  /*5d30*/  MUFU.EX2 R157, R157 ;  /* 0x0000009d009d7308 */ /* 0x000fe20000000800 */
[-CC-:B------:R-:W-:Y:S01]  /*5d40*/  FFMA.FTZ R153, R88, R9.reuse, -R111.reuse ;  /* 0x0000000958997223 */ /* 0x180fe2000001086f */
[-CC-:B------:R-:W-:Y:S01]  /*5d50*/  FFMA.FTZ R88, R122, R9.reuse, -R111.reuse ;  /* 0x000000097a587223 */ /* 0x180fe2000001086f */
[-C--:B------:R-:W-:Y:S01]  /*5d60*/  FMUL.FTZ R8, R0, R9.reuse ;  /* 0x0000000900087220 */ /* 0x080fe20000410000 */
[-CC-:B------:R-:W-:Y:S01]  /*5d70*/  FFMA.FTZ R155, R90, R9.reuse, -R111.reuse ;  /* 0x000000095a9b7223 */ /* 0x180fe2000001086f */
        /* <DEDUP_REMOVED lines=20> */
[----:B0-----:R-:W-:-:S07]  /*5ec0*/  FFMA.FTZ R11, R0, R6, R157 ;  /* 0x00000006000b7223 */ /* 0x001fce000001009d */
[----:B------:R-:W0:Y:S01]  /*5ed0*/  MUFU.EX2 R159, R159 ;  /* 0x0000009f009f7308 */ /* 0x000e220000000800 */
[----:B-1----:R-:W-:-:S04]  /*5ee0*/  FFMA.FTZ R7, R8, R7, R21 ;  /* 0x0000000708077223 */ /* 0x002fc80000010015 */
[----:B------:R-:W-:-:S03]  /*5ef0*/  FADD.FTZ R7, R156, R7 ;  /* 0x000000079c077221 */ /* 0x000fc60000010000 */
[----:B------:R-:W1:Y:S01]  /*5f00*/  MUFU.EX2 R20, R20 ;  /* 0x0000001400147308 */ /* 0x000e620000000800 */
[----:B--2---:R-:W-:-:S07]  /*5f10*/  FADD.FTZ R6, R112, R11 ;  /* 0x0000000b70067221 */ /* 0x004fce0000010000 */
[----:B------:R-:W2:Y:S08]  /*5f20*/  MUFU.EX2 R153, R153 ;  /* 0x0000009900997308 */ /* 0x000eb00000000800 */
[----:B------:R-:W3:Y:S08]  /*5f30*/  MUFU.EX2 R88, R88 ;  /* 0x0000005800587308 */ /* 0x000ef00000000800 */
[----:B------:R4:W-:Y:S08]  /*5f40*/  MUFU.EX2 R13, R92 ;  /* 0x0000005c000d7308 */ /* 0x0009f00000000800 */
[----:B------:R-:W5:Y:S01]  /*5f50*/  MUFU.EX2 R155, R155 ;  /* 0x0000009b009b7308 */ /* 0x000f620000000800 */
[----:B----4-:R-:W-:Y:S01]  /*5f60*/  FADD.FTZ R92, R158, R7 ;  /* 0x000000079e5c7221 */ /* 0x010fe20000010000 */
[----:B0-----:R-:W-:-:S03]  /*5f70*/  FADD.FTZ R7, R159, R6 ;  /* 0x000000069f077221 */ /* 0x001fc60000010000 */
[----:B------:R-:W-:Y:S01]  /*5f80*/  FADD.FTZ R11, R89, R92 ;  /* 0x0000005c590b7221 */ /* 0x000fe20000010000 */
[----:B-1----:R-:W-:Y:S02]  /*5f90*/  FADD.FTZ R6, R20, R7 ;  /* 0x0000000714067221 */ /* 0x002fe40000010000 */
[----:B------:R-:W0:Y:S01]  /*5fa0*/  MUFU.EX2 R90, R90 ;  /* 0x0000005a005a7308 */ /* 0x000e220000000800 */
[----:B------:R-:W-:Y:S01]  /*5fb0*/  FADD.FTZ R92, R152, R11 ;  /* 0x0000000b985c7221 */ /* 0x000fe20000010000 */
[----:B--2---:R-:W-:-:S03]  /*5fc0*/  FADD.FTZ R7, R153, R6 ;  /* 0x0000000699077221 */ /* 0x004fc60000010000 */
[----:B------:R-:W-:Y:S01]  /*5fd0*/  FADD.FTZ R11, R91, R92 ;  /* 0x0000005c5b0b7221 */ /* 0x000fe20000010000 */
[----:B---3--:R-:W-:Y:S02]  /*5fe0*/  FADD.FTZ R6, R88, R7 ;  /* 0x0000000758067221 */ /* 0x008fe40000010000 */
[----:B------:R-:W1:Y:S01]  /*5ff0*/  MUFU.EX2 R149, R149 ;  /* 0x0000009500957308 */ /* 0x000e620000000800 */
[----:B------:R-:W-:Y:S01]  /*6000*/  FADD.FTZ R92, R154, R11 ;  /* 0x0000000b9a5c7221 */ /* 0x000fe20000010000 */
[----:B-----5:R-:W-:-:S03]  /*6010*/  FADD.FTZ R7, R155, R6 ;  /* 0x000000069b077221 */ /* 0x020fc60000010000 */
[----:B------:R-:W-:-:S03]  /*6020*/  FADD.FTZ R92, R93, R92 ;  /* 0x0000005c5d5c7221 */ /* 0x000fc60000010000 */
        /* <DEDUP_REMOVED lines=12> */
[----:B0-----:R-:W-:-:S04]  /*60f0*/  FADD.FTZ R6, R151, R6 ;  /* 0x0000000697067221 */ /* 0x001fc80000010000 */
[----:B------:R-:W-:-:S03]  /*6100*/  FADD.FTZ R6, R13, R6 ;  /* 0x000000060d067221 */ /* 0x000fc60000010000 */
        /* <DEDUP_REMOVED lines=46> */
.L_x_2212:
        /* <DEDUP_REMOVED lines=34> */
.L_x_2202:
[----:B------:R-:W-:-:S13]  /*6610*/  ISETP.GE.AND P1, PT, R15, RZ, PT ;  /* 0x000000ff0f00720c */ /* 0x000fda0003f26270 */
[----:B------:R-:W-:Y:S05]  /*6620*/  @!P1 BRA `(.L_x_2214) ;  /* 0x0000002000b49947 */ /* 0x000fea0003800000 */
[----:B------:R-:W-:Y:S01]  /*6630*/  IMAD.MOV.U32 R13, RZ, RZ, R14 ;  /* 0x000000ffff0d7224 */ /* 0x000fe200078e000e */
[----:B------:R-:W-:Y:S01]  /*6640*/  UMOV UR4, UR38 ;  /* 0x0000002600047c82 */ /* 0x000fe20008000000 */
[----:B------:R-:W-:Y:S01]  /*6650*/  IMAD.MOV.U32 R11, RZ, RZ, R10 ;  /* 0x000000ffff0b7224 */ /* 0x000fe200078e000a */
[----:B------:R-:W-:Y:S01]  /*6660*/  UMOV UR5, UR39 ;  /* 0x0000002700057c82 */ /* 0x000fe20008000000 */
[----:B------:R-:W-:-:S05]  /*6670*/  ULDC UR6, c[0x0][0x9d8] ;  /* 0x0002760000067ab9 */ /* 0x000fca0000000800 */
.L_x_2225:
[----:B------:R-:W-:-:S04]  /*6680*/  UIADD3 UR10, UR5, 0x1, URZ ;  /* 0x00000001050a7890 */ /* 0x000fc8000fffe03f */
[----:B------:R-:W-:-:S04]  /*6690*/  UISETP.NE.AND UP0, UPT, UR10, 0x2, UPT ;  /* 0x000000020a00788c */ /* 0x000fc8000bf05270 */
[----:B------:R-:W-:Y:S02]  /*66a0*/  USEL UR10, UR10, URZ, UP0 ;  /* 0x0000003f0a0a7287 */ /* 0x000fe40008000000 */
[----:B------:R-:W-:-:S04]  /*66b0*/  USEL UR38, URZ, 0x1, UP0 ;  /* 0x000000013f267887 */ /* 0x000fc80008000000 */
[----:B------:R-:W-:Y:S01]  /*66c0*/  ULOP3.LUT UR38, UR4, UR38, URZ, 0x3c, !UPT ;  /* 0x0000002604267292 */ /* 0x000fe2000f8e3c3f */
[----:B------:R-:W-:Y:S01]  /*66d0*/  UMOV UR39, UR10 ;  /* 0x0000000a00277c82 */ /* 0x000fe20008000000 */
[----:B------:R-:W-:Y:S10]  /*66e0*/  @!P0 BRA `(.L_x_2215) ;  /* 0x0000000000048947 */ /* 0x000ff40003800000 */
[----:B------:R-:W-:Y:S01]  /*66f0*/  BPT.TRAP 0x1 ;  /* 0x000000040000795c */ /* 0x000fe20000300000 */
.L_x_2215:
[----:B------:R-:W-:Y:S01]  /*6700*/  ULEA UR7, UR39, UR40, 0x3 ;  /* 0x0000002827077291 */ /* 0x000fe2000f8e183f */
[----:B------:R-:W-:-:S04]  /*6710*/  MOV R9, UR38 ;  /* 0x0000002600097c02 */ /* 0x000fc80008000f00 */
[----:B------:R-:W-:-:S04]  /*6720*/  SHF.L.U32 R9, R9, 0x1f, RZ ;  /* 0x0000001f09097819 */ /* 0x000fc800000006ff */
[----:B------:R0:W1:Y:S01]  /*6730*/  SYNCS.PHASECHK.TRANS64.TRYWAIT P1, [UR7+0x2a830], R9 ;  /* 0x02a83009ff0075a7 */ /* 0x0000620008020147 */
[----:B------:R-:W-:Y:S05]  /*6740*/  @!P0 BRA `(.L_x_2216) ;  /* 0x0000000000048947 */ /* 0x000fea0003800000 */
[----:B------:R-:W-:Y:S01]  /*6750*/  BPT.TRAP 0x1 ;  /* 0x000000040000795c */ /* 0x000fe20000300000 */
.L_x_2216:
[----:B-1----:R-:W-:Y:S05]  /*6760*/  @P1 BRA `(.L_x_2217) ;  /* 0x0000000000081947 */ /* 0x002fea0003800000 */
[----:B------:R-:W1:Y:S02]  /*6770*/  SYNCS.PHASECHK.TRANS64.TRYWAIT P1, [UR7+0x2a830], R9 ;  /* 0x02a83009ff0075a7 */ /* 0x000e640008020147 */
[----:B-1----:R-:W-:Y:S05]  /*6780*/  @!P1 BRA `(.L_x_2218) ;  /* 0x0000008c00589947 */ /* 0x002fea0003800000 */
.L_x_2217:
        /* <DEDUP_REMOVED lines=143> */
.L_x_2219:
[----:B------:R-:W-:Y:S01]  /*7080*/  ULEA UR7, UR5, UR40, 0x3 ;  /* 0x0000002805077291 */ /* 0x000fe2000f8e183f */
[----:B------:R-:W-:-:S05]  /*7090*/  IMAD.U32 R0, RZ, RZ, UR4 ;  /* 0x00000004ff007e24 */ /* 0x000fca000f8e00ff */
[----:B------:R-:W-:-:S04]  /*70a0*/  SHF.L.U32 R0, R0, 0x1f, RZ ;  /* 0x0000001f00007819 */ /* 0x000fc800000006ff */
[----:B------:R2:W3:Y:S01]  /*70b0*/  SYNCS.PHASECHK.TRANS64.TRYWAIT P1, [UR7+0x2a850], R0 ;  /* 0x02a85000ff0075a7 */ /* 0x0004e20008020147 */
[----:B------:R-:W-:Y:S05]  /*70c0*/  @!P0 BRA `(.L_x_2220) ;  /* 0x0000000000048947 */ /* 0x000fea0003800000 */
[----:B------:R-:W-:Y:S01]  /*70d0*/  BPT.TRAP 0x1 ;  /* 0x000000040000795c */ /* 0x000fe20000300000 */
.L_x_2220:
[----:B---3--:R-:W-:Y:S05]  /*70e0*/  @P1 BRA `(.L_x_2221) ;  /* 0x0000000000081947 */ /* 0x008fea0003800000 */
[----:B------:R-:W3:Y:S02]  /*70f0*/  SYNCS.PHASECHK.TRANS64.TRYWAIT P1, [UR7+0x2a850], R0 ;  /* 0x02a85000ff0075a7 */ /* 0x000ee40008020147 */
[----:B---3--:R-:W-:Y:S05]  /*7100*/  @!P1 BRA `(.L_x_2222) ;  /* 0x0000008400109947 */ /* 0x008fea0003800000 */
.L_x_2221:
        /* <DEDUP_REMOVED lines=38> */
.L_x_2223:
        /* <DEDUP_REMOVED lines=23> */
[----:B01----:R-:W-:Y:S01]  /*74e0*/  FMNMX.FTZ R9, R136, R11, !PT ;  /* 0x0000000b88097209 */ /* 0x003fe20007810000 */
[----:B------:R-:W-:Y:S01]  /*74f0*/  FMUL.FTZ R102, R107, UR6 ;  /* 0x000000066b667c20 */ /* 0x000fe20008410000 */
[----:B------:R-:W-:Y:S01]  /*7500*/  FMUL.FTZ R158, R109, UR6 ;  /* 0x000000066d9e7c20 */ /* 0x000fe20008410000 */
[----:B------:R-:W-:Y:S01]  /*7510*/  FMUL.FTZ R104, R110, UR6 ;  /* 0x000000066e687c20 */ /* 0x000fe20008410000 */
[----:B------:R-:W-:Y:S01]  /*7520*/  FMUL.FTZ R172, R112, UR6 ;  /* 0x0000000670ac7c20 */ /* 0x000fe20008410000 */
[----:B------:R-:W-:Y:S01]  /*7530*/  FMUL.FTZ R106, R111, UR6 ;  /* 0x000000066f6a7c20 */ /* 0x000fe20008410000 */
[----:B------:R-:W-:Y:S01]  /*7540*/  FMUL.FTZ R174, R113, UR6 ;  /* 0x0000000671ae7c20 */ /* 0x000fe20008410000 */
[----:B------:R-:W0:Y:S01]  /*7550*/  MUFU.TANH R140, R140 ;  /* 0x0000008c008c7308 */ /* 0x000e220000002400 */
[----:B---3--:R-:W-:Y:S01]  /*7560*/  FMNMX.FTZ R9, R138, R9, !PT ;  /* 0x000000098a097209 */ /* 0x008fe20007810000 */
        /* <DEDUP_REMOVED lines=14> */
[----:B------:R-:W3:Y:S01]  /*7650*/  MUFU.TANH R142, R142 ;  /* 0x0000008e008e7308 */ /* 0x000ee20000002400 */
        /* <DEDUP_REMOVED lines=11> */
[----:B--2---:R-:W-:Y:S01]  /*7710*/  FMUL.FTZ R0, R134, UR6 ;  /* 0x0000000686007c20 */ /* 0x004fe20008410000 */
[----:B------:R-:W-:Y:S01]  /*7720*/  FMUL.FTZ R134, R135, UR6 ;  /* 0x0000000687867c20 */ /* 0x000fe20008410000 */
[----:B------:R-:W-:-:S02]  /*7730*/  ULEA UR4, UR10, UR40, 0x3 ;  /* 0x000000280a047291 */ /* 0x000fc4000f8e183f */
[----:B------:R-:W1:Y:S01]  /*7740*/  MUFU.TANH R144, R144 ;  /* 0x0000009000907308 */ /* 0x000e620000002400 */
[----:B---3--:R-:W-:Y:S01]  /*7750*/  FMNMX.FTZ R9, R142, R9, !PT ;  /* 0x000000098e097209 */ /* 0x008fe20007810000 */
[----:B------:R-:W-:-:S04]  /*7760*/  UIADD3 UR4, UR4, 0x2a840, URZ ;  /* 0x0002a84004047890 */ /* 0x000fc8000fffe03f */
[----:B------:R-:W-:Y:S02]  /*7770*/  UPRMT UR4, UR43, 0x654, UR4 ;  /* 0x000006542b047896 */ /* 0x000fe40008000004 */
[----:B------:R-:W2:Y:S01]  /*7780*/  MUFU.TANH R90, R90 ;  /* 0x0000005a005a7308 */ /* 0x000ea20000002400 */
[----:B0-----:R-:W-:-:S06]  /*7790*/  FMNMX.FTZ R21, R88, R21, !PT ;  /* 0x0000001558157209 */ /* 0x001fcc0007810000 */
[----:B------:R-:W-:Y:S01]  /*77a0*/  SYNCS.ARRIVE.TRANS64.RED.A1T0 RZ, [UR4], RZ ;  /* 0x000000ffffff79a7 */ /* 0x000fe20008100404 */
        /* <DEDUP_REMOVED lines=74> */
[----:B------:R0:W1:Y:S01]  /*7c50*/  MUFU.TANH R132, R0 ;  /* 0x0000000000847308 */ /* 0x0000620000002400 */
[----:B--2---:R-:W-:-:S07]  /*7c60*/  FMNMX.FTZ R21, R130, R21, !PT ;  /* 0x0000001582157209 */ /* 0x004fce0007810000 */
[----:B------:R-:W2:Y:S01]  /*7c70*/  MUFU.TANH R134, R134 ;  /* 0x0000008600867308 */ /* 0x000ea20000002400 */
[----:B0-----:R-:W-:-:S05]  /*7c80*/  FMNMX.FTZ R0, R190, R9, !PT ;  /* 0x00000009be007209 */ /* 0x001fca0007810000 */
[----:B------:R-:W0:Y:S01]  /*7c90*/  SHFL.BFLY PT, R9, R0, 0x2, 0x1f ;  /* 0x0c401f0000097f89 */ /* 0x000e2200000e0000 */
[----:B-1----:R-:W-:-:S04]  /*7ca0*/  FMNMX.FTZ R21, R132, R21, !PT ;  /* 0x0000001584157209 */ /* 0x002fc80007810000 */
[----:B--2---:R-:W-:-:S05]  /*7cb0*/  FMNMX.FTZ R21, R134, R21, !PT ;  /* 0x0000001586157209 */ /* 0x004fca0007810000 */
[----:B------:R-:W1:Y:S01]  /*7cc0*/  SHFL.BFLY PT, R8, R21, 0x2, 0x1f ;  /* 0x0c401f0015087f89 */ /* 0x000e6200000e0000 */
[----:B0-----:R-:W-:Y:S02]  /*7cd0*/  FMNMX.FTZ R89, R0, R9, !PT ;  /* 0x0000000900597209 */ /* 0x001fe40007810000 */
[----:B------:R-:W0:Y:S03]  /*7ce0*/  LDC R9, c[0x0][0x988] ;  /* 0x00026200ff097b82 */ /* 0x000e260000000800 */
[----:B------:R-:W2:Y:S01]  /*7cf0*/  SHFL.BFLY PT, R10, R89, 0x1, 0x1f ;  /* 0x0c201f00590a7f89 */ /* 0x000ea200000e0000 */
[----:B-1----:R-:W-:-:S05]  /*7d00*/  FMNMX.FTZ R91, R21, R8, !PT ;  /* 0x00000008155b7209 */ /* 0x002fca0007810000 */
[----:B------:R-:W1:Y:S01]  /*7d10*/  SHFL.BFLY PT, R14, R91, 0x1, 0x1f ;  /* 0x0c201f005b0e7f89 */ /* 0x000e6200000e0000 */
[----:B--2---:R-:W-:-:S05]  /*7d20*/  FMNMX.FTZ R10, R89, R10, !PT ;  /* 0x0000000a590a7209 */ /* 0x004fca0007810000 */
[C---:B0-----:R-:W-:Y:S01]  /*7d30*/  FMUL.FTZ R107, R10.reuse, R9 ;  /* 0x000000090a6b7220 */ /* 0x041fe20000410000 */
[----:B------:R-:W-:-:S03]  /*7d40*/  FADD.FTZ R8, -R10, R11 ;  /* 0x0000000b0a087221 */ /* 0x000fc60000010100 */
[-CC-:B------:R-:W-:Y:S01]  /*7d50*/  FFMA.FTZ R11, R136, R9.reuse, -R107.reuse ;  /* 0x00000009880b7223 */ /* 0x180fe2000001086b */
[-CC-:B------:R-:W-:Y:S01]  /*7d60*/  FFMA.FTZ R136, R138, R9.reuse, -R107.reuse ;  /* 0x000000098a887223 */ /* 0x180fe2000001086b */
[-CC-:B------:R-:W-:Y:S01]  /*7d70*/  FFMA.FTZ R138, R142, R9.reuse, -R107.reuse ;  /* 0x000000098e8a7223 */ /* 0x180fe2000001086b */
[-CC-:B------:R-:W-:Y:S01]  /*7d80*/  FFMA.FTZ R21, R144, R9.reuse, -R107.reuse ;  /* 0x0000000990157223 */ /* 0x180fe2000001086b */
[-CC-:B------:R-:W-:Y:S01]  /*7d90*/  FFMA.FTZ R89, R148, R9.reuse, -R107.reuse ;  /* 0x0000000994597223 */ /* 0x180fe2000001086b */
[-CC-:B------:R-:W-:Y:S01]  /*7da0*/  FFMA.FTZ R142, R150, R9.reuse, -R107.reuse ;  /* 0x00000009968e7223 */ /* 0x180fe2000001086b */
[-CC-:B------:R-:W-:Y:S01]  /*7db0*/  FFMA.FTZ R144, R172, R9.reuse, -R107.reuse ;  /* 0x00000009ac907223 */ /* 0x180fe2000001086b */
[----:B-1----:R-:W-:Y:S01]  /*7dc0*/  FMNMX.FTZ R14, R91, R14, !PT ;  /* 0x0000000e5b0e7209 */ /* 0x002fe20007810000 */
[-CC-:B------:R-:W-:Y:S01]  /*7dd0*/  FFMA.FTZ R95, R174, R9.reuse, -R107.reuse ;  /* 0x00000009ae5f7223 */ /* 0x180fe2000001086b */
[-CC-:B------:R-:W-:Y:S01]  /*7de0*/  FFMA.FTZ R101, R124, R9.reuse, -R107.reuse ;  /* 0x000000097c657223 */ /* 0x180fe2000001086b */
[-CC-:B------:R-:W-:Y:S01]  /*7df0*/  FFMA.FTZ R103, R126, R9.reuse, -R107.reuse ;  /* 0x000000097e677223 */ /* 0x180fe2000001086b */
[-C--:B------:R-:W-:Y:S01]  /*7e00*/  FFMA.FTZ R148, R152, R9.reuse, -R107 ;  /* 0x0000000998947223 */ /* 0x080fe2000001086b */
[----:B------:R-:W-:Y:S01]  /*7e10*/  FADD.FTZ R0, -R14, R13 ;  /* 0x0000000d0e007221 */ /* 0x000fe20000010100 */
[-CC-:B------:R-:W-:Y:S01]  /*7e20*/  FFMA.FTZ R13, R140, R9.reuse, -R107.reuse ;  /* 0x000000098c0d7223 */ /* 0x180fe2000001086b */
        /* <DEDUP_REMOVED lines=11> */
[-C--:B------:R-:W-:Y:S01]  /*7ee0*/  FFMA.FTZ R174, R190, R9.reuse, -R107 ;  /* 0x00000009beae7223 */ /* 0x080fe2000001086b */
[-C--:B------:R-:W-:Y:S01]  /*7ef0*/  FMUL.FTZ R107, R14, R9.reuse ;  /* 0x000000090e6b7220 */ /* 0x080fe20000410000 */
[-C--:B------:R-:W-:Y:S01]  /*7f00*/  FMUL.FTZ R8, R8, R9.reuse ;  /* 0x0000000908087220 */ /* 0x080fe20000410000 */
[-C--:B------:R-:W-:Y:S01]  /*7f10*/  FMUL.FTZ R0, R0, R9.reuse ;  /* 0x0000000900007220 */ /* 0x080fe20000410000 */
        /* <DEDUP_REMOVED lines=23> */
[----:B------:R-:W-:Y:S01]  /*8090*/  FFMA.FTZ R128, R128, R9, -R107 ;  /* 0x0000000980807223 */ /* 0x000fe2000001086b */
[----:B------:R-:W1:Y:S01]  /*80a0*/  MUFU.EX2 R157, R157 ;  /* 0x0000009d009d7308 */ /* 0x000e620000000800 */
[----:B0-----:R-:W-:Y:S01]  /*80b0*/  FFMA.FTZ R7, R8, R7, R11 ;  /* 0x0000000708077223 */ /* 0x001fe2000001000b */
[-CC-:B------:R-:W-:Y:S01]  /*80c0*/  FFMA.FTZ R130, R130, R9.reuse, -R107.reuse ;  /* 0x0000000982827223 */ /* 0x180fe2000001086b */
[-CC-:B------:R-:W-:Y:S01]  /*80d0*/  FFMA.FTZ R132, R132, R9.reuse, -R107.reuse ;  /* 0x0000000984847223 */ /* 0x180fe2000001086b */
[----:B------:R-:W-:-:S04]  /*80e0*/  FFMA.FTZ R107, R134, R9, -R107 ;  /* 0x00000009866b7223 */ /* 0x000fc8000001086b */
[----:B------:R-:W0:Y:S08]  /*80f0*/  MUFU.EX2 R136, R136 ;  /* 0x0000008800887308 */ /* 0x000e300000000800 */
[----:B------:R-:W2:Y:S01]  /*8100*/  MUFU.EX2 R12, R12 ;  /* 0x0000000c000c7308 */ /* 0x000ea20000000800 */
[----:B-1----:R-:W-:-:S07]  /*8110*/  FFMA.FTZ R109, R0, R6, R157 ;  /* 0x00000006006d7223 */ /* 0x002fce000001009d */
        /* <DEDUP_REMOVED lines=92> */
.L_x_2224:
        /* <DEDUP_REMOVED lines=34> */
.L_x_2214:
        /* <DEDUP_REMOVED lines=67> */
.L_x_2226:
[----:B------:R-:W-:Y:S01]  /*8d30*/  ULEA UR5, UR39, UR40, 0x3 ;  /* 0x0000002827057291 */ /* 0x000fe2000f8e183f */
[----:B------:R-:W-:-:S05]  /*8d40*/  IMAD.U32 R0, RZ, RZ, UR38 ;  /* 0x00000026ff007e24 */ /* 0x000fca000f8e00ff */
[----:B------:R-:W-:-:S04]  /*8d50*/  SHF.L.U32 R0, R0, 0x1f, RZ ;  /* 0x0000001f00007819 */ /* 0x000fc800000006ff */
[----:B------:R0:W1:Y:S01]  /*8d60*/  SYNCS.PHASECHK.TRANS64.TRYWAIT P1, [UR5+0x2a850], R0 ;  /* 0x02a85000ff0075a7 */ /* 0x0000620008020145 */
[----:B------:R-:W-:Y:S05]  /*8d70*/  @!P0 BRA `(.L_x_2227) ;  /* 0x0000000000048947 */ /* 0x000fea0003800000 */
[----:B------:R-:W-:Y:S01]  /*8d80*/  BPT.TRAP 0x1 ;  /* 0x000000040000795c */ /* 0x000fe20000300000 */
.L_x_2227:
[----:B-1----:R-:W-:Y:S05]  /*8d90*/  @P1 BRA `(.L_x_2228) ;  /* 0x0000000000081947 */ /* 0x002fea0003800000 */
[----:B------:R-:W1:Y:S02]  /*8da0*/  SYNCS.PHASECHK.TRANS64.TRYWAIT P1, [UR5+0x2a850], R0 ;  /* 0x02a85000ff0075a7 */ /* 0x000e640008020145 */
[----:B-1----:R-:W-:Y:S05]  /*8db0*/  @!P1 BRA `(.L_x_2229) ;  /* 0x0000006400fc9947 */ /* 0x002fea0003800000 */
.L_x_2228:
[----:B------:R-:W-:Y:S01]  /*8dc0*/  UIADD3 UR40, UR40, 0x400, URZ ;  /* 0x0000040028287890 */ /* 0x000fe2000fffe03f */
[----:B------:R-:W-:Y:S01]  /*8dd0*/  WARPGROUP.ARRIVE ;  /* 0x00000000000079c5 */ /* 0x000fe20000000000 */
[----:B------:R-:W-:Y:S01]  /*8de0*/  UMOV UR7, 0x40000040 ;  /* 0x4000004000077882 */ /* 0x000fe20000000000 */
[----:B01----:R-:W0:Y:S01]  /*8df0*/  SHFL.BFLY PT, R0, R7, 0x2, 0x1f ;  /* 0x0c401f0007007f89 */ /* 0x003e2200000e0000 */
[----:B------:R-:W-:Y:S01]  /*8e00*/  USHF.R.U32.HI UR40, URZ, 0x4, UR40 ;  /* 0x000000043f287899 */ /* 0x000fe20008011628 */
[----:B------:R-:W-:Y:S01]  /*8e10*/  IMAD.MOV.U32 R4, RZ, RZ, RZ ;  /* 0x000000ffff047224 */ /* 0x000fe200078e00ff */
[----:B------:R-:W-:Y:S01]  /*8e20*/  MOV R89, 0xff800000 ;  /* 0xff80000000597802 */ /* 0x000fe20000000f00 */
[----:B------:R-:W1:Y:S01]  /*8e30*/  SHFL.BFLY PT, R3, R6, 0x2, 0x1f ;  /* 0x0c401f0006037f89 */ /* 0x000e6200000e0000 */
[----:B------:R-:W-:Y:S01]  /*8e40*/  ULOP3.LUT UR40, UR40, 0x3fff, URZ, 0xc0, !UPT ;  /* 0x00003fff28287892 */ /* 0x000fe2000f8ec03f */
[----:B------:R-:W-:Y:S02]  /*8e50*/  IMAD.MOV.U32 R8, RZ, RZ, RZ ;  /* 0x000000ffff087224 */ /* 0x000fe400078e00ff */
[----:B------:R-:W-:Y:S01]  /*8e60*/  IMAD.MOV.U32 R88, RZ, RZ, -0x800000 ;  /* 0xff800000ff587424 */ /* 0x000fe200078e00ff */
[----:B------:R-:W-:-:S04]  /*8e70*/  ULOP3.LUT UR4, UR40, 0x3000000, URZ, 0xfc, !UPT ;  /* 0x0300000028047892 */ /* 0x000fc8000f8efc3f */
[----:B------:R-:W-:-:S07]  /*8e80*/  UIMAD UR4, UR39, 0x600, UR4 ;  /* 0x00000600270478a4 */ /* 0x000fce000f8e0204 */
[----:B------:R-:W-:Y:S02]  /*8e90*/  UMOV UR6, UR4 ;  /* 0x0000000400067c82 */ /* 0x000fe40008000000 */
[----:B------:R-:W-:Y:S01]  /*8ea0*/  HGMMA.64x128x16.F32 R24, R156, gdesc[UR4].tnspB, R24, gsb0 ;  /* 0x41e000049c187df0 */ /* 0x000fe20008000818 */
[----:B------:R-:W-:Y:S01]  /*8eb0*/  UIADD3 UR6, UR4, 0x80, URZ ;  /* 0x0000008004067890 */ /* 0x000fe2000fffe03f */
[----:B0-----:R-:W-:Y:S01]  /*8ec0*/  FADD.FTZ R0, R0, R7 ;  /* 0x0000000700007221 */ /* 0x001fe20000010000 */
[----:B------:R-:W-:Y:S01]  /*8ed0*/  UMOV UR7, 0x40000040 ;  /* 0x4000004000077882 */ /* 0x000fe20000000000 */
[----:B-1----:R-:W-:-:S03]  /*8ee0*/  FADD.FTZ R2, R3, R6 ;  /* 0x0000000603027221 */ /* 0x002fc60000010000 */
[----:B------:R-:W0:Y:S04]  /*8ef0*/  SHFL.BFLY PT, R3, R0, 0x1, 0x1f ;  /* 0x0c201f0000037f89 */ /* 0x000e2800000e0000 */
[----:B------:R-:W1:Y:S01]  /*8f00*/  SHFL.BFLY PT, R5, R2, 0x1, 0x1f ;  /* 0x0c201f0002057f89 */ /* 0x000e6200000e0000 */
[----:B0-----:R-:W-:Y:S01]  /*8f10*/  FADD.FTZ R11, R0, R3 ;  /* 0x00000003000b7221 */ /* 0x001fe20000010000 */
[----:B-1----:R-:W-:-:S04]  /*8f20*/  FADD.FTZ R12, R2, R5 ;  /* 0x00000005020c7221 */ /* 0x002fc80000010000 */
[----:B------:R-:W-:Y:S02]  /*8f30*/  FSETP.NE.FTZ.AND P1, PT, R11, RZ, PT ;  /* 0x000000ff0b00720b */ /* 0x000fe40003f35000 */
[----:B------:R-:W-:-:S11]  /*8f40*/  FSETP.NE.FTZ.AND P2, PT, R12, RZ, PT ;  /* 0x000000ff0c00720b */ /* 0x000fd60003f55000 */
[----:B------:R-:W0:Y:S01]  /*8f50*/  @P1 MUFU.LG2 R5, R11 ;  /* 0x0000000b00051308 */ /* 0x000e220000000c00 */
[C---:B------:R-:W-:Y:S01]  /*8f60*/  @P1 FMUL.FTZ R3, R9.reuse, 0.69314718246459960938 ;  /* 0x3f31721809031820 */ /* 0x040fe20000410000 */
[----:B------:R-:W-:-:S06]  /*8f70*/  @P2 FMUL.FTZ R2, R9, 0.69314718246459960938 ;  /* 0x3f31721809022820 */ /* 0x000fcc0000410000 */
        /* <DEDUP_REMOVED lines=34> */
.L_x_2230:
[----:B------:R-:W-:Y:S01]  /*91a0*/  UIADD3 UR4, UR5, 0x2a860, URZ ;  /* 0x0002a86005047890 */ /* 0x000fe2000fffe03f */
[----:B------:R-:W-:Y:S01]  /*91b0*/  FMUL.FTZ R90, R44, R4 ;  /* 0x000000042c5a7220 */ /* 0x000fe20000410000 */
[----:B------:R-:W-:Y:S01]  /*91c0*/  UIADD3 UR39, UR39, 0x1, URZ ;  /* 0x0000000127277890 */ /* 0x000fe2000fffe03f */
[----:B------:R-:W-:Y:S01]  /*91d0*/  FMUL.FTZ R97, R50, R8 ;  /* 0x0000000832617220 */ /* 0x000fe20000410000 */
[----:B------:R-:W-:Y:S01]  /*91e0*/  UPRMT UR4, UR43, 0x654, UR4 ;  /* 0x000006542b047896 */ /* 0x000fe20008000004 */
[-C--:B------:R-:W-:Y:S01]  /*91f0*/  FMUL.FTZ R3, R24, R4.reuse ;  /* 0x0000000418037220 */ /* 0x080fe20000410000 */
[----:B------:R-:W-:Y:S01]  /*9200*/  UISETP.NE.AND UP0, UPT, UR39, 0x2, UPT ;  /* 0x000000022700788c */ /* 0x000fe2000bf05270 */
[-C--:B------:R-:W-:Y:S01]  /*9210*/  FMUL.FTZ R98, R25, R4.reuse ;  /* 0x0000000419627220 */ /* 0x080fe20000410000 */
[-C--:B------:R-:W-:Y:S01]  /*9220*/  FMUL.FTZ R6, R28, R4.reuse ;  /* 0x000000041c067220 */ /* 0x080fe20000410000 */
        /* <DEDUP_REMOVED lines=65> */
.L_x_2194:
        /* <DEDUP_REMOVED lines=11> */
[----:B------:R-:W-:Y:S01]  /*96f0*/  IMAD R9, R162, 0x40, R17 ;  /* 0x00000040a2097824 */ /* 0x000fe200078e0211 */
        /* <DEDUP_REMOVED lines=11> */
[----:B------:R-:W-:Y:S02]  /*97b0*/  F2FP.F16.F32.PACK_AB R81, R83, R82 ;  /* 0x000000525351723e */ /* 0x000fe400000000ff */
[----:B------:R-:W-:Y:S02]  /*97c0*/  F2FP.F16.F32.PACK_AB R82, R85, R84 ;  /* 0x000000545552723e */ /* 0x000fe400000000ff */
[----:B------:R-:W-:Y:S02]  /*97d0*/  IADD3 R11, R11, R13, RZ ;  /* 0x0000000d0b0b7210 */ /* 0x000fe40007ffe0ff */
[----:B------:R-:W-:Y:S01]  /*97e0*/  F2FP.F16.F32.PACK_AB R83, R87, R86 ;  /* 0x000000565753723e */ /* 0x000fe200000000ff */
[----:B------:R-:W-:Y:S01]  /*97f0*/  IMAD.WIDE.U32 R10, R23, UR4, R10 ;  /* 0x00000004170a7c25 */ /* 0x000fe2000f8e000a */
[----:B------:R-:W-:-:S02]  /*9800*/  MOV R34, R40 ;  /* 0x0000002800227202 */ /* 0x000fc40000000f00 */
[----:B--2---:R-:W-:-:S03]  /*9810*/  MOV R35, R5 ;  /* 0x0000000500237202 */ /* 0x004fc60000000f00 */
[----:B------:R-:W-:-:S04]  /*9820*/  IMAD.WIDE R4, R167, 0x2, R34 ;  /* 0x00000002a7047825 */ /* 0x000fc800078e0222 */
[----:B------:R-:W-:Y:S01]  /*9830*/  IMAD.WIDE R34, R9, 0x2, R34 ;  /* 0x0000000209227825 */ /* 0x000fe200078e0222 */
[C---:B------:R-:W-:Y:S02]  /*9840*/  IADD3 R107, P1, R4.reuse, 0x4040, RZ ;  /* 0x00004040046b7810 */ /* 0x040fe40007f3e0ff */
[C---:B------:R-:W-:Y:S02]  /*9850*/  IADD3 R47, P0, R4.reuse, 0x4060, RZ ;  /* 0x00004060042f7810 */ /* 0x040fe40007f1e0ff */
[C---:B------:R-:W-:Y:S01]  /*9860*/  IADD3 R51, P2, R4.reuse, 0x4020, RZ ;  /* 0x0000402004337810 */ /* 0x040fe20007f5e0ff */
[--C-:B------:R-:W-:Y:S01]  /*9870*/  IMAD.X R43, RZ, RZ, R5.reuse, P1 ;  /* 0x000000ffff2b7224 */ /* 0x100fe200008e0605 */
[----:B---3--:R-:W-:Y:S02]  /*9880*/  ISETP.NE.AND P1, PT, R41, 0x1, PT ;  /* 0x000000012900780c */ /* 0x008fe40003f25270 */
[----:B------:R-:W-:Y:S01]  /*9890*/  LOP3.LUT R46, R47, 0x380, RZ, 0xc0, !PT ;  /* 0x000003802f2e7812 */ /* 0x000fe200078ec0ff */
[----:B------:R-:W-:Y:S01]  /*98a0*/  IMAD.X R39, RZ, RZ, R5, P2 ;  /* 0x000000ffff277224 */ /* 0x000fe200010e0605 */
[----:B------:R-:W-:-:S02]  /*98b0*/  LOP3.LUT R9, R4, 0x380, RZ, 0xc0, !PT ;  /* 0x0000038004097812 */ /* 0x000fc400078ec0ff */
[C---:B------:R-:W-:Y:S02]  /*98c0*/  IADD3 R33, P3, R4.reuse, 0x4000, RZ ;  /* 0x0000400004217810 */ /* 0x040fe40007f7e0ff */
[----:B------:R-:W-:Y:S02]  /*98d0*/  IADD3 R21, P6, R4, 0x20, RZ ;  /* 0x0000002004157810 */ /* 0x000fe40007fde0ff */
[----:B------:R-:W-:Y:S02]  /*98e0*/  LOP3.LUT R12, R51, 0x380, RZ, 0xc0, !PT ;  /* 0x00000380330c7812 */ /* 0x000fe400078ec0ff */
[----:B------:R-:W-:Y:S01]  /*98f0*/  SHF.R.U64 R46, R46, 0x3, RZ ;  /* 0x000000032e2e7819 */ /* 0x000fe200000012ff */
[----:B------:R-:W2:Y:S01]  /*9900*/  @P1 LDC R72, c[0x0][0xbec] ;  /* 0x0002fb00ff481b82 */ /* 0x000ea20000000800 */
[----:B------:R-:W-:Y:S01]  /*9910*/  SHF.R.U64 R9, R9, 0x3, RZ ;  /* 0x0000000309097819 */ /* 0x000fe200000012ff */
[----:B------:R-:W-:Y:S01]  /*9920*/  IMAD.X R15, RZ, RZ, R5, P6 ;  /* 0x000000ffff0f7224 */ /* 0x000fe200030e0605 */
[----:B------:R-:W-:-:S02]  /*9930*/  LOP3.LUT R14, R107, 0x380, RZ, 0xc0, !PT ;  /* 0x000003806b0e7812 */ /* 0x000fc400078ec0ff */
[----:B------:R-:W-:Y:S02]  /*9940*/  LOP3.LUT R8, R33, 0x380, RZ, 0xc0, !PT ;  /* 0x0000038021087812 */ /* 0x000fe400078ec0ff */
[----:B------:R-:W-:Y:S01]  /*9950*/  LOP3.LUT R2, R21, 0x380, RZ, 0xc0, !PT ;  /* 0x0000038015027812 */ /* 0x000fe200078ec0ff */
[----:B------:R-:W3:Y:S01]  /*9960*/  @P1 LDC R111, c[0x0][0xbf0] ;  /* 0x0002fc00ff6f1b82 */ /* 0x000ee20000000800 */
[C---:B------:R-:W-:Y:S02]  /*9970*/  IADD3 R31, P4, R4.reuse, 0x60, RZ ;  /* 0x00000060041f7810 */ /* 0x040fe40007f9e0ff */
[----:B------:R-:W-:Y:S02]  /*9980*/  IADD3 R25, P5, R4, 0x40, RZ ;  /* 0x0000004004197810 */ /* 0x000fe40007fbe0ff */
[----:B------:R-:W-:Y:S01]  /*9990*/  SHF.R.U64 R12, R12, 0x3, RZ ;  /* 0x000000030c0c7819 */ /* 0x000fe200000012ff */
[--C-:B------:R-:W-:Y:S01]  /*99a0*/  IMAD.X R13, RZ, RZ, R5.reuse, P4 ;  /* 0x000000ffff0d7224 */ /* 0x100fe200020e0605 */
[----:B------:R-:W-:Y:S01]  /*99b0*/  LOP3.LUT R46, R46, R47, RZ, 0x3c, !PT ;  /* 0x0000002f2e2e7212 */ /* 0x000fe200078e3cff */
[--C-:B------:R-:W-:Y:S01]  /*99c0*/  IMAD.X R47, RZ, RZ, R5.reuse, P0 ;  /* 0x000000ffff2f7224 */ /* 0x100fe200000e0605 */
[----:B------:R-:W-:Y:S01]  /*99d0*/  LOP3.LUT R4, R9, R4, RZ, 0x3c, !PT ;  /* 0x0000000409047212 */ /* 0x000fe200078e3cff */
[----:B------:R-:W-:Y:S01]  /*99e0*/  IMAD.X R9, RZ, RZ, R5, P5 ;  /* 0x000000ffff097224 */ /* 0x000fe200028e0605 */
[----:B------:R-:W-:-:S02]  /*99f0*/  SHF.R.U64 R14, R14, 0x3, RZ ;  /* 0x000000030e0e7819 */ /* 0x000fc400000012ff */
[----:B------:R-:W-:Y:S02]  /*9a00*/  SHF.R.U64 R8, R8, 0x3, RZ ;  /* 0x0000000308087819 */ /* 0x000fe400000012ff */
[----:B------:R-:W-:Y:S02]  /*9a10*/  SHF.R.U64 R2, R2, 0x3, RZ ;  /* 0x0000000302027819 */ /* 0x000fe400000012ff */
[----:B------:R-:W-:Y:S02]  /*9a20*/  LOP3.LUT R38, R12, R51, RZ, 0x3c, !PT ;  /* 0x000000330c267212 */ /* 0x000fe400078e3cff */
[----:B------:R-:W-:Y:S02]  /*9a30*/  LOP3.LUT R42, R14, R107, RZ, 0x3c, !PT ;  /* 0x0000006b0e2a7212 */ /* 0x000fe400078e3cff */
[----:B------:R-:W-:Y:S02]  /*9a40*/  LOP3.LUT R36, R8, R33, RZ, 0x3c, !PT ;  /* 0x0000002108247212 */ /* 0x000fe400078e3cff */
[----:B------:R-:W-:-:S02]  /*9a50*/  MOV R51, R4 ;  /* 0x0000000400337202 */ /* 0x000fc40000000f00 */
[----:B------:R-:W-:Y:S02]  /*9a60*/  LOP3.LUT R14, R2, R21, RZ, 0x3c, !PT ;  /* 0x00000015020e7212 */ /* 0x000fe400078e3cff */
[----:B------:R-:W-:Y:S02]  /*9a70*/  LOP3.LUT R8, R31, 0x380, RZ, 0xc0, !PT ;  /* 0x000003801f087812 */ /* 0x000fe400078ec0ff */
[----:B------:R-:W-:Y:S02]  /*9a80*/  F2FP.F16.F32.PACK_AB R4, R98, R3 ;  /* 0x000000036204723e */ /* 0x000fe400000000ff */
[----:B------:R-:W-:Y:S02]  /*9a90*/  LOP3.LUT R2, R25, 0x380, RZ, 0xc0, !PT ;  /* 0x0000038019027812 */ /* 0x000fe400078ec0ff */
[----:B------:R-:W-:Y:S01]  /*9aa0*/  MOV R98, R46 ;  /* 0x0000002e00627202 */ /* 0x000fe20000000f00 */
[----:B------:R-:W-:Y:S01]  /*9ab0*/  IMAD.IADD R47, R19, 0x1, R16 ;  /* 0x00000001132f7824 */ /* 0x000fe200078e0210 */
[----:B------:R-:W-:-:S02]  /*9ac0*/  SHF.R.U64 R8, R8, 0x3, RZ ;  /* 0x0000000308087819 */ /* 0x000fc400000012ff */
[----:B------:R-:W-:Y:S02]  /*9ad0*/  SHF.R.U64 R2, R2, 0x3, RZ ;  /* 0x0000000302027819 */ /* 0x000fe400000012ff */
[----:B------:R-:W-:Y:S01]  /*9ae0*/  MOV R109, R38 ;  /* 0x00000026006d7202 */ /* 0x000fe20000000f00 */
[----:B--2---:R-:W-:Y:S01]  /*9af0*/  @P1 IMAD.HI.U32 R38, R47, R72, RZ ;  /* 0x000000482f261227 */ /* 0x004fe200078e00ff */
[C---:B------:R-:W-:Y:S02]  /*9b00*/  IADD3 R21, P5, R34.reuse, 0x2000, RZ ;  /* 0x0000200022157810 */ /* 0x040fe40007fbe0ff */
[----:B------:R-:W-:Y:S01]  /*9b10*/  IADD3 R33, P6, R34, 0x1000, RZ ;  /* 0x0000100022217810 */ /* 0x000fe20007fde0ff */
[----:B------:R-:W-:Y:S01]  /*9b20*/  IMAD R72, R41, UR6, RZ ;  /* 0x0000000629487c24 */ /* 0x000fe2000f8e02ff */
[----:B------:R-:W-:Y:S01]  /*9b30*/  LOP3.LUT R12, R8, R31, RZ, 0x3c, !PT ;  /* 0x0000001f080c7212 */ /* 0x000fe200078e3cff */
[----:B------:R-:W-:Y:S01]  /*9b40*/  IMAD.X R29, RZ, RZ, R35, P5 ;  /* 0x000000ffff1d7224 */ /* 0x000fe200028e0623 */
[----:B------:R-:W-:-:S02]  /*9b50*/  IADD3.X R37, RZ, R5, RZ, P3, !PT ;  /* 0x00000005ff257210 */ /* 0x000fc40001ffe4ff */
[----:B------:R-:W-:Y:S02]  /*9b60*/  LOP3.LUT R8, R2, R25, RZ, 0x3c, !PT ;  /* 0x0000001902087212 */ /* 0x000fe400078e3cff */
[----:B------:R-:W-:Y:S02]  /*9b70*/  LOP3.LUT R28, R21, 0x380, RZ, 0xc0, !PT ;  /* 0x00000380151c7812 */ /* 0x000fe400078ec0ff */
[----:B------:R-:W-:Y:S02]  /*9b80*/  IADD3 R25, P0, R34, 0x6000, RZ ;  /* 0x0000600022197810 */ /* 0x000fe40007f1e0ff */
[----:B------:R-:W-:Y:S01]  /*9b90*/  F2FP.F16.F32.PACK_AB R5, R27, R110 ;  /* 0x0000006e1b05723e */ /* 0x000fe200000000ff */
[----:B------:R-:W-:Y:S01]  /*9ba0*/  BAR.SYNC.DEFER_BLOCKING 0x1, 0x100 ;  /* 0x0044000000007b1d */ /* 0x000fe20000010000 */
[----:B------:R-:W-:Y:S02]  /*9bb0*/  MOV R39, R47 ;  /* 0x0000002f00277202 */ /* 0x000fe40000000f00 */
[----:B------:R-:W-:-:S02]  /*9bc0*/  LOP3.LUT R32, R33, 0x380, RZ, 0xc0, !PT ;  /* 0x0000038021207812 */ /* 0x000fc400078ec0ff */
[----:B---3--:R-:W-:Y:S02]  /*9bd0*/  @P1 SHF.R.U32.HI R39, RZ, R111, R38 ;  /* 0x0000006fff271219 */ /* 0x008fe40000011626 */
[----:B------:R-:W-:Y:S02]  /*9be0*/  SHF.R.U64 R28, R28, 0x3, RZ ;  /* 0x000000031c1c7819 */ /* 0x000fe400000012ff */
[----:B------:R-:W-:Y:S02]  /*9bf0*/  LOP3.LUT R24, R25, 0x380, RZ, 0xc0, !PT ;  /* 0x0000038019187812 */ /* 0x000fe400078ec0ff */
[----:B------:R-:W-:Y:S02]  /*9c00*/  SHF.R.U64 R32, R32, 0x3, RZ ;  /* 0x0000000320207819 */ /* 0x000fe400000012ff */
[----:B------:R-:W-:Y:S02]  /*9c10*/  LOP3.LUT R28, R28, R21, RZ, 0x3c, !PT ;  /* 0x000000151c1c7212 */ /* 0x000fe400078e3cff */
[----:B------:R-:W-:-:S02]  /*9c20*/  SHF.R.U64 R24, R24, 0x3, RZ ;  /* 0x0000000318187819 */ /* 0x000fc400000012ff */
[----:B------:R-:W-:Y:S01]  /*9c30*/  MOV R110, R36 ;  /* 0x00000024006e7202 */ /* 0x000fe20000000f00 */
[----:B------:R-:W-:Y:S01]  /*9c40*/  IMAD.IADD R37, R166, 0x1, R16 ;  /* 0x00000001a6257824 */ /* 0x000fe200078e0210 */
[----:B------:R-:W-:Y:S02]  /*9c50*/  LOP3.LUT R32, R32, R33, RZ, 0x3c, !PT ;  /* 0x0000002120207212 */ /* 0x000fe400078e3cff */
[C---:B------:R-:W-:Y:S02]  /*9c60*/  IADD3 R21, P2, R34.reuse, 0x5000, RZ ;  /* 0x0000500022157810 */ /* 0x040fe40007f5e0ff */
[----:B------:R-:W-:Y:S01]  /*9c70*/  MOV R36, R14 ;  /* 0x0000000e00247202 */ /* 0x000fe20000000f00 */
[----:B------:R2:W-:Y:S01]  /*9c80*/  STSM.16.M88.4 [R51], R4 ;  /* 0x0000000433007844 */ /* 0x0005e20000000200 */
[----:B------:R-:W-:Y:S02]  /*9c90*/  IADD3 R33, P4, R34, 0x3000, RZ ;  /* 0x0000300022217810 */ /* 0x000fe40007f9e0ff */
[----:B------:R-:W-:Y:S01]  /*9ca0*/  LOP3.LUT R24, R24, R25, RZ, 0x3c, !PT ;  /* 0x0000001918187212 */ /* 0x000fe200078e3cff */
[--C-:B------:R-:W-:Y:S01]  /*9cb0*/  IMAD.X R25, RZ, RZ, R35.reuse, P0 ;  /* 0x000000ffff197224 */ /* 0x100fe200000e0623 */
[----:B------:R-:W-:Y:S01]  /*9cc0*/  LOP3.LUT R20, R21, 0x380, RZ, 0xc0, !PT ;  /* 0x0000038015147812 */ /* 0x000fe200078ec0ff */
[----:B------:R-:W-:Y:S01]  /*9cd0*/  IMAD.X R27, RZ, RZ, R35, P4 ;  /* 0x000000ffff1b7224 */ /* 0x000fe200020e0623 */
[----:B------:R-:W-:-:S02]  /*9ce0*/  LOP3.LUT R26, R33, 0x380, RZ, 0xc0, !PT ;  /* 0x00000380211a7812 */ /* 0x000fc400078ec0ff */
[----:B------:R-:W-:Y:S02]  /*9cf0*/  IADD3 R10, P0, R39, R10, RZ ;  /* 0x0000000a270a7210 */ /* 0x000fe40007f1e0ff */
[----:B------:R-:W-:Y:S02]  /*9d00*/  MOV R111, R12 ;  /* 0x0000000c006f7202 */ /* 0x000fe40000000f00 */
[----:B------:R-:W-:Y:S02]  /*9d10*/  SHF.R.U64 R20, R20, 0x3, RZ ;  /* 0x0000000314147819 */ /* 0x000fe400000012ff */
[----:B------:R-:W-:Y:S01]  /*9d20*/  SHF.R.U64 R26, R26, 0x3, RZ ;  /* 0x000000031a1a7819 */ /* 0x000fe200000012ff */
[--C-:B--2---:R-:W-:Y:S01]  /*9d30*/  IMAD.MOV R6, RZ, RZ, -R39.reuse ;  /* 0x000000ffff067224 */ /* 0x104fe200078e0a27 */
[----:B------:R-:W-:Y:S01]  /*9d40*/  SHF.R.S32.HI R5, RZ, 0x1f, R39 ;  /* 0x0000001fff057819 */ /* 0x000fe20000011427 */
[----:B------:R-:W-:Y:S01]  /*9d50*/  IMAD R4, R112, UR4, RZ ;  /* 0x0000000470047c24 */ /* 0x000fe2000f8e02ff */
[----:B------:R-:W-:Y:S01]  /*9d60*/  MOV R14, R8 ;  /* 0x00000008000e7202 */ /* 0x000fe20000000f00 */
[----:B------:R-:W-:Y:S01]  /*9d70*/  IMAD R15, R41, R6, R47 ;  /* 0x00000006290f7224 */ /* 0x000fe200078e022f */
[----:B------:R-:W-:Y:S01]  /*9d80*/  LOP3.LUT R20, R20, R21, RZ, 0x3c, !PT ;  /* 0x0000001514147212 */ /* 0x000fe200078e3cff */
[----:B------:R-:W-:Y:S01]  /*9d90*/  IMAD R4, R23, UR5, R4 ;  /* 0x0000000517047c24 */ /* 0x000fe2000f8e0204 */
[----:B------:R-:W-:Y:S01]  /*9da0*/  ULDC.64 UR4, c[0x0][0xb88] ;  /* 0x0002e20000047ab9 */ /* 0x000fe20000000a00 */
[----:B------:R-:W-:-:S02]  /*9db0*/  LOP3.LUT R26, R26, R33, RZ, 0x3c, !PT ;  /* 0x000000211a1a7212 */ /* 0x000fc400078e3cff */
[----:B------:R-:W-:Y:S02]  /*9dc0*/  SHF.R.S32.HI R12, RZ, 0x1f, R15 ;  /* 0x0000001fff0c7819 */ /* 0x000fe4000001140f */
[----:B------:R-:W-:Y:S02]  /*9dd0*/  IADD3.X R11, R5, R11, R4, P0, !PT ;  /* 0x0000000b050b7210 */ /* 0x000fe400007fe404 */
[----:B------:R-:W-:Y:S01]  /*9de0*/  LOP3.LUT R21, R34, 0x380, RZ, 0xc0, !PT ;  /* 0x0000038022157812 */ /* 0x000fe200078ec0ff */
[----:B------:R-:W-:Y:S01]  /*9df0*/  IMAD R8, R12, UR4, RZ ;  /* 0x000000040c087c24 */ /* 0x000fe2000f8e02ff */
[----:B------:R-:W-:Y:S01]  /*9e00*/  F2FP.F16.F32.PACK_AB R4, R94, R95 ;  /* 0x0000005f5e04723e */ /* 0x000fe200000000ff */
[C---:B------:R-:W-:Y:S01]  /*9e10*/  IMAD.WIDE.U32 R12, R15.reuse, UR4, R10 ;  /* 0x000000040f0c7c25 */ /* 0x040fe2000f8e000a */
[----:B------:R-:W-:Y:S02]  /*9e20*/  F2FP.F16.F32.PACK_AB R5, R108, R105 ;  /* 0x000000696c05723e */ /* 0x000fe400000000ff */
[----:B------:R-:W-:Y:S01]  /*9e30*/  F2FP.F16.F32.PACK_AB R6, R96, R93 ;  /* 0x0000005d6006723e */ /* 0x000fe200000000ff */
[----:B------:R-:W-:Y:S01]  /*9e40*/  IMAD R15, R15, UR5, R8 ;  /* 0x000000050f0f7c24 */ /* 0x000fe2000f8e0208 */
[----:B------:R-:W-:Y:S01]  /*9e50*/  F2FP.F16.F32.PACK_AB R7, R106, R103 ;  /* 0x000000676a07723e */ /* 0x000fe200000000ff */
[----:B------:R-:W-:Y:S01]  /*9e60*/  ULDC.64 UR4, c[0x0][0xb50] ;  /* 0x0002d40000047ab9 */ /* 0x000fe20000000a00 */
[----:B------:R-:W-:-:S02]  /*9e70*/  IADD3 R31, P3, R34, 0x4000, RZ ;  /* 0x00004000221f7810 */ /* 0x000fc40007f7e0ff */
[----:B------:R-:W-:Y:S01]  /*9e80*/  IADD3.X R33, RZ, R35, RZ, P6, !PT ;  /* 0x00000023ff217210 */ /* 0x000fe200037fe4ff */
[----:B------:R2:W-:Y:S01]  /*9e90*/  STSM.16.M88.4 [R36], R4 ;  /* 0x0000000424007844 */ /* 0x0005e20000000200 */
[----:B------:R-:W-:Y:S01]  /*9ea0*/  IADD3 R107, P6, R34, 0x7000, RZ ;  /* 0x00007000226b7810 */ /* 0x000fe20007fde0ff */
[----:B------:R-:W-:Y:S01]  /*9eb0*/  IMAD.X R3, RZ, RZ, R35, P3 ;  /* 0x000000ffff037224 */ /* 0x000fe200018e0623 */
[----:B------:R-:W-:Y:S02]  /*9ec0*/  SHF.R.U64 R21, R21, 0x3, RZ ;  /* 0x0000000315157819 */ /* 0x000fe400000012ff */
[----:B------:R-:W-:Y:S02]  /*9ed0*/  LOP3.LUT R30, R107, 0x380, RZ, 0xc0, !PT ;  /* 0x000003806b1e7812 */ /* 0x000fe400078ec0ff */
[----:B------:R-:W-:Y:S02]  /*9ee0*/  LOP3.LUT P0, RZ, R164, 0x3, RZ, 0xc0, !PT ;  /* 0x00000003a4ff7812 */ /* 0x000fe4000780c0ff */
[----:B------:R-:W-:-:S02]  /*9ef0*/  F2FP.F16.F32.PACK_AB R8, R92, R91 ;  /* 0x0000005b5c08723e */ /* 0x000fc400000000ff */
[----:B------:R-:W-:Y:S02]  /*9f00*/  F2FP.F16.F32.PACK_AB R9, R104, R101 ;  /* 0x000000656809723e */ /* 0x000fe400000000ff */
[----:B------:R-:W-:Y:S02]  /*9f10*/  F2FP.F16.F32.PACK_AB R10, R45, R90 ;  /* 0x0000005a2d0a723e */ /* 0x000fe400000000ff */
[----:B------:R-:W-:Y:S01]  /*9f20*/  F2FP.F16.F32.PACK_AB R11, R102, R99 ;  /* 0x00000063660b723e */ /* 0x000fe200000000ff */
[----:B--2---:R-:W-:Y:S01]  /*9f30*/  VIADD R5, R37, 0x8 ;  /* 0x0000000825057836 */ /* 0x004fe20000000000 */
[----:B------:R-:W-:Y:S02]  /*9f40*/  IADD3 R7, R13, R15, RZ ;  /* 0x0000000f0d077210 */ /* 0x000fe40007ffe0ff */
[----:B------:R-:W-:Y:S01]  /*9f50*/  LEA R36, P3, R12, UR4, 0x2 ;  /* 0x000000040c247c11 */ /* 0x000fe2000f8610ff */
[----:B------:R2:W-:Y:S01]  /*9f60*/  STSM.16.M88.4 [R14], R8 ;  /* 0x000000080e007844 */ /* 0x0005e20000000200 */
[----:B------:R-:W-:-:S02]  /*9f70*/  LOP3.LUT R34, R21, R34, RZ, 0x3c, !PT ;  /* 0x0000002215227212 */ /* 0x000fc400078e3cff */
[----:B------:R-:W-:Y:S02]  /*9f80*/  IADD3.X R21, RZ, R35, RZ, P2, !PT ;  /* 0x00000023ff157210 */ /* 0x000fe400017fe4ff */
[----:B------:R-:W-:Y:S02]  /*9f90*/  SHF.R.U64 R30, R30, 0x3, RZ ;  /* 0x000000031e1e7819 */ /* 0x000fe400000012ff */
[-C--:B------:R-:W-:Y:S02]  /*9fa0*/  ISETP.GE.OR P2, PT, R37, R72.reuse, P0 ;  /* 0x000000482500720c */ /* 0x080fe40000746670 */
[----:B------:R-:W-:Y:S02]  /*9fb0*/  ISETP.GE.OR P0, PT, R5, R72, P0 ;  /* 0x000000480500720c */ /* 0x000fe40000706670 */
[----:B------:R-:W-:Y:S01]  /*9fc0*/  LEA.HI.X R37, R12, UR5, R7, 0x2, P3 ;  /* 0x000000050c257c11 */ /* 0x000fe200098f1407 */
[----:B------:R-:W-:Y:S01]  /*9fd0*/  ULDC.64 UR4, c[0x0][0xae8] ;  /* 0x0002ba0000047ab9 */ /* 0x000fe20000000a00 */
[----:B------:R-:W-:-:S02]  /*9fe0*/  F2FP.F16.F32.PACK_AB R4, R49, R48 ;  /* 0x000000303104723e */ /* 0x000fc400000000ff */
[----:B------:R-:W-:Y:S02]  /*9ff0*/  F2FP.F16.F32.PACK_AB R5, R100, R97 ;  /* 0x000000616405723e */ /* 0x000fe400000000ff */
[----:B------:R-:W-:Y:S02]  /*a000*/  F2FP.F16.F32.PACK_AB R6, R53, R52 ;  /* 0x000000343506723e */ /* 0x000fe400000000ff */
[----:B------:R-:W-:Y:S02]  /*a010*/  F2FP.F16.F32.PACK_AB R7, R55, R54 ;  /* 0x000000363707723e */ /* 0x000fe400000000ff */
[----:B------:R-:W-:Y:S02]  /*a020*/  F2FP.F16.F32.PACK_AB R12, R57, R56 ;  /* 0x00000038390c723e */ /* 0x000fe400000000ff */
[----:B------:R-:W-:Y:S01]  /*a030*/  F2FP.F16.F32.PACK_AB R13, R59, R50 ;  /* 0x000000323b0d723e */ /* 0x000fe200000000ff */
[----:B------:R-:W-:Y:S01]  /*a040*/  STSM.16.M88.4 [R111], R4 ;  /* 0x000000046f007844 */ /* 0x000fe20000000200 */
[----:B--2---:R-:W-:-:S02]  /*a050*/  F2FP.F16.F32.PACK_AB R14, R61, R60 ;  /* 0x0000003c3d0e723e */ /* 0x004fc400000000ff */
[----:B------:R-:W-:Y:S01]  /*a060*/  F2FP.F16.F32.PACK_AB R15, R63, R62 ;  /* 0x0000003e3f0f723e */ /* 0x000fe200000000ff */
[----:B------:R-:W-:Y:S01]  /*a070*/  SHFL.IDX PT, R56, R36, 0x1, 0x1c1f ;  /* 0x003c1f0024387f89 */ /* 0x000fe200000e0000 */
[----:B------:R-:W-:Y:S02]  /*a080*/  LOP3.LUT R30, R30, R107, RZ, 0x3c, !PT ;  /* 0x0000006b1e1e7212 */ /* 0x000fe400078e3cff */
[----:B------:R-:W-:Y:S01]  /*a090*/  F2FP.F16.F32.PACK_AB R8, R65, R64 ;  /* 0x000000404108723e */ /* 0x000fe200000000ff */
[----:B------:R-:W-:Y:S01]  /*a0a0*/  STSM.16.M88.4 [R110], R12 ;  /* 0x0000000c6e007844 */ /* 0x000fe20000000200 */
[----:B------:R-:W-:Y:S02]  /*a0b0*/  F2FP.F16.F32.PACK_AB R9, R67, R66 ;  /* 0x000000424309723e */ /* 0x000fe400000000ff */
[----:B------:R-:W-:Y:S01]  /*a0c0*/  F2FP.F16.F32.PACK_AB R10, R69, R68 ;  /* 0x00000044450a723e */ /* 0x000fe200000000ff */
[----:B------:R-:W-:Y:S01]  /*a0d0*/  SHFL.IDX PT, R57, R37, 0x1, 0x1c1f ;  /* 0x003c1f0025397f89 */ /* 0x000fe200000e0000 */
[----:B------:R-:W-:-:S02]  /*a0e0*/  F2FP.F16.F32.PACK_AB R11, R71, R70 ;  /* 0x00000046470b723e */ /* 0x000fc400000000ff */
[----:B------:R-:W-:Y:S02]  /*a0f0*/  MOV R107, R42 ;  /* 0x0000002a006b7202 */ /* 0x000fe40000000f00 */
[----:B------:R-:W-:Y:S01]  /*a100*/  F2FP.F16.F32.PACK_AB R45, R75, R74 ;  /* 0x0000004a4b2d723e */ /* 0x000fe200000000ff */
[----:B------:R-:W-:Y:S01]  /*a110*/  STSM.16.M88.4 [R109], R8 ;  /* 0x000000086d007844 */ /* 0x000fe20000000200 */
[----:B------:R-:W-:Y:S02]  /*a120*/  F2FP.F16.F32.PACK_AB R46, R77, R76 ;  /* 0x0000004c4d2e723e */ /* 0x000fe400000000ff */
[----:B------:R-:W-:Y:S01]  /*a130*/  F2FP.F16.F32.PACK_AB R47, R79, R78 ;  /* 0x0000004e4f2f723e */ /* 0x000fe200000000ff */
[----:B------:R-:W-:Y:S01]  /*a140*/  SHFL.IDX PT, R42, R36, RZ, 0x1c1f ;  /* 0x001c1fff242a7589 */ /* 0x000fe200000e0000 */
[----:B------:R-:W-:-:S03]  /*a150*/  LOP3.LUT R2, R31, 0x380, RZ, 0xc0, !PT ;  /* 0x000003801f027812 */ /* 0x000fc600078ec0ff */
[----:B------:R2:W-:Y:S01]  /*a160*/  STSM.16.M88.4 [R107], R44 ;  /* 0x0000002c6b007844 */ /* 0x0005e20000000200 */
[----:B------:R-:W-:-:S03]  /*a170*/  SHF.R.U64 R2, R2, 0x3, RZ ;  /* 0x0000000302027819 */ /* 0x000fc600000012ff */
[----:B------:R-:W-:Y:S01]  /*a180*/  STSM.16.M88.4 [R98], R80 ;  /* 0x0000005062007844 */ /* 0x000fe20000000200 */
[----:B------:R-:W-:Y:S01]  /*a190*/  IMAD R58, R58, UR4, RZ ;  /* 0x000000043a3a7c24 */ /* 0x000fe2000f8e02ff */
[----:B------:R-:W-:Y:S01]  /*a1a0*/  LOP3.LUT R2, R2, R31, RZ, 0x3c, !PT ;  /* 0x0000001f02027212 */ /* 0x000fe200078e3cff */
[----:B------:R-:W-:Y:S01]  /*a1b0*/  IMAD.X R31, RZ, RZ, R35, P6 ;  /* 0x000000ffff1f7224 */ /* 0x000fe200030e0623 */
[----:B------:R-:W3:Y:S01]  /*a1c0*/  SHFL.IDX PT, R43, R37, RZ, 0x1c1f ;  /* 0x001c1fff252b7589 */ /* 0x000ee200000e0000 */
[----:B------:R-:W-:Y:S08]  /*a1d0*/  BAR.SYNC.DEFER_BLOCKING 0x1, 0x100 ;  /* 0x0044000000007b1d */ /* 0x000ff00000010000 */
[----:B--2---:R-:W2:Y:S01]  /*a1e0*/  @P1 LDC R44, c[0x0][0xbec] ;  /* 0x0002fb00ff2c1b82 */ /* 0x004ea20000000800 */
[----:B---3--:R3:W-:Y:S04]  /*a1f0*/  @!P2 ST.E desc[UR36][R42.64], R89 ;  /* 0x000000592a00a985 */ /* 0x0087e8000c101924 */
[----:B------:R4:W-:Y:S04]  /*a200*/  @!P0 ST.E desc[UR36][R56.64], R88 ;  /* 0x0000005838008985 */ /* 0x0009e8000c101924 */
[----:B------:R0:W5:Y:S01]  /*a210*/  LD.E.128 R48, desc[UR36][R32.64] ;  /* 0x0000002420307980 */ /* 0x000162000c101d00 */
[----:B---3--:R-:W3:Y:S03]  /*a220*/  @P1 LDC R43, c[0x0][0xbf0] ;  /* 0x0002fc00ff2b1b82 */ /* 0x008ee60000000800 */
[----:B------:R2:W5:Y:S04]  /*a230*/  LD.E.128 R60, desc[UR36][R20.64] ;  /* 0x00000024143c7980 */ /* 0x000568000c101d00 */
[----:B------:R1:W5:Y:S01]  /*a240*/  LD.E.128 R36, desc[UR36][R28.64] ;  /* 0x000000241c247980 */ /* 0x000362000c101d00 */
[----:B0-----:R-:W-:-:S03]  /*a250*/  IMAD R33, R160, 0x20, R162 ;  /* 0x00000020a0217824 */ /* 0x001fc600078e02a2 */
[----:B------:R0:W5:Y:S01]  /*a260*/  LD.E.128 R4, desc[UR36][R26.64] ;  /* 0x000000241a047980 */ /* 0x000162000c101d00 */
[----:B------:R-:W-:-:S03]  /*a270*/  IMAD.IADD R33, R16, 0x1, R33 ;  /* 0x0000000110217824 */ /* 0x000fc600078e0221 */
[----:B------:R4:W5:Y:S01]  /*a280*/  LD.E.128 R12, desc[UR36][R24.64] ;  /* 0x00000024180c7980 */ /* 0x000962000c101d00 */
[----:B--2---:R-:W-:Y:S01]  /*a290*/  @P1 IMAD.HI.U32 R20, R33, R44, RZ ;  /* 0x0000002c21141227 */ /* 0x004fe200078e00ff */
[----:B------:R-:W-:Y:S02]  /*a2a0*/  MOV R21, R33 ;  /* 0x0000002100157202 */ /* 0x000fe40000000f00 */
[----:B------:R2:W5:Y:S01]  /*a2b0*/  LD.E.128 R64, desc[UR36][R2.64] ;  /* 0x0000002402407980 */ /* 0x000562000c101d00 */
[C---:B-1----:R-:W-:Y:S02]  /*a2c0*/  IMAD R29, R161.reuse, UR5, R58 ;  /* 0x00000005a11d7c24 */ /* 0x042fe4000f8e023a */
[----:B0-----:R-:W-:Y:S01]  /*a2d0*/  IMAD.WIDE.U32 R26, R161, UR4, RZ ;  /* 0x00000004a11a7c25 */ /* 0x001fe2000f8e00ff */
[----:B------:R-:W-:Y:S01]  /*a2e0*/  ULDC.64 UR4, c[0x0][0xaf0] ;  /* 0x0002bc0000047ab9 */ /* 0x000fe20000000a00 */
[----:B------:R0:W5:Y:S02]  /*a2f0*/  LD.E.128 R52, desc[UR36][R34.64] ;  /* 0x0000002422347980 */ /* 0x000164000c101d00 */
[----:B----4-:R-:W-:Y:S01]  /*a300*/  IMAD R24, R112, UR4, RZ ;  /* 0x0000000470187c24 */ /* 0x010fe2000f8e02ff */
[----:B---3--:R-:W-:Y:S01]  /*a310*/  @P1 SHF.R.U32.HI R21, RZ, R43, R20 ;  /* 0x0000002bff151219 */ /* 0x008fe20000011614 */
[----:B------:R0:W5:Y:S01]  /*a320*/  LD.E.128 R8, desc[UR36][R30.64] ;  /* 0x000000241e087980 */ /* 0x000162000c101d00 */
[----:B--2---:R-:W-:-:S02]  /*a330*/  IMAD.IADD R3, R27, 0x1, R29 ;  /* 0x000000011b037824 */ /* 0x004fc400078e021d */
[----:B------:R-:W-:Y:S01]  /*a340*/  IMAD.MOV.U32 R2, RZ, RZ, R26 ;  /* 0x000000ffff027224 */ /* 0x000fe200078e001a */
[--C-:B------:R-:W-:Y:S01]  /*a350*/  SHF.R.S32.HI R20, RZ, 0x1f, R21.reuse ;  /* 0x0000001fff147819 */ /* 0x100fe20000011415 */
[----:B------:R-:W-:Y:S01]  /*a360*/  IMAD R25, R23, UR5, R24 ;  /* 0x0000000517197c24 */ /* 0x000fe2000f8e0218 */
[----:B------:R-:W-:Y:S01]  /*a370*/  @!PT LDS RZ, [RZ] ;  /* 0x00000000fffff984 */ /* 0x000fe20000000800 */
[----:B------:R-:W-:Y:S01]  /*a380*/  @!PT LDS RZ, [RZ] ;  /* 0x00000000fffff984 */ /* 0x000fe20000000800 */
[----:B------:R-:W-:Y:S01]  /*a390*/  @!PT LDS RZ, [RZ] ;  /* 0x00000000fffff984 */ /* 0x000fe20000000800 */
[----:B------:R-:W-:Y:S01]  /*a3a0*/  @!PT LDS RZ, [RZ] ;  /* 0x00000000fffff984 */ /* 0x000fe20000000800 */
[----:B------:R1:W-:Y:S06]  /*a3b0*/  MEMBAR.ALL.CTA ;  /* 0x0000000000007992 */ /* 0x0003ec0000008000 */
[----:B-1----:R-:W1:Y:S01]  /*a3c0*/  FENCE.VIEW.ASYNC.S ;  /* 0x00000000000073c6 */ /* 0x002e620000000000 */
[----:B------:R-:W-:-:S02]  /*a3d0*/  IMAD.MOV R24, RZ, RZ, -R21 ;  /* 0x000000ffff187224 */ /* 0x000fc400078e0a15 */
        /* <DEDUP_REMOVED lines=8> */
[----:B------:R-:W-:Y:S01]  /*a460*/  ULDC.64 UR4, c[0x0][0xad8] ;  /* 0x0002b60000047ab9 */ /* 0x000fe20000000a00 */
[----:B------:R-:W-:-:S02]  /*a470*/  IADD3 R25, R162, R16, RZ ;  /* 0x00000010a2197210 */ /* 0x000fc40007ffe0ff */
[----:B------:R-:W-:Y:S02]  /*a480*/  IMAD.IADD R3, R3, 0x1, R23 ;  /* 0x0000000103037824 */ /* 0x000fe400078e0217 */
[----:B------:R-:W-:Y:S02]  /*a490*/  IMAD R20, R20, UR4, RZ ;  /* 0x0000000414147c24 */ /* 0x000fe4000f8e02ff */
[----:B------:R-:W-:Y:S01]  /*a4a0*/  IMAD.WIDE.U32 R2, R41, UR4, R2 ;  /* 0x0000000429027c25 */ /* 0x000fe2000f8e0002 */
[----:B------:R-:W-:-:S03]  /*a4b0*/  ISETP.GE.AND P2, PT, R25, R72, PT ;  /* 0x000000481900720c */ /* 0x000fc60003f46270 */
[----:B------:R-:W-:Y:S01]  /*a4c0*/  IMAD R23, R41, UR5, R20 ;  /* 0x0000000529177c24 */ /* 0x000fe2000f8e0214 */
[----:B------:R-:W-:Y:S01]  /*a4d0*/  ULDC.64 UR4, c[0x0][0xa80] ;  /* 0x0002a00000047ab9 */ /* 0x000fe20000000a00 */
[----:B------:R-:W-:Y:S01]  /*a4e0*/  VIADD R21, R25, 0x20 ;  /* 0x0000002019157836 */ /* 0x000fe20000000000 */
[----:B------:R-:W-:Y:S01]  /*a4f0*/  LEA R16, P3, R2, UR4, 0x1 ;  /* 0x0000000402107c11 */ /* 0x000fe2000f8608ff */
[----:B------:R-:W-:Y:S02]  /*a500*/  IMAD.IADD R3, R3, 0x1, R23 ;  /* 0x0000000103037824 */ /* 0x000fe400078e0217 */
[----:B------:R-:W-:Y:S01]  /*a510*/  VIADD R40, R40, 0x2a820 ;  /* 0x0002a82028287836 */ /* 0x000fe20000000000 */
[----:B------:R-:W-:Y:S02]  /*a520*/  ISETP.GE.AND P0, PT, R21, R72, PT ;  /* 0x000000481500720c */ /* 0x000fe40003f06270 */
[----:B------:R-:W-:Y:S02]  /*a530*/  IADD3 R21, R25, 0x40, RZ ;  /* 0x0000004019157810 */ /* 0x000fe40007ffe0ff */
[----:B------:R-:W-:-:S02]  /*a540*/  LEA.HI.X R23, R2, UR5, R3, 0x1, P3 ;  /* 0x0000000502177c11 */ /* 0x000fc400098f0c03 */
        /* <DEDUP_REMOVED lines=16> */
.L_x_2234:
[----:B------:R-:W-:Y:S05]  /*a650*/  BSYNC B1 ;  /* 0x0000000000017941 */ /* 0x000fea0003800000 */
.L_x_2233:
[----:B--23--:R2:W3:Y:S01]  /*a660*/  SHFL.IDX PT, R21, R23, 0x1, 0x181f ;  /* 0x00381f0017157f89 */ /* 0x00c4e200000e0000 */
[----:B------:R-:W-:Y:S03]  /*a670*/  BSSY B1, `(.L_x_2235) ;  /* 0x000000c000017945 */ /* 0x000fe60003800000 */
[----:B-1----:R2:W1:Y:S01]  /*a680*/  SHFL.IDX PT, R20, R16, 0x1, 0x181f ;  /* 0x00381f0010147f89 */ /* 0x00246200000e0000 */
[----:B------:R-:W-:Y:S05]  /*a690*/  @P0 BRA `(.L_x_2236) ;  /* 0x0000000000240947 */ /* 0x000fea0003800000 */
[----:B------:R-:W-:Y:S02]  /*a6a0*/  ULDC UR4, c[0x0][0xac8] ;  /* 0x0002b20000047ab9 */ /* 0x000fe40000000800 */
[----:B------:R-:W-:Y:S02]  /*a6b0*/  ISETP.GE.AND P3, PT, R17, UR4, PT ;  /* 0x0000000411007c0c */ /* 0x000fe4000bf66270 */
[----:B------:R-:W-:-:S11]  /*a6c0*/  ISETP.GE.AND P4, PT, R22, UR4, PT ;  /* 0x0000000416007c0c */ /* 0x000fd6000bf86270 */
[CC--:B-1----:R-:W-:Y:S02]  /*a6d0*/  @!P3 LEA R2, P0, R17.reuse, R20.reuse, 0x1 ;  /* 0x000000141102b211 */ /* 0x0c2fe400078008ff */
[C---:B------:R-:W-:Y:S02]  /*a6e0*/  @!P4 LEA R20, P2, R22.reuse, R20, 0x1 ;  /* 0x000000141614c211 */ /* 0x040fe400078408ff */
[-C--:B---3--:R-:W-:Y:S02]  /*a6f0*/  @!P3 LEA.HI.X R3, R17, R21.reuse, R169, 0x1, P0 ;  /* 0x000000151103b211 */ /* 0x088fe400000f0ca9 */
[----:B------:R-:W-:-:S03]  /*a700*/  @!P4 LEA.HI.X R21, R22, R21, R168, 0x1, P2 ;  /* 0x000000151615c211 */ /* 0x000fc600010f0ca8 */
[----:B-----5:R4:W-:Y:S04]  /*a710*/  @!P3 ST.E.128 desc[UR36][R2.64], R48 ;  /* 0x000000300200b985 */ /* 0x0209e8000c101d24 */
[----:B------:R4:W-:Y:S02]  /*a720*/  @!P4 ST.E.128 desc[UR36][R20.64], R60 ;  /* 0x0000003c1400c985 */ /* 0x0009e4000c101d24 */
.L_x_2236:
[----:B------:R-:W-:Y:S05]  /*a730*/  BSYNC B1 ;  /* 0x0000000000017941 */ /* 0x000fea0003800000 */
.L_x_2235:
[----:B---34-:R3:W4:Y:S01]  /*a740*/  SHFL.IDX PT, R21, R23, 0x2, 0x181f ;  /* 0x00581f0017157f89 */ /* 0x01872200000e0000 */
        /* <DEDUP_REMOVED lines=12> */
.L_x_2238:
[----:B------:R-:W-:Y:S05]  /*a810*/  BSYNC B1 ;  /* 0x0000000000017941 */ /* 0x000fea0003800000 */
.L_x_2237:
[----:B-1----:R-:W-:Y:S01]  /*a820*/  VIADD R3, R25, 0x60 ;  /* 0x0000006019037836 */ /* 0x002fe20000000000 */
[----:B0-23--:R-:W0:Y:S04]  /*a830*/  SHFL.IDX PT, R23, R23, 0x3, 0x181f ;  /* 0x00781f0017177f89 */ /* 0x00de2800000e0000 */
[----:B------:R-:W-:Y:S01]  /*a840*/  ISETP.GE.AND P0, PT, R3, R72, PT ;  /* 0x000000480300720c */ /* 0x000fe20003f06270 */
[----:B------:R-:W1:-:S12]  /*a850*/  SHFL.IDX PT, R16, R16, 0x3, 0x181f ;  /* 0x00781f0010107f89 */ /* 0x000e5800000e0000 */
[----:B------:R-:W-:Y:S05]  /*a860*/  @P0 BRA `(.L_x_2239) ;  /* 0x00000008006c0947 */ /* 0x000fea0003800000 */
[----:B------:R-:W-:Y:S02]  /*a870*/  ULDC UR4, c[0x0][0xac8] ;  /* 0x0002b20000047ab9 */ /* 0x000fe40000000800 */
[----:B------:R-:W-:-:S13]  /*a880*/  ISETP.GE.AND P1, PT, R17, UR4, PT ;  /* 0x0000000411007c0c */ /* 0x000fda000bf26270 */
[----:B-1----:R-:W-:-:S04]  /*a890*/  @!P1 LEA R2, P0, R17, R16, 0x1 ;  /* 0x0000001011029211 */ /* 0x002fc800078008ff */
[----:B0-----:R-:W-:Y:S02]  /*a8a0*/  @!P1 LEA.HI.X R3, R17, R23, R169, 0x1, P0 ;  /* 0x0000001711039211 */ /* 0x001fe400000f0ca9 */
[----:B------:R-:W-:-:S03]  /*a8b0*/  ISETP.GE.AND P0, PT, R22, UR4, PT ;  /* 0x0000000416007c0c */ /* 0x000fc6000bf06270 */
[----:B-----5:R0:W-:Y:S10]  /*a8c0*/  @!P1 ST.E.128 desc[UR36][R2.64], R4 ;  /* 0x0000000402009985 */ /* 0x0201f4000c101d24 */
[----:B------:R-:W-:Y:S05]  /*a8d0*/  @P0 BRA `(.L_x_2239) ;  /* 0x0000000800500947 */ /* 0x000fea0003800000 */
[----:B0-----:R-:W-:-:S04]  /*a8e0*/  LEA R2, P0, R22, R16, 0x1 ;  /* 0x0000001016027211 */ /* 0x001fc800078008ff */
[----:B------:R-:W-:-:S05]  /*a8f0*/  LEA.HI.X R3, R22, R23, R168, 0x1, P0 ;  /* 0x0000001716037211 */ /* 0x000fca00000f0ca8 */
[----:B------:R0:W-:Y:S01]  /*a900*/  ST.E.128 desc[UR36][R2.64], R8 ;  /* 0x0000000802007985 */ /* 0x0001e2000c101d24 */
[----:B------:R-:W-:Y:S05]  /*a910*/  BRA `(.L_x_2239) ;  /* 0x0000000800407947 */ /* 0x000fea0003800000 */
.L_x_2232:
[----:B------:R-:W2:Y:S01]  /*a920*/  LDC R12, c[0x0][0xbe8] ;  /* 0x0002fa00ff0c7b82 */ /* 0x000ea20000000800 */
[----:B------:R-:W-:Y:S01]  /*a930*/  ISETP.GE.AND P0, PT, R170, 0x80, PT ;  /* 0x00000080aa00780c */ /* 0x000fe20003f06270 */
[----:B------:R-:W-:Y:S01]  /*a940*/  IMAD R3, R160, 0x20, R162 ;  /* 0x00000020a0037824 */ /* 0x000fe200078e02a2 */
[----:B------:R-:W-:Y:S01]  /*a950*/  BSSY B1, `(.L_x_2240) ;  /* 0x000002e000017945 */ /* 0x000fe20003800000 */
[----:B------:R-:W-:Y:S02]  /*a960*/  SHF.R.S32.HI R10, RZ, 0x1f, R161 ;  /* 0x0000001fff0a7819 */ /* 0x000fe400000114a1 */
[----:B------:R-:W-:Y:S02]  /*a970*/  SHF.R.S32.HI R11, RZ, 0x1f, R23 ;  /* 0x0000001fff0b7819 */ /* 0x000fe40000011417 */
[----:B------:R-:W-:Y:S02]  /*a980*/  IADD3 R15, R16, R3, RZ ;  /* 0x00000003100f7210 */ /* 0x000fe40007ffe0ff */
        /* <DEDUP_REMOVED lines=42> */
.L_x_2241:
[----:B------:R-:W-:Y:S05]  /*ac30*/  BSYNC B1 ;  /* 0x0000000000017941 */ /* 0x000fea0003800000 */
.L_x_2240:
[----:B------:R-:W-:Y:S01]  /*ac40*/  ULDC.64 UR4, c[0x0][0xae8] ;  /* 0x0002ba0000047ab9 */ /* 0x000fe20000000a00 */
[----:B--2-4-:R-:W-:Y:S01]  /*ac50*/  @P1 IMAD.HI.U32 R4, R15, R14, RZ ;  /* 0x0000000e0f041227 */ /* 0x014fe200078e00ff */
[----:B------:R-:W-:Y:S01]  /*ac60*/  ULDC UR6, c[0x0][0xa88] ;  /* 0x0002a20000067ab9 */ /* 0x000fe20000000800 */
[----:B------:R-:W-:Y:S02]  /*ac70*/  BSSY B1, `(.L_x_2242) ;  /* 0x0000030000017945 */ /* 0x000fe40003800000 */
[----:B------:R-:W-:Y:S02]  /*ac80*/  IMAD R2, R10, UR4, RZ ;  /* 0x000000040a027c24 */ /* 0x000fe4000f8e02ff */
        /* <DEDUP_REMOVED lines=8> */
[----:B------:R-:W-:Y:S01]  /*ad10*/  IMAD R7, R23, UR5, R6 ;  /* 0x0000000517077c24 */ /* 0x000fe2000f8e0206 */
[----:B------:R-:W-:Y:S01]  /*ad20*/  IADD3 R6, -R5, RZ, RZ ;  /* 0x000000ff05067210 */ /* 0x000fe20007ffe1ff */
[----:B------:R-:W-:Y:S01]  /*ad30*/  IMAD.WIDE.U32 R2, R23, UR4, R2 ;  /* 0x0000000417027c25 */ /* 0x000fe2000f8e0002 */
[----:B------:R-:W-:-:S03]  /*ad40*/  ULDC.64 UR4, c[0x0][0xae0] ;  /* 0x0002b80000047ab9 */ /* 0x000fc60000000a00 */
        /* <DEDUP_REMOVED lines=8> */
[----:B------:R-:W-:Y:S02]  /*add0*/  IMAD.IADD R3, R3, 0x1, R9 ;  /* 0x0000000103037824 */ /* 0x000fe400078e0209 */
[----:B------:R-:W-:Y:S01]  /*ade0*/  IMAD R6, R4, UR4, RZ ;  /* 0x0000000404067c24 */ /* 0x000fe2000f8e02ff */
[----:B------:R-:W-:Y:S01]  /*adf0*/  IADD3 R4, R16, 0x20, RZ ;  /* 0x0000002010047810 */ /* 0x000fe20007ffe0ff */
[----:B------:R-:W-:Y:S02]  /*ae00*/  IMAD R9, R12, UR6, RZ ;  /* 0x000000060c097c24 */ /* 0x000fe4000f8e02ff */
[C---:B------:R-:W-:Y:S02]  /*ae10*/  IMAD R5, R7.reuse, UR5, R6 ;  /* 0x0000000507057c24 */ /* 0x040fe4000f8e0206 */
[----:B------:R-:W-:Y:S01]  /*ae20*/  IMAD.WIDE.U32 R2, R7, UR4, R2 ;  /* 0x0000000407027c25 */ /* 0x000fe2000f8e0002 */
[-C--:B------:R-:W-:Y:S01]  /*ae30*/  ISETP.GE.AND P1, PT, R4, R9.reuse, PT ;  /* 0x000000090400720c */ /* 0x080fe20003f26270 */
[----:B------:R-:W-:Y:S01]  /*ae40*/  ULDC.64 UR4, c[0x0][0xa80] ;  /* 0x0002a00000047ab9 */ /* 0x000fe20000000a00 */
[C---:B------:R-:W-:Y:S01]  /*ae50*/  ISETP.GE.AND P2, PT, R16.reuse, R9, PT ;  /* 0x000000091000720c */ /* 0x040fe20003f46270 */
[----:B------:R-:W-:-:S02]  /*ae60*/  VIADD R4, R16, 0x40 ;  /* 0x0000004010047836 */ /* 0x000fc40000000000 */
[----:B------:R-:W-:Y:S01]  /*ae70*/  IMAD.IADD R3, R3, 0x1, R5 ;  /* 0x0000000103037824 */ /* 0x000fe200078e0205 */
[----:B------:R-:W-:Y:S02]  /*ae80*/  LEA R5, P3, R2, UR4, 0x1 ;  /* 0x0000000402057c11 */ /* 0x000fe4000f8608ff */
[----:B------:R-:W-:Y:S02]  /*ae90*/  ISETP.GE.AND P0, PT, R4, R9, PT ;  /* 0x000000090400720c */ /* 0x000fe40003f06270 */
[----:B------:R-:W-:Y:S02]  /*aea0*/  LEA.HI.X R4, R2, UR5, R3, 0x1, P3 ;  /* 0x0000000502047c11 */ /* 0x000fe400098f0c03 */
[----:B------:R2:W3:Y:S04]  /*aeb0*/  SHFL.IDX PT, R2, R5, RZ, 0x181f ;  /* 0x00181fff05027589 */ /* 0x0004e800000e0000 */
[----:B------:R2:W4:Y:S01]  /*aec0*/  SHFL.IDX PT, R3, R4, RZ, 0x181f ;  /* 0x00181fff04037589 */ /* 0x00052200000e0000 */
[----:B------:R-:W-:Y:S05]  /*aed0*/  @P2 BRA `(.L_x_2243) ;  /* 0x0000000000242947 */ /* 0x000fea0003800000 */
        /* <DEDUP_REMOVED lines=9> */
.L_x_2243:
[----:B------:R-:W-:Y:S05]  /*af70*/  BSYNC B1 ;  /* 0x0000000000017941 */ /* 0x000fea0003800000 */
.L_x_2242:
[----:B---34-:R3:W4:Y:S01]  /*af80*/  SHFL.IDX PT, R3, R4, 0x1, 0x181f ;  /* 0x00381f0004037f89 */ /* 0x01872200000e0000 */
[----:B------:R-:W-:Y:S03]  /*af90*/  BSSY B1, `(.L_x_2244) ;  /* 0x000000c000017945 */ /* 0x000fe60003800000 */
[----:B------:R3:W0:Y:S01]  /*afa0*/  SHFL.IDX PT, R2, R5, 0x1, 0x181f ;  /* 0x00381f0005027f89 */ /* 0x00062200000e0000 */
[----:B------:R-:W-:Y:S05]  /*afb0*/  @P1 BRA `(.L_x_2245) ;  /* 0x0000000000241947 */ /* 0x000fea0003800000 */
[----:B------:R-:W-:Y:S02]  /*afc0*/  ULDC UR4, c[0x0][0xac8] ;  /* 0x0002b20000047ab9 */ /* 0x000fe40000000800 */
[----:B------:R-:W-:Y:S02]  /*afd0*/  ISETP.GE.AND P3, PT, R17, UR4, PT ;  /* 0x0000000411007c0c */ /* 0x000fe4000bf66270 */
[----:B------:R-:W-:-:S11]  /*afe0*/  ISETP.GE.AND P4, PT, R22, UR4, PT ;  /* 0x0000000416007c0c */ /* 0x000fd6000bf86270 */
[CC--:B0-----:R-:W-:Y:S02]  /*aff0*/  @!P3 LEA R6, P1, R17.reuse, R2.reuse, 0x1 ;  /* 0x000000021106b211 */ /* 0x0c1fe400078208ff */
[C---:B------:R-:W-:Y:S02]  /*b000*/  @!P4 LEA R2, P2, R22.reuse, R2, 0x1 ;  /* 0x000000021602c211 */ /* 0x040fe400078408ff */
[-C--:B----4-:R-:W-:Y:S02]  /*b010*/  @!P3 LEA.HI.X R7, R17, R3.reuse, R169, 0x1, P1 ;  /* 0x000000031107b211 */ /* 0x090fe400008f0ca9 */
[----:B------:R-:W-:-:S03]  /*b020*/  @!P4 LEA.HI.X R3, R22, R3, R168, 0x1, P2 ;  /* 0x000000031603c211 */ /* 0x000fc600010f0ca8 */
[----:B------:R0:W-:Y:S04]  /*b030*/  @!P3 ST.E.128 desc[UR36][R6.64], RZ ;  /* 0x000000ff0600b985 */ /* 0x0001e8000c101d24 */
[----:B------:R0:W-:Y:S02]  /*b040*/  @!P4 ST.E.128 desc[UR36][R2.64], RZ ;  /* 0x000000ff0200c985 */ /* 0x0001e4000c101d24 */
.L_x_2245:
[----:B------:R-:W-:Y:S05]  /*b050*/  BSYNC B1 ;  /* 0x0000000000017941 */ /* 0x000fea0003800000 */
.L_x_2244:
[----:B0---4-:R0:W4:Y:S01]  /*b060*/  SHFL.IDX PT, R3, R4, 0x2, 0x181f ;  /* 0x00581f0004037f89 */ /* 0x01112200000e0000 */
        /* <DEDUP_REMOVED lines=12> */
.L_x_2247:
[----:B------:R-:W-:Y:S05]  /*b130*/  BSYNC B1 ;  /* 0x0000000000017941 */ /* 0x000fea0003800000 */
.L_x_2246:
[----:B0-----:R-:W-:Y:S01]  /*b140*/  VIADD R2, R16, 0x60 ;  /* 0x0000006010027836 */ /* 0x001fe20000000000 */
[----:B--23--:R-:W0:Y:S04]  /*b150*/  SHFL.IDX PT, R4, R4, 0x3, 0x181f ;  /* 0x00781f0004047f89 */ /* 0x00ce2800000e0000 */
[----:B------:R-:W-:Y:S01]  /*b160*/  ISETP.GE.AND P0, PT, R2, R9, PT ;  /* 0x000000090200720c */ /* 0x000fe20003f06270 */
[----:B----4-:R2:W3:-:S12]  /*b170*/  SHFL.IDX PT, R3, R5, 0x3, 0x181f ;  /* 0x00781f0005037f89 */ /* 0x0104d800000e0000 */
[----:B--2---:R-:W-:Y:S05]  /*b180*/  @P0 BRA `(.L_x_2239) ;  /* 0x0000000000240947 */ /* 0x004fea0003800000 */
        /* <DEDUP_REMOVED lines=9> */
.L_x_2239:
[----:B------:R-:W-:Y:S05]  /*b220*/  BSYNC B0 ;  /* 0x0000000000007941 */ /* 0x000fea0003800000 */
.L_x_2231:
[----:B------:R-:W-:Y:S02]  /*b230*/  ULDC UR4, c[0x0][0xc38] ;  /* 0x00030e0000047ab9 */ /* 0x000fe40000000800 */
[----:B-1----:R-:W-:-:S13]  /*b240*/  ISETP.GE.AND P0, PT, R0, UR4, PT ;  /* 0x0000000400007c0c */ /* 0x002fda000bf06270 */
[----:B------:R-:W-:Y:S05]  /*b250*/  @!P0 BRA `(.L_x_2248) ;  /* 0xffffff5800948947 */ /* 0x000fea000383ffff */
[----:B------:R-:W-:Y:S05]  /*b260*/  EXIT ;  /* 0x000000000000794d */ /* 0x000fea0003800000 */
.L_x_2190:
[----:B------:R-:W-:-:S08]  /*b270*/  NOP ;  /* 0x0000000000007918 */ /* 0x000fd00000000000 */
[----:B------:R-:W0:-:S00]  /*b280*/  USETMAXREG.DEALLOC.CTAPOOL 0x28 ;  /* 0x00000028000079c8 */ /* 0x000e0000080e0500 */
[----:B0-----:R-:W-:-:S06]  /*b290*/  LOP3.LUT R0, R0, 0x3, RZ, 0xc0, !PT ;  /* 0x0000000300007812 */ /* 0x001fcc00078ec0ff */
[----:B------:R-:W0:Y:S01]  /*b2a0*/  S2UR UR9, SR_CTAID.X ;  /* 0x00000000000979c3 */ /* 0x000e220000002500 */
[----:B------:R-:W-:Y:S01]  /*b2b0*/  LOP3.LUT R16, R16, 0xfffff7ff, RZ, 0xc0, !PT ;  /* 0xfffff7ff10107812 */ /* 0x000fe200078ec0ff */
[----:B------:R-:W-:Y:S01]  /*b2c0*/  STL [R1], RZ ;  /* 0x000000ff01007387 */ /* 0x000fe20000100800 */
[----:B------:R-:W-:Y:S01]  /*b2d0*/  MOV R23, RZ ;  /* 0x000000ff00177202 */ /* 0x000fe20000000f00 */
[----:B------:R-:W-:Y:S02]  /*b2e0*/  IMAD.MOV.U32 R26, RZ, RZ, 0x1 ;  /* 0x00000001ff1a7424 */ /* 0x000fe400078e00ff */
[----:B------:R1:W2:Y:S02]  /*b2f0*/  SHFL.IDX PT, R2, R0, RZ, 0x1f ;  /* 0x00001fff00027589 */ /* 0x0002a400000e0000 */
[----:B-1----:R-:W0:Y:S01]  /*b300*/  LDC R0, c[0x0][0xc38] ;  /* 0x00030e00ff007b82 */ /* 0x002e220000000800 */
[----:B--2---:R-:W-:-:S13]  /*b310*/  ISETP.NE.AND P0, PT, R2, RZ, PT ;  /* 0x000000ff0200720c */ /* 0x004fda0003f05270 */
[----:B------:R-:W-:Y:S01]  /*b320*/  @P0 LOP3.LUT R16, R16, 0x800, RZ, 0xfc, !PT ;  /* 0x0000080010100812 */ /* 0x000fe200078efcff */
[----:B------:R-:W-:Y:S06]  /*b330*/  @P0 BAR.ARV 0x4, 0x180 ;  /* 0x0106000000000b1d */ /* 0x000fec0000002000 */
[----:B0-----:R-:W-:-:S13]  /*b340*/  ISETP.LE.AND P0, PT, R0, UR9, PT ;  /* 0x0000000900007c0c */ /* 0x001fda000bf03270 */
[----:B------:R-:W-:Y:S05]  /*b350*/  @P0 BRA `(.L_x_2249) ;  /* 0x0000003c00200947 */ /* 0x000fea0003800000 */
[----:B------:R-:W0:Y:S01]  /*b360*/  S2R R5, SR_TID.X ;  /* 0x0000000000057919 */ /* 0x000e220000002100 */
[----:B------:R-:W-:Y:S01]  /*b370*/  ULDC.64 UR38, c[0x0][0x2f0] ;  /* 0x0000bc0000267ab9 */ /* 0x000fe20000000a00 */
[----:B------:R-:W-:Y:S01]  /*b380*/  ULDC UR7, c[0x0][0x320] ;  /* 0x0000c80000077ab9 */ /* 0x000fe20000000800 */
[----:B------:R-:W-:Y:S01]  /*b390*/  LOP3.LUT R16, R16, 0xfffffffe, RZ, 0xc0, !PT ;  /* 0xfffffffe10107812 */ /* 0x000fe200078ec0ff */
[----:B------:R-:W-:Y:S01]  /*b3a0*/  ULDC UR8, c[0x0][0x2b8] ;  /* 0x0000ae0000087ab9 */ /* 0x000fe20000000800 */
[----:B------:R-:W1:Y:S01]  /*b3b0*/  S2UR UR6, SR_CgaCtaId ;  /* 0x00000000000679c3 */ /* 0x000e620000008800 */
[----:B------:R-:W-:Y:S01]  /*b3c0*/  ULDC.64 UR4, c[0x0][0x418] ;  /* 0x0001060000047ab9 */ /* 0x000fe20000000a00 */
[----:B------:R-:W-:Y:S01]  /*b3d0*/  LOP3.LUT R16, R16, 0xfffffff7, RZ, 0xc0, !PT ;  /* 0xfffffff710107812 */ /* 0x000fe200078ec0ff */
[----:B------:R-:W-:Y:S01]  /*b3e0*/  UISETP.NE.U32.AND UP0, UPT, UR4, URZ, UPT ;  /* 0x0000003f0400728c */ /* 0x000fe2000bf05070 */
[----:B------:R2:W-:Y:S01]  /*b3f0*/  STL [R1], RZ ;  /* 0x000000ff01007387 */ /* 0x0005e20000100800 */
[----:B------:R-:W-:Y:S01]  /*b400*/  ULDC UR40, c[0x0][0x288] ;  /* 0x0000a20000287ab9 */ /* 0x000fe20000000800 */
[----:B------:R-:W-:Y:S01]  /*b410*/  ULDC UR4, c[0x0][0x424] ;  /* 0x0001090000047ab9 */ /* 0x000fe20000000800 */
[----:B------:R-:W-:Y:S01]  /*b420*/  UISETP.NE.AND.EX UP0, UPT, UR5, URZ, UPT, UP0 ;  /* 0x0000003f0500728c */ /* 0x000fe2000bf05300 */
[----:B------:R-:W-:Y:S01]  /*b430*/  MOV R34, UR9 ;  /* 0x0000000900227c02 */ /* 0x000fe20008000f00 */
[----:B------:R-:W-:Y:S01]  /*b440*/  IMAD.MOV.U32 R26, RZ, RZ, 0x1 ;  /* 0x00000001ff1a7424 */ /* 0x000fe200078e00ff */
[----:B------:R-:W-:Y:S01]  /*b450*/  UMOV UR5, 0x400 ;  /* 0x0000040000057882 */ /* 0x000fe20000000000 */
[----:B------:R-:W-:Y:S01]  /*b460*/  USEL UR4, UR4, 0x1, UP0 ;  /* 0x0000000104047887 */ /* 0x000fe20008000000 */
[----:B------:R-:W-:Y:S01]  /*b470*/  IMAD.MOV.U32 R23, RZ, RZ, RZ ;  /* 0x000000ffff177224 */ /* 0x000fe200078e00ff */
[----:B------:R-:W-:Y:S01]  /*b480*/  ULDC UR46, c[0x0][0xc] ;  /* 0x00000300002e7ab9 */ /* 0x000fe20000000800 */
[----:B------:R-:W-:-:S02]  /*b490*/  ULOP3.LUT UR47, UR61, 0x2, URZ, 0xfc, !UPT ;  /* 0x000000023d2f7892 */ /* 0x000fc4000f8efc3f */
[----:B------:R-:W-:-:S04]  /*b4a0*/  UIMAD UR38, UR4, UR38, URZ ;  /* 0x00000026042672a4 */ /* 0x000fc8000f8e023f */
[----:B------:R-:W-:Y:S02]  /*b4b0*/  UIADD3 UR4, UR38, 0x5f, URZ ;  /* 0x0000005f26047890 */ /* 0x000fe4000fffe03f */
        /* <DEDUP_REMOVED lines=9> */
[----:B------:R-:W-:Y:S02]  /*b550*/  LOP3.LUT R3, R0, 0x38, R5, 0x78, !PT ;  /* 0x0000003800037812 */ /* 0x000fe400078e7805 */
[C---:B------:R-:W-:Y:S02]  /*b560*/  LOP3.LUT R0, R37.reuse, 0x40, RZ, 0xfc, !PT ;  /* 0x0000004025007812 */ /* 0x040fe400078efcff */
[----:B------:R-:W-:Y:S02]  /*b570*/  LOP3.LUT R2, R37, 0x80, RZ, 0xfc, !PT ;  /* 0x0000008025027812 */ /* 0x000fe400078efcff */
[C---:B------:R-:W-:Y:S02]  /*b580*/  ISETP.GE.AND P0, PT, R0.reuse, UR39, PT ;  /* 0x0000002700007c0c */ /* 0x040fe4000bf06270 */
[----:B------:R-:W-:-:S02]  /*b590*/  ISETP.GE.AND P1, PT, R0, UR7, PT ;  /* 0x0000000700007c0c */ /* 0x000fc4000bf26270 */
[----:B------:R-:W-:Y:S01]  /*b5a0*/  LOP3.LUT R30, R3, 0x200, R30, 0xf8, !PT ;  /* 0x00000200031e7812 */ /* 0x000fe200078ef81e */
[----:B------:R-:W-:Y:S01]  /*b5b0*/  IMAD.SHL.U32 R3, R5, 0x10, RZ ;  /* 0x0000001005037824 */ /* 0x000fe200078e00ff */
[----:B------:R-:W-:Y:S02]  /*b5c0*/  SHF.R.U32.HI R36, RZ, 0x3, R4 ;  /* 0x00000003ff247819 */ /* 0x000fe40000011604 */
[----:B------:R-:W-:-:S05]  /*b5d0*/  LEA R31, R30, R17, 0x1 ;  /* 0x000000111e1f7211 */ /* 0x000fca00078e08ff */
        /* <DEDUP_REMOVED lines=10> */
[C---:B------:R-:W-:Y:S01]  /*b680*/  ISETP.GE.AND P0, PT, R37.reuse, UR39, PT ;  /* 0x0000002725007c0c */ /* 0x040fe2000bf06270 */
[----:B------:R-:W-:Y:S01]  /*b690*/  ULDC UR39, c[0x0][0x448] ;  /* 0x0001120000277ab9 */ /* 0x000fe20000000800 */
[----:B------:R-:W-:Y:S01]  /*b6a0*/  LOP3.LUT R16, R16, 0xfffffeff, RZ, 0xc0, !PT ;  /* 0xfffffeff10107812 */ /* 0x000fe200078ec0ff */
[----:B------:R-:W-:Y:S02]  /*b6b0*/  UIMAD UR39, UR39, UR40, URZ ;  /* 0x00000028272772a4 */ /* 0x000fe4000f8e023f */
[----:B------:R-:W-:Y:S01]  /*b6c0*/  UIADD3 UR40, UR38, 0x60, -UR40 ;  /* 0x0000006026287890 */ /* 0x000fe2000fffe828 */
        /* <DEDUP_REMOVED lines=8> */
[----:B--2---:R-:W-:-:S07]  /*b750*/  @P0 LOP3.LUT R16, R16, 0x400, RZ, 0xfc, !PT ;  /* 0x0000040010100812 */ /* 0x004fce00078efcff */
.L_x_2298:
        /* <DEDUP_REMOVED lines=22> */
.L_x_2250:
[----:B------:R-:W-:Y:S01]  /*b8c0*/  ULDC UR8, c[0x0][0xc54] ;  /* 0x0003150000087ab9 */ /* 0x000fe20000000800 */
[----:B------:R-:W-:Y:S01]  /*b8d0*/  UMOV UR6, UR7 ;  /* 0x0000000700067c82 */ /* 0x000fe20008000000 */
[----:B------:R-:W-:-:S11]  /*b8e0*/  UISETP.NE.AND UP0, UPT, UR8, 0x1, UPT ;  /* 0x000000010800788c */ /* 0x000fd6000bf05270 */
[----:B------:R-:W-:Y:S02]  /*b8f0*/  @UP0 ULDC.64 UR10, c[0x0][0xc58] ;  /* 0x00031600000a0ab9 */ /* 0x000fe40000000a00 */
[----:B------:R-:W-:-:S04]  /*b900*/  UIMAD.WIDE.U32 UR4, UR7, UR10, URZ ;  /* 0x0000000a070472a5 */ /* 0x000fc8000f8e003f */
[----:B------:R-:W-:-:S04]  /*b910*/  @UP0 USHF.R.U32.HI UR6, URZ, UR11, UR5 ;  /* 0x0000000b3f060299 */ /* 0x000fc80008011605 */
[----:B------:R-:W-:-:S12]  /*b920*/  UIMAD UR4, UR6, UR8, URZ ;  /* 0x00000008060472a4 */ /* 0x000fd8000f8e023f */
.L_x_2251:
        /* <DEDUP_REMOVED lines=25> */
[----:B------:R-:W-:Y:S01]  /*bac0*/  UP2UR UR48, UPR, URZ, 0x4 ;  /* 0x000000043f307883 */ /* 0x000fe20008000000 */
[----:B------:R-:W-:Y:S01]  /*bad0*/  BSSY B7, `(.L_x_2252) ;  /* 0x0000337000077945 */ /* 0x000fe20003800000 */
[----:B------:R-:W-:-:S04]  /*bae0*/  USHF.L.U32 UR6, UR44, 0x7, URZ ;  /* 0x000000072c067899 */ /* 0x000fc8000800063f */
[----:B------:R-:W-:Y:S01]  /*baf0*/  UIADD3 UR6, UR6, 0x7f, URZ ;  /* 0x0000007f06067890 */ /* 0x000fe2000fffe03f */
[----:B------:R-:W-:Y:S01]  /*bb00*/  @UP2 ULDC UR4, c[0x0][0x44c] ;  /* 0x0001130000042ab9 */ /* 0x000fe20000000800 */
[----:B------:R-:W-:Y:S02]  /*bb10*/  @UP2 ULDC UR7, c[0x0][0x450] ;  /* 0x0001140000072ab9 */ /* 0x000fe40000000800 */
[----:B------:R-:W-:-:S04]  /*bb20*/  UIMAD.WIDE.U32 UR4, UR6, UR4, URZ ;  /* 0x00000004060472a5 */ /* 0x000fc8000f8e003f */
[----:B------:R-:W-:-:S04]  /*bb30*/  @UP2 USHF.R.U32.HI UR6, URZ, UR7, UR5 ;  /* 0x000000073f062299 */ /* 0x000fc80008011605 */
[----:B------:R-:W-:-:S04]  /*bb40*/  UIADD3 UR4, UR40, UR6, URZ ;  /* 0x0000000628047290 */ /* 0x000fc8000fffe03f */
[----:B------:R-:W-:-:S04]  /*bb50*/  UIMAD.WIDE UR4, UR4, 0x2aaaaaab, URZ ;  /* 0x2aaaaaab040478a5 */ /* 0x000fc8000f8e023f */
[----:B------:R-:W-:-:S04]  /*bb60*/  USHF.R.U32.HI UR4, URZ, 0x1f, UR5 ;  /* 0x0000001f3f047899 */ /* 0x000fc80008011605 */
[----:B------:R-:W-:-:S04]  /*bb70*/  ULEA.HI.SX32 UR4, UR5, UR4, 0x1c ;  /* 0x0000000405047291 */ /* 0x000fc8000f8fe23f */
[----:B------:R-:W-:-:S04]  /*bb80*/  UISETP.LT.AND UP0, UPT, UR41, UR4, UPT ;  /* 0x000000042900728c */ /* 0x000fc8000bf01270 */
[----:B------:R-:W-:-:S06]  /*bb90*/  USEL UR45, UR41, UR4, UP0 ;  /* 0x00000004292d7287 */ /* 0x000fcc0008000000 */
[----:B------:R-:W-:-:S13]  /*bba0*/  ISETP.LT.AND P0, PT, RZ, UR45, PT ;  /* 0x0000002dff007c0c */ /* 0x000fda000bf01270 */
[----:B0-----:R-:W-:Y:S05]  /*bbb0*/  @P0 BRA `(.L_x_2253) ;  /* 0x0000000000440947 */ /* 0x001fea0003800000 */
        /* <DEDUP_REMOVED lines=17> */
.L_x_2253:
        /* <DEDUP_REMOVED lines=8> */
[----:B------:R-:W-:Y:S01]  /*bd50*/  MOV R7, UR7 ;  /* 0x0000000700077c02 */ /* 0x000fe20008000f00 */
[----:B------:R-:W-:Y:S01]  /*bd60*/  IMAD.U32 R5, RZ, RZ, UR5 ;  /* 0x00000005ff057e24 */ /* 0x000fe2000f8e00ff */
[----:B------:R-:W0:Y:S01]  /*bd70*/  LDC.64 R2, c[0x4][R2] ;  /* 0x0100000002027b82 */ /* 0x000e220000000a00 */
[----:B------:R-:W-:Y:S01]  /*bd80*/  ULDC.64 UR4, c[0x4][0x70] ;  /* 0x01001c0000047ab9 */ /* 0x000fe20000000a00 */
[----:B------:R-:W-:Y:S01]  /*bd90*/  IMAD.U32 R6, RZ, RZ, UR6 ;  /* 0x00000006ff067e24 */ /* 0x000fe2000f8e00ff */
[----:B------:R-:W-:Y:S01]  /*bda0*/  MOV R12, 0x1 ;  /* 0x00000001000c7802 */ /* 0x000fe20000000f00 */
[----:B------:R-:W-:-:S02]  /*bdb0*/  IMAD.U32 R10, RZ, RZ, UR4 ;  /* 0x00000004ff0a7e24 */ /* 0x000fc4000f8e00ff */
[----:B------:R-:W-:Y:S02]  /*bdc0*/  IMAD.U32 R11, RZ, RZ, UR5 ;  /* 0x00000005ff0b7e24 */ /* 0x000fe4000f8e00ff */
[----:B------:R-:W-:Y:S02]  /*bdd0*/  IMAD.MOV.U32 R8, RZ, RZ, 0x70 ;  /* 0x00000070ff087424 */ /* 0x000fe400078e00ff */
[----:B------:R-:W-:-:S07]  /*bde0*/  IMAD.MOV.U32 R13, RZ, RZ, RZ ;  /* 0x000000ffff0d7224 */ /* 0x000fce00078e00ff */
[----:B------:R-:W-:-:S07]  /*bdf0*/  LEPC R20, `(.L_x_2256) ;  /* 0x000000001014794e */ /* 0x000fce0000000000 */
[----:B0----5:R-:W-:Y:S05]  /*be00*/  CALL.ABS.NOINC R2 ;  /* 0x0000000002007343 */ /* 0x021fea0003c00000 */
.L_x_2256:
[----:B------:R-:W-:Y:S05]  /*be10*/  BSYNC B6 ;  /* 0x0000000000067941 */ /* 0x000fea0003800000 */
.L_x_2255:
        /* <DEDUP_REMOVED lines=19> */
[----:B-1---5:R-:W-:Y:S05]  /*bf50*/  CALL.ABS.NOINC R2 ;  /* 0x0000000002007343 */ /* 0x022fea0003c00000 */
.L_x_2259:
[----:B------:R0:W1:Y:S01]  /*bf60*/  LDC.64 R2, c[0x4][R18] ;  /* 0x0100000012027b82 */ /* 0x0000620000000a00 */
[----:B------:R-:W-:Y:S01]  /*bf70*/  ULDC.64 UR4, c[0x4][0xf0] ;  /* 0x01003c0000047ab9 */ /* 0x000fe20000000a00 */
[----:B------:R-:W-:Y:S01]  /*bf80*/  ULDC.64 UR6, c[0x4][0xf8] ;  /* 0x01003e0000067ab9 */ /* 0x000fe20000000a00 */
[----:B------:R-:W-:Y:S01]  /*bf90*/  MOV R4, UR4 ;  /* 0x0000000400047c02 */ /* 0x000fe20008000f00 */
        /* <DEDUP_REMOVED lines=10> */
[----:B-1----:R-:W-:Y:S05]  /*c040*/  CALL.ABS.NOINC R2 ;  /* 0x0000000002007343 */ /* 0x002fea0003c00000 */
.L_x_2258:
[----:B------:R-:W-:Y:S05]  /*c050*/  BSYNC B6 ;  /* 0x0000000000067941 */ /* 0x000fea0003800000 */
.L_x_2257:
        /* <DEDUP_REMOVED lines=13> */
[----:B------:R-:W-:Y:S02]  /*c130*/  MOV R22, UR4 ;  /* 0x0000000400167c02 */ /* 0x000fe40008000f00 */
[----:B------:R-:W-:Y:S05]  /*c140*/  BRA.DIV UR5, `(.L_x_2260) ;  /* 0x0000003605307947 */ /* 0x000fea000b800000 */
.L_x_2314:
        /* <DEDUP_REMOVED lines=15> */
[----:B------:R-:W-:Y:S02]  /*c240*/  ISETP.GT.U32.OR P0, PT, R8, 0x5f, P0 ;  /* 0x0000005f0800780c */ /* 0x000fe40000704470 */
[----:B------:R-:W-:Y:S02]  /*c250*/  MOV R9, R0 ;  /* 0x0000000000097202 */ /* 0x000fe40000000f00 */
        /* <DEDUP_REMOVED lines=12> */
[----:B------:R-:W-:Y:S01]  /*c320*/  IMAD.U32 R2, RZ, RZ, UR47 ;  /* 0x0000002fff027e24 */ /* 0x000fe2000f8e00ff */
[----:B------:R-:W-:-:S03]  /*c330*/  LOP3.LUT R16, R16, 0xffffffbf, RZ, 0xc0, !PT ;  /* 0xffffffbf10107812 */ /* 0x000fc600078ec0ff */
[----:B------:R0:W5:Y:S01]  /*c340*/  @!P0 LDG.E R6, desc[UR36][R4.64] ;  /* 0x0000002404068981 */ /* 0x000162000c1e1900 */
[----:B------:R-:W-:Y:S01]  /*c350*/  ISETP.NE.AND P2, PT, R2, 0x3, PT ;  /* 0x000000030200780c */ /* 0x000fe20003f45270 */
[----:B------:R-:W-:Y:S01]  /*c360*/  IMAD.MOV R7, RZ, RZ, -R9 ;  /* 0x000000ffff077224 */ /* 0x000fe200078e0a09 */
[----:B------:R-:W-:Y:S01]  /*c370*/  ISETP.GT.U32.AND P0, PT, R8, 0x5f, PT ;  /* 0x0000005f0800780c */ /* 0x000fe20003f04070 */
[----:B------:R-:W-:Y:S01]  /*c380*/  IMAD.U32 R24, RZ, RZ, UR4 ;  /* 0x00000004ff187e24 */ /* 0x000fe2000f8e00ff */
[----:B------:R-:W-:-:S05]  /*c390*/  IADD3 R3, RZ, -UR43, RZ ;  /* 0x8000002bff037c10 */ /* 0x000fca000fffe0ff */
[----:B------:R-:W-:Y:S02]  /*c3a0*/  IMAD R22, R22, R3, UR42 ;  /* 0x0000002a16167e24 */ /* 0x000fe4000f8e0203 */
[----:B0-----:R-:W-:Y:S02]  /*c3b0*/  IMAD R5, R10, R7, R0 ;  /* 0x000000070a057224 */ /* 0x001fe400078e0200 */
[----:B------:R-:W-:Y:S02]  /*c3c0*/  @P2 LOP3.LUT R16, R16, 0x40, RZ, 0xfc, !PT ;  /* 0x0000004010102812 */ /* 0x000fe400078efcff */
[----:B------:R-:W-:Y:S02]  /*c3d0*/  SHF.R.S32.HI R28, RZ, 0x1f, R22 ;  /* 0x0000001fff1c7819 */ /* 0x000fe40000011416 */
[----:B------:R-:W-:-:S04]  /*c3e0*/  LOP3.LUT R16, R16, 0xffffffdf, RZ, 0xc0, !PT ;  /* 0xffffffdf10107812 */ /* 0x000fc800078ec0ff */
[----:B------:R-:W-:Y:S01]  /*c3f0*/  @P0 LOP3.LUT R16, R16, 0x20, RZ, 0xfc, !PT ;  /* 0x0000002010100812 */ /* 0x000fe200078efcff */
[----:B------:R-:W-:Y:S06]  /*c400*/  @!P2 BRA `(.L_x_2261) ;  /* 0x000000000004a947 */ /* 0x000fec0003800000 */
[----:B------:R-:W-:Y:S01]  /*c410*/  BPT.TRAP 0x1 ;  /* 0x000000040000795c */ /* 0x000fe20000300000 */
.L_x_2261:
        /* <DEDUP_REMOVED lines=8> */
[----:B------:R-:W-:-:S03]  /*c4a0*/  IMAD R0, R23, 0x8, R17 ;  /* 0x0000000817007824 */ /* 0x000fc600078e0211 */
        /* <DEDUP_REMOVED lines=12> */
[----:B------:R-:W-:-:S04]  /*c570*/  SHF.L.U32 R3, R26, 0x1f, RZ ;  /* 0x0000001f1a037819 */ /* 0x000fc800000006ff */
[----:B------:R-:W-:-:S06]  /*c580*/  LEA.HI.X R19, R2, UR5, R19, 0x1, P0 ;  /* 0x0000000502137c11 */ /* 0x000fcc00080f0c13 */
[----:B------:R-:W0:Y:S02]  /*c590*/  SYNCS.PHASECHK.TRANS64.TRYWAIT P0, [R0+URZ+0x2a840], R3 ;  /* 0x02a84003000075a7 */ /* 0x000e24000800017f */
[----:B0-----:R-:W-:Y:S05]  /*c5a0*/  @!P0 BRA `(.L_x_2263) ;  /* 0x0000003000448947 */ /* 0x001fea0003800000 */
.L_x_2315:
[----:B------:R-:W-:Y:S05]  /*c5b0*/  BSYNC B0 ;  /* 0x0000000000007941 */ /* 0x000fea0003800000 */
.L_x_2262:
        /* <DEDUP_REMOVED lines=9> */
[----:B------:R-:W-:Y:S01]  /*c650*/  IADD3 R3, R3, R7, RZ ;  /* 0x0000000703037210 */ /* 0x000fe20007ffe0ff */
[----:B------:R-:W-:Y:S02]  /*c660*/  IMAD.MOV.U32 R7, RZ, RZ, -0x60 ;  /* 0xffffffa0ff077424 */ /* 0x000fe400078e00ff */
        /* <DEDUP_REMOVED lines=8> */
[----:B------:R-:W-:Y:S01]  /*c6f0*/  IMAD R7, R24, R7, UR38 ;  /* 0x0000002618077e24 */ /* 0x000fe2000f8e0207 */
[----:B------:R-:W-:Y:S01]  /*c700*/  LEA R4, P0, R2, UR4, 0x1 ;  /* 0x0000000402047c11 */ /* 0x000fe2000f8008ff */
[----:B------:R-:W-:Y:S01]  /*c710*/  IMAD.IADD R3, R3, 0x1, R5 ;  /* 0x0000000103037824 */ /* 0x000fe200078e0205 */
[----:B------:R-:W-:Y:S01]  /*c720*/  UMOV UR4, 0xffffffff ;  /* 0xffffffff00047882 */ /* 0x000fe20000000000 */
[----:B------:R-:W-:Y:S01]  /*c730*/  IMAD R5, R23, 0x4800, R30 ;  /* 0x0000480017057824 */ /* 0x000fe200078e021e */
[----:B------:R-:W-:Y:S02]  /*c740*/  IADD3 R7, -R36, R7, RZ ;  /* 0x0000000724077210 */ /* 0x000fe40007ffe1ff */
        /* <DEDUP_REMOVED lines=16> */
[----:B------:R-:W-:-:S03]  /*c850*/  @P0 IMAD R25, R5, 0x2, R17 ;  /* 0x0000000205190824 */ /* 0x000fc600078e0211 */
[----:B------:R-:W-:Y:S01]  /*c860*/  @P0 IADD3.X R21, RZ, R8, RZ, P1, !PT ;  /* 0x00000008ff150210 */ /* 0x000fe20000ffe4ff */
[----:B-1----:R-:W-:Y:S01]  /*c870*/  @P0 IMAD.MOV.U32 R2, RZ, RZ, R14 ;  /* 0x000000ffff020224 */ /* 0x002fe200078e000e */
[----:B------:R-:W-:Y:S03]  /*c880*/  SHFL.IDX PT, R8, R6, 0x2, 0x181f ;  /* 0x00581f0006087f89 */ /* 0x000fe600000e0000 */
[----:B------:R-:W-:Y:S01]  /*c890*/  @P0 IMAD.MOV.U32 R3, RZ, RZ, R21 ;  /* 0x000000ffff030224 */ /* 0x000fe200078e0015 */
        /* <DEDUP_REMOVED lines=31> */
[----:B------:R0:W1:Y:S03]  /*ca90*/  SHFL.IDX PT, R8, R6, 0x5, 0x181f ;  /* 0x00b81f0006087f89 */ /* 0x00006600000e0000 */
[----:B------:R-:W-:Y:S01]  /*caa0*/  @P0 IMAD.MOV.U32 R3, RZ, RZ, R9 ;  /* 0x000000ffff030224 */ /* 0x000fe200078e0009 */
[----:B------:R0:W2:Y:S04]  /*cab0*/  SHFL.IDX PT, R14, R4, 0x5, 0x181f ;  /* 0x00b81f00040e7f89 */ /* 0x0000a800000e0000 */
[----:B------:R0:W-:Y:S04]  /*cac0*/  @P0 LDGSTS.E.BYPASS.LTC128B.128 [R21+0x1a400], desc[UR36][R2.64], !P4 ;  /* 0x1a40000002150fae */ /* 0x0001e8000e101d64 */
[----:B------:R0:W-:Y:S04]  /*cad0*/  @P0 LDGSTS.E.BYPASS.LTC128B.128 [R21+0x1d400], desc[UR36][R2.64+0x80], !P3 ;  /* 0x1d40008002150fae */ /* 0x0001e8000d901d64 */
[----:B------:R0:W-:Y:S02]  /*cae0*/  @P0 LDGSTS.E.BYPASS.LTC128B.128 [R21+0x20400], desc[UR36][R2.64+0x100], !P2 ;  /* 0x2040010002150fae */ /* 0x0001e4000d101d64 */
.L_x_2329:
[----:B------:R-:W-:-:S13]  /*caf0*/  ISETP.GE.AND P0, PT, R7, 0x51, PT ;  /* 0x000000510700780c */ /* 0x000fda0003f06270 */
[----:B0-2---:R-:W-:Y:S01]  /*cb00*/  @P0 LEA R2, P1, R37, R14, 0x1 ;  /* 0x0000000e25020211 */ /* 0x005fe200078208ff */
[----:B------:R-:W-:-:S03]  /*cb10*/  @P0 IMAD R5, R5, 0x2, R17 ;  /* 0x0000000205050824 */ /* 0x000fc600078e0211 */
[----:B-1----:R-:W-:-:S05]  /*cb20*/  @P0 IADD3.X R3, RZ, R8, RZ, P1, !PT ;  /* 0x00000008ff030210 */ /* 0x002fca0000ffe4ff */
        /* <DEDUP_REMOVED lines=8> */
.L_x_2265:
[----:B------:R-:W-:Y:S02]  /*cbb0*/  PLOP3.LUT P1, PT, P1, P0, PT, 0xa2, 0x0 ;  /* 0x000000000000781c */ /* 0x000fe40000f21472 */
[----:B------:R-:W-:-:S08]  /*cbc0*/  @P0 R2UR P1, UR4, R0 ;  /* 0x00000000000402ca */ /* 0x000fd00000020000 */
[----:B------:R-:W-:-:S05]  /*cbd0*/  @P0 PLOP3.LUT P0, PT, P1, PT, PT, 0x80, 0x0 ;  /* 0x000000000000081c */ /* 0x000fca0000f0f070 */
[----:B------:R-:W-:Y:S01]  /*cbe0*/  @!P1 SYNCS.ARRIVE.TRANS64.RED.A0T1 RZ, [UR4+0x2a830], RZ ;  /* 0x02a830ffffff99a7 */ /* 0x000fe20008200404 */
[----:B------:R-:W-:Y:S07]  /*cbf0*/  @!P1 ARRIVES.LDGSTSBAR.64.TRANSCNT [UR4+0x2a830] ;  /* 0x02a83000ff0099b0 */ /* 0x000fee0008000a84 */
[----:B------:R-:W-:Y:S05]  /*cc00*/  @P0 BRA.U.ANY `(.L_x_2265) ;  /* 0xfffffffd00e80947 */ /* 0x000fea000393ffff */
[----:B------:R-:W-:Y:S01]  /*cc10*/  NOP ;  /* 0x0000000000007918 */ /* 0x000fe20000000000 */
[----:B0-----:R-:W-:-:S05]  /*cc20*/  IMAD.U32 R2, RZ, RZ, UR47 ;  /* 0x0000002fff027e24 */ /* 0x001fca000f8e00ff */
[----:B------:R-:W-:-:S13]  /*cc30*/  ISETP.NE.AND P2, PT, R2, 0x3, PT ;  /* 0x000000030200780c */ /* 0x000fda0003f45270 */
[----:B------:R-:W-:Y:S05]  /*cc40*/  @!P2 BRA `(.L_x_2266) ;  /* 0x000000000004a947 */ /* 0x000fea0003800000 */
[----:B------:R-:W-:Y:S01]  /*cc50*/  BPT.TRAP 0x1 ;  /* 0x000000040000795c */ /* 0x000fe20000300000 */
.L_x_2266:
[----:B------:R0:W-:Y:S02]  /*cc60*/  SYNCS.ARRIVE.TRANS64.A1T0 RZ, [R0+URZ+0x2a830], RZ ;  /* 0x02a830ff00ff79a7 */ /* 0x0001e4000810003f */
[----:B------:R-:W-:Y:S05]  /*cc70*/  WARPSYNC.ALL ;  /* 0x0000000000007948 */ /* 0x000fea0003800000 */
[----:B------:R-:W-:Y:S01]  /*cc80*/  BSSY B6, `(.L_x_2267) ;  /* 0x0000015000067945 */ /* 0x000fe20003800000 */
[----:B0-----:R-:W-:Y:S01]  /*cc90*/  VIADD R0, R17, 0xc400 ;  /* 0x0000c40011007836 */ /* 0x001fe20000000000 */
[----:B------:R-:W-:Y:S04]  /*cca0*/  BAR.SYNC.DEFER_BLOCKING 0x8, 0x180 ;  /* 0x0206000000007b1d */ /* 0x000fe80000010000 */
        /* <DEDUP_REMOVED lines=17> */
[----:B0-----:R-:W-:Y:S05]  /*cdc0*/  CALL.ABS.NOINC R2 ;  /* 0x0000000002007343 */ /* 0x001fea0003c00000 */
.L_x_2268:
[----:B------:R-:W-:Y:S05]  /*cdd0*/  BSYNC B6 ;  /* 0x0000000000067941 */ /* 0x000fea0003800000 */
.L_x_2267:
[----:B------:R-:W0:Y:S01]  /*cde0*/  S2R R2, SR_TID.X ;  /* 0x0000000000027919 */ /* 0x000e220000002100 */
[----:B------:R-:W-:Y:S01]  /*cdf0*/  UISETP.NE.AND UP0, UPT, UR48, URZ, UPT ;  /* 0x0000003f3000728c */ /* 0x000fe2000bf05270 */
[----:B------:R-:W-:Y:S01]  /*ce00*/  IMAD.U32 R0, RZ, RZ, UR44 ;  /* 0x0000002cff007e24 */ /* 0x000fe2000f8e00ff */
[----:B------:R-:W-:Y:S01]  /*ce10*/  R2UR UR6, R28 ;  /* 0x000000001c0672ca */ /* 0x000fe200000e0000 */
[----:B------:R-:W-:Y:S01]  /*ce20*/  ULDC.64 UR8, c[0x0][0x2d8] ;  /* 0x0000b60000087ab9 */ /* 0x000fe20000000a00 */
[----:B------:R-:W-:Y:S02]  /*ce30*/  R2UR UR7, R22 ;  /* 0x00000000160772ca */ /* 0x000fe400000e0000 */
[----:B------:R-:W-:Y:S02]  /*ce40*/  PLOP3.LUT P0, PT, PT, PT, UP0, 0x80, 0x0 ;  /* 0x000000000000781c */ /* 0x000fe40003f0f008 */
[C---:B------:R-:W-:Y:S02]  /*ce50*/  LOP3.LUT P3, RZ, R16.reuse, 0x400, RZ, 0xc0, !PT ;  /* 0x0000040010ff7812 */ /* 0x040fe4000786c0ff */
[C---:B------:R-:W-:Y:S01]  /*ce60*/  LOP3.LUT P4, RZ, R16.reuse, 0x200, RZ, 0xc0, !PT ;  /* 0x0000020010ff7812 */ /* 0x040fe2000788c0ff */
[----:B------:R-:W-:Y:S01]  /*ce70*/  @UP0 ULDC UR4, c[0x0][0x44c] ;  /* 0x0001130000040ab9 */ /* 0x000fe20000000800 */
[----:B------:R-:W-:-:S03]  /*ce80*/  LOP3.LUT P5, RZ, R16, 0x100, RZ, 0xc0, !PT ;  /* 0x0000010010ff7812 */ /* 0x000fc600078ac0ff */
[----:B------:R-:W-:-:S04]  /*ce90*/  UIMAD UR6, UR6, UR8, URZ ;  /* 0x00000008060672a4 */ /* 0x000fc8000f8e023f */
[----:B------:R-:W-:Y:S02]  /*cea0*/  UIMAD UR7, UR7, UR9, UR6 ;  /* 0x00000009070772a4 */ /* 0x000fe4000f8e0206 */
[----:B------:R-:W-:Y:S01]  /*ceb0*/  USHF.R.S32.HI UR6, URZ, 0x1f, UR43 ;  /* 0x0000001f3f067899 */ /* 0x000fe2000801142b */
[----:B0-----:R-:W-:-:S05]  /*cec0*/  IMAD.SHL.U32 R2, R2, 0x10, RZ ;  /* 0x0000001002027824 */ /* 0x001fca00078e00ff */
[----:B------:R-:W-:-:S05]  /*ced0*/  LOP3.LUT R2, R36, 0x70, R2, 0xf8, !PT ;  /* 0x0000007024027812 */ /* 0x000fca00078ef802 */
[----:B------:R-:W-:-:S04]  /*cee0*/  IMAD R0, R0, 0x80, R2 ;  /* 0x0000008000007824 */ /* 0x000fc800078e0202 */
[----:B------:R-:W-:Y:S01]  /*cef0*/  @P0 IMAD.HI.U32 R3, R0, UR4, RZ ;  /* 0x0000000400030c27 */ /* 0x000fe2000f8e00ff */
[----:B------:R-:W-:Y:S01]  /*cf00*/  PLOP3.LUT P0, PT, PT, PT, UP0, 0x80, 0x0 ;  /* 0x000000000000781c */ /* 0x000fe20003f0f008 */
[----:B------:R-:W-:Y:S01]  /*cf10*/  @UP0 ULDC UR4, c[0x0][0x450] ;  /* 0x0001140000040ab9 */ /* 0x000fe20000000800 */
[----:B------:R-:W-:-:S11]  /*cf20*/  MOV R2, R0 ;  /* 0x0000000000027202 */ /* 0x000fd60000000f00 */
        /* <DEDUP_REMOVED lines=30> */
[----:B------:R-:W0:Y:S01]  /*d110*/  SHFL.IDX PT, R14, R0, RZ, 0x181f ;  /* 0x00181fff000e7589 */ /* 0x000e2200000e0000 */
[----:B------:R-:W-:-:S03]  /*d120*/  IMAD.U32 R3, RZ, RZ, UR44 ;  /* 0x0000002cff037e24 */ /* 0x000fc6000f8e00ff */
[----:B------:R-:W1:Y:S01]  /*d130*/  SHFL.IDX PT, R2, R5, RZ, 0x181f ;  /* 0x00181fff05027589 */ /* 0x000e6200000e0000 */
[----:B------:R-:W-:-:S03]  /*d140*/  IMAD R4, R3, 0x80, R36 ;  /* 0x0000008003047824 */ /* 0x000fc600078e0224 */
[----:B------:R-:W-:Y:S01]  /*d150*/  SHFL.IDX PT, R6, R5, 0x1, 0x181f ;  /* 0x00381f0005067f89 */ /* 0x000fe200000e0000 */
[C---:B------:R-:W-:Y:S01]  /*d160*/  VIADD R7, R4.reuse, 0x10 ;  /* 0x0000001004077836 */ /* 0x040fe20000000000 */
[----:B------:R-:W-:-:S13]  /*d170*/  ISETP.GE.AND P0, PT, R4, UR39, PT ;  /* 0x0000002704007c0c */ /* 0x000fda000bf06270 */
[----:B0-----:R-:W-:-:S05]  /*d180*/  @!P0 LEA R14, P1, R37, R14, 0x1 ;  /* 0x0000000e250e8211 */ /* 0x001fca00078208ff */
[----:B-1----:R-:W-:Y:S01]  /*d190*/  @!P0 IMAD.X R3, RZ, RZ, R2, P1 ;  /* 0x000000ffff038224 */ /* 0x002fe200008e0602 */
[----:B------:R-:W-:Y:S02]  /*d1a0*/  @!P0 MOV R2, R14 ;  /* 0x0000000e00028202 */ /* 0x000fe40000000f00 */
        /* <DEDUP_REMOVED lines=63> */
[----:B------:R0:W1:Y:S02]  /*d5a0*/  SHFL.IDX PT, R6, R5, 0x7, 0x181f ;  /* 0x00f81f0005067f89 */ /* 0x00006400000e0000 */
[----:B------:R-:W-:Y:S02]  /*d5b0*/  @!P0 MOV R3, R7 ;  /* 0x0000000700038202 */ /* 0x000fe40000000f00 */
[----:B------:R0:W2:Y:S04]  /*d5c0*/  SHFL.IDX PT, R14, R0, 0x7, 0x181f ;  /* 0x00f81f00000e7f89 */ /* 0x0000a800000e0000 */
[----:B------:R0:W-:Y:S04]  /*d5d0*/  @!P0 LDGSTS.E.BYPASS.LTC128B.128 [R31+0xf400], desc[UR36][R2.64], !P3 ;  /* 0x0f400000021f8fae */ /* 0x0001e8000d901d64 */
[----:B------:R0:W-:Y:S04]  /*d5e0*/  @!P0 LDGSTS.E.BYPASS.LTC128B.128 [R31+0x13400], desc[UR36][R2.64+0x80], !P4 ;  /* 0x13400080021f8fae */ /* 0x0001e8000e101d64 */
[----:B------:R0:W-:Y:S02]  /*d5f0*/  @!P0 LDGSTS.E.BYPASS.LTC128B.128 [R31+0x17400], desc[UR36][R2.64+0x100], !P5 ;  /* 0x17400100021f8fae */ /* 0x0001e4000e901d64 */
.L_x_2346:
        /* <DEDUP_REMOVED lines=12> */
.L_x_2270:
        /* <DEDUP_REMOVED lines=10> */
[----:B------:R-:W-:-:S04]  /*d760*/  LOP3.LUT R0, R0, 0xfffffffe, RZ, 0xc0, !PT ;  /* 0xfffffffe00007812 */ /* 0x000fc800078ec0ff */
[----:B------:R-:W-:-:S04]  /*d770*/  IADD3 R0, R2, -R0, RZ ;  /* 0x8000000002007210 */ /* 0x000fc80007ffe0ff */
[----:B------:R-:W-:Y:S01]  /*d780*/  SHF.L.U32 R0, R0, 0x1f, RZ ;  /* 0x0000001f00007819 */ /* 0x000fe200000006ff */
[----:B------:R-:W-:Y:S01]  /*d790*/  NOP ;  /* 0x0000000000007918 */ /* 0x000fe20000000000 */
[----:B------:R0:W-:Y:S01]  /*d7a0*/  SYNCS.ARRIVE.TRANS64.A1T0 RZ, [R17+URZ+0x2a800], RZ ;  /* 0x02a800ff11ff79a7 */ /* 0x0001e2000810003f */
[----:B------:R-:W-:Y:S01]  /*d7b0*/  BSSY B0, `(.L_x_2271) ;  /* 0x0000003000007945 */ /* 0x000fe20003800000 */
[----:B------:R-:W1:Y:S03]  /*d7c0*/  SYNCS.PHASECHK.TRANS64.TRYWAIT P0, [R17+URZ+0x2a820], R0 ;  /* 0x02a82000110075a7 */ /* 0x000e66000800017f */
[----:B01----:R-:W-:Y:S05]  /*d7d0*/  @!P0 BRA `(.L_x_2272) ;  /* 0x0000003000608947 */ /* 0x003fea0003800000 */
.L_x_2347:
[----:B------:R-:W-:Y:S05]  /*d7e0*/  BSYNC B0 ;  /* 0x0000000000007941 */ /* 0x000fea0003800000 */
.L_x_2271:
[----:B------:R-:W-:-:S06]  /*d7f0*/  UISETP.GE.AND UP0, UPT, UR45, 0x2, UPT ;  /* 0x000000022d00788c */ /* 0x000fcc000bf06270 */
[----:B------:R-:W-:-:S13]  /*d800*/  PLOP3.LUT P0, PT, PT, PT, UP0, 0x40, 0x0 ;  /* 0x000000000000781c */ /* 0x000fda0003f0e808 */
[----:B------:R-:W-:Y:S05]  /*d810*/  @P0 BRA `(.L_x_2273) ;  /* 0x0000000c00d80947 */ /* 0x000fea0003800000 */
[----:B------:R-:W-:Y:S01]  /*d820*/  UIADD3 UR4, UR45, -0x2, URZ ;  /* 0xfffffffe2d047890 */ /* 0x000fe2000fffe03f */
[----:B------:R-:W-:Y:S01]  /*d830*/  BSSY B0, `(.L_x_2273) ;  /* 0x00000f4000007945 */ /* 0x000fe20003800000 */
[----:B------:R-:W-:Y:S02]  /*d840*/  IMAD.MOV.U32 R20, RZ, RZ, R26 ;  /* 0x000000ffff147224 */ /* 0x000fe400078e001a */
[----:B------:R-:W-:Y:S02]  /*d850*/  IMAD.MOV.U32 R9, RZ, RZ, R23 ;  /* 0x000000ffff097224 */ /* 0x000fe400078e0017 */
[----:B------:R-:W-:Y:S01]  /*d860*/  IMAD.MOV.U32 R27, RZ, RZ, R24 ;  /* 0x000000ffff1b7224 */ /* 0x000fe200078e0018 */
[----:B------:R-:W-:-:S07]  /*d870*/  MOV R8, UR4 ;  /* 0x0000000400087c02 */ /* 0x000fce0008000f00 */
.L_x_2286:
[----:B------:R-:W1:Y:S01]  /*d880*/  LDC R3, c[0x0][0x430] ;  /* 0x00010c00ff037b82 */ /* 0x000e620000000800 */
[----:B0-----:R-:W0:Y:S01]  /*d890*/  S2R R0, SR_TID.X ;  /* 0x0000000000007919 */ /* 0x001e220000002100 */
[----:B------:R-:W-:Y:S02]  /*d8a0*/  IMAD R10, R8, 0x60, R32 ;  /* 0x00000060080a7824 */ /* 0x000fe400078e0220 */
[----:B------:R-:W-:Y:S01]  /*d8b0*/  VIADD R23, R9, 0x1 ;  /* 0x0000000109177836 */ /* 0x000fe20000000000 */
[----:B-1----:R-:W-:Y:S01]  /*d8c0*/  ISETP.NE.AND P0, PT, R3, 0x1, PT ;  /* 0x000000010300780c */ /* 0x002fe20003f05270 */
[----:B0-----:R-:W-:-:S12]  /*d8d0*/  IMAD.SHL.U32 R0, R0, 0x10, RZ ;  /* 0x0000001000007824 */ /* 0x001fd800078e00ff */
        /* <DEDUP_REMOVED lines=10> */
[----:B------:R-:W-:Y:S02]  /*d980*/  @!P1 SHF.R.S32.HI R3, RZ, 0x1f, R11 ;  /* 0x0000001fff039819 */ /* 0x000fe4000001140b */
[----:B------:R-:W-:Y:S01]  /*d990*/  @!P1 MOV R2, R11 ;  /* 0x0000000b00029202 */ /* 0x000fe20000000f00 */
[----:B--2---:R-:W-:-:S04]  /*d9a0*/  @!P1 IMAD R0, R33, R6, RZ ;  /* 0x0000000621009224 */ /* 0x004fc800078e02ff */
[----:B------:R-:W-:-:S04]  /*d9b0*/  @!P1 IMAD.WIDE.U32 R2, R29, R6, R2 ;  /* 0x000000061d029225 */ /* 0x000fc800078e0002 */
[----:B------:R-:W-:-:S04]  /*d9c0*/  @!P1 IMAD R7, R29, R7, R0 ;  /* 0x000000071d079224 */ /* 0x000fc800078e0200 */
[----:B------:R-:W-:Y:S01]  /*d9d0*/  @!P1 IMAD.IADD R0, R7, 0x1, R3 ;  /* 0x0000000107009824 */ /* 0x000fe200078e0203 */
[----:B0-----:R-:W-:-:S04]  /*d9e0*/  @!P1 LEA R4, P0, R2, R4, 0x2 ;  /* 0x0000000402049211 */ /* 0x001fc800078010ff */
[----:B------:R-:W-:Y:S01]  /*d9f0*/  @!P1 LEA.HI.X R5, R2, R5, R0, 0x2, P0 ;  /* 0x0000000502059211 */ /* 0x000fe200000f1400 */
[----:B------:R-:W-:Y:S01]  /*da00*/  IMAD.MOV.U32 R0, RZ, RZ, RZ ;  /* 0x000000ffff007224 */ /* 0x000fe200078e00ff */
[----:B------:R-:W-:Y:S01]  /*da10*/  MOV R12, UR47 ;  /* 0x0000002f000c7c02 */ /* 0x000fe20008000f00 */
[----:B------:R-:W-:Y:S01]  /*da20*/  IMAD.MOV R7, RZ, RZ, -R11 ;  /* 0x000000ffff077224 */ /* 0x000fe200078e0a0b */
[----:B------:R-:W-:-:S03]  /*da30*/  ISETP.NE.AND P0, PT, R23, 0x2, PT ;  /* 0x000000021700780c */ /* 0x000fc60003f05270 */
[----:B------:R0:W5:Y:S01]  /*da40*/  @!P1 LDG.E R0, desc[UR36][R4.64] ;  /* 0x0000002404009981 */ /* 0x000162000c1e1900 */
[----:B------:R-:W-:Y:S01]  /*da50*/  ISETP.NE.AND P1, PT, R12, 0x3, PT ;  /* 0x000000030c00780c */ /* 0x000fe20003f25270 */
[----:B------:R-:W-:Y:S05]  /*da60*/  YIELD ;  /* 0x0000000000007946 */ /* 0x000fea0003800000 */
[----:B------:R-:W-:Y:S01]  /*da70*/  ULDC UR4, c[0x0][0x430] ;  /* 0x00010c0000047ab9 */ /* 0x000fe20000000800 */
[----:B------:R-:W-:Y:S01]  /*da80*/  SEL R3, RZ, 0x1, P0 ;  /* 0x00000001ff037807 */ /* 0x000fe20000000000 */
[----:B0-----:R-:W-:Y:S01]  /*da90*/  IMAD R4, R7, UR4, R10 ;  /* 0x0000000407047c24 */ /* 0x001fe2000f8e020a */
[----:B------:R-:W-:Y:S01]  /*daa0*/  SEL R23, R23, RZ, P0 ;  /* 0x000000ff17177207 */ /* 0x000fe20000000000 */
[----:B------:R-:W-:Y:S01]  /*dab0*/  IMAD.MOV.U32 R24, RZ, RZ, R8 ;  /* 0x000000ffff187224 */ /* 0x000fe200078e0008 */
[----:B------:R-:W-:-:S02]  /*dac0*/  LOP3.LUT R26, R20, R3, RZ, 0x3c, !PT ;  /* 0x00000003141a7212 */ /* 0x000fc400078e3cff */
[----:B------:R-:W-:Y:S05]  /*dad0*/  @!P1 BRA `(.L_x_2274) ;  /* 0x0000000000049947 */ /* 0x000fea0003800000 */
[----:B------:R-:W-:Y:S01]  /*dae0*/  BPT.TRAP 0x1 ;  /* 0x000000040000795c */ /* 0x000fe20000300000 */
.L_x_2274:
[----:B------:R-:W-:Y:S01]  /*daf0*/  IMAD R6, R23, 0x8, R17 ;  /* 0x0000000817067824 */ /* 0x000fe200078e0211 */
[----:B------:R-:W-:Y:S01]  /*db00*/  SHF.L.U32 R3, R26, 0x1f, RZ ;  /* 0x0000001f1a037819 */ /* 0x000fe200000006ff */
[----:B------:R-:W-:Y:S03]  /*db10*/  BSSY B1, `(.L_x_2275) ;  /* 0x0000003000017945 */ /* 0x000fe60003800000 */
[----:B------:R-:W0:Y:S02]  /*db20*/  SYNCS.PHASECHK.TRANS64.TRYWAIT P0, [R6+URZ+0x2a840], R3 ;  /* 0x02a84003060075a7 */ /* 0x000e24000800017f */
[----:B0-----:R-:W-:Y:S05]  /*db30*/  @!P0 BRA `(.L_x_2276) ;  /* 0x0000002c009c8947 */ /* 0x001fea0003800000 */
.L_x_2348:
[----:B------:R-:W-:Y:S05]  /*db40*/  BSYNC B1 ;  /* 0x0000000000017941 */ /* 0x000fea0003800000 */
.L_x_2275:
        /* <DEDUP_REMOVED lines=65> */
.L_x_2362:
        /* <DEDUP_REMOVED lines=10> */
.L_x_2278:
        /* <DEDUP_REMOVED lines=11> */
.L_x_2279:
[----:B------:R0:W-:Y:S01]  /*e0b0*/  SYNCS.ARRIVE.TRANS64.A1T0 RZ, [R6+URZ+0x2a830], RZ ;  /* 0x02a830ff06ff79a7 */ /* 0x0001e2000810003f */
[----:B------:R-:W-:Y:S05]  /*e0c0*/  @!P2 BRA `(.L_x_2280) ;  /* 0x000000000004a947 */ /* 0x000fea0003800000 */
[----:B------:R-:W-:Y:S01]  /*e0d0*/  BPT.TRAP 0x1 ;  /* 0x000000040000795c */ /* 0x000fe20000300000 */
.L_x_2280:
[----:B------:R-:W-:Y:S01]  /*e0e0*/  SHF.L.U32 R3, R20, 0x1f, RZ ;  /* 0x0000001f14037819 */ /* 0x000fe200000006ff */
[----:B------:R-:W-:Y:S01]  /*e0f0*/  BSSY B1, `(.L_x_2281) ;  /* 0x0000004000017945 */ /* 0x000fe20003800000 */
[----:B0-----:R-:W-:-:S04]  /*e100*/  LEA R6, R9, R17, 0x3 ;  /* 0x0000001109067211 */ /* 0x001fc800078e18ff */
[----:B------:R-:W0:Y:S02]  /*e110*/  SYNCS.PHASECHK.TRANS64.TRYWAIT P0, [R6+URZ+0x2a860], R3 ;  /* 0x02a86003060075a7 */ /* 0x000e24000800017f */
[----:B0-----:R-:W-:Y:S05]  /*e120*/  @!P0 BRA `(.L_x_2282) ;  /* 0x0000002c00ec8947 */ /* 0x001fea0003800000 */
.L_x_2363:
[----:B------:R-:W-:Y:S05]  /*e130*/  BSYNC B1 ;  /* 0x0000000000017941 */ /* 0x000fea0003800000 */
.L_x_2281:
[----:B------:R-:W-:Y:S01]  /*e140*/  IMAD.MOV.U32 R2, RZ, RZ, -0x60 ;  /* 0xffffffa0ff027424 */ /* 0x000fe200078e00ff */
[----:B------:R-:W-:Y:S01]  /*e150*/  UMOV UR4, 0xffffffff ;  /* 0xffffffff00047882 */ /* 0x000fe20000000000 */
[C---:B------:R-:W-:Y:S01]  /*e160*/  LOP3.LUT P2, RZ, R16.reuse, 0x2, RZ, 0xc0, !PT ;  /* 0x0000000210ff7812 */ /* 0x040fe2000784c0ff */
[----:B------:R-:W-:Y:S01]  /*e170*/  IMAD R7, R9, 0x3000, R30 ;  /* 0x0000300009077824 */ /* 0x000fe200078e021e */
[----:B------:R-:W-:Y:S01]  /*e180*/  LOP3.LUT P1, RZ, R16, 0x1, RZ, 0xc0, !PT ;  /* 0x0000000110ff7812 */ /* 0x000fe2000782c0ff */
[----:B0-----:R-:W-:-:S04]  /*e190*/  IMAD R3, R27, R2, UR38 ;  /* 0x000000261b037e24 */ /* 0x001fc8000f8e0202 */
[----:B------:R-:W-:Y:S01]  /*e1a0*/  IMAD.IADD R8, R3, 0x1, -R36 ;  /* 0x0000000103087824 */ /* 0x000fe200078e0a24 */
[----:B------:R-:W-:Y:S07]  /*e1b0*/  BRA.DIV UR4, `(.L_x_2283) ;  /* 0x0000002e04dc7947 */ /* 0x000fee000b800000 */
[----:B------:R-:W0:Y:S01]  /*e1c0*/  SHFL.IDX PT, R14, R18, RZ, 0x181f ;  /* 0x00181fff120e7589 */ /* 0x000e2200000e0000 */
[----:B------:R-:W-:-:S03]  /*e1d0*/  LEA R7, R7, R17, 0x1 ;  /* 0x0000001107077211 */ /* 0x000fc600078e08ff */
        /* <DEDUP_REMOVED lines=34> */
[----:B------:R-:W0:Y:S04]  /*e400*/  SHFL.IDX PT, R19, R19, 0x5, 0x181f ;  /* 0x00b81f0013137f89 */ /* 0x000e2800000e0000 */
[----:B------:R2:W3:Y:S01]  /*e410*/  SHFL.IDX PT, R14, R18, 0x5, 0x181f ;  /* 0x00b81f00120e7f89 */ /* 0x0004e200000e0000 */
[----:B-1----:R-:W-:Y:S02]  /*e420*/  IADD3.X R3, RZ, R3, RZ, P0, !PT ;  /* 0x00000003ff037210 */ /* 0x002fe400007fe4ff */
[----:B------:R-:W-:-:S13]  /*e430*/  ISETP.LT.OR P0, PT, R8, 0x41, P2 ;  /* 0x000000410800780c */ /* 0x000fda0001701670 */
[----:B------:R2:W-:Y:S01]  /*e440*/  LDGSTS.E.BYPASS.LTC128B.128 [R7+0x2400], desc[UR36][R2.64], !P0 ;  /* 0x0240000002077fae */ /* 0x0005e2000c101d64 */
[----:B------:R-:W-:-:S13]  /*e450*/  ISETP.LT.OR P0, PT, R8, 0x41, P1 ;  /* 0x000000410800780c */ /* 0x000fda0000f01670 */
[----:B0--3--:R2:W-:Y:S02]  /*e460*/  LDGSTS.E.BYPASS.LTC128B.128 [R7+0x5400], desc[UR36][R2.64+0x80], !P0 ;  /* 0x0540008002077fae */ /* 0x0095e4000c101d64 */
.L_x_2377:
[----:B0-2---:R-:W-:Y:S01]  /*e470*/  IADD3 R2, P0, R14, R5, RZ ;  /* 0x000000050e027210 */ /* 0x005fe20007f1e0ff */
        /* <DEDUP_REMOVED lines=20> */
.L_x_2284:
[----:B------:R-:W-:Y:S02]  /*e5c0*/  PLOP3.LUT P1, PT, P1, P0, PT, 0xa2, 0x0 ;  /* 0x000000000000781c */ /* 0x000fe40000f21472 */
[----:B------:R-:W-:-:S08]  /*e5d0*/  @P0 R2UR P1, UR4, R6 ;  /* 0x00000000060402ca */ /* 0x000fd00000020000 */
[----:B------:R-:W-:-:S05]  /*e5e0*/  @P0 PLOP3.LUT P0, PT, P1, PT, PT, 0x80, 0x0 ;  /* 0x000000000000081c */ /* 0x000fca0000f0f070 */
[----:B------:R-:W-:Y:S01]  /*e5f0*/  @!P1 SYNCS.ARRIVE.TRANS64.RED.A0T1 RZ, [UR4+0x2a850], RZ ;  /* 0x02a850ffffff99a7 */ /* 0x000fe20008200404 */
[----:B------:R-:W-:Y:S07]  /*e600*/  @!P1 ARRIVES.LDGSTSBAR.64.TRANSCNT [UR4+0x2a850] ;  /* 0x02a85000ff0099b0 */ /* 0x000fee0008000a84 */
[----:B------:R-:W-:Y:S05]  /*e610*/  @P0 BRA.U.ANY `(.L_x_2284) ;  /* 0xfffffffd00e80947 */ /* 0x000fea000393ffff */
[----:B------:R-:W-:Y:S01]  /*e620*/  NOP ;  /* 0x0000000000007918 */ /* 0x000fe20000000000 */
[----:B------:R-:W-:-:S04]  /*e630*/  MOV R0, UR47 ;  /* 0x0000002f00007c02 */ /* 0x000fc80008000f00 */
[----:B------:R-:W-:-:S13]  /*e640*/  ISETP.NE.AND P2, PT, R0, 0x3, PT ;  /* 0x000000030000780c */ /* 0x000fda0003f45270 */
[----:B------:R-:W-:Y:S05]  /*e650*/  @!P2 BRA `(.L_x_2285) ;  /* 0x000000000004a947 */ /* 0x000fea0003800000 */
[----:B------:R-:W-:Y:S01]  /*e660*/  BPT.TRAP 0x1 ;  /* 0x000000040000795c */ /* 0x000fe20000300000 */
.L_x_2285:
        /* <DEDUP_REMOVED lines=13> */
[----:B------:R-:W-:Y:S02]  /*e740*/  LEA.HI.X R19, R2, UR5, R19, 0x1, P0 ;  /* 0x0000000502137c11 */ /* 0x000fe400080f0c13 */
[----:B------:R-:W-:-:S13]  /*e750*/  ISETP.GT.AND P0, PT, R24, RZ, PT ;  /* 0x000000ff1800720c */ /* 0x000fda0003f04270 */
[----:B-1----:R-:W-:Y:S05]  /*e760*/  @P0 BRA `(.L_x_2286) ;  /* 0xfffffff000440947 */ /* 0x002fea000383ffff */
[----:B------:R-:W-:Y:S05]  /*e770*/  BSYNC B0 ;  /* 0x0000000000007941 */ /* 0x000fea0003800000 */
.L_x_2273:
        /* <DEDUP_REMOVED lines=16> */
[----:B0-----:R-:W-:-:S07]  /*e880*/  IADD3 R34, R0, UR46, R7 ;  /* 0x0000002e00227c10 */ /* 0x001fce000fffe007 */
.L_x_2288:
[----:B------:R-:W-:Y:S05]  /*e890*/  BSYNC B0 ;  /* 0x0000000000007941 */ /* 0x000fea0003800000 */
.L_x_2287:
[----:B------:R-:W-:-:S05]  /*e8a0*/  IMAD.U32 R0, RZ, RZ, UR47 ;  /* 0x0000002fff007e24 */ /* 0x000fca000f8e00ff */
[----:B------:R-:W-:-:S13]  /*e8b0*/  ISETP.NE.AND P0, PT, R0, 0x3, PT ;  /* 0x000000030000780c */ /* 0x000fda0003f05270 */
[----:B------:R-:W-:Y:S05]  /*e8c0*/  @!P0 BRA `(.L_x_2289) ;  /* 0x0000000000048947 */ /* 0x000fea0003800000 */
[----:B------:R-:W-:Y:S01]  /*e8d0*/  BPT.TRAP 0x1 ;  /* 0x000000040000795c */ /* 0x000fe20000300000 */
.L_x_2289:
[----:B------:R-:W-:Y:S01]  /*e8e0*/  IMAD R4, R23, 0x8, R17 ;  /* 0x0000000817047824 */ /* 0x000fe200078e0211 */
[----:B------:R-:W-:Y:S01]  /*e8f0*/  SHF.L.U32 R3, R26, 0x1f, RZ ;  /* 0x0000001f1a037819 */ /* 0x000fe200000006ff */
[----:B------:R-:W-:Y:S01]  /*e900*/  BSSY B0, `(.L_x_2290) ;  /* 0x0000005000007945 */ /* 0x000fe20003800000 */
[----:B------:R-:W-:Y:S02]  /*e910*/  MOV R5, 0xffffffa0 ;  /* 0xffffffa000057802 */ /* 0x000fe40000000f00 */
[----:B------:R-:W0:Y:S03]  /*e920*/  SYNCS.PHASECHK.TRANS64.TRYWAIT P0, [R4+URZ+0x2a860], R3 ;  /* 0x02a86003040075a7 */ /* 0x000e26000800017f */
[----:B------:R-:W-:Y:S01]  /*e930*/  IMAD R5, R24, R5, UR38 ;  /* 0x0000002618057e24 */ /* 0x000fe2000f8e0205 */
[----:B0-----:R-:W-:Y:S06]  /*e940*/  @!P0 BRA `(.L_x_2291) ;  /* 0x0000002c00cc8947 */ /* 0x001fec0003800000 */
.L_x_2378:
[----:B------:R-:W-:Y:S05]  /*e950*/  BSYNC B0 ;  /* 0x0000000000007941 */ /* 0x000fea0003800000 */
.L_x_2290:
[----:B------:R-:W-:Y:S01]  /*e960*/  UMOV UR4, 0xffffffff ;  /* 0xffffffff00047882 */ /* 0x000fe20000000000 */
[C---:B------:R-:W-:Y:S01]  /*e970*/  LOP3.LUT P3, RZ, R16.reuse, 0x2, RZ, 0xc0, !PT ;  /* 0x0000000210ff7812 */ /* 0x040fe2000786c0ff */
[----:B------:R-:W-:Y:S01]  /*e980*/  IMAD R8, R23, 0x3000, R30 ;  /* 0x0000300017087824 */ /* 0x000fe200078e021e */
[----:B------:R-:W-:Y:S01]  /*e990*/  LOP3.LUT P1, RZ, R16, 0x1, RZ, 0xc0, !PT ;  /* 0x0000000110ff7812 */ /* 0x000fe2000782c0ff */
[----:B------:R-:W-:Y:S01]  /*e9a0*/  IMAD.IADD R5, R5, 0x1, -R36 ;  /* 0x0000000105057824 */ /* 0x000fe200078e0a24 */
[----:B------:R-:W-:Y:S11]  /*e9b0*/  BRA.DIV UR4, `(.L_x_2292) ;  /* 0x0000002e04c47947 */ /* 0x000ff6000b800000 */
[----:B------:R-:W1:Y:S01]  /*e9c0*/  SHFL.IDX PT, R14, R18, RZ, 0x181f ;  /* 0x00181fff120e7589 */ /* 0x000e6200000e0000 */
[----:B------:R-:W-:-:S03]  /*e9d0*/  IMAD.SHL.U32 R6, R37, 0x2, RZ ;  /* 0x0000000225067824 */ /* 0x000fc600078e00ff */
[----:B------:R-:W0:Y:S04]  /*e9e0*/  SHFL.IDX PT, R0, R19, RZ, 0x181f ;  /* 0x00181fff13007589 */ /* 0x000e2800000e0000 */
[----:B------:R-:W-:Y:S01]  /*e9f0*/  SHFL.IDX PT, R7, R19, 0x1, 0x181f ;  /* 0x00381f0013077f89 */ /* 0x000fe200000e0000 */
[----:B-1----:R-:W-:-:S03]  /*ea00*/  IADD3 R2, P0, R14, R6, RZ ;  /* 0x000000060e027210 */ /* 0x002fc60007f1e0ff */
[----:B------:R-:W1:Y:S01]  /*ea10*/  SHFL.IDX PT, R14, R18, 0x1, 0x181f ;  /* 0x00381f00120e7f89 */ /* 0x000e6200000e0000 */
[----:B0-----:R-:W-:Y:S01]  /*ea20*/  IADD3.X R3, RZ, R0, RZ, P0, !PT ;  /* 0x00000000ff037210 */ /* 0x001fe200007fe4ff */
[----:B------:R-:W-:Y:S01]  /*ea30*/  IMAD R0, R8, 0x2, R17 ;  /* 0x0000000208007824 */ /* 0x000fe200078e0211 */
[----:B------:R-:W-:-:S13]  /*ea40*/  ISETP.LT.OR P0, PT, R5, 0x1, P3 ;  /* 0x000000010500780c */ /* 0x000fda0001f01670 */
[----:B------:R-:W-:Y:S01]  /*ea50*/  LDGSTS.E.BYPASS.LTC128B.128 [R0+0x400], desc[UR36][R2.64], !P0 ;  /* 0x0040000002007fae */ /* 0x000fe2000c101d64 */
[----:B------:R-:W-:-:S13]  /*ea60*/  ISETP.LT.OR P0, PT, R5, 0x1, P1 ;  /* 0x000000010500780c */ /* 0x000fda0000f01670 */
[----:B------:R1:W-:Y:S02]  /*ea70*/  LDGSTS.E.BYPASS.LTC128B.128 [R0+0x3400], desc[UR36][R2.64+0x80], !P0 ;  /* 0x0340008002007fae */ /* 0x0003e4000c101d64 */
[----:B-1----:R-:W-:Y:S02]  /*ea80*/  IADD3 R2, P0, R14, R6, RZ ;  /* 0x000000060e027210 */ /* 0x002fe40007f1e0ff */
[----:B------:R-:W0:Y:S03]  /*ea90*/  SHFL.IDX PT, R14, R18, 0x2, 0x181f ;  /* 0x00581f00120e7f89 */ /* 0x000e2600000e0000 */
[----:B------:R-:W-:Y:S01]  /*eaa0*/  IMAD.X R3, RZ, RZ, R7, P0 ;  /* 0x000000ffff037224 */ /* 0x000fe200000e0607 */
[----:B------:R-:W-:Y:S01]  /*eab0*/  ISETP.LT.OR P0, PT, R5, 0x11, P3 ;  /* 0x000000110500780c */ /* 0x000fe20001f01670 */
[----:B------:R-:W1:-:S12]  /*eac0*/  SHFL.IDX PT, R7, R19, 0x2, 0x181f ;  /* 0x00581f0013077f89 */ /* 0x000e5800000e0000 */
[----:B------:R-:W-:Y:S01]  /*ead0*/  LDGSTS.E.BYPASS.LTC128B.128 [R0+0xc00], desc[UR36][R2.64], !P0 ;  /* 0x00c0000002007fae */ /* 0x000fe2000c101d64 */
[----:B------:R-:W-:-:S13]  /*eae0*/  ISETP.LT.OR P0, PT, R5, 0x11, P1 ;  /* 0x000000110500780c */ /* 0x000fda0000f01670 */
[----:B------:R0:W-:Y:S02]  /*eaf0*/  LDGSTS.E.BYPASS.LTC128B.128 [R0+0x3c00], desc[UR36][R2.64+0x80], !P0 ;  /* 0x03c0008002007fae */ /* 0x0001e4000c101d64 */
[----:B0-----:R-:W-:Y:S02]  /*eb00*/  IADD3 R2, P0, R14, R6, RZ ;  /* 0x000000060e027210 */ /* 0x001fe40007f1e0ff */
[----:B------:R-:W0:Y:S03]  /*eb10*/  SHFL.IDX PT, R14, R18, 0x3, 0x181f ;  /* 0x00781f00120e7f89 */ /* 0x000e2600000e0000 */
[----:B-1----:R-:W-:Y:S01]  /*eb20*/  IMAD.X R3, RZ, RZ, R7, P0 ;  /* 0x000000ffff037224 */ /* 0x002fe200000e0607 */
[----:B------:R-:W-:Y:S01]  /*eb30*/  ISETP.LT.OR P0, PT, R5, 0x21, P3 ;  /* 0x000000210500780c */ /* 0x000fe20001f01670 */
[----:B------:R-:W1:-:S12]  /*eb40*/  SHFL.IDX PT, R7, R19, 0x3, 0x181f ;  /* 0x00781f0013077f89 */ /* 0x000e5800000e0000 */
[----:B------:R-:W-:Y:S01]  /*eb50*/  LDGSTS.E.BYPASS.LTC128B.128 [R0+0x1400], desc[UR36][R2.64], !P0 ;  /* 0x0140000002007fae */ /* 0x000fe2000c101d64 */
[----:B------:R-:W-:-:S13]  /*eb60*/  ISETP.LT.OR P0, PT, R5, 0x21, P1 ;  /* 0x000000210500780c */ /* 0x000fda0000f01670 */
[----:B------:R0:W-:Y:S02]  /*eb70*/  LDGSTS.E.BYPASS.LTC128B.128 [R0+0x4400], desc[UR36][R2.64+0x80], !P0 ;  /* 0x0440008002007fae */ /* 0x0001e4000c101d64 */
[----:B0-----:R-:W-:Y:S02]  /*eb80*/  IADD3 R2, P0, R14, R6, RZ ;  /* 0x000000060e027210 */ /* 0x001fe40007f1e0ff */
[----:B------:R-:W0:Y:S02]  /*eb90*/  SHFL.IDX PT, R14, R18, 0x4, 0x181f ;  /* 0x00981f00120e7f89 */ /* 0x000e2400000e0000 */
[----:B-1----:R-:W-:Y:S02]  /*eba0*/  IADD3.X R3, RZ, R7, RZ, P0, !PT ;  /* 0x00000007ff037210 */ /* 0x002fe400007fe4ff */
[----:B------:R-:W-:Y:S01]  /*ebb0*/  ISETP.LT.OR P0, PT, R5, 0x31, P3 ;  /* 0x000000310500780c */ /* 0x000fe20001f01670 */
[----:B------:R-:W1:-:S12]  /*ebc0*/  SHFL.IDX PT, R7, R19, 0x4, 0x181f ;  /* 0x00981f0013077f89 */ /* 0x000e5800000e0000 */
[----:B------:R-:W-:Y:S01]  /*ebd0*/  LDGSTS.E.BYPASS.LTC128B.128 [R0+0x1c00], desc[UR36][R2.64], !P0 ;  /* 0x01c0000002007fae */ /* 0x000fe2000c101d64 */
[----:B------:R-:W-:-:S13]  /*ebe0*/  ISETP.LT.OR P0, PT, R5, 0x31, P1 ;  /* 0x000000310500780c */ /* 0x000fda0000f01670 */
[----:B------:R0:W-:Y:S02]  /*ebf0*/  LDGSTS.E.BYPASS.LTC128B.128 [R0+0x4c00], desc[UR36][R2.64+0x80], !P0 ;  /* 0x04c0008002007fae */ /* 0x0001e4000c101d64 */
[----:B0-----:R-:W-:Y:S02]  /*ec00*/  IADD3 R2, P0, R14, R6, RZ ;  /* 0x000000060e027210 */ /* 0x001fe40007f1e0ff */
[----:B------:R0:W2:Y:S03]  /*ec10*/  SHFL.IDX PT, R14, R18, 0x5, 0x181f ;  /* 0x00b81f00120e7f89 */ /* 0x0000a600000e0000 */
[----:B-1----:R-:W-:Y:S01]  /*ec20*/  IMAD.X R3, RZ, RZ, R7, P0 ;  /* 0x000000ffff037224 */ /* 0x002fe200000e0607 */
[----:B------:R-:W-:Y:S01]  /*ec30*/  ISETP.LT.OR P0, PT, R5, 0x41, P3 ;  /* 0x000000410500780c */ /* 0x000fe20001f01670 */
[----:B------:R0:W1:-:S12]  /*ec40*/  SHFL.IDX PT, R7, R19, 0x5, 0x181f ;  /* 0x00b81f0013077f89 */ /* 0x00005800000e0000 */
[----:B------:R0:W-:Y:S01]  /*ec50*/  LDGSTS.E.BYPASS.LTC128B.128 [R0+0x2400], desc[UR36][R2.64], !P0 ;  /* 0x0240000002007fae */ /* 0x0001e2000c101d64 */
[----:B------:R-:W-:-:S13]  /*ec60*/  ISETP.LT.OR P0, PT, R5, 0x41, P1 ;  /* 0x000000410500780c */ /* 0x000fda0000f01670 */
[----:B-12---:R0:W-:Y:S02]  /*ec70*/  LDGSTS.E.BYPASS.LTC128B.128 [R0+0x5400], desc[UR36][R2.64+0x80], !P0 ;  /* 0x0540008002007fae */ /* 0x0061e4000c101d64 */
.L_x_2392:
        /* <DEDUP_REMOVED lines=11> */
.L_x_2293:
        /* <DEDUP_REMOVED lines=11> */
.L_x_2294:
[----:B------:R0:W-:Y:S01]  /*ede0*/  SYNCS.ARRIVE.TRANS64.A1T0 RZ, [R4+URZ+0x2a850], RZ ;  /* 0x02a850ff04ff79a7 */ /* 0x0001e2000810003f */
[----:B------:R-:W-:-:S04]  /*edf0*/  IADD3 R23, R23, 0x1, RZ ;  /* 0x0000000117177810 */ /* 0x000fc80007ffe0ff */
[----:B------:R-:W-:-:S04]  /*ee00*/  ISETP.NE.AND P0, PT, R23, 0x2, PT ;  /* 0x000000021700780c */ /* 0x000fc80003f05270 */
[----:B------:R-:W-:Y:S02]  /*ee10*/  SEL R3, RZ, 0x1, P0 ;  /* 0x00000001ff037807 */ /* 0x000fe40000000000 */
[----:B------:R-:W-:Y:S02]  /*ee20*/  SEL R23, R23, RZ, P0 ;  /* 0x000000ff17177207 */ /* 0x000fe40000000000 */
[----:B0-----:R-:W-:-:S07]  /*ee30*/  LOP3.LUT R26, R26, R3, RZ, 0x3c, !PT ;  /* 0x000000031a1a7212 */ /* 0x001fce00078e3cff */
.L_x_2254:
[----:B------:R-:W-:Y:S05]  /*ee40*/  BSYNC B7 ;  /* 0x0000000000077941 */ /* 0x000fea0003800000 */
.L_x_2252:
        /* <DEDUP_REMOVED lines=11> */
.L_x_2295:
[----:B------:R-:W-:-:S03]  /*ef00*/  UMOV UR4, 0xffffffff ;  /* 0xffffffff00047882 */ /* 0x000fc60000000000 */
[----:B------:R-:W-:Y:S05]  /*ef10*/  BRA.DIV UR4, `(.L_x_2297) ;  /* 0x0000003204747947 */ /* 0x000fea000b800000 */
[----:B------:R0:W1:Y:S02]  /*ef20*/  SHFL.IDX PT, R14, R34, RZ, 0x1f ;  /* 0x00001fff220e7589 */ /* 0x00006400000e0000 */
.L_x_2395:
        /* <DEDUP_REMOVED lines=8> */
.L_x_2296:
[----:B------:R-:W-:Y:S02]  /*efb0*/  ULDC UR4, c[0x0][0xc38] ;  /* 0x00030e0000047ab9 */ /* 0x000fe40000000800 */
[----:B-1----:R-:W-:-:S13]  /*efc0*/  ISETP.GE.AND P0, PT, R34, UR4, PT ;  /* 0x0000000422007c0c */ /* 0x002fda000bf06270 */
[----:B------:R-:W-:Y:S05]  /*efd0*/  @!P0 BRA `(.L_x_2298) ;  /* 0xffffffc400e08947 */ /* 0x000fea000383ffff */
.L_x_2249:
[----:B------:R-:W2:Y:S01]  /*efe0*/  LDL.LU R0, [R1] ;  /* 0x0000000001007983 */ /* 0x000ea20000300800 */
[----:B------:R-:W-:Y:S01]  /*eff0*/  BSSY B0, `(.L_x_2299) ;  /* 0x000000b000007945 */ /* 0x000fe20003800000 */
[----:B------:R-:W1:Y:S01]  /*f000*/  S2R R5, SR_CgaCtaId ;  /* 0x0000000000057919 */ /* 0x000e620000008800 */
[----:B--2---:R-:W-:-:S05]  /*f010*/  VIADD R0, R0, 0x1 ;  /* 0x0000000100007836 */ /* 0x004fca0000000000 */
[----:B------:R-:W-:-:S04]  /*f020*/  LEA.HI R2, R0, R0, RZ, 0x1 ;  /* 0x0000000000027211 */ /* 0x000fc800078f08ff */
[----:B------:R-:W-:Y:S02]  /*f030*/  LOP3.LUT R3, R2, 0xfffffffe, RZ, 0xc0, !PT ;  /* 0xfffffffe02037812 */ /* 0x000fe400078ec0ff */
[----:B------:R-:W-:Y:S02]  /*f040*/  MOV R2, 0x400 ;  /* 0x0000040000027802 */ /* 0x000fe40000000f00 */
[----:B------:R-:W-:Y:S02]  /*f050*/  IADD3 R0, R0, -R3, RZ ;  /* 0x8000000300007210 */ /* 0x000fe40007ffe0ff */
[----:B-1----:R-:W-:Y:S02]  /*f060*/  LEA R4, R5, R2, 0x18 ;  /* 0x0000000205047211 */ /* 0x002fe400078ec0ff */
[----:B------:R-:W-:-:S04]  /*f070*/  SHF.L.U32 R0, R0, 0x1f, RZ ;  /* 0x0000001f00007819 */ /* 0x000fc800000006ff */
[----:B------:R-:W1:Y:S02]  /*f080*/  SYNCS.PHASECHK.TRANS64.TRYWAIT P0, [R4+URZ+0x2a820], R0 ;  /* 0x02a82000040075a7 */ /* 0x000e64000800017f */
[----:B-1----:R-:W-:Y:S05]  /*f090*/  @!P0 BRA `(.L_x_2300) ;  /* 0x00000030003c8947 */ /* 0x002fea0003800000 */
.L_x_2396:
[----:B------:R-:W-:Y:S05]  /*f0a0*/  BSYNC B0 ;  /* 0x0000000000007941 */ /* 0x000fea0003800000 */
.L_x_2299:
[----:B------:R-:W-:-:S03]  /*f0b0*/  UMOV UR4, 0xffffffff ;  /* 0xffffffff00047882 */ /* 0x000fc60000000000 */
[----:B------:R-:W-:Y:S05]  /*f0c0*/  BRA.DIV UR4, `(.L_x_2301) ;  /* 0x0000003204447947 */ /* 0x000fea000b800000 */
[----:B-1----:R-:W1:Y:S02]  /*f0d0*/  S2R R0, SR_TID.X ;  /* 0x0000000000007919 */ /* 0x002e640000002100 */
[----:B-1----:R-:W-:-:S04]  /*f0e0*/  SHF.R.U32.HI R0, RZ, 0x5, R0 ;  /* 0x00000005ff007819 */ /* 0x002fc80000011600 */
[----:B------:R-:W-:-:S05]  /*f0f0*/  LOP3.LUT R0, R0, 0x3, RZ, 0xc0, !PT ;  /* 0x0000000300007812 */ /* 0x000fca00078ec0ff */
[----:B------:R1:W2:Y:S02]  /*f100*/  SHFL.IDX PT, R14, R0, RZ, 0x1f ;  /* 0x00001fff000e7589 */ /* 0x0002a400000e0000 */
.L_x_2399:
[----:B--2---:R-:W-:Y:S01]  /*f110*/  ISETP.NE.AND P0, PT, R14, RZ, PT ;  /* 0x000000ff0e00720c */ /* 0x004fe20003f05270 */
[----:B------:R-:W-:-:S12]  /*f120*/  BSSY B0, `(.L_x_2302) ;  /* 0x0000024000007945 */ /* 0x000fd80003800000 */
[----:B------:R-:W-:Y:S05]  /*f130*/  @P0 BRA `(.L_x_2303) ;  /* 0x0000000000880947 */ /* 0x000fea0003800000 */
[----:B------:R-:W-:-:S03]  /*f140*/  UMOV UR4, 0xffffffff ;  /* 0xffffffff00047882 */ /* 0x000fc60000000000 */
[----:B------:R-:W-:Y:S05]  /*f150*/  BRA.DIV UR4, `(.L_x_2304) ;  /* 0x0000003204547947 */ /* 0x000fea000b800000 */
[----:B------:R-:W-:-:S13]  /*f160*/  ELECT P6, URZ, PT ;  /* 0x00000000003f782f */ /* 0x000fda00038c0000 */
.L_x_2402:
[----:B------:R-:W-:Y:S05]  /*f170*/  @!P6 BRA `(.L_x_2303) ;  /* 0x000000000078e947 */ /* 0x000fea0003800000 */
[----:B------:R-:W-:-:S06]  /*f180*/  ULOP3.LUT UR4, UR61, 0x2, URZ, 0xfc, !UPT ;  /* 0x000000023d047892 */ /* 0x000fcc000f8efc3f */
[----:B-1----:R-:W-:-:S05]  /*f190*/  IMAD.U32 R0, RZ, RZ, UR4 ;  /* 0x00000004ff007e24 */ /* 0x002fca000f8e00ff */
[----:B------:R-:W-:-:S13]  /*f1a0*/  ISETP.NE.AND P0, PT, R0, 0x3, PT ;  /* 0x000000030000780c */ /* 0x000fda0003f05270 */
[----:B------:R-:W-:Y:S05]  /*f1b0*/  @!P0 BRA `(.L_x_2305) ;  /* 0x0000000000048947 */ /* 0x000fea0003800000 */
[----:B------:R-:W-:Y:S01]  /*f1c0*/  BPT.TRAP 0x1 ;  /* 0x000000040000795c */ /* 0x000fe20000300000 */
.L_x_2305:
[C---:B------:R-:W-:Y:S01]  /*f1d0*/  IMAD R5, R23.reuse, 0x8, R4 ;  /* 0x0000000817057824 */ /* 0x040fe200078e0204 */
[----:B------:R-:W-:Y:S01]  /*f1e0*/  SHF.L.U32 R0, R26, 0x1f, RZ ;  /* 0x0000001f1a007819 */ /* 0x000fe200000006ff */
[----:B------:R-:W-:-:S03]  /*f1f0*/  VIADD R23, R23, 0x1 ;  /* 0x0000000117177836 */ /* 0x000fc60000000000 */
[----:B------:R-:W1:Y:S02]  /*f200*/  SYNCS.PHASECHK.TRANS64.TRYWAIT P1, [R5+URZ+0x2a840], R0 ;  /* 0x02a84000050075a7 */ /* 0x000e64000802017f */
[----:B------:R-:W-:-:S04]  /*f210*/  ISETP.NE.AND P2, PT, R23, 0x2, PT ;  /* 0x000000021700780c */ /* 0x000fc80003f45270 */
[----:B------:R-:W-:Y:S01]  /*f220*/  SEL R3, RZ, 0x1, P2 ;  /* 0x00000001ff037807 */ /* 0x000fe20001000000 */
[----:B-1----:R-:W-:Y:S08]  /*f230*/  @!P1 BRA `(.L_x_2306) ;  /* 0x00000030003c9947 */ /* 0x002ff00003800000 */
.L_x_2403:
[----:B------:R-:W-:Y:S02]  /*f240*/  SEL R23, R23, RZ, P2 ;  /* 0x000000ff17177207 */ /* 0x000fe40001000000 */
[----:B------:R-:W-:Y:S01]  /*f250*/  LOP3.LUT R2, R26, R3, RZ, 0x3c, !PT ;  /* 0x000000031a027212 */ /* 0x000fe200078e3cff */
[----:B------:R-:W-:Y:S06]  /*f260*/  @!P0 BRA `(.L_x_2307) ;  /* 0x0000000000048947 */ /* 0x000fec0003800000 */
[----:B------:R-:W-:Y:S01]  /*f270*/  BPT.TRAP 0x1 ;  /* 0x000000040000795c */ /* 0x000fe20000300000 */
.L_x_2307:
[----:B------:R-:W-:Y:S02]  /*f280*/  LEA R23, R23, R4, 0x3 ;  /* 0x0000000417177211 */ /* 0x000fe400078e18ff */
[----:B------:R-:W-:-:S04]  /*f290*/  SHF.L.U32 R2, R2, 0x1f, RZ ;  /* 0x0000001f02027819 */ /* 0x000fc800000006ff */
[----:B------:R-:W2:Y:S02]  /*f2a0*/  SYNCS.PHASECHK.TRANS64.TRYWAIT P1, [R23+URZ+0x2a840], R2 ;  /* 0x02a84002170075a7 */ /* 0x000ea4000802017f */
[----:B--2---:R-:W-:Y:S05]  /*f2b0*/  @!P1 BRA `(.L_x_2308) ;  /* 0x0000003000309947 */ /* 0x004fea0003800000 */
.L_x_2404:
[----:B------:R-:W-:Y:S05]  /*f2c0*/  @!P0 BRA `(.L_x_2309) ;  /* 0x0000000000048947 */ /* 0x000fea0003800000 */
[----:B------:R-:W-:Y:S01]  /*f2d0*/  BPT.TRAP 0x1 ;  /* 0x000000040000795c */ /* 0x000fe20000300000 */
.L_x_2309:
[----:B------:R-:W3:Y:S02]  /*f2e0*/  SYNCS.PHASECHK.TRANS64.TRYWAIT P1, [R5+URZ+0x2a860], R0 ;  /* 0x02a86000050075a7 */ /* 0x000ee4000802017f */
[----:B---3--:R-:W-:Y:S05]  /*f2f0*/  @!P1 BRA `(.L_x_2310) ;  /* 0x0000003000349947 */ /* 0x008fea0003800000 */
.L_x_2405:
[----:B------:R-:W-:Y:S05]  /*f300*/  @!P0 BRA `(.L_x_2311) ;  /* 0x0000000000048947 */ /* 0x000fea0003800000 */
[----:B------:R-:W-:Y:S01]  /*f310*/  BPT.TRAP 0x1 ;  /* 0x000000040000795c */ /* 0x000fe20000300000 */
.L_x_2311:
[----:B----4-:R4:W0:Y:S02]  /*f320*/  SYNCS.PHASECHK.TRANS64.TRYWAIT P0, [R23+URZ+0x2a860], R2 ;  /* 0x02a86002170075a7 */ /* 0x010824000800017f */
[----:B0-----:R-:W-:Y:S05]  /*f330*/  @!P0 NANOSLEEP.SYNCS 0x989680 ;  /* 0x009896800000895d */ /* 0x001fea0003900000 */
[----:B------:R-:W0:Y:S02]  /*f340*/  @!P0 SYNCS.PHASECHK.TRANS64 P0, [R23+URZ+0x2a860], R2 ;  /* 0x02a86002170085a7 */ /* 0x000e24000800007f */
[----:B0-----:R-:W-:Y:S05]  /*f350*/  @!P0 BRA `(.L_x_2311) ;  /* 0xfffffffc00f08947 */ /* 0x001fea000383ffff */
.L_x_2303:
[----:B------:R-:W-:Y:S05]  /*f360*/  BSYNC B0 ;  /* 0x0000000000007941 */ /* 0x000fea0003800000 */
.L_x_2302:
[----:B------:R-:W-:Y:S05]  /*f370*/  EXIT ;  /* 0x000000000000794d */ /* 0x000fea0003800000 */
.L_x_2196:
[----:B0-----:R-:W-:-:S04]  /*f380*/  IMAD.U32 R3, RZ, RZ, UR40 ;  /* 0x00000028ff037e24 */ /* 0x001fc8000f8e00ff */
[----:B------:R0:W1:Y:S03]  /*f390*/  SYNCS.PHASECHK.TRANS64.TRYWAIT P1, [R3+URZ+0x2a800], R0 ;  /* 0x02a80000030075a7 */ /* 0x000066000802017f */
[----:B-1----:R-:W-:Y:S05]  /*f3a0*/  @!P1 NANOSLEEP.SYNCS 0x989680 ;  /* 0x009896800000995d */ /* 0x002fea0003900000 */
[----:B------:R-:W1:Y:S02]  /*f3b0*/  @!P1 SYNCS.PHASECHK.TRANS64 P1, [R3+URZ+0x2a800], R0 ;  /* 0x02a80000030095a7 */ /* 0x000e64000802007f */
[----:B-1----:R-:W-:Y:S05]  /*f3c0*/  @!P1 BRA `(.L_x_2196) ;  /* 0xfffffffc00ec9947 */ /* 0x002fea000383ffff */
[----:B------:R-:W-:Y:S05]  /*f3d0*/  BRA `(.L_x_2312) ;  /* 0xffffff2000887947 */ /* 0x000fea000383ffff */
.L_x_2200:
[----:B-1----:R1:W2:Y:S02]  /*f3e0*/  SYNCS.PHASECHK.TRANS64.TRYWAIT P1, [R0+URZ+0x2a830], R3 ;  /* 0x02a83003000075a7 */ /* 0x0022a4000802017f */
[----:B--2---:R-:W-:Y:S05]  /*f3f0*/  @!P1 NANOSLEEP.SYNCS 0x989680 ;  /* 0x009896800000995d */ /* 0x004fea0003900000 */
[----:B------:R-:W2:Y:S02]  /*f400*/  @!P1 SYNCS.PHASECHK.TRANS64 P1, [R0+URZ+0x2a830], R3 ;  /* 0x02a83003000095a7 */ /* 0x000ea4000802007f */
[----:B--2---:R-:W-:Y:S05]  /*f410*/  @!P1 BRA `(.L_x_2200) ;  /* 0xfffffffc00f09947 */ /* 0x004fea000383ffff */
[----:B------:R-:W-:Y:S05]  /*f420*/  BRA `(.L_x_2199) ;  /* 0xffffff2000a47947 */ /* 0x000fea000383ffff */
.L_x_2206:
[----:B-1----:R-:W-:-:S04]  /*f430*/  IMAD.U32 R10, RZ, RZ, UR7 ;  /* 0x00000007ff0a7e24 */ /* 0x002fc8000f8e00ff */
[----:B------:R1:W2:Y:S03]  /*f440*/  SYNCS.PHASECHK.TRANS64.TRYWAIT P1, [R10+URZ+0x2a830], R9 ;  /* 0x02a830090a0075a7 */ /* 0x0002a6000802017f */
[----:B--2---:R-:W-:Y:S05]  /*f450*/  @!P1 NANOSLEEP.SYNCS 0x989680 ;  /* 0x009896800000995d */ /* 0x004fea0003900000 */
[----:B------:R-:W2:Y:S02]  /*f460*/  @!P1 SYNCS.PHASECHK.TRANS64 P1, [R10+URZ+0x2a830], R9 ;  /* 0x02a830090a0095a7 */ /* 0x000ea4000802007f */
[----:B--2---:R-:W-:Y:S05]  /*f470*/  @!P1 BRA `(.L_x_2206) ;  /* 0xfffffffc00ec9947 */ /* 0x004fea000383ffff */
[----:B------:R-:W-:Y:S05]  /*f480*/  BRA `(.L_x_2205) ;  /* 0xffffff4800347947 */ /* 0x000fea000383ffff */
.L_x_2210:
[----:B01----:R-:W-:-:S04]  /*f490*/  IMAD.U32 R9, RZ, RZ, UR10 ;  /* 0x0000000aff097e24 */ /* 0x003fc8000f8e00ff */
[----:B------:R0:W1:Y:S03]  /*f4a0*/  SYNCS.PHASECHK.TRANS64.TRYWAIT P1, [R9+URZ+0x2a850], R0 ;  /* 0x02a85000090075a7 */ /* 0x000066000802017f */
[----:B-1----:R-:W-:Y:S05]  /*f4b0*/  @!P1 NANOSLEEP.SYNCS 0x989680 ;  /* 0x009896800000995d */ /* 0x002fea0003900000 */
[----:B------:R-:W1:Y:S02]  /*f4c0*/  @!P1 SYNCS.PHASECHK.TRANS64 P1, [R9+URZ+0x2a850], R0 ;  /* 0x02a85000090095a7 */ /* 0x000e64000802007f */
[----:B-1----:R-:W-:Y:S05]  /*f4d0*/  @!P1 BRA `(.L_x_2210) ;  /* 0xfffffffc00ec9947 */ /* 0x002fea000383ffff */
[----:B------:R-:W-:Y:S05]  /*f4e0*/  BRA `(.L_x_2209) ;  /* 0xffffff50007c7947 */ /* 0x000fea000383ffff */
.L_x_2218:
[----:B-1----:R-:W-:-:S04]  /*f4f0*/  MOV R10, UR7 ;  /* 0x00000007000a7c02 */ /* 0x002fc80008000f00 */
[----:B------:R1:W2:Y:S03]  /*f500*/  SYNCS.PHASECHK.TRANS64.TRYWAIT P1, [R10+URZ+0x2a830], R9 ;  /* 0x02a830090a0075a7 */ /* 0x0002a6000802017f */
[----:B--2---:R-:W-:Y:S05]  /*f510*/  @!P1 NANOSLEEP.SYNCS 0x989680 ;  /* 0x009896800000995d */ /* 0x004fea0003900000 */
[----:B------:R-:W2:Y:S02]  /*f520*/  @!P1 SYNCS.PHASECHK.TRANS64 P1, [R10+URZ+0x2a830], R9 ;  /* 0x02a830090a0095a7 */ /* 0x000ea4000802007f */
[----:B--2---:R-:W-:Y:S05]  /*f530*/  @!P1 BRA `(.L_x_2218) ;  /* 0xfffffffc00ec9947 */ /* 0x004fea000383ffff */
[----:B------:R-:W-:Y:S05]  /*f540*/  BRA `(.L_x_2217) ;  /* 0xffffff7000907947 */ /* 0x000fea000383ffff */
.L_x_2222:
[----:B01----:R-:W-:-:S04]  /*f550*/  IMAD.U32 R9, RZ, RZ, UR7 ;  /* 0x00000007ff097e24 */ /* 0x003fc8000f8e00ff */
[----:B------:R0:W1:Y:S03]  /*f560*/  SYNCS.PHASECHK.TRANS64.TRYWAIT P1, [R9+URZ+0x2a850], R0 ;  /* 0x02a85000090075a7 */ /* 0x000066000802017f */
[----:B-1----:R-:W-:Y:S05]  /*f570*/  @!P1 NANOSLEEP.SYNCS 0x989680 ;  /* 0x009896800000995d */ /* 0x002fea0003900000 */
[----:B------:R-:W1:Y:S02]  /*f580*/  @!P1 SYNCS.PHASECHK.TRANS64 P1, [R9+URZ+0x2a850], R0 ;  /* 0x02a85000090095a7 */ /* 0x000e64000802007f */
[----:B-1----:R-:W-:Y:S05]  /*f590*/  @!P1 BRA `(.L_x_2222) ;  /* 0xfffffffc00ec9947 */ /* 0x002fea000383ffff */
[----:B------:R-:W-:Y:S05]  /*f5a0*/  BRA `(.L_x_2221) ;  /* 0xffffff7800d87947 */ /* 0x000fea000383ffff */
.L_x_2229:
[----:B-1----:R-:W-:-:S04]  /*f5b0*/  IMAD.U32 R3, RZ, RZ, UR5 ;  /* 0x00000005ff037e24 */ /* 0x002fc8000f8e00ff */
[----:B------:R1:W2:Y:S03]  /*f5c0*/  SYNCS.PHASECHK.TRANS64.TRYWAIT P1, [R3+URZ+0x2a850], R0 ;  /* 0x02a85000030075a7 */ /* 0x0002a6000802017f */
[----:B--2---:R-:W-:Y:S05]  /*f5d0*/  @!P1 NANOSLEEP.SYNCS 0x989680 ;  /* 0x009896800000995d */ /* 0x004fea0003900000 */
[----:B------:R-:W2:Y:S02]  /*f5e0*/  @!P1 SYNCS.PHASECHK.TRANS64 P1, [R3+URZ+0x2a850], R0 ;  /* 0x02a85000030095a7 */ /* 0x000ea4000802007f */
[----:B--2---:R-:W-:Y:S05]  /*f5f0*/  @!P1 BRA `(.L_x_2229) ;  /* 0xfffffffc00ec9947 */ /* 0x004fea000383ffff */
[----:B------:R-:W-:Y:S05]  /*f600*/  BRA `(.L_x_2228) ;  /* 0xffffff9400ec7947 */ /* 0x000fea000383ffff */
.L_x_2260:
[----:B------:R-:W2:Y:S01]  /*f610*/  S2R R18, SR_TID.X ;  /* 0x0000000000127919 */ /* 0x000ea20000002100 */
[----:B------:R-:W-:Y:S01]  /*f620*/  MOV R12, RZ ;  /* 0x000000ff000c7202 */ /* 0x000fe20000000f00 */
        /* <DEDUP_REMOVED lines=8> */
.L_x_2313:
[----:B------:R-:W-:Y:S05]  /*f6b0*/  BRA `(.L_x_2314) ;  /* 0xffffffc800a47947 */ /* 0x000fea000383ffff */
.L_x_2263:
[----:B0-----:R0:W1:Y:S02]  /*f6c0*/  SYNCS.PHASECHK.TRANS64.TRYWAIT P0, [R0+URZ+0x2a840], R3 ;  /* 0x02a84003000075a7 */ /* 0x001064000800017f */
[----:B-1----:R-:W-:Y:S05]  /*f6d0*/  @!P0 NANOSLEEP.SYNCS 0x989680 ;  /* 0x009896800000895d */ /* 0x002fea0003900000 */
[----:B------:R-:W1:Y:S02]  /*f6e0*/  @!P0 SYNCS.PHASECHK.TRANS64 P0, [R0+URZ+0x2a840], R3 ;  /* 0x02a84003000085a7 */ /* 0x000e64000800007f */
[----:B-1----:R-:W-:Y:S05]  /*f6f0*/  @!P0 BRA `(.L_x_2263) ;  /* 0xfffffffc00f08947 */ /* 0x002fea000383ffff */
[----:B------:R-:W-:Y:S05]  /*f700*/  BRA `(.L_x_2315) ;  /* 0xffffffcc00a87947 */ /* 0x000fea000383ffff */
.L_x_2264:
[----:B------:R-:W-:Y:S01]  /*f710*/  BSSY B0, `(.L_x_2316) ;  /* 0x0000008000007945 */ /* 0x000fe20003800000 */
[----:B------:R-:W-:Y:S01]  /*f720*/  IMAD.MOV.U32 R13, RZ, RZ, R6 ;  /* 0x000000ffff0d7224 */ /* 0x000fe200078e0006 */
[----:B------:R-:W-:Y:S01]  /*f730*/  MOV R12, RZ ;  /* 0x000000ff000c7202 */ /* 0x000fe20000000f00 */
[----:B------:R-:W-:Y:S02]  /*f740*/  IMAD.MOV.U32 R11, RZ, RZ, 0x181f ;  /* 0x0000181fff0b7424 */ /* 0x000fe400078e00ff */
[----:B------:R-:W-:-:S07]  /*f750*/  IMAD.MOV.U32 R15, RZ, RZ, -0x1 ;  /* 0xffffffffff0f7424 */ /* 0x000fce00078e00ff */
[----:B------:R-:W-:Y:S05]  /*f760*/  WARPSYNC.COLLECTIVE R15, `(.L_x_2317) ;  /* 0x000000000f087348 */ /* 0x000fea0003c00000 */
[----:B------:R0:W1:Y:S02]  /*f770*/  SHFL.IDX P6, R14, R13, R12, R11 ;  /* 0x0000000c0d0e7389 */ /* 0x00006400000c000b */
[----:B01----:R-:W-:Y:S01]  /*f780*/  ENDCOLLECTIVE ;  /* 0x000000000000791b */ /* 0x003fe20003800000 */
.L_x_2317:
[----:B------:R-:W-:Y:S05]  /*f790*/  BSYNC B0 ;  /* 0x0000000000007941 */ /* 0x000fea0003800000 */
.L_x_2316:
[----:B------:R-:W-:Y:S01]  /*f7a0*/  MOV R13, R4 ;  /* 0x00000004000d7202 */ /* 0x000fe20000000f00 */
[----:B------:R-:W-:Y:S01]  /*f7b0*/  IMAD.MOV.U32 R12, RZ, RZ, RZ ;  /* 0x000000ffff0c7224 */ /* 0x000fe200078e00ff */
[----:B------:R-:W-:Y:S01]  /*f7c0*/  MOV R15, 0xffffffff ;  /* 0xffffffff000f7802 */ /* 0x000fe20000000f00 */
[----:B------:R-:W-:Y:S02]  /*f7d0*/  IMAD.MOV.U32 R11, RZ, RZ, 0x181f ;  /* 0x0000181fff0b7424 */ /* 0x000fe400078e00ff */
[----:B------:R-:W-:Y:S02]  /*f7e0*/  IMAD.MOV.U32 R2, RZ, RZ, R14 ;  /* 0x000000ffff027224 */ /* 0x000fe400078e000e */
[----:B------:R-:W-:-:S07]  /*f7f0*/  @P0 IMAD R9, R5, 0x2, R17 ;  /* 0x0000000205090824 */ /* 0x000fce00078e0211 */
[----:B------:R-:W-:Y:S05]  /*f800*/  WARPSYNC.COLLECTIVE R15, `(.L_x_2318) ;  /* 0x000000000f087348 */ /* 0x000fea0003c00000 */
[----:B------:R0:W1:Y:S02]  /*f810*/  SHFL.IDX P6, R14, R13, R12, R11 ;  /* 0x0000000c0d0e7389 */ /* 0x00006400000c000b */
[----:B01----:R-:W-:Y:S01]  /*f820*/  ENDCOLLECTIVE ;  /* 0x000000000000791b */ /* 0x003fe20003800000 */
.L_x_2318:
[----:B------:R-:W-:Y:S02]  /*f830*/  IMAD.MOV.U32 R13, RZ, RZ, R6 ;  /* 0x000000ffff0d7224 */ /* 0x000fe400078e0006 */
[----:B------:R-:W-:Y:S01]  /*f840*/  IMAD.MOV.U32 R12, RZ, RZ, 0x1 ;  /* 0x00000001ff0c7424 */ /* 0x000fe200078e00ff */
[----:B------:R-:W-:-:S05]  /*f850*/  @P0 LEA R14, P1, R37, R14, 0x1 ;  /* 0x0000000e250e0211 */ /* 0x000fca00078208ff */
[----:B------:R-:W-:Y:S01]  /*f860*/  @P0 IMAD.X R3, RZ, RZ, R2, P1 ;  /* 0x000000ffff030224 */ /* 0x000fe200008e0602 */
[----:B------:R-:W-:-:S07]  /*f870*/  @P0 MOV R2, R14 ;  /* 0x0000000e00020202 */ /* 0x000fce0000000f00 */
[----:B------:R-:W-:Y:S05]  /*f880*/  WARPSYNC.COLLECTIVE R15, `(.L_x_2319) ;  /* 0x000000000f087348 */ /* 0x000fea0003c00000 */
[----:B------:R0:W1:Y:S02]  /*f890*/  SHFL.IDX P6, R14, R13, R12, R11 ;  /* 0x0000000c0d0e7389 */ /* 0x00006400000c000b */
[----:B01----:R-:W-:Y:S01]  /*f8a0*/  ENDCOLLECTIVE ;  /* 0x000000000000791b */ /* 0x003fe20003800000 */
.L_x_2319:
[----:B------:R-:W-:Y:S01]  /*f8b0*/  @!PT LDS RZ, [RZ] ;  /* 0x00000000fffff984 */ /* 0x000fe20000000800 */
[----:B------:R-:W-:Y:S01]  /*f8c0*/  @!PT LDS RZ, [RZ] ;  /* 0x00000000fffff984 */ /* 0x000fe20000000800 */
[----:B------:R-:W-:Y:S01]  /*f8d0*/  @!PT LDS RZ, [RZ] ;  /* 0x00000000fffff984 */ /* 0x000fe20000000800 */
[----:B------:R0:W-:Y:S04]  /*f8e0*/  @P0 LDGSTS.E.BYPASS.LTC128B.128 [R9+0x18400], desc[UR36][R2.64], !P4 ;  /* 0x1840000002090fae */ /* 0x0001e8000e101d64 */
[----:B------:R0:W-:Y:S04]  /*f8f0*/  @P0 LDGSTS.E.BYPASS.LTC128B.128 [R9+0x1b400], desc[UR36][R2.64+0x80], !P3 ;  /* 0x1b40008002090fae */ /* 0x0001e8000d901d64 */
[----:B------:R0:W-:Y:S01]  /*f900*/  @P0 LDGSTS.E.BYPASS.LTC128B.128 [R9+0x1e400], desc[UR36][R2.64+0x100], !P2 ;  /* 0x1e40010002090fae */ /* 0x0001e2000d101d64 */
[----:B------:R-:W-:Y:S01]  /*f910*/  ISETP.GE.AND P0, PT, R7, 0x11, PT ;  /* 0x000000110700780c */ /* 0x000fe20003f06270 */
[----:B------:R-:W-:Y:S01]  /*f920*/  IMAD.MOV.U32 R13, RZ, RZ, R4 ;  /* 0x000000ffff0d7224 */ /* 0x000fe200078e0004 */
[----:B------:R-:W-:-:S11]  /*f930*/  MOV R8, R14 ;  /* 0x0000000e00087202 */ /* 0x000fd60000000f00 */
[----:B0-----:R-:W-:Y:S05]  /*f940*/  WARPSYNC.COLLECTIVE R15, `(.L_x_2320) ;  /* 0x000000000f087348 */ /* 0x001fea0003c00000 */
[----:B------:R1:W2:Y:S02]  /*f950*/  SHFL.IDX P6, R14, R13, R12, R11 ;  /* 0x0000000c0d0e7389 */ /* 0x0002a400000c000b */
[----:B012---:R-:W-:Y:S01]  /*f960*/  ENDCOLLECTIVE ;  /* 0x000000000000791b */ /* 0x007fe20003800000 */
.L_x_2320:
[----:B------:R-:W-:Y:S02]  /*f970*/  @P0 LEA R25, R5, R17, 0x1 ;  /* 0x0000001105190211 */ /* 0x000fe400078e08ff */
[----:B------:R-:W-:Y:S01]  /*f980*/  MOV R13, R6 ;  /* 0x00000006000d7202 */ /* 0x000fe20000000f00 */
[----:B------:R-:W-:Y:S01]  /*f990*/  IMAD.MOV.U32 R12, RZ, RZ, 0x2 ;  /* 0x00000002ff0c7424 */ /* 0x000fe200078e00ff */
[----:B------:R-:W-:-:S05]  /*f9a0*/  @P0 LEA R14, P1, R37, R14, 0x1 ;  /* 0x0000000e250e0211 */ /* 0x000fca00078208ff */
[----:B------:R-:W-:-:S08]  /*f9b0*/  @P0 IMAD.MOV.U32 R2, RZ, RZ, R14 ;  /* 0x000000ffff020224 */ /* 0x000fd000078e000e */
[----:B------:R-:W-:Y:S05]  /*f9c0*/  WARPSYNC.COLLECTIVE R15, `(.L_x_2321) ;  /* 0x000000000f087348 */ /* 0x000fea0003c00000 */
[----:B------:R0:W1:Y:S02]  /*f9d0*/  SHFL.IDX P6, R14, R13, R12, R11 ;  /* 0x0000000c0d0e7389 */ /* 0x00006400000c000b */
[----:B01----:R-:W-:Y:S01]  /*f9e0*/  ENDCOLLECTIVE ;  /* 0x000000000000791b */ /* 0x003fe20003800000 */
.L_x_2321:
[----:B------:R-:W-:-:S04]  /*f9f0*/  @P0 IMAD.X R21, RZ, RZ, R8, P1 ;  /* 0x000000ffff150224 */ /* 0x000fc800008e0608 */
[----:B------:R-:W-:-:S05]  /*fa00*/  @P0 IMAD.MOV.U32 R3, RZ, RZ, R21 ;  /* 0x000000ffff030224 */ /* 0x000fca00078e0015 */
[----:B------:R-:W-:Y:S01]  /*fa10*/  @!PT LDS RZ, [RZ] ;  /* 0x00000000fffff984 */ /* 0x000fe20000000800 */
[----:B------:R-:W-:Y:S01]  /*fa20*/  @!PT LDS RZ, [RZ] ;  /* 0x00000000fffff984 */ /* 0x000fe20000000800 */
[----:B------:R-:W-:Y:S01]  /*fa30*/  @!PT LDS RZ, [RZ] ;  /* 0x00000000fffff984 */ /* 0x000fe20000000800 */
[----:B------:R0:W-:Y:S01]  /*fa40*/  @P0 LDGSTS.E.BYPASS.LTC128B.128 [R25+0x18c00], desc[UR36][R2.64], !P4 ;  /* 0x18c0000002190fae */ /* 0x0001e2000e101d64 */
[----:B------:R-:W-:-:S03]  /*fa50*/  MOV R13, R4 ;  /* 0x00000004000d7202 */ /* 0x000fc60000000f00 */
[----:B------:R0:W-:Y:S04]  /*fa60*/  @P0 LDGSTS.E.BYPASS.LTC128B.128 [R25+0x1bc00], desc[UR36][R2.64+0x80], !P3 ;  /* 0x1bc0008002190fae */ /* 0x0001e8000d901d64 */
[----:B------:R0:W-:Y:S01]  /*fa70*/  @P0 LDGSTS.E.BYPASS.LTC128B.128 [R25+0x1ec00], desc[UR36][R2.64+0x100], !P2 ;  /* 0x1ec0010002190fae */ /* 0x0001e2000d101d64 */
[----:B------:R-:W-:Y:S01]  /*fa80*/  ISETP.GE.AND P0, PT, R7, 0x21, PT ;  /* 0x000000210700780c */ /* 0x000fe20003f06270 */
[----:B------:R-:W-:-:S12]  /*fa90*/  IMAD.MOV.U32 R8, RZ, RZ, R14 ;  /* 0x000000ffff087224 */ /* 0x000fd800078e000e */
[----:B0-----:R-:W-:Y:S05]  /*faa0*/  WARPSYNC.COLLECTIVE R15, `(.L_x_2322) ;  /* 0x000000000f087348 */ /* 0x001fea0003c00000 */
[----:B------:R1:W2:Y:S02]  /*fab0*/  SHFL.IDX P6, R14, R13, R12, R11 ;  /* 0x0000000c0d0e7389 */ /* 0x0002a400000c000b */
[----:B012---:R-:W-:Y:S01]  /*fac0*/  ENDCOLLECTIVE ;  /* 0x000000000000791b */ /* 0x007fe20003800000 */
.L_x_2322:
[----:B------:R-:W-:Y:S02]  /*fad0*/  @P0 IMAD R21, R5, 0x2, R17 ;  /* 0x0000000205150824 */ /* 0x000fe400078e0211 */
        /* <DEDUP_REMOVED lines=8> */
.L_x_2323:
        /* <DEDUP_REMOVED lines=13> */
.L_x_2324:
[----:B------:R-:W-:Y:S02]  /*fc30*/  @P0 IMAD R25, R5, 0x2, R17 ;  /* 0x0000000205190824 */ /* 0x000fe400078e0211 */
[----:B------:R-:W-:Y:S02]  /*fc40*/  IMAD.MOV.U32 R13, RZ, RZ, R6 ;  /* 0x000000ffff0d7224 */ /* 0x000fe400078e0006 */
[----:B------:R-:W-:Y:S01]  /*fc50*/  IMAD.MOV.U32 R12, RZ, RZ, 0x4 ;  /* 0x00000004ff0c7424 */ /* 0x000fe200078e00ff */
[----:B------:R-:W-:-:S04]  /*fc60*/  @P0 LEA R14, P1, R37, R14, 0x1 ;  /* 0x0000000e250e0211 */ /* 0x000fc800078208ff */
[----:B------:R-:W-:Y:S01]  /*fc70*/  @P0 IADD3.X R9, RZ, R8, RZ, P1, !PT ;  /* 0x00000008ff090210 */ /* 0x000fe20000ffe4ff */
[----:B------:R-:W-:-:S08]  /*fc80*/  @P0 IMAD.MOV.U32 R2, RZ, RZ, R14 ;  /* 0x000000ffff020224 */ /* 0x000fd000078e000e */
[----:B------:R-:W-:Y:S05]  /*fc90*/  WARPSYNC.COLLECTIVE R15, `(.L_x_2325) ;  /* 0x000000000f087348 */ /* 0x000fea0003c00000 */
[----:B------:R0:W1:Y:S02]  /*fca0*/  SHFL.IDX P6, R14, R13, R12, R11 ;  /* 0x0000000c0d0e7389 */ /* 0x00006400000c000b */
[----:B01----:R-:W-:Y:S01]  /*fcb0*/  ENDCOLLECTIVE ;  /* 0x000000000000791b */ /* 0x003fe20003800000 */
.L_x_2325:
[----:B------:R-:W-:-:S05]  /*fcc0*/  @P0 MOV R3, R9 ;  /* 0x0000000900030202 */ /* 0x000fca0000000f00 */
[----:B------:R-:W-:Y:S01]  /*fcd0*/  @!PT LDS RZ, [RZ] ;  /* 0x00000000fffff984 */ /* 0x000fe20000000800 */
[----:B------:R-:W-:Y:S01]  /*fce0*/  @!PT LDS RZ, [RZ] ;  /* 0x00000000fffff984 */ /* 0x000fe20000000800 */
[----:B------:R-:W-:Y:S01]  /*fcf0*/  @!PT LDS RZ, [RZ] ;  /* 0x00000000fffff984 */ /* 0x000fe20000000800 */
[----:B------:R0:W-:Y:S04]  /*fd00*/  @P0 LDGSTS.E.BYPASS.LTC128B.128 [R25+0x19c00], desc[UR36][R2.64], !P4 ;  /* 0x19c0000002190fae */ /* 0x0001e8000e101d64 */
[----:B------:R0:W-:Y:S01]  /*fd10*/  @P0 LDGSTS.E.BYPASS.LTC128B.128 [R25+0x1cc00], desc[UR36][R2.64+0x80], !P3 ;  /* 0x1cc0008002190fae */ /* 0x0001e2000d901d64 */
[----:B------:R-:W-:-:S03]  /*fd20*/  IMAD.MOV.U32 R13, RZ, RZ, R4 ;  /* 0x000000ffff0d7224 */ /* 0x000fc600078e0004 */
[----:B------:R0:W-:Y:S01]  /*fd30*/  @P0 LDGSTS.E.BYPASS.LTC128B.128 [R25+0x1fc00], desc[UR36][R2.64+0x100], !P2 ;  /* 0x1fc0010002190fae */ /* 0x0001e2000d101d64 */
[----:B------:R-:W-:Y:S02]  /*fd40*/  ISETP.GE.AND P0, PT, R7, 0x41, PT ;  /* 0x000000410700780c */ /* 0x000fe40003f06270 */
[----:B------:R-:W-:-:S11]  /*fd50*/  MOV R8, R14 ;  /* 0x0000000e00087202 */ /* 0x000fd60000000f00 */
[----:B0-----:R-:W-:Y:S05]  /*fd60*/  WARPSYNC.COLLECTIVE R15, `(.L_x_2326) ;  /* 0x000000000f087348 */ /* 0x001fea0003c00000 */
[----:B------:R1:W2:Y:S02]  /*fd70*/  SHFL.IDX P6, R14, R13, R12, R11 ;  /* 0x0000000c0d0e7389 */ /* 0x0002a400000c000b */
[----:B012---:R-:W-:Y:S01]  /*fd80*/  ENDCOLLECTIVE ;  /* 0x000000000000791b */ /* 0x007fe20003800000 */
.L_x_2326:
        /* <DEDUP_REMOVED lines=8> */
.L_x_2327:
        /* <DEDUP_REMOVED lines=9> */
[----:B------:R-:W-:-:S07]  /*fea0*/  IMAD.MOV.U32 R8, RZ, RZ, R14 ;  /* 0x000000ffff087224 */ /* 0x000fce00078e000e */
[----:B0-----:R-:W-:Y:S05]  /*feb0*/  WARPSYNC.COLLECTIVE R15, `(.L_x_2328) ;  /* 0x000000000f087348 */ /* 0x001fea0003c00000 */
[----:B------:R1:W2:Y:S02]  /*fec0*/  SHFL.IDX P6, R14, R13, R12, R11 ;  /* 0x0000000c0d0e7389 */ /* 0x0002a400000c000b */
[----:B012---:R-:W-:Y:S01]  /*fed0*/  ENDCOLLECTIVE ;  /* 0x000000000000791b */ /* 0x007fe20003800000 */
.L_x_2328:
[----:B------:R-:W-:Y:S05]  /*fee0*/  BRA `(.L_x_2329) ;  /* 0xffffffcc00007947 */ /* 0x000fea000383ffff */
.L_x_2269:
[----:B------:R-:W-:Y:S01]  /*fef0*/  IMAD.MOV.U32 R13, RZ, RZ, R5 ;  /* 0x000000ffff0d7224 */ /* 0x000fe200078e0005 */
[----:B------:R-:W-:Y:S01]  /*ff00*/  MOV R11, 0x181f ;  /* 0x0000181f000b7802 */ /* 0x000fe20000000f00 */
[----:B------:R-:W-:Y:S02]  /*ff10*/  IMAD.MOV.U32 R12, RZ, RZ, RZ ;  /* 0x000000ffff0c7224 */ /* 0x000fe400078e00ff */
[----:B------:R-:W-:Y:S02]  /*ff20*/  IMAD.MOV.U32 R15, RZ, RZ, -0x1 ;  /* 0xffffffffff0f7424 */ /* 0x000fe400078e00ff */
[----:B------:R-:W-:-:S07]  /*ff30*/  IMAD.U32 R3, RZ, RZ, UR44 ;  /* 0x0000002cff037e24 */ /* 0x000fce000f8e00ff */
[----:B------:R-:W-:Y:S05]  /*ff40*/  WARPSYNC.COLLECTIVE R15, `(.L_x_2330) ;  /* 0x000000000f087348 */ /* 0x000fea0003c00000 */
[----:B------:R0:W1:Y:S02]  /*ff50*/  SHFL.IDX P6, R14, R13, R12, R11 ;  /* 0x0000000c0d0e7389 */ /* 0x00006400000c000b */
[----:B01----:R-:W-:Y:S01]  /*ff60*/  ENDCOLLECTIVE ;  /* 0x000000000000791b */ /* 0x003fe20003800000 */
.L_x_2330:
[----:B------:R-:W-:-:S04]  /*ff70*/  IMAD R4, R3, 0x80, R36 ;  /* 0x0000008003047824 */ /* 0x000fc800078e0224 */
[C---:B------:R-:W-:Y:S01]  /*ff80*/  VIADD R6, R4.reuse, 0x10 ;  /* 0x0000001004067836 */ /* 0x040fe20000000000 */
[----:B------:R-:W-:Y:S02]  /*ff90*/  ISETP.GE.AND P0, PT, R4, UR39, PT ;  /* 0x0000002704007c0c */ /* 0x000fe4000bf06270 */
[----:B------:R-:W-:Y:S01]  /*ffa0*/  MOV R13, R0 ;  /* 0x00000000000d7202 */ /* 0x000fe20000000f00 */
[----:B------:R-:W-:-:S10]  /*ffb0*/  IMAD.MOV.U32 R2, RZ, RZ, R14 ;  /* 0x000000ffff027224 */ /* 0x000fd400078e000e */
[----:B------:R-:W-:Y:S05]  /*ffc0*/  WARPSYNC.COLLECTIVE R15, `(.L_x_2331) ;  /* 0x000000000f087348 */ /* 0x000fea0003c00000 */
[----:B------:R0:W1:Y:S02]  /*ffd0*/  SHFL.IDX P6, R14, R13, R12, R11 ;  /* 0x0000000c0d0e7389 */ /* 0x00006400000c000b */
[----:B01----:R-:W-:Y:S01]  /*ffe0*/  ENDCOLLECTIVE ;  /* 0x000000000000791b */ /* 0x003fe20003800000 */
.L_x_2331:
        /* <DEDUP_REMOVED lines=8> */
.L_x_2332:
        /* <DEDUP_REMOVED lines=12> */
.L_x_2333:
[----:B------:R-:W-:Y:S01]  /*10130*/  IMAD.MOV.U32 R13, RZ, RZ, R5 ;  /* 0x000000ffff0d7224 */ /* 0x000fe200078e0005 */
[----:B------:R-:W-:Y:S02]  /*10140*/  MOV R12, 0x2 ;  /* 0x00000002000c7802 */ /* 0x000fe40000000f00 */
[----:B------:R-:W-:-:S05]  /*10150*/  @!P0 LEA R14, P1, R37, R14, 0x1 ;  /* 0x0000000e250e8211 */ /* 0x000fca00078208ff */
[----:B------:R-:W-:-:S08]  /*10160*/  @!P0 IMAD.MOV.U32 R2, RZ, RZ, R14 ;  /* 0x000000ffff028224 */ /* 0x000fd000078e000e */
[----:B------:R-:W-:Y:S05]  /*10170*/  WARPSYNC.COLLECTIVE R15, `(.L_x_2334) ;  /* 0x000000000f087348 */ /* 0x000fea0003c00000 */
[----:B------:R0:W1:Y:S02]  /*10180*/  SHFL.IDX P6, R14, R13, R12, R11 ;  /* 0x0000000c0d0e7389 */ /* 0x00006400000c000b */
[----:B01----:R-:W-:Y:S01]  /*10190*/  ENDCOLLECTIVE ;  /* 0x000000000000791b */ /* 0x003fe20003800000 */
.L_x_2334:
        /* <DEDUP_REMOVED lines=15> */
.L_x_2335:
        /* <DEDUP_REMOVED lines=9> */
.L_x_2336:
        /* <DEDUP_REMOVED lines=13> */
.L_x_2337:
        /* <DEDUP_REMOVED lines=8> */
.L_x_2338:
        /* <DEDUP_REMOVED lines=14> */
.L_x_2339:
[----:B------:R-:W-:Y:S01]  /*10550*/  IMAD.MOV.U32 R13, RZ, RZ, R5 ;  /* 0x000000ffff0d7224 */ /* 0x000fe200078e0005 */
[----:B------:R-:W-:Y:S02]  /*10560*/  MOV R12, 0x5 ;  /* 0x00000005000c7802 */ /* 0x000fe40000000f00 */
[----:B------:R-:W-:-:S05]  /*10570*/  @!P0 LEA R14, P1, R37, R14, 0x1 ;  /* 0x0000000e250e8211 */ /* 0x000fca00078208ff */
[----:B------:R-:W-:-:S08]  /*10580*/  @!P0 IMAD.MOV.U32 R2, RZ, RZ, R14 ;  /* 0x000000ffff028224 */ /* 0x000fd000078e000e */
[----:B------:R-:W-:Y:S05]  /*10590*/  WARPSYNC.COLLECTIVE R15, `(.L_x_2340) ;  /* 0x000000000f087348 */ /* 0x000fea0003c00000 */
[----:B------:R0:W1:Y:S02]  /*105a0*/  SHFL.IDX P6, R14, R13, R12, R11 ;  /* 0x0000000c0d0e7389 */ /* 0x00006400000c000b */
[----:B01----:R-:W-:Y:S01]  /*105b0*/  ENDCOLLECTIVE ;  /* 0x000000000000791b */ /* 0x003fe20003800000 */
.L_x_2340:
        /* <DEDUP_REMOVED lines=15> */
.L_x_2341:
        /* <DEDUP_REMOVED lines=9> */
.L_x_2342:
        /* <DEDUP_REMOVED lines=13> */
.L_x_2343:
        /* <DEDUP_REMOVED lines=8> */
.L_x_2344:
        /* <DEDUP_REMOVED lines=12> */
.L_x_2345:
[----:B------:R-:W-:Y:S05]  /*10950*/  BRA `(.L_x_2346) ;  /* 0xffffffcc00287947 */ /* 0x000fea000383ffff */
.L_x_2272:
[----:B0-----:R0:W1:Y:S02]  /*10960*/  SYNCS.PHASECHK.TRANS64.TRYWAIT P0, [R17+URZ+0x2a820], R0 ;  /* 0x02a82000110075a7 */ /* 0x001064000800017f */
[----:B-1----:R-:W-:Y:S05]  /*10970*/  @!P0 NANOSLEEP.SYNCS 0x989680 ;  /* 0x009896800000895d */ /* 0x002fea0003900000 */
[----:B------:R-:W1:Y:S02]  /*10980*/  @!P0 SYNCS.PHASECHK.TRANS64 P0, [R17+URZ+0x2a820], R0 ;  /* 0x02a82000110085a7 */ /* 0x000e64000800007f */
[----:B-1----:R-:W-:Y:S05]  /*10990*/  @!P0 BRA `(.L_x_2272) ;  /* 0xfffffffc00f08947 */ /* 0x002fea000383ffff */
[----:B------:R-:W-:Y:S05]  /*109a0*/  BRA `(.L_x_2347) ;  /* 0xffffffcc008c7947 */ /* 0x000fea000383ffff */
.L_x_2276:
[----:B0-----:R0:W1:Y:S02]  /*109b0*/  SYNCS.PHASECHK.TRANS64.TRYWAIT P0, [R6+URZ+0x2a840], R3 ;  /* 0x02a84003060075a7 */ /* 0x001064000800017f */
[----:B-1----:R-:W-:Y:S05]  /*109c0*/  @!P0 NANOSLEEP.SYNCS 0x989680 ;  /* 0x009896800000895d */ /* 0x002fea0003900000 */
[----:B------:R-:W1:Y:S02]  /*109d0*/  @!P0 SYNCS.PHASECHK.TRANS64 P0, [R6+URZ+0x2a840], R3 ;  /* 0x02a84003060085a7 */ /* 0x000e64000800007f */
[----:B-1----:R-:W-:Y:S05]  /*109e0*/  @!P0 BRA `(.L_x_2276) ;  /* 0xfffffffc00f08947 */ /* 0x002fea000383ffff */
[----:B------:R-:W-:Y:S05]  /*109f0*/  BRA `(.L_x_2348) ;  /* 0xffffffd000507947 */ /* 0x000fea000383ffff */
.L_x_2277:
[----:B------:R-:W-:Y:S01]  /*10a00*/  BSSY B1, `(.L_x_2349) ;  /* 0x0000008000017945 */ /* 0x000fe20003800000 */
[----:B------:R-:W-:Y:S01]  /*10a10*/  MOV R13, R10 ;  /* 0x0000000a000d7202 */ /* 0x000fe20000000f00 */
[----:B------:R-:W-:Y:S01]  /*10a20*/  IMAD.MOV.U32 R12, RZ, RZ, RZ ;  /* 0x000000ffff0c7224 */ /* 0x000fe200078e00ff */
[----:B------:R-:W-:Y:S01]  /*10a30*/  MOV R15, 0xffffffff ;  /* 0xffffffff000f7802 */ /* 0x000fe20000000f00 */
[----:B------:R-:W-:-:S07]  /*10a40*/  IMAD.MOV.U32 R11, RZ, RZ, 0x181f ;  /* 0x0000181fff0b7424 */ /* 0x000fce00078e00ff */
[----:B------:R-:W-:Y:S05]  /*10a50*/  WARPSYNC.COLLECTIVE R15, `(.L_x_2350) ;  /* 0x000000000f087348 */ /* 0x000fea0003c00000 */
[----:B------:R0:W1:Y:S02]  /*10a60*/  SHFL.IDX P6, R14, R13, R12, R11 ;  /* 0x0000000c0d0e7389 */ /* 0x00006400000c000b */
[----:B01----:R-:W-:Y:S01]  /*10a70*/  ENDCOLLECTIVE ;  /* 0x000000000000791b */ /* 0x003fe20003800000 */
.L_x_2350:
[----:B------:R-:W-:Y:S05]  /*10a80*/  BSYNC B1 ;  /* 0x0000000000017941 */ /* 0x000fea0003800000 */
.L_x_2349:
[----:B------:R-:W-:Y:S01]  /*10a90*/  IMAD.MOV.U32 R13, RZ, RZ, R7 ;  /* 0x000000ffff0d7224 */ /* 0x000fe200078e0007 */
[----:B------:R-:W-:Y:S01]  /*10aa0*/  MOV R12, RZ ;  /* 0x000000ff000c7202 */ /* 0x000fe20000000f00 */
[----:B------:R-:W-:Y:S01]  /*10ab0*/  IMAD.MOV.U32 R11, RZ, RZ, 0x181f ;  /* 0x0000181fff0b7424 */ /* 0x000fe200078e00ff */
[----:B------:R-:W-:Y:S01]  /*10ac0*/  SHF.L.U32 R5, R37, 0x1, RZ ;  /* 0x0000000125057819 */ /* 0x000fe200000006ff */
[----:B------:R-:W-:Y:S02]  /*10ad0*/  IMAD.MOV.U32 R15, RZ, RZ, -0x1 ;  /* 0xffffffffff0f7424 */ /* 0x000fe400078e00ff */
[----:B------:R-:W-:Y:S02]  /*10ae0*/  IMAD.MOV.U32 R3, RZ, RZ, R14 ;  /* 0x000000ffff037224 */ /* 0x000fe400078e000e */
[----:B------:R-:W-:-:S07]  /*10af0*/  IMAD R8, R8, 0x2, R17 ;  /* 0x0000000208087824 */ /* 0x000fce00078e0211 */
[----:B------:R-:W-:Y:S05]  /*10b00*/  WARPSYNC.COLLECTIVE R15, `(.L_x_2351) ;  /* 0x000000000f087348 */ /* 0x000fea0003c00000 */
[----:B------:R0:W1:Y:S02]  /*10b10*/  SHFL.IDX P6, R14, R13, R12, R11 ;  /* 0x0000000c0d0e7389 */ /* 0x00006400000c000b */
[----:B01----:R-:W-:Y:S01]  /*10b20*/  ENDCOLLECTIVE ;  /* 0x000000000000791b */ /* 0x003fe20003800000 */
.L_x_2351:
[----:B------:R-:W-:Y:S01]  /*10b30*/  MOV R13, R10 ;  /* 0x0000000a000d7202 */ /* 0x000fe20000000f00 */
[----:B------:R-:W-:Y:S01]  /*10b40*/  IMAD.MOV.U32 R12, RZ, RZ, 0x1 ;  /* 0x00000001ff0c7424 */ /* 0x000fe200078e00ff */
[----:B------:R-:W-:-:S13]  /*10b50*/  IADD3 R2, P0, R14, R5, RZ ;  /* 0x000000050e027210 */ /* 0x000fda0007f1e0ff */
[----:B------:R-:W-:Y:S05]  /*10b60*/  WARPSYNC.COLLECTIVE R15, `(.L_x_2352) ;  /* 0x000000000f087348 */ /* 0x000fea0003c00000 */
[----:B------:R0:W1:Y:S02]  /*10b70*/  SHFL.IDX P6, R14, R13, R12, R11 ;  /* 0x0000000c0d0e7389 */ /* 0x00006400000c000b */
[----:B01----:R-:W-:Y:S01]  /*10b80*/  ENDCOLLECTIVE ;  /* 0x000000000000791b */ /* 0x003fe20003800000 */
.L_x_2352:
        /* <DEDUP_REMOVED lines=12> */
.L_x_2353:
[----:B------:R-:W-:Y:S01]  /*10c50*/  IMAD.MOV.U32 R13, RZ, RZ, R10 ;  /* 0x000000ffff0d7224 */ /* 0x000fe200078e000a */
[----:B------:R-:W-:Y:S02]  /*10c60*/  MOV R12, 0x2 ;  /* 0x00000002000c7802 */ /* 0x000fe40000000f00 */
[----:B------:R-:W-:-:S13]  /*10c70*/  IADD3 R2, P0, R14, R5, RZ ;  /* 0x000000050e027210 */ /* 0x000fda0007f1e0ff */
[----:B------:R-:W-:Y:S05]  /*10c80*/  WARPSYNC.COLLECTIVE R15, `(.L_x_2354) ;  /* 0x000000000f087348 */ /* 0x000fea0003c00000 */
[----:B------:R0:W1:Y:S02]  /*10c90*/  SHFL.IDX P6, R14, R13, R12, R11 ;  /* 0x0000000c0d0e7389 */ /* 0x00006400000c000b */
[----:B01----:R-:W-:Y:S01]  /*10ca0*/  ENDCOLLECTIVE ;  /* 0x000000000000791b */ /* 0x003fe20003800000 */
.L_x_2354:
        /* <DEDUP_REMOVED lines=12> */
.L_x_2355:
[----:B------:R-:W-:Y:S02]  /*10d70*/  IMAD.MOV.U32 R13, RZ, RZ, R10 ;  /* 0x000000ffff0d7224 */ /* 0x000fe400078e000a */
[----:B------:R-:W-:Y:S01]  /*10d80*/  IMAD.MOV.U32 R12, RZ, RZ, 0x3 ;  /* 0x00000003ff0c7424 */ /* 0x000fe200078e00ff */
[----:B------:R-:W-:-:S13]  /*10d90*/  IADD3 R2, P0, R14, R5, RZ ;  /* 0x000000050e027210 */ /* 0x000fda0007f1e0ff */
[----:B------:R-:W-:Y:S05]  /*10da0*/  WARPSYNC.COLLECTIVE R15, `(.L_x_2356) ;  /* 0x000000000f087348 */ /* 0x000fea0003c00000 */
[----:B------:R0:W1:Y:S02]  /*10db0*/  SHFL.IDX P6, R14, R13, R12, R11 ;  /* 0x0000000c0d0e7389 */ /* 0x00006400000c000b */
[----:B01----:R-:W-:Y:S01]  /*10dc0*/  ENDCOLLECTIVE ;  /* 0x000000000000791b */ /* 0x003fe20003800000 */
.L_x_2356:
        /* <DEDUP_REMOVED lines=12> */
.L_x_2357:
[----:B------:R-:W-:Y:S01]  /*10e90*/  MOV R13, R10 ;  /* 0x0000000a000d7202 */ /* 0x000fe20000000f00 */
[----:B------:R-:W-:Y:S01]  /*10ea0*/  IMAD.MOV.U32 R12, RZ, RZ, 0x4 ;  /* 0x00000004ff0c7424 */ /* 0x000fe200078e00ff */
[----:B------:R-:W-:-:S13]  /*10eb0*/  IADD3 R2, P0, R14, R5, RZ ;  /* 0x000000050e027210 */ /* 0x000fda0007f1e0ff */
[----:B------:R-:W-:Y:S05]  /*10ec0*/  WARPSYNC.COLLECTIVE R15, `(.L_x_2358) ;  /* 0x000000000f087348 */ /* 0x000fea0003c00000 */
[----:B------:R0:W1:Y:S02]  /*10ed0*/  SHFL.IDX P6, R14, R13, R12, R11 ;  /* 0x0000000c0d0e7389 */ /* 0x00006400000c000b */
[----:B01----:R-:W-:Y:S01]  /*10ee0*/  ENDCOLLECTIVE ;  /* 0x000000000000791b */ /* 0x003fe20003800000 */
.L_x_2358:
        /* <DEDUP_REMOVED lines=12> */
.L_x_2359:
[----:B------:R-:W-:Y:S01]  /*10fb0*/  IMAD.MOV.U32 R13, RZ, RZ, R10 ;  /* 0x000000ffff0d7224 */ /* 0x000fe200078e000a */
[----:B------:R-:W-:Y:S02]  /*10fc0*/  MOV R12, 0x5 ;  /* 0x00000005000c7802 */ /* 0x000fe40000000f00 */
[----:B------:R-:W-:-:S13]  /*10fd0*/  IADD3 R2, P0, R14, R5, RZ ;  /* 0x000000050e027210 */ /* 0x000fda0007f1e0ff */
[----:B------:R-:W-:Y:S05]  /*10fe0*/  WARPSYNC.COLLECTIVE R15, `(.L_x_2360) ;  /* 0x000000000f087348 */ /* 0x000fea0003c00000 */
[----:B------:R0:W1:Y:S02]  /*10ff0*/  SHFL.IDX P6, R14, R13, R12, R11 ;  /* 0x0000000c0d0e7389 */ /* 0x00006400000c000b */
[----:B01----:R-:W-:Y:S01]  /*11000*/  ENDCOLLECTIVE ;  /* 0x000000000000791b */ /* 0x003fe20003800000 */
.L_x_2360:
        /* <DEDUP_REMOVED lines=12> */
.L_x_2361:
[----:B------:R-:W-:Y:S05]  /*110d0*/  BRA `(.L_x_2362) ;  /* 0xffffffcc00a07947 */ /* 0x000fea000383ffff */
.L_x_2282:
[----:B0-----:R0:W1:Y:S02]  /*110e0*/  SYNCS.PHASECHK.TRANS64.TRYWAIT P0, [R6+URZ+0x2a860], R3 ;  /* 0x02a86003060075a7 */ /* 0x001064000800017f */
[----:B-1----:R-:W-:Y:S05]  /*110f0*/  @!P0 NANOSLEEP.SYNCS 0x989680 ;  /* 0x009896800000895d */ /* 0x002fea0003900000 */
[----:B------:R-:W1:Y:S02]  /*11100*/  @!P0 SYNCS.PHASECHK.TRANS64 P0, [R6+URZ+0x2a860], R3 ;  /* 0x02a86003060085a7 */ /* 0x000e64000800007f */
[----:B-1----:R-:W-:Y:S05]  /*11110*/  @!P0 BRA `(.L_x_2282) ;  /* 0xfffffffc00f08947 */ /* 0x002fea000383ffff */
[----:B------:R-:W-:Y:S05]  /*11120*/  BRA `(.L_x_2363) ;  /* 0xffffffd000007947 */ /* 0x000fea000383ffff */
.L_x_2283:
        /* <DEDUP_REMOVED lines=8> */
.L_x_2365:
[----:B------:R-:W-:Y:S05]  /*111b0*/  BSYNC B1 ;  /* 0x0000000000017941 */ /* 0x000fea0003800000 */
.L_x_2364:
[----:B------:R-:W-:Y:S01]  /*111c0*/  IMAD.MOV.U32 R13, RZ, RZ, R18 ;  /* 0x000000ffff0d7224 */ /* 0x000fe200078e0012 */
[----:B------:R-:W-:Y:S01]  /*111d0*/  MOV R12, RZ ;  /* 0x000000ff000c7202 */ /* 0x000fe20000000f00 */
[----:B------:R-:W-:Y:S02]  /*111e0*/  IMAD.MOV.U32 R11, RZ, RZ, 0x181f ;  /* 0x0000181fff0b7424 */ /* 0x000fe400078e00ff */
[----:B------:R-:W-:Y:S02]  /*111f0*/  IMAD.MOV.U32 R15, RZ, RZ, -0x1 ;  /* 0xffffffffff0f7424 */ /* 0x000fe400078e00ff */
[----:B------:R-:W-:Y:S02]  /*11200*/  IMAD.MOV.U32 R3, RZ, RZ, R14 ;  /* 0x000000ffff037224 */ /* 0x000fe400078e000e */
[----:B------:R-:W-:-:S07]  /*11210*/  IMAD R7, R7, 0x2, R17 ;  /* 0x0000000207077824 */ /* 0x000fce00078e0211 */
[----:B------:R-:W-:Y:S05]  /*11220*/  WARPSYNC.COLLECTIVE R15, `(.L_x_2366) ;  /* 0x000000000f087348 */ /* 0x000fea0003c00000 */
[----:B------:R0:W1:Y:S02]  /*11230*/  SHFL.IDX P6, R14, R13, R12, R11 ;  /* 0x0000000c0d0e7389 */ /* 0x00006400000c000b */
[----:B01----:R-:W-:Y:S01]  /*11240*/  ENDCOLLECTIVE ;  /* 0x000000000000791b */ /* 0x003fe20003800000 */
.L_x_2366:
[----:B------:R-:W-:Y:S01]  /*11250*/  IMAD.MOV.U32 R13, RZ, RZ, R19 ;  /* 0x000000ffff0d7224 */ /* 0x000fe200078e0013 */
[----:B------:R-:W-:Y:S02]  /*11260*/  MOV R12, 0x1 ;  /* 0x00000001000c7802 */ /* 0x000fe40000000f00 */
[----:B------:R-:W-:-:S13]  /*11270*/  IADD3 R2, P0, R14, R5, RZ ;  /* 0x000000050e027210 */ /* 0x000fda0007f1e0ff */
[----:B------:R-:W-:Y:S05]  /*11280*/  WARPSYNC.COLLECTIVE R15, `(.L_x_2367) ;  /* 0x000000000f087348 */ /* 0x000fea0003c00000 */
[----:B------:R0:W1:Y:S02]  /*11290*/  SHFL.IDX P6, R14, R13, R12, R11 ;  /* 0x0000000c0d0e7389 */ /* 0x00006400000c000b */
[----:B01----:R-:W-:Y:S01]  /*112a0*/  ENDCOLLECTIVE ;  /* 0x000000000000791b */ /* 0x003fe20003800000 */
.L_x_2367:
        /* <DEDUP_REMOVED lines=13> */
.L_x_2368:
[----:B------:R-:W-:Y:S02]  /*11380*/  IMAD.MOV.U32 R13, RZ, RZ, R19 ;  /* 0x000000ffff0d7224 */ /* 0x000fe400078e0013 */
[----:B------:R-:W-:Y:S01]  /*11390*/  IMAD.MOV.U32 R12, RZ, RZ, 0x2 ;  /* 0x00000002ff0c7424 */ /* 0x000fe200078e00ff */
[----:B------:R-:W-:-:S13]  /*113a0*/  IADD3 R2, P0, R14, R5, RZ ;  /* 0x000000050e027210 */ /* 0x000fda0007f1e0ff */
[----:B------:R-:W-:Y:S05]  /*113b0*/  WARPSYNC.COLLECTIVE R15, `(.L_x_2369) ;  /* 0x000000000f087348 */ /* 0x000fea0003c00000 */
[----:B------:R0:W1:Y:S02]  /*113c0*/  SHFL.IDX P6, R14, R13, R12, R11 ;  /* 0x0000000c0d0e7389 */ /* 0x00006400000c000b */
[----:B01----:R-:W-:Y:S01]  /*113d0*/  ENDCOLLECTIVE ;  /* 0x000000000000791b */ /* 0x003fe20003800000 */
.L_x_2369:
        /* <DEDUP_REMOVED lines=13> */
.L_x_2370:
[----:B------:R-:W-:Y:S01]  /*114b0*/  MOV R13, R19 ;  /* 0x00000013000d7202 */ /* 0x000fe20000000f00 */
[----:B------:R-:W-:Y:S01]  /*114c0*/  IMAD.MOV.U32 R12, RZ, RZ, 0x3 ;  /* 0x00000003ff0c7424 */ /* 0x000fe200078e00ff */
[----:B------:R-:W-:-:S13]  /*114d0*/  IADD3 R2, P0, R14, R5, RZ ;  /* 0x000000050e027210 */ /* 0x000fda0007f1e0ff */
[----:B------:R-:W-:Y:S05]  /*114e0*/  WARPSYNC.COLLECTIVE R15, `(.L_x_2371) ;  /* 0x000000000f087348 */ /* 0x000fea0003c00000 */
[----:B------:R0:W1:Y:S02]  /*114f0*/  SHFL.IDX P6, R14, R13, R12, R11 ;  /* 0x0000000c0d0e7389 */ /* 0x00006400000c000b */
[----:B01----:R-:W-:Y:S01]  /*11500*/  ENDCOLLECTIVE ;  /* 0x000000000000791b */ /* 0x003fe20003800000 */
.L_x_2371:
        /* <DEDUP_REMOVED lines=13> */
.L_x_2372:
[----:B------:R-:W-:Y:S01]  /*115e0*/  IMAD.MOV.U32 R13, RZ, RZ, R19 ;  /* 0x000000ffff0d7224 */ /* 0x000fe200078e0013 */
[----:B------:R-:W-:Y:S02]  /*115f0*/  MOV R12, 0x4 ;  /* 0x00000004000c7802 */ /* 0x000fe40000000f00 */
[----:B------:R-:W-:-:S13]  /*11600*/  IADD3 R2, P0, R14, R5, RZ ;  /* 0x000000050e027210 */ /* 0x000fda0007f1e0ff */
[----:B------:R-:W-:Y:S05]  /*11610*/  WARPSYNC.COLLECTIVE R15, `(.L_x_2373) ;  /* 0x000000000f087348 */ /* 0x000fea0003c00000 */
[----:B------:R0:W1:Y:S02]  /*11620*/  SHFL.IDX P6, R14, R13, R12, R11 ;  /* 0x0000000c0d0e7389 */ /* 0x00006400000c000b */
[----:B01----:R-:W-:Y:S01]  /*11630*/  ENDCOLLECTIVE ;  /* 0x000000000000791b */ /* 0x003fe20003800000 */
.L_x_2373:
        /* <DEDUP_REMOVED lines=13> */
.L_x_2374:
[----:B------:R-:W-:Y:S02]  /*11710*/  IMAD.MOV.U32 R13, RZ, RZ, R19 ;  /* 0x000000ffff0d7224 */ /* 0x000fe400078e0013 */
[----:B------:R-:W-:Y:S01]  /*11720*/  IMAD.MOV.U32 R12, RZ, RZ, 0x5 ;  /* 0x00000005ff0c7424 */ /* 0x000fe200078e00ff */
[----:B------:R-:W-:-:S13]  /*11730*/  IADD3 R2, P0, R14, R5, RZ ;  /* 0x000000050e027210 */ /* 0x000fda0007f1e0ff */
[----:B------:R-:W-:Y:S05]  /*11740*/  WARPSYNC.COLLECTIVE R15, `(.L_x_2375) ;  /* 0x000000000f087348 */ /* 0x000fea0003c00000 */
[----:B------:R0:W1:Y:S02]  /*11750*/  SHFL.IDX P6, R14, R13, R12, R11 ;  /* 0x0000000c0d0e7389 */ /* 0x00006400000c000b */
[----:B01----:R-:W-:Y:S01]  /*11760*/  ENDCOLLECTIVE ;  /* 0x000000000000791b */ /* 0x003fe20003800000 */
.L_x_2375:
        /* <DEDUP_REMOVED lines=12> */
.L_x_2376:
[----:B------:R-:W-:Y:S01]  /*11830*/  @!PT LDS RZ, [RZ] ;  /* 0x00000000fffff984 */ /* 0x000fe20000000800 */
[----:B------:R-:W-:Y:S01]  /*11840*/  @!PT LDS RZ, [RZ] ;  /* 0x00000000fffff984 */ /* 0x000fe20000000800 */
[----:B------:R-:W-:Y:S01]  /*11850*/  @!PT LDS RZ, [RZ] ;  /* 0x00000000fffff984 */ /* 0x000fe20000000800 */
[----:B------:R0:W-:Y:S01]  /*11860*/  LDGSTS.E.BYPASS.LTC128B.128 [R7+0x5400], desc[UR36][R2.64+0x80], !P0 ;  /* 0x0540008002077fae */ /* 0x0001e2000c101d64 */
[----:B------:R-:W-:Y:S05]  /*11870*/  BRA `(.L_x_2377) ;  /* 0xffffffc800fc7947 */ /* 0x000fea000383ffff */
.L_x_2291:
[----:B0-----:R0:W1:Y:S02]  /*11880*/  SYNCS.PHASECHK.TRANS64.TRYWAIT P0, [R4+URZ+0x2a860], R3 ;  /* 0x02a86003040075a7 */ /* 0x001064000800017f */
[----:B-1----:R-:W-:Y:S05]  /*11890*/  @!P0 NANOSLEEP.SYNCS 0x989680 ;  /* 0x009896800000895d */ /* 0x002fea0003900000 */
[----:B------:R-:W1:Y:S02]  /*118a0*/  @!P0 SYNCS.PHASECHK.TRANS64 P0, [R4+URZ+0x2a860], R3 ;  /* 0x02a86003040085a7 */ /* 0x000e64000800007f */
[----:B-1----:R-:W-:Y:S05]  /*118b0*/  @!P0 BRA `(.L_x_2291) ;  /* 0xfffffffc00f08947 */ /* 0x002fea000383ffff */
[----:B------:R-:W-:Y:S05]  /*118c0*/  BRA `(.L_x_2378) ;  /* 0xffffffd000207947 */ /* 0x000fea000383ffff */
.L_x_2292:
[----:B------:R-:W-:Y:S01]  /*118d0*/  BSSY B0, `(.L_x_2379) ;  /* 0x0000008000007945 */ /* 0x000fe20003800000 */
[----:B------:R-:W-:Y:S01]  /*118e0*/  IMAD.MOV.U32 R13, RZ, RZ, R19 ;  /* 0x000000ffff0d7224 */ /* 0x000fe200078e0013 */
[----:B------:R-:W-:Y:S01]  /*118f0*/  MOV R12, RZ ;  /* 0x000000ff000c7202 */ /* 0x000fe20000000f00 */
[----:B------:R-:W-:Y:S02]  /*11900*/  IMAD.MOV.U32 R11, RZ, RZ, 0x181f ;  /* 0x0000181fff0b7424 */ /* 0x000fe400078e00ff */
[----:B------:R-:W-:-:S07]  /*11910*/  IMAD.MOV.U32 R15, RZ, RZ, -0x1 ;  /* 0xffffffffff0f7424 */ /* 0x000fce00078e00ff */
[----:B0-----:R-:W-:Y:S05]  /*11920*/  WARPSYNC.COLLECTIVE R15, `(.L_x_2380) ;  /* 0x000000000f087348 */ /* 0x001fea0003c00000 */
[----:B------:R1:W2:Y:S02]  /*11930*/  SHFL.IDX P6, R14, R13, R12, R11 ;  /* 0x0000000c0d0e7389 */ /* 0x0002a400000c000b */
[----:B012---:R-:W-:Y:S01]  /*11940*/  ENDCOLLECTIVE ;  /* 0x000000000000791b */ /* 0x007fe20003800000 */
.L_x_2380:
[----:B------:R-:W-:Y:S05]  /*11950*/  BSYNC B0 ;  /* 0x0000000000007941 */ /* 0x000fea0003800000 */
.L_x_2379:
[----:B------:R-:W-:Y:S01]  /*11960*/  IMAD.MOV.U32 R13, RZ, RZ, R18 ;  /* 0x000000ffff0d7224 */ /* 0x000fe200078e0012 */
[----:B------:R-:W-:Y:S01]  /*11970*/  MOV R11, 0x181f ;  /* 0x0000181f000b7802 */ /* 0x000fe20000000f00 */
[----:B------:R-:W-:Y:S01]  /*11980*/  IMAD.MOV.U32 R12, RZ, RZ, RZ ;  /* 0x000000ffff0c7224 */ /* 0x000fe200078e00ff */
[----:B------:R-:W-:Y:S01]  /*11990*/  MOV R0, R14 ;  /* 0x0000000e00007202 */ /* 0x000fe20000000f00 */
[----:B------:R-:W-:Y:S02]  /*119a0*/  IMAD.MOV.U32 R15, RZ, RZ, -0x1 ;  /* 0xffffffffff0f7424 */ /* 0x000fe400078e00ff */
[----:B------:R-:W-:-:S07]  /*119b0*/  IMAD.SHL.U32 R6, R37, 0x2, RZ ;  /* 0x0000000225067824 */ /* 0x000fce00078e00ff */
[----:B------:R-:W-:Y:S05]  /*119c0*/  WARPSYNC.COLLECTIVE R15, `(.L_x_2381) ;  /* 0x000000000f087348 */ /* 0x000fea0003c00000 */
[----:B------:R0:W1:Y:S02]  /*119d0*/  SHFL.IDX P6, R14, R13, R12, R11 ;  /* 0x0000000c0d0e7389 */ /* 0x00006400000c000b */
[----:B01----:R-:W-:Y:S01]  /*119e0*/  ENDCOLLECTIVE ;  /* 0x000000000000791b */ /* 0x003fe20003800000 */
.L_x_2381:
[----:B------:R-:W-:Y:S01]  /*119f0*/  IMAD.MOV.U32 R13, RZ, RZ, R19 ;  /* 0x000000ffff0d7224 */ /* 0x000fe200078e0013 */
[----:B------:R-:W-:Y:S02]  /*11a00*/  MOV R12, 0x1 ;  /* 0x00000001000c7802 */ /* 0x000fe40000000f00 */
[----:B------:R-:W-:-:S13]  /*11a10*/  IADD3 R2, P0, R14, R6, RZ ;  /* 0x000000060e027210 */ /* 0x000fda0007f1e0ff */
[----:B------:R-:W-:Y:S05]  /*11a20*/  WARPSYNC.COLLECTIVE R15, `(.L_x_2382) ;  /* 0x000000000f087348 */ /* 0x000fea0003c00000 */
[----:B------:R0:W1:Y:S02]  /*11a30*/  SHFL.IDX P6, R14, R13, R12, R11 ;  /* 0x0000000c0d0e7389 */ /* 0x00006400000c000b */
[----:B01----:R-:W-:Y:S01]  /*11a40*/  ENDCOLLECTIVE ;  /* 0x000000000000791b */ /* 0x003fe20003800000 */
.L_x_2382:
[----:B------:R-:W-:Y:S01]  /*11a50*/  IADD3.X R3, RZ, R0, RZ, P0, !PT ;  /* 0x00000000ff037210 */ /* 0x000fe200007fe4ff */
[----:B------:R-:W-:Y:S01]  /*11a60*/  IMAD R0, R8, 0x2, R17 ;  /* 0x0000000208007824 */ /* 0x000fe200078e0211 */
        /* <DEDUP_REMOVED lines=11> */
.L_x_2383:
        /* <DEDUP_REMOVED lines=10> */
.L_x_2384:
        /* <DEDUP_REMOVED lines=12> */
.L_x_2385:
        /* <DEDUP_REMOVED lines=10> */
.L_x_2386:
        /* <DEDUP_REMOVED lines=12> */
.L_x_2387:
        /* <DEDUP_REMOVED lines=10> */
.L_x_2388:
        /* <DEDUP_REMOVED lines=12> */
.L_x_2389:
        /* <DEDUP_REMOVED lines=10> */
.L_x_2390:
        /* <DEDUP_REMOVED lines=12> */
.L_x_2391:
[----:B------:R-:W-:Y:S01]  /*120a0*/  @!PT LDS RZ, [RZ] ;  /* 0x00000000fffff984 */ /* 0x000fe20000000800 */
[----:B------:R-:W-:Y:S01]  /*120b0*/  @!PT LDS RZ, [RZ] ;  /* 0x00000000fffff984 */ /* 0x000fe20000000800 */
[----:B------:R-:W-:Y:S01]  /*120c0*/  @!PT LDS RZ, [RZ] ;  /* 0x00000000fffff984 */ /* 0x000fe20000000800 */
[----:B------:R1:W-:Y:S01]  /*120d0*/  LDGSTS.E.BYPASS.LTC128B.128 [R0+0x5400], desc[UR36][R2.64+0x80], !P0 ;  /* 0x0540008002007fae */ /* 0x0003e2000c101d64 */
[----:B------:R-:W-:Y:S05]  /*120e0*/  BRA `(.L_x_2392) ;  /* 0xffffffc800e47947 */ /* 0x000fea000383ffff */
.L_x_2297:
[----:B------:R-:W-:Y:S01]  /*120f0*/  BSSY B0, `(.L_x_2393) ;  /* 0x0000008000007945 */ /* 0x000fe20003800000 */
[----:B------:R-:W-:Y:S01]  /*12100*/  IMAD.MOV.U32 R13, RZ, RZ, R34 ;  /* 0x000000ffff0d7224 */ /* 0x000fe200078e0022 */
[----:B------:R-:W-:Y:S01]  /*12110*/  MOV R12, RZ ;  /* 0x000000ff000c7202 */ /* 0x000fe20000000f00 */
[----:B------:R-:W-:Y:S02]  /*12120*/  IMAD.MOV.U32 R11, RZ, RZ, 0x1f ;  /* 0x0000001fff0b7424 */ /* 0x000fe400078e00ff */
[----:B------:R-:W-:-:S07]  /*12130*/  IMAD.MOV.U32 R15, RZ, RZ, -0x1 ;  /* 0xffffffffff0f7424 */ /* 0x000fce00078e00ff */
[----:B-----5:R-:W-:Y:S05]  /*12140*/  WARPSYNC.COLLECTIVE R15, `(.L_x_2394) ;  /* 0x000000000f087348 */ /* 0x020fea0003c00000 */
[----:B------:R0:W1:Y:S02]  /*12150*/  SHFL.IDX P6, R14, R13, R12, R11 ;  /* 0x0000000c0d0e7389 */ /* 0x00006400000c000b */
[----:B01---5:R-:W-:Y:S01]  /*12160*/  ENDCOLLECTIVE ;  /* 0x000000000000791b */ /* 0x023fe20003800000 */
.L_x_2394:
[----:B------:R-:W-:Y:S05]  /*12170*/  BSYNC B0 ;  /* 0x0000000000007941 */ /* 0x000fea0003800000 */
.L_x_2393:
[----:B------:R-:W-:Y:S05]  /*12180*/  BRA `(.L_x_2395) ;  /* 0xffffffcc00687947 */ /* 0x000fea000383ffff */
.L_x_2300:
[----:B-1----:R1:W2:Y:S02]  /*12190*/  SYNCS.PHASECHK.TRANS64.TRYWAIT P0, [R4+URZ+0x2a820], R0 ;  /* 0x02a82000040075a7 */ /* 0x0022a4000800017f */
[----:B--2---:R-:W-:Y:S05]  /*121a0*/  @!P0 NANOSLEEP.SYNCS 0x989680 ;  /* 0x009896800000895d */ /* 0x004fea0003900000 */
[----:B------:R-:W2:Y:S02]  /*121b0*/  @!P0 SYNCS.PHASECHK.TRANS64 P0, [R4+URZ+0x2a820], R0 ;  /* 0x02a82000040085a7 */ /* 0x000ea4000800007f */
[----:B--2---:R-:W-:Y:S05]  /*121c0*/  @!P0 BRA `(.L_x_2300) ;  /* 0xfffffffc00f08947 */ /* 0x004fea000383ffff */
[----:B------:R-:W-:Y:S05]  /*121d0*/  BRA `(.L_x_2396) ;  /* 0xffffffcc00b07947 */ /* 0x000fea000383ffff */
.L_x_2301:
[----:B------:R-:W2:Y:S01]  /*121e0*/  S2R R2, SR_TID.X ;  /* 0x0000000000027919 */ /* 0x000ea20000002100 */
[----:B------:R-:W-:Y:S01]  /*121f0*/  BSSY B0, `(.L_x_2397) ;  /* 0x000000a000007945 */ /* 0x000fe20003800000 */
[----:B------:R-:W-:Y:S01]  /*12200*/  IMAD.MOV.U32 R12, RZ, RZ, RZ ;  /* 0x000000ffff0c7224 */ /* 0x000fe200078e00ff */
[----:B------:R-:W-:Y:S01]  /*12210*/  MOV R15, 0xffffffff ;  /* 0xffffffff000f7802 */ /* 0x000fe20000000f00 */
[----:B------:R-:W-:Y:S01]  /*12220*/  IMAD.MOV.U32 R11, RZ, RZ, 0x1f ;  /* 0x0000001fff0b7424 */ /* 0x000fe200078e00ff */
[----:B--2---:R-:W-:-:S04]  /*12230*/  SHF.R.U32.HI R2, RZ, 0x5, R2 ;  /* 0x00000005ff027819 */ /* 0x004fc80000011602 */
[----:B------:R-:W-:-:S04]  /*12240*/  LOP3.LUT R2, R2, 0x3, RZ, 0xc0, !PT ;  /* 0x0000000302027812 */ /* 0x000fc800078ec0ff */
[----:B------:R-:W-:-:S07]  /*12250*/  MOV R13, R2 ;  /* 0x00000002000d7202 */ /* 0x000fce0000000f00 */
[----:B01---5:R-:W-:Y:S05]  /*12260*/  WARPSYNC.COLLECTIVE R15, `(.L_x_2398) ;  /* 0x000000000f087348 */ /* 0x023fea0003c00000 */
[----:B------:R2:W3:Y:S02]  /*12270*/  SHFL.IDX P6, R14, R13, R12, R11 ;  /* 0x0000000c0d0e7389 */ /* 0x0004e400000c000b */
[----:B0123-5:R-:W-:Y:S01]  /*12280*/  ENDCOLLECTIVE ;  /* 0x000000000000791b */ /* 0x02ffe20003800000 */
.L_x_2398:
[----:B------:R-:W-:Y:S05]  /*12290*/  BSYNC B0 ;  /* 0x0000000000007941 */ /* 0x000fea0003800000 */
.L_x_2397:
[----:B------:R-:W-:Y:S05]  /*122a0*/  BRA `(.L_x_2399) ;  /* 0xffffffcc00987947 */ /* 0x000fea000383ffff */
.L_x_2304:
[----:B------:R-:W-:Y:S01]  /*122b0*/  BSSY B1, `(.L_x_2400) ;  /* 0x0000006000017945 */ /* 0x000fe20003800000 */
[----:B------:R-:W-:-:S07]  /*122c0*/  IMAD.MOV.U32 R15, RZ, RZ, -0x1 ;  /* 0xffffffffff0f7424 */ /* 0x000fce00078e00ff */
[----:B01---5:R-:W-:Y:S05]  /*122d0*/  WARPSYNC.COLLECTIVE R15, `(.L_x_2401) ;  /* 0x000000000f0c7348 */ /* 0x023fea0003c00000 */
[----:B------:R-:W-:Y:S02]  /*122e0*/  ELECT P6, UR62, PT ;  /* 0x00000000003e782f */ /* 0x000fe400038c0000 */
[----:B------:R-:W-:Y:S01]  /*122f0*/  MOV R14, UR62 ;  /* 0x0000003e000e7c02 */ /* 0x000fe20008000f00 */
[----:B01---5:R-:W-:Y:S10]  /*12300*/  ENDCOLLECTIVE ;  /* 0x000000000000791b */ /* 0x023ff40003800000 */
.L_x_2401:
[----:B------:R-:W-:Y:S05]  /*12310*/  BSYNC B1 ;  /* 0x0000000000017941 */ /* 0x000fea0003800000 */
.L_x_2400:
[----:B------:R-:W-:Y:S05]  /*12320*/  BRA `(.L_x_2402) ;  /* 0xffffffcc00907947 */ /* 0x000fea000383ffff */
.L_x_2306:
[----:B-1----:R1:W2:Y:S02]  /*12330*/  SYNCS.PHASECHK.TRANS64.TRYWAIT P1, [R5+URZ+0x2a840], R0 ;  /* 0x02a84000050075a7 */ /* 0x0022a4000802017f */
[----:B--2---:R-:W-:Y:S05]  /*12340*/  @!P1 NANOSLEEP.SYNCS 0x989680 ;  /* 0x009896800000995d */ /* 0x004fea0003900000 */
[----:B------:R-:W2:Y:S02]  /*12350*/  @!P1 SYNCS.PHASECHK.TRANS64 P1, [R5+URZ+0x2a840], R0 ;  /* 0x02a84000050095a7 */ /* 0x000ea4000802007f */
[----:B--2---:R-:W-:Y:S05]  /*12360*/  @!P1 BRA `(.L_x_2306) ;  /* 0xfffffffc00f09947 */ /* 0x004fea000383ffff */
[----:B------:R-:W-:Y:S05]  /*12370*/  BRA `(.L_x_2403) ;  /* 0xffffffcc00b07947 */ /* 0x000fea000383ffff */
.L_x_2308:
[----:B--2---:R2:W3:Y:S02]  /*12380*/  SYNCS.PHASECHK.TRANS64.TRYWAIT P1, [R23+URZ+0x2a840], R2 ;  /* 0x02a84002170075a7 */ /* 0x0044e4000802017f */
[----:B---3--:R-:W-:Y:S05]  /*12390*/  @!P1 NANOSLEEP.SYNCS 0x989680 ;  /* 0x009896800000995d */ /* 0x008fea0003900000 */
[----:B------:R-:W3:Y:S02]  /*123a0*/  @!P1 SYNCS.PHASECHK.TRANS64 P1, [R23+URZ+0x2a840], R2 ;  /* 0x02a84002170095a7 */ /* 0x000ee4000802007f */
[----:B---3--:R-:W-:Y:S05]  /*123b0*/  @!P1 BRA `(.L_x_2308) ;  /* 0xfffffffc00f09947 */ /* 0x008fea000383ffff */
[----:B------:R-:W-:Y:S05]  /*123c0*/  BRA `(.L_x_2404) ;  /* 0xffffffcc00bc7947 */ /* 0x000fea000383ffff */
.L_x_2310:
[----:B---3--:R3:W4:Y:S02]  /*123d0*/  SYNCS.PHASECHK.TRANS64.TRYWAIT P1, [R5+URZ+0x2a860], R0 ;  /* 0x02a86000050075a7 */ /* 0x008724000802017f */
[----:B----4-:R-:W-:Y:S05]  /*123e0*/  @!P1 NANOSLEEP.SYNCS 0x989680 ;  /* 0x009896800000995d */ /* 0x010fea0003900000 */
[----:B------:R-:W4:Y:S02]  /*123f0*/  @!P1 SYNCS.PHASECHK.TRANS64 P1, [R5+URZ+0x2a860], R0 ;  /* 0x02a86000050095a7 */ /* 0x000f24000802007f */
[----:B----4-:R-:W-:Y:S05]  /*12400*/  @!P1 BRA `(.L_x_2310) ;  /* 0xfffffffc00f09947 */ /* 0x010fea000383ffff */
[----:B------:R-:W-:Y:S05]  /*12410*/  BRA `(.L_x_2405) ;  /* 0xffffffcc00b87947 */ /* 0x000fea000383ffff */
.L_x_2406:
        /* <DEDUP_REMOVED lines=14> */
.L_x_15638:


//--------------------- .text._ZN7cutlass13device_kernelIN5flash11enable_sm90INS1_16FlashAttnFwdSm90INS1_25CollectiveMainloopFwdSm90ILi2EN4cute5tupleIJNS5_1CILi1EEES8_S8_EEENS6_IJNS7_ILi128EEENS7_ILi96EEENS7_ILi192EEEEEELi128ENS_6half_tEfNS_4arch4Sm90ELb1ELb0ELb1ELb1ELb1ELb0ELb0ELb1ELb1ELb1ELb0ELb0EEENS1_21CollectiveEpilogueFwdINS6_IJSA_SA_SB_EEES9_SE_SG_Li256ELb1ELb1ELb0ELb0EEENS1_36VarlenDynamicPersistentTileSchedulerILi128ELi96ELi256ELi128ELb0ELb1ELb1ELb1ELb1ELb1EEEEEEEEEvNT_6ParamsE --------------------------
	.section	.text._ZN7cutlass13device_kernelIN5flash11enable_sm90INS1_16FlashAttnFwdSm90INS1_25CollectiveMainloopFwdSm90ILi2EN4cute5tupleIJNS5_1CILi1EEES8_S8_EEENS6_IJNS7_ILi128EEENS7_ILi96EEENS7_ILi192EEEEEELi128ENS_6half_tEfNS_4arch4Sm90ELb1ELb0ELb1ELb1ELb1ELb0ELb0ELb1ELb1ELb1ELb0ELb0EEENS1_21CollectiveEpilogueFwdINS6_IJSA_SA_SB_EEES9_SE_SG_Li256ELb1ELb1ELb0ELb0EEENS1_36VarlenDynamicPersistentTileSchedulerILi128ELi96ELi256ELi128ELb0ELb1ELb1ELb1ELb1ELb1EEEEEEEEEvNT_6ParamsE,"ax",@progbits
	.align	128
.text._ZN7cutlass13device_kernelIN5flash11enable_sm90INS1_16FlashAttnFwdSm90INS1_25CollectiveMainloopFwdSm90ILi2EN4cute5tupleIJNS5_1CILi1EEES8_S8_EEENS6_IJNS7_ILi128EEENS7_ILi96EEENS7_ILi192EEEEEELi128ENS_6half_tEfNS_4arch4Sm90ELb1ELb0ELb1ELb1ELb1ELb0ELb0ELb1ELb1ELb1ELb0ELb0EEENS1_21CollectiveEpilogueFwdINS6_IJSA_SA_SB_EEES9_SE_SG_Li256ELb1ELb1ELb0ELb0EEENS1_36VarlenDynamicPersistentTileSchedulerILi128ELi96ELi256ELi128ELb0ELb1ELb1ELb1ELb1ELb1EEEEEEEEEvNT_6ParamsE:
        .type           _ZN7cutlass13device_kernelIN5flash11enable_sm90INS1_16FlashAttnFwdSm90INS1_25CollectiveMainloopFwdSm90ILi2EN4cute5tupleIJNS5_1CILi1EEES8_S8_EEENS6_IJNS7_ILi128EEENS7_ILi96EEENS7_ILi192EEEEEELi128ENS_6half_tEfNS_4arch4Sm90ELb1ELb0ELb1ELb1ELb1ELb0ELb0ELb1ELb1ELb1ELb0ELb0EEENS1_21CollectiveEpilogueFwdINS6_IJSA_SA_SB_EEES9_SE_SG_Li256ELb1ELb1ELb0ELb0EEENS1_36VarlenDynamicPersistentTileSchedulerILi128ELi96ELi256ELi128ELb0ELb1ELb1ELb1ELb1ELb1EEEEEEEEEvNT_6ParamsE,@function
        .size           _ZN7cutlass13device_kernelIN5flash11enable_sm90INS1_16FlashAttnFwdSm90INS1_25CollectiveMainloopFwdSm90ILi2EN4cute5tupleIJNS5_1CILi1EEES8_S8_EEENS6_IJNS7_ILi128EEENS7_ILi96EEENS7_ILi192EEEEEELi128ENS_6half_tEfNS_4arch4Sm90ELb1ELb0ELb1ELb1ELb1ELb0ELb0ELb1ELb1ELb1ELb0ELb0EEENS1_21CollectiveEpilogueFwdINS6_IJSA_SA_SB_EEES9_SE_SG_Li256ELb1ELb1ELb0ELb0EEENS1_36VarlenDynamicPersistentTileSchedulerILi128ELi96ELi256ELi128ELb0ELb1ELb1ELb1ELb1ELb1EEEEEEEEEvNT_6ParamsE,(.L_x_15639 - _ZN7cutlass13device_kernelIN5flash11enable_sm90INS1_16FlashAttnFwdSm90INS1_25CollectiveMainloopFwdSm90ILi2EN4cute5tupleIJNS5_1CILi1EEES8_S8_EEENS6_IJNS7_ILi128EEENS7_ILi96EEENS7_ILi192EEEEEELi128ENS_6half_tEfNS_4arch4Sm90ELb1ELb0ELb1ELb1ELb1ELb0ELb0ELb1ELb1ELb1ELb0ELb0EEENS1_21CollectiveEpilogueFwdINS6_IJSA_SA_SB_EEES9_SE_SG_Li256ELb1ELb1ELb0ELb0EEENS1_36VarlenDynamicPersistentTileSchedulerILi128ELi96ELi256ELi128ELb0ELb1ELb1ELb1ELb1ELb1EEEEEEEEEvNT_6ParamsE)
        .other          _ZN7cutlass13device_kernelIN5flash11enable_sm90INS1_16FlashAttnFwdSm90INS1_25CollectiveMainloopFwdSm90ILi2EN4cute5tupleIJNS5_1CILi1EEES8_S8_EEENS6_IJNS7_ILi128EEENS7_ILi96EEENS7_ILi192EEEEEELi128ENS_6half_tEfNS_4arch4Sm90ELb1ELb0ELb1ELb1ELb1ELb0ELb0ELb1ELb1ELb1ELb0ELb0EEENS1_21CollectiveEpilogueFwdINS6_IJSA_SA_SB_EEES9_SE_SG_Li256ELb1ELb1ELb0ELb0EEENS1_36VarlenDynamicPersistentTileSchedulerILi128ELi96ELi256ELi128ELb0ELb1ELb1ELb1ELb1ELb1EEEEEEEEEvNT_6ParamsE,@"STO_CUDA_ENTRY STV_DEFAULT"
_ZN7cutlass13device_kernelIN5flash11enable_sm90INS1_16FlashAttnFwdSm90INS1_25CollectiveMainloopFwdSm90ILi2EN4cute5tupleIJNS5_1CILi1EEES8_S8_EEENS6_IJNS7_ILi128EEENS7_ILi96EEENS7_ILi192EEEEEELi128ENS_6half_tEfNS_4arch4Sm90ELb1ELb0ELb1ELb1ELb1ELb0ELb0ELb1ELb1ELb1ELb0ELb0EEENS1_21CollectiveEpilogueFwdINS6_IJSA_SA_SB_EEES9_SE_SG_Li256ELb1ELb1ELb0ELb0EEENS1_36VarlenDynamicPersistentTileSchedulerILi128ELi96ELi256ELi128ELb0ELb1ELb1ELb1ELb1ELb1EEEEEEEEEvNT_6ParamsE:
        /* <DEDUP_REMOVED lines=45> */
.L_x_2407:
        /* <DEDUP_REMOVED lines=22> */
.L_x_2408:
        /* <DEDUP_REMOVED lines=18> */
.L_x_2409:
        /* <DEDUP_REMOVED lines=22> */
.L_x_2410:
        /* <DEDUP_REMOVED lines=23> */
.L_x_2411:
        /* <DEDUP_REMOVED lines=8> */
.L_x_2413:
        /* <DEDUP_REMOVED lines=22> */
[-C--:B------:R-:W-:Y:S02]  /*0a00*/  LEA.HI R0, R3, R174.reuse, RZ, 0x4 ;  /* 0x000000ae03007211 */ /* 0x080fe400078f20ff */
[----:B------:R-:W-:Y:S02]  /*0a10*/  LOP3.LUT R165, R5, 0xffffff80, RZ, 0xc0, !PT ;  /* 0xffffff8005a57812 */ /* 0x000fe400078ec0ff */
[----:B------:R-:W-:Y:S02]  /*0a20*/  SHF.R.S32.HI R9, RZ, 0x4, R0 ;  /* 0x00000004ff097819 */ /* 0x000fe40000011400 */
[----:B------:R-:W-:Y:S01]  /*0a30*/  LEA.HI R2, R3, R174, RZ, 0x5 ;  /* 0x000000ae03027211 */ /* 0x000fe200078f28ff */
[----:B------:R-:W-:Y:S01]  /*0a40*/  IMAD.IADD R165, R174, 0x1, -R165 ;  /* 0x00000001aea57824 */ /* 0x000fe200078e0aa5 */
[----:B------:R-:W-:-:S02]  /*0a50*/  LOP3.LUT R7, R0, 0x3fffff0, RZ, 0xc0, !PT ;  /* 0x03fffff000077812 */ /* 0x000fc400078ec0ff */
[----:B------:R-:W-:Y:S01]  /*0a60*/  LEA.HI R0, R0, R9, RZ, 0x1 ;  /* 0x0000000900007211 */ /* 0x000fe200078f08ff */
[----:B------:R-:W-:Y:S01]  /*0a70*/  IMAD.SHL.U32 R2, R2, 0x20, RZ ;  /* 0x0000002002027824 */ /* 0x000fe200078e00ff */
[----:B------:R-:W-:Y:S02]  /*0a80*/  SHF.R.S32.HI R4, RZ, 0x1f, R165 ;  /* 0x0000001fff047819 */ /* 0x000fe400000114a5 */
[----:B------:R-:W-:Y:S02]  /*0a90*/  LOP3.LUT R0, R0, 0x1ffffffe, RZ, 0xc0, !PT ;  /* 0x1ffffffe00007812 */ /* 0x000fe400078ec0ff */
[----:B------:R-:W-:Y:S02]  /*0aa0*/  LEA.HI R6, R4, R165, RZ, 0x2 ;  /* 0x000000a504067211 */ /* 0x000fe400078f10ff */
[----:B------:R-:W-:Y:S01]  /*0ab0*/  LEA.HI R10, R3, R174, RZ, 0x2 ;  /* 0x000000ae030a7211 */ /* 0x000fe200078f10ff */
[----:B------:R-:W-:Y:S01]  /*0ac0*/  IMAD.IADD R0, R9, 0x1, -R0 ;  /* 0x0000000109007824 */ /* 0x000fe200078e0a00 */
[----:B------:R-:W-:-:S02]  /*0ad0*/  SHF.R.S32.HI R8, RZ, 0x2, R6 ;  /* 0x00000002ff087819 */ /* 0x000fc40000011406 */
[----:B------:R-:W-:Y:S02]  /*0ae0*/  SHF.R.S32.HI R11, RZ, 0x1f, R6 ;  /* 0x0000001fff0b7819 */ /* 0x000fe40000011406 */
[----:B------:R-:W-:Y:S02]  /*0af0*/  SHF.R.S32.HI R166, RZ, 0x7, R5 ;  /* 0x00000007ffa67819 */ /* 0x000fe40000011405 */
[----:B------:R-:W-:Y:S02]  /*0b00*/  LOP3.LUT R2, R2, 0xfffffc00, RZ, 0xc0, !PT ;  /* 0xfffffc0002027812 */ /* 0x000fe400078ec0ff */
[----:B------:R-:W-:Y:S02]  /*0b10*/  IADD3 R7, R174, -R7, RZ ;  /* 0x80000007ae077210 */ /* 0x000fe40007ffe0ff */
[----:B------:R-:W-:Y:S02]  /*0b20*/  LEA.HI R11, R11, R8, RZ, 0x3 ;  /* 0x000000080b0b7211 */ /* 0x000fe400078f18ff */
[----:B------:R-:W-:Y:S01]  /*0b30*/  LOP3.LUT R9, R10, 0xfffffffc, RZ, 0xc0, !PT ;  /* 0xfffffffc0a097812 */ /* 0x000fe200078ec0ff */
[----:B------:R-:W-:Y:S01]  /*0b40*/  IMAD R7, R7, 0x40, R2 ;  /* 0x0000004007077824 */ /* 0x000fe200078e0202 */
[----:B------:R-:W-:-:S02]  /*0b50*/  LEA.HI R5, R5, R166, RZ, 0x1 ;  /* 0x000000a605057211 */ /* 0x000fc400078f08ff */
[----:B------:R-:W-:Y:S01]  /*0b60*/  LEA.HI R3, R3, R174, RZ, 0x3 ;  /* 0x000000ae03037211 */ /* 0x000fe200078f18ff */
[----:B------:R-:W-:Y:S01]  /*0b70*/  IMAD.IADD R2, R174, 0x1, -R9 ;  /* 0x00000001ae027824 */ /* 0x000fe200078e0a09 */
[----:B------:R-:W-:Y:S01]  /*0b80*/  LOP3.LUT R11, R11, 0xfffffff8, RZ, 0xc0, !PT ;  /* 0xfffffff80b0b7812 */ /* 0x000fe200078ec0ff */
[----:B------:R-:W-:Y:S01]  /*0b90*/  IMAD R168, R0, 0x8, R7 ;  /* 0x0000000800a87824 */ /* 0x000fe200078e0207 */
[----:B------:R-:W-:Y:S02]  /*0ba0*/  LEA.HI R4, R4, R165, RZ, 0x5 ;  /* 0x000000a504047211 */ /* 0x000fe400078f28ff */
[----:B------:R-:W-:Y:S01]  /*0bb0*/  LOP3.LUT R9, R5, 0x3fffffe, RZ, 0xc0, !PT ;  /* 0x03fffffe05097812 */ /* 0x000fe200078ec0ff */
[----:B------:R-:W-:Y:S01]  /*0bc0*/  IMAD.IADD R11, R8, 0x1, -R11 ;  /* 0x00000001080b7824 */ /* 0x000fe200078e0a0b */
[----:B------:R-:W-:Y:S02]  /*0bd0*/  LOP3.LUT R5, R3, 0xfffffff8, RZ, 0xc0, !PT ;  /* 0xfffffff803057812 */ /* 0x000fe400078ec0ff */
[----:B------:R-:W-:Y:S01]  /*0be0*/  SHF.R.S32.HI R4, RZ, 0x5, R4 ;  /* 0x00000005ff047819 */ /* 0x000fe20000011404 */
[----:B------:R-:W-:Y:S01]  /*0bf0*/  IMAD.IADD R9, R166, 0x1, -R9 ;  /* 0x00000001a6097824 */ /* 0x000fe200078e0a09 */
[----:B------:R-:W-:Y:S01]  /*0c00*/  LEA.HI R8, R2, R2, RZ, 0x1 ;  /* 0x0000000202087211 */ /* 0x000fe200078f08ff */
[----:B------:R-:W-:Y:S01]  /*0c10*/  IMAD.IADD R160, R174, 0x1, -R5 ;  /* 0x00000001aea07824 */ /* 0x000fe200078e0a05 */
[----:B------:R-:W-:-:S02]  /*0c20*/  LEA R4, R4, R11, 0x4 ;  /* 0x0000000b04047211 */ /* 0x000fc400078e20ff */
[----:B------:R-:W-:Y:S01]  /*0c30*/  LOP3.LUT R11, R8, 0x1ffffffe, RZ, 0xc0, !PT ;  /* 0x1ffffffe080b7812 */ /* 0x000fe200078ec0ff */
[----:B------:R-:W-:Y:S01]  /*0c40*/  IMAD.SHL.U32 R17, R160, 0x8, RZ ;  /* 0x00000008a0117824 */ /* 0x000fe200078e00ff */
[----:B------:R-:W-:Y:S02]  /*0c50*/  LOP3.LUT R18, R6, 0x7ffffffc, RZ, 0xc0, !PT ;  /* 0x7ffffffc06127812 */ /* 0x000fe400078ec0ff */
[----:B------:R-:W-:Y:S01]  /*0c60*/  LEA R167, R9, R4, 0x6 ;  /* 0x0000000409a77211 */ /* 0x000fe200078e30ff */
[----:B------:R-:W-:Y:S01]  /*0c70*/  IMAD.IADD R2, R2, 0x1, -R11 ;  /* 0x0000000102027824 */ /* 0x000fe200078e0a0b */
[----:B------:R-:W-:Y:S01]  /*0c80*/  SHF.R.S32.HI R163, RZ, 0x3, R3 ;  /* 0x00000003ffa37819 */ /* 0x000fe20000011403 */
[----:B------:R-:W-:Y:S01]  /*0c90*/  VIADD R23, R17, 0x40 ;  /* 0x0000004011177836 */ /* 0x000fe20000000000 */
[----:B------:R-:W-:Y:S01]  /*0ca0*/  SHF.R.S32.HI R173, RZ, 0x1f, R17 ;  /* 0x0000001fffad7819 */ /* 0x000fe20000011411 */
[----:B------:R-:W-:Y:S01]  /*0cb0*/  IMAD.IADD R18, R165, 0x1, -R18 ;  /* 0x00000001a5127824 */ /* 0x000fe200078e0a12 */
[----:B------:R-:W-:-:S02]  /*0cc0*/  LEA R19, R2, R167, 0x3 ;  /* 0x000000a702137211 */ /* 0x000fc400078e18ff */
[----:B------:R-:W-:-:S07]  /*0cd0*/  SHF.R.S32.HI R169, RZ, 0x1f, R23 ;  /* 0x0000001fffa97819 */ /* 0x000fce0000011417 */
.L_x_2473:
[----:B0---4-:R-:W0:Y:S01]  /*0ce0*/  LDC.64 R2, c[0x0][0xc88] ;  /* 0x00032200ff027b82 */ /* 0x011e220000000a00 */
[----:B------:R-:W-:Y:S01]  /*0cf0*/  ULDC.64 UR4, c[0x0][0xa28] ;  /* 0x00028a0000047ab9 */ /* 0x000fe20000000a00 */
[----:B------:R-:W-:Y:S01]  /*0d00*/  ULDC.64 UR6, c[0x0][0xa18] ;  /* 0x0002860000067ab9 */ /* 0x000fe20000000a00 */
[----:B------:R-:W-:Y:S01]  /*0d10*/  IMAD.MOV.U32 R0, RZ, RZ, RZ ;  /* 0x000000ffff007224 */ /* 0x000fe200078e00ff */
[----:B------:R-:W-:Y:S01]  /*0d20*/  ULDC.64 UR8, c[0x0][0xa20] ;  /* 0x0002880000087ab9 */ /* 0x000fe20000000a00 */
[----:B0-----:R-:W-:-:S05]  /*0d30*/  IMAD.WIDE R2, R47, 0x4, R2 ;  /* 0x000000042f027825 */ /* 0x001fca00078e0202 */
[----:B--2---:R-:W2:Y:S01]  /*0d40*/  LDG.E R22, desc[UR36][R2.64] ;  /* 0x0000002402167981 */ /* 0x004ea2000c1e1900 */
[----:B------:R-:W-:Y:S02]  /*0d50*/  ISETP.NE.U32.AND P0, PT, RZ, UR4, PT ;  /* 0x00000004ff007c0c */ /* 0x000fe4000bf05070 */
[----:B------:R-:W-:Y:S02]  /*0d60*/  ISETP.NE.U32.AND P1, PT, RZ, UR6, PT ;  /* 0x00000006ff007c0c */ /* 0x000fe4000bf25070 */
[----:B------:R-:W-:Y:S02]  /*0d70*/  ISETP.NE.AND.EX P0, PT, RZ, UR5, PT, P0 ;  /* 0x00000005ff007c0c */ /* 0x000fe4000bf05300 */
[----:B------:R-:W-:Y:S02]  /*0d80*/  ISETP.NE.AND.EX P1, PT, RZ, UR7, PT, P1 ;  /* 0x00000007ff007c0c */ /* 0x000fe4000bf25310 */
[----:B--2---:R-:W-:-:S09]  /*0d90*/  SHF.R.S32.HI R162, RZ, 0x1f, R22 ;  /* 0x0000001fffa27819 */ /* 0x004fd20000011416 */
[----:B---3--:R-:W-:-:S04]  /*0da0*/  @P0 LEA R4, P2, R22, UR4, 0x2 ;  /* 0x0000000416040c11 */ /* 0x008fc8000f8410ff */
[C---:B------:R-:W-:Y:S01]  /*0db0*/  @P0 LEA.HI.X R5, R22.reuse, UR5, R162, 0x2, P2 ;  /* 0x0000000516050c11 */ /* 0x040fe200090f14a2 */
[----:B------:R-:W-:Y:S01]  /*0dc0*/  ULDC.64 UR4, c[0x0][0x418] ;  /* 0x0001060000047ab9 */ /* 0x000fe20000000a00 */
[----:B------:R-:W-:-:S03]  /*0dd0*/  @P1 LEA R170, P2, R22, UR6, 0x2 ;  /* 0x0000000616aa1c11 */ /* 0x000fc6000f8410ff */
[----:B------:R0:W5:Y:S01]  /*0de0*/  @P0 LDG.E R0, desc[UR36][R4.64] ;  /* 0x0000002404000981 */ /* 0x000162000c1e1900 */
[----:B------:R-:W-:-:S05]  /*0df0*/  @P1 LEA.HI.X R171, R22, UR7, R162, 0x2, P2 ;  /* 0x0000000716ab1c11 */ /* 0x000fca00090f14a2 */
[----:B------:R0:W5:Y:S01]  /*0e00*/  @P1 LDG.E R170, desc[UR36][R170.64] ;  /* 0x00000024aaaa1981 */ /* 0x000162000c1e1900 */
[----:B------:R-:W-:Y:S01]  /*0e10*/  UISETP.NE.U32.AND UP0, UPT, UR4, URZ, UPT ;  /* 0x0000003f0400728c */ /* 0x000fe2000bf05070 */
[----:B------:R-:W-:Y:S02]  /*0e20*/  ISETP.NE.U32.AND P2, PT, RZ, UR8, PT ;  /* 0x00000008ff007c0c */ /* 0x000fe4000bf45070 */
        /* <DEDUP_REMOVED lines=17> */
.L_x_2414:
[----:B------:R-:W-:Y:S02]  /*0f40*/  IMAD.U32 R171, RZ, RZ, UR4 ;  /* 0x00000004ffab7e24 */ /* 0x000fe4000f8e00ff */
[----:B------:R-:W-:Y:S01]  /*0f50*/  IMAD.MOV.U32 R161, RZ, RZ, R46 ;  /* 0x000000ffffa17224 */ /* 0x000fe200078e002e */
[----:B------:R-:W-:Y:S06]  /*0f60*/  @!P2 BRA `(.L_x_2415) ;  /* 0x000000000010a947 */ /* 0x000fec0003800000 */
[----:B------:R-:W-:-:S04]  /*0f70*/  LEA R2, P0, R22, UR8, 0x2 ;  /* 0x0000000816027c11 */ /* 0x000fc8000f8010ff */
[----:B------:R-:W-:-:S05]  /*0f80*/  LEA.HI.X R3, R22, UR9, R162, 0x2, P0 ;  /* 0x0000000916037c11 */ /* 0x000fca00080f14a2 */
[----:B------:R1:W5:Y:S01]  /*0f90*/  LDG.E R171, desc[UR36][R2.64] ;  /* 0x0000002402ab7981 */ /* 0x000362000c1e1900 */
[----:B------:R-:W-:Y:S05]  /*0fa0*/  BRA `(.L_x_2416) ;  /* 0x0000000000247947 */ /* 0x000fea0003800000 */
.L_x_2415:
        /* <DEDUP_REMOVED lines=9> */
.L_x_2416:
[----:B------:R-:W2:Y:S01]  /*1040*/  LDC R172, c[0x0][0x448] ;  /* 0x00011200ffac7b82 */ /* 0x000ea20000000800 */
[----:B------:R-:W-:Y:S01]  /*1050*/  IMAD.SHL.U32 R16, R45, 0x80, RZ ;  /* 0x000000802d107824 */ /* 0x000fe200078e00ff */
[----:B------:R-:W-:Y:S01]  /*1060*/  CS2R R86, SRZ ;  /* 0x0000000000567805 */ /* 0x000fe2000001ff00 */
[----:B-----5:R-:W-:Y:S01]  /*1070*/  IMAD.IADD R171, R171, 0x1, -R0 ;  /* 0x00000001abab7824 */ /* 0x020fe200078e0a00 */
[----:B------:R-:W-:Y:S01]  /*1080*/  CS2R R84, SRZ ;  /* 0x0000000000547805 */ /* 0x000fe2000001ff00 */
[----:B-1----:R-:W-:Y:S01]  /*1090*/  VIADD R2, R16, 0x7f ;  /* 0x0000007f10027836 */ /* 0x002fe20000000000 */
[----:B------:R-:W-:Y:S02]  /*10a0*/  CS2R R82, SRZ ;  /* 0x0000000000527805 */ /* 0x000fe4000001ff00 */
[----:B------:R-:W-:Y:S02]  /*10b0*/  CS2R R80, SRZ ;  /* 0x0000000000507805 */ /* 0x000fe4000001ff00 */
[----:B------:R-:W-:-:S02]  /*10c0*/  CS2R R78, SRZ ;  /* 0x00000000004e7805 */ /* 0x000fc4000001ff00 */
[----:B------:R-:W-:Y:S02]  /*10d0*/  CS2R R76, SRZ ;  /* 0x00000000004c7805 */ /* 0x000fe4000001ff00 */
[----:B------:R-:W-:Y:S01]  /*10e0*/  CS2R R74, SRZ ;  /* 0x00000000004a7805 */ /* 0x000fe2000001ff00 */
[----:B------:R-:W-:Y:S01]  /*10f0*/  IMAD.MOV.U32 R73, RZ, RZ, RZ ;  /* 0x000000ffff497224 */ /* 0x000fe200078e00ff */
        /* <DEDUP_REMOVED lines=12> */
[----:B--2---:R-:W-:Y:S02]  /*11c0*/  ISETP.NE.AND P0, PT, R172, 0x1, PT ;  /* 0x00000001ac00780c */ /* 0x004fe40003f05270 */
        /* <DEDUP_REMOVED lines=11> */
[----:B------:R-:W-:Y:S01]  /*1280*/  MOV R10, RZ ;  /* 0x000000ff000a7202 */ /* 0x000fe20000000f00 */
[----:B------:R-:W1:Y:S01]  /*1290*/  @P0 LDC R3, c[0x0][0x44c] ;  /* 0x00011300ff030b82 */ /* 0x000e620000000800 */
[----:B------:R-:W-:Y:S02]  /*12a0*/  IMAD.MOV.U32 R93, RZ, RZ, RZ ;  /* 0x000000ffff5d7224 */ /* 0x000fe400078e00ff */
[----:B------:R-:W-:Y:S02]  /*12b0*/  IMAD.MOV.U32 R12, RZ, RZ, RZ ;  /* 0x000000ffff0c7224 */ /* 0x000fe400078e00ff */
[----:B------:R-:W-:-:S03]  /*12c0*/  IMAD.MOV.U32 R95, RZ, RZ, RZ ;  /* 0x000000ffff5f7224 */ /* 0x000fc600078e00ff */
[----:B------:R-:W2:Y:S01]  /*12d0*/  @P0 LDC R5, c[0x0][0x450] ;  /* 0x00011400ff050b82 */ /* 0x000ea20000000800 */
[----:B-1----:R-:W-:Y:S01]  /*12e0*/  @P0 IMAD.HI.U32 R0, R2, R3, RZ ;  /* 0x0000000302000227 */ /* 0x002fe200078e00ff */
[----:B0-----:R-:W-:-:S04]  /*12f0*/  IADD3 R3, R171, 0x60, -R170 ;  /* 0x00000060ab037810 */ /* 0x001fc80007ffe8aa */
[----:B--2---:R-:W-:Y:S01]  /*1300*/  @P0 SHF.R.U32.HI R2, RZ, R5, R0 ;  /* 0x00000005ff020219 */ /* 0x004fe20000011600 */
[----:B------:R-:W-:Y:S01]  /*1310*/  VIADD R0, R171, 0x5f ;  /* 0x0000005fab007836 */ /* 0x000fe20000000000 */
[----:B------:R-:W-:Y:S02]  /*1320*/  PLOP3.LUT P0, PT, PT, PT, PT, 0x80, 0x0 ;  /* 0x000000000000781c */ /* 0x000fe40003f0f070 */
[----:B------:R-:W-:Y:S01]  /*1330*/  IADD3 R2, R3, R2, RZ ;  /* 0x0000000203027210 */ /* 0x000fe20007ffe0ff */
[----:B------:R-:W-:-:S04]  /*1340*/  IMAD.HI R0, R0, 0x2aaaaaab, RZ ;  /* 0x2aaaaaab00007827 */ /* 0x000fc800078e02ff */
[----:B------:R-:W-:Y:S01]  /*1350*/  IMAD.HI R2, R2, 0x2aaaaaab, RZ ;  /* 0x2aaaaaab02027827 */ /* 0x000fe200078e02ff */
[----:B------:R-:W-:-:S04]  /*1360*/  SHF.R.U32.HI R3, RZ, 0x1f, R0 ;  /* 0x0000001fff037819 */ /* 0x000fc80000011600 */
[----:B------:R-:W-:Y:S02]  /*1370*/  SHF.R.U32.HI R5, RZ, 0x1f, R2 ;  /* 0x0000001fff057819 */ /* 0x000fe40000011602 */
[----:B------:R-:W-:Y:S01]  /*1380*/  LEA.HI.SX32 R3, R0, R3, 0x1c ;  /* 0x0000000300037211 */ /* 0x000fe200078fe2ff */
[----:B------:R-:W-:Y:S01]  /*1390*/  IMAD.MOV.U32 R0, RZ, RZ, RZ ;  /* 0x000000ffff007224 */ /* 0x000fe200078e00ff */
[----:B------:R-:W-:Y:S01]  /*13a0*/  LEA.HI.SX32 R72, R2, R5, 0x1c ;  /* 0x0000000502487211 */ /* 0x000fe200078fe2ff */
[----:B------:R-:W-:-:S03]  /*13b0*/  IMAD.MOV.U32 R2, RZ, RZ, RZ ;  /* 0x000000ffff027224 */ /* 0x000fc600078e00ff */
[----:B------:R-:W-:-:S04]  /*13c0*/  VIMNMX R72, R3, R72, PT ;  /* 0x0000004803487248 */ /* 0x000fc80003fe0100 */
        /* <DEDUP_REMOVED lines=33> */
.L_x_2418:
        /* <DEDUP_REMOVED lines=8> */
.L_x_2560:
[----:B------:R-:W-:Y:S05]  /*1660*/  @!P0 BRA `(.L_x_2420) ;  /* 0x0000000000048947 */ /* 0x000fea0003800000 */
[----:B------:R-:W-:Y:S01]  /*1670*/  BPT.TRAP 0x1 ;  /* 0x000000040000795c */ /* 0x000fe20000300000 */
.L_x_2420:
[----:B0-----:R-:W-:Y:S01]  /*1680*/  IMAD.U32 R3, RZ, RZ, UR38 ;  /* 0x00000026ff037e24 */ /* 0x001fe2000f8e00ff */
[----:B------:R-:W-:-:S04]  /*1690*/  MOV R0, UR39 ;  /* 0x0000002700007c02 */ /* 0x000fc80008000f00 */
[----:B------:R-:W-:Y:S02]  /*16a0*/  LEA R0, R0, UR40, 0x3 ;  /* 0x0000002800007c11 */ /* 0x000fe4000f8e18ff */
[----:B------:R-:W-:-:S04]  /*16b0*/  SHF.L.U32 R3, R3, 0x1f, RZ ;  /* 0x0000001f03037819 */ /* 0x000fc800000006ff */
[----:B------:R0:W1:Y:S01]  /*16c0*/  SYNCS.PHASECHK.TRANS64.TRYWAIT P1, [R0+URZ+0x2a830], R3 ;  /* 0x02a83003000075a7 */ /* 0x000062000802017f */
[----:B------:R-:W-:Y:S05]  /*16d0*/  @!P0 BRA `(.L_x_2421) ;  /* 0x0000000000048947 */ /* 0x000fea0003800000 */
[----:B------:R-:W-:Y:S01]  /*16e0*/  BPT.TRAP 0x1 ;  /* 0x000000040000795c */ /* 0x000fe20000300000 */
.L_x_2421:
[----:B-1----:R-:W-:Y:S05]  /*16f0*/  @P1 BRA `(.L_x_2422) ;  /* 0x0000000000081947 */ /* 0x002fea0003800000 */
[----:B------:R-:W1:Y:S02]  /*1700*/  SYNCS.PHASECHK.TRANS64.TRYWAIT P1, [R0+URZ+0x2a830], R3 ;  /* 0x02a83003000075a7 */ /* 0x000e64000802017f */
[----:B-1----:R-:W-:Y:S05]  /*1710*/  @!P1 BRA `(.L_x_2423) ;  /* 0x000000f800149947 */ /* 0x002fea0003800000 */
.L_x_2422:
        /* <DEDUP_REMOVED lines=99> */
.L_x_2424:
[----:B------:R-:W-:Y:S01]  /*1d50*/  ISETP.NE.AND P4, PT, R172, 0x1, PT ;  /* 0x00000001ac00780c */ /* 0x000fe20003f85270 */
[----:B------:R-:W-:Y:S01]  /*1d60*/  IMAD.IADD R9, R19, 0x1, R16 ;  /* 0x0000000113097824 */ /* 0x000fe200078e0210 */
[----:B------:R-:W-:Y:S01]  /*1d70*/  ULDC UR4, c[0x0][0x9d8] ;  /* 0x0002760000047ab9 */ /* 0x000fe20000000800 */
[----:B------:R-:W-:Y:S02]  /*1d80*/  IMAD.MOV.U32 R15, RZ, RZ, -0x60 ;  /* 0xffffffa0ff0f7424 */ /* 0x000fe400078e00ff */
[----:B------:R-:W-:Y:S01]  /*1d90*/  FMUL.FTZ R26, R26, UR4 ;  /* 0x000000041a1a7c20 */ /* 0x000fe20008410000 */
[----:B------:R-:W-:Y:S01]  /*1da0*/  FMUL.FTZ R27, R27, UR4 ;  /* 0x000000041b1b7c20 */ /* 0x000fe20008410000 */
[----:B------:R-:W-:Y:S01]  /*1db0*/  FMUL.FTZ R30, R30, UR4 ;  /* 0x000000041e1e7c20 */ /* 0x000fe20008410000 */
[----:B------:R-:W-:Y:S02]  /*1dc0*/  IMAD R15, R72, R15, 0x61 ;  /* 0x00000061480f7424 */ /* 0x000fe400078e020f */
[----:B------:R-:W-:Y:S01]  /*1dd0*/  FMUL.FTZ R31, R31, UR4 ;  /* 0x000000041f1f7c20 */ /* 0x000fe20008410000 */
[----:B------:R-:W-:Y:S01]  /*1de0*/  FMUL.FTZ R34, R34, UR4 ;  /* 0x0000000422227c20 */ /* 0x000fe20008410000 */
[----:B------:R-:W0:Y:S01]  /*1df0*/  MUFU.TANH R26, R26 ;  /* 0x0000001a001a7308 */ /* 0x000e220000002400 */
[----:B------:R-:W-:-:S02]  /*1e00*/  IMAD R15, R18, -0x2, R15 ;  /* 0xfffffffe120f7824 */ /* 0x000fc400078e020f */
[----:B------:R-:W-:Y:S01]  /*1e10*/  FMUL.FTZ R35, R35, UR4 ;  /* 0x0000000423237c20 */ /* 0x000fe20008410000 */
[----:B------:R-:W1:Y:S01]  /*1e20*/  @P4 LDC R6, c[0x0][0x44c] ;  /* 0x00011300ff064b82 */ /* 0x000e620000000800 */
[----:B------:R-:W-:Y:S01]  /*1e30*/  FMUL.FTZ R36, R36, UR4 ;  /* 0x0000000424247c20 */ /* 0x000fe20008410000 */
[----:B------:R-:W-:Y:S01]  /*1e40*/  FMUL.FTZ R38, R38, UR4 ;  /* 0x0000000426267c20 */ /* 0x000fe20008410000 */
[----:B------:R-:W-:Y:S01]  /*1e50*/  IADD3 R12, -R170, R15, R171 ;  /* 0x0000000faa0c7210 */ /* 0x000fe20007ffe1ab */
[----:B------:R-:W-:Y:S01]  /*1e60*/  FMUL.FTZ R8, R25, UR4 ;  /* 0x0000000419087c20 */ /* 0x000fe20008410000 */
[----:B------:R-:W2:Y:S01]  /*1e70*/  MUFU.TANH R27, R27 ;  /* 0x0000001b001b7308 */ /* 0x000ea20000002400 */
[----:B------:R-:W-:Y:S01]  /*1e80*/  FMUL.FTZ R46, R46, UR4 ;  /* 0x000000042e2e7c20 */ /* 0x000fe20008410000 */
[----:B------:R-:W-:Y:S01]  /*1e90*/  FMUL.FTZ R39, R39, UR4 ;  /* 0x0000000427277c20 */ /* 0x000fe20008410000 */
[----:B------:R-:W3:Y:S01]  /*1ea0*/  @P4 LDC R13, c[0x0][0x450] ;  /* 0x00011400ff0d4b82 */ /* 0x000ee20000000800 */
[----:B------:R-:W-:Y:S01]  /*1eb0*/  FMUL.FTZ R50, R50, UR4 ;  /* 0x0000000432327c20 */ /* 0x000fe20008410000 */
[----:B------:R-:W-:Y:S01]  /*1ec0*/  FMUL.FTZ R42, R42, UR4 ;  /* 0x000000042a2a7c20 */ /* 0x000fe20008410000 */
[----:B------:R-:W-:Y:S01]  /*1ed0*/  FMUL.FTZ R54, R54, UR4 ;  /* 0x0000000436367c20 */ /* 0x000fe20008410000 */
[----:B------:R-:W-:Y:S01]  /*1ee0*/  FMUL.FTZ R43, R43, UR4 ;  /* 0x000000042b2b7c20 */ /* 0x000fe20008410000 */
[----:B------:R-:W4:Y:S01]  /*1ef0*/  MUFU.TANH R30, R30 ;  /* 0x0000001e001e7308 */ /* 0x000f220000002400 */
[----:B------:R-:W-:Y:S01]  /*1f00*/  FMUL.FTZ R47, R47, UR4 ;  /* 0x000000042f2f7c20 */ /* 0x000fe20008410000 */
[----:B------:R-:W-:Y:S01]  /*1f10*/  FMUL.FTZ R51, R51, UR4 ;  /* 0x0000000433337c20 */ /* 0x000fe20008410000 */
[----:B------:R-:W-:Y:S01]  /*1f20*/  FMUL.FTZ R55, R55, UR4 ;  /* 0x0000000437377c20 */ /* 0x000fe20008410000 */
[----:B------:R-:W-:Y:S01]  /*1f30*/  FMUL.FTZ R58, R58, UR4 ;  /* 0x000000043a3a7c20 */ /* 0x000fe20008410000 */
[----:B------:R-:W-:Y:S01]  /*1f40*/  FMUL.FTZ R59, R59, UR4 ;  /* 0x000000043b3b7c20 */ /* 0x000fe20008410000 */
[----:B------:R-:W-:Y:S01]  /*1f50*/  FMUL.FTZ R62, R62, UR4 ;  /* 0x000000043e3e7c20 */ /* 0x000fe20008410000 */
[----:B------:R-:W-:Y:S01]  /*1f60*/  FMUL.FTZ R63, R63, UR4 ;  /* 0x000000043f3f7c20 */ /* 0x000fe20008410000 */
[----:B------:R-:W5:Y:S01]  /*1f70*/  MUFU.TANH R31, R31 ;  /* 0x0000001f001f7308 */ /* 0x000f620000002400 */
[----:B------:R-:W-:Y:S01]  /*1f80*/  FMUL.FTZ R66, R66, UR4 ;  /* 0x0000000442427c20 */ /* 0x000fe20008410000 */
[----:B------:R-:W-:Y:S01]  /*1f90*/  FMUL.FTZ R67, R67, UR4 ;  /* 0x0000000443437c20 */ /* 0x000fe20008410000 */
[----:B-1----:R-:W-:-:S04]  /*1fa0*/  @P4 IMAD.HI.U32 R6, R9, R6, RZ ;  /* 0x0000000609064227 */ /* 0x002fc800078e00ff */
[----:B------:R-:W-:Y:S01]  /*1fb0*/  FMUL.FTZ R70, R70, UR4 ;  /* 0x0000000446467c20 */ /* 0x000fe20008410000 */
[----:B------:R-:W-:Y:S01]  /*1fc0*/  FMUL.FTZ R71, R71, UR4 ;  /* 0x0000000447477c20 */ /* 0x000fe20008410000 */
[----:B------:R-:W-:Y:S01]  /*1fd0*/  FMUL.FTZ R7, R24, UR4 ;  /* 0x0000000418077c20 */ /* 0x000fe20008410000 */
[----:B------:R-:W-:Y:S01]  /*1fe0*/  FMUL.FTZ R11, R28, UR4 ;  /* 0x000000041c0b7c20 */ /* 0x000fe20008410000 */
[----:B------:R-:W-:Y:S01]  /*1ff0*/  MUFU.TANH R34, R34 ;  /* 0x0000002200227308 */ /* 0x000fe20000002400 */
[----:B------:R-:W-:Y:S01]  /*2000*/  FMUL.FTZ R10, R29, UR4 ;  /* 0x000000041d0a7c20 */ /* 0x000fe20008410000 */
[----:B------:R-:W-:Y:S01]  /*2010*/  FMUL.FTZ R32, R32, UR4 ;  /* 0x0000000420207c20 */ /* 0x000fe20008410000 */
[----:B---3--:R-:W-:Y:S01]  /*2020*/  @P4 SHF.R.U32.HI R9, RZ, R13, R6 ;  /* 0x0000000dff094219 */ /* 0x008fe20000011606 */
[----:B------:R-:W-:Y:S02]  /*2030*/  IMAD R6, R72, -0x60, R171 ;  /* 0xffffffa048067824 */ /* 0x000fe400078e02ab */
[----:B------:R-:W-:Y:S01]  /*2040*/  FMUL.FTZ R33, R33, UR4 ;  /* 0x0000000421217c20 */ /* 0x000fe20008410000 */
[----:B------:R-:W-:Y:S01]  /*2050*/  FMUL.FTZ R37, R37, UR4 ;  /* 0x0000000425257c20 */ /* 0x000fe20008410000 */
[----:B------:R-:W-:Y:S01]  /*2060*/  FMUL.FTZ R40, R40, UR4 ;  /* 0x0000000428287c20 */ /* 0x000fe20008410000 */
[----:B------:R-:W1:Y:S01]  /*2070*/  SHFL.IDX PT, R14, R9, 0x1, 0x1c1f ;  /* 0x003c1f00090e7f89 */ /* 0x000e6200000e0000 */
[----:B------:R-:W-:Y:S01]  /*2080*/  VIADD R13, R6, 0x60 ;  /* 0x00000060060d7836 */ /* 0x000fe20000000000 */
[----:B------:R-:W3:Y:S01]  /*2090*/  MUFU.TANH R35, R35 ;  /* 0x0000002300237308 */ /* 0x000ee20000002400 */
[----:B------:R-:W-:Y:S01]  /*20a0*/  FMUL.FTZ R41, R41, UR4 ;  /* 0x0000000429297c20 */ /* 0x000fe20008410000 */
[----:B------:R-:W5:Y:S01]  /*20b0*/  SHFL.IDX PT, R9, R9, RZ, 0x1c1f ;  /* 0x001c1fff09097589 */ /* 0x000f6200000e0000 */
[----:B------:R-:W-:-:S02]  /*20c0*/  IMAD R13, R18, -0x2, R13 ;  /* 0xfffffffe120d7824 */ /* 0x000fc400078e020d */
        /* <DEDUP_REMOVED lines=14> */
[----:B------:R-:W-:Y:S01]  /*21b0*/  FMUL.FTZ R68, R68, UR4 ;  /* 0x0000000444447c20 */ /* 0x000fe20008410000 */
[----:B------:R-:W-:Y:S01]  /*21c0*/  FMUL.FTZ R69, R69, UR4 ;  /* 0x0000000445457c20 */ /* 0x000fe20008410000 */
[----:B------:R-:W-:Y:S01]  /*21d0*/  ULDC UR4, c[0x0][0x988] ;  /* 0x0002620000047ab9 */ /* 0x000fe20000000800 */
[----:B-1----:R-:W-:-:S03]  /*21e0*/  VIADDMNMX R14, R14, R12, R13, PT ;  /* 0x0000000c0e0e7246 */ /* 0x002fc6000380010d */
[----:B------:R4:W-:Y:S01]  /*21f0*/  MUFU.TANH R84, R46 ;  /* 0x0000002e00547308 */ /* 0x0009e20000002400 */
[C---:B------:R-:W-:Y:S02]  /*2200*/  ISETP.GT.AND P1, PT, R14.reuse, RZ, PT ;  /* 0x000000ff0e00720c */ /* 0x040fe40003f24270 */
[C---:B------:R-:W-:Y:S02]  /*2210*/  ISETP.GT.AND P2, PT, R14.reuse, 0x1, PT ;  /* 0x000000010e00780c */ /* 0x040fe40003f44270 */
[----:B------:R-:W-:Y:S02]  /*2220*/  ISETP.GT.AND P3, PT, R14, 0x8, PT ;  /* 0x000000080e00780c */ /* 0x000fe40003f64270 */
[----:B0-----:R-:W-:Y:S01]  /*2230*/  FSEL R36, R26, -INF , P1 ;  /* 0xff8000001a247808 */ /* 0x001fe20000800000 */
[----:B------:R-:W0:Y:S01]  /*2240*/  MUFU.TANH R39, R39 ;  /* 0x0000002700277308 */ /* 0x000e220000002400 */
[----:B--2---:R-:W-:Y:S02]  /*2250*/  FSEL R15, R27, -INF , P2 ;  /* 0xff8000001b0f7808 */ /* 0x004fe40001000000 */
[----:B------:R-:W-:-:S02]  /*2260*/  ISETP.GT.AND P1, PT, R14, 0x9, PT ;  /* 0x000000090e00780c */ /* 0x000fc40003f24270 */
[----:B----4-:R-:W-:Y:S02]  /*2270*/  FSEL R46, R30, -INF , P3 ;  /* 0xff8000001e2e7808 */ /* 0x010fe40001800000 */
[----:B------:R-:W-:Y:S01]  /*2280*/  FMNMX.FTZ R21, R36, R15, !PT ;  /* 0x0000000f24157209 */ /* 0x000fe20007810000 */
[----:B------:R1:W-:Y:S01]  /*2290*/  MUFU.TANH R88, R50 ;  /* 0x0000003200587308 */ /* 0x0003e20000002400 */
[----:B------:R-:W-:Y:S02]  /*22a0*/  ISETP.GT.AND P2, PT, R14, 0x10, PT ;  /* 0x000000100e00780c */ /* 0x000fe40003f44270 */
[----:B------:R-:W-:Y:S02]  /*22b0*/  FMNMX.FTZ R21, R46, R21, !PT ;  /* 0x000000152e157209 */ /* 0x000fe40007810000 */
[----:B-----5:R-:W-:Y:S01]  /*22c0*/  VIADDMNMX R12, R9, R12, R13, PT ;  /* 0x0000000c090c7246 */ /* 0x020fe2000380010d */
[----:B------:R-:W-:Y:S01]  /*22d0*/  IMAD.U32 R9, RZ, RZ, UR4 ;  /* 0x00000004ff097e24 */ /* 0x000fe2000f8e00ff */
[----:B------:R-:W-:Y:S01]  /*22e0*/  R2UR UR4, R0 ;  /* 0x00000000000472ca */ /* 0x000fe200000e0000 */
[----:B------:R-:W2:Y:S01]  /*22f0*/  MUFU.TANH R42, R42 ;  /* 0x0000002a002a7308 */ /* 0x000ea20000002400 */
[----:B-1----:R-:W-:-:S02]  /*2300*/  FSEL R50, R31, -INF , P1 ;  /* 0xff8000001f327808 */ /* 0x002fc40000800000 */
[----:B------:R-:W-:Y:S01]  /*2310*/  ISETP.GT.AND P1, PT, R14, 0x11, PT ;  /* 0x000000110e00780c */ /* 0x000fe20003f24270 */
[----:B------:R-:W1:Y:S01]  /*2320*/  @P4 LDC R31, c[0x0][0x44c] ;  /* 0x00011300ff1f4b82 */ /* 0x000e620000000800 */
[----:B------:R-:W-:Y:S02]  /*2330*/  FMNMX.FTZ R21, R50, R21, !PT ;  /* 0x0000001532157209 */ /* 0x000fe40007810000 */
[----:B---3--:R-:W-:Y:S01]  /*2340*/  FSEL R74, R35, -INF , P1 ;  /* 0xff800000234a7808 */ /* 0x008fe20000800000 */
[----:B------:R3:W-:Y:S01]  /*2350*/  MUFU.TANH R92, R54 ;  /* 0x00000036005c7308 */ /* 0x0007e20000002400 */
[----:B------:R-:W-:Y:S02]  /*2360*/  ISETP.GT.AND P1, PT, R14, 0x19, PT ;  /* 0x000000190e00780c */ /* 0x000fe40003f24270 */
[----:B------:R-:W-:Y:S01]  /*2370*/  ISETP.GT.AND P3, PT, R12, 0x8, PT ;  /* 0x000000080c00780c */ /* 0x000fe20003f64270 */
[----:B------:R-:W4:Y:S01]  /*2380*/  @P4 LDC R35, c[0x0][0x450] ;  /* 0x00011400ff234b82 */ /* 0x000f220000000800 */
[----:B0-----:R-:W-:Y:S01]  /*2390*/  FSEL R78, R39, -INF , P1 ;  /* 0xff800000274e7808 */ /* 0x001fe20000800000 */
[----:B------:R-:W-:Y:S01]  /*23a0*/  UIADD3 UR4, UR4, 0x2a840, URZ ;  /* 0x0002a84004047890 */ /* 0x000fe2000fffe03f */
[----:B------:R-:W-:Y:S01]  /*23b0*/  ISETP.GT.AND P1, PT, R14, 0x21, PT ;  /* 0x000000210e00780c */ /* 0x000fe20003f24270 */
[----:B------:R-:W0:Y:S01]  /*23c0*/  MUFU.TANH R43, R43 ;  /* 0x0000002b002b7308 */ /* 0x000e220000002400 */
[----:B---3--:R-:W-:Y:S01]  /*23d0*/  FSEL R54, R34, -INF , P2 ;  /* 0xff80000022367808 */ /* 0x008fe20001000000 */
[----:B------:R-:W-:Y:S01]  /*23e0*/  UPRMT UR4, UR42, 0x654, UR4 ;  /* 0x000006542a047896 */ /* 0x000fe20008000004 */
[----:B------:R-:W-:-:S02]  /*23f0*/  ISETP.GT.AND P2, PT, R14, 0x18, PT ;  /* 0x000000180e00780c */ /* 0x000fc40003f44270 */
[----:B------:R-:W-:Y:S02]  /*2400*/  FMNMX.FTZ R21, R54, R21, !PT ;  /* 0x0000001536157209 */ /* 0x000fe40007810000 */
[----:B------:R-:W-:Y:S01]  /*2410*/  FSEL R76, R38, -INF , P2 ;  /* 0xff800000264c7808 */ /* 0x000fe20001000000 */
[----:B------:R-:W3:Y:S01]  /*2420*/  MUFU.TANH R47, R47 ;  /* 0x0000002f002f7308 */ /* 0x000ee20000002400 */
[----:B------:R-:W-:Y:S02]  /*2430*/  FMNMX.FTZ R21, R74, R21, !PT ;  /* 0x000000154a157209 */ /* 0x000fe40007810000 */
[----:B------:R-:W-:Y:S01]  /*2440*/  ISETP.GT.AND P2, PT, R14, 0x20, PT ;  /* 0x000000200e00780c */ /* 0x000fe20003f44270 */
[----:B------:R-:W-:Y:S01]  /*2450*/  SYNCS.ARRIVE.TRANS64.RED.A1T0 RZ, [UR4], RZ ;  /* 0x000000ffffff79a7 */ /* 0x000fe20008100404 */
[----:B------:R-:W-:Y:S02]  /*2460*/  FMNMX.FTZ R21, R76, R21, !PT ;  /* 0x000000154c157209 */ /* 0x000fe40007810000 */
[----:B--2---:R-:W-:Y:S01]  /*2470*/  FSEL R80, R42, -INF , P2 ;  /* 0xff8000002a507808 */ /* 0x004fe20001000000 */
[----:B------:R-:W2:Y:S01]  /*2480*/  MUFU.TANH R51, R51 ;  /* 0x0000003300337308 */ /* 0x000ea20000002400 */
[----:B------:R-:W-:-:S02]  /*2490*/  FMNMX.FTZ R21, R78, R21, !PT ;  /* 0x000000154e157209 */ /* 0x000fc40007810000 */
[----:B------:R-:W-:Y:S02]  /*24a0*/  ISETP.GT.AND P2, PT, R14, 0x28, PT ;  /* 0x000000280e00780c */ /* 0x000fe40003f44270 */
[----:B0-----:R-:W-:Y:S02]  /*24b0*/  FSEL R82, R43, -INF , P1 ;  /* 0xff8000002b527808 */ /* 0x001fe40000800000 */
[----:B------:R-:W-:Y:S01]  /*24c0*/  FMNMX.FTZ R21, R80, R21, !PT ;  /* 0x0000001550157209 */ /* 0x000fe20007810000 */
[----:B------:R-:W0:Y:S01]  /*24d0*/  MUFU.TANH R55, R55 ;  /* 0x0000003700377308 */ /* 0x000e220000002400 */
[----:B------:R-:W-:Y:S02]  /*24e0*/  ISETP.GT.AND P1, PT, R14, 0x29, PT ;  /* 0x000000290e00780c */ /* 0x000fe40003f24270 */
[----:B------:R-:W-:Y:S02]  /*24f0*/  FSEL R84, R84, -INF , P2 ;  /* 0xff80000054547808 */ /* 0x000fe40001000000 */
[----:B------:R-:W-:-:S02]  /*2500*/  FMNMX.FTZ R21, R82, R21, !PT ;  /* 0x0000001552157209 */ /* 0x000fc40007810000 */
[----:B------:R-:W-:Y:S01]  /*2510*/  ISETP.GT.AND P2, PT, R14, 0x30, PT ;  /* 0x000000300e00780c */ /* 0x000fe20003f44270 */
[----:B------:R-:W-:Y:S01]  /*2520*/  MUFU.TANH R58, R58 ;  /* 0x0000003a003a7308 */ /* 0x000fe20000002400 */
[----:B---3--:R-:W-:Y:S02]  /*2530*/  FSEL R86, R47, -INF , P1 ;  /* 0xff8000002f567808 */ /* 0x008fe40000800000 */
[----:B------:R-:W-:Y:S02]  /*2540*/  FMNMX.FTZ R21, R84, R21, !PT ;  /* 0x0000001554157209 */ /* 0x000fe40007810000 */
[----:B------:R-:W-:Y:S02]  /*2550*/  ISETP.GT.AND P1, PT, R14, 0x31, PT ;  /* 0x000000310e00780c */ /* 0x000fe40003f24270 */
[----:B------:R-:W-:Y:S01]  /*2560*/  FSEL R88, R88, -INF , P2 ;  /* 0xff80000058587808 */ /* 0x000fe20001000000 */
[----:B------:R-:W3:Y:S01]  /*2570*/  MUFU.TANH R59, R59 ;  /* 0x0000003b003b7308 */ /* 0x000ee20000002400 */
[----:B------:R-:W-:-:S02]  /*2580*/  FMNMX.FTZ R21, R86, R21, !PT ;  /* 0x0000001556157209 */ /* 0x000fc40007810000 */
[----:B------:R-:W-:Y:S02]  /*2590*/  ISETP.GT.AND P2, PT, R14, 0x38, PT ;  /* 0x000000380e00780c */ /* 0x000fe40003f44270 */
[----:B--2---:R-:W-:Y:S02]  /*25a0*/  FSEL R90, R51, -INF , P1 ;  /* 0xff800000335a7808 */ /* 0x004fe40000800000 */
[----:B------:R-:W-:Y:S01]  /*25b0*/  FMNMX.FTZ R21, R88, R21, !PT ;  /* 0x0000001558157209 */ /* 0x000fe20007810000 */
[----:B------:R-:W2:Y:S01]  /*25c0*/  MUFU.TANH R62, R62 ;  /* 0x0000003e003e7308 */ /* 0x000ea20000002400 */
[----:B------:R-:W-:Y:S02]  /*25d0*/  ISETP.GT.AND P1, PT, R14, 0x39, PT ;  /* 0x000000390e00780c */ /* 0x000fe40003f24270 */
[----:B------:R-:W-:Y:S02]  /*25e0*/  FSEL R92, R92, -INF , P2 ;  /* 0xff8000005c5c7808 */ /* 0x000fe40001000000 */
[----:B------:R-:W-:-:S02]  /*25f0*/  FMNMX.FTZ R21, R90, R21, !PT ;  /* 0x000000155a157209 */ /* 0x000fc40007810000 */
[----:B------:R-:W-:Y:S01]  /*2600*/  ISETP.GT.AND P2, PT, R14, 0x40, PT ;  /* 0x000000400e00780c */ /* 0x000fe20003f44270 */
[----:B------:R-:W5:Y:S01]  /*2610*/  MUFU.TANH R63, R63 ;  /* 0x0000003f003f7308 */ /* 0x000f620000002400 */
[----:B0-----:R-:W-:Y:S02]  /*2620*/  FSEL R94, R55, -INF , P1 ;  /* 0xff800000375e7808 */ /* 0x001fe40000800000 */
[----:B------:R-:W-:Y:S02]  /*2630*/  FMNMX.FTZ R21, R92, R21, !PT ;  /* 0x000000155c157209 */ /* 0x000fe40007810000 */
[----:B------:R-:W-:Y:S02]  /*2640*/  ISETP.GT.AND P1, PT, R14, 0x41, PT ;  /* 0x000000410e00780c */ /* 0x000fe40003f24270 */
[----:B------:R-:W-:Y:S01]  /*2650*/  FMNMX.FTZ R21, R94, R21, !PT ;  /* 0x000000155e157209 */ /* 0x000fe20007810000 */
[----:B------:R0:W1:Y:S01]  /*2660*/  MUFU.TANH R6, R66 ;  /* 0x0000004200067308 */ /* 0x0000620000002400 */
[----:B---3--:R-:W-:-:S02]  /*2670*/  FSEL R96, R59, -INF , P1 ;  /* 0xff8000003b607808 */ /* 0x008fc40000800000 */
[----:B------:R-:W-:-:S05]  /*2680*/  ISETP.GT.AND P1, PT, R14, 0x49, PT ;  /* 0x000000490e00780c */ /* 0x000fca0003f24270 */
[----:B------:R-:W3:Y:S01]  /*2690*/  MUFU.TANH R67, R67 ;  /* 0x0000004300437308 */ /* 0x000ee20000002400 */
[----:B0-----:R-:W-:Y:S02]  /*26a0*/  FSEL R66, R58, -INF , P2 ;  /* 0xff8000003a427808 */ /* 0x001fe40001000000 */
[----:B------:R-:W-:Y:S02]  /*26b0*/  ISETP.GT.AND P2, PT, R14, 0x48, PT ;  /* 0x000000480e00780c */ /* 0x000fe40003f44270 */
[----:B------:R-:W-:Y:S02]  /*26c0*/  FMNMX.FTZ R21, R66, R21, !PT ;  /* 0x0000001542157209 */ /* 0x000fe40007810000 */
[----:B--2---:R-:W-:Y:S01]  /*26d0*/  FSEL R98, R62, -INF , P2 ;  /* 0xff8000003e627808 */ /* 0x004fe20001000000 */
[----:B------:R1:W0:Y:S01]  /*26e0*/  MUFU.TANH R104, R70 ;  /* 0x0000004600687308 */ /* 0x0002220000002400 */
[----:B------:R-:W-:Y:S02]  /*26f0*/  FMNMX.FTZ R21, R96, R21, !PT ;  /* 0x0000001560157209 */ /* 0x000fe40007810000 */
[----:B------:R-:W-:-:S02]  /*2700*/  ISETP.GT.AND P2, PT, R14, 0x50, PT ;  /* 0x000000500e00780c */ /* 0x000fc40003f44270 */
[----:B-----5:R-:W-:Y:S02]  /*2710*/  FSEL R100, R63, -INF , P1 ;  /* 0xff8000003f647808 */ /* 0x020fe40000800000 */
[----:B------:R-:W-:Y:S01]  /*2720*/  FMNMX.FTZ R21, R98, R21, !PT ;  /* 0x0000001562157209 */ /* 0x000fe20007810000 */
[----:B------:R-:W2:Y:S01]  /*2730*/  MUFU.TANH R71, R71 ;  /* 0x0000004700477308 */ /* 0x000ea20000002400 */
[----:B------:R-:W-:Y:S02]  /*2740*/  ISETP.GT.AND P1, PT, R14, 0x51, PT ;  /* 0x000000510e00780c */ /* 0x000fe40003f24270 */
[----:B-1----:R-:W-:Y:S02]  /*2750*/  FSEL R70, R6, -INF , P2 ;  /* 0xff80000006467808 */ /* 0x002fe40001000000 */
[----:B------:R-:W-:Y:S02]  /*2760*/  FMNMX.FTZ R21, R100, R21, !PT ;  /* 0x0000001564157209 */ /* 0x000fe40007810000 */
[----:B------:R-:W-:Y:S01]  /*2770*/  ISETP.GT.AND P2, PT, R14, 0x58, PT ;  /* 0x000000580e00780c */ /* 0x000fe20003f44270 */
[----:B------:R-:W-:Y:S01]  /*2780*/  MUFU.TANH R7, R7 ;  /* 0x0000000700077308 */ /* 0x000fe20000002400 */
[----:B---3--:R-:W-:-:S02]  /*2790*/  FSEL R102, R67, -INF , P1 ;  /* 0xff80000043667808 */ /* 0x008fc40000800000 */
[----:B------:R-:W-:Y:S02]  /*27a0*/  FMNMX.FTZ R21, R70, R21, !PT ;  /* 0x0000001546157209 */ /* 0x000fe40007810000 */
[----:B------:R-:W-:Y:S02]  /*27b0*/  ISETP.GT.AND P1, PT, R14, 0x59, PT ;  /* 0x000000590e00780c */ /* 0x000fe40003f24270 */
[----:B0-----:R-:W-:Y:S01]  /*27c0*/  FSEL R104, R104, -INF , P2 ;  /* 0xff80000068687808 */ /* 0x001fe20001000000 */
[----:B------:R-:W0:Y:S01]  /*27d0*/  MUFU.TANH R8, R8 ;  /* 0x0000000800087308 */ /* 0x000e220000002400 */
[----:B------:R-:W-:Y:S02]  /*27e0*/  FMNMX.FTZ R21, R102, R21, !PT ;  /* 0x0000001566157209 */ /* 0x000fe40007810000 */
[----:B--2---:R-:W-:Y:S02]  /*27f0*/  FSEL R6, R71, -INF , P1 ;  /* 0xff80000047067808 */ /* 0x004fe40000800000 */
[----:B------:R-:W-:-:S02]  /*2800*/  FMNMX.FTZ R21, R104, R21, !PT ;  /* 0x0000001568157209 */ /* 0x000fc40007810000 */
[----:B------:R-:W-:Y:S01]  /*2810*/  ISETP.GT.AND P1, PT, R12, RZ, PT ;  /* 0x000000ff0c00720c */ /* 0x000fe20003f24270 */
[----:B------:R-:W1:Y:S01]  /*2820*/  MUFU.TANH R11, R11 ;  /* 0x0000000b000b7308 */ /* 0x000e620000002400 */
[----:B------:R-:W-:Y:S02]  /*2830*/  FMNMX.FTZ R21, R6, R21, !PT ;  /* 0x0000001506157209 */ /* 0x000fe40007810000 */
[----:B------:R-:W-:-:S03]  /*2840*/  ISETP.GT.AND P2, PT, R12, 0x1, PT ;  /* 0x000000010c00780c */ /* 0x000fc60003f44270 */
[----:B------:R-:W2:Y:S02]  /*2850*/  SHFL.BFLY PT, R14, R21, 0x2, 0x1f ;  /* 0x0c401f00150e7f89 */ /* 0x000ea400000e0000 */
[----:B------:R-:W-:Y:S01]  /*2860*/  MUFU.TANH R10, R10 ;  /* 0x0000000a000a7308 */ /* 0x000fe20000002400 */
[----:B0-----:R-:W-:Y:S02]  /*2870*/  FSEL R8, R8, -INF , P2 ;  /* 0xff80000008087808 */ /* 0x001fe40001000000 */
[----:B------:R-:W-:-:S05]  /*2880*/  ISETP.GT.AND P2, PT, R12, 0x10, PT ;  /* 0x000000100c00780c */ /* 0x000fca0003f44270 */
[----:B------:R0:W3:Y:S01]  /*2890*/  MUFU.TANH R28, R32 ;  /* 0x00000020001c7308 */ /* 0x0000e20000002400 */
[----:B-1----:R-:W-:Y:S02]  /*28a0*/  FSEL R24, R11, -INF , P3 ;  /* 0xff8000000b187808 */ /* 0x002fe40001800000 */
[----:B------:R-:W-:-:S05]  /*28b0*/  ISETP.GT.AND P3, PT, R12, 0x18, PT ;  /* 0x000000180c00780c */ /* 0x000fca0003f64270 */
[----:B------:R-:W1:Y:S01]  /*28c0*/  MUFU.TANH R33, R33 ;  /* 0x0000002100217308 */ /* 0x000e620000002400 */
[----:B0-----:R-:W-:Y:S02]  /*28d0*/  FSEL R32, R25, -INF , P3 ;  /* 0xff80000019207808 */ /* 0x001fe40001800000 */
[----:B--2---:R-:W-:-:S05]  /*28e0*/  FMNMX.FTZ R14, R21, R14, !PT ;  /* 0x0000000e150e7209 */ /* 0x004fca0007810000 */
[----:B------:R-:W0:Y:S01]  /*28f0*/  MUFU.TANH R37, R37 ;  /* 0x0000002500257308 */ /* 0x000e220000002400 */
[----:B---3--:R-:W-:Y:S01]  /*2900*/  FSEL R28, R28, -INF , P2 ;  /* 0xff8000001c1c7808 */ /* 0x008fe20001000000 */
[----:B------:R-:W2:Y:S06]  /*2910*/  SHFL.BFLY PT, R21, R14, 0x1, 0x1f ;  /* 0x0c201f000e157f89 */ /* 0x000eac00000e0000 */
[----:B------:R-:W3:Y:S08]  /*2920*/  MUFU.TANH R40, R40 ;  /* 0x0000002800287308 */ /* 0x000ef00000002400 */
[----:B------:R-:W5:Y:S08]  /*2930*/  MUFU.TANH R41, R41 ;  /* 0x0000002900297308 */ /* 0x000f700000002400 */
[----:B------:R-:W4:Y:S01]  /*2940*/  MUFU.TANH R44, R44 ;  /* 0x0000002c002c7308 */ /* 0x000f220000002400 */
[----:B--2---:R-:W-:-:S02]  /*2950*/  FMNMX.FTZ R20, R14, R21, !PT ;  /* 0x000000150e147209 */ /* 0x004fc40007810000 */
[----:B------:R-:W-:Y:S02]  /*2960*/  FSEL R14, R7, -INF , P1 ;  /* 0xff800000070e7808 */ /* 0x000fe40000800000 */
[----:B------:R-:W-:-:S03]  /*2970*/  ISETP.GT.AND P1, PT, R12, 0x9, PT ;  /* 0x000000090c00780c */ /* 0x000fc60003f24270 */
[----:B------:R-:W2:Y:S01]  /*2980*/  MUFU.TANH R42, R45 ;  /* 0x0000002d002a7308 */ /* 0x000ea20000002400 */
[----:B------:R-:W-:Y:S02]  /*2990*/  FMNMX.FTZ R7, R14, R8, !PT ;  /* 0x000000080e077209 */ /* 0x000fe40007810000 */
[----:B------:R-:W-:Y:S01]  /*29a0*/  FSEL R26, R10, -INF , P1 ;  /* 0xff8000000a1a7808 */ /* 0x000fe20000800000 */
[----:B------:R-:W-:Y:S01]  /*29b0*/  FMUL.FTZ R10, R20, R9 ;  /* 0x00000009140a7220 */ /* 0x000fe20000410000 */
[----:B------:R-:W-:Y:S02]  /*29c0*/  FMNMX.FTZ R7, R24, R7, !PT ;  /* 0x0000000718077209 */ /* 0x000fe40007810000 */
[----:B------:R-:W-:Y:S01]  /*29d0*/  ISETP.GT.AND P1, PT, R12, 0x11, PT ;  /* 0x000000110c00780c */ /* 0x000fe20003f24270 */
[----:B------:R-:W2:Y:S01]  /*29e0*/  MUFU.TANH R48, R48 ;  /* 0x0000003000307308 */ /* 0x000ea20000002400 */
[----:B------:R-:W-:Y:S02]  /*29f0*/  FMNMX.FTZ R7, R26, R7, !PT ;  /* 0x000000071a077209 */ /* 0x000fe40007810000 */
[----:B-1----:R-:W-:-:S02]  /*2a00*/  FSEL R30, R33, -INF , P1 ;  /* 0xff800000211e7808 */ /* 0x002fc40000800000 */
[----:B------:R-:W-:Y:S02]  /*2a10*/  FMNMX.FTZ R7, R28, R7, !PT ;  /* 0x000000071c077209 */ /* 0x000fe40007810000 */
[----:B------:R-:W-:Y:S01]  /*2a20*/  FSETP.NEU.FTZ.AND P2, PT, R20, -INF , PT ;  /* 0xff8000001400780b */ /* 0x000fe20003f5d000 */
[----:B------:R-:W1:Y:S01]  /*2a30*/  MUFU.TANH R49, R49 ;  /* 0x0000003100317308 */ /* 0x000e620000002400 */
[----:B------:R-:W-:Y:S02]  /*2a40*/  ISETP.GT.AND P1, PT, R12, 0x19, PT ;  /* 0x000000190c00780c */ /* 0x000fe40003f24270 */
[----:B------:R-:W-:Y:S02]  /*2a50*/  FMNMX.FTZ R7, R30, R7, !PT ;  /* 0x000000071e077209 */ /* 0x000fe40007810000 */
[----:B------:R-:W-:Y:S02]  /*2a60*/  FSEL R33, R10, RZ, P2 ;  /* 0x000000ff0a217208 */ /* 0x000fe40001000000 */
[----:B------:R-:W-:Y:S01]  /*2a70*/  ISETP.GT.AND P2, PT, R12, 0x20, PT ;  /* 0x000000200c00780c */ /* 0x000fe20003f44270 */
[----:B------:R-:W1:Y:S01]  /*2a80*/  MUFU.TANH R52, R52 ;  /* 0x0000003400347308 */ /* 0x000e620000002400 */
[----:B0-----:R-:W-:Y:S01]  /*2a90*/  FSEL R34, R37, -INF , P1 ;  /* 0xff80000025227808 */ /* 0x001fe20000800000 */
[--C-:B------:R-:W-:Y:S01]  /*2aa0*/  FFMA.FTZ R157, R36, R9, -R33.reuse ;  /* 0x00000009249d7223 */ /* 0x100fe20000010821 */
[----:B------:R-:W-:Y:S01]  /*2ab0*/  FMNMX.FTZ R7, R32, R7, !PT ;  /* 0x0000000720077209 */ /* 0x000fe20007810000 */
[-CC-:B------:R-:W-:Y:S01]  /*2ac0*/  FFMA.FTZ R10, R46, R9.reuse, -R33.reuse ;  /* 0x000000092e0a7223 */ /* 0x180fe20000010821 */
[----:B------:R-:W-:Y:S01]  /*2ad0*/  ISETP.GT.AND P1, PT, R12, 0x21, PT ;  /* 0x000000210c00780c */ /* 0x000fe20003f24270 */
[--C-:B------:R-:W-:Y:S01]  /*2ae0*/  FFMA.FTZ R11, R50, R9, -R33.reuse ;  /* 0x00000009320b7223 */ /* 0x100fe20000010821 */
[----:B---3--:R-:W-:Y:S01]  /*2af0*/  FSEL R36, R40, -INF , P2 ;  /* 0xff80000028247808 */ /* 0x008fe20001000000 */
[----:B------:R-:W0:Y:S01]  /*2b00*/  MUFU.TANH R53, R53 ;  /* 0x0000003500357308 */ /* 0x000e220000002400 */
[----:B------:R-:W-:Y:S01]  /*2b10*/  FMNMX.FTZ R7, R34, R7, !PT ;  /* 0x0000000722077209 */ /* 0x000fe20007810000 */
[-CC-:B------:R-:W-:Y:S01]  /*2b20*/  FFMA.FTZ R15, R15, R9.reuse, -R33.reuse ;  /* 0x000000090f0f7223 */ /* 0x180fe20000010821 */
[----:B------:R-:W-:Y:S01]  /*2b30*/  ISETP.GT.AND P2, PT, R12, 0x28, PT ;  /* 0x000000280c00780c */ /* 0x000fe20003f44270 */
[-CC-:B------:R-:W-:Y:S01]  /*2b40*/  FFMA.FTZ R74, R74, R9.reuse, -R33.reuse ;  /* 0x000000094a4a7223 */ /* 0x180fe20000010821 */
[----:B-----5:R-:W-:Y:S01]  /*2b50*/  FSEL R38, R41, -INF , P1 ;  /* 0xff80000029267808 */ /* 0x020fe20000800000 */
[--C-:B------:R-:W-:Y:S01]  /*2b60*/  FFMA.FTZ R76, R76, R9, -R33.reuse ;  /* 0x000000094c4c7223 */ /* 0x100fe20000010821 */
[----:B------:R-:W-:Y:S01]  /*2b70*/  FMNMX.FTZ R7, R36, R7, !PT ;  /* 0x0000000724077209 */ /* 0x000fe20007810000 */
[----:B------:R-:W3:Y:S01]  /*2b80*/  MUFU.TANH R56, R56 ;  /* 0x0000003800387308 */ /* 0x000ee20000002400 */
[----:B------:R-:W-:Y:S01]  /*2b90*/  ISETP.GT.AND P1, PT, R12, 0x29, PT ;  /* 0x000000290c00780c */ /* 0x000fe20003f24270 */
[-CC-:B------:R-:W-:Y:S01]  /*2ba0*/  FFMA.FTZ R78, R78, R9.reuse, -R33.reuse ;  /* 0x000000094e4e7223 */ /* 0x180fe20000010821 */
[----:B----4-:R-:W-:Y:S01]  /*2bb0*/  FSEL R40, R44, -INF , P2 ;  /* 0xff8000002c287808 */ /* 0x010fe20001000000 */
[--C-:B------:R-:W-:Y:S01]  /*2bc0*/  FFMA.FTZ R80, R80, R9, -R33.reuse ;  /* 0x0000000950507223 */ /* 0x100fe20000010821 */
[----:B------:R-:W-:Y:S01]  /*2bd0*/  FMNMX.FTZ R7, R38, R7, !PT ;  /* 0x0000000726077209 */ /* 0x000fe20007810000 */
[-CC-:B------:R-:W-:Y:S01]  /*2be0*/  FFMA.FTZ R82, R82, R9.reuse, -R33.reuse ;  /* 0x0000000952527223 */ /* 0x180fe20000010821 */
[----:B------:R-:W-:Y:S01]  /*2bf0*/  ISETP.GT.AND P2, PT, R12, 0x30, PT ;  /* 0x000000300c00780c */ /* 0x000fe20003f44270 */
[----:B------:R-:W-:Y:S01]  /*2c00*/  MUFU.TANH R57, R57 ;  /* 0x0000003900397308 */ /* 0x000fe20000002400 */
[----:B--2---:R-:W-:Y:S01]  /*2c10*/  FSEL R42, R42, -INF , P1 ;  /* 0xff8000002a2a7808 */ /* 0x004fe20000800000 */
[--C-:B------:R-:W-:Y:S01]  /*2c20*/  FFMA.FTZ R84, R84, R9, -R33.reuse ;  /* 0x0000000954547223 */ /* 0x100fe20000010821 */
[----:B------:R-:W-:Y:S01]  /*2c30*/  FMNMX.FTZ R7, R40, R7, !PT ;  /* 0x0000000728077209 */ /* 0x000fe20007810000 */
[-CC-:B------:R-:W-:Y:S01]  /*2c40*/  FFMA.FTZ R86, R86, R9.reuse, -R33.reuse ;  /* 0x0000000956567223 */ /* 0x180fe20000010821 */
[----:B------:R-:W-:Y:S01]  /*2c50*/  ISETP.GT.AND P1, PT, R12, 0x31, PT ;  /* 0x000000310c00780c */ /* 0x000fe20003f24270 */
[--C-:B------:R-:W-:Y:S01]  /*2c60*/  FFMA.FTZ R88, R88, R9, -R33.reuse ;  /* 0x0000000958587223 */ /* 0x100fe20000010821 */
[----:B------:R-:W-:Y:S01]  /*2c70*/  FSEL R44, R48, -INF , P2 ;  /* 0xff800000302c7808 */ /* 0x000fe20001000000 */
[----:B------:R-:W2:Y:S01]  /*2c80*/  MUFU.TANH R60, R60 ;  /* 0x0000003c003c7308 */ /* 0x000ea20000002400 */
[----:B------:R-:W-:Y:S01]  /*2c90*/  FMNMX.FTZ R7, R42, R7, !PT ;  /* 0x000000072a077209 */ /* 0x000fe20007810000 */
[-CC-:B------:R-:W-:Y:S01]  /*2ca0*/  FFMA.FTZ R90, R90, R9.reuse, -R33.reuse ;  /* 0x000000095a5a7223 */ /* 0x180fe20000010821 */
[----:B------:R-:W-:Y:S01]  /*2cb0*/  ISETP.GT.AND P2, PT, R12, 0x38, PT ;  /* 0x000000380c00780c */ /* 0x000fe20003f44270 */
[-CC-:B------:R-:W-:Y:S01]  /*2cc0*/  FFMA.FTZ R92, R92, R9.reuse, -R33.reuse ;  /* 0x000000095c5c7223 */ /* 0x180fe20000010821 */
[----:B-1----:R-:W-:Y:S01]  /*2cd0*/  FSEL R46, R49, -INF , P1 ;  /* 0xff800000312e7808 */ /* 0x002fe20000800000 */
[--C-:B------:R-:W-:Y:S01]  /*2ce0*/  FFMA.FTZ R94, R94, R9, -R33.reuse ;  /* 0x000000095e5e7223 */ /* 0x100fe20000010821 */
[----:B------:R-:W-:Y:S01]  /*2cf0*/  FMNMX.FTZ R7, R44, R7, !PT ;  /* 0x000000072c077209 */ /* 0x000fe20007810000 */
[----:B------:R-:W1:Y:S01]  /*2d00*/  MUFU.TANH R58, R61 ;  /* 0x0000003d003a7308 */ /* 0x000e620000002400 */
[----:B------:R-:W-:Y:S01]  /*2d10*/  ISETP.GT.AND P1, PT, R12, 0x39, PT ;  /* 0x000000390c00780c */ /* 0x000fe20003f24270 */
[-CC-:B------:R-:W-:Y:S01]  /*2d20*/  FFMA.FTZ R66, R66, R9.reuse, -R33.reuse ;  /* 0x0000000942427223 */ /* 0x180fe20000010821 */
[----:B------:R-:W-:Y:S01]  /*2d30*/  FSEL R48, R52, -INF , P2 ;  /* 0xff80000034307808 */ /* 0x000fe20001000000 */
[--C-:B------:R-:W-:Y:S01]  /*2d40*/  FFMA.FTZ R96, R96, R9, -R33.reuse ;  /* 0x0000000960607223 */ /* 0x100fe20000010821 */
[----:B------:R-:W-:Y:S01]  /*2d50*/  FMNMX.FTZ R7, R46, R7, !PT ;  /* 0x000000072e077209 */ /* 0x000fe20007810000 */
[-CC-:B------:R-:W-:Y:S01]  /*2d60*/  FFMA.FTZ R98, R98, R9.reuse, -R33.reuse ;  /* 0x0000000962627223 */ /* 0x180fe20000010821 */
[----:B------:R-:W-:Y:S01]  /*2d70*/  ISETP.GT.AND P2, PT, R12, 0x40, PT ;  /* 0x000000400c00780c */ /* 0x000fe20003f44270 */
[----:B------:R-:W4:Y:S01]  /*2d80*/  MUFU.TANH R64, R64 ;  /* 0x0000004000407308 */ /* 0x000f220000002400 */
[----:B0-----:R-:W-:Y:S01]  /*2d90*/  FSEL R50, R53, -INF , P1 ;  /* 0xff80000035327808 */ /* 0x001fe20000800000 */
[--C-:B------:R-:W-:Y:S01]  /*2da0*/  FFMA.FTZ R100, R100, R9, -R33.reuse ;  /* 0x0000000964647223 */ /* 0x100fe20000010821 */
[----:B------:R-:W-:Y:S01]  /*2db0*/  FMNMX.FTZ R7, R48, R7, !PT ;  /* 0x0000000730077209 */ /* 0x000fe20007810000 */
[-CC-:B------:R-:W-:Y:S01]  /*2dc0*/  FFMA.FTZ R70, R70, R9.reuse, -R33.reuse ;  /* 0x0000000946467223 */ /* 0x180fe20000010821 */
[----:B------:R-:W-:Y:S01]  /*2dd0*/  ISETP.GT.AND P1, PT, R12, 0x41, PT ;  /* 0x000000410c00780c */ /* 0x000fe20003f24270 */
[--C-:B------:R-:W-:Y:S01]  /*2de0*/  FFMA.FTZ R102, R102, R9, -R33.reuse ;  /* 0x0000000966667223 */ /* 0x100fe20000010821 */
[----:B---3--:R-:W-:Y:S01]  /*2df0*/  FSEL R52, R56, -INF , P2 ;  /* 0xff80000038347808 */ /* 0x008fe20001000000 */
[----:B------:R0:W-:Y:S01]  /*2e00*/  MUFU.EX2 R159, R10 ;  /* 0x0000000a009f7308 */ /* 0x0001e20000000800 */
[----:B------:R-:W-:Y:S01]  /*2e10*/  FMNMX.FTZ R7, R50, R7, !PT ;  /* 0x0000000732077209 */ /* 0x000fe20007810000 */
[-CC-:B------:R-:W-:Y:S01]  /*2e20*/  FFMA.FTZ R104, R104, R9.reuse, -R33.reuse ;  /* 0x0000000968687223 */ /* 0x180fe20000010821 */
[----:B------:R-:W-:Y:S01]  /*2e30*/  ISETP.GT.AND P2, PT, R12, 0x48, PT ;  /* 0x000000480c00780c */ /* 0x000fe20003f44270 */
[----:B------:R-:W-:Y:S01]  /*2e40*/  FFMA.FTZ R6, R6, R9, -R33 ;  /* 0x0000000906067223 */ /* 0x000fe20000010821 */
[----:B------:R-:W-:-:S02]  /*2e50*/  FMNMX.FTZ R7, R52, R7, !PT ;  /* 0x0000000734077209 */ /* 0x000fc40007810000 */
[----:B--2---:R-:W-:Y:S01]  /*2e60*/  FSEL R56, R60, -INF , P2 ;  /* 0xff8000003c387808 */ /* 0x004fe20001000000 */
[----:B------:R-:W2:Y:S01]  /*2e70*/  MUFU.TANH R62, R65 ;  /* 0x00000041003e7308 */ /* 0x000ea20000002400 */
[----:B0-----:R-:W-:Y:S01]  /*2e80*/  FFMA.FTZ R10, R54, R9, -R33 ;  /* 0x00000009360a7223 */ /* 0x001fe20000010821 */
[----:B------:R-:W-:Y:S02]  /*2e90*/  FSEL R54, R57, -INF , P1 ;  /* 0xff80000039367808 */ /* 0x000fe40000800000 */
[----:B------:R-:W-:Y:S02]  /*2ea0*/  ISETP.GT.AND P1, PT, R12, 0x49, PT ;  /* 0x000000490c00780c */ /* 0x000fe40003f24270 */
[----:B------:R-:W-:Y:S02]  /*2eb0*/  FMNMX.FTZ R7, R54, R7, !PT ;  /* 0x0000000736077209 */ /* 0x000fe40007810000 */
[----:B------:R-:W0:Y:S01]  /*2ec0*/  MUFU.TANH R13, R68 ;  /* 0x00000044000d7308 */ /* 0x000e220000002400 */
[----:B------:R-:W-:-:S02]  /*2ed0*/  ISETP.GT.AND P2, PT, R12, 0x50, PT ;  /* 0x000000500c00780c */ /* 0x000fc40003f44270 */
[----:B-1----:R-:W-:Y:S02]  /*2ee0*/  FSEL R58, R58, -INF , P1 ;  /* 0xff8000003a3a7808 */ /* 0x002fe40000800000 */
[----:B------:R-:W-:Y:S02]  /*2ef0*/  FMNMX.FTZ R7, R56, R7, !PT ;  /* 0x0000000738077209 */ /* 0x000fe40007810000 */
[----:B------:R-:W-:Y:S01]  /*2f00*/  ISETP.GT.AND P1, PT, R12, 0x51, PT ;  /* 0x000000510c00780c */ /* 0x000fe20003f24270 */
[----:B------:R-:W1:Y:S01]  /*2f10*/  MUFU.TANH R69, R69 ;  /* 0x0000004500457308 */ /* 0x000e620000002400 */
[----:B----4-:R-:W-:Y:S02]  /*2f20*/  FSEL R60, R64, -INF , P2 ;  /* 0xff800000403c7808 */ /* 0x010fe40001000000 */
[----:B------:R-:W-:Y:S02]  /*2f30*/  FMNMX.FTZ R7, R58, R7, !PT ;  /* 0x000000073a077209 */ /* 0x000fe40007810000 */
[----:B------:R-:W-:-:S02]  /*2f40*/  ISETP.GT.AND P2, PT, R12, 0x58, PT ;  /* 0x000000580c00780c */ /* 0x000fc40003f44270 */
[----:B--2---:R-:W-:Y:S01]  /*2f50*/  FSEL R62, R62, -INF , P1 ;  /* 0xff8000003e3e7808 */ /* 0x004fe20000800000 */
[----:B------:R2:W-:Y:S01]  /*2f60*/  MUFU.EX2 R153, R10 ;  /* 0x0000000a00997308 */ /* 0x0005e20000000800 */
[----:B------:R-:W-:Y:S02]  /*2f70*/  FMNMX.FTZ R7, R60, R7, !PT ;  /* 0x000000073c077209 */ /* 0x000fe40007810000 */
[----:B------:R-:W-:Y:S02]  /*2f80*/  ISETP.GT.AND P1, PT, R12, 0x59, PT ;  /* 0x000000590c00780c */ /* 0x000fe40003f24270 */
[----:B0-----:R-:W-:Y:S02]  /*2f90*/  FSEL R12, R13, -INF , P2 ;  /* 0xff8000000d0c7808 */ /* 0x001fe40001000000 */
[----:B------:R-:W-:Y:S01]  /*2fa0*/  FMNMX.FTZ R7, R62, R7, !PT ;  /* 0x000000073e077209 */ /* 0x000fe20007810000 */
[----:B------:R-:W-:Y:S01]  /*2fb0*/  MUFU.EX2 R106, R11 ;  /* 0x0000000b006a7308 */ /* 0x000fe20000000800 */
[----:B-1----:R-:W-:-:S02]  /*2fc0*/  FSEL R64, R69, -INF , P1 ;  /* 0xff80000045407808 */ /* 0x002fc40000800000 */
[----:B------:R-:W-:-:S04]  /*2fd0*/  FMNMX.FTZ R7, R12, R7, !PT ;  /* 0x000000070c077209 */ /* 0x000fc80007810000 */
[----:B------:R-:W-:Y:S01]  /*2fe0*/  FMNMX.FTZ R7, R64, R7, !PT ;  /* 0x0000000740077209 */ /* 0x000fe20007810000 */
[----:B------:R-:W-:Y:S04]  /*2ff0*/  MUFU.EX2 R157, R157 ;  /* 0x0000009d009d7308 */ /* 0x000fe80000000800 */
[----:B--2---:R-:W0:Y:S04]  /*3000*/  SHFL.BFLY PT, R10, R7, 0x2, 0x1f ;  /* 0x0c401f00070a7f89 */ /* 0x004e2800000e0000 */
[----:B------:R-:W1:Y:S08]  /*3010*/  MUFU.EX2 R68, R15 ;  /* 0x0000000f00447308 */ /* 0x000e700000000800 */
[----:B------:R-:W-:Y:S08]  /*3020*/  MUFU.EX2 R74, R74 ;  /* 0x0000004a004a7308 */ /* 0x000ff00000000800 */
[----:B------:R-:W-:Y:S01]  /*3030*/  MUFU.EX2 R76, R76 ;  /* 0x0000004c004c7308 */ /* 0x000fe20000000800 */
[----:B-1----:R-:W-:Y:S01]  /*3040*/  FADD.FTZ R0, R157, R68 ;  /* 0x000000449d007221 */ /* 0x002fe20000010000 */
[----:B------:R-:W-:-:S02]  /*3050*/  F2FP.F16.F32.PACK_AB R157, R68, R157 ;  /* 0x0000009d449d723e */ /* 0x000fc400000000ff */
[----:B------:R-:W-:Y:S02]  /*3060*/  CS2R R68, SRZ ;  /* 0x0000000000447805 */ /* 0x000fe4000001ff00 */
[----:B0-----:R-:W-:Y:S02]  /*3070*/  FMNMX.FTZ R11, R7, R10, !PT ;  /* 0x0000000a070b7209 */ /* 0x001fe40007810000 */
[----:B------:R0:W-:Y:S03]  /*3080*/  MUFU.EX2 R155, R78 ;  /* 0x0000004e009b7308 */ /* 0x0001e60000000800 */
[----:B------:R-:W1:Y:S05]  /*3090*/  SHFL.BFLY PT, R10, R11, 0x1, 0x1f ;  /* 0x0c201f000b0a7f89 */ /* 0x000e6a00000e0000 */
[----:B------:R-:W-:Y:S01]  /*30a0*/  MUFU.EX2 R80, R80 ;  /* 0x0000005000507308 */ /* 0x000fe20000000800 */
[----:B0-----:R-:W-:-:S07]  /*30b0*/  CS2R R78, SRZ ;  /* 0x00000000004e7805 */ /* 0x001fce000001ff00 */
[----:B------:R0:W-:Y:S08]  /*30c0*/  MUFU.EX2 R149, R82 ;  /* 0x0000005200957308 */ /* 0x0001f00000000800 */
[----:B------:R-:W-:Y:S01]  /*30d0*/  MUFU.EX2 R84, R84 ;  /* 0x0000005400547308 */ /* 0x000fe20000000800 */
[----:B-1----:R-:W-:Y:S02]  /*30e0*/  FMNMX.FTZ R10, R11, R10, !PT ;  /* 0x0000000a0b0a7209 */ /* 0x002fe40007810000 */
[----:B0-----:R-:W-:-:S02]  /*30f0*/  CS2R R82, SRZ ;  /* 0x0000000000527805 */ /* 0x001fc4000001ff00 */
[C---:B------:R-:W-:Y:S01]  /*3100*/  FSETP.NEU.FTZ.AND P1, PT, R10.reuse, -INF , PT ;  /* 0xff8000000a00780b */ /* 0x040fe20003f3d000 */
[----:B------:R-:W-:Y:S02]  /*3110*/  FMUL.FTZ R7, R10, R9 ;  /* 0x000000090a077220 */ /* 0x000fe40000410000 */
[----:B------:R-:W-:Y:S03]  /*3120*/  MUFU.EX2 R151, R86 ;  /* 0x0000005600977308 */ /* 0x000fe60000000800 */
[----:B------:R-:W-:-:S05]  /*3130*/  FSEL R7, R7, RZ, P1 ;  /* 0x000000ff07077208 */ /* 0x000fca0000800000 */
[-CC-:B------:R-:W-:Y:S01]  /*3140*/  FFMA.FTZ R14, R14, R9.reuse, -R7.reuse ;  /* 0x000000090e0e7223 */ /* 0x180fe20000010807 */
[-CC-:B------:R-:W-:Y:S01]  /*3150*/  FFMA.FTZ R8, R8, R9.reuse, -R7.reuse ;  /* 0x0000000908087223 */ /* 0x180fe20000010807 */
[-CC-:B------:R-:W-:Y:S01]  /*3160*/  FFMA.FTZ R24, R24, R9.reuse, -R7.reuse ;  /* 0x0000000918187223 */ /* 0x180fe20000010807 */
[-CC-:B------:R-:W-:Y:S01]  /*3170*/  FFMA.FTZ R26, R26, R9.reuse, -R7.reuse ;  /* 0x000000091a1a7223 */ /* 0x180fe20000010807 */
[-CC-:B------:R-:W-:Y:S01]  /*3180*/  FFMA.FTZ R28, R28, R9.reuse, -R7.reuse ;  /* 0x000000091c1c7223 */ /* 0x180fe20000010807 */
[----:B------:R0:W-:Y:S01]  /*3190*/  MUFU.EX2 R11, R8 ;  /* 0x00000008000b7308 */ /* 0x0001e20000000800 */
        /* <DEDUP_REMOVED lines=8> */
[----:B0-----:R-:W-:Y:S01]  /*3220*/  MOV R8, R16 ;  /* 0x0000001000087202 */ /* 0x001fe20000000f00 */
        /* <DEDUP_REMOVED lines=12> */
[----:B------:R-:W-:Y:S01]  /*32f0*/  FFMA.FTZ R64, R64, R9, -R7 ;  /* 0x0000000940407223 */ /* 0x000fe20000010807 */
[----:B------:R-:W-:Y:S01]  /*3300*/  CS2R R86, SRZ ;  /* 0x0000000000567805 */ /* 0x000fe2000001ff00 */
[----:B------:R0:W2:Y:S01]  /*3310*/  MUFU.EX2 R13, R26 ;  /* 0x0000001a000d7308 */ /* 0x0000a20000000800 */
[----:B-1----:R-:W-:-:S07]  /*3320*/  F2FP.F16.F32.PACK_AB R156, R11, R14 ;  /* 0x0000000e0b9c723e */ /* 0x002fce00000000ff */
[----:B------:R-:W1:Y:S01]  /*3330*/  MUFU.EX2 R28, R28 ;  /* 0x0000001c001c7308 */ /* 0x000e620000000800 */
[----:B0-----:R-:W-:-:S05]  /*3340*/  @P4 IMAD.HI.U32 R26, R16, R31, RZ ;  /* 0x0000001f101a4227 */ /* 0x001fca00078e00ff */
[----:B------:R-:W-:Y:S01]  /*3350*/  @P4 SHF.R.U32.HI R8, RZ, R35, R26 ;  /* 0x00000023ff084219 */ /* 0x000fe2000001161a */
[----:B------:R-:W-:Y:S01]  /*3360*/  FADD.FTZ R35, R14, R11 ;  /* 0x0000000b0e237221 */ /* 0x000fe20000010000 */
[----:B------:R-:W0:Y:S01]  /*3370*/  MUFU.EX2 R15, R30 ;  /* 0x0000001e000f7308 */ /* 0x000e220000000800 */
[----:B--2---:R-:W-:Y:S01]  /*3380*/  F2FP.F16.F32.PACK_AB R158, R13, R24 ;  /* 0x000000180d9e723e */ /* 0x004fe200000000ff */
[----:B------:R-:W-:Y:S01]  /*3390*/  VIADD R14, R72, 0xfffffffe ;  /* 0xfffffffe480e7836 */ /* 0x000fe20000000000 */
[----:B------:R-:W-:Y:S02]  /*33a0*/  IADD3 R8, R8, R171, -R170 ;  /* 0x000000ab08087210 */ /* 0x000fe40007ffe8aa */
[----:B------:R-:W-:-:S03]  /*33b0*/  CS2R R72, SRZ ;  /* 0x0000000000487805 */ /* 0x000fc6000001ff00 */
[----:B------:R-:W2:Y:S01]  /*33c0*/  MUFU.EX2 R32, R32 ;  /* 0x0000002000207308 */ /* 0x000ea20000000800 */
[----:B------:R-:W-:-:S04]  /*33d0*/  IMAD.HI R26, R8, 0x2aaaaaab, RZ ;  /* 0x2aaaaaab081a7827 */ /* 0x000fc800078e02ff */
[----:B------:R-:W-:Y:S01]  /*33e0*/  FADD.FTZ R8, R24, R35 ;  /* 0x0000002318087221 */ /* 0x000fe20000010000 */
[----:B------:R-:W-:Y:S01]  /*33f0*/  FADD.FTZ R35, R159, R0 ;  /* 0x000000009f237221 */ /* 0x000fe20000010000 */
[C---:B------:R-:W-:Y:S02]  /*3400*/  F2FP.F16.F32.PACK_AB R159, R106.reuse, R159 ;  /* 0x0000009f6a9f723e */ /* 0x040fe400000000ff */
[----:B------:R-:W-:Y:S01]  /*3410*/  FADD.FTZ R33, R13, R8 ;  /* 0x000000080d217221 */ /* 0x000fe20000010000 */
[----:B------:R-:W-:Y:S01]  /*3420*/  FADD.FTZ R0, R106, R35 ;  /* 0x000000236a007221 */ /* 0x000fe20000010000 */
[----:B------:R-:W3:Y:S01]  /*3430*/  MUFU.EX2 R21, R34 ;  /* 0x0000002200157308 */ /* 0x000ee20000000800 */
[----:B------:R-:W-:Y:S01]  /*3440*/  SHF.R.U32.HI R39, RZ, 0x1f, R26 ;  /* 0x0000001fff277819 */ /* 0x000fe2000001161a */
[----:B-1----:R-:W-:Y:S01]  /*3450*/  FADD.FTZ R8, R28, R33 ;  /* 0x000000211c087221 */ /* 0x002fe20000010000 */
[----:B------:R-:W-:Y:S01]  /*3460*/  FADD.FTZ R35, R153, R0 ;  /* 0x0000000099237221 */ /* 0x000fe20000010000 */
[----:B0-----:R-:W-:-:S02]  /*3470*/  F2FP.F16.F32.PACK_AB R152, R15, R28 ;  /* 0x0000001c0f98723e */ /* 0x001fc400000000ff */
[----:B------:R-:W-:Y:S01]  /*3480*/  FADD.FTZ R37, R15, R8 ;  /* 0x000000080f257221 */ /* 0x000fe20000010000 */
[----:B------:R-:W-:Y:S01]  /*3490*/  FADD.FTZ R35, R74, R35 ;  /* 0x000000234a237221 */ /* 0x000fe20000010000 */
[----:B------:R-:W0:Y:S01]  /*34a0*/  MUFU.EX2 R36, R36 ;  /* 0x0000002400247308 */ /* 0x000e220000000800 */
[----:B------:R-:W-:Y:S01]  /*34b0*/  LEA.HI.SX32 R26, R26, R39, 0x1c ;  /* 0x000000271a1a7211 */ /* 0x000fe200078fe2ff */
[----:B--2---:R-:W-:Y:S01]  /*34c0*/  FADD.FTZ R0, R32, R37 ;  /* 0x0000002520007221 */ /* 0x004fe20000010000 */
[----:B------:R-:W-:Y:S01]  /*34d0*/  FADD.FTZ R8, R76, R35 ;  /* 0x000000234c087221 */ /* 0x000fe20000010000 */
[----:B------:R-:W-:Y:S02]  /*34e0*/  F2FP.F16.F32.PACK_AB R153, R74, R153 ;  /* 0x000000994a99723e */ /* 0x000fe400000000ff */
[----:B------:R-:W-:Y:S01]  /*34f0*/  CS2R R74, SRZ ;  /* 0x00000000004a7805 */ /* 0x000fe2000001ff00 */
[----:B------:R-:W-:Y:S01]  /*3500*/  FADD.FTZ R37, R155, R8 ;  /* 0x000000089b257221 */ /* 0x000fe20000010000 */
[----:B------:R-:W1:Y:S01]  /*3510*/  MUFU.EX2 R25, R38 ;  /* 0x0000002600197308 */ /* 0x000e620000000800 */
[----:B---3--:R-:W-:Y:S01]  /*3520*/  FADD.FTZ R35, R21, R0 ;  /* 0x0000000015237221 */ /* 0x008fe20000010000 */
[----:B------:R-:W-:Y:S01]  /*3530*/  F2FP.F16.F32.PACK_AB R155, R155, R76 ;  /* 0x0000004c9b9b723e */ /* 0x000fe200000000ff */
[----:B------:R-:W-:Y:S01]  /*3540*/  FADD.FTZ R8, R80, R37 ;  /* 0x0000002550087221 */ /* 0x000fe20000010000 */
[----:B------:R-:W-:-:S02]  /*3550*/  F2FP.F16.F32.PACK_AB R154, R21, R32 ;  /* 0x00000020159a723e */ /* 0x000fc400000000ff */
[----:B------:R-:W-:Y:S01]  /*3560*/  CS2R R76, SRZ ;  /* 0x00000000004c7805 */ /* 0x000fe2000001ff00 */
[C---:B------:R-:W-:Y:S01]  /*3570*/  FADD.FTZ R37, R149.reuse, R8 ;  /* 0x0000000895257221 */ /* 0x040fe20000010000 */
[----:B------:R-:W2:Y:S01]  /*3580*/  MUFU.EX2 R40, R40 ;  /* 0x0000002800287308 */ /* 0x000ea20000000800 */
[----:B0-----:R-:W-:Y:S01]  /*3590*/  FADD.FTZ R0, R36, R35 ;  /* 0x0000002324007221 */ /* 0x001fe20000010000 */
[----:B------:R-:W-:Y:S01]  /*35a0*/  F2FP.F16.F32.PACK_AB R149, R149, R80 ;  /* 0x000000509595723e */ /* 0x000fe200000000ff */
[----:B------:R-:W-:Y:S01]  /*35b0*/  FADD.FTZ R8, R84, R37 ;  /* 0x0000002554087221 */ /* 0x000fe20000010000 */
[----:B------:R-:W-:-:S03]  /*35c0*/  CS2R R80, SRZ ;  /* 0x0000000000507805 */ /* 0x000fc6000001ff00 */
[----:B------:R-:W-:Y:S01]  /*35d0*/  FADD.FTZ R37, R151, R8 ;  /* 0x0000000897257221 */ /* 0x000fe20000010000 */
[----:B------:R0:W3:Y:S01]  /*35e0*/  MUFU.EX2 R27, R42 ;  /* 0x0000002a001b7308 */ /* 0x0000e20000000800 */
[----:B-1----:R-:W-:Y:S01]  /*35f0*/  FADD.FTZ R35, R25, R0 ;  /* 0x0000000019237221 */ /* 0x002fe20000010000 */
[----:B------:R-:W-:Y:S02]  /*3600*/  F2FP.F16.F32.PACK_AB R151, R151, R84 ;  /* 0x000000549797723e */ /* 0x000fe400000000ff */
[----:B------:R-:W-:Y:S02]  /*3610*/  CS2R R84, SRZ ;  /* 0x0000000000547805 */ /* 0x000fe4000001ff00 */
[----:B------:R-:W-:Y:S02]  /*3620*/  F2FP.F16.F32.PACK_AB R148, R25, R36 ;  /* 0x000000241994723e */ /* 0x000fe400000000ff */
[----:B------:R-:W-:Y:S01]  /*3630*/  CS2R R24, SRZ ;  /* 0x0000000000187805 */ /* 0x000fe2000001ff00 */
[----:B------:R-:W1:Y:S01]  /*3640*/  MUFU.EX2 R44, R44 ;  /* 0x0000002c002c7308 */ /* 0x000e620000000800 */
[----:B--2---:R-:W-:Y:S01]  /*3650*/  FADD.FTZ R0, R40, R35 ;  /* 0x0000002328007221 */ /* 0x004fe20000010000 */
[----:B0-----:R-:W-:-:S06]  /*3660*/  CS2R R42, SRZ ;  /* 0x00000000002a7805 */ /* 0x001fcc000001ff00 */
[----:B------:R-:W0:Y:S01]  /*3670*/  MUFU.EX2 R88, R88 ;  /* 0x0000005800587308 */ /* 0x000e220000000800 */
[C---:B---3--:R-:W-:Y:S01]  /*3680*/  FADD.FTZ R35, R27.reuse, R0 ;  /* 0x000000001b237221 */ /* 0x048fe20000010000 */
[----:B------:R-:W-:Y:S02]  /*3690*/  F2FP.F16.F32.PACK_AB R150, R27, R40 ;  /* 0x000000281b96723e */ /* 0x000fe400000000ff */
[----:B------:R-:W-:-:S04]  /*36a0*/  CS2R R40, SRZ ;  /* 0x0000000000287805 */ /* 0x000fc8000001ff00 */
[----:B------:R2:W3:Y:S01]  /*36b0*/  MUFU.EX2 R29, R46 ;  /* 0x0000002e001d7308 */ /* 0x0004e20000000800 */
[----:B-1----:R-:W-:-:S07]  /*36c0*/  FADD.FTZ R0, R44, R35 ;  /* 0x000000232c007221 */ /* 0x002fce0000010000 */
[----:B------:R-:W1:Y:S01]  /*36d0*/  MUFU.EX2 R145, R90 ;  /* 0x0000005a00917308 */ /* 0x000e620000000800 */
[----:B0-----:R-:W-:Y:S01]  /*36e0*/  FADD.FTZ R8, R88, R37 ;  /* 0x0000002558087221 */ /* 0x001fe20000010000 */
[----:B--2---:R-:W-:-:S06]  /*36f0*/  CS2R R46, SRZ ;  /* 0x00000000002e7805 */ /* 0x004fcc000001ff00 */
[----:B------:R-:W0:Y:S01]  /*3700*/  MUFU.EX2 R48, R48 ;  /* 0x0000003000307308 */ /* 0x000e220000000800 */
[C---:B---3--:R-:W-:Y:S01]  /*3710*/  FADD.FTZ R37, R29.reuse, R0 ;  /* 0x000000001d257221 */ /* 0x048fe20000010000 */
[----:B------:R-:W-:Y:S02]  /*3720*/  F2FP.F16.F32.PACK_AB R144, R29, R44 ;  /* 0x0000002c1d90723e */ /* 0x000fe400000000ff */
[----:B------:R-:W-:Y:S02]  /*3730*/  CS2R R44, SRZ ;  /* 0x00000000002c7805 */ /* 0x000fe4000001ff00 */
[----:B------:R-:W-:Y:S02]  /*3740*/  CS2R R28, SRZ ;  /* 0x00000000001c7805 */ /* 0x000fe4000001ff00 */
[----:B------:R-:W2:Y:S01]  /*3750*/  MUFU.EX2 R92, R92 ;  /* 0x0000005c005c7308 */ /* 0x000ea20000000800 */
[C---:B-1----:R-:W-:Y:S01]  /*3760*/  FADD.FTZ R39, R145.reuse, R8 ;  /* 0x0000000891277221 */ /* 0x042fe20000010000 */
[----:B------:R-:W-:-:S06]  /*3770*/  F2FP.F16.F32.PACK_AB R145, R145, R88 ;  /* 0x000000589191723e */ /* 0x000fcc00000000ff */
[----:B------:R1:W3:Y:S01]  /*3780*/  MUFU.EX2 R31, R50 ;  /* 0x00000032001f7308 */ /* 0x0002e20000000800 */
[----:B0-----:R-:W-:Y:S01]  /*3790*/  FADD.FTZ R0, R48, R37 ;  /* 0x0000002530007221 */ /* 0x001fe20000010000 */
[----:B------:R-:W-:-:S06]  /*37a0*/  CS2R R36, SRZ ;  /* 0x0000000000247805 */ /* 0x000fcc000001ff00 */
[----:B------:R-:W0:Y:S01]  /*37b0*/  MUFU.EX2 R147, R94 ;  /* 0x0000005e00937308 */ /* 0x000e220000000800 */
[----:B--2---:R-:W-:Y:S01]  /*37c0*/  FADD.FTZ R8, R92, R39 ;  /* 0x000000275c087221 */ /* 0x004fe20000010000 */
[----:B-1----:R-:W-:Y:S02]  /*37d0*/  CS2R R50, SRZ ;  /* 0x0000000000327805 */ /* 0x002fe4000001ff00 */
[----:B------:R-:W-:-:S04]  /*37e0*/  CS2R R38, SRZ ;  /* 0x0000000000267805 */ /* 0x000fc8000001ff00 */
[----:B------:R-:W1:Y:S01]  /*37f0*/  MUFU.EX2 R52, R52 ;  /* 0x0000003400347308 */ /* 0x000e620000000800 */
[C---:B---3--:R-:W-:Y:S01]  /*3800*/  FADD.FTZ R11, R31.reuse, R0 ;  /* 0x000000001f0b7221 */ /* 0x048fe20000010000 */
[----:B------:R-:W-:Y:S02]  /*3810*/  F2FP.F16.F32.PACK_AB R146, R31, R48 ;  /* 0x000000301f92723e */ /* 0x000fe400000000ff */
[----:B------:R-:W-:Y:S02]  /*3820*/  CS2R R48, SRZ ;  /* 0x0000000000307805 */ /* 0x000fe4000001ff00 */
[----:B------:R-:W-:Y:S02]  /*3830*/  CS2R R30, SRZ ;  /* 0x00000000001e7805 */ /* 0x000fe4000001ff00 */
[----:B------:R-:W2:Y:S01]  /*3840*/  MUFU.EX2 R66, R66 ;  /* 0x0000004200427308 */ /* 0x000ea20000000800 */
[C---:B0-----:R-:W-:Y:S01]  /*3850*/  FADD.FTZ R13, R147.reuse, R8 ;  /* 0x00000008930d7221 */ /* 0x041fe20000010000 */
[----:B------:R-:W-:-:S06]  /*3860*/  F2FP.F16.F32.PACK_AB R147, R147, R92 ;  /* 0x0000005c9393723e */ /* 0x000fcc00000000ff */
[----:B------:R0:W3:Y:S01]  /*3870*/  MUFU.EX2 R33, R54 ;  /* 0x0000003600217308 */ /* 0x0000e20000000800 */
[----:B-1----:R-:W-:-:S07]  /*3880*/  FADD.FTZ R0, R52, R11 ;  /* 0x0000000b34007221 */ /* 0x002fce0000010000 */
[----:B------:R-:W1:Y:S01]  /*3890*/  MUFU.EX2 R56, R56 ;  /* 0x0000003800387308 */ /* 0x000e620000000800 */
[----:B--2---:R-:W-:Y:S01]  /*38a0*/  FADD.FTZ R8, R66, R13 ;  /* 0x0000000d42087221 */ /* 0x004fe20000010000 */
[----:B0-----:R-:W-:-:S06]  /*38b0*/  CS2R R54, SRZ ;  /* 0x0000000000367805 */ /* 0x001fcc000001ff00 */
[----:B------:R0:W2:Y:S01]  /*38c0*/  MUFU.EX2 R7, R58 ;  /* 0x0000003a00077308 */ /* 0x0000a20000000800 */
[C---:B---3--:R-:W-:Y:S01]  /*38d0*/  FADD.FTZ R13, R33.reuse, R0 ;  /* 0x00000000210d7221 */ /* 0x048fe20000010000 */
[----:B------:R-:W-:Y:S02]  /*38e0*/  F2FP.F16.F32.PACK_AB R140, R33, R52 ;  /* 0x00000034218c723e */ /* 0x000fe400000000ff */
[----:B------:R-:W-:Y:S02]  /*38f0*/  CS2R R52, SRZ ;  /* 0x0000000000347805 */ /* 0x000fe4000001ff00 */
[----:B------:R-:W-:Y:S02]  /*3900*/  CS2R R32, SRZ ;  /* 0x0000000000207805 */ /* 0x000fe4000001ff00 */
[----:B------:R-:W3:Y:S01]  /*3910*/  MUFU.EX2 R60, R60 ;  /* 0x0000003c003c7308 */ /* 0x000ee20000000800 */
[----:B-1----:R-:W-:Y:S01]  /*3920*/  FADD.FTZ R0, R56, R13 ;  /* 0x0000000d38007221 */ /* 0x002fe20000010000 */
[----:B0-----:R-:W-:-:S06]  /*3930*/  CS2R R58, SRZ ;  /* 0x00000000003a7805 */ /* 0x001fcc000001ff00 */
[----:B------:R-:W0:Y:S01]  /*3940*/  MUFU.EX2 R141, R96 ;  /* 0x00000060008d7308 */ /* 0x000e220000000800 */
[C---:B--2---:R-:W-:Y:S01]  /*3950*/  FADD.FTZ R13, R7.reuse, R0 ;  /* 0x00000000070d7221 */ /* 0x044fe20000010000 */
[----:B------:R-:W-:Y:S02]  /*3960*/  F2FP.F16.F32.PACK_AB R142, R7, R56 ;  /* 0x00000038078e723e */ /* 0x000fe400000000ff */
[----:B------:R-:W-:-:S04]  /*3970*/  CS2R R56, SRZ ;  /* 0x0000000000387805 */ /* 0x000fc8000001ff00 */
[----:B------:R1:W2:Y:S01]  /*3980*/  MUFU.EX2 R35, R62 ;  /* 0x0000003e00237308 */ /* 0x0002a20000000800 */
[----:B---3--:R-:W-:-:S07]  /*3990*/  FADD.FTZ R0, R60, R13 ;  /* 0x0000000d3c007221 */ /* 0x008fce0000010000 */
[----:B------:R-:W3:Y:S01]  /*39a0*/  MUFU.EX2 R98, R98 ;  /* 0x0000006200627308 */ /* 0x000ee20000000800 */
[C---:B0-----:R-:W-:Y:S01]  /*39b0*/  FADD.FTZ R15, R141.reuse, R8 ;  /* 0x000000088d0f7221 */ /* 0x041fe20000010000 */
[----:B------:R-:W-:Y:S02]  /*39c0*/  F2FP.F16.F32.PACK_AB R141, R141, R66 ;  /* 0x000000428d8d723e */ /* 0x000fe400000000ff */
[----:B------:R-:W-:Y:S02]  /*39d0*/  CS2R R66, SRZ ;  /* 0x0000000000427805 */ /* 0x000fe4000001ff00 */
[----:B-1----:R-:W-:Y:S02]  /*39e0*/  CS2R R62, SRZ ;  /* 0x00000000003e7805 */ /* 0x002fe4000001ff00 */
[----:B------:R-:W0:Y:S01]  /*39f0*/  MUFU.EX2 R12, R12 ;  /* 0x0000000c000c7308 */ /* 0x000e220000000800 */
[C---:B--2---:R-:W-:Y:S01]  /*3a00*/  FADD.FTZ R13, R35.reuse, R0 ;  /* 0x00000000230d7221 */ /* 0x044fe20000010000 */
[----:B------:R-:W-:-:S02]  /*3a10*/  F2FP.F16.F32.PACK_AB R136, R35, R60 ;  /* 0x0000003c2388723e */ /* 0x000fc400000000ff */
[----:B------:R-:W-:Y:S02]  /*3a20*/  CS2R R60, SRZ ;  /* 0x00000000003c7805 */ /* 0x000fe4000001ff00 */
[----:B------:R-:W-:Y:S02]  /*3a30*/  CS2R R34, SRZ ;  /* 0x0000000000227805 */ /* 0x000fe4000001ff00 */
[----:B------:R-:W1:Y:S01]  /*3a40*/  MUFU.EX2 R143, R100 ;  /* 0x00000064008f7308 */ /* 0x000e620000000800 */
[----:B---3--:R-:W-:-:S07]  /*3a50*/  FADD.FTZ R8, R98, R15 ;  /* 0x0000000f62087221 */ /* 0x008fce0000010000 */
[----:B------:R-:W2:Y:S01]  /*3a60*/  MUFU.EX2 R70, R70 ;  /* 0x0000004600467308 */ /* 0x000ea20000000800 */
[----:B0-----:R-:W-:Y:S01]  /*3a70*/  FADD.FTZ R0, R12, R13 ;  /* 0x0000000d0c007221 */ /* 0x001fe20000010000 */
[----:B------:R-:W-:Y:S02]  /*3a80*/  VIMNMX R13, RZ, R26, !PT ;  /* 0x0000001aff0d7248 */ /* 0x000fe40007fe0100 */
[----:B------:R-:W-:Y:S02]  /*3a90*/  CS2R R26, SRZ ;  /* 0x00000000001a7805 */ /* 0x000fe4000001ff00 */
[----:B------:R-:W-:Y:S02]  /*3aa0*/  ISETP.GE.AND P1, PT, R14, R13, PT ;  /* 0x0000000d0e00720c */ /* 0x000fe40003f26270 */
[----:B------:R-:W0:Y:S01]  /*3ab0*/  MUFU.EX2 R137, R102 ;  /* 0x0000006600897308 */ /* 0x000e220000000800 */
[C---:B-1----:R-:W-:Y:S01]  /*3ac0*/  FADD.FTZ R15, R143.reuse, R8 ;  /* 0x000000088f0f7221 */ /* 0x042fe20000010000 */
[----:B------:R-:W-:-:S06]  /*3ad0*/  F2FP.F16.F32.PACK_AB R143, R143, R98 ;  /* 0x000000628f8f723e */ /* 0x000fcc00000000ff */
[----:B------:R-:W1:Y:S01]  /*3ae0*/  MUFU.EX2 R104, R104 ;  /* 0x0000006800687308 */ /* 0x000e620000000800 */
[----:B--2---:R-:W-:-:S07]  /*3af0*/  FADD.FTZ R8, R70, R15 ;  /* 0x0000000f46087221 */ /* 0x004fce0000010000 */
[----:B------:R2:W3:Y:S01]  /*3b00*/  MUFU.EX2 R11, R64 ;  /* 0x00000040000b7308 */ /* 0x0004e20000000800 */
[C---:B0-----:R-:W-:Y:S01]  /*3b10*/  FADD.FTZ R7, R137.reuse, R8 ;  /* 0x0000000889077221 */ /* 0x041fe20000010000 */
[----:B------:R-:W-:Y:S01]  /*3b20*/  F2FP.F16.F32.PACK_AB R137, R137, R70 ;  /* 0x000000468989723e */ /* 0x000fe200000000ff */
[----:B------:R-:W-:Y:S01]  /*3b30*/  IMAD.MOV.U32 R8, RZ, RZ, 0x3f800000 ;  /* 0x3f800000ff087424 */ /* 0x000fe200078e00ff */
[----:B------:R-:W-:-:S04]  /*3b40*/  CS2R R70, SRZ ;  /* 0x0000000000467805 */ /* 0x000fc8000001ff00 */
[----:B------:R1:W0:Y:S01]  /*3b50*/  MUFU.EX2 R139, R6 ;  /* 0x00000006008b7308 */ /* 0x0002220000000800 */
[----:B--2---:R-:W-:Y:S01]  /*3b60*/  CS2R R64, SRZ ;  /* 0x0000000000407805 */ /* 0x004fe2000001ff00 */
[----:B-1----:R-:W-:Y:S01]  /*3b70*/  FADD.FTZ R6, R104, R7 ;  /* 0x0000000768067221 */ /* 0x002fe20000010000 */
[C---:B---3--:R-:W-:Y:S01]  /*3b80*/  FADD.FTZ R7, R11.reuse, R0 ;  /* 0x000000000b077221 */ /* 0x048fe20000010000 */
[----:B------:R-:W-:Y:S01]  /*3b90*/  F2FP.F16.F32.PACK_AB R138, R11, R12 ;  /* 0x0000000c0b8a723e */ /* 0x000fe200000000ff */
[----:B------:R-:W-:Y:S02]  /*3ba0*/  IMAD.MOV.U32 R0, RZ, RZ, 0x3f800000 ;  /* 0x3f800000ff007424 */ /* 0x000fe400078e00ff */
[C---:B0-----:R-:W-:Y:S01]  /*3bb0*/  FADD.FTZ R6, R139.reuse, R6 ;  /* 0x000000068b067221 */ /* 0x041fe20000010000 */
        /* <DEDUP_REMOVED lines=8> */
[----:B------:R-:W-:-:S05]  /*3c40*/  ULDC UR6, c[0x0][0x9d8] ;  /* 0x0002760000067ab9 */ /* 0x000fca0000000800 */
.L_x_2436:
[----:B------:R-:W-:-:S04]  /*3c50*/  UISETP.NE.AND UP0, UPT, UR5, 0x1, UPT ;  /* 0x000000010500788c */ /* 0x000fc8000bf05270 */
[----:B------:R-:W-:-:S04]  /*3c60*/  USEL UR38, URZ, 0x1, UP0 ;  /* 0x000000013f267887 */ /* 0x000fc80008000000 */
[----:B------:R-:W-:Y:S01]  /*3c70*/  ULOP3.LUT UR38, UR4, UR38, URZ, 0x3c, !UPT ;  /* 0x0000002604267292 */ /* 0x000fe2000f8e3c3f */
[----:B------:R-:W-:Y:S11]  /*3c80*/  @!P0 BRA `(.L_x_2426) ;  /* 0x0000000000048947 */ /* 0x000ff60003800000 */
[----:B------:R-:W-:Y:S01]  /*3c90*/  BPT.TRAP 0x1 ;  /* 0x000000040000795c */ /* 0x000fe20000300000 */
.L_x_2426:
        /* <DEDUP_REMOVED lines=9> */
.L_x_2427:
[----:B-1----:R-:W-:Y:S05]  /*3d30*/  @P1 BRA `(.L_x_2428) ;  /* 0x0000000000081947 */ /* 0x002fea0003800000 */
[----:B------:R-:W1:Y:S02]  /*3d40*/  SYNCS.PHASECHK.TRANS64.TRYWAIT P1, [UR7+0x2a830], R9 ;  /* 0x02a83009ff0075a7 */ /* 0x000e640008020147 */
[----:B-1----:R-:W-:Y:S05]  /*3d50*/  @!P1 BRA `(.L_x_2429) ;  /* 0x000000d000989947 */ /* 0x002fea0003800000 */
.L_x_2428:
        /* <DEDUP_REMOVED lines=143> */
.L_x_2430:
[----:B------:R-:W-:Y:S01]  /*4650*/  ULEA UR10, UR5, UR40, 0x3 ;  /* 0x00000028050a7291 */ /* 0x000fe2000f8e183f */
[----:B------:R-:W-:-:S05]  /*4660*/  IMAD.U32 R0, RZ, RZ, UR4 ;  /* 0x00000004ff007e24 */ /* 0x000fca000f8e00ff */
[----:B------:R-:W-:-:S04]  /*4670*/  SHF.L.U32 R0, R0, 0x1f, RZ ;  /* 0x0000001f00007819 */ /* 0x000fc800000006ff */
[----:B------:R2:W3:Y:S01]  /*4680*/  SYNCS.PHASECHK.TRANS64.TRYWAIT P1, [UR10+0x2a850], R0 ;  /* 0x02a85000ff0075a7 */ /* 0x0004e2000802014a */
[----:B------:R-:W-:Y:S05]  /*4690*/  @!P0 BRA `(.L_x_2431) ;  /* 0x0000000000048947 */ /* 0x000fea0003800000 */
[----:B------:R-:W-:Y:S01]  /*46a0*/  BPT.TRAP 0x1 ;  /* 0x000000040000795c */ /* 0x000fe20000300000 */
.L_x_2431:
[----:B---3--:R-:W-:Y:S05]  /*46b0*/  @P1 BRA `(.L_x_2432) ;  /* 0x0000000000081947 */ /* 0x008fea0003800000 */
[----:B------:R-:W3:Y:S02]  /*46c0*/  SYNCS.PHASECHK.TRANS64.TRYWAIT P1, [UR10+0x2a850], R0 ;  /* 0x02a85000ff0075a7 */ /* 0x000ee4000802014a */
[----:B---3--:R-:W-:Y:S05]  /*46d0*/  @!P1 BRA `(.L_x_2433) ;  /* 0x000000c800509947 */ /* 0x008fea0003800000 */
.L_x_2432:
        /* <DEDUP_REMOVED lines=38> */
.L_x_2434:
[----:B------:R-:W-:Y:S01]  /*4940*/  ISETP.NE.AND P1, PT, R172, 0x1, PT ;  /* 0x00000001ac00780c */ /* 0x000fe20003f25270 */
[----:B------:R-:W-:Y:S01]  /*4950*/  FMUL.FTZ R20, R94, UR6 ;  /* 0x000000065e147c20 */ /* 0x000fe20008410000 */
[----:B-1----:R-:W-:Y:S01]  /*4960*/  IADD3 R10, R19, R16, RZ ;  /* 0x00000010130a7210 */ /* 0x002fe20007ffe0ff */
        /* <DEDUP_REMOVED lines=8> */
[----:B------:R-:W-:Y:S01]  /*49f0*/  FMUL.FTZ R100, R100, UR6 ;  /* 0x0000000664647c20 */ /* 0x000fe20008410000 */
[----:B------:R-:W-:Y:S01]  /*4a00*/  FMUL.FTZ R101, R101, UR6 ;  /* 0x0000000665657c20 */ /* 0x000fe20008410000 */
[----:B0-----:R-:W0:Y:S01]  /*4a10*/  @P1 LDC R9, c[0x0][0x44c] ;  /* 0x00011300ff091b82 */ /* 0x001e220000000800 */
[----:B------:R-:W-:Y:S01]  /*4a20*/  FMUL.FTZ R21, R99, UR6 ;  /* 0x0000000663157c20 */ /* 0x000fe20008410000 */
[----:B------:R1:W3:Y:S01]  /*4a30*/  MUFU.TANH R152, R88 ;  /* 0x0000005800987308 */ /* 0x0002e20000002400 */
[----:B------:R-:W-:Y:S01]  /*4a40*/  FMUL.FTZ R104, R104, UR6 ;  /* 0x0000000668687c20 */ /* 0x000fe20008410000 */
[----:B--2---:R-:W-:Y:S01]  /*4a50*/  FMUL.FTZ R0, R90, UR6 ;  /* 0x000000065a007c20 */ /* 0x004fe20008410000 */
[----:B------:R-:W-:Y:S01]  /*4a60*/  FMUL.FTZ R90, R102, UR6 ;  /* 0x00000006665a7c20 */ /* 0x000fe20008410000 */
[----:B------:R-:W-:Y:S01]  /*4a70*/  FMUL.FTZ R105, R105, UR6 ;  /* 0x0000000669697c20 */ /* 0x000fe20008410000 */
[----:B------:R-:W-:Y:S01]  /*4a80*/  FMUL.FTZ R108, R108, UR6 ;  /* 0x000000066c6c7c20 */ /* 0x000fe20008410000 */
[----:B------:R-:W2:Y:S01]  /*4a90*/  @P1 LDC R94, c[0x0][0x450] ;  /* 0x00011400ff5e1b82 */ /* 0x000ea20000000800 */
[----:B------:R-:W-:Y:S01]  /*4aa0*/  FMUL.FTZ R109, R109, UR6 ;  /* 0x000000066d6d7c20 */ /* 0x000fe20008410000 */
[----:B------:R4:W5:Y:S01]  /*4ab0*/  MUFU.TANH R150, R89 ;  /* 0x0000005900967308 */ /* 0x0009620000002400 */
[----:B-1----:R-:W-:Y:S01]  /*4ac0*/  FMUL.FTZ R88, R98, UR6 ;  /* 0x0000000662587c20 */ /* 0x002fe20008410000 */
        /* <DEDUP_REMOVED lines=10> */
[----:B----4-:R-:W-:Y:S01]  /*4b70*/  FMUL.FTZ R89, R103, UR6 ;  /* 0x0000000667597c20 */ /* 0x010fe20008410000 */
[----:B------:R-:W-:Y:S01]  /*4b80*/  FMUL.FTZ R133, R133, UR6 ;  /* 0x0000000685857c20 */ /* 0x000fe20008410000 */
[----:B0-----:R-:W-:-:S04]  /*4b90*/  @P1 IMAD.HI.U32 R9, R10, R9, RZ ;  /* 0x000000090a091227 */ /* 0x001fc800078e00ff */
[----:B------:R-:W-:Y:S01]  /*4ba0*/  FMUL.FTZ R8, R91, UR6 ;  /* 0x000000065b087c20 */ /* 0x000fe20008410000 */
[----:B------:R0:W1:Y:S01]  /*4bb0*/  MUFU.TANH R148, R92 ;  /* 0x0000005c00947308 */ /* 0x0000620000002400 */
[----:B------:R-:W-:Y:S01]  /*4bc0*/  FMUL.FTZ R118, R118, UR6 ;  /* 0x0000000676767c20 */ /* 0x000fe20008410000 */
[----:B------:R-:W-:Y:S01]  /*4bd0*/  FMUL.FTZ R122, R122, UR6 ;  /* 0x000000067a7a7c20 */ /* 0x000fe20008410000 */
[----:B------:R-:W-:Y:S01]  /*4be0*/  FMUL.FTZ R91, R107, UR6 ;  /* 0x000000066b5b7c20 */ /* 0x000fe20008410000 */
[----:B------:R-:W-:Y:S01]  /*4bf0*/  FMUL.FTZ R126, R126, UR6 ;  /* 0x000000067e7e7c20 */ /* 0x000fe20008410000 */
[----:B------:R-:W-:Y:S01]  /*4c00*/  FMUL.FTZ R130, R130, UR6 ;  /* 0x0000000682827c20 */ /* 0x000fe20008410000 */
[----:B--2---:R-:W-:Y:S01]  /*4c10*/  @P1 SHF.R.U32.HI R10, RZ, R94, R9 ;  /* 0x0000005eff0a1219 */ /* 0x004fe20000011609 */
[----:B------:R-:W-:Y:S01]  /*4c20*/  IMAD.MOV.U32 R9, RZ, RZ, -0x60 ;  /* 0xffffffa0ff097424 */ /* 0x000fe200078e00ff */
[----:B------:R2:W4:Y:S01]  /*4c30*/  MUFU.TANH R146, R93 ;  /* 0x0000005d00927308 */ /* 0x0005220000002400 */
[----:B0-----:R-:W-:Y:S01]  /*4c40*/  FMUL.FTZ R92, R106, UR6 ;  /* 0x000000066a5c7c20 */ /* 0x001fe20008410000 */
[----:B------:R-:W-:Y:S01]  /*4c50*/  FMUL.FTZ R94, R111, UR6 ;  /* 0x000000066f5e7c20 */ /* 0x000fe20008410000 */
[----:B------:R-:W0:Y:S01]  /*4c60*/  SHFL.IDX PT, R96, R10, RZ, 0x1c1f ;  /* 0x001c1fff0a607589 */ /* 0x000e2200000e0000 */
[----:B------:R-:W-:-:S02]  /*4c70*/  IMAD R9, R14, R9, 0x1 ;  /* 0x000000010e097424 */ /* 0x000fc400078e0209 */
[----:B------:R-:W-:Y:S01]  /*4c80*/  FMUL.FTZ R115, R115, UR6 ;  /* 0x0000000673737c20 */ /* 0x000fe20008410000 */
[----:B------:R-:W-:Y:S01]  /*4c90*/  FMUL.FTZ R119, R119, UR6 ;  /* 0x0000000677777c20 */ /* 0x000fe20008410000 */
[----:B------:R-:W4:Y:S01]  /*4ca0*/  SHFL.IDX PT, R10, R10, 0x1, 0x1c1f ;  /* 0x003c1f000a0a7f89 */ /* 0x000f2200000e0000 */
[----:B------:R-:W-:Y:S01]  /*4cb0*/  IMAD R9, R18, -0x2, R9 ;  /* 0xfffffffe12097824 */ /* 0x000fe200078e0209 */
[----:B------:R-:W4:Y:S01]  /*4cc0*/  MUFU.TANH R100, R100 ;  /* 0x0000006400647308 */ /* 0x000f220000002400 */
[----:B--2---:R-:W-:Y:S01]  /*4cd0*/  FMUL.FTZ R93, R110, UR6 ;  /* 0x000000066e5d7c20 */ /* 0x004fe20008410000 */
[----:B------:R-:W-:Y:S01]  /*4ce0*/  FMUL.FTZ R134, R134, UR6 ;  /* 0x0000000686867c20 */ /* 0x000fe20008410000 */
[----:B------:R-:W-:Y:S01]  /*4cf0*/  FMUL.FTZ R123, R123, UR6 ;  /* 0x000000067b7b7c20 */ /* 0x000fe20008410000 */
[----:B------:R-:W-:Y:S01]  /*4d00*/  IADD3 R95, -R170, R9, R171 ;  /* 0x00000009aa5f7210 */ /* 0x000fe20007ffe1ab */
[----:B------:R-:W-:Y:S01]  /*4d10*/  FMUL.FTZ R127, R127, UR6 ;  /* 0x000000067f7f7c20 */ /* 0x000fe20008410000 */
[----:B------:R-:W-:Y:S01]  /*4d20*/  FMUL.FTZ R131, R131, UR6 ;  /* 0x0000000683837c20 */ /* 0x000fe20008410000 */
[----:B------:R-:W-:Y:S01]  /*4d30*/  FMUL.FTZ R135, R135, UR6 ;  /* 0x0000000687877c20 */ /* 0x000fe20008410000 */
[----:B------:R-:W2:Y:S01]  /*4d40*/  MUFU.TANH R101, R101 ;  /* 0x0000006500657308 */ /* 0x000ea20000002400 */
[----:B------:R-:W-:-:S04]  /*4d50*/  UIADD3 UR7, UR7, 0x2a840, URZ ;  /* 0x0002a84007077890 */ /* 0x000fc8000fffe03f */
[----:B------:R-:W-:-:S03]  /*4d60*/  UPRMT UR7, UR42, 0x654, UR7 ;  /* 0x000006542a077896 */ /* 0x000fc60008000007 */
[----:B------:R-:W2:Y:S01]  /*4d70*/  MUFU.TANH R102, R104 ;  /* 0x0000006800667308 */ /* 0x000ea20000002400 */
[----:B0-----:R-:W-:-:S05]  /*4d80*/  IMAD.IADD R97, R95, 0x1, R96 ;  /* 0x000000015f617824 */ /* 0x001fca00078e0260 */
[----:B------:R-:W-:Y:S01]  /*4d90*/  SYNCS.ARRIVE.TRANS64.RED.A1T0 RZ, [UR7], RZ ;  /* 0x000000ffffff79a7 */ /* 0x000fe20008100407 */
[C---:B------:R-:W-:Y:S01]  /*4da0*/  ISETP.GT.AND P1, PT, R97.reuse, RZ, PT ;  /* 0x000000ff6100720c */ /* 0x040fe20003f24270 */
[----:B------:R-:W0:Y:S01]  /*4db0*/  MUFU.TANH R98, R105 ;  /* 0x0000006900627308 */ /* 0x000e220000002400 */
[C---:B------:R-:W-:Y:S02]  /*4dc0*/  ISETP.GT.AND P2, PT, R97.reuse, 0x1, PT ;  /* 0x000000016100780c */ /* 0x040fe40003f44270 */
[----:B---3--:R-:W-:Y:S02]  /*4dd0*/  FSEL R152, R152, -INF , P1 ;  /* 0xff80000098987808 */ /* 0x008fe40000800000 */
[----:B------:R-:W-:Y:S02]  /*4de0*/  ISETP.GT.AND P1, PT, R97, 0x8, PT ;  /* 0x000000086100780c */ /* 0x000fe40003f24270 */
[----:B-----5:R-:W-:Y:S01]  /*4df0*/  FSEL R150, R150, -INF , P2 ;  /* 0xff80000096967808 */ /* 0x020fe20001000000 */
[----:B------:R-:W3:Y:S01]  /*4e00*/  MUFU.TANH R108, R108 ;  /* 0x0000006c006c7308 */ /* 0x000ee20000002400 */
[----:B------:R-:W-:-:S02]  /*4e10*/  FMNMX.FTZ R9, R152, R11, !PT ;  /* 0x0000000b98097209 */ /* 0x000fc40007810000 */
[C---:B------:R-:W-:Y:S02]  /*4e20*/  ISETP.GT.AND P2, PT, R97.reuse, 0x9, PT ;  /* 0x000000096100780c */ /* 0x040fe40003f44270 */
[----:B-1----:R-:W-:Y:S02]  /*4e30*/  FSEL R148, R148, -INF , P1 ;  /* 0xff80000094947808 */ /* 0x002fe40000800000 */
[----:B------:R-:W-:Y:S01]  /*4e40*/  FMNMX.FTZ R9, R150, R9, !PT ;  /* 0x0000000996097209 */ /* 0x000fe20007810000 */
[----:B------:R-:W1:Y:S01]  /*4e50*/  MUFU.TANH R109, R109 ;  /* 0x0000006d006d7308 */ /* 0x000e620000002400 */
[C---:B------:R-:W-:Y:S02]  /*4e60*/  ISETP.GT.AND P1, PT, R97.reuse, 0x10, PT ;  /* 0x000000106100780c */ /* 0x040fe40003f24270 */
[----:B----4-:R-:W-:Y:S02]  /*4e70*/  FSEL R146, R146, -INF , P2 ;  /* 0xff80000092927808 */ /* 0x010fe40001000000 */
[----:B------:R-:W-:Y:S01]  /*4e80*/  FMNMX.FTZ R99, R148, R9, !PT ;  /* 0x0000000994637209 */ /* 0x000fe20007810000 */
[----:B------:R-:W-:Y:S01]  /*4e90*/  FMUL.FTZ R9, R120, UR6 ;  /* 0x0000000678097c20 */ /* 0x000fe20008410000 */
[----:B------:R-:W-:Y:S01]  /*4ea0*/  ISETP.GT.AND P2, PT, R97, 0x11, PT ;  /* 0x000000116100780c */ /* 0x000fe20003f44270 */
[----:B------:R-:W4:Y:S01]  /*4eb0*/  MUFU.TANH R104, R112 ;  /* 0x0000007000687308 */ /* 0x000f220000002400 */
[----:B------:R-:W-:-:S02]  /*4ec0*/  FSEL R144, R144, -INF , P1 ;  /* 0xff80000090907808 */ /* 0x000fc40000800000 */
[----:B------:R-:W-:Y:S02]  /*4ed0*/  FMNMX.FTZ R99, R146, R99, !PT ;  /* 0x0000006392637209 */ /* 0x000fe40007810000 */
[C---:B------:R-:W-:Y:S02]  /*4ee0*/  ISETP.GT.AND P1, PT, R97.reuse, 0x18, PT ;  /* 0x000000186100780c */ /* 0x040fe40003f24270 */
[----:B------:R-:W-:Y:S01]  /*4ef0*/  FSEL R140, R140, -INF , P2 ;  /* 0xff8000008c8c7808 */ /* 0x000fe20001000000 */
[----:B------:R-:W5:Y:S01]  /*4f00*/  MUFU.TANH R113, R113 ;  /* 0x0000007100717308 */ /* 0x000f620000002400 */
[----:B------:R-:W-:Y:S02]  /*4f10*/  FMNMX.FTZ R99, R144, R99, !PT ;  /* 0x0000006390637209 */ /* 0x000fe40007810000 */
[----:B------:R-:W-:Y:S02]  /*4f20*/  ISETP.GT.AND P2, PT, R97, 0x19, PT ;  /* 0x000000196100780c */ /* 0x000fe40003f44270 */
[----:B------:R-:W-:-:S02]  /*4f30*/  FSEL R120, R100, -INF , P1 ;  /* 0xff80000064787808 */ /* 0x000fc40000800000 */
[----:B------:R-:W-:Y:S01]  /*4f40*/  FMNMX.FTZ R99, R140, R99, !PT ;  /* 0x000000638c637209 */ /* 0x000fe20007810000 */
[----:B------:R-:W5:Y:S01]  /*4f50*/  MUFU.TANH R110, R116 ;  /* 0x00000074006e7308 */ /* 0x000f620000002400 */
[----:B------:R-:W-:Y:S02]  /*4f60*/  ISETP.GT.AND P1, PT, R97, 0x20, PT ;  /* 0x000000206100780c */ /* 0x000fe40003f24270 */
[----:B--2---:R-:W-:Y:S02]  /*4f70*/  FSEL R106, R101, -INF , P2 ;  /* 0xff800000656a7808 */ /* 0x004fe40001000000 */
[----:B------:R-:W-:Y:S02]  /*4f80*/  FMNMX.FTZ R99, R120, R99, !PT ;  /* 0x0000006378637209 */ /* 0x000fe40007810000 */
[----:B------:R-:W-:Y:S01]  /*4f90*/  ISETP.GT.AND P2, PT, R97, 0x21, PT ;  /* 0x000000216100780c */ /* 0x000fe20003f44270 */
[----:B------:R-:W2:Y:S01]  /*4fa0*/  MUFU.TANH R112, R117 ;  /* 0x0000007500707308 */ /* 0x000ea20000002400 */
[----:B------:R-:W-:-:S02]  /*4fb0*/  FSEL R102, R102, -INF , P1 ;  /* 0xff80000066667808 */ /* 0x000fc40000800000 */
[----:B------:R-:W-:Y:S02]  /*4fc0*/  FMNMX.FTZ R99, R106, R99, !PT ;  /* 0x000000636a637209 */ /* 0x000fe40007810000 */
[C---:B------:R-:W-:Y:S02]  /*4fd0*/  ISETP.GT.AND P1, PT, R97.reuse, 0x28, PT ;  /* 0x000000286100780c */ /* 0x040fe40003f24270 */
[----:B0-----:R-:W-:Y:S01]  /*4fe0*/  FSEL R98, R98, -INF , P2 ;  /* 0xff80000062627808 */ /* 0x001fe20001000000 */
[----:B------:R0:W2:Y:S01]  /*4ff0*/  MUFU.TANH R116, R9 ;  /* 0x0000000900747308 */ /* 0x0000a20000002400 */
[----:B------:R-:W-:Y:S02]  /*5000*/  FMNMX.FTZ R99, R102, R99, !PT ;  /* 0x0000006366637209 */ /* 0x000fe40007810000 */
[----:B------:R-:W-:Y:S02]  /*5010*/  ISETP.GT.AND P2, PT, R97, 0x29, PT ;  /* 0x000000296100780c */ /* 0x000fe40003f44270 */
[----:B---3--:R-:W-:-:S02]  /*5020*/  FSEL R96, R108, -INF , P1 ;  /* 0xff8000006c607808 */ /* 0x008fc40000800000 */
[----:B------:R-:W-:Y:S01]  /*5030*/  FMNMX.FTZ R99, R98, R99, !PT ;  /* 0x0000006362637209 */ /* 0x000fe20007810000 */
[----:B------:R-:W3:Y:S01]  /*5040*/  MUFU.TANH R121, R121 ;  /* 0x0000007900797308 */ /* 0x000ee20000002400 */
[----:B------:R-:W-:Y:S01]  /*5050*/  ISETP.GT.AND P1, PT, R97, 0x30, PT ;  /* 0x000000306100780c */ /* 0x000fe20003f24270 */
[----:B0-----:R-:W-:Y:S01]  /*5060*/  FMUL.FTZ R9, R132, UR6 ;  /* 0x0000000684097c20 */ /* 0x001fe20008410000 */
[----:B-1----:R-:W-:Y:S02]  /*5070*/  FSEL R100, R109, -INF , P2 ;  /* 0xff8000006d647808 */ /* 0x002fe40001000000 */
[----:B------:R-:W-:Y:S02]  /*5080*/  FMNMX.FTZ R99, R96, R99, !PT ;  /* 0x0000006360637209 */ /* 0x000fe40007810000 */
[----:B------:R-:W-:Y:S01]  /*5090*/  ISETP.GT.AND P2, PT, R97, 0x31, PT ;  /* 0x000000316100780c */ /* 0x000fe20003f44270 */
[----:B------:R3:W0:Y:S01]  /*50a0*/  MUFU.TANH R101, R124 ;  /* 0x0000007c00657308 */ /* 0x0006220000002400 */
[----:B----4-:R-:W-:-:S02]  /*50b0*/  FSEL R104, R104, -INF , P1 ;  /* 0xff80000068687808 */ /* 0x010fc40000800000 */
[----:B------:R-:W-:Y:S02]  /*50c0*/  FMNMX.FTZ R99, R100, R99, !PT ;  /* 0x0000006364637209 */ /* 0x000fe40007810000 */
[----:B------:R-:W-:Y:S02]  /*50d0*/  ISETP.GT.AND P1, PT, R97, 0x38, PT ;  /* 0x000000386100780c */ /* 0x000fe40003f24270 */
[----:B-----5:R-:W-:Y:S01]  /*50e0*/  FSEL R108, R113, -INF , P2 ;  /* 0xff800000716c7808 */ /* 0x020fe20001000000 */
[----:B------:R-:W1:Y:S01]  /*50f0*/  MUFU.TANH R125, R125 ;  /* 0x0000007d007d7308 */ /* 0x000e620000002400 */
[----:B------:R-:W-:Y:S02]  /*5100*/  FMNMX.FTZ R99, R104, R99, !PT ;  /* 0x0000006368637209 */ /* 0x000fe40007810000 */
[----:B------:R-:W-:Y:S02]  /*5110*/  ISETP.GT.AND P2, PT, R97, 0x39, PT ;  /* 0x000000396100780c */ /* 0x000fe40003f44270 */
[----:B------:R-:W-:-:S02]  /*5120*/  FSEL R110, R110, -INF , P1 ;  /* 0xff8000006e6e7808 */ /* 0x000fc40000800000 */
[----:B------:R-:W-:Y:S01]  /*5130*/  FMNMX.FTZ R99, R108, R99, !PT ;  /* 0x000000636c637209 */ /* 0x000fe20007810000 */
[----:B------:R0:W4:Y:S01]  /*5140*/  MUFU.TANH R103, R128 ;  /* 0x0000008000677308 */ /* 0x0001220000002400 */
[C---:B------:R-:W-:Y:S02]  /*5150*/  ISETP.GT.AND P1, PT, R97.reuse, 0x40, PT ;  /* 0x000000406100780c */ /* 0x040fe40003f24270 */
[----:B--2---:R-:W-:Y:S02]  /*5160*/  FSEL R112, R112, -INF , P2 ;  /* 0xff80000070707808 */ /* 0x004fe40001000000 */
[----:B------:R-:W-:Y:S02]  /*5170*/  FMNMX.FTZ R99, R110, R99, !PT ;  /* 0x000000636e637209 */ /* 0x000fe40007810000 */
[----:B------:R-:W-:Y:S01]  /*5180*/  ISETP.GT.AND P2, PT, R97, 0x41, PT ;  /* 0x000000416100780c */ /* 0x000fe20003f44270 */
[----:B------:R-:W2:Y:S01]  /*5190*/  MUFU.TANH R129, R129 ;  /* 0x0000008100817308 */ /* 0x000ea20000002400 */
[----:B------:R-:W-:-:S02]  /*51a0*/  FSEL R116, R116, -INF , P1 ;  /* 0xff80000074747808 */ /* 0x000fc40000800000 */
[----:B------:R-:W-:Y:S02]  /*51b0*/  FMNMX.FTZ R99, R112, R99, !PT ;  /* 0x0000006370637209 */ /* 0x000fe40007810000 */
[----:B------:R-:W-:Y:S02]  /*51c0*/  ISETP.GT.AND P1, PT, R97, 0x48, PT ;  /* 0x000000486100780c */ /* 0x000fe40003f24270 */
[----:B---3--:R-:W-:Y:S01]  /*51d0*/  FSEL R124, R121, -INF , P2 ;  /* 0xff800000797c7808 */ /* 0x008fe20001000000 */
[----:B------:R3:W5:Y:S01]  /*51e0*/  MUFU.TANH R138, R9 ;  /* 0x00000009008a7308 */ /* 0x0007620000002400 */
[----:B------:R-:W-:Y:S02]  /*51f0*/  FMNMX.FTZ R99, R116, R99, !PT ;  /* 0x0000006374637209 */ /* 0x000fe40007810000 */
[----:B------:R-:W-:Y:S02]  /*5200*/  ISETP.GT.AND P2, PT, R97, 0x49, PT ;  /* 0x000000496100780c */ /* 0x000fe40003f44270 */
[----:B0-----:R-:W-:-:S02]  /*5210*/  FSEL R128, R101, -INF , P1 ;  /* 0xff80000065807808 */ /* 0x001fc40000800000 */
[----:B------:R-:W-:Y:S01]  /*5220*/  FMNMX.FTZ R99, R124, R99, !PT ;  /* 0x000000637c637209 */ /* 0x000fe20007810000 */
[----:B------:R-:W0:Y:S01]  /*5230*/  MUFU.TANH R133, R133 ;  /* 0x0000008500857308 */ /* 0x000e220000002400 */
[----:B------:R-:W-:Y:S01]  /*5240*/  ISETP.GT.AND P1, PT, R97, 0x50, PT ;  /* 0x000000506100780c */ /* 0x000fe20003f24270 */
[----:B---3--:R-:W-:Y:S01]  /*5250*/  FMUL.FTZ R9, R114, UR6 ;  /* 0x0000000672097c20 */ /* 0x008fe20008410000 */
[----:B-1----:R-:W-:Y:S02]  /*5260*/  FSEL R132, R125, -INF , P2 ;  /* 0xff8000007d847808 */ /* 0x002fe40001000000 */
[----:B------:R-:W-:Y:S02]  /*5270*/  FMNMX.FTZ R99, R128, R99, !PT ;  /* 0x0000006380637209 */ /* 0x000fe40007810000 */
[----:B------:R-:W-:Y:S01]  /*5280*/  ISETP.GT.AND P2, PT, R97, 0x51, PT ;  /* 0x000000516100780c */ /* 0x000fe20003f44270 */
[----:B------:R-:W1:Y:S01]  /*5290*/  MUFU.TANH R0, R0 ;  /* 0x0000000000007308 */ /* 0x000e620000002400 */
[----:B----4-:R-:W-:-:S02]  /*52a0*/  FSEL R114, R103, -INF , P1 ;  /* 0xff80000067727808 */ /* 0x010fc40000800000 */
[----:B------:R-:W-:Y:S02]  /*52b0*/  FMNMX.FTZ R99, R132, R99, !PT ;  /* 0x0000006384637209 */ /* 0x000fe40007810000 */
[----:B------:R-:W-:Y:S02]  /*52c0*/  ISETP.GT.AND P1, PT, R97, 0x58, PT ;  /* 0x000000586100780c */ /* 0x000fe40003f24270 */
[----:B--2---:R-:W-:Y:S01]  /*52d0*/  FSEL R136, R129, -INF , P2 ;  /* 0xff80000081887808 */ /* 0x004fe20001000000 */
[----:B------:R-:W2:Y:S01]  /*52e0*/  MUFU.TANH R8, R8 ;  /* 0x0000000800087308 */ /* 0x000ea20000002400 */
[----:B------:R-:W-:Y:S02]  /*52f0*/  FMNMX.FTZ R99, R114, R99, !PT ;  /* 0x0000006372637209 */ /* 0x000fe40007810000 */
[----:B------:R-:W-:Y:S01]  /*5300*/  ISETP.GT.AND P2, PT, R97, 0x59, PT ;  /* 0x000000596100780c */ /* 0x000fe20003f44270 */
[----:B------:R-:W-:Y:S01]  /*5310*/  IMAD.IADD R97, R95, 0x1, R10 ;  /* 0x000000015f617824 */ /* 0x000fe200078e020a */
[----:B-----5:R-:W-:-:S02]  /*5320*/  FSEL R138, R138, -INF , P1 ;  /* 0xff8000008a8a7808 */ /* 0x020fc40000800000 */
[----:B------:R-:W-:Y:S01]  /*5330*/  FMNMX.FTZ R99, R136, R99, !PT ;  /* 0x0000006388637209 */ /* 0x000fe20007810000 */
[----:B------:R-:W-:Y:S01]  /*5340*/  MUFU.TANH R20, R20 ;  /* 0x0000001400147308 */ /* 0x000fe20000002400 */
[----:B0-----:R-:W-:Y:S02]  /*5350*/  FSEL R142, R133, -INF , P2 ;  /* 0xff800000858e7808 */ /* 0x001fe40001000000 */
[----:B------:R-:W-:Y:S02]  /*5360*/  FMNMX.FTZ R99, R138, R99, !PT ;  /* 0x000000638a637209 */ /* 0x000fe40007810000 */
[C---:B------:R-:W-:Y:S02]  /*5370*/  ISETP.GT.AND P1, PT, R97.reuse, RZ, PT ;  /* 0x000000ff6100720c */ /* 0x040fe40003f24270 */
[----:B------:R-:W-:Y:S01]  /*5380*/  FMNMX.FTZ R99, R142, R99, !PT ;  /* 0x000000638e637209 */ /* 0x000fe20007810000 */
[----:B------:R-:W-:Y:S01]  /*5390*/  MUFU.TANH R15, R15 ;  /* 0x0000000f000f7308 */ /* 0x000fe20000002400 */
[----:B------:R-:W-:-:S02]  /*53a0*/  ISETP.GT.AND P2, PT, R97, 0x1, PT ;  /* 0x000000016100780c */ /* 0x000fc40003f44270 */
[----:B-1----:R-:W-:Y:S01]  /*53b0*/  FSEL R0, R0, -INF , P1 ;  /* 0xff80000000007808 */ /* 0x002fe20000800000 */
[----:B------:R-:W0:Y:S01]  /*53c0*/  SHFL.BFLY PT, R154, R99, 0x2, 0x1f ;  /* 0x0c401f00639a7f89 */ /* 0x000e2200000e0000 */
[C---:B------:R-:W-:Y:S02]  /*53d0*/  ISETP.GT.AND P3, PT, R97.reuse, 0x8, PT ;  /* 0x000000086100780c */ /* 0x040fe40003f64270 */
[----:B--2---:R-:W-:Y:S01]  /*53e0*/  FSEL R8, R8, -INF , P2 ;  /* 0xff80000008087808 */ /* 0x004fe20001000000 */
[----:B------:R-:W1:Y:S01]  /*53f0*/  MUFU.TANH R88, R88 ;  /* 0x0000005800587308 */ /* 0x000e620000002400 */
[----:B------:R-:W-:Y:S02]  /*5400*/  FMNMX.FTZ R95, R0, R12, !PT ;  /* 0x0000000c005f7209 */ /* 0x000fe40007810000 */
[C---:B------:R-:W-:Y:S02]  /*5410*/  ISETP.GT.AND P4, PT, R97.reuse, 0x9, PT ;  /* 0x000000096100780c */ /* 0x040fe40003f84270 */
[----:B------:R-:W-:-:S03]  /*5420*/  ISETP.GT.AND P2, PT, R97, 0x10, PT ;  /* 0x000000106100780c */ /* 0x000fc60003f44270 */
[----:B------:R2:W-:Y:S08]  /*5430*/  MUFU.TANH R103, R9 ;  /* 0x0000000900677308 */ /* 0x0005f00000002400 */
[----:B------:R-:W-:Y:S01]  /*5440*/  MUFU.TANH R21, R21 ;  /* 0x0000001500157308 */ /* 0x000fe20000002400 */
[----:B--2---:R-:W2:Y:S01]  /*5450*/  LDC R9, c[0x0][0x988] ;  /* 0x00026200ff097b82 */ /* 0x004ea20000000800 */
[----:B-1----:R-:W-:-:S02]  /*5460*/  FSEL R88, R88, -INF , P2 ;  /* 0xff80000058587808 */ /* 0x002fc40001000000 */
[----:B0-----:R-:W-:Y:S02]  /*5470*/  FMNMX.FTZ R154, R99, R154, !PT ;  /* 0x0000009a639a7209 */ /* 0x001fe40007810000 */
[----:B------:R-:W-:Y:S02]  /*5480*/  ISETP.GT.AND P2, PT, R97, 0x18, PT ;  /* 0x000000186100780c */ /* 0x000fe40003f44270 */
[----:B------:R-:W0:Y:S01]  /*5490*/  MUFU.TANH R90, R90 ;  /* 0x0000005a005a7308 */ /* 0x000e220000002400 */
[----:B------:R-:W1:Y:S07]  /*54a0*/  SHFL.BFLY PT, R99, R154, 0x1, 0x1f ;  /* 0x0c201f009a637f89 */ /* 0x000e6e00000e0000 */
[----:B------:R3:W-:Y:S08]  /*54b0*/  MUFU.TANH R105, R118 ;  /* 0x0000007600697308 */ /* 0x0007f00000002400 */
[----:B------:R-:W-:Y:S01]  /*54c0*/  MUFU.TANH R89, R89 ;  /* 0x0000005900597308 */ /* 0x000fe20000002400 */
[----:B---3--:R-:W-:-:S02]  /*54d0*/  FSEL R118, R20, -INF , P3 ;  /* 0xff80000014767808 */ /* 0x008fc40001800000 */
[C---:B------:R-:W-:Y:S02]  /*54e0*/  ISETP.GT.AND P3, PT, R97.reuse, 0x11, PT ;  /* 0x000000116100780c */ /* 0x040fe40003f64270 */
[----:B0-----:R-:W-:Y:S02]  /*54f0*/  FSEL R90, R90, -INF , P2 ;  /* 0xff8000005a5a7808 */ /* 0x001fe40001000000 */
[----:B------:R-:W-:Y:S01]  /*5500*/  ISETP.GT.AND P2, PT, R97, 0x20, PT ;  /* 0x000000206100780c */ /* 0x000fe20003f44270 */
[----:B------:R0:W-:Y:S01]  /*5510*/  MUFU.TANH R176, R122 ;  /* 0x0000007a00b07308 */ /* 0x0001e20000002400 */
[----:B-1----:R-:W-:Y:S02]  /*5520*/  FMNMX.FTZ R10, R154, R99, !PT ;  /* 0x000000639a0a7209 */ /* 0x002fe40007810000 */
[----:B------:R-:W-:Y:S02]  /*5530*/  FMNMX.FTZ R99, R8, R95, !PT ;  /* 0x0000005f08637209 */ /* 0x000fe40007810000 */
[C---:B------:R-:W-:Y:S01]  /*5540*/  FSETP.NEU.FTZ.AND P1, PT, R10.reuse, -INF , PT ;  /* 0xff8000000a00780b */ /* 0x040fe20003f3d000 */
[----:B--2---:R-:W-:Y:S01]  /*5550*/  FMUL.FTZ R101, R10, R9 ;  /* 0x000000090a657220 */ /* 0x004fe20000410000 */
[----:B------:R-:W-:Y:S01]  /*5560*/  FMNMX.FTZ R99, R118, R99, !PT ;  /* 0x0000006376637209 */ /* 0x000fe20007810000 */
[----:B------:R-:W1:Y:S01]  /*5570*/  MUFU.TANH R92, R92 ;  /* 0x0000005c005c7308 */ /* 0x000e620000002400 */
[----:B0-----:R-:W-:-:S02]  /*5580*/  FSEL R122, R15, -INF , P4 ;  /* 0xff8000000f7a7808 */ /* 0x001fc40002000000 */
[----:B------:R-:W-:Y:S02]  /*5590*/  FSEL R95, R101, RZ, P1 ;  /* 0x000000ff655f7208 */ /* 0x000fe40000800000 */
[----:B------:R-:W-:-:S03]  /*55a0*/  FMNMX.FTZ R99, R122, R99, !PT ;  /* 0x000000637a637209 */ /* 0x000fc60007810000 */
[----:B------:R-:W-:Y:S01]  /*55b0*/  MUFU.TANH R91, R91 ;  /* 0x0000005b005b7308 */ /* 0x000fe20000002400 */
[----:B------:R-:W-:Y:S01]  /*55c0*/  FMNMX.FTZ R99, R88, R99, !PT ;  /* 0x0000006358637209 */ /* 0x000fe20007810000 */
[-CC-:B------:R-:W-:Y:S01]  /*55d0*/  FFMA.FTZ R158, R148, R9.reuse, -R95.reuse ;  /* 0x00000009949e7223 */ /* 0x180fe2000001085f */
[-CC-:B------:R-:W-:Y:S01]  /*55e0*/  FFMA.FTZ R156, R150, R9.reuse, -R95.reuse ;  /* 0x00000009969c7223 */ /* 0x180fe2000001085f */
[-CC-:B------:R-:W-:Y:S01]  /*55f0*/  FFMA.FTZ R15, R152, R9.reuse, -R95.reuse ;  /* 0x00000009980f7223 */ /* 0x180fe2000001085f */
[-CC-:B------:R-:W-:Y:S01]  /*5600*/  FFMA.FTZ R152, R144, R9.reuse, -R95.reuse ;  /* 0x0000000990987223 */ /* 0x180fe2000001085f */
[-CC-:B------:R-:W-:Y:S01]  /*5610*/  FFMA.FTZ R154, R120, R9.reuse, -R95.reuse ;  /* 0x00000009789a7223 */ /* 0x180fe2000001085f */
[-CC-:B------:R-:W-:Y:S01]  /*5620*/  FFMA.FTZ R107, R114, R9.reuse, -R95.reuse ;  /* 0x00000009726b7223 */ /* 0x180fe2000001085f */
[----:B------:R0:W-:Y:S01]  /*5630*/  MUFU.TANH R178, R126 ;  /* 0x0000007e00b27308 */ /* 0x0001e20000002400 */
[----:B-1----:R-:W-:Y:S01]  /*5640*/  FSEL R92, R92, -INF , P2 ;  /* 0xff8000005c5c7808 */ /* 0x002fe20001000000 */
[-CC-:B------:R-:W-:Y:S01]  /*5650*/  FFMA.FTZ R98, R98, R9.reuse, -R95.reuse ;  /* 0x0000000962627223 */ /* 0x180fe2000001085f */
[----:B------:R-:W-:Y:S01]  /*5660*/  ISETP.GT.AND P2, PT, R97, 0x28, PT ;  /* 0x000000286100780c */ /* 0x000fe20003f44270 */
[-CC-:B------:R-:W-:Y:S01]  /*5670*/  FFMA.FTZ R96, R96, R9.reuse, -R95.reuse ;  /* 0x0000000960607223 */ /* 0x180fe2000001085f */
[-CC-:B------:R-:W-:Y:S01]  /*5680*/  FFMA.FTZ R101, R110, R9.reuse, -R95.reuse ;  /* 0x000000096e657223 */ /* 0x180fe2000001085f */
[-CC-:B------:R-:W-:Y:S01]  /*5690*/  FFMA.FTZ R110, R132, R9.reuse, -R95.reuse ;  /* 0x00000009846e7223 */ /* 0x180fe2000001085f */
[-CC-:B------:R-:W-:Y:S01]  /*56a0*/  FFMA.FTZ R136, R136, R9.reuse, -R95.reuse ;  /* 0x0000000988887223 */ /* 0x180fe2000001085f */
[----:B------:R-:W1:Y:S01]  /*56b0*/  MUFU.TANH R93, R93 ;  /* 0x0000005d005d7308 */ /* 0x000e620000002400 */
[----:B0-----:R-:W-:Y:S01]  /*56c0*/  FSEL R126, R21, -INF , P3 ;  /* 0xff800000157e7808 */ /* 0x001fe20001800000 */
[-CC-:B------:R-:W-:Y:S01]  /*56d0*/  FFMA.FTZ R21, R146, R9.reuse, -R95.reuse ;  /* 0x0000000992157223 */ /* 0x180fe2000001085f */
[----:B------:R-:W-:Y:S01]  /*56e0*/  ISETP.GT.AND P3, PT, R97, 0x19, PT ;  /* 0x000000196100780c */ /* 0x000fe20003f64270 */
[----:B------:R-:W-:Y:S01]  /*56f0*/  FFMA.FTZ R138, R138, R9, -R95 ;  /* 0x000000098a8a7223 */ /* 0x000fe2000001085f */
[----:B------:R-:W-:-:S03]  /*5700*/  FMNMX.FTZ R99, R126, R99, !PT ;  /* 0x000000637e637209 */ /* 0x000fc60007810000 */
[----:B------:R-:W0:Y:S01]  /*5710*/  MUFU.TANH R94, R94 ;  /* 0x0000005e005e7308 */ /* 0x000e220000002400 */
[----:B------:R-:W-:-:S07]  /*5720*/  FMNMX.FTZ R99, R90, R99, !PT ;  /* 0x000000635a637209 */ /* 0x000fce0007810000 */
[----:B------:R2:W-:Y:S01]  /*5730*/  MUFU.TANH R180, R130 ;  /* 0x0000008200b47308 */ /* 0x0005e20000002400 */
[----:B-1----:R-:W-:Y:S01]  /*5740*/  FSEL R150, R93, -INF , P2 ;  /* 0xff8000005d967808 */ /* 0x002fe20001000000 */
[----:B------:R-:W-:Y:S01]  /*5750*/  FFMA.FTZ R93, R102, R9, -R95 ;  /* 0x00000009665d7223 */ /* 0x000fe2000001085f */
[----:B------:R-:W-:-:S05]  /*5760*/  ISETP.GT.AND P2, PT, R97, 0x30, PT ;  /* 0x000000306100780c */ /* 0x000fca0003f44270 */
[----:B------:R-:W1:Y:S01]  /*5770*/  MUFU.TANH R115, R115 ;  /* 0x0000007300737308 */ /* 0x000e620000002400 */
[----:B--2---:R-:W-:Y:S01]  /*5780*/  FSEL R130, R89, -INF , P3 ;  /* 0xff80000059827808 */ /* 0x004fe20001800000 */
[--C-:B------:R-:W-:Y:S01]  /*5790*/  FFMA.FTZ R89, R140, R9, -R95.reuse ;  /* 0x000000098c597223 */ /* 0x100fe2000001085f */
[----:B------:R-:W-:Y:S02]  /*57a0*/  ISETP.GT.AND P3, PT, R97, 0x21, PT ;  /* 0x000000216100780c */ /* 0x000fe40003f64270 */
[----:B------:R-:W-:Y:S02]  /*57b0*/  FMNMX.FTZ R99, R130, R99, !PT ;  /* 0x0000006382637209 */ /* 0x000fe40007810000 */
[----:B------:R-:W-:Y:S01]  /*57c0*/  FSEL R148, R91, -INF , P3 ;  /* 0xff8000005b947808 */ /* 0x000fe20001800000 */
[----:B------:R-:W2:Y:S01]  /*57d0*/  MUFU.TANH R119, R119 ;  /* 0x0000007700777308 */ /* 0x000ea20000002400 */
[----:B------:R-:W-:Y:S01]  /*57e0*/  FMNMX.FTZ R99, R92, R99, !PT ;  /* 0x000000635c637209 */ /* 0x000fe20007810000 */
[----:B------:R-:W-:Y:S01]  /*57f0*/  FFMA.FTZ R91, R106, R9, -R95 ;  /* 0x000000096a5b7223 */ /* 0x000fe2000001085f */
[----:B------:R-:W-:-:S02]  /*5800*/  ISETP.GT.AND P3, PT, R97, 0x29, PT ;  /* 0x000000296100780c */ /* 0x000fc40003f64270 */
[----:B------:R-:W-:Y:S02]  /*5810*/  FMNMX.FTZ R99, R148, R99, !PT ;  /* 0x0000006394637209 */ /* 0x000fe40007810000 */
[----:B0-----:R-:W-:Y:S01]  /*5820*/  FSEL R94, R94, -INF , P3 ;  /* 0xff8000005e5e7808 */ /* 0x001fe20001800000 */
[----:B------:R0:W-:Y:S01]  /*5830*/  MUFU.TANH R182, R134 ;  /* 0x0000008600b67308 */ /* 0x0001e20000002400 */
[----:B------:R-:W-:Y:S02]  /*5840*/  FMNMX.FTZ R99, R150, R99, !PT ;  /* 0x0000006396637209 */ /* 0x000fe40007810000 */
[----:B------:R-:W-:Y:S02]  /*5850*/  ISETP.GT.AND P3, PT, R97, 0x31, PT ;  /* 0x000000316100780c */ /* 0x000fe40003f64270 */
[----:B------:R-:W-:Y:S02]  /*5860*/  FMNMX.FTZ R99, R94, R99, !PT ;  /* 0x000000635e637209 */ /* 0x000fe40007810000 */
[----:B-1----:R-:W-:Y:S01]  /*5870*/  FSEL R144, R115, -INF , P3 ;  /* 0xff80000073907808 */ /* 0x002fe20001800000 */
[----:B------:R-:W1:Y:S01]  /*5880*/  MUFU.TANH R123, R123 ;  /* 0x0000007b007b7308 */ /* 0x000e620000002400 */
[----:B0-----:R-:W-:-:S02]  /*5890*/  FSEL R134, R103, -INF , P2 ;  /* 0xff80000067867808 */ /* 0x001fc40001000000 */
[C---:B------:R-:W-:Y:S02]  /*58a0*/  ISETP.GT.AND P2, PT, R97.reuse, 0x38, PT ;  /* 0x000000386100780c */ /* 0x040fe40003f44270 */
[----:B------:R-:W-:Y:S02]  /*58b0*/  FMNMX.FTZ R99, R134, R99, !PT ;  /* 0x0000006386637209 */ /* 0x000fe40007810000 */
[----:B------:R-:W-:Y:S01]  /*58c0*/  ISETP.GT.AND P3, PT, R97, 0x39, PT ;  /* 0x000000396100780c */ /* 0x000fe20003f64270 */
[----:B------:R-:W0:Y:S01]  /*58d0*/  MUFU.TANH R127, R127 ;  /* 0x0000007f007f7308 */ /* 0x000e220000002400 */
[----:B------:R-:W-:Y:S01]  /*58e0*/  FSEL R146, R105, -INF , P2 ;  /* 0xff80000069927808 */ /* 0x000fe20001000000 */
[----:B------:R-:W-:Y:S01]  /*58f0*/  FFMA.FTZ R105, R128, R9, -R95 ;  /* 0x0000000980697223 */ /* 0x000fe2000001085f */
[----:B------:R-:W-:Y:S02]  /*5900*/  FMNMX.FTZ R99, R144, R99, !PT ;  /* 0x0000006390637209 */ /* 0x000fe40007810000 */
[----:B------:R-:W-:-:S02]  /*5910*/  ISETP.GT.AND P2, PT, R97, 0x40, PT ;  /* 0x000000406100780c */ /* 0x000fc40003f44270 */
[----:B--2---:R-:W-:Y:S01]  /*5920*/  FSEL R140, R119, -INF , P3 ;  /* 0xff800000778c7808 */ /* 0x004fe20001800000 */
[----:B------:R-:W2:Y:S01]  /*5930*/  MUFU.TANH R131, R131 ;  /* 0x0000008300837308 */ /* 0x000ea20000002400 */
[----:B------:R-:W-:Y:S02]  /*5940*/  FMNMX.FTZ R99, R146, R99, !PT ;  /* 0x0000006392637209 */ /* 0x000fe40007810000 */
[C---:B------:R-:W-:Y:S02]  /*5950*/  ISETP.GT.AND P3, PT, R97.reuse, 0x41, PT ;  /* 0x000000416100780c */ /* 0x040fe40003f64270 */
[----:B------:R-:W-:Y:S02]  /*5960*/  FSEL R176, R176, -INF , P2 ;  /* 0xff800000b0b07808 */ /* 0x000fe40001000000 */
[----:B------:R-:W-:Y:S01]  /*5970*/  FMNMX.FTZ R99, R140, R99, !PT ;  /* 0x000000638c637209 */ /* 0x000fe20007810000 */
[----:B------:R-:W3:Y:S01]  /*5980*/  MUFU.TANH R135, R135 ;  /* 0x0000008700877308 */ /* 0x000ee20000002400 */
[----:B------:R-:W-:-:S02]  /*5990*/  ISETP.GT.AND P2, PT, R97, 0x48, PT ;  /* 0x000000486100780c */ /* 0x000fc40003f44270 */
[----:B-1----:R-:W-:Y:S02]  /*59a0*/  FSEL R120, R123, -INF , P3 ;  /* 0xff8000007b787808 */ /* 0x002fe40001800000 */
[----:B------:R-:W-:Y:S02]  /*59b0*/  FMNMX.FTZ R99, R176, R99, !PT ;  /* 0x00000063b0637209 */ /* 0x000fe40007810000 */
[C---:B------:R-:W-:Y:S01]  /*59c0*/  ISETP.GT.AND P3, PT, R97.reuse, 0x49, PT ;  /* 0x000000496100780c */ /* 0x040fe20003f64270 */
[----:B------:R-:W-:Y:S01]  /*59d0*/  MUFU.EX2 R15, R15 ;  /* 0x0000000f000f7308 */ /* 0x000fe20000000800 */
[----:B------:R-:W-:Y:S02]  /*59e0*/  FSEL R178, R178, -INF , P2 ;  /* 0xff800000b2b27808 */ /* 0x000fe40001000000 */
[----:B------:R-:W-:Y:S02]  /*59f0*/  FMNMX.FTZ R99, R120, R99, !PT ;  /* 0x0000006378637209 */ /* 0x000fe40007810000 */
[----:B------:R-:W-:-:S02]  /*5a00*/  ISETP.GT.AND P2, PT, R97, 0x50, PT ;  /* 0x000000506100780c */ /* 0x000fc40003f44270 */
[----:B0-----:R-:W-:Y:S01]  /*5a10*/  FSEL R106, R127, -INF , P3 ;  /* 0xff8000007f6a7808 */ /* 0x001fe20001800000 */
[----:B------:R-:W-:Y:S01]  /*5a20*/  MUFU.EX2 R156, R156 ;  /* 0x0000009c009c7308 */ /* 0x000fe20000000800 */
[----:B------:R-:W-:Y:S02]  /*5a30*/  FMNMX.FTZ R99, R178, R99, !PT ;  /* 0x00000063b2637209 */ /* 0x000fe40007810000 */
[C---:B------:R-:W-:Y:S02]  /*5a40*/  ISETP.GT.AND P3, PT, R97.reuse, 0x51, PT ;  /* 0x000000516100780c */ /* 0x040fe40003f64270 */
[----:B------:R-:W-:Y:S02]  /*5a50*/  FSEL R180, R180, -INF , P2 ;  /* 0xff800000b4b47808 */ /* 0x000fe40001000000 */
[----:B------:R-:W-:Y:S01]  /*5a60*/  FMNMX.FTZ R99, R106, R99, !PT ;  /* 0x000000636a637209 */ /* 0x000fe20007810000 */
[----:B------:R-:W-:Y:S01]  /*5a70*/  MUFU.EX2 R158, R158 ;  /* 0x0000009e009e7308 */ /* 0x000fe20000000800 */
[----:B------:R-:W-:-:S02]  /*5a80*/  ISETP.GT.AND P2, PT, R97, 0x58, PT ;  /* 0x000000586100780c */ /* 0x000fc40003f44270 */
[----:B--2---:R-:W-:Y:S02]  /*5a90*/  FSEL R102, R131, -INF , P3 ;  /* 0xff80000083667808 */ /* 0x004fe40001800000 */
[----:B------:R-:W-:Y:S02]  /*5aa0*/  FMNMX.FTZ R99, R180, R99, !PT ;  /* 0x00000063b4637209 */ /* 0x000fe40007810000 */
[----:B------:R-:W-:Y:S01]  /*5ab0*/  ISETP.GT.AND P3, PT, R97, 0x59, PT ;  /* 0x000000596100780c */ /* 0x000fe20003f64270 */
[----:B------:R-:W-:Y:S01]  /*5ac0*/  MUFU.EX2 R21, R21 ;  /* 0x0000001500157308 */ /* 0x000fe20000000800 */
[----:B------:R-:W-:Y:S01]  /*5ad0*/  FSEL R182, R182, -INF , P2 ;  /* 0xff800000b6b67808 */ /* 0x000fe20001000000 */
[--C-:B------:R-:W-:Y:S01]  /*5ae0*/  FFMA.FTZ R97, R100, R9, -R95.reuse ;  /* 0x0000000964617223 */ /* 0x100fe2000001085f */
[----:B------:R-:W-:Y:S01]  /*5af0*/  FMNMX.FTZ R99, R102, R99, !PT ;  /* 0x0000006366637209 */ /* 0x000fe20007810000 */
[-CC-:B------:R-:W-:Y:S01]  /*5b00*/  FFMA.FTZ R100, R108, R9.reuse, -R95.reuse ;  /* 0x000000096c647223 */ /* 0x180fe2000001085f */
[----:B---3--:R-:W-:Y:S01]  /*5b10*/  FSEL R184, R135, -INF , P3 ;  /* 0xff80000087b87808 */ /* 0x008fe20001800000 */
        /* <DEDUP_REMOVED lines=10> */
[----:B0-----:R-:W-:-:S07]  /*5bc0*/  FMNMX.FTZ R109, R20, R103, !PT ;  /* 0x00000067146d7209 */ /* 0x001fce0007810000 */
[----:B------:R-:W-:Y:S01]  /*5bd0*/  MUFU.EX2 R93, R93 ;  /* 0x0000005d005d7308 */ /* 0x000fe20000000800 */
[-CC-:B------:R-:W-:Y:S01]  /*5be0*/  FFMA.FTZ R103, R116, R9.reuse, -R95.reuse ;  /* 0x0000000974677223 */ /* 0x180fe2000001085f */
[----:B------:R-:W-:Y:S01]  /*5bf0*/  FFMA.FTZ R95, R142, R9, -R95 ;  /* 0x000000098e5f7223 */ /* 0x000fe2000001085f */
[----:B------:R-:W0:Y:S05]  /*5c00*/  SHFL.BFLY PT, R20, R109, 0x1, 0x1f ;  /* 0x0c201f006d147f89 */ /* 0x000e2a00000e0000 */
        /* <DEDUP_REMOVED lines=14> */
[-C--:B------:R-:W-:Y:S01]  /*5cf0*/  FFMA.FTZ R153, R88, R9.reuse, -R109 ;  /* 0x0000000958997223 */ /* 0x080fe2000001086d */
[----:B------:R-:W-:Y:S01]  /*5d00*/  FADD.FTZ R0, -R0, R11 ;  /* 0x0000000b00007221 */ /* 0x000fe20000010100 */
[----:B------:R-:W-:Y:S01]  /*5d10*/  FSEL R11, R20, RZ, P2 ;  /* 0x000000ff140b7208 */ /* 0x000fe20001000000 */
[----:B------:R-:W-:Y:S01]  /*5d20*/  MUFU.EX2 R157, R157 ;  /* 0x0000009d009d7308 */ /* 0x000fe20000000800 */
[-CC-:B------:R-:W-:Y:S01]  /*5d30*/  FFMA.FTZ R88, R126, R9.reuse, -R109.reuse ;  /* 0x000000097e587223 */ /* 0x180fe2000001086d */
[-C--:B------:R-:W-:Y:S01]  /*5d40*/  FMUL.FTZ R8, R0, R9.reuse ;  /* 0x0000000900087220 */ /* 0x080fe20000410000 */
[-CC-:B------:R-:W-:Y:S01]  /*5d50*/  FFMA.FTZ R155, R90, R9.reuse, -R109.reuse ;  /* 0x000000095a9b7223 */ /* 0x180fe2000001086d */
[----:B------:R-:W-:Y:S01]  /*5d60*/  FADD.FTZ R0, -R11, R12 ;  /* 0x0000000c0b007221 */ /* 0x000fe20000010100 */
[-CC-:B------:R-:W-:Y:S01]  /*5d70*/  FFMA.FTZ R90, R130, R9.reuse, -R109.reuse ;  /* 0x00000009825a7223 */ /* 0x180fe2000001086d */
[-CC-:B------:R-:W-:Y:S01]  /*5d80*/  FFMA.FTZ R149, R92, R9.reuse, -R109.reuse ;  /* 0x000000095c957223 */ /* 0x180fe2000001086d */
[-CC-:B------:R-:W-:Y:S01]  /*5d90*/  FFMA.FTZ R92, R148, R9.reuse, -R109.reuse ;  /* 0x00000009945c7223 */ /* 0x180fe2000001086d */
[-C--:B------:R-:W-:Y:S01]  /*5da0*/  FMUL.FTZ R0, R0, R9.reuse ;  /* 0x0000000900007220 */ /* 0x080fe20000410000 */
        /* <DEDUP_REMOVED lines=17> */
[----:B0-----:R-:W-:-:S04]  /*5ec0*/  FFMA.FTZ R7, R8, R7, R15 ;  /* 0x0000000708077223 */ /* 0x001fc8000001000f */
[----:B------:R-:W-:-:S03]  /*5ed0*/  FADD.FTZ R7, R156, R7 ;  /* 0x000000079c077221 */ /* 0x000fc60000010000 */
[----:B------:R-:W0:Y:S01]  /*5ee0*/  MUFU.EX2 R159, R159 ;  /* 0x0000009f009f7308 */ /* 0x000e220000000800 */
[----:B-1----:R-:W-:Y:S01]  /*5ef0*/  FFMA.FTZ R11, R0, R6, R157 ;  /* 0x00000006000b7223 */ /* 0x002fe2000001009d */
[----:B------:R-:W-:-:S06]  /*5f00*/  FADD.FTZ R12, R158, R7 ;  /* 0x000000079e0c7221 */ /* 0x000fcc0000010000 */
        /* <DEDUP_REMOVED lines=77> */
.L_x_2435:
        /* <DEDUP_REMOVED lines=34> */
.L_x_2425:
[----:B------:R-:W-:-:S13]  /*6600*/  ISETP.GE.AND P1, PT, R14, RZ, PT ;  /* 0x000000ff0e00720c */ /* 0x000fda0003f26270 */
[----:B------:R-:W-:Y:S05]  /*6610*/  @!P1 BRA `(.L_x_2437) ;  /* 0x0000002000b49947 */ /* 0x000fea0003800000 */
[----:B------:R-:W-:Y:S01]  /*6620*/  IMAD.MOV.U32 R13, RZ, RZ, R20 ;  /* 0x000000ffff0d7224 */ /* 0x000fe200078e0014 */
[----:B------:R-:W-:Y:S01]  /*6630*/  UMOV UR4, UR38 ;  /* 0x0000002600047c82 */ /* 0x000fe20008000000 */
[----:B------:R-:W-:Y:S01]  /*6640*/  IMAD.MOV.U32 R11, RZ, RZ, R10 ;  /* 0x000000ffff0b7224 */ /* 0x000fe200078e000a */
[----:B------:R-:W-:Y:S01]  /*6650*/  UMOV UR5, UR39 ;  /* 0x0000002700057c82 */ /* 0x000fe20008000000 */
[----:B------:R-:W-:-:S05]  /*6660*/  ULDC UR6, c[0x0][0x9d8] ;  /* 0x0002760000067ab9 */ /* 0x000fca0000000800 */
.L_x_2448:
        /* <DEDUP_REMOVED lines=8> */
.L_x_2438:
[----:B------:R-:W-:Y:S01]  /*66f0*/  ULEA UR7, UR39, UR40, 0x3 ;  /* 0x0000002827077291 */ /* 0x000fe2000f8e183f */
[----:B------:R-:W-:-:S05]  /*6700*/  IMAD.U32 R9, RZ, RZ, UR38 ;  /* 0x00000026ff097e24 */ /* 0x000fca000f8e00ff */
[----:B------:R-:W-:-:S04]  /*6710*/  SHF.L.U32 R9, R9, 0x1f, RZ ;  /* 0x0000001f09097819 */ /* 0x000fc800000006ff */
[----:B------:R0:W1:Y:S01]  /*6720*/  SYNCS.PHASECHK.TRANS64.TRYWAIT P1, [UR7+0x2a830], R9 ;  /* 0x02a83009ff0075a7 */ /* 0x0000620008020147 */
[----:B------:R-:W-:Y:S05]  /*6730*/  @!P0 BRA `(.L_x_2439) ;  /* 0x0000000000048947 */ /* 0x000fea0003800000 */
[----:B------:R-:W-:Y:S01]  /*6740*/  BPT.TRAP 0x1 ;  /* 0x000000040000795c */ /* 0x000fe20000300000 */
.L_x_2439:
[----:B-1----:R-:W-:Y:S05]  /*6750*/  @P1 BRA `(.L_x_2440) ;  /* 0x0000000000081947 */ /* 0x002fea0003800000 */
[----:B------:R-:W1:Y:S02]  /*6760*/  SYNCS.PHASECHK.TRANS64.TRYWAIT P1, [UR7+0x2a830], R9 ;  /* 0x02a83009ff0075a7 */ /* 0x000e640008020147 */
[----:B-1----:R-:W-:Y:S05]  /*6770*/  @!P1 BRA `(.L_x_2441) ;  /* 0x000000a800409947 */ /* 0x002fea0003800000 */
.L_x_2440:
        /* <DEDUP_REMOVED lines=143> */
.L_x_2442:
[----:B------:R-:W-:Y:S01]  /*7070*/  ULEA UR7, UR5, UR40, 0x3 ;  /* 0x0000002805077291 */ /* 0x000fe2000f8e183f */
[----:B------:R-:W-:-:S04]  /*7080*/  MOV R0, UR4 ;  /* 0x0000000400007c02 */ /* 0x000fc80008000f00 */
[----:B------:R-:W-:-:S04]  /*7090*/  SHF.L.U32 R0, R0, 0x1f, RZ ;  /* 0x0000001f00007819 */ /* 0x000fc800000006ff */
[----:B------:R2:W3:Y:S01]  /*70a0*/  SYNCS.PHASECHK.TRANS64.TRYWAIT P1, [UR7+0x2a850], R0 ;  /* 0x02a85000ff0075a7 */ /* 0x0004e20008020147 */
[----:B------:R-:W-:Y:S05]  /*70b0*/  @!P0 BRA `(.L_x_2443) ;  /* 0x0000000000048947 */ /* 0x000fea0003800000 */
[----:B------:R-:W-:Y:S01]  /*70c0*/  BPT.TRAP 0x1 ;  /* 0x000000040000795c */ /* 0x000fe20000300000 */
.L_x_2443:
[----:B---3--:R-:W-:Y:S05]  /*70d0*/  @P1 BRA `(.L_x_2444) ;  /* 0x0000000000081947 */ /* 0x008fea0003800000 */
[----:B------:R-:W3:Y:S02]  /*70e0*/  SYNCS.PHASECHK.TRANS64.TRYWAIT P1, [UR7+0x2a850], R0 ;  /* 0x02a85000ff0075a7 */ /* 0x000ee40008020147 */
[----:B---3--:R-:W-:Y:S05]  /*70f0*/  @!P1 BRA `(.L_x_2445) ;  /* 0x0000009c00f89947 */ /* 0x008fea0003800000 */
.L_x_2444:
        /* <DEDUP_REMOVED lines=38> */
.L_x_2446:
        /* <DEDUP_REMOVED lines=311> */
.L_x_2447:
[----:B------:R-:W-:Y:S01]  /*86d0*/  UIADD3 UR7, UR7, 0x2a860, URZ ;  /* 0x0002a86007077890 */ /* 0x000fe2000fffe03f */
[----:B------:R-:W-:Y:S01]  /*86e0*/  ISETP.GT.AND P1, PT, R14, RZ, PT ;  /* 0x000000ff0e00720c */ /* 0x000fe20003f24270 */
        /* <DEDUP_REMOVED lines=32> */
.L_x_2437:
        /* <DEDUP_REMOVED lines=67> */
.L_x_2449:
[----:B------:R-:W-:Y:S01]  /*8d20*/  ULEA UR5, UR39, UR40, 0x3 ;  /* 0x0000002827057291 */ /* 0x000fe2000f8e183f */
[----:B------:R-:W-:-:S05]  /*8d30*/  IMAD.U32 R0, RZ, RZ, UR38 ;  /* 0x00000026ff007e24 */ /* 0x000fca000f8e00ff */
[----:B------:R-:W-:-:S04]  /*8d40*/  SHF.L.U32 R0, R0, 0x1f, RZ ;  /* 0x0000001f00007819 */ /* 0x000fc800000006ff */
[----:B------:R0:W1:Y:S01]  /*8d50*/  SYNCS.PHASECHK.TRANS64.TRYWAIT P1, [UR5+0x2a850], R0 ;  /* 0x02a85000ff0075a7 */ /* 0x0000620008020145 */
[----:B------:R-:W-:Y:S05]  /*8d60*/  @!P0 BRA `(.L_x_2450) ;  /* 0x0000000000048947 */ /* 0x000fea0003800000 */
[----:B------:R-:W-:Y:S01]  /*8d70*/  BPT.TRAP 0x1 ;  /* 0x000000040000795c */ /* 0x000fe20000300000 */
.L_x_2450:
[----:B-1----:R-:W-:Y:S05]  /*8d80*/  @P1 BRA `(.L_x_2451) ;  /* 0x0000000000081947 */ /* 0x002fea0003800000 */
[----:B------:R-:W1:Y:S02]  /*8d90*/  SYNCS.PHASECHK.TRANS64.TRYWAIT P1, [UR5+0x2a850], R0 ;  /* 0x02a85000ff0075a7 */ /* 0x000e640008020145 */
[----:B-1----:R-:W-:Y:S05]  /*8da0*/  @!P1 BRA `(.L_x_2452) ;  /* 0x0000008000e49947 */ /* 0x002fea0003800000 */
.L_x_2451:
        /* <DEDUP_REMOVED lines=19> */
[----:B------:R-:W-:Y:S01]  /*8ee0*/  MOV R3, RZ ;  /* 0x000000ff00037202 */ /* 0x000fe20000000f00 */
[----:B------:R-:W-:Y:S02]  /*8ef0*/  IMAD.MOV.U32 R0, RZ, RZ, -0x800000 ;  /* 0xff800000ff007424 */ /* 0x000fe400078e00ff */
[----:B-1----:R-:W-:Y:S01]  /*8f00*/  FADD.FTZ R12, R2, R5 ;  /* 0x00000005020c7221 */ /* 0x002fe20000010000 */
[----:B------:R-:W-:Y:S01]  /*8f10*/  FSETP.NE.FTZ.AND P1, PT, R8, RZ, PT ;  /* 0x000000ff0800720b */ /* 0x000fe20003f35000 */
[----:B------:R-:W-:-:S03]  /*8f20*/  IMAD.MOV.U32 R2, RZ, RZ, -0x800000 ;  /* 0xff800000ff027424 */ /* 0x000fc600078e00ff */
[----:B------:R-:W-:-:S09]  /*8f30*/  FSETP.NE.FTZ.AND P2, PT, R12, RZ, PT ;  /* 0x000000ff0c00720b */ /* 0x000fd20003f55000 */
[----:B------:R-:W0:Y:S01]  /*8f40*/  @P1 MUFU.LG2 R4, R8 ;  /* 0x0000000800041308 */ /* 0x000e220000000c00 */
[----:B------:R-:W-:-:S03]  /*8f50*/  @P1 FMUL.FTZ R5, R9, 0.69314718246459960938 ;  /* 0x3f31721809051820 */ /* 0x000fc60000410000 */
[----:B------:R-:W-:-:S04]  /*8f60*/  @P2 FMUL.FTZ R14, R9, 0.69314718246459960938 ;  /* 0x3f317218090e2820 */ /* 0x000fc80000410000 */
        /* <DEDUP_REMOVED lines=34> */
.L_x_2453:
[----:B------:R-:W-:Y:S01]  /*9190*/  UIADD3 UR4, UR5, 0x2a860, URZ ;  /* 0x0002a86005047890 */ /* 0x000fe2000fffe03f */
[-C--:B------:R-:W-:Y:S01]  /*91a0*/  FMUL.FTZ R90, R32, R3.reuse ;  /* 0x00000003205a7220 */ /* 0x080fe20000410000 */
[----:B------:R-:W-:Y:S01]  /*91b0*/  UIADD3 UR39, UR39, 0x1, URZ ;  /* 0x0000000127277890 */ /* 0x000fe2000fffe03f */
[-C--:B------:R-:W-:Y:S01]  /*91c0*/  FMUL.FTZ R89, R33, R3.reuse ;  /* 0x0000000321597220 */ /* 0x080fe20000410000 */
[----:B------:R-:W-:Y:S01]  /*91d0*/  UPRMT UR4, UR42, 0x654, UR4 ;  /* 0x000006542a047896 */ /* 0x000fe20008000004 */
[----:B------:R-:W-:Y:S01]  /*91e0*/  FMUL.FTZ R88, R36, R3 ;  /* 0x0000000324587220 */ /* 0x000fe20000410000 */
[----:B------:R-:W-:Y:S01]  /*91f0*/  UISETP.NE.AND UP0, UPT, UR39, 0x2, UPT ;  /* 0x000000022700788c */ /* 0x000fe2000bf05270 */
[-C--:B------:R-:W-:Y:S01]  /*9200*/  FMUL.FTZ R8, R30, R11.reuse ;  /* 0x0000000b1e087220 */ /* 0x080fe20000410000 */
        /* <DEDUP_REMOVED lines=66> */
.L_x_2417:
        /* <DEDUP_REMOVED lines=24> */
[C---:B------:R-:W-:Y:S02]  /*97b0*/  LOP3.LUT R9, R4.reuse, 0x380, RZ, 0xc0, !PT ;  /* 0x0000038004097812 */ /* 0x040fe400078ec0ff */
[C---:B------:R-:W-:Y:S02]  /*97c0*/  IADD3 R97, P6, R4.reuse, 0x20, RZ ;  /* 0x0000002004617810 */ /* 0x040fe40007fde0ff */
[C---:B------:R-:W-:Y:S02]  /*97d0*/  IADD3 R99, P5, R4.reuse, 0x40, RZ ;  /* 0x0000004004637810 */ /* 0x040fe40007fbe0ff */
[C---:B------:R-:W-:Y:S02]  /*97e0*/  IADD3 R101, P4, R4.reuse, 0x60, RZ ;  /* 0x0000006004657810 */ /* 0x040fe40007f9e0ff */
[----:B------:R-:W-:Y:S01]  /*97f0*/  IADD3 R103, P3, R4, 0x4000, RZ ;  /* 0x0000400004677810 */ /* 0x000fe20007f7e0ff */
[--C-:B------:R-:W-:Y:S01]  /*9800*/  IMAD.X R27, RZ, RZ, R5.reuse, P5 ;  /* 0x000000ffff1b7224 */ /* 0x100fe200028e0605 */
[----:B------:R-:W-:Y:S01]  /*9810*/  SHF.R.U64 R9, R9, 0x3, RZ ;  /* 0x0000000309097819 */ /* 0x000fe200000012ff */
[--C-:B------:R-:W-:Y:S01]  /*9820*/  IMAD.X R25, RZ, RZ, R5.reuse, P4 ;  /* 0x000000ffff197224 */ /* 0x100fe200020e0605 */
[----:B------:R-:W-:Y:S01]  /*9830*/  LOP3.LUT R14, R97, 0x380, RZ, 0xc0, !PT ;  /* 0x00000380610e7812 */ /* 0x000fe200078ec0ff */
[----:B------:R-:W-:Y:S01]  /*9840*/  IMAD.X R15, RZ, RZ, R5, P3 ;  /* 0x000000ffff0f7224 */ /* 0x000fe200018e0605 */
[----:B------:R-:W-:-:S02]  /*9850*/  LOP3.LUT R24, R99, 0x380, RZ, 0xc0, !PT ;  /* 0x0000038063187812 */ /* 0x000fc400078ec0ff */
[----:B-1----:R-:W-:Y:S02]  /*9860*/  LOP3.LUT R44, R101, 0x380, RZ, 0xc0, !PT ;  /* 0x00000380652c7812 */ /* 0x002fe400078ec0ff */
[----:B------:R-:W-:Y:S02]  /*9870*/  LOP3.LUT R72, R103, 0x380, RZ, 0xc0, !PT ;  /* 0x0000038067487812 */ /* 0x000fe400078ec0ff */
[C---:B------:R-:W-:Y:S02]  /*9880*/  IADD3 R105, P2, R4.reuse, 0x4020, RZ ;  /* 0x0000402004697810 */ /* 0x040fe40007f5e0ff */
[C---:B------:R-:W-:Y:S02]  /*9890*/  IADD3 R107, P1, R4.reuse, 0x4040, RZ ;  /* 0x00004040046b7810 */ /* 0x040fe40007f3e0ff */
[----:B------:R-:W-:Y:S01]  /*98a0*/  IADD3 R109, P0, R4, 0x4060, RZ ;  /* 0x00004060046d7810 */ /* 0x000fe20007f1e0ff */
[----:B------:R-:W-:Y:S01]  /*98b0*/  IMAD.X R13, RZ, RZ, R5, P2 ;  /* 0x000000ffff0d7224 */ /* 0x000fe200010e0605 */
[----:B------:R-:W-:-:S02]  /*98c0*/  LOP3.LUT R4, R9, R4, RZ, 0x3c, !PT ;  /* 0x0000000409047212 */ /* 0x000fc400078e3cff */
[----:B------:R-:W-:Y:S01]  /*98d0*/  SHF.R.U64 R14, R14, 0x3, RZ ;  /* 0x000000030e0e7819 */ /* 0x000fe200000012ff */
[----:B------:R-:W-:Y:S01]  /*98e0*/  IMAD.X R9, RZ, RZ, R5, P0 ;  /* 0x000000ffff097224 */ /* 0x000fe200000e0605 */
[----:B------:R-:W-:Y:S02]  /*98f0*/  SHF.R.U64 R24, R24, 0x3, RZ ;  /* 0x0000000318187819 */ /* 0x000fe400000012ff */
[----:B------:R-:W-:Y:S02]  /*9900*/  SHF.R.U64 R44, R44, 0x3, RZ ;  /* 0x000000032c2c7819 */ /* 0x000fe400000012ff */
[----:B------:R-:W-:Y:S02]  /*9910*/  SHF.R.U64 R72, R72, 0x3, RZ ;  /* 0x0000000348487819 */ /* 0x000fe400000012ff */
[-C--:B------:R-:W-:Y:S02]  /*9920*/  IADD3.X R29, RZ, R5.reuse, RZ, P6, !PT ;  /* 0x00000005ff1d7210 */ /* 0x080fe400037fe4ff */
[----:B------:R-:W-:-:S02]  /*9930*/  IADD3.X R11, RZ, R5, RZ, P1, !PT ;  /* 0x00000005ff0b7210 */ /* 0x000fc40000ffe4ff */
[----:B------:R-:W-:Y:S02]  /*9940*/  MOV R96, R4 ;  /* 0x0000000400607202 */ /* 0x000fe40000000f00 */
[----:B------:R-:W-:Y:S02]  /*9950*/  LOP3.LUT R28, R14, R97, RZ, 0x3c, !PT ;  /* 0x000000610e1c7212 */ /* 0x000fe400078e3cff */
[----:B------:R-:W-:Y:S02]  /*9960*/  LOP3.LUT R26, R24, R99, RZ, 0x3c, !PT ;  /* 0x00000063181a7212 */ /* 0x000fe400078e3cff */
[----:B------:R-:W-:Y:S01]  /*9970*/  F2FP.F16.F32.PACK_AB R5, R10, R93 ;  /* 0x0000005d0a05723e */ /* 0x000fe200000000ff */
[----:B------:R-:W1:Y:S01]  /*9980*/  LDC.64 R98, c[0x0][0xc00] ;  /* 0x00030000ff627b82 */ /* 0x000e620000000a00 */
[----:B------:R-:W-:Y:S02]  /*9990*/  LOP3.LUT R24, R44, R101, RZ, 0x3c, !PT ;  /* 0x000000652c187212 */ /* 0x000fe400078e3cff */
[----:B------:R-:W-:-:S02]  /*99a0*/  LOP3.LUT R14, R72, R103, RZ, 0x3c, !PT ;  /* 0x00000067480e7212 */ /* 0x000fc400078e3cff */
[----:B------:R-:W-:Y:S02]  /*99b0*/  LOP3.LUT R10, R105, 0x380, RZ, 0xc0, !PT ;  /* 0x00000380690a7812 */ /* 0x000fe400078ec0ff */
[----:B------:R-:W-:Y:S02]  /*99c0*/  LOP3.LUT R44, R107, 0x380, RZ, 0xc0, !PT ;  /* 0x000003806b2c7812 */ /* 0x000fe400078ec0ff */
[----:B------:R-:W-:Y:S02]  /*99d0*/  LOP3.LUT R72, R109, 0x380, RZ, 0xc0, !PT ;  /* 0x000003806d487812 */ /* 0x000fe400078ec0ff */
[----:B------:R-:W-:Y:S02]  /*99e0*/  SHF.R.U64 R10, R10, 0x3, RZ ;  /* 0x000000030a0a7819 */ /* 0x000fe400000012ff */
[----:B------:R-:W-:Y:S02]  /*99f0*/  SHF.R.U64 R44, R44, 0x3, RZ ;  /* 0x000000032c2c7819 */ /* 0x000fe400000012ff */
[----:B------:R-:W-:-:S02]  /*9a00*/  SHF.R.U64 R72, R72, 0x3, RZ ;  /* 0x0000000348487819 */ /* 0x000fc400000012ff */
[----:B------:R-:W-:Y:S01]  /*9a10*/  F2FP.F16.F32.PACK_AB R4, R12, R95 ;  /* 0x0000005f0c04723e */ /* 0x000fe200000000ff */
[----:B------:R-:W-:Y:S01]  /*9a20*/  BAR.SYNC.DEFER_BLOCKING 0x1, 0x100 ;  /* 0x0044000000007b1d */ /* 0x000fe20000010000 */
[----:B------:R-:W-:Y:S02]  /*9a30*/  LOP3.LUT R12, R10, R105, RZ, 0x3c, !PT ;  /* 0x000000690a0c7212 */ /* 0x000fe400078e3cff */
[----:B------:R-:W-:Y:S02]  /*9a40*/  LOP3.LUT R10, R44, R107, RZ, 0x3c, !PT ;  /* 0x0000006b2c0a7212 */ /* 0x000fe400078e3cff */
[----:B------:R-:W-:Y:S02]  /*9a50*/  LOP3.LUT R8, R72, R109, RZ, 0x3c, !PT ;  /* 0x0000006d48087212 */ /* 0x000fe400078e3cff */
[----:B------:R-:W-:Y:S02]  /*9a60*/  MOV R72, R10 ;  /* 0x0000000a00487202 */ /* 0x000fe40000000f00 */
[----:B------:R-:W-:-:S02]  /*9a70*/  MOV R44, R8 ;  /* 0x00000008002c7202 */ /* 0x000fc40000000f00 */
[----:B------:R-:W-:Y:S02]  /*9a80*/  MOV R95, R28 ;  /* 0x0000001c005f7202 */ /* 0x000fe40000000f00 */
[----:B------:R-:W-:Y:S01]  /*9a90*/  F2FP.F16.F32.PACK_AB R8, R89, R90 ;  /* 0x0000005a5908723e */ /* 0x000fe200000000ff */
[----:B------:R-:W2:Y:S01]  /*9aa0*/  LDC.64 R28, c[0x0][0xc00] ;  /* 0x00030000ff1c7b82 */ /* 0x000ea20000000a00 */
[----:B------:R-:W-:Y:S02]  /*9ab0*/  F2FP.F16.F32.PACK_AB R9, R35, R34 ;  /* 0x000000222309723e */ /* 0x000fe400000000ff */
[----:B------:R-:W-:Y:S02]  /*9ac0*/  F2FP.F16.F32.PACK_AB R10, R37, R88 ;  /* 0x00000058250a723e */ /* 0x000fe400000000ff */
[----:B------:R-:W-:Y:S02]  /*9ad0*/  F2FP.F16.F32.PACK_AB R11, R39, R38 ;  /* 0x00000026270b723e */ /* 0x000fe400000000ff */
[----:B------:R-:W-:-:S02]  /*9ae0*/  MOV R94, R26 ;  /* 0x0000001a005e7202 */ /* 0x000fc40000000f00 */
[----:B------:R-:W-:Y:S01]  /*9af0*/  MOV R92, R14 ;  /* 0x0000000e005c7202 */ /* 0x000fe20000000f00 */
[----:B------:R3:W-:Y:S01]  /*9b00*/  STSM.16.M88.4 [R96], R4 ;  /* 0x0000000460007844 */ /* 0x0007e20000000200 */
[----:B------:R-:W-:Y:S02]  /*9b10*/  MOV R91, R12 ;  /* 0x0000000c005b7202 */ /* 0x000fe40000000f00 */
[----:B------:R-:W-:Y:S01]  /*9b20*/  MOV R93, R24 ;  /* 0x00000018005d7202 */ /* 0x000fe20000000f00 */
[----:B------:R-:W-:Y:S01]  /*9b30*/  STSM.16.M88.4 [R95], R8 ;  /* 0x000000085f007844 */ /* 0x000fe20000000200 */
[----:B------:R-:W-:Y:S01]  /*9b40*/  F2FP.F16.F32.PACK_AB R12, R49, R48 ;  /* 0x00000030310c723e */ /* 0x000fe200000000ff */
[----:B------:R-:W-:Y:S01]  /*9b50*/  IMAD.MOV.U32 R48, RZ, RZ, RZ ;  /* 0x000000ffff307224 */ /* 0x000fe200078e00ff */
[----:B------:R-:W-:Y:S02]  /*9b60*/  F2FP.F16.F32.PACK_AB R13, R51, R50 ;  /* 0x00000032330d723e */ /* 0x000fe400000000ff */
[----:B------:R-:W-:-:S02]  /*9b70*/  F2FP.F16.F32.PACK_AB R14, R53, R52 ;  /* 0x00000034350e723e */ /* 0x000fc400000000ff */
[----:B------:R-:W-:Y:S02]  /*9b80*/  F2FP.F16.F32.PACK_AB R15, R55, R54 ;  /* 0x00000036370f723e */ /* 0x000fe400000000ff */
[----:B------:R-:W-:Y:S01]  /*9b90*/  F2FP.F16.F32.PACK_AB R24, R57, R56 ;  /* 0x000000383918723e */ /* 0x000fe200000000ff */
[----:B--2---:R-:W-:Y:S01]  /*9ba0*/  IMAD.WIDE R28, R22, 0x4, R28 ;  /* 0x00000004161c7825 */ /* 0x004fe200078e021c */
[----:B------:R-:W-:Y:S01]  /*9bb0*/  F2FP.F16.F32.PACK_AB R25, R59, R58 ;  /* 0x0000003a3b19723e */ /* 0x000fe200000000ff */
[----:B------:R-:W2:Y:S01]  /*9bc0*/  LDC R54, c[0x0][0xbe8] ;  /* 0x0002fa00ff367b82 */ /* 0x000ea20000000800 */
[----:B---3--:R-:W-:Y:S02]  /*9bd0*/  F2FP.F16.F32.PACK_AB R4, R41, R40 ;  /* 0x000000282904723e */ /* 0x008fe400000000ff */
[----:B------:R-:W-:Y:S02]  /*9be0*/  F2FP.F16.F32.PACK_AB R5, R43, R42 ;  /* 0x0000002a2b05723e */ /* 0x000fe400000000ff */
[----:B------:R-:W-:-:S02]  /*9bf0*/  F2FP.F16.F32.PACK_AB R6, R33, R36 ;  /* 0x000000242106723e */ /* 0x000fc400000000ff */
[----:B------:R-:W-:Y:S02]  /*9c00*/  F2FP.F16.F32.PACK_AB R7, R30, R31 ;  /* 0x0000001f1e07723e */ /* 0x000fe400000000ff */
[----:B------:R-:W-:Y:S02]  /*9c10*/  F2FP.F16.F32.PACK_AB R26, R61, R60 ;  /* 0x0000003c3d1a723e */ /* 0x000fe400000000ff */
[----:B------:R-:W-:Y:S01]  /*9c20*/  F2FP.F16.F32.PACK_AB R27, R63, R62 ;  /* 0x0000003e3f1b723e */ /* 0x000fe200000000ff */
[----:B------:R3:W-:Y:S01]  /*9c30*/  STSM.16.M88.4 [R94], R4 ;  /* 0x000000045e007844 */ /* 0x0007e20000000200 */
[----:B------:R-:W-:Y:S02]  /*9c40*/  F2FP.F16.F32.PACK_AB R33, R75, R74 ;  /* 0x0000004a4b21723e */ /* 0x000fe400000000ff */
[----:B------:R-:W-:Y:S01]  /*9c50*/  F2FP.F16.F32.PACK_AB R34, R77, R76 ;  /* 0x0000004c4d22723e */ /* 0x000fe200000000ff */
[----:B------:R4:W-:Y:S01]  /*9c60*/  STSM.16.M88.4 [R93], R12 ;  /* 0x0000000c5d007844 */ /* 0x0009e20000000200 */
[----:B------:R-:W-:-:S02]  /*9c70*/  F2FP.F16.F32.PACK_AB R35, R79, R78 ;  /* 0x0000004e4f23723e */ /* 0x000fc400000000ff */
        /* <DEDUP_REMOVED lines=11> */
[----:B------:R-:W-:Y:S01]  /*9d30*/  @P2 LEA.HI.X R5, R22, UR5, R162, 0x2, P3 ;  /* 0x0000000516052c11 */ /* 0x000fe200098f14a2 */
[----:B------:R-:W-:Y:S01]  /*9d40*/  IMAD.U32 R7, RZ, RZ, UR4 ;  /* 0x00000004ff077e24 */ /* 0x000fe2000f8e00ff */
        /* <DEDUP_REMOVED lines=10> */
.L_x_2456:
[----:B------:R-:W-:Y:S01]  /*9df0*/  SHF.R.S32.HI R44, RZ, 0x1f, R161 ;  /* 0x0000001fff2c7819 */ /* 0x000fe200000114a1 */
[----:B------:R-:W-:Y:S01]  /*9e00*/  ULDC.64 UR4, c[0x0][0xb90] ;  /* 0x0002e40000047ab9 */ /* 0x000fe20000000a00 */
[----:B------:R-:W-:Y:S01]  /*9e10*/  IADD3 R15, R19, R16, RZ ;  /* 0x00000010130f7210 */ /* 0x000fe20007ffe0ff */
[----:B-----5:R-:W-:Y:S01]  /*9e20*/  IMAD R57, R7, R54, RZ ;  /* 0x0000003607397224 */ /* 0x020fe200078e02ff */
[----:B------:R-:W-:Y:S01]  /*9e30*/  SHF.R.S32.HI R49, RZ, 0x1f, R48 ;  /* 0x0000001fff317819 */ /* 0x000fe20000011430 */
[----:B------:R-:W-:Y:S01]  /*9e40*/  IMAD R4, R44, UR4, RZ ;  /* 0x000000042c047c24 */ /* 0x000fe2000f8e02ff */
[----:B------:R-:W-:Y:S01]  /*9e50*/  SEL R162, R162, RZ, !P0 ;  /* 0x000000ffa2a27207 */ /* 0x000fe20004000000 */
[----:B-1----:R-:W-:Y:S01]  /*9e60*/  @P1 IMAD.HI.U32 R6, R15, R6, RZ ;  /* 0x000000060f061227 */ /* 0x002fe200078e00ff */
[----:B------:R-:W-:-:S03]  /*9e70*/  SEL R55, R22, RZ, !P0 ;  /* 0x000000ff16377207 */ /* 0x000fc60004000000 */
[----:B------:R-:W-:Y:S01]  /*9e80*/  IMAD.MOV.U32 R9, RZ, RZ, R15 ;  /* 0x000000ffff097224 */ /* 0x000fe200078e000f */
[----:B--2---:R-:W-:Y:S01]  /*9e90*/  @P1 SHF.R.U32.HI R9, RZ, R11, R6 ;  /* 0x0000000bff091219 */ /* 0x004fe20000011606 */
[C---:B------:R-:W-:Y:S02]  /*9ea0*/  IMAD R13, R161.reuse, UR5, R4 ;  /* 0x00000005a10d7c24 */ /* 0x040fe4000f8e0204 */
[----:B------:R-:W-:Y:S01]  /*9eb0*/  IMAD.WIDE.U32 R4, R161, UR4, R48 ;  /* 0x00000004a1047c25 */ /* 0x000fe2000f8e0030 */
[----:B------:R-:W-:-:S03]  /*9ec0*/  ULDC.64 UR4, c[0x0][0xb98] ;  /* 0x0002e60000047ab9 */ /* 0x000fc60000000a00 */
[----:B------:R-:W-:Y:S02]  /*9ed0*/  IMAD R11, R163, 0x40, R17 ;  /* 0x00000040a30b7824 */ /* 0x000fe400078e0211 */
        /* <DEDUP_REMOVED lines=15> */
[----:B------:R-:W-:-:S02]  /*9fd0*/  IADD3.X R5, R13, R5, R8, P2, !PT ;  /* 0x000000050d057210 */ /* 0x000fc400017fe408 */
[----:B------:R-:W-:Y:S01]  /*9fe0*/  IADD3 R9, P3, R20, 0x2000, RZ ;  /* 0x0000200014097810 */ /* 0x000fe20007f7e0ff */
[----:B------:R-:W-:Y:S01]  /*9ff0*/  IMAD R10, R6, UR4, RZ ;  /* 0x00000004060a7c24 */ /* 0x000fe2000f8e02ff */
[----:B------:R-:W-:Y:S01]  /*a000*/  IADD3 R15, P0, R20, 0x1000, RZ ;  /* 0x00001000140f7810 */ /* 0x000fe20007f1e0ff */
[----:B------:R-:W-:Y:S01]  /*a010*/  IMAD.WIDE.U32 R4, R11, UR4, R4 ;  /* 0x000000040b047c25 */ /* 0x000fe2000f8e0004 */
[----:B------:R-:W-:Y:S02]  /*a020*/  LOP3.LUT R8, R9, 0x380, RZ, 0xc0, !PT ;  /* 0x0000038009087812 */ /* 0x000fe400078ec0ff */
[----:B------:R-:W-:Y:S01]  /*a030*/  LOP3.LUT R36, R37, 0x380, RZ, 0xc0, !PT ;  /* 0x0000038025247812 */ /* 0x000fe200078ec0ff */
[----:B------:R-:W-:Y:S01]  /*a040*/  IMAD R13, R11, UR5, R10 ;  /* 0x000000050b0d7c24 */ /* 0x000fe2000f8e020a */
[----:B------:R-:W-:Y:S01]  /*a050*/  ULDC.64 UR4, c[0x0][0xb50] ;  /* 0x0002d40000047ab9 */ /* 0x000fe20000000a00 */
[----:B------:R-:W-:Y:S01]  /*a060*/  SHF.R.U64 R6, R8, 0x3, RZ ;  /* 0x0000000308067819 */ /* 0x000fe200000012ff */
[----:B------:R-:W-:Y:S01]  /*a070*/  IMAD.X R7, RZ, RZ, R21, P3 ;  /* 0x000000ffff077224 */ /* 0x000fe200018e0615 */
[----:B------:R-:W-:-:S02]  /*a080*/  LEA R10, P4, R4, UR4, 0x2 ;  /* 0x00000004040a7c11 */ /* 0x000fc4000f8810ff */
[----:B------:R-:W-:Y:S01]  /*a090*/  IADD3 R5, R5, R13, RZ ;  /* 0x0000000d05057210 */ /* 0x000fe20007ffe0ff */
[----:B------:R-:W-:Y:S01]  /*a0a0*/  IMAD.X R13, RZ, RZ, R21, P0 ;  /* 0x000000ffff0d7224 */ /* 0x000fe200000e0615 */
[----:B------:R-:W-:Y:S01]  /*a0b0*/  LOP3.LUT R6, R6, R9, RZ, 0x3c, !PT ;  /* 0x0000000906067212 */ /* 0x000fe200078e3cff */
[----:B------:R-:W-:Y:S01]  /*a0c0*/  SHFL.IDX PT, R50, R10, RZ, 0x1c1f ;  /* 0x001c1fff0a327589 */ /* 0x000fe200000e0000 */
[----:B------:R-:W-:Y:S01]  /*a0d0*/  LEA.HI.X R14, R4, UR5, R5, 0x2, P4 ;  /* 0x00000005040e7c11 */ /* 0x000fe2000a0f1405 */
[----:B------:R-:W-:Y:S01]  /*a0e0*/  VIADD R4, R22, 0x8 ;  /* 0x0000000816047836 */ /* 0x000fe20000000000 */
[C---:B------:R-:W-:Y:S01]  /*a0f0*/  IADD3 R9, P2, R20.reuse, 0x3000, RZ ;  /* 0x0000300014097810 */ /* 0x040fe20007f5e0ff */
[----:B------:R-:W-:Y:S01]  /*a100*/  SHFL.IDX PT, R52, R10, 0x1, 0x1c1f ;  /* 0x003c1f000a347f89 */ /* 0x000fe200000e0000 */
[----:B------:R-:W-:Y:S01]  /*a110*/  LOP3.LUT P0, RZ, R165, 0x3, RZ, 0xc0, !PT ;  /* 0x00000003a5ff7812 */ /* 0x000fe2000780c0ff */
[----:B------:R-:W-:Y:S01]  /*a120*/  ULDC.64 UR4, c[0x0][0xaa0] ;  /* 0x0002a80000047ab9 */ /* 0x000fe20000000a00 */
[----:B------:R-:W-:Y:S01]  /*a130*/  LOP3.LUT R8, R9, 0x380, RZ, 0xc0, !PT ;  /* 0x0000038009087812 */ /* 0x000fe200078ec0ff */
[----:B------:R-:W1:Y:S01]  /*a140*/  SHFL.IDX PT, R51, R14, RZ, 0x1c1f ;  /* 0x001c1fff0e337589 */ /* 0x000e6200000e0000 */
[----:B------:R-:W-:-:S02]  /*a150*/  IADD3 R33, P4, R20, 0x6000, RZ ;  /* 0x0000600014217810 */ /* 0x000fc40007f9e0ff */
[----:B------:R-:W-:Y:S01]  /*a160*/  SHF.R.U64 R8, R8, 0x3, RZ ;  /* 0x0000000308087819 */ /* 0x000fe200000012ff */
[----:B------:R-:W2:Y:S01]  /*a170*/  SHFL.IDX PT, R53, R14, 0x1, 0x1c1f ;  /* 0x003c1f000e357f89 */ /* 0x000ea200000e0000 */
[----:B------:R-:W-:Y:S02]  /*a180*/  LOP3.LUT R11, R20, 0x380, RZ, 0xc0, !PT ;  /* 0x00000380140b7812 */ /* 0x000fe400078ec0ff */
[----:B------:R-:W-:Y:S02]  /*a190*/  LOP3.LUT R8, R8, R9, RZ, 0x3c, !PT ;  /* 0x0000000908087212 */ /* 0x000fe400078e3cff */
[----:B------:R-:W-:Y:S02]  /*a1a0*/  IADD3.X R9, RZ, R21, RZ, P2, !PT ;  /* 0x00000015ff097210 */ /* 0x000fe400017fe4ff */
[-C--:B------:R-:W-:Y:S02]  /*a1b0*/  ISETP.GE.OR P2, PT, R22, R57.reuse, P0 ;  /* 0x000000391600720c */ /* 0x080fe40000746670 */
[----:B------:R-:W-:-:S02]  /*a1c0*/  ISETP.GE.OR P0, PT, R4, R57, P0 ;  /* 0x000000390400720c */ /* 0x000fc40000706670 */
[----:B------:R-:W-:Y:S02]  /*a1d0*/  LOP3.LUT R32, R33, 0x380, RZ, 0xc0, !PT ;  /* 0x0000038021207812 */ /* 0x000fe400078ec0ff */
[----:B------:R-:W-:Y:S02]  /*a1e0*/  SHF.R.U64 R11, R11, 0x3, RZ ;  /* 0x000000030b0b7819 */ /* 0x000fe400000012ff */
[----:B------:R-:W-:Y:S02]  /*a1f0*/  IADD3 R5, P3, R20, 0x7000, RZ ;  /* 0x0000700014057810 */ /* 0x000fe40007f7e0ff */
[----:B------:R-:W-:Y:S02]  /*a200*/  SHF.R.U64 R40, R40, 0x3, RZ ;  /* 0x0000000328287819 */ /* 0x000fe400000012ff */
[----:B------:R-:W-:Y:S01]  /*a210*/  SHF.R.U64 R36, R36, 0x3, RZ ;  /* 0x0000000324247819 */ /* 0x000fe200000012ff */
[----:B-1----:R1:W-:Y:S01]  /*a220*/  @!P2 ST.E desc[UR36][R50.64], R2 ;  /* 0x000000023200a985 */ /* 0x0023e2000c101924 */
[----:B------:R-:W-:Y:S01]  /*a230*/  SHF.R.U64 R32, R32, 0x3, RZ ;  /* 0x0000000320207819 */ /* 0x000fe200000012ff */
[----:B------:R-:W-:Y:S01]  /*a240*/  IMAD R49, R49, UR4, RZ ;  /* 0x0000000431317c24 */ /* 0x000fe2000f8e02ff */
[----:B------:R-:W-:Y:S01]  /*a250*/  LOP3.LUT R20, R11, R20, RZ, 0x3c, !PT ;  /* 0x000000140b147212 */ /* 0x000fe200078e3cff */
[----:B--2---:R2:W-:Y:S01]  /*a260*/  @!P0 ST.E desc[UR36][R52.64], R0 ;  /* 0x0000000034008985 */ /* 0x0045e2000c101924 */
[----:B------:R-:W-:Y:S01]  /*a270*/  LOP3.LUT R40, R40, R41, RZ, 0x3c, !PT ;  /* 0x0000002928287212 */ /* 0x000fe200078e3cff */
[--C-:B------:R-:W-:Y:S01]  /*a280*/  IMAD.X R41, RZ, RZ, R21.reuse, P6 ;  /* 0x000000ffff297224 */ /* 0x100fe200030e0615 */
[----:B------:R-:W-:Y:S01]  /*a290*/  LOP3.LUT R36, R36, R37, RZ, 0x3c, !PT ;  /* 0x0000002524247212 */ /* 0x000fe200078e3cff */
[--C-:B------:R-:W-:Y:S01]  /*a2a0*/  IMAD.X R37, RZ, RZ, R21.reuse, P5 ;  /* 0x000000ffff257224 */ /* 0x100fe200028e0615 */
[----:B------:R-:W-:Y:S01]  /*a2b0*/  LOP3.LUT R32, R32, R33, RZ, 0x3c, !PT ;  /* 0x0000002120207212 */ /* 0x000fe200078e3cff */
[--C-:B------:R-:W-:Y:S01]  /*a2c0*/  IMAD.X R33, RZ, RZ, R21.reuse, P4 ;  /* 0x000000ffff217224 */ /* 0x100fe200020e0615 */
[----:B------:R3:W5:Y:S01]  /*a2d0*/  LD.E.128 R24, desc[UR36][R20.64] ;  /* 0x0000002414187980 */ /* 0x000762000c101d00 */
[----:B-1----:R-:W1:Y:S01]  /*a2e0*/  @P1 LDC R51, c[0x0][0xbec] ;  /* 0x0002fb00ff331b82 */ /* 0x002e620000000800 */
[----:B------:R-:W-:Y:S01]  /*a2f0*/  IMAD.X R29, RZ, RZ, R21, P3 ;  /* 0x000000ffff1d7224 */ /* 0x000fe200018e0615 */
[----:B------:R-:W-:Y:S01]  /*a300*/  LOP3.LUT R12, R15, 0x380, RZ, 0xc0, !PT ;  /* 0x000003800f0c7812 */ /* 0x000fe200078ec0ff */
[----:B------:R-:W-:Y:S01]  /*a310*/  IMAD R49, R48, UR5, R49 ;  /* 0x0000000530317c24 */ /* 0x000fe2000f8e0231 */
[----:B------:R-:W-:Y:S01]  /*a320*/  LOP3.LUT R4, R5, 0x380, RZ, 0xc0, !PT ;  /* 0x0000038005047812 */ /* 0x000fe200078ec0ff */
[----:B------:R-:W5:Y:S01]  /*a330*/  LD.E.128 R8, desc[UR36][R8.64] ;  /* 0x0000002408087980 */ /* 0x000f62000c101d00 */
[----:B------:R-:W-:-:S02]  /*a340*/  SHF.R.U64 R12, R12, 0x3, RZ ;  /* 0x000000030c0c7819 */ /* 0x000fc400000012ff */
[----:B--2---:R-:W2:Y:S01]  /*a350*/  @P1 LDC R53, c[0x0][0xbf0] ;  /* 0x0002fc00ff351b82 */ /* 0x004ea20000000800 */
[----:B---3--:R-:W-:Y:S01]  /*a360*/  IMAD.WIDE.U32 R20, R48, UR4, RZ ;  /* 0x0000000430147c25 */ /* 0x008fe2000f8e00ff */
[----:B------:R-:W-:Y:S01]  /*a370*/  ULDC.64 UR4, c[0x0][0xae8] ;  /* 0x0002ba0000047ab9 */ /* 0x000fe20000000a00 */
[----:B------:R-:W-:Y:S01]  /*a380*/  SHF.R.U64 R4, R4, 0x3, RZ ;  /* 0x0000000304047819 */ /* 0x000fe200000012ff */
[----:B------:R-:W5:Y:S01]  /*a390*/  LD.E.128 R40, desc[UR36][R40.64] ;  /* 0x0000002428287980 */ /* 0x000f62000c101d00 */
[----:B------:R-:W-:Y:S02]  /*a3a0*/  LOP3.LUT R12, R12, R15, RZ, 0x3c, !PT ;  /* 0x0000000f0c0c7212 */ /* 0x000fe400078e3cff */
[----:B------:R-:W-:Y:S01]  /*a3b0*/  IADD3 R21, R21, R49, RZ ;  /* 0x0000003115157210 */ /* 0x000fe20007ffe0ff */
[----:B------:R-:W-:Y:S01]  /*a3c0*/  IMAD R49, R160, 0x20, R163 ;  /* 0x00000020a0317824 */ /* 0x000fe200078e02a3 */
[----:B------:R-:W-:Y:S01]  /*a3d0*/  LOP3.LUT R28, R4, R5, RZ, 0x3c, !PT ;  /* 0x00000005041c7212 */ /* 0x000fe200078e3cff */
[----:B------:R-:W-:Y:S01]  /*a3e0*/  IMAD R0, R44, UR4, RZ ;  /* 0x000000042c007c24 */ /* 0x000fe2000f8e02ff */
[----:B------:R-:W5:Y:S01]  /*a3f0*/  LD.E.128 R12, desc[UR36][R12.64] ;  /* 0x000000240c0c7980 */ /* 0x000f62000c101d00 */
[----:B------:R-:W-:-:S02]  /*a400*/  IMAD.IADD R22, R16, 0x1, R49 ;  /* 0x0000000110167824 */ /* 0x000fc400078e0231 */
[C---:B------:R-:W-:Y:S01]  /*a410*/  IMAD R49, R161.reuse, UR5, R0 ;  /* 0x00000005a1317c24 */ /* 0x040fe2000f8e0200 */
[----:B------:R-:W5:Y:S01]  /*a420*/  LD.E.128 R4, desc[UR36][R6.64] ;  /* 0x0000002406047980 */ /* 0x000f62000c101d00 */
[----:B------:R-:W-:Y:S01]  /*a430*/  IMAD.WIDE.U32 R20, R161, UR4, R20 ;  /* 0x00000004a1147c25 */ /* 0x000fe2000f8e0014 */
[----:B------:R-:W-:Y:S02]  /*a440*/  ULDC.64 UR4, c[0x0][0xaf0] ;  /* 0x0002bc0000047ab9 */ /* 0x000fe40000000a00 */
[----:B------:R-:W5:Y:S01]  /*a450*/  LD.E.128 R36, desc[UR36][R36.64] ;  /* 0x0000002424247980 */ /* 0x000f62000c101d00 */
[----:B-1----:R-:W-:-:S03]  /*a460*/  @P1 IMAD.HI.U32 R0, R22, R51, RZ ;  /* 0x0000003316001227 */ /* 0x002fc600078e00ff */
[----:B------:R-:W5:Y:S01]  /*a470*/  LD.E.128 R32, desc[UR36][R32.64] ;  /* 0x0000002420207980 */ /* 0x000f62000c101d00 */
[----:B------:R-:W-:Y:S02]  /*a480*/  IMAD.IADD R21, R21, 0x1, R49 ;  /* 0x0000000115157824 */ /* 0x000fe400078e0231 */
[----:B------:R-:W-:Y:S01]  /*a490*/  IMAD.MOV.U32 R49, RZ, RZ, R22 ;  /* 0x000000ffff317224 */ /* 0x000fe200078e0016 */
[----:B--2---:R-:W-:Y:S01]  /*a4a0*/  @P1 SHF.R.U32.HI R49, RZ, R53, R0 ;  /* 0x00000035ff311219 */ /* 0x004fe20000011600 */
[----:B------:R-:W-:Y:S01]  /*a4b0*/  IMAD R2, R162, UR4, RZ ;  /* 0x00000004a2027c24 */ /* 0x000fe2000f8e02ff */
[----:B------:R-:W5:Y:S01]  /*a4c0*/  LD.E.128 R28, desc[UR36][R28.64] ;  /* 0x000000241c1c7980 */ /* 0x000f62000c101d00 */
[----:B------:R-:W-:Y:S01]  /*a4d0*/  IMAD.WIDE.U32 R20, R55, UR4, R20 ;  /* 0x0000000437147c25 */ /* 0x000fe2000f8e0014 */
[----:B------:R-:W-:Y:S02]  /*a4e0*/  SHF.R.S32.HI R0, RZ, 0x1f, R49 ;  /* 0x0000001fff007819 */ /* 0x000fe40000011431 */
[----:B------:R-:W-:Y:S01]  /*a4f0*/  IADD3 R53, -R49, RZ, RZ ;  /* 0x000000ff31357210 */ /* 0x000fe20007ffe1ff */
[----:B------:R-:W-:Y:S01]  /*a500*/  IMAD R51, R55, UR5, R2 ;  /* 0x0000000537337c24 */ /* 0x000fe2000f8e0202 */
[----:B------:R-:W-:Y:S01]  /*a510*/  ULDC.64 UR4, c[0x0][0xae0] ;  /* 0x0002b80000047ab9 */ /* 0x000fe20000000a00 */
[----:B------:R-:W-:Y:S01]  /*a520*/  @!PT LDS RZ, [RZ] ;  /* 0x00000000fffff984 */ /* 0x000fe20000000800 */
[----:B------:R-:W-:Y:S01]  /*a530*/  @!PT LDS RZ, [RZ] ;  /* 0x00000000fffff984 */ /* 0x000fe20000000800 */
[----:B------:R-:W-:Y:S01]  /*a540*/  @!PT LDS RZ, [RZ] ;  /* 0x00000000fffff984 */ /* 0x000fe20000000800 */
[----:B------:R-:W-:Y:S01]  /*a550*/  @!PT LDS RZ, [RZ] ;  /* 0x00000000fffff984 */ /* 0x000fe20000000800 */
[----:B------:R1:W-:Y:S06]  /*a560*/  MEMBAR.ALL.CTA ;  /* 0x0000000000007992 */ /* 0x0003ec0000008000 */
[----:B-1----:R-:W1:Y:S01]  /*a570*/  FENCE.VIEW.ASYNC.S ;  /* 0x00000000000073c6 */ /* 0x002e620000000000 */
[----:B------:R-:W-:-:S02]  /*a580*/  IMAD R0, R0, UR4, RZ ;  /* 0x0000000400007c24 */ /* 0x000fc4000f8e02ff */
[----:B------:R-:W-:Y:S02]  /*a590*/  IMAD.IADD R21, R21, 0x1, R51 ;  /* 0x0000000115157824 */ /* 0x000fe400078e0233 */
[----:B------:R-:W-:Y:S02]  /*a5a0*/  IMAD R51, R54, R53, R22 ;  /* 0x0000003536337224 */ /* 0x000fe400078e0216 */
[C---:B------:R-:W-:Y:S02]  /*a5b0*/  IMAD R53, R49.reuse, UR5, R0 ;  /* 0x0000000531357c24 */ /* 0x040fe4000f8e0200 */
[----:B------:R-:W-:Y:S01]  /*a5c0*/  IMAD.WIDE.U32 R20, R49, UR4, R20 ;  /* 0x0000000431147c25 */ /* 0x000fe2000f8e0014 */
[----:B------:R-:W-:Y:S01]  /*a5d0*/  SHF.R.S32.HI R0, RZ, 0x1f, R51 ;  /* 0x0000001fff007819 */ /* 0x000fe20000011433 */
[----:B------:R-:W-:Y:S02]  /*a5e0*/  ULDC.64 UR4, c[0x0][0xad8] ;  /* 0x0002b60000047ab9 */ /* 0x000fe40000000a00 */
[----:B------:R-:W-:-:S02]  /*a5f0*/  IMAD.IADD R21, R21, 0x1, R53 ;  /* 0x0000000115157824 */ /* 0x000fc400078e0235 */
[----:B------:R-:W-:Y:S02]  /*a600*/  IMAD R2, R0, UR4, RZ ;  /* 0x0000000400027c24 */ /* 0x000fe4000f8e02ff */
[----:B------:R-:W-:Y:S02]  /*a610*/  IMAD.IADD R44, R163, 0x1, R16 ;  /* 0x00000001a32c7824 */ /* 0x000fe400078e0210 */
[C---:B------:R-:W-:Y:S02]  /*a620*/  IMAD R49, R51.reuse, UR5, R2 ;  /* 0x0000000533317c24 */ /* 0x040fe4000f8e0202 */
[----:B------:R-:W-:Y:S01]  /*a630*/  IMAD.WIDE.U32 R20, R51, UR4, R20 ;  /* 0x0000000433147c25 */ /* 0x000fe2000f8e0014 */
[C---:B------:R-:W-:Y:S01]  /*a640*/  ISETP.GE.AND P2, PT, R44.reuse, R57, PT ;  /* 0x000000392c00720c */ /* 0x040fe20003f46270 */
[----:B------:R-:W-:Y:S02]  /*a650*/  ULDC.64 UR4, c[0x0][0xa80] ;  /* 0x0002a00000047ab9 */ /* 0x000fe40000000a00 */
[----:B------:R-:W-:Y:S01]  /*a660*/  VIADD R0, R44, 0x20 ;  /* 0x000000202c007836 */ /* 0x000fe20000000000 */
[----:B------:R-:W-:Y:S01]  /*a670*/  LEA R16, P3, R20, UR4, 0x1 ;  /* 0x0000000414107c11 */ /* 0x000fe2000f8608ff */
[----:B------:R-:W-:Y:S01]  /*a680*/  IMAD.IADD R21, R21, 0x1, R49 ;  /* 0x0000000115157824 */ /* 0x000fe200078e0231 */
[----:B0-----:R-:W-:-:S02]  /*a690*/  IADD3 R3, R3, 0x2a820, RZ ;  /* 0x0002a82003037810 */ /* 0x001fc40007ffe0ff */
        /* <DEDUP_REMOVED lines=13> */
[-C--:B-1----:R-:W-:Y:S02]  /*a770*/  @!P2 LEA R2, P4, R17, R20.reuse, 0x1 ;  /* 0x000000141102a211 */ /* 0x082fe400078808ff */
[----:B------:R-:W-:Y:S02]  /*a780*/  @!P3 LEA R20, P5, R23, R20, 0x1 ;  /* 0x000000141714b211 */ /* 0x000fe400078a08ff */
[-C--:B0-2---:R-:W-:Y:S02]  /*a790*/  @!P2 LEA.HI.X R3, R17, R0.reuse, R173, 0x1, P4 ;  /* 0x000000001103a211 */ /* 0x085fe400020f0cad */
[----:B------:R-:W-:-:S03]  /*a7a0*/  @!P3 LEA.HI.X R21, R23, R0, R169, 0x1, P5 ;  /* 0x000000001715b211 */ /* 0x000fc600028f0ca9 */
[----:B-----5:R3:W-:Y:S04]  /*a7b0*/  @!P2 ST.E.128 desc[UR36][R2.64], R24 ;  /* 0x000000180200a985 */ /* 0x0207e8000c101d24 */
[----:B------:R3:W-:Y:S02]  /*a7c0*/  @!P3 ST.E.128 desc[UR36][R20.64], R40 ;  /* 0x000000281400b985 */ /* 0x0007e4000c101d24 */
.L_x_2458:
[----:B------:R-:W-:Y:S05]  /*a7d0*/  BSYNC B1 ;  /* 0x0000000000017941 */ /* 0x000fea0003800000 */
.L_x_2457:
[----:B--2---:R2:W4:Y:S01]  /*a7e0*/  SHFL.IDX PT, R0, R22, 0x1, 0x181f ;  /* 0x00381f0016007f89 */ /* 0x00452200000e0000 */
[----:B------:R-:W-:Y:S03]  /*a7f0*/  BSSY B1, `(.L_x_2459) ;  /* 0x000000c000017945 */ /* 0x000fe60003800000 */
[----:B-1-3--:R2:W1:Y:S01]  /*a800*/  SHFL.IDX PT, R20, R16, 0x1, 0x181f ;  /* 0x00381f0010147f89 */ /* 0x00a46200000e0000 */
[----:B------:R-:W-:Y:S05]  /*a810*/  @P0 BRA `(.L_x_2460) ;  /* 0x0000000000240947 */ /* 0x000fea0003800000 */
[----:B------:R-:W-:Y:S02]  /*a820*/  ULDC UR4, c[0x0][0xac8] ;  /* 0x0002b20000047ab9 */ /* 0x000fe40000000800 */
[----:B------:R-:W-:Y:S02]  /*a830*/  ISETP.GE.AND P3, PT, R17, UR4, PT ;  /* 0x0000000411007c0c */ /* 0x000fe4000bf66270 */
[----:B------:R-:W-:-:S11]  /*a840*/  ISETP.GE.AND P4, PT, R23, UR4, PT ;  /* 0x0000000417007c0c */ /* 0x000fd6000bf86270 */
[-C--:B-1----:R-:W-:Y:S02]  /*a850*/  @!P3 LEA R2, P0, R17, R20.reuse, 0x1 ;  /* 0x000000141102b211 */ /* 0x082fe400078008ff */
[----:B------:R-:W-:Y:S02]  /*a860*/  @!P4 LEA R20, P2, R23, R20, 0x1 ;  /* 0x000000141714c211 */ /* 0x000fe400078408ff */
[-C--:B0---4-:R-:W-:Y:S02]  /*a870*/  @!P3 LEA.HI.X R3, R17, R0.reuse, R173, 0x1, P0 ;  /* 0x000000001103b211 */ /* 0x091fe400000f0cad */
[----:B------:R-:W-:-:S03]  /*a880*/  @!P4 LEA.HI.X R21, R23, R0, R169, 0x1, P2 ;  /* 0x000000001715c211 */ /* 0x000fc600010f0ca9 */
[----:B-----5:R3:W-:Y:S04]  /*a890*/  @!P3 ST.E.128 desc[UR36][R2.64], R12 ;  /* 0x0000000c0200b985 */ /* 0x0207e8000c101d24 */
[----:B------:R3:W-:Y:S02]  /*a8a0*/  @!P4 ST.E.128 desc[UR36][R20.64], R36 ;  /* 0x000000241400c985 */ /* 0x0007e4000c101d24 */
.L_x_2460:
[----:B------:R-:W-:Y:S05]  /*a8b0*/  BSYNC B1 ;  /* 0x0000000000017941 */ /* 0x000fea0003800000 */
.L_x_2459:
[----:B----4-:R4:W0:Y:S01]  /*a8c0*/  SHFL.IDX PT, R0, R22, 0x2, 0x181f ;  /* 0x00581f0016007f89 */ /* 0x01082200000e0000 */
[----:B------:R-:W-:Y:S03]  /*a8d0*/  BSSY B1, `(.L_x_2461) ;  /* 0x000000c000017945 */ /* 0x000fe60003800000 */
[----:B---3-5:R4:W3:Y:S01]  /*a8e0*/  SHFL.IDX PT, R12, R16, 0x2, 0x181f ;  /* 0x00581f00100c7f89 */ /* 0x0288e200000e0000 */
[----:B------:R-:W-:Y:S05]  /*a8f0*/  @P1 BRA `(.L_x_2462) ;  /* 0x0000000000241947 */ /* 0x000fea0003800000 */
[----:B------:R-:W-:Y:S02]  /*a900*/  ULDC UR4, c[0x0][0xac8] ;  /* 0x0002b20000047ab9 */ /* 0x000fe40000000800 */
[----:B------:R-:W-:Y:S02]  /*a910*/  ISETP.GE.AND P2, PT, R17, UR4, PT ;  /* 0x0000000411007c0c */ /* 0x000fe4000bf46270 */
[----:B------:R-:W-:-:S11]  /*a920*/  ISETP.GE.AND P3, PT, R23, UR4, PT ;  /* 0x0000000417007c0c */ /* 0x000fd6000bf66270 */
[-C--:B---3--:R-:W-:Y:S02]  /*a930*/  @!P2 LEA R2, P0, R17, R12.reuse, 0x1 ;  /* 0x0000000c1102a211 */ /* 0x088fe400078008ff */
[----:B------:R-:W-:Y:S02]  /*a940*/  @!P3 LEA R12, P1, R23, R12, 0x1 ;  /* 0x0000000c170cb211 */ /* 0x000fe400078208ff */
[-C--:B0-----:R-:W-:Y:S02]  /*a950*/  @!P2 LEA.HI.X R3, R17, R0.reuse, R173, 0x1, P0 ;  /* 0x000000001103a211 */ /* 0x081fe400000f0cad */
[----:B------:R-:W-:-:S03]  /*a960*/  @!P3 LEA.HI.X R13, R23, R0, R169, 0x1, P1 ;  /* 0x00000000170db211 */ /* 0x000fc600008f0ca9 */
[----:B------:R0:W-:Y:S04]  /*a970*/  @!P2 ST.E.128 desc[UR36][R2.64], R4 ;  /* 0x000000040200a985 */ /* 0x0001e8000c101d24 */
[----:B------:R0:W-:Y:S02]  /*a980*/  @!P3 ST.E.128 desc[UR36][R12.64], R32 ;  /* 0x000000200c00b985 */ /* 0x0001e4000c101d24 */
.L_x_2462:
[----:B------:R-:W-:Y:S05]  /*a990*/  BSYNC B1 ;  /* 0x0000000000017941 */ /* 0x000fea0003800000 */
.L_x_2461:
        /* <DEDUP_REMOVED lines=16> */
.L_x_2455:
[----:B------:R-:W2:Y:S01]  /*aaa0*/  LDC.64 R4, c[0x0][0xc00] ;  /* 0x00030000ff047b82 */ /* 0x000ea20000000a00 */
[C---:B0-----:R-:W-:Y:S01]  /*aab0*/  IMAD.SHL.U32 R3, R22.reuse, 0x4, RZ ;  /* 0x0000000416037824 */ /* 0x041fe200078e00ff */
[----:B------:R-:W-:Y:S01]  /*aac0*/  SHF.L.U64.HI R0, R22, 0x2, R162 ;  /* 0x0000000216007819 */ /* 0x000fe200000102a2 */
[----:B------:R-:W-:Y:S01]  /*aad0*/  ULDC.64 UR4, c[0x0][0xc08] ;  /* 0x0003020000047ab9 */ /* 0x000fe20000000a00 */
[----:B------:R-:W-:-:S04]  /*aae0*/  IMAD.MOV.U32 R6, RZ, RZ, RZ ;  /* 0x000000ffff067224 */ /* 0x000fc800078e00ff */
[----:B------:R-:W0:Y:S01]  /*aaf0*/  LDC R21, c[0x0][0xbe8] ;  /* 0x0002fa00ff157b82 */ /* 0x000e220000000800 */
[----:B--2---:R-:W-:Y:S02]  /*ab00*/  ISETP.NE.U32.AND P0, PT, R4, RZ, PT ;  /* 0x000000ff0400720c */ /* 0x004fe40003f05070 */
[----:B------:R-:W-:Y:S02]  /*ab10*/  IADD3 R4, P1, R3, R4, RZ ;  /* 0x0000000403047210 */ /* 0x000fe40007f3e0ff */
[----:B------:R-:W-:Y:S02]  /*ab20*/  ISETP.NE.AND.EX P0, PT, R5, RZ, PT, P0 ;  /* 0x000000ff0500720c */ /* 0x000fe40003f05300 */
[----:B------:R-:W-:Y:S02]  /*ab30*/  IADD3.X R5, R0, R5, RZ, P1, !PT ;  /* 0x0000000500057210 */ /* 0x000fe40000ffe4ff */
[----:B------:R-:W-:-:S04]  /*ab40*/  ISETP.NE.U32.AND P1, PT, RZ, UR4, PT ;  /* 0x00000004ff007c0c */ /* 0x000fc8000bf25070 */
[----:B------:R-:W-:-:S05]  /*ab50*/  ISETP.NE.AND.EX P1, PT, RZ, UR5, PT, P1 ;  /* 0x00000005ff007c0c */ /* 0x000fca000bf25310 */
[----:B------:R2:W5:Y:S08]  /*ab60*/  @P0 LDG.E R6, desc[UR36][R4.64] ;  /* 0x0000002404060981 */ /* 0x000570000c1e1900 */
[----:B------:R-:W-:Y:S01]  /*ab70*/  @P1 IADD3 R2, P2, R3, UR4, RZ ;  /* 0x0000000403021c10 */ /* 0x000fe2000ff5e0ff */
[----:B------:R-:W-:-:S03]  /*ab80*/  ULDC UR4, c[0x0][0xa88] ;  /* 0x0002a20000047ab9 */ /* 0x000fc60000000800 */
[----:B------:R-:W-:Y:S01]  /*ab90*/  @P1 IADD3.X R3, R0, UR5, RZ, P2, !PT ;  /* 0x0000000500031c10 */ /* 0x000fe200097fe4ff */
[----:B------:R-:W-:-:S06]  /*aba0*/  IMAD.U32 R0, RZ, RZ, UR4 ;  /* 0x00000004ff007e24 */ /* 0x000fcc000f8e00ff */
[----:B------:R2:W5:Y:S01]  /*abb0*/  @P1 LDG.E R0, desc[UR36][R2.64] ;  /* 0x0000002402001981 */ /* 0x000562000c1e1900 */
[----:B0-----:R-:W-:Y:S02]  /*abc0*/  ISETP.NE.AND P2, PT, R21, 0x1, PT ;  /* 0x000000011500780c */ /* 0x001fe40003f45270 */
[----:B------:R-:W-:-:S11]  /*abd0*/  ISETP.GE.AND P3, PT, R174, 0x80, PT ;  /* 0x00000080ae00780c */ /* 0x000fd60003f66270 */
[----:B------:R-:W0:Y:S08]  /*abe0*/  @P2 LDC R14, c[0x0][0xbec] ;  /* 0x0002fb00ff0e2b82 */ /* 0x000e300000000800 */
[----:B------:R-:W3:Y:S01]  /*abf0*/  @P2 LDC R25, c[0x0][0xbf0] ;  /* 0x0002fc00ff192b82 */ /* 0x000ee20000000800 */
[----:B--2---:R-:W-:Y:S05]  /*ac00*/  @P1 BRA `(.L_x_2464) ;  /* 0x0000000000101947 */ /* 0x004fea0003800000 */
[----:B------:R-:W-:Y:S05]  /*ac10*/  @!P0 BRA `(.L_x_2464) ;  /* 0x00000000000c8947 */ /* 0x000fea0003800000 */
[----:B------:R-:W2:Y:S04]  /*ac20*/  LDG.E R3, desc[UR36][R4.64] ;  /* 0x0000002404037981 */ /* 0x000ea8000c1e1900 */
[----:B-----5:R-:W2:Y:S02]  /*ac30*/  LDG.E R0, desc[UR36][R4.64+0x4] ;  /* 0x0000042404007981 */ /* 0x020ea4000c1e1900 */
[----:B--2---:R-:W-:-:S07]  /*ac40*/  IMAD.IADD R0, R0, 0x1, -R3 ;  /* 0x0000000100007824 */ /* 0x004fce00078e0a03 */
.L_x_2464:
[----:B------:R-:W-:Y:S01]  /*ac50*/  BSSY B1, `(.L_x_2465) ;  /* 0x000002d000017945 */ /* 0x000fe20003800000 */
[----:B------:R-:W-:Y:S02]  /*ac60*/  SHF.R.S32.HI R10, RZ, 0x1f, R161 ;  /* 0x0000001fff0a7819 */ /* 0x000fe400000114a1 */
[----:B------:R-:W-:Y:S02]  /*ac70*/  SEL R13, R22, RZ, !P0 ;  /* 0x000000ff160d7207 */ /* 0x000fe40004000000 */
[----:B------:R-:W-:Y:S02]  /*ac80*/  SEL R162, R162, RZ, !P0 ;  /* 0x000000ffa2a27207 */ /* 0x000fe40004000000 */
[----:B-----5:R-:W-:Y:S01]  /*ac90*/  SHF.R.S32.HI R11, RZ, 0x1f, R6 ;  /* 0x0000001fff0b7819 */ /* 0x020fe20000011406 */
[----:B------:R-:W-:Y:S06]  /*aca0*/  @P3 BRA `(.L_x_2466) ;  /* 0x00000000009c3947 */ /* 0x000fec0003800000 */
[----:B------:R-:W2:Y:S01]  /*acb0*/  S2R R3, SR_TID.X ;  /* 0x0000000000037919 */ /* 0x000ea20000002100 */
[----:B------:R-:W4:Y:S02]  /*acc0*/  LDC R12, c[0x0][0xbe8] ;  /* 0x0002fa00ff0c7b82 */ /* 0x000f240000000800 */
[----:B----4-:R-:W-:Y:S01]  /*acd0*/  IMAD R2, R0, R12, RZ ;  /* 0x0000000c00027224 */ /* 0x010fe200078e02ff */
[----:B--2---:R-:W-:-:S04]  /*ace0*/  IADD3 R9, R16, -0x80, R3 ;  /* 0xffffff8010097810 */ /* 0x004fc80007ffe003 */
        /* <DEDUP_REMOVED lines=35> */
.L_x_2466:
[----:B------:R-:W-:Y:S05]  /*af20*/  BSYNC B1 ;  /* 0x0000000000017941 */ /* 0x000fea0003800000 */
.L_x_2465:
[----:B------:R-:W-:Y:S01]  /*af30*/  ULDC.64 UR4, c[0x0][0xaa0] ;  /* 0x0002a80000047ab9 */ /* 0x000fe20000000a00 */
[----:B------:R-:W-:Y:S01]  /*af40*/  IMAD R7, R160, 0x20, R163 ;  /* 0x00000020a0077824 */ /* 0x000fe200078e02a3 */
[----:B------:R-:W-:Y:S01]  /*af50*/  BSSY B1, `(.L_x_2467) ;  /* 0x0000037000017945 */ /* 0x000fe20003800000 */
[----:B--2---:R-:W-:Y:S02]  /*af60*/  IMAD R3, R11, UR4, RZ ;  /* 0x000000040b037c24 */ /* 0x004fe4000f8e02ff */
[----:B------:R-:W-:Y:S02]  /*af70*/  IMAD.IADD R9, R16, 0x1, R7 ;  /* 0x0000000110097824 */ /* 0x000fe400078e0207 */
        /* <DEDUP_REMOVED lines=8> */
[----:B0-----:R-:W-:-:S03]  /*b000*/  @P2 IMAD.HI.U32 R4, R9, R14, RZ ;  /* 0x0000000e09042227 */ /* 0x001fc600078e00ff */
[----:B------:R-:W-:Y:S01]  /*b010*/  IADD3 R3, R3, R7, RZ ;  /* 0x0000000703037210 */ /* 0x000fe20007ffe0ff */
[----:B------:R-:W-:Y:S01]  /*b020*/  IMAD.MOV.U32 R5, RZ, RZ, R9 ;  /* 0x000000ffff057224 */ /* 0x000fe200078e0009 */
[----:B---3--:R-:W-:Y:S01]  /*b030*/  @P2 SHF.R.U32.HI R5, RZ, R25, R4 ;  /* 0x00000019ff052219 */ /* 0x008fe20000011604 */
        /* <DEDUP_REMOVED lines=34> */
[-C--:B--2---:R-:W-:Y:S02]  /*b260*/  @!P4 LEA R6, P2, R17, R2.reuse, 0x1 ;  /* 0x000000021106c211 */ /* 0x084fe400078408ff */
[----:B------:R-:W-:Y:S02]  /*b270*/  @!P5 LEA R2, P3, R23, R2, 0x1 ;  /* 0x000000021702d211 */ /* 0x000fe400078608ff */
[-C--:B---3--:R-:W-:Y:S02]  /*b280*/  @!P4 LEA.HI.X R7, R17, R0.reuse, R173, 0x1, P2 ;  /* 0x000000001107c211 */ /* 0x088fe400010f0cad */
[----:B------:R-:W-:-:S03]  /*b290*/  @!P5 LEA.HI.X R3, R23, R0, R169, 0x1, P3 ;  /* 0x000000001703d211 */ /* 0x000fc600018f0ca9 */
[----:B------:R4:W-:Y:S04]  /*b2a0*/  @!P4 ST.E.128 desc[UR36][R6.64], RZ ;  /* 0x000000ff0600c985 */ /* 0x0009e8000c101d24 */
[----:B------:R4:W-:Y:S02]  /*b2b0*/  @!P5 ST.E.128 desc[UR36][R2.64], RZ ;  /* 0x000000ff0200d985 */ /* 0x0009e4000c101d24 */
.L_x_2468:
[----:B------:R-:W-:Y:S05]  /*b2c0*/  BSYNC B1 ;  /* 0x0000000000017941 */ /* 0x000fea0003800000 */
.L_x_2467:
[----:B---3--:R3:W0:Y:S01]  /*b2d0*/  SHFL.IDX PT, R0, R5, 0x1, 0x181f ;  /* 0x00381f0005007f89 */ /* 0x00862200000e0000 */
[----:B------:R-:W-:Y:S03]  /*b2e0*/  BSSY B1, `(.L_x_2469) ;  /* 0x000000c000017945 */ /* 0x000fe60003800000 */
[----:B--2-4-:R3:W2:Y:S01]  /*b2f0*/  SHFL.IDX PT, R2, R4, 0x1, 0x181f ;  /* 0x00381f0004027f89 */ /* 0x0146a200000e0000 */
[----:B------:R-:W-:Y:S05]  /*b300*/  @P1 BRA `(.L_x_2470) ;  /* 0x0000000000241947 */ /* 0x000fea0003800000 */
[----:B------:R-:W-:Y:S02]  /*b310*/  ULDC UR4, c[0x0][0xac8] ;  /* 0x0002b20000047ab9 */ /* 0x000fe40000000800 */
[----:B------:R-:W-:Y:S02]  /*b320*/  ISETP.GE.AND P3, PT, R17, UR4, PT ;  /* 0x0000000411007c0c */ /* 0x000fe4000bf66270 */
[----:B------:R-:W-:-:S11]  /*b330*/  ISETP.GE.AND P4, PT, R23, UR4, PT ;  /* 0x0000000417007c0c */ /* 0x000fd6000bf86270 */
[-C--:B--2---:R-:W-:Y:S02]  /*b340*/  @!P3 LEA R6, P1, R17, R2.reuse, 0x1 ;  /* 0x000000021106b211 */ /* 0x084fe400078208ff */
[----:B------:R-:W-:Y:S02]  /*b350*/  @!P4 LEA R2, P2, R23, R2, 0x1 ;  /* 0x000000021702c211 */ /* 0x000fe400078408ff */
[-C--:B0-----:R-:W-:Y:S02]  /*b360*/  @!P3 LEA.HI.X R7, R17, R0.reuse, R173, 0x1, P1 ;  /* 0x000000001107b211 */ /* 0x081fe400008f0cad */
[----:B------:R-:W-:-:S03]  /*b370*/  @!P4 LEA.HI.X R3, R23, R0, R169, 0x1, P2 ;  /* 0x000000001703c211 */ /* 0x000fc600010f0ca9 */
[----:B------:R4:W-:Y:S04]  /*b380*/  @!P3 ST.E.128 desc[UR36][R6.64], RZ ;  /* 0x000000ff0600b985 */ /* 0x0009e8000c101d24 */
[----:B------:R4:W-:Y:S02]  /*b390*/  @!P4 ST.E.128 desc[UR36][R2.64], RZ ;  /* 0x000000ff0200c985 */ /* 0x0009e4000c101d24 */
.L_x_2470:
[----:B------:R-:W-:Y:S05]  /*b3a0*/  BSYNC B1 ;  /* 0x0000000000017941 */ /* 0x000fea0003800000 */
.L_x_2469:
[----:B0-----:R0:W0:Y:S01]  /*b3b0*/  SHFL.IDX PT, R0, R5, 0x2, 0x181f ;  /* 0x00581f0005007f89 */ /* 0x00102200000e0000 */
[----:B------:R-:W-:Y:S03]  /*b3c0*/  BSSY B1, `(.L_x_2471) ;  /* 0x000000c000017945 */ /* 0x000fe60003800000 */
[----:B--2-4-:R2:W4:Y:S01]  /*b3d0*/  SHFL.IDX PT, R2, R4, 0x2, 0x181f ;  /* 0x00581f0004027f89 */ /* 0x01452200000e0000 */
[----:B------:R-:W-:Y:S05]  /*b3e0*/  @P0 BRA `(.L_x_2472) ;  /* 0x0000000000240947 */ /* 0x000fea0003800000 */
[----:B------:R-:W-:Y:S02]  /*b3f0*/  ULDC UR4, c[0x0][0xac8] ;  /* 0x0002b20000047ab9 */ /* 0x000fe40000000800 */
[----:B------:R-:W-:Y:S02]  /*b400*/  ISETP.GE.AND P2, PT, R17, UR4, PT ;  /* 0x0000000411007c0c */ /* 0x000fe4000bf46270 */
[----:B------:R-:W-:-:S11]  /*b410*/  ISETP.GE.AND P3, PT, R23, UR4, PT ;  /* 0x0000000417007c0c */ /* 0x000fd6000bf66270 */
[-C--:B----4-:R-:W-:Y:S02]  /*b420*/  @!P2 LEA R6, P0, R17, R2.reuse, 0x1 ;  /* 0x000000021106a211 */ /* 0x090fe400078008ff */
[----:B------:R-:W-:Y:S02]  /*b430*/  @!P3 LEA R2, P1, R23, R2, 0x1 ;  /* 0x000000021702b211 */ /* 0x000fe400078208ff */
[-C--:B0-----:R-:W-:Y:S02]  /*b440*/  @!P2 LEA.HI.X R7, R17, R0.reuse, R173, 0x1, P0 ;  /* 0x000000001107a211 */ /* 0x081fe400000f0cad */
[----:B------:R-:W-:-:S03]  /*b450*/  @!P3 LEA.HI.X R3, R23, R0, R169, 0x1, P1 ;  /* 0x000000001703b211 */ /* 0x000fc600008f0ca9 */
[----:B------:R0:W-:Y:S04]  /*b460*/  @!P2 ST.E.128 desc[UR36][R6.64], RZ ;  /* 0x000000ff0600a985 */ /* 0x0001e8000c101d24 */
[----:B------:R0:W-:Y:S02]  /*b470*/  @!P3 ST.E.128 desc[UR36][R2.64], RZ ;  /* 0x000000ff0200b985 */ /* 0x0001e4000c101d24 */
.L_x_2472:
[----:B------:R-:W-:Y:S05]  /*b480*/  BSYNC B1 ;  /* 0x0000000000017941 */ /* 0x000fea0003800000 */
.L_x_2471:
[----:B0-----:R-:W-:Y:S01]  /*b490*/  VIADD R0, R16, 0x60 ;  /* 0x0000006010007836 */ /* 0x001fe20000000000 */
[----:B------:R0:W0:Y:S04]  /*b4a0*/  SHFL.IDX PT, R6, R5, 0x3, 0x181f ;  /* 0x00781f0005067f89 */ /* 0x00002800000e0000 */
[----:B------:R-:W-:Y:S01]  /*b4b0*/  ISETP.GE.AND P0, PT, R0, R21, PT ;  /* 0x000000150000720c */ /* 0x000fe20003f06270 */
[----:B----4-:R4:W0:-:S12]  /*b4c0*/  SHFL.IDX PT, R2, R4, 0x3, 0x181f ;  /* 0x00781f0004027f89 */ /* 0x01081800000e0000 */
[----:B----4-:R-:W-:Y:S05]  /*b4d0*/  @P0 BRA `(.L_x_2463) ;  /* 0x0000000000240947 */ /* 0x010fea0003800000 */
[----:B------:R-:W-:Y:S02]  /*b4e0*/  ULDC UR4, c[0x0][0xac8] ;  /* 0x0002b20000047ab9 */ /* 0x000fe40000000800 */
[----:B------:R-:W-:Y:S02]  /*b4f0*/  ISETP.GE.AND P2, PT, R17, UR4, PT ;  /* 0x0000000411007c0c */ /* 0x000fe4000bf46270 */
[----:B------:R-:W-:-:S11]  /*b500*/  ISETP.GE.AND P3, PT, R23, UR4, PT ;  /* 0x0000000417007c0c */ /* 0x000fd6000bf66270 */
[-C--:B0-23--:R-:W-:Y:S02]  /*b510*/  @!P2 LEA R4, P0, R17, R2.reuse, 0x1 ;  /* 0x000000021104a211 */ /* 0x08dfe400078008ff */
[----:B------:R-:W-:Y:S02]  /*b520*/  @!P3 LEA R2, P1, R23, R2, 0x1 ;  /* 0x000000021702b211 */ /* 0x000fe400078208ff */
[-C--:B------:R-:W-:Y:S02]  /*b530*/  @!P2 LEA.HI.X R5, R17, R6.reuse, R173, 0x1, P0 ;  /* 0x000000061105a211 */ /* 0x080fe400000f0cad */
[----:B------:R-:W-:-:S03]  /*b540*/  @!P3 LEA.HI.X R3, R23, R6, R169, 0x1, P1 ;  /* 0x000000061703b211 */ /* 0x000fc600008f0ca9 */
[----:B------:R4:W-:Y:S04]  /*b550*/  @!P2 ST.E.128 desc[UR36][R4.64], RZ ;  /* 0x000000ff0400a985 */ /* 0x0009e8000c101d24 */
[----:B------:R4:W-:Y:S02]  /*b560*/  @!P3 ST.E.128 desc[UR36][R2.64], RZ ;  /* 0x000000ff0200b985 */ /* 0x0009e4000c101d24 */
.L_x_2463:
[----:B------:R-:W-:Y:S05]  /*b570*/  BSYNC B0 ;  /* 0x0000000000007941 */ /* 0x000fea0003800000 */
.L_x_2454:
[----:B------:R-:W-:Y:S02]  /*b580*/  ULDC UR4, c[0x0][0xc3c] ;  /* 0x00030f0000047ab9 */ /* 0x000fe40000000800 */
[----:B-1----:R-:W-:-:S13]  /*b590*/  ISETP.GE.AND P0, PT, R47, UR4, PT ;  /* 0x000000042f007c0c */ /* 0x002fda000bf06270 */
[----:B------:R-:W-:Y:S05]  /*b5a0*/  @!P0 BRA `(.L_x_2473) ;  /* 0xffffff5400cc8947 */ /* 0x000fea000383ffff */
[----:B------:R-:W-:Y:S05]  /*b5b0*/  EXIT ;  /* 0x000000000000794d */ /* 0x000fea0003800000 */
.L_x_2412:
        /* <DEDUP_REMOVED lines=16> */
.L_x_2474:
        /* <DEDUP_REMOVED lines=40> */
.L_x_2480:
        /* <DEDUP_REMOVED lines=12> */
.L_x_2479:
[----:B------:R-:W-:Y:S05]  /*ba00*/  BSYNC B0 ;  /* 0x0000000000007941 */ /* 0x000fea0003800000 */
.L_x_2478:
        /* <DEDUP_REMOVED lines=20> */
.L_x_2476:
        /* <DEDUP_REMOVED lines=20> */
.L_x_2481:
[----:B---3--:R-:W-:Y:S01]  /*bc90*/  IMAD R16, R16, UR5, R11 ;  /* 0x0000000510107c24 */ /* 0x008fe2000f8e020b */
[----:B------:R-:W-:Y:S02]  /*bca0*/  IABS R2, R4 ;  /* 0x0000000400027213 */ /* 0x000fe40000000000 */
[----:B-12---:R-:W-:Y:S02]  /*bcb0*/  IADD3 R9, RZ, -R3, RZ ;  /* 0x80000003ff097210 */ /* 0x006fe40007ffe0ff */
[----:B------:R-:W-:Y:S01]  /*bcc0*/  IADD3 R11, -R16, UR6, RZ ;  /* 0x00000006100b7c10 */ /* 0x000fe2000fffe1ff */
[----:B------:R-:W-:Y:S02]  /*bcd0*/  IMAD.MOV R8, RZ, RZ, -R2 ;  /* 0x000000ffff087224 */ /* 0x000fe400078e0a02 */
[----:B------:R-:W-:Y:S01]  /*bce0*/  IMAD R9, R9, R12, RZ ;  /* 0x0000000c09097224 */ /* 0x000fe200078e02ff */
        /* <DEDUP_REMOVED lines=17> */
[----:B------:R-:W-:-:S04]  /*be00*/  IMAD R13, R7, R2, RZ ;  /* 0x00000002070d7224 */ /* 0x000fc800078e02ff */
[----:B------:R-:W-:-:S05]  /*be10*/  IMAD.MOV R6, RZ, RZ, -R13 ;  /* 0x000000ffff067224 */ /* 0x000fca00078e0a0d */
[----:B------:R-:W-:Y:S01]  /*be20*/  VIADDMNMX R15, R6, UR5, R7, PT ;  /* 0x00000005060f7c46 */ /* 0x000fe2000b800107 */
[----:B------:R-:W-:-:S03]  /*be30*/  IMAD.MOV R7, RZ, RZ, -R2 ;  /* 0x000000ffff077224 */ /* 0x000fc600078e0a02 */
[----:B------:R-:W-:Y:S01]  /*be40*/  IABS R8, R15 ;  /* 0x0000000f00087213 */ /* 0x000fe20000000000 */
[----:B------:R-:W-:Y:S01]  /*be50*/  IMAD R4, R4, R7, R11 ;  /* 0x0000000704047224 */ /* 0x000fe200078e020b */
[----:B0-----:R-:W-:Y:S01]  /*be60*/  IABS R10, R15 ;  /* 0x0000000f000a7213 */ /* 0x001fe20000000000 */
[----:B------:R-:W-:Y:S01]  /*be70*/  IMAD.MOV R18, RZ, RZ, -R15 ;  /* 0x000000ffff127224 */ /* 0x000fe200078e0a0f */
[----:B------:R-:W0:Y:S02]  /*be80*/  I2F.RP R6, R8 ;  /* 0x0000000800067306 */ /* 0x000e240000209400 */
[----:B------:R-:W-:-:S06]  /*be90*/  IABS R9, R4 ;  /* 0x0000000400097213 */ /* 0x000fcc0000000000 */
[----:B0-----:R-:W0:Y:S02]  /*bea0*/  MUFU.RCP R6, R6 ;  /* 0x0000000600067308 */ /* 0x001e240000001000 */
[----:B0-----:R-:W-:-:S06]  /*beb0*/  IADD3 R3, R6, 0xffffffe, RZ ;  /* 0x0ffffffe06037810 */ /* 0x001fcc0007ffe0ff */
[----:B------:R-:W0:Y:S02]  /*bec0*/  F2I.FTZ.U32.TRUNC.NTZ R3, R3 ;  /* 0x0000000300037305 */ /* 0x000e24000021f000 */
[----:B0-----:R-:W-:-:S04]  /*bed0*/  IMAD.MOV R2, RZ, RZ, -R3 ;  /* 0x000000ffff027224 */ /* 0x001fc800078e0a03 */
[----:B------:R-:W-:Y:S02]  /*bee0*/  IMAD.MOV.U32 R7, RZ, RZ, R2 ;  /* 0x000000ffff077224 */ /* 0x000fe400078e0002 */
[----:B------:R-:W-:Y:S02]  /*bef0*/  IMAD.MOV.U32 R2, RZ, RZ, RZ ;  /* 0x000000ffff027224 */ /* 0x000fe400078e00ff */
        /* <DEDUP_REMOVED lines=15> */
[----:B------:R-:W-:-:S04]  /*bff0*/  @!P1 LOP3.LUT R2, RZ, R15, RZ, 0x33, !PT ;  /* 0x0000000fff029212 */ /* 0x000fc800078e33ff */
[----:B------:R-:W-:Y:S01]  /*c000*/  LOP3.LUT R17, RZ, R2, RZ, 0x33, !PT ;  /* 0x00000002ff117212 */ /* 0x000fe200078e33ff */
[----:B------:R-:W-:-:S04]  /*c010*/  IMAD R18, R2, R18, R3 ;  /* 0x0000001202127224 */ /* 0x000fc800078e0203 */
[----:B------:R-:W-:Y:S01]  /*c020*/  IMAD.IADD R17, R0, 0x1, R17 ;  /* 0x0000000100117824 */ /* 0x000fe200078e0211 */
[----:B------:R-:W-:Y:S06]  /*c030*/  BRA `(.L_x_2482) ;  /* 0x0000000000147947 */ /* 0x000fec0003800000 */
.L_x_2477:
[----:B------:R-:W-:Y:S01]  /*c040*/  ULDC UR4, c[0x0][0xc3c] ;  /* 0x00030f0000047ab9 */ /* 0x000fe20000000800 */
[----:B------:R-:W-:Y:S01]  /*c050*/  IMAD.MOV.U32 R17, RZ, RZ, RZ ;  /* 0x000000ffff117224 */ /* 0x000fe200078e00ff */
[----:B------:R-:W-:Y:S01]  /*c060*/  MOV R18, RZ ;  /* 0x000000ff00127202 */ /* 0x000fe20000000f00 */
[----:B------:R-:W-:Y:S02]  /*c070*/  IMAD.U32 R16, RZ, RZ, UR6 ;  /* 0x00000006ff107e24 */ /* 0x000fe4000f8e00ff */
[----:B------:R-:W-:-:S07]  /*c080*/  IMAD.U32 R19, RZ, RZ, UR4 ;  /* 0x00000004ff137e24 */ /* 0x000fce000f8e00ff */
.L_x_2482:
[----:B------:R-:W-:-:S13]  /*c090*/  ISETP.NE.AND P0, PT, R5, RZ, PT ;  /* 0x000000ff0500720c */ /* 0x000fda0003f05270 */
[----:B------:R-:W0:Y:S01]  /*c0a0*/  @!P0 S2R R3, SR_CgaCtaId ;  /* 0x0000000000038919 */ /* 0x000e220000008800 */
[----:B------:R-:W-:-:S04]  /*c0b0*/  @!P0 MOV R0, 0x400 ;  /* 0x0000040000008802 */ /* 0x000fc80000000f00 */
[----:B0-----:R-:W-:-:S05]  /*c0c0*/  @!P0 LEA R0, R3, R0, 0x18 ;  /* 0x0000000003008211 */ /* 0x001fca00078ec0ff */
[----:B------:R1:W-:Y:S01]  /*c0d0*/  @!P0 STS.128 [R0+0x2a8d0], R16 ;  /* 0x02a8d01000008388 */ /* 0x0003e20000000c00 */
[----:B------:R-:W-:Y:S06]  /*c0e0*/  BAR.ARV 0x5, 0x180 ;  /* 0x0146000000007b1d */ /* 0x000fec0000002000 */
.L_x_2475:
[----:B------:R2:W-:Y:S01]  /*c0f0*/  STL [R1+0x18], RZ ;  /* 0x000018ff01007387 */ /* 0x0005e20000100800 */
[----:B------:R-:W-:Y:S01]  /*c100*/  ULDC UR4, c[0x0][0xc3c] ;  /* 0x00030f0000047ab9 */ /* 0x000fe20000000800 */
[----:B------:R-:W-:Y:S01]  /*c110*/  IMAD.MOV.U32 R28, RZ, RZ, 0x1 ;  /* 0x00000001ff1c7424 */ /* 0x000fe200078e00ff */
[----:B0-----:R-:W-:Y:S01]  /*c120*/  ISETP.GE.AND P0, PT, R19, UR4, PT ;  /* 0x0000000413007c0c */ /* 0x001fe2000bf06270 */
[----:B------:R-:W-:-:S12]  /*c130*/  IMAD.MOV.U32 R27, RZ, RZ, RZ ;  /* 0x000000ffff1b7224 */ /* 0x000fd800078e00ff */
[----:B--2---:R-:W-:Y:S05]  /*c140*/  @P0 BRA `(.L_x_2483) ;  /* 0x0000004800880947 */ /* 0x004fea0003800000 */
[----:B------:R-:W0:Y:S01]  /*c150*/  S2R R4, SR_TID.X ;  /* 0x0000000000047919 */ /* 0x000e220000002100 */
[----:B------:R-:W2:Y:S01]  /*c160*/  S2UR UR5, SR_CgaCtaId ;  /* 0x00000000000579c3 */ /* 0x000ea20000008800 */
[----:B------:R-:W-:Y:S01]  /*c170*/  UMOV UR4, 0x400 ;  /* 0x0000040000047882 */ /* 0x000fe20000000000 */
[----:B------:R-:W-:Y:S01]  /*c180*/  BSSY B8, `(.L_x_2483) ;  /* 0x000049e000087945 */ /* 0x000fe20003800000 */
[----:B------:R3:W-:Y:S01]  /*c190*/  STL [R1+0x18], RZ ;  /* 0x000018ff01007387 */ /* 0x0007e20000100800 */
[----:B------:R-:W-:Y:S01]  /*c1a0*/  IMAD.MOV.U32 R28, RZ, RZ, 0x1 ;  /* 0x00000001ff1c7424 */ /* 0x000fe200078e00ff */
[----:B------:R-:W-:Y:S01]  /*c1b0*/  ULOP3.LUT UR38, UR60, 0x2, URZ, 0xfc, !UPT ;  /* 0x000000023c267892 */ /* 0x000fe2000f8efc3f */
[----:B------:R-:W-:Y:S01]  /*c1c0*/  IMAD.MOV.U32 R27, RZ, RZ, RZ ;  /* 0x000000ffff1b7224 */ /* 0x000fe200078e00ff */
[----:B------:R-:W-:Y:S01]  /*c1d0*/  ULDC UR39, c[0x0][0xc] ;  /* 0x0000030000277ab9 */ /* 0x000fe20000000800 */
[----:B--2---:R-:W-:-:S06]  /*c1e0*/  ULEA UR4, UR5, UR4, 0x18 ;  /* 0x0000000405047291 */ /* 0x004fcc000f8ec03f */
[----:B------:R-:W-:Y:S01]  /*c1f0*/  IMAD.U32 R22, RZ, RZ, UR4 ;  /* 0x00000004ff167e24 */ /* 0x000fe2000f8e00ff */
[C---:B0-----:R-:W-:Y:S01]  /*c200*/  LOP3.LUT R3, R4.reuse, 0x7f, RZ, 0xc0, !PT ;  /* 0x0000007f04037812 */ /* 0x041fe200078ec0ff */
[----:B-1----:R-:W-:-:S05]  /*c210*/  IMAD.SHL.U32 R0, R4, 0x8, RZ ;  /* 0x0000000804007824 */ /* 0x002fca00078e00ff */
[----:B------:R-:W-:-:S04]  /*c220*/  LOP3.LUT R2, R0, 0x1f8, RZ, 0xc0, !PT ;  /* 0x000001f800027812 */ /* 0x000fc800078ec0ff */
[----:B------:R-:W-:Y:S02]  /*c230*/  LOP3.LUT R33, R2, 0x38, R4, 0x78, !PT ;  /* 0x0000003802217812 */ /* 0x000fe400078e7804 */
[----:B------:R-:W-:Y:S02]  /*c240*/  SHF.L.U32 R2, R4, 0x4, RZ ;  /* 0x0000000404027819 */ /* 0x000fe400000006ff */
[----:B------:R-:W-:Y:S02]  /*c250*/  SHF.R.U32.HI R4, RZ, 0x3, R3 ;  /* 0x00000003ff047819 */ /* 0x000fe40000011603 */
[----:B------:R-:W-:Y:S02]  /*c260*/  LOP3.LUT R33, R33, 0x200, R0, 0xf8, !PT ;  /* 0x0000020021217812 */ /* 0x000fe400078ef800 */
[----:B------:R-:W-:Y:S02]  /*c270*/  LOP3.LUT R3, R0, 0x38, RZ, 0xc0, !PT ;  /* 0x0000003800037812 */ /* 0x000fe400078ec0ff */
[----:B------:R-:W-:Y:S01]  /*c280*/  LOP3.LUT R4, R4, 0x70, R2, 0xf8, !PT ;  /* 0x0000007004047812 */ /* 0x000fe200078ef802 */
[----:B------:R-:W-:Y:S01]  /*c290*/  IMAD R34, R33, 0x2, R22 ;  /* 0x0000000221227824 */ /* 0x000fe200078e0216 */
[----:B------:R-:W-:-:S02]  /*c2a0*/  LOP3.LUT R2, R3, 0x40, RZ, 0xfc, !PT ;  /* 0x0000004003027812 */ /* 0x000fc400078efcff */
[----:B---3--:R-:W-:-:S07]  /*c2b0*/  LOP3.LUT R0, R3, 0x80, RZ, 0xfc, !PT ;  /* 0x0000008003007812 */ /* 0x008fce00078efcff */
.L_x_2546:
[----:B0-----:R-:W0:Y:S02]  /*c2c0*/  LDC.64 R30, c[0x0][0xc88] ;  /* 0x00032200ff1e7b82 */ /* 0x001e240000000a00 */
[----:B0-----:R-:W-:-:S06]  /*c2d0*/  IMAD.WIDE R30, R19, 0x4, R30 ;  /* 0x00000004131e7825 */ /* 0x001fcc00078e021e */
[----:B--2---:R-:W2:Y:S01]  /*c2e0*/  LDG.E R30, desc[UR36][R30.64] ;  /* 0x000000241e1e7981 */ /* 0x004ea2000c1e1900 */
[----:B------:R-:W-:Y:S05]  /*c2f0*/  YIELD ;  /* 0x0000000000007946 */ /* 0x000fea0003800000 */
[----:B------:R-:W-:Y:S01]  /*c300*/  ULDC.64 UR4, c[0x0][0xa28] ;  /* 0x00028a0000047ab9 */ /* 0x000fe20000000a00 */
[----:B------:R-:W-:Y:S01]  /*c310*/  MOV R37, RZ ;  /* 0x000000ff00257202 */ /* 0x000fe20000000f00 */
[----:B------:R-:W-:Y:S01]  /*c320*/  ULDC.64 UR6, c[0x0][0xa18] ;  /* 0x0002860000067ab9 */ /* 0x000fe20000000a00 */
[----:B------:R-:W-:-:S04]  /*c330*/  ISETP.NE.U32.AND P0, PT, RZ, UR4, PT ;  /* 0x00000004ff007c0c */ /* 0x000fc8000bf05070 */
        /* <DEDUP_REMOVED lines=9> */
[----:B------:R1:W5:Y:S01]  /*c3d0*/  @P0 LDG.E R37, desc[UR36][R2.64] ;  /* 0x0000002402250981 */ /* 0x000362000c1e1900 */
        /* <DEDUP_REMOVED lines=19> */
[----:B------:R-:W-:Y:S01]  /*c510*/  IMAD.U32 R36, RZ, RZ, UR4 ;  /* 0x00000004ff247e24 */ /* 0x000fe2000f8e00ff */
[----:B--2---:R1:W-:Y:S01]  /*c520*/  @P0 STL [R1+0x4], R0 ;  /* 0x0000040001000387 */ /* 0x0043e20000100800 */
[----:B------:R-:W-:Y:S05]  /*c530*/  @P0 BRA `(.L_x_2484) ;  /* 0x0000000000200947 */ /* 0x000fea0003800000 */
[----:B------:R-:W-:Y:S02]  /*c540*/  ULDC UR4, c[0x0][0x288] ;  /* 0x0000a20000047ab9 */ /* 0x000fe40000000800 */
[----:B-1----:R-:W-:-:S05]  /*c550*/  IMAD.U32 R0, RZ, RZ, UR4 ;  /* 0x00000004ff007e24 */ /* 0x002fca000f8e00ff */
[----:B------:R0:W-:Y:S01]  /*c560*/  STL [R1+0x4], R0 ;  /* 0x0000040001007387 */ /* 0x0001e20000100800 */
[----:B------:R-:W-:Y:S05]  /*c570*/  @!P2 BRA `(.L_x_2484) ;  /* 0x000000000010a947 */ /* 0x000fea0003800000 */
[----:B------:R-:W2:Y:S04]  /*c580*/  LDG.E R5, desc[UR36][R2.64] ;  /* 0x0000002402057981 */ /* 0x000ea8000c1e1900 */
[----:B0-----:R-:W2:Y:S02]  /*c590*/  LDG.E R0, desc[UR36][R2.64+0x4] ;  /* 0x0000042402007981 */ /* 0x001ea4000c1e1900 */
[----:B--2---:R-:W-:-:S05]  /*c5a0*/  IADD3 R0, -R5, R0, RZ ;  /* 0x0000000005007210 */ /* 0x004fca0007ffe1ff */
[----:B------:R2:W-:Y:S02]  /*c5b0*/  STL [R1+0x4], R0 ;  /* 0x0000040001007387 */ /* 0x0005e40000100800 */
.L_x_2484:
        /* <DEDUP_REMOVED lines=9> */
.L_x_2485:
        /* <DEDUP_REMOVED lines=8> */
[----:B---3--:R-:W-:-:S07]  /*c6d0*/  IMAD.IADD R36, R5, 0x1, -R36 ;  /* 0x0000000105247824 */ /* 0x008fce00078e0a24 */
.L_x_2486:
[----:B------:R-:W3:Y:S01]  /*c6e0*/  LDL R4, [R1+0x4] ;  /* 0x0000040001047983 */ /* 0x000ee20000100800 */
[----:B012---:R-:W0:Y:S01]  /*c6f0*/  LDC R0, c[0x0][0x448] ;  /* 0x00011200ff007b82 */ /* 0x007e220000000800 */
[----:B-----5:R-:W-:Y:S01]  /*c700*/  IADD3 R36, -R37, R36, RZ ;  /* 0x0000002425247210 */ /* 0x020fe20007ffe1ff */
[----:B------:R-:W-:Y:S01]  /*c710*/  BSSY B7, `(.L_x_2487) ;  /* 0x0000383000077945 */ /* 0x000fe20003800000 */
[----:B------:R-:W-:Y:S02]  /*c720*/  LOP3.LUT R25, R25, 0xffffff7f, RZ, 0xc0, !PT ;  /* 0xffffff7f19197812 */ /* 0x000fe400078ec0ff */
[----:B0-----:R-:W-:Y:S01]  /*c730*/  ISETP.NE.AND P0, PT, R0, 0x1, PT ;  /* 0x000000010000780c */ /* 0x001fe20003f05270 */
[----:B------:R-:W-:-:S04]  /*c740*/  IMAD.SHL.U32 R0, R17, 0x80, RZ ;  /* 0x0000008011007824 */ /* 0x000fc800078e00ff */
[----:B------:R-:W-:-:S08]  /*c750*/  VIADD R0, R0, 0x7f ;  /* 0x0000007f00007836 */ /* 0x000fd00000000000 */
[----:B------:R-:W0:Y:S01]  /*c760*/  @P0 LDC R3, c[0x0][0x44c] ;  /* 0x00011300ff030b82 */ /* 0x000e220000000800 */
[----:B------:R-:W-:-:S07]  /*c770*/  @P0 LOP3.LUT R25, R25, 0x80, RZ, 0xfc, !PT ;  /* 0x0000008019190812 */ /* 0x000fce00078efcff */
[----:B------:R-:W1:Y:S01]  /*c780*/  @P0 LDC R5, c[0x0][0x450] ;  /* 0x00011400ff050b82 */ /* 0x000e620000000800 */
[----:B0-----:R-:W-:-:S05]  /*c790*/  @P0 IMAD.HI.U32 R2, R0, R3, RZ ;  /* 0x0000000300020227 */ /* 0x001fca00078e00ff */
[----:B-1----:R-:W-:Y:S01]  /*c7a0*/  @P0 SHF.R.U32.HI R0, RZ, R5, R2 ;  /* 0x00000005ff000219 */ /* 0x002fe20000011602 */
[----:B------:R-:W-:-:S04]  /*c7b0*/  VIADD R2, R36, 0x5f ;  /* 0x0000005f24027836 */ /* 0x000fc80000000000 */
[----:B------:R-:W-:Y:S01]  /*c7c0*/  IMAD.HI R2, R2, 0x2aaaaaab, RZ ;  /* 0x2aaaaaab02027827 */ /* 0x000fe200078e02ff */
[----:B---3--:R-:W-:-:S05]  /*c7d0*/  IADD3 R3, R36, 0x60, -R4 ;  /* 0x0000006024037810 */ /* 0x008fca0007ffe804 */
[----:B------:R-:W-:Y:S01]  /*c7e0*/  IMAD.IADD R0, R3, 0x1, R0 ;  /* 0x0000000103007824 */ /* 0x000fe200078e0200 */
[----:B------:R-:W-:-:S03]  /*c7f0*/  SHF.R.U32.HI R3, RZ, 0x1f, R2 ;  /* 0x0000001fff037819 */ /* 0x000fc60000011602 */
[----:B------:R-:W-:Y:S01]  /*c800*/  IMAD.HI R0, R0, 0x2aaaaaab, RZ ;  /* 0x2aaaaaab00007827 */ /* 0x000fe200078e02ff */
[----:B------:R-:W-:-:S04]  /*c810*/  LEA.HI.SX32 R3, R2, R3, 0x1c ;  /* 0x0000000302037211 */ /* 0x000fc800078fe2ff */
[----:B------:R-:W-:-:S04]  /*c820*/  SHF.R.U32.HI R5, RZ, 0x1f, R0 ;  /* 0x0000001fff057819 */ /* 0x000fc80000011600 */
[----:B------:R-:W-:-:S04]  /*c830*/  LEA.HI.SX32 R0, R0, R5, 0x1c ;  /* 0x0000000500007211 */ /* 0x000fc800078fe2ff */
[----:B------:R-:W-:-:S04]  /*c840*/  VIMNMX R29, R3, R0, PT ;  /* 0x00000000031d7248 */ /* 0x000fc80003fe0100 */
[----:B------:R-:W-:Y:S01]  /*c850*/  ISETP.GT.AND P0, PT, R29, RZ, PT ;  /* 0x000000ff1d00720c */ /* 0x000fe20003f04270 */
[----:B------:R0:W-:-:S12]  /*c860*/  STL [R1+0x8], R29 ;  /* 0x0000081d01007387 */ /* 0x0001d80000100800 */
        /* <DEDUP_REMOVED lines=18> */
.L_x_2488:
        /* <DEDUP_REMOVED lines=20> */
.L_x_2491:
[----:B------:R-:W-:Y:S05]  /*cad0*/  BSYNC B6 ;  /* 0x0000000000067941 */ /* 0x000fea0003800000 */
.L_x_2490:
        /* <DEDUP_REMOVED lines=20> */
.L_x_2494:
        /* <DEDUP_REMOVED lines=15> */
.L_x_2493:
[----:B------:R-:W-:Y:S05]  /*cd10*/  BSYNC B6 ;  /* 0x0000000000067941 */ /* 0x000fea0003800000 */
.L_x_2492:
[----:B------:R-:W0:Y:S01]  /*cd20*/  S2R R2, SR_TID.X ;  /* 0x0000000000027919 */ /* 0x000e220000002100 */
[----:B------:R-:W-:Y:S01]  /*cd30*/  ULDC.64 UR4, c[0x0][0x9f8] ;  /* 0x00027e0000047ab9 */ /* 0x000fe20000000a00 */
[----:B------:R-:W1:Y:S01]  /*cd40*/  LDC R8, c[0x0][0x430] ;  /* 0x00010c00ff087b82 */ /* 0x000e620000000800 */
[----:B------:R-:W-:Y:S01]  /*cd50*/  ISETP.NE.U32.AND P0, PT, RZ, UR4, PT ;  /* 0x00000004ff007c0c */ /* 0x000fe2000bf05070 */
[----:B------:R-:W2:Y:S03]  /*cd60*/  S2R R21, SR_TID.X ;  /* 0x0000000000157919 */ /* 0x000ea60000002100 */
[----:B------:R-:W-:Y:S02]  /*cd70*/  ISETP.NE.AND.EX P0, PT, RZ, UR5, PT, P0 ;  /* 0x00000005ff007c0c */ /* 0x000fe4000bf05300 */
[----:B0-----:R-:W-:-:S11]  /*cd80*/  LOP3.LUT R20, R2, 0x7f, RZ, 0xc0, !PT ;  /* 0x0000007f02147812 */ /* 0x001fd600078ec0ff */
[----:B------:R-:W-:Y:S01]  /*cd90*/  @P0 IADD3 R2, P1, R23, UR4, RZ ;  /* 0x0000000417020c10 */ /* 0x000fe2000ff3e0ff */
[----:B------:R-:W-:Y:S01]  /*cda0*/  ULDC UR4, c[0x0][0x320] ;  /* 0x0000c80000047ab9 */ /* 0x000fe20000000800 */
[----:B------:R-:W-:Y:S02]  /*cdb0*/  SHF.R.U32.HI R26, RZ, 0x3, R20 ;  /* 0x00000003ff1a7819 */ /* 0x000fe40000011614 */
[----:B------:R-:W-:-:S05]  /*cdc0*/  @P0 IADD3.X R3, R24, UR5, RZ, P1, !PT ;  /* 0x0000000518030c10 */ /* 0x000fca0008ffe4ff */
[----:B------:R0:W3:Y:S01]  /*cdd0*/  @P0 LDG.E R31, desc[UR36][R2.64] ;  /* 0x00000024021f0981 */ /* 0x0000e2000c1e1900 */
[----:B--2---:R-:W-:Y:S01]  /*cde0*/  IMAD.SHL.U32 R20, R21, 0x10, RZ ;  /* 0x0000001015147824 */ /* 0x004fe200078e00ff */
[----:B-1----:R-:W-:Y:S02]  /*cdf0*/  ISETP.NE.AND P2, PT, R8, 0x1, PT ;  /* 0x000000010800780c */ /* 0x002fe40003f45270 */
[----:B------:R-:W-:Y:S02]  /*ce00*/  LOP3.LUT R25, R25, 0xffffffdf, RZ, 0xc0, !PT ;  /* 0xffffffdf19197812 */ /* 0x000fe400078ec0ff */
[----:B------:R-:W-:Y:S01]  /*ce10*/  LOP3.LUT R20, R26, 0x70, R20, 0xf8, !PT ;  /* 0x000000701a147812 */ /* 0x000fe200078ef814 */
[----:B------:R-:W-:Y:S02]  /*ce20*/  VIADD R26, R29, 0xffffffff ;  /* 0xffffffff1d1a7836 */ /* 0x000fe40000000000 */
[----:B------:R-:W1:Y:S02]  /*ce30*/  S2R R29, SR_TID.X ;  /* 0x00000000001d7919 */ /* 0x000e640000002100 */
[----:B------:R-:W-:-:S04]  /*ce40*/  IMAD R0, R26, 0x60, R20 ;  /* 0x000000601a007824 */ /* 0x000fc800078e0214 */
[----:B------:R-:W2:Y:S01]  /*ce50*/  @P2 LDC R7, c[0x0][0x434] ;  /* 0x00010d00ff072b82 */ /* 0x000ea20000000800 */
[C---:B------:R-:W-:Y:S01]  /*ce60*/  ISETP.GE.AND P0, PT, R0.reuse, R36, PT ;  /* 0x000000240000720c */ /* 0x040fe20003f06270 */
[----:B------:R-:W-:Y:S01]  /*ce70*/  IMAD.IADD R0, R0, 0x1, R37 ;  /* 0x0000000100007824 */ /* 0x000fe200078e0225 */
[----:B------:R-:W-:Y:S02]  /*ce80*/  @P2 LOP3.LUT R25, R25, 0x20, RZ, 0xfc, !PT ;  /* 0x0000002019192812 */ /* 0x000fe400078efcff */
[----:B------:R-:W-:Y:S02]  /*ce90*/  ISETP.GT.U32.OR P0, PT, R20, 0x5f, P0 ;  /* 0x0000005f1400780c */ /* 0x000fe40000704470 */
[----:B0-----:R-:W-:Y:S01]  /*cea0*/  MOV R2, R0 ;  /* 0x0000000000027202 */ /* 0x001fe20000000f00 */
[----:B------:R-:W0:Y:S10]  /*ceb0*/  @P2 LDC R6, c[0x0][0x438] ;  /* 0x00010e00ff062b82 */ /* 0x000e340000000800 */
[----:B------:R-:W4:Y:S01]  /*cec0*/  @!P0 LDC.64 R4, c[0x0][0x428] ;  /* 0x00010a00ff048b82 */ /* 0x000f220000000a00 */
[----:B--2---:R-:W-:-:S04]  /*ced0*/  @P2 IMAD.HI.U32 R3, R0, R7, RZ ;  /* 0x0000000700032227 */ /* 0x004fc800078e00ff */
[----:B-1----:R-:W-:Y:S01]  /*cee0*/  IMAD.SHL.U32 R10, R29, 0x8, RZ ;  /* 0x000000081d0a7824 */ /* 0x002fe200078e00ff */
[----:B0-----:R-:W-:-:S04]  /*cef0*/  @P2 SHF.R.U32.HI R2, RZ, R6, R3 ;  /* 0x00000006ff022219 */ /* 0x001fc80000011603 */
[----:B------:R-:W-:Y:S01]  /*cf00*/  LOP3.LUT R10, R10, 0x38, RZ, 0xc0, !PT ;  /* 0x000000380a0a7812 */ /* 0x000fe200078ec0ff */
[----:B------:R-:W-:-:S03]  /*cf10*/  IMAD.MOV R3, RZ, RZ, -R2 ;  /* 0x000000ffff037224 */ /* 0x000fc600078e0a02 */
[C---:B------:R-:W-:Y:S02]  /*cf20*/  LOP3.LUT R32, R10.reuse, 0x40, RZ, 0xfc, !PT ;  /* 0x000000400a207812 */ /* 0x040fe400078efcff */
[----:B------:R-:W-:Y:S01]  /*cf30*/  ISETP.GE.AND P1, PT, R10, UR4, PT ;  /* 0x000000040a007c0c */ /* 0x000fe2000bf26270 */
[----:B------:R-:W-:Y:S01]  /*cf40*/  IMAD R0, R8, R3, R0 ;  /* 0x0000000308007224 */ /* 0x000fe200078e0200 */
[----:B------:R-:W-:Y:S02]  /*cf50*/  @!P0 SHF.R.S32.HI R3, RZ, 0x1f, R2 ;  /* 0x0000001fff038819 */ /* 0x000fe40000011402 */
[----:B------:R-:W-:Y:S01]  /*cf60*/  ISETP.GE.AND P2, PT, R32, UR4, PT ;  /* 0x0000000420007c0c */ /* 0x000fe2000bf46270 */
[----:B------:R-:W-:Y:S01]  /*cf70*/  ULDC UR4, c[0x0][0x2f4] ;  /* 0x0000bd0000047ab9 */ /* 0x000fe20000000800 */
[----:B------:R-:W-:Y:S02]  /*cf80*/  SEL R29, RZ, 0x1, P1 ;  /* 0x00000001ff1d7807 */ /* 0x000fe40000800000 */
[----:B------:R-:W-:-:S02]  /*cf90*/  LOP3.LUT R25, R25, 0xfffffffb, RZ, 0xc0, !PT ;  /* 0xfffffffb19197812 */ /* 0x000fc400078ec0ff */
[----:B------:R-:W-:Y:S01]  /*cfa0*/  LOP3.LUT R9, R10, 0x80, RZ, 0xfc, !PT ;  /* 0x000000800a097812 */ /* 0x000fe200078efcff */
[----:B------:R-:W-:Y:S01]  /*cfb0*/  UMOV UR5, 0xffffffff ;  /* 0xffffffff00057882 */ /* 0x000fe20000000000 */
[----:B---3--:R-:W-:-:S05]  /*cfc0*/  SHF.R.S32.HI R6, RZ, 0x1f, R31 ;  /* 0x0000001fff067819 */ /* 0x008fca000001141f */
[----:B------:R0:W-:Y:S01]  /*cfd0*/  STL [R1], R6 ;  /* 0x0000000601007387 */ /* 0x0001e20000100800 */
[----:B----4-:R-:W-:-:S04]  /*cfe0*/  @!P0 IMAD R8, R6, R4, RZ ;  /* 0x0000000406088224 */ /* 0x010fc800078e02ff */
[C---:B------:R-:W-:Y:S02]  /*cff0*/  @!P0 IMAD R5, R31.reuse, R5, R8 ;  /* 0x000000051f058224 */ /* 0x040fe400078e0208 */
[----:B0-----:R-:W-:Y:S01]  /*d000*/  @!P0 IMAD.WIDE.U32 R6, R31, R4, R2 ;  /* 0x000000041f068225 */ /* 0x001fe200078e0002 */
[----:B------:R-:W-:Y:S02]  /*d010*/  SEL R2, RZ, 0xffffffff, P2 ;  /* 0xffffffffff027807 */ /* 0x000fe40001000000 */
[----:B------:R-:W-:Y:S01]  /*d020*/  MOV R4, RZ ;  /* 0x000000ff00047202 */ /* 0x000fe20000000f00 */
[----:B------:R-:W-:Y:S02]  /*d030*/  @!P0 IMAD.IADD R5, R7, 0x1, R5 ;  /* 0x0000000107058824 */ /* 0x000fe400078e0205 */
[----:B------:R-:W-:-:S05]  /*d040*/  IMAD.SHL.U32 R2, R2, 0x2, RZ ;  /* 0x0000000202027824 */ /* 0x000fca00078e00ff */
[----:B------:R-:W-:Y:S02]  /*d050*/  LOP3.LUT R29, R2, 0x2, R29, 0xe2, !PT ;  /* 0x00000002021d7812 */ /* 0x000fe400078ee21d */
[----:B------:R-:W0:Y:S01]  /*d060*/  @!P0 LDC.64 R2, c[0x0][0x418] ;  /* 0x00010600ff028b82 */ /* 0x000e220000000a00 */
[----:B------:R-:W-:-:S13]  /*d070*/  ISETP.GE.AND P2, PT, R10, UR4, PT ;  /* 0x000000040a007c0c */ /* 0x000fda000bf46270 */
[----:B------:R-:W-:Y:S02]  /*d080*/  @P2 LOP3.LUT R25, R25, 0x4, RZ, 0xfc, !PT ;  /* 0x0000000419192812 */ /* 0x000fe400078efcff */
[----:B0-----:R-:W-:-:S04]  /*d090*/  @!P0 LEA R2, P1, R6, R2, 0x2 ;  /* 0x0000000206028211 */ /* 0x001fc800078210ff */
[----:B------:R-:W-:Y:S02]  /*d0a0*/  @!P0 LEA.HI.X R3, R6, R3, R5, 0x2, P1 ;  /* 0x0000000306038211 */ /* 0x000fe400008f1405 */
[----:B------:R-:W-:-:S03]  /*d0b0*/  ISETP.GE.AND P1, PT, R32, UR4, PT ;  /* 0x0000000420007c0c */ /* 0x000fc6000bf26270 */
[----:B------:R0:W5:Y:S01]  /*d0c0*/  @!P0 LDG.E R4, desc[UR36][R2.64] ;  /* 0x0000002402048981 */ /* 0x000162000c1e1900 */
[----:B------:R-:W-:Y:S02]  /*d0d0*/  ISETP.GE.AND P0, PT, R9, UR4, PT ;  /* 0x0000000409007c0c */ /* 0x000fe4000bf06270 */
[----:B------:R-:W-:-:S07]  /*d0e0*/  LOP3.LUT R25, R25, 0xfffffffd, RZ, 0xc0, !PT ;  /* 0xfffffffd19197812 */ /* 0x000fce00078ec0ff */
[----:B------:R-:W-:Y:S01]  /*d0f0*/  @P1 LOP3.LUT R25, R25, 0x2, RZ, 0xfc, !PT ;  /* 0x0000000219191812 */ /* 0x000fe200078efcff */
[----:B0-----:R-:W-:-:S03]  /*d100*/  IMAD.U32 R2, RZ, RZ, UR38 ;  /* 0x00000026ff027e24 */ /* 0x001fc6000f8e00ff */
[----:B------:R-:W-:-:S04]  /*d110*/  LOP3.LUT R25, R25, 0xfffffffe, RZ, 0xc0, !PT ;  /* 0xfffffffe19197812 */ /* 0x000fc800078ec0ff */
[----:B------:R-:W-:Y:S01]  /*d120*/  @P0 LOP3.LUT R25, R25, 0x1, RZ, 0xfc, !PT ;  /* 0x0000000119190812 */ /* 0x000fe200078efcff */
[----:B------:R-:W-:Y:S06]  /*d130*/  BRA.DIV UR5, `(.L_x_2495) ;  /* 0x0000004205187947 */ /* 0x000fec000b800000 */
.L_x_2563:
[----:B------:R-:W-:Y:S02]  /*d140*/  ISETP.NE.AND P0, PT, R2, 0x3, PT ;  /* 0x000000030200780c */ /* 0x000fe40003f05270 */
[----:B------:R-:W-:Y:S02]  /*d150*/  ISETP.GT.U32.AND P1, PT, R20, 0x5f, PT ;  /* 0x0000005f1400780c */ /* 0x000fe40003f24070 */
[----:B------:R-:W-:Y:S02]  /*d160*/  LOP3.LUT R25, R25, 0xffffffef, RZ, 0xc0, !PT ;  /* 0xffffffef19197812 */ /* 0x000fe400078ec0ff */
[----:B------:R-:W-:-:S07]  /*d170*/  SHF.R.S32.HI R32, RZ, 0x1f, R18 ;  /* 0x0000001fff207819 */ /* 0x000fce0000011412 */
[----:B------:R-:W-:-:S04]  /*d180*/  @P0 LOP3.LUT R25, R25, 0x10, RZ, 0xfc, !PT ;  /* 0x0000001019190812 */ /* 0x000fc800078efcff */
[----:B------:R-:W-:-:S04]  /*d190*/  LOP3.LUT R25, R25, 0xfffffff7, RZ, 0xc0, !PT ;  /* 0xfffffff719197812 */ /* 0x000fc800078ec0ff */
[----:B------:R-:W-:Y:S01]  /*d1a0*/  @P1 LOP3.LUT R25, R25, 0x8, RZ, 0xfc, !PT ;  /* 0x0000000819191812 */ /* 0x000fe200078efcff */
[----:B------:R-:W-:Y:S06]  /*d1b0*/  @!P0 BRA `(.L_x_2496) ;  /* 0x0000000000048947 */ /* 0x000fec0003800000 */
[----:B------:R-:W-:Y:S01]  /*d1c0*/  BPT.TRAP 0x1 ;  /* 0x000000040000795c */ /* 0x000fe20000300000 */
.L_x_2496:
        /* <DEDUP_REMOVED lines=25> */
.L_x_2564:
[----:B------:R-:W-:Y:S05]  /*d360*/  BSYNC B0 ;  /* 0x0000000000007941 */ /* 0x000fea0003800000 */
.L_x_2497:
        /* <DEDUP_REMOVED lines=21> */
[C---:B------:R-:W-:Y:S01]  /*d4c0*/  LEA R4, P0, R2.reuse, UR4, 0x1 ;  /* 0x0000000402047c11 */ /* 0x040fe2000f8008ff */
[----:B------:R-:W-:Y:S01]  /*d4d0*/  IMAD.IADD R0, R3, 0x1, R0 ;  /* 0x0000000103007824 */ /* 0x000fe200078e0200 */
[----:B------:R-:W-:Y:S01]  /*d4e0*/  SHF.R.U32.HI R9, RZ, 0x3, R8 ;  /* 0x00000003ff097819 */ /* 0x000fe20000011608 */
[----:B------:R-:W-:Y:S01]  /*d4f0*/  UMOV UR4, 0xffffffff ;  /* 0xffffffff00047882 */ /* 0x000fe20000000000 */
[----:B------:R-:W0:Y:S01]  /*d500*/  S2R R8, SR_TID.X ;  /* 0x0000000000087919 */ /* 0x000e220000002100 */
[----:B------:R-:W-:Y:S01]  /*d510*/  IMAD R5, R27, 0x4800, R33 ;  /* 0x000048001b057824 */ /* 0x000fe200078e0221 */
[----:B------:R-:W-:Y:S01]  /*d520*/  LEA.HI.X R0, R2, UR5, R0, 0x1, P0 ;  /* 0x0000000502007c11 */ /* 0x000fe200080f0c00 */
[----:B------:R-:W-:-:S05]  /*d530*/  IMAD.IADD R6, R6, 0x1, -R9 ;  /* 0x0000000106067824 */ /* 0x000fca00078e0a09 */
[----:B------:R-:W-:Y:S02]  /*d540*/  ISETP.GE.AND P0, PT, R6, 0x1, PT ;  /* 0x000000010600780c */ /* 0x000fe40003f06270 */
[----:B0-----:R-:W-:-:S04]  /*d550*/  SHF.L.U32 R9, R8, 0x3, RZ ;  /* 0x0000000308097819 */ /* 0x001fc800000006ff */
        /* <DEDUP_REMOVED lines=64> */
.L_x_2578:
        /* <DEDUP_REMOVED lines=12> */
.L_x_2500:
[----:B------:R-:W-:Y:S02]  /*da20*/  PLOP3.LUT P1, PT, P1, P0, PT, 0xa2, 0x0 ;  /* 0x000000000000781c */ /* 0x000fe40000f21472 */
[----:B------:R-:W-:-:S08]  /*da30*/  @P0 R2UR P1, UR4, R7 ;  /* 0x00000000070402ca */ /* 0x000fd00000020000 */
[----:B------:R-:W-:-:S05]  /*da40*/  @P0 PLOP3.LUT P0, PT, P1, PT, PT, 0x80, 0x0 ;  /* 0x000000000000081c */ /* 0x000fca0000f0f070 */
[----:B------:R-:W-:Y:S01]  /*da50*/  @!P1 SYNCS.ARRIVE.TRANS64.RED.A0T1 RZ, [UR4+0x2a830], RZ ;  /* 0x02a830ffffff99a7 */ /* 0x000fe20008200404 */
[----:B------:R-:W-:Y:S07]  /*da60*/  @!P1 ARRIVES.LDGSTSBAR.64.TRANSCNT [UR4+0x2a830] ;  /* 0x02a83000ff0099b0 */ /* 0x000fee0008000a84 */
[----:B------:R-:W-:Y:S05]  /*da70*/  @P0 BRA.U.ANY `(.L_x_2500) ;  /* 0xfffffffd00e80947 */ /* 0x000fea000393ffff */
[----:B------:R-:W-:Y:S01]  /*da80*/  NOP ;  /* 0x0000000000007918 */ /* 0x000fe20000000000 */
[----:B------:R-:W-:-:S05]  /*da90*/  IMAD.U32 R0, RZ, RZ, UR38 ;  /* 0x00000026ff007e24 */ /* 0x000fca000f8e00ff */
[----:B------:R-:W-:-:S13]  /*daa0*/  ISETP.NE.AND P2, PT, R0, 0x3, PT ;  /* 0x000000030000780c */ /* 0x000fda0003f45270 */
[----:B------:R-:W-:Y:S05]  /*dab0*/  @!P2 BRA `(.L_x_2501) ;  /* 0x000000000004a947 */ /* 0x000fea0003800000 */
[----:B------:R-:W-:Y:S01]  /*dac0*/  BPT.TRAP 0x1 ;  /* 0x000000040000795c */ /* 0x000fe20000300000 */
.L_x_2501:
        /* <DEDUP_REMOVED lines=16> */
[----:B------:R-:W-:-:S05]  /*dbd0*/  IMAD R0, R35, UR5, R0 ;  /* 0x0000000523007c24 */ /* 0x000fca000f8e0200 */
[----:B------:R-:W-:Y:S01]  /*dbe0*/  IADD3 R35, R5, R0, RZ ;  /* 0x0000000005237210 */ /* 0x000fe20007ffe0ff */
[----:B-1----:R-:W-:Y:S06]  /*dbf0*/  @!P0 BRA `(.L_x_2503) ;  /* 0x0000000000408947 */ /* 0x002fec0003800000 */
[----:B------:R-:W-:Y:S01]  /*dc00*/  MOV R2, 0x0 ;  /* 0x0000000000027802 */ /* 0x000fe20000000f00 */
[----:B------:R-:W-:Y:S01]  /*dc10*/  ULDC.64 UR6, c[0x4][0xf0] ;  /* 0x01003c0000067ab9 */ /* 0x000fe20000000a00 */
[----:B------:R-:W-:Y:S01]  /*dc20*/  ULDC.64 UR8, c[0x4][0xf8] ;  /* 0x01003e0000087ab9 */ /* 0x000fe20000000a00 */
[----:B------:R-:W-:Y:S01]  /*dc30*/  ULDC.64 UR4, c[0x4][0x88] ;  /* 0x0100220000047ab9 */ /* 0x000fe20000000a00 */
[----:B------:R-:W-:Y:S01]  /*dc40*/  IMAD.U32 R4, RZ, RZ, UR6 ;  /* 0x00000006ff047e24 */ /* 0x000fe2000f8e00ff */
[----:B------:R-:W-:Y:S01]  /*dc50*/  MOV R10, UR4 ;  /* 0x00000004000a7c02 */ /* 0x000fe20008000f00 */
[----:B------:R-:W0:Y:S01]  /*dc60*/  LDC.64 R2, c[0x4][R2] ;  /* 0x0100000002027b82 */ /* 0x000e220000000a00 */
[----:B------:R-:W-:Y:S02]  /*dc70*/  IMAD.U32 R5, RZ, RZ, UR7 ;  /* 0x00000007ff057e24 */ /* 0x000fe4000f8e00ff */
[----:B------:R-:W-:Y:S02]  /*dc80*/  IMAD.U32 R6, RZ, RZ, UR8 ;  /* 0x00000008ff067e24 */ /* 0x000fe4000f8e00ff */
[----:B--2---:R-:W-:-:S02]  /*dc90*/  IMAD.U32 R7, RZ, RZ, UR9 ;  /* 0x00000009ff077e24 */ /* 0x004fc4000f8e00ff */
[----:B------:R-:W-:Y:S02]  /*dca0*/  IMAD.U32 R11, RZ, RZ, UR5 ;  /* 0x00000005ff0b7e24 */ /* 0x000fe4000f8e00ff */
[----:B------:R-:W-:Y:S02]  /*dcb0*/  IMAD.MOV.U32 R8, RZ, RZ, 0x70 ;  /* 0x00000070ff087424 */ /* 0x000fe400078e00ff */
[----:B------:R-:W-:Y:S02]  /*dcc0*/  IMAD.MOV.U32 R12, RZ, RZ, 0x1 ;  /* 0x00000001ff0c7424 */ /* 0x000fe400078e00ff */
[----:B------:R-:W-:-:S07]  /*dcd0*/  IMAD.MOV.U32 R13, RZ, RZ, RZ ;  /* 0x000000ffff0d7224 */ /* 0x000fce00078e00ff */
[----:B------:R-:W-:-:S07]  /*dce0*/  LEPC R20, `(.L_x_2503) ;  /* 0x000000001014794e */ /* 0x000fce0000000000 */
[----:B0-----:R-:W-:Y:S05]  /*dcf0*/  CALL.ABS.NOINC R2 ;  /* 0x0000000002007343 */ /* 0x001fea0003c00000 */
.L_x_2503:
[----:B------:R-:W-:Y:S05]  /*dd00*/  BSYNC B6 ;  /* 0x0000000000067941 */ /* 0x000fea0003800000 */
.L_x_2502:
[----:B------:R-:W3:Y:S01]  /*dd10*/  LDL.LU R2, [R1+0xc] ;  /* 0x00000c0001027983 */ /* 0x000ee20000300800 */
[----:B------:R-:W-:-:S03]  /*dd20*/  ULDC.64 UR4, c[0x0][0x2d8] ;  /* 0x0000b60000047ab9 */ /* 0x000fc60000000a00 */
[----:B------:R-:W4:Y:S01]  /*dd30*/  LDL.LU.64 R20, [R1+0x10] ;  /* 0x0000100001147983 */ /* 0x000f220000300a00 */
[----:B------:R-:W-:Y:S02]  /*dd40*/  IMAD.MOV.U32 R3, RZ, RZ, R35 ;  /* 0x000000ffff037224 */ /* 0x000fe400078e0023 */
[----:B------:R-:W-:Y:S01]  /*dd50*/  IMAD R0, R32, UR4, RZ ;  /* 0x0000000420007c24 */ /* 0x000fe2000f8e02ff */
[----:B------:R0:W5:Y:S03]  /*dd60*/  LDL R10, [R1+0x4] ;  /* 0x00000400010a7983 */ /* 0x0001660000100800 */
[----:B------:R-:W-:Y:S01]  /*dd70*/  IMAD R0, R18, UR5, R0 ;  /* 0x0000000512007c24 */ /* 0x000fe2000f8e0200 */
[----:B------:R-:W1:Y:S02]  /*dd80*/  S2R R11, SR_TID.X ;  /* 0x00000000000b7919 */ /* 0x000e640000002100 */
[----:B-1----:R-:W-:-:S05]  /*dd90*/  IMAD.SHL.U32 R8, R11, 0x8, RZ ;  /* 0x000000080b087824 */ /* 0x002fca00078e00ff */
[----:B------:R-:W-:Y:S02]  /*dda0*/  LOP3.LUT R8, R8, 0x38, RZ, 0xc0, !PT ;  /* 0x0000003808087812 */ /* 0x000fe400078ec0ff */
[----:B---3--:R-:W-:Y:S01]  /*ddb0*/  MOV R4, R2 ;  /* 0x0000000200047202 */ /* 0x008fe20000000f00 */
[----:B----4-:R-:W-:Y:S01]  /*ddc0*/  IMAD.MOV.U32 R2, RZ, RZ, R20 ;  /* 0x000000ffff027224 */ /* 0x010fe200078e0014 */
[----:B------:R-:W1:Y:S01]  /*ddd0*/  S2R R21, SR_TID.X ;  /* 0x0000000000157919 */ /* 0x000e620000002100 */
[----:B------:R-:W3:Y:S02]  /*dde0*/  LDC R20, c[0x0][0x448] ;  /* 0x00011200ff147b82 */ /* 0x000ee40000000800 */
[----:B------:R-:W-:Y:S01]  /*ddf0*/  IMAD.WIDE.U32 R2, R18, UR4, R2 ;  /* 0x0000000412027c25 */ /* 0x000fe2000f8e0002 */
[----:B------:R-:W-:-:S03]  /*de00*/  ULDC.64 UR4, c[0x0][0x2e0] ;  /* 0x0000b80000047ab9 */ /* 0x000fc60000000a00 */
[----:B------:R-:W-:Y:S02]  /*de10*/  IMAD.IADD R3, R3, 0x1, R0 ;  /* 0x0000000103037824 */ /* 0x000fe400078e0200 */
[----:B------:R-:W-:Y:S02]  /*de20*/  IMAD R4, R4, UR4, RZ ;  /* 0x0000000404047c24 */ /* 0x000fe4000f8e02ff */
[----:B------:R-:W-:-:S04]  /*de30*/  IMAD.WIDE.U32 R2, R30, UR4, R2 ;  /* 0x000000041e027c25 */ /* 0x000fc8000f8e0002 */
[----:B------:R-:W-:Y:S01]  /*de40*/  IMAD R4, R30, UR5, R4 ;  /* 0x000000051e047c24 */ /* 0x000fe2000f8e0204 */
[----:B------:R-:W-:Y:S01]  /*de50*/  ULDC.64 UR4, c[0x0][0x2d0] ;  /* 0x0000b40000047ab9 */ /* 0x000fe20000000a00 */
[----:B---3--:R-:W-:Y:S02]  /*de60*/  ISETP.NE.AND P6, PT, R20, 0x1, PT ;  /* 0x000000011400780c */ /* 0x008fe40003fc5270 */
[----:B------:R-:W3:Y:S01]  /*de70*/  S2R R20, SR_TID.X ;  /* 0x0000000000147919 */ /* 0x000ee20000002100 */
[----:B-1----:R-:W-:-:S04]  /*de80*/  LOP3.LUT R21, R21, 0x7f, RZ, 0xc0, !PT ;  /* 0x0000007f15157812 */ /* 0x002fc800078ec0ff */
[----:B------:R-:W-:-:S06]  /*de90*/  SHF.R.U32.HI R21, RZ, 0x3, R21 ;  /* 0x00000003ff157819 */ /* 0x000fcc0000011615 */
[----:B--2---:R-:W1:Y:S08]  /*dea0*/  @P6 LDC R7, c[0x0][0x44c] ;  /* 0x00011300ff076b82 */ /* 0x004e700000000800 */
[----:B------:R-:W2:Y:S01]  /*deb0*/  @P6 LDC R6, c[0x0][0x450] ;  /* 0x00011400ff066b82 */ /* 0x000ea20000000800 */
[----:B---3--:R-:W-:-:S05]  /*dec0*/  IMAD.SHL.U32 R20, R20, 0x10, RZ ;  /* 0x0000001014147824 */ /* 0x008fca00078e00ff */
[----:B------:R-:W-:-:S04]  /*ded0*/  LOP3.LUT R20, R21, 0x70, R20, 0xf8, !PT ;  /* 0x0000007015147812 */ /* 0x000fc800078ef814 */
[----:B------:R-:W-:-:S05]  /*dee0*/  LEA R5, R17, R20, 0x7 ;  /* 0x0000001411057211 */ /* 0x000fca00078e38ff */
[----:B-1----:R-:W-:-:S04]  /*def0*/  @P6 IMAD.HI.U32 R7, R5, R7, RZ ;  /* 0x0000000705076227 */ /* 0x002fc800078e00ff */
[----:B------:R-:W-:Y:S01]  /*df00*/  IMAD.MOV.U32 R0, RZ, RZ, R5 ;  /* 0x000000ffff007224 */ /* 0x000fe200078e0005 */
[----:B--2---:R-:W-:Y:S02]  /*df10*/  @P6 SHF.R.U32.HI R0, RZ, R6, R7 ;  /* 0x00000006ff006219 */ /* 0x004fe40000011607 */
[----:B------:R-:W1:Y:S01]  /*df20*/  LDC R6, c[0x0][0x448] ;  /* 0x00011200ff067b82 */ /* 0x000e620000000800 */
[----:B------:R-:W-:Y:S02]  /*df30*/  IMAD.IADD R3, R3, 0x1, R4 ;  /* 0x0000000103037824 */ /* 0x000fe400078e0204 */
[----:B------:R-:W-:Y:S02]  /*df40*/  IMAD.MOV R4, RZ, RZ, -R0 ;  /* 0x000000ffff047224 */ /* 0x000fe400078e0a00 */
[----:B------:R-:W-:-:S04]  /*df50*/  IMAD.WIDE.U32 R2, R0, UR4, R2 ;  /* 0x0000000400027c25 */ /* 0x000fc8000f8e0002 */
[----:B-1----:R-:W-:Y:S01]  /*df60*/  IMAD R4, R6, R4, R5 ;  /* 0x0000000406047224 */ /* 0x002fe200078e0205 */
        /* <DEDUP_REMOVED lines=9> */
[----:B------:R-:W-:Y:S01]  /*e000*/  ULDC.64 UR4, c[0x0][0x280] ;  /* 0x0000a00000047ab9 */ /* 0x000fe20000000a00 */
[----:B------:R-:W-:-:S03]  /*e010*/  IMAD.SHL.U32 R21, R11, 0x8, RZ ;  /* 0x000000080b157824 */ /* 0x000fc600078e00ff */
[----:B------:R-:W-:Y:S02]  /*e020*/  IADD3 R3, R3, R0, RZ ;  /* 0x0000000003037210 */ /* 0x000fe40007ffe0ff */
[----:B------:R-:W-:Y:S02]  /*e030*/  LOP3.LUT R21, R21, 0x38, RZ, 0xc0, !PT ;  /* 0x0000003815157812 */ /* 0x000fe400078ec0ff */
        /* <DEDUP_REMOVED lines=11> */
[----:B0-----:R-:W-:Y:S10]  /*e0f0*/  BRA.DIV UR5, `(.L_x_2504) ;  /* 0x0000003a05947947 */ /* 0x001ff4000b800000 */
[----:B------:R-:W0:Y:S01]  /*e100*/  SHFL.IDX PT, R14, R0, RZ, 0x181f ;  /* 0x00181fff000e7589 */ /* 0x000e2200000e0000 */
[----:B-----5:R-:W-:Y:S02]  /*e110*/  IMAD R5, R10, R6, RZ ;  /* 0x000000060a057224 */ /* 0x020fe400078e02ff */
[----:B------:R-:W-:Y:S01]  /*e120*/  IMAD R17, R17, 0x80, R9 ;  /* 0x0000008011117824 */ /* 0x000fe200078e0209 */
[----:B------:R-:W1:Y:S03]  /*e130*/  SHFL.IDX PT, R2, R4, RZ, 0x181f ;  /* 0x00181fff04027589 */ /* 0x000e6600000e0000 */
[C---:B------:R-:W-:Y:S01]  /*e140*/  VIADD R6, R17.reuse, 0x10 ;  /* 0x0000001011067836 */ /* 0x040fe20000000000 */
[----:B------:R-:W-:-:S13]  /*e150*/  ISETP.GE.AND P2, PT, R17, R5, PT ;  /* 0x000000051100720c */ /* 0x000fda0003f46270 */
[----:B0-----:R-:W-:-:S05]  /*e160*/  @!P2 LEA R14, P4, R8, R14, 0x1 ;  /* 0x0000000e080ea211 */ /* 0x001fca00078808ff */
[----:B-1----:R-:W-:Y:S01]  /*e170*/  @!P2 IMAD.X R3, RZ, RZ, R2, P4 ;  /* 0x000000ffff03a224 */ /* 0x002fe200020e0602 */
[----:B------:R-:W-:Y:S02]  /*e180*/  @!P2 MOV R2, R14 ;  /* 0x0000000e0002a202 */ /* 0x000fe40000000f00 */
[----:B------:R-:W0:Y:S04]  /*e190*/  SHFL.IDX PT, R14, R0, 0x1, 0x181f ;  /* 0x00381f00000e7f89 */ /* 0x000e2800000e0000 */
[----:B------:R-:W-:Y:S04]  /*e1a0*/  @!P2 LDGSTS.E.BYPASS.LTC128B.128 [R34+0xc400], desc[UR36][R2.64], !P3 ;  /* 0x0c4000000222afae */ /* 0x000fe8000d901d64 */
[----:B------:R-:W-:Y:S04]  /*e1b0*/  @!P2 LDGSTS.E.BYPASS.LTC128B.128 [R34+0x10400], desc[UR36][R2.64+0x80], !P0 ;  /* 0x104000800222afae */ /* 0x000fe8000c101d64 */
[----:B------:R1:W-:Y:S01]  /*e1c0*/  @!P2 LDGSTS.E.BYPASS.LTC128B.128 [R34+0x14400], desc[UR36][R2.64+0x100], !P1 ;  /* 0x144001000222afae */ /* 0x0003e2000c901d64 */
[----:B------:R-:W-:-:S02]  /*e1d0*/  ISETP.GE.AND P2, PT, R6, R5, PT ;  /* 0x000000050600720c */ /* 0x000fc40003f46270 */
[----:B------:R-:W-:Y:S01]  /*e1e0*/  IADD3 R6, R17, 0x20, RZ ;  /* 0x0000002011067810 */ /* 0x000fe20007ffe0ff */
[----:B-1----:R-:W1:Y:S10]  /*e1f0*/  SHFL.IDX PT, R2, R4, 0x1, 0x181f ;  /* 0x00381f0004027f89 */ /* 0x002e7400000e0000 */
[----:B0-----:R-:W-:-:S05]  /*e200*/  @!P2 LEA R14, P4, R8, R14, 0x1 ;  /* 0x0000000e080ea211 */ /* 0x001fca00078808ff */
[----:B-1----:R-:W-:Y:S02]  /*e210*/  @!P2 IMAD.X R7, RZ, RZ, R2, P4 ;  /* 0x000000ffff07a224 */ /* 0x002fe400020e0602 */
[----:B------:R-:W-:Y:S02]  /*e220*/  @!P2 IMAD.MOV.U32 R2, RZ, RZ, R14 ;  /* 0x000000ffff02a224 */ /* 0x000fe400078e000e */
[----:B------:R-:W-:Y:S01]  /*e230*/  @!P2 IMAD.MOV.U32 R3, RZ, RZ, R7 ;  /* 0x000000ffff03a224 */ /* 0x000fe200078e0007 */
[----:B------:R-:W0:Y:S04]  /*e240*/  SHFL.IDX PT, R14, R0, 0x2, 0x181f ;  /* 0x00581f00000e7f89 */ /* 0x000e2800000e0000 */
[----:B------:R-:W-:Y:S04]  /*e250*/  @!P2 LDGSTS.E.BYPASS.LTC128B.128 [R34+0xcc00], desc[UR36][R2.64], !P3 ;  /* 0x0cc000000222afae */ /* 0x000fe8000d901d64 */
[----:B------:R-:W-:Y:S04]  /*e260*/  @!P2 LDGSTS.E.BYPASS.LTC128B.128 [R34+0x10c00], desc[UR36][R2.64+0x80], !P0 ;  /* 0x10c000800222afae */ /* 0x000fe8000c101d64 */
[----:B------:R1:W-:Y:S01]  /*e270*/  @!P2 LDGSTS.E.BYPASS.LTC128B.128 [R34+0x14c00], desc[UR36][R2.64+0x100], !P1 ;  /* 0x14c001000222afae */ /* 0x0003e2000c901d64 */
[----:B------:R-:W-:Y:S01]  /*e280*/  ISETP.GE.AND P2, PT, R6, R5, PT ;  /* 0x000000050600720c */ /* 0x000fe20003f46270 */
[----:B------:R-:W-:-:S02]  /*e290*/  VIADD R6, R17, 0x30 ;  /* 0x0000003011067836 */ /* 0x000fc40000000000 */
        /* <DEDUP_REMOVED lines=12> */
[----:B0-----:R-:W-:-:S04]  /*e360*/  @!P2 LEA R14, P4, R8, R14, 0x1 ;  /* 0x0000000e080ea211 */ /* 0x001fc800078808ff */
[----:B-1----:R-:W-:Y:S01]  /*e370*/  @!P2 IADD3.X R7, RZ, R2, RZ, P4, !PT ;  /* 0x00000002ff07a210 */ /* 0x002fe200027fe4ff */
[----:B------:R-:W-:Y:S02]  /*e380*/  @!P2 IMAD.MOV.U32 R2, RZ, RZ, R14 ;  /* 0x000000ffff02a224 */ /* 0x000fe400078e000e */
[----:B------:R-:W0:Y:S02]  /*e390*/  SHFL.IDX PT, R14, R0, 0x4, 0x181f ;  /* 0x00981f00000e7f89 */ /* 0x000e2400000e0000 */
[----:B------:R-:W-:-:S05]  /*e3a0*/  @!P2 IMAD.MOV.U32 R3, RZ, RZ, R7 ;  /* 0x000000ffff03a224 */ /* 0x000fca00078e0007 */
[----:B------:R-:W-:Y:S04]  /*e3b0*/  @!P2 LDGSTS.E.BYPASS.LTC128B.128 [R34+0xdc00], desc[UR36][R2.64], !P3 ;  /* 0x0dc000000222afae */ /* 0x000fe8000d901d64 */
[----:B------:R-:W-:Y:S04]  /*e3c0*/  @!P2 LDGSTS.E.BYPASS.LTC128B.128 [R34+0x11c00], desc[UR36][R2.64+0x80], !P0 ;  /* 0x11c000800222afae */ /* 0x000fe8000c101d64 */
[----:B------:R1:W-:Y:S01]  /*e3d0*/  @!P2 LDGSTS.E.BYPASS.LTC128B.128 [R34+0x15c00], desc[UR36][R2.64+0x100], !P1 ;  /* 0x15c001000222afae */ /* 0x0003e2000c901d64 */
[----:B------:R-:W-:Y:S01]  /*e3e0*/  ISETP.GE.AND P2, PT, R6, R5, PT ;  /* 0x000000050600720c */ /* 0x000fe20003f46270 */
[----:B------:R-:W-:-:S02]  /*e3f0*/  VIADD R6, R17, 0x50 ;  /* 0x0000005011067836 */ /* 0x000fc40000000000 */
[----:B-1----:R-:W1:Y:S10]  /*e400*/  SHFL.IDX PT, R2, R4, 0x4, 0x181f ;  /* 0x00981f0004027f89 */ /* 0x002e7400000e0000 */
[----:B0-----:R-:W-:-:S05]  /*e410*/  @!P2 LEA R14, P4, R8, R14, 0x1 ;  /* 0x0000000e080ea211 */ /* 0x001fca00078808ff */
[----:B-1----:R-:W-:Y:S01]  /*e420*/  @!P2 IMAD.X R7, RZ, RZ, R2, P4 ;  /* 0x000000ffff07a224 */ /* 0x002fe200020e0602 */
[----:B------:R-:W-:Y:S02]  /*e430*/  @!P2 MOV R2, R14 ;  /* 0x0000000e0002a202 */ /* 0x000fe40000000f00 */
[----:B------:R-:W0:Y:S01]  /*e440*/  SHFL.IDX PT, R14, R0, 0x5, 0x181f ;  /* 0x00b81f00000e7f89 */ /* 0x000e2200000e0000 */
        /* <DEDUP_REMOVED lines=10> */
[----:B------:R-:W0:Y:S01]  /*e4f0*/  SHFL.IDX PT, R14, R0, 0x6, 0x181f ;  /* 0x00d81f00000e7f89 */ /* 0x000e2200000e0000 */
[----:B------:R-:W-:-:S05]  /*e500*/  @!P2 MOV R3, R7 ;  /* 0x000000070003a202 */ /* 0x000fca0000000f00 */
[----:B------:R-:W-:Y:S04]  /*e510*/  @!P2 LDGSTS.E.BYPASS.LTC128B.128 [R34+0xec00], desc[UR36][R2.64], !P3 ;  /* 0x0ec000000222afae */ /* 0x000fe8000d901d64 */
[----:B------:R-:W-:Y:S04]  /*e520*/  @!P2 LDGSTS.E.BYPASS.LTC128B.128 [R34+0x12c00], desc[UR36][R2.64+0x80], !P0 ;  /* 0x12c000800222afae */ /* 0x000fe8000c101d64 */
[----:B------:R1:W-:Y:S01]  /*e530*/  @!P2 LDGSTS.E.BYPASS.LTC128B.128 [R34+0x16c00], desc[UR36][R2.64+0x100], !P1 ;  /* 0x16c001000222afae */ /* 0x0003e2000c901d64 */
[----:B------:R-:W-:-:S03]  /*e540*/  ISETP.GE.AND P2, PT, R6, R5, PT ;  /* 0x000000050600720c */ /* 0x000fc60003f46270 */
[----:B-1----:R-:W1:Y:S10]  /*e550*/  SHFL.IDX PT, R2, R4, 0x6, 0x181f ;  /* 0x00d81f0004027f89 */ /* 0x002e7400000e0000 */
[----:B0-----:R-:W-:Y:S01]  /*e560*/  @!P2 LEA R14, P4, R8, R14, 0x1 ;  /* 0x0000000e080ea211 */ /* 0x001fe200078808ff */
[----:B------:R-:W0:Y:S04]  /*e570*/  SHFL.IDX PT, R4, R4, 0x7, 0x181f ;  /* 0x00f81f0004047f89 */ /* 0x000e2800000e0000 */
[----:B-1----:R-:W-:-:S02]  /*e580*/  @!P2 IMAD.X R7, RZ, RZ, R2, P4 ;  /* 0x000000ffff07a224 */ /* 0x002fc400020e0602 */
[----:B------:R-:W-:Y:S02]  /*e590*/  @!P2 IMAD.MOV.U32 R2, RZ, RZ, R14 ;  /* 0x000000ffff02a224 */ /* 0x000fe400078e000e */
[----:B------:R-:W-:Y:S01]  /*e5a0*/  @!P2 IMAD.MOV.U32 R3, RZ, RZ, R7 ;  /* 0x000000ffff03a224 */ /* 0x000fe200078e0007 */
[----:B------:R1:W2:Y:S04]  /*e5b0*/  SHFL.IDX PT, R14, R0, 0x7, 0x181f ;  /* 0x00f81f00000e7f89 */ /* 0x0002a800000e0000 */
[----:B------:R1:W-:Y:S04]  /*e5c0*/  @!P2 LDGSTS.E.BYPASS.LTC128B.128 [R34+0xf400], desc[UR36][R2.64], !P3 ;  /* 0x0f4000000222afae */ /* 0x0003e8000d901d64 */
[----:B------:R1:W-:Y:S04]  /*e5d0*/  @!P2 LDGSTS.E.BYPASS.LTC128B.128 [R34+0x13400], desc[UR36][R2.64+0x80], !P0 ;  /* 0x134000800222afae */ /* 0x0003e8000c101d64 */
[----:B0-----:R1:W-:Y:S02]  /*e5e0*/  @!P2 LDGSTS.E.BYPASS.LTC128B.128 [R34+0x17400], desc[UR36][R2.64+0x100], !P1 ;  /* 0x174001000222afae */ /* 0x0013e4000c901d64 */
.L_x_2595:
[----:B-1----:R-:W-:Y:S01]  /*e5f0*/  IADD3 R0, R17, 0x70, RZ ;  /* 0x0000007011007810 */ /* 0x002fe20007ffe0ff */
[----:B------:R-:W-:Y:S03]  /*e600*/  BSSY B0, `(.L_x_2505) ;  /* 0x000000b000007945 */ /* 0x000fe60003800000 */
[----:B------:R-:W-:-:S13]  /*e610*/  ISETP.GE.AND P2, PT, R0, R5, PT ;  /* 0x000000050000720c */ /* 0x000fda0003f46270 */
[----:B------:R-:W-:Y:S05]  /*e620*/  @P2 BRA `(.L_x_2506) ;  /* 0x0000000000202947 */ /* 0x000fea0003800000 */
[----:B--2---:R-:W-:-:S05]  /*e630*/  LEA R2, P2, R8, R14, 0x1 ;  /* 0x0000000e08027211 */ /* 0x004fca00078408ff */
[----:B------:R-:W-:-:S05]  /*e640*/  IMAD.X R3, RZ, RZ, R4, P2 ;  /* 0x000000ffff037224 */ /* 0x000fca00010e0604 */
[----:B------:R-:W-:Y:S01]  /*e650*/  @!PT LDS RZ, [RZ] ;  /* 0x00000000fffff984 */ /* 0x000fe20000000800 */
[----:B------:R-:W-:Y:S01]  /*e660*/  @!PT LDS RZ, [RZ] ;  /* 0x00000000fffff984 */ /* 0x000fe20000000800 */
[----:B------:R-:W-:Y:S01]  /*e670*/  @!PT LDS RZ, [RZ] ;  /* 0x00000000fffff984 */ /* 0x000fe20000000800 */
[----:B------:R0:W-:Y:S04]  /*e680*/  LDGSTS.E.BYPASS.LTC128B.128 [R34+0xfc00], desc[UR36][R2.64], !P3 ;  /* 0x0fc0000002227fae */ /* 0x0001e8000d901d64 */
[----:B------:R0:W-:Y:S04]  /*e690*/  LDGSTS.E.BYPASS.LTC128B.128 [R34+0x13c00], desc[UR36][R2.64+0x80], !P0 ;  /* 0x13c0008002227fae */ /* 0x0001e8000c101d64 */
[----:B------:R0:W-:Y:S02]  /*e6a0*/  LDGSTS.E.BYPASS.LTC128B.128 [R34+0x17c00], desc[UR36][R2.64+0x100], !P1 ;  /* 0x17c0010002227fae */ /* 0x0001e4000c901d64 */
.L_x_2506:
[----:B------:R-:W-:Y:S05]  /*e6b0*/  BSYNC B0 ;  /* 0x0000000000007941 */ /* 0x000fea0003800000 */
.L_x_2505:
[----:B------:R-:W-:Y:S01]  /*e6c0*/  NOP ;  /* 0x0000000000007918 */ /* 0x000fe20000000000 */
[----:B------:R-:W-:-:S13]  /*e6d0*/  PLOP3.LUT P0, PT, PT, PT, PT, 0x80, 0x0 ;  /* 0x000000000000781c */ /* 0x000fda0003f0f070 */
.L_x_2507:
[----:B------:R-:W-:Y:S02]  /*e6e0*/  PLOP3.LUT P1, PT, P1, P0, PT, 0xa2, 0x0 ;  /* 0x000000000000781c */ /* 0x000fe40000f21472 */
[----:B------:R-:W-:-:S08]  /*e6f0*/  @P0 R2UR P1, UR4, R22 ;  /* 0x00000000160402ca */ /* 0x000fd00000020000 */
[----:B------:R-:W-:-:S05]  /*e700*/  @P0 PLOP3.LUT P0, PT, P1, PT, PT, 0x80, 0x0 ;  /* 0x000000000000081c */ /* 0x000fca0000f0f070 */
[----:B------:R-:W-:Y:S01]  /*e710*/  @!P1 SYNCS.ARRIVE.TRANS64.RED.A0T1 RZ, [UR4+0x2a800], RZ ;  /* 0x02a800ffffff99a7 */ /* 0x000fe20008200404 */
[----:B------:R-:W-:Y:S07]  /*e720*/  @!P1 ARRIVES.LDGSTSBAR.64.TRANSCNT [UR4+0x2a800] ;  /* 0x02a80000ff0099b0 */ /* 0x000fee0008000a84 */
[----:B------:R-:W-:Y:S05]  /*e730*/  @P0 BRA.U.ANY `(.L_x_2507) ;  /* 0xfffffffd00e80947 */ /* 0x000fea000393ffff */
[----:B0-----:R-:W3:Y:S02]  /*e740*/  LDL.LU R2, [R1+0x18] ;  /* 0x0000180001027983 */ /* 0x001ee40000300800 */
[----:B---3--:R-:W-:-:S05]  /*e750*/  VIADD R2, R2, 0x1 ;  /* 0x0000000102027836 */ /* 0x008fca0000000000 */
        /* <DEDUP_REMOVED lines=10> */
.L_x_2596:
[----:B------:R-:W-:Y:S05]  /*e800*/  BSYNC B0 ;  /* 0x0000000000007941 */ /* 0x000fea0003800000 */
.L_x_2508:
[----:B------:R-:W3:Y:S01]  /*e810*/  LDL R0, [R1+0x8] ;  /* 0x0000080001007983 */ /* 0x000ee20000100800 */
[----:B------:R-:W-:Y:S01]  /*e820*/  BSSY B0, `(.L_x_2510) ;  /* 0x00000ff000007945 */ /* 0x000fe20003800000 */
[----:B---3--:R-:W-:-:S13]  /*e830*/  ISETP.GE.AND P0, PT, R0, 0x2, PT ;  /* 0x000000020000780c */ /* 0x008fda0003f06270 */
[----:B------:R-:W-:Y:S05]  /*e840*/  @!P0 BRA `(.L_x_2511) ;  /* 0x0000000c00f08947 */ /* 0x000fea0003800000 */
[----:B------:R-:W-:Y:S01]  /*e850*/  VIADD R0, R0, 0xfffffffe ;  /* 0xfffffffe00007836 */ /* 0x000fe20000000000 */
[----:B------:R-:W-:Y:S01]  /*e860*/  MOV R17, R28 ;  /* 0x0000001c00117202 */ /* 0x000fe20000000f00 */
[----:B------:R-:W-:Y:S02]  /*e870*/  IMAD.MOV.U32 R10, RZ, RZ, R27 ;  /* 0x000000ffff0a7224 */ /* 0x000fe400078e001b */
[----:B------:R-:W-:-:S07]  /*e880*/  IMAD.MOV.U32 R30, RZ, RZ, R26 ;  /* 0x000000ffff1e7224 */ /* 0x000fce00078e001a */
.L_x_2524:
[----:B------:R-:W3:Y:S01]  /*e890*/  LDL R8, [R1] ;  /* 0x0000000001087983 */ /* 0x000ee20000100800 */
[----:B------:R-:W1:Y:S01]  /*e8a0*/  S2R R2, SR_TID.X ;  /* 0x0000000000027919 */ /* 0x000e620000002100 */
[----:B0-----:R-:W0:Y:S01]  /*e8b0*/  S2R R3, SR_TID.X ;  /* 0x0000000000037919 */ /* 0x001e220000002100 */
[----:B-1----:R-:W-:-:S04]  /*e8c0*/  LOP3.LUT R2, R2, 0x7f, RZ, 0xc0, !PT ;  /* 0x0000007f02027812 */ /* 0x002fc800078ec0ff */
[----:B------:R-:W-:Y:S01]  /*e8d0*/  SHF.R.U32.HI R4, RZ, 0x3, R2 ;  /* 0x00000003ff047819 */ /* 0x000fe20000011602 */
[----:B0-----:R-:W-:Y:S01]  /*e8e0*/  IMAD.SHL.U32 R3, R3, 0x10, RZ ;  /* 0x0000001003037824 */ /* 0x001fe200078e00ff */
[----:B------:R-:W0:Y:S04]  /*e8f0*/  LDC R2, c[0x0][0x430] ;  /* 0x00010c00ff027b82 */ /* 0x000e280000000800 */
[----:B------:R-:W-:-:S04]  /*e900*/  LOP3.LUT R3, R4, 0x70, R3, 0xf8, !PT ;  /* 0x0000007004037812 */ /* 0x000fc800078ef803 */
[----:B------:R-:W-:Y:S01]  /*e910*/  ISETP.GT.U32.AND P1, PT, R3, 0x5f, PT ;  /* 0x0000005f0300780c */ /* 0x000fe20003f24070 */
[----:B------:R-:W-:-:S12]  /*e920*/  IMAD R7, R0, 0x60, R37 ;  /* 0x0000006000077824 */ /* 0x000fd800078e0225 */
[----:B------:R-:W1:Y:S01]  /*e930*/  @!P1 LDC.64 R4, c[0x0][0x428] ;  /* 0x00010a00ff049b82 */ /* 0x000e620000000a00 */
[----:B0-----:R-:W-:-:S13]  /*e940*/  ISETP.NE.AND P0, PT, R2, 0x1, PT ;  /* 0x000000010200780c */ /* 0x001fda0003f05270 */
[----:B------:R-:W0:Y:S08]  /*e950*/  @P0 LDC R6, c[0x0][0x434] ;  /* 0x00010d00ff060b82 */ /* 0x000e300000000800 */
[----:B------:R-:W4:Y:S01]  /*e960*/  @P0 LDC R2, c[0x0][0x438] ;  /* 0x00010e00ff020b82 */ /* 0x000f220000000800 */
[----:B------:R-:W-:-:S04]  /*e970*/  IMAD.IADD R7, R3, 0x1, R7 ;  /* 0x0000000103077824 */ /* 0x000fc800078e0207 */
[----:B0-----:R-:W-:Y:S01]  /*e980*/  @P0 IMAD.HI.U32 R3, R7, R6, RZ ;  /* 0x0000000607030227 */ /* 0x001fe200078e00ff */
[----:B------:R-:W-:-:S04]  /*e990*/  MOV R6, R7 ;  /* 0x0000000700067202 */ /* 0x000fc80000000f00 */
[----:B----4-:R-:W-:-:S04]  /*e9a0*/  @P0 SHF.R.U32.HI R6, RZ, R2, R3 ;  /* 0x00000002ff060219 */ /* 0x010fc80000011603 */
[--C-:B------:R-:W-:Y:S01]  /*e9b0*/  @!P1 SHF.R.S32.HI R3, RZ, 0x1f, R6.reuse ;  /* 0x0000001fff039819 */ /* 0x100fe20000011406 */
[----:B------:R-:W-:-:S04]  /*e9c0*/  @!P1 IMAD.MOV.U32 R2, RZ, RZ, R6 ;  /* 0x000000ffff029224 */ /* 0x000fc800078e0006 */
[----:B-1----:R-:W-:Y:S01]  /*e9d0*/  @!P1 IMAD.WIDE.U32 R2, R31, R4, R2 ;  /* 0x000000041f029225 */ /* 0x002fe200078e0002 */
[----:B------:R-:W-:-:S03]  /*e9e0*/  MOV R9, UR38 ;  /* 0x0000002600097c02 */ /* 0x000fc60008000f00 */
[----:B------:R-:W-:Y:S01]  /*e9f0*/  VIADD R27, R10, 0x1 ;  /* 0x000000010a1b7836 */ /* 0x000fe20000000000 */
[----:B------:R-:W-:Y:S05]  /*ea00*/  YIELD ;  /* 0x0000000000007946 */ /* 0x000fea0003800000 */
[----:B------:R-:W-:Y:S01]  /*ea10*/  ULDC UR4, c[0x0][0x430] ;  /* 0x00010c0000047ab9 */ /* 0x000fe20000000800 */
[----:B------:R-:W-:Y:S02]  /*ea20*/  IMAD.MOV.U32 R26, RZ, RZ, R0 ;  /* 0x000000ffff1a7224 */ /* 0x000fe400078e0000 */
[----:B---3--:R-:W-:-:S04]  /*ea30*/  @!P1 IMAD R8, R8, R4, RZ ;  /* 0x0000000408089224 */ /* 0x008fc800078e02ff */
[----:B------:R-:W-:Y:S02]  /*ea40*/  @!P1 IMAD R8, R31, R5, R8 ;  /* 0x000000051f089224 */ /* 0x000fe400078e0208 */
[----:B------:R-:W0:Y:S02]  /*ea50*/  @!P1 LDC.64 R4, c[0x0][0x418] ;  /* 0x00010600ff049b82 */ /* 0x000e240000000a00 */
[----:B------:R-:W-:Y:S01]  /*ea60*/  @!P1 IMAD.IADD R8, R8, 0x1, R3 ;  /* 0x0000000108089824 */ /* 0x000fe200078e0203 */
[----:B0-----:R-:W-:-:S04]  /*ea70*/  @!P1 LEA R4, P0, R2, R4, 0x2 ;  /* 0x0000000402049211 */ /* 0x001fc800078010ff */
[----:B------:R-:W-:Y:S01]  /*ea80*/  @!P1 LEA.HI.X R5, R2, R5, R8, 0x2, P0 ;  /* 0x0000000502059211 */ /* 0x000fe200000f1408 */
[----:B------:R-:W-:-:S06]  /*ea90*/  IMAD.MOV.U32 R8, RZ, RZ, RZ ;  /* 0x000000ffff087224 */ /* 0x000fcc00078e00ff */
[----:B------:R0:W5:Y:S01]  /*eaa0*/  @!P1 LDG.E R8, desc[UR36][R4.64] ;  /* 0x0000002404089981 */ /* 0x000162000c1e1900 */
[----:B------:R-:W-:Y:S01]  /*eab0*/  ISETP.NE.AND P1, PT, R9, 0x3, PT ;  /* 0x000000030900780c */ /* 0x000fe20003f25270 */
[----:B------:R-:W-:Y:S01]  /*eac0*/  IMAD.MOV R2, RZ, RZ, -R6 ;  /* 0x000000ffff027224 */ /* 0x000fe200078e0a06 */
[----:B------:R-:W-:-:S03]  /*ead0*/  ISETP.NE.AND P0, PT, R27, 0x2, PT ;  /* 0x000000021b00780c */ /* 0x000fc60003f05270 */
[----:B------:R-:W-:Y:S01]  /*eae0*/  IMAD R7, R2, UR4, R7 ;  /* 0x0000000402077c24 */ /* 0x000fe2000f8e0207 */
[----:B------:R-:W-:Y:S02]  /*eaf0*/  SEL R28, RZ, 0x1, P0 ;  /* 0x00000001ff1c7807 */ /* 0x000fe40000000000 */
[----:B------:R-:W-:Y:S02]  /*eb00*/  SEL R27, R27, RZ, P0 ;  /* 0x000000ff1b1b7207 */ /* 0x000fe40000000000 */
[----:B------:R-:W-:-:S03]  /*eb10*/  LOP3.LUT R28, R17, R28, RZ, 0x3c, !PT ;  /* 0x0000001c111c7212 */ /* 0x000fc600078e3cff */
[----:B0-----:R-:W-:Y:S05]  /*eb20*/  @!P1 BRA `(.L_x_2512) ;  /* 0x0000000000049947 */ /* 0x001fea0003800000 */
[----:B------:R-:W-:Y:S01]  /*eb30*/  BPT.TRAP 0x1 ;  /* 0x000000040000795c */ /* 0x000fe20000300000 */
.L_x_2512:
[----:B------:R-:W-:Y:S01]  /*eb40*/  IMAD R6, R27, 0x8, R22 ;  /* 0x000000081b067824 */ /* 0x000fe200078e0216 */
[----:B------:R-:W-:Y:S01]  /*eb50*/  SHF.L.U32 R3, R28, 0x1f, RZ ;  /* 0x0000001f1c037819 */ /* 0x000fe200000006ff */
[----:B------:R-:W-:Y:S03]  /*eb60*/  BSSY B1, `(.L_x_2513) ;  /* 0x0000003000017945 */ /* 0x000fe60003800000 */
[----:B------:R-:W0:Y:S02]  /*eb70*/  SYNCS.PHASECHK.TRANS64.TRYWAIT P0, [R6+URZ+0x2a840], R3 ;  /* 0x02a84003060075a7 */ /* 0x000e24000800017f */
[----:B0-----:R-:W-:Y:S05]  /*eb80*/  @!P0 BRA `(.L_x_2514) ;  /* 0x0000003800a08947 */ /* 0x001fea0003800000 */
.L_x_2597:
[----:B------:R-:W-:Y:S05]  /*eb90*/  BSYNC B1 ;  /* 0x0000000000017941 */ /* 0x000fea0003800000 */
.L_x_2513:
        /* <DEDUP_REMOVED lines=67> */
[----:B-1-3--:R0:W3:Y:S02]  /*efd0*/  SHFL.IDX PT, R2, R9, 0x5, 0x181f ;  /* 0x00b81f0009027f89 */ /* 0x00a0e400000e0000 */
.L_x_2611:
[----:B---3--:R-:W-:-:S04]  /*efe0*/  IADD3 R2, P0, R2, R0, RZ ;  /* 0x0000000002027210 */ /* 0x008fc80007f1e0ff */
        /* <DEDUP_REMOVED lines=9> */
.L_x_2516:
[----:B------:R-:W-:Y:S02]  /*f080*/  PLOP3.LUT P1, PT, P1, P0, PT, 0xa2, 0x0 ;  /* 0x000000000000781c */ /* 0x000fe40000f21472 */
[----:B------:R-:W-:-:S08]  /*f090*/  @P0 R2UR P1, UR4, R6 ;  /* 0x00000000060402ca */ /* 0x000fd00000020000 */
[----:B------:R-:W-:-:S05]  /*f0a0*/  @P0 PLOP3.LUT P0, PT, P1, PT, PT, 0x80, 0x0 ;  /* 0x000000000000081c */ /* 0x000fca0000f0f070 */
[----:B------:R-:W-:Y:S01]  /*f0b0*/  @!P1 SYNCS.ARRIVE.TRANS64.RED.A0T1 RZ, [UR4+0x2a830], RZ ;  /* 0x02a830ffffff99a7 */ /* 0x000fe20008200404 */
[----:B------:R-:W-:Y:S07]  /*f0c0*/  @!P1 ARRIVES.LDGSTSBAR.64.TRANSCNT [UR4+0x2a830] ;  /* 0x02a83000ff0099b0 */ /* 0x000fee0008000a84 */
[----:B------:R-:W-:Y:S05]  /*f0d0*/  @P0 BRA.U.ANY `(.L_x_2516) ;  /* 0xfffffffd00e80947 */ /* 0x000fea000393ffff */
[----:B------:R-:W-:Y:S01]  /*f0e0*/  NOP ;  /* 0x0000000000007918 */ /* 0x000fe20000000000 */
[----:B-1----:R-:W-:-:S05]  /*f0f0*/  IMAD.U32 R2, RZ, RZ, UR38 ;  /* 0x00000026ff027e24 */ /* 0x002fca000f8e00ff */
[----:B------:R-:W-:-:S13]  /*f100*/  ISETP.NE.AND P2, PT, R2, 0x3, PT ;  /* 0x000000030200780c */ /* 0x000fda0003f45270 */
[----:B------:R-:W-:Y:S05]  /*f110*/  @!P2 BRA `(.L_x_2517) ;  /* 0x000000000004a947 */ /* 0x000fea0003800000 */
[----:B------:R-:W-:Y:S01]  /*f120*/  BPT.TRAP 0x1 ;  /* 0x000000040000795c */ /* 0x000fe20000300000 */
.L_x_2517:
[----:B------:R1:W-:Y:S01]  /*f130*/  SYNCS.ARRIVE.TRANS64.A1T0 RZ, [R6+URZ+0x2a830], RZ ;  /* 0x02a830ff06ff79a7 */ /* 0x0003e2000810003f */
[----:B------:R-:W-:Y:S05]  /*f140*/  @!P2 BRA `(.L_x_2518) ;  /* 0x000000000004a947 */ /* 0x000fea0003800000 */
[----:B------:R-:W-:Y:S01]  /*f150*/  BPT.TRAP 0x1 ;  /* 0x000000040000795c */ /* 0x000fe20000300000 */
.L_x_2518:
[----:B------:R-:W-:Y:S01]  /*f160*/  SHF.L.U32 R2, R17, 0x1f, RZ ;  /* 0x0000001f11027819 */ /* 0x000fe200000006ff */
[----:B------:R-:W-:Y:S01]  /*f170*/  IMAD R4, R10, 0x8, R22 ;  /* 0x000000080a047824 */ /* 0x000fe200078e0216 */
[----:B------:R-:W-:Y:S03]  /*f180*/  BSSY B1, `(.L_x_2519) ;  /* 0x0000003000017945 */ /* 0x000fe60003800000 */
[----:B------:R-:W3:Y:S02]  /*f190*/  SYNCS.PHASECHK.TRANS64.TRYWAIT P0, [R4+URZ+0x2a860], R2 ;  /* 0x02a86002040075a7 */ /* 0x000ee4000800017f */
[----:B---3--:R-:W-:Y:S05]  /*f1a0*/  @!P0 BRA `(.L_x_2520) ;  /* 0x0000003c00088947 */ /* 0x008fea0003800000 */
.L_x_2612:
[----:B------:R-:W-:Y:S05]  /*f1b0*/  BSYNC B1 ;  /* 0x0000000000017941 */ /* 0x000fea0003800000 */
.L_x_2519:
[----:B------:R-:W4:Y:S01]  /*f1c0*/  S2R R3, SR_TID.X ;  /* 0x0000000000037919 */ /* 0x000f220000002100 */
[----:B------:R-:W-:Y:S01]  /*f1d0*/  UMOV UR4, 0xffffffff ;  /* 0xffffffff00047882 */ /* 0x000fe20000000000 */
[----:B-1----:R-:W-:Y:S01]  /*f1e0*/  IMAD R6, R30, -0x60, R36 ;  /* 0xffffffa01e067824 */ /* 0x002fe200078e0224 */
[----:B------:R-:W-:Y:S01]  /*f1f0*/  LOP3.LUT P0, RZ, R29, 0x2, RZ, 0xc0, !PT ;  /* 0x000000021dff7812 */ /* 0x000fe2000780c0ff */
[----:B0-----:R-:W-:Y:S01]  /*f200*/  IMAD R5, R10, 0x3000, R33 ;  /* 0x000030000a057824 */ /* 0x001fe200078e0221 */
[----:B----4-:R-:W-:-:S04]  /*f210*/  LOP3.LUT R3, R3, 0x7f, RZ, 0xc0, !PT ;  /* 0x0000007f03037812 */ /* 0x010fc800078ec0ff */
[----:B------:R-:W-:-:S05]  /*f220*/  SHF.R.U32.HI R3, RZ, 0x3, R3 ;  /* 0x00000003ff037819 */ /* 0x000fca0000011603 */
[----:B------:R-:W-:Y:S01]  /*f230*/  IMAD.IADD R6, R6, 0x1, -R3 ;  /* 0x0000000106067824 */ /* 0x000fe200078e0a03 */
[----:B------:R-:W-:Y:S06]  /*f240*/  BRA.DIV UR4, `(.L_x_2521) ;  /* 0x0000003a04f47947 */ /* 0x000fec000b800000 */
[----:B---3--:R-:W0:Y:S01]  /*f250*/  SHFL.IDX PT, R2, R23, RZ, 0x181f ;  /* 0x00181fff17027589 */ /* 0x008e2200000e0000 */
[----:B------:R-:W-:-:S03]  /*f260*/  LEA R5, R5, R22, 0x1 ;  /* 0x0000001605057211 */ /* 0x000fc600078e08ff */
[----:B------:R-:W1:Y:S04]  /*f270*/  SHFL.IDX PT, R3, R24, RZ, 0x181f ;  /* 0x00181fff18037589 */ /* 0x000e6800000e0000 */
[----:B--2---:R-:W-:Y:S01]  /*f280*/  SHFL.IDX PT, R14, R23, 0x5, 0x181f ;  /* 0x00b81f00170e7f89 */ /* 0x004fe200000e0000 */
[----:B0-----:R-:W-:-:S05]  /*f290*/  IADD3 R2, P1, R2, R0, RZ ;  /* 0x0000000002027210 */ /* 0x001fca0007f3e0ff */
[----:B-1----:R-:W-:Y:S01]  /*f2a0*/  IMAD.X R3, RZ, RZ, R3, P1 ;  /* 0x000000ffff037224 */ /* 0x002fe200008e0603 */
[----:B------:R-:W-:-:S04]  /*f2b0*/  LOP3.LUT P1, RZ, R29, 0x1, RZ, 0xc0, !PT ;  /* 0x000000011dff7812 */ /* 0x000fc8000782c0ff */
        /* <DEDUP_REMOVED lines=34> */
[----:B------:R0:W-:Y:S01]  /*f4e0*/  LDGSTS.E.BYPASS.LTC128B.128 [R5+0x2400], desc[UR36][R2.64], !P2 ;  /* 0x0240000002057fae */ /* 0x0001e2000d101d64 */
[----:B------:R-:W-:-:S13]  /*f4f0*/  ISETP.LT.OR P2, PT, R6, 0x41, !P0 ;  /* 0x000000410600780c */ /* 0x000fda0004741670 */
[----:B--2---:R0:W-:Y:S02]  /*f500*/  LDGSTS.E.BYPASS.LTC128B.128 [R5+0x5400], desc[UR36][R2.64+0x80], !P2 ;  /* 0x0540008002057fae */ /* 0x0041e4000d101d64 */
.L_x_2626:
[C---:B------:R-:W-:Y:S01]  /*f510*/  ISETP.LT.OR P1, PT, R6.reuse, 0x51, !P1 ;  /* 0x000000510600780c */ /* 0x040fe20004f21670 */
[----:B------:R-:W-:Y:S01]  /*f520*/  ULDC.64 UR4, c[0x0][0x328] ;  /* 0x0000ca0000047ab9 */ /* 0x000fe20000000a00 */
[----:B------:R-:W-:Y:S01]  /*f530*/  ISETP.LT.OR P0, PT, R6, 0x51, !P0 ;  /* 0x000000510600780c */ /* 0x000fe20004701670 */
[----:B------:R-:W-:Y:S01]  /*f540*/  IMAD R20, R20, UR4, RZ ;  /* 0x0000000414147c24 */ /* 0x000fe2000f8e02ff */
[----:B01----:R-:W-:-:S03]  /*f550*/  IADD3 R2, P2, R14, R0, RZ ;  /* 0x000000000e027210 */ /* 0x003fc60007f5e0ff */
[----:B------:R-:W-:Y:S01]  /*f560*/  IMAD R9, R7, UR5, R20 ;  /* 0x0000000507097c24 */ /* 0x000fe2000f8e0214 */
[----:B------:R-:W-:-:S05]  /*f570*/  IADD3.X R3, RZ, R24, RZ, P2, !PT ;  /* 0x00000018ff037210 */ /* 0x000fca00017fe4ff */
[----:B------:R-:W-:Y:S01]  /*f580*/  @!PT LDS RZ, [RZ] ;  /* 0x00000000fffff984 */ /* 0x000fe20000000800 */
[----:B------:R-:W-:Y:S01]  /*f590*/  @!PT LDS RZ, [RZ] ;  /* 0x00000000fffff984 */ /* 0x000fe20000000800 */
[----:B------:R-:W-:Y:S01]  /*f5a0*/  @!PT LDS RZ, [RZ] ;  /* 0x00000000fffff984 */ /* 0x000fe20000000800 */
[----:B------:R-:W-:Y:S04]  /*f5b0*/  LDGSTS.E.BYPASS.LTC128B.128 [R5+0x2c00], desc[UR36][R2.64], !P1 ;  /* 0x02c0000002057fae */ /* 0x000fe8000c901d64 */
        /* <DEDUP_REMOVED lines=10> */
.L_x_2522:
        /* <DEDUP_REMOVED lines=11> */
.L_x_2523:
        /* <DEDUP_REMOVED lines=9> */
[----:B------:R-:W-:Y:S01]  /*f7a0*/  IMAD.MOV.U32 R17, RZ, RZ, R28 ;  /* 0x000000ffff117224 */ /* 0x000fe200078e001c */
[----:B------:R-:W-:Y:S01]  /*f7b0*/  IADD3 R3, R5, R3, RZ ;  /* 0x0000000305037210 */ /* 0x000fe20007ffe0ff */
[----:B------:R-:W-:Y:S02]  /*f7c0*/  IMAD.MOV.U32 R10, RZ, RZ, R27 ;  /* 0x000000ffff0a7224 */ /* 0x000fe400078e001b */
[----:B------:R-:W-:Y:S01]  /*f7d0*/  IMAD.MOV.U32 R30, RZ, RZ, R26 ;  /* 0x000000ffff1e7224 */ /* 0x000fe200078e001a */
[----:B------:R-:W-:Y:S02]  /*f7e0*/  LEA.HI.X R24, R2, UR5, R3, 0x1, P0 ;  /* 0x0000000502187c11 */ /* 0x000fe400080f0c03 */
[----:B------:R-:W-:-:S13]  /*f7f0*/  ISETP.GT.AND P0, PT, R26, RZ, PT ;  /* 0x000000ff1a00720c */ /* 0x000fda0003f04270 */
[----:B-1----:R-:W-:Y:S05]  /*f800*/  @P0 BRA `(.L_x_2524) ;  /* 0xfffffff000200947 */ /* 0x002fea000383ffff */
.L_x_2511:
[----:B------:R-:W-:Y:S05]  /*f810*/  BSYNC B0 ;  /* 0x0000000000007941 */ /* 0x000fea0003800000 */
.L_x_2510:
        /* <DEDUP_REMOVED lines=11> */
[----:B0-----:R-:W3:Y:S01]  /*f8d0*/  @P0 ATOMG.E.ADD.STRONG.GPU PT, R3, desc[UR36][R2.64], R5 ;  /* 0x00000005020309a8 */ /* 0x001ee200081ee1e4 */
[----:B------:R-:W0:Y:S02]  /*f8e0*/  S2R R4, SR_LTMASK ;  /* 0x0000000000047919 */ /* 0x000e240000003900 */
[----:B0-----:R-:W-:-:S04]  /*f8f0*/  LOP3.LUT R4, R4, UR4, RZ, 0xc0, !PT ;  /* 0x0000000404047c12 */ /* 0x001fc8000f8ec0ff */
[----:B------:R-:W0:Y:S01]  /*f900*/  POPC R7, R4 ;  /* 0x0000000400077309 */ /* 0x000e220000000000 */
[----:B---3--:R-:W0:Y:S02]  /*f910*/  SHFL.IDX PT, R0, R3, R0, 0x1f ;  /* 0x00001f0003007589 */ /* 0x008e2400000e0000 */
[----:B0-----:R-:W-:-:S07]  /*f920*/  IADD3 R16, R0, UR39, R7 ;  /* 0x0000002700107c10 */ /* 0x001fce000fffe007 */
.L_x_2526:
[----:B------:R-:W-:Y:S05]  /*f930*/  BSYNC B0 ;  /* 0x0000000000007941 */ /* 0x000fea0003800000 */
.L_x_2525:
[----:B------:R-:W-:-:S04]  /*f940*/  MOV R0, UR38 ;  /* 0x0000002600007c02 */ /* 0x000fc80008000f00 */
[----:B------:R-:W-:-:S13]  /*f950*/  ISETP.NE.AND P0, PT, R0, 0x3, PT ;  /* 0x000000030000780c */ /* 0x000fda0003f05270 */
[----:B------:R-:W-:Y:S05]  /*f960*/  @!P0 BRA `(.L_x_2527) ;  /* 0x0000000000048947 */ /* 0x000fea0003800000 */
[----:B------:R-:W-:Y:S01]  /*f970*/  BPT.TRAP 0x1 ;  /* 0x000000040000795c */ /* 0x000fe20000300000 */
.L_x_2527:
[----:B------:R-:W-:Y:S01]  /*f980*/  IMAD R0, R27, 0x8, R22 ;  /* 0x000000081b007824 */ /* 0x000fe200078e0216 */
[----:B0-----:R-:W-:Y:S01]  /*f990*/  SHF.L.U32 R3, R28, 0x1f, RZ ;  /* 0x0000001f1c037819 */ /* 0x001fe200000006ff */
[----:B------:R-:W-:Y:S01]  /*f9a0*/  BSSY B0, `(.L_x_2528) ;  /* 0x0000004000007945 */ /* 0x000fe20003800000 */
[----:B------:R-:W-:Y:S02]  /*f9b0*/  IMAD R6, R26, -0x60, R36 ;  /* 0xffffffa01a067824 */ /* 0x000fe400078e0224 */
[----:B------:R-:W0:Y:S02]  /*f9c0*/  SYNCS.PHASECHK.TRANS64.TRYWAIT P0, [R0+URZ+0x2a860], R3 ;  /* 0x02a86003000075a7 */ /* 0x000e24000800017f */
[----:B0-----:R-:W-:Y:S05]  /*f9d0*/  @!P0 BRA `(.L_x_2529) ;  /* 0x0000003800fc8947 */ /* 0x001fea0003800000 */
.L_x_2627:
[----:B------:R-:W-:Y:S05]  /*f9e0*/  BSYNC B0 ;  /* 0x0000000000007941 */ /* 0x000fea0003800000 */
.L_x_2528:
        /* <DEDUP_REMOVED lines=10> */
[----:B--2---:R-:W2:Y:S02]  /*fa90*/  SHFL.IDX PT, R14, R23, RZ, 0x181f ;  /* 0x00181fff170e7589 */ /* 0x004ea400000e0000 */
        /* <DEDUP_REMOVED lines=46> */
.L_x_2641:
        /* <DEDUP_REMOVED lines=11> */
.L_x_2531:
        /* <DEDUP_REMOVED lines=11> */
.L_x_2532:
[----:B------:R0:W-:Y:S01]  /*fee0*/  SYNCS.ARRIVE.TRANS64.A1T0 RZ, [R0+URZ+0x2a850], RZ ;  /* 0x02a850ff00ff79a7 */ /* 0x0001e2000810003f */
[----:B------:R-:W-:-:S05]  /*fef0*/  VIADD R27, R27, 0x1 ;  /* 0x000000011b1b7836 */ /* 0x000fca0000000000 */
[----:B------:R-:W-:-:S04]  /*ff00*/  ISETP.NE.AND P0, PT, R27, 0x2, PT ;  /* 0x000000021b00780c */ /* 0x000fc80003f05270 */
[----:B------:R-:W-:Y:S02]  /*ff10*/  SEL R3, RZ, 0x1, P0 ;  /* 0x00000001ff037807 */ /* 0x000fe40000000000 */
[----:B------:R-:W-:Y:S02]  /*ff20*/  SEL R27, R27, RZ, P0 ;  /* 0x000000ff1b1b7207 */ /* 0x000fe40000000000 */
[----:B0-----:R-:W-:-:S07]  /*ff30*/  LOP3.LUT R28, R28, R3, RZ, 0x3c, !PT ;  /* 0x000000031c1c7212 */ /* 0x001fce00078e3cff */
.L_x_2489:
[----:B------:R-:W-:Y:S05]  /*ff40*/  BSYNC B7 ;  /* 0x0000000000077941 */ /* 0x000fea0003800000 */
.L_x_2487:
        /* <DEDUP_REMOVED lines=8> */
[----:B------:R0:W1:Y:S01]  /*ffd0*/  LDS.128 R16, [R22+0x2a8d0] ;  /* 0x02a8d00016107984 */ /* 0x0000620000000c00 */
[----:B------:R-:W-:Y:S06]  /*ffe0*/  BAR.ARV 0x4, 0x180 ;  /* 0x0106000000007b1d */ /* 0x000fec0000002000 */
[----:B------:R-:W-:Y:S05]  /*fff0*/  BRA `(.L_x_2534) ;  /* 0x0000000800cc7947 */ /* 0x000fea0003800000 */
.L_x_2533:
[----:B------:R-:W0:Y:S01]  /*10000*/  S2R R0, SR_TID.X ;  /* 0x0000000000007919 */ /* 0x000e220000002100 */
[----:B------:R-:W-:Y:S01]  /*10010*/  UMOV UR4, 0xffffffff ;  /* 0xffffffff00047882 */ /* 0x000fe20000000000 */
[----:B0-----:R-:W-:-:S04]  /*10020*/  LOP3.LUT R8, R0, 0x1f, RZ, 0xc0, !PT ;  /* 0x0000001f00087812 */ /* 0x001fc800078ec0ff */
[----:B------:R-:W-:Y:S01]  /*10030*/  ISETP.NE.AND P0, PT, R8, 0x1f, PT ;  /* 0x0000001f0800780c */ /* 0x000fe20003f05270 */
[----:B------:R-:W-:-:S12]  /*10040*/  BRA.DIV UR4, `(.L_x_2535) ;  /* 0x0000003e04607947 */ /* 0x000fd8000b800000 */
[----:B------:R-:W-:Y:S01]  /*10050*/  IADD3 R5, R19, R8, RZ ;  /* 0x0000000813057210 */ /* 0x000fe20007ffe0ff */
[----:B------:R-:W-:-:S03]  /*10060*/  ULDC UR4, c[0x0][0xc3c] ;  /* 0x00030f0000047ab9 */ /* 0x000fc60000000800 */
[----:B------:R-:W-:-:S13]  /*10070*/  ISETP.GE.OR P1, PT, R5, UR4, !P0 ;  /* 0x0000000405007c0c */ /* 0x000fda000c726670 */
[----:B------:R-:W0:Y:S02]  /*10080*/  @!P1 LDC.64 R2, c[0x0][0xc80] ;  /* 0x00032000ff029b82 */ /* 0x000e240000000a00 */
[----:B0-----:R-:W-:-:S06]  /*10090*/  @!P1 IMAD.WIDE R2, R5, 0x4, R2 ;  /* 0x0000000405029825 */ /* 0x001fcc00078e0202 */
        /* <DEDUP_REMOVED lines=9> */
[----:B------:R-:W0:Y:S02]  /*10130*/  SHFL.UP PT, R14, R4, 0x1, RZ ;  /* 0x04200000040e7989 */ /* 0x000e2400000e00ff */
[----:B0-----:R-:W-:-:S05]  /*10140*/  SEL R5, R14, RZ, P1 ;  /* 0x000000ff0e057207 */ /* 0x001fca0000800000 */
[----:B------:R-:W-:Y:S02]  /*10150*/  IMAD.IADD R6, R4, 0x1, R5 ;  /* 0x0000000104067824 */ /* 0x000fe400078e0205 */
        /* <DEDUP_REMOVED lines=13> */
[----:B------:R0:W1:Y:S02]  /*10230*/  SHFL.IDX PT, R14, R6, 0x1f, 0x1f ;  /* 0x03e01f00060e7f89 */ /* 0x00006400000e0000 */
.L_x_2651:
[----:B------:R-:W-:Y:S02]  /*10240*/  ULDC UR4, c[0x0][0xc38] ;  /* 0x00030e0000047ab9 */ /* 0x000fe40000000800 */
[----:B------:R-:W-:-:S04]  /*10250*/  IMAD.U32 R7, RZ, RZ, UR4 ;  /* 0x00000004ff077e24 */ /* 0x000fc8000f8e00ff */
[----:B-1----:R-:W-:-:S04]  /*10260*/  IMAD R3, R14, R7, RZ ;  /* 0x000000070e037224 */ /* 0x002fc800078e02ff */
[----:B------:R-:W-:-:S05]  /*10270*/  IMAD.IADD R8, R0, 0x1, R3 ;  /* 0x0000000100087824 */ /* 0x000fca00078e0203 */
[----:B------:R-:W-:-:S13]  /*10280*/  ISETP.GT.AND P6, PT, R8, R5, PT ;  /* 0x000000050800720c */ /* 0x000fda0003fc4270 */
[----:B------:R-:W-:Y:S05]  /*10290*/  @P6 BRA `(.L_x_2536) ;  /* 0x00000000009c6947 */ /* 0x000fea0003800000 */
.L_x_2541:
[----:B------:R-:W1:Y:S01]  /*102a0*/  LDC R0, c[0x0][0xc3c] ;  /* 0x00030f00ff007b82 */ /* 0x000e620000000800 */
[----:B------:R-:W-:-:S04]  /*102b0*/  IADD3 R19, R19, 0x1f, RZ ;  /* 0x0000001f13137810 */ /* 0x000fc80007ffe0ff */
[----:B-1----:R-:W-:-:S13]  /*102c0*/  ISETP.GE.AND P6, PT, R19, R0, PT ;  /* 0x000000001300720c */ /* 0x002fda0003fc6270 */
[----:B------:R-:W-:Y:S05]  /*102d0*/  @P6 BRA `(.L_x_2537) ;  /* 0x0000000400d06947 */ /* 0x000fea0003800000 */
[----:B------:R-:W1:Y:S01]  /*102e0*/  S2R R2, SR_TID.X ;  /* 0x0000000000027919 */ /* 0x000e620000002100 */
[----:B------:R-:W-:Y:S01]  /*102f0*/  BSSY B0, `(.L_x_2538) ;  /* 0x0000009000007945 */ /* 0x000fe20003800000 */
[----:B------:R-:W-:Y:S01]  /*10300*/  IMAD.MOV.U32 R4, RZ, RZ, RZ ;  /* 0x000000ffff047224 */ /* 0x000fe200078e00ff */
[----:B-1----:R-:W-:-:S05]  /*10310*/  LOP3.LUT R2, R2, 0x1f, RZ, 0xc0, !PT ;  /* 0x0000001f02027812 */ /* 0x002fca00078ec0ff */
[----:B------:R-:W-:-:S05]  /*10320*/  IMAD.IADD R7, R19, 0x1, R2 ;  /* 0x0000000113077824 */ /* 0x000fca00078e0202 */
[----:B------:R-:W-:-:S13]  /*10330*/  ISETP.GE.OR P6, PT, R7, R0, !P0 ;  /* 0x000000000700720c */ /* 0x000fda00047c6670 */
[----:B------:R-:W-:Y:S05]  /*10340*/  @P6 BRA `(.L_x_2539) ;  /* 0x00000000000c6947 */ /* 0x000fea0003800000 */
[----:B------:R-:W1:Y:S02]  /*10350*/  LDC.64 R2, c[0x0][0xc80] ;  /* 0x00032000ff027b82 */ /* 0x000e640000000a00 */
[----:B-1----:R-:W-:-:S05]  /*10360*/  IMAD.WIDE R2, R7, 0x4, R2 ;  /* 0x0000000407027825 */ /* 0x002fca00078e0202 */
[----:B------:R1:W5:Y:S02]  /*10370*/  LDG.E R4, desc[UR36][R2.64] ;  /* 0x0000002402047981 */ /* 0x000364000c1e1900 */
.L_x_2539:
[----:B------:R-:W-:Y:S05]  /*10380*/  BSYNC B0 ;  /* 0x0000000000007941 */ /* 0x000fea0003800000 */
.L_x_2538:
[----:B------:R-:W-:-:S03]  /*10390*/  UMOV UR4, 0xffffffff ;  /* 0xffffffff00047882 */ /* 0x000fc60000000000 */
[----:B------:R-:W-:Y:S05]  /*103a0*/  BRA.DIV UR4, `(.L_x_2540) ;  /* 0x0000003e04ac7947 */ /* 0x000fea000b800000 */
[----:B-----5:R-:W2:Y:S02]  /*103b0*/  SHFL.UP PT, R14, R4, 0x1, RZ ;  /* 0x04200000040e7989 */ /* 0x020ea400000e00ff */
[----:B--2---:R-:W-:-:S05]  /*103c0*/  SEL R13, R14, RZ, P1 ;  /* 0x000000ff0e0d7207 */ /* 0x004fca0000800000 */
[----:B------:R-:W-:-:S05]  /*103d0*/  IMAD.IADD R13, R4, 0x1, R13 ;  /* 0x00000001040d7824 */ /* 0x000fca00078e020d */
[----:B------:R-:W2:Y:S02]  /*103e0*/  SHFL.UP PT, R14, R13, 0x2, RZ ;  /* 0x044000000d0e7989 */ /* 0x000ea400000e00ff */
[----:B--2---:R-:W-:-:S05]  /*103f0*/  SEL R0, R14, RZ, P2 ;  /* 0x000000ff0e007207 */ /* 0x004fca0001000000 */
[----:B------:R-:W-:-:S05]  /*10400*/  IMAD.IADD R0, R13, 0x1, R0 ;  /* 0x000000010d007824 */ /* 0x000fca00078e0200 */
[----:B------:R-:W1:Y:S02]  /*10410*/  SHFL.UP PT, R14, R0, 0x4, RZ ;  /* 0x04800000000e7989 */ /* 0x000e6400000e00ff */
[----:B-1----:R-:W-:-:S04]  /*10420*/  SEL R3, R14, RZ, P3 ;  /* 0x000000ff0e037207 */ /* 0x002fc80001800000 */
[----:B------:R-:W-:-:S05]  /*10430*/  IADD3 R2, R0, R3, RZ ;  /* 0x0000000300027210 */ /* 0x000fca0007ffe0ff */
[----:B------:R-:W1:Y:S02]  /*10440*/  SHFL.UP PT, R14, R2, 0x8, RZ ;  /* 0x05000000020e7989 */ /* 0x000e6400000e00ff */
[----:B-1----:R-:W-:-:S05]  /*10450*/  SEL R3, R14, RZ, P4 ;  /* 0x000000ff0e037207 */ /* 0x002fca0002000000 */
[----:B------:R-:W-:-:S05]  /*10460*/  IMAD.IADD R3, R2, 0x1, R3 ;  /* 0x0000000102037824 */ /* 0x000fca00078e0203 */
[----:B------:R-:W0:Y:S02]  /*10470*/  SHFL.UP PT, R14, R3, 0x10, RZ ;  /* 0x06000000030e7989 */ /* 0x000e2400000e00ff */
[----:B0-----:R-:W-:-:S05]  /*10480*/  SEL R6, R14, RZ, P5 ;  /* 0x000000ff0e067207 */ /* 0x001fca0002800000 */
[----:B------:R-:W-:-:S05]  /*10490*/  IMAD.IADD R6, R3, 0x1, R6 ;  /* 0x0000000103067824 */ /* 0x000fca00078e0206 */
[----:B------:R0:W1:Y:S02]  /*104a0*/  SHFL.IDX PT, R14, R6, 0x1f, 0x1f ;  /* 0x03e01f00060e7f89 */ /* 0x00006400000e0000 */
.L_x_2659:
[----:B------:R-:W-:Y:S02]  /*104b0*/  ULDC UR4, c[0x0][0xc38] ;  /* 0x00030e0000047ab9 */ /* 0x000fe40000000800 */
[----:B------:R-:W-:-:S04]  /*104c0*/  IMAD.U32 R7, RZ, RZ, UR4 ;  /* 0x00000004ff077e24 */ /* 0x000fc8000f8e00ff */
[----:B-1----:R-:W-:-:S04]  /*104d0*/  IMAD R3, R14, R7, RZ ;  /* 0x000000070e037224 */ /* 0x002fc800078e02ff */
[----:B------:R-:W-:-:S05]  /*104e0*/  IMAD.IADD R8, R3, 0x1, R8 ;  /* 0x0000000103087824 */ /* 0x000fca00078e0208 */
[----:B------:R-:W-:-:S13]  /*104f0*/  ISETP.GT.AND P6, PT, R8, R5, PT ;  /* 0x000000050800720c */ /* 0x000fda0003fc4270 */
[----:B------:R-:W-:Y:S05]  /*10500*/  @!P6 BRA `(.L_x_2541) ;  /* 0xfffffffc0064e947 */ /* 0x000fea000383ffff */
.L_x_2536:
[----:B------:R-:W-:Y:S01]  /*10510*/  IADD3 R16, -R3, R8, RZ ;  /* 0x0000000803107210 */ /* 0x000fe20007ffe1ff */
[----:B------:R-:W-:-:S04]  /*10520*/  UMOV UR4, 0xffffffff ;  /* 0xffffffff00047882 */ /* 0x000fc80000000000 */
[----:B------:R-:W-:-:S05]  /*10530*/  IMAD R0, R6, R7, R16 ;  /* 0x0000000706007224 */ /* 0x000fca00078e0210 */
[----:B------:R-:W-:Y:S01]  /*10540*/  ISETP.GT.AND P6, PT, R0, R5, PT ;  /* 0x000000050000720c */ /* 0x000fe20003fc4270 */
[----:B------:R-:W-:-:S12]  /*10550*/  BRA.DIV UR4, `(.L_x_2542) ;  /* 0x0000003e04fc7947 */ /* 0x000fd8000b800000 */
[----:B------:R-:W-:-:S04]  /*10560*/  VOTE.ANY R0, PT, !P6 ;  /* 0x0000000000007806 */ /* 0x000fc800070e0100 */
[----:B------:R-:W1:Y:S02]  /*10570*/  POPC R8, R0 ;  /* 0x0000000000087309 */ /* 0x000e640000000000 */
[----:B-1----:R1:W2:Y:S02]  /*10580*/  SHFL.IDX PT, R4, R4, R8, 0x1f ;  /* 0x00001f0804047589 */ /* 0x0022a400000e0000 */
.L_x_2663:
[----:B------:R-:W-:Y:S01]  /*10590*/  ISETP.NE.AND P0, PT, R0, RZ, PT ;  /* 0x000000ff0000720c */ /* 0x000fe20003f05270 */
[----:B------:R-:W-:-:S12]  /*105a0*/  IMAD.MOV.U32 R14, RZ, RZ, RZ ;  /* 0x000000ffff0e7224 */ /* 0x000fd800078e00ff */
[----:B------:R-:W-:Y:S05]  /*105b0*/  @!P0 BRA `(.L_x_2543) ;  /* 0x0000000000108947 */ /* 0x000fea0003800000 */
[----:B------:R-:W-:Y:S01]  /*105c0*/  UMOV UR4, 0xffffffff ;  /* 0xffffffff00047882 */ /* 0x000fe20000000000 */
[----:B------:R-:W-:Y:S02]  /*105d0*/  VIADD R12, R8, 0xffffffff ;  /* 0xffffffff080c7836 */ /* 0x000fe40000000000 */
[----:B------:R-:W-:Y:S05]  /*105e0*/  BRA.DIV UR4, `(.L_x_2544) ;  /* 0x0000004204207947 */ /* 0x000fea000b800000 */
[----:B------:R3:W4:Y:S02]  /*105f0*/  SHFL.IDX PT, R14, R6, R12, 0x1f ;  /* 0x00001f0c060e7589 */ /* 0x00072400000e0000 */
.L_x_2543:
[----:B------:R-:W5:Y:S01]  /*10600*/  LDC.64 R2, c[0x0][0xc90] ;  /* 0x00032400ff027b82 */ /* 0x000f620000000a00 */
[----:B------:R-:W-:-:S04]  /*10610*/  IMAD.IADD R19, R8, 0x1, R19 ;  /* 0x0000000108137824 */ /* 0x000fc800078e0213 */
[----:B-----5:R-:W-:-:S05]  /*10620*/  IMAD.WIDE R2, R19, 0x4, R2 ;  /* 0x0000000413027825 */ /* 0x020fca00078e0202 */
[----:B0--3--:R0:W2:Y:S01]  /*10630*/  LDG.E R6, desc[UR36][R2.64] ;  /* 0x0000002402067981 */ /* 0x0090a2000c1e1900 */
[----:B----4-:R-:W-:-:S04]  /*10640*/  IMAD R16, R14, R7, R16 ;  /* 0x000000070e107224 */ /* 0x010fc800078e0210 */
[----:B------:R-:W-:Y:S02]  /*10650*/  IMAD.IADD R5, R5, 0x1, -R16 ;  /* 0x0000000105057824 */ /* 0x000fe400078e0a10 */
[----:B0-----:R-:W-:Y:S02]  /*10660*/  IMAD.MOV.U32 R2, RZ, RZ, RZ ;  /* 0x000000ffff027224 */ /* 0x001fe400078e00ff */
[----:B--2---:R-:W-:-:S05]  /*10670*/  IMAD R0, R4, R6, RZ ;  /* 0x0000000604007224 */ /* 0x004fca00078e02ff */
[----:B-1----:R-:W-:-:S04]  /*10680*/  IABS R8, R0 ;  /* 0x0000000000087213 */ /* 0x002fc80000000000 */
[----:B------:R-:W0:Y:S08]  /*10690*/  I2F.RP R9, R8 ;  /* 0x0000000800097306 */ /* 0x000e300000209400 */
[----:B0-----:R-:W0:Y:S02]  /*106a0*/  MUFU.RCP R9, R9 ;  /* 0x0000000900097308 */ /* 0x001e240000001000 */
[----:B0-----:R-:W-:Y:S01]  /*106b0*/  VIADD R10, R9, 0xffffffe ;  /* 0x0ffffffe090a7836 */ /* 0x001fe20000000000 */
[----:B------:R-:W-:-:S05]  /*106c0*/  IABS R9, R0 ;  /* 0x0000000000097213 */ /* 0x000fca0000000000 */
[----:B------:R-:W0:Y:S01]  /*106d0*/  F2I.FTZ.U32.TRUNC.NTZ R3, R10 ;  /* 0x0000000a00037305 */ /* 0x000e22000021f000 */
[----:B------:R-:W-:Y:S01]  /*106e0*/  IMAD.MOV R9, RZ, RZ, -R9 ;  /* 0x000000ffff097224 */ /* 0x000fe200078e0a09 */
[----:B0-----:R-:W-:-:S05]  /*106f0*/  IADD3 R11, RZ, -R3, RZ ;  /* 0x80000003ff0b7210 */ /* 0x001fca0007ffe0ff */
[----:B------:R-:W-:-:S04]  /*10700*/  IMAD R11, R11, R8, RZ ;  /* 0x000000080b0b7224 */ /* 0x000fc800078e02ff */
[----:B------:R-:W-:Y:S01]  /*10710*/  IMAD.HI.U32 R2, R3, R11, R2 ;  /* 0x0000000b03027227 */ /* 0x000fe200078e0002 */
[----:B------:R-:W-:-:S05]  /*10720*/  IABS R3, R5 ;  /* 0x0000000500037213 */ /* 0x000fca0000000000 */
[----:B------:R-:W-:-:S04]  /*10730*/  IMAD.HI.U32 R2, R2, R3, RZ ;  /* 0x0000000302027227 */ /* 0x000fc800078e00ff */
[----:B------:R-:W-:-:S05]  /*10740*/  IMAD R3, R2, R9, R3 ;  /* 0x0000000902037224 */ /* 0x000fca00078e0203 */
[----:B------:R-:W-:-:S13]  /*10750*/  ISETP.GT.U32.AND P1, PT, R8, R3, PT ;  /* 0x000000030800720c */ /* 0x000fda0003f24070 */
[----:B------:R-:W-:Y:S01]  /*10760*/  @!P1 IMAD.IADD R3, R3, 0x1, -R8 ;  /* 0x0000000103039824 */ /* 0x000fe200078e0a08 */
[----:B------:R-:W-:Y:S02]  /*10770*/  @!P1 IADD3 R2, R2, 0x1, RZ ;  /* 0x0000000102029810 */ /* 0x000fe40007ffe0ff */
[----:B------:R-:W-:Y:S02]  /*10780*/  ISETP.NE.AND P1, PT, R0, RZ, PT ;  /* 0x000000ff0000720c */ /* 0x000fe40003f25270 */
[----:B------:R-:W-:Y:S02]  /*10790*/  ISETP.GE.U32.AND P0, PT, R3, R8, PT ;  /* 0x000000080300720c */ /* 0x000fe40003f06070 */
[----:B------:R-:W-:-:S04]  /*107a0*/  LOP3.LUT R3, R5, R0, RZ, 0x3c, !PT ;  /* 0x0000000005037212 */ /* 0x000fc800078e3cff */
[----:B------:R-:W-:-:S07]  /*107b0*/  ISETP.GE.AND P2, PT, R3, RZ, PT ;  /* 0x000000ff0300720c */ /* 0x000fce0003f46270 */
[----:B------:R-:W-:-:S06]  /*107c0*/  @P0 VIADD R2, R2, 0x1 ;  /* 0x0000000102020836 */ /* 0x000fcc0000000000 */
[----:B------:R-:W-:Y:S01]  /*107d0*/  @!P2 IMAD.MOV R2, RZ, RZ, -R2 ;  /* 0x000000ffff02a224 */ /* 0x000fe200078e0a02 */
[----:B------:R-:W-:-:S05]  /*107e0*/  @!P1 LOP3.LUT R2, RZ, R0, RZ, 0x33, !PT ;  /* 0x00000000ff029212 */ /* 0x000fca00078e33ff */
[----:B------:R-:W-:Y:S01]  /*107f0*/  IMAD R8, R6, R2, RZ ;  /* 0x0000000206087224 */ /* 0x000fe200078e02ff */
[----:B------:R-:W-:-:S03]  /*10800*/  IADD3 R2, -R2, RZ, RZ ;  /* 0x000000ff02027210 */ /* 0x000fc60007ffe1ff */
[----:B------:R-:W-:Y:S02]  /*10810*/  IMAD.MOV R3, RZ, RZ, -R8 ;  /* 0x000000ffff037224 */ /* 0x000fe400078e0a08 */
[----:B------:R-:W-:Y:S02]  /*10820*/  IMAD R11, R0, R2, R5 ;  /* 0x00000002000b7224 */ /* 0x000fe400078e0205 */
[----:B------:R-:W-:Y:S01]  /*10830*/  IMAD.MOV.U32 R2, RZ, RZ, RZ ;  /* 0x000000ffff027224 */ /* 0x000fe200078e00ff */
[----:B------:R-:W-:-:S04]  /*10840*/  VIADDMNMX R6, R3, R7, R6, PT ;  /* 0x0000000703067246 */ /* 0x000fc80003800106 */
[----:B------:R-:W-:-:S04]  /*10850*/  IABS R7, R6 ;  /* 0x0000000600077213 */ /* 0x000fc80000000000 */
[----:B------:R-:W0:Y:S08]  /*10860*/  I2F.RP R9, R7 ;  /* 0x0000000700097306 */ /* 0x000e300000209400 */
[----:B0-----:R-:W0:Y:S02]  /*10870*/  MUFU.RCP R9, R9 ;  /* 0x0000000900097308 */ /* 0x001e240000001000 */
[----:B0-----:R-:W-:-:S06]  /*10880*/  VIADD R3, R9, 0xffffffe ;  /* 0x0ffffffe09037836 */ /* 0x001fcc0000000000 */
[----:B------:R-:W0:Y:S02]  /*10890*/  F2I.FTZ.U32.TRUNC.NTZ R3, R3 ;  /* 0x0000000300037305 */ /* 0x000e24000021f000 */
[----:B0-----:R-:W-:-:S04]  /*108a0*/  IMAD.MOV R0, RZ, RZ, -R3 ;  /* 0x000000ffff007224 */ /* 0x001fc800078e0a03 */
[----:B------:R-:W-:Y:S01]  /*108b0*/  IMAD R5, R0, R7, RZ ;  /* 0x0000000700057224 */ /* 0x000fe200078e02ff */
[----:B------:R-:W-:-:S03]  /*108c0*/  IABS R0, R6 ;  /* 0x0000000600007213 */ /* 0x000fc60000000000 */
[----:B------:R-:W-:Y:S01]  /*108d0*/  IMAD.HI.U32 R2, R3, R5, R2 ;  /* 0x0000000503027227 */ /* 0x000fe200078e0002 */
[----:B------:R-:W-:-:S03]  /*108e0*/  IABS R5, R11 ;  /* 0x0000000b00057213 */ /* 0x000fc60000000000 */
[----:B------:R-:W-:Y:S02]  /*108f0*/  IMAD.MOV R0, RZ, RZ, -R0 ;  /* 0x000000ffff007224 */ /* 0x000fe400078e0a00 */
[----:B------:R-:W-:-:S04]  /*10900*/  IMAD.HI.U32 R2, R2, R5, RZ ;  /* 0x0000000502027227 */ /* 0x000fc800078e00ff */
[----:B------:R-:W-:Y:S02]  /*10910*/  IMAD R0, R2, R0, R5 ;  /* 0x0000000002007224 */ /* 0x000fe400078e0205 */
[----:B------:R-:W-:-:S03]  /*10920*/  IMAD.IADD R3, R11, 0x1, R8 ;  /* 0x000000010b037824 */ /* 0x000fc600078e0208 */
        /* <DEDUP_REMOVED lines=9> */
[----:B------:R-:W-:Y:S01]  /*109c0*/  @!P1 LOP3.LUT R2, RZ, R6, RZ, 0x33, !PT ;  /* 0x00000006ff029212 */ /* 0x000fe200078e33ff */
[----:B------:R-:W-:-:S03]  /*109d0*/  IMAD.MOV R6, RZ, RZ, -R6 ;  /* 0x000000ffff067224 */ /* 0x000fc600078e0a06 */
[----:B------:R-:W-:Y:S01]  /*109e0*/  LOP3.LUT R17, RZ, R2, RZ, 0x33, !PT ;  /* 0x00000002ff117212 */ /* 0x000fe200078e33ff */
[----:B------:R-:W-:-:S03]  /*109f0*/  IMAD R18, R2, R6, R3 ;  /* 0x0000000602127224 */ /* 0x000fc600078e0203 */
[----:B------:R-:W-:Y:S01]  /*10a00*/  IADD3 R17, R4, R17, RZ ;  /* 0x0000001104117210 */ /* 0x000fe20007ffe0ff */
[----:B------:R-:W-:Y:S06]  /*10a10*/  BRA `(.L_x_2545) ;  /* 0x00000000001c7947 */ /* 0x000fec0003800000 */
.L_x_2537:
[----:B------:R-:W-:Y:S01]  /*10a20*/  UMOV UR4, URZ ;  /* 0x0000003f00047c82 */ /* 0x000fe20008000000 */
[----:B------:R-:W-:Y:S01]  /*10a30*/  UMOV UR5, URZ ;  /* 0x0000003f00057c82 */ /* 0x000fe20008000000 */
[----:B------:R-:W-:Y:S01]  /*10a40*/  ULDC UR6, c[0x0][0xc3c] ;  /* 0x00030f0000067ab9 */ /* 0x000fe20000000800 */
[----:B------:R-:W-:Y:S02]  /*10a50*/  IMAD.MOV.U32 R16, RZ, RZ, R5 ;  /* 0x000000ffff107224 */ /* 0x000fe400078e0005 */
[----:B------:R-:W-:Y:S02]  /*10a60*/  IMAD.U32 R17, RZ, RZ, UR4 ;  /* 0x00000004ff117e24 */ /* 0x000fe4000f8e00ff */
[----:B------:R-:W-:Y:S02]  /*10a70*/  IMAD.U32 R18, RZ, RZ, UR5 ;  /* 0x00000005ff127e24 */ /* 0x000fe4000f8e00ff */
[----:B------:R-:W-:-:S07]  /*10a80*/  IMAD.U32 R19, RZ, RZ, UR6 ;  /* 0x00000006ff137e24 */ /* 0x000fce000f8e00ff */
.L_x_2545:
[----:B------:R-:W1:Y:S01]  /*10a90*/  S2R R0, SR_TID.X ;  /* 0x0000000000007919 */ /* 0x000e620000002100 */
        /* <DEDUP_REMOVED lines=9> */
.L_x_2534:
[----:B------:R-:W-:Y:S02]  /*10b30*/  ULDC UR4, c[0x0][0xc3c] ;  /* 0x00030f0000047ab9 */ /* 0x000fe40000000800 */
[----:B-1----:R-:W-:-:S13]  /*10b40*/  ISETP.GE.AND P0, PT, R19, UR4, PT ;  /* 0x0000000413007c0c */ /* 0x002fda000bf06270 */
[----:B------:R-:W-:Y:S05]  /*10b50*/  @!P0 BRA `(.L_x_2546) ;  /* 0xffffffb400d88947 */ /* 0x000fea000383ffff */
[----:B------:R-:W-:Y:S05]  /*10b60*/  BSYNC B8 ;  /* 0x0000000000087941 */ /* 0x000fea0003800000 */
.L_x_2483:
[----:B-1----:R-:W3:Y:S01]  /*10b70*/  LDL.LU R0, [R1+0x18] ;  /* 0x0000180001007983 */ /* 0x002ee20000300800 */
[----:B------:R-:W-:Y:S01]  /*10b80*/  BSSY B0, `(.L_x_2547) ;  /* 0x000000b000007945 */ /* 0x000fe20003800000 */
[----:B------:R-:W1:Y:S01]  /*10b90*/  S2R R5, SR_CgaCtaId ;  /* 0x0000000000057919 */ /* 0x000e620000008800 */
[----:B---3--:R-:W-:-:S04]  /*10ba0*/  IADD3 R0, R0, 0x1, RZ ;  /* 0x0000000100007810 */ /* 0x008fc80007ffe0ff */
        /* <DEDUP_REMOVED lines=8> */
.L_x_2666:
[----:B------:R-:W-:Y:S05]  /*10c30*/  BSYNC B0 ;  /* 0x0000000000007941 */ /* 0x000fea0003800000 */
.L_x_2547:
[----:B------:R-:W-:-:S03]  /*10c40*/  UMOV UR4, 0xffffffff ;  /* 0xffffffff00047882 */ /* 0x000fc60000000000 */
[----:B------:R-:W-:Y:S05]  /*10c50*/  BRA.DIV UR4, `(.L_x_2549) ;  /* 0x0000003a04bc7947 */ /* 0x000fea000b800000 */
[----:B-1----:R-:W1:Y:S02]  /*10c60*/  S2R R0, SR_TID.X ;  /* 0x0000000000007919 */ /* 0x002e640000002100 */
[----:B-1----:R-:W-:-:S04]  /*10c70*/  SHF.R.U32.HI R0, RZ, 0x5, R0 ;  /* 0x00000005ff007819 */ /* 0x002fc80000011600 */
[----:B------:R-:W-:-:S05]  /*10c80*/  LOP3.LUT R0, R0, 0x3, RZ, 0xc0, !PT ;  /* 0x0000000300007812 */ /* 0x000fca00078ec0ff */
[----:B------:R1:W3:Y:S02]  /*10c90*/  SHFL.IDX PT, R14, R0, RZ, 0x1f ;  /* 0x00001fff000e7589 */ /* 0x0002e400000e0000 */
.L_x_2669:
[----:B---3--:R-:W-:Y:S01]  /*10ca0*/  ISETP.NE.AND P0, PT, R14, RZ, PT ;  /* 0x000000ff0e00720c */ /* 0x008fe20003f05270 */
[----:B------:R-:W-:-:S12]  /*10cb0*/  BSSY B0, `(.L_x_2550) ;  /* 0x0000024000007945 */ /* 0x000fd80003800000 */
[----:B------:R-:W-:Y:S05]  /*10cc0*/  @P0 BRA `(.L_x_2551) ;  /* 0x0000000000880947 */ /* 0x000fea0003800000 */
[----:B------:R-:W-:-:S03]  /*10cd0*/  UMOV UR4, 0xffffffff ;  /* 0xffffffff00047882 */ /* 0x000fc60000000000 */
[----:B------:R-:W-:Y:S05]  /*10ce0*/  BRA.DIV UR4, `(.L_x_2552) ;  /* 0x0000003a04cc7947 */ /* 0x000fea000b800000 */
[----:B------:R-:W-:-:S13]  /*10cf0*/  ELECT P6, URZ, PT ;  /* 0x00000000003f782f */ /* 0x000fda00038c0000 */
.L_x_2672:
[----:B------:R-:W-:Y:S05]  /*10d00*/  @!P6 BRA `(.L_x_2551) ;  /* 0x000000000078e947 */ /* 0x000fea0003800000 */
[----:B------:R-:W-:-:S06]  /*10d10*/  ULOP3.LUT UR4, UR60, 0x2, URZ, 0xfc, !UPT ;  /* 0x000000023c047892 */ /* 0x000fcc000f8efc3f */
[----:B-1----:R-:W-:-:S05]  /*10d20*/  IMAD.U32 R0, RZ, RZ, UR4 ;  /* 0x00000004ff007e24 */ /* 0x002fca000f8e00ff */
[----:B------:R-:W-:-:S13]  /*10d30*/  ISETP.NE.AND P0, PT, R0, 0x3, PT ;  /* 0x000000030000780c */ /* 0x000fda0003f05270 */
[----:B------:R-:W-:Y:S05]  /*10d40*/  @!P0 BRA `(.L_x_2553) ;  /* 0x0000000000048947 */ /* 0x000fea0003800000 */
[----:B------:R-:W-:Y:S01]  /*10d50*/  BPT.TRAP 0x1 ;  /* 0x000000040000795c */ /* 0x000fe20000300000 */
.L_x_2553:
[C---:B------:R-:W-:Y:S01]  /*10d60*/  IMAD R5, R27.reuse, 0x8, R4 ;  /* 0x000000081b057824 */ /* 0x040fe200078e0204 */
[----:B------:R-:W-:Y:S01]  /*10d70*/  SHF.L.U32 R0, R28, 0x1f, RZ ;  /* 0x0000001f1c007819 */ /* 0x000fe200000006ff */
[----:B------:R-:W-:-:S03]  /*10d80*/  VIADD R27, R27, 0x1 ;  /* 0x000000011b1b7836 */ /* 0x000fc60000000000 */
[----:B------:R-:W1:Y:S02]  /*10d90*/  SYNCS.PHASECHK.TRANS64.TRYWAIT P1, [R5+URZ+0x2a840], R0 ;  /* 0x02a84000050075a7 */ /* 0x000e64000802017f */
[----:B------:R-:W-:-:S04]  /*10da0*/  ISETP.NE.AND P2, PT, R27, 0x2, PT ;  /* 0x000000021b00780c */ /* 0x000fc80003f45270 */
[----:B------:R-:W-:Y:S01]  /*10db0*/  SEL R3, RZ, 0x1, P2 ;  /* 0x00000001ff037807 */ /* 0x000fe20001000000 */
[----:B-1----:R-:W-:Y:S08]  /*10dc0*/  @!P1 BRA `(.L_x_2554) ;  /* 0x0000003800b49947 */ /* 0x002ff00003800000 */
.L_x_2673:
[----:B------:R-:W-:Y:S02]  /*10dd0*/  SEL R27, R27, RZ, P2 ;  /* 0x000000ff1b1b7207 */ /* 0x000fe40001000000 */
[----:B------:R-:W-:Y:S01]  /*10de0*/  LOP3.LUT R2, R28, R3, RZ, 0x3c, !PT ;  /* 0x000000031c027212 */ /* 0x000fe200078e3cff */
[----:B------:R-:W-:Y:S06]  /*10df0*/  @!P0 BRA `(.L_x_2555) ;  /* 0x0000000000048947 */ /* 0x000fec0003800000 */
[----:B------:R-:W-:Y:S01]  /*10e00*/  BPT.TRAP 0x1 ;  /* 0x000000040000795c */ /* 0x000fe20000300000 */
.L_x_2555:
[----:B------:R-:W-:Y:S02]  /*10e10*/  LEA R27, R27, R4, 0x3 ;  /* 0x000000041b1b7211 */ /* 0x000fe400078e18ff */
[----:B------:R-:W-:-:S04]  /*10e20*/  SHF.L.U32 R2, R2, 0x1f, RZ ;  /* 0x0000001f02027819 */ /* 0x000fc800000006ff */
[----:B------:R-:W3:Y:S02]  /*10e30*/  SYNCS.PHASECHK.TRANS64.TRYWAIT P1, [R27+URZ+0x2a840], R2 ;  /* 0x02a840021b0075a7 */ /* 0x000ee4000802017f */
[----:B---3--:R-:W-:Y:S05]  /*10e40*/  @!P1 BRA `(.L_x_2556) ;  /* 0x0000003800a89947 */ /* 0x008fea0003800000 */
.L_x_2674:
[----:B------:R-:W-:Y:S05]  /*10e50*/  @!P0 BRA `(.L_x_2557) ;  /* 0x0000000000048947 */ /* 0x000fea0003800000 */
[----:B------:R-:W-:Y:S01]  /*10e60*/  BPT.TRAP 0x1 ;  /* 0x000000040000795c */ /* 0x000fe20000300000 */
.L_x_2557:
[----:B------:R-:W4:Y:S02]  /*10e70*/  SYNCS.PHASECHK.TRANS64.TRYWAIT P1, [R5+URZ+0x2a860], R0 ;  /* 0x02a86000050075a7 */ /* 0x000f24000802017f */
[----:B----4-:R-:W-:Y:S05]  /*10e80*/  @!P1 BRA `(.L_x_2558) ;  /* 0x0000003800ac9947 */ /* 0x010fea0003800000 */
.L_x_2675:
[----:B------:R-:W-:Y:S05]  /*10e90*/  @!P0 BRA `(.L_x_2559) ;  /* 0x0000000000048947 */ /* 0x000fea0003800000 */
[----:B------:R-:W-:Y:S01]  /*10ea0*/  BPT.TRAP 0x1 ;  /* 0x000000040000795c */ /* 0x000fe20000300000 */
.L_x_2559:
[----:B------:R0:W0:Y:S02]  /*10eb0*/  SYNCS.PHASECHK.TRANS64.TRYWAIT P0, [R27+URZ+0x2a860], R2 ;  /* 0x02a860021b0075a7 */ /* 0x000024000800017f */
[----:B0-----:R-:W-:Y:S05]  /*10ec0*/  @!P0 NANOSLEEP.SYNCS 0x989680 ;  /* 0x009896800000895d */ /* 0x001fea0003900000 */
[----:B------:R-:W0:Y:S02]  /*10ed0*/  @!P0 SYNCS.PHASECHK.TRANS64 P0, [R27+URZ+0x2a860], R2 ;  /* 0x02a860021b0085a7 */ /* 0x000e24000800007f */
[----:B0-----:R-:W-:Y:S05]  /*10ee0*/  @!P0 BRA `(.L_x_2559) ;  /* 0xfffffffc00f08947 */ /* 0x001fea000383ffff */
.L_x_2551:
[----:B------:R-:W-:Y:S05]  /*10ef0*/  BSYNC B0 ;  /* 0x0000000000007941 */ /* 0x000fea0003800000 */
.L_x_2550:
[----:B------:R-:W-:Y:S05]  /*10f00*/  EXIT ;  /* 0x000000000000794d */ /* 0x000fea0003800000 */
.L_x_2419:
[----:B0-----:R-:W-:-:S04]  /*10f10*/  IMAD.U32 R3, RZ, RZ, UR40 ;  /* 0x00000028ff037e24 */ /* 0x001fc8000f8e00ff */
[----:B------:R0:W1:Y:S03]  /*10f20*/  SYNCS.PHASECHK.TRANS64.TRYWAIT P1, [R3+URZ+0x2a800], R0 ;  /* 0x02a80000030075a7 */ /* 0x000066000802017f */
[----:B-1----:R-:W-:Y:S05]  /*10f30*/  @!P1 NANOSLEEP.SYNCS 0x989680 ;  /* 0x009896800000995d */ /* 0x002fea0003900000 */
[----:B------:R-:W1:Y:S02]  /*10f40*/  @!P1 SYNCS.PHASECHK.TRANS64 P1, [R3+URZ+0x2a800], R0 ;  /* 0x02a80000030095a7 */ /* 0x000e64000802007f */
[----:B-1----:R-:W-:Y:S05]  /*10f50*/  @!P1 BRA `(.L_x_2419) ;  /* 0xfffffffc00ec9947 */ /* 0x002fea000383ffff */
[----:B------:R-:W-:Y:S05]  /*10f60*/  BRA `(.L_x_2560) ;  /* 0xffffff0400bc7947 */ /* 0x000fea000383ffff */
.L_x_2423:
[----:B-1----:R1:W2:Y:S02]  /*10f70*/  SYNCS.PHASECHK.TRANS64.TRYWAIT P1, [R0+URZ+0x2a830], R3 ;  /* 0x02a83003000075a7 */ /* 0x0022a4000802017f */
[----:B--2---:R-:W-:Y:S05]  /*10f80*/  @!P1 NANOSLEEP.SYNCS 0x989680 ;  /* 0x009896800000995d */ /* 0x004fea0003900000 */
[----:B------:R-:W2:Y:S02]  /*10f90*/  @!P1 SYNCS.PHASECHK.TRANS64 P1, [R0+URZ+0x2a830], R3 ;  /* 0x02a83003000095a7 */ /* 0x000ea4000802007f */
[----:B--2---:R-:W-:Y:S05]  /*10fa0*/  @!P1 BRA `(.L_x_2423) ;  /* 0xfffffffc00f09947 */ /* 0x004fea000383ffff */
[----:B------:R-:W-:Y:S05]  /*10fb0*/  BRA `(.L_x_2422) ;  /* 0xffffff0400d87947 */ /* 0x000fea000383ffff */
.L_x_2429:
[----:B-1----:R-:W-:-:S04]  /*10fc0*/  IMAD.U32 R10, RZ, RZ, UR7 ;  /* 0x00000007ff0a7e24 */ /* 0x002fc8000f8e00ff */
[----:B------:R1:W2:Y:S03]  /*10fd0*/  SYNCS.PHASECHK.TRANS64.TRYWAIT P1, [R10+URZ+0x2a830], R9 ;  /* 0x02a830090a0075a7 */ /* 0x0002a6000802017f */
[----:B--2---:R-:W-:Y:S05]  /*10fe0*/  @!P1 NANOSLEEP.SYNCS 0x989680 ;  /* 0x009896800000995d */ /* 0x004fea0003900000 */
[----:B------:R-:W2:Y:S02]  /*10ff0*/  @!P1 SYNCS.PHASECHK.TRANS64 P1, [R10+URZ+0x2a830], R9 ;  /* 0x02a830090a0095a7 */ /* 0x000ea4000802007f */
[----:B--2---:R-:W-:Y:S05]  /*11000*/  @!P1 BRA `(.L_x_2429) ;  /* 0xfffffffc00ec9947 */ /* 0x004fea000383ffff */
[----:B------:R-:W-:Y:S05]  /*11010*/  BRA `(.L_x_2428) ;  /* 0xffffff2c00507947 */ /* 0x000fea000383ffff */
.L_x_2433:
[----:B01----:R-:W-:-:S04]  /*11020*/  IMAD.U32 R9, RZ, RZ, UR10 ;  /* 0x0000000aff097e24 */ /* 0x003fc8000f8e00ff */
[----:B------:R0:W1:Y:S03]  /*11030*/  SYNCS.PHASECHK.TRANS64.TRYWAIT P1, [R9+URZ+0x2a850], R0 ;  /* 0x02a85000090075a7 */ /* 0x000066000802017f */
[----:B-1----:R-:W-:Y:S05]  /*11040*/  @!P1 NANOSLEEP.SYNCS 0x989680 ;  /* 0x009896800000995d */ /* 0x002fea0003900000 */
[----:B------:R-:W1:Y:S02]  /*11050*/  @!P1 SYNCS.PHASECHK.TRANS64 P1, [R9+URZ+0x2a850], R0 ;  /* 0x02a85000090095a7 */ /* 0x000e64000802007f */
[----:B-1----:R-:W-:Y:S05]  /*11060*/  @!P1 BRA `(.L_x_2433) ;  /* 0xfffffffc00ec9947 */ /* 0x002fea000383ffff */
[----:B------:R-:W-:Y:S05]  /*11070*/  BRA `(.L_x_2432) ;  /* 0xffffff3400987947 */ /* 0x000fea000383ffff */
.L_x_2441:
[----:B-1----:R-:W-:-:S04]  /*11080*/  IMAD.U32 R10, RZ, RZ, UR7 ;  /* 0x00000007ff0a7e24 */ /* 0x002fc8000f8e00ff */
[----:B------:R1:W2:Y:S03]  /*11090*/  SYNCS.PHASECHK.TRANS64.TRYWAIT P1, [R10+URZ+0x2a830], R9 ;  /* 0x02a830090a0075a7 */ /* 0x0002a6000802017f */
[----:B--2---:R-:W-:Y:S05]  /*110a0*/  @!P1 NANOSLEEP.SYNCS 0x989680 ;  /* 0x009896800000995d */ /* 0x004fea0003900000 */
[----:B------:R-:W2:Y:S02]  /*110b0*/  @!P1 SYNCS.PHASECHK.TRANS64 P1, [R10+URZ+0x2a830], R9 ;  /* 0x02a830090a0095a7 */ /* 0x000ea4000802007f */
[----:B--2---:R-:W-:Y:S05]  /*110c0*/  @!P1 BRA `(.L_x_2441) ;  /* 0xfffffffc00ec9947 */ /* 0x004fea000383ffff */
[----:B------:R-:W-:Y:S05]  /*110d0*/  BRA `(.L_x_2440) ;  /* 0xffffff5400a87947 */ /* 0x000fea000383ffff */
.L_x_2445:
[----:B01----:R-:W-:-:S04]  /*110e0*/  MOV R9, UR7 ;  /* 0x0000000700097c02 */ /* 0x003fc80008000f00 */
[----:B------:R0:W1:Y:S03]  /*110f0*/  SYNCS.PHASECHK.TRANS64.TRYWAIT P1, [R9+URZ+0x2a850], R0 ;  /* 0x02a85000090075a7 */ /* 0x000066000802017f */
[----:B-1----:R-:W-:Y:S05]  /*11100*/  @!P1 NANOSLEEP.SYNCS 0x989680 ;  /* 0x009896800000995d */ /* 0x002fea0003900000 */
[----:B------:R-:W1:Y:S02]  /*11110*/  @!P1 SYNCS.PHASECHK.TRANS64 P1, [R9+URZ+0x2a850], R0 ;  /* 0x02a85000090095a7 */ /* 0x000e64000802007f */
[----:B-1----:R-:W-:Y:S05]  /*11120*/  @!P1 BRA `(.L_x_2445) ;  /* 0xfffffffc00ec9947 */ /* 0x002fea000383ffff */
[----:B------:R-:W-:Y:S05]  /*11130*/  BRA `(.L_x_2444) ;  /* 0xffffff5c00f07947 */ /* 0x000fea000383ffff */
.L_x_2452:
[----:B-1----:R-:W-:-:S04]  /*11140*/  IMAD.U32 R3, RZ, RZ, UR5 ;  /* 0x00000005ff037e24 */ /* 0x002fc8000f8e00ff */
[----:B------:R1:W2:Y:S03]  /*11150*/  SYNCS.PHASECHK.TRANS64.TRYWAIT P1, [R3+URZ+0x2a850], R0 ;  /* 0x02a85000030075a7 */ /* 0x0002a6000802017f */
[----:B--2---:R-:W-:Y:S05]  /*11160*/  @!P1 NANOSLEEP.SYNCS 0x989680 ;  /* 0x009896800000995d */ /* 0x004fea0003900000 */
[----:B------:R-:W2:Y:S02]  /*11170*/  @!P1 SYNCS.PHASECHK.TRANS64 P1, [R3+URZ+0x2a850], R0 ;  /* 0x02a85000030095a7 */ /* 0x000ea4000802007f */
[----:B--2---:R-:W-:Y:S05]  /*11180*/  @!P1 BRA `(.L_x_2452) ;  /* 0xfffffffc00ec9947 */ /* 0x004fea000383ffff */
[----:B------:R-:W-:Y:S05]  /*11190*/  BRA `(.L_x_2451) ;  /* 0xffffff7c00047947 */ /* 0x000fea000383ffff */
.L_x_2495:
[----:B------:R-:W-:Y:S01]  /*111a0*/  SHF.R.U32.HI R9, RZ, 0x5, R21 ;  /* 0x00000005ff097819 */ /* 0x000fe20000011615 */
[----:B------:R-:W-:Y:S01]  /*111b0*/  BSSY B0, `(.L_x_2561) ;  /* 0x0000009000007945 */ /* 0x000fe20003800000 */
[----:B------:R-:W-:Y:S01]  /*111c0*/  IMAD.MOV.U32 R12, RZ, RZ, RZ ;  /* 0x000000ffff0c7224 */ /* 0x000fe200078e00ff */
[----:B------:R-:W-:Y:S01]  /*111d0*/  MOV R15, 0xffffffff ;  /* 0xffffffff000f7802 */ /* 0x000fe20000000f00 */
[----:B------:R-:W-:Y:S01]  /*111e0*/  IMAD.MOV.U32 R11, RZ, RZ, 0x1f ;  /* 0x0000001fff0b7424 */ /* 0x000fe200078e00ff */
[----:B------:R-:W-:-:S05]  /*111f0*/  LOP3.LUT R9, R9, 0x3, RZ, 0xc0, !PT ;  /* 0x0000000309097812 */ /* 0x000fca00078ec0ff */
[----:B------:R-:W-:-:S07]  /*11200*/  IMAD.MOV.U32 R13, RZ, RZ, R9 ;  /* 0x000000ffff0d7224 */ /* 0x000fce00078e0009 */
[----:B-----5:R-:W-:Y:S05]  /*11210*/  WARPSYNC.COLLECTIVE R15, `(.L_x_2562) ;  /* 0x000000000f087348 */ /* 0x020fea0003c00000 */
[----:B------:R0:W1:Y:S02]  /*11220*/  SHFL.IDX P6, R14, R13, R12, R11 ;  /* 0x0000000c0d0e7389 */ /* 0x00006400000c000b */
[----:B01---5:R-:W-:Y:S01]  /*11230*/  ENDCOLLECTIVE ;  /* 0x000000000000791b */ /* 0x023fe20003800000 */
.L_x_2562:
[----:B------:R-:W-:Y:S05]  /*11240*/  BSYNC B0 ;  /* 0x0000000000007941 */ /* 0x000fea0003800000 */
.L_x_2561:
[----:B------:R-:W-:Y:S05]  /*11250*/  BRA `(.L_x_2563) ;  /* 0xffffffbc00b87947 */ /* 0x000fea000383ffff */
.L_x_2498:
[----:B0-----:R0:W1:Y:S02]  /*11260*/  SYNCS.PHASECHK.TRANS64.TRYWAIT P0, [R7+URZ+0x2a840], R2 ;  /* 0x02a84002070075a7 */ /* 0x001064000800017f */
[----:B-1----:R-:W-:Y:S05]  /*11270*/  @!P0 NANOSLEEP.SYNCS 0x989680 ;  /* 0x009896800000895d */ /* 0x002fea0003900000 */
[----:B------:R-:W1:Y:S02]  /*11280*/  @!P0 SYNCS.PHASECHK.TRANS64 P0, [R7+URZ+0x2a840], R2 ;  /* 0x02a84002070085a7 */ /* 0x000e64000800007f */
[----:B-1----:R-:W-:Y:S05]  /*11290*/  @!P0 BRA `(.L_x_2498) ;  /* 0xfffffffc00f08947 */ /* 0x002fea000383ffff */
[----:B------:R-:W-:Y:S05]  /*112a0*/  BRA `(.L_x_2564) ;  /* 0xffffffc0002c7947 */ /* 0x000fea000383ffff */
.L_x_2499:
        /* <DEDUP_REMOVED lines=8> */
.L_x_2566:
[----:B------:R-:W-:Y:S05]  /*11330*/  BSYNC B0 ;  /* 0x0000000000007941 */ /* 0x000fea0003800000 */
.L_x_2565:
[----:B------:R-:W-:Y:S01]  /*11340*/  IMAD.MOV.U32 R13, RZ, RZ, R4 ;  /* 0x000000ffff0d7224 */ /* 0x000fe200078e0004 */
[----:B------:R-:W-:Y:S01]  /*11350*/  MOV R2, R14 ;  /* 0x0000000e00027202 */ /* 0x000fe20000000f00 */
[----:B------:R-:W-:Y:S02]  /*11360*/  IMAD.MOV.U32 R12, RZ, RZ, RZ ;  /* 0x000000ffff0c7224 */ /* 0x000fe400078e00ff */
[----:B------:R-:W-:Y:S02]  /*11370*/  IMAD.MOV.U32 R11, RZ, RZ, 0x181f ;  /* 0x0000181fff0b7424 */ /* 0x000fe400078e00ff */
[----:B------:R-:W-:Y:S02]  /*11380*/  IMAD.MOV.U32 R15, RZ, RZ, -0x1 ;  /* 0xffffffffff0f7424 */ /* 0x000fe400078e00ff */
[----:B------:R-:W-:-:S07]  /*11390*/  @P0 IMAD R8, R5, 0x2, R22 ;  /* 0x0000000205080824 */ /* 0x000fce00078e0216 */
[----:B------:R-:W-:Y:S05]  /*113a0*/  WARPSYNC.COLLECTIVE R15, `(.L_x_2567) ;  /* 0x000000000f087348 */ /* 0x000fea0003c00000 */
[----:B------:R0:W1:Y:S02]  /*113b0*/  SHFL.IDX P6, R14, R13, R12, R11 ;  /* 0x0000000c0d0e7389 */ /* 0x00006400000c000b */
[----:B01----:R-:W-:Y:S01]  /*113c0*/  ENDCOLLECTIVE ;  /* 0x000000000000791b */ /* 0x003fe20003800000 */
.L_x_2567:
[----:B------:R-:W-:Y:S02]  /*113d0*/  IMAD.MOV.U32 R13, RZ, RZ, R0 ;  /* 0x000000ffff0d7224 */ /* 0x000fe400078e0000 */
[----:B------:R-:W-:Y:S01]  /*113e0*/  IMAD.MOV.U32 R12, RZ, RZ, 0x1 ;  /* 0x00000001ff0c7424 */ /* 0x000fe200078e00ff */
[----:B------:R-:W-:-:S07]  /*113f0*/  MOV R3, R14 ;  /* 0x0000000e00037202 */ /* 0x000fce0000000f00 */
[----:B------:R-:W-:Y:S05]  /*11400*/  WARPSYNC.COLLECTIVE R15, `(.L_x_2568) ;  /* 0x000000000f087348 */ /* 0x000fea0003c00000 */
[----:B------:R0:W1:Y:S02]  /*11410*/  SHFL.IDX P6, R14, R13, R12, R11 ;  /* 0x0000000c0d0e7389 */ /* 0x00006400000c000b */
[----:B01----:R-:W-:Y:S01]  /*11420*/  ENDCOLLECTIVE ;  /* 0x000000000000791b */ /* 0x003fe20003800000 */
.L_x_2568:
        /* <DEDUP_REMOVED lines=13> */
[----:B0-----:R-:W-:Y:S01]  /*11500*/  MOV R2, R14 ;  /* 0x0000000e00027202 */ /* 0x001fe20000000f00 */
[----:B------:R-:W-:-:S07]  /*11510*/  @P1 IMAD R8, R5, 0x2, R22 ;  /* 0x0000000205081824 */ /* 0x000fce00078e0216 */
[----:B------:R-:W-:Y:S05]  /*11520*/  WARPSYNC.COLLECTIVE R15, `(.L_x_2569) ;  /* 0x000000000f087348 */ /* 0x000fea0003c00000 */
[----:B------:R0:W1:Y:S02]  /*11530*/  SHFL.IDX P6, R14, R13, R12, R11 ;  /* 0x0000000c0d0e7389 */ /* 0x00006400000c000b */
[----:B01----:R-:W-:Y:S01]  /*11540*/  ENDCOLLECTIVE ;  /* 0x000000000000791b */ /* 0x003fe20003800000 */
.L_x_2569:
[----:B------:R-:W-:Y:S01]  /*11550*/  MOV R13, R0 ;  /* 0x00000000000d7202 */ /* 0x000fe20000000f00 */
[----:B------:R-:W-:Y:S02]  /*11560*/  IMAD.MOV.U32 R12, RZ, RZ, 0x2 ;  /* 0x00000002ff0c7424 */ /* 0x000fe400078e00ff */
[----:B------:R-:W-:-:S07]  /*11570*/  IMAD.MOV.U32 R3, RZ, RZ, R14 ;  /* 0x000000ffff037224 */ /* 0x000fce00078e000e */
[----:B------:R-:W-:Y:S05]  /*11580*/  WARPSYNC.COLLECTIVE R15, `(.L_x_2570) ;  /* 0x000000000f087348 */ /* 0x000fea0003c00000 */
[----:B------:R0:W1:Y:S02]  /*11590*/  SHFL.IDX P6, R14, R13, R12, R11 ;  /* 0x0000000c0d0e7389 */ /* 0x00006400000c000b */
[----:B01----:R-:W-:Y:S01]  /*115a0*/  ENDCOLLECTIVE ;  /* 0x000000000000791b */ /* 0x003fe20003800000 */
.L_x_2570:
        /* <DEDUP_REMOVED lines=17> */
.L_x_2571:
[----:B------:R-:W-:Y:S02]  /*116c0*/  @P1 IMAD R8, R5, 0x2, R22 ;  /* 0x0000000205081824 */ /* 0x000fe400078e0216 */
[----:B------:R-:W-:Y:S02]  /*116d0*/  IMAD.MOV.U32 R13, RZ, RZ, R0 ;  /* 0x000000ffff0d7224 */ /* 0x000fe400078e0000 */
[----:B------:R-:W-:Y:S02]  /*116e0*/  IMAD.MOV.U32 R12, RZ, RZ, 0x3 ;  /* 0x00000003ff0c7424 */ /* 0x000fe400078e00ff */
[----:B------:R-:W-:-:S07]  /*116f0*/  IMAD.MOV.U32 R3, RZ, RZ, R14 ;  /* 0x000000ffff037224 */ /* 0x000fce00078e000e */
[----:B------:R-:W-:Y:S05]  /*11700*/  WARPSYNC.COLLECTIVE R15, `(.L_x_2572) ;  /* 0x000000000f087348 */ /* 0x000fea0003c00000 */
[----:B------:R0:W1:Y:S02]  /*11710*/  SHFL.IDX P6, R14, R13, R12, R11 ;  /* 0x0000000c0d0e7389 */ /* 0x00006400000c000b */
[----:B01----:R-:W-:Y:S01]  /*11720*/  ENDCOLLECTIVE ;  /* 0x000000000000791b */ /* 0x003fe20003800000 */
.L_x_2572:
[----:B------:R-:W-:-:S04]  /*11730*/  @P1 LEA R3, P0, R9, R3, 0x1 ;  /* 0x0000000309031211 */ /* 0x000fc800078008ff */
[----:B------:R-:W-:-:S04]  /*11740*/  @P1 IADD3.X R2, RZ, R2, RZ, P0, !PT ;  /* 0x00000002ff021210 */ /* 0x000fc800007fe4ff */
        /* <DEDUP_REMOVED lines=15> */
.L_x_2573:
[----:B------:R-:W-:Y:S02]  /*11840*/  @P1 IMAD R8, R5, 0x2, R22 ;  /* 0x0000000205081824 */ /* 0x000fe400078e0216 */
[----:B------:R-:W-:Y:S01]  /*11850*/  IMAD.MOV.U32 R13, RZ, RZ, R0 ;  /* 0x000000ffff0d7224 */ /* 0x000fe200078e0000 */
[----:B------:R-:W-:Y:S01]  /*11860*/  MOV R12, 0x4 ;  /* 0x00000004000c7802 */ /* 0x000fe20000000f00 */
[----:B------:R-:W-:-:S07]  /*11870*/  IMAD.MOV.U32 R3, RZ, RZ, R14 ;  /* 0x000000ffff037224 */ /* 0x000fce00078e000e */
[----:B------:R-:W-:Y:S05]  /*11880*/  WARPSYNC.COLLECTIVE R15, `(.L_x_2574) ;  /* 0x000000000f087348 */ /* 0x000fea0003c00000 */
[----:B------:R0:W1:Y:S02]  /*11890*/  SHFL.IDX P6, R14, R13, R12, R11 ;  /* 0x0000000c0d0e7389 */ /* 0x00006400000c000b */
[----:B01----:R-:W-:Y:S01]  /*118a0*/  ENDCOLLECTIVE ;  /* 0x000000000000791b */ /* 0x003fe20003800000 */
.L_x_2574:
        /* <DEDUP_REMOVED lines=17> */
.L_x_2575:
[----:B------:R-:W-:Y:S01]  /*119c0*/  @P1 LEA R8, R5, R22, 0x1 ;  /* 0x0000001605081211 */ /* 0x000fe200078e08ff */
[----:B------:R-:W-:Y:S02]  /*119d0*/  IMAD.MOV.U32 R13, RZ, RZ, R0 ;  /* 0x000000ffff0d7224 */ /* 0x000fe400078e0000 */
[----:B------:R-:W-:Y:S02]  /*119e0*/  IMAD.MOV.U32 R12, RZ, RZ, 0x5 ;  /* 0x00000005ff0c7424 */ /* 0x000fe400078e00ff */
[----:B------:R-:W-:-:S07]  /*119f0*/  IMAD.MOV.U32 R3, RZ, RZ, R14 ;  /* 0x000000ffff037224 */ /* 0x000fce00078e000e */
[----:B------:R-:W-:Y:S05]  /*11a00*/  WARPSYNC.COLLECTIVE R15, `(.L_x_2576) ;  /* 0x000000000f087348 */ /* 0x000fea0003c00000 */
[----:B------:R0:W1:Y:S02]  /*11a10*/  SHFL.IDX P6, R14, R13, R12, R11 ;  /* 0x0000000c0d0e7389 */ /* 0x00006400000c000b */
[----:B01----:R-:W-:Y:S01]  /*11a20*/  ENDCOLLECTIVE ;  /* 0x000000000000791b */ /* 0x003fe20003800000 */
.L_x_2576:
        /* <DEDUP_REMOVED lines=10> */
.L_x_2577:
        /* <DEDUP_REMOVED lines=8> */
.L_x_2504:
[----:B------:R-:W-:Y:S01]  /*11b50*/  IMAD.MOV.U32 R13, RZ, RZ, R4 ;  /* 0x000000ffff0d7224 */ /* 0x000fe200078e0004 */
[----:B------:R-:W-:Y:S01]  /*11b60*/  MOV R15, 0xffffffff ;  /* 0xffffffff000f7802 */ /* 0x000fe20000000f00 */
[----:B------:R-:W-:Y:S02]  /*11b70*/  IMAD.MOV.U32 R12, RZ, RZ, RZ ;  /* 0x000000ffff0c7224 */ /* 0x000fe400078e00ff */
[----:B------:R-:W-:Y:S02]  /*11b80*/  IMAD.MOV.U32 R11, RZ, RZ, 0x181f ;  /* 0x0000181fff0b7424 */ /* 0x000fe400078e00ff */
[----:B-----5:R-:W-:Y:S02]  /*11b90*/  IMAD R5, R10, R6, RZ ;  /* 0x000000060a057224 */ /* 0x020fe400078e02ff */
[----:B------:R-:W-:-:S07]  /*11ba0*/  IMAD R17, R17, 0x80, R9 ;  /* 0x0000008011117824 */ /* 0x000fce00078e0209 */
[----:B------:R-:W-:Y:S05]  /*11bb0*/  WARPSYNC.COLLECTIVE R15, `(.L_x_2579) ;  /* 0x000000000f087348 */ /* 0x000fea0003c00000 */
[----:B------:R0:W1:Y:S02]  /*11bc0*/  SHFL.IDX P6, R14, R13, R12, R11 ;  /* 0x0000000c0d0e7389 */ /* 0x00006400000c000b */
[----:B01----:R-:W-:Y:S01]  /*11bd0*/  ENDCOLLECTIVE ;  /* 0x000000000000791b */ /* 0x003fe20003800000 */
.L_x_2579:
[C---:B------:R-:W-:Y:S01]  /*11be0*/  VIADD R6, R17.reuse, 0x10 ;  /* 0x0000001011067836 */ /* 0x040fe20000000000 */
[----:B------:R-:W-:Y:S01]  /*11bf0*/  ISETP.GE.AND P2, PT, R17, R5, PT ;  /* 0x000000051100720c */ /* 0x000fe20003f46270 */
[----:B------:R-:W-:Y:S02]  /*11c00*/  IMAD.MOV.U32 R13, RZ, RZ, R0 ;  /* 0x000000ffff0d7224 */ /* 0x000fe400078e0000 */
[----:B------:R-:W-:-:S10]  /*11c10*/  IMAD.MOV.U32 R2, RZ, RZ, R14 ;  /* 0x000000ffff027224 */ /* 0x000fd400078e000e */
[----:B------:R-:W-:Y:S05]  /*11c20*/  WARPSYNC.COLLECTIVE R15, `(.L_x_2580) ;  /* 0x000000000f087348 */ /* 0x000fea0003c00000 */
[----:B------:R0:W1:Y:S02]  /*11c30*/  SHFL.IDX P6, R14, R13, R12, R11 ;  /* 0x0000000c0d0e7389 */ /* 0x00006400000c000b */
[----:B01----:R-:W-:Y:S01]  /*11c40*/  ENDCOLLECTIVE ;  /* 0x000000000000791b */ /* 0x003fe20003800000 */
.L_x_2580:
[----:B------:R-:W-:Y:S01]  /*11c50*/  IMAD.MOV.U32 R13, RZ, RZ, R4 ;  /* 0x000000ffff0d7224 */ /* 0x000fe200078e0004 */
[----:B------:R-:W-:Y:S02]  /*11c60*/  MOV R12, 0x1 ;  /* 0x00000001000c7802 */ /* 0x000fe40000000f00 */
[----:B------:R-:W-:-:S04]  /*11c70*/  @!P2 LEA R14, P4, R8, R14, 0x1 ;  /* 0x0000000e080ea211 */ /* 0x000fc800078808ff */
[----:B------:R-:W-:Y:S01]  /*11c80*/  @!P2 IADD3.X R3, RZ, R2, RZ, P4, !PT ;  /* 0x00000002ff03a210 */ /* 0x000fe200027fe4ff */
[----:B------:R-:W-:-:S08]  /*11c90*/  @!P2 IMAD.MOV.U32 R2, RZ, RZ, R14 ;  /* 0x000000ffff02a224 */ /* 0x000fd000078e000e */
[----:B------:R-:W-:Y:S05]  /*11ca0*/  WARPSYNC.COLLECTIVE R15, `(.L_x_2581) ;  /* 0x000000000f087348 */ /* 0x000fea0003c00000 */
[----:B------:R0:W1:Y:S02]  /*11cb0*/  SHFL.IDX P6, R14, R13, R12, R11 ;  /* 0x0000000c0d0e7389 */ /* 0x00006400000c000b */
[----:B01----:R-:W-:Y:S01]  /*11cc0*/  ENDCOLLECTIVE ;  /* 0x000000000000791b */ /* 0x003fe20003800000 */
.L_x_2581:
[----:B------:R-:W-:Y:S01]  /*11cd0*/  @!PT LDS RZ, [RZ] ;  /* 0x00000000fffff984 */ /* 0x000fe20000000800 */
[----:B------:R-:W-:Y:S01]  /*11ce0*/  @!PT LDS RZ, [RZ] ;  /* 0x00000000fffff984 */ /* 0x000fe20000000800 */
[----:B------:R-:W-:Y:S01]  /*11cf0*/  @!PT LDS RZ, [RZ] ;  /* 0x00000000fffff984 */ /* 0x000fe20000000800 */
[----:B------:R-:W-:Y:S04]  /*11d00*/  @!P2 LDGSTS.E.BYPASS.LTC128B.128 [R34+0xc400], desc[UR36][R2.64], !P3 ;  /* 0x0c4000000222afae */ /* 0x000fe8000d901d64 */
[----:B------:R-:W-:Y:S04]  /*11d10*/  @!P2 LDGSTS.E.BYPASS.LTC128B.128 [R34+0x10400], desc[UR36][R2.64+0x80], !P0 ;  /* 0x104000800222afae */ /* 0x000fe8000c101d64 */
[----:B------:R0:W-:Y:S01]  /*11d20*/  @!P2 LDGSTS.E.BYPASS.LTC128B.128 [R34+0x14400], desc[UR36][R2.64+0x100], !P1 ;  /* 0x144001000222afae */ /* 0x0001e2000c901d64 */
[----:B------:R-:W-:Y:S01]  /*11d30*/  ISETP.GE.AND P2, PT, R6, R5, PT ;  /* 0x000000050600720c */ /* 0x000fe20003f46270 */
[----:B------:R-:W-:-:S02]  /*11d40*/  IMAD.MOV.U32 R13, RZ, RZ, R0 ;  /* 0x000000ffff0d7224 */ /* 0x000fc400078e0000 */
[----:B------:R-:W-:Y:S02]  /*11d50*/  VIADD R6, R17, 0x20 ;  /* 0x0000002011067836 */ /* 0x000fe40000000000 */
[----:B0-----:R-:W-:-:S08]  /*11d60*/  IMAD.MOV.U32 R2, RZ, RZ, R14 ;  /* 0x000000ffff027224 */ /* 0x001fd000078e000e */
[----:B------:R-:W-:Y:S05]  /*11d70*/  WARPSYNC.COLLECTIVE R15, `(.L_x_2582) ;  /* 0x000000000f087348 */ /* 0x000fea0003c00000 */
[----:B------:R0:W1:Y:S02]  /*11d80*/  SHFL.IDX P6, R14, R13, R12, R11 ;  /* 0x0000000c0d0e7389 */ /* 0x00006400000c000b */
[----:B01----:R-:W-:Y:S01]  /*11d90*/  ENDCOLLECTIVE ;  /* 0x000000000000791b */ /* 0x003fe20003800000 */
.L_x_2582:
[----:B------:R-:W-:Y:S01]  /*11da0*/  IMAD.MOV.U32 R13, RZ, RZ, R4 ;  /* 0x000000ffff0d7224 */ /* 0x000fe200078e0004 */
[----:B------:R-:W-:Y:S02]  /*11db0*/  MOV R12, 0x2 ;  /* 0x00000002000c7802 */ /* 0x000fe40000000f00 */
[----:B------:R-:W-:-:S05]  /*11dc0*/  @!P2 LEA R14, P4, R8, R14, 0x1 ;  /* 0x0000000e080ea211 */ /* 0x000fca00078808ff */
[----:B------:R-:W-:Y:S01]  /*11dd0*/  @!P2 IMAD.X R7, RZ, RZ, R2, P4 ;  /* 0x000000ffff07a224 */ /* 0x000fe200020e0602 */
[----:B------:R-:W-:-:S07]  /*11de0*/  @!P2 MOV R2, R14 ;  /* 0x0000000e0002a202 */ /* 0x000fce0000000f00 */
[----:B------:R-:W-:Y:S05]  /*11df0*/  WARPSYNC.COLLECTIVE R15, `(.L_x_2583) ;  /* 0x000000000f087348 */ /* 0x000fea0003c00000 */
[----:B------:R0:W1:Y:S02]  /*11e00*/  SHFL.IDX P6, R14, R13, R12, R11 ;  /* 0x0000000c0d0e7389 */ /* 0x00006400000c000b */
[----:B01----:R-:W-:Y:S01]  /*11e10*/  ENDCOLLECTIVE ;  /* 0x000000000000791b */ /* 0x003fe20003800000 */
.L_x_2583:
[----:B------:R-:W-:-:S05]  /*11e20*/  @!P2 IMAD.MOV.U32 R3, RZ, RZ, R7 ;  /* 0x000000ffff03a224 */ /* 0x000fca00078e0007 */
[----:B------:R-:W-:Y:S01]  /*11e30*/  @!PT LDS RZ, [RZ] ;  /* 0x00000000fffff984 */ /* 0x000fe20000000800 */
[----:B------:R-:W-:Y:S01]  /*11e40*/  @!PT LDS RZ, [RZ] ;  /* 0x00000000fffff984 */ /* 0x000fe20000000800 */
[----:B------:R-:W-:Y:S01]  /*11e50*/  @!PT LDS RZ, [RZ] ;  /* 0x00000000fffff984 */ /* 0x000fe20000000800 */
[----:B------:R-:W-:Y:S04]  /*11e60*/  @!P2 LDGSTS.E.BYPASS.LTC128B.128 [R34+0xcc00], desc[UR36][R2.64], !P3 ;  /* 0x0cc000000222afae */ /* 0x000fe8000d901d64 */
[----:B------:R-:W-:Y:S01]  /*11e70*/  @!P2 LDGSTS.E.BYPASS.LTC128B.128 [R34+0x10c00], desc[UR36][R2.64+0x80], !P0 ;  /* 0x10c000800222afae */ /* 0x000fe2000c101d64 */
[----:B------:R-:W-:-:S03]  /*11e80*/  IMAD.MOV.U32 R13, RZ, RZ, R0 ;  /* 0x000000ffff0d7224 */ /* 0x000fc600078e0000 */
[----:B------:R0:W-:Y:S01]  /*11e90*/  @!P2 LDGSTS.E.BYPASS.LTC128B.128 [R34+0x14c00], desc[UR36][R2.64+0x100], !P1 ;  /* 0x14c001000222afae */ /* 0x0001e2000c901d64 */
[----:B------:R-:W-:Y:S01]  /*11ea0*/  ISETP.GE.AND P2, PT, R6, R5, PT ;  /* 0x000000050600720c */ /* 0x000fe20003f46270 */
[----:B------:R-:W-:Y:S02]  /*11eb0*/  VIADD R6, R17, 0x30 ;  /* 0x0000003011067836 */ /* 0x000fe40000000000 */
[----:B0-----:R-:W-:-:S10]  /*11ec0*/  IMAD.MOV.U32 R2, RZ, RZ, R14 ;  /* 0x000000ffff027224 */ /* 0x001fd400078e000e */
[----:B------:R-:W-:Y:S05]  /*11ed0*/  WARPSYNC.COLLECTIVE R15, `(.L_x_2584) ;  /* 0x000000000f087348 */ /* 0x000fea0003c00000 */
[----:B------:R0:W1:Y:S02]  /*11ee0*/  SHFL.IDX P6, R14, R13, R12, R11 ;  /* 0x0000000c0d0e7389 */ /* 0x00006400000c000b */
[----:B01----:R-:W-:Y:S01]  /*11ef0*/  ENDCOLLECTIVE ;  /* 0x000000000000791b */ /* 0x003fe20003800000 */
.L_x_2584:
        /* <DEDUP_REMOVED lines=8> */
.L_x_2585:
        /* <DEDUP_REMOVED lines=14> */
.L_x_2586:
        /* <DEDUP_REMOVED lines=8> */
.L_x_2587:
        /* <DEDUP_REMOVED lines=14> */
.L_x_2588:
        /* <DEDUP_REMOVED lines=8> */
.L_x_2589:
        /* <DEDUP_REMOVED lines=14> */
.L_x_2590:
        /* <DEDUP_REMOVED lines=8> */
.L_x_2591:
        /* <DEDUP_REMOVED lines=9> */
[----:B0-----:R-:W-:-:S12]  /*12430*/  IMAD.MOV.U32 R2, RZ, RZ, R14 ;  /* 0x000000ffff027224 */ /* 0x001fd800078e000e */
[----:B------:R-:W-:Y:S05]  /*12440*/  WARPSYNC.COLLECTIVE R15, `(.L_x_2592) ;  /* 0x000000000f087348 */ /* 0x000fea0003c00000 */
[----:B------:R0:W1:Y:S02]  /*12450*/  SHFL.IDX P6, R14, R13, R12, R11 ;  /* 0x0000000c0d0e7389 */ /* 0x00006400000c000b */
[----:B01----:R-:W-:Y:S01]  /*12460*/  ENDCOLLECTIVE ;  /* 0x000000000000791b */ /* 0x003fe20003800000 */
.L_x_2592:
[----:B------:R-:W-:Y:S02]  /*12470*/  IMAD.MOV.U32 R13, RZ, RZ, R4 ;  /* 0x000000ffff0d7224 */ /* 0x000fe400078e0004 */
[----:B------:R-:W-:Y:S01]  /*12480*/  IMAD.MOV.U32 R12, RZ, RZ, 0x7 ;  /* 0x00000007ff0c7424 */ /* 0x000fe200078e00ff */
[----:B------:R-:W-:-:S05]  /*12490*/  @!P2 LEA R14, P4, R8, R14, 0x1 ;  /* 0x0000000e080ea211 */ /* 0x000fca00078808ff */
[----:B------:R-:W-:Y:S01]  /*124a0*/  @!P2 IMAD.X R7, RZ, RZ, R2, P4 ;  /* 0x000000ffff07a224 */ /* 0x000fe200020e0602 */
[----:B------:R-:W-:-:S07]  /*124b0*/  @!P2 MOV R2, R14 ;  /* 0x0000000e0002a202 */ /* 0x000fce0000000f00 */
[----:B------:R-:W-:Y:S05]  /*124c0*/  WARPSYNC.COLLECTIVE R15, `(.L_x_2593) ;  /* 0x000000000f087348 */ /* 0x000fea0003c00000 */
[----:B------:R0:W1:Y:S02]  /*124d0*/  SHFL.IDX P6, R14, R13, R12, R11 ;  /* 0x0000000c0d0e7389 */ /* 0x00006400000c000b */
[----:B01----:R-:W-:Y:S01]  /*124e0*/  ENDCOLLECTIVE ;  /* 0x000000000000791b */ /* 0x003fe20003800000 */
.L_x_2593:
        /* <DEDUP_REMOVED lines=8> */
[----:B------:R-:W-:-:S07]  /*12570*/  MOV R4, R14 ;  /* 0x0000000e00047202 */ /* 0x000fce0000000f00 */
[----:B0-----:R-:W-:Y:S05]  /*12580*/  WARPSYNC.COLLECTIVE R15, `(.L_x_2594) ;  /* 0x000000000f087348 */ /* 0x001fea0003c00000 */
[----:B------:R1:W2:Y:S02]  /*12590*/  SHFL.IDX P6, R14, R13, R12, R11 ;  /* 0x0000000c0d0e7389 */ /* 0x0002a400000c000b */
[----:B012---:R-:W-:Y:S01]  /*125a0*/  ENDCOLLECTIVE ;  /* 0x000000000000791b */ /* 0x007fe20003800000 */
.L_x_2594:
[----:B------:R-:W-:Y:S05]  /*125b0*/  BRA `(.L_x_2595) ;  /* 0xffffffc0000c7947 */ /* 0x000fea000383ffff */
.L_x_2509:
[----:B0-----:R0:W1:Y:S02]  /*125c0*/  SYNCS.PHASECHK.TRANS64.TRYWAIT P0, [R22+URZ+0x2a820], R3 ;  /* 0x02a82003160075a7 */ /* 0x001064000800017f */
[----:B-1----:R-:W-:Y:S05]  /*125d0*/  @!P0 NANOSLEEP.SYNCS 0x989680 ;  /* 0x009896800000895d */ /* 0x002fea0003900000 */
[----:B------:R-:W1:Y:S02]  /*125e0*/  @!P0 SYNCS.PHASECHK.TRANS64 P0, [R22+URZ+0x2a820], R3 ;  /* 0x02a82003160085a7 */ /* 0x000e64000800007f */
[----:B-1----:R-:W-:Y:S05]  /*125f0*/  @!P0 BRA `(.L_x_2509) ;  /* 0xfffffffc00f08947 */ /* 0x002fea000383ffff */
[----:B------:R-:W-:Y:S05]  /*12600*/  BRA `(.L_x_2596) ;  /* 0xffffffc0007c7947 */ /* 0x000fea000383ffff */
.L_x_2514:
[----:B0-----:R0:W1:Y:S02]  /*12610*/  SYNCS.PHASECHK.TRANS64.TRYWAIT P0, [R6+URZ+0x2a840], R3 ;  /* 0x02a84003060075a7 */ /* 0x001064000800017f */
[----:B-1----:R-:W-:Y:S05]  /*12620*/  @!P0 NANOSLEEP.SYNCS 0x989680 ;  /* 0x009896800000895d */ /* 0x002fea0003900000 */
[----:B------:R-:W1:Y:S02]  /*12630*/  @!P0 SYNCS.PHASECHK.TRANS64 P0, [R6+URZ+0x2a840], R3 ;  /* 0x02a84003060085a7 */ /* 0x000e64000800007f */
[----:B-1----:R-:W-:Y:S05]  /*12640*/  @!P0 BRA `(.L_x_2514) ;  /* 0xfffffffc00f08947 */ /* 0x002fea000383ffff */
[----:B------:R-:W-:Y:S05]  /*12650*/  BRA `(.L_x_2597) ;  /* 0xffffffc4004c7947 */ /* 0x000fea000383ffff */
.L_x_2515:
[----:B------:R-:W-:Y:S01]  /*12660*/  BSSY B1, `(.L_x_2598) ;  /* 0x0000008000017945 */ /* 0x000fe20003800000 */
[----:B------:R-:W-:Y:S01]  /*12670*/  IMAD.MOV.U32 R13, RZ, RZ, R5 ;  /* 0x000000ffff0d7224 */ /* 0x000fe200078e0005 */
[----:B------:R-:W-:Y:S01]  /*12680*/  MOV R11, 0x181f ;  /* 0x0000181f000b7802 */ /* 0x000fe20000000f00 */
[----:B------:R-:W-:Y:S02]  /*12690*/  IMAD.MOV.U32 R12, RZ, RZ, RZ ;  /* 0x000000ffff0c7224 */ /* 0x000fe400078e00ff */
[----:B------:R-:W-:-:S07]  /*126a0*/  IMAD.MOV.U32 R15, RZ, RZ, -0x1 ;  /* 0xffffffffff0f7424 */ /* 0x000fce00078e00ff */
[----:B--2---:R-:W-:Y:S05]  /*126b0*/  WARPSYNC.COLLECTIVE R15, `(.L_x_2599) ;  /* 0x000000000f087348 */ /* 0x004fea0003c00000 */
[----:B--2---:R0:W1:Y:S02]  /*126c0*/  SHFL.IDX P6, R14, R13, R12, R11 ;  /* 0x0000000c0d0e7389 */ /* 0x00406400000c000b */
[----:B01----:R-:W-:Y:S01]  /*126d0*/  ENDCOLLECTIVE ;  /* 0x000000000000791b */ /* 0x003fe20003800000 */
.L_x_2599:
[----:B------:R-:W-:Y:S05]  /*126e0*/  BSYNC B1 ;  /* 0x0000000000017941 */ /* 0x000fea0003800000 */
.L_x_2598:
[----:B------:R-:W0:Y:S01]  /*126f0*/  S2R R35, SR_TID.X ;  /* 0x0000000000237919 */ /* 0x000e220000002100 */
[----:B------:R-:W-:Y:S01]  /*12700*/  IMAD.MOV.U32 R13, RZ, RZ, R9 ;  /* 0x000000ffff0d7224 */ /* 0x000fe200078e0009 */
[----:B------:R-:W-:Y:S01]  /*12710*/  MOV R12, RZ ;  /* 0x000000ff000c7202 */ /* 0x000fe20000000f00 */
[----:B------:R-:W-:Y:S02]  /*12720*/  IMAD.MOV.U32 R11, RZ, RZ, 0x181f ;  /* 0x0000181fff0b7424 */ /* 0x000fe400078e00ff */
[----:B------:R-:W-:Y:S02]  /*12730*/  IMAD.MOV.U32 R15, RZ, RZ, -0x1 ;  /* 0xffffffffff0f7424 */ /* 0x000fe400078e00ff */
[----:B------:R-:W-:Y:S02]  /*12740*/  IMAD.MOV.U32 R3, RZ, RZ, R14 ;  /* 0x000000ffff037224 */ /* 0x000fe400078e000e */
[----:B------:R-:W-:-:S07]  /*12750*/  IMAD R4, R4, 0x2, R22 ;  /* 0x0000000204047824 */ /* 0x000fce00078e0216 */
[----:B0-----:R-:W-:Y:S05]  /*12760*/  WARPSYNC.COLLECTIVE R15, `(.L_x_2600) ;  /* 0x000000000f087348 */ /* 0x001fea0003c00000 */
[----:B------:R1:W2:Y:S02]  /*12770*/  SHFL.IDX P6, R14, R13, R12, R11 ;  /* 0x0000000c0d0e7389 */ /* 0x0002a400000c000b */
[----:B012---:R-:W-:Y:S01]  /*12780*/  ENDCOLLECTIVE ;  /* 0x000000000000791b */ /* 0x007fe20003800000 */
.L_x_2600:
[----:B------:R-:W-:Y:S01]  /*12790*/  MOV R13, R5 ;  /* 0x00000005000d7202 */ /* 0x000fe20000000f00 */
[----:B------:R-:W-:Y:S02]  /*127a0*/  IMAD.MOV.U32 R12, RZ, RZ, 0x1 ;  /* 0x00000001ff0c7424 */ /* 0x000fe400078e00ff */
[----:B------:R-:W-:Y:S01]  /*127b0*/  IMAD.SHL.U32 R35, R35, 0x8, RZ ;  /* 0x0000000823237824 */ /* 0x000fe200078e00ff */
[----:B------:R-:W-:-:S07]  /*127c0*/  MOV R2, R14 ;  /* 0x0000000e00027202 */ /* 0x000fce0000000f00 */
[----:B------:R-:W-:Y:S05]  /*127d0*/  WARPSYNC.COLLECTIVE R15, `(.L_x_2601) ;  /* 0x000000000f087348 */ /* 0x000fea0003c00000 */
[----:B------:R0:W1:Y:S02]  /*127e0*/  SHFL.IDX P6, R14, R13, R12, R11 ;  /* 0x0000000c0d0e7389 */ /* 0x00006400000c000b */
[----:B01----:R-:W-:Y:S01]  /*127f0*/  ENDCOLLECTIVE ;  /* 0x000000000000791b */ /* 0x003fe20003800000 */
.L_x_2601:
[----:B------:R-:W-:-:S05]  /*12800*/  LOP3.LUT R35, R35, 0x38, RZ, 0xc0, !PT ;  /* 0x0000003823237812 */ /* 0x000fca00078ec0ff */
[----:B------:R-:W-:-:S05]  /*12810*/  IMAD.SHL.U32 R0, R35, 0x2, RZ ;  /* 0x0000000223007824 */ /* 0x000fca00078e00ff */
[----:B------:R-:W-:Y:S01]  /*12820*/  IADD3 R2, P0, R2, R0, RZ ;  /* 0x0000000002027210 */ /* 0x000fe20007f1e0ff */
[----:B------:R-:W-:-:S04]  /*12830*/  IMAD.MOV.U32 R13, RZ, RZ, R9 ;  /* 0x000000ffff0d7224 */ /* 0x000fc800078e0009 */
[----:B------:R-:W-:-:S05]  /*12840*/  IMAD.X R3, RZ, RZ, R3, P0 ;  /* 0x000000ffff037224 */ /* 0x000fca00000e0603 */
        /* <DEDUP_REMOVED lines=10> */
.L_x_2602:
[----:B------:R-:W-:Y:S02]  /*128f0*/  IMAD.MOV.U32 R13, RZ, RZ, R5 ;  /* 0x000000ffff0d7224 */ /* 0x000fe400078e0005 */
[----:B------:R-:W-:Y:S01]  /*12900*/  IMAD.MOV.U32 R12, RZ, RZ, 0x2 ;  /* 0x00000002ff0c7424 */ /* 0x000fe200078e00ff */
[----:B------:R-:W-:-:S07]  /*12910*/  MOV R2, R14 ;  /* 0x0000000e00027202 */ /* 0x000fce0000000f00 */
[----:B------:R-:W-:Y:S05]  /*12920*/  WARPSYNC.COLLECTIVE R15, `(.L_x_2603) ;  /* 0x000000000f087348 */ /* 0x000fea0003c00000 */
[----:B------:R0:W1:Y:S02]  /*12930*/  SHFL.IDX P6, R14, R13, R12, R11 ;  /* 0x0000000c0d0e7389 */ /* 0x00006400000c000b */
[----:B01----:R-:W-:Y:S01]  /*12940*/  ENDCOLLECTIVE ;  /* 0x000000000000791b */ /* 0x003fe20003800000 */
.L_x_2603:
        /* <DEDUP_REMOVED lines=9> */
[----:B------:R-:W-:-:S07]  /*129e0*/  MOV R35, R14 ;  /* 0x0000000e00237202 */ /* 0x000fce0000000f00 */
[----:B0-----:R-:W-:Y:S05]  /*129f0*/  WARPSYNC.COLLECTIVE R15, `(.L_x_2604) ;  /* 0x000000000f087348 */ /* 0x001fea0003c00000 */
[----:B------:R1:W2:Y:S02]  /*12a00*/  SHFL.IDX P6, R14, R13, R12, R11 ;  /* 0x0000000c0d0e7389 */ /* 0x0002a400000c000b */
[----:B012---:R-:W-:Y:S01]  /*12a10*/  ENDCOLLECTIVE ;  /* 0x000000000000791b */ /* 0x007fe20003800000 */
.L_x_2604:
[----:B------:R-:W-:Y:S01]  /*12a20*/  MOV R13, R5 ;  /* 0x00000005000d7202 */ /* 0x000fe20000000f00 */
[----:B------:R-:W-:Y:S02]  /*12a30*/  IMAD.MOV.U32 R12, RZ, RZ, 0x3 ;  /* 0x00000003ff0c7424 */ /* 0x000fe400078e00ff */
[----:B------:R-:W-:-:S07]  /*12a40*/  IMAD.MOV.U32 R2, RZ, RZ, R14 ;  /* 0x000000ffff027224 */ /* 0x000fce00078e000e */
[----:B------:R-:W-:Y:S05]  /*12a50*/  WARPSYNC.COLLECTIVE R15, `(.L_x_2605) ;  /* 0x000000000f087348 */ /* 0x000fea0003c00000 */
[----:B------:R0:W1:Y:S02]  /*12a60*/  SHFL.IDX P6, R14, R13, R12, R11 ;  /* 0x0000000c0d0e7389 */ /* 0x00006400000c000b */
[----:B01----:R-:W-:Y:S01]  /*12a70*/  ENDCOLLECTIVE ;  /* 0x000000000000791b */ /* 0x003fe20003800000 */
.L_x_2605:
        /* <DEDUP_REMOVED lines=13> */
.L_x_2606:
[----:B------:R-:W-:Y:S02]  /*12b50*/  IMAD.MOV.U32 R13, RZ, RZ, R5 ;  /* 0x000000ffff0d7224 */ /* 0x000fe400078e0005 */
[----:B------:R-:W-:Y:S01]  /*12b60*/  IMAD.MOV.U32 R12, RZ, RZ, 0x4 ;  /* 0x00000004ff0c7424 */ /* 0x000fe200078e00ff */
[----:B------:R-:W-:-:S07]  /*12b70*/  MOV R2, R14 ;  /* 0x0000000e00027202 */ /* 0x000fce0000000f00 */
[----:B------:R-:W-:Y:S05]  /*12b80*/  WARPSYNC.COLLECTIVE R15, `(.L_x_2607) ;  /* 0x000000000f087348 */ /* 0x000fea0003c00000 */
[----:B------:R0:W1:Y:S02]  /*12b90*/  SHFL.IDX P6, R14, R13, R12, R11 ;  /* 0x0000000c0d0e7389 */ /* 0x00006400000c000b */
[----:B01----:R-:W-:Y:S01]  /*12ba0*/  ENDCOLLECTIVE ;  /* 0x000000000000791b */ /* 0x003fe20003800000 */
.L_x_2607:
        /* <DEDUP_REMOVED lines=13> */
.L_x_2608:
[----:B------:R-:W-:Y:S01]  /*12c80*/  MOV R13, R5 ;  /* 0x00000005000d7202 */ /* 0x000fe20000000f00 */
[----:B------:R-:W-:Y:S02]  /*12c90*/  IMAD.MOV.U32 R12, RZ, RZ, 0x5 ;  /* 0x00000005ff0c7424 */ /* 0x000fe400078e00ff */
[----:B------:R-:W-:-:S07]  /*12ca0*/  IMAD.MOV.U32 R2, RZ, RZ, R14 ;  /* 0x000000ffff027224 */ /* 0x000fce00078e000e */
[----:B------:R-:W-:Y:S05]  /*12cb0*/  WARPSYNC.COLLECTIVE R15, `(.L_x_2609) ;  /* 0x000000000f087348 */ /* 0x000fea0003c00000 */
[----:B------:R0:W1:Y:S02]  /*12cc0*/  SHFL.IDX P6, R14, R13, R12, R11 ;  /* 0x0000000c0d0e7389 */ /* 0x00006400000c000b */
[----:B01----:R-:W-:Y:S01]  /*12cd0*/  ENDCOLLECTIVE ;  /* 0x000000000000791b */ /* 0x003fe20003800000 */
.L_x_2609:
        /* <DEDUP_REMOVED lines=13> */
.L_x_2610:
[----:B------:R-:W-:Y:S01]  /*12db0*/  MOV R2, R14 ;  /* 0x0000000e00027202 */ /* 0x000fe20000000f00 */
[----:B------:R-:W-:Y:S06]  /*12dc0*/  BRA `(.L_x_2611) ;  /* 0xffffffc000847947 */ /* 0x000fec000383ffff */
.L_x_2520:
[----:B---3--:R3:W4:Y:S02]  /*12dd0*/  SYNCS.PHASECHK.TRANS64.TRYWAIT P0, [R4+URZ+0x2a860], R2 ;  /* 0x02a86002040075a7 */ /* 0x008724000800017f */
[----:B----4-:R-:W-:Y:S05]  /*12de0*/  @!P0 NANOSLEEP.SYNCS 0x989680 ;  /* 0x009896800000895d */ /* 0x010fea0003900000 */
[----:B------:R-:W4:Y:S02]  /*12df0*/  @!P0 SYNCS.PHASECHK.TRANS64 P0, [R4+URZ+0x2a860], R2 ;  /* 0x02a86002040085a7 */ /* 0x000f24000800007f */
[----:B----4-:R-:W-:Y:S05]  /*12e00*/  @!P0 BRA `(.L_x_2520) ;  /* 0xfffffffc00f08947 */ /* 0x010fea000383ffff */
[----:B------:R-:W-:Y:S05]  /*12e10*/  BRA `(.L_x_2612) ;  /* 0xffffffc000e47947 */ /* 0x000fea000383ffff */
.L_x_2521:
[----:B------:R-:W-:Y:S01]  /*12e20*/  BSSY B1, `(.L_x_2613) ;  /* 0x0000008000017945 */ /* 0x000fe20003800000 */
[----:B------:R-:W-:Y:S01]  /*12e30*/  IMAD.MOV.U32 R13, RZ, RZ, R24 ;  /* 0x000000ffff0d7224 */ /* 0x000fe200078e0018 */
[----:B------:R-:W-:Y:S01]  /*12e40*/  MOV R15, 0xffffffff ;  /* 0xffffffff000f7802 */ /* 0x000fe20000000f00 */
[----:B------:R-:W-:Y:S02]  /*12e50*/  IMAD.MOV.U32 R12, RZ, RZ, RZ ;  /* 0x000000ffff0c7224 */ /* 0x000fe400078e00ff */
[----:B------:R-:W-:-:S07]  /*12e60*/  IMAD.MOV.U32 R11, RZ, RZ, 0x181f ;  /* 0x0000181fff0b7424 */ /* 0x000fce00078e00ff */
[----:B--23--:R-:W-:Y:S05]  /*12e70*/  WARPSYNC.COLLECTIVE R15, `(.L_x_2614) ;  /* 0x000000000f087348 */ /* 0x00cfea0003c00000 */
[----:B--2---:R0:W1:Y:S02]  /*12e80*/  SHFL.IDX P6, R14, R13, R12, R11 ;  /* 0x0000000c0d0e7389 */ /* 0x00406400000c000b */
[----:B01-3--:R-:W-:Y:S01]  /*12e90*/  ENDCOLLECTIVE ;  /* 0x000000000000791b */ /* 0x00bfe20003800000 */
.L_x_2614:
[----:B------:R-:W-:Y:S05]  /*12ea0*/  BSYNC B1 ;  /* 0x0000000000017941 */ /* 0x000fea0003800000 */
.L_x_2613:
[----:B------:R-:W-:Y:S01]  /*12eb0*/  IMAD.MOV.U32 R13, RZ, RZ, R23 ;  /* 0x000000ffff0d7224 */ /* 0x000fe200078e0017 */
[----:B------:R-:W-:Y:S01]  /*12ec0*/  MOV R11, 0x181f ;  /* 0x0000181f000b7802 */ /* 0x000fe20000000f00 */
[----:B------:R-:W-:Y:S01]  /*12ed0*/  IMAD.MOV.U32 R12, RZ, RZ, RZ ;  /* 0x000000ffff0c7224 */ /* 0x000fe200078e00ff */
[----:B------:R-:W-:Y:S01]  /*12ee0*/  LEA R5, R5, R22, 0x1 ;  /* 0x0000001605057211 */ /* 0x000fe200078e08ff */
[----:B------:R-:W-:Y:S02]  /*12ef0*/  IMAD.MOV.U32 R15, RZ, RZ, -0x1 ;  /* 0xffffffffff0f7424 */ /* 0x000fe400078e00ff */
[----:B------:R-:W-:-:S07]  /*12f00*/  IMAD.MOV.U32 R3, RZ, RZ, R14 ;  /* 0x000000ffff037224 */ /* 0x000fce00078e000e */
[----:B------:R-:W-:Y:S05]  /*12f10*/  WARPSYNC.COLLECTIVE R15, `(.L_x_2615) ;  /* 0x000000000f087348 */ /* 0x000fea0003c00000 */
[----:B------:R0:W1:Y:S02]  /*12f20*/  SHFL.IDX P6, R14, R13, R12, R11 ;  /* 0x0000000c0d0e7389 */ /* 0x00006400000c000b */
[----:B01----:R-:W-:Y:S01]  /*12f30*/  ENDCOLLECTIVE ;  /* 0x000000000000791b */ /* 0x003fe20003800000 */
.L_x_2615:
[----:B------:R-:W-:Y:S02]  /*12f40*/  IMAD.MOV.U32 R13, RZ, RZ, R24 ;  /* 0x000000ffff0d7224 */ /* 0x000fe400078e0018 */
[----:B------:R-:W-:Y:S02]  /*12f50*/  IMAD.MOV.U32 R12, RZ, RZ, 0x1 ;  /* 0x00000001ff0c7424 */ /* 0x000fe400078e00ff */
[----:B------:R-:W-:-:S07]  /*12f60*/  IMAD.MOV.U32 R2, RZ, RZ, R14 ;  /* 0x000000ffff027224 */ /* 0x000fce00078e000e */
[----:B------:R-:W-:Y:S05]  /*12f70*/  WARPSYNC.COLLECTIVE R15, `(.L_x_2616) ;  /* 0x000000000f087348 */ /* 0x000fea0003c00000 */
[----:B------:R0:W1:Y:S02]  /*12f80*/  SHFL.IDX P6, R14, R13, R12, R11 ;  /* 0x0000000c0d0e7389 */ /* 0x00006400000c000b */
[----:B01----:R-:W-:Y:S01]  /*12f90*/  ENDCOLLECTIVE ;  /* 0x000000000000791b */ /* 0x003fe20003800000 */
.L_x_2616:
[----:B------:R-:W-:-:S05]  /*12fa0*/  IADD3 R2, P1, R2, R0, RZ ;  /* 0x0000000002027210 */ /* 0x000fca0007f3e0ff */
[----:B------:R-:W-:Y:S01]  /*12fb0*/  IMAD.X R3, RZ, RZ, R3, P1 ;  /* 0x000000ffff037224 */ /* 0x000fe200008e0603 */
[----:B------:R-:W-:-:S04]  /*12fc0*/  LOP3.LUT P1, RZ, R29, 0x1, RZ, 0xc0, !PT ;  /* 0x000000011dff7812 */ /* 0x000fc8000782c0ff */
[----:B------:R-:W-:Y:S02]  /*12fd0*/  ISETP.LT.OR P2, PT, R6, 0x1, !P1 ;  /* 0x000000010600780c */ /* 0x000fe40004f41670 */
[----:B------:R-:W-:-:S11]  /*12fe0*/  MOV R13, R23 ;  /* 0x00000017000d7202 */ /* 0x000fd60000000f00 */
        /* <DEDUP_REMOVED lines=10> */
.L_x_2617:
[----:B------:R-:W-:Y:S01]  /*13090*/  IMAD.MOV.U32 R13, RZ, RZ, R24 ;  /* 0x000000ffff0d7224 */ /* 0x000fe200078e0018 */
[----:B------:R-:W-:Y:S01]  /*130a0*/  MOV R12, 0x2 ;  /* 0x00000002000c7802 */ /* 0x000fe20000000f00 */
[----:B------:R-:W-:-:S07]  /*130b0*/  IMAD.MOV.U32 R2, RZ, RZ, R14 ;  /* 0x000000ffff027224 */ /* 0x000fce00078e000e */
[----:B------:R-:W-:Y:S05]  /*130c0*/  WARPSYNC.COLLECTIVE R15, `(.L_x_2618) ;  /* 0x000000000f087348 */ /* 0x000fea0003c00000 */
[----:B------:R0:W1:Y:S02]  /*130d0*/  SHFL.IDX P6, R14, R13, R12, R11 ;  /* 0x0000000c0d0e7389 */ /* 0x00006400000c000b */
[----:B01----:R-:W-:Y:S01]  /*130e0*/  ENDCOLLECTIVE ;  /* 0x000000000000791b */ /* 0x003fe20003800000 */
.L_x_2618:
        /* <DEDUP_REMOVED lines=14> */
.L_x_2619:
[----:B------:R-:W-:Y:S02]  /*131d0*/  IMAD.MOV.U32 R13, RZ, RZ, R24 ;  /* 0x000000ffff0d7224 */ /* 0x000fe400078e0018 */
[----:B------:R-:W-:Y:S02]  /*131e0*/  IMAD.MOV.U32 R12, RZ, RZ, 0x3 ;  /* 0x00000003ff0c7424 */ /* 0x000fe400078e00ff */
[----:B------:R-:W-:-:S07]  /*131f0*/  IMAD.MOV.U32 R2, RZ, RZ, R14 ;  /* 0x000000ffff027224 */ /* 0x000fce00078e000e */
[----:B------:R-:W-:Y:S05]  /*13200*/  WARPSYNC.COLLECTIVE R15, `(.L_x_2620) ;  /* 0x000000000f087348 */ /* 0x000fea0003c00000 */
[----:B------:R0:W1:Y:S02]  /*13210*/  SHFL.IDX P6, R14, R13, R12, R11 ;  /* 0x0000000c0d0e7389 */ /* 0x00006400000c000b */
[----:B01----:R-:W-:Y:S01]  /*13220*/  ENDCOLLECTIVE ;  /* 0x000000000000791b */ /* 0x003fe20003800000 */
.L_x_2620:
[----:B------:R-:W-:-:S04]  /*13230*/  IADD3 R2, P2, R2, R0, RZ ;  /* 0x0000000002027210 */ /* 0x000fc80007f5e0ff */
[----:B------:R-:W-:Y:S02]  /*13240*/  IADD3.X R3, RZ, R3, RZ, P2, !PT ;  /* 0x00000003ff037210 */ /* 0x000fe400017fe4ff */
        /* <DEDUP_REMOVED lines=12> */
.L_x_2621:
[----:B------:R-:W-:Y:S01]  /*13310*/  IMAD.MOV.U32 R13, RZ, RZ, R24 ;  /* 0x000000ffff0d7224 */ /* 0x000fe200078e0018 */
[----:B------:R-:W-:Y:S01]  /*13320*/  MOV R12, 0x4 ;  /* 0x00000004000c7802 */ /* 0x000fe20000000f00 */
[----:B------:R-:W-:-:S07]  /*13330*/  IMAD.MOV.U32 R2, RZ, RZ, R14 ;  /* 0x000000ffff027224 */ /* 0x000fce00078e000e */
[----:B------:R-:W-:Y:S05]  /*13340*/  WARPSYNC.COLLECTIVE R15, `(.L_x_2622) ;  /* 0x000000000f087348 */ /* 0x000fea0003c00000 */
[----:B------:R0:W1:Y:S02]  /*13350*/  SHFL.IDX P6, R14, R13, R12, R11 ;  /* 0x0000000c0d0e7389 */ /* 0x00006400000c000b */
[----:B01----:R-:W-:Y:S01]  /*13360*/  ENDCOLLECTIVE ;  /* 0x000000000000791b */ /* 0x003fe20003800000 */
.L_x_2622:
        /* <DEDUP_REMOVED lines=14> */
.L_x_2623:
[----:B------:R-:W-:Y:S02]  /*13450*/  IMAD.MOV.U32 R13, RZ, RZ, R24 ;  /* 0x000000ffff0d7224 */ /* 0x000fe400078e0018 */
[----:B------:R-:W-:Y:S02]  /*13460*/  IMAD.MOV.U32 R12, RZ, RZ, 0x5 ;  /* 0x00000005ff0c7424 */ /* 0x000fe400078e00ff */
[----:B------:R-:W-:-:S07]  /*13470*/  IMAD.MOV.U32 R2, RZ, RZ, R14 ;  /* 0x000000ffff027224 */ /* 0x000fce00078e000e */
[----:B------:R-:W-:Y:S05]  /*13480*/  WARPSYNC.COLLECTIVE R15, `(.L_x_2624) ;  /* 0x000000000f087348 */ /* 0x000fea0003c00000 */
[----:B------:R0:W1:Y:S02]  /*13490*/  SHFL.IDX P6, R14, R13, R12, R11 ;  /* 0x0000000c0d0e7389 */ /* 0x00006400000c000b */
[----:B01----:R-:W-:Y:S01]  /*134a0*/  ENDCOLLECTIVE ;  /* 0x000000000000791b */ /* 0x003fe20003800000 */
.L_x_2624:
[----:B------:R-:W-:-:S04]  /*134b0*/  IADD3 R2, P2, R2, R0, RZ ;  /* 0x0000000002027210 */ /* 0x000fc80007f5e0ff */
[----:B------:R-:W-:Y:S02]  /*134c0*/  IADD3.X R3, RZ, R3, RZ, P2, !PT ;  /* 0x00000003ff037210 */ /* 0x000fe400017fe4ff */
[----:B------:R-:W-:Y:S02]  /*134d0*/  ISETP.LT.OR P2, PT, R6, 0x41, !P1 ;  /* 0x000000410600780c */ /* 0x000fe40004f41670 */
[----:B------:R-:W-:-:S11]  /*134e0*/  MOV R13, R23 ;  /* 0x00000017000d7202 */ /* 0x000fd60000000f00 */
        /* <DEDUP_REMOVED lines=9> */
.L_x_2625:
[----:B------:R-:W-:Y:S01]  /*13580*/  @!PT LDS RZ, [RZ] ;  /* 0x00000000fffff984 */ /* 0x000fe20000000800 */
[----:B------:R-:W-:Y:S01]  /*13590*/  @!PT LDS RZ, [RZ] ;  /* 0x00000000fffff984 */ /* 0x000fe20000000800 */
[----:B------:R-:W-:Y:S01]  /*135a0*/  @!PT LDS RZ, [RZ] ;  /* 0x00000000fffff984 */ /* 0x000fe20000000800 */
[----:B------:R1:W-:Y:S01]  /*135b0*/  LDGSTS.E.BYPASS.LTC128B.128 [R5+0x5400], desc[UR36][R2.64+0x80], !P2 ;  /* 0x0540008002057fae */ /* 0x0003e2000d101d64 */
[----:B------:R-:W-:Y:S05]  /*135c0*/  BRA `(.L_x_2626) ;  /* 0xffffffbc00d07947 */ /* 0x000fea000383ffff */
.L_x_2529:
[----:B0-----:R0:W1:Y:S02]  /*135d0*/  SYNCS.PHASECHK.TRANS64.TRYWAIT P0, [R0+URZ+0x2a860], R3 ;  /* 0x02a86003000075a7 */ /* 0x001064000800017f */
[----:B-1----:R-:W-:Y:S05]  /*135e0*/  @!P0 NANOSLEEP.SYNCS 0x989680 ;  /* 0x009896800000895d */ /* 0x002fea0003900000 */
[----:B------:R-:W1:Y:S02]  /*135f0*/  @!P0 SYNCS.PHASECHK.TRANS64 P0, [R0+URZ+0x2a860], R3 ;  /* 0x02a86003000085a7 */ /* 0x000e64000800007f */
[----:B-1----:R-:W-:Y:S05]  /*13600*/  @!P0 BRA `(.L_x_2529) ;  /* 0xfffffffc00f08947 */ /* 0x002fea000383ffff */
[----:B------:R-:W-:Y:S05]  /*13610*/  BRA `(.L_x_2627) ;  /* 0xffffffc000f07947 */ /* 0x000fea000383ffff */
.L_x_2530:
[----:B------:R-:W-:Y:S01]  /*13620*/  BSSY B0, `(.L_x_2628) ;  /* 0x0000008000007945 */ /* 0x000fe20003800000 */
[----:B------:R-:W-:Y:S01]  /*13630*/  IMAD.MOV.U32 R13, RZ, RZ, R24 ;  /* 0x000000ffff0d7224 */ /* 0x000fe200078e0018 */
[----:B------:R-:W-:Y:S01]  /*13640*/  MOV R15, 0xffffffff ;  /* 0xffffffff000f7802 */ /* 0x000fe20000000f00 */
[----:B------:R-:W-:Y:S02]  /*13650*/  IMAD.MOV.U32 R12, RZ, RZ, RZ ;  /* 0x000000ffff0c7224 */ /* 0x000fe400078e00ff */
[----:B------:R-:W-:-:S07]  /*13660*/  IMAD.MOV.U32 R11, RZ, RZ, 0x181f ;  /* 0x0000181fff0b7424 */ /* 0x000fce00078e00ff */
[----:B0-2---:R-:W-:Y:S05]  /*13670*/  WARPSYNC.COLLECTIVE R15, `(.L_x_2629) ;  /* 0x000000000f087348 */ /* 0x005fea0003c00000 */
[----:B--2---:R1:W2:Y:S02]  /*13680*/  SHFL.IDX P6, R14, R13, R12, R11 ;  /* 0x0000000c0d0e7389 */ /* 0x0042a400000c000b */
[----:B012---:R-:W-:Y:S01]  /*13690*/  ENDCOLLECTIVE ;  /* 0x000000000000791b */ /* 0x007fe20003800000 */
.L_x_2629:
[----:B------:R-:W-:Y:S05]  /*136a0*/  BSYNC B0 ;  /* 0x0000000000007941 */ /* 0x000fea0003800000 */
.L_x_2628:
        /* <DEDUP_REMOVED lines=12> */
.L_x_2630:
        /* <DEDUP_REMOVED lines=12> */
.L_x_2631:
        /* <DEDUP_REMOVED lines=13> */
.L_x_2632:
[----:B------:R-:W-:Y:S01]  /*13900*/  IMAD.MOV.U32 R13, RZ, RZ, R24 ;  /* 0x000000ffff0d7224 */ /* 0x000fe200078e0018 */
[----:B------:R-:W-:Y:S02]  /*13910*/  MOV R12, 0x2 ;  /* 0x00000002000c7802 */ /* 0x000fe40000000f00 */
[----:B------:R-:W-:-:S13]  /*13920*/  IADD3 R2, P2, R14, R5, RZ ;  /* 0x000000050e027210 */ /* 0x000fda0007f5e0ff */
[----:B------:R-:W-:Y:S05]  /*13930*/  WARPSYNC.COLLECTIVE R15, `(.L_x_2633) ;  /* 0x000000000f087348 */ /* 0x000fea0003c00000 */
[----:B------:R0:W1:Y:S02]  /*13940*/  SHFL.IDX P6, R14, R13, R12, R11 ;  /* 0x0000000c0d0e7389 */ /* 0x00006400000c000b */
[----:B01----:R-:W-:Y:S01]  /*13950*/  ENDCOLLECTIVE ;  /* 0x000000000000791b */ /* 0x003fe20003800000 */
.L_x_2633:
        /* <DEDUP_REMOVED lines=13> */
.L_x_2634:
[----:B------:R-:W-:Y:S02]  /*13a30*/  IMAD.MOV.U32 R13, RZ, RZ, R24 ;  /* 0x000000ffff0d7224 */ /* 0x000fe400078e0018 */
[----:B------:R-:W-:Y:S02]  /*13a40*/  IMAD.MOV.U32 R12, RZ, RZ, 0x3 ;  /* 0x00000003ff0c7424 */ /* 0x000fe400078e00ff */
[----:B------:R-:W-:-:S07]  /*13a50*/  IMAD.MOV.U32 R10, RZ, RZ, R14 ;  /* 0x000000ffff0a7224 */ /* 0x000fce00078e000e */
[----:B------:R-:W-:Y:S05]  /*13a60*/  WARPSYNC.COLLECTIVE R15, `(.L_x_2635) ;  /* 0x000000000f087348 */ /* 0x000fea0003c00000 */
[----:B------:R0:W1:Y:S02]  /*13a70*/  SHFL.IDX P6, R14, R13, R12, R11 ;  /* 0x0000000c0d0e7389 */ /* 0x00006400000c000b */
[----:B01----:R-:W-:Y:S01]  /*13a80*/  ENDCOLLECTIVE ;  /* 0x000000000000791b */ /* 0x003fe20003800000 */
.L_x_2635:
        /* <DEDUP_REMOVED lines=14> */
.L_x_2636:
[----:B------:R-:W-:Y:S02]  /*13b70*/  IMAD.MOV.U32 R13, RZ, RZ, R24 ;  /* 0x000000ffff0d7224 */ /* 0x000fe400078e0018 */
[----:B------:R-:W-:Y:S01]  /*13b80*/  IMAD.MOV.U32 R12, RZ, RZ, 0x4 ;  /* 0x00000004ff0c7424 */ /* 0x000fe200078e00ff */
[----:B------:R-:W-:-:S13]  /*13b90*/  IADD3 R2, P2, R14, R5, RZ ;  /* 0x000000050e027210 */ /* 0x000fda0007f5e0ff */
[----:B------:R-:W-:Y:S05]  /*13ba0*/  WARPSYNC.COLLECTIVE R15, `(.L_x_2637) ;  /* 0x000000000f087348 */ /* 0x000fea0003c00000 */
[----:B------:R0:W1:Y:S02]  /*13bb0*/  SHFL.IDX P6, R14, R13, R12, R11 ;  /* 0x0000000c0d0e7389 */ /* 0x00006400000c000b */
[----:B01----:R-:W-:Y:S01]  /*13bc0*/  ENDCOLLECTIVE ;  /* 0x000000000000791b */ /* 0x003fe20003800000 */
.L_x_2637:
        /* <DEDUP_REMOVED lines=13> */
.L_x_2638:
[----:B------:R-:W-:Y:S01]  /*13ca0*/  MOV R13, R24 ;  /* 0x00000018000d7202 */ /* 0x000fe20000000f00 */
[----:B------:R-:W-:Y:S02]  /*13cb0*/  IMAD.MOV.U32 R12, RZ, RZ, 0x5 ;  /* 0x00000005ff0c7424 */ /* 0x000fe400078e00ff */
[----:B------:R-:W-:-:S07]  /*13cc0*/  IMAD.MOV.U32 R10, RZ, RZ, R14 ;  /* 0x000000ffff0a7224 */ /* 0x000fce00078e000e */
[----:B------:R-:W-:Y:S05]  /*13cd0*/  WARPSYNC.COLLECTIVE R15, `(.L_x_2639) ;  /* 0x000000000f087348 */ /* 0x000fea0003c00000 */
[----:B------:R0:W1:Y:S02]  /*13ce0*/  SHFL.IDX P6, R14, R13, R12, R11 ;  /* 0x0000000c0d0e7389 */ /* 0x00006400000c000b */
[----:B01----:R-:W-:Y:S01]  /*13cf0*/  ENDCOLLECTIVE ;  /* 0x000000000000791b */ /* 0x003fe20003800000 */
.L_x_2639:
        /* <DEDUP_REMOVED lines=12> */
.L_x_2640:
[----:B------:R-:W-:Y:S05]  /*13dc0*/  BRA `(.L_x_2641) ;  /* 0xffffffbc00ec7947 */ /* 0x000fea000383ffff */
.L_x_2535:
        /* <DEDUP_REMOVED lines=8> */
.L_x_2643:
[----:B------:R-:W-:Y:S05]  /*13e50*/  BSYNC B0 ;  /* 0x0000000000007941 */ /* 0x000fea0003800000 */
.L_x_2642:
        /* <DEDUP_REMOVED lines=9> */
.L_x_2644:
        /* <DEDUP_REMOVED lines=18> */
.L_x_2645:
[----:B------:R-:W-:Y:S01]  /*14010*/  IMAD.MOV.U32 R12, RZ, RZ, 0x2 ;  /* 0x00000002ff0c7424 */ /* 0x000fe200078e00ff */
[----:B------:R-:W-:-:S05]  /*14020*/  SEL R7, R14, RZ, P1 ;  /* 0x000000ff0e077207 */ /* 0x000fca0000800000 */
[----:B------:R-:W-:-:S05]  /*14030*/  IMAD.IADD R6, R4, 0x1, R7 ;  /* 0x0000000104067824 */ /* 0x000fca00078e0207 */
[----:B------:R-:W-:-:S07]  /*14040*/  MOV R13, R6 ;  /* 0x00000006000d7202 */ /* 0x000fce0000000f00 */
[----:B------:R-:W-:Y:S05]  /*14050*/  WARPSYNC.COLLECTIVE R15, `(.L_x_2646) ;  /* 0x000000000f087348 */ /* 0x000fea0003c00000 */
[----:B------:R0:W1:Y:S02]  /*14060*/  SHFL.UP P6, R14, R13, R12, R11 ;  /* 0x0400000c0d0e7389 */ /* 0x00006400000c000b */
[----:B01----:R-:W-:Y:S01]  /*14070*/  ENDCOLLECTIVE ;  /* 0x000000000000791b */ /* 0x003fe20003800000 */
.L_x_2646:
[----:B------:R-:W-:Y:S02]  /*14080*/  MOV R12, 0x4 ;  /* 0x00000004000c7802 */ /* 0x000fe40000000f00 */
[----:B------:R-:W-:-:S05]  /*14090*/  SEL R7, R14, RZ, P2 ;  /* 0x000000ff0e077207 */ /* 0x000fca0001000000 */
[----:B------:R-:W-:-:S04]  /*140a0*/  IMAD.IADD R7, R6, 0x1, R7 ;  /* 0x0000000106077824 */ /* 0x000fc800078e0207 */
[----:B------:R-:W-:-:S07]  /*140b0*/  IMAD.MOV.U32 R13, RZ, RZ, R7 ;  /* 0x000000ffff0d7224 */ /* 0x000fce00078e0007 */
[----:B------:R-:W-:Y:S05]  /*140c0*/  WARPSYNC.COLLECTIVE R15, `(.L_x_2647) ;  /* 0x000000000f087348 */ /* 0x000fea0003c00000 */
[----:B------:R0:W1:Y:S02]  /*140d0*/  SHFL.UP P6, R14, R13, R12, R11 ;  /* 0x0400000c0d0e7389 */ /* 0x00006400000c000b */
[----:B01----:R-:W-:Y:S01]  /*140e0*/  ENDCOLLECTIVE ;  /* 0x000000000000791b */ /* 0x003fe20003800000 */
.L_x_2647:
[----:B------:R-:W-:Y:S01]  /*140f0*/  IMAD.MOV.U32 R12, RZ, RZ, 0x8 ;  /* 0x00000008ff0c7424 */ /* 0x000fe200078e00ff */
[----:B------:R-:W-:-:S05]  /*14100*/  SEL R2, R14, RZ, P3 ;  /* 0x000000ff0e027207 */ /* 0x000fca0001800000 */
[----:B------:R-:W-:-:S04]  /*14110*/  IMAD.IADD R2, R7, 0x1, R2 ;  /* 0x0000000107027824 */ /* 0x000fc800078e0202 */
[----:B------:R-:W-:-:S07]  /*14120*/  IMAD.MOV.U32 R13, RZ, RZ, R2 ;  /* 0x000000ffff0d7224 */ /* 0x000fce00078e0002 */
[----:B------:R-:W-:Y:S05]  /*14130*/  WARPSYNC.COLLECTIVE R15, `(.L_x_2648) ;  /* 0x000000000f087348 */ /* 0x000fea0003c00000 */
[----:B------:R0:W1:Y:S02]  /*14140*/  SHFL.UP P6, R14, R13, R12, R11 ;  /* 0x0400000c0d0e7389 */ /* 0x00006400000c000b */
[----:B01----:R-:W-:Y:S01]  /*14150*/  ENDCOLLECTIVE ;  /* 0x000000000000791b */ /* 0x003fe20003800000 */
.L_x_2648:
[----:B------:R-:W-:Y:S01]  /*14160*/  IMAD.MOV.U32 R12, RZ, RZ, 0x10 ;  /* 0x00000010ff0c7424 */ /* 0x000fe200078e00ff */
[----:B------:R-:W-:-:S04]  /*14170*/  SEL R3, R14, RZ, P4 ;  /* 0x000000ff0e037207 */ /* 0x000fc80002000000 */
[----:B------:R-:W-:-:S05]  /*14180*/  IADD3 R3, R2, R3, RZ ;  /* 0x0000000302037210 */ /* 0x000fca0007ffe0ff */
[----:B------:R-:W-:-:S07]  /*14190*/  IMAD.MOV.U32 R13, RZ, RZ, R3 ;  /* 0x000000ffff0d7224 */ /* 0x000fce00078e0003 */
[----:B------:R-:W-:Y:S05]  /*141a0*/  WARPSYNC.COLLECTIVE R15, `(.L_x_2649) ;  /* 0x000000000f087348 */ /* 0x000fea0003c00000 */
[----:B------:R0:W1:Y:S02]  /*141b0*/  SHFL.UP P6, R14, R13, R12, R11 ;  /* 0x0400000c0d0e7389 */ /* 0x00006400000c000b */
[----:B01----:R-:W-:Y:S01]  /*141c0*/  ENDCOLLECTIVE ;  /* 0x000000000000791b */ /* 0x003fe20003800000 */
.L_x_2649:
        /* <DEDUP_REMOVED lines=8> */
.L_x_2650:
[----:B------:R-:W-:Y:S05]  /*14250*/  BRA `(.L_x_2651) ;  /* 0xffffffbc00f87947 */ /* 0x000fea000383ffff */
.L_x_2540:
        /* <DEDUP_REMOVED lines=8> */
.L_x_2653:
[----:B------:R-:W-:Y:S05]  /*142e0*/  BSYNC B0 ;  /* 0x0000000000007941 */ /* 0x000fea0003800000 */
.L_x_2652:
        /* <DEDUP_REMOVED lines=8> */
.L_x_2654:
[----:B------:R-:W-:Y:S01]  /*14370*/  IMAD.MOV.U32 R12, RZ, RZ, 0x4 ;  /* 0x00000004ff0c7424 */ /* 0x000fe200078e00ff */
[----:B------:R-:W-:-:S05]  /*14380*/  SEL R0, R14, RZ, P2 ;  /* 0x000000ff0e007207 */ /* 0x000fca0001000000 */
[----:B------:R-:W-:-:S05]  /*14390*/  IMAD.IADD R0, R13, 0x1, R0 ;  /* 0x000000010d007824 */ /* 0x000fca00078e0200 */
[----:B------:R-:W-:-:S07]  /*143a0*/  MOV R13, R0 ;  /* 0x00000000000d7202 */ /* 0x000fce0000000f00 */
[----:B------:R-:W-:Y:S05]  /*143b0*/  WARPSYNC.COLLECTIVE R15, `(.L_x_2655) ;  /* 0x000000000f087348 */ /* 0x000fea0003c00000 */
[----:B------:R0:W1:Y:S02]  /*143c0*/  SHFL.UP P6, R14, R13, R12, R11 ;  /* 0x0400000c0d0e7389 */ /* 0x00006400000c000b */
[----:B01----:R-:W-:Y:S01]  /*143d0*/  ENDCOLLECTIVE ;  /* 0x000000000000791b */ /* 0x003fe20003800000 */
.L_x_2655:
[----:B------:R-:W-:Y:S02]  /*143e0*/  MOV R12, 0x8 ;  /* 0x00000008000c7802 */ /* 0x000fe40000000f00 */
[----:B------:R-:W-:-:S05]  /*143f0*/  SEL R3, R14, RZ, P3 ;  /* 0x000000ff0e037207 */ /* 0x000fca0001800000 */
[----:B------:R-:W-:-:S04]  /*14400*/  IMAD.IADD R2, R0, 0x1, R3 ;  /* 0x0000000100027824 */ /* 0x000fc800078e0203 */
[----:B------:R-:W-:-:S07]  /*14410*/  IMAD.MOV.U32 R13, RZ, RZ, R2 ;  /* 0x000000ffff0d7224 */ /* 0x000fce00078e0002 */
[----:B------:R-:W-:Y:S05]  /*14420*/  WARPSYNC.COLLECTIVE R15, `(.L_x_2656) ;  /* 0x000000000f087348 */ /* 0x000fea0003c00000 */
[----:B------:R0:W1:Y:S02]  /*14430*/  SHFL.UP P6, R14, R13, R12, R11 ;  /* 0x0400000c0d0e7389 */ /* 0x00006400000c000b */
[----:B01----:R-:W-:Y:S01]  /*14440*/  ENDCOLLECTIVE ;  /* 0x000000000000791b */ /* 0x003fe20003800000 */
.L_x_2656:
[----:B------:R-:W-:Y:S01]  /*14450*/  IMAD.MOV.U32 R12, RZ, RZ, 0x10 ;  /* 0x00000010ff0c7424 */ /* 0x000fe200078e00ff */
[----:B------:R-:W-:-:S05]  /*14460*/  SEL R3, R14, RZ, P4 ;  /* 0x000000ff0e037207 */ /* 0x000fca0002000000 */
[----:B------:R-:W-:-:S04]  /*14470*/  IMAD.IADD R3, R2, 0x1, R3 ;  /* 0x0000000102037824 */ /* 0x000fc800078e0203 */
[----:B------:R-:W-:-:S07]  /*14480*/  IMAD.MOV.U32 R13, RZ, RZ, R3 ;  /* 0x000000ffff0d7224 */ /* 0x000fce00078e0003 */
[----:B------:R-:W-:Y:S05]  /*14490*/  WARPSYNC.COLLECTIVE R15, `(.L_x_2657) ;  /* 0x000000000f087348 */ /* 0x000fea0003c00000 */
[----:B------:R0:W1:Y:S02]  /*144a0*/  SHFL.UP P6, R14, R13, R12, R11 ;  /* 0x0400000c0d0e7389 */ /* 0x00006400000c000b */
[----:B01----:R-:W-:Y:S01]  /*144b0*/  ENDCOLLECTIVE ;  /* 0x000000000000791b */ /* 0x003fe20003800000 */
.L_x_2657:
        /* <DEDUP_REMOVED lines=8> */
.L_x_2658:
[----:B------:R-:W-:Y:S05]  /*14540*/  BRA `(.L_x_2659) ;  /* 0xffffffbc00d87947 */ /* 0x000fea000383ffff */
.L_x_2542:
[----:B------:R-:W-:Y:S01]  /*14550*/  BSSY B0, `(.L_x_2660) ;  /* 0x0000006000007945 */ /* 0x000fe20003800000 */
[----:B------:R-:W-:Y:S02]  /*14560*/  PLOP3.LUT P6, PT, P6, PT, PT, 0x8, 0x0 ;  /* 0x000000000000781c */ /* 0x000fe400037ce170 */
[----:B------:R-:W-:-:S11]  /*14570*/  MOV R15, 0xffffffff ;  /* 0xffffffff000f7802 */ /* 0x000fd60000000f00 */
[----:B0-----:R-:W-:Y:S05]  /*14580*/  WARPSYNC.COLLECTIVE R15, `(.L_x_2661) ;  /* 0x000000000f087348 */ /* 0x001fea0003c00000 */
[----:B------:R-:W-:Y:S01]  /*14590*/  VOTE.ANY R14, PT, P6 ;  /* 0x00000000000e7806 */ /* 0x000fe200030e0100 */
[----:B0-----:R-:W-:Y:S06]  /*145a0*/  ENDCOLLECTIVE ;  /* 0x000000000000791b */ /* 0x001fec0003800000 */
.L_x_2661:
[----:B------:R-:W-:Y:S05]  /*145b0*/  BSYNC B0 ;  /* 0x0000000000007941 */ /* 0x000fea0003800000 */
.L_x_2660:
        /* <DEDUP_REMOVED lines=9> */
.L_x_2662:
[----:B------:R-:W-:Y:S01]  /*14650*/  IMAD.MOV.U32 R4, RZ, RZ, R14 ;  /* 0x000000ffff047224 */ /* 0x000fe200078e000e */
[----:B------:R-:W-:Y:S06]  /*14660*/  BRA `(.L_x_2663) ;  /* 0xffffffbc00c87947 */ /* 0x000fec000383ffff */
.L_x_2544:
[----:B------:R-:W-:Y:S01]  /*14670*/  BSSY B0, `(.L_x_2664) ;  /* 0x0000007000007945 */ /* 0x000fe20003800000 */
[----:B------:R-:W-:Y:S01]  /*14680*/  IMAD.MOV.U32 R13, RZ, RZ, R6 ;  /* 0x000000ffff0d7224 */ /* 0x000fe200078e0006 */
[----:B------:R-:W-:Y:S01]  /*14690*/  MOV R11, 0x1f ;  /* 0x0000001f000b7802 */ /* 0x000fe20000000f00 */
[----:B------:R-:W-:-:S07]  /*146a0*/  IMAD.MOV.U32 R15, RZ, RZ, -0x1 ;  /* 0xffffffffff0f7424 */ /* 0x000fce00078e00ff */
[----:B012---:R-:W-:Y:S05]  /*146b0*/  WARPSYNC.COLLECTIVE R15, `(.L_x_2665) ;  /* 0x000000000f087348 */ /* 0x007fea0003c00000 */
[----:B------:R3:W4:Y:S02]  /*146c0*/  SHFL.IDX P6, R14, R13, R12, R11 ;  /* 0x0000000c0d0e7389 */ /* 0x00072400000c000b */
[----:B01234-:R-:W-:Y:S01]  /*146d0*/  ENDCOLLECTIVE ;  /* 0x000000000000791b */ /* 0x01ffe20003800000 */
.L_x_2665:
[----:B------:R-:W-:Y:S05]  /*146e0*/  BSYNC B0 ;  /* 0x0000000000007941 */ /* 0x000fea0003800000 */
.L_x_2664:
[----:B------:R-:W-:Y:S05]  /*146f0*/  BRA `(.L_x_2543) ;  /* 0xffffffbc00c07947 */ /* 0x000fea000383ffff */
.L_x_2548:
[----:B-1----:R1:W3:Y:S02]  /*14700*/  SYNCS.PHASECHK.TRANS64.TRYWAIT P0, [R4+URZ+0x2a820], R0 ;  /* 0x02a82000040075a7 */ /* 0x0022e4000800017f */
[----:B---3--:R-:W-:Y:S05]  /*14710*/  @!P0 NANOSLEEP.SYNCS 0x989680 ;  /* 0x009896800000895d */ /* 0x008fea0003900000 */
[----:B------:R-:W3:Y:S02]  /*14720*/  @!P0 SYNCS.PHASECHK.TRANS64 P0, [R4+URZ+0x2a820], R0 ;  /* 0x02a82000040085a7 */ /* 0x000ee4000800007f */
[----:B---3--:R-:W-:Y:S05]  /*14730*/  @!P0 BRA `(.L_x_2548) ;  /* 0xfffffffc00f08947 */ /* 0x008fea000383ffff */
[----:B------:R-:W-:Y:S05]  /*14740*/  BRA `(.L_x_2666) ;  /* 0xffffffc400387947 */ /* 0x000fea000383ffff */
.L_x_2549:
        /* <DEDUP_REMOVED lines=11> */
.L_x_2668:
[----:B------:R-:W-:Y:S05]  /*14800*/  BSYNC B0 ;  /* 0x0000000000007941 */ /* 0x000fea0003800000 */
.L_x_2667:
[----:B------:R-:W-:Y:S05]  /*14810*/  BRA `(.L_x_2669) ;  /* 0xffffffc400207947 */ /* 0x000fea000383ffff */
.L_x_2552:
[----:B------:R-:W-:Y:S01]  /*14820*/  BSSY B1, `(.L_x_2670) ;  /* 0x0000006000017945 */ /* 0x000fe20003800000 */
[----:B------:R-:W-:-:S07]  /*14830*/  IMAD.MOV.U32 R15, RZ, RZ, -0x1 ;  /* 0xffffffffff0f7424 */ /* 0x000fce00078e00ff */
[----:B012---:R-:W-:Y:S05]  /*14840*/  WARPSYNC.COLLECTIVE R15, `(.L_x_2671) ;  /* 0x000000000f0c7348 */ /* 0x007fea0003c00000 */
[----:B------:R-:W-:Y:S02]  /*14850*/  ELECT P6, UR62, PT ;  /* 0x00000000003e782f */ /* 0x000fe400038c0000 */
[----:B------:R-:W-:Y:S01]  /*14860*/  MOV R14, UR62 ;  /* 0x0000003e000e7c02 */ /* 0x000fe20008000f00 */
[----:B012---:R-:W-:Y:S10]  /*14870*/  ENDCOLLECTIVE ;  /* 0x000000000000791b */ /* 0x007ff40003800000 */
.L_x_2671:
[----:B------:R-:W-:Y:S05]  /*14880*/  BSYNC B1 ;  /* 0x0000000000017941 */ /* 0x000fea0003800000 */
.L_x_2670:
[----:B------:R-:W-:Y:S05]  /*14890*/  BRA `(.L_x_2672) ;  /* 0xffffffc400187947 */ /* 0x000fea000383ffff */
.L_x_2554:
[----:B-1----:R1:W3:Y:S02]  /*148a0*/  SYNCS.PHASECHK.TRANS64.TRYWAIT P1, [R5+URZ+0x2a840], R0 ;  /* 0x02a84000050075a7 */ /* 0x0022e4000802017f */
[----:B---3--:R-:W-:Y:S05]  /*148b0*/  @!P1 NANOSLEEP.SYNCS 0x989680 ;  /* 0x009896800000995d */ /* 0x008fea0003900000 */
[----:B------:R-:W3:Y:S02]  /*148c0*/  @!P1 SYNCS.PHASECHK.TRANS64 P1, [R5+URZ+0x2a840], R0 ;  /* 0x02a84000050095a7 */ /* 0x000ee4000802007f */
[----:B---3--:R-:W-:Y:S05]  /*148d0*/  @!P1 BRA `(.L_x_2554) ;  /* 0xfffffffc00f09947 */ /* 0x008fea000383ffff */
[----:B------:R-:W-:Y:S05]  /*148e0*/  BRA `(.L_x_2673) ;  /* 0xffffffc400387947 */ /* 0x000fea000383ffff */
.L_x_2556:
[----:B---3--:R3:W4:Y:S02]  /*148f0*/  SYNCS.PHASECHK.TRANS64.TRYWAIT P1, [R27+URZ+0x2a840], R2 ;  /* 0x02a840021b0075a7 */ /* 0x008724000802017f */
[----:B----4-:R-:W-:Y:S05]  /*14900*/  @!P1 NANOSLEEP.SYNCS 0x989680 ;  /* 0x009896800000995d */ /* 0x010fea0003900000 */
[----:B------:R-:W4:Y:S02]  /*14910*/  @!P1 SYNCS.PHASECHK.TRANS64 P1, [R27+URZ+0x2a840], R2 ;  /* 0x02a840021b0095a7 */ /* 0x000f24000802007f */
[----:B----4-:R-:W-:Y:S05]  /*14920*/  @!P1 BRA `(.L_x_2556) ;  /* 0xfffffffc00f09947 */ /* 0x010fea000383ffff */
[----:B------:R-:W-:Y:S05]  /*14930*/  BRA `(.L_x_2674) ;  /* 0xffffffc400447947 */ /* 0x000fea000383ffff */
.L_x_2558:
[----:B----4-:R4:W0:Y:S02]  /*14940*/  SYNCS.PHASECHK.TRANS64.TRYWAIT P1, [R5+URZ+0x2a860], R0 ;  /* 0x02a86000050075a7 */ /* 0x010824000802017f */
[----:B0-----:R-:W-:Y:S05]  /*14950*/  @!P1 NANOSLEEP.SYNCS 0x989680 ;  /* 0x009896800000995d */ /* 0x001fea0003900000 */
[----:B------:R-:W0:Y:S02]  /*14960*/  @!P1 SYNCS.PHASECHK.TRANS64 P1, [R5+URZ+0x2a860], R0 ;  /* 0x02a86000050095a7 */ /* 0x000e24000802007f */
[----:B0-----:R-:W-:Y:S05]  /*14970*/  @!P1 BRA `(.L_x_2558) ;  /* 0xfffffffc00f09947 */ /* 0x001fea000383ffff */
[----:B------:R-:W-:Y:S05]  /*14980*/  BRA `(.L_x_2675) ;  /* 0xffffffc400407947 */ /* 0x000fea000383ffff */
.L_x_2676:
        /* <DEDUP_REMOVED lines=15> */
.L_x_15639:


//--------------------- .text._ZN7cutlass13device_kernelIN5flash11enable_sm90INS1_16FlashAttnFwdSm90INS1_25CollectiveMainloopFwdSm90ILi2EN4cute5tupleIJNS5_1CILi1EEES8_S8_EEENS6_IJNS7_ILi128EEENS7_ILi96EEENS7_ILi192EEEEEELi128ENS_6half_tEfNS_4arch4Sm90ELb1ELb0ELb1ELb1ELb1ELb1ELb0ELb1ELb1ELb1ELb0ELb0EEENS1_21CollectiveEpilogueFwdINS6_IJSA_SA_SB_EEES9_SE_SG_Li256ELb1ELb1ELb0ELb0EEENS1_36VarlenDynamicPersistentTileSchedulerILi128ELi96ELi256ELi128ELb0ELb1ELb1ELb1ELb1ELb1EEEEEEEEEvNT_6ParamsE --------------------------
	.section	.text._ZN7cutlass13device_kernelIN5flash11enable_sm90INS1_16FlashAttnFwdSm90INS1_25CollectiveMainloopFwdSm90ILi2EN4cute5tupleIJNS5_1CILi1EEES8_S8_EEENS6_IJNS7_ILi128EEENS7_ILi96EEENS7_ILi192EEEEEELi128ENS_6half_tEfNS_4arch4Sm90ELb1ELb0ELb1ELb1ELb1ELb1ELb0ELb1ELb1ELb1ELb0ELb0EEENS1_21CollectiveEpilogueFwdINS6_IJSA_SA_SB_EEES9_SE_SG_Li256ELb1ELb1ELb0ELb0EEENS1_36VarlenDynamicPersistentTileSchedulerILi128ELi96ELi256ELi128ELb0ELb1ELb1ELb1ELb1ELb1EEEEEEEEEvNT_6ParamsE,"ax",@progbits
	.align	128
.text._ZN7cutlass13device_kernelIN5flash11enable_sm90INS1_16FlashAttnFwdSm90INS1_25CollectiveMainloopFwdSm90ILi2EN4cute5tupleIJNS5_1CILi1EEES8_S8_EEENS6_IJNS7_ILi128EEENS7_ILi96EEENS7_ILi192EEEEEELi128ENS_6half_tEfNS_4arch4Sm90ELb1ELb0ELb1ELb1ELb1ELb1ELb0ELb1ELb1ELb1ELb0ELb0EEENS1_21CollectiveEpilogueFwdINS6_IJSA_SA_SB_EEES9_SE_SG_Li256ELb1ELb1ELb0ELb0EEENS1_36VarlenDynamicPersistentTileSchedulerILi128ELi96ELi256ELi128ELb0ELb1ELb1ELb1ELb1ELb1EEEEEEEEEvNT_6ParamsE:
        .type           _ZN7cutlass13device_kernelIN5flash11enable_sm90INS1_16FlashAttnFwdSm90INS1_25CollectiveMainloopFwdSm90ILi2EN4cute5tupleIJNS5_1CILi1EEES8_S8_EEENS6_IJNS7_ILi128EEENS7_ILi96EEENS7_ILi192EEEEEELi128ENS_6half_tEfNS_4arch4Sm90ELb1ELb0ELb1ELb1ELb1ELb1ELb0ELb1ELb1ELb1ELb0ELb0EEENS1_21CollectiveEpilogueFwdINS6_IJSA_SA_SB_EEES9_SE_SG_Li256ELb1ELb1ELb0ELb0EEENS1_36VarlenDynamicPersistentTileSchedulerILi128ELi96ELi256ELi128ELb0ELb1ELb1ELb1ELb1ELb1EEEEEEEEEvNT_6ParamsE,@function
        .size           _ZN7cutlass13device_kernelIN5flash11enable_sm90INS1_16FlashAttnFwdSm90INS1_25CollectiveMainloopFwdSm90ILi2EN4cute5tupleIJNS5_1CILi1EEES8_S8_EEENS6_IJNS7_ILi128EEENS7_ILi96EEENS7_ILi192EEEEEELi128ENS_6half_tEfNS_4arch4Sm90ELb1ELb0ELb1ELb1ELb1ELb1ELb0ELb1ELb1ELb1ELb0ELb0EEENS1_21CollectiveEpilogueFwdINS6_IJSA_SA_SB_EEES9_SE_SG_Li256ELb1ELb1ELb0ELb0EEENS1_36VarlenDynamicPersistentTileSchedulerILi128ELi96ELi256ELi128ELb0ELb1ELb1ELb1ELb1ELb1EEEEEEEEEvNT_6ParamsE,(.L_x_15640 - _ZN7cutlass13device_kernelIN5flash11enable_sm90INS1_16FlashAttnFwdSm90INS1_25CollectiveMainloopFwdSm90ILi2EN4cute5tupleIJNS5_1CILi1EEES8_S8_EEENS6_IJNS7_ILi128EEENS7_ILi96EEENS7_ILi192EEEEEELi128ENS_6half_tEfNS_4arch4Sm90ELb1ELb0ELb1ELb1ELb1ELb1ELb0ELb1ELb1ELb1ELb0ELb0EEENS1_21CollectiveEpilogueFwdINS6_IJSA_SA_SB_EEES9_SE_SG_Li256ELb1ELb1ELb0ELb0EEENS1_36VarlenDynamicPersistentTileSchedulerILi128ELi96ELi256ELi128ELb0ELb1ELb1ELb1ELb1ELb1EEEEEEEEEvNT_6ParamsE)
        .other          _ZN7cutlass13device_kernelIN5flash11enable_sm90INS1_16FlashAttnFwdSm90INS1_25CollectiveMainloopFwdSm90ILi2EN4cute5tupleIJNS5_1CILi1EEES8_S8_EEENS6_IJNS7_ILi128EEENS7_ILi96EEENS7_ILi192EEEEEELi128ENS_6half_tEfNS_4arch4Sm90ELb1ELb0ELb1ELb1ELb1ELb1ELb0ELb1ELb1ELb1ELb0ELb0EEENS1_21CollectiveEpilogueFwdINS6_IJSA_SA_SB_EEES9_SE_SG_Li256ELb1ELb1ELb0ELb0EEENS1_36VarlenDynamicPersistentTileSchedulerILi128ELi96ELi256ELi128ELb0ELb1ELb1ELb1ELb1ELb1EEEEEEEEEvNT_6ParamsE,@"STO_CUDA_ENTRY STV_DEFAULT"
_ZN7cutlass13device_kernelIN5flash11enable_sm90INS1_16FlashAttnFwdSm90INS1_25CollectiveMainloopFwdSm90ILi2EN4cute5tupleIJNS5_1CILi1EEES8_S8_EEENS6_IJNS7_ILi128EEENS7_ILi96EEENS7_ILi192EEEEEELi128ENS_6half_tEfNS_4arch4Sm90ELb1ELb0ELb1ELb1ELb1ELb1ELb0ELb1ELb1ELb1ELb0ELb0EEENS1_21CollectiveEpilogueFwdINS6_IJSA_SA_SB_EEES9_SE_SG_Li256ELb1ELb1ELb0ELb0EEENS1_36VarlenDynamicPersistentTileSchedulerILi128ELi96ELi256ELi128ELb0ELb1ELb1ELb1ELb1ELb1EEEEEEEEEvNT_6ParamsE:
        /* <DEDUP_REMOVED lines=18> */
.L_x_2678:
[----:B------:R-:W-:Y:S05]  /*0120*/  BSYNC B0 ;  /* 0x0000000000007941 */ /* 0x000fea0003800000 */
.L_x_2677:
        /* <DEDUP_REMOVED lines=41> */
.L_x_2679:
        /* <DEDUP_REMOVED lines=22> */
.L_x_2680:
        /* <DEDUP_REMOVED lines=18> */
.L_x_2681:
        /* <DEDUP_REMOVED lines=22> */
.L_x_2682:
        /* <DEDUP_REMOVED lines=22> */
.L_x_2683:
        /* <DEDUP_REMOVED lines=10> */
.L_x_2686:
        /* <DEDUP_REMOVED lines=18> */
[----:B------:R-:W-:Y:S01]  /*0ac0*/  IMAD.MOV.U32 R196, RZ, RZ, RZ ;  /* 0x000000ffffc47224 */ /* 0x000fe200078e00ff */
[----:B------:R-:W-:Y:S01]  /*0ad0*/  MOV R18, RZ ;  /* 0x000000ff00127202 */ /* 0x000fe20000000f00 */
[----:B------:R-:W-:Y:S01]  /*0ae0*/  IMAD.MOV.U32 R170, RZ, RZ, RZ ;  /* 0x000000ffffaa7224 */ /* 0x000fe200078e00ff */
[----:B------:R-:W-:Y:S01]  /*0af0*/  MOV R167, RZ ;  /* 0x000000ff00a77202 */ /* 0x000fe20000000f00 */
[----:B------:R-:W-:-:S08]  /*0b00*/  IMAD.MOV.U32 R162, RZ, RZ, RZ ;  /* 0x000000ffffa27224 */ /* 0x000fd000078e00ff */
[----:B------:R-:W-:Y:S01]  /*0b10*/  UIADD3 UR4, UR4, 0xc400, URZ ;  /* 0x0000c40004047890 */ /* 0x000fe2000fffe03f */
[----:B--2---:R-:W-:Y:S02]  /*0b20*/  R2UR UR5, R3 ;  /* 0x00000000030572ca */ /* 0x004fe400000e0000 */
[----:B------:R-:W-:-:S04]  /*0b30*/  SHF.R.S32.HI R3, RZ, 0x1f, R0 ;  /* 0x0000001fff037819 */ /* 0x000fc80000011400 */
[CC--:B------:R-:W-:Y:S02]  /*0b40*/  LEA.HI R5, R3.reuse, R0.reuse, RZ, 0x7 ;  /* 0x0000000003057211 */ /* 0x0c0fe400078f38ff */
[-C--:B------:R-:W-:Y:S02]  /*0b50*/  LEA.HI R4, R3, R0.reuse, RZ, 0x4 ;  /* 0x0000000003047211 */ /* 0x080fe400078f20ff */
[----:B------:R-:W-:Y:S02]  /*0b60*/  LOP3.LUT R7, R5, 0xffffff80, RZ, 0xc0, !PT ;  /* 0xffffff8005077812 */ /* 0x000fe400078ec0ff */
[----:B------:R-:W-:Y:S01]  /*0b70*/  LEA.HI R198, R3, R0, RZ, 0x3 ;  /* 0x0000000003c67211 */ /* 0x000fe200078f18ff */
[----:B------:R-:W-:Y:S01]  /*0b80*/  ULOP3.LUT UR5, UR5, 0x1, URZ, 0xfc, !UPT ;  /* 0x0000000105057892 */ /* 0x000fe2000f8efc3f */
[----:B------:R-:W-:Y:S01]  /*0b90*/  SHF.R.S32.HI R222, RZ, 0x7, R5 ;  /* 0x00000007ffde7819 */ /* 0x000fe20000011405 */
[----:B------:R-:W-:Y:S01]  /*0ba0*/  IMAD.IADD R214, R0, 0x1, -R7 ;  /* 0x0000000100d67824 */ /* 0x000fe200078e0a07 */
[----:B------:R-:W-:-:S02]  /*0bb0*/  SHF.R.S32.HI R7, RZ, 0x4, R4 ;  /* 0x00000004ff077819 */ /* 0x000fc40000011404 */
[----:B------:R-:W-:Y:S02]  /*0bc0*/  LOP3.LUT R191, R198, 0xfffffff8, RZ, 0xc0, !PT ;  /* 0xfffffff8c6bf7812 */ /* 0x000fe400078ec0ff */
[----:B------:R-:W-:Y:S02]  /*0bd0*/  SHF.R.S32.HI R9, RZ, 0x1f, R214 ;  /* 0x0000001fff097819 */ /* 0x000fe400000114d6 */
        /* <DEDUP_REMOVED lines=9> */
[----:B------:R-:W-:Y:S01]  /*0c70*/  IADD3 R191, R0, -R191, RZ ;  /* 0x800000bf00bf7210 */ /* 0x000fe20007ffe0ff */
[----:B------:R-:W-:Y:S01]  /*0c80*/  IMAD.IADD R7, R7, 0x1, -R6 ;  /* 0x0000000107077824 */ /* 0x000fe200078e0a06 */
[----:B------:R-:W-:-:S02]  /*0c90*/  IADD3 R10, R10, -R11, RZ ;  /* 0x8000000b0a0a7210 */ /* 0x000fc40007ffe0ff */
[----:B------:R-:W-:Y:S01]  /*0ca0*/  LEA.HI R6, R3, R0, RZ, 0x5 ;  /* 0x0000000003067211 */ /* 0x000fe200078f28ff */
[----:B------:R-:W-:Y:S01]  /*0cb0*/  IMAD.SHL.U32 R187, R191, 0x8, RZ ;  /* 0x00000008bfbb7824 */ /* 0x000fe200078e00ff */
[----:B------:R-:W-:Y:S01]  /*0cc0*/  LEA.HI R5, R5, R222, RZ, 0x1 ;  /* 0x000000de05057211 */ /* 0x000fe200078f08ff */
[----:B------:R-:W-:Y:S01]  /*0cd0*/  IMAD R10, R9, 0x10, R10 ;  /* 0x00000010090a7824 */ /* 0x000fe200078e020a */
[----:B------:R-:W-:Y:S02]  /*0ce0*/  LEA.HI R9, R3, R0, RZ, 0x2 ;  /* 0x0000000003097211 */ /* 0x000fe400078f10ff */
[----:B------:R-:W-:Y:S02]  /*0cf0*/  LOP3.LUT R3, R4, 0x3fffff0, RZ, 0xc0, !PT ;  /* 0x03fffff004037812 */ /* 0x000fe400078ec0ff */
[----:B------:R-:W-:Y:S02]  /*0d00*/  LOP3.LUT R197, R9, 0xfffffffc, RZ, 0xc0, !PT ;  /* 0xfffffffc09c57812 */ /* 0x000fe400078ec0ff */
[----:B------:R-:W-:-:S02]  /*0d10*/  SHF.R.S32.HI R169, RZ, 0x2, R9 ;  /* 0x00000002ffa97819 */ /* 0x000fc40000011409 */
[----:B------:R-:W-:Y:S01]  /*0d20*/  SHF.R.S32.HI R4, RZ, 0x1f, R9 ;  /* 0x0000001fff047819 */ /* 0x000fe20000011409 */
[C---:B------:R-:W-:Y:S01]  /*0d30*/  IMAD.IADD R197, R0.reuse, 0x1, -R197 ;  /* 0x0000000100c57824 */ /* 0x040fe200078e0ac5 */
[----:B------:R-:W-:Y:S01]  /*0d40*/  IADD3 R3, R0, -R3, RZ ;  /* 0x8000000300037210 */ /* 0x000fe20007ffe0ff */
[----:B------:R-:W-:Y:S01]  /*0d50*/  VIADD R221, R169, 0x40 ;  /* 0x00000040a9dd7836 */ /* 0x000fe20000000000 */
[----:B------:R-:W-:Y:S01]  /*0d60*/  LEA.HI R4, R4, R169, RZ, 0x3 ;  /* 0x000000a904047211 */ /* 0x000fe200078f18ff */
[C---:B------:R-:W-:Y:S01]  /*0d70*/  IMAD.SHL.U32 R16, R197.reuse, 0x8, RZ ;  /* 0x00000008c5107824 */ /* 0x040fe200078e00ff */
[----:B------:R-:W-:Y:S01]  /*0d80*/  SHF.L.U32 R160, R197, 0x2, RZ ;  /* 0x00000002c5a07819 */ /* 0x000fe200000006ff */
[----:B------:R-:W-:Y:S01]  /*0d90*/  IMAD.SHL.U32 R176, R221, 0x40, RZ ;  /* 0x00000040ddb07824 */ /* 0x000fe200078e00ff */
[----:B------:R-:W-:Y:S01]  /*0da0*/  SHF.R.S32.HI R0, RZ, 0x1f, R221 ;  /* 0x0000001fff007819 */ /* 0x000fe200000114dd */
[----:B------:R-:W-:Y:S01]  /*0db0*/  VIADD R19, R16, 0x60 ;  /* 0x0000006010137836 */ /* 0x000fe20000000000 */
[----:B------:R-:W-:Y:S01]  /*0dc0*/  LOP3.LUT R4, R4, 0xfffffff8, RZ, 0xc0, !PT ;  /* 0xfffffff804047812 */ /* 0x000fe200078ec0ff */
[C---:B------:R-:W-:Y:S01]  /*0dd0*/  VIADD R171, R160.reuse, 0x40 ;  /* 0x00000040a0ab7836 */ /* 0x040fe20000000000 */
[----:B------:R-:W-:Y:S01]  /*0de0*/  IADD3 R172, R160, 0x20, RZ ;  /* 0x00000020a0ac7810 */ /* 0x000fe20007ffe0ff */
[----:B------:R-:W-:Y:S01]  /*0df0*/  VIADD R23, R16, 0xa0 ;  /* 0x000000a010177836 */ /* 0x000fe20000000000 */
[----:B------:R-:W-:Y:S01]  /*0e00*/  LOP3.LUT R5, R5, 0x3fffffe, RZ, 0xc0, !PT ;  /* 0x03fffffe05057812 */ /* 0x000fe200078ec0ff */
[----:B------:R-:W-:Y:S01]  /*0e10*/  IMAD.IADD R164, R160, 0x1, R171 ;  /* 0x00000001a0a47824 */ /* 0x000fe200078e02ab */
[----:B------:R-:W-:Y:S01]  /*0e20*/  LEA.HI R0, R0, R221, RZ, 0x3 ;  /* 0x000000dd00007211 */ /* 0x000fe200078f18ff */
[----:B------:R-:W-:Y:S01]  /*0e30*/  IMAD.IADD R205, R169, 0x1, -R4 ;  /* 0x00000001a9cd7824 */ /* 0x000fe200078e0a04 */
[----:B------:R-:W-:Y:S01]  /*0e40*/  SHF.R.S32.HI R6, RZ, 0x5, R6 ;  /* 0x00000005ff067819 */ /* 0x000fe20000011406 */
[----:B------:R-:W-:Y:S01]  /*0e50*/  IMAD.IADD R5, R222, 0x1, -R5 ;  /* 0x00000001de057824 */ /* 0x000fe200078e0a05 */
[----:B------:R-:W-:Y:S01]  /*0e60*/  IADD3 R163, R160, R172, RZ ;  /* 0x000000aca0a37210 */ /* 0x000fe20007ffe0ff */
[----:B------:R-:W-:Y:S01]  /*0e70*/  IMAD.SHL.U32 R183, R0, 0x40, RZ ;  /* 0x0000004000b77824 */ /* 0x000fe200078e00ff */
[----:B------:R-:W-:Y:S01]  /*0e80*/  LOP3.LUT R176, R176, 0x1c0, RZ, 0xc0, !PT ;  /* 0x000001c0b0b07812 */ /* 0x000fe200078ec0ff */
[----:B------:R-:W-:Y:S01]  /*0e90*/  IMAD R12, R6, 0x10, R3 ;  /* 0x00000010060c7824 */ /* 0x000fe200078e0203 */
[----:B------:R-:W-:Y:S01]  /*0ea0*/  SHF.R.S32.HI R0, RZ, 0x1f, R163 ;  /* 0x0000001fff007819 */ /* 0x000fe200000114a3 */
[----:B------:R-:W-:Y:S01]  /*0eb0*/  IMAD.SHL.U32 R180, R205, 0x40, RZ ;  /* 0x00000040cdb47824 */ /* 0x000fe200078e00ff */
[----:B------:R-:W-:Y:S01]  /*0ec0*/  SHF.R.S32.HI R3, RZ, 0x1f, R164 ;  /* 0x0000001fff037819 */ /* 0x000fe200000114a4 */
[----:B------:R-:W-:Y:S01]  /*0ed0*/  IMAD R12, R12, 0x8, R7 ;  /* 0x000000080c0c7824 */ /* 0x000fe200078e0207 */
[----:B------:R-:W-:Y:S01]  /*0ee0*/  LEA R224, R5, R10, 0x6 ;  /* 0x0000000a05e07211 */ /* 0x000fe200078e30ff */
[----:B------:R-:W-:Y:S01]  /*0ef0*/  IMAD.SHL.U32 R182, R6, 0x200, RZ ;  /* 0x0000020006b67824 */ /* 0x000fe200078e00ff */
[-C--:B------:R-:W-:Y:S01]  /*0f00*/  LEA.HI R165, R0, R163.reuse, RZ, 0x3 ;  /* 0x000000a300a57211 */ /* 0x080fe200078f18ff */
[----:B------:R-:W-:Y:S01]  /*0f10*/  VIADD R174, R160, 0x10 ;  /* 0x00000010a0ae7836 */ /* 0x000fe20000000000 */
[----:B------:R-:W-:Y:S01]  /*0f20*/  LEA.HI R0, R0, R163, RZ, 0x6 ;  /* 0x000000a300007211 */ /* 0x000fe200078f30ff */
[C---:B------:R-:W-:Y:S01]  /*0f30*/  VIADD R173, R160.reuse, 0x30 ;  /* 0x00000030a0ad7836 */ /* 0x040fe20000000000 */
[CC--:B------:R-:W-:Y:S01]  /*0f40*/  LEA.HI R5, R3.reuse, R164.reuse, RZ, 0x6 ;  /* 0x000000a403057211 */ /* 0x0c0fe200078f30ff */
[----:B------:R-:W-:Y:S01]  /*0f50*/  VIADD R175, R160, 0x50 ;  /* 0x00000050a0af7836 */ /* 0x000fe20000000000 */
[----:B------:R-:W-:Y:S01]  /*0f60*/  LOP3.LUT R180, R180, 0x1c0, RZ, 0xc0, !PT ;  /* 0x000001c0b4b47812 */ /* 0x000fe200078ec0ff */
[----:B------:R-:W-:Y:S01]  /*0f70*/  IMAD.SHL.U32 R225, R12, 0x8, RZ ;  /* 0x000000080ce17824 */ /* 0x000fe200078e00ff */
[----:B------:R-:W-:Y:S01]  /*0f80*/  LEA.HI R3, R3, R164, RZ, 0x3 ;  /* 0x000000a403037211 */ /* 0x000fe200078f18ff */
[----:B------:R-:W-:Y:S01]  /*0f90*/  IMAD.SHL.U32 R7, R5, 0x80, RZ ;  /* 0x0000008005077824 */ /* 0x000fe200078e00ff */
[----:B------:R-:W-:-:S02]  /*0fa0*/  SHF.L.U32 R4, R0, 0x7, RZ ;  /* 0x0000000700047819 */ /* 0x000fc400000006ff */
[----:B------:R-:W-:Y:S02]  /*0fb0*/  SHF.R.U32.HI R181, RZ, 0x3, R180 ;  /* 0x00000003ffb57819 */ /* 0x000fe400000116b4 */
[----:B------:R-:W-:Y:S02]  /*0fc0*/  LOP3.LUT R0, R180, 0x38, R165, 0xf8, !PT ;  /* 0x00000038b4007812 */ /* 0x000fe400078ef8a5 */
[----:B------:R-:W-:Y:S02]  /*0fd0*/  SHF.R.U32.HI R220, RZ, 0x3, R176 ;  /* 0x00000003ffdc7819 */ /* 0x000fe400000116b0 */
[C---:B------:R-:W-:Y:S02]  /*0fe0*/  LOP3.LUT R11, R176.reuse, 0x38, R3, 0xf8, !PT ;  /* 0x00000038b00b7812 */ /* 0x040fe400078ef803 */
[----:B------:R-:W-:Y:S02]  /*0ff0*/  LOP3.LUT R9, R176, 0x38, R165, 0xf8, !PT ;  /* 0x00000038b0097812 */ /* 0x000fe400078ef8a5 */
[----:B------:R-:W-:-:S02]  /*1000*/  LOP3.LUT R5, R0, R181, RZ, 0x3c, !PT ;  /* 0x000000b500057212 */ /* 0x000fc400078e3cff */
[----:B------:R-:W-:Y:S02]  /*1010*/  LOP3.LUT R183, R183, 0xfffffe00, RZ, 0xc0, !PT ;  /* 0xfffffe00b7b77812 */ /* 0x000fe400078ec0ff */
[----:B------:R-:W-:Y:S02]  /*1020*/  LOP3.LUT R7, R7, 0xffffe000, RZ, 0xc0, !PT ;  /* 0xffffe00007077812 */ /* 0x000fe400078ec0ff */
[-C--:B------:R-:W-:Y:S02]  /*1030*/  LOP3.LUT R0, R11, R220.reuse, RZ, 0x3c, !PT ;  /* 0x000000dc0b007212 */ /* 0x080fe400078e3cff */
[----:B------:R-:W-:Y:S02]  /*1040*/  LOP3.LUT R4, R4, 0xffffe000, RZ, 0xc0, !PT ;  /* 0xffffe00004047812 */ /* 0x000fe400078ec0ff */
[----:B------:R-:W-:Y:S02]  /*1050*/  LOP3.LUT R9, R9, R220, RZ, 0x3c, !PT ;  /* 0x000000dc09097212 */ /* 0x000fe400078e3cff */
[----:B------:R-:W-:Y:S01]  /*1060*/  IADD3 R215, R0, R7, R183 ;  /* 0x0000000700d77210 */ /* 0x000fe20007ffe0b7 */
[----:B------:R-:W-:Y:S01]  /*1070*/  IMAD.U32 R0, RZ, RZ, UR5 ;  /* 0x00000005ff007e24 */ /* 0x000fe2000f8e00ff */
[----:B------:R-:W-:-:S02]  /*1080*/  IADD3 R219, R5, R4, R182 ;  /* 0x0000000405db7210 */ /* 0x000fc40007ffe0b6 */
[----:B------:R-:W-:Y:S02]  /*1090*/  IADD3 R9, R9, R4, R183 ;  /* 0x0000000409097210 */ /* 0x000fe40007ffe0b7 */
[----:B------:R-:W-:Y:S01]  /*10a0*/  MOV R4, UR4 ;  /* 0x0000000400047c02 */ /* 0x000fe20008000f00 */
[----:B------:R0:W-:Y:S01]  /*10b0*/  STL [R1+0x30], R0 ;  /* 0x0000300001007387 */ /* 0x0001e20000100800 */
[----:B------:R-:W-:Y:S02]  /*10c0*/  LOP3.LUT R6, R180, 0x38, R3, 0xf8, !PT ;  /* 0x00000038b4067812 */ /* 0x000fe400078ef803 */
[----:B------:R-:W-:Y:S01]  /*10d0*/  LOP3.LUT R5, R8, 0x7ffffffc, RZ, 0xc0, !PT ;  /* 0x7ffffffc08057812 */ /* 0x000fe200078ec0ff */
[----:B------:R1:W-:Y:S01]  /*10e0*/  STL [R1+0x34], R4 ;  /* 0x0000340401007387 */ /* 0x0003e20000100800 */
[----:B------:R-:W-:Y:S02]  /*10f0*/  LOP3.LUT R6, R6, R181, RZ, 0x3c, !PT ;  /* 0x000000b506067212 */ /* 0x000fe400078e3cff */
[----:B------:R-:W-:Y:S01]  /*1100*/  IADD3 R22, R16, 0x80, RZ ;  /* 0x0000008010167810 */ /* 0x000fe20007ffe0ff */
[----:B------:R-:W-:Y:S01]  /*1110*/  IMAD.IADD R188, R214, 0x1, -R5 ;  /* 0x00000001d6bc7824 */ /* 0x000fe200078e0a05 */
[----:B------:R-:W-:-:S02]  /*1120*/  IADD3 R6, R6, R7, R182 ;  /* 0x0000000706067210 */ /* 0x000fc40007ffe0b6 */
[----:B0-----:R-:W-:Y:S02]  /*1130*/  LEA.HI R0, R197, R197, RZ, 0x1 ;  /* 0x000000c5c5007211 */ /* 0x001fe400078f08ff */
[----:B------:R-:W-:Y:S02]  /*1140*/  IADD3 R190, R187, 0x40, RZ ;  /* 0x00000040bbbe7810 */ /* 0x000fe40007ffe0ff */
[----:B------:R-:W-:Y:S02]  /*1150*/  LOP3.LUT R0, R0, 0x1ffffffe, RZ, 0xc0, !PT ;  /* 0x1ffffffe00007812 */ /* 0x000fe400078ec0ff */
[----:B------:R-:W-:Y:S02]  /*1160*/  SHF.R.S32.HI R198, RZ, 0x3, R198 ;  /* 0x00000003ffc67819 */ /* 0x000fe400000114c6 */
[----:B------:R-:W-:Y:S02]  /*1170*/  IADD3 R189, R197, -R0, RZ ;  /* 0x80000000c5bd7210 */ /* 0x000fe40007ffe0ff */
[----:B------:R-:W-:-:S02]  /*1180*/  LOP3.LUT R0, R176, 0x38, R16, 0xf8, !PT ;  /* 0x00000038b0007812 */ /* 0x000fc400078ef810 */
[----:B------:R-:W-:Y:S02]  /*1190*/  SHF.R.S32.HI R17, RZ, 0x1f, R16 ;  /* 0x0000001fff117819 */ /* 0x000fe40000011410 */
[----:B------:R-:W-:Y:S02]  /*11a0*/  LOP3.LUT R0, R183, R0, R220, 0xf6, !PT ;  /* 0x00000000b7007212 */ /* 0x000fe400078ef6dc */
[----:B------:R-:W-:Y:S02]  /*11b0*/  SHF.R.S32.HI R227, RZ, 0x1f, R187 ;  /* 0x0000001fffe37819 */ /* 0x000fe400000114bb */
[----:B------:R-:W-:Y:S02]  /*11c0*/  SHF.R.S32.HI R168, RZ, 0x1f, R19 ;  /* 0x0000001fffa87819 */ /* 0x000fe40000011413 */
[----:B------:R-:W-:Y:S02]  /*11d0*/  SHF.R.S32.HI R179, RZ, 0x1f, R22 ;  /* 0x0000001fffb37819 */ /* 0x000fe40000011416 */
        /* <DEDUP_REMOVED lines=9> */
[----:B------:R-:W-:Y:S02]  /*1270*/  LEA R218, R0, UR4, 0x1 ;  /* 0x0000000400da7c11 */ /* 0x000fe4000f8e08ff */
[----:B------:R-:W-:Y:S02]  /*1280*/  LEA R219, R219, UR4, 0x1 ;  /* 0x00000004dbdb7c11 */ /* 0x000fe4000f8e08ff */
[----:B------:R-:W-:Y:S02]  /*1290*/  LEA R216, R9, UR4, 0x1 ;  /* 0x0000000409d87c11 */ /* 0x000fe4000f8e08ff */
[----:B------:R-:W-:-:S02]  /*12a0*/  LEA R217, R6, UR4, 0x1 ;  /* 0x0000000406d97c11 */ /* 0x000fc4000f8e08ff */
[----:B------:R-:W-:Y:S02]  /*12b0*/  LEA R215, R215, UR4, 0x1 ;  /* 0x00000004d7d77c11 */ /* 0x000fe4000f8e08ff */
[----:B-1----:R-:W-:-:S07]  /*12c0*/  LEA R189, R189, R224, 0x3 ;  /* 0x000000e0bdbd7211 */ /* 0x002fce00078e18ff */
.L_x_2923:
[----:B0--34-:R-:W0:Y:S01]  /*12d0*/  LDC.64 R4, c[0x0][0xc88] ;  /* 0x00032200ff047b82 */ /* 0x019e220000000a00 */
        /* <DEDUP_REMOVED lines=40> */
[----:B0-----:R-:W-:Y:S06]  /*1560*/  @P1 BRA `(.L_x_2688) ;  /* 0x0000000000241947 */ /* 0x001fec0003800000 */
        /* <DEDUP_REMOVED lines=9> */
.L_x_2688:
[----:B------:R-:W-:Y:S01]  /*1600*/  IMAD.U32 R24, RZ, RZ, UR5 ;  /* 0x00000005ff187e24 */ /* 0x000fe2000f8e00ff */
[----:B------:R-:W-:Y:S01]  /*1610*/  MOV R27, UR4 ;  /* 0x00000004001b7c02 */ /* 0x000fe20008000f00 */
[----:B------:R-:W-:Y:S06]  /*1620*/  @!P2 BRA `(.L_x_2689) ;  /* 0x000000000010a947 */ /* 0x000fec0003800000 */
[----:B------:R-:W-:-:S04]  /*1630*/  IADD3 R4, P0, R193, UR8, RZ ;  /* 0x00000008c1047c10 */ /* 0x000fc8000ff1e0ff */
[----:B------:R-:W-:-:S05]  /*1640*/  IADD3.X R5, R194, UR9, RZ, P0, !PT ;  /* 0x00000009c2057c10 */ /* 0x000fca00087fe4ff */
[----:B------:R0:W5:Y:S01]  /*1650*/  LDG.E R27, desc[UR60][R4.64] ;  /* 0x0000003c041b7981 */ /* 0x000162000c1e1900 */
[----:B------:R-:W-:Y:S05]  /*1660*/  BRA `(.L_x_2690) ;  /* 0x0000000000107947 */ /* 0x000fea0003800000 */
.L_x_2689:
[----:B------:R-:W-:Y:S05]  /*1670*/  @!P0 BRA `(.L_x_2690) ;  /* 0x00000000000c8947 */ /* 0x000fea0003800000 */
[----:B------:R-:W2:Y:S04]  /*1680*/  LDG.E R4, desc[UR60][R8.64] ;  /* 0x0000003c08047981 */ /* 0x000ea8000c1e1900 */
[----:B------:R-:W2:Y:S02]  /*1690*/  LDG.E R27, desc[UR60][R8.64+0x4] ;  /* 0x0000043c081b7981 */ /* 0x000ea4000c1e1900 */
[----:B--2---:R-:W-:-:S07]  /*16a0*/  IMAD.IADD R27, R27, 0x1, -R4 ;  /* 0x000000011b1b7824 */ /* 0x004fce00078e0a04 */
.L_x_2690:
[----:B------:R-:W-:Y:S01]  /*16b0*/  ULDC.64 UR4, c[0x0][0xa10] ;  /* 0x0002840000047ab9 */ /* 0x000fe20000000a00 */
[----:B------:R-:W1:Y:S01]  /*16c0*/  LDC R9, c[0x0][0x448] ;  /* 0x00011200ff097b82 */ /* 0x000e620000000800 */
[----:B------:R-:W-:-:S04]  /*16d0*/  ISETP.NE.U32.AND P0, PT, RZ, UR4, PT ;  /* 0x00000004ff007c0c */ /* 0x000fc8000bf05070 */
[----:B------:R-:W-:Y:S01]  /*16e0*/  ISETP.NE.AND.EX P0, PT, RZ, UR5, PT, P0 ;  /* 0x00000005ff007c0c */ /* 0x000fe2000bf05300 */
[----:B------:R-:W-:-:S12]  /*16f0*/  ULDC.64 UR4, c[0x0][0xa30] ;  /* 0x00028c0000047ab9 */ /* 0x000fd80000000a00 */
[----:B0-----:R-:W0:Y:S02]  /*1700*/  @P0 LDC.64 R4, c[0x0][0xa10] ;  /* 0x00028400ff040b82 */ /* 0x001e240000000a00 */
[----:B0-----:R-:W-:-:S05]  /*1710*/  @P0 IMAD.WIDE R4, R25, 0x4, R4 ;  /* 0x0000000419040825 */ /* 0x001fca00078e0204 */
[----:B------:R-:W2:Y:S04]  /*1720*/  @P0 LDG.E R3, desc[UR60][R4.64] ;  /* 0x0000003c04030981 */ /* 0x000ea8000c1e1900 */
[----:B------:R0:W2:Y:S01]  /*1730*/  @P0 LDG.E R8, desc[UR60][R4.64+0x4] ;  /* 0x0000043c04080981 */ /* 0x0000a2000c1e1900 */
[----:B------:R-:W-:Y:S01]  /*1740*/  ISETP.NE.U32.AND P1, PT, RZ, UR4, PT ;  /* 0x00000004ff007c0c */ /* 0x000fe2000bf25070 */
[----:B-----5:R-:W-:-:S03]  /*1750*/  IMAD.MOV.U32 R142, RZ, RZ, R27 ;  /* 0x000000ffff8e7224 */ /* 0x020fc600078e001b */
[----:B------:R-:W-:-:S13]  /*1760*/  ISETP.NE.AND.EX P1, PT, RZ, UR5, PT, P1 ;  /* 0x00000005ff007c0c */ /* 0x000fda000bf25310 */
[----:B------:R-:W-:-:S04]  /*1770*/  @P1 IADD3 R6, P2, R193, UR4, RZ ;  /* 0x00000004c1061c10 */ /* 0x000fc8000ff5e0ff */
[----:B------:R-:W-:-:S05]  /*1780*/  @P1 IADD3.X R7, R194, UR5, RZ, P2, !PT ;  /* 0x00000005c2071c10 */ /* 0x000fca00097fe4ff */
[----:B------:R3:W5:Y:S01]  /*1790*/  @P1 LDG.E R142, desc[UR60][R6.64] ;  /* 0x0000003c068e1981 */ /* 0x000762000c1e1900 */
[----:B-1----:R-:W-:Y:S02]  /*17a0*/  ISETP.NE.AND P1, PT, R9, 0x1, PT ;  /* 0x000000010900780c */ /* 0x002fe40003f25270 */
[----:B------:R-:W-:-:S05]  /*17b0*/  SHF.L.U32 R184, R29, 0x7, RZ ;  /* 0x000000071db87819 */ /* 0x000fca00000006ff */
[----:B0-----:R-:W-:-:S06]  /*17c0*/  VIADD R4, R184, 0x7f ;  /* 0x0000007fb8047836 */ /* 0x001fcc0000000000 */
[----:B------:R-:W0:Y:S08]  /*17d0*/  @P1 LDC R9, c[0x0][0x44c] ;  /* 0x00011300ff091b82 */ /* 0x000e300000000800 */
[----:B------:R-:W1:Y:S01]  /*17e0*/  @P1 LDC R5, c[0x0][0x450] ;  /* 0x00011400ff051b82 */ /* 0x000e620000000800 */
[----:B--2---:R-:W-:Y:S01]  /*17f0*/  @P0 IMAD.IADD R24, R8, 0x1, -R3 ;  /* 0x0000000108180824 */ /* 0x004fe200078e0a03 */
[----:B------:R-:W-:Y:S01]  /*1800*/  IADD3 R8, R27, -R0, RZ ;  /* 0x800000001b087210 */ /* 0x000fe20007ffe0ff */
[----:B0-----:R-:W-:-:S04]  /*1810*/  @P1 IMAD.HI.U32 R0, R4, R9, RZ ;  /* 0x0000000904001227 */ /* 0x001fc800078e00ff */
[----:B------:R-:W-:Y:S01]  /*1820*/  IMAD.IADD R186, R8, 0x1, R24 ;  /* 0x0000000108ba7824 */ /* 0x000fe200078e0218 */
[----:B-1----:R-:W-:-:S03]  /*1830*/  @P1 SHF.R.U32.HI R4, RZ, R5, R0 ;  /* 0x00000005ff041219 */ /* 0x002fc60000011600 */
[C---:B------:R-:W-:Y:S01]  /*1840*/  VIADD R0, R186.reuse, 0x5f ;  /* 0x0000005fba007836 */ /* 0x040fe20000000000 */
[----:B------:R-:W-:-:S03]  /*1850*/  IADD3 R143, R186, 0x60, -R185 ;  /* 0x00000060ba8f7810 */ /* 0x000fc60007ffe8b9 */
[----:B------:R-:W-:Y:S01]  /*1860*/  IMAD.HI R0, R0, 0x2aaaaaab, RZ ;  /* 0x2aaaaaab00007827 */ /* 0x000fe200078e02ff */
[----:B------:R-:W-:-:S04]  /*1870*/  IADD3 R4, R143, R4, RZ ;  /* 0x000000048f047210 */ /* 0x000fc80007ffe0ff */
[----:B------:R-:W-:Y:S01]  /*1880*/  SHF.R.U32.HI R3, RZ, 0x1f, R0 ;  /* 0x0000001fff037819 */ /* 0x000fe20000011600 */
[----:B------:R-:W-:-:S03]  /*1890*/  IMAD.HI R4, R4, 0x2aaaaaab, RZ ;  /* 0x2aaaaaab04047827 */ /* 0x000fc600078e02ff */
[----:B------:R-:W-:Y:S02]  /*18a0*/  LEA.HI.SX32 R144, R0, R3, 0x1c ;  /* 0x0000000300907211 */ /* 0x000fe400078fe2ff */
[----:B------:R-:W-:-:S04]  /*18b0*/  SHF.R.U32.HI R5, RZ, 0x1f, R4 ;  /* 0x0000001fff057819 */ /* 0x000fc80000011604 */
[----:B------:R-:W-:Y:S01]  /*18c0*/  LEA.HI.SX32 R5, R4, R5, 0x1c ;  /* 0x0000000504057211 */ /* 0x000fe200078fe2ff */
[----:B------:R-:W-:-:S03]  /*18d0*/  IMAD.MOV R4, RZ, RZ, -R8 ;  /* 0x000000ffff047224 */ /* 0x000fc600078e0a08 */
[----:B------:R-:W-:Y:S02]  /*18e0*/  VIMNMX R5, R144, R5, PT ;  /* 0x0000000590057248 */ /* 0x000fe40003fe0100 */
[----:B------:R-:W-:-:S03]  /*18f0*/  VIMNMX R4, RZ, R4, !PT ;  /* 0x00000004ff047248 */ /* 0x000fc60007fe0100 */
[----:B------:R-:W-:-:S05]  /*1900*/  IMAD R5, R5, 0x60, -R8 ;  /* 0x0000006005057824 */ /* 0x000fca00078e0a08 */
[----:B------:R-:W-:-:S04]  /*1910*/  VIMNMX R3, R5, R24, PT ;  /* 0x0000001805037248 */ /* 0x000fc80003fe0100 */
[----:B------:R-:W-:Y:S01]  /*1920*/  ISETP.GT.AND P0, PT, R3, R4, PT ;  /* 0x000000040300720c */ /* 0x000fe20003f04270 */
[----:B------:R-:W-:-:S05]  /*1930*/  IMAD.WIDE.U32 R4, R4, -0x55555555, RZ ;  /* 0xaaaaaaab04047825 */ /* 0x000fca00078e00ff */
[----:B------:R-:W-:-:S04]  /*1940*/  SHF.R.U32.HI R127, RZ, 0x6, R5 ;  /* 0x00000006ff7f7819 */ /* 0x000fc80000011605 */
[----:B------:R-:W-:-:S03]  /*1950*/  MOV R26, R127 ;  /* 0x0000007f001a7202 */ /* 0x000fc60000000f00 */
[----:B------:R-:W-:-:S04]  /*1960*/  @P0 VIADD R0, R3, 0x5f ;  /* 0x0000005f03000836 */ /* 0x000fc80000000000 */
[----:B------:R-:W-:-:S05]  /*1970*/  @P0 IMAD.HI R0, R0, 0x2aaaaaab, RZ ;  /* 0x2aaaaaab00000827 */ /* 0x000fca00078e02ff */
[----:B------:R-:W-:-:S04]  /*1980*/  @P0 SHF.R.U32.HI R3, RZ, 0x1f, R0 ;  /* 0x0000001fff030819 */ /* 0x000fc80000011600 */
[----:B------:R-:W-:Y:S02]  /*1990*/  @P0 LEA.HI.SX32 R26, R0, R3, 0x1c ;  /* 0x00000003001a0211 */ /* 0x000fe400078fe2ff */
[----:B------:R-:W-:Y:S02]  /*19a0*/  PLOP3.LUT P0, PT, PT, PT, PT, 0x80, 0x0 ;  /* 0x000000000000781c */ /* 0x000fe40003f0f070 */
[----:B------:R-:W-:-:S13]  /*19b0*/  ISETP.GT.AND P1, PT, R26, R127, PT ;  /* 0x0000007f1a00720c */ /* 0x000fda0003f24270 */
[----:B---3--:R-:W-:Y:S05]  /*19c0*/  @!P1 BRA `(.L_x_2691) ;  /* 0x0000008c00d49947 */ /* 0x008fea0003800000 */
        /* <DEDUP_REMOVED lines=11> */
[----:B------:R-:W-:Y:S01]  /*1a80*/  MOV R10, UR6 ;  /* 0x00000006000a7c02 */ /* 0x000fe20008000f00 */
[----:B------:R-:W-:Y:S01]  /*1a90*/  IMAD.U32 R6, RZ, RZ, UR4 ;  /* 0x00000004ff067e24 */ /* 0x000fe2000f8e00ff */
[----:B------:R-:W-:Y:S01]  /*1aa0*/  MOV R12, 0x1 ;  /* 0x00000001000c7802 */ /* 0x000fe20000000f00 */
[----:B------:R-:W-:-:S02]  /*1ab0*/  IMAD.U32 R7, RZ, RZ, UR5 ;  /* 0x00000005ff077e24 */ /* 0x000fc4000f8e00ff */
[----:B------:R-:W-:Y:S02]  /*1ac0*/  IMAD.U32 R11, RZ, RZ, UR7 ;  /* 0x00000007ff0b7e24 */ /* 0x000fe4000f8e00ff */
[----:B------:R-:W-:Y:S02]  /*1ad0*/  IMAD.MOV.U32 R8, RZ, RZ, 0x70 ;  /* 0x00000070ff087424 */ /* 0x000fe400078e00ff */
[----:B0-----:R-:W-:-:S07]  /*1ae0*/  IMAD.MOV.U32 R13, RZ, RZ, RZ ;  /* 0x000000ffff0d7224 */ /* 0x001fce00078e00ff */
[----:B------:R-:W-:-:S07]  /*1af0*/  LEPC R20, `(.L_x_2693) ;  /* 0x000000001014794e */ /* 0x000fce0000000000 */
[----:B-1---5:R-:W-:Y:S05]  /*1b00*/  CALL.ABS.NOINC R14 ;  /* 0x000000000e007343 */ /* 0x022fea0003c00000 */
.L_x_2693:
[----:B------:R-:W-:Y:S05]  /*1b10*/  BSYNC B6 ;  /* 0x0000000000067941 */ /* 0x000fea0003800000 */
.L_x_2692:
        /* <DEDUP_REMOVED lines=20> */
.L_x_2695:
[----:B------:R-:W-:Y:S05]  /*1c60*/  BSYNC B6 ;  /* 0x0000000000067941 */ /* 0x000fea0003800000 */
.L_x_2694:
[----:B------:R-:W-:Y:S01]  /*1c70*/  ULDC.64 UR4, c[0x0][0x9f8] ;  /* 0x00027e0000047ab9 */ /* 0x000fe20000000a00 */
[----:B------:R-:W0:Y:S01]  /*1c80*/  LDC.64 R94, c[0x0][0x3f8] ;  /* 0x0000fe00ff5e7b82 */ /* 0x000e220000000a00 */
[----:B------:R-:W-:-:S04]  /*1c90*/  ISETP.NE.U32.AND P0, PT, RZ, UR4, PT ;  /* 0x00000004ff007c0c */ /* 0x000fc8000bf05070 */
[----:B------:R-:W-:-:S03]  /*1ca0*/  ISETP.NE.AND.EX P0, PT, RZ, UR5, PT, P0 ;  /* 0x00000005ff007c0c */ /* 0x000fc6000bf05300 */
[----:B------:R-:W1:Y:S08]  /*1cb0*/  LDC R29, c[0x0][0x3f4] ;  /* 0x0000fd00ff1d7b82 */ /* 0x000e700000000800 */
[----:B------:R-:W2:Y:S02]  /*1cc0*/  LDC.64 R88, c[0x0][0x408] ;  /* 0x00010200ff587b82 */ /* 0x000ea40000000a00 */
[----:B------:R-:W-:Y:S01]  /*1cd0*/  @P0 IADD3 R4, P1, R193, UR4, RZ ;  /* 0x00000004c1040c10 */ /* 0x000fe2000ff3e0ff */
[----:B------:R-:W-:-:S03]  /*1ce0*/  ULDC UR4, c[0x0][0x2f4] ;  /* 0x0000bd0000047ab9 */ /* 0x000fc60000000800 */
        /* <DEDUP_REMOVED lines=8> */
[----:B------:R-:W-:Y:S01]  /*1d70*/  IMAD R131, R95, 0x60, RZ ;  /* 0x000000605f837824 */ /* 0x000fe200078e02ff */
[----:B------:R-:W-:Y:S01]  /*1d80*/  SEL R0, RZ, 0x1, P0 ;  /* 0x00000001ff007807 */ /* 0x000fe20000000000 */
[----:B------:R-:W-:Y:S01]  /*1d90*/  IMAD.SHL.U32 R108, R94, 0x40, RZ ;  /* 0x000000405e6c7824 */ /* 0x000fe200078e00ff */
[----:B------:R-:W-:Y:S01]  /*1da0*/  SHF.L.U32 R3, R3, 0x1, RZ ;  /* 0x0000000103037819 */ /* 0x000fe200000006ff */
[----:B------:R-:W-:Y:S01]  /*1db0*/  IMAD R114, R197, 0x40, R169 ;  /* 0x00000040c5727824 */ /* 0x000fe200078e02a9 */
[----:B------:R-:W-:Y:S01]  /*1dc0*/  ISETP.GE.AND P0, PT, R163, UR5, PT ;  /* 0x00000005a3007c0c */ /* 0x000fe2000bf06270 */
[----:B-1----:R-:W-:Y:S01]  /*1dd0*/  IMAD.SHL.U32 R126, R29, 0x2, RZ ;  /* 0x000000021d7e7824 */ /* 0x002fe200078e00ff */
[----:B------:R-:W-:Y:S01]  /*1de0*/  LOP3.LUT R0, R3, 0x2, R0, 0xe2, !PT ;  /* 0x0000000203007812 */ /* 0x000fe200078ee200 */
[----:B--2---:R-:W-:Y:S01]  /*1df0*/  IMAD.WIDE.U32 R90, R169, R88, R16 ;  /* 0x00000058a95a7225 */ /* 0x004fe200078e0010 */
[----:B------:R-:W-:-:S02]  /*1e00*/  SEL R3, RZ, 0xffffffff, P0 ;  /* 0xffffffffff037807 */ /* 0x000fc40000000000 */
[----:B------:R-:W-:Y:S01]  /*1e10*/  ISETP.GE.AND P0, PT, R164, UR4, PT ;  /* 0x00000004a4007c0c */ /* 0x000fe2000bf06270 */
[----:B------:R-:W-:Y:S01]  /*1e20*/  IMAD R133, R89, 0x60, RZ ;  /* 0x0000006059857824 */ /* 0x000fe200078e02ff */
[----:B------:R-:W-:Y:S01]  /*1e30*/  ISETP.GE.AND P1, PT, R19, UR4, PT ;  /* 0x0000000413007c0c */ /* 0x000fe2000bf26270 */
[----:B------:R-:W-:Y:S01]  /*1e40*/  IMAD.SHL.U32 R6, R3, 0x2, RZ ;  /* 0x0000000203067824 */ /* 0x000fe200078e00ff */
[----:B------:R-:W-:Y:S01]  /*1e50*/  SHF.R.S32.HI R7, RZ, 0x1f, R169 ;  /* 0x0000001fff077819 */ /* 0x000fe200000114a9 */
[----:B------:R-:W-:Y:S01]  /*1e60*/  IMAD.SHL.U32 R110, R88, 0x40, RZ ;  /* 0x00000040586e7824 */ /* 0x000fe200078e00ff */
[----:B------:R-:W-:Y:S02]  /*1e70*/  SEL R3, RZ, 0x4, P0 ;  /* 0x00000004ff037807 */ /* 0x000fe40000000000 */
[----:B---3--:R-:W-:Y:S02]  /*1e80*/  SEL R4, RZ, 0x8, P1 ;  /* 0x00000008ff047807 */ /* 0x008fe40000800000 */
[----:B------:R-:W-:-:S02]  /*1e90*/  SHF.R.S32.HI R161, RZ, 0x1f, R160 ;  /* 0x0000001fffa17819 */ /* 0x000fc400000114a0 */
[----:B------:R-:W-:Y:S01]  /*1ea0*/  LOP3.LUT R0, R4, R0, R3, 0xfe, !PT ;  /* 0x0000000004007212 */ /* 0x000fe200078efe03 */
[-C--:B------:R-:W-:Y:S01]  /*1eb0*/  IMAD R4, R7, R94.reuse, RZ ;  /* 0x0000005e07047224 */ /* 0x080fe200078e02ff */
[----:B------:R-:W-:Y:S01]  /*1ec0*/  ISETP.GE.AND P0, PT, R22, UR4, PT ;  /* 0x0000000416007c0c */ /* 0x000fe2000bf06270 */
[C---:B------:R-:W-:Y:S01]  /*1ed0*/  IMAD.WIDE.U32 R98, R169.reuse, R94, R160 ;  /* 0x0000005ea9627225 */ /* 0x040fe200078e00a0 */
[C---:B------:R-:W-:Y:S02]  /*1ee0*/  ISETP.GE.AND P2, PT, R16.reuse, UR5, PT ;  /* 0x0000000510007c0c */ /* 0x040fe4000bf46270 */
[----:B------:R-:W-:Y:S01]  /*1ef0*/  SEL R3, RZ, 0x10, P0 ;  /* 0x00000010ff037807 */ /* 0x000fe20000000000 */
[C---:B------:R-:W-:Y:S01]  /*1f00*/  IMAD R9, R169.reuse, R95, R4 ;  /* 0x0000005fa9097224 */ /* 0x040fe200078e0204 */
[----:B------:R-:W-:Y:S01]  /*1f10*/  SEL R5, RZ, 0x1, P2 ;  /* 0x00000001ff057807 */ /* 0x000fe20001000000 */
[----:B------:R-:W-:Y:S01]  /*1f20*/  IMAD.WIDE.U32 R92, R169, R88, R160 ;  /* 0x00000058a95c7225 */ /* 0x000fe200078e00a0 */
[----:B------:R-:W-:-:S02]  /*1f30*/  ISETP.GE.AND P3, PT, R16, R29, PT ;  /* 0x0000001d1000720c */ /* 0x000fc40003f66270 */
        /* <DEDUP_REMOVED lines=8> */
[----:B------:R-:W-:Y:S02]  /*1fc0*/  LOP3.LUT R5, R6, 0x2, R5, 0xe2, !PT ;  /* 0x0000000206057812 */ /* 0x000fe400078ee205 */
[----:B------:R-:W-:Y:S01]  /*1fd0*/  SEL R4, RZ, 0x4, P1 ;  /* 0x00000004ff047807 */ /* 0x000fe20000800000 */
[----:B------:R-:W-:Y:S01]  /*1fe0*/  IMAD R11, R169, R89, R0 ;  /* 0x00000059a90b7224 */ /* 0x000fe200078e0200 */
[----:B------:R-:W-:Y:S01]  /*1ff0*/  SEL R0, R29, RZ, P2 ;  /* 0x000000ff1d007207 */ /* 0x000fe20001000000 */
[----:B------:R-:W-:Y:S01]  /*2000*/  IMAD.IADD R3, R16, 0x1, R3 ;  /* 0x0000000110037824 */ /* 0x000fe200078e0203 */
[----:B------:R-:W-:Y:S01]  /*2010*/  LOP3.LUT R5, R5, R4, RZ, 0xfc, !PT ;  /* 0x0000000405057212 */ /* 0x000fe200078efcff */
[----:B------:R-:W-:Y:S01]  /*2020*/  IMAD.IADD R93, R93, 0x1, R11 ;  /* 0x000000015d5d7824 */ /* 0x000fe200078e020b */
[----:B------:R-:W-:Y:S01]  /*2030*/  ISETP.GE.AND P1, PT, R164, R29, PT ;  /* 0x0000001da400720c */ /* 0x000fe20003f26270 */
[----:B------:R-:W-:Y:S01]  /*2040*/  IMAD.IADD R4, R163, 0x1, R0 ;  /* 0x00000001a3047824 */ /* 0x000fe200078e0200 */
[----:B------:R-:W-:Y:S01]  /*2050*/  IADD3 R91, R11, R91, RZ ;  /* 0x0000005b0b5b7210 */ /* 0x000fe20007ffe0ff */
[----:B------:R-:W-:Y:S01]  /*2060*/  IMAD.WIDE.U32 R96, R142, R94, R96 ;  /* 0x0000005e8e607225 */ /* 0x000fe200078e0060 */
[----:B------:R-:W-:-:S02]  /*2070*/  SEL R7, R29, RZ, P1 ;  /* 0x000000ff1d077207 */ /* 0x000fc40000800000 */
[----:B------:R-:W-:Y:S01]  /*2080*/  SHF.R.S32.HI R0, RZ, 0x1f, R3 ;  /* 0x0000001fff007819 */ /* 0x000fe20000011403 */
[-C--:B------:R-:W-:Y:S01]  /*2090*/  IMAD.WIDE.U32 R92, R142, R88.reuse, R92 ;  /* 0x000000588e5c7225 */ /* 0x080fe200078e005c */
[----:B------:R-:W-:Y:S02]  /*20a0*/  SHF.R.S32.HI R11, RZ, 0x1f, R4 ;  /* 0x0000001fff0b7819 */ /* 0x000fe40000011404 */
[----:B------:R-:W-:Y:S01]  /*20b0*/  IADD3 R10, R164, R7, RZ ;  /* 0x00000007a40a7210 */ /* 0x000fe20007ffe0ff */
[----:B------:R-:W-:Y:S01]  /*20c0*/  IMAD.WIDE.U32 R90, R142, R88, R90 ;  /* 0x000000588e5a7225 */ /* 0x000fe200078e005a */
[CC--:B------:R-:W-:Y:S02]  /*20d0*/  LEA.HI R7, R0.reuse, R3.reuse, RZ, 0x3 ;  /* 0x0000000300077211 */ /* 0x0c0fe400078f18ff */
[----:B------:R-:W-:Y:S02]  /*20e0*/  LEA.HI R0, R0, R3, RZ, 0x6 ;  /* 0x0000000300007211 */ /* 0x000fe400078f30ff */
[----:B------:R-:W-:-:S02]  /*20f0*/  LEA.HI R6, R11, R4, RZ, 0x6 ;  /* 0x000000040b067211 */ /* 0x000fc400078f30ff */
[----:B------:R-:W-:Y:S02]  /*2100*/  LEA.HI R11, R11, R4, RZ, 0x3 ;  /* 0x000000040b0b7211 */ /* 0x000fe400078f18ff */
[----:B------:R-:W-:Y:S02]  /*2110*/  SHF.R.S32.HI R3, RZ, 0x6, R0 ;  /* 0x00000006ff037819 */ /* 0x000fe40000011400 */
[----:B------:R-:W-:Y:S02]  /*2120*/  SHF.R.S32.HI R6, RZ, 0x6, R6 ;  /* 0x00000006ff067819 */ /* 0x000fe40000011406 */
[C---:B------:R-:W-:Y:S01]  /*2130*/  LOP3.LUT R4, R180.reuse, 0x38, R11, 0xf8, !PT ;  /* 0x00000038b4047812 */ /* 0x040fe200078ef80b */
[C-C-:B------:R-:W-:Y:S01]  /*2140*/  IMAD R141, R3.reuse, 0x1800, R182.reuse ;  /* 0x00001800038d7824 */ /* 0x140fe200078e02b6 */
[----:B------:R-:W-:Y:S01]  /*2150*/  LOP3.LUT R0, R180, 0x38, R7, 0xf8, !PT ;  /* 0x00000038b4007812 */ /* 0x000fe200078ef807 */
[--C-:B------:R-:W-:Y:S01]  /*2160*/  IMAD R139, R3, 0x1800, R183.reuse ;  /* 0x00001800038b7824 */ /* 0x100fe200078e02b7 */
[-C--:B------:R-:W-:Y:S01]  /*2170*/  LOP3.LUT R3, R4, R181.reuse, RZ, 0x3c, !PT ;  /* 0x000000b504037212 */ /* 0x080fe200078e3cff */
[C---:B------:R-:W-:Y:S01]  /*2180*/  IMAD R140, R6.reuse, 0x1800, R182 ;  /* 0x00001800068c7824 */ /* 0x040fe200078e02b6 */
[----:B------:R-:W-:Y:S01]  /*2190*/  SHF.R.S32.HI R15, RZ, 0x1f, R10 ;  /* 0x0000001fff0f7819 */ /* 0x000fe2000001140a */
[----:B------:R-:W-:Y:S01]  /*21a0*/  IMAD R137, R6, 0x1800, R183 ;  /* 0x0000180006897824 */ /* 0x000fe200078e02b7 */
[----:B------:R-:W-:-:S02]  /*21b0*/  LOP3.LUT R0, R0, R181, RZ, 0x3c, !PT ;  /* 0x000000b500007212 */ /* 0x000fc400078e3cff */
[----:B------:R-:W-:Y:S02]  /*21c0*/  IADD3 R140, R140, R3, RZ ;  /* 0x000000038c8c7210 */ /* 0x000fe40007ffe0ff */
[C---:B------:R-:W-:Y:S01]  /*21d0*/  LOP3.LUT R3, R176.reuse, 0x38, R11, 0xf8, !PT ;  /* 0x00000038b0037812 */ /* 0x040fe200078ef80b */
[----:B------:R-:W-:Y:S01]  /*21e0*/  IMAD.IADD R141, R141, 0x1, R0 ;  /* 0x000000018d8d7824 */ /* 0x000fe200078e0200 */
[CC--:B------:R-:W-:Y:S02]  /*21f0*/  LEA.HI R21, R15.reuse, R10.reuse, RZ, 0x3 ;  /* 0x0000000a0f157211 */ /* 0x0c0fe400078f18ff */
[----:B------:R-:W-:Y:S02]  /*2200*/  LOP3.LUT R13, R176, 0x38, R7, 0xf8, !PT ;  /* 0x00000038b00d7812 */ /* 0x000fe400078ef807 */
[----:B------:R-:W-:Y:S02]  /*2210*/  LEA.HI R10, R15, R10, RZ, 0x6 ;  /* 0x0000000a0f0a7211 */ /* 0x000fe400078f30ff */
[----:B------:R-:W-:-:S02]  /*2220*/  LOP3.LUT R4, R3, R220, RZ, 0x3c, !PT ;  /* 0x000000dc03047212 */ /* 0x000fc400078e3cff */
[----:B------:R-:W-:Y:S02]  /*2230*/  SHF.R.S32.HI R15, RZ, 0x1f, R142 ;  /* 0x0000001fff0f7819 */ /* 0x000fe4000001148e */
[----:B------:R-:W-:Y:S01]  /*2240*/  LOP3.LUT R8, R13, R220, RZ, 0x3c, !PT ;  /* 0x000000dc0d087212 */ /* 0x000fe200078e3cff */
[----:B------:R-:W-:Y:S01]  /*2250*/  IMAD.IADD R137, R137, 0x1, R4 ;  /* 0x0000000189897824 */ /* 0x000fe200078e0204 */
[--C-:B------:R-:W-:Y:S01]  /*2260*/  LOP3.LUT R0, R180, 0x38, R21.reuse, 0xf8, !PT ;  /* 0x00000038b4007812 */ /* 0x100fe200078ef815 */
[----:B------:R-:W-:Y:S01]  /*2270*/  IMAD R4, R15, R94, RZ ;  /* 0x0000005e0f047224 */ /* 0x000fe200078e02ff */
[----:B------:R-:W-:Y:S01]  /*2280*/  SHF.R.S32.HI R10, RZ, 0x6, R10 ;  /* 0x00000006ff0a7819 */ /* 0x000fe2000001140a */
[----:B------:R-:W-:Y:S01]  /*2290*/  IMAD.IADD R139, R139, 0x1, R8 ;  /* 0x000000018b8b7824 */ /* 0x000fe200078e0208 */
[----:B------:R-:W-:Y:S01]  /*22a0*/  LOP3.LUT R13, R176, 0x38, R21, 0xf8, !PT ;  /* 0x00000038b00d7812 */ /* 0x000fe200078ef815 */
[----:B------:R-:W-:Y:S01]  /*22b0*/  IMAD R15, R15, R88, RZ ;  /* 0x000000580f0f7224 */ /* 0x000fe200078e02ff */
[----:B------:R-:W-:Y:S01]  /*22c0*/  LOP3.LUT R3, R0, R181, RZ, 0x3c, !PT ;  /* 0x000000b500037212 */ /* 0x000fe200078e3cff */
[----:B------:R-:W-:Y:S01]  /*22d0*/  IMAD R138, R10, 0x1800, R182 ;  /* 0x000018000a8a7824 */ /* 0x000fe200078e02b6 */
[----:B------:R-:W-:Y:S01]  /*22e0*/  LOP3.LUT R0, R13, R220, RZ, 0x3c, !PT ;  /* 0x000000dc0d007212 */ /* 0x000fe200078e3cff */
[----:B------:R-:W-:Y:S01]  /*22f0*/  IMAD R13, R142, R95, R4 ;  /* 0x0000005f8e0d7224 */ /* 0x000fe200078e0204 */
[----:B------:R-:W-:Y:S01]  /*2300*/  LOP3.LUT R4, R180, 0x18, R16, 0xf8, !PT ;  /* 0x00000018b4047812 */ /* 0x000fe200078ef810 */
[----:B------:R-:W-:Y:S01]  /*2310*/  IMAD.IADD R138, R138, 0x1, R3 ;  /* 0x000000018a8a7824 */ /* 0x000fe200078e0203 */
[----:B------:R-:W-:Y:S01]  /*2320*/  ISETP.GE.AND P4, PT, R19, UR5, PT ;  /* 0x0000000513007c0c */ /* 0x000fe2000bf86270 */
[----:B------:R-:W-:Y:S01]  /*2330*/  IMAD R135, R10, 0x1800, R183 ;  /* 0x000018000a877824 */ /* 0x000fe200078e02b7 */
[----:B------:R-:W-:Y:S01]  /*2340*/  ISETP.GE.AND P0, PT, R23, UR4, PT ;  /* 0x0000000417007c0c */ /* 0x000fe2000bf06270 */
[----:B------:R-:W-:Y:S01]  /*2350*/  IMAD R15, R142, R89, R15 ;  /* 0x000000598e0f7224 */ /* 0x000fe200078e020f */
[----:B------:R-:W-:Y:S01]  /*2360*/  LOP3.LUT R3, R4, R181, RZ, 0x3c, !PT ;  /* 0x000000b504037212 */ /* 0x000fe200078e3cff */
[----:B------:R-:W-:Y:S01]  /*2370*/  IMAD.IADD R106, R99, 0x1, R13 ;  /* 0x00000001636a7824 */ /* 0x000fe200078e020d */
[----:B------:R-:W-:Y:S01]  /*2380*/  SEL R4, RZ, 0x8, P4 ;  /* 0x00000008ff047807 */ /* 0x000fe20002000000 */
[----:B------:R-:W-:Y:S01]  /*2390*/  IMAD.IADD R104, R13, 0x1, R97 ;  /* 0x000000010d687824 */ /* 0x000fe200078e0261 */
[----:B------:R-:W-:Y:S01]  /*23a0*/  SEL R8, RZ, 0x20, P0 ;  /* 0x00000020ff087807 */ /* 0x000fe20000000000 */
[----:B------:R-:W-:Y:S01]  /*23b0*/  IMAD.IADD R103, R15, 0x1, R91 ;  /* 0x000000010f677824 */ /* 0x000fe200078e025b */
[----:B------:R-:W-:-:S02]  /*23c0*/  LOP3.LUT P5, RZ, R205, 0x4, RZ, 0xc0, !PT ;  /* 0x00000004cdff7812 */ /* 0x000fc400078ac0ff */
[----:B------:R-:W-:Y:S02]  /*23d0*/  MOV R128, 0x20 ;  /* 0x0000002000807802 */ /* 0x000fe40000000f00 */
[C---:B------:R-:W-:Y:S02]  /*23e0*/  LOP3.LUT R20, R5.reuse, R4, RZ, 0xfc, !PT ;  /* 0x0000000405147212 */ /* 0x040fe400078efcff */
[----:B------:R-:W-:Y:S02]  /*23f0*/  LOP3.LUT R4, R5, 0x1, RZ, 0xc0, !PT ;  /* 0x0000000105047812 */ /* 0x000fe400078ec0ff */
[C---:B------:R-:W-:Y:S01]  /*2400*/  SHF.L.U64.HI R107, R94.reuse, 0x6, R95 ;  /* 0x000000065e6b7819 */ /* 0x040fe2000001025f */
[----:B------:R-:W-:Y:S01]  /*2410*/  IMAD.WIDE.U32 R94, R94, 0x60, RZ ;  /* 0x000000605e5e7825 */ /* 0x000fe200078e00ff */
[C---:B------:R-:W-:Y:S02]  /*2420*/  SHF.L.U64.HI R109, R88.reuse, 0x6, R89 ;  /* 0x00000006586d7819 */ /* 0x040fe40000010259 */
[----:B------:R-:W-:Y:S01]  /*2430*/  SHF.R.S32.HI R119, RZ, 0x3, R7 ;  /* 0x00000003ff777819 */ /* 0x000fe20000011407 */
[----:B------:R-:W-:Y:S01]  /*2440*/  IMAD.WIDE.U32 R88, R88, 0x60, RZ ;  /* 0x0000006058587825 */ /* 0x000fe200078e00ff */
[----:B------:R-:W-:-:S02]  /*2450*/  LOP3.LUT R5, R7, 0xfffffff8, RZ, 0xc0, !PT ;  /* 0xfffffff807057812 */ /* 0x000fc400078ec0ff */
[----:B------:R-:W-:Y:S01]  /*2460*/  LOP3.LUT R100, R9, R8, RZ, 0xfc, !PT ;  /* 0x0000000809647212 */ /* 0x000fe200078efcff */
[----:B------:R-:W-:Y:S01]  /*2470*/  IMAD.IADD R131, R95, 0x1, R131 ;  /* 0x000000015f837824 */ /* 0x000fe200078e0283 */
[----:B------:R-:W-:Y:S01]  /*2480*/  SEL R128, R128, 0xffffffe0, !P5 ;  /* 0xffffffe080807807 */ /* 0x000fe20006800000 */
[----:B------:R-:W-:Y:S01]  /*2490*/  IMAD.IADD R133, R89, 0x1, R133 ;  /* 0x0000000159857824 */ /* 0x000fe200078e0285 */
[----:B------:R-:W-:Y:S02]  /*24a0*/  IADD3 R3, R182, R3, RZ ;  /* 0x00000003b6037210 */ /* 0x000fe40007ffe0ff */
[----:B------:R-:W-:Y:S02]  /*24b0*/  LOP3.LUT R6, R11, 0xfffffff8, RZ, 0xc0, !PT ;  /* 0xfffffff80b067812 */ /* 0x000fe400078ec0ff */
[----:B------:R-:W-:Y:S02]  /*24c0*/  LOP3.LUT R7, R21, 0xfffffff8, RZ, 0xc0, !PT ;  /* 0xfffffff815077812 */ /* 0x000fe400078ec0ff */
[----:B------:R-:W-:-:S02]  /*24d0*/  IADD3 R130, R130, R27, RZ ;  /* 0x0000001b82827210 */ /* 0x000fc40007ffe0ff */
[----:B------:R-:W-:Y:S02]  /*24e0*/  SHF.R.S32.HI R115, RZ, 0x3, R21 ;  /* 0x00000003ff737819 */ /* 0x000fe40000011415 */
[----:B------:R-:W-:Y:S02]  /*24f0*/  LOP3.LUT R8, R9, 0x1, RZ, 0xc0, !PT ;  /* 0x0000000109087812 */ /* 0x000fe400078ec0ff */
[----:B------:R-:W-:Y:S02]  /*2500*/  IADD3 R135, R135, R0, RZ ;  /* 0x0000000087877210 */ /* 0x000fe40007ffe0ff */
        /* <DEDUP_REMOVED lines=9> */
[----:B------:R-:W-:Y:S02]  /*25a0*/  IADD3 R105, R93, R15, RZ ;  /* 0x0000000f5d697210 */ /* 0x000fe40007ffe0ff */
[----:B------:R-:W-:Y:S02]  /*25b0*/  SHF.R.S32.HI R116, RZ, 0x3, R11 ;  /* 0x00000003ff747819 */ /* 0x000fe4000001140b */
[----:B------:R-:W-:Y:S02]  /*25c0*/  LOP3.LUT R20, R20, 0x8, RZ, 0xc0, !PT ;  /* 0x0000000814147812 */ /* 0x000fe400078ec0ff */
[----:B------:R-:W-:Y:S02]  /*25d0*/  SHF.R.S32.HI R113, RZ, 0x1f, R5 ;  /* 0x0000001fff717819 */ /* 0x000fe40000011405 */
[----:B------:R-:W-:Y:S02]  /*25e0*/  SHF.R.S32.HI R112, RZ, 0x1f, R6 ;  /* 0x0000001fff707819 */ /* 0x000fe40000011406 */
[----:B------:R-:W-:-:S02]  /*25f0*/  SHF.R.S32.HI R111, RZ, 0x1f, R7 ;  /* 0x0000001fff6f7819 */ /* 0x000fc40000011407 */
[----:B------:R-:W-:Y:S02]  /*2600*/  LOP3.LUT R100, R100, 0x20, RZ, 0xc0, !PT ;  /* 0x0000002064647812 */ /* 0x000fe400078ec0ff */
[----:B----4-:R-:W-:-:S07]  /*2610*/  SHF.R.S32.HI R129, RZ, 0x1f, R25 ;  /* 0x0000001fff817819 */ /* 0x010fce0000011419 */
.L_x_2801:
        /* <DEDUP_REMOVED lines=9> */
[----:B--2---:R-:W0:Y:S08]  /*26b0*/  @!P0 LDC.64 R14, c[0x0][0x428] ;  /* 0x00010a00ff0e8b82 */ /* 0x004e300000000a00 */
        /* <DEDUP_REMOVED lines=9> */
[----:B------:R-:W-:-:S04]  /*2750*/  @!P0 IMAD.WIDE.U32 R14, R25, R14, R28 ;  /* 0x0000000e190e8225 */ /* 0x000fc800078e001c */
[----:B------:R-:W-:Y:S01]  /*2760*/  IMAD.MOV.U32 R28, RZ, RZ, RZ ;  /* 0x000000ffff1c7224 */ /* 0x000fe200078e00ff */
[----:B------:R-:W-:Y:S02]  /*2770*/  @!P0 IADD3 R15, R15, R31, RZ ;  /* 0x0000001f0f0f8210 */ /* 0x000fe40007ffe0ff */
        /* <DEDUP_REMOVED lines=11> */
[----:B------:R-:W-:-:S02]  /*2830*/  P2R R124, PR, RZ, 0x10 ;  /* 0x00000010ff7c7803 */ /* 0x000fc40000000000 */
[----:B------:R-:W-:Y:S01]  /*2840*/  LEA R33, R14, R121, 0x1 ;  /* 0x000000790e217211 */ /* 0x000fe200078e08ff */
        /* <DEDUP_REMOVED lines=13> */
[----:B------:R-:W-:Y:S02]  /*2920*/  IMAD R15, R84, UR4, RZ ;  /* 0x00000004540f7c24 */ /* 0x000fe4000f8e02ff */
[----:B------:R-:W-:Y:S01]  /*2930*/  IMAD.IADD R13, R13, 0x1, R11 ;  /* 0x000000010d0d7824 */ /* 0x000fe200078e020b */
[----:B------:R-:W-:Y:S01]  /*2940*/  SHF.R.S32.HI R11, RZ, 0x1f, R26 ;  /* 0x0000001fff0b7819 */ /* 0x000fe2000001141a */
[C---:B------:R-:W-:Y:S02]  /*2950*/  IMAD R15, R28.reuse, UR5, R15 ;  /* 0x000000051c0f7c24 */ /* 0x040fe4000f8e020f */
[----:B------:R-:W-:Y:S01]  /*2960*/  IMAD.WIDE.U32 R12, R28, UR4, R12 ;  /* 0x000000041c0c7c25 */ /* 0x000fe2000f8e000c */
[----:B------:R-:W-:-:S03]  /*2970*/  ULDC.64 UR4, c[0x0][0x308] ;  /* 0x0000c20000047ab9 */ /* 0x000fc60000000a00 */
[----:B------:R-:W-:Y:S01]  /*2980*/  IMAD R39, R11, R88, R34 ;  /* 0x000000580b277224 */ /* 0x000fe200078e0222 */
[----:B------:R-:W-:Y:S01]  /*2990*/  IADD3 R13, R13, R15, RZ ;  /* 0x0000000f0d0d7210 */ /* 0x000fe20007ffe0ff */
[----:B------:R-:W-:Y:S02]  /*29a0*/  IMAD R15, R0, UR4, RZ ;  /* 0x00000004000f7c24 */ /* 0x000fe4000f8e02ff */
[----:B------:R-:W-:Y:S02]  /*29b0*/  IMAD R37, R11, R94, R14 ;  /* 0x0000005e0b257224 */ /* 0x000fe400078e020e */
[C---:B------:R-:W-:Y:S02]  /*29c0*/  IMAD R117, R30.reuse, UR5, R15 ;  /* 0x000000051e757c24 */ /* 0x040fe4000f8e020f */
[----:B------:R-:W-:Y:S01]  /*29d0*/  IMAD.WIDE.U32 R34, R30, UR4, R12 ;  /* 0x000000041e227c25 */ /* 0x000fe2000f8e000c */
[----:B------:R-:W-:-:S03]  /*29e0*/  ULDC.64 UR4, c[0x0][0x2e8] ;  /* 0x0000ba0000047ab9 */ /* 0x000fc60000000a00 */
[----:B------:R-:W-:Y:S01]  /*29f0*/  IMAD.IADD R117, R35, 0x1, R117 ;  /* 0x0000000123757824 */ /* 0x000fe200078e0275 */
[----:B------:R-:W-:Y:S01]  /*2a00*/  LEA R118, P4, R34, UR4, 0x1 ;  /* 0x0000000422767c11 */ /* 0x000fe2000f8808ff */
[----:B------:R-:W-:Y:S02]  /*2a10*/  IMAD R85, R26, -0x60, R24 ;  /* 0xffffffa01a557824 */ /* 0x000fe400078e0218 */
[-C--:B------:R-:W-:Y:S01]  /*2a20*/  IMAD.WIDE.U32 R12, R88, R26.reuse, RZ ;  /* 0x0000001a580c7225 */ /* 0x080fe200078e00ff */
[----:B------:R-:W-:Y:S02]  /*2a30*/  LEA.HI.X R117, R34, UR5, R117, 0x1, P4 ;  /* 0x0000000522757c11 */ /* 0x000fe4000a0f0c75 */
[----:B------:R-:W-:Y:S01]  /*2a40*/  VIMNMX R85, R85, 0x60, PT ;  /* 0x0000006055557848 */ /* 0x000fe20003fe0100 */
        /* <DEDUP_REMOVED lines=60> */
.L_x_2700:
[----:B------:R-:W-:Y:S05]  /*2e10*/  BSYNC B1 ;  /* 0x0000000000017941 */ /* 0x000fea0003800000 */
.L_x_2699:
        /* <DEDUP_REMOVED lines=56> */
.L_x_2702:
[----:B------:R-:W-:Y:S05]  /*31a0*/  BSYNC B1 ;  /* 0x0000000000017941 */ /* 0x000fea0003800000 */
.L_x_2701:
[----:B------:R-:W2:Y:S01]  /*31b0*/  LDL R11, [R1+0x30] ;  /* 0x00003000010b7983 */ /* 0x000ea20000100800 */
[----:B0-----:R-:W-:Y:S01]  /*31c0*/  MOV R12, R63 ;  /* 0x0000003f000c7202 */ /* 0x001fe20000000f00 */
[----:B------:R-:W-:Y:S01]  /*31d0*/  IMAD.MOV.U32 R14, RZ, RZ, R71 ;  /* 0x000000ffff0e7224 */ /* 0x000fe200078e0047 */
[----:B------:R-:W-:Y:S02]  /*31e0*/  MOV R13, R70 ;  /* 0x00000046000d7202 */ /* 0x000fe40000000f00 */
[----:B------:R-:W-:Y:S02]  /*31f0*/  PRMT R156, R83, 0x5410, R86 ;  /* 0x00005410539c7816 */ /* 0x000fe40000000056 */
[----:B------:R-:W-:Y:S01]  /*3200*/  PRMT R208, R13, 0x5410, R14 ;  /* 0x000054100dd07816 */ /* 0x000fe2000000000e */
[----:B------:R-:W-:Y:S02]  /*3210*/  IMAD.MOV.U32 R13, RZ, RZ, R78 ;  /* 0x000000ffff0d7224 */ /* 0x000fe400078e004e */
[----:B------:R-:W-:-:S03]  /*3220*/  IMAD.MOV.U32 R14, RZ, RZ, R79 ;  /* 0x000000ffff0e7224 */ /* 0x000fc600078e004f */
[----:B------:R-:W-:Y:S01]  /*3230*/  PRMT R153, R13, 0x7610, R153 ;  /* 0x000076100d997816 */ /* 0x000fe20000000099 */
[----:B------:R-:W-:Y:S01]  /*3240*/  IMAD.MOV.U32 R13, RZ, RZ, R64 ;  /* 0x000000ffff0d7224 */ /* 0x000fe200078e0040 */
[----:B------:R-:W-:Y:S02]  /*3250*/  PRMT R210, R14, 0x7610, R210 ;  /* 0x000076100ed27816 */ /* 0x000fe400000000d2 */
[----:B------:R-:W-:-:S04]  /*3260*/  MOV R14, R65 ;  /* 0x00000041000e7202 */ /* 0x000fc80000000f00 */
[----:B------:R-:W-:Y:S01]  /*3270*/  PRMT R159, R14, 0x5410, R13 ;  /* 0x000054100e9f7816 */ /* 0x000fe2000000000d */
[----:B------:R-:W-:Y:S01]  /*3280*/  IMAD.MOV.U32 R13, RZ, RZ, R69 ;  /* 0x000000ffff0d7224 */ /* 0x000fe200078e0045 */
[----:B------:R-:W-:-:S04]  /*3290*/  MOV R14, R72 ;  /* 0x00000048000e7202 */ /* 0x000fc80000000f00 */
[----:B------:R-:W-:Y:S01]  /*32a0*/  PRMT R210, R210, 0x5410, R14 ;  /* 0x00005410d2d27816 */ /* 0x000fe2000000000e */
[----:B------:R-:W-:Y:S01]  /*32b0*/  IMAD.MOV.U32 R14, RZ, RZ, R81 ;  /* 0x000000ffff0e7224 */ /* 0x000fe200078e0051 */
        /* <DEDUP_REMOVED lines=8> */
[----:B------:R-:W-:Y:S01]  /*3340*/  UISETP.NE.AND UP0, UPT, UR4, 0x3, UPT ;  /* 0x000000030400788c */ /* 0x000fe2000bf05270 */
[----:B------:R-:W-:Y:S02]  /*3350*/  MOV R12, R75 ;  /* 0x0000004b000c7202 */ /* 0x000fe40000000f00 */
[----:B------:R-:W-:Y:S01]  /*3360*/  PRMT R206, R206, 0x5410, R13 ;  /* 0x00005410cece7816 */ /* 0x000fe2000000000d */
[----:B------:R-:W-:Y:S01]  /*3370*/  IMAD.MOV.U32 R13, RZ, RZ, R80 ;  /* 0x000000ffff0d7224 */ /* 0x000fe200078e0050 */
[----:B------:R-:W-:Y:S01]  /*3380*/  PRMT R209, R11, 0x5410, R12 ;  /* 0x000054100bd17816 */ /* 0x000fe2000000000c */
[----:B------:R-:W-:Y:S01]  /*3390*/  IMAD.MOV.U32 R12, RZ, RZ, R61 ;  /* 0x000000ffff0c7224 */ /* 0x000fe200078e003d */
[----:B------:R-:W-:-:S02]  /*33a0*/  MOV R11, R60 ;  /* 0x0000003c000b7202 */ /* 0x000fc40000000f00 */
[----:B------:R-:W-:Y:S01]  /*33b0*/  PRMT R153, R153, 0x5410, R13 ;  /* 0x0000541099997816 */ /* 0x000fe2000000000d */
[----:B-----5:R-:W-:Y:S01]  /*33c0*/  IMAD.MOV.U32 R13, RZ, RZ, R35 ;  /* 0x000000ffff0d7224 */ /* 0x020fe200078e0023 */
[----:B------:R-:W-:Y:S01]  /*33d0*/  PRMT R157, R11, 0x5410, R12 ;  /* 0x000054100b9d7816 */ /* 0x000fe2000000000c */
[----:B------:R-:W-:Y:S01]  /*33e0*/  IMAD.MOV.U32 R12, RZ, RZ, R68 ;  /* 0x000000ffff0c7224 */ /* 0x000fe200078e0044 */
[----:B------:R-:W-:Y:S01]  /*33f0*/  PLOP3.LUT P0, PT, PT, PT, UP0, 0x80, 0x0 ;  /* 0x000000000000781c */ /* 0x000fe20003f0f008 */
[----:B------:R-:W-:-:S03]  /*3400*/  IMAD.MOV.U32 R11, RZ, RZ, R73 ;  /* 0x000000ffff0b7224 */ /* 0x000fc600078e0049 */
[----:B------:R-:W-:Y:S02]  /*3410*/  PRMT R207, R12, 0x7610, R207 ;  /* 0x000076100ccf7816 */ /* 0x000fe400000000cf */
[----:B------:R-:W-:Y:S01]  /*3420*/  PRMT R211, R11, 0x7610, R211 ;  /* 0x000076100bd37816 */ /* 0x000fe200000000d3 */
[----:B------:R-:W-:Y:S01]  /*3430*/  IMAD.MOV.U32 R11, RZ, RZ, R76 ;  /* 0x000000ffff0b7224 */ /* 0x000fe200078e004c */
[----:B------:R-:W-:-:S04]  /*3440*/  MOV R12, R77 ;  /* 0x0000004d000c7202 */ /* 0x000fc80000000f00 */
[----:B------:R-:W-:Y:S01]  /*3450*/  PRMT R212, R12, 0x5410, R14 ;  /* 0x000054100cd47816 */ /* 0x000fe2000000000e */
[----:B------:R-:W-:Y:S01]  /*3460*/  IMAD.MOV.U32 R12, RZ, RZ, R38 ;  /* 0x000000ffff0c7224 */ /* 0x000fe200078e0026 */
[----:B------:R-:W-:Y:S02]  /*3470*/  PRMT R211, R211, 0x5410, R11 ;  /* 0x00005410d3d37816 */ /* 0x000fe4000000000b */
[----:B------:R-:W-:Y:S02]  /*3480*/  MOV R11, R39 ;  /* 0x00000027000b7202 */ /* 0x000fe40000000f00 */
[----:B------:R-:W-:Y:S02]  /*3490*/  MOV R14, R34 ;  /* 0x00000022000e7202 */ /* 0x000fe40000000f00 */
[----:B------:R-:W-:Y:S01]  /*34a0*/  PRMT R123, R12, 0x5410, R11 ;  /* 0x000054100c7b7816 */ /* 0x000fe2000000000b */
[----:B------:R-:W-:Y:S01]  /*34b0*/  IMAD.MOV.U32 R11, RZ, RZ, R47 ;  /* 0x000000ffff0b7224 */ /* 0x000fe200078e002f */
[----:B------:R-:W-:-:S02]  /*34c0*/  MOV R12, R46 ;  /* 0x0000002e000c7202 */ /* 0x000fc40000000f00 */
[----:B------:R-:W-:Y:S01]  /*34d0*/  PRMT R83, R14, 0x5410, R13 ;  /* 0x000054100e537816 */ /* 0x000fe2000000000d */
[----:B------:R-:W-:Y:S01]  /*34e0*/  IMAD.MOV.U32 R14, RZ, RZ, R42 ;  /* 0x000000ffff0e7224 */ /* 0x000fe200078e002a */
[----:B------:R-:W-:Y:S01]  /*34f0*/  PRMT R147, R12, 0x5410, R11 ;  /* 0x000054100c937816 */ /* 0x000fe2000000000b */
[----:B------:R-:W-:Y:S02]  /*3500*/  IMAD.MOV.U32 R12, RZ, RZ, R54 ;  /* 0x000000ffff0c7224 */ /* 0x000fe400078e0036 */
[----:B------:R-:W-:Y:S02]  /*3510*/  IMAD.MOV.U32 R11, RZ, RZ, R55 ;  /* 0x000000ffff0b7224 */ /* 0x000fe400078e0037 */
[----:B------:R-:W-:-:S03]  /*3520*/  IMAD.MOV.U32 R13, RZ, RZ, R43 ;  /* 0x000000ffff0d7224 */ /* 0x000fc600078e002b */
        /* <DEDUP_REMOVED lines=13> */
[----:B------:R-:W-:Y:S02]  /*3600*/  MOV R12, R48 ;  /* 0x00000030000c7202 */ /* 0x000fe40000000f00 */
[----:B------:R-:W-:Y:S02]  /*3610*/  MOV R14, R36 ;  /* 0x00000024000e7202 */ /* 0x000fe40000000f00 */
[----:B------:R-:W-:Y:S01]  /*3620*/  PRMT R148, R12, 0x5410, R11 ;  /* 0x000054100c947816 */ /* 0x000fe2000000000b */
[----:B------:R-:W-:Y:S01]  /*3630*/  IMAD.MOV.U32 R12, RZ, RZ, R52 ;  /* 0x000000ffff0c7224 */ /* 0x000fe200078e0034 */
[----:B------:R-:W-:-:S02]  /*3640*/  MOV R11, R53 ;  /* 0x00000035000b7202 */ /* 0x000fc40000000f00 */
[----:B------:R-:W-:Y:S02]  /*3650*/  PRMT R122, R14, 0x5410, R13 ;  /* 0x000054100e7a7816 */ /* 0x000fe4000000000d */
[----:B------:R-:W-:Y:S01]  /*3660*/  PRMT R152, R12, 0x5410, R11 ;  /* 0x000054100c987816 */ /* 0x000fe2000000000b */
[----:B------:R-:W-:Y:S02]  /*3670*/  IMAD.MOV.U32 R12, RZ, RZ, R56 ;  /* 0x000000ffff0c7224 */ /* 0x000fe400078e0038 */
[----:B------:R-:W-:-:S05]  /*3680*/  IMAD.MOV.U32 R11, RZ, RZ, R57 ;  /* 0x000000ffff0b7224 */ /* 0x000fca00078e0039 */
[----:B------:R-:W-:Y:S01]  /*3690*/  PRMT R155, R12, 0x5410, R11 ;  /* 0x000054100c9b7816 */ /* 0x000fe2000000000b */
[----:B------:R-:W-:Y:S06]  /*36a0*/  @!P0 BRA `(.L_x_2703) ;  /* 0x0000000000048947 */ /* 0x000fec0003800000 */
[----:B------:R-:W-:Y:S01]  /*36b0*/  BPT.TRAP 0x1 ;  /* 0x000000040000795c */ /* 0x000fe20000300000 */
.L_x_2703:
[----:B------:R-:W-:Y:S01]  /*36c0*/  LEA R86, R18, R2, 0x3 ;  /* 0x0000000212567211 */ /* 0x000fe200078e18ff */
[----:B------:R-:W-:Y:S01]  /*36d0*/  BSSY B1, `(.L_x_2704) ;  /* 0x0000004000017945 */ /* 0x000fe20003800000 */
[----:B------:R-:W-:-:S04]  /*36e0*/  SHF.L.U32 R87, R170, 0x1f, RZ ;  /* 0x0000001faa577819 */ /* 0x000fc800000006ff */
[----:B------:R-:W0:Y:S02]  /*36f0*/  SYNCS.PHASECHK.TRANS64.TRYWAIT P6, [R86+URZ+0x2a890], R87 ;  /* 0x02a89057560075a7 */ /* 0x000e2400080c017f */
[----:B0-----:R-:W-:Y:S05]  /*3700*/  @!P6 BRA `(.L_x_2705) ;  /* 0x000001fc002ce947 */ /* 0x001fea0003800000 */
.L_x_3046:
[----:B------:R-:W-:Y:S05]  /*3710*/  BSYNC B1 ;  /* 0x0000000000017941 */ /* 0x000fea0003800000 */
.L_x_2704:
[----:B------:R-:W-:-:S03]  /*3720*/  UMOV UR4, 0xffffffff ;  /* 0xffffffff00047882 */ /* 0x000fc60000000000 */
[----:B------:R-:W-:Y:S05]  /*3730*/  BRA.DIV UR4, `(.L_x_2706) ;  /* 0x000001fe04347947 */ /* 0x000fea000b800000 */
[----:B------:R1:W2:Y:S04]  /*3740*/  SHFL.IDX PT, R82, R117, RZ, 0x1c1f ;  /* 0x001c1fff75527589 */ /* 0x0002a800000e0000 */
[----:B------:R1:W3:Y:S02]  /*3750*/  SHFL.IDX PT, R11, R118, RZ, 0x1c1f ;  /* 0x001c1fff760b7589 */ /* 0x0002e400000e0000 */
.L_x_3050:
        /* <DEDUP_REMOVED lines=9> */
[----:B------:R-:W-:Y:S01]  /*37f0*/  SHF.R.U64 R150, R80, 0x10, R81 ;  /* 0x0000001050967819 */ /* 0x000fe20000001251 */
[----:B0-----:R-:W-:Y:S01]  /*3800*/  IMAD.MOV.U32 R80, RZ, RZ, R13 ;  /* 0x000000ffff507224 */ /* 0x001fe200078e000d */
        /* <DEDUP_REMOVED lines=12> */
[----:B------:R-:W-:Y:S01]  /*38d0*/  IMAD.MOV.U32 R78, RZ, RZ, R12 ;  /* 0x000000ffff4e7224 */ /* 0x000fe200078e000c */
[----:B------:R-:W-:Y:S01]  /*38e0*/  MOV R12, R15 ;  /* 0x0000000f000c7202 */ /* 0x000fe20000000f00 */
[----:B------:R-:W-:-:S02]  /*38f0*/  HADD2.F32 R15, -RZ, R80.H0_H0 ;  /* 0x20000050ff0f7230 */ /* 0x000fc40000004100 */
[----:B------:R-:W-:Y:S02]  /*3900*/  F2FP.F16.F32.PACK_AB R150, R150, R151 ;  /* 0x000000979696723e */ /* 0x000fe400000000ff */
        /* <DEDUP_REMOVED lines=16> */
[--C-:B------:R-:W-:Y:S02]  /*3a10*/  HADD2.F32 R78, -RZ, R79.reuse.H1_H1 ;  /* 0x3000004fff4e7230 */ /* 0x100fe40000004100 */
[----:B------:R-:W-:Y:S02]  /*3a20*/  HADD2.F32 R80, -RZ, R79.H0_H0 ;  /* 0x2000004fff507230 */ /* 0x000fe40000004100 */
[----:B------:R-:W-:Y:S02]  /*3a30*/  HADD2.F32 R79, -RZ, R210.H0_H0 ;  /* 0x200000d2ff4f7230 */ /* 0x000fe40000004100 */
[----:B------:R-:W-:Y:S01]  /*3a40*/  FMUL.FTZ R81, R78, R153 ;  /* 0x000000994e517220 */ /* 0x000fe20000410000 */
[----:B------:R-:W-:Y:S01]  /*3a50*/  F2FP.F16.F32.PACK_AB R14, R14, R15 ;  /* 0x0000000f0e0e723e */ /* 0x000fe200000000ff */
[C---:B------:R-:W-:Y:S02]  /*3a60*/  FMUL.FTZ R153, R80.reuse, R153 ;  /* 0x0000009950997220 */ /* 0x040fe40000410000 */
[----:B------:R-:W-:-:S02]  /*3a70*/  FFMA.FTZ R81, R80, R79, -R81 ;  /* 0x0000004f50517223 */ /* 0x000fc40000010851 */
[----:B------:R-:W-:Y:S01]  /*3a80*/  FFMA.FTZ R153, R78, R79, R153 ;  /* 0x0000004f4e997223 */ /* 0x000fe20000010099 */
[----:B------:R-:W-:Y:S01]  /*3a90*/  F2FP.F16.F32.PACK_AB R78, R13, R12 ;  /* 0x0000000c0d4e723e */ /* 0x000fe200000000ff */
[----:B------:R-:W-:Y:S01]  /*3aa0*/  IMAD.MOV.U32 R12, RZ, RZ, R14 ;  /* 0x000000ffff0c7224 */ /* 0x000fe200078e000e */
[----:B------:R-:W-:Y:S02]  /*3ab0*/  MOV R13, R150 ;  /* 0x00000096000d7202 */ /* 0x000fe40000000f00 */
[----:B------:R-:W-:Y:S01]  /*3ac0*/  F2FP.F16.F32.PACK_AB R81, R153, R81 ;  /* 0x000000519951723e */ /* 0x000fe200000000ff */
[----:B------:R-:W-:-:S04]  /*3ad0*/  IMAD.MOV.U32 R15, RZ, RZ, R78 ;  /* 0x000000ffff0f7224 */ /* 0x000fc800078e004e */
[----:B------:R-:W-:-:S07]  /*3ae0*/  IMAD.MOV.U32 R14, RZ, RZ, R81 ;  /* 0x000000ffff0e7224 */ /* 0x000fce00078e0051 */
.L_x_2712:
[----:B------:R-:W-:Y:S05]  /*3af0*/  BSYNC B3 ;  /* 0x0000000000037941 */ /* 0x000fea0003800000 */
.L_x_2711:
[----:B---3--:R-:W-:-:S04]  /*3b00*/  LEA R78, P4, R16, R11, 0x1 ;  /* 0x0000000b104e7211 */ /* 0x008fc800078808ff */
[----:B--2---:R-:W-:-:S05]  /*3b10*/  LEA.HI.X R79, R16, R82, R17, 0x1, P4 ;  /* 0x00000052104f7211 */ /* 0x004fca00020f0c11 */
[----:B0-----:R4:W-:Y:S04]  /*3b20*/  ST.E.128 desc[UR60][R78.64], R12 ;  /* 0x0000000c4e007985 */ /* 0x0019e8000c101d3c */
.L_x_2710:
[----:B------:R-:W-:Y:S05]  /*3b30*/  BSYNC B2 ;  /* 0x0000000000027941 */ /* 0x000fea0003800000 */
.L_x_2709:
        /* <DEDUP_REMOVED lines=50> */
[----:B------:R-:W-:Y:S02]  /*3e60*/  IMAD.MOV.U32 R12, RZ, RZ, R14 ;  /* 0x000000ffff0c7224 */ /* 0x000fe400078e000e */
[----:B------:R-:W-:Y:S01]  /*3e70*/  IMAD.MOV.U32 R13, RZ, RZ, R78 ;  /* 0x000000ffff0d7224 */ /* 0x000fe200078e004e */
[----:B------:R-:W-:Y:S01]  /*3e80*/  F2FP.F16.F32.PACK_AB R77, R80, R77 ;  /* 0x0000004d504d723e */ /* 0x000fe200000000ff */
[----:B------:R-:W-:-:S03]  /*3e90*/  IMAD.MOV.U32 R15, RZ, RZ, R74 ;  /* 0x000000ffff0f7224 */ /* 0x000fc600078e004a */
[----:B------:R-:W-:-:S07]  /*3ea0*/  MOV R14, R77 ;  /* 0x0000004d000e7202 */ /* 0x000fce0000000f00 */
.L_x_2716:
[----:B------:R-:W-:Y:S05]  /*3eb0*/  BSYNC B3 ;  /* 0x0000000000037941 */ /* 0x000fea0003800000 */
.L_x_2715:
[----:B---3--:R-:W-:Y:S01]  /*3ec0*/  MOV R74, R11 ;  /* 0x0000000b004a7202 */ /* 0x008fe20000000f00 */
[----:B------:R-:W-:Y:S02]  /*3ed0*/  IMAD.SHL.U32 R76, R165, 0x8, RZ ;  /* 0x00000008a54c7824 */ /* 0x000fe400078e00ff */
[----:B--2---:R-:W-:Y:S02]  /*3ee0*/  IMAD.MOV.U32 R75, RZ, RZ, R82 ;  /* 0x000000ffff4b7224 */ /* 0x004fe400078e0052 */
[----:B------:R-:W-:-:S05]  /*3ef0*/  IMAD.WIDE R74, R76, 0x2, R74 ;  /* 0x000000024c4a7825 */ /* 0x000fca00078e024a */
[----:B0-----:R0:W-:Y:S02]  /*3f00*/  ST.E.128 desc[UR60][R74.64], R12 ;  /* 0x0000000c4a007985 */ /* 0x0011e4000c101d3c */
.L_x_2714:
[----:B------:R-:W-:Y:S05]  /*3f10*/  BSYNC B2 ;  /* 0x0000000000027941 */ /* 0x000fea0003800000 */
.L_x_2713:
        /* <DEDUP_REMOVED lines=28> */
[----:B------:R-:W-:Y:S01]  /*40e0*/  F2FP.F16.F32.PACK_AB R76, R77, R76 ;  /* 0x0000004c4d4c723e */ /* 0x000fe200000000ff */
[--C-:B------:R-:W-:Y:S02]  /*40f0*/  HADD2.F32 R12, -RZ, R13.reuse.H1_H1 ;  /* 0x3000000dff0c7230 */ /* 0x100fe40000004100 */
[----:B------:R-:W-:-:S03]  /*4100*/  HADD2.F32 R13, -RZ, R13.H0_H0 ;  /* 0x2000000dff0d7230 */ /* 0x000fc60000004100 */
[CC--:B------:R-:W-:Y:S02]  /*4110*/  FMUL.FTZ R72, R12.reuse, R15.reuse ;  /* 0x0000000f0c487220 */ /* 0x0c0fe40000410000 */
[C---:B------:R-:W-:Y:S02]  /*4120*/  FMUL.FTZ R15, R13.reuse, R15 ;  /* 0x0000000f0d0f7220 */ /* 0x040fe40000410000 */
[-C--:B------:R-:W-:Y:S01]  /*4130*/  FFMA.FTZ R13, R13, R71.reuse, -R72 ;  /* 0x000000470d0d7223 */ /* 0x080fe20000010848 */
[----:B------:R-:W-:Y:S02]  /*4140*/  HADD2.F32 R72, -RZ, R70.H0_H0 ;  /* 0x20000046ff487230 */ /* 0x000fe40000004100 */
        /* <DEDUP_REMOVED lines=8> */
[----:B------:R-:W-:Y:S02]  /*41d0*/  HADD2.F32 R72, -RZ, R211.H0_H0 ;  /* 0x200000d3ff487230 */ /* 0x000fe40000004100 */
[--C-:B------:R-:W-:Y:S02]  /*41e0*/  HADD2.F32 R71, -RZ, R14.reuse.H1_H1 ;  /* 0x3000000eff477230 */ /* 0x100fe40000004100 */
[----:B------:R-:W-:Y:S01]  /*41f0*/  HADD2.F32 R73, -RZ, R14.H0_H0 ;  /* 0x2000000eff497230 */ /* 0x000fe20000004100 */
[----:B------:R-:W-:Y:S01]  /*4200*/  F2FP.F16.F32.PACK_AB R15, R70, R15 ;  /* 0x0000000f460f723e */ /* 0x000fe200000000ff */
[----:B------:R-:W-:Y:S02]  /*4210*/  HADD2.F32 R14, -RZ, R208.H1_H1 ;  /* 0x300000d0ff0e7230 */ /* 0x000fe40000004100 */
        /* <DEDUP_REMOVED lines=10> */
.L_x_2720:
[----:B------:R-:W-:Y:S05]  /*42c0*/  BSYNC B3 ;  /* 0x0000000000037941 */ /* 0x000fea0003800000 */
.L_x_2719:
[----:B----4-:R0:W-:Y:S02]  /*42d0*/  ST.E.128 desc[UR60][R74.64], R12 ;  /* 0x0000000c4a007985 */ /* 0x0101e4000c101d3c */
.L_x_2718:
[----:B------:R-:W-:Y:S05]  /*42e0*/  BSYNC B2 ;  /* 0x0000000000027941 */ /* 0x000fea0003800000 */
.L_x_2717:
        /* <DEDUP_REMOVED lines=29> */
[-C--:B------:R-:W-:Y:S01]  /*44c0*/  FFMA.FTZ R68, R68, R67.reuse, R75 ;  /* 0x0000004344447223 */ /* 0x080fe2000001004b */
[----:B------:R-:W-:Y:S01]  /*44d0*/  FFMA.FTZ R66, R73, R67, -R66 ;  /* 0x0000004349427223 */ /* 0x000fe20000010842 */
[----:B------:R-:W-:-:S02]  /*44e0*/  HADD2.F32 R69, -RZ, R207.H0_H0 ;  /* 0x200000cfff457230 */ /* 0x000fc40000004100 */
[--C-:B------:R-:W-:Y:S01]  /*44f0*/  HADD2.F32 R73, -RZ, R12.reuse.H1_H1 ;  /* 0x3000000cff497230 */ /* 0x100fe20000004100 */
[----:B------:R-:W-:Y:S01]  /*4500*/  F2FP.F16.F32.PACK_AB R14, R15, R14 ;  /* 0x0000000e0f0e723e */ /* 0x000fe200000000ff */
[----:B------:R-:W-:Y:S01]  /*4510*/  HADD2.F32 R74, -RZ, R12.H0_H0 ;  /* 0x2000000cff4a7230 */ /* 0x000fe20000004100 */
[----:B------:R-:W-:Y:S01]  /*4520*/  F2FP.F16.F32.PACK_AB R66, R68, R66 ;  /* 0x000000424442723e */ /* 0x000fe200000000ff */
[----:B------:R-:W-:Y:S02]  /*4530*/  HADD2.F32 R67, -RZ, R206.H1_H1 ;  /* 0x300000ceff437230 */ /* 0x000fe40000004100 */
[--C-:B------:R-:W-:Y:S02]  /*4540*/  HADD2.F32 R12, -RZ, R13.reuse.H1_H1 ;  /* 0x3000000dff0c7230 */ /* 0x100fe40000004100 */
[-C--:B------:R-:W-:Y:S01]  /*4550*/  FMUL.FTZ R77, R74, R69.reuse ;  /* 0x000000454a4d7220 */ /* 0x080fe20000410000 */
[----:B------:R-:W-:Y:S02]  /*4560*/  HADD2.F32 R76, -RZ, R13.H0_H0 ;  /* 0x2000000dff4c7230 */ /* 0x000fe40000004100 */
[----:B------:R-:W-:Y:S01]  /*4570*/  FMUL.FTZ R13, R73, R69 ;  /* 0x00000045490d7220 */ /* 0x000fe20000410000 */
[----:B------:R-:W-:-:S02]  /*4580*/  HADD2.F32 R72, -RZ, R207.H1_H1 ;  /* 0x300000cfff487230 */ /* 0x000fc40000004100 */
[-C--:B------:R-:W-:Y:S01]  /*4590*/  FMUL.FTZ R69, R12, R67.reuse ;  /* 0x000000430c457220 */ /* 0x080fe20000410000 */
[----:B------:R-:W-:Y:S02]  /*45a0*/  HADD2.F32 R75, -RZ, R206.H0_H0 ;  /* 0x200000ceff4b7230 */ /* 0x000fe40000004100 */
[----:B------:R-:W-:Y:S01]  /*45b0*/  FMUL.FTZ R67, R76, R67 ;  /* 0x000000434c437220 */ /* 0x000fe20000410000 */
[----:B------:R-:W-:Y:S02]  /*45c0*/  IMAD.MOV.U32 R15, RZ, RZ, R66 ;  /* 0x000000ffff0f7224 */ /* 0x000fe400078e0042 */
[-C--:B------:R-:W-:Y:S01]  /*45d0*/  FFMA.FTZ R13, R74, R72.reuse, -R13 ;  /* 0x000000484a0d7223 */ /* 0x080fe2000001080d */
[----:B------:R-:W-:Y:S01]  /*45e0*/  FFMA.FTZ R77, R73, R72, R77 ;  /* 0x00000048494d7223 */ /* 0x000fe2000001004d */
[-C--:B------:R-:W-:Y:S01]  /*45f0*/  FFMA.FTZ R69, R76, R75.reuse, -R69 ;  /* 0x0000004b4c457223 */ /* 0x080fe20000010845 */
[----:B------:R-:W-:-:S03]  /*4600*/  FFMA.FTZ R67, R12, R75, R67 ;  /* 0x0000004b0c437223 */ /* 0x000fc60000010043 */
[----:B------:R-:W-:Y:S02]  /*4610*/  F2FP.F16.F32.PACK_AB R13, R77, R13 ;  /* 0x0000000d4d0d723e */ /* 0x000fe400000000ff */
[----:B------:R-:W-:-:S03]  /*4620*/  F2FP.F16.F32.PACK_AB R67, R67, R69 ;  /* 0x000000454343723e */ /* 0x000fc600000000ff */
[----:B------:R-:W-:Y:S01]  /*4630*/  IMAD.MOV.U32 R12, RZ, RZ, R13 ;  /* 0x000000ffff0c7224 */ /* 0x000fe200078e000d */
[----:B------:R-:W-:Y:S01]  /*4640*/  MOV R13, R14 ;  /* 0x0000000e000d7202 */ /* 0x000fe20000000f00 */
[----:B------:R-:W-:-:S07]  /*4650*/  IMAD.MOV.U32 R14, RZ, RZ, R67 ;  /* 0x000000ffff0e7224 */ /* 0x000fce00078e0043 */
.L_x_2724:
[----:B------:R-:W-:Y:S05]  /*4660*/  BSYNC B3 ;  /* 0x0000000000037941 */ /* 0x000fea0003800000 */
.L_x_2723:
[----:B----4-:R0:W-:Y:S02]  /*4670*/  ST.E.128 desc[UR60][R70.64], R12 ;  /* 0x0000000c46007985 */ /* 0x0101e4000c101d3c */
.L_x_2722:
[----:B------:R-:W-:Y:S05]  /*4680*/  BSYNC B2 ;  /* 0x0000000000027941 */ /* 0x000fea0003800000 */
.L_x_2721:
        /* <DEDUP_REMOVED lines=49> */
[----:B------:R-:W-:-:S07]  /*49a0*/  MOV R15, R64 ;  /* 0x00000040000f7202 */ /* 0x000fce0000000f00 */
.L_x_2728:
[----:B------:R-:W-:Y:S05]  /*49b0*/  BSYNC B3 ;  /* 0x0000000000037941 */ /* 0x000fea0003800000 */
.L_x_2727:
[----:B----4-:R0:W-:Y:S02]  /*49c0*/  ST.E.128 desc[UR60][R66.64], R12 ;  /* 0x0000000c42007985 */ /* 0x0101e4000c101d3c */
.L_x_2726:
[----:B------:R-:W-:Y:S05]  /*49d0*/  BSYNC B2 ;  /* 0x0000000000027941 */ /* 0x000fea0003800000 */
.L_x_2725:
        /* <DEDUP_REMOVED lines=8> */
[----:B------:R-:W-:Y:S02]  /*4a60*/  SHF.R.U64 R11, R58, 0x10, R59 ;  /* 0x000000103a0b7819 */ /* 0x000fe4000000123b */
[----:B------:R-:W-:Y:S02]  /*4a70*/  SHF.R.U64 R64, R60, 0x10, R61 ;  /* 0x000000103c407819 */ /* 0x000fe4000000123d */
[----:B------:R-:W-:Y:S01]  /*4a80*/  SHF.R.U32.HI R58, RZ, 0x10, R59 ;  /* 0x00000010ff3a7819 */ /* 0x000fe2000001163b */
[----:B----4-:R-:W-:Y:S01]  /*4a90*/  IMAD.MOV.U32 R59, RZ, RZ, R13 ;  /* 0x000000ffff3b7224 */ /* 0x010fe200078e000d */
[----:B------:R-:W-:Y:S01]  /*4aa0*/  SHF.R.U32.HI R61, RZ, 0x10, R61 ;  /* 0x00000010ff3d7819 */ /* 0x000fe2000001163d */
[----:B------:R-:W-:Y:S02]  /*4ab0*/  HADD2.F32 R66, -RZ, R64.H0_H0 ;  /* 0x20000040ff427230 */ /* 0x000fe40000004100 */
[----:B------:R-:W-:Y:S02]  /*4ac0*/  HADD2.F32 R60, -RZ, R11.H0_H0 ;  /* 0x2000000bff3c7230 */ /* 0x000fe40000004100 */
[----:B------:R-:W-:-:S02]  /*4ad0*/  HADD2.F32 R64, -RZ, R61.H0_H0 ;  /* 0x2000003dff407230 */ /* 0x000fc40000004100 */
[--C-:B------:R-:W-:Y:S02]  /*4ae0*/  HADD2.F32 R13, -RZ, R59.reuse.H1_H1 ;  /* 0x3000003bff0d7230 */ /* 0x100fe40000004100 */
[----:B------:R-:W-:Y:S02]  /*4af0*/  HADD2.F32 R61, -RZ, R59.H0_H0 ;  /* 0x2000003bff3d7230 */ /* 0x000fe40000004100 */
[--C-:B------:R-:W-:Y:S02]  /*4b00*/  HADD2.F32 R11, -RZ, R15.reuse.H1_H1 ;  /* 0x3000000fff0b7230 */ /* 0x100fe40000004100 */
[-C--:B------:R-:W-:Y:S01]  /*4b10*/  FMUL.FTZ R68, R13, R66.reuse ;  /* 0x000000420d447220 */ /* 0x080fe20000410000 */
[----:B------:R-:W-:Y:S02]  /*4b20*/  HADD2.F32 R59, -RZ, R15.H0_H0 ;  /* 0x2000000fff3b7230 */ /* 0x000fe40000004100 */
[----:B------:R-:W-:Y:S01]  /*4b30*/  FMUL.FTZ R70, R61, R66 ;  /* 0x000000423d467220 */ /* 0x000fe20000410000 */
[----:B------:R-:W-:-:S02]  /*4b40*/  HADD2.F32 R58, -RZ, R58.H0_H0 ;  /* 0x2000003aff3a7230 */ /* 0x000fc40000004100 */
[----:B------:R-:W-:Y:S01]  /*4b50*/  FMUL.FTZ R66, R11, R64 ;  /* 0x000000400b427220 */ /* 0x000fe20000410000 */
[----:B------:R-:W-:Y:S01]  /*4b60*/  FFMA.FTZ R15, R61, R60, -R68 ;  /* 0x0000003c3d0f7223 */ /* 0x000fe20000010844 */
[C---:B------:R-:W-:Y:S01]  /*4b70*/  FMUL.FTZ R64, R59.reuse, R64 ;  /* 0x000000403b407220 */ /* 0x040fe20000410000 */
[--C-:B------:R-:W-:Y:S02]  /*4b80*/  HADD2.F32 R61, -RZ, R157.reuse.H0_H0 ;  /* 0x2000009dff3d7230 */ /* 0x100fe40000004100 */
[-C--:B------:R-:W-:Y:S01]  /*4b90*/  FFMA.FTZ R59, R59, R58.reuse, -R66 ;  /* 0x0000003a3b3b7223 */ /* 0x080fe20000010842 */
[--C-:B------:R-:W-:Y:S02]  /*4ba0*/  HADD2.F32 R66, -RZ, R12.reuse.H0_H0 ;  /* 0x2000000cff427230 */ /* 0x100fe40000004100 */
[----:B------:R-:W-:Y:S01]  /*4bb0*/  FFMA.FTZ R58, R11, R58, R64 ;  /* 0x0000003a0b3a7223 */ /* 0x000fe20000010040 */
[----:B------:R-:W-:Y:S02]  /*4bc0*/  HADD2.F32 R64, -RZ, R12.H1_H1 ;  /* 0x3000000cff407230 */ /* 0x000fe40000004100 */
[----:B------:R-:W-:Y:S01]  /*4bd0*/  FFMA.FTZ R60, R13, R60, R70 ;  /* 0x0000003c0d3c7223 */ /* 0x000fe20000010046 */
[----:B------:R-:W-:-:S02]  /*4be0*/  HADD2.F32 R157, -RZ, R157.H1_H1 ;  /* 0x3000009dff9d7230 */ /* 0x000fc40000004100 */
[----:B------:R-:W-:Y:S02]  /*4bf0*/  HADD2.F32 R12, -RZ, R14.H1_H1 ;  /* 0x3000000eff0c7230 */ /* 0x000fe40000004100 */
[-C--:B------:R-:W-:Y:S01]  /*4c00*/  FMUL.FTZ R65, R64, R61.reuse ;  /* 0x0000003d40417220 */ /* 0x080fe20000410000 */
[----:B------:R-:W-:Y:S02]  /*4c10*/  HADD2.F32 R11, -RZ, R156.H0_H0 ;  /* 0x2000009cff0b7230 */ /* 0x000fe40000004100 */
[----:B------:R-:W-:Y:S01]  /*4c20*/  FMUL.FTZ R61, R66, R61 ;  /* 0x0000003d423d7220 */ /* 0x000fe20000410000 */
[----:B------:R-:W-:Y:S02]  /*4c30*/  HADD2.F32 R14, -RZ, R14.H0_H0 ;  /* 0x2000000eff0e7230 */ /* 0x000fe40000004100 */
[----:B------:R-:W-:Y:S01]  /*4c40*/  FMUL.FTZ R67, R12, R157 ;  /* 0x0000009d0c437220 */ /* 0x000fe20000410000 */
[----:B------:R-:W-:Y:S02]  /*4c50*/  HADD2.F32 R13, -RZ, R156.H1_H1 ;  /* 0x3000009cff0d7230 */ /* 0x000fe40000004100 */
[-C--:B------:R-:W-:Y:S01]  /*4c60*/  FFMA.FTZ R65, R66, R11.reuse, -R65 ;  /* 0x0000000b42417223 */ /* 0x080fe20000010841 */
[----:B------:R-:W-:Y:S01]  /*4c70*/  FFMA.FTZ R64, R64, R11, R61 ;  /* 0x0000000b40407223 */ /* 0x000fe2000001003d */
[C---:B------:R-:W-:Y:S01]  /*4c80*/  FMUL.FTZ R157, R14.reuse, R157 ;  /* 0x0000009d0e9d7220 */ /* 0x040fe20000410000 */
[----:B------:R-:W-:-:S03]  /*4c90*/  FFMA.FTZ R67, R14, R13, -R67 ;  /* 0x0000000d0e437223 */ /* 0x000fc60000010843 */
[----:B------:R-:W-:Y:S01]  /*4ca0*/  FFMA.FTZ R12, R12, R13, R157 ;  /* 0x0000000d0c0c7223 */ /* 0x000fe2000001009d */
[----:B------:R-:W-:Y:S02]  /*4cb0*/  F2FP.F16.F32.PACK_AB R64, R64, R65 ;  /* 0x000000414040723e */ /* 0x000fe400000000ff */
[----:B------:R-:W-:Y:S02]  /*4cc0*/  F2FP.F16.F32.PACK_AB R13, R60, R15 ;  /* 0x0000000f3c0d723e */ /* 0x000fe400000000ff */
[----:B------:R-:W-:Y:S01]  /*4cd0*/  F2FP.F16.F32.PACK_AB R14, R12, R67 ;  /* 0x000000430c0e723e */ /* 0x000fe200000000ff */
[----:B------:R-:W-:Y:S01]  /*4ce0*/  IMAD.MOV.U32 R12, RZ, RZ, R64 ;  /* 0x000000ffff0c7224 */ /* 0x000fe200078e0040 */
[----:B------:R-:W-:-:S07]  /*4cf0*/  F2FP.F16.F32.PACK_AB R15, R58, R59 ;  /* 0x0000003b3a0f723e */ /* 0x000fce00000000ff */
.L_x_2730:
[----:B------:R-:W-:Y:S05]  /*4d00*/  BSYNC B2 ;  /* 0x0000000000027941 */ /* 0x000fea0003800000 */
.L_x_2729:
[----:B----4-:R0:W-:Y:S02]  /*4d10*/  ST.E.128 desc[UR60][R62.64], R12 ;  /* 0x0000000c3e007985 */ /* 0x0101e4000c101d3c */
.L_x_2708:
[----:B------:R-:W-:Y:S05]  /*4d20*/  BSYNC B1 ;  /* 0x0000000000017941 */ /* 0x000fea0003800000 */
.L_x_2707:
[----:B------:R-:W-:-:S03]  /*4d30*/  UMOV UR4, 0xffffffff ;  /* 0xffffffff00047882 */ /* 0x000fc60000000000 */
[----:B------:R-:W-:Y:S05]  /*4d40*/  BRA.DIV UR4, `(.L_x_2731) ;  /* 0x000001e604fc7947 */ /* 0x000fea000b800000 */
[----:B-1----:R-:W1:Y:S04]  /*4d50*/  SHFL.IDX PT, R117, R117, 0x1, 0x1c1f ;  /* 0x003c1f0075757f89 */ /* 0x002e6800000e0000 */
[----:B------:R-:W0:Y:S02]  /*4d60*/  SHFL.IDX PT, R118, R118, 0x1, 0x1c1f ;  /* 0x003c1f0076767f89 */ /* 0x000e2400000e0000 */
.L_x_3054:
        /* <DEDUP_REMOVED lines=10> */
[----:B------:R-:W-:Y:S02]  /*4e10*/  SHF.R.U64 R54, R54, 0x10, R55 ;  /* 0x0000001036367819 */ /* 0x000fe40000001237 */
[--C-:B---3--:R-:W-:Y:S01]  /*4e20*/  SHF.R.U64 R11, R56, 0x10, R57.reuse ;  /* 0x00000010380b7819 */ /* 0x108fe20000001239 */
[----:B----4-:R-:W-:Y:S01]  /*4e30*/  HADD2.F32 R56, -RZ, R15.H1_H1 ;  /* 0x3000000fff387230 */ /* 0x010fe20000004100 */
[----:B------:R-:W-:Y:S02]  /*4e40*/  SHF.R.U32.HI R60, RZ, 0x10, R57 ;  /* 0x00000010ff3c7819 */ /* 0x000fe40000011639 */
[----:B------:R-:W-:Y:S01]  /*4e50*/  SHF.R.U32.HI R61, RZ, 0x10, R55 ;  /* 0x00000010ff3d7819 */ /* 0x000fe20000011637 */
[----:B------:R-:W-:Y:S02]  /*4e60*/  HADD2.F32 R55, -RZ, R54.H0_H0 ;  /* 0x20000036ff377230 */ /* 0x000fe40000004100 */
[----:B------:R-:W-:Y:S02]  /*4e70*/  HADD2.F32 R57, -RZ, R11.H0_H0 ;  /* 0x2000000bff397230 */ /* 0x000fe40000004100 */
[----:B------:R-:W-:-:S02]  /*4e80*/  HADD2.F32 R54, -RZ, R13.H1_H1 ;  /* 0x3000000dff367230 */ /* 0x000fc40000004100 */
[----:B------:R-:W-:Y:S02]  /*4e90*/  HADD2.F32 R11, -RZ, R13.H0_H0 ;  /* 0x2000000dff0b7230 */ /* 0x000fe40000004100 */
[----:B------:R-:W-:Y:S02]  /*4ea0*/  HADD2.F32 R60, -RZ, R60.H0_H0 ;  /* 0x2000003cff3c7230 */ /* 0x000fe40000004100 */
[-C--:B------:R-:W-:Y:S01]  /*4eb0*/  FMUL.FTZ R62, R54, R57.reuse ;  /* 0x00000039363e7220 */ /* 0x080fe20000410000 */
[----:B------:R-:W-:Y:S02]  /*4ec0*/  HADD2.F32 R13, -RZ, R15.H0_H0 ;  /* 0x2000000fff0d7230 */ /* 0x000fe40000004100 */
[C---:B------:R-:W-:Y:S01]  /*4ed0*/  FMUL.FTZ R57, R11.reuse, R57 ;  /* 0x000000390b397220 */ /* 0x040fe20000410000 */
[----:B------:R-:W-:Y:S02]  /*4ee0*/  HADD2.F32 R15, -RZ, R61.H0_H0 ;  /* 0x2000003dff0f7230 */ /* 0x000fe40000004100 */
[-C--:B------:R-:W-:Y:S01]  /*4ef0*/  FMUL.FTZ R64, R56, R60.reuse ;  /* 0x0000003c38407220 */ /* 0x080fe20000410000 */
[-C--:B------:R-:W-:Y:S01]  /*4f00*/  FFMA.FTZ R11, R11, R55.reuse, -R62 ;  /* 0x000000370b0b7223 */ /* 0x080fe2000001083e */
[C---:B------:R-:W-:Y:S01]  /*4f10*/  FMUL.FTZ R61, R13.reuse, R60 ;  /* 0x0000003c0d3d7220 */ /* 0x040fe20000410000 */
[----:B------:R-:W-:Y:S01]  /*4f20*/  FFMA.FTZ R54, R54, R55, R57 ;  /* 0x0000003736367223 */ /* 0x000fe20000010039 */
[----:B------:R-:W-:Y:S01]  /*4f30*/  FFMA.FTZ R13, R13, R15, -R64 ;  /* 0x0000000f0d0d7223 */ /* 0x000fe20000010840 */
[----:B------:R-:W-:-:S02]  /*4f40*/  HADD2.F32 R60, -RZ, R155.H0_H0 ;  /* 0x2000009bff3c7230 */ /* 0x000fc40000004100 */
[----:B------:R-:W-:Y:S01]  /*4f50*/  FFMA.FTZ R56, R56, R15, R61 ;  /* 0x0000000f38387223 */ /* 0x000fe2000001003d */
[----:B------:R-:W-:Y:S01]  /*4f60*/  HADD2.F32 R15, -RZ, R12.H1_H1 ;  /* 0x3000000cff0f7230 */ /* 0x000fe20000004100 */
[----:B------:R-:W-:Y:S01]  /*4f70*/  F2FP.F16.F32.PACK_AB R11, R54, R11 ;  /* 0x0000000b360b723e */ /* 0x000fe200000000ff */
        /* <DEDUP_REMOVED lines=18> */
.L_x_2736:
[----:B------:R-:W-:Y:S05]  /*50a0*/  BSYNC B2 ;  /* 0x0000000000027941 */ /* 0x000fea0003800000 */
.L_x_2735:
[----:B----4-:R0:W-:Y:S02]  /*50b0*/  ST.E.128 desc[UR60][R58.64], R12 ;  /* 0x0000000c3a007985 */ /* 0x0101e4000c101d3c */
.L_x_2734:
[----:B------:R-:W-:Y:S05]  /*50c0*/  BSYNC B1 ;  /* 0x0000000000017941 */ /* 0x000fea0003800000 */
.L_x_2733:
        /* <DEDUP_REMOVED lines=19> */
[----:B------:R-:W-:Y:S02]  /*5200*/  HADD2.F32 R53, -RZ, R53.H0_H0 ;  /* 0x20000035ff357230 */ /* 0x000fe40000004100 */
[----:B------:R-:W-:-:S02]  /*5210*/  HADD2.F32 R11, -RZ, R13.H1_H1 ;  /* 0x3000000dff0b7230 */ /* 0x000fc40000004100 */
[----:B------:R-:W-:Y:S02]  /*5220*/  HADD2.F32 R13, -RZ, R13.H0_H0 ;  /* 0x2000000dff0d7230 */ /* 0x000fe40000004100 */
[-C--:B------:R-:W-:Y:S01]  /*5230*/  FMUL.FTZ R57, R15, R53.reuse ;  /* 0x000000350f397220 */ /* 0x080fe20000410000 */
[----:B------:R-:W-:Y:S02]  /*5240*/  HADD2.F32 R51, -RZ, R51.H0_H0 ;  /* 0x20000033ff337230 */ /* 0x000fe40000004100 */
[-C--:B------:R-:W-:Y:S01]  /*5250*/  FMUL.FTZ R58, R11, R56.reuse ;  /* 0x000000380b3a7220 */ /* 0x080fe20000410000 */
[C---:B------:R-:W-:Y:S01]  /*5260*/  FMUL.FTZ R60, R50.reuse, R53 ;  /* 0x00000035323c7220 */ /* 0x040fe20000410000 */
[C---:B------:R-:W-:Y:S01]  /*5270*/  FMUL.FTZ R56, R13.reuse, R56 ;  /* 0x000000380d387220 */ /* 0x040fe20000410000 */
[----:B------:R-:W-:Y:S01]  /*5280*/  FFMA.FTZ R59, R50, R51, R57 ;  /* 0x00000033323b7223 */ /* 0x000fe20000010039 */
[-C--:B------:R-:W-:Y:S02]  /*5290*/  FFMA.FTZ R58, R13, R52.reuse, -R58 ;  /* 0x000000340d3a7223 */ /* 0x080fe4000001083a */
        /* <DEDUP_REMOVED lines=22> */
.L_x_2740:
[----:B------:R-:W-:Y:S05]  /*5400*/  BSYNC B2 ;  /* 0x0000000000027941 */ /* 0x000fea0003800000 */
.L_x_2739:
[----:B----4-:R0:W-:Y:S02]  /*5410*/  ST.E.128 desc[UR60][R54.64], R12 ;  /* 0x0000000c36007985 */ /* 0x0101e4000c101d3c */
.L_x_2738:
[----:B------:R-:W-:Y:S05]  /*5420*/  BSYNC B1 ;  /* 0x0000000000017941 */ /* 0x000fea0003800000 */
.L_x_2737:
        /* <DEDUP_REMOVED lines=51> */
.L_x_2744:
[----:B------:R-:W-:Y:S05]  /*5760*/  BSYNC B2 ;  /* 0x0000000000027941 */ /* 0x000fea0003800000 */
.L_x_2743:
[----:B----4-:R0:W-:Y:S02]  /*5770*/  ST.E.128 desc[UR60][R50.64], R12 ;  /* 0x0000000c32007985 */ /* 0x0101e4000c101d3c */
.L_x_2742:
[----:B------:R-:W-:Y:S05]  /*5780*/  BSYNC B1 ;  /* 0x0000000000017941 */ /* 0x000fea0003800000 */
.L_x_2741:
        /* <DEDUP_REMOVED lines=49> */
.L_x_2748:
[----:B------:R-:W-:Y:S05]  /*5aa0*/  BSYNC B2 ;  /* 0x0000000000027941 */ /* 0x000fea0003800000 */
.L_x_2747:
[----:B----4-:R0:W-:Y:S02]  /*5ab0*/  ST.E.128 desc[UR60][R46.64], R12 ;  /* 0x0000000c2e007985 */ /* 0x0101e4000c101d3c */
.L_x_2746:
[----:B------:R-:W-:Y:S05]  /*5ac0*/  BSYNC B1 ;  /* 0x0000000000017941 */ /* 0x000fea0003800000 */
.L_x_2745:
        /* <DEDUP_REMOVED lines=49> */
.L_x_2752:
[----:B------:R-:W-:Y:S05]  /*5de0*/  BSYNC B2 ;  /* 0x0000000000027941 */ /* 0x000fea0003800000 */
.L_x_2751:
[----:B----4-:R0:W-:Y:S02]  /*5df0*/  ST.E.128 desc[UR60][R42.64], R12 ;  /* 0x0000000c2a007985 */ /* 0x0101e4000c101d3c */
.L_x_2750:
[----:B------:R-:W-:Y:S05]  /*5e00*/  BSYNC B1 ;  /* 0x0000000000017941 */ /* 0x000fea0003800000 */
.L_x_2749:
        /* <DEDUP_REMOVED lines=48> */
.L_x_2754:
[----:B------:R-:W-:Y:S05]  /*6110*/  BSYNC B1 ;  /* 0x0000000000017941 */ /* 0x000fea0003800000 */
.L_x_2753:
[----:B----4-:R0:W-:Y:S01]  /*6120*/  ST.E.128 desc[UR60][R38.64], R12 ;  /* 0x0000000c26007985 */ /* 0x0101e2000c101d3c */
[----:B------:R-:W-:Y:S05]  /*6130*/  BRA `(.L_x_2732) ;  /* 0x0000004000287947 */ /* 0x000fea0003800000 */
.L_x_2698:
        /* <DEDUP_REMOVED lines=47> */
.L_x_2756:
[----:B------:R-:W-:Y:S05]  /*6430*/  BSYNC B1 ;  /* 0x0000000000017941 */ /* 0x000fea0003800000 */
.L_x_2755:
        /* <DEDUP_REMOVED lines=47> */
.L_x_2758:
[----:B------:R-:W-:Y:S05]  /*6730*/  BSYNC B1 ;  /* 0x0000000000017941 */ /* 0x000fea0003800000 */
.L_x_2757:
[----:B------:R-:W2:Y:S01]  /*6740*/  LDL R11, [R1+0x30] ;  /* 0x00003000010b7983 */ /* 0x000ea20000100800 */
[----:B0-----:R-:W-:Y:S01]  /*6750*/  MOV R12, R33 ;  /* 0x00000021000c7202 */ /* 0x001fe20000000f00 */
[----:B------:R-:W-:Y:S01]  /*6760*/  IMAD.MOV.U32 R14, RZ, RZ, R37 ;  /* 0x000000ffff0e7224 */ /* 0x000fe200078e0025 */
[----:B------:R-:W-:Y:S02]  /*6770*/  MOV R13, R36 ;  /* 0x00000024000d7202 */ /* 0x000fe40000000f00 */
[----:B------:R-:W-:Y:S02]  /*6780*/  PRMT R210, R80, 0x5410, R81 ;  /* 0x0000541050d27816 */ /* 0x000fe40000000051 */
        /* <DEDUP_REMOVED lines=11> */
[----:B------:R-:W-:Y:S01]  /*6840*/  MOV R12, R43 ;  /* 0x0000002b000c7202 */ /* 0x000fe20000000f00 */
[----:B------:R-:W-:Y:S01]  /*6850*/  UISETP.NE.AND UP0, UPT, UR4, 0x3, UPT ;  /* 0x000000030400788c */ /* 0x000fe2000bf05270 */
[----:B------:R0:W-:Y:S02]  /*6860*/  STL.S16 [R1+0x38], R11 ;  /* 0x0000380b01007387 */ /* 0x0001e40000100600 */
[----:B------:R-:W-:Y:S02]  /*6870*/  PRMT R157, R14, 0x7610, R157 ;  /* 0x000076100e9d7816 */ /* 0x000fe4000000009d */
[----:B------:R1:W-:Y:S01]  /*6880*/  STL.S16 [R1+0x3a], R12 ;  /* 0x00003a0c01007387 */ /* 0x0003e20000100600 */
[----:B------:R-:W-:-:S02]  /*6890*/  MOV R14, R45 ;  /* 0x0000002d000e7202 */ /* 0x000fc40000000f00 */
[----:B------:R-:W-:Y:S01]  /*68a0*/  PLOP3.LUT P0, PT, PT, PT, UP0, 0x80, 0x0 ;  /* 0x000000000000781c */ /* 0x000fe20003f0f008 */
[----:B------:R2:W-:Y:S01]  /*68b0*/  STL.S16 [R1+0x3c], R13 ;  /* 0x00003c0d01007387 */ /* 0x0005e20000100600 */
[----:B0-----:R-:W-:Y:S01]  /*68c0*/  MOV R11, R46 ;  /* 0x0000002e000b7202 */ /* 0x001fe20000000f00 */
[----:B-1----:R-:W-:Y:S02]  /*68d0*/  IMAD.MOV.U32 R12, RZ, RZ, R47 ;  /* 0x000000ffff0c7224 */ /* 0x002fe400078e002f */
[----:B--2---:R-:W-:-:S03]  /*68e0*/  IMAD.MOV.U32 R13, RZ, RZ, R44 ;  /* 0x000000ffff0d7224 */ /* 0x004fc600078e002c */
[----:B------:R-:W-:Y:S01]  /*68f0*/  PRMT R212, R11, 0x5410, R12 ;  /* 0x000054100bd47816 */ /* 0x000fe2000000000c */
[----:B------:R-:W-:Y:S02]  /*6900*/  IMAD.MOV.U32 R12, RZ, RZ, R51 ;  /* 0x000000ffff0c7224 */ /* 0x000fe400078e0033 */
[----:B------:R-:W-:Y:S01]  /*6910*/  IMAD.MOV.U32 R11, RZ, RZ, R50 ;  /* 0x000000ffff0b7224 */ /* 0x000fe200078e0032 */
[----:B------:R-:W-:Y:S01]  /*6920*/  PRMT R213, R13, 0x5410, R14 ;  /* 0x000054100dd57816 */ /* 0x000fe2000000000e */
[----:B------:R-:W-:Y:S01]  /*6930*/  IMAD.MOV.U32 R14, RZ, RZ, R49 ;  /* 0x000000ffff0e7224 */ /* 0x000fe200078e0031 */
[----:B------:R-:W-:Y:S01]  /*6940*/  MOV R13, R48 ;  /* 0x00000030000d7202 */ /* 0x000fe20000000f00 */
[----:B------:R0:W-:Y:S01]  /*6950*/  STL.S16 [R1+0x3e], R12 ;  /* 0x00003e0c01007387 */ /* 0x0001e20000100600 */
[----:B------:R-:W-:Y:S01]  /*6960*/  PRMT R223, R223, 0x5410, R11 ;  /* 0x00005410dfdf7816 */ /* 0x000fe2000000000b */
[----:B------:R-:W-:Y:S01]  /*6970*/  IMAD.MOV.U32 R11, RZ, RZ, R53 ;  /* 0x000000ffff0b7224 */ /* 0x000fe200078e0035 */
[----:B------:R-:W-:Y:S01]  /*6980*/  PRMT R228, R228, 0x5410, R13 ;  /* 0x00005410e4e47816 */ /* 0x000fe2000000000d */
[----:B------:R1:W-:Y:S01]  /*6990*/  STL.S16 [R1+0x44], R14 ;  /* 0x0000440e01007387 */ /* 0x0003e20000100600 */
[----:B------:R-:W-:-:S02]  /*69a0*/  MOV R13, R55 ;  /* 0x00000037000d7202 */ /* 0x000fc40000000f00 */
[----:B------:R-:W-:Y:S02]  /*69b0*/  PRMT R156, R11, 0x7610, R156 ;  /* 0x000076100b9c7816 */ /* 0x000fe4000000009c */
[----:B-----5:R-:W-:Y:S01]  /*69c0*/  MOV R11, R57 ;  /* 0x00000039000b7202 */ /* 0x020fe20000000f00 */
[----:B0-----:R-:W-:Y:S02]  /*69d0*/  IMAD.MOV.U32 R12, RZ, RZ, R52 ;  /* 0x000000ffff0c7224 */ /* 0x001fe400078e0034 */
[----:B-1----:R-:W-:-:S05]  /*69e0*/  IMAD.MOV.U32 R14, RZ, RZ, R54 ;  /* 0x000000ffff0e7224 */ /* 0x002fca00078e0036 */
[----:B------:R0:W-:Y:S04]  /*69f0*/  STL.S16 [R1+0x46], R14 ;  /* 0x0000460e01007387 */ /* 0x0001e80000100600 */
[----:B------:R1:W-:Y:S04]  /*6a00*/  STL.S16 [R1+0x48], R13 ;  /* 0x0000480d01007387 */ /* 0x0003e80000100600 */
[----:B------:R2:W-:Y:S01]  /*6a10*/  STL.S16 [R1+0x4a], R12 ;  /* 0x00004a0c01007387 */ /* 0x0005e20000100600 */
[----:B0-----:R-:W-:Y:S01]  /*6a20*/  MOV R14, R58 ;  /* 0x0000003a000e7202 */ /* 0x001fe20000000f00 */
[----:B-1----:R-:W-:-:S02]  /*6a30*/  IMAD.MOV.U32 R13, RZ, RZ, R59 ;  /* 0x000000ffff0d7224 */ /* 0x002fc400078e003b */
        /* <DEDUP_REMOVED lines=33> */
[----:B------:R-:W-:Y:S06]  /*6c50*/  @!P0 BRA `(.L_x_2759) ;  /* 0x0000000000048947 */ /* 0x000fec0003800000 */
[----:B------:R-:W-:Y:S01]  /*6c60*/  BPT.TRAP 0x1 ;  /* 0x000000040000795c */ /* 0x000fe20000300000 */
.L_x_2759:
[----:B------:R-:W-:Y:S01]  /*6c70*/  LEA R86, R18, R2, 0x3 ;  /* 0x0000000212567211 */ /* 0x000fe200078e18ff */
[----:B------:R-:W0:Y:S01]  /*6c80*/  LDC R132, c[0x0][0x2f4] ;  /* 0x0000bd00ff847b82 */ /* 0x000e220000000800 */
[----:B------:R-:W-:Y:S01]  /*6c90*/  SHF.L.U32 R87, R170, 0x1f, RZ ;  /* 0x0000001faa577819 */ /* 0x000fe200000006ff */
[----:B------:R-:W-:Y:S03]  /*6ca0*/  BSSY B1, `(.L_x_2760) ;  /* 0x0000003000017945 */ /* 0x000fe60003800000 */
[----:B------:R-:W1:Y:S02]  /*6cb0*/  SYNCS.PHASECHK.TRANS64.TRYWAIT P6, [R86+URZ+0x2a890], R87 ;  /* 0x02a89057560075a7 */ /* 0x000e6400080c017f */
[----:B-1----:R-:W-:Y:S05]  /*6cc0*/  @!P6 BRA `(.L_x_2761) ;  /* 0x000001c80068e947 */ /* 0x002fea0003800000 */
.L_x_3055:
[----:B------:R-:W-:Y:S05]  /*6cd0*/  BSYNC B1 ;  /* 0x0000000000017941 */ /* 0x000fea0003800000 */
.L_x_2760:
[----:B------:R-:W-:Y:S01]  /*6ce0*/  UMOV UR4, 0xffffffff ;  /* 0xffffffff00047882 */ /* 0x000fe20000000000 */
[----:B0-----:R-:W-:Y:S02]  /*6cf0*/  IMAD.IADD R136, R132, 0x1, -R126 ;  /* 0x0000000184887824 */ /* 0x001fe400078e0a7e */
[----:B------:R-:W-:Y:S05]  /*6d00*/  BRA.DIV UR4, `(.L_x_2762) ;  /* 0x000001ca046c7947 */ /* 0x000fea000b800000 */
[----:B------:R0:W2:Y:S04]  /*6d10*/  SHFL.IDX PT, R123, R117, RZ, 0x1c1f ;  /* 0x001c1fff757b7589 */ /* 0x0000a800000e0000 */
[----:B------:R0:W3:Y:S02]  /*6d20*/  SHFL.IDX PT, R11, R118, RZ, 0x1c1f ;  /* 0x001c1fff760b7589 */ /* 0x0000e400000e0000 */
.L_x_3059:
        /* <DEDUP_REMOVED lines=56> */
[C---:B------:R-:W-:Y:S01]  /*70b0*/  FFMA.FTZ R158, R156.reuse, R155, -R158 ;  /* 0x0000009b9c9e7223 */ /* 0x040fe2000001089e */
[----:B------:R-:W-:Y:S02]  /*70c0*/  FMUL.FTZ R156, R156, R157 ;  /* 0x0000009d9c9c7220 */ /* 0x000fe40000410000 */
[----:B------:R-:W3:Y:S02]  /*70d0*/  LDL.LU.S16 R157, [R1+0x4a] ;  /* 0x00004a00019d7983 */ /* 0x000ee40000300600 */
[----:B------:R-:W-:Y:S02]  /*70e0*/  FFMA.FTZ R156, R154, R155, R156 ;  /* 0x0000009b9a9c7223 */ /* 0x000fe4000001009c */
[----:B------:R-:W4:Y:S01]  /*70f0*/  LDL.S16 R155, [R1+0x3c] ;  /* 0x00003c00019b7983 */ /* 0x000f220000100600 */
        /* <DEDUP_REMOVED lines=28> */
[----:B------:R-:W4:Y:S01]  /*72c0*/  LDL.LU.S16 R54, [R1+0x38] ;  /* 0x0000380001367983 */ /* 0x000f220000300600 */
        /* <DEDUP_REMOVED lines=32> */
.L_x_2768:
[----:B------:R-:W-:Y:S05]  /*74d0*/  BSYNC B3 ;  /* 0x0000000000037941 */ /* 0x000fea0003800000 */
.L_x_2767:
[----:B------:R-:W-:-:S04]  /*74e0*/  LEA R40, P4, R5, R11, 0x1 ;  /* 0x0000000b05287211 */ /* 0x000fc800078808ff */
[----:B--2---:R-:W-:Y:S02]  /*74f0*/  LEA.HI.X R41, R5, R123, R113, 0x1, P4 ;  /* 0x0000007b05297211 */ /* 0x004fe400020f0c71 */
[----:B------:R-:W-:-:S03]  /*7500*/  ISETP.GE.AND P4, PT, R153, R132, PT ;  /* 0x000000849900720c */ /* 0x000fc60003f86270 */
[----:B----4-:R2:W-:Y:S10]  /*7510*/  ST.E.128 desc[UR60][R40.64], R12 ;  /* 0x0000000c28007985 */ /* 0x0105f4000c101d3c */
[----:B--2---:R-:W-:-:S05]  /*7520*/  @!P4 IMAD.WIDE R12, R153, 0x2, R122 ;  /* 0x00000002990cc825 */ /* 0x004fca00078e027a */
[----:B---3--:R3:W-:Y:S02]  /*7530*/  @!P4 ST.E.128 desc[UR60][R12.64], R80 ;  /* 0x000000500c00c985 */ /* 0x0087e4000c101d3c */
.L_x_2766:
[----:B------:R-:W-:Y:S05]  /*7540*/  BSYNC B2 ;  /* 0x0000000000027941 */ /* 0x000fea0003800000 */
.L_x_2765:
        /* <DEDUP_REMOVED lines=16> */
[----:B------:R-:W-:Y:S02]  /*7650*/  IMAD.IADD R13, R13, 0x1, R12 ;  /* 0x000000010d0d7824 */ /* 0x000fe400078e020c */
[C---:B------:R-:W-:Y:S02]  /*7660*/  IMAD R12, R18.reuse, 0x4800, R140 ;  /* 0x00004800120c7824 */ /* 0x040fe400078e028c */
[----:B------:R-:W-:-:S03]  /*7670*/  IMAD R40, R18, 0x4800, R13 ;  /* 0x0000480012287824 */ /* 0x000fc600078e020d */
[----:B------:R-:W-:Y:S01]  /*7680*/  LEA R12, R12, R2, 0x1 ;  /* 0x000000020c0c7211 */ /* 0x000fe200078e08ff */
[----:B------:R-:W-:-:S05]  /*7690*/  IMAD R40, R40, 0x2, R2 ;  /* 0x0000000228287824 */ /* 0x000fca00078e0202 */
[----:B------:R-:W3:Y:S04]  /*76a0*/  LDS.128 R12, [R12+0x18400] ;  /* 0x018400000c0c7984 */ /* 0x000ee80000000c00 */
[----:B------:R-:W4:Y:S01]  /*76b0*/  LDS.128 R40, [R40+0x18400] ;  /* 0x0184000028287984 */ /* 0x000f220000000c00 */
[----:B------:R-:W-:Y:S05]  /*76c0*/  @P4 BRA `(.L_x_2772) ;  /* 0x0000000400704947 */ /* 0x000fea0003800000 */
[----:B------:R-:W5:Y:S04]  /*76d0*/  LDL.LU.S16 R53, [R1+0x44] ;  /* 0x0000440001357983 */ /* 0x000f680000300600 */
[----:B------:R-:W2:Y:S01]  /*76e0*/  LDL.LU.S16 R82, [R1+0x3e] ;  /* 0x00003e0001527983 */ /* 0x000ea20000300600 */
[----:B----4-:R-:W-:Y:S01]  /*76f0*/  IMAD.MOV.U32 R55, RZ, RZ, R41 ;  /* 0x000000ffff377224 */ /* 0x010fe200078e0029 */
[----:B---3--:R-:W-:Y:S01]  /*7700*/  MOV R41, R13 ;  /* 0x0000000d00297202 */ /* 0x008fe20000000f00 */
[----:B------:R-:W-:Y:S01]  /*7710*/  HADD2.F32 R13, -RZ, R229.H1_H1 ;  /* 0x300000e5ff0d7230 */ /* 0x000fe20000004100 */
[----:B------:R-:W-:Y:S01]  /*7720*/  SHF.R.U64 R48, R48, 0x10, R49 ;  /* 0x0000001030307819 */ /* 0x000fe20000001231 */
[----:B------:R-:W-:Y:S01]  /*7730*/  HADD2.F32 R153, -RZ, R228.H1_H1 ;  /* 0x300000e4ff997230 */ /* 0x000fe20000004100 */
[----:B------:R-:W-:Y:S01]  /*7740*/  SHF.R.U64 R36, R36, 0x10, R37 ;  /* 0x0000001024247819 */ /* 0x000fe20000001225 */
[--C-:B------:R-:W-:Y:S01]  /*7750*/  HADD2.F32 R54, -RZ, R41.reuse.H0_H0 ;  /* 0x20000029ff367230 */ /* 0x100fe20000004100 */
[----:B------:R-:W-:Y:S01]  /*7760*/  SHF.R.U64 R50, R50, 0x10, R51 ;  /* 0x0000001032327819 */ /* 0x000fe20000001233 */
[----:B------:R-:W-:Y:S01]  /*7770*/  HADD2.F32 R41, -RZ, R41.H1_H1 ;  /* 0x30000029ff297230 */ /* 0x000fe20000004100 */
[----:B------:R-:W-:Y:S01]  /*7780*/  SHF.R.U64 R38, R38, 0x10, R39 ;  /* 0x0000001026267819 */ /* 0x000fe20000001227 */
[----:B------:R-:W-:-:S02]  /*7790*/  HADD2.F32 R48, -RZ, R48.H0_H0 ;  /* 0x20000030ff307230 */ /* 0x000fc40000004100 */
[----:B------:R-:W-:Y:S02]  /*77a0*/  HADD2.F32 R36, -RZ, R36.H0_H0 ;  /* 0x20000024ff247230 */ /* 0x000fe40000004100 */
[----:B------:R-:W-:Y:S02]  /*77b0*/  HADD2.F32 R50, -RZ, R50.H0_H0 ;  /* 0x20000032ff327230 */ /* 0x000fe40000004100 */
[----:B------:R-:W-:Y:S02]  /*77c0*/  HADD2.F32 R38, -RZ, R38.H0_H0 ;  /* 0x20000026ff267230 */ /* 0x000fe40000004100 */
[----:B-----5:R-:W-:Y:S02]  /*77d0*/  HADD2.F32 R80, -RZ, R53.H0_H0 ;  /* 0x20000035ff507230 */ /* 0x020fe40000004100 */
[----:B------:R-:W-:Y:S02]  /*77e0*/  HADD2.F32 R53, -RZ, R55.H0_H0 ;  /* 0x20000037ff357230 */ /* 0x000fe40000004100 */
[----:B--2---:R-:W-:-:S03]  /*77f0*/  HADD2.F32 R82, -RZ, R82.H0_H0 ;  /* 0x20000052ff527230 */ /* 0x004fc60000004100 */
        /* <DEDUP_REMOVED lines=69> */
[----:B------:R-:W-:Y:S01]  /*7c50*/  IMAD.MOV.U32 R40, RZ, RZ, R48 ;  /* 0x000000ffff287224 */ /* 0x000fe200078e0030 */
[----:B------:R-:W-:Y:S01]  /*7c60*/  MOV R15, R43 ;  /* 0x0000002b000f7202 */ /* 0x000fe20000000f00 */
[----:B------:R-:W-:Y:S02]  /*7c70*/  IMAD.MOV.U32 R43, RZ, RZ, R80 ;  /* 0x000000ffff2b7224 */ /* 0x000fe400078e0050 */
[----:B------:R-:W-:-:S07]  /*7c80*/  IMAD.MOV.U32 R42, RZ, RZ, R49 ;  /* 0x000000ffff2a7224 */ /* 0x000fce00078e0031 */
.L_x_2772:
[----:B------:R-:W-:Y:S05]  /*7c90*/  BSYNC B3 ;  /* 0x0000000000037941 */ /* 0x000fea0003800000 */
.L_x_2771:
[----:B------:R-:W-:-:S04]  /*7ca0*/  LEA R36, P4, R6, R11, 0x1 ;  /* 0x0000000b06247211 */ /* 0x000fc800078808ff */
[----:B--2---:R-:W-:Y:S02]  /*7cb0*/  LEA.HI.X R37, R6, R123, R112, 0x1, P4 ;  /* 0x0000007b06257211 */ /* 0x004fe400020f0c70 */
[----:B------:R-:W-:-:S03]  /*7cc0*/  ISETP.GE.AND P4, PT, R52, R132, PT ;  /* 0x000000843400720c */ /* 0x000fc60003f86270 */
[----:B---3--:R2:W-:Y:S10]  /*7cd0*/  ST.E.128 desc[UR60][R36.64], R12 ;  /* 0x0000000c24007985 */ /* 0x0085f4000c101d3c */
[----:B------:R-:W-:-:S05]  /*7ce0*/  @!P4 IMAD.WIDE R38, R52, 0x2, R122 ;  /* 0x000000023426c825 */ /* 0x000fca00078e027a */
[----:B----4-:R2:W-:Y:S02]  /*7cf0*/  @!P4 ST.E.128 desc[UR60][R38.64], R40 ;  /* 0x000000282600c985 */ /* 0x0105e4000c101d3c */
.L_x_2770:
[----:B------:R-:W-:Y:S05]  /*7d00*/  BSYNC B2 ;  /* 0x0000000000027941 */ /* 0x000fea0003800000 */
.L_x_2769:
[----:B------:R-:W-:-:S13]  /*7d10*/  ISETP.NE.AND P4, PT, R27, RZ, PT ;  /* 0x000000ff1b00720c */ /* 0x000fda0003f85270 */
[----:B------:R-:W-:Y:S05]  /*7d20*/  @!P4 BRA `(.L_x_2764) ;  /* 0x0000000400c0c947 */ /* 0x000fea0003800000 */
[----:B--23--:R-:W-:Y:S01]  /*7d30*/  SEL R12, R126, R136, !P1 ;  /* 0x000000887e0c7207 */ /* 0x00cfe20004800000 */
[----:B------:R-:W-:Y:S01]  /*7d40*/  BSSY B2, `(.L_x_2773) ;  /* 0x000006c000027945 */ /* 0x000fe20003800000 */
[C---:B------:R-:W-:Y:S02]  /*7d50*/  LEA R40, P4, R7.reuse, R11, 0x1 ;  /* 0x0000000b07287211 */ /* 0x040fe400078808ff */
[----:B------:R-:W-:Y:S02]  /*7d60*/  SHF.R.S32.HI R13, RZ, 0x1f, R12 ;  /* 0x0000001fff0d7819 */ /* 0x000fe4000001140c */
[----:B------:R-:W-:Y:S02]  /*7d70*/  LEA.HI.X R41, R7, R123, R111, 0x1, P4 ;  /* 0x0000007b07297211 */ /* 0x000fe400020f0c6f */
[----:B------:R-:W-:Y:S02]  /*7d80*/  LEA.HI R12, R13, R12, RZ, 0x4 ;  /* 0x0000000c0d0c7211 */ /* 0x000fe400078f20ff */
[----:B------:R-:W-:-:S02]  /*7d90*/  ISETP.GE.AND P6, PT, R164, R125, PT ;  /* 0x0000007da400720c */ /* 0x000fc40003fc6270 */
        /* <DEDUP_REMOVED lines=12> */
[----:B------:R-:W-:Y:S02]  /*7e60*/  IMAD R13, R13, 0x2, R2 ;  /* 0x000000020d0d7824 */ /* 0x000fe400078e0202 */
[----:B------:R-:W-:Y:S01]  /*7e70*/  @!P4 IMAD.WIDE R122, R12, 0x2, R122 ;  /* 0x000000020c7ac825 */ /* 0x000fe200078e027a */
[----:B------:R-:W-:-:S03]  /*7e80*/  LEA R36, R36, R2, 0x1 ;  /* 0x0000000224247211 */ /* 0x000fc600078e08ff */
[----:B------:R-:W2:Y:S04]  /*7e90*/  LDS.128 R12, [R13+0x18400] ;  /* 0x018400000d0c7984 */ /* 0x000ea80000000c00 */
[----:B------:R-:W3:Y:S01]  /*7ea0*/  LDS.128 R36, [R36+0x18400] ;  /* 0x0184000024247984 */ /* 0x000ee20000000c00 */
[----:B------:R-:W-:Y:S05]  /*7eb0*/  @P6 BRA `(.L_x_2774) ;  /* 0x0000000400506947 */ /* 0x000fea0003800000 */
[----:B------:R-:W-:Y:S01]  /*7ec0*/  SHF.R.U64 R11, R32, 0x10, R33 ;  /* 0x00000010200b7819 */ /* 0x000fe20000001221 */
[----:B---3--:R-:W-:Y:S01]  /*7ed0*/  HADD2.F32 R48, -RZ, R37.H1_H1 ;  /* 0x30000025ff307230 */ /* 0x008fe20000004100 */
        /* <DEDUP_REMOVED lines=27> */
[----:B------:R-:W-:Y:S01]  /*8090*/  HADD2.F32 R39, -RZ, R15.H0_H0 ;  /* 0x2000000fff277230 */ /* 0x000fe20000004100 */
[----:B------:R-:W-:Y:S01]  /*80a0*/  F2FP.F16.F32.PACK_AB R33, R45, R33 ;  /* 0x000000212d21723e */ /* 0x000fe200000000ff */
        /* <DEDUP_REMOVED lines=19> */
[-C--:B------:R-:W-:Y:S01]  /*81e0*/  FMUL.FTZ R11, R15, R213.reuse ;  /* 0x000000d50f0b7220 */ /* 0x080fe20000410000 */
[----:B------:R-:W-:Y:S02]  /*81f0*/  HADD2.F32 R12, -RZ, R12.H1_H1 ;  /* 0x3000000cff0c7230 */ /* 0x000fe40000004100 */
[----:B------:R-:W-:Y:S01]  /*8200*/  FMUL.FTZ R43, R36, R32 ;  /* 0x00000020242b7220 */ /* 0x000fe20000410000 */
[C---:B------:R-:W-:Y:S01]  /*8210*/  FMUL.FTZ R213, R13.reuse, R213 ;  /* 0x000000d50dd57220 */ /* 0x040fe20000410000 */
[----:B------:R-:W-:Y:S01]  /*8220*/  FFMA.FTZ R11, R13, R211, -R11 ;  /* 0x000000d30d0b7223 */ /* 0x000fe2000001080b */
[----:B------:R-:W-:-:S02]  /*8230*/  HADD2.F32 R13, -RZ, R38.H0_H0 ;  /* 0x20000026ff0d7230 */ /* 0x000fc40000004100 */
[C---:B------:R-:W-:Y:S01]  /*8240*/  FMUL.FTZ R32, R12.reuse, R32 ;  /* 0x000000200c207220 */ /* 0x040fe20000410000 */
[----:B------:R-:W-:Y:S01]  /*8250*/  FFMA.FTZ R43, R12, R39, -R43 ;  /* 0x000000270c2b7223 */ /* 0x000fe2000001082b */
        /* <DEDUP_REMOVED lines=23> */
[----:B------:R-:W-:Y:S01]  /*83d0*/  F2FP.F16.F32.PACK_AB R38, R42, R212 ;  /* 0x000000d42a26723e */ /* 0x000fe200000000ff */
[----:B------:R-:W-:Y:S01]  /*83e0*/  IMAD.MOV.U32 R39, RZ, RZ, R46 ;  /* 0x000000ffff277224 */ /* 0x000fe200078e002e */
[----:B------:R-:W-:-:S07]  /*83f0*/  MOV R15, R35 ;  /* 0x00000023000f7202 */ /* 0x000fce0000000f00 */
.L_x_2774:
[----:B------:R-:W-:Y:S05]  /*8400*/  BSYNC B2 ;  /* 0x0000000000027941 */ /* 0x000fea0003800000 */
.L_x_2773:
[----:B--2---:R4:W-:Y:S04]  /*8410*/  ST.E.128 desc[UR60][R40.64], R12 ;  /* 0x0000000c28007985 */ /* 0x0049e8000c101d3c */
[----:B---3--:R4:W-:Y:S02]  /*8420*/  @!P4 ST.E.128 desc[UR60][R122.64], R36 ;  /* 0x000000247a00c985 */ /* 0x0089e4000c101d3c */
.L_x_2764:
[----:B------:R-:W-:Y:S05]  /*8430*/  BSYNC B1 ;  /* 0x0000000000017941 */ /* 0x000fea0003800000 */
.L_x_2763:
[----:B------:R-:W-:-:S03]  /*8440*/  UMOV UR4, 0xffffffff ;  /* 0xffffffff00047882 */ /* 0x000fc60000000000 */
[----:B------:R-:W-:Y:S05]  /*8450*/  BRA.DIV UR4, `(.L_x_2775) ;  /* 0x000001b204e47947 */ /* 0x000fea000b800000 */
[----:B0-----:R-:W0:Y:S04]  /*8460*/  SHFL.IDX PT, R117, R117, 0x1, 0x1c1f ;  /* 0x003c1f0075757f89 */ /* 0x001e2800000e0000 */
[----:B------:R-:W0:Y:S02]  /*8470*/  SHFL.IDX PT, R118, R118, 0x1, 0x1c1f ;  /* 0x003c1f0076767f89 */ /* 0x000e2400000e0000 */
.L_x_3063:
[----:B------:R-:W-:Y:S05]  /*8480*/  @P5 BRA `(.L_x_2732) ;  /* 0x0000001c00545947 */ /* 0x000fea0003800000 */
[----:B------:R-:W-:Y:S01]  /*8490*/  ISETP.NE.AND P4, PT, R8, RZ, PT ;  /* 0x000000ff0800720c */ /* 0x000fe20003f85270 */
[----:B------:R-:W-:Y:S01]  /*84a0*/  BSSY B1, `(.L_x_2776) ;  /* 0x0000070000017945 */ /* 0x000fe20003800000 */
[----:B0-2-4-:R-:W-:Y:S01]  /*84b0*/  IMAD.MOV.U32 R36, RZ, RZ, R118 ;  /* 0x000000ffff247224 */ /* 0x015fe200078e0076 */
[----:B------:R-:W-:-:S10]  /*84c0*/  MOV R37, R117 ;  /* 0x0000007500257202 */ /* 0x000fd40000000f00 */
        /* <DEDUP_REMOVED lines=20> */
[----:B------:R-:W-:Y:S01]  /*8610*/  @!P4 IMAD.WIDE R40, R41, 0x2, R36 ;  /* 0x000000022928c825 */ /* 0x000fe200078e0224 */
[----:B------:R-:W-:-:S03]  /*8620*/  LEA R11, R11, R2, 0x1 ;  /* 0x000000020b0b7211 */ /* 0x000fc600078e08ff */
[----:B------:R-:W-:Y:S02]  /*8630*/  IMAD R32, R13, 0x2, R2 ;  /* 0x000000020d207824 */ /* 0x000fe400078e0202 */
[----:B------:R0:W2:Y:S04]  /*8640*/  LDS.128 R12, [R11+0x18400] ;  /* 0x018400000b0c7984 */ /* 0x0000a80000000c00 */
[----:B------:R-:W3:Y:S01]  /*8650*/  LDS.128 R32, [R32+0x18400] ;  /* 0x0184000020207984 */ /* 0x000ee20000000c00 */
[----:B------:R-:W-:Y:S05]  /*8660*/  @P5 BRA `(.L_x_2779) ;  /* 0x0000000400405947 */ /* 0x000fea0003800000 */
[--C-:B------:R-:W-:Y:S01]  /*8670*/  SHF.R.U64 R42, R76, 0x10, R77.reuse ;  /* 0x000000104c2a7819 */ /* 0x100fe2000000124d */
[----:B------:R-:W-:Y:S01]  /*8680*/  HADD2.F32 R51, -RZ, R209.H1_H1 ;  /* 0x300000d1ff337230 */ /* 0x000fe20000004100 */
[----:B------:R-:W-:Y:S01]  /*8690*/  SHF.R.U32.HI R76, RZ, 0x10, R77 ;  /* 0x00000010ff4c7819 */ /* 0x000fe2000001164d */
[----:B--2---:R-:W-:Y:S01]  /*86a0*/  HADD2.F32 R48, -RZ, R13.H0_H0 ;  /* 0x2000000dff307230 */ /* 0x004fe20000004100 */
[--C-:B0-----:R-:W-:Y:S01]  /*86b0*/  SHF.R.U64 R11, R64, 0x10, R65.reuse ;  /* 0x00000010400b7819 */ /* 0x101fe20000001241 */
[--C-:B---3--:R-:W-:Y:S01]  /*86c0*/  HADD2.F32 R46, -RZ, R33.reuse.H0_H0 ;  /* 0x20000021ff2e7230 */ /* 0x108fe20000004100 */
[----:B------:R-:W-:Y:S01]  /*86d0*/  SHF.R.U32.HI R64, RZ, 0x10, R65 ;  /* 0x00000010ff407819 */ /* 0x000fe20000011641 */
[----:B------:R-:W-:Y:S02]  /*86e0*/  HADD2.F32 R47, -RZ, R33.H1_H1 ;  /* 0x30000021ff2f7230 */ /* 0x000fe40000004100 */
[----:B------:R-:W-:Y:S01]  /*86f0*/  FMUL.FTZ R33, R48, R51 ;  /* 0x0000003330217220 */ /* 0x000fe20000410000 */
[----:B------:R-:W-:Y:S01]  /*8700*/  HADD2.F32 R76, -RZ, R76.H0_H0 ;  /* 0x2000004cff4c7230 */ /* 0x000fe20000004100 */
[--C-:B------:R-:W-:Y:S01]  /*8710*/  SHF.R.U64 R44, R78, 0x10, R79.reuse ;  /* 0x000000104e2c7819 */ /* 0x100fe2000000124f */
[----:B------:R-:W-:Y:S01]  /*8720*/  HADD2.F32 R45, -RZ, R207.H1_H1 ;  /* 0x300000cfff2d7230 */ /* 0x000fe20000004100 */
[----:B------:R-:W-:Y:S01]  /*8730*/  SHF.R.U32.HI R78, RZ, 0x10, R79 ;  /* 0x00000010ff4e7819 */ /* 0x000fe2000001164f */
[----:B------:R-:W-:-:S02]  /*8740*/  HADD2.F32 R49, -RZ, R13.H1_H1 ;  /* 0x3000000dff317230 */ /* 0x000fc40000004100 */
[C---:B------:R-:W-:Y:S01]  /*8750*/  FMUL.FTZ R13, R46.reuse, R51 ;  /* 0x000000332e0d7220 */ /* 0x040fe20000410000 */
[----:B------:R-:W-:Y:S02]  /*8760*/  HADD2.F32 R64, -RZ, R64.H0_H0 ;  /* 0x20000040ff407230 */ /* 0x000fe40000004100 */
[-C--:B------:R-:W-:Y:S01]  /*8770*/  FMUL.FTZ R50, R47, R76.reuse ;  /* 0x0000004c2f327220 */ /* 0x080fe20000410000 */
[-C--:B------:R-:W-:Y:S01]  /*8780*/  FFMA.FTZ R33, R46, R45.reuse, R33 ;  /* 0x0000002d2e217223 */ /* 0x080fe20000010021 */
[C---:B------:R-:W-:Y:S01]  /*8790*/  FMUL.FTZ R76, R49.reuse, R76 ;  /* 0x0000004c314c7220 */ /* 0x040fe20000410000 */
[----:B------:R-:W-:Y:S01]  /*87a0*/  FFMA.FTZ R13, R48, R45, -R13 ;  /* 0x0000002d300d7223 */ /* 0x000fe2000001080d */
[----:B------:R-:W-:Y:S01]  /*87b0*/  FFMA.FTZ R46, R49, R64, -R50 ;  /* 0x00000040312e7223 */ /* 0x000fe20000010832 */
[--C-:B------:R-:W-:Y:S01]  /*87c0*/  SHF.R.U64 R43, R66, 0x10, R67.reuse ;  /* 0x00000010422b7819 */ /* 0x100fe20000001243 */
[----:B------:R-:W-:Y:S01]  /*87d0*/  HADD2.F32 R49, -RZ, R208.H1_H1 ;  /* 0x300000d0ff317230 */ /* 0x000fe20000004100 */
[----:B------:R-:W-:Y:S01]  /*87e0*/  SHF.R.U32.HI R66, RZ, 0x10, R67 ;  /* 0x00000010ff427819 */ /* 0x000fe20000011643 */
[----:B------:R-:W-:-:S02]  /*87f0*/  HADD2.F32 R48, -RZ, R35.H0_H0 ;  /* 0x20000023ff307230 */ /* 0x000fc40000004100 */
[----:B------:R-:W-:Y:S01]  /*8800*/  FFMA.FTZ R64, R47, R64, R76 ;  /* 0x000000402f407223 */ /* 0x000fe2000001004c */
[----:B------:R-:W-:Y:S01]  /*8810*/  HADD2.F32 R50, -RZ, R35.H1_H1 ;  /* 0x30000023ff327230 */ /* 0x000fe20000004100 */
[----:B------:R-:W-:Y:S01]  /*8820*/  F2FP.F16.F32.PACK_AB R13, R46, R13 ;  /* 0x0000000d2e0d723e */ /* 0x000fe200000000ff */
[--C-:B------:R-:W-:Y:S02]  /*8830*/  HADD2.F32 R54, -RZ, R15.reuse.H0_H0 ;  /* 0x2000000fff367230 */ /* 0x100fe40000004100 */
[----:B------:R-:W-:Y:S01]  /*8840*/  HADD2.F32 R35, -RZ, R78.H0_H0 ;  /* 0x2000004eff237230 */ /* 0x000fe20000004100 */
[----:B------:R-:W-:Y:S01]  /*8850*/  F2FP.F16.F32.PACK_AB R33, R64, R33 ;  /* 0x000000214021723e */ /* 0x000fe200000000ff */
[----:B------:R-:W-:Y:S02]  /*8860*/  HADD2.F32 R52, -RZ, R15.H1_H1 ;  /* 0x3000000fff347230 */ /* 0x000fe40000004100 */
[----:B------:R-:W-:Y:S01]  /*8870*/  FMUL.FTZ R15, R48, R49 ;  /* 0x00000031300f7220 */ /* 0x000fe20000410000 */
[----:B------:R-:W-:-:S02]  /*8880*/  HADD2.F32 R45, -RZ, R206.H1_H1 ;  /* 0x300000ceff2d7230 */ /* 0x000fc40000004100 */
[----:B------:R-:W-:Y:S01]  /*8890*/  FMUL.FTZ R49, R54, R49 ;  /* 0x0000003136317220 */ /* 0x000fe20000410000 */
[----:B------:R-:W-:Y:S02]  /*88a0*/  HADD2.F32 R47, -RZ, R66.H0_H0 ;  /* 0x20000042ff2f7230 */ /* 0x000fe40000004100 */
[-C--:B------:R-:W-:Y:S01]  /*88b0*/  FMUL.FTZ R51, R50, R35.reuse ;  /* 0x0000002332337220 */ /* 0x080fe20000410000 */
[----:B------:R-:W-:Y:S01]  /*88c0*/  FMUL.FTZ R53, R52, R35 ;  /* 0x0000002334357220 */ /* 0x000fe20000410000 */
[----:B------:R-:W-:Y:S01]  /*88d0*/  FFMA.FTZ R35, R48, R45, R49 ;  /* 0x0000002d30237223 */ /* 0x000fe20000010031 */
[----:B------:R-:W-:Y:S02]  /*88e0*/  HADD2.F32 R209, -RZ, R209.H0_H0 ;  /* 0x200000d1ffd17230 */ /* 0x000fe40000004100 */
[-C--:B------:R-:W-:Y:S01]  /*88f0*/  FFMA.FTZ R48, R52, R47.reuse, -R51 ;  /* 0x0000002f34307223 */ /* 0x080fe20000010833 */
[----:B------:R-:W-:Y:S01]  /*8900*/  FFMA.FTZ R50, R50, R47, R53 ;  /* 0x0000002f32327223 */ /* 0x000fe20000010035 */
[----:B------:R-:W-:-:S02]  /*8910*/  HADD2.F32 R52, -RZ, R32.H0_H0 ;  /* 0x20000020ff347230 */ /* 0x000fc40000004100 */
[----:B------:R-:W-:Y:S01]  /*8920*/  FFMA.FTZ R15, R54, R45, -R15 ;  /* 0x0000002d360f7223 */ /* 0x000fe2000001080f */
[----:B------:R-:W-:Y:S02]  /*8930*/  HADD2.F32 R47, -RZ, R42.H0_H0 ;  /* 0x2000002aff2f7230 */ /* 0x000fe40000004100 */
[----:B------:R-:W-:Y:S01]  /*8940*/  HADD2.F32 R32, -RZ, R32.H1_H1 ;  /* 0x30000020ff207230 */ /* 0x000fe20000004100 */
[----:B------:R-:W-:Y:S01]  /*8950*/  F2FP.F16.F32.PACK_AB R35, R50, R35 ;  /* 0x000000233223723e */ /* 0x000fe200000000ff */
[--C-:B------:R-:W-:Y:S01]  /*8960*/  HADD2.F32 R42, -RZ, R12.reuse.H0_H0 ;  /* 0x2000000cff2a7230 */ /* 0x100fe20000004100 */
[----:B------:R-:W-:Y:S01]  /*8970*/  F2FP.F16.F32.PACK_AB R15, R48, R15 ;  /* 0x0000000f300f723e */ /* 0x000fe200000000ff */
[----:B------:R-:W-:Y:S02]  /*8980*/  HADD2.F32 R12, -RZ, R12.H1_H1 ;  /* 0x3000000cff0c7230 */ /* 0x000fe40000004100 */
[----:B------:R-:W-:Y:S01]  /*8990*/  FMUL.FTZ R49, R32, R47 ;  /* 0x0000002f20317220 */ /* 0x000fe20000410000 */
[----:B------:R-:W-:-:S02]  /*89a0*/  HADD2.F32 R45, -RZ, R11.H0_H0 ;  /* 0x2000000bff2d7230 */ /* 0x000fc40000004100 */
[----:B------:R-:W-:Y:S01]  /*89b0*/  FMUL.FTZ R11, R52, R209 ;  /* 0x000000d1340b7220 */ /* 0x000fe20000410000 */
[----:B------:R-:W-:Y:S02]  /*89c0*/  HADD2.F32 R207, -RZ, R207.H0_H0 ;  /* 0x200000cfffcf7230 */ /* 0x000fe40000004100 */
[----:B------:R-:W-:Y:S01]  /*89d0*/  FMUL.FTZ R47, R12, R47 ;  /* 0x0000002f0c2f7220 */ /* 0x000fe20000410000 */
[----:B------:R-:W-:Y:S01]  /*89e0*/  FMUL.FTZ R209, R42, R209 ;  /* 0x000000d12ad17220 */ /* 0x000fe20000410000 */
[----:B------:R-:W-:Y:S01]  /*89f0*/  FFMA.FTZ R12, R12, R45, -R49 ;  /* 0x0000002d0c0c7223 */ /* 0x000fe20000010831 */
[----:B------:R-:W-:Y:S02]  /*8a00*/  HADD2.F32 R49, -RZ, R44.H0_H0 ;  /* 0x2000002cff317230 */ /* 0x000fe40000004100 */
[----:B------:R-:W-:Y:S01]  /*8a10*/  FFMA.FTZ R11, R42, R207, -R11 ;  /* 0x000000cf2a0b7223 */ /* 0x000fe2000001080b */
[----:B------:R-:W-:Y:S01]  /*8a20*/  FFMA.FTZ R32, R32, R45, R47 ;  /* 0x0000002d20207223 */ /* 0x000fe2000001002f */
[----:B------:R-:W-:-:S02]  /*8a30*/  HADD2.F32 R44, -RZ, R34.H0_H0 ;  /* 0x20000022ff2c7230 */ /* 0x000fc40000004100 */
[----:B------:R-:W-:Y:S01]  /*8a40*/  FFMA.FTZ R207, R52, R207, R209 ;  /* 0x000000cf34cf7223 */ /* 0x000fe200000100d1 */
[----:B------:R-:W-:Y:S01]  /*8a50*/  HADD2.F32 R47, -RZ, R208.H0_H0 ;  /* 0x200000d0ff2f7230 */ /* 0x000fe20000004100 */
[----:B------:R-:W-:Y:S01]  /*8a60*/  F2FP.F16.F32.PACK_AB R12, R12, R11 ;  /* 0x0000000b0c0c723e */ /* 0x000fe200000000ff */
[----:B------:R-:W-:Y:S02]  /*8a70*/  HADD2.F32 R42, -RZ, R14.H0_H0 ;  /* 0x2000000eff2a7230 */ /* 0x000fe40000004100 */
        /* <DEDUP_REMOVED lines=12> */
[----:B------:R-:W-:-:S04]  /*8b40*/  FFMA.FTZ R34, R34, R43, R49 ;  /* 0x0000002b22227223 */ /* 0x000fc80000010031 */
[----:B------:R-:W-:Y:S02]  /*8b50*/  F2FP.F16.F32.PACK_AB R14, R14, R51 ;  /* 0x000000330e0e723e */ /* 0x000fe400000000ff */
[----:B------:R-:W-:-:S07]  /*8b60*/  F2FP.F16.F32.PACK_AB R34, R34, R47 ;  /* 0x0000002f2222723e */ /* 0x000fce00000000ff */
.L_x_2779:
[----:B------:R-:W-:Y:S05]  /*8b70*/  BSYNC B2 ;  /* 0x0000000000027941 */ /* 0x000fea0003800000 */
.L_x_2778:
[----:B--2---:R2:W-:Y:S04]  /*8b80*/  ST.E.128 desc[UR60][R38.64], R12 ;  /* 0x0000000c26007985 */ /* 0x0045e8000c101d3c */
[----:B---3--:R2:W-:Y:S02]  /*8b90*/  @!P4 ST.E.128 desc[UR60][R40.64], R32 ;  /* 0x000000202800c985 */ /* 0x0085e4000c101d3c */
.L_x_2777:
[----:B------:R-:W-:Y:S05]  /*8ba0*/  BSYNC B1 ;  /* 0x0000000000017941 */ /* 0x000fea0003800000 */
.L_x_2776:
        /* <DEDUP_REMOVED lines=85> */
[----:B------:R-:W-:Y:S02]  /*9100*/  HADD2.F32 R152, -RZ, R152.H0_H0 ;  /* 0x20000098ff987230 */ /* 0x000fe40000004100 */
[C---:B------:R-:W-:Y:S01]  /*9110*/  FMUL.FTZ R47, R12.reuse, R47 ;  /* 0x0000002f0c2f7220 */ /* 0x040fe20000410000 */
        /* <DEDUP_REMOVED lines=8> */
[----:B------:R-:W-:Y:S02]  /*91a0*/  HADD2.F32 R11, -RZ, R14.H0_H0 ;  /* 0x2000000eff0b7230 */ /* 0x000fe40000004100 */
[----:B------:R-:W-:Y:S01]  /*91b0*/  FMUL.FTZ R32, R12, R152 ;  /* 0x000000980c207220 */ /* 0x000fe20000410000 */
[----:B------:R-:W-:Y:S01]  /*91c0*/  HADD2.F32 R34, -RZ, R34.H1_H1 ;  /* 0x30000022ff227230 */ /* 0x000fe20000004100 */
[----:B------:R-:W-:Y:S01]  /*91d0*/  F2FP.F16.F32.PACK_AB R60, R47, R60 ;  /* 0x0000003c2f3c723e */ /* 0x000fe200000000ff */
[----:B------:R-:W-:Y:S02]  /*91e0*/  HADD2.F32 R14, -RZ, R14.H1_H1 ;  /* 0x3000000eff0e7230 */ /* 0x000fe40000004100 */
[----:B------:R-:W-:Y:S01]  /*91f0*/  FMUL.FTZ R51, R11, R152 ;  /* 0x000000980b337220 */ /* 0x000fe20000410000 */
[----:B------:R-:W-:-:S02]  /*9200*/  HADD2.F32 R43, -RZ, R42.H0_H0 ;  /* 0x2000002aff2b7230 */ /* 0x000fc40000004100 */
[-C--:B------:R-:W-:Y:S01]  /*9210*/  FMUL.FTZ R53, R34, R45.reuse ;  /* 0x0000002d22357220 */ /* 0x080fe20000410000 */
[-C--:B------:R-:W-:Y:S01]  /*9220*/  FFMA.FTZ R32, R11, R150.reuse, -R32 ;  /* 0x000000960b207223 */ /* 0x080fe20000010820 */
[----:B------:R-:W-:Y:S01]  /*9230*/  FMUL.FTZ R45, R14, R45 ;  /* 0x0000002d0e2d7220 */ /* 0x000fe20000410000 */
[----:B------:R-:W-:Y:S01]  /*9240*/  FFMA.FTZ R51, R12, R150, R51 ;  /* 0x000000960c337223 */ /* 0x000fe20000010033 */
[-C--:B------:R-:W-:Y:S01]  /*9250*/  FFMA.FTZ R53, R14, R43.reuse, -R53 ;  /* 0x0000002b0e357223 */ /* 0x080fe20000010835 */
[----:B------:R-:W-:Y:S01]  /*9260*/  F2FP.F16.F32.PACK_AB R12, R49, R62 ;  /* 0x0000003e310c723e */ /* 0x000fe200000000ff */
[----:B------:R-:W-:Y:S01]  /*9270*/  FFMA.FTZ R34, R34, R43, R45 ;  /* 0x0000002b22227223 */ /* 0x000fe2000001002d */
[----:B------:R-:W-:Y:S02]  /*9280*/  IMAD.MOV.U32 R15, RZ, RZ, R50 ;  /* 0x000000ffff0f7224 */ /* 0x000fe400078e0032 */
[----:B------:R-:W-:Y:S02]  /*9290*/  F2FP.F16.F32.PACK_AB R14, R53, R32 ;  /* 0x00000020350e723e */ /* 0x000fe400000000ff */
[----:B------:R-:W-:-:S02]  /*92a0*/  F2FP.F16.F32.PACK_AB R34, R34, R51 ;  /* 0x000000332222723e */ /* 0x000fc400000000ff */
[----:B------:R-:W-:-:S07]  /*92b0*/  MOV R32, R60 ;  /* 0x0000003c00207202 */ /* 0x000fce0000000f00 */
.L_x_2783:
[----:B------:R-:W-:Y:S05]  /*92c0*/  BSYNC B2 ;  /* 0x0000000000027941 */ /* 0x000fea0003800000 */
.L_x_2782:
[----:B--2---:R4:W-:Y:S04]  /*92d0*/  ST.E.128 desc[UR60][R38.64], R12 ;  /* 0x0000000c26007985 */ /* 0x0049e8000c101d3c */
[----:B---3--:R4:W-:Y:S02]  /*92e0*/  @!P4 ST.E.128 desc[UR60][R40.64], R32 ;  /* 0x000000202800c985 */ /* 0x0089e4000c101d3c */
.L_x_2781:
[----:B------:R-:W-:Y:S05]  /*92f0*/  BSYNC B1 ;  /* 0x0000000000017941 */ /* 0x000fea0003800000 */
.L_x_2780:
[----:B------:R-:W-:-:S13]  /*9300*/  ISETP.NE.AND P4, PT, R27, RZ, PT ;  /* 0x000000ff1b00720c */ /* 0x000fda0003f85270 */
[----:B------:R-:W-:Y:S05]  /*9310*/  @!P4 BRA `(.L_x_2732) ;  /* 0x0000000c00b0c947 */ /* 0x000fea0003800000 */
[----:B------:R-:W-:Y:S01]  /*9320*/  SEL R136, R126, R136, !P1 ;  /* 0x000000887e887207 */ /* 0x000fe20004800000 */
[----:B------:R-:W-:Y:S01]  /*9330*/  BSSY B1, `(.L_x_2784) ;  /* 0x000006d000017945 */ /* 0x000fe20003800000 */
[----:B------:R-:W-:Y:S02]  /*9340*/  ISETP.GE.AND P5, PT, R164, R125, PT ;  /* 0x0000007da400720c */ /* 0x000fe40003fa6270 */
[----:B0--3--:R-:W-:Y:S02]  /*9350*/  SHF.R.S32.HI R11, RZ, 0x1f, R136 ;  /* 0x0000001fff0b7819 */ /* 0x009fe40000011488 */
[----:B--2-4-:R-:W-:Y:S02]  /*9360*/  LEA R38, P4, R7, R118, 0x1 ;  /* 0x0000007607267211 */ /* 0x014fe400078808ff */
[----:B------:R-:W-:Y:S02]  /*9370*/  LEA.HI R136, R11, R136, RZ, 0x4 ;  /* 0x000000880b887211 */ /* 0x000fe400078f20ff */
[----:B------:R-:W-:-:S02]  /*9380*/  LEA.HI.X R39, R7, R117, R111, 0x1, P4 ;  /* 0x0000007507277211 */ /* 0x000fc400020f0c6f */
        /* <DEDUP_REMOVED lines=8> */
[----:B------:R-:W-:Y:S01]  /*9410*/  IADD3 R15, R12, R13, RZ ;  /* 0x0000000d0c0f7210 */ /* 0x000fe20007ffe0ff */
[----:B------:R-:W-:-:S04]  /*9420*/  IMAD R13, R18, 0x4800, R135 ;  /* 0x00004800120d7824 */ /* 0x000fc800078e0287 */
[----:B------:R-:W-:Y:S02]  /*9430*/  IMAD R15, R18, 0x4800, R15 ;  /* 0x00004800120f7824 */ /* 0x000fe400078e020f */
[--C-:B------:R-:W-:Y:S02]  /*9440*/  IMAD R13, R13, 0x2, R2.reuse ;  /* 0x000000020d0d7824 */ /* 0x100fe400078e0202 */
[----:B------:R-:W-:-:S04]  /*9450*/  IMAD R32, R15, 0x2, R2 ;  /* 0x000000020f207824 */ /* 0x000fc800078e0202 */
[----:B------:R-:W0:Y:S04]  /*9460*/  LDS.128 R12, [R13+0x18400] ;  /* 0x018400000d0c7984 */ /* 0x000e280000000c00 */
[----:B------:R-:W2:Y:S01]  /*9470*/  LDS.128 R32, [R32+0x18400] ;  /* 0x0184000020207984 */ /* 0x000ea20000000c00 */
[----:B------:R-:W-:Y:S05]  /*9480*/  @P5 BRA `(.L_x_2785) ;  /* 0x00000004005c5947 */ /* 0x000fea0003800000 */
[----:B0-----:R-:W-:Y:S01]  /*9490*/  MOV R44, R12 ;  /* 0x0000000c002c7202 */ /* 0x001fe20000000f00 */
[----:B--2---:R-:W-:Y:S01]  /*94a0*/  IMAD.MOV.U32 R12, RZ, RZ, R33 ;  /* 0x000000ffff0c7224 */ /* 0x004fe200078e0021 */
        /* <DEDUP_REMOVED lines=8> */
[--C-:B------:R-:W-:Y:S01]  /*9530*/  SHF.R.U64 R40, R58, 0x10, R59.reuse ;  /* 0x000000103a287819 */ /* 0x100fe2000000123b */
        /* <DEDUP_REMOVED lines=19> */
[----:B------:R-:W-:Y:S01]  /*9670*/  HADD2.F32 R35, -RZ, R33.H0_H0 ;  /* 0x20000021ff237230 */ /* 0x000fe20000004100 */
[----:B------:R-:W-:Y:S01]  /*9680*/  SHF.R.U64 R41, R70, 0x10, R71 ;  /* 0x0000001046297819 */ /* 0x000fe20000001247 */
[----:B------:R-:W-:Y:S02]  /*9690*/  HADD2.F32 R46, -RZ, R46.H1_H1 ;  /* 0x3000002eff2e7230 */ /* 0x000fe40000004100 */
[-C--:B------:R-:W-:Y:S01]  /*96a0*/  FMUL.FTZ R52, R47, R50.reuse ;  /* 0x000000322f347220 */ /* 0x080fe20000410000 */
[----:B------:R-:W-:Y:S02]  /*96b0*/  HADD2.F32 R51, -RZ, R51.H0_H0 ;  /* 0x20000033ff337230 */ /* 0x000fe40000004100 */
[----:B------:R-:W-:Y:S01]  /*96c0*/  FMUL.FTZ R50, R35, R50 ;  /* 0x0000003223327220 */ /* 0x000fe20000410000 */
[----:B------:R-:W-:Y:S01]  /*96d0*/  HADD2.F32 R33, -RZ, R33.H1_H1 ;  /* 0x30000021ff217230 */ /* 0x000fe20000004100 */
[----:B------:R-:W-:Y:S01]  /*96e0*/  F2FP.F16.F32.PACK_AB R15, R15, R12 ;  /* 0x0000000c0f0f723e */ /* 0x000fe200000000ff */
[----:B------:R-:W-:-:S02]  /*96f0*/  HADD2.F32 R48, -RZ, R146.H1_H1 ;  /* 0x30000092ff307230 */ /* 0x000fc40000004100 */
[CC--:B------:R-:W-:Y:S01]  /*9700*/  FMUL.FTZ R54, R46.reuse, R51.reuse ;  /* 0x000000332e367220 */ /* 0x0c0fe20000410000 */
[----:B------:R-:W-:Y:S02]  /*9710*/  HADD2.F32 R49, -RZ, R58.H0_H0 ;  /* 0x2000003aff317230 */ /* 0x000fe40000004100 */
[----:B------:R-:W-:Y:S01]  /*9720*/  FMUL.FTZ R55, R33, R51 ;  /* 0x0000003321377220 */ /* 0x000fe20000410000 */
[----:B------:R-:W-:Y:S02]  /*9730*/  HADD2.F32 R43, -RZ, R43.H0_H0 ;  /* 0x2000002bff2b7230 */ /* 0x000fe40000004100 */
[-C--:B------:R-:W-:Y:S01]  /*9740*/  FFMA.FTZ R51, R35, R48.reuse, -R52 ;  /* 0x0000003023337223 */ /* 0x080fe20000010834 */
[----:B------:R-:W-:Y:S01]  /*9750*/  FFMA.FTZ R53, R47, R48, R50 ;  /* 0x000000302f357223 */ /* 0x000fe20000010032 */
[-C--:B------:R-:W-:Y:S01]  /*9760*/  FFMA.FTZ R54, R33, R49.reuse, -R54 ;  /* 0x0000003121367223 */ /* 0x080fe20000010836 */
[----:B------:R-:W-:Y:S02]  /*9770*/  HADD2.F32 R48, -RZ, R149.H0_H0 ;  /* 0x20000095ff307230 */ /* 0x000fe40000004100 */
[----:B------:R-:W-:Y:S01]  /*9780*/  FFMA.FTZ R56, R46, R49, R55 ;  /* 0x000000312e387223 */ /* 0x000fe20000010037 */
[----:B------:R-:W-:-:S02]  /*9790*/  HADD2.F32 R35, -RZ, R45.H0_H0 ;  /* 0x2000002dff237230 */ /* 0x000fc40000004100 */
[--C-:B------:R-:W-:Y:S01]  /*97a0*/  HADD2.F32 R33, -RZ, R44.reuse.H0_H0 ;  /* 0x2000002cff217230 */ /* 0x100fe20000004100 */
[----:B------:R-:W-:Y:S01]  /*97b0*/  F2FP.F16.F32.PACK_AB R51, R54, R51 ;  /* 0x000000333633723e */ /* 0x000fe200000000ff */
[----:B------:R-:W-:Y:S02]  /*97c0*/  HADD2.F32 R46, -RZ, R147.H0_H0 ;  /* 0x20000093ff2e7230 */ /* 0x000fe40000004100 */
[-C--:B------:R-:W-:Y:S01]  /*97d0*/  FMUL.FTZ R50, R35, R48.reuse ;  /* 0x0000003023327220 */ /* 0x080fe20000410000 */
[----:B------:R-:W-:Y:S02]  /*97e0*/  HADD2.F32 R45, -RZ, R45.H1_H1 ;  /* 0x3000002dff2d7230 */ /* 0x000fe40000004100 */
[C---:B------:R-:W-:Y:S01]  /*97f0*/  FMUL.FTZ R48, R33.reuse, R48 ;  /* 0x0000003021307220 */ /* 0x040fe20000410000 */
[----:B------:R-:W-:Y:S02]  /*9800*/  HADD2.F32 R44, -RZ, R44.H1_H1 ;  /* 0x3000002cff2c7230 */ /* 0x000fe40000004100 */
[----:B------:R-:W-:Y:S01]  /*9810*/  FFMA.FTZ R50, R33, R46, -R50 ;  /* 0x0000002e21327223 */ /* 0x000fe20000010832 */
[----:B------:R-:W-:-:S02]  /*9820*/  HADD2.F32 R148, -RZ, R148.H0_H0 ;  /* 0x20000094ff947230 */ /* 0x000fc40000004100 */
[----:B------:R-:W-:Y:S01]  /*9830*/  FFMA.FTZ R48, R35, R46, R48 ;  /* 0x0000002e23307223 */ /* 0x000fe20000010030 */
[-C--:B------:R-:W-:Y:S01]  /*9840*/  FMUL.FTZ R47, R45, R43.reuse ;  /* 0x0000002b2d2f7220 */ /* 0x080fe20000410000 */
[----:B------:R-:W-:Y:S01]  /*9850*/  FMUL.FTZ R52, R44, R43 ;  /* 0x0000002b2c347220 */ /* 0x000fe20000410000 */
[----:B------:R-:W-:Y:S02]  /*9860*/  HADD2.F32 R35, -RZ, R34.H0_H0 ;  /* 0x20000022ff237230 */ /* 0x000fe40000004100 */
[----:B------:R-:W-:Y:S02]  /*9870*/  HADD2.F32 R43, -RZ, R41.H0_H0 ;  /* 0x20000029ff2b7230 */ /* 0x000fe40000004100 */
[----:B------:R-:W-:Y:S02]  /*9880*/  HADD2.F32 R33, -RZ, R14.H0_H0 ;  /* 0x2000000eff217230 */ /* 0x000fe40000004100 */
[----:B------:R-:W-:Y:S02]  /*9890*/  HADD2.F32 R34, -RZ, R34.H1_H1 ;  /* 0x30000022ff227230 */ /* 0x000fe40000004100 */
[----:B------:R-:W-:-:S02]  /*98a0*/  HADD2.F32 R14, -RZ, R14.H1_H1 ;  /* 0x3000000eff0e7230 */ /* 0x000fc40000004100 */
[----:B------:R-:W-:Y:S02]  /*98b0*/  HADD2.F32 R41, -RZ, R40.H0_H0 ;  /* 0x20000028ff297230 */ /* 0x000fe40000004100 */
[-C--:B------:R-:W-:Y:S01]  /*98c0*/  FMUL.FTZ R40, R35, R148.reuse ;  /* 0x0000009423287220 */ /* 0x080fe20000410000 */
[----:B------:R-:W-:Y:S02]  /*98d0*/  HADD2.F32 R42, -RZ, R42.H0_H0 ;  /* 0x2000002aff2a7230 */ /* 0x000fe40000004100 */
[-C--:B------:R-:W-:Y:S01]  /*98e0*/  FMUL.FTZ R49, R34, R43.reuse ;  /* 0x0000002b22317220 */ /* 0x080fe20000410000 */
[----:B------:R-:W-:Y:S02]  /*98f0*/  HADD2.F32 R146, -RZ, R146.H0_H0 ;  /* 0x20000092ff927230 */ /* 0x000fe40000004100 */
[----:B------:R-:W-:Y:S01]  /*9900*/  FMUL.FTZ R148, R33, R148 ;  /* 0x0000009421947220 */ /* 0x000fe20000410000 */
[----:B------:R-:W-:Y:S01]  /*9910*/  FMUL.FTZ R43, R14, R43 ;  /* 0x0000002b0e2b7220 */ /* 0x000fe20000410000 */
[-C--:B------:R-:W-:Y:S01]  /*9920*/  FFMA.FTZ R47, R44, R42.reuse, -R47 ;  /* 0x0000002a2c2f7223 */ /* 0x080fe2000001082f */
[----:B------:R-:W-:Y:S01]  /*9930*/  FFMA.FTZ R45, R45, R42, R52 ;  /* 0x0000002a2d2d7223 */ /* 0x000fe20000010034 */
        /* <DEDUP_REMOVED lines=8> */
[----:B------:R-:W-:Y:S02]  /*99c0*/  F2FP.F16.F32.PACK_AB R32, R45, R48 ;  /* 0x000000302d20723e */ /* 0x000fe400000000ff */
[----:B------:R-:W-:Y:S02]  /*99d0*/  F2FP.F16.F32.PACK_AB R14, R49, R40 ;  /* 0x00000028310e723e */ /* 0x000fe400000000ff */
[----:B------:R-:W-:Y:S02]  /*99e0*/  F2FP.F16.F32.PACK_AB R34, R43, R148 ;  /* 0x000000942b22723e */ /* 0x000fe400000000ff */
[----:B------:R-:W-:-:S07]  /*99f0*/  MOV R15, R51 ;  /* 0x00000033000f7202 */ /* 0x000fce0000000f00 */
.L_x_2785:
[----:B------:R-:W-:Y:S05]  /*9a00*/  BSYNC B1 ;  /* 0x0000000000017941 */ /* 0x000fea0003800000 */
.L_x_2784:
[----:B0-----:R0:W-:Y:S01]  /*9a10*/  ST.E.128 desc[UR60][R38.64], R12 ;  /* 0x0000000c26007985 */ /* 0x0011e2000c101d3c */
[----:B------:R-:W-:-:S13]  /*9a20*/  ISETP.GE.AND P4, PT, R11, R132, PT ;  /* 0x000000840b00720c */ /* 0x000fda0003f86270 */
[----:B------:R-:W-:Y:S05]  /*9a30*/  @P4 BRA `(.L_x_2732) ;  /* 0x0000000400e84947 */ /* 0x000fea0003800000 */
[----:B------:R-:W-:-:S05]  /*9a40*/  IMAD.WIDE R36, R11, 0x2, R36 ;  /* 0x000000020b247825 */ /* 0x000fca00078e0224 */
[----:B--2---:R2:W-:Y:S01]  /*9a50*/  ST.E.128 desc[UR60][R36.64], R32 ;  /* 0x0000002024007985 */ /* 0x0045e2000c101d3c */
[----:B------:R-:W-:Y:S05]  /*9a60*/  BRA `(.L_x_2732) ;  /* 0x0000000400dc7947 */ /* 0x000fea0003800000 */
.L_x_2697:
[----:B------:R-:W2:Y:S02]  /*9a70*/  LDL R11, [R1+0x30] ;  /* 0x00003000010b7983 */ /* 0x000ea40000100800 */
[----:B--2---:R-:W-:-:S13]  /*9a80*/  R2UR UR4, R11 ;  /* 0x000000000b0472ca */ /* 0x004fda00000e0000 */
[----:B------:R-:W-:-:S06]  /*9a90*/  UISETP.NE.AND UP0, UPT, UR4, 0x3, UPT ;  /* 0x000000030400788c */ /* 0x000fcc000bf05270 */
[----:B------:R-:W-:-:S13]  /*9aa0*/  PLOP3.LUT P0, PT, PT, PT, UP0, 0x80, 0x0 ;  /* 0x000000000000781c */ /* 0x000fda0003f0f008 */
[----:B------:R-:W-:Y:S05]  /*9ab0*/  @!P0 BRA `(.L_x_2786) ;  /* 0x0000000000048947 */ /* 0x000fea0003800000 */
[----:B------:R-:W-:Y:S01]  /*9ac0*/  BPT.TRAP 0x1 ;  /* 0x000000040000795c */ /* 0x000fe20000300000 */
.L_x_2786:
[----:B------:R-:W-:Y:S01]  /*9ad0*/  IMAD R86, R18, 0x8, R2 ;  /* 0x0000000812567824 */ /* 0x000fe200078e0202 */
[----:B------:R-:W-:Y:S01]  /*9ae0*/  SHF.L.U32 R87, R170, 0x1f, RZ ;  /* 0x0000001faa577819 */ /* 0x000fe200000006ff */
[----:B------:R-:W-:Y:S01]  /*9af0*/  BSSY B1, `(.L_x_2787) ;  /* 0x0000004000017945 */ /* 0x000fe20003800000 */
[----:B------:R-:W-:Y:S02]  /*9b00*/  SHF.R.S32.HI R31, RZ, 0x1f, R29 ;  /* 0x0000001fff1f7819 */ /* 0x000fe4000001141d */
[----:B------:R-:W0:Y:S02]  /*9b10*/  SYNCS.PHASECHK.TRANS64.TRYWAIT P4, [R86+URZ+0x2a890], R87 ;  /* 0x02a89057560075a7 */ /* 0x000e24000808017f */
[----:B0-----:R-:W-:Y:S05]  /*9b20*/  @!P4 BRA `(.L_x_2788) ;  /* 0x0000019c007cc947 */ /* 0x001fea0003800000 */
.L_x_3064:
[----:B------:R-:W-:Y:S05]  /*9b30*/  BSYNC B1 ;  /* 0x0000000000017941 */ /* 0x000fea0003800000 */
.L_x_2787:
        /* <DEDUP_REMOVED lines=27> */
.L_x_3068:
        /* <DEDUP_REMOVED lines=37> */
.L_x_2791:
[----:B------:R-:W-:Y:S05]  /*9f40*/  BSYNC B1 ;  /* 0x0000000000017941 */ /* 0x000fea0003800000 */
.L_x_2790:
[----:B------:R-:W-:-:S03]  /*9f50*/  UMOV UR4, 0xffffffff ;  /* 0xffffffff00047882 */ /* 0x000fc60000000000 */
[----:B------:R-:W-:Y:S05]  /*9f60*/  BRA.DIV UR4, `(.L_x_2792) ;  /* 0x0000019a04cc7947 */ /* 0x000fea000b800000 */
[----:B--2---:R2:W0:Y:S04]  /*9f70*/  SHFL.IDX PT, R37, R39, 0x1, 0x1c1f ;  /* 0x003c1f0027257f89 */ /* 0x00442800000e0000 */
[----:B---3--:R2:W3:Y:S02]  /*9f80*/  SHFL.IDX PT, R36, R38, 0x1, 0x1c1f ;  /* 0x003c1f0026247f89 */ /* 0x0084e400000e0000 */
.L_x_3072:
        /* <DEDUP_REMOVED lines=37> */
.L_x_2732:
[----:B------:R-:W-:Y:S05]  /*a1e0*/  BSYNC B0 ;  /* 0x0000000000007941 */ /* 0x000fea0003800000 */
.L_x_2696:
        /* <DEDUP_REMOVED lines=17> */
.L_x_2794:
[----:B------:R-:W-:Y:S05]  /*a300*/  BSYNC B0 ;  /* 0x0000000000007941 */ /* 0x000fea0003800000 */
.L_x_2793:
[----:B------:R-:W3:Y:S01]  /*a310*/  SYNCS.PHASECHK.TRANS64.TRYWAIT P0, [R86+URZ+0x2a8b0], R87 ;  /* 0x02a8b057560075a7 */ /* 0x000ee2000800017f */
[----:B------:R-:W-:Y:S04]  /*a320*/  BSSY B0, `(.L_x_2795) ;  /* 0x0000002000007945 */ /* 0x000fe80003800000 */
[----:B---3--:R-:W-:Y:S05]  /*a330*/  @!P0 BRA `(.L_x_2796) ;  /* 0x0000019800248947 */ /* 0x008fea0003800000 */
.L_x_3073:
[----:B------:R-:W-:Y:S05]  /*a340*/  BSYNC B0 ;  /* 0x0000000000007941 */ /* 0x000fea0003800000 */
.L_x_2795:
[----:B------:R-:W-:Y:S01]  /*a350*/  ULDC.64 UR4, c[0x0][0x328] ;  /* 0x0000ca0000047ab9 */ /* 0x000fe20000000a00 */
[----:B------:R-:W-:Y:S01]  /*a360*/  IADD3 R85, -R169, R85, RZ ;  /* 0x00000055a9557210 */ /* 0x000fe20007ffe1ff */
[----:B--2-4-:R-:W-:Y:S01]  /*a370*/  IMAD R14, R31, UR4, RZ ;  /* 0x000000041f0e7c24 */ /* 0x014fe2000f8e02ff */
[----:B------:R-:W-:Y:S01]  /*a380*/  BSSY B0, `(.L_x_2797) ;  /* 0x000002d000007945 */ /* 0x000fe20003800000 */
[----:B------:R-:W-:Y:S01]  /*a390*/  IMAD.WIDE.U32 R12, R29, UR4, RZ ;  /* 0x000000041d0c7c25 */ /* 0x000fe2000f8e00ff */
[----:B------:R-:W-:-:S03]  /*a3a0*/  ISETP.GE.AND P0, PT, R85, 0x1, PT ;  /* 0x000000015500780c */ /* 0x000fc60003f06270 */
[----:B------:R-:W-:Y:S01]  /*a3b0*/  IMAD R29, R29, UR5, R14 ;  /* 0x000000051d1d7c24 */ /* 0x000fe2000f8e020e */
[----:B------:R-:W-:Y:S02]  /*a3c0*/  ULDC.64 UR4, c[0x0][0x338] ;  /* 0x0000ce0000047ab9 */ /* 0x000fe40000000a00 */
        /* <DEDUP_REMOVED lines=12> */
[----:B------:R-:W-:-:S03]  /*a490*/  IMAD R11, R18, 0x3000, R3 ;  /* 0x00003000120b7824 */ /* 0x000fc600078e0203 */
[----:B------:R-:W-:Y:S01]  /*a4a0*/  LEA.HI.X R34, R12, UR5, R15, 0x1, P5 ;  /* 0x000000050c227c11 */ /* 0x000fe2000a8f0c0f */
[----:B------:R-:W-:Y:S01]  /*a4b0*/  IMAD.IADD R13, R128, 0x1, R11 ;  /* 0x00000001800d7824 */ /* 0x000fe200078e020b */
[----:B------:R0:W2:Y:S01]  /*a4c0*/  SHFL.IDX PT, R28, R31, RZ, 0x1c1f ;  /* 0x001c1fff1f1c7589 */ /* 0x0000a200000e0000 */
[----:B------:R-:W-:Y:S02]  /*a4d0*/  LEA R11, R11, R120, 0x1 ;  /* 0x000000780b0b7211 */ /* 0x000fe400078e08ff */
[----:B------:R-:W-:Y:S01]  /*a4e0*/  IMAD R35, R13, 0x2, R120 ;  /* 0x000000020d237824 */ /* 0x000fe200078e0278 */
        /* <DEDUP_REMOVED lines=12> */
[----:B------:R-:W-:Y:S01]  /*a5b0*/  @P5 SHF.L.U32 R37, R166, 0x3, RZ ;  /* 0x00000003a6255819 */ /* 0x000fe200000006ff */
        /* <DEDUP_REMOVED lines=9> */
.L_x_2798:
[----:B------:R-:W-:Y:S05]  /*a650*/  BSYNC B0 ;  /* 0x0000000000007941 */ /* 0x000fea0003800000 */
.L_x_2797:
        /* <DEDUP_REMOVED lines=15> */
[----:B------:R-:W-:Y:S01]  /*a750*/  @P5 IMAD.SHL.U32 R31, R166, 0x8, RZ ;  /* 0x00000008a61f5824 */ /* 0x000fe200078e00ff */
        /* <DEDUP_REMOVED lines=9> */
.L_x_2800:
[----:B------:R-:W-:Y:S05]  /*a7f0*/  BSYNC B0 ;  /* 0x0000000000007941 */ /* 0x000fea0003800000 */
.L_x_2799:
[----:B------:R-:W-:Y:S01]  /*a800*/  @!PT LDS RZ, [RZ] ;  /* 0x00000000fffff984 */ /* 0x000fe20000000800 */
[----:B------:R-:W-:Y:S01]  /*a810*/  @!PT LDS RZ, [RZ] ;  /* 0x00000000fffff984 */ /* 0x000fe20000000800 */
[----:B------:R-:W-:Y:S01]  /*a820*/  @!PT LDS RZ, [RZ] ;  /* 0x00000000fffff984 */ /* 0x000fe20000000800 */
[----:B------:R-:W-:Y:S01]  /*a830*/  @!PT LDS RZ, [RZ] ;  /* 0x00000000fffff984 */ /* 0x000fe20000000800 */
[----:B------:R5:W-:Y:S06]  /*a840*/  MEMBAR.ALL.CTA ;  /* 0x0000000000007992 */ /* 0x000bec0000008000 */
[----:B-----5:R-:W5:Y:S01]  /*a850*/  FENCE.VIEW.ASYNC.S ;  /* 0x00000000000073c6 */ /* 0x020f620000000000 */
[----:B-1-3--:R-:W-:Y:S01]  /*a860*/  @!P4 IADD3 R86, R86, 0x2a8c0, RZ ;  /* 0x0002a8c05656c810 */ /* 0x00afe20007ffe0ff */
[----:B------:R-:W-:Y:S01]  /*a870*/  VIADD R18, R18, 0x1 ;  /* 0x0000000112127836 */ /* 0x000fe20000000000 */
[----:B-----5:R1:W-:Y:S01]  /*a880*/  BAR.SYNC.DEFER_BLOCKING R145, 0x80 ;  /* 0x000200910000751d */ /* 0x0203e20000010000 */
[----:B------:R-:W-:-:S02]  /*a890*/  ISETP.NE.AND P5, PT, R124, RZ, PT ;  /* 0x000000ff7c00720c */ /* 0x000fc40003fa5270 */
[----:B------:R-:W-:Y:S02]  /*a8a0*/  @!P4 PRMT R86, RZ, 0x654, R86 ;  /* 0x00000654ff56c816 */ /* 0x000fe40000000056 */
[----:B------:R-:W-:Y:S02]  /*a8b0*/  PLOP3.LUT P0, PT, PT, PT, PT, 0x8, 0x0 ;  /* 0x000000000000781c */ /* 0x000fe40003f0e170 */
[----:B------:R1:W-:Y:S01]  /*a8c0*/  @!P4 SYNCS.ARRIVE.TRANS64.RED.A1T0 RZ, [R86+URZ], RZ ;  /* 0x000000ff56ffc9a7 */ /* 0x0003e2000810043f */
[----:B------:R-:W-:-:S04]  /*a8d0*/  ISETP.NE.AND P4, PT, R18, 0x2, PT ;  /* 0x000000021200780c */ /* 0x000fc80003f85270 */
[----:B------:R-:W-:Y:S02]  /*a8e0*/  SEL R11, RZ, 0x1, P4 ;  /* 0x00000001ff0b7807 */ /* 0x000fe40002000000 */
[----:B------:R-:W-:Y:S02]  /*a8f0*/  SEL R18, R18, RZ, P4 ;  /* 0x000000ff12127207 */ /* 0x000fe40002000000 */
[----:B------:R-:W-:Y:S01]  /*a900*/  LOP3.LUT R170, R170, R11, RZ, 0x3c, !PT ;  /* 0x0000000baaaa7212 */ /* 0x000fe200078e3cff */
[----:B-1----:R-:W-:Y:S06]  /*a910*/  @P5 BRA `(.L_x_2801) ;  /* 0xffffff7c00405947 */ /* 0x002fec000383ffff */
.L_x_2691:
[----:B------:R-:W1:Y:S01]  /*a920*/  LDC R0, c[0x0][0x448] ;  /* 0x00011200ff007b82 */ /* 0x000e620000000800 */
        /* <DEDUP_REMOVED lines=9> */
[----:B------:R-:W-:Y:S02]  /*a9c0*/  MOV R73, RZ ;  /* 0x000000ff00497202 */ /* 0x000fe40000000f00 */
[----:B------:R-:W-:Y:S02]  /*a9d0*/  CS2R R36, SRZ ;  /* 0x0000000000247805 */ /* 0x000fe4000001ff00 */
[----:B0-----:R-:W-:-:S02]  /*a9e0*/  CS2R R34, SRZ ;  /* 0x0000000000227805 */ /* 0x001fc4000001ff00 */
        /* <DEDUP_REMOVED lines=11> */
[----:B-1----:R-:W-:Y:S01]  /*aaa0*/  ISETP.NE.AND P1, PT, R0, 0x1, PT ;  /* 0x000000010000780c */ /* 0x002fe20003f25270 */
[----:B------:R-:W-:Y:S01]  /*aab0*/  VIADD R0, R184, 0x7f ;  /* 0x0000007fb8007836 */ /* 0x000fe20000000000 */
[----:B------:R-:W-:-:S02]  /*aac0*/  CS2R R46, SRZ ;  /* 0x00000000002e7805 */ /* 0x000fc4000001ff00 */
[----:B------:R-:W-:Y:S02]  /*aad0*/  CS2R R44, SRZ ;  /* 0x00000000002c7805 */ /* 0x000fe4000001ff00 */
[----:B------:R-:W-:Y:S02]  /*aae0*/  CS2R R40, SRZ ;  /* 0x0000000000287805 */ /* 0x000fe4000001ff00 */
[----:B------:R-:W-:Y:S02]  /*aaf0*/  CS2R R94, SRZ ;  /* 0x00000000005e7805 */ /* 0x000fe4000001ff00 */
[----:B------:R-:W-:Y:S02]  /*ab00*/  CS2R R92, SRZ ;  /* 0x00000000005c7805 */ /* 0x000fe4000001ff00 */
[----:B------:R-:W-:Y:S01]  /*ab10*/  CS2R R88, SRZ ;  /* 0x0000000000587805 */ /* 0x000fe2000001ff00 */
[----:B------:R-:W-:Y:S01]  /*ab20*/  IMAD.MOV.U32 R90, RZ, RZ, RZ ;  /* 0x000000ffff5a7224 */ /* 0x000fe200078e00ff */
[----:B------:R-:W-:Y:S01]  /*ab30*/  MOV R26, RZ ;  /* 0x000000ff001a7202 */ /* 0x000fe20000000f00 */
[----:B------:R-:W-:Y:S01]  /*ab40*/  IMAD.MOV.U32 R97, RZ, RZ, RZ ;  /* 0x000000ffff617224 */ /* 0x000fe200078e00ff */
[----:B------:R-:W-:Y:S01]  /*ab50*/  CS2R R10, SRZ ;  /* 0x00000000000a7805 */ /* 0x000fe2000001ff00 */
[----:B------:R-:W-:Y:S01]  /*ab60*/  IMAD.MOV.U32 R32, RZ, RZ, RZ ;  /* 0x000000ffff207224 */ /* 0x000fe200078e00ff */
[----:B------:R-:W0:Y:S01]  /*ab70*/  @P1 LDC R3, c[0x0][0x44c] ;  /* 0x00011300ff031b82 */ /* 0x000e220000000800 */
[----:B------:R-:W-:-:S07]  /*ab80*/  IMAD.MOV.U32 R99, RZ, RZ, RZ ;  /* 0x000000ffff637224 */ /* 0x000fce00078e00ff */
[----:B------:R-:W1:Y:S01]  /*ab90*/  @P1 LDC R4, c[0x0][0x450] ;  /* 0x00011400ff041b82 */ /* 0x000e620000000800 */
[----:B0-----:R-:W-:-:S05]  /*aba0*/  @P1 IMAD.HI.U32 R3, R0, R3, RZ ;  /* 0x0000000300031227 */ /* 0x001fca00078e00ff */
[----:B-1----:R-:W-:Y:S02]  /*abb0*/  @P1 SHF.R.U32.HI R0, RZ, R4, R3 ;  /* 0x00000004ff001219 */ /* 0x002fe40000011603 */
[----:B------:R-:W-:Y:S02]  /*abc0*/  PLOP3.LUT P1, PT, PT, PT, PT, 0x80, 0x0 ;  /* 0x000000000000781c */ /* 0x000fe40003f2f070 */
[----:B------:R-:W-:-:S05]  /*abd0*/  IADD3 R0, R143, R0, RZ ;  /* 0x000000008f007210 */ /* 0x000fca0007ffe0ff */
[----:B------:R-:W-:-:S05]  /*abe0*/  IMAD.HI R0, R0, 0x2aaaaaab, RZ ;  /* 0x2aaaaaab00007827 */ /* 0x000fca00078e02ff */
[----:B------:R-:W-:-:S04]  /*abf0*/  SHF.R.U32.HI R3, RZ, 0x1f, R0 ;  /* 0x0000001fff037819 */ /* 0x000fc80000011600 */
[----:B------:R-:W-:Y:S01]  /*ac00*/  LEA.HI.SX32 R3, R0, R3, 0x1c ;  /* 0x0000000300037211 */ /* 0x000fe200078fe2ff */
[----:B------:R-:W-:-:S03]  /*ac10*/  IMAD.MOV.U32 R0, RZ, RZ, RZ ;  /* 0x000000ffff007224 */ /* 0x000fc600078e00ff */
[----:B------:R-:W-:Y:S01]  /*ac20*/  VIMNMX R72, R144, R3, PT ;  /* 0x0000000390487248 */ /* 0x000fe20003fe0100 */
[----:B------:R-:W-:-:S03]  /*ac30*/  IMAD.MOV.U32 R3, RZ, RZ, RZ ;  /* 0x000000ffff037224 */ /* 0x000fc600078e00ff */
[----:B------:R-:W-:Y:S01]  /*ac40*/  ISETP.GE.AND P2, PT, R72, 0x1, PT ;  /* 0x000000014800780c */ /* 0x000fe20003f46270 */
[----:B------:R-:W-:-:S12]  /*ac50*/  @P0 BRA `(.L_x_2803) ;  /* 0x0000000000080947 */ /* 0x000fd80003800000 */
[----:B------:R-:W0:Y:S02]  /*ac60*/  FENCE.VIEW.ASYNC.G ;  /* 0x00000000000073c6 */ /* 0x000e240000000100 */
[----:B0-----:R-:W-:Y:S06]  /*ac70*/  BAR.ARV 0xc, 0x180 ;  /* 0x0306000000007b1d */ /* 0x001fec0000002000 */
.L_x_2803:
[----:B------:R-:W-:Y:S05]  /*ac80*/  BSYNC B0 ;  /* 0x0000000000007941 */ /* 0x000fea0003800000 */
.L_x_2802:
[----:B------:R-:W-:Y:S01]  /*ac90*/  MOV R91, RZ ;  /* 0x000000ff005b7202 */ /* 0x000fe20000000f00 */
[----:B------:R-:W-:Y:S01]  /*aca0*/  IMAD.MOV.U32 R24, RZ, RZ, RZ ;  /* 0x000000ffff187224 */ /* 0x000fe200078e00ff */
[----:B------:R-:W-:Y:S06]  /*acb0*/  @!P2 BRA `(.L_x_2804) ;  /* 0x000000f80050a947 */ /* 0x000fec0003800000 */
[----:B------:R-:W3:Y:S04]  /*acc0*/  LDL R4, [R1+0x34] ;  /* 0x0000340001047983 */ /* 0x000ee80000100800 */
[----:B------:R-:W0:Y:S02]  /*acd0*/  SHFL.IDX PT, R0, R222, RZ, 0x1f ;  /* 0x00001fffde007589 */ /* 0x000e2400000e0000 */
[----:B0-----:R-:W-:-:S04]  /*ace0*/  LEA.HI R3, R0, R0, RZ, 0x1 ;  /* 0x0000000000037211 */ /* 0x001fc800078f08ff */
[----:B------:R-:W-:-:S05]  /*acf0*/  LOP3.LUT R3, R3, 0x1e, RZ, 0xc0, !PT ;  /* 0x0000001e03037812 */ /* 0x000fca00078ec0ff */
[----:B------:R-:W-:Y:S01]  /*ad00*/  IMAD.IADD R3, R0, 0x1, -R3 ;  /* 0x0000000100037824 */ /* 0x000fe200078e0a03 */
[----:B---3--:R-:W-:-:S13]  /*ad10*/  R2UR UR4, R4 ;  /* 0x00000000040472ca */ /* 0x008fda00000e0000 */
        /* <DEDUP_REMOVED lines=9> */
[----:B------:R-:W-:Y:S01]  /*adb0*/  MOV R4, UR4 ;  /* 0x0000000400047c02 */ /* 0x000fe20008000f00 */
[----:B--2---:R0:W1:Y:S01]  /*adc0*/  LDC.64 R14, c[0x4][R0] ;  /* 0x01000000000e7b82 */ /* 0x0040620000000a00 */
        /* <DEDUP_REMOVED lines=10> */
[----:B-1--45:R-:W-:Y:S05]  /*ae70*/  CALL.ABS.NOINC R14 ;  /* 0x000000000e007343 */ /* 0x032fea0003c00000 */
.L_x_2805:
        /* <DEDUP_REMOVED lines=12> */
.L_x_2809:
[----:B-1----:R1:W3:Y:S02]  /*af40*/  SYNCS.PHASECHK.TRANS64.TRYWAIT P0, [R2+URZ+0x2a800], R3 ;  /* 0x02a80003020075a7 */ /* 0x0022e4000800017f */
[----:B---3--:R-:W-:Y:S05]  /*af50*/  @!P0 NANOSLEEP.SYNCS 0x989680 ;  /* 0x009896800000895d */ /* 0x008fea0003900000 */
[----:B------:R-:W3:Y:S02]  /*af60*/  @!P0 SYNCS.PHASECHK.TRANS64 P0, [R2+URZ+0x2a800], R3 ;  /* 0x02a80003020085a7 */ /* 0x000ee4000800007f */
[----:B---3--:R-:W-:Y:S05]  /*af70*/  @!P0 BRA `(.L_x_2809) ;  /* 0xfffffffc00f08947 */ /* 0x008fea000383ffff */
.L_x_2808:
[----:B------:R-:W-:Y:S05]  /*af80*/  BSYNC B0 ;  /* 0x0000000000007941 */ /* 0x000fea0003800000 */
.L_x_2807:
[----:B------:R-:W-:Y:S05]  /*af90*/  BRA `(.L_x_2810) ;  /* 0x0000006c001c7947 */ /* 0x000fea0003800000 */
.L_x_2806:
[----:B------:R-:W3:Y:S01]  /*afa0*/  LDL R0, [R1+0x34] ;  /* 0x0000340001007983 */ /* 0x000ee20000100800 */
[----:B------:R-:W-:Y:S01]  /*afb0*/  ULDC.64 UR6, c[0x0][0x408] ;  /* 0x0001020000067ab9 */ /* 0x000fe20000000a00 */
[----:B---3--:R-:W-:Y:S02]  /*afc0*/  R2UR UR4, R0 ;  /* 0x00000000000472ca */ /* 0x008fe400000e0000 */
[----:B-----5:R-:W-:-:S05]  /*afd0*/  SHF.R.S32.HI R0, RZ, 0x1f, R142 ;  /* 0x0000001fff007819 */ /* 0x020fca000001148e */
[----:B------:R-:W-:-:S04]  /*afe0*/  IMAD R5, R0, UR6, RZ ;  /* 0x0000000600057c24 */ /* 0x000fc8000f8e02ff */
[----:B------:R-:W-:Y:S02]  /*aff0*/  IMAD R5, R142, UR7, R5 ;  /* 0x000000078e057c24 */ /* 0x000fe4000f8e0205 */
[----:B------:R-:W-:-:S03]  /*b000*/  ULOP3.LUT UP0, URZ, UR4, 0x3ff, URZ, 0xc0, !UPT ;  /* 0x000003ff043f7892 */ /* 0x000fc6000f80c03f */
[----:B------:R-:W-:Y:S02]  /*b010*/  ULDC.64 UR4, c[0x0][0x3f8] ;  /* 0x0000fe0000047ab9 */ /* 0x000fe40000000a00 */
[----:B------:R-:W-:Y:S01]  /*b020*/  IMAD R3, R0, UR4, RZ ;  /* 0x0000000400037c24 */ /* 0x000fe2000f8e02ff */
[----:B------:R-:W-:Y:S01]  /*b030*/  PLOP3.LUT P0, PT, PT, PT, UP0, 0x80, 0x0 ;  /* 0x000000000000781c */ /* 0x000fe20003f0f008 */
[----:B------:R-:W-:-:S04]  /*b040*/  IMAD.WIDE.U32 R24, R142, UR4, RZ ;  /* 0x000000048e187c25 */ /* 0x000fc8000f8e00ff */
[C---:B------:R-:W-:Y:S02]  /*b050*/  IMAD R3, R142.reuse, UR5, R3 ;  /* 0x000000058e037c24 */ /* 0x040fe4000f8e0203 */
[----:B------:R-:W-:-:S04]  /*b060*/  IMAD.WIDE.U32 R142, R142, UR6, RZ ;  /* 0x000000068e8e7c25 */ /* 0x000fc8000f8e00ff */
[----:B------:R-:W-:Y:S02]  /*b070*/  IMAD.IADD R27, R3, 0x1, R25 ;  /* 0x00000001031b7824 */ /* 0x000fe400078e0219 */
[----:B--2-4-:R-:W-:Y:S01]  /*b080*/  IMAD.IADD R29, R5, 0x1, R143 ;  /* 0x00000001051d7824 */ /* 0x014fe200078e028f */
[----:B------:R-:W-:Y:S06]  /*b090*/  @!P0 BRA `(.L_x_2811) ;  /* 0x0000000000408947 */ /* 0x000fec0003800000 */
        /* <DEDUP_REMOVED lines=16> */
.L_x_2811:
        /* <DEDUP_REMOVED lines=8> */
[----:B------:R-:W-:Y:S01]  /*b220*/  MOV R9, R27 ;  /* 0x0000001b00097202 */ /* 0x000fe20000000f00 */
        /* <DEDUP_REMOVED lines=15> */
[----:B------:R-:W-:Y:S01]  /*b320*/  IMAD.WIDE.U32 R12, R3, UR6, R12 ;  /* 0x00000006030c7c25 */ /* 0x000fe2000f8e000c */
[----:B------:R-:W-:Y:S01]  /*b330*/  LEA R6, P0, R8, UR4, 0x1 ;  /* 0x0000000408067c11 */ /* 0x000fe2000f8008ff */
[----:B------:R-:W-:Y:S01]  /*b340*/  UMOV UR4, 0xffffffff ;  /* 0xffffffff00047882 */ /* 0x000fe20000000000 */
[----:B------:R-:W-:Y:S01]  /*b350*/  IADD3 R7, R9, R7, RZ ;  /* 0x0000000709077210 */ /* 0x000fe20007ffe0ff */
[----:B------:R-:W-:Y:S01]  /*b360*/  IMAD R3, R3, UR7, R0 ;  /* 0x0000000703037c24 */ /* 0x000fe2000f8e0200 */
[----:B------:R-:W-:-:S02]  /*b370*/  ULDC.64 UR6, c[0x0][0x400] ;  /* 0x0001000000067ab9 */ /* 0x000fc40000000a00 */
[----:B------:R-:W-:Y:S01]  /*b380*/  LEA R4, P1, R12, UR6, 0x1 ;  /* 0x000000060c047c11 */ /* 0x000fe2000f8208ff */
[----:B------:R-:W-:Y:S01]  /*b390*/  IMAD.IADD R3, R13, 0x1, R3 ;  /* 0x000000010d037824 */ /* 0x000fe200078e0203 */
[----:B------:R-:W-:-:S04]  /*b3a0*/  LEA.HI.X R7, R8, UR5, R7, 0x1, P0 ;  /* 0x0000000508077c11 */ /* 0x000fc800080f0c07 */
[----:B------:R-:W-:Y:S01]  /*b3b0*/  LEA.HI.X R8, R12, UR7, R3, 0x1, P1 ;  /* 0x000000070c087c11 */ /* 0x000fe200088f0c03 */
[----:B------:R-:W-:Y:S06]  /*b3c0*/  BRA.DIV UR4, `(.L_x_2814) ;  /* 0x0000018a04147947 */ /* 0x000fec000b800000 */
[----:B------:R0:W1:Y:S04]  /*b3d0*/  SHFL.IDX PT, R3, R7, RZ, 0x1c1f ;  /* 0x001c1fff07037589 */ /* 0x00006800000e0000 */
[----:B------:R0:W2:Y:S04]  /*b3e0*/  SHFL.IDX PT, R0, R6, RZ, 0x1c1f ;  /* 0x001c1fff06007589 */ /* 0x0000a800000e0000 */
[----:B------:R0:W3:Y:S04]  /*b3f0*/  SHFL.IDX PT, R5, R8, RZ, 0x1c1f ;  /* 0x001c1fff08057589 */ /* 0x0000e800000e0000 */
[----:B------:R0:W4:Y:S02]  /*b400*/  SHFL.IDX PT, R14, R4, RZ, 0x1c1f ;  /* 0x001c1fff040e7589 */ /* 0x00012400000e0000 */
.L_x_3079:
        /* <DEDUP_REMOVED lines=24> */
[C---:B------:R-:W-:Y:S01]  /*b590*/  @!P3 IMAD.SHL.U32 R31, R174.reuse, 0x2, RZ ;  /* 0x00000002ae1fb824 */ /* 0x040fe200078e00ff */
[----:B------:R-:W-:-:S03]  /*b5a0*/  @!P3 SHF.L.U64.HI R12, R174, 0x1, R204 ;  /* 0x00000001ae0cb819 */ /* 0x000fc600000102cc */
[----:B------:R-:W-:Y:S02]  /*b5b0*/  @!P2 SHF.L.U32 R33, R172, 0x1, RZ ;  /* 0x00000001ac21a819 */ /* 0x000fe400000006ff */
[----:B------:R-:W-:Y:S01]  /*b5c0*/  @!P1 IMAD.SHL.U32 R35, R173, 0x2, RZ ;  /* 0x00000002ad239824 */ /* 0x000fe200078e00ff */
[-C--:B--2---:R-:W-:Y:S01]  /*b5d0*/  @!P3 IADD3 R28, P6, R0, R31.reuse, RZ ;  /* 0x0000001f001cb210 */ /* 0x084fe20007fde0ff */
[----:B------:R-:W-:Y:S01]  /*b5e0*/  @!P0 IMAD.SHL.U32 R65, R171, 0x2, RZ ;  /* 0x00000002ab418824 */ /* 0x000fe200078e00ff */
[----:B----4-:R-:W-:Y:S01]  /*b5f0*/  @!P3 IADD3 R30, P5, R14, R31, RZ ;  /* 0x0000001f0e1eb210 */ /* 0x010fe20007fbe0ff */
[----:B---3--:R-:W-:Y:S01]  /*b600*/  @!P4 IMAD.MOV.U32 R15, RZ, RZ, R5 ;  /* 0x000000ffff0fc224 */ /* 0x008fe200078e0005 */
[----:B------:R-:W-:Y:S01]  /*b610*/  @!P2 SHF.L.U64.HI R24, R172, 0x1, R203 ;  /* 0x00000001ac18a819 */ /* 0x000fe200000102cb */
[----:B-1----:R-:W-:Y:S01]  /*b620*/  @!P3 IMAD.X R29, R3, 0x1, R12, P6 ;  /* 0x00000001031db824 */ /* 0x002fe200030e060c */
[----:B------:R-:W-:Y:S02]  /*b630*/  @!P2 IADD3 R20, P6, R0, R33, RZ ;  /* 0x000000210014a210 */ /* 0x000fe40007fde0ff */
[----:B------:R-:W-:-:S02]  /*b640*/  @!P3 IADD3.X R31, R5, R12, RZ, P5, !PT ;  /* 0x0000000c051fb210 */ /* 0x000fc40002ffe4ff */
[----:B------:R-:W-:Y:S01]  /*b650*/  @!P2 IADD3 R32, P5, R14, R33, RZ ;  /* 0x000000210e20a210 */ /* 0x000fe20007fbe0ff */
[----:B------:R-:W-:Y:S01]  /*b660*/  @!P2 IMAD.X R21, R3, 0x1, R24, P6 ;  /* 0x000000010315a824 */ /* 0x000fe200030e0618 */
[----:B------:R-:W-:Y:S02]  /*b670*/  @!P1 SHF.L.U64.HI R26, R173, 0x1, R202 ;  /* 0x00000001ad1a9819 */ /* 0x000fe400000102ca */
[-C--:B------:R-:W-:Y:S01]  /*b680*/  @!P1 IADD3 R12, P6, R0, R35.reuse, RZ ;  /* 0x00000023000c9210 */ /* 0x080fe20007fde0ff */
[----:B------:R-:W-:Y:S01]  /*b690*/  @!P2 IMAD.X R33, R5, 0x1, R24, P5 ;  /* 0x000000010521a824 */ /* 0x000fe200028e0618 */
[----:B------:R-:W-:Y:S01]  /*b6a0*/  ISETP.GE.AND P5, PT, R175, UR4, PT ;  /* 0x00000004af007c0c */ /* 0x000fe2000bfa6270 */
[----:B------:R-:W-:Y:S01]  /*b6b0*/  @!P4 IMAD.MOV.U32 R24, RZ, RZ, R0 ;  /* 0x000000ffff18c224 */ /* 0x000fe200078e0000 */
[----:B------:R-:W-:Y:S02]  /*b6c0*/  @!P1 IADD3.X R13, R3, R26, RZ, P6, !PT ;  /* 0x0000001a030d9210 */ /* 0x000fe400037fe4ff */
[----:B------:R-:W-:-:S02]  /*b6d0*/  @!P1 IADD3 R34, P6, R14, R35, RZ ;  /* 0x000000230e229210 */ /* 0x000fc40007fde0ff */
[----:B------:R-:W-:Y:S02]  /*b6e0*/  @!P0 SHF.L.U64.HI R38, R171, 0x1, R201 ;  /* 0x00000001ab268819 */ /* 0x000fe400000102c9 */
[----:B------:R-:W-:Y:S01]  /*b6f0*/  @!P4 MOV R25, R3 ;  /* 0x000000030019c202 */ /* 0x000fe20000000f00 */
[----:B------:R-:W-:Y:S01]  /*b700*/  @!P1 IMAD.X R35, R5, 0x1, R26, P6 ;  /* 0x0000000105239824 */ /* 0x000fe200030e061a */
[----:B------:R-:W-:Y:S01]  /*b710*/  @!P0 IADD3 R40, P6, R0, R65, RZ ;  /* 0x0000004100288210 */ /* 0x000fe20007fde0ff */
[----:B------:R-:W-:-:S03]  /*b720*/  @!P4 IMAD.WIDE R26, R160, 0x2, R14 ;  /* 0x00000002a01ac825 */ /* 0x000fc600078e020e */
[----:B------:R-:W-:Y:S01]  /*b730*/  @!P0 IADD3.X R41, R3, R38, RZ, P6, !PT ;  /* 0x0000002603298210 */ /* 0x000fe200037fe4ff */
[----:B------:R-:W-:Y:S01]  /*b740*/  @!P4 IMAD.WIDE R24, R160, 0x2, R24 ;  /* 0x00000002a018c825 */ /* 0x000fe200078e0218 */
[C---:B------:R-:W-:Y:S01]  /*b750*/  @!P0 IADD3 R64, P6, R14.reuse, R65, RZ ;  /* 0x000000410e408210 */ /* 0x040fe20007fde0ff */
[----:B------:R1:W5:Y:S02]  /*b760*/  @!P4 LD.E.64 R60, desc[UR60][R26.64] ;  /* 0x0000003c1a3cc980 */ /* 0x000364000c101b00 */
[C---:B------:R-:W-:Y:S01]  /*b770*/  @!P5 IMAD.SHL.U32 R15, R175.reuse, 0x2, RZ ;  /* 0x00000002af0fd824 */ /* 0x040fe200078e00ff */
[----:B------:R-:W-:Y:S01]  /*b780*/  @!P5 SHF.L.U64.HI R36, R175, 0x1, R200 ;  /* 0x00000001af24d819 */ /* 0x000fe200000102c8 */
[----:B------:R-:W-:Y:S01]  /*b790*/  @!P0 IMAD.X R65, R5, 0x1, R38, P6 ;  /* 0x0000000105418824 */ /* 0x000fe200030e0626 */
[----:B------:R1:W5:Y:S02]  /*b7a0*/  @!P4 LD.E.64 R58, desc[UR60][R24.64] ;  /* 0x0000003c183ac980 */ /* 0x000364000c101b00 */
[----:B------:R-:W-:-:S02]  /*b7b0*/  @!P5 IADD3 R14, P6, R14, R15, RZ ;  /* 0x0000000f0e0ed210 */ /* 0x000fc40007fde0ff */
[----:B------:R-:W-:Y:S02]  /*b7c0*/  @!P5 IADD3 R66, P4, R0, R15, RZ ;  /* 0x0000000f0042d210 */ /* 0x000fe40007f9e0ff */
[----:B------:R-:W-:Y:S02]  /*b7d0*/  CS2R R54, SRZ ;  /* 0x0000000000367805 */ /* 0x000fe4000001ff00 */
[----:B------:R-:W-:Y:S01]  /*b7e0*/  CS2R R56, SRZ ;  /* 0x0000000000387805 */ /* 0x000fe2000001ff00 */
[----:B------:R-:W-:Y:S01]  /*b7f0*/  @!P5 IMAD.X R15, R5, 0x1, R36, P6 ;  /* 0x00000001050fd824 */ /* 0x000fe200030e0624 */
[----:B------:R-:W-:Y:S02]  /*b800*/  @!P5 IADD3.X R67, R3, R36, RZ, P4, !PT ;  /* 0x000000240343d210 */ /* 0x000fe400027fe4ff */
        /* <DEDUP_REMOVED lines=18> */
.L_x_2816:
[----:B------:R-:W-:Y:S05]  /*b930*/  BSYNC B1 ;  /* 0x0000000000017941 */ /* 0x000fea0003800000 */
.L_x_2815:
[----:B---3-5:R-:W-:Y:S01]  /*b940*/  IMAD.MOV.U32 R5, RZ, RZ, R56 ;  /* 0x000000ffff057224 */ /* 0x028fe200078e0038 */
[----:B-1----:R-:W-:Y:S01]  /*b950*/  MOV R3, R61 ;  /* 0x0000003d00037202 */ /* 0x002fe20000000f00 */
[----:B------:R-:W-:Y:S01]  /*b960*/  IMAD.MOV.U32 R9, RZ, RZ, R57 ;  /* 0x000000ffff097224 */ /* 0x000fe200078e0039 */
[----:B------:R-:W-:Y:S01]  /*b970*/  UMOV UR4, 0xffffffff ;  /* 0xffffffff00047882 */ /* 0x000fe20000000000 */
[----:B--2---:R-:W-:Y:S01]  /*b980*/  IMAD.MOV.U32 R0, RZ, RZ, R60 ;  /* 0x000000ffff007224 */ /* 0x004fe200078e003c */
[----:B------:R-:W-:Y:S01]  /*b990*/  PRMT R88, R88, 0x5410, R3 ;  /* 0x0000541058587816 */ /* 0x000fe20000000003 */
[----:B------:R-:W-:Y:S01]  /*b9a0*/  IMAD.MOV.U32 R3, RZ, RZ, R51 ;  /* 0x000000ffff037224 */ /* 0x000fe200078e0033 */
[----:B------:R-:W-:Y:S01]  /*b9b0*/  PRMT R86, R5, 0x5410, R9 ;  /* 0x0000541005567816 */ /* 0x000fe20000000009 */
[----:B------:R-:W-:Y:S01]  /*b9c0*/  IMAD.MOV.U32 R5, RZ, RZ, R46 ;  /* 0x000000ffff057224 */ /* 0x000fe200078e002e */
[----:B------:R-:W-:Y:S02]  /*b9d0*/  PRMT R89, R0, 0x7610, R89 ;  /* 0x0000761000597816 */ /* 0x000fe40000000059 */
[----:B------:R-:W-:-:S02]  /*b9e0*/  CS2R R30, SRZ ;  /* 0x00000000001e7805 */ /* 0x000fc4000001ff00 */
[----:B------:R-:W-:Y:S02]  /*b9f0*/  MOV R9, R47 ;  /* 0x0000002f00097202 */ /* 0x000fe40000000f00 */
        /* <DEDUP_REMOVED lines=17> */
[----:B------:R-:W-:Y:S02]  /*bb10*/  PRMT R89, R89, 0x5410, R0 ;  /* 0x0000541059597816 */ /* 0x000fe40000000000 */
        /* <DEDUP_REMOVED lines=15> */
.L_x_3085:
        /* <DEDUP_REMOVED lines=11> */
[----:B------:R-:W-:Y:S02]  /*bcc0*/  IADD3 R7, R182, R7, RZ ;  /* 0x00000007b6077210 */ /* 0x000fe40007ffe0ff */
[----:B------:R-:W-:Y:S02]  /*bcd0*/  CS2R R40, SRZ ;  /* 0x0000000000287805 */ /* 0x000fe4000001ff00 */
[----:B------:R-:W-:-:S02]  /*bce0*/  CS2R R34, SRZ ;  /* 0x0000000000227805 */ /* 0x000fc4000001ff00 */
[----:B------:R-:W-:Y:S02]  /*bcf0*/  CS2R R28, SRZ ;  /* 0x00000000001c7805 */ /* 0x000fe4000001ff00 */
[----:B------:R-:W-:Y:S02]  /*bd00*/  CS2R R24, SRZ ;  /* 0x0000000000187805 */ /* 0x000fe4000001ff00 */
[----:B----4-:R-:W-:Y:S01]  /*bd10*/  CS2R R14, SRZ ;  /* 0x00000000000e7805 */ /* 0x010fe2000001ff00 */
[----:B------:R-:W-:Y:S01]  /*bd20*/  IMAD R62, R7, 0x2, R2 ;  /* 0x00000002073e7824 */ /* 0x000fe200078e0202 */
        /* <DEDUP_REMOVED lines=11> */
[----:B------:R-:W-:Y:S02]  /*bde0*/  @!P3 SHF.L.U32 R75, R172, 0x1, RZ ;  /* 0x00000001ac4bb819 */ /* 0x000fe400000006ff */
[----:B------:R-:W-:Y:S01]  /*bdf0*/  @!P2 IMAD.SHL.U32 R67, R173, 0x2, RZ ;  /* 0x00000002ad43a824 */ /* 0x000fe200078e00ff */
[-C--:B---3--:R-:W-:Y:S01]  /*be00*/  @!P4 IADD3 R10, P5, R0, R9.reuse, RZ ;  /* 0x00000009000ac210 */ /* 0x088fe20007fbe0ff */
[----:B------:R-:W-:Y:S01]  /*be10*/  @!P1 IMAD.SHL.U32 R7, R171, 0x2, RZ ;  /* 0x00000002ab079824 */ /* 0x000fe200078e00ff */
[----:B------:R-:W-:Y:S02]  /*be20*/  @!P3 SHF.L.U64.HI R12, R172, 0x1, R203 ;  /* 0x00000001ac0cb819 */ /* 0x000fe400000102cb */
[----:B0-----:R-:W-:Y:S01]  /*be30*/  @!P4 IADD3 R8, P6, R4, R9, RZ ;  /* 0x000000090408c210 */ /* 0x001fe20007fde0ff */
[----:B--2---:R-:W-:Y:S01]  /*be40*/  @!P4 IMAD.X R11, R3, 0x1, R6, P5 ;  /* 0x00000001030bc824 */ /* 0x004fe200028e0606 */
[----:B------:R-:W-:Y:S02]  /*be50*/  @!P3 IADD3 R78, P5, R0, R75, RZ ;  /* 0x0000004b004eb210 */ /* 0x000fe40007fbe0ff */
[----:B------:R-:W-:-:S02]  /*be60*/  @!P4 IADD3.X R9, R5, R6, RZ, P6, !PT ;  /* 0x000000060509c210 */ /* 0x000fc400037fe4ff */
[----:B------:R-:W-:Y:S01]  /*be70*/  @!P2 SHF.L.U64.HI R14, R173, 0x1, R202 ;  /* 0x00000001ad0ea819 */ /* 0x000fe200000102ca */
[----:B------:R-:W-:Y:S01]  /*be80*/  @!P3 IMAD.X R79, R3, 0x1, R12, P5 ;  /* 0x00000001034fb824 */ /* 0x000fe200028e060c */
[----:B------:R-:W-:Y:S02]  /*be90*/  @!P3 IADD3 R74, P6, R4, R75, RZ ;  /* 0x0000004b044ab210 */ /* 0x000fe40007fde0ff */
[-C--:B------:R-:W-:Y:S02]  /*bea0*/  @!P2 IADD3 R70, P5, R0, R67.reuse, RZ ;  /* 0x000000430046a210 */ /* 0x080fe40007fbe0ff */
[----:B------:R-:W-:Y:S02]  /*beb0*/  @!P3 IADD3.X R75, R5, R12, RZ, P6, !PT ;  /* 0x0000000c054bb210 */ /* 0x000fe400037fe4ff */
[----:B------:R-:W-:Y:S01]  /*bec0*/  @!P2 IADD3 R66, P6, R4, R67, RZ ;  /* 0x000000430442a210 */ /* 0x000fe20007fde0ff */
[----:B------:R-:W-:Y:S01]  /*bed0*/  @!P2 IMAD.X R71, R3, 0x1, R14, P5 ;  /* 0x000000010347a824 */ /* 0x000fe200028e060e */
[----:B------:R-:W-:-:S02]  /*bee0*/  @!P1 SHF.L.U64.HI R20, R171, 0x1, R201 ;  /* 0x00000001ab149819 */ /* 0x000fc400000102c9 */
[-C--:B------:R-:W-:Y:S01]  /*bef0*/  @!P1 IADD3 R64, P5, R0, R7.reuse, RZ ;  /* 0x0000000700409210 */ /* 0x080fe20007fbe0ff */
[----:B------:R-:W-:Y:S01]  /*bf00*/  @!P2 IMAD.X R67, R5, 0x1, R14, P6 ;  /* 0x000000010543a824 */ /* 0x000fe200030e060e */
[----:B------:R-:W-:Y:S02]  /*bf10*/  ISETP.GE.AND P6, PT, R160, UR4, PT ;  /* 0x00000004a0007c0c */ /* 0x000fe4000bfc6270 */
[----:B------:R-:W-:Y:S02]  /*bf20*/  @!P1 IADD3.X R65, R3, R20, RZ, P5, !PT ;  /* 0x0000001403419210 */ /* 0x000fe40002ffe4ff */
[----:B------:R-:W-:-:S05]  /*bf30*/  @!P1 IADD3 R6, P5, R4, R7, RZ ;  /* 0x0000000704069210 */ /* 0x000fca0007fbe0ff */
[----:B------:R-:W-:Y:S01]  /*bf40*/  @!P1 IMAD.X R7, R5, 0x1, R20, P5 ;  /* 0x0000000105079824 */ /* 0x000fe200028e0614 */
[----:B------:R-:W-:-:S03]  /*bf50*/  ISETP.GE.AND P5, PT, R175, UR4, PT ;  /* 0x00000004af007c0c */ /* 0x000fc6000bfa6270 */
[----:B------:R-:W-:Y:S01]  /*bf60*/  @!P6 MOV R13, R3 ;  /* 0x00000003000de202 */ /* 0x000fe20000000f00 */
        /* <DEDUP_REMOVED lines=9> */
[----:B------:R-:W-:Y:S01]  /*c000*/  CS2R R32, SRZ ;  /* 0x0000000000207805 */ /* 0x000fe2000001ff00 */
[----:B------:R-:W-:Y:S01]  /*c010*/  @!P5 IMAD.X R77, R3, 0x1, R20, P6 ;  /* 0x00000001034dd824 */ /* 0x000fe200030e0614 */
[----:B------:R-:W-:Y:S02]  /*c020*/  @!P5 IADD3 R4, P6, R4, R21, RZ ;  /* 0x000000150404d210 */ /* 0x000fe40007fde0ff */
[----:B------:R2:W5:Y:S01]  /*c030*/  @!P4 LD.E.64 R34, desc[UR60][R10.64] ;  /* 0x0000003c0a22c980 */ /* 0x000562000c101b00 */
[----:B------:R-:W-:Y:S02]  /*c040*/  CS2R R28, SRZ ;  /* 0x00000000001c7805 */ /* 0x000fe4000001ff00 */
[----:B------:R-:W-:-:S02]  /*c050*/  CS2R R26, SRZ ;  /* 0x00000000001a7805 */ /* 0x000fc4000001ff00 */
[----:B------:R-:W-:Y:S01]  /*c060*/  @!P5 IADD3.X R5, R5, R20, RZ, P6, !PT ;  /* 0x000000140505d210 */ /* 0x000fe200037fe4ff */
[----:B------:R3:W5:Y:S01]  /*c070*/  @!P4 LD.E.64 R32, desc[UR60][R8.64] ;  /* 0x0000003c0820c980 */ /* 0x000762000c101b00 */
[----:B------:R-:W-:Y:S02]  /*c080*/  CS2R R24, SRZ ;  /* 0x0000000000187805 */ /* 0x000fe4000001ff00 */
        /* <DEDUP_REMOVED lines=13> */
.L_x_2819:
[----:B------:R-:W-:Y:S05]  /*c160*/  BSYNC B1 ;  /* 0x0000000000017941 */ /* 0x000fea0003800000 */
.L_x_2818:
[----:B--2---:R-:W-:Y:S01]  /*c170*/  LEA.HI R3, R196, R196, RZ, 0x1 ;  /* 0x000000c4c4037211 */ /* 0x004fe200078f08ff */
[C---:B-1----:R-:W-:Y:S01]  /*c180*/  VIADD R5, R62.reuse, 0xc400 ;  /* 0x0000c4003e057836 */ /* 0x042fe20000000000 */
[----:B0----5:R-:W-:Y:S01]  /*c190*/  MOV R4, R30 ;  /* 0x0000001e00047202 */ /* 0x021fe20000000f00 */
[----:B---3--:R-:W-:Y:S01]  /*c1a0*/  VIADD R0, R62, 0xc440 ;  /* 0x0000c4403e007836 */ /* 0x008fe20000000000 */
[----:B------:R-:W-:Y:S01]  /*c1b0*/  LOP3.LUT R3, R3, 0xfffffffe, RZ, 0xc0, !PT ;  /* 0xfffffffe03037812 */ /* 0x000fe200078ec0ff */
[----:B------:R-:W-:Y:S01]  /*c1c0*/  @P0 VIADD R0, R5, 0xffffffc0 ;  /* 0xffffffc005000836 */ /* 0x000fe20000000000 */
[----:B------:R-:W-:Y:S01]  /*c1d0*/  MOV R5, R32 ;  /* 0x0000002000057202 */ /* 0x000fe20000000f00 */
[----:B------:R-:W-:Y:S01]  /*c1e0*/  IMAD.MOV.U32 R6, RZ, RZ, R33 ;  /* 0x000000ffff067224 */ /* 0x000fe200078e0021 */
[----:B------:R-:W-:Y:S01]  /*c1f0*/  PRMT R77, R4, 0x7610, R77 ;  /* 0x00007610044d7816 */ /* 0x000fe2000000004d */
[----:B------:R-:W-:Y:S01]  /*c200*/  IMAD.IADD R3, R196, 0x1, -R3 ;  /* 0x00000001c4037824 */ /* 0x000fe200078e0a03 */
[----:B------:R-:W-:Y:S01]  /*c210*/  VIADDMNMX R74, R63, -R184, 0x80, PT ;  /* 0x000000803f4a7446 */ /* 0x000fe200038009b8 */
        /* <DEDUP_REMOVED lines=8> */
[----:B------:R-:W-:Y:S01]  /*c2a0*/  MOV R4, R26 ;  /* 0x0000001a00047202 */ /* 0x000fe20000000f00 */
[----:B------:R-:W-:Y:S01]  /*c2b0*/  IMAD.MOV.U32 R63, RZ, RZ, R15 ;  /* 0x000000ffff3f7224 */ /* 0x000fe200078e000f */
[----:B------:R-:W-:Y:S01]  /*c2c0*/  PRMT R66, R7, 0x7610, R66 ;  /* 0x0000761007427816 */ /* 0x000fe20000000042 */
[----:B------:R-:W-:Y:S01]  /*c2d0*/  BSSY B1, `(.L_x_2820) ;  /* 0x000001d000017945 */ /* 0x000fe20003800000 */
[----:B------:R-:W-:Y:S01]  /*c2e0*/  PRMT R70, R4, 0x5410, R6 ;  /* 0x0000541004467816 */ /* 0x000fe20000000006 */
[----:B------:R-:W-:Y:S01]  /*c2f0*/  IMAD.MOV.U32 R4, RZ, RZ, R12 ;  /* 0x000000ffff047224 */ /* 0x000fe200078e000c */
[----:B------:R-:W-:Y:S01]  /*c300*/  MOV R3, R21 ;  /* 0x0000001500037202 */ /* 0x000fe20000000f00 */
[----:B------:R-:W-:Y:S01]  /*c310*/  IMAD.MOV.U32 R6, RZ, RZ, R13 ;  /* 0x000000ffff067224 */ /* 0x000fe200078e000d */
[----:B------:R-:W-:-:S02]  /*c320*/  MOV R7, R8 ;  /* 0x0000000800077202 */ /* 0x000fc40000000f00 */
[----:B------:R-:W-:Y:S02]  /*c330*/  PRMT R66, R66, 0x5410, R3 ;  /* 0x0000541042427816 */ /* 0x000fe40000000003 */
        /* <DEDUP_REMOVED lines=15> */
[----:B------:R-:W-:Y:S02]  /*c430*/  MOV R6, R25 ;  /* 0x0000001900067202 */ /* 0x000fe40000000f00 */
[----:B------:R-:W-:Y:S02]  /*c440*/  ISETP.GE.AND P1, PT, R169, R74, PT ;  /* 0x0000004aa900720c */ /* 0x000fe40003f26270 */
[----:B------:R-:W-:Y:S01]  /*c450*/  PRMT R67, R4, 0x5410, R6 ;  /* 0x0000541004437816 */ /* 0x000fe20000000006 */
[----:B------:R-:W-:Y:S01]  /*c460*/  IMAD.MOV.U32 R6, RZ, RZ, R11 ;  /* 0x000000ffff067224 */ /* 0x000fe200078e000b */
[----:B------:R-:W-:-:S02]  /*c470*/  PRMT R65, R7, 0x5410, R63 ;  /* 0x0000541007417816 */ /* 0x000fc4000000003f */
[----:B------:R-:W-:Y:S01]  /*c480*/  MOV R4, R10 ;  /* 0x0000000a00047202 */ /* 0x000fe20000000f00 */
[----:B0-----:R-:W-:Y:S06]  /*c490*/  @!P0 BRA `(.L_x_2821) ;  /* 0x0000017800c48947 */ /* 0x001fec0003800000 */
.L_x_3086:
[----:B------:R-:W-:Y:S05]  /*c4a0*/  BSYNC B1 ;  /* 0x0000000000017941 */ /* 0x000fea0003800000 */
.L_x_2820:
        /* <DEDUP_REMOVED lines=13> */
[--C-:B------:R-:W-:Y:S01]  /*c580*/  SHF.R.U64 R97, R58, 0x10, R59.reuse ;  /* 0x000000103a617819 */ /* 0x100fe2000000123b */
[--C-:B------:R-:W-:Y:S01]  /*c590*/  HADD2.F32 R79, -RZ, R89.reuse.H1_H1 ;  /* 0x30000059ff4f7230 */ /* 0x100fe20000004100 */
[----:B------:R-:W-:Y:S01]  /*c5a0*/  SHF.R.U32.HI R58, RZ, 0x10, R59 ;  /* 0x00000010ff3a7819 */ /* 0x000fe2000001163b */
[----:B------:R-:W-:Y:S01]  /*c5b0*/  HADD2.F32 R90, -RZ, R89.H0_H0 ;  /* 0x20000059ff5a7230 */ /* 0x000fe20000004100 */
[--C-:B------:R-:W-:Y:S02]  /*c5c0*/  SHF.R.U32.HI R91, RZ, 0x10, R61.reuse ;  /* 0x00000010ff5b7819 */ /* 0x100fe4000001163d */
[----:B------:R-:W-:Y:S01]  /*c5d0*/  SHF.R.U64 R95, R60, 0x10, R61 ;  /* 0x000000103c5f7819 */ /* 0x000fe2000000123d */
[----:B------:R-:W-:Y:S02]  /*c5e0*/  HADD2.F32 R89, -RZ, R58.H0_H0 ;  /* 0x2000003aff597230 */ /* 0x000fe40000004100 */
[----:B------:R-:W-:-:S02]  /*c5f0*/  HADD2.F32 R91, -RZ, R91.H0_H0 ;  /* 0x2000005bff5b7230 */ /* 0x000fc40000004100 */
        /* <DEDUP_REMOVED lines=10> */
[--C-:B------:R-:W-:Y:S02]  /*c6a0*/  HADD2.F32 R61, -RZ, R88.reuse.H1_H1 ;  /* 0x30000058ff3d7230 */ /* 0x100fe40000004100 */
[----:B------:R-:W-:Y:S01]  /*c6b0*/  FFMA.FTZ R93, R60, R89, -R93 ;  /* 0x000000593c5d7223 */ /* 0x000fe2000001085d */
[----:B------:R-:W-:Y:S02]  /*c6c0*/  HADD2.F32 R6, -RZ, R5.H0_H0 ;  /* 0x20000005ff067230 */ /* 0x000fe40000004100 */
[----:B------:R-:W-:Y:S01]  /*c6d0*/  FMUL.FTZ R94, R4, R79 ;  /* 0x0000004f045e7220 */ /* 0x000fe20000410000 */
[----:B------:R-:W-:-:S02]  /*c6e0*/  HADD2.F32 R88, -RZ, R88.H0_H0 ;  /* 0x20000058ff587230 */ /* 0x000fc40000004100 */
[C---:B------:R-:W-:Y:S01]  /*c6f0*/  FFMA.FTZ R92, R7.reuse, R79, -R92 ;  /* 0x0000004f075c7223 */ /* 0x040fe2000001085c */
[----:B------:R-:W-:Y:S02]  /*c700*/  HADD2.F32 R5, -RZ, R5.H1_H1 ;  /* 0x30000005ff057230 */ /* 0x000fe40000004100 */
[----:B------:R-:W-:Y:S01]  /*c710*/  FFMA.FTZ R79, R7, R90, R94 ;  /* 0x0000005a074f7223 */ /* 0x000fe2000001005e */
[----:B------:R-:W-:Y:S02]  /*c720*/  HADD2.F32 R60, -RZ, R95.H0_H0 ;  /* 0x2000005fff3c7230 */ /* 0x000fe40000004100 */
[CC--:B------:R-:W-:Y:S01]  /*c730*/  FMUL.FTZ R89, R59.reuse, R61.reuse ;  /* 0x0000003d3b597220 */ /* 0x0c0fe20000410000 */
[----:B------:R-:W-:Y:S02]  /*c740*/  HADD2.F32 R4, -RZ, R97.H0_H0 ;  /* 0x20000061ff047230 */ /* 0x000fe40000004100 */
[----:B------:R-:W-:Y:S01]  /*c750*/  FMUL.FTZ R90, R59, R88 ;  /* 0x000000583b5a7220 */ /* 0x000fe20000410000 */
        /* <DEDUP_REMOVED lines=11> */
.L_x_2825:
[----:B------:R-:W-:Y:S05]  /*c810*/  BSYNC B2 ;  /* 0x0000000000027941 */ /* 0x000fea0003800000 */
.L_x_2824:
[----:B------:R-:W-:Y:S04]  /*c820*/  BSSY B2, `(.L_x_2826) ;  /* 0x000002c000027945 */ /* 0x000fe80003800000 */
[----:B------:R-:W-:Y:S05]  /*c830*/  @P1 BRA `(.L_x_2827) ;  /* 0x0000000000a81947 */ /* 0x000fea0003800000 */
[----:B01----:R-:W0:Y:S01]  /*c840*/  LDS.128 R4, [R0] ;  /* 0x0000000000047984 */ /* 0x003e220000000c00 */
[----:B------:R-:W-:Y:S01]  /*c850*/  SHF.R.U32.HI R59, RZ, 0x10, R55 ;  /* 0x00000010ff3b7819 */ /* 0x000fe20000011637 */
[----:B------:R-:W-:Y:S01]  /*c860*/  HADD2.F32 R58, -RZ, R87.H0_H0 ;  /* 0x20000057ff3a7230 */ /* 0x000fe20000004100 */
[--C-:B------:R-:W-:Y:S01]  /*c870*/  SHF.R.U32.HI R61, RZ, 0x10, R57.reuse ;  /* 0x00000010ff3d7819 */ /* 0x100fe20000011639 */
        /* <DEDUP_REMOVED lines=38> */
.L_x_2827:
[----:B------:R-:W-:Y:S05]  /*cae0*/  BSYNC B2 ;  /* 0x0000000000027941 */ /* 0x000fea0003800000 */
.L_x_2826:
        /* <DEDUP_REMOVED lines=44> */
.L_x_2829:
[----:B------:R-:W-:Y:S05]  /*cdb0*/  BSYNC B2 ;  /* 0x0000000000027941 */ /* 0x000fea0003800000 */
.L_x_2828:
[----:B------:R-:W-:Y:S04]  /*cdc0*/  BSSY B2, `(.L_x_2830) ;  /* 0x000002c000027945 */ /* 0x000fe80003800000 */
[----:B------:R-:W-:Y:S05]  /*cdd0*/  @P3 BRA `(.L_x_2831) ;  /* 0x0000000000a83947 */ /* 0x000fea0003800000 */
[----:B0123--:R-:W0:Y:S01]  /*cde0*/  LDS.128 R4, [R0+0x4000] ;  /* 0x0040000000047984 */ /* 0x00fe220000000c00 */
[----:B------:R-:W-:Y:S01]  /*cdf0*/  SHF.R.U32.HI R51, RZ, 0x10, R49 ;  /* 0x00000010ff337819 */ /* 0x000fe20000011631 */
[----:B------:R-:W-:Y:S01]  /*ce00*/  HADD2.F32 R50, -RZ, R83.H0_H0 ;  /* 0x20000053ff327230 */ /* 0x000fe20000004100 */
[----:B------:R-:W-:Y:S01]  /*ce10*/  SHF.R.U32.HI R53, RZ, 0x10, R47 ;  /* 0x00000010ff357819 */ /* 0x000fe2000001162f */
[--C-:B------:R-:W-:Y:S01]  /*ce20*/  HADD2.F32 R52, -RZ, R82.reuse.H1_H1 ;  /* 0x30000052ff347230 */ /* 0x100fe20000004100 */
[----:B------:R-:W-:Y:S01]  /*ce30*/  SHF.R.U64 R59, R48, 0x10, R49 ;  /* 0x00000010303b7819 */ /* 0x000fe20000001231 */
[----:B------:R-:W-:Y:S01]  /*ce40*/  HADD2.F32 R51, -RZ, R51.H0_H0 ;  /* 0x20000033ff337230 */ /* 0x000fe20000004100 */
        /* <DEDUP_REMOVED lines=35> */
.L_x_2831:
[----:B------:R-:W-:Y:S05]  /*d080*/  BSYNC B2 ;  /* 0x0000000000027941 */ /* 0x000fea0003800000 */
.L_x_2830:
[----:B------:R-:W-:Y:S04]  /*d090*/  BSSY B2, `(.L_x_2832) ;  /* 0x000002c000027945 */ /* 0x000fe80003800000 */
[----:B------:R-:W-:Y:S05]  /*d0a0*/  @P4 BRA `(.L_x_2833) ;  /* 0x0000000000a84947 */ /* 0x000fea0003800000 */
[----:B01234-:R-:W0:Y:S01]  /*d0b0*/  LDS.128 R4, [R62+0x14400] ;  /* 0x014400003e047984 */ /* 0x01fe220000000c00 */
        /* <DEDUP_REMOVED lines=41> */
.L_x_2833:
[----:B------:R-:W-:Y:S05]  /*d350*/  BSYNC B2 ;  /* 0x0000000000027941 */ /* 0x000fea0003800000 */
.L_x_2832:
        /* <DEDUP_REMOVED lines=33> */
[-C--:B------:R-:W-:Y:S01]  /*d570*/  FMUL.FTZ R37, R5, R4.reuse ;  /* 0x0000000405257220 */ /* 0x080fe20000410000 */
        /* <DEDUP_REMOVED lines=9> */
.L_x_2823:
[----:B------:R-:W-:Y:S05]  /*d610*/  BSYNC B1 ;  /* 0x0000000000017941 */ /* 0x000fea0003800000 */
.L_x_2822:
        /* <DEDUP_REMOVED lines=53> */
.L_x_2836:
[----:B------:R-:W-:Y:S05]  /*d970*/  BSYNC B1 ;  /* 0x0000000000017941 */ /* 0x000fea0003800000 */
.L_x_2835:
        /* <DEDUP_REMOVED lines=44> */
.L_x_2838:
[----:B------:R-:W-:Y:S05]  /*dc40*/  BSYNC B1 ;  /* 0x0000000000017941 */ /* 0x000fea0003800000 */
.L_x_2837:
        /* <DEDUP_REMOVED lines=44> */
.L_x_2840:
[----:B------:R-:W-:Y:S05]  /*df10*/  BSYNC B1 ;  /* 0x0000000000017941 */ /* 0x000fea0003800000 */
.L_x_2839:
        /* <DEDUP_REMOVED lines=44> */
.L_x_2842:
[----:B------:R-:W-:Y:S05]  /*e1e0*/  BSYNC B1 ;  /* 0x0000000000017941 */ /* 0x000fea0003800000 */
.L_x_2841:
        /* <DEDUP_REMOVED lines=44> */
.L_x_2844:
[----:B------:R-:W-:Y:S05]  /*e4b0*/  BSYNC B1 ;  /* 0x0000000000017941 */ /* 0x000fea0003800000 */
.L_x_2843:
        /* <DEDUP_REMOVED lines=44> */
.L_x_2813:
[----:B------:R-:W0:Y:S01]  /*e780*/  LDC R26, c[0x0][0x448] ;  /* 0x00011200ff1a7b82 */ /* 0x000e220000000800 */
[----:B------:R-:W-:Y:S01]  /*e790*/  IMAD R3, R197, 0x40, R10 ;  /* 0x00000040c5037824 */ /* 0x000fe200078e020a */
[----:B------:R-:W-:Y:S01]  /*e7a0*/  ULDC.64 UR4, c[0x0][0x3f8] ;  /* 0x0000fe0000047ab9 */ /* 0x000fe20000000a00 */
[----:B------:R-:W-:Y:S01]  /*e7b0*/  ULDC.64 UR6, c[0x0][0x408] ;  /* 0x0001020000067ab9 */ /* 0x000fe20000000a00 */
[----:B------:R-:W-:Y:S01]  /*e7c0*/  MOV R4, R24 ;  /* 0x0000001800047202 */ /* 0x000fe20000000f00 */
[----:B------:R-:W-:Y:S01]  /*e7d0*/  IMAD.MOV.U32 R8, RZ, RZ, R142 ;  /* 0x000000ffff087224 */ /* 0x000fe200078e008e */
[----:B------:R-:W-:Y:S02]  /*e7e0*/  MOV R9, R29 ;  /* 0x0000001d00097202 */ /* 0x000fe40000000f00 */
[----:B0-----:R-:W-:-:S13]  /*e7f0*/  ISETP.NE.AND P0, PT, R26, 0x1, PT ;  /* 0x000000011a00780c */ /* 0x001fda0003f05270 */
[----:B------:R-:W0:Y:S08]  /*e800*/  @P0 LDC R0, c[0x0][0x44c] ;  /* 0x00011300ff000b82 */ /* 0x000e300000000800 */
[----:B------:R-:W1:Y:S01]  /*e810*/  @P0 LDC R5, c[0x0][0x450] ;  /* 0x00011400ff050b82 */ /* 0x000e620000000800 */
[----:B0-----:R-:W-:-:S05]  /*e820*/  @P0 IMAD.HI.U32 R0, R3, R0, RZ ;  /* 0x0000000003000227 */ /* 0x001fca00078e00ff */
[----:B-1----:R-:W-:Y:S01]  /*e830*/  @P0 SHF.R.U32.HI R3, RZ, R5, R0 ;  /* 0x00000005ff030219 */ /* 0x002fe20000011600 */
[----:B------:R-:W-:-:S03]  /*e840*/  IMAD.MOV.U32 R5, RZ, RZ, R27 ;  /* 0x000000ffff057224 */ /* 0x000fc600078e001b */
        /* <DEDUP_REMOVED lines=21> */
.L_x_3092:
        /* <DEDUP_REMOVED lines=22> */
[----:B------:R-:W-:Y:S02]  /*eb00*/  ISETP.GE.AND P4, PT, R164, UR4, PT ;  /* 0x00000004a4007c0c */ /* 0x000fe4000bf86270 */
[----:B------:R-:W-:Y:S02]  /*eb10*/  CS2R R28, SRZ ;  /* 0x00000000001c7805 */ /* 0x000fe4000001ff00 */
[----:B---3--:R-:W-:-:S02]  /*eb20*/  MOV R25, R5 ;  /* 0x0000000500197202 */ /* 0x008fc40000000f00 */
[----:B------:R-:W-:Y:S02]  /*eb30*/  CS2R R30, SRZ ;  /* 0x00000000001e7805 */ /* 0x000fe4000001ff00 */
[----:B------:R-:W-:Y:S02]  /*eb40*/  CS2R R40, SRZ ;  /* 0x0000000000287805 */ /* 0x000fe4000001ff00 */
[----:B------:R-:W-:Y:S02]  /*eb50*/  CS2R R42, SRZ ;  /* 0x00000000002a7805 */ /* 0x000fe4000001ff00 */
[----:B------:R-:W-:Y:S02]  /*eb60*/  CS2R R26, SRZ ;  /* 0x00000000001a7805 */ /* 0x000fe4000001ff00 */
[----:B------:R-:W-:Y:S02]  /*eb70*/  @!P2 SHF.L.U32 R9, R16, 0x1, RZ ;  /* 0x000000011009a819 */ /* 0x000fe400000006ff */
[----:B------:R-:W-:Y:S01]  /*eb80*/  @!P3 SHF.L.U32 R11, R165, 0x3, RZ ;  /* 0x00000003a50bb819 */ /* 0x000fe200000006ff */
[----:B------:R-:W-:Y:S01]  /*eb90*/  @!P4 IMAD.SHL.U32 R49, R166, 0x8, RZ ;  /* 0x00000008a631c824 */ /* 0x000fe200078e00ff */
[----:B------:R-:W-:-:S02]  /*eba0*/  @!P2 IADD3 R50, P0, R0, R9, RZ ;  /* 0x000000090032a210 */ /* 0x000fc40007f1e0ff */
[----:B------:R-:W-:Y:S01]  /*ebb0*/  @!P2 IADD3 R4, P1, R14, R9, RZ ;  /* 0x000000090e04a210 */ /* 0x000fe20007f3e0ff */
[----:B------:R-:W-:Y:S01]  /*ebc0*/  @!P3 IMAD.WIDE R8, R11, 0x2, R12 ;  /* 0x000000020b08b825 */ /* 0x000fe200078e020c */
[----:B------:R-:W-:Y:S02]  /*ebd0*/  @!P2 SHF.L.U64.HI R0, R16, 0x1, R17 ;  /* 0x000000011000a819 */ /* 0x000fe40000010211 */
[----:B------:R-:W-:Y:S01]  /*ebe0*/  CS2R R36, SRZ ;  /* 0x0000000000247805 */ /* 0x000fe2000001ff00 */
[----:B------:R-:W-:Y:S01]  /*ebf0*/  @!P4 IMAD.WIDE R14, R49, 0x2, R12 ;  /* 0x00000002310ec825 */ /* 0x000fe200078e020c */
[----:B------:R-:W-:Y:S02]  /*ec00*/  CS2R R38, SRZ ;  /* 0x0000000000267805 */ /* 0x000fe4000001ff00 */
[----:B------:R-:W-:Y:S02]  /*ec10*/  CS2R R32, SRZ ;  /* 0x0000000000207805 */ /* 0x000fe4000001ff00 */
[----:B------:R-:W-:Y:S01]  /*ec20*/  CS2R R34, SRZ ;  /* 0x0000000000227805 */ /* 0x000fe2000001ff00 */
[----:B------:R-:W-:Y:S01]  /*ec30*/  @!P3 IMAD.WIDE R12, R11, 0x2, R24 ;  /* 0x000000020b0cb825 */ /* 0x000fe200078e0218 */
[----:B------:R-:W-:-:S02]  /*ec40*/  CS2R R44, SRZ ;  /* 0x00000000002c7805 */ /* 0x000fc4000001ff00 */
[----:B------:R-:W-:Y:S01]  /*ec50*/  CS2R R46, SRZ ;  /* 0x00000000002e7805 */ /* 0x000fe2000001ff00 */
[----:B------:R1:W5:Y:S01]  /*ec60*/  @!P3 LD.E.128 R28, desc[UR60][R8.64] ;  /* 0x0000003c081cb980 */ /* 0x000362000c101d00 */
[----:B------:R-:W-:Y:S01]  /*ec70*/  @!P4 IMAD.WIDE R48, R49, 0x2, R24 ;  /* 0x000000023130c825 */ /* 0x000fe200078e0218 */
[----:B------:R-:W-:Y:S02]  /*ec80*/  CS2R R24, SRZ ;  /* 0x0000000000187805 */ /* 0x000fe4000001ff00 */
[----:B------:R1:W5:Y:S01]  /*ec90*/  @!P3 LD.E.128 R40, desc[UR60][R12.64] ;  /* 0x0000003c0c28b980 */ /* 0x000362000c101d00 */
[--C-:B------:R-:W-:Y:S02]  /*eca0*/  @!P2 IMAD.X R51, R3, 0x1, R0.reuse, P0 ;  /* 0x000000010333a824 */ /* 0x100fe400000e0600 */
[----:B------:R-:W-:Y:S01]  /*ecb0*/  @!P2 IMAD.X R5, R5, 0x1, R0, P1 ;  /* 0x000000010505a824 */ /* 0x000fe200008e0600 */
[----:B------:R1:W5:Y:S04]  /*ecc0*/  @!P4 LD.E.128 R24, desc[UR60][R14.64] ;  /* 0x0000003c0e18c980 */ /* 0x000368000c101d00 */
[----:B------:R1:W5:Y:S04]  /*ecd0*/  @!P4 LD.E.128 R36, desc[UR60][R48.64] ;  /* 0x0000003c3024c980 */ /* 0x000368000c101d00 */
[----:B------:R1:W5:Y:S04]  /*ece0*/  @!P2 LD.E.128 R32, desc[UR60][R50.64] ;  /* 0x0000003c3220a980 */ /* 0x000368000c101d00 */
[----:B------:R1:W5:Y:S02]  /*ecf0*/  @!P2 LD.E.128 R44, desc[UR60][R4.64] ;  /* 0x0000003c042ca980 */ /* 0x000364000c101d00 */
.L_x_2847:
[----:B------:R-:W-:Y:S05]  /*ed00*/  BSYNC B1 ;  /* 0x0000000000017941 */ /* 0x000fea0003800000 */
.L_x_2846:
[----:B-1---5:R-:W-:Y:S01]  /*ed10*/  IMAD.MOV.U32 R3, RZ, RZ, R45 ;  /* 0x000000ffff037224 */ /* 0x022fe200078e002d */
[----:B--2---:R-:W-:Y:S01]  /*ed20*/  MOV R0, R44 ;  /* 0x0000002c00007202 */ /* 0x004fe20000000f00 */
[----:B------:R-:W-:Y:S01]  /*ed30*/  IMAD.MOV.U32 R4, RZ, RZ, R46 ;  /* 0x000000ffff047224 */ /* 0x000fe200078e002e */
[----:B---3--:R-:W-:Y:S01]  /*ed40*/  MOV R5, R47 ;  /* 0x0000002f00057202 */ /* 0x008fe20000000f00 */
[----:B------:R-:W-:Y:S01]  /*ed50*/  UMOV UR4, 0xffffffff ;  /* 0xffffffff00047882 */ /* 0x000fe20000000000 */
        /* <DEDUP_REMOVED lines=35> */
[----:B------:R-:W-:Y:S02]  /*ef90*/  PRMT R79, R4, 0x5410, R5 ;  /* 0x00005410044f7816 */ /* 0x000fe40000000005 */
[----:B------:R-:W-:Y:S01]  /*efa0*/  CS2R R4, SRZ ;  /* 0x0000000000047805 */ /* 0x000fe2000001ff00 */
[----:B------:R-:W-:Y:S06]  /*efb0*/  BRA.DIV UR4, `(.L_x_2848) ;  /* 0x0000015204807947 */ /* 0x000fec000b800000 */
[----:B------:R1:W2:Y:S04]  /*efc0*/  SHFL.IDX PT, R3, R7, 0x1, 0x1c1f ;  /* 0x003c1f0007037f89 */ /* 0x0002a800000e0000 */
[----:B------:R1:W3:Y:S04]  /*efd0*/  SHFL.IDX PT, R0, R6, 0x1, 0x1c1f ;  /* 0x003c1f0006007f89 */ /* 0x0002e800000e0000 */
[----:B0-----:R-:W0:Y:S04]  /*efe0*/  SHFL.IDX PT, R21, R21, 0x1, 0x1c1f ;  /* 0x003c1f0015157f89 */ /* 0x001e2800000e0000 */
[----:B-1----:R-:W0:Y:S02]  /*eff0*/  SHFL.IDX PT, R20, R20, 0x1, 0x1c1f ;  /* 0x003c1f0014147f89 */ /* 0x002e2400000e0000 */
.L_x_3098:
[----:B------:R-:W-:Y:S01]  /*f000*/  IADD3 R10, R10, 0x40, RZ ;  /* 0x000000400a0a7810 */ /* 0x000fe20007ffe0ff */
[----:B------:R-:W-:Y:S01]  /*f010*/  BSSY B1, `(.L_x_2849) ;  /* 0x0000032000017945 */ /* 0x000fe20003800000 */
[----:B------:R-:W-:Y:S02]  /*f020*/  CS2R R6, SRZ ;  /* 0x0000000000067805 */ /* 0x000fe4000001ff00 */
[----:B------:R-:W-:Y:S02]  /*f030*/  CS2R R8, SRZ ;  /* 0x0000000000087805 */ /* 0x000fe4000001ff00 */
[----:B------:R-:W-:Y:S02]  /*f040*/  ISETP.GE.AND P0, PT, R10, R73, PT ;  /* 0x000000490a00720c */ /* 0x000fe40003f06270 */
[----:B------:R-:W-:Y:S02]  /*f050*/  CS2R R10, SRZ ;  /* 0x00000000000a7805 */ /* 0x000fe4000001ff00 */
        /* <DEDUP_REMOVED lines=10> */
[----:B--2---:R-:W-:Y:S01]  /*f100*/  MOV R5, R3 ;  /* 0x0000000300057202 */ /* 0x004fe20000000f00 */
[----:B---3--:R-:W-:Y:S01]  /*f110*/  IMAD.MOV.U32 R4, RZ, RZ, R0 ;  /* 0x000000ffff047224 */ /* 0x008fe200078e0000 */
        /* <DEDUP_REMOVED lines=33> */
.L_x_2850:
[----:B------:R-:W-:Y:S05]  /*f330*/  BSYNC B1 ;  /* 0x0000000000017941 */ /* 0x000fea0003800000 */
.L_x_2849:
[----:B--2--5:R-:W-:Y:S01]  /*f340*/  IMAD.MOV.U32 R3, RZ, RZ, R4 ;  /* 0x000000ffff037224 */ /* 0x024fe200078e0004 */
[----:B0-----:R-:W-:Y:S01]  /*f350*/  MOV R20, R5 ;  /* 0x0000000500147202 */ /* 0x001fe20000000f00 */
[----:B------:R-:W-:Y:S01]  /*f360*/  IMAD.MOV.U32 R21, RZ, RZ, R6 ;  /* 0x000000ffff157224 */ /* 0x000fe200078e0006 */
[----:B---3--:R-:W-:Y:S01]  /*f370*/  LEA.HI R0, R196, R196, RZ, 0x1 ;  /* 0x000000c4c4007211 */ /* 0x008fe200078f08ff */
[----:B-1----:R-:W-:Y:S01]  /*f380*/  IMAD.MOV.U32 R60, RZ, RZ, R7 ;  /* 0x000000ffff3c7224 */ /* 0x002fe200078e0007 */
[----:B------:R-:W-:Y:S01]  /*f390*/  PRMT R75, R3, 0x5410, R20 ;  /* 0x00005410034b7816 */ /* 0x000fe20000000014 */
[----:B------:R-:W-:Y:S01]  /*f3a0*/  IMAD.MOV.U32 R20, RZ, RZ, R9 ;  /* 0x000000ffff147224 */ /* 0x000fe200078e0009 */
[----:B------:R-:W-:Y:S01]  /*f3b0*/  LOP3.LUT R3, R0, 0xfffffffe, RZ, 0xc0, !PT ;  /* 0xfffffffe00037812 */ /* 0x000fe200078ec0ff */
[----:B------:R-:W-:Y:S01]  /*f3c0*/  IMAD.MOV.U32 R0, RZ, RZ, R8 ;  /* 0x000000ffff007224 */ /* 0x000fe200078e0008 */
[----:B------:R-:W-:Y:S01]  /*f3d0*/  PRMT R80, R21, 0x5410, R60 ;  /* 0x0000541015507816 */ /* 0x000fe2000000003c */
[----:B------:R-:W-:Y:S01]  /*f3e0*/  IMAD.MOV.U32 R61, RZ, RZ, R49 ;  /* 0x000000ffff3d7224 */ /* 0x000fe200078e0031 */
[----:B------:R-:W-:Y:S01]  /*f3f0*/  IADD3 R3, R196, -R3, RZ ;  /* 0x80000003c4037210 */ /* 0x000fe20007ffe0ff */
[----:B------:R-:W-:Y:S01]  /*f400*/  IMAD.MOV.U32 R62, RZ, RZ, R50 ;  /* 0x000000ffff3e7224 */ /* 0x000fe200078e0032 */
[----:B------:R-:W-:Y:S01]  /*f410*/  MOV R60, R10 ;  /* 0x0000000a003c7202 */ /* 0x000fe20000000f00 */
[----:B------:R-:W-:Y:S01]  /*f420*/  BSSY B1, `(.L_x_2851) ;  /* 0x0000021000017945 */ /* 0x000fe20003800000 */
[----:B------:R-:W-:Y:S01]  /*f430*/  SHF.L.U32 R21, R3, 0x1f, RZ ;  /* 0x0000001f03157819 */ /* 0x000fe200000006ff */
[----:B------:R-:W-:Y:S01]  /*f440*/  IMAD.MOV.U32 R3, RZ, RZ, R12 ;  /* 0x000000ffff037224 */ /* 0x000fe200078e000c */
[----:B------:R-:W-:Y:S01]  /*f450*/  PRMT R69, R0, 0x5410, R20 ;  /* 0x0000541000457816 */ /* 0x000fe20000000014 */
[----:B------:R-:W-:Y:S01]  /*f460*/  IMAD.MOV.U32 R0, RZ, RZ, R11 ;  /* 0x000000ffff007224 */ /* 0x000fe200078e000b */
[----:B------:R-:W0:Y:S01]  /*f470*/  SYNCS.PHASECHK.TRANS64.TRYWAIT P0, [R2+URZ+0x2a800], R21 ;  /* 0x02a80015020075a7 */ /* 0x000e22000800017f */
[----:B------:R-:W-:Y:S01]  /*f480*/  PRMT R70, R60, 0x7610, R70 ;  /* 0x000076103c467816 */ /* 0x000fe20000000046 */
[----:B------:R-:W-:Y:S01]  /*f490*/  IMAD.MOV.U32 R60, RZ, RZ, R14 ;  /* 0x000000ffff3c7224 */ /* 0x000fe200078e000e */
[----:B------:R-:W-:-:S02]  /*f4a0*/  MOV R20, R13 ;  /* 0x0000000d00147202 */ /* 0x000fc40000000f00 */
[----:B------:R-:W-:Y:S02]  /*f4b0*/  PRMT R70, R70, 0x5410, R0 ;  /* 0x0000541046467816 */ /* 0x000fe40000000000 */
[----:B------:R-:W-:Y:S02]  /*f4c0*/  PRMT R0, R0, 0x5410, R60 ;  /* 0x0000541000007816 */ /* 0x000fe4000000003c */
[----:B------:R-:W-:Y:S01]  /*f4d0*/  PRMT R3, R20, 0x5410, R3 ;  /* 0x0000541014037816 */ /* 0x000fe20000000003 */
[----:B------:R-:W-:Y:S01]  /*f4e0*/  IMAD.MOV.U32 R20, RZ, RZ, R15 ;  /* 0x000000ffff147224 */ /* 0x000fe200078e000f */
[----:B------:R-:W-:Y:S02]  /*f4f0*/  MOV R60, R48 ;  /* 0x00000030003c7202 */ /* 0x000fe40000000f00 */
[----:B------:R-:W-:Y:S02]  /*f500*/  PRMT R82, R62, 0x7610, R82 ;  /* 0x000076103e527816 */ /* 0x000fe40000000052 */
[----:B------:R-:W-:Y:S01]  /*f510*/  PRMT R81, R60, 0x5410, R61 ;  /* 0x000054103c517816 */ /* 0x000fe2000000003d */
[----:B------:R-:W-:Y:S01]  /*f520*/  IMAD.MOV.U32 R60, RZ, RZ, R52 ;  /* 0x000000ffff3c7224 */ /* 0x000fe200078e0034 */
[----:B------:R-:W-:Y:S01]  /*f530*/  PRMT R0, R20, 0x7610, R0 ;  /* 0x0000761014007816 */ /* 0x000fe20000000000 */
[----:B------:R-:W-:Y:S01]  /*f540*/  IMAD.MOV.U32 R61, RZ, RZ, R53 ;  /* 0x000000ffff3d7224 */ /* 0x000fe200078e0035 */
[----:B------:R-:W-:-:S02]  /*f550*/  MOV R20, R51 ;  /* 0x0000003300147202 */ /* 0x000fc40000000f00 */
[----:B------:R-:W-:Y:S02]  /*f560*/  MOV R62, R57 ;  /* 0x00000039003e7202 */ /* 0x000fe40000000f00 */
[----:B------:R-:W-:Y:S01]  /*f570*/  PRMT R71, R60, 0x5410, R61 ;  /* 0x000054103c477816 */ /* 0x000fe2000000003d */
[----:B------:R-:W-:Y:S01]  /*f580*/  IMAD.MOV.U32 R60, RZ, RZ, R55 ;  /* 0x000000ffff3c7224 */ /* 0x000fe200078e0037 */
[----:B------:R-:W-:Y:S01]  /*f590*/  PRMT R82, R82, 0x5410, R20 ;  /* 0x0000541052527816 */ /* 0x000fe20000000014 */
[----:B------:R-:W-:Y:S01]  /*f5a0*/  IMAD.MOV.U32 R61, RZ, RZ, R56 ;  /* 0x000000ffff3d7224 */ /* 0x000fe200078e0038 */
[----:B------:R-:W-:Y:S02]  /*f5b0*/  MOV R20, R54 ;  /* 0x0000003600147202 */ /* 0x000fe40000000f00 */
[----:B------:R-:W-:Y:S02]  /*f5c0*/  VIADDMNMX R74, R73, -R184, 0x80, PT ;  /* 0x00000080494a7446 */ /* 0x000fe400038009b8 */
[----:B------:R-:W-:Y:S01]  /*f5d0*/  PRMT R73, R20, 0x5410, R60 ;  /* 0x0000541014497816 */ /* 0x000fe2000000003c */
[----:B------:R-:W-:Y:S01]  /*f5e0*/  IMAD.MOV.U32 R60, RZ, RZ, R58 ;  /* 0x000000ffff3c7224 */ /* 0x000fe200078e003a */
[----:B------:R-:W-:Y:S01]  /*f5f0*/  PRMT R20, R61, 0x5410, R62 ;  /* 0x000054103d147816 */ /* 0x000fe2000000003e */
[----:B------:R-:W-:Y:S01]  /*f600*/  IMAD.MOV.U32 R61, RZ, RZ, R59 ;  /* 0x000000ffff3d7224 */ /* 0x000fe200078e003b */
[----:B------:R-:W-:Y:S01]  /*f610*/  ISETP.GE.AND P1, PT, R169, R74, PT ;  /* 0x0000004aa900720c */ /* 0x000fe20003f26270 */
[----:B0-----:R-:W-:-:S12]  /*f620*/  @!P0 BRA `(.L_x_2852) ;  /* 0x0000014c00588947 */ /* 0x001fd80003800000 */
.L_x_3099:
[----:B------:R-:W-:Y:S05]  /*f630*/  BSYNC B1 ;  /* 0x0000000000017941 */ /* 0x000fea0003800000 */
.L_x_2851:
        /* <DEDUP_REMOVED lines=13> */
[----:B------:R-:W-:Y:S02]  /*f710*/  SHF.R.S32.HI R65, RZ, 0x1f, R62 ;  /* 0x0000001fff417819 */ /* 0x000fe4000001143e */
[----:B------:R-:W-:Y:S02]  /*f720*/  SHF.L.U32 R63, R62, 0x3, RZ ;  /* 0x000000033e3f7819 */ /* 0x000fe400000006ff */
[----:B------:R-:W-:Y:S02]  /*f730*/  LEA.HI R65, R65, R62, RZ, 0x3 ;  /* 0x0000003e41417211 */ /* 0x000fe400078f18ff */
[----:B------:R-:W-:-:S02]  /*f740*/  LOP3.LUT R61, R60, R181, RZ, 0x3c, !PT ;  /* 0x000000b53c3d7212 */ /* 0x000fc400078e3cff */
[----:B------:R-:W-:Y:S01]  /*f750*/  LOP3.LUT R60, R180, 0x38, R63, 0xf8, !PT ;  /* 0x00000038b43c7812 */ /* 0x000fe200078ef83f */
[----:B------:R-:W-:Y:S01]  /*f760*/  IMAD.SHL.U32 R65, R65, 0x400, RZ ;  /* 0x0000040041417824 */ /* 0x000fe200078e00ff */
[----:B------:R-:W-:Y:S01]  /*f770*/  SHF.R.U32.HI R104, RZ, 0x10, R33 ;  /* 0x00000010ff687819 */ /* 0x000fe20000011621 */
[----:B------:R-:W-:Y:S01]  /*f780*/  IMAD.IADD R61, R182, 0x1, R61 ;  /* 0x00000001b63d7824 */ /* 0x000fe200078e023d */
[----:B------:R-:W-:Y:S02]  /*f790*/  LOP3.LUT R64, R60, R181, RZ, 0x3c, !PT ;  /* 0x000000b53c407212 */ /* 0x000fe400078e3cff */
[----:B------:R-:W-:Y:S02]  /*f7a0*/  LOP3.LUT R65, R65, 0x7fffe000, RZ, 0xc0, !PT ;  /* 0x7fffe00041417812 */ /* 0x000fe400078ec0ff */
[----:B------:R-:W-:Y:S02]  /*f7b0*/  LEA R91, R61, R2, 0x1 ;  /* 0x000000023d5b7211 */ /* 0x000fe400078e08ff */
[----:B------:R-:W-:-:S02]  /*f7c0*/  IADD3 R65, R64, R65, R182 ;  /* 0x0000004140417210 */ /* 0x000fc40007ffe0b6 */
[----:B------:R-:W-:Y:S01]  /*f7d0*/  SHF.R.U32.HI R103, RZ, 0x10, R45 ;  /* 0x00000010ff677819 */ /* 0x000fe2000001162d */
[----:B------:R-:W0:Y:S01]  /*f7e0*/  LDS.128 R60, [R91+0xc400] ;  /* 0x00c400005b3c7984 */ /* 0x000e220000000c00 */
[----:B------:R-:W-:Y:S01]  /*f7f0*/  SHF.R.U64 R32, R32, 0x10, R33 ;  /* 0x0000001020207819 */ /* 0x000fe20000001221 */
[----:B------:R-:W-:Y:S01]  /*f800*/  IMAD R92, R65, 0x2, R2 ;  /* 0x00000002415c7824 */ /* 0x000fe200078e0202 */
[----:B------:R-:W-:Y:S01]  /*f810*/  SHF.R.U64 R44, R44, 0x10, R45 ;  /* 0x000000102c2c7819 */ /* 0x000fe2000000122d */
[----:B------:R-:W-:Y:S01]  /*f820*/  HADD2.F32 R103, -RZ, R103.H0_H0 ;  /* 0x20000067ff677230 */ /* 0x000fe20000004100 */
[----:B------:R-:W-:Y:S02]  /*f830*/  SHF.R.U64 R33, R34, 0x10, R35 ;  /* 0x0000001022217819 */ /* 0x000fe40000001223 */
[----:B------:R-:W1:Y:S01]  /*f840*/  LDS.128 R64, [R92+0xc400] ;  /* 0x00c400005c407984 */ /* 0x000e620000000c00 */
[--C-:B------:R-:W-:Y:S02]  /*f850*/  SHF.R.U64 R34, R46, 0x10, R47.reuse ;  /* 0x000000102e227819 */ /* 0x100fe4000000122f */
[----:B------:R-:W-:Y:S01]  /*f860*/  SHF.R.U32.HI R46, RZ, 0x10, R47 ;  /* 0x00000010ff2e7819 */ /* 0x000fe2000001162f */
[----:B------:R-:W-:Y:S01]  /*f870*/  HADD2.F32 R33, -RZ, R33.H0_H0 ;  /* 0x20000021ff217230 */ /* 0x000fe20000004100 */
[----:B------:R-:W-:Y:S01]  /*f880*/  SHF.R.U32.HI R35, RZ, 0x10, R35 ;  /* 0x00000010ff237819 */ /* 0x000fe20000011623 */
[----:B0-----:R-:W-:-:S02]  /*f890*/  HADD2.F32 R94, -RZ, R61.H0_H0 ;  /* 0x2000003dff5e7230 */ /* 0x001fc40000004100 */
[----:B------:R-:W-:Y:S02]  /*f8a0*/  HADD2.F32 R96, -RZ, R61.H1_H1 ;  /* 0x3000003dff607230 */ /* 0x000fe40000004100 */
[----:B------:R-:W-:Y:S02]  /*f8b0*/  HADD2.F32 R95, -RZ, R60.H0_H0 ;  /* 0x2000003cff5f7230 */ /* 0x000fe40000004100 */
[----:B------:R-:W-:Y:S02]  /*f8c0*/  HADD2.F32 R45, -RZ, R62.H0_H0 ;  /* 0x2000003eff2d7230 */ /* 0x000fe40000004100 */
[--C-:B-1----:R-:W-:Y:S02]  /*f8d0*/  HADD2.F32 R61, -RZ, R65.reuse.H0_H0 ;  /* 0x20000041ff3d7230 */ /* 0x102fe40000004100 */
[----:B------:R-:W-:Y:S02]  /*f8e0*/  HADD2.F32 R98, -RZ, R65.H1_H1 ;  /* 0x30000041ff627230 */ /* 0x000fe40000004100 */
[----:B------:R-:W-:-:S02]  /*f8f0*/  HADD2.F32 R100, -RZ, R67.H0_H0 ;  /* 0x20000043ff647230 */ /* 0x000fc40000004100 */
[CC--:B------:R-:W-:Y:S01]  /*f900*/  FMUL.FTZ R65, R61.reuse, R102.reuse ;  /* 0x000000663d417220 */ /* 0x0c0fe20000410000 */
[----:B------:R-:W-:Y:S02]  /*f910*/  HADD2.F32 R93, -RZ, R67.H1_H1 ;  /* 0x30000043ff5d7230 */ /* 0x000fe40000004100 */
[-C--:B------:R-:W-:Y:S01]  /*f920*/  FMUL.FTZ R105, R61, R101.reuse ;  /* 0x000000653d697220 */ /* 0x080fe20000410000 */
[----:B------:R-:W-:Y:S02]  /*f930*/  HADD2.F32 R67, -RZ, R104.H0_H0 ;  /* 0x20000068ff437230 */ /* 0x000fe40000004100 */
[C---:B------:R-:W-:Y:S01]  /*f940*/  FFMA.FTZ R61, R94.reuse, R101, -R65 ;  /* 0x000000655e3d7223 */ /* 0x040fe20000010841 */
[----:B------:R-:W-:Y:S02]  /*f950*/  HADD2.F32 R97, -RZ, R64.H0_H0 ;  /* 0x20000040ff617230 */ /* 0x000fe40000004100 */
[----:B------:R-:W-:Y:S01]  /*f960*/  FFMA.FTZ R65, R94, R102, R105 ;  /* 0x000000665e417223 */ /* 0x000fe20000010069 */
[----:B------:R-:W-:-:S02]  /*f970*/  HADD2.F32 R104, -RZ, R90.H1_H1 ;  /* 0x3000005aff687230 */ /* 0x000fc40000004100 */
[C---:B------:R-:W-:Y:S01]  /*f980*/  FMUL.FTZ R101, R98.reuse, R103 ;  /* 0x0000006762657220 */ /* 0x040fe20000410000 */
[----:B------:R-:W-:Y:S02]  /*f990*/  HADD2.F32 R102, -RZ, R90.H0_H0 ;  /* 0x2000005aff667230 */ /* 0x000fe40000004100 */
[-C--:B------:R-:W-:Y:S01]  /*f9a0*/  FMUL.FTZ R105, R98, R67.reuse ;  /* 0x0000004362697220 */ /* 0x080fe20000410000 */
[----:B------:R-:W-:Y:S02]  /*f9b0*/  HADD2.F32 R99, -RZ, R66.H0_H0 ;  /* 0x20000042ff637230 */ /* 0x000fe40000004100 */
[C---:B------:R-:W-:Y:S01]  /*f9c0*/  FMUL.FTZ R106, R97.reuse, R104 ;  /* 0x00000068616a7220 */ /* 0x040fe20000410000 */
[--C-:B------:R-:W-:Y:S02]  /*f9d0*/  HADD2.F32 R98, -RZ, R89.reuse.H1_H1 ;  /* 0x30000059ff627230 */ /* 0x100fe40000004100 */
[C---:B------:R-:W-:Y:S01]  /*f9e0*/  FFMA.FTZ R90, R96.reuse, R67, -R101 ;  /* 0x00000043605a7223 */ /* 0x040fe20000010865 */
[----:B------:R-:W-:Y:S01]  /*f9f0*/  FFMA.FTZ R94, R96, R103, R105 ;  /* 0x00000067605e7223 */ /* 0x000fe20000010069 */
[-C--:B------:R-:W-:Y:S01]  /*fa00*/  FMUL.FTZ R97, R97, R102.reuse ;  /* 0x0000006661617220 */ /* 0x080fe20000410000 */
[----:B------:R-:W-:Y:S01]  /*fa10*/  FFMA.FTZ R67, R95, R102, -R106 ;  /* 0x000000665f437223 */ /* 0x000fe2000001086a */
[----:B------:R-:W-:-:S02]  /*fa20*/  HADD2.F32 R96, -RZ, R89.H0_H0 ;  /* 0x20000059ff607230 */ /* 0x000fc40000004100 */
[----:B------:R-:W-:Y:S01]  /*fa30*/  FMUL.FTZ R102, R99, R98 ;  /* 0x0000006263667220 */ /* 0x000fe20000410000 */
[--C-:B------:R-:W-:Y:S02]  /*fa40*/  HADD2.F32 R89, -RZ, R88.reuse.H0_H0 ;  /* 0x20000058ff597230 */ /* 0x100fe40000004100 */
[----:B------:R-:W-:Y:S01]  /*fa50*/  FFMA.FTZ R97, R95, R104, R97 ;  /* 0x000000685f617223 */ /* 0x000fe20000010061 */
[----:B------:R-:W-:Y:S02]  /*fa60*/  HADD2.F32 R88, -RZ, R88.H1_H1 ;  /* 0x30000058ff587230 */ /* 0x000fe40000004100 */
[-C--:B------:R-:W-:Y:S01]  /*fa70*/  FMUL.FTZ R104, R99, R96.reuse ;  /* 0x0000006063687220 */ /* 0x080fe20000410000 */
[----:B------:R-:W-:Y:S01]  /*fa80*/  FFMA.FTZ R102, R45, R96, -R102 ;  /* 0x000000602d667223 */ /* 0x000fe20000010866 */
[----:B------:R-:W-:Y:S02]  /*fa90*/  HADD2.F32 R96, -RZ, R46.H0_H0 ;  /* 0x2000002eff607230 */ /* 0x000fe40000004100 */
[----:B------:R-:W-:-:S02]  /*faa0*/  HADD2.F32 R47, -RZ, R63.H0_H0 ;  /* 0x2000003fff2f7230 */ /* 0x000fc40000004100 */
[C---:B------:R-:W-:Y:S01]  /*fab0*/  FMUL.FTZ R106, R100.reuse, R88 ;  /* 0x00000058646a7220 */ /* 0x040fe20000410000 */
[----:B------:R-:W-:Y:S02]  /*fac0*/  HADD2.F32 R46, -RZ, R35.H0_H0 ;  /* 0x20000023ff2e7230 */ /* 0x000fe40000004100 */
[-C--:B------:R-:W-:Y:S01]  /*fad0*/  FMUL.FTZ R35, R100, R89.reuse ;  /* 0x0000005964237220 */ /* 0x080fe20000410000 */
[----:B------:R-:W-:Y:S02]  /*fae0*/  HADD2.F32 R63, -RZ, R63.H1_H1 ;  /* 0x3000003fff3f7230 */ /* 0x000fe40000004100 */
[----:B------:R-:W-:Y:S01]  /*faf0*/  FFMA.FTZ R104, R45, R98, R104 ;  /* 0x000000622d687223 */ /* 0x000fe20000010068 */
[C---:B------:R-:W-:Y:S01]  /*fb00*/  FFMA.FTZ R106, R47.reuse, R89, -R106 ;  /* 0x000000592f6a7223 */ /* 0x040fe2000001086a */
[----:B------:R-:W-:Y:S01]  /*fb10*/  FFMA.FTZ R88, R47, R88, R35 ;  /* 0x000000582f587223 */ /* 0x000fe20000010023 */
[----:B------:R-:W-:Y:S02]  /*fb20*/  HADD2.F32 R64, -RZ, R64.H1_H1 ;  /* 0x30000040ff407230 */ /* 0x000fe40000004100 */
[----:B------:R-:W-:Y:S01]  /*fb30*/  FMUL.FTZ R98, R93, R96 ;  /* 0x000000605d627220 */ /* 0x000fe20000410000 */
[----:B------:R-:W-:-:S02]  /*fb40*/  HADD2.F32 R66, -RZ, R66.H1_H1 ;  /* 0x30000042ff427230 */ /* 0x000fc40000004100 */
        /* <DEDUP_REMOVED lines=26> */
.L_x_2856:
[----:B------:R-:W-:Y:S05]  /*fcf0*/  BSYNC B2 ;  /* 0x0000000000027941 */ /* 0x000fea0003800000 */
.L_x_2855:
        /* <DEDUP_REMOVED lines=8> */
[----:B------:R-:W-:Y:S01]  /*fd80*/  SHF.R.U32.HI R93, RZ, 0x10, R29 ;  /* 0x00000010ff5d7819 */ /* 0x000fe2000001161d */
[----:B------:R-:W-:Y:S01]  /*fd90*/  HADD2.F32 R65, -RZ, R65.H0_H0 ;  /* 0x20000041ff417230 */ /* 0x000fe20000004100 */
[----:B------:R-:W-:Y:S02]  /*fda0*/  LEA.HI R35, R35, R32, RZ, 0x3 ;  /* 0x0000002023237211 */ /* 0x000fe400078f18ff */
[----:B------:R-:W-:-:S02]  /*fdb0*/  LOP3.LUT R32, R180, 0x38, R33, 0xf8, !PT ;  /* 0x00000038b4207812 */ /* 0x000fc400078ef821 */
[----:B------:R-:W-:Y:S02]  /*fdc0*/  SHF.L.U32 R35, R35, 0xa, RZ ;  /* 0x0000000a23237819 */ /* 0x000fe400000006ff */
[----:B------:R-:W-:Y:S02]  /*fdd0*/  LOP3.LUT R44, R32, R181, RZ, 0x3c, !PT ;  /* 0x000000b5202c7212 */ /* 0x000fe400078e3cff */
[----:B------:R-:W-:Y:S02]  /*fde0*/  LOP3.LUT R45, R35, 0x7fffe000, RZ, 0xc0, !PT ;  /* 0x7fffe000232d7812 */ /* 0x000fe400078ec0ff */
[----:B------:R-:W0:Y:S01]  /*fdf0*/  LDS.128 R32, [R219] ;  /* 0x00000000db207984 */ /* 0x000e220000000c00 */
[----:B------:R-:W-:Y:S02]  /*fe00*/  SHF.R.U64 R40, R40, 0x10, R41 ;  /* 0x0000001028287819 */ /* 0x000fe40000001229 */
[----:B------:R-:W-:Y:S02]  /*fe10*/  IADD3 R45, R44, R45, R182 ;  /* 0x0000002d2c2d7210 */ /* 0x000fe40007ffe0b6 */
[----:B------:R-:W-:-:S02]  /*fe20*/  SHF.R.U64 R28, R28, 0x10, R29 ;  /* 0x000000101c1c7819 */ /* 0x000fc4000000121d */
[--C-:B------:R-:W-:Y:S01]  /*fe30*/  SHF.R.U64 R29, R30, 0x10, R31.reuse ;  /* 0x000000101e1d7819 */ /* 0x100fe2000000121f */
[----:B------:R-:W-:Y:S01]  /*fe40*/  IMAD R60, R45, 0x2, R2 ;  /* 0x000000022d3c7824 */ /* 0x000fe200078e0202 */
[----:B------:R-:W-:Y:S02]  /*fe50*/  SHF.R.U32.HI R91, RZ, 0x10, R31 ;  /* 0x00000010ff5b7819 */ /* 0x000fe4000001161f */
[--C-:B------:R-:W-:Y:S01]  /*fe60*/  SHF.R.U64 R30, R42, 0x10, R43.reuse ;  /* 0x000000102a1e7819 */ /* 0x100fe2000000122b */
[----:B------:R-:W-:Y:S01]  /*fe70*/  HADD2.F32 R29, -RZ, R29.H0_H0 ;  /* 0x2000001dff1d7230 */ /* 0x000fe20000004100 */
[----:B------:R-:W1:Y:S01]  /*fe80*/  LDS.128 R44, [R60+0xc400] ;  /* 0x00c400003c2c7984 */ /* 0x000e620000000c00 */
[----:B------:R-:W-:Y:S01]  /*fe90*/  SHF.R.U32.HI R89, RZ, 0x10, R43 ;  /* 0x00000010ff597819 */ /* 0x000fe2000001162b */
        /* <DEDUP_REMOVED lines=13> */
[----:B------:R-:W-:Y:S01]  /*ff70*/  FMUL.FTZ R94, R62, R65 ;  /* 0x000000413e5e7220 */ /* 0x000fe20000410000 */
[----:B------:R-:W-:Y:S01]  /*ff80*/  FFMA.FTZ R67, R41, R66, -R88 ;  /* 0x0000004229437223 */ /* 0x000fe20000010858 */
[----:B------:R-:W-:-:S02]  /*ff90*/  HADD2.F32 R88, -RZ, R83.H0_H0 ;  /* 0x20000053ff587230 */ /* 0x000fc40000004100 */
[----:B------:R-:W-:Y:S01]  /*ffa0*/  FFMA.FTZ R92, R41, R90, R92 ;  /* 0x0000005a295c7223 */ /* 0x000fe2000001005c */
[----:B------:R-:W-:Y:S02]  /*ffb0*/  HADD2.F32 R66, -RZ, R85.H0_H0 ;  /* 0x20000055ff427230 */ /* 0x000fe40000004100 */
[-C--:B------:R-:W-:Y:S01]  /*ffc0*/  FMUL.FTZ R90, R62, R61.reuse ;  /* 0x0000003d3e5a7220 */ /* 0x080fe20000410000 */
[----:B------:R-:W-:Y:S01]  /*ffd0*/  FFMA.FTZ R94, R33, R61, -R94 ;  /* 0x0000003d215e7223 */ /* 0x000fe2000001085e */
[----:B------:R-:W-:Y:S02]  /*ffe0*/  HADD2.F32 R63, -RZ, R46.H0_H0 ;  /* 0x2000002eff3f7230 */ /* 0x000fe40000004100 */
[C---:B------:R-:W-:Y:S01]  /*fff0*/  FMUL.FTZ R62, R45.reuse, R88 ;  /* 0x000000582d3e7220 */ /* 0x040fe20000410000 */
[----:B------:R-:W-:Y:S02]  /*10000*/  HADD2.F32 R41, -RZ, R84.H0_H0 ;  /* 0x20000054ff297230 */ /* 0x000fe40000004100 */
[----:B------:R-:W-:Y:S01]  /*10010*/  FMUL.FTZ R61, R45, R66 ;  /* 0x000000422d3d7220 */ /* 0x000fe20000410000 */
[----:B------:R-:W-:Y:S01]  /*10020*/  FFMA.FTZ R65, R33, R65, R90 ;  /* 0x0000004121417223 */ /* 0x000fe2000001005a */
[----:B------:R-:W-:-:S02]  /*10030*/  HADD2.F32 R33, -RZ, R86.H0_H0 ;  /* 0x20000056ff217230 */ /* 0x000fc40000004100 */
[C---:B------:R-:W-:Y:S01]  /*10040*/  FFMA.FTZ R45, R31.reuse, R66, -R62 ;  /* 0x000000421f2d7223 */ /* 0x040fe2000001083e */
[----:B------:R-:W-:Y:S01]  /*10050*/  FFMA.FTZ R61, R31, R88, R61 ;  /* 0x000000581f3d7223 */ /* 0x000fe2000001003d */
[--C-:B------:R-:W-:Y:S02]  /*10060*/  HADD2.F32 R64, -RZ, R47.reuse.H0_H0 ;  /* 0x2000002fff407230 */ /* 0x100fe40000004100 */
[C---:B------:R-:W-:Y:S01]  /*10070*/  FMUL.FTZ R31, R63.reuse, R41 ;  /* 0x000000293f1f7220 */ /* 0x040fe20000410000 */
[----:B------:R-:W-:Y:S02]  /*10080*/  HADD2.F32 R86, -RZ, R86.H1_H1 ;  /* 0x30000056ff567230 */ /* 0x000fe40000004100 */
[-C--:B------:R-:W-:Y:S01]  /*10090*/  FMUL.FTZ R83, R63, R33.reuse ;  /* 0x000000213f537220 */ /* 0x080fe20000410000 */
[----:B------:R-:W-:Y:S02]  /*100a0*/  HADD2.F32 R84, -RZ, R84.H1_H1 ;  /* 0x30000054ff547230 */ /* 0x000fe40000004100 */
[----:B------:R-:W-:Y:S01]  /*100b0*/  FFMA.FTZ R63, R42, R33, -R31 ;  /* 0x000000212a3f7223 */ /* 0x000fe2000001081f */
[----:B------:R-:W-:-:S02]  /*100c0*/  HADD2.F32 R47, -RZ, R47.H1_H1 ;  /* 0x3000002fff2f7230 */ /* 0x000fc40000004100 */
[C---:B------:R-:W-:Y:S01]  /*100d0*/  FMUL.FTZ R31, R64.reuse, R86 ;  /* 0x00000056401f7220 */ /* 0x040fe20000410000 */
[----:B------:R-:W-:Y:S02]  /*100e0*/  HADD2.F32 R66, -RZ, R89.H0_H0 ;  /* 0x20000059ff427230 */ /* 0x000fe40000004100 */
[----:B------:R-:W-:Y:S01]  /*100f0*/  FMUL.FTZ R88, R64, R84 ;  /* 0x0000005440587220 */ /* 0x000fe20000410000 */
[----:B------:R-:W-:Y:S02]  /*10100*/  HADD2.F32 R62, -RZ, R91.H0_H0 ;  /* 0x2000005bff3e7230 */ /* 0x000fe40000004100 */
[----:B------:R-:W-:Y:S01]  /*10110*/  FFMA.FTZ R83, R42, R41, R83 ;  /* 0x000000292a537223 */ /* 0x000fe20000010053 */
[----:B------:R-:W-:Y:S02]  /*10120*/  HADD2.F32 R44, -RZ, R44.H1_H1 ;  /* 0x3000002cff2c7230 */ /* 0x000fe40000004100 */
[----:B------:R-:W-:Y:S01]  /*10130*/  FMUL.FTZ R42, R47, R66 ;  /* 0x000000422f2a7220 */ /* 0x000fe20000410000 */
[----:B------:R-:W-:-:S02]  /*10140*/  HADD2.F32 R46, -RZ, R46.H1_H1 ;  /* 0x3000002eff2e7230 */ /* 0x000fc40000004100 */
[----:B------:R-:W-:Y:S01]  /*10150*/  FFMA.FTZ R84, R43, R84, R31 ;  /* 0x000000542b547223 */ /* 0x000fe2000001001f */
[----:B------:R-:W-:Y:S01]  /*10160*/  FMUL.FTZ R64, R47, R62 ;  /* 0x0000003e2f407220 */ /* 0x000fe20000410000 */
[----:B------:R-:W-:Y:S02]  /*10170*/  HADD2.F32 R33, -RZ, R40.H0_H0 ;  /* 0x20000028ff217230 */ /* 0x000fe40000004100 */
[----:B------:R-:W-:Y:S01]  /*10180*/  FFMA.FTZ R88, R43, R86, -R88 ;  /* 0x000000562b587223 */ /* 0x000fe20000010858 */
[----:B------:R-:W-:Y:S02]  /*10190*/  HADD2.F32 R41, -RZ, R30.H0_H0 ;  /* 0x2000001eff297230 */ /* 0x000fe40000004100 */
[C---:B------:R-:W-:Y:S01]  /*101a0*/  FFMA.FTZ R47, R35.reuse, R62, -R42 ;  /* 0x0000003e232f7223 */ /* 0x040fe2000001082a */
[----:B------:R-:W-:Y:S02]  /*101b0*/  HADD2.F32 R31, -RZ, R28.H0_H0 ;  /* 0x2000001cff1f7230 */ /* 0x000fe40000004100 */
[----:B------:R-:W-:Y:S01]  /*101c0*/  FFMA.FTZ R85, R35, R66, R64 ;  /* 0x0000004223557223 */ /* 0x000fe20000010040 */
[----:B------:R-:W-:-:S02]  /*101d0*/  HADD2.F32 R34, -RZ, R34.H1_H1 ;  /* 0x30000022ff227230 */ /* 0x000fc40000004100 */
        /* <DEDUP_REMOVED lines=8> */
[----:B------:R-:W-:Y:S02]  /*10260*/  F2FP.F16.F32.PACK_AB R31, R47, R88 ;  /* 0x000000582f1f723e */ /* 0x000fe400000000ff */
        /* <DEDUP_REMOVED lines=9> */
.L_x_2858:
[----:B------:R-:W-:Y:S05]  /*10300*/  BSYNC B2 ;  /* 0x0000000000027941 */ /* 0x000fea0003800000 */
.L_x_2857:
[----:B------:R-:W-:Y:S05]  /*10310*/  @P2 BRA `(.L_x_2854) ;  /* 0x0000000400782947 */ /* 0x000fea0003800000 */
[----:B------:R-:W-:Y:S01]  /*10320*/  LEA.HI R87, R87, R166, RZ, 0x1d ;  /* 0x000000a657577211 */ /* 0x000fe200078fe8ff */
[----:B------:R-:W-:Y:S01]  /*10330*/  HADD2.F32 R41, -RZ, R78.H1_H1 ;  /* 0x3000004eff297230 */ /* 0x000fe20000004100 */
[----:B------:R-:W-:Y:S01]  /*10340*/  SHF.R.U64 R63, R36, 0x10, R37 ;  /* 0x00000010243f7819 */ /* 0x000fe20000001225 */
[--C-:B------:R-:W-:Y:S01]  /*10350*/  HADD2.F32 R42, -RZ, R76.reuse.H1_H1 ;  /* 0x3000004cff2a7230 */ /* 0x100fe20000004100 */
[----:B-1----:R-:W-:Y:S01]  /*10360*/  SHF.R.S32.HI R28, RZ, 0x1f, R87 ;  /* 0x0000001fff1c7819 */ /* 0x002fe20000011457 */
[----:B------:R-:W-:Y:S01]  /*10370*/  IMAD.SHL.U32 R29, R87, 0x8, RZ ;  /* 0x00000008571d7824 */ /* 0x000fe200078e00ff */
[----:B------:R-:W-:Y:S01]  /*10380*/  SHF.R.U32.HI R43, RZ, 0x10, R25 ;  /* 0x00000010ff2b7819 */ /* 0x000fe20000011619 */
[----:B------:R-:W-:Y:S01]  /*10390*/  HADD2.F32 R76, -RZ, R76.H0_H0 ;  /* 0x2000004cff4c7230 */ /* 0x000fe20000004100 */
[----:B------:R-:W-:Y:S01]  /*103a0*/  LEA.HI R87, R28, R87, RZ, 0x3 ;  /* 0x000000571c577211 */ /* 0x000fe200078f18ff */
[----:B------:R-:W-:Y:S01]  /*103b0*/  HADD2.F32 R78, -RZ, R78.H0_H0 ;  /* 0x2000004eff4e7230 */ /* 0x000fe20000004100 */
[----:B------:R-:W-:-:S02]  /*103c0*/  LOP3.LUT R28, R180, 0x38, R29, 0xf8, !PT ;  /* 0x00000038b41c7812 */ /* 0x000fc400078ef81d */
[----:B------:R-:W-:Y:S02]  /*103d0*/  SHF.L.U32 R87, R87, 0xa, RZ ;  /* 0x0000000a57577819 */ /* 0x000fe400000006ff */
[----:B0-----:R-:W-:Y:S02]  /*103e0*/  LOP3.LUT R32, R28, R181, RZ, 0x3c, !PT ;  /* 0x000000b51c207212 */ /* 0x001fe400078e3cff */
[----:B------:R-:W-:Y:S01]  /*103f0*/  LOP3.LUT R87, R87, 0x7fffe000, RZ, 0xc0, !PT ;  /* 0x7fffe00057577812 */ /* 0x000fe200078ec0ff */
[----:B------:R-:W0:Y:S01]  /*10400*/  LDS.128 R28, [R217] ;  /* 0x00000000d91c7984 */ /* 0x000e220000000c00 */
[----:B------:R-:W-:Y:S02]  /*10410*/  SHF.R.U32.HI R44, RZ, 0x10, R37 ;  /* 0x00000010ff2c7819 */ /* 0x000fe40000011625 */
[----:B------:R-:W-:Y:S02]  /*10420*/  IADD3 R87, R32, R87, R182 ;  /* 0x0000005720577210 */ /* 0x000fe40007ffe0b6 */
[----:B------:R-:W-:Y:S01]  /*10430*/  SHF.R.U64 R65, R24, 0x10, R25 ;  /* 0x0000001018417819 */ /* 0x000fe20000001219 */
[----:B------:R-:W-:Y:S01]  /*10440*/  HADD2.F32 R44, -RZ, R44.H0_H0 ;  /* 0x2000002cff2c7230 */ /* 0x000fe20000004100 */
[----:B------:R-:W-:Y:S01]  /*10450*/  SHF.R.U64 R61, R38, 0x10, R39 ;  /* 0x00000010263d7819 */ /* 0x000fe20000001227 */
[----:B------:R-:W-:Y:S01]  /*10460*/  IMAD R40, R87, 0x2, R2 ;  /* 0x0000000257287824 */ /* 0x000fe200078e0202 */
[----:B------:R-:W-:-:S02]  /*10470*/  SHF.R.U64 R64, R26, 0x10, R27 ;  /* 0x000000101a407819 */ /* 0x000fc4000000121b */
[----:B------:R-:W-:Y:S02]  /*10480*/  SHF.R.U32.HI R45, RZ, 0x10, R39 ;  /* 0x00000010ff2d7819 */ /* 0x000fe40000011627 */
[----:B------:R-:W1:Y:S01]  /*10490*/  LDS.128 R32, [R40+0xc400] ;  /* 0x00c4000028207984 */ /* 0x000e620000000c00 */
[----:B------:R-:W-:Y:S01]  /*104a0*/  SHF.R.U32.HI R47, RZ, 0x10, R27 ;  /* 0x00000010ff2f7819 */ /* 0x000fe2000001161b */
[--C-:B0-----:R-:W-:Y:S02]  /*104b0*/  HADD2.F32 R25, -RZ, R29.reuse.H0_H0 ;  /* 0x2000001dff197230 */ /* 0x101fe40000004100 */
[----:B------:R-:W-:Y:S02]  /*104c0*/  HADD2.F32 R24, -RZ, R28.H0_H0 ;  /* 0x2000001cff187230 */ /* 0x000fe40000004100 */
[----:B------:R-:W-:Y:S02]  /*104d0*/  HADD2.F32 R29, -RZ, R29.H1_H1 ;  /* 0x3000001dff1d7230 */ /* 0x000fe40000004100 */
        /* <DEDUP_REMOVED lines=14> */
[----:B------:R-:W-:Y:S01]  /*105c0*/  FMUL.FTZ R42, R37, R36 ;  /* 0x00000024252a7220 */ /* 0x000fe20000410000 */
[----:B------:R-:W-:Y:S02]  /*105d0*/  HADD2.F32 R38, -RZ, R34.H0_H0 ;  /* 0x20000022ff267230 */ /* 0x000fe40000004100 */
[----:B------:R-:W-:Y:S01]  /*105e0*/  FMUL.FTZ R33, R33, R78 ;  /* 0x0000004e21217220 */ /* 0x000fe20000410000 */
[----:B------:R-:W-:-:S02]  /*105f0*/  HADD2.F32 R37, -RZ, R77.H0_H0 ;  /* 0x2000004dff257230 */ /* 0x000fc40000004100 */
[C---:B------:R-:W-:Y:S01]  /*10600*/  FFMA.FTZ R78, R24.reuse, R78, -R25 ;  /* 0x0000004e184e7223 */ /* 0x040fe20000010819 */
[C---:B------:R-:W-:Y:S01]  /*10610*/  FFMA.FTZ R43, R29.reuse, R44, R42 ;  /* 0x0000002c1d2b7223 */ /* 0x040fe2000001002a */
[----:B------:R-:W-:Y:S02]  /*10620*/  HADD2.F32 R25, -RZ, R79.H0_H0 ;  /* 0x2000004fff197230 */ /* 0x000fe40000004100 */
[----:B------:R-:W-:Y:S01]  /*10630*/  FFMA.FTZ R41, R29, R36, -R62 ;  /* 0x000000241d297223 */ /* 0x000fe2000001083e */
[----:B------:R-:W-:Y:S02]  /*10640*/  HADD2.F32 R39, -RZ, R35.H0_H0 ;  /* 0x20000023ff277230 */ /* 0x000fe40000004100 */
[----:B------:R-:W-:Y:S01]  /*10650*/  FFMA.FTZ R76, R24, R76, R33 ;  /* 0x0000004c184c7223 */ /* 0x000fe20000010021 */
[----:B------:R-:W-:Y:S02]  /*10660*/  HADD2.F32 R42, -RZ, R77.H1_H1 ;  /* 0x3000004dff2a7230 */ /* 0x000fe40000004100 */
[----:B------:R-:W-:Y:S01]  /*10670*/  FMUL.FTZ R29, R38, R37 ;  /* 0x00000025261d7220 */ /* 0x000fe20000410000 */
[----:B------:R-:W-:-:S02]  /*10680*/  HADD2.F32 R24, -RZ, R79.H1_H1 ;  /* 0x3000004fff187230 */ /* 0x000fc40000004100 */
[-C--:B------:R-:W-:Y:S01]  /*10690*/  FMUL.FTZ R33, R38, R25.reuse ;  /* 0x0000001926217220 */ /* 0x080fe20000410000 */
[----:B------:R-:W-:Y:S02]  /*106a0*/  HADD2.F32 R35, -RZ, R35.H1_H1 ;  /* 0x30000023ff237230 */ /* 0x000fe40000004100 */
[C---:B------:R-:W-:Y:S01]  /*106b0*/  FFMA.FTZ R44, R26.reuse, R25, -R29 ;  /* 0x000000191a2c7223 */ /* 0x040fe2000001081d */
[----:B------:R-:W-:Y:S02]  /*106c0*/  HADD2.F32 R38, -RZ, R45.H0_H0 ;  /* 0x2000002dff267230 */ /* 0x000fe40000004100 */
[C---:B------:R-:W-:Y:S01]  /*106d0*/  FMUL.FTZ R62, R39.reuse, R42 ;  /* 0x0000002a273e7220 */ /* 0x040fe20000410000 */
[----:B------:R-:W-:Y:S02]  /*106e0*/  HADD2.F32 R36, -RZ, R47.H0_H0 ;  /* 0x2000002fff247230 */ /* 0x000fe40000004100 */
[-C--:B------:R-:W-:Y:S01]  /*106f0*/  FMUL.FTZ R25, R39, R24.reuse ;  /* 0x0000001827197220 */ /* 0x080fe20000410000 */
        /* <DEDUP_REMOVED lines=32> */
.L_x_2854:
[----:B------:R-:W-:Y:S05]  /*10900*/  BSYNC B1 ;  /* 0x0000000000017941 */ /* 0x000fea0003800000 */
.L_x_2853:
        /* <DEDUP_REMOVED lines=11> */
[----:B------:R-:W-:Y:S01]  /*109c0*/  HADD2.F32 R38, -RZ, R81.H1_H1 ;  /* 0x30000051ff267230 */ /* 0x000fe20000004100 */
[----:B------:R-:W-:Y:S01]  /*109d0*/  SHF.R.S32.HI R27, RZ, 0x1f, R24 ;  /* 0x0000001fff1b7819 */ /* 0x000fe20000011418 */
[----:B------:R-:W-:Y:S01]  /*109e0*/  IMAD.SHL.U32 R25, R24, 0x8, RZ ;  /* 0x0000000818197824 */ /* 0x000fe200078e00ff */
[----:B------:R-:W-:Y:S01]  /*109f0*/  SHF.R.U64 R60, R48, 0x10, R49 ;  /* 0x00000010303c7819 */ /* 0x000fe20000001231 */
[----:B------:R-:W-:Y:S01]  /*10a00*/  HADD2.F32 R40, -RZ, R40.H0_H0 ;  /* 0x20000028ff287230 */ /* 0x000fe20000004100 */
[----:B------:R-:W-:Y:S01]  /*10a10*/  LEA.HI R27, R27, R24, RZ, 0x3 ;  /* 0x000000181b1b7211 */ /* 0x000fe200078f18ff */
[----:B------:R-:W-:Y:S01]  /*10a20*/  HADD2.F32 R75, -RZ, R75.H0_H0 ;  /* 0x2000004bff4b7230 */ /* 0x000fe20000004100 */
[----:B------:R-:W-:Y:S01]  /*10a30*/  LOP3.LUT R25, R176, 0x38, R25, 0xf8, !PT ;  /* 0x00000038b0197812 */ /* 0x000fe200078ef819 */
[----:B------:R-:W-:Y:S01]  /*10a40*/  HADD2.F32 R81, -RZ, R81.H0_H0 ;  /* 0x20000051ff517230 */ /* 0x000fe20000004100 */
[----:B------:R-:W-:-:S02]  /*10a50*/  SHF.L.U32 R27, R27, 0xa, RZ ;  /* 0x0000000a1b1b7819 */ /* 0x000fc400000006ff */
[----:B------:R-:W-:Y:S02]  /*10a60*/  LOP3.LUT R28, R25, R220, RZ, 0x3c, !PT ;  /* 0x000000dc191c7212 */ /* 0x000fe400078e3cff */
[----:B------:R-:W-:Y:S02]  /*10a70*/  LOP3.LUT R29, R27, 0x7fffe000, RZ, 0xc0, !PT ;  /* 0x7fffe0001b1d7812 */ /* 0x000fe400078ec0ff */
[----:B------:R-:W0:Y:S01]  /*10a80*/  LDS.128 R24, [R218] ;  /* 0x00000000da187984 */ /* 0x000e220000000c00 */
[----:B------:R-:W-:Y:S02]  /*10a90*/  SHF.R.U64 R47, R4, 0x10, R5 ;  /* 0x00000010042f7819 */ /* 0x000fe40000001205 */
[----:B------:R-:W-:Y:S02]  /*10aa0*/  IADD3 R29, R28, R29, R183 ;  /* 0x0000001d1c1d7210 */ /* 0x000fe40007ffe0b7 */
[----:B------:R-:W-:Y:S02]  /*10ab0*/  SHF.R.U32.HI R49, RZ, 0x10, R49 ;  /* 0x00000010ff317819 */ /* 0x000fe40000011631 */
        /* <DEDUP_REMOVED lines=16> */
[CC--:B------:R-:W-:Y:S01]  /*10bc0*/  FMUL.FTZ R42, R34.reuse, R39.reuse ;  /* 0x00000027222a7220 */ /* 0x0c0fe20000410000 */
[-C--:B------:R-:W-:Y:S01]  /*10bd0*/  FMUL.FTZ R44, R34, R38.reuse ;  /* 0x00000026222c7220 */ /* 0x080fe20000410000 */
[----:B------:R-:W-:Y:S02]  /*10be0*/  HADD2.F32 R34, -RZ, R49.H0_H0 ;  /* 0x20000031ff227230 */ /* 0x000fe40000004100 */
[----:B------:R-:W-:Y:S01]  /*10bf0*/  FFMA.FTZ R42, R5, R38, -R42 ;  /* 0x00000026052a7223 */ /* 0x000fe2000001082a */
[----:B------:R-:W-:Y:S01]  /*10c00*/  FMUL.FTZ R38, R35, R40 ;  /* 0x0000002823267220 */ /* 0x000fe20000410000 */
[----:B------:R-:W-:Y:S01]  /*10c10*/  FFMA.FTZ R44, R5, R39, R44 ;  /* 0x00000027052c7223 */ /* 0x000fe2000001002c */
[----:B------:R-:W-:Y:S01]  /*10c20*/  FMUL.FTZ R5, R29, R75 ;  /* 0x0000004b1d057220 */ /* 0x000fe20000410000 */
[-C--:B------:R-:W-:Y:S01]  /*10c30*/  FMUL.FTZ R46, R35, R34.reuse ;  /* 0x00000022232e7220 */ /* 0x080fe20000410000 */
[----:B------:R-:W-:Y:S01]  /*10c40*/  FFMA.FTZ R39, R25, R34, -R38 ;  /* 0x0000002219277223 */ /* 0x000fe20000010826 */
[----:B------:R-:W-:Y:S01]  /*10c50*/  FMUL.FTZ R34, R29, R81 ;  /* 0x000000511d227220 */ /* 0x000fe20000410000 */
[----:B------:R-:W-:-:S02]  /*10c60*/  HADD2.F32 R35, -RZ, R80.H0_H0 ;  /* 0x20000050ff237230 */ /* 0x000fc40000004100 */
[C---:B------:R-:W-:Y:S01]  /*10c70*/  FFMA.FTZ R81, R4.reuse, R81, -R5 ;  /* 0x0000005104517223 */ /* 0x040fe20000010805 */
[----:B------:R-:W-:Y:S02]  /*10c80*/  HADD2.F32 R36, -RZ, R30.H0_H0 ;  /* 0x2000001eff247230 */ /* 0x000fe40000004100 */
[----:B------:R-:W-:Y:S01]  /*10c90*/  FFMA.FTZ R41, R25, R40, R46 ;  /* 0x0000002819297223 */ /* 0x000fe2000001002e */
[----:B------:R-:W-:Y:S02]  /*10ca0*/  HADD2.F32 R37, -RZ, R31.H0_H0 ;  /* 0x2000001fff257230 */ /* 0x000fe40000004100 */
[----:B------:R-:W-:Y:S01]  /*10cb0*/  FFMA.FTZ R75, R4, R75, R34 ;  /* 0x0000004b044b7223 */ /* 0x000fe20000010022 */
[----:B------:R-:W-:Y:S02]  /*10cc0*/  HADD2.F32 R5, -RZ, R82.H0_H0 ;  /* 0x20000052ff057230 */ /* 0x000fe40000004100 */
[----:B------:R-:W-:Y:S01]  /*10cd0*/  FMUL.FTZ R25, R36, R35 ;  /* 0x0000002324197220 */ /* 0x000fe20000410000 */
[----:B------:R-:W-:-:S02]  /*10ce0*/  HADD2.F32 R80, -RZ, R80.H1_H1 ;  /* 0x30000050ff507230 */ /* 0x000fc40000004100 */
[----:B------:R-:W-:Y:S02]  /*10cf0*/  HADD2.F32 R82, -RZ, R82.H1_H1 ;  /* 0x30000052ff527230 */ /* 0x000fe40000004100 */
[-C--:B------:R-:W-:Y:S01]  /*10d00*/  FMUL.FTZ R29, R36, R5.reuse ;  /* 0x00000005241d7220 */ /* 0x080fe20000410000 */
[----:B------:R-:W-:Y:S02]  /*10d10*/  HADD2.F32 R31, -RZ, R31.H1_H1 ;  /* 0x3000001fff1f7230 */ /* 0x000fe40000004100 */
[C---:B------:R-:W-:Y:S01]  /*10d20*/  FMUL.FTZ R38, R37.reuse, R80 ;  /* 0x0000005025267220 */ /* 0x040fe20000410000 */
[----:B------:R-:W-:Y:S02]  /*10d30*/  HADD2.F32 R34, -RZ, R43.H0_H0 ;  /* 0x2000002bff227230 */ /* 0x000fe40000004100 */
[----:B------:R-:W-:Y:S01]  /*10d40*/  FMUL.FTZ R37, R37, R82 ;  /* 0x0000005225257220 */ /* 0x000fe20000410000 */
[----:B------:R-:W-:Y:S02]  /*10d50*/  HADD2.F32 R4, -RZ, R50.H0_H0 ;  /* 0x20000032ff047230 */ /* 0x000fe40000004100 */
[C---:B------:R-:W-:Y:S01]  /*10d60*/  FFMA.FTZ R36, R6.reuse, R5, -R25 ;  /* 0x0000000506247223 */ /* 0x040fe20000010819 */
[----:B------:R-:W-:Y:S01]  /*10d70*/  FFMA.FTZ R35, R6, R35, R29 ;  /* 0x0000002306237223 */ /* 0x000fe2000001001d */
[----:B------:R-:W-:-:S02]  /*10d80*/  HADD2.F32 R28, -RZ, R28.H1_H1 ;  /* 0x3000001cff1c7230 */ /* 0x000fc40000004100 */
[----:B------:R-:W-:Y:S01]  /*10d90*/  FMUL.FTZ R6, R31, R34 ;  /* 0x000000221f067220 */ /* 0x000fe20000410000 */
[----:B------:R-:W-:Y:S02]  /*10da0*/  HADD2.F32 R30, -RZ, R30.H1_H1 ;  /* 0x3000001eff1e7230 */ /* 0x000fe40000004100 */
[C---:B------:R-:W-:Y:S01]  /*10db0*/  FFMA.FTZ R38, R7.reuse, R82, -R38 ;  /* 0x0000005207267223 */ /* 0x040fe20000010826 */
        /* <DEDUP_REMOVED lines=27> */
.L_x_2860:
[----:B------:R-:W-:Y:S05]  /*10f70*/  BSYNC B1 ;  /* 0x0000000000017941 */ /* 0x000fea0003800000 */
.L_x_2859:
        /* <DEDUP_REMOVED lines=12> */
[----:B------:R-:W-:Y:S02]  /*11040*/  SHF.L.U32 R7, R7, 0xa, RZ ;  /* 0x0000000a07077819 */ /* 0x000fe400000006ff */
[----:B--2---:R-:W-:Y:S02]  /*11050*/  LOP3.LUT R24, R5, R220, RZ, 0x3c, !PT ;  /* 0x000000dc05187212 */ /* 0x004fe400078e3cff */
[----:B------:R-:W-:Y:S02]  /*11060*/  LOP3.LUT R25, R7, 0x7fffe000, RZ, 0xc0, !PT ;  /* 0x7fffe00007197812 */ /* 0x000fe400078ec0ff */
[----:B------:R-:W0:Y:S01]  /*11070*/  LDS.128 R4, [R216] ;  /* 0x00000000d8047984 */ /* 0x000e220000000c00 */
[----:B------:R-:W-:Y:S02]  /*11080*/  SHF.R.U64 R45, R8, 0x10, R9 ;  /* 0x00000010082d7819 */ /* 0x000fe40000001209 */
[----:B------:R-:W-:Y:S02]  /*11090*/  IADD3 R25, R24, R25, R183 ;  /* 0x0000001918197210 */ /* 0x000fe40007ffe0b7 */
[----:B------:R-:W-:-:S02]  /*110a0*/  SHF.R.U32.HI R52, RZ, 0x10, R53 ;  /* 0x00000010ff347819 */ /* 0x000fc40000011635 */
[----:B------:R-:W-:Y:S01]  /*110b0*/  SHF.R.U64 R43, R10, 0x10, R11 ;  /* 0x000000100a2b7819 */ /* 0x000fe2000000120b */
[----:B------:R-:W-:Y:S01]  /*110c0*/  IMAD R28, R25, 0x2, R2 ;  /* 0x00000002191c7824 */ /* 0x000fe200078e0202 */
[--C-:B------:R-:W-:Y:S02]  /*110d0*/  SHF.R.U64 R46, R54, 0x10, R55.reuse ;  /* 0x00000010362e7819 */ /* 0x100fe40000001237 */
[----:B------:R-:W-:Y:S02]  /*110e0*/  SHF.R.U32.HI R54, RZ, 0x10, R55 ;  /* 0x00000010ff367819 */ /* 0x000fe40000011637 */
        /* <DEDUP_REMOVED lines=13> */
[----:B------:R-:W-:Y:S01]  /*111c0*/  FMUL.FTZ R39, R29, R34 ;  /* 0x000000221d277220 */ /* 0x000fe20000410000 */
        /* <DEDUP_REMOVED lines=8> */
[C---:B------:R-:W-:Y:S01]  /*11250*/  FMUL.FTZ R30, R25.reuse, R34 ;  /* 0x00000022191e7220 */ /* 0x040fe20000410000 */
[----:B------:R-:W-:Y:S02]  /*11260*/  HADD2.F32 R31, -RZ, R26.H0_H0 ;  /* 0x2000001aff1f7230 */ /* 0x000fe40000004100 */
[-C--:B------:R-:W-:Y:S01]  /*11270*/  FMUL.FTZ R25, R25, R8.reuse ;  /* 0x0000000819197220 */ /* 0x080fe20000410000 */
[----:B------:R-:W-:Y:S02]  /*11280*/  HADD2.F32 R29, -RZ, R70.H0_H0 ;  /* 0x20000046ff1d7230 */ /* 0x000fe40000004100 */
[----:B------:R-:W-:Y:S01]  /*11290*/  FFMA.FTZ R35, R5, R8, -R30 ;  /* 0x0000000805237223 */ /* 0x000fe2000001081e */
[----:B------:R-:W-:Y:S01]  /*112a0*/  FFMA.FTZ R40, R9, R36, R40 ;  /* 0x0000002409287223 */ /* 0x000fe20000010028 */
[----:B------:R-:W-:-:S02]  /*112b0*/  HADD2.F32 R8, -RZ, R73.H0_H0 ;  /* 0x20000049ff087230 */ /* 0x000fc40000004100 */
[----:B------:R-:W-:Y:S01]  /*112c0*/  FFMA.FTZ R36, R5, R34, R25 ;  /* 0x0000002205247223 */ /* 0x000fe20000010019 */
[----:B------:R-:W-:Y:S02]  /*112d0*/  HADD2.F32 R33, -RZ, R27.H0_H0 ;  /* 0x2000001bff217230 */ /* 0x000fe40000004100 */
        /* <DEDUP_REMOVED lines=8> */
[-C--:B------:R-:W-:Y:S01]  /*11360*/  FMUL.FTZ R33, R33, R30.reuse ;  /* 0x0000001e21217220 */ /* 0x080fe20000410000 */
[----:B------:R-:W-:Y:S02]  /*11370*/  HADD2.F32 R8, -RZ, R54.H0_H0 ;  /* 0x20000036ff087230 */ /* 0x000fe40000004100 */
[C---:B------:R-:W-:Y:S01]  /*11380*/  FFMA.FTZ R42, R11.reuse, R30, -R42 ;  /* 0x0000001e0b2a7223 */ /* 0x040fe2000001082a */
[----:B------:R-:W-:Y:S02]  /*11390*/  HADD2.F32 R24, -RZ, R24.H1_H1 ;  /* 0x30000018ff187230 */ /* 0x000fe40000004100 */
[----:B------:R-:W-:Y:S01]  /*113a0*/  FFMA.FTZ R33, R11, R70, R33 ;  /* 0x000000460b217223 */ /* 0x000fe20000010021 */
[C---:B------:R-:W-:Y:S01]  /*113b0*/  FMUL.FTZ R44, R27.reuse, R34 ;  /* 0x000000221b2c7220 */ /* 0x040fe20000410000 */
[----:B------:R-:W-:Y:S01]  /*113c0*/  FMUL.FTZ R30, R27, R8 ;  /* 0x000000081b1e7220 */ /* 0x000fe20000410000 */
[----:B------:R-:W-:-:S02]  /*113d0*/  HADD2.F32 R11, -RZ, R45.H0_H0 ;  /* 0x2000002dff0b7230 */ /* 0x000fc40000004100 */
[----:B------:R-:W-:Y:S01]  /*113e0*/  FFMA.FTZ R10, R10, R29, R9 ;  /* 0x0000001d0a0a7223 */ /* 0x000fe20000010009 */
[----:B------:R-:W-:Y:S02]  /*113f0*/  HADD2.F32 R5, -RZ, R47.H0_H0 ;  /* 0x2000002fff057230 */ /* 0x000fe40000004100 */
[C---:B------:R-:W-:Y:S01]  /*11400*/  FFMA.FTZ R41, R7.reuse, R8, -R44 ;  /* 0x0000000807297223 */ /* 0x040fe2000001082c */
[----:B------:R-:W-:Y:S02]  /*11410*/  HADD2.F32 R26, -RZ, R26.H1_H1 ;  /* 0x3000001aff1a7230 */ /* 0x000fe40000004100 */
[----:B------:R-:W-:Y:S01]  /*11420*/  FFMA.FTZ R30, R7, R34, R30 ;  /* 0x00000022071e7223 */ /* 0x000fe2000001001e */
[----:B------:R-:W-:Y:S02]  /*11430*/  HADD2.F32 R25, -RZ, R43.H0_H0 ;  /* 0x2000002bff197230 */ /* 0x000fe40000004100 */
[----:B------:R-:W-:Y:S01]  /*11440*/  FMUL.FTZ R7, R24, R11 ;  /* 0x0000000b18077220 */ /* 0x000fe20000410000 */
[----:B------:R-:W-:-:S02]  /*11450*/  HADD2.F32 R9, -RZ, R46.H0_H0 ;  /* 0x2000002eff097230 */ /* 0x000fc40000004100 */
[----:B------:R-:W-:Y:S01]  /*11460*/  FMUL.FTZ R24, R24, R5 ;  /* 0x0000000518187220 */ /* 0x000fe20000410000 */
[----:B------:R-:W-:Y:S02]  /*11470*/  HADD2.F32 R6, -RZ, R6.H1_H1 ;  /* 0x30000006ff067230 */ /* 0x000fe40000004100 */
[----:B------:R-:W-:Y:S01]  /*11480*/  FMUL.FTZ R29, R26, R25 ;  /* 0x000000191a1d7220 */ /* 0x000fe20000410000 */
[----:B------:R-:W-:Y:S01]  /*11490*/  FFMA.FTZ R8, R4, R5, -R7 ;  /* 0x0000000504087223 */ /* 0x000fe20000010807 */
[----:B------:R-:W-:Y:S01]  /*114a0*/  FMUL.FTZ R26, R26, R9 ;  /* 0x000000091a1a7220 */ /* 0x000fe20000410000 */
[----:B------:R-:W-:Y:S01]  /*114b0*/  FFMA.FTZ R27, R4, R11, R24 ;  /* 0x0000000b041b7223 */ /* 0x000fe20000010018 */
[C---:B------:R-:W-:Y:S01]  /*114c0*/  FFMA.FTZ R24, R6.reuse, R9, -R29 ;  /* 0x0000000906187223 */ /* 0x040fe2000001081d */
[----:B------:R-:W-:Y:S01]  /*114d0*/  F2FP.F16.F32.PACK_AB R7, R41, R42 ;  /* 0x0000002a2907723e */ /* 0x000fe200000000ff */
        /* <DEDUP_REMOVED lines=10> */
.L_x_2862:
[----:B------:R-:W-:Y:S05]  /*11580*/  BSYNC B1 ;  /* 0x0000000000017941 */ /* 0x000fea0003800000 */
.L_x_2861:
[----:B------:R-:W-:Y:S05]  /*11590*/  @P2 BRA `(.L_x_2834) ;  /* 0x0000000400782947 */ /* 0x000fea0003800000 */
[----:B------:R-:W-:Y:S01]  /*115a0*/  LEA.HI R32, R32, R166, RZ, 0x1d ;  /* 0x000000a620207211 */ /* 0x000fe200078fe8ff */
[--C-:B--2---:R-:W-:Y:S01]  /*115b0*/  HADD2.F32 R29, -RZ, R20.reuse.H1_H1 ;  /* 0x30000014ff1d7230 */ /* 0x104fe20000004100 */
[--C-:B------:R-:W-:Y:S01]  /*115c0*/  SHF.R.U64 R41, R56, 0x10, R57.reuse ;  /* 0x0000001038297819 */ /* 0x100fe20000001239 */
[--C-:B------:R-:W-:Y:S01]  /*115d0*/  HADD2.F32 R31, -RZ, R3.reuse.H0_H0 ;  /* 0x20000003ff1f7230 */ /* 0x100fe20000004100 */
[----:B01----:R-:W-:Y:S01]  /*115e0*/  SHF.R.S32.HI R7, RZ, 0x1f, R32 ;  /* 0x0000001fff077819 */ /* 0x003fe20000011420 */
[----:B------:R-:W-:Y:S01]  /*115f0*/  IMAD.SHL.U32 R5, R32, 0x8, RZ ;  /* 0x0000000820057824 */ /* 0x000fe200078e00ff */
[----:B------:R-:W-:Y:S01]  /*11600*/  SHF.R.U32.HI R56, RZ, 0x10, R57 ;  /* 0x00000010ff387819 */ /* 0x000fe20000011639 */
[----:B------:R-:W-:Y:S01]  /*11610*/  HADD2.F32 R30, -RZ, R3.H1_H1 ;  /* 0x30000003ff1e7230 */ /* 0x000fe20000004100 */
[----:B------:R-:W-:Y:S01]  /*11620*/  LEA.HI R7, R7, R32, RZ, 0x3 ;  /* 0x0000002007077211 */ /* 0x000fe200078f18ff */
[----:B------:R-:W-:Y:S01]  /*11630*/  HADD2.F32 R20, -RZ, R20.H0_H0 ;  /* 0x20000014ff147230 */ /* 0x000fe20000004100 */
[----:B------:R-:W-:Y:S01]  /*11640*/  LOP3.LUT R5, R176, 0x38, R5, 0xf8, !PT ;  /* 0x00000038b0057812 */ /* 0x000fe200078ef805 */
[--C-:B------:R-:W-:Y:S01]  /*11650*/  HADD2.F32 R3, -RZ, R21.reuse.H0_H0 ;  /* 0x20000015ff037230 */ /* 0x100fe20000004100 */
[----:B------:R-:W-:Y:S01]  /*11660*/  SHF.L.U32 R7, R7, 0xa, RZ ;  /* 0x0000000a07077819 */ /* 0x000fe200000006ff */
[----:B------:R-:W-:Y:S01]  /*11670*/  HADD2.F32 R21, -RZ, R21.H1_H1 ;  /* 0x30000015ff157230 */ /* 0x000fe20000004100 */
[----:B------:R-:W-:-:S02]  /*11680*/  LOP3.LUT R8, R5, R220, RZ, 0x3c, !PT ;  /* 0x000000dc05087212 */ /* 0x000fc400078e3cff */
[----:B------:R-:W-:Y:S02]  /*11690*/  LOP3.LUT R9, R7, 0x7fffe000, RZ, 0xc0, !PT ;  /* 0x7fffe00007097812 */ /* 0x000fe400078ec0ff */
[----:B------:R-:W0:Y:S01]  /*116a0*/  LDS.128 R4, [R215] ;  /* 0x00000000d7047984 */ /* 0x000e220000000c00 */
[----:B------:R-:W-:Y:S02]  /*116b0*/  SHF.R.U32.HI R32, RZ, 0x10, R13 ;  /* 0x00000010ff207819 */ /* 0x000fe4000001160d */
[----:B------:R-:W-:Y:S02]  /*116c0*/  IADD3 R9, R8, R9, R183 ;  /* 0x0000000908097210 */ /* 0x000fe40007ffe0b7 */
[----:B------:R-:W-:Y:S01]  /*116d0*/  SHF.R.U64 R39, R12, 0x10, R13 ;  /* 0x000000100c277819 */ /* 0x000fe2000000120d */
[----:B------:R-:W-:Y:S01]  /*116e0*/  HADD2.F32 R32, -RZ, R32.H0_H0 ;  /* 0x20000020ff207230 */ /* 0x000fe20000004100 */
        /* <DEDUP_REMOVED lines=22> */
[----:B------:R-:W-:Y:S02]  /*11850*/  HADD2.F32 R27, -RZ, R10.H0_H0 ;  /* 0x2000000aff1b7230 */ /* 0x000fe40000004100 */
[----:B------:R-:W-:Y:S01]  /*11860*/  FMUL.FTZ R36, R26, R25 ;  /* 0x000000191a247220 */ /* 0x000fe20000410000 */
[C---:B------:R-:W-:Y:S01]  /*11870*/  FMUL.FTZ R26, R9.reuse, R30 ;  /* 0x0000001e091a7220 */ /* 0x040fe20000410000 */
[----:B------:R-:W-:Y:S01]  /*11880*/  FMUL.FTZ R9, R9, R20 ;  /* 0x0000001409097220 */ /* 0x000fe20000410000 */
[----:B------:R-:W-:-:S02]  /*11890*/  HADD2.F32 R12, -RZ, R0.H1_H1 ;  /* 0x30000000ff0c7230 */ /* 0x000fc40000004100 */
[----:B------:R-:W-:Y:S01]  /*118a0*/  FFMA.FTZ R36, R13, R32, R36 ;  /* 0x000000200d247223 */ /* 0x000fe20000010024 */
[C---:B------:R-:W-:Y:S01]  /*118b0*/  FFMA.FTZ R26, R5.reuse, R20, -R26 ;  /* 0x00000014051a7223 */ /* 0x040fe2000001081a */
[----:B------:R-:W-:Y:S01]  /*118c0*/  FFMA.FTZ R30, R5, R30, R9 ;  /* 0x0000001e051e7223 */ /* 0x000fe20000010009 */
[--C-:B------:R-:W-:Y:S02]  /*118d0*/  HADD2.F32 R28, -RZ, R11.reuse.H0_H0 ;  /* 0x2000000bff1c7230 */ /* 0x100fe40000004100 */
[C---:B------:R-:W-:Y:S01]  /*118e0*/  FMUL.FTZ R9, R27.reuse, R12 ;  /* 0x0000000c1b097220 */ /* 0x040fe20000410000 */
[----:B------:R-:W-:Y:S02]  /*118f0*/  HADD2.F32 R5, -RZ, R0.H0_H0 ;  /* 0x20000000ff057230 */ /* 0x000fe40000004100 */
[----:B------:R-:W-:Y:S01]  /*11900*/  FMUL.FTZ R27, R27, R3 ;  /* 0x000000031b1b7220 */ /* 0x000fe20000410000 */
[----:B------:R-:W-:Y:S02]  /*11910*/  HADD2.F32 R11, -RZ, R11.H1_H1 ;  /* 0x3000000bff0b7230 */ /* 0x000fe40000004100 */
[----:B------:R-:W-:Y:S01]  /*11920*/  FFMA.FTZ R34, R13, R25, -R34 ;  /* 0x000000190d227223 */ /* 0x000fe20000010822 */
[----:B------:R-:W-:-:S02]  /*11930*/  HADD2.F32 R20, -RZ, R37.H0_H0 ;  /* 0x20000025ff147230 */ /* 0x000fc40000004100 */
[C---:B------:R-:W-:Y:S01]  /*11940*/  FMUL.FTZ R32, R28.reuse, R5 ;  /* 0x000000051c207220 */ /* 0x040fe20000410000 */
[----:B------:R-:W-:Y:S02]  /*11950*/  HADD2.F32 R0, -RZ, R58.H0_H0 ;  /* 0x2000003aff007230 */ /* 0x000fe40000004100 */
[----:B------:R-:W-:Y:S01]  /*11960*/  FMUL.FTZ R28, R28, R21 ;  /* 0x000000151c1c7220 */ /* 0x000fe20000410000 */
[C---:B------:R-:W-:Y:S01]  /*11970*/  FFMA.FTZ R25, R14.reuse, R3, -R9 ;  /* 0x000000030e197223 */ /* 0x040fe20000010809 */
[----:B------:R-:W-:Y:S01]  /*11980*/  FFMA.FTZ R27, R14, R12, R27 ;  /* 0x0000000c0e1b7223 */ /* 0x000fe2000001001b */
[C---:B------:R-:W-:Y:S01]  /*11990*/  FMUL.FTZ R12, R11.reuse, R20 ;  /* 0x000000140b0c7220 */ /* 0x040fe20000410000 */
[----:B------:R-:W-:Y:S01]  /*119a0*/  FMUL.FTZ R14, R11, R0 ;  /* 0x000000000b0e7220 */ /* 0x000fe20000410000 */
[----:B------:R-:W-:Y:S02]  /*119b0*/  HADD2.F32 R8, -RZ, R8.H1_H1 ;  /* 0x30000008ff087230 */ /* 0x000fe40000004100 */
[----:B------:R-:W-:Y:S01]  /*119c0*/  FFMA.FTZ R28, R15, R5, R28 ;  /* 0x000000050f1c7223 */ /* 0x000fe2000001001c */
[----:B------:R-:W-:-:S02]  /*119d0*/  HADD2.F32 R10, -RZ, R10.H1_H1 ;  /* 0x3000000aff0a7230 */ /* 0x000fc40000004100 */
[----:B------:R-:W-:Y:S01]  /*119e0*/  FFMA.FTZ R32, R15, R21, -R32 ;  /* 0x000000150f207223 */ /* 0x000fe20000010820 */
        /* <DEDUP_REMOVED lines=25> */
.L_x_2834:
[----:B------:R-:W-:Y:S05]  /*11b80*/  BSYNC B0 ;  /* 0x0000000000007941 */ /* 0x000fea0003800000 */
.L_x_2812:
        /* <DEDUP_REMOVED lines=8> */
.L_x_2810:
[----:B01234-:R-:W2:Y:S02]  /*11c10*/  LDL R0, [R1+0x30] ;  /* 0x0000300001007983 */ /* 0x01fea40000100800 */
[----:B--2---:R-:W-:-:S13]  /*11c20*/  R2UR UR4, R0 ;  /* 0x00000000000472ca */ /* 0x004fda00000e0000 */
[----:B------:R-:W-:-:S05]  /*11c30*/  IMAD.U32 R0, RZ, RZ, UR4 ;  /* 0x00000004ff007e24 */ /* 0x000fca000f8e00ff */
[----:B------:R-:W-:-:S13]  /*11c40*/  ISETP.NE.AND P0, PT, R0, 0x3, PT ;  /* 0x000000030000780c */ /* 0x000fda0003f05270 */
[----:B------:R-:W-:Y:S05]  /*11c50*/  @!P0 BRA `(.L_x_2863) ;  /* 0x0000000000048947 */ /* 0x000fea0003800000 */
[----:B------:R-:W-:Y:S01]  /*11c60*/  BPT.TRAP 0x1 ;  /* 0x000000040000795c */ /* 0x000fe20000300000 */
.L_x_2863:
[----:B------:R-:W-:Y:S02]  /*11c70*/  LEA R0, R162, R2, 0x3 ;  /* 0x00000002a2007211 */ /* 0x000fe400078e18ff */
[----:B------:R-:W-:-:S04]  /*11c80*/  SHF.L.U32 R3, R167, 0x1f, RZ ;  /* 0x0000001fa7037819 */ /* 0x000fc800000006ff */
[----:B------:R0:W1:Y:S01]  /*11c90*/  SYNCS.PHASECHK.TRANS64.TRYWAIT P1, [R0+URZ+0x2a830], R3 ;  /* 0x02a83003000075a7 */ /* 0x000062000802017f */
[----:B------:R-:W-:Y:S05]  /*11ca0*/  @!P0 BRA `(.L_x_2864) ;  /* 0x0000000000048947 */ /* 0x000fea0003800000 */
[----:B------:R-:W-:Y:S01]  /*11cb0*/  BPT.TRAP 0x1 ;  /* 0x000000040000795c */ /* 0x000fe20000300000 */
.L_x_2864:
[----:B-1----:R-:W-:Y:S05]  /*11cc0*/  @P1 BRA `(.L_x_2865) ;  /* 0x0000000000081947 */ /* 0x002fea0003800000 */
[----:B------:R-:W1:Y:S02]  /*11cd0*/  SYNCS.PHASECHK.TRANS64.TRYWAIT P1, [R0+URZ+0x2a830], R3 ;  /* 0x02a83003000075a7 */ /* 0x000e64000802017f */
[----:B-1----:R-:W-:Y:S05]  /*11ce0*/  @!P1 BRA `(.L_x_2866) ;  /* 0x0000012400bc9947 */ /* 0x002fea0003800000 */
.L_x_2865:
[----:B------:R-:W-:Y:S05]  /*11cf0*/  WARPSYNC.ALL ;  /* 0x0000000000007948 */ /* 0x000fea0003800000 */
[----:B01----:R-:W-:Y:S01]  /*11d00*/  VIADD R3, R2, 0x18400 ;  /* 0x0001840002037836 */ /* 0x003fe20000000000 */
[----:B------:R-:W-:Y:S01]  /*11d10*/  R2UR UR4, R68 ;  /* 0x00000000440472ca */ /* 0x000fe200000e0000 */
[----:B------:R-:W-:Y:S01]  /*11d20*/  IMAD.MOV.U32 R5, RZ, RZ, 0x40000040 ;  /* 0x40000040ff057424 */ /* 0x000fe200078e00ff */
[----:B------:R-:W-:Y:S01]  /*11d30*/  WARPGROUP.ARRIVE ;  /* 0x00000000000079c5 */ /* 0x000fe20000000000 */
[----:B------:R-:W-:Y:S01]  /*11d40*/  UMOV UR9, 0x40000040 ;  /* 0x4000004000097882 */ /* 0x000fe20000000000 */
[----:B------:R-:W-:Y:S01]  /*11d50*/  SHF.R.U32.HI R3, RZ, 0x4, R3 ;  /* 0x00000004ff037819 */ /* 0x000fe20000011603 */
[----:B------:R-:W-:Y:S01]  /*11d60*/  IMAD.U32 R11, RZ, RZ, UR9 ;  /* 0x00000009ff0b7e24 */ /* 0x000fe2000f8e00ff */
        /* <DEDUP_REMOVED lines=17> */
[----:B------:R-:W-:Y:S01]  /*11e80*/  UIADD3 UR56, UR4, 0x404, URZ ;  /* 0x0000040404387890 */ /* 0x000fe2000fffe03f */
[----:B------:R-:W-:Y:S01]  /*11e90*/  MOV R10, UR8 ;  /* 0x00000008000a7c02 */ /* 0x000fe20008000f00 */
[----:B------:R-:W-:-:S02]  /*11ea0*/  UIADD3 UR52, UR4, 0x406, URZ ;  /* 0x0000040604347890 */ /* 0x000fc4000fffe03f */
[----:B------:R-:W-:Y:S02]  /*11eb0*/  UIADD3 UR48, UR4, 0x800, URZ ;  /* 0x0000080004307890 */ /* 0x000fe4000fffe03f */
[----:B------:R0:W-:Y:S01]  /*11ec0*/  STL.64 [R1+0x28], R10 ;  /* 0x0000280a01007387 */ /* 0x0001e20000100a00 */
[----:B------:R-:W-:Y:S02]  /*11ed0*/  UIADD3 UR44, UR4, 0x802, URZ ;  /* 0x00000802042c7890 */ /* 0x000fe4000fffe03f */
[----:B------:R-:W-:Y:S02]  /*11ee0*/  UIADD3 UR40, UR4, 0x804, URZ ;  /* 0x0000080404287890 */ /* 0x000fe4000fffe03f */
[----:B------:R-:W-:Y:S01]  /*11ef0*/  UIADD3 UR36, UR4, 0x806, URZ ;  /* 0x0000080604247890 */ /* 0x000fe2000fffe03f */
[----:B------:R-:W-:Y:S01]  /*11f00*/  HGMMA.64x96x16.F32 R24, gdesc[UR8], RZ, !UPT, gsb0 ;  /* 0x01600000081879f0 */ /* 0x000fe2000c0008ff */
[----:B------:R-:W-:Y:S01]  /*11f10*/  R2UR UR10, R8 ;  /* 0x00000000080a72ca */ /* 0x000fe200000e0000 */
[----:B------:R-:W-:Y:S01]  /*11f20*/  UMOV UR8, UR5 ;  /* 0x0000000500087c82 */ /* 0x000fe20008000000 */
[----:B------:R-:W-:Y:S01]  /*11f30*/  R2UR UR11, R9 ;  /* 0x00000000090b72ca */ /* 0x000fe200000e0000 */
[----:B------:R-:W-:Y:S01]  /*11f40*/  UMOV UR9, 0x40000040 ;  /* 0x4000004000097882 */ /* 0x000fe20000000000 */
[----:B------:R-:W-:Y:S01]  /*11f50*/  IMAD.MOV.U32 R9, RZ, RZ, 0x40000040 ;  /* 0x40000040ff097424 */ /* 0x000fe200078e00ff */
[----:B------:R-:W-:Y:S01]  /*11f60*/  IADD3 R8, R4, 0x4, RZ ;  /* 0x0000000404087810 */ /* 0x000fe20007ffe0ff */
[----:B------:R-:W-:Y:S01]  /*11f70*/  UIADD3 UR5, UR4, 0x4, URZ ;  /* 0x0000000404057890 */ /* 0x000fe2000fffe03f */
[----:B0-----:R-:W-:Y:S01]  /*11f80*/  IMAD.U32 R10, RZ, RZ, UR8 ;  /* 0x00000008ff0a7e24 */ /* 0x001fe2000f8e00ff */
[----:B------:R-:W-:Y:S01]  /*11f90*/  UMOV UR37, 0x40000040 ;  /* 0x4000004000257882 */ /* 0x000fe20000000000 */
        /* <DEDUP_REMOVED lines=12> */
[----:B0-----:R-:W-:Y:S01]  /*12060*/  MOV R11, UR9 ;  /* 0x00000009000b7c02 */ /* 0x001fe20008000f00 */
        /* <DEDUP_REMOVED lines=22> */
[----:B------:R-:W-:Y:S01]  /*121d0*/  IMAD.MOV.U32 R9, RZ, RZ, 0x40000040 ;  /* 0x40000040ff097424 */ /* 0x000fe200078e00ff */
[----:B------:R-:W-:Y:S01]  /*121e0*/  IADD3 R8, R4, 0x302, RZ ;  /* 0x0000030204087810 */ /* 0x000fe20007ffe0ff */
[----:B------:R-:W-:Y:S01]  /*121f0*/  UIADD3 UR5, UR4, 0x402, URZ ;  /* 0x0000040204057890 */ /* 0x000fe2000fffe03f */
[----:B0-----:R-:W-:Y:S02]  /*12200*/  IMAD.U32 R10, RZ, RZ, UR8 ;  /* 0x00000008ff0a7e24 */ /* 0x001fe4000f8e00ff */
        /* <DEDUP_REMOVED lines=10> */
[----:B0-----:R-:W-:Y:S01]  /*122b0*/  MOV R11, UR9 ;  /* 0x00000009000b7c02 */ /* 0x001fe20008000f00 */
[----:B------:R-:W-:Y:S02]  /*122c0*/  IMAD.MOV.U32 R9, RZ, RZ, 0x40000040 ;  /* 0x40000040ff097424 */ /* 0x000fe400078e00ff */
[----:B------:R-:W-:Y:S01]  /*122d0*/  IMAD.U32 R10, RZ, RZ, UR8 ;  /* 0x00000008ff0a7e24 */ /* 0x000fe2000f8e00ff */
[----:B------:R-:W-:-:S02]  /*122e0*/  R2UR UR58, R8 ;  /* 0x00000000083a72ca */ /* 0x000fc400000e0000 */
[----:B------:R-:W-:Y:S01]  /*122f0*/  R2UR UR59, R9 ;  /* 0x00000000093b72ca */ /* 0x000fe200000e0000 */
[----:B------:R-:W-:Y:S01]  /*12300*/  IMAD.MOV.U32 R9, RZ, RZ, 0x40000040 ;  /* 0x40000040ff097424 */ /* 0x000fe200078e00ff */
[----:B------:R-:W-:Y:S01]  /*12310*/  IADD3 R8, R4, 0x306, RZ ;  /* 0x0000030604087810 */ /* 0x000fe20007ffe0ff */
[----:B------:R0:W-:Y:S03]  /*12320*/  STL.64 [R1], R10 ;  /* 0x0000000a01007387 */ /* 0x0001e60000100a00 */
[----:B------:R-:W-:Y:S01]  /*12330*/  R2UR UR54, R8 ;  /* 0x00000000083672ca */ /* 0x000fe200000e0000 */
[----:B------:R-:W-:Y:S01]  /*12340*/  VIADD R8, R4, 0x600 ;  /* 0x0000060004087836 */ /* 0x000fe20000000000 */
[----:B------:R-:W-:Y:S02]  /*12350*/  R2UR UR55, R9 ;  /* 0x00000000093772ca */ /* 0x000fe400000e0000 */
[----:B------:R-:W-:-:S02]  /*12360*/  MOV R9, 0x40000040 ;  /* 0x4000004000097802 */ /* 0x000fc40000000f00 */
[----:B------:R-:W-:Y:S01]  /*12370*/  R2UR UR50, R8 ;  /* 0x00000000083272ca */ /* 0x000fe200000e0000 */
[----:B------:R-:W-:Y:S01]  /*12380*/  VIADD R8, R4, 0x602 ;  /* 0x0000060204087836 */ /* 0x000fe20000000000 */
[----:B------:R-:W-:Y:S01]  /*12390*/  R2UR UR51, R9 ;  /* 0x00000000093372ca */ /* 0x000fe200000e0000 */
[----:B------:R-:W-:-:S03]  /*123a0*/  IMAD.MOV.U32 R9, RZ, RZ, 0x40000040 ;  /* 0x40000040ff097424 */ /* 0x000fc600078e00ff */
[----:B------:R-:W-:Y:S02]  /*123b0*/  R2UR UR46, R8 ;  /* 0x00000000082e72ca */ /* 0x000fe400000e0000 */
[----:B------:R-:W-:Y:S01]  /*123c0*/  R2UR UR47, R9 ;  /* 0x00000000092f72ca */ /* 0x000fe200000e0000 */
[----:B------:R-:W-:Y:S01]  /*123d0*/  IMAD.MOV.U32 R9, RZ, RZ, 0x40000040 ;  /* 0x40000040ff097424 */ /* 0x000fe200078e00ff */
[C---:B------:R-:W-:Y:S01]  /*123e0*/  IADD3 R8, R4.reuse, 0x604, RZ ;  /* 0x0000060404087810 */ /* 0x040fe20007ffe0ff */
[----:B------:R-:W-:-:S03]  /*123f0*/  VIADD R4, R4, 0x606 ;  /* 0x0000060604047836 */ /* 0x000fc60000000000 */
[----:B------:R-:W-:Y:S02]  /*12400*/  R2UR UR42, R8 ;  /* 0x00000000082a72ca */ /* 0x000fe400000e0000 */
        /* <DEDUP_REMOVED lines=26> */
.L_x_2867:
[----:B------:R-:W0:Y:S01]  /*125b0*/  LDC R9, c[0x0][0x448] ;  /* 0x00011200ff097b82 */ /* 0x000e220000000800 */
[----:B------:R-:W-:Y:S01]  /*125c0*/  ULDC UR4, c[0x0][0x9d8] ;  /* 0x0002760000047ab9 */ /* 0x000fe20000000800 */
[----:B------:R-:W-:Y:S02]  /*125d0*/  VIADD R0, R0, 0x2a840 ;  /* 0x0002a84000007836 */ /* 0x000fe40000000000 */
[----:B------:R-:W-:Y:S01]  /*125e0*/  FMUL.FTZ R4, R25, UR4 ;  /* 0x0000000419047c20 */ /* 0x000fe20008410000 */
[----:B------:R-:W-:Y:S02]  /*125f0*/  IMAD.MOV.U32 R25, RZ, RZ, -0x60 ;  /* 0xffffffa0ff197424 */ /* 0x000fe400078e00ff */
[----:B------:R-:W-:Y:S01]  /*12600*/  FMUL.FTZ R26, R26, UR4 ;  /* 0x000000041a1a7c20 */ /* 0x000fe20008410000 */
[----:B------:R-:W-:Y:S01]  /*12610*/  FMUL.FTZ R27, R27, UR4 ;  /* 0x000000041b1b7c20 */ /* 0x000fe20008410000 */
[----:B------:R-:W-:Y:S01]  /*12620*/  FMUL.FTZ R30, R30, UR4 ;  /* 0x000000041e1e7c20 */ /* 0x000fe20008410000 */
[----:B------:R-:W-:-:S02]  /*12630*/  IMAD R25, R72, R25, 0x61 ;  /* 0x0000006148197424 */ /* 0x000fc400078e0219 */
[----:B------:R-:W-:Y:S01]  /*12640*/  FMUL.FTZ R31, R31, UR4 ;  /* 0x000000041f1f7c20 */ /* 0x000fe20008410000 */
[----:B------:R1:W-:Y:S01]  /*12650*/  MUFU.TANH R82, R27 ;  /* 0x0000001b00527308 */ /* 0x0003e20000002400 */
[----:B------:R-:W-:Y:S01]  /*12660*/  FMUL.FTZ R34, R34, UR4 ;  /* 0x0000000422227c20 */ /* 0x000fe20008410000 */
[----:B------:R-:W-:Y:S02]  /*12670*/  IMAD R25, R188, -0x2, R25 ;  /* 0xfffffffebc197824 */ /* 0x000fe400078e0219 */
        /* <DEDUP_REMOVED lines=11> */
[----:B0-----:R-:W-:Y:S01]  /*12730*/  ISETP.NE.AND P1, PT, R9, 0x1, PT ;  /* 0x000000010900780c */ /* 0x001fe20003f25270 */
[----:B------:R-:W-:Y:S01]  /*12740*/  IMAD.IADD R9, R189, 0x1, R184 ;  /* 0x00000001bd097824 */ /* 0x000fe200078e02b8 */
        /* <DEDUP_REMOVED lines=11> */
[----:B------:R-:W4:Y:S01]  /*12800*/  @P1 LDC R10, c[0x0][0x44c] ;  /* 0x00011300ff0a1b82 */ /* 0x000f220000000800 */
[----:B------:R-:W-:Y:S01]  /*12810*/  FMUL.FTZ R63, R63, UR4 ;  /* 0x000000043f3f7c20 */ /* 0x000fe20008410000 */
[----:B------:R-:W-:Y:S01]  /*12820*/  FMUL.FTZ R66, R66, UR4 ;  /* 0x0000000442427c20 */ /* 0x000fe20008410000 */
[----:B------:R-:W-:Y:S01]  /*12830*/  FMUL.FTZ R67, R67, UR4 ;  /* 0x0000000443437c20 */ /* 0x000fe20008410000 */
[----:B------:R-:W-:Y:S01]  /*12840*/  FMUL.FTZ R70, R70, UR4 ;  /* 0x0000000446467c20 */ /* 0x000fe20008410000 */
[----:B------:R-:W3:Y:S01]  /*12850*/  MUFU.TANH R34, R34 ;  /* 0x0000002200227308 */ /* 0x000ee20000002400 */
[----:B------:R-:W-:Y:S01]  /*12860*/  FMUL.FTZ R71, R71, UR4 ;  /* 0x0000000447477c20 */ /* 0x000fe20008410000 */
[----:B------:R-:W-:Y:S01]  /*12870*/  FMUL.FTZ R7, R29, UR4 ;  /* 0x000000041d077c20 */ /* 0x000fe20008410000 */
[----:B------:R-:W1:Y:S01]  /*12880*/  @P1 LDC R21, c[0x0][0x450] ;  /* 0x00011400ff151b82 */ /* 0x000e620000000800 */
        /* <DEDUP_REMOVED lines=15> */
[----:B----4-:R-:W-:-:S04]  /*12980*/  @P1 IMAD.HI.U32 R10, R9, R10, RZ ;  /* 0x0000000a090a1227 */ /* 0x010fc800078e00ff */
[----:B------:R-:W-:Y:S01]  /*12990*/  FMUL.FTZ R65, R65, UR4 ;  /* 0x0000000441417c20 */ /* 0x000fe20008410000 */
[----:B------:R-:W-:Y:S01]  /*129a0*/  FMUL.FTZ R68, R68, UR4 ;  /* 0x0000000444447c20 */ /* 0x000fe20008410000 */
[----:B------:R-:W-:Y:S01]  /*129b0*/  FMUL.FTZ R69, R69, UR4 ;  /* 0x0000000445457c20 */ /* 0x000fe20008410000 */
[----:B------:R-:W-:Y:S01]  /*129c0*/  PRMT R0, R177, 0x654, R0 ;  /* 0x00000654b1007816 */ /* 0x000fe20000000000 */
[----:B------:R-:W4:Y:S01]  /*129d0*/  MUFU.TANH R39, R39 ;  /* 0x0000002700277308 */ /* 0x000f220000002400 */
[----:B------:R-:W-:Y:S01]  /*129e0*/  ULDC UR38, c[0x0][0x9d8] ;  /* 0x0002760000267ab9 */ /* 0x000fe20000000800 */
[----:B------:R-:W-:Y:S01]  /*129f0*/  ULDC UR39, c[0x0][0x9d8] ;  /* 0x0002760000277ab9 */ /* 0x000fe20000000800 */
[----:B-1----:R-:W-:Y:S01]  /*12a00*/  @P1 SHF.R.U32.HI R9, RZ, R21, R10 ;  /* 0x00000015ff091219 */ /* 0x002fe2000001160a */
[--C-:B------:R-:W-:Y:S01]  /*12a10*/  IMAD R10, R72, -0x60, R186.reuse ;  /* 0xffffffa0480a7824 */ /* 0x100fe200078e02ba */
[----:B------:R1:W-:Y:S01]  /*12a20*/  SYNCS.ARRIVE.TRANS64.RED.A1T0 RZ, [R0+URZ], RZ ;  /* 0x000000ff00ff79a7 */ /* 0x0003e2000810043f */
[----:B------:R-:W-:Y:S01]  /*12a30*/  ULDC UR42, c[0x0][0x988] ;  /* 0x00026200002a7ab9 */ /* 0x000fe20000000800 */
[----:B------:R-:W-:Y:S01]  /*12a40*/  ULDC UR43, c[0x0][0x988] ;  /* 0x00026200002b7ab9 */ /* 0x000fe20000000800 */
[----:B------:R-:W2:Y:S01]  /*12a50*/  SHFL.IDX PT, R20, R9, 0x1, 0x1c1f ;  /* 0x003c1f0009147f89 */ /* 0x000ea200000e0000 */
[----:B------:R-:W-:Y:S01]  /*12a60*/  IADD3 R21, R10, 0x60, RZ ;  /* 0x000000600a157810 */ /* 0x000fe20007ffe0ff */
[----:B------:R-:W1:Y:S01]  /*12a70*/  MUFU.TANH R42, R42 ;  /* 0x0000002a002a7308 */ /* 0x000e620000002400 */
[----:B------:R-:W-:Y:S01]  /*12a80*/  BSSY B0, `(.L_x_2868) ;  /* 0x0000475000007945 */ /* 0x000fe20003800000 */
[----:B------:R-:W1:Y:S02]  /*12a90*/  SHFL.IDX PT, R9, R9, RZ, 0x1c1f ;  /* 0x001c1fff09097589 */ /* 0x000e6400000e0000 */
[----:B------:R-:W-:Y:S01]  /*12aa0*/  IMAD R10, R188, -0x2, R21 ;  /* 0xfffffffebc0a7824 */ /* 0x000fe200078e0215 */
[----:B------:R-:W-:-:S03]  /*12ab0*/  IADD3 R21, -R185, R25, R186 ;  /* 0x00000019b9157210 */ /* 0x000fc60007ffe1ba */
[----:B------:R-:W1:Y:S08]  /*12ac0*/  MUFU.TANH R24, R43 ;  /* 0x0000002b00187308 */ /* 0x000e700000002400 */
[----:B------:R-:W1:Y:S01]  /*12ad0*/  MUFU.TANH R28, R46 ;  /* 0x0000002e001c7308 */ /* 0x000e620000002400 */
[----:B--2---:R-:W-:-:S07]  /*12ae0*/  VIADDMNMX R27, R20, R21, R10, PT ;  /* 0x00000015141b7246 */ /* 0x004fce000380010a */
[----:B------:R-:W2:Y:S01]  /*12af0*/  MUFU.TANH R47, R47 ;  /* 0x0000002f002f7308 */ /* 0x000ea20000002400 */
[C---:B------:R-:W-:Y:S02]  /*12b00*/  ISETP.GT.AND P2, PT, R27.reuse, RZ, PT ;  /* 0x000000ff1b00720c */ /* 0x040fe40003f44270 */
[C---:B------:R-:W-:Y:S02]  /*12b10*/  ISETP.GT.AND P3, PT, R27.reuse, 0x1, PT ;  /* 0x000000011b00780c */ /* 0x040fe40003f64270 */
[C---:B------:R-:W-:Y:S02]  /*12b20*/  ISETP.GT.AND P4, PT, R27.reuse, 0x8, PT ;  /* 0x000000081b00780c */ /* 0x040fe40003f84270 */
[----:B------:R-:W-:Y:S01]  /*12b30*/  FSEL R84, R26, -INF , P2 ;  /* 0xff8000001a547808 */ /* 0x000fe20001000000 */
[----:B------:R-:W2:Y:S01]  /*12b40*/  MUFU.TANH R32, R50 ;  /* 0x0000003200207308 */ /* 0x000ea20000002400 */
[----:B------:R-:W-:Y:S02]  /*12b50*/  FSEL R82, R82, -INF , P3 ;  /* 0xff80000052527808 */ /* 0x000fe40001800000 */
[----:B------:R-:W-:-:S02]  /*12b60*/  ISETP.GT.AND P2, PT, R27, 0x9, PT ;  /* 0x000000091b00780c */ /* 0x000fc40003f44270 */
[----:B0-----:R-:W-:Y:S02]  /*12b70*/  FSEL R80, R30, -INF , P4 ;  /* 0xff8000001e507808 */ /* 0x001fe40002000000 */
[----:B------:R-:W-:Y:S01]  /*12b80*/  FMNMX.FTZ R25, R84, R82, !PT ;  /* 0x0000005254197209 */ /* 0x000fe20007810000 */
[----:B------:R-:W0:Y:S01]  /*12b90*/  MUFU.TANH R51, R51 ;  /* 0x0000003300337308 */ /* 0x000e220000002400 */
[----:B------:R-:W-:Y:S02]  /*12ba0*/  ISETP.GT.AND P3, PT, R27, 0x10, PT ;  /* 0x000000101b00780c */ /* 0x000fe40003f64270 */
[----:B---3--:R-:W-:Y:S02]  /*12bb0*/  FSEL R78, R31, -INF , P2 ;  /* 0xff8000001f4e7808 */ /* 0x008fe40001000000 */
[----:B------:R-:W-:Y:S02]  /*12bc0*/  FMNMX.FTZ R25, R80, R25, !PT ;  /* 0x0000001950197209 */ /* 0x000fe40007810000 */
[----:B------:R-:W-:Y:S01]  /*12bd0*/  ISETP.GT.AND P2, PT, R27, 0x11, PT ;  /* 0x000000111b00780c */ /* 0x000fe20003f44270 */
[----:B------:R-:W3:Y:S01]  /*12be0*/  MUFU.TANH R38, R54 ;  /* 0x0000003600267308 */ /* 0x000ee20000002400 */
[----:B------:R-:W-:-:S02]  /*12bf0*/  FSEL R76, R34, -INF , P3 ;  /* 0xff800000224c7808 */ /* 0x000fc40001800000 */
[----:B------:R-:W-:Y:S02]  /*12c00*/  FMNMX.FTZ R25, R78, R25, !PT ;  /* 0x000000194e197209 */ /* 0x000fe40007810000 */
[----:B------:R-:W-:Y:S02]  /*12c10*/  ISETP.GT.AND P3, PT, R27, 0x18, PT ;  /* 0x000000181b00780c */ /* 0x000fe40003f64270 */
[----:B------:R-:W-:Y:S01]  /*12c20*/  FSEL R74, R35, -INF , P2 ;  /* 0xff800000234a7808 */ /* 0x000fe20001000000 */
[----:B------:R-:W3:Y:S01]  /*12c30*/  MUFU.TANH R40, R55 ;  /* 0x0000003700287308 */ /* 0x000ee20000002400 */
[----:B------:R-:W-:Y:S02]  /*12c40*/  FMNMX.FTZ R25, R76, R25, !PT ;  /* 0x000000194c197209 */ /* 0x000fe40007810000 */
[----:B------:R-:W-:Y:S02]  /*12c50*/  ISETP.GT.AND P2, PT, R27, 0x19, PT ;  /* 0x000000191b00780c */ /* 0x000fe40003f44270 */
[----:B------:R-:W-:-:S02]  /*12c60*/  FSEL R36, R36, -INF , P3 ;  /* 0xff80000024247808 */ /* 0x000fc40001800000 */
[----:B------:R-:W-:Y:S01]  /*12c70*/  FMNMX.FTZ R25, R74, R25, !PT ;  /* 0x000000194a197209 */ /* 0x000fe20007810000 */
[----:B------:R-:W3:Y:S01]  /*12c80*/  MUFU.TANH R58, R58 ;  /* 0x0000003a003a7308 */ /* 0x000ee20000002400 */
[----:B------:R-:W-:Y:S02]  /*12c90*/  ISETP.GT.AND P3, PT, R27, 0x20, PT ;  /* 0x000000201b00780c */ /* 0x000fe40003f64270 */
[----:B----4-:R-:W-:Y:S02]  /*12ca0*/  FSEL R26, R39, -INF , P2 ;  /* 0xff800000271a7808 */ /* 0x010fe40001000000 */
[----:B------:R-:W-:Y:S02]  /*12cb0*/  FMNMX.FTZ R25, R36, R25, !PT ;  /* 0x0000001924197209 */ /* 0x000fe40007810000 */
[----:B------:R-:W-:Y:S01]  /*12cc0*/  ISETP.GT.AND P2, PT, R27, 0x21, PT ;  /* 0x000000211b00780c */ /* 0x000fe20003f44270 */
[----:B------:R-:W4:Y:S01]  /*12cd0*/  MUFU.TANH R46, R59 ;  /* 0x0000003b002e7308 */ /* 0x000f220000002400 */
[----:B-1----:R-:W-:-:S02]  /*12ce0*/  FSEL R20, R42, -INF , P3 ;  /* 0xff8000002a147808 */ /* 0x002fc40001800000 */
[----:B------:R-:W-:Y:S02]  /*12cf0*/  FMNMX.FTZ R25, R26, R25, !PT ;  /* 0x000000191a197209 */ /* 0x000fe40007810000 */
[C---:B------:R-:W-:Y:S02]  /*12d00*/  ISETP.GT.AND P3, PT, R27.reuse, 0x28, PT ;  /* 0x000000281b00780c */ /* 0x040fe40003f64270 */
[----:B------:R-:W-:Y:S01]  /*12d10*/  FSEL R24, R24, -INF , P2 ;  /* 0xff80000018187808 */ /* 0x000fe20001000000 */
[----:B------:R-:W1:Y:S01]  /*12d20*/  MUFU.TANH R50, R62 ;  /* 0x0000003e00327308 */ /* 0x000e620000002400 */
[----:B------:R-:W-:Y:S02]  /*12d30*/  FMNMX.FTZ R25, R20, R25, !PT ;  /* 0x0000001914197209 */ /* 0x000fe40007810000 */
[----:B------:R-:W-:Y:S02]  /*12d40*/  ISETP.GT.AND P2, PT, R27, 0x29, PT ;  /* 0x000000291b00780c */ /* 0x000fe40003f44270 */
[----:B------:R-:W-:-:S02]  /*12d50*/  FSEL R28, R28, -INF , P3 ;  /* 0xff8000001c1c7808 */ /* 0x000fc40001800000 */
[----:B------:R-:W-:Y:S01]  /*12d60*/  FMNMX.FTZ R25, R24, R25, !PT ;  /* 0x0000001918197209 */ /* 0x000fe20007810000 */
[----:B------:R-:W1:Y:S01]  /*12d70*/  MUFU.TANH R63, R63 ;  /* 0x0000003f003f7308 */ /* 0x000e620000002400 */
[----:B------:R-:W-:Y:S02]  /*12d80*/  ISETP.GT.AND P3, PT, R27, 0x30, PT ;  /* 0x000000301b00780c */ /* 0x000fe40003f64270 */
[----:B--2---:R-:W-:Y:S02]  /*12d90*/  FSEL R30, R47, -INF , P2 ;  /* 0xff8000002f1e7808 */ /* 0x004fe40001000000 */
[----:B------:R-:W-:Y:S02]  /*12da0*/  FMNMX.FTZ R25, R28, R25, !PT ;  /* 0x000000191c197209 */ /* 0x000fe40007810000 */
[----:B------:R-:W-:Y:S01]  /*12db0*/  ISETP.GT.AND P2, PT, R27, 0x31, PT ;  /* 0x000000311b00780c */ /* 0x000fe20003f44270 */
[----:B------:R-:W2:Y:S01]  /*12dc0*/  MUFU.TANH R66, R66 ;  /* 0x0000004200427308 */ /* 0x000ea20000002400 */
[----:B------:R-:W-:-:S02]  /*12dd0*/  FSEL R32, R32, -INF , P3 ;  /* 0xff80000020207808 */ /* 0x000fc40001800000 */
[----:B------:R-:W-:Y:S02]  /*12de0*/  FMNMX.FTZ R25, R30, R25, !PT ;  /* 0x000000191e197209 */ /* 0x000fe40007810000 */
[----:B------:R-:W-:Y:S02]  /*12df0*/  ISETP.GT.AND P3, PT, R27, 0x38, PT ;  /* 0x000000381b00780c */ /* 0x000fe40003f64270 */
[----:B0-----:R-:W-:Y:S01]  /*12e00*/  FSEL R34, R51, -INF , P2 ;  /* 0xff80000033227808 */ /* 0x001fe20001000000 */
[----:B------:R-:W0:Y:S01]  /*12e10*/  MUFU.TANH R62, R67 ;  /* 0x00000043003e7308 */ /* 0x000e220000002400 */
[----:B------:R-:W-:Y:S02]  /*12e20*/  FMNMX.FTZ R25, R32, R25, !PT ;  /* 0x0000001920197209 */ /* 0x000fe40007810000 */
[----:B------:R-:W-:Y:S02]  /*12e30*/  ISETP.GT.AND P2, PT, R27, 0x39, PT ;  /* 0x000000391b00780c */ /* 0x000fe40003f44270 */
[----:B---3--:R-:W-:-:S02]  /*12e40*/  FSEL R38, R38, -INF , P3 ;  /* 0xff80000026267808 */ /* 0x008fc40001800000 */
[----:B------:R-:W-:Y:S01]  /*12e50*/  FMNMX.FTZ R25, R34, R25, !PT ;  /* 0x0000001922197209 */ /* 0x000fe20007810000 */
[----:B------:R-:W3:Y:S01]  /*12e60*/  MUFU.TANH R70, R70 ;  /* 0x0000004600467308 */ /* 0x000ee20000002400 */
[C---:B------:R-:W-:Y:S02]  /*12e70*/  ISETP.GT.AND P3, PT, R27.reuse, 0x40, PT ;  /* 0x000000401b00780c */ /* 0x040fe40003f64270 */
[----:B------:R-:W-:Y:S02]  /*12e80*/  FSEL R40, R40, -INF , P2 ;  /* 0xff80000028287808 */ /* 0x000fe40001000000 */
[----:B------:R-:W-:Y:S02]  /*12e90*/  FMNMX.FTZ R25, R38, R25, !PT ;  /* 0x0000001926197209 */ /* 0x000fe40007810000 */
[----:B------:R-:W-:Y:S01]  /*12ea0*/  ISETP.GT.AND P2, PT, R27, 0x41, PT ;  /* 0x000000411b00780c */ /* 0x000fe20003f44270 */
[----:B------:R-:W3:Y:S01]  /*12eb0*/  MUFU.TANH R54, R71 ;  /* 0x0000004700367308 */ /* 0x000ee20000002400 */
[----:B------:R-:W-:-:S02]  /*12ec0*/  FSEL R42, R58, -INF , P3 ;  /* 0xff8000003a2a7808 */ /* 0x000fc40001800000 */
[----:B------:R-:W-:Y:S02]  /*12ed0*/  FMNMX.FTZ R25, R40, R25, !PT ;  /* 0x0000001928197209 */ /* 0x000fe40007810000 */
[C---:B------:R-:W-:Y:S02]  /*12ee0*/  ISETP.GT.AND P3, PT, R27.reuse, 0x48, PT ;  /* 0x000000481b00780c */ /* 0x040fe40003f64270 */
[----:B----4-:R-:W-:Y:S01]  /*12ef0*/  FSEL R46, R46, -INF , P2 ;  /* 0xff8000002e2e7808 */ /* 0x010fe20001000000 */
[----:B------:R-:W4:Y:S01]  /*12f00*/  MUFU.TANH R3, R3 ;  /* 0x0000000300037308 */ /* 0x000f220000002400 */
[----:B------:R-:W-:Y:S02]  /*12f10*/  FMNMX.FTZ R25, R42, R25, !PT ;  /* 0x000000192a197209 */ /* 0x000fe40007810000 */
[----:B------:R-:W-:Y:S02]  /*12f20*/  ISETP.GT.AND P2, PT, R27, 0x49, PT ;  /* 0x000000491b00780c */ /* 0x000fe40003f44270 */
[----:B-1----:R-:W-:-:S02]  /*12f30*/  FSEL R50, R50, -INF , P3 ;  /* 0xff80000032327808 */ /* 0x002fc40001800000 */
[----:B------:R-:W-:Y:S01]  /*12f40*/  FMNMX.FTZ R25, R46, R25, !PT ;  /* 0x000000192e197209 */ /* 0x000fe20007810000 */
[----:B------:R-:W1:Y:S01]  /*12f50*/  MUFU.TANH R4, R4 ;  /* 0x0000000400047308 */ /* 0x000e620000002400 */
[----:B------:R-:W-:Y:S02]  /*12f60*/  ISETP.GT.AND P3, PT, R27, 0x50, PT ;  /* 0x000000501b00780c */ /* 0x000fe40003f64270 */
[----:B------:R-:W-:Y:S02]  /*12f70*/  FSEL R58, R63, -INF , P2 ;  /* 0xff8000003f3a7808 */ /* 0x000fe40001000000 */
[----:B------:R-:W-:Y:S01]  /*12f80*/  FMNMX.FTZ R29, R50, R25, !PT ;  /* 0x00000019321d7209 */ /* 0x000fe20007810000 */
[----:B------:R-:W-:Y:S01]  /*12f90*/  FMUL.FTZ R25, R44, UR4 ;  /* 0x000000042c197c20 */ /* 0x000fe20008410000 */
[----:B------:R-:W-:Y:S01]  /*12fa0*/  ISETP.GT.AND P2, PT, R27, 0x51, PT ;  /* 0x000000511b00780c */ /* 0x000fe20003f44270 */
[----:B------:R-:W1:Y:S01]  /*12fb0*/  MUFU.TANH R5, R5 ;  /* 0x0000000500057308 */ /* 0x000e620000002400 */
[----:B--2---:R-:W-:Y:S01]  /*12fc0*/  FSEL R44, R66, -INF , P3 ;  /* 0xff800000422c7808 */ /* 0x004fe20001800000 */
[----:B------:R-:W-:Y:S01]  /*12fd0*/  ULDC UR4, c[0x0][0x988] ;  /* 0x0002620000047ab9 */ /* 0x000fe20000000800 */
[----:B------:R-:W-:-:S02]  /*12fe0*/  FMNMX.FTZ R29, R58, R29, !PT ;  /* 0x0000001d3a1d7209 */ /* 0x000fc40007810000 */
[C---:B------:R-:W-:Y:S02]  /*12ff0*/  ISETP.GT.AND P3, PT, R27.reuse, 0x58, PT ;  /* 0x000000581b00780c */ /* 0x040fe40003f64270 */
[----:B0-----:R-:W-:Y:S01]  /*13000*/  FSEL R62, R62, -INF , P2 ;  /* 0xff8000003e3e7808 */ /* 0x001fe20001000000 */
[----:B------:R-:W0:Y:S01]  /*13010*/  MUFU.TANH R7, R7 ;  /* 0x0000000700077308 */ /* 0x000e220000002400 */
[----:B------:R-:W-:Y:S02]  /*13020*/  FMNMX.FTZ R29, R44, R29, !PT ;  /* 0x0000001d2c1d7209 */ /* 0x000fe40007810000 */
[----:B------:R-:W-:Y:S02]  /*13030*/  ISETP.GT.AND P2, PT, R27, 0x59, PT ;  /* 0x000000591b00780c */ /* 0x000fe40003f44270 */
[----:B---3--:R-:W-:Y:S02]  /*13040*/  FSEL R66, R70, -INF , P3 ;  /* 0xff80000046427808 */ /* 0x008fe40001800000 */
[----:B------:R-:W-:Y:S01]  /*13050*/  FMNMX.FTZ R29, R62, R29, !PT ;  /* 0x0000001d3e1d7209 */ /* 0x000fe20007810000 */
[----:B------:R2:W-:Y:S01]  /*13060*/  MUFU.TANH R31, R25 ;  /* 0x00000019001f7308 */ /* 0x0005e20000002400 */
[----:B------:R-:W-:-:S02]  /*13070*/  FSEL R54, R54, -INF , P2 ;  /* 0xff80000036367808 */ /* 0x000fc40001000000 */
[----:B------:R-:W-:Y:S02]  /*13080*/  FMNMX.FTZ R29, R66, R29, !PT ;  /* 0x0000001d421d7209 */ /* 0x000fe40007810000 */
[----:B------:R-:W-:Y:S02]  /*13090*/  MOV R35, R184 ;  /* 0x000000b800237202 */ /* 0x000fe40000000f00 */
[----:B------:R-:W-:Y:S01]  /*130a0*/  FMNMX.FTZ R29, R54, R29, !PT ;  /* 0x0000001d361d7209 */ /* 0x000fe20007810000 */
[----:B------:R-:W3:Y:S01]  /*130b0*/  MUFU.TANH R8, R8 ;  /* 0x0000000800087308 */ /* 0x000ee20000002400 */
[----:B--2---:R-:W-:Y:S01]  /*130c0*/  VIADDMNMX R25, R9, R21, R10, PT ;  /* 0x0000001509197246 */ /* 0x004fe2000380010a */
[----:B------:R-:W-:Y:S02]  /*130d0*/  IMAD.U32 R9, RZ, RZ, UR4 ;  /* 0x00000004ff097e24 */ /* 0x000fe4000f8e00ff */
[----:B------:R-:W2:Y:S01]  /*130e0*/  SHFL.BFLY PT, R70, R29, 0x2, 0x1f ;  /* 0x0c401f001d467f89 */ /* 0x000ea200000e0000 */
[----:B------:R-:W-:-:S02]  /*130f0*/  ISETP.GT.AND P2, PT, R25, RZ, PT ;  /* 0x000000ff1900720c */ /* 0x000fc40003f44270 */
[C---:B------:R-:W-:Y:S01]  /*13100*/  ISETP.GT.AND P3, PT, R25.reuse, 0x1, PT ;  /* 0x000000011900780c */ /* 0x040fe20003f64270 */
[----:B------:R-:W3:Y:S01]  /*13110*/  MUFU.TANH R11, R11 ;  /* 0x0000000b000b7308 */ /* 0x000ee20000002400 */
[----:B------:R-:W-:Y:S02]  /*13120*/  ISETP.GT.AND P4, PT, R25, 0x8, PT ;  /* 0x000000081900780c */ /* 0x000fe40003f84270 */
[----:B----4-:R-:W-:Y:S02]  /*13130*/  FSEL R21, R3, -INF , P2 ;  /* 0xff80000003157808 */ /* 0x010fe40001000000 */
[----:B-1----:R-:W-:Y:S02]  /*13140*/  FSEL R94, R4, -INF , P3 ;  /* 0xff800000045e7808 */ /* 0x002fe40001800000 */
[----:B------:R-:W-:Y:S01]  /*13150*/  ISETP.GT.AND P2, PT, R25, 0x9, PT ;  /* 0x000000091900780c */ /* 0x000fe20003f44270 */
[----:B------:R-:W1:Y:S01]  /*13160*/  MUFU.TANH R13, R13 ;  /* 0x0000000d000d7308 */ /* 0x000e620000002400 */
[----:B------:R-:W-:-:S02]  /*13170*/  FSEL R86, R5, -INF , P4 ;  /* 0xff80000005567808 */ /* 0x000fc40002000000 */
[----:B------:R-:W-:Y:S02]  /*13180*/  FMNMX.FTZ R3, R21, R94, !PT ;  /* 0x0000005e15037209 */ /* 0x000fe40007810000 */
[----:B------:R-:W-:Y:S02]  /*13190*/  ISETP.GT.AND P3, PT, R25, 0x10, PT ;  /* 0x000000101900780c */ /* 0x000fe40003f64270 */
[----:B0-----:R-:W-:Y:S01]  /*131a0*/  FSEL R88, R7, -INF , P2 ;  /* 0xff80000007587808 */ /* 0x001fe20001000000 */
[----:B------:R-:W0:Y:S01]  /*131b0*/  MUFU.TANH R12, R12 ;  /* 0x0000000c000c7308 */ /* 0x000e220000002400 */
[----:B------:R-:W-:Y:S02]  /*131c0*/  FMNMX.FTZ R3, R86, R3, !PT ;  /* 0x0000000356037209 */ /* 0x000fe40007810000 */
[----:B------:R-:W-:Y:S02]  /*131d0*/  ISETP.GT.AND P2, PT, R25, 0x11, PT ;  /* 0x000000111900780c */ /* 0x000fe40003f44270 */
[----:B--2---:R-:W-:-:S02]  /*131e0*/  FMNMX.FTZ R70, R29, R70, !PT ;  /* 0x000000461d467209 */ /* 0x004fc40007810000 */
[----:B---3--:R-:W-:Y:S01]  /*131f0*/  FSEL R90, R8, -INF , P3 ;  /* 0xff800000085a7808 */ /* 0x008fe20001800000 */
[----:B------:R-:W-:Y:S01]  /*13200*/  MUFU.TANH R15, R15 ;  /* 0x0000000f000f7308 */ /* 0x000fe20000002400 */
[----:B------:R-:W-:Y:S01]  /*13210*/  FMNMX.FTZ R3, R88, R3, !PT ;  /* 0x0000000358037209 */ /* 0x000fe20007810000 */
[----:B------:R-:W2:Y:S01]  /*13220*/  SHFL.BFLY PT, R27, R70, 0x1, 0x1f ;  /* 0x0c201f00461b7f89 */ /* 0x000ea200000e0000 */
[----:B------:R-:W-:Y:S01]  /*13230*/  ISETP.GT.AND P4, PT, R25, 0x18, PT ;  /* 0x000000181900780c */ /* 0x000fe20003f84270 */
[----:B------:R-:W3:Y:S01]  /*13240*/  @P1 LDC R29, c[0x0][0x44c] ;  /* 0x00011300ff1d1b82 */ /* 0x000ee20000000800 */
[----:B------:R-:W-:Y:S02]  /*13250*/  FSEL R92, R11, -INF , P2 ;  /* 0xff8000000b5c7808 */ /* 0x000fe40001000000 */
[----:B------:R-:W-:Y:S01]  /*13260*/  FMNMX.FTZ R5, R90, R3, !PT ;  /* 0x000000035a057209 */ /* 0x000fe20007810000 */
[----:B------:R-:W4:Y:S01]  /*13270*/  MUFU.TANH R14, R14 ;  /* 0x0000000e000e7308 */ /* 0x000f220000002400 */
[----:B------:R-:W-:-:S02]  /*13280*/  ISETP.GT.AND P2, PT, R25, 0x19, PT ;  /* 0x000000191900780c */ /* 0x000fc40003f44270 */
[----:B-1----:R-:W-:Y:S02]  /*13290*/  FSEL R96, R13, -INF , P4 ;  /* 0xff8000000d607808 */ /* 0x002fe40002000000 */
[----:B------:R-:W-:Y:S02]  /*132a0*/  FMNMX.FTZ R5, R92, R5, !PT ;  /* 0x000000055c057209 */ /* 0x000fe40007810000 */
[----:B0-----:R-:W-:Y:S01]  /*132b0*/  FSEL R98, R12, -INF , P2 ;  /* 0xff8000000c627808 */ /* 0x001fe20001000000 */
[----:B------:R-:W0:Y:S01]  /*132c0*/  MUFU.TANH R45, R45 ;  /* 0x0000002d002d7308 */ /* 0x000e220000002400 */
[----:B------:R-:W-:Y:S02]  /*132d0*/  FMNMX.FTZ R5, R96, R5, !PT ;  /* 0x0000000560057209 */ /* 0x000fe40007810000 */
[----:B------:R-:W-:Y:S02]  /*132e0*/  ISETP.GT.AND P2, PT, R25, 0x21, PT ;  /* 0x000000211900780c */ /* 0x000fe40003f44270 */
[----:B------:R-:W-:-:S03]  /*132f0*/  FMNMX.FTZ R5, R98, R5, !PT ;  /* 0x0000000562057209 */ /* 0x000fc60007810000 */
[----:B------:R-:W1:Y:S01]  /*13300*/  MUFU.TANH R48, R48 ;  /* 0x0000003000307308 */ /* 0x000e620000002400 */
[----:B----4-:R-:W-:Y:S02]  /*13310*/  FSEL R100, R14, -INF , P2 ;  /* 0xff8000000e647808 */ /* 0x010fe40001000000 */
[----:B--2---:R-:W-:Y:S01]  /*13320*/  FMNMX.FTZ R10, R70, R27, !PT ;  /* 0x0000001b460a7209 */ /* 0x004fe20007810000 */
[----:B---3--:R-:W-:Y:S01]  /*13330*/  @P1 IMAD.HI.U32 R29, R184, R29, RZ ;  /* 0x0000001db81d1227 */ /* 0x008fe200078e00ff */
[----:B------:R-:W-:Y:S02]  /*13340*/  ISETP.GT.AND P2, PT, R25, 0x29, PT ;  /* 0x000000291900780c */ /* 0x000fe40003f44270 */
[C---:B------:R-:W-:Y:S01]  /*13350*/  FSETP.NEU.FTZ.AND P3, PT, R10.reuse, -INF , PT ;  /* 0xff8000000a00780b */ /* 0x040fe20003f7d000 */
[----:B------:R-:W-:Y:S01]  /*13360*/  FMUL.FTZ R4, R10, R9 ;  /* 0x000000090a047220 */ /* 0x000fe20000410000 */
[----:B------:R-:W2:Y:S01]  /*13370*/  MUFU.TANH R49, R49 ;  /* 0x0000003100317308 */ /* 0x000ea20000002400 */
[----:B0-----:R-:W-:-:S02]  /*13380*/  FSEL R102, R45, -INF , P2 ;  /* 0xff8000002d667808 */ /* 0x001fc40001000000 */
[C---:B------:R-:W-:Y:S02]  /*13390*/  ISETP.GT.AND P2, PT, R25.reuse, 0x31, PT ;  /* 0x000000311900780c */ /* 0x040fe40003f44270 */
[----:B------:R-:W-:Y:S02]  /*133a0*/  FSEL R3, R4, RZ, P3 ;  /* 0x000000ff04037208 */ /* 0x000fe40001800000 */
[----:B------:R-:W-:Y:S01]  /*133b0*/  ISETP.GT.AND P3, PT, R25, 0x20, PT ;  /* 0x000000201900780c */ /* 0x000fe20003f64270 */
[----:B------:R-:W0:Y:S02]  /*133c0*/  MUFU.TANH R52, R52 ;  /* 0x0000003400347308 */ /* 0x000e240000002400 */
[-CC-:B------:R-:W-:Y:S01]  /*133d0*/  FFMA.FTZ R157, R84, R9.reuse, -R3.reuse ;  /* 0x00000009549d7223 */ /* 0x180fe20000010803 */
[----:B------:R-:W-:Y:S01]  /*133e0*/  FSEL R84, R15, -INF , P3 ;  /* 0xff8000000f547808 */ /* 0x000fe20001800000 */
[-CC-:B------:R-:W-:Y:S01]  /*133f0*/  FFMA.FTZ R4, R82, R9.reuse, -R3.reuse ;  /* 0x0000000952047223 */ /* 0x180fe20000010803 */
[----:B------:R-:W-:Y:S01]  /*13400*/  ISETP.GT.AND P3, PT, R25, 0x28, PT ;  /* 0x000000281900780c */ /* 0x000fe20003f64270 */
[--C-:B------:R-:W-:Y:S01]  /*13410*/  FFMA.FTZ R159, R80, R9, -R3.reuse ;  /* 0x00000009509f7223 */ /* 0x100fe20000010803 */
[----:B------:R-:W-:Y:S01]  /*13420*/  FMNMX.FTZ R5, R84, R5, !PT ;  /* 0x0000000554057209 */ /* 0x000fe20007810000 */
[----:B------:R-:W3:Y:S01]  /*13430*/  MUFU.TANH R53, R53 ;  /* 0x0000003500357308 */ /* 0x000ee20000002400 */
[----:B------:R-:W-:Y:S01]  /*13440*/  FSEL R82, R31, -INF , P3 ;  /* 0xff8000001f527808 */ /* 0x000fe20001800000 */
[--C-:B------:R-:W-:Y:S01]  /*13450*/  FFMA.FTZ R12, R78, R9, -R3.reuse ;  /* 0x000000094e0c7223 */ /* 0x100fe20000010803 */
[----:B------:R-:W-:Y:S01]  /*13460*/  FMNMX.FTZ R5, R100, R5, !PT ;  /* 0x0000000564057209 */ /* 0x000fe20007810000 */
[-CC-:B------:R-:W-:Y:S01]  /*13470*/  FFMA.FTZ R155, R36, R9.reuse, -R3.reuse ;  /* 0x00000009249b7223 */ /* 0x180fe20000010803 */
[C---:B------:R-:W-:Y:S01]  /*13480*/  ISETP.GT.AND P3, PT, R25.reuse, 0x30, PT ;  /* 0x000000301900780c */ /* 0x040fe20003f64270 */
[--C-:B------:R-:W-:Y:S01]  /*13490*/  FFMA.FTZ R147, R38, R9, -R3.reuse ;  /* 0x0000000926937223 */ /* 0x100fe20000010803 */
[----:B------:R-:W-:Y:S01]  /*134a0*/  FMNMX.FTZ R5, R82, R5, !PT ;  /* 0x0000000552057209 */ /* 0x000fe20007810000 */
[----:B------:R-:W4:Y:S01]  /*134b0*/  MUFU.TANH R56, R56 ;  /* 0x0000003800387308 */ /* 0x000f220000002400 */
[----:B-1----:R-:W-:Y:S01]  /*134c0*/  FSEL R80, R48, -INF , P3 ;  /* 0xff80000030507808 */ /* 0x002fe20001800000 */
[--C-:B------:R-:W-:Y:S01]  /*134d0*/  FFMA.FTZ R38, R40, R9, -R3.reuse ;  /* 0x0000000928267223 */ /* 0x100fe20000010803 */
[----:B------:R-:W-:Y:S01]  /*134e0*/  FMNMX.FTZ R5, R102, R5, !PT ;  /* 0x0000000566057209 */ /* 0x000fe20007810000 */
[----:B------:R-:W1:Y:S01]  /*134f0*/  @P1 LDC R40, c[0x0][0x450] ;  /* 0x00011400ff281b82 */ /* 0x000e620000000800 */
[----:B------:R-:W-:Y:S01]  /*13500*/  ISETP.GT.AND P3, PT, R25, 0x38, PT ;  /* 0x000000381900780c */ /* 0x000fe20003f64270 */
[--C-:B------:R-:W-:Y:S01]  /*13510*/  FFMA.FTZ R153, R76, R9, -R3.reuse ;  /* 0x000000094c997223 */ /* 0x100fe20000010803 */
[----:B--2---:R-:W-:Y:S01]  /*13520*/  FSEL R104, R49, -INF , P2 ;  /* 0xff80000031687808 */ /* 0x004fe20001000000 */
[----:B------:R-:W2:Y:S01]  /*13530*/  MUFU.TANH R57, R57 ;  /* 0x0000003900397308 */ /* 0x000ea20000002400 */
[----:B------:R-:W-:Y:S01]  /*13540*/  FMNMX.FTZ R5, R80, R5, !PT ;  /* 0x0000000550057209 */ /* 0x000fe20007810000 */
[-CC-:B------:R-:W-:Y:S01]  /*13550*/  FFMA.FTZ R14, R74, R9.reuse, -R3.reuse ;  /* 0x000000094a0e7223 */ /* 0x180fe20000010803 */
[C---:B------:R-:W-:Y:S01]  /*13560*/  ISETP.GT.AND P2, PT, R25.reuse, 0x39, PT ;  /* 0x000000391900780c */ /* 0x040fe20003f44270 */
[-CC-:B------:R-:W-:Y:S01]  /*13570*/  FFMA.FTZ R26, R26, R9.reuse, -R3.reuse ;  /* 0x000000091a1a7223 */ /* 0x180fe20000010803 */
[----:B0-----:R-:W-:Y:S01]  /*13580*/  FSEL R106, R52, -INF , P3 ;  /* 0xff800000346a7808 */ /* 0x001fe20001800000 */
[--C-:B------:R-:W-:Y:S01]  /*13590*/  FFMA.FTZ R149, R20, R9, -R3.reuse ;  /* 0x0000000914957223 */ /* 0x100fe20000010803 */
[----:B------:R-:W-:Y:S01]  /*135a0*/  FMNMX.FTZ R5, R104, R5, !PT ;  /* 0x0000000568057209 */ /* 0x000fe20007810000 */
[----:B------:R-:W0:Y:S01]  /*135b0*/  MUFU.TANH R60, R60 ;  /* 0x0000003c003c7308 */ /* 0x000e220000002400 */
[----:B------:R-:W-:Y:S01]  /*135c0*/  ISETP.GT.AND P3, PT, R25, 0x40, PT ;  /* 0x000000401900780c */ /* 0x000fe20003f64270 */
[-CC-:B------:R-:W-:Y:S01]  /*135d0*/  FFMA.FTZ R151, R28, R9.reuse, -R3.reuse ;  /* 0x000000091c977223 */ /* 0x180fe20000010803 */
[----:B---3--:R-:W-:Y:S01]  /*135e0*/  FSEL R78, R53, -INF , P2 ;  /* 0xff800000354e7808 */ /* 0x008fe20001000000 */
[--C-:B------:R-:W-:Y:S01]  /*135f0*/  FFMA.FTZ R145, R32, R9, -R3.reuse ;  /* 0x0000000920917223 */ /* 0x100fe20000010803 */
[----:B------:R-:W-:Y:S01]  /*13600*/  FMNMX.FTZ R5, R106, R5, !PT ;  /* 0x000000056a057209 */ /* 0x000fe20007810000 */
[-CC-:B------:R-:W-:Y:S01]  /*13610*/  FFMA.FTZ R20, R24, R9.reuse, -R3.reuse ;  /* 0x0000000918147223 */ /* 0x180fe20000010803 */
[C---:B------:R-:W-:Y:S01]  /*13620*/  ISETP.GT.AND P2, PT, R25.reuse, 0x41, PT ;  /* 0x000000411900780c */ /* 0x040fe20003f44270 */
[----:B------:R-:W3:Y:S01]  /*13630*/  MUFU.TANH R61, R61 ;  /* 0x0000003d003d7308 */ /* 0x000ee20000002400 */
[----:B----4-:R-:W-:Y:S01]  /*13640*/  FSEL R70, R56, -INF , P3 ;  /* 0xff80000038467808 */ /* 0x010fe20001800000 */
[--C-:B------:R-:W-:Y:S01]  /*13650*/  FFMA.FTZ R28, R30, R9, -R3.reuse ;  /* 0x000000091e1c7223 */ /* 0x100fe20000010803 */
[----:B------:R-:W-:Y:S01]  /*13660*/  FMNMX.FTZ R5, R78, R5, !PT ;  /* 0x000000054e057209 */ /* 0x000fe20007810000 */
[-CC-:B------:R-:W-:Y:S01]  /*13670*/  FFMA.FTZ R32, R34, R9.reuse, -R3.reuse ;  /* 0x0000000922207223 */ /* 0x180fe20000010803 */
        /* <DEDUP_REMOVED lines=18> */
[----:B------:R-:W-:Y:S01]  /*137a0*/  ISETP.GT.AND P2, PT, R25, 0x51, PT ;  /* 0x000000511900780c */ /* 0x000fe20003f44270 */
[----:B------:R-:W3:Y:S01]  /*137b0*/  MUFU.TANH R68, R68 ;  /* 0x0000004400447308 */ /* 0x000ee20000002400 */
[----:B--2---:R-:W-:Y:S01]  /*137c0*/  FSEL R36, R64, -INF , P3 ;  /* 0xff80000040247808 */ /* 0x004fe20001800000 */
[----:B------:R-:W-:Y:S01]  /*137d0*/  FFMA.FTZ R54, R54, R9, -R3 ;  /* 0x0000000936367223 */ /* 0x000fe20000010803 */
[----:B------:R-:W-:-:S02]  /*137e0*/  FMNMX.FTZ R5, R52, R5, !PT ;  /* 0x0000000534057209 */ /* 0x000fc40007810000 */
[----:B------:R-:W-:Y:S02]  /*137f0*/  CS2R R76, SRZ ;  /* 0x00000000004c7805 */ /* 0x000fe4000001ff00 */
[----:B------:R-:W-:Y:S02]  /*13800*/  ISETP.GT.AND P3, PT, R25, 0x58, PT ;  /* 0x000000581900780c */ /* 0x000fe40003f64270 */
[----:B------:R-:W-:Y:S02]  /*13810*/  CS2R R74, SRZ ;  /* 0x00000000004a7805 */ /* 0x000fe4000001ff00 */
[----:B------:R-:W-:Y:S01]  /*13820*/  FMNMX.FTZ R5, R36, R5, !PT ;  /* 0x0000000524057209 */ /* 0x000fe20007810000 */
[----:B------:R-:W2:Y:S01]  /*13830*/  MUFU.TANH R69, R69 ;  /* 0x0000004500457308 */ /* 0x000ea20000002400 */
[----:B0-----:R-:W-:Y:S02]  /*13840*/  FSEL R60, R65, -INF , P2 ;  /* 0xff800000413c7808 */ /* 0x001fe40001000000 */
[----:B------:R-:W-:-:S02]  /*13850*/  CS2R R66, SRZ ;  /* 0x0000000000427805 */ /* 0x000fc4000001ff00 */
[----:B------:R-:W-:Y:S02]  /*13860*/  ISETP.GT.AND P2, PT, R25, 0x59, PT ;  /* 0x000000591900780c */ /* 0x000fe40003f44270 */
[----:B------:R-:W-:Y:S02]  /*13870*/  CS2R R62, SRZ ;  /* 0x00000000003e7805 */ /* 0x000fe4000001ff00 */
[----:B------:R-:W-:Y:S02]  /*13880*/  FMNMX.FTZ R5, R60, R5, !PT ;  /* 0x000000053c057209 */ /* 0x000fe40007810000 */
[----:B------:R-:W-:Y:S02]  /*13890*/  CS2R R58, SRZ ;  /* 0x00000000003a7805 */ /* 0x000fe4000001ff00 */
[----:B-1----:R-:W-:Y:S01]  /*138a0*/  @P1 SHF.R.U32.HI R35, RZ, R40, R29 ;  /* 0x00000028ff231219 */ /* 0x002fe2000001161d */
[----:B------:R-:W-:Y:S01]  /*138b0*/  MUFU.EX2 R157, R157 ;  /* 0x0000009d009d7308 */ /* 0x000fe20000000800 */
[----:B---3--:R-:W-:-:S02]  /*138c0*/  FSEL R64, R68, -INF , P3 ;  /* 0xff80000044407808 */ /* 0x008fc40001800000 */
[----:B------:R-:W-:Y:S02]  /*138d0*/  CS2R R50, SRZ ;  /* 0x0000000000327805 */ /* 0x000fe4000001ff00 */
[----:B------:R-:W-:Y:S02]  /*138e0*/  IADD3 R35, R35, R186, -R185 ;  /* 0x000000ba23237210 */ /* 0x000fe40007ffe8b9 */
[----:B------:R-:W-:Y:S02]  /*138f0*/  CS2R R46, SRZ ;  /* 0x00000000002e7805 */ /* 0x000fe4000001ff00 */
[----:B------:R-:W-:Y:S02]  /*13900*/  FMNMX.FTZ R5, R64, R5, !PT ;  /* 0x0000000540057209 */ /* 0x000fe40007810000 */
[----:B------:R-:W-:Y:S01]  /*13910*/  CS2R R44, SRZ ;  /* 0x00000000002c7805 */ /* 0x000fe2000001ff00 */
[----:B------:R-:W0:Y:S01]  /*13920*/  MUFU.EX2 R4, R4 ;  /* 0x0000000400047308 */ /* 0x000e220000000800 */
[----:B--2---:R-:W-:Y:S01]  /*13930*/  FSEL R68, R69, -INF , P2 ;  /* 0xff80000045447808 */ /* 0x004fe20001000000 */
[----:B------:R-:W-:-:S03]  /*13940*/  IMAD.HI R37, R35, 0x2aaaaaab, RZ ;  /* 0x2aaaaaab23257827 */ /* 0x000fc600078e02ff */
[----:B------:R-:W-:Y:S02]  /*13950*/  FMNMX.FTZ R5, R68, R5, !PT ;  /* 0x0000000544057209 */ /* 0x000fe40007810000 */
[----:B------:R-:W-:Y:S01]  /*13960*/  SHF.R.U32.HI R42, RZ, 0x1f, R37 ;  /* 0x0000001fff2a7819 */ /* 0x000fe20000011625 */
[----:B------:R-:W1:Y:S02]  /*13970*/  MUFU.EX2 R159, R159 ;  /* 0x0000009f009f7308 */ /* 0x000e640000000800 */
[----:B------:R-:W2:Y:S06]  /*13980*/  SHFL.BFLY PT, R8, R5, 0x2, 0x1f ;  /* 0x0c401f0005087f89 */ /* 0x000eac00000e0000 */
[----:B------:R-:W3:Y:S01]  /*13990*/  MUFU.EX2 R12, R12 ;  /* 0x0000000c000c7308 */ /* 0x000ee20000000800 */
[----:B0-----:R-:W-:Y:S01]  /*139a0*/  FADD.FTZ R0, R157, R4 ;  /* 0x000000049d007221 */ /* 0x001fe20000010000 */
[----:B------:R-:W-:-:S06]  /*139b0*/  F2FP.F16.F32.PACK_AB R157, R4, R157 ;  /* 0x0000009d049d723e */ /* 0x000fcc00000000ff */
[----:B------:R-:W-:Y:S01]  /*139c0*/  MUFU.EX2 R153, R153 ;  /* 0x0000009900997308 */ /* 0x000fe20000000800 */
[----:B-1----:R-:W-:-:S07]  /*139d0*/  FADD.FTZ R33, R159, R0 ;  /* 0x000000009f217221 */ /* 0x002fce0000010000 */
[----:B------:R-:W-:Y:S01]  /*139e0*/  MUFU.EX2 R14, R14 ;  /* 0x0000000e000e7308 */ /* 0x000fe20000000800 */
[C---:B---3--:R-:W-:Y:S01]  /*139f0*/  FADD.FTZ R40, R12.reuse, R33 ;  /* 0x000000210c287221 */ /* 0x048fe20000010000 */
[----:B--2---:R-:W-:Y:S02]  /*13a00*/  FMNMX.FTZ R7, R5, R8, !PT ;  /* 0x0000000805077209 */ /* 0x004fe40007810000 */
[----:B------:R-:W-:-:S03]  /*13a10*/  F2FP.F16.F32.PACK_AB R159, R12, R159 ;  /* 0x0000009f0c9f723e */ /* 0x000fc600000000ff */
[----:B------:R-:W0:Y:S01]  /*13a20*/  SHFL.BFLY PT, R8, R7, 0x1, 0x1f ;  /* 0x0c201f0007087f89 */ /* 0x000e2200000e0000 */
[----:B------:R-:W-:Y:S08]  /*13a30*/  MUFU.EX2 R155, R155 ;  /* 0x0000009b009b7308 */ /* 0x000ff00000000800 */
[----:B------:R-:W-:Y:S08]  /*13a40*/  MUFU.EX2 R26, R26 ;  /* 0x0000001a001a7308 */ /* 0x000ff00000000800 */
[----:B------:R-:W-:Y:S01]  /*13a50*/  MUFU.EX2 R149, R149 ;  /* 0x0000009500957308 */ /* 0x000fe20000000800 */
[----:B0-----:R-:W-:-:S07]  /*13a60*/  FMNMX.FTZ R8, R7, R8, !PT ;  /* 0x0000000807087209 */ /* 0x001fce0007810000 */
[----:B------:R-:W-:Y:S01]  /*13a70*/  MUFU.EX2 R20, R20 ;  /* 0x0000001400147308 */ /* 0x000fe20000000800 */
[C---:B------:R-:W-:Y:S01]  /*13a80*/  FSETP.NEU.FTZ.AND P2, PT, R8.reuse, -INF , PT ;  /* 0xff8000000800780b */ /* 0x040fe20003f5d000 */
[----:B------:R-:W-:-:S06]  /*13a90*/  FMUL.FTZ R5, R8, R9 ;  /* 0x0000000908057220 */ /* 0x000fcc0000410000 */
[----:B------:R-:W-:Y:S01]  /*13aa0*/  MUFU.EX2 R151, R151 ;  /* 0x0000009700977308 */ /* 0x000fe20000000800 */
        /* <DEDUP_REMOVED lines=27> */
[----:B------:R-:W-:Y:S01]  /*13c60*/  FFMA.FTZ R68, R68, R9, -R7 ;  /* 0x0000000944447223 */ /* 0x000fe20000010807 */
[----:B------:R-:W-:-:S02]  /*13c70*/  LEA.HI.SX32 R7, R37, R42, 0x1c ;  /* 0x0000002a25077211 */ /* 0x000fc400078fe2ff */
[----:B------:R-:W-:Y:S01]  /*13c80*/  CS2R R42, SRZ ;  /* 0x00000000002a7805 */ /* 0x000fe2000001ff00 */
[----:B------:R-:W2:Y:S01]  /*13c90*/  MUFU.EX2 R11, R88 ;  /* 0x00000058000b7308 */ /* 0x000ea20000000800 */
[----:B0-----:R-:W-:Y:S01]  /*13ca0*/  FADD.FTZ R31, R156, R5 ;  /* 0x000000059c1f7221 */ /* 0x001fe20000010000 */
[----:B------:R-:W-:Y:S02]  /*13cb0*/  F2FP.F16.F32.PACK_AB R156, R5, R156 ;  /* 0x0000009c059c723e */ /* 0x000fe400000000ff */
[----:B------:R-:W-:-:S04]  /*13cc0*/  VIMNMX R7, RZ, R7, !PT ;  /* 0x00000007ff077248 */ /* 0x000fc80007fe0100 */
[----:B------:R-:W0:Y:S01]  /*13cd0*/  MUFU.EX2 R90, R90 ;  /* 0x0000005a005a7308 */ /* 0x000e220000000800 */
[----:B-1----:R-:W-:Y:S01]  /*13ce0*/  FADD.FTZ R0, R86, R31 ;  /* 0x0000001f56007221 */ /* 0x002fe20000010000 */
[----:B------:R-:W-:Y:S01]  /*13cf0*/  FADD.FTZ R31, R153, R40 ;  /* 0x00000028991f7221 */ /* 0x000fe20000010000 */
[----:B------:R-:W-:-:S03]  /*13d00*/  F2FP.F16.F32.PACK_AB R153, R14, R153 ;  /* 0x000000990e99723e */ /* 0x000fc600000000ff */
[----:B------:R-:W-:Y:S01]  /*13d10*/  FADD.FTZ R40, R14, R31 ;  /* 0x0000001f0e287221 */ /* 0x000fe20000010000 */
[----:B------:R-:W-:Y:S01]  /*13d20*/  VIADD R14, R72, 0xfffffffe ;  /* 0xfffffffe480e7836 */ /* 0x000fe20000000000 */
[----:B------:R-:W1:Y:S01]  /*13d30*/  MUFU.EX2 R13, R92 ;  /* 0x0000005c000d7308 */ /* 0x000e620000000800 */
[----:B--2---:R-:W-:Y:S01]  /*13d40*/  FADD.FTZ R3, R11, R0 ;  /* 0x000000000b037221 */ /* 0x004fe20000010000 */
[----:B------:R-:W-:Y:S01]  /*13d50*/  FADD.FTZ R33, R155, R40 ;  /* 0x000000289b217221 */ /* 0x000fe20000010000 */
[----:B------:R-:W-:Y:S02]  /*13d60*/  F2FP.F16.F32.PACK_AB R158, R11, R86 ;  /* 0x000000560b9e723e */ /* 0x000fe400000000ff */
[----:B------:R-:W-:Y:S02]  /*13d70*/  CS2R R86, SRZ ;  /* 0x0000000000567805 */ /* 0x000fe4000001ff00 */
[----:B------:R-:W-:Y:S01]  /*13d80*/  ISETP.GE.AND P2, PT, R14, R7, PT ;  /* 0x000000070e00720c */ /* 0x000fe20003f46270 */
[C---:B------:R-:W-:Y:S01]  /*13d90*/  FADD.FTZ R40, R26.reuse, R33 ;  /* 0x000000211a287221 */ /* 0x040fe20000010000 */
[----:B------:R-:W-:Y:S01]  /*13da0*/  F2FP.F16.F32.PACK_AB R155, R26, R155 ;  /* 0x0000009b1a9b723e */ /* 0x000fe200000000ff */
[----:B------:R-:W2:Y:S01]  /*13db0*/  MUFU.EX2 R96, R96 ;  /* 0x0000006000607308 */ /* 0x000ea20000000800 */
[----:B0-----:R-:W-:Y:S01]  /*13dc0*/  FADD.FTZ R0, R90, R3 ;  /* 0x000000035a007221 */ /* 0x001fe20000010000 */
[----:B------:R-:W-:Y:S01]  /*13dd0*/  FADD.FTZ R33, R149, R40 ;  /* 0x0000002895217221 */ /* 0x000fe20000010000 */
[----:B------:R-:W-:-:S02]  /*13de0*/  F2FP.F16.F32.PACK_AB R149, R20, R149 ;  /* 0x000000951495723e */ /* 0x000fc400000000ff */
[----:B------:R-:W-:Y:S01]  /*13df0*/  CS2R R72, SRZ ;  /* 0x0000000000487805 */ /* 0x000fe2000001ff00 */
[----:B------:R-:W-:Y:S02]  /*13e00*/  FADD.FTZ R40, R20, R33 ;  /* 0x0000002114287221 */ /* 0x000fe40000010000 */
[----:B------:R-:W0:Y:S01]  /*13e10*/  MUFU.EX2 R15, R98 ;  /* 0x00000062000f7308 */ /* 0x000e220000000800 */
[----:B-1----:R-:W-:Y:S01]  /*13e20*/  FADD.FTZ R31, R13, R0 ;  /* 0x000000000d1f7221 */ /* 0x002fe20000010000 */
[----:B------:R-:W-:Y:S01]  /*13e30*/  FADD.FTZ R35, R151, R40 ;  /* 0x0000002897237221 */ /* 0x000fe20000010000 */
[----:B------:R-:W-:Y:S02]  /*13e40*/  F2FP.F16.F32.PACK_AB R152, R13, R90 ;  /* 0x0000005a0d98723e */ /* 0x000fe400000000ff */
[----:B------:R-:W-:-:S03]  /*13e50*/  CS2R R40, SRZ ;  /* 0x0000000000287805 */ /* 0x000fc6000001ff00 */
[----:B------:R-:W1:Y:S01]  /*13e60*/  MUFU.EX2 R84, R84 ;  /* 0x0000005400547308 */ /* 0x000e620000000800 */
[----:B--2---:R-:W-:-:S07]  /*13e70*/  FADD.FTZ R0, R96, R31 ;  /* 0x0000001f60007221 */ /* 0x004fce0000010000 */
[----:B------:R-:W2:Y:S01]  /*13e80*/  MUFU.EX2 R21, R100 ;  /* 0x0000006400157308 */ /* 0x000ea20000000800 */
[C---:B0-----:R-:W-:Y:S01]  /*13e90*/  FADD.FTZ R31, R15.reuse, R0 ;  /* 0x000000000f1f7221 */ /* 0x041fe20000010000 */
[----:B------:R-:W-:-:S06]  /*13ea0*/  F2FP.F16.F32.PACK_AB R154, R15, R96 ;  /* 0x000000600f9a723e */ /* 0x000fcc00000000ff */
[----:B------:R-:W0:Y:S01]  /*13eb0*/  MUFU.EX2 R82, R82 ;  /* 0x0000005200527308 */ /* 0x000e220000000800 */
[----:B-1----:R-:W-:-:S07]  /*13ec0*/  FADD.FTZ R0, R84, R31 ;  /* 0x0000001f54007221 */ /* 0x002fce0000010000 */
[----:B------:R-:W1:Y:S01]  /*13ed0*/  MUFU.EX2 R28, R28 ;  /* 0x0000001c001c7308 */ /* 0x000e620000000800 */
[C---:B--2---:R-:W-:Y:S01]  /*13ee0*/  FADD.FTZ R33, R21.reuse, R0 ;  /* 0x0000000015217221 */ /* 0x044fe20000010000 */
[----:B------:R-:W-:Y:S02]  /*13ef0*/  F2FP.F16.F32.PACK_AB R148, R21, R84 ;  /* 0x000000541594723e */ /* 0x000fe400000000ff */
[----:B------:R-:W-:-:S04]  /*13f00*/  CS2R R84, SRZ ;  /* 0x0000000000547805 */ /* 0x000fc8000001ff00 */
[----:B------:R-:W2:Y:S01]  /*13f10*/  MUFU.EX2 R25, R102 ;  /* 0x0000006600197308 */ /* 0x000ea20000000800 */
[----:B0-----:R-:W-:-:S07]  /*13f20*/  FADD.FTZ R0, R82, R33 ;  /* 0x0000002152007221 */ /* 0x001fce0000010000 */
[----:B------:R-:W0:Y:S01]  /*13f30*/  MUFU.EX2 R145, R145 ;  /* 0x0000009100917308 */ /* 0x000e220000000800 */
[C---:B-1----:R-:W-:Y:S01]  /*13f40*/  FADD.FTZ R4, R28.reuse, R35 ;  /* 0x000000231c047221 */ /* 0x042fe20000010000 */
[----:B------:R-:W-:-:S06]  /*13f50*/  F2FP.F16.F32.PACK_AB R151, R28, R151 ;  /* 0x000000971c97723e */ /* 0x000fcc00000000ff */
[----:B------:R-:W1:Y:S01]  /*13f60*/  MUFU.EX2 R80, R80 ;  /* 0x0000005000507308 */ /* 0x000e620000000800 */
[C---:B--2---:R-:W-:Y:S01]  /*13f70*/  FADD.FTZ R33, R25.reuse, R0 ;  /* 0x0000000019217221 */ /* 0x044fe20000010000 */
[----:B------:R-:W-:Y:S02]  /*13f80*/  F2FP.F16.F32.PACK_AB R150, R25, R82 ;  /* 0x000000521996723e */ /* 0x000fe400000000ff */
[----:B------:R-:W-:-:S04]  /*13f90*/  CS2R R82, SRZ ;  /* 0x0000000000527805 */ /* 0x000fc8000001ff00 */
        /* <DEDUP_REMOVED lines=9> */
[----:B------:R-:W-:Y:S02]  /*14030*/  F2FP.F16.F32.PACK_AB R144, R27, R80 ;  /* 0x000000501b90723e */ /* 0x000fe400000000ff */
[----:B------:R-:W-:Y:S02]  /*14040*/  CS2R R80, SRZ ;  /* 0x0000000000507805 */ /* 0x000fe4000001ff00 */
[----:B------:R-:W-:Y:S02]  /*14050*/  CS2R R26, SRZ ;  /* 0x00000000001a7805 */ /* 0x000fe4000001ff00 */
[----:B------:R0:W3:Y:S01]  /*14060*/  MUFU.EX2 R29, R78 ;  /* 0x0000004e001d7308 */ /* 0x0000e20000000800 */
[----:B-1----:R-:W-:-:S07]  /*14070*/  FADD.FTZ R0, R106, R35 ;  /* 0x000000236a007221 */ /* 0x002fce0000010000 */
[----:B------:R-:W1:Y:S01]  /*14080*/  MUFU.EX2 R38, R38 ;  /* 0x0000002600267308 */ /* 0x000e620000000800 */
[----:B--2---:R-:W-:Y:S01]  /*14090*/  FADD.FTZ R37, R147, R4 ;  /* 0x0000000493257221 */ /* 0x004fe20000010000 */
[----:B0-----:R-:W-:-:S06]  /*140a0*/  CS2R R78, SRZ ;  /* 0x00000000004e7805 */ /* 0x001fcc000001ff00 */
[----:B------:R-:W0:Y:S01]  /*140b0*/  MUFU.EX2 R70, R70 ;  /* 0x0000004600467308 */ /* 0x000e220000000800 */
[C---:B---3--:R-:W-:Y:S01]  /*140c0*/  FADD.FTZ R35, R29.reuse, R0 ;  /* 0x000000001d237221 */ /* 0x048fe20000010000 */
[----:B------:R-:W-:Y:S02]  /*140d0*/  F2FP.F16.F32.PACK_AB R146, R29, R106 ;  /* 0x0000006a1d92723e */ /* 0x000fe400000000ff */
[----:B------:R-:W-:-:S04]  /*140e0*/  CS2R R28, SRZ ;  /* 0x00000000001c7805 */ /* 0x000fc8000001ff00 */
[----:B------:R-:W2:Y:S01]  /*140f0*/  MUFU.EX2 R141, R141 ;  /* 0x0000008d008d7308 */ /* 0x000ea20000000800 */
[C---:B-1----:R-:W-:Y:S01]  /*14100*/  FADD.FTZ R4, R38.reuse, R37 ;  /* 0x0000002526047221 */ /* 0x042fe20000010000 */
[----:B------:R-:W-:Y:S02]  /*14110*/  F2FP.F16.F32.PACK_AB R147, R38, R147 ;  /* 0x000000932693723e */ /* 0x000fe400000000ff */
[----:B------:R-:W-:-:S04]  /*14120*/  CS2R R38, SRZ ;  /* 0x0000000000267805 */ /* 0x000fc8000001ff00 */
[----:B------:R1:W3:Y:S01]  /*14130*/  MUFU.EX2 R3, R48 ;  /* 0x0000003000037308 */ /* 0x0002e20000000800 */
[----:B0-----:R-:W-:-:S07]  /*14140*/  FADD.FTZ R0, R70, R35 ;  /* 0x0000002346007221 */ /* 0x001fce0000010000 */
[----:B------:R-:W0:Y:S01]  /*14150*/  MUFU.EX2 R24, R24 ;  /* 0x0000001800187308 */ /* 0x000e220000000800 */
[----:B--2---:R-:W-:Y:S01]  /*14160*/  FADD.FTZ R5, R141, R4 ;  /* 0x000000048d057221 */ /* 0x004fe20000010000 */
[----:B-1----:R-:W-:-:S06]  /*14170*/  CS2R R48, SRZ ;  /* 0x0000000000307805 */ /* 0x002fcc000001ff00 */
[----:B------:R-:W1:Y:S01]  /*14180*/  MUFU.EX2 R56, R56 ;  /* 0x0000003800387308 */ /* 0x000e620000000800 */
[C---:B---3--:R-:W-:Y:S01]  /*14190*/  FADD.FTZ R13, R3.reuse, R0 ;  /* 0x00000000030d7221 */ /* 0x048fe20000010000 */
[----:B------:R-:W-:Y:S02]  /*141a0*/  F2FP.F16.F32.PACK_AB R140, R3, R70 ;  /* 0x00000046038c723e */ /* 0x000fe400000000ff */
[----:B------:R-:W-:-:S04]  /*141b0*/  CS2R R70, SRZ ;  /* 0x0000000000467805 */ /* 0x000fc8000001ff00 */
[----:B------:R-:W2:Y:S01]  /*141c0*/  MUFU.EX2 R143, R143 ;  /* 0x0000008f008f7308 */ /* 0x000ea20000000800 */
[C---:B0-----:R-:W-:Y:S01]  /*141d0*/  FADD.FTZ R0, R24.reuse, R5 ;  /* 0x0000000518007221 */ /* 0x041fe20000010000 */
[----:B------:R-:W-:Y:S02]  /*141e0*/  F2FP.F16.F32.PACK_AB R141, R24, R141 ;  /* 0x0000008d188d723e */ /* 0x000fe400000000ff */
[----:B------:R-:W-:-:S04]  /*141f0*/  CS2R R24, SRZ ;  /* 0x0000000000187805 */ /* 0x000fc8000001ff00 */
[----:B------:R0:W3:Y:S01]  /*14200*/  MUFU.EX2 R31, R52 ;  /* 0x00000034001f7308 */ /* 0x0000e20000000800 */
[----:B-1----:R-:W-:-:S07]  /*14210*/  FADD.FTZ R4, R56, R13 ;  /* 0x0000000d38047221 */ /* 0x002fce0000010000 */
[----:B------:R-:W1:Y:S01]  /*14220*/  MUFU.EX2 R30, R30 ;  /* 0x0000001e001e7308 */ /* 0x000e620000000800 */
[----:B--2---:R-:W-:Y:S01]  /*14230*/  FADD.FTZ R5, R143, R0 ;  /* 0x000000008f057221 */ /* 0x004fe20000010000 */
[----:B0-----:R-:W-:-:S06]  /*14240*/  CS2R R52, SRZ ;  /* 0x0000000000347805 */ /* 0x001fcc000001ff00 */
[----:B------:R-:W0:Y:S01]  /*14250*/  MUFU.EX2 R36, R36 ;  /* 0x0000002400247308 */ /* 0x000e220000000800 */
[C---:B---3--:R-:W-:Y:S01]  /*14260*/  FADD.FTZ R13, R31.reuse, R4 ;  /* 0x000000041f0d7221 */ /* 0x048fe20000010000 */
[----:B-----5:R-:W-:Y:S02]  /*14270*/  F2FP.F16.F32.PACK_AB R142, R31, R56 ;  /* 0x000000381f8e723e */ /* 0x020fe400000000ff */
        /* <DEDUP_REMOVED lines=13> */
[----:B------:R-:W-:Y:S02]  /*14350*/  CS2R R36, SRZ ;  /* 0x0000000000247805 */ /* 0x000fe4000001ff00 */
[----:B------:R-:W-:Y:S02]  /*14360*/  CS2R R32, SRZ ;  /* 0x0000000000207805 */ /* 0x000fe4000001ff00 */
[----:B------:R-:W2:Y:S01]  /*14370*/  MUFU.EX2 R139, R139 ;  /* 0x0000008b008b7308 */ /* 0x000ea20000000800 */
[C---:B0-----:R-:W-:Y:S01]  /*14380*/  FADD.FTZ R0, R34.reuse, R3 ;  /* 0x0000000322007221 */ /* 0x041fe20000010000 */
[----:B------:R-:W-:-:S02]  /*14390*/  F2FP.F16.F32.PACK_AB R137, R34, R137 ;  /* 0x000000892289723e */ /* 0x000fc400000000ff */
[----:B------:R-:W-:-:S04]  /*143a0*/  CS2R R34, SRZ ;  /* 0x0000000000227805 */ /* 0x000fc8000001ff00 */
[----:B------:R0:W3:Y:S01]  /*143b0*/  MUFU.EX2 R11, R68 ;  /* 0x00000044000b7308 */ /* 0x0000e20000000800 */
[----:B-1----:R-:W-:-:S07]  /*143c0*/  FADD.FTZ R4, R64, R5 ;  /* 0x0000000540047221 */ /* 0x002fce0000010000 */
[----:B------:R-:W1:Y:S01]  /*143d0*/  MUFU.EX2 R54, R54 ;  /* 0x0000003600367308 */ /* 0x000e620000000800 */
[----:B--2---:R-:W-:Y:S01]  /*143e0*/  FADD.FTZ R3, R139, R0 ;  /* 0x000000008b037221 */ /* 0x004fe20000010000 */
[----:B------:R-:W-:Y:S01]  /*143f0*/  IMAD.MOV.U32 R0, RZ, RZ, 0x3f800000 ;  /* 0x3f800000ff007424 */ /* 0x000fe200078e00ff */
[----:B0-----:R-:W-:Y:S01]  /*14400*/  CS2R R68, SRZ ;  /* 0x0000000000447805 */ /* 0x001fe2000001ff00 */
[C---:B---3--:R-:W-:Y:S01]  /*14410*/  FADD.FTZ R5, R11.reuse, R4 ;  /* 0x000000040b057221 */ /* 0x048fe20000010000 */
[----:B------:R-:W-:Y:S02]  /*14420*/  F2FP.F16.F32.PACK_AB R138, R11, R64 ;  /* 0x000000400b8a723e */ /* 0x000fe400000000ff */
[----:B------:R-:W-:Y:S01]  /*14430*/  CS2R R64, SRZ ;  /* 0x0000000000407805 */ /* 0x000fe2000001ff00 */
[C---:B-1----:R-:W-:Y:S01]  /*14440*/  FADD.FTZ R4, R54.reuse, R3 ;  /* 0x0000000336047221 */ /* 0x042fe20000010000 */
[----:B------:R-:W-:Y:S02]  /*14450*/  F2FP.F16.F32.PACK_AB R139, R54, R139 ;  /* 0x0000008b368b723e */ /* 0x000fe400000000ff */
[----:B------:R-:W-:-:S02]  /*14460*/  CS2R R54, SRZ ;  /* 0x0000000000367805 */ /* 0x000fc4000001ff00 */
[----:B------:R-:W-:Y:S01]  /*14470*/  MOV R3, 0x3f800000 ;  /* 0x3f80000000037802 */ /* 0x000fe20000000f00 */
[----:B------:R-:W-:Y:S06]  /*14480*/  @!P2 BRA `(.L_x_2869) ;  /* 0x0000002c0050a947 */ /* 0x000fec0003800000 */
[----:B------:R-:W-:Y:S01]  /*14490*/  BSSY B1, `(.L_x_2869) ;  /* 0x00002d3000017945 */ /* 0x000fe20003800000 */
[----:B------:R-:W-:Y:S01]  /*144a0*/  IMAD.MOV.U32 R12, RZ, RZ, R10 ;  /* 0x000000ffff0c7224 */ /* 0x000fe200078e000a */
[----:B------:R-:W-:Y:S01]  /*144b0*/  MOV R20, R167 ;  /* 0x000000a700147202 */ /* 0x000fe20000000f00 */
[----:B------:R-:W-:Y:S01]  /*144c0*/  IMAD.MOV.U32 R13, RZ, RZ, R8 ;  /* 0x000000ffff0d7224 */ /* 0x000fe200078e0008 */
[----:B------:R-:W-:Y:S01]  /*144d0*/  MOV R87, RZ ;  /* 0x000000ff00577202 */ /* 0x000fe20000000f00 */
[----:B------:R-:W-:Y:S02]  /*144e0*/  IMAD.MOV.U32 R21, RZ, RZ, R162 ;  /* 0x000000ffff157224 */ /* 0x000fe400078e00a2 */
[----:B------:R-:W-:-:S07]  /*144f0*/  IMAD.MOV.U32 R0, RZ, RZ, 0x3f800000 ;  /* 0x3f800000ff007424 */ /* 0x000fce00078e00ff */
.L_x_2882:
[----:B------:R-:W-:-:S04]  /*14500*/  ISETP.NE.AND P2, PT, R21, 0x1, PT ;  /* 0x000000011500780c */ /* 0x000fc80003f45270 */
[----:B------:R-:W-:-:S04]  /*14510*/  SEL R167, RZ, 0x1, P2 ;  /* 0x00000001ffa77807 */ /* 0x000fc80001000000 */
[----:B------:R-:W-:Y:S01]  /*14520*/  LOP3.LUT R167, R20, R167, RZ, 0x3c, !PT ;  /* 0x000000a714a77212 */ /* 0x000fe200078e3cff */
[----:B------:R-:W-:Y:S06]  /*14530*/  @!P0 BRA `(.L_x_2870) ;  /* 0x0000000000048947 */ /* 0x000fec0003800000 */
[----:B------:R-:W-:Y:S01]  /*14540*/  BPT.TRAP 0x1 ;  /* 0x000000040000795c */ /* 0x000fe20000300000 */
.L_x_2870:
        /* <DEDUP_REMOVED lines=8> */
.L_x_2871:
[----:B------:R-:W-:Y:S01]  /*145d0*/  BSSY B2, `(.L_x_2872) ;  /* 0x0000006000027945 */ /* 0x000fe20003800000 */
[----:B------:R-:W-:Y:S01]  /*145e0*/  IMAD R8, R162, 0x900, R6 ;  /* 0x00000900a2087824 */ /* 0x000fe200078e0206 */
[----:B------:R-:W-:Y:S02]  /*145f0*/  MOV R9, 0x40000040 ;  /* 0x4000004000097802 */ /* 0x000fe40000000f00 */
[----:B-1----:R-:W-:Y:S05]  /*14600*/  @P2 BRA `(.L_x_2873) ;  /* 0x0000000000082947 */ /* 0x002fea0003800000 */
[----:B------:R-:W1:Y:S02]  /*14610*/  SYNCS.PHASECHK.TRANS64.TRYWAIT P2, [R15+URZ+0x2a830], R10 ;  /* 0x02a8300a0f0075a7 */ /* 0x000e64000804017f */
[----:B-1----:R-:W-:Y:S05]  /*14620*/  @!P2 BRA `(.L_x_2874) ;  /* 0x000000fc0080a947 */ /* 0x002fea0003800000 */
.L_x_2873:
[----:B------:R-:W-:Y:S05]  /*14630*/  BSYNC B2 ;  /* 0x0000000000027941 */ /* 0x000fea0003800000 */
.L_x_2872:
[----:B------:R-:W2:Y:S04]  /*14640*/  LDL.64 R88, [R1+0x28] ;  /* 0x0000280001587983 */ /* 0x000ea80000100a00 */
[----:B------:R-:W3:Y:S04]  /*14650*/  LDL.64 R206, [R1+0x20] ;  /* 0x0000200001ce7983 */ /* 0x000ee80000100a00 */
[----:B------:R-:W4:Y:S01]  /*14660*/  LDL.64 R212, [R1+0x18] ;  /* 0x0000180001d47983 */ /* 0x000f220000100a00 */
[C---:B------:R-:W-:Y:S02]  /*14670*/  R2UR UR6, R8.reuse ;  /* 0x00000000080672ca */ /* 0x040fe400000e0000 */
[----:B------:R-:W-:Y:S01]  /*14680*/  R2UR UR7, R9 ;  /* 0x00000000090772ca */ /* 0x000fe200000e0000 */
[----:B------:R-:W5:Y:S01]  /*14690*/  LDL.64 R210, [R1+0x10] ;  /* 0x0000100001d27983 */ /* 0x000f620000100a00 */
[----:B01----:R-:W-:-:S02]  /*146a0*/  VIADD R10, R8, 0x2 ;  /* 0x00000002080a7836 */ /* 0x003fc40000000000 */
[----:B------:R-:W-:Y:S01]  /*146b0*/  IMAD.MOV.U32 R11, RZ, RZ, 0x40000040 ;  /* 0x40000040ff0b7424 */ /* 0x000fe200078e00ff */
[----:B------:R-:W5:Y:S01]  /*146c0*/  LDL.64 R208, [R1+0x8] ;  /* 0x0000080001d07983 */ /* 0x000f620000100a00 */
        /* <DEDUP_REMOVED lines=10> */
[----:B------:R-:W2:Y:S01]  /*14770*/  LDL.64 R206, [R1] ;  /* 0x0000000001ce7983 */ /* 0x000ea20000100a00 */
[----:B------:R-:W-:-:S02]  /*14780*/  WARPGROUP.DEPBAR.LE gsb0, 0x0 ;  /* 0x00008000000079c5 */ /* 0x000fc40000010000 */
[----:B------:R-:W-:-:S07]  /*14790*/  WARPGROUP.ARRIVE ;  /* 0x00000000000079c5 */ /* 0x000fce0000000000 */
[----:B------:R-:W-:Y:S01]  /*147a0*/  HGMMA.64x96x16.F32 R88, gdesc[UR4], R88, gsb0 ;  /* 0x01600000045879f0 */ /* 0x000fe20008000858 */
[----:B------:R-:W-:Y:S02]  /*147b0*/  R2UR UR6, R10 ;  /* 0x000000000a0672ca */ /* 0x000fe400000e0000 */
[----:B------:R-:W-:Y:S02]  /*147c0*/  R2UR UR7, R11 ;  /* 0x000000000b0772ca */ /* 0x000fe400000e0000 */
[----:B----4-:R-:W-:Y:S02]  /*147d0*/  R2UR UR4, R212 ;  /* 0x00000000d40472ca */ /* 0x010fe400000e0000 */
[----:B------:R-:W-:Y:S01]  /*147e0*/  R2UR UR5, R213 ;  /* 0x00000000d50572ca */ /* 0x000fe200000e0000 */
[----:B------:R-:W-:Y:S01]  /*147f0*/  VIADD R10, R8, 0x6 ;  /* 0x00000006080a7836 */ /* 0x000fe20000000000 */
[----:B------:R-:W-:Y:S01]  /*14800*/  MOV R11, 0x40000040 ;  /* 0x40000040000b7802 */ /* 0x000fe20000000f00 */
[----:B------:R-:W-:-:S02]  /*14810*/  WARPGROUP.DEPBAR.LE gsb0, 0x0 ;  /* 0x00008000000079c5 */ /* 0x000fc40000010000 */
[----:B------:R-:W-:-:S08]  /*14820*/  WARPGROUP.ARRIVE ;  /* 0x00000000000079c5 */ /* 0x000fd00000000000 */
[----:B------:R-:W-:Y:S01]  /*14830*/  HGMMA.64x96x16.F32 R88, gdesc[UR4], R88, gsb0 ;  /* 0x01600000045879f0 */ /* 0x000fe20008000858 */
[----:B------:R-:W-:Y:S02]  /*14840*/  R2UR UR6, R10 ;  /* 0x000000000a0672ca */ /* 0x000fe400000e0000 */
[----:B------:R-:W-:Y:S02]  /*14850*/  R2UR UR7, R11 ;  /* 0x000000000b0772ca */ /* 0x000fe400000e0000 */
[----:B-----5:R-:W-:Y:S02]  /*14860*/  R2UR UR4, R210 ;  /* 0x00000000d20472ca */ /* 0x020fe400000e0000 */
        /* <DEDUP_REMOVED lines=17> */
[----:B--2---:R-:W-:Y:S02]  /*14980*/  R2UR UR4, R206 ;  /* 0x00000000ce0472ca */ /* 0x004fe400000e0000 */
[----:B------:R-:W-:Y:S01]  /*14990*/  R2UR UR5, R207 ;  /* 0x00000000cf0572ca */ /* 0x000fe200000e0000 */
[----:B------:R-:W-:Y:S01]  /*149a0*/  VIADD R10, R8, 0x304 ;  /* 0x00000304080a7836 */ /* 0x000fe20000000000 */
[----:B------:R-:W-:Y:S01]  /*149b0*/  MOV R11, 0x40000040 ;  /* 0x40000040000b7802 */ /* 0x000fe20000000f00 */
        /* <DEDUP_REMOVED lines=25> */
[----:B------:R-:W-:Y:S01]  /*14b50*/  VIADD R10, R8, 0x602 ;  /* 0x00000602080a7836 */ /* 0x000fe20000000000 */
[----:B------:R-:W-:Y:S01]  /*14b60*/  MOV R11, 0x40000040 ;  /* 0x40000040000b7802 */ /* 0x000fe20000000f00 */
        /* <DEDUP_REMOVED lines=95> */
.L_x_2875:
[----:B------:R-:W-:Y:S01]  /*15160*/  SHF.L.U32 R3, R20, 0x1f, RZ ;  /* 0x0000001f14037819 */ /* 0x000fe200000006ff */
[----:B------:R-:W-:-:S04]  /*15170*/  IMAD R11, R21, 0x8, R2 ;  /* 0x00000008150b7824 */ /* 0x000fc800078e0202 */
[----:B------:R0:W1:Y:S01]  /*15180*/  SYNCS.PHASECHK.TRANS64.TRYWAIT P2, [R11+URZ+0x2a850], R3 ;  /* 0x02a850030b0075a7 */ /* 0x000062000804017f */
[----:B------:R-:W-:Y:S05]  /*15190*/  @!P0 BRA `(.L_x_2876) ;  /* 0x0000000000048947 */ /* 0x000fea0003800000 */
[----:B------:R-:W-:Y:S01]  /*151a0*/  BPT.TRAP 0x1 ;  /* 0x000000040000795c */ /* 0x000fe20000300000 */
.L_x_2876:
[----:B------:R-:W-:Y:S01]  /*151b0*/  IADD3 R0, R2, 0x400, RZ ;  /* 0x0000040002007810 */ /* 0x000fe20007ffe0ff */
[----:B------:R-:W-:Y:S03]  /*151c0*/  BSSY B2, `(.L_x_2877) ;  /* 0x0000008000027945 */ /* 0x000fe60003800000 */
[----:B------:R-:W-:-:S04]  /*151d0*/  SHF.R.U32.HI R0, RZ, 0x4, R0 ;  /* 0x00000004ff007819 */ /* 0x000fc80000011600 */
[----:B------:R-:W-:-:S04]  /*151e0*/  LOP3.LUT R0, R0, 0x3fff, RZ, 0xc0, !PT ;  /* 0x00003fff00007812 */ /* 0x000fc800078ec0ff */
[----:B------:R-:W-:-:S05]  /*151f0*/  LOP3.LUT R0, R0, 0x3000000, RZ, 0xfc, !PT ;  /* 0x0300000000007812 */ /* 0x000fca00078efcff */
[----:B------:R-:W-:Y:S01]  /*15200*/  IMAD R0, R21, 0x600, R0 ;  /* 0x0000060015007824 */ /* 0x000fe200078e0200 */
[----:B-1----:R-:W-:Y:S06]  /*15210*/  @P2 BRA `(.L_x_2878) ;  /* 0x0000000000082947 */ /* 0x002fec0003800000 */
[----:B------:R-:W1:Y:S02]  /*15220*/  SYNCS.PHASECHK.TRANS64.TRYWAIT P2, [R11+URZ+0x2a850], R3 ;  /* 0x02a850030b0075a7 */ /* 0x000e64000804017f */
[----:B-1----:R-:W-:Y:S05]  /*15230*/  @!P2 BRA `(.L_x_2879) ;  /* 0x000000f00090a947 */ /* 0x002fea0003800000 */
.L_x_2878:
[----:B------:R-:W-:Y:S05]  /*15240*/  BSYNC B2 ;  /* 0x0000000000027941 */ /* 0x000fea0003800000 */
.L_x_2877:
        /* <DEDUP_REMOVED lines=44> */
.L_x_2880:
[----:B------:R-:W2:Y:S01]  /*15510*/  @P1 LDC R9, c[0x0][0x44c] ;  /* 0x00011300ff091b82 */ /* 0x000ea20000000800 */
[----:B------:R-:W-:Y:S01]  /*15520*/  FMUL.FTZ R10, R94, UR39 ;  /* 0x000000275e0a7c20 */ /* 0x000fe20008410000 */
[----:B------:R-:W-:Y:S02]  /*15530*/  IMAD.IADD R8, R189, 0x1, R184 ;  /* 0x00000001bd087824 */ /* 0x000fe400078e02b8 */
[----:B------:R-:W-:Y:S01]  /*15540*/  FMUL.FTZ R137, R88, UR39 ;  /* 0x0000002758897c20 */ /* 0x000fe20008410000 */
[----:B------:R-:W-:Y:S01]  /*15550*/  FMUL.FTZ R136, R89, UR39 ;  /* 0x0000002759887c20 */ /* 0x000fe20008410000 */
[----:B------:R-:W-:Y:S01]  /*15560*/  FMUL.FTZ R139, R92, UR39 ;  /* 0x000000275c8b7c20 */ /* 0x000fe20008410000 */
[----:B------:R-:W-:Y:S01]  /*15570*/  FMUL.FTZ R138, R93, UR39 ;  /* 0x000000275d8a7c20 */ /* 0x000fe20008410000 */
[----:B------:R-:W-:Y:S01]  /*15580*/  FMUL.FTZ R20, R95, UR39 ;  /* 0x000000275f147c20 */ /* 0x000fe20008410000 */
[----:B------:R-:W3:Y:S01]  /*15590*/  @P1 LDC R94, c[0x0][0x450] ;  /* 0x00011400ff5e1b82 */ /* 0x000ee20000000800 */
        /* <DEDUP_REMOVED lines=15> */
[----:B--2---:R-:W-:Y:S01]  /*15690*/  @P1 IMAD.HI.U32 R9, R8, R9, RZ ;  /* 0x0000000908091227 */ /* 0x004fe200078e00ff */
[----:B------:R-:W2:Y:S03]  /*156a0*/  MUFU.TANH R139, R139 ;  /* 0x0000008b008b7308 */ /* 0x000ea60000002400 */
[----:B------:R-:W-:Y:S01]  /*156b0*/  FMUL.FTZ R107, R109, UR39 ;  /* 0x000000276d6b7c20 */ /* 0x000fe20008410000 */
[----:B01----:R-:W-:Y:S01]  /*156c0*/  FMUL.FTZ R3, R91, UR39 ;  /* 0x000000275b037c20 */ /* 0x003fe20008410000 */
[----:B------:R-:W-:Y:S01]  /*156d0*/  FMUL.FTZ R91, R106, UR39 ;  /* 0x000000276a5b7c20 */ /* 0x000fe20008410000 */
[----:B------:R-:W-:Y:S01]  /*156e0*/  FMUL.FTZ R109, R112, UR39 ;  /* 0x00000027706d7c20 */ /* 0x000fe20008410000 */
[----:B------:R-:W-:Y:S01]  /*156f0*/  FMUL.FTZ R113, R113, UR39 ;  /* 0x0000002771717c20 */ /* 0x000fe20008410000 */
[----:B------:R-:W-:Y:S01]  /*15700*/  FMUL.FTZ R93, R110, UR39 ;  /* 0x000000276e5d7c20 */ /* 0x000fe20008410000 */
[----:B---3--:R-:W-:Y:S01]  /*15710*/  @P1 SHF.R.U32.HI R8, RZ, R94, R9 ;  /* 0x0000005eff081219 */ /* 0x008fe20000011609 */
[----:B------:R-:W-:Y:S01]  /*15720*/  IMAD.MOV.U32 R9, RZ, RZ, -0x60 ;  /* 0xffffffa0ff097424 */ /* 0x000fe200078e00ff */
[----:B------:R-:W0:Y:S01]  /*15730*/  MUFU.TANH R138, R138 ;  /* 0x0000008a008a7308 */ /* 0x000e220000002400 */
[----:B------:R-:W-:Y:S01]  /*15740*/  FMUL.FTZ R116, R116, UR39 ;  /* 0x0000002774747c20 */ /* 0x000fe20008410000 */
[----:B------:R-:W-:Y:S01]  /*15750*/  FMUL.FTZ R120, R120, UR39 ;  /* 0x0000002778787c20 */ /* 0x000fe20008410000 */
[----:B------:R-:W1:Y:S01]  /*15760*/  SHFL.IDX PT, R94, R8, RZ, 0x1c1f ;  /* 0x001c1fff085e7589 */ /* 0x000e6200000e0000 */
[----:B------:R-:W-:-:S02]  /*15770*/  IMAD R9, R14, R9, 0x1 ;  /* 0x000000010e097424 */ /* 0x000fc400078e0209 */
[----:B------:R-:W-:Y:S01]  /*15780*/  FMUL.FTZ R117, R117, UR39 ;  /* 0x0000002775757c20 */ /* 0x000fe20008410000 */
[----:B------:R-:W-:Y:S01]  /*15790*/  FMUL.FTZ R142, R124, UR39 ;  /* 0x000000277c8e7c20 */ /* 0x000fe20008410000 */
[----:B------:R-:W-:Y:S01]  /*157a0*/  FMUL.FTZ R144, R125, UR39 ;  /* 0x000000277d907c20 */ /* 0x000fe20008410000 */
[----:B------:R-:W-:Y:S01]  /*157b0*/  IMAD R9, R188, -0x2, R9 ;  /* 0xfffffffebc097824 */ /* 0x000fe200078e0209 */
[----:B------:R-:W3:Y:S01]  /*157c0*/  MUFU.TANH R140, R140 ;  /* 0x0000008c008c7308 */ /* 0x000ee20000002400 */
[----:B------:R-:W-:Y:S01]  /*157d0*/  FMUL.FTZ R129, R129, UR39 ;  /* 0x0000002781817c20 */ /* 0x000fe20008410000 */
[----:B------:R-:W-:Y:S01]  /*157e0*/  FMUL.FTZ R133, R133, UR39 ;  /* 0x0000002785857c20 */ /* 0x000fe20008410000 */
[----:B------:R-:W3:Y:S01]  /*157f0*/  SHFL.IDX PT, R8, R8, 0x1, 0x1c1f ;  /* 0x003c1f0008087f89 */ /* 0x000ee200000e0000 */
[----:B------:R-:W-:-:S04]  /*15800*/  IADD3 R9, -R185, R9, R186 ;  /* 0x00000009b9097210 */ /* 0x000fc80007ffe1ba */
[----:B------:R-:W3:Y:S08]  /*15810*/  MUFU.TANH R95, R95 ;  /* 0x0000005f005f7308 */ /* 0x000ef00000002400 */
[----:B------:R-:W3:Y:S01]  /*15820*/  MUFU.TANH R141, R141 ;  /* 0x0000008d008d7308 */ /* 0x000ee20000002400 */
[----:B-1----:R-:W-:-:S04]  /*15830*/  IADD3 R97, R9, R94, RZ ;  /* 0x0000005e09617210 */ /* 0x002fc80007ffe0ff */
[C---:B------:R-:W-:Y:S02]  /*15840*/  ISETP.GT.AND P2, PT, R97.reuse, RZ, PT ;  /* 0x000000ff6100720c */ /* 0x040fe40003f44270 */
[----:B------:R-:W-:Y:S01]  /*15850*/  ISETP.GT.AND P3, PT, R97, 0x1, PT ;  /* 0x000000016100780c */ /* 0x000fe20003f64270 */
[----:B------:R-:W1:Y:S01]  /*15860*/  MUFU.TANH R99, R99 ;  /* 0x0000006300637308 */ /* 0x000e620000002400 */
[----:B----4-:R-:W-:Y:S02]  /*15870*/  FSEL R94, R137, -INF , P2 ;  /* 0xff800000895e7808 */ /* 0x010fe40001000000 */
[C---:B------:R-:W-:Y:S02]  /*15880*/  ISETP.GT.AND P2, PT, R97.reuse, 0x8, PT ;  /* 0x000000086100780c */ /* 0x040fe40003f44270 */
[----:B-----5:R-:W-:Y:S02]  /*15890*/  FSEL R96, R136, -INF , P3 ;  /* 0xff80000088607808 */ /* 0x020fe40001800000 */
[----:B------:R-:W-:Y:S01]  /*158a0*/  FMNMX.FTZ R143, R94, R13, !PT ;  /* 0x0000000d5e8f7209 */ /* 0x000fe20007810000 */
[----:B------:R-:W4:Y:S01]  /*158b0*/  MUFU.TANH R103, R103 ;  /* 0x0000006700677308 */ /* 0x000f220000002400 */
[----:B------:R-:W-:-:S02]  /*158c0*/  ISETP.GT.AND P3, PT, R97, 0x9, PT ;  /* 0x000000096100780c */ /* 0x000fc40003f64270 */
[----:B--2---:R-:W-:Y:S02]  /*158d0*/  FSEL R98, R139, -INF , P2 ;  /* 0xff8000008b627808 */ /* 0x004fe40001000000 */
[----:B------:R-:W-:Y:S02]  /*158e0*/  FMNMX.FTZ R143, R96, R143, !PT ;  /* 0x0000008f608f7209 */ /* 0x000fe40007810000 */
[C---:B------:R-:W-:Y:S01]  /*158f0*/  ISETP.GT.AND P2, PT, R97.reuse, 0x10, PT ;  /* 0x000000106100780c */ /* 0x040fe20003f44270 */
[----:B------:R-:W2:Y:S01]  /*15900*/  MUFU.TANH R101, R101 ;  /* 0x0000006500657308 */ /* 0x000ea20000002400 */
[----:B0-----:R-:W-:Y:S02]  /*15910*/  FSEL R100, R138, -INF , P3 ;  /* 0xff8000008a647808 */ /* 0x001fe40001800000 */
[----:B------:R-:W-:Y:S02]  /*15920*/  FMNMX.FTZ R143, R98, R143, !PT ;  /* 0x0000008f628f7209 */ /* 0x000fe40007810000 */
[----:B------:R-:W-:-:S02]  /*15930*/  ISETP.GT.AND P3, PT, R97, 0x11, PT ;  /* 0x000000116100780c */ /* 0x000fc40003f64270 */
[----:B---3--:R-:W-:Y:S01]  /*15940*/  FSEL R102, R140, -INF , P2 ;  /* 0xff8000008c667808 */ /* 0x008fe20001000000 */
[----:B------:R-:W-:Y:S01]  /*15950*/  MUFU.TANH R105, R105 ;  /* 0x0000006900697308 */ /* 0x000fe20000002400 */
[----:B------:R-:W-:Y:S02]  /*15960*/  FMNMX.FTZ R143, R100, R143, !PT ;  /* 0x0000008f648f7209 */ /* 0x000fe40007810000 */
[----:B------:R-:W-:Y:S02]  /*15970*/  ISETP.GT.AND P2, PT, R97, 0x18, PT ;  /* 0x000000186100780c */ /* 0x000fe40003f44270 */
[----:B------:R-:W-:Y:S01]  /*15980*/  FSEL R104, R95, -INF , P3 ;  /* 0xff8000005f687808 */ /* 0x000fe20001800000 */
[----:B------:R-:W-:Y:S01]  /*15990*/  FMUL.FTZ R95, R121, UR39 ;  /* 0x00000027795f7c20 */ /* 0x000fe20008410000 */
[----:B------:R-:W-:Y:S01]  /*159a0*/  FMNMX.FTZ R143, R102, R143, !PT ;  /* 0x0000008f668f7209 */ /* 0x000fe20007810000 */
[----:B------:R-:W0:Y:S01]  /*159b0*/  MUFU.TANH R107, R107 ;  /* 0x0000006b006b7308 */ /* 0x000e220000002400 */
[----:B------:R-:W-:-:S02]  /*159c0*/  ISETP.GT.AND P3, PT, R97, 0x19, PT ;  /* 0x000000196100780c */ /* 0x000fc40003f64270 */
[----:B------:R-:W-:Y:S02]  /*159d0*/  FSEL R106, R141, -INF , P2 ;  /* 0xff8000008d6a7808 */ /* 0x000fe40001000000 */
[----:B------:R-:W-:Y:S02]  /*159e0*/  FMNMX.FTZ R143, R104, R143, !PT ;  /* 0x0000008f688f7209 */ /* 0x000fe40007810000 */
[----:B------:R-:W-:Y:S01]  /*159f0*/  ISETP.GT.AND P2, PT, R97, 0x20, PT ;  /* 0x000000206100780c */ /* 0x000fe20003f44270 */
[----:B------:R-:W-:Y:S01]  /*15a00*/  MUFU.TANH R109, R109 ;  /* 0x0000006d006d7308 */ /* 0x000fe20000002400 */
[----:B-1----:R-:W-:Y:S01]  /*15a10*/  FSEL R108, R99, -INF , P3 ;  /* 0xff800000636c7808 */ /* 0x002fe20001800000 */
[----:B------:R-:W-:Y:S01]  /*15a20*/  FMUL.FTZ R99, R128, UR39 ;  /* 0x0000002780637c20 */ /* 0x000fe20008410000 */
[----:B------:R-:W-:Y:S02]  /*15a30*/  FMNMX.FTZ R143, R106, R143, !PT ;  /* 0x0000008f6a8f7209 */ /* 0x000fe40007810000 */
[----:B------:R-:W-:-:S02]  /*15a40*/  ISETP.GT.AND P3, PT, R97, 0x21, PT ;  /* 0x000000216100780c */ /* 0x000fc40003f64270 */
[----:B----4-:R-:W-:Y:S01]  /*15a50*/  FSEL R110, R103, -INF , P2 ;  /* 0xff800000676e7808 */ /* 0x010fe20001000000 */
[----:B------:R-:W1:Y:S01]  /*15a60*/  MUFU.TANH R113, R113 ;  /* 0x0000007100717308 */ /* 0x000e620000002400 */
[----:B------:R-:W-:Y:S01]  /*15a70*/  FMNMX.FTZ R143, R108, R143, !PT ;  /* 0x0000008f6c8f7209 */ /* 0x000fe20007810000 */
[----:B------:R-:W-:Y:S01]  /*15a80*/  FMUL.FTZ R103, R119, UR39 ;  /* 0x0000002777677c20 */ /* 0x000fe20008410000 */
[----:B------:R-:W-:Y:S01]  /*15a90*/  ISETP.GT.AND P2, PT, R97, 0x28, PT ;  /* 0x000000286100780c */ /* 0x000fe20003f44270 */
[----:B------:R-:W-:Y:S01]  /*15aa0*/  FMUL.FTZ R119, R135, UR39 ;  /* 0x0000002787777c20 */ /* 0x000fe20008410000 */
[----:B--2---:R-:W-:Y:S01]  /*15ab0*/  FSEL R112, R101, -INF , P3 ;  /* 0xff80000065707808 */ /* 0x004fe20001800000 */
[----:B------:R-:W-:Y:S01]  /*15ac0*/  FMUL.FTZ R101, R118, UR39 ;  /* 0x0000002776657c20 */ /* 0x000fe20008410000 */
[----:B------:R-:W-:Y:S01]  /*15ad0*/  FMNMX.FTZ R143, R110, R143, !PT ;  /* 0x0000008f6e8f7209 */ /* 0x000fe20007810000 */
[----:B------:R0:W2:Y:S01]  /*15ae0*/  MUFU.TANH R137, R116 ;  /* 0x0000007400897308 */ /* 0x0000a20000002400 */
[----:B------:R-:W-:Y:S01]  /*15af0*/  ISETP.GT.AND P3, PT, R97, 0x29, PT ;  /* 0x000000296100780c */ /* 0x000fe20003f64270 */
[----:B------:R-:W-:Y:S01]  /*15b00*/  FMUL.FTZ R118, R134, UR39 ;  /* 0x0000002786767c20 */ /* 0x000fe20008410000 */
[----:B------:R-:W-:-:S05]  /*15b10*/  FMNMX.FTZ R143, R112, R143, !PT ;  /* 0x0000008f708f7209 */ /* 0x000fca0007810000 */
[----:B------:R3:W-:Y:S01]  /*15b20*/  MUFU.TANH R140, R120 ;  /* 0x00000078008c7308 */ /* 0x0007e20000002400 */
[----:B0-----:R-:W-:Y:S01]  /*15b30*/  FSEL R116, R107, -INF , P3 ;  /* 0xff8000006b747808 */ /* 0x001fe20001800000 */
[----:B------:R-:W-:Y:S01]  /*15b40*/  FMUL.FTZ R107, R123, UR39 ;  /* 0x000000277b6b7c20 */ /* 0x000fe20008410000 */
[----:B------:R-:W-:-:S04]  /*15b50*/  ISETP.GT.AND P3, PT, R97, 0x31, PT ;  /* 0x000000316100780c */ /* 0x000fc80003f64270 */
[----:B-1----:R-:W-:Y:S01]  /*15b60*/  FSEL R128, R113, -INF , P3 ;  /* 0xff80000071807808 */ /* 0x002fe20001800000 */
[----:B------:R-:W0:Y:S01]  /*15b70*/  MUFU.TANH R117, R117 ;  /* 0x0000007500757308 */ /* 0x000e220000002400 */
[----:B---3--:R-:W-:Y:S01]  /*15b80*/  FSEL R120, R105, -INF , P2 ;  /* 0xff80000069787808 */ /* 0x008fe20001000000 */
[----:B------:R-:W-:Y:S01]  /*15b90*/  FMUL.FTZ R105, R122, UR39 ;  /* 0x000000277a697c20 */ /* 0x000fe20008410000 */
[----:B------:R-:W-:Y:S01]  /*15ba0*/  ISETP.GT.AND P2, PT, R97, 0x30, PT ;  /* 0x000000306100780c */ /* 0x000fe20003f44270 */
[----:B------:R-:W-:Y:S01]  /*15bb0*/  FMUL.FTZ R113, R130, UR39 ;  /* 0x0000002782717c20 */ /* 0x000fe20008410000 */
[----:B------:R-:W-:Y:S02]  /*15bc0*/  FMNMX.FTZ R143, R120, R143, !PT ;  /* 0x0000008f788f7209 */ /* 0x000fe40007810000 */
[----:B------:R-:W-:Y:S01]  /*15bd0*/  FSEL R124, R109, -INF , P2 ;  /* 0xff8000006d7c7808 */ /* 0x000fe20001000000 */
[----:B------:R-:W-:Y:S01]  /*15be0*/  MUFU.TANH R95, R95 ;  /* 0x0000005f005f7308 */ /* 0x000fe20000002400 */
[----:B------:R-:W-:Y:S01]  /*15bf0*/  FMNMX.FTZ R143, R116, R143, !PT ;  /* 0x0000008f748f7209 */ /* 0x000fe20007810000 */
[----:B------:R-:W-:Y:S01]  /*15c00*/  FMUL.FTZ R109, R126, UR39 ;  /* 0x000000277e6d7c20 */ /* 0x000fe20008410000 */
[----:B------:R-:W-:-:S02]  /*15c10*/  ISETP.GT.AND P2, PT, R97, 0x38, PT ;  /* 0x000000386100780c */ /* 0x000fc40003f44270 */
[----:B------:R-:W-:Y:S02]  /*15c20*/  FMNMX.FTZ R143, R124, R143, !PT ;  /* 0x0000008f7c8f7209 */ /* 0x000fe40007810000 */
[----:B------:R-:W-:Y:S01]  /*15c30*/  ISETP.GT.AND P3, PT, R97, 0x39, PT ;  /* 0x000000396100780c */ /* 0x000fe20003f64270 */
[----:B------:R-:W1:Y:S01]  /*15c40*/  MUFU.TANH R142, R142 ;  /* 0x0000008e008e7308 */ /* 0x000e620000002400 */
[----:B--2---:R-:W-:Y:S02]  /*15c50*/  FSEL R136, R137, -INF , P2 ;  /* 0xff80000089887808 */ /* 0x004fe40001000000 */
[----:B------:R-:W-:Y:S02]  /*15c60*/  FMNMX.FTZ R143, R128, R143, !PT ;  /* 0x0000008f808f7209 */ /* 0x000fe40007810000 */
[----:B------:R-:W-:Y:S02]  /*15c70*/  ISETP.GT.AND P2, PT, R97, 0x40, PT ;  /* 0x000000406100780c */ /* 0x000fe40003f44270 */
[----:B0-----:R-:W-:Y:S01]  /*15c80*/  FSEL R138, R117, -INF , P3 ;  /* 0xff800000758a7808 */ /* 0x001fe20001800000 */
[----:B------:R-:W0:Y:S01]  /*15c90*/  MUFU.TANH R144, R144 ;  /* 0x0000009000907308 */ /* 0x000e220000002400 */
[----:B------:R-:W-:Y:S01]  /*15ca0*/  FMNMX.FTZ R143, R136, R143, !PT ;  /* 0x0000008f888f7209 */ /* 0x000fe20007810000 */
[----:B------:R-:W-:Y:S01]  /*15cb0*/  IMAD.IADD R117, R9, 0x1, R8 ;  /* 0x0000000109757824 */ /* 0x000fe200078e0208 */
[----:B------:R-:W-:Y:S01]  /*15cc0*/  ISETP.GT.AND P3, PT, R97, 0x41, PT ;  /* 0x000000416100780c */ /* 0x000fe20003f64270 */
[----:B------:R-:W-:Y:S01]  /*15cd0*/  IMAD.U32 R9, RZ, RZ, UR43 ;  /* 0x0000002bff097e24 */ /* 0x000fe2000f8e00ff */
[----:B------:R-:W-:-:S02]  /*15ce0*/  FSEL R140, R140, -INF , P2 ;  /* 0xff8000008c8c7808 */ /* 0x000fc40001000000 */
[----:B------:R-:W-:Y:S01]  /*15cf0*/  FMNMX.FTZ R143, R138, R143, !PT ;  /* 0x0000008f8a8f7209 */ /* 0x000fe20007810000 */
[----:B------:R2:W3:Y:S01]  /*15d00*/  MUFU.TANH R146, R99 ;  /* 0x0000006300927308 */ /* 0x0004e20000002400 */
[C---:B------:R-:W-:Y:S02]  /*15d10*/  ISETP.GT.AND P2, PT, R97.reuse, 0x48, PT ;  /* 0x000000486100780c */ /* 0x040fe40003f44270 */
[----:B------:R-:W-:Y:S02]  /*15d20*/  FMNMX.FTZ R143, R140, R143, !PT ;  /* 0x0000008f8c8f7209 */ /* 0x000fe40007810000 */
[----:B-1----:R-:W-:Y:S02]  /*15d30*/  FSEL R142, R142, -INF , P2 ;  /* 0xff8000008e8e7808 */ /* 0x002fe40001000000 */
[----:B------:R-:W-:Y:S01]  /*15d40*/  ISETP.GT.AND P2, PT, R97, 0x50, PT ;  /* 0x000000506100780c */ /* 0x000fe20003f44270 */
[----:B------:R-:W1:Y:S01]  /*15d50*/  MUFU.TANH R129, R129 ;  /* 0x0000008100817308 */ /* 0x000e620000002400 */
[----:B--2---:R-:W-:Y:S01]  /*15d60*/  FMUL.FTZ R99, R132, UR39 ;  /* 0x0000002784637c20 */ /* 0x004fe20008410000 */
[----:B------:R-:W-:Y:S01]  /*15d70*/  FSEL R132, R95, -INF , P3 ;  /* 0xff8000005f847808 */ /* 0x000fe20001800000 */
[----:B------:R-:W-:Y:S01]  /*15d80*/  FMUL.FTZ R95, R111, UR39 ;  /* 0x000000276f5f7c20 */ /* 0x000fe20008410000 */
[----:B------:R-:W-:Y:S01]  /*15d90*/  ISETP.GT.AND P3, PT, R97, 0x49, PT ;  /* 0x000000496100780c */ /* 0x000fe20003f64270 */
[----:B------:R-:W-:Y:S01]  /*15da0*/  FMUL.FTZ R111, R127, UR39 ;  /* 0x000000277f6f7c20 */ /* 0x000fe20008410000 */
[----:B------:R-:W-:-:S02]  /*15db0*/  FMNMX.FTZ R143, R132, R143, !PT ;  /* 0x0000008f848f7209 */ /* 0x000fc40007810000 */
[----:B------:R-:W2:Y:S01]  /*15dc0*/  MUFU.TANH R99, R99 ;  /* 0x0000006300637308 */ /* 0x000ea20000002400 */
[----:B0-----:R-:W-:Y:S02]  /*15dd0*/  FSEL R144, R144, -INF , P3 ;  /* 0xff80000090907808 */ /* 0x001fe40001800000 */
[----:B------:R-:W-:Y:S02]  /*15de0*/  FMNMX.FTZ R143, R142, R143, !PT ;  /* 0x0000008f8e8f7209 */ /* 0x000fe40007810000 */
[C---:B------:R-:W-:Y:S02]  /*15df0*/  ISETP.GT.AND P3, PT, R97.reuse, 0x51, PT ;  /* 0x000000516100780c */ /* 0x040fe40003f64270 */
[----:B---3--:R-:W-:Y:S01]  /*15e00*/  FSEL R146, R146, -INF , P2 ;  /* 0xff80000092927808 */ /* 0x008fe20001000000 */
[----:B------:R-:W0:Y:S01]  /*15e10*/  MUFU.TANH R133, R133 ;  /* 0x0000008500857308 */ /* 0x000e220000002400 */
[----:B------:R-:W-:Y:S02]  /*15e20*/  FMNMX.FTZ R143, R144, R143, !PT ;  /* 0x0000008f908f7209 */ /* 0x000fe40007810000 */
[----:B------:R-:W-:-:S02]  /*15e30*/  ISETP.GT.AND P2, PT, R97, 0x58, PT ;  /* 0x000000586100780c */ /* 0x000fc40003f44270 */
[----:B-1----:R-:W-:Y:S02]  /*15e40*/  FSEL R148, R129, -INF , P3 ;  /* 0xff80000081947808 */ /* 0x002fe40001800000 */
[----:B------:R-:W-:Y:S01]  /*15e50*/  FMNMX.FTZ R143, R146, R143, !PT ;  /* 0x0000008f928f7209 */ /* 0x000fe20007810000 */
[----:B------:R-:W1:Y:S01]  /*15e60*/  MUFU.TANH R0, R0 ;  /* 0x0000000000007308 */ /* 0x000e620000002400 */
[----:B------:R-:W-:Y:S01]  /*15e70*/  ISETP.GT.AND P3, PT, R97, 0x59, PT ;  /* 0x000000596100780c */ /* 0x000fe20003f64270 */
[----:B------:R-:W-:Y:S01]  /*15e80*/  FMUL.FTZ R97, R114, UR39 ;  /* 0x0000002772617c20 */ /* 0x000fe20008410000 */
[----:B--2---:R-:W-:Y:S01]  /*15e90*/  FSEL R150, R99, -INF , P2 ;  /* 0xff80000063967808 */ /* 0x004fe20001000000 */
[----:B------:R-:W-:Y:S01]  /*15ea0*/  FMUL.FTZ R99, R115, UR39 ;  /* 0x0000002773637c20 */ /* 0x000fe20008410000 */
[----:B------:R-:W-:Y:S01]  /*15eb0*/  FMNMX.FTZ R143, R148, R143, !PT ;  /* 0x0000008f948f7209 */ /* 0x000fe20007810000 */
[----:B------:R-:W-:Y:S01]  /*15ec0*/  FMUL.FTZ R115, R131, UR39 ;  /* 0x0000002783737c20 */ /* 0x000fe20008410000 */
[----:B------:R-:W-:Y:S01]  /*15ed0*/  ISETP.GT.AND P2, PT, R117, RZ, PT ;  /* 0x000000ff7500720c */ /* 0x000fe20003f44270 */
[----:B------:R-:W2:Y:S01]  /*15ee0*/  MUFU.TANH R3, R3 ;  /* 0x0000000300037308 */ /* 0x000ea20000002400 */
[----:B0-----:R-:W-:-:S02]  /*15ef0*/  FSEL R114, R133, -INF , P3 ;  /* 0xff80000085727808 */ /* 0x001fc40001800000 */
[----:B------:R-:W-:Y:S02]  /*15f00*/  FMNMX.FTZ R143, R150, R143, !PT ;  /* 0x0000008f968f7209 */ /* 0x000fe40007810000 */
[C---:B------:R-:W-:Y:S02]  /*15f10*/  ISETP.GT.AND P3, PT, R117.reuse, 0x1, PT ;  /* 0x000000017500780c */ /* 0x040fe40003f64270 */
[----:B------:R-:W-:Y:S01]  /*15f20*/  FMNMX.FTZ R143, R114, R143, !PT ;  /* 0x0000008f728f7209 */ /* 0x000fe20007810000 */
[----:B------:R-:W0:Y:S01]  /*15f30*/  MUFU.TANH R10, R10 ;  /* 0x0000000a000a7308 */ /* 0x000e220000002400 */
[----:B-1----:R-:W-:Y:S02]  /*15f40*/  FSEL R0, R0, -INF , P2 ;  /* 0xff80000000007808 */ /* 0x002fe40001000000 */
[C---:B------:R-:W-:Y:S01]  /*15f50*/  ISETP.GT.AND P4, PT, R117.reuse, 0x8, PT ;  /* 0x000000087500780c */ /* 0x040fe20003f84270 */
[----:B------:R-:W1:Y:S01]  /*15f60*/  SHFL.BFLY PT, R152, R143, 0x2, 0x1f ;  /* 0x0c401f008f987f89 */ /* 0x000e6200000e0000 */
[----:B------:R-:W-:-:S03]  /*15f70*/  ISETP.GT.AND P5, PT, R117, 0x9, PT ;  /* 0x000000097500780c */ /* 0x000fc60003fa4270 */
[----:B------:R-:W3:Y:S01]  /*15f80*/  MUFU.TANH R20, R20 ;  /* 0x0000001400147308 */ /* 0x000ee20000002400 */
[----:B--2---:R-:W-:Y:S02]  /*15f90*/  FSEL R122, R3, -INF , P3 ;  /* 0xff800000037a7808 */ /* 0x004fe40001800000 */
[----:B------:R-:W-:Y:S02]  /*15fa0*/  FMNMX.FTZ R3, R0, R12, !PT ;  /* 0x0000000c00037209 */ /* 0x000fe40007810000 */
[----:B------:R-:W-:-:S03]  /*15fb0*/  ISETP.GT.AND P3, PT, R117, 0x10, PT ;  /* 0x000000107500780c */ /* 0x000fc60003f64270 */
[----:B------:R-:W2:Y:S01]  /*15fc0*/  MUFU.TANH R21, R21 ;  /* 0x0000001500157308 */ /* 0x000ea20000002400 */
[----:B0-----:R-:W-:Y:S02]  /*15fd0*/  FSEL R126, R10, -INF , P4 ;  /* 0xff8000000a7e7808 */ /* 0x001fe40002000000 */
[----:B------:R-:W-:-:S05]  /*15fe0*/  ISETP.GT.AND P4, PT, R117, 0x11, PT ;  /* 0x000000117500780c */ /* 0x000fca0003f84270 */
[----:B------:R-:W0:Y:S01]  /*15ff0*/  MUFU.TANH R88, R88 ;  /* 0x0000005800587308 */ /* 0x000e220000002400 */
[----:B---3--:R-:W-:Y:S02]  /*16000*/  FSEL R20, R20, -INF , P5 ;  /* 0xff80000014147808 */ /* 0x008fe40002800000 */
[----:B-1----:R-:W-:-:S05]  /*16010*/  FMNMX.FTZ R152, R143, R152, !PT ;  /* 0x000000988f987209 */ /* 0x002fca0007810000 */
[----:B------:R-:W-:Y:S01]  /*16020*/  MUFU.TANH R89, R89 ;  /* 0x0000005900597308 */ /* 0x000fe20000002400 */
[----:B------:R-:W1:Y:S01]  /*16030*/  SHFL.BFLY PT, R121, R152, 0x1, 0x1f ;  /* 0x0c201f0098797f89 */ /* 0x000e6200000e0000 */
[----:B--2---:R-:W-:Y:S02]  /*16040*/  FSEL R130, R21, -INF , P3 ;  /* 0xff80000015827808 */ /* 0x004fe40001800000 */
[----:B------:R-:W-:-:S04]  /*16050*/  ISETP.GT.AND P3, PT, R117, 0x18, PT ;  /* 0x000000187500780c */ /* 0x000fc80003f64270 */
[----:B------:R-:W2:Y:S01]  /*16060*/  MUFU.TANH R90, R90 ;  /* 0x0000005a005a7308 */ /* 0x000ea20000002400 */
[----:B0-----:R-:W-:Y:S02]  /*16070*/  FSEL R88, R88, -INF , P4 ;  /* 0xff80000058587808 */ /* 0x001fe40002000000 */
[----:B------:R-:W-:-:S05]  /*16080*/  ISETP.GT.AND P4, PT, R117, 0x19, PT ;  /* 0x000000197500780c */ /* 0x000fca0003f84270 */
[----:B------:R-:W0:Y:S08]  /*16090*/  MUFU.TANH R91, R91 ;  /* 0x0000005b005b7308 */ /* 0x000e300000002400 */
[----:B------:R-:W3:Y:S01]  /*160a0*/  MUFU.TANH R92, R92 ;  /* 0x0000005c005c7308 */ /* 0x000ee20000002400 */
[----:B-1----:R-:W-:Y:S02]  /*160b0*/  FMNMX.FTZ R8, R152, R121, !PT ;  /* 0x0000007998087209 */ /* 0x002fe40007810000 */
[----:B------:R-:W-:-:S02]  /*160c0*/  FMNMX.FTZ R121, R122, R3, !PT ;  /* 0x000000037a797209 */ /* 0x000fc40007810000 */
[C---:B------:R-:W-:Y:S01]  /*160d0*/  FSETP.NEU.FTZ.AND P2, PT, R8.reuse, -INF , PT ;  /* 0xff8000000800780b */ /* 0x040fe20003f5d000 */
[----:B------:R-:W-:Y:S01]  /*160e0*/  FMUL.FTZ R123, R8, R9 ;  /* 0x00000009087b7220 */ /* 0x000fe20000410000 */
[----:B------:R-:W-:Y:S01]  /*160f0*/  FMNMX.FTZ R121, R126, R121, !PT ;  /* 0x000000797e797209 */ /* 0x000fe20007810000 */
[----:B------:R-:W1:Y:S01]  /*16100*/  MUFU.TANH R93, R93 ;  /* 0x0000005d005d7308 */ /* 0x000e620000002400 */
[----:B--2---:R-:W-:Y:S02]  /*16110*/  FSEL R90, R90, -INF , P4 ;  /* 0xff8000005a5a7808 */ /* 0x004fe40002000000 */
[----:B------:R-:W-:Y:S02]  /*16120*/  FMNMX.FTZ R121, R20, R121, !PT ;  /* 0x0000007914797209 */ /* 0x000fe40007810000 */
[----:B------:R-:W-:Y:S02]  /*16130*/  FSEL R3, R123, RZ, P2 ;  /* 0x000000ff7b037208 */ /* 0x000fe40001000000 */
        /* <DEDUP_REMOVED lines=9> */
[----:B------:R-:W4:Y:S01]  /*161d0*/  MUFU.TANH R97, R97 ;  /* 0x0000006100617308 */ /* 0x000f220000002400 */
[----:B------:R-:W-:Y:S01]  /*161e0*/  FMNMX.FTZ R121, R94, R121, !PT ;  /* 0x000000795e797209 */ /* 0x000fe20007810000 */
[-CC-:B------:R-:W-:Y:S01]  /*161f0*/  FFMA.FTZ R89, R100, R9.reuse, -R3.reuse ;  /* 0x0000000964597223 */ /* 0x180fe20000010803 */
[----:B0-----:R-:W-:Y:S01]  /*16200*/  FSEL R96, R91, -INF , P3 ;  /* 0xff8000005b607808 */ /* 0x001fe20001800000 */
[--C-:B------:R-:W-:Y:S01]  /*16210*/  FFMA.FTZ R152, R102, R9, -R3.reuse ;  /* 0x0000000966987223 */ /* 0x100fe20000010803 */
[----:B------:R-:W-:Y:S01]  /*16220*/  FMNMX.FTZ R121, R90, R121, !PT ;  /* 0x000000795a797209 */ /* 0x000fe20007810000 */
[-CC-:B------:R-:W-:Y:S01]  /*16230*/  FFMA.FTZ R91, R104, R9.reuse, -R3.reuse ;  /* 0x00000009685b7223 */ /* 0x180fe20000010803 */
[C---:B------:R-:W-:Y:S01]  /*16240*/  ISETP.GT.AND P3, PT, R117.reuse, 0x28, PT ;  /* 0x000000287500780c */ /* 0x040fe20003f64270 */
[----:B------:R-:W0:Y:S01]  /*16250*/  MUFU.TANH R99, R99 ;  /* 0x0000006300637308 */ /* 0x000e220000002400 */
[----:B---3--:R-:W-:Y:S01]  /*16260*/  FSEL R92, R92, -INF , P4 ;  /* 0xff8000005c5c7808 */ /* 0x008fe20002000000 */
[--C-:B------:R-:W-:Y:S01]  /*16270*/  FFMA.FTZ R154, R106, R9, -R3.reuse ;  /* 0x000000096a9a7223 */ /* 0x100fe20000010803 */
[----:B------:R-:W-:Y:S01]  /*16280*/  FMNMX.FTZ R121, R96, R121, !PT ;  /* 0x0000007960797209 */ /* 0x000fe20007810000 */
[-CC-:B------:R-:W-:Y:S01]  /*16290*/  FFMA.FTZ R140, R140, R9.reuse, -R3.reuse ;  /* 0x000000098c8c7223 */ /* 0x180fe20000010803 */
[----:B------:R-:W-:Y:S01]  /*162a0*/  ISETP.GT.AND P4, PT, R117, 0x29, PT ;  /* 0x000000297500780c */ /* 0x000fe20003f84270 */
[--C-:B------:R-:W-:Y:S01]  /*162b0*/  FFMA.FTZ R142, R142, R9, -R3.reuse ;  /* 0x000000098e8e7223 */ /* 0x100fe20000010803 */
[----:B-1----:R-:W-:Y:S01]  /*162c0*/  FSEL R98, R93, -INF , P3 ;  /* 0xff8000005d627808 */ /* 0x002fe20001800000 */
[----:B------:R-:W1:Y:S01]  /*162d0*/  MUFU.TANH R101, R101 ;  /* 0x0000006500657308 */ /* 0x000e620000002400 */
[----:B------:R-:W-:Y:S01]  /*162e0*/  FMNMX.FTZ R121, R92, R121, !PT ;  /* 0x000000795c797209 */ /* 0x000fe20007810000 */
[-CC-:B------:R-:W-:Y:S01]  /*162f0*/  FFMA.FTZ R93, R108, R9.reuse, -R3.reuse ;  /* 0x000000096c5d7223 */ /* 0x180fe20000010803 */
[----:B------:R-:W-:Y:S01]  /*16300*/  ISETP.GT.AND P3, PT, R117, 0x30, PT ;  /* 0x000000307500780c */ /* 0x000fe20003f64270 */
[-CC-:B------:R-:W-:Y:S01]  /*16310*/  FFMA.FTZ R108, R138, R9.reuse, -R3.reuse ;  /* 0x000000098a6c7223 */ /* 0x180fe20000010803 */
[----:B--2---:R-:W-:Y:S01]  /*16320*/  FSEL R100, R95, -INF , P4 ;  /* 0xff8000005f647808 */ /* 0x004fe20002000000 */
[--C-:B------:R-:W-:Y:S01]  /*16330*/  FFMA.FTZ R95, R110, R9, -R3.reuse ;  /* 0x000000096e5f7223 */ /* 0x100fe20000010803 */
[----:B------:R-:W-:Y:S01]  /*16340*/  FMNMX.FTZ R121, R98, R121, !PT ;  /* 0x0000007962797209 */ /* 0x000fe20007810000 */
[----:B------:R-:W2:Y:S01]  /*16350*/  MUFU.TANH R103, R103 ;  /* 0x0000006700677308 */ /* 0x000ea20000002400 */
[----:B------:R-:W-:Y:S01]  /*16360*/  ISETP.GT.AND P4, PT, R117, 0x31, PT ;  /* 0x000000317500780c */ /* 0x000fe20003f84270 */
[-CC-:B------:R-:W-:Y:S01]  /*16370*/  FFMA.FTZ R110, R128, R9.reuse, -R3.reuse ;  /* 0x00000009806e7223 */ /* 0x180fe20000010803 */
[----:B----4-:R-:W-:Y:S01]  /*16380*/  FSEL R134, R97, -INF , P3 ;  /* 0xff80000061867808 */ /* 0x010fe20001800000 */
[--C-:B------:R-:W-:Y:S01]  /*16390*/  FFMA.FTZ R97, R136, R9, -R3.reuse ;  /* 0x0000000988617223 */ /* 0x100fe20000010803 */
[----:B------:R-:W-:Y:S01]  /*163a0*/  FMNMX.FTZ R121, R100, R121, !PT ;  /* 0x0000007964797209 */ /* 0x000fe20007810000 */
[-CC-:B------:R-:W-:Y:S01]  /*163b0*/  FFMA.FTZ R136, R146, R9.reuse, -R3.reuse ;  /* 0x0000000992887223 */ /* 0x180fe20000010803 */
[----:B------:R-:W-:Y:S01]  /*163c0*/  ISETP.GT.AND P3, PT, R117, 0x38, PT ;  /* 0x000000387500780c */ /* 0x000fe20003f64270 */
[----:B------:R-:W3:Y:S01]  /*163d0*/  MUFU.TANH R105, R105 ;  /* 0x0000006900697308 */ /* 0x000ee20000002400 */
[----:B0-----:R-:W-:Y:S01]  /*163e0*/  FSEL R102, R99, -INF , P4 ;  /* 0xff80000063667808 */ /* 0x001fe20002000000 */
[--C-:B------:R-:W-:Y:S01]  /*163f0*/  FFMA.FTZ R99, R124, R9, -R3.reuse ;  /* 0x000000097c637223 */ /* 0x100fe20000010803 */
[----:B------:R-:W-:Y:S01]  /*16400*/  FMNMX.FTZ R121, R134, R121, !PT ;  /* 0x0000007986797209 */ /* 0x000fe20007810000 */
[-CC-:B------:R-:W-:Y:S01]  /*16410*/  FFMA.FTZ R148, R148, R9.reuse, -R3.reuse ;  /* 0x0000000994947223 */ /* 0x180fe20000010803 */
[----:B------:R-:W-:Y:S01]  /*16420*/  ISETP.GT.AND P4, PT, R117, 0x39, PT ;  /* 0x000000397500780c */ /* 0x000fe20003f84270 */
[--C-:B------:R-:W-:Y:S01]  /*16430*/  FFMA.FTZ R138, R150, R9, -R3.reuse ;  /* 0x00000009968a7223 */ /* 0x100fe20000010803 */
[----:B-1----:R-:W-:Y:S01]  /*16440*/  FSEL R206, R101, -INF , P3 ;  /* 0xff80000065ce7808 */ /* 0x002fe20001800000 */
[----:B------:R-:W0:Y:S01]  /*16450*/  MUFU.TANH R107, R107 ;  /* 0x0000006b006b7308 */ /* 0x000e220000002400 */
[----:B------:R-:W-:Y:S01]  /*16460*/  FMNMX.FTZ R121, R102, R121, !PT ;  /* 0x0000007966797209 */ /* 0x000fe20007810000 */
[----:B------:R-:W-:Y:S01]  /*16470*/  FFMA.FTZ R101, R120, R9, -R3 ;  /* 0x0000000978657223 */ /* 0x000fe20000010803 */
[----:B------:R-:W-:-:S02]  /*16480*/  ISETP.GT.AND P3, PT, R117, 0x40, PT ;  /* 0x000000407500780c */ /* 0x000fc40003f64270 */
[----:B--2---:R-:W-:Y:S02]  /*16490*/  FSEL R104, R103, -INF , P4 ;  /* 0xff80000067687808 */ /* 0x004fe40002000000 */
[----:B------:R-:W-:Y:S01]  /*164a0*/  FMNMX.FTZ R121, R206, R121, !PT ;  /* 0x00000079ce797209 */ /* 0x000fe20007810000 */
[----:B------:R-:W1:Y:S01]  /*164b0*/  MUFU.TANH R109, R109 ;  /* 0x0000006d006d7308 */ /* 0x000e620000002400 */
[----:B------:R-:W-:Y:S02]  /*164c0*/  ISETP.GT.AND P4, PT, R117, 0x41, PT ;  /* 0x000000417500780c */ /* 0x000fe40003f84270 */
[----:B---3--:R-:W-:Y:S01]  /*164d0*/  FSEL R208, R105, -INF , P3 ;  /* 0xff80000069d07808 */ /* 0x008fe20001800000 */
[--C-:B------:R-:W-:Y:S01]  /*164e0*/  FFMA.FTZ R105, R144, R9, -R3.reuse ;  /* 0x0000000990697223 */ /* 0x100fe20000010803 */
[----:B------:R-:W-:Y:S02]  /*164f0*/  FMNMX.FTZ R121, R104, R121, !PT ;  /* 0x0000007968797209 */ /* 0x000fe40007810000 */
[----:B------:R-:W-:Y:S01]  /*16500*/  ISETP.GT.AND P3, PT, R117, 0x48, PT ;  /* 0x000000487500780c */ /* 0x000fe20003f64270 */
[----:B------:R-:W2:Y:S01]  /*16510*/  MUFU.TANH R111, R111 ;  /* 0x0000006f006f7308 */ /* 0x000ea20000002400 */
[----:B0-----:R-:W-:Y:S01]  /*16520*/  FSEL R106, R107, -INF , P4 ;  /* 0xff8000006b6a7808 */ /* 0x001fe20002000000 */
[----:B------:R-:W-:Y:S01]  /*16530*/  FFMA.FTZ R107, R132, R9, -R3 ;  /* 0x00000009846b7223 */ /* 0x000fe20000010803 */
[----:B------:R-:W-:-:S02]  /*16540*/  FMNMX.FTZ R121, R208, R121, !PT ;  /* 0x00000079d0797209 */ /* 0x000fc40007810000 */
[----:B------:R-:W-:Y:S02]  /*16550*/  ISETP.GT.AND P4, PT, R117, 0x49, PT ;  /* 0x000000497500780c */ /* 0x000fe40003f84270 */
[----:B------:R-:W-:Y:S01]  /*16560*/  FMNMX.FTZ R121, R106, R121, !PT ;  /* 0x000000796a797209 */ /* 0x000fe20007810000 */
[----:B------:R-:W0:Y:S01]  /*16570*/  MUFU.TANH R113, R113 ;  /* 0x0000007100717308 */ /* 0x000e220000002400 */
[----:B-1----:R-:W-:Y:S01]  /*16580*/  FSEL R210, R109, -INF , P3 ;  /* 0xff8000006dd27808 */ /* 0x002fe20001800000 */
[----:B------:R-:W-:Y:S01]  /*16590*/  FFMA.FTZ R109, R114, R9, -R3 ;  /* 0x00000009726d7223 */ /* 0x000fe20000010803 */
[----:B------:R-:W-:Y:S02]  /*165a0*/  ISETP.GT.AND P3, PT, R117, 0x50, PT ;  /* 0x000000507500780c */ /* 0x000fe40003f64270 */
[----:B------:R-:W-:-:S03]  /*165b0*/  FMNMX.FTZ R121, R210, R121, !PT ;  /* 0x00000079d2797209 */ /* 0x000fc60007810000 */
[----:B------:R-:W1:Y:S01]  /*165c0*/  MUFU.TANH R115, R115 ;  /* 0x0000007300737308 */ /* 0x000e620000002400 */
[----:B--2---:R-:W-:Y:S02]  /*165d0*/  FSEL R212, R111, -INF , P4 ;  /* 0xff8000006fd47808 */ /* 0x004fe40002000000 */
[----:B------:R-:W-:Y:S02]  /*165e0*/  ISETP.GT.AND P4, PT, R117, 0x51, PT ;  /* 0x000000517500780c */ /* 0x000fe40003f84270 */
[----:B------:R-:W-:-:S03]  /*165f0*/  FMNMX.FTZ R121, R212, R121, !PT ;  /* 0x00000079d4797209 */ /* 0x000fc60007810000 */
[----:B------:R-:W2:Y:S01]  /*16600*/  MUFU.TANH R118, R118 ;  /* 0x0000007600767308 */ /* 0x000ea20000002400 */
[----:B0-----:R-:W-:Y:S02]  /*16610*/  FSEL R228, R113, -INF , P3 ;  /* 0xff80000071e47808 */ /* 0x001fe40001800000 */
[----:B------:R-:W-:Y:S02]  /*16620*/  ISETP.GT.AND P3, PT, R117, 0x58, PT ;  /* 0x000000587500780c */ /* 0x000fe40003f64270 */
[----:B------:R-:W-:-:S03]  /*16630*/  FMNMX.FTZ R10, R228, R121, !PT ;  /* 0x00000079e40a7209 */ /* 0x000fc60007810000 */
[----:B------:R-:W0:Y:S01]  /*16640*/  MUFU.TANH R119, R119 ;  /* 0x0000007700777308 */ /* 0x000e220000002400 */
[----:B-1----:R-:W-:Y:S02]  /*16650*/  FSEL R115, R115, -INF , P4 ;  /* 0xff80000073737808 */ /* 0x002fe40002000000 */
[----:B------:R-:W-:Y:S02]  /*16660*/  ISETP.GT.AND P4, PT, R117, 0x59, PT ;  /* 0x000000597500780c */ /* 0x000fe40003f84270 */
[----:B------:R-:W-:-:S03]  /*16670*/  FMNMX.FTZ R10, R115, R10, !PT ;  /* 0x0000000a730a7209 */ /* 0x000fc60007810000 */
[----:B------:R-:W-:Y:S01]  /*16680*/  MUFU.EX2 R156, R156 ;  /* 0x0000009c009c7308 */ /* 0x000fe20000000800 */
[----:B--2---:R-:W-:Y:S01]  /*16690*/  FSEL R111, R118, -INF , P3 ;  /* 0xff800000766f7808 */ /* 0x004fe20001800000 */
[-CC-:B------:R-:W-:Y:S01]  /*166a0*/  FFMA.FTZ R118, R112, R9.reuse, -R3.reuse ;  /* 0x0000000970767223 */ /* 0x180fe20000010803 */
[----:B------:R-:W-:Y:S02]  /*166b0*/  FFMA.FTZ R112, R116, R9, -R3 ;  /* 0x0000000974707223 */ /* 0x000fe40000010803 */
[----:B------:R-:W-:-:S03]  /*166c0*/  FMNMX.FTZ R10, R111, R10, !PT ;  /* 0x0000000a6f0a7209 */ /* 0x000fc60007810000 */
[----:B------:R-:W-:Y:S01]  /*166d0*/  MUFU.EX2 R21, R21 ;  /* 0x0000001500157308 */ /* 0x000fe20000000800 */
[----:B0-----:R-:W-:-:S04]  /*166e0*/  FSEL R119, R119, -INF , P4 ;  /* 0xff80000077777808 */ /* 0x001fc80002000000 */
[----:B------:R-:W-:-:S03]  /*166f0*/  FMNMX.FTZ R10, R119, R10, !PT ;  /* 0x0000000a770a7209 */ /* 0x000fc60007810000 */
[----:B------:R-:W-:Y:S02]  /*16700*/  MUFU.EX2 R158, R158 ;  /* 0x0000009e009e7308 */ /* 0x000fe40000000800 */
[----:B------:R-:W0:Y:S06]  /*16710*/  SHFL.BFLY PT, R103, R10, 0x2, 0x1f ;  /* 0x0c401f000a677f89 */ /* 0x000e2c00000e0000 */
[----:B------:R-:W-:Y:S08]  /*16720*/  MUFU.EX2 R89, R89 ;  /* 0x0000005900597308 */ /* 0x000ff00000000800 */
[----:B------:R-:W-:Y:S08]  /*16730*/  MUFU.EX2 R152, R152 ;  /* 0x0000009800987308 */ /* 0x000ff00000000800 */
[----:B------:R-:W-:Y:S01]  /*16740*/  MUFU.EX2 R91, R91 ;  /* 0x0000005b005b7308 */ /* 0x000fe20000000800 */
[----:B0-----:R-:W-:-:S05]  /*16750*/  FMNMX.FTZ R103, R10, R103, !PT ;  /* 0x000000670a677209 */ /* 0x001fca0007810000 */
[----:B------:R-:W0:Y:S02]  /*16760*/  SHFL.BFLY PT, R10, R103, 0x1, 0x1f ;  /* 0x0c201f00670a7f89 */ /* 0x000e2400000e0000 */
        /* <DEDUP_REMOVED lines=39> */
[----:B------:R-:W-:-:S03]  /*169e0*/  FFMA.FTZ R139, R111, R9, -R113 ;  /* 0x000000096f8b7223 */ /* 0x000fc60000010871 */
[----:B------:R-:W2:Y:S01]  /*169f0*/  MUFU.EX2 R120, R120 ;  /* 0x0000007800787308 */ /* 0x000ea20000000800 */
[----:B0-----:R-:W-:-:S04]  /*16a00*/  FFMA.FTZ R12, R3, R5, R156 ;  /* 0x00000005030c7223 */ /* 0x001fc8000001009c */
[----:B------:R-:W-:-:S03]  /*16a10*/  FADD.FTZ R13, R21, R12 ;  /* 0x0000000c150d7221 */ /* 0x000fc60000010000 */
[----:B------:R-:W0:Y:S01]  /*16a20*/  MUFU.EX2 R159, R159 ;  /* 0x0000009f009f7308 */ /* 0x000e220000000800 */
[----:B-1----:R-:W-:Y:S01]  /*16a30*/  FFMA.FTZ R5, R0, R4, R157 ;  /* 0x0000000400057223 */ /* 0x002fe2000001009d */
[----:B------:R-:W-:-:S04]  /*16a40*/  FADD.FTZ R12, R158, R13 ;  /* 0x0000000d9e0c7221 */ /* 0x000fc80000010000 */
[----:B------:R-:W-:Y:S02]  /*16a50*/  FADD.FTZ R13, R89, R12 ;  /* 0x0000000c590d7221 */ /* 0x000fe40000010000 */
        /* <DEDUP_REMOVED lines=18> */
[----:B------:R-:W-:-:S06]  /*16b80*/  FADD.FTZ R5, R95, R12 ;  /* 0x0000000c5f057221 */ /* 0x000fcc0000010000 */
        /* <DEDUP_REMOVED lines=16> */
[----:B------:R-:W-:-:S06]  /*16c90*/  FFMA.FTZ R12, R115, R9, -R113 ;  /* 0x00000009730c7223 */ /* 0x000fcc0000010871 */
        /* <DEDUP_REMOVED lines=16> */
[----:B------:R-:W-:-:S04]  /*16da0*/  IADD3 R4, R15, 0x2a840, RZ ;  /* 0x0002a8400f047810 */ /* 0x000fc80007ffe0ff */
[----:B------:R-:W-:Y:S02]  /*16db0*/  PRMT R4, R177, 0x654, R4 ;  /* 0x00000654b1047816 */ /* 0x000fe40000000004 */
[----:B------:R-:W2:Y:S01]  /*16dc0*/  MUFU.EX2 R142, R142 ;  /* 0x0000008e008e7308 */ /* 0x000ea20000000800 */
[----:B0-----:R-:W-:Y:S01]  /*16dd0*/  FADD.FTZ R13, R107, R100 ;  /* 0x000000646b0d7221 */ /* 0x001fe20000010000 */
[----:B------:R-:W-:Y:S01]  /*16de0*/  FFMA.FTZ R100, R119, R9, -R113 ;  /* 0x0000000977647223 */ /* 0x000fe20000010871 */
        /* <DEDUP_REMOVED lines=23> */
[----:B--2---:R-:W-:-:S03]  /*16f60*/  FADD.FTZ R5, R109, R102 ;  /* 0x000000666d057221 */ /* 0x004fc60000010000 */
[----:B-1----:R-:W-:Y:S01]  /*16f70*/  FADD.FTZ R4, R100, R13 ;  /* 0x0000000d64047221 */ /* 0x002fe20000010000 */
[----:B------:R-:W-:Y:S06]  /*16f80*/  @!P0 BRA `(.L_x_2881) ;  /* 0x0000000000048947 */ /* 0x000fec0003800000 */
[----:B------:R-:W-:Y:S01]  /*16f90*/  BPT.TRAP 0x1 ;  /* 0x000000040000795c */ /* 0x000fe20000300000 */
.L_x_2881:
[C---:B------:R-:W-:Y:S01]  /*16fa0*/  ISETP.GT.AND P2, PT, R14.reuse, R7, PT ;  /* 0x000000070e00720c */ /* 0x040fe20003f44270 */
[----:B------:R-:W-:Y:S01]  /*16fb0*/  VIADD R102, R11, 0x2a860 ;  /* 0x0002a8600b667836 */ /* 0x000fe20000000000 */
[----:B------:R-:W-:Y:S01]  /*16fc0*/  F2FP.F16.F32.PACK_AB R156, R21, R156 ;  /* 0x0000009c159c723e */ /* 0x000fe200000000ff */
[----:B------:R-:W-:Y:S01]  /*16fd0*/  VIADD R14, R14, 0xffffffff ;  /* 0xffffffff0e0e7836 */ /* 0x000fe20000000000 */
[----:B------:R-:W-:Y:S01]  /*16fe0*/  F2FP.F16.F32.PACK_AB R149, R20, R149 ;  /* 0x000000951495723e */ /* 0x000fe200000000ff */
[----:B------:R-:W-:Y:S01]  /*16ff0*/  IMAD.MOV.U32 R13, RZ, RZ, R8 ;  /* 0x000000ffff0d7224 */ /* 0x000fe200078e0008 */
[----:B------:R-:W-:Y:S01]  /*17000*/  PRMT R102, R177, 0x654, R102 ;  /* 0x00000654b1667816 */ /* 0x000fe20000000066 */
[----:B------:R-:W-:Y:S01]  /*17010*/  IMAD.MOV.U32 R20, RZ, RZ, R167 ;  /* 0x000000ffff147224 */ /* 0x000fe200078e00a7 */
[----:B------:R-:W-:Y:S02]  /*17020*/  F2FP.F16.F32.PACK_AB R137, R12, R137 ;  /* 0x000000890c89723e */ /* 0x000fe400000000ff */
        /* <DEDUP_REMOVED lines=26> */
.L_x_2869:
[----:B------:R-:W-:Y:S05]  /*171d0*/  BSYNC B0 ;  /* 0x0000000000007941 */ /* 0x000fea0003800000 */
.L_x_2868:
[----:B------:R-:W-:Y:S01]  /*171e0*/  ISETP.GE.AND P1, PT, R14, RZ, PT ;  /* 0x000000ff0e00720c */ /* 0x000fe20003f26270 */
[----:B------:R-:W-:-:S12]  /*171f0*/  BSSY B0, `(.L_x_2883) ;  /* 0x0000260000007945 */ /* 0x000fd80003800000 */
[----:B------:R-:W-:Y:S05]  /*17200*/  @!P1 BRA `(.L_x_2884) ;  /* 0x0000002400789947 */ /* 0x000fea0003800000 */
[----:B------:R-:W-:Y:S01]  /*17210*/  IMAD.MOV.U32 R12, RZ, RZ, R10 ;  /* 0x000000ffff0c7224 */ /* 0x000fe200078e000a */
[----:B------:R-:W-:Y:S01]  /*17220*/  MOV R15, R167 ;  /* 0x000000a7000f7202 */ /* 0x000fe20000000f00 */
[----:B------:R-:W-:Y:S02]  /*17230*/  IMAD.MOV.U32 R7, RZ, RZ, R8 ;  /* 0x000000ffff077224 */ /* 0x000fe400078e0008 */
[----:B------:R-:W-:-:S07]  /*17240*/  IMAD.MOV.U32 R20, RZ, RZ, R162 ;  /* 0x000000ffff147224 */ /* 0x000fce00078e00a2 */
.L_x_2897:
[----:B------:R-:W-:-:S05]  /*17250*/  VIADD R13, R20, 0x1 ;  /* 0x00000001140d7836 */ /* 0x000fca0000000000 */
[----:B------:R-:W-:-:S04]  /*17260*/  ISETP.NE.AND P1, PT, R13, 0x2, PT ;  /* 0x000000020d00780c */ /* 0x000fc80003f25270 */
[----:B------:R-:W-:Y:S02]  /*17270*/  SEL R8, RZ, 0x1, P1 ;  /* 0x00000001ff087807 */ /* 0x000fe40000800000 */
[----:B------:R-:W-:Y:S02]  /*17280*/  SEL R13, R13, RZ, P1 ;  /* 0x000000ff0d0d7207 */ /* 0x000fe40000800000 */
[----:B------:R-:W-:Y:S02]  /*17290*/  LOP3.LUT R167, R15, R8, RZ, 0x3c, !PT ;  /* 0x000000080fa77212 */ /* 0x000fe400078e3cff */
[----:B------:R-:W-:Y:S01]  /*172a0*/  MOV R162, R13 ;  /* 0x0000000d00a27202 */ /* 0x000fe20000000f00 */
[----:B------:R-:W-:Y:S06]  /*172b0*/  @!P0 BRA `(.L_x_2885) ;  /* 0x0000000000048947 */ /* 0x000fec0003800000 */
[----:B------:R-:W-:Y:S01]  /*172c0*/  BPT.TRAP 0x1 ;  /* 0x000000040000795c */ /* 0x000fe20000300000 */
.L_x_2885:
[----:B------:R-:W-:Y:S01]  /*172d0*/  IMAD R10, R162, 0x8, R2 ;  /* 0x00000008a20a7824 */ /* 0x000fe200078e0202 */
[----:B------:R-:W-:-:S04]  /*172e0*/  SHF.L.U32 R11, R167, 0x1f, RZ ;  /* 0x0000001fa70b7819 */ /* 0x000fc800000006ff */
[----:B------:R0:W1:Y:S01]  /*172f0*/  SYNCS.PHASECHK.TRANS64.TRYWAIT P1, [R10+URZ+0x2a830], R11 ;  /* 0x02a8300b0a0075a7 */ /* 0x000062000802017f */
[----:B------:R-:W-:Y:S05]  /*17300*/  @!P0 BRA `(.L_x_2886) ;  /* 0x0000000000048947 */ /* 0x000fea0003800000 */
[----:B------:R-:W-:Y:S01]  /*17310*/  BPT.TRAP 0x1 ;  /* 0x000000040000795c */ /* 0x000fe20000300000 */
.L_x_2886:
[----:B------:R-:W-:Y:S01]  /*17320*/  BSSY B1, `(.L_x_2887) ;  /* 0x0000006000017945 */ /* 0x000fe20003800000 */
[----:B------:R-:W-:Y:S02]  /*17330*/  IMAD R8, R162, 0x900, R6 ;  /* 0x00000900a2087824 */ /* 0x000fe400078e0206 */
[----:B------:R-:W-:Y:S01]  /*17340*/  IMAD.MOV.U32 R9, RZ, RZ, 0x40000040 ;  /* 0x40000040ff097424 */ /* 0x000fe200078e00ff */
[----:B-1----:R-:W-:Y:S06]  /*17350*/  @P1 BRA `(.L_x_2888) ;  /* 0x0000000000081947 */ /* 0x002fec0003800000 */
[----:B------:R-:W1:Y:S02]  /*17360*/  SYNCS.PHASECHK.TRANS64.TRYWAIT P1, [R10+URZ+0x2a830], R11 ;  /* 0x02a8300b0a0075a7 */ /* 0x000e64000802017f */
[----:B-1----:R-:W-:Y:S05]  /*17370*/  @!P1 BRA `(.L_x_2889) ;  /* 0x000000d000549947 */ /* 0x002fea0003800000 */
.L_x_2888:
[----:B------:R-:W-:Y:S05]  /*17380*/  BSYNC B1 ;  /* 0x0000000000017941 */ /* 0x000fea0003800000 */
.L_x_2887:
[----:B------:R-:W2:Y:S04]  /*17390*/  LDL.64 R88, [R1+0x28] ;  /* 0x0000280001587983 */ /* 0x000ea80000100a00 */
[----:B------:R-:W3:Y:S04]  /*173a0*/  LDL.64 R206, [R1+0x20] ;  /* 0x0000200001ce7983 */ /* 0x000ee80000100a00 */
[----:B------:R-:W4:Y:S01]  /*173b0*/  LDL.64 R212, [R1+0x18] ;  /* 0x0000180001d47983 */ /* 0x000f220000100a00 */
[C---:B------:R-:W-:Y:S02]  /*173c0*/  R2UR UR6, R8.reuse ;  /* 0x00000000080672ca */ /* 0x040fe400000e0000 */
[----:B------:R-:W-:Y:S01]  /*173d0*/  R2UR UR7, R9 ;  /* 0x00000000090772ca */ /* 0x000fe200000e0000 */
[----:B------:R-:W5:Y:S01]  /*173e0*/  LDL.64 R210, [R1+0x10] ;  /* 0x0000100001d27983 */ /* 0x000f620000100a00 */
[----:B01----:R-:W-:Y:S01]  /*173f0*/  IMAD.MOV.U32 R11, RZ, RZ, 0x40000040 ;  /* 0x40000040ff0b7424 */ /* 0x003fe200078e00ff */
[----:B------:R-:W-:-:S02]  /*17400*/  IADD3 R10, R8, 0x2, RZ ;  /* 0x00000002080a7810 */ /* 0x000fc40007ffe0ff */
        /* <DEDUP_REMOVED lines=9> */
[----:B------:R-:W-:Y:S01]  /*174a0*/  VIADD R10, R8, 0x4 ;  /* 0x00000004080a7836 */ /* 0x000fe20000000000 */
[----:B------:R-:W-:Y:S01]  /*174b0*/  MOV R11, 0x40000040 ;  /* 0x40000040000b7802 */ /* 0x000fe20000000f00 */
        /* <DEDUP_REMOVED lines=159> */
.L_x_2890:
[----:B------:R-:W-:Y:S01]  /*17eb0*/  SHF.L.U32 R8, R15, 0x1f, RZ ;  /* 0x0000001f0f087819 */ /* 0x000fe200000006ff */
[----:B------:R-:W-:-:S04]  /*17ec0*/  IMAD R11, R20, 0x8, R2 ;  /* 0x00000008140b7824 */ /* 0x000fc800078e0202 */
[----:B------:R0:W1:Y:S01]  /*17ed0*/  SYNCS.PHASECHK.TRANS64.TRYWAIT P1, [R11+URZ+0x2a850], R8 ;  /* 0x02a850080b0075a7 */ /* 0x000062000802017f */
[----:B------:R-:W-:Y:S05]  /*17ee0*/  @!P0 BRA `(.L_x_2891) ;  /* 0x0000000000048947 */ /* 0x000fea0003800000 */
[----:B------:R-:W-:Y:S01]  /*17ef0*/  BPT.TRAP 0x1 ;  /* 0x000000040000795c */ /* 0x000fe20000300000 */
.L_x_2891:
        /* <DEDUP_REMOVED lines=9> */
.L_x_2893:
[----:B------:R-:W-:Y:S05]  /*17f90*/  BSYNC B1 ;  /* 0x0000000000017941 */ /* 0x000fea0003800000 */
.L_x_2892:
[----:B------:R-:W-:Y:S01]  /*17fa0*/  IMAD.MOV.U32 R9, RZ, RZ, 0x40000040 ;  /* 0x40000040ff097424 */ /* 0x000fe200078e00ff */
[----:B01----:R-:W-:Y:S01]  /*17fb0*/  MOV R8, R0 ;  /* 0x0000000000087202 */ /* 0x003fe20000000f00 */
[----:B------:R-:W-:-:S03]  /*17fc0*/  WARPGROUP.ARRIVE ;  /* 0x00000000000079c5 */ /* 0x000fc60000000000 */
[----:B------:R-:W-:Y:S01]  /*17fd0*/  R2UR UR6, R8 ;  /* 0x00000000080672ca */ /* 0x000fe200000e0000 */
[----:B------:R-:W-:Y:S01]  /*17fe0*/  VIADD R8, R0, 0x80 ;  /* 0x0000008000087836 */ /* 0x000fe20000000000 */
[----:B------:R-:W-:Y:S02]  /*17ff0*/  R2UR UR7, R9 ;  /* 0x00000000090772ca */ /* 0x000fe400000e0000 */
[----:B------:R-:W-:-:S11]  /*18000*/  MOV R9, 0x40000040 ;  /* 0x4000004000097802 */ /* 0x000fd60000000f00 */
        /* <DEDUP_REMOVED lines=37> */
.L_x_2895:
        /* <DEDUP_REMOVED lines=142> */
[----:B-1----:R-:W-:-:S03]  /*18b40*/  FMNMX.FTZ R8, R134, R9, !PT ;  /* 0x0000000986087209 */ /* 0x002fc60007810000 */
[----:B------:R-:W0:Y:S01]  /*18b50*/  SHFL.BFLY PT, R9, R0, 0x2, 0x1f ;  /* 0x0c401f0000097f89 */ /* 0x000e2200000e0000 */
[----:B--2---:R-:W-:-:S05]  /*18b60*/  FMNMX.FTZ R3, R93, R8, !PT ;  /* 0x000000085d037209 */ /* 0x004fca0007810000 */
[----:B------:R-:W1:Y:S01]  /*18b70*/  SHFL.BFLY PT, R8, R3, 0x2, 0x1f ;  /* 0x0c401f0003087f89 */ /* 0x000e6200000e0000 */
[----:B0-----:R-:W-:Y:S02]  /*18b80*/  FMNMX.FTZ R95, R0, R9, !PT ;  /* 0x00000009005f7209 */ /* 0x001fe40007810000 */
[----:B------:R-:W-:Y:S02]  /*18b90*/  MOV R9, UR42 ;  /* 0x0000002a00097c02 */ /* 0x000fe40008000f00 */
[----:B-1----:R-:W-:Y:S02]  /*18ba0*/  FMNMX.FTZ R97, R3, R8, !PT ;  /* 0x0000000803617209 */ /* 0x002fe40007810000 */
[----:B------:R-:W0:Y:S04]  /*18bb0*/  SHFL.BFLY PT, R8, R95, 0x1, 0x1f ;  /* 0x0c201f005f087f89 */ /* 0x000e2800000e0000 */
[----:B------:R-:W1:Y:S01]  /*18bc0*/  SHFL.BFLY PT, R10, R97, 0x1, 0x1f ;  /* 0x0c201f00610a7f89 */ /* 0x000e6200000e0000 */
[----:B0-----:R-:W-:-:S02]  /*18bd0*/  FMNMX.FTZ R8, R95, R8, !PT ;  /* 0x000000085f087209 */ /* 0x001fc40007810000 */
[----:B-1----:R-:W-:-:S03]  /*18be0*/  FMNMX.FTZ R10, R97, R10, !PT ;  /* 0x0000000a610a7209 */ /* 0x002fc60007810000 */
[C---:B------:R-:W-:Y:S01]  /*18bf0*/  FMUL.FTZ R121, R8.reuse, R9 ;  /* 0x0000000908797220 */ /* 0x040fe20000410000 */
[----:B------:R-:W-:-:S03]  /*18c00*/  FADD.FTZ R7, -R8, R7 ;  /* 0x0000000708077221 */ /* 0x000fc60000010100 */
[-CC-:B------:R-:W-:Y:S01]  /*18c10*/  FFMA.FTZ R117, R136, R9.reuse, -R121.reuse ;  /* 0x0000000988757223 */ /* 0x180fe20000010879 */
[-CC-:B------:R-:W-:Y:S01]  /*18c20*/  FFMA.FTZ R136, R21, R9.reuse, -R121.reuse ;  /* 0x0000000915887223 */ /* 0x180fe20000010879 */
[-CC-:B------:R-:W-:Y:S01]  /*18c30*/  FFMA.FTZ R21, R89, R9.reuse, -R121.reuse ;  /* 0x0000000959157223 */ /* 0x180fe20000010879 */
[C---:B------:R-:W-:Y:S01]  /*18c40*/  FADD.FTZ R0, -R10.reuse, R12 ;  /* 0x0000000c0a007221 */ /* 0x040fe20000010100 */
[-C--:B------:R-:W-:Y:S01]  /*18c50*/  FMUL.FTZ R89, R10, R9.reuse ;  /* 0x000000090a597220 */ /* 0x080fe20000410000 */
[-C--:B------:R-:W-:Y:S01]  /*18c60*/  FFMA.FTZ R99, R20, R9.reuse, -R121 ;  /* 0x0000000914637223 */ /* 0x080fe20000010879 */
[-C--:B------:R-:W-:Y:S01]  /*18c70*/  FMUL.FTZ R7, R7, R9.reuse ;  /* 0x0000000907077220 */ /* 0x080fe20000410000 */
[-C--:B------:R-:W-:Y:S01]  /*18c80*/  FMUL.FTZ R0, R0, R9.reuse ;  /* 0x0000000900007220 */ /* 0x080fe20000410000 */
[-C--:B------:R-:W-:Y:S01]  /*18c90*/  FFMA.FTZ R157, R15, R9.reuse, -R89 ;  /* 0x000000090f9d7223 */ /* 0x080fe20000010859 */
[-C--:B------:R-:W-:Y:S01]  /*18ca0*/  FFMA.FTZ R119, R88, R9.reuse, -R121 ;  /* 0x0000000958777223 */ /* 0x080fe20000010879 */
[-C--:B------:R-:W-:Y:S01]  /*18cb0*/  FFMA.FTZ R90, R90, R9.reuse, -R89 ;  /* 0x000000095a5a7223 */ /* 0x080fe20000010859 */
[----:B------:R-:W-:Y:S01]  /*18cc0*/  MUFU.EX2 R3, R7 ;  /* 0x0000000700037308 */ /* 0x000fe20000000800 */
[-C--:B------:R-:W-:Y:S01]  /*18cd0*/  FFMA.FTZ R97, R92, R9.reuse, -R121 ;  /* 0x000000095c617223 */ /* 0x080fe20000010879 */
        /* <DEDUP_REMOVED lines=8> */
[-C--:B------:R-:W-:Y:S01]  /*18d60*/  FFMA.FTZ R95, R100, R9.reuse, -R121 ;  /* 0x00000009645f7223 */ /* 0x080fe20000010879 */
[-CC-:B------:R-:W-:Y:S01]  /*18d70*/  FFMA.FTZ R155, R102, R9.reuse, -R89.reuse ;  /* 0x00000009669b7223 */ /* 0x180fe20000010859 */
        /* <DEDUP_REMOVED lines=14> */
[-CC-:B------:R-:W-:Y:S01]  /*18e60*/  FFMA.FTZ R144, R156, R9.reuse, -R121.reuse ;  /* 0x000000099c907223 */ /* 0x180fe20000010879 */
[-CC-:B------:R-:W-:Y:S01]  /*18e70*/  FFMA.FTZ R107, R158, R9.reuse, -R121.reuse ;  /* 0x000000099e6b7223 */ /* 0x180fe20000010879 */
[-C--:B------:R-:W-:Y:S01]  /*18e80*/  FFMA.FTZ R20, R186, R9.reuse, -R121 ;  /* 0x00000009ba147223 */ /* 0x080fe20000010879 */
[-C--:B------:R-:W-:Y:S01]  /*18e90*/  FFMA.FTZ R147, R116, R9.reuse, -R89 ;  /* 0x0000000974937223 */ /* 0x080fe20000010859 */
[-CC-:B------:R-:W-:Y:S01]  /*18ea0*/  FFMA.FTZ R105, R206, R9.reuse, -R121.reuse ;  /* 0x00000009ce697223 */ /* 0x180fe20000010879 */
[-C--:B------:R-:W-:Y:S01]  /*18eb0*/  FFMA.FTZ R140, R208, R9.reuse, -R121 ;  /* 0x00000009d08c7223 */ /* 0x080fe20000010879 */
[----:B------:R-:W0:Y:S01]  /*18ec0*/  MUFU.EX2 R119, R119 ;  /* 0x0000007700777308 */ /* 0x000e220000000800 */
[-C--:B------:R-:W-:Y:S01]  /*18ed0*/  FFMA.FTZ R141, R120, R9.reuse, -R89 ;  /* 0x00000009788d7223 */ /* 0x080fe20000010859 */
[-CC-:B------:R-:W-:Y:S01]  /*18ee0*/  FFMA.FTZ R103, R210, R9.reuse, -R121.reuse ;  /* 0x00000009d2677223 */ /* 0x180fe20000010879 */
        /* <DEDUP_REMOVED lines=8> */
[----:B------:R-:W-:-:S05]  /*18f70*/  FFMA.FTZ R100, R91, R9, -R121 ;  /* 0x000000095b647223 */ /* 0x000fca0000010879 */
        /* <DEDUP_REMOVED lines=19> */
[----:B------:R-:W-:-:S06]  /*190b0*/  FFMA.FTZ R112, R122, R9, -R89 ;  /* 0x000000097a707223 */ /* 0x000fcc0000010859 */
        /* <DEDUP_REMOVED lines=39> */
[----:B0-----:R-:W-:Y:S01]  /*19330*/  FADD.FTZ R5, R147, R4 ;  /* 0x0000000493057221 */ /* 0x001fe20000010000 */
[----:B------:R-:W-:-:S04]  /*19340*/  IMAD R4, R13, 0x8, R2 ;  /* 0x000000080d047824 */ /* 0x000fc800078e0202 */
[----:B------:R-:W-:Y:S02]  /*19350*/  VIADD R4, R4, 0x2a840 ;  /* 0x0002a84004047836 */ /* 0x000fe40000000000 */
[----:B------:R-:W0:Y:S01]  /*19360*/  MUFU.EX2 R140, R140 ;  /* 0x0000008c008c7308 */ /* 0x000e220000000800 */
[----:B--2---:R-:W-:Y:S02]  /*19370*/  FADD.FTZ R15, R105, R118 ;  /* 0x00000076690f7221 */ /* 0x004fe40000010000 */
[----:B------:R-:W-:-:S04]  /*19380*/  PRMT R4, R177, 0x654, R4 ;  /* 0x00000654b1047816 */ /* 0x000fc80000000004 */
[----:B------:R2:W-:Y:S01]  /*19390*/  SYNCS.ARRIVE.TRANS64.RED.A1T0 RZ, [R4+URZ], RZ ;  /* 0x000000ff04ff79a7 */ /* 0x0005e2000810043f */
[----:B------:R-:W3:Y:S01]  /*193a0*/  MUFU.EX2 R141, R141 ;  /* 0x0000008d008d7308 */ /* 0x000ee20000000800 */
[----:B-1----:R-:W-:-:S07]  /*193b0*/  FADD.FTZ R118, R110, R5 ;  /* 0x000000056e767221 */ /* 0x002fce0000010000 */
[----:B------:R-:W1:Y:S01]  /*193c0*/  MUFU.EX2 R103, R103 ;  /* 0x0000006700677308 */ /* 0x000e620000000800 */
[----:B0-----:R-:W-:-:S07]  /*193d0*/  FADD.FTZ R120, R140, R15 ;  /* 0x0000000f8c787221 */ /* 0x001fce0000010000 */
[----:B------:R-:W0:Y:S01]  /*193e0*/  MUFU.EX2 R112, R112 ;  /* 0x0000007000707308 */ /* 0x000e220000000800 */
[----:B---3--:R-:W-:Y:S01]  /*193f0*/  FADD.FTZ R5, R141, R118 ;  /* 0x000000768d057221 */ /* 0x008fe20000010000 */
[----:B------:R-:W-:-:S06]  /*19400*/  FFMA.FTZ R118, R93, R9, -R89 ;  /* 0x000000095d767223 */ /* 0x000fcc0000010859 */
[----:B------:R-:W3:Y:S01]  /*19410*/  MUFU.EX2 R12, R12 ;  /* 0x0000000c000c7308 */ /* 0x000ee20000000800 */
[----:B-1----:R-:W-:-:S07]  /*19420*/  FADD.FTZ R13, R103, R120 ;  /* 0x00000078670d7221 */ /* 0x002fce0000010000 */
[----:B------:R-:W1:Y:S01]  /*19430*/  MUFU.EX2 R143, R143 ;  /* 0x0000008f008f7308 */ /* 0x000e620000000800 */
[----:B0-----:R-:W-:-:S07]  /*19440*/  FADD.FTZ R120, R112, R5 ;  /* 0x0000000570787221 */ /* 0x001fce0000010000 */
        /* <DEDUP_REMOVED lines=24> */
.L_x_2896:
[C---:B------:R-:W-:Y:S01]  /*195d0*/  ISETP.GT.AND P1, PT, R14.reuse, RZ, PT ;  /* 0x000000ff0e00720c */ /* 0x040fe20003f24270 */
[----:B------:R-:W-:Y:S01]  /*195e0*/  VIADD R14, R14, 0xffffffff ;  /* 0xffffffff0e0e7836 */ /* 0x000fe20000000000 */
[----:B------:R-:W-:Y:S01]  /*195f0*/  IADD3 R120, R11, 0x2a860, RZ ;  /* 0x0002a8600b787810 */ /* 0x000fe20007ffe0ff */
[----:B------:R-:W-:Y:S01]  /*19600*/  IMAD.MOV.U32 R15, RZ, RZ, R167 ;  /* 0x000000ffff0f7224 */ /* 0x000fe200078e00a7 */
[----:B------:R-:W-:Y:S01]  /*19610*/  F2FP.F16.F32.PACK_AB R146, R105, R20 ;  /* 0x000000146992723e */ /* 0x000fe200000000ff */
[----:B------:R-:W-:Y:S01]  /*19620*/  IMAD.MOV.U32 R20, RZ, RZ, R162 ;  /* 0x000000ffff147224 */ /* 0x000fe200078e00a2 */
[----:B------:R-:W-:Y:S02]  /*19630*/  PRMT R120, R177, 0x654, R120 ;  /* 0x00000654b1787816 */ /* 0x000fe40000000078 */
        /* <DEDUP_REMOVED lines=25> */
[----:B------:R-:W-:Y:S01]  /*197d0*/  MOV R7, R8 ;  /* 0x0000000800077202 */ /* 0x000fe20000000f00 */
[----:B0-----:R-:W-:Y:S06]  /*197e0*/  @P1 BRA `(.L_x_2897) ;  /* 0xffffffd800981947 */ /* 0x001fec000383ffff */
.L_x_2884:
[----:B------:R-:W-:Y:S05]  /*197f0*/  BSYNC B0 ;  /* 0x0000000000007941 */ /* 0x000fea0003800000 */
.L_x_2883:
        /* <DEDUP_REMOVED lines=67> */
.L_x_2898:
[----:B------:R-:W-:Y:S02]  /*19c30*/  LEA R12, R162, R2, 0x3 ;  /* 0x00000002a20c7211 */ /* 0x000fe400078e18ff */
[----:B------:R-:W-:-:S04]  /*19c40*/  SHF.L.U32 R3, R167, 0x1f, RZ ;  /* 0x0000001fa7037819 */ /* 0x000fc800000006ff */
[----:B------:R0:W1:Y:S01]  /*19c50*/  SYNCS.PHASECHK.TRANS64.TRYWAIT P1, [R12+URZ+0x2a850], R3 ;  /* 0x02a850030c0075a7 */ /* 0x000062000802017f */
[----:B------:R-:W-:Y:S05]  /*19c60*/  @!P0 BRA `(.L_x_2899) ;  /* 0x0000000000048947 */ /* 0x000fea0003800000 */
[----:B------:R-:W-:Y:S01]  /*19c70*/  BPT.TRAP 0x1 ;  /* 0x000000040000795c */ /* 0x000fe20000300000 */
.L_x_2899:
        /* <DEDUP_REMOVED lines=9> */
.L_x_2901:
[----:B------:R-:W-:Y:S05]  /*19d10*/  BSYNC B0 ;  /* 0x0000000000007941 */ /* 0x000fea0003800000 */
.L_x_2900:
[----:B------:R-:W-:Y:S01]  /*19d20*/  IMAD.MOV.U32 R2, RZ, RZ, R0 ;  /* 0x000000ffff027224 */ /* 0x000fe200078e0000 */
[----:B01----:R-:W-:Y:S01]  /*19d30*/  MOV R3, 0x40000040 ;  /* 0x4000004000037802 */ /* 0x003fe20000000f00 */
        /* <DEDUP_REMOVED lines=30> */
[----:B------:R-:W-:Y:S02]  /*19f20*/  IADD3 R2, R0, 0x280, RZ ;  /* 0x0000028000027810 */ /* 0x000fe40007ffe0ff */
[----:B------:R-:W0:Y:S02]  /*19f30*/  SHFL.BFLY PT, R0, R5, 0x2, 0x1f ;  /* 0x0c401f0005007f89 */ /* 0x000e2400000e0000 */
[----:B0-----:R-:W-:Y:S01]  /*19f40*/  FADD.FTZ R0, R0, R5 ;  /* 0x0000000500007221 */ /* 0x001fe20000010000 */
[----:B------:R-:W-:-:S02]  /*19f50*/  WARPGROUP.DEPBAR.LE gsb0, 0x0 ;  /* 0x00008000000079c5 */ /* 0x000fc40000010000 */
[----:B------:R-:W-:-:S06]  /*19f60*/  WARPGROUP.ARRIVE ;  /* 0x00000000000079c5 */ /* 0x000fcc0000000000 */
[----:B------:R-:W-:Y:S01]  /*19f70*/  HGMMA.64x128x16.F32 R24, R140, gdesc[UR4].tnspB, R24, gsb0 ;  /* 0x41e000048c187df0 */ /* 0x000fe20008000818 */
[----:B------:R-:W-:Y:S02]  /*19f80*/  R2UR UR6, R2 ;  /* 0x00000000020672ca */ /* 0x000fe400000e0000 */
[----:B------:R-:W-:Y:S02]  /*19f90*/  R2UR UR7, R3 ;  /* 0x00000000030772ca */ /* 0x000fe400000e0000 */
[----:B------:R-:W0:Y:S02]  /*19fa0*/  SHFL.BFLY PT, R3, R4, 0x2, 0x1f ;  /* 0x0c401f0004037f89 */ /* 0x000e2400000e0000 */
[----:B0-----:R-:W-:Y:S01]  /*19fb0*/  FADD.FTZ R2, R3, R4 ;  /* 0x0000000403027221 */ /* 0x001fe20000010000 */
[----:B------:R-:W-:Y:S01]  /*19fc0*/  IMAD.MOV.U32 R4, RZ, RZ, RZ ;  /* 0x000000ffff047224 */ /* 0x000fe200078e00ff */
[----:B------:R-:W0:Y:S04]  /*19fd0*/  SHFL.BFLY PT, R3, R0, 0x1, 0x1f ;  /* 0x0c201f0000037f89 */ /* 0x000e2800000e0000 */
[----:B------:R-:W1:Y:S01]  /*19fe0*/  SHFL.BFLY PT, R7, R2, 0x1, 0x1f ;  /* 0x0c201f0002077f89 */ /* 0x000e6200000e0000 */
[----:B0-----:R-:W-:Y:S01]  /*19ff0*/  FADD.FTZ R13, R0, R3 ;  /* 0x00000003000d7221 */ /* 0x001fe20000010000 */
[----:B------:R-:W-:-:S02]  /*1a000*/  IMAD.MOV.U32 R3, RZ, RZ, -0x800000 ;  /* 0xff800000ff037424 */ /* 0x000fc400078e00ff */
[----:B------:R-:W-:Y:S02]  /*1a010*/  IMAD.MOV.U32 R0, RZ, RZ, -0x800000 ;  /* 0xff800000ff007424 */ /* 0x000fe400078e00ff */
[----:B-1----:R-:W-:Y:S01]  /*1a020*/  FADD.FTZ R14, R2, R7 ;  /* 0x00000007020e7221 */ /* 0x002fe20000010000 */
[----:B------:R-:W-:Y:S02]  /*1a030*/  FSETP.NE.FTZ.AND P1, PT, R13, RZ, PT ;  /* 0x000000ff0d00720b */ /* 0x000fe40003f35000 */
[----:B------:R-:W-:Y:S02]  /*1a040*/  MOV R7, RZ ;  /* 0x000000ff00077202 */ /* 0x000fe40000000f00 */
        /* <DEDUP_REMOVED lines=13> */
[----:B------:R-:W-:Y:S03]  /*1a120*/  HGMMA.64x128x16.F32 R24, R136, gdesc[UR4].tnspB, R24, gsb0 ;  /* 0x41e0000488187df0 */ /* 0x000fe60008000818 */
[----:B------:R-:W-:Y:S02]  /*1a130*/  WARPGROUP.DEPBAR.LE gsb0, 0x0 ;  /* 0x00008000000079c5 */ /* 0x000fe40000010000 */
[----:B--23--:R-:W-:Y:S05]  /*1a140*/  @!P0 BRA `(.L_x_2903) ;  /* 0x0000000000048947 */ /* 0x00cfea0003800000 */
[----:B------:R-:W-:Y:S01]  /*1a150*/  BPT.TRAP 0x1 ;  /* 0x000000040000795c */ /* 0x000fe20000300000 */
.L_x_2903:
[----:B------:R-:W-:Y:S01]  /*1a160*/  IADD3 R2, R12, 0x2a860, RZ ;  /* 0x0002a8600c027810 */ /* 0x000fe20007ffe0ff */
[----:B------:R-:W-:Y:S02]  /*1a170*/  VIADD R162, R162, 0x1 ;  /* 0x00000001a2a27836 */ /* 0x000fe40000000000 */
[-C--:B0-----:R-:W-:Y:S01]  /*1a180*/  FMUL.FTZ R93, R34, R7.reuse ;  /* 0x00000007225d7220 */ /* 0x081fe20000410000 */
[-C--:B------:R-:W-:Y:S01]  /*1a190*/  FMUL.FTZ R89, R32, R4.reuse ;  /* 0x0000000420597220 */ /* 0x080fe20000410000 */
[----:B------:R-:W-:Y:S01]  /*1a1a0*/  PRMT R2, R177, 0x654, R2 ;  /* 0x00000654b1027816 */ /* 0x000fe20000000002 */
[-C--:B------:R-:W-:Y:S01]  /*1a1b0*/  FMUL.FTZ R88, R36, R4.reuse ;  /* 0x0000000424587220 */ /* 0x080fe20000410000 */
[----:B------:R-:W-:Y:S01]  /*1a1c0*/  ISETP.NE.AND P0, PT, R162, 0x2, PT ;  /* 0x00000002a200780c */ /* 0x000fe20003f05270 */
[-C--:B------:R-:W-:Y:S01]  /*1a1d0*/  FMUL.FTZ R99, R26, R7.reuse ;  /* 0x000000071a637220 */ /* 0x080fe20000410000 */
[----:B------:R0:W-:Y:S01]  /*1a1e0*/  SYNCS.ARRIVE.TRANS64.RED.A1T0 RZ, [R2+URZ], RZ ;  /* 0x000000ff02ff79a7 */ /* 0x0001e2000810043f */
[-C--:B------:R-:W-:Y:S01]  /*1a1f0*/  FMUL.FTZ R94, R35, R7.reuse ;  /* 0x00000007235e7220 */ /* 0x080fe20000410000 */
[-C--:B------:R-:W-:Y:S01]  /*1a200*/  FMUL.FTZ R92, R38, R7.reuse ;  /* 0x00000007265c7220 */ /* 0x080fe20000410000 */
[-C--:B------:R-:W-:Y:S01]  /*1a210*/  FMUL.FTZ R95, R39, R7.reuse ;  /* 0x00000007275f7220 */ /* 0x080fe20000410000 */
[-C--:B------:R-:W-:Y:S01]  /*1a220*/  FMUL.FTZ R34, R42, R7.reuse ;  /* 0x000000072a227220 */ /* 0x080fe20000410000 */
[-C--:B------:R-:W-:Y:S01]  /*1a230*/  FMUL.FTZ R24, R24, R4.reuse ;  /* 0x0000000418187220 */ /* 0x080fe20000410000 */
[-C--:B------:R-:W-:Y:S01]  /*1a240*/  FMUL.FTZ R91, R25, R4.reuse ;  /* 0x00000004195b7220 */ /* 0x080fe20000410000 */
[-C--:B------:R-:W-:Y:S01]  /*1a250*/  FMUL.FTZ R10, R28, R4.reuse ;  /* 0x000000041c0a7220 */ /* 0x080fe20000410000 */
[----:B0-----:R-:W-:Y:S01]  /*1a260*/  SEL R2, RZ, 0x1, P0 ;  /* 0x00000001ff027807 */ /* 0x001fe20000000000 */
        /* <DEDUP_REMOVED lines=56> */
[----:B------:R-:W-:-:S07]  /*1a5f0*/  SEL R162, R162, RZ, P0 ;  /* 0x000000ffa2a27207 */ /* 0x000fce0000000000 */
.L_x_2804:
[----:B------:R-:W0:Y:S08]  /*1a600*/  S2UR UR4, SR_CgaCtaId ;  /* 0x00000000000479c3 */ /* 0x000e300000008800 */
[----:B------:R-:W-:Y:S01]  /*1a610*/  BAR.SYNC.DEFER_BLOCKING 0x5, 0x180 ;  /* 0x0146000000007b1d */ /* 0x000fe20000010000 */
[----:B------:R-:W-:-:S05]  /*1a620*/  MOV R2, 0x400 ;  /* 0x0000040000027802 */ /* 0x000fca0000000f00 */
[----:B------:R-:W-:Y:S01]  /*1a630*/  BSSY B0, `(.L_x_2904) ;  /* 0x00001f1000007945 */ /* 0x000fe20003800000 */
[----:B0-----:R-:W-:-:S04]  /*1a640*/  MOV R177, UR4 ;  /* 0x0000000400b17c02 */ /* 0x001fc80008000f00 */
[----:B------:R-:W-:-:S05]  /*1a650*/  LEA R2, R177, R2, 0x18 ;  /* 0x00000002b1027211 */ /* 0x000fca00078ec0ff */
[----:B--2-4-:R0:W1:Y:S01]  /*1a660*/  LDS.128 R28, [R2+0x2a8d0] ;  /* 0x02a8d000021c7984 */ /* 0x0140620000000c00 */
        /* <DEDUP_REMOVED lines=15> */
[C---:B------:R-:W-:Y:S02]  /*1a760*/  IADD3 R79, P5, R8.reuse, 0x40, RZ ;  /* 0x00000040084f7810 */ /* 0x040fe40007fbe0ff */
[----:B------:R-:W-:Y:S01]  /*1a770*/  SHF.R.U64 R15, R15, 0x3, RZ ;  /* 0x000000030f0f7819 */ /* 0x000fe200000012ff */
[--C-:B------:R-:W-:Y:S01]  /*1a780*/  IMAD.X R5, RZ, RZ, R9.reuse, P6 ;  /* 0x000000ffff057224 */ /* 0x100fe200030e0609 */
[C---:B------:R-:W-:Y:S01]  /*1a790*/  IADD3 R101, P4, R8.reuse, 0x60, RZ ;  /* 0x0000006008657810 */ /* 0x040fe20007f9e0ff */
[----:B------:R-:W-:Y:S01]  /*1a7a0*/  IMAD.X R7, RZ, RZ, R9, P5 ;  /* 0x000000ffff077224 */ /* 0x000fe200028e0609 */
[----:B------:R-:W-:-:S02]  /*1a7b0*/  IADD3 R103, P3, R8, 0x4000, RZ ;  /* 0x0000400008677810 */ /* 0x000fc40007f7e0ff */
[C---:B------:R-:W-:Y:S02]  /*1a7c0*/  IADD3 R105, P2, R8.reuse, 0x4020, RZ ;  /* 0x0000402008697810 */ /* 0x040fe40007f5e0ff */
[C---:B------:R-:W-:Y:S02]  /*1a7d0*/  IADD3 R107, P1, R8.reuse, 0x4040, RZ ;  /* 0x00004040086b7810 */ /* 0x040fe40007f3e0ff */
[----:B------:R-:W-:Y:S01]  /*1a7e0*/  IADD3 R109, P0, R8, 0x4060, RZ ;  /* 0x00004060086d7810 */ /* 0x000fe20007f1e0ff */
[--C-:B------:R-:W-:Y:S01]  /*1a7f0*/  IMAD.X R25, RZ, RZ, R9.reuse, P2 ;  /* 0x000000ffff197224 */ /* 0x100fe200010e0609 */
[----:B------:R-:W-:Y:S02]  /*1a800*/  LOP3.LUT R4, R71, 0x380, RZ, 0xc0, !PT ;  /* 0x0000038047047812 */ /* 0x000fe400078ec0ff */
[----:B------:R-:W-:Y:S01]  /*1a810*/  LOP3.LUT R6, R79, 0x380, RZ, 0xc0, !PT ;  /* 0x000003804f067812 */ /* 0x000fe200078ec0ff */
[--C-:B------:R-:W-:Y:S01]  /*1a820*/  IMAD.X R33, RZ, RZ, R9.reuse, P0 ;  /* 0x000000ffff217224 */ /* 0x100fe200000e0609 */
[----:B------:R-:W-:Y:S01]  /*1a830*/  LOP3.LUT R8, R15, R8, RZ, 0x3c, !PT ;  /* 0x000000080f087212 */ /* 0x000fe200078e3cff */
[----:B------:R-:W-:Y:S01]  /*1a840*/  IMAD.X R15, RZ, RZ, R9, P3 ;  /* 0x000000ffff0f7224 */ /* 0x000fe200018e0609 */
[----:B------:R-:W-:-:S02]  /*1a850*/  SHF.R.U64 R4, R4, 0x3, RZ ;  /* 0x0000000304047819 */ /* 0x000fc400000012ff */
[----:B------:R-:W-:Y:S02]  /*1a860*/  SHF.R.U64 R6, R6, 0x3, RZ ;  /* 0x0000000306067819 */ /* 0x000fe400000012ff */
[----:B------:R-:W-:Y:S02]  /*1a870*/  MOV R96, R8 ;  /* 0x0000000800607202 */ /* 0x000fe40000000f00 */
[-C--:B------:R-:W-:Y:S02]  /*1a880*/  IADD3.X R13, RZ, R9.reuse, RZ, P4, !PT ;  /* 0x00000009ff0d7210 */ /* 0x080fe400027fe4ff */
[----:B------:R-:W-:Y:S02]  /*1a890*/  IADD3.X R27, RZ, R9, RZ, P1, !PT ;  /* 0x00000009ff1b7210 */ /* 0x000fe40000ffe4ff */
[----:B------:R-:W-:Y:S02]  /*1a8a0*/  LOP3.LUT R12, R101, 0x380, RZ, 0xc0, !PT ;  /* 0x00000380650c7812 */ /* 0x000fe400078ec0ff */
[----:B------:R-:W-:-:S02]  /*1a8b0*/  LOP3.LUT R14, R103, 0x380, RZ, 0xc0, !PT ;  /* 0x00000380670e7812 */ /* 0x000fc400078ec0ff */
[----:B------:R-:W-:Y:S02]  /*1a8c0*/  F2FP.F16.F32.PACK_AB R8, R91, R24 ;  /* 0x000000185b08723e */ /* 0x000fe400000000ff */
[----:B------:R-:W-:Y:S01]  /*1a8d0*/  F2FP.F16.F32.PACK_AB R9, R32, R99 ;  /* 0x000000632009723e */ /* 0x000fe200000000ff */
[----:B------:R-:W-:Y:S01]  /*1a8e0*/  BAR.SYNC.DEFER_BLOCKING 0x1, 0x100 ;  /* 0x0044000000007b1d */ /* 0x000fe20000010000 */
[----:B------:R-:W-:Y:S02]  /*1a8f0*/  LOP3.LUT R24, R105, 0x380, RZ, 0xc0, !PT ;  /* 0x0000038069187812 */ /* 0x000fe400078ec0ff */
[----:B-1----:R-:W-:Y:S02]  /*1a900*/  LOP3.LUT R28, R107, 0x380, RZ, 0xc0, !PT ;  /* 0x000003806b1c7812 */ /* 0x002fe400078ec0ff */
[----:B------:R-:W-:Y:S02]  /*1a910*/  LOP3.LUT R4, R4, R71, RZ, 0x3c, !PT ;  /* 0x0000004704047212 */ /* 0x000fe400078e3cff */
[----:B------:R-:W-:-:S02]  /*1a920*/  LOP3.LUT R6, R6, R79, RZ, 0x3c, !PT ;  /* 0x0000004f06067212 */ /* 0x000fc400078e3cff */
[----:B------:R-:W-:Y:S02]  /*1a930*/  LOP3.LUT R32, R109, 0x380, RZ, 0xc0, !PT ;  /* 0x000003806d207812 */ /* 0x000fe400078ec0ff */
[----:B------:R-:W-:Y:S02]  /*1a940*/  SHF.R.U64 R12, R12, 0x3, RZ ;  /* 0x000000030c0c7819 */ /* 0x000fe400000012ff */
[----:B------:R-:W-:Y:S02]  /*1a950*/  SHF.R.U64 R14, R14, 0x3, RZ ;  /* 0x000000030e0e7819 */ /* 0x000fe400000012ff */
[----:B------:R-:W-:Y:S02]  /*1a960*/  SHF.R.U64 R24, R24, 0x3, RZ ;  /* 0x0000000318187819 */ /* 0x000fe400000012ff */
[----:B------:R-:W-:Y:S02]  /*1a970*/  SHF.R.U64 R28, R28, 0x3, RZ ;  /* 0x000000031c1c7819 */ /* 0x000fe400000012ff */
[----:B------:R-:W-:-:S02]  /*1a980*/  SHF.R.U64 R32, R32, 0x3, RZ ;  /* 0x0000000320207819 */ /* 0x000fc400000012ff */
[----:B------:R-:W-:Y:S02]  /*1a990*/  MOV R79, R4 ;  /* 0x00000004004f7202 */ /* 0x000fe40000000f00 */
[----:B------:R-:W-:Y:S01]  /*1a9a0*/  MOV R78, R6 ;  /* 0x00000006004e7202 */ /* 0x000fe20000000f00 */
[----:B------:R1:W-:Y:S01]  /*1a9b0*/  STSM.16.M88.4 [R96], R8 ;  /* 0x0000000860007844 */ /* 0x0003e20000000200 */
[----:B------:R-:W-:Y:S02]  /*1a9c0*/  F2FP.F16.F32.PACK_AB R4, R90, R89 ;  /* 0x000000595a04723e */ /* 0x000fe400000000ff */
[----:B------:R-:W-:Y:S02]  /*1a9d0*/  F2FP.F16.F32.PACK_AB R5, R94, R93 ;  /* 0x0000005d5e05723e */ /* 0x000fe400000000ff */
[----:B------:R-:W-:Y:S02]  /*1a9e0*/  F2FP.F16.F32.PACK_AB R6, R37, R88 ;  /* 0x000000582506723e */ /* 0x000fe400000000ff */
[----:B------:R-:W-:-:S02]  /*1a9f0*/  F2FP.F16.F32.PACK_AB R7, R95, R92 ;  /* 0x0000005c5f07723e */ /* 0x000fc400000000ff */
[----:B------:R-:W-:Y:S02]  /*1aa00*/  LOP3.LUT R12, R12, R101, RZ, 0x3c, !PT ;  /* 0x000000650c0c7212 */ /* 0x000fe400078e3cff */
[----:B------:R-:W-:Y:S01]  /*1aa10*/  LOP3.LUT R14, R14, R103, RZ, 0x3c, !PT ;  /* 0x000000670e0e7212 */ /* 0x000fe200078e3cff */
[----:B------:R-:W-:Y:S01]  /*1aa20*/  STSM.16.M88.4 [R79], R4 ;  /* 0x000000044f007844 */ /* 0x000fe20000000200 */
[----:B------:R-:W-:Y:S02]  /*1aa30*/  LOP3.LUT R24, R24, R105, RZ, 0x3c, !PT ;  /* 0x0000006918187212 */ /* 0x000fe400078e3cff */
[----:B------:R-:W-:Y:S02]  /*1aa40*/  LOP3.LUT R26, R28, R107, RZ, 0x3c, !PT ;  /* 0x0000006b1c1a7212 */ /* 0x000fe400078e3cff */
[----:B-1----:R-:W-:Y:S02]  /*1aa50*/  F2FP.F16.F32.PACK_AB R8, R41, R40 ;  /* 0x000000282908723e */ /* 0x002fe400000000ff */
[----:B------:R-:W-:-:S02]  /*1aa60*/  F2FP.F16.F32.PACK_AB R9, R43, R34 ;  /* 0x000000222b09723e */ /* 0x000fc400000000ff */
[----:B------:R-:W-:Y:S02]  /*1aa70*/  F2FP.F16.F32.PACK_AB R10, R45, R44 ;  /* 0x0000002c2d0a723e */ /* 0x000fe400000000ff */
[----:B------:R-:W-:Y:S02]  /*1aa80*/  F2FP.F16.F32.PACK_AB R11, R47, R46 ;  /* 0x0000002e2f0b723e */ /* 0x000fe400000000ff */
[----:B------:R-:W-:Y:S02]  /*1aa90*/  LOP3.LUT R32, R32, R109, RZ, 0x3c, !PT ;  /* 0x0000006d20207212 */ /* 0x000fe400078e3cff */
[----:B------:R-:W-:Y:S01]  /*1aaa0*/  MOV R72, R12 ;  /* 0x0000000c00487202 */ /* 0x000fe20000000f00 */
[----:B------:R1:W-:Y:S01]  /*1aab0*/  STSM.16.M88.4 [R78], R8 ;  /* 0x000000084e007844 */ /* 0x0003e20000000200 */
[----:B------:R-:W-:Y:S02]  /*1aac0*/  MOV R28, R14 ;  /* 0x0000000e001c7202 */ /* 0x000fe40000000f00 */
[----:B------:R-:W-:-:S02]  /*1aad0*/  MOV R71, R24 ;  /* 0x0000001800477202 */ /* 0x000fc40000000f00 */
[----:B------:R-:W-:Y:S02]  /*1aae0*/  MOV R70, R26 ;  /* 0x0000001a00467202 */ /* 0x000fe40000000f00 */
[----:B------:R-:W-:Y:S01]  /*1aaf0*/  F2FP.F16.F32.PACK_AB R12, R49, R48 ;  /* 0x00000030310c723e */ /* 0x000fe200000000ff */
[----:B------:R-:W-:Y:S01]  /*1ab00*/  IMAD.MOV.U32 R48, RZ, RZ, RZ ;  /* 0x000000ffff307224 */ /* 0x000fe200078e00ff */
[----:B------:R-:W-:Y:S02]  /*1ab10*/  F2FP.F16.F32.PACK_AB R13, R51, R50 ;  /* 0x00000032330d723e */ /* 0x000fe400000000ff */
[----:B------:R-:W-:Y:S02]  /*1ab20*/  F2FP.F16.F32.PACK_AB R14, R53, R52 ;  /* 0x00000034350e723e */ /* 0x000fe400000000ff */
[----:B------:R-:W-:Y:S02]  /*1ab30*/  F2FP.F16.F32.PACK_AB R15, R55, R54 ;  /* 0x00000036370f723e */ /* 0x000fe400000000ff */
[----:B------:R-:W-:-:S02]  /*1ab40*/  F2FP.F16.F32.PACK_AB R24, R57, R56 ;  /* 0x000000383918723e */ /* 0x000fc400000000ff */
        /* <DEDUP_REMOVED lines=40> */
.L_x_2906:
[----:B------:R-:W-:Y:S01]  /*1add0*/  SHF.R.S32.HI R54, RZ, 0x1f, R192 ;  /* 0x0000001fff367819 */ /* 0x000fe200000114c0 */
[----:B------:R-:W-:Y:S01]  /*1ade0*/  IMAD.IADD R25, R189, 0x1, R184 ;  /* 0x00000001bd197824 */ /* 0x000fe200078e02b8 */
[----:B------:R-:W-:Y:S01]  /*1adf0*/  ULDC.64 UR4, c[0x0][0xb90] ;  /* 0x0002e40000047ab9 */ /* 0x000fe20000000a00 */
[----:B-----5:R-:W-:Y:S01]  /*1ae00*/  SHF.R.S32.HI R49, RZ, 0x1f, R48 ;  /* 0x0000001fff317819 */ /* 0x020fe20000011430 */
[----:B------:R-:W-:Y:S01]  /*1ae10*/  IMAD R11, R198, 0x40, R187 ;  /* 0x00000040c60b7824 */ /* 0x000fe200078e02bb */
[----:B------:R-:W-:Y:S01]  /*1ae20*/  SEL R199, R199, RZ, !P0 ;  /* 0x000000ffc7c77207 */ /* 0x000fe20004000000 */
[----:B------:R-:W-:Y:S01]  /*1ae30*/  IMAD R5, R54, UR4, RZ ;  /* 0x0000000436057c24 */ /* 0x000fe2000f8e02ff */
[----:B------:R-:W-:Y:S01]  /*1ae40*/  MOV R9, R25 ;  /* 0x0000001900097202 */ /* 0x000fe20000000f00 */
[----:B-1----:R-:W-:Y:S01]  /*1ae50*/  @P1 IMAD.HI.U32 R6, R25, R12, RZ ;  /* 0x0000000c19061227 */ /* 0x002fe200078e00ff */
[----:B------:R-:W-:-:S03]  /*1ae60*/  SEL R195, R195, RZ, !P0 ;  /* 0x000000ffc3c37207 */ /* 0x000fc60004000000 */
[C---:B------:R-:W-:Y:S01]  /*1ae70*/  IMAD R13, R192.reuse, UR5, R5 ;  /* 0x00000005c00d7c24 */ /* 0x040fe2000f8e0205 */
[----:B---3--:R-:W-:Y:S01]  /*1ae80*/  @P1 SHF.R.U32.HI R9, RZ, R15, R6 ;  /* 0x0000000fff091219 */ /* 0x008fe20000011606 */
[----:B------:R-:W-:Y:S01]  /*1ae90*/  IMAD.WIDE.U32 R4, R192, UR4, R48 ;  /* 0x00000004c0047c25 */ /* 0x000fe2000f8e0030 */
[----:B------:R-:W-:-:S03]  /*1aea0*/  ULDC.64 UR4, c[0x0][0xb98] ;  /* 0x0002e60000047ab9 */ /* 0x000fc60000000a00 */
[----:B------:R-:W-:Y:S01]  /*1aeb0*/  IMAD.IADD R5, R5, 0x1, R13 ;  /* 0x0000000105057824 */ /* 0x000fe200078e020d */
[----:B------:R-:W-:Y:S01]  /*1aec0*/  IADD3 R13, -R9, RZ, RZ ;  /* 0x000000ff090d7210 */ /* 0x000fe20007ffe1ff */
[----:B------:R-:W-:-:S04]  /*1aed0*/  IMAD.WIDE R20, R11, 0x2, R20 ;  /* 0x000000020b147825 */ /* 0x000fc800078e0214 */
[----:B------:R-:W-:Y:S01]  /*1aee0*/  IMAD R6, R199, UR4, RZ ;  /* 0x00000004c7067c24 */ /* 0x000fe2000f8e02ff */
[C---:B------:R-:W-:Y:S01]  /*1aef0*/  IADD3 R15, P0, R20.reuse, 0x1000, RZ ;  /* 0x00001000140f7810 */ /* 0x040fe20007f1e0ff */
[C---:B------:R-:W-:Y:S01]  /*1af00*/  IMAD.WIDE.U32 R4, R195.reuse, UR4, R4 ;  /* 0x00000004c3047c25 */ /* 0x040fe2000f8e0004 */
[C---:B------:R-:W-:Y:S02]  /*1af10*/  IADD3 R33, P6, R20.reuse, 0x4000, RZ ;  /* 0x0000400014217810 */ /* 0x040fe40007fde0ff */
[----:B------:R-:W-:Y:S01]  /*1af20*/  IADD3 R37, P5, R20, 0x5000, RZ ;  /* 0x0000500014257810 */ /* 0x000fe20007fbe0ff */
        /* <DEDUP_REMOVED lines=17> */
[----:B------:R-:W-:Y:S02]  /*1b040*/  SHF.R.U64 R12, R12, 0x3, RZ ;  /* 0x000000030c0c7819 */ /* 0x000fe400000012ff */
[----:B------:R-:W-:Y:S01]  /*1b050*/  IMAD.IADD R5, R5, 0x1, R13 ;  /* 0x0000000105057824 */ /* 0x000fe200078e020d */
[----:B------:R-:W-:Y:S01]  /*1b060*/  LEA R6, P4, R4, UR4, 0x2 ;  /* 0x0000000404067c11 */ /* 0x000fe2000f8810ff */
[----:B------:R-:W-:Y:S01]  /*1b070*/  IMAD.X R13, RZ, RZ, R21, P3 ;  /* 0x000000ffff0d7224 */ /* 0x000fe200018e0615 */
[----:B------:R-:W-:Y:S02]  /*1b080*/  LOP3.LUT R12, R12, R9, RZ, 0x3c, !PT ;  /* 0x000000090c0c7212 */ /* 0x000fe400078e3cff */
[----:B------:R-:W-:Y:S01]  /*1b090*/  LEA.HI.X R10, R4, UR5, R5, 0x2, P4 ;  /* 0x00000005040a7c11 */ /* 0x000fe2000a0f1405 */
[----:B------:R-:W-:Y:S01]  /*1b0a0*/  SHFL.IDX PT, R50, R6, RZ, 0x1c1f ;  /* 0x001c1fff06327589 */ /* 0x000fe200000e0000 */
[----:B------:R-:W-:Y:S01]  /*1b0b0*/  SHF.R.U64 R24, R24, 0x3, RZ ;  /* 0x0000000318187819 */ /* 0x000fe200000012ff */
[----:B------:R-:W-:Y:S01]  /*1b0c0*/  VIADD R4, R14, 0x8 ;  /* 0x000000080e047836 */ /* 0x000fe20000000000 */
[----:B------:R-:W-:Y:S01]  /*1b0d0*/  IADD3.X R9, RZ, R21, RZ, P0, !PT ;  /* 0x00000015ff097210 */ /* 0x000fe200007fe4ff */
[----:B------:R-:W1:Y:S01]  /*1b0e0*/  SHFL.IDX PT, R51, R10, RZ, 0x1c1f ;  /* 0x001c1fff0a337589 */ /* 0x000e6200000e0000 */
[----:B------:R-:W-:Y:S01]  /*1b0f0*/  LOP3.LUT P0, RZ, R214, 0x3, RZ, 0xc0, !PT ;  /* 0x00000003d6ff7812 */ /* 0x000fe2000780c0ff */
[----:B------:R-:W-:Y:S01]  /*1b100*/  ULDC.64 UR4, c[0x0][0xaa0] ;  /* 0x0002a80000047ab9 */ /* 0x000fe20000000a00 */
[----:B------:R-:W-:Y:S01]  /*1b110*/  LOP3.LUT R24, R24, R25, RZ, 0x3c, !PT ;  /* 0x0000001918187212 */ /* 0x000fe200078e3cff */
[----:B------:R-:W-:Y:S01]  /*1b120*/  SHFL.IDX PT, R52, R6, 0x1, 0x1c1f ;  /* 0x003c1f0006347f89 */ /* 0x000fe200000e0000 */
[----:B------:R-:W-:-:S02]  /*1b130*/  IADD3.X R25, RZ, R21, RZ, P2, !PT ;  /* 0x00000015ff197210 */ /* 0x000fc400017fe4ff */
[-C--:B------:R-:W-:Y:S01]  /*1b140*/  ISETP.GE.OR P2, PT, R14, R55.reuse, P0 ;  /* 0x000000370e00720c */ /* 0x080fe20000746670 */
[----:B------:R-:W2:Y:S01]  /*1b150*/  SHFL.IDX PT, R53, R10, 0x1, 0x1c1f ;  /* 0x003c1f000a357f89 */ /* 0x000ea200000e0000 */
[----:B------:R-:W-:Y:S02]  /*1b160*/  ISETP.GE.OR P0, PT, R4, R55, P0 ;  /* 0x000000370400720c */ /* 0x000fe40000706670 */
[C---:B------:R-:W-:Y:S02]  /*1b170*/  IADD3 R5, P3, R20.reuse, 0x7000, RZ ;  /* 0x0000700014057810 */ /* 0x040fe40007f7e0ff */
[C---:B------:R-:W-:Y:S02]  /*1b180*/  IADD3 R41, P4, R20.reuse, 0x6000, RZ ;  /* 0x0000600014297810 */ /* 0x040fe40007f9e0ff */
[----:B------:R-:W-:Y:S01]  /*1b190*/  LOP3.LUT R7, R20, 0x380, RZ, 0xc0, !PT ;  /* 0x0000038014077812 */ /* 0x000fe200078ec0ff */
[----:B------:R-:W-:Y:S01]  /*1b1a0*/  IMAD.X R45, RZ, RZ, R21, P3 ;  /* 0x000000ffff2d7224 */ /* 0x000fe200018e0615 */
        /* <DEDUP_REMOVED lines=13> */
[----:B------:R-:W-:Y:S01]  /*1b280*/  IMAD R3, R49, UR4, RZ ;  /* 0x0000000431037c24 */ /* 0x000fe2000f8e02ff */
[----:B------:R-:W-:Y:S01]  /*1b290*/  LOP3.LUT R32, R32, R33, RZ, 0x3c, !PT ;  /* 0x0000002120207212 */ /* 0x000fe200078e3cff */
[--C-:B------:R-:W-:Y:S01]  /*1b2a0*/  IMAD.X R33, RZ, RZ, R21.reuse, P6 ;  /* 0x000000ffff217224 */ /* 0x100fe200030e0615 */
[----:B------:R-:W-:Y:S01]  /*1b2b0*/  LOP3.LUT R36, R36, R37, RZ, 0x3c, !PT ;  /* 0x0000002524247212 */ /* 0x000fe200078e3cff */
[----:B------:R-:W-:Y:S01]  /*1b2c0*/  IMAD.X R37, RZ, RZ, R21, P5 ;  /* 0x000000ffff257224 */ /* 0x000fe200028e0615 */
[----:B------:R-:W-:-:S02]  /*1b2d0*/  LOP3.LUT R40, R40, R41, RZ, 0x3c, !PT ;  /* 0x0000002928287212 */ /* 0x000fc400078e3cff */
[----:B--2---:R-:W2:Y:S01]  /*1b2e0*/  @P1 LDC R53, c[0x0][0xbf0] ;  /* 0x0002fc00ff351b82 */ /* 0x004ea20000000800 */
[----:B------:R-:W-:Y:S01]  /*1b2f0*/  LOP3.LUT R44, R4, R5, RZ, 0x3c, !PT ;  /* 0x00000005042c7212 */ /* 0x000fe200078e3cff */
[----:B------:R-:W-:Y:S01]  /*1b300*/  IMAD R3, R48, UR5, R3 ;  /* 0x0000000530037c24 */ /* 0x000fe2000f8e0203 */
[----:B------:R-:W-:Y:S01]  /*1b310*/  IADD3.X R41, RZ, R21, RZ, P4, !PT ;  /* 0x00000015ff297210 */ /* 0x000fe200027fe4ff */
[----:B------:R3:W5:Y:S01]  /*1b320*/  LD.E.128 R4, desc[UR60][R20.64] ;  /* 0x0000003c14047980 */ /* 0x000762000c101d00 */
[----:B------:R-:W-:-:S03]  /*1b330*/  LOP3.LUT R8, R15, 0x380, RZ, 0xc0, !PT ;  /* 0x000003800f087812 */ /* 0x000fc600078ec0ff */
[----:B------:R-:W5:Y:S01]  /*1b340*/  LD.E.128 R24, desc[UR60][R24.64] ;  /* 0x0000003c18187980 */ /* 0x000f62000c101d00 */
[----:B------:R-:W-:-:S03]  /*1b350*/  SHF.R.U64 R8, R8, 0x3, RZ ;  /* 0x0000000308087819 */ /* 0x000fc600000012ff */
[----:B------:R-:W5:Y:S01]  /*1b360*/  LD.E.128 R32, desc[UR60][R32.64] ;  /* 0x0000003c20207980 */ /* 0x000f62000c101d00 */
[----:B------:R-:W-:Y:S01]  /*1b370*/  LOP3.LUT R8, R8, R15, RZ, 0x3c, !PT ;  /* 0x0000000f08087212 */ /* 0x000fe200078e3cff */
[----:B---3--:R-:W-:Y:S01]  /*1b380*/  IMAD.WIDE.U32 R20, R48, UR4, RZ ;  /* 0x0000000430147c25 */ /* 0x008fe2000f8e00ff */
[----:B------:R-:W-:Y:S01]  /*1b390*/  ULDC.64 UR4, c[0x0][0xae8] ;  /* 0x0002ba0000047ab9 */ /* 0x000fe20000000a00 */
[----:B------:R-:W5:Y:S02]  /*1b3a0*/  LD.E.128 R12, desc[UR60][R12.64] ;  /* 0x0000003c0c0c7980 */ /* 0x000f64000c101d00 */
[----:B------:R-:W-:Y:S01]  /*1b3b0*/  IMAD.IADD R21, R21, 0x1, R3 ;  /* 0x0000000115157824 */ /* 0x000fe200078e0203 */
[----:B------:R-:W-:Y:S01]  /*1b3c0*/  LEA R3, R191, R198, 0x5 ;  /* 0x000000c6bf037211 */ /* 0x000fe200078e28ff */
[----:B------:R-:W-:Y:S01]  /*1b3d0*/  IMAD R49, R54, UR4, RZ ;  /* 0x0000000436317c24 */ /* 0x000fe2000f8e02ff */
[----:B------:R-:W5:Y:S03]  /*1b3e0*/  LD.E.128 R8, desc[UR60][R8.64] ;  /* 0x0000003c08087980 */ /* 0x000f66000c101d00 */
[----:B------:R-:W-:Y:S01]  /*1b3f0*/  IMAD.IADD R50, R184, 0x1, R3 ;  /* 0x00000001b8327824 */ /* 0x000fe200078e0203 */
[----:B------:R-:W5:Y:S01]  /*1b400*/  LD.E.128 R36, desc[UR60][R36.64] ;  /* 0x0000003c24247980 */ /* 0x000f62000c101d00 */
[----:B------:R-:W-:-:S02]  /*1b410*/  IMAD R49, R192, UR5, R49 ;  /* 0x00000005c0317c24 */ /* 0x000fc4000f8e0231 */
[----:B-1----:R-:W-:Y:S01]  /*1b420*/  @P1 IMAD.HI.U32 R0, R50, R51, RZ ;  /* 0x0000003332001227 */ /* 0x002fe200078e00ff */
[----:B------:R-:W-:Y:S01]  /*1b430*/  MOV R3, R50 ;  /* 0x0000003200037202 */ /* 0x000fe20000000f00 */
[----:B------:R-:W5:Y:S02]  /*1b440*/  LD.E.128 R40, desc[UR60][R40.64] ;  /* 0x0000003c28287980 */ /* 0x000f64000c101d00 */
[----:B------:R-:W-:Y:S01]  /*1b450*/  IMAD.WIDE.U32 R20, R192, UR4, R20 ;  /* 0x00000004c0147c25 */ /* 0x000fe2000f8e0014 */
[----:B------:R-:W-:Y:S01]  /*1b460*/  ULDC.64 UR4, c[0x0][0xaf0] ;  /* 0x0002bc0000047ab9 */ /* 0x000fe20000000a00 */
[----:B--2---:R-:W-:Y:S01]  /*1b470*/  @P1 SHF.R.U32.HI R3, RZ, R53, R0 ;  /* 0x00000035ff031219 */ /* 0x004fe20000011600 */
[----:B------:R-:W5:Y:S01]  /*1b480*/  LD.E.128 R44, desc[UR60][R44.64] ;  /* 0x0000003c2c2c7980 */ /* 0x000f62000c101d00 */
[----:B------:R-:W-:Y:S02]  /*1b490*/  IMAD.IADD R21, R21, 0x1, R49 ;  /* 0x0000000115157824 */ /* 0x000fe400078e0231 */
[----:B------:R-:W-:Y:S01]  /*1b4a0*/  IMAD R48, R199, UR4, RZ ;  /* 0x00000004c7307c24 */ /* 0x000fe2000f8e02ff */
[----:B------:R-:W-:Y:S01]  /*1b4b0*/  SHF.R.S32.HI R0, RZ, 0x1f, R3 ;  /* 0x0000001fff007819 */ /* 0x000fe20000011403 */
[C---:B------:R-:W-:Y:S01]  /*1b4c0*/  IMAD.WIDE.U32 R20, R195.reuse, UR4, R20 ;  /* 0x00000004c3147c25 */ /* 0x040fe2000f8e0014 */
[----:B------:R-:W-:Y:S01]  /*1b4d0*/  @!PT LDS RZ, [RZ] ;  /* 0x00000000fffff984 */ /* 0x000fe20000000800 */
[----:B------:R-:W-:Y:S01]  /*1b4e0*/  @!PT LDS RZ, [RZ] ;  /* 0x00000000fffff984 */ /* 0x000fe20000000800 */
[----:B------:R-:W-:Y:S01]  /*1b4f0*/  @!PT LDS RZ, [RZ] ;  /* 0x00000000fffff984 */ /* 0x000fe20000000800 */
[----:B------:R-:W-:Y:S01]  /*1b500*/  @!PT LDS RZ, [RZ] ;  /* 0x00000000fffff984 */ /* 0x000fe20000000800 */
[----:B------:R1:W-:Y:S06]  /*1b510*/  MEMBAR.ALL.CTA ;  /* 0x0000000000007992 */ /* 0x0003ec0000008000 */
[----:B-1----:R-:W1:Y:S01]  /*1b520*/  FENCE.VIEW.ASYNC.S ;  /* 0x00000000000073c6 */ /* 0x002e620000000000 */
[----:B------:R-:W-:Y:S01]  /*1b530*/  IMAD R49, R195, UR5, R48 ;  /* 0x00000005c3317c24 */ /* 0x000fe2000f8e0230 */
[----:B------:R-:W-:Y:S01]  /*1b540*/  ULDC.64 UR4, c[0x0][0xae0] ;  /* 0x0002b80000047ab9 */ /* 0x000fe20000000a00 */
[----:B------:R-:W-:-:S02]  /*1b550*/  IMAD.MOV R51, RZ, RZ, -R3 ;  /* 0x000000ffff337224 */ /* 0x000fc400078e0a03 */
[----:B------:R-:W-:Y:S02]  /*1b560*/  IMAD.IADD R21, R21, 0x1, R49 ;  /* 0x0000000115157824 */ /* 0x000fe400078e0231 */
[----:B------:R-:W-:Y:S02]  /*1b570*/  IMAD R0, R0, UR4, RZ ;  /* 0x0000000400007c24 */ /* 0x000fe4000f8e02ff */
[----:B------:R-:W-:Y:S02]  /*1b580*/  IMAD R49, R28, R51, R50 ;  /* 0x000000331c317224 */ /* 0x000fe400078e0232 */
[C---:B------:R-:W-:Y:S01]  /*1b590*/  IMAD R51, R3.reuse, UR5, R0 ;  /* 0x0000000503337c24 */ /* 0x040fe2000f8e0200 */
[----:B------:R-:W-:Y:S01]  /*1b5a0*/  IADD3 R184, R198, R184, RZ ;  /* 0x000000b8c6b87210 */ /* 0x000fe20007ffe0ff */
[----:B------:R-:W-:Y:S01]  /*1b5b0*/  IMAD.WIDE.U32 R20, R3, UR4, R20 ;  /* 0x0000000403147c25 */ /* 0x000fe2000f8e0014 */
[----:B------:R-:W-:Y:S01]  /*1b5c0*/  SHF.R.S32.HI R0, RZ, 0x1f, R49 ;  /* 0x0000001fff007819 */ /* 0x000fe20000011431 */
[----:B------:R-:W-:-:S02]  /*1b5d0*/  ULDC.64 UR4, c[0x0][0xad8] ;  /* 0x0002b60000047ab9 */ /* 0x000fc40000000a00 */
[----:B------:R-:W-:Y:S02]  /*1b5e0*/  IMAD.IADD R21, R21, 0x1, R51 ;  /* 0x0000000115157824 */ /* 0x000fe400078e0233 */
[----:B------:R-:W-:Y:S02]  /*1b5f0*/  IMAD R28, R0, UR4, RZ ;  /* 0x00000004001c7c24 */ /* 0x000fe4000f8e02ff */
[C---:B------:R-:W-:Y:S02]  /*1b600*/  VIADD R0, R184.reuse, 0x20 ;  /* 0x00000020b8007836 */ /* 0x040fe40000000000 */
[C---:B------:R-:W-:Y:S02]  /*1b610*/  IMAD R51, R49.reuse, UR5, R28 ;  /* 0x0000000531337c24 */ /* 0x040fe4000f8e021c */
[----:B------:R-:W-:Y:S01]  /*1b620*/  IMAD.WIDE.U32 R20, R49, UR4, R20 ;  /* 0x0000000431147c25 */ /* 0x000fe2000f8e0014 */
[-C--:B------:R-:W-:Y:S01]  /*1b630*/  ISETP.GE.AND P2, PT, R184, R55.reuse, PT ;  /* 0x00000037b800720c */ /* 0x080fe20003f46270 */
[----:B------:R-:W-:Y:S01]  /*1b640*/  ULDC.64 UR4, c[0x0][0xa80] ;  /* 0x0002a00000047ab9 */ /* 0x000fe20000000a00 */
[----:B------:R-:W-:Y:S01]  /*1b650*/  ISETP.GE.AND P0, PT, R0, R55, PT ;  /* 0x000000370000720c */ /* 0x000fe20003f06270 */
[----:B------:R-:W-:Y:S01]  /*1b660*/  VIADD R3, R184, 0x40 ;  /* 0x00000040b8037836 */ /* 0x000fe20000000000 */
[----:B------:R-:W-:Y:S01]  /*1b670*/  IADD3 R0, R2, 0x2a820, RZ ;  /* 0x0002a82002007810 */ /* 0x000fe20007ffe0ff */
[----:B------:R-:W-:Y:S01]  /*1b680*/  IMAD.IADD R21, R21, 0x1, R51 ;  /* 0x0000000115157824 */ /* 0x000fe200078e0233 */
[----:B------:R-:W-:-:S02]  /*1b690*/  LEA R28, P3, R20, UR4, 0x1 ;  /* 0x00000004141c7c11 */ /* 0x000fc4000f8608ff */
[----:B------:R-:W-:Y:S02]  /*1b6a0*/  ISETP.GE.AND P1, PT, R3, R55, PT ;  /* 0x000000370300720c */ /* 0x000fe40003f26270 */
[----:B------:R-:W-:Y:S02]  /*1b6b0*/  PRMT R0, RZ, 0x654, R0 ;  /* 0x00000654ff007816 */ /* 0x000fe40000000000 */
[----:B------:R-:W-:Y:S01]  /*1b6c0*/  LEA.HI.X R3, R20, UR5, R21, 0x1, P3 ;  /* 0x0000000514037c11 */ /* 0x000fe200098f0c15 */
[----:B-1----:R1:W2:Y:S01]  /*1b6d0*/  SHFL.IDX PT, R48, R28, RZ, 0x181f ;  /* 0x00181fff1c307589 */ /* 0x0022a200000e0000 */
[----:B------:R3:W-:Y:S01]  /*1b6e0*/  SYNCS.ARRIVE.TRANS64.RED.A1T0 RZ, [R0+URZ], RZ ;  /* 0x000000ff00ff79a7 */ /* 0x0007e2000810043f */
[----:B------:R-:W-:Y:S02]  /*1b6f0*/  BSSY B1, `(.L_x_2907) ;  /* 0x000000c000017945 */ /* 0x000fe40003800000 */
[----:B---3--:R1:W3:Y:S02]  /*1b700*/  SHFL.IDX PT, R0, R3, RZ, 0x181f ;  /* 0x00181fff03007589 */ /* 0x0082e400000e0000 */
        /* <DEDUP_REMOVED lines=10> */
.L_x_2908:
[----:B------:R-:W-:Y:S05]  /*1b7b0*/  BSYNC B1 ;  /* 0x0000000000017941 */ /* 0x000fea0003800000 */
.L_x_2907:
        /* <DEDUP_REMOVED lines=13> */
.L_x_2910:
[----:B------:R-:W-:Y:S05]  /*1b890*/  BSYNC B1 ;  /* 0x0000000000017941 */ /* 0x000fea0003800000 */
.L_x_2909:
        /* <DEDUP_REMOVED lines=13> */
.L_x_2912:
[----:B------:R-:W-:Y:S05]  /*1b970*/  BSYNC B1 ;  /* 0x0000000000017941 */ /* 0x000fea0003800000 */
.L_x_2911:
        /* <DEDUP_REMOVED lines=12> */
[----:B---3--:R-:W-:-:S04]  /*1ba40*/  LEA R4, P0, R190, R28, 0x1 ;  /* 0x0000001cbe047211 */ /* 0x008fc800078008ff */
[----:B------:R-:W-:-:S05]  /*1ba50*/  LEA.HI.X R5, R190, R3, R226, 0x1, P0 ;  /* 0x00000003be057211 */ /* 0x000fca00000f0ce2 */
[----:B------:R4:W-:Y:S01]  /*1ba60*/  ST.E.128 desc[UR60][R4.64], R44 ;  /* 0x0000002c04007985 */ /* 0x0009e2000c101d3c */
[----:B------:R-:W-:Y:S05]  /*1ba70*/  BRA `(.L_x_2913) ;  /* 0x0000000800b07947 */ /* 0x000fea0003800000 */
.L_x_2905:
        /* <DEDUP_REMOVED lines=13> */
[----:B------:R-:W-:Y:S01]  /*1bb50*/  IMAD.U32 R0, RZ, RZ, UR4 ;  /* 0x00000004ff007e24 */ /* 0x000fe2000f8e00ff */
[----:B------:R-:W-:-:S05]  /*1bb60*/  @P1 IADD3.X R7, R194, UR5, RZ, P2, !PT ;  /* 0x00000005c2071c10 */ /* 0x000fca00097fe4ff */
[----:B------:R3:W5:Y:S01]  /*1bb70*/  @P1 LDG.E R0, desc[UR60][R6.64] ;  /* 0x0000003c06001981 */ /* 0x000762000c1e1900 */
[----:B--2---:R-:W-:Y:S01]  /*1bb80*/  ISETP.NE.AND P2, PT, R21, 0x1, PT ;  /* 0x000000011500780c */ /* 0x004fe20003f45270 */
[----:B------:R-:W2:-:S12]  /*1bb90*/  S2R R9, SR_TID.X ;  /* 0x0000000000097919 */ /* 0x000e980000002100 */
[----:B------:R-:W4:Y:S08]  /*1bba0*/  @P2 LDC R14, c[0x0][0xbec] ;  /* 0x0002fb00ff0e2b82 */ /* 0x000f300000000800 */
[----:B------:R-:W0:Y:S01]  /*1bbb0*/  @P2 LDC R25, c[0x0][0xbf0] ;  /* 0x0002fc00ff192b82 */ /* 0x000e220000000800 */
[----:B--2---:R-:W-:-:S04]  /*1bbc0*/  IADD3 R8, R9, -0x80, RZ ;  /* 0xffffff8009087810 */ /* 0x004fc80007ffe0ff */
[----:B------:R-:W-:Y:S01]  /*1bbd0*/  ISETP.GE.AND P3, PT, R8, 0x80, PT ;  /* 0x000000800800780c */ /* 0x000fe20003f66270 */
[----:B---3--:R-:W-:-:S12]  /*1bbe0*/  @P1 BRA `(.L_x_2914) ;  /* 0x0000000000101947 */ /* 0x008fd80003800000 */
[----:B------:R-:W-:Y:S05]  /*1bbf0*/  @!P0 BRA `(.L_x_2914) ;  /* 0x00000000000c8947 */ /* 0x000fea0003800000 */
[----:B------:R-:W2:Y:S04]  /*1bc00*/  LDG.E R7, desc[UR60][R4.64] ;  /* 0x0000003c04077981 */ /* 0x000ea8000c1e1900 */
[----:B-----5:R-:W2:Y:S02]  /*1bc10*/  LDG.E R0, desc[UR60][R4.64+0x4] ;  /* 0x0000043c04007981 */ /* 0x020ea4000c1e1900 */
[----:B--2---:R-:W-:-:S07]  /*1bc20*/  IMAD.IADD R0, R0, 0x1, -R7 ;  /* 0x0000000100007824 */ /* 0x004fce00078e0a07 */
.L_x_2914:
        /* <DEDUP_REMOVED lines=22> */
[----:B------:R-:W3:Y:S01]  /*1bd90*/  @P0 LDC R15, c[0x0][0xbf0] ;  /* 0x0002fc00ff0f0b82 */ /* 0x000ee20000000800 */
[----:B------:R-:W-:-:S04]  /*1bda0*/  IMAD.WIDE.U32 R4, R195, UR4, R4 ;  /* 0x00000004c3047c25 */ /* 0x000fc8000f8e0004 */
[----:B--2---:R-:W-:-:S05]  /*1bdb0*/  @P0 IMAD.HI.U32 R6, R8, R13, RZ ;  /* 0x0000000d08060227 */ /* 0x004fca00078e00ff */
[----:B---3--:R-:W-:Y:S01]  /*1bdc0*/  @P0 SHF.R.U32.HI R7, RZ, R15, R6 ;  /* 0x0000000fff070219 */ /* 0x008fe20000011606 */
[----:B------:R-:W-:-:S03]  /*1bdd0*/  IMAD R6, R199, UR4, RZ ;  /* 0x00000004c7067c24 */ /* 0x000fc6000f8e02ff */
[C---:B------:R-:W-:Y:S02]  /*1bde0*/  IADD3 R9, -R7.reuse, RZ, RZ ;  /* 0x000000ff07097210 */ /* 0x040fe40007ffe1ff */
[----:B------:R-:W-:-:S03]  /*1bdf0*/  IADD3 R4, P0, R7, R4, RZ ;  /* 0x0000000407047210 */ /* 0x000fc60007f1e0ff */
        /* <DEDUP_REMOVED lines=15> */
.L_x_2916:
[----:B------:R-:W-:Y:S05]  /*1bef0*/  BSYNC B1 ;  /* 0x0000000000017941 */ /* 0x000fea0003800000 */
.L_x_2915:
[----:B------:R-:W-:Y:S01]  /*1bf00*/  ULDC.64 UR4, c[0x0][0xaa0] ;  /* 0x0002a80000047ab9 */ /* 0x000fe20000000a00 */
[----:B------:R-:W-:Y:S01]  /*1bf10*/  BSSY B1, `(.L_x_2917) ;  /* 0x0000038000017945 */ /* 0x000fe20003800000 */
[----:B------:R-:W-:-:S04]  /*1bf20*/  IMAD R4, R10, UR4, RZ ;  /* 0x000000040a047c24 */ /* 0x000fc8000f8e02ff */
[C---:B--2---:R-:W-:Y:S02]  /*1bf30*/  IMAD R7, R3.reuse, UR5, R4 ;  /* 0x0000000503077c24 */ /* 0x044fe4000f8e0204 */
[----:B------:R-:W-:Y:S01]  /*1bf40*/  IMAD.WIDE.U32 R4, R3, UR4, RZ ;  /* 0x0000000403047c25 */ /* 0x000fe2000f8e00ff */
[----:B------:R-:W-:Y:S01]  /*1bf50*/  LEA R3, R191, R198, 0x5 ;  /* 0x000000c6bf037211 */ /* 0x000fe200078e28ff */
[----:B------:R-:W-:Y:S02]  /*1bf60*/  ULDC.64 UR4, c[0x0][0xae8] ;  /* 0x0002ba0000047ab9 */ /* 0x000fe40000000a00 */
[----:B------:R-:W-:Y:S02]  /*1bf70*/  IMAD.IADD R5, R5, 0x1, R7 ;  /* 0x0000000105057824 */ /* 0x000fe400078e0207 */
[----:B------:R-:W-:Y:S02]  /*1bf80*/  IMAD.IADD R9, R184, 0x1, R3 ;  /* 0x00000001b8097824 */ /* 0x000fe400078e0203 */
[----:B------:R-:W-:-:S02]  /*1bf90*/  IMAD R7, R12, UR4, RZ ;  /* 0x000000040c077c24 */ /* 0x000fc4000f8e02ff */
[----:B----4-:R-:W-:Y:S01]  /*1bfa0*/  @P2 IMAD.HI.U32 R6, R9, R14, RZ ;  /* 0x0000000e09062227 */ /* 0x010fe200078e00ff */
[----:B------:R-:W-:-:S03]  /*1bfb0*/  MOV R3, R9 ;  /* 0x0000000900037202 */ /* 0x000fc60000000f00 */
        /* <DEDUP_REMOVED lines=10> */
[----:B------:R-:W-:Y:S01]  /*1c060*/  IMAD.MOV R8, RZ, RZ, -R3 ;  /* 0x000000ffff087224 */ /* 0x000fe200078e0a03 */
[----:B------:R-:W-:Y:S01]  /*1c070*/  IADD3 R5, R5, R7, RZ ;  /* 0x0000000705057210 */ /* 0x000fe20007ffe0ff */
        /* <DEDUP_REMOVED lines=33> */
.L_x_2918:
[----:B------:R-:W-:Y:S05]  /*1c290*/  BSYNC B1 ;  /* 0x0000000000017941 */ /* 0x000fea0003800000 */
.L_x_2917:
        /* <DEDUP_REMOVED lines=13> */
.L_x_2920:
[----:B------:R-:W-:Y:S05]  /*1c370*/  BSYNC B1 ;  /* 0x0000000000017941 */ /* 0x000fea0003800000 */
.L_x_2919:
        /* <DEDUP_REMOVED lines=13> */
.L_x_2922:
[----:B------:R-:W-:Y:S05]  /*1c450*/  BSYNC B1 ;  /* 0x0000000000017941 */ /* 0x000fea0003800000 */
.L_x_2921:
[----:B0-----:R-:W-:Y:S01]  /*1c460*/  IADD3 R0, R184, 0x60, RZ ;  /* 0x00000060b8007810 */ /* 0x001fe20007ffe0ff */
[----:B---3--:R-:W0:Y:S03]  /*1c470*/  SHFL.IDX PT, R3, R3, 0x3, 0x181f ;  /* 0x00781f0003037f89 */ /* 0x008e2600000e0000 */
[----:B------:R-:W-:Y:S01]  /*1c480*/  ISETP.GE.AND P0, PT, R0, R21, PT ;  /* 0x000000150000720c */ /* 0x000fe20003f06270 */
[----:B----4-:R3:W4:-:S12]  /*1c490*/  SHFL.IDX PT, R4, R6, 0x3, 0x181f ;  /* 0x00781f0006047f89 */ /* 0x01071800000e0000 */
[----:B---3--:R-:W-:Y:S05]  /*1c4a0*/  @P0 BRA `(.L_x_2913) ;  /* 0x0000000000240947 */ /* 0x008fea0003800000 */
[----:B------:R-:W-:Y:S02]  /*1c4b0*/  ULDC UR4, c[0x0][0xac8] ;  /* 0x0002b20000047ab9 */ /* 0x000fe40000000800 */
[----:B------:R-:W-:Y:S02]  /*1c4c0*/  ISETP.GE.AND P2, PT, R187, UR4, PT ;  /* 0x00000004bb007c0c */ /* 0x000fe4000bf46270 */
[----:B------:R-:W-:-:S11]  /*1c4d0*/  ISETP.GE.AND P3, PT, R190, UR4, PT ;  /* 0x00000004be007c0c */ /* 0x000fd6000bf66270 */
[CC--:B--2-4-:R-:W-:Y:S02]  /*1c4e0*/  @!P2 LEA R6, P0, R187.reuse, R4.reuse, 0x1 ;  /* 0x00000004bb06a211 */ /* 0x0d4fe400078008ff */
[C---:B------:R-:W-:Y:S02]  /*1c4f0*/  @!P3 LEA R4, P1, R190.reuse, R4, 0x1 ;  /* 0x00000004be04b211 */ /* 0x040fe400078208ff */
[-C--:B0-----:R-:W-:Y:S02]  /*1c500*/  @!P2 LEA.HI.X R7, R187, R3.reuse, R227, 0x1, P0 ;  /* 0x00000003bb07a211 */ /* 0x081fe400000f0ce3 */
[----:B------:R-:W-:-:S03]  /*1c510*/  @!P3 LEA.HI.X R5, R190, R3, R226, 0x1, P1 ;  /* 0x00000003be05b211 */ /* 0x000fc600008f0ce2 */
[----:B------:R0:W-:Y:S04]  /*1c520*/  @!P2 ST.E.128 desc[UR60][R6.64], RZ ;  /* 0x000000ff0600a985 */ /* 0x0001e8000c101d3c */
[----:B------:R0:W-:Y:S02]  /*1c530*/  @!P3 ST.E.128 desc[UR60][R4.64], RZ ;  /* 0x000000ff0400b985 */ /* 0x0001e4000c101d3c */
.L_x_2913:
[----:B------:R-:W-:Y:S05]  /*1c540*/  BSYNC B0 ;  /* 0x0000000000007941 */ /* 0x000fea0003800000 */
.L_x_2904:
[----:B------:R-:W-:Y:S02]  /*1c550*/  ULDC UR4, c[0x0][0xc3c] ;  /* 0x00030f0000047ab9 */ /* 0x000fe40000000800 */
[----:B-1----:R-:W-:-:S13]  /*1c560*/  ISETP.GE.AND P0, PT, R31, UR4, PT ;  /* 0x000000041f007c0c */ /* 0x002fda000bf06270 */
[----:B------:R-:W-:Y:S05]  /*1c570*/  @!P0 BRA `(.L_x_2923) ;  /* 0xfffffe4c00548947 */ /* 0x000fea000383ffff */
[----:B------:R-:W-:Y:S05]  /*1c580*/  BRA `(.L_x_2687) ;  /* 0x0000006c00847947 */ /* 0x000fea0003800000 */
.L_x_2685:
        /* <DEDUP_REMOVED lines=16> */
.L_x_2924:
        /* <DEDUP_REMOVED lines=29> */
[----:B-1----:R-:W-:-:S04]  /*1c860*/  SEL R7, R7, RZ, P5 ;  /* 0x000000ff07077207 */ /* 0x002fc80002800000 */
[----:B------:R-:W-:-:S05]  /*1c870*/  IADD3 R8, R2, R7, RZ ;  /* 0x0000000702087210 */ /* 0x000fca0007ffe0ff */
[----:B------:R-:W1:Y:S02]  /*1c880*/  SHFL.IDX PT, R6, R8, 0x1f, 0x1f ;  /* 0x03e01f0008067f89 */ /* 0x000e6400000e0000 */
[----:B-1----:R-:W-:-:S04]  /*1c890*/  IMAD R6, R6, UR5, RZ ;  /* 0x0000000506067c24 */ /* 0x002fc8000f8e02ff */
[----:B------:R-:W-:Y:S01]  /*1c8a0*/  IMAD.MOV.U32 R3, RZ, RZ, R6 ;  /* 0x000000ffff037224 */ /* 0x000fe200078e0006 */
[----:B0-----:R-:W-:-:S13]  /*1c8b0*/  ISETP.GT.AND P6, PT, R6, UR6, PT ;  /* 0x0000000606007c0c */ /* 0x001fda000bfc4270 */
[----:B------:R-:W-:Y:S05]  /*1c8c0*/  @P6 BRA `(.L_x_2926) ;  /* 0x0000000000986947 */ /* 0x000fea0003800000 */
[----:B------:R-:W0:Y:S01]  /*1c8d0*/  LDC R10, c[0x0][0xc3c] ;  /* 0x00030f00ff0a7b82 */ /* 0x000e220000000800 */
[----:B------:R-:W-:Y:S01]  /*1c8e0*/  MOV R6, R3 ;  /* 0x0000000300067202 */ /* 0x000fe20000000f00 */
[----:B------:R-:W-:Y:S01]  /*1c8f0*/  UMOV UR4, URZ ;  /* 0x0000003f00047c82 */ /* 0x000fe20008000000 */
[----:B------:R-:W-:Y:S01]  /*1c900*/  ULDC UR7, c[0x0][0xc3c] ;  /* 0x00030f0000077ab9 */ /* 0x000fe20000000800 */
[----:B------:R-:W-:-:S05]  /*1c910*/  ULDC UR5, c[0x0][0xc38] ;  /* 0x00030e0000057ab9 */ /* 0x000fca0000000800 */
.L_x_2930:
[----:B------:R-:W-:Y:S01]  /*1c920*/  UIADD3 UR4, UR4, 0x1f, URZ ;  /* 0x0000001f04047890 */ /* 0x000fe2000fffe03f */
[----:B------:R-:W-:-:S05]  /*1c930*/  IMAD.U32 R19, RZ, RZ, UR7 ;  /* 0x00000007ff137e24 */ /* 0x000fca000f8e00ff */
        /* <DEDUP_REMOVED lines=10> */
.L_x_2929:
[----:B------:R-:W-:Y:S05]  /*1c9e0*/  BSYNC B0 ;  /* 0x0000000000007941 */ /* 0x000fea0003800000 */
.L_x_2928:
        /* <DEDUP_REMOVED lines=20> */
.L_x_2926:
        /* <DEDUP_REMOVED lines=15> */
[----:B0-----:R-:W-:-:S06]  /*1cc20*/  IADD3 R11, R10, 0xffffffe, RZ ;  /* 0x0ffffffe0a0b7810 */ /* 0x001fcc0007ffe0ff */
[----:B------:R0:W1:Y:S01]  /*1cc30*/  F2I.FTZ.U32.TRUNC.NTZ R3, R11 ;  /* 0x0000000b00037305 */ /* 0x000062000021f000 */
[----:B------:R-:W-:Y:S05]  /*1cc40*/  @!P0 BRA `(.L_x_2931) ;  /* 0x0000000000088947 */ /* 0x000fea0003800000 */
[----:B------:R-:W-:-:S05]  /*1cc50*/  VIADD R9, R15, 0xffffffff ;  /* 0xffffffff0f097836 */ /* 0x000fca0000000000 */
[----:B------:R2:W3:Y:S02]  /*1cc60*/  SHFL.IDX PT, R16, R8, R9, 0x1f ;  /* 0x00001f0908107589 */ /* 0x0004e400000e0000 */
.L_x_2931:
[----:B---3--:R-:W-:Y:S01]  /*1cc70*/  IMAD R16, R16, UR5, R13 ;  /* 0x0000000510107c24 */ /* 0x008fe2000f8e020d */
[----:B------:R-:W-:Y:S01]  /*1cc80*/  IABS R2, R6 ;  /* 0x0000000600027213 */ /* 0x000fe20000000000 */
[----:B01----:R-:W-:-:S03]  /*1cc90*/  IMAD.MOV R11, RZ, RZ, -R3 ;  /* 0x000000ffff0b7224 */ /* 0x003fc600078e0a03 */
[----:B--2---:R-:W-:Y:S01]  /*1cca0*/  IADD3 R9, -R16, UR6, RZ ;  /* 0x0000000610097c10 */ /* 0x004fe2000fffe1ff */
[----:B------:R-:W-:Y:S01]  /*1ccb0*/  IMAD R11, R11, R12, RZ ;  /* 0x0000000c0b0b7224 */ /* 0x000fe200078e02ff */
[----:B------:R-:W-:Y:S01]  /*1ccc0*/  IADD3 R10, RZ, -R2, RZ ;  /* 0x80000002ff0a7210 */ /* 0x000fe20007ffe0ff */
[----:B------:R-:W-:Y:S01]  /*1ccd0*/  IMAD.MOV.U32 R2, RZ, RZ, RZ ;  /* 0x000000ffff027224 */ /* 0x000fe200078e00ff */
[----:B------:R-:W-:-:S03]  /*1cce0*/  IABS R8, R9 ;  /* 0x0000000900087213 */ /* 0x000fc60000000000 */
        /* <DEDUP_REMOVED lines=25> */
[----:B0-----:R-:W-:-:S06]  /*1ce80*/  IADD3 R3, R7, 0xffffffe, RZ ;  /* 0x0ffffffe07037810 */ /* 0x001fcc0007ffe0ff */
[----:B------:R-:W0:Y:S02]  /*1ce90*/  F2I.FTZ.U32.TRUNC.NTZ R3, R3 ;  /* 0x0000000300037305 */ /* 0x000e24000021f000 */
[----:B0-----:R-:W-:-:S05]  /*1cea0*/  IMAD.MOV R11, RZ, RZ, -R3 ;  /* 0x000000ffff0b7224 */ /* 0x001fca00078e0a03 */
[----:B------:R-:W-:Y:S02]  /*1ceb0*/  MOV R9, R11 ;  /* 0x0000000b00097202 */ /* 0x000fe40000000f00 */
        /* <DEDUP_REMOVED lines=12> */
[----:B------:R-:W-:Y:S01]  /*1cf80*/  ISETP.GE.AND P2, PT, R3, RZ, PT ;  /* 0x000000ff0300720c */ /* 0x000fe20003f46270 */
[----:B------:R-:W-:-:S06]  /*1cf90*/  IMAD.IADD R3, R13, 0x1, R8 ;  /* 0x000000010d037824 */ /* 0x000fcc00078e0208 */
[----:B------:R-:W-:-:S06]  /*1cfa0*/  @P0 VIADD R2, R2, 0x1 ;  /* 0x0000000102020836 */ /* 0x000fcc0000000000 */
[----:B------:R-:W-:Y:S02]  /*1cfb0*/  @!P2 IADD3 R2, -R2, RZ, RZ ;  /* 0x000000ff0202a210 */ /* 0x000fe40007ffe1ff */
[----:B------:R-:W-:Y:S01]  /*1cfc0*/  @!P1 LOP3.LUT R2, RZ, R18, RZ, 0x33, !PT ;  /* 0x00000012ff029212 */ /* 0x000fe200078e33ff */
[----:B------:R-:W-:-:S03]  /*1cfd0*/  IMAD.MOV R18, RZ, RZ, -R18 ;  /* 0x000000ffff127224 */ /* 0x000fc600078e0a12 */
[----:B------:R-:W-:Y:S01]  /*1cfe0*/  LOP3.LUT R17, RZ, R2, RZ, 0x33, !PT ;  /* 0x00000002ff117212 */ /* 0x000fe200078e33ff */
[----:B------:R-:W-:-:S03]  /*1cff0*/  IMAD R18, R2, R18, R3 ;  /* 0x0000001202127224 */ /* 0x000fc600078e0203 */
[----:B------:R-:W-:Y:S01]  /*1d000*/  IADD3 R17, R4, R17, RZ ;  /* 0x0000001104117210 */ /* 0x000fe20007ffe0ff */
[----:B------:R-:W-:Y:S06]  /*1d010*/  BRA `(.L_x_2932) ;  /* 0x00000000000c7947 */ /* 0x000fec0003800000 */
.L_x_2927:
[----:B------:R-:W-:Y:S01]  /*1d020*/  IMAD.MOV.U32 R17, RZ, RZ, RZ ;  /* 0x000000ffff117224 */ /* 0x000fe200078e00ff */
[----:B------:R-:W-:Y:S01]  /*1d030*/  MOV R18, RZ ;  /* 0x000000ff00127202 */ /* 0x000fe20000000f00 */
[----:B------:R-:W-:-:S07]  /*1d040*/  IMAD.U32 R16, RZ, RZ, UR6 ;  /* 0x00000006ff107e24 */ /* 0x000fce000f8e00ff */
.L_x_2932:
[----:B------:R-:W-:-:S13]  /*1d050*/  ISETP.NE.AND P0, PT, R5, RZ, PT ;  /* 0x000000ff0500720c */ /* 0x000fda0003f05270 */
[----:B------:R-:W0:Y:S01]  /*1d060*/  @!P0 S2R R3, SR_CgaCtaId ;  /* 0x0000000000038919 */ /* 0x000e220000008800 */
[----:B------:R-:W-:-:S04]  /*1d070*/  @!P0 MOV R2, 0x400 ;  /* 0x0000040000028802 */ /* 0x000fc80000000f00 */
[----:B0-----:R-:W-:-:S05]  /*1d080*/  @!P0 LEA R2, R3, R2, 0x18 ;  /* 0x0000000203028211 */ /* 0x001fca00078ec0ff */
[----:B------:R0:W-:Y:S01]  /*1d090*/  @!P0 STS.128 [R2+0x2a8d0], R16 ;  /* 0x02a8d01002008388 */ /* 0x0001e20000000c00 */
[----:B------:R-:W-:Y:S06]  /*1d0a0*/  BAR.ARV 0x5, 0x180 ;  /* 0x0146000000007b1d */ /* 0x000fec0000002000 */
.L_x_2925:
        /* <DEDUP_REMOVED lines=11> */
[----:B------:R-:W-:Y:S01]  /*1d160*/  MOV R31, 0x1 ;  /* 0x00000001001f7802 */ /* 0x000fe20000000f00 */
[----:B------:R-:W-:Y:S01]  /*1d170*/  IMAD.MOV.U32 R26, RZ, RZ, RZ ;  /* 0x000000ffff1a7224 */ /* 0x000fe200078e00ff */
[----:B------:R-:W-:Y:S01]  /*1d180*/  MOV R29, 0x1 ;  /* 0x00000001001d7802 */ /* 0x000fe20000000f00 */
[----:B------:R-:W-:Y:S01]  /*1d190*/  IMAD.SHL.U32 R36, R4, 0x8, RZ ;  /* 0x0000000804247824 */ /* 0x000fe200078e00ff */
[----:B------:R-:W-:Y:S01]  /*1d1a0*/  ULDC.64 UR36, c[0x0][0x198] ;  /* 0x0000660000247ab9 */ /* 0x000fe20000000a00 */
[----:B------:R-:W-:Y:S01]  /*1d1b0*/  IMAD.MOV.U32 R28, RZ, RZ, RZ ;  /* 0x000000ffff1c7224 */ /* 0x000fe200078e00ff */
[----:B------:R-:W-:Y:S01]  /*1d1c0*/  ULDC UR38, c[0x0][0xc] ;  /* 0x0000030000267ab9 */ /* 0x000fe20000000800 */
        /* <DEDUP_REMOVED lines=14> */
[----:B------:R-:W-:-:S03]  /*1d2b0*/  LOP3.LUT R0, R2, 0x80, RZ, 0xfc, !PT ;  /* 0x0000008002007812 */ /* 0x000fc600078efcff */
[----:B-1----:R-:W-:-:S07]  /*1d2c0*/  IMAD R37, R36, 0x2, R22 ;  /* 0x0000000224257824 */ /* 0x002fce00078e0216 */
.L_x_3034:
[----:B0-----:R-:W0:Y:S02]  /*1d2d0*/  LDC.64 R32, c[0x0][0xc88] ;  /* 0x00032200ff207b82 */ /* 0x001e240000000a00 */
[----:B0-----:R-:W-:-:S06]  /*1d2e0*/  IMAD.WIDE R32, R19, 0x4, R32 ;  /* 0x0000000413207825 */ /* 0x001fcc00078e0220 */
[----:B--2---:R-:W2:Y:S01]  /*1d2f0*/  LDG.E R32, desc[UR60][R32.64] ;  /* 0x0000003c20207981 */ /* 0x004ea2000c1e1900 */
[----:B------:R-:W-:Y:S05]  /*1d300*/  YIELD ;  /* 0x0000000000007946 */ /* 0x000fea0003800000 */
[----:B------:R-:W-:Y:S01]  /*1d310*/  ULDC.64 UR4, c[0x0][0xa28] ;  /* 0x00028a0000047ab9 */ /* 0x000fe20000000a00 */
[----:B------:R-:W-:Y:S01]  /*1d320*/  ULDC.64 UR8, c[0x0][0xa18] ;  /* 0x0002860000087ab9 */ /* 0x000fe20000000a00 */
[----:B------:R-:W-:Y:S01]  /*1d330*/  ISETP.NE.U32.AND P0, PT, RZ, UR4, PT ;  /* 0x00000004ff007c0c */ /* 0x000fe2000bf05070 */
[----:B------:R-:W-:Y:S01]  /*1d340*/  ULDC.64 UR6, c[0x0][0xa10] ;  /* 0x0002840000067ab9 */ /* 0x000fe20000000a00 */
[----:B------:R-:W-:-:S02]  /*1d350*/  MOV R11, RZ ;  /* 0x000000ff000b7202 */ /* 0x000fc40000000f00 */
[----:B------:R-:W-:Y:S02]  /*1d360*/  ISETP.NE.AND.EX P0, PT, RZ, UR5, PT, P0 ;  /* 0x00000005ff007c0c */ /* 0x000fe4000bf05300 */
[----:B------:R-:W-:-:S04]  /*1d370*/  ISETP.NE.U32.AND P2, PT, RZ, UR8, PT ;  /* 0x00000008ff007c0c */ /* 0x000fc8000bf45070 */
[----:B------:R-:W-:Y:S01]  /*1d380*/  ISETP.NE.AND.EX P2, PT, RZ, UR9, PT, P2 ;  /* 0x00000009ff007c0c */ /* 0x000fe2000bf45320 */
[----:B------:R-:W-:Y:S01]  /*1d390*/  IMAD.MOV.U32 R35, RZ, RZ, RZ ;  /* 0x000000ffff237224 */ /* 0x000fe200078e00ff */
[----:B--2---:R-:W-:-:S05]  /*1d3a0*/  SHF.R.S32.HI R0, RZ, 0x1f, R32 ;  /* 0x0000001fff007819 */ /* 0x004fca0000011420 */
[C---:B------:R-:W-:Y:S01]  /*1d3b0*/  @P0 LEA R2, P1, R32.reuse, UR4, 0x2 ;  /* 0x0000000420020c11 */ /* 0x040fe2000f8210ff */
[C---:B------:R-:W-:Y:S01]  /*1d3c0*/  IMAD.SHL.U32 R24, R32.reuse, 0x4, RZ ;  /* 0x0000000420187824 */ /* 0x040fe200078e00ff */
[C-C-:B------:R-:W-:Y:S01]  /*1d3d0*/  SHF.L.U64.HI R25, R32.reuse, 0x2, R0.reuse ;  /* 0x0000000220197819 */ /* 0x140fe20000010200 */
[----:B------:R0:W-:Y:S01]  /*1d3e0*/  STL [R1+0x1c], R0 ;  /* 0x00001c0001007387 */ /* 0x0001e20000100800 */
[----:B------:R-:W-:Y:S01]  /*1d3f0*/  @P0 LEA.HI.X R3, R32, UR5, R0, 0x2, P1 ;  /* 0x0000000520030c11 */ /* 0x000fe200088f1400 */
[----:B------:R-:W-:-:S04]  /*1d400*/  ULDC.64 UR4, c[0x0][0xa00] ;  /* 0x0002800000047ab9 */ /* 0x000fc80000000a00 */
        /* <DEDUP_REMOVED lines=26> */
[----:B------:R-:W-:Y:S01]  /*1d5b0*/  IMAD.U32 R7, RZ, RZ, UR4 ;  /* 0x00000004ff077e24 */ /* 0x000fe2000f8e00ff */
[----:B---3--:R0:W-:Y:S01]  /*1d5c0*/  STL [R1+0x14], R8 ;  /* 0x0000140801007387 */ /* 0x0081e20000100800 */
[----:B------:R-:W-:-:S03]  /*1d5d0*/  IMAD.MOV.U32 R10, RZ, RZ, R8 ;  /* 0x000000ffff0a7224 */ /* 0x000fc600078e0008 */
[----:B--2---:R0:W-:Y:S01]  /*1d5e0*/  STL [R1+0x4], R11 ;  /* 0x0000040b01007387 */ /* 0x0041e20000100800 */
[----:B------:R-:W-:Y:S05]  /*1d5f0*/  @P2 BRA `(.L_x_2934) ;  /* 0x0000000000142947 */ /* 0x000fea0003800000 */
[----:B------:R-:W-:Y:S05]  /*1d600*/  @!P0 BRA `(.L_x_2934) ;  /* 0x0000000000108947 */ /* 0x000fea0003800000 */
[----:B------:R-:W2:Y:S04]  /*1d610*/  LDG.E R9, desc[UR60][R2.64] ;  /* 0x0000003c02097981 */ /* 0x000ea8000c1e1900 */
[----:B0-----:R-:W2:Y:S02]  /*1d620*/  LDG.E R8, desc[UR60][R2.64+0x4] ;  /* 0x0000043c02087981 */ /* 0x001ea4000c1e1900 */
[----:B--2---:R-:W-:-:S05]  /*1d630*/  IMAD.IADD R10, R8, 0x1, -R9 ;  /* 0x00000001080a7824 */ /* 0x004fca00078e0a09 */
[----:B------:R1:W-:Y:S02]  /*1d640*/  STL [R1+0x14], R10 ;  /* 0x0000140a01007387 */ /* 0x0003e40000100800 */
.L_x_2934:
[----:B------:R-:W-:Y:S01]  /*1d650*/  ULDC.64 UR4, c[0x0][0xa20] ;  /* 0x0002880000047ab9 */ /* 0x000fe20000000a00 */
[----:B------:R-:W-:Y:S02]  /*1d660*/  MOV R33, R32 ;  /* 0x0000002000217202 */ /* 0x000fe40000000f00 */
[----:B------:R-:W-:-:S04]  /*1d670*/  ISETP.NE.U32.AND P0, PT, RZ, UR4, PT ;  /* 0x00000004ff007c0c */ /* 0x000fc8000bf05070 */
[----:B------:R-:W-:-:S13]  /*1d680*/  ISETP.NE.AND.EX P0, PT, RZ, UR5, PT, P0 ;  /* 0x00000005ff007c0c */ /* 0x000fda000bf05300 */
[----:B------:R-:W-:Y:S05]  /*1d690*/  @!P0 BRA `(.L_x_2935) ;  /* 0x0000000000108947 */ /* 0x000fea0003800000 */
[----:B------:R-:W-:-:S04]  /*1d6a0*/  IADD3 R2, P0, R24, UR4, RZ ;  /* 0x0000000418027c10 */ /* 0x000fc8000ff1e0ff */
[----:B------:R-:W-:-:S05]  /*1d6b0*/  IADD3.X R3, R25, UR5, RZ, P0, !PT ;  /* 0x0000000519037c10 */ /* 0x000fca00087fe4ff */
[----:B------:R2:W5:Y:S01]  /*1d6c0*/  LDG.E R7, desc[UR60][R2.64] ;  /* 0x0000003c02077981 */ /* 0x000562000c1e1900 */
[----:B------:R-:W-:Y:S05]  /*1d6d0*/  BRA `(.L_x_2936) ;  /* 0x0000000000247947 */ /* 0x000fea0003800000 */
.L_x_2935:
[----:B------:R-:W-:Y:S02]  /*1d6e0*/  ULDC.64 UR4, c[0x0][0xa08] ;  /* 0x0002820000047ab9 */ /* 0x000fe40000000a00 */
[----:B------:R-:W-:-:S04]  /*1d6f0*/  ISETP.NE.U32.AND P0, PT, RZ, UR4, PT ;  /* 0x00000004ff007c0c */ /* 0x000fc8000bf05070 */
[----:B------:R-:W-:-:S13]  /*1d700*/  ISETP.NE.AND.EX P0, PT, RZ, UR5, PT, P0 ;  /* 0x00000005ff007c0c */ /* 0x000fda000bf05300 */
[----:B------:R-:W-:Y:S05]  /*1d710*/  @!P0 BRA `(.L_x_2936) ;  /* 0x0000000000148947 */ /* 0x000fea0003800000 */
[----:B------:R-:W2:Y:S02]  /*1d720*/  LDC.64 R2, c[0x0][0xa08] ;  /* 0x00028200ff027b82 */ /* 0x000ea40000000a00 */
[----:B--2---:R-:W-:-:S05]  /*1d730*/  IMAD.WIDE R2, R33, 0x4, R2 ;  /* 0x0000000421027825 */ /* 0x004fca00078e0202 */
[----:B------:R-:W2:Y:S04]  /*1d740*/  LDG.E R7, desc[UR60][R2.64] ;  /* 0x0000003c02077981 */ /* 0x000ea8000c1e1900 */
[----:B0-----:R-:W2:Y:S02]  /*1d750*/  LDG.E R8, desc[UR60][R2.64+0x4] ;  /* 0x0000043c02087981 */ /* 0x001ea4000c1e1900 */
[----:B--2---:R-:W-:-:S07]  /*1d760*/  IMAD.IADD R7, R8, 0x1, -R7 ;  /* 0x0000000108077824 */ /* 0x004fce00078e0a07 */
.L_x_2936:
[----:B--2---:R-:W2:Y:S01]  /*1d770*/  @P1 LDG.E R2, desc[UR60][R4.64] ;  /* 0x0000003c04021981 */ /* 0x004ea2000c1e1900 */
[----:B------:R-:W3:Y:S03]  /*1d780*/  LDC R3, c[0x0][0x448] ;  /* 0x00011200ff037b82 */ /* 0x000ee60000000800 */
[----:B------:R-:W2:Y:S01]  /*1d790*/  @P1 LDG.E R9, desc[UR60][R4.64+0x4] ;  /* 0x0000043c04091981 */ /* 0x000ea2000c1e1900 */
[----:B-----5:R-:W-:Y:S01]  /*1d7a0*/  IMAD.IADD R7, R7, 0x1, -R11 ;  /* 0x0000000107077824 */ /* 0x020fe200078e0a0b */
[----:B------:R-:W-:Y:S01]  /*1d7b0*/  BSSY B0, `(.L_x_2937) ;  /* 0x0000146000007945 */ /* 0x000fe20003800000 */
[----:B---3--:R-:W-:-:S13]  /*1d7c0*/  ISETP.NE.AND P0, PT, R3, 0x1, PT ;  /* 0x000000010300780c */ /* 0x008fda0003f05270 */
[----:B0-----:R-:W0:Y:S08]  /*1d7d0*/  @P0 LDC R8, c[0x0][0x44c] ;  /* 0x00011300ff080b82 */ /* 0x001e300000000800 */
[----:B------:R-:W3:Y:S01]  /*1d7e0*/  @P0 LDC R3, c[0x0][0x450] ;  /* 0x00011400ff030b82 */ /* 0x000ee20000000800 */
[----:B--2---:R-:W-:Y:S01]  /*1d7f0*/  @P1 IMAD.IADD R6, R9, 0x1, -R2 ;  /* 0x0000000109061824 */ /* 0x004fe200078e0a02 */
[----:B------:R-:W-:-:S05]  /*1d800*/  SHF.L.U32 R2, R17, 0x7, RZ ;  /* 0x0000000711027819 */ /* 0x000fca00000006ff */
[----:B------:R-:W-:-:S04]  /*1d810*/  VIADD R2, R2, 0x7f ;  /* 0x0000007f02027836 */ /* 0x000fc80000000000 */
[----:B0-----:R-:W-:-:S05]  /*1d820*/  @P0 IMAD.HI.U32 R8, R2, R8, RZ ;  /* 0x0000000802080227 */ /* 0x001fca00078e00ff */
[----:B---3--:R-:W-:Y:S02]  /*1d830*/  @P0 SHF.R.U32.HI R2, RZ, R3, R8 ;  /* 0x00000003ff020219 */ /* 0x008fe40000011608 */
[----:B------:R-:W-:-:S05]  /*1d840*/  IADD3 R8, R7, R6, RZ ;  /* 0x0000000607087210 */ /* 0x000fca0007ffe0ff */
[----:B------:R-:W-:Y:S01]  /*1d850*/  VIADD R3, R8, 0x5f ;  /* 0x0000005f08037836 */ /* 0x000fe20000000000 */
[----:B------:R0:W-:Y:S03]  /*1d860*/  STL [R1], R8 ;  /* 0x0000000801007387 */ /* 0x0001e60000100800 */
[----:B------:R-:W-:-:S05]  /*1d870*/  IMAD.HI R3, R3, 0x2aaaaaab, RZ ;  /* 0x2aaaaaab03037827 */ /* 0x000fca00078e02ff */
[----:B------:R-:W-:-:S04]  /*1d880*/  SHF.R.U32.HI R4, RZ, 0x1f, R3 ;  /* 0x0000001fff047819 */ /* 0x000fc80000011603 */
[----:B------:R-:W-:Y:S02]  /*1d890*/  LEA.HI.SX32 R5, R3, R4, 0x1c ;  /* 0x0000000403057211 */ /* 0x000fe400078fe2ff */
[----:B------:R-:W-:-:S05]  /*1d8a0*/  IADD3 R4, R8, 0x60, -R10 ;  /* 0x0000006008047810 */ /* 0x000fca0007ffe80a */
[----:B------:R-:W-:-:S04]  /*1d8b0*/  IMAD.IADD R2, R4, 0x1, R2 ;  /* 0x0000000104027824 */ /* 0x000fc800078e0202 */
[----:B------:R-:W-:-:S05]  /*1d8c0*/  IMAD.HI R2, R2, 0x2aaaaaab, RZ ;  /* 0x2aaaaaab02027827 */ /* 0x000fca00078e02ff */
[----:B------:R-:W-:-:S04]  /*1d8d0*/  SHF.R.U32.HI R3, RZ, 0x1f, R2 ;  /* 0x0000001fff037819 */ /* 0x000fc80000011602 */
[----:B------:R-:W-:-:S04]  /*1d8e0*/  LEA.HI.SX32 R2, R2, R3, 0x1c ;  /* 0x0000000302027211 */ /* 0x000fc800078fe2ff */
[----:B------:R-:W-:-:S05]  /*1d8f0*/  VIMNMX R2, R5, R2, PT ;  /* 0x0000000205027248 */ /* 0x000fca0003fe0100 */
[----:B------:R-:W-:Y:S01]  /*1d900*/  IMAD R3, R2, 0x60, -R7 ;  /* 0x0000006002037824 */ /* 0x000fe200078e0a07 */
[----:B------:R-:W-:-:S04]  /*1d910*/  IADD3 R7, -R7, RZ, RZ ;  /* 0x000000ff07077210 */ /* 0x000fc80007ffe1ff */
[----:B------:R-:W-:Y:S02]  /*1d920*/  VIMNMX R3, R3, R6, PT ;  /* 0x0000000603037248 */ /* 0x000fe40003fe0100 */
[----:B------:R-:W-:-:S04]  /*1d930*/  VIMNMX R2, RZ, R7, !PT ;  /* 0x00000007ff027248 */ /* 0x000fc80007fe0100 */
[----:B------:R-:W-:-:S13]  /*1d940*/  ISETP.GT.AND P0, PT, R3, R2, PT ;  /* 0x000000020300720c */ /* 0x000fda0003f04270 */
[----:B------:R-:W-:Y:S02]  /*1d950*/  @P0 VIADD R7, R3, 0x5f ;  /* 0x0000005f03070836 */ /* 0x000fe40000000000 */
[----:B------:R-:W-:-:S04]  /*1d960*/  IMAD.WIDE.U32 R2, R2, -0x55555555, RZ ;  /* 0xaaaaaaab02027825 */ /* 0x000fc800078e00ff */
[----:B------:R-:W-:Y:S01]  /*1d970*/  @P0 IMAD.HI R7, R7, 0x2aaaaaab, RZ ;  /* 0x2aaaaaab07070827 */ /* 0x000fe200078e02ff */
[----:B------:R-:W-:-:S04]  /*1d980*/  SHF.R.U32.HI R6, RZ, 0x6, R3 ;  /* 0x00000006ff067819 */ /* 0x000fc80000011603 */
[----:B------:R-:W-:Y:S01]  /*1d990*/  @P0 SHF.R.U32.HI R2, RZ, 0x1f, R7 ;  /* 0x0000001fff020819 */ /* 0x000fe20000011607 */
[----:B------:R-:W-:-:S03]  /*1d9a0*/  IMAD.MOV.U32 R3, RZ, RZ, R6 ;  /* 0x000000ffff037224 */ /* 0x000fc600078e0006 */
[----:B------:R-:W-:Y:S02]  /*1d9b0*/  @P0 LEA.HI.SX32 R3, R7, R2, 0x1c ;  /* 0x0000000207030211 */ /* 0x000fe400078fe2ff */
[----:B------:R-:W-:Y:S02]  /*1d9c0*/  PLOP3.LUT P0, PT, PT, PT, PT, 0x80, 0x0 ;  /* 0x000000000000781c */ /* 0x000fe40003f0f070 */
[----:B------:R-:W-:-:S13]  /*1d9d0*/  ISETP.GT.AND P2, PT, R3, R6, PT ;  /* 0x000000060300720c */ /* 0x000fda0003f44270 */
[----:B0-----:R-:W-:Y:S05]  /*1d9e0*/  @!P2 BRA `(.L_x_2938) ;  /* 0x000000100088a947 */ /* 0x001fea0003800000 */
[----:B------:R-:W-:Y:S01]  /*1d9f0*/  UMOV UR4, 0xffffffff ;  /* 0xffffffff00047882 */ /* 0x000fe20000000000 */
[----:B------:R-:W-:Y:S02]  /*1da00*/  SEL R2, R33, RZ, !P1 ;  /* 0x000000ff21027207 */ /* 0x000fe40004800000 */
[----:B------:R-:W-:Y:S05]  /*1da10*/  BRA.DIV UR4, `(.L_x_2939) ;  /* 0x0000006a04e87947 */ /* 0x000fea000b800000 */
[----:B------:R-:W0:Y:S02]  /*1da20*/  S2R R7, SR_TID.X ;  /* 0x0000000000077919 */ /* 0x000e240000002100 */
[----:B0-----:R-:W-:-:S04]  /*1da30*/  SHF.R.U32.HI R7, RZ, 0x5, R7 ;  /* 0x00000005ff077819 */ /* 0x001fc80000011607 */
[----:B------:R-:W-:-:S05]  /*1da40*/  LOP3.LUT R7, R7, 0x3, RZ, 0xc0, !PT ;  /* 0x0000000307077812 */ /* 0x000fca00078ec0ff */
[----:B------:R0:W2:Y:S02]  /*1da50*/  SHFL.IDX PT, R14, R7, RZ, 0x1f ;  /* 0x00001fff070e7589 */ /* 0x0000a400000e0000 */
.L_x_3102:
[----:B--2---:R-:W-:Y:S02]  /*1da60*/  ISETP.NE.AND P0, PT, R14, RZ, PT ;  /* 0x000000ff0e00720c */ /* 0x004fe40003f05270 */
[----:B------:R-:W-:-:S11]  /*1da70*/  PLOP3.LUT P6, PT, PT, PT, PT, 0x8, 0x0 ;  /* 0x000000000000781c */ /* 0x000fd60003fce170 */
[----:B------:R-:W-:Y:S05]  /*1da80*/  @P0 BRA `(.L_x_2940) ;  /* 0x00000000000c0947 */ /* 0x000fea0003800000 */
[----:B------:R-:W-:-:S03]  /*1da90*/  UMOV UR4, 0xffffffff ;  /* 0xffffffff00047882 */ /* 0x000fc60000000000 */
[----:B------:R-:W-:Y:S05]  /*1daa0*/  BRA.DIV UR4, `(.L_x_2941) ;  /* 0x0000006a04f87947 */ /* 0x000fea000b800000 */
[----:B------:R-:W-:-:S13]  /*1dab0*/  ELECT P6, URZ, PT ;  /* 0x00000000003f782f */ /* 0x000fda00038c0000 */
.L_x_2940:
        /* <DEDUP_REMOVED lines=9> */
.L_x_3105:
[----:B------:R-:W-:Y:S05]  /*1db50*/  BSYNC B1 ;  /* 0x0000000000017941 */ /* 0x000fea0003800000 */
.L_x_2942:
[----:B------:R-:W-:Y:S04]  /*1db60*/  BSSY B1, `(.L_x_2944) ;  /* 0x000007c000017945 */ /* 0x000fe80003800000 */
[----:B------:R-:W-:Y:S05]  /*1db70*/  @!P6 BRA `(.L_x_2945) ;  /* 0x0000000400e8e947 */ /* 0x000fea0003800000 */
[----:B------:R-:W-:Y:S01]  /*1db80*/  IMAD R11, R26, 0x8, R22 ;  /* 0x000000081a0b7824 */ /* 0x000fe200078e0216 */
[----:B-1----:R-:W-:Y:S01]  /*1db90*/  SHF.L.U32 R10, R31, 0x1f, RZ ;  /* 0x0000001f1f0a7819 */ /* 0x002fe200000006ff */
[----:B------:R-:W1:Y:S01]  /*1dba0*/  S2R R8, SR_TID.X ;  /* 0x0000000000087919 */ /* 0x000e620000002100 */
[----:B------:R-:W-:Y:S02]  /*1dbb0*/  BSSY B2, `(.L_x_2946) ;  /* 0x0000005000027945 */ /* 0x000fe40003800000 */
[----:B------:R-:W2:Y:S01]  /*1dbc0*/  SYNCS.PHASECHK.TRANS64.TRYWAIT P0, [R11+URZ+0x2a8a0], R10 ;  /* 0x02a8a00a0b0075a7 */ /* 0x000ea2000800017f */
[----:B-1----:R-:W-:-:S04]  /*1dbd0*/  LOP3.LUT R8, R8, 0x7f, RZ, 0xc0, !PT ;  /* 0x0000007f08087812 */ /* 0x002fc800078ec0ff */
[----:B------:R-:W-:Y:S01]  /*1dbe0*/  ISETP.NE.AND P1, PT, R8, RZ, PT ;  /* 0x000000ff0800720c */ /* 0x000fe20003f25270 */
[----:B--2---:R-:W-:-:S12]  /*1dbf0*/  @!P0 BRA `(.L_x_2947) ;  /* 0x0000006800d88947 */ /* 0x004fd80003800000 */
.L_x_3106:
[----:B------:R-:W-:Y:S05]  /*1dc00*/  BSYNC B2 ;  /* 0x0000000000027941 */ /* 0x000fea0003800000 */
.L_x_2946:
[----:B------:R-:W-:Y:S04]  /*1dc10*/  BSSY B2, `(.L_x_2948) ;  /* 0x0000009000027945 */ /* 0x000fe80003800000 */
[----:B------:R-:W-:Y:S05]  /*1dc20*/  @P1 BRA `(.L_x_2949) ;  /* 0x00000000001c1947 */ /* 0x000fea0003800000 */
[----:B------:R-:W2:Y:S01]  /*1dc30*/  S2R R8, SR_TID.X ;  /* 0x0000000000087919 */ /* 0x000ea20000002100 */
[----:B0-----:R-:W-:-:S04]  /*1dc40*/  MOV R7, 0x9000 ;  /* 0x0000900000077802 */ /* 0x001fc80000000f00 */
[----:B------:R3:W-:Y:S01]  /*1dc50*/  SYNCS.ARRIVE.TRANS64 RZ, [R11+URZ+0x2a890], R7 ;  /* 0x02a890070bff79a7 */ /* 0x0007e2000800003f */
[----:B--2---:R-:W-:-:S04]  /*1dc60*/  LOP3.LUT R8, R8, 0x1f, RZ, 0xc0, !PT ;  /* 0x0000001f08087812 */ /* 0x004fc800078ec0ff */
[----:B------:R-:W-:-:S13]  /*1dc70*/  ISETP.NE.AND P0, PT, R8, RZ, PT ;  /* 0x000000ff0800720c */ /* 0x000fda0003f05270 */
[----:B---3--:R-:W-:Y:S05]  /*1dc80*/  @!P0 BRA `(.L_x_2949) ;  /* 0x0000000000048947 */ /* 0x008fea0003800000 */
[----:B------:R-:W-:Y:S01]  /*1dc90*/  BPT.TRAP 0x1 ;  /* 0x000000040000795c */ /* 0x000fe20000300000 */
.L_x_2949:
[----:B------:R-:W-:Y:S05]  /*1dca0*/  BSYNC B2 ;  /* 0x0000000000027941 */ /* 0x000fea0003800000 */
.L_x_2948:
[----:B------:R-:W-:Y:S01]  /*1dcb0*/  IMAD.MOV.U32 R14, RZ, RZ, RZ ;  /* 0x000000ffff0e7224 */ /* 0x000fe200078e00ff */
[----:B------:R-:W-:Y:S01]  /*1dcc0*/  UIADD3 UR4, UP0, UR36, 0x570, URZ ;  /* 0x0000057024047890 */ /* 0x000fe2000ff1e03f */
[----:B------:R-:W-:Y:S01]  /*1dcd0*/  IMAD R8, R3, 0x60, R0 ;  /* 0x0000006003087824 */ /* 0x000fe200078e0200 */
[----:B------:R-:W-:Y:S01]  /*1dce0*/  PLOP3.LUT P0, PT, PT, PT, PT, 0x80, 0x0 ;  /* 0x000000000000781c */ /* 0x000fe20003f0f070 */
[----:B------:R-:W-:Y:S01]  /*1dcf0*/  IMAD R9, R26, 0x9000, R22 ;  /* 0x000090001a097824 */ /* 0x000fe200078e0216 */
[----:B------:R-:W-:Y:S01]  /*1dd00*/  R2UR UR10, R14 ;  /* 0x000000000e0a72ca */ /* 0x000fe200000e0000 */
[----:B------:R-:W-:Y:S01]  /*1dd10*/  VIADD R8, R8, 0xffffffa0 ;  /* 0xffffffa008087836 */ /* 0x000fe20000000000 */
[----:B0-----:R-:W-:Y:S01]  /*1dd20*/  IADD3 R7, R11, 0x2a890, RZ ;  /* 0x0002a8900b077810 */ /* 0x001fe20007ffe0ff */
[----:B------:R-:W-:Y:S01]  /*1dd30*/  VIADD R12, R9, 0x18400 ;  /* 0x00018400090c7836 */ /* 0x000fe20000000000 */
[----:B------:R-:W-:Y:S01]  /*1dd40*/  UIADD3.X UR5, URZ, UR37, URZ, UP0, !UPT ;  /* 0x000000253f057290 */ /* 0x000fe200087fe43f */
[----:B------:R-:W-:Y:S01]  /*1dd50*/  UMOV UR6, 0x0 ;  /* 0x0000000000067882 */ /* 0x000fe20000000000 */
[----:B------:R-:W-:-:S10]  /*1dd60*/  UMOV UR7, 0x12f00000 ;  /* 0x12f0000000077882 */ /* 0x000fd40000000000 */
.L_x_2950:
        /* <DEDUP_REMOVED lines=12> */
[----:B------:R-:W-:Y:S01]  /*1de30*/  UMOV UR6, 0x0 ;  /* 0x0000000000067882 */ /* 0x000fe20000000000 */
[----:B------:R-:W-:Y:S01]  /*1de40*/  IADD3 R12, R9, 0x1b400, RZ ;  /* 0x0001b400090c7810 */ /* 0x000fe20007ffe0ff */
[----:B------:R-:W-:Y:S01]  /*1de50*/  UMOV UR7, 0x12f00000 ;  /* 0x12f0000000077882 */ /* 0x000fe20000000000 */
[----:B------:R-:W-:-:S15]  /*1de60*/  R2UR UR10, R15 ;  /* 0x000000000f0a72ca */ /* 0x000fde00000e0000 */
.L_x_2951:
        /* <DEDUP_REMOVED lines=11> */
[----:B------:R-:W-:Y:S01]  /*1df20*/  VIADD R9, R9, 0x1e400 ;  /* 0x0001e40009097836 */ /* 0x000fe20000000000 */
[----:B------:R-:W-:Y:S01]  /*1df30*/  UMOV UR6, 0x0 ;  /* 0x0000000000067882 */ /* 0x000fe20000000000 */
[----:B------:R-:W-:Y:S01]  /*1df40*/  UMOV UR7, 0x12f00000 ;  /* 0x12f0000000077882 */ /* 0x000fe20000000000 */
[----:B------:R-:W-:-:S09]  /*1df50*/  UMOV UR10, 0x80 ;  /* 0x00000080000a7882 */ /* 0x000fd20000000000 */
.L_x_2952:
        /* <DEDUP_REMOVED lines=13> */
.L_x_3107:
[----:B------:R-:W-:Y:S05]  /*1e030*/  BSYNC B2 ;  /* 0x0000000000027941 */ /* 0x000fea0003800000 */
.L_x_2953:
        /* <DEDUP_REMOVED lines=11> */
.L_x_2956:
[----:B------:R-:W-:Y:S05]  /*1e0f0*/  BSYNC B2 ;  /* 0x0000000000027941 */ /* 0x000fea0003800000 */
.L_x_2955:
[----:B------:R-:W-:Y:S01]  /*1e100*/  R2UR UR10, R14 ;  /* 0x000000000e0a72ca */ /* 0x000fe200000e0000 */
[----:B------:R-:W-:Y:S01]  /*1e110*/  IMAD R7, R26, 0x6000, R22 ;  /* 0x000060001a077824 */ /* 0x000fe200078e0216 */
[----:B------:R-:W-:Y:S01]  /*1e120*/  R2UR UR6, R12 ;  /* 0x000000000c0672ca */ /* 0x000fe200000e0000 */
[----:B------:R-:W-:Y:S01]  /*1e130*/  UIADD3 UR4, UP0, UR36, 0x670, URZ ;  /* 0x0000067024047890 */ /* 0x000fe2000ff1e03f */
[----:B------:R-:W-:Y:S01]  /*1e140*/  R2UR UR7, R13 ;  /* 0x000000000d0772ca */ /* 0x000fe200000e0000 */
[----:B01----:R-:W-:Y:S01]  /*1e150*/  VIADD R11, R11, 0x2a8b0 ;  /* 0x0002a8b00b0b7836 */ /* 0x003fe20000000000 */
[----:B------:R-:W-:Y:S01]  /*1e160*/  PLOP3.LUT P0, PT, PT, PT, PT, 0x80, 0x0 ;  /* 0x000000000000781c */ /* 0x000fe20003f0f070 */
[----:B------:R-:W-:Y:S01]  /*1e170*/  UIADD3.X UR5, URZ, UR37, URZ, UP0, !UPT ;  /* 0x000000253f057290 */ /* 0x000fe200087fe43f */
[----:B------:R-:W-:-:S11]  /*1e180*/  IADD3 R9, R7, 0x400, RZ ;  /* 0x0000040007097810 */ /* 0x000fd60007ffe0ff */
.L_x_2957:
        /* <DEDUP_REMOVED lines=15> */
.L_x_2958:
        /* <DEDUP_REMOVED lines=9> */
[----:B--2---:R-:W-:Y:S05]  /*1e310*/  @P0 BRA.U.ANY `(.L_x_2958) ;  /* 0xfffffffd00d80947 */ /* 0x004fea000393ffff */
.L_x_2945:
[----:B------:R-:W-:Y:S05]  /*1e320*/  BSYNC B1 ;  /* 0x0000000000017941 */ /* 0x000fea0003800000 */
.L_x_2944:
        /* <DEDUP_REMOVED lines=9> */
.L_x_2974:
[----:B------:R-:W-:Y:S05]  /*1e3c0*/  YIELD ;  /* 0x0000000000007946 */ /* 0x000fea0003800000 */
[----:B------:R-:W-:Y:S04]  /*1e3d0*/  BSSY B1, `(.L_x_2959) ;  /* 0x000007b000017945 */ /* 0x000fe80003800000 */
[----:B------:R-:W-:Y:S05]  /*1e3e0*/  @!P6 BRA `(.L_x_2960) ;  /* 0x0000000400e4e947 */ /* 0x000fea0003800000 */
[----:B-1----:R-:W-:Y:S01]  /*1e3f0*/  IMAD R10, R26, 0x8, R22 ;  /* 0x000000081a0a7824 */ /* 0x002fe200078e0216 */
[----:B------:R-:W-:Y:S01]  /*1e400*/  SHF.L.U32 R9, R31, 0x1f, RZ ;  /* 0x0000001f1f097819 */ /* 0x000fe200000006ff */
[----:B------:R-:W1:Y:S01]  /*1e410*/  S2R R3, SR_TID.X ;  /* 0x0000000000037919 */ /* 0x000e620000002100 */
[----:B------:R-:W-:Y:S02]  /*1e420*/  BSSY B2, `(.L_x_2961) ;  /* 0x0000005000027945 */ /* 0x000fe40003800000 */
[----:B------:R-:W2:Y:S01]  /*1e430*/  SYNCS.PHASECHK.TRANS64.TRYWAIT P1, [R10+URZ+0x2a8a0], R9 ;  /* 0x02a8a0090a0075a7 */ /* 0x000ea2000802017f */
[----:B-1----:R-:W-:-:S04]  /*1e440*/  LOP3.LUT R3, R3, 0x7f, RZ, 0xc0, !PT ;  /* 0x0000007f03037812 */ /* 0x002fc800078ec0ff */
[----:B------:R-:W-:Y:S01]  /*1e450*/  ISETP.NE.AND P2, PT, R3, RZ, PT ;  /* 0x000000ff0300720c */ /* 0x000fe20003f45270 */
[----:B--2---:R-:W-:-:S12]  /*1e460*/  @!P1 BRA `(.L_x_2962) ;  /* 0x0000006000e49947 */ /* 0x004fd80003800000 */
.L_x_3108:
[----:B------:R-:W-:Y:S05]  /*1e470*/  BSYNC B2 ;  /* 0x0000000000027941 */ /* 0x000fea0003800000 */
.L_x_2961:
[----:B------:R-:W-:Y:S04]  /*1e480*/  BSSY B2, `(.L_x_2963) ;  /* 0x0000009000027945 */ /* 0x000fe80003800000 */
[----:B------:R-:W-:Y:S05]  /*1e490*/  @P2 BRA `(.L_x_2964) ;  /* 0x00000000001c2947 */ /* 0x000fea0003800000 */
[----:B0-----:R-:W0:Y:S01]  /*1e4a0*/  S2R R7, SR_TID.X ;  /* 0x0000000000077919 */ /* 0x001e220000002100 */
[----:B------:R-:W-:-:S04]  /*1e4b0*/  IMAD.MOV.U32 R3, RZ, RZ, 0x9000 ;  /* 0x00009000ff037424 */ /* 0x000fc800078e00ff */
[----:B------:R2:W-:Y:S01]  /*1e4c0*/  SYNCS.ARRIVE.TRANS64 RZ, [R10+URZ+0x2a890], R3 ;  /* 0x02a890030aff79a7 */ /* 0x0005e2000800003f */
[----:B0-----:R-:W-:-:S04]  /*1e4d0*/  LOP3.LUT R7, R7, 0x1f, RZ, 0xc0, !PT ;  /* 0x0000001f07077812 */ /* 0x001fc800078ec0ff */
[----:B------:R-:W-:-:S13]  /*1e4e0*/  ISETP.NE.AND P1, PT, R7, RZ, PT ;  /* 0x000000ff0700720c */ /* 0x000fda0003f25270 */
[----:B--2---:R-:W-:Y:S05]  /*1e4f0*/  @!P1 BRA `(.L_x_2964) ;  /* 0x0000000000049947 */ /* 0x004fea0003800000 */
[----:B------:R-:W-:Y:S01]  /*1e500*/  BPT.TRAP 0x1 ;  /* 0x000000040000795c */ /* 0x000fe20000300000 */
.L_x_2964:
[----:B------:R-:W-:Y:S05]  /*1e510*/  BSYNC B2 ;  /* 0x0000000000027941 */ /* 0x000fea0003800000 */
.L_x_2963:
[----:B------:R-:W-:Y:S01]  /*1e520*/  MOV R14, RZ ;  /* 0x000000ff000e7202 */ /* 0x000fe20000000f00 */
[----:B------:R-:W-:Y:S01]  /*1e530*/  IMAD R8, R26, 0x9000, R22 ;  /* 0x000090001a087824 */ /* 0x000fe200078e0216 */
[----:B------:R-:W-:Y:S01]  /*1e540*/  UIADD3 UR4, UP0, UR36, 0x570, URZ ;  /* 0x0000057024047890 */ /* 0x000fe2000ff1e03f */
[----:B------:R-:W-:Y:S01]  /*1e550*/  PLOP3.LUT P1, PT, PT, PT, PT, 0x80, 0x0 ;  /* 0x000000000000781c */ /* 0x000fe20003f2f070 */
[----:B0-----:R-:W-:Y:S01]  /*1e560*/  IMAD R7, R11, 0x60, R0 ;  /* 0x000000600b077824 */ /* 0x001fe200078e0200 */
[----:B------:R-:W-:Y:S01]  /*1e570*/  R2UR UR10, R14 ;  /* 0x000000000e0a72ca */ /* 0x000fe200000e0000 */
[----:B------:R-:W-:Y:S01]  /*1e580*/  VIADD R3, R10, 0x2a890 ;  /* 0x0002a8900a037836 */ /* 0x000fe20000000000 */
[----:B------:R-:W-:Y:S01]  /*1e590*/  UIADD3.X UR5, URZ, UR37, URZ, UP0, !UPT ;  /* 0x000000253f057290 */ /* 0x000fe200087fe43f */
[----:B------:R-:W-:Y:S01]  /*1e5a0*/  VIADD R12, R8, 0x18400 ;  /* 0x00018400080c7836 */ /* 0x000fe20000000000 */
[----:B------:R-:W-:Y:S01]  /*1e5b0*/  UMOV UR6, 0x0 ;  /* 0x0000000000067882 */ /* 0x000fe20000000000 */
[----:B------:R-:W-:-:S10]  /*1e5c0*/  UMOV UR7, 0x12f00000 ;  /* 0x12f0000000077882 */ /* 0x000fd40000000000 */
.L_x_2965:
        /* <DEDUP_REMOVED lines=16> */
.L_x_2966:
        /* <DEDUP_REMOVED lines=15> */
.L_x_2967:
        /* <DEDUP_REMOVED lines=13> */
.L_x_3109:
[----:B------:R-:W-:Y:S05]  /*1e890*/  BSYNC B2 ;  /* 0x0000000000027941 */ /* 0x000fea0003800000 */
.L_x_2968:
[----:B------:R-:W-:Y:S01]  /*1e8a0*/  BSSY B2, `(.L_x_2970) ;  /* 0x000000b000027945 */ /* 0x000fe20003800000 */
[----:B------:R-:W-:Y:S01]  /*1e8b0*/  MOV R12, 0x0 ;  /* 0x00000000000c7802 */ /* 0x000fe20000000f00 */
[----:B------:R-:W-:Y:S02]  /*1e8c0*/  IMAD.MOV.U32 R13, RZ, RZ, 0x12f00000 ;  /* 0x12f00000ff0d7424 */ /* 0x000fe400078e00ff */
        /* <DEDUP_REMOVED lines=8> */
.L_x_2971:
[----:B------:R-:W-:Y:S05]  /*1e950*/  BSYNC B2 ;  /* 0x0000000000027941 */ /* 0x000fea0003800000 */
.L_x_2970:
        /* <DEDUP_REMOVED lines=9> */
.L_x_2972:
        /* <DEDUP_REMOVED lines=15> */
.L_x_2973:
        /* <DEDUP_REMOVED lines=10> */
.L_x_2960:
[----:B------:R-:W-:Y:S05]  /*1eb80*/  BSYNC B1 ;  /* 0x0000000000017941 */ /* 0x000fea0003800000 */
.L_x_2959:
[C---:B------:R-:W-:Y:S01]  /*1eb90*/  ISETP.GT.AND P2, PT, R11.reuse, R6, PT ;  /* 0x000000060b00720c */ /* 0x040fe20003f44270 */
[----:B------:R-:W-:Y:S01]  /*1eba0*/  VIADD R11, R11, 0xffffffff ;  /* 0xffffffff0b0b7836 */ /* 0x000fe20000000000 */
[----:B------:R-:W-:-:S04]  /*1ebb0*/  IADD3 R26, R26, 0x1, RZ ;  /* 0x000000011a1a7810 */ /* 0x000fc80007ffe0ff */
[----:B------:R-:W-:-:S04]  /*1ebc0*/  ISETP.NE.AND P1, PT, R26, 0x2, PT ;  /* 0x000000021a00780c */ /* 0x000fc80003f25270 */
[----:B------:R-:W-:Y:S02]  /*1ebd0*/  SEL R3, RZ, 0x1, P1 ;  /* 0x00000001ff037807 */ /* 0x000fe40000800000 */
[----:B------:R-:W-:Y:S02]  /*1ebe0*/  SEL R26, R26, RZ, P1 ;  /* 0x000000ff1a1a7207 */ /* 0x000fe40000800000 */
[----:B------:R-:W-:Y:S01]  /*1ebf0*/  LOP3.LUT R31, R31, R3, RZ, 0x3c, !PT ;  /* 0x000000031f1f7212 */ /* 0x000fe200078e3cff */
[----:B------:R-:W-:Y:S06]  /*1ec00*/  @P2 BRA `(.L_x_2974) ;  /* 0xfffffff400ec2947 */ /* 0x000fec000383ffff */
.L_x_2938:
[----:B------:R-:W-:Y:S05]  /*1ec10*/  BSYNC B0 ;  /* 0x0000000000007941 */ /* 0x000fea0003800000 */
.L_x_2937:
[----:B------:R-:W2:Y:S01]  /*1ec20*/  LDC R0, c[0x0][0x448] ;  /* 0x00011200ff007b82 */ /* 0x000ea20000000800 */
[----:B------:R-:W-:Y:S01]  /*1ec30*/  LEA R3, R17, 0x7f, 0x7 ;  /* 0x0000007f11037811 */ /* 0x000fe200078e38ff */
[----:B------:R-:W-:Y:S05]  /*1ec40*/  @!P0 WARPSYNC.ALL ;  /* 0x0000000000008948 */ /* 0x000fea0003800000 */
[----:B------:R-:W-:Y:S01]  /*1ec50*/  BSSY B7, `(.L_x_2975) ;  /* 0x0000379000077945 */ /* 0x000fe20003800000 */
[----:B------:R-:W-:Y:S01]  /*1ec60*/  @!P0 BAR.SYNC.DEFER_BLOCKING 0xc, 0x180 ;  /* 0x0306000000008b1d */ /* 0x000fe20000010000 */
[----:B--2---:R-:W-:-:S13]  /*1ec70*/  ISETP.NE.AND P1, PT, R0, 0x1, PT ;  /* 0x000000010000780c */ /* 0x004fda0003f25270 */
[----:B------:R-:W0:Y:S08]  /*1ec80*/  @P1 LDC R2, c[0x0][0x44c] ;  /* 0x00011300ff021b82 */ /* 0x000e300000000800 */
[----:B------:R-:W2:Y:S01]  /*1ec90*/  @P1 LDC R0, c[0x0][0x450] ;  /* 0x00011400ff001b82 */ /* 0x000ea20000000800 */
[----:B0-----:R-:W-:-:S05]  /*1eca0*/  @P1 IMAD.HI.U32 R7, R3, R2, RZ ;  /* 0x0000000203071227 */ /* 0x001fca00078e00ff */
[----:B--2---:R-:W-:-:S05]  /*1ecb0*/  @P1 SHF.R.U32.HI R3, RZ, R0, R7 ;  /* 0x00000000ff031219 */ /* 0x004fca0000011607 */
[----:B------:R-:W-:-:S04]  /*1ecc0*/  IMAD.IADD R3, R4, 0x1, R3 ;  /* 0x0000000104037824 */ /* 0x000fc800078e0203 */
[----:B------:R-:W-:-:S05]  /*1ecd0*/  IMAD.HI R3, R3, 0x2aaaaaab, RZ ;  /* 0x2aaaaaab03037827 */ /* 0x000fca00078e02ff */
        /* <DEDUP_REMOVED lines=12> */
[----:B------:R-:W2:Y:S01]  /*1eda0*/  LDC.64 R2, c[0x0][0xc60] ;  /* 0x00031800ff027b82 */ /* 0x000ea20000000a00 */
[----:B------:R-:W0:Y:S02]  /*1edb0*/  FLO.U32 R0, UR4 ;  /* 0x0000000400007d00 */ /* 0x000e2400080e0000 */
[----:B0-----:R-:W-:-:S06]  /*1edc0*/  ISETP.EQ.U32.AND P0, PT, R0, R5, PT ;  /* 0x000000050000720c */ /* 0x001fcc0003f02070 */
[----:B------:R-:W2:Y:S07]  /*1edd0*/  POPC R5, UR4 ;  /* 0x0000000400057d09 */ /* 0x000eae0008000000 */
[----:B--2---:R-:W2:Y:S01]  /*1ede0*/  @P0 ATOMG.E.ADD.STRONG.GPU PT, R3, desc[UR60][R2.64], R5 ;  /* 0x00000005020309a8 */ /* 0x004ea200081ee1fc */
[----:B------:R-:W0:Y:S02]  /*1edf0*/  S2R R4, SR_LTMASK ;  /* 0x0000000000047919 */ /* 0x000e240000003900 */
[----:B0-----:R-:W-:-:S04]  /*1ee00*/  LOP3.LUT R4, R4, UR4, RZ, 0xc0, !PT ;  /* 0x0000000404047c12 */ /* 0x001fc8000f8ec0ff */
[----:B------:R-:W0:Y:S01]  /*1ee10*/  POPC R7, R4 ;  /* 0x0000000400077309 */ /* 0x000e220000000000 */
[----:B--2---:R-:W0:Y:S02]  /*1ee20*/  SHFL.IDX PT, R0, R3, R0, 0x1f ;  /* 0x00001f0003007589 */ /* 0x004e2400000e0000 */
[----:B0-----:R-:W-:Y:S01]  /*1ee30*/  IADD3 R16, R0, UR38, R7 ;  /* 0x0000002600107c10 */ /* 0x001fe2000fffe007 */
[----:B------:R-:W-:Y:S06]  /*1ee40*/  BRA `(.L_x_2977) ;  /* 0x0000003400647947 */ /* 0x000fec0003800000 */
.L_x_2976:
        /* <DEDUP_REMOVED lines=12> */
[----:B------:R-:W-:Y:S01]  /*1ef10*/  MOV R11, UR5 ;  /* 0x00000005000b7c02 */ /* 0x000fe20008000f00 */
[----:B------:R-:W-:Y:S01]  /*1ef20*/  IMAD.U32 R7, RZ, RZ, UR9 ;  /* 0x00000009ff077e24 */ /* 0x000fe2000f8e00ff */
[----:B------:R-:W-:Y:S01]  /*1ef30*/  MOV R13, RZ ;  /* 0x000000ff000d7202 */ /* 0x000fe20000000f00 */
[----:B-1----:R-:W-:-:S02]  /*1ef40*/  IMAD.U32 R10, RZ, RZ, UR4 ;  /* 0x00000004ff0a7e24 */ /* 0x002fc4000f8e00ff */
[----:B------:R-:W-:Y:S02]  /*1ef50*/  IMAD.MOV.U32 R8, RZ, RZ, 0x70 ;  /* 0x00000070ff087424 */ /* 0x000fe400078e00ff */
[----:B------:R-:W-:-:S07]  /*1ef60*/  IMAD.MOV.U32 R12, RZ, RZ, 0x1 ;  /* 0x00000001ff0c7424 */ /* 0x000fce00078e00ff */
[----:B------:R-:W-:-:S07]  /*1ef70*/  LEPC R20, `(.L_x_2979) ;  /* 0x000000001014794e */ /* 0x000fce0000000000 */
[----:B0-----:R-:W-:Y:S05]  /*1ef80*/  CALL.ABS.NOINC R2 ;  /* 0x0000000002007343 */ /* 0x001fea0003c00000 */
.L_x_2979:
[----:B------:R-:W-:Y:S05]  /*1ef90*/  BSYNC B6 ;  /* 0x0000000000067941 */ /* 0x000fea0003800000 */
.L_x_2978:
        /* <DEDUP_REMOVED lines=12> */
[----:B-1----:R-:W-:Y:S01]  /*1f060*/  MOV R10, UR4 ;  /* 0x00000004000a7c02 */ /* 0x002fe20008000f00 */
[----:B------:R-:W-:Y:S01]  /*1f070*/  IMAD.U32 R7, RZ, RZ, UR9 ;  /* 0x00000009ff077e24 */ /* 0x000fe2000f8e00ff */
[----:B------:R-:W-:Y:S01]  /*1f080*/  MOV R12, 0x1 ;  /* 0x00000001000c7802 */ /* 0x000fe20000000f00 */
[----:B------:R-:W-:-:S02]  /*1f090*/  IMAD.U32 R11, RZ, RZ, UR5 ;  /* 0x00000005ff0b7e24 */ /* 0x000fc4000f8e00ff */
[----:B------:R-:W-:Y:S02]  /*1f0a0*/  IMAD.MOV.U32 R8, RZ, RZ, 0x70 ;  /* 0x00000070ff087424 */ /* 0x000fe400078e00ff */
[----:B0-----:R-:W-:-:S07]  /*1f0b0*/  IMAD.MOV.U32 R13, RZ, RZ, RZ ;  /* 0x000000ffff0d7224 */ /* 0x001fce00078e00ff */
[----:B------:R-:W-:-:S07]  /*1f0c0*/  LEPC R20, `(.L_x_2982) ;  /* 0x000000001014794e */ /* 0x000fce0000000000 */
[----:B--2---:R-:W-:Y:S05]  /*1f0d0*/  CALL.ABS.NOINC R2 ;  /* 0x0000000002007343 */ /* 0x004fea0003c00000 */
.L_x_2982:
        /* <DEDUP_REMOVED lines=15> */
.L_x_2981:
[----:B------:R-:W-:Y:S05]  /*1f1d0*/  BSYNC B6 ;  /* 0x0000000000067941 */ /* 0x000fea0003800000 */
.L_x_2980:
[----:B------:R-:W2:Y:S01]  /*1f1e0*/  LDL R20, [R1] ;  /* 0x0000000001147983 */ /* 0x000ea20000100800 */
[----:B------:R-:W-:Y:S01]  /*1f1f0*/  ULDC.64 UR4, c[0x0][0x9f8] ;  /* 0x00027e0000047ab9 */ /* 0x000fe20000000a00 */
[----:B------:R-:W0:Y:S01]  /*1f200*/  LDC R0, c[0x0][0x430] ;  /* 0x00010c00ff007b82 */ /* 0x000e220000000800 */
[----:B------:R-:W-:Y:S01]  /*1f210*/  ISETP.NE.U32.AND P0, PT, RZ, UR4, PT ;  /* 0x00000004ff007c0c */ /* 0x000fe2000bf05070 */
[----:B------:R-:W3:Y:S03]  /*1f220*/  LDL R2, [R1+0x4] ;  /* 0x0000040001027983 */ /* 0x000ee60000100800 */
[----:B------:R-:W-:Y:S01]  /*1f230*/  ISETP.NE.AND.EX P0, PT, RZ, UR5, PT, P0 ;  /* 0x00000005ff007c0c */ /* 0x000fe2000bf05300 */
[----:B------:R-:W4:-:S12]  /*1f240*/  S2R R21, SR_TID.X ;  /* 0x0000000000157919 */ /* 0x000f180000002100 */
[----:B------:R-:W-:Y:S01]  /*1f250*/  @P0 IADD3 R24, P1, R24, UR4, RZ ;  /* 0x0000000418180c10 */ /* 0x000fe2000ff3e0ff */
[----:B------:R-:W1:Y:S01]  /*1f260*/  S2R R34, SR_TID.X ;  /* 0x0000000000227919 */ /* 0x000e620000002100 */
[----:B------:R-:W-:Y:S01]  /*1f270*/  IADD3 R27, R30, -0x1, RZ ;  /* 0xffffffff1e1b7810 */ /* 0x000fe20007ffe0ff */
[----:B------:R-:W-:Y:S01]  /*1f280*/  ULDC UR4, c[0x0][0x320] ;  /* 0x0000c80000047ab9 */ /* 0x000fe20000000800 */
[----:B------:R-:W-:-:S05]  /*1f290*/  @P0 IADD3.X R25, R25, UR5, RZ, P1, !PT ;  /* 0x0000000519190c10 */ /* 0x000fca0008ffe4ff */
[----:B------:R-:W3:Y:S01]  /*1f2a0*/  @P0 LDG.E R33, desc[UR60][R24.64] ;  /* 0x0000003c18210981 */ /* 0x000ee2000c1e1900 */
[----:B0-----:R-:W-:Y:S02]  /*1f2b0*/  ISETP.NE.AND P1, PT, R0, 0x1, PT ;  /* 0x000000010000780c */ /* 0x001fe40003f25270 */
[----:B----4-:R-:W-:-:S11]  /*1f2c0*/  LOP3.LUT R21, R21, 0x7f, RZ, 0xc0, !PT ;  /* 0x0000007f15157812 */ /* 0x010fd600078ec0ff */
[----:B------:R-:W0:Y:S01]  /*1f2d0*/  @P1 LDC R7, c[0x0][0x434] ;  /* 0x00010d00ff071b82 */ /* 0x000e220000000800 */
[----:B------:R-:W-:-:S07]  /*1f2e0*/  SHF.R.U32.HI R21, RZ, 0x3, R21 ;  /* 0x00000003ff157819 */ /* 0x000fce0000011615 */
[----:B------:R-:W4:Y:S01]  /*1f2f0*/  @P1 LDC R5, c[0x0][0x438] ;  /* 0x00010e00ff051b82 */ /* 0x000f220000000800 */
[----:B-1----:R-:W-:-:S05]  /*1f300*/  IMAD.SHL.U32 R34, R34, 0x10, RZ ;  /* 0x0000001022227824 */ /* 0x002fca00078e00ff */
[----:B------:R-:W-:Y:S02]  /*1f310*/  LOP3.LUT R34, R21, 0x70, R34, 0xf8, !PT ;  /* 0x0000007015227812 */ /* 0x000fe400078ef822 */
[----:B------:R-:W1:Y:S03]  /*1f320*/  S2R R21, SR_TID.X ;  /* 0x0000000000157919 */ /* 0x000e660000002100 */
[----:B------:R-:W-:Y:S02]  /*1f330*/  IMAD R6, R27, 0x60, R34 ;  /* 0x000000601b067824 */ /* 0x000fe400078e0222 */
[----:B-1----:R-:W-:-:S05]  /*1f340*/  IMAD.SHL.U32 R21, R21, 0x8, RZ ;  /* 0x0000000815157824 */ /* 0x002fca00078e00ff */
[----:B------:R-:W-:Y:S02]  /*1f350*/  LOP3.LUT R21, R21, 0x38, RZ, 0xc0, !PT ;  /* 0x0000003815157812 */ /* 0x000fe400078ec0ff */
[----:B------:R-:W-:Y:S01]  /*1f360*/  LOP3.LUT R23, R23, 0xfffffff7, RZ, 0xc0, !PT ;  /* 0xfffffff717177812 */ /* 0x000fe200078ec0ff */
[----:B------:R-:W-:Y:S01]  /*1f370*/  UMOV UR5, 0xffffffff ;  /* 0xffffffff00057882 */ /* 0x000fe20000000000 */
[----:B--2---:R-:W-:-:S04]  /*1f380*/  ISETP.GE.AND P0, PT, R6, R20, PT ;  /* 0x000000140600720c */ /* 0x004fc80003f06270 */
[----:B------:R-:W-:Y:S01]  /*1f390*/  ISETP.GT.U32.OR P0, PT, R34, 0x5f, P0 ;  /* 0x0000005f2200780c */ /* 0x000fe20000704470 */
[----:B---3--:R-:W-:-:S04]  /*1f3a0*/  IMAD.IADD R6, R6, 0x1, R2 ;  /* 0x0000000106067824 */ /* 0x008fc800078e0202 */
[----:B0-----:R-:W-:-:S08]  /*1f3b0*/  @P1 IMAD.HI.U32 R7, R6, R7, RZ ;  /* 0x0000000706071227 */ /* 0x001fd000078e00ff */
[----:B------:R-:W0:Y:S01]  /*1f3c0*/  @!P0 LDC.64 R2, c[0x0][0x428] ;  /* 0x00010a00ff028b82 */ /* 0x000e220000000a00 */
[----:B------:R-:W-:Y:S01]  /*1f3d0*/  IMAD.MOV.U32 R4, RZ, RZ, R6 ;  /* 0x000000ffff047224 */ /* 0x000fe200078e0006 */
[----:B----4-:R-:W-:Y:S02]  /*1f3e0*/  @P1 SHF.R.U32.HI R4, RZ, R5, R7 ;  /* 0x00000005ff041219 */ /* 0x010fe40000011607 */
[----:B------:R-:W-:Y:S02]  /*1f3f0*/  LOP3.LUT R20, R21, 0x40, RZ, 0xfc, !PT ;  /* 0x0000004015147812 */ /* 0x000fe400078efcff */
[----:B------:R-:W-:Y:S02]  /*1f400*/  IADD3 R5, -R4, RZ, RZ ;  /* 0x000000ff04057210 */ /* 0x000fe40007ffe1ff */
[----:B------:R-:W-:-:S03]  /*1f410*/  ISETP.GE.AND P2, PT, R20, UR4, PT ;  /* 0x0000000414007c0c */ /* 0x000fc6000bf46270 */
[----:B------:R-:W-:Y:S01]  /*1f420*/  IMAD R0, R0, R5, R6 ;  /* 0x0000000500007224 */ /* 0x000fe200078e0206 */
[----:B------:R-:W-:Y:S02]  /*1f430*/  SHF.R.S32.HI R8, RZ, 0x1f, R33 ;  /* 0x0000001fff087819 */ /* 0x000fe40000011421 */
[----:B------:R-:W-:Y:S02]  /*1f440*/  @!P0 SHF.R.S32.HI R5, RZ, 0x1f, R4 ;  /* 0x0000001fff058819 */ /* 0x000fe40000011404 */
[----:B------:R-:W-:Y:S02]  /*1f450*/  SEL R30, RZ, 0xffffffff, P2 ;  /* 0xffffffffff1e7807 */ /* 0x000fe40001000000 */
[----:B------:R-:W-:Y:S01]  /*1f460*/  ISETP.GE.AND P1, PT, R21, UR4, PT ;  /* 0x0000000415007c0c */ /* 0x000fe2000bf26270 */
[----:B------:R-:W-:Y:S02]  /*1f470*/  ULDC UR4, c[0x0][0x2f4] ;  /* 0x0000bd0000047ab9 */ /* 0x000fe40000000800 */
[----:B------:R-:W-:-:S02]  /*1f480*/  IMAD.SHL.U32 R30, R30, 0x2, RZ ;  /* 0x000000021e1e7824 */ /* 0x000fc400078e00ff */
[-C--:B0-----:R-:W-:Y:S02]  /*1f490*/  @!P0 IMAD R6, R8, R2.reuse, RZ ;  /* 0x0000000208068224 */ /* 0x081fe400078e02ff */
[----:B------:R-:W-:Y:S01]  /*1f4a0*/  @!P0 IMAD.WIDE.U32 R4, R33, R2, R4 ;  /* 0x0000000221048225 */ /* 0x000fe200078e0004 */
[----:B------:R-:W-:-:S03]  /*1f4b0*/  SEL R2, RZ, 0x1, P1 ;  /* 0x00000001ff027807 */ /* 0x000fc60000800000 */
[----:B------:R-:W-:Y:S01]  /*1f4c0*/  @!P0 IMAD R6, R33, R3, R6 ;  /* 0x0000000321068224 */ /* 0x000fe200078e0206 */
[----:B------:R-:W-:Y:S02]  /*1f4d0*/  LOP3.LUT R30, R30, 0x2, R2, 0xe2, !PT ;  /* 0x000000021e1e7812 */ /* 0x000fe400078ee202 */
[----:B------:R-:W0:Y:S02]  /*1f4e0*/  @!P0 LDC.64 R2, c[0x0][0x418] ;  /* 0x00010600ff028b82 */ /* 0x000e240000000a00 */
[----:B------:R-:W-:Y:S01]  /*1f4f0*/  @!P0 IADD3 R6, R5, R6, RZ ;  /* 0x0000000605068210 */ /* 0x000fe20007ffe0ff */
[----:B------:R-:W-:Y:S01]  /*1f500*/  IMAD.U32 R5, RZ, RZ, UR39 ;  /* 0x00000027ff057e24 */ /* 0x000fe2000f8e00ff */
[----:B0-----:R-:W-:-:S04]  /*1f510*/  @!P0 LEA R2, P1, R4, R2, 0x2 ;  /* 0x0000000204028211 */ /* 0x001fc800078210ff */
[----:B------:R-:W-:Y:S01]  /*1f520*/  @!P0 LEA.HI.X R3, R4, R3, R6, 0x2, P1 ;  /* 0x0000000304038211 */ /* 0x000fe200008f1406 */
[----:B------:R-:W-:-:S06]  /*1f530*/  IMAD.MOV.U32 R4, RZ, RZ, RZ ;  /* 0x000000ffff047224 */ /* 0x000fcc00078e00ff */
        /* <DEDUP_REMOVED lines=18> */
.L_x_3112:
[----:B------:R-:W-:Y:S01]  /*1f660*/  SHF.R.S32.HI R34, RZ, 0x1f, R18 ;  /* 0x0000001fff227819 */ /* 0x000fe20000011412 */
[----:B------:R-:W-:Y:S06]  /*1f670*/  @!P3 BRA `(.L_x_2984) ;  /* 0x000000000004b947 */ /* 0x000fec0003800000 */
[----:B------:R-:W-:Y:S01]  /*1f680*/  BPT.TRAP 0x1 ;  /* 0x000000040000795c */ /* 0x000fe20000300000 */
.L_x_2984:
        /* <DEDUP_REMOVED lines=25> */
.L_x_3113:
[----:B------:R-:W-:Y:S05]  /*1f820*/  BSYNC B0 ;  /* 0x0000000000007941 */ /* 0x000fea0003800000 */
.L_x_2985:
        /* <DEDUP_REMOVED lines=35> */
[----:B------:R-:W-:-:S03]  /*1fa60*/  @P0 IMAD R8, R5, 0x2, R22 ;  /* 0x0000000205080824 */ /* 0x000fc600078e0216 */
[----:B------:R-:W1:Y:S01]  /*1fa70*/  SHFL.IDX PT, R2, R0, RZ, 0x181f ;  /* 0x00181fff00027589 */ /* 0x000e6200000e0000 */
[----:B0-----:R-:W-:-:S04]  /*1fa80*/  @P0 LEA R3, P1, R9, R3, 0x1 ;  /* 0x0000000309030211 */ /* 0x001fc800078208ff */
[----:B-1----:R-:W-:Y:S02]  /*1fa90*/  @P0 IADD3.X R2, RZ, R2, RZ, P1, !PT ;  /* 0x00000002ff020210 */ /* 0x002fe40000ffe4ff */
[----:B------:R-:W-:Y:S02]  /*1faa0*/  ISETP.GE.AND P1, PT, R6, 0x11, PT ;  /* 0x000000110600780c */ /* 0x000fe40003f26270 */
        /* <DEDUP_REMOVED lines=56> */
.L_x_3127:
        /* <DEDUP_REMOVED lines=12> */
.L_x_2988:
        /* <DEDUP_REMOVED lines=10> */
.L_x_2989:
        /* <DEDUP_REMOVED lines=37> */
.L_x_2991:
[----:B------:R-:W-:Y:S05]  /*201e0*/  BSYNC B6 ;  /* 0x0000000000067941 */ /* 0x000fea0003800000 */
.L_x_2990:
[----:B------:R-:W2:Y:S01]  /*201f0*/  LDL.LU R20, [R1+0x1c] ;  /* 0x00001c0001147983 */ /* 0x000ea20000300800 */
[----:B------:R-:W-:Y:S01]  /*20200*/  ULDC.64 UR4, c[0x0][0x2d8] ;  /* 0x0000b60000047ab9 */ /* 0x000fe20000000a00 */
[----:B-1----:R-:W1:Y:S02]  /*20210*/  LDC R7, c[0x0][0x448] ;  /* 0x00011200ff077b82 */ /* 0x002e640000000800 */
[----:B0-----:R-:W3:Y:S01]  /*20220*/  LDL.LU.64 R2, [R1+0x20] ;  /* 0x0000200001027983 */ /* 0x001ee20000300a00 */
[----:B------:R-:W-:-:S03]  /*20230*/  IMAD R0, R34, UR4, RZ ;  /* 0x0000000422007c24 */ /* 0x000fc6000f8e02ff */
[----:B------:R0:W5:Y:S01]  /*20240*/  LDL R10, [R1+0x14] ;  /* 0x00001400010a7983 */ /* 0x0001620000100800 */
[----:B------:R-:W-:Y:S01]  /*20250*/  IMAD R0, R18, UR5, R0 ;  /* 0x0000000512007c24 */ /* 0x000fe2000f8e0200 */
[----:B-1----:R-:W-:-:S13]  /*20260*/  ISETP.NE.AND P0, PT, R7, 0x1, PT ;  /* 0x000000010700780c */ /* 0x002fda0003f05270 */
[----:B------:R-:W1:Y:S01]  /*20270*/  @P0 LDC R6, c[0x0][0x44c] ;  /* 0x00011300ff060b82 */ /* 0x000e620000000800 */
[----:B------:R-:W4:Y:S02]  /*20280*/  S2R R8, SR_TID.X ;  /* 0x0000000000087919 */ /* 0x000f240000002100 */
[----:B----4-:R-:W-:-:S05]  /*20290*/  IMAD.SHL.U32 R8, R8, 0x8, RZ ;  /* 0x0000000808087824 */ /* 0x010fca00078e00ff */
[----:B------:R-:W-:Y:S02]  /*202a0*/  LOP3.LUT R8, R8, 0x38, RZ, 0xc0, !PT ;  /* 0x0000003808087812 */ /* 0x000fe400078ec0ff */
[----:B---3--:R-:W-:-:S03]  /*202b0*/  MOV R3, R35 ;  /* 0x0000002300037202 */ /* 0x008fc60000000f00 */
[----:B------:R-:W-:Y:S01]  /*202c0*/  IMAD.WIDE.U32 R2, R18, UR4, R2 ;  /* 0x0000000412027c25 */ /* 0x000fe2000f8e0002 */
[----:B------:R-:W-:-:S03]  /*202d0*/  ULDC.64 UR4, c[0x0][0x2e0] ;  /* 0x0000b80000047ab9 */ /* 0x000fc60000000a00 */
[----:B--2---:R-:W-:Y:S02]  /*202e0*/  IMAD R5, R20, UR4, RZ ;  /* 0x0000000414057c24 */ /* 0x004fe4000f8e02ff */
[----:B------:R-:W2:Y:S01]  /*202f0*/  S2R R20, SR_TID.X ;  /* 0x0000000000147919 */ /* 0x000ea20000002100 */
[----:B------:R-:W-:Y:S02]  /*20300*/  IMAD.IADD R3, R3, 0x1, R0 ;  /* 0x0000000103037824 */ /* 0x000fe400078e0200 */
[C---:B------:R-:W-:Y:S02]  /*20310*/  IMAD R0, R32.reuse, UR5, R5 ;  /* 0x0000000520007c24 */ /* 0x040fe4000f8e0205 */
[----:B------:R-:W-:Y:S01]  /*20320*/  IMAD.WIDE.U32 R2, R32, UR4, R2 ;  /* 0x0000000420027c25 */ /* 0x000fe2000f8e0002 */
[----:B------:R-:W-:-:S04]  /*20330*/  ULDC.64 UR4, c[0x0][0x2d0] ;  /* 0x0000b40000047ab9 */ /* 0x000fc80000000a00 */
[----:B------:R-:W-:Y:S02]  /*20340*/  IADD3 R3, R3, R0, RZ ;  /* 0x0000000003037210 */ /* 0x000fe40007ffe0ff */
[----:B------:R-:W3:Y:S01]  /*20350*/  @P0 LDC R0, c[0x0][0x450] ;  /* 0x00011400ff000b82 */ /* 0x000ee20000000800 */
[----:B--2---:R-:W-:-:S04]  /*20360*/  LOP3.LUT R20, R20, 0x7f, RZ, 0xc0, !PT ;  /* 0x0000007f14147812 */ /* 0x004fc800078ec0ff */
[----:B------:R-:W-:Y:S02]  /*20370*/  SHF.R.U32.HI R21, RZ, 0x3, R20 ;  /* 0x00000003ff157819 */ /* 0x000fe40000011614 */
[----:B------:R-:W2:Y:S02]  /*20380*/  S2R R20, SR_TID.X ;  /* 0x0000000000147919 */ /* 0x000ea40000002100 */
[----:B--2---:R-:W-:-:S05]  /*20390*/  IMAD.SHL.U32 R20, R20, 0x10, RZ ;  /* 0x0000001014147824 */ /* 0x004fca00078e00ff */
[----:B------:R-:W-:-:S04]  /*203a0*/  LOP3.LUT R20, R21, 0x70, R20, 0xf8, !PT ;  /* 0x0000007015147812 */ /* 0x000fc800078ef814 */
[----:B------:R-:W-:Y:S01]  /*203b0*/  LEA R5, R17, R20, 0x7 ;  /* 0x0000001411057211 */ /* 0x000fe200078e38ff */
        /* <DEDUP_REMOVED lines=112> */
.L_x_3144:
[----:B------:R-:W-:Y:S01]  /*20ac0*/  IADD3 R0, R17, 0x70, RZ ;  /* 0x0000007011007810 */ /* 0x000fe20007ffe0ff */
[----:B------:R-:W-:Y:S03]  /*20ad0*/  BSSY B0, `(.L_x_2993) ;  /* 0x000000b000007945 */ /* 0x000fe60003800000 */
        /* <DEDUP_REMOVED lines=10> */
.L_x_2994:
[----:B------:R-:W-:Y:S05]  /*20b80*/  BSYNC B0 ;  /* 0x0000000000007941 */ /* 0x000fea0003800000 */
.L_x_2993:
[----:B------:R-:W-:Y:S01]  /*20b90*/  NOP ;  /* 0x0000000000007918 */ /* 0x000fe20000000000 */
[----:B------:R-:W-:-:S13]  /*20ba0*/  PLOP3.LUT P0, PT, PT, PT, PT, 0x80, 0x0 ;  /* 0x000000000000781c */ /* 0x000fda0003f0f070 */
.L_x_2995:
[----:B------:R-:W-:Y:S02]  /*20bb0*/  PLOP3.LUT P1, PT, P1, P0, PT, 0xa2, 0x0 ;  /* 0x000000000000781c */ /* 0x000fe40000f21472 */
[----:B------:R-:W-:-:S08]  /*20bc0*/  @P0 R2UR P1, UR4, R22 ;  /* 0x00000000160402ca */ /* 0x000fd00000020000 */
[----:B------:R-:W-:-:S05]  /*20bd0*/  @P0 PLOP3.LUT P0, PT, P1, PT, PT, 0x80, 0x0 ;  /* 0x000000000000081c */ /* 0x000fca0000f0f070 */
[----:B------:R-:W-:Y:S01]  /*20be0*/  @!P1 SYNCS.ARRIVE.TRANS64.RED.A0T1 RZ, [UR4+0x2a800], RZ ;  /* 0x02a800ffffff99a7 */ /* 0x000fe20008200404 */
[----:B------:R-:W-:Y:S07]  /*20bf0*/  @!P1 ARRIVES.LDGSTSBAR.64.TRANSCNT [UR4+0x2a800] ;  /* 0x02a80000ff0099b0 */ /* 0x000fee0008000a84 */
[----:B------:R-:W-:Y:S05]  /*20c00*/  @P0 BRA.U.ANY `(.L_x_2995) ;  /* 0xfffffffd00e80947 */ /* 0x000fea000393ffff */
[----:B01----:R-:W2:Y:S02]  /*20c10*/  LDL.LU R2, [R1+0x28] ;  /* 0x0000280001027983 */ /* 0x003ea40000300800 */
        /* <DEDUP_REMOVED lines=11> */
.L_x_3145:
[----:B------:R-:W-:Y:S05]  /*20cd0*/  BSYNC B0 ;  /* 0x0000000000007941 */ /* 0x000fea0003800000 */
.L_x_2996:
[----:B------:R-:W2:Y:S01]  /*20ce0*/  LDL R0, [R1+0x18] ;  /* 0x0000180001007983 */ /* 0x000ea20000100800 */
[----:B------:R-:W-:Y:S01]  /*20cf0*/  BSSY B0, `(.L_x_2998) ;  /* 0x00000fd000007945 */ /* 0x000fe20003800000 */
[----:B--2---:R-:W-:-:S13]  /*20d00*/  ISETP.GE.AND P0, PT, R0, 0x2, PT ;  /* 0x000000020000780c */ /* 0x004fda0003f06270 */
[----:B------:R-:W-:Y:S05]  /*20d10*/  @!P0 BRA `(.L_x_2999) ;  /* 0x0000000c00e88947 */ /* 0x000fea0003800000 */
[----:B------:R-:W-:Y:S01]  /*20d20*/  IADD3 R0, R0, -0x2, RZ ;  /* 0xfffffffe00007810 */ /* 0x000fe20007ffe0ff */
[----:B------:R-:W-:Y:S01]  /*20d30*/  IMAD.MOV.U32 R10, RZ, RZ, R28 ;  /* 0x000000ffff0a7224 */ /* 0x000fe200078e001c */
[----:B------:R-:W-:Y:S01]  /*20d40*/  MOV R17, R29 ;  /* 0x0000001d00117202 */ /* 0x000fe20000000f00 */
[----:B------:R-:W-:-:S07]  /*20d50*/  IMAD.MOV.U32 R32, RZ, RZ, R27 ;  /* 0x000000ffff207224 */ /* 0x000fce00078e001b */
.L_x_3012:
        /* <DEDUP_REMOVED lines=41> */
.L_x_3000:
[----:B------:R-:W-:Y:S01]  /*20ff0*/  LEA R5, R28, R22, 0x3 ;  /* 0x000000161c057211 */ /* 0x000fe200078e18ff */
[----:B------:R-:W-:Y:S01]  /*21000*/  BSSY B1, `(.L_x_3001) ;  /* 0x0000004000017945 */ /* 0x000fe20003800000 */
[----:B------:R-:W-:-:S04]  /*21010*/  SHF.L.U32 R0, R29, 0x1f, RZ ;  /* 0x0000001f1d007819 */ /* 0x000fc800000006ff */
[----:B------:R-:W0:Y:S02]  /*21020*/  SYNCS.PHASECHK.TRANS64.TRYWAIT P0, [R5+URZ+0x2a840], R0 ;  /* 0x02a84000050075a7 */ /* 0x000e24000800017f */
[----:B0-----:R-:W-:Y:S05]  /*21030*/  @!P0 BRA `(.L_x_3002) ;  /* 0x0000004c00608947 */ /* 0x001fea0003800000 */
.L_x_3146:
[----:B------:R-:W-:Y:S05]  /*21040*/  BSYNC B1 ;  /* 0x0000000000017941 */ /* 0x000fea0003800000 */
.L_x_3001:
        /* <DEDUP_REMOVED lines=68> */
.L_x_3160:
        /* <DEDUP_REMOVED lines=10> */
.L_x_3004:
        /* <DEDUP_REMOVED lines=10> */
.L_x_3005:
[----:B------:R2:W-:Y:S01]  /*215d0*/  SYNCS.ARRIVE.TRANS64.A1T0 RZ, [R5+URZ+0x2a830], RZ ;  /* 0x02a830ff05ff79a7 */ /* 0x0005e2000810003f */
[----:B------:R-:W-:Y:S05]  /*215e0*/  @!P2 BRA `(.L_x_3006) ;  /* 0x000000000004a947 */ /* 0x000fea0003800000 */
[----:B------:R-:W-:Y:S01]  /*215f0*/  BPT.TRAP 0x1 ;  /* 0x000000040000795c */ /* 0x000fe20000300000 */
.L_x_3006:
[----:B-1----:R-:W-:Y:S01]  /*21600*/  SHF.L.U32 R2, R17, 0x1f, RZ ;  /* 0x0000001f11027819 */ /* 0x002fe200000006ff */
[----:B--2---:R-:W-:Y:S01]  /*21610*/  IMAD R5, R10, 0x8, R22 ;  /* 0x000000080a057824 */ /* 0x004fe200078e0216 */
[----:B------:R-:W-:Y:S03]  /*21620*/  BSSY B1, `(.L_x_3007) ;  /* 0x0000003000017945 */ /* 0x000fe60003800000 */
[----:B------:R-:W1:Y:S02]  /*21630*/  SYNCS.PHASECHK.TRANS64.TRYWAIT P0, [R5+URZ+0x2a860], R2 ;  /* 0x02a86002050075a7 */ /* 0x000e64000800017f */
[----:B-1----:R-:W-:Y:S05]  /*21640*/  @!P0 BRA `(.L_x_3008) ;  /* 0x0000004c00cc8947 */ /* 0x002fea0003800000 */
.L_x_3161:
[----:B------:R-:W-:Y:S05]  /*21650*/  BSYNC B1 ;  /* 0x0000000000017941 */ /* 0x000fea0003800000 */
.L_x_3007:
        /* <DEDUP_REMOVED lines=55> */
.L_x_3175:
        /* <DEDUP_REMOVED lines=21> */
.L_x_3010:
        /* <DEDUP_REMOVED lines=10> */
.L_x_3011:
        /* <DEDUP_REMOVED lines=16> */
.L_x_2999:
[----:B------:R-:W-:Y:S05]  /*21cc0*/  BSYNC B0 ;  /* 0x0000000000007941 */ /* 0x000fea0003800000 */
.L_x_2998:
        /* <DEDUP_REMOVED lines=17> */
.L_x_3014:
[----:B------:R-:W-:Y:S05]  /*21de0*/  BSYNC B0 ;  /* 0x0000000000007941 */ /* 0x000fea0003800000 */
.L_x_3013:
[----:B------:R-:W-:-:S13]  /*21df0*/  LOP3.LUT P0, RZ, R23, 0x10, RZ, 0xc0, !PT ;  /* 0x0000001017ff7812 */ /* 0x000fda000780c0ff */
[----:B------:R-:W-:Y:S05]  /*21e00*/  @!P0 BRA `(.L_x_3015) ;  /* 0x0000000000048947 */ /* 0x000fea0003800000 */
[----:B------:R-:W-:Y:S01]  /*21e10*/  BPT.TRAP 0x1 ;  /* 0x000000040000795c */ /* 0x000fe20000300000 */
.L_x_3015:
[----:B------:R-:W2:Y:S01]  /*21e20*/  LDL.LU R2, [R1] ;  /* 0x0000000001027983 */ /* 0x000ea20000300800 */
[----:B------:R-:W-:Y:S01]  /*21e30*/  LEA R0, R28, R22, 0x3 ;  /* 0x000000161c007211 */ /* 0x000fe200078e18ff */
[----:B------:R-:W-:Y:S01]  /*21e40*/  BSSY B0, `(.L_x_3016) ;  /* 0x0000005000007945 */ /* 0x000fe20003800000 */
[----:B0-----:R-:W-:-:S04]  /*21e50*/  SHF.L.U32 R3, R29, 0x1f, RZ ;  /* 0x0000001f1d037819 */ /* 0x001fc800000006ff */
[----:B------:R-:W0:Y:S01]  /*21e60*/  SYNCS.PHASECHK.TRANS64.TRYWAIT P0, [R0+URZ+0x2a860], R3 ;  /* 0x02a86003000075a7 */ /* 0x000e22000800017f */
[----:B--2---:R-:W-:Y:S01]  /*21e70*/  IMAD R6, R27, -0x60, R2 ;  /* 0xffffffa01b067824 */ /* 0x004fe200078e0202 */
[----:B0-----:R-:W-:Y:S06]  /*21e80*/  @!P0 BRA `(.L_x_3017) ;  /* 0x0000004c00c08947 */ /* 0x001fec0003800000 */
.L_x_3176:
[----:B------:R-:W-:Y:S05]  /*21e90*/  BSYNC B0 ;  /* 0x0000000000007941 */ /* 0x000fea0003800000 */
.L_x_3016:
        /* <DEDUP_REMOVED lines=57> */
.L_x_3190:
        /* <DEDUP_REMOVED lines=11> */
.L_x_3019:
        /* <DEDUP_REMOVED lines=10> */
.L_x_3020:
[----:B------:R-:W-:Y:S01]  /*22380*/  VIADD R28, R28, 0x1 ;  /* 0x000000011c1c7836 */ /* 0x000fe20000000000 */
[----:B------:R1:W-:Y:S04]  /*22390*/  SYNCS.ARRIVE.TRANS64.A1T0 RZ, [R0+URZ+0x2a850], RZ ;  /* 0x02a850ff00ff79a7 */ /* 0x0003e8000810003f */
[----:B------:R-:W-:-:S04]  /*223a0*/  ISETP.NE.AND P0, PT, R28, 0x2, PT ;  /* 0x000000021c00780c */ /* 0x000fc80003f05270 */
[----:B-1----:R-:W-:Y:S02]  /*223b0*/  SEL R0, RZ, 0x1, P0 ;  /* 0x00000001ff007807 */ /* 0x002fe40000000000 */
[----:B------:R-:W-:Y:S02]  /*223c0*/  SEL R28, R28, RZ, P0 ;  /* 0x000000ff1c1c7207 */ /* 0x000fe40000000000 */
[----:B------:R-:W-:-:S07]  /*223d0*/  LOP3.LUT R29, R29, R0, RZ, 0x3c, !PT ;  /* 0x000000001d1d7212 */ /* 0x000fce00078e3cff */
.L_x_2977:
[----:B------:R-:W-:Y:S05]  /*223e0*/  BSYNC B7 ;  /* 0x0000000000077941 */ /* 0x000fea0003800000 */
.L_x_2975:
[----:B------:R-:W-:-:S13]  /*223f0*/  LOP3.LUT P0, RZ, R23, 0x20, RZ, 0xc0, !PT ;  /* 0x0000002017ff7812 */ /* 0x000fda000780c0ff */
[----:B------:R-:W-:Y:S05]  /*22400*/  @!P0 BRA `(.L_x_3021) ;  /* 0x0000000000248947 */ /* 0x000fea0003800000 */
[----:B------:R-:W-:Y:S05]  /*22410*/  WARPSYNC.ALL ;  /* 0x0000000000007948 */ /* 0x000fea0003800000 */
[----:B------:R-:W2:Y:S08]  /*22420*/  S2UR UR5, SR_CgaCtaId ;  /* 0x00000000000579c3 */ /* 0x000eb00000008800 */
[----:B------:R-:W-:Y:S06]  /*22430*/  BAR.SYNC.DEFER_BLOCKING 0x5, 0x180 ;  /* 0x0146000000007b1d */ /* 0x000fec0000010000 */
[----:B------:R-:W-:-:S02]  /*22440*/  UMOV UR4, 0x400 ;  /* 0x0000040000047882 */ /* 0x000fc40000000000 */
[----:B--2---:R-:W-:-:S06]  /*22450*/  ULEA UR4, UR5, UR4, 0x18 ;  /* 0x0000000405047291 */ /* 0x004fcc000f8ec03f */
[----:B------:R-:W-:-:S05]  /*22460*/  MOV R22, UR4 ;  /* 0x0000000400167c02 */ /* 0x000fca0008000f00 */
[----:B------:R2:W3:Y:S01]  /*22470*/  LDS.128 R16, [R22+0x2a8d0] ;  /* 0x02a8d00016107984 */ /* 0x0004e20000000c00 */
[----:B------:R-:W-:Y:S06]  /*22480*/  BAR.ARV 0x4, 0x180 ;  /* 0x0106000000007b1d */ /* 0x000fec0000002000 */
[----:B------:R-:W-:Y:S05]  /*22490*/  BRA `(.L_x_3022) ;  /* 0x0000000800cc7947 */ /* 0x000fea0003800000 */
.L_x_3021:
        /* <DEDUP_REMOVED lines=13> */
[----:B------:R-:W-:Y:S01]  /*22570*/  SHFL.IDX PT, R0, R16, RZ, 0x1f ;  /* 0x00001fff10007589 */ /* 0x000fe200000e0000 */
[C---:B------:R-:W-:Y:S02]  /*22580*/  ISETP.GE.U32.AND P3, PT, R8.reuse, 0x4, PT ;  /* 0x000000040800780c */ /* 0x040fe40003f66070 */
[C---:B------:R-:W-:Y:S01]  /*22590*/  ISETP.GE.U32.AND P4, PT, R8.reuse, 0x8, PT ;  /* 0x000000080800780c */ /* 0x040fe20003f86070 */
[----:B------:R-:W-:Y:S01]  /*225a0*/  SHFL.IDX PT, R4, R16, 0x1, 0x1f ;  /* 0x00201f0010047f89 */ /* 0x000fe200000e0000 */
[C---:B------:R-:W-:Y:S01]  /*225b0*/  ISETP.GE.U32.AND P5, PT, R8.reuse, 0x10, PT ;  /* 0x000000100800780c */ /* 0x040fe20003fa6070 */
[----:B--2---:R-:W-:Y:S01]  /*225c0*/  @!P1 IMAD.MOV.U32 R5, RZ, RZ, R2 ;  /* 0x000000ffff059224 */ /* 0x004fe200078e0002 */
[----:B------:R-:W-:-:S04]  /*225d0*/  ISETP.NE.AND P1, PT, R8, RZ, PT ;  /* 0x000000ff0800720c */ /* 0x000fc80003f25270 */
        /* <DEDUP_REMOVED lines=15> */
[----:B------:R0:W2:Y:S02]  /*226d0*/  SHFL.IDX PT, R14, R2, 0x1f, 0x1f ;  /* 0x03e01f00020e7f89 */ /* 0x0000a400000e0000 */
.L_x_3200:
[----:B------:R-:W-:Y:S02]  /*226e0*/  ULDC UR4, c[0x0][0xc38] ;  /* 0x00030e0000047ab9 */ /* 0x000fe40000000800 */
[----:B------:R-:W-:-:S04]  /*226f0*/  IMAD.U32 R7, RZ, RZ, UR4 ;  /* 0x00000004ff077e24 */ /* 0x000fc8000f8e00ff */
[----:B--2---:R-:W-:-:S05]  /*22700*/  IMAD R14, R14, R7, RZ ;  /* 0x000000070e0e7224 */ /* 0x004fca00078e02ff */
[----:B------:R-:W-:-:S04]  /*22710*/  IADD3 R9, R4, R14, RZ ;  /* 0x0000000e04097210 */ /* 0x000fc80007ffe0ff */
[----:B------:R-:W-:-:S13]  /*22720*/  ISETP.GT.AND P6, PT, R9, R0, PT ;  /* 0x000000000900720c */ /* 0x000fda0003fc4270 */
[----:B------:R-:W-:Y:S05]  /*22730*/  @P6 BRA `(.L_x_3024) ;  /* 0x00000000009c6947 */ /* 0x000fea0003800000 */
.L_x_3029:
[----:B0-----:R-:W0:Y:S01]  /*22740*/  LDC R2, c[0x0][0xc3c] ;  /* 0x00030f00ff027b82 */ /* 0x001e220000000800 */
[----:B------:R-:W-:-:S05]  /*22750*/  VIADD R19, R19, 0x1f ;  /* 0x0000001f13137836 */ /* 0x000fca0000000000 */
[----:B0-----:R-:W-:-:S13]  /*22760*/  ISETP.GE.AND P6, PT, R19, R2, PT ;  /* 0x000000021300720c */ /* 0x001fda0003fc6270 */
[----:B------:R-:W-:Y:S05]  /*22770*/  @P6 BRA `(.L_x_3025) ;  /* 0x0000000400d06947 */ /* 0x000fea0003800000 */
[----:B------:R-:W0:Y:S01]  /*22780*/  S2R R3, SR_TID.X ;  /* 0x0000000000037919 */ /* 0x000e220000002100 */
        /* <DEDUP_REMOVED lines=9> */
.L_x_3027:
[----:B------:R-:W-:Y:S05]  /*22820*/  BSYNC B0 ;  /* 0x0000000000007941 */ /* 0x000fea0003800000 */
.L_x_3026:
[----:B------:R-:W-:-:S03]  /*22830*/  UMOV UR4, 0xffffffff ;  /* 0xffffffff00047882 */ /* 0x000fc60000000000 */
[----:B------:R-:W-:Y:S05]  /*22840*/  BRA.DIV UR4, `(.L_x_3028) ;  /* 0x0000005204747947 */ /* 0x000fea000b800000 */
[----:B-----5:R-:W2:Y:S02]  /*22850*/  SHFL.UP PT, R14, R5, 0x1, RZ ;  /* 0x04200000050e7989 */ /* 0x020ea400000e00ff */
[----:B--2---:R-:W-:-:S04]  /*22860*/  SEL R14, R14, RZ, P1 ;  /* 0x000000ff0e0e7207 */ /* 0x004fc80000800000 */
        /* <DEDUP_REMOVED lines=14> */
.L_x_3208:
[----:B------:R-:W-:Y:S02]  /*22950*/  ULDC UR4, c[0x0][0xc38] ;  /* 0x00030e0000047ab9 */ /* 0x000fe40000000800 */
[----:B------:R-:W-:-:S04]  /*22960*/  IMAD.U32 R7, RZ, RZ, UR4 ;  /* 0x00000004ff077e24 */ /* 0x000fc8000f8e00ff */
[----:B--2---:R-:W-:-:S05]  /*22970*/  IMAD R14, R14, R7, RZ ;  /* 0x000000070e0e7224 */ /* 0x004fca00078e02ff */
[----:B------:R-:W-:-:S04]  /*22980*/  IADD3 R9, R14, R9, RZ ;  /* 0x000000090e097210 */ /* 0x000fc80007ffe0ff */
[----:B------:R-:W-:-:S13]  /*22990*/  ISETP.GT.AND P6, PT, R9, R0, PT ;  /* 0x000000000900720c */ /* 0x000fda0003fc4270 */
[----:B------:R-:W-:Y:S05]  /*229a0*/  @!P6 BRA `(.L_x_3029) ;  /* 0xfffffffc0064e947 */ /* 0x000fea000383ffff */
.L_x_3024:
        /* <DEDUP_REMOVED lines=8> */
.L_x_3212:
[----:B------:R-:W-:Y:S02]  /*22a30*/  ISETP.NE.AND P0, PT, R3, RZ, PT ;  /* 0x000000ff0300720c */ /* 0x000fe40003f05270 */
[----:B------:R-:W-:-:S11]  /*22a40*/  MOV R14, RZ ;  /* 0x000000ff000e7202 */ /* 0x000fd60000000f00 */
[----:B------:R-:W-:Y:S05]  /*22a50*/  @!P0 BRA `(.L_x_3031) ;  /* 0x0000000000108947 */ /* 0x000fea0003800000 */
[----:B------:R-:W-:Y:S01]  /*22a60*/  UMOV UR4, 0xffffffff ;  /* 0xffffffff00047882 */ /* 0x000fe20000000000 */
[----:B------:R-:W-:Y:S02]  /*22a70*/  VIADD R12, R4, 0xffffffff ;  /* 0xffffffff040c7836 */ /* 0x000fe40000000000 */
[----:B------:R-:W-:Y:S05]  /*22a80*/  BRA.DIV UR4, `(.L_x_3032) ;  /* 0x0000005204e87947 */ /* 0x000fea000b800000 */
[----:B------:R4:W0:Y:S02]  /*22a90*/  SHFL.IDX PT, R14, R2, R12, 0x1f ;  /* 0x00001f0c020e7589 */ /* 0x00082400000e0000 */
.L_x_3031:
[----:B0---4-:R-:W0:Y:S01]  /*22aa0*/  LDC.64 R2, c[0x0][0xc90] ;  /* 0x00032400ff027b82 */ /* 0x011e220000000a00 */
[----:B------:R-:W-:-:S05]  /*22ab0*/  IADD3 R19, R4, R19, RZ ;  /* 0x0000001304137210 */ /* 0x000fca0007ffe0ff */
[----:B0-----:R-:W-:-:S05]  /*22ac0*/  IMAD.WIDE R2, R19, 0x4, R2 ;  /* 0x0000000413027825 */ /* 0x001fca00078e0202 */
[----:B------:R0:W2:Y:S01]  /*22ad0*/  LDG.E R6, desc[UR60][R2.64] ;  /* 0x0000003c02067981 */ /* 0x0000a2000c1e1900 */
[----:B------:R-:W-:Y:S02]  /*22ae0*/  IMAD R16, R14, R7, R16 ;  /* 0x000000070e107224 */ /* 0x000fe400078e0210 */
[----:B0-----:R-:W-:Y:S02]  /*22af0*/  IMAD.MOV.U32 R2, RZ, RZ, RZ ;  /* 0x000000ffff027224 */ /* 0x001fe400078e00ff */
[----:B--23--:R-:W-:-:S05]  /*22b00*/  IMAD R4, R5, R6, RZ ;  /* 0x0000000605047224 */ /* 0x00cfca00078e02ff */
[----:B------:R-:W-:-:S04]  /*22b10*/  IABS R8, R4 ;  /* 0x0000000400087213 */ /* 0x000fc80000000000 */
[----:B-1----:R-:W0:Y:S08]  /*22b20*/  I2F.RP R10, R8 ;  /* 0x00000008000a7306 */ /* 0x002e300000209400 */
[----:B0-----:R-:W0:Y:S02]  /*22b30*/  MUFU.RCP R10, R10 ;  /* 0x0000000a000a7308 */ /* 0x001e240000001000 */
[----:B0-----:R-:W-:-:S06]  /*22b40*/  VIADD R11, R10, 0xffffffe ;  /* 0x0ffffffe0a0b7836 */ /* 0x001fcc0000000000 */
[----:B------:R-:W0:Y:S02]  /*22b50*/  F2I.FTZ.U32.TRUNC.NTZ R3, R11 ;  /* 0x0000000b00037305 */ /* 0x000e24000021f000 */
[----:B0-----:R-:W-:-:S05]  /*22b60*/  IADD3 R9, RZ, -R3, RZ ;  /* 0x80000003ff097210 */ /* 0x001fca0007ffe0ff */
[----:B------:R-:W-:-:S04]  /*22b70*/  IMAD R9, R9, R8, RZ ;  /* 0x0000000809097224 */ /* 0x000fc800078e02ff */
[----:B------:R-:W-:Y:S01]  /*22b80*/  IMAD.HI.U32 R2, R3, R9, R2 ;  /* 0x0000000903027227 */ /* 0x000fe200078e0002 */
[----:B------:R-:W-:Y:S02]  /*22b90*/  IADD3 R9, R0, -R16, RZ ;  /* 0x8000001000097210 */ /* 0x000fe40007ffe0ff */
[----:B------:R-:W-:Y:S02]  /*22ba0*/  IABS R0, R4 ;  /* 0x0000000400007213 */ /* 0x000fe40000000000 */
[----:B------:R-:W-:-:S03]  /*22bb0*/  IABS R3, R9 ;  /* 0x0000000900037213 */ /* 0x000fc60000000000 */
[----:B------:R-:W-:Y:S02]  /*22bc0*/  IMAD.MOV R0, RZ, RZ, -R0 ;  /* 0x000000ffff007224 */ /* 0x000fe400078e0a00 */
        /* <DEDUP_REMOVED lines=9> */
[----:B------:R-:W-:-:S05]  /*22c60*/  @P0 IADD3 R2, R2, 0x1, RZ ;  /* 0x0000000102020810 */ /* 0x000fca0007ffe0ff */
[----:B------:R-:W-:Y:S01]  /*22c70*/  @!P2 IMAD.MOV R2, RZ, RZ, -R2 ;  /* 0x000000ffff02a224 */ /* 0x000fe200078e0a02 */
[----:B------:R-:W-:-:S05]  /*22c80*/  @!P1 LOP3.LUT R2, RZ, R4, RZ, 0x33, !PT ;  /* 0x00000004ff029212 */ /* 0x000fca00078e33ff */
[----:B------:R-:W-:Y:S01]  /*22c90*/  IMAD R0, R6, R2, RZ ;  /* 0x0000000206007224 */ /* 0x000fe200078e02ff */
[----:B------:R-:W-:-:S04]  /*22ca0*/  IADD3 R2, -R2, RZ, RZ ;  /* 0x000000ff02027210 */ /* 0x000fc80007ffe1ff */
[----:B------:R-:W-:Y:S01]  /*22cb0*/  IADD3 R3, -R0, RZ, RZ ;  /* 0x000000ff00037210 */ /* 0x000fe20007ffe1ff */
[----:B------:R-:W-:-:S03]  /*22cc0*/  IMAD R9, R4, R2, R9 ;  /* 0x0000000204097224 */ /* 0x000fc600078e0209 */
[----:B------:R-:W-:-:S04]  /*22cd0*/  VIADDMNMX R6, R3, R7, R6, PT ;  /* 0x0000000703067246 */ /* 0x000fc80003800106 */
[-C--:B------:R-:W-:Y:S02]  /*22ce0*/  IABS R7, R6.reuse ;  /* 0x0000000600077213 */ /* 0x080fe40000000000 */
[----:B------:R-:W-:Y:S02]  /*22cf0*/  IABS R4, R6 ;  /* 0x0000000600047213 */ /* 0x000fe40000000000 */
[----:B------:R-:W0:Y:S03]  /*22d00*/  I2F.RP R8, R7 ;  /* 0x0000000700087306 */ /* 0x000e260000209400 */
[----:B------:R-:W-:-:S05]  /*22d10*/  IMAD.MOV R4, RZ, RZ, -R4 ;  /* 0x000000ffff047224 */ /* 0x000fca00078e0a04 */
[----:B0-----:R-:W0:Y:S02]  /*22d20*/  MUFU.RCP R8, R8 ;  /* 0x0000000800087308 */ /* 0x001e240000001000 */
[----:B0-----:R-:W-:-:S06]  /*22d30*/  VIADD R3, R8, 0xffffffe ;  /* 0x0ffffffe08037836 */ /* 0x001fcc0000000000 */
[----:B------:R-:W0:Y:S02]  /*22d40*/  F2I.FTZ.U32.TRUNC.NTZ R3, R3 ;  /* 0x0000000300037305 */ /* 0x000e24000021f000 */
[----:B0-----:R-:W-:-:S04]  /*22d50*/  IMAD.MOV R2, RZ, RZ, -R3 ;  /* 0x000000ffff027224 */ /* 0x001fc800078e0a03 */
[----:B------:R-:W-:Y:S01]  /*22d60*/  IMAD R11, R2, R7, RZ ;  /* 0x00000007020b7224 */ /* 0x000fe200078e02ff */
[----:B------:R-:W-:-:S05]  /*22d70*/  MOV R2, RZ ;  /* 0x000000ff00027202 */ /* 0x000fca0000000f00 */
[----:B------:R-:W-:Y:S01]  /*22d80*/  IMAD.HI.U32 R2, R3, R11, R2 ;  /* 0x0000000b03027227 */ /* 0x000fe200078e0002 */
[----:B------:R-:W-:Y:S02]  /*22d90*/  IABS R11, R9 ;  /* 0x00000009000b7213 */ /* 0x000fe40000000000 */
[C---:B------:R-:W-:Y:S02]  /*22da0*/  LOP3.LUT R3, R9.reuse, R6, RZ, 0x3c, !PT ;  /* 0x0000000609037212 */ /* 0x040fe400078e3cff */
[----:B------:R-:W-:Y:S01]  /*22db0*/  IADD3 R9, R9, R0, RZ ;  /* 0x0000000009097210 */ /* 0x000fe20007ffe0ff */
[----:B------:R-:W-:Y:S01]  /*22dc0*/  IMAD.HI.U32 R2, R2, R11, RZ ;  /* 0x0000000b02027227 */ /* 0x000fe200078e00ff */
[----:B------:R-:W-:-:S03]  /*22dd0*/  ISETP.GE.AND P2, PT, R3, RZ, PT ;  /* 0x000000ff0300720c */ /* 0x000fc60003f46270 */
[----:B------:R-:W-:-:S05]  /*22de0*/  IMAD R4, R2, R4, R11 ;  /* 0x0000000402047224 */ /* 0x000fca00078e020b */
[----:B------:R-:W-:-:S13]  /*22df0*/  ISETP.GT.U32.AND P1, PT, R7, R4, PT ;  /* 0x000000040700720c */ /* 0x000fda0003f24070 */
[-C--:B------:R-:W-:Y:S01]  /*22e00*/  @!P1 IADD3 R4, R4, -R7.reuse, RZ ;  /* 0x8000000704049210 */ /* 0x080fe20007ffe0ff */
[----:B------:R-:W-:Y:S01]  /*22e10*/  @!P1 VIADD R2, R2, 0x1 ;  /* 0x0000000102029836 */ /* 0x000fe20000000000 */
[----:B------:R-:W-:Y:S02]  /*22e20*/  ISETP.NE.AND P1, PT, R6, RZ, PT ;  /* 0x000000ff0600720c */ /* 0x000fe40003f25270 */
[----:B------:R-:W-:-:S13]  /*22e30*/  ISETP.GE.U32.AND P0, PT, R4, R7, PT ;  /* 0x000000070400720c */ /* 0x000fda0003f06070 */
[----:B------:R-:W-:-:S05]  /*22e40*/  @P0 IADD3 R2, R2, 0x1, RZ ;  /* 0x0000000102020810 */ /* 0x000fca0007ffe0ff */
[----:B------:R-:W-:Y:S01]  /*22e50*/  @!P2 IMAD.MOV R2, RZ, RZ, -R2 ;  /* 0x000000ffff02a224 */ /* 0x000fe200078e0a02 */
[----:B------:R-:W-:Y:S01]  /*22e60*/  @!P1 LOP3.LUT R2, RZ, R6, RZ, 0x33, !PT ;  /* 0x00000006ff029212 */ /* 0x000fe200078e33ff */
[----:B------:R-:W-:-:S04]  /*22e70*/  IMAD.MOV R6, RZ, RZ, -R6 ;  /* 0x000000ffff067224 */ /* 0x000fc800078e0a06 */
[----:B------:R-:W-:Y:S01]  /*22e80*/  IMAD R18, R2, R6, R9 ;  /* 0x0000000602127224 */ /* 0x000fe200078e0209 */
[----:B------:R-:W-:-:S04]  /*22e90*/  LOP3.LUT R2, RZ, R2, RZ, 0x33, !PT ;  /* 0x00000002ff027212 */ /* 0x000fc800078e33ff */
[----:B------:R-:W-:Y:S01]  /*22ea0*/  IADD3 R17, R5, R2, RZ ;  /* 0x0000000205117210 */ /* 0x000fe20007ffe0ff */
[----:B------:R-:W-:Y:S06]  /*22eb0*/  BRA `(.L_x_3033) ;  /* 0x00000000001c7947 */ /* 0x000fec0003800000 */
.L_x_3025:
[----:B------:R-:W-:Y:S01]  /*22ec0*/  UMOV UR4, URZ ;  /* 0x0000003f00047c82 */ /* 0x000fe20008000000 */
[----:B------:R-:W-:Y:S01]  /*22ed0*/  UMOV UR5, URZ ;  /* 0x0000003f00057c82 */ /* 0x000fe20008000000 */
[----:B------:R-:W-:Y:S01]  /*22ee0*/  ULDC UR6, c[0x0][0xc3c] ;  /* 0x00030f0000067ab9 */ /* 0x000fe20000000800 */
[----:B------:R-:W-:Y:S01]  /*22ef0*/  IMAD.MOV.U32 R16, RZ, RZ, R0 ;  /* 0x000000ffff107224 */ /* 0x000fe200078e0000 */
[----:B------:R-:W-:Y:S01]  /*22f00*/  MOV R17, UR4 ;  /* 0x0000000400117c02 */ /* 0x000fe20008000f00 */
[----:B------:R-:W-:Y:S01]  /*22f10*/  IMAD.U32 R18, RZ, RZ, UR5 ;  /* 0x00000005ff127e24 */ /* 0x000fe2000f8e00ff */
[----:B------:R-:W-:-:S07]  /*22f20*/  MOV R19, UR6 ;  /* 0x0000000600137c02 */ /* 0x000fce0008000f00 */
.L_x_3033:
        /* <DEDUP_REMOVED lines=10> */
.L_x_3022:
[----:B------:R-:W-:Y:S02]  /*22fd0*/  ULDC UR4, c[0x0][0xc3c] ;  /* 0x00030f0000047ab9 */ /* 0x000fe40000000800 */
[----:B---3--:R-:W-:-:S13]  /*22fe0*/  ISETP.GE.AND P0, PT, R19, UR4, PT ;  /* 0x0000000413007c0c */ /* 0x008fda000bf06270 */
[----:B------:R-:W-:Y:S05]  /*22ff0*/  @!P0 BRA `(.L_x_3034) ;  /* 0xffffffa000b48947 */ /* 0x000fea000383ffff */
[----:B------:R-:W-:Y:S05]  /*23000*/  BSYNC B8 ;  /* 0x0000000000087941 */ /* 0x000fea0003800000 */
.L_x_2933:
[----:B------:R-:W3:Y:S01]  /*23010*/  LDL.LU R0, [R1+0x28] ;  /* 0x0000280001007983 */ /* 0x000ee20000300800 */
[----:B------:R-:W-:Y:S01]  /*23020*/  BSSY B0, `(.L_x_3035) ;  /* 0x000000b000007945 */ /* 0x000fe20003800000 */
[----:B------:R-:W4:Y:S01]  /*23030*/  S2R R5, SR_CgaCtaId ;  /* 0x0000000000057919 */ /* 0x000f220000008800 */
[----:B---3--:R-:W-:-:S05]  /*23040*/  VIADD R0, R0, 0x1 ;  /* 0x0000000100007836 */ /* 0x008fca0000000000 */
[----:B0-----:R-:W-:-:S04]  /*23050*/  LEA.HI R2, R0, R0, RZ, 0x1 ;  /* 0x0000000000027211 */ /* 0x001fc800078f08ff */
[----:B------:R-:W-:Y:S02]  /*23060*/  LOP3.LUT R3, R2, 0xfffffffe, RZ, 0xc0, !PT ;  /* 0xfffffffe02037812 */ /* 0x000fe400078ec0ff */
[----:B------:R-:W-:Y:S02]  /*23070*/  MOV R2, 0x400 ;  /* 0x0000040000027802 */ /* 0x000fe40000000f00 */
[----:B------:R-:W-:Y:S02]  /*23080*/  IADD3 R0, R0, -R3, RZ ;  /* 0x8000000300007210 */ /* 0x000fe40007ffe0ff */
[----:B----4-:R-:W-:Y:S02]  /*23090*/  LEA R5, R5, R2, 0x18 ;  /* 0x0000000205057211 */ /* 0x010fe400078ec0ff */
[----:B------:R-:W-:-:S04]  /*230a0*/  SHF.L.U32 R0, R0, 0x1f, RZ ;  /* 0x0000001f00007819 */ /* 0x000fc800000006ff */
[----:B------:R-:W0:Y:S02]  /*230b0*/  SYNCS.PHASECHK.TRANS64.TRYWAIT P0, [R5+URZ+0x2a820], R0 ;  /* 0x02a82000050075a7 */ /* 0x000e24000800017f */
[----:B0-----:R-:W-:Y:S05]  /*230c0*/  @!P0 BRA `(.L_x_3036) ;  /* 0x0000004c007c8947 */ /* 0x001fea0003800000 */
.L_x_3215:
[----:B------:R-:W-:Y:S05]  /*230d0*/  BSYNC B0 ;  /* 0x0000000000007941 */ /* 0x000fea0003800000 */
.L_x_3035:
[----:B------:R-:W-:-:S03]  /*230e0*/  UMOV UR4, 0xffffffff ;  /* 0xffffffff00047882 */ /* 0x000fc60000000000 */
[----:B------:R-:W-:Y:S05]  /*230f0*/  BRA.DIV UR4, `(.L_x_3037) ;  /* 0x0000004e04847947 */ /* 0x000fea000b800000 */
[----:B0-----:R-:W0:Y:S02]  /*23100*/  S2R R0, SR_TID.X ;  /* 0x0000000000007919 */ /* 0x001e240000002100 */
[----:B0-----:R-:W-:-:S04]  /*23110*/  SHF.R.U32.HI R0, RZ, 0x5, R0 ;  /* 0x00000005ff007819 */ /* 0x001fc80000011600 */
[----:B------:R-:W-:-:S05]  /*23120*/  LOP3.LUT R0, R0, 0x3, RZ, 0xc0, !PT ;  /* 0x0000000300007812 */ /* 0x000fca00078ec0ff */
[----:B------:R0:W3:Y:S02]  /*23130*/  SHFL.IDX PT, R14, R0, RZ, 0x1f ;  /* 0x00001fff000e7589 */ /* 0x0000e400000e0000 */
.L_x_3218:
[----:B---3--:R-:W-:-:S13]  /*23140*/  ISETP.NE.AND P0, PT, R14, RZ, PT ;  /* 0x000000ff0e00720c */ /* 0x008fda0003f05270 */
[----:B------:R-:W-:Y:S05]  /*23150*/  @P0 BRA `(.L_x_2687) ;  /* 0x0000000000900947 */ /* 0x000fea0003800000 */
[----:B------:R-:W-:-:S03]  /*23160*/  UMOV UR4, 0xffffffff ;  /* 0xffffffff00047882 */ /* 0x000fc60000000000 */
[----:B------:R-:W-:Y:S05]  /*23170*/  BRA.DIV UR4, `(.L_x_3038) ;  /* 0x0000004e04987947 */ /* 0x000fea000b800000 */
[----:B------:R-:W-:-:S13]  /*23180*/  ELECT P6, URZ, PT ;  /* 0x00000000003f782f */ /* 0x000fda00038c0000 */
.L_x_3221:
        /* <DEDUP_REMOVED lines=8> */
.L_x_3039:
[C---:B------:R-:W-:Y:S01]  /*23210*/  LEA R3, R28.reuse, R5, 0x3 ;  /* 0x000000051c037211 */ /* 0x040fe200078e18ff */
[----:B------:R-:W-:Y:S01]  /*23220*/  VIADD R28, R28, 0x1 ;  /* 0x000000011c1c7836 */ /* 0x000fe20000000000 */
[----:B------:R-:W-:-:S04]  /*23230*/  SHF.L.U32 R2, R29, 0x1f, RZ ;  /* 0x0000001f1d027819 */ /* 0x000fc800000006ff */
[----:B------:R-:W0:Y:S01]  /*23240*/  SYNCS.PHASECHK.TRANS64.TRYWAIT P1, [R3+URZ+0x2a840], R2 ;  /* 0x02a84002030075a7 */ /* 0x000e22000802017f */
[----:B------:R-:W-:-:S04]  /*23250*/  ISETP.NE.AND P2, PT, R28, 0x2, PT ;  /* 0x000000021c00780c */ /* 0x000fc80003f45270 */
[----:B------:R-:W-:Y:S01]  /*23260*/  SEL R0, RZ, 0x1, P2 ;  /* 0x00000001ff007807 */ /* 0x000fe20001000000 */
[----:B0-----:R-:W-:Y:S08]  /*23270*/  @!P1 BRA `(.L_x_3040) ;  /* 0x0000004c00789947 */ /* 0x001ff00003800000 */
.L_x_3222:
[----:B------:R-:W-:Y:S02]  /*23280*/  SEL R28, R28, RZ, P2 ;  /* 0x000000ff1c1c7207 */ /* 0x000fe40001000000 */
[----:B------:R-:W-:Y:S01]  /*23290*/  LOP3.LUT R0, R29, R0, RZ, 0x3c, !PT ;  /* 0x000000001d007212 */ /* 0x000fe200078e3cff */
[----:B------:R-:W-:Y:S06]  /*232a0*/  @!P0 BRA `(.L_x_3041) ;  /* 0x0000000000048947 */ /* 0x000fec0003800000 */
[----:B------:R-:W-:Y:S01]  /*232b0*/  BPT.TRAP 0x1 ;  /* 0x000000040000795c */ /* 0x000fe20000300000 */
.L_x_3041:
[----:B------:R-:W-:Y:S02]  /*232c0*/  LEA R5, R28, R5, 0x3 ;  /* 0x000000051c057211 */ /* 0x000fe400078e18ff */
[----:B------:R-:W-:-:S04]  /*232d0*/  SHF.L.U32 R0, R0, 0x1f, RZ ;  /* 0x0000001f00007819 */ /* 0x000fc800000006ff */
[----:B------:R-:W3:Y:S02]  /*232e0*/  SYNCS.PHASECHK.TRANS64.TRYWAIT P1, [R5+URZ+0x2a840], R0 ;  /* 0x02a84000050075a7 */ /* 0x000ee4000802017f */
[----:B---3--:R-:W-:Y:S05]  /*232f0*/  @!P1 BRA `(.L_x_3042) ;  /* 0x0000004c006c9947 */ /* 0x008fea0003800000 */
.L_x_3223:
[----:B------:R-:W-:Y:S05]  /*23300*/  @!P0 BRA `(.L_x_3043) ;  /* 0x0000000000048947 */ /* 0x000fea0003800000 */
[----:B------:R-:W-:Y:S01]  /*23310*/  BPT.TRAP 0x1 ;  /* 0x000000040000795c */ /* 0x000fe20000300000 */
.L_x_3043:
[----:B------:R-:W4:Y:S02]  /*23320*/  SYNCS.PHASECHK.TRANS64.TRYWAIT P1, [R3+URZ+0x2a860], R2 ;  /* 0x02a86002030075a7 */ /* 0x000f24000802017f */
[----:B----4-:R-:W-:Y:S05]  /*23330*/  @!P1 BRA `(.L_x_3044) ;  /* 0x0000004c00709947 */ /* 0x010fea0003800000 */
.L_x_3224:
[----:B------:R-:W-:Y:S05]  /*23340*/  @!P0 BRA `(.L_x_3045) ;  /* 0x0000000000048947 */ /* 0x000fea0003800000 */
[----:B------:R-:W-:Y:S01]  /*23350*/  BPT.TRAP 0x1 ;  /* 0x000000040000795c */ /* 0x000fe20000300000 */
.L_x_3045:
[----:B------:R0:W0:Y:S02]  /*23360*/  SYNCS.PHASECHK.TRANS64.TRYWAIT P0, [R5+URZ+0x2a860], R0 ;  /* 0x02a86000050075a7 */ /* 0x000024000800017f */
[----:B0-----:R-:W-:Y:S05]  /*23370*/  @!P0 NANOSLEEP.SYNCS 0x989680 ;  /* 0x009896800000895d */ /* 0x001fea0003900000 */
[----:B------:R-:W0:Y:S02]  /*23380*/  @!P0 SYNCS.PHASECHK.TRANS64 P0, [R5+URZ+0x2a860], R0 ;  /* 0x02a86000050085a7 */ /* 0x000e24000800007f */
[----:B0-----:R-:W-:Y:S05]  /*23390*/  @!P0 BRA `(.L_x_3045) ;  /* 0xfffffffc00f08947 */ /* 0x001fea000383ffff */
.L_x_2687:
[----:B------:R-:W-:Y:S05]  /*233a0*/  BSYNC B9 ;  /* 0x0000000000097941 */ /* 0x000fea0003800000 */
.L_x_2684:
[----:B------:R-:W-:Y:S05]  /*233b0*/  EXIT ;  /* 0x000000000000794d */ /* 0x000fea0003800000 */
.L_x_2705:
[----:B0-----:R0:W1:Y:S02]  /*233c0*/  SYNCS.PHASECHK.TRANS64.TRYWAIT P6, [R86+URZ+0x2a890], R87 ;  /* 0x02a89057560075a7 */ /* 0x00106400080c017f */
[----:B-1----:R-:W-:Y:S05]  /*233d0*/  @!P6 NANOSLEEP.SYNCS 0x989680 ;  /* 0x009896800000e95d */ /* 0x002fea0003900000 */
[----:B------:R-:W1:Y:S02]  /*233e0*/  @!P6 SYNCS.PHASECHK.TRANS64 P6, [R86+URZ+0x2a890], R87 ;  /* 0x02a890575600e5a7 */ /* 0x000e6400080c007f */
[----:B-1----:R-:W-:Y:S05]  /*233f0*/  @!P6 BRA `(.L_x_2705) ;  /* 0xfffffffc00f0e947 */ /* 0x002fea000383ffff */
[----:B------:R-:W-:Y:S05]  /*23400*/  BRA `(.L_x_3046) ;  /* 0xfffffe0000c07947 */ /* 0x000fea000383ffff */
.L_x_2706:
        /* <DEDUP_REMOVED lines=8> */
.L_x_3048:
[----:B------:R-:W-:Y:S05]  /*23490*/  BSYNC B1 ;  /* 0x0000000000017941 */ /* 0x000fea0003800000 */
.L_x_3047:
        /* <DEDUP_REMOVED lines=8> */
.L_x_3049:
[----:B------:R-:W-:Y:S01]  /*23520*/  MOV R11, R14 ;  /* 0x0000000e000b7202 */ /* 0x000fe20000000f00 */
[----:B------:R-:W-:Y:S06]  /*23530*/  BRA `(.L_x_3050) ;  /* 0xfffffe0000887947 */ /* 0x000fec000383ffff */
.L_x_2731:
[----:B------:R-:W-:Y:S01]  /*23540*/  BSSY B1, `(.L_x_3051) ;  /* 0x0000008000017945 */ /* 0x000fe20003800000 */
[----:B0---4-:R-:W-:Y:S01]  /*23550*/  IMAD.MOV.U32 R13, RZ, RZ, R117 ;  /* 0x000000ffff0d7224 */ /* 0x011fe200078e0075 */
[----:B------:R-:W-:Y:S01]  /*23560*/  MOV R12, 0x1 ;  /* 0x00000001000c7802 */ /* 0x000fe20000000f00 */
[----:B---3--:R-:W-:Y:S01]  /*23570*/  IMAD.MOV.U32 R11, RZ, RZ, 0x1c1f ;  /* 0x00001c1fff0b7424 */ /* 0x008fe200078e00ff */
[----:B------:R-:W-:-:S07]  /*23580*/  MOV R15, 0xffffffff ;  /* 0xffffffff000f7802 */ /* 0x000fce0000000f00 */
[----:B-12---:R-:W-:Y:S05]  /*23590*/  WARPSYNC.COLLECTIVE R15, `(.L_x_3052) ;  /* 0x000000000f087348 */ /* 0x006fea0003c00000 */
[----:B------:R0:W3:Y:S02]  /*235a0*/  SHFL.IDX P6, R14, R13, R12, R11 ;  /* 0x0000000c0d0e7389 */ /* 0x0000e400000c000b */
[----:B0123--:R-:W-:Y:S01]  /*235b0*/  ENDCOLLECTIVE ;  /* 0x000000000000791b */ /* 0x00ffe20003800000 */
.L_x_3052:
[----:B------:R-:W-:Y:S05]  /*235c0*/  BSYNC B1 ;  /* 0x0000000000017941 */ /* 0x000fea0003800000 */
.L_x_3051:
[----:B------:R-:W-:Y:S01]  /*235d0*/  MOV R13, R118 ;  /* 0x00000076000d7202 */ /* 0x000fe20000000f00 */
[----:B------:R-:W-:Y:S01]  /*235e0*/  IMAD.MOV.U32 R12, RZ, RZ, 0x1 ;  /* 0x00000001ff0c7424 */ /* 0x000fe200078e00ff */
[----:B------:R-:W-:Y:S01]  /*235f0*/  MOV R11, 0x1c1f ;  /* 0x00001c1f000b7802 */ /* 0x000fe20000000f00 */
[----:B------:R-:W-:Y:S02]  /*23600*/  IMAD.MOV.U32 R15, RZ, RZ, -0x1 ;  /* 0xffffffffff0f7424 */ /* 0x000fe400078e00ff */
[----:B------:R-:W-:-:S07]  /*23610*/  IMAD.MOV.U32 R117, RZ, RZ, R14 ;  /* 0x000000ffff757224 */ /* 0x000fce00078e000e */
[----:B------:R-:W-:Y:S05]  /*23620*/  WARPSYNC.COLLECTIVE R15, `(.L_x_3053) ;  /* 0x000000000f087348 */ /* 0x000fea0003c00000 */
[----:B------:R0:W1:Y:S02]  /*23630*/  SHFL.IDX P6, R14, R13, R12, R11 ;  /* 0x0000000c0d0e7389 */ /* 0x00006400000c000b */
[----:B01----:R-:W-:Y:S01]  /*23640*/  ENDCOLLECTIVE ;  /* 0x000000000000791b */ /* 0x003fe20003800000 */
.L_x_3053:
[----:B------:R-:W-:Y:S01]  /*23650*/  MOV R118, R14 ;  /* 0x0000000e00767202 */ /* 0x000fe20000000f00 */
[----:B------:R-:W-:Y:S06]  /*23660*/  BRA `(.L_x_3054) ;  /* 0xfffffe1400c07947 */ /* 0x000fec000383ffff */
.L_x_2761:
[----:B-1----:R1:W2:Y:S02]  /*23670*/  SYNCS.PHASECHK.TRANS64.TRYWAIT P6, [R86+URZ+0x2a890], R87 ;  /* 0x02a89057560075a7 */ /* 0x0022a400080c017f */
[----:B--2---:R-:W-:Y:S05]  /*23680*/  @!P6 NANOSLEEP.SYNCS 0x989680 ;  /* 0x009896800000e95d */ /* 0x004fea0003900000 */
[----:B------:R-:W2:Y:S02]  /*23690*/  @!P6 SYNCS.PHASECHK.TRANS64 P6, [R86+URZ+0x2a890], R87 ;  /* 0x02a890575600e5a7 */ /* 0x000ea400080c007f */
[----:B--2---:R-:W-:Y:S05]  /*236a0*/  @!P6 BRA `(.L_x_2761) ;  /* 0xfffffffc00f0e947 */ /* 0x004fea000383ffff */
[----:B------:R-:W-:Y:S05]  /*236b0*/  BRA `(.L_x_3055) ;  /* 0xfffffe3400847947 */ /* 0x000fea000383ffff */
.L_x_2762:
[----:B------:R-:W-:Y:S01]  /*236c0*/  BSSY B1, `(.L_x_3056) ;  /* 0x0000008000017945 */ /* 0x000fe20003800000 */
[----:B------:R-:W-:Y:S01]  /*236d0*/  IMAD.MOV.U32 R13, RZ, RZ, R117 ;  /* 0x000000ffff0d7224 */ /* 0x000fe200078e0075 */
[----:B------:R-:W-:Y:S01]  /*236e0*/  MOV R12, RZ ;  /* 0x000000ff000c7202 */ /* 0x000fe20000000f00 */
[----:B------:R-:W-:Y:S01]  /*236f0*/  IMAD.MOV.U32 R11, RZ, RZ, 0x1c1f ;  /* 0x00001c1fff0b7424 */ /* 0x000fe200078e00ff */
[----:B------:R-:W-:-:S07]  /*23700*/  MOV R15, 0xffffffff ;  /* 0xffffffff000f7802 */ /* 0x000fce0000000f00 */
[----:B-1----:R-:W-:Y:S05]  /*23710*/  WARPSYNC.COLLECTIVE R15, `(.L_x_3057) ;  /* 0x000000000f087348 */ /* 0x002fea0003c00000 */
[----:B------:R0:W2:Y:S02]  /*23720*/  SHFL.IDX P6, R14, R13, R12, R11 ;  /* 0x0000000c0d0e7389 */ /* 0x0000a400000c000b */
[----:B012---:R-:W-:Y:S01]  /*23730*/  ENDCOLLECTIVE ;  /* 0x000000000000791b */ /* 0x007fe20003800000 */
.L_x_3057:
[----:B------:R-:W-:Y:S05]  /*23740*/  BSYNC B1 ;  /* 0x0000000000017941 */ /* 0x000fea0003800000 */
.L_x_3056:
        /* <DEDUP_REMOVED lines=8> */
.L_x_3058:
[----:B------:R-:W-:Y:S01]  /*237d0*/  MOV R11, R14 ;  /* 0x0000000e000b7202 */ /* 0x000fe20000000f00 */
[----:B------:R-:W-:Y:S06]  /*237e0*/  BRA `(.L_x_3059) ;  /* 0xfffffe3400507947 */ /* 0x000fec000383ffff */
.L_x_2775:
[----:B------:R-:W-:Y:S01]  /*237f0*/  BSSY B1, `(.L_x_3060) ;  /* 0x0000008000017945 */ /* 0x000fe20003800000 */
[----:B--234-:R-:W-:Y:S01]  /*23800*/  IMAD.MOV.U32 R13, RZ, RZ, R117 ;  /* 0x000000ffff0d7224 */ /* 0x01cfe200078e0075 */
[----:B------:R-:W-:Y:S01]  /*23810*/  MOV R12, 0x1 ;  /* 0x00000001000c7802 */ /* 0x000fe20000000f00 */
[----:B------:R-:W-:Y:S01]  /*23820*/  IMAD.MOV.U32 R11, RZ, RZ, 0x1c1f ;  /* 0x00001c1fff0b7424 */ /* 0x000fe200078e00ff */
[----:B------:R-:W-:-:S07]  /*23830*/  MOV R15, 0xffffffff ;  /* 0xffffffff000f7802 */ /* 0x000fce0000000f00 */
[----:B01----:R-:W-:Y:S05]  /*23840*/  WARPSYNC.COLLECTIVE R15, `(.L_x_3061) ;  /* 0x000000000f087348 */ /* 0x003fea0003c00000 */
[----:B------:R2:W3:Y:S02]  /*23850*/  SHFL.IDX P6, R14, R13, R12, R11 ;  /* 0x0000000c0d0e7389 */ /* 0x0004e400000c000b */
[----:B0123--:R-:W-:Y:S01]  /*23860*/  ENDCOLLECTIVE ;  /* 0x000000000000791b */ /* 0x00ffe20003800000 */
.L_x_3061:
[----:B------:R-:W-:Y:S05]  /*23870*/  BSYNC B1 ;  /* 0x0000000000017941 */ /* 0x000fea0003800000 */
.L_x_3060:
        /* <DEDUP_REMOVED lines=8> */
.L_x_3062:
[----:B------:R-:W-:Y:S01]  /*23900*/  MOV R118, R14 ;  /* 0x0000000e00767202 */ /* 0x000fe20000000f00 */
[----:B------:R-:W-:Y:S06]  /*23910*/  BRA `(.L_x_3063) ;  /* 0xfffffe4800d87947 */ /* 0x000fec000383ffff */
.L_x_2788:
[----:B0-----:R0:W1:Y:S02]  /*23920*/  SYNCS.PHASECHK.TRANS64.TRYWAIT P4, [R86+URZ+0x2a890], R87 ;  /* 0x02a89057560075a7 */ /* 0x001064000808017f */
[----:B-1----:R-:W-:Y:S05]  /*23930*/  @!P4 NANOSLEEP.SYNCS 0x989680 ;  /* 0x009896800000c95d */ /* 0x002fea0003900000 */
[----:B------:R-:W1:Y:S02]  /*23940*/  @!P4 SYNCS.PHASECHK.TRANS64 P4, [R86+URZ+0x2a890], R87 ;  /* 0x02a890575600c5a7 */ /* 0x000e64000808007f */
[----:B-1----:R-:W-:Y:S05]  /*23950*/  @!P4 BRA `(.L_x_2788) ;  /* 0xfffffffc00f0c947 */ /* 0x002fea000383ffff */
[----:B------:R-:W-:Y:S05]  /*23960*/  BRA `(.L_x_3064) ;  /* 0xfffffe6000707947 */ /* 0x000fea000383ffff */
.L_x_2789:
        /* <DEDUP_REMOVED lines=8> */
.L_x_3066:
[----:B------:R-:W-:Y:S05]  /*239f0*/  BSYNC B1 ;  /* 0x0000000000017941 */ /* 0x000fea0003800000 */
.L_x_3065:
        /* <DEDUP_REMOVED lines=8> */
.L_x_3067:
[----:B------:R-:W-:Y:S01]  /*23a80*/  MOV R36, R14 ;  /* 0x0000000e00247202 */ /* 0x000fe20000000f00 */
[----:B------:R-:W-:Y:S06]  /*23a90*/  BRA `(.L_x_3068) ;  /* 0xfffffe6000947947 */ /* 0x000fec000383ffff */
.L_x_2792:
[----:B------:R-:W-:Y:S01]  /*23aa0*/  BSSY B1, `(.L_x_3069) ;  /* 0x0000008000017945 */ /* 0x000fe20003800000 */
[----:B----4-:R-:W-:Y:S01]  /*23ab0*/  IMAD.MOV.U32 R13, RZ, RZ, R39 ;  /* 0x000000ffff0d7224 */ /* 0x010fe200078e0027 */
[----:B------:R-:W-:Y:S01]  /*23ac0*/  MOV R12, 0x1 ;  /* 0x00000001000c7802 */ /* 0x000fe20000000f00 */
[----:B------:R-:W-:Y:S01]  /*23ad0*/  IMAD.MOV.U32 R11, RZ, RZ, 0x1c1f ;  /* 0x00001c1fff0b7424 */ /* 0x000fe200078e00ff */
[----:B------:R-:W-:-:S07]  /*23ae0*/  MOV R15, 0xffffffff ;  /* 0xffffffff000f7802 */ /* 0x000fce0000000f00 */
[----:B0123--:R-:W-:Y:S05]  /*23af0*/  WARPSYNC.COLLECTIVE R15, `(.L_x_3070) ;  /* 0x000000000f087348 */ /* 0x00ffea0003c00000 */
[----:B------:R4:W0:Y:S02]  /*23b00*/  SHFL.IDX P6, R14, R13, R12, R11 ;  /* 0x0000000c0d0e7389 */ /* 0x00082400000c000b */
[----:B01234-:R-:W-:Y:S01]  /*23b10*/  ENDCOLLECTIVE ;  /* 0x000000000000791b */ /* 0x01ffe20003800000 */
.L_x_3070:
[----:B------:R-:W-:Y:S05]  /*23b20*/  BSYNC B1 ;  /* 0x0000000000017941 */ /* 0x000fea0003800000 */
.L_x_3069:
        /* <DEDUP_REMOVED lines=8> */
.L_x_3071:
[----:B------:R-:W-:Y:S01]  /*23bb0*/  MOV R36, R14 ;  /* 0x0000000e00247202 */ /* 0x000fe20000000f00 */
[----:B------:R-:W-:Y:S06]  /*23bc0*/  BRA `(.L_x_3072) ;  /* 0xfffffe6000f07947 */ /* 0x000fec000383ffff */
.L_x_2796:
[----:B---3--:R3:W0:Y:S02]  /*23bd0*/  SYNCS.PHASECHK.TRANS64.TRYWAIT P0, [R86+URZ+0x2a8b0], R87 ;  /* 0x02a8b057560075a7 */ /* 0x008624000800017f */
[----:B0-----:R-:W-:Y:S05]  /*23be0*/  @!P0 NANOSLEEP.SYNCS 0x989680 ;  /* 0x009896800000895d */ /* 0x001fea0003900000 */
[----:B------:R-:W0:Y:S02]  /*23bf0*/  @!P0 SYNCS.PHASECHK.TRANS64 P0, [R86+URZ+0x2a8b0], R87 ;  /* 0x02a8b057560085a7 */ /* 0x000e24000800007f */
[----:B0-----:R-:W-:Y:S05]  /*23c00*/  @!P0 BRA `(.L_x_2796) ;  /* 0xfffffffc00f08947 */ /* 0x001fea000383ffff */
[----:B------:R-:W-:Y:S05]  /*23c10*/  BRA `(.L_x_3073) ;  /* 0xfffffe6400c87947 */ /* 0x000fea000383ffff */
.L_x_2814:
        /* <DEDUP_REMOVED lines=8> */
.L_x_3075:
[----:B------:R-:W-:Y:S05]  /*23ca0*/  BSYNC B1 ;  /* 0x0000000000017941 */ /* 0x000fea0003800000 */
.L_x_3074:
        /* <DEDUP_REMOVED lines=8> */
.L_x_3076:
[----:B------:R-:W-:Y:S01]  /*23d30*/  IMAD.MOV.U32 R13, RZ, RZ, R8 ;  /* 0x000000ffff0d7224 */ /* 0x000fe200078e0008 */
[----:B------:R-:W-:-:S07]  /*23d40*/  MOV R0, R14 ;  /* 0x0000000e00007202 */ /* 0x000fce0000000f00 */
[----:B------:R-:W-:Y:S05]  /*23d50*/  WARPSYNC.COLLECTIVE R15, `(.L_x_3077) ;  /* 0x000000000f087348 */ /* 0x000fea0003c00000 */
[----:B------:R0:W1:Y:S02]  /*23d60*/  SHFL.IDX P6, R14, R13, R12, R11 ;  /* 0x0000000c0d0e7389 */ /* 0x00006400000c000b */
[----:B01----:R-:W-:Y:S01]  /*23d70*/  ENDCOLLECTIVE ;  /* 0x000000000000791b */ /* 0x003fe20003800000 */
.L_x_3077:
[----:B------:R-:W-:Y:S01]  /*23d80*/  IMAD.MOV.U32 R13, RZ, RZ, R4 ;  /* 0x000000ffff0d7224 */ /* 0x000fe200078e0004 */
[----:B------:R-:W-:-:S07]  /*23d90*/  MOV R5, R14 ;  /* 0x0000000e00057202 */ /* 0x000fce0000000f00 */
[----:B------:R-:W-:Y:S05]  /*23da0*/  WARPSYNC.COLLECTIVE R15, `(.L_x_3078) ;  /* 0x000000000f087348 */ /* 0x000fea0003c00000 */
[----:B------:R0:W1:Y:S02]  /*23db0*/  SHFL.IDX P6, R14, R13, R12, R11 ;  /* 0x0000000c0d0e7389 */ /* 0x00006400000c000b */
[----:B01----:R-:W-:Y:S01]  /*23dc0*/  ENDCOLLECTIVE ;  /* 0x000000000000791b */ /* 0x003fe20003800000 */
.L_x_3078:
[----:B------:R-:W-:Y:S05]  /*23dd0*/  BRA `(.L_x_3079) ;  /* 0xfffffe74008c7947 */ /* 0x000fea000383ffff */
.L_x_2817:
[----:B------:R-:W-:Y:S01]  /*23de0*/  BSSY B1, `(.L_x_3080) ;  /* 0x0000008000017945 */ /* 0x000fe20003800000 */
[----:B------:R-:W-:Y:S01]  /*23df0*/  MOV R13, R7 ;  /* 0x00000007000d7202 */ /* 0x000fe20000000f00 */
[----:B------:R-:W-:Y:S01]  /*23e00*/  IMAD.MOV.U32 R12, RZ, RZ, 0x1 ;  /* 0x00000001ff0c7424 */ /* 0x000fe200078e00ff */
[----:B------:R-:W-:Y:S01]  /*23e10*/  MOV R11, 0x1c1f ;  /* 0x00001c1f000b7802 */ /* 0x000fe20000000f00 */
[----:B------:R-:W-:-:S07]  /*23e20*/  IMAD.MOV.U32 R15, RZ, RZ, -0x1 ;  /* 0xffffffffff0f7424 */ /* 0x000fce00078e00ff */
[----:B0---4-:R-:W-:Y:S05]  /*23e30*/  WARPSYNC.COLLECTIVE R15, `(.L_x_3081) ;  /* 0x000000000f087348 */ /* 0x011fea0003c00000 */
[----:B----4-:R1:W2:Y:S02]  /*23e40*/  SHFL.IDX P6, R14, R13, R12, R11 ;  /* 0x0000000c0d0e7389 */ /* 0x0102a400000c000b */
[----:B012---:R-:W-:Y:S01]  /*23e50*/  ENDCOLLECTIVE ;  /* 0x000000000000791b */ /* 0x007fe20003800000 */
.L_x_3081:
[----:B------:R-:W-:Y:S05]  /*23e60*/  BSYNC B1 ;  /* 0x0000000000017941 */ /* 0x000fea0003800000 */
.L_x_3080:
        /* <DEDUP_REMOVED lines=8> */
.L_x_3082:
[----:B------:R-:W-:Y:S01]  /*23ef0*/  MOV R13, R8 ;  /* 0x00000008000d7202 */ /* 0x000fe20000000f00 */
[----:B------:R-:W-:-:S07]  /*23f00*/  IMAD.MOV.U32 R0, RZ, RZ, R14 ;  /* 0x000000ffff007224 */ /* 0x000fce00078e000e */
[----:B------:R-:W-:Y:S05]  /*23f10*/  WARPSYNC.COLLECTIVE R15, `(.L_x_3083) ;  /* 0x000000000f087348 */ /* 0x000fea0003c00000 */
[----:B------:R0:W1:Y:S02]  /*23f20*/  SHFL.IDX P6, R14, R13, R12, R11 ;  /* 0x0000000c0d0e7389 */ /* 0x00006400000c000b */
[----:B01----:R-:W-:Y:S01]  /*23f30*/  ENDCOLLECTIVE ;  /* 0x000000000000791b */ /* 0x003fe20003800000 */
.L_x_3083:
[----:B------:R-:W-:Y:S01]  /*23f40*/  MOV R13, R4 ;  /* 0x00000004000d7202 */ /* 0x000fe20000000f00 */
[----:B------:R-:W-:-:S07]  /*23f50*/  IMAD.MOV.U32 R5, RZ, RZ, R14 ;  /* 0x000000ffff057224 */ /* 0x000fce00078e000e */
[----:B------:R-:W-:Y:S05]  /*23f60*/  WARPSYNC.COLLECTIVE R15, `(.L_x_3084) ;  /* 0x000000000f087348 */ /* 0x000fea0003c00000 */
[----:B------:R0:W1:Y:S02]  /*23f70*/  SHFL.IDX P6, R14, R13, R12, R11 ;  /* 0x0000000c0d0e7389 */ /* 0x00006400000c000b */
[----:B01----:R-:W-:Y:S01]  /*23f80*/  ENDCOLLECTIVE ;  /* 0x000000000000791b */ /* 0x003fe20003800000 */
.L_x_3084:
[----:B------:R-:W-:Y:S01]  /*23f90*/  IMAD.MOV.U32 R4, RZ, RZ, R14 ;  /* 0x000000ffff047224 */ /* 0x000fe200078e000e */
[----:B------:R-:W-:Y:S06]  /*23fa0*/  BRA `(.L_x_3085) ;  /* 0xfffffe7c00187947 */ /* 0x000fec000383ffff */
.L_x_2821:
[----:B0-----:R0:W1:Y:S02]  /*23fb0*/  SYNCS.PHASECHK.TRANS64.TRYWAIT P0, [R2+URZ+0x2a800], R5 ;  /* 0x02a80005020075a7 */ /* 0x001064000800017f */
[----:B-1----:R-:W-:Y:S05]  /*23fc0*/  @!P0 NANOSLEEP.SYNCS 0x989680 ;  /* 0x009896800000895d */ /* 0x002fea0003900000 */
[----:B------:R-:W1:Y:S02]  /*23fd0*/  @!P0 SYNCS.PHASECHK.TRANS64 P0, [R2+URZ+0x2a800], R5 ;  /* 0x02a80005020085a7 */ /* 0x000e64000800007f */
[----:B-1----:R-:W-:Y:S05]  /*23fe0*/  @!P0 BRA `(.L_x_2821) ;  /* 0xfffffffc00f08947 */ /* 0x002fea000383ffff */
[----:B------:R-:W-:Y:S05]  /*23ff0*/  BRA `(.L_x_3086) ;  /* 0xfffffe8400287947 */ /* 0x000fea000383ffff */
.L_x_2845:
        /* <DEDUP_REMOVED lines=8> */
.L_x_3088:
[----:B------:R-:W-:Y:S05]  /*24080*/  BSYNC B1 ;  /* 0x0000000000017941 */ /* 0x000fea0003800000 */
.L_x_3087:
        /* <DEDUP_REMOVED lines=8> */
.L_x_3089:
[----:B------:R-:W-:Y:S01]  /*24110*/  MOV R13, R21 ;  /* 0x00000015000d7202 */ /* 0x000fe20000000f00 */
[----:B------:R-:W-:-:S07]  /*24120*/  IMAD.MOV.U32 R0, RZ, RZ, R14 ;  /* 0x000000ffff007224 */ /* 0x000fce00078e000e */
[----:B------:R-:W-:Y:S05]  /*24130*/  WARPSYNC.COLLECTIVE R15, `(.L_x_3090) ;  /* 0x000000000f087348 */ /* 0x000fea0003c00000 */
[----:B------:R0:W1:Y:S02]  /*24140*/  SHFL.IDX P6, R14, R13, R12, R11 ;  /* 0x0000000c0d0e7389 */ /* 0x00006400000c000b */
[----:B01----:R-:W-:Y:S01]  /*24150*/  ENDCOLLECTIVE ;  /* 0x000000000000791b */ /* 0x003fe20003800000 */
.L_x_3090:
[----:B------:R-:W-:Y:S01]  /*24160*/  MOV R13, R20 ;  /* 0x00000014000d7202 */ /* 0x000fe20000000f00 */
[----:B------:R-:W-:-:S07]  /*24170*/  IMAD.MOV.U32 R5, RZ, RZ, R14 ;  /* 0x000000ffff057224 */ /* 0x000fce00078e000e */
[----:B------:R-:W-:Y:S05]  /*24180*/  WARPSYNC.COLLECTIVE R15, `(.L_x_3091) ;  /* 0x000000000f087348 */ /* 0x000fea0003c00000 */
[----:B------:R0:W1:Y:S02]  /*24190*/  SHFL.IDX P6, R14, R13, R12, R11 ;  /* 0x0000000c0d0e7389 */ /* 0x00006400000c000b */
[----:B01----:R-:W-:Y:S01]  /*241a0*/  ENDCOLLECTIVE ;  /* 0x000000000000791b */ /* 0x003fe20003800000 */
.L_x_3091:
[----:B------:R-:W-:Y:S05]  /*241b0*/  BRA `(.L_x_3092) ;  /* 0xfffffea400f87947 */ /* 0x000fea000383ffff */
.L_x_2848:
[----:B------:R-:W-:Y:S01]  /*241c0*/  BSSY B1, `(.L_x_3093) ;  /* 0x0000008000017945 */ /* 0x000fe20003800000 */
[----:B------:R-:W-:Y:S01]  /*241d0*/  IMAD.MOV.U32 R13, RZ, RZ, R7 ;  /* 0x000000ffff0d7224 */ /* 0x000fe200078e0007 */
[----:B------:R-:W-:Y:S01]  /*241e0*/  MOV R12, 0x1 ;  /* 0x00000001000c7802 */ /* 0x000fe20000000f00 */
[----:B------:R-:W-:Y:S01]  /*241f0*/  IMAD.MOV.U32 R11, RZ, RZ, 0x1c1f ;  /* 0x00001c1fff0b7424 */ /* 0x000fe200078e00ff */
[----:B------:R-:W-:-:S07]  /*24200*/  MOV R15, 0xffffffff ;  /* 0xffffffff000f7802 */ /* 0x000fce0000000f00 */
[----:B0---4-:R-:W-:Y:S05]  /*24210*/  WARPSYNC.COLLECTIVE R15, `(.L_x_3094) ;  /* 0x000000000f087348 */ /* 0x011fea0003c00000 */
[----:B----4-:R1:W2:Y:S02]  /*24220*/  SHFL.IDX P6, R14, R13, R12, R11 ;  /* 0x0000000c0d0e7389 */ /* 0x0102a400000c000b */
[----:B012---:R-:W-:Y:S01]  /*24230*/  ENDCOLLECTIVE ;  /* 0x000000000000791b */ /* 0x007fe20003800000 */
.L_x_3094:
[----:B------:R-:W-:Y:S05]  /*24240*/  BSYNC B1 ;  /* 0x0000000000017941 */ /* 0x000fea0003800000 */
.L_x_3093:
        /* <DEDUP_REMOVED lines=8> */
.L_x_3095:
[----:B------:R-:W-:Y:S01]  /*242d0*/  IMAD.MOV.U32 R13, RZ, RZ, R21 ;  /* 0x000000ffff0d7224 */ /* 0x000fe200078e0015 */
[----:B------:R-:W-:-:S07]  /*242e0*/  MOV R0, R14 ;  /* 0x0000000e00007202 */ /* 0x000fce0000000f00 */
[----:B------:R-:W-:Y:S05]  /*242f0*/  WARPSYNC.COLLECTIVE R15, `(.L_x_3096) ;  /* 0x000000000f087348 */ /* 0x000fea0003c00000 */
[----:B------:R0:W1:Y:S02]  /*24300*/  SHFL.IDX P6, R14, R13, R12, R11 ;  /* 0x0000000c0d0e7389 */ /* 0x00006400000c000b */
[----:B01----:R-:W-:Y:S01]  /*24310*/  ENDCOLLECTIVE ;  /* 0x000000000000791b */ /* 0x003fe20003800000 */
.L_x_3096:
[----:B------:R-:W-:Y:S01]  /*24320*/  IMAD.MOV.U32 R13, RZ, RZ, R20 ;  /* 0x000000ffff0d7224 */ /* 0x000fe200078e0014 */
[----:B------:R-:W-:-:S07]  /*24330*/  MOV R21, R14 ;  /* 0x0000000e00157202 */ /* 0x000fce0000000f00 */
[----:B------:R-:W-:Y:S05]  /*24340*/  WARPSYNC.COLLECTIVE R15, `(.L_x_3097) ;  /* 0x000000000f087348 */ /* 0x000fea0003c00000 */
[----:B------:R0:W1:Y:S02]  /*24350*/  SHFL.IDX P6, R14, R13, R12, R11 ;  /* 0x0000000c0d0e7389 */ /* 0x00006400000c000b */
[----:B01----:R-:W-:Y:S01]  /*24360*/  ENDCOLLECTIVE ;  /* 0x000000000000791b */ /* 0x003fe20003800000 */
.L_x_3097:
[----:B------:R-:W-:Y:S01]  /*24370*/  MOV R20, R14 ;  /* 0x0000000e00147202 */ /* 0x000fe20000000f00 */
[----:B------:R-:W-:Y:S06]  /*24380*/  BRA `(.L_x_3098) ;  /* 0xfffffeac001c7947 */ /* 0x000fec000383ffff */
.L_x_2852:
[----:B0-----:R0:W1:Y:S02]  /*24390*/  SYNCS.PHASECHK.TRANS64.TRYWAIT P0, [R2+URZ+0x2a800], R21 ;  /* 0x02a80015020075a7 */ /* 0x001064000800017f */
[----:B-1----:R-:W-:Y:S05]  /*243a0*/  @!P0 NANOSLEEP.SYNCS 0x989680 ;  /* 0x009896800000895d */ /* 0x002fea0003900000 */
[----:B------:R-:W1:Y:S02]  /*243b0*/  @!P0 SYNCS.PHASECHK.TRANS64 P0, [R2+URZ+0x2a800], R21 ;  /* 0x02a80015020085a7 */ /* 0x000e64000800007f */
[----:B-1----:R-:W-:Y:S05]  /*243c0*/  @!P0 BRA `(.L_x_2852) ;  /* 0xfffffffc00f08947 */ /* 0x002fea000383ffff */
[----:B------:R-:W-:Y:S05]  /*243d0*/  BRA `(.L_x_3099) ;  /* 0xfffffeb000947947 */ /* 0x000fea000383ffff */
.L_x_2866:
[----:B-1----:R1:W2:Y:S02]  /*243e0*/  SYNCS.PHASECHK.TRANS64.TRYWAIT P1, [R0+URZ+0x2a830], R3 ;  /* 0x02a83003000075a7 */ /* 0x0022a4000802017f */
[----:B--2---:R-:W-:Y:S05]  /*243f0*/  @!P1 NANOSLEEP.SYNCS 0x989680 ;  /* 0x009896800000995d */ /* 0x004fea0003900000 */
[----:B------:R-:W2:Y:S02]  /*24400*/  @!P1 SYNCS.PHASECHK.TRANS64 P1, [R0+URZ+0x2a830], R3 ;  /* 0x02a83003000095a7 */ /* 0x000ea4000802007f */
[----:B--2---:R-:W-:Y:S05]  /*24410*/  @!P1 BRA `(.L_x_2866) ;  /* 0xfffffffc00f09947 */ /* 0x004fea000383ffff */
[----:B------:R-:W-:Y:S05]  /*24420*/  BRA `(.L_x_2865) ;  /* 0xfffffed800307947 */ /* 0x000fea000383ffff */
.L_x_2874:
[----:B-1----:R1:W2:Y:S02]  /*24430*/  SYNCS.PHASECHK.TRANS64.TRYWAIT P2, [R15+URZ+0x2a830], R10 ;  /* 0x02a8300a0f0075a7 */ /* 0x0022a4000804017f */
[----:B--2---:R-:W-:Y:S05]  /*24440*/  @!P2 NANOSLEEP.SYNCS 0x989680 ;  /* 0x009896800000a95d */ /* 0x004fea0003900000 */
[----:B------:R-:W2:Y:S02]  /*24450*/  @!P2 SYNCS.PHASECHK.TRANS64 P2, [R15+URZ+0x2a830], R10 ;  /* 0x02a8300a0f00a5a7 */ /* 0x000ea4000804007f */
[----:B--2---:R-:W-:Y:S05]  /*24460*/  @!P2 BRA `(.L_x_2874) ;  /* 0xfffffffc00f0a947 */ /* 0x004fea000383ffff */
[----:B------:R-:W-:Y:S05]  /*24470*/  BRA `(.L_x_2873) ;  /* 0xffffff00006c7947 */ /* 0x000fea000383ffff */
.L_x_2879:
[----:B-1----:R1:W2:Y:S02]  /*24480*/  SYNCS.PHASECHK.TRANS64.TRYWAIT P2, [R11+URZ+0x2a850], R3 ;  /* 0x02a850030b0075a7 */ /* 0x0022a4000804017f */
[----:B--2---:R-:W-:Y:S05]  /*24490*/  @!P2 NANOSLEEP.SYNCS 0x989680 ;  /* 0x009896800000a95d */ /* 0x004fea0003900000 */
[----:B------:R-:W2:Y:S02]  /*244a0*/  @!P2 SYNCS.PHASECHK.TRANS64 P2, [R11+URZ+0x2a850], R3 ;  /* 0x02a850030b00a5a7 */ /* 0x000ea4000804007f */
[----:B--2---:R-:W-:Y:S05]  /*244b0*/  @!P2 BRA `(.L_x_2879) ;  /* 0xfffffffc00f0a947 */ /* 0x004fea000383ffff */
[----:B------:R-:W-:Y:S05]  /*244c0*/  BRA `(.L_x_2878) ;  /* 0xffffff0c005c7947 */ /* 0x000fea000383ffff */
.L_x_2889:
[----:B-1----:R1:W2:Y:S02]  /*244d0*/  SYNCS.PHASECHK.TRANS64.TRYWAIT P1, [R10+URZ+0x2a830], R11 ;  /* 0x02a8300b0a0075a7 */ /* 0x0022a4000802017f */
[----:B--2---:R-:W-:Y:S05]  /*244e0*/  @!P1 NANOSLEEP.SYNCS 0x989680 ;  /* 0x009896800000995d */ /* 0x004fea0003900000 */
[----:B------:R-:W2:Y:S02]  /*244f0*/  @!P1 SYNCS.PHASECHK.TRANS64 P1, [R10+URZ+0x2a830], R11 ;  /* 0x02a8300b0a0095a7 */ /* 0x000ea4000802007f */
[----:B--2---:R-:W-:Y:S05]  /*24500*/  @!P1 BRA `(.L_x_2889) ;  /* 0xfffffffc00f09947 */ /* 0x004fea000383ffff */
[----:B------:R-:W-:Y:S05]  /*24510*/  BRA `(.L_x_2888) ;  /* 0xffffff2c00987947 */ /* 0x000fea000383ffff */
.L_x_2894:
[----:B-1----:R1:W2:Y:S02]  /*24520*/  SYNCS.PHASECHK.TRANS64.TRYWAIT P1, [R11+URZ+0x2a850], R8 ;  /* 0x02a850080b0075a7 */ /* 0x0022a4000802017f */
[----:B--2---:R-:W-:Y:S05]  /*24530*/  @!P1 NANOSLEEP.SYNCS 0x989680 ;  /* 0x009896800000995d */ /* 0x004fea0003900000 */
[----:B------:R-:W2:Y:S02]  /*24540*/  @!P1 SYNCS.PHASECHK.TRANS64 P1, [R11+URZ+0x2a850], R8 ;  /* 0x02a850080b0095a7 */ /* 0x000ea4000802007f */
[----:B--2---:R-:W-:Y:S05]  /*24550*/  @!P1 BRA `(.L_x_2894) ;  /* 0xfffffffc00f09947 */ /* 0x004fea000383ffff */
[----:B------:R-:W-:Y:S05]  /*24560*/  BRA `(.L_x_2893) ;  /* 0xffffff3800887947 */ /* 0x000fea000383ffff */
.L_x_2902:
[----:B-1----:R1:W2:Y:S02]  /*24570*/  SYNCS.PHASECHK.TRANS64.TRYWAIT P1, [R12+URZ+0x2a850], R3 ;  /* 0x02a850030c0075a7 */ /* 0x0022a4000802017f */
[----:B--2---:R-:W-:Y:S05]  /*24580*/  @!P1 NANOSLEEP.SYNCS 0x989680 ;  /* 0x009896800000995d */ /* 0x004fea0003900000 */
[----:B------:R-:W2:Y:S02]  /*24590*/  @!P1 SYNCS.PHASECHK.TRANS64 P1, [R12+URZ+0x2a850], R3 ;  /* 0x02a850030c0095a7 */ /* 0x000ea4000802007f */
[----:B--2---:R-:W-:Y:S05]  /*245a0*/  @!P1 BRA `(.L_x_2902) ;  /* 0xfffffffc00f09947 */ /* 0x004fea000383ffff */
[----:B------:R-:W-:Y:S05]  /*245b0*/  BRA `(.L_x_2901) ;  /* 0xffffff5400d47947 */ /* 0x000fea000383ffff */
.L_x_2939:
        /* <DEDUP_REMOVED lines=8> */
[----:B-1----:R-:W-:Y:S05]  /*24640*/  WARPSYNC.COLLECTIVE R15, `(.L_x_3101) ;  /* 0x000000000f087348 */ /* 0x002fea0003c00000 */
[----:B------:R0:W2:Y:S02]  /*24650*/  SHFL.IDX P6, R14, R13, R12, R11 ;  /* 0x0000000c0d0e7389 */ /* 0x0000a400000c000b */
[----:B012---:R-:W-:Y:S01]  /*24660*/  ENDCOLLECTIVE ;  /* 0x000000000000791b */ /* 0x007fe20003800000 */
.L_x_3101:
[----:B------:R-:W-:Y:S05]  /*24670*/  BSYNC B1 ;  /* 0x0000000000017941 */ /* 0x000fea0003800000 */
.L_x_3100:
[----:B------:R-:W-:Y:S05]  /*24680*/  BRA `(.L_x_3102) ;  /* 0xffffff9000f47947 */ /* 0x000fea000383ffff */
.L_x_2941:
[----:B------:R-:W-:Y:S01]  /*24690*/  BSSY B1, `(.L_x_3103) ;  /* 0x0000006000017945 */ /* 0x000fe20003800000 */
[----:B------:R-:W-:-:S07]  /*246a0*/  IMAD.MOV.U32 R15, RZ, RZ, -0x1 ;  /* 0xffffffffff0f7424 */ /* 0x000fce00078e00ff */
[----:B01----:R-:W-:Y:S05]  /*246b0*/  WARPSYNC.COLLECTIVE R15, `(.L_x_3104) ;  /* 0x000000000f0c7348 */ /* 0x003fea0003c00000 */
[----:B------:R-:W-:Y:S02]  /*246c0*/  ELECT P6, UR62, PT ;  /* 0x00000000003e782f */ /* 0x000fe400038c0000 */
[----:B------:R-:W-:Y:S01]  /*246d0*/  MOV R14, UR62 ;  /* 0x0000003e000e7c02 */ /* 0x000fe20008000f00 */
[----:B01----:R-:W-:Y:S10]  /*246e0*/  ENDCOLLECTIVE ;  /* 0x000000000000791b */ /* 0x003ff40003800000 */
.L_x_3104:
[----:B------:R-:W-:Y:S05]  /*246f0*/  BSYNC B1 ;  /* 0x0000000000017941 */ /* 0x000fea0003800000 */
.L_x_3103:
[----:B------:R-:W-:Y:S05]  /*24700*/  BRA `(.L_x_2940) ;  /* 0xffffff9000ec7947 */ /* 0x000fea000383ffff */
.L_x_2943:
[----:B0-----:R0:W2:Y:S02]  /*24710*/  SYNCS.PHASECHK.TRANS64.TRYWAIT P0, [R22+URZ+0x2a820], R7 ;  /* 0x02a82007160075a7 */ /* 0x0010a4000800017f */
[----:B--2---:R-:W-:Y:S05]  /*24720*/  @!P0 NANOSLEEP.SYNCS 0x989680 ;  /* 0x009896800000895d */ /* 0x004fea0003900000 */
[----:B------:R-:W2:Y:S02]  /*24730*/  @!P0 SYNCS.PHASECHK.TRANS64 P0, [R22+URZ+0x2a820], R7 ;  /* 0x02a82007160085a7 */ /* 0x000ea4000800007f */
[----:B--2---:R-:W-:Y:S05]  /*24740*/  @!P0 BRA `(.L_x_2943) ;  /* 0xfffffffc00f08947 */ /* 0x004fea000383ffff */
[----:B------:R-:W-:Y:S05]  /*24750*/  BRA `(.L_x_3105) ;  /* 0xffffff9000fc7947 */ /* 0x000fea000383ffff */
.L_x_2947:
[----:B-1----:R1:W2:Y:S02]  /*24760*/  SYNCS.PHASECHK.TRANS64.TRYWAIT P0, [R11+URZ+0x2a8a0], R10 ;  /* 0x02a8a00a0b0075a7 */ /* 0x0022a4000800017f */
[----:B--2---:R-:W-:Y:S05]  /*24770*/  @!P0 NANOSLEEP.SYNCS 0x989680 ;  /* 0x009896800000895d */ /* 0x004fea0003900000 */
[----:B------:R-:W2:Y:S02]  /*24780*/  @!P0 SYNCS.PHASECHK.TRANS64 P0, [R11+URZ+0x2a8a0], R10 ;  /* 0x02a8a00a0b0085a7 */ /* 0x000ea4000800007f */
[----:B--2---:R-:W-:Y:S05]  /*24790*/  @!P0 BRA `(.L_x_2947) ;  /* 0xfffffffc00f08947 */ /* 0x004fea000383ffff */
[----:B------:R-:W-:Y:S05]  /*247a0*/  BRA `(.L_x_3106) ;  /* 0xffffff9400147947 */ /* 0x000fea000383ffff */
.L_x_2954:
[----:B0-----:R0:W2:Y:S02]  /*247b0*/  SYNCS.PHASECHK.TRANS64.TRYWAIT P0, [R11+URZ+0x2a8c0], R10 ;  /* 0x02a8c00a0b0075a7 */ /* 0x0010a4000800017f */
[----:B--2---:R-:W-:Y:S05]  /*247c0*/  @!P0 NANOSLEEP.SYNCS 0x989680 ;  /* 0x009896800000895d */ /* 0x004fea0003900000 */
[----:B------:R-:W2:Y:S02]  /*247d0*/  @!P0 SYNCS.PHASECHK.TRANS64 P0, [R11+URZ+0x2a8c0], R10 ;  /* 0x02a8c00a0b0085a7 */ /* 0x000ea4000800007f */
[----:B--2---:R-:W-:Y:S05]  /*247e0*/  @!P0 BRA `(.L_x_2954) ;  /* 0xfffffffc00f08947 */ /* 0x004fea000383ffff */
[----:B------:R-:W-:Y:S05]  /*247f0*/  BRA `(.L_x_3107) ;  /* 0xffffff98000c7947 */ /* 0x000fea000383ffff */
.L_x_2962:
[----:B-1----:R1:W2:Y:S02]  /*24800*/  SYNCS.PHASECHK.TRANS64.TRYWAIT P1, [R10+URZ+0x2a8a0], R9 ;  /* 0x02a8a0090a0075a7 */ /* 0x0022a4000802017f */
[----:B--2---:R-:W-:Y:S05]  /*24810*/  @!P1 NANOSLEEP.SYNCS 0x989680 ;  /* 0x009896800000995d */ /* 0x004fea0003900000 */
[----:B------:R-:W2:Y:S02]  /*24820*/  @!P1 SYNCS.PHASECHK.TRANS64 P1, [R10+URZ+0x2a8a0], R9 ;  /* 0x02a8a0090a0095a7 */ /* 0x000ea4000802007f */
[----:B--2---:R-:W-:Y:S05]  /*24830*/  @!P1 BRA `(.L_x_2962) ;  /* 0xfffffffc00f09947 */ /* 0x004fea000383ffff */
[----:B------:R-:W-:Y:S05]  /*24840*/  BRA `(.L_x_3108) ;  /* 0xffffff9c00087947 */ /* 0x000fea000383ffff */
.L_x_2969:
[----:B0-----:R0:W2:Y:S02]  /*24850*/  SYNCS.PHASECHK.TRANS64.TRYWAIT P1, [R10+URZ+0x2a8c0], R9 ;  /* 0x02a8c0090a0075a7 */ /* 0x0010a4000802017f */
[----:B--2---:R-:W-:Y:S05]  /*24860*/  @!P1 NANOSLEEP.SYNCS 0x989680 ;  /* 0x009896800000995d */ /* 0x004fea0003900000 */
[----:B------:R-:W2:Y:S02]  /*24870*/  @!P1 SYNCS.PHASECHK.TRANS64 P1, [R10+URZ+0x2a8c0], R9 ;  /* 0x02a8c0090a0095a7 */ /* 0x000ea4000802007f */
[----:B--2---:R-:W-:Y:S05]  /*24880*/  @!P1 BRA `(.L_x_2969) ;  /* 0xfffffffc00f09947 */ /* 0x004fea000383ffff */
[----:B------:R-:W-:Y:S05]  /*24890*/  BRA `(.L_x_3109) ;  /* 0xffffff9c00fc7947 */ /* 0x000fea000383ffff */
.L_x_2983:
        /* <DEDUP_REMOVED lines=11> */
.L_x_3111:
[----:B------:R-:W-:Y:S05]  /*24950*/  BSYNC B0 ;  /* 0x0000000000007941 */ /* 0x000fea0003800000 */
.L_x_3110:
[----:B------:R-:W-:Y:S05]  /*24960*/  BRA `(.L_x_3112) ;  /* 0xffffffac003c7947 */ /* 0x000fea000383ffff */
.L_x_2986:
[----:B0-----:R0:W1:Y:S02]  /*24970*/  SYNCS.PHASECHK.TRANS64.TRYWAIT P0, [R7+URZ+0x2a840], R2 ;  /* 0x02a84002070075a7 */ /* 0x001064000800017f */
[----:B-1----:R-:W-:Y:S05]  /*24980*/  @!P0 NANOSLEEP.SYNCS 0x989680 ;  /* 0x009896800000895d */ /* 0x002fea0003900000 */
[----:B------:R-:W1:Y:S02]  /*24990*/  @!P0 SYNCS.PHASECHK.TRANS64 P0, [R7+URZ+0x2a840], R2 ;  /* 0x02a84002070085a7 */ /* 0x000e64000800007f */
[----:B-1----:R-:W-:Y:S05]  /*249a0*/  @!P0 BRA `(.L_x_2986) ;  /* 0xfffffffc00f08947 */ /* 0x002fea000383ffff */
[----:B------:R-:W-:Y:S05]  /*249b0*/  BRA `(.L_x_3113) ;  /* 0xffffffac00987947 */ /* 0x000fea000383ffff */
.L_x_2987:
        /* <DEDUP_REMOVED lines=8> */
.L_x_3115:
[----:B------:R-:W-:Y:S05]  /*24a40*/  BSYNC B0 ;  /* 0x0000000000007941 */ /* 0x000fea0003800000 */
.L_x_3114:
        /* <DEDUP_REMOVED lines=9> */
.L_x_3116:
[----:B------:R-:W-:Y:S01]  /*24ae0*/  MOV R13, R0 ;  /* 0x00000000000d7202 */ /* 0x000fe20000000f00 */
[----:B------:R-:W-:Y:S02]  /*24af0*/  IMAD.MOV.U32 R12, RZ, RZ, 0x1 ;  /* 0x00000001ff0c7424 */ /* 0x000fe400078e00ff */
[----:B------:R-:W-:-:S07]  /*24b00*/  IMAD.MOV.U32 R3, RZ, RZ, R14 ;  /* 0x000000ffff037224 */ /* 0x000fce00078e000e */
[----:B------:R-:W-:Y:S05]  /*24b10*/  WARPSYNC.COLLECTIVE R15, `(.L_x_3117) ;  /* 0x000000000f087348 */ /* 0x000fea0003c00000 */
[----:B------:R0:W1:Y:S02]  /*24b20*/  SHFL.IDX P6, R14, R13, R12, R11 ;  /* 0x0000000c0d0e7389 */ /* 0x00006400000c000b */
[----:B01----:R-:W-:Y:S01]  /*24b30*/  ENDCOLLECTIVE ;  /* 0x000000000000791b */ /* 0x003fe20003800000 */
.L_x_3117:
        /* <DEDUP_REMOVED lines=17> */
.L_x_3118:
[----:B------:R-:W-:Y:S01]  /*24c50*/  @P1 LEA R8, R5, R22, 0x1 ;  /* 0x0000001605081211 */ /* 0x000fe200078e08ff */
[----:B------:R-:W-:Y:S01]  /*24c60*/  IMAD.MOV.U32 R13, RZ, RZ, R0 ;  /* 0x000000ffff0d7224 */ /* 0x000fe200078e0000 */
[----:B------:R-:W-:Y:S02]  /*24c70*/  MOV R12, 0x2 ;  /* 0x00000002000c7802 */ /* 0x000fe40000000f00 */
[----:B------:R-:W-:-:S07]  /*24c80*/  MOV R3, R14 ;  /* 0x0000000e00037202 */ /* 0x000fce0000000f00 */
[----:B------:R-:W-:Y:S05]  /*24c90*/  WARPSYNC.COLLECTIVE R15, `(.L_x_3119) ;  /* 0x000000000f087348 */ /* 0x000fea0003c00000 */
[----:B------:R0:W1:Y:S02]  /*24ca0*/  SHFL.IDX P6, R14, R13, R12, R11 ;  /* 0x0000000c0d0e7389 */ /* 0x00006400000c000b */
[----:B01----:R-:W-:Y:S01]  /*24cb0*/  ENDCOLLECTIVE ;  /* 0x000000000000791b */ /* 0x003fe20003800000 */
.L_x_3119:
        /* <DEDUP_REMOVED lines=17> */
.L_x_3120:
[----:B------:R-:W-:Y:S01]  /*24dd0*/  @P1 IMAD R8, R5, 0x2, R22 ;  /* 0x0000000205081824 */ /* 0x000fe200078e0216 */
[----:B------:R-:W-:Y:S01]  /*24de0*/  MOV R13, R0 ;  /* 0x00000000000d7202 */ /* 0x000fe20000000f00 */
[----:B------:R-:W-:Y:S02]  /*24df0*/  IMAD.MOV.U32 R12, RZ, RZ, 0x3 ;  /* 0x00000003ff0c7424 */ /* 0x000fe400078e00ff */
[----:B------:R-:W-:-:S07]  /*24e00*/  IMAD.MOV.U32 R3, RZ, RZ, R14 ;  /* 0x000000ffff037224 */ /* 0x000fce00078e000e */
[----:B------:R-:W-:Y:S05]  /*24e10*/  WARPSYNC.COLLECTIVE R15, `(.L_x_3121) ;  /* 0x000000000f087348 */ /* 0x000fea0003c00000 */
[----:B------:R0:W1:Y:S02]  /*24e20*/  SHFL.IDX P6, R14, R13, R12, R11 ;  /* 0x0000000c0d0e7389 */ /* 0x00006400000c000b */
[----:B01----:R-:W-:Y:S01]  /*24e30*/  ENDCOLLECTIVE ;  /* 0x000000000000791b */ /* 0x003fe20003800000 */
.L_x_3121:
        /* <DEDUP_REMOVED lines=17> */
.L_x_3122:
[----:B------:R-:W-:Y:S01]  /*24f50*/  @P1 LEA R8, R5, R22, 0x1 ;  /* 0x0000001605081211 */ /* 0x000fe200078e08ff */
[----:B------:R-:W-:Y:S01]  /*24f60*/  IMAD.MOV.U32 R13, RZ, RZ, R0 ;  /* 0x000000ffff0d7224 */ /* 0x000fe200078e0000 */
[----:B------:R-:W-:Y:S02]  /*24f70*/  MOV R12, 0x4 ;  /* 0x00000004000c7802 */ /* 0x000fe40000000f00 */
[----:B------:R-:W-:-:S07]  /*24f80*/  MOV R3, R14 ;  /* 0x0000000e00037202 */ /* 0x000fce0000000f00 */
[----:B------:R-:W-:Y:S05]  /*24f90*/  WARPSYNC.COLLECTIVE R15, `(.L_x_3123) ;  /* 0x000000000f087348 */ /* 0x000fea0003c00000 */
[----:B------:R0:W1:Y:S02]  /*24fa0*/  SHFL.IDX P6, R14, R13, R12, R11 ;  /* 0x0000000c0d0e7389 */ /* 0x00006400000c000b */
[----:B01----:R-:W-:Y:S01]  /*24fb0*/  ENDCOLLECTIVE ;  /* 0x000000000000791b */ /* 0x003fe20003800000 */
.L_x_3123:
        /* <DEDUP_REMOVED lines=17> */
.L_x_3124:
[----:B------:R-:W-:Y:S01]  /*250d0*/  @P1 IMAD R8, R5, 0x2, R22 ;  /* 0x0000000205081824 */ /* 0x000fe200078e0216 */
[----:B------:R-:W-:Y:S01]  /*250e0*/  MOV R13, R0 ;  /* 0x00000000000d7202 */ /* 0x000fe20000000f00 */
[----:B------:R-:W-:Y:S02]  /*250f0*/  IMAD.MOV.U32 R12, RZ, RZ, 0x5 ;  /* 0x00000005ff0c7424 */ /* 0x000fe400078e00ff */
[----:B------:R-:W-:-:S07]  /*25100*/  IMAD.MOV.U32 R3, RZ, RZ, R14 ;  /* 0x000000ffff037224 */ /* 0x000fce00078e000e */
[----:B------:R-:W-:Y:S05]  /*25110*/  WARPSYNC.COLLECTIVE R15, `(.L_x_3125) ;  /* 0x000000000f087348 */ /* 0x000fea0003c00000 */
[----:B------:R0:W1:Y:S02]  /*25120*/  SHFL.IDX P6, R14, R13, R12, R11 ;  /* 0x0000000c0d0e7389 */ /* 0x00006400000c000b */
[----:B01----:R-:W-:Y:S01]  /*25130*/  ENDCOLLECTIVE ;  /* 0x000000000000791b */ /* 0x003fe20003800000 */
.L_x_3125:
        /* <DEDUP_REMOVED lines=14> */
.L_x_3126:
[----:B------:R-:W-:Y:S01]  /*25220*/  @!PT LDS RZ, [RZ] ;  /* 0x00000000fffff984 */ /* 0x000fe20000000800 */
[----:B------:R-:W-:Y:S01]  /*25230*/  @!PT LDS RZ, [RZ] ;  /* 0x00000000fffff984 */ /* 0x000fe20000000800 */
[----:B------:R-:W-:Y:S01]  /*25240*/  @!PT LDS RZ, [RZ] ;  /* 0x00000000fffff984 */ /* 0x000fe20000000800 */
[----:B------:R-:W-:Y:S04]  /*25250*/  @P1 LDGSTS.E.BYPASS.LTC128B.128 [R8+0x1d400], desc[UR60][R2.64+0x80], !P3 ;  /* 0x1d40008002081fae */ /* 0x000fe8000d901d7c */
[----:B------:R0:W-:Y:S02]  /*25260*/  @P1 LDGSTS.E.BYPASS.LTC128B.128 [R8+0x20400], desc[UR60][R2.64+0x100], !P2 ;  /* 0x2040010002081fae */ /* 0x0001e4000d101d7c */
[----:B0-----:R-:W-:Y:S01]  /*25270*/  MOV R2, R14 ;  /* 0x0000000e00027202 */ /* 0x001fe20000000f00 */
[----:B------:R-:W-:Y:S06]  /*25280*/  BRA `(.L_x_3127) ;  /* 0xffffffa800e87947 */ /* 0x000fec000383ffff */
.L_x_2992:
[----:B------:R-:W-:Y:S01]  /*25290*/  IMAD.MOV.U32 R13, RZ, RZ, R4 ;  /* 0x000000ffff0d7224 */ /* 0x000fe200078e0004 */
[----:B------:R-:W-:Y:S01]  /*252a0*/  MOV R12, RZ ;  /* 0x000000ff000c7202 */ /* 0x000fe20000000f00 */
[----:B------:R-:W-:Y:S01]  /*252b0*/  IMAD.MOV.U32 R11, RZ, RZ, 0x181f ;  /* 0x0000181fff0b7424 */ /* 0x000fe200078e00ff */
[----:B------:R-:W-:Y:S01]  /*252c0*/  MOV R15, 0xffffffff ;  /* 0xffffffff000f7802 */ /* 0x000fe20000000f00 */
[----:B-----5:R-:W-:Y:S01]  /*252d0*/  IMAD R5, R10, R7, RZ ;  /* 0x000000070a057224 */ /* 0x020fe200078e02ff */
[----:B------:R-:W-:-:S07]  /*252e0*/  LEA R17, R17, R9, 0x7 ;  /* 0x0000000911117211 */ /* 0x000fce00078e38ff */
[----:B------:R-:W-:Y:S05]  /*252f0*/  WARPSYNC.COLLECTIVE R15, `(.L_x_3128) ;  /* 0x000000000f087348 */ /* 0x000fea0003c00000 */
[----:B------:R0:W1:Y:S02]  /*25300*/  SHFL.IDX P6, R14, R13, R12, R11 ;  /* 0x0000000c0d0e7389 */ /* 0x00006400000c000b */
[----:B01----:R-:W-:Y:S01]  /*25310*/  ENDCOLLECTIVE ;  /* 0x000000000000791b */ /* 0x003fe20003800000 */
.L_x_3128:
[----:B------:R-:W-:Y:S02]  /*25320*/  ISETP.GE.AND P1, PT, R17, R5, PT ;  /* 0x000000051100720c */ /* 0x000fe40003f26270 */
[----:B------:R-:W-:Y:S01]  /*25330*/  MOV R13, R0 ;  /* 0x00000000000d7202 */ /* 0x000fe20000000f00 */
[----:B------:R-:W-:-:S10]  /*25340*/  IMAD.MOV.U32 R2, RZ, RZ, R14 ;  /* 0x000000ffff027224 */ /* 0x000fd400078e000e */
[----:B------:R-:W-:Y:S05]  /*25350*/  WARPSYNC.COLLECTIVE R15, `(.L_x_3129) ;  /* 0x000000000f087348 */ /* 0x000fea0003c00000 */
[----:B------:R0:W1:Y:S02]  /*25360*/  SHFL.IDX P6, R14, R13, R12, R11 ;  /* 0x0000000c0d0e7389 */ /* 0x00006400000c000b */
[----:B01----:R-:W-:Y:S01]  /*25370*/  ENDCOLLECTIVE ;  /* 0x000000000000791b */ /* 0x003fe20003800000 */
.L_x_3129:
[----:B------:R-:W-:Y:S01]  /*25380*/  MOV R13, R4 ;  /* 0x00000004000d7202 */ /* 0x000fe20000000f00 */
[----:B------:R-:W-:Y:S02]  /*25390*/  IMAD.MOV.U32 R12, RZ, RZ, 0x1 ;  /* 0x00000001ff0c7424 */ /* 0x000fe400078e00ff */
[----:B------:R-:W-:-:S07]  /*253a0*/  IMAD.MOV.U32 R3, RZ, RZ, R14 ;  /* 0x000000ffff037224 */ /* 0x000fce00078e000e */
[----:B------:R-:W-:Y:S05]  /*253b0*/  WARPSYNC.COLLECTIVE R15, `(.L_x_3130) ;  /* 0x000000000f087348 */ /* 0x000fea0003c00000 */
[----:B------:R0:W1:Y:S02]  /*253c0*/  SHFL.IDX P6, R14, R13, R12, R11 ;  /* 0x0000000c0d0e7389 */ /* 0x00006400000c000b */
[----:B01----:R-:W-:Y:S01]  /*253d0*/  ENDCOLLECTIVE ;  /* 0x000000000000791b */ /* 0x003fe20003800000 */
.L_x_3130:
        /* <DEDUP_REMOVED lines=16> */
.L_x_3131:
[----:B------:R-:W-:Y:S01]  /*254e0*/  IMAD.MOV.U32 R13, RZ, RZ, R4 ;  /* 0x000000ffff0d7224 */ /* 0x000fe200078e0004 */
[----:B------:R-:W-:Y:S02]  /*254f0*/  MOV R12, 0x2 ;  /* 0x00000002000c7802 */ /* 0x000fe40000000f00 */
[----:B------:R-:W-:-:S07]  /*25500*/  MOV R3, R14 ;  /* 0x0000000e00037202 */ /* 0x000fce0000000f00 */
[----:B------:R-:W-:Y:S05]  /*25510*/  WARPSYNC.COLLECTIVE R15, `(.L_x_3132) ;  /* 0x000000000f087348 */ /* 0x000fea0003c00000 */
[----:B------:R0:W1:Y:S02]  /*25520*/  SHFL.IDX P6, R14, R13, R12, R11 ;  /* 0x0000000c0d0e7389 */ /* 0x00006400000c000b */
[----:B01----:R-:W-:Y:S01]  /*25530*/  ENDCOLLECTIVE ;  /* 0x000000000000791b */ /* 0x003fe20003800000 */
.L_x_3132:
        /* <DEDUP_REMOVED lines=17> */
.L_x_3133:
[----:B------:R-:W-:Y:S01]  /*25650*/  MOV R13, R4 ;  /* 0x00000004000d7202 */ /* 0x000fe20000000f00 */
[----:B------:R-:W-:Y:S02]  /*25660*/  IMAD.MOV.U32 R12, RZ, RZ, 0x3 ;  /* 0x00000003ff0c7424 */ /* 0x000fe400078e00ff */
[----:B------:R-:W-:-:S07]  /*25670*/  IMAD.MOV.U32 R3, RZ, RZ, R14 ;  /* 0x000000ffff037224 */ /* 0x000fce00078e000e */
[----:B------:R-:W-:Y:S05]  /*25680*/  WARPSYNC.COLLECTIVE R15, `(.L_x_3134) ;  /* 0x000000000f087348 */ /* 0x000fea0003c00000 */
[----:B------:R0:W1:Y:S02]  /*25690*/  SHFL.IDX P6, R14, R13, R12, R11 ;  /* 0x0000000c0d0e7389 */ /* 0x00006400000c000b */
[----:B01----:R-:W-:Y:S01]  /*256a0*/  ENDCOLLECTIVE ;  /* 0x000000000000791b */ /* 0x003fe20003800000 */
.L_x_3134:
        /* <DEDUP_REMOVED lines=17> */
.L_x_3135:
[----:B------:R-:W-:Y:S01]  /*257c0*/  IMAD.MOV.U32 R13, RZ, RZ, R4 ;  /* 0x000000ffff0d7224 */ /* 0x000fe200078e0004 */
[----:B------:R-:W-:Y:S02]  /*257d0*/  MOV R12, 0x4 ;  /* 0x00000004000c7802 */ /* 0x000fe40000000f00 */
[----:B------:R-:W-:-:S07]  /*257e0*/  MOV R3, R14 ;  /* 0x0000000e00037202 */ /* 0x000fce0000000f00 */
[----:B------:R-:W-:Y:S05]  /*257f0*/  WARPSYNC.COLLECTIVE R15, `(.L_x_3136) ;  /* 0x000000000f087348 */ /* 0x000fea0003c00000 */
[----:B------:R0:W1:Y:S02]  /*25800*/  SHFL.IDX P6, R14, R13, R12, R11 ;  /* 0x0000000c0d0e7389 */ /* 0x00006400000c000b */
[----:B01----:R-:W-:Y:S01]  /*25810*/  ENDCOLLECTIVE ;  /* 0x000000000000791b */ /* 0x003fe20003800000 */
.L_x_3136:
        /* <DEDUP_REMOVED lines=17> */
.L_x_3137:
[----:B------:R-:W-:Y:S01]  /*25930*/  MOV R13, R4 ;  /* 0x00000004000d7202 */ /* 0x000fe20000000f00 */
[----:B------:R-:W-:Y:S02]  /*25940*/  IMAD.MOV.U32 R12, RZ, RZ, 0x5 ;  /* 0x00000005ff0c7424 */ /* 0x000fe400078e00ff */
[----:B------:R-:W-:-:S07]  /*25950*/  IMAD.MOV.U32 R3, RZ, RZ, R14 ;  /* 0x000000ffff037224 */ /* 0x000fce00078e000e */
[----:B------:R-:W-:Y:S05]  /*25960*/  WARPSYNC.COLLECTIVE R15, `(.L_x_3138) ;  /* 0x000000000f087348 */ /* 0x000fea0003c00000 */
[----:B------:R0:W1:Y:S02]  /*25970*/  SHFL.IDX P6, R14, R13, R12, R11 ;  /* 0x0000000c0d0e7389 */ /* 0x00006400000c000b */
[----:B01----:R-:W-:Y:S01]  /*25980*/  ENDCOLLECTIVE ;  /* 0x000000000000791b */ /* 0x003fe20003800000 */
.L_x_3138:
        /* <DEDUP_REMOVED lines=17> */
.L_x_3139:
[----:B------:R-:W-:Y:S01]  /*25aa0*/  IMAD.MOV.U32 R13, RZ, RZ, R4 ;  /* 0x000000ffff0d7224 */ /* 0x000fe200078e0004 */
[----:B------:R-:W-:Y:S02]  /*25ab0*/  MOV R12, 0x6 ;  /* 0x00000006000c7802 */ /* 0x000fe40000000f00 */
[----:B------:R-:W-:-:S07]  /*25ac0*/  MOV R3, R14 ;  /* 0x0000000e00037202 */ /* 0x000fce0000000f00 */
[----:B------:R-:W-:Y:S05]  /*25ad0*/  WARPSYNC.COLLECTIVE R15, `(.L_x_3140) ;  /* 0x000000000f087348 */ /* 0x000fea0003c00000 */
[----:B------:R0:W1:Y:S02]  /*25ae0*/  SHFL.IDX P6, R14, R13, R12, R11 ;  /* 0x0000000c0d0e7389 */ /* 0x00006400000c000b */
[----:B01----:R-:W-:Y:S01]  /*25af0*/  ENDCOLLECTIVE ;  /* 0x000000000000791b */ /* 0x003fe20003800000 */
.L_x_3140:
        /* <DEDUP_REMOVED lines=17> */
.L_x_3141:
[----:B------:R-:W-:Y:S01]  /*25c10*/  IMAD.MOV.U32 R13, RZ, RZ, R4 ;  /* 0x000000ffff0d7224 */ /* 0x000fe200078e0004 */
[----:B------:R-:W-:Y:S01]  /*25c20*/  MOV R12, 0x7 ;  /* 0x00000007000c7802 */ /* 0x000fe20000000f00 */
[----:B------:R-:W-:-:S07]  /*25c30*/  IMAD.MOV.U32 R3, RZ, RZ, R14 ;  /* 0x000000ffff037224 */ /* 0x000fce00078e000e */
[----:B------:R-:W-:Y:S05]  /*25c40*/  WARPSYNC.COLLECTIVE R15, `(.L_x_3142) ;  /* 0x000000000f087348 */ /* 0x000fea0003c00000 */
[----:B------:R0:W1:Y:S02]  /*25c50*/  SHFL.IDX P6, R14, R13, R12, R11 ;  /* 0x0000000c0d0e7389 */ /* 0x00006400000c000b */
[----:B01----:R-:W-:Y:S01]  /*25c60*/  ENDCOLLECTIVE ;  /* 0x000000000000791b */ /* 0x003fe20003800000 */
.L_x_3142:
        /* <DEDUP_REMOVED lines=15> */
.L_x_3143:
[----:B------:R-:W-:Y:S05]  /*25d60*/  BRA `(.L_x_3144) ;  /* 0xffffffac00547947 */ /* 0x000fea000383ffff */
.L_x_2997:
[----:B0-----:R0:W1:Y:S02]  /*25d70*/  SYNCS.PHASECHK.TRANS64.TRYWAIT P0, [R22+URZ+0x2a820], R3 ;  /* 0x02a82003160075a7 */ /* 0x001064000800017f */
[----:B-1----:R-:W-:Y:S05]  /*25d80*/  @!P0 NANOSLEEP.SYNCS 0x989680 ;  /* 0x009896800000895d */ /* 0x002fea0003900000 */
[----:B------:R-:W1:Y:S02]  /*25d90*/  @!P0 SYNCS.PHASECHK.TRANS64 P0, [R22+URZ+0x2a820], R3 ;  /* 0x02a82003160085a7 */ /* 0x000e64000800007f */
[----:B-1----:R-:W-:Y:S05]  /*25da0*/  @!P0 BRA `(.L_x_2997) ;  /* 0xfffffffc00f08947 */ /* 0x002fea000383ffff */
[----:B------:R-:W-:Y:S05]  /*25db0*/  BRA `(.L_x_3145) ;  /* 0xffffffac00c47947 */ /* 0x000fea000383ffff */
.L_x_3002:
[----:B0-----:R0:W1:Y:S02]  /*25dc0*/  SYNCS.PHASECHK.TRANS64.TRYWAIT P0, [R5+URZ+0x2a840], R0 ;  /* 0x02a84000050075a7 */ /* 0x001064000800017f */
[----:B-1----:R-:W-:Y:S05]  /*25dd0*/  @!P0 NANOSLEEP.SYNCS 0x989680 ;  /* 0x009896800000895d */ /* 0x002fea0003900000 */
[----:B------:R-:W1:Y:S02]  /*25de0*/  @!P0 SYNCS.PHASECHK.TRANS64 P0, [R5+URZ+0x2a840], R0 ;  /* 0x02a84000050085a7 */ /* 0x000e64000800007f */
[----:B-1----:R-:W-:Y:S05]  /*25df0*/  @!P0 BRA `(.L_x_3002) ;  /* 0xfffffffc00f08947 */ /* 0x002fea000383ffff */
[----:B------:R-:W-:Y:S05]  /*25e00*/  BRA `(.L_x_3146) ;  /* 0xffffffb0008c7947 */ /* 0x000fea000383ffff */
.L_x_3003:
        /* <DEDUP_REMOVED lines=8> */
.L_x_3148:
[----:B------:R-:W-:Y:S05]  /*25e90*/  BSYNC B1 ;  /* 0x0000000000017941 */ /* 0x000fea0003800000 */
.L_x_3147:
        /* <DEDUP_REMOVED lines=10> */
.L_x_3149:
[----:B------:R-:W-:Y:S01]  /*25f40*/  IMAD.MOV.U32 R13, RZ, RZ, R8 ;  /* 0x000000ffff0d7224 */ /* 0x000fe200078e0008 */
[----:B------:R-:W-:Y:S01]  /*25f50*/  MOV R12, 0x1 ;  /* 0x00000001000c7802 */ /* 0x000fe20000000f00 */
[----:B------:R-:W-:Y:S02]  /*25f60*/  IMAD.SHL.U32 R35, R35, 0x8, RZ ;  /* 0x0000000823237824 */ /* 0x000fe400078e00ff */
[----:B------:R-:W-:-:S07]  /*25f70*/  IMAD.MOV.U32 R2, RZ, RZ, R14 ;  /* 0x000000ffff027224 */ /* 0x000fce00078e000e */
[----:B------:R-:W-:Y:S05]  /*25f80*/  WARPSYNC.COLLECTIVE R15, `(.L_x_3150) ;  /* 0x000000000f087348 */ /* 0x000fea0003c00000 */
[----:B------:R0:W1:Y:S02]  /*25f90*/  SHFL.IDX P6, R14, R13, R12, R11 ;  /* 0x0000000c0d0e7389 */ /* 0x00006400000c000b */
[----:B01----:R-:W-:Y:S01]  /*25fa0*/  ENDCOLLECTIVE ;  /* 0x000000000000791b */ /* 0x003fe20003800000 */
.L_x_3150:
        /* <DEDUP_REMOVED lines=15> */
.L_x_3151:
[----:B------:R-:W-:Y:S01]  /*260a0*/  IMAD.MOV.U32 R13, RZ, RZ, R8 ;  /* 0x000000ffff0d7224 */ /* 0x000fe200078e0008 */
[----:B------:R-:W-:Y:S01]  /*260b0*/  MOV R12, 0x2 ;  /* 0x00000002000c7802 */ /* 0x000fe20000000f00 */
[----:B------:R-:W-:-:S07]  /*260c0*/  IMAD.MOV.U32 R2, RZ, RZ, R14 ;  /* 0x000000ffff027224 */ /* 0x000fce00078e000e */
[----:B------:R-:W-:Y:S05]  /*260d0*/  WARPSYNC.COLLECTIVE R15, `(.L_x_3152) ;  /* 0x000000000f087348 */ /* 0x000fea0003c00000 */
[----:B------:R0:W1:Y:S02]  /*260e0*/  SHFL.IDX P6, R14, R13, R12, R11 ;  /* 0x0000000c0d0e7389 */ /* 0x00006400000c000b */
[----:B01----:R-:W-:Y:S01]  /*260f0*/  ENDCOLLECTIVE ;  /* 0x000000000000791b */ /* 0x003fe20003800000 */
.L_x_3152:
        /* <DEDUP_REMOVED lines=13> */
.L_x_3153:
[----:B------:R-:W-:Y:S01]  /*261d0*/  IMAD.MOV.U32 R13, RZ, RZ, R8 ;  /* 0x000000ffff0d7224 */ /* 0x000fe200078e0008 */
[----:B------:R-:W-:Y:S01]  /*261e0*/  MOV R12, 0x3 ;  /* 0x00000003000c7802 */ /* 0x000fe20000000f00 */
[----:B------:R-:W-:-:S07]  /*261f0*/  IMAD.MOV.U32 R2, RZ, RZ, R14 ;  /* 0x000000ffff027224 */ /* 0x000fce00078e000e */
[----:B------:R-:W-:Y:S05]  /*26200*/  WARPSYNC.COLLECTIVE R15, `(.L_x_3154) ;  /* 0x000000000f087348 */ /* 0x000fea0003c00000 */
[----:B------:R0:W1:Y:S02]  /*26210*/  SHFL.IDX P6, R14, R13, R12, R11 ;  /* 0x0000000c0d0e7389 */ /* 0x00006400000c000b */
[----:B01----:R-:W-:Y:S01]  /*26220*/  ENDCOLLECTIVE ;  /* 0x000000000000791b */ /* 0x003fe20003800000 */
.L_x_3154:
        /* <DEDUP_REMOVED lines=13> */
.L_x_3155:
[----:B------:R-:W-:Y:S01]  /*26300*/  IMAD.MOV.U32 R13, RZ, RZ, R8 ;  /* 0x000000ffff0d7224 */ /* 0x000fe200078e0008 */
[----:B------:R-:W-:Y:S01]  /*26310*/  MOV R12, 0x4 ;  /* 0x00000004000c7802 */ /* 0x000fe20000000f00 */
[----:B------:R-:W-:-:S07]  /*26320*/  IMAD.MOV.U32 R2, RZ, RZ, R14 ;  /* 0x000000ffff027224 */ /* 0x000fce00078e000e */
[----:B------:R-:W-:Y:S05]  /*26330*/  WARPSYNC.COLLECTIVE R15, `(.L_x_3156) ;  /* 0x000000000f087348 */ /* 0x000fea0003c00000 */
[----:B------:R0:W1:Y:S02]  /*26340*/  SHFL.IDX P6, R14, R13, R12, R11 ;  /* 0x0000000c0d0e7389 */ /* 0x00006400000c000b */
[----:B01----:R-:W-:Y:S01]  /*26350*/  ENDCOLLECTIVE ;  /* 0x000000000000791b */ /* 0x003fe20003800000 */
.L_x_3156:
        /* <DEDUP_REMOVED lines=13> */
.L_x_3157:
[----:B------:R-:W-:Y:S01]  /*26430*/  IMAD.MOV.U32 R13, RZ, RZ, R8 ;  /* 0x000000ffff0d7224 */ /* 0x000fe200078e0008 */
[----:B------:R-:W-:Y:S01]  /*26440*/  MOV R12, 0x5 ;  /* 0x00000005000c7802 */ /* 0x000fe20000000f00 */
[----:B------:R-:W-:-:S07]  /*26450*/  IMAD.MOV.U32 R2, RZ, RZ, R14 ;  /* 0x000000ffff027224 */ /* 0x000fce00078e000e */
[----:B------:R-:W-:Y:S05]  /*26460*/  WARPSYNC.COLLECTIVE R15, `(.L_x_3158) ;  /* 0x000000000f087348 */ /* 0x000fea0003c00000 */
[----:B------:R0:W1:Y:S02]  /*26470*/  SHFL.IDX P6, R14, R13, R12, R11 ;  /* 0x0000000c0d0e7389 */ /* 0x00006400000c000b */
[----:B01----:R-:W-:Y:S01]  /*26480*/  ENDCOLLECTIVE ;  /* 0x000000000000791b */ /* 0x003fe20003800000 */
.L_x_3158:
        /* <DEDUP_REMOVED lines=13> */
.L_x_3159:
[----:B------:R-:W-:Y:S01]  /*26560*/  IMAD.MOV.U32 R2, RZ, RZ, R14 ;  /* 0x000000ffff027224 */ /* 0x000fe200078e000e */
[----:B------:R-:W-:Y:S06]  /*26570*/  BRA `(.L_x_3160) ;  /* 0xffffffac00c47947 */ /* 0x000fec000383ffff */
.L_x_3008:
[----:B-1----:R1:W2:Y:S02]  /*26580*/  SYNCS.PHASECHK.TRANS64.TRYWAIT P0, [R5+URZ+0x2a860], R2 ;  /* 0x02a86002050075a7 */ /* 0x0022a4000800017f */
[----:B--2---:R-:W-:Y:S05]  /*26590*/  @!P0 NANOSLEEP.SYNCS 0x989680 ;  /* 0x009896800000895d */ /* 0x004fea0003900000 */
[----:B------:R-:W2:Y:S02]  /*265a0*/  @!P0 SYNCS.PHASECHK.TRANS64 P0, [R5+URZ+0x2a860], R2 ;  /* 0x02a86002050085a7 */ /* 0x000ea4000800007f */
[----:B--2---:R-:W-:Y:S05]  /*265b0*/  @!P0 BRA `(.L_x_3008) ;  /* 0xfffffffc00f08947 */ /* 0x004fea000383ffff */
[----:B------:R-:W-:Y:S05]  /*265c0*/  BRA `(.L_x_3161) ;  /* 0xffffffb000207947 */ /* 0x000fea000383ffff */
.L_x_3009:
        /* <DEDUP_REMOVED lines=8> */
.L_x_3163:
[----:B------:R-:W-:Y:S05]  /*26650*/  BSYNC B1 ;  /* 0x0000000000017941 */ /* 0x000fea0003800000 */
.L_x_3162:
        /* <DEDUP_REMOVED lines=9> */
.L_x_3164:
[----:B------:R-:W-:Y:S01]  /*266f0*/  MOV R13, R25 ;  /* 0x00000019000d7202 */ /* 0x000fe20000000f00 */
[----:B------:R-:W-:Y:S02]  /*26700*/  IMAD.MOV.U32 R12, RZ, RZ, 0x1 ;  /* 0x00000001ff0c7424 */ /* 0x000fe400078e00ff */
[----:B------:R-:W-:-:S07]  /*26710*/  IMAD.MOV.U32 R2, RZ, RZ, R14 ;  /* 0x000000ffff027224 */ /* 0x000fce00078e000e */
[----:B------:R-:W-:Y:S05]  /*26720*/  WARPSYNC.COLLECTIVE R15, `(.L_x_3165) ;  /* 0x000000000f087348 */ /* 0x000fea0003c00000 */
[----:B------:R0:W1:Y:S02]  /*26730*/  SHFL.IDX P6, R14, R13, R12, R11 ;  /* 0x0000000c0d0e7389 */ /* 0x00006400000c000b */
[----:B01----:R-:W-:Y:S01]  /*26740*/  ENDCOLLECTIVE ;  /* 0x000000000000791b */ /* 0x003fe20003800000 */
.L_x_3165:
        /* <DEDUP_REMOVED lines=15> */
.L_x_3166:
[----:B------:R-:W-:Y:S01]  /*26840*/  MOV R13, R25 ;  /* 0x00000019000d7202 */ /* 0x000fe20000000f00 */
[----:B------:R-:W-:Y:S01]  /*26850*/  IMAD.MOV.U32 R12, RZ, RZ, 0x2 ;  /* 0x00000002ff0c7424 */ /* 0x000fe200078e00ff */
[----:B------:R-:W-:-:S07]  /*26860*/  MOV R2, R14 ;  /* 0x0000000e00027202 */ /* 0x000fce0000000f00 */
[----:B------:R-:W-:Y:S05]  /*26870*/  WARPSYNC.COLLECTIVE R15, `(.L_x_3167) ;  /* 0x000000000f087348 */ /* 0x000fea0003c00000 */
[----:B------:R0:W1:Y:S02]  /*26880*/  SHFL.IDX P6, R14, R13, R12, R11 ;  /* 0x0000000c0d0e7389 */ /* 0x00006400000c000b */
[----:B01----:R-:W-:Y:S01]  /*26890*/  ENDCOLLECTIVE ;  /* 0x000000000000791b */ /* 0x003fe20003800000 */
.L_x_3167:
        /* <DEDUP_REMOVED lines=14> */
.L_x_3168:
[----:B------:R-:W-:Y:S01]  /*26980*/  MOV R13, R25 ;  /* 0x00000019000d7202 */ /* 0x000fe20000000f00 */
[----:B------:R-:W-:Y:S01]  /*26990*/  IMAD.MOV.U32 R12, RZ, RZ, 0x3 ;  /* 0x00000003ff0c7424 */ /* 0x000fe200078e00ff */
[----:B------:R-:W-:-:S07]  /*269a0*/  MOV R2, R14 ;  /* 0x0000000e00027202 */ /* 0x000fce0000000f00 */
[----:B------:R-:W-:Y:S05]  /*269b0*/  WARPSYNC.COLLECTIVE R15, `(.L_x_3169) ;  /* 0x000000000f087348 */ /* 0x000fea0003c00000 */
[----:B------:R0:W1:Y:S02]  /*269c0*/  SHFL.IDX P6, R14, R13, R12, R11 ;  /* 0x0000000c0d0e7389 */ /* 0x00006400000c000b */
[----:B01----:R-:W-:Y:S01]  /*269d0*/  ENDCOLLECTIVE ;  /* 0x000000000000791b */ /* 0x003fe20003800000 */
.L_x_3169:
        /* <DEDUP_REMOVED lines=14> */
.L_x_3170:
[----:B------:R-:W-:Y:S01]  /*26ac0*/  MOV R13, R25 ;  /* 0x00000019000d7202 */ /* 0x000fe20000000f00 */
[----:B------:R-:W-:Y:S01]  /*26ad0*/  IMAD.MOV.U32 R12, RZ, RZ, 0x4 ;  /* 0x00000004ff0c7424 */ /* 0x000fe200078e00ff */
[----:B------:R-:W-:-:S07]  /*26ae0*/  MOV R2, R14 ;  /* 0x0000000e00027202 */ /* 0x000fce0000000f00 */
[----:B------:R-:W-:Y:S05]  /*26af0*/  WARPSYNC.COLLECTIVE R15, `(.L_x_3171) ;  /* 0x000000000f087348 */ /* 0x000fea0003c00000 */
[----:B------:R0:W1:Y:S02]  /*26b00*/  SHFL.IDX P6, R14, R13, R12, R11 ;  /* 0x0000000c0d0e7389 */ /* 0x00006400000c000b */
[----:B01----:R-:W-:Y:S01]  /*26b10*/  ENDCOLLECTIVE ;  /* 0x000000000000791b */ /* 0x003fe20003800000 */
.L_x_3171:
        /* <DEDUP_REMOVED lines=14> */
.L_x_3172:
[----:B------:R-:W-:Y:S01]  /*26c00*/  MOV R13, R25 ;  /* 0x00000019000d7202 */ /* 0x000fe20000000f00 */
[----:B------:R-:W-:Y:S01]  /*26c10*/  IMAD.MOV.U32 R12, RZ, RZ, 0x5 ;  /* 0x00000005ff0c7424 */ /* 0x000fe200078e00ff */
[----:B------:R-:W-:-:S07]  /*26c20*/  MOV R2, R14 ;  /* 0x0000000e00027202 */ /* 0x000fce0000000f00 */
[----:B------:R-:W-:Y:S05]  /*26c30*/  WARPSYNC.COLLECTIVE R15, `(.L_x_3173) ;  /* 0x000000000f087348 */ /* 0x000fea0003c00000 */
[----:B------:R0:W1:Y:S02]  /*26c40*/  SHFL.IDX P6, R14, R13, R12, R11 ;  /* 0x0000000c0d0e7389 */ /* 0x00006400000c000b */
[----:B01----:R-:W-:Y:S01]  /*26c50*/  ENDCOLLECTIVE ;  /* 0x000000000000791b */ /* 0x003fe20003800000 */
.L_x_3173:
        /* <DEDUP_REMOVED lines=13> */
.L_x_3174:
[----:B------:R-:W-:Y:S01]  /*26d30*/  @!PT LDS RZ, [RZ] ;  /* 0x00000000fffff984 */ /* 0x000fe20000000800 */
[----:B------:R-:W-:Y:S01]  /*26d40*/  @!PT LDS RZ, [RZ] ;  /* 0x00000000fffff984 */ /* 0x000fe20000000800 */
[----:B------:R-:W-:Y:S01]  /*26d50*/  @!PT LDS RZ, [RZ] ;  /* 0x00000000fffff984 */ /* 0x000fe20000000800 */
[----:B------:R0:W-:Y:S02]  /*26d60*/  LDGSTS.E.BYPASS.LTC128B.128 [R4+0x5400], desc[UR60][R2.64+0x80], !P2 ;  /* 0x0540008002047fae */ /* 0x0001e4000d101d7c */
[----:B0-----:R-:W-:Y:S01]  /*26d70*/  MOV R2, R14 ;  /* 0x0000000e00027202 */ /* 0x001fe20000000f00 */
[----:B------:R-:W-:Y:S06]  /*26d80*/  BRA `(.L_x_3175) ;  /* 0xffffffac00107947 */ /* 0x000fec000383ffff */
.L_x_3017:
[----:B0-----:R0:W1:Y:S02]  /*26d90*/  SYNCS.PHASECHK.TRANS64.TRYWAIT P0, [R0+URZ+0x2a860], R3 ;  /* 0x02a86003000075a7 */ /* 0x001064000800017f */
[----:B-1----:R-:W-:Y:S05]  /*26da0*/  @!P0 NANOSLEEP.SYNCS 0x989680 ;  /* 0x009896800000895d */ /* 0x002fea0003900000 */
[----:B------:R-:W1:Y:S02]  /*26db0*/  @!P0 SYNCS.PHASECHK.TRANS64 P0, [R0+URZ+0x2a860], R3 ;  /* 0x02a86003000085a7 */ /* 0x000e64000800007f */
[----:B-1----:R-:W-:Y:S05]  /*26dc0*/  @!P0 BRA `(.L_x_3017) ;  /* 0xfffffffc00f08947 */ /* 0x002fea000383ffff */
[----:B------:R-:W-:Y:S05]  /*26dd0*/  BRA `(.L_x_3176) ;  /* 0xffffffb0002c7947 */ /* 0x000fea000383ffff */
.L_x_3018:
        /* <DEDUP_REMOVED lines=8> */
.L_x_3178:
[----:B------:R-:W-:Y:S05]  /*26e60*/  BSYNC B0 ;  /* 0x0000000000007941 */ /* 0x000fea0003800000 */
.L_x_3177:
        /* <DEDUP_REMOVED lines=12> */
.L_x_3179:
        /* <DEDUP_REMOVED lines=12> */
.L_x_3180:
        /* <DEDUP_REMOVED lines=13> */
.L_x_3181:
[----:B------:R-:W-:Y:S01]  /*270c0*/  IMAD.MOV.U32 R13, RZ, RZ, R25 ;  /* 0x000000ffff0d7224 */ /* 0x000fe200078e0019 */
[----:B------:R-:W-:Y:S02]  /*270d0*/  MOV R12, 0x2 ;  /* 0x00000002000c7802 */ /* 0x000fe40000000f00 */
[----:B------:R-:W-:-:S13]  /*270e0*/  IADD3 R2, P2, R14, R5, RZ ;  /* 0x000000050e027210 */ /* 0x000fda0007f5e0ff */
[----:B------:R-:W-:Y:S05]  /*270f0*/  WARPSYNC.COLLECTIVE R15, `(.L_x_3182) ;  /* 0x000000000f087348 */ /* 0x000fea0003c00000 */
[----:B------:R0:W1:Y:S02]  /*27100*/  SHFL.IDX P6, R14, R13, R12, R11 ;  /* 0x0000000c0d0e7389 */ /* 0x00006400000c000b */
[----:B01----:R-:W-:Y:S01]  /*27110*/  ENDCOLLECTIVE ;  /* 0x000000000000791b */ /* 0x003fe20003800000 */
.L_x_3182:
        /* <DEDUP_REMOVED lines=13> */
.L_x_3183:
[----:B------:R-:W-:Y:S01]  /*271f0*/  IMAD.MOV.U32 R13, RZ, RZ, R25 ;  /* 0x000000ffff0d7224 */ /* 0x000fe200078e0019 */
[----:B------:R-:W-:Y:S01]  /*27200*/  MOV R12, 0x3 ;  /* 0x00000003000c7802 */ /* 0x000fe20000000f00 */
[----:B------:R-:W-:-:S07]  /*27210*/  IMAD.MOV.U32 R10, RZ, RZ, R14 ;  /* 0x000000ffff0a7224 */ /* 0x000fce00078e000e */
[----:B------:R-:W-:Y:S05]  /*27220*/  WARPSYNC.COLLECTIVE R15, `(.L_x_3184) ;  /* 0x000000000f087348 */ /* 0x000fea0003c00000 */
[----:B------:R0:W1:Y:S02]  /*27230*/  SHFL.IDX P6, R14, R13, R12, R11 ;  /* 0x0000000c0d0e7389 */ /* 0x00006400000c000b */
[----:B01----:R-:W-:Y:S01]  /*27240*/  ENDCOLLECTIVE ;  /* 0x000000000000791b */ /* 0x003fe20003800000 */
.L_x_3184:
        /* <DEDUP_REMOVED lines=14> */
.L_x_3185:
[----:B------:R-:W-:Y:S01]  /*27330*/  MOV R13, R25 ;  /* 0x00000019000d7202 */ /* 0x000fe20000000f00 */
[----:B------:R-:W-:Y:S01]  /*27340*/  IMAD.MOV.U32 R12, RZ, RZ, 0x4 ;  /* 0x00000004ff0c7424 */ /* 0x000fe200078e00ff */
[----:B------:R-:W-:-:S13]  /*27350*/  IADD3 R2, P2, R14, R5, RZ ;  /* 0x000000050e027210 */ /* 0x000fda0007f5e0ff */
[----:B------:R-:W-:Y:S05]  /*27360*/  WARPSYNC.COLLECTIVE R15, `(.L_x_3186) ;  /* 0x000000000f087348 */ /* 0x000fea0003c00000 */
[----:B------:R0:W1:Y:S02]  /*27370*/  SHFL.IDX P6, R14, R13, R12, R11 ;  /* 0x0000000c0d0e7389 */ /* 0x00006400000c000b */
[----:B01----:R-:W-:Y:S01]  /*27380*/  ENDCOLLECTIVE ;  /* 0x000000000000791b */ /* 0x003fe20003800000 */
.L_x_3186:
        /* <DEDUP_REMOVED lines=13> */
.L_x_3187:
[----:B------:R-:W-:Y:S01]  /*27460*/  MOV R13, R25 ;  /* 0x00000019000d7202 */ /* 0x000fe20000000f00 */
[----:B------:R-:W-:Y:S01]  /*27470*/  IMAD.MOV.U32 R12, RZ, RZ, 0x5 ;  /* 0x00000005ff0c7424 */ /* 0x000fe200078e00ff */
[----:B------:R-:W-:-:S07]  /*27480*/  MOV R10, R14 ;  /* 0x0000000e000a7202 */ /* 0x000fce0000000f00 */
[----:B------:R-:W-:Y:S05]  /*27490*/  WARPSYNC.COLLECTIVE R15, `(.L_x_3188) ;  /* 0x000000000f087348 */ /* 0x000fea0003c00000 */
[----:B------:R0:W1:Y:S02]  /*274a0*/  SHFL.IDX P6, R14, R13, R12, R11 ;  /* 0x0000000c0d0e7389 */ /* 0x00006400000c000b */
[----:B01----:R-:W-:Y:S01]  /*274b0*/  ENDCOLLECTIVE ;  /* 0x000000000000791b */ /* 0x003fe20003800000 */
.L_x_3188:
        /* <DEDUP_REMOVED lines=12> */
.L_x_3189:
[----:B------:R-:W-:Y:S05]  /*27580*/  BRA `(.L_x_3190) ;  /* 0xffffffac00287947 */ /* 0x000fea000383ffff */
.L_x_3023:
[----:B------:R-:W-:Y:S01]  /*27590*/  BSSY B0, `(.L_x_3191) ;  /* 0x0000008000007945 */ /* 0x000fe20003800000 */
[----:B------:R-:W-:Y:S01]  /*275a0*/  MOV R13, R16 ;  /* 0x00000010000d7202 */ /* 0x000fe20000000f00 */
[----:B------:R-:W-:Y:S01]  /*275b0*/  IMAD.MOV.U32 R12, RZ, RZ, RZ ;  /* 0x000000ffff0c7224 */ /* 0x000fe200078e00ff */
[----:B------:R-:W-:Y:S01]  /*275c0*/  MOV R11, 0x1f ;  /* 0x0000001f000b7802 */ /* 0x000fe20000000f00 */
[----:B------:R-:W-:-:S07]  /*275d0*/  IMAD.MOV.U32 R15, RZ, RZ, -0x1 ;  /* 0xffffffffff0f7424 */ /* 0x000fce00078e00ff */
[----:B01----:R-:W-:Y:S05]  /*275e0*/  WARPSYNC.COLLECTIVE R15, `(.L_x_3192) ;  /* 0x000000000f087348 */ /* 0x003fea0003c00000 */
[----:B------:R2:W3:Y:S02]  /*275f0*/  SHFL.IDX P6, R14, R13, R12, R11 ;  /* 0x0000000c0d0e7389 */ /* 0x0004e400000c000b */
[----:B0123--:R-:W-:Y:S01]  /*27600*/  ENDCOLLECTIVE ;  /* 0x000000000000791b */ /* 0x00ffe20003800000 */
.L_x_3192:
[----:B------:R-:W-:Y:S05]  /*27610*/  BSYNC B0 ;  /* 0x0000000000007941 */ /* 0x000fea0003800000 */
.L_x_3191:
        /* <DEDUP_REMOVED lines=9> */
.L_x_3193:
[----:B------:R-:W-:Y:S02]  /*276b0*/  ULDC UR4, c[0x0][0xc3c] ;  /* 0x00030f0000047ab9 */ /* 0x000fe40000000800 */
[----:B------:R-:W-:-:S13]  /*276c0*/  ISETP.GE.OR P1, PT, R5, UR4, !P0 ;  /* 0x0000000405007c0c */ /* 0x000fda000c726670 */
[----:B------:R-:W0:Y:S01]  /*276d0*/  @!P1 LDC.64 R2, c[0x0][0xc80] ;  /* 0x00032000ff029b82 */ /* 0x000e220000000a00 */
[----:B------:R-:W-:Y:S01]  /*276e0*/  MOV R11, RZ ;  /* 0x000000ff000b7202 */ /* 0x000fe20000000f00 */
        /* <DEDUP_REMOVED lines=14> */
.L_x_3194:
[----:B------:R-:W-:Y:S01]  /*277d0*/  IMAD.MOV.U32 R12, RZ, RZ, 0x2 ;  /* 0x00000002ff0c7424 */ /* 0x000fe200078e00ff */
[----:B------:R-:W-:-:S05]  /*277e0*/  SEL R6, R14, RZ, P1 ;  /* 0x000000ff0e067207 */ /* 0x000fca0000800000 */
[----:B------:R-:W-:-:S05]  /*277f0*/  IMAD.IADD R6, R5, 0x1, R6 ;  /* 0x0000000105067824 */ /* 0x000fca00078e0206 */
[----:B------:R-:W-:-:S07]  /*27800*/  MOV R13, R6 ;  /* 0x00000006000d7202 */ /* 0x000fce0000000f00 */
[----:B------:R-:W-:Y:S05]  /*27810*/  WARPSYNC.COLLECTIVE R15, `(.L_x_3195) ;  /* 0x000000000f087348 */ /* 0x000fea0003c00000 */
[----:B------:R0:W1:Y:S02]  /*27820*/  SHFL.UP P6, R14, R13, R12, R11 ;  /* 0x0400000c0d0e7389 */ /* 0x00006400000c000b */
[----:B01----:R-:W-:Y:S01]  /*27830*/  ENDCOLLECTIVE ;  /* 0x000000000000791b */ /* 0x003fe20003800000 */
.L_x_3195:
[----:B------:R-:W-:Y:S02]  /*27840*/  MOV R12, 0x4 ;  /* 0x00000004000c7802 */ /* 0x000fe40000000f00 */
[----:B------:R-:W-:-:S04]  /*27850*/  SEL R7, R14, RZ, P2 ;  /* 0x000000ff0e077207 */ /* 0x000fc80001000000 */
[----:B------:R-:W-:-:S05]  /*27860*/  IADD3 R7, R6, R7, RZ ;  /* 0x0000000706077210 */ /* 0x000fca0007ffe0ff */
[----:B------:R-:W-:-:S07]  /*27870*/  IMAD.MOV.U32 R13, RZ, RZ, R7 ;  /* 0x000000ffff0d7224 */ /* 0x000fce00078e0007 */
[----:B------:R-:W-:Y:S05]  /*27880*/  WARPSYNC.COLLECTIVE R15, `(.L_x_3196) ;  /* 0x000000000f087348 */ /* 0x000fea0003c00000 */
[----:B------:R0:W1:Y:S02]  /*27890*/  SHFL.UP P6, R14, R13, R12, R11 ;  /* 0x0400000c0d0e7389 */ /* 0x00006400000c000b */
[----:B01----:R-:W-:Y:S01]  /*278a0*/  ENDCOLLECTIVE ;  /* 0x000000000000791b */ /* 0x003fe20003800000 */
.L_x_3196:
[----:B------:R-:W-:Y:S01]  /*278b0*/  IMAD.MOV.U32 R12, RZ, RZ, 0x8 ;  /* 0x00000008ff0c7424 */ /* 0x000fe200078e00ff */
[----:B------:R-:W-:-:S05]  /*278c0*/  SEL R2, R14, RZ, P3 ;  /* 0x000000ff0e027207 */ /* 0x000fca0001800000 */
[----:B------:R-:W-:-:S05]  /*278d0*/  IMAD.IADD R2, R7, 0x1, R2 ;  /* 0x0000000107027824 */ /* 0x000fca00078e0202 */
[----:B------:R-:W-:-:S07]  /*278e0*/  MOV R13, R2 ;  /* 0x00000002000d7202 */ /* 0x000fce0000000f00 */
[----:B------:R-:W-:Y:S05]  /*278f0*/  WARPSYNC.COLLECTIVE R15, `(.L_x_3197) ;  /* 0x000000000f087348 */ /* 0x000fea0003c00000 */
[----:B------:R0:W1:Y:S02]  /*27900*/  SHFL.UP P6, R14, R13, R12, R11 ;  /* 0x0400000c0d0e7389 */ /* 0x00006400000c000b */
[----:B01----:R-:W-:Y:S01]  /*27910*/  ENDCOLLECTIVE ;  /* 0x000000000000791b */ /* 0x003fe20003800000 */
.L_x_3197:
[----:B------:R-:W-:Y:S02]  /*27920*/  MOV R12, 0x10 ;  /* 0x00000010000c7802 */ /* 0x000fe40000000f00 */
[----:B------:R-:W-:-:S04]  /*27930*/  SEL R3, R14, RZ, P4 ;  /* 0x000000ff0e037207 */ /* 0x000fc80002000000 */
[----:B------:R-:W-:-:S05]  /*27940*/  IADD3 R3, R2, R3, RZ ;  /* 0x0000000302037210 */ /* 0x000fca0007ffe0ff */
[----:B------:R-:W-:-:S07]  /*27950*/  IMAD.MOV.U32 R13, RZ, RZ, R3 ;  /* 0x000000ffff0d7224 */ /* 0x000fce00078e0003 */
[----:B------:R-:W-:Y:S05]  /*27960*/  WARPSYNC.COLLECTIVE R15, `(.L_x_3198) ;  /* 0x000000000f087348 */ /* 0x000fea0003c00000 */
[----:B------:R0:W1:Y:S02]  /*27970*/  SHFL.UP P6, R14, R13, R12, R11 ;  /* 0x0400000c0d0e7389 */ /* 0x00006400000c000b */
[----:B01----:R-:W-:Y:S01]  /*27980*/  ENDCOLLECTIVE ;  /* 0x000000000000791b */ /* 0x003fe20003800000 */
.L_x_3198:
        /* <DEDUP_REMOVED lines=8> */
.L_x_3199:
[----:B------:R-:W-:Y:S05]  /*27a10*/  BRA `(.L_x_3200) ;  /* 0xffffffac00307947 */ /* 0x000fea000383ffff */
.L_x_3028:
[----:B------:R-:W-:Y:S01]  /*27a20*/  BSSY B0, `(.L_x_3201) ;  /* 0x0000008000007945 */ /* 0x000fe20003800000 */
[----:B-----5:R-:W-:Y:S01]  /*27a30*/  IMAD.MOV.U32 R13, RZ, RZ, R5 ;  /* 0x000000ffff0d7224 */ /* 0x020fe200078e0005 */
[----:B------:R-:W-:Y:S01]  /*27a40*/  MOV R12, 0x1 ;  /* 0x00000001000c7802 */ /* 0x000fe20000000f00 */
[----:B------:R-:W-:Y:S01]  /*27a50*/  IMAD.MOV.U32 R11, RZ, RZ, RZ ;  /* 0x000000ffff0b7224 */ /* 0x000fe200078e00ff */
[----:B------:R-:W-:-:S07]  /*27a60*/  MOV R15, 0xffffffff ;  /* 0xffffffff000f7802 */ /* 0x000fce0000000f00 */
[----:B01----:R-:W-:Y:S05]  /*27a70*/  WARPSYNC.COLLECTIVE R15, `(.L_x_3202) ;  /* 0x000000000f087348 */ /* 0x003fea0003c00000 */
[----:B------:R2:W3:Y:S02]  /*27a80*/  SHFL.UP P6, R14, R13, R12, R11 ;  /* 0x0400000c0d0e7389 */ /* 0x0004e400000c000b */
[----:B0123--:R-:W-:Y:S01]  /*27a90*/  ENDCOLLECTIVE ;  /* 0x000000000000791b */ /* 0x00ffe20003800000 */
.L_x_3202:
[----:B------:R-:W-:Y:S05]  /*27aa0*/  BSYNC B0 ;  /* 0x0000000000007941 */ /* 0x000fea0003800000 */
.L_x_3201:
        /* <DEDUP_REMOVED lines=8> */
.L_x_3203:
[----:B------:R-:W-:Y:S01]  /*27b30*/  IMAD.MOV.U32 R12, RZ, RZ, 0x4 ;  /* 0x00000004ff0c7424 */ /* 0x000fe200078e00ff */
[----:B------:R-:W-:-:S05]  /*27b40*/  SEL R2, R14, RZ, P2 ;  /* 0x000000ff0e027207 */ /* 0x000fca0001000000 */
[----:B------:R-:W-:-:S05]  /*27b50*/  IMAD.IADD R2, R13, 0x1, R2 ;  /* 0x000000010d027824 */ /* 0x000fca00078e0202 */
[----:B------:R-:W-:-:S07]  /*27b60*/  MOV R13, R2 ;  /* 0x00000002000d7202 */ /* 0x000fce0000000f00 */
[----:B------:R-:W-:Y:S05]  /*27b70*/  WARPSYNC.COLLECTIVE R15, `(.L_x_3204) ;  /* 0x000000000f087348 */ /* 0x000fea0003c00000 */
[----:B------:R0:W1:Y:S02]  /*27b80*/  SHFL.UP P6, R14, R13, R12, R11 ;  /* 0x0400000c0d0e7389 */ /* 0x00006400000c000b */
[----:B01----:R-:W-:Y:S01]  /*27b90*/  ENDCOLLECTIVE ;  /* 0x000000000000791b */ /* 0x003fe20003800000 */
.L_x_3204:
[----:B------:R-:W-:Y:S02]  /*27ba0*/  MOV R12, 0x8 ;  /* 0x00000008000c7802 */ /* 0x000fe40000000f00 */
[----:B------:R-:W-:-:S04]  /*27bb0*/  SEL R3, R14, RZ, P3 ;  /* 0x000000ff0e037207 */ /* 0x000fc80001800000 */
[----:B------:R-:W-:-:S05]  /*27bc0*/  IADD3 R3, R2, R3, RZ ;  /* 0x0000000302037210 */ /* 0x000fca0007ffe0ff */
[----:B------:R-:W-:-:S07]  /*27bd0*/  IMAD.MOV.U32 R13, RZ, RZ, R3 ;  /* 0x000000ffff0d7224 */ /* 0x000fce00078e0003 */
[----:B------:R-:W-:Y:S05]  /*27be0*/  WARPSYNC.COLLECTIVE R15, `(.L_x_3205) ;  /* 0x000000000f087348 */ /* 0x000fea0003c00000 */
[----:B------:R0:W1:Y:S02]  /*27bf0*/  SHFL.UP P6, R14, R13, R12, R11 ;  /* 0x0400000c0d0e7389 */ /* 0x00006400000c000b */
[----:B01----:R-:W-:Y:S01]  /*27c00*/  ENDCOLLECTIVE ;  /* 0x000000000000791b */ /* 0x003fe20003800000 */
.L_x_3205:
[----:B------:R-:W-:Y:S01]  /*27c10*/  IMAD.MOV.U32 R12, RZ, RZ, 0x10 ;  /* 0x00000010ff0c7424 */ /* 0x000fe200078e00ff */
[----:B------:R-:W-:-:S05]  /*27c20*/  SEL R4, R14, RZ, P4 ;  /* 0x000000ff0e047207 */ /* 0x000fca0002000000 */
[----:B------:R-:W-:-:S05]  /*27c30*/  IMAD.IADD R4, R3, 0x1, R4 ;  /* 0x0000000103047824 */ /* 0x000fca00078e0204 */
[----:B------:R-:W-:-:S07]  /*27c40*/  MOV R13, R4 ;  /* 0x00000004000d7202 */ /* 0x000fce0000000f00 */
[----:B------:R-:W-:Y:S05]  /*27c50*/  WARPSYNC.COLLECTIVE R15, `(.L_x_3206) ;  /* 0x000000000f087348 */ /* 0x000fea0003c00000 */
[----:B------:R0:W1:Y:S02]  /*27c60*/  SHFL.UP P6, R14, R13, R12, R11 ;  /* 0x0400000c0d0e7389 */ /* 0x00006400000c000b */
[----:B01----:R-:W-:Y:S01]  /*27c70*/  ENDCOLLECTIVE ;  /* 0x000000000000791b */ /* 0x003fe20003800000 */
.L_x_3206:
        /* <DEDUP_REMOVED lines=8> */
.L_x_3207:
[----:B------:R-:W-:Y:S05]  /*27d00*/  BRA `(.L_x_3208) ;  /* 0xffffffac00107947 */ /* 0x000fea000383ffff */
.L_x_3030:
[----:B------:R-:W-:Y:S01]  /*27d10*/  BSSY B0, `(.L_x_3209) ;  /* 0x0000006000007945 */ /* 0x000fe20003800000 */
[----:B------:R-:W-:Y:S02]  /*27d20*/  PLOP3.LUT P6, PT, P6, PT, PT, 0x8, 0x0 ;  /* 0x000000000000781c */ /* 0x000fe400037ce170 */
[----:B------:R-:W-:-:S11]  /*27d30*/  MOV R15, 0xffffffff ;  /* 0xffffffff000f7802 */ /* 0x000fd60000000f00 */
[----:B01----:R-:W-:Y:S05]  /*27d40*/  WARPSYNC.COLLECTIVE R15, `(.L_x_3210) ;  /* 0x000000000f087348 */ /* 0x003fea0003c00000 */
[----:B------:R-:W-:Y:S01]  /*27d50*/  VOTE.ANY R14, PT, P6 ;  /* 0x00000000000e7806 */ /* 0x000fe200030e0100 */
[----:B01----:R-:W-:Y:S06]  /*27d60*/  ENDCOLLECTIVE ;  /* 0x000000000000791b */ /* 0x003fec0003800000 */
.L_x_3210:
[----:B------:R-:W-:Y:S05]  /*27d70*/  BSYNC B0 ;  /* 0x0000000000007941 */ /* 0x000fea0003800000 */
.L_x_3209:
        /* <DEDUP_REMOVED lines=9> */
.L_x_3211:
[----:B------:R-:W-:Y:S01]  /*27e10*/  MOV R5, R14 ;  /* 0x0000000e00057202 */ /* 0x000fe20000000f00 */
[----:B------:R-:W-:Y:S06]  /*27e20*/  BRA `(.L_x_3212) ;  /* 0xffffffac00007947 */ /* 0x000fec000383ffff */
.L_x_3032:
[----:B------:R-:W-:Y:S01]  /*27e30*/  BSSY B0, `(.L_x_3213) ;  /* 0x0000007000007945 */ /* 0x000fe20003800000 */
[----:B------:R-:W-:Y:S01]  /*27e40*/  IMAD.MOV.U32 R13, RZ, RZ, R2 ;  /* 0x000000ffff0d7224 */ /* 0x000fe200078e0002 */
[----:B------:R-:W-:Y:S01]  /*27e50*/  MOV R11, 0x1f ;  /* 0x0000001f000b7802 */ /* 0x000fe20000000f00 */
[----:B------:R-:W-:-:S07]  /*27e60*/  IMAD.MOV.U32 R15, RZ, RZ, -0x1 ;  /* 0xffffffffff0f7424 */ /* 0x000fce00078e00ff */
[----:B0123--:R-:W-:Y:S05]  /*27e70*/  WARPSYNC.COLLECTIVE R15, `(.L_x_3214) ;  /* 0x000000000f087348 */ /* 0x00ffea0003c00000 */
[----:B------:R4:W0:Y:S02]  /*27e80*/  SHFL.IDX P6, R14, R13, R12, R11 ;  /* 0x0000000c0d0e7389 */ /* 0x00082400000c000b */
[----:B01234-:R-:W-:Y:S01]  /*27e90*/  ENDCOLLECTIVE ;  /* 0x000000000000791b */ /* 0x01ffe20003800000 */
.L_x_3214:
[----:B------:R-:W-:Y:S05]  /*27ea0*/  BSYNC B0 ;  /* 0x0000000000007941 */ /* 0x000fea0003800000 */
.L_x_3213:
[----:B------:R-:W-:Y:S05]  /*27eb0*/  BRA `(.L_x_3031) ;  /* 0xffffffa800f87947 */ /* 0x000fea000383ffff */
.L_x_3036:
[----:B0-----:R0:W3:Y:S02]  /*27ec0*/  SYNCS.PHASECHK.TRANS64.TRYWAIT P0, [R5+URZ+0x2a820], R0 ;  /* 0x02a82000050075a7 */ /* 0x0010e4000800017f */
[----:B---3--:R-:W-:Y:S05]  /*27ed0*/  @!P0 NANOSLEEP.SYNCS 0x989680 ;  /* 0x009896800000895d */ /* 0x008fea0003900000 */
[----:B------:R-:W3:Y:S02]  /*27ee0*/  @!P0 SYNCS.PHASECHK.TRANS64 P0, [R5+URZ+0x2a820], R0 ;  /* 0x02a82000050085a7 */ /* 0x000ee4000800007f */
[----:B---3--:R-:W-:Y:S05]  /*27ef0*/  @!P0 BRA `(.L_x_3036) ;  /* 0xfffffffc00f08947 */ /* 0x008fea000383ffff */
[----:B------:R-:W-:Y:S05]  /*27f00*/  BRA `(.L_x_3215) ;  /* 0xffffffb000707947 */ /* 0x000fea000383ffff */
.L_x_3037:
[----:B------:R-:W3:Y:S01]  /*27f10*/  S2R R2, SR_TID.X ;  /* 0x0000000000027919 */ /* 0x000ee20000002100 */
[----:B------:R-:W-:Y:S01]  /*27f20*/  BSSY B0, `(.L_x_3216) ;  /* 0x000000a000007945 */ /* 0x000fe20003800000 */
[----:B------:R-:W-:Y:S01]  /*27f30*/  IMAD.MOV.U32 R12, RZ, RZ, RZ ;  /* 0x000000ffff0c7224 */ /* 0x000fe200078e00ff */
[----:B------:R-:W-:Y:S01]  /*27f40*/  MOV R11, 0x1f ;  /* 0x0000001f000b7802 */ /* 0x000fe20000000f00 */
[----:B------:R-:W-:Y:S01]  /*27f50*/  IMAD.MOV.U32 R15, RZ, RZ, -0x1 ;  /* 0xffffffffff0f7424 */ /* 0x000fe200078e00ff */
[----:B---3--:R-:W-:-:S04]  /*27f60*/  SHF.R.U32.HI R2, RZ, 0x5, R2 ;  /* 0x00000005ff027819 */ /* 0x008fc80000011602 */
[----:B------:R-:W-:-:S04]  /*27f70*/  LOP3.LUT R2, R2, 0x3, RZ, 0xc0, !PT ;  /* 0x0000000302027812 */ /* 0x000fc800078ec0ff */
[----:B------:R-:W-:-:S07]  /*27f80*/  MOV R13, R2 ;  /* 0x00000002000d7202 */ /* 0x000fce0000000f00 */
[----:B012---:R-:W-:Y:S05]  /*27f90*/  WARPSYNC.COLLECTIVE R15, `(.L_x_3217) ;  /* 0x000000000f087348 */ /* 0x007fea0003c00000 */
[----:B------:R3:W4:Y:S02]  /*27fa0*/  SHFL.IDX P6, R14, R13, R12, R11 ;  /* 0x0000000c0d0e7389 */ /* 0x00072400000c000b */
[----:B01234-:R-:W-:Y:S01]  /*27fb0*/  ENDCOLLECTIVE ;  /* 0x000000000000791b */ /* 0x01ffe20003800000 */
.L_x_3217:
[----:B------:R-:W-:Y:S05]  /*27fc0*/  BSYNC B0 ;  /* 0x0000000000007941 */ /* 0x000fea0003800000 */
.L_x_3216:
[----:B------:R-:W-:Y:S05]  /*27fd0*/  BRA `(.L_x_3218) ;  /* 0xffffffb000587947 */ /* 0x000fea000383ffff */
.L_x_3038:
[----:B------:R-:W-:Y:S01]  /*27fe0*/  BSSY B0, `(.L_x_3219) ;  /* 0x0000006000007945 */ /* 0x000fe20003800000 */
[----:B------:R-:W-:-:S07]  /*27ff0*/  MOV R15, 0xffffffff ;  /* 0xffffffff000f7802 */ /* 0x000fce0000000f00 */
[----:B012---:R-:W-:Y:S05]  /*28000*/  WARPSYNC.COLLECTIVE R15, `(.L_x_3220) ;  /* 0x000000000f0c7348 */ /* 0x007fea0003c00000 */
[----:B------:R-:W-:Y:S02]  /*28010*/  ELECT P6, UR62, PT ;  /* 0x00000000003e782f */ /* 0x000fe400038c0000 */
[----:B------:R-:W-:Y:S01]  /*28020*/  MOV R14, UR62 ;  /* 0x0000003e000e7c02 */ /* 0x000fe20008000f00 */
[----:B012---:R-:W-:Y:S10]  /*28030*/  ENDCOLLECTIVE ;  /* 0x000000000000791b */ /* 0x007ff40003800000 */
.L_x_3220:
[----:B------:R-:W-:Y:S05]  /*28040*/  BSYNC B0 ;  /* 0x0000000000007941 */ /* 0x000fea0003800000 */
.L_x_3219:
[----:B------:R-:W-:Y:S05]  /*28050*/  BRA `(.L_x_3221) ;  /* 0xffffffb0004c7947 */ /* 0x000fea000383ffff */
.L_x_3040:
[----:B0-----:R0:W3:Y:S02]  /*28060*/  SYNCS.PHASECHK.TRANS64.TRYWAIT P1, [R3+URZ+0x2a840], R2 ;  /* 0x02a84002030075a7 */ /* 0x0010e4000802017f */
[----:B---3--:R-:W-:Y:S05]  /*28070*/  @!P1 NANOSLEEP.SYNCS 0x989680 ;  /* 0x009896800000995d */ /* 0x008fea0003900000 */
[----:B------:R-:W3:Y:S02]  /*28080*/  @!P1 SYNCS.PHASECHK.TRANS64 P1, [R3+URZ+0x2a840], R2 ;  /* 0x02a84002030095a7 */ /* 0x000ee4000802007f */
[----:B---3--:R-:W-:Y:S05]  /*28090*/  @!P1 BRA `(.L_x_3040) ;  /* 0xfffffffc00f09947 */ /* 0x008fea000383ffff */
[----:B------:R-:W-:Y:S05]  /*280a0*/  BRA `(.L_x_3222) ;  /* 0xffffffb000747947 */ /* 0x000fea000383ffff */
.L_x_3042:
[----:B---3--:R3:W4:Y:S02]  /*280b0*/  SYNCS.PHASECHK.TRANS64.TRYWAIT P1, [R5+URZ+0x2a840], R0 ;  /* 0x02a84000050075a7 */ /* 0x008724000802017f */
[----:B----4-:R-:W-:Y:S05]  /*280c0*/  @!P1 NANOSLEEP.SYNCS 0x989680 ;  /* 0x009896800000995d */ /* 0x010fea0003900000 */
[----:B------:R-:W4:Y:S02]  /*280d0*/  @!P1 SYNCS.PHASECHK.TRANS64 P1, [R5+URZ+0x2a840], R0 ;  /* 0x02a84000050095a7 */ /* 0x000f24000802007f */
[----:B----4-:R-:W-:Y:S05]  /*280e0*/  @!P1 BRA `(.L_x_3042) ;  /* 0xfffffffc00f09947 */ /* 0x010fea000383ffff */
[----:B------:R-:W-:Y:S05]  /*280f0*/  BRA `(.L_x_3223) ;  /* 0xffffffb000807947 */ /* 0x000fea000383ffff */
.L_x_3044:
[----:B----4-:R4:W0:Y:S02]  /*28100*/  SYNCS.PHASECHK.TRANS64.TRYWAIT P1, [R3+URZ+0x2a860], R2 ;  /* 0x02a86002030075a7 */ /* 0x010824000802017f */
[----:B0-----:R-:W-:Y:S05]  /*28110*/  @!P1 NANOSLEEP.SYNCS 0x989680 ;  /* 0x009896800000995d */ /* 0x001fea0003900000 */
[----:B------:R-:W0:Y:S02]  /*28120*/  @!P1 SYNCS.PHASECHK.TRANS64 P1, [R3+URZ+0x2a860], R2 ;  /* 0x02a86002030095a7 */ /* 0x000e24000802007f */
[----:B0-----:R-:W-:Y:S05]  /*28130*/  @!P1 BRA `(.L_x_3044) ;  /* 0xfffffffc00f09947 */ /* 0x001fea000383ffff */
[----:B------:R-:W-:Y:S05]  /*28140*/  BRA `(.L_x_3224) ;  /* 0xffffffb0007c7947 */ /* 0x000fea000383ffff */
.L_x_3225:
        /* <DEDUP_REMOVED lines=11> */
.L_x_15640:


//--------------------- .text._ZN7cutlass13device_kernelIN5flash11enable_sm90INS1_16FlashAttnFwdSm90INS1_25CollectiveMainloopFwdSm90ILi2EN4cute5tupleIJNS5_1CILi1EEES8_S8_EEENS6_IJNS7_ILi64EEESA_SA_EEELi512ENS_6half_tEfNS_4arch4Sm90ELb0ELb0ELb1ELb0ELb1ELb0ELb0ELb0ELb0ELb1ELb0ELb0EEENS1_21CollectiveEpilogueFwdINS6_IJSA_NS7_ILi512EEESA_EEES9_SC_SE_Li256ELb0ELb1ELb0ELb0EEENS1_29StaticPersistentTileSchedulerILb0EEEEEEEEEvNT_6ParamsE --------------------------
	.section	.text._ZN7cutlass13device_kernelIN5flash11enable_sm90INS1_16FlashAttnFwdSm90INS1_25CollectiveMainloopFwdSm90ILi2EN4cute5tupleIJNS5_1CILi1EEES8_S8_EEENS6_IJNS7_ILi64EEESA_SA_EEELi512ENS_6half_tEfNS_4arch4Sm90ELb0ELb0ELb1ELb0ELb1ELb0ELb0ELb0ELb0ELb1ELb0ELb0EEENS1_21CollectiveEpilogueFwdINS6_IJSA_NS7_ILi512EEESA_EEES9_SC_SE_Li256ELb0ELb1ELb0ELb0EEENS1_29StaticPersistentTileSchedulerILb0EEEEEEEEEvNT_6ParamsE,"ax",@progbits
	.align	128
.text._ZN7cutlass13device_kernelIN5flash11enable_sm90INS1_16FlashAttnFwdSm90INS1_25CollectiveMainloopFwdSm90ILi2EN4cute5tupleIJNS5_1CILi1EEES8_S8_EEENS6_IJNS7_ILi64EEESA_SA_EEELi512ENS_6half_tEfNS_4arch4Sm90ELb0ELb0ELb1ELb0ELb1ELb0ELb0ELb0ELb0ELb1ELb0ELb0EEENS1_21CollectiveEpilogueFwdINS6_IJSA_NS7_ILi512EEESA_EEES9_SC_SE_Li256ELb0ELb1ELb0ELb0EEENS1_29StaticPersistentTileSchedulerILb0EEEEEEEEEvNT_6ParamsE:
        .type           _ZN7cutlass13device_kernelIN5flash11enable_sm90INS1_16FlashAttnFwdSm90INS1_25CollectiveMainloopFwdSm90ILi2EN4cute5tupleIJNS5_1CILi1EEES8_S8_EEENS6_IJNS7_ILi64EEESA_SA_EEELi512ENS_6half_tEfNS_4arch4Sm90ELb0ELb0ELb1ELb0ELb1ELb0ELb0ELb0ELb0ELb1ELb0ELb0EEENS1_21CollectiveEpilogueFwdINS6_IJSA_NS7_ILi512EEESA_EEES9_SC_SE_Li256ELb0ELb1ELb0ELb0EEENS1_29StaticPersistentTileSchedulerILb0EEEEEEEEEvNT_6ParamsE,@function
        .size           _ZN7cutlass13device_kernelIN5flash11enable_sm90INS1_16FlashAttnFwdSm90INS1_25CollectiveMainloopFwdSm90ILi2EN4cute5tupleIJNS5_1CILi1EEES8_S8_EEENS6_IJNS7_ILi64EEESA_SA_EEELi512ENS_6half_tEfNS_4arch4Sm90ELb0ELb0ELb1ELb0ELb1ELb0ELb0ELb0ELb0ELb1ELb0ELb0EEENS1_21CollectiveEpilogueFwdINS6_IJSA_NS7_ILi512EEESA_EEES9_SC_SE_Li256ELb0ELb1ELb0ELb0EEENS1_29StaticPersistentTileSchedulerILb0EEEEEEEEEvNT_6ParamsE,(.L_x_15641 - _ZN7cutlass13device_kernelIN5flash11enable_sm90INS1_16FlashAttnFwdSm90INS1_25CollectiveMainloopFwdSm90ILi2EN4cute5tupleIJNS5_1CILi1EEES8_S8_EEENS6_IJNS7_ILi64EEESA_SA_EEELi512ENS_6half_tEfNS_4arch4Sm90ELb0ELb0ELb1ELb0ELb1ELb0ELb0ELb0ELb0ELb1ELb0ELb0EEENS1_21CollectiveEpilogueFwdINS6_IJSA_NS7_ILi512EEESA_EEES9_SC_SE_Li256ELb0ELb1ELb0ELb0EEENS1_29StaticPersistentTileSchedulerILb0EEEEEEEEEvNT_6ParamsE)
        .other          _ZN7cutlass13device_kernelIN5flash11enable_sm90INS1_16FlashAttnFwdSm90INS1_25CollectiveMainloopFwdSm90ILi2EN4cute5tupleIJNS5_1CILi1EEES8_S8_EEENS6_IJNS7_ILi64EEESA_SA_EEELi512ENS_6half_tEfNS_4arch4Sm90ELb0ELb0ELb1ELb0ELb1ELb0ELb0ELb0ELb0ELb1ELb0ELb0EEENS1_21CollectiveEpilogueFwdINS6_IJSA_NS7_ILi512EEESA_EEES9_SC_SE_Li256ELb0ELb1ELb0ELb0EEENS1_29StaticPersistentTileSchedulerILb0EEEEEEEEEvNT_6ParamsE,@"STO_CUDA_ENTRY STV_DEFAULT"
_ZN7cutlass13device_kernelIN5flash11enable_sm90INS1_16FlashAttnFwdSm90INS1_25CollectiveMainloopFwdSm90ILi2EN4cute5tupleIJNS5_1CILi1EEES8_S8_EEENS6_IJNS7_ILi64EEESA_SA_EEELi512ENS_6half_tEfNS_4arch4Sm90ELb0ELb0ELb1ELb0ELb1ELb0ELb0ELb0ELb0ELb1ELb0ELb0EEENS1_21CollectiveEpilogueFwdINS6_IJSA_NS7_ILi512EEESA_EEES9_SC_SE_Li256ELb0ELb1ELb0ELb0EEENS1_29StaticPersistentTileSchedulerILb0EEEEEEEEEvNT_6ParamsE:
        /* <DEDUP_REMOVED lines=36> */
[----:B0-----:R0:W1:Y:S01]  /*0240*/  SYNCS.EXCH.64 URZ, [UR6+0x28c30], UR4 ;  /* 0x028c3004063f75b2 */ /* 0x0010620008000100 */
[----:B------:R0:W4:Y:S01]  /*0250*/  SYNCS.EXCH.64 URZ, [UR6+0x28c40], UR4 ;  /* 0x028c4004063f75b2 */ /* 0x0001220008000100 */
[----:B------:R0:W0:Y:S01]  /*0260*/  SYNCS.EXCH.64 URZ, [UR6+0x28c38], UR4 ;  /* 0x028c3804063f75b2 */ /* 0x0000220008000100 */
[----:B------:R0:W0:Y:S01]  /*0270*/  SYNCS.EXCH.64 URZ, [UR6+0x28c48], UR4 ;  /* 0x028c4804063f75b2 */ /* 0x0000220008000100 */
[----:B------:R-:W-:Y:S01]  /*0280*/  NOP ;  /* 0x0000000000007918 */ /* 0x000fe20000000000 */
.L_x_3226:
        /* <DEDUP_REMOVED lines=22> */
.L_x_3227:
        /* <DEDUP_REMOVED lines=18> */
.L_x_3228:
        /* <DEDUP_REMOVED lines=22> */
.L_x_3229:
        /* <DEDUP_REMOVED lines=23> */
.L_x_3230:
        /* <DEDUP_REMOVED lines=8> */
.L_x_3232:
[----:B------:R-:W-:-:S08]  /*0860*/  NOP ;  /* 0x0000000000007918 */ /* 0x000fd00000000000 */
[----:B------:R-:W0:Y:S02]  /*0870*/  USETMAXREG.TRY_ALLOC.CTAPOOL UP0, 0xe8 ;  /* 0x000000e8000079c8 */ /* 0x000e240008000600 */
[----:B0-----:R-:W-:-:S13]  /*0880*/  PLOP3.LUT P0, PT, PT, PT, UP0, 0x80, 0x0 ;  /* 0x000000000000781c */ /* 0x001fda0003f0f008 */
[----:B------:R-:W-:Y:S05]  /*0890*/  @!P0 BRA `(.L_x_3232) ;  /* 0xfffffffc00f08947 */ /* 0x000fea000383ffff */
[----:B------:R-:W-:Y:S01]  /*08a0*/  LOP3.LUT R2, R0, 0xffffff80, RZ, 0xc0, !PT ;  /* 0xffffff8000027812 */ /* 0x000fe200078ec0ff */
[----:B------:R-:W0:Y:S03]  /*08b0*/  S2UR UR40, SR_CTAID.X ;  /* 0x00000000002879c3 */ /* 0x000e260000002500 */
[----:B------:R-:W-:-:S05]  /*08c0*/  ISETP.NE.AND P0, PT, R2, 0x80, PT ;  /* 0x000000800200780c */ /* 0x000fca0003f05270 */
[----:B------:R-:W0:Y:S08]  /*08d0*/  LDC R2, c[0x0][0xc34] ;  /* 0x00030d00ff027b82 */ /* 0x000e300000000800 */
[----:B------:R-:W-:Y:S06]  /*08e0*/  @!P0 BAR.ARV 0x8, 0x100 ;  /* 0x0204000000008b1d */ /* 0x000fec0000002000 */
[----:B------:R-:W-:-:S13]  /*08f0*/  ISETP.GE.U32.AND P0, PT, R0, 0x100, PT ;  /* 0x000001000000780c */ /* 0x000fda0003f06070 */
[----:B------:R-:W-:Y:S06]  /*0900*/  @P0 BAR.ARV 0xf, 0x100 ;  /* 0x03c4000000000b1d */ /* 0x000fec0000002000 */
[----:B0-----:R-:W-:-:S13]  /*0910*/  ISETP.LE.AND P0, PT, R2, UR40, PT ;  /* 0x0000002802007c0c */ /* 0x001fda000bf03270 */
[----:B------:R-:W-:Y:S05]  /*0920*/  @P0 EXIT ;  /* 0x000000000000094d */ /* 0x000fea0003800000 */
[----:B------:R-:W-:Y:S01]  /*0930*/  VIADD R0, R0, 0xffffff80 ;  /* 0xffffff8000007836 */ /* 0x000fe20000000000 */
[----:B------:R-:W0:Y:S01]  /*0940*/  S2UR UR39, SR_CgaCtaId ;  /* 0x00000000002779c3 */ /* 0x000e220000008800 */
[----:B------:R-:W-:Y:S01]  /*0950*/  UMOV UR42, 0x400 ;  /* 0x00000400002a7882 */ /* 0x000fe20000000000 */
[----:B------:R-:W-:Y:S01]  /*0960*/  IMAD.MOV.U32 R23, RZ, RZ, 0x20 ;  /* 0x00000020ff177424 */ /* 0x000fe200078e00ff */
[----:B------:R-:W-:Y:S01]  /*0970*/  ULOP3.LUT UR41, UR38, 0x1, URZ, 0xfc, !UPT ;  /* 0x0000000126297892 */ /* 0x000fe2000f8efc3f */
[----:B------:R-:W-:Y:S01]  /*0980*/  SHF.R.S32.HI R3, RZ, 0x1f, R0 ;  /* 0x0000001fff037819 */ /* 0x000fe20000011400 */
[----:B------:R-:W-:Y:S01]  /*0990*/  UMOV UR36, URZ ;  /* 0x0000003f00247c82 */ /* 0x000fe20008000000 */
[----:B------:R-:W-:Y:S01]  /*09a0*/  UMOV UR37, URZ ;  /* 0x0000003f00257c82 */ /* 0x000fe20008000000 */
[----:B------:R-:W-:Y:S01]  /*09b0*/  UMOV UR47, URZ ;  /* 0x0000003f002f7c82 */ /* 0x000fe20008000000 */
[CC--:B------:R-:W-:Y:S02]  /*09c0*/  LEA.HI R2, R3.reuse, R0.reuse, RZ, 0x4 ;  /* 0x0000000003027211 */ /* 0x0c0fe400078f20ff */
[----:B------:R-:W-:-:S02]  /*09d0*/  LEA.HI R4, R3, R0, RZ, 0x5 ;  /* 0x0000000003047211 */ /* 0x000fc400078f28ff */
[----:B------:R-:W-:Y:S02]  /*09e0*/  SHF.R.S32.HI R9, RZ, 0x4, R2 ;  /* 0x00000004ff097819 */ /* 0x000fe40000011402 */
[CC--:B------:R-:W-:Y:S02]  /*09f0*/  LEA.HI R5, R3.reuse, R0.reuse, RZ, 0x7 ;  /* 0x0000000003057211 */ /* 0x0c0fe400078f38ff */
[C---:B------:R-:W-:Y:S02]  /*0a00*/  LOP3.LUT R7, R2.reuse, 0xfffffff0, RZ, 0xc0, !PT ;  /* 0xfffffff002077812 */ /* 0x040fe400078ec0ff */
[----:B------:R-:W-:Y:S02]  /*0a10*/  SHF.R.S32.HI R11, RZ, 0x5, R4 ;  /* 0x00000005ff0b7819 */ /* 0x000fe40000011404 */
[----:B------:R-:W-:Y:S01]  /*0a20*/  LEA.HI R2, R2, R9, RZ, 0x1 ;  /* 0x0000000902027211 */ /* 0x000fe200078f08ff */
[----:B------:R-:W-:Y:S01]  /*0a30*/  IMAD.IADD R7, R0, 0x1, -R7 ;  /* 0x0000000100077824 */ /* 0x000fe200078e0a07 */
[----:B------:R-:W-:-:S02]  /*0a40*/  LEA.HI R6, R3, R0, RZ, 0x2 ;  /* 0x0000000003067211 */ /* 0x000fc400078f10ff */
[----:B------:R-:W-:Y:S01]  /*0a50*/  LEA.HI R211, R3, R0, RZ, 0x3 ;  /* 0x0000000003d37211 */ /* 0x000fe200078f18ff */
[----:B0-----:R-:W-:Y:S01]  /*0a60*/  ULEA UR42, UR39, UR42, 0x18 ;  /* 0x0000002a272a7291 */ /* 0x001fe2000f8ec03f */
[----:B------:R-:W-:Y:S02]  /*0a70*/  SHF.R.S32.HI R4, RZ, 0x1f, R4 ;  /* 0x0000001fff047819 */ /* 0x000fe40000011404 */
[----:B------:R-:W-:Y:S02]  /*0a80*/  LOP3.LUT R3, R5, 0xffffff80, RZ, 0xc0, !PT ;  /* 0xffffff8005037812 */ /* 0x000fe400078ec0ff */
[----:B------:R-:W-:Y:S02]  /*0a90*/  LOP3.LUT R2, R2, 0x1ffffffe, RZ, 0xc0, !PT ;  /* 0x1ffffffe02027812 */ /* 0x000fe400078ec0ff */
[----:B------:R-:W-:Y:S01]  /*0aa0*/  LEA.HI R4, R4, R11, RZ, 0x2 ;  /* 0x0000000b04047211 */ /* 0x000fe200078f10ff */
[----:B------:R-:W-:Y:S01]  /*0ab0*/  IMAD.IADD R3, R0, 0x1, -R3 ;  /* 0x0000000100037824 */ /* 0x000fe200078e0a03 */
[----:B------:R-:W-:Y:S01]  /*0ac0*/  LOP3.LUT R209, R211, 0xfffffff8, RZ, 0xc0, !PT ;  /* 0xfffffff8d3d17812 */ /* 0x000fe200078ec0ff */
[----:B------:R-:W-:Y:S01]  /*0ad0*/  IMAD.IADD R9, R9, 0x1, -R2 ;  /* 0x0000000109097824 */ /* 0x000fe200078e0a02 */
[----:B------:R-:W-:-:S02]  /*0ae0*/  LOP3.LUT R13, R6, 0xfffffffc, RZ, 0xc0, !PT ;  /* 0xfffffffc060d7812 */ /* 0x000fc400078ec0ff */
[----:B------:R-:W-:Y:S01]  /*0af0*/  SHF.R.S32.HI R210, RZ, 0x7, R5 ;  /* 0x00000007ffd27819 */ /* 0x000fe20000011405 */
[----:B------:R-:W-:Y:S01]  /*0b00*/  IMAD.IADD R209, R0, 0x1, -R209 ;  /* 0x0000000100d17824 */ /* 0x000fe200078e0ad1 */
[----:B------:R-:W-:Y:S01]  /*0b10*/  LOP3.LUT R4, R4, 0x3ffffc, RZ, 0xc0, !PT ;  /* 0x003ffffc04047812 */ /* 0x000fe200078ec0ff */
[----:B------:R-:W-:Y:S01]  /*0b20*/  IMAD.SHL.U32 R9, R9, 0x8, RZ ;  /* 0x0000000809097824 */ /* 0x000fe200078e00ff */
[--C-:B------:R-:W-:Y:S01]  /*0b30*/  SHF.R.S32.HI R2, RZ, 0x1f, R7.reuse ;  /* 0x0000001fff027819 */ /* 0x100fe20000011407 */
[----:B------:R-:W-:Y:S01]  /*0b40*/  IMAD R15, R210, 0x100, R7 ;  /* 0x00000100d20f7824 */ /* 0x000fe200078e0207 */
[----:B------:R-:W-:Y:S01]  /*0b50*/  IADD3 R13, R0, -R13, RZ ;  /* 0x8000000d000d7210 */ /* 0x000fe20007ffe0ff */
[----:B------:R-:W-:Y:S01]  /*0b60*/  IMAD.IADD R8, R11, 0x1, -R4 ;  /* 0x000000010b087824 */ /* 0x000fe200078e0a04 */
[----:B------:R-:W-:Y:S01]  /*0b70*/  SHF.R.S32.HI R0, RZ, 0x1f, R3 ;  /* 0x0000001fff007819 */ /* 0x000fe20000011403 */
[----:B------:R-:W-:Y:S01]  /*0b80*/  IMAD.SHL.U32 R16, R209, 0x8, RZ ;  /* 0x00000008d1107824 */ /* 0x000fe200078e00ff */
[----:B------:R-:W-:-:S02]  /*0b90*/  LEA.HI R6, R2, R7, RZ, 0x3 ;  /* 0x0000000702067211 */ /* 0x000fc400078f18ff */
[----:B------:R-:W-:Y:S01]  /*0ba0*/  LEA.HI R2, R0, R3, RZ, 0x2 ;  /* 0x0000000300027211 */ /* 0x000fe200078f10ff */
[----:B------:R-:W-:Y:S01]  /*0bb0*/  VIADD R188, R16, 0x80 ;  /* 0x0000008010bc7836 */ /* 0x000fe20000000000 */
[----:B------:R-:W-:Y:S01]  /*0bc0*/  LOP3.LUT R4, R6, 0xfffffff8, RZ, 0xc0, !PT ;  /* 0xfffffff806047812 */ /* 0x000fe200078ec0ff */
[----:B------:R-:W-:Y:S01]  /*0bd0*/  VIADD R187, R16, 0xc0 ;  /* 0x000000c010bb7836 */ /* 0x000fe20000000000 */
[----:B------:R-:W-:Y:S01]  /*0be0*/  LEA R12, R8, R15, 0x4 ;  /* 0x0000000f080c7211 */ /* 0x000fe200078e20ff */
[----:B------:R-:W-:Y:S01]  /*0bf0*/  VIADD R186, R16, 0x100 ;  /* 0x0000010010ba7836 */ /* 0x000fe20000000000 */
[----:B------:R-:W-:Y:S01]  /*0c00*/  LOP3.LUT R8, R2, 0x7ffffffc, RZ, 0xc0, !PT ;  /* 0x7ffffffc02087812 */ /* 0x000fe200078ec0ff */
[----:B------:R-:W-:Y:S01]  /*0c10*/  IMAD.IADD R7, R7, 0x1, -R4 ;  /* 0x0000000107077824 */ /* 0x000fe200078e0a04 */
[----:B------:R-:W-:Y:S01]  /*0c20*/  LEA.HI R4, R0, R3, RZ, 0x5 ;  /* 0x0000000300047211 */ /* 0x000fe200078f28ff */
[----:B------:R-:W-:Y:S01]  /*0c30*/  IMAD.U32 R215, R12, 0x40, R9 ;  /* 0x000000400cd77824 */ /* 0x000fe200078e0009 */
[----:B------:R-:W-:Y:S01]  /*0c40*/  SHF.R.S32.HI R0, RZ, 0x2, R2 ;  /* 0x00000002ff007819 */ /* 0x000fe20000011402 */
[----:B------:R-:W-:Y:S01]  /*0c50*/  IMAD.IADD R17, R3, 0x1, -R8 ;  /* 0x0000000103117824 */ /* 0x000fe200078e0a08 */
[----:B------:R-:W-:Y:S01]  /*0c60*/  SHF.R.S32.HI R3, RZ, 0x1f, R2 ;  /* 0x0000001fff037819 */ /* 0x000fe20000011402 */
[----:B------:R-:W-:Y:S01]  /*0c70*/  IMAD.SHL.U32 R2, R7, 0x40, RZ ;  /* 0x0000004007027824 */ /* 0x000fe200078e00ff */
[----:B------:R-:W-:Y:S01]  /*0c80*/  SHF.L.U32 R6, R6, 0x6, RZ ;  /* 0x0000000606067819 */ /* 0x000fe200000006ff */
[C---:B------:R-:W-:Y:S01]  /*0c90*/  VIADD R185, R16.reuse, 0x140 ;  /* 0x0000014010b97836 */ /* 0x040fe20000000000 */
[----:B------:R-:W-:Y:S01]  /*0ca0*/  LEA.HI R3, R3, R0, RZ, 0x3 ;  /* 0x0000000003037211 */ /* 0x000fe200078f18ff */
[----:B------:R-:W-:Y:S01]  /*0cb0*/  VIADD R212, R16, 0x1c0 ;  /* 0x000001c010d47836 */ /* 0x000fe20000000000 */
[----:B------:R-:W-:Y:S01]  /*0cc0*/  LOP3.LUT R2, R2, 0x1c0, RZ, 0xc0, !PT ;  /* 0x000001c002027812 */ /* 0x000fe200078ec0ff */
[----:B------:R-:W-:Y:S01]  /*0cd0*/  IMAD.SHL.U32 R17, R17, 0x2, RZ ;  /* 0x0000000211117824 */ /* 0x000fe200078e00ff */
[----:B------:R-:W-:-:S02]  /*0ce0*/  LOP3.LUT R6, R6, 0x7ffffe00, RZ, 0xc0, !PT ;  /* 0x7ffffe0006067812 */ /* 0x000fc400078ec0ff */
[----:B------:R-:W-:Y:S02]  /*0cf0*/  LOP3.LUT R9, R2, 0x8, R9, 0xf8, !PT ;  /* 0x0000000802097812 */ /* 0x000fe400078ef809 */
[----:B------:R-:W-:Y:S01]  /*0d00*/  SHF.R.U32.HI R8, RZ, 0x3, R2 ;  /* 0x00000003ff087819 */ /* 0x000fe20000011602 */
[----:B------:R-:W-:Y:S01]  /*0d10*/  IMAD R6, R11, 0x400, R6 ;  /* 0x000004000b067824 */ /* 0x000fe200078e0206 */
[----:B------:R-:W-:Y:S02]  /*0d20*/  R2P PR, R7, 0x6 ;  /* 0x0000000607007804 */ /* 0x000fe40000000000 */
[----:B------:R-:W-:Y:S02]  /*0d30*/  LOP3.LUT R9, R9, R8, RZ, 0x3c, !PT ;  /* 0x0000000809097212 */ /* 0x000fe400078e3cff */
[----:B------:R-:W-:Y:S02]  /*0d40*/  LOP3.LUT R3, R3, 0xfffffff8, RZ, 0xc0, !PT ;  /* 0xfffffff803037812 */ /* 0x000fe400078ec0ff */
[----:B------:R-:W-:Y:S01]  /*0d50*/  LEA.HI R10, R13, R13, RZ, 0x1 ;  /* 0x0000000d0d0a7211 */ /* 0x000fe200078f08ff */
[----:B------:R-:W-:Y:S01]  /*0d60*/  IMAD.IADD R6, R6, 0x1, R9 ;  /* 0x0000000106067824 */ /* 0x000fe200078e0209 */
[----:B------:R-:W-:Y:S01]  /*0d70*/  LEA.HI R5, R5, R210, RZ, 0x1 ;  /* 0x000000d205057211 */ /* 0x000fe200078f08ff */
[----:B------:R-:W-:Y:S01]  /*0d80*/  IMAD.IADD R3, R0, 0x1, -R3 ;  /* 0x0000000100037824 */ /* 0x000fe200078e0a03 */
[----:B------:R-:W-:-:S02]  /*0d90*/  LOP3.LUT R10, R10, 0x1ffffffe, RZ, 0xc0, !PT ;  /* 0x1ffffffe0a0a7812 */ /* 0x000fc400078ec0ff */
[----:B------:R-:W-:Y:S02]  /*0da0*/  LEA R22, R6, UR42, 0x1 ;  /* 0x0000002a06167c11 */ /* 0x000fe4000f8e08ff */
[----:B------:R-:W-:Y:S01]  /*0db0*/  SHF.R.S32.HI R2, RZ, 0x5, R4 ;  /* 0x00000005ff027819 */ /* 0x000fe20000011404 */
[----:B------:R-:W-:Y:S01]  /*0dc0*/  IMAD.IADD R13, R13, 0x1, -R10 ;  /* 0x000000010d0d7824 */ /* 0x000fe200078e0a0a */
[----:B------:R-:W-:Y:S01]  /*0dd0*/  LOP3.LUT R5, R5, 0xfffffe, RZ, 0xc0, !PT ;  /* 0x00fffffe05057812 */ /* 0x000fe200078ec0ff */
[C---:B------:R-:W-:Y:S01]  /*0de0*/  VIADD R184, R22.reuse, 0x26800 ;  /* 0x0002680016b87836 */ /* 0x040fe20000000000 */
[----:B------:R-:W-:Y:S01]  /*0df0*/  SEL R23, R23, 0xffffffe0, !P1 ;  /* 0xffffffe017177807 */ /* 0x000fe20004800000 */
[----:B------:R-:W-:Y:S01]  /*0e00*/  VIADD R19, R22, 0x26840 ;  /* 0x0002684016137836 */ /* 0x000fe20000000000 */
[----:B------:R-:W-:Y:S01]  /*0e10*/  LEA R2, R2, R3, 0x4 ;  /* 0x0000000302027211 */ /* 0x000fe200078e20ff */
[----:B------:R-:W-:Y:S01]  /*0e20*/  IMAD.IADD R5, R210, 0x1, -R5 ;  /* 0x00000001d2057824 */ /* 0x000fe200078e0a05 */
[C---:B------:R-:W-:Y:S01]  /*0e30*/  @P2 IADD3 R19, R184.reuse, -0x40, RZ ;  /* 0xffffffc0b8132810 */ /* 0x040fe20007ffe0ff */
[----:B------:R-:W-:Y:S01]  /*0e40*/  IMAD.IADD R184, R184, 0x1, R23 ;  /* 0x00000001b8b87824 */ /* 0x000fe200078e0217 */
[C---:B------:R-:W-:Y:S01]  /*0e50*/  IADD3 R189, R16.reuse, 0x40, RZ ;  /* 0x0000004010bd7810 */ /* 0x040fe20007ffe0ff */
[----:B------:R-:W-:Y:S01]  /*0e60*/  IMAD.SHL.U32 R18, R5, 0x100, RZ ;  /* 0x0000010005127824 */ /* 0x000fe200078e00ff */
[----:B------:R-:W-:Y:S01]  /*0e70*/  IADD3 R213, R16, 0x180, RZ ;  /* 0x0000018010d57810 */ /* 0x000fe20007ffe0ff */
[----:B------:R-:W-:Y:S01]  /*0e80*/  IMAD R214, R13, 0x8, R2 ;  /* 0x000000080dd67824 */ /* 0x000fe200078e0202 */
[----:B------:R-:W-:Y:S01]  /*0e90*/  SHF.R.S32.HI R211, RZ, 0x3, R211 ;  /* 0x00000003ffd37819 */ /* 0x000fe200000114d3 */
[----:B------:R-:W-:Y:S01]  /*0ea0*/  IMAD.IADD R23, R23, 0x1, R19 ;  /* 0x0000000117177824 */ /* 0x000fe200078e0213 */
[----:B------:R-:W-:-:S02]  /*0eb0*/  SHF.R.S32.HI R222, RZ, 0x1f, R189 ;  /* 0x0000001fffde7819 */ /* 0x000fc400000114bd */
[----:B------:R-:W-:Y:S02]  /*0ec0*/  SHF.R.S32.HI R221, RZ, 0x1f, R188 ;  /* 0x0000001fffdd7819 */ /* 0x000fe400000114bc */
[----:B------:R-:W-:Y:S02]  /*0ed0*/  SHF.R.S32.HI R220, RZ, 0x1f, R187 ;  /* 0x0000001fffdc7819 */ /* 0x000fe400000114bb */
[----:B------:R-:W-:Y:S02]  /*0ee0*/  SHF.R.S32.HI R219, RZ, 0x1f, R186 ;  /* 0x0000001fffdb7819 */ /* 0x000fe400000114ba */
[----:B------:R-:W-:Y:S02]  /*0ef0*/  SHF.R.S32.HI R218, RZ, 0x1f, R185 ;  /* 0x0000001fffda7819 */ /* 0x000fe400000114b9 */
[----:B------:R-:W-:Y:S02]  /*0f00*/  SHF.R.S32.HI R217, RZ, 0x1f, R213 ;  /* 0x0000001fffd97819 */ /* 0x000fe400000114d5 */
[----:B------:R-:W-:-:S07]  /*0f10*/  SHF.R.S32.HI R216, RZ, 0x1f, R212 ;  /* 0x0000001fffd87819 */ /* 0x000fce00000114d4 */
.L_x_3274:
[----:B------:R-:W-:Y:S01]  /*0f20*/  ULDC UR4, c[0x0][0xc38] ;  /* 0x00030e0000047ab9 */ /* 0x000fe20000000800 */
[----:B------:R-:W-:Y:S01]  /*0f30*/  ULDC UR49, c[0x0][0x424] ;  /* 0x0001090000317ab9 */ /* 0x000fe20000000800 */
[----:B------:R-:W-:Y:S01]  /*0f40*/  UISETP.NE.AND UP1, UPT, UR4, 0x1, UPT ;  /* 0x000000010400788c */ /* 0x000fe2000bf25270 */
[----:B------:R-:W-:Y:S02]  /*0f50*/  ULDC UR6, c[0x0][0x2f0] ;  /* 0x0000bc0000067ab9 */ /* 0x000fe40000000800 */
[----:B------:R-:W-:Y:S01]  /*0f60*/  ULDC.64 UR4, c[0x0][0x418] ;  /* 0x0001060000047ab9 */ /* 0x000fe20000000a00 */
[----:B------:R-:W-:Y:S01]  /*0f70*/  UMOV UR43, UR40 ;  /* 0x00000028002b7c82 */ /* 0x000fe20008000000 */
[----:B------:R-:W-:Y:S01]  /*0f80*/  UISETP.NE.U32.AND UP0, UPT, UR4, URZ, UPT ;  /* 0x0000003f0400728c */ /* 0x000fe2000bf05070 */
[----:B------:R-:W-:Y:S02]  /*0f90*/  UMOV UR45, UR40 ;  /* 0x00000028002d7c82 */ /* 0x000fe40008000000 */
[----:B------:R-:W-:Y:S01]  /*0fa0*/  ULDC UR4, c[0x0][0xc44] ;  /* 0x0003110000047ab9 */ /* 0x000fe20000000800 */
[----:B------:R-:W-:-:S02]  /*0fb0*/  UISETP.NE.AND.EX UP0, UPT, UR5, URZ, UPT, UP0 ;  /* 0x0000003f0500728c */ /* 0x000fc4000bf05300 */
[----:B------:R-:W-:Y:S02]  /*0fc0*/  UISETP.NE.AND UP2, UPT, UR4, 0x1, UPT ;  /* 0x000000010400788c */ /* 0x000fe4000bf45270 */
[----:B------:R-:W-:Y:S01]  /*0fd0*/  USEL UR49, UR49, 0x1, UP0 ;  /* 0x0000000131317887 */ /* 0x000fe20008000000 */
[----:B------:R-:W-:Y:S01]  /*0fe0*/  @UP1 ULDC UR4, c[0x0][0xc3c] ;  /* 0x00030f0000041ab9 */ /* 0x000fe20000000800 */
[----:B------:R-:W-:Y:S02]  /*0ff0*/  UISETP.NE.AND UP0, UPT, UR46, 0x1, UPT ;  /* 0x000000012e00788c */ /* 0x000fe4000bf05270 */
[----:B------:R-:W-:Y:S02]  /*1000*/  UIMAD.WIDE.U32 UR4, UR40, UR4, URZ ;  /* 0x00000004280472a5 */ /* 0x000fe4000f8e003f */
[----:B------:R-:W-:Y:S02]  /*1010*/  UIMAD UR49, UR49, UR6, URZ ;  /* 0x00000006313172a4 */ /* 0x000fe4000f8e023f */
[----:B------:R-:W-:Y:S01]  /*1020*/  PLOP3.LUT P0, PT, PT, PT, UP0, 0x80, 0x0 ;  /* 0x000000000000781c */ /* 0x000fe20003f0f008 */
[----:B------:R-:W-:Y:S01]  /*1030*/  @UP1 ULDC UR6, c[0x0][0xc40] ;  /* 0x0003100000061ab9 */ /* 0x000fe20000000800 */
[----:B------:R-:W-:Y:S01]  /*1040*/  @UP2 ULDC.64 UR8, c[0x0][0xc48] ;  /* 0x0003120000082ab9 */ /* 0x000fe20000000a00 */
[----:B------:R-:W-:-:S02]  /*1050*/  @UP1 USHF.R.U32.HI UR43, URZ, UR6, UR5 ;  /* 0x000000063f2b1299 */ /* 0x000fc40008011605 */
[----:B------:R-:W-:Y:S02]  /*1060*/  UIADD3 UR6, UR49, 0x3f, URZ ;  /* 0x0000003f31067890 */ /* 0x000fe4000fffe03f */
[----:B------:R-:W-:Y:S02]  /*1070*/  UIMAD.WIDE.U32 UR4, UR43, UR8, URZ ;  /* 0x000000082b0472a5 */ /* 0x000fe4000f8e003f */
[----:B------:R-:W-:Y:S01]  /*1080*/  USHF.R.S32.HI UR7, URZ, 0x1f, UR6 ;  /* 0x0000001f3f077899 */ /* 0x000fe20008011406 */
[----:B------:R-:W-:Y:S01]  /*1090*/  UMOV UR44, UR43 ;  /* 0x0000002b002c7c82 */ /* 0x000fe20008000000 */
[----:B------:R-:W-:Y:S02]  /*10a0*/  @UP2 USHF.R.U32.HI UR44, URZ, UR9, UR5 ;  /* 0x000000093f2c2299 */ /* 0x000fe40008011605 */
[----:B------:R-:W-:-:S04]  /*10b0*/  ULEA.HI UR7, UR7, UR6, URZ, 0x6 ;  /* 0x0000000607077291 */ /* 0x000fc8000f8f303f */
[----:B------:R-:W-:Y:S01]  /*10c0*/  USHF.R.S32.HI UR48, URZ, 0x6, UR7 ;  /* 0x000000063f307899 */ /* 0x000fe20008011407 */
[----:B0123-5:R-:W-:Y:S11]  /*10d0*/  @!P0 BRA `(.L_x_3233) ;  /* 0x0000001800388947 */ /* 0x02fff60003800000 */
[----:B------:R-:W0:Y:S01]  /*10e0*/  SHFL.IDX PT, R0, R210, RZ, 0x1f ;  /* 0x00001fffd2007589 */ /* 0x000e2200000e0000 */
[----:B------:R-:W-:-:S06]  /*10f0*/  UISETP.NE.AND UP0, UPT, UR41, 0x3, UPT ;  /* 0x000000032900788c */ /* 0x000fcc000bf05270 */
[----:B------:R-:W-:Y:S02]  /*1100*/  PLOP3.LUT P0, PT, PT, PT, UP0, 0x80, 0x0 ;  /* 0x000000000000781c */ /* 0x000fe40003f0f008 */
[----:B0-----:R-:W-:-:S13]  /*1110*/  R2UR UR4, R0 ;  /* 0x00000000000472ca */ /* 0x001fda00000e0000 */
[----:B------:R-:W-:-:S04]  /*1120*/  ULEA.HI UR5, UR4, UR4, URZ, 0x1 ;  /* 0x0000000404057291 */ /* 0x000fc8000f8f083f */
[----:B------:R-:W-:-:S04]  /*1130*/  ULOP3.LUT UR5, UR5, 0x1fffe, URZ, 0xc0, !UPT ;  /* 0x0001fffe05057892 */ /* 0x000fc8000f8ec03f */
[----:B------:R-:W-:-:S04]  /*1140*/  UIADD3 UR5, UR4, -UR5, URZ ;  /* 0x8000000504057290 */ /* 0x000fc8000fffe03f */
[----:B------:R-:W-:-:S04]  /*1150*/  ULEA UR5, UR5, UR42, 0xf ;  /* 0x0000002a05057291 */ /* 0x000fc8000f8e783f */
[----:B------:R-:W-:-:S04]  /*1160*/  UIADD3 UR5, UR5, 0x400, URZ ;  /* 0x0000040005057890 */ /* 0x000fc8000fffe03f */
[----:B------:R-:W-:-:S04]  /*1170*/  USHF.R.U32.HI UR5, URZ, 0x4, UR5 ;  /* 0x000000043f057899 */ /* 0x000fc80008011605 */
[----:B------:R-:W-:-:S04]  /*1180*/  ULOP3.LUT UR5, UR5, 0x3fff, URZ, 0xc0, !UPT ;  /* 0x00003fff05057892 */ /* 0x000fc8000f8ec03f */
[----:B------:R-:W-:Y:S01]  /*1190*/  ULOP3.LUT UR20, UR5, 0x2000000, URZ, 0xfc, !UPT ;  /* 0x0200000005147892 */ /* 0x000fe2000f8efc3f */
[----:B------:R-:W-:Y:S11]  /*11a0*/  @!P0 BRA `(.L_x_3234) ;  /* 0x0000000000048947 */ /* 0x000ff60003800000 */
[----:B------:R-:W-:Y:S01]  /*11b0*/  BPT.TRAP 0x1 ;  /* 0x000000040000795c */ /* 0x000fe20000300000 */
.L_x_3234:
[----:B------:R-:W-:Y:S01]  /*11c0*/  ULEA UR16, UR47, UR42, 0x3 ;  /* 0x0000002a2f107291 */ /* 0x000fe2000f8e183f */
[----:B------:R-:W-:-:S04]  /*11d0*/  MOV R0, UR37 ;  /* 0x0000002500007c02 */ /* 0x000fc80008000f00 */
[----:B------:R-:W-:-:S04]  /*11e0*/  SHF.L.U32 R0, R0, 0x1f, RZ ;  /* 0x0000001f00007819 */ /* 0x000fc800000006ff */
[----:B------:R-:W0:Y:S02]  /*11f0*/  SYNCS.PHASECHK.TRANS64.TRYWAIT P1, [UR16+0x28c50], R0 ;  /* 0x028c5000ff0075a7 */ /* 0x000e240008020150 */
[----:B0-----:R-:W-:Y:S05]  /*1200*/  @!P1 BRA `(.L_x_3235) ;  /* 0x000000b800389947 */ /* 0x001fea0003800000 */
.L_x_3324:
[----:B------:R-:W-:Y:S01]  /*1210*/  BAR.SYNC.DEFER_BLOCKING 0xe, 0x100 ;  /* 0x0384000000007b1d */ /* 0x000fe20000010000 */
[----:B------:R-:W-:Y:S02]  /*1220*/  UIADD3 UR4, UR42, 0x26800, URZ ;  /* 0x000268002a047890 */ /* 0x000fe4000fffe03f */
[----:B------:R-:W-:Y:S02]  /*1230*/  ULEA UR12, UR47, UR20, 0xc ;  /* 0x000000142f0c7291 */ /* 0x000fe4000f8e603f */
[----:B------:R-:W-:Y:S01]  /*1240*/  USHF.R.U32.HI UR4, URZ, 0x4, UR4 ;  /* 0x000000043f047899 */ /* 0x000fe20008011604 */
[----:B------:R-:W-:Y:S01]  /*1250*/  UMOV UR7, 0x40000040 ;  /* 0x4000004000077882 */ /* 0x000fe20000000000 */
[----:B------:R-:W-:Y:S02]  /*1260*/  UMOV UR5, 0x40000040 ;  /* 0x4000004000057882 */ /* 0x000fe40000000000 */
[----:B------:R-:W-:Y:S01]  /*1270*/  ULOP3.LUT UR4, UR4, 0x3fff, URZ, 0xc0, !UPT ;  /* 0x00003fff04047892 */ /* 0x000fe2000f8ec03f */
[----:B------:R-:W-:Y:S01]  /*1280*/  UMOV UR6, UR12 ;  /* 0x0000000c00067c82 */ /* 0x000fe20008000000 */
[----:B------:R-:W-:-:S02]  /*1290*/  UIADD3 UR10, UR12, 0x100, URZ ;  /* 0x000001000c0a7890 */ /* 0x000fc4000fffe03f */
[----:B------:R-:W-:Y:S01]  /*12a0*/  ULOP3.LUT UR13, UR4, 0x10000, URZ, 0xfc, !UPT ;  /* 0x00010000040d7892 */ /* 0x000fe2000f8efc3f */
[----:B------:R-:W-:Y:S01]  /*12b0*/  UMOV UR11, 0x40000040 ;  /* 0x40000040000b7882 */ /* 0x000fe20000000000 */
[----:B------:R-:W-:Y:S02]  /*12c0*/  UMOV UR9, 0x40000040 ;  /* 0x4000004000097882 */ /* 0x000fe40000000000 */
[----:B------:R-:W-:Y:S02]  /*12d0*/  UIADD3 UR8, UR13, 0x4, URZ ;  /* 0x000000040d087890 */ /* 0x000fe4000fffe03f */
[----:B------:R-:W-:Y:S01]  /*12e0*/  UIADD3 UR14, UR12, 0x180, URZ ;  /* 0x000001800c0e7890 */ /* 0x000fe2000fffe03f */
[----:B------:R-:W-:Y:S01]  /*12f0*/  UMOV UR4, UR13 ;  /* 0x0000000d00047c82 */ /* 0x000fe20008000000 */
[----:B------:R-:W-:Y:S01]  /*1300*/  UMOV UR15, 0x40000040 ;  /* 0x40000040000f7882 */ /* 0x000fe20000000000 */
[----:B------:R-:W-:-:S06]  /*1310*/  WARPGROUP.ARRIVE ;  /* 0x00000000000079c5 */ /* 0x000fcc0000000000 */
[----:B------:R-:W-:Y:S01]  /*1320*/  HGMMA.64x256x16.F32 R24, gdesc[UR4].tnspB, RZ, !UPT, gsb0 ;  /* 0x43e00000041879f0 */ /* 0x000fe2000c0008ff */
[----:B------:R-:W-:Y:S02]  /*1330*/  UIADD3 UR6, UR12, 0x80, URZ ;  /* 0x000000800c067890 */ /* 0x000fe4000fffe03f */
[----:B------:R-:W-:Y:S01]  /*1340*/  UIADD3 UR4, UR13, 0x2, URZ ;  /* 0x000000020d047890 */ /* 0x000fe2000fffe03f */
[----:B------:R-:W-:Y:S01]  /*1350*/  UMOV UR7, 0x40000040 ;  /* 0x4000004000077882 */ /* 0x000fe20000000000 */
[----:B------:R-:W-:Y:S01]  /*1360*/  UMOV UR5, 0x40000040 ;  /* 0x4000004000057882 */ /* 0x000fe20000000000 */
[----:B------:R-:W-:-:S03]  /*1370*/  UIADD3 UR12, UR13, 0x6, URZ ;  /* 0x000000060d0c7890 */ /* 0x000fc6000fffe03f */
[----:B------:R-:W-:Y:S01]  /*1380*/  UMOV UR13, 0x40000040 ;  /* 0x40000040000d7882 */ /* 0x000fe20000000000 */
[----:B------:R-:W-:Y:S02]  /*1390*/  WARPGROUP.DEPBAR.LE gsb0, 0x0 ;  /* 0x00008000000079c5 */ /* 0x000fe40000010000 */
[----:B------:R-:W-:-:S15]  /*13a0*/  WARPGROUP.ARRIVE ;  /* 0x00000000000079c5 */ /* 0x000fde0000000000 */
[----:B------:R-:W-:-:S01]  /*13b0*/  NOP ;  /* 0x0000000000007918 */ /* 0x000fc20000000000 */
[----:B------:R-:W-:Y:S03]  /*13c0*/  HGMMA.64x256x16.F32 R24, gdesc[UR4].tnspB, R24, gsb0 ;  /* 0x43e00000041879f0 */ /* 0x000fe60008000818 */
[----:B------:R-:W-:Y:S02]  /*13d0*/  WARPGROUP.DEPBAR.LE gsb0, 0x0 ;  /* 0x00008000000079c5 */ /* 0x000fe40000010000 */
[----:B------:R-:W-:-:S15]  /*13e0*/  WARPGROUP.ARRIVE ;  /* 0x00000000000079c5 */ /* 0x000fde0000000000 */
[----:B------:R-:W-:-:S08]  /*13f0*/  NOP ;  /* 0x0000000000007918 */ /* 0x000fd00000000000 */
[----:B------:R-:W-:Y:S03]  /*1400*/  HGMMA.64x256x16.F32 R24, gdesc[UR8].tnspB, R24, gsb0 ;  /* 0x43e00000081879f0 */ /* 0x000fe60008000818 */
[----:B------:R-:W-:Y:S02]  /*1410*/  WARPGROUP.DEPBAR.LE gsb0, 0x0 ;  /* 0x00008000000079c5 */ /* 0x000fe40000010000 */
[----:B------:R-:W-:-:S15]  /*1420*/  WARPGROUP.ARRIVE ;  /* 0x00000000000079c5 */ /* 0x000fde0000000000 */
[----:B------:R-:W-:-:S08]  /*1430*/  NOP ;  /* 0x0000000000007918 */ /* 0x000fd00000000000 */
[----:B------:R-:W-:Y:S03]  /*1440*/  HGMMA.64x256x16.F32 R24, gdesc[UR12].tnspB, R24, gsb0 ;  /* 0x43e000000c1879f0 */ /* 0x000fe60008000818 */
[----:B------:R-:W-:Y:S02]  /*1450*/  WARPGROUP.DEPBAR.LE gsb0, 0x0 ;  /* 0x00008000000079c5 */ /* 0x000fe40000010000 */
[----:B------:R-:W-:Y:S06]  /*1460*/  BAR.ARV 0xf, 0x100 ;  /* 0x03c4000000007b1d */ /* 0x000fec0000002000 */
[----:B------:R-:W-:Y:S05]  /*1470*/  @!P0 BRA `(.L_x_3236) ;  /* 0x0000000000048947 */ /* 0x000fea0003800000 */
[----:B------:R-:W-:Y:S01]  /*1480*/  BPT.TRAP 0x1 ;  /* 0x000000040000795c */ /* 0x000fe20000300000 */
.L_x_3236:
[----:B------:R-:W-:Y:S02]  /*1490*/  UISETP.GE.AND UP0, UPT, UR49, 0x41, UPT ;  /* 0x000000413100788c */ /* 0x000fe4000bf06270 */
[----:B------:R-:W-:-:S04]  /*14a0*/  UIADD3 UR6, UR16, 0x28c60, URZ ;  /* 0x00028c6010067890 */ /* 0x000fc8000fffe03f */
[----:B------:R-:W-:Y:S01]  /*14b0*/  PLOP3.LUT P1, PT, PT, PT, UP0, 0x80, 0x0 ;  /* 0x000000000000781c */ /* 0x000fe20003f2f008 */
[----:B------:R-:W-:-:S09]  /*14c0*/  UPRMT UR6, UR39, 0x654, UR6 ;  /* 0x0000065427067896 */ /* 0x000fd20008000006 */
[----:B------:R-:W-:Y:S03]  /*14d0*/  SYNCS.ARRIVE.TRANS64.RED.A1T0 RZ, [UR6], RZ ;  /* 0x000000ffffff79a7 */ /* 0x000fe60008100406 */
[----:B------:R-:W-:Y:S05]  /*14e0*/  @!P1 BRA `(.L_x_3237) ;  /* 0x0000000800f89947 */ /* 0x000fea0003800000 */
[----:B------:R-:W-:-:S06]  /*14f0*/  UIADD3 UR48, UR48, -0x2, URZ ;  /* 0xfffffffe30307890 */ /* 0x000fcc000fffe03f */
[----:B0-----:R-:W-:-:S07]  /*1500*/  IMAD.U32 R0, RZ, RZ, UR48 ;  /* 0x00000030ff007e24 */ /* 0x001fce000f8e00ff */
.L_x_3243:
[----:B------:R-:W-:Y:S01]  /*1510*/  BAR.SYNC.DEFER_BLOCKING 0xe, 0x100 ;  /* 0x0384000000007b1d */ /* 0x000fe20000010000 */
[----:B01----:R-:W-:Y:S01]  /*1520*/  IMAD.U32 R3, RZ, RZ, UR47 ;  /* 0x0000002fff037e24 */ /* 0x003fe2000f8e00ff */
[----:B------:R-:W-:-:S03]  /*1530*/  UIADD3 UR47, UR47, 0x1, URZ ;  /* 0x000000012f2f7890 */ /* 0x000fc6000fffe03f */
[----:B------:R-:W-:Y:S01]  /*1540*/  IMAD R3, R3, 0x40, R2 ;  /* 0x0000004003037824 */ /* 0x000fe200078e0202 */
[----:B------:R-:W-:-:S04]  /*1550*/  UISETP.NE.AND UP0, UPT, UR47, 0x2, UPT ;  /* 0x000000022f00788c */ /* 0x000fc8000bf05270 */
[----:B------:R-:W-:Y:S01]  /*1560*/  LEA R3, R3, UR42, 0x2 ;  /* 0x0000002a03037c11 */ /* 0x000fe2000f8e10ff */
[----:B------:R-:W-:Y:S02]  /*1570*/  USEL UR6, URZ, 0x1, UP0 ;  /* 0x000000013f067887 */ /* 0x000fe40008000000 */
[----:B------:R-:W-:Y:S02]  /*1580*/  USEL UR47, UR47, URZ, UP0 ;  /* 0x0000003f2f2f7287 */ /* 0x000fe40008000000 */
[----:B------:R-:W-:Y:S01]  /*1590*/  ULOP3.LUT UR37, UR37, UR6, URZ, 0x3c, !UPT ;  /* 0x0000000625257292 */ /* 0x000fe2000f8e3c3f */
[----:B------:R-:W0:Y:S04]  /*15a0*/  LDS R4, [R3+0x28800] ;  /* 0x0288000003047984 */ /* 0x000e280000000800 */
[----:B------:R-:W1:Y:S01]  /*15b0*/  LDS R5, [R3+0x28820] ;  /* 0x0288200003057984 */ /* 0x000e620000000800 */
[-C--:B0-----:R-:W-:Y:S01]  /*15c0*/  FMUL.FTZ R24, R24, R4.reuse ;  /* 0x0000000418187220 */ /* 0x081fe20000410000 */
        /* <DEDUP_REMOVED lines=63> */
[-C--:B-1----:R-:W-:Y:S01]  /*19c0*/  FMUL.FTZ R26, R26, R5.reuse ;  /* 0x000000051a1a7220 */ /* 0x082fe20000410000 */
        /* <DEDUP_REMOVED lines=65> */
.L_x_3238:
[----:B------:R-:W-:Y:S01]  /*1de0*/  ULEA UR6, UR47, UR42, 0x3 ;  /* 0x0000002a2f067291 */ /* 0x000fe2000f8e183f */
[----:B------:R-:W-:-:S05]  /*1df0*/  IMAD.U32 R3, RZ, RZ, UR37 ;  /* 0x00000025ff037e24 */ /* 0x000fca000f8e00ff */
[----:B------:R-:W-:-:S04]  /*1e00*/  SHF.L.U32 R3, R3, 0x1f, RZ ;  /* 0x0000001f03037819 */ /* 0x000fc800000006ff */
[----:B------:R0:W1:Y:S01]  /*1e10*/  SYNCS.PHASECHK.TRANS64.TRYWAIT P1, [UR6+0x28c50], R3 ;  /* 0x028c5003ff0075a7 */ /* 0x0000620008020146 */
[----:B------:R-:W-:Y:S05]  /*1e20*/  @!P0 BRA `(.L_x_3239) ;  /* 0x0000000000048947 */ /* 0x000fea0003800000 */
[----:B------:R-:W-:Y:S01]  /*1e30*/  BPT.TRAP 0x1 ;  /* 0x000000040000795c */ /* 0x000fe20000300000 */
.L_x_3239:
[----:B-1----:R-:W-:Y:S05]  /*1e40*/  @P1 BRA `(.L_x_3240) ;  /* 0x0000000000081947 */ /* 0x002fea0003800000 */
[----:B------:R-:W1:Y:S02]  /*1e50*/  SYNCS.PHASECHK.TRANS64.TRYWAIT P1, [UR6+0x28c50], R3 ;  /* 0x028c5003ff0075a7 */ /* 0x000e640008020146 */
[----:B-1----:R-:W-:Y:S05]  /*1e60*/  @!P1 BRA `(.L_x_3241) ;  /* 0x000000ac00389947 */ /* 0x002fea0003800000 */
.L_x_3240:
[----:B------:R-:W-:Y:S01]  /*1e70*/  UIADD3 UR6, UR42, 0x26800, URZ ;  /* 0x000268002a067890 */ /* 0x000fe2000fffe03f */
[----:B------:R-:W-:Y:S01]  /*1e80*/  WARPGROUP.ARRIVE ;  /* 0x00000000000079c5 */ /* 0x000fe20000000000 */
[----:B------:R-:W-:Y:S02]  /*1e90*/  ULEA UR18, UR47, UR20, 0xc ;  /* 0x000000142f127291 */ /* 0x000fe4000f8e603f */
[----:B------:R-:W-:Y:S01]  /*1ea0*/  USHF.R.U32.HI UR6, URZ, 0x4, UR6 ;  /* 0x000000043f067899 */ /* 0x000fe20008011606 */
[----:B------:R-:W-:Y:S01]  /*1eb0*/  UMOV UR19, 0x40000040 ;  /* 0x4000004000137882 */ /* 0x000fe20000000000 */
[----:B------:R-:W-:Y:S02]  /*1ec0*/  UMOV UR17, 0x40000040 ;  /* 0x4000004000117882 */ /* 0x000fe40000000000 */
[----:B------:R-:W-:Y:S01]  /*1ed0*/  ULOP3.LUT UR6, UR6, 0x3fff, URZ, 0xc0, !UPT ;  /* 0x00003fff06067892 */ /* 0x000fe2000f8ec03f */
[----:B------:R-:W-:Y:S01]  /*1ee0*/  UMOV UR7, 0x40000040 ;  /* 0x4000004000077882 */ /* 0x000fe20000000000 */
[----:B------:R-:W-:-:S02]  /*1ef0*/  UIADD3 UR10, UR18, 0x100, URZ ;  /* 0x00000100120a7890 */ /* 0x000fc4000fffe03f */
[----:B------:R-:W-:Y:S02]  /*1f00*/  ULOP3.LUT UR16, UR6, 0x10000, URZ, 0xfc, !UPT ;  /* 0x0001000006107892 */ /* 0x000fe4000f8efc3f */
[----:B------:R-:W-:Y:S01]  /*1f10*/  UIADD3 UR6, UR18, 0x80, URZ ;  /* 0x0000008012067890 */ /* 0x000fe2000fffe03f */
[----:B------:R-:W-:Y:S01]  /*1f20*/  UMOV UR11, 0x40000040 ;  /* 0x40000040000b7882 */ /* 0x000fe20000000000 */
[----:B------:R-:W-:Y:S01]  /*1f30*/  UIADD3 UR14, UR18, 0x180, URZ ;  /* 0x00000180120e7890 */ /* 0x000fe2000fffe03f */
[----:B------:R-:W-:-:S04]  /*1f40*/  UMOV UR15, 0x40000040 ;  /* 0x40000040000f7882 */ /* 0x000fc80000000000 */
        /* <DEDUP_REMOVED lines=17> */
.L_x_3242:
[----:B------:R-:W-:Y:S01]  /*2060*/  ULEA UR6, UR47, UR42, 0x3 ;  /* 0x0000002a2f067291 */ /* 0x000fe2000f8e183f */
[C---:B------:R-:W-:Y:S02]  /*2070*/  ISETP.GT.AND P1, PT, R0.reuse, RZ, PT ;  /* 0x000000ff0000720c */ /* 0x040fe40003f24270 */
[----:B------:R-:W-:Y:S01]  /*2080*/  IADD3 R0, R0, -0x1, RZ ;  /* 0xffffffff00007810 */ /* 0x000fe20007ffe0ff */
[----:B------:R-:W-:-:S04]  /*2090*/  UIADD3 UR6, UR6, 0x28c60, URZ ;  /* 0x00028c6006067890 */ /* 0x000fc8000fffe03f */
[----:B------:R-:W-:-:S09]  /*20a0*/  UPRMT UR6, UR39, 0x654, UR6 ;  /* 0x0000065427067896 */ /* 0x000fd20008000006 */
[----:B------:R-:W-:Y:S01]  /*20b0*/  SYNCS.ARRIVE.TRANS64.RED.A1T0 RZ, [UR6], RZ ;  /* 0x000000ffffff79a7 */ /* 0x000fe20008100406 */
[----:B------:R-:W-:Y:S05]  /*20c0*/  @P1 BRA `(.L_x_3243) ;  /* 0xfffffff400101947 */ /* 0x000fea000383ffff */
.L_x_3237:
        /* <DEDUP_REMOVED lines=10> */
[----:B------:R1:W2:Y:S02]  /*2170*/  LDS R4, [R3+0x28800] ;  /* 0x0288000003047984 */ /* 0x0002a40000000800 */
[----:B-1----:R-:W-:-:S02]  /*2180*/  IMAD.MOV.U32 R3, RZ, RZ, RZ ;  /* 0x000000ffff037224 */ /* 0x002fc400078e00ff */
        /* <DEDUP_REMOVED lines=64> */
[-C--:B--2---:R-:W-:Y:S01]  /*2590*/  FMUL.FTZ R208, R24, R4.reuse ;  /* 0x0000000418d07220 */ /* 0x084fe20000410000 */
        /* <DEDUP_REMOVED lines=63> */
[----:B------:R-:W-:Y:S01]  /*2990*/  IMAD.MOV.U32 R0, RZ, RZ, RZ ;  /* 0x000000ffff007224 */ /* 0x000fe200078e00ff */
[----:B------:R-:W-:Y:S06]  /*29a0*/  BAR.ARV 0xf, 0x100 ;  /* 0x03c4000000007b1d */ /* 0x000fec0000002000 */
[----:B------:R-:W-:Y:S05]  /*29b0*/  BRA `(.L_x_3244) ;  /* 0x0000004000947947 */ /* 0x000fea0003800000 */
.L_x_3233:
[----:B------:R-:W0:Y:S02]  /*29c0*/  SHFL.IDX PT, R0, R210, RZ, 0x1f ;  /* 0x00001fffd2007589 */ /* 0x000e2400000e0000 */
[----:B0-----:R-:W-:-:S13]  /*29d0*/  R2UR UR4, R0 ;  /* 0x00000000000472ca */ /* 0x001fda00000e0000 */
[----:B------:R-:W-:-:S04]  /*29e0*/  ULEA.HI UR5, UR4, UR4, URZ, 0x1 ;  /* 0x0000000404057291 */ /* 0x000fc8000f8f083f */
[----:B------:R-:W-:-:S04]  /*29f0*/  ULOP3.LUT UR5, UR5, 0x1fffe, URZ, 0xc0, !UPT ;  /* 0x0001fffe05057892 */ /* 0x000fc8000f8ec03f */
[----:B------:R-:W-:Y:S02]  /*2a00*/  UIADD3 UR5, UR4, -UR5, URZ ;  /* 0x8000000504057290 */ /* 0x000fe4000fffe03f */
[----:B------:R-:W-:Y:S02]  /*2a10*/  UIADD3 UR4, UR42, 0x26800, URZ ;  /* 0x000268002a047890 */ /* 0x000fe4000fffe03f */
[----:B------:R-:W-:Y:S02]  /*2a20*/  ULEA UR5, UR5, UR42, 0xf ;  /* 0x0000002a05057291 */ /* 0x000fe4000f8e783f */
[----:B------:R-:W-:Y:S02]  /*2a30*/  ULOP3.LUT UP0, URZ, UR4, 0x3ff, URZ, 0xc0, !UPT ;  /* 0x000003ff043f7892 */ /* 0x000fe4000f80c03f */
[----:B------:R-:W-:-:S04]  /*2a40*/  UIADD3 UR5, UR5, 0x400, URZ ;  /* 0x0000040005057890 */ /* 0x000fc8000fffe03f */
[----:B------:R-:W-:Y:S01]  /*2a50*/  PLOP3.LUT P0, PT, PT, PT, UP0, 0x80, 0x0 ;  /* 0x000000000000781c */ /* 0x000fe20003f0f008 */
[----:B------:R-:W-:-:S04]  /*2a60*/  USHF.R.U32.HI UR5, URZ, 0x4, UR5 ;  /* 0x000000043f057899 */ /* 0x000fc80008011605 */
[----:B------:R-:W-:-:S08]  /*2a70*/  ULOP3.LUT UR52, UR5, 0x3fff, URZ, 0xc0, !UPT ;  /* 0x00003fff05347892 */ /* 0x000fd0000f8ec03f */
        /* <DEDUP_REMOVED lines=17> */
.L_x_3245:
[----:B------:R-:W-:Y:S01]  /*2b90*/  ULEA.HI UR4, UR36, UR36, URZ, 0x1 ;  /* 0x0000002424047291 */ /* 0x000fe2000f8f083f */
[----:B------:R-:W-:-:S03]  /*2ba0*/  MOV R3, UR41 ;  /* 0x0000002900037c02 */ /* 0x000fc60008000f00 */
[----:B------:R-:W-:Y:S01]  /*2bb0*/  ULOP3.LUT UR4, UR4, 0xfffffffe, URZ, 0xc0, !UPT ;  /* 0xfffffffe04047892 */ /* 0x000fe2000f8ec03f */
[----:B------:R-:W-:-:S03]  /*2bc0*/  ISETP.NE.AND P0, PT, R3, 0x3, PT ;  /* 0x000000030300780c */ /* 0x000fc60003f05270 */
[----:B------:R-:W-:-:S06]  /*2bd0*/  UIADD3 UR4, UR36, -UR4, URZ ;  /* 0x8000000424047290 */ /* 0x000fcc000fffe03f */
[----:B------:R-:W-:-:S05]  /*2be0*/  IMAD.U32 R0, RZ, RZ, UR4 ;  /* 0x00000004ff007e24 */ /* 0x000fca000f8e00ff */
[----:B------:R-:W-:-:S04]  /*2bf0*/  SHF.L.U32 R0, R0, 0x1f, RZ ;  /* 0x0000001f00007819 */ /* 0x000fc800000006ff */
[----:B------:R-:W0:Y:S02]  /*2c00*/  SYNCS.PHASECHK.TRANS64.TRYWAIT P1, [UR42+0x28c00], R0 ;  /* 0x028c0000ff0075a7 */ /* 0x000e24000802016a */
[----:B0-----:R-:W-:Y:S05]  /*2c10*/  @!P1 BRA `(.L_x_3246) ;  /* 0x0000009c00e49947 */ /* 0x001fea0003800000 */
.L_x_3325:
[----:B------:R-:W-:Y:S05]  /*2c20*/  @!P0 BRA `(.L_x_3247) ;  /* 0x0000000000048947 */ /* 0x000fea0003800000 */
[----:B------:R-:W-:Y:S01]  /*2c30*/  BPT.TRAP 0x1 ;  /* 0x000000040000795c */ /* 0x000fe20000300000 */
.L_x_3247:
[----:B------:R-:W-:Y:S02]  /*2c40*/  IMAD.U32 R7, RZ, RZ, UR47 ;  /* 0x0000002fff077e24 */ /* 0x000fe4000f8e00ff */
[----:B------:R-:W-:-:S03]  /*2c50*/  IMAD.U32 R8, RZ, RZ, UR37 ;  /* 0x00000025ff087e24 */ /* 0x000fc6000f8e00ff */
[----:B------:R-:W-:Y:S02]  /*2c60*/  LEA R7, R7, UR42, 0x3 ;  /* 0x0000002a07077c11 */ /* 0x000fe4000f8e18ff */
[----:B------:R-:W-:-:S04]  /*2c70*/  SHF.L.U32 R8, R8, 0x1f, RZ ;  /* 0x0000001f08087819 */ /* 0x000fc800000006ff */
[----:B------:R1:W2:Y:S01]  /*2c80*/  SYNCS.PHASECHK.TRANS64.TRYWAIT P1, [R7+URZ+0x28c30], R8 ;  /* 0x028c3008070075a7 */ /* 0x0002a2000802017f */
[----:B------:R-:W-:Y:S05]  /*2c90*/  @!P0 BRA `(.L_x_3248) ;  /* 0x0000000000048947 */ /* 0x000fea0003800000 */
[----:B------:R-:W-:Y:S01]  /*2ca0*/  BPT.TRAP 0x1 ;  /* 0x000000040000795c */ /* 0x000fe20000300000 */
.L_x_3248:
[----:B--2---:R-:W-:Y:S05]  /*2cb0*/  @P1 BRA `(.L_x_3249) ;  /* 0x0000000000081947 */ /* 0x004fea0003800000 */
[----:B------:R-:W2:Y:S02]  /*2cc0*/  SYNCS.PHASECHK.TRANS64.TRYWAIT P1, [R7+URZ+0x28c30], R8 ;  /* 0x028c3008070075a7 */ /* 0x000ea4000802017f */
[----:B--2---:R-:W-:Y:S05]  /*2cd0*/  @!P1 BRA `(.L_x_3250) ;  /* 0x0000009c00cc9947 */ /* 0x004fea0003800000 */
.L_x_3249:
[----:B------:R-:W-:-:S04]  /*2ce0*/  UIADD3 UR4, UR42, 0x22400, URZ ;  /* 0x000224002a047890 */ /* 0x000fc8000fffe03f */
[----:B------:R-:W-:-:S04]  /*2cf0*/  USHF.R.U32.HI UR4, URZ, 0x4, UR4 ;  /* 0x000000043f047899 */ /* 0x000fc80008011604 */
[----:B------:R-:W-:-:S06]  /*2d00*/  ULOP3.LUT UR4, UR4, 0x3fff, URZ, 0xc0, !UPT ;  /* 0x00003fff04047892 */ /* 0x000fcc000f8ec03f */
[----:B0-----:R-:W-:Y:S01]  /*2d10*/  IMAD.U32 R0, RZ, RZ, UR4 ;  /* 0x00000004ff007e24 */ /* 0x001fe2000f8e00ff */
[----:B------:R-:W-:Y:S05]  /*2d20*/  WARPSYNC.ALL ;  /* 0x0000000000007948 */ /* 0x000fea0003800000 */
[----:B------:R-:W-:-:S04]  /*2d30*/  LOP3.LUT R0, R0, 0x10000, RZ, 0xfc, !PT ;  /* 0x0001000000007812 */ /* 0x000fc800078efcff */
[----:B------:R-:W-:Y:S01]  /*2d40*/  R2UR UR12, R0 ;  /* 0x00000000000c72ca */ /* 0x000fe200000e0000 */
[----:B------:R-:W-:Y:S01]  /*2d50*/  UIADD3 UR4, UR42, 0x20400, URZ ;  /* 0x000204002a047890 */ /* 0x000fe2000fffe03f */
[----:B------:R-:W-:Y:S01]  /*2d60*/  WARPGROUP.ARRIVE ;  /* 0x00000000000079c5 */ /* 0x000fe20000000000 */
[----:B------:R-:W-:Y:S01]  /*2d70*/  UMOV UR7, 0x40000040 ;  /* 0x4000004000077882 */ /* 0x000fe20000000000 */
[----:B------:R-:W-:Y:S01]  /*2d80*/  UMOV UR5, 0x40000040 ;  /* 0x4000004000057882 */ /* 0x000fe20000000000 */
[----:B------:R-:W-:Y:S01]  /*2d90*/  USHF.R.U32.HI UR4, URZ, 0x4, UR4 ;  /* 0x000000043f047899 */ /* 0x000fe20008011604 */
[----:B------:R-:W-:Y:S01]  /*2da0*/  UMOV UR11, 0x40000040 ;  /* 0x40000040000b7882 */ /* 0x000fe20000000000 */
[----:B------:R-:W-:Y:S02]  /*2db0*/  UMOV UR9, 0x40000040 ;  /* 0x4000004000097882 */ /* 0x000fe40000000000 */
[----:B------:R-:W-:Y:S01]  /*2dc0*/  ULOP3.LUT UR4, UR4, 0x3fff, URZ, 0xc0, !UPT ;  /* 0x00003fff04047892 */ /* 0x000fe2000f8ec03f */
[----:B------:R-:W-:-:S03]  /*2dd0*/  UMOV UR15, 0x40000040 ;  /* 0x40000040000f7882 */ /* 0x000fc60000000000 */
[----:B------:R-:W-:Y:S02]  /*2de0*/  ULEA UR12, UR47, UR12, 0x9 ;  /* 0x0000000c2f0c7291 */ /* 0x000fe4000f8e483f */
[----:B------:R-:W-:Y:S02]  /*2df0*/  ULOP3.LUT UR13, UR4, 0x10000, URZ, 0xfc, !UPT ;  /* 0x00010000040d7892 */ /* 0x000fe4000f8efc3f */
[----:B------:R-:W-:Y:S02]  /*2e00*/  UIADD3 UR10, UR12, 0x4, URZ ;  /* 0x000000040c0a7890 */ /* 0x000fe4000fffe03f */
[----:B------:R-:W-:Y:S01]  /*2e10*/  UIADD3 UR8, UR13, 0x4, URZ ;  /* 0x000000040d087890 */ /* 0x000fe2000fffe03f */
[----:B------:R-:W-:Y:S02]  /*2e20*/  UMOV UR6, UR12 ;  /* 0x0000000c00067c82 */ /* 0x000fe40008000000 */
[----:B------:R-:W-:Y:S01]  /*2e30*/  UMOV UR4, UR13 ;  /* 0x0000000d00047c82 */ /* 0x000fe20008000000 */
[----:B------:R-:W-:Y:S01]  /*2e40*/  UIADD3 UR14, UR12, 0x6, URZ ;  /* 0x000000060c0e7890 */ /* 0x000fe2000fffe03f */
[----:B------:R-:W-:Y:S01]  /*2e50*/  HGMMA.64x64x16.F32 R24, gdesc[UR4], RZ, !UPT, gsb0 ;  /* 0x00e00000041879f0 */ /* 0x000fe2000c0008ff */
[----:B------:R-:W-:-:S02]  /*2e60*/  UIADD3 UR6, UR12, 0x2, URZ ;  /* 0x000000020c067890 */ /* 0x000fc4000fffe03f */
[----:B------:R-:W-:Y:S01]  /*2e70*/  UIADD3 UR4, UR13, 0x2, URZ ;  /* 0x000000020d047890 */ /* 0x000fe2000fffe03f */
[----:B------:R-:W-:Y:S01]  /*2e80*/  UMOV UR7, 0x40000040 ;  /* 0x4000004000077882 */ /* 0x000fe20000000000 */
[----:B------:R-:W-:Y:S01]  /*2e90*/  UMOV UR5, 0x40000040 ;  /* 0x4000004000057882 */ /* 0x000fe20000000000 */
[----:B------:R-:W-:-:S03]  /*2ea0*/  UIADD3 UR12, UR13, 0x6, URZ ;  /* 0x000000060d0c7890 */ /* 0x000fc6000fffe03f */
[----:B------:R-:W-:Y:S01]  /*2eb0*/  UMOV UR13, 0x40000040 ;  /* 0x40000040000d7882 */ /* 0x000fe20000000000 */
[----:B------:R-:W-:Y:S02]  /*2ec0*/  WARPGROUP.DEPBAR.LE gsb0, 0x0 ;  /* 0x00008000000079c5 */ /* 0x000fe40000010000 */
[----:B------:R-:W-:-:S06]  /*2ed0*/  WARPGROUP.ARRIVE ;  /* 0x00000000000079c5 */ /* 0x000fcc0000000000 */
[----:B------:R-:W-:Y:S03]  /*2ee0*/  HGMMA.64x64x16.F32 R24, gdesc[UR4], R24, gsb0 ;  /* 0x00e00000041879f0 */ /* 0x000fe60008000818 */
[----:B------:R-:W-:Y:S02]  /*2ef0*/  WARPGROUP.DEPBAR.LE gsb0, 0x0 ;  /* 0x00008000000079c5 */ /* 0x000fe40000010000 */
[----:B------:R-:W-:-:S06]  /*2f00*/  WARPGROUP.ARRIVE ;  /* 0x00000000000079c5 */ /* 0x000fcc0000000000 */
[----:B------:R-:W-:Y:S03]  /*2f10*/  HGMMA.64x64x16.F32 R24, gdesc[UR8], R24, gsb0 ;  /* 0x00e00000081879f0 */ /* 0x000fe60008000818 */
[----:B------:R-:W-:Y:S02]  /*2f20*/  WARPGROUP.DEPBAR.LE gsb0, 0x0 ;  /* 0x00008000000079c5 */ /* 0x000fe40000010000 */
[----:B------:R-:W-:-:S06]  /*2f30*/  WARPGROUP.ARRIVE ;  /* 0x00000000000079c5 */ /* 0x000fcc0000000000 */
[----:B------:R-:W-:Y:S03]  /*2f40*/  HGMMA.64x64x16.F32 R24, gdesc[UR12], R24, gsb0 ;  /* 0x00e000000c1879f0 */ /* 0x000fe60008000818 */
[----:B------:R-:W-:Y:S02]  /*2f50*/  WARPGROUP.DEPBAR.LE gsb0, 0x0 ;  /* 0x00008000000079c5 */ /* 0x000fe40000010000 */
[----:B------:R-:W-:Y:S05]  /*2f60*/  @!P0 BRA `(.L_x_3251) ;  /* 0x0000000000048947 */ /* 0x000fea0003800000 */
[----:B------:R-:W-:Y:S01]  /*2f70*/  BPT.TRAP 0x1 ;  /* 0x000000040000795c */ /* 0x000fe20000300000 */
.L_x_3251:
[----:B------:R-:W-:Y:S01]  /*2f80*/  ULDC UR7, c[0x0][0x9d8] ;  /* 0x0002760000077ab9 */ /* 0x000fe20000000800 */
[----:B------:R-:W-:Y:S01]  /*2f90*/  UIMAD UR6, UR48, -0x40, UR49 ;  /* 0xffffffc0300678a4 */ /* 0x000fe2000f8e0231 */
[----:B------:R-:W-:Y:S01]  /*2fa0*/  FMUL.FTZ R24, R24, UR7 ;  /* 0x0000000718187c20 */ /* 0x000fe20008410000 */
[----:B------:R-:W-:Y:S01]  /*2fb0*/  FMUL.FTZ R25, R25, UR7 ;  /* 0x0000000719197c20 */ /* 0x000fe20008410000 */
[----:B------:R-:W-:Y:S01]  /*2fc0*/  FMUL.FTZ R28, R28, UR7 ;  /* 0x000000071c1c7c20 */ /* 0x000fe20008410000 */
[----:B------:R-:W-:Y:S01]  /*2fd0*/  FMUL.FTZ R29, R29, UR7 ;  /* 0x000000071d1d7c20 */ /* 0x000fe20008410000 */
[----:B------:R-:W-:Y:S01]  /*2fe0*/  FMUL.FTZ R32, R32, UR7 ;  /* 0x0000000720207c20 */ /* 0x000fe20008410000 */
[----:B------:R-:W-:Y:S01]  /*2ff0*/  IMAD.U32 R4, RZ, RZ, UR6 ;  /* 0x00000006ff047e24 */ /* 0x000fe2000f8e00ff */
[----:B------:R-:W0:Y:S01]  /*3000*/  MUFU.TANH R24, R24 ;  /* 0x0000001800187308 */ /* 0x000e220000002400 */
[----:B------:R-:W-:Y:S01]  /*3010*/  FMUL.FTZ R26, R26, UR7 ;  /* 0x000000071a1a7c20 */ /* 0x000fe20008410000 */
[----:B------:R-:W-:Y:S01]  /*3020*/  FMUL.FTZ R33, R33, UR7 ;  /* 0x0000000721217c20 */ /* 0x000fe20008410000 */
[----:B------:R-:W-:Y:S01]  /*3030*/  FMUL.FTZ R27, R27, UR7 ;  /* 0x000000071b1b7c20 */ /* 0x000fe20008410000 */
[----:B------:R-:W-:Y:S01]  /*3040*/  IADD3 R3, -R17, 0x40, R4 ;  /* 0x0000004011037810 */ /* 0x000fe20007ffe104 */
[----:B------:R-:W-:Y:S01]  /*3050*/  FMUL.FTZ R36, R36, UR7 ;  /* 0x0000000724247c20 */ /* 0x000fe20008410000 */
[----:B------:R-:W-:Y:S01]  /*3060*/  FMUL.FTZ R30, R30, UR7 ;  /* 0x000000071e1e7c20 */ /* 0x000fe20008410000 */
[----:B------:R-:W-:Y:S01]  /*3070*/  FMUL.FTZ R37, R37, UR7 ;  /* 0x0000000725257c20 */ /* 0x000fe20008410000 */
[----:B------:R-:W3:Y:S01]  /*3080*/  MUFU.TANH R25, R25 ;  /* 0x0000001900197308 */ /* 0x000ee20000002400 */
[----:B------:R-:W-:Y:S01]  /*3090*/  ISETP.GT.AND P5, PT, R3, RZ, PT ;  /* 0x000000ff0300720c */ /* 0x000fe20003fa4270 */
[----:B------:R-:W-:Y:S01]  /*30a0*/  FMUL.FTZ R31, R31, UR7 ;  /* 0x000000071f1f7c20 */ /* 0x000fe20008410000 */
[C---:B------:R-:W-:Y:S01]  /*30b0*/  ISETP.GT.AND P4, PT, R3.reuse, 0x1, PT ;  /* 0x000000010300780c */ /* 0x040fe20003f84270 */
[----:B------:R-:W-:Y:S01]  /*30c0*/  FMUL.FTZ R40, R40, UR7 ;  /* 0x0000000728287c20 */ /* 0x000fe20008410000 */
[C---:B------:R-:W-:Y:S01]  /*30d0*/  ISETP.GT.AND P3, PT, R3.reuse, 0x8, PT ;  /* 0x000000080300780c */ /* 0x040fe20003f64270 */
[----:B------:R-:W-:Y:S01]  /*30e0*/  FMUL.FTZ R34, R34, UR7 ;  /* 0x0000000722227c20 */ /* 0x000fe20008410000 */
[----:B------:R-:W-:Y:S01]  /*30f0*/  ISETP.GT.AND P2, PT, R3, 0x9, PT ;  /* 0x000000090300780c */ /* 0x000fe20003f44270 */
[----:B------:R-:W4:Y:S01]  /*3100*/  MUFU.TANH R28, R28 ;  /* 0x0000001c001c7308 */ /* 0x000f220000002400 */
[----:B0-----:R-:W-:Y:S01]  /*3110*/  FSEL R24, R24, -INF , P5 ;  /* 0xff80000018187808 */ /* 0x001fe20002800000 */
[----:B------:R-:W-:Y:S01]  /*3120*/  FMUL.FTZ R41, R41, UR7 ;  /* 0x0000000729297c20 */ /* 0x000fe20008410000 */
[----:B------:R-:W-:Y:S01]  /*3130*/  ISETP.GT.AND P1, PT, R3, 0x10, PT ;  /* 0x000000100300780c */ /* 0x000fe20003f24270 */
[----:B------:R-:W-:Y:S01]  /*3140*/  FMUL.FTZ R35, R35, UR7 ;  /* 0x0000000723237c20 */ /* 0x000fe20008410000 */
[----:B------:R-:W-:Y:S01]  /*3150*/  ISETP.GT.AND P6, PT, R3, 0x11, PT ;  /* 0x000000110300780c */ /* 0x000fe20003fc4270 */
[----:B------:R-:W-:Y:S01]  /*3160*/  FMUL.FTZ R44, R44, UR7 ;  /* 0x000000072c2c7c20 */ /* 0x000fe20008410000 */
[----:B------:R-:W-:Y:S01]  /*3170*/  FMUL.FTZ R38, R38, UR7 ;  /* 0x0000000726267c20 */ /* 0x000fe20008410000 */
[----:B------:R-:W0:Y:S01]  /*3180*/  MUFU.TANH R29, R29 ;  /* 0x0000001d001d7308 */ /* 0x000e220000002400 */
        /* <DEDUP_REMOVED lines=16> */
[----:B0-----:R-:W-:Y:S01]  /*3290*/  FSEL R29, R29, -INF , P2 ;  /* 0xff8000001d1d7808 */ /* 0x001fe20001000000 */
[----:B------:R-:W-:Y:S01]  /*32a0*/  FMUL.FTZ R50, R50, UR7 ;  /* 0x0000000732327c20 */ /* 0x000fe20008410000 */
[----:B------:R-:W-:Y:S01]  /*32b0*/  FMUL.FTZ R51, R51, UR7 ;  /* 0x0000000733337c20 */ /* 0x000fe20008410000 */
[----:B------:R-:W-:Y:S01]  /*32c0*/  FMUL.FTZ R54, R54, UR7 ;  /* 0x0000000736367c20 */ /* 0x000fe20008410000 */
[----:B------:R-:W-:Y:S01]  /*32d0*/  FMNMX.FTZ R5, R29, R4, !PT ;  /* 0x000000041d057209 */ /* 0x000fe20007810000 */
[----:B------:R-:W-:Y:S01]  /*32e0*/  FMUL.FTZ R55, R55, UR7 ;  /* 0x0000000737377c20 */ /* 0x000fe20008410000 */
[----:B------:R-:W-:Y:S01]  /*32f0*/  ULDC UR20, c[0x0][0x988] ;  /* 0x0002620000147ab9 */ /* 0x000fe20000000800 */
[----:B------:R-:W0:Y:S01]  /*3300*/  MUFU.TANH R33, R33 ;  /* 0x0000002100217308 */ /* 0x000e220000002400 */
[----:B---3--:R-:W-:-:S02]  /*3310*/  FSEL R32, R32, -INF , P1 ;  /* 0xff80000020207808 */ /* 0x008fc40000800000 */
[----:B------:R-:W-:Y:S02]  /*3320*/  R2UR UR6, R7 ;  /* 0x00000000070672ca */ /* 0x000fe400000e0000 */
[----:B------:R-:W-:-:S03]  /*3330*/  FMNMX.FTZ R4, R32, R5, !PT ;  /* 0x0000000520047209 */ /* 0x000fc60007810000 */
[----:B------:R-:W3:Y:S01]  /*3340*/  MUFU.TANH R27, R27 ;  /* 0x0000001b001b7308 */ /* 0x000ee20000002400 */
[----:B----4-:R-:W-:Y:S02]  /*3350*/  FSEL R26, R26, -INF , P5 ;  /* 0xff8000001a1a7808 */ /* 0x010fe40002800000 */
[----:B------:R-:W-:-:S05]  /*3360*/  ISETP.GT.AND P5, PT, R3, 0x18, PT ;  /* 0x000000180300780c */ /* 0x000fca0003fa4270 */
[----:B------:R-:W4:Y:S01]  /*3370*/  MUFU.TANH R36, R36 ;  /* 0x0000002400247308 */ /* 0x000f220000002400 */
[----:B0-----:R-:W-:Y:S01]  /*3380*/  FSEL R33, R33, -INF , P6 ;  /* 0xff80000021217808 */ /* 0x001fe20003000000 */
[----:B------:R-:W-:-:S03]  /*3390*/  UIADD3 UR6, UR6, 0x28c40, URZ ;  /* 0x00028c4006067890 */ /* 0x000fc6000fffe03f */
[----:B------:R-:W-:Y:S01]  /*33a0*/  FMNMX.FTZ R5, R33, R4, !PT ;  /* 0x0000000421057209 */ /* 0x000fe20007810000 */
[----:B------:R-:W-:Y:S02]  /*33b0*/  UPRMT UR6, UR39, 0x654, UR6 ;  /* 0x0000065427067896 */ /* 0x000fe40008000006 */
[----:B------:R-:W0:Y:S01]  /*33c0*/  MUFU.TANH R30, R30 ;  /* 0x0000001e001e7308 */ /* 0x000e220000002400 */
[----:B---3--:R-:W-:Y:S02]  /*33d0*/  FSEL R27, R27, -INF , P4 ;  /* 0xff8000001b1b7808 */ /* 0x008fe40002000000 */
[----:B------:R-:W-:-:S04]  /*33e0*/  ISETP.GT.AND P4, PT, R3, 0x19, PT ;  /* 0x000000190300780c */ /* 0x000fc80003f84270 */
[----:B------:R-:W-:Y:S01]  /*33f0*/  SYNCS.ARRIVE.TRANS64.RED.A1T0 RZ, [UR6], RZ ;  /* 0x000000ffffff79a7 */ /* 0x000fe20008100406 */
[----:B------:R-:W3:Y:S01]  /*3400*/  MUFU.TANH R37, R37 ;  /* 0x0000002500257308 */ /* 0x000ee20000002400 */
[----:B----4-:R-:W-:-:S04]  /*3410*/  FSEL R36, R36, -INF , P5 ;  /* 0xff80000024247808 */ /* 0x010fc80002800000 */
[----:B------:R-:W-:-:S03]  /*3420*/  FMNMX.FTZ R4, R36, R5, !PT ;  /* 0x0000000524047209 */ /* 0x000fc60007810000 */
[----:B------:R-:W4:Y:S01]  /*3430*/  MUFU.TANH R31, R31 ;  /* 0x0000001f001f7308 */ /* 0x000f220000002400 */
[----:B0-----:R-:W-:Y:S02]  /*3440*/  FSEL R30, R30, -INF , P3 ;  /* 0xff8000001e1e7808 */ /* 0x001fe40001800000 */
[----:B------:R-:W-:-:S05]  /*3450*/  ISETP.GT.AND P3, PT, R3, 0x20, PT ;  /* 0x000000200300780c */ /* 0x000fca0003f64270 */
[----:B------:R-:W0:Y:S01]  /*3460*/  MUFU.TANH R40, R40 ;  /* 0x0000002800287308 */ /* 0x000e220000002400 */
[----:B---3--:R-:W-:-:S04]  /*3470*/  FSEL R37, R37, -INF , P4 ;  /* 0xff80000025257808 */ /* 0x008fc80002000000 */
[----:B------:R-:W-:-:S03]  /*3480*/  FMNMX.FTZ R5, R37, R4, !PT ;  /* 0x0000000425057209 */ /* 0x000fc60007810000 */
[----:B------:R-:W3:Y:S01]  /*3490*/  MUFU.TANH R34, R34 ;  /* 0x0000002200227308 */ /* 0x000ee20000002400 */
[----:B----4-:R-:W-:Y:S02]  /*34a0*/  FSEL R31, R31, -INF , P2 ;  /* 0xff8000001f1f7808 */ /* 0x010fe40001000000 */
[----:B------:R-:W-:-:S05]  /*34b0*/  ISETP.GT.AND P2, PT, R3, 0x21, PT ;  /* 0x000000210300780c */ /* 0x000fca0003f44270 */
[----:B------:R-:W4:Y:S01]  /*34c0*/  MUFU.TANH R41, R41 ;  /* 0x0000002900297308 */ /* 0x000f220000002400 */
[----:B0-----:R-:W-:-:S04]  /*34d0*/  FSEL R40, R40, -INF , P3 ;  /* 0xff80000028287808 */ /* 0x001fc80001800000 */
[----:B------:R-:W-:-:S03]  /*34e0*/  FMNMX.FTZ R4, R40, R5, !PT ;  /* 0x0000000528047209 */ /* 0x000fc60007810000 */
[----:B------:R-:W0:Y:S01]  /*34f0*/  MUFU.TANH R35, R35 ;  /* 0x0000002300237308 */ /* 0x000e220000002400 */
[----:B---3--:R-:W-:Y:S02]  /*3500*/  FSEL R34, R34, -INF , P1 ;  /* 0xff80000022227808 */ /* 0x008fe40000800000 */
[----:B------:R-:W-:-:S05]  /*3510*/  ISETP.GT.AND P1, PT, R3, 0x28, PT ;  /* 0x000000280300780c */ /* 0x000fca0003f24270 */
        /* <DEDUP_REMOVED lines=25> */
[----:B---3--:R-:W-:-:S07]  /*36b0*/  FSEL R49, R49, -INF , P4 ;  /* 0xff80000031317808 */ /* 0x008fce0002000000 */
[----:B------:R-:W3:Y:S01]  /*36c0*/  MUFU.TANH R53, R53 ;  /* 0x0000003500357308 */ /* 0x000ee20000002400 */
[----:B----4-:R-:W-:Y:S02]  /*36d0*/  FSEL R43, R43, -INF , P2 ;  /* 0xff8000002b2b7808 */ /* 0x010fe40001000000 */
[----:B------:R-:W-:Y:S02]  /*36e0*/  ISETP.GT.AND P2, PT, R3, 0x39, PT ;  /* 0x000000390300780c */ /* 0x000fe40003f44270 */
[----:B------:R-:W-:-:S03]  /*36f0*/  FMNMX.FTZ R3, R49, R4, !PT ;  /* 0x0000000431037209 */ /* 0x000fc60007810000 */
[----:B------:R-:W4:Y:S01]  /*3700*/  MUFU.TANH R46, R46 ;  /* 0x0000002e002e7308 */ /* 0x000f220000002400 */
[----:B0-----:R-:W-:-:S04]  /*3710*/  FSEL R52, R52, -INF , P3 ;  /* 0xff80000034347808 */ /* 0x001fc80001800000 */
[----:B------:R-:W-:Y:S02]  /*3720*/  FMNMX.FTZ R4, R52, R3, !PT ;  /* 0x0000000334047209 */ /* 0x000fe40007810000 */
[----:B------:R-:W-:Y:S01]  /*3730*/  FMNMX.FTZ R3, R26, R27, !PT ;  /* 0x0000001b1a037209 */ /* 0x000fe20007810000 */
[----:B------:R-:W0:Y:S01]  /*3740*/  MUFU.TANH R47, R47 ;  /* 0x0000002f002f7308 */ /* 0x000e220000002400 */
[----:B---3--:R-:W-:-:S04]  /*3750*/  FSEL R53, R53, -INF , P2 ;  /* 0xff80000035357808 */ /* 0x008fc80001000000 */
[----:B------:R-:W-:-:S03]  /*3760*/  FMNMX.FTZ R5, R53, R4, !PT ;  /* 0x0000000435057209 */ /* 0x000fc60007810000 */
[----:B------:R-:W3:Y:S01]  /*3770*/  MUFU.TANH R50, R50 ;  /* 0x0000003200327308 */ /* 0x000ee20000002400 */
[----:B----4-:R-:W-:Y:S01]  /*3780*/  FSEL R46, R46, -INF , P1 ;  /* 0xff8000002e2e7808 */ /* 0x010fe20000800000 */
[----:B------:R-:W4:Y:S06]  /*3790*/  SHFL.BFLY PT, R4, R5, 0x2, 0x1f ;  /* 0x0c401f0005047f89 */ /* 0x000f2c00000e0000 */
[----:B------:R-:W5:Y:S01]  /*37a0*/  MUFU.TANH R51, R51 ;  /* 0x0000003300337308 */ /* 0x000f620000002400 */
[----:B0-----:R-:W-:-:S07]  /*37b0*/  FSEL R47, R47, -INF , P6 ;  /* 0xff8000002f2f7808 */ /* 0x001fce0003000000 */
[----:B------:R-:W0:Y:S01]  /*37c0*/  MUFU.TANH R54, R54 ;  /* 0x0000003600367308 */ /* 0x000e220000002400 */
[----:B---3--:R-:W-:-:S07]  /*37d0*/  FSEL R50, R50, -INF , P5 ;  /* 0xff80000032327808 */ /* 0x008fce0002800000 */
[----:B------:R-:W3:Y:S01]  /*37e0*/  MUFU.TANH R55, R55 ;  /* 0x0000003700377308 */ /* 0x000ee20000002400 */
[----:B-----5:R-:W-:Y:S02]  /*37f0*/  FSEL R51, R51, -INF , P4 ;  /* 0xff80000033337808 */ /* 0x020fe40002000000 */
[----:B----4-:R-:W-:Y:S02]  /*3800*/  FMNMX.FTZ R9, R5, R4, !PT ;  /* 0x0000000405097209 */ /* 0x010fe40007810000 */
[----:B------:R-:W-:-:S03]  /*3810*/  FMNMX.FTZ R4, R30, R3, !PT ;  /* 0x000000031e047209 */ /* 0x000fc60007810000 */
[----:B------:R-:W4:Y:S01]  /*3820*/  SHFL.BFLY PT, R10, R9, 0x1, 0x1f ;  /* 0x0c201f00090a7f89 */ /* 0x000f2200000e0000 */
[----:B------:R-:W-:Y:S02]  /*3830*/  FMNMX.FTZ R3, R31, R4, !PT ;  /* 0x000000041f037209 */ /* 0x000fe40007810000 */
[----:B0-----:R-:W-:Y:S02]  /*3840*/  FSEL R54, R54, -INF , P3 ;  /* 0xff80000036367808 */ /* 0x001fe40001800000 */
[----:B------:R-:W-:-:S04]  /*3850*/  FMNMX.FTZ R4, R34, R3, !PT ;  /* 0x0000000322047209 */ /* 0x000fc80007810000 */
[----:B------:R-:W-:Y:S02]  /*3860*/  FMNMX.FTZ R3, R35, R4, !PT ;  /* 0x0000000423037209 */ /* 0x000fe40007810000 */
[----:B---3--:R-:W-:Y:S02]  /*3870*/  FSEL R55, R55, -INF , P2 ;  /* 0xff80000037377808 */ /* 0x008fe40001000000 */
[----:B------:R-:W-:-:S04]  /*3880*/  FMNMX.FTZ R6, R38, R3, !PT ;  /* 0x0000000326067209 */ /* 0x000fc80007810000 */
[----:B------:R-:W-:-:S04]  /*3890*/  FMNMX.FTZ R3, R39, R6, !PT ;  /* 0x0000000627037209 */ /* 0x000fc80007810000 */
[----:B------:R-:W-:Y:S02]  /*38a0*/  FMNMX.FTZ R6, R42, R3, !PT ;  /* 0x000000032a067209 */ /* 0x000fe40007810000 */
[----:B----4-:R-:W-:Y:S02]  /*38b0*/  FMNMX.FTZ R4, R9, R10, !PT ;  /* 0x0000000a09047209 */ /* 0x010fe40007810000 */
[----:B------:R-:W-:Y:S01]  /*38c0*/  FMNMX.FTZ R3, R43, R6, !PT ;  /* 0x000000062b037209 */ /* 0x000fe20007810000 */
[----:B------:R-:W-:Y:S01]  /*38d0*/  BAR.SYNC.DEFER_BLOCKING 0xf, 0x100 ;  /* 0x03c4000000007b1d */ /* 0x000fe20000010000 */
[C---:B------:R-:W-:Y:S01]  /*38e0*/  FSETP.NEU.FTZ.AND P1, PT, R4.reuse, -INF , PT ;  /* 0xff8000000400780b */ /* 0x040fe20003f3d000 */
[----:B------:R-:W-:Y:S01]  /*38f0*/  FMUL.FTZ R5, R4, UR20 ;  /* 0x0000001404057c20 */ /* 0x000fe20008410000 */
[----:B------:R-:W-:-:S04]  /*3900*/  FMNMX.FTZ R6, R46, R3, !PT ;  /* 0x000000032e067209 */ /* 0x000fc80007810000 */
[----:B------:R-:W-:Y:S02]  /*3910*/  FMNMX.FTZ R3, R47, R6, !PT ;  /* 0x000000062f037209 */ /* 0x000fe40007810000 */
[----:B------:R-:W-:Y:S02]  /*3920*/  FSEL R9, R5, RZ, P1 ;  /* 0x000000ff05097208 */ /* 0x000fe40000800000 */
[----:B------:R-:W-:-:S03]  /*3930*/  FMNMX.FTZ R6, R50, R3, !PT ;  /* 0x0000000332067209 */ /* 0x000fc60007810000 */
[--C-:B------:R-:W-:Y:S01]  /*3940*/  FFMA.FTZ R24, R24, UR20, -R9.reuse ;  /* 0x0000001418187c23 */ /* 0x100fe20008010809 */
[----:B------:R-:W-:Y:S01]  /*3950*/  FMNMX.FTZ R3, R51, R6, !PT ;  /* 0x0000000633037209 */ /* 0x000fe20007810000 */
[--C-:B------:R-:W-:Y:S01]  /*3960*/  FFMA.FTZ R25, R25, UR20, -R9.reuse ;  /* 0x0000001419197c23 */ /* 0x100fe20008010809 */
[--C-:B------:R-:W-:Y:S01]  /*3970*/  FFMA.FTZ R28, R28, UR20, -R9.reuse ;  /* 0x000000141c1c7c23 */ /* 0x100fe20008010809 */
[--C-:B------:R-:W-:Y:S01]  /*3980*/  FFMA.FTZ R29, R29, UR20, -R9.reuse ;  /* 0x000000141d1d7c23 */ /* 0x100fe20008010809 */
[----:B------:R-:W-:Y:S01]  /*3990*/  FMNMX.FTZ R6, R54, R3, !PT ;  /* 0x0000000336067209 */ /* 0x000fe20007810000 */
[----:B------:R-:W-:Y:S01]  /*39a0*/  MUFU.EX2 R24, R24 ;  /* 0x0000001800187308 */ /* 0x000fe20000000800 */
[--C-:B------:R-:W-:Y:S01]  /*39b0*/  FFMA.FTZ R32, R32, UR20, -R9.reuse ;  /* 0x0000001420207c23 */ /* 0x100fe20008010809 */
[--C-:B------:R-:W-:Y:S01]  /*39c0*/  FFMA.FTZ R33, R33, UR20, -R9.reuse ;  /* 0x0000001421217c23 */ /* 0x100fe20008010809 */
[----:B------:R-:W-:Y:S01]  /*39d0*/  FMNMX.FTZ R6, R55, R6, !PT ;  /* 0x0000000637067209 */ /* 0x000fe20007810000 */
[--C-:B------:R-:W-:Y:S01]  /*39e0*/  FFMA.FTZ R36, R36, UR20, -R9.reuse ;  /* 0x0000001424247c23 */ /* 0x100fe20008010809 */
[--C-:B------:R-:W-:Y:S01]  /*39f0*/  FFMA.FTZ R37, R37, UR20, -R9.reuse ;  /* 0x0000001425257c23 */ /* 0x100fe20008010809 */
[--C-:B------:R-:W-:Y:S01]  /*3a00*/  FFMA.FTZ R40, R40, UR20, -R9.reuse ;  /* 0x0000001428287c23 */ /* 0x100fe20008010809 */
[--C-:B------:R-:W-:Y:S01]  /*3a10*/  FFMA.FTZ R41, R41, UR20, -R9.reuse ;  /* 0x0000001429297c23 */ /* 0x100fe20008010809 */
[----:B------:R-:W0:Y:S01]  /*3a20*/  SHFL.BFLY PT, R3, R6, 0x2, 0x1f ;  /* 0x0c401f0006037f89 */ /* 0x000e2200000e0000 */
[----:B------:R-:W3:Y:S01]  /*3a30*/  MUFU.EX2 R25, R25 ;  /* 0x0000001900197308 */ /* 0x000ee20000000800 */
[--C-:B------:R-:W-:Y:S01]  /*3a40*/  FFMA.FTZ R44, R44, UR20, -R9.reuse ;  /* 0x000000142c2c7c23 */ /* 0x100fe20008010809 */
[--C-:B------:R-:W-:Y:S01]  /*3a50*/  FFMA.FTZ R45, R45, UR20, -R9.reuse ;  /* 0x000000142d2d7c23 */ /* 0x100fe20008010809 */
[--C-:B------:R-:W-:Y:S01]  /*3a60*/  FFMA.FTZ R48, R48, UR20, -R9.reuse ;  /* 0x0000001430307c23 */ /* 0x100fe20008010809 */
[--C-:B------:R-:W-:Y:S01]  /*3a70*/  FFMA.FTZ R49, R49, UR20, -R9.reuse ;  /* 0x0000001431317c23 */ /* 0x100fe20008010809 */
[--C-:B------:R-:W-:Y:S01]  /*3a80*/  FFMA.FTZ R52, R52, UR20, -R9.reuse ;  /* 0x0000001434347c23 */ /* 0x100fe20008010809 */
[----:B------:R-:W-:-:S02]  /*3a90*/  FFMA.FTZ R9, R53, UR20, -R9 ;  /* 0x0000001435097c23 */ /* 0x000fc40008010809 */
[----:B------:R-:W-:Y:S08]  /*3aa0*/  MUFU.EX2 R28, R28 ;  /* 0x0000001c001c7308 */ /* 0x000ff00000000800 */
[----:B------:R-:W4:Y:S01]  /*3ab0*/  MUFU.EX2 R29, R29 ;  /* 0x0000001d001d7308 */ /* 0x000f220000000800 */
[----:B---3--:R-:W-:Y:S01]  /*3ac0*/  FADD.FTZ R11, R24, R25 ;  /* 0x00000019180b7221 */ /* 0x008fe20000010000 */
[----:B------:R-:W-:-:S02]  /*3ad0*/  F2FP.F16.F32.PACK_AB R152, R25, R24 ;  /* 0x000000181998723e */ /* 0x000fc400000000ff */
[----:B0-----:R-:W-:-:S04]  /*3ae0*/  FMNMX.FTZ R3, R6, R3, !PT ;  /* 0x0000000306037209 */ /* 0x001fc80007810000 */
[----:B------:R-:W-:Y:S01]  /*3af0*/  MUFU.EX2 R32, R32 ;  /* 0x0000002000207308 */ /* 0x000fe20000000800 */
[----:B------:R-:W0:Y:S07]  /*3b00*/  SHFL.BFLY PT, R6, R3, 0x1, 0x1f ;  /* 0x0c201f0003067f89 */ /* 0x000e2e00000e0000 */
[----:B------:R-:W3:Y:S01]  /*3b10*/  MUFU.EX2 R33, R33 ;  /* 0x0000002100217308 */ /* 0x000ee20000000800 */
[----:B----4-:R-:W-:-:S07]  /*3b20*/  F2FP.F16.F32.PACK_AB R154, R29, R28 ;  /* 0x0000001c1d9a723e */ /* 0x010fce00000000ff */
[----:B------:R-:W-:Y:S08]  /*3b30*/  MUFU.EX2 R36, R36 ;  /* 0x0000002400247308 */ /* 0x000ff00000000800 */
[----:B------:R-:W4:Y:S01]  /*3b40*/  MUFU.EX2 R37, R37 ;  /* 0x0000002500257308 */ /* 0x000f220000000800 */
[----:B---3--:R-:W-:Y:S02]  /*3b50*/  F2FP.F16.F32.PACK_AB R156, R33, R32 ;  /* 0x00000020219c723e */ /* 0x008fe400000000ff */
[----:B0-----:R-:W-:Y:S01]  /*3b60*/  FMNMX.FTZ R5, R3, R6, !PT ;  /* 0x0000000603057209 */ /* 0x001fe20007810000 */
[----:B------:R-:W-:-:S03]  /*3b70*/  FADD.FTZ R6, R28, R11 ;  /* 0x0000000b1c067221 */ /* 0x000fc60000010000 */
[C---:B------:R-:W-:Y:S01]  /*3b80*/  FSETP.NEU.FTZ.AND P1, PT, R5.reuse, -INF , PT ;  /* 0xff8000000500780b */ /* 0x040fe20003f3d000 */
[----:B------:R-:W-:Y:S01]  /*3b90*/  FMUL.FTZ R3, R5, UR20 ;  /* 0x0000001405037c20 */ /* 0x000fe20008410000 */
[----:B------:R-:W-:Y:S01]  /*3ba0*/  FADD.FTZ R13, R29, R6 ;  /* 0x000000061d0d7221 */ /* 0x000fe20000010000 */
[----:B------:R-:W0:Y:S03]  /*3bb0*/  MUFU.EX2 R40, R40 ;  /* 0x0000002800287308 */ /* 0x000e260000000800 */
[----:B------:R-:W-:Y:S01]  /*3bc0*/  FSEL R3, R3, RZ, P1 ;  /* 0x000000ff03037208 */ /* 0x000fe20000800000 */
[----:B------:R-:W-:Y:S01]  /*3bd0*/  FADD.FTZ R10, R32, R13 ;  /* 0x0000000d200a7221 */ /* 0x000fe20000010000 */
[----:B----4-:R-:W-:-:S03]  /*3be0*/  F2FP.F16.F32.PACK_AB R158, R37, R36 ;  /* 0x00000024259e723e */ /* 0x010fc600000000ff */
[--C-:B------:R-:W-:Y:S01]  /*3bf0*/  FFMA.FTZ R26, R26, UR20, -R3.reuse ;  /* 0x000000141a1a7c23 */ /* 0x100fe20008010803 */
[--C-:B------:R-:W-:Y:S01]  /*3c00*/  FFMA.FTZ R27, R27, UR20, -R3.reuse ;  /* 0x000000141b1b7c23 */ /* 0x100fe20008010803 */
[--C-:B------:R-:W-:Y:S01]  /*3c10*/  FFMA.FTZ R30, R30, UR20, -R3.reuse ;  /* 0x000000141e1e7c23 */ /* 0x100fe20008010803 */
[--C-:B------:R-:W-:Y:S01]  /*3c20*/  FFMA.FTZ R31, R31, UR20, -R3.reuse ;  /* 0x000000141f1f7c23 */ /* 0x100fe20008010803 */
[--C-:B------:R-:W-:Y:S01]  /*3c30*/  FFMA.FTZ R34, R34, UR20, -R3.reuse ;  /* 0x0000001422227c23 */ /* 0x100fe20008010803 */
[--C-:B------:R-:W-:Y:S01]  /*3c40*/  FFMA.FTZ R35, R35, UR20, -R3.reuse ;  /* 0x0000001423237c23 */ /* 0x100fe20008010803 */
[----:B------:R-:W-:Y:S01]  /*3c50*/  MUFU.EX2 R26, R26 ;  /* 0x0000001a001a7308 */ /* 0x000fe20000000800 */
[--C-:B------:R-:W-:Y:S01]  /*3c60*/  FFMA.FTZ R38, R38, UR20, -R3.reuse ;  /* 0x0000001426267c23 */ /* 0x100fe20008010803 */
[--C-:B------:R-:W-:Y:S01]  /*3c70*/  FFMA.FTZ R39, R39, UR20, -R3.reuse ;  /* 0x0000001427277c23 */ /* 0x100fe20008010803 */
[--C-:B------:R-:W-:Y:S01]  /*3c80*/  FFMA.FTZ R42, R42, UR20, -R3.reuse ;  /* 0x000000142a2a7c23 */ /* 0x100fe20008010803 */
[--C-:B------:R-:W-:Y:S01]  /*3c90*/  FFMA.FTZ R43, R43, UR20, -R3.reuse ;  /* 0x000000142b2b7c23 */ /* 0x100fe20008010803 */
[--C-:B------:R-:W-:Y:S01]  /*3ca0*/  FFMA.FTZ R46, R46, UR20, -R3.reuse ;  /* 0x000000142e2e7c23 */ /* 0x100fe20008010803 */
[--C-:B------:R-:W-:Y:S01]  /*3cb0*/  FFMA.FTZ R47, R47, UR20, -R3.reuse ;  /* 0x000000142f2f7c23 */ /* 0x100fe20008010803 */
[----:B------:R-:W-:Y:S01]  /*3cc0*/  FADD.FTZ R13, R33, R10 ;  /* 0x0000000a210d7221 */ /* 0x000fe20000010000 */
[----:B------:R-:W3:Y:S01]  /*3cd0*/  MUFU.EX2 R27, R27 ;  /* 0x0000001b001b7308 */ /* 0x000ee20000000800 */
[--C-:B------:R-:W-:Y:S01]  /*3ce0*/  FFMA.FTZ R50, R50, UR20, -R3.reuse ;  /* 0x0000001432327c23 */ /* 0x100fe20008010803 */
[----:B------:R-:W-:Y:S01]  /*3cf0*/  FFMA.FTZ R51, R51, UR20, -R3 ;  /* 0x0000001433337c23 */ /* 0x000fe20008010803 */
[----:B------:R-:W-:Y:S01]  /*3d00*/  FADD.FTZ R10, R36, R13 ;  /* 0x0000000d240a7221 */ /* 0x000fe20000010000 */
[--C-:B------:R-:W-:Y:S01]  /*3d10*/  FFMA.FTZ R54, R54, UR20, -R3.reuse ;  /* 0x0000001436367c23 */ /* 0x100fe20008010803 */
[----:B------:R-:W-:-:S02]  /*3d20*/  FFMA.FTZ R3, R55, UR20, -R3 ;  /* 0x0000001437037c23 */ /* 0x000fc40008010803 */
[----:B------:R-:W-:Y:S01]  /*3d30*/  FADD.FTZ R13, R37, R10 ;  /* 0x0000000a250d7221 */ /* 0x000fe20000010000 */
[----:B------:R-:W4:Y:S03]  /*3d40*/  MUFU.EX2 R30, R30 ;  /* 0x0000001e001e7308 */ /* 0x000f260000000800 */
[----:B0-----:R-:W-:-:S05]  /*3d50*/  FADD.FTZ R10, R40, R13 ;  /* 0x0000000d280a7221 */ /* 0x001fca0000010000 */
[----:B------:R-:W0:Y:S01]  /*3d60*/  MUFU.EX2 R31, R31 ;  /* 0x0000001f001f7308 */ /* 0x000e220000000800 */
[----:B---3--:R-:W-:Y:S01]  /*3d70*/  FADD.FTZ R11, R26, R27 ;  /* 0x0000001b1a0b7221 */ /* 0x008fe20000010000 */
[----:B------:R-:W-:-:S06]  /*3d80*/  F2FP.F16.F32.PACK_AB R153, R27, R26 ;  /* 0x0000001a1b99723e */ /* 0x000fcc00000000ff */
[----:B------:R-:W3:Y:S01]  /*3d90*/  MUFU.EX2 R34, R34 ;  /* 0x0000002200227308 */ /* 0x000ee20000000800 */
[----:B----4-:R-:W-:-:S07]  /*3da0*/  FADD.FTZ R6, R30, R11 ;  /* 0x0000000b1e067221 */ /* 0x010fce0000010000 */
[----:B------:R-:W4:Y:S01]  /*3db0*/  MUFU.EX2 R35, R35 ;  /* 0x0000002300237308 */ /* 0x000f220000000800 */
[C---:B0-----:R-:W-:Y:S01]  /*3dc0*/  FADD.FTZ R11, R31.reuse, R6 ;  /* 0x000000061f0b7221 */ /* 0x041fe20000010000 */
[----:B------:R-:W-:-:S05]  /*3dd0*/  F2FP.F16.F32.PACK_AB R155, R31, R30 ;  /* 0x0000001e1f9b723e */ /* 0x000fca00000000ff */
[----:B------:R0:W-:Y:S01]  /*3de0*/  STSM.16.M88.4 [R22+0x26800], R152 ;  /* 0x0268009816007844 */ /* 0x0001e20000000200 */
[----:B------:R-:W5:Y:S01]  /*3df0*/  MUFU.EX2 R38, R38 ;  /* 0x0000002600267308 */ /* 0x000f620000000800 */
[----:B---3--:R-:W-:-:S07]  /*3e00*/  FADD.FTZ R6, R34, R11 ;  /* 0x0000000b22067221 */ /* 0x008fce0000010000 */
[----:B------:R-:W3:Y:S01]  /*3e10*/  MUFU.EX2 R39, R39 ;  /* 0x0000002700277308 */ /* 0x000ee20000000800 */
[C---:B----4-:R-:W-:Y:S01]  /*3e20*/  FADD.FTZ R11, R35.reuse, R6 ;  /* 0x00000006230b7221 */ /* 0x050fe20000010000 */
[----:B------:R-:W-:-:S06]  /*3e30*/  F2FP.F16.F32.PACK_AB R157, R35, R34 ;  /* 0x00000022239d723e */ /* 0x000fcc00000000ff */
[----:B------:R-:W4:Y:S01]  /*3e40*/  MUFU.EX2 R42, R42 ;  /* 0x0000002a002a7308 */ /* 0x000f220000000800 */
[----:B-----5:R-:W-:-:S07]  /*3e50*/  FADD.FTZ R6, R38, R11 ;  /* 0x0000000b26067221 */ /* 0x020fce0000010000 */
[----:B------:R-:W5:Y:S01]  /*3e60*/  MUFU.EX2 R41, R41 ;  /* 0x0000002900297308 */ /* 0x000f620000000800 */
[C---:B---3--:R-:W-:Y:S01]  /*3e70*/  FADD.FTZ R11, R39.reuse, R6 ;  /* 0x00000006270b7221 */ /* 0x048fe20000010000 */
[----:B------:R-:W-:-:S05]  /*3e80*/  F2FP.F16.F32.PACK_AB R159, R39, R38 ;  /* 0x00000026279f723e */ /* 0x000fca00000000ff */
[----:B------:R0:W-:Y:S01]  /*3e90*/  STSM.16.M88.4 [R184], R156 ;  /* 0x0000009cb8007844 */ /* 0x0001e20000000200 */
[----:B------:R-:W3:Y:S01]  /*3ea0*/  MUFU.EX2 R43, R43 ;  /* 0x0000002b002b7308 */ /* 0x000ee20000000800 */
[----:B----4-:R-:W-:-:S07]  /*3eb0*/  FADD.FTZ R6, R42, R11 ;  /* 0x0000000b2a067221 */ /* 0x010fce0000010000 */
[----:B------:R-:W4:Y:S01]  /*3ec0*/  MUFU.EX2 R44, R44 ;  /* 0x0000002c002c7308 */ /* 0x000f220000000800 */
[C---:B-----5:R-:W-:Y:S01]  /*3ed0*/  FADD.FTZ R13, R41.reuse, R10 ;  /* 0x0000000a290d7221 */ /* 0x060fe20000010000 */
[----:B------:R-:W-:-:S06]  /*3ee0*/  F2FP.F16.F32.PACK_AB R160, R41, R40 ;  /* 0x0000002829a0723e */ /* 0x000fcc00000000ff */
[----:B------:R-:W5:Y:S01]  /*3ef0*/  MUFU.EX2 R46, R46 ;  /* 0x0000002e002e7308 */ /* 0x000f620000000800 */
[C---:B---3--:R-:W-:Y:S01]  /*3f00*/  FADD.FTZ R11, R43.reuse, R6 ;  /* 0x000000062b0b7221 */ /* 0x048fe20000010000 */
[----:B------:R-:W-:-:S06]  /*3f10*/  F2FP.F16.F32.PACK_AB R161, R43, R42 ;  /* 0x0000002a2ba1723e */ /* 0x000fcc00000000ff */
[----:B------:R-:W3:Y:S01]  /*3f20*/  MUFU.EX2 R45, R45 ;  /* 0x0000002d002d7308 */ /* 0x000ee20000000800 */
[----:B----4-:R-:W-:-:S07]  /*3f30*/  FADD.FTZ R6, R44, R13 ;  /* 0x0000000d2c067221 */ /* 0x010fce0000010000 */
[----:B------:R-:W4:Y:S01]  /*3f40*/  MUFU.EX2 R47, R47 ;  /* 0x0000002f002f7308 */ /* 0x000f220000000800 */
[----:B-----5:R-:W-:-:S07]  /*3f50*/  FADD.FTZ R10, R46, R11 ;  /* 0x0000000b2e0a7221 */ /* 0x020fce0000010000 */
[----:B------:R-:W-:Y:S01]  /*3f60*/  MUFU.EX2 R48, R48 ;  /* 0x0000003000307308 */ /* 0x000fe20000000800 */
[C---:B---3--:R-:W-:Y:S01]  /*3f70*/  F2FP.F16.F32.PACK_AB R162, R45.reuse, R44 ;  /* 0x0000002c2da2723e */ /* 0x048fe200000000ff */
[----:B------:R-:W-:-:S06]  /*3f80*/  FADD.FTZ R45, R45, R6 ;  /* 0x000000062d2d7221 */ /* 0x000fcc0000010000 */
[----:B------:R-:W3:Y:S01]  /*3f90*/  MUFU.EX2 R49, R49 ;  /* 0x0000003100317308 */ /* 0x000ee20000000800 */
[C---:B----4-:R-:W-:Y:S01]  /*3fa0*/  F2FP.F16.F32.PACK_AB R163, R47.reuse, R46 ;  /* 0x0000002e2fa3723e */ /* 0x050fe200000000ff */
[----:B------:R-:W-:-:S04]  /*3fb0*/  FADD.FTZ R47, R47, R10 ;  /* 0x0000000a2f2f7221 */ /* 0x000fc80000010000 */
[----:B------:R0:W-:Y:S02]  /*3fc0*/  STSM.16.M88.4 [R19], R160 ;  /* 0x000000a013007844 */ /* 0x0001e40000000200 */
[----:B------:R-:W-:Y:S08]  /*3fd0*/  MUFU.EX2 R50, R50 ;  /* 0x0000003200327308 */ /* 0x000ff00000000800 */
[----:B------:R-:W4:Y:S01]  /*3fe0*/  MUFU.EX2 R51, R51 ;  /* 0x0000003300337308 */ /* 0x000f220000000800 */
[----:B---3--:R-:W-:Y:S01]  /*3ff0*/  F2FP.F16.F32.PACK_AB R164, R49, R48 ;  /* 0x0000003031a4723e */ /* 0x008fe200000000ff */
[----:B------:R-:W-:-:S04]  /*4000*/  FADD.FTZ R48, R48, R45 ;  /* 0x0000002d30307221 */ /* 0x000fc80000010000 */
[----:B------:R-:W-:Y:S02]  /*4010*/  FADD.FTZ R49, R49, R48 ;  /* 0x0000003031317221 */ /* 0x000fe40000010000 */
[----:B------:R-:W3:Y:S08]  /*4020*/  MUFU.EX2 R52, R52 ;  /* 0x0000003400347308 */ /* 0x000ef00000000800 */
[----:B------:R-:W5:Y:S01]  /*4030*/  MUFU.EX2 R9, R9 ;  /* 0x0000000900097308 */ /* 0x000f620000000800 */
[----:B----4-:R-:W-:Y:S01]  /*4040*/  F2FP.F16.F32.PACK_AB R165, R51, R50 ;  /* 0x0000003233a5723e */ /* 0x010fe200000000ff */
[----:B------:R-:W-:-:S04]  /*4050*/  FADD.FTZ R50, R50, R47 ;  /* 0x0000002f32327221 */ /* 0x000fc80000010000 */
[----:B------:R-:W-:Y:S02]  /*4060*/  FADD.FTZ R51, R51, R50 ;  /* 0x0000003233337221 */ /* 0x000fe40000010000 */
[----:B------:R-:W-:Y:S01]  /*4070*/  MUFU.EX2 R54, R54 ;  /* 0x0000003600367308 */ /* 0x000fe20000000800 */
[----:B---3--:R-:W-:-:S07]  /*4080*/  FADD.FTZ R6, R52, R49 ;  /* 0x0000003134067221 */ /* 0x008fce0000010000 */
[----:B------:R-:W3:Y:S01]  /*4090*/  MUFU.EX2 R3, R3 ;  /* 0x0000000300037308 */ /* 0x000ee20000000800 */
[C---:B-----5:R-:W-:Y:S01]  /*40a0*/  F2FP.F16.F32.PACK_AB R166, R9.reuse, R52 ;  /* 0x0000003409a6723e */ /* 0x060fe200000000ff */
[----:B------:R-:W-:Y:S01]  /*40b0*/  FADD.FTZ R6, R9, R6 ;  /* 0x0000000609067221 */ /* 0x000fe20000010000 */
[----:B---3--:R-:W-:Y:S01]  /*40c0*/  F2FP.F16.F32.PACK_AB R167, R3, R54 ;  /* 0x0000003603a7723e */ /* 0x008fe200000000ff */
[----:B------:R-:W-:-:S04]  /*40d0*/  FADD.FTZ R54, R54, R51 ;  /* 0x0000003336367221 */ /* 0x000fc80000010000 */
[----:B------:R0:W-:Y:S01]  /*40e0*/  STSM.16.M88.4 [R23], R164 ;  /* 0x000000a417007844 */ /* 0x0001e20000000200 */
[----:B------:R-:W-:Y:S01]  /*40f0*/  FADD.FTZ R3, R3, R54 ;  /* 0x0000003603037221 */ /* 0x000fe20000010000 */
[----:B------:R-:W-:Y:S06]  /*4100*/  @!P0 BRA `(.L_x_3252) ;  /* 0x0000000000048947 */ /* 0x000fec0003800000 */
[----:B------:R-:W-:Y:S01]  /*4110*/  BPT.TRAP 0x1 ;  /* 0x000000040000795c */ /* 0x000fe20000300000 */
.L_x_3252:
[----:B------:R3:W4:Y:S01]  /*4120*/  SYNCS.PHASECHK.TRANS64.TRYWAIT P1, [R7+URZ+0x28c50], R8 ;  /* 0x028c5008070075a7 */ /* 0x000722000802017f */
[----:B------:R-:W-:Y:S05]  /*4130*/  @!P0 BRA `(.L_x_3253) ;  /* 0x0000000000048947 */ /* 0x000fea0003800000 */
[----:B------:R-:W-:Y:S01]  /*4140*/  BPT.TRAP 0x1 ;  /* 0x000000040000795c */ /* 0x000fe20000300000 */
.L_x_3253:
[----:B------:R-:W-:Y:S01]  /*4150*/  ULOP3.LUT UR52, UR52, 0x2000000, URZ, 0xfc, !UPT ;  /* 0x0200000034347892 */ /* 0x000fe2000f8efc3f */
[----:B----4-:R-:W-:Y:S11]  /*4160*/  @P1 BRA `(.L_x_3254) ;  /* 0x0000000000081947 */ /* 0x010ff60003800000 */
[----:B------:R-:W4:Y:S02]  /*4170*/  SYNCS.PHASECHK.TRANS64.TRYWAIT P1, [R7+URZ+0x28c50], R8 ;  /* 0x028c5008070075a7 */ /* 0x000f24000802017f */
[----:B----4-:R-:W-:Y:S05]  /*4180*/  @!P1 BRA `(.L_x_3255) ;  /* 0x0000008800b49947 */ /* 0x010fea0003800000 */
.L_x_3254:
[----:B------:R-:W-:Y:S01]  /*4190*/  ULEA UR10, UR47, UR52, 0xc ;  /* 0x000000342f0a7291 */ /* 0x000fe2000f8e603f */
[----:B------:R-:W-:Y:S01]  /*41a0*/  WARPGROUP.ARRIVE ;  /* 0x00000000000079c5 */ /* 0x000fe20000000000 */
[----:B------:R-:W-:-:S05]  /*41b0*/  UMOV UR7, 0x40000040 ;  /* 0x4000004000077882 */ /* 0x000fca0000000000 */
[----:B------:R-:W-:Y:S02]  /*41c0*/  UMOV UR6, UR10 ;  /* 0x0000000a00067c82 */ /* 0x000fe40008000000 */
[----:B------:R-:W-:Y:S01]  /*41d0*/  HGMMA.64x256x16.F32 R24, R152, gdesc[UR4].tnspB, RZ, !UPT, gsb0 ;  /* 0x43e0000498187df0 */ /* 0x000fe2000c0008ff */
[----:B------:R-:W-:Y:S01]  /*41e0*/  UIADD3 UR6, UR10, 0x80, URZ ;  /* 0x000000800a067890 */ /* 0x000fe2000fffe03f */
[----:B------:R-:W-:Y:S01]  /*41f0*/  UMOV UR7, 0x40000040 ;  /* 0x4000004000077882 */ /* 0x000fe20000000000 */
[----:B------:R-:W-:Y:S02]  /*4200*/  WARPGROUP.DEPBAR.LE gsb0, 0x0 ;  /* 0x00008000000079c5 */ /* 0x000fe40000010000 */
[----:B------:R-:W-:-:S15]  /*4210*/  WARPGROUP.ARRIVE ;  /* 0x00000000000079c5 */ /* 0x000fde0000000000 */
[----:B------:R-:W-:-:S08]  /*4220*/  NOP ;  /* 0x0000000000007918 */ /* 0x000fd00000000000 */
[----:B------:R-:W-:Y:S01]  /*4230*/  HGMMA.64x256x16.F32 R24, R156, gdesc[UR4].tnspB, R24, gsb0 ;  /* 0x43e000049c187df0 */ /* 0x000fe20008000818 */
        /* <DEDUP_REMOVED lines=11> */
[----:B------:R-:W-:Y:S03]  /*42f0*/  HGMMA.64x256x16.F32 R24, R164, gdesc[UR4].tnspB, R24, gsb0 ;  /* 0x43e00004a4187df0 */ /* 0x000fe60008000818 */
[----:B------:R-:W-:Y:S02]  /*4300*/  WARPGROUP.DEPBAR.LE gsb0, 0x0 ;  /* 0x00008000000079c5 */ /* 0x000fe40000010000 */
[----:B------:R-:W-:Y:S01]  /*4310*/  @!PT LDS RZ, [RZ] ;  /* 0x00000000fffff984 */ /* 0x000fe20000000800 */
[----:B------:R-:W-:Y:S01]  /*4320*/  @!PT LDS RZ, [RZ] ;  /* 0x00000000fffff984 */ /* 0x000fe20000000800 */
[----:B------:R-:W-:Y:S01]  /*4330*/  @!PT LDS RZ, [RZ] ;  /* 0x00000000fffff984 */ /* 0x000fe20000000800 */
[----:B------:R-:W-:Y:S01]  /*4340*/  @!PT LDS RZ, [RZ] ;  /* 0x00000000fffff984 */ /* 0x000fe20000000800 */
[----:B------:R5:W-:Y:S06]  /*4350*/  MEMBAR.ALL.CTA ;  /* 0x0000000000007992 */ /* 0x000bec0000008000 */
[----:B-----5:R-:W5:Y:S02]  /*4360*/  FENCE.VIEW.ASYNC.S ;  /* 0x00000000000073c6 */ /* 0x020f640000000000 */
[----:B-----5:R-:W-:Y:S01]  /*4370*/  NOP ;  /* 0x0000000000007918 */ /* 0x020fe20000000000 */
[----:B------:R-:W-:Y:S06]  /*4380*/  BAR.ARV 0xe, 0x100 ;  /* 0x0384000000007b1d */ /* 0x000fec0000002000 */
[----:B------:R-:W-:Y:S05]  /*4390*/  @!P0 BRA `(.L_x_3256) ;  /* 0x0000000000048947 */ /* 0x000fea0003800000 */
[----:B------:R-:W-:Y:S01]  /*43a0*/  BPT.TRAP 0x1 ;  /* 0x000000040000795c */ /* 0x000fe20000300000 */
.L_x_3256:
[----:B------:R-:W-:Y:S01]  /*43b0*/  R2UR UR6, R7 ;  /* 0x00000000070672ca */ /* 0x000fe200000e0000 */
[----:B------:R-:W-:-:S06]  /*43c0*/  UISETP.GE.AND UP0, UPT, UR49, 0x41, UPT ;  /* 0x000000413100788c */ /* 0x000fcc000bf06270 */
[----:B------:R-:W-:-:S06]  /*43d0*/  PLOP3.LUT P1, PT, PT, PT, UP0, 0x80, 0x0 ;  /* 0x000000000000781c */ /* 0x000fcc0003f2f008 */
[----:B------:R-:W-:-:S04]  /*43e0*/  UIADD3 UR6, UR6, 0x28c60, URZ ;  /* 0x00028c6006067890 */ /* 0x000fc8000fffe03f */
[----:B------:R-:W-:-:S09]  /*43f0*/  UPRMT UR6, UR39, 0x654, UR6 ;  /* 0x0000065427067896 */ /* 0x000fd20008000006 */
[----:B------:R-:W-:Y:S01]  /*4400*/  SYNCS.ARRIVE.TRANS64.RED.A1T0 RZ, [UR6], RZ ;  /* 0x000000ffffff79a7 */ /* 0x000fe20008100406 */
[----:B------:R-:W-:Y:S05]  /*4410*/  @!P1 BRA `(.L_x_3257) ;  /* 0x0000001c00549947 */ /* 0x000fea0003800000 */
[----:B-1234-:R-:W-:Y:S01]  /*4420*/  MOV R8, R5 ;  /* 0x0000000500087202 */ /* 0x01efe20000000f00 */
[----:B------:R-:W-:Y:S01]  /*4430*/  IMAD.MOV.U32 R13, RZ, RZ, R4 ;  /* 0x000000ffff0d7224 */ /* 0x000fe200078e0004 */
[----:B------:R-:W-:Y:S01]  /*4440*/  UIADD3 UR48, UR48, -0x2, URZ ;  /* 0xfffffffe30307890 */ /* 0x000fe2000fffe03f */
[----:B------:R-:W-:Y:S01]  /*4450*/  UMOV UR22, UR47 ;  /* 0x0000002f00167c82 */ /* 0x000fe20008000000 */
[----:B------:R-:W-:Y:S01]  /*4460*/  ULDC UR23, c[0x0][0x9d8] ;  /* 0x0002760000177ab9 */ /* 0x000fe20000000800 */
[----:B------:R-:W-:-:S09]  /*4470*/  ULDC UR20, c[0x0][0x988] ;  /* 0x0002620000147ab9 */ /* 0x000fd20000000800 */
.L_x_3268:
[----:B------:R-:W-:Y:S01]  /*4480*/  UIADD3 UR47, UR22, 0x1, URZ ;  /* 0x00000001162f7890 */ /* 0x000fe2000fffe03f */
[----:B------:R-:W-:Y:S01]  /*4490*/  IMAD.U32 R4, RZ, RZ, UR48 ;  /* 0x00000030ff047e24 */ /* 0x000fe2000f8e00ff */
[----:B------:R-:W-:Y:S02]  /*44a0*/  UIADD3 UR48, UR48, -0x1, URZ ;  /* 0xffffffff30307890 */ /* 0x000fe4000fffe03f */
[----:B------:R-:W-:Y:S02]  /*44b0*/  UISETP.NE.AND UP0, UPT, UR47, 0x2, UPT ;  /* 0x000000022f00788c */ /* 0x000fe4000bf05270 */
[----:B------:R-:W-:Y:S02]  /*44c0*/  ISETP.GT.AND P1, PT, R4, RZ, PT ;  /* 0x000000ff0400720c */ /* 0x000fe40003f24270 */
[----:B------:R-:W-:Y:S02]  /*44d0*/  USEL UR6, URZ, 0x1, UP0 ;  /* 0x000000013f067887 */ /* 0x000fe40008000000 */
[----:B------:R-:W-:-:S02]  /*44e0*/  USEL UR47, UR47, URZ, UP0 ;  /* 0x0000003f2f2f7287 */ /* 0x000fc40008000000 */
[----:B------:R-:W-:Y:S01]  /*44f0*/  ULOP3.LUT UR37, UR37, UR6, URZ, 0x3c, !UPT ;  /* 0x0000000625257292 */ /* 0x000fe2000f8e3c3f */
[----:B-12---:R-:W-:Y:S11]  /*4500*/  @!P0 BRA `(.L_x_3258) ;  /* 0x0000000000048947 */ /* 0x006ff60003800000 */
[----:B------:R-:W-:Y:S01]  /*4510*/  BPT.TRAP 0x1 ;  /* 0x000000040000795c */ /* 0x000fe20000300000 */
.L_x_3258:
[----:B------:R-:W-:Y:S01]  /*4520*/  ULEA UR21, UR47, UR42, 0x3 ;  /* 0x0000002a2f157291 */ /* 0x000fe2000f8e183f */
[----:B------:R-:W-:-:S05]  /*4530*/  IMAD.U32 R7, RZ, RZ, UR37 ;  /* 0x00000025ff077e24 */ /* 0x000fca000f8e00ff */
[----:B------:R-:W-:-:S04]  /*4540*/  SHF.L.U32 R7, R7, 0x1f, RZ ;  /* 0x0000001f07077819 */ /* 0x000fc800000006ff */
[----:B------:R1:W2:Y:S01]  /*4550*/  SYNCS.PHASECHK.TRANS64.TRYWAIT P2, [UR21+0x28c30], R7 ;  /* 0x028c3007ff0075a7 */ /* 0x0002a20008040155 */
[----:B------:R-:W-:Y:S05]  /*4560*/  @!P0 BRA `(.L_x_3259) ;  /* 0x0000000000048947 */ /* 0x000fea0003800000 */
[----:B------:R-:W-:Y:S01]  /*4570*/  BPT.TRAP 0x1 ;  /* 0x000000040000795c */ /* 0x000fe20000300000 */
.L_x_3259:
[----:B--2---:R-:W-:Y:S05]  /*4580*/  @P2 BRA `(.L_x_3260) ;  /* 0x0000000000082947 */ /* 0x004fea0003800000 */
[----:B------:R-:W2:Y:S02]  /*4590*/  SYNCS.PHASECHK.TRANS64.TRYWAIT P2, [UR21+0x28c30], R7 ;  /* 0x028c3007ff0075a7 */ /* 0x000ea40008040155 */
[----:B--2---:R-:W-:Y:S05]  /*45a0*/  @!P2 BRA `(.L_x_3261) ;  /* 0x0000008400c0a947 */ /* 0x004fea0003800000 */
.L_x_3260:
[----:B------:R-:W-:Y:S01]  /*45b0*/  R2UR UR18, R0 ;  /* 0x00000000001272ca */ /* 0x000fe200000e0000 */
[----:B------:R-:W-:Y:S01]  /*45c0*/  UIADD3 UR6, UR42, 0x20400, URZ ;  /* 0x000204002a067890 */ /* 0x000fe2000fffe03f */
[----:B0-----:R-:W-:Y:S01]  /*45d0*/  WARPGROUP.ARRIVE ;  /* 0x00000000000079c5 */ /* 0x001fe20000000000 */
        /* <DEDUP_REMOVED lines=10> */
[----:B------:R-:W-:Y:S02]  /*4680*/  UIADD3 UR10, UR18, 0x4, URZ ;  /* 0x00000004120a7890 */ /* 0x000fe4000fffe03f */
[----:B------:R-:W-:-:S03]  /*4690*/  UIADD3 UR14, UR18, 0x6, URZ ;  /* 0x00000006120e7890 */ /* 0x000fc6000fffe03f */
[----:B------:R-:W-:Y:S03]  /*46a0*/  HGMMA.64x64x16.F32 R152, gdesc[UR16], RZ, !UPT, gsb0 ;  /* 0x00e00000109879f0 */ /* 0x000fe6000c0008ff */
        /* <DEDUP_REMOVED lines=12> */
.L_x_3262:
        /* <DEDUP_REMOVED lines=23> */
[----:B--2---:R-:W-:Y:S01]  /*48e0*/  FMNMX.FTZ R4, R190, R13, !PT ;  /* 0x0000000dbe047209 */ /* 0x004fe20007810000 */
[----:B------:R-:W-:Y:S01]  /*48f0*/  FMUL.FTZ R9, R154, UR23 ;  /* 0x000000179a097c20 */ /* 0x000fe20008410000 */
[----:B------:R-:W-:Y:S01]  /*4900*/  FMUL.FTZ R154, R174, UR23 ;  /* 0x00000017ae9a7c20 */ /* 0x000fe20008410000 */
[----:B------:R-:W-:Y:S01]  /*4910*/  FMUL.FTZ R20, R167, UR23 ;  /* 0x00000017a7147c20 */ /* 0x000fe20008410000 */
[----:B------:R-:W-:Y:S01]  /*4920*/  FMUL.FTZ R152, R170, UR23 ;  /* 0x00000017aa987c20 */ /* 0x000fe20008410000 */
[----:B------:R-:W-:Y:S01]  /*4930*/  FMUL.FTZ R170, R183, UR23 ;  /* 0x00000017b7aa7c20 */ /* 0x000fe20008410000 */
[----:B------:R-:W-:Y:S01]  /*4940*/  UIADD3 UR6, UR21, 0x28c40, URZ ;  /* 0x00028c4015067890 */ /* 0x000fe2000fffe03f */
[----:B------:R-:W2:Y:S01]  /*4950*/  MUFU.TANH R156, R156 ;  /* 0x0000009c009c7308 */ /* 0x000ea20000002400 */
[----:B0-----:R-:W-:-:S02]  /*4960*/  FMNMX.FTZ R4, R5, R4, !PT ;  /* 0x0000000405047209 */ /* 0x001fc40007810000 */
[----:B------:R-:W-:-:S05]  /*4970*/  UPRMT UR6, UR39, 0x654, UR6 ;  /* 0x0000065427067896 */ /* 0x000fca0008000006 */
[----:B------:R-:W0:Y:S01]  /*4980*/  MUFU.TANH R157, R157 ;  /* 0x0000009d009d7308 */ /* 0x000e220000002400 */
[----:B---3--:R-:W-:-:S03]  /*4990*/  FMNMX.FTZ R15, R155, R4, !PT ;  /* 0x000000049b0f7209 */ /* 0x008fc60007810000 */
[----:B------:R-:W-:Y:S04]  /*49a0*/  SYNCS.ARRIVE.TRANS64.RED.A1T0 RZ, [UR6], RZ ;  /* 0x000000ffffff79a7 */ /* 0x000fe80008100406 */
[----:B------:R-:W3:Y:S01]  /*49b0*/  MUFU.TANH R158, R158 ;  /* 0x0000009e009e7308 */ /* 0x000ee20000002400 */
[----:B--2---:R-:W-:-:S07]  /*49c0*/  FMNMX.FTZ R4, R156, R15, !PT ;  /* 0x0000000f9c047209 */ /* 0x004fce0007810000 */
[----:B------:R-:W2:Y:S01]  /*49d0*/  MUFU.TANH R159, R159 ;  /* 0x0000009f009f7308 */ /* 0x000ea20000002400 */
[----:B0-----:R-:W-:-:S07]  /*49e0*/  FMNMX.FTZ R15, R157, R4, !PT ;  /* 0x000000049d0f7209 */ /* 0x001fce0007810000 */
[----:B------:R-:W0:Y:S01]  /*49f0*/  MUFU.TANH R160, R160 ;  /* 0x000000a000a07308 */ /* 0x000e220000002400 */
[----:B---3--:R-:W-:-:S07]  /*4a00*/  FMNMX.FTZ R4, R158, R15, !PT ;  /* 0x0000000f9e047209 */ /* 0x008fce0007810000 */
        /* <DEDUP_REMOVED lines=9> */
[----:B0-----:R-:W-:Y:S01]  /*4aa0*/  FMNMX.FTZ R4, R168, R15, !PT ;  /* 0x0000000fa8047209 */ /* 0x001fe20007810000 */
[----:B------:R-:W-:Y:S01]  /*4ab0*/  FMUL.FTZ R15, R162, UR23 ;  /* 0x00000017a20f7c20 */ /* 0x000fe20008410000 */
[----:B------:R-:W-:-:S05]  /*4ac0*/  FMUL.FTZ R162, R175, UR23 ;  /* 0x00000017afa27c20 */ /* 0x000fca0008410000 */
[----:B------:R-:W0:Y:S01]  /*4ad0*/  MUFU.TANH R173, R173 ;  /* 0x000000ad00ad7308 */ /* 0x000e220000002400 */
[----:B---3--:R-:W-:-:S07]  /*4ae0*/  FMNMX.FTZ R4, R191, R4, !PT ;  /* 0x00000004bf047209 */ /* 0x008fce0007810000 */
[----:B------:R-:W3:Y:S01]  /*4af0*/  MUFU.TANH R172, R172 ;  /* 0x000000ac00ac7308 */ /* 0x000ee20000002400 */
[----:B--2---:R-:W-:-:S07]  /*4b00*/  FMNMX.FTZ R4, R169, R4, !PT ;  /* 0x00000004a9047209 */ /* 0x004fce0007810000 */
[----:B------:R-:W2:Y:S01]  /*4b10*/  MUFU.TANH R164, R164 ;  /* 0x000000a400a47308 */ /* 0x000ea20000002400 */
[----:B0-----:R-:W-:-:S07]  /*4b20*/  FMNMX.FTZ R21, R173, R4, !PT ;  /* 0x00000004ad157209 */ /* 0x001fce0007810000 */
[----:B------:R-:W0:Y:S01]  /*4b30*/  MUFU.TANH R9, R9 ;  /* 0x0000000900097308 */ /* 0x000e220000002400 */
[----:B---3--:R-:W-:Y:S01]  /*4b40*/  FMNMX.FTZ R153, R172, R21, !PT ;  /* 0x00000015ac997209 */ /* 0x008fe20007810000 */
[----:B------:R-:W-:Y:S01]  /*4b50*/  FMUL.FTZ R21, R166, UR23 ;  /* 0x00000017a6157c20 */ /* 0x000fe20008410000 */
[----:B------:R-:W-:-:S05]  /*4b60*/  FMUL.FTZ R166, R179, UR23 ;  /* 0x00000017b3a67c20 */ /* 0x000fca0008410000 */
[----:B------:R-:W3:Y:S01]  /*4b70*/  MUFU.TANH R10, R10 ;  /* 0x0000000a000a7308 */ /* 0x000ee20000002400 */
[----:B--2---:R-:W-:Y:S01]  /*4b80*/  FMNMX.FTZ R4, R164, R153, !PT ;  /* 0x00000099a4047209 */ /* 0x004fe20007810000 */
[----:B------:R-:W-:-:S04]  /*4b90*/  FMUL.FTZ R153, R171, UR23 ;  /* 0x00000017ab997c20 */ /* 0x000fc80008410000 */
[----:B------:R-:W2:Y:S02]  /*4ba0*/  SHFL.BFLY PT, R163, R4, 0x2, 0x1f ;  /* 0x0c401f0004a37f89 */ /* 0x000ea400000e0000 */
[----:B------:R-:W4:Y:S01]  /*4bb0*/  MUFU.TANH R11, R11 ;  /* 0x0000000b000b7308 */ /* 0x000f220000002400 */
[----:B0-----:R-:W-:-:S07]  /*4bc0*/  FMNMX.FTZ R167, R9, R8, !PT ;  /* 0x0000000809a77209 */ /* 0x001fce0007810000 */
[----:B------:R-:W0:Y:S08]  /*4bd0*/  MUFU.TANH R12, R12 ;  /* 0x0000000c000c7308 */ /* 0x000e300000002400 */
[----:B------:R-:W5:Y:S01]  /*4be0*/  MUFU.TANH R15, R15 ;  /* 0x0000000f000f7308 */ /* 0x000f620000002400 */
[----:B--2---:R-:W-:Y:S01]  /*4bf0*/  FMNMX.FTZ R174, R4, R163, !PT ;  /* 0x000000a304ae7209 */ /* 0x004fe20007810000 */
[----:B------:R-:W-:-:S06]  /*4c00*/  FMUL.FTZ R163, R178, UR23 ;  /* 0x00000017b2a37c20 */ /* 0x000fcc0008410000 */
[----:B------:R-:W2:Y:S01]  /*4c10*/  MUFU.TANH R14, R14 ;  /* 0x0000000e000e7308 */ /* 0x000ea20000002400 */
[----:B---3--:R-:W-:Y:S01]  /*4c20*/  FMNMX.FTZ R4, R10, R167, !PT ;  /* 0x000000a70a047209 */ /* 0x008fe20007810000 */
[----:B------:R-:W-:Y:S01]  /*4c30*/  FMUL.FTZ R167, R182, UR23 ;  /* 0x00000017b6a77c20 */ /* 0x000fe20008410000 */
[----:B------:R-:W3:Y:S02]  /*4c40*/  SHFL.BFLY PT, R175, R174, 0x1, 0x1f ;  /* 0x0c201f00aeaf7f89 */ /* 0x000ee400000e0000 */
[----:B----4-:R-:W-:-:S03]  /*4c50*/  FMNMX.FTZ R171, R11, R4, !PT ;  /* 0x000000040bab7209 */ /* 0x010fc60007810000 */
[----:B------:R-:W4:Y:S01]  /*4c60*/  MUFU.TANH R21, R21 ;  /* 0x0000001500157308 */ /* 0x000f220000002400 */
[----:B0-----:R-:W-:-:S04]  /*4c70*/  FMNMX.FTZ R4, R12, R171, !PT ;  /* 0x000000ab0c047209 */ /* 0x001fc80007810000 */
[----:B-----5:R-:W-:-:S03]  /*4c80*/  FMNMX.FTZ R171, R15, R4, !PT ;  /* 0x000000040fab7209 */ /* 0x020fc60007810000 */
[----:B------:R-:W0:Y:S08]  /*4c90*/  MUFU.TANH R20, R20 ;  /* 0x0000001400147308 */ /* 0x000e300000002400 */
[----:B------:R-:W5:Y:S01]  /*4ca0*/  MUFU.TANH R152, R152 ;  /* 0x0000009800987308 */ /* 0x000f620000002400 */
[----:B---3--:R-:W-:Y:S02]  /*4cb0*/  FMNMX.FTZ R4, R174, R175, !PT ;  /* 0x000000afae047209 */ /* 0x008fe40007810000 */
[----:B--2---:R-:W-:-:S05]  /*4cc0*/  FMNMX.FTZ R174, R14, R171, !PT ;  /* 0x000000ab0eae7209 */ /* 0x004fca0007810000 */
[----:B------:R-:W2:Y:S01]  /*4cd0*/  MUFU.TANH R153, R153 ;  /* 0x0000009900997308 */ /* 0x000ea20000002400 */
[C---:B------:R-:W-:Y:S01]  /*4ce0*/  FADD.FTZ R171, -R4.reuse, R13 ;  /* 0x0000000d04ab7221 */ /* 0x040fe20000010100 */
[----:B----4-:R-:W-:Y:S01]  /*4cf0*/  FMNMX.FTZ R13, R21, R174, !PT ;  /* 0x000000ae150d7209 */ /* 0x010fe20007810000 */
[----:B------:R-:W-:Y:S02]  /*4d00*/  FMUL.FTZ R180, R4, UR20 ;  /* 0x0000001404b47c20 */ /* 0x000fe40008410000 */
[----:B------:R-:W-:Y:S01]  /*4d10*/  FMUL.FTZ R175, R171, UR20 ;  /* 0x00000014abaf7c20 */ /* 0x000fe20008410000 */
[----:B0-----:R-:W-:Y:S01]  /*4d20*/  FMNMX.FTZ R171, R20, R13, !PT ;  /* 0x0000000d14ab7209 */ /* 0x001fe20007810000 */
[--C-:B------:R-:W-:Y:S01]  /*4d30*/  FFMA.FTZ R177, R5, UR20, -R180.reuse ;  /* 0x0000001405b17c23 */ /* 0x100fe200080108b4 */
[----:B------:R-:W0:Y:S01]  /*4d40*/  MUFU.TANH R154, R154 ;  /* 0x0000009a009a7308 */ /* 0x000e220000002400 */
[--C-:B------:R-:W-:Y:S01]  /*4d50*/  FFMA.FTZ R190, R190, UR20, -R180.reuse ;  /* 0x00000014bebe7c23 */ /* 0x100fe200080108b4 */
[----:B-----5:R-:W-:Y:S01]  /*4d60*/  FMNMX.FTZ R174, R152, R171, !PT ;  /* 0x000000ab98ae7209 */ /* 0x020fe20007810000 */
[--C-:B------:R-:W-:Y:S01]  /*4d70*/  FFMA.FTZ R155, R155, UR20, -R180.reuse ;  /* 0x000000149b9b7c23 */ /* 0x100fe200080108b4 */
[----:B------:R-:W-:-:S04]  /*4d80*/  FFMA.FTZ R168, R168, UR20, -R180 ;  /* 0x00000014a8a87c23 */ /* 0x000fc800080108b4 */
        /* <DEDUP_REMOVED lines=10> */
[----:B------:R-:W-:Y:S01]  /*4e30*/  MUFU.EX2 R171, R177 ;  /* 0x000000b100ab7308 */ /* 0x000fe20000000800 */
[----:B---3--:R-:W-:Y:S01]  /*4e40*/  FMNMX.FTZ R5, R167, R176, !PT ;  /* 0x000000b0a7057209 */ /* 0x008fe20007810000 */
[--C-:B------:R-:W-:Y:S01]  /*4e50*/  FFMA.FTZ R176, R156, UR20, -R180.reuse ;  /* 0x000000149cb07c23 */ /* 0x100fe200080108b4 */
[--C-:B------:R-:W-:Y:S01]  /*4e60*/  FFMA.FTZ R156, R157, UR20, -R180.reuse ;  /* 0x000000149d9c7c23 */ /* 0x100fe200080108b4 */
[--C-:B------:R-:W-:Y:S01]  /*4e70*/  FFMA.FTZ R157, R158, UR20, -R180.reuse ;  /* 0x000000149e9d7c23 */ /* 0x100fe200080108b4 */
[--C-:B------:R-:W-:Y:S01]  /*4e80*/  FFMA.FTZ R158, R159, UR20, -R180.reuse ;  /* 0x000000149f9e7c23 */ /* 0x100fe200080108b4 */
[--C-:B------:R-:W-:Y:S01]  /*4e90*/  FFMA.FTZ R159, R160, UR20, -R180.reuse ;  /* 0x00000014a09f7c23 */ /* 0x100fe200080108b4 */
[--C-:B------:R-:W-:Y:S01]  /*4ea0*/  FFMA.FTZ R160, R161, UR20, -R180.reuse ;  /* 0x00000014a1a07c23 */ /* 0x100fe200080108b4 */
[--C-:B------:R-:W-:Y:S01]  /*4eb0*/  FFMA.FTZ R161, R165, UR20, -R180.reuse ;  /* 0x00000014a5a17c23 */ /* 0x100fe200080108b4 */
[----:B--2---:R-:W-:Y:S01]  /*4ec0*/  FMNMX.FTZ R5, R170, R5, !PT ;  /* 0x00000005aa057209 */ /* 0x004fe20007810000 */
[----:B------:R0:W2:Y:S01]  /*4ed0*/  MUFU.EX2 R13, R175 ;  /* 0x000000af000d7308 */ /* 0x0000a20000000800 */
[--C-:B------:R-:W-:Y:S01]  /*4ee0*/  FFMA.FTZ R165, R169, UR20, -R180.reuse ;  /* 0x00000014a9a57c23 */ /* 0x100fe200080108b4 */
[----:B------:R-:W-:-:S02]  /*4ef0*/  FFMA.FTZ R169, R172, UR20, -R180 ;  /* 0x00000014aca97c23 */ /* 0x000fc400080108b4 */
[----:B------:R-:W3:Y:S04]  /*4f00*/  SHFL.BFLY PT, R178, R5, 0x2, 0x1f ;  /* 0x0c401f0005b27f89 */ /* 0x000ee800000e0000 */
[----:B------:R-:W4:Y:S01]  /*4f10*/  MUFU.EX2 R174, R190 ;  /* 0x000000be00ae7308 */ /* 0x000f220000000800 */
[----:B0-----:R-:W-:-:S07]  /*4f20*/  FFMA.FTZ R175, R191, UR20, -R180 ;  /* 0x00000014bfaf7c23 */ /* 0x001fce00080108b4 */
[----:B------:R-:W-:Y:S01]  /*4f30*/  MUFU.EX2 R155, R155 ;  /* 0x0000009b009b7308 */ /* 0x000fe20000000800 */
[-C--:B--2---:R-:W-:Y:S01]  /*4f40*/  FMUL.FTZ R24, R24, R13.reuse ;  /* 0x0000000d18187220 */ /* 0x084fe20000410000 */
[-C--:B------:R-:W-:Y:S01]  /*4f50*/  FMUL.FTZ R25, R25, R13.reuse ;  /* 0x0000000d19197220 */ /* 0x080fe20000410000 */
[-C--:B------:R-:W-:Y:S01]  /*4f60*/  FMUL.FTZ R28, R28, R13.reuse ;  /* 0x0000000d1c1c7220 */ /* 0x080fe20000410000 */
[-C--:B------:R-:W-:Y:S01]  /*4f70*/  FMUL.FTZ R29, R29, R13.reuse ;  /* 0x0000000d1d1d7220 */ /* 0x080fe20000410000 */
[-C--:B------:R-:W-:Y:S01]  /*4f80*/  FMUL.FTZ R32, R32, R13.reuse ;  /* 0x0000000d20207220 */ /* 0x080fe20000410000 */
[-C--:B------:R-:W-:Y:S01]  /*4f90*/  FMUL.FTZ R33, R33, R13.reuse ;  /* 0x0000000d21217220 */ /* 0x080fe20000410000 */
[-C--:B------:R-:W-:Y:S01]  /*4fa0*/  FMUL.FTZ R36, R36, R13.reuse ;  /* 0x0000000d24247220 */ /* 0x080fe20000410000 */
[----:B------:R-:W-:Y:S01]  /*4fb0*/  MUFU.EX2 R176, R176 ;  /* 0x000000b000b07308 */ /* 0x000fe20000000800 */
[-C--:B------:R-:W-:Y:S01]  /*4fc0*/  FMUL.FTZ R37, R37, R13.reuse ;  /* 0x0000000d25257220 */ /* 0x080fe20000410000 */
[-C--:B------:R-:W-:Y:S01]  /*4fd0*/  FMUL.FTZ R40, R40, R13.reuse ;  /* 0x0000000d28287220 */ /* 0x080fe20000410000 */
[-C--:B------:R-:W-:Y:S01]  /*4fe0*/  FMUL.FTZ R41, R41, R13.reuse ;  /* 0x0000000d29297220 */ /* 0x080fe20000410000 */
[----:B---3--:R-:W-:Y:S01]  /*4ff0*/  FMNMX.FTZ R177, R5, R178, !PT ;  /* 0x000000b205b17209 */ /* 0x008fe20007810000 */
[--C-:B------:R-:W-:Y:S01]  /*5000*/  FFMA.FTZ R178, R173, UR20, -R180.reuse ;  /* 0x00000014adb27c23 */ /* 0x100fe200080108b4 */
[----:B------:R-:W-:Y:S01]  /*5010*/  FFMA.FTZ R180, R164, UR20, -R180 ;  /* 0x00000014a4b47c23 */ /* 0x000fe200080108b4 */
[-C--:B------:R-:W-:Y:S01]  /*5020*/  FMUL.FTZ R44, R44, R13.reuse ;  /* 0x0000000d2c2c7220 */ /* 0x080fe20000410000 */
[----:B------:R-:W-:Y:S01]  /*5030*/  MUFU.EX2 R156, R156 ;  /* 0x0000009c009c7308 */ /* 0x000fe20000000800 */
[----:B------:R-:W0:Y:S01]  /*5040*/  SHFL.BFLY PT, R182, R177, 0x1, 0x1f ;  /* 0x0c201f00b1b67f89 */ /* 0x000e2200000e0000 */
        /* <DEDUP_REMOVED lines=23> */
[----:B0-----:R-:W-:Y:S01]  /*51c0*/  FMNMX.FTZ R5, R177, R182, !PT ;  /* 0x000000b6b1057209 */ /* 0x001fe20007810000 */
[-C--:B------:R-:W-:Y:S01]  /*51d0*/  FMUL.FTZ R85, R85, R13.reuse ;  /* 0x0000000d55557220 */ /* 0x080fe20000410000 */
[-C--:B------:R-:W-:Y:S01]  /*51e0*/  FMUL.FTZ R88, R88, R13.reuse ;  /* 0x0000000d58587220 */ /* 0x080fe20000410000 */
[-C--:B------:R-:W-:Y:S01]  /*51f0*/  FMUL.FTZ R89, R89, R13.reuse ;  /* 0x0000000d59597220 */ /* 0x080fe20000410000 */
[-C--:B------:R-:W-:Y:S01]  /*5200*/  FMUL.FTZ R92, R92, R13.reuse ;  /* 0x0000000d5c5c7220 */ /* 0x080fe20000410000 */
[C---:B------:R-:W-:Y:S01]  /*5210*/  FADD.FTZ R164, -R5.reuse, R8 ;  /* 0x0000000805a47221 */ /* 0x040fe20000010100 */
[----:B------:R-:W-:Y:S01]  /*5220*/  FMUL.FTZ R173, R5, UR20 ;  /* 0x0000001405ad7c20 */ /* 0x000fe20008410000 */
[----:B------:R4:W-:Y:S01]  /*5230*/  MUFU.EX2 R8, R180 ;  /* 0x000000b400087308 */ /* 0x0009e20000000800 */
[-C--:B------:R-:W-:Y:S01]  /*5240*/  FMUL.FTZ R93, R93, R13.reuse ;  /* 0x0000000d5d5d7220 */ /* 0x080fe20000410000 */
[----:B------:R-:W-:Y:S01]  /*5250*/  FMUL.FTZ R172, R164, UR20 ;  /* 0x00000014a4ac7c20 */ /* 0x000fe20008410000 */
[--C-:B------:R-:W-:Y:S01]  /*5260*/  FFMA.FTZ R164, R12, UR20, -R173.reuse ;  /* 0x000000140ca47c23 */ /* 0x100fe200080108ad */
[--C-:B------:R-:W-:Y:S01]  /*5270*/  FFMA.FTZ R9, R9, UR20, -R173.reuse ;  /* 0x0000001409097c23 */ /* 0x100fe200080108ad */
[--C-:B------:R-:W-:Y:S01]  /*5280*/  FFMA.FTZ R12, R15, UR20, -R173.reuse ;  /* 0x000000140f0c7c23 */ /* 0x100fe200080108ad */
[--C-:B------:R-:W-:Y:S01]  /*5290*/  FFMA.FTZ R15, R14, UR20, -R173.reuse ;  /* 0x000000140e0f7c23 */ /* 0x100fe200080108ad */
[--C-:B------:R-:W-:Y:S01]  /*52a0*/  FFMA.FTZ R14, R21, UR20, -R173.reuse ;  /* 0x00000014150e7c23 */ /* 0x100fe200080108ad */
[--C-:B------:R-:W-:Y:S01]  /*52b0*/  FFMA.FTZ R21, R20, UR20, -R173.reuse ;  /* 0x0000001414157c23 */ /* 0x100fe200080108ad */
[--C-:B------:R-:W-:Y:S01]  /*52c0*/  FFMA.FTZ R10, R10, UR20, -R173.reuse ;  /* 0x000000140a0a7c23 */ /* 0x100fe200080108ad */
[----:B------:R-:W-:Y:S01]  /*52d0*/  IMAD.MOV R20, RZ, RZ, -R18 ;  /* 0x000000ffff147224 */ /* 0x000fe200078e0a12 */
[----:B------:R-:W-:Y:S01]  /*52e0*/  MUFU.EX2 R172, R172 ;  /* 0x000000ac00ac7308 */ /* 0x000fe20000000800 */
[--C-:B------:R-:W-:Y:S01]  /*52f0*/  FFMA.FTZ R11, R11, UR20, -R173.reuse ;  /* 0x000000140b0b7c23 */ /* 0x100fe200080108ad */
[--C-:B------:R-:W-:Y:S01]  /*5300*/  FFMA.FTZ R177, R153, UR20, -R173.reuse ;  /* 0x0000001499b17c23 */ /* 0x100fe200080108ad */
[----:B------:R-:W-:Y:S01]  /*5310*/  MOV R153, UR22 ;  /* 0x0000001600997c02 */ /* 0x000fe20008000f00 */
[----:B----4-:R-:W-:Y:S01]  /*5320*/  FFMA.FTZ R180, R13, R6, R174 ;  /* 0x000000060db47223 */ /* 0x010fe200000100ae */
[----:B------:R-:W-:Y:S01]  /*5330*/  ISETP.NE.AND P2, PT, R17, R20, PT ;  /* 0x000000141100720c */ /* 0x000fe20003f45270 */
[--C-:B------:R-:W-:Y:S01]  /*5340*/  FFMA.FTZ R20, R152, UR20, -R173.reuse ;  /* 0x0000001498147c23 */ /* 0x100fe200080108ad */
[--C-:B------:R-:W-:Y:S01]  /*5350*/  FFMA.FTZ R6, R162, UR20, -R173.reuse ;  /* 0x00000014a2067c23 */ /* 0x100fe200080108ad */
[----:B------:R-:W0:Y:S01]  /*5360*/  MUFU.EX2 R9, R9 ;  /* 0x0000000900097308 */ /* 0x000e220000000800 */
[----:B------:R-:W-:Y:S01]  /*5370*/  FADD.FTZ R180, R171, R180 ;  /* 0x000000b4abb47221 */ /* 0x000fe20000010000 */
[--C-:B------:R-:W-:Y:S01]  /*5380*/  FFMA.FTZ R154, R154, UR20, -R173.reuse ;  /* 0x000000149a9a7c23 */ /* 0x100fe200080108ad */
[--C-:B------:R-:W-:Y:S01]  /*5390*/  FFMA.FTZ R163, R163, UR20, -R173.reuse ;  /* 0x00000014a3a37c23 */ /* 0x100fe200080108ad */
[--C-:B------:R-:W-:Y:S01]  /*53a0*/  FFMA.FTZ R179, R166, UR20, -R173.reuse ;  /* 0x00000014a6b37c23 */ /* 0x100fe200080108ad */
[--C-:B------:R-:W-:Y:S01]  /*53b0*/  FFMA.FTZ R167, R167, UR20, -R173.reuse ;  /* 0x00000014a7a77c23 */ /* 0x100fe200080108ad */
[----:B------:R-:W-:Y:S01]  /*53c0*/  FFMA.FTZ R170, R170, UR20, -R173 ;  /* 0x00000014aaaa7c23 */ /* 0x000fe200080108ad */
[-C--:B------:R-:W-:Y:S01]  /*53d0*/  FMUL.FTZ R96, R96, R13.reuse ;  /* 0x0000000d60607220 */ /* 0x080fe20000410000 */
[----:B------:R-:W2:Y:S01]  /*53e0*/  MUFU.EX2 R10, R10 ;  /* 0x0000000a000a7308 */ /* 0x000ea20000000800 */
[----:B------:R-:W-:Y:S01]  /*53f0*/  FMUL.FTZ R97, R97, R13 ;  /* 0x0000000d61617220 */ /* 0x000fe20000410000 */
[----:B------:R-:W-:-:S02]  /*5400*/  @!P2 IMAD R152, R153, 0x40, R2 ;  /* 0x000000409998a824 */ /* 0x000fc400078e0202 */
[-C--:B------:R-:W-:Y:S01]  /*5410*/  FMUL.FTZ R100, R100, R13.reuse ;  /* 0x0000000d64647220 */ /* 0x080fe20000410000 */
[-C--:B------:R-:W-:Y:S01]  /*5420*/  FMUL.FTZ R101, R101, R13.reuse ;  /* 0x0000000d65657220 */ /* 0x080fe20000410000 */
[-C--:B------:R-:W-:Y:S01]  /*5430*/  FMUL.FTZ R104, R104, R13.reuse ;  /* 0x0000000d68687220 */ /* 0x080fe20000410000 */
[-C--:B------:R-:W-:Y:S01]  /*5440*/  FMUL.FTZ R105, R105, R13.reuse ;  /* 0x0000000d69697220 */ /* 0x080fe20000410000 */
[----:B------:R-:W-:Y:S01]  /*5450*/  FMUL.FTZ R108, R108, R13 ;  /* 0x0000000d6c6c7220 */ /* 0x000fe20000410000 */
[----:B------:R-:W3:Y:S01]  /*5460*/  MUFU.EX2 R11, R11 ;  /* 0x0000000b000b7308 */ /* 0x000ee20000000800 */
[----:B0-----:R-:W-:Y:S01]  /*5470*/  FFMA.FTZ R153, R172, R3, R9 ;  /* 0x00000003ac997223 */ /* 0x001fe20000010009 */
[-C--:B------:R-:W-:Y:S01]  /*5480*/  FMUL.FTZ R109, R109, R13.reuse ;  /* 0x0000000d6d6d7220 */ /* 0x080fe20000410000 */
[-C--:B------:R-:W-:Y:S01]  /*5490*/  FMUL.FTZ R112, R112, R13.reuse ;  /* 0x0000000d70707220 */ /* 0x080fe20000410000 */
[-C--:B------:R-:W-:Y:S01]  /*54a0*/  FMUL.FTZ R113, R113, R13.reuse ;  /* 0x0000000d71717220 */ /* 0x080fe20000410000 */
[-C--:B------:R-:W-:Y:S01]  /*54b0*/  FMUL.FTZ R116, R116, R13.reuse ;  /* 0x0000000d74747220 */ /* 0x080fe20000410000 */
[-C--:B------:R-:W-:Y:S01]  /*54c0*/  FMUL.FTZ R117, R117, R13.reuse ;  /* 0x0000000d75757220 */ /* 0x080fe20000410000 */
[-C--:B------:R-:W-:Y:S01]  /*54d0*/  FMUL.FTZ R120, R120, R13.reuse ;  /* 0x0000000d78787220 */ /* 0x080fe20000410000 */
[----:B------:R-:W0:Y:S01]  /*54e0*/  MUFU.EX2 R164, R164 ;  /* 0x000000a400a47308 */ /* 0x000e220000000800 */
[----:B--2---:R-:W-:Y:S01]  /*54f0*/  FADD.FTZ R162, R10, R153 ;  /* 0x000000990aa27221 */ /* 0x004fe20000010000 */
[----:B------:R-:W-:Y:S01]  /*5500*/  FADD.FTZ R153, R155, R180 ;  /* 0x000000b49b997221 */ /* 0x000fe20000010000 */
[-C--:B------:R-:W-:Y:S01]  /*5510*/  FMUL.FTZ R121, R121, R13.reuse ;  /* 0x0000000d79797220 */ /* 0x080fe20000410000 */
[-C--:B------:R-:W-:Y:S01]  /*5520*/  FMUL.FTZ R124, R124, R13.reuse ;  /* 0x0000000d7c7c7220 */ /* 0x080fe20000410000 */
[-C--:B------:R-:W-:Y:S01]  /*5530*/  FMUL.FTZ R125, R125, R13.reuse ;  /* 0x0000000d7d7d7220 */ /* 0x080fe20000410000 */
[----:B------:R-:W-:Y:S01]  /*5540*/  FADD.FTZ R153, R176, R153 ;  /* 0x00000099b0997221 */ /* 0x000fe20000010000 */
[-C--:B------:R-:W-:Y:S01]  /*5550*/  FMUL.FTZ R128, R128, R13.reuse ;  /* 0x0000000d80807220 */ /* 0x080fe20000410000 */
[----:B------:R-:W2:Y:S01]  /*5560*/  MUFU.EX2 R12, R12 ;  /* 0x0000000c000c7308 */ /* 0x000ea20000000800 */
[----:B---3--:R-:W-:Y:S01]  /*5570*/  FADD.FTZ R181, R11, R162 ;  /* 0x000000a20bb57221 */ /* 0x008fe20000010000 */
[----:B------:R-:W-:Y:S01]  /*5580*/  @!P2 LEA R162, R152, UR42, 0x2 ;  /* 0x0000002a98a2ac11 */ /* 0x000fe2000f8e10ff */
[-C--:B------:R-:W-:Y:S01]  /*5590*/  FMUL.FTZ R129, R129, R13.reuse ;  /* 0x0000000d81817220 */ /* 0x080fe20000410000 */
[-C--:B------:R-:W-:Y:S01]  /*55a0*/  FMUL.FTZ R132, R132, R13.reuse ;  /* 0x0000000d84847220 */ /* 0x080fe20000410000 */
[-C--:B------:R-:W-:Y:S01]  /*55b0*/  FMUL.FTZ R133, R133, R13.reuse ;  /* 0x0000000d85857220 */ /* 0x080fe20000410000 */
[-C--:B------:R-:W-:Y:S01]  /*55c0*/  FMUL.FTZ R136, R136, R13.reuse ;  /* 0x0000000d88887220 */ /* 0x080fe20000410000 */
[----:B------:R-:W-:Y:S01]  /*55d0*/  @!P2 STS [R162+0x28800], R13 ;  /* 0x0288000da200a388 */ /* 0x000fe20000000800 */
[----:B------:R-:W3:Y:S01]  /*55e0*/  MUFU.EX2 R15, R15 ;  /* 0x0000000f000f7308 */ /* 0x000ee20000000800 */
[----:B0-----:R-:W-:Y:S01]  /*55f0*/  FADD.FTZ R181, R164, R181 ;  /* 0x000000b5a4b57221 */ /* 0x001fe20000010000 */
[-C--:B------:R-:W-:Y:S01]  /*5600*/  FMUL.FTZ R137, R137, R13.reuse ;  /* 0x0000000d89897220 */ /* 0x080fe20000410000 */
[----:B------:R0:W-:Y:S01]  /*5610*/  @!P2 STS [R162+0x28820], R172 ;  /* 0x028820aca200a388 */ /* 0x0001e20000000800 */
[-C--:B------:R-:W-:Y:S01]  /*5620*/  FMUL.FTZ R140, R140, R13.reuse ;  /* 0x0000000d8c8c7220 */ /* 0x080fe20000410000 */
[-C--:B------:R-:W-:Y:S01]  /*5630*/  FMUL.FTZ R141, R141, R13.reuse ;  /* 0x0000000d8d8d7220 */ /* 0x080fe20000410000 */
[-C--:B------:R-:W-:Y:S01]  /*5640*/  FMUL.FTZ R144, R144, R13.reuse ;  /* 0x0000000d90907220 */ /* 0x080fe20000410000 */
[-C--:B------:R-:W-:Y:S01]  /*5650*/  FMUL.FTZ R145, R145, R13.reuse ;  /* 0x0000000d91917220 */ /* 0x080fe20000410000 */
[----:B------:R-:W4:Y:S01]  /*5660*/  MUFU.EX2 R14, R14 ;  /* 0x0000000e000e7308 */ /* 0x000f220000000800 */
[----:B--2---:R-:W-:Y:S01]  /*5670*/  FADD.FTZ R152, R12, R181 ;  /* 0x000000b50c987221 */ /* 0x004fe20000010000 */
[-C--:B------:R-:W-:Y:S01]  /*5680*/  FMUL.FTZ R148, R148, R13.reuse ;  /* 0x0000000d94947220 */ /* 0x080fe20000410000 */
[----:B------:R-:W-:Y:S01]  /*5690*/  FMUL.FTZ R149, R149, R13 ;  /* 0x0000000d95957220 */ /* 0x000fe20000410000 */
[-C--:B------:R-:W-:Y:S01]  /*56a0*/  FMUL.FTZ R26, R26, R172.reuse ;  /* 0x000000ac1a1a7220 */ /* 0x080fe20000410000 */
[-C--:B------:R-:W-:Y:S01]  /*56b0*/  FMUL.FTZ R27, R27, R172.reuse ;  /* 0x000000ac1b1b7220 */ /* 0x080fe20000410000 */
[-C--:B------:R-:W-:Y:S01]  /*56c0*/  FMUL.FTZ R30, R30, R172.reuse ;  /* 0x000000ac1e1e7220 */ /* 0x080fe20000410000 */
[----:B------:R-:W-:Y:S01]  /*56d0*/  FMUL.FTZ R31, R31, R172 ;  /* 0x000000ac1f1f7220 */ /* 0x000fe20000410000 */
[----:B------:R-:W2:Y:S01]  /*56e0*/  MUFU.EX2 R21, R21 ;  /* 0x0000001500157308 */ /* 0x000ea20000000800 */
[----:B---3--:R-:W-:Y:S01]  /*56f0*/  FADD.FTZ R173, R15, R152 ;  /* 0x000000980fad7221 */ /* 0x008fe20000010000 */
[----:B------:R-:W-:Y:S01]  /*5700*/  F2FP.F16.F32.PACK_AB R152, R171, R174 ;  /* 0x000000aeab98723e */ /* 0x000fe200000000ff */
[-C--:B------:R-:W-:Y:S01]  /*5710*/  FMUL.FTZ R34, R34, R172.reuse ;  /* 0x000000ac22227220 */ /* 0x080fe20000410000 */
[-C--:B------:R-:W-:Y:S01]  /*5720*/  FMUL.FTZ R35, R35, R172.reuse ;  /* 0x000000ac23237220 */ /* 0x080fe20000410000 */
[-C--:B------:R-:W-:Y:S01]  /*5730*/  FMUL.FTZ R38, R38, R172.reuse ;  /* 0x000000ac26267220 */ /* 0x080fe20000410000 */
[-C--:B------:R-:W-:Y:S01]  /*5740*/  FMUL.FTZ R39, R39, R172.reuse ;  /* 0x000000ac27277220 */ /* 0x080fe20000410000 */
[-C--:B------:R-:W-:Y:S01]  /*5750*/  FMUL.FTZ R42, R42, R172.reuse ;  /* 0x000000ac2a2a7220 */ /* 0x080fe20000410000 */
[----:B------:R-:W3:Y:S01]  /*5760*/  MUFU.EX2 R160, R160 ;  /* 0x000000a000a07308 */ /* 0x000ee20000000800 */
[----:B----4-:R-:W-:Y:S01]  /*5770*/  FADD.FTZ R180, R14, R173 ;  /* 0x000000ad0eb47221 */ /* 0x010fe20000010000 */
[-C--:B------:R-:W-:Y:S01]  /*5780*/  FMUL.FTZ R43, R43, R172.reuse ;  /* 0x000000ac2b2b7220 */ /* 0x080fe20000410000 */
[-C--:B------:R-:W-:Y:S01]  /*5790*/  FMUL.FTZ R46, R46, R172.reuse ;  /* 0x000000ac2e2e7220 */ /* 0x080fe20000410000 */
[-C--:B------:R-:W-:Y:S01]  /*57a0*/  FMUL.FTZ R47, R47, R172.reuse ;  /* 0x000000ac2f2f7220 */ /* 0x080fe20000410000 */
[-C--:B------:R-:W-:Y:S01]  /*57b0*/  FMUL.FTZ R50, R50, R172.reuse ;  /* 0x000000ac32327220 */ /* 0x080fe20000410000 */
[-C--:B------:R-:W-:Y:S01]  /*57c0*/  FMUL.FTZ R51, R51, R172.reuse ;  /* 0x000000ac33337220 */ /* 0x080fe20000410000 */
[-C--:B------:R-:W-:Y:S01]  /*57d0*/  FMUL.FTZ R54, R54, R172.reuse ;  /* 0x000000ac36367220 */ /* 0x080fe20000410000 */
[----:B------:R4:W-:Y:S01]  /*57e0*/  MUFU.EX2 R3, R154 ;  /* 0x0000009a00037308 */ /* 0x0009e20000000800 */
[----:B--2---:R-:W-:Y:S01]  /*57f0*/  FADD.FTZ R171, R21, R180 ;  /* 0x000000b415ab7221 */ /* 0x004fe20000010000 */
[-C--:B------:R-:W-:Y:S01]  /*5800*/  FMUL.FTZ R55, R55, R172.reuse ;  /* 0x000000ac37377220 */ /* 0x080fe20000410000 */
[-C--:B------:R-:W-:Y:S01]  /*5810*/  FMUL.FTZ R58, R58, R172.reuse ;  /* 0x000000ac3a3a7220 */ /* 0x080fe20000410000 */
[-C--:B------:R-:W-:Y:S01]  /*5820*/  FMUL.FTZ R59, R59, R172.reuse ;  /* 0x000000ac3b3b7220 */ /* 0x080fe20000410000 */
[-C--:B------:R-:W-:Y:S01]  /*5830*/  FMUL.FTZ R62, R62, R172.reuse ;  /* 0x000000ac3e3e7220 */ /* 0x080fe20000410000 */
[-C--:B------:R-:W-:Y:S01]  /*5840*/  FMUL.FTZ R63, R63, R172.reuse ;  /* 0x000000ac3f3f7220 */ /* 0x080fe20000410000 */
[----:B------:R-:W-:Y:S01]  /*5850*/  FMUL.FTZ R66, R66, R172 ;  /* 0x000000ac42427220 */ /* 0x000fe20000410000 */
[----:B------:R-:W2:Y:S01]  /*5860*/  MUFU.EX2 R20, R20 ;  /* 0x0000001400147308 */ /* 0x000ea20000000800 */
[----:B----4-:R-:W-:Y:S01]  /*5870*/  FADD.FTZ R154, R156, R153 ;  /* 0x000000999c9a7221 */ /* 0x010fe20000010000 */
[----:B------:R-:W-:Y:S01]  /*5880*/  F2FP.F16.F32.PACK_AB R156, R157, R156 ;  /* 0x0000009c9d9c723e */ /* 0x000fe200000000ff */
[-C--:B------:R-:W-:Y:S01]  /*5890*/  FMUL.FTZ R67, R67, R172.reuse ;  /* 0x000000ac43437220 */ /* 0x080fe20000410000 */
[----:B------:R-:W-:Y:S01]  /*58a0*/  FMUL.FTZ R70, R70, R172 ;  /* 0x000000ac46467220 */ /* 0x000fe20000410000 */
[----:B------:R-:W-:Y:S01]  /*58b0*/  FADD.FTZ R153, R157, R154 ;  /* 0x0000009a9d997221 */ /* 0x000fe20000010000 */
[----:B------:R-:W-:Y:S01]  /*58c0*/  F2FP.F16.F32.PACK_AB R157, R15, R12 ;  /* 0x0000000c0f9d723e */ /* 0x000fe200000000ff */
[----:B------:R-:W-:Y:S01]  /*58d0*/  FMUL.FTZ R71, R71, R172 ;  /* 0x000000ac47477220 */ /* 0x000fe20000410000 */
[----:B------:R-:W4:Y:S01]  /*58e0*/  MUFU.EX2 R161, R161 ;  /* 0x000000a100a17308 */ /* 0x000f220000000800 */
[----:B------:R-:W-:Y:S01]  /*58f0*/  FADD.FTZ R154, R158, R153 ;  /* 0x000000999e9a7221 */ /* 0x000fe20000010000 */
[----:B------:R-:W-:Y:S01]  /*5900*/  F2FP.F16.F32.PACK_AB R158, R159, R158 ;  /* 0x0000009e9f9e723e */ /* 0x000fe200000000ff */
[-C--:B------:R-:W-:Y:S01]  /*5910*/  FMUL.FTZ R74, R74, R172.reuse ;  /* 0x000000ac4a4a7220 */ /* 0x080fe20000410000 */
[-C--:B------:R-:W-:Y:S01]  /*5920*/  FMUL.FTZ R75, R75, R172.reuse ;  /* 0x000000ac4b4b7220 */ /* 0x080fe20000410000 */
[----:B------:R-:W-:Y:S01]  /*5930*/  FADD.FTZ R153, R159, R154 ;  /* 0x0000009a9f997221 */ /* 0x000fe20000010000 */
[----:B------:R-:W-:Y:S01]  /*5940*/  F2FP.F16.F32.PACK_AB R154, R176, R155 ;  /* 0x0000009bb09a723e */ /* 0x000fe200000000ff */
[----:B------:R-:W-:Y:S01]  /*5950*/  FMUL.FTZ R78, R78, R172 ;  /* 0x000000ac4e4e7220 */ /* 0x000fe20000410000 */
[----:B------:R-:W5:Y:S01]  /*5960*/  MUFU.EX2 R177, R177 ;  /* 0x000000b100b17308 */ /* 0x000f620000000800 */
[----:B---3--:R-:W-:Y:S01]  /*5970*/  FADD.FTZ R174, R160, R153 ;  /* 0x00000099a0ae7221 */ /* 0x008fe20000010000 */
[----:B------:R-:W-:Y:S01]  /*5980*/  F2FP.F16.F32.PACK_AB R153, R10, R9 ;  /* 0x000000090a99723e */ /* 0x000fe200000000ff */
[----:B--2---:R-:W-:Y:S01]  /*5990*/  FADD.FTZ R10, R20, R171 ;  /* 0x000000ab140a7221 */ /* 0x004fe20000010000 */
[----:B------:R-:W-:Y:S01]  /*59a0*/  F2FP.F16.F32.PACK_AB R155, R164, R11 ;  /* 0x0000000ba49b723e */ /* 0x000fe200000000ff */
[----:B------:R-:W-:Y:S01]  /*59b0*/  BAR.SYNC.DEFER_BLOCKING 0xf, 0x100 ;  /* 0x03c4000000007b1d */ /* 0x000fe20000010000 */
[----:B------:R-:W-:Y:S01]  /*59c0*/  F2FP.F16.F32.PACK_AB R159, R21, R14 ;  /* 0x0000000e159f723e */ /* 0x000fe200000000ff */
[-C--:B------:R-:W-:Y:S01]  /*59d0*/  FMUL.FTZ R79, R79, R172.reuse ;  /* 0x000000ac4f4f7220 */ /* 0x080fe20000410000 */
[----:B------:R-:W-:Y:S01]  /*59e0*/  FMUL.FTZ R82, R82, R172 ;  /* 0x000000ac52527220 */ /* 0x000fe20000410000 */
[C---:B----4-:R-:W-:Y:S01]  /*59f0*/  FADD.FTZ R9, R161.reuse, R174 ;  /* 0x000000aea1097221 */ /* 0x050fe20000010000 */
[----:B------:R-:W-:Y:S01]  /*5a00*/  F2FP.F16.F32.PACK_AB R160, R161, R160 ;  /* 0x000000a0a1a0723e */ /* 0x000fe200000000ff */
[----:B------:R-:W0:Y:S01]  /*5a10*/  MUFU.EX2 R168, R168 ;  /* 0x000000a800a87308 */ /* 0x000e220000000800 */
[-C--:B------:R-:W-:Y:S01]  /*5a20*/  FMUL.FTZ R83, R83, R172.reuse ;  /* 0x000000ac53537220 */ /* 0x080fe20000410000 */
[-C--:B------:R-:W-:Y:S01]  /*5a30*/  FMUL.FTZ R86, R86, R172.reuse ;  /* 0x000000ac56567220 */ /* 0x080fe20000410000 */
[-C--:B------:R-:W-:Y:S01]  /*5a40*/  FMUL.FTZ R87, R87, R172.reuse ;  /* 0x000000ac57577220 */ /* 0x080fe20000410000 */
[-C--:B------:R-:W-:Y:S01]  /*5a50*/  FMUL.FTZ R90, R90, R172.reuse ;  /* 0x000000ac5a5a7220 */ /* 0x080fe20000410000 */
[----:B------:R-:W-:Y:S01]  /*5a60*/  FMUL.FTZ R91, R91, R172 ;  /* 0x000000ac5b5b7220 */ /* 0x000fe20000410000 */
[C---:B-----5:R-:W-:Y:S01]  /*5a70*/  FADD.FTZ R10, R177.reuse, R10 ;  /* 0x0000000ab10a7221 */ /* 0x060fe20000010000 */
[----:B------:R-:W-:Y:S01]  /*5a80*/  F2FP.F16.F32.PACK_AB R161, R177, R20 ;  /* 0x00000014b1a1723e */ /* 0x000fe200000000ff */
[----:B------:R-:W2:Y:S01]  /*5a90*/  MUFU.EX2 R6, R6 ;  /* 0x0000000600067308 */ /* 0x000ea20000000800 */
[-C--:B------:R-:W-:Y:S01]  /*5aa0*/  FMUL.FTZ R94, R94, R172.reuse ;  /* 0x000000ac5e5e7220 */ /* 0x080fe20000410000 */
[-C--:B------:R-:W-:Y:S01]  /*5ab0*/  FMUL.FTZ R95, R95, R172.reuse ;  /* 0x000000ac5f5f7220 */ /* 0x080fe20000410000 */
[-C--:B------:R-:W-:Y:S01]  /*5ac0*/  FMUL.FTZ R98, R98, R172.reuse ;  /* 0x000000ac62627220 */ /* 0x080fe20000410000 */
[-C--:B------:R-:W-:Y:S01]  /*5ad0*/  FMUL.FTZ R99, R99, R172.reuse ;  /* 0x000000ac63637220 */ /* 0x080fe20000410000 */
[-C--:B------:R-:W-:Y:S01]  /*5ae0*/  FMUL.FTZ R102, R102, R172.reuse ;  /* 0x000000ac66667220 */ /* 0x080fe20000410000 */
[-C--:B------:R-:W-:Y:S01]  /*5af0*/  FMUL.FTZ R103, R103, R172.reuse ;  /* 0x000000ac67677220 */ /* 0x080fe20000410000 */
[-C--:B------:R-:W-:Y:S01]  /*5b00*/  FMUL.FTZ R106, R106, R172.reuse ;  /* 0x000000ac6a6a7220 */ /* 0x080fe20000410000 */
[----:B------:R-:W3:Y:S01]  /*5b10*/  MUFU.EX2 R175, R175 ;  /* 0x000000af00af7308 */ /* 0x000ee20000000800 */
[----:B0-----:R-:W-:Y:S01]  /*5b20*/  FADD.FTZ R162, R168, R9 ;  /* 0x00000009a8a27221 */ /* 0x001fe20000010000 */
[----:B------:R-:W-:Y:S01]  /*5b30*/  FADD.FTZ R9, R3, R10 ;  /* 0x0000000a03097221 */ /* 0x000fe20000010000 */
[----:B------:R0:W-:Y:S01]  /*5b40*/  STSM.16.M88.4 [R22+0x26800], R152 ;  /* 0x0268009816007844 */ /* 0x0001e20000000200 */
[-C--:B------:R-:W-:Y:S01]  /*5b50*/  FMUL.FTZ R107, R107, R172.reuse ;  /* 0x000000ac6b6b7220 */ /* 0x080fe20000410000 */
[-C--:B------:R-:W-:Y:S01]  /*5b60*/  FMUL.FTZ R110, R110, R172.reuse ;  /* 0x000000ac6e6e7220 */ /* 0x080fe20000410000 */
[-C--:B------:R-:W-:Y:S01]  /*5b70*/  FMUL.FTZ R111, R111, R172.reuse ;  /* 0x000000ac6f6f7220 */ /* 0x080fe20000410000 */
[----:B------:R0:W-:Y:S01]  /*5b80*/  STSM.16.M88.4 [R184], R156 ;  /* 0x0000009cb8007844 */ /* 0x0001e20000000200 */
[----:B------:R4:W5:Y:S01]  /*5b90*/  MUFU.EX2 R166, R163 ;  /* 0x000000a300a67308 */ /* 0x0009620000000800 */
[----:B--2---:R-:W-:Y:S01]  /*5ba0*/  FADD.FTZ R9, R6, R9 ;  /* 0x0000000906097221 */ /* 0x004fe20000010000 */
[-C--:B------:R-:W-:Y:S01]  /*5bb0*/  FMUL.FTZ R114, R114, R172.reuse ;  /* 0x000000ac72727220 */ /* 0x080fe20000410000 */
[-C--:B------:R-:W-:Y:S01]  /*5bc0*/  FMUL.FTZ R115, R115, R172.reuse ;  /* 0x000000ac73737220 */ /* 0x080fe20000410000 */
[-C--:B------:R-:W-:Y:S01]  /*5bd0*/  FMUL.FTZ R118, R118, R172.reuse ;  /* 0x000000ac76767220 */ /* 0x080fe20000410000 */
[-C--:B------:R-:W-:Y:S01]  /*5be0*/  FMUL.FTZ R119, R119, R172.reuse ;  /* 0x000000ac77777220 */ /* 0x080fe20000410000 */
[-C--:B------:R-:W-:Y:S01]  /*5bf0*/  FMUL.FTZ R122, R122, R172.reuse ;  /* 0x000000ac7a7a7220 */ /* 0x080fe20000410000 */
[-C--:B------:R-:W-:Y:S01]  /*5c00*/  FMUL.FTZ R123, R123, R172.reuse ;  /* 0x000000ac7b7b7220 */ /* 0x080fe20000410000 */
[----:B------:R-:W2:Y:S01]  /*5c10*/  MUFU.EX2 R165, R165 ;  /* 0x000000a500a57308 */ /* 0x000ea20000000800 */
[----:B---3--:R-:W-:Y:S01]  /*5c20*/  FADD.FTZ R162, R175, R162 ;  /* 0x000000a2afa27221 */ /* 0x008fe20000010000 */
[----:B----4-:R-:W-:Y:S01]  /*5c30*/  F2FP.F16.F32.PACK_AB R163, R6, R3 ;  /* 0x0000000306a3723e */ /* 0x010fe200000000ff */
[-C--:B------:R-:W-:Y:S01]  /*5c40*/  FMUL.FTZ R126, R126, R172.reuse ;  /* 0x000000ac7e7e7220 */ /* 0x080fe20000410000 */
[-C--:B------:R-:W-:Y:S01]  /*5c50*/  FMUL.FTZ R127, R127, R172.reuse ;  /* 0x000000ac7f7f7220 */ /* 0x080fe20000410000 */
[-C--:B------:R-:W-:Y:S01]  /*5c60*/  FMUL.FTZ R130, R130, R172.reuse ;  /* 0x000000ac82827220 */ /* 0x080fe20000410000 */
[-C--:B------:R-:W-:Y:S01]  /*5c70*/  FMUL.FTZ R131, R131, R172.reuse ;  /* 0x000000ac83837220 */ /* 0x080fe20000410000 */
[-C--:B------:R-:W-:Y:S01]  /*5c80*/  FMUL.FTZ R134, R134, R172.reuse ;  /* 0x000000ac86867220 */ /* 0x080fe20000410000 */
[----:B------:R-:W3:Y:S01]  /*5c90*/  MUFU.EX2 R179, R179 ;  /* 0x000000b300b37308 */ /* 0x000ee20000000800 */
[----:B-----5:R-:W-:Y:S01]  /*5ca0*/  FADD.FTZ R10, R166, R9 ;  /* 0x00000009a60a7221 */ /* 0x020fe20000010000 */
[-C--:B------:R-:W-:Y:S01]  /*5cb0*/  FMUL.FTZ R135, R135, R172.reuse ;  /* 0x000000ac87877220 */ /* 0x080fe20000410000 */
[-C--:B------:R-:W-:Y:S01]  /*5cc0*/  FMUL.FTZ R138, R138, R172.reuse ;  /* 0x000000ac8a8a7220 */ /* 0x080fe20000410000 */
[-C--:B------:R-:W-:Y:S01]  /*5cd0*/  FMUL.FTZ R139, R139, R172.reuse ;  /* 0x000000ac8b8b7220 */ /* 0x080fe20000410000 */
[-C--:B------:R-:W-:Y:S01]  /*5ce0*/  FMUL.FTZ R142, R142, R172.reuse ;  /* 0x000000ac8e8e7220 */ /* 0x080fe20000410000 */
[-C--:B------:R-:W-:Y:S01]  /*5cf0*/  FMUL.FTZ R143, R143, R172.reuse ;  /* 0x000000ac8f8f7220 */ /* 0x080fe20000410000 */
[----:B------:R-:W-:Y:S01]  /*5d00*/  FMUL.FTZ R146, R146, R172 ;  /* 0x000000ac92927220 */ /* 0x000fe20000410000 */
[----:B------:R-:W4:Y:S01]  /*5d10*/  MUFU.EX2 R178, R178 ;  /* 0x000000b200b27308 */ /* 0x000f220000000800 */
[----:B--2---:R-:W-:Y:S01]  /*5d20*/  FADD.FTZ R11, R165, R162 ;  /* 0x000000a2a50b7221 */ /* 0x004fe20000010000 */
[----:B------:R-:W-:Y:S01]  /*5d30*/  F2FP.F16.F32.PACK_AB R162, R175, R168 ;  /* 0x000000a8afa2723e */ /* 0x000fe200000000ff */
[-C--:B------:R-:W-:Y:S01]  /*5d40*/  FMUL.FTZ R147, R147, R172.reuse ;  /* 0x000000ac93937220 */ /* 0x080fe20000410000 */
[-C--:B------:R-:W-:Y:S01]  /*5d50*/  FMUL.FTZ R150, R150, R172.reuse ;  /* 0x000000ac96967220 */ /* 0x080fe20000410000 */
[----:B------:R-:W-:-:S02]  /*5d60*/  FMUL.FTZ R151, R151, R172 ;  /* 0x000000ac97977220 */ /* 0x000fc40000410000 */
[----:B------:R0:W-:Y:S01]  /*5d70*/  STSM.16.M88.4 [R19], R160 ;  /* 0x000000a013007844 */ /* 0x0001e20000000200 */
[----:B------:R-:W2:Y:S01]  /*5d80*/  MUFU.EX2 R167, R167 ;  /* 0x000000a700a77308 */ /* 0x000ea20000000800 */
[----:B---3--:R-:W-:-:S07]  /*5d90*/  FADD.FTZ R10, R179, R10 ;  /* 0x0000000ab30a7221 */ /* 0x008fce0000010000 */
[----:B------:R-:W3:Y:S01]  /*5da0*/  MUFU.EX2 R169, R169 ;  /* 0x000000a900a97308 */ /* 0x000ee20000000800 */
[C---:B----4-:R-:W-:Y:S01]  /*5db0*/  F2FP.F16.F32.PACK_AB R164, R178.reuse, R165 ;  /* 0x000000a5b2a4723e */ /* 0x050fe200000000ff */
[----:B------:R-:W-:Y:S01]  /*5dc0*/  FADD.FTZ R12, R178, R11 ;  /* 0x0000000bb20c7221 */ /* 0x000fe20000010000 */
[----:B------:R-:W-:-:S05]  /*5dd0*/  F2FP.F16.F32.PACK_AB R165, R179, R166 ;  /* 0x000000a6b3a5723e */ /* 0x000fca00000000ff */
[----:B------:R-:W4:Y:S01]  /*5de0*/  MUFU.EX2 R170, R170 ;  /* 0x000000aa00aa7308 */ /* 0x000f220000000800 */
[----:B--2---:R-:W-:Y:S01]  /*5df0*/  FADD.FTZ R9, R167, R10 ;  /* 0x0000000aa7097221 */ /* 0x004fe20000010000 */
[----:B---3--:R-:W-:Y:S01]  /*5e00*/  F2FP.F16.F32.PACK_AB R166, R8, R169 ;  /* 0x000000a908a6723e */ /* 0x008fe200000000ff */
[----:B------:R-:W-:-:S04]  /*5e10*/  FADD.FTZ R3, R169, R12 ;  /* 0x0000000ca9037221 */ /* 0x000fc80000010000 */
[----:B------:R-:W-:Y:S01]  /*5e20*/  FADD.FTZ R6, R8, R3 ;  /* 0x0000000308067221 */ /* 0x000fe20000010000 */
[C---:B----4-:R-:W-:Y:S01]  /*5e30*/  F2FP.F16.F32.PACK_AB R167, R170.reuse, R167 ;  /* 0x000000a7aaa7723e */ /* 0x050fe200000000ff */
[----:B------:R-:W-:-:S04]  /*5e40*/  FADD.FTZ R3, R170, R9 ;  /* 0x00000009aa037221 */ /* 0x000fc80000010000 */
[----:B------:R0:W-:Y:S01]  /*5e50*/  STSM.16.M88.4 [R23], R164 ;  /* 0x000000a417007844 */ /* 0x0001e20000000200 */
[----:B------:R-:W-:Y:S05]  /*5e60*/  @!P0 BRA `(.L_x_3263) ;  /* 0x0000000000048947 */ /* 0x000fea0003800000 */
[----:B------:R-:W-:Y:S01]  /*5e70*/  BPT.TRAP 0x1 ;  /* 0x000000040000795c */ /* 0x000fe20000300000 */
.L_x_3263:
[----:B------:R2:W3:Y:S01]  /*5e80*/  SYNCS.PHASECHK.TRANS64.TRYWAIT P2, [UR21+0x28c50], R7 ;  /* 0x028c5007ff0075a7 */ /* 0x0004e20008040155 */
[----:B------:R-:W-:Y:S05]  /*5e90*/  @!P0 BRA `(.L_x_3264) ;  /* 0x0000000000048947 */ /* 0x000fea0003800000 */
[----:B------:R-:W-:Y:S01]  /*5ea0*/  BPT.TRAP 0x1 ;  /* 0x000000040000795c */ /* 0x000fe20000300000 */
.L_x_3264:
[----:B---3--:R-:W-:Y:S05]  /*5eb0*/  @P2 BRA `(.L_x_3265) ;  /* 0x0000000000082947 */ /* 0x008fea0003800000 */
[----:B------:R-:W3:Y:S02]  /*5ec0*/  SYNCS.PHASECHK.TRANS64.TRYWAIT P2, [UR21+0x28c50], R7 ;  /* 0x028c5007ff0075a7 */ /* 0x000ee40008040155 */
[----:B---3--:R-:W-:Y:S05]  /*5ed0*/  @!P2 BRA `(.L_x_3266) ;  /* 0x0000006c008ca947 */ /* 0x008fea0003800000 */
.L_x_3265:
[----:B------:R-:W-:Y:S01]  /*5ee0*/  ULEA UR10, UR47, UR52, 0xc ;  /* 0x000000342f0a7291 */ /* 0x000fe2000f8e603f */
[----:B------:R-:W-:Y:S01]  /*5ef0*/  WARPGROUP.ARRIVE ;  /* 0x00000000000079c5 */ /* 0x000fe20000000000 */
[----:B------:R-:W-:-:S05]  /*5f00*/  UMOV UR7, 0x40000040 ;  /* 0x4000004000077882 */ /* 0x000fca0000000000 */
[----:B------:R-:W-:Y:S02]  /*5f10*/  UMOV UR6, UR10 ;  /* 0x0000000a00067c82 */ /* 0x000fe40008000000 */
        /* <DEDUP_REMOVED lines=25> */
[----:B----4-:R-:W4:Y:S02]  /*60b0*/  FENCE.VIEW.ASYNC.S ;  /* 0x00000000000073c6 */ /* 0x010f240000000000 */
[----:B----4-:R-:W-:Y:S01]  /*60c0*/  NOP ;  /* 0x0000000000007918 */ /* 0x010fe20000000000 */
[----:B------:R-:W-:Y:S06]  /*60d0*/  BAR.ARV 0xe, 0x100 ;  /* 0x0384000000007b1d */ /* 0x000fec0000002000 */
[----:B------:R-:W-:Y:S05]  /*60e0*/  @!P0 BRA `(.L_x_3267) ;  /* 0x0000000000048947 */ /* 0x000fea0003800000 */
[----:B------:R-:W-:Y:S01]  /*60f0*/  BPT.TRAP 0x1 ;  /* 0x000000040000795c */ /* 0x000fe20000300000 */
.L_x_3267:
[----:B------:R-:W-:Y:S01]  /*6100*/  UIADD3 UR21, UR21, 0x28c60, URZ ;  /* 0x00028c6015157890 */ /* 0x000fe2000fffe03f */
[----:B---3--:R-:W-:Y:S01]  /*6110*/  IMAD.MOV.U32 R8, RZ, RZ, R5 ;  /* 0x000000ffff087224 */ /* 0x008fe200078e0005 */
[----:B------:R-:W-:Y:S01]  /*6120*/  UMOV UR22, UR47 ;  /* 0x0000002f00167c82 */ /* 0x000fe20008000000 */
[----:B------:R-:W-:Y:S01]  /*6130*/  IMAD.MOV.U32 R13, RZ, RZ, R4 ;  /* 0x000000ffff0d7224 */ /* 0x000fe200078e0004 */
[----:B------:R-:W-:-:S09]  /*6140*/  UPRMT UR21, UR39, 0x654, UR21 ;  /* 0x0000065427157896 */ /* 0x000fd20008000015 */
[----:B------:R-:W-:Y:S01]  /*6150*/  SYNCS.ARRIVE.TRANS64.RED.A1T0 RZ, [UR21], RZ ;  /* 0x000000ffffff79a7 */ /* 0x000fe20008100415 */
[----:B------:R-:W-:Y:S05]  /*6160*/  @P1 BRA `(.L_x_3268) ;  /* 0xffffffe000c41947 */ /* 0x000fea000383ffff */
.L_x_3257:
[----:B-1234-:R-:W1:Y:S01]  /*6170*/  SHFL.BFLY PT, R7, R6, 0x2, 0x1f ;  /* 0x0c401f0006077f89 */ /* 0x01ee6200000e0000 */
[----:B------:R-:W-:Y:S01]  /*6180*/  IMAD.U32 R14, RZ, RZ, UR20 ;  /* 0x00000014ff0e7e24 */ /* 0x000fe2000f8e00ff */
[----:B------:R-:W-:Y:S02]  /*6190*/  UIADD3 UR36, UR36, 0x1, URZ ;  /* 0x0000000124247890 */ /* 0x000fe4000fffe03f */
[----:B------:R-:W2:Y:S01]  /*61a0*/  SHFL.BFLY PT, R8, R3, 0x2, 0x1f ;  /* 0x0c401f0003087f89 */ /* 0x000ea200000e0000 */
[----:B------:R-:W-:Y:S08]  /*61b0*/  BAR.ARV 0x8, 0x100 ;  /* 0x0204000000007b1d */ /* 0x000ff00000002000 */
[----:B------:R-:W-:Y:S01]  /*61c0*/  BAR.SYNC.DEFER_BLOCKING 0xf, 0x100 ;  /* 0x03c4000000007b1d */ /* 0x000fe20000010000 */
[----:B-1----:R-:W-:Y:S01]  /*61d0*/  FADD.FTZ R7, R7, R6 ;  /* 0x0000000607077221 */ /* 0x002fe20000010000 */
[----:B------:R-:W-:-:S02]  /*61e0*/  IMAD.MOV.U32 R6, RZ, RZ, RZ ;  /* 0x000000ffff067224 */ /* 0x000fc400078e00ff */
[----:B--2---:R-:W-:Y:S02]  /*61f0*/  FADD.FTZ R9, R8, R3 ;  /* 0x0000000308097221 */ /* 0x004fe40000010000 */
[----:B------:R-:W1:Y:S01]  /*6200*/  SHFL.BFLY PT, R0, R7, 0x1, 0x1f ;  /* 0x0c201f0007007f89 */ /* 0x000e6200000e0000 */
[----:B------:R-:W-:Y:S01]  /*6210*/  MOV R8, RZ ;  /* 0x000000ff00087202 */ /* 0x000fe20000000f00 */
[----:B------:R-:W-:Y:S01]  /*6220*/  IMAD.U32 R3, RZ, RZ, UR47 ;  /* 0x0000002fff037e24 */ /* 0x000fe2000f8e00ff */
[----:B------:R-:W-:Y:S01]  /*6230*/  UIADD3 UR47, UR47, 0x1, URZ ;  /* 0x000000012f2f7890 */ /* 0x000fe2000fffe03f */
[----:B------:R-:W2:Y:S03]  /*6240*/  SHFL.BFLY PT, R10, R9, 0x1, 0x1f ;  /* 0x0c201f00090a7f89 */ /* 0x000ea600000e0000 */
[----:B------:R-:W-:-:S04]  /*6250*/  UISETP.NE.AND UP0, UPT, UR47, 0x2, UPT ;  /* 0x000000022f00788c */ /* 0x000fc8000bf05270 */
[----:B------:R-:W-:Y:S02]  /*6260*/  USEL UR4, URZ, 0x1, UP0 ;  /* 0x000000013f047887 */ /* 0x000fe40008000000 */
[----:B------:R-:W-:Y:S02]  /*6270*/  USEL UR47, UR47, URZ, UP0 ;  /* 0x0000003f2f2f7287 */ /* 0x000fe40008000000 */
[----:B------:R-:W-:Y:S01]  /*6280*/  ULOP3.LUT UR37, UR37, UR4, URZ, 0x3c, !UPT ;  /* 0x0000000425257292 */ /* 0x000fe2000f8e3c3f */
[----:B-1----:R-:W-:Y:S01]  /*6290*/  FADD.FTZ R11, R7, R0 ;  /* 0x00000000070b7221 */ /* 0x002fe20000010000 */
[----:B------:R-:W-:Y:S02]  /*62a0*/  IMAD.MOV R0, RZ, RZ, -R18 ;  /* 0x000000ffff007224 */ /* 0x000fe400078e0a12 */
[----:B--2---:R-:W-:Y:S02]  /*62b0*/  FADD.FTZ R10, R9, R10 ;  /* 0x0000000a090a7221 */ /* 0x004fe40000010000 */
[----:B------:R-:W-:Y:S01]  /*62c0*/  FSETP.NE.FTZ.AND P0, PT, R11, RZ, PT ;  /* 0x000000ff0b00720b */ /* 0x000fe20003f15000 */
[----:B------:R-:W-:Y:S01]  /*62d0*/  IMAD.U32 R9, RZ, RZ, UR20 ;  /* 0x00000014ff097e24 */ /* 0x000fe2000f8e00ff */
[----:B------:R-:W-:-:S02]  /*62e0*/  ISETP.NE.AND P2, PT, R17, R0, PT ;  /* 0x000000001100720c */ /* 0x000fc40003f45270 */
[----:B------:R-:W-:-:S09]  /*62f0*/  FSETP.NE.FTZ.AND P1, PT, R10, RZ, PT ;  /* 0x000000ff0a00720b */ /* 0x000fd20003f35000 */
[----:B------:R-:W1:Y:S01]  /*6300*/  @P0 MUFU.RCP R8, R11 ;  /* 0x0000000b00080308 */ /* 0x000e620000001000 */
[----:B------:R-:W-:Y:S01]  /*6310*/  @P0 FMUL.FTZ R9, R9, 0.69314718246459960938 ;  /* 0x3f31721809090820 */ /* 0x000fe20000410000 */
[----:B------:R-:W-:Y:S01]  /*6320*/  @!P2 IMAD R0, R3, 0x40, R2 ;  /* 0x000000400300a824 */ /* 0x000fe200078e0202 */
[----:B------:R-:W-:-:S04]  /*6330*/  MOV R3, 0xff800000 ;  /* 0xff80000000037802 */ /* 0x000fc80000000f00 */
[----:B------:R-:W-:Y:S01]  /*6340*/  @!P2 LEA R13, R0, UR42, 0x2 ;  /* 0x0000002a000dac11 */ /* 0x000fe2000f8e10ff */
[----:B------:R-:W2:Y:S01]  /*6350*/  @P1 MUFU.RCP R6, R10 ;  /* 0x0000000a00061308 */ /* 0x000ea20000001000 */
[----:B------:R-:W-:-:S07]  /*6360*/  IMAD.MOV.U32 R0, RZ, RZ, -0x800000 ;  /* 0xff800000ff007424 */ /* 0x000fce00078e00ff */
[----:B------:R-:W3:Y:S01]  /*6370*/  @P0 MUFU.LG2 R11, R11 ;  /* 0x0000000b000b0308 */ /* 0x000ee20000000c00 */
[----:B-1----:R1:W-:Y:S01]  /*6380*/  @!P2 STS [R13+0x28800], R8 ;  /* 0x028800080d00a388 */ /* 0x0023e20000000800 */
[-C--:B------:R-:W-:Y:S01]  /*6390*/  FMUL.FTZ R208, R24, R8.reuse ;  /* 0x0000000818d07220 */ /* 0x080fe20000410000 */
[-C--:B------:R-:W-:Y:S01]  /*63a0*/  FMUL.FTZ R206, R25, R8.reuse ;  /* 0x0000000819ce7220 */ /* 0x080fe20000410000 */
[-C--:B------:R-:W-:Y:S01]  /*63b0*/  FMUL.FTZ R205, R28, R8.reuse ;  /* 0x000000081ccd7220 */ /* 0x080fe20000410000 */
[-C--:B------:R-:W-:Y:S01]  /*63c0*/  FMUL.FTZ R7, R29, R8.reuse ;  /* 0x000000081d077220 */ /* 0x080fe20000410000 */
[-C--:B------:R-:W-:Y:S01]  /*63d0*/  FMUL.FTZ R207, R32, R8.reuse ;  /* 0x0000000820cf7220 */ /* 0x080fe20000410000 */
[-C--:B------:R-:W-:Y:S01]  /*63e0*/  FMUL.FTZ R204, R33, R8.reuse ;  /* 0x0000000821cc7220 */ /* 0x080fe20000410000 */
[----:B------:R3:W4:Y:S01]  /*63f0*/  @P1 MUFU.LG2 R12, R10 ;  /* 0x0000000a000c1308 */ /* 0x0007220000000c00 */
[----:B--2---:R2:W-:Y:S01]  /*6400*/  @!P2 STS [R13+0x28820], R6 ;  /* 0x028820060d00a388 */ /* 0x0045e20000000800 */
        /* <DEDUP_REMOVED lines=58> */
[----:B---3--:R-:W-:Y:S01]  /*67b0*/  @P0 FMUL.FTZ R10, R11, 0.69314718246459960938 ;  /* 0x3f3172180b0a0820 */ /* 0x008fe20000410000 */
[----:B-1----:R-:W-:Y:S01]  /*67c0*/  @P1 FMUL.FTZ R8, R14, 0.69314718246459960938 ;  /* 0x3f3172180e081820 */ /* 0x002fe20000410000 */
[----:B----4-:R-:W-:Y:S01]  /*67d0*/  @P1 FMUL.FTZ R11, R12, 0.69314718246459960938 ;  /* 0x3f3172180c0b1820 */ /* 0x010fe20000410000 */
        /* <DEDUP_REMOVED lines=64> */
[----:B------:R-:W-:Y:S01]  /*6be0*/  @P0 FFMA.FTZ R3, R9, R4, R10 ;  /* 0x0000000409030223 */ /* 0x000fe2000001000a */
[----:B------:R-:W-:Y:S01]  /*6bf0*/  @P1 FFMA.FTZ R0, R8, R5, R11 ;  /* 0x0000000508001223 */ /* 0x000fe2000001000b */
[----:B--2---:R-:W-:Y:S06]  /*6c00*/  BAR.ARV 0xe, 0x100 ;  /* 0x0384000000007b1d */ /* 0x004fec0000002000 */
.L_x_3244:
[----:B------:R-:W0:Y:S01]  /*6c10*/  S2UR UR6, SR_SWINHI ;  /* 0x00000000000679c3 */ /* 0x000e220000002f00 */
[----:B------:R-:W-:-:S07]  /*6c20*/  LEA R9, R211, R16, 0x6 ;  /* 0x00000010d3097211 */ /* 0x000fce00078e30ff */
[----:B------:R-:W-:Y:S01]  /*6c30*/  BAR.SYNC.DEFER_BLOCKING 0x1, 0x100 ;  /* 0x0044000000007b1d */ /* 0x000fe20000010000 */
[----:B------:R-:W-:Y:S01]  /*6c40*/  F2FP.F16.F32.PACK_AB R6, R7, R205 ;  /* 0x000000cd0706723e */ /* 0x000fe200000000ff */
[----:B------:R-:W-:Y:S01]  /*6c50*/  USHF.R.S32.HI UR11, URZ, 0x1f, UR44 ;  /* 0x0000001f3f0b7899 */ /* 0x000fe2000801142c */
[----:B------:R-:W-:Y:S02]  /*6c60*/  F2FP.F16.F32.PACK_AB R7, R31, R30 ;  /* 0x0000001e1f07723e */ /* 0x000fe400000000ff */
[----:B------:R-:W-:Y:S01]  /*6c70*/  F2FP.F16.F32.PACK_AB R30, R172, R173 ;  /* 0x000000adac1e723e */ /* 0x000fe200000000ff */
[----:B------:R-:W-:Y:S01]  /*6c80*/  ULDC UR7, c[0x0][0xc44] ;  /* 0x0003110000077ab9 */ /* 0x000fe20000000800 */
[----:B------:R-:W-:Y:S02]  /*6c90*/  F2FP.F16.F32.PACK_AB R31, R87, R86 ;  /* 0x00000056571f723e */ /* 0x000fe400000000ff */
[----:B------:R-:W-:Y:S02]  /*6ca0*/  F2FP.F16.F32.PACK_AB R112, R113, R112 ;  /* 0x000000707170723e */ /* 0x000fe400000000ff */
[----:B------:R-:W-:-:S02]  /*6cb0*/  F2FP.F16.F32.PACK_AB R113, R115, R114 ;  /* 0x000000727371723e */ /* 0x000fc400000000ff */
[----:B------:R-:W-:Y:S02]  /*6cc0*/  F2FP.F16.F32.PACK_AB R114, R117, R116 ;  /* 0x000000747572723e */ /* 0x000fe400000000ff */
[----:B------:R-:W-:Y:S02]  /*6cd0*/  F2FP.F16.F32.PACK_AB R115, R153, R152 ;  /* 0x000000989973723e */ /* 0x000fe400000000ff */
[----:B------:R-:W-:Y:S02]  /*6ce0*/  F2FP.F16.F32.PACK_AB R120, R121, R120 ;  /* 0x000000787978723e */ /* 0x000fe400000000ff */
[----:B------:R-:W-:Y:S02]  /*6cf0*/  F2FP.F16.F32.PACK_AB R121, R155, R154 ;  /* 0x0000009a9b79723e */ /* 0x000fe400000000ff */
[----:B------:R-:W-:Y:S01]  /*6d00*/  F2FP.F16.F32.PACK_AB R161, R162, R161 ;  /* 0x000000a1a2a1723e */ /* 0x000fe200000000ff */
[----:B------:R-:W-:Y:S01]  /*6d10*/  UMOV UR4, UR42 ;  /* 0x0000002a00047c82 */ /* 0x000fe20008000000 */
[----:B0-----:R-:W-:Y:S01]  /*6d20*/  UMOV UR5, UR6 ;  /* 0x0000000600057c82 */ /* 0x001fe20008000000 */
[----:B------:R-:W-:Y:S01]  /*6d30*/  F2FP.F16.F32.PACK_AB R136, R137, R136 ;  /* 0x000000888988723e */ /* 0x000fe200000000ff */
[----:B------:R-:W-:Y:S01]  /*6d40*/  IMAD.U32 R96, RZ, RZ, UR4 ;  /* 0x00000004ff607e24 */ /* 0x000fe2000f8e00ff */
[----:B------:R-:W-:Y:S01]  /*6d50*/  F2FP.F16.F32.PACK_AB R162, R133, R132 ;  /* 0x0000008485a2723e */ /* 0x000fe200000000ff */
[----:B------:R-:W-:Y:S01]  /*6d60*/  IMAD.U32 R97, RZ, RZ, UR5 ;  /* 0x00000005ff617e24 */ /* 0x000fe2000f8e00ff */
[----:B------:R-:W-:Y:S01]  /*6d70*/  F2FP.F16.F32.PACK_AB R163, R164, R163 ;  /* 0x000000a3a4a3723e */ /* 0x000fe200000000ff */
[----:B------:R-:W-:Y:S01]  /*6d80*/  UIADD3 UR5, -UR44, URZ, URZ ;  /* 0x0000003f2c057290 */ /* 0x000fe2000fffe13f */
[----:B------:R-:W-:Y:S01]  /*6d90*/  F2FP.F16.F32.PACK_AB R137, R139, R138 ;  /* 0x0000008a8b89723e */ /* 0x000fe200000000ff */
[--C-:B------:R-:W-:Y:S01]  /*6da0*/  IMAD.WIDE R4, R215, 0x2, R96.reuse ;  /* 0x00000002d7047825 */ /* 0x100fe200078e0260 */
[----:B------:R-:W-:Y:S01]  /*6db0*/  F2FP.F16.F32.PACK_AB R144, R145, R144 ;  /* 0x000000909190723e */ /* 0x000fe200000000ff */
[----:B------:R-:W-:Y:S01]  /*6dc0*/  UIMAD UR7, UR7, UR5, UR43 ;  /* 0x00000005070772a4 */ /* 0x000fe2000f8e022b */
[----:B------:R-:W-:Y:S01]  /*6dd0*/  F2FP.F16.F32.PACK_AB R138, R141, R140 ;  /* 0x0000008c8d8a723e */ /* 0x000fe200000000ff */
[----:B------:R-:W-:Y:S01]  /*6de0*/  IMAD.WIDE R96, R9, 0x2, R96 ;  /* 0x0000000209607825 */ /* 0x000fe200078e0260 */
[C---:B------:R-:W-:Y:S01]  /*6df0*/  IADD3 R25, P2, R4.reuse, 0x60, RZ ;  /* 0x0000006004197810 */ /* 0x040fe20007f5e0ff */
[----:B------:R-:W-:Y:S01]  /*6e00*/  ULDC UR4, c[0x0][0xc] ;  /* 0x0000030000047ab9 */ /* 0x000fe20000000800 */
[----:B------:R-:W-:Y:S01]  /*6e10*/  IADD3 R29, P1, R4, 0x2000, RZ ;  /* 0x00002000041d7810 */ /* 0x000fe20007f3e0ff */
[----:B------:R-:W-:Y:S01]  /*6e20*/  UIADD3 UR40, UR4, UR40, URZ ;  /* 0x0000002804287290 */ /* 0x000fe2000fffe03f */
[----:B------:R-:W-:Y:S01]  /*6e30*/  LOP3.LUT R24, R25, 0x380, RZ, 0xc0, !PT ;  /* 0x0000038019187812 */ /* 0x000fe200078ec0ff */
[----:B------:R-:W-:Y:S01]  /*6e40*/  USHF.R.S32.HI UR10, URZ, 0x1f, UR7 ;  /* 0x0000001f3f0a7899 */ /* 0x000fe20008011407 */
[----:B------:R-:W-:-:S02]  /*6e50*/  LOP3.LUT R28, R29, 0x380, RZ, 0xc0, !PT ;  /* 0x000003801d1c7812 */ /* 0x000fc400078ec0ff */
[----:B------:R-:W-:Y:S02]  /*6e60*/  SHF.R.U64 R24, R24, 0x3, RZ ;  /* 0x0000000318187819 */ /* 0x000fe400000012ff */
[----:B------:R-:W-:Y:S02]  /*6e70*/  IADD3 R11, P4, R4, 0x20, RZ ;  /* 0x00000020040b7810 */ /* 0x000fe40007f9e0ff */
[----:B------:R-:W-:Y:S01]  /*6e80*/  LOP3.LUT R24, R24, R25, RZ, 0x3c, !PT ;  /* 0x0000001918187212 */ /* 0x000fe200078e3cff */
[--C-:B------:R-:W-:Y:S01]  /*6e90*/  IMAD.X R25, RZ, RZ, R5.reuse, P2 ;  /* 0x000000ffff197224 */ /* 0x100fe200010e0605 */
[----:B------:R-:W-:Y:S01]  /*6ea0*/  IADD3 R123, P2, R4, 0x4040, RZ ;  /* 0x00004040047b7810 */ /* 0x000fe20007f5e0ff */
[----:B------:R-:W-:Y:S01]  /*6eb0*/  IMAD.X R9, RZ, RZ, R5, P4 ;  /* 0x000000ffff097224 */ /* 0x000fe200020e0605 */
[----:B------:R-:W-:Y:S02]  /*6ec0*/  SHF.R.U64 R28, R28, 0x3, RZ ;  /* 0x000000031c1c7819 */ /* 0x000fe400000012ff */
[----:B------:R-:W-:-:S02]  /*6ed0*/  LOP3.LUT R122, R123, 0x380, RZ, 0xc0, !PT ;  /* 0x000003807b7a7812 */ /* 0x000fc400078ec0ff */
[----:B------:R-:W-:Y:S02]  /*6ee0*/  LOP3.LUT R8, R11, 0x380, RZ, 0xc0, !PT ;  /* 0x000003800b087812 */ /* 0x000fe400078ec0ff */
[----:B------:R-:W-:Y:S02]  /*6ef0*/  SHF.R.U64 R122, R122, 0x3, RZ ;  /* 0x000000037a7a7819 */ /* 0x000fe400000012ff */
[----:B------:R-:W-:Y:S01]  /*6f00*/  LOP3.LUT R28, R28, R29, RZ, 0x3c, !PT ;  /* 0x0000001d1c1c7212 */ /* 0x000fe200078e3cff */
[----:B------:R-:W-:Y:S01]  /*6f10*/  IMAD.X R29, RZ, RZ, R5, P1 ;  /* 0x000000ffff1d7224 */ /* 0x000fe200008e0605 */
[----:B------:R-:W-:Y:S02]  /*6f20*/  LOP3.LUT R122, R122, R123, RZ, 0x3c, !PT ;  /* 0x0000007b7a7a7212 */ /* 0x000fe400078e3cff */
[----:B------:R-:W-:Y:S02]  /*6f30*/  IADD3.X R123, RZ, R5, RZ, P2, !PT ;  /* 0x00000005ff7b7210 */ /* 0x000fe400017fe4ff */
[----:B------:R-:W-:-:S02]  /*6f40*/  IADD3 R13, P3, R4, 0x40, RZ ;  /* 0x00000040040d7810 */ /* 0x000fc40007f7e0ff */
[----:B------:R-:W-:Y:S02]  /*6f50*/  SHF.R.U64 R8, R8, 0x3, RZ ;  /* 0x0000000308087819 */ /* 0x000fe400000012ff */
[----:B------:R-:W-:Y:S02]  /*6f60*/  IADD3 R127, P1, R4, 0x4060, RZ ;  /* 0x00004060047f7810 */ /* 0x000fe40007f3e0ff */
[----:B------:R-:W-:Y:S02]  /*6f70*/  IADD3 R33, P2, R96, 0x2000, RZ ;  /* 0x0000200060217810 */ /* 0x000fe40007f5e0ff */
[----:B------:R-:W-:Y:S01]  /*6f80*/  LOP3.LUT R8, R8, R11, RZ, 0x3c, !PT ;  /* 0x0000000b08087212 */ /* 0x000fe200078e3cff */
[----:B------:R-:W-:Y:S01]  /*6f90*/  IMAD.X R11, RZ, RZ, R5, P3 ;  /* 0x000000ffff0b7224 */ /* 0x000fe200018e0605 */
[----:B------:R-:W-:Y:S02]  /*6fa0*/  LOP3.LUT R126, R127, 0x380, RZ, 0xc0, !PT ;  /* 0x000003807f7e7812 */ /* 0x000fe400078ec0ff */
[----:B------:R-:W-:-:S02]  /*6fb0*/  LOP3.LUT R32, R33, 0x380, RZ, 0xc0, !PT ;  /* 0x0000038021207812 */ /* 0x000fc400078ec0ff */
[C---:B------:R-:W-:Y:S02]  /*6fc0*/  IADD3 R65, P0, R4.reuse, 0x2020, RZ ;  /* 0x0000202004417810 */ /* 0x040fe40007f1e0ff */
[C---:B------:R-:W-:Y:S02]  /*6fd0*/  IADD3 R81, P6, R4.reuse, 0x2040, RZ ;  /* 0x0000204004517810 */ /* 0x040fe40007fde0ff */
[C---:B------:R-:W-:Y:S02]  /*6fe0*/  IADD3 R101, P5, R4.reuse, 0x2060, RZ ;  /* 0x0000206004657810 */ /* 0x040fe40007fbe0ff */
[C---:B------:R-:W-:Y:S02]  /*6ff0*/  IADD3 R105, P4, R4.reuse, 0x4000, RZ ;  /* 0x0000400004697810 */ /* 0x040fe40007f9e0ff */
[----:B------:R-:W-:Y:S02]  /*7000*/  IADD3 R119, P3, R4, 0x4020, RZ ;  /* 0x0000402004777810 */ /* 0x000fe40007f7e0ff */
[----:B------:R-:W-:-:S02]  /*7010*/  SHF.R.U64 R126, R126, 0x3, RZ ;  /* 0x000000037e7e7819 */ /* 0x000fc400000012ff */
[----:B------:R-:W-:Y:S02]  /*7020*/  SHF.R.U64 R32, R32, 0x3, RZ ;  /* 0x0000000320207819 */ /* 0x000fe400000012ff */
[----:B------:R-:W-:Y:S02]  /*7030*/  LOP3.LUT R64, R65, 0x380, RZ, 0xc0, !PT ;  /* 0x0000038041407812 */ /* 0x000fe400078ec0ff */
[----:B------:R-:W-:Y:S02]  /*7040*/  LOP3.LUT R80, R81, 0x380, RZ, 0xc0, !PT ;  /* 0x0000038051507812 */ /* 0x000fe400078ec0ff */
[----:B------:R-:W-:Y:S02]  /*7050*/  LOP3.LUT R100, R101, 0x380, RZ, 0xc0, !PT ;  /* 0x0000038065647812 */ /* 0x000fe400078ec0ff */
[----:B------:R-:W-:Y:S02]  /*7060*/  LOP3.LUT R104, R105, 0x380, RZ, 0xc0, !PT ;  /* 0x0000038069687812 */ /* 0x000fe400078ec0ff */
[----:B------:R-:W-:-:S02]  /*7070*/  LOP3.LUT R118, R119, 0x380, RZ, 0xc0, !PT ;  /* 0x0000038077767812 */ /* 0x000fc400078ec0ff */
[----:B------:R-:W-:Y:S02]  /*7080*/  LOP3.LUT R10, R13, 0x380, RZ, 0xc0, !PT ;  /* 0x000003800d0a7812 */ /* 0x000fe400078ec0ff */
[----:B------:R-:W-:Y:S01]  /*7090*/  LOP3.LUT R126, R126, R127, RZ, 0x3c, !PT ;  /* 0x0000007f7e7e7212 */ /* 0x000fe200078e3cff */
[----:B------:R-:W-:Y:S01]  /*70a0*/  IMAD.X R127, RZ, RZ, R5, P1 ;  /* 0x000000ffff7f7224 */ /* 0x000fe200008e0605 */
[----:B------:R-:W-:Y:S01]  /*70b0*/  LOP3.LUT R32, R32, R33, RZ, 0x3c, !PT ;  /* 0x0000002120207212 */ /* 0x000fe200078e3cff */
[----:B------:R-:W-:Y:S01]  /*70c0*/  IMAD.X R33, RZ, RZ, R97, P2 ;  /* 0x000000ffff217224 */ /* 0x000fe200010e0661 */
[----:B------:R-:W-:Y:S02]  /*70d0*/  SHF.R.U64 R64, R64, 0x3, RZ ;  /* 0x0000000340407819 */ /* 0x000fe400000012ff */
[----:B------:R-:W-:Y:S02]  /*70e0*/  SHF.R.U64 R80, R80, 0x3, RZ ;  /* 0x0000000350507819 */ /* 0x000fe400000012ff */
[----:B------:R-:W-:-:S02]  /*70f0*/  SHF.R.U64 R100, R100, 0x3, RZ ;  /* 0x0000000364647819 */ /* 0x000fc400000012ff */
[----:B------:R-:W-:Y:S02]  /*7100*/  SHF.R.U64 R104, R104, 0x3, RZ ;  /* 0x0000000368687819 */ /* 0x000fe400000012ff */
[----:B------:R-:W-:Y:S02]  /*7110*/  SHF.R.U64 R118, R118, 0x3, RZ ;  /* 0x0000000376767819 */ /* 0x000fe400000012ff */
[C---:B------:R-:W-:Y:S02]  /*7120*/  IADD3 R37, P1, R96.reuse, 0x3000, RZ ;  /* 0x0000300060257810 */ /* 0x040fe40007f3e0ff */
[----:B------:R-:W-:Y:S02]  /*7130*/  IADD3 R61, P2, R96, 0x9000, RZ ;  /* 0x00009000603d7810 */ /* 0x000fe40007f5e0ff */
[----:B------:R-:W-:Y:S02]  /*7140*/  SHF.R.U64 R10, R10, 0x3, RZ ;  /* 0x000000030a0a7819 */ /* 0x000fe400000012ff */
[----:B------:R-:W-:-:S02]  /*7150*/  LOP3.LUT R64, R64, R65, RZ, 0x3c, !PT ;  /* 0x0000004140407212 */ /* 0x000fc400078e3cff */
[----:B------:R-:W-:Y:S01]  /*7160*/  LOP3.LUT R80, R80, R81, RZ, 0x3c, !PT ;  /* 0x0000005150507212 */ /* 0x000fe200078e3cff */
[--C-:B------:R-:W-:Y:S01]  /*7170*/  IMAD.X R81, RZ, RZ, R5.reuse, P6 ;  /* 0x000000ffff517224 */ /* 0x100fe200030e0605 */
[----:B------:R-:W-:Y:S01]  /*7180*/  LOP3.LUT R100, R100, R101, RZ, 0x3c, !PT ;  /* 0x0000006564647212 */ /* 0x000fe200078e3cff */
[--C-:B------:R-:W-:Y:S01]  /*7190*/  IMAD.X R101, RZ, RZ, R5.reuse, P5 ;  /* 0x000000ffff657224 */ /* 0x100fe200028e0605 */
[----:B------:R-:W-:Y:S01]  /*71a0*/  LOP3.LUT R104, R104, R105, RZ, 0x3c, !PT ;  /* 0x0000006968687212 */ /* 0x000fe200078e3cff */
[--C-:B------:R-:W-:Y:S01]  /*71b0*/  IMAD.X R105, RZ, RZ, R5.reuse, P4 ;  /* 0x000000ffff697224 */ /* 0x100fe200020e0605 */
[----:B------:R-:W-:Y:S01]  /*71c0*/  LOP3.LUT R118, R118, R119, RZ, 0x3c, !PT ;  /* 0x0000007776767212 */ /* 0x000fe200078e3cff */
[----:B------:R-:W-:Y:S01]  /*71d0*/  IMAD.X R119, RZ, RZ, R5, P3 ;  /* 0x000000ffff777224 */ /* 0x000fe200018e0605 */
[----:B------:R-:W-:Y:S02]  /*71e0*/  LOP3.LUT R36, R37, 0x380, RZ, 0xc0, !PT ;  /* 0x0000038025247812 */ /* 0x000fe400078ec0ff */
[----:B------:R-:W-:-:S02]  /*71f0*/  LOP3.LUT R60, R61, 0x380, RZ, 0xc0, !PT ;  /* 0x000003803d3c7812 */ /* 0x000fc400078ec0ff */
[----:B------:R-:W-:Y:S02]  /*7200*/  LOP3.LUT R10, R10, R13, RZ, 0x3c, !PT ;  /* 0x0000000d0a0a7212 */ /* 0x000fe400078e3cff */
[----:B------:R-:W-:Y:S02]  /*7210*/  IADD3.X R65, RZ, R5, RZ, P0, !PT ;  /* 0x00000005ff417210 */ /* 0x000fe400007fe4ff */
[C---:B------:R-:W-:Y:S02]  /*7220*/  IADD3 R131, P0, R4.reuse, 0x6000, RZ ;  /* 0x0000600004837810 */ /* 0x040fe40007f1e0ff */
[C---:B------:R-:W-:Y:S02]  /*7230*/  IADD3 R135, P6, R4.reuse, 0x6020, RZ ;  /* 0x0000602004877810 */ /* 0x040fe40007fde0ff */
[C---:B------:R-:W-:Y:S02]  /*7240*/  IADD3 R13, P5, R4.reuse, 0x6040, RZ ;  /* 0x00006040040d7810 */ /* 0x040fe40007fbe0ff */
[----:B------:R-:W-:-:S02]  /*7250*/  IADD3 R15, P4, R4, 0x6060, RZ ;  /* 0x00006060040f7810 */ /* 0x000fc40007f9e0ff */
[----:B------:R-:W-:Y:S02]  /*7260*/  IADD3 R21, P3, R96, 0x1000, RZ ;  /* 0x0000100060157810 */ /* 0x000fe40007f7e0ff */
[----:B------:R-:W-:Y:S02]  /*7270*/  SHF.R.U64 R36, R36, 0x3, RZ ;  /* 0x0000000324247819 */ /* 0x000fe400000012ff */
[----:B------:R-:W-:Y:S02]  /*7280*/  SHF.R.U64 R60, R60, 0x3, RZ ;  /* 0x000000033c3c7819 */ /* 0x000fe400000012ff */
[----:B------:R-:W-:Y:S02]  /*7290*/  LOP3.LUT R130, R131, 0x380, RZ, 0xc0, !PT ;  /* 0x0000038083827812 */ /* 0x000fe400078ec0ff */
[----:B------:R-:W-:Y:S02]  /*72a0*/  LOP3.LUT R134, R135, 0x380, RZ, 0xc0, !PT ;  /* 0x0000038087867812 */ /* 0x000fe400078ec0ff */
[----:B------:R-:W-:-:S02]  /*72b0*/  LOP3.LUT R12, R13, 0x380, RZ, 0xc0, !PT ;  /* 0x000003800d0c7812 */ /* 0x000fc400078ec0ff */
[----:B------:R-:W-:Y:S02]  /*72c0*/  LOP3.LUT R14, R15, 0x380, RZ, 0xc0, !PT ;  /* 0x000003800f0e7812 */ /* 0x000fe400078ec0ff */
[----:B------:R-:W-:Y:S02]  /*72d0*/  LOP3.LUT R20, R21, 0x380, RZ, 0xc0, !PT ;  /* 0x0000038015147812 */ /* 0x000fe400078ec0ff */
[----:B------:R-:W-:Y:S01]  /*72e0*/  LOP3.LUT R36, R36, R37, RZ, 0x3c, !PT ;  /* 0x0000002524247212 */ /* 0x000fe200078e3cff */
[----:B------:R-:W-:Y:S01]  /*72f0*/  IMAD.X R37, RZ, RZ, R97, P1 ;  /* 0x000000ffff257224 */ /* 0x000fe200008e0661 */
[----:B------:R-:W-:Y:S02]  /*7300*/  LOP3.LUT R60, R60, R61, RZ, 0x3c, !PT ;  /* 0x0000003d3c3c7212 */ /* 0x000fe400078e3cff */
[----:B------:R-:W-:Y:S02]  /*7310*/  LOP3.LUT R61, R4, 0x380, RZ, 0xc0, !PT ;  /* 0x00000380043d7812 */ /* 0x000fe400078ec0ff */
[----:B------:R-:W-:-:S02]  /*7320*/  SHF.R.U64 R130, R130, 0x3, RZ ;  /* 0x0000000382827819 */ /* 0x000fc400000012ff */
[----:B------:R-:W-:Y:S02]  /*7330*/  SHF.R.U64 R134, R134, 0x3, RZ ;  /* 0x0000000386867819 */ /* 0x000fe400000012ff */
[----:B------:R-:W-:Y:S02]  /*7340*/  SHF.R.U64 R12, R12, 0x3, RZ ;  /* 0x000000030c0c7819 */ /* 0x000fe400000012ff */
[----:B------:R-:W-:Y:S02]  /*7350*/  SHF.R.U64 R14, R14, 0x3, RZ ;  /* 0x000000030e0e7819 */ /* 0x000fe400000012ff */
[----:B------:R-:W-:Y:S02]  /*7360*/  SHF.R.U64 R20, R20, 0x3, RZ ;  /* 0x0000000314147819 */ /* 0x000fe400000012ff */
[----:B------:R-:W-:Y:S02]  /*7370*/  IADD3 R69, P1, R96, 0xa000, RZ ;  /* 0x0000a00060457810 */ /* 0x000fe40007f3e0ff */
[----:B------:R-:W-:-:S02]  /*7380*/  SHF.R.U64 R61, R61, 0x3, RZ ;  /* 0x000000033d3d7819 */ /* 0x000fc400000012ff */
[----:B------:R-:W-:Y:S01]  /*7390*/  LOP3.LUT R130, R130, R131, RZ, 0x3c, !PT ;  /* 0x0000008382827212 */ /* 0x000fe200078e3cff */
[--C-:B------:R-:W-:Y:S01]  /*73a0*/  IMAD.X R131, RZ, RZ, R5.reuse, P0 ;  /* 0x000000ffff837224 */ /* 0x100fe200000e0605 */
[----:B------:R-:W-:Y:S01]  /*73b0*/  LOP3.LUT R134, R134, R135, RZ, 0x3c, !PT ;  /* 0x0000008786867212 */ /* 0x000fe200078e3cff */
[--C-:B------:R-:W-:Y:S01]  /*73c0*/  IMAD.X R135, RZ, RZ, R5.reuse, P6 ;  /* 0x000000ffff877224 */ /* 0x100fe200030e0605 */
[----:B------:R-:W-:Y:S01]  /*73d0*/  LOP3.LUT R12, R12, R13, RZ, 0x3c, !PT ;  /* 0x0000000d0c0c7212 */ /* 0x000fe200078e3cff */
[----:B------:R-:W-:Y:S01]  /*73e0*/  IMAD.X R13, RZ, RZ, R5, P5 ;  /* 0x000000ffff0d7224 */ /* 0x000fe200028e0605 */
[----:B------:R-:W-:Y:S02]  /*73f0*/  LOP3.LUT R14, R14, R15, RZ, 0x3c, !PT ;  /* 0x0000000f0e0e7212 */ /* 0x000fe400078e3cff */
[----:B------:R-:W-:Y:S01]  /*7400*/  LOP3.LUT R20, R20, R21, RZ, 0x3c, !PT ;  /* 0x0000001514147212 */ /* 0x000fe200078e3cff */
[----:B------:R-:W-:Y:S01]  /*7410*/  IMAD.X R21, RZ, RZ, R97, P3 ;  /* 0x000000ffff157224 */ /* 0x000fe200018e0661 */
[----:B------:R-:W-:-:S02]  /*7420*/  LOP3.LUT R68, R69, 0x380, RZ, 0xc0, !PT ;  /* 0x0000038045447812 */ /* 0x000fc400078ec0ff */
[----:B------:R-:W-:Y:S02]  /*7430*/  IADD3.X R15, RZ, R5, RZ, P4, !PT ;  /* 0x00000005ff0f7210 */ /* 0x000fe400027fe4ff */
[C---:B------:R-:W-:Y:S02]  /*7440*/  IADD3 R41, P0, R96.reuse, 0x4000, RZ ;  /* 0x0000400060297810 */ /* 0x040fe40007f1e0ff */
[C---:B------:R-:W-:Y:S02]  /*7450*/  IADD3 R45, P6, R96.reuse, 0x5000, RZ ;  /* 0x00005000602d7810 */ /* 0x040fe40007fde0ff */
[C---:B------:R-:W-:Y:S02]  /*7460*/  IADD3 R49, P5, R96.reuse, 0x6000, RZ ;  /* 0x0000600060317810 */ /* 0x040fe40007fbe0ff */
[C---:B------:R-:W-:Y:S02]  /*7470*/  IADD3 R53, P4, R96.reuse, 0x7000, RZ ;  /* 0x0000700060357810 */ /* 0x040fe40007f9e0ff */
[----:B------:R-:W-:-:S02]  /*7480*/  IADD3 R57, P3, R96, 0x8000, RZ ;  /* 0x0000800060397810 */ /* 0x000fc40007f7e0ff */
[----:B------:R-:W-:Y:S01]  /*7490*/  LOP3.LUT R4, R61, R4, RZ, 0x3c, !PT ;  /* 0x000000043d047212 */ /* 0x000fe200078e3cff */
[----:B------:R-:W-:Y:S01]  /*74a0*/  IMAD.X R61, RZ, RZ, R97, P2 ;  /* 0x000000ffff3d7224 */ /* 0x000fe200010e0661 */
[----:B------:R-:W-:Y:S02]  /*74b0*/  SHF.R.U64 R68, R68, 0x3, RZ ;  /* 0x0000000344447819 */ /* 0x000fe400000012ff */
[----:B------:R-:W-:Y:S02]  /*74c0*/  LOP3.LUT R40, R41, 0x380, RZ, 0xc0, !PT ;  /* 0x0000038029287812 */ /* 0x000fe400078ec0ff */
[----:B------:R-:W-:Y:S02]  /*74d0*/  LOP3.LUT R44, R45, 0x380, RZ, 0xc0, !PT ;  /* 0x000003802d2c7812 */ /* 0x000fe400078ec0ff */
[----:B------:R-:W-:Y:S02]  /*74e0*/  LOP3.LUT R48, R49, 0x380, RZ, 0xc0, !PT ;  /* 0x0000038031307812 */ /* 0x000fe400078ec0ff */
[----:B------:R-:W-:-:S02]  /*74f0*/  LOP3.LUT R52, R53, 0x380, RZ, 0xc0, !PT ;  /* 0x0000038035347812 */ /* 0x000fc400078ec0ff */
[----:B------:R-:W-:Y:S02]  /*7500*/  LOP3.LUT R56, R57, 0x380, RZ, 0xc0, !PT ;  /* 0x0000038039387812 */ /* 0x000fe400078ec0ff */
[----:B------:R-:W-:Y:S02]  /*7510*/  MOV R223, R4 ;  /* 0x0000000400df7202 */ /* 0x000fe40000000f00 */
[----:B------:R-:W-:Y:S02]  /*7520*/  LOP3.LUT R68, R68, R69, RZ, 0x3c, !PT ;  /* 0x0000004544447212 */ /* 0x000fe400078e3cff */
[----:B------:R-:W-:Y:S01]  /*7530*/  F2FP.F16.F32.PACK_AB R5, R27, R26 ;  /* 0x0000001a1b05723e */ /* 0x000fe200000000ff */
[----:B------:R-:W0:Y:S01]  /*7540*/  SHFL.IDX PT, R69, R210, RZ, 0x1f ;  /* 0x00001fffd2457589 */ /* 0x000e2200000e0000 */
[----:B------:R-:W-:Y:S02]  /*7550*/  LOP3.LUT R27, R96, 0x380, RZ, 0xc0, !PT ;  /* 0x00000380601b7812 */ /* 0x000fe400078ec0ff */
[----:B------:R-:W-:-:S02]  /*7560*/  SHF.R.U64 R40, R40, 0x3, RZ ;  /* 0x0000000328287819 */ /* 0x000fc400000012ff */
[----:B------:R-:W-:Y:S02]  /*7570*/  SHF.R.U64 R44, R44, 0x3, RZ ;  /* 0x000000032c2c7819 */ /* 0x000fe400000012ff */
[----:B------:R-:W-:Y:S02]  /*7580*/  SHF.R.U64 R48, R48, 0x3, RZ ;  /* 0x0000000330307819 */ /* 0x000fe400000012ff */
[----:B------:R-:W-:Y:S02]  /*7590*/  SHF.R.U64 R52, R52, 0x3, RZ ;  /* 0x0000000334347819 */ /* 0x000fe400000012ff */
[----:B------:R-:W-:Y:S02]  /*75a0*/  SHF.R.U64 R56, R56, 0x3, RZ ;  /* 0x0000000338387819 */ /* 0x000fe400000012ff */
[----:B------:R-:W-:Y:S02]  /*75b0*/  F2FP.F16.F32.PACK_AB R4, R206, R208 ;  /* 0x000000d0ce04723e */ /* 0x000fe400000000ff */
[----:B------:R-:W-:-:S02]  /*75c0*/  SHF.R.U64 R27, R27, 0x3, RZ ;  /* 0x000000031b1b7819 */ /* 0x000fc400000012ff */
[----:B------:R-:W-:Y:S01]  /*75d0*/  LOP3.LUT R40, R40, R41, RZ, 0x3c, !PT ;  /* 0x0000002928287212 */ /* 0x000fe200078e3cff */
[--C-:B------:R-:W-:Y:S01]  /*75e0*/  IMAD.X R41, RZ, RZ, R97.reuse, P0 ;  /* 0x000000ffff297224 */ /* 0x100fe200000e0661 */
[----:B------:R-:W-:Y:S01]  /*75f0*/  LOP3.LUT R44, R44, R45, RZ, 0x3c, !PT ;  /* 0x0000002d2c2c7212 */ /* 0x000fe200078e3cff */
[----:B------:R1:W-:Y:S01]  /*7600*/  STSM.16.M88.4 [R223], R4 ;  /* 0x00000004df007844 */ /* 0x0003e20000000200 */
[----:B------:R-:W-:Y:S01]  /*7610*/  LOP3.LUT R48, R48, R49, RZ, 0x3c, !PT ;  /* 0x0000003130307212 */ /* 0x000fe200078e3cff */
[--C-:B------:R-:W-:Y:S01]  /*7620*/  IMAD.X R49, RZ, RZ, R97.reuse, P5 ;  /* 0x000000ffff317224 */ /* 0x100fe200028e0661 */
[----:B------:R-:W-:Y:S01]  /*7630*/  LOP3.LUT R52, R52, R53, RZ, 0x3c, !PT ;  /* 0x0000003534347212 */ /* 0x000fe200078e3cff */
[--C-:B------:R-:W-:Y:S01]  /*7640*/  IMAD.X R53, RZ, RZ, R97.reuse, P4 ;  /* 0x000000ffff357224 */ /* 0x100fe200020e0661 */
[----:B------:R-:W-:Y:S01]  /*7650*/  LOP3.LUT R56, R56, R57, RZ, 0x3c, !PT ;  /* 0x0000003938387212 */ /* 0x000fe200078e3cff */
[----:B------:R-:W-:Y:S01]  /*7660*/  IMAD.X R57, RZ, RZ, R97, P3 ;  /* 0x000000ffff397224 */ /* 0x000fe200018e0661 */
[----:B------:R-:W-:-:S02]  /*7670*/  IADD3.X R45, RZ, R97, RZ, P6, !PT ;  /* 0x00000061ff2d7210 */ /* 0x000fc400037fe4ff */
[C---:B------:R-:W-:Y:S02]  /*7680*/  IADD3 R73, P0, R96.reuse, 0xb000, RZ ;  /* 0x0000b00060497810 */ /* 0x040fe40007f1e0ff */
[C---:B------:R-:W-:Y:S02]  /*7690*/  IADD3 R77, P6, R96.reuse, 0xc000, RZ ;  /* 0x0000c000604d7810 */ /* 0x040fe40007fde0ff */
[C---:B------:R-:W-:Y:S02]  /*76a0*/  IADD3 R85, P5, R96.reuse, 0xd000, RZ ;  /* 0x0000d00060557810 */ /* 0x040fe40007fbe0ff */
[C---:B------:R-:W-:Y:S02]  /*76b0*/  IADD3 R89, P4, R96.reuse, 0xe000, RZ ;  /* 0x0000e00060597810 */ /* 0x040fe40007f9e0ff */
[----:B------:R-:W-:Y:S02]  /*76c0*/  IADD3 R92, P3, R96, 0xf000, RZ ;  /* 0x0000f000605c7810 */ /* 0x000fe40007f7e0ff */
[----:B------:R-:W-:-:S02]  /*76d0*/  LOP3.LUT R96, R27, R96, RZ, 0x3c, !PT ;  /* 0x000000601b607212 */ /* 0x000fc400078e3cff */
[----:B------:R-:W-:Y:S02]  /*76e0*/  MOV R26, R8 ;  /* 0x00000008001a7202 */ /* 0x000fe40000000f00 */
[----:B------:R-:W-:Y:S02]  /*76f0*/  MOV R27, R10 ;  /* 0x0000000a001b7202 */ /* 0x000fe40000000f00 */
[----:B-1----:R-:W-:Y:S02]  /*7700*/  F2FP.F16.F32.PACK_AB R4, R204, R207 ;  /* 0x000000cfcc04723e */ /* 0x002fe400000000ff */
[----:B------:R-:W-:Y:S02]  /*7710*/  F2FP.F16.F32.PACK_AB R5, R35, R34 ;  /* 0x000000222305723e */ /* 0x000fe400000000ff */
[----:B------:R-:W-:Y:S02]  /*7720*/  F2FP.F16.F32.PACK_AB R6, R202, R203 ;  /* 0x000000cbca06723e */ /* 0x000fe400000000ff */
[----:B------:R-:W-:-:S02]  /*7730*/  F2FP.F16.F32.PACK_AB R7, R39, R38 ;  /* 0x000000262707723e */ /* 0x000fc400000000ff */
[----:B------:R-:W-:Y:S02]  /*7740*/  F2FP.F16.F32.PACK_AB R8, R200, R201 ;  /* 0x000000c9c808723e */ /* 0x000fe400000000ff */
[----:B------:R-:W-:Y:S01]  /*7750*/  F2FP.F16.F32.PACK_AB R9, R43, R42 ;  /* 0x0000002a2b09723e */ /* 0x000fe200000000ff */
[----:B------:R1:W-:Y:S01]  /*7760*/  STSM.16.M88.4 [R26], R4 ;  /* 0x000000041a007844 */ /* 0x0003e20000000200 */
[----:B------:R-:W-:Y:S02]  /*7770*/  F2FP.F16.F32.PACK_AB R10, R198, R199 ;  /* 0x000000c7c60a723e */ /* 0x000fe400000000ff */
[----:B------:R-:W-:Y:S02]  /*7780*/  F2FP.F16.F32.PACK_AB R11, R47, R46 ;  /* 0x0000002e2f0b723e */ /* 0x000fe400000000ff */
[----:B------:R-:W-:Y:S02]  /*7790*/  MOV R34, R12 ;  /* 0x0000000c00227202 */ /* 0x000fe40000000f00 */
[----:B------:R-:W-:Y:S01]  /*77a0*/  MOV R35, R14 ;  /* 0x0000000e00237202 */ /* 0x000fe20000000f00 */
[----:B------:R2:W-:Y:S01]  /*77b0*/  STSM.16.M88.4 [R27], R8 ;  /* 0x000000081b007844 */ /* 0x0005e20000000200 */
[----:B------:R-:W-:-:S02]  /*77c0*/  MOV R205, R24 ;  /* 0x0000001800cd7202 */ /* 0x000fc40000000f00 */
[----:B------:R-:W-:Y:S02]  /*77d0*/  F2FP.F16.F32.PACK_AB R12, R196, R197 ;  /* 0x000000c5c40c723e */ /* 0x000fe400000000ff */
[----:B------:R-:W-:Y:S02]  /*77e0*/  F2FP.F16.F32.PACK_AB R13, R51, R50 ;  /* 0x00000032330d723e */ /* 0x000fe400000000ff */
[----:B------:R-:W-:Y:S02]  /*77f0*/  F2FP.F16.F32.PACK_AB R14, R194, R195 ;  /* 0x000000c3c20e723e */ /* 0x000fe400000000ff */
[----:B------:R-:W-:Y:S02]  /*7800*/  F2FP.F16.F32.PACK_AB R15, R55, R54 ;  /* 0x00000036370f723e */ /* 0x000fe400000000ff */
[----:B------:R-:W-:Y:S02]  /*7810*/  MOV R206, R28 ;  /* 0x0000001c00ce7202 */ /* 0x000fe40000000f00 */
[----:B------:R-:W-:Y:S01]  /*7820*/  F2FP.F16.F32.PACK_AB R24, R192, R193 ;  /* 0x000000c1c018723e */ /* 0x000fe200000000ff */
[----:B------:R-:W-:Y:S01]  /*7830*/  STSM.16.M88.4 [R205], R12 ;  /* 0x0000000ccd007844 */ /* 0x000fe20000000200 */
[----:B------:R-:W-:-:S02]  /*7840*/  F2FP.F16.F32.PACK_AB R25, R59, R58 ;  /* 0x0000003a3b19723e */ /* 0x000fc400000000ff */
[----:B-1----:R-:W-:Y:S02]  /*7850*/  F2FP.F16.F32.PACK_AB R26, R190, R191 ;  /* 0x000000bfbe1a723e */ /* 0x002fe400000000ff */
[----:B--2---:R-:W-:Y:S02]  /*7860*/  F2FP.F16.F32.PACK_AB R27, R63, R62 ;  /* 0x0000003e3f1b723e */ /* 0x004fe400000000ff */
[----:B------:R-:W-:Y:S02]  /*7870*/  MOV R64, R64 ;  /* 0x0000004000407202 */ /* 0x000fe40000000f00 */
[----:B------:R-:W-:Y:S01]  /*7880*/  F2FP.F16.F32.PACK_AB R4, R182, R183 ;  /* 0x000000b7b604723e */ /* 0x000fe200000000ff */
[----:B------:R-:W-:Y:S01]  /*7890*/  STSM.16.M88.4 [R206], R24 ;  /* 0x00000018ce007844 */ /* 0x000fe20000000200 */
[----:B------:R-:W-:Y:S02]  /*78a0*/  F2FP.F16.F32.PACK_AB R5, R67, R66 ;  /* 0x000000424305723e */ /* 0x000fe400000000ff */
[----:B------:R-:W-:-:S02]  /*78b0*/  F2FP.F16.F32.PACK_AB R6, R180, R181 ;  /* 0x000000b5b406723e */ /* 0x000fc400000000ff */
[----:B------:R-:W-:Y:S02]  /*78c0*/  F2FP.F16.F32.PACK_AB R7, R71, R70 ;  /* 0x000000464707723e */ /* 0x000fe400000000ff */
[----:B------:R-:W-:Y:S02]  /*78d0*/  MOV R80, R80 ;  /* 0x0000005000507202 */ /* 0x000fe40000000f00 */
[----:B------:R-:W-:Y:S01]  /*78e0*/  F2FP.F16.F32.PACK_AB R8, R178, R179 ;  /* 0x000000b3b208723e */ /* 0x000fe200000000ff */
[----:B------:R1:W-:Y:S01]  /*78f0*/  STSM.16.M88.4 [R64], R4 ;  /* 0x0000000440007844 */ /* 0x0003e20000000200 */
[----:B------:R-:W-:Y:S02]  /*7900*/  F2FP.F16.F32.PACK_AB R9, R75, R74 ;  /* 0x0000004a4b09723e */ /* 0x000fe400000000ff */
[----:B------:R-:W-:Y:S02]  /*7910*/  F2FP.F16.F32.PACK_AB R10, R176, R177 ;  /* 0x000000b1b00a723e */ /* 0x000fe400000000ff */
[----:B------:R-:W-:-:S02]  /*7920*/  F2FP.F16.F32.PACK_AB R11, R79, R78 ;  /* 0x0000004e4f0b723e */ /* 0x000fc400000000ff */
[----:B------:R-:W-:Y:S02]  /*7930*/  MOV R101, R100 ;  /* 0x0000006400657202 */ /* 0x000fe40000000f00 */
[----:B------:R-:W-:Y:S01]  /*7940*/  F2FP.F16.F32.PACK_AB R28, R174, R175 ;  /* 0x000000afae1c723e */ /* 0x000fe200000000ff */
[----:B------:R2:W-:Y:S01]  /*7950*/  STSM.16.M88.4 [R80], R8 ;  /* 0x0000000850007844 */ /* 0x0005e20000000200 */
[----:B------:R-:W-:Y:S02]  /*7960*/  F2FP.F16.F32.PACK_AB R29, R83, R82 ;  /* 0x00000052531d723e */ /* 0x000fe400000000ff */
[----:B------:R-:W-:Y:S02]  /*7970*/  MOV R104, R104 ;  /* 0x0000006800687202 */ /* 0x000fe40000000f00 */
[----:B------:R-:W-:Y:S01]  /*7980*/  F2FP.F16.F32.PACK_AB R65, R91, R90 ;  /* 0x0000005a5b41723e */ /* 0x000fe200000000ff */
[----:B------:R3:W-:Y:S01]  /*7990*/  STSM.16.M88.4 [R101], R28 ;  /* 0x0000001c65007844 */ /* 0x0007e20000000200 */
[----:B-1----:R-:W-:-:S02]  /*79a0*/  F2FP.F16.F32.PACK_AB R64, R170, R171 ;  /* 0x000000abaa40723e */ /* 0x002fc400000000ff */
[----:B------:R-:W-:Y:S02]  /*79b0*/  F2FP.F16.F32.PACK_AB R66, R168, R169 ;  /* 0x000000a9a842723e */ /* 0x000fe400000000ff */
[----:B------:R-:W-:Y:S02]  /*79c0*/  F2FP.F16.F32.PACK_AB R67, R95, R94 ;  /* 0x0000005e5f43723e */ /* 0x000fe400000000ff */
[----:B0-----:R-:W-:Y:S02]  /*79d0*/  ISETP.NE.AND P2, PT, R69, RZ, PT ;  /* 0x000000ff4500720c */ /* 0x001fe40003f45270 */
[----:B------:R-:W-:Y:S01]  /*79e0*/  MOV R118, R118 ;  /* 0x0000007600767202 */ /* 0x000fe20000000f00 */
[----:B------:R3:W-:Y:S01]  /*79f0*/  STSM.16.M88.4 [R104], R64 ;  /* 0x0000004068007844 */ /* 0x0007e20000000200 */
[----:B--2---:R-:W-:Y:S02]  /*7a00*/  F2FP.F16.F32.PACK_AB R80, R166, R167 ;  /* 0x000000a7a650723e */ /* 0x004fe400000000ff */
[----:B------:R-:W-:-:S02]  /*7a10*/  F2FP.F16.F32.PACK_AB R81, R99, R98 ;  /* 0x000000626351723e */ /* 0x000fc400000000ff */
[----:B------:R-:W-:Y:S02]  /*7a20*/  F2FP.F16.F32.PACK_AB R82, R160, R165 ;  /* 0x000000a5a052723e */ /* 0x000fe400000000ff */
[----:B------:R-:W-:Y:S02]  /*7a30*/  F2FP.F16.F32.PACK_AB R83, R103, R102 ;  /* 0x000000666753723e */ /* 0x000fe400000000ff */
[----:B------:R-:W-:Y:S02]  /*7a40*/  MOV R100, R122 ;  /* 0x0000007a00647202 */ /* 0x000fe40000000f00 */
[----:B------:R-:W-:Y:S01]  /*7a50*/  F2FP.F16.F32.PACK_AB R4, R156, R158 ;  /* 0x0000009e9c04723e */ /* 0x000fe200000000ff */
[----:B------:R3:W-:Y:S01]  /*7a60*/  STSM.16.M88.4 [R118], R80 ;  /* 0x0000005076007844 */ /* 0x0007e20000000200 */
[----:B------:R-:W-:Y:S02]  /*7a70*/  F2FP.F16.F32.PACK_AB R5, R107, R106 ;  /* 0x0000006a6b05723e */ /* 0x000fe400000000ff */
[----:B------:R-:W-:-:S02]  /*7a80*/  F2FP.F16.F32.PACK_AB R6, R109, R108 ;  /* 0x0000006c6d06723e */ /* 0x000fc400000000ff */
[----:B------:R-:W-:Y:S02]  /*7a90*/  F2FP.F16.F32.PACK_AB R7, R111, R110 ;  /* 0x0000006e6f07723e */ /* 0x000fe400000000ff */
[----:B------:R-:W-:Y:S02]  /*7aa0*/  MOV R126, R126 ;  /* 0x0000007e007e7202 */ /* 0x000fe40000000f00 */
[----:B------:R-:W-:Y:S01]  /*7ab0*/  MOV R130, R130 ;  /* 0x0000008200827202 */ /* 0x000fe20000000f00 */
[----:B------:R3:W-:Y:S01]  /*7ac0*/  STSM.16.M88.4 [R100], R4 ;  /* 0x0000000464007844 */ /* 0x0007e20000000200 */
[----:B------:R-:W-:Y:S02]  /*7ad0*/  F2FP.F16.F32.PACK_AB R122, R125, R124 ;  /* 0x0000007c7d7a723e */ /* 0x000fe400000000ff */
[----:B------:R-:W-:Y:S01]  /*7ae0*/  F2FP.F16.F32.PACK_AB R123, R159, R157 ;  /* 0x0000009d9f7b723e */ /* 0x000fe200000000ff */
[----:B------:R3:W-:Y:S01]  /*7af0*/  STSM.16.M88.4 [R126], R112 ;  /* 0x000000707e007844 */ /* 0x0007e20000000200 */
[----:B------:R-:W-:-:S02]  /*7b00*/  MOV R134, R134 ;  /* 0x0000008600867202 */ /* 0x000fc40000000f00 */
[----:B------:R-:W-:Y:S01]  /*7b10*/  F2FP.F16.F32.PACK_AB R160, R129, R128 ;  /* 0x0000008081a0723e */ /* 0x000fe200000000ff */
[----:B------:R3:W-:Y:S01]  /*7b20*/  STSM.16.M88.4 [R130], R120 ;  /* 0x0000007882007844 */ /* 0x0007e20000000200 */
[----:B------:R-:W-:Y:S02]  /*7b30*/  F2FP.F16.F32.PACK_AB R139, R143, R142 ;  /* 0x0000008e8f8b723e */ /* 0x000fe400000000ff */
[----:B------:R-:W-:Y:S01]  /*7b40*/  F2FP.F16.F32.PACK_AB R145, R147, R146 ;  /* 0x000000929391723e */ /* 0x000fe200000000ff */
[----:B------:R3:W-:Y:S01]  /*7b50*/  STSM.16.M88.4 [R134], R160 ;  /* 0x000000a086007844 */ /* 0x0007e20000000200 */
[----:B------:R-:W-:Y:S02]  /*7b60*/  LOP3.LUT R72, R73, 0x380, RZ, 0xc0, !PT ;  /* 0x0000038049487812 */ /* 0x000fe400078ec0ff */
[----:B------:R-:W-:Y:S01]  /*7b70*/  LOP3.LUT R76, R77, 0x380, RZ, 0xc0, !PT ;  /* 0x000003804d4c7812 */ /* 0x000fe200078ec0ff */
[----:B------:R3:W-:Y:S01]  /*7b80*/  STSM.16.M88.4 [R34], R136 ;  /* 0x0000008822007844 */ /* 0x0007e20000000200 */
[----:B------:R-:W-:-:S02]  /*7b90*/  LOP3.LUT R84, R85, 0x380, RZ, 0xc0, !PT ;  /* 0x0000038055547812 */ /* 0x000fc400078ec0ff */
[----:B------:R-:W-:Y:S02]  /*7ba0*/  LOP3.LUT R88, R89, 0x380, RZ, 0xc0, !PT ;  /* 0x0000038059587812 */ /* 0x000fe400078ec0ff */
[----:B------:R-:W-:Y:S02]  /*7bb0*/  LOP3.LUT R93, R92, 0x380, RZ, 0xc0, !PT ;  /* 0x000003805c5d7812 */ /* 0x000fe400078ec0ff */
[----:B------:R-:W-:Y:S02]  /*7bc0*/  F2FP.F16.F32.PACK_AB R146, R149, R148 ;  /* 0x000000949592723e */ /* 0x000fe400000000ff */
[----:B------:R-:W-:Y:S02]  /*7bd0*/  F2FP.F16.F32.PACK_AB R147, R151, R150 ;  /* 0x000000969793723e */ /* 0x000fe400000000ff */
[----:B------:R-:W-:Y:S02]  /*7be0*/  SHF.R.U64 R72, R72, 0x3, RZ ;  /* 0x0000000348487819 */ /* 0x000fe400000012ff */
[----:B------:R-:W-:Y:S01]  /*7bf0*/  SHF.R.U64 R76, R76, 0x3, RZ ;  /* 0x000000034c4c7819 */ /* 0x000fe200000012ff */
[----:B------:R3:W-:Y:S01]  /*7c00*/  STSM.16.M88.4 [R35], R144 ;  /* 0x0000009023007844 */ /* 0x0007e20000000200 */
[----:B------:R-:W-:-:S02]  /*7c10*/  SHF.R.U64 R84, R84, 0x3, RZ ;  /* 0x0000000354547819 */ /* 0x000fc400000012ff */
[----:B------:R-:W-:Y:S02]  /*7c20*/  SHF.R.U64 R88, R88, 0x3, RZ ;  /* 0x0000000358587819 */ /* 0x000fe400000012ff */
[----:B------:R-:W-:Y:S02]  /*7c30*/  SHF.R.U64 R93, R93, 0x3, RZ ;  /* 0x000000035d5d7819 */ /* 0x000fe400000012ff */
        /* <DEDUP_REMOVED lines=8> */
[----:B------:R-:W-:-:S02]  /*7cc0*/  LOP3.LUT R92, R93, R92, RZ, 0x3c, !PT ;  /* 0x0000005c5d5c7212 */ /* 0x000fc400078e3cff */
[-C--:B------:R-:W-:Y:S02]  /*7cd0*/  IADD3.X R69, RZ, R97.reuse, RZ, P1, !PT ;  /* 0x00000061ff457210 */ /* 0x080fe40000ffe4ff */
[----:B------:R-:W-:Y:S01]  /*7ce0*/  IADD3.X R93, RZ, R97, RZ, P3, !PT ;  /* 0x00000061ff5d7210 */ /* 0x000fe20001ffe4ff */
[----:B------:R-:W-:Y:S06]  /*7cf0*/  BAR.SYNC.DEFER_BLOCKING 0x1, 0x100 ;  /* 0x0044000000007b1d */ /* 0x000fec0000010000 */
[----:B---3--:R-:W-:Y:S05]  /*7d00*/  @P2 BRA `(.L_x_3269) ;  /* 0x0000000000cc2947 */ /* 0x008fea0003800000 */
[----:B------:R-:W0:Y:S01]  /*7d10*/  LDC R10, c[0x0][0xbe8] ;  /* 0x0002fa00ff0a7b82 */ /* 0x000e220000000800 */
[----:B------:R-:W-:Y:S01]  /*7d20*/  IMAD R4, RZ, RZ, -UR43 ;  /* 0x8000002bff047e24 */ /* 0x000fe2000f8e02ff */
[----:B------:R-:W-:Y:S01]  /*7d30*/  ULDC.64 UR8, c[0x0][0xb90] ;  /* 0x0002e40000087ab9 */ /* 0x000fe20000000a00 */
[----:B------:R-:W-:Y:S01]  /*7d40*/  IMAD.MOV R14, RZ, RZ, -R18 ;  /* 0x000000ffff0e7224 */ /* 0x000fe200078e0a12 */
[----:B------:R-:W-:Y:S02]  /*7d50*/  UIMAD UR6, UR10, UR8, URZ ;  /* 0x000000080a0672a4 */ /* 0x000fe4000f8e023f */
[----:B------:R-:W-:Y:S02]  /*7d60*/  UIMAD.WIDE.U32 UR4, UR7, UR8, URZ ;  /* 0x00000008070472a5 */ /* 0x000fe4000f8e003f */
[----:B------:R-:W1:Y:S01]  /*7d70*/  LDC R15, c[0x0][0xc38] ;  /* 0x00030e00ff0f7b82 */ /* 0x000e620000000800 */
[----:B------:R-:W-:-:S04]  /*7d80*/  UIMAD UR6, UR7, UR9, UR6 ;  /* 0x00000009070672a4 */ /* 0x000fc8000f8e0206 */
[----:B------:R-:W-:-:S03]  /*7d90*/  UIADD3 UR6, UR5, UR6, URZ ;  /* 0x0000000605067290 */ /* 0x000fc6000fffe03f */
[----:B------:R-:W2:Y:S01]  /*7da0*/  LDC.64 R12, c[0x0][0xb98] ;  /* 0x0002e600ff0c7b82 */ /* 0x000ea20000000a00 */
[----:B0-----:R-:W-:Y:S01]  /*7db0*/  ISETP.NE.AND P0, PT, R10, 0x1, PT ;  /* 0x000000010a00780c */ /* 0x001fe20003f05270 */
[----:B-1----:R-:W-:-:S04]  /*7dc0*/  IMAD R15, R15, R4, UR45 ;  /* 0x0000002d0f0f7e24 */ /* 0x002fc8000f8e0204 */
[----:B------:R-:W-:-:S08]  /*7dd0*/  IMAD R8, R15, 0x40, R214 ;  /* 0x000000400f087824 */ /* 0x000fd000078e02d6 */
[----:B------:R-:W0:Y:S01]  /*7de0*/  @P0 LDC R5, c[0x0][0xbec] ;  /* 0x0002fb00ff050b82 */ /* 0x000e220000000800 */
[----:B------:R-:W-:Y:S01]  /*7df0*/  LEA R15, R15, R2, 0x6 ;  /* 0x000000020f0f7211 */ /* 0x000fe200078e30ff */
[----:B------:R-:W-:Y:S02]  /*7e00*/  IMAD.MOV.U32 R7, RZ, RZ, R8 ;  /* 0x000000ffff077224 */ /* 0x000fe400078e0008 */
[----:B--2---:R-:W-:-:S04]  /*7e10*/  IMAD R6, R12, UR11, RZ ;  /* 0x0000000b0c067c24 */ /* 0x004fc8000f8e02ff */
[----:B------:R-:W1:Y:S01]  /*7e20*/  @P0 LDC R9, c[0x0][0xbf0] ;  /* 0x0002fc00ff090b82 */ /* 0x000e620000000800 */
[----:B0-----:R-:W-:Y:S01]  /*7e30*/  @P0 IMAD.HI.U32 R4, R8, R5, RZ ;  /* 0x0000000508040227 */ /* 0x001fe200078e00ff */
[----:B------:R-:W-:-:S03]  /*7e40*/  MOV R5, UR5 ;  /* 0x0000000500057c02 */ /* 0x000fc60008000f00 */
[----:B------:R-:W-:Y:S01]  /*7e50*/  IMAD.U32 R5, RZ, RZ, UR6 ;  /* 0x00000006ff057e24 */ /* 0x000fe2000f8e00ff */
[----:B-1----:R-:W-:Y:S01]  /*7e60*/  @P0 SHF.R.U32.HI R7, RZ, R9, R4 ;  /* 0x00000009ff070219 */ /* 0x002fe20000011604 */
[----:B------:R-:W-:Y:S01]  /*7e70*/  IMAD.U32 R4, RZ, RZ, UR4 ;  /* 0x00000004ff047e24 */ /* 0x000fe2000f8e00ff */
[----:B------:R-:W-:Y:S02]  /*7e80*/  ULDC.64 UR4, c[0x0][0xb88] ;  /* 0x0002e20000047ab9 */ /* 0x000fe40000000a00 */
[--C-:B------:R-:W-:Y:S01]  /*7e90*/  SHF.R.S32.HI R11, RZ, 0x1f, R7.reuse ;  /* 0x0000001fff0b7819 */ /* 0x100fe20000011407 */
[----:B------:R-:W-:Y:S02]  /*7ea0*/  IMAD.MOV R9, RZ, RZ, -R7 ;  /* 0x000000ffff097224 */ /* 0x000fe400078e0a07 */
[----:B------:R-:W-:-:S04]  /*7eb0*/  IMAD.WIDE.U32 R4, R12, UR44, R4 ;  /* 0x0000002c0c047c25 */ /* 0x000fc8000f8e0004 */
[----:B------:R-:W-:Y:S01]  /*7ec0*/  IMAD R9, R10, R9, R8 ;  /* 0x000000090a097224 */ /* 0x000fe200078e0208 */
[----:B------:R-:W-:Y:S01]  /*7ed0*/  IADD3 R4, P0, R7, R4, RZ ;  /* 0x0000000407047210 */ /* 0x000fe20007f1e0ff */
[----:B------:R-:W-:-:S03]  /*7ee0*/  IMAD R8, R13, UR44, R6 ;  /* 0x0000002c0d087c24 */ /* 0x000fc6000f8e0206 */
[----:B------:R-:W-:Y:S02]  /*7ef0*/  SHF.R.S32.HI R6, RZ, 0x1f, R9 ;  /* 0x0000001fff067819 */ /* 0x000fe40000011409 */
[----:B------:R-:W-:-:S03]  /*7f00*/  IADD3.X R5, R11, R5, R8, P0, !PT ;  /* 0x000000050b057210 */ /* 0x000fc600007fe408 */
[----:B------:R-:W-:Y:S02]  /*7f10*/  IMAD R6, R6, UR4, RZ ;  /* 0x0000000406067c24 */ /* 0x000fe4000f8e02ff */
[----:B------:R-:W-:-:S04]  /*7f20*/  IMAD.WIDE.U32 R4, R9, UR4, R4 ;  /* 0x0000000409047c25 */ /* 0x000fc8000f8e0004 */
[----:B------:R-:W-:Y:S01]  /*7f30*/  IMAD R7, R9, UR5, R6 ;  /* 0x0000000509077c24 */ /* 0x000fe2000f8e0206 */
[----:B------:R-:W-:Y:S01]  /*7f40*/  ULDC.64 UR4, c[0x0][0xb50] ;  /* 0x0002d40000047ab9 */ /* 0x000fe20000000a00 */
[----:B------:R-:W-:Y:S01]  /*7f50*/  VIADD R9, R15, 0x8 ;  /* 0x000000080f097836 */ /* 0x000fe20000000000 */
[----:B------:R-:W-:Y:S01]  /*7f60*/  LEA R11, P0, R4, UR4, 0x2 ;  /* 0x00000004040b7c11 */ /* 0x000fe2000f8010ff */
[----:B------:R-:W-:Y:S01]  /*7f70*/  IMAD.IADD R5, R5, 0x1, R7 ;  /* 0x0000000105057824 */ /* 0x000fe200078e0207 */
[----:B------:R-:W-:Y:S02]  /*7f80*/  ULDC UR4, c[0x0][0xa88] ;  /* 0x0002a20000047ab9 */ /* 0x000fe40000000800 */
[----:B------:R-:W-:Y:S01]  /*7f90*/  IMAD R8, R10, UR4, RZ ;  /* 0x000000040a087c24 */ /* 0x000fe2000f8e02ff */
[----:B------:R-:W-:Y:S01]  /*7fa0*/  SHFL.IDX PT, R6, R11, 0x1, 0x1c1f ;  /* 0x003c1f000b067f89 */ /* 0x000fe200000e0000 */
[----:B------:R-:W-:Y:S02]  /*7fb0*/  LEA.HI.X R12, R4, UR5, R5, 0x2, P0 ;  /* 0x00000005040c7c11 */ /* 0x000fe400080f1405 */
[----:B------:R-:W-:Y:S01]  /*7fc0*/  ISETP.NE.AND P0, PT, R17, R14, PT ;  /* 0x0000000e1100720c */ /* 0x000fe20003f05270 */
[----:B------:R-:W-:Y:S03]  /*7fd0*/  SHFL.IDX PT, R4, R11, RZ, 0x1c1f ;  /* 0x001c1fff0b047589 */ /* 0x000fe600000e0000 */
[-C--:B------:R-:W-:Y:S01]  /*7fe0*/  ISETP.GE.OR P1, PT, R15, R8.reuse, P0 ;  /* 0x000000080f00720c */ /* 0x080fe20000726670 */
[----:B------:R-:W0:Y:S01]  /*7ff0*/  SHFL.IDX PT, R5, R12, RZ, 0x1c1f ;  /* 0x001c1fff0c057589 */ /* 0x000e2200000e0000 */
[----:B------:R-:W-:-:S03]  /*8000*/  ISETP.GE.OR P0, PT, R9, R8, P0 ;  /* 0x000000080900720c */ /* 0x000fc60000706670 */
[----:B------:R-:W1:Y:S08]  /*8010*/  SHFL.IDX PT, R7, R12, 0x1, 0x1c1f ;  /* 0x003c1f000c077f89 */ /* 0x000e7000000e0000 */
[----:B0-----:R0:W-:Y:S04]  /*8020*/  @!P1 ST.E desc[UR50][R4.64], R3 ;  /* 0x0000000304009985 */ /* 0x0011e8000c101932 */
[----:B-1----:R0:W-:Y:S02]  /*8030*/  @!P0 ST.E desc[UR50][R6.64], R0 ;  /* 0x0000000006008985 */ /* 0x0021e4000c101932 */
.L_x_3269:
[----:B------:R-:W1:Y:S01]  /*8040*/  LDC R14, c[0x0][0xbe8] ;  /* 0x0002fa00ff0e7b82 */ /* 0x000e620000000800 */
[----:B------:R-:W-:Y:S01]  /*8050*/  ULDC UR12, c[0x0][0xac8] ;  /* 0x0002b200000c7ab9 */ /* 0x000fe20000000800 */
[----:B0-----:R0:W5:Y:S04]  /*8060*/  LD.E.128 R4, desc[UR50][R20.64] ;  /* 0x0000003214047980 */ /* 0x001168000c101d00 */
[----:B------:R-:W5:Y:S02]  /*8070*/  LD.E.128 R96, desc[UR50][R96.64] ;  /* 0x0000003260607980 */ /* 0x000f64000c101d00 */
[----:B------:R-:W2:Y:S01]  /*8080*/  LDC R10, c[0x0][0xc38] ;  /* 0x00030e00ff0a7b82 */ /* 0x000ea20000000800 */
[----:B------:R-:W-:Y:S01]  /*8090*/  ISETP.GE.AND P1, PT, R189, UR12, PT ;  /* 0x0000000cbd007c0c */ /* 0x000fe2000bf26270 */
[----:B------:R-:W-:Y:S01]  /*80a0*/  IMAD R9, RZ, RZ, -UR43 ;  /* 0x8000002bff097e24 */ /* 0x000fe2000f8e02ff */
[----:B------:R-:W-:Y:S01]  /*80b0*/  ULDC.64 UR8, c[0x0][0xae8] ;  /* 0x0002ba0000087ab9 */ /* 0x000fe20000000a00 */
[----:B------:R-:W5:Y:S04]  /*80c0*/  LD.E.128 R32, desc[UR50][R32.64] ;  /* 0x0000003220207980 */ /* 0x000f68000c101d00 */
[----:B------:R-:W3:Y:S01]  /*80d0*/  LDC.64 R12, c[0x0][0xae0] ;  /* 0x0002b800ff0c7b82 */ /* 0x000ee20000000a00 */
[----:B------:R-:W5:Y:S04]  /*80e0*/  LD.E.128 R36, desc[UR50][R36.64] ;  /* 0x0000003224247980 */ /* 0x000f68000c101d00 */
[----:B------:R-:W5:Y:S01]  /*80f0*/  LD.E.128 R40, desc[UR50][R40.64] ;  /* 0x0000003228287980 */ /* 0x000f62000c101d00 */
[----:B-1----:R-:W-:-:S03]  /*8100*/  ISETP.NE.AND P3, PT, R14, 0x1, PT ;  /* 0x000000010e00780c */ /* 0x002fc60003f65270 */
[----:B------:R-:W5:Y:S01]  /*8110*/  LD.E.128 R44, desc[UR50][R44.64] ;  /* 0x000000322c2c7980 */ /* 0x000f62000c101d00 */
[----:B------:R-:W-:Y:S02]  /*8120*/  ISETP.GE.AND P0, PT, R188, UR12, PT ;  /* 0x0000000cbc007c0c */ /* 0x000fe4000bf06270 */
[----:B------:R-:W-:Y:S01]  /*8130*/  SEL R3, RZ, 0xffffffff, P1 ;  /* 0xffffffffff037807 */ /* 0x000fe20000800000 */
[----:B------:R-:W5:Y:S01]  /*8140*/  LD.E.128 R48, desc[UR50][R48.64] ;  /* 0x0000003230307980 */ /* 0x000f62000c101d00 */
[----:B------:R-:W-:-:S03]  /*8150*/  ISETP.GE.AND P2, PT, R16, UR12, PT ;  /* 0x0000000c10007c0c */ /* 0x000fc6000bf46270 */
[----:B------:R-:W5:Y:S02]  /*8160*/  LD.E.128 R52, desc[UR50][R52.64] ;  /* 0x0000003234347980 */ /* 0x000f64000c101d00 */
[----:B0-----:R-:W0:Y:S01]  /*8170*/  @P3 LDC R20, c[0x0][0xbec] ;  /* 0x0002fb00ff143b82 */ /* 0x001e220000000800 */
[----:B------:R-:W-:Y:S01]  /*8180*/  SEL R8, RZ, 0xffffffff, P0 ;  /* 0xffffffffff087807 */ /* 0x000fe20000000000 */
[----:B------:R-:W-:Y:S01]  /*8190*/  IMAD.SHL.U32 R3, R3, 0x2, RZ ;  /* 0x0000000203037824 */ /* 0x000fe200078e00ff */
[----:B------:R-:W-:Y:S01]  /*81a0*/  SEL R0, RZ, 0x1, P2 ;  /* 0x00000001ff007807 */ /* 0x000fe20001000000 */
[----:B------:R-:W5:Y:S04]  /*81b0*/  LD.E.128 R56, desc[UR50][R56.64] ;  /* 0x0000003238387980 */ /* 0x000f68000c101d00 */
[----:B------:R-:W1:Y:S01]  /*81c0*/  @P3 LDC R11, c[0x0][0xbf0] ;  /* 0x0002fc00ff0b3b82 */ /* 0x000e620000000800 */
[----:B------:R-:W-:Y:S01]  /*81d0*/  IMAD.SHL.U32 R8, R8, 0x4, RZ ;  /* 0x0000000408087824 */ /* 0x000fe200078e00ff */
[----:B------:R-:W-:Y:S01]  /*81e0*/  LOP3.LUT R3, R3, 0x2, R0, 0xe2, !PT ;  /* 0x0000000203037812 */ /* 0x000fe200078ee200 */
[----:B------:R-:W5:Y:S01]  /*81f0*/  LD.E.128 R60, desc[UR50][R60.64] ;  /* 0x000000323c3c7980 */ /* 0x000f62000c101d00 */
[----:B------:R-:W-:Y:S01]  /*8200*/  ISETP.GE.AND P0, PT, R187, UR12, PT ;  /* 0x0000000cbb007c0c */ /* 0x000fe2000bf06270 */
[----:B--2---:R-:W-:Y:S01]  /*8210*/  IMAD R28, R10, R9, UR45 ;  /* 0x0000002d0a1c7e24 */ /* 0x004fe2000f8e0209 */
[----:B------:R-:W-:Y:S01]  /*8220*/  LEA R0, R209, R211, 0x5 ;  /* 0x000000d3d1007211 */ /* 0x000fe200078e28ff */
[----:B------:R-:W5:Y:S01]  /*8230*/  LD.E.128 R68, desc[UR50][R68.64] ;  /* 0x0000003244447980 */ /* 0x000f62000c101d00 */
[----:B------:R-:W-:-:S02]  /*8240*/  LOP3.LUT R3, R8, 0x4, R3, 0xe2, !PT ;  /* 0x0000000408037812 */ /* 0x000fc400078ee203 */
[----:B------:R-:W-:Y:S01]  /*8250*/  SEL R8, RZ, 0xffffffff, P0 ;  /* 0xffffffffff087807 */ /* 0x000fe20000000000 */
[----:B------:R-:W-:Y:S01]  /*8260*/  IMAD R15, R28, 0x40, R0 ;  /* 0x000000401c0f7824 */ /* 0x000fe200078e0200 */
[----:B------:R-:W5:Y:S03]  /*8270*/  LD.E.128 R72, desc[UR50][R72.64] ;  /* 0x0000003248487980 */ /* 0x000f66000c101d00 */
[----:B------:R-:W-:Y:S01]  /*8280*/  IMAD.SHL.U32 R8, R8, 0x8, RZ ;  /* 0x0000000808087824 */ /* 0x000fe200078e00ff */
[----:B------:R-:W5:Y:S01]  /*8290*/  LD.E.128 R76, desc[UR50][R76.64] ;  /* 0x000000324c4c7980 */ /* 0x000f62000c101d00 */
[----:B0-----:R-:W-:Y:S01]  /*82a0*/  @P3 IMAD.HI.U32 R0, R15, R20, RZ ;  /* 0x000000140f003227 */ /* 0x001fe200078e00ff */
[----:B------:R-:W-:Y:S02]  /*82b0*/  ISETP.GE.AND P1, PT, R186, UR12, PT ;  /* 0x0000000cba007c0c */ /* 0x000fe4000bf26270 */
[----:B------:R-:W-:Y:S01]  /*82c0*/  LOP3.LUT R3, R8, 0x8, R3, 0xe2, !PT ;  /* 0x0000000808037812 */ /* 0x000fe200078ee203 */
[----:B------:R-:W-:Y:S01]  /*82d0*/  IMAD.MOV.U32 R8, RZ, RZ, R15 ;  /* 0x000000ffff087224 */ /* 0x000fe200078e000f */
[----:B------:R-:W-:Y:S01]  /*82e0*/  UIMAD UR6, UR10, UR8, URZ ;  /* 0x000000080a0672a4 */ /* 0x000fe2000f8e023f */
[----:B------:R-:W5:Y:S01]  /*82f0*/  LD.E.128 R84, desc[UR50][R84.64] ;  /* 0x0000003254547980 */ /* 0x000f62000c101d00 */
[----:B-1----:R-:W-:-:S02]  /*8300*/  @P3 SHF.R.U32.HI R8, RZ, R11, R0 ;  /* 0x0000000bff083219 */ /* 0x002fc40000011600 */
[----:B------:R-:W-:Y:S01]  /*8310*/  SEL R0, RZ, 0xffffffff, P1 ;  /* 0xffffffffff007807 */ /* 0x000fe20000800000 */
[----:B------:R-:W-:Y:S01]  /*8320*/  UIMAD.WIDE.U32 UR4, UR7, UR8, URZ ;  /* 0x00000008070472a5 */ /* 0x000fe2000f8e003f */
[----:B------:R-:W-:Y:S01]  /*8330*/  SHF.R.S32.HI R11, RZ, 0x1f, R8 ;  /* 0x0000001fff0b7819 */ /* 0x000fe20000011408 */
[----:B------:R-:W-:Y:S01]  /*8340*/  UIMAD UR6, UR7, UR9, UR6 ;  /* 0x00000009070672a4 */ /* 0x000fe2000f8e0206 */
[----:B------:R-:W-:Y:S01]  /*8350*/  ISETP.GE.AND P0, PT, R185, UR12, PT ;  /* 0x0000000cb9007c0c */ /* 0x000fe2000bf06270 */
[----:B------:R-:W-:Y:S01]  /*8360*/  IMAD.SHL.U32 R0, R0, 0x10, RZ ;  /* 0x0000001000007824 */ /* 0x000fe200078e00ff */
[----:B------:R-:W-:Y:S01]  /*8370*/  ULDC.64 UR8, c[0x0][0xaf0] ;  /* 0x0002bc0000087ab9 */ /* 0x000fe20000000a00 */
[----:B------:R-:W-:Y:S01]  /*8380*/  IADD3 R10, -R8, RZ, RZ ;  /* 0x000000ff080a7210 */ /* 0x000fe20007ffe1ff */
[----:B------:R-:W-:Y:S01]  /*8390*/  UIADD3 UR5, UR5, UR6, URZ ;  /* 0x0000000605057290 */ /* 0x000fe2000fffe03f */
[----:B------:R-:W-:Y:S01]  /*83a0*/  SEL R9, RZ, 0xffffffff, P0 ;  /* 0xffffffffff097807 */ /* 0x000fe20000000000 */
[----:B------:R-:W-:Y:S01]  /*83b0*/  UIMAD UR6, UR11, UR8, URZ ;  /* 0x000000080b0672a4 */ /* 0x000fe2000f8e023f */
[----:B---3--:R-:W-:Y:S01]  /*83c0*/  IMAD R11, R11, R12, RZ ;  /* 0x0000000c0b0b7224 */ /* 0x008fe200078e02ff */
[----:B------:R-:W-:Y:S01]  /*83d0*/  LOP3.LUT R0, R0, 0x10, R3, 0xe2, !PT ;  /* 0x0000001000007812 */ /* 0x000fe200078ee203 */
[----:B------:R-:W-:Y:S01]  /*83e0*/  IMAD R3, R14, R10, R15 ;  /* 0x0000000a0e037224 */ /* 0x000fe200078e020f */
[----:B------:R-:W-:Y:S01]  /*83f0*/  UIMAD UR6, UR44, UR9, UR6 ;  /* 0x000000092c0672a4 */ /* 0x000fe2000f8e0206 */
[----:B------:R-:W-:Y:S01]  /*8400*/  IMAD R13, R8, R13, R11 ;  /* 0x0000000d080d7224 */ /* 0x000fe200078e020b */
[----:B------:R-:W-:Y:S01]  /*8410*/  UIMAD.WIDE.U32 UR44, UR44, UR8, UR4 ;  /* 0x000000082c2c72a5 */ /* 0x000fe2000f8e0004 */
[----:B------:R-:W-:Y:S01]  /*8420*/  IMAD.SHL.U32 R11, R9, 0x20, RZ ;  /* 0x00000020090b7824 */ /* 0x000fe200078e00ff */
[----:B------:R-:W-:Y:S01]  /*8430*/  ISETP.GE.AND P0, PT, R213, UR12, PT ;  /* 0x0000000cd5007c0c */ /* 0x000fe2000bf06270 */
[----:B------:R-:W-:Y:S01]  /*8440*/  ULDC.64 UR4, c[0x0][0xad8] ;  /* 0x0002b60000047ab9 */ /* 0x000fe20000000a00 */
[----:B------:R-:W-:Y:S01]  /*8450*/  SHF.R.S32.HI R10, RZ, 0x1f, R3 ;  /* 0x0000001fff0a7819 */ /* 0x000fe20000011403 */
[----:B------:R-:W-:Y:S01]  /*8460*/  UIADD3 UR45, UR45, UR6, URZ ;  /* 0x000000062d2d7290 */ /* 0x000fe2000fffe03f */
[----:B------:R-:W-:Y:S01]  /*8470*/  LOP3.LUT R0, R11, 0x20, R0, 0xe2, !PT ;  /* 0x000000200b007812 */ /* 0x000fe200078ee200 */
[----:B------:R-:W5:Y:S01]  /*8480*/  LD.E.128 R88, desc[UR50][R88.64] ;  /* 0x0000003258587980 */ /* 0x000f62000c101d00 */
[----:B------:R-:W-:Y:S01]  /*8490*/  SEL R11, RZ, 0x40, P0 ;  /* 0x00000040ff0b7807 */ /* 0x000fe20000000000 */
[----:B------:R-:W-:Y:S01]  /*84a0*/  IMAD R10, R10, UR4, RZ ;  /* 0x000000040a0a7c24 */ /* 0x000fe2000f8e02ff */
[----:B------:R-:W-:Y:S01]  /*84b0*/  ULDC.64 UR6, c[0x0][0xa80] ;  /* 0x0002a00000067ab9 */ /* 0x000fe20000000a00 */
[----:B------:R-:W5:Y:S01]  /*84c0*/  LD.E.128 R92, desc[UR50][R92.64] ;  /* 0x000000325c5c7980 */ /* 0x000f62000c101d00 */
[----:B------:R-:W-:Y:S01]  /*84d0*/  IMAD.WIDE.U32 R8, R8, R12, UR44 ;  /* 0x0000002c08087e25 */ /* 0x000fe2000f8e000c */
[----:B------:R-:W-:Y:S01]  /*84e0*/  @!PT LDS RZ, [RZ] ;  /* 0x00000000fffff984 */ /* 0x000fe20000000800 */
[----:B------:R-:W-:Y:S01]  /*84f0*/  @!PT LDS RZ, [RZ] ;  /* 0x00000000fffff984 */ /* 0x000fe20000000800 */
[----:B------:R-:W-:Y:S01]  /*8500*/  @!PT LDS RZ, [RZ] ;  /* 0x00000000fffff984 */ /* 0x000fe20000000800 */
[----:B------:R-:W-:Y:S01]  /*8510*/  @!PT LDS RZ, [RZ] ;  /* 0x00000000fffff984 */ /* 0x000fe20000000800 */
[----:B------:R0:W-:Y:S06]  /*8520*/  MEMBAR.ALL.CTA ;  /* 0x0000000000007992 */ /* 0x0001ec0000008000 */
[----:B0-----:R-:W0:Y:S01]  /*8530*/  FENCE.VIEW.ASYNC.S ;  /* 0x00000000000073c6 */ /* 0x001e220000000000 */
[----:B------:R-:W-:Y:S01]  /*8540*/  LOP3.LUT R0, R0, R11, RZ, 0xfc, !PT ;  /* 0x0000000b00007212 */ /* 0x000fe200078efcff */
[----:B------:R-:W-:Y:S01]  /*8550*/  IMAD R11, R3, UR5, R10 ;  /* 0x00000005030b7c24 */ /* 0x000fe2000f8e020a */
[----:B------:R-:W-:Y:S01]  /*8560*/  ULDC UR5, c[0x0][0xa88] ;  /* 0x0002a20000057ab9 */ /* 0x000fe20000000800 */
[----:B------:R-:W-:Y:S01]  /*8570*/  IMAD.IADD R9, R9, 0x1, R13 ;  /* 0x0000000109097824 */ /* 0x000fe200078e020d */
[----:B------:R-:W-:Y:S01]  /*8580*/  ISETP.GE.AND P0, PT, R212, UR12, PT ;  /* 0x0000000cd4007c0c */ /* 0x000fe2000bf06270 */
[----:B------:R-:W-:-:S02]  /*8590*/  IMAD R29, R14, UR5, RZ ;  /* 0x000000050e1d7c24 */ /* 0x000fc4000f8e02ff */
[----:B------:R-:W-:Y:S02]  /*85a0*/  IMAD R28, R28, 0x40, R211 ;  /* 0x000000401c1c7824 */ /* 0x000fe400078e02d3 */
[----:B------:R-:W-:Y:S01]  /*85b0*/  IMAD.WIDE.U32 R8, R3, UR4, R8 ;  /* 0x0000000403087c25 */ /* 0x000fe2000f8e0008 */
[----:B------:R-:W-:Y:S01]  /*85c0*/  SEL R3, RZ, 0x80, P0 ;  /* 0x00000080ff037807 */ /* 0x000fe20000000000 */
[----:B------:R-:W-:Y:S01]  /*85d0*/  UIADD3 UR4, UR42, 0x28c20, URZ ;  /* 0x00028c202a047890 */ /* 0x000fe2000fffe03f */
[----:B------:R-:W-:Y:S01]  /*85e0*/  ISETP.GE.AND P0, PT, R28, R29, PT ;  /* 0x0000001d1c00720c */ /* 0x000fe20003f06270 */
[----:B------:R-:W-:Y:S01]  /*85f0*/  IMAD.IADD R9, R9, 0x1, R11 ;  /* 0x0000000109097824 */ /* 0x000fe200078e020b */
[----:B------:R-:W-:Y:S01]  /*8600*/  LEA R26, P1, R8, UR6, 0x1 ;  /* 0x00000006081a7c11 */ /* 0x000fe2000f8208ff */
[----:B------:R-:W-:-:S03]  /*8610*/  UPRMT UR4, URZ, 0x654, UR4 ;  /* 0x000006543f047896 */ /* 0x000fc60008000004 */
[----:B------:R-:W-:Y:S01]  /*8620*/  LEA.HI.X R27, R8, UR7, R9, 0x1, P1 ;  /* 0x00000007081b7c11 */ /* 0x000fe200088f0c09 */
[----:B0-----:R0:W1:Y:S01]  /*8630*/  SHFL.IDX PT, R10, R26, RZ, 0x181f ;  /* 0x00181fff1a0a7589 */ /* 0x00106200000e0000 */
[----:B------:R-:W-:Y:S03]  /*8640*/  BSSY B0, `(.L_x_3270) ;  /* 0x0000024000007945 */ /* 0x000fe60003800000 */
[----:B------:R0:W2:Y:S01]  /*8650*/  SHFL.IDX PT, R11, R27, RZ, 0x181f ;  /* 0x00181fff1b0b7589 */ /* 0x0000a200000e0000 */
[----:B------:R-:W-:Y:S01]  /*8660*/  SYNCS.ARRIVE.TRANS64.RED.A1T0 RZ, [UR4], RZ ;  /* 0x000000ffffff79a7 */ /* 0x000fe20008100404 */
[----:B------:R-:W-:Y:S01]  /*8670*/  LOP3.LUT R3, R0, R3, RZ, 0xfc, !PT ;  /* 0x0000000300037212 */ /* 0x000fe200078efcff */
[----:B------:R-:W-:Y:S06]  /*8680*/  @P0 BRA `(.L_x_3271) ;  /* 0x00000000007c0947 */ /* 0x000fec0003800000 */
[----:B------:R-:W-:Y:S02]  /*8690*/  ISETP.GE.AND P1, PT, R189, UR12, PT ;  /* 0x0000000cbd007c0c */ /* 0x000fe4000bf26270 */
[----:B------:R-:W-:Y:S02]  /*86a0*/  ISETP.GE.AND P0, PT, R16, UR12, PT ;  /* 0x0000000c10007c0c */ /* 0x000fe4000bf06270 */
[----:B------:R-:W-:Y:S02]  /*86b0*/  ISETP.GE.AND P5, PT, R188, UR12, PT ;  /* 0x0000000cbc007c0c */ /* 0x000fe4000bfa6270 */
[----:B------:R-:W-:-:S07]  /*86c0*/  ISETP.GE.AND P3, PT, R187, UR12, PT ;  /* 0x0000000cbb007c0c */ /* 0x000fce000bf66270 */
[CC--:B-1----:R-:W-:Y:S02]  /*86d0*/  @!P1 LEA R12, P2, R189.reuse, R10.reuse, 0x1 ;  /* 0x0000000abd0c9211 */ /* 0x0c2fe400078408ff */
[----:B--2---:R-:W-:Y:S02]  /*86e0*/  @!P0 IMAD.WIDE R8, R16, 0x2, R10 ;  /* 0x0000000210088825 */ /* 0x004fe400078e020a */
[----:B------:R-:W-:Y:S02]  /*86f0*/  @!P1 LEA.HI.X R13, R189, R11, R222, 0x1, P2 ;  /* 0x0000000bbd0d9211 */ /* 0x000fe400010f0cde */
[----:B------:R-:W-:Y:S01]  /*8700*/  ISETP.GE.AND P2, PT, R186, UR12, PT ;  /* 0x0000000cba007c0c */ /* 0x000fe2000bf46270 */
[----:B-----5:R1:W-:Y:S01]  /*8710*/  @!P0 ST.E.128 desc[UR50][R8.64], R96 ;  /* 0x0000006008008985 */ /* 0x0203e2000c101d32 */
[----:B------:R-:W-:Y:S02]  /*8720*/  @!P5 LEA R14, P4, R188, R10, 0x1 ;  /* 0x0000000abc0ed211 */ /* 0x000fe400078808ff */
[----:B------:R-:W-:Y:S01]  /*8730*/  LOP3.LUT P0, RZ, R0, 0x40, RZ, 0xc0, !PT ;  /* 0x0000004000ff7812 */ /* 0x000fe2000780c0ff */
[----:B------:R2:W-:Y:S01]  /*8740*/  @!P1 ST.E.128 desc[UR50][R12.64], R32 ;  /* 0x000000200c009985 */ /* 0x0005e2000c101d32 */
[----:B------:R-:W-:-:S02]  /*8750*/  ISETP.GE.AND P1, PT, R185, UR12, PT ;  /* 0x0000000cb9007c0c */ /* 0x000fc4000bf26270 */
[-C--:B------:R-:W-:Y:S02]  /*8760*/  @!P5 LEA.HI.X R15, R188, R11.reuse, R221, 0x1, P4 ;  /* 0x0000000bbc0fd211 */ /* 0x080fe400020f0cdd */
[----:B------:R-:W-:Y:S02]  /*8770*/  LOP3.LUT P4, RZ, R3, 0x80, RZ, 0xc0, !PT ;  /* 0x0000008003ff7812 */ /* 0x000fe4000788c0ff */
[CC--:B------:R-:W-:Y:S01]  /*8780*/  @!P3 LEA R20, P6, R187.reuse, R10.reuse, 0x1 ;  /* 0x0000000abb14b211 */ /* 0x0c0fe200078c08ff */
[----:B------:R3:W-:Y:S03]  /*8790*/  @!P5 ST.E.128 desc[UR50][R14.64], R40 ;  /* 0x000000280e00d985 */ /* 0x0007e6000c101d32 */
[----:B------:R-:W-:Y:S02]  /*87a0*/  @!P3 LEA.HI.X R21, R187, R11, R220, 0x1, P6 ;  /* 0x0000000bbb15b211 */ /* 0x000fe400030f0cdc */
[----:B-1----:R-:W-:-:S03]  /*87b0*/  @!P2 LEA R8, P5, R186, R10, 0x1 ;  /* 0x0000000aba08a211 */ /* 0x002fc600078a08ff */
[----:B------:R3:W-:Y:S01]  /*87c0*/  @!P3 ST.E.128 desc[UR50][R20.64], R48 ;  /* 0x000000301400b985 */ /* 0x0007e2000c101d32 */
[-C--:B------:R-:W-:Y:S02]  /*87d0*/  @P0 LEA R24, P3, R213, R10.reuse, 0x1 ;  /* 0x0000000ad5180211 */ /* 0x080fe400078608ff */
[CC--:B--2---:R-:W-:Y:S02]  /*87e0*/  @!P1 LEA R12, P6, R185.reuse, R10.reuse, 0x1 ;  /* 0x0000000ab90c9211 */ /* 0x0c4fe400078c08ff */
[-C--:B------:R-:W-:Y:S02]  /*87f0*/  @!P2 LEA.HI.X R9, R186, R11.reuse, R219, 0x1, P5 ;  /* 0x0000000bba09a211 */ /* 0x080fe400028f0cdb */
[----:B------:R-:W-:Y:S02]  /*8800*/  @P4 LEA R10, P5, R212, R10, 0x1 ;  /* 0x0000000ad40a4211 */ /* 0x000fe400078a08ff */
[-C--:B------:R-:W-:Y:S01]  /*8810*/  @!P1 LEA.HI.X R13, R185, R11.reuse, R218, 0x1, P6 ;  /* 0x0000000bb90d9211 */ /* 0x080fe200030f0cda */
[----:B------:R3:W-:Y:S01]  /*8820*/  @!P2 ST.E.128 desc[UR50][R8.64], R56 ;  /* 0x000000380800a985 */ /* 0x0007e2000c101d32 */
[----:B------:R-:W-:-:S02]  /*8830*/  @P0 LEA.HI.X R25, R213, R11, R217, 0x1, P3 ;  /* 0x0000000bd5190211 */ /* 0x000fc400018f0cd9 */
[----:B------:R-:W-:Y:S01]  /*8840*/  @P4 LEA.HI.X R11, R212, R11, R216, 0x1, P5 ;  /* 0x0000000bd40b4211 */ /* 0x000fe200028f0cd8 */
[----:B------:R3:W-:Y:S04]  /*8850*/  @!P1 ST.E.128 desc[UR50][R12.64], R68 ;  /* 0x000000440c009985 */ /* 0x0007e8000c101d32 */
[----:B------:R3:W-:Y:S04]  /*8860*/  @P0 ST.E.128 desc[UR50][R24.64], R76 ;  /* 0x0000004c18000985 */ /* 0x0007e8000c101d32 */
[----:B------:R3:W-:Y:S02]  /*8870*/  @P4 ST.E.128 desc[UR50][R10.64], R88 ;  /* 0x000000580a004985 */ /* 0x0007e4000c101d32 */
.L_x_3271:
[----:B------:R-:W-:Y:S05]  /*8880*/  BSYNC B0 ;  /* 0x0000000000007941 */ /* 0x000fea0003800000 */
.L_x_3270:
[----:B---3--:R-:W-:Y:S01]  /*8890*/  IADD3 R8, R28, 0x20, RZ ;  /* 0x000000201c087810 */ /* 0x008fe20007ffe0ff */
[----:B--2---:R2:W3:Y:S01]  /*88a0*/  SHFL.IDX PT, R11, R27, 0x1, 0x181f ;  /* 0x00381f001b0b7f89 */ /* 0x0044e200000e0000 */
[----:B------:R-:W-:Y:S02]  /*88b0*/  BSSY B0, `(.L_x_3272) ;  /* 0x0000023000007945 */ /* 0x000fe40003800000 */
[----:B------:R-:W-:Y:S01]  /*88c0*/  ISETP.GE.AND P0, PT, R8, R29, PT ;  /* 0x0000001d0800720c */ /* 0x000fe20003f06270 */
[----:B-1----:R2:W1:-:S12]  /*88d0*/  SHFL.IDX PT, R10, R26, 0x1, 0x181f ;  /* 0x00381f001a0a7f89 */ /* 0x00245800000e0000 */
[----:B--2---:R-:W-:Y:S05]  /*88e0*/  @P0 BRA `(.L_x_3273) ;  /* 0x00000000007c0947 */ /* 0x004fea0003800000 */
[----:B------:R-:W-:Y:S02]  /*88f0*/  ISETP.GE.AND P2, PT, R189, UR12, PT ;  /* 0x0000000cbd007c0c */ /* 0x000fe4000bf46270 */
[----:B------:R-:W-:Y:S02]  /*8900*/  ISETP.GE.AND P3, PT, R16, UR12, PT ;  /* 0x0000000c10007c0c */ /* 0x000fe4000bf66270 */
[----:B------:R-:W-:Y:S02]  /*8910*/  ISETP.GE.AND P5, PT, R188, UR12, PT ;  /* 0x0000000cbc007c0c */ /* 0x000fe4000bfa6270 */
[----:B------:R-:W-:Y:S02]  /*8920*/  ISETP.GE.AND P4, PT, R187, UR12, PT ;  /* 0x0000000cbb007c0c */ /* 0x000fe4000bf86270 */
[----:B------:R-:W-:-:S05]  /*8930*/  LOP3.LUT P1, RZ, R0, 0x40, RZ, 0xc0, !PT ;  /* 0x0000004000ff7812 */ /* 0x000fca000782c0ff */
[CC--:B-1----:R-:W-:Y:S02]  /*8940*/  @!P2 LEA R12, P0, R189.reuse, R10.reuse, 0x1 ;  /* 0x0000000abd0ca211 */ /* 0x0c2fe400078008ff */
[----:B---3--:R-:W-:Y:S02]  /*8950*/  @!P3 IMAD.WIDE R8, R16, 0x2, R10 ;  /* 0x000000021008b825 */ /* 0x008fe400078e020a */
[-C--:B------:R-:W-:Y:S02]  /*8960*/  @!P2 LEA.HI.X R13, R189, R11.reuse, R222, 0x1, P0 ;  /* 0x0000000bbd0da211 */ /* 0x080fe400000f0cde */
[----:B------:R-:W-:Y:S01]  /*8970*/  @!P5 LEA R14, P0, R188, R10, 0x1 ;  /* 0x0000000abc0ed211 */ /* 0x000fe200078008ff */
[----:B-----5:R1:W-:Y:S01]  /*8980*/  @!P3 ST.E.128 desc[UR50][R8.64], R4 ;  /* 0x000000040800b985 */ /* 0x0203e2000c101d32 */
[----:B------:R-:W-:Y:S02]  /*8990*/  ISETP.GE.AND P3, PT, R186, UR12, PT ;  /* 0x0000000cba007c0c */ /* 0x000fe4000bf66270 */
[----:B------:R-:W-:Y:S01]  /*89a0*/  @!P5 LEA.HI.X R15, R188, R11, R221, 0x1, P0 ;  /* 0x0000000bbc0fd211 */ /* 0x000fe200000f0cdd */
[----:B------:R2:W-:Y:S01]  /*89b0*/  @!P2 ST.E.128 desc[UR50][R12.64], R36 ;  /* 0x000000240c00a985 */ /* 0x0005e2000c101d32 */
[----:B------:R-:W-:-:S02]  /*89c0*/  ISETP.GE.AND P2, PT, R185, UR12, PT ;  /* 0x0000000cb9007c0c */ /* 0x000fc4000bf46270 */
[----:B------:R-:W-:Y:S01]  /*89d0*/  LOP3.LUT P0, RZ, R3, 0x80, RZ, 0xc0, !PT ;  /* 0x0000008003ff7812 */ /* 0x000fe2000780c0ff */
[----:B------:R2:W-:Y:S01]  /*89e0*/  @!P5 ST.E.128 desc[UR50][R14.64], R44 ;  /* 0x0000002c0e00d985 */ /* 0x0005e2000c101d32 */
[----:B------:R-:W-:-:S04]  /*89f0*/  @!P4 LEA R20, P6, R187, R10, 0x1 ;  /* 0x0000000abb14c211 */ /* 0x000fc800078c08ff */
[----:B------:R-:W-:Y:S02]  /*8a00*/  @!P4 LEA.HI.X R21, R187, R11, R220, 0x1, P6 ;  /* 0x0000000bbb15c211 */ /* 0x000fe400030f0cdc */
[----:B------:R-:W-:-:S03]  /*8a10*/  @!P3 LEA R24, P5, R186, R10, 0x1 ;  /* 0x0000000aba18b211 */ /* 0x000fc600078a08ff */
[----:B------:R2:W-:Y:S01]  /*8a20*/  @!P4 ST.E.128 desc[UR50][R20.64], R52 ;  /* 0x000000341400c985 */ /* 0x0005e2000c101d32 */
[-C--:B-1----:R-:W-:Y:S02]  /*8a30*/  @!P2 LEA R4, P6, R185, R10.reuse, 0x1 ;  /* 0x0000000ab904a211 */ /* 0x082fe400078c08ff */
[-C--:B------:R-:W-:Y:S02]  /*8a40*/  @P1 LEA R6, P4, R213, R10.reuse, 0x1 ;  /* 0x0000000ad5061211 */ /* 0x080fe400078808ff */
        /* <DEDUP_REMOVED lines=9> */
.L_x_3273:
[----:B------:R-:W-:Y:S05]  /*8ae0*/  BSYNC B0 ;  /* 0x0000000000007941 */ /* 0x000fea0003800000 */
.L_x_3272:
[----:B------:R-:W4:Y:S02]  /*8af0*/  LDC R0, c[0x0][0xc34] ;  /* 0x00030d00ff007b82 */ /* 0x000f240000000800 */
[----:B----4-:R-:W-:-:S13]  /*8b00*/  ISETP.LE.AND P0, PT, R0, UR40, PT ;  /* 0x0000002800007c0c */ /* 0x010fda000bf03270 */
[----:B------:R-:W-:Y:S05]  /*8b10*/  @!P0 BRA `(.L_x_3274) ;  /* 0xffffff8400008947 */ /* 0x000fea000383ffff */
[----:B------:R-:W-:Y:S05]  /*8b20*/  EXIT ;  /* 0x000000000000794d */ /* 0x000fea0003800000 */
.L_x_3231:
[----:B------:R-:W-:-:S08]  /*8b30*/  NOP ;  /* 0x0000000000007918 */ /* 0x000fd00000000000 */
[----:B------:R-:W0:-:S00]  /*8b40*/  USETMAXREG.DEALLOC.CTAPOOL 0x28 ;  /* 0x00000028000079c8 */ /* 0x000e0000080e0500 */
[----:B------:R-:W1:Y:S01]  /*8b50*/  S2UR UR11, SR_CTAID.X ;  /* 0x00000000000b79c3 */ /* 0x000e620000002500 */
[----:B0-----:R-:W-:Y:S02]  /*8b60*/  IMAD.MOV.U32 R22, RZ, RZ, 0x1 ;  /* 0x00000001ff167424 */ /* 0x001fe400078e00ff */
[----:B------:R-:W-:Y:S02]  /*8b70*/  IMAD.MOV.U32 R17, RZ, RZ, RZ ;  /* 0x000000ffff117224 */ /* 0x000fe400078e00ff */
[----:B------:R-:W-:-:S03]  /*8b80*/  IMAD.MOV.U32 R2, RZ, RZ, 0x1 ;  /* 0x00000001ff027424 */ /* 0x000fc600078e00ff */
[----:B------:R-:W1:Y:S02]  /*8b90*/  LDC R3, c[0x0][0xc34] ;  /* 0x00030d00ff037b82 */ /* 0x000e640000000800 */
[----:B-1----:R-:W-:-:S13]  /*8ba0*/  ISETP.LE.AND P0, PT, R3, UR11, PT ;  /* 0x0000000b03007c0c */ /* 0x002fda000bf03270 */
[----:B------:R-:W-:Y:S05]  /*8bb0*/  @P0 BRA `(.L_x_3275) ;  /* 0x0000003800f80947 */ /* 0x000fea0003800000 */
[----:B------:R-:W-:Y:S01]  /*8bc0*/  IMAD.SHL.U32 R33, R0, 0x8, RZ ;  /* 0x0000000800217824 */ /* 0x000fe200078e00ff */
[----:B------:R-:W-:Y:S01]  /*8bd0*/  ULDC UR9, c[0x0][0x320] ;  /* 0x0000c80000097ab9 */ /* 0x000fe20000000800 */
[----:B------:R-:W-:Y:S01]  /*8be0*/  LOP3.LUT R16, R16, 0xffffffdf, RZ, 0xc0, !PT ;  /* 0xffffffdf10107812 */ /* 0x000fe200078ec0ff */
[----:B------:R-:W-:Y:S01]  /*8bf0*/  ULDC.64 UR4, c[0x0][0x418] ;  /* 0x0001060000047ab9 */ /* 0x000fe20000000a00 */
[----:B------:R-:W-:Y:S01]  /*8c00*/  ULDC.64 UR6, c[0x0][0x2f0] ;  /* 0x0000bc0000067ab9 */ /* 0x000fe20000000a00 */
[----:B------:R-:W-:Y:S01]  /*8c10*/  LOP3.LUT R7, R33, 0x38, RZ, 0xc0, !PT ;  /* 0x0000003821077812 */ /* 0x000fe200078ec0ff */
[----:B------:R-:W-:Y:S01]  /*8c20*/  UISETP.NE.U32.AND UP0, UPT, UR4, URZ, UPT ;  /* 0x0000003f0400728c */ /* 0x000fe2000bf05070 */
[--C-:B------:R-:W-:Y:S01]  /*8c30*/  SHF.R.U32.HI R37, RZ, 0x3, R0.reuse ;  /* 0x00000003ff257819 */ /* 0x100fe20000011600 */
[----:B------:R-:W-:Y:S01]  /*8c40*/  ULDC UR37, c[0x0][0x448] ;  /* 0x0001120000257ab9 */ /* 0x000fe20000000800 */
[C---:B------:R-:W-:Y:S01]  /*8c50*/  LOP3.LUT R2, R7.reuse, 0x40, RZ, 0xfc, !PT ;  /* 0x0000004007027812 */ /* 0x040fe200078efcff */
[----:B------:R-:W-:Y:S01]  /*8c60*/  UISETP.NE.AND.EX UP0, UPT, UR5, URZ, UPT, UP0 ;  /* 0x0000003f0500728c */ /* 0x000fe2000bf05300 */
[----:B------:R-:W-:Y:S01]  /*8c70*/  LOP3.LUT R3, R7, 0x80, RZ, 0xfc, !PT ;  /* 0x0000008007037812 */ /* 0x000fe200078efcff */
[----:B------:R-:W-:Y:S01]  /*8c80*/  ULDC UR4, c[0x0][0x424] ;  /* 0x0001090000047ab9 */ /* 0x000fe20000000800 */
[----:B------:R-:W-:Y:S01]  /*8c90*/  ISETP.GE.AND P5, PT, R2, UR9, PT ;  /* 0x0000000902007c0c */ /* 0x000fe2000bfa6270 */
[----:B------:R-:W-:Y:S01]  /*8ca0*/  USEL UR4, UR4, 0x1, UP0 ;  /* 0x0000000104047887 */ /* 0x000fe20008000000 */
[----:B------:R-:W-:Y:S01]  /*8cb0*/  ISETP.GE.AND P4, PT, R3, UR9, PT ;  /* 0x0000000903007c0c */ /* 0x000fe2000bf86270 */
[----:B------:R-:W0:Y:S01]  /*8cc0*/  S2UR UR8, SR_CgaCtaId ;  /* 0x00000000000879c3 */ /* 0x000e220000008800 */
[C---:B------:R-:W-:Y:S01]  /*8cd0*/  LOP3.LUT R4, R7.reuse, 0xc0, RZ, 0xfc, !PT ;  /* 0x000000c007047812 */ /* 0x040fe200078efcff */
[----:B------:R-:W-:Y:S01]  /*8ce0*/  UIMAD UR36, UR4, UR6, URZ ;  /* 0x00000006042472a4 */ /* 0x000fe2000f8e023f */
[C---:B------:R-:W-:Y:S01]  /*8cf0*/  LOP3.LUT R2, R7.reuse, 0x100, RZ, 0xfc, !PT ;  /* 0x0000010007027812 */ /* 0x040fe200078efcff */
[----:B------:R-:W-:Y:S01]  /*8d00*/  UMOV UR39, 0x400 ;  /* 0x0000040000277882 */ /* 0x000fe20000000000 */
[----:B------:R-:W-:Y:S01]  /*8d10*/  ISETP.GE.AND P3, PT, R4, UR9, PT ;  /* 0x0000000904007c0c */ /* 0x000fe2000bf66270 */
[----:B------:R-:W-:Y:S01]  /*8d20*/  UIADD3 UR5, UR36, 0x3f, URZ ;  /* 0x0000003f24057890 */ /* 0x000fe2000fffe03f */
[----:B------:R-:W-:Y:S01]  /*8d30*/  LOP3.LUT R5, R7, 0x140, RZ, 0xfc, !PT ;  /* 0x0000014007057812 */ /* 0x000fe200078efcff */
[----:B------:R-:W-:Y:S01]  /*8d40*/  ULDC UR4, c[0x0][0x288] ;  /* 0x0000a20000047ab9 */ /* 0x000fe20000000800 */
[----:B------:R-:W-:Y:S01]  /*8d50*/  ISETP.GE.AND P2, PT, R2, UR9, PT ;  /* 0x0000000902007c0c */ /* 0x000fe2000bf46270 */
[----:B------:R-:W-:Y:S01]  /*8d60*/  USHF.R.S32.HI UR6, URZ, 0x1f, UR5 ;  /* 0x0000001f3f067899 */ /* 0x000fe20008011405 */
[----:B------:R-:W-:Y:S01]  /*8d70*/  @P5 LOP3.LUT R16, R16, 0x20, RZ, 0xfc, !PT ;  /* 0x0000002010105812 */ /* 0x000fe200078efcff */
[----:B------:R-:W-:Y:S01]  /*8d80*/  UIMAD UR37, UR37, UR4, URZ ;  /* 0x00000004252572a4 */ /* 0x000fe2000f8e023f */
[----:B------:R-:W-:Y:S01]  /*8d90*/  ISETP.GE.AND P1, PT, R5, UR9, PT ;  /* 0x0000000905007c0c */ /* 0x000fe2000bf26270 */
[----:B------:R-:W-:Y:S01]  /*8da0*/  ULEA.HI UR6, UR6, UR5, URZ, 0x6 ;  /* 0x0000000506067291 */ /* 0x000fe2000f8f303f */
[----:B------:R-:W-:Y:S01]  /*8db0*/  LOP3.LUT R16, R16, 0xffffffef, RZ, 0xc0, !PT ;  /* 0xffffffef10107812 */ /* 0x000fe200078ec0ff */
[----:B------:R-:W-:Y:S01]  /*8dc0*/  ULDC UR10, c[0x0][0x2b8] ;  /* 0x0000ae00000a7ab9 */ /* 0x000fe20000000800 */
[----:B------:R-:W-:Y:S01]  /*8dd0*/  LOP3.LUT R3, R33, 0x1f8, RZ, 0xc0, !PT ;  /* 0x000001f821037812 */ /* 0x000fe200078ec0ff */
[----:B------:R-:W-:Y:S01]  /*8de0*/  ULOP3.LUT UR4, UR6, 0xffffffc0, URZ, 0xc0, !UPT ;  /* 0xffffffc006047892 */ /* 0x000fe2000f8ec03f */
[----:B------:R-:W-:Y:S01]  /*8df0*/  @P4 LOP3.LUT R16, R16, 0x10, RZ, 0xfc, !PT ;  /* 0x0000001010104812 */ /* 0x000fe200078efcff */
[----:B------:R-:W-:Y:S01]  /*8e00*/  IMAD.MOV.U32 R22, RZ, RZ, 0x1 ;  /* 0x00000001ff167424 */ /* 0x000fe200078e00ff */
[----:B------:R-:W-:Y:S01]  /*8e10*/  ISETP.GE.AND P0, PT, R7, UR9, PT ;  /* 0x0000000907007c0c */ /* 0x000fe2000bf06270 */
[----:B------:R-:W-:Y:S01]  /*8e20*/  UIADD3 UR5, UR36, 0x40, -UR4 ;  /* 0x0000004024057890 */ /* 0x000fe2000fffe804 */
[----:B------:R-:W-:Y:S01]  /*8e30*/  LOP3.LUT R16, R16, 0xfffffff7, RZ, 0xc0, !PT ;  /* 0xfffffff710107812 */ /* 0x000fe200078ec0ff */
[----:B0-----:R-:W-:Y:S01]  /*8e40*/  ULEA UR39, UR8, UR39, 0x18 ;  /* 0x0000002708277291 */ /* 0x001fe2000f8ec03f */
[----:B------:R-:W-:Y:S01]  /*8e50*/  SEL R4, RZ, 0xffffffff, P5 ;  /* 0xffffffffff047807 */ /* 0x000fe20002800000 */
[----:B------:R-:W-:Y:S01]  /*8e60*/  IMAD.MOV.U32 R17, RZ, RZ, RZ ;  /* 0x000000ffff117224 */ /* 0x000fe200078e00ff */
[----:B------:R-:W-:Y:S01]  /*8e70*/  @P3 LOP3.LUT R16, R16, 0x8, RZ, 0xfc, !PT ;  /* 0x0000000810103812 */ /* 0x000fe200078efcff */
[----:B------:R-:W-:Y:S01]  /*8e80*/  ULOP3.LUT UR41, UR38, 0x2, URZ, 0xfc, !UPT ;  /* 0x0000000226297892 */ /* 0x000fe2000f8efc3f */
[----:B------:R-:W-:Y:S01]  /*8e90*/  LOP3.LUT R2, R3, 0x38, R0, 0x78, !PT ;  /* 0x0000003803027812 */ /* 0x000fe200078e7800 */
[----:B------:R-:W-:Y:S01]  /*8ea0*/  IMAD.SHL.U32 R0, R0, 0x10, RZ ;  /* 0x0000001000007824 */ /* 0x000fe200078e00ff */
[----:B------:R-:W-:Y:S01]  /*8eb0*/  LOP3.LUT R16, R16, 0xfffffffd, RZ, 0xc0, !PT ;  /* 0xfffffffd10107812 */ /* 0x000fe200078ec0ff */
[----:B------:R-:W-:Y:S01]  /*8ec0*/  ULDC UR42, c[0x0][0xc] ;  /* 0x00000300002a7ab9 */ /* 0x000fe20000000800 */
[----:B------:R-:W-:Y:S01]  /*8ed0*/  SEL R3, RZ, 0x1, P0 ;  /* 0x00000001ff037807 */ /* 0x000fe20000000000 */
[----:B------:R-:W-:Y:S01]  /*8ee0*/  ULEA.HI.SX32 UR40, UR6, 0xfffffffe, 0x1a ;  /* 0xfffffffe06287891 */ /* 0x000fe2000f8fd23f */
[----:B------:R-:W-:-:S02]  /*8ef0*/  LOP3.LUT R16, R16, 0xfffffffb, RZ, 0xc0, !PT ;  /* 0xfffffffb10107812 */ /* 0x000fc400078ec0ff */
[----:B------:R-:W-:Y:S02]  /*8f00*/  SHF.L.U32 R4, R4, 0x1, RZ ;  /* 0x0000000104047819 */ /* 0x000fe400000006ff */
[----:B------:R-:W-:Y:S02]  /*8f10*/  @P2 LOP3.LUT R16, R16, 0x4, RZ, 0xfc, !PT ;  /* 0x0000000410102812 */ /* 0x000fe400078efcff */
[----:B------:R-:W-:Y:S02]  /*8f20*/  LOP3.LUT R33, R2, 0x200, R33, 0xf8, !PT ;  /* 0x0000020002217812 */ /* 0x000fe400078ef821 */
[----:B------:R-:W-:Y:S02]  /*8f30*/  @P1 LOP3.LUT R16, R16, 0x2, RZ, 0xfc, !PT ;  /* 0x0000000210101812 */ /* 0x000fe400078efcff */
[----:B------:R-:W-:Y:S02]  /*8f40*/  LOP3.LUT R3, R4, 0x2, R3, 0xe2, !PT ;  /* 0x0000000204037812 */ /* 0x000fe400078ee203 */
[----:B------:R-:W-:-:S02]  /*8f50*/  SEL R2, RZ, 0x4, P4 ;  /* 0x00000004ff027807 */ /* 0x000fc40002000000 */
[----:B------:R-:W-:Y:S02]  /*8f60*/  SEL R4, RZ, 0x8, P3 ;  /* 0x00000008ff047807 */ /* 0x000fe40001800000 */
[----:B------:R-:W-:Y:S02]  /*8f70*/  LOP3.LUT R16, R16, 0xffffffbf, RZ, 0xc0, !PT ;  /* 0xffffffbf10107812 */ /* 0x000fe400078ec0ff */
[----:B------:R-:W-:Y:S02]  /*8f80*/  LOP3.LUT R5, R7, 0x180, RZ, 0xfc, !PT ;  /* 0x0000018007057812 */ /* 0x000fe400078efcff */
[----:B------:R-:W-:Y:S02]  /*8f90*/  LOP3.LUT R2, R4, R3, R2, 0xfe, !PT ;  /* 0x0000000304027212 */ /* 0x000fe400078efe02 */
[----:B------:R-:W-:Y:S02]  /*8fa0*/  SEL R3, RZ, 0x10, P2 ;  /* 0x00000010ff037807 */ /* 0x000fe40001000000 */
[----:B------:R-:W-:-:S02]  /*8fb0*/  SEL R4, RZ, 0x20, P1 ;  /* 0x00000020ff047807 */ /* 0x000fc40000800000 */
[----:B------:R-:W-:Y:S02]  /*8fc0*/  @P0 LOP3.LUT R16, R16, 0x40, RZ, 0xfc, !PT ;  /* 0x0000004010100812 */ /* 0x000fe400078efcff */
[----:B------:R-:W-:Y:S02]  /*8fd0*/  ISETP.GE.AND P0, PT, R5, UR9, PT ;  /* 0x0000000905007c0c */ /* 0x000fe4000bf06270 */
[----:B------:R-:W-:Y:S02]  /*8fe0*/  LOP3.LUT R6, R7, 0x1c0, RZ, 0xfc, !PT ;  /* 0x000001c007067812 */ /* 0x000fe400078efcff */
[----:B------:R-:W-:Y:S01]  /*8ff0*/  LOP3.LUT R2, R4, R2, R3, 0xfe, !PT ;  /* 0x0000000204027212 */ /* 0x000fe200078efe03 */
[----:B------:R-:W-:Y:S01]  /*9000*/  IMAD.U32 R3, RZ, RZ, UR11 ;  /* 0x0000000bff037e24 */ /* 0x000fe2000f8e00ff */
[----:B------:R-:W-:Y:S02]  /*9010*/  SEL R5, RZ, 0x40, P0 ;  /* 0x00000040ff057807 */ /* 0x000fe40000000000 */
[----:B------:R-:W-:-:S02]  /*9020*/  ISETP.GE.AND P0, PT, R6, UR9, PT ;  /* 0x0000000906007c0c */ /* 0x000fc4000bf06270 */
[----:B------:R-:W-:Y:S01]  /*9030*/  LOP3.LUT R37, R37, 0xf, RZ, 0xc0, !PT ;  /* 0x0000000f25257812 */ /* 0x000fe200078ec0ff */
[----:B------:R0:W-:Y:S01]  /*9040*/  STL [R1], R3 ;  /* 0x0000000301007387 */ /* 0x0001e20000100800 */
[----:B------:R-:W-:Y:S02]  /*9050*/  LOP3.LUT R30, R30, 0xffffffbf, RZ, 0xc0, !PT ;  /* 0xffffffbf1e1e7812 */ /* 0x000fe400078ec0ff */
[C---:B------:R-:W-:Y:S01]  /*9060*/  IADD3 R35, -R37.reuse, UR5, RZ ;  /* 0x0000000525237c10 */ /* 0x040fe2000fffe1ff */
[----:B------:R1:W-:Y:S01]  /*9070*/  STL [R1+0xc], RZ ;  /* 0x00000cff01007387 */ /* 0x0003e20000100800 */
[----:B------:R-:W-:Y:S02]  /*9080*/  LOP3.LUT R2, R2, R5, RZ, 0xfc, !PT ;  /* 0x0000000502027212 */ /* 0x000fe400078efcff */
[----:B------:R-:W-:Y:S02]  /*9090*/  LOP3.LUT R16, R16, 0x7fffffff, RZ, 0xc0, !PT ;  /* 0x7fffffff10107812 */ /* 0x000fe400078ec0ff */
[----:B------:R-:W-:-:S02]  /*90a0*/  LOP3.LUT R23, R37, 0x70, R0, 0xf8, !PT ;  /* 0x0000007025177812 */ /* 0x000fc400078ef800 */
[----:B0-----:R-:W-:Y:S02]  /*90b0*/  SEL R3, RZ, 0x80, P0 ;  /* 0x00000080ff037807 */ /* 0x001fe40000000000 */
[----:B------:R-:W-:Y:S02]  /*90c0*/  ISETP.GE.AND P0, PT, R7, UR9, PT ;  /* 0x0000000907007c0c */ /* 0x000fe4000bf06270 */
[----:B------:R-:W-:Y:S02]  /*90d0*/  LOP3.LUT R3, R2, R3, RZ, 0xfc, !PT ;  /* 0x0000000302037212 */ /* 0x000fe400078efcff */
[C---:B------:R-:W-:Y:S02]  /*90e0*/  ISETP.LT.OR P3, PT, R35.reuse, 0x1, P0 ;  /* 0x000000012300780c */ /* 0x040fe40000761670 */
[C---:B------:R-:W-:Y:S02]  /*90f0*/  ISETP.LT.OR P2, PT, R35.reuse, 0x11, P0 ;  /* 0x000000112300780c */ /* 0x040fe40000741670 */
[----:B------:R-:W-:-:S02]  /*9100*/  ISETP.LT.OR P1, PT, R35, 0x21, P0 ;  /* 0x000000212300780c */ /* 0x000fc40000721670 */
[----:B------:R-:W-:Y:S02]  /*9110*/  ISETP.LT.OR P0, PT, R35, 0x31, P0 ;  /* 0x000000312300780c */ /* 0x000fe40000701670 */
[----:B------:R-:W-:Y:S02]  /*9120*/  MOV R0, UR4 ;  /* 0x0000000400007c02 */ /* 0x000fe40008000f00 */
[----:B------:R-:W-:Y:S02]  /*9130*/  LEA R4, R33, UR39, 0x1 ;  /* 0x0000002721047c11 */ /* 0x000fe4000f8e08ff */
[----:B------:R-:W-:Y:S02]  /*9140*/  IADD3 R4, R23, -0x40, R0 ;  /* 0xffffffc017047810 */ /* 0x000fe40007ffe000 */
[----:B------:R-:W-:Y:S02]  /*9150*/  @P3 LOP3.LUT R30, R30, 0x40, RZ, 0xfc, !PT ;  /* 0x000000401e1e3812 */ /* 0x000fe400078efcff */
[----:B------:R-:W-:Y:S01]  /*9160*/  PRMT R0, R3, 0x8880, RZ ;  /* 0x0000888003007816 */ /* 0x000fe200000000ff */
[----:B------:R1:W-:Y:S01]  /*9170*/  STL [R1+0x10], R4 ;  /* 0x0000100401007387 */ /* 0x0003e20000100800 */
[----:B------:R-:W-:-:S02]  /*9180*/  LOP3.LUT R30, R30, 0xffffffdf, RZ, 0xc0, !PT ;  /* 0xffffffdf1e1e7812 */ /* 0x000fc400078ec0ff */
[----:B------:R-:W-:Y:S02]  /*9190*/  LOP3.LUT R29, R2, 0x40, RZ, 0xc0, !PT ;  /* 0x00000040021d7812 */ /* 0x000fe400078ec0ff */
[----:B------:R-:W-:Y:S02]  /*91a0*/  @P2 LOP3.LUT R30, R30, 0x20, RZ, 0xfc, !PT ;  /* 0x000000201e1e2812 */ /* 0x000fe400078efcff */
[----:B------:R-:W-:Y:S02]  /*91b0*/  LOP3.LUT R27, R3, 0x80, RZ, 0xc0, !PT ;  /* 0x00000080031b7812 */ /* 0x000fe400078ec0ff */
[----:B------:R-:W-:Y:S02]  /*91c0*/  LOP3.LUT R30, R30, 0xffffffef, RZ, 0xc0, !PT ;  /* 0xffffffef1e1e7812 */ /* 0x000fe400078ec0ff */
[----:B------:R-:W-:Y:S02]  /*91d0*/  SHF.R.U32.HI R29, RZ, 0x2, R29 ;  /* 0x00000002ff1d7819 */ /* 0x000fe4000001161d */
[----:B------:R-:W-:-:S02]  /*91e0*/  @P1 LOP3.LUT R30, R30, 0x10, RZ, 0xfc, !PT ;  /* 0x000000101e1e1812 */ /* 0x000fc400078efcff */
[----:B------:R-:W-:Y:S02]  /*91f0*/  SHF.R.U32.HI R27, RZ, 0x3, R27 ;  /* 0x00000003ff1b7819 */ /* 0x000fe4000001161b */
[----:B------:R-:W-:-:S04]  /*9200*/  LOP3.LUT R30, R30, 0xffffbfff, RZ, 0xc0, !PT ;  /* 0xffffbfff1e1e7812 */ /* 0x000fc800078ec0ff */
[----:B------:R-:W-:Y:S02]  /*9210*/  @P0 LOP3.LUT R30, R30, 0x4000, RZ, 0xfc, !PT ;  /* 0x000040001e1e0812 */ /* 0x000fe400078efcff */
[----:B------:R-:W-:Y:S02]  /*9220*/  LOP3.LUT P0, RZ, R3, 0x2, RZ, 0xc0, !PT ;  /* 0x0000000203ff7812 */ /* 0x000fe4000780c0ff */
[----:B------:R-:W-:Y:S02]  /*9230*/  LOP3.LUT R30, R30, 0xfffffff7, RZ, 0xc0, !PT ;  /* 0xfffffff71e1e7812 */ /* 0x000fe400078ec0ff */
[C---:B------:R-:W-:Y:S02]  /*9240*/  ISETP.LT.OR P1, PT, R35.reuse, 0x1, !P0 ;  /* 0x000000012300780c */ /* 0x040fe40004721670 */
[C---:B------:R-:W-:Y:S02]  /*9250*/  ISETP.LT.OR P3, PT, R35.reuse, 0x11, !P0 ;  /* 0x000000112300780c */ /* 0x040fe40004761670 */
[----:B------:R-:W-:-:S09]  /*9260*/  ISETP.LT.OR P2, PT, R35, 0x21, !P0 ;  /* 0x000000212300780c */ /* 0x000fd20004741670 */
[----:B------:R-:W-:Y:S02]  /*9270*/  @P1 LOP3.LUT R30, R30, 0x8, RZ, 0xfc, !PT ;  /* 0x000000081e1e1812 */ /* 0x000fe400078efcff */
[----:B------:R-:W-:Y:S02]  /*9280*/  ISETP.LT.OR P1, PT, R35, 0x31, !P0 ;  /* 0x000000312300780c */ /* 0x000fe40004721670 */
[----:B------:R-:W-:Y:S02]  /*9290*/  LOP3.LUT R30, R30, 0xfffffffb, RZ, 0xc0, !PT ;  /* 0xfffffffb1e1e7812 */ /* 0x000fe400078ec0ff */
[----:B------:R-:W-:Y:S02]  /*92a0*/  LOP3.LUT P0, RZ, R3, 0x4, RZ, 0xc0, !PT ;  /* 0x0000000403ff7812 */ /* 0x000fe4000780c0ff */
[----:B------:R-:W-:Y:S02]  /*92b0*/  @P3 LOP3.LUT R30, R30, 0x4, RZ, 0xfc, !PT ;  /* 0x000000041e1e3812 */ /* 0x000fe400078efcff */
[----:B------:R-:W-:-:S02]  /*92c0*/  ISETP.LT.OR P3, PT, R35, 0x11, !P0 ;  /* 0x000000112300780c */ /* 0x000fc40004761670 */
[----:B------:R-:W-:-:S04]  /*92d0*/  LOP3.LUT R30, R30, 0xfffffffd, RZ, 0xc0, !PT ;  /* 0xfffffffd1e1e7812 */ /* 0x000fc800078ec0ff */
[----:B------:R-:W-:Y:S02]  /*92e0*/  @P2 LOP3.LUT R30, R30, 0x2, RZ, 0xfc, !PT ;  /* 0x000000021e1e2812 */ /* 0x000fe400078efcff */
[----:B------:R-:W-:Y:S02]  /*92f0*/  ISETP.LT.OR P2, PT, R35, 0x1, !P0 ;  /* 0x000000012300780c */ /* 0x000fe40004741670 */
[----:B------:R-:W-:-:S03]  /*9300*/  LOP3.LUT R30, R30, 0xffffdfff, RZ, 0xc0, !PT ;  /* 0xffffdfff1e1e7812 */ /* 0x000fc600078ec0ff */
[----:B------:R-:W-:Y:S02]  /*9310*/  @P3 LOP3.LUT R16, R16, 0x80000000, RZ, 0xfc, !PT ;  /* 0x8000000010103812 */ /* 0x000fe400078efcff */
[----:B------:R-:W-:Y:S02]  /*9320*/  @P1 LOP3.LUT R30, R30, 0x2000, RZ, 0xfc, !PT ;  /* 0x000020001e1e1812 */ /* 0x000fe400078efcff */
[----:B------:R-:W-:Y:S02]  /*9330*/  ISETP.LT.OR P1, PT, R35, 0x21, !P0 ;  /* 0x000000212300780c */ /* 0x000fe40004721670 */
[----:B------:R-:W-:Y:S02]  /*9340*/  LOP3.LUT R30, R30, 0xfffffffe, RZ, 0xc0, !PT ;  /* 0xfffffffe1e1e7812 */ /* 0x000fe400078ec0ff */
[----:B------:R-:W-:Y:S02]  /*9350*/  LOP3.LUT R16, R16, 0xbfffffff, RZ, 0xc0, !PT ;  /* 0xbfffffff10107812 */ /* 0x000fe400078ec0ff */
[----:B------:R-:W-:-:S02]  /*9360*/  @P2 LOP3.LUT R30, R30, 0x1, RZ, 0xfc, !PT ;  /* 0x000000011e1e2812 */ /* 0x000fc400078efcff */
[----:B------:R-:W-:Y:S02]  /*9370*/  ISETP.LT.OR P2, PT, R35, 0x31, !P0 ;  /* 0x000000312300780c */ /* 0x000fe40004741670 */
[----:B------:R-:W-:Y:S02]  /*9380*/  LOP3.LUT P0, RZ, R3, 0x8, RZ, 0xc0, !PT ;  /* 0x0000000803ff7812 */ /* 0x000fe4000780c0ff */
[----:B------:R-:W-:Y:S02]  /*9390*/  LOP3.LUT R30, R30, 0xffffefff, RZ, 0xc0, !PT ;  /* 0xffffefff1e1e7812 */ /* 0x000fe400078ec0ff */
[----:B------:R-:W-:Y:S02]  /*93a0*/  @P1 LOP3.LUT R16, R16, 0x40000000, RZ, 0xfc, !PT ;  /* 0x4000000010101812 */ /* 0x000fe400078efcff */
[C---:B------:R-:W-:Y:S02]  /*93b0*/  ISETP.LT.OR P1, PT, R35.reuse, 0x1, !P0 ;  /* 0x000000012300780c */ /* 0x040fe40004721670 */
[----:B------:R-:W-:-:S02]  /*93c0*/  ISETP.LT.OR P3, PT, R35, 0x11, !P0 ;  /* 0x000000112300780c */ /* 0x000fc40004761670 */
[----:B------:R-:W-:Y:S02]  /*93d0*/  LOP3.LUT R16, R16, 0xdfffffff, RZ, 0xc0, !PT ;  /* 0xdfffffff10107812 */ /* 0x000fe400078ec0ff */
[----:B------:R-:W-:Y:S02]  /*93e0*/  @P2 LOP3.LUT R30, R30, 0x1000, RZ, 0xfc, !PT ;  /* 0x000010001e1e2812 */ /* 0x000fe400078efcff */
[----:B------:R-:W-:Y:S02]  /*93f0*/  ISETP.LT.OR P2, PT, R35, 0x21, !P0 ;  /* 0x000000212300780c */ /* 0x000fe40004741670 */
[----:B------:R-:W-:-:S03]  /*9400*/  LOP3.LUT R30, R30, 0xfffff7ff, RZ, 0xc0, !PT ;  /* 0xfffff7ff1e1e7812 */ /* 0x000fc600078ec0ff */
[----:B------:R-:W-:Y:S02]  /*9410*/  @P1 LOP3.LUT R16, R16, 0x20000000, RZ, 0xfc, !PT ;  /* 0x2000000010101812 */ /* 0x000fe400078efcff */
[----:B------:R-:W-:Y:S02]  /*9420*/  ISETP.LT.OR P1, PT, R35, 0x31, !P0 ;  /* 0x000000312300780c */ /* 0x000fe40004721670 */
[----:B------:R-:W-:Y:S02]  /*9430*/  LOP3.LUT R16, R16, 0xefffffff, RZ, 0xc0, !PT ;  /* 0xefffffff10107812 */ /* 0x000fe400078ec0ff */
[----:B------:R-:W-:Y:S02]  /*9440*/  LOP3.LUT P0, RZ, R3, 0x10, RZ, 0xc0, !PT ;  /* 0x0000001003ff7812 */ /* 0x000fe4000780c0ff */
[----:B------:R-:W-:Y:S02]  /*9450*/  @P3 LOP3.LUT R16, R16, 0x10000000, RZ, 0xfc, !PT ;  /* 0x1000000010103812 */ /* 0x000fe400078efcff */
[----:B------:R-:W-:-:S02]  /*9460*/  ISETP.LT.OR P3, PT, R35, 0x11, !P0 ;  /* 0x000000112300780c */ /* 0x000fc40004761670 */
[----:B------:R-:W-:-:S03]  /*9470*/  LOP3.LUT R16, R16, 0xf7ffffff, RZ, 0xc0, !PT ;  /* 0xf7ffffff10107812 */ /* 0x000fc600078ec0ff */
[----:B------:R-:W-:Y:S02]  /*9480*/  @P1 LOP3.LUT R30, R30, 0x800, RZ, 0xfc, !PT ;  /* 0x000008001e1e1812 */ /* 0x000fe400078efcff */
[----:B------:R-:W-:Y:S02]  /*9490*/  @P2 LOP3.LUT R16, R16, 0x8000000, RZ, 0xfc, !PT ;  /* 0x0800000010102812 */ /* 0x000fe400078efcff */
[C---:B------:R-:W-:Y:S02]  /*94a0*/  ISETP.LT.OR P2, PT, R35.reuse, 0x1, !P0 ;  /* 0x000000012300780c */ /* 0x040fe40004741670 */
[----:B------:R-:W-:Y:S02]  /*94b0*/  LOP3.LUT R16, R16, 0xfbffffff, RZ, 0xc0, !PT ;  /* 0xfbffffff10107812 */ /* 0x000fe400078ec0ff */
[----:B------:R-:W-:Y:S02]  /*94c0*/  ISETP.LT.OR P1, PT, R35, 0x21, !P0 ;  /* 0x000000212300780c */ /* 0x000fe40004721670 */
[----:B------:R-:W-:-:S07]  /*94d0*/  LOP3.LUT R30, R30, 0xfffffbff, RZ, 0xc0, !PT ;  /* 0xfffffbff1e1e7812 */ /* 0x000fce00078ec0ff */
        /* <DEDUP_REMOVED lines=29> */
[----:B------:R-:W-:Y:S02]  /*96b0*/  ISETP.GE.AND P0, PT, R4, UR36, PT ;  /* 0x0000002404007c0c */ /* 0x000fe4000bf06270 */
[----:B------:R-:W-:-:S04]  /*96c0*/  @P3 LOP3.LUT R16, R16, 0x80000, RZ, 0xfc, !PT ;  /* 0x0008000010103812 */ /* 0x000fc800078efcff */
[----:B------:R-:W-:-:S03]  /*96d0*/  LOP3.LUT R16, R16, 0xfffeffff, RZ, 0xc0, !PT ;  /* 0xfffeffff10107812 */ /* 0x000fc600078ec0ff */
[----:B------:R-:W-:Y:S02]  /*96e0*/  @P2 LOP3.LUT R30, R30, 0x100, RZ, 0xfc, !PT ;  /* 0x000001001e1e2812 */ /* 0x000fe400078efcff */
[----:B------:R-:W-:Y:S02]  /*96f0*/  @P1 LOP3.LUT R16, R16, 0x10000, RZ, 0xfc, !PT ;  /* 0x0001000010101812 */ /* 0x000fe400078efcff */
[----:B------:R-:W-:Y:S02]  /*9700*/  ISETP.LT.U32.AND P1, PT, R23, 0x40, !P0 ;  /* 0x000000401700780c */ /* 0x000fe40004721070 */
[----:B------:R-:W-:Y:S02]  /*9710*/  ISETP.GT.AND P0, PT, R0, -0x1, PT ;  /* 0xffffffff0000780c */ /* 0x000fe40003f04270 */
[----:B------:R-:W-:Y:S02]  /*9720*/  LOP3.LUT R16, R16, 0xfffffdff, RZ, 0xc0, !PT ;  /* 0xfffffdff10107812 */ /* 0x000fe400078ec0ff */
[----:B------:R-:W-:-:S02]  /*9730*/  ISETP.LT.OR P3, PT, R35, 0x1, P0 ;  /* 0x000000012300780c */ /* 0x000fc40000761670 */
[----:B------:R-:W-:Y:S02]  /*9740*/  ISETP.LT.OR P2, PT, R35, 0x11, P0 ;  /* 0x000000112300780c */ /* 0x000fe40000741670 */
[----:B------:R-:W-:-:S03]  /*9750*/  LOP3.LUT R30, R30, 0xffffff7f, RZ, 0xc0, !PT ;  /* 0xffffff7f1e1e7812 */ /* 0x000fc600078ec0ff */
[----:B------:R-:W-:Y:S02]  /*9760*/  @P1 LOP3.LUT R16, R16, 0x200, RZ, 0xfc, !PT ;  /* 0x0000020010101812 */ /* 0x000fe400078efcff */
[C---:B------:R-:W-:Y:S02]  /*9770*/  ISETP.LT.OR P1, PT, R35.reuse, 0x21, P0 ;  /* 0x000000212300780c */ /* 0x040fe40000721670 */
[----:B------:R-:W-:Y:S02]  /*9780*/  LOP3.LUT R16, R16, 0xffdfffff, RZ, 0xc0, !PT ;  /* 0xffdfffff10107812 */ /* 0x000fe400078ec0ff */
[----:B------:R-:W-:Y:S02]  /*9790*/  ISETP.LT.OR P0, PT, R35, 0x31, P0 ;  /* 0x000000312300780c */ /* 0x000fe40000701670 */
[----:B------:R-:W-:-:S04]  /*97a0*/  @P3 LOP3.LUT R16, R16, 0x200000, RZ, 0xfc, !PT ;  /* 0x0020000010103812 */ /* 0x000fc800078efcff */
[----:B------:R-:W-:-:S04]  /*97b0*/  LOP3.LUT R16, R16, 0xfffbffff, RZ, 0xc0, !PT ;  /* 0xfffbffff10107812 */ /* 0x000fc800078ec0ff */
[----:B------:R-:W-:Y:S02]  /*97c0*/  @P2 LOP3.LUT R16, R16, 0x40000, RZ, 0xfc, !PT ;  /* 0x0004000010102812 */ /* 0x000fe400078efcff */
[C---:B------:R-:W-:Y:S02]  /*97d0*/  ISETP.GE.AND P2, PT, R35.reuse, 0x1, PT ;  /* 0x000000012300780c */ /* 0x040fe40003f46270 */
[----:B------:R-:W-:Y:S02]  /*97e0*/  LOP3.LUT R16, R16, 0xffff7fff, RZ, 0xc0, !PT ;  /* 0xffff7fff10107812 */ /* 0x000fe400078ec0ff */
[----:B------:R-:W-:Y:S02]  /*97f0*/  @P0 LOP3.LUT R30, R30, 0x80, RZ, 0xfc, !PT ;  /* 0x000000801e1e0812 */ /* 0x000fe400078efcff */
[----:B------:R-:W-:Y:S02]  /*9800*/  @P1 LOP3.LUT R16, R16, 0x8000, RZ, 0xfc, !PT ;  /* 0x0000800010101812 */ /* 0x000fe400078efcff */
[----:B------:R-:W-:-:S02]  /*9810*/  ISETP.GE.AND P1, PT, R35, 0x11, PT ;  /* 0x000000112300780c */ /* 0x000fc40003f26270 */
[----:B------:R-:W-:Y:S02]  /*9820*/  LOP3.LUT R16, R16, 0xffffefff, RZ, 0xc0, !PT ;  /* 0xffffefff10107812 */ /* 0x000fe400078ec0ff */
[C---:B------:R-:W-:Y:S02]  /*9830*/  ISETP.GE.AND P0, PT, R35.reuse, 0x21, PT ;  /* 0x000000212300780c */ /* 0x040fe40003f06270 */
[----:B------:R-:W-:Y:S02]  /*9840*/  @P2 LOP3.LUT R16, R16, 0x1000, RZ, 0xfc, !PT ;  /* 0x0000100010102812 */ /* 0x000fe400078efcff */
[----:B------:R-:W-:Y:S02]  /*9850*/  ISETP.GE.AND P2, PT, R35, 0x31, PT ;  /* 0x000000312300780c */ /* 0x000fe40003f46270 */
[----:B------:R-:W-:-:S04]  /*9860*/  LOP3.LUT R16, R16, 0xfffff7ff, RZ, 0xc0, !PT ;  /* 0xfffff7ff10107812 */ /* 0x000fc800078ec0ff */
[----:B------:R-:W-:Y:S02]  /*9870*/  @P1 LOP3.LUT R16, R16, 0x800, RZ, 0xfc, !PT ;  /* 0x0000080010101812 */ /* 0x000fe400078efcff */
[----:B------:R-:W-:Y:S02]  /*9880*/  ISETP.GE.AND P1, PT, R7, UR7, PT ;  /* 0x0000000707007c0c */ /* 0x000fe4000bf26270 */
[----:B------:R-:W-:-:S04]  /*9890*/  LOP3.LUT R16, R16, 0xfffffbff, RZ, 0xc0, !PT ;  /* 0xfffffbff10107812 */ /* 0x000fc800078ec0ff */
[----:B------:R-:W-:Y:S02]  /*98a0*/  @P0 LOP3.LUT R16, R16, 0x400, RZ, 0xfc, !PT ;  /* 0x0000040010100812 */ /* 0x000fe400078efcff */
[----:B------:R-:W-:Y:S02]  /*98b0*/  ISETP.GE.AND P0, PT, R7, UR10, PT ;  /* 0x0000000a07007c0c */ /* 0x000fe4000bf06270 */
[----:B------:R-:W-:-:S04]  /*98c0*/  LOP3.LUT R16, R16, 0xffffbfff, RZ, 0xc0, !PT ;  /* 0xffffbfff10107812 */ /* 0x000fc800078ec0ff */
[----:B------:R-:W-:-:S04]  /*98d0*/  @P2 LOP3.LUT R16, R16, 0x4000, RZ, 0xfc, !PT ;  /* 0x0000400010102812 */ /* 0x000fc800078efcff */
[----:B------:R-:W-:-:S04]  /*98e0*/  LOP3.LUT R16, R16, 0xffffdfff, RZ, 0xc0, !PT ;  /* 0xffffdfff10107812 */ /* 0x000fc800078ec0ff */
[----:B------:R-:W-:-:S04]  /*98f0*/  LOP3.LUT R16, R16, 0xfffffffe, RZ, 0xc0, !PT ;  /* 0xfffffffe10107812 */ /* 0x000fc800078ec0ff */
[----:B------:R-:W-:-:S04]  /*9900*/  @P1 LOP3.LUT R16, R16, 0x1, RZ, 0xfc, !PT ;  /* 0x0000000110101812 */ /* 0x000fc800078efcff */
[----:B-1----:R-:W-:-:S07]  /*9910*/  @P0 LOP3.LUT R16, R16, 0x2000, RZ, 0xfc, !PT ;  /* 0x0000200010100812 */ /* 0x002fce00078efcff */
.L_x_3310:
[----:B------:R-:W2:Y:S01]  /*9920*/  LDL R2, [R1] ;  /* 0x0000000001027983 */ /* 0x000ea20000100800 */
[----:B------:R-:W0:Y:S01]  /*9930*/  LDC R0, c[0x0][0xc38] ;  /* 0x00030e00ff007b82 */ /* 0x000e220000000800 */
[----:B------:R-:W-:Y:S05]  /*9940*/  YIELD ;  /* 0x0000000000007946 */ /* 0x000fea0003800000 */
[----:B------:R-:W-:Y:S01]  /*9950*/  ULDC.64 UR4, c[0x0][0xa28] ;  /* 0x00028a0000047ab9 */ /* 0x000fe20000000a00 */
[----:B------:R-:W-:Y:S01]  /*9960*/  IMAD.MOV.U32 R31, RZ, RZ, RZ ;  /* 0x000000ffff1f7224 */ /* 0x000fe200078e00ff */
[----:B0-----:R-:W-:-:S13]  /*9970*/  ISETP.NE.AND P0, PT, R0, 0x1, PT ;  /* 0x000000010000780c */ /* 0x001fda0003f05270 */
[----:B------:R-:W2:Y:S08]  /*9980*/  @P0 LDC R0, c[0x0][0xc3c] ;  /* 0x00030f00ff000b82 */ /* 0x000eb00000000800 */
[----:B------:R-:W0:Y:S01]  /*9990*/  @P0 LDC R3, c[0x0][0xc40] ;  /* 0x00031000ff030b82 */ /* 0x000e220000000800 */
[----:B--2---:R-:W-:-:S04]  /*99a0*/  @P0 IMAD.HI.U32 R0, R2, R0, RZ ;  /* 0x0000000002000227 */ /* 0x004fc800078e00ff */
[----:B------:R-:W-:Y:S01]  /*99b0*/  IMAD.MOV.U32 R36, RZ, RZ, R2 ;  /* 0x000000ffff247224 */ /* 0x000fe200078e0002 */
[----:B0-----:R-:W-:Y:S02]  /*99c0*/  @P0 SHF.R.U32.HI R36, RZ, R3, R0 ;  /* 0x00000003ff240219 */ /* 0x001fe40000011600 */
[----:B------:R-:W0:Y:S03]  /*99d0*/  LDC R0, c[0x0][0xc44] ;  /* 0x00031100ff007b82 */ /* 0x000e260000000800 */
[----:B------:R-:W-:Y:S01]  /*99e0*/  IMAD.MOV.U32 R26, RZ, RZ, R36 ;  /* 0x000000ffff1a7224 */ /* 0x000fe200078e0024 */
        /* <DEDUP_REMOVED lines=12> */
[----:B01----:R-:W-:Y:S05]  /*9ab0*/  @!P0 BRA `(.L_x_3276) ;  /* 0x0000000000408947 */ /* 0x003fea0003800000 */
        /* <DEDUP_REMOVED lines=15> */
[----:B0----5:R-:W-:Y:S05]  /*9bb0*/  CALL.ABS.NOINC R2 ;  /* 0x0000000002007343 */ /* 0x021fea0003c00000 */
.L_x_3276:
        /* <DEDUP_REMOVED lines=19> */
[----:B-1---5:R-:W-:Y:S05]  /*9cf0*/  CALL.ABS.NOINC R2 ;  /* 0x0000000002007343 */ /* 0x022fea0003c00000 */
.L_x_3278:
[----:B------:R0:W1:Y:S01]  /*9d00*/  LDC.64 R2, c[0x4][R18] ;  /* 0x0100000012027b82 */ /* 0x0000620000000a00 */
[----:B------:R-:W-:Y:S01]  /*9d10*/  ULDC.64 UR6, c[0x4][0xf0] ;  /* 0x01003c0000067ab9 */ /* 0x000fe20000000a00 */
[----:B------:R-:W-:Y:S01]  /*9d20*/  ULDC.64 UR8, c[0x4][0xf8] ;  /* 0x01003e0000087ab9 */ /* 0x000fe20000000a00 */
[----:B------:R-:W-:Y:S01]  /*9d30*/  ULDC.64 UR4, c[0x4][0x50] ;  /* 0x0100140000047ab9 */ /* 0x000fe20000000a00 */
[----:B------:R-:W-:Y:S01]  /*9d40*/  IMAD.U32 R4, RZ, RZ, UR6 ;  /* 0x00000006ff047e24 */ /* 0x000fe2000f8e00ff */
[----:B------:R-:W-:Y:S01]  /*9d50*/  MOV R7, UR9 ;  /* 0x0000000900077c02 */ /* 0x000fe20008000f00 */
[----:B------:R-:W-:Y:S01]  /*9d60*/  IMAD.U32 R5, RZ, RZ, UR7 ;  /* 0x00000007ff057e24 */ /* 0x000fe2000f8e00ff */
[----:B------:R-:W-:Y:S01]  /*9d70*/  MOV R13, RZ ;  /* 0x000000ff000d7202 */ /* 0x000fe20000000f00 */
[----:B------:R-:W-:Y:S02]  /*9d80*/  IMAD.U32 R6, RZ, RZ, UR8 ;  /* 0x00000008ff067e24 */ /* 0x000fe4000f8e00ff */
[----:B------:R-:W-:-:S02]  /*9d90*/  IMAD.U32 R10, RZ, RZ, UR4 ;  /* 0x00000004ff0a7e24 */ /* 0x000fc4000f8e00ff */
[----:B------:R-:W-:Y:S02]  /*9da0*/  IMAD.U32 R11, RZ, RZ, UR5 ;  /* 0x00000005ff0b7e24 */ /* 0x000fe4000f8e00ff */
[----:B------:R-:W-:Y:S02]  /*9db0*/  IMAD.MOV.U32 R8, RZ, RZ, 0x70 ;  /* 0x00000070ff087424 */ /* 0x000fe400078e00ff */
[----:B0-----:R-:W-:-:S07]  /*9dc0*/  IMAD.MOV.U32 R12, RZ, RZ, 0x1 ;  /* 0x00000001ff0c7424 */ /* 0x001fce00078e00ff */
[----:B------:R-:W-:-:S07]  /*9dd0*/  LEPC R20, `(.L_x_3277) ;  /* 0x000000001014794e */ /* 0x000fce0000000000 */
[----:B-1----:R-:W-:Y:S05]  /*9de0*/  CALL.ABS.NOINC R2 ;  /* 0x0000000002007343 */ /* 0x002fea0003c00000 */
.L_x_3277:
[----:B------:R-:W-:Y:S01]  /*9df0*/  ULDC.64 UR4, c[0x0][0x9f8] ;  /* 0x00027e0000047ab9 */ /* 0x000fe20000000a00 */
[--C-:B------:R-:W-:Y:S01]  /*9e00*/  IMAD.MOV.U32 R25, RZ, RZ, R26.reuse ;  /* 0x000000ffff197224 */ /* 0x100fe200078e001a */
[----:B------:R-:W-:Y:S01]  /*9e10*/  ISETP.NE.U32.AND P0, PT, RZ, UR4, PT ;  /* 0x00000004ff007c0c */ /* 0x000fe2000bf05070 */
[----:B------:R-:W0:Y:S01]  /*9e20*/  LDC R8, c[0x0][0x430] ;  /* 0x00010c00ff087b82 */ /* 0x000e220000000800 */
[----:B------:R-:W-:Y:S01]  /*9e30*/  IMAD.MOV R5, RZ, RZ, -R26 ;  /* 0x000000ffff057224 */ /* 0x000fe200078e0a1a */
        /* <DEDUP_REMOVED lines=8> */
.L_x_3328:
[----:B------:R-:W2:Y:S01]  /*9ec0*/  LDL R0, [R1+0x10] ;  /* 0x0000100001007983 */ /* 0x000ea20000100800 */
[----:B------:R-:W-:Y:S01]  /*9ed0*/  ISETP.NE.AND P0, PT, R8, 0x1, PT ;  /* 0x000000010800780c */ /* 0x000fe20003f05270 */
[----:B------:R-:W-:Y:S01]  /*9ee0*/  IMAD.MOV.U32 R28, RZ, RZ, RZ ;  /* 0x000000ffff1c7224 */ /* 0x000fe200078e00ff */
[C---:B------:R-:W-:Y:S02]  /*9ef0*/  LOP3.LUT P1, RZ, R16.reuse, 0x200, RZ, 0xc0, !PT ;  /* 0x0000020010ff7812 */ /* 0x040fe4000782c0ff */
[----:B-----5:R-:W-:Y:S02]  /*9f00*/  SHF.R.S32.HI R32, RZ, 0x1f, R25 ;  /* 0x0000001fff207819 */ /* 0x020fe40000011419 */
[----:B------:R-:W-:-:S07]  /*9f10*/  LOP3.LUT R16, R16, 0xfffffeff, RZ, 0xc0, !PT ;  /* 0xfffffeff10107812 */ /* 0x000fce00078ec0ff */
[----:B-1----:R-:W0:Y:S01]  /*9f20*/  @P0 LDC R3, c[0x0][0x434] ;  /* 0x00010d00ff030b82 */ /* 0x002e220000000800 */
[----:B------:R-:W-:-:S07]  /*9f30*/  @P0 LOP3.LUT R16, R16, 0x100, RZ, 0xfc, !PT ;  /* 0x0000010010100812 */ /* 0x000fce00078efcff */
[----:B------:R-:W1:Y:S08]  /*9f40*/  @P0 LDC R5, c[0x0][0x438] ;  /* 0x00010e00ff050b82 */ /* 0x000e700000000800 */
[----:B------:R-:W3:Y:S01]  /*9f50*/  @P1 LDC.64 R6, c[0x0][0x428] ;  /* 0x00010a00ff061b82 */ /* 0x000ee20000000a00 */
[----:B--2---:R-:W-:-:S04]  /*9f60*/  IMAD.IADD R34, R0, 0x1, R31 ;  /* 0x0000000100227824 */ /* 0x004fc800078e021f */
[----:B0-----:R-:W-:-:S04]  /*9f70*/  @P0 IMAD.HI.U32 R0, R34, R3, RZ ;  /* 0x0000000322000227 */ /* 0x001fc800078e00ff */
[----:B------:R-:W-:Y:S01]  /*9f80*/  IMAD.MOV.U32 R9, RZ, RZ, R34 ;  /* 0x000000ffff097224 */ /* 0x000fe200078e0022 */
[----:B-1----:R-:W-:Y:S01]  /*9f90*/  @P0 SHF.R.U32.HI R9, RZ, R5, R0 ;  /* 0x00000005ff090219 */ /* 0x002fe20000011600 */
[----:B---3--:R-:W-:Y:S01]  /*9fa0*/  @P1 IMAD R0, R32, R6, RZ ;  /* 0x0000000620001224 */ /* 0x008fe200078e02ff */
[----:B------:R-:W0:Y:S02]  /*9fb0*/  @P1 LDC.64 R4, c[0x0][0x418] ;  /* 0x00010600ff041b82 */ /* 0x000e240000000a00 */
[----:B------:R-:W-:Y:S01]  /*9fc0*/  @P1 SHF.R.S32.HI R3, RZ, 0x1f, R9 ;  /* 0x0000001fff031819 */ /* 0x000fe20000011409 */
[----:B------:R-:W-:Y:S01]  /*9fd0*/  @P1 IMAD R7, R25, R7, R0 ;  /* 0x0000000719071224 */ /* 0x000fe200078e0200 */
[----:B------:R-:W-:-:S05]  /*9fe0*/  @P1 MOV R2, R9 ;  /* 0x0000000900021202 */ /* 0x000fca0000000f00 */
[----:B------:R-:W-:-:S04]  /*9ff0*/  @P1 IMAD.WIDE.U32 R2, R25, R6, R2 ;  /* 0x0000000619021225 */ /* 0x000fc800078e0002 */
[----:B------:R-:W-:Y:S01]  /*a000*/  @P1 IMAD.IADD R0, R3, 0x1, R7 ;  /* 0x0000000103001824 */ /* 0x000fe200078e0207 */
[----:B0-----:R-:W-:-:S04]  /*a010*/  @P1 LEA R4, P0, R2, R4, 0x2 ;  /* 0x0000000402041211 */ /* 0x001fc800078010ff */
[----:B------:R-:W-:-:S05]  /*a020*/  @P1 LEA.HI.X R5, R2, R5, R0, 0x2, P0 ;  /* 0x0000000502051211 */ /* 0x000fca00000f1400 */
[----:B------:R0:W5:Y:S01]  /*a030*/  @P1 LDG.E R28, desc[UR50][R4.64] ;  /* 0x00000032041c1981 */ /* 0x000162000c1e1900 */
[----:B------:R-:W-:Y:S01]  /*a040*/  IMAD.U32 R0, RZ, RZ, UR41 ;  /* 0x00000029ff007e24 */ /* 0x000fe2000f8e00ff */
[----:B------:R-:W-:Y:S01]  /*a050*/  LOP3.LUT R16, R16, 0xffffff7f, RZ, 0xc0, !PT ;  /* 0xffffff7f10107812 */ /* 0x000fe200078ec0ff */
[----:B------:R-:W-:Y:S01]  /*a060*/  IMAD.MOV R3, RZ, RZ, -R9 ;  /* 0x000000ffff037224 */ /* 0x000fe200078e0a09 */
[----:B------:R-:W-:Y:S02]  /*a070*/  SHF.R.S32.HI R24, RZ, 0x1f, R18 ;  /* 0x0000001fff187819 */ /* 0x000fe40000011412 */
[----:B------:R-:W-:Y:S01]  /*a080*/  ISETP.NE.AND P0, PT, R0, 0x3, PT ;  /* 0x000000030000780c */ /* 0x000fe20003f05270 */
[----:B------:R-:W-:-:S12]  /*a090*/  IMAD R34, R8, R3, R34 ;  /* 0x0000000308227224 */ /* 0x000fd800078e0222 */
[----:B------:R-:W-:Y:S01]  /*a0a0*/  @P0 LOP3.LUT R16, R16, 0x80, RZ, 0xfc, !PT ;  /* 0x0000008010100812 */ /* 0x000fe200078efcff */
[----:B0-----:R-:W-:Y:S06]  /*a0b0*/  @!P0 BRA `(.L_x_3280) ;  /* 0x0000000000048947 */ /* 0x001fec0003800000 */
[----:B------:R-:W-:Y:S01]  /*a0c0*/  BPT.TRAP 0x1 ;  /* 0x000000040000795c */ /* 0x000fe20000300000 */
.L_x_3280:
[----:B------:R-:W-:Y:S01]  /*a0d0*/  LEA R19, R17, UR39, 0x3 ;  /* 0x0000002711137c11 */ /* 0x000fe2000f8e18ff */
[----:B------:R-:W-:Y:S01]  /*a0e0*/  BSSY B0, `(.L_x_3281) ;  /* 0x0000004000007945 */ /* 0x000fe20003800000 */
[----:B------:R-:W-:-:S04]  /*a0f0*/  SHF.L.U32 R0, R22, 0x1f, RZ ;  /* 0x0000001f16007819 */ /* 0x000fc800000006ff */
[----:B------:R-:W0:Y:S02]  /*a100*/  SYNCS.PHASECHK.TRANS64.TRYWAIT P0, [R19+URZ+0x28c40], R0 ;  /* 0x028c4000130075a7 */ /* 0x000e24000800017f */
[----:B0-----:R-:W-:Y:S05]  /*a110*/  @!P0 BRA `(.L_x_3282) ;  /* 0x0000002c00488947 */ /* 0x001fea0003800000 */
.L_x_3329:
[----:B------:R-:W-:Y:S05]  /*a120*/  BSYNC B0 ;  /* 0x0000000000007941 */ /* 0x000fea0003800000 */
.L_x_3281:
[----:B0-----:R-:W-:Y:S01]  /*a130*/  SHF.R.S32.HI R0, RZ, 0x1f, R34 ;  /* 0x0000001fff007819 */ /* 0x001fe20000011422 */
[----:B------:R-:W-:Y:S01]  /*a140*/  ULDC.64 UR4, c[0x0][0x300] ;  /* 0x0000c00000047ab9 */ /* 0x000fe20000000a00 */
[----:B------:R-:W0:Y:S01]  /*a150*/  S2R R20, SR_TID.X ;  /* 0x0000000000147919 */ /* 0x000e220000002100 */
[----:B------:R-:W-:Y:S01]  /*a160*/  LOP3.LUT P1, RZ, R16, 0x1, RZ, 0xc0, !PT ;  /* 0x0000000110ff7812 */ /* 0x000fe2000782c0ff */
[----:B------:R-:W-:Y:S02]  /*a170*/  IMAD R4, R17, 0x1000, R33 ;  /* 0x0000100011047824 */ /* 0x000fe400078e0221 */
[----:B------:R-:W-:Y:S01]  /*a180*/  IMAD R3, R0, UR4, RZ ;  /* 0x0000000400037c24 */ /* 0x000fe2000f8e02ff */
[----:B------:R1:W-:Y:S03]  /*a190*/  STL [R1+0x4], R0 ;  /* 0x0000040001007387 */ /* 0x0003e60000100800 */
[----:B------:R-:W-:-:S02]  /*a1a0*/  IMAD R5, R34, UR5, R3 ;  /* 0x0000000522057c24 */ /* 0x000fc4000f8e0203 */
[----:B------:R-:W-:Y:S01]  /*a1b0*/  IMAD.WIDE.U32 R2, R34, UR4, RZ ;  /* 0x0000000422027c25 */ /* 0x000fe2000f8e00ff */
[----:B------:R-:W-:Y:S01]  /*a1c0*/  ULDC.64 UR4, c[0x0][0x310] ;  /* 0x0000c40000047ab9 */ /* 0x000fe20000000a00 */
[----:B-1---5:R-:W-:-:S03]  /*a1d0*/  SHF.R.S32.HI R0, RZ, 0x1f, R28 ;  /* 0x0000001fff007819 */ /* 0x022fc6000001141c */
[----:B------:R-:W-:Y:S02]  /*a1e0*/  IADD3 R3, R3, R5, RZ ;  /* 0x0000000503037210 */ /* 0x000fe40007ffe0ff */
[----:B------:R-:W-:Y:S01]  /*a1f0*/  IMAD R5, R0, UR4, RZ ;  /* 0x0000000400057c24 */ /* 0x000fe2000f8e02ff */
[----:B------:R1:W-:Y:S01]  /*a200*/  STL [R1+0x8], R0 ;  /* 0x0000080001007387 */ /* 0x0003e20000100800 */
[----:B------:R-:W-:-:S04]  /*a210*/  IMAD.WIDE.U32 R2, R28, UR4, R2 ;  /* 0x000000041c027c25 */ /* 0x000fc8000f8e0002 */
[----:B------:R-:W-:Y:S01]  /*a220*/  IMAD R5, R28, UR5, R5 ;  /* 0x000000051c057c24 */ /* 0x000fe2000f8e0205 */
[----:B------:R-:W-:-:S03]  /*a230*/  ULDC.64 UR4, c[0x0][0x308] ;  /* 0x0000c20000047ab9 */ /* 0x000fc60000000a00 */
[----:B------:R-:W-:Y:S02]  /*a240*/  IMAD.IADD R3, R3, 0x1, R5 ;  /* 0x0000000103037824 */ /* 0x000fe400078e0205 */
[----:B------:R-:W-:Y:S02]  /*a250*/  IMAD R5, R24, UR4, RZ ;  /* 0x0000000418057c24 */ /* 0x000fe4000f8e02ff */
[----:B------:R-:W-:-:S04]  /*a260*/  IMAD.WIDE.U32 R2, R18, UR4, R2 ;  /* 0x0000000412027c25 */ /* 0x000fc8000f8e0002 */
[----:B------:R-:W-:Y:S01]  /*a270*/  IMAD R5, R18, UR5, R5 ;  /* 0x0000000512057c24 */ /* 0x000fe2000f8e0205 */
[----:B------:R-:W-:Y:S01]  /*a280*/  ULDC.64 UR4, c[0x0][0x2e8] ;  /* 0x0000ba0000047ab9 */ /* 0x000fe20000000a00 */
[----:B0-----:R-:W-:Y:S01]  /*a290*/  IMAD.SHL.U32 R20, R20, 0x8, RZ ;  /* 0x0000000814147824 */ /* 0x001fe200078e00ff */
[----:B-1----:R-:W-:Y:S01]  /*a2a0*/  LEA R0, P0, R2, UR4, 0x1 ;  /* 0x0000000402007c11 */ /* 0x002fe2000f8008ff */
[----:B------:R-:W-:Y:S01]  /*a2b0*/  IMAD.IADD R5, R3, 0x1, R5 ;  /* 0x0000000103057824 */ /* 0x000fe200078e0205 */
[----:B------:R-:W-:Y:S02]  /*a2c0*/  UMOV UR4, 0xffffffff ;  /* 0xffffffff00047882 */ /* 0x000fe40000000000 */
[----:B------:R-:W-:Y:S02]  /*a2d0*/  LOP3.LUT R20, R20, 0x38, RZ, 0xc0, !PT ;  /* 0x0000003814147812 */ /* 0x000fe400078ec0ff */
[----:B------:R-:W-:Y:S01]  /*a2e0*/  LEA.HI.X R5, R2, UR5, R5, 0x1, P0 ;  /* 0x0000000502057c11 */ /* 0x000fe200080f0c05 */
[----:B------:R-:W-:Y:S06]  /*a2f0*/  BRA.DIV UR4, `(.L_x_3283) ;  /* 0x0000002a04e47947 */ /* 0x000fec000b800000 */
[----:B------:R-:W0:Y:S01]  /*a300*/  SHFL.IDX PT, R14, R0, RZ, 0x181f ;  /* 0x00181fff000e7589 */ /* 0x000e2200000e0000 */
[C---:B------:R-:W-:Y:S02]  /*a310*/  ISETP.GE.AND P4, PT, R35.reuse, 0x1, PT ;  /* 0x000000012300780c */ /* 0x040fe40003f86270 */
[C---:B------:R-:W-:Y:S01]  /*a320*/  ISETP.GE.AND P3, PT, R35.reuse, 0x11, PT ;  /* 0x000000112300780c */ /* 0x040fe20003f66270 */
[----:B------:R-:W1:Y:S01]  /*a330*/  SHFL.IDX PT, R2, R5, RZ, 0x181f ;  /* 0x00181fff05027589 */ /* 0x000e6200000e0000 */
[----:B------:R-:W-:-:S03]  /*a340*/  ISETP.GE.AND P2, PT, R35, 0x21, PT ;  /* 0x000000212300780c */ /* 0x000fc60003f46270 */
[----:B------:R-:W-:Y:S06]  /*a350*/  SHFL.IDX PT, R8, R5, 0x1, 0x181f ;  /* 0x00381f0005087f89 */ /* 0x000fec00000e0000 */
[C---:B------:R-:W-:Y:S02]  /*a360*/  @P4 LEA R7, R4.reuse, UR39, 0x1 ;  /* 0x0000002704074c11 */ /* 0x040fe4000f8e08ff */
[----:B------:R-:W-:Y:S02]  /*a370*/  @P3 LEA R9, R4, UR39, 0x1 ;  /* 0x0000002704093c11 */ /* 0x000fe4000f8e08ff */
[----:B0-----:R-:W-:-:S02]  /*a380*/  @P4 LEA R3, P0, R20, R14, 0x1 ;  /* 0x0000000e14034211 */ /* 0x001fc400078008ff */
[----:B------:R-:W0:Y:S02]  /*a390*/  SHFL.IDX PT, R14, R0, 0x1, 0x181f ;  /* 0x00381f00000e7f89 */ /* 0x000e2400000e0000 */
[----:B-1----:R-:W-:-:S04]  /*a3a0*/  @P4 IADD3.X R2, RZ, R2, RZ, P0, !PT ;  /* 0x00000002ff024210 */ /* 0x002fc800007fe4ff */
[----:B------:R-:W-:-:S04]  /*a3b0*/  @P4 LOP3.LUT R3, R3, R2, RZ, 0x3c, !PT ;  /* 0x0000000203034212 */ /* 0x000fc800078e3cff */
[----:B------:R-:W-:-:S04]  /*a3c0*/  @P4 LOP3.LUT R2, R3, R2, RZ, 0x3c, !PT ;  /* 0x0000000203024212 */ /* 0x000fc800078e3cff */
[----:B------:R-:W-:-:S05]  /*a3d0*/  @P4 LOP3.LUT R3, R3, R2, RZ, 0x3c, !PT ;  /* 0x0000000203034212 */ /* 0x000fca00078e3cff */
[----:B------:R1:W-:Y:S01]  /*a3e0*/  @P4 LDGSTS.E.BYPASS.LTC128B.128 [R7+0x22400], desc[UR50][R2.64], !P1 ;  /* 0x2240000002074fae */ /* 0x0003e2000c901d72 */
[----:B0-----:R-:W-:-:S03]  /*a3f0*/  @P3 LEA R6, P0, R20, R14, 0x1 ;  /* 0x0000000e14063211 */ /* 0x001fc600078008ff */
[----:B------:R-:W0:Y:S02]  /*a400*/  SHFL.IDX PT, R14, R0, 0x2, 0x181f ;  /* 0x00581f00000e7f89 */ /* 0x000e2400000e0000 */
[----:B------:R-:W-:Y:S02]  /*a410*/  @P3 IMAD.X R8, RZ, RZ, R8, P0 ;  /* 0x000000ffff083224 */ /* 0x000fe400000e0608 */
[----:B-1----:R-:W1:Y:S02]  /*a420*/  SHFL.IDX PT, R2, R5, 0x2, 0x181f ;  /* 0x00581f0005027f89 */ /* 0x002e6400000e0000 */
[----:B------:R-:W-:Y:S02]  /*a430*/  @P3 IMAD.MOV.U32 R3, RZ, RZ, R8 ;  /* 0x000000ffff033224 */ /* 0x000fe400078e0008 */
[----:B------:R-:W2:Y:S01]  /*a440*/  SHFL.IDX PT, R5, R5, 0x3, 0x181f ;  /* 0x00781f0005057f89 */ /* 0x000ea200000e0000 */
[----:B0-----:R-:W-:-:S03]  /*a450*/  @P2 LEA R7, P0, R20, R14, 0x1 ;  /* 0x0000000e14072211 */ /* 0x001fc600078008ff */
[----:B------:R0:W3:Y:S02]  /*a460*/  SHFL.IDX PT, R14, R0, 0x3, 0x181f ;  /* 0x00781f00000e7f89 */ /* 0x0000e400000e0000 */
[----:B-1----:R-:W-:Y:S02]  /*a470*/  @P2 IMAD.X R10, RZ, RZ, R2, P0 ;  /* 0x000000ffff0a2224 */ /* 0x002fe400000e0602 */
[----:B------:R-:W-:Y:S01]  /*a480*/  @P3 IMAD.MOV.U32 R2, RZ, RZ, R6 ;  /* 0x000000ffff023224 */ /* 0x000fe200078e0006 */
[----:B------:R-:W-:-:S04]  /*a490*/  @P2 LEA R6, R4, UR39, 0x1 ;  /* 0x0000002704062c11 */ /* 0x000fc8000f8e08ff */
[----:B------:R1:W-:Y:S02]  /*a4a0*/  @P3 LDGSTS.E.BYPASS.LTC128B.128 [R9+0x22c00], desc[UR50][R2.64], !P1 ;  /* 0x22c0000002093fae */ /* 0x0003e4000c901d72 */
[----:B-1----:R-:W-:Y:S01]  /*a4b0*/  @P2 MOV R2, R7 ;  /* 0x0000000700022202 */ /* 0x002fe20000000f00 */
[----:B------:R-:W-:-:S05]  /*a4c0*/  @P2 IMAD.MOV.U32 R3, RZ, RZ, R10 ;  /* 0x000000ffff032224 */ /* 0x000fca00078e000a */
[----:B--23--:R0:W-:Y:S02]  /*a4d0*/  @P2 LDGSTS.E.BYPASS.LTC128B.128 [R6+0x23400], desc[UR50][R2.64], !P1 ;  /* 0x2340000002062fae */ /* 0x00c1e4000c901d72 */
.L_x_3339:
[----:B------:R-:W-:-:S13]  /*a4e0*/  ISETP.GE.AND P2, PT, R35, 0x31, PT ;  /* 0x000000312300780c */ /* 0x000fda0003f46270 */
[----:B0-----:R-:W-:-:S05]  /*a4f0*/  @P2 LEA R2, P0, R20, R14, 0x1 ;  /* 0x0000000e14022211 */ /* 0x001fca00078008ff */
[----:B------:R-:W-:Y:S01]  /*a500*/  @P2 IMAD.X R3, RZ, RZ, R5, P0 ;  /* 0x000000ffff032224 */ /* 0x000fe200000e0605 */
[----:B------:R-:W-:Y:S02]  /*a510*/  @P2 LEA R5, R4, UR39, 0x1 ;  /* 0x0000002704052c11 */ /* 0x000fe4000f8e08ff */
[----:B------:R-:W-:-:S03]  /*a520*/  PLOP3.LUT P0, PT, PT, PT, PT, 0x80, 0x0 ;  /* 0x000000000000781c */ /* 0x000fc60003f0f070 */
[----:B------:R-:W-:Y:S01]  /*a530*/  @!PT LDS RZ, [RZ] ;  /* 0x00000000fffff984 */ /* 0x000fe20000000800 */
[----:B------:R-:W-:Y:S01]  /*a540*/  @!PT LDS RZ, [RZ] ;  /* 0x00000000fffff984 */ /* 0x000fe20000000800 */
[----:B------:R-:W-:Y:S01]  /*a550*/  @!PT LDS RZ, [RZ] ;  /* 0x00000000fffff984 */ /* 0x000fe20000000800 */
[----:B------:R0:W-:Y:S01]  /*a560*/  @P2 LDGSTS.E.BYPASS.LTC128B.128 [R5+0x23c00], desc[UR50][R2.64], !P1 ;  /* 0x23c0000002052fae */ /* 0x0001e2000c901d72 */
[----:B------:R-:W-:-:S09]  /*a570*/  NOP ;  /* 0x0000000000007918 */ /* 0x000fd20000000000 */
.L_x_3284:
        /* <DEDUP_REMOVED lines=11> */
.L_x_3285:
        /* <DEDUP_REMOVED lines=22> */
[----:B01----:R-:W-:Y:S05]  /*a790*/  CALL.ABS.NOINC R2 ;  /* 0x0000000002007343 */ /* 0x003fea0003c00000 */
.L_x_3286:
[----:B------:R-:W2:Y:S01]  /*a7a0*/  LDL R20, [R1] ;  /* 0x0000000001147983 */ /* 0x000ea20000100800 */
[----:B------:R-:W3:Y:S01]  /*a7b0*/  LDC R4, c[0x0][0x448] ;  /* 0x00011200ff047b82 */ /* 0x000ee20000000800 */
[----:B------:R-:W-:Y:S01]  /*a7c0*/  IMAD.MOV R0, RZ, RZ, -R36 ;  /* 0x000000ffff007224 */ /* 0x000fe200078e0a24 */
[----:B------:R-:W-:Y:S01]  /*a7d0*/  ULDC UR4, c[0x0][0xc38] ;  /* 0x00030e0000047ab9 */ /* 0x000fe20000000800 */
[----:B------:R-:W4:Y:S01]  /*a7e0*/  S2R R9, SR_TID.X ;  /* 0x0000000000097919 */ /* 0x000f220000002100 */
[----:B------:R-:W-:Y:S02]  /*a7f0*/  LOP3.LUT P5, RZ, R16, 0x2000, RZ, 0xc0, !PT ;  /* 0x0000200010ff7812 */ /* 0x000fe400078ac0ff */
[----:B------:R-:W-:Y:S02]  /*a800*/  LEA R8, R33, UR39, 0x1 ;  /* 0x0000002721087c11 */ /* 0x000fe4000f8e08ff */
[----:B---3--:R-:W-:Y:S01]  /*a810*/  ISETP.NE.AND P0, PT, R4, 0x1, PT ;  /* 0x000000010400780c */ /* 0x008fe20003f05270 */
[----:B----4-:R-:W-:-:S12]  /*a820*/  IMAD.SHL.U32 R9, R9, 0x8, RZ ;  /* 0x0000000809097824 */ /* 0x010fd800078e00ff */
[----:B0-----:R-:W0:Y:S01]  /*a830*/  @P0 LDC R3, c[0x0][0x44c] ;  /* 0x00011300ff030b82 */ /* 0x001e220000000800 */
[----:B------:R-:W-:-:S07]  /*a840*/  LOP3.LUT R9, R9, 0x38, RZ, 0xc0, !PT ;  /* 0x0000003809097812 */ /* 0x000fce00078ec0ff */
[----:B------:R-:W3:Y:S01]  /*a850*/  @P0 LDC R2, c[0x0][0x450] ;  /* 0x00011400ff020b82 */ /* 0x000ee20000000800 */
[----:B--2---:R-:W-:Y:S01]  /*a860*/  IMAD R0, R0, UR4, R20 ;  /* 0x0000000400007c24 */ /* 0x004fe2000f8e0214 */
[----:B------:R-:W-:-:S03]  /*a870*/  ULDC.64 UR4, c[0x0][0x2d8] ;  /* 0x0000b60000047ab9 */ /* 0x000fc60000000a00 */
[----:B------:R-:W-:-:S04]  /*a880*/  IMAD R6, R0, 0x40, R23 ;  /* 0x0000004000067824 */ /* 0x000fc800078e0217 */
[----:B0-----:R-:W-:Y:S01]  /*a890*/  @P0 IMAD.HI.U32 R3, R6, R3, RZ ;  /* 0x0000000306030227 */ /* 0x001fe200078e00ff */
[----:B------:R-:W-:-:S04]  /*a8a0*/  MOV R5, R6 ;  /* 0x0000000600057202 */ /* 0x000fc80000000f00 */
[----:B---3--:R-:W-:-:S05]  /*a8b0*/  @P0 SHF.R.U32.HI R5, RZ, R2, R3 ;  /* 0x00000002ff050219 */ /* 0x008fca0000011603 */
[----:B------:R-:W-:-:S04]  /*a8c0*/  IMAD.MOV R3, RZ, RZ, -R5 ;  /* 0x000000ffff037224 */ /* 0x000fc800078e0a05 */
[----:B------:R-:W-:Y:S01]  /*a8d0*/  IMAD R4, R4, R3, R6 ;  /* 0x0000000304047224 */ /* 0x000fe200078e0206 */
[----:B------:R-:W-:Y:S01]  /*a8e0*/  SHF.R.S32.HI R6, RZ, 0x1f, R26 ;  /* 0x0000001fff067819 */ /* 0x000fe2000001141a */
[----:B------:R-:W-:-:S04]  /*a8f0*/  IMAD R3, R24, UR4, RZ ;  /* 0x0000000418037c24 */ /* 0x000fc8000f8e02ff */
[C---:B------:R-:W-:Y:S02]  /*a900*/  IMAD R7, R18.reuse, UR5, R3 ;  /* 0x0000000512077c24 */ /* 0x040fe4000f8e0203 */
[----:B------:R-:W-:Y:S01]  /*a910*/  IMAD.WIDE.U32 R2, R18, UR4, RZ ;  /* 0x0000000412027c25 */ /* 0x000fe2000f8e00ff */
[----:B------:R-:W-:-:S03]  /*a920*/  ULDC.64 UR4, c[0x0][0x2e0] ;  /* 0x0000b80000047ab9 */ /* 0x000fc60000000a00 */
[----:B------:R-:W-:Y:S02]  /*a930*/  IMAD.IADD R3, R3, 0x1, R7 ;  /* 0x0000000103037824 */ /* 0x000fe400078e0207 */
[----:B------:R-:W-:Y:S01]  /*a940*/  IMAD R7, R6, UR4, RZ ;  /* 0x0000000406077c24 */ /* 0x000fe2000f8e02ff */
[----:B------:R-:W-:Y:S01]  /*a950*/  SHF.R.S32.HI R6, RZ, 0x1f, R5 ;  /* 0x0000001fff067819 */ /* 0x000fe20000011405 */
[----:B------:R-:W-:-:S04]  /*a960*/  IMAD.WIDE.U32 R2, R26, UR4, R2 ;  /* 0x000000041a027c25 */ /* 0x000fc8000f8e0002 */
[----:B------:R-:W-:Y:S01]  /*a970*/  IMAD R7, R26, UR5, R7 ;  /* 0x000000051a077c24 */ /* 0x000fe2000f8e0207 */
[----:B------:R-:W-:Y:S02]  /*a980*/  ULDC.64 UR4, c[0x0][0x2d0] ;  /* 0x0000b40000047ab9 */ /* 0x000fe40000000a00 */
[----:B------:R-:W-:Y:S02]  /*a990*/  IMAD R6, R6, UR4, RZ ;  /* 0x0000000406067c24 */ /* 0x000fe4000f8e02ff */
[----:B------:R-:W-:Y:S02]  /*a9a0*/  IMAD.IADD R3, R3, 0x1, R7 ;  /* 0x0000000103037824 */ /* 0x000fe400078e0207 */
[C---:B------:R-:W-:Y:S02]  /*a9b0*/  IMAD R7, R5.reuse, UR5, R6 ;  /* 0x0000000505077c24 */ /* 0x040fe4000f8e0206 */
[----:B------:R-:W-:Y:S01]  /*a9c0*/  IMAD.WIDE.U32 R2, R5, UR4, R2 ;  /* 0x0000000405027c25 */ /* 0x000fe2000f8e0002 */
[----:B------:R-:W-:Y:S01]  /*a9d0*/  SHF.R.S32.HI R5, RZ, 0x1f, R4 ;  /* 0x0000001fff057819 */ /* 0x000fe20000011404 */
[----:B------:R-:W-:-:S02]  /*a9e0*/  ULDC.64 UR4, c[0x0][0x2c8] ;  /* 0x0000b20000047ab9 */ /* 0x000fc40000000a00 */
        /* <DEDUP_REMOVED lines=11> */
[----:B------:R-:W-:-:S03]  /*aaa0*/  IMAD R0, R0, 0x40, R37 ;  /* 0x0000004000007824 */ /* 0x000fc600078e0225 */
[----:B------:R-:W2:Y:S02]  /*aab0*/  SHFL.IDX PT, R2, R5, RZ, 0x181f ;  /* 0x00181fff05027589 */ /* 0x000ea400000e0000 */
[C---:B------:R-:W-:Y:S02]  /*aac0*/  ISETP.GE.AND P0, PT, R0.reuse, UR37, PT ;  /* 0x0000002500007c0c */ /* 0x040fe4000bf06270 */
[----:B------:R-:W-:Y:S01]  /*aad0*/  SHFL.IDX PT, R6, R5, 0x1, 0x181f ;  /* 0x00381f0005067f89 */ /* 0x000fe200000e0000 */
[----:B------:R-:W-:-:S10]  /*aae0*/  IADD3 R7, R0, 0x10, RZ ;  /* 0x0000001000077810 */ /* 0x000fd40007ffe0ff */
[----:B0-----:R-:W-:-:S05]  /*aaf0*/  @!P0 LEA R14, P1, R9, R14, 0x1 ;  /* 0x0000000e090e8211 */ /* 0x001fca00078208ff */
[----:B--2---:R-:W-:Y:S02]  /*ab00*/  @!P0 IMAD.X R3, RZ, RZ, R2, P1 ;  /* 0x000000ffff038224 */ /* 0x004fe400008e0602 */
[----:B------:R-:W-:Y:S02]  /*ab10*/  @!P0 IMAD.MOV.U32 R2, RZ, RZ, R14 ;  /* 0x000000ffff028224 */ /* 0x000fe400078e000e */
[----:B------:R-:W0:Y:S04]  /*ab20*/  SHFL.IDX PT, R14, R4, 0x1, 0x181f ;  /* 0x00381f00040e7f89 */ /* 0x000e2800000e0000 */
[----:B------:R0:W-:Y:S01]  /*ab30*/  @!P0 LDGSTS.E.BYPASS.LTC128B.128 [R8+0x20400], desc[UR50][R2.64], !P5 ;  /* 0x2040000002088fae */ /* 0x0001e2000e901d72 */
[----:B------:R-:W-:Y:S01]  /*ab40*/  ISETP.GE.AND P0, PT, R7, UR37, PT ;  /* 0x0000002507007c0c */ /* 0x000fe2000bf06270 */
[----:B------:R-:W-:-:S12]  /*ab50*/  VIADD R7, R0, 0x20 ;  /* 0x0000002000077836 */ /* 0x000fd80000000000 */
[----:B0-----:R-:W-:Y:S02]  /*ab60*/  @!P0 LEA R2, P1, R9, R14, 0x1 ;  /* 0x0000000e09028211 */ /* 0x001fe400078208ff */
[----:B------:R-:W0:Y:S03]  /*ab70*/  SHFL.IDX PT, R14, R4, 0x2, 0x181f ;  /* 0x00581f00040e7f89 */ /* 0x000e2600000e0000 */
[----:B------:R-:W-:Y:S02]  /*ab80*/  @!P0 IMAD.X R3, RZ, RZ, R6, P1 ;  /* 0x000000ffff038224 */ /* 0x000fe400008e0606 */
[----:B------:R-:W2:Y:S04]  /*ab90*/  SHFL.IDX PT, R6, R5, 0x2, 0x181f ;  /* 0x00581f0005067f89 */ /* 0x000ea800000e0000 */
[----:B------:R0:W-:Y:S01]  /*aba0*/  @!P0 LDGSTS.E.BYPASS.LTC128B.128 [R8+0x20c00], desc[UR50][R2.64], !P5 ;  /* 0x20c0000002088fae */ /* 0x0001e2000e901d72 */
[----:B------:R-:W-:-:S03]  /*abb0*/  ISETP.GE.AND P0, PT, R7, UR37, PT ;  /* 0x0000002507007c0c */ /* 0x000fc6000bf06270 */
[----:B------:R-:W3:Y:S10]  /*abc0*/  SHFL.IDX PT, R5, R5, 0x3, 0x181f ;  /* 0x00781f0005057f89 */ /* 0x000ef400000e0000 */
[----:B0-----:R-:W-:-:S02]  /*abd0*/  @!P0 LEA R2, P1, R9, R14, 0x1 ;  /* 0x0000000e09028211 */ /* 0x001fc400078208ff */
[----:B------:R0:W4:Y:S03]  /*abe0*/  SHFL.IDX PT, R14, R4, 0x3, 0x181f ;  /* 0x00781f00040e7f89 */ /* 0x00012600000e0000 */
[----:B--2---:R-:W-:-:S05]  /*abf0*/  @!P0 IMAD.X R3, RZ, RZ, R6, P1 ;  /* 0x000000ffff038224 */ /* 0x004fca00008e0606 */
[----:B------:R0:W-:Y:S03]  /*ac00*/  @!P0 LDGSTS.E.BYPASS.LTC128B.128 [R8+0x21400], desc[UR50][R2.64], !P5 ;  /* 0x2140000002088fae */ /* 0x0001e6000e901d72 */
.L_x_3348:
[----:B------:R-:W2:Y:S01]  /*ac10*/  LDL R6, [R1+0xc] ;  /* 0x00000c0001067983 */ /* 0x000ea20000100800 */
[----:B------:R-:W-:-:S05]  /*ac20*/  VIADD R0, R0, 0x30 ;  /* 0x0000003000007836 */ /* 0x000fca0000000000 */
[----:B------:R-:W-:-:S13]  /*ac30*/  ISETP.GE.AND P0, PT, R0, UR37, PT ;  /* 0x0000002500007c0c */ /* 0x000fda000bf06270 */
[----:B0---4-:R-:W-:-:S04]  /*ac40*/  @!P0 LEA R2, P1, R9, R14, 0x1 ;  /* 0x0000000e09028211 */ /* 0x011fc800078208ff */
[----:B---3--:R-:W-:-:S05]  /*ac50*/  @!P0 IADD3.X R3, RZ, R5, RZ, P1, !PT ;  /* 0x00000005ff038210 */ /* 0x008fca0000ffe4ff */
[----:B------:R-:W-:Y:S01]  /*ac60*/  @!PT LDS RZ, [RZ] ;  /* 0x00000000fffff984 */ /* 0x000fe20000000800 */
[----:B------:R-:W-:Y:S01]  /*ac70*/  @!PT LDS RZ, [RZ] ;  /* 0x00000000fffff984 */ /* 0x000fe20000000800 */
[----:B------:R-:W-:Y:S01]  /*ac80*/  @!PT LDS RZ, [RZ] ;  /* 0x00000000fffff984 */ /* 0x000fe20000000800 */
[----:B------:R0:W-:Y:S01]  /*ac90*/  @!P0 LDGSTS.E.BYPASS.LTC128B.128 [R8+0x21c00], desc[UR50][R2.64], !P5 ;  /* 0x21c0000002088fae */ /* 0x0001e2000e901d72 */
[----:B------:R-:W-:Y:S01]  /*aca0*/  NOP ;  /* 0x0000000000007918 */ /* 0x000fe20000000000 */
[----:B------:R-:W-:Y:S02]  /*acb0*/  SYNCS.ARRIVE.TRANS64.RED.A0T1 RZ, [UR39+0x28c00], RZ ;  /* 0x028c00ffffff79a7 */ /* 0x000fe40008200427 */
[----:B------:R-:W-:Y:S01]  /*acc0*/  ARRIVES.LDGSTSBAR.64.TRANSCNT [UR39+0x28c00] ;  /* 0x028c0000ff0079b0 */ /* 0x000fe20008000aa7 */
[----:B--2---:R-:W-:-:S04]  /*acd0*/  LOP3.LUT R0, R6, 0x1, RZ, 0xc, !PT ;  /* 0x0000000106007812 */ /* 0x004fc800078e0cff */
[----:B------:R-:W-:Y:S01]  /*ace0*/  SHF.L.U32 R0, R0, 0x1f, RZ ;  /* 0x0000001f00007819 */ /* 0x000fe200000006ff */
[----:B------:R-:W-:Y:S01]  /*acf0*/  NOP ;  /* 0x0000000000007918 */ /* 0x000fe20000000000 */
[----:B------:R-:W-:Y:S01]  /*ad00*/  SYNCS.ARRIVE.TRANS64.A1T0 RZ, [UR39+0x28c00], RZ ;  /* 0x028c00ffffff79a7 */ /* 0x000fe20008100027 */
[----:B------:R-:W-:Y:S01]  /*ad10*/  BSSY B0, `(.L_x_3288) ;  /* 0x0000003000007945 */ /* 0x000fe20003800000 */
[----:B------:R-:W2:Y:S03]  /*ad20*/  SYNCS.PHASECHK.TRANS64.TRYWAIT P0, [UR39+0x28c20], R0 ;  /* 0x028c2000ff0075a7 */ /* 0x000ea60008000167 */
[----:B0-2---:R-:W-:Y:S05]  /*ad30*/  @!P0 BRA `(.L_x_3289) ;  /* 0x0000002800a08947 */ /* 0x005fea0003800000 */
.L_x_3349:
[----:B------:R-:W-:Y:S05]  /*ad40*/  BSYNC B0 ;  /* 0x0000000000007941 */ /* 0x000fea0003800000 */
.L_x_3288:
[----:B------:R-:W-:-:S05]  /*ad50*/  IMAD.U32 R2, RZ, RZ, UR41 ;  /* 0x00000029ff027e24 */ /* 0x000fca000f8e00ff */
[----:B------:R-:W-:-:S13]  /*ad60*/  ISETP.NE.AND P0, PT, R2, 0x3, PT ;  /* 0x000000030200780c */ /* 0x000fda0003f05270 */
[----:B------:R-:W-:Y:S05]  /*ad70*/  @!P0 BRA `(.L_x_3290) ;  /* 0x0000000000048947 */ /* 0x000fea0003800000 */
[----:B------:R-:W-:Y:S01]  /*ad80*/  BPT.TRAP 0x1 ;  /* 0x000000040000795c */ /* 0x000fe20000300000 */
.L_x_3290:
[----:B0-----:R-:W-:Y:S01]  /*ad90*/  SHF.L.U32 R0, R22, 0x1f, RZ ;  /* 0x0000001f16007819 */ /* 0x001fe200000006ff */
[----:B------:R-:W-:Y:S03]  /*ada0*/  BSSY B0, `(.L_x_3291) ;  /* 0x0000003000007945 */ /* 0x000fe60003800000 */
[----:B------:R-:W0:Y:S02]  /*adb0*/  SYNCS.PHASECHK.TRANS64.TRYWAIT P0, [R19+URZ+0x28c60], R0 ;  /* 0x028c6000130075a7 */ /* 0x000e24000800017f */
[----:B0-----:R-:W-:Y:S05]  /*adc0*/  @!P0 BRA `(.L_x_3292) ;  /* 0x0000002800948947 */ /* 0x001fea0003800000 */
.L_x_3350:
[----:B------:R-:W-:Y:S05]  /*add0*/  BSYNC B0 ;  /* 0x0000000000007941 */ /* 0x000fea0003800000 */
.L_x_3291:
[----:B------:R-:W2:Y:S01]  /*ade0*/  LDL.LU R2, [R1+0x4] ;  /* 0x0000040001027983 */ /* 0x000ea20000300800 */
[----:B------:R-:W-:-:S03]  /*adf0*/  ULDC.64 UR4, c[0x0][0x328] ;  /* 0x0000ca0000047ab9 */ /* 0x000fc60000000a00 */
[----:B------:R-:W3:Y:S01]  /*ae00*/  LDL.LU R4, [R1+0x8] ;  /* 0x0000080001047983 */ /* 0x000ee20000300800 */
[----:B------:R-:W-:Y:S01]  /*ae10*/  LEA R9, R17, R33, 0xf ;  /* 0x0000002111097211 */ /* 0x000fe200078e78ff */
[----:B--2---:R-:W-:-:S04]  /*ae20*/  IMAD R3, R2, UR4, RZ ;  /* 0x0000000402037c24 */ /* 0x004fc8000f8e02ff */
[C---:B------:R-:W-:Y:S02]  /*ae30*/  IMAD R5, R34.reuse, UR5, R3 ;  /* 0x0000000522057c24 */ /* 0x040fe4000f8e0203 */
[----:B------:R-:W-:Y:S01]  /*ae40*/  IMAD.WIDE.U32 R2, R34, UR4, RZ ;  /* 0x0000000422027c25 */ /* 0x000fe2000f8e00ff */
[----:B------:R-:W-:-:S03]  /*ae50*/  ULDC.64 UR4, c[0x0][0x338] ;  /* 0x0000ce0000047ab9 */ /* 0x000fc60000000a00 */
[----:B------:R-:W-:Y:S02]  /*ae60*/  IMAD.IADD R3, R3, 0x1, R5 ;  /* 0x0000000103037824 */ /* 0x000fe400078e0205 */
[----:B---3--:R-:W-:Y:S02]  /*ae70*/  IMAD R5, R4, UR4, RZ ;  /* 0x0000000404057c24 */ /* 0x008fe4000f8e02ff */
        /* <DEDUP_REMOVED lines=13> */
[----:B------:R-:W-:Y:S01]  /*af50*/  LOP3.LUT P6, RZ, R16, 0x40000000, RZ, 0xc0, !PT ;  /* 0x4000000010ff7812 */ /* 0x000fe200078cc0ff */
[----:B------:R-:W2:Y:S01]  /*af60*/  S2R R4, SR_TID.X ;  /* 0x0000000000047919 */ /* 0x000ea20000002100 */
[----:B------:R-:W-:Y:S02]  /*af70*/  LEA R9, R9, UR39, 0x1 ;  /* 0x0000002709097c11 */ /* 0x000fe4000f8e08ff */
[----:B------:R-:W-:Y:S01]  /*af80*/  P2R R12, PR, RZ, 0x40 ;  /* 0x00000040ff0c7803 */ /* 0x000fe20000000000 */
[----:B------:R-:W-:Y:S01]  /*af90*/  STL [R1+0x28], R24 ;  /* 0x0000281801007387 */ /* 0x000fe20000100800 */
[----:B------:R-:W-:Y:S02]  /*afa0*/  LOP3.LUT P6, RZ, R30, 0x10, RZ, 0xc0, !PT ;  /* 0x000000101eff7812 */ /* 0x000fe400078cc0ff */
[----:B------:R-:W-:Y:S01]  /*afb0*/  LOP3.LUT P5, RZ, R16, 0x8000000, RZ, 0xc0, !PT ;  /* 0x0800000010ff7812 */ /* 0x000fe200078ac0ff */
[----:B------:R-:W-:Y:S01]  /*afc0*/  STL [R1+0x24], R23 ;  /* 0x0000241701007387 */ /* 0x000fe20000100800 */
[----:B------:R-:W-:-:S02]  /*afd0*/  P2R R13, PR, RZ, 0x40 ;  /* 0x00000040ff0d7803 */ /* 0x000fc40000000000 */
[C---:B------:R-:W-:Y:S01]  /*afe0*/  LOP3.LUT P6, RZ, R16.reuse, 0x40000, RZ, 0xc0, !PT ;  /* 0x0004000010ff7812 */ /* 0x040fe200078cc0ff */
[----:B------:R-:W-:Y:S01]  /*aff0*/  STL [R1+0x20], R22 ;  /* 0x0000201601007387 */ /* 0x000fe20000100800 */
[C---:B------:R-:W-:Y:S02]  /*b000*/  LOP3.LUT P4, RZ, R16.reuse, 0x1000000, RZ, 0xc0, !PT ;  /* 0x0100000010ff7812 */ /* 0x040fe4000788c0ff */
[----:B------:R-:W-:Y:S01]  /*b010*/  P2R R15, PR, RZ, 0x40 ;  /* 0x00000040ff0f7803 */ /* 0x000fe20000000000 */
[----:B------:R-:W-:Y:S01]  /*b020*/  STL [R1+0x1c], R19 ;  /* 0x00001c1301007387 */ /* 0x000fe20000100800 */
[C---:B------:R-:W-:Y:S02]  /*b030*/  LOP3.LUT P6, RZ, R16.reuse, 0x80000, RZ, 0xc0, !PT ;  /* 0x0008000010ff7812 */ /* 0x040fe400078cc0ff */
[----:B------:R-:W-:Y:S01]  /*b040*/  LOP3.LUT P3, RZ, R16, 0x20000, RZ, 0xc0, !PT ;  /* 0x0002000010ff7812 */ /* 0x000fe2000786c0ff */
[----:B------:R-:W-:Y:S01]  /*b050*/  STL [R1+0x18], R18 ;  /* 0x0000181201007387 */ /* 0x000fe20000100800 */
[----:B------:R-:W-:-:S02]  /*b060*/  P2R R20, PR, RZ, 0x40 ;  /* 0x00000040ff147803 */ /* 0x000fc40000000000 */
[C---:B------:R-:W-:Y:S01]  /*b070*/  LOP3.LUT P6, RZ, R16.reuse, 0x100000, RZ, 0xc0, !PT ;  /* 0x0010000010ff7812 */ /* 0x040fe200078cc0ff */
[----:B------:R-:W-:Y:S01]  /*b080*/  STL [R1+0x14], R17 ;  /* 0x0000141101007387 */ /* 0x000fe20000100800 */
[C---:B------:R-:W-:Y:S02]  /*b090*/  LOP3.LUT P2, RZ, R16.reuse, 0x10000, RZ, 0xc0, !PT ;  /* 0x0001000010ff7812 */ /* 0x040fe4000784c0ff */
[----:B------:R-:W-:Y:S01]  /*b0a0*/  P2R R11, PR, RZ, 0x40 ;  /* 0x00000040ff0b7803 */ /* 0x000fe20000000000 */
[----:B------:R-:W3:Y:S01]  /*b0b0*/  SHFL.IDX PT, R2, R8, RZ, 0x181f ;  /* 0x00181fff08027589 */ /* 0x000ee200000e0000 */
[C---:B------:R-:W-:Y:S02]  /*b0c0*/  LOP3.LUT P6, RZ, R16.reuse, 0x2000000, RZ, 0xc0, !PT ;  /* 0x0200000010ff7812 */ /* 0x040fe400078cc0ff */
[----:B------:R-:W-:Y:S01]  /*b0d0*/  LOP3.LUT P1, RZ, R16, 0x8000, RZ, 0xc0, !PT ;  /* 0x0000800010ff7812 */ /* 0x000fe2000782c0ff */
[----:B------:R-:W4:Y:S01]  /*b0e0*/  SHFL.IDX PT, R3, R10, RZ, 0x181f ;  /* 0x00181fff0a037589 */ /* 0x000f2200000e0000 */
[----:B------:R-:W-:Y:S01]  /*b0f0*/  P2R R14, PR, RZ, 0x40 ;  /* 0x00000040ff0e7803 */ /* 0x000fe20000000000 */
[----:B--2---:R-:W-:Y:S01]  /*b100*/  IMAD.SHL.U32 R4, R4, 0x8, RZ ;  /* 0x0000000804047824 */ /* 0x004fe200078e00ff */
[----:B------:R-:W-:-:S04]  /*b110*/  LOP3.LUT P6, RZ, R16, 0x10000000, RZ, 0xc0, !PT ;  /* 0x1000000010ff7812 */ /* 0x000fc800078cc0ff */
[----:B------:R-:W-:Y:S02]  /*b120*/  P2R R21, PR, RZ, 0x40 ;  /* 0x00000040ff157803 */ /* 0x000fe40000000000 */
[----:B------:R-:W-:Y:S02]  /*b130*/  LOP3.LUT P6, RZ, R16, 0x80000000, RZ, 0xc0, !PT ;  /* 0x8000000010ff7812 */ /* 0x000fe400078cc0ff */
[----:B------:R-:W-:Y:S02]  /*b140*/  LOP3.LUT R4, R4, 0x38, RZ, 0xc0, !PT ;  /* 0x0000003804047812 */ /* 0x000fe400078ec0ff */
[----:B------:R-:W-:Y:S02]  /*b150*/  P2R R26, PR, RZ, 0x40 ;  /* 0x00000040ff1a7803 */ /* 0x000fe40000000000 */
[----:B------:R-:W-:Y:S01]  /*b160*/  LOP3.LUT P6, RZ, R30, 0x4, RZ, 0xc0, !PT ;  /* 0x000000041eff7812 */ /* 0x000fe200078cc0ff */
[----:B0-----:R-:W-:-:S03]  /*b170*/  IMAD.SHL.U32 R0, R4, 0x2, RZ ;  /* 0x0000000204007824 */ /* 0x001fc600078e00ff */
[----:B------:R-:W-:Y:S02]  /*b180*/  P2R R28, PR, RZ, 0x40 ;  /* 0x00000040ff1c7803 */ /* 0x000fe40000000000 */
[----:B------:R-:W-:Y:S02]  /*b190*/  LOP3.LUT P6, RZ, R30, 0x20, RZ, 0xc0, !PT ;  /* 0x000000201eff7812 */ /* 0x000fe400078cc0ff */
[----:B---3--:R-:W-:Y:S02]  /*b1a0*/  IADD3 R6, P0, R2, R0, RZ ;  /* 0x0000000002067210 */ /* 0x008fe40007f1e0ff */
[----:B------:R-:W-:Y:S01]  /*b1b0*/  P2R R34, PR, RZ, 0x40 ;  /* 0x00000040ff227803 */ /* 0x000fe20000000000 */
[----:B------:R-:W0:Y:S01]  /*b1c0*/  SHFL.IDX PT, R2, R8, 0x1, 0x181f ;  /* 0x00381f0008027f89 */ /* 0x000e2200000e0000 */
[----:B------:R-:W-:Y:S01]  /*b1d0*/  LOP3.LUT P6, RZ, R16, 0x200000, RZ, 0xc0, !PT ;  /* 0x0020000010ff7812 */ /* 0x000fe200078cc0ff */
[----:B----4-:R-:W-:Y:S02]  /*b1e0*/  IMAD.X R7, RZ, RZ, R3, P0 ;  /* 0x000000ffff077224 */ /* 0x010fe400000e0603 */
[----:B------:R-:W2:Y:S01]  /*b1f0*/  SHFL.IDX PT, R3, R10, 0x1, 0x181f ;  /* 0x00381f000a037f89 */ /* 0x000ea200000e0000 */
[----:B------:R-:W-:-:S02]  /*b200*/  P2R R36, PR, RZ, 0x40 ;  /* 0x00000040ff247803 */ /* 0x000fc40000000000 */
[----:B------:R-:W-:-:S04]  /*b210*/  LOP3.LUT P6, RZ, R16, 0x400000, RZ, 0xc0, !PT ;  /* 0x0040000010ff7812 */ /* 0x000fc800078cc0ff */
[----:B------:R-:W-:Y:S02]  /*b220*/  P2R R17, PR, RZ, 0x40 ;  /* 0x00000040ff117803 */ /* 0x000fe40000000000 */
[----:B------:R-:W-:-:S04]  /*b230*/  LOP3.LUT P6, RZ, R16, 0x800000, RZ, 0xc0, !PT ;  /* 0x0080000010ff7812 */ /* 0x000fc800078cc0ff */
[----:B------:R-:W-:Y:S02]  /*b240*/  P2R R18, PR, RZ, 0x40 ;  /* 0x00000040ff127803 */ /* 0x000fe40000000000 */
[----:B------:R-:W-:-:S04]  /*b250*/  LOP3.LUT P6, RZ, R16, 0x4000000, RZ, 0xc0, !PT ;  /* 0x0400000010ff7812 */ /* 0x000fc800078cc0ff */
[----:B-1----:R-:W-:Y:S02]  /*b260*/  P2R R19, PR, RZ, 0x40 ;  /* 0x00000040ff137803 */ /* 0x002fe40000000000 */
[----:B------:R-:W-:Y:S02]  /*b270*/  LOP3.LUT P6, RZ, R16, 0x20000000, RZ, 0xc0, !PT ;  /* 0x2000000010ff7812 */ /* 0x000fe400078cc0ff */
[----:B0-----:R-:W-:Y:S02]  /*b280*/  IADD3 R4, P0, R2, R0, RZ ;  /* 0x0000000002047210 */ /* 0x001fe40007f1e0ff */
[----:B------:R-:W-:Y:S01]  /*b290*/  P2R R22, PR, RZ, 0x40 ;  /* 0x00000040ff167803 */ /* 0x000fe20000000000 */
[----:B------:R-:W0:Y:S01]  /*b2a0*/  SHFL.IDX PT, R2, R8, 0x2, 0x181f ;  /* 0x00581f0008027f89 */ /* 0x000e2200000e0000 */
[----:B------:R-:W-:Y:S01]  /*b2b0*/  LOP3.LUT P6, RZ, R30, 0x1, RZ, 0xc0, !PT ;  /* 0x000000011eff7812 */ /* 0x000fe200078cc0ff */
[----:B--2---:R-:W-:Y:S02]  /*b2c0*/  IMAD.X R5, RZ, RZ, R3, P0 ;  /* 0x000000ffff057224 */ /* 0x004fe400000e0603 */
[----:B------:R-:W1:Y:S01]  /*b2d0*/  SHFL.IDX PT, R3, R10, 0x2, 0x181f ;  /* 0x00581f000a037f89 */ /* 0x000e6200000e0000 */
[----:B------:R-:W-:-:S02]  /*b2e0*/  P2R R23, PR, RZ, 0x40 ;  /* 0x00000040ff177803 */ /* 0x000fc40000000000 */
[----:B------:R-:W-:-:S04]  /*b2f0*/  LOP3.LUT P6, RZ, R30, 0x8, RZ, 0xc0, !PT ;  /* 0x000000081eff7812 */ /* 0x000fc800078cc0ff */
[----:B------:R-:W-:Y:S02]  /*b300*/  P2R R24, PR, RZ, 0x40 ;  /* 0x00000040ff187803 */ /* 0x000fe40000000000 */
[----:B------:R-:W-:Y:S02]  /*b310*/  LOP3.LUT P6, RZ, R30, 0x40, RZ, 0xc0, !PT ;  /* 0x000000401eff7812 */ /* 0x000fe400078cc0ff */
[----:B0-----:R-:W-:-:S11]  /*b320*/  IADD3 R2, P0, R2, R0, RZ ;  /* 0x0000000002027210 */ /* 0x001fd60007f1e0ff */
[----:B------:R0:W-:Y:S01]  /*b330*/  LDGSTS.E.BYPASS.LTC128B.128 [R9+0x400], desc[UR50][R6.64], !P6 ;  /* 0x0040000006097fae */ /* 0x0001e2000f101d72 */
[----:B------:R-:W-:Y:S02]  /*b340*/  ISETP.NE.AND P6, PT, R24, RZ, PT ;  /* 0x000000ff1800720c */ /* 0x000fe40003fc5270 */
[----:B-1----:R-:W-:Y:S01]  /*b350*/  IADD3.X R3, RZ, R3, RZ, P0, !PT ;  /* 0x00000003ff037210 */ /* 0x002fe200007fe4ff */
[----:B------:R0:W5:Y:S01]  /*b360*/  LDL.LU R24, [R1+0x28] ;  /* 0x0000280001187983 */ /* 0x0001620000300800 */
[----:B------:R-:W-:-:S09]  /*b370*/  LOP3.LUT P0, RZ, R30, 0x2, RZ, 0xc0, !PT ;  /* 0x000000021eff7812 */ /* 0x000fd2000780c0ff */
[----:B------:R0:W-:Y:S01]  /*b380*/  LDGSTS.E.BYPASS.LTC128B.128 [R9+0x2400], desc[UR50][R6.64+0x80], !P6 ;  /* 0x0240008006097fae */ /* 0x0001e2000f101d72 */
[----:B------:R-:W-:-:S03]  /*b390*/  ISETP.NE.AND P6, PT, R23, RZ, PT ;  /* 0x000000ff1700720c */ /* 0x000fc60003fc5270 */
[----:B------:R0:W5:Y:S10]  /*b3a0*/  LDL.LU R23, [R1+0x24] ;  /* 0x0000240001177983 */ /* 0x0001740000300800 */
        /* <DEDUP_REMOVED lines=13> */
[----:B------:R-:W-:-:S13]  /*b480*/  ISETP.NE.AND P6, PT, R36, RZ, PT ;  /* 0x000000ff2400720c */ /* 0x000fda0003fc5270 */
        /* <DEDUP_REMOVED lines=19> */
[----:B------:R-:W-:-:S03]  /*b5c0*/  ISETP.NE.AND P6, PT, R12, RZ, PT ;  /* 0x000000ff0c00720c */ /* 0x000fc60003fc5270 */
[----:B------:R0:W-:Y:S04]  /*b5d0*/  LDGSTS.E.BYPASS.LTC128B.128 [R9+0x3400], desc[UR50][R2.64+0x80], !P0 ;  /* 0x0340008002097fae */ /* 0x0001e8000c101d72 */
[----:B------:R0:W1:Y:S06]  /*b5e0*/  SHFL.IDX PT, R14, R8, 0x3, 0x181f ;  /* 0x00781f00080e7f89 */ /* 0x00006c00000e0000 */
[----:B------:R0:W-:Y:S04]  /*b5f0*/  LDGSTS.E.BYPASS.LTC128B.128 [R9+0x5400], desc[UR50][R2.64+0x100], !P6 ;  /* 0x0540010002097fae */ /* 0x0001e8000f101d72 */
[----:B------:R0:W-:Y:S04]  /*b600*/  LDGSTS.E.BYPASS.LTC128B.128 [R9+0x7400], desc[UR50][R2.64+0x180], !P5 ;  /* 0x0740018002097fae */ /* 0x0001e8000e901d72 */
[----:B------:R0:W-:Y:S04]  /*b610*/  LDGSTS.E.BYPASS.LTC128B.128 [R9+0x9400], desc[UR50][R2.64+0x200], !P4 ;  /* 0x0940020002097fae */ /* 0x0001e8000e101d72 */
[----:B------:R0:W-:Y:S04]  /*b620*/  LDGSTS.E.BYPASS.LTC128B.128 [R9+0xb400], desc[UR50][R2.64+0x280], !P3 ;  /* 0x0b40028002097fae */ /* 0x0001e8000d901d72 */
[----:B------:R0:W-:Y:S04]  /*b630*/  LDGSTS.E.BYPASS.LTC128B.128 [R9+0xd400], desc[UR50][R2.64+0x300], !P2 ;  /* 0x0d40030002097fae */ /* 0x0001e8000d101d72 */
[----:B------:R0:W-:Y:S04]  /*b640*/  LDGSTS.E.BYPASS.LTC128B.128 [R9+0xf400], desc[UR50][R2.64+0x380], !P1 ;  /* 0x0f40038002097fae */ /* 0x0001e8000c901d72 */
[----:B-1----:R-:W2:Y:S02]  /*b650*/  SHFL.IDX PT, R10, R10, 0x3, 0x181f ;  /* 0x00781f000a0a7f89 */ /* 0x002ea400000e0000 */
.L_x_3360:
[----:B------:R-:W-:Y:S02]  /*b660*/  LOP3.LUT P6, RZ, R30, 0x1000, RZ, 0xc0, !PT ;  /* 0x000010001eff7812 */ /* 0x000fe400078cc0ff */
[----:B0-----:R-:W-:Y:S02]  /*b670*/  IADD3 R2, P0, R14, R0, RZ ;  /* 0x000000000e027210 */ /* 0x001fe40007f1e0ff */
[----:B------:R-:W-:Y:S02]  /*b680*/  P2R R4, PR, RZ, 0x40 ;  /* 0x00000040ff047803 */ /* 0x000fe40000000000 */
[C---:B------:R-:W-:Y:S01]  /*b690*/  LOP3.LUT P6, RZ, R30.reuse, 0x4000, RZ, 0xc0, !PT ;  /* 0x000040001eff7812 */ /* 0x040fe200078cc0ff */
[----:B--2---:R-:W-:Y:S01]  /*b6a0*/  IMAD.X R3, RZ, RZ, R10, P0 ;  /* 0x000000ffff037224 */ /* 0x004fe200000e060a */
[C---:B------:R-:W-:Y:S02]  /*b6b0*/  LOP3.LUT P0, RZ, R30.reuse, 0x2000, RZ, 0xc0, !PT ;  /* 0x000020001eff7812 */ /* 0x040fe4000780c0ff */
[----:B------:R-:W-:-:S02]  /*b6c0*/  LOP3.LUT P5, RZ, R30, 0x800, RZ, 0xc0, !PT ;  /* 0x000008001eff7812 */ /* 0x000fc400078ac0ff */
[C---:B------:R-:W-:Y:S02]  /*b6d0*/  LOP3.LUT P4, RZ, R30.reuse, 0x400, RZ, 0xc0, !PT ;  /* 0x000004001eff7812 */ /* 0x040fe4000788c0ff */
[C---:B------:R-:W-:Y:S02]  /*b6e0*/  LOP3.LUT P3, RZ, R30.reuse, 0x200, RZ, 0xc0, !PT ;  /* 0x000002001eff7812 */ /* 0x040fe4000786c0ff */
[C---:B------:R-:W-:Y:S02]  /*b6f0*/  LOP3.LUT P2, RZ, R30.reuse, 0x100, RZ, 0xc0, !PT ;  /* 0x000001001eff7812 */ /* 0x040fe4000784c0ff */
[----:B------:R-:W-:Y:S01]  /*b700*/  LOP3.LUT P1, RZ, R30, 0x80, RZ, 0xc0, !PT ;  /* 0x000000801eff7812 */ /* 0x000fe2000782c0ff */
[----:B------:R-:W-:Y:S01]  /*b710*/  @!PT LDS RZ, [RZ] ;  /* 0x00000000fffff984 */ /* 0x000fe20000000800 */
[----:B------:R-:W-:Y:S01]  /*b720*/  @!PT LDS RZ, [RZ] ;  /* 0x00000000fffff984 */ /* 0x000fe20000000800 */
[----:B------:R-:W-:Y:S01]  /*b730*/  @!PT LDS RZ, [RZ] ;  /* 0x00000000fffff984 */ /* 0x000fe20000000800 */
[----:B------:R0:W-:Y:S01]  /*b740*/  LDGSTS.E.BYPASS.LTC128B.128 [R9+0x1c00], desc[UR50][R2.64], !P6 ;  /* 0x01c0000002097fae */ /* 0x0001e2000f101d72 */
[----:B------:R-:W-:-:S03]  /*b750*/  ISETP.NE.AND P6, PT, R4, RZ, PT ;  /* 0x000000ff0400720c */ /* 0x000fc60003fc5270 */
[----:B------:R0:W-:Y:S01]  /*b760*/  LDGSTS.E.BYPASS.LTC128B.128 [R9+0x3c00], desc[UR50][R2.64+0x80], !P0 ;  /* 0x03c0008002097fae */ /* 0x0001e2000c101d72 */
[----:B------:R-:W-:-:S09]  /*b770*/  PLOP3.LUT P0, PT, PT, PT, PT, 0x80, 0x0 ;  /* 0x000000000000781c */ /* 0x000fd20003f0f070 */
[----:B------:R0:W-:Y:S04]  /*b780*/  LDGSTS.E.BYPASS.LTC128B.128 [R9+0x5c00], desc[UR50][R2.64+0x100], !P6 ;  /* 0x05c0010002097fae */ /* 0x0001e8000f101d72 */
[----:B------:R0:W-:Y:S04]  /*b790*/  LDGSTS.E.BYPASS.LTC128B.128 [R9+0x7c00], desc[UR50][R2.64+0x180], !P5 ;  /* 0x07c0018002097fae */ /* 0x0001e8000e901d72 */
[----:B------:R0:W-:Y:S04]  /*b7a0*/  LDGSTS.E.BYPASS.LTC128B.128 [R9+0x9c00], desc[UR50][R2.64+0x200], !P4 ;  /* 0x09c0020002097fae */ /* 0x0001e8000e101d72 */
[----:B------:R0:W-:Y:S04]  /*b7b0*/  LDGSTS.E.BYPASS.LTC128B.128 [R9+0xbc00], desc[UR50][R2.64+0x280], !P3 ;  /* 0x0bc0028002097fae */ /* 0x0001e8000d901d72 */
[----:B------:R0:W-:Y:S04]  /*b7c0*/  LDGSTS.E.BYPASS.LTC128B.128 [R9+0xdc00], desc[UR50][R2.64+0x300], !P2 ;  /* 0x0dc0030002097fae */ /* 0x0001e8000d101d72 */
[----:B------:R0:W-:Y:S01]  /*b7d0*/  LDGSTS.E.BYPASS.LTC128B.128 [R9+0xfc00], desc[UR50][R2.64+0x380], !P1 ;  /* 0x0fc0038002097fae */ /* 0x0001e2000c901d72 */
[----:B------:R-:W-:Y:S01]  /*b7e0*/  NOP ;  /* 0x0000000000007918 */ /* 0x000fe20000000000 */
.L_x_3294:
[----:B------:R-:W-:Y:S02]  /*b7f0*/  PLOP3.LUT P1, PT, P1, P0, PT, 0xa2, 0x0 ;  /* 0x000000000000781c */ /* 0x000fe40000f21472 */
[----:B-----5:R-:W-:-:S08]  /*b800*/  @P0 R2UR P1, UR4, R19 ;  /* 0x00000000130402ca */ /* 0x020fd00000020000 */
        /* <DEDUP_REMOVED lines=9> */
.L_x_3295:
[----:B------:R-:W-:Y:S01]  /*b8a0*/  VIADD R17, R17, 0x1 ;  /* 0x0000000111117836 */ /* 0x000fe20000000000 */
[----:B------:R-:W-:Y:S01]  /*b8b0*/  UISETP.GE.AND UP0, UPT, UR36, 0x41, UPT ;  /* 0x000000412400788c */ /* 0x000fe2000bf06270 */
[----:B------:R0:W-:Y:S03]  /*b8c0*/  SYNCS.ARRIVE.TRANS64.A1T0 RZ, [R19+URZ+0x28c50], RZ ;  /* 0x028c50ff13ff79a7 */ /* 0x0001e6000810003f */
[----:B------:R-:W-:-:S04]  /*b8d0*/  ISETP.NE.AND P0, PT, R17, 0x2, PT ;  /* 0x000000021100780c */ /* 0x000fc80003f05270 */
[----:B------:R-:W-:Y:S02]  /*b8e0*/  SEL R17, R17, RZ, P0 ;  /* 0x000000ff11117207 */ /* 0x000fe40000000000 */
[----:B------:R-:W-:Y:S02]  /*b8f0*/  SEL R3, RZ, 0x1, P0 ;  /* 0x00000001ff037807 */ /* 0x000fe40000000000 */
[----:B------:R-:W-:Y:S02]  /*b900*/  PLOP3.LUT P0, PT, PT, PT, UP0, 0x40, 0x0 ;  /* 0x000000000000781c */ /* 0x000fe40003f0e808 */
[----:B------:R-:W-:-:S11]  /*b910*/  LOP3.LUT R22, R22, R3, RZ, 0x3c, !PT ;  /* 0x0000000316167212 */ /* 0x000fd600078e3cff */
[----:B0-----:R-:W-:Y:S05]  /*b920*/  @P0 BRA `(.L_x_3296) ;  /* 0x0000000c00740947 */ /* 0x001fea0003800000 */
[----:B------:R-:W-:Y:S01]  /*b930*/  BSSY B0, `(.L_x_3296) ;  /* 0x00000dc000007945 */ /* 0x000fe20003800000 */
[----:B------:R-:W-:-:S07]  /*b940*/  IMAD.U32 R8, RZ, RZ, UR40 ;  /* 0x00000028ff087e24 */ /* 0x000fce000f8e00ff */
.L_x_3309:
[----:B------:R-:W0:Y:S01]  /*b950*/  LDC R2, c[0x0][0x430] ;  /* 0x00010c00ff027b82 */ /* 0x000e220000000800 */
[----:B------:R-:W-:Y:S01]  /*b960*/  ISETP.GT.U32.AND P0, PT, R23, 0x3f, PT ;  /* 0x0000003f1700780c */ /* 0x000fe20003f04070 */
[----:B------:R-:W-:Y:S01]  /*b970*/  ULDC UR4, c[0x0][0x430] ;  /* 0x00010c0000047ab9 */ /* 0x000fe20000000800 */
[----:B------:R-:W-:-:S11]  /*b980*/  MOV R11, UR41 ;  /* 0x00000029000b7c02 */ /* 0x000fd60008000f00 */
[----:B-1----:R-:W1:Y:S01]  /*b990*/  @!P0 LDC.64 R4, c[0x0][0x428] ;  /* 0x00010a00ff048b82 */ /* 0x002e620000000a00 */
[----:B0-----:R-:W-:Y:S02]  /*b9a0*/  ISETP.NE.AND P1, PT, R2, 0x1, PT ;  /* 0x000000010200780c */ /* 0x001fe40003f25270 */
[----:B------:R-:W-:-:S05]  /*b9b0*/  LEA R2, R8, R31, 0x6 ;  /* 0x0000001f08027211 */ /* 0x000fca00078e30ff */
[----:B------:R-:W-:-:S04]  /*b9c0*/  IMAD.IADD R9, R23, 0x1, R2 ;  /* 0x0000000117097824 */ /* 0x000fc800078e0202 */
[----:B------:R-:W-:Y:S02]  /*b9d0*/  IMAD.MOV.U32 R10, RZ, RZ, R9 ;  /* 0x000000ffff0a7224 */ /* 0x000fe400078e0009 */
[----:B------:R-:W0:Y:S08]  /*b9e0*/  @P1 LDC R6, c[0x0][0x434] ;  /* 0x00010d00ff061b82 */ /* 0x000e300000000800 */
[----:B------:R-:W2:Y:S01]  /*b9f0*/  @P1 LDC R3, c[0x0][0x438] ;  /* 0x00010e00ff031b82 */ /* 0x000ea20000000800 */
[----:B0-----:R-:W-:-:S07]  /*ba00*/  @P1 IMAD.HI.U32 R2, R9, R6, RZ ;  /* 0x0000000609021227 */ /* 0x001fce00078e00ff */
[----:B------:R-:W0:Y:S01]  /*ba10*/  @!P0 LDC.64 R6, c[0x0][0x418] ;  /* 0x00010600ff068b82 */ /* 0x000e220000000a00 */
[----:B--2---:R-:W-:Y:S01]  /*ba20*/  @P1 SHF.R.U32.HI R10, RZ, R3, R2 ;  /* 0x00000003ff0a1219 */ /* 0x004fe20000011602 */
[----:B-1----:R-:W-:-:S03]  /*ba30*/  @!P0 IMAD R2, R32, R4, RZ ;  /* 0x0000000420028224 */ /* 0x002fc600078e02ff */
[----:B------:R-:W-:Y:S01]  /*ba40*/  @!P0 SHF.R.S32.HI R3, RZ, 0x1f, R10 ;  /* 0x0000001fff038819 */ /* 0x000fe2000001140a */
[----:B------:R-:W-:Y:S02]  /*ba50*/  @!P0 IMAD R5, R25, R5, R2 ;  /* 0x0000000519058224 */ /* 0x000fe400078e0202 */
[----:B------:R-:W-:-:S04]  /*ba60*/  @!P0 IMAD.MOV.U32 R2, RZ, RZ, R10 ;  /* 0x000000ffff028224 */ /* 0x000fc800078e000a */
[----:B------:R-:W-:-:S04]  /*ba70*/  @!P0 IMAD.WIDE.U32 R2, R25, R4, R2 ;  /* 0x0000000419028225 */ /* 0x000fc800078e0002 */
[----:B------:R-:W-:Y:S02]  /*ba80*/  @!P0 IMAD.IADD R3, R5, 0x1, R3 ;  /* 0x0000000105038824 */ /* 0x000fe400078e0203 */
[----:B------:R-:W-:Y:S01]  /*ba90*/  IMAD.MOV.U32 R4, RZ, RZ, RZ ;  /* 0x000000ffff047224 */ /* 0x000fe200078e00ff */
[----:B0-----:R-:W-:-:S04]  /*baa0*/  @!P0 LEA R6, P1, R2, R6, 0x2 ;  /* 0x0000000602068211 */ /* 0x001fc800078210ff */
[----:B------:R-:W-:-:S05]  /*bab0*/  @!P0 LEA.HI.X R7, R2, R7, R3, 0x2, P1 ;  /* 0x0000000702078211 */ /* 0x000fca00008f1403 */
[----:B------:R0:W5:Y:S01]  /*bac0*/  @!P0 LDG.E R4, desc[UR50][R6.64] ;  /* 0x0000003206048981 */ /* 0x000162000c1e1900 */
[----:B------:R-:W-:Y:S01]  /*bad0*/  ISETP.NE.AND P2, PT, R11, 0x3, PT ;  /* 0x000000030b00780c */ /* 0x000fe20003f45270 */
[----:B------:R-:W-:-:S04]  /*bae0*/  IMAD.MOV R2, RZ, RZ, -R10 ;  /* 0x000000ffff027224 */ /* 0x000fc800078e0a0a */
[----:B------:R-:W-:-:S08]  /*baf0*/  IMAD R5, R2, UR4, R9 ;  /* 0x0000000402057c24 */ /* 0x000fd0000f8e0209 */
[----:B0-----:R-:W-:Y:S05]  /*bb00*/  @!P2 BRA `(.L_x_3297) ;  /* 0x000000000004a947 */ /* 0x001fea0003800000 */
[----:B------:R-:W-:Y:S01]  /*bb10*/  BPT.TRAP 0x1 ;  /* 0x000000040000795c */ /* 0x000fe20000300000 */
.L_x_3297:
[----:B------:R-:W-:Y:S01]  /*bb20*/  LEA R9, R17, UR39, 0x3 ;  /* 0x0000002711097c11 */ /* 0x000fe2000f8e18ff */
[----:B------:R-:W-:Y:S01]  /*bb30*/  BSSY B1, `(.L_x_3298) ;  /* 0x0000005000017945 */ /* 0x000fe20003800000 */
[----:B------:R-:W-:Y:S02]  /*bb40*/  SHF.L.U32 R20, R22, 0x1f, RZ ;  /* 0x0000001f16147819 */ /* 0x000fe400000006ff */
[----:B------:R-:W-:Y:S02]  /*bb50*/  SHF.R.S32.HI R7, RZ, 0x1f, R5 ;  /* 0x0000001fff077819 */ /* 0x000fe40000011405 */
[----:B------:R-:W0:Y:S02]  /*bb60*/  SYNCS.PHASECHK.TRANS64.TRYWAIT P0, [R9+URZ+0x28c40], R20 ;  /* 0x028c4014090075a7 */ /* 0x000e24000800017f */
[----:B0-----:R-:W-:Y:S05]  /*bb70*/  @!P0 BRA `(.L_x_3299) ;  /* 0x0000002400548947 */ /* 0x001fea0003800000 */
.L_x_3361:
[----:B------:R-:W-:Y:S05]  /*bb80*/  BSYNC B1 ;  /* 0x0000000000017941 */ /* 0x000fea0003800000 */
.L_x_3298:
[----:B------:R-:W-:Y:S01]  /*bb90*/  ULDC.64 UR4, c[0x0][0x300] ;  /* 0x0000c00000047ab9 */ /* 0x000fe20000000a00 */
[----:B-----5:R-:W-:Y:S01]  /*bba0*/  SHF.R.S32.HI R19, RZ, 0x1f, R4 ;  /* 0x0000001fff137819 */ /* 0x020fe20000011404 */
[----:B------:R-:W-:Y:S01]  /*bbb0*/  IMAD R2, R7, UR4, RZ ;  /* 0x0000000407027c24 */ /* 0x000fe2000f8e02ff */
[----:B------:R-:W-:Y:S01]  /*bbc0*/  LOP3.LUT P1, RZ, R16, 0x1, RZ, 0xc0, !PT ;  /* 0x0000000110ff7812 */ /* 0x000fe2000782c0ff */
        /* <DEDUP_REMOVED lines=19> */
[----:B------:R-:W1:Y:S01]  /*bd00*/  SHFL.IDX PT, R14, R21, RZ, 0x181f ;  /* 0x00181fff150e7589 */ /* 0x000e6200000e0000 */
[----:B------:R-:W-:-:S03]  /*bd10*/  LEA R26, R6, UR39, 0x1 ;  /* 0x00000027061a7c11 */ /* 0x000fc6000f8e08ff */
[----:B------:R-:W2:Y:S04]  /*bd20*/  SHFL.IDX PT, R3, R28, RZ, 0x181f ;  /* 0x00181fff1c037589 */ /* 0x000ea800000e0000 */
[----:B------:R-:W3:Y:S04]  /*bd30*/  SHFL.IDX PT, R10, R21, 0x1, 0x181f ;  /* 0x00381f00150a7f89 */ /* 0x000ee800000e0000 */
[----:B------:R-:W4:Y:S01]  /*bd40*/  SHFL.IDX PT, R34, R28, 0x1, 0x181f ;  /* 0x00381f001c227f89 */ /* 0x000f2200000e0000 */
[----:B-1----:R-:W-:-:S03]  /*bd50*/  IADD3 R2, P0, R14, R0, RZ ;  /* 0x000000000e027210 */ /* 0x002fc60007f1e0ff */
[----:B------:R-:W-:Y:S02]  /*bd60*/  SHFL.IDX PT, R14, R21, 0x3, 0x181f ;  /* 0x00781f00150e7f89 */ /* 0x000fe400000e0000 */
[----:B--2---:R-:W-:Y:S01]  /*bd70*/  IMAD.X R3, RZ, RZ, R3, P0 ;  /* 0x000000ffff037224 */ /* 0x004fe200000e0603 */
[----:B---3--:R-:W-:-:S04]  /*bd80*/  IADD3 R10, P0, R10, R0, RZ ;  /* 0x000000000a0a7210 */ /* 0x008fc80007f1e0ff */
[----:B------:R1:W-:Y:S01]  /*bd90*/  LDGSTS.E.BYPASS.LTC128B.128 [R26+0x22400], desc[UR50][R2.64], !P1 ;  /* 0x22400000021a7fae */ /* 0x0003e2000c901d72 */
[----:B----4-:R-:W-:-:S05]  /*bda0*/  IMAD.X R11, RZ, RZ, R34, P0 ;  /* 0x000000ffff0b7224 */ /* 0x010fca00000e0622 */
[----:B------:R2:W-:Y:S04]  /*bdb0*/  LDGSTS.E.BYPASS.LTC128B.128 [R26+0x22c00], desc[UR50][R10.64], !P1 ;  /* 0x22c000000a1a7fae */ /* 0x0005e8000c901d72 */
[----:B-1----:R-:W1:Y:S04]  /*bdc0*/  SHFL.IDX PT, R2, R21, 0x2, 0x181f ;  /* 0x00581f0015027f89 */ /* 0x002e6800000e0000 */
[----:B------:R-:W3:Y:S04]  /*bdd0*/  SHFL.IDX PT, R3, R28, 0x2, 0x181f ;  /* 0x00581f001c037f89 */ /* 0x000ee800000e0000 */
[----:B------:R-:W4:Y:S01]  /*bde0*/  SHFL.IDX PT, R28, R28, 0x3, 0x181f ;  /* 0x00781f001c1c7f89 */ /* 0x000f2200000e0000 */
[----:B-1----:R-:W-:-:S04]  /*bdf0*/  IADD3 R2, P0, R2, R0, RZ ;  /* 0x0000000002027210 */ /* 0x002fc80007f1e0ff */
[----:B---3--:R-:W-:-:S05]  /*be00*/  IADD3.X R3, RZ, R3, RZ, P0, !PT ;  /* 0x00000003ff037210 */ /* 0x008fca00007fe4ff */
[----:B----4-:R2:W-:Y:S04]  /*be10*/  LDGSTS.E.BYPASS.LTC128B.128 [R26+0x23400], desc[UR50][R2.64], !P1 ;  /* 0x23400000021a7fae */ /* 0x0105e8000c901d72 */
.L_x_3371:
[----:B--2---:R-:W-:-:S05]  /*be20*/  IADD3 R2, P0, R14, R0, RZ ;  /* 0x000000000e027210 */ /* 0x004fca0007f1e0ff */
[----:B------:R-:W-:Y:S01]  /*be30*/  IMAD.X R3, RZ, RZ, R28, P0 ;  /* 0x000000ffff037224 */ /* 0x000fe200000e061c */
[----:B------:R-:W-:-:S04]  /*be40*/  PLOP3.LUT P0, PT, PT, PT, PT, 0x80, 0x0 ;  /* 0x000000000000781c */ /* 0x000fc80003f0f070 */
[----:B------:R-:W-:Y:S01]  /*be50*/  @!PT LDS RZ, [RZ] ;  /* 0x00000000fffff984 */ /* 0x000fe20000000800 */
[----:B------:R-:W-:Y:S01]  /*be60*/  @!PT LDS RZ, [RZ] ;  /* 0x00000000fffff984 */ /* 0x000fe20000000800 */
[----:B------:R-:W-:Y:S01]  /*be70*/  @!PT LDS RZ, [RZ] ;  /* 0x00000000fffff984 */ /* 0x000fe20000000800 */
[----:B------:R1:W-:Y:S01]  /*be80*/  LDGSTS.E.BYPASS.LTC128B.128 [R26+0x23c00], desc[UR50][R2.64], !P1 ;  /* 0x23c00000021a7fae */ /* 0x0003e2000c901d72 */
[----:B------:R-:W-:-:S08]  /*be90*/  NOP ;  /* 0x0000000000007918 */ /* 0x000fd00000000000 */
.L_x_3301:
        /* <DEDUP_REMOVED lines=11> */
.L_x_3302:
[----:B------:R1:W-:Y:S01]  /*bf50*/  SYNCS.ARRIVE.TRANS64.A1T0 RZ, [R9+URZ+0x28c30], RZ ;  /* 0x028c30ff09ff79a7 */ /* 0x0003e2000810003f */
[----:B------:R-:W-:Y:S05]  /*bf60*/  @!P2 BRA `(.L_x_3303) ;  /* 0x000000000004a947 */ /* 0x000fea0003800000 */
[----:B------:R-:W-:Y:S01]  /*bf70*/  BPT.TRAP 0x1 ;  /* 0x000000040000795c */ /* 0x000fe20000300000 */
.L_x_3303:
[----:B------:R-:W2:Y:S01]  /*bf80*/  SYNCS.PHASECHK.TRANS64.TRYWAIT P0, [R9+URZ+0x28c60], R20 ;  /* 0x028c6014090075a7 */ /* 0x000ea2000800017f */
[----:B------:R-:W-:Y:S04]  /*bf90*/  BSSY B1, `(.L_x_3304) ;  /* 0x0000002000017945 */ /* 0x000fe80003800000 */
[----:B--2---:R-:W-:Y:S05]  /*bfa0*/  @!P0 BRA `(.L_x_3305) ;  /* 0x0000002400708947 */ /* 0x004fea0003800000 */
.L_x_3372:
[----:B------:R-:W-:Y:S05]  /*bfb0*/  BSYNC B1 ;  /* 0x0000000000017941 */ /* 0x000fea0003800000 */
.L_x_3304:
[----:B------:R-:W-:Y:S01]  /*bfc0*/  ULDC.64 UR4, c[0x0][0x328] ;  /* 0x0000ca0000047ab9 */ /* 0x000fe20000000a00 */
[C---:B------:R-:W-:Y:S01]  /*bfd0*/  LOP3.LUT P5, RZ, R16.reuse, 0x8, RZ, 0xc0, !PT ;  /* 0x0000000810ff7812 */ /* 0x040fe200078ac0ff */
[----:B------:R-:W-:Y:S01]  /*bfe0*/  IMAD R2, R7, UR4, RZ ;  /* 0x0000000407027c24 */ /* 0x000fe2000f8e02ff */
        /* <DEDUP_REMOVED lines=11> */
[----:B------:R-:W-:Y:S01]  /*c0a0*/  IADD3 R3, R3, R19, RZ ;  /* 0x0000001303037210 */ /* 0x000fe20007ffe0ff */
[----:B------:R-:W-:Y:S02]  /*c0b0*/  IMAD R19, R17, 0x7000, R6 ;  /* 0x0000700011137824 */ /* 0x000fe400078e0206 */
[C---:B------:R-:W-:Y:S02]  /*c0c0*/  IMAD R5, R18.reuse, UR5, R5 ;  /* 0x0000000512057c24 */ /* 0x040fe4000f8e0205 */
[----:B------:R-:W-:Y:S01]  /*c0d0*/  IMAD.WIDE.U32 R2, R18, UR4, R2 ;  /* 0x0000000412027c25 */ /* 0x000fe2000f8e0002 */
[----:B------:R-:W-:-:S03]  /*c0e0*/  ULDC.64 UR4, c[0x0][0x318] ;  /* 0x0000c60000047ab9 */ /* 0x000fc60000000a00 */
[----:B------:R-:W-:Y:S01]  /*c0f0*/  IMAD.IADD R3, R5, 0x1, R3 ;  /* 0x0000000105037824 */ /* 0x000fe200078e0203 */
[----:B------:R-:W-:Y:S01]  /*c100*/  LEA R10, P0, R2, UR4, 0x1 ;  /* 0x00000004020a7c11 */ /* 0x000fe2000f8008ff */
[----:B------:R-:W-:-:S03]  /*c110*/  UMOV UR4, 0xffffffff ;  /* 0xffffffff00047882 */ /* 0x000fc60000000000 */
[----:B0-2---:R-:W-:Y:S01]  /*c120*/  LEA.HI.X R20, R2, UR5, R3, 0x1, P0 ;  /* 0x0000000502147c11 */ /* 0x005fe200080f0c03 */
[----:B------:R-:W-:Y:S08]  /*c130*/  BRA.DIV UR4, `(.L_x_3306) ;  /* 0x0000002604207947 */ /* 0x000ff0000b800000 */
[----:B------:R-:W0:Y:S01]  /*c140*/  SHFL.IDX PT, R14, R10, RZ, 0x181f ;  /* 0x00181fff0a0e7589 */ /* 0x000e2200000e0000 */
[C---:B------:R-:W-:Y:S02]  /*c150*/  LOP3.LUT P1, RZ, R16.reuse, 0x40, RZ, 0xc0, !PT ;  /* 0x0000004010ff7812 */ /* 0x040fe4000782c0ff */
[C---:B------:R-:W-:Y:S01]  /*c160*/  LOP3.LUT P6, RZ, R16.reuse, 0x20, RZ, 0xc0, !PT ;  /* 0x0000002010ff7812 */ /* 0x040fe200078cc0ff */
[----:B------:R-:W2:Y:S01]  /*c170*/  SHFL.IDX PT, R3, R20, RZ, 0x181f ;  /* 0x00181fff14037589 */ /* 0x000ea200000e0000 */
[----:B------:R-:W-:Y:S02]  /*c180*/  LEA R19, R19, UR39, 0x1 ;  /* 0x0000002713137c11 */ /* 0x000fe4000f8e08ff */
[----:B------:R-:W-:Y:S02]  /*c190*/  LOP3.LUT P2, RZ, R16, 0x10, RZ, 0xc0, !PT ;  /* 0x0000001010ff7812 */ /* 0x000fe4000784c0ff */
[----:B------:R-:W-:Y:S02]  /*c1a0*/  P2R R11, PR, RZ, 0x40 ;  /* 0x00000040ff0b7803 */ /* 0x000fe40000000000 */
[----:B0-----:R-:W-:-:S02]  /*c1b0*/  IADD3 R6, P0, R14, R0, RZ ;  /* 0x000000000e067210 */ /* 0x001fc40007f1e0ff */
[----:B------:R-:W0:Y:S03]  /*c1c0*/  SHFL.IDX PT, R14, R10, 0x1, 0x181f ;  /* 0x00381f000a0e7f89 */ /* 0x000e2600000e0000 */
[----:B--2---:R-:W-:Y:S02]  /*c1d0*/  IMAD.X R7, RZ, RZ, R3, P0 ;  /* 0x000000ffff077224 */ /* 0x004fe400000e0603 */
[----:B------:R-:W2:Y:S04]  /*c1e0*/  SHFL.IDX PT, R3, R20, 0x1, 0x181f ;  /* 0x00381f0014037f89 */ /* 0x000ea800000e0000 */
[----:B------:R-:W-:Y:S01]  /*c1f0*/  LDGSTS.E.BYPASS.LTC128B.128 [R19+0x400], desc[UR50][R6.64], !P1 ;  /* 0x0040000006137fae */ /* 0x000fe2000c901d72 */
[----:B------:R-:W-:-:S03]  /*c200*/  ISETP.NE.U32.AND P1, PT, R27, RZ, PT ;  /* 0x000000ff1b00720c */ /* 0x000fc60003f25070 */
[----:B------:R-:W-:Y:S01]  /*c210*/  LDGSTS.E.BYPASS.LTC128B.128 [R19+0x2400], desc[UR50][R6.64+0x80], !P6 ;  /* 0x0240008006137fae */ /* 0x000fe2000f101d72 */
[----:B------:R-:W-:-:S03]  /*c220*/  LOP3.LUT P6, RZ, R16, 0x40, RZ, 0xc0, !PT ;  /* 0x0000004010ff7812 */ /* 0x000fc600078cc0ff */
[----:B------:R-:W-:Y:S04]  /*c230*/  LDGSTS.E.BYPASS.LTC128B.128 [R19+0x4400], desc[UR50][R6.64+0x100], !P2 ;  /* 0x0440010006137fae */ /* 0x000fe8000d101d72 */
[----:B------:R-:W-:Y:S01]  /*c240*/  LDGSTS.E.BYPASS.LTC128B.128 [R19+0x6400], desc[UR50][R6.64+0x180], !P5 ;  /* 0x0640018006137fae */ /* 0x000fe2000e901d72 */
[----:B0-----:R-:W-:-:S03]  /*c250*/  IADD3 R4, P0, R14, R0, RZ ;  /* 0x000000000e047210 */ /* 0x001fc60007f1e0ff */
[----:B------:R-:W-:Y:S04]  /*c260*/  LDGSTS.E.BYPASS.LTC128B.128 [R19+0x8400], desc[UR50][R6.64+0x200], !P4 ;  /* 0x0840020006137fae */ /* 0x000fe8000e101d72 */
[----:B------:R-:W0:Y:S01]  /*c270*/  SHFL.IDX PT, R14, R10, 0x2, 0x181f ;  /* 0x00581f000a0e7f89 */ /* 0x000e2200000e0000 */
[----:B--2---:R-:W-:-:S03]  /*c280*/  IMAD.X R5, RZ, RZ, R3, P0 ;  /* 0x000000ffff057224 */ /* 0x004fc600000e0603 */
[----:B------:R-:W2:Y:S04]  /*c290*/  SHFL.IDX PT, R3, R20, 0x2, 0x181f ;  /* 0x00581f0014037f89 */ /* 0x000ea800000e0000 */
[----:B------:R-:W-:Y:S04]  /*c2a0*/  LDGSTS.E.BYPASS.LTC128B.128 [R19+0xa400], desc[UR50][R6.64+0x280], !P3 ;  /* 0x0a40028006137fae */ /* 0x000fe8000d901d72 */
[----:B------:R-:W3:Y:S01]  /*c2b0*/  SHFL.IDX PT, R20, R20, 0x3, 0x181f ;  /* 0x00781f0014147f89 */ /* 0x000ee200000e0000 */
[----:B0-----:R-:W-:-:S03]  /*c2c0*/  IADD3 R2, P0, R14, R0, RZ ;  /* 0x000000000e027210 */ /* 0x001fc60007f1e0ff */
[----:B------:R0:W4:Y:S01]  /*c2d0*/  SHFL.IDX PT, R14, R10, 0x3, 0x181f ;  /* 0x00781f000a0e7f89 */ /* 0x00012200000e0000 */
[----:B--2---:R-:W-:Y:S02]  /*c2e0*/  IADD3.X R3, RZ, R3, RZ, P0, !PT ;  /* 0x00000003ff037210 */ /* 0x004fe400007fe4ff */
[----:B------:R-:W-:-:S13]  /*c2f0*/  ISETP.NE.U32.AND P0, PT, R29, RZ, PT ;  /* 0x000000ff1d00720c */ /* 0x000fda0003f05070 */
[----:B------:R-:W-:Y:S04]  /*c300*/  LDGSTS.E.BYPASS.LTC128B.128 [R19+0xc400], desc[UR50][R6.64+0x300], P0 ;  /* 0x0c40030006137fae */ /* 0x000fe80008101d72 */
[----:B------:R2:W-:Y:S04]  /*c310*/  LDGSTS.E.BYPASS.LTC128B.128 [R19+0xe400], desc[UR50][R6.64+0x380], P1 ;  /* 0x0e40038006137fae */ /* 0x0005e80008901d72 */
[----:B------:R0:W-:Y:S01]  /*c320*/  LDGSTS.E.BYPASS.LTC128B.128 [R19+0xc00], desc[UR50][R4.64], !P6 ;  /* 0x00c0000004137fae */ /* 0x0001e2000f101d72 */
[----:B------:R-:W-:-:S04]  /*c330*/  ISETP.NE.AND P6, PT, R11, RZ, PT ;  /* 0x000000ff0b00720c */ /* 0x000fc80003fc5270 */
[----:B--2---:R-:W-:-:S09]  /*c340*/  P2R R6, PR, RZ, 0x40 ;  /* 0x00000040ff067803 */ /* 0x004fd20000000000 */
[----:B------:R0:W-:Y:S01]  /*c350*/  LDGSTS.E.BYPASS.LTC128B.128 [R19+0x2c00], desc[UR50][R4.64+0x80], !P6 ;  /* 0x02c0008004137fae */ /* 0x0001e2000f101d72 */
[----:B------:R-:W-:-:S03]  /*c360*/  LOP3.LUT P6, RZ, R16, 0x40, RZ, 0xc0, !PT ;  /* 0x0000004010ff7812 */ /* 0x000fc600078cc0ff */
[----:B------:R0:W-:Y:S04]  /*c370*/  LDGSTS.E.BYPASS.LTC128B.128 [R19+0x4c00], desc[UR50][R4.64+0x100], !P2 ;  /* 0x04c0010004137fae */ /* 0x0001e8000d101d72 */
[----:B------:R0:W-:Y:S04]  /*c380*/  LDGSTS.E.BYPASS.LTC128B.128 [R19+0x6c00], desc[UR50][R4.64+0x180], !P5 ;  /* 0x06c0018004137fae */ /* 0x0001e8000e901d72 */
[----:B------:R0:W-:Y:S04]  /*c390*/  LDGSTS.E.BYPASS.LTC128B.128 [R19+0x8c00], desc[UR50][R4.64+0x200], !P4 ;  /* 0x08c0020004137fae */ /* 0x0001e8000e101d72 */
[----:B------:R0:W-:Y:S04]  /*c3a0*/  LDGSTS.E.BYPASS.LTC128B.128 [R19+0xac00], desc[UR50][R4.64+0x280], !P3 ;  /* 0x0ac0028004137fae */ /* 0x0001e8000d901d72 */
[----:B------:R0:W-:Y:S04]  /*c3b0*/  LDGSTS.E.BYPASS.LTC128B.128 [R19+0xcc00], desc[UR50][R4.64+0x300], P0 ;  /* 0x0cc0030004137fae */ /* 0x0001e80008101d72 */
[----:B------:R0:W-:Y:S04]  /*c3c0*/  LDGSTS.E.BYPASS.LTC128B.128 [R19+0xec00], desc[UR50][R4.64+0x380], P1 ;  /* 0x0ec0038004137fae */ /* 0x0001e80008901d72 */
[----:B------:R0:W-:Y:S01]  /*c3d0*/  LDGSTS.E.BYPASS.LTC128B.128 [R19+0x1400], desc[UR50][R2.64], !P6 ;  /* 0x0140000002137fae */ /* 0x0001e2000f101d72 */
[----:B------:R-:W-:-:S13]  /*c3e0*/  ISETP.NE.AND P6, PT, R6, RZ, PT ;  /* 0x000000ff0600720c */ /* 0x000fda0003fc5270 */
[----:B------:R0:W-:Y:S04]  /*c3f0*/  LDGSTS.E.BYPASS.LTC128B.128 [R19+0x3400], desc[UR50][R2.64+0x80], !P6 ;  /* 0x0340008002137fae */ /* 0x0001e8000f101d72 */
[----:B------:R0:W-:Y:S04]  /*c400*/  LDGSTS.E.BYPASS.LTC128B.128 [R19+0x5400], desc[UR50][R2.64+0x100], !P2 ;  /* 0x0540010002137fae */ /* 0x0001e8000d101d72 */
[----:B------:R0:W-:Y:S04]  /*c410*/  LDGSTS.E.BYPASS.LTC128B.128 [R19+0x7400], desc[UR50][R2.64+0x180], !P5 ;  /* 0x0740018002137fae */ /* 0x0001e8000e901d72 */
[----:B------:R0:W-:Y:S04]  /*c420*/  LDGSTS.E.BYPASS.LTC128B.128 [R19+0x9400], desc[UR50][R2.64+0x200], !P4 ;  /* 0x0940020002137fae */ /* 0x0001e8000e101d72 */
[----:B------:R0:W-:Y:S04]  /*c430*/  LDGSTS.E.BYPASS.LTC128B.128 [R19+0xb400], desc[UR50][R2.64+0x280], !P3 ;  /* 0x0b40028002137fae */ /* 0x0001e8000d901d72 */
[----:B------:R0:W-:Y:S04]  /*c440*/  LDGSTS.E.BYPASS.LTC128B.128 [R19+0xd400], desc[UR50][R2.64+0x300], P0 ;  /* 0x0d40030002137fae */ /* 0x0001e80008101d72 */
[----:B---34-:R0:W-:Y:S02]  /*c450*/  LDGSTS.E.BYPASS.LTC128B.128 [R19+0xf400], desc[UR50][R2.64+0x380], P1 ;  /* 0x0f40038002137fae */ /* 0x0181e40008901d72 */
.L_x_3382:
[----:B0-----:R-:W-:Y:S02]  /*c460*/  P2R R4, PR, RZ, 0x2 ;  /* 0x00000002ff047803 */ /* 0x001fe40000000000 */
[----:B------:R-:W-:Y:S02]  /*c470*/  LOP3.LUT P1, RZ, R16, 0x40, RZ, 0xc0, !PT ;  /* 0x0000004010ff7812 */ /* 0x000fe4000782c0ff */
[----:B------:R-:W-:Y:S02]  /*c480*/  IADD3 R2, P2, R14, R0, RZ ;  /* 0x000000000e027210 */ /* 0x000fe40007f5e0ff */
[----:B------:R-:W-:-:S03]  /*c490*/  LOP3.LUT P6, RZ, R16, 0x10, RZ, 0xc0, !PT ;  /* 0x0000001010ff7812 */ /* 0x000fc600078cc0ff */
[----:B------:R-:W-:Y:S01]  /*c4a0*/  IMAD.X R3, RZ, RZ, R20, P2 ;  /* 0x000000ffff037224 */ /* 0x000fe200010e0614 */
[----:B------:R-:W-:-:S05]  /*c4b0*/  LOP3.LUT P2, RZ, R16, 0x20, RZ, 0xc0, !PT ;  /* 0x0000002010ff7812 */ /* 0x000fca000784c0ff */
[----:B------:R-:W-:Y:S01]  /*c4c0*/  @!PT LDS RZ, [RZ] ;  /* 0x00000000fffff984 */ /* 0x000fe20000000800 */
[----:B------:R-:W-:Y:S01]  /*c4d0*/  @!PT LDS RZ, [RZ] ;  /* 0x00000000fffff984 */ /* 0x000fe20000000800 */
[----:B------:R-:W-:Y:S01]  /*c4e0*/  @!PT LDS RZ, [RZ] ;  /* 0x00000000fffff984 */ /* 0x000fe20000000800 */
[----:B------:R0:W-:Y:S01]  /*c4f0*/  LDGSTS.E.BYPASS.LTC128B.128 [R19+0x1c00], desc[UR50][R2.64], !P1 ;  /* 0x01c0000002137fae */ /* 0x0001e2000c901d72 */
[----:B------:R-:W-:-:S07]  /*c500*/  ISETP.NE.AND P1, PT, R4, RZ, PT ;  /* 0x000000ff0400720c */ /* 0x000fce0003f25270 */
[----:B------:R0:W-:Y:S04]  /*c510*/  LDGSTS.E.BYPASS.LTC128B.128 [R19+0x3c00], desc[UR50][R2.64+0x80], !P2 ;  /* 0x03c0008002137fae */ /* 0x0001e8000d101d72 */
[----:B------:R0:W-:Y:S04]  /*c520*/  LDGSTS.E.BYPASS.LTC128B.128 [R19+0x5c00], desc[UR50][R2.64+0x100], !P6 ;  /* 0x05c0010002137fae */ /* 0x0001e8000f101d72 */
[----:B------:R0:W-:Y:S04]  /*c530*/  LDGSTS.E.BYPASS.LTC128B.128 [R19+0x7c00], desc[UR50][R2.64+0x180], !P5 ;  /* 0x07c0018002137fae */ /* 0x0001e8000e901d72 */
[----:B------:R0:W-:Y:S04]  /*c540*/  LDGSTS.E.BYPASS.LTC128B.128 [R19+0x9c00], desc[UR50][R2.64+0x200], !P4 ;  /* 0x09c0020002137fae */ /* 0x0001e8000e101d72 */
[----:B------:R0:W-:Y:S04]  /*c550*/  LDGSTS.E.BYPASS.LTC128B.128 [R19+0xbc00], desc[UR50][R2.64+0x280], !P3 ;  /* 0x0bc0028002137fae */ /* 0x0001e8000d901d72 */
[----:B------:R0:W-:Y:S01]  /*c560*/  LDGSTS.E.BYPASS.LTC128B.128 [R19+0xdc00], desc[UR50][R2.64+0x300], P0 ;  /* 0x0dc0030002137fae */ /* 0x0001e20008101d72 */
[----:B------:R-:W-:-:S03]  /*c570*/  PLOP3.LUT P0, PT, PT, PT, PT, 0x80, 0x0 ;  /* 0x000000000000781c */ /* 0x000fc60003f0f070 */
[----:B------:R0:W-:Y:S01]  /*c580*/  LDGSTS.E.BYPASS.LTC128B.128 [R19+0xfc00], desc[UR50][R2.64+0x380], P1 ;  /* 0x0fc0038002137fae */ /* 0x0001e20008901d72 */
[----:B------:R-:W-:-:S09]  /*c590*/  NOP ;  /* 0x0000000000007918 */ /* 0x000fd20000000000 */
.L_x_3307:
        /* <DEDUP_REMOVED lines=11> */
.L_x_3308:
[----:B------:R-:W-:Y:S01]  /*c650*/  VIADD R17, R17, 0x1 ;  /* 0x0000000111117836 */ /* 0x000fe20000000000 */
[----:B------:R-:W-:Y:S01]  /*c660*/  IADD3 R2, R8, -0x1, RZ ;  /* 0xffffffff08027810 */ /* 0x000fe20007ffe0ff */
[----:B------:R0:W-:Y:S03]  /*c670*/  SYNCS.ARRIVE.TRANS64.A1T0 RZ, [R9+URZ+0x28c50], RZ ;  /* 0x028c50ff09ff79a7 */ /* 0x0001e6000810003f */
[----:B------:R-:W-:-:S04]  /*c680*/  ISETP.NE.AND P0, PT, R17, 0x2, PT ;  /* 0x000000021100780c */ /* 0x000fc80003f05270 */
[----:B------:R-:W-:Y:S02]  /*c690*/  SEL R17, R17, RZ, P0 ;  /* 0x000000ff11117207 */ /* 0x000fe40000000000 */
[----:B------:R-:W-:Y:S02]  /*c6a0*/  SEL R3, RZ, 0x1, P0 ;  /* 0x00000001ff037807 */ /* 0x000fe40000000000 */
[----:B------:R-:W-:Y:S01]  /*c6b0*/  ISETP.GT.AND P0, PT, R8, RZ, PT ;  /* 0x000000ff0800720c */ /* 0x000fe20003f04270 */
[----:B------:R-:W-:Y:S01]  /*c6c0*/  IMAD.MOV.U32 R8, RZ, RZ, R2 ;  /* 0x000000ffff087224 */ /* 0x000fe200078e0002 */
[----:B------:R-:W-:-:S11]  /*c6d0*/  LOP3.LUT R22, R22, R3, RZ, 0x3c, !PT ;  /* 0x0000000316167212 */ /* 0x000fd600078e3cff */
[----:B0-----:R-:W-:Y:S05]  /*c6e0*/  @P0 BRA `(.L_x_3309) ;  /* 0xfffffff000980947 */ /* 0x001fea000383ffff */
[----:B------:R-:W-:Y:S05]  /*c6f0*/  BSYNC B0 ;  /* 0x0000000000007941 */ /* 0x000fea0003800000 */
.L_x_3296:
[----:B------:R-:W2:Y:S01]  /*c700*/  LDL.LU R2, [R1] ;  /* 0x0000000001027983 */ /* 0x000ea20000300800 */
[----:B------:R-:W-:-:S03]  /*c710*/  ULDC UR4, c[0x0][0xc34] ;  /* 0x00030d0000047ab9 */ /* 0x000fc60000000800 */
[----:B------:R-:W3:Y:S01]  /*c720*/  LDL.LU R0, [R1+0xc] ;  /* 0x00000c0001007983 */ /* 0x000ee20000300800 */
[----:B--2---:R-:W-:Y:S02]  /*c730*/  VIADD R2, R2, UR42 ;  /* 0x0000002a02027c36 */ /* 0x004fe40008000000 */
[----:B---3--:R-:W-:-:S03]  /*c740*/  VIADD R0, R0, 0x1 ;  /* 0x0000000100007836 */ /* 0x008fc60000000000 */
[----:B------:R0:W-:Y:S01]  /*c750*/  STL [R1], R2 ;  /* 0x0000000201007387 */ /* 0x0001e20000100800 */
[----:B------:R-:W-:-:S03]  /*c760*/  ISETP.GE.AND P0, PT, R2, UR4, PT ;  /* 0x0000000402007c0c */ /* 0x000fc6000bf06270 */
[----:B------:R0:W-:Y:S10]  /*c770*/  STL [R1+0xc], R0 ;  /* 0x00000c0001007387 */ /* 0x0001f40000100800 */
[----:B0-----:R-:W-:Y:S05]  /*c780*/  @!P0 BRA `(.L_x_3310) ;  /* 0xffffffd000648947 */ /* 0x001fea000383ffff */
[----:B------:R-:W-:-:S07]  /*c790*/  LOP3.LUT R2, R0, 0x1, RZ, 0xc, !PT ;  /* 0x0000000100027812 */ /* 0x000fce00078e0cff */
.L_x_3275:
[----:B------:R-:W0:Y:S01]  /*c7a0*/  S2R R3, SR_CgaCtaId ;  /* 0x0000000000037919 */ /* 0x000e220000008800 */
[----:B------:R-:W-:Y:S01]  /*c7b0*/  MOV R0, 0x400 ;  /* 0x0000040000007802 */ /* 0x000fe20000000f00 */
[----:B------:R-:W-:Y:S01]  /*c7c0*/  BSSY B0, `(.L_x_3311) ;  /* 0x0000005000007945 */ /* 0x000fe20003800000 */
[----:B------:R-:W-:Y:S02]  /*c7d0*/  SHF.L.U32 R2, R2, 0x1f, RZ ;  /* 0x0000001f02027819 */ /* 0x000fe400000006ff */
[----:B0-----:R-:W-:-:S04]  /*c7e0*/  LEA R4, R3, R0, 0x18 ;  /* 0x0000000003047211 */ /* 0x001fc800078ec0ff */
[----:B------:R-:W0:Y:S02]  /*c7f0*/  SYNCS.PHASECHK.TRANS64.TRYWAIT P0, [R4+URZ+0x28c20], R2 ;  /* 0x028c2002040075a7 */ /* 0x000e24000800017f */
[----:B0-----:R-:W-:Y:S05]  /*c800*/  @!P0 BRA `(.L_x_3312) ;  /* 0x00000024002c8947 */ /* 0x001fea0003800000 */
.L_x_3383:
[----:B------:R-:W-:Y:S05]  /*c810*/  BSYNC B0 ;  /* 0x0000000000007941 */ /* 0x000fea0003800000 */
.L_x_3311:
[----:B------:R-:W-:-:S03]  /*c820*/  UMOV UR4, 0xffffffff ;  /* 0xffffffff00047882 */ /* 0x000fc60000000000 */
[----:B------:R-:W-:Y:S05]  /*c830*/  BRA.DIV UR4, `(.L_x_3313) ;  /* 0x0000002604347947 */ /* 0x000fea000b800000 */
[----:B------:R-:W2:Y:S02]  /*c840*/  S2R R0, SR_TID.X ;  /* 0x0000000000007919 */ /* 0x000ea40000002100 */
[----:B--2---:R-:W-:-:S04]  /*c850*/  SHF.R.U32.HI R0, RZ, 0x5, R0 ;  /* 0x00000005ff007819 */ /* 0x004fc80000011600 */
[----:B------:R-:W-:-:S05]  /*c860*/  LOP3.LUT R0, R0, 0x3, RZ, 0xc0, !PT ;  /* 0x0000000300007812 */ /* 0x000fca00078ec0ff */
[----:B------:R2:W3:Y:S02]  /*c870*/  SHFL.IDX PT, R14, R0, RZ, 0x1f ;  /* 0x00001fff000e7589 */ /* 0x0004e400000e0000 */
.L_x_3386:
[----:B---3--:R-:W-:Y:S01]  /*c880*/  ISETP.NE.AND P0, PT, R14, RZ, PT ;  /* 0x000000ff0e00720c */ /* 0x008fe20003f05270 */
[----:B------:R-:W-:-:S12]  /*c890*/  BSSY B0, `(.L_x_3314) ;  /* 0x0000024000007945 */ /* 0x000fd80003800000 */
[----:B------:R-:W-:Y:S05]  /*c8a0*/  @P0 BRA `(.L_x_3315) ;  /* 0x0000000000880947 */ /* 0x000fea0003800000 */
[----:B------:R-:W-:-:S03]  /*c8b0*/  UMOV UR4, 0xffffffff ;  /* 0xffffffff00047882 */ /* 0x000fc60000000000 */
[----:B------:R-:W-:Y:S05]  /*c8c0*/  BRA.DIV UR4, `(.L_x_3316) ;  /* 0x0000002604447947 */ /* 0x000fea000b800000 */
[----:B------:R-:W-:-:S13]  /*c8d0*/  ELECT P6, URZ, PT ;  /* 0x00000000003f782f */ /* 0x000fda00038c0000 */
.L_x_3389:
[----:B------:R-:W-:Y:S05]  /*c8e0*/  @!P6 BRA `(.L_x_3315) ;  /* 0x000000000078e947 */ /* 0x000fea0003800000 */
[----:B------:R-:W-:-:S06]  /*c8f0*/  ULOP3.LUT UR4, UR38, 0x2, URZ, 0xfc, !UPT ;  /* 0x0000000226047892 */ /* 0x000fcc000f8efc3f */
[----:B--2---:R-:W-:-:S04]  /*c900*/  MOV R0, UR4 ;  /* 0x0000000400007c02 */ /* 0x004fc80008000f00 */
[----:B------:R-:W-:-:S13]  /*c910*/  ISETP.NE.AND P0, PT, R0, 0x3, PT ;  /* 0x000000030000780c */ /* 0x000fda0003f05270 */
[----:B------:R-:W-:Y:S05]  /*c920*/  @!P0 BRA `(.L_x_3317) ;  /* 0x0000000000048947 */ /* 0x000fea0003800000 */
[----:B------:R-:W-:Y:S01]  /*c930*/  BPT.TRAP 0x1 ;  /* 0x000000040000795c */ /* 0x000fe20000300000 */
.L_x_3317:
[C---:B------:R-:W-:Y:S01]  /*c940*/  IMAD R5, R17.reuse, 0x8, R4 ;  /* 0x0000000811057824 */ /* 0x040fe200078e0204 */
[----:B------:R-:W-:Y:S01]  /*c950*/  SHF.L.U32 R0, R22, 0x1f, RZ ;  /* 0x0000001f16007819 */ /* 0x000fe200000006ff */
[----:B------:R-:W-:-:S03]  /*c960*/  VIADD R17, R17, 0x1 ;  /* 0x0000000111117836 */ /* 0x000fc60000000000 */
[----:B------:R-:W2:Y:S02]  /*c970*/  SYNCS.PHASECHK.TRANS64.TRYWAIT P1, [R5+URZ+0x28c40], R0 ;  /* 0x028c4000050075a7 */ /* 0x000ea4000802017f */
[----:B------:R-:W-:-:S04]  /*c980*/  ISETP.NE.AND P2, PT, R17, 0x2, PT ;  /* 0x000000021100780c */ /* 0x000fc80003f45270 */
[----:B------:R-:W-:Y:S01]  /*c990*/  SEL R3, RZ, 0x1, P2 ;  /* 0x00000001ff037807 */ /* 0x000fe20001000000 */
[----:B--2---:R-:W-:Y:S08]  /*c9a0*/  @!P1 BRA `(.L_x_3318) ;  /* 0x00000024002c9947 */ /* 0x004ff00003800000 */
.L_x_3390:
[----:B------:R-:W-:Y:S02]  /*c9b0*/  SEL R17, R17, RZ, P2 ;  /* 0x000000ff11117207 */ /* 0x000fe40001000000 */
[----:B0-----:R-:W-:Y:S01]  /*c9c0*/  LOP3.LUT R2, R22, R3, RZ, 0x3c, !PT ;  /* 0x0000000316027212 */ /* 0x001fe200078e3cff */
[----:B------:R-:W-:Y:S06]  /*c9d0*/  @!P0 BRA `(.L_x_3319) ;  /* 0x0000000000048947 */ /* 0x000fec0003800000 */
[----:B------:R-:W-:Y:S01]  /*c9e0*/  BPT.TRAP 0x1 ;  /* 0x000000040000795c */ /* 0x000fe20000300000 */
.L_x_3319:
[----:B------:R-:W-:Y:S01]  /*c9f0*/  IMAD R17, R17, 0x8, R4 ;  /* 0x0000000811117824 */ /* 0x000fe200078e0204 */
[----:B------:R-:W-:-:S04]  /*ca00*/  SHF.L.U32 R2, R2, 0x1f, RZ ;  /* 0x0000001f02027819 */ /* 0x000fc800000006ff */
[----:B------:R-:W0:Y:S02]  /*ca10*/  SYNCS.PHASECHK.TRANS64.TRYWAIT P1, [R17+URZ+0x28c40], R2 ;  /* 0x028c4002110075a7 */ /* 0x000e24000802017f */
[----:B0-----:R-:W-:Y:S05]  /*ca20*/  @!P1 BRA `(.L_x_3320) ;  /* 0x0000002400209947 */ /* 0x001fea0003800000 */
.L_x_3391:
[----:B------:R-:W-:Y:S05]  /*ca30*/  @!P0 BRA `(.L_x_3321) ;  /* 0x0000000000048947 */ /* 0x000fea0003800000 */
[----:B------:R-:W-:Y:S01]  /*ca40*/  BPT.TRAP 0x1 ;  /* 0x000000040000795c */ /* 0x000fe20000300000 */
.L_x_3321:
[----:B------:R-:W3:Y:S02]  /*ca50*/  SYNCS.PHASECHK.TRANS64.TRYWAIT P1, [R5+URZ+0x28c60], R0 ;  /* 0x028c6000050075a7 */ /* 0x000ee4000802017f */
[----:B---3--:R-:W-:Y:S05]  /*ca60*/  @!P1 BRA `(.L_x_3322) ;  /* 0x0000002400249947 */ /* 0x008fea0003800000 */
.L_x_3392:
[----:B------:R-:W-:Y:S05]  /*ca70*/  @!P0 BRA `(.L_x_3323) ;  /* 0x0000000000048947 */ /* 0x000fea0003800000 */
[----:B------:R-:W-:Y:S01]  /*ca80*/  BPT.TRAP 0x1 ;  /* 0x000000040000795c */ /* 0x000fe20000300000 */
.L_x_3323:
[----:B----4-:R4:W0:Y:S02]  /*ca90*/  SYNCS.PHASECHK.TRANS64.TRYWAIT P0, [R17+URZ+0x28c60], R2 ;  /* 0x028c6002110075a7 */ /* 0x010824000800017f */
[----:B0-----:R-:W-:Y:S05]  /*caa0*/  @!P0 NANOSLEEP.SYNCS 0x989680 ;  /* 0x009896800000895d */ /* 0x001fea0003900000 */
[----:B------:R-:W0:Y:S02]  /*cab0*/  @!P0 SYNCS.PHASECHK.TRANS64 P0, [R17+URZ+0x28c60], R2 ;  /* 0x028c6002110085a7 */ /* 0x000e24000800007f */
[----:B0-----:R-:W-:Y:S05]  /*cac0*/  @!P0 BRA `(.L_x_3323) ;  /* 0xfffffffc00f08947 */ /* 0x001fea000383ffff */
.L_x_3315:
[----:B------:R-:W-:Y:S05]  /*cad0*/  BSYNC B0 ;  /* 0x0000000000007941 */ /* 0x000fea0003800000 */
.L_x_3314:
[----:B------:R-:W-:Y:S05]  /*cae0*/  EXIT ;  /* 0x000000000000794d */ /* 0x000fea0003800000 */
.L_x_3235:
[----:B0-----:R-:W-:-:S04]  /*caf0*/  MOV R3, UR16 ;  /* 0x0000001000037c02 */ /* 0x001fc80008000f00 */
[----:B------:R0:W1:Y:S03]  /*cb00*/  SYNCS.PHASECHK.TRANS64.TRYWAIT P1, [R3+URZ+0x28c50], R0 ;  /* 0x028c5000030075a7 */ /* 0x000066000802017f */
[----:B-1----:R-:W-:Y:S05]  /*cb10*/  @!P1 NANOSLEEP.SYNCS 0x989680 ;  /* 0x009896800000995d */ /* 0x002fea0003900000 */
[----:B------:R-:W1:Y:S02]  /*cb20*/  @!P1 SYNCS.PHASECHK.TRANS64 P1, [R3+URZ+0x28c50], R0 ;  /* 0x028c5000030095a7 */ /* 0x000e64000802007f */
[----:B-1----:R-:W-:Y:S05]  /*cb30*/  @!P1 BRA `(.L_x_3235) ;  /* 0xfffffffc00ec9947 */ /* 0x002fea000383ffff */
[----:B------:R-:W-:Y:S05]  /*cb40*/  BRA `(.L_x_3324) ;  /* 0xffffff4400b07947 */ /* 0x000fea000383ffff */
.L_x_3241:
[----:B-1----:R-:W-:-:S04]  /*cb50*/  IMAD.U32 R4, RZ, RZ, UR6 ;  /* 0x00000006ff047e24 */ /* 0x002fc8000f8e00ff */
[----:B------:R1:W2:Y:S03]  /*cb60*/  SYNCS.PHASECHK.TRANS64.TRYWAIT P1, [R4+URZ+0x28c50], R3 ;  /* 0x028c5003040075a7 */ /* 0x0002a6000802017f */
[----:B--2---:R-:W-:Y:S05]  /*cb70*/  @!P1 NANOSLEEP.SYNCS 0x989680 ;  /* 0x009896800000995d */ /* 0x004fea0003900000 */
[----:B------:R-:W2:Y:S02]  /*cb80*/  @!P1 SYNCS.PHASECHK.TRANS64 P1, [R4+URZ+0x28c50], R3 ;  /* 0x028c5003040095a7 */ /* 0x000ea4000802007f */
[----:B--2---:R-:W-:Y:S05]  /*cb90*/  @!P1 BRA `(.L_x_3241) ;  /* 0xfffffffc00ec9947 */ /* 0x004fea000383ffff */
[----:B------:R-:W-:Y:S05]  /*cba0*/  BRA `(.L_x_3240) ;  /* 0xffffff5000b07947 */ /* 0x000fea000383ffff */
.L_x_3246:
[----:B0-----:R-:W-:-:S04]  /*cbb0*/  IMAD.U32 R3, RZ, RZ, UR42 ;  /* 0x0000002aff037e24 */ /* 0x001fc8000f8e00ff */
[----:B------:R0:W1:Y:S03]  /*cbc0*/  SYNCS.PHASECHK.TRANS64.TRYWAIT P1, [R3+URZ+0x28c00], R0 ;  /* 0x028c0000030075a7 */ /* 0x000066000802017f */
[----:B-1----:R-:W-:Y:S05]  /*cbd0*/  @!P1 NANOSLEEP.SYNCS 0x989680 ;  /* 0x009896800000995d */ /* 0x002fea0003900000 */
[----:B------:R-:W1:Y:S02]  /*cbe0*/  @!P1 SYNCS.PHASECHK.TRANS64 P1, [R3+URZ+0x28c00], R0 ;  /* 0x028c0000030095a7 */ /* 0x000e64000802007f */
[----:B-1----:R-:W-:Y:S05]  /*cbf0*/  @!P1 BRA `(.L_x_3246) ;  /* 0xfffffffc00ec9947 */ /* 0x002fea000383ffff */
[----:B------:R-:W-:Y:S05]  /*cc00*/  BRA `(.L_x_3325) ;  /* 0xffffff6000047947 */ /* 0x000fea000383ffff */
.L_x_3250:
[----:B--2---:R2:W3:Y:S02]  /*cc10*/  SYNCS.PHASECHK.TRANS64.TRYWAIT P1, [R7+URZ+0x28c30], R8 ;  /* 0x028c3008070075a7 */ /* 0x0044e4000802017f */
[----:B---3--:R-:W-:Y:S05]  /*cc20*/  @!P1 NANOSLEEP.SYNCS 0x989680 ;  /* 0x009896800000995d */ /* 0x008fea0003900000 */
[----:B------:R-:W3:Y:S02]  /*cc30*/  @!P1 SYNCS.PHASECHK.TRANS64 P1, [R7+URZ+0x28c30], R8 ;  /* 0x028c3008070095a7 */ /* 0x000ee4000802007f */
[----:B---3--:R-:W-:Y:S05]  /*cc40*/  @!P1 BRA `(.L_x_3250) ;  /* 0xfffffffc00f09947 */ /* 0x008fea000383ffff */
[----:B------:R-:W-:Y:S05]  /*cc50*/  BRA `(.L_x_3249) ;  /* 0xffffff6000207947 */ /* 0x000fea000383ffff */
.L_x_3255:
[----:B----4-:R4:W0:Y:S02]  /*cc60*/  SYNCS.PHASECHK.TRANS64.TRYWAIT P1, [R7+URZ+0x28c50], R8 ;  /* 0x028c5008070075a7 */ /* 0x010824000802017f */
[----:B0-----:R-:W-:Y:S05]  /*cc70*/  @!P1 NANOSLEEP.SYNCS 0x989680 ;  /* 0x009896800000995d */ /* 0x001fea0003900000 */
[----:B------:R-:W0:Y:S02]  /*cc80*/  @!P1 SYNCS.PHASECHK.TRANS64 P1, [R7+URZ+0x28c50], R8 ;  /* 0x028c5008070095a7 */ /* 0x000e24000802007f */
[----:B0-----:R-:W-:Y:S05]  /*cc90*/  @!P1 BRA `(.L_x_3255) ;  /* 0xfffffffc00f09947 */ /* 0x001fea000383ffff */
[----:B------:R-:W-:Y:S05]  /*cca0*/  BRA `(.L_x_3254) ;  /* 0xffffff7400387947 */ /* 0x000fea000383ffff */
.L_x_3261:
[----:B--2---:R-:W-:-:S04]  /*ccb0*/  IMAD.U32 R4, RZ, RZ, UR21 ;  /* 0x00000015ff047e24 */ /* 0x004fc8000f8e00ff */
[----:B------:R2:W3:Y:S03]  /*ccc0*/  SYNCS.PHASECHK.TRANS64.TRYWAIT P2, [R4+URZ+0x28c30], R7 ;  /* 0x028c3007040075a7 */ /* 0x0004e6000804017f */
[----:B---3--:R-:W-:Y:S05]  /*ccd0*/  @!P2 NANOSLEEP.SYNCS 0x989680 ;  /* 0x009896800000a95d */ /* 0x008fea0003900000 */
[----:B------:R-:W3:Y:S02]  /*cce0*/  @!P2 SYNCS.PHASECHK.TRANS64 P2, [R4+URZ+0x28c30], R7 ;  /* 0x028c30070400a5a7 */ /* 0x000ee4000804007f */
[----:B---3--:R-:W-:Y:S05]  /*ccf0*/  @!P2 BRA `(.L_x_3261) ;  /* 0xfffffffc00eca947 */ /* 0x008fea000383ffff */
[----:B------:R-:W-:Y:S05]  /*cd00*/  BRA `(.L_x_3260) ;  /* 0xffffff7800287947 */ /* 0x000fea000383ffff */
.L_x_3266:
[----:B---3--:R-:W-:-:S04]  /*cd10*/  MOV R8, UR21 ;  /* 0x0000001500087c02 */ /* 0x008fc80008000f00 */
[----:B------:R3:W4:Y:S03]  /*cd20*/  SYNCS.PHASECHK.TRANS64.TRYWAIT P2, [R8+URZ+0x28c50], R7 ;  /* 0x028c5007080075a7 */ /* 0x000726000804017f */
[----:B----4-:R-:W-:Y:S05]  /*cd30*/  @!P2 NANOSLEEP.SYNCS 0x989680 ;  /* 0x009896800000a95d */ /* 0x010fea0003900000 */
[----:B------:R-:W4:Y:S02]  /*cd40*/  @!P2 SYNCS.PHASECHK.TRANS64 P2, [R8+URZ+0x28c50], R7 ;  /* 0x028c50070800a5a7 */ /* 0x000f24000804007f */
[----:B----4-:R-:W-:Y:S05]  /*cd50*/  @!P2 BRA `(.L_x_3266) ;  /* 0xfffffffc00eca947 */ /* 0x010fea000383ffff */
[----:B------:R-:W-:Y:S05]  /*cd60*/  BRA `(.L_x_3265) ;  /* 0xffffff90005c7947 */ /* 0x000fea000383ffff */
.L_x_3279:
        /* <DEDUP_REMOVED lines=8> */
[----:B-1---5:R-:W-:Y:S05]  /*cdf0*/  WARPSYNC.COLLECTIVE R15, `(.L_x_3327) ;  /* 0x000000000f087348 */ /* 0x022fea0003c00000 */
[----:B------:R0:W2:Y:S02]  /*ce00*/  SHFL.IDX P6, R14, R13, R12, R11 ;  /* 0x0000000c0d0e7389 */ /* 0x0000a400000c000b */
[----:B012--5:R-:W-:Y:S01]  /*ce10*/  ENDCOLLECTIVE ;  /* 0x000000000000791b */ /* 0x027fe20003800000 */
.L_x_3327:
[----:B------:R-:W-:Y:S05]  /*ce20*/  BSYNC B0 ;  /* 0x0000000000007941 */ /* 0x000fea0003800000 */
.L_x_3326:
[----:B------:R-:W-:Y:S05]  /*ce30*/  BRA `(.L_x_3328) ;  /* 0xffffffd000207947 */ /* 0x000fea000383ffff */
.L_x_3282:
[----:B0-----:R0:W1:Y:S02]  /*ce40*/  SYNCS.PHASECHK.TRANS64.TRYWAIT P0, [R19+URZ+0x28c40], R0 ;  /* 0x028c4000130075a7 */ /* 0x001064000800017f */
[----:B-1----:R-:W-:Y:S05]  /*ce50*/  @!P0 NANOSLEEP.SYNCS 0x989680 ;  /* 0x009896800000895d */ /* 0x002fea0003900000 */
[----:B------:R-:W1:Y:S02]  /*ce60*/  @!P0 SYNCS.PHASECHK.TRANS64 P0, [R19+URZ+0x28c40], R0 ;  /* 0x028c4000130085a7 */ /* 0x000e64000800007f */
[----:B-1----:R-:W-:Y:S05]  /*ce70*/  @!P0 BRA `(.L_x_3282) ;  /* 0xfffffffc00f08947 */ /* 0x002fea000383ffff */
[----:B------:R-:W-:Y:S05]  /*ce80*/  BRA `(.L_x_3329) ;  /* 0xffffffd000a47947 */ /* 0x000fea000383ffff */
.L_x_3283:
        /* <DEDUP_REMOVED lines=8> */
.L_x_3331:
[----:B------:R-:W-:Y:S05]  /*cf10*/  BSYNC B0 ;  /* 0x0000000000007941 */ /* 0x000fea0003800000 */
.L_x_3330:
[----:B------:R-:W-:Y:S01]  /*cf20*/  IMAD.MOV.U32 R13, RZ, RZ, R0 ;  /* 0x000000ffff0d7224 */ /* 0x000fe200078e0000 */
[----:B------:R-:W-:Y:S01]  /*cf30*/  MOV R11, 0x181f ;  /* 0x0000181f000b7802 */ /* 0x000fe20000000f00 */
[----:B------:R-:W-:Y:S01]  /*cf40*/  IMAD.MOV.U32 R12, RZ, RZ, RZ ;  /* 0x000000ffff0c7224 */ /* 0x000fe200078e00ff */
[----:B------:R-:W-:Y:S01]  /*cf50*/  ISETP.GE.AND P2, PT, R35, 0x1, PT ;  /* 0x000000012300780c */ /* 0x000fe20003f46270 */
[----:B------:R-:W-:Y:S02]  /*cf60*/  IMAD.MOV.U32 R15, RZ, RZ, -0x1 ;  /* 0xffffffffff0f7424 */ /* 0x000fe400078e00ff */
[----:B------:R-:W-:-:S10]  /*cf70*/  IMAD.MOV.U32 R2, RZ, RZ, R14 ;  /* 0x000000ffff027224 */ /* 0x000fd400078e000e */
[----:B------:R-:W-:Y:S05]  /*cf80*/  WARPSYNC.COLLECTIVE R15, `(.L_x_3332) ;  /* 0x000000000f087348 */ /* 0x000fea0003c00000 */
[----:B------:R0:W1:Y:S02]  /*cf90*/  SHFL.IDX P6, R14, R13, R12, R11 ;  /* 0x0000000c0d0e7389 */ /* 0x00006400000c000b */
[----:B01----:R-:W-:Y:S01]  /*cfa0*/  ENDCOLLECTIVE ;  /* 0x000000000000791b */ /* 0x003fe20003800000 */
.L_x_3332:
[----:B------:R-:W-:Y:S01]  /*cfb0*/  @P2 LEA R7, R4, UR39, 0x1 ;  /* 0x0000002704072c11 */ /* 0x000fe2000f8e08ff */
[----:B------:R-:W-:Y:S01]  /*cfc0*/  IMAD.MOV.U32 R13, RZ, RZ, R5 ;  /* 0x000000ffff0d7224 */ /* 0x000fe200078e0005 */
[----:B------:R-:W-:Y:S02]  /*cfd0*/  MOV R12, 0x1 ;  /* 0x00000001000c7802 */ /* 0x000fe40000000f00 */
[----:B------:R-:W-:-:S13]  /*cfe0*/  @P2 LEA R3, P0, R20, R14, 0x1 ;  /* 0x0000000e14032211 */ /* 0x000fda00078008ff */
[----:B------:R-:W-:Y:S05]  /*cff0*/  WARPSYNC.COLLECTIVE R15, `(.L_x_3333) ;  /* 0x000000000f087348 */ /* 0x000fea0003c00000 */
[----:B------:R0:W1:Y:S02]  /*d000*/  SHFL.IDX P6, R14, R13, R12, R11 ;  /* 0x0000000c0d0e7389 */ /* 0x00006400000c000b */
[----:B01----:R-:W-:Y:S01]  /*d010*/  ENDCOLLECTIVE ;  /* 0x000000000000791b */ /* 0x003fe20003800000 */
.L_x_3333:
[----:B------:R-:W-:-:S05]  /*d020*/  @P2 IMAD.X R2, RZ, RZ, R2, P0 ;  /* 0x000000ffff022224 */ /* 0x000fca00000e0602 */
[----:B------:R-:W-:-:S04]  /*d030*/  @P2 LOP3.LUT R3, R3, R2, RZ, 0x3c, !PT ;  /* 0x0000000203032212 */ /* 0x000fc800078e3cff */
[----:B------:R-:W-:Y:S01]  /*d040*/  @P2 LOP3.LUT R2, R3, R2, RZ, 0x3c, !PT ;  /* 0x0000000203022212 */ /* 0x000fe200078e3cff */
[----:B------:R-:W-:-:S03]  /*d050*/  IMAD.MOV.U32 R13, RZ, RZ, R0 ;  /* 0x000000ffff0d7224 */ /* 0x000fc600078e0000 */
[----:B------:R-:W-:-:S05]  /*d060*/  @P2 LOP3.LUT R3, R3, R2, RZ, 0x3c, !PT ;  /* 0x0000000203032212 */ /* 0x000fca00078e3cff */
[----:B------:R-:W-:Y:S01]  /*d070*/  @!PT LDS RZ, [RZ] ;  /* 0x00000000fffff984 */ /* 0x000fe20000000800 */
[----:B------:R-:W-:Y:S01]  /*d080*/  @!PT LDS RZ, [RZ] ;  /* 0x00000000fffff984 */ /* 0x000fe20000000800 */
[----:B------:R-:W-:Y:S01]  /*d090*/  @!PT LDS RZ, [RZ] ;  /* 0x00000000fffff984 */ /* 0x000fe20000000800 */
[----:B------:R0:W-:Y:S01]  /*d0a0*/  @P2 LDGSTS.E.BYPASS.LTC128B.128 [R7+0x22400], desc[UR50][R2.64], !P1 ;  /* 0x2240000002072fae */ /* 0x0001e2000c901d72 */
[----:B------:R-:W-:Y:S01]  /*d0b0*/  ISETP.GE.AND P2, PT, R35, 0x11, PT ;  /* 0x000000112300780c */ /* 0x000fe20003f46270 */
[----:B------:R-:W-:-:S12]  /*d0c0*/  IMAD.MOV.U32 R8, RZ, RZ, R14 ;  /* 0x000000ffff087224 */ /* 0x000fd800078e000e */
[----:B0-----:R-:W-:Y:S05]  /*d0d0*/  WARPSYNC.COLLECTIVE R15, `(.L_x_3334) ;  /* 0x000000000f087348 */ /* 0x001fea0003c00000 */
[----:B------:R1:W2:Y:S02]  /*d0e0*/  SHFL.IDX P6, R14, R13, R12, R11 ;  /* 0x0000000c0d0e7389 */ /* 0x0002a400000c000b */
[----:B012---:R-:W-:Y:S01]  /*d0f0*/  ENDCOLLECTIVE ;  /* 0x000000000000791b */ /* 0x007fe20003800000 */
.L_x_3334:
[----:B------:R-:W-:Y:S01]  /*d100*/  @P2 LEA R9, R4, UR39, 0x1 ;  /* 0x0000002704092c11 */ /* 0x000fe2000f8e08ff */
[----:B------:R-:W-:Y:S02]  /*d110*/  IMAD.MOV.U32 R13, RZ, RZ, R5 ;  /* 0x000000ffff0d7224 */ /* 0x000fe400078e0005 */
[----:B------:R-:W-:Y:S01]  /*d120*/  IMAD.MOV.U32 R12, RZ, RZ, 0x2 ;  /* 0x00000002ff0c7424 */ /* 0x000fe200078e00ff */
[----:B------:R-:W-:-:S13]  /*d130*/  @P2 LEA R6, P0, R20, R14, 0x1 ;  /* 0x0000000e14062211 */ /* 0x000fda00078008ff */
[----:B------:R-:W-:Y:S05]  /*d140*/  WARPSYNC.COLLECTIVE R15, `(.L_x_3335) ;  /* 0x000000000f087348 */ /* 0x000fea0003c00000 */
[----:B------:R0:W1:Y:S02]  /*d150*/  SHFL.IDX P6, R14, R13, R12, R11 ;  /* 0x0000000c0d0e7389 */ /* 0x00006400000c000b */
[----:B01----:R-:W-:Y:S01]  /*d160*/  ENDCOLLECTIVE ;  /* 0x000000000000791b */ /* 0x003fe20003800000 */
.L_x_3335:
[----:B------:R-:W-:Y:S01]  /*d170*/  @P2 MOV R2, R6 ;  /* 0x0000000600022202 */ /* 0x000fe20000000f00 */
[----:B------:R-:W-:-:S04]  /*d180*/  @P2 IMAD.X R8, RZ, RZ, R8, P0 ;  /* 0x000000ffff082224 */ /* 0x000fc800000e0608 */
[----:B------:R-:W-:-:S05]  /*d190*/  @P2 IMAD.MOV.U32 R3, RZ, RZ, R8 ;  /* 0x000000ffff032224 */ /* 0x000fca00078e0008 */
[----:B------:R-:W-:Y:S01]  /*d1a0*/  @!PT LDS RZ, [RZ] ;  /* 0x00000000fffff984 */ /* 0x000fe20000000800 */
[----:B------:R-:W-:Y:S01]  /*d1b0*/  @!PT LDS RZ, [RZ] ;  /* 0x00000000fffff984 */ /* 0x000fe20000000800 */
[----:B------:R-:W-:Y:S01]  /*d1c0*/  @!PT LDS RZ, [RZ] ;  /* 0x00000000fffff984 */ /* 0x000fe20000000800 */
[----:B------:R0:W-:Y:S01]  /*d1d0*/  @P2 LDGSTS.E.BYPASS.LTC128B.128 [R9+0x22c00], desc[UR50][R2.64], !P1 ;  /* 0x22c0000002092fae */ /* 0x0001e2000c901d72 */
[----:B------:R-:W-:Y:S01]  /*d1e0*/  ISETP.GE.AND P2, PT, R35, 0x21, PT ;  /* 0x000000212300780c */ /* 0x000fe20003f46270 */
[----:B------:R-:W-:Y:S01]  /*d1f0*/  IMAD.MOV.U32 R13, RZ, RZ, R0 ;  /* 0x000000ffff0d7224 */ /* 0x000fe200078e0000 */
[----:B0-----:R-:W-:-:S11]  /*d200*/  MOV R2, R14 ;  /* 0x0000000e00027202 */ /* 0x001fd60000000f00 */
[----:B------:R-:W-:Y:S05]  /*d210*/  WARPSYNC.COLLECTIVE R15, `(.L_x_3336) ;  /* 0x000000000f087348 */ /* 0x000fea0003c00000 */
[----:B------:R0:W1:Y:S02]  /*d220*/  SHFL.IDX P6, R14, R13, R12, R11 ;  /* 0x0000000c0d0e7389 */ /* 0x00006400000c000b */
[----:B01----:R-:W-:Y:S01]  /*d230*/  ENDCOLLECTIVE ;  /* 0x000000000000791b */ /* 0x003fe20003800000 */
.L_x_3336:
[----:B------:R-:W-:Y:S01]  /*d240*/  @P2 LEA R6, R4, UR39, 0x1 ;  /* 0x0000002704062c11 */ /* 0x000fe2000f8e08ff */
[----:B------:R-:W-:Y:S02]  /*d250*/  IMAD.MOV.U32 R13, RZ, RZ, R5 ;  /* 0x000000ffff0d7224 */ /* 0x000fe400078e0005 */
[----:B------:R-:W-:Y:S01]  /*d260*/  IMAD.MOV.U32 R12, RZ, RZ, 0x3 ;  /* 0x00000003ff0c7424 */ /* 0x000fe200078e00ff */
[----:B------:R-:W-:-:S13]  /*d270*/  @P2 LEA R7, P0, R20, R14, 0x1 ;  /* 0x0000000e14072211 */ /* 0x000fda00078008ff */
[----:B------:R-:W-:Y:S05]  /*d280*/  WARPSYNC.COLLECTIVE R15, `(.L_x_3337) ;  /* 0x000000000f087348 */ /* 0x000fea0003c00000 */
[----:B------:R0:W1:Y:S02]  /*d290*/  SHFL.IDX P6, R14, R13, R12, R11 ;  /* 0x0000000c0d0e7389 */ /* 0x00006400000c000b */
[----:B01----:R-:W-:Y:S01]  /*d2a0*/  ENDCOLLECTIVE ;  /* 0x000000000000791b */ /* 0x003fe20003800000 */
.L_x_3337:
[----:B------:R-:W-:Y:S02]  /*d2b0*/  @P2 IMAD.X R10, RZ, RZ, R2, P0 ;  /* 0x000000ffff0a2224 */ /* 0x000fe400000e0602 */
[----:B------:R-:W-:-:S03]  /*d2c0*/  @P2 IMAD.MOV.U32 R2, RZ, RZ, R7 ;  /* 0x000000ffff022224 */ /* 0x000fc600078e0007 */
[----:B------:R-:W-:-:S05]  /*d2d0*/  @P2 MOV R3, R10 ;  /* 0x0000000a00032202 */ /* 0x000fca0000000f00 */
[----:B------:R-:W-:Y:S01]  /*d2e0*/  @!PT LDS RZ, [RZ] ;  /* 0x00000000fffff984 */ /* 0x000fe20000000800 */
[----:B------:R-:W-:Y:S01]  /*d2f0*/  @!PT LDS RZ, [RZ] ;  /* 0x00000000fffff984 */ /* 0x000fe20000000800 */
[----:B------:R-:W-:Y:S01]  /*d300*/  @!PT LDS RZ, [RZ] ;  /* 0x00000000fffff984 */ /* 0x000fe20000000800 */
[----:B------:R0:W-:Y:S01]  /*d310*/  @P2 LDGSTS.E.BYPASS.LTC128B.128 [R6+0x23400], desc[UR50][R2.64], !P1 ;  /* 0x2340000002062fae */ /* 0x0001e2000c901d72 */
[----:B------:R-:W-:Y:S01]  /*d320*/  MOV R13, R0 ;  /* 0x00000000000d7202 */ /* 0x000fe20000000f00 */
[----:B------:R-:W-:-:S07]  /*d330*/  IMAD.MOV.U32 R5, RZ, RZ, R14 ;  /* 0x000000ffff057224 */ /* 0x000fce00078e000e */
[----:B0-----:R-:W-:Y:S05]  /*d340*/  WARPSYNC.COLLECTIVE R15, `(.L_x_3338) ;  /* 0x000000000f087348 */ /* 0x001fea0003c00000 */
[----:B------:R1:W2:Y:S02]  /*d350*/  SHFL.IDX P6, R14, R13, R12, R11 ;  /* 0x0000000c0d0e7389 */ /* 0x0002a400000c000b */
[----:B012---:R-:W-:Y:S01]  /*d360*/  ENDCOLLECTIVE ;  /* 0x000000000000791b */ /* 0x007fe20003800000 */
.L_x_3338:
[----:B------:R-:W-:Y:S05]  /*d370*/  BRA `(.L_x_3339) ;  /* 0xffffffd000587947 */ /* 0x000fea000383ffff */
.L_x_3287:
[----:B------:R-:W-:Y:S01]  /*d380*/  IMAD.MOV.U32 R13, RZ, RZ, R5 ;  /* 0x000000ffff0d7224 */ /* 0x000fe200078e0005 */
[----:B------:R-:W-:Y:S01]  /*d390*/  MOV R15, 0xffffffff ;  /* 0xffffffff000f7802 */ /* 0x000fe20000000f00 */
[----:B------:R-:W-:Y:S02]  /*d3a0*/  IMAD.MOV.U32 R12, RZ, RZ, RZ ;  /* 0x000000ffff0c7224 */ /* 0x000fe400078e00ff */
[----:B------:R-:W-:Y:S02]  /*d3b0*/  IMAD.MOV.U32 R11, RZ, RZ, 0x181f ;  /* 0x0000181fff0b7424 */ /* 0x000fe400078e00ff */
[----:B------:R-:W-:-:S07]  /*d3c0*/  IMAD R0, R0, 0x40, R37 ;  /* 0x0000004000007824 */ /* 0x000fce00078e0225 */
[----:B-1----:R-:W-:Y:S05]  /*d3d0*/  WARPSYNC.COLLECTIVE R15, `(.L_x_3340) ;  /* 0x000000000f087348 */ /* 0x002fea0003c00000 */
[----:B------:R0:W2:Y:S02]  /*d3e0*/  SHFL.IDX P6, R14, R13, R12, R11 ;  /* 0x0000000c0d0e7389 */ /* 0x0000a400000c000b */
[----:B012---:R-:W-:Y:S01]  /*d3f0*/  ENDCOLLECTIVE ;  /* 0x000000000000791b */ /* 0x007fe20003800000 */
.L_x_3340:
[C---:B------:R-:W-:Y:S01]  /*d400*/  VIADD R6, R0.reuse, 0x10 ;  /* 0x0000001000067836 */ /* 0x040fe20000000000 */
[----:B------:R-:W-:Y:S01]  /*d410*/  ISETP.GE.AND P0, PT, R0, UR37, PT ;  /* 0x0000002500007c0c */ /* 0x000fe2000bf06270 */
[----:B------:R-:W-:Y:S02]  /*d420*/  IMAD.MOV.U32 R13, RZ, RZ, R4 ;  /* 0x000000ffff0d7224 */ /* 0x000fe400078e0004 */
[----:B------:R-:W-:-:S10]  /*d430*/  IMAD.MOV.U32 R2, RZ, RZ, R14 ;  /* 0x000000ffff027224 */ /* 0x000fd400078e000e */
[----:B------:R-:W-:Y:S05]  /*d440*/  WARPSYNC.COLLECTIVE R15, `(.L_x_3341) ;  /* 0x000000000f087348 */ /* 0x000fea0003c00000 */
[----:B------:R0:W1:Y:S02]  /*d450*/  SHFL.IDX P6, R14, R13, R12, R11 ;  /* 0x0000000c0d0e7389 */ /* 0x00006400000c000b */
[----:B01----:R-:W-:Y:S01]  /*d460*/  ENDCOLLECTIVE ;  /* 0x000000000000791b */ /* 0x003fe20003800000 */
.L_x_3341:
        /* <DEDUP_REMOVED lines=8> */
.L_x_3342:
[----:B------:R-:W-:Y:S01]  /*d4f0*/  @!PT LDS RZ, [RZ] ;  /* 0x00000000fffff984 */ /* 0x000fe20000000800 */
[----:B------:R-:W-:Y:S01]  /*d500*/  @!PT LDS RZ, [RZ] ;  /* 0x00000000fffff984 */ /* 0x000fe20000000800 */
[----:B------:R-:W-:Y:S01]  /*d510*/  @!PT LDS RZ, [RZ] ;  /* 0x00000000fffff984 */ /* 0x000fe20000000800 */
[----:B------:R0:W-:Y:S01]  /*d520*/  @!P0 LDGSTS.E.BYPASS.LTC128B.128 [R8+0x20400], desc[UR50][R2.64], !P5 ;  /* 0x2040000002088fae */ /* 0x0001e2000e901d72 */
[----:B------:R-:W-:Y:S01]  /*d530*/  ISETP.GE.AND P0, PT, R6, UR37, PT ;  /* 0x0000002506007c0c */ /* 0x000fe2000bf06270 */
[----:B------:R-:W-:Y:S02]  /*d540*/  IMAD.MOV.U32 R13, RZ, RZ, R4 ;  /* 0x000000ffff0d7224 */ /* 0x000fe400078e0004 */
[----:B------:R-:W-:-:S10]  /*d550*/  IMAD.MOV.U32 R6, RZ, RZ, R14 ;  /* 0x000000ffff067224 */ /* 0x000fd400078e000e */
[----:B0-----:R-:W-:Y:S05]  /*d560*/  WARPSYNC.COLLECTIVE R15, `(.L_x_3343) ;  /* 0x000000000f087348 */ /* 0x001fea0003c00000 */
[----:B------:R1:W2:Y:S02]  /*d570*/  SHFL.IDX P6, R14, R13, R12, R11 ;  /* 0x0000000c0d0e7389 */ /* 0x0002a400000c000b */
[----:B012---:R-:W-:Y:S01]  /*d580*/  ENDCOLLECTIVE ;  /* 0x000000000000791b */ /* 0x007fe20003800000 */
.L_x_3343:
[----:B------:R-:W-:Y:S02]  /*d590*/  IMAD.MOV.U32 R13, RZ, RZ, R5 ;  /* 0x000000ffff0d7224 */ /* 0x000fe400078e0005 */
[----:B------:R-:W-:Y:S01]  /*d5a0*/  IMAD.MOV.U32 R12, RZ, RZ, 0x2 ;  /* 0x00000002ff0c7424 */ /* 0x000fe200078e00ff */
[----:B------:R-:W-:-:S13]  /*d5b0*/  @!P0 LEA R2, P1, R9, R14, 0x1 ;  /* 0x0000000e09028211 */ /* 0x000fda00078208ff */
[----:B------:R-:W-:Y:S05]  /*d5c0*/  WARPSYNC.COLLECTIVE R15, `(.L_x_3344) ;  /* 0x000000000f087348 */ /* 0x000fea0003c00000 */
[----:B------:R0:W1:Y:S02]  /*d5d0*/  SHFL.IDX P6, R14, R13, R12, R11 ;  /* 0x0000000c0d0e7389 */ /* 0x00006400000c000b */
[----:B01----:R-:W-:Y:S01]  /*d5e0*/  ENDCOLLECTIVE ;  /* 0x000000000000791b */ /* 0x003fe20003800000 */
.L_x_3344:
[----:B------:R-:W-:Y:S01]  /*d5f0*/  @!P0 IMAD.X R3, RZ, RZ, R6, P1 ;  /* 0x000000ffff038224 */ /* 0x000fe200008e0606 */
[----:B------:R-:W-:-:S04]  /*d600*/  IADD3 R6, R0, 0x20, RZ ;  /* 0x0000002000067810 */ /* 0x000fc80007ffe0ff */
[----:B------:R-:W-:Y:S01]  /*d610*/  @!PT LDS RZ, [RZ] ;  /* 0x00000000fffff984 */ /* 0x000fe20000000800 */
[----:B------:R-:W-:Y:S01]  /*d620*/  @!PT LDS RZ, [RZ] ;  /* 0x00000000fffff984 */ /* 0x000fe20000000800 */
[----:B------:R-:W-:Y:S01]  /*d630*/  @!PT LDS RZ, [RZ] ;  /* 0x00000000fffff984 */ /* 0x000fe20000000800 */
[----:B------:R0:W-:Y:S01]  /*d640*/  @!P0 LDGSTS.E.BYPASS.LTC128B.128 [R8+0x20c00], desc[UR50][R2.64], !P5 ;  /* 0x20c0000002088fae */ /* 0x0001e2000e901d72 */
[----:B------:R-:W-:Y:S02]  /*d650*/  ISETP.GE.AND P0, PT, R6, UR37, PT ;  /* 0x0000002506007c0c */ /* 0x000fe4000bf06270 */
[----:B------:R-:W-:Y:S01]  /*d660*/  MOV R13, R4 ;  /* 0x00000004000d7202 */ /* 0x000fe20000000f00 */
[----:B------:R-:W-:-:S10]  /*d670*/  IMAD.MOV.U32 R6, RZ, RZ, R14 ;  /* 0x000000ffff067224 */ /* 0x000fd400078e000e */
[----:B0-----:R-:W-:Y:S05]  /*d680*/  WARPSYNC.COLLECTIVE R15, `(.L_x_3345) ;  /* 0x000000000f087348 */ /* 0x001fea0003c00000 */
[----:B------:R1:W2:Y:S02]  /*d690*/  SHFL.IDX P6, R14, R13, R12, R11 ;  /* 0x0000000c0d0e7389 */ /* 0x0002a400000c000b */
[----:B012---:R-:W-:Y:S01]  /*d6a0*/  ENDCOLLECTIVE ;  /* 0x000000000000791b */ /* 0x007fe20003800000 */
.L_x_3345:
[----:B------:R-:W-:Y:S02]  /*d6b0*/  IMAD.MOV.U32 R13, RZ, RZ, R5 ;  /* 0x000000ffff0d7224 */ /* 0x000fe400078e0005 */
[----:B------:R-:W-:Y:S01]  /*d6c0*/  IMAD.MOV.U32 R12, RZ, RZ, 0x3 ;  /* 0x00000003ff0c7424 */ /* 0x000fe200078e00ff */
[----:B------:R-:W-:-:S13]  /*d6d0*/  @!P0 LEA R2, P1, R9, R14, 0x1 ;  /* 0x0000000e09028211 */ /* 0x000fda00078208ff */
[----:B------:R-:W-:Y:S05]  /*d6e0*/  WARPSYNC.COLLECTIVE R15, `(.L_x_3346) ;  /* 0x000000000f087348 */ /* 0x000fea0003c00000 */
[----:B------:R0:W1:Y:S02]  /*d6f0*/  SHFL.IDX P6, R14, R13, R12, R11 ;  /* 0x0000000c0d0e7389 */ /* 0x00006400000c000b */
[----:B01----:R-:W-:Y:S01]  /*d700*/  ENDCOLLECTIVE ;  /* 0x000000000000791b */ /* 0x003fe20003800000 */
.L_x_3346:
[----:B------:R-:W-:-:S05]  /*d710*/  @!P0 IMAD.X R3, RZ, RZ, R6, P1 ;  /* 0x000000ffff038224 */ /* 0x000fca00008e0606 */
[----:B------:R-:W-:Y:S01]  /*d720*/  @!PT LDS RZ, [RZ] ;  /* 0x00000000fffff984 */ /* 0x000fe20000000800 */
[----:B------:R-:W-:Y:S01]  /*d730*/  @!PT LDS RZ, [RZ] ;  /* 0x00000000fffff984 */ /* 0x000fe20000000800 */
[----:B------:R-:W-:Y:S01]  /*d740*/  @!PT LDS RZ, [RZ] ;  /* 0x00000000fffff984 */ /* 0x000fe20000000800 */
[----:B------:R0:W-:Y:S01]  /*d750*/  @!P0 LDGSTS.E.BYPASS.LTC128B.128 [R8+0x21400], desc[UR50][R2.64], !P5 ;  /* 0x2140000002088fae */ /* 0x0001e2000e901d72 */
[----:B------:R-:W-:Y:S01]  /*d760*/  IMAD.MOV.U32 R13, RZ, RZ, R4 ;  /* 0x000000ffff0d7224 */ /* 0x000fe200078e0004 */
[----:B------:R-:W-:-:S07]  /*d770*/  MOV R5, R14 ;  /* 0x0000000e00057202 */ /* 0x000fce0000000f00 */
[----:B0-----:R-:W-:Y:S05]  /*d780*/  WARPSYNC.COLLECTIVE R15, `(.L_x_3347) ;  /* 0x000000000f087348 */ /* 0x001fea0003c00000 */
[----:B------:R1:W2:Y:S02]  /*d790*/  SHFL.IDX P6, R14, R13, R12, R11 ;  /* 0x0000000c0d0e7389 */ /* 0x0002a400000c000b */
[----:B012---:R-:W-:Y:S01]  /*d7a0*/  ENDCOLLECTIVE ;  /* 0x000000000000791b */ /* 0x007fe20003800000 */
.L_x_3347:
[----:B------:R-:W-:Y:S05]  /*d7b0*/  BRA `(.L_x_3348) ;  /* 0xffffffd400147947 */ /* 0x000fea000383ffff */
.L_x_3289:
[----:B0-----:R-:W-:-:S04]  /*d7c0*/  IMAD.U32 R3, RZ, RZ, UR39 ;  /* 0x00000027ff037e24 */ /* 0x001fc8000f8e00ff */
[----:B------:R0:W2:Y:S03]  /*d7d0*/  SYNCS.PHASECHK.TRANS64.TRYWAIT P0, [R3+URZ+0x28c20], R0 ;  /* 0x028c2000030075a7 */ /* 0x0000a6000800017f */
[----:B--2---:R-:W-:Y:S05]  /*d7e0*/  @!P0 NANOSLEEP.SYNCS 0x989680 ;  /* 0x009896800000895d */ /* 0x004fea0003900000 */
[----:B------:R-:W2:Y:S02]  /*d7f0*/  @!P0 SYNCS.PHASECHK.TRANS64 P0, [R3+URZ+0x28c20], R0 ;  /* 0x028c2000030085a7 */ /* 0x000ea4000800007f */
[----:B--2---:R-:W-:Y:S05]  /*d800*/  @!P0 BRA `(.L_x_3289) ;  /* 0xfffffffc00ec8947 */ /* 0x004fea000383ffff */
[----:B------:R-:W-:Y:S05]  /*d810*/  BRA `(.L_x_3349) ;  /* 0xffffffd400487947 */ /* 0x000fea000383ffff */
.L_x_3292:
[----:B0-----:R0:W2:Y:S02]  /*d820*/  SYNCS.PHASECHK.TRANS64.TRYWAIT P0, [R19+URZ+0x28c60], R0 ;  /* 0x028c6000130075a7 */ /* 0x0010a4000800017f */
[----:B--2---:R-:W-:Y:S05]  /*d830*/  @!P0 NANOSLEEP.SYNCS 0x989680 ;  /* 0x009896800000895d */ /* 0x004fea0003900000 */
[----:B------:R-:W2:Y:S02]  /*d840*/  @!P0 SYNCS.PHASECHK.TRANS64 P0, [R19+URZ+0x28c60], R0 ;  /* 0x028c6000130085a7 */ /* 0x000ea4000800007f */
[----:B--2---:R-:W-:Y:S05]  /*d850*/  @!P0 BRA `(.L_x_3292) ;  /* 0xfffffffc00f08947 */ /* 0x004fea000383ffff */
[----:B------:R-:W-:Y:S05]  /*d860*/  BRA `(.L_x_3350) ;  /* 0xffffffd400587947 */ /* 0x000fea000383ffff */
.L_x_3293:
[----:B------:R-:W-:Y:S01]  /*d870*/  BSSY B0, `(.L_x_3351) ;  /* 0x0000008000007945 */ /* 0x000fe20003800000 */
[----:B------:R-:W-:Y:S01]  /*d880*/  IMAD.MOV.U32 R13, RZ, RZ, R10 ;  /* 0x000000ffff0d7224 */ /* 0x000fe200078e000a */
[----:B------:R-:W-:Y:S01]  /*d890*/  MOV R12, RZ ;  /* 0x000000ff000c7202 */ /* 0x000fe20000000f00 */
[----:B------:R-:W-:Y:S02]  /*d8a0*/  IMAD.MOV.U32 R11, RZ, RZ, 0x181f ;  /* 0x0000181fff0b7424 */ /* 0x000fe400078e00ff */
[----:B------:R-:W-:-:S07]  /*d8b0*/  IMAD.MOV.U32 R15, RZ, RZ, -0x1 ;  /* 0xffffffffff0f7424 */ /* 0x000fce00078e00ff */
[----:B01----:R-:W-:Y:S05]  /*d8c0*/  WARPSYNC.COLLECTIVE R15, `(.L_x_3352) ;  /* 0x000000000f087348 */ /* 0x003fea0003c00000 */
[----:B------:R2:W3:Y:S02]  /*d8d0*/  SHFL.IDX P6, R14, R13, R12, R11 ;  /* 0x0000000c0d0e7389 */ /* 0x0004e400000c000b */
[----:B0123--:R-:W-:Y:S01]  /*d8e0*/  ENDCOLLECTIVE ;  /* 0x000000000000791b */ /* 0x00ffe20003800000 */
.L_x_3352:
[----:B------:R-:W-:Y:S05]  /*d8f0*/  BSYNC B0 ;  /* 0x0000000000007941 */ /* 0x000fea0003800000 */
.L_x_3351:
[----:B------:R-:W0:Y:S01]  /*d900*/  S2R R0, SR_TID.X ;  /* 0x0000000000007919 */ /* 0x000e220000002100 */
[----:B------:R-:W-:Y:S01]  /*d910*/  MOV R13, R8 ;  /* 0x00000008000d7202 */ /* 0x000fe20000000f00 */
[----:B------:R-:W-:Y:S01]  /*d920*/  IMAD.MOV.U32 R12, RZ, RZ, RZ ;  /* 0x000000ffff0c7224 */ /* 0x000fe200078e00ff */
[----:B------:R-:W-:Y:S01]  /*d930*/  LOP3.LUT P5, RZ, R16, 0x20000000, RZ, 0xc0, !PT ;  /* 0x2000000010ff7812 */ /* 0x000fe200078ac0ff */
[----:B------:R-:W-:Y:S01]  /*d940*/  IMAD.MOV.U32 R11, RZ, RZ, 0x181f ;  /* 0x0000181fff0b7424 */ /* 0x000fe200078e00ff */
[----:B------:R-:W-:Y:S01]  /*d950*/  LEA R9, R9, UR39, 0x1 ;  /* 0x0000002709097c11 */ /* 0x000fe2000f8e08ff */
[----:B------:R-:W-:Y:S01]  /*d960*/  IMAD.MOV.U32 R15, RZ, RZ, -0x1 ;  /* 0xffffffffff0f7424 */ /* 0x000fe200078e00ff */
[----:B------:R-:W-:Y:S01]  /*d970*/  P2R R4, PR, RZ, 0x20 ;  /* 0x00000020ff047803 */ /* 0x000fe20000000000 */
[----:B------:R-:W-:Y:S01]  /*d980*/  IMAD.MOV.U32 R3, RZ, RZ, R14 ;  /* 0x000000ffff037224 */ /* 0x000fe200078e000e */
[----:B------:R-:W-:-:S13]  /*d990*/  LOP3.LUT P5, RZ, R30, 0x40, RZ, 0xc0, !PT ;  /* 0x000000401eff7812 */ /* 0x000fda00078ac0ff */
[----:B0-----:R-:W-:Y:S05]  /*d9a0*/  WARPSYNC.COLLECTIVE R15, `(.L_x_3353) ;  /* 0x000000000f087348 */ /* 0x001fea0003c00000 */
[----:B------:R1:W2:Y:S02]  /*d9b0*/  SHFL.IDX P6, R14, R13, R12, R11 ;  /* 0x0000000c0d0e7389 */ /* 0x0002a400000c000b */
[----:B012---:R-:W-:Y:S01]  /*d9c0*/  ENDCOLLECTIVE ;  /* 0x000000000000791b */ /* 0x007fe20003800000 */
.L_x_3353:
[C---:B------:R-:W-:Y:S02]  /*d9d0*/  LOP3.LUT P4, RZ, R16.reuse, 0x4000000, RZ, 0xc0, !PT ;  /* 0x0400000010ff7812 */ /* 0x040fe4000788c0ff */
[C---:B------:R-:W-:Y:S02]  /*d9e0*/  LOP3.LUT P3, RZ, R16.reuse, 0x800000, RZ, 0xc0, !PT ;  /* 0x0080000010ff7812 */ /* 0x040fe4000786c0ff */
[C---:B------:R-:W-:Y:S02]  /*d9f0*/  LOP3.LUT P2, RZ, R16.reuse, 0x400000, RZ, 0xc0, !PT ;  /* 0x0040000010ff7812 */ /* 0x040fe4000784c0ff */
[----:B------:R-:W-:Y:S02]  /*da00*/  LOP3.LUT P1, RZ, R16, 0x200000, RZ, 0xc0, !PT ;  /* 0x0020000010ff7812 */ /* 0x000fe4000782c0ff */
[----:B------:R-:W-:Y:S01]  /*da10*/  MOV R13, R10 ;  /* 0x0000000a000d7202 */ /* 0x000fe20000000f00 */
[----:B------:R-:W-:Y:S01]  /*da20*/  IMAD.MOV.U32 R12, RZ, RZ, 0x1 ;  /* 0x00000001ff0c7424 */ /* 0x000fe200078e00ff */
[----:B------:R-:W-:Y:S01]  /*da30*/  SHF.L.U32 R0, R0, 0x3, RZ ;  /* 0x0000000300007819 */ /* 0x000fe200000006ff */
[----:B------:R-:W-:-:S03]  /*da40*/  IMAD.MOV.U32 R2, RZ, RZ, R14 ;  /* 0x000000ffff027224 */ /* 0x000fc600078e000e */
[----:B------:R-:W-:Y:S02]  /*da50*/  LOP3.LUT R0, R0, 0x38, RZ, 0xc0, !PT ;  /* 0x0000003800007812 */ /* 0x000fe400078ec0ff */
[----:B------:R-:W-:-:S03]  /*da60*/  LOP3.LUT P6, RZ, R30, 0x1, RZ, 0xc0, !PT ;  /* 0x000000011eff7812 */ /* 0x000fc600078cc0ff */
[----:B------:R-:W-:-:S05]  /*da70*/  IMAD.SHL.U32 R0, R0, 0x2, RZ ;  /* 0x0000000200007824 */ /* 0x000fca00078e00ff */
[----:B------:R-:W-:-:S05]  /*da80*/  IADD3 R2, P0, R2, R0, RZ ;  /* 0x0000000002027210 */ /* 0x000fca0007f1e0ff */
[----:B------:R-:W-:Y:S01]  /*da90*/  IMAD.X R3, RZ, RZ, R3, P0 ;  /* 0x000000ffff037224 */ /* 0x000fe200000e0603 */
[----:B------:R-:W-:-:S04]  /*daa0*/  LOP3.LUT P0, RZ, R30, 0x8, RZ, 0xc0, !PT ;  /* 0x000000081eff7812 */ /* 0x000fc8000780c0ff */
[----:B------:R-:W-:Y:S01]  /*dab0*/  @!PT LDS RZ, [RZ] ;  /* 0x00000000fffff984 */ /* 0x000fe20000000800 */
[----:B------:R-:W-:Y:S01]  /*dac0*/  @!PT LDS RZ, [RZ] ;  /* 0x00000000fffff984 */ /* 0x000fe20000000800 */
[----:B------:R-:W-:Y:S01]  /*dad0*/  @!PT LDS RZ, [RZ] ;  /* 0x00000000fffff984 */ /* 0x000fe20000000800 */
[----:B------:R0:W-:Y:S01]  /*dae0*/  LDGSTS.E.BYPASS.LTC128B.128 [R9+0x400], desc[UR50][R2.64], !P5 ;  /* 0x0040000002097fae */ /* 0x0001e2000e901d72 */
[----:B------:R-:W-:-:S08]  /*daf0*/  ISETP.NE.AND P5, PT, R4, RZ, PT ;  /* 0x000000ff0400720c */ /* 0x000fd00003fa5270 */
[----:B------:R0:W-:Y:S04]  /*db00*/  LDGSTS.E.BYPASS.LTC128B.128 [R9+0x2400], desc[UR50][R2.64+0x80], !P0 ;  /* 0x0240008002097fae */ /* 0x0001e8000c101d72 */
[----:B------:R0:W-:Y:S02]  /*db10*/  LDGSTS.E.BYPASS.LTC128B.128 [R9+0x4400], desc[UR50][R2.64+0x100], !P6 ;  /* 0x0440010002097fae */ /* 0x0001e4000f101d72 */
[----:B0-----:R-:W-:Y:S05]  /*db20*/  WARPSYNC.COLLECTIVE R15, `(.L_x_3354) ;  /* 0x000000000f087348 */ /* 0x001fea0003c00000 */
[----:B------:R1:W2:Y:S02]  /*db30*/  SHFL.IDX P6, R14, R13, R12, R11 ;  /* 0x0000000c0d0e7389 */ /* 0x0002a400000c000b */
[----:B012---:R-:W-:Y:S01]  /*db40*/  ENDCOLLECTIVE ;  /* 0x000000000000791b */ /* 0x007fe20003800000 */
.L_x_3354:
[----:B------:R-:W-:Y:S01]  /*db50*/  @!PT LDS RZ, [RZ] ;  /* 0x00000000fffff984 */ /* 0x000fe20000000800 */
[----:B------:R-:W-:Y:S01]  /*db60*/  @!PT LDS RZ, [RZ] ;  /* 0x00000000fffff984 */ /* 0x000fe20000000800 */
[----:B------:R-:W-:Y:S01]  /*db70*/  @!PT LDS RZ, [RZ] ;  /* 0x00000000fffff984 */ /* 0x000fe20000000800 */
[----:B------:R-:W-:Y:S01]  /*db80*/  LDGSTS.E.BYPASS.LTC128B.128 [R9+0x6400], desc[UR50][R2.64+0x180], !P5 ;  /* 0x0640018002097fae */ /* 0x000fe2000e901d72 */
[----:B------:R-:W-:-:S03]  /*db90*/  LOP3.LUT P5, RZ, R16, 0x10000000, RZ, 0xc0, !PT ;  /* 0x1000000010ff7812 */ /* 0x000fc600078ac0ff */
[----:B------:R-:W-:Y:S01]  /*dba0*/  LDGSTS.E.BYPASS.LTC128B.128 [R9+0x8400], desc[UR50][R2.64+0x200], !P4 ;  /* 0x0840020002097fae */ /* 0x000fe2000e101d72 */
[----:B------:R-:W-:Y:S02]  /*dbb0*/  P2R R4, PR, RZ, 0x20 ;  /* 0x00000020ff047803 */ /* 0x000fe40000000000 */
[----:B------:R-:W-:Y:S01]  /*dbc0*/  LOP3.LUT P5, RZ, R30, 0x20, RZ, 0xc0, !PT ;  /* 0x000000201eff7812 */ /* 0x000fe200078ac0ff */
[----:B------:R-:W-:Y:S01]  /*dbd0*/  LDGSTS.E.BYPASS.LTC128B.128 [R9+0xa400], desc[UR50][R2.64+0x280], !P3 ;  /* 0x0a40028002097fae */ /* 0x000fe2000d901d72 */
[C---:B------:R-:W-:Y:S01]  /*dbe0*/  LOP3.LUT P4, RZ, R16.reuse, 0x2000000, RZ, 0xc0, !PT ;  /* 0x0200000010ff7812 */ /* 0x040fe2000788c0ff */
[----:B------:R-:W-:Y:S01]  /*dbf0*/  IMAD.MOV.U32 R13, RZ, RZ, R8 ;  /* 0x000000ffff0d7224 */ /* 0x000fe200078e0008 */
[C---:B------:R-:W-:Y:S01]  /*dc00*/  LOP3.LUT P3, RZ, R16.reuse, 0x100000, RZ, 0xc0, !PT ;  /* 0x0010000010ff7812 */ /* 0x040fe2000786c0ff */
[----:B------:R-:W-:Y:S01]  /*dc10*/  LDGSTS.E.BYPASS.LTC128B.128 [R9+0xc400], desc[UR50][R2.64+0x300], !P2 ;  /* 0x0c40030002097fae */ /* 0x000fe2000d101d72 */
[----:B------:R-:W-:-:S03]  /*dc20*/  LOP3.LUT P2, RZ, R16, 0x80000, RZ, 0xc0, !PT ;  /* 0x0008000010ff7812 */ /* 0x000fc6000784c0ff */
[----:B------:R0:W-:Y:S01]  /*dc30*/  LDGSTS.E.BYPASS.LTC128B.128 [R9+0xe400], desc[UR50][R2.64+0x380], !P1 ;  /* 0x0e40038002097fae */ /* 0x0001e2000c901d72 */
[----:B------:R-:W-:Y:S01]  /*dc40*/  LOP3.LUT P1, RZ, R16, 0x40000, RZ, 0xc0, !PT ;  /* 0x0004000010ff7812 */ /* 0x000fe2000782c0ff */
[----:B0-----:R-:W-:-:S12]  /*dc50*/  IMAD.MOV.U32 R3, RZ, RZ, R14 ;  /* 0x000000ffff037224 */ /* 0x001fd800078e000e */
[----:B------:R-:W-:Y:S05]  /*dc60*/  WARPSYNC.COLLECTIVE R15, `(.L_x_3355) ;  /* 0x000000000f087348 */ /* 0x000fea0003c00000 */
[----:B------:R0:W1:Y:S02]  /*dc70*/  SHFL.IDX P6, R14, R13, R12, R11 ;  /* 0x0000000c0d0e7389 */ /* 0x00006400000c000b */
[----:B01----:R-:W-:Y:S01]  /*dc80*/  ENDCOLLECTIVE ;  /* 0x000000000000791b */ /* 0x003fe20003800000 */
.L_x_3355:
[----:B------:R-:W-:Y:S02]  /*dc90*/  IMAD.MOV.U32 R13, RZ, RZ, R10 ;  /* 0x000000ffff0d7224 */ /* 0x000fe400078e000a */
[----:B------:R-:W-:Y:S01]  /*dca0*/  IMAD.MOV.U32 R12, RZ, RZ, 0x2 ;  /* 0x00000002ff0c7424 */ /* 0x000fe200078e00ff */
[----:B------:R-:W-:Y:S02]  /*dcb0*/  MOV R2, R14 ;  /* 0x0000000e00027202 */ /* 0x000fe40000000f00 */
[----:B------:R-:W-:Y:S02]  /*dcc0*/  LOP3.LUT P6, RZ, R16, 0x80000000, RZ, 0xc0, !PT ;  /* 0x8000000010ff7812 */ /* 0x000fe400078cc0ff */
        /* <DEDUP_REMOVED lines=13> */
.L_x_3356:
        /* <DEDUP_REMOVED lines=15> */
[----:B------:R-:W-:Y:S02]  /*de90*/  LOP3.LUT P1, RZ, R16, 0x8000, RZ, 0xc0, !PT ;  /* 0x0000800010ff7812 */ /* 0x000fe4000782c0ff */
[----:B0-----:R-:W-:-:S11]  /*dea0*/  MOV R3, R14 ;  /* 0x0000000e00037202 */ /* 0x001fd60000000f00 */
[----:B------:R-:W-:Y:S05]  /*deb0*/  WARPSYNC.COLLECTIVE R15, `(.L_x_3357) ;  /* 0x000000000f087348 */ /* 0x000fea0003c00000 */
[----:B------:R0:W1:Y:S02]  /*dec0*/  SHFL.IDX P6, R14, R13, R12, R11 ;  /* 0x0000000c0d0e7389 */ /* 0x00006400000c000b */
[----:B01----:R-:W-:Y:S01]  /*ded0*/  ENDCOLLECTIVE ;  /* 0x000000000000791b */ /* 0x003fe20003800000 */
.L_x_3357:
[----:B------:R-:W-:Y:S01]  /*dee0*/  MOV R13, R10 ;  /* 0x0000000a000d7202 */ /* 0x000fe20000000f00 */
[----:B------:R-:W-:Y:S02]  /*def0*/  IMAD.MOV.U32 R12, RZ, RZ, 0x3 ;  /* 0x00000003ff0c7424 */ /* 0x000fe400078e00ff */
[----:B------:R-:W-:Y:S01]  /*df00*/  IMAD.MOV.U32 R2, RZ, RZ, R14 ;  /* 0x000000ffff027224 */ /* 0x000fe200078e000e */
[----:B------:R-:W-:-:S04]  /*df10*/  LOP3.LUT P6, RZ, R16, 0x40000000, RZ, 0xc0, !PT ;  /* 0x4000000010ff7812 */ /* 0x000fc800078cc0ff */
        /* <DEDUP_REMOVED lines=13> */
.L_x_3358:
[----:B------:R-:W-:Y:S01]  /*dff0*/  @!PT LDS RZ, [RZ] ;  /* 0x00000000fffff984 */ /* 0x000fe20000000800 */
[----:B------:R-:W-:Y:S01]  /*e000*/  @!PT LDS RZ, [RZ] ;  /* 0x00000000fffff984 */ /* 0x000fe20000000800 */
[----:B------:R-:W-:Y:S01]  /*e010*/  @!PT LDS RZ, [RZ] ;  /* 0x00000000fffff984 */ /* 0x000fe20000000800 */
[----:B------:R0:W-:Y:S04]  /*e020*/  LDGSTS.E.BYPASS.LTC128B.128 [R9+0x7400], desc[UR50][R2.64+0x180], !P5 ;  /* 0x0740018002097fae */ /* 0x0001e8000e901d72 */
[----:B------:R0:W-:Y:S04]  /*e030*/  LDGSTS.E.BYPASS.LTC128B.128 [R9+0x9400], desc[UR50][R2.64+0x200], !P4 ;  /* 0x0940020002097fae */ /* 0x0001e8000e101d72 */
        /* <DEDUP_REMOVED lines=8> */
.L_x_3359:
[----:B------:R-:W-:Y:S05]  /*e0c0*/  BRA `(.L_x_3360) ;  /* 0xffffffd400647947 */ /* 0x000fea000383ffff */
.L_x_3299:
[----:B0-----:R0:W1:Y:S02]  /*e0d0*/  SYNCS.PHASECHK.TRANS64.TRYWAIT P0, [R9+URZ+0x28c40], R20 ;  /* 0x028c4014090075a7 */ /* 0x001064000800017f */
[----:B-1----:R-:W-:Y:S05]  /*e0e0*/  @!P0 NANOSLEEP.SYNCS 0x989680 ;  /* 0x009896800000895d */ /* 0x002fea0003900000 */
[----:B------:R-:W1:Y:S02]  /*e0f0*/  @!P0 SYNCS.PHASECHK.TRANS64 P0, [R9+URZ+0x28c40], R20 ;  /* 0x028c4014090085a7 */ /* 0x000e64000800007f */
[----:B-1----:R-:W-:Y:S05]  /*e100*/  @!P0 BRA `(.L_x_3299) ;  /* 0xfffffffc00f08947 */ /* 0x002fea000383ffff */
[----:B------:R-:W-:Y:S05]  /*e110*/  BRA `(.L_x_3361) ;  /* 0xffffffd800987947 */ /* 0x000fea000383ffff */
.L_x_3300:
        /* <DEDUP_REMOVED lines=8> */
.L_x_3363:
[----:B------:R-:W-:Y:S05]  /*e1a0*/  BSYNC B1 ;  /* 0x0000000000017941 */ /* 0x000fea0003800000 */
.L_x_3362:
[----:B------:R-:W-:Y:S01]  /*e1b0*/  IMAD.MOV.U32 R13, RZ, RZ, R21 ;  /* 0x000000ffff0d7224 */ /* 0x000fe200078e0015 */
[----:B------:R-:W-:Y:S01]  /*e1c0*/  MOV R15, 0xffffffff ;  /* 0xffffffff000f7802 */ /* 0x000fe20000000f00 */
[----:B------:R-:W-:Y:S01]  /*e1d0*/  IMAD.MOV.U32 R12, RZ, RZ, RZ ;  /* 0x000000ffff0c7224 */ /* 0x000fe200078e00ff */
[----:B------:R-:W-:Y:S01]  /*e1e0*/  MOV R3, R14 ;  /* 0x0000000e00037202 */ /* 0x000fe20000000f00 */
[----:B------:R-:W-:Y:S01]  /*e1f0*/  IMAD.MOV.U32 R11, RZ, RZ, 0x181f ;  /* 0x0000181fff0b7424 */ /* 0x000fe200078e00ff */
[----:B------:R-:W-:-:S07]  /*e200*/  LEA R26, R6, UR39, 0x1 ;  /* 0x00000027061a7c11 */ /* 0x000fce000f8e08ff */
[----:B------:R-:W-:Y:S05]  /*e210*/  WARPSYNC.COLLECTIVE R15, `(.L_x_3364) ;  /* 0x000000000f087348 */ /* 0x000fea0003c00000 */
[----:B------:R0:W1:Y:S02]  /*e220*/  SHFL.IDX P6, R14, R13, R12, R11 ;  /* 0x0000000c0d0e7389 */ /* 0x00006400000c000b */
[----:B01----:R-:W-:Y:S01]  /*e230*/  ENDCOLLECTIVE ;  /* 0x000000000000791b */ /* 0x003fe20003800000 */
.L_x_3364:
[----:B------:R-:W-:Y:S02]  /*e240*/  IMAD.MOV.U32 R13, RZ, RZ, R28 ;  /* 0x000000ffff0d7224 */ /* 0x000fe400078e001c */
[----:B------:R-:W-:Y:S01]  /*e250*/  IMAD.MOV.U32 R12, RZ, RZ, 0x1 ;  /* 0x00000001ff0c7424 */ /* 0x000fe200078e00ff */
[----:B------:R-:W-:-:S13]  /*e260*/  IADD3 R2, P0, R14, R0, RZ ;  /* 0x000000000e027210 */ /* 0x000fda0007f1e0ff */
[----:B------:R-:W-:Y:S05]  /*e270*/  WARPSYNC.COLLECTIVE R15, `(.L_x_3365) ;  /* 0x000000000f087348 */ /* 0x000fea0003c00000 */
[----:B------:R0:W1:Y:S02]  /*e280*/  SHFL.IDX P6, R14, R13, R12, R11 ;  /* 0x0000000c0d0e7389 */ /* 0x00006400000c000b */
[----:B01----:R-:W-:Y:S01]  /*e290*/  ENDCOLLECTIVE ;  /* 0x000000000000791b */ /* 0x003fe20003800000 */
.L_x_3365:
[----:B------:R-:W-:-:S05]  /*e2a0*/  IMAD.X R3, RZ, RZ, R3, P0 ;  /* 0x000000ffff037224 */ /* 0x000fca00000e0603 */
[----:B------:R-:W-:Y:S01]  /*e2b0*/  @!PT LDS RZ, [RZ] ;  /* 0x00000000fffff984 */ /* 0x000fe20000000800 */
[----:B------:R-:W-:Y:S01]  /*e2c0*/  @!PT LDS RZ, [RZ] ;  /* 0x00000000fffff984 */ /* 0x000fe20000000800 */
[----:B------:R-:W-:Y:S01]  /*e2d0*/  @!PT LDS RZ, [RZ] ;  /* 0x00000000fffff984 */ /* 0x000fe20000000800 */
[----:B------:R0:W-:Y:S01]  /*e2e0*/  LDGSTS.E.BYPASS.LTC128B.128 [R26+0x22400], desc[UR50][R2.64], !P1 ;  /* 0x22400000021a7fae */ /* 0x0001e2000c901d72 */
[----:B------:R-:W-:Y:S01]  /*e2f0*/  IMAD.MOV.U32 R13, RZ, RZ, R21 ;  /* 0x000000ffff0d7224 */ /* 0x000fe200078e0015 */
[----:B------:R-:W-:-:S07]  /*e300*/  MOV R34, R14 ;  /* 0x0000000e00227202 */ /* 0x000fce0000000f00 */
[----:B0-----:R-:W-:Y:S05]  /*e310*/  WARPSYNC.COLLECTIVE R15, `(.L_x_3366) ;  /* 0x000000000f087348 */ /* 0x001fea0003c00000 */
[----:B------:R1:W2:Y:S02]  /*e320*/  SHFL.IDX P6, R14, R13, R12, R11 ;  /* 0x0000000c0d0e7389 */ /* 0x0002a400000c000b */
[----:B012---:R-:W-:Y:S01]  /*e330*/  ENDCOLLECTIVE ;  /* 0x000000000000791b */ /* 0x007fe20003800000 */
.L_x_3366:
[----:B------:R-:W-:Y:S01]  /*e340*/  MOV R13, R28 ;  /* 0x0000001c000d7202 */ /* 0x000fe20000000f00 */
[----:B------:R-:W-:Y:S02]  /*e350*/  IMAD.MOV.U32 R12, RZ, RZ, 0x2 ;  /* 0x00000002ff0c7424 */ /* 0x000fe400078e00ff */
[----:B------:R-:W-:-:S07]  /*e360*/  IMAD.MOV.U32 R10, RZ, RZ, R14 ;  /* 0x000000ffff0a7224 */ /* 0x000fce00078e000e */
[----:B------:R-:W-:Y:S05]  /*e370*/  WARPSYNC.COLLECTIVE R15, `(.L_x_3367) ;  /* 0x000000000f087348 */ /* 0x000fea0003c00000 */
[----:B------:R0:W1:Y:S02]  /*e380*/  SHFL.IDX P6, R14, R13, R12, R11 ;  /* 0x0000000c0d0e7389 */ /* 0x00006400000c000b */
[----:B01----:R-:W-:Y:S01]  /*e390*/  ENDCOLLECTIVE ;  /* 0x000000000000791b */ /* 0x003fe20003800000 */
.L_x_3367:
[----:B------:R-:W-:-:S05]  /*e3a0*/  IADD3 R2, P0, R10, R0, RZ ;  /* 0x000000000a027210 */ /* 0x000fca0007f1e0ff */
[----:B------:R-:W-:-:S05]  /*e3b0*/  IMAD.X R3, RZ, RZ, R34, P0 ;  /* 0x000000ffff037224 */ /* 0x000fca00000e0622 */
[----:B------:R-:W-:Y:S01]  /*e3c0*/  @!PT LDS RZ, [RZ] ;  /* 0x00000000fffff984 */ /* 0x000fe20000000800 */
[----:B------:R-:W-:Y:S01]  /*e3d0*/  @!PT LDS RZ, [RZ] ;  /* 0x00000000fffff984 */ /* 0x000fe20000000800 */
[----:B------:R-:W-:Y:S01]  /*e3e0*/  @!PT LDS RZ, [RZ] ;  /* 0x00000000fffff984 */ /* 0x000fe20000000800 */
[----:B------:R0:W-:Y:S01]  /*e3f0*/  LDGSTS.E.BYPASS.LTC128B.128 [R26+0x22c00], desc[UR50][R2.64], !P1 ;  /* 0x22c00000021a7fae */ /* 0x0001e2000c901d72 */
[----:B------:R-:W-:Y:S02]  /*e400*/  IMAD.MOV.U32 R13, RZ, RZ, R21 ;  /* 0x000000ffff0d7224 */ /* 0x000fe400078e0015 */
[----:B0-----:R-:W-:-:S07]  /*e410*/  IMAD.MOV.U32 R3, RZ, RZ, R14 ;  /* 0x000000ffff037224 */ /* 0x001fce00078e000e */
[----:B------:R-:W-:Y:S05]  /*e420*/  WARPSYNC.COLLECTIVE R15, `(.L_x_3368) ;  /* 0x000000000f087348 */ /* 0x000fea0003c00000 */
[----:B------:R0:W1:Y:S02]  /*e430*/  SHFL.IDX P6, R14, R13, R12, R11 ;  /* 0x0000000c0d0e7389 */ /* 0x00006400000c000b */
[----:B01----:R-:W-:Y:S01]  /*e440*/  ENDCOLLECTIVE ;  /* 0x000000000000791b */ /* 0x003fe20003800000 */
.L_x_3368:
[----:B------:R-:W-:Y:S02]  /*e450*/  IMAD.MOV.U32 R13, RZ, RZ, R28 ;  /* 0x000000ffff0d7224 */ /* 0x000fe400078e001c */
[----:B------:R-:W-:Y:S01]  /*e460*/  IMAD.MOV.U32 R12, RZ, RZ, 0x3 ;  /* 0x00000003ff0c7424 */ /* 0x000fe200078e00ff */
[----:B------:R-:W-:-:S07]  /*e470*/  MOV R2, R14 ;  /* 0x0000000e00027202 */ /* 0x000fce0000000f00 */
[----:B------:R-:W-:Y:S05]  /*e480*/  WARPSYNC.COLLECTIVE R15, `(.L_x_3369) ;  /* 0x000000000f087348 */ /* 0x000fea0003c00000 */
[----:B------:R0:W1:Y:S02]  /*e490*/  SHFL.IDX P6, R14, R13, R12, R11 ;  /* 0x0000000c0d0e7389 */ /* 0x00006400000c000b */
[----:B01----:R-:W-:Y:S01]  /*e4a0*/  ENDCOLLECTIVE ;  /* 0x000000000000791b */ /* 0x003fe20003800000 */
.L_x_3369:
[----:B------:R-:W-:-:S05]  /*e4b0*/  IADD3 R2, P0, R2, R0, RZ ;  /* 0x0000000002027210 */ /* 0x000fca0007f1e0ff */
        /* <DEDUP_REMOVED lines=10> */
.L_x_3370:
[----:B------:R-:W-:Y:S05]  /*e560*/  BRA `(.L_x_3371) ;  /* 0xffffffd8002c7947 */ /* 0x000fea000383ffff */
.L_x_3305:
[----:B--2---:R2:W3:Y:S02]  /*e570*/  SYNCS.PHASECHK.TRANS64.TRYWAIT P0, [R9+URZ+0x28c60], R20 ;  /* 0x028c6014090075a7 */ /* 0x0044e4000800017f */
[----:B---3--:R-:W-:Y:S05]  /*e580*/  @!P0 NANOSLEEP.SYNCS 0x989680 ;  /* 0x009896800000895d */ /* 0x008fea0003900000 */
[----:B------:R-:W3:Y:S02]  /*e590*/  @!P0 SYNCS.PHASECHK.TRANS64 P0, [R9+URZ+0x28c60], R20 ;  /* 0x028c6014090085a7 */ /* 0x000ee4000800007f */
[----:B---3--:R-:W-:Y:S05]  /*e5a0*/  @!P0 BRA `(.L_x_3305) ;  /* 0xfffffffc00f08947 */ /* 0x008fea000383ffff */
[----:B------:R-:W-:Y:S05]  /*e5b0*/  BRA `(.L_x_3372) ;  /* 0xffffffd8007c7947 */ /* 0x000fea000383ffff */
.L_x_3306:
        /* <DEDUP_REMOVED lines=8> */
.L_x_3374:
[----:B------:R-:W-:Y:S05]  /*e640*/  BSYNC B1 ;  /* 0x0000000000017941 */ /* 0x000fea0003800000 */
.L_x_3373:
[----:B------:R-:W-:Y:S01]  /*e650*/  IMAD.MOV.U32 R13, RZ, RZ, R10 ;  /* 0x000000ffff0d7224 */ /* 0x000fe200078e000a */
[----:B------:R-:W-:Y:S01]  /*e660*/  MOV R12, RZ ;  /* 0x000000ff000c7202 */ /* 0x000fe20000000f00 */
[----:B------:R-:W-:Y:S01]  /*e670*/  IMAD.MOV.U32 R11, RZ, RZ, 0x181f ;  /* 0x0000181fff0b7424 */ /* 0x000fe200078e00ff */
[----:B------:R-:W-:Y:S01]  /*e680*/  LEA R19, R19, UR39, 0x1 ;  /* 0x0000002713137c11 */ /* 0x000fe2000f8e08ff */
[----:B------:R-:W-:Y:S01]  /*e690*/  IMAD.MOV.U32 R15, RZ, RZ, -0x1 ;  /* 0xffffffffff0f7424 */ /* 0x000fe200078e00ff */
[C---:B------:R-:W-:Y:S01]  /*e6a0*/  LOP3.LUT P2, RZ, R16.reuse, 0x20, RZ, 0xc0, !PT ;  /* 0x0000002010ff7812 */ /* 0x040fe2000784c0ff */
[----:B------:R-:W-:Y:S01]  /*e6b0*/  IMAD.MOV.U32 R3, RZ, RZ, R14 ;  /* 0x000000ffff037224 */ /* 0x000fe200078e000e */
[----:B------:R-:W-:-:S13]  /*e6c0*/  LOP3.LUT P1, RZ, R16, 0x10, RZ, 0xc0, !PT ;  /* 0x0000001010ff7812 */ /* 0x000fda000782c0ff */
[----:B------:R-:W-:Y:S05]  /*e6d0*/  WARPSYNC.COLLECTIVE R15, `(.L_x_3375) ;  /* 0x000000000f087348 */ /* 0x000fea0003c00000 */
[----:B------:R0:W1:Y:S02]  /*e6e0*/  SHFL.IDX P6, R14, R13, R12, R11 ;  /* 0x0000000c0d0e7389 */ /* 0x00006400000c000b */
[----:B01----:R-:W-:Y:S01]  /*e6f0*/  ENDCOLLECTIVE ;  /* 0x000000000000791b */ /* 0x003fe20003800000 */
.L_x_3375:
[----:B------:R-:W-:Y:S02]  /*e700*/  P2R R4, PR, RZ, 0x20 ;  /* 0x00000020ff047803 */ /* 0x000fe40000000000 */
[----:B------:R-:W-:Y:S01]  /*e710*/  MOV R13, R20 ;  /* 0x00000014000d7202 */ /* 0x000fe20000000f00 */
[----:B------:R-:W-:Y:S01]  /*e720*/  IMAD.MOV.U32 R12, RZ, RZ, 0x1 ;  /* 0x00000001ff0c7424 */ /* 0x000fe200078e00ff */
[----:B------:R-:W-:Y:S02]  /*e730*/  LOP3.LUT P6, RZ, R16, 0x40, RZ, 0xc0, !PT ;  /* 0x0000004010ff7812 */ /* 0x000fe400078cc0ff */
[----:B------:R-:W-:-:S05]  /*e740*/  IADD3 R2, P0, R14, R0, RZ ;  /* 0x000000000e027210 */ /* 0x000fca0007f1e0ff */
[----:B------:R-:W-:Y:S01]  /*e750*/  IMAD.X R3, RZ, RZ, R3, P0 ;  /* 0x000000ffff037224 */ /* 0x000fe200000e0603 */
[----:B------:R-:W-:-:S05]  /*e760*/  ISETP.NE.U32.AND P0, PT, R29, RZ, PT ;  /* 0x000000ff1d00720c */ /* 0x000fca0003f05070 */
[----:B------:R-:W-:Y:S01]  /*e770*/  @!PT LDS RZ, [RZ] ;  /* 0x00000000fffff984 */ /* 0x000fe20000000800 */
[----:B------:R-:W-:Y:S01]  /*e780*/  @!PT LDS RZ, [RZ] ;  /* 0x00000000fffff984 */ /* 0x000fe20000000800 */
[----:B------:R-:W-:Y:S01]  /*e790*/  @!PT LDS RZ, [RZ] ;  /* 0x00000000fffff984 */ /* 0x000fe20000000800 */
[----:B------:R0:W-:Y:S08]  /*e7a0*/  LDGSTS.E.BYPASS.LTC128B.128 [R19+0x400], desc[UR50][R2.64], !P6 ;  /* 0x0040000002137fae */ /* 0x0001f0000f101d72 */
[----:B0-----:R-:W-:Y:S05]  /*e7b0*/  WARPSYNC.COLLECTIVE R15, `(.L_x_3376) ;  /* 0x000000000f087348 */ /* 0x001fea0003c00000 */
[----:B------:R1:W2:Y:S02]  /*e7c0*/  SHFL.IDX P6, R14, R13, R12, R11 ;  /* 0x0000000c0d0e7389 */ /* 0x0002a400000c000b */
[----:B012---:R-:W-:Y:S01]  /*e7d0*/  ENDCOLLECTIVE ;  /* 0x000000000000791b */ /* 0x007fe20003800000 */
.L_x_3376:
[----:B------:R-:W-:Y:S01]  /*e7e0*/  @!PT LDS RZ, [RZ] ;  /* 0x00000000fffff984 */ /* 0x000fe20000000800 */
[----:B------:R-:W-:Y:S01]  /*e7f0*/  @!PT LDS RZ, [RZ] ;  /* 0x00000000fffff984 */ /* 0x000fe20000000800 */
[----:B------:R-:W-:Y:S01]  /*e800*/  @!PT LDS RZ, [RZ] ;  /* 0x00000000fffff984 */ /* 0x000fe20000000800 */
[----:B------:R-:W-:Y:S04]  /*e810*/  LDGSTS.E.BYPASS.LTC128B.128 [R19+0x2400], desc[UR50][R2.64+0x80], !P2 ;  /* 0x0240008002137fae */ /* 0x000fe8000d101d72 */
[----:B------:R-:W-:Y:S01]  /*e820*/  LDGSTS.E.BYPASS.LTC128B.128 [R19+0x4400], desc[UR50][R2.64+0x100], !P1 ;  /* 0x0440010002137fae */ /* 0x000fe2000c901d72 */
[----:B------:R-:W-:-:S03]  /*e830*/  ISETP.NE.U32.AND P1, PT, R27, RZ, PT ;  /* 0x000000ff1b00720c */ /* 0x000fc60003f25070 */
[----:B------:R-:W-:Y:S01]  /*e840*/  LDGSTS.E.BYPASS.LTC128B.128 [R19+0x6400], desc[UR50][R2.64+0x180], !P5 ;  /* 0x0640018002137fae */ /* 0x000fe2000e901d72 */
[----:B------:R-:W-:Y:S01]  /*e850*/  LOP3.LUT P5, RZ, R16, 0x40, RZ, 0xc0, !PT ;  /* 0x0000004010ff7812 */ /* 0x000fe200078ac0ff */
[----:B------:R-:W-:Y:S02]  /*e860*/  IMAD.MOV.U32 R13, RZ, RZ, R10 ;  /* 0x000000ffff0d7224 */ /* 0x000fe400078e000a */
[----:B------:R-:W-:Y:S04]  /*e870*/  LDGSTS.E.BYPASS.LTC128B.128 [R19+0x8400], desc[UR50][R2.64+0x200], !P4 ;  /* 0x0840020002137fae */ /* 0x000fe8000e101d72 */
[----:B------:R-:W-:Y:S04]  /*e880*/  LDGSTS.E.BYPASS.LTC128B.128 [R19+0xa400], desc[UR50][R2.64+0x280], !P3 ;  /* 0x0a40028002137fae */ /* 0x000fe8000d901d72 */
[----:B------:R-:W-:Y:S04]  /*e890*/  LDGSTS.E.BYPASS.LTC128B.128 [R19+0xc400], desc[UR50][R2.64+0x300], P0 ;  /* 0x0c40030002137fae */ /* 0x000fe80008101d72 */
[----:B------:R0:W-:Y:S02]  /*e8a0*/  LDGSTS.E.BYPASS.LTC128B.128 [R19+0xe400], desc[UR50][R2.64+0x380], P1 ;  /* 0x0e40038002137fae */ /* 0x0001e40008901d72 */
[----:B0-----:R-:W-:-:S07]  /*e8b0*/  IMAD.MOV.U32 R3, RZ, RZ, R14 ;  /* 0x000000ffff037224 */ /* 0x001fce00078e000e */
[----:B------:R-:W-:Y:S05]  /*e8c0*/  WARPSYNC.COLLECTIVE R15, `(.L_x_3377) ;  /* 0x000000000f087348 */ /* 0x000fea0003c00000 */
[----:B------:R0:W1:Y:S02]  /*e8d0*/  SHFL.IDX P6, R14, R13, R12, R11 ;  /* 0x0000000c0d0e7389 */ /* 0x00006400000c000b */
[----:B01----:R-:W-:Y:S01]  /*e8e0*/  ENDCOLLECTIVE ;  /* 0x000000000000791b */ /* 0x003fe20003800000 */
.L_x_3377:
[----:B------:R-:W-:Y:S02]  /*e8f0*/  IMAD.MOV.U32 R13, RZ, RZ, R20 ;  /* 0x000000ffff0d7224 */ /* 0x000fe400078e0014 */
[----:B------:R-:W-:Y:S01]  /*e900*/  IMAD.MOV.U32 R12, RZ, RZ, 0x2 ;  /* 0x00000002ff0c7424 */ /* 0x000fe200078e00ff */
[----:B------:R-:W-:Y:S02]  /*e910*/  IADD3 R2, P2, R14, R0, RZ ;  /* 0x000000000e027210 */ /* 0x000fe40007f5e0ff */
[C---:B------:R-:W-:Y:S02]  /*e920*/  LOP3.LUT P6, RZ, R16.reuse, 0x10, RZ, 0xc0, !PT ;  /* 0x0000001010ff7812 */ /* 0x040fe400078cc0ff */
[----:B------:R-:W-:Y:S02]  /*e930*/  IADD3.X R3, RZ, R3, RZ, P2, !PT ;  /* 0x00000003ff037210 */ /* 0x000fe400017fe4ff */
[----:B------:R-:W-:-:S03]  /*e940*/  LOP3.LUT P2, RZ, R16, 0x20, RZ, 0xc0, !PT ;  /* 0x0000002010ff7812 */ /* 0x000fc6000784c0ff */
[----:B------:R-:W-:Y:S01]  /*e950*/  @!PT LDS RZ, [RZ] ;  /* 0x00000000fffff984 */ /* 0x000fe20000000800 */
[----:B------:R-:W-:Y:S01]  /*e960*/  @!PT LDS RZ, [RZ] ;  /* 0x00000000fffff984 */ /* 0x000fe20000000800 */
[----:B------:R-:W-:Y:S01]  /*e970*/  @!PT LDS RZ, [RZ] ;  /* 0x00000000fffff984 */ /* 0x000fe20000000800 */
[----:B------:R0:W-:Y:S01]  /*e980*/  LDGSTS.E.BYPASS.LTC128B.128 [R19+0xc00], desc[UR50][R2.64], !P5 ;  /* 0x00c0000002137fae */ /* 0x0001e2000e901d72 */
[----:B------:R-:W-:-:S04]  /*e990*/  ISETP.NE.AND P5, PT, R4, RZ, PT ;  /* 0x000000ff0400720c */ /* 0x000fc80003fa5270 */
[----:B------:R-:W-:-:S05]  /*e9a0*/  P2R R4, PR, RZ, 0x20 ;  /* 0x00000020ff047803 */ /* 0x000fca0000000000 */
[----:B------:R0:W-:Y:S04]  /*e9b0*/  LDGSTS.E.BYPASS.LTC128B.128 [R19+0x2c00], desc[UR50][R2.64+0x80], !P2 ;  /* 0x02c0008002137fae */ /* 0x0001e8000d101d72 */
[----:B------:R0:W-:Y:S02]  /*e9c0*/  LDGSTS.E.BYPASS.LTC128B.128 [R19+0x4c00], desc[UR50][R2.64+0x100], !P6 ;  /* 0x04c0010002137fae */ /* 0x0001e4000f101d72 */
[----:B0-----:R-:W-:Y:S05]  /*e9d0*/  WARPSYNC.COLLECTIVE R15, `(.L_x_3378) ;  /* 0x000000000f087348 */ /* 0x001fea0003c00000 */
[----:B------:R1:W2:Y:S02]  /*e9e0*/  SHFL.IDX P6, R14, R13, R12, R11 ;  /* 0x0000000c0d0e7389 */ /* 0x0002a400000c000b */
[----:B012---:R-:W-:Y:S01]  /*e9f0*/  ENDCOLLECTIVE ;  /* 0x000000000000791b */ /* 0x007fe20003800000 */
.L_x_3378:
[----:B------:R-:W-:Y:S01]  /*ea00*/  @!PT LDS RZ, [RZ] ;  /* 0x00000000fffff984 */ /* 0x000fe20000000800 */
[----:B------:R-:W-:Y:S01]  /*ea10*/  @!PT LDS RZ, [RZ] ;  /* 0x00000000fffff984 */ /* 0x000fe20000000800 */
[----:B------:R-:W-:Y:S01]  /*ea20*/  @!PT LDS RZ, [RZ] ;  /* 0x00000000fffff984 */ /* 0x000fe20000000800 */
[----:B------:R-:W-:Y:S01]  /*ea30*/  LDGSTS.E.BYPASS.LTC128B.128 [R19+0x6c00], desc[UR50][R2.64+0x180], !P5 ;  /* 0x06c0018002137fae */ /* 0x000fe2000e901d72 */
[----:B------:R-:W-:-:S03]  /*ea40*/  LOP3.LUT P5, RZ, R16, 0x40, RZ, 0xc0, !PT ;  /* 0x0000004010ff7812 */ /* 0x000fc600078ac0ff */
[----:B------:R-:W-:Y:S04]  /*ea50*/  LDGSTS.E.BYPASS.LTC128B.128 [R19+0x8c00], desc[UR50][R2.64+0x200], !P4 ;  /* 0x08c0020002137fae */ /* 0x000fe8000e101d72 */
[----:B------:R-:W-:Y:S01]  /*ea60*/  LDGSTS.E.BYPASS.LTC128B.128 [R19+0xac00], desc[UR50][R2.64+0x280], !P3 ;  /* 0x0ac0028002137fae */ /* 0x000fe2000d901d72 */
[----:B------:R-:W-:-:S03]  /*ea70*/  MOV R13, R10 ;  /* 0x0000000a000d7202 */ /* 0x000fc60000000f00 */
[----:B------:R-:W-:Y:S04]  /*ea80*/  LDGSTS.E.BYPASS.LTC128B.128 [R19+0xcc00], desc[UR50][R2.64+0x300], P0 ;  /* 0x0cc0030002137fae */ /* 0x000fe80008101d72 */
[----:B------:R0:W-:Y:S02]  /*ea90*/  LDGSTS.E.BYPASS.LTC128B.128 [R19+0xec00], desc[UR50][R2.64+0x380], P1 ;  /* 0x0ec0038002137fae */ /* 0x0001e40008901d72 */
[----:B0-----:R-:W-:-:S07]  /*eaa0*/  IMAD.MOV.U32 R3, RZ, RZ, R14 ;  /* 0x000000ffff037224 */ /* 0x001fce00078e000e */
[----:B------:R-:W-:Y:S05]  /*eab0*/  WARPSYNC.COLLECTIVE R15, `(.L_x_3379) ;  /* 0x000000000f087348 */ /* 0x000fea0003c00000 */
[----:B------:R0:W1:Y:S02]  /*eac0*/  SHFL.IDX P6, R14, R13, R12, R11 ;  /* 0x0000000c0d0e7389 */ /* 0x00006400000c000b */
[----:B01----:R-:W-:Y:S01]  /*ead0*/  ENDCOLLECTIVE ;  /* 0x000000000000791b */ /* 0x003fe20003800000 */
.L_x_3379:
[----:B------:R-:W-:Y:S02]  /*eae0*/  IMAD.MOV.U32 R13, RZ, RZ, R20 ;  /* 0x000000ffff0d7224 */ /* 0x000fe400078e0014 */
[----:B------:R-:W-:Y:S01]  /*eaf0*/  IMAD.MOV.U32 R12, RZ, RZ, 0x3 ;  /* 0x00000003ff0c7424 */ /* 0x000fe200078e00ff */
[----:B------:R-:W-:Y:S02]  /*eb00*/  IADD3 R2, P2, R14, R0, RZ ;  /* 0x000000000e027210 */ /* 0x000fe40007f5e0ff */
[----:B------:R-:W-:-:S03]  /*eb10*/  LOP3.LUT P6, RZ, R16, 0x10, RZ, 0xc0, !PT ;  /* 0x0000001010ff7812 */ /* 0x000fc600078cc0ff */
        /* <DEDUP_REMOVED lines=12> */
.L_x_3380:
[----:B------:R-:W-:Y:S01]  /*ebe0*/  @!PT LDS RZ, [RZ] ;  /* 0x00000000fffff984 */ /* 0x000fe20000000800 */
[----:B------:R-:W-:Y:S01]  /*ebf0*/  @!PT LDS RZ, [RZ] ;  /* 0x00000000fffff984 */ /* 0x000fe20000000800 */
[----:B------:R-:W-:Y:S01]  /*ec00*/  @!PT LDS RZ, [RZ] ;  /* 0x00000000fffff984 */ /* 0x000fe20000000800 */
[----:B------:R0:W-:Y:S04]  /*ec10*/  LDGSTS.E.BYPASS.LTC128B.128 [R19+0x7400], desc[UR50][R2.64+0x180], !P5 ;  /* 0x0740018002137fae */ /* 0x0001e8000e901d72 */
[----:B------:R0:W-:Y:S04]  /*ec20*/  LDGSTS.E.BYPASS.LTC128B.128 [R19+0x9400], desc[UR50][R2.64+0x200], !P4 ;  /* 0x0940020002137fae */ /* 0x0001e8000e101d72 */
[----:B------:R0:W-:Y:S01]  /*ec30*/  LDGSTS.E.BYPASS.LTC128B.128 [R19+0xb400], desc[UR50][R2.64+0x280], !P3 ;  /* 0x0b40028002137fae */ /* 0x0001e2000d901d72 */
[----:B------:R-:W-:-:S03]  /*ec40*/  IMAD.MOV.U32 R13, RZ, RZ, R10 ;  /* 0x000000ffff0d7224 */ /* 0x000fc600078e000a */
[----:B------:R0:W-:Y:S04]  /*ec50*/  LDGSTS.E.BYPASS.LTC128B.128 [R19+0xd400], desc[UR50][R2.64+0x300], P0 ;  /* 0x0d40030002137fae */ /* 0x0001e80008101d72 */
[----:B------:R0:W-:Y:S01]  /*ec60*/  LDGSTS.E.BYPASS.LTC128B.128 [R19+0xf400], desc[UR50][R2.64+0x380], P1 ;  /* 0x0f40038002137fae */ /* 0x0001e20008901d72 */
[----:B------:R-:W-:-:S07]  /*ec70*/  MOV R20, R14 ;  /* 0x0000000e00147202 */ /* 0x000fce0000000f00 */
[----:B0-----:R-:W-:Y:S05]  /*ec80*/  WARPSYNC.COLLECTIVE R15, `(.L_x_3381) ;  /* 0x000000000f087348 */ /* 0x001fea0003c00000 */
[----:B------:R1:W2:Y:S02]  /*ec90*/  SHFL.IDX P6, R14, R13, R12, R11 ;  /* 0x0000000c0d0e7389 */ /* 0x0002a400000c000b */
[----:B012---:R-:W-:Y:S01]  /*eca0*/  ENDCOLLECTIVE ;  /* 0x000000000000791b */ /* 0x007fe20003800000 */
.L_x_3381:
[----:B------:R-:W-:Y:S05]  /*ecb0*/  BRA `(.L_x_3382) ;  /* 0xffffffd400e87947 */ /* 0x000fea000383ffff */
.L_x_3312:
[----:B0-----:R0:W2:Y:S02]  /*ecc0*/  SYNCS.PHASECHK.TRANS64.TRYWAIT P0, [R4+URZ+0x28c20], R2 ;  /* 0x028c2002040075a7 */ /* 0x0010a4000800017f */
[----:B--2---:R-:W-:Y:S05]  /*ecd0*/  @!P0 NANOSLEEP.SYNCS 0x989680 ;  /* 0x009896800000895d */ /* 0x004fea0003900000 */
[----:B------:R-:W2:Y:S02]  /*ece0*/  @!P0 SYNCS.PHASECHK.TRANS64 P0, [R4+URZ+0x28c20], R2 ;  /* 0x028c2002040085a7 */ /* 0x000ea4000800007f */
[----:B--2---:R-:W-:Y:S05]  /*ecf0*/  @!P0 BRA `(.L_x_3312) ;  /* 0xfffffffc00f08947 */ /* 0x004fea000383ffff */
[----:B------:R-:W-:Y:S05]  /*ed00*/  BRA `(.L_x_3383) ;  /* 0xffffffd800c07947 */ /* 0x000fea000383ffff */
.L_x_3313:
        /* <DEDUP_REMOVED lines=8> */
[----:B01----:R-:W-:Y:S05]  /*ed90*/  WARPSYNC.COLLECTIVE R15, `(.L_x_3385) ;  /* 0x000000000f087348 */ /* 0x003fea0003c00000 */
[----:B------:R2:W3:Y:S02]  /*eda0*/  SHFL.IDX P6, R14, R13, R12, R11 ;  /* 0x0000000c0d0e7389 */ /* 0x0004e400000c000b */
[----:B0123--:R-:W-:Y:S01]  /*edb0*/  ENDCOLLECTIVE ;  /* 0x000000000000791b */ /* 0x00ffe20003800000 */
.L_x_3385:
[----:B------:R-:W-:Y:S05]  /*edc0*/  BSYNC B0 ;  /* 0x0000000000007941 */ /* 0x000fea0003800000 */
.L_x_3384:
[----:B------:R-:W-:Y:S05]  /*edd0*/  BRA `(.L_x_3386) ;  /* 0xffffffd800a87947 */ /* 0x000fea000383ffff */
.L_x_3316:
[----:B------:R-:W-:Y:S01]  /*ede0*/  BSSY B1, `(.L_x_3387) ;  /* 0x0000006000017945 */ /* 0x000fe20003800000 */
[----:B------:R-:W-:-:S07]  /*edf0*/  IMAD.MOV.U32 R15, RZ, RZ, -0x1 ;  /* 0xffffffffff0f7424 */ /* 0x000fce00078e00ff */
[----:B012---:R-:W-:Y:S05]  /*ee00*/  WARPSYNC.COLLECTIVE R15, `(.L_x_3388) ;  /* 0x000000000f0c7348 */ /* 0x007fea0003c00000 */
[----:B------:R-:W-:Y:S02]  /*ee10*/  ELECT P6, UR62, PT ;  /* 0x00000000003e782f */ /* 0x000fe400038c0000 */
[----:B------:R-:W-:Y:S01]  /*ee20*/  MOV R14, UR62 ;  /* 0x0000003e000e7c02 */ /* 0x000fe20008000f00 */
[----:B012---:R-:W-:Y:S10]  /*ee30*/  ENDCOLLECTIVE ;  /* 0x000000000000791b */ /* 0x007ff40003800000 */
.L_x_3388:
[----:B------:R-:W-:Y:S05]  /*ee40*/  BSYNC B1 ;  /* 0x0000000000017941 */ /* 0x000fea0003800000 */
.L_x_3387:
[----:B------:R-:W-:Y:S05]  /*ee50*/  BRA `(.L_x_3389) ;  /* 0xffffffd800a07947 */ /* 0x000fea000383ffff */
.L_x_3318:
[----:B--2---:R2:W3:Y:S02]  /*ee60*/  SYNCS.PHASECHK.TRANS64.TRYWAIT P1, [R5+URZ+0x28c40], R0 ;  /* 0x028c4000050075a7 */ /* 0x0044e4000802017f */
[----:B---3--:R-:W-:Y:S05]  /*ee70*/  @!P1 NANOSLEEP.SYNCS 0x989680 ;  /* 0x009896800000995d */ /* 0x008fea0003900000 */
[----:B------:R-:W3:Y:S02]  /*ee80*/  @!P1 SYNCS.PHASECHK.TRANS64 P1, [R5+URZ+0x28c40], R0 ;  /* 0x028c4000050095a7 */ /* 0x000ee4000802007f */
[----:B---3--:R-:W-:Y:S05]  /*ee90*/  @!P1 BRA `(.L_x_3318) ;  /* 0xfffffffc00f09947 */ /* 0x008fea000383ffff */
[----:B------:R-:W-:Y:S05]  /*eea0*/  BRA `(.L_x_3390) ;  /* 0xffffffd800c07947 */ /* 0x000fea000383ffff */
.L_x_3320:
[----:B0-----:R0:W3:Y:S02]  /*eeb0*/  SYNCS.PHASECHK.TRANS64.TRYWAIT P1, [R17+URZ+0x28c40], R2 ;  /* 0x028c4002110075a7 */ /* 0x0010e4000802017f */
[----:B---3--:R-:W-:Y:S05]  /*eec0*/  @!P1 NANOSLEEP.SYNCS 0x989680 ;  /* 0x009896800000995d */ /* 0x008fea0003900000 */
[----:B------:R-:W3:Y:S02]  /*eed0*/  @!P1 SYNCS.PHASECHK.TRANS64 P1, [R17+URZ+0x28c40], R2 ;  /* 0x028c4002110095a7 */ /* 0x000ee4000802007f */
[----:B---3--:R-:W-:Y:S05]  /*eee0*/  @!P1 BRA `(.L_x_3320) ;  /* 0xfffffffc00f09947 */ /* 0x008fea000383ffff */
[----:B------:R-:W-:Y:S05]  /*eef0*/  BRA `(.L_x_3391) ;  /* 0xffffffd800cc7947 */ /* 0x000fea000383ffff */
.L_x_3322:
[----:B---3--:R3:W4:Y:S02]  /*ef00*/  SYNCS.PHASECHK.TRANS64.TRYWAIT P1, [R5+URZ+0x28c60], R0 ;  /* 0x028c6000050075a7 */ /* 0x008724000802017f */
[----:B----4-:R-:W-:Y:S05]  /*ef10*/  @!P1 NANOSLEEP.SYNCS 0x989680 ;  /* 0x009896800000995d */ /* 0x010fea0003900000 */
[----:B------:R-:W4:Y:S02]  /*ef20*/  @!P1 SYNCS.PHASECHK.TRANS64 P1, [R5+URZ+0x28c60], R0 ;  /* 0x028c6000050095a7 */ /* 0x000f24000802007f */
[----:B----4-:R-:W-:Y:S05]  /*ef30*/  @!P1 BRA `(.L_x_3322) ;  /* 0xfffffffc00f09947 */ /* 0x010fea000383ffff */
[----:B------:R-:W-:Y:S05]  /*ef40*/  BRA `(.L_x_3392) ;  /* 0xffffffd800c87947 */ /* 0x000fea000383ffff */
.L_x_3393:
        /* <DEDUP_REMOVED lines=11> */
.L_x_15641:


//--------------------- .text._ZN7cutlass13device_kernelIN5flash11enable_sm90INS1_16FlashAttnFwdSm90INS1_25CollectiveMainloopFwdSm90ILi2EN4cute5tupleIJNS5_1CILi1EEES8_S8_EEENS6_IJNS7_ILi64EEESA_SA_EEELi512ENS_6half_tEfNS_4arch4Sm90ELb0ELb0ELb1ELb0ELb1ELb0ELb1ELb0ELb0ELb1ELb0ELb0EEENS1_21CollectiveEpilogueFwdINS6_IJSA_NS7_ILi512EEESA_EEES9_SC_SE_Li256ELb0ELb1ELb0ELb0EEENS1_29StaticPersistentTileSchedulerILb0EEEEEEEEEvNT_6ParamsE --------------------------
	.section	.text._ZN7cutlass13device_kernelIN5flash11enable_sm90INS1_16FlashAttnFwdSm90INS1_25CollectiveMainloopFwdSm90ILi2EN4cute5tupleIJNS5_1CILi1EEES8_S8_EEENS6_IJNS7_ILi64EEESA_SA_EEELi512ENS_6half_tEfNS_4arch4Sm90ELb0ELb0ELb1ELb0ELb1ELb0ELb1ELb0ELb0ELb1ELb0ELb0EEENS1_21CollectiveEpilogueFwdINS6_IJSA_NS7_ILi512EEESA_EEES9_SC_SE_Li256ELb0ELb1ELb0ELb0EEENS1_29StaticPersistentTileSchedulerILb0EEEEEEEEEvNT_6ParamsE,"ax",@progbits
	.align	128
.text._ZN7cutlass13device_kernelIN5flash11enable_sm90INS1_16FlashAttnFwdSm90INS1_25CollectiveMainloopFwdSm90ILi2EN4cute5tupleIJNS5_1CILi1EEES8_S8_EEENS6_IJNS7_ILi64EEESA_SA_EEELi512ENS_6half_tEfNS_4arch4Sm90ELb0ELb0ELb1ELb0ELb1ELb0ELb1ELb0ELb0ELb1ELb0ELb0EEENS1_21CollectiveEpilogueFwdINS6_IJSA_NS7_ILi512EEESA_EEES9_SC_SE_Li256ELb0ELb1ELb0ELb0EEENS1_29StaticPersistentTileSchedulerILb0EEEEEEEEEvNT_6ParamsE:
        .type           _ZN7cutlass13device_kernelIN5flash11enable_sm90INS1_16FlashAttnFwdSm90INS1_25CollectiveMainloopFwdSm90ILi2EN4cute5tupleIJNS5_1CILi1EEES8_S8_EEENS6_IJNS7_ILi64EEESA_SA_EEELi512ENS_6half_tEfNS_4arch4Sm90ELb0ELb0ELb1ELb0ELb1ELb0ELb1ELb0ELb0ELb1ELb0ELb0EEENS1_21CollectiveEpilogueFwdINS6_IJSA_NS7_ILi512EEESA_EEES9_SC_SE_Li256ELb0ELb1ELb0ELb0EEENS1_29StaticPersistentTileSchedulerILb0EEEEEEEEEvNT_6ParamsE,@function
        .size           _ZN7cutlass13device_kernelIN5flash11enable_sm90INS1_16FlashAttnFwdSm90INS1_25CollectiveMainloopFwdSm90ILi2EN4cute5tupleIJNS5_1CILi1EEES8_S8_EEENS6_IJNS7_ILi64EEESA_SA_EEELi512ENS_6half_tEfNS_4arch4Sm90ELb0ELb0ELb1ELb0ELb1ELb0ELb1ELb0ELb0ELb1ELb0ELb0EEENS1_21CollectiveEpilogueFwdINS6_IJSA_NS7_ILi512EEESA_EEES9_SC_SE_Li256ELb0ELb1ELb0ELb0EEENS1_29StaticPersistentTileSchedulerILb0EEEEEEEEEvNT_6ParamsE,(.L_x_15642 - _ZN7cutlass13device_kernelIN5flash11enable_sm90INS1_16FlashAttnFwdSm90INS1_25CollectiveMainloopFwdSm90ILi2EN4cute5tupleIJNS5_1CILi1EEES8_S8_EEENS6_IJNS7_ILi64EEESA_SA_EEELi512ENS_6half_tEfNS_4arch4Sm90ELb0ELb0ELb1ELb0ELb1ELb0ELb1ELb0ELb0ELb1ELb0ELb0EEENS1_21CollectiveEpilogueFwdINS6_IJSA_NS7_ILi512EEESA_EEES9_SC_SE_Li256ELb0ELb1ELb0ELb0EEENS1_29StaticPersistentTileSchedulerILb0EEEEEEEEEvNT_6ParamsE)
        .other          _ZN7cutlass13device_kernelIN5flash11enable_sm90INS1_16FlashAttnFwdSm90INS1_25CollectiveMainloopFwdSm90ILi2EN4cute5tupleIJNS5_1CILi1EEES8_S8_EEENS6_IJNS7_ILi64EEESA_SA_EEELi512ENS_6half_tEfNS_4arch4Sm90ELb0ELb0ELb1ELb0ELb1ELb0ELb1ELb0ELb0ELb1ELb0ELb0EEENS1_21CollectiveEpilogueFwdINS6_IJSA_NS7_ILi512EEESA_EEES9_SC_SE_Li256ELb0ELb1ELb0ELb0EEENS1_29StaticPersistentTileSchedulerILb0EEEEEEEEEvNT_6ParamsE,@"STO_CUDA_ENTRY STV_DEFAULT"
_ZN7cutlass13device_kernelIN5flash11enable_sm90INS1_16FlashAttnFwdSm90INS1_25CollectiveMainloopFwdSm90ILi2EN4cute5tupleIJNS5_1CILi1EEES8_S8_EEENS6_IJNS7_ILi64EEESA_SA_EEELi512ENS_6half_tEfNS_4arch4Sm90ELb0ELb0ELb1ELb0ELb1ELb0ELb1ELb0ELb0ELb1ELb0ELb0EEENS1_21CollectiveEpilogueFwdINS6_IJSA_NS7_ILi512EEESA_EEES9_SC_SE_Li256ELb0ELb1ELb0ELb0EEENS1_29StaticPersistentTileSchedulerILb0EEEEEEEEEvNT_6ParamsE:
[----:B------:R-:W0:Y:S02]  /*0000*/  LDC R1, c[0x0][0x28] ;  /* 0x00000a00ff017b82 */ /* 0x000e240000000800 */
[----:B0-----:R-:W-:Y:S01]  /*0010*/  VIADD R1, R1, 0xffffffd0 ;  /* 0xffffffd001017836 */ /* 0x001fe20000000000 */
[----:B------:R-:W0:Y:S01]  /*0020*/  S2R R5, SR_TID.X ;  /* 0x0000000000057919 */ /* 0x000e220000002100 */
[----:B------:R-:W-:Y:S01]  /*0030*/  ELECT P0, URZ, PT ;  /* 0x00000000003f782f */ /* 0x000fe20003800000 */
[----:B------:R-:W-:Y:S01]  /*0040*/  UMOV UR4, 0x80 ;  /* 0x0000008000047882 */ /* 0x000fe20000000000 */
[----:B------:R-:W-:Y:S01]  /*0050*/  UMOV UR7, 0x100 ;  /* 0x0000010000077882 */ /* 0x000fe20000000000 */
[--C-:B0-----:R-:W-:Y:S02]  /*0060*/  SHF.R.U32.HI R0, RZ, 0x5, R5.reuse ;  /* 0x00000005ff007819 */ /* 0x101fe40000011605 */
[----:B------:R-:W-:-:S03]  /*0070*/  SHF.R.U32.HI R3, RZ, 0x7, R5 ;  /* 0x00000007ff037819 */ /* 0x000fc60000011605 */
[----:B------:R-:W0:Y:S04]  /*0080*/  SHFL.IDX PT, R2, R0, RZ, 0x1f ;  /* 0x00001fff00027589 */ /* 0x000e2800000e0000 */
[----:B------:R-:W1:Y:S01]  /*0090*/  SHFL.IDX PT, R3, R3, RZ, 0x1f ;  /* 0x00001fff03037589 */ /* 0x000e6200000e0000 */
[C---:B0-----:R-:W-:Y:S02]  /*00a0*/  ISETP.NE.OR P0, PT, R2.reuse, RZ, !P0 ;  /* 0x000000ff0200720c */ /* 0x041fe40004705670 */
[----:B------:R-:W-:Y:S01]  /*00b0*/  ISETP.NE.AND P1, PT, R2, RZ, PT ;  /* 0x000000ff0200720c */ /* 0x000fe20003f25270 */
[----:B-1----:R0:W-:Y:S10]  /*00c0*/  STL [R1], R3 ;  /* 0x0000000301007387 */ /* 0x0021f40000100800 */
[----:B------:R-:W-:Y:S01]  /*00d0*/  VOTEU.ALL UP0, P0 ;  /* 0x00000000003f7886 */ /* 0x000fe20000000000 */
[----:B------:R-:W-:Y:S01]  /*00e0*/  VOTEU.ALL UP1, P0 ;  /* 0x00000000003f7886 */ /* 0x000fe20000020000 */
[----:B------:R-:W-:-:S03]  /*00f0*/  VOTEU.ALL UP2, P0 ;  /* 0x00000000003f7886 */ /* 0x000fc60000040000 */
        /* <DEDUP_REMOVED lines=10> */
[----:B------:R0:W1:Y:S01]  /*01a0*/  @!UP0 SYNCS.EXCH.64 URZ, [UR8+0x38800], UR4 ;  /* 0x03880004083f85b2 */ /* 0x0000620008000100 */
[----:B------:R0:W2:Y:S05]  /*01b0*/  @!UP1 SYNCS.EXCH.64 URZ, [UR8+0x38810], UR4 ;  /* 0x03881004083f95b2 */ /* 0x0000aa0008000100 */
[----:B------:R0:W3:Y:S02]  /*01c0*/  @!UP2 SYNCS.EXCH.64 URZ, [UR8+0x38820], UR6 ;  /* 0x03882006083fa5b2 */ /* 0x0000e40008000100 */
[----:B0-----:R-:W-:Y:S05]  /*01d0*/  @P1 BRA `(.L_x_3394) ;  /* 0x0000000000381947 */ /* 0x001fea0003800000 */
        /* <DEDUP_REMOVED lines=9> */
[----:B0-----:R0:W4:Y:S01]  /*0270*/  SYNCS.EXCH.64 URZ, [UR6+0x38830], UR4 ;  /* 0x03883004063f75b2 */ /* 0x0011220008000100 */
[----:B------:R0:W0:Y:S01]  /*0280*/  SYNCS.EXCH.64 URZ, [UR6+0x38840], UR4 ;  /* 0x03884004063f75b2 */ /* 0x0000220008000100 */
[----:B------:R0:W0:Y:S01]  /*0290*/  SYNCS.EXCH.64 URZ, [UR6+0x38838], UR4 ;  /* 0x03883804063f75b2 */ /* 0x0000220008000100 */
[----:B------:R0:W0:Y:S01]  /*02a0*/  SYNCS.EXCH.64 URZ, [UR6+0x38848], UR4 ;  /* 0x03884804063f75b2 */ /* 0x0000220008000100 */
[----:B------:R-:W-:Y:S01]  /*02b0*/  NOP ;  /* 0x0000000000007918 */ /* 0x000fe20000000000 */
.L_x_3394:
        /* <DEDUP_REMOVED lines=22> */
.L_x_3395:
        /* <DEDUP_REMOVED lines=18> */
.L_x_3396:
        /* <DEDUP_REMOVED lines=22> */
.L_x_3397:
        /* <DEDUP_REMOVED lines=22> */
.L_x_3398:
[----:B------:R-:W-:Y:S01]  /*0800*/  ISETP.NE.AND P0, PT, R3, RZ, PT ;  /* 0x000000ff0300720c */ /* 0x000fe20003f05270 */
[----:B------:R-:W-:Y:S01]  /*0810*/  IMAD.MOV.U32 R37, RZ, RZ, 0x1 ;  /* 0x00000001ff257424 */ /* 0x000fe200078e00ff */
[----:B------:R-:W-:Y:S01]  /*0820*/  NOP ;  /* 0x0000000000007918 */ /* 0x000fe20000000000 */
[----:B------:R-:W-:-:S03]  /*0830*/  ULDC.64 UR42, c[0x0][0x208] ;  /* 0x00008200002a7ab9 */ /* 0x000fc60000000a00 */
[----:B------:R-:W-:Y:S01]  /*0840*/  SEL R37, R37, 0x2, !P0 ;  /* 0x0000000225257807 */ /* 0x000fe20004000000 */
[----:B01234-:R-:W-:Y:S06]  /*0850*/  BAR.SYNC.DEFER_BLOCKING 0x0 ;  /* 0x0000000000007b1d */ /* 0x01ffec0000010000 */
[----:B------:R-:W-:Y:S05]  /*0860*/  @!P0 BRA `(.L_x_3399) ;  /* 0x000000a000d48947 */ /* 0x000fea0003800000 */
.L_x_3400:
        /* <DEDUP_REMOVED lines=17> */
[----:B------:R-:W-:Y:S01]  /*0980*/  LOP3.LUT R17, R37, 0x1, RZ, 0xfc, !PT ;  /* 0x0000000125117812 */ /* 0x000fe200078efcff */
[----:B------:R-:W-:Y:S01]  /*0990*/  IMAD.MOV.U32 R207, RZ, RZ, RZ ;  /* 0x000000ffffcf7224 */ /* 0x000fe200078e00ff */
[----:B------:R-:W-:Y:S01]  /*09a0*/  SHF.R.S32.HI R0, RZ, 0x1f, R5 ;  /* 0x0000001fff007819 */ /* 0x000fe20000011405 */
[----:B------:R-:W-:-:S03]  /*09b0*/  UMOV UR36, URZ ;  /* 0x0000003f00247c82 */ /* 0x000fc60008000000 */
[CC--:B------:R-:W-:Y:S02]  /*09c0*/  LEA.HI R4, R0.reuse, R5.reuse, RZ, 0x5 ;  /* 0x0000000500047211 */ /* 0x0c0fe400078f28ff */
[CC--:B------:R-:W-:Y:S02]  /*09d0*/  LEA.HI R2, R0.reuse, R5.reuse, RZ, 0x4 ;  /* 0x0000000500027211 */ /* 0x0c0fe400078f20ff */
[--C-:B------:R-:W-:Y:S02]  /*09e0*/  SHF.R.S32.HI R11, RZ, 0x5, R4.reuse ;  /* 0x00000005ff0b7819 */ /* 0x100fe40000011404 */
[----:B------:R-:W-:Y:S02]  /*09f0*/  SHF.R.S32.HI R6, RZ, 0x1f, R4 ;  /* 0x0000001fff067819 */ /* 0x000fe40000011404 */
[----:B------:R-:W-:Y:S02]  /*0a00*/  LEA.HI R7, R0, R5, RZ, 0x2 ;  /* 0x0000000500077211 */ /* 0x000fe400078f10ff */
[----:B------:R-:W-:-:S02]  /*0a10*/  LOP3.LUT R4, R2, 0xfffffff0, RZ, 0xc0, !PT ;  /* 0xfffffff002047812 */ /* 0x000fc400078ec0ff */
[----:B------:R-:W-:Y:S02]  /*0a20*/  SHF.R.S32.HI R9, RZ, 0x4, R2 ;  /* 0x00000004ff097819 */ /* 0x000fe40000011402 */
[----:B------:R-:W-:Y:S01]  /*0a30*/  LOP3.LUT R8, R7, 0xfffffffc, RZ, 0xc0, !PT ;  /* 0xfffffffc07087812 */ /* 0x000fe200078ec0ff */
[C---:B------:R-:W-:Y:S01]  /*0a40*/  IMAD.IADD R7, R5.reuse, 0x1, -R4 ;  /* 0x0000000105077824 */ /* 0x040fe200078e0a04 */
[CC--:B------:R-:W-:Y:S01]  /*0a50*/  LEA.HI R3, R0.reuse, R5.reuse, RZ, 0x7 ;  /* 0x0000000500037211 */ /* 0x0c0fe200078f38ff */
[----:B0-----:R-:W-:Y:S01]  /*0a60*/  ULEA UR38, UR37, UR38, 0x18 ;  /* 0x0000002625267291 */ /* 0x001fe2000f8ec03f */
[----:B------:R-:W-:Y:S01]  /*0a70*/  LEA.HI R215, R0, R5, RZ, 0x3 ;  /* 0x0000000500d77211 */ /* 0x000fe200078f18ff */
[----:B------:R-:W-:Y:S01]  /*0a80*/  IMAD.IADD R10, R5, 0x1, -R8 ;  /* 0x00000001050a7824 */ /* 0x000fe200078e0a08 */
[----:B------:R-:W-:Y:S02]  /*0a90*/  LEA.HI R6, R6, R11, RZ, 0x2 ;  /* 0x0000000b06067211 */ /* 0x000fe400078f10ff */
[----:B------:R-:W-:-:S02]  /*0aa0*/  LEA.HI R4, R2, R9, RZ, 0x1 ;  /* 0x0000000902047211 */ /* 0x000fc400078f08ff */
[----:B------:R-:W-:Y:S02]  /*0ab0*/  LOP3.LUT R0, R3, 0xffffff80, RZ, 0xc0, !PT ;  /* 0xffffff8003007812 */ /* 0x000fe400078ec0ff */
[----:B------:R-:W-:Y:S02]  /*0ac0*/  LOP3.LUT R12, R215, 0xfffffff8, RZ, 0xc0, !PT ;  /* 0xfffffff8d70c7812 */ /* 0x000fe400078ec0ff */
[----:B------:R-:W-:Y:S01]  /*0ad0*/  SHF.R.S32.HI R214, RZ, 0x7, R3 ;  /* 0x00000007ffd67819 */ /* 0x000fe20000011403 */
[C---:B------:R-:W-:Y:S01]  /*0ae0*/  IMAD.IADD R0, R5.reuse, 0x1, -R0 ;  /* 0x0000000105007824 */ /* 0x040fe200078e0a00 */
[----:B------:R-:W-:Y:S01]  /*0af0*/  LOP3.LUT R6, R6, 0x3ffffc, RZ, 0xc0, !PT ;  /* 0x003ffffc06067812 */ /* 0x000fe200078ec0ff */
[----:B------:R-:W-:Y:S01]  /*0b00*/  IMAD.IADD R213, R5, 0x1, -R12 ;  /* 0x0000000105d57824 */ /* 0x000fe200078e0a0c */
[----:B------:R-:W-:Y:S01]  /*0b10*/  LOP3.LUT R4, R4, 0x1ffffffe, RZ, 0xc0, !PT ;  /* 0x1ffffffe04047812 */ /* 0x000fe200078ec0ff */
[--C-:B------:R-:W-:Y:S01]  /*0b20*/  IMAD R5, R214, 0x100, R7.reuse ;  /* 0x00000100d6057824 */ /* 0x100fe200078e0207 */
[----:B------:R-:W-:Y:S01]  /*0b30*/  SHF.R.S32.HI R2, RZ, 0x1f, R7 ;  /* 0x0000001fff027819 */ /* 0x000fe20000011407 */
[----:B------:R-:W-:Y:S01]  /*0b40*/  IMAD.IADD R6, R11, 0x1, -R6 ;  /* 0x000000010b067824 */ /* 0x000fe200078e0a06 */
[----:B------:R-:W-:Y:S01]  /*0b50*/  LEA.HI R3, R3, R214, RZ, 0x1 ;  /* 0x000000d603037211 */ /* 0x000fe200078f08ff */
[----:B------:R-:W-:Y:S01]  /*0b60*/  IMAD.IADD R9, R9, 0x1, -R4 ;  /* 0x0000000109097824 */ /* 0x000fe200078e0a04 */
[----:B------:R-:W-:Y:S01]  /*0b70*/  LEA.HI R2, R2, R7, RZ, 0x3 ;  /* 0x0000000702027211 */ /* 0x000fe200078f18ff */
[----:B------:R-:W-:Y:S01]  /*0b80*/  IMAD R12, R6, 0x10, R5 ;  /* 0x00000010060c7824 */ /* 0x000fe200078e0205 */
[----:B------:R-:W-:Y:S01]  /*0b90*/  LEA.HI R4, R10, R10, RZ, 0x1 ;  /* 0x0000000a0a047211 */ /* 0x000fe200078f08ff */
[----:B------:R-:W-:Y:S01]  /*0ba0*/  IMAD.SHL.U32 R9, R9, 0x8, RZ ;  /* 0x0000000809097824 */ /* 0x000fe200078e00ff */
[----:B------:R-:W-:Y:S01]  /*0bb0*/  SHF.L.U32 R6, R2, 0x6, RZ ;  /* 0x0000000602067819 */ /* 0x000fe200000006ff */
[----:B------:R-:W-:Y:S01]  /*0bc0*/  IMAD.SHL.U32 R18, R213, 0x8, RZ ;  /* 0x00000008d5127824 */ /* 0x000fe200078e00ff */
[----:B------:R-:W-:Y:S01]  /*0bd0*/  LOP3.LUT R13, R4, 0x1ffffffe, RZ, 0xc0, !PT ;  /* 0x1ffffffe040d7812 */ /* 0x000fe200078ec0ff */
[----:B------:R-:W-:Y:S01]  /*0be0*/  IMAD.U32 R219, R12, 0x40, R9 ;  /* 0x000000400cdb7824 */ /* 0x000fe200078e0009 */
[----:B------:R-:W-:Y:S01]  /*0bf0*/  LOP3.LUT R4, R2, 0xfffffff8, RZ, 0xc0, !PT ;  /* 0xfffffff802047812 */ /* 0x000fe200078ec0ff */
[----:B------:R-:W-:Y:S01]  /*0c00*/  VIADD R192, R18, 0x40 ;  /* 0x0000004012c07836 */ /* 0x000fe20000000000 */
[----:B------:R-:W-:Y:S01]  /*0c10*/  LOP3.LUT R8, R6, 0x7ffffe00, RZ, 0xc0, !PT ;  /* 0x7ffffe0006087812 */ /* 0x000fe200078ec0ff */
[----:B------:R-:W-:Y:S01]  /*0c20*/  IMAD.IADD R15, R10, 0x1, -R13 ;  /* 0x000000010a0f7824 */ /* 0x000fe200078e0a0d */
[----:B------:R-:W-:Y:S01]  /*0c30*/  SHF.R.S32.HI R5, RZ, 0x1f, R0 ;  /* 0x0000001fff057819 */ /* 0x000fe20000011400 */
[----:B------:R-:W-:Y:S01]  /*0c40*/  IMAD.IADD R6, R7, 0x1, -R4 ;  /* 0x0000000107067824 */ /* 0x000fe200078e0a04 */
[----:B------:R-:W-:Y:S01]  /*0c50*/  LOP3.LUT R3, R3, 0xfffffe, RZ, 0xc0, !PT ;  /* 0x00fffffe03037812 */ /* 0x000fe200078ec0ff */
[----:B------:R-:W-:Y:S01]  /*0c60*/  IMAD R11, R11, 0x400, R8 ;  /* 0x000004000b0b7824 */ /* 0x000fe200078e0208 */
[----:B------:R-:W-:Y:S01]  /*0c70*/  LEA.HI R2, R5, R0, RZ, 0x2 ;  /* 0x0000000005027211 */ /* 0x000fe200078f10ff */
[C---:B------:R-:W-:Y:S01]  /*0c80*/  IMAD.SHL.U32 R8, R6.reuse, 0x40, RZ ;  /* 0x0000004006087824 */ /* 0x040fe200078e00ff */
[----:B------:R-:W-:Y:S01]  /*0c90*/  R2P PR, R6, 0x6 ;  /* 0x0000000606007804 */ /* 0x000fe20000000000 */
[C---:B------:R-:W-:Y:S01]  /*0ca0*/  VIADD R191, R18.reuse, 0x80 ;  /* 0x0000008012bf7836 */ /* 0x040fe20000000000 */
[--C-:B------:R-:W-:Y:S01]  /*0cb0*/  SHF.R.S32.HI R4, RZ, 0x2, R2.reuse ;  /* 0x00000002ff047819 */ /* 0x100fe20000011402 */
[----:B------:R-:W-:Y:S01]  /*0cc0*/  VIADD R190, R18, 0xc0 ;  /* 0x000000c012be7836 */ /* 0x000fe20000000000 */
[----:B------:R-:W-:Y:S01]  /*0cd0*/  LOP3.LUT R8, R8, 0x1c0, RZ, 0xc0, !PT ;  /* 0x000001c008087812 */ /* 0x000fe200078ec0ff */
[C---:B------:R-:W-:Y:S01]  /*0ce0*/  VIADD R189, R18.reuse, 0x100 ;  /* 0x0000010012bd7836 */ /* 0x040fe20000000000 */
[----:B------:R-:W-:Y:S01]  /*0cf0*/  SHF.R.S32.HI R7, RZ, 0x1f, R2 ;  /* 0x0000001fff077819 */ /* 0x000fe20000011402 */
[----:B------:R-:W-:Y:S01]  /*0d00*/  VIADD R188, R18, 0x140 ;  /* 0x0000014012bc7836 */ /* 0x000fe20000000000 */
[----:B------:R-:W-:Y:S01]  /*0d10*/  LOP3.LUT R9, R8, 0x8, R9, 0xf8, !PT ;  /* 0x0000000808097812 */ /* 0x000fe200078ef809 */
[C---:B------:R-:W-:Y:S01]  /*0d20*/  VIADD R217, R18.reuse, 0x180 ;  /* 0x0000018012d97836 */ /* 0x040fe20000000000 */
[----:B------:R-:W-:Y:S01]  /*0d30*/  SHF.R.U32.HI R8, RZ, 0x3, R8 ;  /* 0x00000003ff087819 */ /* 0x000fe20000011608 */
[----:B------:R-:W-:Y:S01]  /*0d40*/  VIADD R216, R18, 0x1c0 ;  /* 0x000001c012d87836 */ /* 0x000fe20000000000 */
[----:B------:R-:W-:Y:S01]  /*0d50*/  LEA.HI R7, R7, R4, RZ, 0x3 ;  /* 0x0000000407077211 */ /* 0x000fe200078f18ff */
[----:B------:R-:W-:Y:S01]  /*0d60*/  IMAD.IADD R3, R214, 0x1, -R3 ;  /* 0x00000001d6037824 */ /* 0x000fe200078e0a03 */
[----:B------:R-:W-:-:S02]  /*0d70*/  LOP3.LUT R8, R9, R8, RZ, 0x3c, !PT ;  /* 0x0000000809087212 */ /* 0x000fc400078e3cff */
[----:B------:R-:W-:Y:S01]  /*0d80*/  LEA.HI R5, R5, R0, RZ, 0x5 ;  /* 0x0000000005057211 */ /* 0x000fe200078f28ff */
[----:B------:R-:W-:Y:S01]  /*0d90*/  IMAD.SHL.U32 R22, R3, 0x100, RZ ;  /* 0x0000010003167824 */ /* 0x000fe200078e00ff */
[----:B------:R-:W-:Y:S01]  /*0da0*/  LOP3.LUT R7, R7, 0xfffffff8, RZ, 0xc0, !PT ;  /* 0xfffffff807077812 */ /* 0x000fe200078ec0ff */
[----:B------:R-:W-:Y:S01]  /*0db0*/  IMAD.IADD R8, R11, 0x1, R8 ;  /* 0x000000010b087824 */ /* 0x000fe200078e0208 */
[----:B------:R-:W-:Y:S02]  /*0dc0*/  LOP3.LUT R13, R2, 0x7ffffffc, RZ, 0xc0, !PT ;  /* 0x7ffffffc020d7812 */ /* 0x000fe400078ec0ff */
[----:B------:R-:W-:Y:S01]  /*0dd0*/  SHF.R.S32.HI R5, RZ, 0x5, R5 ;  /* 0x00000005ff057819 */ /* 0x000fe20000011405 */
[----:B------:R-:W-:Y:S01]  /*0de0*/  IMAD.IADD R16, R4, 0x1, -R7 ;  /* 0x0000000104107824 */ /* 0x000fe200078e0a07 */
[----:B------:R-:W-:Y:S01]  /*0df0*/  LEA R184, R8, UR38, 0x1 ;  /* 0x0000002608b87c11 */ /* 0x000fe2000f8e08ff */
[----:B------:R-:W-:Y:S01]  /*0e00*/  IMAD.IADD R13, R0, 0x1, -R13 ;  /* 0x00000001000d7824 */ /* 0x000fe200078e0a0d */
[----:B------:R-:W-:Y:S01]  /*0e10*/  SEL R185, R185, 0xffffffe0, !P1 ;  /* 0xffffffe0b9b97807 */ /* 0x000fe20004800000 */
[----:B------:R-:W-:Y:S01]  /*0e20*/  IMAD R16, R5, 0x10, R16 ;  /* 0x0000001005107824 */ /* 0x000fe200078e0210 */
[C---:B------:R-:W-:Y:S01]  /*0e30*/  IADD3 R186, R184.reuse, 0x36400, RZ ;  /* 0x00036400b8ba7810 */ /* 0x040fe20007ffe0ff */
[----:B------:R-:W-:Y:S01]  /*0e40*/  VIADD R23, R184, 0x36440 ;  /* 0x00036440b8177836 */ /* 0x000fe20000000000 */
[----:B------:R-:W-:Y:S01]  /*0e50*/  MOV R2, RZ ;  /* 0x000000ff00027202 */ /* 0x000fe20000000f00 */
[----:B------:R-:W-:Y:S01]  /*0e60*/  IMAD.SHL.U32 R19, R13, 0x2, RZ ;  /* 0x000000020d137824 */ /* 0x000fe200078e00ff */
[----:B------:R-:W-:Y:S01]  /*0e70*/  SHF.R.S32.HI R215, RZ, 0x3, R215 ;  /* 0x00000003ffd77819 */ /* 0x000fe200000114d7 */
[C---:B------:R-:W-:Y:S01]  /*0e80*/  @P2 VIADD R23, R186.reuse, 0xffffffc0 ;  /* 0xffffffc0ba172836 */ /* 0x040fe20000000000 */
[----:B------:R-:W-:Y:S01]  /*0e90*/  SHF.R.S32.HI R226, RZ, 0x1f, R192 ;  /* 0x0000001fffe27819 */ /* 0x000fe200000114c0 */
[----:B------:R-:W-:Y:S01]  /*0ea0*/  IMAD.IADD R186, R186, 0x1, R185 ;  /* 0x00000001baba7824 */ /* 0x000fe200078e02b9 */
[----:B------:R-:W-:Y:S01]  /*0eb0*/  SHF.R.S32.HI R225, RZ, 0x1f, R191 ;  /* 0x0000001fffe17819 */ /* 0x000fe200000114bf */
[----:B------:R-:W-:Y:S01]  /*0ec0*/  IMAD R218, R15, 0x8, R16 ;  /* 0x000000080fda7824 */ /* 0x000fe200078e0210 */
[----:B------:R-:W-:Y:S01]  /*0ed0*/  SHF.R.S32.HI R224, RZ, 0x1f, R190 ;  /* 0x0000001fffe07819 */ /* 0x000fe200000114be */
[----:B------:R-:W-:Y:S01]  /*0ee0*/  IMAD.IADD R185, R185, 0x1, R23 ;  /* 0x00000001b9b97824 */ /* 0x000fe200078e0217 */
[----:B------:R-:W-:-:S02]  /*0ef0*/  SHF.R.S32.HI R223, RZ, 0x1f, R189 ;  /* 0x0000001fffdf7819 */ /* 0x000fc400000114bd */
[----:B------:R-:W-:Y:S02]  /*0f00*/  SHF.R.S32.HI R222, RZ, 0x1f, R188 ;  /* 0x0000001fffde7819 */ /* 0x000fe400000114bc */
[----:B------:R-:W-:Y:S02]  /*0f10*/  SHF.R.S32.HI R221, RZ, 0x1f, R217 ;  /* 0x0000001fffdd7819 */ /* 0x000fe400000114d9 */
[----:B------:R-:W-:-:S07]  /*0f20*/  SHF.R.S32.HI R220, RZ, 0x1f, R216 ;  /* 0x0000001fffdc7819 */ /* 0x000fce00000114d8 */
.L_x_3437:
[----:B--2---:R-:W2:Y:S01]  /*0f30*/  LDL R3, [R1] ;  /* 0x0000000001037983 */ /* 0x004ea20000100800 */
[----:B0-----:R-:W0:Y:S01]  /*0f40*/  LDC R0, c[0x0][0xd44] ;  /* 0x00035100ff007b82 */ /* 0x001e220000000800 */
[----:B------:R-:W-:Y:S01]  /*0f50*/  ULDC UR4, c[0x0][0xd38] ;  /* 0x00034e0000047ab9 */ /* 0x000fe20000000800 */
[----:B------:R-:W-:Y:S01]  /*0f60*/  ULDC.64 UR6, c[0x0][0x418] ;  /* 0x0001060000067ab9 */ /* 0x000fe20000000a00 */
[----:B------:R-:W-:Y:S02]  /*0f70*/  UISETP.NE.AND UP1, UPT, UR4, 0x1, UPT ;  /* 0x000000010400788c */ /* 0x000fe4000bf25270 */
[----:B------:R-:W-:Y:S01]  /*0f80*/  UISETP.NE.U32.AND UP0, UPT, UR6, URZ, UPT ;  /* 0x0000003f0600728c */ /* 0x000fe2000bf05070 */
[----:B------:R-:W-:Y:S02]  /*0f90*/  UMOV UR40, UR39 ;  /* 0x0000002700287c82 */ /* 0x000fe40008000000 */
[----:B-1----:R-:W1:Y:S01]  /*0fa0*/  LDC R152, c[0x0][0x2f0] ;  /* 0x0000bc00ff987b82 */ /* 0x002e620000000800 */
[----:B------:R-:W-:Y:S01]  /*0fb0*/  UISETP.NE.AND.EX UP0, UPT, UR7, URZ, UPT, UP0 ;  /* 0x0000003f0700728c */ /* 0x000fe2000bf05300 */
[----:B------:R-:W-:-:S04]  /*0fc0*/  UMOV UR41, UR39 ;  /* 0x0000002700297c82 */ /* 0x000fc80008000000 */
[----:B------:R-:W-:Y:S01]  /*0fd0*/  @UP1 ULDC UR4, c[0x0][0xd3c] ;  /* 0x00034f0000041ab9 */ /* 0x000fe20000000800 */
[----:B------:R-:W-:Y:S01]  /*0fe0*/  @UP1 ULDC UR6, c[0x0][0xd40] ;  /* 0x0003500000061ab9 */ /* 0x000fe20000000800 */
[----:B------:R-:W-:-:S04]  /*0ff0*/  UIMAD.WIDE.U32 UR4, UR39, UR4, URZ ;  /* 0x00000004270472a5 */ /* 0x000fc8000f8e003f */
[----:B------:R-:W-:-:S03]  /*1000*/  @UP1 USHF.R.U32.HI UR40, URZ, UR6, UR5 ;  /* 0x000000063f281299 */ /* 0x000fc60008011605 */
[----:B------:R-:W-:Y:S01]  /*1010*/  ULDC UR4, c[0x0][0x424] ;  /* 0x0001090000047ab9 */ /* 0x000fe20000000800 */
[----:B0-----:R-:W-:Y:S01]  /*1020*/  ISETP.NE.AND P0, PT, R0, 0x1, PT ;  /* 0x000000010000780c */ /* 0x001fe20003f05270 */
[----:B------:R-:W-:Y:S01]  /*1030*/  USEL UR4, UR4, 0x1, UP0 ;  /* 0x0000000104047887 */ /* 0x000fe20008000000 */
[----:B------:R-:W-:-:S05]  /*1040*/  IMAD.U32 R187, RZ, RZ, UR40 ;  /* 0x00000028ffbb7e24 */ /* 0x000fca000f8e00ff */
[----:B-1----:R-:W-:-:S06]  /*1050*/  IMAD R152, R152, UR4, RZ ;  /* 0x0000000498987c24 */ /* 0x002fcc000f8e02ff */
[----:B---3--:R-:W0:Y:S02]  /*1060*/  @P0 LDC.64 R4, c[0x0][0xd48] ;  /* 0x00035200ff040b82 */ /* 0x008e240000000a00 */
[----:B0-----:R-:W-:-:S05]  /*1070*/  @P0 IMAD.HI.U32 R0, R4, UR40, RZ ;  /* 0x0000002804000c27 */ /* 0x001fca000f8e00ff */
[----:B------:R-:W-:Y:S02]  /*1080*/  @P0 SHF.R.U32.HI R187, RZ, R5, R0 ;  /* 0x00000005ffbb0219 */ /* 0x000fe40000011600 */
[----:B--2---:R-:W-:-:S13]  /*1090*/  ISETP.NE.AND P1, PT, R3, 0x1, PT ;  /* 0x000000010300780c */ /* 0x004fda0003f25270 */
[----:B----4-:R-:W-:Y:S05]  /*10a0*/  @!P1 BRA `(.L_x_3401) ;  /* 0x0000001400d89947 */ /* 0x010fea0003800000 */
[----:B------:R-:W0:Y:S01]  /*10b0*/  SHFL.IDX PT, R0, R214, RZ, 0x1f ;  /* 0x00001fffd6007589 */ /* 0x000e2200000e0000 */
[----:B------:R-:W-:Y:S01]  /*10c0*/  UMOV UR9, 0x40000040 ;  /* 0x4000004000097882 */ /* 0x000fe20000000000 */
[----:B------:R-:W-:Y:S01]  /*10d0*/  UMOV UR11, 0x40000040 ;  /* 0x40000040000b7882 */ /* 0x000fe20000000000 */
[----:B------:R-:W-:Y:S01]  /*10e0*/  UMOV UR13, 0x40000040 ;  /* 0x40000040000d7882 */ /* 0x000fe20000000000 */
[----:B------:R-:W-:Y:S01]  /*10f0*/  BAR.SYNC.DEFER_BLOCKING 0xe, 0x100 ;  /* 0x0384000000007b1d */ /* 0x000fe20000010000 */
[----:B------:R-:W-:-:S05]  /*1100*/  ISETP.NE.AND P1, PT, R17, 0x3, PT ;  /* 0x000000031100780c */ /* 0x000fca0003f25270 */
[----:B------:R-:W-:Y:S01]  /*1110*/  UMOV UR15, 0x40000040 ;  /* 0x40000040000f7882 */ /* 0x000fe20000000000 */
[----:B------:R-:W-:Y:S01]  /*1120*/  UMOV UR17, 0x40000040 ;  /* 0x4000004000117882 */ /* 0x000fe20000000000 */
[----:B------:R-:W-:Y:S01]  /*1130*/  UMOV UR19, 0x40000040 ;  /* 0x4000004000137882 */ /* 0x000fe20000000000 */
[----:B------:R-:W-:Y:S01]  /*1140*/  UMOV UR7, 0x40000040 ;  /* 0x4000004000077882 */ /* 0x000fe20000000000 */
[----:B0-----:R-:W-:Y:S01]  /*1150*/  R2UR UR4, R0 ;  /* 0x00000000000472ca */ /* 0x001fe200000e0000 */
[----:B------:R-:W-:-:S12]  /*1160*/  WARPGROUP.ARRIVE ;  /* 0x00000000000079c5 */ /* 0x000fd80000000000 */
[----:B------:R-:W-:-:S04]  /*1170*/  ULEA.HI UR5, UR4, UR4, URZ, 0x1 ;  /* 0x0000000404057291 */ /* 0x000fc8000f8f083f */
[----:B------:R-:W-:-:S04]  /*1180*/  ULOP3.LUT UR5, UR5, 0x1fffe, URZ, 0xc0, !UPT ;  /* 0x0001fffe05057892 */ /* 0x000fc8000f8ec03f */
[----:B------:R-:W-:Y:S02]  /*1190*/  UIADD3 UR5, UR4, -UR5, URZ ;  /* 0x8000000504057290 */ /* 0x000fe4000fffe03f */
[----:B------:R-:W-:Y:S02]  /*11a0*/  UIADD3 UR4, UR38, 0x36400, URZ ;  /* 0x0003640026047890 */ /* 0x000fe4000fffe03f */
[----:B------:R-:W-:Y:S02]  /*11b0*/  ULEA UR5, UR5, UR38, 0xf ;  /* 0x0000002605057291 */ /* 0x000fe4000f8e783f */
[----:B------:R-:W-:Y:S02]  /*11c0*/  USHF.R.U32.HI UR4, URZ, 0x4, UR4 ;  /* 0x000000043f047899 */ /* 0x000fe40008011604 */
[----:B------:R-:W-:Y:S02]  /*11d0*/  UIADD3 UR5, UR5, 0x400, URZ ;  /* 0x0000040005057890 */ /* 0x000fe4000fffe03f */
[----:B------:R-:W-:-:S02]  /*11e0*/  ULOP3.LUT UR4, UR4, 0x3fff, URZ, 0xc0, !UPT ;  /* 0x00003fff04047892 */ /* 0x000fc4000f8ec03f */
[----:B------:R-:W-:Y:S02]  /*11f0*/  USHF.R.U32.HI UR5, URZ, 0x4, UR5 ;  /* 0x000000043f057899 */ /* 0x000fe40008011605 */
[----:B------:R-:W-:Y:S02]  /*1200*/  ULOP3.LUT UR8, UR4, 0x10000, URZ, 0xfc, !UPT ;  /* 0x0001000004087892 */ /* 0x000fe4000f8efc3f */
[----:B------:R-:W-:Y:S02]  /*1210*/  ULOP3.LUT UR5, UR5, 0x3fff, URZ, 0xc0, !UPT ;  /* 0x00003fff05057892 */ /* 0x000fe4000f8ec03f */
[----:B------:R-:W-:Y:S02]  /*1220*/  UIADD3 UR12, UR8, 0x2, URZ ;  /* 0x00000002080c7890 */ /* 0x000fe4000fffe03f */
[----:B------:R-:W-:Y:S02]  /*1230*/  ULOP3.LUT UR20, UR5, 0x2000000, URZ, 0xfc, !UPT ;  /* 0x0200000005147892 */ /* 0x000fe4000f8efc3f */
[----:B------:R-:W-:-:S02]  /*1240*/  UIADD3 UR16, UR8, 0x4, URZ ;  /* 0x0000000408107890 */ /* 0x000fc4000fffe03f */
[----:B------:R-:W-:Y:S02]  /*1250*/  ULEA UR10, UR36, UR20, 0xc ;  /* 0x00000014240a7291 */ /* 0x000fe4000f8e603f */
[----:B------:R-:W-:Y:S02]  /*1260*/  UIADD3 UR4, UR8, 0x6, URZ ;  /* 0x0000000608047890 */ /* 0x000fe4000fffe03f */
[----:B------:R-:W-:Y:S02]  /*1270*/  UIADD3 UR14, UR10, 0x80, URZ ;  /* 0x000000800a0e7890 */ /* 0x000fe4000fffe03f */
[----:B------:R-:W-:Y:S02]  /*1280*/  UIADD3 UR18, UR10, 0x100, URZ ;  /* 0x000001000a127890 */ /* 0x000fe4000fffe03f */
[----:B------:R-:W-:Y:S02]  /*1290*/  UIADD3 UR6, UR10, 0x180, URZ ;  /* 0x000001800a067890 */ /* 0x000fe4000fffe03f */
[----:B------:R-:W-:Y:S01]  /*12a0*/  HGMMA.64x256x16.F32 R24, gdesc[UR8].tnspB, RZ, !UPT, gsb0 ;  /* 0x43e00000081879f0 */ /* 0x000fe2000c0008ff */
[----:B------:R-:W-:-:S02]  /*12b0*/  UMOV UR5, 0x40000040 ;  /* 0x4000004000057882 */ /* 0x000fc40000000000 */
        /* <DEDUP_REMOVED lines=16> */
.L_x_3402:
[----:B------:R-:W-:Y:S01]  /*13c0*/  ULEA UR6, UR36, UR38, 0x3 ;  /* 0x0000002624067291 */ /* 0x000fe2000f8e183f */
[----:B------:R-:W-:-:S03]  /*13d0*/  ISETP.GE.AND P0, PT, R152, 0x41, PT ;  /* 0x000000419800780c */ /* 0x000fc60003f06270 */
[----:B------:R-:W-:-:S04]  /*13e0*/  UIADD3 UR6, UR6, 0x38860, URZ ;  /* 0x0003886006067890 */ /* 0x000fc8000fffe03f */
[----:B------:R-:W-:-:S09]  /*13f0*/  UPRMT UR6, UR37, 0x654, UR6 ;  /* 0x0000065425067896 */ /* 0x000fd20008000006 */
[----:B------:R-:W-:Y:S01]  /*1400*/  SYNCS.ARRIVE.TRANS64.RED.A1T0 RZ, [UR6], RZ ;  /* 0x000000ffffff79a7 */ /* 0x000fe20008100406 */
[----:B------:R-:W-:Y:S05]  /*1410*/  @!P0 BRA `(.L_x_3403) ;  /* 0x0000000800c08947 */ /* 0x000fea0003800000 */
[----:B------:R-:W-:-:S05]  /*1420*/  VIADD R152, R152, 0x3f ;  /* 0x0000003f98987836 */ /* 0x000fca0000000000 */
[----:B------:R-:W-:-:S04]  /*1430*/  SHF.R.S32.HI R3, RZ, 0x1f, R152 ;  /* 0x0000001fff037819 */ /* 0x000fc80000011498 */
[----:B------:R-:W-:-:S04]  /*1440*/  LEA.HI R3, R3, R152, RZ, 0x6 ;  /* 0x0000009803037211 */ /* 0x000fc800078f30ff */
[----:B------:R-:W-:-:S07]  /*1450*/  LEA.HI.SX32 R3, R3, 0xfffffffe, 0x1a ;  /* 0xfffffffe03037811 */ /* 0x000fce00078fd2ff */
.L_x_3405:
[----:B------:R-:W-:Y:S01]  /*1460*/  BAR.SYNC.DEFER_BLOCKING 0xe, 0x100 ;  /* 0x0384000000007b1d */ /* 0x000fe20000010000 */
[----:B------:R-:W-:Y:S01]  /*1470*/  IMAD.U32 R5, RZ, RZ, UR36 ;  /* 0x00000024ff057e24 */ /* 0x000fe2000f8e00ff */
[----:B------:R-:W-:Y:S01]  /*1480*/  UIADD3 UR36, UR36, 0x1, URZ ;  /* 0x0000000124247890 */ /* 0x000fe2000fffe03f */
[C---:B------:R-:W-:Y:S01]  /*1490*/  ISETP.GT.AND P0, PT, R3.reuse, RZ, PT ;  /* 0x000000ff0300720c */ /* 0x040fe20003f04270 */
[----:B------:R-:W-:Y:S02]  /*14a0*/  VIADD R3, R3, 0xffffffff ;  /* 0xffffffff03037836 */ /* 0x000fe40000000000 */
[----:B------:R-:W-:Y:S01]  /*14b0*/  IMAD R0, R5, 0x40, R16 ;  /* 0x0000004005007824 */ /* 0x000fe200078e0210 */
[----:B------:R-:W-:Y:S01]  /*14c0*/  UISETP.NE.AND UP0, UPT, UR36, 0x2, UPT ;  /* 0x000000022400788c */ /* 0x000fe2000bf05270 */
[----:B------:R-:W-:Y:S01]  /*14d0*/  UMOV UR11, 0x40000040 ;  /* 0x40000040000b7882 */ /* 0x000fe20000000000 */
[----:B------:R-:W-:Y:S02]  /*14e0*/  UMOV UR15, 0x40000040 ;  /* 0x40000040000f7882 */ /* 0x000fe40000000000 */
[----:B------:R-:W-:Y:S01]  /*14f0*/  LEA R0, R0, UR38, 0x2 ;  /* 0x0000002600007c11 */ /* 0x000fe2000f8e10ff */
[----:B------:R-:W-:Y:S01]  /*1500*/  USEL UR36, UR36, URZ, UP0 ;  /* 0x0000003f24247287 */ /* 0x000fe20008000000 */
[----:B------:R-:W-:Y:S01]  /*1510*/  UMOV UR19, 0x40000040 ;  /* 0x4000004000137882 */ /* 0x000fe20000000000 */
[----:B------:R-:W-:-:S02]  /*1520*/  UMOV UR7, 0x40000040 ;  /* 0x4000004000077882 */ /* 0x000fc40000000000 */
[----:B------:R-:W-:-:S04]  /*1530*/  ULEA UR10, UR36, UR20, 0xc ;  /* 0x00000014240a7291 */ /* 0x000fc8000f8e603f */
[----:B------:R-:W-:Y:S02]  /*1540*/  UIADD3 UR14, UR10, 0x80, URZ ;  /* 0x000000800a0e7890 */ /* 0x000fe4000fffe03f */
[----:B------:R-:W-:Y:S01]  /*1550*/  UIADD3 UR18, UR10, 0x100, URZ ;  /* 0x000001000a127890 */ /* 0x000fe2000fffe03f */
[----:B------:R-:W0:Y:S01]  /*1560*/  LDS R4, [R0+0x38400] ;  /* 0x0384000000047984 */ /* 0x000e220000000800 */
[----:B------:R-:W-:-:S03]  /*1570*/  UIADD3 UR6, UR10, 0x180, URZ ;  /* 0x000001800a067890 */ /* 0x000fc6000fffe03f */
        /* <DEDUP_REMOVED lines=128> */
[----:B------:R-:W-:-:S06]  /*1d80*/  FMUL.FTZ R151, R151, R5 ;  /* 0x0000000597977220 */ /* 0x000fcc0000410000 */
[----:B------:R-:W-:-:S06]  /*1d90*/  WARPGROUP.ARRIVE ;  /* 0x00000000000079c5 */ /* 0x000fcc0000000000 */
        /* <DEDUP_REMOVED lines=12> */
[----:B------:R-:W-:Y:S01]  /*1e60*/  HGMMA.64x256x16.F32 R24, gdesc[UR4].tnspB, R24, gsb0 ;  /* 0x43e00000041879f0 */ /* 0x000fe20008000818 */
[----:B------:R-:W-:-:S06]  /*1e70*/  USEL UR6, URZ, 0x1, UP0 ;  /* 0x000000013f067887 */ /* 0x000fcc0008000000 */
[----:B------:R-:W-:Y:S01]  /*1e80*/  LOP3.LUT R2, R2, UR6, RZ, 0x3c, !PT ;  /* 0x0000000602027c12 */ /* 0x000fe2000f8e3cff */
[----:B------:R-:W-:Y:S02]  /*1e90*/  WARPGROUP.DEPBAR.LE gsb0, 0x0 ;  /* 0x00008000000079c5 */ /* 0x000fe40000010000 */
[----:B------:R-:W-:Y:S06]  /*1ea0*/  BAR.ARV 0xf, 0x100 ;  /* 0x03c4000000007b1d */ /* 0x000fec0000002000 */
[----:B------:R-:W-:Y:S05]  /*1eb0*/  @!P1 BRA `(.L_x_3404) ;  /* 0x0000000000049947 */ /* 0x000fea0003800000 */
[----:B------:R-:W-:Y:S01]  /*1ec0*/  BPT.TRAP 0x1 ;  /* 0x000000040000795c */ /* 0x000fe20000300000 */
.L_x_3404:
[----:B------:R-:W-:-:S04]  /*1ed0*/  ULEA UR6, UR36, UR38, 0x3 ;  /* 0x0000002624067291 */ /* 0x000fc8000f8e183f */
[----:B------:R-:W-:-:S04]  /*1ee0*/  UIADD3 UR6, UR6, 0x38860, URZ ;  /* 0x0003886006067890 */ /* 0x000fc8000fffe03f */
[----:B------:R-:W-:-:S09]  /*1ef0*/  UPRMT UR6, UR37, 0x654, UR6 ;  /* 0x0000065425067896 */ /* 0x000fd20008000006 */
[----:B------:R-:W-:Y:S01]  /*1f00*/  SYNCS.ARRIVE.TRANS64.RED.A1T0 RZ, [UR6], RZ ;  /* 0x000000ffffff79a7 */ /* 0x000fe20008100406 */
[----:B------:R-:W-:Y:S05]  /*1f10*/  @P0 BRA `(.L_x_3405) ;  /* 0xfffffff400500947 */ /* 0x000fea000383ffff */
.L_x_3403:
[----:B------:R-:W-:Y:S01]  /*1f20*/  BAR.SYNC.DEFER_BLOCKING 0xe, 0x100 ;  /* 0x0384000000007b1d */ /* 0x000fe20000010000 */
[----:B------:R-:W-:Y:S01]  /*1f30*/  MOV R3, UR36 ;  /* 0x0000002400037c02 */ /* 0x000fe20008000f00 */
[----:B------:R-:W-:-:S04]  /*1f40*/  UIADD3 UR36, UR36, 0x1, URZ ;  /* 0x0000000124247890 */ /* 0x000fc8000fffe03f */
[----:B------:R-:W-:Y:S01]  /*1f50*/  IMAD R0, R3, 0x40, R16 ;  /* 0x0000004003007824 */ /* 0x000fe200078e0210 */
[----:B------:R-:W-:-:S04]  /*1f60*/  UISETP.NE.AND UP0, UPT, UR36, 0x2, UPT ;  /* 0x000000022400788c */ /* 0x000fc8000bf05270 */
[----:B------:R-:W-:Y:S01]  /*1f70*/  LEA R4, R0, UR38, 0x2 ;  /* 0x0000002600047c11 */ /* 0x000fe2000f8e10ff */
[----:B------:R-:W-:Y:S02]  /*1f80*/  USEL UR4, URZ, 0x1, UP0 ;  /* 0x000000013f047887 */ /* 0x000fe40008000000 */
[----:B------:R-:W-:-:S04]  /*1f90*/  USEL UR36, UR36, URZ, UP0 ;  /* 0x0000003f24247287 */ /* 0x000fc80008000000 */
[----:B------:R-:W-:Y:S01]  /*1fa0*/  LOP3.LUT R2, R2, UR4, RZ, 0x3c, !PT ;  /* 0x0000000402027c12 */ /* 0x000fe2000f8e3cff */
        /* <DEDUP_REMOVED lines=130> */
[----:B------:R-:W-:-:S02]  /*27d0*/  IMAD.MOV.U32 R0, RZ, RZ, RZ ;  /* 0x000000ffff007224 */ /* 0x000fc400078e00ff */
[----:B------:R-:W-:Y:S01]  /*27e0*/  IMAD.MOV.U32 R3, RZ, RZ, RZ ;  /* 0x000000ffff037224 */ /* 0x000fe200078e00ff */
[----:B------:R-:W-:Y:S06]  /*27f0*/  BAR.ARV 0xf, 0x100 ;  /* 0x03c4000000007b1d */ /* 0x000fec0000002000 */
[----:B------:R-:W-:Y:S05]  /*2800*/  BRA `(.L_x_3406) ;  /* 0x0000006400307947 */ /* 0x000fea0003800000 */
.L_x_3401:
[----:B------:R-:W0:Y:S02]  /*2810*/  SHFL.IDX PT, R0, R214, RZ, 0x1f ;  /* 0x00001fffd6007589 */ /* 0x000e2400000e0000 */
[----:B0-----:R-:W-:Y:S01]  /*2820*/  R2UR UR4, R0 ;  /* 0x00000000000472ca */ /* 0x001fe200000e0000 */
[----:B------:R-:W-:-:S05]  /*2830*/  VIADD R0, R152, 0x3f ;  /* 0x0000003f98007836 */ /* 0x000fca0000000000 */
[----:B------:R-:W-:-:S04]  /*2840*/  SHF.R.S32.HI R3, RZ, 0x1f, R0 ;  /* 0x0000001fff037819 */ /* 0x000fc80000011400 */
[----:B------:R-:W-:-:S03]  /*2850*/  LEA.HI R3, R3, R0, RZ, 0x6 ;  /* 0x0000000003037211 */ /* 0x000fc600078f30ff */
[----:B------:R-:W-:Y:S01]  /*2860*/  ULEA.HI UR5, UR4, UR4, URZ, 0x1 ;  /* 0x0000000404057291 */ /* 0x000fe2000f8f083f */
[----:B------:R-:W-:-:S03]  /*2870*/  SHF.R.S32.HI R153, RZ, 0x6, R3 ;  /* 0x00000006ff997819 */ /* 0x000fc60000011403 */
        /* <DEDUP_REMOVED lines=26> */
.L_x_3407:
[----:B------:R-:W-:Y:S02]  /*2a20*/  LEA.HI R0, R207, R207, RZ, 0x1 ;  /* 0x000000cfcf007211 */ /* 0x000fe400078f08ff */
[----:B------:R-:W-:Y:S02]  /*2a30*/  ISETP.NE.AND P0, PT, R17, 0x3, PT ;  /* 0x000000031100780c */ /* 0x000fe40003f05270 */
[----:B------:R-:W-:-:S05]  /*2a40*/  LOP3.LUT R0, R0, 0xfffffffe, RZ, 0xc0, !PT ;  /* 0xfffffffe00007812 */ /* 0x000fca00078ec0ff */
[----:B------:R-:W-:-:S05]  /*2a50*/  IMAD.IADD R0, R207, 0x1, -R0 ;  /* 0x00000001cf007824 */ /* 0x000fca00078e0a00 */
[----:B------:R-:W-:-:S04]  /*2a60*/  SHF.L.U32 R4, R0, 0x1f, RZ ;  /* 0x0000001f00047819 */ /* 0x000fc800000006ff */
[----:B------:R-:W0:Y:S02]  /*2a70*/  SYNCS.PHASECHK.TRANS64.TRYWAIT P1, [UR38+0x38800], R4 ;  /* 0x03880004ff0075a7 */ /* 0x000e240008020166 */
[----:B0-----:R-:W-:Y:S05]  /*2a80*/  @!P1 BRA `(.L_x_3408) ;  /* 0x000000cc00c89947 */ /* 0x001fea0003800000 */
.L_x_3489:
[----:B------:R-:W-:Y:S05]  /*2a90*/  @!P0 BRA `(.L_x_3409) ;  /* 0x0000000000048947 */ /* 0x000fea0003800000 */
[----:B------:R-:W-:Y:S01]  /*2aa0*/  BPT.TRAP 0x1 ;  /* 0x000000040000795c */ /* 0x000fe20000300000 */
.L_x_3409:
[----:B0-----:R-:W-:Y:S01]  /*2ab0*/  IMAD.U32 R3, RZ, RZ, UR36 ;  /* 0x00000024ff037e24 */ /* 0x001fe2000f8e00ff */
[----:B------:R-:W-:-:S04]  /*2ac0*/  SHF.L.U32 R6, R2, 0x1f, RZ ;  /* 0x0000001f02067819 */ /* 0x000fc800000006ff */
[----:B------:R-:W-:-:S04]  /*2ad0*/  LEA R3, R3, UR38, 0x3 ;  /* 0x0000002603037c11 */ /* 0x000fc8000f8e18ff */
[----:B------:R0:W1:Y:S01]  /*2ae0*/  SYNCS.PHASECHK.TRANS64.TRYWAIT P1, [R3+URZ+0x38830], R6 ;  /* 0x03883006030075a7 */ /* 0x000062000802017f */
[----:B------:R-:W-:Y:S05]  /*2af0*/  @!P0 BRA `(.L_x_3410) ;  /* 0x0000000000048947 */ /* 0x000fea0003800000 */
[----:B------:R-:W-:Y:S01]  /*2b00*/  BPT.TRAP 0x1 ;  /* 0x000000040000795c */ /* 0x000fe20000300000 */
.L_x_3410:
[----:B-1----:R-:W-:Y:S05]  /*2b10*/  @P1 BRA `(.L_x_3411) ;  /* 0x0000000000081947 */ /* 0x002fea0003800000 */
[----:B------:R-:W1:Y:S02]  /*2b20*/  SYNCS.PHASECHK.TRANS64.TRYWAIT P1, [R3+URZ+0x38830], R6 ;  /* 0x03883006030075a7 */ /* 0x000e64000802017f */
[----:B-1----:R-:W-:Y:S05]  /*2b30*/  @!P1 BRA `(.L_x_3412) ;  /* 0x000000cc00b49947 */ /* 0x002fea0003800000 */
.L_x_3411:
[----:B------:R-:W-:-:S04]  /*2b40*/  UIADD3 UR4, UR38, 0x22400, URZ ;  /* 0x0002240026047890 */ /* 0x000fc8000fffe03f */
[----:B------:R-:W-:-:S04]  /*2b50*/  USHF.R.U32.HI UR4, URZ, 0x4, UR4 ;  /* 0x000000043f047899 */ /* 0x000fc80008011604 */
[----:B------:R-:W-:-:S06]  /*2b60*/  ULOP3.LUT UR4, UR4, 0x3fff, URZ, 0xc0, !UPT ;  /* 0x00003fff04047892 */ /* 0x000fcc000f8ec03f */
[----:B------:R-:W-:Y:S01]  /*2b70*/  IMAD.U32 R0, RZ, RZ, UR4 ;  /* 0x00000004ff007e24 */ /* 0x000fe2000f8e00ff */
        /* <DEDUP_REMOVED lines=11> */
[----:B------:R-:W-:Y:S01]  /*2c30*/  UMOV UR15, 0x40000040 ;  /* 0x40000040000f7882 */ /* 0x000fe20000000000 */
[----:B------:R-:W-:-:S02]  /*2c40*/  UMOV UR13, 0x40000040 ;  /* 0x40000040000d7882 */ /* 0x000fc40000000000 */
[----:B------:R-:W-:Y:S02]  /*2c50*/  ULEA UR6, UR36, UR6, 0x9 ;  /* 0x0000000624067291 */ /* 0x000fe4000f8e483f */
[----:B------:R-:W-:Y:S02]  /*2c60*/  ULOP3.LUT UR4, UR4, 0x10000, URZ, 0xfc, !UPT ;  /* 0x0001000004047892 */ /* 0x000fe4000f8efc3f */
[----:B------:R-:W-:Y:S02]  /*2c70*/  UIADD3 UR10, UR6, 0x2, URZ ;  /* 0x00000002060a7890 */ /* 0x000fe4000fffe03f */
[----:B------:R-:W-:Y:S02]  /*2c80*/  UIADD3 UR8, UR4, 0x2, URZ ;  /* 0x0000000204087890 */ /* 0x000fe4000fffe03f */
[----:B------:R-:W-:Y:S02]  /*2c90*/  UIADD3 UR14, UR6, 0x4, URZ ;  /* 0x00000004060e7890 */ /* 0x000fe4000fffe03f */
[----:B------:R-:W-:-:S02]  /*2ca0*/  UIADD3 UR12, UR4, 0x4, URZ ;  /* 0x00000004040c7890 */ /* 0x000fc4000fffe03f */
[----:B------:R-:W-:Y:S01]  /*2cb0*/  HGMMA.64x64x16.F32 R24, gdesc[UR4], RZ, !UPT, gsb0 ;  /* 0x00e00000041879f0 */ /* 0x000fe2000c0008ff */
[----:B------:R-:W-:Y:S02]  /*2cc0*/  UIADD3 UR18, UR6, 0x6, URZ ;  /* 0x0000000606127890 */ /* 0x000fe4000fffe03f */
[----:B------:R-:W-:Y:S01]  /*2cd0*/  UIADD3 UR16, UR4, 0x6, URZ ;  /* 0x0000000604107890 */ /* 0x000fe2000fffe03f */
[----:B------:R-:W-:Y:S01]  /*2ce0*/  UMOV UR19, 0x40000040 ;  /* 0x4000004000137882 */ /* 0x000fe20000000000 */
        /* <DEDUP_REMOVED lines=11> */
[----:B------:R-:W2:Y:S02]  /*2da0*/  SYNCS.PHASECHK.TRANS64.TRYWAIT P1, [UR38+0x38810], R4 ;  /* 0x03881004ff0075a7 */ /* 0x000ea40008020166 */
[----:B--2---:R-:W-:Y:S05]  /*2db0*/  @!P1 BRA `(.L_x_3413) ;  /* 0x000000cc00289947 */ /* 0x004fea0003800000 */
.L_x_3490:
[----:B------:R-:W-:Y:S05]  /*2dc0*/  @!P0 BRA `(.L_x_3414) ;  /* 0x0000000000048947 */ /* 0x000fea0003800000 */
[----:B------:R-:W-:Y:S01]  /*2dd0*/  BPT.TRAP 0x1 ;  /* 0x000000040000795c */ /* 0x000fe20000300000 */
.L_x_3414:
[----:B------:R3:W4:Y:S01]  /*2de0*/  SYNCS.PHASECHK.TRANS64.TRYWAIT P1, [R3+URZ+0x38850], R6 ;  /* 0x03885006030075a7 */ /* 0x000722000802017f */
[----:B------:R-:W-:Y:S05]  /*2df0*/  @!P0 BRA `(.L_x_3415) ;  /* 0x0000000000048947 */ /* 0x000fea0003800000 */
[----:B------:R-:W-:Y:S01]  /*2e00*/  BPT.TRAP 0x1 ;  /* 0x000000040000795c */ /* 0x000fe20000300000 */
.L_x_3415:
[----:B----4-:R-:W-:Y:S05]  /*2e10*/  @P1 BRA `(.L_x_3416) ;  /* 0x0000000000081947 */ /* 0x010fea0003800000 */
[----:B------:R-:W4:Y:S02]  /*2e20*/  SYNCS.PHASECHK.TRANS64.TRYWAIT P1, [R3+URZ+0x38850], R6 ;  /* 0x03885006030075a7 */ /* 0x000f24000802017f */
[----:B----4-:R-:W-:Y:S05]  /*2e30*/  @!P1 BRA `(.L_x_3417) ;  /* 0x000000cc00209947 */ /* 0x010fea0003800000 */
.L_x_3416:
[----:B------:R-:W-:Y:S01]  /*2e40*/  UIADD3 UR4, UR38, 0x400, URZ ;  /* 0x0000040026047890 */ /* 0x000fe2000fffe03f */
[----:B------:R-:W-:Y:S01]  /*2e50*/  WARPGROUP.ARRIVE ;  /* 0x00000000000079c5 */ /* 0x000fe20000000000 */
[----:B------:R-:W-:-:S05]  /*2e60*/  UIADD3 UR5, UR38, 0x26400, URZ ;  /* 0x0002640026057890 */ /* 0x000fca000fffe03f */
[----:B--2---:R-:W2:Y:S01]  /*2e70*/  S2R R4, SR_TID.X ;  /* 0x0000000000047919 */ /* 0x004ea20000002100 */
[----:B------:R-:W-:Y:S02]  /*2e80*/  USHF.R.U32.HI UR4, URZ, 0x4, UR4 ;  /* 0x000000043f047899 */ /* 0x000fe40008011604 */
[----:B------:R-:W-:Y:S02]  /*2e90*/  USHF.R.U32.HI UR5, URZ, 0x4, UR5 ;  /* 0x000000043f057899 */ /* 0x000fe40008011605 */
[----:B------:R-:W-:Y:S02]  /*2ea0*/  ULOP3.LUT UR4, UR4, 0x3fff, URZ, 0xc0, !UPT ;  /* 0x00003fff04047892 */ /* 0x000fe4000f8ec03f */
[----:B------:R-:W-:Y:S02]  /*2eb0*/  ULOP3.LUT UR5, UR5, 0x3fff, URZ, 0xc0, !UPT ;  /* 0x00003fff05057892 */ /* 0x000fe4000f8ec03f */
[----:B------:R-:W-:Y:S02]  /*2ec0*/  ULOP3.LUT UR4, UR4, 0x10000, URZ, 0xfc, !UPT ;  /* 0x0001000004047892 */ /* 0x000fe4000f8efc3f */
[----:B------:R-:W-:-:S02]  /*2ed0*/  ULOP3.LUT UR6, UR5, 0x10000, URZ, 0xfc, !UPT ;  /* 0x0001000005067892 */ /* 0x000fc4000f8efc3f */
[----:B------:R-:W-:Y:S01]  /*2ee0*/  ULEA UR5, UR36, UR4, 0xc ;  /* 0x0000000424057291 */ /* 0x000fe2000f8e603f */
[----:B------:R-:W-:Y:S01]  /*2ef0*/  UMOV UR21, 0x40000040 ;  /* 0x4000004000157882 */ /* 0x000fe20000000000 */
[----:B------:R-:W-:Y:S01]  /*2f00*/  UMOV UR23, 0x40000040 ;  /* 0x4000004000177882 */ /* 0x000fe20000000000 */
[----:B------:R-:W-:Y:S02]  /*2f10*/  UIADD3 UR14, UR6, 0x800, URZ ;  /* 0x00000800060e7890 */ /* 0x000fe4000fffe03f */
[----:B------:R-:W-:Y:S02]  /*2f20*/  UMOV UR20, UR6 ;  /* 0x0000000600147c82 */ /* 0x000fe40008000000 */
[----:B------:R-:W-:Y:S01]  /*2f30*/  UMOV UR22, UR5 ;  /* 0x0000000500167c82 */ /* 0x000fe20008000000 */
[----:B------:R-:W-:Y:S01]  /*2f40*/  UIADD3 UR15, UR5, 0x800, URZ ;  /* 0x00000800050f7890 */ /* 0x000fe2000fffe03f */
[----:B------:R-:W-:Y:S01]  /*2f50*/  HGMMA.64x64x16.F32 R24, gdesc[UR20], R24, gsb0 ;  /* 0x00e00000141879f0 */ /* 0x000fe20008000818 */
[----:B------:R-:W-:-:S02]  /*2f60*/  UIADD3 UR20, UR6, 0x2, URZ ;  /* 0x0000000206147890 */ /* 0x000fc4000fffe03f */
[----:B------:R-:W-:Y:S01]  /*2f70*/  UIADD3 UR22, UR5, 0x2, URZ ;  /* 0x0000000205167890 */ /* 0x000fe2000fffe03f */
[----:B------:R-:W-:Y:S01]  /*2f80*/  UMOV UR21, 0x40000040 ;  /* 0x4000004000157882 */ /* 0x000fe20000000000 */
[----:B------:R-:W-:Y:S01]  /*2f90*/  UMOV UR23, 0x40000040 ;  /* 0x4000004000177882 */ /* 0x000fe20000000000 */
[----:B--2---:R-:W-:-:S06]  /*2fa0*/  SHF.R.U32.HI R4, RZ, 0x7, R4 ;  /* 0x00000007ff047819 */ /* 0x004fcc0000011604 */
[----:B------:R-:W2:Y:S02]  /*2fb0*/  SHFL.IDX PT, R4, R4, RZ, 0x1f ;  /* 0x00001fff04047589 */ /* 0x000ea400000e0000 */
[----:B--2---:R-:W-:-:S13]  /*2fc0*/  R2UR UR7, R4 ;  /* 0x00000000040772ca */ /* 0x004fda00000e0000 */
[----:B------:R-:W-:-:S03]  /*2fd0*/  UISETP.GT.AND UP0, UPT, UR7, 0x7f, UPT ;  /* 0x0000007f0700788c */ /* 0x000fc6000bf04270 */
[----:B------:R-:W-:Y:S01]  /*2fe0*/  UMOV UR7, 0x4 ;  /* 0x0000000400077882 */ /* 0x000fe20000000000 */
[----:B------:R-:W-:Y:S02]  /*2ff0*/  USEL UR11, URZ, 0x2, !UP0 ;  /* 0x000000023f0b7887 */ /* 0x000fe4000c000000 */
[----:B------:R-:W-:Y:S02]  /*3000*/  USEL UR10, UR7, 0x2, UP0 ;  /* 0x00000002070a7887 */ /* 0x000fe40008000000 */
[----:B------:R-:W-:Y:S01]  /*3010*/  USEL UR7, UR7, 0x6, !UP0 ;  /* 0x0000000607077887 */ /* 0x000fe2000c000000 */
[----:B------:R-:W-:Y:S02]  /*3020*/  WARPGROUP.DEPBAR.LE gsb0, 0x0 ;  /* 0x00008000000079c5 */ /* 0x000fe40000010000 */
[----:B------:R-:W-:-:S06]  /*3030*/  WARPGROUP.ARRIVE ;  /* 0x00000000000079c5 */ /* 0x000fcc0000000000 */
[----:B------:R-:W-:Y:S01]  /*3040*/  HGMMA.64x64x16.F32 R24, gdesc[UR20], R24, gsb0 ;  /* 0x00e00000141879f0 */ /* 0x000fe20008000818 */
[----:B------:R-:W-:Y:S02]  /*3050*/  UIADD3 UR20, UR6, 0x4, URZ ;  /* 0x0000000406147890 */ /* 0x000fe4000fffe03f */
[----:B------:R-:W-:Y:S01]  /*3060*/  UIADD3 UR22, UR5, 0x4, URZ ;  /* 0x0000000405167890 */ /* 0x000fe2000fffe03f */
[----:B------:R-:W-:Y:S01]  /*3070*/  UMOV UR21, 0x40000040 ;  /* 0x4000004000157882 */ /* 0x000fe20000000000 */
[----:B------:R-:W-:Y:S01]  /*3080*/  UMOV UR23, 0x40000040 ;  /* 0x4000004000177882 */ /* 0x000fe20000000000 */
        /* <DEDUP_REMOVED lines=94> */
[----:B------:R-:W-:Y:S02]  /*3670*/  UIADD3 UR20, UR11, UR14, URZ ;  /* 0x0000000e0b147290 */ /* 0x000fe4000fffe03f */
[----:B------:R-:W-:Y:S01]  /*3680*/  UIADD3 UR22, UR11, UR15, URZ ;  /* 0x0000000f0b167290 */ /* 0x000fe2000fffe03f */
        /* <DEDUP_REMOVED lines=16> */
[----:B------:R-:W-:Y:S01]  /*3790*/  UMOV UR14, 0x28 ;  /* 0x00000028000e7882 */ /* 0x000fe20000000000 */
[----:B------:R-:W-:Y:S01]  /*37a0*/  UMOV UR15, 0xa00 ;  /* 0x00000a00000f7882 */ /* 0x000fe20000000000 */
[----:B------:R-:W-:Y:S02]  /*37b0*/  USEL UR14, UR14, 0x26, UP0 ;  /* 0x000000260e0e7887 */ /* 0x000fe40008000000 */
[----:B------:R-:W-:-:S02]  /*37c0*/  USEL UR15, UR15, 0x980, UP0 ;  /* 0x000009800f0f7887 */ /* 0x000fc40008000000 */
[----:B------:R-:W-:Y:S02]  /*37d0*/  ULOP3.LUT UR14, UR14, 0x6, URZ, 0xc0, !UPT ;  /* 0x000000060e0e7892 */ /* 0x000fe4000f8ec03f */
[----:B------:R-:W-:Y:S01]  /*37e0*/  ULOP3.LUT UR15, UR15, 0xa00, URZ, 0xc0, !UPT ;  /* 0x00000a000f0f7892 */ /* 0x000fe2000f8ec03f */
[----:B------:R-:W-:Y:S02]  /*37f0*/  WARPGROUP.DEPBAR.LE gsb0, 0x0 ;  /* 0x00008000000079c5 */ /* 0x000fe40000010000 */
[----:B------:R-:W-:-:S06]  /*3800*/  WARPGROUP.ARRIVE ;  /* 0x00000000000079c5 */ /* 0x000fcc0000000000 */
[----:B------:R-:W-:Y:S01]  /*3810*/  HGMMA.64x64x16.F32 R24, gdesc[UR20], R24, gsb0 ;  /* 0x00e00000141879f0 */ /* 0x000fe20008000818 */
[----:B------:R-:W-:Y:S02]  /*3820*/  UIADD3 UR20, UR14, UR15, UR6 ;  /* 0x0000000f0e147290 */ /* 0x000fe4000fffe006 */
[----:B------:R-:W-:Y:S01]  /*3830*/  UIADD3 UR22, UR14, UR15, UR5 ;  /* 0x0000000f0e167290 */ /* 0x000fe2000fffe005 */
[----:B------:R-:W-:Y:S01]  /*3840*/  UMOV UR21, 0x40000040 ;  /* 0x4000004000157882 */ /* 0x000fe20000000000 */
[----:B------:R-:W-:Y:S01]  /*3850*/  UMOV UR23, 0x40000040 ;  /* 0x4000004000177882 */ /* 0x000fe20000000000 */
[----:B------:R-:W-:Y:S02]  /*3860*/  UIADD3 UR14, UR6, 0xa00, URZ ;  /* 0x00000a00060e7890 */ /* 0x000fe4000fffe03f */
[----:B------:R-:W-:Y:S01]  /*3870*/  UIADD3 UR15, UR5, 0xa00, URZ ;  /* 0x00000a00050f7890 */ /* 0x000fe2000fffe03f */
        /* <DEDUP_REMOVED lines=86> */
[----:B------:R-:W-:Y:S02]  /*3de0*/  UMOV UR10, 0x1000 ;  /* 0x00001000000a7882 */ /* 0x000fe40000000000 */
[----:B------:R-:W-:-:S04]  /*3df0*/  USEL UR10, UR10, 0xf80, UP0 ;  /* 0x00000f800a0a7887 */ /* 0x000fc80008000000 */
[----:B------:R-:W-:Y:S01]  /*3e00*/  ULOP3.LUT UR10, UR10, 0x1e00, URZ, 0xc0, !UPT ;  /* 0x00001e000a0a7892 */ /* 0x000fe2000f8ec03f */
        /* <DEDUP_REMOVED lines=17> */
[----:B------:R-:W-:Y:S02]  /*3f20*/  WARPGROUP.DEPBAR.LE gsb0, 0x0 ;  /* 0x00008000000079c5 */ /* 0x000fe40000010000 */
[----:B------:R-:W-:-:S06]  /*3f30*/  WARPGROUP.ARRIVE ;  /* 0x00000000000079c5 */ /* 0x000fcc0000000000 */
[----:B------:R-:W-:Y:S03]  /*3f40*/  HGMMA.64x64x16.F32 R24, gdesc[UR20], R24, gsb0 ;  /* 0x00e00000141879f0 */ /* 0x000fe60008000818 */
[----:B------:R-:W-:Y:S02]  /*3f50*/  WARPGROUP.DEPBAR.LE gsb0, 0x0 ;  /* 0x00008000000079c5 */ /* 0x000fe40000010000 */
[----:B------:R-:W-:Y:S05]  /*3f60*/  @!P0 BRA `(.L_x_3418) ;  /* 0x0000000000048947 */ /* 0x000fea0003800000 */
[----:B------:R-:W-:Y:S01]  /*3f70*/  BPT.TRAP 0x1 ;  /* 0x000000040000795c */ /* 0x000fe20000300000 */
.L_x_3418:
[----:B------:R-:W-:Y:S01]  /*3f80*/  ULDC UR5, c[0x0][0xad0] ;  /* 0x0002b40000057ab9 */ /* 0x000fe20000000800 */
[----:B------:R-:W-:Y:S02]  /*3f90*/  IMAD R4, R153, -0x40, R152 ;  /* 0xffffffc099047824 */ /* 0x000fe400078e0298 */
[----:B------:R-:W-:Y:S01]  /*3fa0*/  FMUL.FTZ R24, R24, UR5 ;  /* 0x0000000518187c20 */ /* 0x000fe20008410000 */
[----:B------:R-:W-:Y:S01]  /*3fb0*/  FMUL.FTZ R25, R25, UR5 ;  /* 0x0000000519197c20 */ /* 0x000fe20008410000 */
[----:B------:R-:W-:Y:S01]  /*3fc0*/  FMUL.FTZ R28, R28, UR5 ;  /* 0x000000051c1c7c20 */ /* 0x000fe20008410000 */
[----:B------:R-:W-:Y:S01]  /*3fd0*/  FMUL.FTZ R29, R29, UR5 ;  /* 0x000000051d1d7c20 */ /* 0x000fe20008410000 */
[----:B------:R-:W-:Y:S01]  /*3fe0*/  FMUL.FTZ R32, R32, UR5 ;  /* 0x0000000520207c20 */ /* 0x000fe20008410000 */
[----:B------:R-:W-:Y:S01]  /*3ff0*/  FMUL.FTZ R26, R26, UR5 ;  /* 0x000000051a1a7c20 */ /* 0x000fe20008410000 */
[----:B------:R-:W2:Y:S01]  /*4000*/  MUFU.TANH R24, R24 ;  /* 0x0000001800187308 */ /* 0x000ea20000002400 */
[----:B------:R-:W-:Y:S01]  /*4010*/  IADD3 R4, -R19, 0x40, R4 ;  /* 0x0000004013047810 */ /* 0x000fe20007ffe104 */
[----:B------:R-:W-:Y:S01]  /*4020*/  FMUL.FTZ R33, R33, UR5 ;  /* 0x0000000521217c20 */ /* 0x000fe20008410000 */
[----:B------:R-:W-:Y:S01]  /*4030*/  FMUL.FTZ R27, R27, UR5 ;  /* 0x000000051b1b7c20 */ /* 0x000fe20008410000 */
[----:B------:R-:W-:Y:S01]  /*4040*/  FMUL.FTZ R36, R36, UR5 ;  /* 0x0000000524247c20 */ /* 0x000fe20008410000 */
[----:B------:R-:W-:Y:S01]  /*4050*/  ISETP.GT.AND P5, PT, R4, RZ, PT ;  /* 0x000000ff0400720c */ /* 0x000fe20003fa4270 */
[----:B------:R-:W-:Y:S01]  /*4060*/  FMUL.FTZ R30, R30, UR5 ;  /* 0x000000051e1e7c20 */ /* 0x000fe20008410000 */
[C---:B------:R-:W-:Y:S01]  /*4070*/  ISETP.GT.AND P4, PT, R4.reuse, 0x1, PT ;  /* 0x000000010400780c */ /* 0x040fe20003f84270 */
[----:B------:R-:W5:Y:S01]  /*4080*/  MUFU.TANH R25, R25 ;  /* 0x0000001900197308 */ /* 0x000f620000002400 */
[C---:B------:R-:W-:Y:S01]  /*4090*/  ISETP.GT.AND P3, PT, R4.reuse, 0x8, PT ;  /* 0x000000080400780c */ /* 0x040fe20003f64270 */
[----:B------:R-:W-:Y:S01]  /*40a0*/  FMUL.FTZ R37, R37, UR5 ;  /* 0x0000000525257c20 */ /* 0x000fe20008410000 */
[----:B------:R-:W-:Y:S01]  /*40b0*/  FMUL.FTZ R31, R31, UR5 ;  /* 0x000000051f1f7c20 */ /* 0x000fe20008410000 */
[----:B------:R-:W-:Y:S01]  /*40c0*/  ISETP.GT.AND P2, PT, R4, 0x9, PT ;  /* 0x000000090400780c */ /* 0x000fe20003f44270 */
[----:B------:R-:W-:Y:S01]  /*40d0*/  FMUL.FTZ R40, R40, UR5 ;  /* 0x0000000528287c20 */ /* 0x000fe20008410000 */
[----:B------:R-:W-:Y:S01]  /*40e0*/  FMUL.FTZ R34, R34, UR5 ;  /* 0x0000000522227c20 */ /* 0x000fe20008410000 */
[----:B------:R-:W-:Y:S01]  /*40f0*/  ISETP.GT.AND P1, PT, R4, 0x10, PT ;  /* 0x000000100400780c */ /* 0x000fe20003f24270 */
[----:B------:R-:W0:Y:S01]  /*4100*/  MUFU.TANH R28, R28 ;  /* 0x0000001c001c7308 */ /* 0x000e220000002400 */
        /* <DEDUP_REMOVED lines=8> */
[----:B-----5:R-:W-:Y:S01]  /*4190*/  FSEL R25, R25, -INF , P4 ;  /* 0xff80000019197808 */ /* 0x020fe20002000000 */
[----:B------:R-:W-:Y:S01]  /*41a0*/  FMUL.FTZ R39, R39, UR5 ;  /* 0x0000000527277c20 */ /* 0x000fe20008410000 */
[----:B------:R-:W-:Y:S01]  /*41b0*/  FMUL.FTZ R48, R48, UR5 ;  /* 0x0000000530307c20 */ /* 0x000fe20008410000 */
[----:B------:R-:W-:Y:S01]  /*41c0*/  FMUL.FTZ R42, R42, UR5 ;  /* 0x000000052a2a7c20 */ /* 0x000fe20008410000 */
[----:B------:R-:W-:Y:S01]  /*41d0*/  FMNMX.FTZ R5, R24, R25, !PT ;  /* 0x0000001918057209 */ /* 0x000fe20007810000 */
[----:B------:R-:W-:Y:S01]  /*41e0*/  FMUL.FTZ R49, R49, UR5 ;  /* 0x0000000531317c20 */ /* 0x000fe20008410000 */
[----:B------:R-:W-:Y:S01]  /*41f0*/  FMUL.FTZ R43, R43, UR5 ;  /* 0x000000052b2b7c20 */ /* 0x000fe20008410000 */
[----:B------:R-:W5:Y:S01]  /*4200*/  MUFU.TANH R32, R32 ;  /* 0x0000002000207308 */ /* 0x000f620000002400 */
[----:B0-----:R-:W-:Y:S01]  /*4210*/  FSEL R28, R28, -INF , P3 ;  /* 0xff8000001c1c7808 */ /* 0x001fe20001800000 */
        /* <DEDUP_REMOVED lines=10> */
[----:B------:R-:W-:Y:S01]  /*42c0*/  ULDC UR7, c[0x0][0xa80] ;  /* 0x0002a00000077ab9 */ /* 0x000fe20000000800 */
[----:B------:R-:W-:Y:S01]  /*42d0*/  FMNMX.FTZ R5, R10, R5, !PT ;  /* 0x000000050a057209 */ /* 0x000fe20007810000 */
[----:B------:R-:W-:Y:S01]  /*42e0*/  FMUL.FTZ R55, R55, UR5 ;  /* 0x0000000537377c20 */ /* 0x000fe20008410000 */
[----:B------:R-:W-:Y:S01]  /*42f0*/  ULOP3.LUT UR5, UR44, 0x2000000, URZ, 0xfc, !UPT ;  /* 0x020000002c057892 */ /* 0x000fe2000f8efc3f */
[----:B------:R-:W2:Y:S01]  /*4300*/  MUFU.TANH R33, R33 ;  /* 0x0000002100217308 */ /* 0x000ea20000002400 */
[----:B-----5:R-:W-:Y:S01]  /*4310*/  FSEL R12, R32, -INF , P1 ;  /* 0xff800000200c7808 */ /* 0x020fe20000800000 */
[----:B------:R-:W-:Y:S01]  /*4320*/  UMOV UR11, 0x40000040 ;  /* 0x40000040000b7882 */ /* 0x000fe20000000000 */
[----:B------:R-:W-:-:S02]  /*4330*/  ULEA UR10, UR36, UR5, 0xc ;  /* 0x00000005240a7291 */ /* 0x000fc4000f8e603f */
[----:B------:R-:W-:Y:S01]  /*4340*/  FMNMX.FTZ R5, R12, R5, !PT ;  /* 0x000000050c057209 */ /* 0x000fe20007810000 */
[----:B------:R-:W-:Y:S01]  /*4350*/  UMOV UR15, 0x40000040 ;  /* 0x40000040000f7882 */ /* 0x000fe20000000000 */
[----:B------:R-:W-:Y:S01]  /*4360*/  UIADD3 UR14, UR10, 0x80, URZ ;  /* 0x000000800a0e7890 */ /* 0x000fe2000fffe03f */
[----:B------:R-:W5:Y:S01]  /*4370*/  MUFU.TANH R27, R27 ;  /* 0x0000001b001b7308 */ /* 0x000f620000002400 */
[----:B0-----:R-:W-:Y:S02]  /*4380*/  FSEL R26, R26, -INF , P5 ;  /* 0xff8000001a1a7808 */ /* 0x001fe40002800000 */
[----:B------:R-:W-:-:S05]  /*4390*/  ISETP.GT.AND P5, PT, R4, 0x18, PT ;  /* 0x000000180400780c */ /* 0x000fca0003fa4270 */
[----:B------:R-:W0:Y:S01]  /*43a0*/  MUFU.TANH R36, R36 ;  /* 0x0000002400247308 */ /* 0x000e220000002400 */
[----:B--2---:R-:W-:-:S04]  /*43b0*/  FSEL R14, R33, -INF , P6 ;  /* 0xff800000210e7808 */ /* 0x004fc80003000000 */
[----:B------:R-:W-:-:S03]  /*43c0*/  FMNMX.FTZ R5, R14, R5, !PT ;  /* 0x000000050e057209 */ /* 0x000fc60007810000 */
[----:B------:R-:W2:Y:S01]  /*43d0*/  MUFU.TANH R30, R30 ;  /* 0x0000001e001e7308 */ /* 0x000ea20000002400 */
[----:B-----5:R-:W-:Y:S02]  /*43e0*/  FSEL R27, R27, -INF , P4 ;  /* 0xff8000001b1b7808 */ /* 0x020fe40002000000 */
[----:B------:R-:W-:-:S05]  /*43f0*/  ISETP.GT.AND P4, PT, R4, 0x19, PT ;  /* 0x000000190400780c */ /* 0x000fca0003f84270 */
[----:B------:R-:W5:Y:S01]  /*4400*/  MUFU.TANH R37, R37 ;  /* 0x0000002500257308 */ /* 0x000f620000002400 */
[----:B0-----:R-:W-:-:S04]  /*4410*/  FSEL R20, R36, -INF , P5 ;  /* 0xff80000024147808 */ /* 0x001fc80002800000 */
[----:B------:R-:W-:-:S03]  /*4420*/  FMNMX.FTZ R5, R20, R5, !PT ;  /* 0x0000000514057209 */ /* 0x000fc60007810000 */
[----:B------:R-:W0:Y:S01]  /*4430*/  MUFU.TANH R31, R31 ;  /* 0x0000001f001f7308 */ /* 0x000e220000002400 */
[----:B--2---:R-:W-:Y:S02]  /*4440*/  FSEL R30, R30, -INF , P3 ;  /* 0xff8000001e1e7808 */ /* 0x004fe40001800000 */
[----:B------:R-:W-:-:S05]  /*4450*/  ISETP.GT.AND P3, PT, R4, 0x20, PT ;  /* 0x000000200400780c */ /* 0x000fca0003f64270 */
[----:B------:R-:W2:Y:S01]  /*4460*/  MUFU.TANH R40, R40 ;  /* 0x0000002800287308 */ /* 0x000ea20000002400 */
[----:B-----5:R-:W-:-:S04]  /*4470*/  FSEL R56, R37, -INF , P4 ;  /* 0xff80000025387808 */ /* 0x020fc80002000000 */
[----:B------:R-:W-:-:S03]  /*4480*/  FMNMX.FTZ R5, R56, R5, !PT ;  /* 0x0000000538057209 */ /* 0x000fc60007810000 */
        /* <DEDUP_REMOVED lines=43> */
[----:B-----5:R-:W-:-:S04]  /*4740*/  FSEL R72, R53, -INF , P2 ;  /* 0xff80000035487808 */ /* 0x020fc80001000000 */
[----:B------:R-:W-:-:S03]  /*4750*/  FMNMX.FTZ R4, R72, R5, !PT ;  /* 0x0000000548047209 */ /* 0x000fc60007810000 */
[----:B------:R-:W5:Y:S01]  /*4760*/  MUFU.TANH R50, R50 ;  /* 0x0000003200327308 */ /* 0x000f620000002400 */
[----:B0-----:R-:W-:Y:S01]  /*4770*/  FSEL R46, R46, -INF , P1 ;  /* 0xff8000002e2e7808 */ /* 0x001fe20000800000 */
[----:B------:R-:W1:Y:S06]  /*4780*/  SHFL.BFLY PT, R5, R4, 0x2, 0x1f ;  /* 0x0c401f0004057f89 */ /* 0x000e6c00000e0000 */
[----:B------:R-:W-:Y:S01]  /*4790*/  MUFU.TANH R51, R51 ;  /* 0x0000003300337308 */ /* 0x000fe20000002400 */
[----:B--2---:R-:W-:-:S07]  /*47a0*/  FSEL R48, R47, -INF , P6 ;  /* 0xff8000002f307808 */ /* 0x004fce0003000000 */
[----:B------:R-:W0:Y:S01]  /*47b0*/  MUFU.TANH R54, R54 ;  /* 0x0000003600367308 */ /* 0x000e220000002400 */
[----:B-----5:R-:W-:-:S07]  /*47c0*/  FSEL R50, R50, -INF , P5 ;  /* 0xff80000032327808 */ /* 0x020fce0002800000 */
[----:B------:R-:W2:Y:S01]  /*47d0*/  MUFU.TANH R55, R55 ;  /* 0x0000003700377308 */ /* 0x000ea20000002400 */
[----:B-1-34-:R-:W-:Y:S02]  /*47e0*/  FMNMX.FTZ R6, R4, R5, !PT ;  /* 0x0000000504067209 */ /* 0x01afe40007810000 */
[----:B------:R-:W-:-:S03]  /*47f0*/  FMNMX.FTZ R5, R26, R27, !PT ;  /* 0x0000001b1a057209 */ /* 0x000fc60007810000 */
[----:B------:R-:W1:Y:S01]  /*4800*/  SHFL.BFLY PT, R7, R6, 0x1, 0x1f ;  /* 0x0c201f0006077f89 */ /* 0x000e6200000e0000 */
[----:B------:R-:W-:Y:S02]  /*4810*/  FMNMX.FTZ R5, R30, R5, !PT ;  /* 0x000000051e057209 */ /* 0x000fe40007810000 */
[----:B0-----:R-:W-:Y:S02]  /*4820*/  FSEL R54, R54, -INF , P3 ;  /* 0xff80000036367808 */ /* 0x001fe40001800000 */
[----:B------:R-:W-:-:S04]  /*4830*/  FMNMX.FTZ R5, R32, R5, !PT ;  /* 0x0000000520057209 */ /* 0x000fc80007810000 */
[----:B------:R-:W-:Y:S02]  /*4840*/  FMNMX.FTZ R5, R34, R5, !PT ;  /* 0x0000000522057209 */ /* 0x000fe40007810000 */
[----:B--2---:R-:W-:Y:S02]  /*4850*/  FSEL R70, R55, -INF , P2 ;  /* 0xff80000037467808 */ /* 0x004fe40001000000 */
[----:B------:R-:W-:-:S04]  /*4860*/  FMNMX.FTZ R5, R36, R5, !PT ;  /* 0x0000000524057209 */ /* 0x000fc80007810000 */
[----:B------:R-:W-:-:S04]  /*4870*/  FMNMX.FTZ R5, R38, R5, !PT ;  /* 0x0000000526057209 */ /* 0x000fc80007810000 */
[----:B------:R-:W-:Y:S02]  /*4880*/  FMNMX.FTZ R5, R40, R5, !PT ;  /* 0x0000000528057209 */ /* 0x000fe40007810000 */
[----:B-1----:R-:W-:Y:S01]  /*4890*/  FMNMX.FTZ R4, R6, R7, !PT ;  /* 0x0000000706047209 */ /* 0x002fe20007810000 */
[----:B------:R-:W-:Y:S01]  /*48a0*/  IMAD.U32 R7, RZ, RZ, UR7 ;  /* 0x00000007ff077e24 */ /* 0x000fe2000f8e00ff */
[----:B------:R-:W-:Y:S02]  /*48b0*/  FMNMX.FTZ R5, R42, R5, !PT ;  /* 0x000000052a057209 */ /* 0x000fe40007810000 */
[C---:B------:R-:W-:Y:S01]  /*48c0*/  FSETP.NEU.FTZ.AND P1, PT, R4.reuse, -INF , PT ;  /* 0xff8000000400780b */ /* 0x040fe20003f3d000 */
[----:B------:R-:W-:Y:S01]  /*48d0*/  FMUL.FTZ R6, R4, R7 ;  /* 0x0000000704067220 */ /* 0x000fe20000410000 */
[----:B------:R-:W-:Y:S02]  /*48e0*/  FMNMX.FTZ R5, R44, R5, !PT ;  /* 0x000000052c057209 */ /* 0x000fe40007810000 */
[----:B------:R-:W-:-:S02]  /*48f0*/  R2UR UR7, R3 ;  /* 0x00000000030772ca */ /* 0x000fc400000e0000 */
[----:B------:R-:W-:Y:S02]  /*4900*/  FMNMX.FTZ R5, R46, R5, !PT ;  /* 0x000000052e057209 */ /* 0x000fe40007810000 */
[----:B------:R-:W-:Y:S02]  /*4910*/  FSEL R29, R6, RZ, P1 ;  /* 0x000000ff061d7208 */ /* 0x000fe40000800000 */
[----:B------:R-:W-:-:S03]  /*4920*/  FMNMX.FTZ R5, R48, R5, !PT ;  /* 0x0000000530057209 */ /* 0x000fc60007810000 */
[-CC-:B------:R-:W-:Y:S01]  /*4930*/  FFMA.FTZ R6, R24, R7.reuse, -R29.reuse ;  /* 0x0000000718067223 */ /* 0x180fe2000001081d */
[----:B------:R-:W-:Y:S01]  /*4940*/  FSEL R24, R51, -INF , P4 ;  /* 0xff80000033187808 */ /* 0x000fe20002000000 */
[--C-:B------:R-:W-:Y:S01]  /*4950*/  FFMA.FTZ R8, R28, R7, -R29.reuse ;  /* 0x000000071c087223 */ /* 0x100fe2000001081d */
[----:B------:R-:W-:Y:S01]  /*4960*/  FMNMX.FTZ R5, R50, R5, !PT ;  /* 0x0000000532057209 */ /* 0x000fe20007810000 */
[-CC-:B------:R-:W-:Y:S01]  /*4970*/  FFMA.FTZ R9, R25, R7.reuse, -R29.reuse ;  /* 0x0000000719097223 */ /* 0x180fe2000001081d */
[----:B------:R-:W-:Y:S01]  /*4980*/  UIADD3 UR7, UR7, 0x38840, URZ ;  /* 0x0003884007077890 */ /* 0x000fe2000fffe03f */
[--C-:B------:R-:W-:Y:S01]  /*4990*/  FFMA.FTZ R11, R10, R7, -R29.reuse ;  /* 0x000000070a0b7223 */ /* 0x100fe2000001081d */
[----:B------:R-:W-:Y:S01]  /*49a0*/  FMNMX.FTZ R5, R24, R5, !PT ;  /* 0x0000000518057209 */ /* 0x000fe20007810000 */
[-CC-:B------:R-:W-:Y:S01]  /*49b0*/  FFMA.FTZ R10, R12, R7.reuse, -R29.reuse ;  /* 0x000000070c0a7223 */ /* 0x180fe2000001081d */
[----:B------:R-:W-:Y:S01]  /*49c0*/  UPRMT UR7, UR37, 0x654, UR7 ;  /* 0x0000065425077896 */ /* 0x000fe20008000007 */
        /* <DEDUP_REMOVED lines=8> */
[-CC-:B------:R-:W-:Y:S01]  /*4a50*/  FFMA.FTZ R155, R64, R7.reuse, -R29.reuse ;  /* 0x00000007409b7223 */ /* 0x180fe2000001081d */
[-CC-:B------:R-:W-:Y:S01]  /*4a60*/  FFMA.FTZ R154, R66, R7.reuse, -R29.reuse ;  /* 0x00000007429a7223 */ /* 0x180fe2000001081d */
[----:B------:R-:W0:Y:S01]  /*4a70*/  SHFL.BFLY PT, R28, R5, 0x2, 0x1f ;  /* 0x0c401f00051c7f89 */ /* 0x000e2200000e0000 */
[-CC-:B------:R-:W-:Y:S01]  /*4a80*/  FFMA.FTZ R173, R68, R7.reuse, -R29.reuse ;  /* 0x0000000744ad7223 */ /* 0x180fe2000001081d */
[-CC-:B------:R-:W-:Y:S01]  /*4a90*/  FFMA.FTZ R172, R52, R7.reuse, -R29.reuse ;  /* 0x0000000734ac7223 */ /* 0x180fe2000001081d */
[----:B------:R-:W-:Y:S01]  /*4aa0*/  FFMA.FTZ R175, R72, R7, -R29 ;  /* 0x0000000748af7223 */ /* 0x000fe2000001081d */
[----:B------:R-:W-:Y:S01]  /*4ab0*/  SYNCS.ARRIVE.TRANS64.RED.A1T0 RZ, [UR7], RZ ;  /* 0x000000ffffff79a7 */ /* 0x000fe20008100407 */
[----:B------:R-:W-:Y:S08]  /*4ac0*/  MUFU.EX2 R6, R6 ;  /* 0x0000000600067308 */ /* 0x000ff00000000800 */
[----:B------:R-:W1:Y:S08]  /*4ad0*/  MUFU.EX2 R9, R9 ;  /* 0x0000000900097308 */ /* 0x000e700000000800 */
[----:B------:R-:W-:Y:S01]  /*4ae0*/  MUFU.EX2 R8, R8 ;  /* 0x0000000800087308 */ /* 0x000fe20000000800 */
[----:B0-----:R-:W-:-:S05]  /*4af0*/  FMNMX.FTZ R28, R5, R28, !PT ;  /* 0x0000001c051c7209 */ /* 0x001fca0007810000 */
[----:B------:R-:W0:Y:S02]  /*4b00*/  SHFL.BFLY PT, R5, R28, 0x1, 0x1f ;  /* 0x0c201f001c057f89 */ /* 0x000e2400000e0000 */
[----:B------:R-:W2:Y:S01]  /*4b10*/  MUFU.EX2 R11, R11 ;  /* 0x0000000b000b7308 */ /* 0x000ea20000000800 */
[----:B-1----:R-:W-:Y:S01]  /*4b20*/  F2FP.F16.F32.PACK_AB R156, R9, R6 ;  /* 0x00000006099c723e */ /* 0x002fe200000000ff */
[----:B------:R-:W-:-:S06]  /*4b30*/  FADD.FTZ R9, R6, R9 ;  /* 0x0000000906097221 */ /* 0x000fcc0000010000 */
[----:B------:R-:W-:Y:S08]  /*4b40*/  MUFU.EX2 R10, R10 ;  /* 0x0000000a000a7308 */ /* 0x000ff00000000800 */
[----:B------:R-:W1:Y:S01]  /*4b50*/  MUFU.EX2 R13, R13 ;  /* 0x0000000d000d7308 */ /* 0x000e620000000800 */
[----:B--2---:R-:W-:Y:S01]  /*4b60*/  F2FP.F16.F32.PACK_AB R158, R11, R8 ;  /* 0x000000080b9e723e */ /* 0x004fe200000000ff */
[----:B------:R-:W-:-:S04]  /*4b70*/  FADD.FTZ R8, R8, R9 ;  /* 0x0000000908087221 */ /* 0x000fc80000010000 */
[----:B------:R-:W-:Y:S01]  /*4b80*/  FADD.FTZ R11, R11, R8 ;  /* 0x000000080b0b7221 */ /* 0x000fe20000010000 */
[----:B0-----:R-:W-:Y:S01]  /*4b90*/  FMNMX.FTZ R5, R28, R5, !PT ;  /* 0x000000051c057209 */ /* 0x001fe20007810000 */
[----:B------:R-:W-:Y:S03]  /*4ba0*/  MUFU.EX2 R12, R12 ;  /* 0x0000000c000c7308 */ /* 0x000fe60000000800 */
[C---:B------:R-:W-:Y:S01]  /*4bb0*/  FSETP.NEU.FTZ.AND P1, PT, R5.reuse, -INF , PT ;  /* 0xff8000000500780b */ /* 0x040fe20003f3d000 */
[----:B------:R-:W-:-:S04]  /*4bc0*/  FMUL.FTZ R25, R5, R7 ;  /* 0x0000000705197220 */ /* 0x000fc80000410000 */
[----:B------:R-:W0:Y:S01]  /*4bd0*/  MUFU.EX2 R15, R15 ;  /* 0x0000000f000f7308 */ /* 0x000e220000000800 */
[----:B------:R-:W-:Y:S02]  /*4be0*/  FSEL R25, R25, RZ, P1 ;  /* 0x000000ff19197208 */ /* 0x000fe40000800000 */
[----:B-1----:R-:W-:Y:S01]  /*4bf0*/  F2FP.F16.F32.PACK_AB R160, R13, R10 ;  /* 0x0000000a0da0723e */ /* 0x002fe200000000ff */
[----:B------:R-:W-:Y:S02]  /*4c00*/  FADD.FTZ R10, R10, R11 ;  /* 0x0000000b0a0a7221 */ /* 0x000fe40000010000 */
        /* <DEDUP_REMOVED lines=15> */
[----:B------:R-:W-:Y:S01]  /*4d00*/  FFMA.FTZ R199, R70, R7, -R25 ;  /* 0x0000000746c77223 */ /* 0x000fe20000010819 */
[----:B------:R-:W-:Y:S01]  /*4d10*/  MUFU.EX2 R174, R174 ;  /* 0x000000ae00ae7308 */ /* 0x000fe20000000800 */
[----:B0-----:R-:W-:Y:S01]  /*4d20*/  F2FP.F16.F32.PACK_AB R162, R15, R12 ;  /* 0x0000000c0fa2723e */ /* 0x001fe200000000ff */
[----:B------:R-:W-:-:S04]  /*4d30*/  FADD.FTZ R13, R13, R10 ;  /* 0x0000000a0d0d7221 */ /* 0x000fc80000010000 */
[----:B------:R-:W-:Y:S02]  /*4d40*/  FADD.FTZ R12, R12, R13 ;  /* 0x0000000d0c0c7221 */ /* 0x000fe40000010000 */
[----:B------:R-:W0:Y:S02]  /*4d50*/  MUFU.EX2 R177, R177 ;  /* 0x000000b100b17308 */ /* 0x000e240000000800 */
[----:B------:R-:W-:-:S06]  /*4d60*/  FADD.FTZ R15, R15, R12 ;  /* 0x0000000c0f0f7221 */ /* 0x000fcc0000010000 */
[----:B------:R-:W-:Y:S08]  /*4d70*/  MUFU.EX2 R176, R176 ;  /* 0x000000b000b07308 */ /* 0x000ff00000000800 */
[----:B------:R-:W1:Y:S01]  /*4d80*/  MUFU.EX2 R179, R179 ;  /* 0x000000b300b37308 */ /* 0x000e620000000800 */
[----:B0-----:R-:W-:Y:S01]  /*4d90*/  F2FP.F16.F32.PACK_AB R157, R177, R174 ;  /* 0x000000aeb19d723e */ /* 0x001fe200000000ff */
[----:B------:R-:W-:-:S06]  /*4da0*/  FADD.FTZ R177, R174, R177 ;  /* 0x000000b1aeb17221 */ /* 0x000fcc0000010000 */
[----:B------:R-:W-:Y:S08]  /*4db0*/  MUFU.EX2 R178, R178 ;  /* 0x000000b200b27308 */ /* 0x000ff00000000800 */
[----:B------:R-:W0:Y:S01]  /*4dc0*/  MUFU.EX2 R181, R181 ;  /* 0x000000b500b57308 */ /* 0x000e220000000800 */
[----:B-1----:R-:W-:Y:S01]  /*4dd0*/  F2FP.F16.F32.PACK_AB R159, R179, R176 ;  /* 0x000000b0b39f723e */ /* 0x002fe200000000ff */
[----:B------:R-:W-:Y:S01]  /*4de0*/  BAR.SYNC.DEFER_BLOCKING 0xf, 0x100 ;  /* 0x03c4000000007b1d */ /* 0x000fe20000010000 */
[----:B------:R-:W-:-:S04]  /*4df0*/  FADD.FTZ R176, R176, R177 ;  /* 0x000000b1b0b07221 */ /* 0x000fc80000010000 */
[----:B------:R-:W-:Y:S01]  /*4e00*/  FADD.FTZ R179, R179, R176 ;  /* 0x000000b0b3b37221 */ /* 0x000fe20000010000 */
[----:B------:R-:W-:Y:S08]  /*4e10*/  MUFU.EX2 R180, R180 ;  /* 0x000000b400b47308 */ /* 0x000ff00000000800 */
[----:B------:R-:W1:Y:S01]  /*4e20*/  MUFU.EX2 R183, R183 ;  /* 0x000000b700b77308 */ /* 0x000e620000000800 */
[----:B0-----:R-:W-:Y:S01]  /*4e30*/  F2FP.F16.F32.PACK_AB R161, R181, R178 ;  /* 0x000000b2b5a1723e */ /* 0x001fe200000000ff */
[----:B------:R-:W-:-:S04]  /*4e40*/  FADD.FTZ R178, R178, R179 ;  /* 0x000000b3b2b27221 */ /* 0x000fc80000010000 */
[----:B------:R-:W-:Y:S02]  /*4e50*/  FADD.FTZ R181, R181, R178 ;  /* 0x000000b2b5b57221 */ /* 0x000fe40000010000 */
[----:B------:R-:W-:Y:S01]  /*4e60*/  MUFU.EX2 R14, R14 ;  /* 0x0000000e000e7308 */ /* 0x000fe20000000800 */
[----:B------:R0:W-:Y:S07]  /*4e70*/  STSM.16.M88.4 [R184+0x36400], R156 ;  /* 0x0364009cb8007844 */ /* 0x0001ee0000000200 */
[----:B------:R-:W2:Y:S01]  /*4e80*/  MUFU.EX2 R21, R21 ;  /* 0x0000001500157308 */ /* 0x000ea20000000800 */
[----:B-1----:R-:W-:Y:S01]  /*4e90*/  F2FP.F16.F32.PACK_AB R163, R183, R180 ;  /* 0x000000b4b7a3723e */ /* 0x002fe200000000ff */
[----:B------:R-:W-:-:S04]  /*4ea0*/  FADD.FTZ R180, R180, R181 ;  /* 0x000000b5b4b47221 */ /* 0x000fc80000010000 */
[----:B------:R0:W-:Y:S01]  /*4eb0*/  STSM.16.M88.4 [R186], R160 ;  /* 0x000000a0ba007844 */ /* 0x0001e20000000200 */
[----:B------:R-:W-:Y:S01]  /*4ec0*/  FADD.FTZ R183, R183, R180 ;  /* 0x000000b4b7b77221 */ /* 0x000fe20000010000 */
[----:B------:R-:W-:Y:S08]  /*4ed0*/  MUFU.EX2 R20, R20 ;  /* 0x0000001400147308 */ /* 0x000ff00000000800 */
[----:B------:R-:W1:Y:S01]  /*4ee0*/  MUFU.EX2 R155, R155 ;  /* 0x0000009b009b7308 */ /* 0x000e620000000800 */
[----:B--2---:R-:W-:Y:S01]  /*4ef0*/  F2FP.F16.F32.PACK_AB R164, R21, R14 ;  /* 0x0000000e15a4723e */ /* 0x004fe200000000ff */
[----:B------:R-:W-:-:S04]  /*4f00*/  FADD.FTZ R14, R14, R15 ;  /* 0x0000000f0e0e7221 */ /* 0x000fc80000010000 */
[----:B------:R-:W-:Y:S02]  /*4f10*/  FADD.FTZ R21, R21, R14 ;  /* 0x0000000e15157221 */ /* 0x000fe40000010000 */
[----:B------:R-:W-:Y:S08]  /*4f20*/  MUFU.EX2 R182, R182 ;  /* 0x000000b600b67308 */ /* 0x000ff00000000800 */
[----:B------:R-:W2:Y:S01]  /*4f30*/  MUFU.EX2 R193, R193 ;  /* 0x000000c100c17308 */ /* 0x000ea20000000800 */
[----:B-1----:R-:W-:Y:S01]  /*4f40*/  F2FP.F16.F32.PACK_AB R166, R155, R20 ;  /* 0x000000149ba6723e */ /* 0x002fe200000000ff */
[----:B------:R-:W-:-:S04]  /*4f50*/  FADD.FTZ R20, R20, R21 ;  /* 0x0000001514147221 */ /* 0x000fc80000010000 */
[----:B------:R-:W-:Y:S02]  /*4f60*/  FADD.FTZ R155, R155, R20 ;  /* 0x000000149b9b7221 */ /* 0x000fe40000010000 */
        /* <DEDUP_REMOVED lines=9> */
[----:B------:R0:W-:Y:S01]  /*5000*/  STSM.16.M88.4 [R23], R164 ;  /* 0x000000a417007844 */ /* 0x0001e20000000200 */
[----:B------:R-:W-:Y:S01]  /*5010*/  FADD.FTZ R195, R195, R194 ;  /* 0x000000c2c3c37221 */ /* 0x000fe20000010000 */
[----:B------:R-:W1:Y:S08]  /*5020*/  MUFU.EX2 R172, R172 ;  /* 0x000000ac00ac7308 */ /* 0x000e700000000800 */
[----:B------:R-:W3:Y:S01]  /*5030*/  MUFU.EX2 R175, R175 ;  /* 0x000000af00af7308 */ /* 0x000ee20000000800 */
[----:B--2---:R-:W-:Y:S01]  /*5040*/  F2FP.F16.F32.PACK_AB R168, R173, R154 ;  /* 0x0000009aada8723e */ /* 0x004fe200000000ff */
[----:B------:R-:W-:-:S04]  /*5050*/  FADD.FTZ R154, R154, R155 ;  /* 0x0000009b9a9a7221 */ /* 0x000fc80000010000 */
[----:B------:R-:W-:Y:S02]  /*5060*/  FADD.FTZ R173, R173, R154 ;  /* 0x0000009aadad7221 */ /* 0x000fe40000010000 */
[----:B------:R-:W-:Y:S02]  /*5070*/  MUFU.EX2 R196, R196 ;  /* 0x000000c400c47308 */ /* 0x000fe40000000800 */
[----:B-1----:R-:W-:-:S06]  /*5080*/  FADD.FTZ R6, R172, R173 ;  /* 0x000000adac067221 */ /* 0x002fcc0000010000 */
[----:B------:R-:W1:Y:S01]  /*5090*/  MUFU.EX2 R197, R197 ;  /* 0x000000c500c57308 */ /* 0x000e620000000800 */
[C---:B---3--:R-:W-:Y:S01]  /*50a0*/  F2FP.F16.F32.PACK_AB R170, R175.reuse, R172 ;  /* 0x000000acafaa723e */ /* 0x048fe200000000ff */
[----:B------:R-:W-:-:S06]  /*50b0*/  FADD.FTZ R6, R175, R6 ;  /* 0x00000006af067221 */ /* 0x000fcc0000010000 */
[----:B------:R-:W2:Y:S08]  /*50c0*/  MUFU.EX2 R198, R198 ;  /* 0x000000c600c67308 */ /* 0x000eb00000000800 */
[----:B------:R-:W3:Y:S01]  /*50d0*/  MUFU.EX2 R199, R199 ;  /* 0x000000c700c77308 */ /* 0x000ee20000000800 */
[----:B-1----:R-:W-:Y:S01]  /*50e0*/  F2FP.F16.F32.PACK_AB R169, R197, R196 ;  /* 0x000000c4c5a9723e */ /* 0x002fe200000000ff */
[----:B------:R-:W-:-:S04]  /*50f0*/  FADD.FTZ R196, R196, R195 ;  /* 0x000000c3c4c47221 */ /* 0x000fc80000010000 */
[----:B------:R-:W-:-:S04]  /*5100*/  FADD.FTZ R197, R197, R196 ;  /* 0x000000c4c5c57221 */ /* 0x000fc80000010000 */
[----:B--2---:R-:W-:Y:S01]  /*5110*/  FADD.FTZ R8, R198, R197 ;  /* 0x000000c5c6087221 */ /* 0x004fe20000010000 */
[----:B---3--:R-:W-:-:S03]  /*5120*/  F2FP.F16.F32.PACK_AB R171, R199, R198 ;  /* 0x000000c6c7ab723e */ /* 0x008fc600000000ff */
[----:B------:R-:W-:Y:S02]  /*5130*/  FADD.FTZ R8, R199, R8 ;  /* 0x00000008c7087221 */ /* 0x000fe40000010000 */
[----:B------:R0:W-:Y:S01]  /*5140*/  STSM.16.M88.4 [R185], R168 ;  /* 0x000000a8b9007844 */ /* 0x0001e20000000200 */
[----:B------:R-:W-:-:S06]  /*5150*/  WARPGROUP.ARRIVE ;  /* 0x00000000000079c5 */ /* 0x000fcc0000000000 */
[----:B------:R-:W-:Y:S01]  /*5160*/  HGMMA.64x256x16.F32 R24, R156, gdesc[UR8].tnspB, RZ, !UPT, gsb0 ;  /* 0x43e000089c187df0 */ /* 0x000fe2000c0008ff */
[----:B------:R-:W-:Y:S02]  /*5170*/  UMOV UR11, 0x40000040 ;  /* 0x40000040000b7882 */ /* 0x000fe40000000000 */
[----:B------:R-:W-:Y:S02]  /*5180*/  WARPGROUP.DEPBAR.LE gsb0, 0x0 ;  /* 0x00008000000079c5 */ /* 0x000fe40000010000 */
[----:B------:R-:W-:-:S15]  /*5190*/  WARPGROUP.ARRIVE ;  /* 0x00000000000079c5 */ /* 0x000fde0000000000 */
[----:B------:R-:W-:-:S08]  /*51a0*/  NOP ;  /* 0x0000000000007918 */ /* 0x000fd00000000000 */
[----:B------:R-:W-:Y:S01]  /*51b0*/  HGMMA.64x256x16.F32 R24, R160, gdesc[UR12].tnspB, R24, gsb0 ;  /* 0x43e0000ca0187df0 */ /* 0x000fe20008000818 */
[----:B------:R-:W-:Y:S01]  /*51c0*/  UIADD3 UR14, UR10, 0x100, URZ ;  /* 0x000001000a0e7890 */ /* 0x000fe2000fffe03f */
[----:B------:R-:W-:Y:S01]  /*51d0*/  UMOV UR15, 0x40000040 ;  /* 0x40000040000f7882 */ /* 0x000fe20000000000 */
[----:B------:R-:W-:Y:S01]  /*51e0*/  UIADD3 UR10, UR10, 0x180, URZ ;  /* 0x000001800a0a7890 */ /* 0x000fe2000fffe03f */
[----:B------:R-:W-:Y:S02]  /*51f0*/  WARPGROUP.DEPBAR.LE gsb0, 0x0 ;  /* 0x00008000000079c5 */ /* 0x000fe40000010000 */
[----:B------:R-:W-:-:S15]  /*5200*/  WARPGROUP.ARRIVE ;  /* 0x00000000000079c5 */ /* 0x000fde0000000000 */
[----:B------:R-:W-:-:S07]  /*5210*/  NOP ;  /* 0x0000000000007918 */ /* 0x000fce0000000000 */
[----:B------:R-:W-:Y:S03]  /*5220*/  HGMMA.64x256x16.F32 R24, R164, gdesc[UR12].tnspB, R24, gsb0 ;  /* 0x43e0000ca4187df0 */ /* 0x000fe60008000818 */
        /* <DEDUP_REMOVED lines=10> */
[----:B-1----:R-:W1:Y:S02]  /*52d0*/  FENCE.VIEW.ASYNC.S ;  /* 0x00000000000073c6 */ /* 0x002e640000000000 */
[----:B-1----:R-:W-:Y:S01]  /*52e0*/  NOP ;  /* 0x0000000000007918 */ /* 0x002fe20000000000 */
[----:B------:R-:W-:Y:S06]  /*52f0*/  BAR.ARV 0xe, 0x100 ;  /* 0x0384000000007b1d */ /* 0x000fec0000002000 */
[----:B0-----:R-:W-:Y:S05]  /*5300*/  @!P0 BRA `(.L_x_3419) ;  /* 0x0000000000048947 */ /* 0x001fea0003800000 */
[----:B------:R-:W-:Y:S01]  /*5310*/  BPT.TRAP 0x1 ;  /* 0x000000040000795c */ /* 0x000fe20000300000 */
.L_x_3419:
[----:B------:R-:W-:Y:S02]  /*5320*/  R2UR UR7, R3 ;  /* 0x00000000030772ca */ /* 0x000fe400000e0000 */
[----:B------:R-:W-:-:S11]  /*5330*/  ISETP.GE.AND P1, PT, R152, 0x41, PT ;  /* 0x000000419800780c */ /* 0x000fd60003f26270 */
[----:B------:R-:W-:-:S04]  /*5340*/  UIADD3 UR7, UR7, 0x38860, URZ ;  /* 0x0003886007077890 */ /* 0x000fc8000fffe03f */
[----:B------:R-:W-:-:S09]  /*5350*/  UPRMT UR7, UR37, 0x654, UR7 ;  /* 0x0000065425077896 */ /* 0x000fd20008000007 */
[----:B------:R-:W-:Y:S01]  /*5360*/  SYNCS.ARRIVE.TRANS64.RED.A1T0 RZ, [UR7], RZ ;  /* 0x000000ffffff79a7 */ /* 0x000fe20008100407 */
[----:B------:R-:W-:Y:S05]  /*5370*/  @!P1 BRA `(.L_x_3420) ;  /* 0x0000002c00b49947 */ /* 0x000fea0003800000 */
[----:B------:R-:W-:Y:S01]  /*5380*/  VIADD R3, R153, 0xfffffffe ;  /* 0xfffffffe99037836 */ /* 0x000fe20000000000 */
[----:B------:R-:W-:Y:S01]  /*5390*/  UMOV UR10, UR36 ;  /* 0x00000024000a7c82 */ /* 0x000fe20008000000 */
[----:B------:R-:W-:Y:S02]  /*53a0*/  IMAD.MOV.U32 R10, RZ, RZ, R5 ;  /* 0x000000ffff0a7224 */ /* 0x000fe400078e0005 */
[----:B------:R-:W-:-:S07]  /*53b0*/  IMAD.MOV.U32 R11, RZ, RZ, R4 ;  /* 0x000000ffff0b7224 */ /* 0x000fce00078e0004 */
.L_x_3431:
[----:B------:R-:W-:Y:S01]  /*53c0*/  UIADD3 UR36, UR10, 0x1, URZ ;  /* 0x000000010a247890 */ /* 0x000fe2000fffe03f */
[C---:B------:R-:W-:Y:S01]  /*53d0*/  ISETP.GT.AND P1, PT, R3.reuse, RZ, PT ;  /* 0x000000ff0300720c */ /* 0x040fe20003f24270 */
[----:B------:R-:W-:Y:S02]  /*53e0*/  VIADD R3, R3, 0xffffffff ;  /* 0xffffffff03037836 */ /* 0x000fe40000000000 */
[----:B------:R-:W-:-:S04]  /*53f0*/  UISETP.NE.AND UP0, UPT, UR36, 0x2, UPT ;  /* 0x000000022400788c */ /* 0x000fc8000bf05270 */
[----:B------:R-:W-:Y:S02]  /*5400*/  USEL UR7, URZ, 0x1, UP0 ;  /* 0x000000013f077887 */ /* 0x000fe40008000000 */
[----:B------:R-:W-:-:S04]  /*5410*/  USEL UR36, UR36, URZ, UP0 ;  /* 0x0000003f24247287 */ /* 0x000fc80008000000 */
[----:B------:R-:W-:Y:S01]  /*5420*/  LOP3.LUT R2, R2, UR7, RZ, 0x3c, !PT ;  /* 0x0000000702027c12 */ /* 0x000fe2000f8e3cff */
[----:B------:R-:W-:Y:S07]  /*5430*/  @!P0 BRA `(.L_x_3421) ;  /* 0x0000000000048947 */ /* 0x000fee0003800000 */
[----:B------:R-:W-:Y:S01]  /*5440*/  BPT.TRAP 0x1 ;  /* 0x000000040000795c */ /* 0x000fe20000300000 */
.L_x_3421:
[----:B------:R-:W-:Y:S01]  /*5450*/  ULEA UR7, UR36, UR38, 0x3 ;  /* 0x0000002624077291 */ /* 0x000fe2000f8e183f */
[----:B------:R-:W-:-:S08]  /*5460*/  SHF.L.U32 R4, R2, 0x1f, RZ ;  /* 0x0000001f02047819 */ /* 0x000fd000000006ff */
[----:B------:R0:W1:Y:S01]  /*5470*/  SYNCS.PHASECHK.TRANS64.TRYWAIT P2, [UR7+0x38830], R4 ;  /* 0x03883004ff0075a7 */ /* 0x0000620008040147 */
[----:B------:R-:W-:Y:S05]  /*5480*/  @!P0 BRA `(.L_x_3422) ;  /* 0x0000000000048947 */ /* 0x000fea0003800000 */
[----:B------:R-:W-:Y:S01]  /*5490*/  BPT.TRAP 0x1 ;  /* 0x000000040000795c */ /* 0x000fe20000300000 */
.L_x_3422:
[----:B-1----:R-:W-:Y:S05]  /*54a0*/  @P2 BRA `(.L_x_3423) ;  /* 0x0000000000082947 */ /* 0x002fea0003800000 */
[----:B------:R-:W1:Y:S02]  /*54b0*/  SYNCS.PHASECHK.TRANS64.TRYWAIT P2, [UR7+0x38830], R4 ;  /* 0x03883004ff0075a7 */ /* 0x000e640008040147 */
[----:B-1----:R-:W-:Y:S05]  /*54c0*/  @!P2 BRA `(.L_x_3424) ;  /* 0x000000a40090a947 */ /* 0x002fea0003800000 */
.L_x_3423:
        /* <DEDUP_REMOVED lines=8> */
[----:B------:R-:W-:-:S04]  /*5550*/  ULOP3.LUT UR11, UR11, 0x3fff, URZ, 0xc0, !UPT ;  /* 0x00003fff0b0b7892 */ /* 0x000fc8000f8ec03f */
[----:B------:R-:W-:Y:S02]  /*5560*/  ULEA UR18, UR36, UR18, 0x9 ;  /* 0x0000001224127291 */ /* 0x000fe4000f8e483f */
[----:B------:R-:W-:Y:S02]  /*5570*/  ULOP3.LUT UR20, UR11, 0x10000, URZ, 0xfc, !UPT ;  /* 0x000100000b147892 */ /* 0x000fe4000f8efc3f */
[----:B------:R-:W-:-:S03]  /*5580*/  UIADD3 UR14, UR18, 0x4, URZ ;  /* 0x00000004120e7890 */ /* 0x000fc6000fffe03f */
[----:B------:R-:W-:-:S04]  /*5590*/  UMOV UR22, UR18 ;  /* 0x0000001200167c82 */ /* 0x000fc80008000000 */
[----:B------:R-:W-:Y:S01]  /*55a0*/  HGMMA.64x64x16.F32 R152, gdesc[UR20], RZ, !UPT, gsb0 ;  /* 0x00e00000149879f0 */ /* 0x000fe2000c0008ff */
[----:B------:R-:W-:Y:S01]  /*55b0*/  UIADD3 UR22, UR18, 0x2, URZ ;  /* 0x0000000212167890 */ /* 0x000fe2000fffe03f */
[----:B------:R-:W-:Y:S01]  /*55c0*/  UMOV UR20, UR8 ;  /* 0x0000000800147c82 */ /* 0x000fe20008000000 */
[----:B------:R-:W-:Y:S01]  /*55d0*/  UMOV UR21, UR9 ;  /* 0x0000000900157c82 */ /* 0x000fe20008000000 */
[----:B------:R-:W-:Y:S01]  /*55e0*/  UMOV UR23, 0x40000040 ;  /* 0x4000004000177882 */ /* 0x000fe20000000000 */
[----:B------:R-:W-:Y:S01]  /*55f0*/  UIADD3 UR18, UR18, 0x6, URZ ;  /* 0x0000000612127890 */ /* 0x000fe2000fffe03f */
        /* <DEDUP_REMOVED lines=12> */
.L_x_3425:
[----:B------:R2:W3:Y:S01]  /*56c0*/  SYNCS.PHASECHK.TRANS64.TRYWAIT P2, [UR7+0x38850], R4 ;  /* 0x03885004ff0075a7 */ /* 0x0004e20008040147 */
[----:B------:R-:W-:Y:S05]  /*56d0*/  @!P0 BRA `(.L_x_3426) ;  /* 0x0000000000048947 */ /* 0x000fea0003800000 */
[----:B------:R-:W-:Y:S01]  /*56e0*/  BPT.TRAP 0x1 ;  /* 0x000000040000795c */ /* 0x000fe20000300000 */
.L_x_3426:
[----:B---3--:R-:W-:Y:S05]  /*56f0*/  @P2 BRA `(.L_x_3427) ;  /* 0x0000000000082947 */ /* 0x008fea0003800000 */
[----:B------:R-:W3:Y:S02]  /*5700*/  SYNCS.PHASECHK.TRANS64.TRYWAIT P2, [UR7+0x38850], R4 ;  /* 0x03885004ff0075a7 */ /* 0x000ee40008040147 */
[----:B---3--:R-:W-:Y:S05]  /*5710*/  @!P2 BRA `(.L_x_3428) ;  /* 0x000000a40014a947 */ /* 0x008fea0003800000 */
.L_x_3427:
[----:B------:R-:W-:Y:S01]  /*5720*/  UIADD3 UR11, UR38, 0x26400, URZ ;  /* 0x00026400260b7890 */ /* 0x000fe2000fffe03f */
[----:B------:R-:W-:Y:S01]  /*5730*/  WARPGROUP.ARRIVE ;  /* 0x00000000000079c5 */ /* 0x000fe20000000000 */
[----:B------:R-:W-:-:S05]  /*5740*/  UIADD3 UR19, UR6, 0x2, URZ ;  /* 0x0000000206137890 */ /* 0x000fca000fffe03f */
[----:B-1----:R-:W1:Y:S01]  /*5750*/  S2R R5, SR_TID.X ;  /* 0x0000000000057919 */ /* 0x002e620000002100 */
[----:B------:R-:W-:Y:S02]  /*5760*/  USHF.R.U32.HI UR11, URZ, 0x4, UR11 ;  /* 0x000000043f0b7899 */ /* 0x000fe4000801160b */
[----:B------:R-:W-:Y:S02]  /*5770*/  UIADD3 UR14, UR6, 0x200, URZ ;  /* 0x00000200060e7890 */ /* 0x000fe4000fffe03f */
[----:B------:R-:W-:Y:S02]  /*5780*/  ULOP3.LUT UR20, UR11, 0x3fff, URZ, 0xc0, !UPT ;  /* 0x00003fff0b147892 */ /* 0x000fe4000f8ec03f */
[----:B------:R-:W-:Y:S02]  /*5790*/  UIADD3 UR15, UR6, 0x6, URZ ;  /* 0x00000006060f7890 */ /* 0x000fe4000fffe03f */
[----:B------:R-:W-:Y:S02]  /*57a0*/  UIADD3 UR18, UR6, 0x4, URZ ;  /* 0x0000000406127890 */ /* 0x000fe4000fffe03f */
[----:B------:R-:W-:-:S02]  /*57b0*/  ULEA UR11, UR36, UR4, 0xc ;  /* 0x00000004240b7291 */ /* 0x000fc4000f8e603f */
[----:B------:R-:W-:Y:S01]  /*57c0*/  ULOP3.LUT UR6, UR20, 0x10000, URZ, 0xfc, !UPT ;  /* 0x0001000014067892 */ /* 0x000fe2000f8efc3f */
[----:B------:R-:W-:Y:S01]  /*57d0*/  UMOV UR23, 0x40000040 ;  /* 0x4000004000177882 */ /* 0x000fe20000000000 */
[----:B------:R-:W-:Y:S02]  /*57e0*/  UMOV UR21, 0x40000040 ;  /* 0x4000004000157882 */ /* 0x000fe40000000000 */
[----:B------:R-:W-:Y:S01]  /*57f0*/  UIADD3 UR24, UR6, 0x800, URZ ;  /* 0x0000080006187890 */ /* 0x000fe2000fffe03f */
[----:B------:R-:W-:Y:S02]  /*5800*/  UMOV UR22, UR11 ;  /* 0x0000000b00167c82 */ /* 0x000fe40008000000 */
[----:B------:R-:W-:Y:S02]  /*5810*/  UMOV UR20, UR6 ;  /* 0x0000000600147c82 */ /* 0x000fe40008000000 */
[----:B------:R-:W-:Y:S01]  /*5820*/  HGMMA.64x64x16.F32 R152, gdesc[UR20], R152, gsb0 ;  /* 0x00e00000149879f0 */ /* 0x000fe20008000898 */
[----:B------:R-:W-:Y:S01]  /*5830*/  UIADD3 UR22, UR11, 0x2, URZ ;  /* 0x000000020b167890 */ /* 0x000fe2000fffe03f */
[----:B------:R-:W-:Y:S01]  /*5840*/  UMOV UR20, UR19 ;  /* 0x0000001300147c82 */ /* 0x000fe20008000000 */
[----:B------:R-:W-:Y:S01]  /*5850*/  UMOV UR21, 0x40000040 ;  /* 0x4000004000157882 */ /* 0x000fe20000000000 */
[----:B------:R-:W-:Y:S01]  /*5860*/  UMOV UR23, 0x40000040 ;  /* 0x4000004000177882 */ /* 0x000fe20000000000 */
[----:B------:R-:W-:Y:S01]  /*5870*/  UIADD3 UR19, UR11, 0x800, URZ ;  /* 0x000008000b137890 */ /* 0x000fe2000fffe03f */
[----:B-1----:R-:W-:-:S05]  /*5880*/  SHF.R.U32.HI R5, RZ, 0x7, R5 ;  /* 0x00000007ff057819 */ /* 0x002fca0000011605 */
[----:B0-2---:R-:W0:Y:S01]  /*5890*/  SHFL.IDX PT, R4, R5, RZ, 0x1f ;  /* 0x00001fff05047589 */ /* 0x005e2200000e0000 */
[----:B------:R-:W-:Y:S02]  /*58a0*/  WARPGROUP.DEPBAR.LE gsb0, 0x0 ;  /* 0x00008000000079c5 */ /* 0x000fe40000010000 */
[----:B------:R-:W-:-:S06]  /*58b0*/  WARPGROUP.ARRIVE ;  /* 0x00000000000079c5 */ /* 0x000fcc0000000000 */
[----:B------:R-:W-:Y:S01]  /*58c0*/  HGMMA.64x64x16.F32 R152, gdesc[UR20], R152, gsb0 ;  /* 0x00e00000149879f0 */ /* 0x000fe20008000898 */
[----:B------:R-:W-:Y:S01]  /*58d0*/  UIADD3 UR22, UR11, 0x4, URZ ;  /* 0x000000040b167890 */ /* 0x000fe2000fffe03f */
[----:B------:R-:W-:Y:S01]  /*58e0*/  UMOV UR20, UR18 ;  /* 0x0000001200147c82 */ /* 0x000fe20008000000 */
[----:B------:R-:W-:Y:S01]  /*58f0*/  UMOV UR21, 0x40000040 ;  /* 0x4000004000157882 */ /* 0x000fe20000000000 */
[----:B------:R-:W-:Y:S01]  /*5900*/  UMOV UR23, 0x40000040 ;  /* 0x4000004000177882 */ /* 0x000fe20000000000 */
        /* <DEDUP_REMOVED lines=14> */
[----:B0-----:R-:W-:-:S13]  /*59f0*/  R2UR UR14, R4 ;  /* 0x00000000040e72ca */ /* 0x001fda00000e0000 */
        /* <DEDUP_REMOVED lines=104> */
[----:B------:R-:W-:Y:S02]  /*6080*/  UIADD3 UR24, UR6, 0xa00, URZ ;  /* 0x00000a0006187890 */ /* 0x000fe4000fffe03f */
[----:B------:R-:W-:-:S04]  /*6090*/  USEL UR19, UR19, 0x26, UP0 ;  /* 0x0000002613137887 */ /* 0x000fc80008000000 */
[----:B------:R-:W-:Y:S01]  /*60a0*/  ULOP3.LUT UR19, UR19, 0x6, URZ, 0xc0, !UPT ;  /* 0x0000000613137892 */ /* 0x000fe2000f8ec03f */
[----:B------:R-:W-:Y:S02]  /*60b0*/  WARPGROUP.DEPBAR.LE gsb0, 0x0 ;  /* 0x00008000000079c5 */ /* 0x000fe40000010000 */
[----:B------:R-:W-:-:S06]  /*60c0*/  WARPGROUP.ARRIVE ;  /* 0x00000000000079c5 */ /* 0x000fcc0000000000 */
[----:B------:R-:W-:Y:S01]  /*60d0*/  HGMMA.64x64x16.F32 R152, gdesc[UR20], R152, gsb0 ;  /* 0x00e00000149879f0 */ /* 0x000fe20008000898 */
[----:B------:R-:W-:Y:S01]  /*60e0*/  UMOV UR20, 0xa00 ;  /* 0x00000a0000147882 */ /* 0x000fe20000000000 */
[----:B------:R-:W-:Y:S01]  /*60f0*/  UMOV UR21, 0x40000040 ;  /* 0x4000004000157882 */ /* 0x000fe20000000000 */
[----:B------:R-:W-:Y:S01]  /*6100*/  USEL UR20, UR20, 0x980, UP0 ;  /* 0x0000098014147887 */ /* 0x000fe20008000000 */
[----:B------:R-:W-:-:S03]  /*6110*/  UMOV UR23, 0x40000040 ;  /* 0x4000004000177882 */ /* 0x000fc60000000000 */
[----:B------:R-:W-:-:S04]  /*6120*/  ULOP3.LUT UR20, UR20, 0xa00, URZ, 0xc0, !UPT ;  /* 0x00000a0014147892 */ /* 0x000fc8000f8ec03f */
[----:B------:R-:W-:Y:S02]  /*6130*/  UIADD3 UR22, UR19, UR20, UR6 ;  /* 0x0000001413167290 */ /* 0x000fe4000fffe006 */
[----:B------:R-:W-:-:S05]  /*6140*/  UIADD3 UR19, UR19, UR20, UR11 ;  /* 0x0000001413137290 */ /* 0x000fca000fffe00b */
[----:B------:R-:W-:Y:S02]  /*6150*/  UMOV UR20, UR22 ;  /* 0x0000001600147c82 */ /* 0x000fe40008000000 */
[----:B------:R-:W-:Y:S01]  /*6160*/  UMOV UR22, UR19 ;  /* 0x0000001300167c82 */ /* 0x000fe20008000000 */
        /* <DEDUP_REMOVED lines=117> */
.L_x_3429:
[----:B------:R-:W-:Y:S01]  /*68c0*/  ULDC UR11, c[0x0][0xad0] ;  /* 0x0002b400000b7ab9 */ /* 0x000fe20000000800 */
[----:B------:R-:W-:Y:S01]  /*68d0*/  UMOV UR15, 0x40000040 ;  /* 0x40000040000f7882 */ /* 0x000fe20000000000 */
        /* <DEDUP_REMOVED lines=37> */
[----:B--2---:R-:W-:Y:S01]  /*6b30*/  FMNMX.FTZ R7, R154, R5, !PT ;  /* 0x000000059a077209 */ /* 0x004fe20007810000 */
[----:B------:R-:W-:Y:S01]  /*6b40*/  FMUL.FTZ R5, R176, UR11 ;  /* 0x0000000bb0057c20 */ /* 0x000fe20008410000 */
[----:B------:R-:W-:Y:S01]  /*6b50*/  FMUL.FTZ R176, R170, UR11 ;  /* 0x0000000baab07c20 */ /* 0x000fe20008410000 */
[----:B------:R-:W-:-:S04]  /*6b60*/  UIADD3 UR11, UR7, 0x38840, URZ ;  /* 0x00038840070b7890 */ /* 0x000fc8000fffe03f */
[----:B------:R-:W2:Y:S01]  /*6b70*/  MUFU.TANH R202, R202 ;  /* 0x000000ca00ca7308 */ /* 0x000ea20000002400 */
[----:B0-----:R-:W-:Y:S01]  /*6b80*/  FMNMX.FTZ R7, R156, R7, !PT ;  /* 0x000000079c077209 */ /* 0x001fe20007810000 */
[----:B------:R-:W-:-:S06]  /*6b90*/  UPRMT UR11, UR37, 0x654, UR11 ;  /* 0x00000654250b7896 */ /* 0x000fcc000800000b */
[----:B------:R-:W0:Y:S01]  /*6ba0*/  MUFU.TANH R204, R204 ;  /* 0x000000cc00cc7308 */ /* 0x000e220000002400 */
[----:B-1----:R-:W-:Y:S02]  /*6bb0*/  FMNMX.FTZ R7, R200, R7, !PT ;  /* 0x00000007c8077209 */ /* 0x002fe40007810000 */
[----:B------:R-:W-:Y:S01]  /*6bc0*/  SYNCS.ARRIVE.TRANS64.RED.A1T0 RZ, [UR11], RZ ;  /* 0x000000ffffff79a7 */ /* 0x000fe2000810040b */
[----:B------:R-:W-:-:S04]  /*6bd0*/  UMOV UR11, 0x40000040 ;  /* 0x40000040000b7882 */ /* 0x000fc80000000000 */
        /* <DEDUP_REMOVED lines=22> */
[----:B------:R-:W0:Y:S02]  /*6d40*/  SHFL.BFLY PT, R4, R7, 0x2, 0x1f ;  /* 0x0c401f0007047f89 */ /* 0x000e2400000e0000 */
[----:B------:R-:W3:Y:S01]  /*6d50*/  MUFU.TANH R14, R14 ;  /* 0x0000000e000e7308 */ /* 0x000ee20000002400 */
[----:B-1----:R-:W-:-:S07]  /*6d60*/  FMNMX.FTZ R13, R9, R10, !PT ;  /* 0x0000000a090d7209 */ /* 0x002fce0007810000 */
[----:B------:R-:W1:Y:S01]  /*6d70*/  MUFU.TANH R20, R20 ;  /* 0x0000001400147308 */ /* 0x000e620000002400 */
[----:B--2---:R-:W-:-:S07]  /*6d80*/  FMNMX.FTZ R13, R12, R13, !PT ;  /* 0x0000000d0c0d7209 */ /* 0x004fce0007810000 */
[----:B------:R-:W2:Y:S01]  /*6d90*/  MUFU.TANH R160, R160 ;  /* 0x000000a000a07308 */ /* 0x000ea20000002400 */
[----:B---3--:R-:W-:Y:S02]  /*6da0*/  FMNMX.FTZ R13, R14, R13, !PT ;  /* 0x0000000d0e0d7209 */ /* 0x008fe40007810000 */
[----:B0-----:R-:W-:-:S05]  /*6db0*/  FMNMX.FTZ R4, R7, R4, !PT ;  /* 0x0000000407047209 */ /* 0x001fca0007810000 */
[----:B------:R-:W0:Y:S01]  /*6dc0*/  MUFU.TANH R162, R162 ;  /* 0x000000a200a27308 */ /* 0x000e220000002400 */
[----:B-1----:R-:W-:Y:S01]  /*6dd0*/  FMNMX.FTZ R13, R20, R13, !PT ;  /* 0x0000000d140d7209 */ /* 0x002fe20007810000 */
[----:B------:R-:W1:Y:S01]  /*6de0*/  LDC R7, c[0x0][0xa80] ;  /* 0x0002a000ff077b82 */ /* 0x000e620000000800 */
[----:B------:R-:W3:Y:S05]  /*6df0*/  SHFL.BFLY PT, R15, R4, 0x1, 0x1f ;  /* 0x0c201f00040f7f89 */ /* 0x000eea00000e0000 */
[----:B------:R-:W4:Y:S01]  /*6e00*/  MUFU.TANH R164, R164 ;  /* 0x000000a400a47308 */ /* 0x000f220000002400 */
[----:B--2---:R-:W-:-:S07]  /*6e10*/  FMNMX.FTZ R13, R160, R13, !PT ;  /* 0x0000000da00d7209 */ /* 0x004fce0007810000 */
[----:B------:R-:W2:Y:S01]  /*6e20*/  MUFU.TANH R166, R166 ;  /* 0x000000a600a67308 */ /* 0x000ea20000002400 */
[----:B0-----:R-:W-:-:S07]  /*6e30*/  FMNMX.FTZ R13, R162, R13, !PT ;  /* 0x0000000da20d7209 */ /* 0x001fce0007810000 */
[----:B------:R-:W0:Y:S01]  /*6e40*/  MUFU.TANH R176, R176 ;  /* 0x000000b000b07308 */ /* 0x000e220000002400 */
[----:B----4-:R-:W-:Y:S02]  /*6e50*/  FMNMX.FTZ R13, R164, R13, !PT ;  /* 0x0000000da40d7209 */ /* 0x010fe40007810000 */
[----:B---3--:R-:W-:-:S05]  /*6e60*/  FMNMX.FTZ R4, R4, R15, !PT ;  /* 0x0000000f04047209 */ /* 0x008fca0007810000 */
[----:B------:R-:W3:Y:S01]  /*6e70*/  MUFU.TANH R180, R180 ;  /* 0x000000b400b47308 */ /* 0x000ee20000002400 */
[----:B--2---:R-:W-:Y:S01]  /*6e80*/  FMNMX.FTZ R13, R166, R13, !PT ;  /* 0x0000000da60d7209 */ /* 0x004fe20007810000 */
[C---:B------:R-:W-:Y:S01]  /*6e90*/  FADD.FTZ R168, -R4.reuse, R11 ;  /* 0x0000000b04a87221 */ /* 0x040fe20000010100 */
[----:B-1----:R-:W-:-:S03]  /*6ea0*/  FMUL.FTZ R165, R4, R7 ;  /* 0x0000000704a57220 */ /* 0x002fc60000410000 */
[-C--:B------:R-:W-:Y:S01]  /*6eb0*/  FMUL.FTZ R11, R168, R7.reuse ;  /* 0x00000007a80b7220 */ /* 0x080fe20000410000 */
[--C-:B------:R-:W-:Y:S01]  /*6ec0*/  FFMA.FTZ R168, R152, R7, -R165.reuse ;  /* 0x0000000798a87223 */ /* 0x100fe200000108a5 */
[----:B------:R-:W1:Y:S01]  /*6ed0*/  MUFU.TANH R196, R196 ;  /* 0x000000c400c47308 */ /* 0x000e620000002400 */
[----:B0-----:R-:W-:Y:S01]  /*6ee0*/  FMNMX.FTZ R13, R176, R13, !PT ;  /* 0x0000000db00d7209 */ /* 0x001fe20007810000 */
[-CC-:B------:R-:W-:Y:S01]  /*6ef0*/  FFMA.FTZ R175, R5, R7.reuse, -R165.reuse ;  /* 0x0000000705af7223 */ /* 0x180fe200000108a5 */
[-CC-:B------:R-:W-:Y:S01]  /*6f00*/  FFMA.FTZ R194, R194, R7.reuse, -R165.reuse ;  /* 0x00000007c2c27223 */ /* 0x180fe200000108a5 */
[-CC-:B------:R-:W-:Y:S01]  /*6f10*/  FFMA.FTZ R177, R155, R7.reuse, -R165.reuse ;  /* 0x000000079bb17223 */ /* 0x180fe200000108a5 */
[----:B------:R-:W-:Y:S02]  /*6f20*/  IMAD.U32 R155, RZ, RZ, UR10 ;  /* 0x0000000aff9b7e24 */ /* 0x000fe4000f8e00ff */
[-CC-:B------:R-:W-:Y:S01]  /*6f30*/  FFMA.FTZ R173, R198, R7.reuse, -R165.reuse ;  /* 0x00000007c6ad7223 */ /* 0x180fe200000108a5 */
[--C-:B------:R-:W-:Y:S01]  /*6f40*/  FFMA.FTZ R15, R154, R7, -R165.reuse ;  /* 0x000000079a0f7223 */ /* 0x100fe200000108a5 */
[----:B------:R-:W0:Y:S01]  /*6f50*/  MUFU.TANH R228, R228 ;  /* 0x000000e400e47308 */ /* 0x000e220000002400 */
[----:B---3--:R-:W-:Y:S01]  /*6f60*/  FMNMX.FTZ R13, R180, R13, !PT ;  /* 0x0000000db40d7209 */ /* 0x008fe20007810000 */
[-CC-:B------:R-:W-:Y:S01]  /*6f70*/  FFMA.FTZ R170, R156, R7.reuse, -R165.reuse ;  /* 0x000000079caa7223 */ /* 0x180fe200000108a5 */
[-CC-:B------:R-:W-:Y:S01]  /*6f80*/  FFMA.FTZ R21, R200, R7.reuse, -R165.reuse ;  /* 0x00000007c8157223 */ /* 0x180fe200000108a5 */
[-CC-:B------:R-:W-:Y:S01]  /*6f90*/  FFMA.FTZ R172, R202, R7.reuse, -R165.reuse ;  /* 0x00000007caac7223 */ /* 0x180fe200000108a5 */
[-CC-:B------:R-:W-:Y:S01]  /*6fa0*/  FFMA.FTZ R169, R204, R7.reuse, -R165.reuse ;  /* 0x00000007cca97223 */ /* 0x180fe200000108a5 */
[-CC-:B------:R-:W-:Y:S01]  /*6fb0*/  FFMA.FTZ R174, R206, R7.reuse, -R165.reuse ;  /* 0x00000007ceae7223 */ /* 0x180fe200000108a5 */
[--C-:B------:R-:W-:Y:S01]  /*6fc0*/  FFMA.FTZ R171, R208, R7, -R165.reuse ;  /* 0x00000007d0ab7223 */ /* 0x100fe200000108a5 */
[----:B------:R-:W2:Y:S01]  /*6fd0*/  MUFU.TANH R157, R157 ;  /* 0x0000009d009d7308 */ /* 0x000ea20000002400 */
[----:B-1----:R-:W-:Y:S01]  /*6fe0*/  FMNMX.FTZ R13, R196, R13, !PT ;  /* 0x0000000dc40d7209 */ /* 0x002fe20007810000 */
[-CC-:B------:R-:W-:Y:S01]  /*6ff0*/  FFMA.FTZ R178, R210, R7.reuse, -R165.reuse ;  /* 0x00000007d2b27223 */ /* 0x180fe200000108a5 */
[-CC-:B------:R-:W-:Y:S01]  /*7000*/  FFMA.FTZ R182, R212, R7.reuse, -R165.reuse ;  /* 0x00000007d4b67223 */ /* 0x180fe200000108a5 */
[----:B------:R-:W-:Y:S01]  /*7010*/  FFMA.FTZ R158, R158, R7, -R165 ;  /* 0x000000079e9e7223 */ /* 0x000fe200000108a5 */
[----:B------:R-:W-:-:S03]  /*7020*/  ULEA UR10, UR36, UR5, 0xc ;  /* 0x00000005240a7291 */ /* 0x000fc6000f8e603f */
[----:B------:R-:W1:Y:S01]  /*7030*/  MUFU.TANH R159, R159 ;  /* 0x0000009f009f7308 */ /* 0x000e620000002400 */
[----:B0-----:R-:W-:Y:S01]  /*7040*/  FMNMX.FTZ R152, R228, R13, !PT ;  /* 0x0000000de4987209 */ /* 0x001fe20007810000 */
[----:B------:R-:W-:-:S06]  /*7050*/  UIADD3 UR14, UR10, 0x80, URZ ;  /* 0x000000800a0e7890 */ /* 0x000fcc000fffe03f */
[----:B------:R-:W0:Y:S01]  /*7060*/  MUFU.TANH R161, R161 ;  /* 0x000000a100a17308 */ /* 0x000e220000002400 */
[----:B--2---:R-:W-:-:S07]  /*7070*/  FMNMX.FTZ R152, R157, R152, !PT ;  /* 0x000000989d987209 */ /* 0x004fce0007810000 */
[----:B------:R-:W2:Y:S01]  /*7080*/  MUFU.TANH R163, R163 ;  /* 0x000000a300a37308 */ /* 0x000ea20000002400 */
[----:B-1----:R-:W-:-:S07]  /*7090*/  FMNMX.FTZ R152, R159, R152, !PT ;  /* 0x000000989f987209 */ /* 0x002fce0007810000 */
[----:B------:R-:W1:Y:S01]  /*70a0*/  MUFU.EX2 R11, R11 ;  /* 0x0000000b000b7308 */ /* 0x000e620000000800 */
[----:B0-----:R-:W-:-:S07]  /*70b0*/  FMNMX.FTZ R152, R161, R152, !PT ;  /* 0x00000098a1987209 */ /* 0x001fce0007810000 */
[----:B------:R0:W-:Y:S01]  /*70c0*/  MUFU.EX2 R13, R194 ;  /* 0x000000c2000d7308 */ /* 0x0001e20000000800 */
[----:B--2---:R-:W-:-:S05]  /*70d0*/  FMNMX.FTZ R152, R163, R152, !PT ;  /* 0x00000098a3987209 */ /* 0x004fca0007810000 */
[----:B------:R-:W2:Y:S02]  /*70e0*/  SHFL.BFLY PT, R167, R152, 0x2, 0x1f ;  /* 0x0c401f0098a77f89 */ /* 0x000ea400000e0000 */
[----:B------:R-:W-:Y:S01]  /*70f0*/  MUFU.EX2 R168, R168 ;  /* 0x000000a800a87308 */ /* 0x000fe20000000800 */
[----:B0-----:R-:W-:Y:S01]  /*7100*/  FFMA.FTZ R194, R153, R7, -R165 ;  /* 0x0000000799c27223 */ /* 0x001fe200000108a5 */
[-C--:B-1----:R-:W-:Y:S01]  /*7110*/  FMUL.FTZ R24, R24, R11.reuse ;  /* 0x0000000b18187220 */ /* 0x082fe20000410000 */
        /* <DEDUP_REMOVED lines=13> */
[----:B------:R-:W0:Y:S01]  /*71f0*/  MUFU.EX2 R170, R170 ;  /* 0x000000aa00aa7308 */ /* 0x000e220000000800 */
[-C--:B------:R-:W-:Y:S01]  /*7200*/  FMUL.FTZ R49, R49, R11.reuse ;  /* 0x0000000b31317220 */ /* 0x080fe20000410000 */
[-C--:B------:R-:W-:Y:S01]  /*7210*/  FMUL.FTZ R52, R52, R11.reuse ;  /* 0x0000000b34347220 */ /* 0x080fe20000410000 */
[-C--:B------:R-:W-:Y:S01]  /*7220*/  FMUL.FTZ R53, R53, R11.reuse ;  /* 0x0000000b35357220 */ /* 0x080fe20000410000 */
[-C--:B------:R-:W-:Y:S01]  /*7230*/  FMUL.FTZ R56, R56, R11.reuse ;  /* 0x0000000b38387220 */ /* 0x080fe20000410000 */
[----:B------:R-:W-:Y:S01]  /*7240*/  FMUL.FTZ R57, R57, R11 ;  /* 0x0000000b39397220 */ /* 0x000fe20000410000 */
[----:B--2---:R-:W-:Y:S01]  /*7250*/  FMNMX.FTZ R167, R152, R167, !PT ;  /* 0x000000a798a77209 */ /* 0x004fe20007810000 */
[-C--:B------:R-:W-:Y:S01]  /*7260*/  FMUL.FTZ R60, R60, R11.reuse ;  /* 0x0000000b3c3c7220 */ /* 0x080fe20000410000 */
[----:B------:R-:W-:Y:S01]  /*7270*/  MUFU.EX2 R21, R21 ;  /* 0x0000001500157308 */ /* 0x000fe20000000800 */
[-C--:B------:R-:W-:Y:S01]  /*7280*/  FMUL.FTZ R61, R61, R11.reuse ;  /* 0x0000000b3d3d7220 */ /* 0x080fe20000410000 */
[-C--:B------:R-:W-:Y:S01]  /*7290*/  FMUL.FTZ R64, R64, R11.reuse ;  /* 0x0000000b40407220 */ /* 0x080fe20000410000 */
[----:B------:R-:W1:Y:S01]  /*72a0*/  SHFL.BFLY PT, R152, R167, 0x1, 0x1f ;  /* 0x0c201f00a7987f89 */ /* 0x000e6200000e0000 */
[-C--:B------:R-:W-:Y:S01]  /*72b0*/  FMUL.FTZ R65, R65, R11.reuse ;  /* 0x0000000b41417220 */ /* 0x080fe20000410000 */
[-C--:B------:R-:W-:Y:S01]  /*72c0*/  FMUL.FTZ R68, R68, R11.reuse ;  /* 0x0000000b44447220 */ /* 0x080fe20000410000 */
[-C--:B------:R-:W-:Y:S01]  /*72d0*/  FMUL.FTZ R69, R69, R11.reuse ;  /* 0x0000000b45457220 */ /* 0x080fe20000410000 */
[----:B------:R-:W-:Y:S01]  /*72e0*/  FMUL.FTZ R72, R72, R11 ;  /* 0x0000000b48487220 */ /* 0x000fe20000410000 */
[----:B------:R-:W2:Y:S01]  /*72f0*/  MUFU.EX2 R172, R172 ;  /* 0x000000ac00ac7308 */ /* 0x000ea20000000800 */
[----:B0-----:R-:W-:Y:S01]  /*7300*/  F2FP.F16.F32.PACK_AB R154, R170, R15 ;  /* 0x0000000faa9a723e */ /* 0x001fe200000000ff */
        /* <DEDUP_REMOVED lines=13> */
[----:B------:R-:W-:Y:S01]  /*73e0*/  FMUL.FTZ R97, R97, R11 ;  /* 0x0000000b61617220 */ /* 0x000fe20000410000 */
[----:B------:R-:W-:Y:S01]  /*73f0*/  MUFU.EX2 R174, R174 ;  /* 0x000000ae00ae7308 */ /* 0x000fe20000000800 */
[----:B--2---:R-:W-:Y:S01]  /*7400*/  F2FP.F16.F32.PACK_AB R156, R172, R21 ;  /* 0x00000015ac9c723e */ /* 0x004fe200000000ff */
[-C--:B------:R-:W-:Y:S01]  /*7410*/  FMUL.FTZ R100, R100, R11.reuse ;  /* 0x0000000b64647220 */ /* 0x080fe20000410000 */
[----:B-1----:R-:W-:Y:S01]  /*7420*/  FMNMX.FTZ R5, R167, R152, !PT ;  /* 0x00000098a7057209 */ /* 0x002fe20007810000 */
[-C--:B------:R-:W-:Y:S01]  /*7430*/  FMUL.FTZ R101, R101, R11.reuse ;  /* 0x0000000b65657220 */ /* 0x080fe20000410000 */
[-C--:B------:R-:W-:Y:S01]  /*7440*/  FMUL.FTZ R104, R104, R11.reuse ;  /* 0x0000000b68687220 */ /* 0x080fe20000410000 */
[-C--:B------:R-:W-:Y:S01]  /*7450*/  FMUL.FTZ R105, R105, R11.reuse ;  /* 0x0000000b69697220 */ /* 0x080fe20000410000 */
[----:B------:R-:W-:Y:S01]  /*7460*/  FMUL.FTZ R108, R108, R11 ;  /* 0x0000000b6c6c7220 */ /* 0x000fe20000410000 */
[C---:B------:R-:W-:Y:S01]  /*7470*/  FADD.FTZ R152, -R5.reuse, R10 ;  /* 0x0000000a05987221 */ /* 0x040fe20000010100 */
[----:B------:R-:W-:Y:S01]  /*7480*/  FMUL.FTZ R153, R5, R7 ;  /* 0x0000000705997220 */ /* 0x000fe20000410000 */
[----:B------:R-:W-:Y:S01]  /*7490*/  MUFU.EX2 R171, R171 ;  /* 0x000000ab00ab7308 */ /* 0x000fe20000000800 */
[----:B------:R-:W-:Y:S01]  /*74a0*/  FMUL.FTZ R109, R109, R11 ;  /* 0x0000000b6d6d7220 */ /* 0x000fe20000410000 */
[-C--:B------:R-:W-:Y:S01]  /*74b0*/  FMUL.FTZ R152, R152, R7.reuse ;  /* 0x0000000798987220 */ /* 0x080fe20000410000 */
[-CC-:B------:R-:W-:Y:S01]  /*74c0*/  FFMA.FTZ R198, R9, R7.reuse, -R153.reuse ;  /* 0x0000000709c67223 */ /* 0x180fe20000010899 */
[-CC-:B------:R-:W-:Y:S01]  /*74d0*/  FFMA.FTZ R9, R12, R7.reuse, -R153.reuse ;  /* 0x000000070c097223 */ /* 0x180fe20000010899 */
[-CC-:B------:R-:W-:Y:S01]  /*74e0*/  FFMA.FTZ R12, R14, R7.reuse, -R153.reuse ;  /* 0x000000070e0c7223 */ /* 0x180fe20000010899 */
[-CC-:B------:R-:W-:Y:S01]  /*74f0*/  FFMA.FTZ R181, R20, R7.reuse, -R153.reuse ;  /* 0x0000000714b57223 */ /* 0x180fe20000010899 */
[-CC-:B------:R-:W-:Y:S01]  /*7500*/  FFMA.FTZ R14, R160, R7.reuse, -R153.reuse ;  /* 0x00000007a00e7223 */ /* 0x180fe20000010899 */
[----:B------:R0:W1:Y:S01]  /*7510*/  MUFU.EX2 R179, R152 ;  /* 0x0000009800b37308 */ /* 0x0000620000000800 */
        /* <DEDUP_REMOVED lines=8> */
[----:B0-----:R-:W-:-:S02]  /*75a0*/  IMAD.MOV R152, RZ, RZ, -R22 ;  /* 0x000000ffff987224 */ /* 0x001fc400078e0a16 */
[-CC-:B------:R-:W-:Y:S01]  /*75b0*/  FFMA.FTZ R199, R159, R7.reuse, -R153.reuse ;  /* 0x000000079fc77223 */ /* 0x180fe20000010899 */
[-CC-:B------:R-:W-:Y:S01]  /*75c0*/  FFMA.FTZ R200, R161, R7.reuse, -R153.reuse ;  /* 0x00000007a1c87223 */ /* 0x180fe20000010899 */
[----:B------:R-:W-:Y:S01]  /*75d0*/  FFMA.FTZ R201, R163, R7, -R153 ;  /* 0x00000007a3c97223 */ /* 0x000fe20000010899 */
[----:B------:R-:W-:Y:S01]  /*75e0*/  MUFU.EX2 R198, R198 ;  /* 0x000000c600c67308 */ /* 0x000fe20000000800 */
[----:B------:R-:W-:Y:S01]  /*75f0*/  ISETP.NE.AND P2, PT, R19, R152, PT ;  /* 0x000000981300720c */ /* 0x000fe20003f45270 */
[-C--:B------:R-:W-:Y:S01]  /*7600*/  FMUL.FTZ R112, R112, R11.reuse ;  /* 0x0000000b70707220 */ /* 0x080fe20000410000 */
[----:B------:R-:W-:Y:S01]  /*7610*/  FMUL.FTZ R113, R113, R11 ;  /* 0x0000000b71717220 */ /* 0x000fe20000410000 */
[-C--:B-1----:R-:W-:Y:S01]  /*7620*/  FMUL.FTZ R26, R26, R179.reuse ;  /* 0x000000b31a1a7220 */ /* 0x082fe20000410000 */
        /* <DEDUP_REMOVED lines=8> */
[-C--:B------:R-:W-:Y:S01]  /*76b0*/  FMUL.FTZ R42, R42, R179.reuse ;  /* 0x000000b32a2a7220 */ /* 0x080fe20000410000 */
[----:B------:R-:W-:Y:S01]  /*76c0*/  @!P2 LEA R152, R155, R16, 0x6 ;  /* 0x000000109b98a211 */ /* 0x000fe200078e30ff */
[-C--:B------:R-:W-:Y:S01]  /*76d0*/  FMUL.FTZ R43, R43, R179.reuse ;  /* 0x000000b32b2b7220 */ /* 0x080fe20000410000 */
[----:B------:R-:W-:Y:S01]  /*76e0*/  MUFU.EX2 R12, R12 ;  /* 0x0000000c000c7308 */ /* 0x000fe20000000800 */
[-C--:B------:R-:W-:Y:S01]  /*76f0*/  FMUL.FTZ R46, R46, R179.reuse ;  /* 0x000000b32e2e7220 */ /* 0x080fe20000410000 */
[----:B------:R-:W-:Y:S01]  /*7700*/  @!P2 LEA R152, R152, UR38, 0x2 ;  /* 0x000000269898ac11 */ /* 0x000fe2000f8e10ff */
[-C--:B------:R-:W-:Y:S01]  /*7710*/  FMUL.FTZ R47, R47, R179.reuse ;  /* 0x000000b32f2f7220 */ /* 0x080fe20000410000 */
[-C--:B------:R-:W-:Y:S01]  /*7720*/  FMUL.FTZ R50, R50, R179.reuse ;  /* 0x000000b332327220 */ /* 0x080fe20000410000 */
[-C--:B------:R-:W-:Y:S01]  /*7730*/  FMUL.FTZ R51, R51, R179.reuse ;  /* 0x000000b333337220 */ /* 0x080fe20000410000 */
[-C--:B------:R-:W-:Y:S01]  /*7740*/  FMUL.FTZ R54, R54, R179.reuse ;  /* 0x000000b336367220 */ /* 0x080fe20000410000 */
[----:B------:R-:W-:Y:S01]  /*7750*/  @!P2 STS [R152+0x38400], R11 ;  /* 0x0384000b9800a388 */ /* 0x000fe20000000800 */
[----:B------:R-:W1:Y:S01]  /*7760*/  MUFU.EX2 R181, R181 ;  /* 0x000000b500b57308 */ /* 0x000e620000000800 */
[----:B0-----:R-:W-:Y:S01]  /*7770*/  F2FP.F16.F32.PACK_AB R153, R9, R198 ;  /* 0x000000c60999723e */ /* 0x001fe200000000ff */
[-C--:B------:R-:W-:Y:S01]  /*7780*/  FMUL.FTZ R55, R55, R179.reuse ;  /* 0x000000b337377220 */ /* 0x080fe20000410000 */
[----:B------:R0:W-:Y:S01]  /*7790*/  @!P2 STS [R152+0x38420], R179 ;  /* 0x038420b39800a388 */ /* 0x0001e20000000800 */
        /* <DEDUP_REMOVED lines=9> */
[----:B0-----:R-:W-:Y:S01]  /*7830*/  F2FP.F16.F32.PACK_AB R152, R13, R168 ;  /* 0x000000a80d98723e */ /* 0x001fe200000000ff */
[-C--:B------:R-:W-:Y:S01]  /*7840*/  FMUL.FTZ R74, R74, R179.reuse ;  /* 0x000000b34a4a7220 */ /* 0x080fe20000410000 */
[-C--:B------:R-:W-:Y:S01]  /*7850*/  FMUL.FTZ R75, R75, R179.reuse ;  /* 0x000000b34b4b7220 */ /* 0x080fe20000410000 */
[----:B------:R-:W0:Y:S01]  /*7860*/  MUFU.EX2 R183, R183 ;  /* 0x000000b700b77308 */ /* 0x000e220000000800 */
[----:B-1----:R-:W-:Y:S01]  /*7870*/  F2FP.F16.F32.PACK_AB R155, R181, R12 ;  /* 0x0000000cb59b723e */ /* 0x002fe200000000ff */
[----:B------:R-:W-:Y:S01]  /*7880*/  BAR.SYNC.DEFER_BLOCKING 0xf, 0x100 ;  /* 0x03c4000000007b1d */ /* 0x000fe20000010000 */
        /* <DEDUP_REMOVED lines=13> */
[----:B------:R-:W1:Y:S01]  /*7960*/  MUFU.EX2 R193, R193 ;  /* 0x000000c100c17308 */ /* 0x000e620000000800 */
[----:B0-----:R-:W-:Y:S01]  /*7970*/  F2FP.F16.F32.PACK_AB R157, R183, R14 ;  /* 0x0000000eb79d723e */ /* 0x001fe200000000ff */
        /* <DEDUP_REMOVED lines=8> */
[----:B------:R-:W-:Y:S01]  /*7a00*/  FMUL.FTZ R115, R115, R179 ;  /* 0x000000b373737220 */ /* 0x000fe20000410000 */
[-C--:B------:R-:W-:Y:S01]  /*7a10*/  FMUL.FTZ R116, R116, R11.reuse ;  /* 0x0000000b74747220 */ /* 0x080fe20000410000 */
[----:B------:R-:W-:Y:S01]  /*7a20*/  FMUL.FTZ R117, R117, R11 ;  /* 0x0000000b75757220 */ /* 0x000fe20000410000 */
[-C--:B------:R-:W-:Y:S01]  /*7a30*/  FMUL.FTZ R118, R118, R179.reuse ;  /* 0x000000b376767220 */ /* 0x080fe20000410000 */
[----:B------:R-:W-:Y:S01]  /*7a40*/  FMUL.FTZ R119, R119, R179 ;  /* 0x000000b377777220 */ /* 0x000fe20000410000 */
[-C--:B------:R-:W-:Y:S01]  /*7a50*/  FMUL.FTZ R120, R120, R11.reuse ;  /* 0x0000000b78787220 */ /* 0x080fe20000410000 */
[----:B------:R-:W-:Y:S01]  /*7a60*/  MUFU.EX2 R173, R173 ;  /* 0x000000ad00ad7308 */ /* 0x000fe20000000800 */
[----:B-1----:R-:W-:Y:S01]  /*7a70*/  F2FP.F16.F32.PACK_AB R159, R193, R20 ;  /* 0x00000014c19f723e */ /* 0x002fe200000000ff */
[----:B------:R-:W-:Y:S01]  /*7a80*/  FMUL.FTZ R121, R121, R11 ;  /* 0x0000000b79797220 */ /* 0x000fe20000410000 */
[-C--:B------:R-:W-:Y:S01]  /*7a90*/  FMUL.FTZ R122, R122, R179.reuse ;  /* 0x000000b37a7a7220 */ /* 0x080fe20000410000 */
[----:B------:R-:W-:Y:S01]  /*7aa0*/  FMUL.FTZ R123, R123, R179 ;  /* 0x000000b37b7b7220 */ /* 0x000fe20000410000 */
[-C--:B------:R-:W-:Y:S01]  /*7ab0*/  FMUL.FTZ R124, R124, R11.reuse ;  /* 0x0000000b7c7c7220 */ /* 0x080fe20000410000 */
[----:B------:R-:W-:Y:S01]  /*7ac0*/  FMUL.FTZ R125, R125, R11 ;  /* 0x0000000b7d7d7220 */ /* 0x000fe20000410000 */
[----:B------:R-:W-:Y:S01]  /*7ad0*/  FMUL.FTZ R126, R126, R179 ;  /* 0x000000b37e7e7220 */ /* 0x000fe20000410000 */
[----:B------:R-:W1:Y:S01]  /*7ae0*/  MUFU.EX2 R182, R182 ;  /* 0x000000b600b67308 */ /* 0x000e620000000800 */
[----:B0-----:R-:W-:Y:S01]  /*7af0*/  F2FP.F16.F32.PACK_AB R160, R178, R171 ;  /* 0x000000abb2a0723e */ /* 0x001fe200000000ff */
[----:B------:R-:W-:Y:S01]  /*7b00*/  FMUL.FTZ R127, R127, R179 ;  /* 0x000000b37f7f7220 */ /* 0x000fe20000410000 */
[-C--:B------:R-:W-:Y:S01]  /*7b10*/  FMUL.FTZ R128, R128, R11.reuse ;  /* 0x0000000b80807220 */ /* 0x080fe20000410000 */
[----:B------:R-:W-:Y:S01]  /*7b20*/  FMUL.FTZ R129, R129, R11 ;  /* 0x0000000b81817220 */ /* 0x000fe20000410000 */
[-C--:B------:R-:W-:Y:S01]  /*7b30*/  FMUL.FTZ R130, R130, R179.reuse ;  /* 0x000000b382827220 */ /* 0x080fe20000410000 */
[----:B------:R-:W-:Y:S01]  /*7b40*/  FMUL.FTZ R131, R131, R179 ;  /* 0x000000b383837220 */ /* 0x000fe20000410000 */
[-C--:B------:R-:W-:Y:S01]  /*7b50*/  FMUL.FTZ R132, R132, R11.reuse ;  /* 0x0000000b84847220 */ /* 0x080fe20000410000 */
[----:B------:R-:W-:Y:S01]  /*7b60*/  MUFU.EX2 R176, R176 ;  /* 0x000000b000b07308 */ /* 0x000fe20000000800 */
[----:B------:R-:W-:Y:S01]  /*7b70*/  FMUL.FTZ R133, R133, R11 ;  /* 0x0000000b85857220 */ /* 0x000fe20000410000 */
[-C--:B------:R-:W-:Y:S01]  /*7b80*/  FMUL.FTZ R134, R134, R179.reuse ;  /* 0x000000b386867220 */ /* 0x080fe20000410000 */
[----:B------:R-:W-:Y:S01]  /*7b90*/  FMUL.FTZ R135, R135, R179 ;  /* 0x000000b387877220 */ /* 0x000fe20000410000 */
[-C--:B------:R-:W-:Y:S01]  /*7ba0*/  FMUL.FTZ R136, R136, R11.reuse ;  /* 0x0000000b88887220 */ /* 0x080fe20000410000 */
[----:B------:R-:W-:Y:S01]  /*7bb0*/  FMUL.FTZ R137, R137, R11 ;  /* 0x0000000b89897220 */ /* 0x000fe20000410000 */
[-C--:B------:R-:W-:Y:S01]  /*7bc0*/  FMUL.FTZ R138, R138, R179.reuse ;  /* 0x000000b38a8a7220 */ /* 0x080fe20000410000 */
[----:B------:R-:W-:Y:S01]  /*7bd0*/  FMUL.FTZ R139, R139, R179 ;  /* 0x000000b38b8b7220 */ /* 0x000fe20000410000 */
[----:B------:R-:W0:Y:S01]  /*7be0*/  MUFU.EX2 R195, R195 ;  /* 0x000000c300c37308 */ /* 0x000e220000000800 */
[----:B-1----:R-:W-:Y:S01]  /*7bf0*/  F2FP.F16.F32.PACK_AB R162, R182, R173 ;  /* 0x000000adb6a2723e */ /* 0x002fe200000000ff */
[-C--:B------:R-:W-:Y:S01]  /*7c00*/  FMUL.FTZ R140, R140, R11.reuse ;  /* 0x0000000b8c8c7220 */ /* 0x080fe20000410000 */
[----:B------:R-:W-:Y:S01]  /*7c10*/  FMUL.FTZ R141, R141, R11 ;  /* 0x0000000b8d8d7220 */ /* 0x000fe20000410000 */
[-C--:B------:R-:W-:Y:S01]  /*7c20*/  FMUL.FTZ R142, R142, R179.reuse ;  /* 0x000000b38e8e7220 */ /* 0x080fe20000410000 */
[----:B------:R-:W-:Y:S01]  /*7c30*/  FMUL.FTZ R143, R143, R179 ;  /* 0x000000b38f8f7220 */ /* 0x000fe20000410000 */
[-C--:B------:R-:W-:Y:S01]  /*7c40*/  FMUL.FTZ R144, R144, R11.reuse ;  /* 0x0000000b90907220 */ /* 0x080fe20000410000 */
[----:B------:R-:W-:Y:S01]  /*7c50*/  FMUL.FTZ R145, R145, R11 ;  /* 0x0000000b91917220 */ /* 0x000fe20000410000 */
[----:B------:R-:W-:Y:S01]  /*7c60*/  MUFU.EX2 R180, R180 ;  /* 0x000000b400b47308 */ /* 0x000fe20000000800 */
[-C--:B------:R-:W-:Y:S01]  /*7c70*/  FMUL.FTZ R146, R146, R179.reuse ;  /* 0x000000b392927220 */ /* 0x080fe20000410000 */
[----:B------:R-:W-:Y:S01]  /*7c80*/  FMUL.FTZ R147, R147, R179 ;  /* 0x000000b393937220 */ /* 0x000fe20000410000 */
[-C--:B------:R-:W-:Y:S01]  /*7c90*/  FMUL.FTZ R148, R148, R11.reuse ;  /* 0x0000000b94947220 */ /* 0x080fe20000410000 */
[----:B------:R-:W-:Y:S01]  /*7ca0*/  FMUL.FTZ R149, R149, R11 ;  /* 0x0000000b95957220 */ /* 0x000fe20000410000 */
[-C--:B------:R-:W-:Y:S01]  /*7cb0*/  FMUL.FTZ R150, R150, R179.reuse ;  /* 0x000000b396967220 */ /* 0x080fe20000410000 */
[----:B------:R-:W-:Y:S01]  /*7cc0*/  FMUL.FTZ R151, R151, R179 ;  /* 0x000000b397977220 */ /* 0x000fe20000410000 */
[----:B------:R1:W-:Y:S01]  /*7cd0*/  STSM.16.M88.4 [R184+0x36400], R152 ;  /* 0x03640098b8007844 */ /* 0x0003e20000000200 */
[----:B------:R-:W2:Y:S01]  /*7ce0*/  MUFU.EX2 R197, R197 ;  /* 0x000000c500c57308 */ /* 0x000ea20000000800 */
[----:B0-----:R-:W-:Y:S01]  /*7cf0*/  F2FP.F16.F32.PACK_AB R161, R195, R176 ;  /* 0x000000b0c3a1723e */ /* 0x001fe200000000ff */
[----:B------:R-:W-:Y:S01]  /*7d00*/  FFMA.FTZ R6, R11, R6, R168 ;  /* 0x000000060b067223 */ /* 0x000fe200000100a8 */
[----:B------:R-:W-:-:S03]  /*7d10*/  FFMA.FTZ R8, R179, R8, R198 ;  /* 0x00000008b3087223 */ /* 0x000fc600000100c6 */
[----:B------:R-:W-:Y:S01]  /*7d20*/  FADD.FTZ R6, R13, R6 ;  /* 0x000000060d067221 */ /* 0x000fe20000010000 */
[----:B------:R-:W-:Y:S01]  /*7d30*/  FADD.FTZ R9, R9, R8 ;  /* 0x0000000809097221 */ /* 0x000fe20000010000 */
[----:B------:R-:W-:Y:S02]  /*7d40*/  MUFU.EX2 R175, R175 ;  /* 0x000000af00af7308 */ /* 0x000fe40000000800 */
[----:B------:R-:W-:Y:S01]  /*7d50*/  FADD.FTZ R15, R15, R6 ;  /* 0x000000060f0f7221 */ /* 0x000fe20000010000 */
[----:B------:R-:W-:-:S03]  /*7d60*/  FADD.FTZ R12, R12, R9 ;  /* 0x000000090c0c7221 */ /* 0x000fc60000010000 */
[----:B------:R-:W-:Y:S01]  /*7d70*/  FADD.FTZ R170, R170, R15 ;  /* 0x0000000faaaa7221 */ /* 0x000fe20000010000 */
[----:B------:R-:W-:Y:S01]  /*7d80*/  FADD.FTZ R181, R181, R12 ;  /* 0x0000000cb5b57221 */ /* 0x000fe20000010000 */
[----:B------:R-:W0:Y:S01]  /*7d90*/  MUFU.EX2 R194, R194 ;  /* 0x000000c200c27308 */ /* 0x000e220000000800 */
[----:B--2---:R-:W-:Y:S01]  /*7da0*/  F2FP.F16.F32.PACK_AB R163, R197, R180 ;  /* 0x000000b4c5a3723e */ /* 0x004fe200000000ff */
[----:B------:R-:W-:Y:S01]  /*7db0*/  FADD.FTZ R21, R21, R170 ;  /* 0x000000aa15157221 */ /* 0x000fe20000010000 */
[----:B------:R-:W-:-:S03]  /*7dc0*/  FADD.FTZ R14, R14, R181 ;  /* 0x000000b50e0e7221 */ /* 0x000fc60000010000 */
[----:B------:R-:W-:Y:S01]  /*7dd0*/  FADD.FTZ R172, R172, R21 ;  /* 0x00000015acac7221 */ /* 0x000fe20000010000 */
[----:B------:R-:W-:Y:S01]  /*7de0*/  FADD.FTZ R183, R183, R14 ;  /* 0x0000000eb7b77221 */ /* 0x000fe20000010000 */
[----:B------:R-:W-:Y:S03]  /*7df0*/  MUFU.EX2 R177, R177 ;  /* 0x000000b100b17308 */ /* 0x000fe60000000800 */
[----:B------:R-:W-:-:S04]  /*7e00*/  FADD.FTZ R20, R20, R183 ;  /* 0x000000b714147221 */ /* 0x000fc80000010000 */
[----:B------:R-:W-:Y:S01]  /*7e10*/  FADD.FTZ R193, R193, R20 ;  /* 0x00000014c1c17221 */ /* 0x000fe20000010000 */
[----:B------:R2:W3:Y:S01]  /*7e20*/  MUFU.EX2 R10, R158 ;  /* 0x0000009e000a7308 */ /* 0x0004e20000000800 */
[----:B0-----:R-:W-:Y:S02]  /*7e30*/  F2FP.F16.F32.PACK_AB R164, R194, R175 ;  /* 0x000000afc2a4723e */ /* 0x001fe400000000ff */
[----:B------:R-:W-:-:S04]  /*7e40*/  FADD.FTZ R176, R176, R193 ;  /* 0x000000c1b0b07221 */ /* 0x000fc80000010000 */
[----:B------:R-:W-:Y:S01]  /*7e50*/  FADD.FTZ R195, R195, R176 ;  /* 0x000000b0c3c37221 */ /* 0x000fe20000010000 */
[----:B------:R-:W-:Y:S01]  /*7e60*/  MUFU.EX2 R196, R196 ;  /* 0x000000c400c47308 */ /* 0x000fe20000000800 */
[----:B--2---:R-:W-:Y:S01]  /*7e70*/  F2FP.F16.F32.PACK_AB R158, R174, R169 ;  /* 0x000000a9ae9e723e */ /* 0x004fe200000000ff */
[----:B------:R-:W-:Y:S01]  /*7e80*/  FADD.FTZ R169, R169, R172 ;  /* 0x000000aca9a97221 */ /* 0x000fe20000010000 */
[----:B------:R-:W-:-:S03]  /*7e90*/  FADD.FTZ R180, R180, R195 ;  /* 0x000000c3b4b47221 */ /* 0x000fc60000010000 */
[----:B------:R1:W-:Y:S01]  /*7ea0*/  STSM.16.M88.4 [R186], R156 ;  /* 0x0000009cba007844 */ /* 0x0003e20000000200 */
[----:B------:R-:W-:Y:S01]  /*7eb0*/  FADD.FTZ R174, R174, R169 ;  /* 0x000000a9aeae7221 */ /* 0x000fe20000010000 */
[----:B------:R-:W0:Y:S01]  /*7ec0*/  MUFU.EX2 R199, R199 ;  /* 0x000000c700c77308 */ /* 0x000e220000000800 */
[----:B---3--:R-:W-:Y:S01]  /*7ed0*/  F2FP.F16.F32.PACK_AB R166, R10, R177 ;  /* 0x000000b10aa6723e */ /* 0x008fe200000000ff */
[----:B------:R1:W-:Y:S01]  /*7ee0*/  STSM.16.M88.4 [R23], R160 ;  /* 0x000000a017007844 */ /* 0x0003e20000000200 */
[----:B------:R-:W-:Y:S01]  /*7ef0*/  FADD.FTZ R171, R171, R174 ;  /* 0x000000aeabab7221 */ /* 0x000fe20000010000 */
[----:B------:R-:W-:-:S03]  /*7f00*/  FADD.FTZ R197, R197, R180 ;  /* 0x000000b4c5c57221 */ /* 0x000fc60000010000 */
[----:B------:R-:W-:Y:S01]  /*7f10*/  FADD.FTZ R178, R178, R171 ;  /* 0x000000abb2b27221 */ /* 0x000fe20000010000 */
[----:B------:R-:W2:Y:S03]  /*7f20*/  MUFU.EX2 R200, R200 ;  /* 0x000000c800c87308 */ /* 0x000ea60000000800 */
[----:B------:R-:W-:-:S04]  /*7f30*/  FADD.FTZ R173, R173, R178 ;  /* 0x000000b2adad7221 */ /* 0x000fc80000010000 */
[----:B------:R-:W-:Y:S01]  /*7f40*/  FADD.FTZ R182, R182, R173 ;  /* 0x000000adb6b67221 */ /* 0x000fe20000010000 */
[----:B------:R-:W3:Y:S01]  /*7f50*/  MUFU.EX2 R201, R201 ;  /* 0x000000c900c97308 */ /* 0x000ee20000000800 */
[----:B0-----:R-:W-:Y:S01]  /*7f60*/  F2FP.F16.F32.PACK_AB R165, R199, R196 ;  /* 0x000000c4c7a5723e */ /* 0x001fe200000000ff */
[----:B------:R-:W-:Y:S01]  /*7f70*/  FADD.FTZ R196, R196, R197 ;  /* 0x000000c5c4c47221 */ /* 0x000fe20000010000 */
[----:B------:R-:W-:-:S03]  /*7f80*/  FADD.FTZ R175, R175, R182 ;  /* 0x000000b6afaf7221 */ /* 0x000fc60000010000 */
[----:B------:R-:W-:Y:S01]  /*7f90*/  FADD.FTZ R199, R199, R196 ;  /* 0x000000c4c7c77221 */ /* 0x000fe20000010000 */
[----:B------:R-:W-:-:S03]  /*7fa0*/  FADD.FTZ R194, R194, R175 ;  /* 0x000000afc2c27221 */ /* 0x000fc60000010000 */
[----:B--2---:R-:W-:Y:S01]  /*7fb0*/  FADD.FTZ R8, R200, R199 ;  /* 0x000000c7c8087221 */ /* 0x004fe20000010000 */
[----:B------:R-:W-:-:S04]  /*7fc0*/  FADD.FTZ R177, R177, R194 ;  /* 0x000000c2b1b17221 */ /* 0x000fc80000010000 */
[----:B------:R-:W-:Y:S01]  /*7fd0*/  FADD.FTZ R6, R10, R177 ;  /* 0x000000b10a067221 */ /* 0x000fe20000010000 */
[C---:B---3--:R-:W-:Y:S01]  /*7fe0*/  F2FP.F16.F32.PACK_AB R167, R201.reuse, R200 ;  /* 0x000000c8c9a7723e */ /* 0x048fe200000000ff */
[----:B------:R-:W-:-:S04]  /*7ff0*/  FADD.FTZ R8, R201, R8 ;  /* 0x00000008c9087221 */ /* 0x000fc80000010000 */
[----:B------:R1:W-:Y:S01]  /*8000*/  STSM.16.M88.4 [R185], R164 ;  /* 0x000000a4b9007844 */ /* 0x0003e20000000200 */
[----:B------:R-:W-:-:S06]  /*8010*/  WARPGROUP.ARRIVE ;  /* 0x00000000000079c5 */ /* 0x000fcc0000000000 */
[----:B------:R-:W-:Y:S01]  /*8020*/  HGMMA.64x256x16.F32 R24, R152, gdesc[UR8].tnspB, R24, gsb0 ;  /* 0x43e0000898187df0 */ /* 0x000fe20008000818 */
        /* <DEDUP_REMOVED lines=22> */
[----:B0-----:R-:W0:Y:S02]  /*8190*/  FENCE.VIEW.ASYNC.S ;  /* 0x00000000000073c6 */ /* 0x001e240000000000 */
[----:B0-----:R-:W-:Y:S01]  /*81a0*/  NOP ;  /* 0x0000000000007918 */ /* 0x001fe20000000000 */
[----:B------:R-:W-:Y:S06]  /*81b0*/  BAR.ARV 0xe, 0x100 ;  /* 0x0384000000007b1d */ /* 0x000fec0000002000 */
[----:B-1----:R-:W-:Y:S05]  /*81c0*/  @!P0 BRA `(.L_x_3430) ;  /* 0x0000000000048947 */ /* 0x002fea0003800000 */
[----:B------:R-:W-:Y:S01]  /*81d0*/  BPT.TRAP 0x1 ;  /* 0x000000040000795c */ /* 0x000fe20000300000 */
.L_x_3430:
[----:B------:R-:W-:Y:S01]  /*81e0*/  UIADD3 UR7, UR7, 0x38860, URZ ;  /* 0x0003886007077890 */ /* 0x000fe2000fffe03f */
[----:B------:R-:W-:Y:S01]  /*81f0*/  IMAD.MOV.U32 R10, RZ, RZ, R5 ;  /* 0x000000ffff0a7224 */ /* 0x000fe200078e0005 */
[----:B------:R-:W-:Y:S01]  /*8200*/  UMOV UR10, UR36 ;  /* 0x00000024000a7c82 */ /* 0x000fe20008000000 */
[----:B------:R-:W-:Y:S01]  /*8210*/  IMAD.MOV.U32 R11, RZ, RZ, R4 ;  /* 0x000000ffff0b7224 */ /* 0x000fe200078e0004 */
[----:B------:R-:W-:-:S09]  /*8220*/  UPRMT UR7, UR37, 0x654, UR7 ;  /* 0x0000065425077896 */ /* 0x000fd20008000007 */
[----:B------:R-:W-:Y:S01]  /*8230*/  SYNCS.ARRIVE.TRANS64.RED.A1T0 RZ, [UR7], RZ ;  /* 0x000000ffffff79a7 */ /* 0x000fe20008100407 */
[----:B------:R-:W-:Y:S05]  /*8240*/  @P1 BRA `(.L_x_3431) ;  /* 0xffffffd0005c1947 */ /* 0x000fea000383ffff */
.L_x_3420:
[----:B------:R-:W0:Y:S01]  /*8250*/  SHFL.BFLY PT, R3, R6, 0x2, 0x1f ;  /* 0x0c401f0006037f89 */ /* 0x000e2200000e0000 */
[----:B------:R-:W-:Y:S02]  /*8260*/  IMAD.MOV R14, RZ, RZ, -R22 ;  /* 0x000000ffff0e7224 */ /* 0x000fe400078e0a16 */
[----:B------:R-:W-:Y:S01]  /*8270*/  IMAD.U32 R13, RZ, RZ, UR36 ;  /* 0x00000024ff0d7e24 */ /* 0x000fe2000f8e00ff */
[----:B------:R-:W1:Y:S01]  /*8280*/  SHFL.BFLY PT, R9, R8, 0x2, 0x1f ;  /* 0x0c401f0008097f89 */ /* 0x000e6200000e0000 */
[----:B------:R-:W-:Y:S01]  /*8290*/  UIADD3 UR36, UR36, 0x1, URZ ;  /* 0x0000000124247890 */ /* 0x000fe2000fffe03f */
[----:B------:R-:W-:Y:S08]  /*82a0*/  BAR.ARV 0x8, 0x100 ;  /* 0x0204000000007b1d */ /* 0x000ff00000002000 */
[----:B------:R-:W-:Y:S01]  /*82b0*/  BAR.SYNC.DEFER_BLOCKING 0xf, 0x100 ;  /* 0x03c4000000007b1d */ /* 0x000fe20000010000 */
[----:B------:R-:W-:Y:S01]  /*82c0*/  ISETP.NE.AND P2, PT, R19, R14, PT ;  /* 0x0000000e1300720c */ /* 0x000fe20003f45270 */
[----:B------:R-:W-:Y:S01]  /*82d0*/  UISETP.NE.AND UP0, UPT, UR36, 0x2, UPT ;  /* 0x000000022400788c */ /* 0x000fe2000bf05270 */
[----:B------:R-:W-:-:S03]  /*82e0*/  VIADD R207, R207, 0x1 ;  /* 0x00000001cfcf7836 */ /* 0x000fc60000000000 */
[----:B------:R-:W-:Y:S01]  /*82f0*/  USEL UR4, URZ, 0x1, UP0 ;  /* 0x000000013f047887 */ /* 0x000fe20008000000 */
[----:B0-----:R-:W-:Y:S01]  /*8300*/  FADD.FTZ R0, R3, R6 ;  /* 0x0000000603007221 */ /* 0x001fe20000010000 */
[----:B------:R-:W-:Y:S01]  /*8310*/  IMAD.MOV.U32 R6, RZ, RZ, RZ ;  /* 0x000000ffff067224 */ /* 0x000fe200078e00ff */
[----:B------:R-:W-:Y:S01]  /*8320*/  USEL UR36, UR36, URZ, UP0 ;  /* 0x0000003f24247287 */ /* 0x000fe20008000000 */
[----:B-1----:R-:W-:Y:S02]  /*8330*/  FADD.FTZ R11, R9, R8 ;  /* 0x00000008090b7221 */ /* 0x002fe40000010000 */
[----:B------:R-:W0:Y:S01]  /*8340*/  SHFL.BFLY PT, R3, R0, 0x1, 0x1f ;  /* 0x0c201f0000037f89 */ /* 0x000e2200000e0000 */
[----:B------:R-:W-:-:S03]  /*8350*/  LOP3.LUT R2, R2, UR4, RZ, 0x3c, !PT ;  /* 0x0000000402027c12 */ /* 0x000fc6000f8e3cff */
[----:B------:R-:W1:Y:S01]  /*8360*/  SHFL.BFLY PT, R12, R11, 0x1, 0x1f ;  /* 0x0c201f000b0c7f89 */ /* 0x000e6200000e0000 */
[----:B0-----:R-:W-:Y:S01]  /*8370*/  FADD.FTZ R10, R0, R3 ;  /* 0x00000003000a7221 */ /* 0x001fe20000010000 */
[----:B------:R-:W-:Y:S02]  /*8380*/  IMAD.MOV.U32 R3, RZ, RZ, RZ ;  /* 0x000000ffff037224 */ /* 0x000fe400078e00ff */
[----:B------:R-:W-:Y:S02]  /*8390*/  @!P2 IMAD R0, R13, 0x40, R16 ;  /* 0x000000400d00a824 */ /* 0x000fe400078e0210 */
[----:B-1----:R-:W-:Y:S01]  /*83a0*/  FADD.FTZ R9, R11, R12 ;  /* 0x0000000c0b097221 */ /* 0x002fe20000010000 */
[----:B------:R-:W-:Y:S02]  /*83b0*/  FSETP.NE.FTZ.AND P0, PT, R10, RZ, PT ;  /* 0x000000ff0a00720b */ /* 0x000fe40003f15000 */
[----:B------:R-:W-:Y:S02]  /*83c0*/  @!P2 LEA R0, R0, UR38, 0x2 ;  /* 0x000000260000ac11 */ /* 0x000fe4000f8e10ff */
[----:B------:R-:W-:-:S09]  /*83d0*/  FSETP.NE.FTZ.AND P1, PT, R9, RZ, PT ;  /* 0x000000ff0900720b */ /* 0x000fd20003f35000 */
[----:B------:R-:W0:Y:S01]  /*83e0*/  @P0 MUFU.RCP R3, R10 ;  /* 0x0000000a00030308 */ /* 0x000e220000001000 */
[----:B------:R-:W-:-:S03]  /*83f0*/  @P0 FMUL.FTZ R8, R7, 0.69314718246459960938 ;  /* 0x3f31721807080820 */ /* 0x000fc60000410000 */
[----:B------:R-:W-:-:S04]  /*8400*/  @P1 FMUL.FTZ R7, R7, 0.69314718246459960938 ;  /* 0x3f31721807071820 */ /* 0x000fc80000410000 */
[----:B------:R-:W1:Y:S08]  /*8410*/  @P1 MUFU.RCP R6, R9 ;  /* 0x0000000900061308 */ /* 0x000e700000001000 */
[----:B------:R-:W2:Y:S01]  /*8420*/  @P0 MUFU.LG2 R10, R10 ;  /* 0x0000000a000a0308 */ /* 0x000ea20000000c00 */
[----:B0-----:R0:W-:Y:S01]  /*8430*/  @!P2 STS [R0+0x38400], R3 ;  /* 0x038400030000a388 */ /* 0x0011e20000000800 */
[-C--:B------:R-:W-:Y:S01]  /*8440*/  FMUL.FTZ R196, R24, R3.reuse ;  /* 0x0000000318c47220 */ /* 0x080fe20000410000 */
[-C--:B------:R-:W-:Y:S01]  /*8450*/  FMUL.FTZ R193, R25, R3.reuse ;  /* 0x0000000319c17220 */ /* 0x080fe20000410000 */
[-C--:B------:R-:W-:Y:S01]  /*8460*/  FMUL.FTZ R183, R28, R3.reuse ;  /* 0x000000031cb77220 */ /* 0x080fe20000410000 */
[-C--:B------:R-:W-:Y:S01]  /*8470*/  FMUL.FTZ R21, R29, R3.reuse ;  /* 0x000000031d157220 */ /* 0x080fe20000410000 */
[-C--:B------:R-:W-:Y:S01]  /*8480*/  FMUL.FTZ R212, R32, R3.reuse ;  /* 0x0000000320d47220 */ /* 0x080fe20000410000 */
[-C--:B------:R-:W-:Y:S01]  /*8490*/  FMUL.FTZ R211, R33, R3.reuse ;  /* 0x0000000321d37220 */ /* 0x080fe20000410000 */
        /* <DEDUP_REMOVED lines=8> */
[-C--:B------:R-:W-:Y:S01]  /*8520*/  FMUL.FTZ R203, R48, R3.reuse ;  /* 0x0000000330cb7220 */ /* 0x080fe20000410000 */
[----:B--2---:R-:W-:Y:S01]  /*8530*/  @P0 FMUL.FTZ R11, R10, 0.69314718246459960938 ;  /* 0x3f3172180a0b0820 */ /* 0x004fe20000410000 */
[-C--:B------:R-:W-:Y:S01]  /*8540*/  FMUL.FTZ R202, R49, R3.reuse ;  /* 0x0000000331ca7220 */ /* 0x080fe20000410000 */
[-C--:B------:R-:W-:Y:S01]  /*8550*/  FMUL.FTZ R201, R52, R3.reuse ;  /* 0x0000000334c97220 */ /* 0x080fe20000410000 */
[-C--:B------:R-:W-:Y:S01]  /*8560*/  FMUL.FTZ R200, R53, R3.reuse ;  /* 0x0000000335c87220 */ /* 0x080fe20000410000 */
[-C--:B------:R-:W-:Y:S01]  /*8570*/  FMUL.FTZ R199, R56, R3.reuse ;  /* 0x0000000338c77220 */ /* 0x080fe20000410000 */
[-C--:B------:R-:W-:Y:S01]  /*8580*/  FMUL.FTZ R198, R57, R3.reuse ;  /* 0x0000000339c67220 */ /* 0x080fe20000410000 */
[-C--:B------:R-:W-:Y:S01]  /*8590*/  FMUL.FTZ R197, R60, R3.reuse ;  /* 0x000000033cc57220 */ /* 0x080fe20000410000 */
[-C--:B------:R-:W-:Y:S01]  /*85a0*/  FMUL.FTZ R195, R61, R3.reuse ;  /* 0x000000033dc37220 */ /* 0x080fe20000410000 */
[----:B---3--:R-:W-:Y:S01]  /*85b0*/  @P1 FMUL.FTZ R10, R9, 0.69314718246459960938 ;  /* 0x3f317218090a1820 */ /* 0x008fe20000410000 */
        /* <DEDUP_REMOVED lines=44> */
[----:B0-----:R-:W-:-:S02]  /*8880*/  IMAD.MOV.U32 R3, RZ, RZ, -0x800000 ;  /* 0xff800000ff037424 */ /* 0x001fc400078e00ff */
[-C--:B------:R-:W-:Y:S01]  /*8890*/  FMUL.FTZ R26, R26, R6.reuse ;  /* 0x000000061a1a7220 */ /* 0x080fe20000410000 */
[----:B-1----:R-:W-:Y:S02]  /*88a0*/  IMAD.MOV.U32 R0, RZ, RZ, -0x800000 ;  /* 0xff800000ff007424 */ /* 0x002fe400078e00ff */
        /* <DEDUP_REMOVED lines=65> */
[----:B------:R-:W-:Y:S06]  /*8cc0*/  BAR.ARV 0xe, 0x100 ;  /* 0x0384000000007b1d */ /* 0x000fec0000002000 */
.L_x_3406:
[----:B------:R-:W0:Y:S01]  /*8cd0*/  S2UR UR6, SR_SWINHI ;  /* 0x00000000000679c3 */ /* 0x000e220000002f00 */
[----:B------:R-:W-:-:S07]  /*8ce0*/  IMAD R7, R215, 0x40, R18 ;  /* 0x00000040d7077824 */ /* 0x000fce00078e0212 */
[----:B------:R-:W-:Y:S01]  /*8cf0*/  BAR.SYNC.DEFER_BLOCKING 0x1, 0x100 ;  /* 0x0044000000007b1d */ /* 0x000fe20000010000 */
        /* <DEDUP_REMOVED lines=15> */
[----:B------:R-:W-:Y:S01]  /*8df0*/  MOV R73, UR5 ;  /* 0x0000000500497c02 */ /* 0x000fe20008000f00 */
[----:B------:R-:W-:Y:S01]  /*8e00*/  ULDC UR4, c[0x0][0xc] ;  /* 0x0000030000047ab9 */ /* 0x000fe20000000800 */
[----:B------:R-:W-:Y:S01]  /*8e10*/  F2FP.F16.F32.PACK_AB R137, R165, R164 ;  /* 0x000000a4a589723e */ /* 0x000fe200000000ff */
[----:B------:R-:W-:Y:S01]  /*8e20*/  UIADD3 UR39, UR4, UR39, URZ ;  /* 0x0000002704277290 */ /* 0x000fe2000fffe03f */
[----:B------:R-:W-:Y:S01]  /*8e30*/  F2FP.F16.F32.PACK_AB R145, R147, R146 ;  /* 0x000000929391723e */ /* 0x000fe200000000ff */
[----:B------:R-:W-:Y:S01]  /*8e40*/  IMAD.WIDE R4, R219, 0x2, R72 ;  /* 0x00000002db047825 */ /* 0x000fe200078e0248 */
[----:B------:R-:W-:-:S02]  /*8e50*/  F2FP.F16.F32.PACK_AB R146, R149, R148 ;  /* 0x000000949592723e */ /* 0x000fc400000000ff */
[----:B------:R-:W-:Y:S01]  /*8e60*/  F2FP.F16.F32.PACK_AB R147, R151, R150 ;  /* 0x000000969793723e */ /* 0x000fe200000000ff */
[----:B------:R-:W-:Y:S01]  /*8e70*/  IMAD.WIDE R72, R7, 0x2, R72 ;  /* 0x0000000207487825 */ /* 0x000fe200078e0248 */
[C---:B------:R-:W-:Y:S02]  /*8e80*/  IADD3 R36, P1, R4.reuse, 0x20, RZ ;  /* 0x0000002004247810 */ /* 0x040fe40007f3e0ff */
[----:B------:R-:W-:Y:S02]  /*8e90*/  IADD3 R40, P0, R4, 0x40, RZ ;  /* 0x0000004004287810 */ /* 0x000fe40007f1e0ff */
[----:B------:R-:W-:Y:S01]  /*8ea0*/  LOP3.LUT R33, R36, 0x380, RZ, 0xc0, !PT ;  /* 0x0000038024217812 */ /* 0x000fe200078ec0ff */
[--C-:B------:R-:W-:Y:S01]  /*8eb0*/  IMAD.X R119, RZ, RZ, R5.reuse, P1 ;  /* 0x000000ffff777224 */ /* 0x100fe200008e0605 */
[----:B------:R-:W-:Y:S01]  /*8ec0*/  IADD3 R37, P4, R4, 0x60, RZ ;  /* 0x0000006004257810 */ /* 0x000fe20007f9e0ff */
[----:B------:R-:W-:Y:S01]  /*8ed0*/  IMAD.X R123, RZ, RZ, R5, P0 ;  /* 0x000000ffff7b7224 */ /* 0x000fe200000e0605 */
[----:B------:R-:W-:-:S02]  /*8ee0*/  SHF.R.U64 R33, R33, 0x3, RZ ;  /* 0x0000000321217819 */ /* 0x000fc400000012ff */
[----:B------:R-:W-:Y:S01]  /*8ef0*/  IADD3 R48, P6, R4, 0x2020, RZ ;  /* 0x0000202004307810 */ /* 0x000fe20007fde0ff */
[--C-:B------:R-:W-:Y:S01]  /*8f00*/  IMAD.X R127, RZ, RZ, R5.reuse, P4 ;  /* 0x000000ffff7f7224 */ /* 0x100fe200020e0605 */
[----:B------:R-:W-:Y:S02]  /*8f10*/  LOP3.LUT R118, R33, R36, RZ, 0x3c, !PT ;  /* 0x0000002421767212 */ /* 0x000fe400078e3cff */
[----:B------:R-:W-:Y:S01]  /*8f20*/  LOP3.LUT R33, R40, 0x380, RZ, 0xc0, !PT ;  /* 0x0000038028217812 */ /* 0x000fe200078ec0ff */
[--C-:B------:R-:W-:Y:S01]  /*8f30*/  IMAD.X R135, RZ, RZ, R5.reuse, P6 ;  /* 0x000000ffff877224 */ /* 0x100fe200030e0605 */
[----:B------:R-:W-:Y:S02]  /*8f40*/  IADD3 R8, P5, R4, 0x2040, RZ ;  /* 0x0000204004087810 */ /* 0x000fe40007fbe0ff */
[----:B------:R-:W-:Y:S02]  /*8f50*/  SHF.R.U64 R33, R33, 0x3, RZ ;  /* 0x0000000321217819 */ /* 0x000fe400000012ff */
[----:B------:R-:W-:Y:S01]  /*8f60*/  LOP3.LUT R36, R37, 0x380, RZ, 0xc0, !PT ;  /* 0x0000038025247812 */ /* 0x000fe200078ec0ff */
[----:B------:R-:W-:Y:S01]  /*8f70*/  IMAD.X R139, RZ, RZ, R5, P5 ;  /* 0x000000ffff8b7224 */ /* 0x000fe200028e0605 */
[----:B------:R-:W-:-:S02]  /*8f80*/  LOP3.LUT R45, R48, 0x380, RZ, 0xc0, !PT ;  /* 0x00000380302d7812 */ /* 0x000fc400078ec0ff */
[----:B------:R-:W-:Y:S02]  /*8f90*/  LOP3.LUT R122, R33, R40, RZ, 0x3c, !PT ;  /* 0x00000028217a7212 */ /* 0x000fe400078e3cff */
[----:B------:R-:W-:Y:S02]  /*8fa0*/  IADD3 R44, P3, R4, 0x2000, RZ ;  /* 0x00002000042c7810 */ /* 0x000fe40007f7e0ff */
[----:B------:R-:W-:Y:S02]  /*8fb0*/  LOP3.LUT R33, R8, 0x380, RZ, 0xc0, !PT ;  /* 0x0000038008217812 */ /* 0x000fe400078ec0ff */
[----:B------:R-:W-:Y:S01]  /*8fc0*/  SHF.R.U64 R36, R36, 0x3, RZ ;  /* 0x0000000324247819 */ /* 0x000fe200000012ff */
[----:B------:R-:W-:Y:S01]  /*8fd0*/  IMAD.X R131, RZ, RZ, R5, P3 ;  /* 0x000000ffff837224 */ /* 0x000fe200018e0605 */
[----:B------:R-:W-:Y:S02]  /*8fe0*/  SHF.R.U64 R45, R45, 0x3, RZ ;  /* 0x000000032d2d7819 */ /* 0x000fe400000012ff */
[----:B------:R-:W-:-:S02]  /*8ff0*/  IADD3 R28, P2, R4, 0x2060, RZ ;  /* 0x00002060041c7810 */ /* 0x000fc40007f5e0ff */
[----:B------:R-:W-:Y:S02]  /*9000*/  IADD3 R24, P0, R4, 0x4020, RZ ;  /* 0x0000402004187810 */ /* 0x000fe40007f1e0ff */
[----:B------:R-:W-:Y:S01]  /*9010*/  LOP3.LUT R41, R44, 0x380, RZ, 0xc0, !PT ;  /* 0x000003802c297812 */ /* 0x000fe200078ec0ff */
[--C-:B------:R-:W-:Y:S01]  /*9020*/  IMAD.X R9, RZ, RZ, R5.reuse, P2 ;  /* 0x000000ffff097224 */ /* 0x100fe200010e0605 */
[----:B------:R-:W-:Y:S01]  /*9030*/  SHF.R.U64 R33, R33, 0x3, RZ ;  /* 0x0000000321217819 */ /* 0x000fe200000012ff */
[--C-:B------:R-:W-:Y:S01]  /*9040*/  IMAD.X R25, RZ, RZ, R5.reuse, P0 ;  /* 0x000000ffff197224 */ /* 0x100fe200000e0605 */
[----:B------:R-:W-:Y:S02]  /*9050*/  IADD3 R12, P4, R4, 0x4040, RZ ;  /* 0x00004040040c7810 */ /* 0x000fe40007f9e0ff */
[----:B------:R-:W-:Y:S02]  /*9060*/  LOP3.LUT R126, R36, R37, RZ, 0x3c, !PT ;  /* 0x00000025247e7212 */ /* 0x000fe400078e3cff */
[----:B------:R-:W-:Y:S01]  /*9070*/  LOP3.LUT R134, R45, R48, RZ, 0x3c, !PT ;  /* 0x000000302d867212 */ /* 0x000fe200078e3cff */
[----:B------:R-:W-:Y:S01]  /*9080*/  IMAD.X R29, RZ, RZ, R5, P4 ;  /* 0x000000ffff1d7224 */ /* 0x000fe200020e0605 */
[----:B------:R-:W-:-:S02]  /*9090*/  IADD3 R10, P1, R4, 0x4000, RZ ;  /* 0x00004000040a7810 */ /* 0x000fc40007f3e0ff */
[----:B------:R-:W-:Y:S02]  /*90a0*/  SHF.R.U64 R41, R41, 0x3, RZ ;  /* 0x0000000329297819 */ /* 0x000fe400000012ff */
[----:B------:R-:W-:Y:S01]  /*90b0*/  LOP3.LUT R37, R28, 0x380, RZ, 0xc0, !PT ;  /* 0x000003801c257812 */ /* 0x000fe200078ec0ff */
[----:B------:R-:W-:Y:S01]  /*90c0*/  IMAD.X R11, RZ, RZ, R5, P1 ;  /* 0x000000ffff0b7224 */ /* 0x000fe200008e0605 */
[----:B------:R-:W-:Y:S02]  /*90d0*/  LOP3.LUT R45, R24, 0x380, RZ, 0xc0, !PT ;  /* 0x00000380182d7812 */ /* 0x000fe400078ec0ff */
[----:B------:R-:W-:Y:S02]  /*90e0*/  LOP3.LUT R138, R33, R8, RZ, 0x3c, !PT ;  /* 0x00000008218a7212 */ /* 0x000fe400078e3cff */
[----:B------:R-:W-:Y:S02]  /*90f0*/  LOP3.LUT R33, R12, 0x380, RZ, 0xc0, !PT ;  /* 0x000003800c217812 */ /* 0x000fe400078ec0ff */
[----:B------:R-:W-:-:S02]  /*9100*/  LOP3.LUT R130, R41, R44, RZ, 0x3c, !PT ;  /* 0x0000002c29827212 */ /* 0x000fc400078e3cff */
[----:B------:R-:W-:Y:S02]  /*9110*/  SHF.R.U64 R37, R37, 0x3, RZ ;  /* 0x0000000325257819 */ /* 0x000fe400000012ff */
[----:B------:R-:W-:Y:S02]  /*9120*/  SHF.R.U64 R45, R45, 0x3, RZ ;  /* 0x000000032d2d7819 */ /* 0x000fe400000012ff */
[----:B------:R-:W-:Y:S02]  /*9130*/  IADD3 R14, P5, R4, 0x6020, RZ ;  /* 0x00006020040e7810 */ /* 0x000fe40007fbe0ff */
[----:B------:R-:W-:Y:S02]  /*9140*/  LOP3.LUT R41, R10, 0x380, RZ, 0xc0, !PT ;  /* 0x000003800a297812 */ /* 0x000fe400078ec0ff */
[----:B------:R-:W-:Y:S01]  /*9150*/  SHF.R.U64 R33, R33, 0x3, RZ ;  /* 0x0000000321217819 */ /* 0x000fe200000012ff */
[----:B------:R-:W-:Y:S01]  /*9160*/  IMAD.X R115, RZ, RZ, R5, P5 ;  /* 0x000000ffff737224 */ /* 0x000fe200028e0605 */
[----:B------:R-:W-:-:S02]  /*9170*/  IADD3 R6, P1, R4, 0x6060, RZ ;  /* 0x0000606004067810 */ /* 0x000fc40007f3e0ff */
[C---:B------:R-:W-:Y:S02]  /*9180*/  IADD3 R7, P2, R4.reuse, 0x6040, RZ ;  /* 0x0000604004077810 */ /* 0x040fe40007f5e0ff */
[----:B------:R-:W-:Y:S01]  /*9190*/  LOP3.LUT R13, R4, 0x380, RZ, 0xc0, !PT ;  /* 0x00000380040d7812 */ /* 0x000fe200078ec0ff */
[----:B------:R-:W-:Y:S01]  /*91a0*/  IMAD.X R15, RZ, RZ, R5, P1 ;  /* 0x000000ffff0f7224 */ /* 0x000fe200008e0605 */
[----:B------:R-:W-:Y:S02]  /*91b0*/  LOP3.LUT R8, R37, R28, RZ, 0x3c, !PT ;  /* 0x0000001c25087212 */ /* 0x000fe400078e3cff */
[----:B------:R-:W-:Y:S02]  /*91c0*/  LOP3.LUT R24, R45, R24, RZ, 0x3c, !PT ;  /* 0x000000182d187212 */ /* 0x000fe400078e3cff */
[----:B------:R-:W-:Y:S02]  /*91d0*/  SHF.R.U64 R41, R41, 0x3, RZ ;  /* 0x0000000329297819 */ /* 0x000fe400000012ff */
[----:B------:R-:W-:-:S02]  /*91e0*/  LOP3.LUT R45, R14, 0x380, RZ, 0xc0, !PT ;  /* 0x000003800e2d7812 */ /* 0x000fc400078ec0ff */
[----:B------:R-:W-:Y:S02]  /*91f0*/  LOP3.LUT R28, R33, R12, RZ, 0x3c, !PT ;  /* 0x0000000c211c7212 */ /* 0x000fe400078e3cff */
[----:B------:R-:W-:Y:S02]  /*9200*/  IADD3 R32, P6, R4, 0x6000, RZ ;  /* 0x0000600004207810 */ /* 0x000fe40007fde0ff */
[----:B------:R-:W-:Y:S02]  /*9210*/  LOP3.LUT R33, R6, 0x380, RZ, 0xc0, !PT ;  /* 0x0000038006217812 */ /* 0x000fe400078ec0ff */
[----:B------:R-:W-:Y:S01]  /*9220*/  IADD3 R20, P3, R4, 0x4060, RZ ;  /* 0x0000406004147810 */ /* 0x000fe20007f7e0ff */
[----:B------:R-:W-:Y:S01]  /*9230*/  IMAD.X R69, RZ, RZ, R5, P6 ;  /* 0x000000ffff457224 */ /* 0x000fe200030e0605 */
[----:B------:R-:W-:Y:S02]  /*9240*/  LOP3.LUT R12, R7, 0x380, RZ, 0xc0, !PT ;  /* 0x00000380070c7812 */ /* 0x000fe400078ec0ff */
[----:B------:R-:W-:-:S02]  /*9250*/  SHF.R.U64 R13, R13, 0x3, RZ ;  /* 0x000000030d0d7819 */ /* 0x000fc400000012ff */
[----:B------:R-:W-:Y:S02]  /*9260*/  LOP3.LUT R10, R41, R10, RZ, 0x3c, !PT ;  /* 0x0000000a290a7212 */ /* 0x000fe400078e3cff */
[----:B------:R-:W-:Y:S02]  /*9270*/  SHF.R.U64 R45, R45, 0x3, RZ ;  /* 0x000000032d2d7819 */ /* 0x000fe400000012ff */
[----:B------:R-:W-:Y:S02]  /*9280*/  LOP3.LUT R41, R32, 0x380, RZ, 0xc0, !PT ;  /* 0x0000038020297812 */ /* 0x000fe400078ec0ff */
[----:B------:R-:W-:Y:S02]  /*9290*/  SHF.R.U64 R33, R33, 0x3, RZ ;  /* 0x0000000321217819 */ /* 0x000fe400000012ff */
[----:B------:R-:W-:Y:S02]  /*92a0*/  LOP3.LUT R37, R20, 0x380, RZ, 0xc0, !PT ;  /* 0x0000038014257812 */ /* 0x000fe400078ec0ff */
[----:B------:R-:W-:-:S02]  /*92b0*/  SHF.R.U64 R12, R12, 0x3, RZ ;  /* 0x000000030c0c7819 */ /* 0x000fc400000012ff */
[----:B------:R-:W-:Y:S01]  /*92c0*/  LOP3.LUT R4, R13, R4, RZ, 0x3c, !PT ;  /* 0x000000040d047212 */ /* 0x000fe200078e3cff */
[----:B------:R-:W-:Y:S01]  /*92d0*/  IMAD.X R13, RZ, RZ, R5, P2 ;  /* 0x000000ffff0d7224 */ /* 0x000fe200010e0605 */
[----:B------:R-:W-:Y:S02]  /*92e0*/  IADD3.X R53, RZ, R5, RZ, P3, !PT ;  /* 0x00000005ff357210 */ /* 0x000fe40001ffe4ff */
[----:B------:R-:W-:Y:S02]  /*92f0*/  LOP3.LUT R114, R45, R14, RZ, 0x3c, !PT ;  /* 0x0000000e2d727212 */ /* 0x000fe400078e3cff */
[----:B------:R-:W-:Y:S02]  /*9300*/  SHF.R.U64 R41, R41, 0x3, RZ ;  /* 0x0000000329297819 */ /* 0x000fe400000012ff */
[C---:B------:R-:W-:Y:S02]  /*9310*/  IADD3 R49, P2, R72.reuse, 0x1000, RZ ;  /* 0x0000100048317810 */ /* 0x040fe40007f5e0ff */
[----:B------:R-:W-:-:S02]  /*9320*/  IADD3 R45, P3, R72, 0x2000, RZ ;  /* 0x00002000482d7810 */ /* 0x000fc40007f7e0ff */
[----:B------:R-:W-:Y:S02]  /*9330*/  LOP3.LUT R14, R33, R6, RZ, 0x3c, !PT ;  /* 0x00000006210e7212 */ /* 0x000fe400078e3cff */
[----:B------:R-:W-:Y:S02]  /*9340*/  SHF.R.U64 R37, R37, 0x3, RZ ;  /* 0x0000000325257819 */ /* 0x000fe400000012ff */
[----:B------:R-:W-:Y:S02]  /*9350*/  LOP3.LUT R12, R12, R7, RZ, 0x3c, !PT ;  /* 0x000000070c0c7212 */ /* 0x000fe400078e3cff */
[C---:B------:R-:W-:Y:S02]  /*9360*/  IADD3 R33, P6, R72.reuse, 0x5000, RZ ;  /* 0x0000500048217810 */ /* 0x040fe40007fde0ff */
[----:B------:R-:W-:Y:S02]  /*9370*/  IADD3 R7, P0, R72, 0x6000, RZ ;  /* 0x0000600048077810 */ /* 0x000fe40007f1e0ff */
[----:B------:R-:W-:-:S02]  /*9380*/  MOV R57, R4 ;  /* 0x0000000400397202 */ /* 0x000fc40000000f00 */
[----:B------:R-:W-:Y:S02]  /*9390*/  F2FP.F16.F32.PACK_AB R5, R27, R26 ;  /* 0x0000001a1b05723e */ /* 0x000fe400000000ff */
[----:B------:R-:W-:Y:S01]  /*93a0*/  LOP3.LUT R68, R41, R32, RZ, 0x3c, !PT ;  /* 0x0000002029447212 */ /* 0x000fe200078e3cff */
[----:B------:R-:W0:Y:S01]  /*93b0*/  SHFL.IDX PT, R26, R214, RZ, 0x1f ;  /* 0x00001fffd61a7589 */ /* 0x000e2200000e0000 */
[----:B------:R-:W-:Y:S02]  /*93c0*/  LOP3.LUT R48, R49, 0x380, RZ, 0xc0, !PT ;  /* 0x0000038031307812 */ /* 0x000fe400078ec0ff */
[----:B------:R-:W-:Y:S02]  /*93d0*/  LOP3.LUT R44, R45, 0x380, RZ, 0xc0, !PT ;  /* 0x000003802d2c7812 */ /* 0x000fe400078ec0ff */
[----:B------:R-:W-:Y:S02]  /*93e0*/  LOP3.LUT R52, R37, R20, RZ, 0x3c, !PT ;  /* 0x0000001425347212 */ /* 0x000fe400078e3cff */
[----:B------:R-:W-:-:S02]  /*93f0*/  LOP3.LUT R32, R33, 0x380, RZ, 0xc0, !PT ;  /* 0x0000038021207812 */ /* 0x000fc400078ec0ff */
[----:B------:R-:W-:Y:S02]  /*9400*/  LOP3.LUT R20, R7, 0x380, RZ, 0xc0, !PT ;  /* 0x0000038007147812 */ /* 0x000fe400078ec0ff */
[----:B------:R-:W-:Y:S02]  /*9410*/  SHF.R.U64 R48, R48, 0x3, RZ ;  /* 0x0000000330307819 */ /* 0x000fe400000012ff */
[----:B------:R-:W-:Y:S02]  /*9420*/  SHF.R.U64 R44, R44, 0x3, RZ ;  /* 0x000000032c2c7819 */ /* 0x000fe400000012ff */
[----:B------:R-:W-:Y:S02]  /*9430*/  SHF.R.U64 R32, R32, 0x3, RZ ;  /* 0x0000000320207819 */ /* 0x000fe400000012ff */
[----:B------:R-:W-:Y:S02]  /*9440*/  SHF.R.U64 R20, R20, 0x3, RZ ;  /* 0x0000000314147819 */ /* 0x000fe400000012ff */
[----:B------:R-:W-:Y:S01]  /*9450*/  LOP3.LUT R48, R48, R49, RZ, 0x3c, !PT ;  /* 0x0000003130307212 */ /* 0x000fe200078e3cff */
[--C-:B------:R-:W-:Y:S01]  /*9460*/  IMAD.X R49, RZ, RZ, R73.reuse, P2 ;  /* 0x000000ffff317224 */ /* 0x100fe200010e0649 */
[----:B------:R-:W-:Y:S01]  /*9470*/  LOP3.LUT R44, R44, R45, RZ, 0x3c, !PT ;  /* 0x0000002d2c2c7212 */ /* 0x000fe200078e3cff */
[----:B------:R-:W-:Y:S01]  /*9480*/  IMAD.X R45, RZ, RZ, R73, P3 ;  /* 0x000000ffff2d7224 */ /* 0x000fe200018e0649 */
[----:B------:R-:W-:-:S02]  /*9490*/  LOP3.LUT R32, R32, R33, RZ, 0x3c, !PT ;  /* 0x0000002120207212 */ /* 0x000fc400078e3cff */
[C---:B------:R-:W-:Y:S02]  /*94a0*/  IADD3 R41, P4, R72.reuse, 0x3000, RZ ;  /* 0x0000300048297810 */ /* 0x040fe40007f9e0ff */
[----:B------:R-:W-:Y:S02]  /*94b0*/  IADD3 R37, P5, R72, 0x4000, RZ ;  /* 0x0000400048257810 */ /* 0x000fe40007fbe0ff */
[----:B------:R-:W-:Y:S02]  /*94c0*/  LOP3.LUT R20, R20, R7, RZ, 0x3c, !PT ;  /* 0x0000000714147212 */ /* 0x000fe400078e3cff */
[C---:B------:R-:W-:Y:S02]  /*94d0*/  IADD3 R65, P1, R72.reuse, 0x7000, RZ ;  /* 0x0000700048417810 */ /* 0x040fe40007f3e0ff */
[C---:B------:R-:W-:Y:S02]  /*94e0*/  IADD3 R61, P2, R72.reuse, 0x8000, RZ ;  /* 0x00008000483d7810 */ /* 0x040fe40007f5e0ff */
[----:B------:R-:W-:-:S02]  /*94f0*/  IADD3 R33, P3, R72, 0x9000, RZ ;  /* 0x0000900048217810 */ /* 0x000fc40007f7e0ff */
[----:B------:R-:W-:Y:S02]  /*9500*/  F2FP.F16.F32.PACK_AB R4, R193, R196 ;  /* 0x000000c4c104723e */ /* 0x000fe400000000ff */
[----:B------:R-:W-:Y:S01]  /*9510*/  F2FP.F16.F32.PACK_AB R6, R21, R183 ;  /* 0x000000b71506723e */ /* 0x000fe200000000ff */
[----:B------:R-:W-:Y:S01]  /*9520*/  IMAD.X R21, RZ, RZ, R73, P0 ;  /* 0x000000ffff157224 */ /* 0x000fe200000e0649 */
[----:B------:R-:W-:Y:S02]  /*9530*/  F2FP.F16.F32.PACK_AB R7, R31, R30 ;  /* 0x0000001e1f07723e */ /* 0x000fe400000000ff */
[----:B------:R-:W-:Y:S02]  /*9540*/  LOP3.LUT R40, R41, 0x380, RZ, 0xc0, !PT ;  /* 0x0000038029287812 */ /* 0x000fe400078ec0ff */
[----:B------:R-:W-:Y:S01]  /*9550*/  LOP3.LUT R36, R37, 0x380, RZ, 0xc0, !PT ;  /* 0x0000038025247812 */ /* 0x000fe200078ec0ff */
[----:B------:R1:W-:Y:S01]  /*9560*/  STSM.16.M88.4 [R57], R4 ;  /* 0x0000000439007844 */ /* 0x0003e20000000200 */
[----:B------:R-:W-:-:S02]  /*9570*/  LOP3.LUT R64, R65, 0x380, RZ, 0xc0, !PT ;  /* 0x0000038041407812 */ /* 0x000fc400078ec0ff */
[----:B------:R-:W-:Y:S02]  /*9580*/  LOP3.LUT R60, R61, 0x380, RZ, 0xc0, !PT ;  /* 0x000003803d3c7812 */ /* 0x000fe400078ec0ff */
[----:B------:R-:W-:Y:S02]  /*9590*/  LOP3.LUT R56, R33, 0x380, RZ, 0xc0, !PT ;  /* 0x0000038021387812 */ /* 0x000fe400078ec0ff */
[----:B------:R-:W-:Y:S02]  /*95a0*/  SHF.R.U64 R40, R40, 0x3, RZ ;  /* 0x0000000328287819 */ /* 0x000fe400000012ff */
[----:B------:R-:W-:Y:S02]  /*95b0*/  SHF.R.U64 R36, R36, 0x3, RZ ;  /* 0x0000000324247819 */ /* 0x000fe400000012ff */
[----:B------:R-:W-:Y:S02]  /*95c0*/  SHF.R.U64 R64, R64, 0x3, RZ ;  /* 0x0000000340407819 */ /* 0x000fe400000012ff */
[----:B------:R-:W-:-:S02]  /*95d0*/  SHF.R.U64 R60, R60, 0x3, RZ ;  /* 0x000000033c3c7819 */ /* 0x000fc400000012ff */
[----:B------:R-:W-:Y:S01]  /*95e0*/  SHF.R.U64 R56, R56, 0x3, RZ ;  /* 0x0000000338387819 */ /* 0x000fe200000012ff */
[--C-:B-1----:R-:W-:Y:S01]  /*95f0*/  IMAD.X R57, RZ, RZ, R73.reuse, P3 ;  /* 0x000000ffff397224 */ /* 0x102fe200018e0649 */
[----:B------:R-:W-:Y:S02]  /*9600*/  LOP3.LUT R5, R72, 0x380, RZ, 0xc0, !PT ;  /* 0x0000038048057812 */ /* 0x000fe400078ec0ff */
[----:B------:R-:W-:Y:S01]  /*9610*/  LOP3.LUT R40, R40, R41, RZ, 0x3c, !PT ;  /* 0x0000002928287212 */ /* 0x000fe200078e3cff */
[--C-:B------:R-:W-:Y:S01]  /*9620*/  IMAD.X R41, RZ, RZ, R73.reuse, P4 ;  /* 0x000000ffff297224 */ /* 0x100fe200020e0649 */
[----:B------:R-:W-:Y:S02]  /*9630*/  SHF.R.U64 R5, R5, 0x3, RZ ;  /* 0x0000000305057819 */ /* 0x000fe400000012ff */
[----:B------:R-:W-:Y:S01]  /*9640*/  LOP3.LUT R36, R36, R37, RZ, 0x3c, !PT ;  /* 0x0000002524247212 */ /* 0x000fe200078e3cff */
[--C-:B------:R-:W-:Y:S01]  /*9650*/  IMAD.X R37, RZ, RZ, R73.reuse, P5 ;  /* 0x000000ffff257224 */ /* 0x100fe200028e0649 */
[----:B------:R-:W-:Y:S01]  /*9660*/  LOP3.LUT R64, R64, R65, RZ, 0x3c, !PT ;  /* 0x0000004140407212 */ /* 0x000fe200078e3cff */
[----:B------:R-:W-:Y:S01]  /*9670*/  IMAD.X R65, RZ, RZ, R73, P1 ;  /* 0x000000ffff417224 */ /* 0x000fe200008e0649 */
[----:B------:R-:W-:-:S02]  /*9680*/  LOP3.LUT R60, R60, R61, RZ, 0x3c, !PT ;  /* 0x0000003d3c3c7212 */ /* 0x000fc400078e3cff */
[----:B------:R-:W-:Y:S01]  /*9690*/  LOP3.LUT R56, R56, R33, RZ, 0x3c, !PT ;  /* 0x0000002138387212 */ /* 0x000fe200078e3cff */
[----:B------:R-:W-:Y:S01]  /*96a0*/  IMAD.X R33, RZ, RZ, R73, P6 ;  /* 0x000000ffff217224 */ /* 0x000fe200030e0649 */
[----:B------:R-:W-:Y:S02]  /*96b0*/  IADD3.X R61, RZ, R73, RZ, P2, !PT ;  /* 0x00000049ff3d7210 */ /* 0x000fe400017fe4ff */
[C---:B------:R-:W-:Y:S02]  /*96c0*/  IADD3 R97, P4, R72.reuse, 0xa000, RZ ;  /* 0x0000a00048617810 */ /* 0x040fe40007f9e0ff */
[C---:B------:R-:W-:Y:S02]  /*96d0*/  IADD3 R93, P5, R72.reuse, 0xb000, RZ ;  /* 0x0000b000485d7810 */ /* 0x040fe40007fbe0ff */
[C---:B------:R-:W-:Y:S02]  /*96e0*/  IADD3 R89, P6, R72.reuse, 0xc000, RZ ;  /* 0x0000c00048597810 */ /* 0x040fe40007fde0ff */
[----:B------:R-:W-:-:S02]  /*96f0*/  IADD3 R85, P0, R72, 0xd000, RZ ;  /* 0x0000d00048557810 */ /* 0x000fc40007f1e0ff */
[C---:B------:R-:W-:Y:S02]  /*9700*/  IADD3 R81, P1, R72.reuse, 0xe000, RZ ;  /* 0x0000e00048517810 */ /* 0x040fe40007f3e0ff */
[----:B------:R-:W-:Y:S02]  /*9710*/  IADD3 R77, P2, R72, 0xf000, RZ ;  /* 0x0000f000484d7810 */ /* 0x000fe40007f5e0ff */
[----:B0-----:R-:W-:Y:S02]  /*9720*/  ISETP.NE.AND P3, PT, R26, RZ, PT ;  /* 0x000000ff1a00720c */ /* 0x001fe40003f65270 */
[----:B------:R-:W-:Y:S02]  /*9730*/  MOV R26, R118 ;  /* 0x00000076001a7202 */ /* 0x000fe40000000f00 */
[----:B------:R-:W-:Y:S02]  /*9740*/  MOV R134, R134 ;  /* 0x0000008600867202 */ /* 0x000fe40000000f00 */
[----:B------:R-:W-:-:S02]  /*9750*/  LOP3.LUT R72, R5, R72, RZ, 0x3c, !PT ;  /* 0x0000004805487212 */ /* 0x000fc400078e3cff */
[----:B------:R-:W-:Y:S02]  /*9760*/  MOV R135, R8 ;  /* 0x0000000800877202 */ /* 0x000fe40000000f00 */
[----:B------:R-:W-:Y:S02]  /*9770*/  MOV R118, R10 ;  /* 0x0000000a00767202 */ /* 0x000fe40000000f00 */
[----:B------:R-:W-:Y:S02]  /*9780*/  F2FP.F16.F32.PACK_AB R4, R211, R212 ;  /* 0x000000d4d304723e */ /* 0x000fe400000000ff */
[----:B------:R-:W-:Y:S02]  /*9790*/  F2FP.F16.F32.PACK_AB R5, R35, R34 ;  /* 0x000000222305723e */ /* 0x000fe400000000ff */
[----:B------:R-:W-:Y:S02]  /*97a0*/  F2FP.F16.F32.PACK_AB R6, R209, R210 ;  /* 0x000000d2d106723e */ /* 0x000fe400000000ff */
[----:B------:R-:W-:-:S02]  /*97b0*/  F2FP.F16.F32.PACK_AB R7, R39, R38 ;  /* 0x000000262707723e */ /* 0x000fc400000000ff */
[----:B------:R-:W-:Y:S02]  /*97c0*/  MOV R27, R122 ;  /* 0x0000007a001b7202 */ /* 0x000fe40000000f00 */
[----:B------:R-:W-:Y:S01]  /*97d0*/  F2FP.F16.F32.PACK_AB R8, R206, R208 ;  /* 0x000000d0ce08723e */ /* 0x000fe200000000ff */
[----:B------:R0:W-:Y:S01]  /*97e0*/  STSM.16.M88.4 [R26], R4 ;  /* 0x000000041a007844 */ /* 0x0001e20000000200 */
[----:B------:R-:W-:Y:S02]  /*97f0*/  F2FP.F16.F32.PACK_AB R9, R43, R42 ;  /* 0x0000002a2b09723e */ /* 0x000fe400000000ff */
[----:B------:R-:W-:Y:S02]  /*9800*/  F2FP.F16.F32.PACK_AB R10, R204, R205 ;  /* 0x000000cdcc0a723e */ /* 0x000fe400000000ff */
[----:B------:R-:W-:Y:S02]  /*9810*/  F2FP.F16.F32.PACK_AB R11, R47, R46 ;  /* 0x0000002e2f0b723e */ /* 0x000fe400000000ff */
[----:B------:R-:W-:-:S02]  /*9820*/  MOV R34, R12 ;  /* 0x0000000c00227202 */ /* 0x000fc40000000f00 */
[----:B------:R-:W-:Y:S01]  /*9830*/  MOV R35, R14 ;  /* 0x0000000e00237202 */ /* 0x000fe20000000f00 */
[----:B------:R1:W-:Y:S01]  /*9840*/  STSM.16.M88.4 [R27], R8 ;  /* 0x000000081b007844 */ /* 0x0003e20000000200 */
[----:B------:R-:W-:Y:S02]  /*9850*/  MOV R127, R126 ;  /* 0x0000007e007f7202 */ /* 0x000fe40000000f00 */
[----:B------:R-:W-:Y:S02]  /*9860*/  F2FP.F16.F32.PACK_AB R12, R202, R203 ;  /* 0x000000cbca0c723e */ /* 0x000fe400000000ff */
[----:B------:R-:W-:Y:S02]  /*9870*/  F2FP.F16.F32.PACK_AB R13, R51, R50 ;  /* 0x00000032330d723e */ /* 0x000fe400000000ff */
[----:B------:R-:W-:Y:S02]  /*9880*/  F2FP.F16.F32.PACK_AB R14, R200, R201 ;  /* 0x000000c9c80e723e */ /* 0x000fe400000000ff */
[----:B------:R-:W-:-:S02]  /*9890*/  F2FP.F16.F32.PACK_AB R15, R55, R54 ;  /* 0x00000036370f723e */ /* 0x000fc400000000ff */
[----:B------:R-:W-:Y:S02]  /*98a0*/  MOV R122, R24 ;  /* 0x00000018007a7202 */ /* 0x000fe40000000f00 */
[----:B------:R-:W-:Y:S01]  /*98b0*/  MOV R130, R130 ;  /* 0x0000008200827202 */ /* 0x000fe20000000f00 */
[----:B------:R2:W-:Y:S01]  /*98c0*/  STSM.16.M88.4 [R127], R12 ;  /* 0x0000000c7f007844 */ /* 0x0005e20000000200 */
[----:B------:R-:W-:Y:S02]  /*98d0*/  F2FP.F16.F32.PACK_AB R24, R198, R199 ;  /* 0x000000c7c618723e */ /* 0x000fe400000000ff */
[----:B------:R-:W-:Y:S02]  /*98e0*/  F2FP.F16.F32.PACK_AB R25, R59, R58 ;  /* 0x0000003a3b19723e */ /* 0x000fe400000000ff */
[----:B0-----:R-:W-:Y:S02]  /*98f0*/  F2FP.F16.F32.PACK_AB R26, R195, R197 ;  /* 0x000000c5c31a723e */ /* 0x001fe400000000ff */
[----:B-1----:R-:W-:-:S02]  /*9900*/  F2FP.F16.F32.PACK_AB R27, R63, R62 ;  /* 0x0000003e3f1b723e */ /* 0x002fc400000000ff */
[----:B------:R-:W-:Y:S02]  /*9910*/  F2FP.F16.F32.PACK_AB R4, R182, R194 ;  /* 0x000000c2b604723e */ /* 0x000fe400000000ff */
[----:B------:R-:W-:Y:S01]  /*9920*/  F2FP.F16.F32.PACK_AB R5, R67, R66 ;  /* 0x000000424305723e */ /* 0x000fe200000000ff */
[----:B------:R-:W-:Y:S01]  /*9930*/  STSM.16.M88.4 [R130], R24 ;  /* 0x0000001882007844 */ /* 0x000fe20000000200 */
[----:B------:R-:W-:Y:S02]  /*9940*/  F2FP.F16.F32.PACK_AB R6, R180, R181 ;  /* 0x000000b5b406723e */ /* 0x000fe400000000ff */
[----:B------:R-:W-:Y:S01]  /*9950*/  F2FP.F16.F32.PACK_AB R7, R71, R70 ;  /* 0x000000464707723e */ /* 0x000fe200000000ff */
[----:B--2---:R-:W0:Y:S01]  /*9960*/  LDC R13, c[0x0][0xd44] ;  /* 0x00035100ff0d7b82 */ /* 0x004e220000000800 */
[----:B------:R-:W-:Y:S02]  /*9970*/  MOV R138, R138 ;  /* 0x0000008a008a7202 */ /* 0x000fe40000000f00 */
[----:B------:R-:W-:Y:S01]  /*9980*/  MOV R123, R28 ;  /* 0x0000001c007b7202 */ /* 0x000fe20000000f00 */
[----:B------:R1:W-:Y:S01]  /*9990*/  STSM.16.M88.4 [R134], R4 ;  /* 0x0000000486007844 */ /* 0x0003e20000000200 */
[----:B------:R-:W-:-:S02]  /*99a0*/  F2FP.F16.F32.PACK_AB R8, R178, R179 ;  /* 0x000000b3b208723e */ /* 0x000fc400000000ff */
[----:B------:R-:W-:Y:S02]  /*99b0*/  F2FP.F16.F32.PACK_AB R9, R75, R74 ;  /* 0x0000004a4b09723e */ /* 0x000fe400000000ff */
[----:B------:R-:W-:Y:S02]  /*99c0*/  F2FP.F16.F32.PACK_AB R10, R176, R177 ;  /* 0x000000b1b00a723e */ /* 0x000fe400000000ff */
[----:B------:R-:W-:Y:S02]  /*99d0*/  F2FP.F16.F32.PACK_AB R11, R79, R78 ;  /* 0x0000004e4f0b723e */ /* 0x000fe400000000ff */
[----:B------:R-:W-:Y:S02]  /*99e0*/  MOV R131, R52 ;  /* 0x0000003400837202 */ /* 0x000fe40000000f00 */
[----:B------:R-:W-:Y:S01]  /*99f0*/  F2FP.F16.F32.PACK_AB R28, R174, R175 ;  /* 0x000000afae1c723e */ /* 0x000fe200000000ff */
[----:B------:R2:W-:Y:S01]  /*9a00*/  STSM.16.M88.4 [R138], R8 ;  /* 0x000000088a007844 */ /* 0x0005e20000000200 */
[----:B------:R-:W-:-:S02]  /*9a10*/  F2FP.F16.F32.PACK_AB R29, R83, R82 ;  /* 0x00000052531d723e */ /* 0x000fc400000000ff */
[----:B------:R-:W-:Y:S01]  /*9a20*/  F2FP.F16.F32.PACK_AB R30, R172, R173 ;  /* 0x000000adac1e723e */ /* 0x000fe200000000ff */
[----:B-1----:R-:W-:Y:S01]  /*9a30*/  IMAD.MOV R4, RZ, RZ, -R187 ;  /* 0x000000ffff047224 */ /* 0x002fe200078e0abb */
[----:B------:R-:W-:Y:S02]  /*9a40*/  F2FP.F16.F32.PACK_AB R31, R87, R86 ;  /* 0x00000056571f723e */ /* 0x000fe400000000ff */
[----:B------:R-:W-:Y:S01]  /*9a50*/  MOV R119, R68 ;  /* 0x0000004400777202 */ /* 0x000fe20000000f00 */
[----:B0-----:R-:W-:Y:S01]  /*9a60*/  IMAD R13, R13, R4, UR40 ;  /* 0x000000280d0d7e24 */ /* 0x001fe2000f8e0204 */
[----:B------:R-:W-:Y:S01]  /*9a70*/  F2FP.F16.F32.PACK_AB R52, R170, R171 ;  /* 0x000000abaa34723e */ /* 0x000fe200000000ff */
[----:B------:R-:W-:Y:S01]  /*9a80*/  STSM.16.M88.4 [R135], R28 ;  /* 0x0000001c87007844 */ /* 0x000fe20000000200 */
[----:B------:R-:W-:Y:S02]  /*9a90*/  F2FP.F16.F32.PACK_AB R53, R91, R90 ;  /* 0x0000005a5b35723e */ /* 0x000fe400000000ff */
[----:B------:R-:W-:-:S02]  /*9aa0*/  F2FP.F16.F32.PACK_AB R54, R168, R169 ;  /* 0x000000a9a836723e */ /* 0x000fc400000000ff */
[----:B------:R-:W-:Y:S02]  /*9ab0*/  F2FP.F16.F32.PACK_AB R55, R95, R94 ;  /* 0x0000005e5f37723e */ /* 0x000fe400000000ff */
[----:B------:R-:W-:Y:S02]  /*9ac0*/  F2FP.F16.F32.PACK_AB R68, R166, R167 ;  /* 0x000000a7a644723e */ /* 0x000fe400000000ff */
[----:B------:R-:W-:Y:S01]  /*9ad0*/  F2FP.F16.F32.PACK_AB R69, R99, R98 ;  /* 0x000000626345723e */ /* 0x000fe200000000ff */
[----:B------:R-:W-:Y:S01]  /*9ae0*/  STSM.16.M88.4 [R118], R52 ;  /* 0x0000003476007844 */ /* 0x000fe20000000200 */
[----:B------:R-:W-:Y:S02]  /*9af0*/  F2FP.F16.F32.PACK_AB R70, R101, R152 ;  /* 0x000000986546723e */ /* 0x000fe400000000ff */
[----:B------:R-:W-:Y:S02]  /*9b00*/  F2FP.F16.F32.PACK_AB R71, R103, R102 ;  /* 0x000000666747723e */ /* 0x000fe400000000ff */
[----:B------:R-:W-:-:S02]  /*9b10*/  MOV R126, R114 ;  /* 0x00000072007e7202 */ /* 0x000fc40000000f00 */
[----:B------:R-:W-:Y:S01]  /*9b20*/  F2FP.F16.F32.PACK_AB R114, R117, R116 ;  /* 0x000000747572723e */ /* 0x000fe200000000ff */
[----:B------:R0:W-:Y:S01]  /*9b30*/  STSM.16.M88.4 [R122], R68 ;  /* 0x000000447a007844 */ /* 0x0001e20000000200 */
[----:B------:R-:W-:Y:S02]  /*9b40*/  F2FP.F16.F32.PACK_AB R115, R155, R154 ;  /* 0x0000009a9b73723e */ /* 0x000fe400000000ff */
[----:B------:R-:W-:Y:S01]  /*9b50*/  F2FP.F16.F32.PACK_AB R130, R133, R132 ;  /* 0x000000848582723e */ /* 0x000fe200000000ff */
[----:B------:R1:W-:Y:S01]  /*9b60*/  STSM.16.M88.4 [R123], R104 ;  /* 0x000000687b007844 */ /* 0x0003e20000000200 */
[----:B--2---:R-:W-:Y:S02]  /*9b70*/  F2FP.F16.F32.PACK_AB R138, R141, R140 ;  /* 0x0000008c8d8a723e */ /* 0x004fe400000000ff */
[----:B------:R-:W-:Y:S01]  /*9b80*/  F2FP.F16.F32.PACK_AB R139, R143, R142 ;  /* 0x0000008e8f8b723e */ /* 0x000fe200000000ff */
[----:B------:R2:W-:Y:S01]  /*9b90*/  STSM.16.M88.4 [R131], R112 ;  /* 0x0000007083007844 */ /* 0x0005e20000000200 */
[----:B------:R-:W-:-:S02]  /*9ba0*/  LOP3.LUT R96, R97, 0x380, RZ, 0xc0, !PT ;  /* 0x0000038061607812 */ /* 0x000fc400078ec0ff */
[----:B------:R-:W-:Y:S02]  /*9bb0*/  LOP3.LUT R92, R93, 0x380, RZ, 0xc0, !PT ;  /* 0x000003805d5c7812 */ /* 0x000fe400078ec0ff */
[----:B------:R-:W-:Y:S02]  /*9bc0*/  LOP3.LUT R88, R89, 0x380, RZ, 0xc0, !PT ;  /* 0x0000038059587812 */ /* 0x000fe400078ec0ff */
[----:B------:R-:W-:Y:S02]  /*9bd0*/  LOP3.LUT R84, R85, 0x380, RZ, 0xc0, !PT ;  /* 0x0000038055547812 */ /* 0x000fe400078ec0ff */
[----:B0-----:R-:W-:Y:S02]  /*9be0*/  F2FP.F16.F32.PACK_AB R122, R125, R124 ;  /* 0x0000007c7d7a723e */ /* 0x001fe400000000ff */
[----:B------:R-:W-:Y:S02]  /*9bf0*/  LOP3.LUT R80, R81, 0x380, RZ, 0xc0, !PT ;  /* 0x0000038051507812 */ /* 0x000fe400078ec0ff */
[----:B-1----:R-:W-:-:S02]  /*9c00*/  F2FP.F16.F32.PACK_AB R123, R159, R158 ;  /* 0x0000009e9f7b723e */ /* 0x002fc400000000ff */
[----:B------:R-:W-:Y:S02]  /*9c10*/  LOP3.LUT R76, R77, 0x380, RZ, 0xc0, !PT ;  /* 0x000003804d4c7812 */ /* 0x000fe400078ec0ff */
[----:B--2---:R-:W-:Y:S01]  /*9c20*/  F2FP.F16.F32.PACK_AB R131, R163, R162 ;  /* 0x000000a2a383723e */ /* 0x004fe200000000ff */
[----:B------:R0:W-:Y:S01]  /*9c30*/  STSM.16.M88.4 [R119], R120 ;  /* 0x0000007877007844 */ /* 0x0001e20000000200 */
[----:B------:R-:W-:Y:S02]  /*9c40*/  SHF.R.U64 R96, R96, 0x3, RZ ;  /* 0x0000000360607819 */ /* 0x000fe400000012ff */
[----:B------:R-:W-:Y:S01]  /*9c50*/  SHF.R.U64 R92, R92, 0x3, RZ ;  /* 0x000000035c5c7819 */ /* 0x000fe200000012ff */
[----:B------:R0:W-:Y:S01]  /*9c60*/  STSM.16.M88.4 [R126], R128 ;  /* 0x000000807e007844 */ /* 0x0001e20000000200 */
[----:B------:R-:W-:Y:S02]  /*9c70*/  SHF.R.U64 R88, R88, 0x3, RZ ;  /* 0x0000000358587819 */ /* 0x000fe400000012ff */
[----:B------:R-:W-:Y:S01]  /*9c80*/  SHF.R.U64 R84, R84, 0x3, RZ ;  /* 0x0000000354547819 */ /* 0x000fe200000012ff */
[----:B------:R0:W-:Y:S01]  /*9c90*/  STSM.16.M88.4 [R34], R136 ;  /* 0x0000008822007844 */ /* 0x0001e20000000200 */
[----:B------:R-:W-:-:S02]  /*9ca0*/  SHF.R.U64 R80, R80, 0x3, RZ ;  /* 0x0000000350507819 */ /* 0x000fc400000012ff */
[----:B------:R-:W-:Y:S01]  /*9cb0*/  SHF.R.U64 R76, R76, 0x3, RZ ;  /* 0x000000034c4c7819 */ /* 0x000fe200000012ff */
[----:B------:R0:W-:Y:S01]  /*9cc0*/  STSM.16.M88.4 [R35], R144 ;  /* 0x0000009023007844 */ /* 0x0001e20000000200 */
[----:B------:R-:W-:Y:S01]  /*9cd0*/  LOP3.LUT R96, R96, R97, RZ, 0x3c, !PT ;  /* 0x0000006160607212 */ /* 0x000fe200078e3cff */
[--C-:B------:R-:W-:Y:S01]  /*9ce0*/  IMAD.X R97, RZ, RZ, R73.reuse, P4 ;  /* 0x000000ffff617224 */ /* 0x100fe200020e0649 */
        /* <DEDUP_REMOVED lines=10> */
[----:B------:R-:W-:-:S02]  /*9d90*/  SHF.R.S32.HI R14, RZ, 0x1f, R187 ;  /* 0x0000001fff0e7819 */ /* 0x000fc400000114bb */
[----:B------:R-:W-:Y:S01]  /*9da0*/  SHF.R.S32.HI R12, RZ, 0x1f, R13 ;  /* 0x0000001fff0c7819 */ /* 0x000fe2000001140d */
[----:B------:R-:W-:Y:S06]  /*9db0*/  BAR.SYNC.DEFER_BLOCKING 0x1, 0x100 ;  /* 0x0044000000007b1d */ /* 0x000fec0000010000 */
[----:B0-----:R-:W-:Y:S05]  /*9dc0*/  @P3 BRA `(.L_x_3432) ;  /* 0x0000000000c03947 */ /* 0x001fea0003800000 */
[----:B------:R-:W0:Y:S01]  /*9dd0*/  LDC R10, c[0x0][0xce8] ;  /* 0x00033a00ff0a7b82 */ /* 0x000e220000000800 */
[----:B------:R-:W-:Y:S01]  /*9de0*/  IMAD R4, RZ, RZ, -UR40 ;  /* 0x80000028ff047e24 */ /* 0x000fe2000f8e02ff */
[----:B------:R-:W-:Y:S01]  /*9df0*/  ULDC.64 UR4, c[0x0][0xc90] ;  /* 0x0003240000047ab9 */ /* 0x000fe20000000a00 */
[----:B------:R-:W-:Y:S02]  /*9e00*/  IMAD.MOV R26, RZ, RZ, -R22 ;  /* 0x000000ffff1a7224 */ /* 0x000fe400078e0a16 */
[----:B------:R-:W-:-:S03]  /*9e10*/  IMAD R6, R12, UR4, RZ ;  /* 0x000000040c067c24 */ /* 0x000fc6000f8e02ff */
[----:B------:R-:W1:Y:S01]  /*9e20*/  LDC R15, c[0x0][0xd38] ;  /* 0x00034e00ff0f7b82 */ /* 0x000e620000000800 */
[----:B------:R-:W-:Y:S01]  /*9e30*/  IMAD R9, R13, UR5, R6 ;  /* 0x000000050d097c24 */ /* 0x000fe2000f8e0206 */
[----:B0-----:R-:W-:Y:S01]  /*9e40*/  ISETP.NE.AND P0, PT, R10, 0x1, PT ;  /* 0x000000010a00780c */ /* 0x001fe20003f05270 */
[----:B-1----:R-:W-:Y:S02]  /*9e50*/  IMAD R15, R15, R4, UR41 ;  /* 0x000000290f0f7e24 */ /* 0x002fe4000f8e0204 */
[----:B------:R-:W-:Y:S01]  /*9e60*/  IMAD.WIDE.U32 R4, R13, UR4, RZ ;  /* 0x000000040d047c25 */ /* 0x000fe2000f8e00ff */
[----:B------:R-:W-:-:S09]  /*9e70*/  ULDC.64 UR4, c[0x0][0xc98] ;  /* 0x0003260000047ab9 */ /* 0x000fd20000000a00 */
[----:B------:R-:W0:Y:S01]  /*9e80*/  @P0 LDC R7, c[0x0][0xcec] ;  /* 0x00033b00ff070b82 */ /* 0x000e220000000800 */
[----:B------:R-:W-:Y:S01]  /*9e90*/  IMAD R8, R15, 0x40, R218 ;  /* 0x000000400f087824 */ /* 0x000fe200078e02da */
[----:B------:R-:W-:Y:S01]  /*9ea0*/  IADD3 R5, R5, R9, RZ ;  /* 0x0000000905057210 */ /* 0x000fe20007ffe0ff */
[----:B------:R-:W-:Y:S02]  /*9eb0*/  IMAD R15, R15, 0x40, R16 ;  /* 0x000000400f0f7824 */ /* 0x000fe400078e0210 */
[----:B------:R-:W-:-:S03]  /*9ec0*/  IMAD.WIDE.U32 R4, R187, UR4, R4 ;  /* 0x00000004bb047c25 */ /* 0x000fc6000f8e0004 */
[----:B------:R-:W1:Y:S01]  /*9ed0*/  @P0 LDC R11, c[0x0][0xcf0] ;  /* 0x00033c00ff0b0b82 */ /* 0x000e620000000800 */
[----:B0-----:R-:W-:-:S04]  /*9ee0*/  @P0 IMAD.HI.U32 R6, R8, R7, RZ ;  /* 0x0000000708060227 */ /* 0x001fc800078e00ff */
[----:B------:R-:W-:Y:S01]  /*9ef0*/  IMAD.MOV.U32 R7, RZ, RZ, R8 ;  /* 0x000000ffff077224 */ /* 0x000fe200078e0008 */
[----:B-1----:R-:W-:Y:S01]  /*9f00*/  @P0 SHF.R.U32.HI R7, RZ, R11, R6 ;  /* 0x0000000bff070219 */ /* 0x002fe20000011606 */
[----:B------:R-:W-:-:S03]  /*9f10*/  IMAD R6, R14, UR4, RZ ;  /* 0x000000040e067c24 */ /* 0x000fc6000f8e02ff */
[--C-:B------:R-:W-:Y:S01]  /*9f20*/  SHF.R.S32.HI R11, RZ, 0x1f, R7.reuse ;  /* 0x0000001fff0b7819 */ /* 0x100fe20000011407 */
[----:B------:R-:W-:Y:S01]  /*9f30*/  IMAD.MOV R9, RZ, RZ, -R7 ;  /* 0x000000ffff097224 */ /* 0x000fe200078e0a07 */
[----:B------:R-:W-:-:S03]  /*9f40*/  IADD3 R4, P0, R7, R4, RZ ;  /* 0x0000000407047210 */ /* 0x000fc60007f1e0ff */
[----:B------:R-:W-:Y:S02]  /*9f50*/  IMAD R9, R10, R9, R8 ;  /* 0x000000090a097224 */ /* 0x000fe400078e0208 */
        /* <DEDUP_REMOVED lines=8> */
[C---:B------:R-:W-:Y:S01]  /*9fe0*/  LEA R11, P0, R4.reuse, UR4, 0x2 ;  /* 0x00000004040b7c11 */ /* 0x040fe2000f8010ff */
[----:B------:R-:W-:Y:S01]  /*9ff0*/  IMAD.IADD R5, R5, 0x1, R9 ;  /* 0x0000000105057824 */ /* 0x000fe200078e0209 */
[----:B------:R-:W-:Y:S01]  /*a000*/  ULDC UR4, c[0x0][0xb88] ;  /* 0x0002e20000047ab9 */ /* 0x000fe20000000800 */
[----:B------:R-:W-:Y:S02]  /*a010*/  VIADD R9, R15, 0x8 ;  /* 0x000000080f097836 */ /* 0x000fe40000000000 */
[----:B------:R-:W-:Y:S01]  /*a020*/  SHFL.IDX PT, R6, R11, 0x1, 0x1c1f ;  /* 0x003c1f000b067f89 */ /* 0x000fe200000e0000 */
[----:B------:R-:W-:Y:S01]  /*a030*/  LEA.HI.X R24, R4, UR5, R5, 0x2, P0 ;  /* 0x0000000504187c11 */ /* 0x000fe200080f1405 */
[----:B------:R-:W-:Y:S01]  /*a040*/  IMAD R8, R10, UR4, RZ ;  /* 0x000000040a087c24 */ /* 0x000fe2000f8e02ff */
        /* <DEDUP_REMOVED lines=8> */
.L_x_3432:
[----:B------:R-:W1:Y:S01]  /*a0d0*/  LDC R24, c[0x0][0xce8] ;  /* 0x00033a00ff187b82 */ /* 0x000e620000000800 */
[----:B------:R-:W-:Y:S01]  /*a0e0*/  ULDC UR8, c[0x0][0xbc8] ;  /* 0x0002f20000087ab9 */ /* 0x000fe20000000800 */
[----:B0-----:R0:W5:Y:S01]  /*a0f0*/  LD.E.128 R4, desc[UR42][R20.64] ;  /* 0x0000002a14047980 */ /* 0x001162000c101d00 */
[----:B------:R-:W-:-:S03]  /*a100*/  ISETP.GE.AND P0, PT, R192, UR8, PT ;  /* 0x00000008c0007c0c */ /* 0x000fc6000bf06270 */
[----:B------:R-:W5:Y:S02]  /*a110*/  LD.E.128 R72, desc[UR42][R72.64] ;  /* 0x0000002a48487980 */ /* 0x000f64000c101d00 */
[----:B------:R-:W2:Y:S01]  /*a120*/  LDC R15, c[0x0][0xd38] ;  /* 0x00034e00ff0f7b82 */ /* 0x000ea20000000800 */
[----:B------:R-:W-:Y:S01]  /*a130*/  SEL R3, RZ, 0xffffffff, P0 ;  /* 0xffffffffff037807 */ /* 0x000fe20000000000 */
[----:B------:R-:W-:Y:S01]  /*a140*/  IMAD R10, RZ, RZ, -UR40 ;  /* 0x80000028ff0a7e24 */ /* 0x000fe2000f8e02ff */
[----:B------:R-:W-:Y:S01]  /*a150*/  ISETP.GE.AND P0, PT, R191, UR8, PT ;  /* 0x00000008bf007c0c */ /* 0x000fe2000bf06270 */
[----:B------:R-:W-:Y:S01]  /*a160*/  ULDC.64 UR4, c[0x0][0xbe8] ;  /* 0x0002fa0000047ab9 */ /* 0x000fe20000000a00 */
[----:B------:R-:W-:Y:S01]  /*a170*/  ISETP.GE.AND P1, PT, R18, UR8, PT ;  /* 0x0000000812007c0c */ /* 0x000fe2000bf26270 */
[----:B------:R-:W-:Y:S01]  /*a180*/  IMAD.SHL.U32 R9, R3, 0x2, RZ ;  /* 0x0000000203097824 */ /* 0x000fe200078e00ff */
[----:B------:R-:W5:Y:S01]  /*a190*/  LD.E.128 R48, desc[UR42][R48.64] ;  /* 0x0000002a30307980 */ /* 0x000f62000c101d00 */
[----:B------:R-:W-:-:S03]  /*a1a0*/  ULDC.64 UR6, c[0x0][0xb80] ;  /* 0x0002e00000067ab9 */ /* 0x000fc60000000a00 */
[----:B------:R-:W5:Y:S04]  /*a1b0*/  LD.E.128 R44, desc[UR42][R44.64] ;  /* 0x0000002a2c2c7980 */ /* 0x000f68000c101d00 */
[----:B------:R-:W5:Y:S01]  /*a1c0*/  LD.E.128 R40, desc[UR42][R40.64] ;  /* 0x0000002a28287980 */ /* 0x000f62000c101d00 */
[----:B-1----:R-:W-:Y:S02]  /*a1d0*/  ISETP.NE.AND P2, PT, R24, 0x1, PT ;  /* 0x000000011800780c */ /* 0x002fe40003f45270 */
[----:B------:R-:W-:Y:S01]  /*a1e0*/  SEL R3, RZ, 0xffffffff, P0 ;  /* 0xffffffffff037807 */ /* 0x000fe20000000000 */
[----:B------:R-:W5:Y:S01]  /*a1f0*/  LD.E.128 R36, desc[UR42][R36.64] ;  /* 0x0000002a24247980 */ /* 0x000f62000c101d00 */
[----:B------:R-:W-:-:S03]  /*a200*/  SEL R0, RZ, 0x1, P1 ;  /* 0x00000001ff007807 */ /* 0x000fc60000800000 */
[----:B------:R-:W-:Y:S01]  /*a210*/  IMAD.SHL.U32 R3, R3, 0x4, RZ ;  /* 0x0000000403037824 */ /* 0x000fe200078e00ff */
[----:B------:R-:W-:Y:S01]  /*a220*/  LOP3.LUT R0, R9, 0x2, R0, 0xe2, !PT ;  /* 0x0000000209007812 */ /* 0x000fe200078ee200 */
[----:B------:R-:W5:Y:S04]  /*a230*/  LD.E.128 R32, desc[UR42][R32.64] ;  /* 0x0000002a20207980 */ /* 0x000f68000c101d00 */
[----:B0-----:R-:W0:Y:S01]  /*a240*/  @P2 LDC R21, c[0x0][0xcec] ;  /* 0x00033b00ff152b82 */ /* 0x001e220000000800 */
[----:B------:R-:W-:Y:S01]  /*a250*/  ISETP.GE.AND P0, PT, R190, UR8, PT ;  /* 0x00000008be007c0c */ /* 0x000fe2000bf06270 */
[----:B------:R-:W5:Y:S01]  /*a260*/  LD.E.128 R64, desc[UR42][R64.64] ;  /* 0x0000002a40407980 */ /* 0x000f62000c101d00 */
[----:B------:R-:W-:Y:S02]  /*a270*/  LOP3.LUT R3, R3, 0x4, R0, 0xe2, !PT ;  /* 0x0000000403037812 */ /* 0x000fe400078ee200 */
[----:B------:R-:W-:Y:S01]  /*a280*/  SEL R0, RZ, 0xffffffff, P0 ;  /* 0xffffffffff007807 */ /* 0x000fe20000000000 */
[----:B------:R-:W5:Y:S02]  /*a290*/  LD.E.128 R60, desc[UR42][R60.64] ;  /* 0x0000002a3c3c7980 */ /* 0x000f64000c101d00 */
[----:B------:R-:W1:Y:S01]  /*a2a0*/  @P2 LDC R25, c[0x0][0xcf0] ;  /* 0x00033c00ff192b82 */ /* 0x000e620000000800 */
[----:B--2---:R-:W-:Y:S01]  /*a2b0*/  IMAD R15, R15, R10, UR41 ;  /* 0x000000290f0f7e24 */ /* 0x004fe2000f8e020a */
[----:B------:R-:W5:Y:S01]  /*a2c0*/  LD.E.128 R56, desc[UR42][R56.64] ;  /* 0x0000002a38387980 */ /* 0x000f62000c101d00 */
[----:B------:R-:W-:-:S02]  /*a2d0*/  IMAD.SHL.U32 R10, R0, 0x8, RZ ;  /* 0x00000008000a7824 */ /* 0x000fc400078e00ff */
[----:B------:R-:W-:Y:S01]  /*a2e0*/  IMAD R0, R213, 0x20, R215 ;  /* 0x00000020d5007824 */ /* 0x000fe200078e02d7 */
[----:B------:R-:W5:Y:S01]  /*a2f0*/  LD.E.128 R96, desc[UR42][R96.64] ;  /* 0x0000002a60607980 */ /* 0x000f62000c101d00 */
[----:B------:R-:W-:Y:S01]  /*a300*/  IMAD R8, R12, UR4, RZ ;  /* 0x000000040c087c24 */ /* 0x000fe2000f8e02ff */
[----:B------:R-:W-:Y:S02]  /*a310*/  ISETP.GE.AND P0, PT, R189, UR8, PT ;  /* 0x00000008bd007c0c */ /* 0x000fe4000bf06270 */
[----:B------:R-:W-:Y:S01]  /*a320*/  LEA R20, R15, R0, 0x6 ;  /* 0x000000000f147211 */ /* 0x000fe200078e30ff */
[C---:B------:R-:W-:Y:S01]  /*a330*/  IMAD R11, R13.reuse, UR5, R8 ;  /* 0x000000050d0b7c24 */ /* 0x040fe2000f8e0208 */
[----:B------:R-:W-:Y:S01]  /*a340*/  LOP3.LUT R10, R10, 0x8, R3, 0xe2, !PT ;  /* 0x000000080a0a7812 */ /* 0x000fe200078ee203 */
[----:B------:R-:W-:Y:S01]  /*a350*/  IMAD.WIDE.U32 R8, R13, UR4, RZ ;  /* 0x000000040d087c25 */ /* 0x000fe2000f8e00ff */
[----:B------:R-:W-:Y:S01]  /*a360*/  SEL R3, RZ, 0xffffffff, P0 ;  /* 0xffffffffff037807 */ /* 0x000fe20000000000 */
[----:B------:R-:W-:Y:S01]  /*a370*/  ULDC.64 UR4, c[0x0][0xbf0] ;  /* 0x0002fc0000047ab9 */ /* 0x000fe20000000a00 */
[----:B------:R-:W5:Y:S01]  /*a380*/  LD.E.128 R92, desc[UR42][R92.64] ;  /* 0x0000002a5c5c7980 */ /* 0x000f62000c101d00 */
[----:B------:R-:W-:-:S02]  /*a390*/  IMAD.IADD R9, R9, 0x1, R11 ;  /* 0x0000000109097824 */ /* 0x000fc400078e020b */
[----:B------:R-:W-:Y:S01]  /*a3a0*/  IMAD R12, R14, UR4, RZ ;  /* 0x000000040e0c7c24 */ /* 0x000fe2000f8e02ff */
[----:B------:R-:W5:Y:S01]  /*a3b0*/  LD.E.128 R88, desc[UR42][R88.64] ;  /* 0x0000002a58587980 */ /* 0x000f62000c101d00 */
[----:B0-----:R-:W-:-:S03]  /*a3c0*/  @P2 IMAD.HI.U32 R0, R20, R21, RZ ;  /* 0x0000001514002227 */ /* 0x001fc600078e00ff */
[----:B------:R-:W5:Y:S01]  /*a3d0*/  LD.E.128 R84, desc[UR42][R84.64] ;  /* 0x0000002a54547980 */ /* 0x000f62000c101d00 */
[----:B------:R-:W-:Y:S02]  /*a3e0*/  IMAD.SHL.U32 R13, R3, 0x10, RZ ;  /* 0x00000010030d7824 */ /* 0x000fe400078e00ff */
[----:B------:R-:W-:Y:S01]  /*a3f0*/  IMAD.MOV.U32 R3, RZ, RZ, R20 ;  /* 0x000000ffff037224 */ /* 0x000fe200078e0014 */
[----:B-1----:R-:W-:Y:S01]  /*a400*/  @P2 SHF.R.U32.HI R3, RZ, R25, R0 ;  /* 0x00000019ff032219 */ /* 0x002fe20000011600 */
[C---:B------:R-:W-:Y:S01]  /*a410*/  IMAD R11, R187.reuse, UR5, R12 ;  /* 0x00000005bb0b7c24 */ /* 0x040fe2000f8e020c */
[----:B------:R-:W5:Y:S01]  /*a420*/  LD.E.128 R80, desc[UR42][R80.64] ;  /* 0x0000002a50507980 */ /* 0x000f62000c101d00 */
[----:B------:R-:W-:Y:S01]  /*a430*/  IMAD.WIDE.U32 R8, R187, UR4, R8 ;  /* 0x00000004bb087c25 */ /* 0x000fe2000f8e0008 */
[----:B------:R-:W-:Y:S01]  /*a440*/  LOP3.LUT R10, R13, 0x10, R10, 0xe2, !PT ;  /* 0x000000100d0a7812 */ /* 0x000fe200078ee20a */
[----:B------:R-:W-:Y:S01]  /*a450*/  ULDC.64 UR4, c[0x0][0xbe0] ;  /* 0x0002f80000047ab9 */ /* 0x000fe20000000a00 */
[----:B------:R-:W5:Y:S01]  /*a460*/  LD.E.128 R76, desc[UR42][R76.64] ;  /* 0x0000002a4c4c7980 */ /* 0x000f62000c101d00 */
[----:B------:R-:W-:Y:S01]  /*a470*/  IMAD.IADD R9, R9, 0x1, R11 ;  /* 0x0000000109097824 */ /* 0x000fe200078e020b */
[--C-:B------:R-:W-:Y:S01]  /*a480*/  SHF.R.S32.HI R11, RZ, 0x1f, R3.reuse ;  /* 0x0000001fff0b7819 */ /* 0x100fe20000011403 */
[----:B------:R-:W-:Y:S01]  /*a490*/  IMAD.MOV R13, RZ, RZ, -R3 ;  /* 0x000000ffff0d7224 */ /* 0x000fe200078e0a03 */
[----:B------:R-:W-:Y:S01]  /*a4a0*/  ISETP.GE.AND P0, PT, R188, UR8, PT ;  /* 0x00000008bc007c0c */ /* 0x000fe2000bf06270 */
[----:B------:R-:W-:Y:S01]  /*a4b0*/  @!PT LDS RZ, [RZ] ;  /* 0x00000000fffff984 */ /* 0x000fe20000000800 */
[----:B------:R-:W-:Y:S01]  /*a4c0*/  @!PT LDS RZ, [RZ] ;  /* 0x00000000fffff984 */ /* 0x000fe20000000800 */
[----:B------:R-:W-:Y:S01]  /*a4d0*/  @!PT LDS RZ, [RZ] ;  /* 0x00000000fffff984 */ /* 0x000fe20000000800 */
[----:B------:R-:W-:Y:S01]  /*a4e0*/  @!PT LDS RZ, [RZ] ;  /* 0x00000000fffff984 */ /* 0x000fe20000000800 */
[----:B------:R0:W-:Y:S06]  /*a4f0*/  MEMBAR.ALL.CTA ;  /* 0x0000000000007992 */ /* 0x0001ec0000008000 */
[----:B0-----:R-:W0:Y:S01]  /*a500*/  FENCE.VIEW.ASYNC.S ;  /* 0x00000000000073c6 */ /* 0x001e220000000000 */
[----:B------:R-:W-:Y:S01]  /*a510*/  IMAD R12, R11, UR4, RZ ;  /* 0x000000040b0c7c24 */ /* 0x000fe2000f8e02ff */
[----:B------:R-:W-:Y:S01]  /*a520*/  SEL R0, RZ, 0xffffffff, P0 ;  /* 0xffffffffff007807 */ /* 0x000fe20000000000 */
[----:B------:R-:W-:-:S04]  /*a530*/  IMAD R11, R24, R13, R20 ;  /* 0x0000000d180b7224 */ /* 0x000fc800078e0214 */
[----:B------:R-:W-:Y:S01]  /*a540*/  IMAD.SHL.U32 R21, R0, 0x20, RZ ;  /* 0x0000002000157824 */ /* 0x000fe200078e00ff */
[----:B------:R-:W-:Y:S01]  /*a550*/  SHF.R.S32.HI R0, RZ, 0x1f, R11 ;  /* 0x0000001fff007819 */ /* 0x000fe2000001140b */
[C---:B------:R-:W-:Y:S02]  /*a560*/  IMAD R13, R3.reuse, UR5, R12 ;  /* 0x00000005030d7c24 */ /* 0x040fe4000f8e020c */
[----:B------:R-:W-:Y:S01]  /*a570*/  IMAD.WIDE.U32 R8, R3, UR4, R8 ;  /* 0x0000000403087c25 */ /* 0x000fe2000f8e0008 */
[----:B------:R-:W-:Y:S01]  /*a580*/  ULDC.64 UR4, c[0x0][0xbd8] ;  /* 0x0002f60000047ab9 */ /* 0x000fe20000000a00 */
[----:B------:R-:W-:Y:S02]  /*a590*/  ISETP.GE.AND P0, PT, R217, UR8, PT ;  /* 0x00000008d9007c0c */ /* 0x000fe4000bf06270 */
[----:B------:R-:W-:Y:S02]  /*a5a0*/  IMAD R0, R0, UR4, RZ ;  /* 0x0000000400007c24 */ /* 0x000fe4000f8e02ff */
[----:B------:R-:W-:-:S02]  /*a5b0*/  IMAD.IADD R9, R9, 0x1, R13 ;  /* 0x0000000109097824 */ /* 0x000fc400078e020d */
[----:B------:R-:W-:Y:S01]  /*a5c0*/  IMAD R13, R11, UR5, R0 ;  /* 0x000000050b0d7c24 */ /* 0x000fe2000f8e0200 */
[----:B------:R-:W-:Y:S01]  /*a5d0*/  ULDC UR5, c[0x0][0xb88] ;  /* 0x0002e20000057ab9 */ /* 0x000fe20000000800 */
[----:B------:R-:W-:Y:S01]  /*a5e0*/  SEL R3, RZ, 0x40, P0 ;  /* 0x00000040ff037807 */ /* 0x000fe20000000000 */
[----:B------:R-:W-:Y:S01]  /*a5f0*/  IMAD R29, R24, UR5, RZ ;  /* 0x00000005181d7c24 */ /* 0x000fe2000f8e02ff */
[----:B------:R-:W-:Y:S01]  /*a600*/  ISETP.GE.AND P0, PT, R216, UR8, PT ;  /* 0x00000008d8007c0c */ /* 0x000fe2000bf06270 */
[----:B------:R-:W-:Y:S02]  /*a610*/  IMAD R28, R15, 0x40, R215 ;  /* 0x000000400f1c7824 */ /* 0x000fe400078e02d7 */
[----:B------:R-:W-:Y:S01]  /*a620*/  IMAD.WIDE.U32 R8, R11, UR4, R8 ;  /* 0x000000040b087c25 */ /* 0x000fe2000f8e0008 */
[----:B------:R-:W-:Y:S01]  /*a630*/  SEL R0, RZ, 0x80, P0 ;  /* 0x00000080ff007807 */ /* 0x000fe20000000000 */
[----:B------:R-:W-:Y:S01]  /*a640*/  UIADD3 UR4, UR38, 0x38820, URZ ;  /* 0x0003882026047890 */ /* 0x000fe2000fffe03f */
[----:B------:R-:W-:Y:S01]  /*a650*/  ISETP.GE.AND P0, PT, R28, R29, PT ;  /* 0x0000001d1c00720c */ /* 0x000fe20003f06270 */
[----:B------:R-:W-:Y:S01]  /*a660*/  IMAD.IADD R9, R9, 0x1, R13 ;  /* 0x0000000109097824 */ /* 0x000fe200078e020d */
[----:B------:R-:W-:Y:S01]  /*a670*/  LEA R26, P1, R8, UR6, 0x1 ;  /* 0x00000006081a7c11 */ /* 0x000fe2000f8208ff */
[----:B------:R-:W-:Y:S01]  /*a680*/  UPRMT UR4, URZ, 0x654, UR4 ;  /* 0x000006543f047896 */ /* 0x000fe20008000004 */
[----:B------:R-:W-:-:S02]  /*a690*/  LOP3.LUT R10, R21, 0x20, R10, 0xe2, !PT ;  /* 0x00000020150a7812 */ /* 0x000fc400078ee20a */
[----:B------:R-:W-:Y:S01]  /*a6a0*/  LEA.HI.X R27, R8, UR7, R9, 0x1, P1 ;  /* 0x00000007081b7c11 */ /* 0x000fe200088f0c09 */
[----:B------:R-:W-:Y:S01]  /*a6b0*/  BSSY B0, `(.L_x_3433) ;  /* 0x0000026000007945 */ /* 0x000fe20003800000 */
[----:B------:R-:W-:Y:S02]  /*a6c0*/  LOP3.LUT R3, R10, R3, RZ, 0xfc, !PT ;  /* 0x000000030a037212 */ /* 0x000fe400078efcff */
[----:B0-----:R0:W1:Y:S02]  /*a6d0*/  SHFL.IDX PT, R10, R26, RZ, 0x181f ;  /* 0x00181fff1a0a7589 */ /* 0x00106400000e0000 */
[----:B------:R-:W-:Y:S02]  /*a6e0*/  SYNCS.ARRIVE.TRANS64.RED.A1T0 RZ, [UR4], RZ ;  /* 0x000000ffffff79a7 */ /* 0x000fe40008100404 */
[----:B------:R0:W2:Y:S01]  /*a6f0*/  SHFL.IDX PT, R11, R27, RZ, 0x181f ;  /* 0x00181fff1b0b7589 */ /* 0x0000a200000e0000 */
[----:B------:R-:W-:Y:S01]  /*a700*/  LOP3.LUT R0, R3, R0, RZ, 0xfc, !PT ;  /* 0x0000000003007212 */ /* 0x000fe200078efcff */
[----:B------:R-:W-:Y:S06]  /*a710*/  @P0 BRA `(.L_x_3434) ;  /* 0x00000000007c0947 */ /* 0x000fec0003800000 */
[----:B------:R-:W-:Y:S02]  /*a720*/  ISETP.GE.AND P1, PT, R192, UR8, PT ;  /* 0x00000008c0007c0c */ /* 0x000fe4000bf26270 */
[----:B------:R-:W-:Y:S02]  /*a730*/  ISETP.GE.AND P0, PT, R18, UR8, PT ;  /* 0x0000000812007c0c */ /* 0x000fe4000bf06270 */
[----:B------:R-:W-:Y:S02]  /*a740*/  ISETP.GE.AND P5, PT, R191, UR8, PT ;  /* 0x00000008bf007c0c */ /* 0x000fe4000bfa6270 */
[----:B------:R-:W-:-:S07]  /*a750*/  ISETP.GE.AND P3, PT, R190, UR8, PT ;  /* 0x00000008be007c0c */ /* 0x000fce000bf66270 */
[-C--:B-1----:R-:W-:Y:S02]  /*a760*/  @!P1 LEA R12, P2, R192, R10.reuse, 0x1 ;  /* 0x0000000ac00c9211 */ /* 0x082fe400078408ff */
        /* <DEDUP_REMOVED lines=16> */
[-C--:B--2---:R-:W-:Y:S02]  /*a870*/  @!P1 LEA R12, P6, R188, R10.reuse, 0x1 ;  /* 0x0000000abc0c9211 */ /* 0x084fe400078c08ff */
        /* <DEDUP_REMOVED lines=9> */
.L_x_3434:
[----:B------:R-:W-:Y:S05]  /*a910*/  BSYNC B0 ;  /* 0x0000000000007941 */ /* 0x000fea0003800000 */
.L_x_3433:
[----:B---3-5:R-:W-:Y:S01]  /*a920*/  VIADD R4, R28, 0x20 ;  /* 0x000000201c047836 */ /* 0x028fe20000000000 */
[----:B------:R3:W4:Y:S01]  /*a930*/  SHFL.IDX PT, R7, R27, 0x1, 0x181f ;  /* 0x00381f001b077f89 */ /* 0x00072200000e0000 */
[----:B------:R-:W-:Y:S03]  /*a940*/  BSSY B0, `(.L_x_3435) ;  /* 0x0000023000007945 */ /* 0x000fe60003800000 */
[----:B------:R-:W-:Y:S01]  /*a950*/  ISETP.GE.AND P0, PT, R4, R29, PT ;  /* 0x0000001d0400720c */ /* 0x000fe20003f06270 */
[----:B------:R3:W0:-:S12]  /*a960*/  SHFL.IDX PT, R6, R26, 0x1, 0x181f ;  /* 0x00381f001a067f89 */ /* 0x00061800000e0000 */
[----:B---3--:R-:W-:Y:S05]  /*a970*/  @P0 BRA `(.L_x_3436) ;  /* 0x00000000007c0947 */ /* 0x008fea0003800000 */
[----:B------:R-:W-:Y:S02]  /*a980*/  ISETP.GE.AND P2, PT, R192, UR8, PT ;  /* 0x00000008c0007c0c */ /* 0x000fe4000bf46270 */
[----:B------:R-:W-:Y:S02]  /*a990*/  ISETP.GE.AND P3, PT, R18, UR8, PT ;  /* 0x0000000812007c0c */ /* 0x000fe4000bf66270 */
[----:B------:R-:W-:Y:S02]  /*a9a0*/  ISETP.GE.AND P5, PT, R191, UR8, PT ;  /* 0x00000008bf007c0c */ /* 0x000fe4000bfa6270 */
[----:B------:R-:W-:Y:S02]  /*a9b0*/  ISETP.GE.AND P4, PT, R190, UR8, PT ;  /* 0x00000008be007c0c */ /* 0x000fe4000bf86270 */
[----:B------:R-:W-:-:S05]  /*a9c0*/  LOP3.LUT P1, RZ, R3, 0x40, RZ, 0xc0, !PT ;  /* 0x0000004003ff7812 */ /* 0x000fca000782c0ff */
[-C--:B0-----:R-:W-:Y:S02]  /*a9d0*/  @!P2 LEA R8, P0, R192, R6.reuse, 0x1 ;  /* 0x00000006c008a211 */ /* 0x081fe400078008ff */
[----:B----4-:R-:W-:Y:S02]  /*a9e0*/  @!P3 IMAD.WIDE R4, R18, 0x2, R6 ;  /* 0x000000021204b825 */ /* 0x010fe400078e0206 */
[-C--:B------:R-:W-:Y:S02]  /*a9f0*/  @!P2 LEA.HI.X R9, R192, R7.reuse, R226, 0x1, P0 ;  /* 0x00000007c009a211 */ /* 0x080fe400000f0ce2 */
[----:B-1----:R-:W-:Y:S01]  /*aa00*/  @!P5 LEA R10, P0, R191, R6, 0x1 ;  /* 0x00000006bf0ad211 */ /* 0x002fe200078008ff */
[----:B------:R0:W-:Y:S01]  /*aa10*/  @!P3 ST.E.128 desc[UR42][R4.64], R48 ;  /* 0x000000300400b985 */ /* 0x0001e2000c101d2a */
[----:B------:R-:W-:Y:S02]  /*aa20*/  ISETP.GE.AND P3, PT, R189, UR8, PT ;  /* 0x00000008bd007c0c */ /* 0x000fe4000bf66270 */
[----:B--2---:R-:W-:Y:S01]  /*aa30*/  @!P5 LEA.HI.X R11, R191, R7, R225, 0x1, P0 ;  /* 0x00000007bf0bd211 */ /* 0x004fe200000f0ce1 */
        /* <DEDUP_REMOVED lines=8> */
[-C--:B0-----:R-:W-:Y:S02]  /*aac0*/  @!P2 LEA R4, P6, R188, R6.reuse, 0x1 ;  /* 0x00000006bc04a211 */ /* 0x081fe400078c08ff */
        /* <DEDUP_REMOVED lines=10> */
.L_x_3436:
[----:B------:R-:W-:Y:S05]  /*ab70*/  BSYNC B0 ;  /* 0x0000000000007941 */ /* 0x000fea0003800000 */
.L_x_3435:
[----:B------:R-:W5:Y:S02]  /*ab80*/  LDC R0, c[0x0][0xd34] ;  /* 0x00034d00ff007b82 */ /* 0x000f640000000800 */
[----:B-----5:R-:W-:-:S13]  /*ab90*/  ISETP.LE.AND P0, PT, R0, UR39, PT ;  /* 0x0000002700007c0c */ /* 0x020fda000bf03270 */
[----:B------:R-:W-:Y:S05]  /*aba0*/  @!P0 BRA `(.L_x_3437) ;  /* 0xffffff6000e08947 */ /* 0x000fea000383ffff */
[----:B------:R-:W-:Y:S05]  /*abb0*/  EXIT ;  /* 0x000000000000794d */ /* 0x000fea0003800000 */
.L_x_3399:
[----:B------:R-:W-:-:S08]  /*abc0*/  NOP ;  /* 0x0000000000007918 */ /* 0x000fd00000000000 */
[----:B------:R-:W0:-:S00]  /*abd0*/  USETMAXREG.DEALLOC.CTAPOOL 0x28 ;  /* 0x00000028000079c8 */ /* 0x000e0000080e0500 */
[----:B------:R-:W1:Y:S01]  /*abe0*/  S2UR UR8, SR_CTAID.X ;  /* 0x00000000000879c3 */ /* 0x000e620000002500 */
[----:B0-----:R-:W-:Y:S01]  /*abf0*/  IMAD.MOV.U32 R23, RZ, RZ, 0x1 ;  /* 0x00000001ff177424 */ /* 0x001fe200078e00ff */
[----:B------:R-:W-:Y:S01]  /*ac00*/  MOV R0, 0x1 ;  /* 0x0000000100007802 */ /* 0x000fe20000000f00 */
[----:B------:R-:W-:-:S05]  /*ac10*/  IMAD.MOV.U32 R18, RZ, RZ, RZ ;  /* 0x000000ffff127224 */ /* 0x000fca00078e00ff */
[----:B------:R-:W1:Y:S02]  /*ac20*/  LDC R2, c[0x0][0xd34] ;  /* 0x00034d00ff027b82 */ /* 0x000e640000000800 */
[----:B-1----:R-:W-:-:S13]  /*ac30*/  ISETP.LE.AND P0, PT, R2, UR8, PT ;  /* 0x0000000802007c0c */ /* 0x002fda000bf03270 */
[----:B------:R-:W-:Y:S05]  /*ac40*/  @P0 BRA `(.L_x_3438) ;  /* 0x0000004800880947 */ /* 0x000fea0003800000 */
[----:B------:R-:W-:Y:S01]  /*ac50*/  IMAD.SHL.U32 R29, R5, 0x8, RZ ;  /* 0x00000008051d7824 */ /* 0x000fe200078e00ff */
[----:B------:R-:W-:Y:S01]  /*ac60*/  ULDC UR6, c[0x0][0x320] ;  /* 0x0000c80000067ab9 */ /* 0x000fe20000000800 */
[----:B------:R-:W-:Y:S01]  /*ac70*/  ULDC UR7, c[0x0][0x3b8] ;  /* 0x0000ee0000077ab9 */ /* 0x000fe20000000800 */
[----:B------:R-:W-:Y:S01]  /*ac80*/  LOP3.LUT R16, R16, 0xffffffdf, RZ, 0xc0, !PT ;  /* 0xffffffdf10107812 */ /* 0x000fe200078ec0ff */
[----:B------:R-:W-:Y:S01]  /*ac90*/  ULDC.64 UR4, c[0x0][0x418] ;  /* 0x0001060000047ab9 */ /* 0x000fe20000000a00 */
[----:B------:R-:W-:Y:S01]  /*aca0*/  LOP3.LUT R15, R29, 0x38, RZ, 0xc0, !PT ;  /* 0x000000381d0f7812 */ /* 0x000fe200078ec0ff */
[----:B------:R-:W-:Y:S01]  /*acb0*/  UISETP.NE.U32.AND UP0, UPT, UR4, URZ, UPT ;  /* 0x0000003f0400728c */ /* 0x000fe2000bf05070 */
[----:B------:R-:W-:Y:S01]  /*acc0*/  IMAD.SHL.U32 R24, R5, 0x10, RZ ;  /* 0x0000001005187824 */ /* 0x000fe200078e00ff */
[----:B------:R-:W-:Y:S01]  /*acd0*/  LOP3.LUT R17, R17, 0xfffdffff, RZ, 0xc0, !PT ;  /* 0xfffdffff11117812 */ /* 0x000fe200078ec0ff */
[----:B------:R-:W-:Y:S01]  /*ace0*/  ULDC UR4, c[0x0][0x424] ;  /* 0x0001090000047ab9 */ /* 0x000fe20000000800 */
[C---:B------:R-:W-:Y:S01]  /*acf0*/  LOP3.LUT R0, R15.reuse, 0x40, RZ, 0xfc, !PT ;  /* 0x000000400f007812 */ /* 0x040fe200078efcff */
[----:B------:R-:W-:Y:S01]  /*ad00*/  UISETP.NE.AND.EX UP0, UPT, UR5, URZ, UPT, UP0 ;  /* 0x0000003f0500728c */ /* 0x000fe2000bf05300 */
[C---:B------:R-:W-:Y:S01]  /*ad10*/  LOP3.LUT R2, R15.reuse, 0x80, RZ, 0xfc, !PT ;  /* 0x000000800f027812 */ /* 0x040fe200078efcff */
[----:B------:R-:W0:Y:S01]  /*ad20*/  S2UR UR5, SR_CgaCtaId ;  /* 0x00000000000579c3 */ /* 0x000e220000008800 */
[C---:B------:R-:W-:Y:S01]  /*ad30*/  ISETP.GE.AND P0, PT, R0.reuse, UR6, PT ;  /* 0x0000000600007c0c */ /* 0x040fe2000bf06270 */
[----:B------:R-:W-:Y:S01]  /*ad40*/  USEL UR4, UR4, 0x1, UP0 ;  /* 0x0000000104047887 */ /* 0x000fe20008000000 */
[----:B------:R-:W-:Y:S01]  /*ad50*/  ISETP.GE.AND P5, PT, R0, UR7, PT ;  /* 0x0000000700007c0c */ /* 0x000fe2000bfa6270 */
[----:B------:R-:W-:Y:S01]  /*ad60*/  UMOV UR37, 0x400 ;  /* 0x0000040000257882 */ /* 0x000fe20000000000 */
[C---:B------:R-:W-:Y:S01]  /*ad70*/  ISETP.GE.AND P4, PT, R2.reuse, UR6, PT ;  /* 0x0000000602007c0c */ /* 0x040fe2000bf86270 */
[----:B------:R-:W-:Y:S01]  /*ad80*/  IMAD.MOV.U32 R23, RZ, RZ, 0x1 ;  /* 0x00000001ff177424 */ /* 0x000fe200078e00ff */
[----:B------:R-:W-:Y:S01]  /*ad90*/  ISETP.GE.AND P3, PT, R2, UR7, PT ;  /* 0x0000000702007c0c */ /* 0x000fe2000bf66270 */
[----:B------:R-:W-:Y:S01]  /*ada0*/  ULDC UR36, c[0x0][0x448] ;  /* 0x0001120000247ab9 */ /* 0x000fe20000000800 */
[C---:B------:R-:W-:Y:S01]  /*adb0*/  LOP3.LUT R3, R15.reuse, 0x180, RZ, 0xfc, !PT ;  /* 0x000001800f037812 */ /* 0x040fe200078efcff */
[----:B------:R-:W-:Y:S01]  /*adc0*/  ULDC UR38, c[0x0][0xc] ;  /* 0x0000030000267ab9 */ /* 0x000fe20000000800 */
[----:B------:R-:W-:-:S02]  /*add0*/  ISETP.GE.AND P6, PT, R15, UR6, PT ;  /* 0x000000060f007c0c */ /* 0x000fc4000bfc6270 */
[C---:B------:R-:W-:Y:S02]  /*ade0*/  ISETP.GE.AND P2, PT, R3.reuse, UR7, PT ;  /* 0x0000000703007c0c */ /* 0x040fe4000bf46270 */
[----:B------:R-:W-:Y:S02]  /*adf0*/  @P0 LOP3.LUT R16, R16, 0x20, RZ, 0xfc, !PT ;  /* 0x0000002010100812 */ /* 0x000fe400078efcff */
[----:B------:R-:W-:Y:S02]  /*ae00*/  SEL R6, RZ, 0x40, P2 ;  /* 0x00000040ff067807 */ /* 0x000fe40001000000 */
[----:B------:R-:W-:Y:S02]  /*ae10*/  LOP3.LUT R16, R16, 0xffbfffff, RZ, 0xc0, !PT ;  /* 0xffbfffff10107812 */ /* 0x000fe400078ec0ff */
[----:B------:R-:W-:Y:S02]  /*ae20*/  ISETP.GE.AND P2, PT, R0, UR6, PT ;  /* 0x0000000600007c0c */ /* 0x000fe4000bf46270 */
[----:B------:R-:W-:Y:S01]  /*ae30*/  @P5 LOP3.LUT R16, R16, 0x400000, RZ, 0xfc, !PT ;  /* 0x0040000010105812 */ /* 0x000fe200078efcff */
[----:B0-----:R-:W-:Y:S01]  /*ae40*/  ULEA UR37, UR5, UR37, 0x18 ;  /* 0x0000002505257291 */ /* 0x001fe2000f8ec03f */
[----:B------:R-:W-:-:S02]  /*ae50*/  ISETP.GE.AND P0, PT, R3, UR6, PT ;  /* 0x0000000603007c0c */ /* 0x000fc4000bf06270 */
[----:B------:R-:W-:Y:S02]  /*ae60*/  LOP3.LUT R16, R16, 0xffffffef, RZ, 0xc0, !PT ;  /* 0xffffffef10107812 */ /* 0x000fe400078ec0ff */
[C---:B------:R-:W-:Y:S02]  /*ae70*/  LOP3.LUT R4, R15.reuse, 0x1c0, RZ, 0xfc, !PT ;  /* 0x000001c00f047812 */ /* 0x040fe400078efcff */
[----:B------:R-:W-:Y:S02]  /*ae80*/  @P4 LOP3.LUT R16, R16, 0x10, RZ, 0xfc, !PT ;  /* 0x0000001010104812 */ /* 0x000fe400078efcff */
[----:B------:R-:W-:Y:S02]  /*ae90*/  SEL R3, RZ, 0xffffffff, P2 ;  /* 0xffffffffff037807 */ /* 0x000fe40001000000 */
[----:B------:R-:W-:Y:S02]  /*aea0*/  LOP3.LUT R16, R16, 0xffdfffff, RZ, 0xc0, !PT ;  /* 0xffdfffff10107812 */ /* 0x000fe400078ec0ff */
[----:B------:R-:W-:Y:S01]  /*aeb0*/  ISETP.GE.AND P2, PT, R15, UR7, PT ;  /* 0x000000070f007c0c */ /* 0x000fe2000bf46270 */
[----:B------:R-:W-:Y:S01]  /*aec0*/  IMAD.SHL.U32 R9, R3, 0x2, RZ ;  /* 0x0000000203097824 */ /* 0x000fe200078e00ff */
[----:B------:R-:W-:-:S02]  /*aed0*/  @P3 LOP3.LUT R16, R16, 0x200000, RZ, 0xfc, !PT ;  /* 0x0020000010103812 */ /* 0x000fc400078efcff */
[----:B------:R-:W-:Y:S02]  /*aee0*/  ISETP.GE.AND P1, PT, R4, UR6, PT ;  /* 0x0000000604007c0c */ /* 0x000fe4000bf26270 */
[----:B------:R-:W-:Y:S02]  /*aef0*/  LOP3.LUT R16, R16, 0xfffffdff, RZ, 0xc0, !PT ;  /* 0xfffffdff10107812 */ /* 0x000fe400078ec0ff */
[----:B------:R-:W-:Y:S02]  /*af00*/  LOP3.LUT R12, R15, 0xc0, RZ, 0xfc, !PT ;  /* 0x000000c00f0c7812 */ /* 0x000fe400078efcff */
[----:B------:R-:W-:Y:S02]  /*af10*/  @P6 LOP3.LUT R16, R16, 0x200, RZ, 0xfc, !PT ;  /* 0x0000020010106812 */ /* 0x000fe400078efcff */
[----:B------:R-:W-:Y:S02]  /*af20*/  SEL R7, RZ, 0x40, P0 ;  /* 0x00000040ff077807 */ /* 0x000fe40000000000 */
[----:B------:R-:W-:-:S02]  /*af30*/  SEL R0, RZ, 0x80, P1 ;  /* 0x00000080ff007807 */ /* 0x000fc40000800000 */
[----:B------:R-:W-:Y:S02]  /*af40*/  ISETP.GE.AND P0, PT, R4, UR7, PT ;  /* 0x0000000704007c0c */ /* 0x000fe4000bf06270 */
[----:B------:R-:W-:Y:S02]  /*af50*/  ISETP.GE.AND P1, PT, R12, UR6, PT ;  /* 0x000000060c007c0c */ /* 0x000fe4000bf26270 */
[----:B------:R-:W-:Y:S02]  /*af60*/  SEL R4, RZ, 0xffffffff, P5 ;  /* 0xffffffffff047807 */ /* 0x000fe40002800000 */
[----:B------:R-:W-:Y:S02]  /*af70*/  LOP3.LUT R16, R16, 0xff7fffff, RZ, 0xc0, !PT ;  /* 0xff7fffff10107812 */ /* 0x000fe400078ec0ff */
[----:B------:R-:W-:Y:S01]  /*af80*/  LOP3.LUT R13, R15, 0x100, RZ, 0xfc, !PT ;  /* 0x000001000f0d7812 */ /* 0x000fe200078efcff */
[----:B------:R-:W-:Y:S01]  /*af90*/  IMAD.SHL.U32 R10, R4, 0x2, RZ ;  /* 0x00000002040a7824 */ /* 0x000fe200078e00ff */
[----:B------:R-:W-:-:S02]  /*afa0*/  @P2 LOP3.LUT R16, R16, 0x800000, RZ, 0xfc, !PT ;  /* 0x0080000010102812 */ /* 0x000fc400078efcff */
[----:B------:R-:W-:Y:S02]  /*afb0*/  SEL R4, RZ, 0xffffff80, P0 ;  /* 0xffffff80ff047807 */ /* 0x000fe40000000000 */
[----:B------:R-:W-:Y:S02]  /*afc0*/  ISETP.GE.AND P0, PT, R12, UR7, PT ;  /* 0x000000070c007c0c */ /* 0x000fe4000bf06270 */
[----:B------:R-:W-:Y:S02]  /*afd0*/  LOP3.LUT R16, R16, 0xfffffff7, RZ, 0xc0, !PT ;  /* 0xfffffff710107812 */ /* 0x000fe400078ec0ff */
[----:B------:R-:W-:Y:S02]  /*afe0*/  SEL R12, RZ, 0x8, P0 ;  /* 0x00000008ff0c7807 */ /* 0x000fe40000000000 */
[----:B------:R-:W-:Y:S02]  /*aff0*/  @P1 LOP3.LUT R16, R16, 0x8, RZ, 0xfc, !PT ;  /* 0x0000000810101812 */ /* 0x000fe400078efcff */
[----:B------:R-:W-:-:S02]  /*b000*/  SEL R3, RZ, 0x1, P2 ;  /* 0x00000001ff037807 */ /* 0x000fc40001000000 */
[----:B------:R-:W-:Y:S02]  /*b010*/  LOP3.LUT R16, R16, 0xffefffff, RZ, 0xc0, !PT ;  /* 0xffefffff10107812 */ /* 0x000fe400078ec0ff */
[----:B------:R-:W-:Y:S02]  /*b020*/  LOP3.LUT R10, R10, 0x2, R3, 0xe2, !PT ;  /* 0x000000020a0a7812 */ /* 0x000fe400078ee203 */
[----:B------:R-:W-:Y:S02]  /*b030*/  @P0 LOP3.LUT R16, R16, 0x100000, RZ, 0xfc, !PT ;  /* 0x0010000010100812 */ /* 0x000fe400078efcff */
[----:B------:R-:W-:Y:S02]  /*b040*/  ISETP.GE.AND P0, PT, R13, UR6, PT ;  /* 0x000000060d007c0c */ /* 0x000fe4000bf06270 */
[----:B------:R-:W-:Y:S02]  /*b050*/  SEL R11, RZ, 0x4, P3 ;  /* 0x00000004ff0b7807 */ /* 0x000fe40001800000 */
[----:B------:R-:W-:-:S02]  /*b060*/  LOP3.LUT R16, R16, 0xfffffffb, RZ, 0xc0, !PT ;  /* 0xfffffffb10107812 */ /* 0x000fc400078ec0ff */
[----:B------:R-:W-:Y:S02]  /*b070*/  SEL R2, RZ, 0x1, P6 ;  /* 0x00000001ff027807 */ /* 0x000fe40003000000 */
[----:B------:R-:W-:Y:S02]  /*b080*/  LOP3.LUT R14, R15, 0x140, RZ, 0xfc, !PT ;  /* 0x000001400f0e7812 */ /* 0x000fe400078efcff */
[----:B------:R-:W-:Y:S02]  /*b090*/  LOP3.LUT R12, R12, R10, R11, 0xfe, !PT ;  /* 0x0000000a0c0c7212 */ /* 0x000fe400078efe0b */
[----:B------:R-:W-:Y:S02]  /*b0a0*/  SEL R10, RZ, 0x10, P0 ;  /* 0x00000010ff0a7807 */ /* 0x000fe40000000000 */
[----:B------:R-:W-:Y:S02]  /*b0b0*/  @P0 LOP3.LUT R16, R16, 0x4, RZ, 0xfc, !PT ;  /* 0x0000000410100812 */ /* 0x000fe400078efcff */
[----:B------:R-:W-:-:S02]  /*b0c0*/  LOP3.LUT R2, R9, 0x2, R2, 0xe2, !PT ;  /* 0x0000000209027812 */ /* 0x000fc400078ee202 */
[----:B------:R-:W-:Y:S02]  /*b0d0*/  SEL R3, RZ, 0x4, P4 ;  /* 0x00000004ff037807 */ /* 0x000fe40002000000 */
[----:B------:R-:W-:Y:S02]  /*b0e0*/  ISETP.GE.AND P0, PT, R14, UR6, PT ;  /* 0x000000060e007c0c */ /* 0x000fe4000bf06270 */
[----:B------:R-:W-:Y:S02]  /*b0f0*/  SEL R8, RZ, 0x8, P1 ;  /* 0x00000008ff087807 */ /* 0x000fe40000800000 */
[----:B------:R-:W-:Y:S02]  /*b100*/  LOP3.LUT R16, R16, 0xfffffffd, RZ, 0xc0, !PT ;  /* 0xfffffffd10107812 */ /* 0x000fe400078ec0ff */
[----:B------:R-:W-:Y:S02]  /*b110*/  LOP3.LUT R9, R8, R2, R3, 0xfe, !PT ;  /* 0x0000000208097212 */ /* 0x000fe400078efe03 */
[----:B------:R-:W0:Y:S01]  /*b120*/  LDC.64 R2, c[0x0][0x2f0] ;  /* 0x0000bc00ff027b82 */ /* 0x000e220000000a00 */
[----:B------:R-:W-:-:S02]  /*b130*/  SEL R11, RZ, 0x20, P0 ;  /* 0x00000020ff0b7807 */ /* 0x000fc40000000000 */
[----:B------:R-:W-:Y:S02]  /*b140*/  LOP3.LUT R8, R29, 0x1f8, RZ, 0xc0, !PT ;  /* 0x000001f81d087812 */ /* 0x000fe400078ec0ff */
[----:B------:R-:W-:Y:S02]  /*b150*/  @P0 LOP3.LUT R16, R16, 0x2, RZ, 0xfc, !PT ;  /* 0x0000000210100812 */ /* 0x000fe400078efcff */
[----:B------:R-:W-:Y:S02]  /*b160*/  ISETP.GE.AND P0, PT, R13, UR7, PT ;  /* 0x000000070d007c0c */ /* 0x000fe4000bf06270 */
[----:B------:R-:W-:Y:S02]  /*b170*/  LOP3.LUT R16, R16, 0xfff7ffff, RZ, 0xc0, !PT ;  /* 0xfff7ffff10107812 */ /* 0x000fe400078ec0ff */
[----:B------:R-:W-:Y:S02]  /*b180*/  SEL R13, RZ, 0x10, P0 ;  /* 0x00000010ff0d7807 */ /* 0x000fe40000000000 */
[----:B------:R-:W-:-:S02]  /*b190*/  LOP3.LUT R10, R11, R9, R10, 0xfe, !PT ;  /* 0x000000090b0a7212 */ /* 0x000fc400078efe0a */
[----:B------:R-:W-:Y:S02]  /*b1a0*/  LOP3.LUT R8, R8, 0x38, R5, 0x78, !PT ;  /* 0x0000003808087812 */ /* 0x000fe400078e7805 */
[----:B------:R-:W-:Y:S02]  /*b1b0*/  LOP3.LUT R7, R10, R7, RZ, 0xfc, !PT ;  /* 0x000000070a077212 */ /* 0x000fe400078efcff */
[----:B------:R-:W-:Y:S02]  /*b1c0*/  LOP3.LUT R29, R8, 0x200, R29, 0xf8, !PT ;  /* 0x00000200081d7812 */ /* 0x000fe400078ef81d */
[----:B------:R-:W-:Y:S02]  /*b1d0*/  @P0 LOP3.LUT R16, R16, 0x80000, RZ, 0xfc, !PT ;  /* 0x0008000010100812 */ /* 0x000fe400078efcff */
[----:B------:R-:W-:Y:S01]  /*b1e0*/  ISETP.GE.AND P0, PT, R14, UR7, PT ;  /* 0x000000070e007c0c */ /* 0x000fe2000bf06270 */
[----:B0-----:R-:W-:Y:S01]  /*b1f0*/  IMAD R18, R2, UR4, RZ ;  /* 0x0000000402127c24 */ /* 0x001fe2000f8e02ff */
[----:B------:R-:W-:Y:S01]  /*b200*/  LOP3.LUT R16, R16, 0xfffbffff, RZ, 0xc0, !PT ;  /* 0xfffbffff10107812 */ /* 0x000fe200078ec0ff */
[----:B------:R-:W-:Y:S01]  /*b210*/  ULDC UR7, c[0x0][0x2b8] ;  /* 0x0000ae0000077ab9 */ /* 0x000fe20000000800 */
[----:B------:R-:W-:Y:S01]  /*b220*/  SEL R2, RZ, 0x20, P0 ;  /* 0x00000020ff027807 */ /* 0x000fe20000000000 */
[----:B------:R-:W-:Y:S01]  /*b230*/  VIADD R14, R18, 0x3f ;  /* 0x0000003f120e7836 */ /* 0x000fe20000000000 */
[----:B------:R-:W-:Y:S01]  /*b240*/  STL [R1+0x20], R18 ;  /* 0x0000201201007387 */ /* 0x000fe20000100800 */
[----:B------:R-:W-:Y:S01]  /*b250*/  LOP3.LUT R0, R7, R0, RZ, 0xfc, !PT ;  /* 0x0000000007007212 */ /* 0x000fe200078efcff */
[----:B------:R-:W-:Y:S01]  /*b260*/  ULDC UR4, c[0x0][0x288] ;  /* 0x0000a20000047ab9 */ /* 0x000fe20000000800 */
[----:B------:R-:W-:Y:S01]  /*b270*/  LOP3.LUT R13, R2, R12, R13, 0xfe, !PT ;  /* 0x0000000c020d7212 */ /* 0x000fe200078efe0d */
[----:B------:R-:W-:Y:S01]  /*b280*/  UIMAD UR36, UR36, UR4, URZ ;  /* 0x00000004242472a4 */ /* 0x000fe2000f8e023f */
[----:B------:R-:W-:-:S02]  /*b290*/  SHF.R.S32.HI R9, RZ, 0x1f, R14 ;  /* 0x0000001fff097819 */ /* 0x000fc4000001140e */
[----:B------:R-:W-:Y:S01]  /*b2a0*/  LOP3.LUT R13, R13, R6, RZ, 0xfc, !PT ;  /* 0x000000060d0d7212 */ /* 0x000fe200078efcff */
[----:B------:R-:W-:Y:S01]  /*b2b0*/  IMAD.U32 R6, RZ, RZ, UR8 ;  /* 0x00000008ff067e24 */ /* 0x000fe2000f8e00ff */
[----:B------:R-:W-:Y:S02]  /*b2c0*/  SHF.R.U32.HI R2, RZ, 0x3, R5 ;  /* 0x00000003ff027819 */ /* 0x000fe40000011605 */
[----:B------:R-:W-:Y:S02]  /*b2d0*/  LEA.HI R9, R9, R14, RZ, 0x6 ;  /* 0x0000000e09097211 */ /* 0x000fe400078f30ff */
[----:B------:R-:W-:Y:S01]  /*b2e0*/  LOP3.LUT R2, R2, 0xf, RZ, 0xc0, !PT ;  /* 0x0000000f02027812 */ /* 0x000fe200078ec0ff */
[----:B------:R0:W-:Y:S01]  /*b2f0*/  STL [R1+0xc], R6 ;  /* 0x00000c0601007387 */ /* 0x0001e20000100800 */
[----:B------:R-:W-:Y:S02]  /*b300*/  LOP3.LUT R5, R37, 0x2, RZ, 0xfc, !PT ;  /* 0x0000000225057812 */ /* 0x000fe400078efcff */
[----:B------:R-:W-:-:S02]  /*b310*/  LOP3.LUT R5, R9, 0xffffffc0, RZ, 0xc0, !PT ;  /* 0xffffffc009057812 */ /* 0x000fc400078ec0ff */
[----:B------:R-:W-:Y:S02]  /*b320*/  LOP3.LUT R24, R2, 0x70, R24, 0xf8, !PT ;  /* 0x0000007002187812 */ /* 0x000fe400078ef818 */
[----:B------:R-:W-:Y:S02]  /*b330*/  @P0 LOP3.LUT R16, R16, 0x40000, RZ, 0xfc, !PT ;  /* 0x0004000010100812 */ /* 0x000fe400078efcff */
[----:B------:R-:W-:Y:S02]  /*b340*/  IADD3 R36, R18, 0x40, -R5 ;  /* 0x0000004012247810 */ /* 0x000fe40007ffe805 */
[----:B0-----:R-:W-:Y:S02]  /*b350*/  LEA.HI.SX32 R6, R9, 0xfffffffe, 0x1a ;  /* 0xfffffffe09067811 */ /* 0x001fe400078fd2ff */
[----:B------:R-:W-:Y:S01]  /*b360*/  LOP3.LUT R16, R16, 0xffffbfff, RZ, 0xc0, !PT ;  /* 0xffffbfff10107812 */ /* 0x000fe200078ec0ff */
[----:B------:R-:W-:Y:S01]  /*b370*/  IMAD.IADD R36, R36, 0x1, -R2 ;  /* 0x0000000124247824 */ /* 0x000fe200078e0a02 */
[C---:B------:R-:W-:Y:S01]  /*b380*/  LOP3.LUT R4, R13.reuse, 0x80, R4, 0xc8, !PT ;  /* 0x000000800d047812 */ /* 0x040fe200078ec804 */
[----:B------:R0:W-:Y:S01]  /*b390*/  STL [R1+0x28], R6 ;  /* 0x0000280601007387 */ /* 0x0001e20000100800 */
[----:B------:R-:W-:-:S02]  /*b3a0*/  LOP3.LUT R13, R13, 0x40, RZ, 0xc0, !PT ;  /* 0x000000400d0d7812 */ /* 0x000fc400078ec0ff */
[----:B------:R-:W-:Y:S02]  /*b3b0*/  SHF.R.U32.HI R4, RZ, 0x3, R4 ;  /* 0x00000003ff047819 */ /* 0x000fe40000011604 */
[----:B------:R-:W-:Y:S02]  /*b3c0*/  SHF.R.U32.HI R2, RZ, 0x2, R13 ;  /* 0x00000002ff027819 */ /* 0x000fe4000001160d */
[----:B------:R-:W-:Y:S02]  /*b3d0*/  LOP3.LUT R31, R7, 0x40, RZ, 0xc0, !PT ;  /* 0x00000040071f7812 */ /* 0x000fe400078ec0ff */
[----:B------:R-:W-:Y:S02]  /*b3e0*/  LOP3.LUT R30, R0, 0x80, RZ, 0xc0, !PT ;  /* 0x00000080001e7812 */ /* 0x000fe400078ec0ff */
[----:B0-----:R-:W-:Y:S02]  /*b3f0*/  IADD3 R6, R24, -0x40, R5 ;  /* 0xffffffc018067810 */ /* 0x001fe40007ffe005 */
[----:B------:R-:W-:-:S02]  /*b400*/  SHF.R.U32.HI R31, RZ, 0x2, R31 ;  /* 0x00000002ff1f7819 */ /* 0x000fc4000001161f */
[----:B------:R-:W-:Y:S01]  /*b410*/  ISETP.GE.AND P0, PT, R6, R18, PT ;  /* 0x000000120600720c */ /* 0x000fe20003f06270 */
[----:B------:R-:W-:Y:S01]  /*b420*/  STL [R1+0x24], R6 ;  /* 0x0000240601007387 */ /* 0x000fe20000100800 */
[----:B------:R-:W-:Y:S01]  /*b430*/  SHF.R.U32.HI R30, RZ, 0x3, R30 ;  /* 0x00000003ff1e7819 */ /* 0x000fe2000001161e */
[----:B------:R-:W-:Y:S01]  /*b440*/  IMAD.MOV.U32 R18, RZ, RZ, RZ ;  /* 0x000000ffff127224 */ /* 0x000fe200078e00ff */
[----:B------:R-:W-:Y:S01]  /*b450*/  ISETP.LT.U32.AND P1, PT, R24, 0x40, !P0 ;  /* 0x000000401800780c */ /* 0x000fe20004721070 */
[----:B------:R0:W-:Y:S01]  /*b460*/  STL [R1+0x8], R2 ;  /* 0x0000080201007387 */ /* 0x0001e20000100800 */
[----:B------:R-:W-:-:S03]  /*b470*/  ISETP.GE.AND P0, PT, R15, UR6, PT ;  /* 0x000000060f007c0c */ /* 0x000fc6000bf06270 */
[----:B------:R1:W-:Y:S01]  /*b480*/  STL [R1+0x4], R4 ;  /* 0x0000040401007387 */ /* 0x0003e20000100800 */
[C---:B------:R-:W-:Y:S02]  /*b490*/  ISETP.LT.OR P3, PT, R36.reuse, 0x1, P0 ;  /* 0x000000012400780c */ /* 0x040fe40000761670 */
[----:B------:R-:W-:Y:S01]  /*b4a0*/  ISETP.LT.OR P2, PT, R36, 0x11, P0 ;  /* 0x000000112400780c */ /* 0x000fe20000741670 */
[----:B------:R1:W-:Y:S01]  /*b4b0*/  STL [R1+0x1c], RZ ;  /* 0x00001cff01007387 */ /* 0x0003e20000100800 */
[----:B0-----:R-:W-:-:S03]  /*b4c0*/  PRMT R2, R0, 0x8880, RZ ;  /* 0x0000888000027816 */ /* 0x001fc600000000ff */
[----:B------:R-:W-:Y:S02]  /*b4d0*/  @P1 LOP3.LUT R16, R16, 0x4000, RZ, 0xfc, !PT ;  /* 0x0000400010101812 */ /* 0x000fe400078efcff */
[C---:B------:R-:W-:Y:S02]  /*b4e0*/  ISETP.LT.OR P1, PT, R36.reuse, 0x21, P0 ;  /* 0x000000212400780c */ /* 0x040fe40000721670 */
[----:B------:R-:W-:Y:S02]  /*b4f0*/  ISETP.LT.OR P0, PT, R36, 0x31, P0 ;  /* 0x000000312400780c */ /* 0x000fe40000701670 */
[----:B------:R-:W-:Y:S02]  /*b500*/  @P3 LOP3.LUT R17, R17, 0x20000, RZ, 0xfc, !PT ;  /* 0x0002000011113812 */ /* 0x000fe400078efcff */
[----:B------:R-:W-:Y:S02]  /*b510*/  LOP3.LUT R16, R16, 0xdfffffff, RZ, 0xc0, !PT ;  /* 0xdfffffff10107812 */ /* 0x000fe400078ec0ff */
[----:B------:R-:W-:-:S04]  /*b520*/  LOP3.LUT R17, R17, 0xfffeffff, RZ, 0xc0, !PT ;  /* 0xfffeffff11117812 */ /* 0x000fc800078ec0ff */
[----:B------:R-:W-:-:S04]  /*b530*/  @P2 LOP3.LUT R17, R17, 0x10000, RZ, 0xfc, !PT ;  /* 0x0001000011112812 */ /* 0x000fc800078efcff */
[----:B------:R-:W-:-:S04]  /*b540*/  LOP3.LUT R17, R17, 0xffff7fff, RZ, 0xc0, !PT ;  /* 0xffff7fff11117812 */ /* 0x000fc800078ec0ff */
[----:B------:R-:W-:-:S04]  /*b550*/  @P1 LOP3.LUT R17, R17, 0x8000, RZ, 0xfc, !PT ;  /* 0x0000800011111812 */ /* 0x000fc800078efcff */
        /* <DEDUP_REMOVED lines=16> */
[----:B------:R-:W-:-:S04]  /*b660*/  LOP3.LUT R17, R17, 0xfeffffff, RZ, 0xc0, !PT ;  /* 0xfeffffff11117812 */ /* 0x000fc800078ec0ff */
[----:B------:R-:W-:Y:S02]  /*b670*/  @P1 LOP3.LUT R17, R17, 0x1000000, RZ, 0xfc, !PT ;  /* 0x0100000011111812 */ /* 0x000fe400078efcff */
[----:B------:R-:W-:Y:S02]  /*b680*/  ISETP.LT.OR P1, PT, R36, 0x21, !P0 ;  /* 0x000000212400780c */ /* 0x000fe40004721670 */
[----:B------:R-:W-:-:S04]  /*b690*/  LOP3.LUT R17, R17, 0xfffff7ff, RZ, 0xc0, !PT ;  /* 0xfffff7ff11117812 */ /* 0x000fc800078ec0ff */
        /* <DEDUP_REMOVED lines=31> */
[----:B------:R-:W-:-:S02]  /*b890*/  @P1 LOP3.LUT R16, R16, 0x20000000, RZ, 0xfc, !PT ;  /* 0x2000000010101812 */ /* 0x000fc400078efcff */
[C---:B------:R-:W-:Y:S02]  /*b8a0*/  ISETP.LT.OR P1, PT, R36.reuse, 0x1, !P0 ;  /* 0x000000012400780c */ /* 0x040fe40004721670 */
[----:B------:R-:W-:Y:S02]  /*b8b0*/  LOP3.LUT R17, R17, 0xffdfffff, RZ, 0xc0, !PT ;  /* 0xffdfffff11117812 */ /* 0x000fe400078ec0ff */
[C---:B------:R-:W-:Y:S02]  /*b8c0*/  ISETP.LT.OR P3, PT, R36.reuse, 0x11, !P0 ;  /* 0x000000112400780c */ /* 0x040fe40004761670 */
[----:B------:R-:W-:Y:S02]  /*b8d0*/  @P2 LOP3.LUT R17, R17, 0x200000, RZ, 0xfc, !PT ;  /* 0x0020000011112812 */ /* 0x000fe400078efcff */
[----:B------:R-:W-:Y:S02]  /*b8e0*/  ISETP.LT.OR P2, PT, R36, 0x21, !P0 ;  /* 0x000000212400780c */ /* 0x000fe40004741670 */
[----:B------:R-:W-:-:S02]  /*b8f0*/  LOP3.LUT R17, R17, 0xffffffef, RZ, 0xc0, !PT ;  /* 0xffffffef11117812 */ /* 0x000fc400078ec0ff */
[----:B------:R-:W-:Y:S02]  /*b900*/  LOP3.LUT R16, R16, 0xefffffff, RZ, 0xc0, !PT ;  /* 0xefffffff10107812 */ /* 0x000fe400078ec0ff */
[----:B------:R-:W-:Y:S02]  /*b910*/  @P1 LOP3.LUT R17, R17, 0x10, RZ, 0xfc, !PT ;  /* 0x0000001011111812 */ /* 0x000fe400078efcff */
[----:B------:R-:W-:Y:S02]  /*b920*/  ISETP.LT.OR P1, PT, R36, 0x31, !P0 ;  /* 0x000000312400780c */ /* 0x000fe40004721670 */
[----:B------:R-:W-:Y:S02]  /*b930*/  LOP3.LUT R17, R17, 0xfffffffe, RZ, 0xc0, !PT ;  /* 0xfffffffe11117812 */ /* 0x000fe400078ec0ff */
[----:B------:R-:W-:Y:S02]  /*b940*/  LOP3.LUT P0, RZ, R0, 0x40, RZ, 0xc0, !PT ;  /* 0x0000004000ff7812 */ /* 0x000fe4000780c0ff */
[----:B------:R-:W-:-:S02]  /*b950*/  @P3 LOP3.LUT R17, R17, 0x1, RZ, 0xfc, !PT ;  /* 0x0000000111113812 */ /* 0x000fc400078efcff */
[----:B------:R-:W-:Y:S02]  /*b960*/  ISETP.LT.OR P3, PT, R36, 0x11, !P0 ;  /* 0x000000112400780c */ /* 0x000fe40004761670 */
[----:B------:R-:W-:Y:S02]  /*b970*/  LOP3.LUT R17, R17, 0xffefffff, RZ, 0xc0, !PT ;  /* 0xffefffff11117812 */ /* 0x000fe400078ec0ff */
[----:B------:R-:W-:Y:S02]  /*b980*/  @P2 LOP3.LUT R16, R16, 0x10000000, RZ, 0xfc, !PT ;  /* 0x1000000010102812 */ /* 0x000fe400078efcff */
[----:B------:R-:W-:Y:S02]  /*b990*/  @P1 LOP3.LUT R17, R17, 0x100000, RZ, 0xfc, !PT ;  /* 0x0010000011111812 */ /* 0x000fe400078efcff */
[C---:B------:R-:W-:Y:S02]  /*b9a0*/  ISETP.LT.OR P1, PT, R36.reuse, 0x1, !P0 ;  /* 0x000000012400780c */ /* 0x040fe40004721670 */
[----:B------:R-:W-:-:S02]  /*b9b0*/  ISETP.LT.OR P2, PT, R36, 0x21, !P0 ;  /* 0x000000212400780c */ /* 0x000fc40004741670 */
[----:B------:R-:W-:Y:S02]  /*b9c0*/  LOP3.LUT R16, R16, 0x7fffffff, RZ, 0xc0, !PT ;  /* 0x7fffffff10107812 */ /* 0x000fe400078ec0ff */
[----:B------:R-:W-:Y:S02]  /*b9d0*/  LOP3.LUT R17, R17, 0xfffffff7, RZ, 0xc0, !PT ;  /* 0xfffffff711117812 */ /* 0x000fe400078ec0ff */
[----:B------:R-:W-:Y:S02]  /*b9e0*/  @P3 LOP3.LUT R16, R16, 0x80000000, RZ, 0xfc, !PT ;  /* 0x8000000010103812 */ /* 0x000fe400078efcff */
[----:B------:R-:W-:Y:S02]  /*b9f0*/  LEA R0, R29, UR37, 0x1 ;  /* 0x000000251d007c11 */ /* 0x000fe4000f8e08ff */
[----:B------:R-:W-:Y:S02]  /*ba00*/  LOP3.LUT R16, R16, 0xf7ffffff, RZ, 0xc0, !PT ;  /* 0xf7ffffff10107812 */ /* 0x000fe400078ec0ff */
[----:B------:R-:W-:-:S02]  /*ba10*/  @P1 LOP3.LUT R17, R17, 0x8, RZ, 0xfc, !PT ;  /* 0x0000000811111812 */ /* 0x000fc400078efcff */
[----:B------:R-:W-:Y:S02]  /*ba20*/  ISETP.LT.OR P1, PT, R36, 0x31, !P0 ;  /* 0x000000312400780c */ /* 0x000fe40004721670 */
[----:B------:R-:W-:Y:S02]  /*ba30*/  ISETP.GT.AND P0, PT, R2, -0x1, PT ;  /* 0xffffffff0200780c */ /* 0x000fe40003f04270 */
[----:B------:R-:W-:Y:S02]  /*ba40*/  @P2 LOP3.LUT R16, R16, 0x8000000, RZ, 0xfc, !PT ;  /* 0x0800000010102812 */ /* 0x000fe400078efcff */
[----:B------:R-:W-:Y:S02]  /*ba50*/  ISETP.LT.OR P2, PT, R36, 0x11, P0 ;  /* 0x000000112400780c */ /* 0x000fe40000741670 */
[----:B------:R-:W-:Y:S02]  /*ba60*/  LOP3.LUT R17, R17, 0xfff7ffff, RZ, 0xc0, !PT ;  /* 0xfff7ffff11117812 */ /* 0x000fe400078ec0ff */
[----:B------:R-:W-:-:S02]  /*ba70*/  LOP3.LUT R16, R16, 0xbfffffff, RZ, 0xc0, !PT ;  /* 0xbfffffff10107812 */ /* 0x000fc400078ec0ff */
[C---:B------:R-:W-:Y:S02]  /*ba80*/  ISETP.LT.OR P3, PT, R36.reuse, 0x1, P0 ;  /* 0x000000012400780c */ /* 0x040fe40000761670 */
[----:B------:R-:W-:Y:S02]  /*ba90*/  @P1 LOP3.LUT R17, R17, 0x80000, RZ, 0xfc, !PT ;  /* 0x0008000011111812 */ /* 0x000fe400078efcff */
[C---:B------:R-:W-:Y:S02]  /*baa0*/  ISETP.LT.OR P1, PT, R36.reuse, 0x21, P0 ;  /* 0x000000212400780c */ /* 0x040fe40000721670 */
[----:B------:R-:W-:Y:S02]  /*bab0*/  ISETP.LT.OR P0, PT, R36, 0x31, P0 ;  /* 0x000000312400780c */ /* 0x000fe40000701670 */
[----:B------:R-:W-:Y:S02]  /*bac0*/  @P2 LOP3.LUT R16, R16, 0x40000000, RZ, 0xfc, !PT ;  /* 0x4000000010102812 */ /* 0x000fe400078efcff */
[----:B------:R-:W-:-:S02]  /*bad0*/  ISETP.GE.AND P2, PT, R15, R3, PT ;  /* 0x000000030f00720c */ /* 0x000fc40003f46270 */
[----:B------:R-:W-:Y:S02]  /*bae0*/  LOP3.LUT R16, R16, 0xfbffffff, RZ, 0xc0, !PT ;  /* 0xfbffffff10107812 */ /* 0x000fe400078ec0ff */
[----:B------:R-:W-:-:S03]  /*baf0*/  LOP3.LUT R17, R17, 0xfffffffb, RZ, 0xc0, !PT ;  /* 0xfffffffb11117812 */ /* 0x000fc600078ec0ff */
[----:B------:R-:W-:Y:S02]  /*bb00*/  @P1 LOP3.LUT R16, R16, 0x4000000, RZ, 0xfc, !PT ;  /* 0x0400000010101812 */ /* 0x000fe400078efcff */
[----:B------:R-:W-:Y:S02]  /*bb10*/  @P3 LOP3.LUT R17, R17, 0x4, RZ, 0xfc, !PT ;  /* 0x0000000411113812 */ /* 0x000fe400078efcff */
[----:B------:R-:W-:Y:S02]  /*bb20*/  ISETP.GE.AND P1, PT, R36, 0x1, PT ;  /* 0x000000012400780c */ /* 0x000fe40003f26270 */
[----:B------:R-:W-:Y:S02]  /*bb30*/  LOP3.LUT R16, R16, 0xfffffffe, RZ, 0xc0, !PT ;  /* 0xfffffffe10107812 */ /* 0x000fe400078ec0ff */
[----:B------:R-:W-:Y:S02]  /*bb40*/  LOP3.LUT R17, R17, 0xfffbffff, RZ, 0xc0, !PT ;  /* 0xfffbffff11117812 */ /* 0x000fe400078ec0ff */
[----:B------:R-:W-:-:S02]  /*bb50*/  @P2 LOP3.LUT R16, R16, 0x1, RZ, 0xfc, !PT ;  /* 0x0000000110102812 */ /* 0x000fc400078efcff */
[----:B------:R-:W-:Y:S02]  /*bb60*/  @P0 LOP3.LUT R17, R17, 0x40000, RZ, 0xfc, !PT ;  /* 0x0004000011110812 */ /* 0x000fe400078efcff */
[----:B------:R-:W-:Y:S02]  /*bb70*/  ISETP.GE.AND P0, PT, R36, 0x11, PT ;  /* 0x000000112400780c */ /* 0x000fe40003f06270 */
[----:B------:R-:W-:Y:S02]  /*bb80*/  LOP3.LUT R16, R16, 0xfffdffff, RZ, 0xc0, !PT ;  /* 0xfffdffff10107812 */ /* 0x000fe400078ec0ff */
[----:B------:R-:W-:Y:S02]  /*bb90*/  ISETP.GE.AND P2, PT, R36, 0x21, PT ;  /* 0x000000212400780c */ /* 0x000fe40003f46270 */
[----:B------:R-:W-:Y:S02]  /*bba0*/  @P1 LOP3.LUT R16, R16, 0x20000, RZ, 0xfc, !PT ;  /* 0x0002000010101812 */ /* 0x000fe400078efcff */
[----:B------:R-:W-:-:S02]  /*bbb0*/  ISETP.GE.AND P1, PT, R36, 0x31, PT ;  /* 0x000000312400780c */ /* 0x000fc40003f26270 */
        /* <DEDUP_REMOVED lines=9> */
.L_x_3475:
[----:B------:R-:W2:Y:S01]  /*bc50*/  LDL R2, [R1+0xc] ;  /* 0x00000c0001027983 */ /* 0x000ea20000100800 */
[----:B0-----:R-:W0:Y:S01]  /*bc60*/  LDC R0, c[0x0][0xd38] ;  /* 0x00034e00ff007b82 */ /* 0x001e220000000800 */
[----:B------:R-:W-:Y:S05]  /*bc70*/  YIELD ;  /* 0x0000000000007946 */ /* 0x000fea0003800000 */
[----:B------:R-:W-:Y:S01]  /*bc80*/  ULDC.64 UR4, c[0x0][0xb20] ;  /* 0x0002c80000047ab9 */ /* 0x000fe20000000a00 */
[----:B------:R-:W-:Y:S02]  /*bc90*/  MOV R32, RZ ;  /* 0x000000ff00207202 */ /* 0x000fe40000000f00 */
        /* <DEDUP_REMOVED lines=20> */
[----:B0--3--:R-:W-:Y:S05]  /*bde0*/  @!P0 BRA `(.L_x_3439) ;  /* 0x0000000000408947 */ /* 0x009fea0003800000 */
[----:B------:R-:W-:Y:S01]  /*bdf0*/  MOV R2, 0x0 ;  /* 0x0000000000027802 */ /* 0x000fe20000000f00 */
        /* <DEDUP_REMOVED lines=15> */
.L_x_3439:
        /* <DEDUP_REMOVED lines=20> */
.L_x_3441:
[----:B------:R0:W1:Y:S01]  /*c030*/  LDC.64 R2, c[0x4][R19] ;  /* 0x0100000013027b82 */ /* 0x0000620000000a00 */
[----:B------:R-:W-:Y:S01]  /*c040*/  ULDC.64 UR6, c[0x4][0xf0] ;  /* 0x01003c0000067ab9 */ /* 0x000fe20000000a00 */
[----:B------:R-:W-:Y:S01]  /*c050*/  ULDC.64 UR8, c[0x4][0xf8] ;  /* 0x01003e0000087ab9 */ /* 0x000fe20000000a00 */
[----:B------:R-:W-:Y:S01]  /*c060*/  ULDC.64 UR4, c[0x4][0x50] ;  /* 0x0100140000047ab9 */ /* 0x000fe20000000a00 */
        /* <DEDUP_REMOVED lines=11> */
.L_x_3440:
        /* <DEDUP_REMOVED lines=13> */
.L_x_3493:
[----:B------:R-:W2:Y:S01]  /*c1f0*/  LDL R0, [R1+0x24] ;  /* 0x0000240001007983 */ /* 0x000ea20000100800 */
[----:B------:R-:W-:Y:S01]  /*c200*/  ISETP.NE.AND P0, PT, R10, 0x1, PT ;  /* 0x000000010a00780c */ /* 0x000fe20003f05270 */
[----:B------:R-:W-:Y:S01]  /*c210*/  IMAD.MOV.U32 R35, RZ, RZ, RZ ;  /* 0x000000ffff237224 */ /* 0x000fe200078e00ff */
[C---:B------:R-:W-:Y:S02]  /*c220*/  LOP3.LUT P1, RZ, R16.reuse, 0x4000, RZ, 0xc0, !PT ;  /* 0x0000400010ff7812 */ /* 0x040fe4000782c0ff */
[----:B-----5:R-:W-:Y:S02]  /*c230*/  SHF.R.S32.HI R33, RZ, 0x1f, R28 ;  /* 0x0000001fff217819 */ /* 0x020fe4000001141c */
[----:B------:R-:W-:-:S07]  /*c240*/  LOP3.LUT R16, R16, 0xffffefff, RZ, 0xc0, !PT ;  /* 0xffffefff10107812 */ /* 0x000fce00078ec0ff */
[----:B------:R-:W0:Y:S01]  /*c250*/  @P0 LDC R5, c[0x0][0x434] ;  /* 0x00010d00ff050b82 */ /* 0x000e220000000800 */
[----:B------:R-:W-:-:S07]  /*c260*/  @P0 LOP3.LUT R16, R16, 0x1000, RZ, 0xfc, !PT ;  /* 0x0000100010100812 */ /* 0x000fce00078efcff */
[----:B------:R-:W3:Y:S08]  /*c270*/  @P0 LDC R7, c[0x0][0x438] ;  /* 0x00010e00ff070b82 */ /* 0x000ef00000000800 */
[----:B-1----:R-:W1:Y:S02]  /*c280*/  @P1 LDC.64 R2, c[0x0][0x428] ;  /* 0x00010a00ff021b82 */ /* 0x002e640000000a00 */
[----:B-1----:R-:W-:-:S04]  /*c290*/  @P1 IMAD R8, R33, R2, RZ ;  /* 0x0000000221081224 */ /* 0x002fc800078e02ff */
[----:B------:R-:W-:Y:S02]  /*c2a0*/  @P1 IMAD R8, R28, R3, R8 ;  /* 0x000000031c081224 */ /* 0x000fe400078e0208 */
[----:B--2---:R-:W-:-:S04]  /*c2b0*/  IMAD.IADD R0, R0, 0x1, R32 ;  /* 0x0000000100007824 */ /* 0x004fc800078e0220 */
[----:B0-----:R-:W-:-:S04]  /*c2c0*/  @P0 IMAD.HI.U32 R4, R0, R5, RZ ;  /* 0x0000000500040227 */ /* 0x001fc800078e00ff */
[----:B------:R-:W-:Y:S01]  /*c2d0*/  IMAD.MOV.U32 R6, RZ, RZ, R0 ;  /* 0x000000ffff067224 */ /* 0x000fe200078e0000 */
[----:B---3--:R-:W-:Y:S02]  /*c2e0*/  @P0 SHF.R.U32.HI R6, RZ, R7, R4 ;  /* 0x00000007ff060219 */ /* 0x008fe40000011604 */
[----:B------:R-:W0:Y:S02]  /*c2f0*/  @P1 LDC.64 R4, c[0x0][0x418] ;  /* 0x00010600ff041b82 */ /* 0x000e240000000a00 */
[----:B------:R-:W-:-:S03]  /*c300*/  @P1 SHF.R.S32.HI R7, RZ, 0x1f, R6 ;  /* 0x0000001fff071819 */ /* 0x000fc60000011406 */
[----:B------:R-:W-:-:S04]  /*c310*/  @P1 IMAD.WIDE.U32 R2, R28, R2, R6 ;  /* 0x000000021c021225 */ /* 0x000fc800078e0006 */
[----:B------:R-:W-:Y:S01]  /*c320*/  @P1 IMAD.IADD R8, R3, 0x1, R8 ;  /* 0x0000000103081824 */ /* 0x000fe200078e0208 */
[----:B0-----:R-:W-:-:S04]  /*c330*/  @P1 LEA R4, P0, R2, R4, 0x2 ;  /* 0x0000000402041211 */ /* 0x001fc800078010ff */
[----:B------:R-:W-:-:S05]  /*c340*/  @P1 LEA.HI.X R5, R2, R5, R8, 0x2, P0 ;  /* 0x0000000502051211 */ /* 0x000fca00000f1408 */
[----:B------:R0:W5:Y:S01]  /*c350*/  @P1 LDG.E R35, desc[UR42][R4.64] ;  /* 0x0000002a04231981 */ /* 0x000162000c1e1900 */
[----:B------:R-:W-:Y:S01]  /*c360*/  IMAD.MOV R3, RZ, RZ, -R6 ;  /* 0x000000ffff037224 */ /* 0x000fe200078e0a06 */
[----:B------:R-:W-:Y:S02]  /*c370*/  LOP3.LUT R9, R37, 0x2, RZ, 0xfc, !PT ;  /* 0x0000000225097812 */ /* 0x000fe400078efcff */
[----:B------:R-:W-:Y:S01]  /*c380*/  LOP3.LUT R16, R16, 0xfffffbff, RZ, 0xc0, !PT ;  /* 0xfffffbff10107812 */ /* 0x000fe200078ec0ff */
[----:B------:R-:W-:Y:S01]  /*c390*/  IMAD R0, R10, R3, R0 ;  /* 0x000000030a007224 */ /* 0x000fe200078e0200 */
[----:B------:R-:W-:Y:S02]  /*c3a0*/  ISETP.NE.AND P0, PT, R9, 0x3, PT ;  /* 0x000000030900780c */ /* 0x000fe40003f05270 */
[----:B------:R-:W-:Y:S02]  /*c3b0*/  SHF.R.S32.HI R26, RZ, 0x1f, R19 ;  /* 0x0000001fff1a7819 */ /* 0x000fe40000011413 */
[----:B------:R0:W-:Y:S09]  /*c3c0*/  STL [R1], R0 ;  /* 0x0000000001007387 */ /* 0x0001f20000100800 */
[----:B------:R-:W-:Y:S01]  /*c3d0*/  @P0 LOP3.LUT R16, R16, 0x400, RZ, 0xfc, !PT ;  /* 0x0000040010100812 */ /* 0x000fe200078efcff */
[----:B0-----:R-:W-:Y:S06]  /*c3e0*/  @!P0 BRA `(.L_x_3443) ;  /* 0x0000000000048947 */ /* 0x001fec0003800000 */
[----:B------:R-:W-:Y:S01]  /*c3f0*/  BPT.TRAP 0x1 ;  /* 0x000000040000795c */ /* 0x000fe20000300000 */
.L_x_3443:
[----:B------:R-:W-:Y:S01]  /*c400*/  LEA R25, R18, UR37, 0x3 ;  /* 0x0000002512197c11 */ /* 0x000fe2000f8e18ff */
[----:B------:R-:W-:Y:S01]  /*c410*/  BSSY B0, `(.L_x_3444) ;  /* 0x0000004000007945 */ /* 0x000fe20003800000 */
[----:B------:R-:W-:-:S04]  /*c420*/  SHF.L.U32 R0, R23, 0x1f, RZ ;  /* 0x0000001f17007819 */ /* 0x000fc800000006ff */
[----:B------:R-:W0:Y:S02]  /*c430*/  SYNCS.PHASECHK.TRANS64.TRYWAIT P0, [R25+URZ+0x38840], R0 ;  /* 0x03884000190075a7 */ /* 0x000e24000800017f */
[----:B0-----:R-:W-:Y:S05]  /*c440*/  @!P0 BRA `(.L_x_3445) ;  /* 0x0000003800148947 */ /* 0x001fea0003800000 */
.L_x_3494:
[----:B------:R-:W-:Y:S05]  /*c450*/  BSYNC B0 ;  /* 0x0000000000007941 */ /* 0x000fea0003800000 */
.L_x_3444:
[----:B------:R-:W0:Y:S01]  /*c460*/  LDL R2, [R1] ;  /* 0x0000000001027983 */ /* 0x000e220000100800 */
[----:B------:R-:W-:Y:S01]  /*c470*/  ULDC.64 UR4, c[0x0][0x300] ;  /* 0x0000c00000047ab9 */ /* 0x000fe20000000a00 */
[----:B-----5:R-:W-:Y:S01]  /*c480*/  SHF.R.S32.HI R4, RZ, 0x1f, R35 ;  /* 0x0000001fff047819 */ /* 0x020fe20000011423 */
[----:B------:R-:W-:Y:S01]  /*c490*/  IMAD R5, R18, 0x1000, R29 ;  /* 0x0000100012057824 */ /* 0x000fe200078e021d */
[----:B------:R-:W1:Y:S01]  /*c4a0*/  S2R R7, SR_TID.X ;  /* 0x0000000000077919 */ /* 0x000e620000002100 */
[----:B------:R-:W-:Y:S01]  /*c4b0*/  LOP3.LUT P1, RZ, R16, 0x1, RZ, 0xc0, !PT ;  /* 0x0000000110ff7812 */ /* 0x000fe2000782c0ff */
[----:B-1----:R-:W-:-:S05]  /*c4c0*/  IMAD.SHL.U32 R7, R7, 0x8, RZ ;  /* 0x0000000807077824 */ /* 0x002fca00078e00ff */
[----:B------:R-:W-:Y:S02]  /*c4d0*/  LOP3.LUT R7, R7, 0x38, RZ, 0xc0, !PT ;  /* 0x0000003807077812 */ /* 0x000fe400078ec0ff */
[----:B0-----:R-:W-:-:S05]  /*c4e0*/  SHF.R.S32.HI R0, RZ, 0x1f, R2 ;  /* 0x0000001fff007819 */ /* 0x001fca0000011402 */
[----:B------:R0:W-:Y:S04]  /*c4f0*/  STL [R1+0x14], R0 ;  /* 0x0000140001007387 */ /* 0x0001e80000100800 */
[----:B------:R1:W-:Y:S01]  /*c500*/  STL [R1+0x18], R4 ;  /* 0x0000180401007387 */ /* 0x0003e20000100800 */
[----:B0-----:R-:W-:-:S04]  /*c510*/  IMAD R0, R0, UR4, RZ ;  /* 0x0000000400007c24 */ /* 0x001fc8000f8e02ff */
[C---:B------:R-:W-:Y:S02]  /*c520*/  IMAD R0, R2.reuse, UR5, R0 ;  /* 0x0000000502007c24 */ /* 0x040fe4000f8e0200 */
[----:B------:R-:W-:Y:S01]  /*c530*/  IMAD.WIDE.U32 R2, R2, UR4, RZ ;  /* 0x0000000402027c25 */ /* 0x000fe2000f8e00ff */
        /* <DEDUP_REMOVED lines=11> */
[----:B-1----:R-:W-:Y:S01]  /*c5f0*/  IMAD.IADD R4, R3, 0x1, R0 ;  /* 0x0000000103047824 */ /* 0x002fe200078e0200 */
[----:B------:R-:W-:Y:S01]  /*c600*/  LEA R0, P0, R2, UR4, 0x1 ;  /* 0x0000000402007c11 */ /* 0x000fe2000f8008ff */
[----:B------:R-:W-:-:S03]  /*c610*/  UMOV UR4, 0xffffffff ;  /* 0xffffffff00047882 */ /* 0x000fc60000000000 */
[----:B------:R-:W-:Y:S01]  /*c620*/  LEA.HI.X R4, R2, UR5, R4, 0x1, P0 ;  /* 0x0000000502047c11 */ /* 0x000fe200080f0c04 */
[----:B------:R-:W-:Y:S08]  /*c630*/  BRA.DIV UR4, `(.L_x_3446) ;  /* 0x0000003604ac7947 */ /* 0x000ff0000b800000 */
[----:B------:R-:W0:Y:S01]  /*c640*/  SHFL.IDX PT, R3, R0, RZ, 0x181f ;  /* 0x00181fff00037589 */ /* 0x000e2200000e0000 */
[C---:B------:R-:W-:Y:S02]  /*c650*/  ISETP.GE.AND P2, PT, R36.reuse, 0x1, PT ;  /* 0x000000012400780c */ /* 0x040fe40003f46270 */
[----:B------:R-:W-:Y:S01]  /*c660*/  ISETP.GE.AND P3, PT, R36, 0x11, PT ;  /* 0x000000112400780c */ /* 0x000fe20003f66270 */
[----:B------:R-:W1:Y:S10]  /*c670*/  SHFL.IDX PT, R2, R4, RZ, 0x181f ;  /* 0x00181fff04027589 */ /* 0x000e7400000e0000 */
[----:B------:R-:W-:-:S02]  /*c680*/  @P2 LEA R6, R5, UR37, 0x1 ;  /* 0x0000002505062c11 */ /* 0x000fc4000f8e08ff */
[----:B0-----:R-:W-:-:S05]  /*c690*/  @P2 LEA R3, P0, R7, R3, 0x1 ;  /* 0x0000000307032211 */ /* 0x001fca00078008ff */
[----:B-1----:R-:W-:-:S05]  /*c6a0*/  @P2 IMAD.X R2, RZ, RZ, R2, P0 ;  /* 0x000000ffff022224 */ /* 0x002fca00000e0602 */
[----:B------:R-:W-:-:S04]  /*c6b0*/  @P2 LOP3.LUT R3, R3, R2, RZ, 0x3c, !PT ;  /* 0x0000000203032212 */ /* 0x000fc800078e3cff */
[----:B------:R-:W-:-:S04]  /*c6c0*/  @P2 LOP3.LUT R2, R3, R2, RZ, 0x3c, !PT ;  /* 0x0000000203022212 */ /* 0x000fc800078e3cff */
[----:B------:R-:W-:-:S05]  /*c6d0*/  @P2 LOP3.LUT R3, R3, R2, RZ, 0x3c, !PT ;  /* 0x0000000203032212 */ /* 0x000fca00078e3cff */
[----:B------:R-:W-:Y:S01]  /*c6e0*/  @!PT LDS RZ, [RZ] ;  /* 0x00000000fffff984 */ /* 0x000fe20000000800 */
[----:B------:R0:W-:Y:S01]  /*c6f0*/  @P2 LDGSTS.E.BYPASS.LTC128B.128 [R6+0x22400], desc[UR42][R2.64], !P1 ;  /* 0x2240000002062fae */ /* 0x0001e2000c901d6a */
[----:B------:R-:W-:-:S03]  /*c700*/  ISETP.GE.AND P2, PT, R36, 0x21, PT ;  /* 0x000000212400780c */ /* 0x000fc60003f46270 */
[----:B0-----:R-:W0:Y:S01]  /*c710*/  SHFL.IDX PT, R3, R0, 0x1, 0x181f ;  /* 0x00381f0000037f89 */ /* 0x001e2200000e0000 */
[----:B------:R-:W-:-:S03]  /*c720*/  @P3 LEA R6, R5, UR37, 0x1 ;  /* 0x0000002505063c11 */ /* 0x000fc6000f8e08ff */
[----:B------:R-:W1:Y:S01]  /*c730*/  SHFL.IDX PT, R2, R4, 0x1, 0x181f ;  /* 0x00381f0004027f89 */ /* 0x000e6200000e0000 */
[----:B0-----:R-:W-:-:S05]  /*c740*/  @P3 LEA R3, P0, R7, R3, 0x1 ;  /* 0x0000000307033211 */ /* 0x001fca00078008ff */
[----:B-1----:R-:W-:-:S05]  /*c750*/  @P3 IMAD.X R2, RZ, RZ, R2, P0 ;  /* 0x000000ffff023224 */ /* 0x002fca00000e0602 */
[----:B------:R-:W-:-:S04]  /*c760*/  @P3 LOP3.LUT R3, R3, R2, RZ, 0x3c, !PT ;  /* 0x0000000203033212 */ /* 0x000fc800078e3cff */
[----:B------:R-:W-:-:S04]  /*c770*/  @P3 LOP3.LUT R2, R3, R2, RZ, 0x3c, !PT ;  /* 0x0000000203023212 */ /* 0x000fc800078e3cff */
[----:B------:R-:W-:-:S05]  /*c780*/  @P3 LOP3.LUT R3, R3, R2, RZ, 0x3c, !PT ;  /* 0x0000000203033212 */ /* 0x000fca00078e3cff */
[----:B------:R0:W-:Y:S04]  /*c790*/  @P3 LDGSTS.E.BYPASS.LTC128B.128 [R6+0x22c00], desc[UR42][R2.64], !P1 ;  /* 0x22c0000002063fae */ /* 0x0001e8000c901d6a */
[----:B0-----:R-:W0:Y:S01]  /*c7a0*/  SHFL.IDX PT, R3, R0, 0x2, 0x181f ;  /* 0x00581f0000037f89 */ /* 0x001e2200000e0000 */
[----:B------:R-:W-:-:S03]  /*c7b0*/  @P2 LEA R6, R5, UR37, 0x1 ;  /* 0x0000002505062c11 */ /* 0x000fc6000f8e08ff */
[----:B------:R-:W1:Y:S04]  /*c7c0*/  SHFL.IDX PT, R2, R4, 0x2, 0x181f ;  /* 0x00581f0004027f89 */ /* 0x000e6800000e0000 */
[----:B------:R-:W2:Y:S04]  /*c7d0*/  SHFL.IDX PT, R4, R4, 0x3, 0x181f ;  /* 0x00781f0004047f89 */ /* 0x000ea800000e0000 */
[----:B------:R-:W3:Y:S01]  /*c7e0*/  SHFL.IDX PT, R0, R0, 0x3, 0x181f ;  /* 0x00781f0000007f89 */ /* 0x000ee200000e0000 */
[----:B0-----:R-:W-:-:S05]  /*c7f0*/  @P2 LEA R3, P0, R7, R3, 0x1 ;  /* 0x0000000307032211 */ /* 0x001fca00078008ff */
[----:B-1----:R-:W-:-:S05]  /*c800*/  @P2 IMAD.X R2, RZ, RZ, R2, P0 ;  /* 0x000000ffff022224 */ /* 0x002fca00000e0602 */
[----:B------:R-:W-:-:S04]  /*c810*/  @P2 LOP3.LUT R3, R3, R2, RZ, 0x3c, !PT ;  /* 0x0000000203032212 */ /* 0x000fc800078e3cff */
[----:B------:R-:W-:-:S04]  /*c820*/  @P2 LOP3.LUT R2, R3, R2, RZ, 0x3c, !PT ;  /* 0x0000000203022212 */ /* 0x000fc800078e3cff */
[----:B------:R-:W-:-:S05]  /*c830*/  @P2 LOP3.LUT R3, R3, R2, RZ, 0x3c, !PT ;  /* 0x0000000203032212 */ /* 0x000fca00078e3cff */
[----:B--23--:R1:W-:Y:S02]  /*c840*/  @P2 LDGSTS.E.BYPASS.LTC128B.128 [R6+0x23400], desc[UR42][R2.64], !P1 ;  /* 0x2340000002062fae */ /* 0x00c3e4000c901d6a */
.L_x_3504:
[----:B------:R-:W-:-:S13]  /*c850*/  ISETP.GE.AND P2, PT, R36, 0x31, PT ;  /* 0x000000312400780c */ /* 0x000fda0003f46270 */
[----:B01----:R-:W-:Y:S02]  /*c860*/  @P2 LEA R2, P0, R7, R0, 0x1 ;  /* 0x0000000007022211 */ /* 0x003fe400078008ff */
[----:B------:R-:W-:-:S03]  /*c870*/  @P2 LEA R5, R5, UR37, 0x1 ;  /* 0x0000002505052c11 */ /* 0x000fc6000f8e08ff */
[----:B------:R-:W-:Y:S01]  /*c880*/  @P2 IMAD.X R3, RZ, RZ, R4, P0 ;  /* 0x000000ffff032224 */ /* 0x000fe200000e0604 */
[----:B------:R-:W-:-:S04]  /*c890*/  PLOP3.LUT P0, PT, PT, PT, PT, 0x80, 0x0 ;  /* 0x000000000000781c */ /* 0x000fc80003f0f070 */
[----:B------:R-:W-:Y:S01]  /*c8a0*/  @!PT LDS RZ, [RZ] ;  /* 0x00000000fffff984 */ /* 0x000fe20000000800 */
[----:B------:R-:W-:Y:S01]  /*c8b0*/  @!PT LDS RZ, [RZ] ;  /* 0x00000000fffff984 */ /* 0x000fe20000000800 */
[----:B------:R-:W-:Y:S01]  /*c8c0*/  @!PT LDS RZ, [RZ] ;  /* 0x00000000fffff984 */ /* 0x000fe20000000800 */
[----:B------:R0:W-:Y:S01]  /*c8d0*/  @P2 LDGSTS.E.BYPASS.LTC128B.128 [R5+0x23c00], desc[UR42][R2.64], !P1 ;  /* 0x23c0000002052fae */ /* 0x0001e2000c901d6a */
[----:B------:R-:W-:-:S08]  /*c8e0*/  NOP ;  /* 0x0000000000007918 */ /* 0x000fd00000000000 */
.L_x_3447:
[----:B------:R-:W-:Y:S02]  /*c8f0*/  PLOP3.LUT P1, PT, P1, P0, PT, 0xa2, 0x0 ;  /* 0x000000000000781c */ /* 0x000fe40000f21472 */
[----:B------:R-:W-:-:S08]  /*c900*/  @P0 R2UR P1, UR4, R25 ;  /* 0x00000000190402ca */ /* 0x000fd00000020000 */
[----:B------:R-:W-:-:S05]  /*c910*/  @P0 PLOP3.LUT P0, PT, P1, PT, PT, 0x80, 0x0 ;  /* 0x000000000000081c */ /* 0x000fca0000f0f070 */
[----:B------:R-:W-:Y:S01]  /*c920*/  @!P1 SYNCS.ARRIVE.TRANS64.RED.A0T1 RZ, [UR4+0x38830], RZ ;  /* 0x038830ffffff99a7 */ /* 0x000fe20008200404 */
[----:B------:R-:W-:Y:S07]  /*c930*/  @!P1 ARRIVES.LDGSTSBAR.64.TRANSCNT [UR4+0x38830] ;  /* 0x03883000ff0099b0 */ /* 0x000fee0008000a84 */
[----:B------:R-:W-:Y:S05]  /*c940*/  @P0 BRA.U.ANY `(.L_x_3447) ;  /* 0xfffffffd00e80947 */ /* 0x000fea000393ffff */
[----:B------:R-:W-:Y:S01]  /*c950*/  NOP ;  /* 0x0000000000007918 */ /* 0x000fe20000000000 */
[----:B------:R-:W-:-:S04]  /*c960*/  LOP3.LUT R0, R37, 0x2, RZ, 0xfc, !PT ;  /* 0x0000000225007812 */ /* 0x000fc800078efcff */
[----:B------:R-:W-:-:S13]  /*c970*/  ISETP.NE.AND P2, PT, R0, 0x3, PT ;  /* 0x000000030000780c */ /* 0x000fda0003f45270 */
[----:B------:R-:W-:Y:S05]  /*c980*/  @!P2 BRA `(.L_x_3448) ;  /* 0x000000000004a947 */ /* 0x000fea0003800000 */
[----:B------:R-:W-:Y:S01]  /*c990*/  BPT.TRAP 0x1 ;  /* 0x000000040000795c */ /* 0x000fe20000300000 */
.L_x_3448:
[----:B------:R1:W-:Y:S02]  /*c9a0*/  SYNCS.ARRIVE.TRANS64.A1T0 RZ, [R25+URZ+0x38830], RZ ;  /* 0x038830ff19ff79a7 */ /* 0x0003e4000810003f */
[----:B------:R-:W-:Y:S05]  /*c9b0*/  WARPSYNC.ALL ;  /* 0x0000000000007948 */ /* 0x000fea0003800000 */
[----:B------:R-:W-:Y:S01]  /*c9c0*/  UIADD3 UR4, UR37, 0x20400, URZ ;  /* 0x0002040025047890 */ /* 0x000fe2000fffe03f */
[----:B------:R-:W-:-:S03]  /*c9d0*/  SHF.R.S32.HI R0, RZ, 0x1f, R27 ;  /* 0x0000001fff007819 */ /* 0x000fc6000001141b */
[----:B------:R-:W-:Y:S02]  /*c9e0*/  ULOP3.LUT UP0, URZ, UR4, 0x3ff, URZ, 0xc0, !UPT ;  /* 0x000003ff043f7892 */ /* 0x000fe4000f80c03f */
[----:B------:R2:W-:Y:S01]  /*c9f0*/  STL [R1+0x10], R0 ;  /* 0x0000100001007387 */ /* 0x0005e20000100800 */
[----:B------:R-:W-:Y:S03]  /*ca00*/  BAR.SYNC.DEFER_BLOCKING 0x8, 0x100 ;  /* 0x0204000000007b1d */ /* 0x000fe60000010000 */
[----:B------:R-:W-:-:S13]  /*ca10*/  PLOP3.LUT P0, PT, PT, PT, UP0, 0x80, 0x0 ;  /* 0x000000000000781c */ /* 0x000fda0003f0f008 */
[----:B--2---:R-:W-:Y:S05]  /*ca20*/  @!P0 BRA `(.L_x_3449) ;  /* 0x0000000000408947 */ /* 0x004fea0003800000 */
[----:B0-----:R-:W-:Y:S01]  /*ca30*/  MOV R2, 0x0 ;  /* 0x0000000000027802 */ /* 0x001fe20000000f00 */
        /* <DEDUP_REMOVED lines=8> */
[----:B------:R-:W-:-:S02]  /*cac0*/  IMAD.U32 R7, RZ, RZ, UR7 ;  /* 0x00000007ff077e24 */ /* 0x000fc4000f8e00ff */
[----:B------:R-:W-:Y:S02]  /*cad0*/  IMAD.U32 R11, RZ, RZ, UR9 ;  /* 0x00000009ff0b7e24 */ /* 0x000fe4000f8e00ff */
[----:B------:R-:W-:Y:S02]  /*cae0*/  IMAD.MOV.U32 R8, RZ, RZ, 0x70 ;  /* 0x00000070ff087424 */ /* 0x000fe400078e00ff */
[----:B------:R-:W-:Y:S02]  /*caf0*/  IMAD.MOV.U32 R12, RZ, RZ, 0x1 ;  /* 0x00000001ff0c7424 */ /* 0x000fe400078e00ff */
[----:B------:R-:W-:-:S07]  /*cb00*/  IMAD.MOV.U32 R13, RZ, RZ, RZ ;  /* 0x000000ffff0d7224 */ /* 0x000fce00078e00ff */
[----:B------:R-:W-:-:S07]  /*cb10*/  LEPC R20, `(.L_x_3449) ;  /* 0x000000001014794e */ /* 0x000fce0000000000 */
[----:B01----:R-:W-:Y:S05]  /*cb20*/  CALL.ABS.NOINC R2 ;  /* 0x0000000002007343 */ /* 0x003fea0003c00000 */
.L_x_3449:
[----:B0-----:R-:W2:Y:S01]  /*cb30*/  LDL R2, [R1+0x10] ;  /* 0x0000100001027983 */ /* 0x001ea20000100800 */
[----:B------:R-:W0:Y:S03]  /*cb40*/  LDC R3, c[0x0][0x448] ;  /* 0x00011200ff037b82 */ /* 0x000e260000000800 */
[----:B------:R-:W3:Y:S01]  /*cb50*/  LDL R21, [R1+0xc] ;  /* 0x00000c0001157983 */ /* 0x000ee20000100800 */
[----:B------:R-:W-:Y:S01]  /*cb60*/  IMAD.MOV R5, RZ, RZ, -R34 ;  /* 0x000000ffff057224 */ /* 0x000fe200078e0a22 */
[----:B------:R-:W-:Y:S01]  /*cb70*/  ULDC UR4, c[0x0][0xd38] ;  /* 0x00034e0000047ab9 */ /* 0x000fe20000000800 */
[----:B------:R-:W-:Y:S01]  /*cb80*/  LOP3.LUT R16, R16, 0xffffdfff, RZ, 0xc0, !PT ;  /* 0xffffdfff10107812 */ /* 0x000fe200078ec0ff */
[----:B------:R-:W4:Y:S01]  /*cb90*/  S2R R9, SR_TID.X ;  /* 0x0000000000097919 */ /* 0x000f220000002100 */
[----:B------:R-:W-:Y:S01]  /*cba0*/  LEA R8, R29, UR37, 0x1 ;  /* 0x000000251d087c11 */ /* 0x000fe2000f8e08ff */
[----:B------:R-:W5:Y:S01]  /*cbb0*/  S2R R10, SR_TID.X ;  /* 0x00000000000a7919 */ /* 0x000f620000002100 */
[----:B0-----:R-:W-:-:S13]  /*cbc0*/  ISETP.NE.AND P0, PT, R3, 0x1, PT ;  /* 0x000000010300780c */ /* 0x001fda0003f05270 */
[----:B------:R-:W0:Y:S01]  /*cbd0*/  @P0 LDC R0, c[0x0][0x450] ;  /* 0x00011400ff000b82 */ /* 0x000e220000000800 */
[----:B------:R-:W-:Y:S01]  /*cbe0*/  @P0 LOP3.LUT R16, R16, 0x2000, RZ, 0xfc, !PT ;  /* 0x0000200010100812 */ /* 0x000fe200078efcff */
[----:B----4-:R-:W-:-:S03]  /*cbf0*/  IMAD.SHL.U32 R9, R9, 0x8, RZ ;  /* 0x0000000809097824 */ /* 0x010fc600078e00ff */
[----:B------:R-:W-:Y:S02]  /*cc00*/  LOP3.LUT P1, RZ, R16, 0x1000000, RZ, 0xc0, !PT ;  /* 0x0100000010ff7812 */ /* 0x000fe4000782c0ff */
[----:B-----5:R-:W-:Y:S02]  /*cc10*/  SHF.R.U32.HI R10, RZ, 0x3, R10 ;  /* 0x00000003ff0a7819 */ /* 0x020fe4000001160a */
[----:B------:R-:W-:Y:S02]  /*cc20*/  LOP3.LUT R9, R9, 0x38, RZ, 0xc0, !PT ;  /* 0x0000003809097812 */ /* 0x000fe400078ec0ff */
[----:B------:R-:W-:Y:S01]  /*cc30*/  LOP3.LUT R10, R10, 0xf, RZ, 0xc0, !PT ;  /* 0x0000000f0a0a7812 */ /* 0x000fe200078ec0ff */
[----:B--2---:R-:W-:Y:S02]  /*cc40*/  IMAD.MOV.U32 R20, RZ, RZ, R2 ;  /* 0x000000ffff147224 */ /* 0x004fe400078e0002 */
[----:B------:R-:W2:Y:S01]  /*cc50*/  @P0 LDC R2, c[0x0][0x44c] ;  /* 0x00011300ff020b82 */ /* 0x000ea20000000800 */
[----:B---3--:R-:W-:Y:S01]  /*cc60*/  IMAD R5, R5, UR4, R21 ;  /* 0x0000000405057c24 */ /* 0x008fe2000f8e0215 */
[----:B------:R-:W-:-:S02]  /*cc70*/  ULDC.64 UR4, c[0x0][0x2d8] ;  /* 0x0000b60000047ab9 */ /* 0x000fc40000000a00 */
[----:B------:R-:W-:Y:S02]  /*cc80*/  IMAD R6, R26, UR4, RZ ;  /* 0x000000041a067c24 */ /* 0x000fe4000f8e02ff */
[----:B------:R-:W-:Y:S02]  /*cc90*/  IMAD R34, R5, 0x40, R24 ;  /* 0x0000004005227824 */ /* 0x000fe400078e0218 */
[----:B------:R-:W-:Y:S02]  /*cca0*/  IMAD R6, R19, UR5, R6 ;  /* 0x0000000513067c24 */ /* 0x000fe4000f8e0206 */
[----:B------:R-:W-:Y:S02]  /*ccb0*/  IMAD.MOV.U32 R4, RZ, RZ, R34 ;  /* 0x000000ffff047224 */ /* 0x000fe400078e0022 */
[----:B--2---:R-:W-:-:S05]  /*ccc0*/  @P0 IMAD.HI.U32 R2, R34, R2, RZ ;  /* 0x0000000222020227 */ /* 0x004fca00078e00ff */
[----:B0-----:R-:W-:-:S05]  /*ccd0*/  @P0 SHF.R.U32.HI R4, RZ, R0, R2 ;  /* 0x00000000ff040219 */ /* 0x001fca0000011602 */
[----:B------:R-:W-:-:S04]  /*cce0*/  IMAD.MOV R0, RZ, RZ, -R4 ;  /* 0x000000ffff007224 */ /* 0x000fc800078e0a04 */
[----:B------:R-:W-:Y:S02]  /*ccf0*/  IMAD R0, R3, R0, R34 ;  /* 0x0000000003007224 */ /* 0x000fe400078e0222 */
[----:B------:R-:W-:Y:S01]  /*cd00*/  IMAD.WIDE.U32 R2, R19, UR4, RZ ;  /* 0x0000000413027c25 */ /* 0x000fe2000f8e00ff */
[----:B------:R-:W-:-:S03]  /*cd10*/  ULDC.64 UR4, c[0x0][0x2e0] ;  /* 0x0000b80000047ab9 */ /* 0x000fc60000000a00 */
[----:B------:R-:W-:Y:S02]  /*cd20*/  IMAD.IADD R3, R3, 0x1, R6 ;  /* 0x0000000103037824 */ /* 0x000fe400078e0206 */
[----:B------:R-:W-:Y:S02]  /*cd30*/  IMAD R6, R20, UR4, RZ ;  /* 0x0000000414067c24 */ /* 0x000fe4000f8e02ff */
[----:B------:R-:W-:-:S04]  /*cd40*/  IMAD.WIDE.U32 R2, R27, UR4, R2 ;  /* 0x000000041b027c25 */ /* 0x000fc8000f8e0002 */
[----:B------:R-:W-:Y:S01]  /*cd50*/  IMAD R6, R27, UR5, R6 ;  /* 0x000000051b067c24 */ /* 0x000fe2000f8e0206 */
[----:B------:R-:W-:-:S03]  /*cd60*/  ULDC.64 UR4, c[0x0][0x2d0] ;  /* 0x0000b40000047ab9 */ /* 0x000fc60000000a00 */
[----:B------:R-:W-:Y:S01]  /*cd70*/  IMAD.IADD R3, R3, 0x1, R6 ;  /* 0x0000000103037824 */ /* 0x000fe200078e0206 */
[----:B------:R-:W-:Y:S01]  /*cd80*/  SHF.R.S32.HI R6, RZ, 0x1f, R4 ;  /* 0x0000001fff067819 */ /* 0x000fe20000011404 */
[----:B------:R-:W-:-:S04]  /*cd90*/  IMAD.WIDE.U32 R2, R4, UR4, R2 ;  /* 0x0000000404027c25 */ /* 0x000fc8000f8e0002 */
[----:B------:R-:W-:-:S04]  /*cda0*/  IMAD R6, R6, UR4, RZ ;  /* 0x0000000406067c24 */ /* 0x000fc8000f8e02ff */
[----:B------:R-:W-:Y:S01]  /*cdb0*/  IMAD R6, R4, UR5, R6 ;  /* 0x0000000504067c24 */ /* 0x000fe2000f8e0206 */
[----:B------:R-:W-:Y:S01]  /*cdc0*/  SHF.R.S32.HI R4, RZ, 0x1f, R0 ;  /* 0x0000001fff047819 */ /* 0x000fe20000011400 */
[----:B------:R-:W-:-:S03]  /*cdd0*/  ULDC.64 UR4, c[0x0][0x2c8] ;  /* 0x0000b20000047ab9 */ /* 0x000fc60000000a00 */
[----:B------:R-:W-:Y:S01]  /*cde0*/  IADD3 R3, R3, R6, RZ ;  /* 0x0000000603037210 */ /* 0x000fe20007ffe0ff */
        /* <DEDUP_REMOVED lines=10> */
[----:B------:R-:W-:Y:S01]  /*ce90*/  IMAD R5, R5, 0x40, R10 ;  /* 0x0000004005057824 */ /* 0x000fe200078e020a */
[----:B------:R-:W-:Y:S02]  /*cea0*/  LOP3.LUT R16, R16, 0xfffffeff, RZ, 0xc0, !PT ;  /* 0xfffffeff10107812 */ /* 0x000fe400078ec0ff */
[----:B------:R-:W2:Y:S02]  /*ceb0*/  SHFL.IDX PT, R3, R2, RZ, 0x181f ;  /* 0x00181fff02037589 */ /* 0x000ea400000e0000 */
[----:B------:R-:W-:-:S13]  /*cec0*/  ISETP.GE.AND P2, PT, R5, UR36, PT ;  /* 0x0000002405007c0c */ /* 0x000fda000bf46270 */
[----:B------:R-:W-:-:S04]  /*ced0*/  @P2 LOP3.LUT R16, R16, 0x100, RZ, 0xfc, !PT ;  /* 0x0000010010102812 */ /* 0x000fc800078efcff */
[----:B------:R-:W-:Y:S02]  /*cee0*/  LOP3.LUT R16, R16, 0xffffff7f, RZ, 0xc0, !PT ;  /* 0xffffff7f10107812 */ /* 0x000fe400078ec0ff */
[----:B0-----:R-:W-:-:S05]  /*cef0*/  @!P2 LEA R4, P0, R9, R4, 0x1 ;  /* 0x000000040904a211 */ /* 0x001fca00078008ff */
[----:B--2---:R-:W-:Y:S02]  /*cf00*/  @!P2 IMAD.X R3, RZ, RZ, R3, P0 ;  /* 0x000000ffff03a224 */ /* 0x004fe400000e0603 */
[----:B------:R-:W-:Y:S02]  /*cf10*/  @!P2 IMAD.MOV.U32 R6, RZ, RZ, R4 ;  /* 0x000000ffff06a224 */ /* 0x000fe400078e0004 */
[----:B------:R-:W-:Y:S02]  /*cf20*/  @!P2 IMAD.MOV.U32 R7, RZ, RZ, R3 ;  /* 0x000000ffff07a224 */ /* 0x000fe400078e0003 */
[----:B------:R-:W-:-:S03]  /*cf30*/  VIADD R3, R5, 0x10 ;  /* 0x0000001005037836 */ /* 0x000fc60000000000 */
[----:B------:R-:W-:Y:S01]  /*cf40*/  @!PT LDS RZ, [RZ] ;  /* 0x00000000fffff984 */ /* 0x000fe20000000800 */
[----:B------:R0:W-:Y:S02]  /*cf50*/  @!P2 LDGSTS.E.BYPASS.LTC128B.128 [R8+0x20400], desc[UR42][R6.64], !P1 ;  /* 0x204000000608afae */ /* 0x0001e4000c901d6a */
[----:B------:R-:W-:Y:S02]  /*cf60*/  ISETP.GE.AND P2, PT, R3, UR36, PT ;  /* 0x0000002403007c0c */ /* 0x000fe4000bf46270 */
[----:B------:R-:W-:Y:S04]  /*cf70*/  SHFL.IDX PT, R3, R2, 0x1, 0x181f ;  /* 0x00381f0002037f89 */ /* 0x000fe800000e0000 */
[----:B0-----:R-:W0:Y:S07]  /*cf80*/  SHFL.IDX PT, R6, R0, 0x1, 0x181f ;  /* 0x00381f0000067f89 */ /* 0x001e2e00000e0000 */
[----:B------:R-:W-:-:S04]  /*cf90*/  @P2 LOP3.LUT R16, R16, 0x80, RZ, 0xfc, !PT ;  /* 0x0000008010102812 */ /* 0x000fc800078efcff */
[----:B------:R-:W-:Y:S02]  /*cfa0*/  LOP3.LUT R16, R16, 0xffffffbf, RZ, 0xc0, !PT ;  /* 0xffffffbf10107812 */ /* 0x000fe400078ec0ff */
[----:B0-----:R-:W-:-:S05]  /*cfb0*/  @!P2 LEA R6, P0, R9, R6, 0x1 ;  /* 0x000000060906a211 */ /* 0x001fca00078008ff */
[----:B------:R-:W-:-:S04]  /*cfc0*/  @!P2 IMAD.X R3, RZ, RZ, R3, P0 ;  /* 0x000000ffff03a224 */ /* 0x000fc800000e0603 */
[----:B------:R-:W-:Y:S02]  /*cfd0*/  @!P2 IMAD.MOV.U32 R7, RZ, RZ, R3 ;  /* 0x000000ffff07a224 */ /* 0x000fe400078e0003 */
[----:B------:R-:W-:-:S03]  /*cfe0*/  VIADD R3, R5, 0x20 ;  /* 0x0000002005037836 */ /* 0x000fc60000000000 */
[----:B------:R0:W-:Y:S02]  /*cff0*/  @!P2 LDGSTS.E.BYPASS.LTC128B.128 [R8+0x20c00], desc[UR42][R6.64], !P1 ;  /* 0x20c000000608afae */ /* 0x0001e4000c901d6a */
[----:B------:R-:W-:Y:S02]  /*d000*/  ISETP.GE.AND P2, PT, R3, UR36, PT ;  /* 0x0000002403007c0c */ /* 0x000fe4000bf46270 */
[----:B------:R-:W-:Y:S04]  /*d010*/  SHFL.IDX PT, R3, R2, 0x2, 0x181f ;  /* 0x00581f0002037f89 */ /* 0x000fe800000e0000 */
[----:B0-----:R-:W0:Y:S07]  /*d020*/  SHFL.IDX PT, R6, R0, 0x2, 0x181f ;  /* 0x00581f0000067f89 */ /* 0x001e2e00000e0000 */
[----:B------:R-:W-:Y:S01]  /*d030*/  @P2 LOP3.LUT R16, R16, 0x40, RZ, 0xfc, !PT ;  /* 0x0000004010102812 */ /* 0x000fe200078efcff */
[----:B------:R-:W2:Y:S01]  /*d040*/  SHFL.IDX PT, R0, R0, 0x3, 0x181f ;  /* 0x00781f0000007f89 */ /* 0x000ea200000e0000 */
[----:B0-----:R-:W-:-:S05]  /*d050*/  @!P2 LEA R6, P0, R9, R6, 0x1 ;  /* 0x000000060906a211 */ /* 0x001fca00078008ff */
[----:B------:R-:W-:-:S05]  /*d060*/  @!P2 IMAD.X R3, RZ, RZ, R3, P0 ;  /* 0x000000ffff03a224 */ /* 0x000fca00000e0603 */
[----:B------:R-:W-:Y:S02]  /*d070*/  @!P2 MOV R7, R3 ;  /* 0x000000030007a202 */ /* 0x000fe40000000f00 */
[----:B------:R0:W3:Y:S04]  /*d080*/  SHFL.IDX PT, R3, R2, 0x3, 0x181f ;  /* 0x00781f0002037f89 */ /* 0x0000e800000e0000 */
[----:B--2---:R0:W-:Y:S02]  /*d090*/  @!P2 LDGSTS.E.BYPASS.LTC128B.128 [R8+0x21400], desc[UR42][R6.64], !P1 ;  /* 0x214000000608afae */ /* 0x0041e4000c901d6a */
.L_x_3513:
[----:B------:R-:W-:Y:S01]  /*d0a0*/  VIADD R5, R5, 0x30 ;  /* 0x0000003005057836 */ /* 0x000fe20000000000 */
[----:B------:R-:W-:-:S04]  /*d0b0*/  LOP3.LUT R16, R16, 0xfffff7ff, RZ, 0xc0, !PT ;  /* 0xfffff7ff10107812 */ /* 0x000fc800078ec0ff */
[----:B------:R-:W-:-:S13]  /*d0c0*/  ISETP.GE.AND P2, PT, R5, UR36, PT ;  /* 0x0000002405007c0c */ /* 0x000fda000bf46270 */
[----:B0-----:R-:W-:Y:S02]  /*d0d0*/  @!P2 LEA R2, P0, R9, R0, 0x1 ;  /* 0x000000000902a211 */ /* 0x001fe400078008ff */
[----:B------:R-:W-:-:S03]  /*d0e0*/  @P2 LOP3.LUT R16, R16, 0x800, RZ, 0xfc, !PT ;  /* 0x0000080010102812 */ /* 0x000fc600078efcff */
[----:B---3--:R-:W-:-:S05]  /*d0f0*/  @!P2 IMAD.X R3, RZ, RZ, R3, P0 ;  /* 0x000000ffff03a224 */ /* 0x008fca00000e0603 */
[----:B------:R-:W-:Y:S01]  /*d100*/  @!PT LDS RZ, [RZ] ;  /* 0x00000000fffff984 */ /* 0x000fe20000000800 */
[----:B------:R-:W-:Y:S01]  /*d110*/  @!PT LDS RZ, [RZ] ;  /* 0x00000000fffff984 */ /* 0x000fe20000000800 */
[----:B------:R-:W-:Y:S01]  /*d120*/  @!PT LDS RZ, [RZ] ;  /* 0x00000000fffff984 */ /* 0x000fe20000000800 */
[----:B------:R0:W-:Y:S01]  /*d130*/  @!P2 LDGSTS.E.BYPASS.LTC128B.128 [R8+0x21c00], desc[UR42][R2.64], !P1 ;  /* 0x21c000000208afae */ /* 0x0001e2000c901d6a */
[----:B------:R-:W-:Y:S01]  /*d140*/  NOP ;  /* 0x0000000000007918 */ /* 0x000fe20000000000 */
[----:B------:R-:W-:Y:S02]  /*d150*/  SYNCS.ARRIVE.TRANS64.RED.A0T1 RZ, [UR37+0x38800], RZ ;  /* 0x038800ffffff79a7 */ /* 0x000fe40008200425 */
[----:B------:R-:W-:Y:S01]  /*d160*/  ARRIVES.LDGSTSBAR.64.TRANSCNT [UR37+0x38800] ;  /* 0x03880000ff0079b0 */ /* 0x000fe20008000aa5 */
[----:B------:R-:W-:Y:S01]  /*d170*/  NOP ;  /* 0x0000000000007918 */ /* 0x000fe20000000000 */
[----:B------:R-:W-:Y:S02]  /*d180*/  UIADD3 UR4, UR37, 0x26400, URZ ;  /* 0x0002640025047890 */ /* 0x000fe4000fffe03f */
[----:B------:R-:W-:Y:S02]  /*d190*/  SYNCS.ARRIVE.TRANS64.A1T0 RZ, [UR37+0x38800], RZ ;  /* 0x038800ffffff79a7 */ /* 0x000fe40008100025 */
[----:B------:R-:W-:-:S06]  /*d1a0*/  ULOP3.LUT UP0, URZ, UR4, 0x3ff, URZ, 0xc0, !UPT ;  /* 0x000003ff043f7892 */ /* 0x000fcc000f80c03f */
[----:B------:R-:W-:-:S13]  /*d1b0*/  PLOP3.LUT P0, PT, PT, PT, UP0, 0x80, 0x0 ;  /* 0x000000000000781c */ /* 0x000fda0003f0f008 */
[----:B0-----:R-:W-:Y:S05]  /*d1c0*/  @!P0 BRA `(.L_x_3451) ;  /* 0x0000000000408947 */ /* 0x001fea0003800000 */
        /* <DEDUP_REMOVED lines=16> */
.L_x_3451:
[----:B------:R-:W2:Y:S01]  /*d2d0*/  LDL.LU R20, [R1+0x10] ;  /* 0x0000100001147983 */ /* 0x000ea20000300800 */
[----:B------:R-:W0:Y:S01]  /*d2e0*/  LDC R2, c[0x0][0x448] ;  /* 0x00011200ff027b82 */ /* 0x000e220000000800 */
[----:B------:R-:W-:Y:S01]  /*d2f0*/  ULDC.64 UR4, c[0x0][0x3d8] ;  /* 0x0000f60000047ab9 */ /* 0x000fe20000000a00 */
[----:B------:R-:W-:Y:S01]  /*d300*/  MOV R0, R34 ;  /* 0x0000002200007202 */ /* 0x000fe20000000f00 */
[----:B------:R3:W5:Y:S01]  /*d310*/  LDL R9, [R1+0x8] ;  /* 0x0000080001097983 */ /* 0x0007620000100800 */
[----:B------:R-:W-:Y:S01]  /*d320*/  IMAD R4, R26, UR4, RZ ;  /* 0x000000041a047c24 */ /* 0x000fe2000f8e02ff */
[C---:B------:R-:W-:Y:S02]  /*d330*/  LOP3.LUT P5, RZ, R16.reuse, 0x200000, RZ, 0xc0, !PT ;  /* 0x0020000010ff7812 */ /* 0x040fe400078ac0ff */
[----:B------:R3:W5:Y:S01]  /*d340*/  LDL R8, [R1+0x4] ;  /* 0x0000040001087983 */ /* 0x0007620000100800 */
[----:B------:R-:W-:Y:S01]  /*d350*/  IMAD R4, R19, UR5, R4 ;  /* 0x0000000513047c24 */ /* 0x000fe2000f8e0204 */
[----:B------:R-:W-:-:S02]  /*d360*/  LOP3.LUT P4, RZ, R16, 0x100000, RZ, 0xc0, !PT ;  /* 0x0010000010ff7812 */ /* 0x000fc4000788c0ff */
[C---:B------:R-:W-:Y:S02]  /*d370*/  LOP3.LUT P3, RZ, R16.reuse, 0x80000, RZ, 0xc0, !PT ;  /* 0x0008000010ff7812 */ /* 0x040fe4000786c0ff */
[----:B------:R-:W-:Y:S02]  /*d380*/  LOP3.LUT P2, RZ, R16, 0x40000, RZ, 0xc0, !PT ;  /* 0x0004000010ff7812 */ /* 0x000fe4000784c0ff */
[----:B0-----:R-:W-:-:S13]  /*d390*/  ISETP.NE.AND P6, PT, R2, 0x1, PT ;  /* 0x000000010200780c */ /* 0x001fda0003fc5270 */
[----:B------:R-:W0:Y:S08]  /*d3a0*/  @P6 LDC R3, c[0x0][0x44c] ;  /* 0x00011300ff036b82 */ /* 0x000e300000000800 */
[----:B------:R-:W4:Y:S01]  /*d3b0*/  @P6 LDC R2, c[0x0][0x450] ;  /* 0x00011400ff026b82 */ /* 0x000f220000000800 */
[----:B0-----:R-:W-:-:S05]  /*d3c0*/  @P6 IMAD.HI.U32 R3, R34, R3, RZ ;  /* 0x0000000322036227 */ /* 0x001fca00078e00ff */
[----:B----4-:R-:W-:Y:S01]  /*d3d0*/  @P6 SHF.R.U32.HI R0, RZ, R2, R3 ;  /* 0x00000002ff006219 */ /* 0x010fe20000011603 */
[----:B------:R-:W-:Y:S01]  /*d3e0*/  IMAD.WIDE.U32 R2, R19, UR4, RZ ;  /* 0x0000000413027c25 */ /* 0x000fe2000f8e00ff */
[----:B------:R-:W-:-:S03]  /*d3f0*/  ULDC.64 UR4, c[0x0][0x3e0] ;  /* 0x0000f80000047ab9 */ /* 0x000fc60000000a00 */
[----:B------:R-:W-:Y:S01]  /*d400*/  IMAD.IADD R3, R3, 0x1, R4 ;  /* 0x0000000103037824 */ /* 0x000fe200078e0204 */
[----:B------:R-:W0:Y:S01]  /*d410*/  S2R R21, SR_TID.X ;  /* 0x0000000000157919 */ /* 0x000e220000002100 */
[----:B------:R-:W-:Y:S01]  /*d420*/  IMAD.WIDE.U32 R2, R27, UR4, R2 ;  /* 0x000000041b027c25 */ /* 0x000fe2000f8e0002 */
[----:B------:R-:W-:-:S03]  /*d430*/  SHF.R.S32.HI R5, RZ, 0x1f, R0 ;  /* 0x0000001fff057819 */ /* 0x000fc60000011400 */
[----:B0-----:R-:W-:-:S05]  /*d440*/  IMAD.SHL.U32 R21, R21, 0x8, RZ ;  /* 0x0000000815157824 */ /* 0x001fca00078e00ff */
[----:B------:R-:W-:Y:S01]  /*d450*/  LOP3.LUT R21, R21, 0x38, RZ, 0xc0, !PT ;  /* 0x0000003815157812 */ /* 0x000fe200078ec0ff */
[----:B--2---:R-:W-:Y:S01]  /*d460*/  IMAD R4, R20, UR4, RZ ;  /* 0x0000000414047c24 */ /* 0x004fe2000f8e02ff */
[----:B------:R-:W-:-:S03]  /*d470*/  ULDC UR4, c[0x0][0x448] ;  /* 0x0001120000047ab9 */ /* 0x000fc60000000800 */
[----:B------:R-:W-:-:S04]  /*d480*/  IMAD R4, R27, UR5, R4 ;  /* 0x000000051b047c24 */ /* 0x000fc8000f8e0204 */
[----:B------:R-:W-:Y:S02]  /*d490*/  IMAD.IADD R3, R3, 0x1, R4 ;  /* 0x0000000103037824 */ /* 0x000fe400078e0204 */
[----:B------:R-:W-:-:S04]  /*d4a0*/  IMAD.MOV R4, RZ, RZ, -R0 ;  /* 0x000000ffff047224 */ /* 0x000fc800078e0a00 */
[----:B------:R-:W-:Y:S01]  /*d4b0*/  IMAD R4, R4, UR4, R34 ;  /* 0x0000000404047c24 */ /* 0x000fe2000f8e0222 */
[----:B------:R-:W-:Y:S02]  /*d4c0*/  ULDC.64 UR4, c[0x0][0x3d0] ;  /* 0x0000f40000047ab9 */ /* 0x000fe40000000a00 */
[----:B------:R-:W-:Y:S02]  /*d4d0*/  IMAD R5, R5, UR4, RZ ;  /* 0x0000000405057c24 */ /* 0x000fe4000f8e02ff */
[----:B------:R-:W-:-:S04]  /*d4e0*/  IMAD.WIDE.U32 R2, R0, UR4, R2 ;  /* 0x0000000400027c25 */ /* 0x000fc8000f8e0002 */
[----:B------:R-:W-:Y:S01]  /*d4f0*/  IMAD R5, R0, UR5, R5 ;  /* 0x0000000500057c24 */ /* 0x000fe2000f8e0205 */
[----:B------:R-:W-:Y:S01]  /*d500*/  SHF.R.S32.HI R0, RZ, 0x1f, R4 ;  /* 0x0000001fff007819 */ /* 0x000fe20000011404 */
[----:B------:R-:W-:Y:S02]  /*d510*/  ULDC.64 UR4, c[0x0][0x3c8] ;  /* 0x0000f20000047ab9 */ /* 0x000fe40000000a00 */
[----:B------:R-:W-:Y:S02]  /*d520*/  IMAD.IADD R3, R3, 0x1, R5 ;  /* 0x0000000103037824 */ /* 0x000fe400078e0205 */
[----:B------:R-:W-:Y:S02]  /*d530*/  IMAD R0, R0, UR4, RZ ;  /* 0x0000000400007c24 */ /* 0x000fe4000f8e02ff */
[----:B------:R-:W-:-:S04]  /*d540*/  IMAD.WIDE.U32 R2, R4, UR4, R2 ;  /* 0x0000000404027c25 */ /* 0x000fc8000f8e0002 */
[----:B------:R-:W-:Y:S01]  /*d550*/  IMAD R0, R4, UR5, R0 ;  /* 0x0000000504007c24 */ /* 0x000fe2000f8e0200 */
[----:B------:R-:W-:-:S03]  /*d560*/  ULDC.64 UR4, c[0x0][0x390] ;  /* 0x0000e40000047ab9 */ /* 0x000fc60000000a00 */
[----:B------:R-:W-:Y:S01]  /*d570*/  IMAD.IADD R4, R3, 0x1, R0 ;  /* 0x0000000103047824 */ /* 0x000fe200078e0200 */
[----:B------:R-:W-:Y:S01]  /*d580*/  LEA R0, P0, R2, UR4, 0x1 ;  /* 0x0000000402007c11 */ /* 0x000fe2000f8008ff */
[----:B------:R-:W-:-:S03]  /*d590*/  UMOV UR4, 0xffffffff ;  /* 0xffffffff00047882 */ /* 0x000fc60000000000 */
[----:B------:R-:W-:Y:S02]  /*d5a0*/  LEA.HI.X R4, R2, UR5, R4, 0x1, P0 ;  /* 0x0000000502047c11 */ /* 0x000fe400080f0c04 */
[----:B------:R-:W-:Y:S01]  /*d5b0*/  LEA R20, R29, UR37, 0x1 ;  /* 0x000000251d147c11 */ /* 0x000fe2000f8e08ff */
[----:B---3--:R-:W-:Y:S06]  /*d5c0*/  BRA.DIV UR4, `(.L_x_3452) ;  /* 0x0000003204607947 */ /* 0x008fec000b800000 */
[----:B------:R-:W-:Y:S01]  /*d5d0*/  LOP3.LUT P1, RZ, R16, 0x40, RZ, 0xc0, !PT ;  /* 0x0000004010ff7812 */ /* 0x000fe2000782c0ff */
[----:B------:R-:W0:Y:S01]  /*d5e0*/  SHFL.IDX PT, R3, R0, RZ, 0x181f ;  /* 0x00181fff00037589 */ /* 0x000e2200000e0000 */
[----:B------:R-:W-:Y:S02]  /*d5f0*/  LOP3.LUT R22, R22, 0xfbffffff, RZ, 0xc0, !PT ;  /* 0xfbffffff16167812 */ /* 0x000fe400078ec0ff */
[----:B------:R-:W-:Y:S01]  /*d600*/  LOP3.LUT P6, RZ, R16, 0x400000, RZ, 0xc0, !PT ;  /* 0x0040000010ff7812 */ /* 0x000fe200078cc0ff */
[----:B------:R-:W2:Y:S04]  /*d610*/  SHFL.IDX PT, R2, R4, RZ, 0x181f ;  /* 0x00181fff04027589 */ /* 0x000ea800000e0000 */
[----:B------:R-:W3:Y:S04]  /*d620*/  SHFL.IDX PT, R14, R0, 0x1, 0x181f ;  /* 0x00381f00000e7f89 */ /* 0x000ee800000e0000 */
[----:B------:R-:W-:Y:S01]  /*d630*/  @P1 LOP3.LUT R22, R22, 0x4000000, RZ, 0xfc, !PT ;  /* 0x0400000016161812 */ /* 0x000fe200078efcff */
[----:B------:R-:W4:Y:S01]  /*d640*/  SHFL.IDX PT, R5, R4, 0x1, 0x181f ;  /* 0x00381f0004057f89 */ /* 0x000f2200000e0000 */
[----:B------:R-:W-:-:S02]  /*d650*/  LOP3.LUT P1, RZ, R16, 0x80, RZ, 0xc0, !PT ;  /* 0x0000008010ff7812 */ /* 0x000fc4000782c0ff */
[----:B------:R-:W-:-:S11]  /*d660*/  LOP3.LUT R22, R22, 0xf7ffffff, RZ, 0xc0, !PT ;  /* 0xf7ffffff16167812 */ /* 0x000fd600078ec0ff */
[----:B------:R-:W-:Y:S02]  /*d670*/  @P1 LOP3.LUT R22, R22, 0x8000000, RZ, 0xfc, !PT ;  /* 0x0800000016161812 */ /* 0x000fe400078efcff */
[----:B------:R-:W-:-:S13]  /*d680*/  LOP3.LUT P1, RZ, R16, 0x100, RZ, 0xc0, !PT ;  /* 0x0000010010ff7812 */ /* 0x000fda000782c0ff */
[----:B0-----:R-:W-:-:S05]  /*d690*/  @!P1 LEA R3, P0, R21, R3, 0x1 ;  /* 0x0000000315039211 */ /* 0x001fca00078008ff */
[----:B--2---:R-:W-:Y:S01]  /*d6a0*/  @!P1 IMAD.X R2, RZ, RZ, R2, P0 ;  /* 0x000000ffff029224 */ /* 0x004fe200000e0602 */
[----:B------:R-:W-:-:S04]  /*d6b0*/  LOP3.LUT P0, RZ, R16, 0x800000, RZ, 0xc0, !PT ;  /* 0x0080000010ff7812 */ /* 0x000fc8000780c0ff */
[----:B------:R-:W-:-:S04]  /*d6c0*/  @!P1 LOP3.LUT R3, R3, R2, RZ, 0x3c, !PT ;  /* 0x0000000203039212 */ /* 0x000fc800078e3cff */
[----:B------:R-:W-:-:S04]  /*d6d0*/  @!P1 LOP3.LUT R2, R3, R2, RZ, 0x3c, !PT ;  /* 0x0000000203029212 */ /* 0x000fc800078e3cff */
[----:B------:R-:W-:-:S05]  /*d6e0*/  @!P1 LOP3.LUT R3, R3, R2, RZ, 0x3c, !PT ;  /* 0x0000000203039212 */ /* 0x000fca00078e3cff */
[----:B------:R-:W-:Y:S01]  /*d6f0*/  @!P1 LDGSTS.E.BYPASS.LTC128B.128 [R20+0x26400], desc[UR42][R2.64], !P0 ;  /* 0x2640000002149fae */ /* 0x000fe2000c101d6a */
[----:B-----5:R-:W-:-:S03]  /*d700*/  @!P1 ISETP.NE.U32.AND P0, PT, R9, RZ, PT ;  /* 0x000000ff0900920c */ /* 0x020fc60003f05070 */
[----:B------:R-:W-:Y:S04]  /*d710*/  @!P1 LDGSTS.E.BYPASS.LTC128B.128 [R20+0x28400], desc[UR42][R2.64+0x80], !P6 ;  /* 0x2840008002149fae */ /* 0x000fe8000f101d6a */
[----:B------:R-:W-:Y:S04]  /*d720*/  @!P1 LDGSTS.E.BYPASS.LTC128B.128 [R20+0x2a400], desc[UR42][R2.64+0x100], !P5 ;  /* 0x2a40010002149fae */ /* 0x000fe8000e901d6a */
[----:B------:R-:W-:Y:S04]  /*d730*/  @!P1 LDGSTS.E.BYPASS.LTC128B.128 [R20+0x2c400], desc[UR42][R2.64+0x180], !P4 ;  /* 0x2c40018002149fae */ /* 0x000fe8000e101d6a */
[----:B------:R-:W-:Y:S04]  /*d740*/  @!P1 LDGSTS.E.BYPASS.LTC128B.128 [R20+0x2e400], desc[UR42][R2.64+0x200], !P3 ;  /* 0x2e40020002149fae */ /* 0x000fe8000d901d6a */
[----:B------:R-:W-:Y:S04]  /*d750*/  @!P1 LDGSTS.E.BYPASS.LTC128B.128 [R20+0x30400], desc[UR42][R2.64+0x280], !P2 ;  /* 0x3040028002149fae */ /* 0x000fe8000d101d6a */
[----:B------:R-:W-:Y:S01]  /*d760*/  @!P1 LDGSTS.E.BYPASS.LTC128B.128 [R20+0x32400], desc[UR42][R2.64+0x300], P0 ;  /* 0x3240030002149fae */ /* 0x000fe20008101d6a */
[----:B------:R-:W-:-:S13]  /*d770*/  @!P1 ISETP.NE.U32.AND P0, PT, R8, RZ, PT ;  /* 0x000000ff0800920c */ /* 0x000fda0003f05070 */
[----:B------:R0:W-:Y:S01]  /*d780*/  @!P1 LDGSTS.E.BYPASS.LTC128B.128 [R20+0x34400], desc[UR42][R2.64+0x380], P0 ;  /* 0x3440038002149fae */ /* 0x0001e20008101d6a */
[----:B------:R-:W-:-:S13]  /*d790*/  LOP3.LUT P1, RZ, R22, 0x8000000, RZ, 0xc0, !PT ;  /* 0x0800000016ff7812 */ /* 0x000fda000782c0ff */
[----:B---3--:R-:W-:Y:S02]  /*d7a0*/  @!P1 LEA R6, P0, R21, R14, 0x1 ;  /* 0x0000000e15069211 */ /* 0x008fe400078008ff */
[----:B------:R-:W2:Y:S03]  /*d7b0*/  SHFL.IDX PT, R14, R0, 0x2, 0x181f ;  /* 0x00581f00000e7f89 */ /* 0x000ea600000e0000 */
[----:B----4-:R-:W-:Y:S01]  /*d7c0*/  @!P1 IMAD.X R7, RZ, RZ, R5, P0 ;  /* 0x000000ffff079224 */ /* 0x010fe200000e0605 */
[----:B------:R-:W-:Y:S01]  /*d7d0*/  LOP3.LUT P0, RZ, R16, 0x800000, RZ, 0xc0, !PT ;  /* 0x0080000010ff7812 */ /* 0x000fe2000780c0ff */
[----:B0-----:R-:W-:Y:S01]  /*d7e0*/  @!P1 IMAD.MOV.U32 R2, RZ, RZ, R6 ;  /* 0x000000ffff029224 */ /* 0x001fe200078e0006 */
[----:B------:R-:W0:Y:S01]  /*d7f0*/  SHFL.IDX PT, R5, R4, 0x2, 0x181f ;  /* 0x00581f0004057f89 */ /* 0x000e2200000e0000 */
[----:B------:R-:W-:-:S03]  /*d800*/  @!P1 IMAD.MOV.U32 R3, RZ, RZ, R7 ;  /* 0x000000ffff039224 */ /* 0x000fc600078e0007 */
[----:B------:R-:W3:Y:S07]  /*d810*/  SHFL.IDX PT, R4, R4, 0x3, 0x181f ;  /* 0x00781f0004047f89 */ /* 0x000eee00000e0000 */
[----:B------:R-:W-:Y:S01]  /*d820*/  @!P1 LDGSTS.E.BYPASS.LTC128B.128 [R20+0x26c00], desc[UR42][R2.64], !P0 ;  /* 0x26c0000002149fae */ /* 0x000fe2000c101d6a */
[----:B------:R-:W-:-:S03]  /*d830*/  @!P1 ISETP.NE.U32.AND P0, PT, R9, RZ, PT ;  /* 0x000000ff0900920c */ /* 0x000fc60003f05070 */
        /* <DEDUP_REMOVED lines=9> */
[----:B--2---:R-:W-:Y:S02]  /*d8d0*/  @!P1 LEA R6, P0, R21, R14, 0x1 ;  /* 0x0000000e15069211 */ /* 0x004fe400078008ff */
[----:B------:R2:W1:Y:S02]  /*d8e0*/  SHFL.IDX PT, R14, R0, 0x3, 0x181f ;  /* 0x00781f00000e7f89 */ /* 0x00046400000e0000 */
[----:B----4-:R-:W-:Y:S01]  /*d8f0*/  @!P1 MOV R2, R6 ;  /* 0x0000000600029202 */ /* 0x010fe20000000f00 */
[----:B0-----:R-:W-:Y:S01]  /*d900*/  @!P1 IMAD.X R7, RZ, RZ, R5, P0 ;  /* 0x000000ffff079224 */ /* 0x001fe200000e0605 */
[----:B------:R-:W-:-:S03]  /*d910*/  LOP3.LUT P0, RZ, R16, 0x800000, RZ, 0xc0, !PT ;  /* 0x0080000010ff7812 */ /* 0x000fc6000780c0ff */
[----:B------:R-:W-:-:S10]  /*d920*/  @!P1 IMAD.MOV.U32 R3, RZ, RZ, R7 ;  /* 0x000000ffff039224 */ /* 0x000fd400078e0007 */
[----:B------:R2:W-:Y:S01]  /*d930*/  @!P1 LDGSTS.E.BYPASS.LTC128B.128 [R20+0x27400], desc[UR42][R2.64], !P0 ;  /* 0x2740000002149fae */ /* 0x0005e2000c101d6a */
[----:B------:R-:W-:-:S03]  /*d940*/  @!P1 ISETP.NE.U32.AND P0, PT, R9, RZ, PT ;  /* 0x000000ff0900920c */ /* 0x000fc60003f05070 */
[----:B------:R2:W-:Y:S04]  /*d950*/  @!P1 LDGSTS.E.BYPASS.LTC128B.128 [R20+0x29400], desc[UR42][R2.64+0x80], !P6 ;  /* 0x2940008002149fae */ /* 0x0005e8000f101d6a */
[----:B------:R2:W-:Y:S04]  /*d960*/  @!P1 LDGSTS.E.BYPASS.LTC128B.128 [R20+0x2b400], desc[UR42][R2.64+0x100], !P5 ;  /* 0x2b40010002149fae */ /* 0x0005e8000e901d6a */
[----:B------:R2:W-:Y:S04]  /*d970*/  @!P1 LDGSTS.E.BYPASS.LTC128B.128 [R20+0x2d400], desc[UR42][R2.64+0x180], !P4 ;  /* 0x2d40018002149fae */ /* 0x0005e8000e101d6a */
[----:B------:R2:W-:Y:S04]  /*d980*/  @!P1 LDGSTS.E.BYPASS.LTC128B.128 [R20+0x2f400], desc[UR42][R2.64+0x200], !P3 ;  /* 0x2f40020002149fae */ /* 0x0005e8000d901d6a */
[----:B------:R2:W-:Y:S04]  /*d990*/  @!P1 LDGSTS.E.BYPASS.LTC128B.128 [R20+0x31400], desc[UR42][R2.64+0x280], !P2 ;  /* 0x3140028002149fae */ /* 0x0005e8000d101d6a */
[----:B------:R2:W-:Y:S01]  /*d9a0*/  @!P1 LDGSTS.E.BYPASS.LTC128B.128 [R20+0x33400], desc[UR42][R2.64+0x300], P0 ;  /* 0x3340030002149fae */ /* 0x0005e20008101d6a */
[----:B------:R-:W-:-:S13]  /*d9b0*/  @!P1 ISETP.NE.U32.AND P0, PT, R8, RZ, PT ;  /* 0x000000ff0800920c */ /* 0x000fda0003f05070 */
[----:B-1-3--:R2:W-:Y:S02]  /*d9c0*/  @!P1 LDGSTS.E.BYPASS.LTC128B.128 [R20+0x35400], desc[UR42][R2.64+0x380], P0 ;  /* 0x3540038002149fae */ /* 0x00a5e40008101d6a */
.L_x_3523:
[----:B--2---:R-:W2:Y:S01]  /*d9d0*/  LDL R0, [R1+0x1c] ;  /* 0x00001c0001007983 */ /* 0x004ea20000100800 */
[C---:B------:R-:W-:Y:S02]  /*d9e0*/  LOP3.LUT P1, RZ, R16.reuse, 0x800, RZ, 0xc0, !PT ;  /* 0x0000080010ff7812 */ /* 0x040fe4000782c0ff */
[----:B------:R-:W-:-:S11]  /*d9f0*/  LOP3.LUT P6, RZ, R16, 0x400000, RZ, 0xc0, !PT ;  /* 0x0040000010ff7812 */ /* 0x000fd600078cc0ff */
[----:B0-----:R-:W-:-:S05]  /*da00*/  @!P1 LEA R2, P0, R21, R14, 0x1 ;  /* 0x0000000e15029211 */ /* 0x001fca00078008ff */
[----:B------:R-:W-:Y:S01]  /*da10*/  @!P1 IMAD.X R3, RZ, RZ, R4, P0 ;  /* 0x000000ffff039224 */ /* 0x000fe200000e0604 */
[----:B------:R-:W-:-:S13]  /*da20*/  LOP3.LUT P0, RZ, R16, 0x800000, RZ, 0xc0, !PT ;  /* 0x0080000010ff7812 */ /* 0x000fda000780c0ff */
[----:B------:R-:W-:Y:S01]  /*da30*/  @!PT LDS RZ, [RZ] ;  /* 0x00000000fffff984 */ /* 0x000fe20000000800 */
[----:B------:R-:W-:Y:S01]  /*da40*/  @!PT LDS RZ, [RZ] ;  /* 0x00000000fffff984 */ /* 0x000fe20000000800 */
[----:B------:R-:W-:Y:S01]  /*da50*/  @!PT LDS RZ, [RZ] ;  /* 0x00000000fffff984 */ /* 0x000fe20000000800 */
        /* <DEDUP_REMOVED lines=9> */
[----:B------:R0:W-:Y:S01]  /*daf0*/  @!P1 LDGSTS.E.BYPASS.LTC128B.128 [R20+0x35c00], desc[UR42][R2.64+0x380], P0 ;  /* 0x35c0038002149fae */ /* 0x0001e20008101d6a */
        /* <DEDUP_REMOVED lines=8> */
[----:B------:R-:W1:Y:S03]  /*db80*/  SYNCS.PHASECHK.TRANS64.TRYWAIT P0, [UR37+0x38820], R0 ;  /* 0x03882000ff0075a7 */ /* 0x000e660008000165 */
[----:B01----:R-:W-:Y:S05]  /*db90*/  @!P0 BRA `(.L_x_3454) ;  /* 0x0000003000d48947 */ /* 0x003fea0003800000 */
.L_x_3524:
[----:B------:R-:W-:Y:S05]  /*dba0*/  BSYNC B0 ;  /* 0x0000000000007941 */ /* 0x000fea0003800000 */
.L_x_3453:
[----:B------:R-:W-:-:S04]  /*dbb0*/  LOP3.LUT R2, R37, 0x2, RZ, 0xfc, !PT ;  /* 0x0000000225027812 */ /* 0x000fc800078efcff */
[----:B------:R-:W-:-:S13]  /*dbc0*/  ISETP.NE.AND P0, PT, R2, 0x3, PT ;  /* 0x000000030200780c */ /* 0x000fda0003f05270 */
[----:B------:R-:W-:Y:S05]  /*dbd0*/  @!P0 BRA `(.L_x_3455) ;  /* 0x0000000000048947 */ /* 0x000fea0003800000 */
[----:B------:R-:W-:Y:S01]  /*dbe0*/  BPT.TRAP 0x1 ;  /* 0x000000040000795c */ /* 0x000fe20000300000 */
.L_x_3455:
[----:B0-----:R-:W-:Y:S01]  /*dbf0*/  SHF.L.U32 R0, R23, 0x1f, RZ ;  /* 0x0000001f17007819 */ /* 0x001fe200000006ff */
[----:B------:R-:W-:Y:S03]  /*dc00*/  BSSY B0, `(.L_x_3456) ;  /* 0x0000003000007945 */ /* 0x000fe60003800000 */
[----:B------:R-:W0:Y:S02]  /*dc10*/  SYNCS.PHASECHK.TRANS64.TRYWAIT P0, [R25+URZ+0x38860], R0 ;  /* 0x03886000190075a7 */ /* 0x000e24000800017f */
[----:B0-----:R-:W-:Y:S05]  /*dc20*/  @!P0 BRA `(.L_x_3457) ;  /* 0x0000003000c88947 */ /* 0x001fea0003800000 */
.L_x_3525:
[----:B------:R-:W-:Y:S05]  /*dc30*/  BSYNC B0 ;  /* 0x0000000000007941 */ /* 0x000fea0003800000 */
.L_x_3456:
[----:B------:R-:W0:Y:S01]  /*dc40*/  LDL.LU R3, [R1+0x14] ;  /* 0x0000140001037983 */ /* 0x000e220000300800 */
[----:B------:R-:W-:-:S03]  /*dc50*/  ULDC.64 UR4, c[0x0][0x328] ;  /* 0x0000ca0000047ab9 */ /* 0x000fc60000000a00 */
[----:B------:R-:W2:Y:S04]  /*dc60*/  LDL.LU R2, [R1] ;  /* 0x0000000001027983 */ /* 0x000ea80000300800 */
[----:B------:R-:W3:Y:S01]  /*dc70*/  LDL.LU R4, [R1+0x18] ;  /* 0x0000180001047983 */ /* 0x000ee20000300800 */
[----:B------:R-:W-:Y:S02]  /*dc80*/  IMAD R9, R18, 0x8000, R29 ;  /* 0x0000800012097824 */ /* 0x000fe400078e021d */
[----:B0-----:R-:W-:-:S04]  /*dc90*/  IMAD R0, R3, UR4, RZ ;  /* 0x0000000403007c24 */ /* 0x001fc8000f8e02ff */
[C---:B--2---:R-:W-:Y:S02]  /*dca0*/  IMAD R5, R2.reuse, UR5, R0 ;  /* 0x0000000502057c24 */ /* 0x044fe4000f8e0200 */
[----:B------:R-:W-:Y:S01]  /*dcb0*/  IMAD.WIDE.U32 R2, R2, UR4, RZ ;  /* 0x0000000402027c25 */ /* 0x000fe2000f8e00ff */
[----:B------:R-:W-:-:S03]  /*dcc0*/  ULDC.64 UR4, c[0x0][0x338] ;  /* 0x0000ce0000047ab9 */ /* 0x000fc60000000a00 */
[----:B------:R-:W-:Y:S02]  /*dcd0*/  IMAD.IADD R3, R3, 0x1, R5 ;  /* 0x0000000103037824 */ /* 0x000fe400078e0205 */
[----:B---3--:R-:W-:Y:S02]  /*dce0*/  IMAD R0, R4, UR4, RZ ;  /* 0x0000000404007c24 */ /* 0x008fe4000f8e02ff */
[----:B------:R-:W-:-:S04]  /*dcf0*/  IMAD.WIDE.U32 R2, R35, UR4, R2 ;  /* 0x0000000423027c25 */ /* 0x000fc8000f8e0002 */
[----:B------:R-:W-:Y:S01]  /*dd00*/  IMAD R5, R35, UR5, R0 ;  /* 0x0000000523057c24 */ /* 0x000fe2000f8e0200 */
[----:B------:R-:W-:Y:S02]  /*dd10*/  ULDC.64 UR4, c[0x0][0x330] ;  /* 0x0000cc0000047ab9 */ /* 0x000fe40000000a00 */
        /* <DEDUP_REMOVED lines=10> */
[C---:B------:R-:W-:Y:S01]  /*ddc0*/  LOP3.LUT P6, RZ, R17.reuse, 0x200, RZ, 0xc0, !PT ;  /* 0x0000020011ff7812 */ /* 0x040fe200078cc0ff */
[----:B------:R-:W0:Y:S01]  /*ddd0*/  S2R R2, SR_TID.X ;  /* 0x0000000000027919 */ /* 0x000e220000002100 */
[----:B------:R-:W-:Y:S02]  /*dde0*/  LOP3.LUT R17, R17, 0xfbffffff, RZ, 0xc0, !PT ;  /* 0xfbffffff11117812 */ /* 0x000fe400078ec0ff */
[----:B------:R-:W-:Y:S01]  /*ddf0*/  LOP3.LUT R22, R22, 0xfffffffe, RZ, 0xc0, !PT ;  /* 0xfffffffe16167812 */ /* 0x000fe200078ec0ff */
[----:B------:R-:W1:Y:S01]  /*de00*/  SHFL.IDX PT, R14, R8, RZ, 0x181f ;  /* 0x00181fff080e7589 */ /* 0x000e6200000e0000 */
[----:B------:R-:W-:Y:S02]  /*de10*/  LEA R9, R9, UR37, 0x1 ;  /* 0x0000002509097c11 */ /* 0x000fe4000f8e08ff */
[C---:B------:R-:W-:Y:S01]  /*de20*/  LOP3.LUT P4, RZ, R16.reuse, 0x20000000, RZ, 0xc0, !PT ;  /* 0x2000000010ff7812 */ /* 0x040fe2000788c0ff */
[----:B------:R-:W2:Y:S01]  /*de30*/  SHFL.IDX PT, R3, R10, RZ, 0x181f ;  /* 0x00181fff0a037589 */ /* 0x000ea200000e0000 */
[----:B------:R-:W-:-:S02]  /*de40*/  LOP3.LUT P3, RZ, R16, 0x10000000, RZ, 0xc0, !PT ;  /* 0x1000000010ff7812 */ /* 0x000fc4000786c0ff */
[C---:B------:R-:W-:Y:S01]  /*de50*/  LOP3.LUT P2, RZ, R16.reuse, 0x8000000, RZ, 0xc0, !PT ;  /* 0x0800000010ff7812 */ /* 0x040fe2000784c0ff */
[----:B------:R-:W-:Y:S01]  /*de60*/  SHFL.IDX PT, R20, R10, 0x2, 0x181f ;  /* 0x00581f000a147f89 */ /* 0x000fe200000e0000 */
[----:B------:R-:W-:Y:S02]  /*de70*/  @P6 LOP3.LUT R17, R17, 0x4000000, RZ, 0xfc, !PT ;  /* 0x0400000011116812 */ /* 0x000fe400078efcff */
[----:B------:R-:W-:Y:S02]  /*de80*/  LOP3.LUT P1, RZ, R16, 0x4000000, RZ, 0xc0, !PT ;  /* 0x0400000010ff7812 */ /* 0x000fe4000782c0ff */
[C---:B------:R-:W-:Y:S02]  /*de90*/  LOP3.LUT P6, RZ, R17.reuse, 0x8000, RZ, 0xc0, !PT ;  /* 0x0000800011ff7812 */ /* 0x040fe400078cc0ff */
[----:B------:R-:W-:-:S11]  /*dea0*/  LOP3.LUT R17, R17, 0xf7ffffff, RZ, 0xc0, !PT ;  /* 0xf7ffffff11117812 */ /* 0x000fd600078ec0ff */
[----:B------:R-:W-:Y:S02]  /*deb0*/  @P6 LOP3.LUT R17, R17, 0x8000000, RZ, 0xfc, !PT ;  /* 0x0800000011116812 */ /* 0x000fe400078efcff */
[----:B------:R-:W-:Y:S01]  /*dec0*/  LOP3.LUT P6, RZ, R16, 0x40000000, RZ, 0xc0, !PT ;  /* 0x4000000010ff7812 */ /* 0x000fe200078cc0ff */
[----:B0-----:R-:W-:Y:S01]  /*ded0*/  IMAD.SHL.U32 R2, R2, 0x8, RZ ;  /* 0x0000000802027824 */ /* 0x001fe200078e00ff */
[----:B------:R-:W-:-:S04]  /*dee0*/  LOP3.LUT R17, R17, 0xefffffff, RZ, 0xc0, !PT ;  /* 0xefffffff11117812 */ /* 0x000fc800078ec0ff */
[----:B------:R-:W-:-:S05]  /*def0*/  LOP3.LUT R2, R2, 0x38, RZ, 0xc0, !PT ;  /* 0x0000003802027812 */ /* 0x000fca00078ec0ff */
[----:B------:R-:W-:Y:S02]  /*df00*/  IMAD.SHL.U32 R0, R2, 0x2, RZ ;  /* 0x0000000202007824 */ /* 0x000fe400078e00ff */
[----:B------:R-:W-:Y:S01]  /*df10*/  @P6 LOP3.LUT R17, R17, 0x10000000, RZ, 0xfc, !PT ;  /* 0x1000000011116812 */ /* 0x000fe200078efcff */
[----:B------:R-:W0:Y:S01]  /*df20*/  SHFL.IDX PT, R2, R8, 0x1, 0x181f ;  /* 0x00381f0008027f89 */ /* 0x000e2200000e0000 */
[----:B------:R-:W-:Y:S02]  /*df30*/  LOP3.LUT P6, RZ, R16, 0x80000000, RZ, 0xc0, !PT ;  /* 0x8000000010ff7812 */ /* 0x000fe400078cc0ff */
[----:B------:R-:W-:Y:S02]  /*df40*/  LOP3.LUT R17, R17, 0xdfffffff, RZ, 0xc0, !PT ;  /* 0xdfffffff11117812 */ /* 0x000fe400078ec0ff */
[----:B-1----:R-:W-:Y:S02]  /*df50*/  IADD3 R4, P0, R14, R0, RZ ;  /* 0x000000000e047210 */ /* 0x002fe40007f1e0ff */
[----:B------:R-:W-:Y:S03]  /*df60*/  SHFL.IDX PT, R14, R8, 0x2, 0x181f ;  /* 0x00581f00080e7f89 */ /* 0x000fe600000e0000 */
[----:B--2---:R-:W-:-:S02]  /*df70*/  IMAD.X R5, RZ, RZ, R3, P0 ;  /* 0x000000ffff057224 */ /* 0x004fc400000e0603 */
[----:B------:R-:W1:Y:S02]  /*df80*/  SHFL.IDX PT, R3, R10, 0x1, 0x181f ;  /* 0x00381f000a037f89 */ /* 0x000e6400000e0000 */
[----:B------:R-:W-:Y:S02]  /*df90*/  @P6 LOP3.LUT R17, R17, 0x20000000, RZ, 0xfc, !PT ;  /* 0x2000000011116812 */ /* 0x000fe400078efcff */
[----:B------:R-:W2:Y:S02]  /*dfa0*/  SHFL.IDX PT, R10, R10, 0x3, 0x181f ;  /* 0x00781f000a0a7f89 */ /* 0x000ea400000e0000 */
[C---:B------:R-:W-:Y:S02]  /*dfb0*/  LOP3.LUT P6, RZ, R17.reuse, 0x1, RZ, 0xc0, !PT ;  /* 0x0000000111ff7812 */ /* 0x040fe400078cc0ff */
[----:B------:R-:W-:Y:S02]  /*dfc0*/  LOP3.LUT R17, R17, 0xbfffffff, RZ, 0xc0, !PT ;  /* 0xbfffffff11117812 */ /* 0x000fe400078ec0ff */
[----:B0-----:R-:W-:-:S09]  /*dfd0*/  IADD3 R6, P0, R2, R0, RZ ;  /* 0x0000000002067210 */ /* 0x001fd20007f1e0ff */
[----:B------:R-:W-:-:S04]  /*dfe0*/  @P6 LOP3.LUT R17, R17, 0x40000000, RZ, 0xfc, !PT ;  /* 0x4000000011116812 */ /* 0x000fc800078efcff */
[C---:B------:R-:W-:Y:S01]  /*dff0*/  LOP3.LUT P6, RZ, R17.reuse, 0x2, RZ, 0xc0, !PT ;  /* 0x0000000211ff7812 */ /* 0x040fe200078cc0ff */
[----:B-1----:R-:W-:Y:S01]  /*e000*/  IMAD.X R7, RZ, RZ, R3, P0 ;  /* 0x000000ffff077224 */ /* 0x002fe200000e0603 */
[----:B------:R-:W-:-:S11]  /*e010*/  LOP3.LUT R17, R17, 0x7fffffff, RZ, 0xc0, !PT ;  /* 0x7fffffff11117812 */ /* 0x000fd600078ec0ff */
[----:B------:R-:W-:-:S04]  /*e020*/  @P6 LOP3.LUT R17, R17, 0x80000000, RZ, 0xfc, !PT ;  /* 0x8000000011116812 */ /* 0x000fc800078efcff */
[C---:B------:R-:W-:Y:S02]  /*e030*/  LOP3.LUT P6, RZ, R17.reuse, 0x80, RZ, 0xc0, !PT ;  /* 0x0000008011ff7812 */ /* 0x040fe400078cc0ff */
[C---:B------:R-:W-:Y:S02]  /*e040*/  LOP3.LUT P0, RZ, R17.reuse, 0x4, RZ, 0xc0, !PT ;  /* 0x0000000411ff7812 */ /* 0x040fe4000780c0ff */
[----:B------:R-:W-:-:S09]  /*e050*/  LOP3.LUT P5, RZ, R17, 0x40, RZ, 0xc0, !PT ;  /* 0x0000004011ff7812 */ /* 0x000fd200078ac0ff */
[----:B------:R-:W-:Y:S02]  /*e060*/  @P6 LOP3.LUT R22, R22, 0x1, RZ, 0xfc, !PT ;  /* 0x0000000116166812 */ /* 0x000fe400078efcff */
[----:B------:R-:W-:Y:S02]  /*e070*/  LOP3.LUT P6, RZ, R17, 0x400, RZ, 0xc0, !PT ;  /* 0x0000040011ff7812 */ /* 0x000fe400078cc0ff */
[----:B------:R-:W-:-:S11]  /*e080*/  LOP3.LUT R22, R22, 0xfffffffd, RZ, 0xc0, !PT ;  /* 0xfffffffd16167812 */ /* 0x000fd600078ec0ff */
        /* <DEDUP_REMOVED lines=25> */
[----:B------:R-:W-:-:S13]  /*e220*/  LOP3.LUT P6, RZ, R17, 0x20000, RZ, 0xc0, !PT ;  /* 0x0002000011ff7812 */ /* 0x000fda00078cc0ff */
[----:B------:R0:W-:Y:S01]  /*e230*/  LDGSTS.E.BYPASS.LTC128B.128 [R9+0x400], desc[UR42][R4.64], !P6 ;  /* 0x0040000004097fae */ /* 0x0001e2000f101d6a */
        /* <DEDUP_REMOVED lines=12> */
[----:B------:R-:W-:-:S03]  /*e300*/  LOP3.LUT P6, RZ, R22, 0x8, RZ, 0xc0, !PT ;  /* 0x0000000816ff7812 */ /* 0x000fc600078cc0ff */
[----:B------:R0:W-:Y:S01]  /*e310*/  LDGSTS.E.BYPASS.LTC128B.128 [R9+0xe400], desc[UR42][R4.64+0x380], !P0 ;  /* 0x0e40038004097fae */ /* 0x0001e2000c101d6a */
[----:B------:R-:W-:-:S03]  /*e320*/  IADD3 R2, P0, R14, R0, RZ ;  /* 0x000000000e027210 */ /* 0x000fc60007f1e0ff */
[----:B------:R0:W1:Y:S02]  /*e330*/  SHFL.IDX PT, R14, R8, 0x3, 0x181f ;  /* 0x00781f00080e7f89 */ /* 0x00006400000e0000 */
[----:B------:R-:W-:Y:S01]  /*e340*/  IMAD.X R3, RZ, RZ, R20, P0 ;  /* 0x000000ffff037224 */ /* 0x000fe200000e0614 */
[----:B------:R-:W-:-:S03]  /*e350*/  LOP3.LUT P0, RZ, R17, 0x1000, RZ, 0xc0, !PT ;  /* 0x0000100011ff7812 */ /* 0x000fc6000780c0ff */
        /* <DEDUP_REMOVED lines=18> */
[----:B------:R0:W-:Y:S10]  /*e480*/  LDGSTS.E.BYPASS.LTC128B.128 [R9+0x3400], desc[UR42][R2.64+0x80], !P0 ;  /* 0x0340008002097fae */ /* 0x0001f4000c101d6a */
[----:B------:R0:W-:Y:S04]  /*e490*/  LDGSTS.E.BYPASS.LTC128B.128 [R9+0x5400], desc[UR42][R2.64+0x100], !P6 ;  /* 0x0540010002097fae */ /* 0x0001e8000f101d6a */
[----:B------:R0:W-:Y:S04]  /*e4a0*/  LDGSTS.E.BYPASS.LTC128B.128 [R9+0x7400], desc[UR42][R2.64+0x180], !P5 ;  /* 0x0740018002097fae */ /* 0x0001e8000e901d6a */
[----:B------:R0:W-:Y:S04]  /*e4b0*/  LDGSTS.E.BYPASS.LTC128B.128 [R9+0x9400], desc[UR42][R2.64+0x200], !P4 ;  /* 0x0940020002097fae */ /* 0x0001e8000e101d6a */
[----:B------:R0:W-:Y:S04]  /*e4c0*/  LDGSTS.E.BYPASS.LTC128B.128 [R9+0xb400], desc[UR42][R2.64+0x280], !P3 ;  /* 0x0b40028002097fae */ /* 0x0001e8000d901d6a */
[----:B------:R0:W-:Y:S04]  /*e4d0*/  LDGSTS.E.BYPASS.LTC128B.128 [R9+0xd400], desc[UR42][R2.64+0x300], !P2 ;  /* 0x0d40030002097fae */ /* 0x0001e8000d101d6a */
[----:B-12---:R0:W-:Y:S02]  /*e4e0*/  LDGSTS.E.BYPASS.LTC128B.128 [R9+0xf400], desc[UR42][R2.64+0x380], !P1 ;  /* 0x0f40038002097fae */ /* 0x0061e4000c901d6a */
.L_x_3535:
[C---:B------:R-:W-:Y:S02]  /*e4f0*/  LOP3.LUT P6, RZ, R17.reuse, 0x800000, RZ, 0xc0, !PT ;  /* 0x0080000011ff7812 */ /* 0x040fe400078cc0ff */
[----:B0-----:R-:W-:Y:S02]  /*e500*/  IADD3 R2, P0, R14, R0, RZ ;  /* 0x000000000e027210 */ /* 0x001fe40007f1e0ff */
[----:B------:R-:W-:Y:S02]  /*e510*/  P2R R4, PR, RZ, 0x40 ;  /* 0x00000040ff047803 */ /* 0x000fe40000000000 */
[C---:B------:R-:W-:Y:S02]  /*e520*/  LOP3.LUT P6, RZ, R17.reuse, 0x2000000, RZ, 0xc0, !PT ;  /* 0x0200000011ff7812 */ /* 0x040fe400078cc0ff */
[----:B------:R-:W-:Y:S02]  /*e530*/  IADD3.X R3, RZ, R10, RZ, P0, !PT ;  /* 0x0000000aff037210 */ /* 0x000fe400007fe4ff */
[----:B------:R-:W-:-:S02]  /*e540*/  LOP3.LUT P0, RZ, R17, 0x1000000, RZ, 0xc0, !PT ;  /* 0x0100000011ff7812 */ /* 0x000fc4000780c0ff */
[C---:B------:R-:W-:Y:S02]  /*e550*/  LOP3.LUT P5, RZ, R17.reuse, 0x400000, RZ, 0xc0, !PT ;  /* 0x0040000011ff7812 */ /* 0x040fe400078ac0ff */
[C---:B------:R-:W-:Y:S02]  /*e560*/  LOP3.LUT P4, RZ, R17.reuse, 0x200000, RZ, 0xc0, !PT ;  /* 0x0020000011ff7812 */ /* 0x040fe4000788c0ff */
[C---:B------:R-:W-:Y:S02]  /*e570*/  LOP3.LUT P3, RZ, R17.reuse, 0x100000, RZ, 0xc0, !PT ;  /* 0x0010000011ff7812 */ /* 0x040fe4000786c0ff */
[C---:B------:R-:W-:Y:S01]  /*e580*/  LOP3.LUT P2, RZ, R17.reuse, 0x80000, RZ, 0xc0, !PT ;  /* 0x0008000011ff7812 */ /* 0x040fe2000784c0ff */
[----:B------:R-:W-:Y:S01]  /*e590*/  @!PT LDS RZ, [RZ] ;  /* 0x00000000fffff984 */ /* 0x000fe20000000800 */
[----:B------:R-:W-:Y:S01]  /*e5a0*/  @!PT LDS RZ, [RZ] ;  /* 0x00000000fffff984 */ /* 0x000fe20000000800 */
[----:B------:R-:W-:Y:S01]  /*e5b0*/  @!PT LDS RZ, [RZ] ;  /* 0x00000000fffff984 */ /* 0x000fe20000000800 */
[----:B------:R0:W-:Y:S01]  /*e5c0*/  LDGSTS.E.BYPASS.LTC128B.128 [R9+0x1c00], desc[UR42][R2.64], !P6 ;  /* 0x01c0000002097fae */ /* 0x0001e2000f101d6a */
[----:B------:R-:W-:Y:S02]  /*e5d0*/  ISETP.NE.AND P6, PT, R4, RZ, PT ;  /* 0x000000ff0400720c */ /* 0x000fe40003fc5270 */
[----:B------:R-:W-:Y:S01]  /*e5e0*/  LOP3.LUT P1, RZ, R17, 0x40000, RZ, 0xc0, !PT ;  /* 0x0004000011ff7812 */ /* 0x000fe2000782c0ff */
        /* <DEDUP_REMOVED lines=9> */
.L_x_3459:
[----:B------:R-:W-:Y:S02]  /*e680*/  PLOP3.LUT P1, PT, P1, P0, PT, 0xa2, 0x0 ;  /* 0x000000000000781c */ /* 0x000fe40000f21472 */
[----:B------:R-:W-:-:S08]  /*e690*/  @P0 R2UR P1, UR4, R25 ;  /* 0x00000000190402ca */ /* 0x000fd00000020000 */
[----:B------:R-:W-:-:S05]  /*e6a0*/  @P0 PLOP3.LUT P0, PT, P1, PT, PT, 0x80, 0x0 ;  /* 0x000000000000081c */ /* 0x000fca0000f0f070 */
[----:B------:R-:W-:Y:S01]  /*e6b0*/  @!P1 SYNCS.ARRIVE.TRANS64.RED.A0T1 RZ, [UR4+0x38850], RZ ;  /* 0x038850ffffff99a7 */ /* 0x000fe20008200404 */
[----:B------:R-:W-:Y:S07]  /*e6c0*/  @!P1 ARRIVES.LDGSTSBAR.64.TRANSCNT [UR4+0x38850] ;  /* 0x03885000ff0099b0 */ /* 0x000fee0008000a84 */
[----:B------:R-:W-:Y:S05]  /*e6d0*/  @P0 BRA.U.ANY `(.L_x_3459) ;  /* 0xfffffffd00e80947 */ /* 0x000fea000393ffff */
[----:B------:R-:W-:Y:S01]  /*e6e0*/  NOP ;  /* 0x0000000000007918 */ /* 0x000fe20000000000 */
[----:B0-----:R-:W-:-:S04]  /*e6f0*/  LOP3.LUT R2, R37, 0x2, RZ, 0xfc, !PT ;  /* 0x0000000225027812 */ /* 0x001fc800078efcff */
[----:B------:R-:W-:-:S13]  /*e700*/  ISETP.NE.AND P2, PT, R2, 0x3, PT ;  /* 0x000000030200780c */ /* 0x000fda0003f45270 */
[----:B------:R-:W-:Y:S05]  /*e710*/  @!P2 BRA `(.L_x_3460) ;  /* 0x000000000004a947 */ /* 0x000fea0003800000 */
[----:B------:R-:W-:Y:S01]  /*e720*/  BPT.TRAP 0x1 ;  /* 0x000000040000795c */ /* 0x000fe20000300000 */
.L_x_3460:
[----:B------:R-:W2:Y:S01]  /*e730*/  LDL R3, [R1+0x20] ;  /* 0x0000200001037983 */ /* 0x000ea20000100800 */
[----:B------:R-:W-:Y:S01]  /*e740*/  VIADD R18, R18, 0x1 ;  /* 0x0000000112127836 */ /* 0x000fe20000000000 */
[----:B------:R0:W-:Y:S04]  /*e750*/  SYNCS.ARRIVE.TRANS64.A1T0 RZ, [R25+URZ+0x38850], RZ ;  /* 0x038850ff19ff79a7 */ /* 0x0001e8000810003f */
[----:B------:R-:W-:-:S04]  /*e760*/  ISETP.NE.AND P0, PT, R18, 0x2, PT ;  /* 0x000000021200780c */ /* 0x000fc80003f05270 */
[----:B------:R-:W-:Y:S02]  /*e770*/  SEL R18, R18, RZ, P0 ;  /* 0x000000ff12127207 */ /* 0x000fe40000000000 */
[----:B------:R-:W-:-:S04]  /*e780*/  SEL R2, RZ, 0x1, P0 ;  /* 0x00000001ff027807 */ /* 0x000fc80000000000 */
[----:B------:R-:W-:Y:S02]  /*e790*/  LOP3.LUT R23, R23, R2, RZ, 0x3c, !PT ;  /* 0x0000000217177212 */ /* 0x000fe400078e3cff */
[----:B--2---:R-:W-:-:S13]  /*e7a0*/  ISETP.GE.AND P0, PT, R3, 0x41, PT ;  /* 0x000000410300780c */ /* 0x004fda0003f06270 */
[----:B0-----:R-:W-:Y:S05]  /*e7b0*/  @!P0 BRA `(.L_x_3461) ;  /* 0x0000000c00848947 */ /* 0x001fea0003800000 */
[----:B------:R0:W5:Y:S01]  /*e7c0*/  LDL R9, [R1+0x28] ;  /* 0x0000280001097983 */ /* 0x0001620000100800 */
[----:B------:R-:W-:Y:S01]  /*e7d0*/  BSSY B0, `(.L_x_3461) ;  /* 0x00000df000007945 */ /* 0x000fe20003800000 */
.L_x_3474:
[----:B------:R-:W1:Y:S01]  /*e7e0*/  LDC R2, c[0x0][0x430] ;  /* 0x00010c00ff027b82 */ /* 0x000e620000000800 */
[C---:B------:R-:W-:Y:S01]  /*e7f0*/  ISETP.GT.U32.AND P0, PT, R24.reuse, 0x3f, PT ;  /* 0x0000003f1800780c */ /* 0x040fe20003f04070 */
[----:B-----5:R-:W-:Y:S01]  /*e800*/  IMAD R3, R9, 0x40, R32 ;  /* 0x0000004009037824 */ /* 0x020fe200078e0220 */
[----:B------:R-:W-:Y:S01]  /*e810*/  LOP3.LUT R11, R37, 0x2, RZ, 0xfc, !PT ;  /* 0x00000002250b7812 */ /* 0x000fe200078efcff */
[----:B------:R-:W-:Y:S02]  /*e820*/  ULDC UR4, c[0x0][0x430] ;  /* 0x00010c0000047ab9 */ /* 0x000fe40000000800 */
[----:B---3--:R-:W-:-:S04]  /*e830*/  IMAD.IADD R8, R24, 0x1, R3 ;  /* 0x0000000118087824 */ /* 0x008fc800078e0203 */
[----:B------:R-:W-:-:S04]  /*e840*/  IMAD.MOV.U32 R10, RZ, RZ, R8 ;  /* 0x000000ffff0a7224 */ /* 0x000fc800078e0008 */
[----:B------:R-:W2:Y:S01]  /*e850*/  @!P0 LDC.64 R4, c[0x0][0x428] ;  /* 0x00010a00ff048b82 */ /* 0x000ea20000000a00 */
[----:B-1----:R-:W-:-:S13]  /*e860*/  ISETP.NE.AND P1, PT, R2, 0x1, PT ;  /* 0x000000010200780c */ /* 0x002fda0003f25270 */
[----:B------:R-:W1:Y:S08]  /*e870*/  @P1 LDC R7, c[0x0][0x434] ;  /* 0x00010d00ff071b82 */ /* 0x000e700000000800 */
[----:B------:R-:W3:Y:S01]  /*e880*/  @P1 LDC R2, c[0x0][0x438] ;  /* 0x00010e00ff021b82 */ /* 0x000ee20000000800 */
[----:B-1----:R-:W-:-:S07]  /*e890*/  @P1 IMAD.HI.U32 R3, R8, R7, RZ ;  /* 0x0000000708031227 */ /* 0x002fce00078e00ff */
[----:B------:R-:W1:Y:S01]  /*e8a0*/  @!P0 LDC.64 R6, c[0x0][0x418] ;  /* 0x00010600ff068b82 */ /* 0x000e620000000a00 */
[----:B---3--:R-:W-:Y:S01]  /*e8b0*/  @P1 SHF.R.U32.HI R10, RZ, R2, R3 ;  /* 0x00000002ff0a1219 */ /* 0x008fe20000011603 */
[----:B--2---:R-:W-:-:S03]  /*e8c0*/  @!P0 IMAD R2, R33, R4, RZ ;  /* 0x0000000421028224 */ /* 0x004fc600078e02ff */
[----:B------:R-:W-:Y:S01]  /*e8d0*/  @!P0 SHF.R.S32.HI R3, RZ, 0x1f, R10 ;  /* 0x0000001fff038819 */ /* 0x000fe2000001140a */
[----:B------:R-:W-:Y:S02]  /*e8e0*/  @!P0 IMAD R5, R28, R5, R2 ;  /* 0x000000051c058224 */ /* 0x000fe400078e0202 */
[----:B------:R-:W-:-:S04]  /*e8f0*/  @!P0 IMAD.MOV.U32 R2, RZ, RZ, R10 ;  /* 0x000000ffff028224 */ /* 0x000fc800078e000a */
[----:B------:R-:W-:-:S04]  /*e900*/  @!P0 IMAD.WIDE.U32 R2, R28, R4, R2 ;  /* 0x000000041c028225 */ /* 0x000fc800078e0002 */
[----:B------:R-:W-:Y:S02]  /*e910*/  @!P0 IMAD.IADD R5, R5, 0x1, R3 ;  /* 0x0000000105058824 */ /* 0x000fe400078e0203 */
[----:B------:R-:W-:Y:S01]  /*e920*/  IMAD.MOV.U32 R4, RZ, RZ, RZ ;  /* 0x000000ffff047224 */ /* 0x000fe200078e00ff */
[----:B-1----:R-:W-:-:S04]  /*e930*/  @!P0 LEA R6, P1, R2, R6, 0x2 ;  /* 0x0000000602068211 */ /* 0x002fc800078210ff */
[----:B------:R-:W-:-:S05]  /*e940*/  @!P0 LEA.HI.X R7, R2, R7, R5, 0x2, P1 ;  /* 0x0000000702078211 */ /* 0x000fca00008f1405 */
[----:B------:R1:W5:Y:S01]  /*e950*/  @!P0 LDG.E R4, desc[UR42][R6.64] ;  /* 0x0000002a06048981 */ /* 0x000362000c1e1900 */
[----:B------:R-:W-:Y:S01]  /*e960*/  ISETP.NE.AND P2, PT, R11, 0x3, PT ;  /* 0x000000030b00780c */ /* 0x000fe20003f45270 */
[----:B------:R-:W-:-:S04]  /*e970*/  IMAD.MOV R5, RZ, RZ, -R10 ;  /* 0x000000ffff057224 */ /* 0x000fc800078e0a0a */
[----:B------:R-:W-:-:S08]  /*e980*/  IMAD R5, R5, UR4, R8 ;  /* 0x0000000405057c24 */ /* 0x000fd0000f8e0208 */
[----:B-1----:R-:W-:Y:S05]  /*e990*/  @!P2 BRA `(.L_x_3462) ;  /* 0x000000000004a947 */ /* 0x002fea0003800000 */
[----:B------:R-:W-:Y:S01]  /*e9a0*/  BPT.TRAP 0x1 ;  /* 0x000000040000795c */ /* 0x000fe20000300000 */
.L_x_3462:
[----:B------:R-:W-:Y:S01]  /*e9b0*/  LEA R8, R18, UR37, 0x3 ;  /* 0x0000002512087c11 */ /* 0x000fe2000f8e18ff */
[----:B------:R-:W-:Y:S01]  /*e9c0*/  BSSY B1, `(.L_x_3463) ;  /* 0x0000005000017945 */ /* 0x000fe20003800000 */
[----:B------:R-:W-:Y:S02]  /*e9d0*/  SHF.L.U32 R20, R23, 0x1f, RZ ;  /* 0x0000001f17147819 */ /* 0x000fe400000006ff */
[----:B------:R-:W-:Y:S02]  /*e9e0*/  SHF.R.S32.HI R7, RZ, 0x1f, R5 ;  /* 0x0000001fff077819 */ /* 0x000fe40000011405 */
[----:B------:R-:W1:Y:S02]  /*e9f0*/  SYNCS.PHASECHK.TRANS64.TRYWAIT P0, [R8+URZ+0x38840], R20 ;  /* 0x03884014080075a7 */ /* 0x000e64000800017f */
[----:B-1----:R-:W-:Y:S05]  /*ea00*/  @!P0 BRA `(.L_x_3464) ;  /* 0x0000002c00748947 */ /* 0x002fea0003800000 */
.L_x_3536:
[----:B------:R-:W-:Y:S05]  /*ea10*/  BSYNC B1 ;  /* 0x0000000000017941 */ /* 0x000fea0003800000 */
.L_x_3463:
[----:B------:R-:W-:Y:S01]  /*ea20*/  ULDC.64 UR4, c[0x0][0x300] ;  /* 0x0000c00000047ab9 */ /* 0x000fe20000000a00 */
[----:B-----5:R-:W-:Y:S01]  /*ea30*/  SHF.R.S32.HI R10, RZ, 0x1f, R4 ;  /* 0x0000001fff0a7819 */ /* 0x020fe20000011404 */
[----:B------:R-:W-:Y:S01]  /*ea40*/  IMAD R6, R7, UR4, RZ ;  /* 0x0000000407067c24 */ /* 0x000fe2000f8e02ff */
[----:B------:R-:W-:Y:S01]  /*ea50*/  LOP3.LUT P1, RZ, R16, 0x1, RZ, 0xc0, !PT ;  /* 0x0000000110ff7812 */ /* 0x000fe2000782c0ff */
[----:B------:R-:W-:-:S04]  /*ea60*/  IMAD.WIDE.U32 R2, R5, UR4, RZ ;  /* 0x0000000405027c25 */ /* 0x000fc8000f8e00ff */
        /* <DEDUP_REMOVED lines=15> */
[----:B------:R-:W-:Y:S02]  /*eb60*/  LEA.HI.X R27, R2, UR5, R6, 0x1, P0 ;  /* 0x00000005021b7c11 */ /* 0x000fe400080f0c06 */
[----:B------:R-:W-:Y:S01]  /*eb70*/  LEA R6, R18, R29, 0xc ;  /* 0x0000001d12067211 */ /* 0x000fe200078e60ff */
[----:B------:R-:W-:Y:S06]  /*eb80*/  BRA.DIV UR4, `(.L_x_3465) ;  /* 0x0000002e04287947 */ /* 0x000fec000b800000 */
[----:B------:R-:W2:Y:S01]  /*eb90*/  SHFL.IDX PT, R2, R21, RZ, 0x181f ;  /* 0x00181fff15027589 */ /* 0x000ea200000e0000 */
[----:B------:R-:W-:-:S03]  /*eba0*/  LEA R25, R6, UR37, 0x1 ;  /* 0x0000002506197c11 */ /* 0x000fc6000f8e08ff */
[----:B------:R-:W3:Y:S01]  /*ebb0*/  SHFL.IDX PT, R3, R27, RZ, 0x181f ;  /* 0x00181fff1b037589 */ /* 0x000ee200000e0000 */
[----:B--2---:R-:W-:-:S05]  /*ebc0*/  IADD3 R2, P0, R2, R0, RZ ;  /* 0x0000000002027210 */ /* 0x004fca0007f1e0ff */
[----:B---3--:R-:W-:-:S05]  /*ebd0*/  IMAD.X R3, RZ, RZ, R3, P0 ;  /* 0x000000ffff037224 */ /* 0x008fca00000e0603 */
[----:B------:R-:W-:Y:S01]  /*ebe0*/  @!PT LDS RZ, [RZ] ;  /* 0x00000000fffff984 */ /* 0x000fe20000000800 */
[----:B------:R2:W-:Y:S04]  /*ebf0*/  LDGSTS.E.BYPASS.LTC128B.128 [R25+0x22400], desc[UR42][R2.64], !P1 ;  /* 0x2240000002197fae */ /* 0x0005e8000c901d6a */
[----:B--2---:R-:W2:Y:S04]  /*ec00*/  SHFL.IDX PT, R2, R21, 0x1, 0x181f ;  /* 0x00381f0015027f89 */ /* 0x004ea800000e0000 */
[----:B------:R-:W3:Y:S01]  /*ec10*/  SHFL.IDX PT, R3, R27, 0x1, 0x181f ;  /* 0x00381f001b037f89 */ /* 0x000ee200000e0000 */
[----:B--2---:R-:W-:-:S05]  /*ec20*/  IADD3 R2, P0, R2, R0, RZ ;  /* 0x0000000002027210 */ /* 0x004fca0007f1e0ff */
[----:B---3--:R-:W-:-:S05]  /*ec30*/  IMAD.X R3, RZ, RZ, R3, P0 ;  /* 0x000000ffff037224 */ /* 0x008fca00000e0603 */
[----:B------:R2:W-:Y:S04]  /*ec40*/  LDGSTS.E.BYPASS.LTC128B.128 [R25+0x22c00], desc[UR42][R2.64], !P1 ;  /* 0x22c0000002197fae */ /* 0x0005e8000c901d6a */
[----:B--2---:R-:W2:Y:S04]  /*ec50*/  SHFL.IDX PT, R2, R21, 0x2, 0x181f ;  /* 0x00581f0015027f89 */ /* 0x004ea800000e0000 */
[----:B------:R-:W3:Y:S04]  /*ec60*/  SHFL.IDX PT, R3, R27, 0x2, 0x181f ;  /* 0x00581f001b037f89 */ /* 0x000ee800000e0000 */
[----:B------:R-:W4:Y:S01]  /*ec70*/  SHFL.IDX PT, R27, R27, 0x3, 0x181f ;  /* 0x00781f001b1b7f89 */ /* 0x000f2200000e0000 */
[----:B--2---:R-:W-:-:S05]  /*ec80*/  IADD3 R2, P0, R2, R0, RZ ;  /* 0x0000000002027210 */ /* 0x004fca0007f1e0ff */
[----:B---3--:R-:W-:-:S05]  /*ec90*/  IMAD.X R3, RZ, RZ, R3, P0 ;  /* 0x000000ffff037224 */ /* 0x008fca00000e0603 */
[----:B------:R2:W-:Y:S04]  /*eca0*/  LDGSTS.E.BYPASS.LTC128B.128 [R25+0x23400], desc[UR42][R2.64], !P1 ;  /* 0x2340000002197fae */ /* 0x0005e8000c901d6a */
[----:B--2-4-:R2:W3:Y:S02]  /*ecb0*/  SHFL.IDX PT, R2, R21, 0x3, 0x181f ;  /* 0x00781f0015027f89 */ /* 0x0144e400000e0000 */
.L_x_3546:
[----:B---3--:R-:W-:-:S05]  /*ecc0*/  IADD3 R2, P0, R2, R0, RZ ;  /* 0x0000000002027210 */ /* 0x008fca0007f1e0ff */
[----:B------:R-:W-:Y:S01]  /*ecd0*/  IMAD.X R3, RZ, RZ, R27, P0 ;  /* 0x000000ffff037224 */ /* 0x000fe200000e061b */
[----:B------:R-:W-:-:S04]  /*ece0*/  PLOP3.LUT P0, PT, PT, PT, PT, 0x80, 0x0 ;  /* 0x000000000000781c */ /* 0x000fc80003f0f070 */
[----:B------:R-:W-:Y:S01]  /*ecf0*/  @!PT LDS RZ, [RZ] ;  /* 0x00000000fffff984 */ /* 0x000fe20000000800 */
[----:B------:R-:W-:Y:S01]  /*ed00*/  @!PT LDS RZ, [RZ] ;  /* 0x00000000fffff984 */ /* 0x000fe20000000800 */
[----:B------:R-:W-:Y:S01]  /*ed10*/  @!PT LDS RZ, [RZ] ;  /* 0x00000000fffff984 */ /* 0x000fe20000000800 */
[----:B------:R3:W-:Y:S01]  /*ed20*/  LDGSTS.E.BYPASS.LTC128B.128 [R25+0x23c00], desc[UR42][R2.64], !P1 ;  /* 0x23c0000002197fae */ /* 0x0007e2000c901d6a */
[----:B------:R-:W-:-:S08]  /*ed30*/  NOP ;  /* 0x0000000000007918 */ /* 0x000fd00000000000 */
.L_x_3466:
[----:B------:R-:W-:Y:S02]  /*ed40*/  PLOP3.LUT P1, PT, P1, P0, PT, 0xa2, 0x0 ;  /* 0x000000000000781c */ /* 0x000fe40000f21472 */
[----:B------:R-:W-:-:S08]  /*ed50*/  @P0 R2UR P1, UR4, R8 ;  /* 0x00000000080402ca */ /* 0x000fd00000020000 */
[----:B------:R-:W-:-:S05]  /*ed60*/  @P0 PLOP3.LUT P0, PT, P1, PT, PT, 0x80, 0x0 ;  /* 0x000000000000081c */ /* 0x000fca0000f0f070 */
[----:B------:R-:W-:Y:S01]  /*ed70*/  @!P1 SYNCS.ARRIVE.TRANS64.RED.A0T1 RZ, [UR4+0x38830], RZ ;  /* 0x038830ffffff99a7 */ /* 0x000fe20008200404 */
[----:B------:R-:W-:Y:S07]  /*ed80*/  @!P1 ARRIVES.LDGSTSBAR.64.TRANSCNT [UR4+0x38830] ;  /* 0x03883000ff0099b0 */ /* 0x000fee0008000a84 */
[----:B------:R-:W-:Y:S05]  /*ed90*/  @P0 BRA.U.ANY `(.L_x_3466) ;  /* 0xfffffffd00e80947 */ /* 0x000fea000393ffff */
[----:B------:R-:W-:Y:S01]  /*eda0*/  NOP ;  /* 0x0000000000007918 */ /* 0x000fe20000000000 */
[----:B---3--:R-:W-:-:S04]  /*edb0*/  LOP3.LUT R2, R37, 0x2, RZ, 0xfc, !PT ;  /* 0x0000000225027812 */ /* 0x008fc800078efcff */
[----:B------:R-:W-:-:S13]  /*edc0*/  ISETP.NE.AND P2, PT, R2, 0x3, PT ;  /* 0x000000030200780c */ /* 0x000fda0003f45270 */
[----:B------:R-:W-:Y:S05]  /*edd0*/  @!P2 BRA `(.L_x_3467) ;  /* 0x000000000004a947 */ /* 0x000fea0003800000 */
[----:B------:R-:W-:Y:S01]  /*ede0*/  BPT.TRAP 0x1 ;  /* 0x000000040000795c */ /* 0x000fe20000300000 */
.L_x_3467:
[----:B------:R3:W-:Y:S01]  /*edf0*/  SYNCS.ARRIVE.TRANS64.A1T0 RZ, [R8+URZ+0x38830], RZ ;  /* 0x038830ff08ff79a7 */ /* 0x0007e2000810003f */
[----:B------:R-:W-:Y:S05]  /*ee00*/  @!P2 BRA `(.L_x_3468) ;  /* 0x000000000004a947 */ /* 0x000fea0003800000 */
[----:B------:R-:W-:Y:S01]  /*ee10*/  BPT.TRAP 0x1 ;  /* 0x000000040000795c */ /* 0x000fe20000300000 */
.L_x_3468:
[----:B------:R-:W4:Y:S01]  /*ee20*/  SYNCS.PHASECHK.TRANS64.TRYWAIT P0, [R8+URZ+0x38860], R20 ;  /* 0x03886014080075a7 */ /* 0x000f22000800017f */
[----:B------:R-:W-:Y:S04]  /*ee30*/  BSSY B1, `(.L_x_3469) ;  /* 0x0000002000017945 */ /* 0x000fe80003800000 */
[----:B----4-:R-:W-:Y:S05]  /*ee40*/  @!P0 BRA `(.L_x_3470) ;  /* 0x0000002c00948947 */ /* 0x010fea0003800000 */
.L_x_3547:
[----:B------:R-:W-:Y:S05]  /*ee50*/  BSYNC B1 ;  /* 0x0000000000017941 */ /* 0x000fea0003800000 */
.L_x_3469:
[----:B------:R-:W-:Y:S01]  /*ee60*/  ULDC.64 UR4, c[0x0][0x328] ;  /* 0x0000ca0000047ab9 */ /* 0x000fe20000000a00 */
[C---:B------:R-:W-:Y:S01]  /*ee70*/  LOP3.LUT P5, RZ, R16.reuse, 0x8, RZ, 0xc0, !PT ;  /* 0x0000000810ff7812 */ /* 0x040fe200078ac0ff */
[----:B------:R-:W-:Y:S01]  /*ee80*/  IMAD R2, R7, UR4, RZ ;  /* 0x0000000407027c24 */ /* 0x000fe2000f8e02ff */
[----:B------:R-:W-:Y:S01]  /*ee90*/  LOP3.LUT P4, RZ, R16, 0x4, RZ, 0xc0, !PT ;  /* 0x0000000410ff7812 */ /* 0x000fe2000788c0ff */
[----:B--2---:R-:W-:Y:S01]  /*eea0*/  IMAD R21, R18, 0x7000, R6 ;  /* 0x0000700012157824 */ /* 0x004fe200078e0206 */
        /* <DEDUP_REMOVED lines=17> */
[----:B-1--4-:R-:W-:Y:S01]  /*efc0*/  LEA.HI.X R20, R2, UR5, R3, 0x1, P0 ;  /* 0x0000000502147c11 */ /* 0x012fe200080f0c03 */
[----:B------:R-:W-:Y:S08]  /*efd0*/  BRA.DIV UR4, `(.L_x_3471) ;  /* 0x0000002e04447947 */ /* 0x000ff0000b800000 */
[----:B------:R-:W1:Y:S01]  /*efe0*/  SHFL.IDX PT, R14, R10, RZ, 0x181f ;  /* 0x00181fff0a0e7589 */ /* 0x000e6200000e0000 */
[C---:B------:R-:W-:Y:S02]  /*eff0*/  LOP3.LUT P1, RZ, R16.reuse, 0x200, RZ, 0xc0, !PT ;  /* 0x0000020010ff7812 */ /* 0x040fe4000782c0ff */
[C---:B------:R-:W-:Y:S01]  /*f000*/  LOP3.LUT P2, RZ, R16.reuse, 0x20, RZ, 0xc0, !PT ;  /* 0x0000002010ff7812 */ /* 0x040fe2000784c0ff */
[----:B------:R-:W2:Y:S01]  /*f010*/  SHFL.IDX PT, R3, R20, RZ, 0x181f ;  /* 0x00181fff14037589 */ /* 0x000ea200000e0000 */
[----:B------:R-:W-:Y:S02]  /*f020*/  LOP3.LUT P6, RZ, R16, 0x10, RZ, 0xc0, !PT ;  /* 0x0000001010ff7812 */ /* 0x000fe400078cc0ff */
[----:B------:R-:W-:Y:S01]  /*f030*/  LEA R21, R21, UR37, 0x1 ;  /* 0x0000002515157c11 */ /* 0x000fe2000f8e08ff */
[----:B------:R-:W4:Y:S01]  /*f040*/  SHFL.IDX PT, R2, R10, 0x1, 0x181f ;  /* 0x00381f000a027f89 */ /* 0x000f2200000e0000 */
[----:B------:R-:W-:-:S09]  /*f050*/  LOP3.LUT R17, R17, 0xf7ffffff, RZ, 0xc0, !PT ;  /* 0xf7ffffff11117812 */ /* 0x000fd200078ec0ff */
[----:B------:R-:W-:Y:S02]  /*f060*/  @P6 LOP3.LUT R17, R17, 0x8000000, RZ, 0xfc, !PT ;  /* 0x0800000011116812 */ /* 0x000fe400078efcff */
[-C--:B-1----:R-:W-:Y:S02]  /*f070*/  IADD3 R4, P0, R14, R0.reuse, RZ ;  /* 0x000000000e047210 */ /* 0x082fe40007f1e0ff */
[----:B------:R-:W1:Y:S03]  /*f080*/  SHFL.IDX PT, R14, R10, 0x2, 0x181f ;  /* 0x00581f000a0e7f89 */ /* 0x000e6600000e0000 */
[----:B--2---:R-:W-:Y:S02]  /*f090*/  IMAD.X R5, RZ, RZ, R3, P0 ;  /* 0x000000ffff057224 */ /* 0x004fe400000e0603 */
[----:B------:R-:W2:Y:S01]  /*f0a0*/  SHFL.IDX PT, R3, R20, 0x1, 0x181f ;  /* 0x00381f0014037f89 */ /* 0x000ea200000e0000 */
[----:B----4-:R-:W-:-:S03]  /*f0b0*/  IADD3 R6, P0, R2, R0, RZ ;  /* 0x0000000002067210 */ /* 0x010fc60007f1e0ff */
[----:B------:R4:W-:Y:S01]  /*f0c0*/  LDGSTS.E.BYPASS.LTC128B.128 [R21+0x400], desc[UR42][R4.64], !P1 ;  /* 0x0040000004157fae */ /* 0x0009e2000c901d6a */
[----:B------:R-:W-:-:S03]  /*f0d0*/  ISETP.NE.U32.AND P1, PT, R30, RZ, PT ;  /* 0x000000ff1e00720c */ /* 0x000fc60003f25070 */
[----:B------:R4:W-:Y:S04]  /*f0e0*/  LDGSTS.E.BYPASS.LTC128B.128 [R21+0x2400], desc[UR42][R4.64+0x80], !P2 ;  /* 0x0240008004157fae */ /* 0x0009e8000d101d6a */
[----:B------:R4:W-:Y:S01]  /*f0f0*/  LDGSTS.E.BYPASS.LTC128B.128 [R21+0x4400], desc[UR42][R4.64+0x100], !P6 ;  /* 0x0440010004157fae */ /* 0x0009e2000f101d6a */
[----:B------:R-:W-:-:S03]  /*f100*/  LOP3.LUT P6, RZ, R16, 0x200, RZ, 0xc0, !PT ;  /* 0x0000020010ff7812 */ /* 0x000fc600078cc0ff */
[----:B------:R4:W-:Y:S01]  /*f110*/  LDGSTS.E.BYPASS.LTC128B.128 [R21+0x6400], desc[UR42][R4.64+0x180], !P5 ;  /* 0x0640018004157fae */ /* 0x0009e2000e901d6a */
[----:B-1----:R-:W-:-:S03]  /*f120*/  IADD3 R2, P2, R14, R0, RZ ;  /* 0x000000000e027210 */ /* 0x002fc60007f5e0ff */
[----:B------:R4:W-:Y:S01]  /*f130*/  LDGSTS.E.BYPASS.LTC128B.128 [R21+0x8400], desc[UR42][R4.64+0x200], !P4 ;  /* 0x0840020004157fae */ /* 0x0009e2000e101d6a */
[----:B--2---:R-:W-:Y:S01]  /*f140*/  IMAD.X R7, RZ, RZ, R3, P0 ;  /* 0x000000ffff077224 */ /* 0x004fe200000e0603 */
[----:B------:R-:W-:Y:S02]  /*f150*/  ISETP.NE.U32.AND P0, PT, R31, RZ, PT ;  /* 0x000000ff1f00720c */ /* 0x000fe40003f05070 */
[----:B------:R-:W1:Y:S04]  /*f160*/  SHFL.IDX PT, R3, R20, 0x2, 0x181f ;  /* 0x00581f0014037f89 */ /* 0x000e6800000e0000 */
[----:B------:R4:W-:Y:S04]  /*f170*/  LDGSTS.E.BYPASS.LTC128B.128 [R21+0xa400], desc[UR42][R4.64+0x280], !P3 ;  /* 0x0a40028004157fae */ /* 0x0009e8000d901d6a */
[----:B------:R4:W2:Y:S04]  /*f180*/  SHFL.IDX PT, R14, R10, 0x3, 0x181f ;  /* 0x00781f000a0e7f89 */ /* 0x0008a800000e0000 */
[----:B------:R4:W-:Y:S04]  /*f190*/  LDGSTS.E.BYPASS.LTC128B.128 [R21+0xc400], desc[UR42][R4.64+0x300], P0 ;  /* 0x0c40030004157fae */ /* 0x0009e80008101d6a */
[----:B------:R4:W-:Y:S04]  /*f1a0*/  LDGSTS.E.BYPASS.LTC128B.128 [R21+0xe400], desc[UR42][R4.64+0x380], P1 ;  /* 0x0e40038004157fae */ /* 0x0009e80008901d6a */
[----:B------:R4:W-:Y:S01]  /*f1b0*/  LDGSTS.E.BYPASS.LTC128B.128 [R21+0xc00], desc[UR42][R6.64], !P6 ;  /* 0x00c0000006157fae */ /* 0x0009e2000f101d6a */
[----:B------:R-:W-:-:S02]  /*f1c0*/  LOP3.LUT P6, RZ, R17, 0x8000000, RZ, 0xc0, !PT ;  /* 0x0800000011ff7812 */ /* 0x000fc400078cc0ff */
[----:B------:R-:W-:Y:S01]  /*f1d0*/  LOP3.LUT R17, R17, 0xfbffffff, RZ, 0xc0, !PT ;  /* 0xfbffffff11117812 */ /* 0x000fe200078ec0ff */
[----:B-1----:R-:W-:Y:S01]  /*f1e0*/  IMAD.X R3, RZ, RZ, R3, P2 ;  /* 0x000000ffff037224 */ /* 0x002fe200010e0603 */
[----:B------:R-:W-:Y:S01]  /*f1f0*/  LOP3.LUT P2, RZ, R16, 0x20, RZ, 0xc0, !PT ;  /* 0x0000002010ff7812 */ /* 0x000fe2000784c0ff */
[----:B------:R-:W1:-:S12]  /*f200*/  SHFL.IDX PT, R20, R20, 0x3, 0x181f ;  /* 0x00781f0014147f89 */ /* 0x000e5800000e0000 */
[----:B------:R4:W-:Y:S01]  /*f210*/  LDGSTS.E.BYPASS.LTC128B.128 [R21+0x2c00], desc[UR42][R6.64+0x80], !P2 ;  /* 0x02c0008006157fae */ /* 0x0009e2000d101d6a */
[----:B------:R-:W-:Y:S02]  /*f220*/  @P2 LOP3.LUT R17, R17, 0x4000000, RZ, 0xfc, !PT ;  /* 0x0400000011112812 */ /* 0x000fe400078efcff */
[----:B------:R-:W-:Y:S01]  /*f230*/  LOP3.LUT P2, RZ, R16, 0x200, RZ, 0xc0, !PT ;  /* 0x0000020010ff7812 */ /* 0x000fe2000784c0ff */
[----:B------:R4:W-:Y:S04]  /*f240*/  LDGSTS.E.BYPASS.LTC128B.128 [R21+0x4c00], desc[UR42][R6.64+0x100], !P6 ;  /* 0x04c0010006157fae */ /* 0x0009e8000f101d6a */
[----:B------:R4:W-:Y:S04]  /*f250*/  LDGSTS.E.BYPASS.LTC128B.128 [R21+0x6c00], desc[UR42][R6.64+0x180], !P5 ;  /* 0x06c0018006157fae */ /* 0x0009e8000e901d6a */
[----:B------:R4:W-:Y:S04]  /*f260*/  LDGSTS.E.BYPASS.LTC128B.128 [R21+0x8c00], desc[UR42][R6.64+0x200], !P4 ;  /* 0x08c0020006157fae */ /* 0x0009e8000e101d6a */
[----:B------:R4:W-:Y:S04]  /*f270*/  LDGSTS.E.BYPASS.LTC128B.128 [R21+0xac00], desc[UR42][R6.64+0x280], !P3 ;  /* 0x0ac0028006157fae */ /* 0x0009e8000d901d6a */
[----:B------:R4:W-:Y:S04]  /*f280*/  LDGSTS.E.BYPASS.LTC128B.128 [R21+0xcc00], desc[UR42][R6.64+0x300], P0 ;  /* 0x0cc0030006157fae */ /* 0x0009e80008101d6a */
[----:B------:R4:W-:Y:S04]  /*f290*/  LDGSTS.E.BYPASS.LTC128B.128 [R21+0xec00], desc[UR42][R6.64+0x380], P1 ;  /* 0x0ec0038006157fae */ /* 0x0009e80008901d6a */
[----:B------:R4:W-:Y:S01]  /*f2a0*/  LDGSTS.E.BYPASS.LTC128B.128 [R21+0x1400], desc[UR42][R2.64], !P2 ;  /* 0x0140000002157fae */ /* 0x0009e2000d101d6a */
[----:B------:R-:W-:-:S13]  /*f2b0*/  LOP3.LUT P2, RZ, R17, 0x4000000, RZ, 0xc0, !PT ;  /* 0x0400000011ff7812 */ /* 0x000fda000784c0ff */
[----:B------:R4:W-:Y:S04]  /*f2c0*/  LDGSTS.E.BYPASS.LTC128B.128 [R21+0x3400], desc[UR42][R2.64+0x80], !P2 ;  /* 0x0340008002157fae */ /* 0x0009e8000d101d6a */
[----:B------:R4:W-:Y:S04]  /*f2d0*/  LDGSTS.E.BYPASS.LTC128B.128 [R21+0x5400], desc[UR42][R2.64+0x100], !P6 ;  /* 0x0540010002157fae */ /* 0x0009e8000f101d6a */
[----:B------:R4:W-:Y:S04]  /*f2e0*/  LDGSTS.E.BYPASS.LTC128B.128 [R21+0x7400], desc[UR42][R2.64+0x180], !P5 ;  /* 0x0740018002157fae */ /* 0x0009e8000e901d6a */
[----:B------:R4:W-:Y:S04]  /*f2f0*/  LDGSTS.E.BYPASS.LTC128B.128 [R21+0x9400], desc[UR42][R2.64+0x200], !P4 ;  /* 0x0940020002157fae */ /* 0x0009e8000e101d6a */
[----:B------:R4:W-:Y:S04]  /*f300*/  LDGSTS.E.BYPASS.LTC128B.128 [R21+0xb400], desc[UR42][R2.64+0x280], !P3 ;  /* 0x0b40028002157fae */ /* 0x0009e8000d901d6a */
[----:B------:R4:W-:Y:S04]  /*f310*/  LDGSTS.E.BYPASS.LTC128B.128 [R21+0xd400], desc[UR42][R2.64+0x300], P0 ;  /* 0x0d40030002157fae */ /* 0x0009e80008101d6a */
[----:B-12---:R4:W-:Y:S02]  /*f320*/  LDGSTS.E.BYPASS.LTC128B.128 [R21+0xf400], desc[UR42][R2.64+0x380], P1 ;  /* 0x0f40038002157fae */ /* 0x0069e40008901d6a */
.L_x_3557:
[----:B----4-:R-:W-:Y:S02]  /*f330*/  P2R R4, PR, RZ, 0x2 ;  /* 0x00000002ff047803 */ /* 0x010fe40000000000 */
        /* <DEDUP_REMOVED lines=19> */
.L_x_3472:
[----:B------:R-:W-:Y:S02]  /*f470*/  PLOP3.LUT P1, PT, P1, P0, PT, 0xa2, 0x0 ;  /* 0x000000000000781c */ /* 0x000fe40000f21472 */
[----:B------:R-:W-:-:S08]  /*f480*/  @P0 R2UR P1, UR4, R8 ;  /* 0x00000000080402ca */ /* 0x000fd00000020000 */
[----:B------:R-:W-:-:S05]  /*f490*/  @P0 PLOP3.LUT P0, PT, P1, PT, PT, 0x80, 0x0 ;  /* 0x000000000000081c */ /* 0x000fca0000f0f070 */
[----:B------:R-:W-:Y:S01]  /*f4a0*/  @!P1 SYNCS.ARRIVE.TRANS64.RED.A0T1 RZ, [UR4+0x38850], RZ ;  /* 0x038850ffffff99a7 */ /* 0x000fe20008200404 */
[----:B------:R-:W-:Y:S07]  /*f4b0*/  @!P1 ARRIVES.LDGSTSBAR.64.TRANSCNT [UR4+0x38850] ;  /* 0x03885000ff0099b0 */ /* 0x000fee0008000a84 */
[----:B------:R-:W-:Y:S05]  /*f4c0*/  @P0 BRA.U.ANY `(.L_x_3472) ;  /* 0xfffffffd00e80947 */ /* 0x000fea000393ffff */
[----:B------:R-:W-:Y:S01]  /*f4d0*/  NOP ;  /* 0x0000000000007918 */ /* 0x000fe20000000000 */
[----:B-1----:R-:W-:-:S04]  /*f4e0*/  LOP3.LUT R2, R37, 0x2, RZ, 0xfc, !PT ;  /* 0x0000000225027812 */ /* 0x002fc800078efcff */
[----:B------:R-:W-:-:S13]  /*f4f0*/  ISETP.NE.AND P2, PT, R2, 0x3, PT ;  /* 0x000000030200780c */ /* 0x000fda0003f45270 */
[----:B------:R-:W-:Y:S05]  /*f500*/  @!P2 BRA `(.L_x_3473) ;  /* 0x000000000004a947 */ /* 0x000fea0003800000 */
[----:B------:R-:W-:Y:S01]  /*f510*/  BPT.TRAP 0x1 ;  /* 0x000000040000795c */ /* 0x000fe20000300000 */
.L_x_3473:
[----:B------:R-:W-:Y:S01]  /*f520*/  IADD3 R18, R18, 0x1, RZ ;  /* 0x0000000112127810 */ /* 0x000fe20007ffe0ff */
[----:B------:R1:W-:Y:S03]  /*f530*/  SYNCS.ARRIVE.TRANS64.A1T0 RZ, [R8+URZ+0x38850], RZ ;  /* 0x038850ff08ff79a7 */ /* 0x0003e6000810003f */
[----:B------:R-:W-:-:S04]  /*f540*/  ISETP.NE.AND P0, PT, R18, 0x2, PT ;  /* 0x000000021200780c */ /* 0x000fc80003f05270 */
[----:B------:R-:W-:Y:S02]  /*f550*/  SEL R18, R18, RZ, P0 ;  /* 0x000000ff12127207 */ /* 0x000fe40000000000 */
[----:B------:R-:W-:Y:S02]  /*f560*/  SEL R2, RZ, 0x1, P0 ;  /* 0x00000001ff027807 */ /* 0x000fe40000000000 */
[----:B------:R-:W-:Y:S02]  /*f570*/  ISETP.GT.AND P0, PT, R9, RZ, PT ;  /* 0x000000ff0900720c */ /* 0x000fe40003f04270 */
[----:B------:R-:W-:Y:S01]  /*f580*/  LOP3.LUT R23, R23, R2, RZ, 0x3c, !PT ;  /* 0x0000000217177212 */ /* 0x000fe200078e3cff */
[----:B------:R-:W-:-:S04]  /*f590*/  VIADD R2, R9, 0xffffffff ;  /* 0xffffffff09027836 */ /* 0x000fc80000000000 */
[----:B------:R-:W-:-:S06]  /*f5a0*/  IMAD.MOV.U32 R9, RZ, RZ, R2 ;  /* 0x000000ffff097224 */ /* 0x000fcc00078e0002 */
[----:B-1----:R-:W-:Y:S05]  /*f5b0*/  @P0 BRA `(.L_x_3474) ;  /* 0xfffffff000880947 */ /* 0x002fea000383ffff */
[----:B------:R-:W-:Y:S05]  /*f5c0*/  BSYNC B0 ;  /* 0x0000000000007941 */ /* 0x000fea0003800000 */
.L_x_3461:
[----:B------:R-:W2:Y:S01]  /*f5d0*/  LDL.LU R2, [R1+0xc] ;  /* 0x00000c0001027983 */ /* 0x000ea20000300800 */
[----:B------:R-:W-:-:S03]  /*f5e0*/  ULDC UR4, c[0x0][0xd34] ;  /* 0x00034d0000047ab9 */ /* 0x000fc60000000800 */
[----:B------:R-:W4:Y:S01]  /*f5f0*/  LDL.LU R0, [R1+0x1c] ;  /* 0x00001c0001007983 */ /* 0x000f220000300800 */
[----:B--2---:R-:W-:Y:S02]  /*f600*/  VIADD R2, R2, UR38 ;  /* 0x0000002602027c36 */ /* 0x004fe40008000000 */
[----:B----4-:R-:W-:-:S03]  /*f610*/  VIADD R0, R0, 0x1 ;  /* 0x0000000100007836 */ /* 0x010fc60000000000 */
[----:B------:R1:W-:Y:S01]  /*f620*/  STL [R1+0xc], R2 ;  /* 0x00000c0201007387 */ /* 0x0003e20000100800 */
[----:B------:R-:W-:-:S03]  /*f630*/  ISETP.GE.AND P0, PT, R2, UR4, PT ;  /* 0x0000000402007c0c */ /* 0x000fc6000bf06270 */
[----:B------:R1:W-:Y:S10]  /*f640*/  STL [R1+0x1c], R0 ;  /* 0x00001c0001007387 */ /* 0x0003f40000100800 */
[----:B-1----:R-:W-:Y:S05]  /*f650*/  @!P0 BRA `(.L_x_3475) ;  /* 0xffffffc4007c8947 */ /* 0x002fea000383ffff */
[----:B------:R-:W-:-:S07]  /*f660*/  LOP3.LUT R0, R0, 0x1, RZ, 0xc, !PT ;  /* 0x0000000100007812 */ /* 0x000fce00078e0cff */
.L_x_3438:
[----:B------:R-:W1:Y:S01]  /*f670*/  S2R R3, SR_CgaCtaId ;  /* 0x0000000000037919 */ /* 0x000e620000008800 */
[----:B------:R-:W-:Y:S01]  /*f680*/  MOV R2, 0x400 ;  /* 0x0000040000027802 */ /* 0x000fe20000000f00 */
[----:B------:R-:W-:Y:S01]  /*f690*/  BSSY B0, `(.L_x_3476) ;  /* 0x0000005000007945 */ /* 0x000fe20003800000 */
[----:B------:R-:W-:Y:S02]  /*f6a0*/  SHF.L.U32 R0, R0, 0x1f, RZ ;  /* 0x0000001f00007819 */ /* 0x000fe400000006ff */
[----:B-1----:R-:W-:-:S04]  /*f6b0*/  LEA R5, R3, R2, 0x18 ;  /* 0x0000000203057211 */ /* 0x002fc800078ec0ff */
[----:B------:R-:W1:Y:S02]  /*f6c0*/  SYNCS.PHASECHK.TRANS64.TRYWAIT P0, [R5+URZ+0x38820], R0 ;  /* 0x03882000050075a7 */ /* 0x000e64000800017f */
[----:B-1----:R-:W-:Y:S05]  /*f6d0*/  @!P0 BRA `(.L_x_3477) ;  /* 0x0000002c00488947 */ /* 0x002fea0003800000 */
.L_x_3558:
[----:B------:R-:W-:Y:S05]  /*f6e0*/  BSYNC B0 ;  /* 0x0000000000007941 */ /* 0x000fea0003800000 */
.L_x_3476:
[----:B------:R-:W-:-:S03]  /*f6f0*/  UMOV UR4, 0xffffffff ;  /* 0xffffffff00047882 */ /* 0x000fc60000000000 */
[----:B------:R-:W-:Y:S05]  /*f700*/  BRA.DIV UR4, `(.L_x_3478) ;  /* 0x0000002e04507947 */ /* 0x000fea000b800000 */
[----:B-1----:R-:W1:Y:S02]  /*f710*/  S2R R0, SR_TID.X ;  /* 0x0000000000007919 */ /* 0x002e640000002100 */
[----:B-1----:R-:W-:-:S04]  /*f720*/  SHF.R.U32.HI R0, RZ, 0x5, R0 ;  /* 0x00000005ff007819 */ /* 0x002fc80000011600 */
[----:B------:R-:W-:-:S05]  /*f730*/  LOP3.LUT R0, R0, 0x3, RZ, 0xc0, !PT ;  /* 0x0000000300007812 */ /* 0x000fca00078ec0ff */
[----:B------:R1:W2:Y:S02]  /*f740*/  SHFL.IDX PT, R14, R0, RZ, 0x1f ;  /* 0x00001fff000e7589 */ /* 0x0002a400000e0000 */
.L_x_3561:
[----:B--2---:R-:W-:Y:S01]  /*f750*/  ISETP.NE.AND P0, PT, R14, RZ, PT ;  /* 0x000000ff0e00720c */ /* 0x004fe20003f05270 */
[----:B------:R-:W-:-:S12]  /*f760*/  BSSY B0, `(.L_x_3479) ;  /* 0x0000023000007945 */ /* 0x000fd80003800000 */
[----:B------:R-:W-:Y:S05]  /*f770*/  @P0 BRA `(.L_x_3480) ;  /* 0x0000000000840947 */ /* 0x000fea0003800000 */
[----:B------:R-:W-:-:S03]  /*f780*/  UMOV UR4, 0xffffffff ;  /* 0xffffffff00047882 */ /* 0x000fc60000000000 */
[----:B------:R-:W-:Y:S05]  /*f790*/  BRA.DIV UR4, `(.L_x_3481) ;  /* 0x0000002e04607947 */ /* 0x000fea000b800000 */
[----:B------:R-:W-:-:S13]  /*f7a0*/  ELECT P6, URZ, PT ;  /* 0x00000000003f782f */ /* 0x000fda00038c0000 */
.L_x_3564:
[----:B------:R-:W-:Y:S05]  /*f7b0*/  @!P6 BRA `(.L_x_3480) ;  /* 0x000000000074e947 */ /* 0x000fea0003800000 */
[----:B------:R-:W-:-:S04]  /*f7c0*/  LOP3.LUT R37, R37, 0x2, RZ, 0xfc, !PT ;  /* 0x0000000225257812 */ /* 0x000fc800078efcff */
[----:B------:R-:W-:-:S13]  /*f7d0*/  ISETP.NE.AND P0, PT, R37, 0x3, PT ;  /* 0x000000032500780c */ /* 0x000fda0003f05270 */
[----:B------:R-:W-:Y:S05]  /*f7e0*/  @!P0 BRA `(.L_x_3482) ;  /* 0x0000000000048947 */ /* 0x000fea0003800000 */
[----:B------:R-:W-:Y:S01]  /*f7f0*/  BPT.TRAP 0x1 ;  /* 0x000000040000795c */ /* 0x000fe20000300000 */
.L_x_3482:
[C---:B------:R-:W-:Y:S01]  /*f800*/  IMAD R3, R18.reuse, 0x8, R5 ;  /* 0x0000000812037824 */ /* 0x040fe200078e0205 */
[----:B------:R-:W-:Y:S01]  /*f810*/  SHF.L.U32 R2, R23, 0x1f, RZ ;  /* 0x0000001f17027819 */ /* 0x000fe200000006ff */
[----:B------:R-:W-:-:S03]  /*f820*/  VIADD R18, R18, 0x1 ;  /* 0x0000000112127836 */ /* 0x000fc60000000000 */
[----:B------:R-:W2:Y:S02]  /*f830*/  SYNCS.PHASECHK.TRANS64.TRYWAIT P1, [R3+URZ+0x38840], R2 ;  /* 0x03884002030075a7 */ /* 0x000ea4000802017f */
[----:B------:R-:W-:-:S04]  /*f840*/  ISETP.NE.AND P2, PT, R18, 0x2, PT ;  /* 0x000000021200780c */ /* 0x000fc80003f45270 */
[----:B-1----:R-:W-:Y:S01]  /*f850*/  SEL R0, RZ, 0x1, P2 ;  /* 0x00000001ff007807 */ /* 0x002fe20001000000 */
[----:B--2---:R-:W-:Y:S08]  /*f860*/  @!P1 BRA `(.L_x_3483) ;  /* 0x0000002c004c9947 */ /* 0x004ff00003800000 */
.L_x_3565:
[----:B------:R-:W-:Y:S02]  /*f870*/  SEL R18, R18, RZ, P2 ;  /* 0x000000ff12127207 */ /* 0x000fe40001000000 */
[----:B------:R-:W-:Y:S01]  /*f880*/  LOP3.LUT R0, R23, R0, RZ, 0x3c, !PT ;  /* 0x0000000017007212 */ /* 0x000fe200078e3cff */
[----:B------:R-:W-:Y:S06]  /*f890*/  @!P0 BRA `(.L_x_3484) ;  /* 0x0000000000048947 */ /* 0x000fec0003800000 */
[----:B------:R-:W-:Y:S01]  /*f8a0*/  BPT.TRAP 0x1 ;  /* 0x000000040000795c */ /* 0x000fe20000300000 */
.L_x_3484:
[----:B------:R-:W-:Y:S01]  /*f8b0*/  IMAD R5, R18, 0x8, R5 ;  /* 0x0000000812057824 */ /* 0x000fe200078e0205 */
[----:B------:R-:W-:-:S04]  /*f8c0*/  SHF.L.U32 R0, R0, 0x1f, RZ ;  /* 0x0000001f00007819 */ /* 0x000fc800000006ff */
[----:B------:R-:W2:Y:S02]  /*f8d0*/  SYNCS.PHASECHK.TRANS64.TRYWAIT P1, [R5+URZ+0x38840], R0 ;  /* 0x03884000050075a7 */ /* 0x000ea4000802017f */
[----:B--2---:R-:W-:Y:S05]  /*f8e0*/  @!P1 BRA `(.L_x_3485) ;  /* 0x0000002c00409947 */ /* 0x004fea0003800000 */
.L_x_3566:
[----:B------:R-:W-:Y:S05]  /*f8f0*/  @!P0 BRA `(.L_x_3486) ;  /* 0x0000000000048947 */ /* 0x000fea0003800000 */
[----:B------:R-:W-:Y:S01]  /*f900*/  BPT.TRAP 0x1 ;  /* 0x000000040000795c */ /* 0x000fe20000300000 */
.L_x_3486:
[----:B------:R-:W4:Y:S02]  /*f910*/  SYNCS.PHASECHK.TRANS64.TRYWAIT P1, [R3+URZ+0x38860], R2 ;  /* 0x03886002030075a7 */ /* 0x000f24000802017f */
[----:B----4-:R-:W-:Y:S05]  /*f920*/  @!P1 BRA `(.L_x_3487) ;  /* 0x0000002c00449947 */ /* 0x010fea0003800000 */
.L_x_3567:
[----:B------:R-:W-:Y:S05]  /*f930*/  @!P0 BRA `(.L_x_3488) ;  /* 0x0000000000048947 */ /* 0x000fea0003800000 */
[----:B------:R-:W-:Y:S01]  /*f940*/  BPT.TRAP 0x1 ;  /* 0x000000040000795c */ /* 0x000fe20000300000 */
.L_x_3488:
[----:B------:R0:W0:Y:S02]  /*f950*/  SYNCS.PHASECHK.TRANS64.TRYWAIT P0, [R5+URZ+0x38860], R0 ;  /* 0x03886000050075a7 */ /* 0x000024000800017f */
[----:B0-----:R-:W-:Y:S05]  /*f960*/  @!P0 NANOSLEEP.SYNCS 0x989680 ;  /* 0x009896800000895d */ /* 0x001fea0003900000 */
[----:B------:R-:W0:Y:S02]  /*f970*/  @!P0 SYNCS.PHASECHK.TRANS64 P0, [R5+URZ+0x38860], R0 ;  /* 0x03886000050085a7 */ /* 0x000e24000800007f */
[----:B0-----:R-:W-:Y:S05]  /*f980*/  @!P0 BRA `(.L_x_3488) ;  /* 0xfffffffc00f08947 */ /* 0x001fea000383ffff */
.L_x_3480:
[----:B------:R-:W-:Y:S05]  /*f990*/  BSYNC B0 ;  /* 0x0000000000007941 */ /* 0x000fea0003800000 */
.L_x_3479:
[----:B------:R-:W-:Y:S05]  /*f9a0*/  EXIT ;  /* 0x000000000000794d */ /* 0x000fea0003800000 */
.L_x_3408:
[----:B0-----:R-:W-:-:S04]  /*f9b0*/  IMAD.U32 R3, RZ, RZ, UR38 ;  /* 0x00000026ff037e24 */ /* 0x001fc8000f8e00ff */
[----:B------:R0:W1:Y:S03]  /*f9c0*/  SYNCS.PHASECHK.TRANS64.TRYWAIT P1, [R3+URZ+0x38800], R4 ;  /* 0x03880004030075a7 */ /* 0x000066000802017f */
[----:B-1----:R-:W-:Y:S05]  /*f9d0*/  @!P1 NANOSLEEP.SYNCS 0x989680 ;  /* 0x009896800000995d */ /* 0x002fea0003900000 */
[----:B------:R-:W1:Y:S02]  /*f9e0*/  @!P1 SYNCS.PHASECHK.TRANS64 P1, [R3+URZ+0x38800], R4 ;  /* 0x03880004030095a7 */ /* 0x000e64000802007f */
[----:B-1----:R-:W-:Y:S05]  /*f9f0*/  @!P1 BRA `(.L_x_3408) ;  /* 0xfffffffc00ec9947 */ /* 0x002fea000383ffff */
[----:B------:R-:W-:Y:S05]  /*fa00*/  BRA `(.L_x_3489) ;  /* 0xffffff3000207947 */ /* 0x000fea000383ffff */
.L_x_3412:
[----:B-1----:R1:W2:Y:S02]  /*fa10*/  SYNCS.PHASECHK.TRANS64.TRYWAIT P1, [R3+URZ+0x38830], R6 ;  /* 0x03883006030075a7 */ /* 0x0022a4000802017f */
[----:B--2---:R-:W-:Y:S05]  /*fa20*/  @!P1 NANOSLEEP.SYNCS 0x989680 ;  /* 0x009896800000995d */ /* 0x004fea0003900000 */
[----:B------:R-:W2:Y:S02]  /*fa30*/  @!P1 SYNCS.PHASECHK.TRANS64 P1, [R3+URZ+0x38830], R6 ;  /* 0x03883006030095a7 */ /* 0x000ea4000802007f */
[----:B--2---:R-:W-:Y:S05]  /*fa40*/  @!P1 BRA `(.L_x_3412) ;  /* 0xfffffffc00f09947 */ /* 0x004fea000383ffff */
[----:B------:R-:W-:Y:S05]  /*fa50*/  BRA `(.L_x_3411) ;  /* 0xffffff3000387947 */ /* 0x000fea000383ffff */
.L_x_3413:
[----:B--2---:R-:W-:-:S04]  /*fa60*/  IMAD.U32 R5, RZ, RZ, UR38 ;  /* 0x00000026ff057e24 */ /* 0x004fc8000f8e00ff */
[----:B------:R2:W3:Y:S03]  /*fa70*/  SYNCS.PHASECHK.TRANS64.TRYWAIT P1, [R5+URZ+0x38810], R4 ;  /* 0x03881004050075a7 */ /* 0x0004e6000802017f */
[----:B---3--:R-:W-:Y:S05]  /*fa80*/  @!P1 NANOSLEEP.SYNCS 0x989680 ;  /* 0x009896800000995d */ /* 0x008fea0003900000 */
[----:B------:R-:W3:Y:S02]  /*fa90*/  @!P1 SYNCS.PHASECHK.TRANS64 P1, [R5+URZ+0x38810], R4 ;  /* 0x03881004050095a7 */ /* 0x000ee4000802007f */
[----:B---3--:R-:W-:Y:S05]  /*faa0*/  @!P1 BRA `(.L_x_3413) ;  /* 0xfffffffc00ec9947 */ /* 0x008fea000383ffff */
[----:B------:R-:W-:Y:S05]  /*fab0*/  BRA `(.L_x_3490) ;  /* 0xffffff3000c07947 */ /* 0x000fea000383ffff */
.L_x_3417:
[----:B----4-:R4:W0:Y:S02]  /*fac0*/  SYNCS.PHASECHK.TRANS64.TRYWAIT P1, [R3+URZ+0x38850], R6 ;  /* 0x03885006030075a7 */ /* 0x010824000802017f */
[----:B0-----:R-:W-:Y:S05]  /*fad0*/  @!P1 NANOSLEEP.SYNCS 0x989680 ;  /* 0x009896800000995d */ /* 0x001fea0003900000 */
[----:B------:R-:W0:Y:S02]  /*fae0*/  @!P1 SYNCS.PHASECHK.TRANS64 P1, [R3+URZ+0x38850], R6 ;  /* 0x03885006030095a7 */ /* 0x000e24000802007f */
[----:B0-----:R-:W-:Y:S05]  /*faf0*/  @!P1 BRA `(.L_x_3417) ;  /* 0xfffffffc00f09947 */ /* 0x001fea000383ffff */
[----:B------:R-:W-:Y:S05]  /*fb00*/  BRA `(.L_x_3416) ;  /* 0xffffff3000cc7947 */ /* 0x000fea000383ffff */
.L_x_3424:
[----:B-1----:R-:W-:-:S04]  /*fb10*/  IMAD.U32 R5, RZ, RZ, UR7 ;  /* 0x00000007ff057e24 */ /* 0x002fc8000f8e00ff */
[----:B------:R1:W2:Y:S03]  /*fb20*/  SYNCS.PHASECHK.TRANS64.TRYWAIT P2, [R5+URZ+0x38830], R4 ;  /* 0x03883004050075a7 */ /* 0x0002a6000804017f */
[----:B--2---:R-:W-:Y:S05]  /*fb30*/  @!P2 NANOSLEEP.SYNCS 0x989680 ;  /* 0x009896800000a95d */ /* 0x004fea0003900000 */
[----:B------:R-:W2:Y:S02]  /*fb40*/  @!P2 SYNCS.PHASECHK.TRANS64 P2, [R5+URZ+0x38830], R4 ;  /* 0x038830040500a5a7 */ /* 0x000ea4000804007f */
[----:B--2---:R-:W-:Y:S05]  /*fb50*/  @!P2 BRA `(.L_x_3424) ;  /* 0xfffffffc00eca947 */ /* 0x004fea000383ffff */
[----:B------:R-:W-:Y:S05]  /*fb60*/  BRA `(.L_x_3423) ;  /* 0xffffff5800587947 */ /* 0x000fea000383ffff */
.L_x_3428:
[----:B-1----:R-:W-:-:S04]  /*fb70*/  IMAD.U32 R5, RZ, RZ, UR7 ;  /* 0x00000007ff057e24 */ /* 0x002fc8000f8e00ff */
[----:B------:R1:W3:Y:S03]  /*fb80*/  SYNCS.PHASECHK.TRANS64.TRYWAIT P2, [R5+URZ+0x38850], R4 ;  /* 0x03885004050075a7 */ /* 0x0002e6000804017f */
[----:B---3--:R-:W-:Y:S05]  /*fb90*/  @!P2 NANOSLEEP.SYNCS 0x989680 ;  /* 0x009896800000a95d */ /* 0x008fea0003900000 */
[----:B------:R-:W3:Y:S02]  /*fba0*/  @!P2 SYNCS.PHASECHK.TRANS64 P2, [R5+URZ+0x38850], R4 ;  /* 0x038850040500a5a7 */ /* 0x000ee4000804007f */
[----:B---3--:R-:W-:Y:S05]  /*fbb0*/  @!P2 BRA `(.L_x_3428) ;  /* 0xfffffffc00eca947 */ /* 0x008fea000383ffff */
[----:B------:R-:W-:Y:S05]  /*fbc0*/  BRA `(.L_x_3427) ;  /* 0xffffff5800d47947 */ /* 0x000fea000383ffff */
.L_x_3442:
        /* <DEDUP_REMOVED lines=8> */
[----:B-1---5:R-:W-:Y:S05]  /*fc50*/  WARPSYNC.COLLECTIVE R15, `(.L_x_3492) ;  /* 0x000000000f087348 */ /* 0x022fea0003c00000 */
[----:B------:R0:W2:Y:S02]  /*fc60*/  SHFL.IDX P6, R14, R13, R12, R11 ;  /* 0x0000000c0d0e7389 */ /* 0x0000a400000c000b */
[----:B012--5:R-:W-:Y:S01]  /*fc70*/  ENDCOLLECTIVE ;  /* 0x000000000000791b */ /* 0x027fe20003800000 */
.L_x_3492:
[----:B------:R-:W-:Y:S05]  /*fc80*/  BSYNC B0 ;  /* 0x0000000000007941 */ /* 0x000fea0003800000 */
.L_x_3491:
[----:B------:R-:W-:Y:S05]  /*fc90*/  BRA `(.L_x_3493) ;  /* 0xffffffc400547947 */ /* 0x000fea000383ffff */
.L_x_3445:
[----:B0-----:R0:W1:Y:S02]  /*fca0*/  SYNCS.PHASECHK.TRANS64.TRYWAIT P0, [R25+URZ+0x38840], R0 ;  /* 0x03884000190075a7 */ /* 0x001064000800017f */
[----:B-1----:R-:W-:Y:S05]  /*fcb0*/  @!P0 NANOSLEEP.SYNCS 0x989680 ;  /* 0x009896800000895d */ /* 0x002fea0003900000 */
[----:B------:R-:W1:Y:S02]  /*fcc0*/  @!P0 SYNCS.PHASECHK.TRANS64 P0, [R25+URZ+0x38840], R0 ;  /* 0x03884000190085a7 */ /* 0x000e64000800007f */
[----:B-1----:R-:W-:Y:S05]  /*fcd0*/  @!P0 BRA `(.L_x_3445) ;  /* 0xfffffffc00f08947 */ /* 0x002fea000383ffff */
[----:B------:R-:W-:Y:S05]  /*fce0*/  BRA `(.L_x_3494) ;  /* 0xffffffc400d87947 */ /* 0x000fea000383ffff */
.L_x_3446:
        /* <DEDUP_REMOVED lines=8> */
.L_x_3496:
[----:B------:R-:W-:Y:S05]  /*fd70*/  BSYNC B0 ;  /* 0x0000000000007941 */ /* 0x000fea0003800000 */
.L_x_3495:
[----:B------:R-:W-:Y:S01]  /*fd80*/  IMAD.MOV.U32 R13, RZ, RZ, R0 ;  /* 0x000000ffff0d7224 */ /* 0x000fe200078e0000 */
[----:B------:R-:W-:Y:S01]  /*fd90*/  MOV R15, 0xffffffff ;  /* 0xffffffff000f7802 */ /* 0x000fe20000000f00 */
[----:B------:R-:W-:Y:S01]  /*fda0*/  IMAD.MOV.U32 R12, RZ, RZ, RZ ;  /* 0x000000ffff0c7224 */ /* 0x000fe200078e00ff */
[----:B------:R-:W-:Y:S01]  /*fdb0*/  ISETP.GE.AND P2, PT, R36, 0x1, PT ;  /* 0x000000012400780c */ /* 0x000fe20003f46270 */
[----:B------:R-:W-:Y:S02]  /*fdc0*/  IMAD.MOV.U32 R11, RZ, RZ, 0x181f ;  /* 0x0000181fff0b7424 */ /* 0x000fe400078e00ff */
[----:B------:R-:W-:-:S10]  /*fdd0*/  IMAD.MOV.U32 R2, RZ, RZ, R14 ;  /* 0x000000ffff027224 */ /* 0x000fd400078e000e */
[----:B------:R-:W-:Y:S05]  /*fde0*/  WARPSYNC.COLLECTIVE R15, `(.L_x_3497) ;  /* 0x000000000f087348 */ /* 0x000fea0003c00000 */
[----:B------:R0:W1:Y:S02]  /*fdf0*/  SHFL.IDX P6, R14, R13, R12, R11 ;  /* 0x0000000c0d0e7389 */ /* 0x00006400000c000b */
[----:B01----:R-:W-:Y:S01]  /*fe00*/  ENDCOLLECTIVE ;  /* 0x000000000000791b */ /* 0x003fe20003800000 */
.L_x_3497:
[----:B------:R-:W-:Y:S01]  /*fe10*/  @P2 LEA R6, R5, UR37, 0x1 ;  /* 0x0000002505062c11 */ /* 0x000fe2000f8e08ff */
[----:B------:R-:W-:Y:S02]  /*fe20*/  IMAD.MOV.U32 R13, RZ, RZ, R4 ;  /* 0x000000ffff0d7224 */ /* 0x000fe400078e0004 */
[----:B------:R-:W-:Y:S02]  /*fe30*/  IMAD.MOV.U32 R12, RZ, RZ, 0x1 ;  /* 0x00000001ff0c7424 */ /* 0x000fe400078e00ff */
[----:B------:R-:W-:-:S07]  /*fe40*/  IMAD.MOV.U32 R3, RZ, RZ, R14 ;  /* 0x000000ffff037224 */ /* 0x000fce00078e000e */
[----:B------:R-:W-:Y:S05]  /*fe50*/  WARPSYNC.COLLECTIVE R15, `(.L_x_3498) ;  /* 0x000000000f087348 */ /* 0x000fea0003c00000 */
[----:B------:R0:W1:Y:S02]  /*fe60*/  SHFL.IDX P6, R14, R13, R12, R11 ;  /* 0x0000000c0d0e7389 */ /* 0x00006400000c000b */
[----:B01----:R-:W-:Y:S01]  /*fe70*/  ENDCOLLECTIVE ;  /* 0x000000000000791b */ /* 0x003fe20003800000 */
.L_x_3498:
        /* <DEDUP_REMOVED lines=9> */
[----:B------:R0:W-:Y:S01]  /*ff10*/  @P2 LDGSTS.E.BYPASS.LTC128B.128 [R6+0x22400], desc[UR42][R2.64], !P1 ;  /* 0x2240000002062fae */ /* 0x0001e2000c901d6a */
[----:B------:R-:W-:Y:S01]  /*ff20*/  ISETP.GE.AND P2, PT, R36, 0x11, PT ;  /* 0x000000112400780c */ /* 0x000fe20003f46270 */
[----:B0-----:R-:W-:-:S12]  /*ff30*/  IMAD.MOV.U32 R2, RZ, RZ, R14 ;  /* 0x000000ffff027224 */ /* 0x001fd800078e000e */
[----:B------:R-:W-:Y:S05]  /*ff40*/  WARPSYNC.COLLECTIVE R15, `(.L_x_3499) ;  /* 0x000000000f087348 */ /* 0x000fea0003c00000 */
[----:B------:R0:W1:Y:S02]  /*ff50*/  SHFL.IDX P6, R14, R13, R12, R11 ;  /* 0x0000000c0d0e7389 */ /* 0x00006400000c000b */
[----:B01----:R-:W-:Y:S01]  /*ff60*/  ENDCOLLECTIVE ;  /* 0x000000000000791b */ /* 0x003fe20003800000 */
.L_x_3499:
[----:B------:R-:W-:Y:S01]  /*ff70*/  @P2 LEA R6, R5, UR37, 0x1 ;  /* 0x0000002505062c11 */ /* 0x000fe2000f8e08ff */
[----:B------:R-:W-:Y:S02]  /*ff80*/  IMAD.MOV.U32 R13, RZ, RZ, R4 ;  /* 0x000000ffff0d7224 */ /* 0x000fe400078e0004 */
[----:B------:R-:W-:Y:S02]  /*ff90*/  IMAD.MOV.U32 R12, RZ, RZ, 0x2 ;  /* 0x00000002ff0c7424 */ /* 0x000fe400078e00ff */
[----:B------:R-:W-:-:S07]  /*ffa0*/  IMAD.MOV.U32 R3, RZ, RZ, R14 ;  /* 0x000000ffff037224 */ /* 0x000fce00078e000e */
[----:B------:R-:W-:Y:S05]  /*ffb0*/  WARPSYNC.COLLECTIVE R15, `(.L_x_3500) ;  /* 0x000000000f087348 */ /* 0x000fea0003c00000 */
[----:B------:R0:W1:Y:S02]  /*ffc0*/  SHFL.IDX P6, R14, R13, R12, R11 ;  /* 0x0000000c0d0e7389 */ /* 0x00006400000c000b */
[----:B01----:R-:W-:Y:S01]  /*ffd0*/  ENDCOLLECTIVE ;  /* 0x000000000000791b */ /* 0x003fe20003800000 */
.L_x_3500:
        /* <DEDUP_REMOVED lines=15> */
.L_x_3501:
[----:B------:R-:W-:Y:S01]  /*100d0*/  @P2 LEA R6, R5, UR37, 0x1 ;  /* 0x0000002505062c11 */ /* 0x000fe2000f8e08ff */
[----:B------:R-:W-:Y:S02]  /*100e0*/  IMAD.MOV.U32 R13, RZ, RZ, R4 ;  /* 0x000000ffff0d7224 */ /* 0x000fe400078e0004 */
[----:B------:R-:W-:Y:S02]  /*100f0*/  IMAD.MOV.U32 R12, RZ, RZ, 0x3 ;  /* 0x00000003ff0c7424 */ /* 0x000fe400078e00ff */
[----:B------:R-:W-:-:S07]  /*10100*/  IMAD.MOV.U32 R3, RZ, RZ, R14 ;  /* 0x000000ffff037224 */ /* 0x000fce00078e000e */
[----:B------:R-:W-:Y:S05]  /*10110*/  WARPSYNC.COLLECTIVE R15, `(.L_x_3502) ;  /* 0x000000000f087348 */ /* 0x000fea0003c00000 */
[----:B------:R0:W1:Y:S02]  /*10120*/  SHFL.IDX P6, R14, R13, R12, R11 ;  /* 0x0000000c0d0e7389 */ /* 0x00006400000c000b */
[----:B01----:R-:W-:Y:S01]  /*10130*/  ENDCOLLECTIVE ;  /* 0x000000000000791b */ /* 0x003fe20003800000 */
.L_x_3502:
        /* <DEDUP_REMOVED lines=10> */
.L_x_3503:
[----:B------:R-:W-:Y:S01]  /*101e0*/  @!PT LDS RZ, [RZ] ;  /* 0x00000000fffff984 */ /* 0x000fe20000000800 */
[----:B------:R-:W-:Y:S01]  /*101f0*/  @!PT LDS RZ, [RZ] ;  /* 0x00000000fffff984 */ /* 0x000fe20000000800 */
[----:B------:R-:W-:Y:S01]  /*10200*/  @!PT LDS RZ, [RZ] ;  /* 0x00000000fffff984 */ /* 0x000fe20000000800 */
[----:B------:R0:W-:Y:S01]  /*10210*/  @P2 LDGSTS.E.BYPASS.LTC128B.128 [R6+0x23400], desc[UR42][R2.64], !P1 ;  /* 0x2340000002062fae */ /* 0x0001e2000c901d6a */
[----:B------:R-:W-:Y:S01]  /*10220*/  IMAD.MOV.U32 R0, RZ, RZ, R14 ;  /* 0x000000ffff007224 */ /* 0x000fe200078e000e */
[----:B------:R-:W-:Y:S06]  /*10230*/  BRA `(.L_x_3504) ;  /* 0xffffffc400847947 */ /* 0x000fec000383ffff */
.L_x_3450:
[----:B------:R-:W-:Y:S01]  /*10240*/  IMAD.MOV.U32 R13, RZ, RZ, R2 ;  /* 0x000000ffff0d7224 */ /* 0x000fe200078e0002 */
[----:B------:R-:W-:Y:S01]  /*10250*/  LOP3.LUT R16, R16, 0xfffffeff, RZ, 0xc0, !PT ;  /* 0xfffffeff10107812 */ /* 0x000fe200078ec0ff */
[----:B------:R-:W-:Y:S02]  /*10260*/  IMAD.MOV.U32 R12, RZ, RZ, RZ ;  /* 0x000000ffff0c7224 */ /* 0x000fe400078e00ff */
[----:B------:R-:W-:Y:S02]  /*10270*/  IMAD.MOV.U32 R11, RZ, RZ, 0x181f ;  /* 0x0000181fff0b7424 */ /* 0x000fe400078e00ff */
[----:B------:R-:W-:Y:S02]  /*10280*/  IMAD.MOV.U32 R15, RZ, RZ, -0x1 ;  /* 0xffffffffff0f7424 */ /* 0x000fe400078e00ff */
[----:B------:R-:W-:-:S07]  /*10290*/  IMAD R5, R5, 0x40, R10 ;  /* 0x0000004005057824 */ /* 0x000fce00078e020a */
[----:B-1----:R-:W-:Y:S05]  /*102a0*/  WARPSYNC.COLLECTIVE R15, `(.L_x_3505) ;  /* 0x000000000f087348 */ /* 0x002fea0003c00000 */
[----:B------:R0:W2:Y:S02]  /*102b0*/  SHFL.IDX P6, R14, R13, R12, R11 ;  /* 0x0000000c0d0e7389 */ /* 0x0000a400000c000b */
[----:B012---:R-:W-:Y:S01]  /*102c0*/  ENDCOLLECTIVE ;  /* 0x000000000000791b */ /* 0x007fe20003800000 */
.L_x_3505:
[----:B------:R-:W-:Y:S01]  /*102d0*/  ISETP.GE.AND P2, PT, R5, UR36, PT ;  /* 0x0000002405007c0c */ /* 0x000fe2000bf46270 */
[----:B------:R-:W-:-:S12]  /*102e0*/  IMAD.MOV.U32 R13, RZ, RZ, R0 ;  /* 0x000000ffff0d7224 */ /* 0x000fd800078e0000 */
[----:B------:R-:W-:-:S04]  /*102f0*/  @P2 LOP3.LUT R16, R16, 0x100, RZ, 0xfc, !PT ;  /* 0x0000010010102812 */ /* 0x000fc800078efcff */
[----:B------:R-:W-:Y:S02]  /*10300*/  LOP3.LUT R16, R16, 0xffffff7f, RZ, 0xc0, !PT ;  /* 0xffffff7f10107812 */ /* 0x000fe400078ec0ff */
[----:B------:R-:W-:-:S07]  /*10310*/  MOV R3, R14 ;  /* 0x0000000e00037202 */ /* 0x000fce0000000f00 */
[----:B------:R-:W-:Y:S05]  /*10320*/  WARPSYNC.COLLECTIVE R15, `(.L_x_3506) ;  /* 0x000000000f087348 */ /* 0x000fea0003c00000 */
[----:B------:R0:W1:Y:S02]  /*10330*/  SHFL.IDX P6, R14, R13, R12, R11 ;  /* 0x0000000c0d0e7389 */ /* 0x00006400000c000b */
[----:B01----:R-:W-:Y:S01]  /*10340*/  ENDCOLLECTIVE ;  /* 0x000000000000791b */ /* 0x003fe20003800000 */
.L_x_3506:
[----:B------:R-:W-:Y:S02]  /*10350*/  IMAD.MOV.U32 R13, RZ, RZ, R2 ;  /* 0x000000ffff0d7224 */ /* 0x000fe400078e0002 */
[----:B------:R-:W-:Y:S02]  /*10360*/  IMAD.MOV.U32 R12, RZ, RZ, 0x1 ;  /* 0x00000001ff0c7424 */ /* 0x000fe400078e00ff */
[----:B------:R-:W-:-:S07]  /*10370*/  IMAD.MOV.U32 R4, RZ, RZ, R14 ;  /* 0x000000ffff047224 */ /* 0x000fce00078e000e */
[----:B------:R-:W-:Y:S05]  /*10380*/  WARPSYNC.COLLECTIVE R15, `(.L_x_3507) ;  /* 0x000000000f087348 */ /* 0x000fea0003c00000 */
[----:B------:R0:W1:Y:S02]  /*10390*/  SHFL.IDX P6, R14, R13, R12, R11 ;  /* 0x0000000c0d0e7389 */ /* 0x00006400000c000b */
[----:B01----:R-:W-:Y:S01]  /*103a0*/  ENDCOLLECTIVE ;  /* 0x000000000000791b */ /* 0x003fe20003800000 */
.L_x_3507:
[----:B------:R-:W-:-:S05]  /*103b0*/  @!P2 LEA R4, P0, R9, R4, 0x1 ;  /* 0x000000040904a211 */ /* 0x000fca00078008ff */
[----:B------:R-:W-:Y:S02]  /*103c0*/  @!P2 IMAD.X R3, RZ, RZ, R3, P0 ;  /* 0x000000ffff03a224 */ /* 0x000fe400000e0603 */
[----:B------:R-:W-:Y:S02]  /*103d0*/  @!P2 IMAD.MOV.U32 R6, RZ, RZ, R4 ;  /* 0x000000ffff06a224 */ /* 0x000fe400078e0004 */
[----:B------:R-:W-:Y:S02]  /*103e0*/  @!P2 IMAD.MOV.U32 R7, RZ, RZ, R3 ;  /* 0x000000ffff07a224 */ /* 0x000fe400078e0003 */
[----:B------:R-:W-:Y:S02]  /*103f0*/  VIADD R3, R5, 0x10 ;  /* 0x0000001005037836 */ /* 0x000fe40000000000 */
[----:B------:R-:W-:Y:S01]  /*10400*/  IMAD.MOV.U32 R13, RZ, RZ, R0 ;  /* 0x000000ffff0d7224 */ /* 0x000fe200078e0000 */
[----:B------:R-:W-:Y:S01]  /*10410*/  @!PT LDS RZ, [RZ] ;  /* 0x00000000fffff984 */ /* 0x000fe20000000800 */
[----:B------:R-:W-:Y:S01]  /*10420*/  @!PT LDS RZ, [RZ] ;  /* 0x00000000fffff984 */ /* 0x000fe20000000800 */
[----:B------:R-:W-:Y:S01]  /*10430*/  @!PT LDS RZ, [RZ] ;  /* 0x00000000fffff984 */ /* 0x000fe20000000800 */
[----:B------:R0:W-:Y:S02]  /*10440*/  @!P2 LDGSTS.E.BYPASS.LTC128B.128 [R8+0x20400], desc[UR42][R6.64], !P1 ;  /* 0x204000000608afae */ /* 0x0001e4000c901d6a */
[----:B------:R-:W-:Y:S01]  /*10450*/  ISETP.GE.AND P2, PT, R3, UR36, PT ;  /* 0x0000002403007c0c */ /* 0x000fe2000bf46270 */
[----:B------:R-:W-:-:S12]  /*10460*/  IMAD.MOV.U32 R3, RZ, RZ, R14 ;  /* 0x000000ffff037224 */ /* 0x000fd800078e000e */
[----:B0-----:R-:W-:Y:S05]  /*10470*/  WARPSYNC.COLLECTIVE R15, `(.L_x_3508) ;  /* 0x000000000f087348 */ /* 0x001fea0003c00000 */
[----:B------:R1:W2:Y:S02]  /*10480*/  SHFL.IDX P6, R14, R13, R12, R11 ;  /* 0x0000000c0d0e7389 */ /* 0x0002a400000c000b */
[----:B012---:R-:W-:Y:S01]  /*10490*/  ENDCOLLECTIVE ;  /* 0x000000000000791b */ /* 0x007fe20003800000 */
.L_x_3508:
[----:B------:R-:W-:-:S04]  /*104a0*/  @P2 LOP3.LUT R16, R16, 0x80, RZ, 0xfc, !PT ;  /* 0x0000008010102812 */ /* 0x000fc800078efcff */
[----:B------:R-:W-:Y:S01]  /*104b0*/  LOP3.LUT R16, R16, 0xffffffbf, RZ, 0xc0, !PT ;  /* 0xffffffbf10107812 */ /* 0x000fe200078ec0ff */
[----:B------:R-:W-:Y:S02]  /*104c0*/  IMAD.MOV.U32 R13, RZ, RZ, R2 ;  /* 0x000000ffff0d7224 */ /* 0x000fe400078e0002 */
[----:B------:R-:W-:Y:S01]  /*104d0*/  IMAD.MOV.U32 R12, RZ, RZ, 0x2 ;  /* 0x00000002ff0c7424 */ /* 0x000fe200078e00ff */
[----:B------:R-:W-:-:S07]  /*104e0*/  MOV R6, R14 ;  /* 0x0000000e00067202 */ /* 0x000fce0000000f00 */
[----:B------:R-:W-:Y:S05]  /*104f0*/  WARPSYNC.COLLECTIVE R15, `(.L_x_3509) ;  /* 0x000000000f087348 */ /* 0x000fea0003c00000 */
[----:B------:R0:W1:Y:S02]  /*10500*/  SHFL.IDX P6, R14, R13, R12, R11 ;  /* 0x0000000c0d0e7389 */ /* 0x00006400000c000b */
[----:B01----:R-:W-:Y:S01]  /*10510*/  ENDCOLLECTIVE ;  /* 0x000000000000791b */ /* 0x003fe20003800000 */
.L_x_3509:
[----:B------:R-:W-:-:S05]  /*10520*/  @!P2 LEA R6, P0, R9, R6, 0x1 ;  /* 0x000000060906a211 */ /* 0x000fca00078008ff */
[----:B------:R-:W-:-:S04]  /*10530*/  @!P2 IMAD.X R3, RZ, RZ, R3, P0 ;  /* 0x000000ffff03a224 */ /* 0x000fc800000e0603 */
        /* <DEDUP_REMOVED lines=12> */
.L_x_3510:
[----:B------:R-:W-:Y:S02]  /*10600*/  @P2 LOP3.LUT R16, R16, 0x40, RZ, 0xfc, !PT ;  /* 0x0000004010102812 */ /* 0x000fe400078efcff */
[----:B------:R-:W-:Y:S01]  /*10610*/  MOV R13, R2 ;  /* 0x00000002000d7202 */ /* 0x000fe20000000f00 */
[----:B------:R-:W-:Y:S02]  /*10620*/  IMAD.MOV.U32 R12, RZ, RZ, 0x3 ;  /* 0x00000003ff0c7424 */ /* 0x000fe400078e00ff */
[----:B------:R-:W-:-:S07]  /*10630*/  IMAD.MOV.U32 R6, RZ, RZ, R14 ;  /* 0x000000ffff067224 */ /* 0x000fce00078e000e */
[----:B------:R-:W-:Y:S05]  /*10640*/  WARPSYNC.COLLECTIVE R15, `(.L_x_3511) ;  /* 0x000000000f087348 */ /* 0x000fea0003c00000 */
[----:B------:R0:W1:Y:S02]  /*10650*/  SHFL.IDX P6, R14, R13, R12, R11 ;  /* 0x0000000c0d0e7389 */ /* 0x00006400000c000b */
[----:B01----:R-:W-:Y:S01]  /*10660*/  ENDCOLLECTIVE ;  /* 0x000000000000791b */ /* 0x003fe20003800000 */
.L_x_3511:
[----:B------:R-:W-:-:S05]  /*10670*/  @!P2 LEA R6, P0, R9, R6, 0x1 ;  /* 0x000000060906a211 */ /* 0x000fca00078008ff */
[----:B------:R-:W-:-:S04]  /*10680*/  @!P2 IMAD.X R3, RZ, RZ, R3, P0 ;  /* 0x000000ffff03a224 */ /* 0x000fc800000e0603 */
[----:B------:R-:W-:Y:S02]  /*10690*/  @!P2 IMAD.MOV.U32 R7, RZ, RZ, R3 ;  /* 0x000000ffff07a224 */ /* 0x000fe400078e0003 */
[----:B------:R-:W-:-:S03]  /*106a0*/  IMAD.MOV.U32 R13, RZ, RZ, R0 ;  /* 0x000000ffff0d7224 */ /* 0x000fc600078e0000 */
[----:B------:R-:W-:Y:S01]  /*106b0*/  @!PT LDS RZ, [RZ] ;  /* 0x00000000fffff984 */ /* 0x000fe20000000800 */
[----:B------:R-:W-:Y:S01]  /*106c0*/  @!PT LDS RZ, [RZ] ;  /* 0x00000000fffff984 */ /* 0x000fe20000000800 */
[----:B------:R-:W-:Y:S01]  /*106d0*/  @!PT LDS RZ, [RZ] ;  /* 0x00000000fffff984 */ /* 0x000fe20000000800 */
[----:B------:R0:W-:Y:S01]  /*106e0*/  @!P2 LDGSTS.E.BYPASS.LTC128B.128 [R8+0x21400], desc[UR42][R6.64], !P1 ;  /* 0x214000000608afae */ /* 0x0001e2000c901d6a */
[----:B------:R-:W-:-:S07]  /*106f0*/  IMAD.MOV.U32 R3, RZ, RZ, R14 ;  /* 0x000000ffff037224 */ /* 0x000fce00078e000e */
[----:B0-----:R-:W-:Y:S05]  /*10700*/  WARPSYNC.COLLECTIVE R15, `(.L_x_3512) ;  /* 0x000000000f087348 */ /* 0x001fea0003c00000 */
[----:B------:R1:W2:Y:S02]  /*10710*/  SHFL.IDX P6, R14, R13, R12, R11 ;  /* 0x0000000c0d0e7389 */ /* 0x0002a400000c000b */
[----:B012---:R-:W-:Y:S01]  /*10720*/  ENDCOLLECTIVE ;  /* 0x000000000000791b */ /* 0x007fe20003800000 */
.L_x_3512:
[----:B------:R-:W-:Y:S01]  /*10730*/  IMAD.MOV.U32 R0, RZ, RZ, R14 ;  /* 0x000000ffff007224 */ /* 0x000fe200078e000e */
[----:B------:R-:W-:Y:S06]  /*10740*/  BRA `(.L_x_3513) ;  /* 0xffffffc800547947 */ /* 0x000fec000383ffff */
.L_x_3452:
[----:B------:R-:W-:Y:S01]  /*10750*/  BSSY B0, `(.L_x_3514) ;  /* 0x0000008000007945 */ /* 0x000fe20003800000 */
[----:B------:R-:W-:Y:S02]  /*10760*/  IMAD.MOV.U32 R13, RZ, RZ, R4 ;  /* 0x000000ffff0d7224 */ /* 0x000fe400078e0004 */
[----:B------:R-:W-:Y:S02]  /*10770*/  IMAD.MOV.U32 R12, RZ, RZ, RZ ;  /* 0x000000ffff0c7224 */ /* 0x000fe400078e00ff */
[----:B------:R-:W-:Y:S02]  /*10780*/  IMAD.MOV.U32 R11, RZ, RZ, 0x181f ;  /* 0x0000181fff0b7424 */ /* 0x000fe400078e00ff */
[----:B------:R-:W-:-:S07]  /*10790*/  IMAD.MOV.U32 R15, RZ, RZ, -0x1 ;  /* 0xffffffffff0f7424 */ /* 0x000fce00078e00ff */
[----:B-1---5:R-:W-:Y:S05]  /*107a0*/  WARPSYNC.COLLECTIVE R15, `(.L_x_3515) ;  /* 0x000000000f087348 */ /* 0x022fea0003c00000 */
[----:B------:R0:W2:Y:S02]  /*107b0*/  SHFL.IDX P6, R14, R13, R12, R11 ;  /* 0x0000000c0d0e7389 */ /* 0x0000a400000c000b */
[----:B012--5:R-:W-:Y:S01]  /*107c0*/  ENDCOLLECTIVE ;  /* 0x000000000000791b */ /* 0x027fe20003800000 */
.L_x_3515:
[----:B------:R-:W-:Y:S05]  /*107d0*/  BSYNC B0 ;  /* 0x0000000000007941 */ /* 0x000fea0003800000 */
.L_x_3514:
[----:B------:R-:W-:Y:S01]  /*107e0*/  IMAD.MOV.U32 R13, RZ, RZ, R0 ;  /* 0x000000ffff0d7224 */ /* 0x000fe200078e0000 */
[----:B------:R-:W-:Y:S01]  /*107f0*/  MOV R12, RZ ;  /* 0x000000ff000c7202 */ /* 0x000fe20000000f00 */
[----:B------:R-:W-:Y:S01]  /*10800*/  IMAD.MOV.U32 R11, RZ, RZ, 0x181f ;  /* 0x0000181fff0b7424 */ /* 0x000fe200078e00ff */
[----:B------:R-:W-:Y:S01]  /*10810*/  LOP3.LUT P1, RZ, R16, 0x100, RZ, 0xc0, !PT ;  /* 0x0000010010ff7812 */ /* 0x000fe2000782c0ff */
[----:B------:R-:W-:Y:S01]  /*10820*/  IMAD.MOV.U32 R15, RZ, RZ, -0x1 ;  /* 0xffffffffff0f7424 */ /* 0x000fe200078e00ff */
[----:B------:R-:W-:Y:S01]  /*10830*/  LOP3.LUT R22, R22, 0xfbffffff, RZ, 0xc0, !PT ;  /* 0xfbffffff16167812 */ /* 0x000fe200078ec0ff */
[----:B------:R-:W-:-:S10]  /*10840*/  IMAD.MOV.U32 R2, RZ, RZ, R14 ;  /* 0x000000ffff027224 */ /* 0x000fd400078e000e */
[----:B------:R-:W-:Y:S05]  /*10850*/  WARPSYNC.COLLECTIVE R15, `(.L_x_3516) ;  /* 0x000000000f087348 */ /* 0x000fea0003c00000 */
[----:B------:R0:W1:Y:S02]  /*10860*/  SHFL.IDX P6, R14, R13, R12, R11 ;  /* 0x0000000c0d0e7389 */ /* 0x00006400000c000b */
[----:B01----:R-:W-:Y:S01]  /*10870*/  ENDCOLLECTIVE ;  /* 0x000000000000791b */ /* 0x003fe20003800000 */
.L_x_3516:
[----:B------:R-:W-:Y:S01]  /*10880*/  @P5 LOP3.LUT R22, R22, 0x4000000, RZ, 0xfc, !PT ;  /* 0x0400000016165812 */ /* 0x000fe200078efcff */
[----:B------:R-:W-:Y:S02]  /*10890*/  IMAD.MOV.U32 R13, RZ, RZ, R4 ;  /* 0x000000ffff0d7224 */ /* 0x000fe400078e0004 */
[----:B------:R-:W-:Y:S02]  /*108a0*/  IMAD.MOV.U32 R12, RZ, RZ, 0x1 ;  /* 0x00000001ff0c7424 */ /* 0x000fe400078e00ff */
[----:B------:R-:W-:Y:S01]  /*108b0*/  IMAD.MOV.U32 R3, RZ, RZ, R14 ;  /* 0x000000ffff037224 */ /* 0x000fe200078e000e */
[----:B------:R-:W-:-:S04]  /*108c0*/  LOP3.LUT P6, RZ, R16, 0x400000, RZ, 0xc0, !PT ;  /* 0x0040000010ff7812 */ /* 0x000fc800078cc0ff */
[----:B------:R-:W-:-:S05]  /*108d0*/  @!P1 LEA R3, P0, R21, R3, 0x1 ;  /* 0x0000000315039211 */ /* 0x000fca00078008ff */
[----:B------:R-:W-:Y:S01]  /*108e0*/  @!P1 IMAD.X R2, RZ, RZ, R2, P0 ;  /* 0x000000ffff029224 */ /* 0x000fe200000e0602 */
[----:B------:R-:W-:-:S04]  /*108f0*/  LOP3.LUT P0, RZ, R16, 0x800000, RZ, 0xc0, !PT ;  /* 0x0080000010ff7812 */ /* 0x000fc8000780c0ff */
[----:B------:R-:W-:-:S04]  /*10900*/  @!P1 LOP3.LUT R3, R3, R2, RZ, 0x3c, !PT ;  /* 0x0000000203039212 */ /* 0x000fc800078e3cff */
[----:B------:R-:W-:-:S04]  /*10910*/  @!P1 LOP3.LUT R2, R3, R2, RZ, 0x3c, !PT ;  /* 0x0000000203029212 */ /* 0x000fc800078e3cff */
[----:B------:R-:W-:-:S05]  /*10920*/  @!P1 LOP3.LUT R3, R3, R2, RZ, 0x3c, !PT ;  /* 0x0000000203039212 */ /* 0x000fca00078e3cff */
[----:B------:R-:W-:Y:S01]  /*10930*/  @!PT LDS RZ, [RZ] ;  /* 0x00000000fffff984 */ /* 0x000fe20000000800 */
[----:B------:R-:W-:Y:S01]  /*10940*/  @!PT LDS RZ, [RZ] ;  /* 0x00000000fffff984 */ /* 0x000fe20000000800 */
[----:B------:R-:W-:Y:S01]  /*10950*/  @!PT LDS RZ, [RZ] ;  /* 0x00000000fffff984 */ /* 0x000fe20000000800 */
[----:B------:R0:W-:Y:S01]  /*10960*/  @!P1 LDGSTS.E.BYPASS.LTC128B.128 [R20+0x26400], desc[UR42][R2.64], !P0 ;  /* 0x2640000002149fae */ /* 0x0001e2000c101d6a */
[----:B------:R-:W-:-:S03]  /*10970*/  @!P1 ISETP.NE.U32.AND P0, PT, R9, RZ, PT ;  /* 0x000000ff0900920c */ /* 0x000fc60003f05070 */
[----:B------:R0:W-:Y:S10]  /*10980*/  @!P1 LDGSTS.E.BYPASS.LTC128B.128 [R20+0x28400], desc[UR42][R2.64+0x80], !P6 ;  /* 0x2840008002149fae */ /* 0x0001f4000f101d6a */
[----:B0-----:R-:W-:Y:S05]  /*10990*/  WARPSYNC.COLLECTIVE R15, `(.L_x_3517) ;  /* 0x000000000f087348 */ /* 0x001fea0003c00000 */
[----:B------:R1:W2:Y:S02]  /*109a0*/  SHFL.IDX P6, R14, R13, R12, R11 ;  /* 0x0000000c0d0e7389 */ /* 0x0002a400000c000b */
[----:B012---:R-:W-:Y:S01]  /*109b0*/  ENDCOLLECTIVE ;  /* 0x000000000000791b */ /* 0x007fe20003800000 */
.L_x_3517:
[----:B------:R-:W-:Y:S01]  /*109c0*/  @!PT LDS RZ, [RZ] ;  /* 0x00000000fffff984 */ /* 0x000fe20000000800 */
[----:B------:R-:W-:Y:S01]  /*109d0*/  @!PT LDS RZ, [RZ] ;  /* 0x00000000fffff984 */ /* 0x000fe20000000800 */
[----:B------:R-:W-:Y:S01]  /*109e0*/  @!PT LDS RZ, [RZ] ;  /* 0x00000000fffff984 */ /* 0x000fe20000000800 */
[----:B------:R0:W-:Y:S01]  /*109f0*/  @!P1 LDGSTS.E.BYPASS.LTC128B.128 [R20+0x2a400], desc[UR42][R2.64+0x100], !P5 ;  /* 0x2a40010002149fae */ /* 0x0001e2000e901d6a */
[----:B------:R-:W-:-:S03]  /*10a00*/  LOP3.LUT P5, RZ, R16, 0x800000, RZ, 0xc0, !PT ;  /* 0x0080000010ff7812 */ /* 0x000fc600078ac0ff */
[----:B------:R0:W-:Y:S04]  /*10a10*/  @!P1 LDGSTS.E.BYPASS.LTC128B.128 [R20+0x2c400], desc[UR42][R2.64+0x180], !P4 ;  /* 0x2c40018002149fae */ /* 0x0001e8000e101d6a */
[----:B------:R0:W-:Y:S01]  /*10a20*/  @!P1 LDGSTS.E.BYPASS.LTC128B.128 [R20+0x2e400], desc[UR42][R2.64+0x200], !P3 ;  /* 0x2e40020002149fae */ /* 0x0001e2000d901d6a */
[----:B------:R-:W-:-:S03]  /*10a30*/  IMAD.MOV.U32 R13, RZ, RZ, R0 ;  /* 0x000000ffff0d7224 */ /* 0x000fc600078e0000 */
[----:B------:R0:W-:Y:S04]  /*10a40*/  @!P1 LDGSTS.E.BYPASS.LTC128B.128 [R20+0x30400], desc[UR42][R2.64+0x280], !P2 ;  /* 0x3040028002149fae */ /* 0x0001e8000d101d6a */
[----:B------:R0:W-:Y:S01]  /*10a50*/  @!P1 LDGSTS.E.BYPASS.LTC128B.128 [R20+0x32400], desc[UR42][R2.64+0x300], P0 ;  /* 0x3240030002149fae */ /* 0x0001e20008101d6a */
[----:B------:R-:W-:Y:S01]  /*10a60*/  @!P1 ISETP.NE.U32.AND P0, PT, R8, RZ, PT ;  /* 0x000000ff0800920c */ /* 0x000fe20003f05070 */
[----:B------:R-:W-:-:S12]  /*10a70*/  IMAD.MOV.U32 R5, RZ, RZ, R14 ;  /* 0x000000ffff057224 */ /* 0x000fd800078e000e */
[----:B0-----:R-:W-:Y:S05]  /*10a80*/  WARPSYNC.COLLECTIVE R15, `(.L_x_3518) ;  /* 0x000000000f087348 */ /* 0x001fea0003c00000 */
[----:B------:R1:W2:Y:S02]  /*10a90*/  SHFL.IDX P6, R14, R13, R12, R11 ;  /* 0x0000000c0d0e7389 */ /* 0x0002a400000c000b */
[----:B012---:R-:W-:Y:S01]  /*10aa0*/  ENDCOLLECTIVE ;  /* 0x000000000000791b */ /* 0x007fe20003800000 */
.L_x_3518:
[----:B------:R-:W-:Y:S01]  /*10ab0*/  @!PT LDS RZ, [RZ] ;  /* 0x00000000fffff984 */ /* 0x000fe20000000800 */
[----:B------:R-:W-:Y:S01]  /*10ac0*/  @!PT LDS RZ, [RZ] ;  /* 0x00000000fffff984 */ /* 0x000fe20000000800 */
[----:B------:R-:W-:Y:S01]  /*10ad0*/  @!PT LDS RZ, [RZ] ;  /* 0x00000000fffff984 */ /* 0x000fe20000000800 */
[----:B------:R0:W-:Y:S01]  /*10ae0*/  @!P1 LDGSTS.E.BYPASS.LTC128B.128 [R20+0x34400], desc[UR42][R2.64+0x380], P0 ;  /* 0x3440038002149fae */ /* 0x0001e20008101d6a */
[C---:B------:R-:W-:Y:S01]  /*10af0*/  LOP3.LUT P1, RZ, R16.reuse, 0x40, RZ, 0xc0, !PT ;  /* 0x0000004010ff7812 */ /* 0x040fe2000782c0ff */
[----:B------:R-:W-:Y:S02]  /*10b00*/  IMAD.MOV.U32 R13, RZ, RZ, R4 ;  /* 0x000000ffff0d7224 */ /* 0x000fe400078e0004 */
[----:B------:R-:W-:Y:S01]  /*10b10*/  IMAD.MOV.U32 R12, RZ, RZ, 0x2 ;  /* 0x00000002ff0c7424 */ /* 0x000fe200078e00ff */
[----:B------:R-:W-:-:S13]  /*10b20*/  LOP3.LUT P6, RZ, R16, 0x80, RZ, 0xc0, !PT ;  /* 0x0000008010ff7812 */ /* 0x000fda00078cc0ff */
[----:B------:R-:W-:-:S05]  /*10b30*/  @!P6 LEA R6, P0, R21, R14, 0x1 ;  /* 0x0000000e1506e211 */ /* 0x000fca00078008ff */
[----:B------:R-:W-:Y:S01]  /*10b40*/  @!P6 IMAD.X R7, RZ, RZ, R5, P0 ;  /* 0x000000ffff07e224 */ /* 0x000fe200000e0605 */
[----:B------:R-:W-:Y:S01]  /*10b50*/  LOP3.LUT P0, RZ, R16, 0x400000, RZ, 0xc0, !PT ;  /* 0x0040000010ff7812 */ /* 0x000fe2000780c0ff */
[----:B0-----:R-:W-:-:S03]  /*10b60*/  @!P6 IMAD.MOV.U32 R2, RZ, RZ, R6 ;  /* 0x000000ffff02e224 */ /* 0x001fc600078e0006 */
[----:B------:R-:W-:-:S05]  /*10b70*/  @!P6 MOV R3, R7 ;  /* 0x000000070003e202 */ /* 0x000fca0000000f00 */
[----:B------:R0:W-:Y:S01]  /*10b80*/  @!P6 LDGSTS.E.BYPASS.LTC128B.128 [R20+0x26c00], desc[UR42][R2.64], !P5 ;  /* 0x26c000000214efae */ /* 0x0001e2000e901d6a */
[----:B------:R-:W-:-:S03]  /*10b90*/  LOP3.LUT P5, RZ, R22, 0x4000000, RZ, 0xc0, !PT ;  /* 0x0400000016ff7812 */ /* 0x000fc600078ac0ff */
[----:B------:R0:W-:Y:S01]  /*10ba0*/  @!P6 LDGSTS.E.BYPASS.LTC128B.128 [R20+0x28c00], desc[UR42][R2.64+0x80], !P0 ;  /* 0x28c000800214efae */ /* 0x0001e2000c101d6a */
[----:B------:R-:W-:-:S09]  /*10bb0*/  @!P6 ISETP.NE.U32.AND P0, PT, R9, RZ, PT ;  /* 0x000000ff0900e20c */ /* 0x000fd20003f05070 */
[----:B------:R0:W-:Y:S04]  /*10bc0*/  @!P6 LDGSTS.E.BYPASS.LTC128B.128 [R20+0x2ac00], desc[UR42][R2.64+0x100], !P5 ;  /* 0x2ac001000214efae */ /* 0x0001e8000e901d6a */
[----:B------:R0:W-:Y:S04]  /*10bd0*/  @!P6 LDGSTS.E.BYPASS.LTC128B.128 [R20+0x2cc00], desc[UR42][R2.64+0x180], !P4 ;  /* 0x2cc001800214efae */ /* 0x0001e8000e101d6a */
[----:B------:R0:W-:Y:S04]  /*10be0*/  @!P6 LDGSTS.E.BYPASS.LTC128B.128 [R20+0x2ec00], desc[UR42][R2.64+0x200], !P3 ;  /* 0x2ec002000214efae */ /* 0x0001e8000d901d6a */
[----:B------:R0:W-:Y:S04]  /*10bf0*/  @!P6 LDGSTS.E.BYPASS.LTC128B.128 [R20+0x30c00], desc[UR42][R2.64+0x280], !P2 ;  /* 0x30c002800214efae */ /* 0x0001e8000d101d6a */
[----:B------:R0:W-:Y:S01]  /*10c00*/  @!P6 LDGSTS.E.BYPASS.LTC128B.128 [R20+0x32c00], desc[UR42][R2.64+0x300], P0 ;  /* 0x32c003000214efae */ /* 0x0001e20008101d6a */
[----:B------:R-:W-:-:S13]  /*10c10*/  @!P6 ISETP.NE.U32.AND P0, PT, R8, RZ, PT ;  /* 0x000000ff0800e20c */ /* 0x000fda0003f05070 */
[----:B------:R0:W-:Y:S02]  /*10c20*/  @!P6 LDGSTS.E.BYPASS.LTC128B.128 [R20+0x34c00], desc[UR42][R2.64+0x380], P0 ;  /* 0x34c003800214efae */ /* 0x0001e40008101d6a */
[----:B0-----:R-:W-:Y:S05]  /*10c30*/  WARPSYNC.COLLECTIVE R15, `(.L_x_3519) ;  /* 0x000000000f087348 */ /* 0x001fea0003c00000 */
[----:B------:R1:W2:Y:S02]  /*10c40*/  SHFL.IDX P6, R14, R13, R12, R11 ;  /* 0x0000000c0d0e7389 */ /* 0x0002a400000c000b */
[----:B012---:R-:W-:Y:S01]  /*10c50*/  ENDCOLLECTIVE ;  /* 0x000000000000791b */ /* 0x007fe20003800000 */
.L_x_3519:
[----:B------:R-:W-:Y:S02]  /*10c60*/  IMAD.MOV.U32 R13, RZ, RZ, R0 ;  /* 0x000000ffff0d7224 */ /* 0x000fe400078e0000 */
[----:B------:R-:W-:-:S07]  /*10c70*/  IMAD.MOV.U32 R5, RZ, RZ, R14 ;  /* 0x000000ffff057224 */ /* 0x000fce00078e000e */
[----:B------:R-:W-:Y:S05]  /*10c80*/  WARPSYNC.COLLECTIVE R15, `(.L_x_3520) ;  /* 0x000000000f087348 */ /* 0x000fea0003c00000 */
[----:B------:R0:W1:Y:S02]  /*10c90*/  SHFL.IDX P6, R14, R13, R12, R11 ;  /* 0x0000000c0d0e7389 */ /* 0x00006400000c000b */
[----:B01----:R-:W-:Y:S01]  /*10ca0*/  ENDCOLLECTIVE ;  /* 0x000000000000791b */ /* 0x003fe20003800000 */
.L_x_3520:
[----:B------:R-:W-:Y:S02]  /*10cb0*/  IMAD.MOV.U32 R13, RZ, RZ, R4 ;  /* 0x000000ffff0d7224 */ /* 0x000fe400078e0004 */
[----:B------:R-:W-:Y:S01]  /*10cc0*/  IMAD.MOV.U32 R12, RZ, RZ, 0x3 ;  /* 0x00000003ff0c7424 */ /* 0x000fe200078e00ff */
[----:B------:R-:W-:Y:S02]  /*10cd0*/  @!P1 LEA R6, P0, R21, R14, 0x1 ;  /* 0x0000000e15069211 */ /* 0x000fe400078008ff */
[----:B------:R-:W-:-:S03]  /*10ce0*/  LOP3.LUT P6, RZ, R16, 0x400000, RZ, 0xc0, !PT ;  /* 0x0040000010ff7812 */ /* 0x000fc600078cc0ff */
[----:B------:R-:W-:Y:S01]  /*10cf0*/  @!P1 IMAD.X R7, RZ, RZ, R5, P0 ;  /* 0x000000ffff079224 */ /* 0x000fe200000e0605 */
[----:B------:R-:W-:Y:S01]  /*10d00*/  LOP3.LUT P0, RZ, R16, 0x800000, RZ, 0xc0, !PT ;  /* 0x0080000010ff7812 */ /* 0x000fe2000780c0ff */
[----:B------:R-:W-:Y:S02]  /*10d10*/  @!P1 IMAD.MOV.U32 R2, RZ, RZ, R6 ;  /* 0x000000ffff029224 */ /* 0x000fe400078e0006 */
[----:B------:R-:W-:-:S10]  /*10d20*/  @!P1 IMAD.MOV.U32 R3, RZ, RZ, R7 ;  /* 0x000000ffff039224 */ /* 0x000fd400078e0007 */
        /* <DEDUP_REMOVED lines=9> */
.L_x_3521:
[----:B------:R-:W-:Y:S01]  /*10dc0*/  @!PT LDS RZ, [RZ] ;  /* 0x00000000fffff984 */ /* 0x000fe20000000800 */
[----:B------:R-:W-:Y:S01]  /*10dd0*/  @!PT LDS RZ, [RZ] ;  /* 0x00000000fffff984 */ /* 0x000fe20000000800 */
[----:B------:R-:W-:Y:S01]  /*10de0*/  @!PT LDS RZ, [RZ] ;  /* 0x00000000fffff984 */ /* 0x000fe20000000800 */
[----:B------:R0:W-:Y:S04]  /*10df0*/  @!P1 LDGSTS.E.BYPASS.LTC128B.128 [R20+0x2b400], desc[UR42][R2.64+0x100], !P5 ;  /* 0x2b40010002149fae */ /* 0x0001e8000e901d6a */
[----:B------:R0:W-:Y:S04]  /*10e00*/  @!P1 LDGSTS.E.BYPASS.LTC128B.128 [R20+0x2d400], desc[UR42][R2.64+0x180], !P4 ;  /* 0x2d40018002149fae */ /* 0x0001e8000e101d6a */
[----:B------:R0:W-:Y:S01]  /*10e10*/  @!P1 LDGSTS.E.BYPASS.LTC128B.128 [R20+0x2f400], desc[UR42][R2.64+0x200], !P3 ;  /* 0x2f40020002149fae */ /* 0x0001e2000d901d6a */
[----:B------:R-:W-:-:S03]  /*10e20*/  MOV R13, R0 ;  /* 0x00000000000d7202 */ /* 0x000fc60000000f00 */
[----:B------:R0:W-:Y:S04]  /*10e30*/  @!P1 LDGSTS.E.BYPASS.LTC128B.128 [R20+0x31400], desc[UR42][R2.64+0x280], !P2 ;  /* 0x3140028002149fae */ /* 0x0001e8000d101d6a */
[----:B------:R0:W-:Y:S01]  /*10e40*/  @!P1 LDGSTS.E.BYPASS.LTC128B.128 [R20+0x33400], desc[UR42][R2.64+0x300], P0 ;  /* 0x3340030002149fae */ /* 0x0001e20008101d6a */
[----:B------:R-:W-:Y:S01]  /*10e50*/  @!P1 ISETP.NE.U32.AND P0, PT, R8, RZ, PT ;  /* 0x000000ff0800920c */ /* 0x000fe20003f05070 */
[----:B------:R-:W-:-:S12]  /*10e60*/  IMAD.MOV.U32 R4, RZ, RZ, R14 ;  /* 0x000000ffff047224 */ /* 0x000fd800078e000e */
[----:B0-----:R-:W-:Y:S05]  /*10e70*/  WARPSYNC.COLLECTIVE R15, `(.L_x_3522) ;  /* 0x000000000f087348 */ /* 0x001fea0003c00000 */
[----:B------:R1:W2:Y:S02]  /*10e80*/  SHFL.IDX P6, R14, R13, R12, R11 ;  /* 0x0000000c0d0e7389 */ /* 0x0002a400000c000b */
[----:B012---:R-:W-:Y:S01]  /*10e90*/  ENDCOLLECTIVE ;  /* 0x000000000000791b */ /* 0x007fe20003800000 */
.L_x_3522:
[----:B------:R-:W-:Y:S01]  /*10ea0*/  @!PT LDS RZ, [RZ] ;  /* 0x00000000fffff984 */ /* 0x000fe20000000800 */
[----:B------:R-:W-:Y:S01]  /*10eb0*/  @!PT LDS RZ, [RZ] ;  /* 0x00000000fffff984 */ /* 0x000fe20000000800 */
[----:B------:R-:W-:Y:S01]  /*10ec0*/  @!PT LDS RZ, [RZ] ;  /* 0x00000000fffff984 */ /* 0x000fe20000000800 */
[----:B------:R0:W-:Y:S01]  /*10ed0*/  @!P1 LDGSTS.E.BYPASS.LTC128B.128 [R20+0x35400], desc[UR42][R2.64+0x380], P0 ;  /* 0x3540038002149fae */ /* 0x0001e20008101d6a */
[----:B------:R-:W-:Y:S05]  /*10ee0*/  BRA `(.L_x_3523) ;  /* 0xffffffc800b87947 */ /* 0x000fea000383ffff */
.L_x_3454:
[----:B0-----:R-:W-:-:S04]  /*10ef0*/  IMAD.U32 R3, RZ, RZ, UR37 ;  /* 0x00000025ff037e24 */ /* 0x001fc8000f8e00ff */
[----:B------:R0:W1:Y:S03]  /*10f00*/  SYNCS.PHASECHK.TRANS64.TRYWAIT P0, [R3+URZ+0x38820], R0 ;  /* 0x03882000030075a7 */ /* 0x000066000800017f */
[----:B-1----:R-:W-:Y:S05]  /*10f10*/  @!P0 NANOSLEEP.SYNCS 0x989680 ;  /* 0x009896800000895d */ /* 0x002fea0003900000 */
[----:B------:R-:W1:Y:S02]  /*10f20*/  @!P0 SYNCS.PHASECHK.TRANS64 P0, [R3+URZ+0x38820], R0 ;  /* 0x03882000030085a7 */ /* 0x000e64000800007f */
[----:B-1----:R-:W-:Y:S05]  /*10f30*/  @!P0 BRA `(.L_x_3454) ;  /* 0xfffffffc00ec8947 */ /* 0x002fea000383ffff */
[----:B------:R-:W-:Y:S05]  /*10f40*/  BRA `(.L_x_3524) ;  /* 0xffffffcc00147947 */ /* 0x000fea000383ffff */
.L_x_3457:
[----:B0-----:R0:W1:Y:S02]  /*10f50*/  SYNCS.PHASECHK.TRANS64.TRYWAIT P0, [R25+URZ+0x38860], R0 ;  /* 0x03886000190075a7 */ /* 0x001064000800017f */
[----:B-1----:R-:W-:Y:S05]  /*10f60*/  @!P0 NANOSLEEP.SYNCS 0x989680 ;  /* 0x009896800000895d */ /* 0x002fea0003900000 */
[----:B------:R-:W1:Y:S02]  /*10f70*/  @!P0 SYNCS.PHASECHK.TRANS64 P0, [R25+URZ+0x38860], R0 ;  /* 0x03886000190085a7 */ /* 0x000e64000800007f */
[----:B-1----:R-:W-:Y:S05]  /*10f80*/  @!P0 BRA `(.L_x_3457) ;  /* 0xfffffffc00f08947 */ /* 0x002fea000383ffff */
[----:B------:R-:W-:Y:S05]  /*10f90*/  BRA `(.L_x_3525) ;  /* 0xffffffcc00247947 */ /* 0x000fea000383ffff */
.L_x_3458:
        /* <DEDUP_REMOVED lines=8> */
.L_x_3527:
[----:B------:R-:W-:Y:S05]  /*11020*/  BSYNC B0 ;  /* 0x0000000000007941 */ /* 0x000fea0003800000 */
.L_x_3526:
[----:B------:R-:W0:Y:S01]  /*11030*/  S2R R6, SR_TID.X ;  /* 0x0000000000067919 */ /* 0x000e220000002100 */
[----:B------:R-:W-:Y:S01]  /*11040*/  IMAD.MOV.U32 R13, RZ, RZ, R8 ;  /* 0x000000ffff0d7224 */ /* 0x000fe200078e0008 */
[----:B------:R-:W-:Y:S01]  /*11050*/  LOP3.LUT P5, RZ, R17, 0x100, RZ, 0xc0, !PT ;  /* 0x0000010011ff7812 */ /* 0x000fe200078ac0ff */
[----:B------:R-:W-:Y:S01]  /*11060*/  IMAD.MOV.U32 R12, RZ, RZ, RZ ;  /* 0x000000ffff0c7224 */ /* 0x000fe200078e00ff */
[----:B------:R-:W-:Y:S01]  /*11070*/  LEA R9, R9, UR37, 0x1 ;  /* 0x0000002509097c11 */ /* 0x000fe2000f8e08ff */
[----:B------:R-:W-:Y:S01]  /*11080*/  IMAD.MOV.U32 R11, RZ, RZ, 0x181f ;  /* 0x0000181fff0b7424 */ /* 0x000fe200078e00ff */
[----:B------:R-:W-:Y:S01]  /*11090*/  P2R R4, PR, RZ, 0x20 ;  /* 0x00000020ff047803 */ /* 0x000fe20000000000 */
[----:B------:R-:W-:Y:S01]  /*110a0*/  IMAD.MOV.U32 R15, RZ, RZ, -0x1 ;  /* 0xffffffffff0f7424 */ /* 0x000fe200078e00ff */
[C---:B------:R-:W-:Y:S01]  /*110b0*/  LOP3.LUT P5, RZ, R17.reuse, 0x20000, RZ, 0xc0, !PT ;  /* 0x0002000011ff7812 */ /* 0x040fe200078ac0ff */
[----:B------:R-:W-:Y:S01]  /*110c0*/  IMAD.MOV.U32 R3, RZ, RZ, R14 ;  /* 0x000000ffff037224 */ /* 0x000fe200078e000e */
[----:B------:R-:W-:-:S13]  /*110d0*/  LOP3.LUT P4, RZ, R17, 0x20, RZ, 0xc0, !PT ;  /* 0x0000002011ff7812 */ /* 0x000fda000788c0ff */
[----:B0-----:R-:W-:Y:S05]  /*110e0*/  WARPSYNC.COLLECTIVE R15, `(.L_x_3528) ;  /* 0x000000000f087348 */ /* 0x001fea0003c00000 */
[----:B------:R1:W2:Y:S02]  /*110f0*/  SHFL.IDX P6, R14, R13, R12, R11 ;  /* 0x0000000c0d0e7389 */ /* 0x0002a400000c000b */
[----:B012---:R-:W-:Y:S01]  /*11100*/  ENDCOLLECTIVE ;  /* 0x000000000000791b */ /* 0x007fe20003800000 */
.L_x_3528:
[C---:B------:R-:W-:Y:S02]  /*11110*/  LOP3.LUT P3, RZ, R17.reuse, 0x10, RZ, 0xc0, !PT ;  /* 0x0000001011ff7812 */ /* 0x040fe4000786c0ff */
[C---:B------:R-:W-:Y:S02]  /*11120*/  LOP3.LUT P2, RZ, R17.reuse, 0x8, RZ, 0xc0, !PT ;  /* 0x0000000811ff7812 */ /* 0x040fe4000784c0ff */
[----:B------:R-:W-:Y:S01]  /*11130*/  LOP3.LUT P1, RZ, R17, 0x4, RZ, 0xc0, !PT ;  /* 0x0000000411ff7812 */ /* 0x000fe2000782c0ff */
[----:B------:R-:W-:Y:S02]  /*11140*/  IMAD.MOV.U32 R13, RZ, RZ, R10 ;  /* 0x000000ffff0d7224 */ /* 0x000fe400078e000a */
[----:B------:R-:W-:Y:S01]  /*11150*/  IMAD.MOV.U32 R12, RZ, RZ, 0x1 ;  /* 0x00000001ff0c7424 */ /* 0x000fe200078e00ff */
[----:B------:R-:W-:-:S04]  /*11160*/  SHF.L.U32 R6, R6, 0x3, RZ ;  /* 0x0000000306067819 */ /* 0x000fc800000006ff */
        /* <DEDUP_REMOVED lines=16> */
.L_x_3529:
[----:B------:R-:W-:Y:S01]  /*11270*/  @!PT LDS RZ, [RZ] ;  /* 0x00000000fffff984 */ /* 0x000fe20000000800 */
[----:B------:R-:W-:Y:S01]  /*11280*/  @!PT LDS RZ, [RZ] ;  /* 0x00000000fffff984 */ /* 0x000fe20000000800 */
[----:B------:R-:W-:Y:S01]  /*11290*/  @!PT LDS RZ, [RZ] ;  /* 0x00000000fffff984 */ /* 0x000fe20000000800 */
[----:B------:R-:W-:Y:S01]  /*112a0*/  LDGSTS.E.BYPASS.LTC128B.128 [R9+0x6400], desc[UR42][R2.64+0x180], !P5 ;  /* 0x0640018002097fae */ /* 0x000fe2000e901d6a */
[----:B------:R-:W-:-:S03]  /*112b0*/  LOP3.LUT P5, RZ, R17, 0x80, RZ, 0xc0, !PT ;  /* 0x0000008011ff7812 */ /* 0x000fc600078ac0ff */
[----:B------:R-:W-:Y:S01]  /*112c0*/  LDGSTS.E.BYPASS.LTC128B.128 [R9+0x8400], desc[UR42][R2.64+0x200], !P4 ;  /* 0x0840020002097fae */ /* 0x000fe2000e101d6a */
[----:B------:R-:W-:Y:S02]  /*112d0*/  P2R R4, PR, RZ, 0x20 ;  /* 0x00000020ff047803 */ /* 0x000fe40000000000 */
[C---:B------:R-:W-:Y:S01]  /*112e0*/  LOP3.LUT P5, RZ, R17.reuse, 0x10000, RZ, 0xc0, !PT ;  /* 0x0001000011ff7812 */ /* 0x040fe200078ac0ff */
[----:B------:R-:W-:Y:S01]  /*112f0*/  LDGSTS.E.BYPASS.LTC128B.128 [R9+0xa400], desc[UR42][R2.64+0x280], !P3 ;  /* 0x0a40028002097fae */ /* 0x000fe2000d901d6a */
[C---:B------:R-:W-:Y:S01]  /*11300*/  LOP3.LUT P4, RZ, R17.reuse, 0x2, RZ, 0xc0, !PT ;  /* 0x0000000211ff7812 */ /* 0x040fe2000788c0ff */
[----:B------:R-:W-:Y:S01]  /*11310*/  IMAD.MOV.U32 R13, RZ, RZ, R8 ;  /* 0x000000ffff0d7224 */ /* 0x000fe200078e0008 */
[----:B------:R-:W-:Y:S01]  /*11320*/  LOP3.LUT P3, RZ, R17, 0x1, RZ, 0xc0, !PT ;  /* 0x0000000111ff7812 */ /* 0x000fe2000786c0ff */
        /* <DEDUP_REMOVED lines=8> */
.L_x_3530:
[----:B------:R-:W-:Y:S02]  /*113b0*/  IMAD.MOV.U32 R13, RZ, RZ, R10 ;  /* 0x000000ffff0d7224 */ /* 0x000fe400078e000a */
        /* <DEDUP_REMOVED lines=16> */
.L_x_3531:
[----:B------:R-:W-:Y:S01]  /*114c0*/  @!PT LDS RZ, [RZ] ;  /* 0x00000000fffff984 */ /* 0x000fe20000000800 */
[----:B------:R-:W-:Y:S01]  /*114d0*/  @!PT LDS RZ, [RZ] ;  /* 0x00000000fffff984 */ /* 0x000fe20000000800 */
[----:B------:R-:W-:Y:S01]  /*114e0*/  @!PT LDS RZ, [RZ] ;  /* 0x00000000fffff984 */ /* 0x000fe20000000800 */
[----:B------:R0:W-:Y:S01]  /*114f0*/  LDGSTS.E.BYPASS.LTC128B.128 [R9+0x6c00], desc[UR42][R2.64+0x180], !P5 ;  /* 0x06c0018002097fae */ /* 0x0001e2000e901d6a */
[----:B------:R-:W-:-:S03]  /*11500*/  LOP3.LUT P5, RZ, R17, 0x40, RZ, 0xc0, !PT ;  /* 0x0000004011ff7812 */ /* 0x000fc600078ac0ff */
[----:B------:R0:W-:Y:S01]  /*11510*/  LDGSTS.E.BYPASS.LTC128B.128 [R9+0x8c00], desc[UR42][R2.64+0x200], !P4 ;  /* 0x08c0020002097fae */ /* 0x0001e2000e101d6a */
[----:B------:R-:W-:Y:S02]  /*11520*/  P2R R4, PR, RZ, 0x20 ;  /* 0x00000020ff047803 */ /* 0x000fe40000000000 */
[----:B------:R-:W-:Y:S01]  /*11530*/  LOP3.LUT P5, RZ, R17, 0x8000, RZ, 0xc0, !PT ;  /* 0x0000800011ff7812 */ /* 0x000fe200078ac0ff */
[----:B------:R0:W-:Y:S01]  /*11540*/  LDGSTS.E.BYPASS.LTC128B.128 [R9+0xac00], desc[UR42][R2.64+0x280], !P3 ;  /* 0x0ac0028002097fae */ /* 0x0001e2000d901d6a */
[C---:B------:R-:W-:Y:S01]  /*11550*/  LOP3.LUT P4, RZ, R16.reuse, 0x20000000, RZ, 0xc0, !PT ;  /* 0x2000000010ff7812 */ /* 0x040fe2000788c0ff */
[----:B------:R-:W-:Y:S01]  /*11560*/  IMAD.MOV.U32 R13, RZ, RZ, R8 ;  /* 0x000000ffff0d7224 */ /* 0x000fe200078e0008 */
[C---:B------:R-:W-:Y:S01]  /*11570*/  LOP3.LUT P3, RZ, R16.reuse, 0x10000000, RZ, 0xc0, !PT ;  /* 0x1000000010ff7812 */ /* 0x040fe2000786c0ff */
[----:B------:R0:W-:Y:S01]  /*11580*/  LDGSTS.E.BYPASS.LTC128B.128 [R9+0xcc00], desc[UR42][R2.64+0x300], !P2 ;  /* 0x0cc0030002097fae */ /* 0x0001e2000d101d6a */
[----:B------:R-:W-:-:S03]  /*11590*/  LOP3.LUT P2, RZ, R16, 0x8000000, RZ, 0xc0, !PT ;  /* 0x0800000010ff7812 */ /* 0x000fc6000784c0ff */
[----:B------:R0:W-:Y:S01]  /*115a0*/  LDGSTS.E.BYPASS.LTC128B.128 [R9+0xec00], desc[UR42][R2.64+0x380], !P1 ;  /* 0x0ec0038002097fae */ /* 0x0001e2000c901d6a */
[----:B------:R-:W-:Y:S02]  /*115b0*/  LOP3.LUT P1, RZ, R16, 0x4000000, RZ, 0xc0, !PT ;  /* 0x0400000010ff7812 */ /* 0x000fe4000782c0ff */
[----:B------:R-:W-:-:S11]  /*115c0*/  MOV R20, R14 ;  /* 0x0000000e00147202 */ /* 0x000fd60000000f00 */
[----:B0-----:R-:W-:Y:S05]  /*115d0*/  WARPSYNC.COLLECTIVE R15, `(.L_x_3532) ;  /* 0x000000000f087348 */ /* 0x001fea0003c00000 */
[----:B------:R1:W2:Y:S02]  /*115e0*/  SHFL.IDX P6, R14, R13, R12, R11 ;  /* 0x0000000c0d0e7389 */ /* 0x0002a400000c000b */
[----:B012---:R-:W-:Y:S01]  /*115f0*/  ENDCOLLECTIVE ;  /* 0x000000000000791b */ /* 0x007fe20003800000 */
.L_x_3532:
        /* <DEDUP_REMOVED lines=16> */
.L_x_3533:
        /* <DEDUP_REMOVED lines=13> */
.L_x_3534:
[----:B------:R-:W-:Y:S05]  /*117d0*/  BRA `(.L_x_3535) ;  /* 0xffffffcc00447947 */ /* 0x000fea000383ffff */
.L_x_3464:
[----:B-1----:R1:W2:Y:S02]  /*117e0*/  SYNCS.PHASECHK.TRANS64.TRYWAIT P0, [R8+URZ+0x38840], R20 ;  /* 0x03884014080075a7 */ /* 0x0022a4000800017f */
[----:B--2---:R-:W-:Y:S05]  /*117f0*/  @!P0 NANOSLEEP.SYNCS 0x989680 ;  /* 0x009896800000895d */ /* 0x004fea0003900000 */
[----:B------:R-:W2:Y:S02]  /*11800*/  @!P0 SYNCS.PHASECHK.TRANS64 P0, [R8+URZ+0x38840], R20 ;  /* 0x03884014080085a7 */ /* 0x000ea4000800007f */
[----:B--2---:R-:W-:Y:S05]  /*11810*/  @!P0 BRA `(.L_x_3464) ;  /* 0xfffffffc00f08947 */ /* 0x004fea000383ffff */
[----:B------:R-:W-:Y:S05]  /*11820*/  BRA `(.L_x_3536) ;  /* 0xffffffd000787947 */ /* 0x000fea000383ffff */
.L_x_3465:
[----:B------:R-:W-:Y:S01]  /*11830*/  BSSY B1, `(.L_x_3537) ;  /* 0x0000008000017945 */ /* 0x000fe20003800000 */
[----:B------:R-:W-:Y:S02]  /*11840*/  IMAD.MOV.U32 R13, RZ, RZ, R27 ;  /* 0x000000ffff0d7224 */ /* 0x000fe400078e001b */
[----:B------:R-:W-:Y:S02]  /*11850*/  IMAD.MOV.U32 R12, RZ, RZ, RZ ;  /* 0x000000ffff0c7224 */ /* 0x000fe400078e00ff */
[----:B------:R-:W-:Y:S02]  /*11860*/  IMAD.MOV.U32 R11, RZ, RZ, 0x181f ;  /* 0x0000181fff0b7424 */ /* 0x000fe400078e00ff */
[----:B------:R-:W-:-:S07]  /*11870*/  IMAD.MOV.U32 R15, RZ, RZ, -0x1 ;  /* 0xffffffffff0f7424 */ /* 0x000fce00078e00ff */
[----:B01----:R-:W-:Y:S05]  /*11880*/  WARPSYNC.COLLECTIVE R15, `(.L_x_3538) ;  /* 0x000000000f087348 */ /* 0x003fea0003c00000 */
[----:B------:R2:W3:Y:S02]  /*11890*/  SHFL.IDX P6, R14, R13, R12, R11 ;  /* 0x0000000c0d0e7389 */ /* 0x0004e400000c000b */
[----:B0123--:R-:W-:Y:S01]  /*118a0*/  ENDCOLLECTIVE ;  /* 0x000000000000791b */ /* 0x00ffe20003800000 */
.L_x_3538:
[----:B------:R-:W-:Y:S05]  /*118b0*/  BSYNC B1 ;  /* 0x0000000000017941 */ /* 0x000fea0003800000 */
.L_x_3537:
[----:B------:R-:W-:Y:S01]  /*118c0*/  IMAD.MOV.U32 R13, RZ, RZ, R21 ;  /* 0x000000ffff0d7224 */ /* 0x000fe200078e0015 */
[----:B------:R-:W-:Y:S01]  /*118d0*/  MOV R3, R14 ;  /* 0x0000000e00037202 */ /* 0x000fe20000000f00 */
[----:B------:R-:W-:Y:S01]  /*118e0*/  IMAD.MOV.U32 R12, RZ, RZ, RZ ;  /* 0x000000ffff0c7224 */ /* 0x000fe200078e00ff */
[----:B------:R-:W-:Y:S01]  /*118f0*/  LEA R25, R6, UR37, 0x1 ;  /* 0x0000002506197c11 */ /* 0x000fe2000f8e08ff */
[----:B------:R-:W-:Y:S02]  /*11900*/  IMAD.MOV.U32 R11, RZ, RZ, 0x181f ;  /* 0x0000181fff0b7424 */ /* 0x000fe400078e00ff */
[----:B------:R-:W-:-:S07]  /*11910*/  IMAD.MOV.U32 R15, RZ, RZ, -0x1 ;  /* 0xffffffffff0f7424 */ /* 0x000fce00078e00ff */
[----:B------:R-:W-:Y:S05]  /*11920*/  WARPSYNC.COLLECTIVE R15, `(.L_x_3539) ;  /* 0x000000000f087348 */ /* 0x000fea0003c00000 */
[----:B------:R0:W1:Y:S02]  /*11930*/  SHFL.IDX P6, R14, R13, R12, R11 ;  /* 0x0000000c0d0e7389 */ /* 0x00006400000c000b */
[----:B01----:R-:W-:Y:S01]  /*11940*/  ENDCOLLECTIVE ;  /* 0x000000000000791b */ /* 0x003fe20003800000 */
.L_x_3539:
[----:B------:R-:W-:Y:S02]  /*11950*/  IMAD.MOV.U32 R13, RZ, RZ, R27 ;  /* 0x000000ffff0d7224 */ /* 0x000fe400078e001b */
[----:B------:R-:W-:Y:S02]  /*11960*/  IMAD.MOV.U32 R12, RZ, RZ, 0x1 ;  /* 0x00000001ff0c7424 */ /* 0x000fe400078e00ff */
[----:B------:R-:W-:-:S07]  /*11970*/  IMAD.MOV.U32 R2, RZ, RZ, R14 ;  /* 0x000000ffff027224 */ /* 0x000fce00078e000e */
[----:B------:R-:W-:Y:S05]  /*11980*/  WARPSYNC.COLLECTIVE R15, `(.L_x_3540) ;  /* 0x000000000f087348 */ /* 0x000fea0003c00000 */
[----:B------:R0:W1:Y:S02]  /*11990*/  SHFL.IDX P6, R14, R13, R12, R11 ;  /* 0x0000000c0d0e7389 */ /* 0x00006400000c000b */
[----:B01----:R-:W-:Y:S01]  /*119a0*/  ENDCOLLECTIVE ;  /* 0x000000000000791b */ /* 0x003fe20003800000 */
.L_x_3540:
        /* <DEDUP_REMOVED lines=11> */
.L_x_3541:
[----:B------:R-:W-:Y:S02]  /*11a60*/  IMAD.MOV.U32 R13, RZ, RZ, R27 ;  /* 0x000000ffff0d7224 */ /* 0x000fe400078e001b */
[----:B------:R-:W-:Y:S01]  /*11a70*/  IMAD.MOV.U32 R12, RZ, RZ, 0x2 ;  /* 0x00000002ff0c7424 */ /* 0x000fe200078e00ff */
[----:B------:R-:W-:-:S07]  /*11a80*/  MOV R2, R14 ;  /* 0x0000000e00027202 */ /* 0x000fce0000000f00 */
[----:B------:R-:W-:Y:S05]  /*11a90*/  WARPSYNC.COLLECTIVE R15, `(.L_x_3542) ;  /* 0x000000000f087348 */ /* 0x000fea0003c00000 */
[----:B------:R0:W1:Y:S02]  /*11aa0*/  SHFL.IDX P6, R14, R13, R12, R11 ;  /* 0x0000000c0d0e7389 */ /* 0x00006400000c000b */
[----:B01----:R-:W-:Y:S01]  /*11ab0*/  ENDCOLLECTIVE ;  /* 0x000000000000791b */ /* 0x003fe20003800000 */
.L_x_3542:
        /* <DEDUP_REMOVED lines=11> */
.L_x_3543:
[----:B------:R-:W-:Y:S02]  /*11b70*/  IMAD.MOV.U32 R13, RZ, RZ, R27 ;  /* 0x000000ffff0d7224 */ /* 0x000fe400078e001b */
[----:B------:R-:W-:Y:S02]  /*11b80*/  IMAD.MOV.U32 R12, RZ, RZ, 0x3 ;  /* 0x00000003ff0c7424 */ /* 0x000fe400078e00ff */
[----:B------:R-:W-:-:S07]  /*11b90*/  IMAD.MOV.U32 R2, RZ, RZ, R14 ;  /* 0x000000ffff027224 */ /* 0x000fce00078e000e */
[----:B------:R-:W-:Y:S05]  /*11ba0*/  WARPSYNC.COLLECTIVE R15, `(.L_x_3544) ;  /* 0x000000000f087348 */ /* 0x000fea0003c00000 */
[----:B------:R0:W1:Y:S02]  /*11bb0*/  SHFL.IDX P6, R14, R13, R12, R11 ;  /* 0x0000000c0d0e7389 */ /* 0x00006400000c000b */
[----:B01----:R-:W-:Y:S01]  /*11bc0*/  ENDCOLLECTIVE ;  /* 0x000000000000791b */ /* 0x003fe20003800000 */
.L_x_3544:
[----:B------:R-:W-:-:S05]  /*11bd0*/  IADD3 R2, P0, R2, R0, RZ ;  /* 0x0000000002027210 */ /* 0x000fca0007f1e0ff */
[----:B------:R-:W-:-:S05]  /*11be0*/  IMAD.X R3, RZ, RZ, R3, P0 ;  /* 0x000000ffff037224 */ /* 0x000fca00000e0603 */
[----:B------:R-:W-:Y:S01]  /*11bf0*/  @!PT LDS RZ, [RZ] ;  /* 0x00000000fffff984 */ /* 0x000fe20000000800 */
[----:B------:R-:W-:Y:S01]  /*11c00*/  @!PT LDS RZ, [RZ] ;  /* 0x00000000fffff984 */ /* 0x000fe20000000800 */
[----:B------:R-:W-:Y:S01]  /*11c10*/  @!PT LDS RZ, [RZ] ;  /* 0x00000000fffff984 */ /* 0x000fe20000000800 */
[----:B------:R0:W-:Y:S01]  /*11c20*/  LDGSTS.E.BYPASS.LTC128B.128 [R25+0x23400], desc[UR42][R2.64], !P1 ;  /* 0x2340000002197fae */ /* 0x0001e2000c901d6a */
[----:B------:R-:W-:Y:S01]  /*11c30*/  MOV R13, R21 ;  /* 0x00000015000d7202 */ /* 0x000fe20000000f00 */
[----:B------:R-:W-:-:S07]  /*11c40*/  IMAD.MOV.U32 R27, RZ, RZ, R14 ;  /* 0x000000ffff1b7224 */ /* 0x000fce00078e000e */
[----:B0-----:R-:W-:Y:S05]  /*11c50*/  WARPSYNC.COLLECTIVE R15, `(.L_x_3545) ;  /* 0x000000000f087348 */ /* 0x001fea0003c00000 */
[----:B------:R1:W2:Y:S02]  /*11c60*/  SHFL.IDX P6, R14, R13, R12, R11 ;  /* 0x0000000c0d0e7389 */ /* 0x0002a400000c000b */
[----:B012---:R-:W-:Y:S01]  /*11c70*/  ENDCOLLECTIVE ;  /* 0x000000000000791b */ /* 0x007fe20003800000 */
.L_x_3545:
[----:B------:R-:W-:Y:S01]  /*11c80*/  IMAD.MOV.U32 R2, RZ, RZ, R14 ;  /* 0x000000ffff027224 */ /* 0x000fe200078e000e */
[----:B------:R-:W-:Y:S06]  /*11c90*/  BRA `(.L_x_3546) ;  /* 0xffffffd000087947 */ /* 0x000fec000383ffff */
.L_x_3470:
[----:B----4-:R4:W0:Y:S02]  /*11ca0*/  SYNCS.PHASECHK.TRANS64.TRYWAIT P0, [R8+URZ+0x38860], R20 ;  /* 0x03886014080075a7 */ /* 0x010824000800017f */
[----:B0-----:R-:W-:Y:S05]  /*11cb0*/  @!P0 NANOSLEEP.SYNCS 0x989680 ;  /* 0x009896800000895d */ /* 0x001fea0003900000 */
[----:B------:R-:W0:Y:S02]  /*11cc0*/  @!P0 SYNCS.PHASECHK.TRANS64 P0, [R8+URZ+0x38860], R20 ;  /* 0x03886014080085a7 */ /* 0x000e24000800007f */
[----:B0-----:R-:W-:Y:S05]  /*11cd0*/  @!P0 BRA `(.L_x_3470) ;  /* 0xfffffffc00f08947 */ /* 0x001fea000383ffff */
[----:B------:R-:W-:Y:S05]  /*11ce0*/  BRA `(.L_x_3547) ;  /* 0xffffffd000587947 */ /* 0x000fea000383ffff */
.L_x_3471:
[----:B------:R-:W-:Y:S01]  /*11cf0*/  BSSY B1, `(.L_x_3548) ;  /* 0x0000008000017945 */ /* 0x000fe20003800000 */
[----:B------:R-:W-:Y:S02]  /*11d00*/  IMAD.MOV.U32 R13, RZ, RZ, R20 ;  /* 0x000000ffff0d7224 */ /* 0x000fe400078e0014 */
[----:B------:R-:W-:Y:S02]  /*11d10*/  IMAD.MOV.U32 R12, RZ, RZ, RZ ;  /* 0x000000ffff0c7224 */ /* 0x000fe400078e00ff */
[----:B------:R-:W-:Y:S02]  /*11d20*/  IMAD.MOV.U32 R11, RZ, RZ, 0x181f ;  /* 0x0000181fff0b7424 */ /* 0x000fe400078e00ff */
[----:B------:R-:W-:-:S07]  /*11d30*/  IMAD.MOV.U32 R15, RZ, RZ, -0x1 ;  /* 0xffffffffff0f7424 */ /* 0x000fce00078e00ff */
[----:B0--3--:R-:W-:Y:S05]  /*11d40*/  WARPSYNC.COLLECTIVE R15, `(.L_x_3549) ;  /* 0x000000000f087348 */ /* 0x009fea0003c00000 */
[----:B------:R1:W2:Y:S02]  /*11d50*/  SHFL.IDX P6, R14, R13, R12, R11 ;  /* 0x0000000c0d0e7389 */ /* 0x0002a400000c000b */
[----:B0123--:R-:W-:Y:S01]  /*11d60*/  ENDCOLLECTIVE ;  /* 0x000000000000791b */ /* 0x00ffe20003800000 */
.L_x_3549:
[----:B------:R-:W-:Y:S05]  /*11d70*/  BSYNC B1 ;  /* 0x0000000000017941 */ /* 0x000fea0003800000 */
.L_x_3548:
[----:B------:R-:W-:Y:S01]  /*11d80*/  IMAD.MOV.U32 R13, RZ, RZ, R10 ;  /* 0x000000ffff0d7224 */ /* 0x000fe200078e000a */
[----:B------:R-:W-:Y:S01]  /*11d90*/  LEA R21, R21, UR37, 0x1 ;  /* 0x0000002515157c11 */ /* 0x000fe2000f8e08ff */
[----:B------:R-:W-:Y:S01]  /*11da0*/  IMAD.MOV.U32 R12, RZ, RZ, RZ ;  /* 0x000000ffff0c7224 */ /* 0x000fe200078e00ff */
[C---:B------:R-:W-:Y:S01]  /*11db0*/  LOP3.LUT P2, RZ, R16.reuse, 0x20, RZ, 0xc0, !PT ;  /* 0x0000002010ff7812 */ /* 0x040fe2000784c0ff */
[----:B------:R-:W-:Y:S01]  /*11dc0*/  IMAD.MOV.U32 R11, RZ, RZ, 0x181f ;  /* 0x0000181fff0b7424 */ /* 0x000fe200078e00ff */
[----:B------:R-:W-:Y:S01]  /*11dd0*/  LOP3.LUT P1, RZ, R16, 0x10, RZ, 0xc0, !PT ;  /* 0x0000001010ff7812 */ /* 0x000fe2000782c0ff */
[----:B------:R-:W-:Y:S01]  /*11de0*/  IMAD.MOV.U32 R15, RZ, RZ, -0x1 ;  /* 0xffffffffff0f7424 */ /* 0x000fe200078e00ff */
[----:B------:R-:W-:Y:S01]  /*11df0*/  P2R R4, PR, RZ, 0x20 ;  /* 0x00000020ff047803 */ /* 0x000fe20000000000 */
[----:B------:R-:W-:-:S10]  /*11e00*/  IMAD.MOV.U32 R3, RZ, RZ, R14 ;  /* 0x000000ffff037224 */ /* 0x000fd400078e000e */
[----:B------:R-:W-:Y:S05]  /*11e10*/  WARPSYNC.COLLECTIVE R15, `(.L_x_3550) ;  /* 0x000000000f087348 */ /* 0x000fea0003c00000 */
[----:B------:R0:W1:Y:S02]  /*11e20*/  SHFL.IDX P6, R14, R13, R12, R11 ;  /* 0x0000000c0d0e7389 */ /* 0x00006400000c000b */
[----:B01----:R-:W-:Y:S01]  /*11e30*/  ENDCOLLECTIVE ;  /* 0x000000000000791b */ /* 0x003fe20003800000 */
.L_x_3550:
[----:B------:R-:W-:Y:S02]  /*11e40*/  IMAD.MOV.U32 R13, RZ, RZ, R20 ;  /* 0x000000ffff0d7224 */ /* 0x000fe400078e0014 */
[----:B------:R-:W-:Y:S01]  /*11e50*/  IMAD.MOV.U32 R12, RZ, RZ, 0x1 ;  /* 0x00000001ff0c7424 */ /* 0x000fe200078e00ff */
[----:B------:R-:W-:Y:S02]  /*11e60*/  LOP3.LUT P6, RZ, R16, 0x200, RZ, 0xc0, !PT ;  /* 0x0000020010ff7812 */ /* 0x000fe400078cc0ff */
[----:B------:R-:W-:-:S04]  /*11e70*/  IADD3 R2, P0, R14, R0, RZ ;  /* 0x000000000e027210 */ /* 0x000fc80007f1e0ff */
[----:B------:R-:W-:Y:S02]  /*11e80*/  IADD3.X R3, RZ, R3, RZ, P0, !PT ;  /* 0x00000003ff037210 */ /* 0x000fe400007fe4ff */
        /* <DEDUP_REMOVED lines=8> */
.L_x_3551:
        /* <DEDUP_REMOVED lines=17> */
.L_x_3552:
        /* <DEDUP_REMOVED lines=11> */
[----:B------:R-:W-:-:S04]  /*120d0*/  ISETP.NE.AND P5, PT, R4, RZ, PT ;  /* 0x000000ff0400720c */ /* 0x000fc80003fa5270 */
[----:B------:R-:W-:-:S04]  /*120e0*/  P2R R4, PR, RZ, 0x20 ;  /* 0x00000020ff047803 */ /* 0x000fc80000000000 */
[----:B------:R0:W-:Y:S04]  /*120f0*/  LDGSTS.E.BYPASS.LTC128B.128 [R21+0x2c00], desc[UR42][R2.64+0x80], !P2 ;  /* 0x02c0008002157fae */ /* 0x0001e8000d101d6a */
[----:B------:R0:W-:Y:S02]  /*12100*/  LDGSTS.E.BYPASS.LTC128B.128 [R21+0x4c00], desc[UR42][R2.64+0x100], !P6 ;  /* 0x04c0010002157fae */ /* 0x0001e4000f101d6a */
[----:B0-----:R-:W-:Y:S05]  /*12110*/  WARPSYNC.COLLECTIVE R15, `(.L_x_3553) ;  /* 0x000000000f087348 */ /* 0x001fea0003c00000 */
[----:B------:R1:W2:Y:S02]  /*12120*/  SHFL.IDX P6, R14, R13, R12, R11 ;  /* 0x0000000c0d0e7389 */ /* 0x0002a400000c000b */
[----:B012---:R-:W-:Y:S01]  /*12130*/  ENDCOLLECTIVE ;  /* 0x000000000000791b */ /* 0x007fe20003800000 */
.L_x_3553:
[----:B------:R-:W-:Y:S01]  /*12140*/  @!PT LDS RZ, [RZ] ;  /* 0x00000000fffff984 */ /* 0x000fe20000000800 */
[----:B------:R-:W-:Y:S01]  /*12150*/  @!PT LDS RZ, [RZ] ;  /* 0x00000000fffff984 */ /* 0x000fe20000000800 */
[----:B------:R-:W-:Y:S01]  /*12160*/  @!PT LDS RZ, [RZ] ;  /* 0x00000000fffff984 */ /* 0x000fe20000000800 */
[----:B------:R-:W-:Y:S01]  /*12170*/  LDGSTS.E.BYPASS.LTC128B.128 [R21+0x6c00], desc[UR42][R2.64+0x180], !P5 ;  /* 0x06c0018002157fae */ /* 0x000fe2000e901d6a */
[----:B------:R-:W-:-:S03]  /*12180*/  LOP3.LUT P5, RZ, R16, 0x200, RZ, 0xc0, !PT ;  /* 0x0000020010ff7812 */ /* 0x000fc600078ac0ff */
[----:B------:R-:W-:Y:S04]  /*12190*/  LDGSTS.E.BYPASS.LTC128B.128 [R21+0x8c00], desc[UR42][R2.64+0x200], !P4 ;  /* 0x08c0020002157fae */ /* 0x000fe8000e101d6a */
[----:B------:R-:W-:Y:S01]  /*121a0*/  LDGSTS.E.BYPASS.LTC128B.128 [R21+0xac00], desc[UR42][R2.64+0x280], !P3 ;  /* 0x0ac0028002157fae */ /* 0x000fe2000d901d6a */
[----:B------:R-:W-:-:S03]  /*121b0*/  IMAD.MOV.U32 R13, RZ, RZ, R10 ;  /* 0x000000ffff0d7224 */ /* 0x000fc600078e000a */
[----:B------:R-:W-:Y:S04]  /*121c0*/  LDGSTS.E.BYPASS.LTC128B.128 [R21+0xcc00], desc[UR42][R2.64+0x300], P0 ;  /* 0x0cc0030002157fae */ /* 0x000fe80008101d6a */
[----:B------:R0:W-:Y:S02]  /*121d0*/  LDGSTS.E.BYPASS.LTC128B.128 [R21+0xec00], desc[UR42][R2.64+0x380], P1 ;  /* 0x0ec0038002157fae */ /* 0x0001e40008901d6a */
[----:B0-----:R-:W-:-:S07]  /*121e0*/  IMAD.MOV.U32 R3, RZ, RZ, R14 ;  /* 0x000000ffff037224 */ /* 0x001fce00078e000e */
[----:B------:R-:W-:Y:S05]  /*121f0*/  WARPSYNC.COLLECTIVE R15, `(.L_x_3554) ;  /* 0x000000000f087348 */ /* 0x000fea0003c00000 */
[----:B------:R0:W1:Y:S02]  /*12200*/  SHFL.IDX P6, R14, R13, R12, R11 ;  /* 0x0000000c0d0e7389 */ /* 0x00006400000c000b */
[----:B01----:R-:W-:Y:S01]  /*12210*/  ENDCOLLECTIVE ;  /* 0x000000000000791b */ /* 0x003fe20003800000 */
.L_x_3554:
        /* <DEDUP_REMOVED lines=10> */
[----:B------:R-:W-:-:S09]  /*122c0*/  ISETP.NE.AND P5, PT, R4, RZ, PT ;  /* 0x000000ff0400720c */ /* 0x000fd20003fa5270 */
[----:B------:R0:W-:Y:S04]  /*122d0*/  LDGSTS.E.BYPASS.LTC128B.128 [R21+0x3400], desc[UR42][R2.64+0x80], !P2 ;  /* 0x0340008002157fae */ /* 0x0001e8000d101d6a */
[----:B------:R0:W-:Y:S02]  /*122e0*/  LDGSTS.E.BYPASS.LTC128B.128 [R21+0x5400], desc[UR42][R2.64+0x100], !P6 ;  /* 0x0540010002157fae */ /* 0x0001e4000f101d6a */
[----:B0-----:R-:W-:Y:S05]  /*122f0*/  WARPSYNC.COLLECTIVE R15, `(.L_x_3555) ;  /* 0x000000000f087348 */ /* 0x001fea0003c00000 */
[----:B------:R1:W2:Y:S02]  /*12300*/  SHFL.IDX P6, R14, R13, R12, R11 ;  /* 0x0000000c0d0e7389 */ /* 0x0002a400000c000b */
[----:B012---:R-:W-:Y:S01]  /*12310*/  ENDCOLLECTIVE ;  /* 0x000000000000791b */ /* 0x007fe20003800000 */
.L_x_3555:
        /* <DEDUP_REMOVED lines=9> */
[----:B------:R-:W-:-:S07]  /*123b0*/  IMAD.MOV.U32 R20, RZ, RZ, R14 ;  /* 0x000000ffff147224 */ /* 0x000fce00078e000e */
[----:B0-----:R-:W-:Y:S05]  /*123c0*/  WARPSYNC.COLLECTIVE R15, `(.L_x_3556) ;  /* 0x000000000f087348 */ /* 0x001fea0003c00000 */
[----:B------:R1:W2:Y:S02]  /*123d0*/  SHFL.IDX P6, R14, R13, R12, R11 ;  /* 0x0000000c0d0e7389 */ /* 0x0002a400000c000b */
[----:B012---:R-:W-:Y:S01]  /*123e0*/  ENDCOLLECTIVE ;  /* 0x000000000000791b */ /* 0x007fe20003800000 */
.L_x_3556:
[----:B------:R-:W-:Y:S05]  /*123f0*/  BRA `(.L_x_3557) ;  /* 0xffffffcc00cc7947 */ /* 0x000fea000383ffff */
.L_x_3477:
[----:B-1----:R1:W2:Y:S02]  /*12400*/  SYNCS.PHASECHK.TRANS64.TRYWAIT P0, [R5+URZ+0x38820], R0 ;  /* 0x03882000050075a7 */ /* 0x0022a4000800017f */
[----:B--2---:R-:W-:Y:S05]  /*12410*/  @!P0 NANOSLEEP.SYNCS 0x989680 ;  /* 0x009896800000895d */ /* 0x004fea0003900000 */
[----:B------:R-:W2:Y:S02]  /*12420*/  @!P0 SYNCS.PHASECHK.TRANS64 P0, [R5+URZ+0x38820], R0 ;  /* 0x03882000050085a7 */ /* 0x000ea4000800007f */
[----:B--2---:R-:W-:Y:S05]  /*12430*/  @!P0 BRA `(.L_x_3477) ;  /* 0xfffffffc00f08947 */ /* 0x004fea000383ffff */
[----:B------:R-:W-:Y:S05]  /*12440*/  BRA `(.L_x_3558) ;  /* 0xffffffd000a47947 */ /* 0x000fea000383ffff */
.L_x_3478:
        /* <DEDUP_REMOVED lines=11> */
.L_x_3560:
[----:B------:R-:W-:Y:S05]  /*12500*/  BSYNC B0 ;  /* 0x0000000000007941 */ /* 0x000fea0003800000 */
.L_x_3559:
[----:B------:R-:W-:Y:S05]  /*12510*/  BRA `(.L_x_3561) ;  /* 0xffffffd0008c7947 */ /* 0x000fea000383ffff */
.L_x_3481:
[----:B------:R-:W-:Y:S01]  /*12520*/  BSSY B1, `(.L_x_3562) ;  /* 0x0000006000017945 */ /* 0x000fe20003800000 */
[----:B------:R-:W-:-:S07]  /*12530*/  IMAD.MOV.U32 R15, RZ, RZ, -0x1 ;  /* 0xffffffffff0f7424 */ /* 0x000fce00078e00ff */
[----:B01-3--:R-:W-:Y:S05]  /*12540*/  WARPSYNC.COLLECTIVE R15, `(.L_x_3563) ;  /* 0x000000000f0c7348 */ /* 0x00bfea0003c00000 */
[----:B------:R-:W-:Y:S02]  /*12550*/  ELECT P6, UR62, PT ;  /* 0x00000000003e782f */ /* 0x000fe400038c0000 */
[----:B------:R-:W-:Y:S01]  /*12560*/  MOV R14, UR62 ;  /* 0x0000003e000e7c02 */ /* 0x000fe20008000f00 */
[----:B01-3--:R-:W-:Y:S10]  /*12570*/  ENDCOLLECTIVE ;  /* 0x000000000000791b */ /* 0x00bff40003800000 */
.L_x_3563:
[----:B------:R-:W-:Y:S05]  /*12580*/  BSYNC B1 ;  /* 0x0000000000017941 */ /* 0x000fea0003800000 */
.L_x_3562:
[----:B------:R-:W-:Y:S05]  /*12590*/  BRA `(.L_x_3564) ;  /* 0xffffffd000847947 */ /* 0x000fea000383ffff */
.L_x_3483:
[----:B-1----:R1:W2:Y:S02]  /*125a0*/  SYNCS.PHASECHK.TRANS64.TRYWAIT P1, [R3+URZ+0x38840], R2 ;  /* 0x03884002030075a7 */ /* 0x0022a4000802017f */
[----:B--2---:R-:W-:Y:S05]  /*125b0*/  @!P1 NANOSLEEP.SYNCS 0x989680 ;  /* 0x009896800000995d */ /* 0x004fea0003900000 */
[----:B------:R-:W2:Y:S02]  /*125c0*/  @!P1 SYNCS.PHASECHK.TRANS64 P1, [R3+URZ+0x38840], R2 ;  /* 0x03884002030095a7 */ /* 0x000ea4000802007f */
[----:B--2---:R-:W-:Y:S05]  /*125d0*/  @!P1 BRA `(.L_x_3483) ;  /* 0xfffffffc00f09947 */ /* 0x004fea000383ffff */
[----:B------:R-:W-:Y:S05]  /*125e0*/  BRA `(.L_x_3565) ;  /* 0xffffffd000a07947 */ /* 0x000fea000383ffff */
.L_x_3485:
[----:B--2---:R2:W4:Y:S02]  /*125f0*/  SYNCS.PHASECHK.TRANS64.TRYWAIT P1, [R5+URZ+0x38840], R0 ;  /* 0x03884000050075a7 */ /* 0x004524000802017f */
[----:B----4-:R-:W-:Y:S05]  /*12600*/  @!P1 NANOSLEEP.SYNCS 0x989680 ;  /* 0x009896800000995d */ /* 0x010fea0003900000 */
[----:B------:R-:W4:Y:S02]  /*12610*/  @!P1 SYNCS.PHASECHK.TRANS64 P1, [R5+URZ+0x38840], R0 ;  /* 0x03884000050095a7 */ /* 0x000f24000802007f */
[----:B----4-:R-:W-:Y:S05]  /*12620*/  @!P1 BRA `(.L_x_3485) ;  /* 0xfffffffc00f09947 */ /* 0x010fea000383ffff */
[----:B------:R-:W-:Y:S05]  /*12630*/  BRA `(.L_x_3566) ;  /* 0xffffffd000ac7947 */ /* 0x000fea000383ffff */
.L_x_3487:
[----:B----4-:R4:W0:Y:S02]  /*12640*/  SYNCS.PHASECHK.TRANS64.TRYWAIT P1, [R3+URZ+0x38860], R2 ;  /* 0x03886002030075a7 */ /* 0x010824000802017f */
[----:B0-----:R-:W-:Y:S05]  /*12650*/  @!P1 NANOSLEEP.SYNCS 0x989680 ;  /* 0x009896800000995d */ /* 0x001fea0003900000 */
[----:B------:R-:W0:Y:S02]  /*12660*/  @!P1 SYNCS.PHASECHK.TRANS64 P1, [R3+URZ+0x38860], R2 ;  /* 0x03886002030095a7 */ /* 0x000e24000802007f */
[----:B0-----:R-:W-:Y:S05]  /*12670*/  @!P1 BRA `(.L_x_3487) ;  /* 0xfffffffc00f09947 */ /* 0x001fea000383ffff */
[----:B------:R-:W-:Y:S05]  /*12680*/  BRA `(.L_x_3567) ;  /* 0xffffffd000a87947 */ /* 0x000fea000383ffff */
.L_x_3568:
        /* <DEDUP_REMOVED lines=15> */
.L_x_15642:


//--------------------- .text._ZN7cutlass13device_kernelIN5flash11enable_sm90INS1_16FlashAttnFwdSm90INS1_25CollectiveMainloopFwdSm90ILi2EN4cute5tupleIJNS5_1CILi1EEES8_S8_EEENS6_IJNS7_ILi64EEESA_SA_EEELi512ENS_6half_tEfNS_4arch4Sm90ELb0ELb0ELb1ELb1ELb1ELb0ELb0ELb0ELb0ELb1ELb0ELb0EEENS1_21CollectiveEpilogueFwdINS6_IJSA_NS7_ILi512EEESA_EEES9_SC_SE_Li256ELb1ELb1ELb0ELb0EEENS1_36VarlenDynamicPersistentTileSchedulerILi64ELi64ELi256ELi128ELb0ELb1ELb1ELb0ELb1ELb1EEEEEEEEEvNT_6ParamsE --------------------------
	.section	.text._ZN7cutlass13device_kernelIN5flash11enable_sm90INS1_16FlashAttnFwdSm90INS1_25CollectiveMainloopFwdSm90ILi2EN4cute5tupleIJNS5_1CILi1EEES8_S8_EEENS6_IJNS7_ILi64EEESA_SA_EEELi512ENS_6half_tEfNS_4arch4Sm90ELb0ELb0ELb1ELb1ELb1ELb0ELb0ELb0ELb0ELb1ELb0ELb0EEENS1_21CollectiveEpilogueFwdINS6_IJSA_NS7_ILi512EEESA_EEES9_SC_SE_Li256ELb1ELb1ELb0ELb0EEENS1_36VarlenDynamicPersistentTileSchedulerILi64ELi64ELi256ELi128ELb0ELb1ELb1ELb0ELb1ELb1EEEEEEEEEvNT_6ParamsE,"ax",@progbits
	.align	128
.text._ZN7cutlass13device_kernelIN5flash11enable_sm90INS1_16FlashAttnFwdSm90INS1_25CollectiveMainloopFwdSm90ILi2EN4cute5tupleIJNS5_1CILi1EEES8_S8_EEENS6_IJNS7_ILi64EEESA_SA_EEELi512ENS_6half_tEfNS_4arch4Sm90ELb0ELb0ELb1ELb1ELb1ELb0ELb0ELb0ELb0ELb1ELb0ELb0EEENS1_21CollectiveEpilogueFwdINS6_IJSA_NS7_ILi512EEESA_EEES9_SC_SE_Li256ELb1ELb1ELb0ELb0EEENS1_36VarlenDynamicPersistentTileSchedulerILi64ELi64ELi256ELi128ELb0ELb1ELb1ELb0ELb1ELb1EEEEEEEEEvNT_6ParamsE:
        .type           _ZN7cutlass13device_kernelIN5flash11enable_sm90INS1_16FlashAttnFwdSm90INS1_25CollectiveMainloopFwdSm90ILi2EN4cute5tupleIJNS5_1CILi1EEES8_S8_EEENS6_IJNS7_ILi64EEESA_SA_EEELi512ENS_6half_tEfNS_4arch4Sm90ELb0ELb0ELb1ELb1ELb1ELb0ELb0ELb0ELb0ELb1ELb0ELb0EEENS1_21CollectiveEpilogueFwdINS6_IJSA_NS7_ILi512EEESA_EEES9_SC_SE_Li256ELb1ELb1ELb0ELb0EEENS1_36VarlenDynamicPersistentTileSchedulerILi64ELi64ELi256ELi128ELb0ELb1ELb1ELb0ELb1ELb1EEEEEEEEEvNT_6ParamsE,@function
        .size           _ZN7cutlass13device_kernelIN5flash11enable_sm90INS1_16FlashAttnFwdSm90INS1_25CollectiveMainloopFwdSm90ILi2EN4cute5tupleIJNS5_1CILi1EEES8_S8_EEENS6_IJNS7_ILi64EEESA_SA_EEELi512ENS_6half_tEfNS_4arch4Sm90ELb0ELb0ELb1ELb1ELb1ELb0ELb0ELb0ELb0ELb1ELb0ELb0EEENS1_21CollectiveEpilogueFwdINS6_IJSA_NS7_ILi512EEESA_EEES9_SC_SE_Li256ELb1ELb1ELb0ELb0EEENS1_36VarlenDynamicPersistentTileSchedulerILi64ELi64ELi256ELi128ELb0ELb1ELb1ELb0ELb1ELb1EEEEEEEEEvNT_6ParamsE,(.L_x_15643 - _ZN7cutlass13device_kernelIN5flash11enable_sm90INS1_16FlashAttnFwdSm90INS1_25CollectiveMainloopFwdSm90ILi2EN4cute5tupleIJNS5_1CILi1EEES8_S8_EEENS6_IJNS7_ILi64EEESA_SA_EEELi512ENS_6half_tEfNS_4arch4Sm90ELb0ELb0ELb1ELb1ELb1ELb0ELb0ELb0ELb0ELb1ELb0ELb0EEENS1_21CollectiveEpilogueFwdINS6_IJSA_NS7_ILi512EEESA_EEES9_SC_SE_Li256ELb1ELb1ELb0ELb0EEENS1_36VarlenDynamicPersistentTileSchedulerILi64ELi64ELi256ELi128ELb0ELb1ELb1ELb0ELb1ELb1EEEEEEEEEvNT_6ParamsE)
        .other          _ZN7cutlass13device_kernelIN5flash11enable_sm90INS1_16FlashAttnFwdSm90INS1_25CollectiveMainloopFwdSm90ILi2EN4cute5tupleIJNS5_1CILi1EEES8_S8_EEENS6_IJNS7_ILi64EEESA_SA_EEELi512ENS_6half_tEfNS_4arch4Sm90ELb0ELb0ELb1ELb1ELb1ELb0ELb0ELb0ELb0ELb1ELb0ELb0EEENS1_21CollectiveEpilogueFwdINS6_IJSA_NS7_ILi512EEESA_EEES9_SC_SE_Li256ELb1ELb1ELb0ELb0EEENS1_36VarlenDynamicPersistentTileSchedulerILi64ELi64ELi256ELi128ELb0ELb1ELb1ELb0ELb1ELb1EEEEEEEEEvNT_6ParamsE,@"STO_CUDA_ENTRY STV_DEFAULT"
_ZN7cutlass13device_kernelIN5flash11enable_sm90INS1_16FlashAttnFwdSm90INS1_25CollectiveMainloopFwdSm90ILi2EN4cute5tupleIJNS5_1CILi1EEES8_S8_EEENS6_IJNS7_ILi64EEESA_SA_EEELi512ENS_6half_tEfNS_4arch4Sm90ELb0ELb0ELb1ELb1ELb1ELb0ELb0ELb0ELb0ELb1ELb0ELb0EEENS1_21CollectiveEpilogueFwdINS6_IJSA_NS7_ILi512EEESA_EEES9_SC_SE_Li256ELb1ELb1ELb0ELb0EEENS1_36VarlenDynamicPersistentTileSchedulerILi64ELi64ELi256ELi128ELb0ELb1ELb1ELb0ELb1ELb1EEEEEEEEEvNT_6ParamsE:
        /* <DEDUP_REMOVED lines=41> */
.L_x_3569:
        /* <DEDUP_REMOVED lines=22> */
.L_x_3570:
        /* <DEDUP_REMOVED lines=18> */
.L_x_3571:
        /* <DEDUP_REMOVED lines=22> */
.L_x_3572:
        /* <DEDUP_REMOVED lines=23> */
.L_x_3573:
        /* <DEDUP_REMOVED lines=8> */
.L_x_3575:
[----:B------:R-:W-:-:S08]  /*0860*/  NOP ;  /* 0x0000000000007918 */ /* 0x000fd00000000000 */
[----:B------:R-:W0:Y:S02]  /*0870*/  USETMAXREG.TRY_ALLOC.CTAPOOL UP0, 0xe8 ;  /* 0x000000e8000079c8 */ /* 0x000e240008000600 */
[----:B0-----:R-:W-:-:S13]  /*0880*/  PLOP3.LUT P0, PT, PT, PT, UP0, 0x80, 0x0 ;  /* 0x000000000000781c */ /* 0x001fda0003f0f008 */
[----:B------:R-:W-:Y:S05]  /*0890*/  @!P0 BRA `(.L_x_3575) ;  /* 0xfffffffc00f08947 */ /* 0x000fea000383ffff */
[----:B------:R-:W0:Y:S01]  /*08a0*/  S2R R2, SR_TID.X ;  /* 0x0000000000027919 */ /* 0x000e220000002100 */
[----:B------:R-:W1:Y:S01]  /*08b0*/  S2UR UR40, SR_CgaCtaId ;  /* 0x00000000002879c3 */ /* 0x000e620000008800 */
[----:B------:R-:W-:Y:S01]  /*08c0*/  UMOV UR41, 0x400 ;  /* 0x0000040000297882 */ /* 0x000fe20000000000 */
[----:B------:R-:W-:Y:S01]  /*08d0*/  ULDC UR4, c[0x0][0xc3c] ;  /* 0x00030f0000047ab9 */ /* 0x000fe20000000800 */
[----:B-1----:R-:W-:Y:S01]  /*08e0*/  ULEA UR41, UR40, UR41, 0x18 ;  /* 0x0000002928297291 */ /* 0x002fe2000f8ec03f */
[----:B0-----:R-:W-:-:S04]  /*08f0*/  LOP3.LUT R0, R2, 0xffffff80, RZ, 0xc0, !PT ;  /* 0xffffff8002007812 */ /* 0x001fc800078ec0ff */
[----:B------:R-:W-:-:S13]  /*0900*/  ISETP.NE.AND P0, PT, R0, 0x80, PT ;  /* 0x000000800000780c */ /* 0x000fda0003f05270 */
[----:B------:R-:W-:Y:S06]  /*0910*/  @!P0 BAR.ARV 0x8, 0x100 ;  /* 0x0204000000008b1d */ /* 0x000fec0000002000 */
[----:B------:R-:W-:-:S13]  /*0920*/  ISETP.GE.U32.AND P0, PT, R2, 0x100, PT ;  /* 0x000001000200780c */ /* 0x000fda0003f06070 */
[----:B------:R-:W-:Y:S08]  /*0930*/  @P0 BAR.ARV 0xf, 0x100 ;  /* 0x03c4000000000b1d */ /* 0x000ff00000002000 */
[----:B------:R-:W-:Y:S06]  /*0940*/  BAR.SYNC.DEFER_BLOCKING 0x5, 0x180 ;  /* 0x0146000000007b1d */ /* 0x000fec0000010000 */
[----:B------:R-:W0:Y:S02]  /*0950*/  LDS.128 R4, [UR41+0x28cd0] ;  /* 0x028cd029ff047984 */ /* 0x000e240008000c00 */
[----:B------:R-:W-:Y:S06]  /*0960*/  BAR.ARV 0x4, 0x180 ;  /* 0x0106000000007b1d */ /* 0x000fec0000002000 */
[----:B0-----:R-:W-:-:S13]  /*0970*/  ISETP.GE.AND P0, PT, R7, UR4, PT ;  /* 0x0000000407007c0c */ /* 0x001fda000bf06270 */
[----:B------:R-:W-:Y:S05]  /*0980*/  @P0 EXIT ;  /* 0x000000000000094d */ /* 0x000fea0003800000 */
[----:B------:R-:W-:Y:S01]  /*0990*/  VIADD R197, R2, 0xffffff80 ;  /* 0xffffff8002c57836 */ /* 0x000fe20000000000 */
[----:B------:R-:W-:Y:S01]  /*09a0*/  R2UR UR5, R5 ;  /* 0x00000000050572ca */ /* 0x000fe200000e0000 */
[----:B------:R-:W-:Y:S01]  /*09b0*/  IMAD.MOV.U32 R23, RZ, RZ, 0x20 ;  /* 0x00000020ff177424 */ /* 0x000fe200078e00ff */
[----:B------:R-:W-:Y:S01]  /*09c0*/  R2UR UR7, R7 ;  /* 0x00000000070772ca */ /* 0x000fe200000e0000 */
[----:B------:R-:W-:Y:S01]  /*09d0*/  ULOP3.LUT UR46, UR39, 0x1, URZ, 0xfc, !UPT ;  /* 0x00000001272e7892 */ /* 0x000fe2000f8efc3f */
[----:B------:R-:W-:Y:S01]  /*09e0*/  SHF.R.S32.HI R0, RZ, 0x1f, R197 ;  /* 0x0000001fff007819 */ /* 0x000fe200000114c5 */
[----:B------:R-:W-:Y:S01]  /*09f0*/  UMOV UR36, URZ ;  /* 0x0000003f00247c82 */ /* 0x000fe20008000000 */
[----:B------:R-:W-:Y:S01]  /*0a00*/  R2UR UR6, R6 ;  /* 0x00000000060672ca */ /* 0x000fe200000e0000 */
[----:B------:R-:W-:Y:S01]  /*0a10*/  UMOV UR37, URZ ;  /* 0x0000003f00257c82 */ /* 0x000fe20008000000 */
[CC--:B------:R-:W-:Y:S01]  /*0a20*/  LEA.HI R2, R0.reuse, R197.reuse, RZ, 0x4 ;  /* 0x000000c500027211 */ /* 0x0c0fe200078f20ff */
[----:B------:R-:W-:Y:S01]  /*0a30*/  UMOV UR38, URZ ;  /* 0x0000003f00267c82 */ /* 0x000fe20008000000 */
[----:B------:R-:W-:-:S02]  /*0a40*/  LEA.HI R5, R0, R197, RZ, 0x5 ;  /* 0x000000c500057211 */ /* 0x000fc400078f28ff */
[----:B------:R-:W-:Y:S02]  /*0a50*/  SHF.R.S32.HI R3, RZ, 0x4, R2 ;  /* 0x00000004ff037819 */ /* 0x000fe40000011402 */
[----:B------:R-:W-:Y:S02]  /*0a60*/  LEA.HI R7, R0, R197, RZ, 0x2 ;  /* 0x000000c500077211 */ /* 0x000fe400078f10ff */
[----:B------:R-:W-:Y:S02]  /*0a70*/  LEA.HI R4, R2, R3, RZ, 0x1 ;  /* 0x0000000302047211 */ /* 0x000fe400078f08ff */
[--C-:B------:R-:W-:Y:S02]  /*0a80*/  SHF.R.S32.HI R11, RZ, 0x5, R5.reuse ;  /* 0x00000005ff0b7819 */ /* 0x100fe40000011405 */
[----:B------:R-:W-:Y:S02]  /*0a90*/  LOP3.LUT R4, R4, 0x1ffffffe, RZ, 0xc0, !PT ;  /* 0x1ffffffe04047812 */ /* 0x000fe400078ec0ff */
[----:B------:R-:W-:-:S02]  /*0aa0*/  SHF.R.S32.HI R6, RZ, 0x1f, R5 ;  /* 0x0000001fff067819 */ /* 0x000fc40000011405 */
[----:B------:R-:W-:Y:S01]  /*0ab0*/  LOP3.LUT R8, R7, 0xfffffffc, RZ, 0xc0, !PT ;  /* 0xfffffffc07087812 */ /* 0x000fe200078ec0ff */
[----:B------:R-:W-:Y:S01]  /*0ac0*/  IMAD.IADD R9, R3, 0x1, -R4 ;  /* 0x0000000103097824 */ /* 0x000fe200078e0a04 */
[----:B------:R-:W-:Y:S02]  /*0ad0*/  LOP3.LUT R4, R2, 0xfffffff0, RZ, 0xc0, !PT ;  /* 0xfffffff002047812 */ /* 0x000fe400078ec0ff */
[----:B------:R-:W-:Y:S01]  /*0ae0*/  LEA.HI R3, R0, R197, RZ, 0x7 ;  /* 0x000000c500037211 */ /* 0x000fe200078f38ff */
[C---:B------:R-:W-:Y:S01]  /*0af0*/  IMAD.IADD R10, R197.reuse, 0x1, -R8 ;  /* 0x00000001c50a7824 */ /* 0x040fe200078e0a08 */
[----:B------:R-:W-:Y:S01]  /*0b00*/  LEA.HI R6, R6, R11, RZ, 0x2 ;  /* 0x0000000b06067211 */ /* 0x000fe200078f10ff */
[----:B------:R-:W-:Y:S01]  /*0b10*/  IMAD.IADD R7, R197, 0x1, -R4 ;  /* 0x00000001c5077824 */ /* 0x000fe200078e0a04 */
[----:B------:R-:W-:Y:S01]  /*0b20*/  LOP3.LUT R2, R3, 0xffffff80, RZ, 0xc0, !PT ;  /* 0xffffff8003027812 */ /* 0x000fe200078ec0ff */
[----:B------:R-:W-:Y:S01]  /*0b30*/  IMAD.SHL.U32 R9, R9, 0x8, RZ ;  /* 0x0000000809097824 */ /* 0x000fe200078e00ff */
[----:B------:R-:W-:-:S02]  /*0b40*/  SHF.R.S32.HI R192, RZ, 0x7, R3 ;  /* 0x00000007ffc07819 */ /* 0x000fc40000011403 */
[----:B------:R-:W-:Y:S01]  /*0b50*/  SHF.R.S32.HI R4, RZ, 0x1f, R7 ;  /* 0x0000001fff047819 */ /* 0x000fe20000011407 */
[----:B------:R-:W-:Y:S01]  /*0b60*/  IMAD.IADD R2, R197, 0x1, -R2 ;  /* 0x00000001c5027824 */ /* 0x000fe200078e0a02 */
[----:B------:R-:W-:Y:S02]  /*0b70*/  LOP3.LUT R6, R6, 0x3ffffc, RZ, 0xc0, !PT ;  /* 0x003ffffc06067812 */ /* 0x000fe400078ec0ff */
[-C--:B------:R-:W-:Y:S02]  /*0b80*/  LEA R15, R192, R7.reuse, 0x8 ;  /* 0x00000007c00f7211 */ /* 0x080fe400078e40ff */
[----:B------:R-:W-:Y:S02]  /*0b90*/  LEA.HI R12, R10, R10, RZ, 0x1 ;  /* 0x0000000a0a0c7211 */ /* 0x000fe400078f08ff */
[----:B------:R-:W-:Y:S01]  /*0ba0*/  LEA.HI R8, R4, R7, RZ, 0x3 ;  /* 0x0000000704087211 */ /* 0x000fe200078f18ff */
[----:B------:R-:W-:Y:S01]  /*0bb0*/  IMAD.IADD R4, R11, 0x1, -R6 ;  /* 0x000000010b047824 */ /* 0x000fe200078e0a06 */
[----:B------:R-:W-:-:S02]  /*0bc0*/  SHF.R.S32.HI R5, RZ, 0x1f, R2 ;  /* 0x0000001fff057819 */ /* 0x000fc40000011402 */
[----:B------:R-:W-:Y:S01]  /*0bd0*/  LOP3.LUT R13, R12, 0x1ffffffe, RZ, 0xc0, !PT ;  /* 0x1ffffffe0c0d7812 */ /* 0x000fe200078ec0ff */
[----:B------:R-:W-:Y:S01]  /*0be0*/  IMAD R196, R4, 0x10, R15 ;  /* 0x0000001004c47824 */ /* 0x000fe200078e020f */
[C---:B------:R-:W-:Y:S01]  /*0bf0*/  LOP3.LUT R6, R8.reuse, 0xfffffff8, RZ, 0xc0, !PT ;  /* 0xfffffff808067812 */ /* 0x040fe200078ec0ff */
[----:B------:R-:W-:Y:S01]  /*0c00*/  IMAD.SHL.U32 R8, R8, 0x40, RZ ;  /* 0x0000004008087824 */ /* 0x000fe200078e00ff */
[-C--:B------:R-:W-:Y:S01]  /*0c10*/  LEA.HI R4, R5, R2.reuse, RZ, 0x2 ;  /* 0x0000000205047211 */ /* 0x080fe200078f10ff */
[----:B------:R-:W-:Y:S01]  /*0c20*/  IMAD.IADD R195, R10, 0x1, -R13 ;  /* 0x000000010ac37824 */ /* 0x000fe200078e0a0d */
[----:B------:R-:W-:Y:S01]  /*0c30*/  LEA.HI R0, R0, R197, RZ, 0x3 ;  /* 0x000000c500007211 */ /* 0x000fe200078f18ff */
[----:B------:R-:W-:Y:S01]  /*0c40*/  IMAD.IADD R7, R7, 0x1, -R6 ;  /* 0x0000000107077824 */ /* 0x000fe200078e0a06 */
[----:B------:R-:W-:Y:S01]  /*0c50*/  LOP3.LUT R13, R4, 0x7ffffffc, RZ, 0xc0, !PT ;  /* 0x7ffffffc040d7812 */ /* 0x000fe200078ec0ff */
[----:B------:R-:W-:Y:S01]  /*0c60*/  IMAD.U32 R196, R196, 0x40, R9 ;  /* 0x00000040c4c47824 */ /* 0x000fe200078e0009 */
[----:B------:R-:W-:-:S02]  /*0c70*/  LEA.HI R6, R5, R2, RZ, 0x5 ;  /* 0x0000000205067211 */ /* 0x000fc400078f28ff */
[----:B------:R-:W-:Y:S01]  /*0c80*/  LOP3.LUT R8, R8, 0x7ffffe00, RZ, 0xc0, !PT ;  /* 0x7ffffe0008087812 */ /* 0x000fe200078ec0ff */
[----:B------:R-:W-:Y:S01]  /*0c90*/  IMAD.IADD R13, R2, 0x1, -R13 ;  /* 0x00000001020d7824 */ /* 0x000fe200078e0a0d */
[----:B------:R-:W-:Y:S02]  /*0ca0*/  SHF.L.U32 R2, R7, 0x6, RZ ;  /* 0x0000000607027819 */ /* 0x000fe400000006ff */
[----:B------:R-:W-:Y:S01]  /*0cb0*/  SHF.R.S32.HI R5, RZ, 0x2, R4 ;  /* 0x00000002ff057819 */ /* 0x000fe20000011404 */
[----:B------:R-:W-:Y:S01]  /*0cc0*/  IMAD R8, R11, 0x400, R8 ;  /* 0x000004000b087824 */ /* 0x000fe200078e0208 */
[----:B------:R-:W-:Y:S01]  /*0cd0*/  LOP3.LUT R2, R2, 0x1c0, RZ, 0xc0, !PT ;  /* 0x000001c002027812 */ /* 0x000fe200078ec0ff */
[----:B------:R-:W-:Y:S01]  /*0ce0*/  IMAD.SHL.U32 R17, R13, 0x2, RZ ;  /* 0x000000020d117824 */ /* 0x000fe200078e00ff */
[----:B------:R-:W-:Y:S02]  /*0cf0*/  SHF.R.S32.HI R4, RZ, 0x1f, R4 ;  /* 0x0000001fff047819 */ /* 0x000fe40000011404 */
[----:B------:R-:W-:-:S02]  /*0d00*/  LOP3.LUT R9, R2, 0x8, R9, 0xf8, !PT ;  /* 0x0000000802097812 */ /* 0x000fc400078ef809 */
[----:B------:R-:W-:Y:S02]  /*0d10*/  SHF.R.U32.HI R2, RZ, 0x3, R2 ;  /* 0x00000003ff027819 */ /* 0x000fe40000011602 */
[----:B------:R-:W-:Y:S02]  /*0d20*/  R2P PR, R7, 0x6 ;  /* 0x0000000607007804 */ /* 0x000fe40000000000 */
[----:B------:R-:W-:Y:S02]  /*0d30*/  LOP3.LUT R9, R9, R2, RZ, 0x3c, !PT ;  /* 0x0000000209097212 */ /* 0x000fe400078e3cff */
[----:B------:R-:W-:Y:S02]  /*0d40*/  LOP3.LUT R190, R0, 0xfffffff8, RZ, 0xc0, !PT ;  /* 0xfffffff800be7812 */ /* 0x000fe400078ec0ff */
[----:B------:R-:W-:Y:S01]  /*0d50*/  LEA.HI R4, R4, R5, RZ, 0x3 ;  /* 0x0000000504047211 */ /* 0x000fe200078f18ff */
[----:B------:R-:W-:Y:S01]  /*0d60*/  IMAD.IADD R8, R8, 0x1, R9 ;  /* 0x0000000108087824 */ /* 0x000fe200078e0209 */
[----:B------:R-:W-:-:S02]  /*0d70*/  IADD3 R190, R197, -R190, RZ ;  /* 0x800000bec5be7210 */ /* 0x000fc40007ffe0ff */
[----:B------:R-:W-:Y:S02]  /*0d80*/  LOP3.LUT R4, R4, 0xfffffff8, RZ, 0xc0, !PT ;  /* 0xfffffff804047812 */ /* 0x000fe400078ec0ff */
[----:B------:R-:W-:Y:S01]  /*0d90*/  LEA R19, R8, UR41, 0x1 ;  /* 0x0000002908137c11 */ /* 0x000fe2000f8e08ff */
[----:B------:R-:W-:Y:S01]  /*0da0*/  IMAD.SHL.U32 R2, R190, 0x8, RZ ;  /* 0x00000008be027824 */ /* 0x000fe200078e00ff */
[----:B------:R-:W-:Y:S01]  /*0db0*/  LEA.HI R3, R3, R192, RZ, 0x1 ;  /* 0x000000c003037211 */ /* 0x000fe200078f08ff */
[----:B------:R-:W-:Y:S01]  /*0dc0*/  IMAD.IADD R5, R5, 0x1, -R4 ;  /* 0x0000000105057824 */ /* 0x000fe200078e0a04 */
[----:B------:R-:W-:Y:S01]  /*0dd0*/  SHF.R.S32.HI R6, RZ, 0x5, R6 ;  /* 0x00000005ff067819 */ /* 0x000fe20000011406 */
[----:B------:R-:W-:Y:S01]  /*0de0*/  VIADD R184, R19, 0x26800 ;  /* 0x0002680013b87836 */ /* 0x000fe20000000000 */
[----:B------:R-:W-:Y:S01]  /*0df0*/  LOP3.LUT R3, R3, 0xfffffe, RZ, 0xc0, !PT ;  /* 0x00fffffe03037812 */ /* 0x000fe200078ec0ff */
[----:B------:R-:W-:Y:S01]  /*0e00*/  VIADD R22, R19, 0x26840 ;  /* 0x0002684013167836 */ /* 0x000fe20000000000 */
[----:B------:R-:W-:Y:S01]  /*0e10*/  SEL R23, R23, 0xffffffe0, !P1 ;  /* 0xffffffe017177807 */ /* 0x000fe20004800000 */
[----:B------:R-:W-:Y:S01]  /*0e20*/  VIADD R189, R2, 0x40 ;  /* 0x0000004002bd7836 */ /* 0x000fe20000000000 */
[----:B------:R-:W-:Y:S01]  /*0e30*/  @P2 IADD3 R22, R184, -0x40, RZ ;  /* 0xffffffc0b8162810 */ /* 0x000fe20007ffe0ff */
[C---:B------:R-:W-:Y:S01]  /*0e40*/  VIADD R188, R2.reuse, 0x80 ;  /* 0x0000008002bc7836 */ /* 0x040fe20000000000 */
[C---:B------:R-:W-:Y:S01]  /*0e50*/  IADD3 R186, R2.reuse, 0x100, RZ ;  /* 0x0000010002ba7810 */ /* 0x040fe20007ffe0ff */
[C---:B------:R-:W-:Y:S01]  /*0e60*/  VIADD R187, R2.reuse, 0xc0 ;  /* 0x000000c002bb7836 */ /* 0x040fe20000000000 */
[----:B------:R-:W-:Y:S01]  /*0e70*/  SHF.R.S32.HI R191, RZ, 0x3, R0 ;  /* 0x00000003ffbf7819 */ /* 0x000fe20000011400 */
[C---:B------:R-:W-:Y:S01]  /*0e80*/  VIADD R185, R2.reuse, 0x140 ;  /* 0x0000014002b97836 */ /* 0x040fe20000000000 */
[----:B------:R-:W-:Y:S01]  /*0e90*/  SHF.R.S32.HI R204, RZ, 0x1f, R189 ;  /* 0x0000001fffcc7819 */ /* 0x000fe200000114bd */
[C---:B------:R-:W-:Y:S01]  /*0ea0*/  VIADD R194, R2.reuse, 0x180 ;  /* 0x0000018002c27836 */ /* 0x040fe20000000000 */
[----:B------:R-:W-:Y:S01]  /*0eb0*/  SHF.R.S32.HI R203, RZ, 0x1f, R188 ;  /* 0x0000001fffcb7819 */ /* 0x000fe200000114bc */
[----:B------:R-:W-:Y:S01]  /*0ec0*/  VIADD R193, R2, 0x1c0 ;  /* 0x000001c002c17836 */ /* 0x000fe20000000000 */
[----:B------:R-:W-:Y:S01]  /*0ed0*/  SHF.R.S32.HI R202, RZ, 0x1f, R187 ;  /* 0x0000001fffca7819 */ /* 0x000fe200000114bb */
[----:B------:R-:W-:Y:S01]  /*0ee0*/  IMAD R16, R6, 0x10, R5 ;  /* 0x0000001006107824 */ /* 0x000fe200078e0205 */
[----:B------:R-:W-:Y:S01]  /*0ef0*/  SHF.R.S32.HI R201, RZ, 0x1f, R186 ;  /* 0x0000001fffc97819 */ /* 0x000fe200000114ba */
[----:B------:R-:W-:Y:S01]  /*0f00*/  IMAD.IADD R3, R192, 0x1, -R3 ;  /* 0x00000001c0037824 */ /* 0x000fe200078e0a03 */
[----:B------:R-:W-:Y:S01]  /*0f10*/  SHF.R.S32.HI R200, RZ, 0x1f, R185 ;  /* 0x0000001fffc87819 */ /* 0x000fe200000114b9 */
[----:B------:R-:W-:Y:S01]  /*0f20*/  IMAD.IADD R184, R184, 0x1, R23 ;  /* 0x00000001b8b87824 */ /* 0x000fe200078e0217 */
[----:B------:R-:W-:Y:S01]  /*0f30*/  SHF.R.S32.HI R199, RZ, 0x1f, R194 ;  /* 0x0000001fffc77819 */ /* 0x000fe200000114c2 */
[----:B------:R-:W-:Y:S01]  /*0f40*/  IMAD.SHL.U32 R18, R3, 0x100, RZ ;  /* 0x0000010003127824 */ /* 0x000fe200078e00ff */
[----:B------:R-:W-:Y:S01]  /*0f50*/  SHF.R.S32.HI R198, RZ, 0x1f, R193 ;  /* 0x0000001fffc67819 */ /* 0x000fe200000114c1 */
[----:B------:R-:W-:-:S02]  /*0f60*/  IMAD R195, R195, 0x8, R16 ;  /* 0x00000008c3c37824 */ /* 0x000fc400078e0210 */
[----:B------:R-:W-:-:S07]  /*0f70*/  IMAD.IADD R23, R23, 0x1, R22 ;  /* 0x0000000117177824 */ /* 0x000fce00078e0216 */
.L_x_3625:
[----:B------:R-:W-:Y:S01]  /*0f80*/  ULDC.64 UR8, c[0x0][0xc88] ;  /* 0x0003220000087ab9 */ /* 0x000fe20000000a00 */
[----:B------:R-:W-:Y:S01]  /*0f90*/  ULDC.64 UR10, c[0x0][0xa20] ;  /* 0x00028800000a7ab9 */ /* 0x000fe20000000a00 */
[----:B------:R-:W-:Y:S01]  /*0fa0*/  UIMAD.WIDE UR8, UR7, 0x4, UR8 ;  /* 0x00000004070878a5 */ /* 0x000fe2000f8e0208 */
[----:B------:R-:W-:-:S05]  /*0fb0*/  ULDC UR4, c[0x0][0x424] ;  /* 0x0001090000047ab9 */ /* 0x000fca0000000800 */
[----:B0-2-4-:R-:W-:Y:S02]  /*0fc0*/  IMAD.U32 R4, RZ, RZ, UR8 ;  /* 0x00000008ff047e24 */ /* 0x015fe4000f8e00ff */
[----:B------:R-:W-:Y:S01]  /*0fd0*/  IMAD.U32 R5, RZ, RZ, UR9 ;  /* 0x00000009ff057e24 */ /* 0x000fe2000f8e00ff */
[----:B------:R-:W-:-:S04]  /*0fe0*/  ULDC.64 UR8, c[0x0][0xa28] ;  /* 0x00028a0000087ab9 */ /* 0x000fc80000000a00 */
[----:B------:R-:W2:Y:S01]  /*0ff0*/  LDG.E R4, desc[UR50][R4.64] ;  /* 0x0000003204047981 */ /* 0x000ea2000c1e1900 */
[----:B------:R-:W-:Y:S02]  /*1000*/  UISETP.NE.U32.AND UP0, UPT, UR8, URZ, UPT ;  /* 0x0000003f0800728c */ /* 0x000fe4000bf05070 */
[----:B------:R-:W-:Y:S02]  /*1010*/  UISETP.NE.U32.AND UP1, UPT, UR10, URZ, UPT ;  /* 0x0000003f0a00728c */ /* 0x000fe4000bf25070 */
[----:B------:R-:W-:Y:S02]  /*1020*/  UISETP.NE.AND.EX UP0, UPT, UR9, URZ, UPT, UP0 ;  /* 0x0000003f0900728c */ /* 0x000fe4000bf05300 */
[----:B------:R-:W-:-:S04]  /*1030*/  UISETP.NE.AND.EX UP1, UPT, UR11, URZ, UPT, UP1 ;  /* 0x0000003f0b00728c */ /* 0x000fc8000bf25310 */
[----:B------:R-:W-:Y:S02]  /*1040*/  PLOP3.LUT P0, PT, PT, PT, UP0, 0x80, 0x0 ;  /* 0x000000000000781c */ /* 0x000fe40003f0f008 */
[----:B------:R-:W-:Y:S02]  /*1050*/  PLOP3.LUT P1, PT, PT, PT, UP1, 0x80, 0x0 ;  /* 0x000000000000781c */ /* 0x000fe40003f2f018 */
[----:B--2---:R-:W-:-:S13]  /*1060*/  R2UR UR42, R4 ;  /* 0x00000000042a72ca */ /* 0x004fda00000e0000 */
[----:B------:R-:W-:Y:S02]  /*1070*/  USHF.R.S32.HI UR43, URZ, 0x1f, UR42 ;  /* 0x0000001f3f2b7899 */ /* 0x000fe4000801142a */
[----:B------:R-:W-:Y:S02]  /*1080*/  @UP0 ULEA UR8, UP2, UR42, UR8, 0x2 ;  /* 0x000000082a080291 */ /* 0x000fe4000f84103f */
[----:B------:R-:W-:Y:S02]  /*1090*/  @UP1 ULEA UR10, UP3, UR42, UR10, 0x2 ;  /* 0x0000000a2a0a1291 */ /* 0x000fe4000f86103f */
[----:B------:R-:W-:Y:S02]  /*10a0*/  @UP0 ULEA.HI.X UR9, UR42, UR9, UR43, 0x2, UP2 ;  /* 0x000000092a090291 */ /* 0x000fe400090f142b */
[----:B------:R-:W-:Y:S01]  /*10b0*/  @UP1 ULEA.HI.X UR11, UR42, UR11, UR43, 0x2, UP3 ;  /* 0x0000000b2a0b1291 */ /* 0x000fe200098f142b */
[----:B------:R-:W-:Y:S01]  /*10c0*/  MOV R4, UR8 ;  /* 0x0000000800047c02 */ /* 0x000fe20008000f00 */
[----:B-1----:R-:W-:-:S02]  /*10d0*/  IMAD.U32 R6, RZ, RZ, UR10 ;  /* 0x0000000aff067e24 */ /* 0x002fc4000f8e00ff */
[----:B------:R-:W-:Y:S01]  /*10e0*/  IMAD.U32 R5, RZ, RZ, UR9 ;  /* 0x00000009ff057e24 */ /* 0x000fe2000f8e00ff */
[----:B------:R-:W-:Y:S01]  /*10f0*/  ULDC.64 UR8, c[0x0][0x418] ;  /* 0x0001060000087ab9 */ /* 0x000fe20000000a00 */
[----:B---3--:R-:W-:-:S03]  /*1100*/  IMAD.U32 R7, RZ, RZ, UR11 ;  /* 0x0000000bff077e24 */ /* 0x008fc6000f8e00ff */
[----:B------:R-:W2:Y:S04]  /*1110*/  @P0 LDG.E R4, desc[UR50][R4.64] ;  /* 0x0000003204040981 */ /* 0x000ea8000c1e1900 */
[----:B------:R-:W3:Y:S01]  /*1120*/  @P1 LDG.E R6, desc[UR50][R6.64] ;  /* 0x0000003206061981 */ /* 0x000ee2000c1e1900 */
[----:B------:R-:W-:Y:S01]  /*1130*/  UISETP.NE.U32.AND UP0, UPT, UR8, URZ, UPT ;  /* 0x0000003f0800728c */ /* 0x000fe2000bf05070 */
[----:B------:R-:W-:Y:S01]  /*1140*/  CS2R R20, SRZ ;  /* 0x0000000000147805 */ /* 0x000fe2000001ff00 */
[----:B------:R-:W-:Y:S01]  /*1150*/  UMOV UR44, UR5 ;  /* 0x00000005002c7c82 */ /* 0x000fe20008000000 */
[----:B------:R-:W-:Y:S01]  /*1160*/  ULDC UR5, c[0x0][0x2f0] ;  /* 0x0000bc0000057ab9 */ /* 0x000fe20000000800 */
[----:B------:R-:W-:Y:S01]  /*1170*/  UISETP.NE.AND.EX UP0, UPT, UR9, URZ, UPT, UP0 ;  /* 0x0000003f0900728c */ /* 0x000fe2000bf05300 */
[----:B------:R-:W-:Y:S01]  /*1180*/  IMAD.MOV.U32 R0, RZ, RZ, RZ ;  /* 0x000000ffff007224 */ /* 0x000fe200078e00ff */
[----:B------:R-:W-:Y:S01]  /*1190*/  UMOV UR49, URZ ;  /* 0x0000003f00317c82 */ /* 0x000fe20008000000 */
[----:B------:R-:W-:Y:S01]  /*11a0*/  UMOV UR45, UR6 ;  /* 0x00000006002d7c82 */ /* 0x000fe20008000000 */
[----:B------:R-:W-:Y:S01]  /*11b0*/  USEL UR4, UR4, 0x1, UP0 ;  /* 0x0000000104047887 */ /* 0x000fe20008000000 */
[----:B------:R-:W-:Y:S01]  /*11c0*/  IMAD.MOV.U32 R150, RZ, RZ, RZ ;  /* 0x000000ffff967224 */ /* 0x000fe200078e00ff */
[----:B------:R-:W-:Y:S01]  /*11d0*/  UISETP.NE.AND UP0, UPT, UR47, 0x1, UPT ;  /* 0x000000012f00788c */ /* 0x000fe2000bf05270 */
[----:B------:R-:W-:Y:S01]  /*11e0*/  CS2R R148, SRZ ;  /* 0x0000000000947805 */ /* 0x000fe2000001ff00 */
[----:B------:R-:W-:Y:S01]  /*11f0*/  UIMAD UR4, UR4, UR5, URZ ;  /* 0x00000005040472a4 */ /* 0x000fe2000f8e023f */
        /* <DEDUP_REMOVED lines=54> */
[----:B------:R-:W-:Y:S02]  /*1560*/  MOV R168, RZ ;  /* 0x000000ff00a87202 */ /* 0x000fe40000000f00 */
[----:B--2---:R-:W-:-:S02]  /*1570*/  @P0 R2UR UR49, R4 ;  /* 0x00000000043102ca */ /* 0x004fc400000e0000 */
[----:B---3--:R-:W-:Y:S01]  /*1580*/  @P1 R2UR UR4, R6 ;  /* 0x00000000060412ca */ /* 0x008fe200000e0000 */
[----:B------:R-:W-:-:S14]  /*1590*/  @P1 BRA `(.L_x_3576) ;  /* 0x0000000000341947 */ /* 0x000fdc0003800000 */
[----:B------:R-:W-:Y:S02]  /*15a0*/  ULDC.64 UR6, c[0x0][0xa08] ;  /* 0x0002820000067ab9 */ /* 0x000fe40000000a00 */
[----:B------:R-:W-:-:S04]  /*15b0*/  ISETP.NE.U32.AND P0, PT, RZ, UR6, PT ;  /* 0x00000006ff007c0c */ /* 0x000fc8000bf05070 */
[----:B------:R-:W-:-:S13]  /*15c0*/  ISETP.NE.AND.EX P0, PT, RZ, UR7, PT, P0 ;  /* 0x00000007ff007c0c */ /* 0x000fda000bf05300 */
[----:B------:R-:W-:Y:S05]  /*15d0*/  @!P0 BRA `(.L_x_3576) ;  /* 0x0000000000248947 */ /* 0x000fea0003800000 */
[----:B------:R-:W-:Y:S02]  /*15e0*/  ULDC.64 UR4, c[0x0][0xa08] ;  /* 0x0002820000047ab9 */ /* 0x000fe40000000a00 */
[----:B------:R-:W-:-:S06]  /*15f0*/  UIMAD.WIDE UR4, UR42, 0x4, UR4 ;  /* 0x000000042a0478a5 */ /* 0x000fcc000f8e0204 */
[----:B------:R-:W-:Y:S02]  /*1600*/  IMAD.U32 R4, RZ, RZ, UR4 ;  /* 0x00000004ff047e24 */ /* 0x000fe4000f8e00ff */
[----:B------:R-:W-:-:S05]  /*1610*/  IMAD.U32 R5, RZ, RZ, UR5 ;  /* 0x00000005ff057e24 */ /* 0x000fca000f8e00ff */
[----:B------:R-:W2:Y:S04]  /*1620*/  LDG.E R6, desc[UR50][R4.64] ;  /* 0x0000003204067981 */ /* 0x000ea8000c1e1900 */
[----:B------:R-:W3:Y:S01]  /*1630*/  LDG.E R3, desc[UR50][R4.64+0x4] ;  /* 0x0000043204037981 */ /* 0x000ee2000c1e1900 */
[----:B--2---:R-:W-:Y:S02]  /*1640*/  R2UR UR4, R6 ;  /* 0x00000000060472ca */ /* 0x004fe400000e0000 */
[----:B---3--:R-:W-:-:S13]  /*1650*/  R2UR UR5, R3 ;  /* 0x00000000030572ca */ /* 0x008fda00000e0000 */
[----:B------:R-:W-:-:S12]  /*1660*/  UIADD3 UR4, -UR4, UR5, URZ ;  /* 0x0000000504047290 */ /* 0x000fd8000fffe13f */
.L_x_3576:
[----:B------:R-:W-:Y:S01]  /*1670*/  UIADD3 UR49, -UR49, UR4, URZ ;  /* 0x0000000431317290 */ /* 0x000fe2000fffe13f */
[----:B------:R-:W-:Y:S02]  /*1680*/  PLOP3.LUT P0, PT, PT, PT, UP0, 0x80, 0x0 ;  /* 0x000000000000781c */ /* 0x000fe40003f0f008 */
[----:B------:R-:W-:Y:S01]  /*1690*/  CS2R R38, SRZ ;  /* 0x0000000000267805 */ /* 0x000fe2000001ff00 */
[----:B------:R-:W-:Y:S01]  /*16a0*/  IMAD.MOV.U32 R8, RZ, RZ, RZ ;  /* 0x000000ffff087224 */ /* 0x000fe200078e00ff */
[----:B------:R-:W-:Y:S01]  /*16b0*/  UIADD3 UR4, UR49, 0x3f, URZ ;  /* 0x0000003f31047890 */ /* 0x000fe2000fffe03f */
[----:B------:R-:W-:Y:S02]  /*16c0*/  CS2R R166, SRZ ;  /* 0x0000000000a67805 */ /* 0x000fe4000001ff00 */
[----:B------:R-:W-:Y:S01]  /*16d0*/  CS2R R34, SRZ ;  /* 0x0000000000227805 */ /* 0x000fe2000001ff00 */
[----:B------:R-:W-:Y:S01]  /*16e0*/  IMAD.MOV.U32 R169, RZ, RZ, RZ ;  /* 0x000000ffffa97224 */ /* 0x000fe200078e00ff */
[----:B------:R-:W-:Y:S01]  /*16f0*/  USHF.R.S32.HI UR5, URZ, 0x1f, UR4 ;  /* 0x0000001f3f057899 */ /* 0x000fe20008011404 */
[----:B------:R-:W-:Y:S01]  /*1700*/  CS2R R30, SRZ ;  /* 0x00000000001e7805 */ /* 0x000fe2000001ff00 */
[----:B------:R-:W-:Y:S01]  /*1710*/  IMAD.MOV.U32 R28, RZ, RZ, RZ ;  /* 0x000000ffff1c7224 */ /* 0x000fe200078e00ff */
[----:B------:R-:W-:Y:S01]  /*1720*/  CS2R R170, SRZ ;  /* 0x0000000000aa7805 */ /* 0x000fe2000001ff00 */
[----:B------:R-:W-:Y:S01]  /*1730*/  ULEA.HI UR5, UR5, UR4, URZ, 0x6 ;  /* 0x0000000405057291 */ /* 0x000fe2000f8f303f */
[----:B------:R-:W-:Y:S01]  /*1740*/  CS2R R26, SRZ ;  /* 0x00000000001a7805 */ /* 0x000fe2000001ff00 */
[----:B------:R-:W-:-:S02]  /*1750*/  IMAD.MOV.U32 R172, RZ, RZ, RZ ;  /* 0x000000ffffac7224 */ /* 0x000fc400078e00ff */
[----:B------:R-:W-:Y:S01]  /*1760*/  USHF.R.S32.HI UR48, URZ, 0x6, UR5 ;  /* 0x000000063f307899 */ /* 0x000fe20008011405 */
[----:B------:R-:W-:Y:S11]  /*1770*/  @!P0 BRA `(.L_x_3577) ;  /* 0x0000001800448947 */ /* 0x000ff60003800000 */
[----:B------:R-:W-:Y:S01]  /*1780*/  UISETP.GE.AND UP0, UPT, UR49, 0x1, UPT ;  /* 0x000000013100788c */ /* 0x000fe2000bf06270 */
[----:B------:R-:W-:-:S05]  /*1790*/  PLOP3.LUT P0, PT, PT, PT, PT, 0x80, 0x0 ;  /* 0x000000000000781c */ /* 0x000fca0003f0f070 */
[----:B------:R-:W-:-:S13]  /*17a0*/  PLOP3.LUT P1, PT, PT, PT, UP0, 0x80, 0x0 ;  /* 0x000000000000781c */ /* 0x000fda0003f2f008 */
[----:B------:R-:W-:Y:S05]  /*17b0*/  @!P1 BRA `(.L_x_3578) ;  /* 0x0000005800dc9947 */ /* 0x000fea0003800000 */
        /* <DEDUP_REMOVED lines=14> */
.L_x_3579:
[----:B------:R-:W-:Y:S01]  /*18a0*/  ULEA UR16, UR38, UR41, 0x3 ;  /* 0x0000002926107291 */ /* 0x000fe2000f8e183f */
[----:B------:R-:W-:-:S04]  /*18b0*/  MOV R0, UR37 ;  /* 0x0000002500007c02 */ /* 0x000fc80008000f00 */
[----:B------:R-:W-:-:S04]  /*18c0*/  SHF.L.U32 R0, R0, 0x1f, RZ ;  /* 0x0000001f00007819 */ /* 0x000fc800000006ff */
[----:B------:R-:W0:Y:S02]  /*18d0*/  SYNCS.PHASECHK.TRANS64.TRYWAIT P1, [UR16+0x28c50], R0 ;  /* 0x028c5000ff0075a7 */ /* 0x000e240008020150 */
[----:B0-----:R-:W-:Y:S05]  /*18e0*/  @!P1 BRA `(.L_x_3580) ;  /* 0x000000dc008c9947 */ /* 0x001fea0003800000 */
.L_x_3710:
        /* <DEDUP_REMOVED lines=40> */
.L_x_3581:
        /* <DEDUP_REMOVED lines=8> */
.L_x_3588:
[----:B------:R-:W-:Y:S01]  /*1bf0*/  BAR.SYNC.DEFER_BLOCKING 0xe, 0x100 ;  /* 0x0384000000007b1d */ /* 0x000fe20000010000 */
[----:B01----:R-:W-:Y:S01]  /*1c00*/  IMAD.U32 R3, RZ, RZ, UR38 ;  /* 0x00000026ff037e24 */ /* 0x003fe2000f8e00ff */
[----:B------:R-:W-:Y:S01]  /*1c10*/  UIADD3 UR38, UR38, 0x1, URZ ;  /* 0x0000000126267890 */ /* 0x000fe2000fffe03f */
[C---:B------:R-:W-:Y:S01]  /*1c20*/  ISETP.GT.AND P2, PT, R0.reuse, RZ, PT ;  /* 0x000000ff0000720c */ /* 0x040fe20003f44270 */
[----:B------:R-:W-:Y:S02]  /*1c30*/  VIADD R0, R0, 0xffffffff ;  /* 0xffffffff00007836 */ /* 0x000fe40000000000 */
        /* <DEDUP_REMOVED lines=138> */
.L_x_3583:
[----:B------:R-:W-:Y:S01]  /*24e0*/  ULEA UR21, UR38, UR41, 0x3 ;  /* 0x0000002926157291 */ /* 0x000fe2000f8e183f */
[----:B------:R-:W-:-:S05]  /*24f0*/  IMAD.U32 R3, RZ, RZ, UR37 ;  /* 0x00000025ff037e24 */ /* 0x000fca000f8e00ff */
[----:B------:R-:W-:-:S04]  /*2500*/  SHF.L.U32 R3, R3, 0x1f, RZ ;  /* 0x0000001f03037819 */ /* 0x000fc800000006ff */
[----:B------:R0:W1:Y:S01]  /*2510*/  SYNCS.PHASECHK.TRANS64.TRYWAIT P1, [UR21+0x28c50], R3 ;  /* 0x028c5003ff0075a7 */ /* 0x0000620008020155 */
[----:B------:R-:W-:Y:S05]  /*2520*/  @!P0 BRA `(.L_x_3584) ;  /* 0x0000000000048947 */ /* 0x000fea0003800000 */
[----:B------:R-:W-:Y:S01]  /*2530*/  BPT.TRAP 0x1 ;  /* 0x000000040000795c */ /* 0x000fe20000300000 */
.L_x_3584:
[----:B-1----:R-:W-:Y:S05]  /*2540*/  @P1 BRA `(.L_x_3585) ;  /* 0x0000000000081947 */ /* 0x002fea0003800000 */
[----:B------:R-:W1:Y:S02]  /*2550*/  SYNCS.PHASECHK.TRANS64.TRYWAIT P1, [UR21+0x28c50], R3 ;  /* 0x028c5003ff0075a7 */ /* 0x000e640008020155 */
[----:B-1----:R-:W-:Y:S05]  /*2560*/  @!P1 BRA `(.L_x_3586) ;  /* 0x000000d000849947 */ /* 0x002fea0003800000 */
.L_x_3585:
        /* <DEDUP_REMOVED lines=31> */
.L_x_3587:
[----:B------:R-:W-:-:S04]  /*2760*/  UIADD3 UR6, UR21, 0x28c60, URZ ;  /* 0x00028c6015067890 */ /* 0x000fc8000fffe03f */
[----:B------:R-:W-:-:S09]  /*2770*/  UPRMT UR6, UR40, 0x654, UR6 ;  /* 0x0000065428067896 */ /* 0x000fd20008000006 */
[----:B------:R-:W-:Y:S01]  /*2780*/  SYNCS.ARRIVE.TRANS64.RED.A1T0 RZ, [UR6], RZ ;  /* 0x000000ffffff79a7 */ /* 0x000fe20008100406 */
[----:B------:R-:W-:Y:S05]  /*2790*/  @P2 BRA `(.L_x_3588) ;  /* 0xfffffff400142947 */ /* 0x000fea000383ffff */
.L_x_3582:
[----:B------:R-:W-:Y:S01]  /*27a0*/  BAR.SYNC.DEFER_BLOCKING 0xe, 0x100 ;  /* 0x0384000000007b1d */ /* 0x000fe20000010000 */
[----:B01----:R-:W-:Y:S01]  /*27b0*/  IMAD.U32 R3, RZ, RZ, UR38 ;  /* 0x00000026ff037e24 */ /* 0x003fe2000f8e00ff */
[----:B------:R-:W-:Y:S01]  /*27c0*/  UIADD3 UR38, UR38, 0x1, URZ ;  /* 0x0000000126267890 */ /* 0x000fe2000fffe03f */
[----:B------:R-:W-:Y:S02]  /*27d0*/  PLOP3.LUT P0, PT, PT, PT, PT, 0x8, 0x0 ;  /* 0x000000000000781c */ /* 0x000fe40003f0e170 */
[----:B------:R-:W-:Y:S02]  /*27e0*/  CS2R R20, SRZ ;  /* 0x0000000000147805 */ /* 0x000fe4000001ff00 */
[----:B------:R-:W-:Y:S01]  /*27f0*/  LEA R0, R3, R16, 0x6 ;  /* 0x0000001003007211 */ /* 0x000fe200078e30ff */
[----:B------:R-:W-:-:S03]  /*2800*/  UISETP.NE.AND UP0, UPT, UR38, 0x2, UPT ;  /* 0x000000022600788c */ /* 0x000fc6000bf05270 */
        /* <DEDUP_REMOVED lines=133> */
[----:B------:R-:W-:Y:S01]  /*3060*/  FMUL.FTZ R0, R151, R0 ;  /* 0x0000000097007220 */ /* 0x000fe20000410000 */
[----:B------:R-:W-:Y:S06]  /*3070*/  BAR.ARV 0xf, 0x100 ;  /* 0x03c4000000007b1d */ /* 0x000fec0000002000 */
[----:B------:R-:W-:Y:S05]  /*3080*/  BRA `(.L_x_3578) ;  /* 0x0000004000a87947 */ /* 0x000fea0003800000 */
.L_x_3577:
[----:B------:R-:W-:Y:S01]  /*3090*/  UISETP.GE.AND UP0, UPT, UR49, 0x1, UPT ;  /* 0x000000013100788c */ /* 0x000fe2000bf06270 */
[----:B------:R-:W-:-:S05]  /*30a0*/  PLOP3.LUT P0, PT, PT, PT, PT, 0x80, 0x0 ;  /* 0x000000000000781c */ /* 0x000fca0003f0f070 */
[----:B------:R-:W-:-:S13]  /*30b0*/  PLOP3.LUT P1, PT, PT, PT, UP0, 0x80, 0x0 ;  /* 0x000000000000781c */ /* 0x000fda0003f2f008 */
[----:B------:R-:W-:Y:S05]  /*30c0*/  @!P1 BRA `(.L_x_3578) ;  /* 0x0000004000989947 */ /* 0x000fea0003800000 */
        /* <DEDUP_REMOVED lines=29> */
.L_x_3589:
[----:B------:R-:W-:Y:S01]  /*32a0*/  ULEA.HI UR4, UR36, UR36, URZ, 0x1 ;  /* 0x0000002424047291 */ /* 0x000fe2000f8f083f */
[----:B------:R-:W-:-:S03]  /*32b0*/  IMAD.U32 R3, RZ, RZ, UR46 ;  /* 0x0000002eff037e24 */ /* 0x000fc6000f8e00ff */
[----:B------:R-:W-:Y:S02]  /*32c0*/  ULOP3.LUT UR4, UR4, 0xfffffffe, URZ, 0xc0, !UPT ;  /* 0xfffffffe04047892 */ /* 0x000fe4000f8ec03f */
[----:B------:R-:W-:Y:S02]  /*32d0*/  ISETP.NE.AND P0, PT, R3, 0x3, PT ;  /* 0x000000030300780c */ /* 0x000fe40003f05270 */
[----:B------:R-:W-:-:S06]  /*32e0*/  UIADD3 UR4, UR36, -UR4, URZ ;  /* 0x8000000424047290 */ /* 0x000fcc000fffe03f */
[----:B------:R-:W-:-:S05]  /*32f0*/  IMAD.U32 R0, RZ, RZ, UR4 ;  /* 0x00000004ff007e24 */ /* 0x000fca000f8e00ff */
[----:B------:R-:W-:-:S04]  /*3300*/  SHF.L.U32 R0, R0, 0x1f, RZ ;  /* 0x0000001f00007819 */ /* 0x000fc800000006ff */
[----:B------:R-:W0:Y:S02]  /*3310*/  SYNCS.PHASECHK.TRANS64.TRYWAIT P1, [UR41+0x28c00], R0 ;  /* 0x028c0000ff0075a7 */ /* 0x000e240008020169 */
[----:B0-----:R-:W-:Y:S05]  /*3320*/  @!P1 BRA `(.L_x_3590) ;  /* 0x000000c4002c9947 */ /* 0x001fea0003800000 */
.L_x_3711:
[----:B------:R-:W-:Y:S05]  /*3330*/  @!P0 BRA `(.L_x_3591) ;  /* 0x0000000000048947 */ /* 0x000fea0003800000 */
[----:B------:R-:W-:Y:S01]  /*3340*/  BPT.TRAP 0x1 ;  /* 0x000000040000795c */ /* 0x000fe20000300000 */
.L_x_3591:
[----:B------:R-:W-:Y:S02]  /*3350*/  IMAD.U32 R7, RZ, RZ, UR38 ;  /* 0x00000026ff077e24 */ /* 0x000fe4000f8e00ff */
[----:B------:R-:W-:-:S03]  /*3360*/  IMAD.U32 R8, RZ, RZ, UR37 ;  /* 0x00000025ff087e24 */ /* 0x000fc6000f8e00ff */
[----:B------:R-:W-:Y:S02]  /*3370*/  LEA R7, R7, UR41, 0x3 ;  /* 0x0000002907077c11 */ /* 0x000fe4000f8e18ff */
[----:B------:R-:W-:-:S04]  /*3380*/  SHF.L.U32 R8, R8, 0x1f, RZ ;  /* 0x0000001f08087819 */ /* 0x000fc800000006ff */
[----:B------:R1:W2:Y:S01]  /*3390*/  SYNCS.PHASECHK.TRANS64.TRYWAIT P1, [R7+URZ+0x28c30], R8 ;  /* 0x028c3008070075a7 */ /* 0x0002a2000802017f */
[----:B------:R-:W-:Y:S05]  /*33a0*/  @!P0 BRA `(.L_x_3592) ;  /* 0x0000000000048947 */ /* 0x000fea0003800000 */
[----:B------:R-:W-:Y:S01]  /*33b0*/  BPT.TRAP 0x1 ;  /* 0x000000040000795c */ /* 0x000fe20000300000 */
.L_x_3592:
[----:B--2---:R-:W-:Y:S05]  /*33c0*/  @P1 BRA `(.L_x_3593) ;  /* 0x0000000000081947 */ /* 0x004fea0003800000 */
[----:B------:R-:W2:Y:S02]  /*33d0*/  SYNCS.PHASECHK.TRANS64.TRYWAIT P1, [R7+URZ+0x28c30], R8 ;  /* 0x028c3008070075a7 */ /* 0x000ea4000802017f */
[----:B--2---:R-:W-:Y:S05]  /*33e0*/  @!P1 BRA `(.L_x_3594) ;  /* 0x000000c400149947 */ /* 0x004fea0003800000 */
.L_x_3593:
[----:B------:R-:W-:-:S04]  /*33f0*/  UIADD3 UR4, UR41, 0x22400, URZ ;  /* 0x0002240029047890 */ /* 0x000fc8000fffe03f */
[----:B------:R-:W-:-:S04]  /*3400*/  USHF.R.U32.HI UR4, URZ, 0x4, UR4 ;  /* 0x000000043f047899 */ /* 0x000fc80008011604 */
[----:B------:R-:W-:-:S06]  /*3410*/  ULOP3.LUT UR4, UR4, 0x3fff, URZ, 0xc0, !UPT ;  /* 0x00003fff04047892 */ /* 0x000fcc000f8ec03f */
[----:B0-----:R-:W-:Y:S01]  /*3420*/  MOV R0, UR4 ;  /* 0x0000000400007c02 */ /* 0x001fe20008000f00 */
        /* <DEDUP_REMOVED lines=38> */
.L_x_3595:
        /* <DEDUP_REMOVED lines=190> */
[----:B0-----:R-:W-:-:S04]  /*4270*/  FMNMX.FTZ R4, R5, R4, !PT ;  /* 0x0000000405047209 */ /* 0x001fc80007810000 */
[C---:B------:R-:W-:Y:S01]  /*4280*/  FSETP.NEU.FTZ.AND P1, PT, R4.reuse, -INF , PT ;  /* 0xff8000000400780b */ /* 0x040fe20003f3d000 */
[----:B------:R-:W-:Y:S01]  /*4290*/  FMUL.FTZ R5, R4, UR20 ;  /* 0x0000001404057c20 */ /* 0x000fe20008410000 */
[----:B------:R-:W-:Y:S04]  /*42a0*/  MUFU.EX2 R40, R40 ;  /* 0x0000002800287308 */ /* 0x000fe80000000800 */
[----:B------:R-:W-:Y:S02]  /*42b0*/  FSEL R9, R5, RZ, P1 ;  /* 0x000000ff05097208 */ /* 0x000fe40000800000 */
[----:B----4-:R-:W-:Y:S02]  /*42c0*/  F2FP.F16.F32.PACK_AB R158, R37, R36 ;  /* 0x00000024259e723e */ /* 0x010fe400000000ff */
[----:B------:R0:W-:Y:S01]  /*42d0*/  MUFU.EX2 R5, R6 ;  /* 0x0000000600057308 */ /* 0x0001e20000000800 */
[--C-:B------:R-:W-:Y:S01]  /*42e0*/  FFMA.FTZ R26, R26, UR20, -R9.reuse ;  /* 0x000000141a1a7c23 */ /* 0x100fe20008010809 */
[--C-:B------:R-:W-:Y:S01]  /*42f0*/  FFMA.FTZ R27, R27, UR20, -R9.reuse ;  /* 0x000000141b1b7c23 */ /* 0x100fe20008010809 */
[--C-:B------:R-:W-:Y:S01]  /*4300*/  FFMA.FTZ R30, R30, UR20, -R9.reuse ;  /* 0x000000141e1e7c23 */ /* 0x100fe20008010809 */
[--C-:B------:R-:W-:Y:S01]  /*4310*/  FFMA.FTZ R31, R31, UR20, -R9.reuse ;  /* 0x000000141f1f7c23 */ /* 0x100fe20008010809 */
[--C-:B------:R-:W-:Y:S01]  /*4320*/  FFMA.FTZ R34, R34, UR20, -R9.reuse ;  /* 0x0000001422227c23 */ /* 0x100fe20008010809 */
[--C-:B------:R-:W-:Y:S01]  /*4330*/  FFMA.FTZ R35, R35, UR20, -R9.reuse ;  /* 0x0000001423237c23 */ /* 0x100fe20008010809 */
[----:B------:R-:W-:Y:S01]  /*4340*/  FFMA.FTZ R38, R38, UR20, -R9 ;  /* 0x0000001426267c23 */ /* 0x000fe20008010809 */
[----:B------:R-:W-:Y:S01]  /*4350*/  MUFU.EX2 R26, R26 ;  /* 0x0000001a001a7308 */ /* 0x000fe20000000800 */
[----:B0-----:R-:W-:Y:S01]  /*4360*/  FADD.FTZ R6, R28, R11 ;  /* 0x0000000b1c067221 */ /* 0x001fe20000010000 */
[--C-:B------:R-:W-:Y:S01]  /*4370*/  FFMA.FTZ R39, R39, UR20, -R9.reuse ;  /* 0x0000001427277c23 */ /* 0x100fe20008010809 */
[--C-:B------:R-:W-:Y:S01]  /*4380*/  FFMA.FTZ R42, R42, UR20, -R9.reuse ;  /* 0x000000142a2a7c23 */ /* 0x100fe20008010809 */
[--C-:B------:R-:W-:Y:S01]  /*4390*/  FFMA.FTZ R43, R43, UR20, -R9.reuse ;  /* 0x000000142b2b7c23 */ /* 0x100fe20008010809 */
[----:B------:R-:W-:Y:S01]  /*43a0*/  FADD.FTZ R13, R29, R6 ;  /* 0x000000061d0d7221 */ /* 0x000fe20000010000 */
[--C-:B------:R-:W-:Y:S01]  /*43b0*/  FFMA.FTZ R46, R46, UR20, -R9.reuse ;  /* 0x000000142e2e7c23 */ /* 0x100fe20008010809 */
[----:B------:R-:W-:Y:S01]  /*43c0*/  FFMA.FTZ R47, R47, UR20, -R9 ;  /* 0x000000142f2f7c23 */ /* 0x000fe20008010809 */
[----:B------:R-:W0:Y:S01]  /*43d0*/  MUFU.EX2 R27, R27 ;  /* 0x0000001b001b7308 */ /* 0x000e220000000800 */
[----:B------:R-:W-:Y:S01]  /*43e0*/  FADD.FTZ R10, R32, R13 ;  /* 0x0000000d200a7221 */ /* 0x000fe20000010000 */
[--C-:B------:R-:W-:Y:S01]  /*43f0*/  FFMA.FTZ R50, R50, UR20, -R9.reuse ;  /* 0x0000001432327c23 */ /* 0x100fe20008010809 */
[--C-:B------:R-:W-:Y:S01]  /*4400*/  FFMA.FTZ R51, R51, UR20, -R9.reuse ;  /* 0x0000001433337c23 */ /* 0x100fe20008010809 */
[--C-:B------:R-:W-:Y:S01]  /*4410*/  FFMA.FTZ R54, R54, UR20, -R9.reuse ;  /* 0x0000001436367c23 */ /* 0x100fe20008010809 */
[----:B------:R-:W-:Y:S01]  /*4420*/  FADD.FTZ R13, R33, R10 ;  /* 0x0000000a210d7221 */ /* 0x000fe20000010000 */
[----:B------:R-:W-:-:S02]  /*4430*/  FFMA.FTZ R9, R55, UR20, -R9 ;  /* 0x0000001437097c23 */ /* 0x000fc40008010809 */
[----:B------:R-:W3:Y:S01]  /*4440*/  MUFU.EX2 R30, R30 ;  /* 0x0000001e001e7308 */ /* 0x000ee20000000800 */
[----:B------:R-:W-:-:S04]  /*4450*/  FADD.FTZ R10, R36, R13 ;  /* 0x0000000d240a7221 */ /* 0x000fc80000010000 */
[----:B------:R-:W-:-:S03]  /*4460*/  FADD.FTZ R13, R37, R10 ;  /* 0x0000000a250d7221 */ /* 0x000fc60000010000 */
[----:B------:R-:W4:Y:S01]  /*4470*/  MUFU.EX2 R31, R31 ;  /* 0x0000001f001f7308 */ /* 0x000f220000000800 */
[----:B0-----:R-:W-:Y:S01]  /*4480*/  FADD.FTZ R11, R26, R27 ;  /* 0x0000001b1a0b7221 */ /* 0x001fe20000010000 */
[----:B------:R-:W-:Y:S01]  /*4490*/  FADD.FTZ R10, R40, R13 ;  /* 0x0000000d280a7221 */ /* 0x000fe20000010000 */
[----:B------:R-:W-:-:S05]  /*44a0*/  F2FP.F16.F32.PACK_AB R153, R27, R26 ;  /* 0x0000001a1b99723e */ /* 0x000fca00000000ff */
[----:B------:R-:W0:Y:S01]  /*44b0*/  MUFU.EX2 R34, R34 ;  /* 0x0000002200227308 */ /* 0x000e220000000800 */
[----:B---3--:R-:W-:-:S07]  /*44c0*/  FADD.FTZ R6, R30, R11 ;  /* 0x0000000b1e067221 */ /* 0x008fce0000010000 */
[----:B------:R-:W3:Y:S01]  /*44d0*/  MUFU.EX2 R35, R35 ;  /* 0x0000002300237308 */ /* 0x000ee20000000800 */
[C---:B----4-:R-:W-:Y:S01]  /*44e0*/  FADD.FTZ R11, R31.reuse, R6 ;  /* 0x000000061f0b7221 */ /* 0x050fe20000010000 */
[----:B------:R-:W-:-:S05]  /*44f0*/  F2FP.F16.F32.PACK_AB R155, R31, R30 ;  /* 0x0000001e1f9b723e */ /* 0x000fca00000000ff */
[----:B------:R4:W-:Y:S01]  /*4500*/  STSM.16.M88.4 [R19+0x26800], R152 ;  /* 0x0268009813007844 */ /* 0x0009e20000000200 */
[----:B------:R-:W5:Y:S01]  /*4510*/  MUFU.EX2 R38, R38 ;  /* 0x0000002600267308 */ /* 0x000f620000000800 */
[----:B0-----:R-:W-:-:S07]  /*4520*/  FADD.FTZ R6, R34, R11 ;  /* 0x0000000b22067221 */ /* 0x001fce0000010000 */
[----:B------:R-:W0:Y:S01]  /*4530*/  MUFU.EX2 R39, R39 ;  /* 0x0000002700277308 */ /* 0x000e220000000800 */
[C---:B---3--:R-:W-:Y:S01]  /*4540*/  FADD.FTZ R11, R35.reuse, R6 ;  /* 0x00000006230b7221 */ /* 0x048fe20000010000 */
[----:B------:R-:W-:-:S06]  /*4550*/  F2FP.F16.F32.PACK_AB R157, R35, R34 ;  /* 0x00000022239d723e */ /* 0x000fcc00000000ff */
[----:B------:R-:W3:Y:S01]  /*4560*/  MUFU.EX2 R42, R42 ;  /* 0x0000002a002a7308 */ /* 0x000ee20000000800 */
[----:B-----5:R-:W-:-:S07]  /*4570*/  FADD.FTZ R6, R38, R11 ;  /* 0x0000000b26067221 */ /* 0x020fce0000010000 */
[----:B------:R-:W5:Y:S01]  /*4580*/  MUFU.EX2 R41, R41 ;  /* 0x0000002900297308 */ /* 0x000f620000000800 */
[C---:B0-----:R-:W-:Y:S01]  /*4590*/  FADD.FTZ R11, R39.reuse, R6 ;  /* 0x00000006270b7221 */ /* 0x041fe20000010000 */
[----:B------:R-:W-:-:S05]  /*45a0*/  F2FP.F16.F32.PACK_AB R159, R39, R38 ;  /* 0x00000026279f723e */ /* 0x000fca00000000ff */
[----:B------:R4:W-:Y:S01]  /*45b0*/  STSM.16.M88.4 [R184], R156 ;  /* 0x0000009cb8007844 */ /* 0x0009e20000000200 */
[----:B------:R-:W0:Y:S01]  /*45c0*/  MUFU.EX2 R43, R43 ;  /* 0x0000002b002b7308 */ /* 0x000e220000000800 */
[----:B---3--:R-:W-:-:S07]  /*45d0*/  FADD.FTZ R6, R42, R11 ;  /* 0x0000000b2a067221 */ /* 0x008fce0000010000 */
[----:B------:R-:W3:Y:S01]  /*45e0*/  MUFU.EX2 R44, R44 ;  /* 0x0000002c002c7308 */ /* 0x000ee20000000800 */
[C---:B-----5:R-:W-:Y:S01]  /*45f0*/  FADD.FTZ R13, R41.reuse, R10 ;  /* 0x0000000a290d7221 */ /* 0x060fe20000010000 */
[----:B------:R-:W-:-:S06]  /*4600*/  F2FP.F16.F32.PACK_AB R160, R41, R40 ;  /* 0x0000002829a0723e */ /* 0x000fcc00000000ff */
[----:B------:R-:W5:Y:S01]  /*4610*/  MUFU.EX2 R46, R46 ;  /* 0x0000002e002e7308 */ /* 0x000f620000000800 */
[C---:B0-----:R-:W-:Y:S01]  /*4620*/  FADD.FTZ R11, R43.reuse, R6 ;  /* 0x000000062b0b7221 */ /* 0x041fe20000010000 */
[----:B------:R-:W-:-:S06]  /*4630*/  F2FP.F16.F32.PACK_AB R161, R43, R42 ;  /* 0x0000002a2ba1723e */ /* 0x000fcc00000000ff */
[----:B------:R-:W0:Y:S01]  /*4640*/  MUFU.EX2 R45, R45 ;  /* 0x0000002d002d7308 */ /* 0x000e220000000800 */
[----:B---3--:R-:W-:-:S07]  /*4650*/  FADD.FTZ R6, R44, R13 ;  /* 0x0000000d2c067221 */ /* 0x008fce0000010000 */
[----:B------:R-:W3:Y:S01]  /*4660*/  MUFU.EX2 R47, R47 ;  /* 0x0000002f002f7308 */ /* 0x000ee20000000800 */
[----:B-----5:R-:W-:-:S07]  /*4670*/  FADD.FTZ R10, R46, R11 ;  /* 0x0000000b2e0a7221 */ /* 0x020fce0000010000 */
[----:B------:R-:W-:Y:S01]  /*4680*/  MUFU.EX2 R48, R48 ;  /* 0x0000003000307308 */ /* 0x000fe20000000800 */
[C---:B0-----:R-:W-:Y:S01]  /*4690*/  F2FP.F16.F32.PACK_AB R162, R45.reuse, R44 ;  /* 0x0000002c2da2723e */ /* 0x041fe200000000ff */
[----:B------:R-:W-:-:S06]  /*46a0*/  FADD.FTZ R45, R45, R6 ;  /* 0x000000062d2d7221 */ /* 0x000fcc0000010000 */
[----:B------:R-:W0:Y:S01]  /*46b0*/  MUFU.EX2 R49, R49 ;  /* 0x0000003100317308 */ /* 0x000e220000000800 */
[C---:B---3--:R-:W-:Y:S01]  /*46c0*/  F2FP.F16.F32.PACK_AB R163, R47.reuse, R46 ;  /* 0x0000002e2fa3723e */ /* 0x048fe200000000ff */
[----:B------:R-:W-:-:S04]  /*46d0*/  FADD.FTZ R47, R47, R10 ;  /* 0x0000000a2f2f7221 */ /* 0x000fc80000010000 */
[----:B------:R4:W-:Y:S02]  /*46e0*/  STSM.16.M88.4 [R22], R160 ;  /* 0x000000a016007844 */ /* 0x0009e40000000200 */
[----:B------:R-:W-:Y:S08]  /*46f0*/  MUFU.EX2 R50, R50 ;  /* 0x0000003200327308 */ /* 0x000ff00000000800 */
[----:B------:R-:W3:Y:S01]  /*4700*/  MUFU.EX2 R51, R51 ;  /* 0x0000003300337308 */ /* 0x000ee20000000800 */
[----:B0-----:R-:W-:Y:S01]  /*4710*/  F2FP.F16.F32.PACK_AB R164, R49, R48 ;  /* 0x0000003031a4723e */ /* 0x001fe200000000ff */
[----:B------:R-:W-:-:S04]  /*4720*/  FADD.FTZ R48, R48, R45 ;  /* 0x0000002d30307221 */ /* 0x000fc80000010000 */
[----:B------:R-:W-:Y:S02]  /*4730*/  FADD.FTZ R49, R49, R48 ;  /* 0x0000003031317221 */ /* 0x000fe40000010000 */
[----:B------:R-:W0:Y:S08]  /*4740*/  MUFU.EX2 R52, R52 ;  /* 0x0000003400347308 */ /* 0x000e300000000800 */
[----:B------:R-:W-:Y:S01]  /*4750*/  MUFU.EX2 R54, R54 ;  /* 0x0000003600367308 */ /* 0x000fe20000000800 */
[----:B---3--:R-:W-:Y:S01]  /*4760*/  F2FP.F16.F32.PACK_AB R165, R51, R50 ;  /* 0x0000003233a5723e */ /* 0x008fe200000000ff */
[----:B------:R-:W-:-:S04]  /*4770*/  FADD.FTZ R50, R50, R47 ;  /* 0x0000002f32327221 */ /* 0x000fc80000010000 */
[----:B------:R-:W-:Y:S02]  /*4780*/  FADD.FTZ R51, R51, R50 ;  /* 0x0000003233337221 */ /* 0x000fe40000010000 */
[----:B------:R-:W3:Y:S01]  /*4790*/  MUFU.EX2 R9, R9 ;  /* 0x0000000900097308 */ /* 0x000ee20000000800 */
[----:B0-----:R-:W-:Y:S01]  /*47a0*/  F2FP.F16.F32.PACK_AB R166, R5, R52 ;  /* 0x0000003405a6723e */ /* 0x001fe200000000ff */
[----:B------:R-:W-:-:S04]  /*47b0*/  FADD.FTZ R6, R52, R49 ;  /* 0x0000003134067221 */ /* 0x000fc80000010000 */
[----:B------:R-:W-:Y:S01]  /*47c0*/  FADD.FTZ R6, R5, R6 ;  /* 0x0000000605067221 */ /* 0x000fe20000010000 */
[----:B---3--:R-:W-:Y:S01]  /*47d0*/  F2FP.F16.F32.PACK_AB R167, R9, R54 ;  /* 0x0000003609a7723e */ /* 0x008fe200000000ff */
[----:B------:R-:W-:-:S04]  /*47e0*/  FADD.FTZ R54, R54, R51 ;  /* 0x0000003336367221 */ /* 0x000fc80000010000 */
[----:B------:R4:W-:Y:S01]  /*47f0*/  STSM.16.M88.4 [R23], R164 ;  /* 0x000000a417007844 */ /* 0x0009e20000000200 */
[----:B------:R-:W-:Y:S01]  /*4800*/  FADD.FTZ R5, R9, R54 ;  /* 0x0000003609057221 */ /* 0x000fe20000010000 */
[----:B------:R-:W-:Y:S06]  /*4810*/  @!P0 BRA `(.L_x_3596) ;  /* 0x0000000000048947 */ /* 0x000fec0003800000 */
[----:B------:R-:W-:Y:S01]  /*4820*/  BPT.TRAP 0x1 ;  /* 0x000000040000795c */ /* 0x000fe20000300000 */
.L_x_3596:
[----:B------:R0:W3:Y:S01]  /*4830*/  SYNCS.PHASECHK.TRANS64.TRYWAIT P1, [R7+URZ+0x28c50], R8 ;  /* 0x028c5008070075a7 */ /* 0x0000e2000802017f */
[----:B------:R-:W-:Y:S05]  /*4840*/  @!P0 BRA `(.L_x_3597) ;  /* 0x0000000000048947 */ /* 0x000fea0003800000 */
[----:B------:R-:W-:Y:S01]  /*4850*/  BPT.TRAP 0x1 ;  /* 0x000000040000795c */ /* 0x000fe20000300000 */
.L_x_3597:
[----:B------:R-:W-:Y:S01]  /*4860*/  ULOP3.LUT UR52, UR52, 0x2000000, URZ, 0xfc, !UPT ;  /* 0x0200000034347892 */ /* 0x000fe2000f8efc3f */
[----:B---3--:R-:W-:Y:S11]  /*4870*/  @P1 BRA `(.L_x_3598) ;  /* 0x0000000000081947 */ /* 0x008ff60003800000 */
[----:B------:R-:W3:Y:S02]  /*4880*/  SYNCS.PHASECHK.TRANS64.TRYWAIT P1, [R7+URZ+0x28c50], R8 ;  /* 0x028c5008070075a7 */ /* 0x000ee4000802017f */
[----:B---3--:R-:W-:Y:S05]  /*4890*/  @!P1 BRA `(.L_x_3599) ;  /* 0x000000ac00fc9947 */ /* 0x008fea0003800000 */
.L_x_3598:
        /* <DEDUP_REMOVED lines=34> */
.L_x_3600:
[----:B------:R-:W-:Y:S01]  /*4ac0*/  R2UR UR6, R7 ;  /* 0x00000000070672ca */ /* 0x000fe200000e0000 */
[----:B------:R-:W-:-:S06]  /*4ad0*/  UISETP.GE.AND UP0, UPT, UR49, 0x41, UPT ;  /* 0x000000413100788c */ /* 0x000fcc000bf06270 */
[----:B------:R-:W-:-:S06]  /*4ae0*/  PLOP3.LUT P1, PT, PT, PT, UP0, 0x80, 0x0 ;  /* 0x000000000000781c */ /* 0x000fcc0003f2f008 */
[----:B------:R-:W-:-:S04]  /*4af0*/  UIADD3 UR6, UR6, 0x28c60, URZ ;  /* 0x00028c6006067890 */ /* 0x000fc8000fffe03f */
[----:B------:R-:W-:-:S09]  /*4b00*/  UPRMT UR6, UR40, 0x654, UR6 ;  /* 0x0000065428067896 */ /* 0x000fd20008000006 */
[----:B------:R-:W-:Y:S01]  /*4b10*/  SYNCS.ARRIVE.TRANS64.RED.A1T0 RZ, [UR6], RZ ;  /* 0x000000ffffff79a7 */ /* 0x000fe20008100406 */
[----:B------:R-:W-:Y:S05]  /*4b20*/  @!P1 BRA `(.L_x_3601) ;  /* 0x0000001c00549947 */ /* 0x000fea0003800000 */
[----:B------:R-:W-:Y:S01]  /*4b30*/  IMAD.MOV.U32 R9, RZ, RZ, R4 ;  /* 0x000000ffff097224 */ /* 0x000fe200078e0004 */
[----:B------:R-:W-:Y:S01]  /*4b40*/  UIADD3 UR48, UR48, -0x2, URZ ;  /* 0xfffffffe30307890 */ /* 0x000fe2000fffe03f */
[----:B------:R-:W-:Y:S01]  /*4b50*/  IMAD.MOV.U32 R206, RZ, RZ, R3 ;  /* 0x000000ffffce7224 */ /* 0x000fe200078e0003 */
[----:B------:R-:W-:Y:S01]  /*4b60*/  UMOV UR22, UR38 ;  /* 0x0000002600167c82 */ /* 0x000fe20008000000 */
[----:B------:R-:W-:Y:S01]  /*4b70*/  ULDC UR23, c[0x0][0x9d8] ;  /* 0x0002760000177ab9 */ /* 0x000fe20000000800 */
[----:B------:R-:W-:-:S08]  /*4b80*/  ULDC UR20, c[0x0][0x988] ;  /* 0x0002620000147ab9 */ /* 0x000fd00000000800 */
.L_x_3612:
        /* <DEDUP_REMOVED lines=8> */
[----:B------:R-:W-:Y:S11]  /*4c10*/  @!P0 BRA `(.L_x_3602) ;  /* 0x0000000000048947 */ /* 0x000ff60003800000 */
[----:B------:R-:W-:Y:S01]  /*4c20*/  BPT.TRAP 0x1 ;  /* 0x000000040000795c */ /* 0x000fe20000300000 */
.L_x_3602:
[----:B------:R-:W-:Y:S01]  /*4c30*/  ULEA UR21, UR38, UR41, 0x3 ;  /* 0x0000002926157291 */ /* 0x000fe2000f8e183f */
[----:B0123--:R-:W-:-:S05]  /*4c40*/  IMAD.U32 R7, RZ, RZ, UR37 ;  /* 0x00000025ff077e24 */ /* 0x00ffca000f8e00ff */
[----:B------:R-:W-:-:S04]  /*4c50*/  SHF.L.U32 R7, R7, 0x1f, RZ ;  /* 0x0000001f07077819 */ /* 0x000fc800000006ff */
[----:B------:R0:W1:Y:S01]  /*4c60*/  SYNCS.PHASECHK.TRANS64.TRYWAIT P2, [UR21+0x28c30], R7 ;  /* 0x028c3007ff0075a7 */ /* 0x0000620008040155 */
[----:B------:R-:W-:Y:S05]  /*4c70*/  @!P0 BRA `(.L_x_3603) ;  /* 0x0000000000048947 */ /* 0x000fea0003800000 */
[----:B------:R-:W-:Y:S01]  /*4c80*/  BPT.TRAP 0x1 ;  /* 0x000000040000795c */ /* 0x000fe20000300000 */
.L_x_3603:
[----:B-1----:R-:W-:Y:S05]  /*4c90*/  @P2 BRA `(.L_x_3604) ;  /* 0x0000000000082947 */ /* 0x002fea0003800000 */
[----:B------:R-:W1:Y:S02]  /*4ca0*/  SYNCS.PHASECHK.TRANS64.TRYWAIT P2, [UR21+0x28c30], R7 ;  /* 0x028c3007ff0075a7 */ /* 0x000e640008040155 */
[----:B-1----:R-:W-:Y:S05]  /*4cb0*/  @!P2 BRA `(.L_x_3605) ;  /* 0x000000ac0008a947 */ /* 0x002fea0003800000 */
.L_x_3604:
[----:B------:R-:W-:Y:S01]  /*4cc0*/  R2UR UR18, R0 ;  /* 0x00000000001272ca */ /* 0x000fe200000e0000 */
[----:B------:R-:W-:Y:S01]  /*4cd0*/  UIADD3 UR6, UR41, 0x20400, URZ ;  /* 0x0002040029067890 */ /* 0x000fe2000fffe03f */
[----:B----4-:R-:W-:Y:S01]  /*4ce0*/  WARPGROUP.ARRIVE ;  /* 0x00000000000079c5 */ /* 0x010fe20000000000 */
        /* <DEDUP_REMOVED lines=25> */
.L_x_3606:
[----:B------:R-:W-:Y:S01]  /*4e80*/  FMUL.FTZ R205, R152, UR23 ;  /* 0x0000001798cd7c20 */ /* 0x000fe20008410000 */
[----:B-1----:R-:W-:Y:S01]  /*4e90*/  FMUL.FTZ R4, R153, UR23 ;  /* 0x0000001799047c20 */ /* 0x002fe20008410000 */
        /* <DEDUP_REMOVED lines=32> */
[----:B------:R-:W-:-:S04]  /*50a0*/  UIADD3 UR6, UR21, 0x28c40, URZ ;  /* 0x00028c4015067890 */ /* 0x000fc8000fffe03f */
        /* <DEDUP_REMOVED lines=17> */
[----:B-1----:R-:W-:Y:S01]  /*51c0*/  FMNMX.FTZ R3, R169, R14, !PT ;  /* 0x0000000ea9037209 */ /* 0x002fe20007810000 */
[----:B------:R-:W-:-:S06]  /*51d0*/  FMUL.FTZ R14, R162, UR23 ;  /* 0x00000017a20e7c20 */ /* 0x000fcc0008410000 */
        /* <DEDUP_REMOVED lines=9> */
[----:B---3--:R-:W-:Y:S01]  /*5270*/  FMNMX.FTZ R3, R173, R20, !PT ;  /* 0x00000014ad037209 */ /* 0x008fe20007810000 */
[----:B------:R-:W-:-:S06]  /*5280*/  FMUL.FTZ R20, R166, UR23 ;  /* 0x00000017a6147c20 */ /* 0x000fcc0008410000 */
[----:B------:R-:W3:Y:S01]  /*5290*/  MUFU.TANH R10, R10 ;  /* 0x0000000a000a7308 */ /* 0x000ee20000002400 */
[----:B-1----:R-:W-:-:S05]  /*52a0*/  FMNMX.FTZ R3, R160, R3, !PT ;  /* 0x00000003a0037209 */ /* 0x002fca0007810000 */
[----:B------:R-:W1:Y:S02]  /*52b0*/  SHFL.BFLY PT, R156, R3, 0x2, 0x1f ;  /* 0x0c401f00039c7f89 */ /* 0x000e6400000e0000 */
[----:B------:R-:W4:Y:S08]  /*52c0*/  MUFU.TANH R11, R11 ;  /* 0x0000000b000b7308 */ /* 0x000f300000002400 */
[----:B------:R-:W5:Y:S08]  /*52d0*/  MUFU.TANH R12, R12 ;  /* 0x0000000c000c7308 */ /* 0x000f700000002400 */
[----:B------:R-:W0:Y:S01]  /*52e0*/  MUFU.TANH R14, R14 ;  /* 0x0000000e000e7308 */ /* 0x000e220000002400 */
[----:B-1----:R-:W-:Y:S01]  /*52f0*/  FMNMX.FTZ R13, R3, R156, !PT ;  /* 0x0000009c030d7209 */ /* 0x002fe20007810000 */
[----:B------:R-:W-:Y:S01]  /*5300*/  FMUL.FTZ R156, R178, UR23 ;  /* 0x00000017b29c7c20 */ /* 0x000fe20008410000 */
[----:B--2---:R-:W-:-:S05]  /*5310*/  FMNMX.FTZ R3, R8, R9, !PT ;  /* 0x0000000908037209 */ /* 0x004fca0007810000 */
[----:B------:R-:W1:Y:S01]  /*5320*/  MUFU.TANH R15, R15 ;  /* 0x0000000f000f7308 */ /* 0x000e620000002400 */
[----:B------:R-:W2:Y:S01]  /*5330*/  SHFL.BFLY PT, R170, R13, 0x1, 0x1f ;  /* 0x0c201f000daa7f89 */ /* 0x000ea200000e0000 */
[----:B---3--:R-:W-:-:S04]  /*5340*/  FMNMX.FTZ R162, R10, R3, !PT ;  /* 0x000000030aa27209 */ /* 0x008fc80007810000 */
[----:B----4-:R-:W-:Y:S02]  /*5350*/  FMNMX.FTZ R3, R11, R162, !PT ;  /* 0x000000a20b037209 */ /* 0x010fe40007810000 */
[----:B------:R-:W3:Y:S01]  /*5360*/  MUFU.TANH R20, R20 ;  /* 0x0000001400147308 */ /* 0x000ee20000002400 */
[----:B------:R-:W-:Y:S01]  /*5370*/  FMUL.FTZ R162, R182, UR23 ;  /* 0x00000017b6a27c20 */ /* 0x000fe20008410000 */
[----:B-----5:R-:W-:-:S04]  /*5380*/  FMNMX.FTZ R3, R12, R3, !PT ;  /* 0x000000030c037209 */ /* 0x020fc80007810000 */
[----:B0-----:R-:W-:Y:S02]  /*5390*/  FMNMX.FTZ R166, R14, R3, !PT ;  /* 0x000000030ea67209 */ /* 0x001fe40007810000 */
[----:B------:R-:W0:Y:S08]  /*53a0*/  MUFU.TANH R21, R21 ;  /* 0x0000001500157308 */ /* 0x000e300000002400 */
[----:B------:R-:W4:Y:S01]  /*53b0*/  MUFU.TANH R152, R152 ;  /* 0x0000009800987308 */ /* 0x000f220000002400 */
[----:B--2---:R-:W-:-:S02]  /*53c0*/  FMNMX.FTZ R3, R13, R170, !PT ;  /* 0x000000aa0d037209 */ /* 0x004fc40007810000 */
[----:B-1----:R-:W-:-:S03]  /*53d0*/  FMNMX.FTZ R13, R15, R166, !PT ;  /* 0x000000a60f0d7209 */ /* 0x002fc60007810000 */
[C---:B------:R-:W-:Y:S02]  /*53e0*/  FADD.FTZ R167, -R3.reuse, R206 ;  /* 0x000000ce03a77221 */ /* 0x040fe40000010100 */
[----:B------:R-:W1:Y:S01]  /*53f0*/  MUFU.TANH R153, R153 ;  /* 0x0000009900997308 */ /* 0x000e620000002400 */
[----:B---3--:R-:W-:Y:S01]  /*5400*/  FMNMX.FTZ R166, R20, R13, !PT ;  /* 0x0000000d14a67209 */ /* 0x008fe20007810000 */
[----:B------:R-:W-:Y:S01]  /*5410*/  FMUL.FTZ R177, R3, UR20 ;  /* 0x0000001403b17c20 */ /* 0x000fe20008410000 */
[----:B------:R-:W-:Y:S02]  /*5420*/  FMUL.FTZ R13, R167, UR20 ;  /* 0x00000014a70d7c20 */ /* 0x000fe40008410000 */
[----:B0-----:R-:W-:Y:S01]  /*5430*/  FMNMX.FTZ R167, R21, R166, !PT ;  /* 0x000000a615a77209 */ /* 0x001fe20007810000 */
[--C-:B------:R-:W-:Y:S01]  /*5440*/  FFMA.FTZ R174, R169, UR20, -R177.reuse ;  /* 0x00000014a9ae7c23 */ /* 0x100fe200080108b1 */
[--C-:B------:R-:W-:Y:S01]  /*5450*/  FFMA.FTZ R205, R205, UR20, -R177.reuse ;  /* 0x00000014cdcd7c23 */ /* 0x100fe200080108b1 */
[----:B------:R-:W0:Y:S01]  /*5460*/  MUFU.TANH R154, R154 ;  /* 0x0000009a009a7308 */ /* 0x000e220000002400 */
[----:B----4-:R-:W-:Y:S01]  /*5470*/  FMNMX.FTZ R166, R152, R167, !PT ;  /* 0x000000a798a67209 */ /* 0x010fe20007810000 */
[--C-:B------:R-:W-:Y:S01]  /*5480*/  FFMA.FTZ R175, R208, UR20, -R177.reuse ;  /* 0x00000014d0af7c23 */ /* 0x100fe200080108b1 */
[--C-:B------:R-:W-:Y:S01]  /*5490*/  FFMA.FTZ R158, R158, UR20, -R177.reuse ;  /* 0x000000149e9e7c23 */ /* 0x100fe200080108b1 */
[--C-:B------:R-:W-:Y:S01]  /*54a0*/  FFMA.FTZ R164, R164, UR20, -R177.reuse ;  /* 0x00000014a4a47c23 */ /* 0x100fe200080108b1 */
[--C-:B------:R-:W-:Y:S01]  /*54b0*/  FFMA.FTZ R178, R209, UR20, -R177.reuse ;  /* 0x00000014d1b27c23 */ /* 0x100fe200080108b1 */
[----:B------:R-:W-:-:S02]  /*54c0*/  FFMA.FTZ R169, R176, UR20, -R177 ;  /* 0x00000014b0a97c23 */ /* 0x000fc400080108b1 */
[----:B------:R-:W2:Y:S01]  /*54d0*/  MUFU.TANH R155, R155 ;  /* 0x0000009b009b7308 */ /* 0x000ea20000002400 */
[----:B-1----:R-:W-:-:S07]  /*54e0*/  FMNMX.FTZ R167, R153, R166, !PT ;  /* 0x000000a699a77209 */ /* 0x002fce0007810000 */
[----:B------:R-:W1:Y:S01]  /*54f0*/  MUFU.TANH R156, R156 ;  /* 0x0000009c009c7308 */ /* 0x000e620000002400 */
[----:B0-----:R-:W-:Y:S01]  /*5500*/  FMNMX.FTZ R170, R154, R167, !PT ;  /* 0x000000a79aaa7209 */ /* 0x001fe20007810000 */
[----:B------:R-:W-:-:S06]  /*5510*/  FFMA.FTZ R167, R4, UR20, -R177 ;  /* 0x0000001404a77c23 */ /* 0x000fcc00080108b1 */
[----:B------:R-:W0:Y:S01]  /*5520*/  MUFU.TANH R157, R157 ;  /* 0x0000009d009d7308 */ /* 0x000e220000002400 */
[----:B--2---:R-:W-:Y:S01]  /*5530*/  FMNMX.FTZ R171, R155, R170, !PT ;  /* 0x000000aa9bab7209 */ /* 0x004fe20007810000 */
[----:B------:R-:W-:-:S06]  /*5540*/  FFMA.FTZ R170, R207, UR20, -R177 ;  /* 0x00000014cfaa7c23 */ /* 0x000fcc00080108b1 */
[----:B------:R-:W2:Y:S01]  /*5550*/  MUFU.TANH R162, R162 ;  /* 0x000000a200a27308 */ /* 0x000ea20000002400 */
[----:B-1----:R-:W-:-:S07]  /*5560*/  FMNMX.FTZ R4, R156, R171, !PT ;  /* 0x000000ab9c047209 */ /* 0x002fce0007810000 */
[----:B------:R-:W1:Y:S01]  /*5570*/  MUFU.TANH R163, R163 ;  /* 0x000000a300a37308 */ /* 0x000e620000002400 */
[----:B0-----:R-:W-:-:S07]  /*5580*/  FMNMX.FTZ R171, R157, R4, !PT ;  /* 0x000000049dab7209 */ /* 0x001fce0007810000 */
[----:B------:R-:W0:Y:S01]  /*5590*/  MUFU.EX2 R13, R13 ;  /* 0x0000000d000d7308 */ /* 0x000e220000000800 */
[----:B--2---:R-:W-:Y:S01]  /*55a0*/  FMNMX.FTZ R4, R162, R171, !PT ;  /* 0x000000aba2047209 */ /* 0x004fe20007810000 */
[--C-:B------:R-:W-:Y:S01]  /*55b0*/  FFMA.FTZ R171, R159, UR20, -R177.reuse ;  /* 0x000000149fab7c23 */ /* 0x100fe200080108b1 */
[--C-:B------:R-:W-:Y:S01]  /*55c0*/  FFMA.FTZ R159, R161, UR20, -R177.reuse ;  /* 0x00000014a19f7c23 */ /* 0x100fe200080108b1 */
[--C-:B------:R-:W-:Y:S01]  /*55d0*/  FFMA.FTZ R161, R165, UR20, -R177.reuse ;  /* 0x00000014a5a17c23 */ /* 0x100fe200080108b1 */
[--C-:B------:R-:W-:Y:S01]  /*55e0*/  FFMA.FTZ R165, R168, UR20, -R177.reuse ;  /* 0x00000014a8a57c23 */ /* 0x100fe200080108b1 */
[--C-:B------:R-:W-:Y:S01]  /*55f0*/  FFMA.FTZ R168, R172, UR20, -R177.reuse ;  /* 0x00000014aca87c23 */ /* 0x100fe200080108b1 */
[----:B------:R-:W-:Y:S01]  /*5600*/  FFMA.FTZ R172, R173, UR20, -R177 ;  /* 0x00000014adac7c23 */ /* 0x000fe200080108b1 */
[----:B------:R-:W2:Y:S01]  /*5610*/  MUFU.EX2 R166, R205 ;  /* 0x000000cd00a67308 */ /* 0x000ea20000000800 */
[----:B-1----:R-:W-:-:S05]  /*5620*/  FMNMX.FTZ R4, R163, R4, !PT ;  /* 0x00000004a3047209 */ /* 0x002fca0007810000 */
[----:B------:R-:W1:Y:S02]  /*5630*/  SHFL.BFLY PT, R179, R4, 0x2, 0x1f ;  /* 0x0c401f0004b37f89 */ /* 0x000e6400000e0000 */
[----:B------:R-:W3:Y:S01]  /*5640*/  MUFU.EX2 R167, R167 ;  /* 0x000000a700a77308 */ /* 0x000ee20000000800 */
[-C--:B0-----:R-:W-:Y:S01]  /*5650*/  FMUL.FTZ R24, R24, R13.reuse ;  /* 0x0000000d18187220 */ /* 0x081fe20000410000 */
        /* <DEDUP_REMOVED lines=19> */
[----:B------:R-:W-:Y:S01]  /*5790*/  FMUL.FTZ R60, R60, R13 ;  /* 0x0000000d3c3c7220 */ /* 0x000fe20000410000 */
[----:B-1----:R-:W-:Y:S01]  /*57a0*/  FMNMX.FTZ R179, R4, R179, !PT ;  /* 0x000000b304b37209 */ /* 0x002fe20007810000 */
[-C--:B------:R-:W-:Y:S01]  /*57b0*/  FMUL.FTZ R61, R61, R13.reuse ;  /* 0x0000000d3d3d7220 */ /* 0x080fe20000410000 */
[----:B------:R-:W-:Y:S01]  /*57c0*/  MUFU.EX2 R158, R158 ;  /* 0x0000009e009e7308 */ /* 0x000fe20000000800 */
[-C--:B------:R-:W-:Y:S01]  /*57d0*/  FMUL.FTZ R64, R64, R13.reuse ;  /* 0x0000000d40407220 */ /* 0x080fe20000410000 */
[-C--:B------:R-:W-:Y:S01]  /*57e0*/  FMUL.FTZ R65, R65, R13.reuse ;  /* 0x0000000d41417220 */ /* 0x080fe20000410000 */
[----:B------:R-:W0:Y:S01]  /*57f0*/  SHFL.BFLY PT, R4, R179, 0x1, 0x1f ;  /* 0x0c201f00b3047f89 */ /* 0x000e2200000e0000 */
        /* <DEDUP_REMOVED lines=23> */
[----:B0-----:R-:W-:Y:S01]  /*5970*/  FMNMX.FTZ R4, R179, R4, !PT ;  /* 0x00000004b3047209 */ /* 0x001fe20007810000 */
[----:B------:R-:W-:Y:S01]  /*5980*/  FFMA.FTZ R179, R160, UR20, -R177 ;  /* 0x00000014a0b37c23 */ /* 0x000fe200080108b1 */
[-C--:B------:R-:W-:Y:S01]  /*5990*/  FMUL.FTZ R108, R108, R13.reuse ;  /* 0x0000000d6c6c7220 */ /* 0x080fe20000410000 */
[-C--:B------:R-:W-:Y:S01]  /*59a0*/  FMUL.FTZ R109, R109, R13.reuse ;  /* 0x0000000d6d6d7220 */ /* 0x080fe20000410000 */
[-C--:B------:R-:W-:Y:S01]  /*59b0*/  FMUL.FTZ R112, R112, R13.reuse ;  /* 0x0000000d70707220 */ /* 0x080fe20000410000 */
[C---:B------:R-:W-:Y:S01]  /*59c0*/  FMUL.FTZ R177, R4.reuse, UR20 ;  /* 0x0000001404b17c20 */ /* 0x040fe20008410000 */
[----:B------:R-:W-:Y:S01]  /*59d0*/  FADD.FTZ R160, -R4, R9 ;  /* 0x0000000904a07221 */ /* 0x000fe20000010100 */
[----:B------:R-:W-:Y:S01]  /*59e0*/  MUFU.EX2 R161, R161 ;  /* 0x000000a100a17308 */ /* 0x000fe20000000800 */
[----:B------:R-:W-:Y:S01]  /*59f0*/  FMUL.FTZ R113, R113, R13 ;  /* 0x0000000d71717220 */ /* 0x000fe20000410000 */
[--C-:B------:R-:W-:Y:S01]  /*5a00*/  FFMA.FTZ R173, R8, UR20, -R177.reuse ;  /* 0x0000001408ad7c23 */ /* 0x100fe200080108b1 */
[----:B------:R-:W-:Y:S01]  /*5a10*/  FMUL.FTZ R160, R160, UR20 ;  /* 0x00000014a0a07c20 */ /* 0x000fe20008410000 */
[--C-:B------:R-:W-:Y:S01]  /*5a20*/  FFMA.FTZ R180, R12, UR20, -R177.reuse ;  /* 0x000000140cb47c23 */ /* 0x100fe200080108b1 */
[--C-:B------:R-:W-:Y:S01]  /*5a30*/  FFMA.FTZ R12, R20, UR20, -R177.reuse ;  /* 0x00000014140c7c23 */ /* 0x100fe200080108b1 */
[--C-:B------:R-:W-:Y:S01]  /*5a40*/  FFMA.FTZ R8, R10, UR20, -R177.reuse ;  /* 0x000000140a087c23 */ /* 0x100fe200080108b1 */
[----:B------:R-:W-:Y:S01]  /*5a50*/  IMAD.MOV R20, RZ, RZ, -R18 ;  /* 0x000000ffff147224 */ /* 0x000fe200078e0a12 */
[----:B------:R2:W-:Y:S01]  /*5a60*/  MUFU.EX2 R176, R160 ;  /* 0x000000a000b07308 */ /* 0x0005e20000000800 */
[--C-:B------:R-:W-:Y:S01]  /*5a70*/  FFMA.FTZ R10, R11, UR20, -R177.reuse ;  /* 0x000000140b0a7c23 */ /* 0x100fe200080108b1 */
[--C-:B------:R-:W-:Y:S01]  /*5a80*/  FFMA.FTZ R11, R14, UR20, -R177.reuse ;  /* 0x000000140e0b7c23 */ /* 0x100fe200080108b1 */
[--C-:B------:R-:W-:Y:S01]  /*5a90*/  FFMA.FTZ R14, R15, UR20, -R177.reuse ;  /* 0x000000140f0e7c23 */ /* 0x100fe200080108b1 */
[----:B------:R-:W-:Y:S01]  /*5aa0*/  ISETP.NE.AND P2, PT, R17, R20, PT ;  /* 0x000000141100720c */ /* 0x000fe20003f45270 */
[--C-:B------:R-:W-:Y:S01]  /*5ab0*/  FFMA.FTZ R15, R21, UR20, -R177.reuse ;  /* 0x00000014150f7c23 */ /* 0x100fe200080108b1 */
[--C-:B------:R-:W-:Y:S01]  /*5ac0*/  FFMA.FTZ R21, R153, UR20, -R177.reuse ;  /* 0x0000001499157c23 */ /* 0x100fe200080108b1 */
[----:B------:R-:W-:Y:S01]  /*5ad0*/  MOV R153, UR22 ;  /* 0x0000001600997c02 */ /* 0x000fe20008000f00 */
[----:B------:R-:W0:Y:S01]  /*5ae0*/  MUFU.EX2 R173, R173 ;  /* 0x000000ad00ad7308 */ /* 0x000e220000000800 */
[--C-:B------:R-:W-:Y:S01]  /*5af0*/  FFMA.FTZ R20, R152, UR20, -R177.reuse ;  /* 0x0000001498147c23 */ /* 0x100fe200080108b1 */
[----:B--2---:R-:W-:Y:S01]  /*5b00*/  FFMA.FTZ R160, R13, R6, R166 ;  /* 0x000000060da07223 */ /* 0x004fe200000100a6 */
[--C-:B------:R-:W-:Y:S01]  /*5b10*/  FFMA.FTZ R6, R155, UR20, -R177.reuse ;  /* 0x000000149b067c23 */ /* 0x100fe200080108b1 */
[--C-:B------:R-:W-:Y:S01]  /*5b20*/  FFMA.FTZ R154, R154, UR20, -R177.reuse ;  /* 0x000000149a9a7c23 */ /* 0x100fe200080108b1 */
[--C-:B------:R-:W-:Y:S01]  /*5b30*/  FFMA.FTZ R157, R157, UR20, -R177.reuse ;  /* 0x000000149d9d7c23 */ /* 0x100fe200080108b1 */
[----:B---3--:R-:W-:Y:S01]  /*5b40*/  FADD.FTZ R155, R167, R160 ;  /* 0x000000a0a79b7221 */ /* 0x008fe20000010000 */
[----:B------:R-:W-:Y:S01]  /*5b50*/  FFMA.FTZ R162, R162, UR20, -R177 ;  /* 0x00000014a2a27c23 */ /* 0x000fe200080108b1 */
[----:B------:R-:W1:Y:S01]  /*5b60*/  MUFU.EX2 R8, R8 ;  /* 0x0000000800087308 */ /* 0x000e620000000800 */
[----:B------:R-:W-:-:S02]  /*5b70*/  @!P2 IMAD R152, R153, 0x40, R16 ;  /* 0x000000409998a824 */ /* 0x000fc400078e0210 */
[-C--:B------:R-:W-:Y:S01]  /*5b80*/  FMUL.FTZ R116, R116, R13.reuse ;  /* 0x0000000d74747220 */ /* 0x080fe20000410000 */
[-C--:B------:R-:W-:Y:S01]  /*5b90*/  FMUL.FTZ R117, R117, R13.reuse ;  /* 0x0000000d75757220 */ /* 0x080fe20000410000 */
[-C--:B------:R-:W-:Y:S01]  /*5ba0*/  FMUL.FTZ R120, R120, R13.reuse ;  /* 0x0000000d78787220 */ /* 0x080fe20000410000 */
[-C--:B------:R-:W-:Y:S01]  /*5bb0*/  FMUL.FTZ R121, R121, R13.reuse ;  /* 0x0000000d79797220 */ /* 0x080fe20000410000 */
[-C--:B------:R-:W-:Y:S01]  /*5bc0*/  FMUL.FTZ R124, R124, R13.reuse ;  /* 0x0000000d7c7c7220 */ /* 0x080fe20000410000 */
[----:B------:R-:W-:Y:S01]  /*5bd0*/  FMUL.FTZ R125, R125, R13 ;  /* 0x0000000d7d7d7220 */ /* 0x000fe20000410000 */
[----:B------:R-:W2:Y:S01]  /*5be0*/  MUFU.EX2 R10, R10 ;  /* 0x0000000a000a7308 */ /* 0x000ea20000000800 */
[----:B0-----:R-:W-:Y:S01]  /*5bf0*/  FFMA.FTZ R153, R176, R5, R173 ;  /* 0x00000005b0997223 */ /* 0x001fe200000100ad */
[-C--:B------:R-:W-:Y:S01]  /*5c00*/  FMUL.FTZ R128, R128, R13.reuse ;  /* 0x0000000d80807220 */ /* 0x080fe20000410000 */
[-C--:B------:R-:W-:Y:S01]  /*5c10*/  FMUL.FTZ R129, R129, R13.reuse ;  /* 0x0000000d81817220 */ /* 0x080fe20000410000 */
[-C--:B------:R-:W-:Y:S01]  /*5c20*/  FMUL.FTZ R132, R132, R13.reuse ;  /* 0x0000000d84847220 */ /* 0x080fe20000410000 */
[-C--:B------:R-:W-:Y:S01]  /*5c30*/  FMUL.FTZ R133, R133, R13.reuse ;  /* 0x0000000d85857220 */ /* 0x080fe20000410000 */
[-C--:B------:R-:W-:Y:S01]  /*5c40*/  FMUL.FTZ R136, R136, R13.reuse ;  /* 0x0000000d88887220 */ /* 0x080fe20000410000 */
[-C--:B------:R-:W-:Y:S01]  /*5c50*/  FMUL.FTZ R137, R137, R13.reuse ;  /* 0x0000000d89897220 */ /* 0x080fe20000410000 */
[----:B------:R-:W-:Y:S01]  /*5c60*/  MUFU.EX2 R9, R179 ;  /* 0x000000b300097308 */ /* 0x000fe20000000800 */
[----:B-1----:R-:W-:Y:S01]  /*5c70*/  FADD.FTZ R181, R8, R153 ;  /* 0x0000009908b57221 */ /* 0x002fe20000010000 */
[----:B------:R-:W-:Y:S01]  /*5c80*/  FFMA.FTZ R153, R156, UR20, -R177 ;  /* 0x000000149c997c23 */ /* 0x000fe200080108b1 */
[----:B------:R-:W-:Y:S01]  /*5c90*/  FADD.FTZ R156, R170, R155 ;  /* 0x0000009baa9c7221 */ /* 0x000fe20000010000 */
[-C--:B------:R-:W-:Y:S01]  /*5ca0*/  FMUL.FTZ R140, R140, R13.reuse ;  /* 0x0000000d8c8c7220 */ /* 0x080fe20000410000 */
[-C--:B------:R-:W-:Y:S01]  /*5cb0*/  FMUL.FTZ R141, R141, R13.reuse ;  /* 0x0000000d8d8d7220 */ /* 0x080fe20000410000 */
[-C--:B------:R-:W-:Y:S01]  /*5cc0*/  FMUL.FTZ R144, R144, R13.reuse ;  /* 0x0000000d90907220 */ /* 0x080fe20000410000 */
[----:B------:R-:W-:Y:S01]  /*5cd0*/  FADD.FTZ R155, R175, R156 ;  /* 0x0000009caf9b7221 */ /* 0x000fe20000010000 */
[----:B------:R0:W1:Y:S01]  /*5ce0*/  MUFU.EX2 R179, R180 ;  /* 0x000000b400b37308 */ /* 0x0000620000000800 */
[----:B--2---:R-:W-:Y:S01]  /*5cf0*/  FADD.FTZ R160, R10, R181 ;  /* 0x000000b50aa07221 */ /* 0x004fe20000010000 */
[----:B------:R-:W-:Y:S01]  /*5d00*/  @!P2 LEA R156, R152, UR41, 0x2 ;  /* 0x00000029989cac11 */ /* 0x000fe2000f8e10ff */
[-C--:B------:R-:W-:Y:S01]  /*5d10*/  FMUL.FTZ R145, R145, R13.reuse ;  /* 0x0000000d91917220 */ /* 0x080fe20000410000 */
[----:B------:R-:W-:Y:S01]  /*5d20*/  F2FP.F16.F32.PACK_AB R152, R167, R166 ;  /* 0x000000a6a798723e */ /* 0x000fe200000000ff */
[-C--:B------:R-:W-:Y:S01]  /*5d30*/  FMUL.FTZ R148, R148, R13.reuse ;  /* 0x0000000d94947220 */ /* 0x080fe20000410000 */
[----:B------:R-:W-:Y:S01]  /*5d40*/  FMUL.FTZ R149, R149, R13 ;  /* 0x0000000d95957220 */ /* 0x000fe20000410000 */
[----:B------:R-:W-:Y:S01]  /*5d50*/  @!P2 STS [R156+0x28800], R13 ;  /* 0x0288000d9c00a388 */ /* 0x000fe20000000800 */
[----:B------:R-:W2:Y:S01]  /*5d60*/  MUFU.EX2 R11, R11 ;  /* 0x0000000b000b7308 */ /* 0x000ea20000000800 */
[----:B0-----:R-:W-:Y:S01]  /*5d70*/  FFMA.FTZ R180, R163, UR20, -R177 ;  /* 0x00000014a3b47c23 */ /* 0x001fe200080108b1 */
[-C--:B------:R-:W-:Y:S01]  /*5d80*/  FMUL.FTZ R26, R26, R176.reuse ;  /* 0x000000b01a1a7220 */ /* 0x080fe20000410000 */
[----:B------:R0:W-:Y:S01]  /*5d90*/  @!P2 STS [R156+0x28820], R176 ;  /* 0x028820b09c00a388 */ /* 0x0001e20000000800 */
[-C--:B------:R-:W-:Y:S01]  /*5da0*/  FMUL.FTZ R27, R27, R176.reuse ;  /* 0x000000b01b1b7220 */ /* 0x080fe20000410000 */
[-C--:B------:R-:W-:Y:S01]  /*5db0*/  FMUL.FTZ R30, R30, R176.reuse ;  /* 0x000000b01e1e7220 */ /* 0x080fe20000410000 */
[-C--:B------:R-:W-:Y:S01]  /*5dc0*/  FMUL.FTZ R31, R31, R176.reuse ;  /* 0x000000b01f1f7220 */ /* 0x080fe20000410000 */
[-C--:B------:R-:W-:Y:S01]  /*5dd0*/  FMUL.FTZ R34, R34, R176.reuse ;  /* 0x000000b022227220 */ /* 0x080fe20000410000 */
[----:B------:R-:W3:Y:S01]  /*5de0*/  MUFU.EX2 R14, R14 ;  /* 0x0000000e000e7308 */ /* 0x000ee20000000800 */
[----:B-1----:R-:W-:Y:S01]  /*5df0*/  FADD.FTZ R160, R179, R160 ;  /* 0x000000a0b3a07221 */ /* 0x002fe20000010000 */
[-C--:B------:R-:W-:Y:S01]  /*5e00*/  FMUL.FTZ R35, R35, R176.reuse ;  /* 0x000000b023237220 */ /* 0x080fe20000410000 */
[-C--:B------:R-:W-:Y:S01]  /*5e10*/  FMUL.FTZ R38, R38, R176.reuse ;  /* 0x000000b026267220 */ /* 0x080fe20000410000 */
[----:B------:R-:W-:Y:S01]  /*5e20*/  FMUL.FTZ R39, R39, R176 ;  /* 0x000000b027277220 */ /* 0x000fe20000410000 */
[----:B0-----:R-:W-:Y:S01]  /*5e30*/  F2FP.F16.F32.PACK_AB R156, R171, R158 ;  /* 0x0000009eab9c723e */ /* 0x001fe200000000ff */
        /* <DEDUP_REMOVED lines=11> */
[-C--:B------:R-:W-:Y:S01]  /*5ef0*/  FMUL.FTZ R59, R59, R176.reuse ;  /* 0x000000b03b3b7220 */ /* 0x080fe20000410000 */
[-C--:B------:R-:W-:Y:S01]  /*5f00*/  FMUL.FTZ R62, R62, R176.reuse ;  /* 0x000000b03e3e7220 */ /* 0x080fe20000410000 */
[-C--:B------:R-:W-:Y:S01]  /*5f10*/  FMUL.FTZ R63, R63, R176.reuse ;  /* 0x000000b03f3f7220 */ /* 0x080fe20000410000 */
[-C--:B------:R-:W-:Y:S01]  /*5f20*/  FMUL.FTZ R66, R66, R176.reuse ;  /* 0x000000b042427220 */ /* 0x080fe20000410000 */
[-C--:B------:R-:W-:Y:S01]  /*5f30*/  FMUL.FTZ R67, R67, R176.reuse ;  /* 0x000000b043437220 */ /* 0x080fe20000410000 */
[-C--:B------:R-:W-:Y:S01]  /*5f40*/  FMUL.FTZ R70, R70, R176.reuse ;  /* 0x000000b046467220 */ /* 0x080fe20000410000 */
[-C--:B------:R-:W-:Y:S01]  /*5f50*/  FMUL.FTZ R71, R71, R176.reuse ;  /* 0x000000b047477220 */ /* 0x080fe20000410000 */
[----:B------:R4:W-:Y:S01]  /*5f60*/  MUFU.EX2 R5, R154 ;  /* 0x0000009a00057308 */ /* 0x0009e20000000800 */
        /* <DEDUP_REMOVED lines=8> */
[----:B----4-:R-:W-:Y:S01]  /*5ff0*/  FADD.FTZ R154, R158, R155 ;  /* 0x0000009b9e9a7221 */ /* 0x010fe20000010000 */
[----:B--2---:R-:W-:Y:S01]  /*6000*/  FADD.FTZ R155, R11, R160 ;  /* 0x000000a00b9b7221 */ /* 0x004fe20000010000 */
[----:B------:R-:W-:Y:S01]  /*6010*/  F2FP.F16.F32.PACK_AB R158, R164, R159 ;  /* 0x0000009fa49e723e */ /* 0x000fe200000000ff */
[-C--:B------:R-:W-:Y:S01]  /*6020*/  FMUL.FTZ R87, R87, R176.reuse ;  /* 0x000000b057577220 */ /* 0x080fe20000410000 */
[----:B------:R-:W-:Y:S01]  /*6030*/  FADD.FTZ R154, R171, R154 ;  /* 0x0000009aab9a7221 */ /* 0x000fe20000010000 */
[----:B---3--:R-:W-:Y:S01]  /*6040*/  FADD.FTZ R155, R14, R155 ;  /* 0x0000009b0e9b7221 */ /* 0x008fe20000010000 */
[----:B------:R-:W-:Y:S01]  /*6050*/  FMUL.FTZ R90, R90, R176 ;  /* 0x000000b05a5a7220 */ /* 0x000fe20000410000 */
[----:B------:R-:W-:Y:S01]  /*6060*/  MUFU.EX2 R21, R21 ;  /* 0x0000001500157308 */ /* 0x000fe20000000800 */
[----:B------:R-:W-:Y:S01]  /*6070*/  FADD.FTZ R163, R159, R154 ;  /* 0x0000009a9fa37221 */ /* 0x000fe20000010000 */
[----:B0-----:R-:W-:Y:S01]  /*6080*/  FADD.FTZ R154, R12, R155 ;  /* 0x0000009b0c9a7221 */ /* 0x001fe20000010000 */
[----:B-1----:R-:W-:Y:S01]  /*6090*/  F2FP.F16.F32.PACK_AB R159, R15, R12 ;  /* 0x0000000c0f9f723e */ /* 0x002fe200000000ff */
[----:B------:R-:W-:Y:S01]  /*60a0*/  FMUL.FTZ R91, R91, R176 ;  /* 0x000000b05b5b7220 */ /* 0x000fe20000410000 */
[----:B------:R-:W-:Y:S01]  /*60b0*/  FADD.FTZ R160, R164, R163 ;  /* 0x000000a3a4a07221 */ /* 0x000fe20000010000 */
[----:B------:R-:W-:Y:S01]  /*60c0*/  FADD.FTZ R155, R15, R154 ;  /* 0x0000009a0f9b7221 */ /* 0x000fe20000010000 */
[----:B------:R-:W-:Y:S01]  /*60d0*/  F2FP.F16.F32.PACK_AB R154, R175, R170 ;  /* 0x000000aaaf9a723e */ /* 0x000fe200000000ff */
[----:B------:R-:W0:Y:S01]  /*60e0*/  MUFU.EX2 R174, R174 ;  /* 0x000000ae00ae7308 */ /* 0x000e220000000800 */
[----:B------:R-:W-:Y:S01]  /*60f0*/  FADD.FTZ R163, R161, R160 ;  /* 0x000000a0a1a37221 */ /* 0x000fe20000010000 */
        /* <DEDUP_REMOVED lines=16> */
[----:B------:R-:W-:Y:S01]  /*6200*/  FMUL.FTZ R119, R119, R176 ;  /* 0x000000b077777220 */ /* 0x000fe20000410000 */
[----:B------:R-:W-:Y:S01]  /*6210*/  F2FP.F16.F32.PACK_AB R161, R21, R20 ;  /* 0x0000001415a1723e */ /* 0x000fe200000000ff */
        /* <DEDUP_REMOVED lines=11> */
[----:B------:R-:W-:Y:S01]  /*62d0*/  FMUL.FTZ R142, R142, R176 ;  /* 0x000000b08e8e7220 */ /* 0x000fe20000410000 */
[----:B------:R-:W2:Y:S01]  /*62e0*/  MUFU.EX2 R178, R178 ;  /* 0x000000b200b27308 */ /* 0x000ea20000000800 */
[----:B0-----:R-:W-:Y:S01]  /*62f0*/  F2FP.F16.F32.PACK_AB R153, R8, R173 ;  /* 0x000000ad0899723e */ /* 0x001fe200000000ff */
[----:B------:R-:W-:Y:S01]  /*6300*/  FADD.FTZ R8, R20, R155 ;  /* 0x0000009b14087221 */ /* 0x000fe20000010000 */
[----:B------:R-:W-:Y:S01]  /*6310*/  F2FP.F16.F32.PACK_AB R155, R179, R10 ;  /* 0x0000000ab39b723e */ /* 0x000fe200000000ff */
[----:B------:R-:W-:Y:S01]  /*6320*/  BAR.SYNC.DEFER_BLOCKING 0xf, 0x100 ;  /* 0x03c4000000007b1d */ /* 0x000fe20000010000 */
[----:B------:R-:W-:Y:S01]  /*6330*/  FADD.FTZ R10, R174, R163 ;  /* 0x000000a3ae0a7221 */ /* 0x000fe20000010000 */
[----:B------:R-:W-:Y:S01]  /*6340*/  FADD.FTZ R8, R21, R8 ;  /* 0x0000000815087221 */ /* 0x000fe20000010000 */
[-C--:B------:R-:W-:Y:S01]  /*6350*/  FMUL.FTZ R143, R143, R176.reuse ;  /* 0x000000b08f8f7220 */ /* 0x080fe20000410000 */
[-C--:B------:R-:W-:Y:S01]  /*6360*/  FMUL.FTZ R146, R146, R176.reuse ;  /* 0x000000b092927220 */ /* 0x080fe20000410000 */
[----:B-1----:R-:W-:Y:S01]  /*6370*/  FADD.FTZ R163, R165, R10 ;  /* 0x0000000aa5a37221 */ /* 0x002fe20000010000 */
[----:B------:R0:W1:Y:S01]  /*6380*/  MUFU.EX2 R166, R157 ;  /* 0x0000009d00a67308 */ /* 0x0000620000000800 */
[-C--:B------:R-:W-:Y:S01]  /*6390*/  FMUL.FTZ R147, R147, R176.reuse ;  /* 0x000000b093937220 */ /* 0x080fe20000410000 */
[-C--:B------:R-:W-:Y:S01]  /*63a0*/  FMUL.FTZ R150, R150, R176.reuse ;  /* 0x000000b096967220 */ /* 0x080fe20000410000 */
[----:B------:R-:W-:Y:S01]  /*63b0*/  FMUL.FTZ R151, R151, R176 ;  /* 0x000000b097977220 */ /* 0x000fe20000410000 */
[----:B--2---:R-:W-:-:S04]  /*63c0*/  FADD.FTZ R163, R178, R163 ;  /* 0x000000a3b2a37221 */ /* 0x004fc80000010000 */
[----:B------:R-:W2:Y:S01]  /*63d0*/  MUFU.EX2 R168, R168 ;  /* 0x000000a800a87308 */ /* 0x000ea20000000800 */
[----:B0-----:R-:W-:Y:S01]  /*63e0*/  F2FP.F16.F32.PACK_AB R157, R14, R11 ;  /* 0x0000000b0e9d723e */ /* 0x001fe200000000ff */
[----:B------:R-:W-:-:S04]  /*63f0*/  FADD.FTZ R11, R5, R8 ;  /* 0x00000008050b7221 */ /* 0x000fc80000010000 */
[----:B------:R-:W-:Y:S02]  /*6400*/  FADD.FTZ R8, R6, R11 ;  /* 0x0000000b06087221 */ /* 0x000fe40000010000 */
[----:B------:R0:W3:Y:S02]  /*6410*/  MUFU.EX2 R167, R162 ;  /* 0x000000a200a77308 */ /* 0x0000e40000000800 */
[----:B------:R-:W-:Y:S01]  /*6420*/  FADD.FTZ R11, R177, R8 ;  /* 0x00000008b10b7221 */ /* 0x000fe20000010000 */
[----:B------:R4:W-:Y:S03]  /*6430*/  STSM.16.M88.4 [R19+0x26800], R152 ;  /* 0x0268009813007844 */ /* 0x0009e60000000200 */
[----:B-1----:R-:W-:Y:S01]  /*6440*/  FADD.FTZ R8, R166, R11 ;  /* 0x0000000ba6087221 */ /* 0x002fe20000010000 */
[----:B------:R4:W-:Y:S01]  /*6450*/  STSM.16.M88.4 [R184], R156 ;  /* 0x0000009cb8007844 */ /* 0x0009e20000000200 */
[----:B------:R-:W1:Y:S01]  /*6460*/  MUFU.EX2 R169, R169 ;  /* 0x000000a900a97308 */ /* 0x000e620000000800 */
[----:B--2---:R-:W-:Y:S01]  /*6470*/  FADD.FTZ R10, R168, R163 ;  /* 0x000000a3a80a7221 */ /* 0x004fe20000010000 */
[----:B0-----:R-:W-:-:S02]  /*6480*/  F2FP.F16.F32.PACK_AB R162, R178, R165 ;  /* 0x000000a5b2a2723e */ /* 0x001fc400000000ff */
[----:B------:R-:W-:Y:S02]  /*6490*/  F2FP.F16.F32.PACK_AB R163, R6, R5 ;  /* 0x0000000506a3723e */ /* 0x000fe400000000ff */
[----:B------:R-:W-:Y:S02]  /*64a0*/  F2FP.F16.F32.PACK_AB R165, R166, R177 ;  /* 0x000000b1a6a5723e */ /* 0x000fe400000000ff */
[----:B------:R-:W0:Y:S01]  /*64b0*/  MUFU.EX2 R172, R172 ;  /* 0x000000ac00ac7308 */ /* 0x000e220000000800 */
[----:B---3--:R-:W-:Y:S01]  /*64c0*/  FADD.FTZ R5, R167, R8 ;  /* 0x00000008a7057221 */ /* 0x008fe20000010000 */
[----:B------:R4:W-:Y:S06]  /*64d0*/  STSM.16.M88.4 [R22], R160 ;  /* 0x000000a016007844 */ /* 0x0009ec0000000200 */
[----:B------:R-:W2:Y:S01]  /*64e0*/  MUFU.EX2 R180, R180 ;  /* 0x000000b400b47308 */ /* 0x000ea20000000800 */
[C---:B-1----:R-:W-:Y:S01]  /*64f0*/  FADD.FTZ R15, R169.reuse, R10 ;  /* 0x0000000aa90f7221 */ /* 0x042fe20000010000 */
[----:B------:R-:W-:-:S02]  /*6500*/  F2FP.F16.F32.PACK_AB R164, R169, R168 ;  /* 0x000000a8a9a4723e */ /* 0x000fc400000000ff */
[----:B0-----:R-:W-:Y:S01]  /*6510*/  F2FP.F16.F32.PACK_AB R166, R9, R172 ;  /* 0x000000ac09a6723e */ /* 0x001fe200000000ff */
[----:B------:R-:W-:-:S04]  /*6520*/  FADD.FTZ R6, R172, R15 ;  /* 0x0000000fac067221 */ /* 0x000fc80000010000 */
[----:B------:R-:W-:Y:S01]  /*6530*/  FADD.FTZ R6, R9, R6 ;  /* 0x0000000609067221 */ /* 0x000fe20000010000 */
[C---:B--2---:R-:W-:Y:S01]  /*6540*/  F2FP.F16.F32.PACK_AB R167, R180.reuse, R167 ;  /* 0x000000a7b4a7723e */ /* 0x044fe200000000ff */
[----:B------:R-:W-:-:S04]  /*6550*/  FADD.FTZ R5, R180, R5 ;  /* 0x00000005b4057221 */ /* 0x000fc80000010000 */
[----:B------:R4:W-:Y:S01]  /*6560*/  STSM.16.M88.4 [R23], R164 ;  /* 0x000000a417007844 */ /* 0x0009e20000000200 */
[----:B------:R-:W-:Y:S05]  /*6570*/  @!P0 BRA `(.L_x_3607) ;  /* 0x0000000000048947 */ /* 0x000fea0003800000 */
[----:B------:R-:W-:Y:S01]  /*6580*/  BPT.TRAP 0x1 ;  /* 0x000000040000795c */ /* 0x000fe20000300000 */
.L_x_3607:
[----:B------:R0:W1:Y:S01]  /*6590*/  SYNCS.PHASECHK.TRANS64.TRYWAIT P2, [UR21+0x28c50], R7 ;  /* 0x028c5007ff0075a7 */ /* 0x0000620008040155 */
[----:B------:R-:W-:Y:S05]  /*65a0*/  @!P0 BRA `(.L_x_3608) ;  /* 0x0000000000048947 */ /* 0x000fea0003800000 */
[----:B------:R-:W-:Y:S01]  /*65b0*/  BPT.TRAP 0x1 ;  /* 0x000000040000795c */ /* 0x000fe20000300000 */
.L_x_3608:
[----:B-1----:R-:W-:Y:S05]  /*65c0*/  @P2 BRA `(.L_x_3609) ;  /* 0x0000000000082947 */ /* 0x002fea0003800000 */
[----:B------:R-:W1:Y:S02]  /*65d0*/  SYNCS.PHASECHK.TRANS64.TRYWAIT P2, [UR21+0x28c50], R7 ;  /* 0x028c5007ff0075a7 */ /* 0x000e640008040155 */
[----:B-1----:R-:W-:Y:S05]  /*65e0*/  @!P2 BRA `(.L_x_3610) ;  /* 0x0000009000d4a947 */ /* 0x002fea0003800000 */
.L_x_3609:
        /* <DEDUP_REMOVED lines=29> */
[----:B--2---:R-:W2:Y:S02]  /*67c0*/  FENCE.VIEW.ASYNC.S ;  /* 0x00000000000073c6 */ /* 0x004ea40000000000 */
[----:B--2---:R-:W-:Y:S01]  /*67d0*/  NOP ;  /* 0x0000000000007918 */ /* 0x004fe20000000000 */
[----:B------:R-:W-:Y:S06]  /*67e0*/  BAR.ARV 0xe, 0x100 ;  /* 0x0384000000007b1d */ /* 0x000fec0000002000 */
[----:B------:R-:W-:Y:S05]  /*67f0*/  @!P0 BRA `(.L_x_3611) ;  /* 0x0000000000048947 */ /* 0x000fea0003800000 */
[----:B------:R-:W-:Y:S01]  /*6800*/  BPT.TRAP 0x1 ;  /* 0x000000040000795c */ /* 0x000fe20000300000 */
.L_x_3611:
[----:B------:R-:W-:Y:S01]  /*6810*/  UIADD3 UR21, UR21, 0x28c60, URZ ;  /* 0x00028c6015157890 */ /* 0x000fe2000fffe03f */
[----:B------:R-:W-:Y:S01]  /*6820*/  IMAD.MOV.U32 R9, RZ, RZ, R4 ;  /* 0x000000ffff097224 */ /* 0x000fe200078e0004 */
[----:B------:R-:W-:Y:S01]  /*6830*/  UMOV UR22, UR38 ;  /* 0x0000002600167c82 */ /* 0x000fe20008000000 */
[----:B------:R-:W-:Y:S01]  /*6840*/  IMAD.MOV.U32 R206, RZ, RZ, R3 ;  /* 0x000000ffffce7224 */ /* 0x000fe200078e0003 */
[----:B------:R-:W-:-:S09]  /*6850*/  UPRMT UR21, UR40, 0x654, UR21 ;  /* 0x0000065428157896 */ /* 0x000fd20008000015 */
[----:B------:R-:W-:Y:S01]  /*6860*/  SYNCS.ARRIVE.TRANS64.RED.A1T0 RZ, [UR21], RZ ;  /* 0x000000ffffff79a7 */ /* 0x000fe20008100415 */
[----:B------:R-:W-:Y:S05]  /*6870*/  @P1 BRA `(.L_x_3612) ;  /* 0xffffffe000c41947 */ /* 0x000fea000383ffff */
.L_x_3601:
[----:B0123--:R-:W0:Y:S01]  /*6880*/  SHFL.BFLY PT, R7, R6, 0x2, 0x1f ;  /* 0x0c401f0006077f89 */ /* 0x00fe2200000e0000 */
[----:B------:R-:W-:Y:S01]  /*6890*/  IMAD.MOV R10, RZ, RZ, -R18 ;  /* 0x000000ffff0a7224 */ /* 0x000fe200078e0a12 */
[----:B------:R-:W-:Y:S01]  /*68a0*/  UIADD3 UR36, UR36, 0x1, URZ ;  /* 0x0000000124247890 */ /* 0x000fe2000fffe03f */
[----:B------:R-:W-:Y:S01]  /*68b0*/  IMAD.MOV.U32 R9, RZ, RZ, RZ ;  /* 0x000000ffff097224 */ /* 0x000fe200078e00ff */
[----:B------:R-:W1:Y:S01]  /*68c0*/  SHFL.BFLY PT, R8, R5, 0x2, 0x1f ;  /* 0x0c401f0005087f89 */ /* 0x000e6200000e0000 */
[----:B------:R-:W-:Y:S01]  /*68d0*/  IMAD.MOV.U32 R21, RZ, RZ, -0x800000 ;  /* 0xff800000ff157424 */ /* 0x000fe200078e00ff */
[----:B------:R-:W-:Y:S08]  /*68e0*/  BAR.ARV 0x8, 0x100 ;  /* 0x0204000000007b1d */ /* 0x000ff00000002000 */
[----:B------:R-:W-:Y:S01]  /*68f0*/  BAR.SYNC.DEFER_BLOCKING 0xf, 0x100 ;  /* 0x03c4000000007b1d */ /* 0x000fe20000010000 */
[----:B------:R-:W-:Y:S01]  /*6900*/  ISETP.NE.AND P0, PT, R17, R10, PT ;  /* 0x0000000a1100720c */ /* 0x000fe20003f05270 */
[----:B------:R-:W-:-:S02]  /*6910*/  IMAD.MOV.U32 R20, RZ, RZ, -0x800000 ;  /* 0xff800000ff147424 */ /* 0x000fc400078e00ff */
[----:B0-----:R-:W-:Y:S01]  /*6920*/  FADD.FTZ R0, R7, R6 ;  /* 0x0000000607007221 */ /* 0x001fe20000010000 */
[----:B-1----:R-:W-:-:S04]  /*6930*/  FADD.FTZ R8, R8, R5 ;  /* 0x0000000508087221 */ /* 0x002fc80000010000 */
[----:B------:R-:W0:Y:S01]  /*6940*/  SHFL.BFLY PT, R7, R0, 0x1, 0x1f ;  /* 0x0c201f0000077f89 */ /* 0x000e2200000e0000 */
[----:B------:R-:W-:Y:S01]  /*6950*/  IMAD.U32 R5, RZ, RZ, UR38 ;  /* 0x00000026ff057e24 */ /* 0x000fe2000f8e00ff */
[----:B------:R-:W-:Y:S02]  /*6960*/  UIADD3 UR38, UR38, 0x1, URZ ;  /* 0x0000000126267890 */ /* 0x000fe4000fffe03f */
[----:B------:R-:W1:Y:S01]  /*6970*/  SHFL.BFLY PT, R11, R8, 0x1, 0x1f ;  /* 0x0c201f00080b7f89 */ /* 0x000e6200000e0000 */
[----:B------:R-:W-:Y:S01]  /*6980*/  @!P0 IMAD R5, R5, 0x40, R16 ;  /* 0x0000004005058824 */ /* 0x000fe200078e0210 */
[----:B------:R-:W-:-:S04]  /*6990*/  UISETP.NE.AND UP0, UPT, UR38, 0x2, UPT ;  /* 0x000000022600788c */ /* 0x000fc8000bf05270 */
[----:B------:R-:W-:Y:S01]  /*69a0*/  @!P0 LEA R5, R5, UR41, 0x2 ;  /* 0x0000002905058c11 */ /* 0x000fe2000f8e10ff */
[----:B------:R-:W-:Y:S02]  /*69b0*/  USEL UR4, URZ, 0x1, UP0 ;  /* 0x000000013f047887 */ /* 0x000fe40008000000 */
[----:B------:R-:W-:Y:S02]  /*69c0*/  USEL UR38, UR38, URZ, UP0 ;  /* 0x0000003f26267287 */ /* 0x000fe40008000000 */
[----:B------:R-:W-:Y:S01]  /*69d0*/  ULOP3.LUT UR37, UR37, UR4, URZ, 0x3c, !UPT ;  /* 0x0000000425257292 */ /* 0x000fe2000f8e3c3f */
[----:B0-----:R-:W-:Y:S01]  /*69e0*/  FADD.FTZ R7, R0, R7 ;  /* 0x0000000700077221 */ /* 0x001fe20000010000 */
[----:B------:R-:W-:Y:S01]  /*69f0*/  MOV R0, RZ ;  /* 0x000000ff00007202 */ /* 0x000fe20000000f00 */
[----:B-1----:R-:W-:-:S03]  /*6a00*/  FADD.FTZ R6, R8, R11 ;  /* 0x0000000b08067221 */ /* 0x002fc60000010000 */
[----:B------:R-:W-:Y:S01]  /*6a10*/  FSETP.NE.FTZ.AND P1, PT, R7, RZ, PT ;  /* 0x000000ff0700720b */ /* 0x000fe20003f35000 */
[----:B------:R-:W-:Y:S01]  /*6a20*/  IMAD.U32 R11, RZ, RZ, UR20 ;  /* 0x00000014ff0b7e24 */ /* 0x000fe2000f8e00ff */
[----:B------:R-:W-:-:S11]  /*6a30*/  FSETP.NE.FTZ.AND P2, PT, R6, RZ, PT ;  /* 0x000000ff0600720b */ /* 0x000fd60003f55000 */
[----:B------:R-:W0:Y:S08]  /*6a40*/  @P1 MUFU.RCP R9, R7 ;  /* 0x0000000700091308 */ /* 0x000e300000001000 */
[----:B------:R-:W1:Y:S08]  /*6a50*/  @P2 MUFU.RCP R0, R6 ;  /* 0x0000000600002308 */ /* 0x000e700000001000 */
[----:B------:R-:W2:Y:S01]  /*6a60*/  @P1 MUFU.LG2 R7, R7 ;  /* 0x0000000700071308 */ /* 0x000ea20000000c00 */
[----:B0-----:R-:W-:Y:S01]  /*6a70*/  @!P0 STS [R5+0x28800], R9 ;  /* 0x0288000905008388 */ /* 0x001fe20000000800 */
[----:B------:R-:W-:Y:S01]  /*6a80*/  FMUL.FTZ R169, R32, R9 ;  /* 0x0000000920a97220 */ /* 0x000fe20000410000 */
[----:B------:R-:W-:-:S02]  /*6a90*/  IMAD.U32 R32, RZ, RZ, UR20 ;  /* 0x00000014ff207e24 */ /* 0x000fc4000f8e00ff */
[-C--:B------:R-:W-:Y:S01]  /*6aa0*/  FMUL.FTZ R172, R24, R9.reuse ;  /* 0x0000000918ac7220 */ /* 0x080fe20000410000 */
[-C--:B------:R-:W-:Y:S01]  /*6ab0*/  FMUL.FTZ R171, R28, R9.reuse ;  /* 0x000000091cab7220 */ /* 0x080fe20000410000 */
[-C--:B------:R-:W-:Y:S01]  /*6ac0*/  FMUL.FTZ R170, R25, R9.reuse ;  /* 0x0000000919aa7220 */ /* 0x080fe20000410000 */
[----:B------:R-:W-:Y:S01]  /*6ad0*/  @P1 FMUL.FTZ R32, R32, 0.69314718246459960938 ;  /* 0x3f31721820201820 */ /* 0x000fe20000410000 */
[----:B------:R-:W0:Y:S01]  /*6ae0*/  @P2 MUFU.LG2 R6, R6 ;  /* 0x0000000600062308 */ /* 0x000e220000000c00 */
[----:B-1----:R1:W-:Y:S01]  /*6af0*/  @!P0 STS [R5+0x28820], R0 ;  /* 0x0288200005008388 */ /* 0x0023e20000000800 */
[-C--:B------:R-:W-:Y:S01]  /*6b00*/  FMUL.FTZ R28, R29, R9.reuse ;  /* 0x000000091d1c7220 */ /* 0x080fe20000410000 */
[-C--:B----4-:R-:W-:Y:S01]  /*6b10*/  FMUL.FTZ R166, R33, R9.reuse ;  /* 0x0000000921a67220 */ /* 0x090fe20000410000 */
[-C--:B------:R-:W-:Y:S01]  /*6b20*/  FMUL.FTZ R167, R36, R9.reuse ;  /* 0x0000000924a77220 */ /* 0x080fe20000410000 */
[-C--:B------:R-:W-:Y:S01]  /*6b30*/  FMUL.FTZ R8, R37, R9.reuse ;  /* 0x0000000925087220 */ /* 0x080fe20000410000 */
[-C--:B------:R-:W-:Y:S01]  /*6b40*/  FMUL.FTZ R168, R40, R9.reuse ;  /* 0x0000000928a87220 */ /* 0x080fe20000410000 */
[-C--:B------:R-:W-:Y:S01]  /*6b50*/  FMUL.FTZ R164, R41, R9.reuse ;  /* 0x0000000929a47220 */ /* 0x080fe20000410000 */
[-C--:B------:R-:W-:Y:S01]  /*6b60*/  FMUL.FTZ R165, R44, R9.reuse ;  /* 0x000000092ca57220 */ /* 0x080fe20000410000 */
[----:B--2---:R-:W-:Y:S01]  /*6b70*/  @P1 FMUL.FTZ R7, R7, 0.69314718246459960938 ;  /* 0x3f31721807071820 */ /* 0x004fe20000410000 */
[-C--:B------:R-:W-:Y:S01]  /*6b80*/  FMUL.FTZ R10, R45, R9.reuse ;  /* 0x000000092d0a7220 */ /* 0x080fe20000410000 */
[----:B-1----:R-:W-:Y:S01]  /*6b90*/  @P2 FMUL.FTZ R5, R11, 0.69314718246459960938 ;  /* 0x3f3172180b052820 */ /* 0x002fe20000410000 */
[-C--:B------:R-:W-:Y:S01]  /*6ba0*/  FMUL.FTZ R162, R48, R9.reuse ;  /* 0x0000000930a27220 */ /* 0x080fe20000410000 */
[-C--:B------:R-:W-:Y:S01]  /*6bb0*/  FMUL.FTZ R12, R49, R9.reuse ;  /* 0x00000009310c7220 */ /* 0x080fe20000410000 */
[-C--:B------:R-:W-:Y:S01]  /*6bc0*/  FMUL.FTZ R155, R52, R9.reuse ;  /* 0x00000009349b7220 */ /* 0x080fe20000410000 */
[-C--:B------:R-:W-:Y:S01]  /*6bd0*/  FMUL.FTZ R14, R53, R9.reuse ;  /* 0x00000009350e7220 */ /* 0x080fe20000410000 */
[-C--:B------:R-:W-:Y:S01]  /*6be0*/  FMUL.FTZ R24, R56, R9.reuse ;  /* 0x0000000938187220 */ /* 0x080fe20000410000 */
[----:B0-----:R-:W-:Y:S01]  /*6bf0*/  @P2 FMUL.FTZ R6, R6, 0.69314718246459960938 ;  /* 0x3f31721806062820 */ /* 0x001fe20000410000 */
        /* <DEDUP_REMOVED lines=110> */
[----:B------:R-:W-:Y:S06]  /*72e0*/  BAR.ARV 0xe, 0x100 ;  /* 0x0384000000007b1d */ /* 0x000fec0000002000 */
[----:B------:R-:W-:Y:S01]  /*72f0*/  PLOP3.LUT P0, PT, PT, PT, PT, 0x8, 0x0 ;  /* 0x000000000000781c */ /* 0x000fe20003f0e170 */
[----:B------:R-:W-:Y:S01]  /*7300*/  FMUL.FTZ R0, R151, R0 ;  /* 0x0000000097007220 */ /* 0x000fe20000410000 */
[----:B------:R-:W-:Y:S01]  /*7310*/  @P1 FFMA.FTZ R21, R32, R3, R7 ;  /* 0x0000000320151223 */ /* 0x000fe20000010007 */
[----:B------:R-:W-:-:S10]  /*7320*/  @P2 FFMA.FTZ R20, R5, R4, R6 ;  /* 0x0000000405142223 */ /* 0x000fd40000010006 */
.L_x_3578:
[----:B------:R-:W0:Y:S08]  /*7330*/  S2UR UR40, SR_CgaCtaId ;  /* 0x00000000002879c3 */ /* 0x000e300000008800 */
[----:B------:R-:W-:Y:S06]  /*7340*/  BAR.SYNC.DEFER_BLOCKING 0x5, 0x180 ;  /* 0x0146000000007b1d */ /* 0x000fec0000010000 */
[----:B------:R-:W-:Y:S01]  /*7350*/  UMOV UR41, 0x400 ;  /* 0x0000040000297882 */ /* 0x000fe20000000000 */
[----:B------:R-:W-:Y:S01]  /*7360*/  BSSY B0, `(.L_x_3613) ;  /* 0x00002f9000007945 */ /* 0x000fe20003800000 */
[----:B0-----:R-:W-:-:S09]  /*7370*/  ULEA UR41, UR40, UR41, 0x18 ;  /* 0x0000002928297291 */ /* 0x001fd2000f8ec03f */
[----:B------:R-:W0:Y:S02]  /*7380*/  LDS.128 R4, [UR41+0x28cd0] ;  /* 0x028cd029ff047984 */ /* 0x000e240008000c00 */
[----:B0-----:R-:W-:Y:S02]  /*7390*/  R2UR UR5, R5 ;  /* 0x00000000050572ca */ /* 0x001fe400000e0000 */
[----:B------:R-:W-:Y:S02]  /*73a0*/  R2UR UR6, R6 ;  /* 0x00000000060672ca */ /* 0x000fe400000e0000 */
[----:B------:R-:W-:Y:S01]  /*73b0*/  R2UR UR7, R7 ;  /* 0x00000000070772ca */ /* 0x000fe200000e0000 */
[----:B------:R-:W-:Y:S06]  /*73c0*/  BAR.ARV 0x4, 0x180 ;  /* 0x0106000000007b1d */ /* 0x000fec0000002000 */
[----:B------:R-:W-:Y:S08]  /*73d0*/  @P0 BRA `(.L_x_3614) ;  /* 0x0000002000300947 */ /* 0x000ff00003800000 */
[----:B------:R-:W0:Y:S08]  /*73e0*/  S2UR UR4, SR_SWINHI ;  /* 0x00000000000479c3 */ /* 0x000e300000002f00 */
[----:B------:R-:W-:Y:S01]  /*73f0*/  BAR.SYNC.DEFER_BLOCKING 0x1, 0x100 ;  /* 0x0044000000007b1d */ /* 0x000fe20000010000 */
        /* <DEDUP_REMOVED lines=16> */
[----:B------:R-:W-:Y:S01]  /*7500*/  ULDC.64 UR8, c[0x0][0xc00] ;  /* 0x0003000000087ab9 */ /* 0x000fe20000000a00 */
[----:B------:R-:W-:Y:S01]  /*7510*/  F2FP.F16.F32.PACK_AB R66, R69, R68 ;  /* 0x000000444542723e */ /* 0x000fe200000000ff */
[----:B------:R-:W-:Y:S01]  /*7520*/  UISETP.NE.U32.AND UP0, UPT, UR8, URZ, UPT ;  /* 0x0000003f0800728c */ /* 0x000fe2000bf05070 */
[----:B------:R-:W-:Y:S01]  /*7530*/  F2FP.F16.F32.PACK_AB R67, R71, R70 ;  /* 0x000000464743723e */ /* 0x000fe200000000ff */
[----:B------:R-:W-:Y:S01]  /*7540*/  IMAD.WIDE R4, R196, 0x2, R174 ;  /* 0x00000002c4047825 */ /* 0x000fe200078e02ae */
[----:B------:R-:W-:Y:S01]  /*7550*/  F2FP.F16.F32.PACK_AB R73, R75, R74 ;  /* 0x0000004a4b49723e */ /* 0x000fe200000000ff */
[----:B------:R-:W-:Y:S01]  /*7560*/  UISETP.NE.AND.EX UP0, UPT, UR9, URZ, UPT, UP0 ;  /* 0x0000003f0900728c */ /* 0x000fe2000bf05300 */
[----:B------:R-:W-:-:S02]  /*7570*/  F2FP.F16.F32.PACK_AB R80, R81, R80 ;  /* 0x000000505150723e */ /* 0x000fc400000000ff */
[C---:B------:R-:W-:Y:S01]  /*7580*/  IADD3 R173, P1, R4.reuse, 0x20, RZ ;  /* 0x0000002004ad7810 */ /* 0x040fe20007f3e0ff */
[----:B------:R-:W-:Y:S01]  /*7590*/  ULDC.64 UR8, c[0x0][0xc00] ;  /* 0x0003000000087ab9 */ /* 0x000fe20000000a00 */
[C---:B------:R-:W-:Y:S01]  /*75a0*/  IADD3 R177, P0, R4.reuse, 0x40, RZ ;  /* 0x0000004004b17810 */ /* 0x040fe20007f1e0ff */
[----:B------:R-:W-:Y:S01]  /*75b0*/  UIMAD.WIDE UR8, UR42, 0x4, UR8 ;  /* 0x000000042a0878a5 */ /* 0x000fe2000f8e0208 */
[----:B------:R-:W-:Y:S01]  /*75c0*/  LOP3.LUT R36, R173, 0x380, RZ, 0xc0, !PT ;  /* 0x00000380ad247812 */ /* 0x000fe200078ec0ff */
[--C-:B------:R-:W-:Y:S01]  /*75d0*/  IMAD.X R37, RZ, RZ, R5.reuse, P1 ;  /* 0x000000ffff257224 */ /* 0x100fe200008e0605 */
[----:B------:R-:W-:Y:S01]  /*75e0*/  IADD3 R183, P6, R4, 0x2020, RZ ;  /* 0x0000202004b77810 */ /* 0x000fe20007fde0ff */
[--C-:B------:R-:W-:Y:S01]  /*75f0*/  IMAD.X R41, RZ, RZ, R5.reuse, P0 ;  /* 0x000000ffff297224 */ /* 0x100fe200000e0605 */
[----:B------:R-:W-:Y:S02]  /*7600*/  SHF.R.U64 R36, R36, 0x3, RZ ;  /* 0x0000000324247819 */ /* 0x000fe400000012ff */
[C---:B------:R-:W-:Y:S01]  /*7610*/  IADD3 R6, P0, R4.reuse, 0x4020, RZ ;  /* 0x0000402004067810 */ /* 0x040fe20007f1e0ff */
[----:B------:R-:W-:Y:S01]  /*7620*/  IMAD.X R53, RZ, RZ, R5, P6 ;  /* 0x000000ffff357224 */ /* 0x000fe200030e0605 */
[----:B------:R-:W-:-:S02]  /*7630*/  LOP3.LUT R29, R4, 0x380, RZ, 0xc0, !PT ;  /* 0x00000380041d7812 */ /* 0x000fc400078ec0ff */
[C---:B------:R-:W-:Y:S01]  /*7640*/  IADD3 R179, P4, R4.reuse, 0x60, RZ ;  /* 0x0000006004b37810 */ /* 0x040fe20007f9e0ff */
[--C-:B------:R-:W-:Y:S01]  /*7650*/  IMAD.X R107, RZ, RZ, R5.reuse, P0 ;  /* 0x000000ffff6b7224 */ /* 0x100fe200000e0605 */
[C---:B------:R-:W-:Y:S02]  /*7660*/  IADD3 R181, P3, R4.reuse, 0x2000, RZ ;  /* 0x0000200004b57810 */ /* 0x040fe40007f7e0ff */
[C---:B------:R-:W-:Y:S01]  /*7670*/  IADD3 R205, P5, R4.reuse, 0x2040, RZ ;  /* 0x0000204004cd7810 */ /* 0x040fe20007fbe0ff */
[--C-:B------:R-:W-:Y:S01]  /*7680*/  IMAD.X R45, RZ, RZ, R5.reuse, P4 ;  /* 0x000000ffff2d7224 */ /* 0x100fe200020e0605 */
[C---:B------:R-:W-:Y:S01]  /*7690*/  IADD3 R209, P1, R4.reuse, 0x4000, RZ ;  /* 0x0000400004d17810 */ /* 0x040fe20007f3e0ff */
[--C-:B------:R-:W-:Y:S01]  /*76a0*/  IMAD.X R49, RZ, RZ, R5.reuse, P3 ;  /* 0x000000ffff317224 */ /* 0x100fe200018e0605 */
[C---:B------:R-:W-:Y:S01]  /*76b0*/  IADD3 R7, P6, R4.reuse, 0x6000, RZ ;  /* 0x0000600004077810 */ /* 0x040fe20007fde0ff */
[--C-:B------:R-:W-:Y:S01]  /*76c0*/  IMAD.X R95, RZ, RZ, R5.reuse, P5 ;  /* 0x000000ffff5f7224 */ /* 0x100fe200028e0605 */
[----:B------:R-:W-:Y:S01]  /*76d0*/  IADD3 R207, P2, R4, 0x2060, RZ ;  /* 0x0000206004cf7810 */ /* 0x000fe20007f5e0ff */
[--C-:B------:R-:W-:Y:S01]  /*76e0*/  IMAD.X R103, RZ, RZ, R5.reuse, P1 ;  /* 0x000000ffff677224 */ /* 0x100fe200008e0605 */
[----:B------:R-:W-:Y:S01]  /*76f0*/  LOP3.LUT R36, R36, R173, RZ, 0x3c, !PT ;  /* 0x000000ad24247212 */ /* 0x000fe200078e3cff */
[----:B------:R-:W-:Y:S01]  /*7700*/  IMAD.X R119, RZ, RZ, R5, P6 ;  /* 0x000000ffff777224 */ /* 0x000fe200030e0605 */
[----:B------:R-:W-:-:S02]  /*7710*/  LOP3.LUT R173, R6, 0x380, RZ, 0xc0, !PT ;  /* 0x0000038006ad7812 */ /* 0x000fc400078ec0ff */
[----:B------:R-:W-:Y:S02]  /*7720*/  SHF.R.U64 R29, R29, 0x3, RZ ;  /* 0x000000031d1d7819 */ /* 0x000fe400000012ff */
[----:B------:R-:W-:Y:S02]  /*7730*/  LOP3.LUT R118, R7, 0x380, RZ, 0xc0, !PT ;  /* 0x0000038007767812 */ /* 0x000fe400078ec0ff */
[----:B------:R-:W-:Y:S02]  /*7740*/  IADD3.X R99, RZ, R5, RZ, P2, !PT ;  /* 0x00000005ff637210 */ /* 0x000fe400017fe4ff */
[C---:B------:R-:W-:Y:S02]  /*7750*/  IADD3 R110, P4, R4.reuse, 0x4040, RZ ;  /* 0x00004040046e7810 */ /* 0x040fe40007f9e0ff */
[C---:B------:R-:W-:Y:S02]  /*7760*/  IADD3 R114, P3, R4.reuse, 0x4060, RZ ;  /* 0x0000406004727810 */ /* 0x040fe40007f7e0ff */
[C---:B------:R-:W-:Y:S01]  /*7770*/  IADD3 R3, P5, R4.reuse, 0x6020, RZ ;  /* 0x0000602004037810 */ /* 0x040fe20007fbe0ff */
[--C-:B------:R-:W-:Y:S01]  /*7780*/  IMAD.X R111, RZ, RZ, R5.reuse, P4 ;  /* 0x000000ffff6f7224 */ /* 0x100fe200020e0605 */
[C---:B------:R-:W-:Y:S01]  /*7790*/  IADD3 R32, P2, R4.reuse, 0x6040, RZ ;  /* 0x0000604004207810 */ /* 0x040fe20007f5e0ff */
[--C-:B------:R-:W-:Y:S01]  /*77a0*/  IMAD.X R115, RZ, RZ, R5.reuse, P3 ;  /* 0x000000ffff737224 */ /* 0x100fe200018e0605 */
[----:B------:R-:W-:Y:S01]  /*77b0*/  IADD3 R151, P1, R4, 0x6060, RZ ;  /* 0x0000606004977810 */ /* 0x000fe20007f3e0ff */
[----:B------:R-:W-:Y:S01]  /*77c0*/  IMAD.X R123, RZ, RZ, R5, P5 ;  /* 0x000000ffff7b7224 */ /* 0x000fe200028e0605 */
[----:B------:R-:W-:-:S02]  /*77d0*/  SHF.R.U64 R173, R173, 0x3, RZ ;  /* 0x00000003adad7819 */ /* 0x000fc400000012ff */
[----:B------:R-:W-:Y:S01]  /*77e0*/  LOP3.LUT R4, R29, R4, RZ, 0x3c, !PT ;  /* 0x000000041d047212 */ /* 0x000fe200078e3cff */
[----:B------:R-:W-:Y:S01]  /*77f0*/  IMAD.X R33, RZ, RZ, R5, P1 ;  /* 0x000000ffff217224 */ /* 0x000fe200008e0605 */
[----:B------:R-:W-:Y:S02]  /*7800*/  LOP3.LUT R40, R177, 0x380, RZ, 0xc0, !PT ;  /* 0x00000380b1287812 */ /* 0x000fe400078ec0ff */
[----:B------:R-:W-:Y:S02]  /*7810*/  LOP3.LUT R44, R179, 0x380, RZ, 0xc0, !PT ;  /* 0x00000380b32c7812 */ /* 0x000fe400078ec0ff */
[----:B------:R-:W-:Y:S02]  /*7820*/  SHF.R.U64 R118, R118, 0x3, RZ ;  /* 0x0000000376767819 */ /* 0x000fe400000012ff */
[----:B------:R-:W-:Y:S02]  /*7830*/  LOP3.LUT R48, R181, 0x380, RZ, 0xc0, !PT ;  /* 0x00000380b5307812 */ /* 0x000fe400078ec0ff */
[----:B------:R-:W-:-:S02]  /*7840*/  LOP3.LUT R106, R173, R6, RZ, 0x3c, !PT ;  /* 0x00000006ad6a7212 */ /* 0x000fc400078e3cff */
[-C--:B------:R-:W-:Y:S02]  /*7850*/  IADD3.X R29, RZ, R5.reuse, RZ, P2, !PT ;  /* 0x00000005ff1d7210 */ /* 0x080fe400017fe4ff */
[----:B------:R-:W-:Y:S02]  /*7860*/  SHF.R.U64 R40, R40, 0x3, RZ ;  /* 0x0000000328287819 */ /* 0x000fe400000012ff */
[----:B------:R-:W-:Y:S02]  /*7870*/  LOP3.LUT R52, R183, 0x380, RZ, 0xc0, !PT ;  /* 0x00000380b7347812 */ /* 0x000fe400078ec0ff */
[----:B------:R-:W-:Y:S02]  /*7880*/  MOV R173, R4 ;  /* 0x0000000400ad7202 */ /* 0x000fe40000000f00 */
[----:B------:R-:W-:Y:S02]  /*7890*/  SHF.R.U64 R44, R44, 0x3, RZ ;  /* 0x000000032c2c7819 */ /* 0x000fe400000012ff */
[----:B------:R-:W-:-:S02]  /*78a0*/  LOP3.LUT R94, R205, 0x380, RZ, 0xc0, !PT ;  /* 0x00000380cd5e7812 */ /* 0x000fc400078ec0ff */
[----:B------:R-:W-:Y:S02]  /*78b0*/  LOP3.LUT R118, R118, R7, RZ, 0x3c, !PT ;  /* 0x0000000776767212 */ /* 0x000fe400078e3cff */
[----:B------:R-:W-:Y:S02]  /*78c0*/  F2FP.F16.F32.PACK_AB R5, R27, R26 ;  /* 0x0000001a1b05723e */ /* 0x000fe400000000ff */
[----:B------:R-:W-:Y:S02]  /*78d0*/  LOP3.LUT R98, R207, 0x380, RZ, 0xc0, !PT ;  /* 0x00000380cf627812 */ /* 0x000fe400078ec0ff */
[----:B------:R-:W-:Y:S02]  /*78e0*/  F2FP.F16.F32.PACK_AB R4, R170, R172 ;  /* 0x000000acaa04723e */ /* 0x000fe400000000ff */
[----:B------:R-:W-:Y:S02]  /*78f0*/  LOP3.LUT R26, R3, 0x380, RZ, 0xc0, !PT ;  /* 0x00000380031a7812 */ /* 0x000fe400078ec0ff */
[----:B------:R-:W-:-:S02]  /*7900*/  LOP3.LUT R27, R32, 0x380, RZ, 0xc0, !PT ;  /* 0x00000380201b7812 */ /* 0x000fc400078ec0ff */
[----:B------:R-:W-:Y:S02]  /*7910*/  F2FP.F16.F32.PACK_AB R6, R28, R171 ;  /* 0x000000ab1c06723e */ /* 0x000fe400000000ff */
[----:B------:R-:W-:Y:S02]  /*7920*/  F2FP.F16.F32.PACK_AB R7, R31, R30 ;  /* 0x0000001e1f07723e */ /* 0x000fe400000000ff */
[----:B------:R-:W-:Y:S02]  /*7930*/  SHF.R.U64 R48, R48, 0x3, RZ ;  /* 0x0000000330307819 */ /* 0x000fe400000012ff */
[----:B------:R-:W-:Y:S01]  /*7940*/  LOP3.LUT R102, R209, 0x380, RZ, 0xc0, !PT ;  /* 0x00000380d1667812 */ /* 0x000fe200078ec0ff */
[----:B------:R0:W-:Y:S01]  /*7950*/  STSM.16.M88.4 [R173], R4 ;  /* 0x00000004ad007844 */ /* 0x0001e20000000200 */
[----:B------:R-:W-:Y:S02]  /*7960*/  LOP3.LUT R40, R40, R177, RZ, 0x3c, !PT ;  /* 0x000000b128287212 */ /* 0x000fe400078e3cff */
[----:B------:R-:W-:-:S02]  /*7970*/  SHF.R.U64 R52, R52, 0x3, RZ ;  /* 0x0000000334347819 */ /* 0x000fc400000012ff */
[----:B------:R-:W-:Y:S02]  /*7980*/  LOP3.LUT R44, R44, R179, RZ, 0x3c, !PT ;  /* 0x000000b32c2c7212 */ /* 0x000fe400078e3cff */
[----:B------:R-:W-:Y:S02]  /*7990*/  SHF.R.U64 R94, R94, 0x3, RZ ;  /* 0x000000035e5e7819 */ /* 0x000fe400000012ff */
[----:B------:R-:W-:Y:S02]  /*79a0*/  LOP3.LUT R177, R110, 0x380, RZ, 0xc0, !PT ;  /* 0x000003806eb17812 */ /* 0x000fe400078ec0ff */
[----:B------:R-:W-:Y:S02]  /*79b0*/  SHF.R.U64 R98, R98, 0x3, RZ ;  /* 0x0000000362627819 */ /* 0x000fe400000012ff */
[----:B------:R-:W-:Y:S02]  /*79c0*/  LOP3.LUT R179, R114, 0x380, RZ, 0xc0, !PT ;  /* 0x0000038072b37812 */ /* 0x000fe400078ec0ff */
[----:B------:R-:W-:-:S02]  /*79d0*/  SHF.R.U64 R26, R26, 0x3, RZ ;  /* 0x000000031a1a7819 */ /* 0x000fc400000012ff */
[----:B------:R-:W-:Y:S02]  /*79e0*/  SHF.R.U64 R27, R27, 0x3, RZ ;  /* 0x000000031b1b7819 */ /* 0x000fe400000012ff */
[----:B------:R-:W-:Y:S02]  /*79f0*/  LOP3.LUT R48, R48, R181, RZ, 0x3c, !PT ;  /* 0x000000b530307212 */ /* 0x000fe400078e3cff */
[----:B------:R-:W-:Y:S02]  /*7a00*/  SHF.R.U64 R102, R102, 0x3, RZ ;  /* 0x0000000366667819 */ /* 0x000fe400000012ff */
[----:B------:R-:W-:Y:S02]  /*7a10*/  LOP3.LUT R52, R52, R183, RZ, 0x3c, !PT ;  /* 0x000000b734347212 */ /* 0x000fe400078e3cff */
[----:B------:R-:W-:Y:S02]  /*7a20*/  MOV R36, R36 ;  /* 0x0000002400247202 */ /* 0x000fe40000000f00 */
[----:B0-----:R-:W-:-:S02]  /*7a30*/  F2FP.F16.F32.PACK_AB R4, R166, R169 ;  /* 0x000000a9a604723e */ /* 0x001fc400000000ff */
[----:B------:R-:W-:Y:S02]  /*7a40*/  F2FP.F16.F32.PACK_AB R5, R35, R34 ;  /* 0x000000222305723e */ /* 0x000fe400000000ff */
[----:B------:R-:W-:Y:S02]  /*7a50*/  F2FP.F16.F32.PACK_AB R6, R8, R167 ;  /* 0x000000a70806723e */ /* 0x000fe400000000ff */
[----:B------:R-:W-:Y:S02]  /*7a60*/  F2FP.F16.F32.PACK_AB R7, R39, R38 ;  /* 0x000000262707723e */ /* 0x000fe400000000ff */
[----:B------:R-:W-:Y:S02]  /*7a70*/  LOP3.LUT R94, R94, R205, RZ, 0x3c, !PT ;  /* 0x000000cd5e5e7212 */ /* 0x000fe400078e3cff */
[----:B------:R-:W-:Y:S01]  /*7a80*/  SHF.R.U64 R177, R177, 0x3, RZ ;  /* 0x00000003b1b17819 */ /* 0x000fe200000012ff */
[----:B------:R0:W-:Y:S01]  /*7a90*/  STSM.16.M88.4 [R36], R4 ;  /* 0x0000000424007844 */ /* 0x0001e20000000200 */
[----:B------:R-:W-:-:S02]  /*7aa0*/  MOV R40, R40 ;  /* 0x0000002800287202 */ /* 0x000fc40000000f00 */
[----:B------:R-:W-:Y:S02]  /*7ab0*/  F2FP.F16.F32.PACK_AB R8, R164, R168 ;  /* 0x000000a8a408723e */ /* 0x000fe400000000ff */
[----:B------:R-:W-:Y:S02]  /*7ac0*/  LOP3.LUT R98, R98, R207, RZ, 0x3c, !PT ;  /* 0x000000cf62627212 */ /* 0x000fe400078e3cff */
[----:B------:R-:W-:Y:S01]  /*7ad0*/  SHF.R.U64 R179, R179, 0x3, RZ ;  /* 0x00000003b3b37819 */ /* 0x000fe200000012ff */
[----:B------:R1:W-:Y:S01]  /*7ae0*/  STSM.16.M88.4 [R40], R8 ;  /* 0x0000000828007844 */ /* 0x0003e20000000200 */
[----:B------:R-:W-:Y:S02]  /*7af0*/  LOP3.LUT R170, R151, 0x380, RZ, 0xc0, !PT ;  /* 0x0000038097aa7812 */ /* 0x000fe400078ec0ff */
[----:B------:R-:W-:Y:S02]  /*7b00*/  LOP3.LUT R122, R26, R3, RZ, 0x3c, !PT ;  /* 0x000000031a7a7212 */ /* 0x000fe400078e3cff */
[----:B------:R-:W-:-:S02]  /*7b10*/  LOP3.LUT R28, R27, R32, RZ, 0x3c, !PT ;  /* 0x000000201b1c7212 */ /* 0x000fc400078e3cff */
[----:B------:R-:W-:Y:S01]  /*7b20*/  MOV R44, R44 ;  /* 0x0000002c002c7202 */ /* 0x000fe20000000f00 */
[----:B0-----:R-:W-:Y:S01]  /*7b30*/  IMAD.U32 R4, RZ, RZ, UR8 ;  /* 0x00000008ff047e24 */ /* 0x001fe2000f8e00ff */
[----:B------:R-:W-:Y:S01]  /*7b40*/  LOP3.LUT R102, R102, R209, RZ, 0x3c, !PT ;  /* 0x000000d166667212 */ /* 0x000fe200078e3cff */
[----:B------:R-:W-:Y:S01]  /*7b50*/  IMAD.U32 R5, RZ, RZ, UR9 ;  /* 0x00000009ff057e24 */ /* 0x000fe2000f8e00ff */
[----:B------:R-:W-:Y:S01]  /*7b60*/  MOV R48, R48 ;  /* 0x0000003000307202 */ /* 0x000fe20000000f00 */
[----:B------:R0:W-:Y:S01]  /*7b70*/  STSM.16.M88.4 [R44], R12 ;  /* 0x0000000c2c007844 */ /* 0x0001e20000000200 */
[----:B------:R-:W-:Y:S01]  /*7b80*/  F2FP.F16.F32.PACK_AB R26, R61, R60 ;  /* 0x0000003c3d1a723e */ /* 0x000fe200000000ff */
[----:B------:R-:W-:Y:S01]  /*7b90*/  ULDC.64 UR8, c[0x0][0xc08] ;  /* 0x0003020000087ab9 */ /* 0x000fe20000000a00 */
[----:B------:R-:W-:Y:S02]  /*7ba0*/  F2FP.F16.F32.PACK_AB R27, R63, R62 ;  /* 0x0000003e3f1b723e */ /* 0x000fe400000000ff */
[----:B------:R-:W-:-:S02]  /*7bb0*/  MOV R52, R52 ;  /* 0x0000003400347202 */ /* 0x000fc40000000f00 */
[----:B------:R-:W-:Y:S01]  /*7bc0*/  LOP3.LUT R110, R177, R110, RZ, 0x3c, !PT ;  /* 0x0000006eb16e7212 */ /* 0x000fe200078e3cff */
[----:B------:R2:W-:Y:S01]  /*7bd0*/  STSM.16.M88.4 [R48], R24 ;  /* 0x0000001830007844 */ /* 0x0005e20000000200 */
[----:B------:R-:W-:Y:S02]  /*7be0*/  MOV R94, R94 ;  /* 0x0000005e005e7202 */ /* 0x000fe40000000f00 */
[----:B------:R-:W-:Y:S01]  /*7bf0*/  F2FP.F16.F32.PACK_AB R74, R77, R76 ;  /* 0x0000004c4d4a723e */ /* 0x000fe200000000ff */
[----:B------:R-:W-:Y:S01]  /*7c00*/  STSM.16.M88.4 [R52], R64 ;  /* 0x0000004034007844 */ /* 0x000fe20000000200 */
[----:B------:R-:W-:Y:S02]  /*7c10*/  F2FP.F16.F32.PACK_AB R75, R79, R78 ;  /* 0x0000004e4f4b723e */ /* 0x000fe400000000ff */
[----:B------:R-:W-:Y:S02]  /*7c20*/  F2FP.F16.F32.PACK_AB R81, R83, R82 ;  /* 0x000000525351723e */ /* 0x000fe400000000ff */
[----:B------:R-:W-:Y:S01]  /*7c30*/  F2FP.F16.F32.PACK_AB R88, R89, R88 ;  /* 0x000000585958723e */ /* 0x000fe200000000ff */
[----:B------:R-:W-:Y:S01]  /*7c40*/  STSM.16.M88.4 [R94], R72 ;  /* 0x000000485e007844 */ /* 0x000fe20000000200 */
[----:B------:R-:W-:-:S02]  /*7c50*/  LOP3.LUT R114, R179, R114, RZ, 0x3c, !PT ;  /* 0x00000072b3727212 */ /* 0x000fc400078e3cff */
[----:B------:R-:W-:Y:S02]  /*7c60*/  SHF.R.U64 R170, R170, 0x3, RZ ;  /* 0x00000003aaaa7819 */ /* 0x000fe400000012ff */
[----:B------:R-:W-:Y:S02]  /*7c70*/  MOV R31, R98 ;  /* 0x00000062001f7202 */ /* 0x000fe40000000f00 */
[----:B------:R-:W-:Y:S02]  /*7c80*/  F2FP.F16.F32.PACK_AB R82, R85, R84 ;  /* 0x000000545552723e */ /* 0x000fe400000000ff */
[----:B------:R-:W-:Y:S02]  /*7c90*/  F2FP.F16.F32.PACK_AB R83, R87, R86 ;  /* 0x000000565753723e */ /* 0x000fe400000000ff */
[----:B------:R-:W-:Y:S02]  /*7ca0*/  F2FP.F16.F32.PACK_AB R89, R91, R90 ;  /* 0x0000005a5b59723e */ /* 0x000fe400000000ff */
[----:B------:R-:W-:Y:S01]  /*7cb0*/  MOV R102, R102 ;  /* 0x0000006600667202 */ /* 0x000fe20000000f00 */
[----:B------:R-:W-:Y:S01]  /*7cc0*/  STSM.16.M88.4 [R31], R80 ;  /* 0x000000501f007844 */ /* 0x000fe20000000200 */
[----:B------:R-:W-:-:S02]  /*7cd0*/  F2FP.F16.F32.PACK_AB R90, R93, R92 ;  /* 0x0000005c5d5a723e */ /* 0x000fc400000000ff */
[----:B------:R-:W-:Y:S02]  /*7ce0*/  F2FP.F16.F32.PACK_AB R91, R46, R42 ;  /* 0x0000002a2e5b723e */ /* 0x000fe400000000ff */
[----:B------:R-:W-:Y:S02]  /*7cf0*/  F2FP.F16.F32.PACK_AB R96, R97, R96 ;  /* 0x000000606160723e */ /* 0x000fe400000000ff */
[----:B------:R-:W-:Y:S01]  /*7d00*/  MOV R30, R106 ;  /* 0x0000006a001e7202 */ /* 0x000fe20000000f00 */
[----:B------:R-:W-:Y:S01]  /*7d10*/  STSM.16.M88.4 [R102], R88 ;  /* 0x0000005866007844 */ /* 0x000fe20000000200 */
[----:B------:R-:W-:Y:S02]  /*7d20*/  F2FP.F16.F32.PACK_AB R97, R54, R50 ;  /* 0x000000323661723e */ /* 0x000fe400000000ff */
[----:B------:R-:W-:Y:S02]  /*7d30*/  F2FP.F16.F32.PACK_AB R98, R101, R100 ;  /* 0x000000646562723e */ /* 0x000fe400000000ff */
[----:B------:R-:W-:-:S02]  /*7d40*/  F2FP.F16.F32.PACK_AB R99, R58, R56 ;  /* 0x000000383a63723e */ /* 0x000fc400000000ff */
[----:B------:R-:W-:Y:S02]  /*7d50*/  F2FP.F16.F32.PACK_AB R104, R105, R104 ;  /* 0x000000686968723e */ /* 0x000fe400000000ff */
[----:B------:R-:W-:Y:S01]  /*7d60*/  MOV R110, R110 ;  /* 0x0000006e006e7202 */ /* 0x000fe20000000f00 */
[----:B------:R-:W-:Y:S01]  /*7d70*/  STSM.16.M88.4 [R30], R96 ;  /* 0x000000601e007844 */ /* 0x000fe20000000200 */
[----:B------:R-:W-:Y:S02]  /*7d80*/  F2FP.F16.F32.PACK_AB R105, R153, R152 ;  /* 0x000000989969723e */ /* 0x000fe400000000ff */
[----:B------:R-:W-:Y:S02]  /*7d90*/  F2FP.F16.F32.PACK_AB R106, R109, R108 ;  /* 0x0000006c6d6a723e */ /* 0x000fe400000000ff */
[----:B------:R-:W-:Y:S02]  /*7da0*/  F2FP.F16.F32.PACK_AB R107, R156, R154 ;  /* 0x0000009a9c6b723e */ /* 0x000fe400000000ff */
[----:B------:R-:W-:-:S02]  /*7db0*/  F2FP.F16.F32.PACK_AB R157, R158, R157 ;  /* 0x0000009d9e9d723e */ /* 0x000fc400000000ff */
[----:B------:R-:W-:Y:S01]  /*7dc0*/  LOP3.LUT R32, R170, R151, RZ, 0x3c, !PT ;  /* 0x00000097aa207212 */ /* 0x000fe200078e3cff */
[----:B------:R-:W-:Y:S01]  /*7dd0*/  STSM.16.M88.4 [R110], R104 ;  /* 0x000000686e007844 */ /* 0x000fe20000000200 */
[----:B------:R-:W-:Y:S02]  /*7de0*/  MOV R114, R114 ;  /* 0x0000007200727202 */ /* 0x000fe40000000f00 */
[----:B------:R-:W-:Y:S02]  /*7df0*/  MOV R3, R122 ;  /* 0x0000007a00037202 */ /* 0x000fe40000000f00 */
[----:B------:R-:W-:Y:S02]  /*7e00*/  F2FP.F16.F32.PACK_AB R156, R113, R112 ;  /* 0x00000070719c723e */ /* 0x000fe400000000ff */
[----:B------:R-:W-:Y:S02]  /*7e10*/  F2FP.F16.F32.PACK_AB R158, R117, R116 ;  /* 0x00000074759e723e */ /* 0x000fe400000000ff */
        /* <DEDUP_REMOVED lines=13> */
[----:B------:R-:W-:Y:S02]  /*7ef0*/  F2FP.F16.F32.PACK_AB R137, R139, R138 ;  /* 0x0000008a8b89723e */ /* 0x000fe400000000ff */
[----:B------:R-:W-:Y:S01]  /*7f00*/  F2FP.F16.F32.PACK_AB R144, R145, R144 ;  /* 0x000000909190723e */ /* 0x000fe200000000ff */
[----:B------:R-:W-:Y:S01]  /*7f10*/  STSM.16.M88.4 [R3], R128 ;  /* 0x0000008003007844 */ /* 0x000fe20000000200 */
[----:B------:R-:W-:-:S02]  /*7f20*/  MOV R28, R28 ;  /* 0x0000001c001c7202 */ /* 0x000fc40000000f00 */
[----:B------:R-:W-:Y:S02]  /*7f30*/  F2FP.F16.F32.PACK_AB R138, R141, R140 ;  /* 0x0000008c8d8a723e */ /* 0x000fe400000000ff */
[----:B------:R-:W-:Y:S02]  /*7f40*/  F2FP.F16.F32.PACK_AB R139, R143, R142 ;  /* 0x0000008e8f8b723e */ /* 0x000fe400000000ff */
[----:B------:R-:W-:Y:S02]  /*7f50*/  F2FP.F16.F32.PACK_AB R145, R147, R146 ;  /* 0x000000929391723e */ /* 0x000fe400000000ff */
[----:B------:R-:W-:Y:S01]  /*7f60*/  MOV R32, R32 ;  /* 0x0000002000207202 */ /* 0x000fe20000000f00 */
[----:B------:R3:W-:Y:S01]  /*7f70*/  STSM.16.M88.4 [R28], R136 ;  /* 0x000000881c007844 */ /* 0x0007e20000000200 */
[----:B------:R-:W-:Y:S02]  /*7f80*/  F2FP.F16.F32.PACK_AB R146, R149, R148 ;  /* 0x000000949592723e */ /* 0x000fe400000000ff */
[----:B------:R-:W-:Y:S01]  /*7f90*/  F2FP.F16.F32.PACK_AB R147, R0, R150 ;  /* 0x000000960093723e */ /* 0x000fe200000000ff */
[----:B------:R-:W-:Y:S01]  /*7fa0*/  UISETP.NE.U32.AND UP1, UPT, UR8, URZ, UPT ;  /* 0x0000003f0800728c */ /* 0x000fe2000bf25070 */
[----:B------:R-:W-:-:S03]  /*7fb0*/  PLOP3.LUT P0, PT, PT, PT, UP0, 0x80, 0x0 ;  /* 0x000000000000781c */ /* 0x000fc60003f0f008 */
[----:B------:R4:W-:Y:S01]  /*7fc0*/  STSM.16.M88.4 [R32], R144 ;  /* 0x0000009020007844 */ /* 0x0009e20000000200 */
[----:B------:R-:W-:Y:S01]  /*7fd0*/  BAR.SYNC.DEFER_BLOCKING 0x1, 0x100 ;  /* 0x0044000000007b1d */ /* 0x000fe20000010000 */
[----:B------:R-:W-:-:S06]  /*7fe0*/  UISETP.NE.AND.EX UP1, UPT, UR9, URZ, UPT, UP1 ;  /* 0x0000003f0900728c */ /* 0x000fcc000bf25310 */
[----:B------:R-:W-:-:S05]  /*7ff0*/  PLOP3.LUT P6, PT, PT, PT, UP1, 0x80, 0x0 ;  /* 0x000000000000781c */ /* 0x000fca0003fcf018 */
[----:B------:R-:W-:-:S04]  /*8000*/  @UP1 ULEA UR8, UP2, UR42, UR8, 0x2 ;  /* 0x000000082a081291 */ /* 0x000fc8000f84103f */
[----:B------:R-:W-:Y:S01]  /*8010*/  @UP1 ULEA.HI.X UR9, UR42, UR9, UR43, 0x2, UP2 ;  /* 0x000000092a091291 */ /* 0x000fe200090f142b */
[----:B------:R-:W-:Y:S01]  /*8020*/  ULDC UR4, c[0x0][0xa88] ;  /* 0x0002a20000047ab9 */ /* 0x000fe20000000800 */
[----:B-1----:R-:W-:Y:S02]  /*8030*/  IMAD.U32 R10, RZ, RZ, UR8 ;  /* 0x00000008ff0a7e24 */ /* 0x002fe4000f8e00ff */
[----:B------:R-:W-:Y:S02]  /*8040*/  IMAD.U32 R0, RZ, RZ, UR4 ;  /* 0x00000004ff007e24 */ /* 0x000fe4000f8e00ff */
[----:B------:R-:W-:Y:S01]  /*8050*/  MOV R11, UR9 ;  /* 0x00000009000b7c02 */ /* 0x000fe20008000f00 */
[----:B------:R-:W4:Y:S01]  /*8060*/  @P0 LDG.E R6, desc[UR50][R4.64] ;  /* 0x0000003204060981 */ /* 0x000f22000c1e1900 */
[----:B------:R-:W-:-:S03]  /*8070*/  IMAD R7, R191, 0x40, R2 ;  /* 0x00000040bf077824 */ /* 0x000fc600078e0202 */
[----:B------:R1:W5:Y:S01]  /*8080*/  @P6 LDG.E R0, desc[UR50][R10.64] ;  /* 0x000000320a006981 */ /* 0x000362000c1e1900 */
[----:B------:R-:W-:-:S03]  /*8090*/  IMAD.WIDE R174, R7, 0x2, R174 ;  /* 0x0000000207ae7825 */ /* 0x000fc600078e02ae */
[C---:B------:R-:W-:Y:S02]  /*80a0*/  IADD3 R9, P2, R174.reuse, 0x1000, RZ ;  /* 0x00001000ae097810 */ /* 0x040fe40007f5e0ff */
[C---:B0-----:R-:W-:Y:S02]  /*80b0*/  IADD3 R13, P1, R174.reuse, 0x2000, RZ ;  /* 0x00002000ae0d7810 */ /* 0x041fe40007f3e0ff */
[----:B------:R-:W-:Y:S02]  /*80c0*/  P2R R7, PR, RZ, 0x4 ;  /* 0x00000004ff077803 */ /* 0x000fe40000000000 */
[C---:B--2---:R-:W-:Y:S02]  /*80d0*/  IADD3 R25, P2, R174.reuse, 0x3000, RZ ;  /* 0x00003000ae197810 */ /* 0x044fe40007f5e0ff */
[C---:B------:R-:W-:Y:S02]  /*80e0*/  IADD3 R29, P3, R174.reuse, 0x4000, RZ ;  /* 0x00004000ae1d7810 */ /* 0x040fe40007f7e0ff */
[----:B------:R-:W-:-:S02]  /*80f0*/  IADD3 R33, P4, R174, 0x5000, RZ ;  /* 0x00005000ae217810 */ /* 0x000fc40007f9e0ff */
[----:B------:R-:W-:Y:S02]  /*8100*/  IADD3 R37, P5, R174, 0x6000, RZ ;  /* 0x00006000ae257810 */ /* 0x000fe40007fbe0ff */
[----:B------:R-:W-:Y:S02]  /*8110*/  LOP3.LUT R8, R9, 0x380, RZ, 0xc0, !PT ;  /* 0x0000038009087812 */ /* 0x000fe400078ec0ff */
[----:B------:R-:W-:Y:S02]  /*8120*/  LOP3.LUT R12, R13, 0x380, RZ, 0xc0, !PT ;  /* 0x000003800d0c7812 */ /* 0x000fe400078ec0ff */
[----:B------:R-:W-:Y:S02]  /*8130*/  LOP3.LUT R24, R25, 0x380, RZ, 0xc0, !PT ;  /* 0x0000038019187812 */ /* 0x000fe400078ec0ff */
[----:B---3--:R-:W-:Y:S02]  /*8140*/  LOP3.LUT R28, R29, 0x380, RZ, 0xc0, !PT ;  /* 0x000003801d1c7812 */ /* 0x008fe400078ec0ff */
[----:B----4-:R-:W-:-:S02]  /*8150*/  LOP3.LUT R32, R33, 0x380, RZ, 0xc0, !PT ;  /* 0x0000038021207812 */ /* 0x010fc400078ec0ff */
[----:B------:R-:W-:Y:S01]  /*8160*/  LOP3.LUT R36, R37, 0x380, RZ, 0xc0, !PT ;  /* 0x0000038025247812 */ /* 0x000fe200078ec0ff */
[----:B------:R-:W-:Y:S01]  /*8170*/  UMOV UR4, URZ ;  /* 0x0000003f00047c82 */ /* 0x000fe20008000000 */
[----:B------:R-:W-:Y:S02]  /*8180*/  SHF.R.U64 R8, R8, 0x3, RZ ;  /* 0x0000000308087819 */ /* 0x000fe400000012ff */
[----:B------:R-:W-:Y:S02]  /*8190*/  SHF.R.U64 R12, R12, 0x3, RZ ;  /* 0x000000030c0c7819 */ /* 0x000fe400000012ff */
[----:B------:R-:W-:Y:S02]  /*81a0*/  SHF.R.U64 R24, R24, 0x3, RZ ;  /* 0x0000000318187819 */ /* 0x000fe400000012ff */
[----:B------:R-:W-:Y:S02]  /*81b0*/  SHF.R.U64 R28, R28, 0x3, RZ ;  /* 0x000000031c1c7819 */ /* 0x000fe400000012ff */
[----:B------:R-:W-:-:S02]  /*81c0*/  SHF.R.U64 R32, R32, 0x3, RZ ;  /* 0x0000000320207819 */ /* 0x000fc400000012ff */
[----:B------:R-:W-:Y:S02]  /*81d0*/  SHF.R.U64 R36, R36, 0x3, RZ ;  /* 0x0000000324247819 */ /* 0x000fe400000012ff */
[----:B------:R-:W-:Y:S02]  /*81e0*/  LOP3.LUT R8, R8, R9, RZ, 0x3c, !PT ;  /* 0x0000000908087212 */ /* 0x000fe400078e3cff */
[----:B------:R-:W-:Y:S02]  /*81f0*/  LOP3.LUT R12, R12, R13, RZ, 0x3c, !PT ;  /* 0x0000000d0c0c7212 */ /* 0x000fe400078e3cff */
[----:B------:R-:W-:Y:S02]  /*8200*/  LOP3.LUT R24, R24, R25, RZ, 0x3c, !PT ;  /* 0x0000001918187212 */ /* 0x000fe400078e3cff */
[----:B------:R-:W-:Y:S02]  /*8210*/  LOP3.LUT R28, R28, R29, RZ, 0x3c, !PT ;  /* 0x0000001d1c1c7212 */ /* 0x000fe400078e3cff */
[----:B------:R-:W-:-:S02]  /*8220*/  LOP3.LUT R32, R32, R33, RZ, 0x3c, !PT ;  /* 0x0000002120207212 */ /* 0x000fc400078e3cff */
[----:B------:R-:W-:Y:S02]  /*8230*/  LOP3.LUT R36, R36, R37, RZ, 0x3c, !PT ;  /* 0x0000002524247212 */ /* 0x000fe400078e3cff */
[----:B------:R-:W-:Y:S01]  /*8240*/  @P0 R2UR UR4, R6 ;  /* 0x00000000060402ca */ /* 0x000fe200000e0000 */
[----:B-1----:R-:W-:-:S14]  /*8250*/  @P6 BRA `(.L_x_3615) ;  /* 0x0000000000106947 */ /* 0x002fdc0003800000 */
[----:B------:R-:W-:Y:S05]  /*8260*/  @!P0 BRA `(.L_x_3615) ;  /* 0x00000000000c8947 */ /* 0x000fea0003800000 */
[----:B------:R-:W2:Y:S04]  /*8270*/  LDG.E R3, desc[UR50][R4.64] ;  /* 0x0000003204037981 */ /* 0x000ea8000c1e1900 */
[----:B-----5:R-:W2:Y:S02]  /*8280*/  LDG.E R0, desc[UR50][R4.64+0x4] ;  /* 0x0000043204007981 */ /* 0x020ea4000c1e1900 */
[----:B--2---:R-:W-:-:S07]  /*8290*/  IMAD.IADD R0, R0, 0x1, -R3 ;  /* 0x0000000100007824 */ /* 0x004fce00078e0a03 */
.L_x_3615:
[----:B------:R-:W0:Y:S01]  /*82a0*/  SHFL.IDX PT, R3, R192, RZ, 0x1f ;  /* 0x00001fffc0037589 */ /* 0x000e2200000e0000 */
[----:B------:R-:W-:Y:S01]  /*82b0*/  ISETP.NE.AND P6, PT, R7, RZ, PT ;  /* 0x000000ff0700720c */ /* 0x000fe20003fc5270 */
[--C-:B------:R-:W-:Y:S01]  /*82c0*/  IMAD.X R13, RZ, RZ, R175.reuse, P1 ;  /* 0x000000ffff0d7224 */ /* 0x100fe200008e06af */
[C---:B------:R-:W-:Y:S01]  /*82d0*/  IADD3 R41, P0, R174.reuse, 0x7000, RZ ;  /* 0x00007000ae297810 */ /* 0x040fe20007f1e0ff */
[--C-:B------:R-:W-:Y:S01]  /*82e0*/  IMAD.X R25, RZ, RZ, R175.reuse, P2 ;  /* 0x000000ffff197224 */ /* 0x100fe200010e06af */
[C---:B------:R-:W-:Y:S01]  /*82f0*/  IADD3 R49, P1, R174.reuse, 0x9000, RZ ;  /* 0x00009000ae317810 */ /* 0x040fe20007f3e0ff */
[--C-:B------:R-:W-:Y:S01]  /*8300*/  IMAD.X R9, RZ, RZ, R175.reuse, P6 ;  /* 0x000000ffff097224 */ /* 0x100fe200030e06af */
[----:B------:R-:W-:Y:S01]  /*8310*/  IADD3 R45, P6, R174, 0x8000, RZ ;  /* 0x00008000ae2d7810 */ /* 0x000fe20007fde0ff */
[--C-:B------:R-:W-:Y:S01]  /*8320*/  IMAD.X R29, RZ, RZ, R175.reuse, P3 ;  /* 0x000000ffff1d7224 */ /* 0x100fe200018e06af */
[----:B------:R-:W-:Y:S01]  /*8330*/  LOP3.LUT R40, R41, 0x380, RZ, 0xc0, !PT ;  /* 0x0000038029287812 */ /* 0x000fe200078ec0ff */
[----:B------:R-:W-:Y:S01]  /*8340*/  IMAD.X R33, RZ, RZ, R175, P4 ;  /* 0x000000ffff217224 */ /* 0x000fe200020e06af */
[----:B------:R-:W-:Y:S01]  /*8350*/  LOP3.LUT R44, R45, 0x380, RZ, 0xc0, !PT ;  /* 0x000003802d2c7812 */ /* 0x000fe200078ec0ff */
[----:B------:R-:W-:Y:S01]  /*8360*/  USHF.R.S32.HI UR14, URZ, 0x1f, UR4 ;  /* 0x0000001f3f0e7899 */ /* 0x000fe20008011404 */
[----:B------:R-:W-:Y:S01]  /*8370*/  LOP3.LUT R48, R49, 0x380, RZ, 0xc0, !PT ;  /* 0x0000038031307812 */ /* 0x000fe200078ec0ff */
[----:B------:R-:W-:Y:S01]  /*8380*/  USHF.R.S32.HI UR15, URZ, 0x1f, UR45 ;  /* 0x0000001f3f0f7899 */ /* 0x000fe2000801142d */
[----:B------:R-:W-:Y:S01]  /*8390*/  SHF.R.U64 R44, R44, 0x3, RZ ;  /* 0x000000032c2c7819 */ /* 0x000fe200000012ff */
[----:B------:R-:W-:Y:S01]  /*83a0*/  USEL UR42, UR42, URZ, !UP0 ;  /* 0x0000003f2a2a7287 */ /* 0x000fe2000c000000 */
[----:B------:R-:W-:Y:S01]  /*83b0*/  SHF.R.U64 R40, R40, 0x3, RZ ;  /* 0x0000000328287819 */ /* 0x000fe200000012ff */
[----:B------:R-:W-:Y:S01]  /*83c0*/  USEL UR43, UR43, URZ, !UP0 ;  /* 0x0000003f2b2b7287 */ /* 0x000fe2000c000000 */
[----:B------:R-:W-:-:S02]  /*83d0*/  SHF.R.U64 R48, R48, 0x3, RZ ;  /* 0x0000000330307819 */ /* 0x000fc400000012ff */
[----:B------:R-:W-:Y:S01]  /*83e0*/  LOP3.LUT R44, R44, R45, RZ, 0x3c, !PT ;  /* 0x0000002d2c2c7212 */ /* 0x000fe200078e3cff */
[--C-:B------:R-:W-:Y:S01]  /*83f0*/  IMAD.X R45, RZ, RZ, R175.reuse, P6 ;  /* 0x000000ffff2d7224 */ /* 0x100fe200030e06af */
[----:B------:R-:W-:Y:S01]  /*8400*/  LOP3.LUT R40, R40, R41, RZ, 0x3c, !PT ;  /* 0x0000002928287212 */ /* 0x000fe200078e3cff */
[--C-:B------:R-:W-:Y:S01]  /*8410*/  IMAD.X R41, RZ, RZ, R175.reuse, P0 ;  /* 0x000000ffff297224 */ /* 0x100fe200000e06af */
[----:B0-----:R-:W-:Y:S02]  /*8420*/  ISETP.NE.AND P6, PT, R3, RZ, PT ;  /* 0x000000ff0300720c */ /* 0x001fe40003fc5270 */
[----:B------:R-:W-:Y:S01]  /*8430*/  LOP3.LUT R48, R48, R49, RZ, 0x3c, !PT ;  /* 0x0000003130307212 */ /* 0x000fe200078e3cff */
[----:B------:R-:W-:Y:S01]  /*8440*/  IMAD.X R49, RZ, RZ, R175, P1 ;  /* 0x000000ffff317224 */ /* 0x000fe200008e06af */
[----:B------:R-:W-:Y:S02]  /*8450*/  IADD3.X R37, RZ, R175, RZ, P5, !PT ;  /* 0x000000afff257210 */ /* 0x000fe40002ffe4ff */
[----:B------:R-:W-:-:S02]  /*8460*/  IADD3 R57, P2, R174, 0xa000, RZ ;  /* 0x0000a000ae397810 */ /* 0x000fc40007f5e0ff */
[C---:B------:R-:W-:Y:S02]  /*8470*/  IADD3 R53, P3, R174.reuse, 0xb000, RZ ;  /* 0x0000b000ae357810 */ /* 0x040fe40007f7e0ff */
[C---:B------:R-:W-:Y:S02]  /*8480*/  IADD3 R65, P4, R174.reuse, 0xc000, RZ ;  /* 0x0000c000ae417810 */ /* 0x040fe40007f9e0ff */
[C---:B------:R-:W-:Y:S02]  /*8490*/  IADD3 R61, P5, R174.reuse, 0xd000, RZ ;  /* 0x0000d000ae3d7810 */ /* 0x040fe40007fbe0ff */
[C---:B------:R-:W-:Y:S02]  /*84a0*/  IADD3 R73, P0, R174.reuse, 0xe000, RZ ;  /* 0x0000e000ae497810 */ /* 0x040fe40007f1e0ff */
[----:B------:R-:W-:Y:S02]  /*84b0*/  IADD3 R4, P1, R174, 0xf000, RZ ;  /* 0x0000f000ae047810 */ /* 0x000fe40007f3e0ff */
[----:B------:R-:W-:-:S02]  /*84c0*/  LOP3.LUT R56, R57, 0x380, RZ, 0xc0, !PT ;  /* 0x0000038039387812 */ /* 0x000fc400078ec0ff */
[----:B------:R-:W-:Y:S01]  /*84d0*/  LOP3.LUT R52, R53, 0x380, RZ, 0xc0, !PT ;  /* 0x0000038035347812 */ /* 0x000fe200078ec0ff */
[----:B------:R-:W-:Y:S01]  /*84e0*/  IMAD.X R69, RZ, RZ, R175, P1 ;  /* 0x000000ffff457224 */ /* 0x000fe200008e06af */
[----:B------:R-:W-:Y:S02]  /*84f0*/  LOP3.LUT R64, R65, 0x380, RZ, 0xc0, !PT ;  /* 0x0000038041407812 */ /* 0x000fe400078ec0ff */
[----:B------:R-:W-:Y:S02]  /*8500*/  LOP3.LUT R60, R61, 0x380, RZ, 0xc0, !PT ;  /* 0x000003803d3c7812 */ /* 0x000fe400078ec0ff */
[----:B------:R-:W-:Y:S02]  /*8510*/  LOP3.LUT R72, R73, 0x380, RZ, 0xc0, !PT ;  /* 0x0000038049487812 */ /* 0x000fe400078ec0ff */
[----:B------:R-:W-:Y:S02]  /*8520*/  LOP3.LUT R5, R174, 0x380, RZ, 0xc0, !PT ;  /* 0x00000380ae057812 */ /* 0x000fe400078ec0ff */
[----:B------:R-:W-:-:S02]  /*8530*/  LOP3.LUT R3, R4, 0x380, RZ, 0xc0, !PT ;  /* 0x0000038004037812 */ /* 0x000fc400078ec0ff */
[----:B------:R-:W-:Y:S02]  /*8540*/  SHF.R.U64 R56, R56, 0x3, RZ ;  /* 0x0000000338387819 */ /* 0x000fe400000012ff */
[----:B------:R-:W-:Y:S02]  /*8550*/  SHF.R.U64 R52, R52, 0x3, RZ ;  /* 0x0000000334347819 */ /* 0x000fe400000012ff */
[----:B------:R-:W-:Y:S02]  /*8560*/  SHF.R.U64 R64, R64, 0x3, RZ ;  /* 0x0000000340407819 */ /* 0x000fe400000012ff */
[----:B------:R-:W-:Y:S02]  /*8570*/  SHF.R.U64 R60, R60, 0x3, RZ ;  /* 0x000000033c3c7819 */ /* 0x000fe400000012ff */
[----:B------:R-:W-:Y:S02]  /*8580*/  SHF.R.U64 R72, R72, 0x3, RZ ;  /* 0x0000000348487819 */ /* 0x000fe400000012ff */
[----:B------:R-:W-:-:S02]  /*8590*/  SHF.R.U64 R5, R5, 0x3, RZ ;  /* 0x0000000305057819 */ /* 0x000fc400000012ff */
[----:B------:R-:W-:Y:S02]  /*85a0*/  SHF.R.U64 R3, R3, 0x3, RZ ;  /* 0x0000000303037819 */ /* 0x000fe400000012ff */
[----:B------:R-:W-:Y:S01]  /*85b0*/  LOP3.LUT R56, R56, R57, RZ, 0x3c, !PT ;  /* 0x0000003938387212 */ /* 0x000fe200078e3cff */
[--C-:B------:R-:W-:Y:S01]  /*85c0*/  IMAD.X R57, RZ, RZ, R175.reuse, P2 ;  /* 0x000000ffff397224 */ /* 0x100fe200010e06af */
[----:B------:R-:W-:Y:S01]  /*85d0*/  LOP3.LUT R52, R52, R53, RZ, 0x3c, !PT ;  /* 0x0000003534347212 */ /* 0x000fe200078e3cff */
[--C-:B------:R-:W-:Y:S01]  /*85e0*/  IMAD.X R53, RZ, RZ, R175.reuse, P3 ;  /* 0x000000ffff357224 */ /* 0x100fe200018e06af */
[----:B------:R-:W-:Y:S01]  /*85f0*/  LOP3.LUT R64, R64, R65, RZ, 0x3c, !PT ;  /* 0x0000004140407212 */ /* 0x000fe200078e3cff */
[--C-:B------:R-:W-:Y:S01]  /*8600*/  IMAD.X R65, RZ, RZ, R175.reuse, P4 ;  /* 0x000000ffff417224 */ /* 0x100fe200020e06af */
[----:B------:R-:W-:Y:S02]  /*8610*/  LOP3.LUT R60, R60, R61, RZ, 0x3c, !PT ;  /* 0x0000003d3c3c7212 */ /* 0x000fe400078e3cff */
[----:B------:R-:W-:Y:S01]  /*8620*/  LOP3.LUT R72, R72, R73, RZ, 0x3c, !PT ;  /* 0x0000004948487212 */ /* 0x000fe200078e3cff */
[----:B------:R-:W-:Y:S01]  /*8630*/  IMAD.X R73, RZ, RZ, R175, P0 ;  /* 0x000000ffff497224 */ /* 0x000fe200000e06af */
[----:B------:R-:W-:-:S02]  /*8640*/  IADD3.X R61, RZ, R175, RZ, P5, !PT ;  /* 0x000000afff3d7210 */ /* 0x000fc40002ffe4ff */
[----:B------:R-:W-:Y:S02]  /*8650*/  LOP3.LUT R174, R5, R174, RZ, 0x3c, !PT ;  /* 0x000000ae05ae7212 */ /* 0x000fe400078e3cff */
[----:B------:R-:W-:Y:S01]  /*8660*/  LOP3.LUT R68, R3, R4, RZ, 0x3c, !PT ;  /* 0x0000000403447212 */ /* 0x000fe200078e3cff */
[----:B------:R-:W-:Y:S06]  /*8670*/  @P6 BRA `(.L_x_3616) ;  /* 0x0000000000c46947 */ /* 0x000fec0003800000 */
[----:B------:R-:W0:Y:S01]  /*8680*/  LDC R11, c[0x0][0xbe8] ;  /* 0x0002fa00ff0b7b82 */ /* 0x000e220000000800 */
[----:B------:R-:W-:Y:S01]  /*8690*/  IMAD.U32 R10, RZ, RZ, UR44 ;  /* 0x0000002cff0a7e24 */ /* 0x000fe2000f8e00ff */
[----:B------:R-:W-:Y:S01]  /*86a0*/  ULDC.64 UR12, c[0x0][0xb90] ;  /* 0x0002e400000c7ab9 */ /* 0x000fe20000000a00 */
[----:B------:R-:W-:Y:S01]  /*86b0*/  UMOV UR8, UR4 ;  /* 0x0000000400087c82 */ /* 0x000fe20008000000 */
[----:B------:R-:W-:Y:S01]  /*86c0*/  UIMAD UR10, UR15, UR12, URZ ;  /* 0x0000000c0f0a72a4 */ /* 0x000fe2000f8e023f */
[----:B------:R-:W-:Y:S01]  /*86d0*/  IMAD R10, R10, 0x40, R195 ;  /* 0x000000400a0a7824 */ /* 0x000fe200078e02c3 */
[----:B------:R-:W-:Y:S01]  /*86e0*/  UMOV UR9, UR14 ;  /* 0x0000000e00097c82 */ /* 0x000fe20008000000 */
[----:B------:R-:W-:Y:S01]  /*86f0*/  IMAD.U32 R15, RZ, RZ, UR44 ;  /* 0x0000002cff0f7e24 */ /* 0x000fe2000f8e00ff */
[----:B------:R-:W-:Y:S01]  /*8700*/  UIMAD.WIDE.U32 UR8, UR45, UR12, UR8 ;  /* 0x0000000c2d0872a5 */ /* 0x000fe2000f8e0008 */
[----:B------:R-:W-:Y:S01]  /*8710*/  IMAD.MOV.U32 R4, RZ, RZ, R10 ;  /* 0x000000ffff047224 */ /* 0x000fe200078e000a */
[----:B------:R-:W-:Y:S01]  /*8720*/  UIMAD UR10, UR45, UR13, UR10 ;  /* 0x0000000d2d0a72a4 */ /* 0x000fe2000f8e020a */
[----:B------:R-:W-:-:S02]  /*8730*/  IMAD.MOV R30, RZ, RZ, -R18 ;  /* 0x000000ffff1e7224 */ /* 0x000fc400078e0a12 */
[----:B------:R-:W-:Y:S01]  /*8740*/  ULDC.64 UR12, c[0x0][0xb98] ;  /* 0x0002e600000c7ab9 */ /* 0x000fe20000000a00 */
[----:B------:R-:W-:Y:S01]  /*8750*/  UIADD3 UR9, UR9, UR10, URZ ;  /* 0x0000000a09097290 */ /* 0x000fe2000fffe03f */
[----:B------:R-:W-:Y:S01]  /*8760*/  IMAD R15, R15, 0x40, R16 ;  /* 0x000000400f0f7824 */ /* 0x000fe200078e0210 */
[----:B------:R-:W-:Y:S02]  /*8770*/  UIMAD UR11, UR43, UR12, URZ ;  /* 0x0000000c2b0b72a4 */ /* 0x000fe4000f8e023f */
[----:B------:R-:W-:Y:S02]  /*8780*/  UIMAD.WIDE.U32 UR8, UR42, UR12, UR8 ;  /* 0x0000000c2a0872a5 */ /* 0x000fe4000f8e0008 */
[----:B------:R-:W-:Y:S01]  /*8790*/  UIMAD UR11, UR42, UR13, UR11 ;  /* 0x0000000d2a0b72a4 */ /* 0x000fe2000f8e020b */
[----:B0-----:R-:W-:Y:S01]  /*87a0*/  ISETP.NE.AND P0, PT, R11, 0x1, PT ;  /* 0x000000010b00780c */ /* 0x001fe20003f05270 */
[----:B-----5:R-:W-:-:S12]  /*87b0*/  IMAD R26, R0, R11, RZ ;  /* 0x0000000b001a7224 */ /* 0x020fd800078e02ff */
[----:B------:R-:W0:Y:S08]  /*87c0*/  @P0 LDC R3, c[0x0][0xbec] ;  /* 0x0002fb00ff030b82 */ /* 0x000e300000000800 */
[----:B------:R-:W1:Y:S01]  /*87d0*/  @P0 LDC R6, c[0x0][0xbf0] ;  /* 0x0002fc00ff060b82 */ /* 0x000e620000000800 */
[----:B0-----:R-:W-:-:S05]  /*87e0*/  @P0 IMAD.HI.U32 R3, R10, R3, RZ ;  /* 0x000000030a030227 */ /* 0x001fca00078e00ff */
[----:B-1----:R-:W-:-:S04]  /*87f0*/  @P0 SHF.R.U32.HI R4, RZ, R6, R3 ;  /* 0x00000006ff040219 */ /* 0x002fc80000011603 */
[--C-:B------:R-:W-:Y:S01]  /*8800*/  SHF.R.S32.HI R5, RZ, 0x1f, R4.reuse ;  /* 0x0000001fff057819 */ /* 0x100fe20000011404 */
[----:B------:R-:W-:Y:S01]  /*8810*/  IMAD.MOV R6, RZ, RZ, -R4 ;  /* 0x000000ffff067224 */ /* 0x000fe200078e0a04 */
[----:B------:R-:W-:-:S03]  /*8820*/  IADD3 R4, P0, R4, UR8, RZ ;  /* 0x0000000804047c10 */ /* 0x000fc6000ff1e0ff */
[----:B------:R-:W-:Y:S01]  /*8830*/  IMAD R3, R11, R6, R10 ;  /* 0x000000060b037224 */ /* 0x000fe200078e020a */
[----:B------:R-:W-:-:S04]  /*8840*/  MOV R10, UR11 ;  /* 0x0000000b000a7c02 */ /* 0x000fc80008000f00 */
[----:B------:R-:W-:Y:S02]  /*8850*/  SHF.R.S32.HI R6, RZ, 0x1f, R3 ;  /* 0x0000001fff067819 */ /* 0x000fe40000011403 */
[----:B------:R-:W-:Y:S01]  /*8860*/  IADD3.X R5, R5, UR9, R10, P0, !PT ;  /* 0x0000000905057c10 */ /* 0x000fe200087fe40a */
[----:B------:R-:W-:Y:S02]  /*8870*/  ULDC.64 UR8, c[0x0][0xb88] ;  /* 0x0002e20000087ab9 */ /* 0x000fe40000000a00 */
[----:B------:R-:W-:Y:S02]  /*8880*/  IMAD R6, R6, UR8, RZ ;  /* 0x0000000806067c24 */ /* 0x000fe4000f8e02ff */
[----:B------:R-:W-:-:S04]  /*8890*/  IMAD.WIDE.U32 R4, R3, UR8, R4 ;  /* 0x0000000803047c25 */ /* 0x000fc8000f8e0004 */
[----:B------:R-:W-:Y:S01]  /*88a0*/  IMAD R3, R3, UR9, R6 ;  /* 0x0000000903037c24 */ /* 0x000fe2000f8e0206 */
[----:B------:R-:W-:Y:S02]  /*88b0*/  ULDC.64 UR8, c[0x0][0xb50] ;  /* 0x0002d40000087ab9 */ /* 0x000fe40000000a00 */
[----:B------:R-:W-:Y:S01]  /*88c0*/  LEA R10, P0, R4, UR8, 0x2 ;  /* 0x00000008040a7c11 */ /* 0x000fe2000f8010ff */
[----:B------:R-:W-:-:S04]  /*88d0*/  IMAD.IADD R3, R5, 0x1, R3 ;  /* 0x0000000105037824 */ /* 0x000fc800078e0203 */
[----:B------:R-:W-:Y:S01]  /*88e0*/  SHFL.IDX PT, R6, R10, 0x1, 0x1c1f ;  /* 0x003c1f000a067f89 */ /* 0x000fe200000e0000 */
[----:B------:R-:W-:Y:S01]  /*88f0*/  LEA.HI.X R14, R4, UR9, R3, 0x2, P0 ;  /* 0x00000009040e7c11 */ /* 0x000fe200080f1403 */
[----:B------:R-:W-:Y:S01]  /*8900*/  VIADD R3, R15, 0x8 ;  /* 0x000000080f037836 */ /* 0x000fe20000000000 */
        /* <DEDUP_REMOVED lines=8> */
.L_x_3616:
[----:B------:R-:W1:Y:S01]  /*8990*/  LDC R81, c[0x0][0xbe8] ;  /* 0x0002fa00ff517b82 */ /* 0x000e620000000800 */
[----:B------:R-:W-:Y:S01]  /*89a0*/  ULDC UR16, c[0x0][0xac8] ;  /* 0x0002b20000107ab9 */ /* 0x000fe20000000800 */
[----:B------:R-:W-:Y:S01]  /*89b0*/  ULDC.64 UR12, c[0x0][0xaa0] ;  /* 0x0002a800000c7ab9 */ /* 0x000fe20000000a00 */
[----:B------:R-:W-:Y:S01]  /*89c0*/  ISETP.GE.AND P0, PT, R189, UR16, PT ;  /* 0x00000010bd007c0c */ /* 0x000fe2000bf06270 */
[----:B0-----:R0:W5:Y:S01]  /*89d0*/  LD.E.128 R4, desc[UR50][R174.64] ;  /* 0x00000032ae047980 */ /* 0x001162000c101d00 */
[----:B------:R-:W-:Y:S02]  /*89e0*/  ISETP.GE.AND P1, PT, R2, UR16, PT ;  /* 0x0000001002007c0c */ /* 0x000fe4000bf26270 */
[----:B------:R-:W-:Y:S01]  /*89f0*/  SEL R20, RZ, 0xffffffff, P0 ;  /* 0xffffffffff147807 */ /* 0x000fe20000000000 */
[----:B------:R-:W5:Y:S04]  /*8a00*/  LD.E.128 R8, desc[UR50][R8.64] ;  /* 0x0000003208087980 */ /* 0x000f68000c101d00 */
[----:B------:R-:W5:Y:S04]  /*8a10*/  LD.E.128 R12, desc[UR50][R12.64] ;  /* 0x000000320c0c7980 */ /* 0x000f68000c101d00 */
[----:B------:R-:W5:Y:S04]  /*8a20*/  LD.E.128 R24, desc[UR50][R24.64] ;  /* 0x0000003218187980 */ /* 0x000f68000c101d00 */
[----:B------:R-:W5:Y:S01]  /*8a30*/  LD.E.128 R28, desc[UR50][R28.64] ;  /* 0x000000321c1c7980 */ /* 0x000f62000c101d00 */
[----:B-1----:R-:W-:-:S03]  /*8a40*/  ISETP.NE.AND P2, PT, R81, 0x1, PT ;  /* 0x000000015100780c */ /* 0x002fc60003f45270 */
[----:B------:R-:W5:Y:S01]  /*8a50*/  LD.E.128 R32, desc[UR50][R32.64] ;  /* 0x0000003220207980 */ /* 0x000f62000c101d00 */
[----:B------:R-:W-:Y:S01]  /*8a60*/  ISETP.GE.AND P0, PT, R188, UR16, PT ;  /* 0x00000010bc007c0c */ /* 0x000fe2000bf06270 */
[----:B------:R-:W-:Y:S01]  /*8a70*/  IMAD.SHL.U32 R76, R20, 0x2, RZ ;  /* 0x00000002144c7824 */ /* 0x000fe200078e00ff */
[----:B------:R-:W-:Y:S01]  /*8a80*/  SEL R3, RZ, 0x1, P1 ;  /* 0x00000001ff037807 */ /* 0x000fe20000800000 */
[----:B------:R-:W5:Y:S01]  /*8a90*/  LD.E.128 R36, desc[UR50][R36.64] ;  /* 0x0000003224247980 */ /* 0x000f62000c101d00 */
[----:B------:R-:W-:-:S03]  /*8aa0*/  SEL R20, RZ, 0xffffffff, P0 ;  /* 0xffffffffff147807 */ /* 0x000fc60000000000 */
[----:B------:R-:W5:Y:S02]  /*8ab0*/  LD.E.128 R40, desc[UR50][R40.64] ;  /* 0x0000003228287980 */ /* 0x000f64000c101d00 */
[----:B------:R-:W1:Y:S01]  /*8ac0*/  @P2 LDC R77, c[0x0][0xbec] ;  /* 0x0002fb00ff4d2b82 */ /* 0x000e620000000800 */
[----:B------:R-:W-:Y:S01]  /*8ad0*/  ISETP.GE.AND P0, PT, R187, UR16, PT ;  /* 0x00000010bb007c0c */ /* 0x000fe2000bf06270 */
[----:B------:R-:W-:Y:S01]  /*8ae0*/  UIMAD UR10, UR14, UR12, URZ ;  /* 0x0000000c0e0a72a4 */ /* 0x000fe2000f8e023f */
[----:B------:R-:W5:Y:S04]  /*8af0*/  LD.E.128 R44, desc[UR50][R44.64] ;  /* 0x000000322c2c7980 */ /* 0x000f68000c101d00 */
[----:B------:R-:W5:Y:S01]  /*8b00*/  LD.E.128 R48, desc[UR50][R48.64] ;  /* 0x0000003230307980 */ /* 0x000f62000c101d00 */
[----:B------:R-:W2:Y:S01]  /*8b10*/  @P2 LDC R79, c[0x0][0xbf0] ;  /* 0x0002fc00ff4f2b82 */ /* 0x000ea20000000800 */
[----:B------:R-:W-:-:S02]  /*8b20*/  LOP3.LUT R3, R76, 0x2, R3, 0xe2, !PT ;  /* 0x000000024c037812 */ /* 0x000fc400078ee203 */
[----:B------:R-:W-:Y:S01]  /*8b30*/  SHF.L.U32 R20, R20, 0x2, RZ ;  /* 0x0000000214147819 */ /* 0x000fe200000006ff */
[----:B------:R-:W5:Y:S01]  /*8b40*/  LD.E.128 R56, desc[UR50][R56.64] ;  /* 0x0000003238387980 */ /* 0x000f62000c101d00 */
[----:B------:R-:W-:Y:S01]  /*8b50*/  SEL R21, RZ, 0xffffffff, P0 ;  /* 0xffffffffff157807 */ /* 0x000fe20000000000 */
[----:B------:R-:W-:Y:S01]  /*8b60*/  UIMAD.WIDE.U32 UR8, UR4, UR12, URZ ;  /* 0x0000000c040872a5 */ /* 0x000fe2000f8e003f */
[----:B------:R-:W-:Y:S01]  /*8b70*/  LOP3.LUT R20, R20, 0x4, R3, 0xe2, !PT ;  /* 0x0000000414147812 */ /* 0x000fe200078ee203 */
[----:B------:R-:W-:Y:S01]  /*8b80*/  UIMAD UR10, UR4, UR13, UR10 ;  /* 0x0000000d040a72a4 */ /* 0x000fe2000f8e020a */
[----:B------:R-:W-:Y:S01]  /*8b90*/  IMAD R3, R190, 0x20, R191 ;  /* 0x00000020be037824 */ /* 0x000fe200078e02bf */
[----:B------:R-:W5:Y:S01]  /*8ba0*/  LD.E.128 R52, desc[UR50][R52.64] ;  /* 0x0000003234347980 */ /* 0x000f62000c101d00 */
[----:B------:R-:W-:Y:S01]  /*8bb0*/  IMAD.U32 R82, RZ, RZ, UR44 ;  /* 0x0000002cff527e24 */ /* 0x000fe2000f8e00ff */
[----:B------:R-:W-:Y:S01]  /*8bc0*/  ULDC.64 UR12, c[0x0][0xae8] ;  /* 0x0002ba00000c7ab9 */ /* 0x000fe20000000a00 */
[----:B------:R-:W-:Y:S01]  /*8bd0*/  IMAD.SHL.U32 R21, R21, 0x8, RZ ;  /* 0x0000000815157824 */ /* 0x000fe200078e00ff */
[----:B------:R-:W-:Y:S01]  /*8be0*/  ISETP.GE.AND P0, PT, R186, UR16, PT ;  /* 0x00000010ba007c0c */ /* 0x000fe2000bf06270 */
[----:B------:R-:W-:Y:S01]  /*8bf0*/  UIADD3 UR9, UR9, UR10, URZ ;  /* 0x0000000a09097290 */ /* 0x000fe2000fffe03f */
[----:B------:R-:W-:Y:S01]  /*8c00*/  IMAD R82, R82, 0x40, R3 ;  /* 0x0000004052527824 */ /* 0x000fe200078e0203 */
[----:B------:R-:W-:Y:S01]  /*8c10*/  UIMAD UR4, UR15, UR12, URZ ;  /* 0x0000000c0f0472a4 */ /* 0x000fe2000f8e023f */
[----:B------:R-:W-:Y:S01]  /*8c20*/  SEL R3, RZ, 0xffffffff, P0 ;  /* 0xffffffffff037807 */ /* 0x000fe20000000000 */
[----:B------:R-:W-:Y:S01]  /*8c30*/  UIMAD.WIDE.U32 UR8, UR45, UR12, UR8 ;  /* 0x0000000c2d0872a5 */ /* 0x000fe2000f8e0008 */
[----:B------:R-:W-:Y:S01]  /*8c40*/  LOP3.LUT R21, R21, 0x8, R20, 0xe2, !PT ;  /* 0x0000000815157812 */ /* 0x000fe200078ee214 */
[----:B------:R-:W-:Y:S01]  /*8c50*/  UIMAD UR4, UR45, UR13, UR4 ;  /* 0x0000000d2d0472a4 */ /* 0x000fe2000f8e0204 */
[----:B-1----:R-:W-:Y:S01]  /*8c60*/  @P2 IMAD.HI.U32 R20, R82, R77, RZ ;  /* 0x0000004d52142227 */ /* 0x002fe200078e00ff */
[----:B------:R-:W-:Y:S01]  /*8c70*/  ULDC.64 UR10, c[0x0][0xaf0] ;  /* 0x0002bc00000a7ab9 */ /* 0x000fe20000000a00 */
[----:B------:R-:W5:Y:S01]  /*8c80*/  LD.E.128 R64, desc[UR50][R64.64] ;  /* 0x0000003240407980 */ /* 0x000f62000c101d00 */
[----:B------:R-:W-:Y:S01]  /*8c90*/  UIMAD UR43, UR43, UR10, URZ ;  /* 0x0000000a2b2b72a4 */ /* 0x000fe2000f8e023f */
[----:B------:R-:W-:Y:S01]  /*8ca0*/  IMAD.SHL.U32 R76, R3, 0x10, RZ ;  /* 0x00000010034c7824 */ /* 0x000fe200078e00ff */
[----:B------:R-:W-:Y:S01]  /*8cb0*/  UIADD3 UR9, UR9, UR4, URZ ;  /* 0x0000000409097290 */ /* 0x000fe2000fffe03f */
[----:B------:R-:W-:Y:S01]  /*8cc0*/  IMAD.MOV.U32 R3, RZ, RZ, R82 ;  /* 0x000000ffff037224 */ /* 0x000fe200078e0052 */
[----:B--2---:R-:W-:Y:S01]  /*8cd0*/  @P2 SHF.R.U32.HI R3, RZ, R79, R20 ;  /* 0x0000004fff032219 */ /* 0x004fe20000011614 */
[----:B------:R-:W-:Y:S01]  /*8ce0*/  UIMAD UR4, UR42, UR11, UR43 ;  /* 0x0000000b2a0472a4 */ /* 0x000fe2000f8e022b */
[----:B------:R-:W5:Y:S01]  /*8cf0*/  LD.E.128 R60, desc[UR50][R60.64] ;  /* 0x000000323c3c7980 */ /* 0x000f62000c101d00 */
[----:B------:R-:W-:Y:S01]  /*8d00*/  UIMAD.WIDE.U32 UR42, UR42, UR10, UR8 ;  /* 0x0000000a2a2a72a5 */ /* 0x000fe2000f8e0008 */
[--C-:B------:R-:W-:Y:S01]  /*8d10*/  SHF.R.S32.HI R77, RZ, 0x1f, R3.reuse ;  /* 0x0000001fff4d7819 */ /* 0x100fe20000011403 */
[----:B------:R-:W-:Y:S01]  /*8d20*/  IMAD.MOV R79, RZ, RZ, -R3 ;  /* 0x000000ffff4f7224 */ /* 0x000fe200078e0a03 */
[----:B------:R-:W-:Y:S01]  /*8d30*/  ISETP.GE.AND P0, PT, R185, UR16, PT ;  /* 0x00000010b9007c0c */ /* 0x000fe2000bf06270 */
[----:B------:R-:W-:Y:S01]  /*8d40*/  UIADD3 UR4, UR43, UR4, URZ ;  /* 0x000000042b047290 */ /* 0x000fe2000fffe03f */
[----:B------:R-:W5:Y:S01]  /*8d50*/  LD.E.128 R72, desc[UR50][R72.64] ;  /* 0x0000003248487980 */ /* 0x000f62000c101d00 */
[----:B------:R-:W-:Y:S01]  /*8d60*/  ULDC.64 UR8, c[0x0][0xae0] ;  /* 0x0002b80000087ab9 */ /* 0x000fe20000000a00 */
[----:B------:R-:W-:Y:S01]  /*8d70*/  SEL R78, RZ, 0xffffffff, P0 ;  /* 0xffffffffff4e7807 */ /* 0x000fe20000000000 */
[----:B------:R-:W-:Y:S01]  /*8d80*/  IMAD R80, R77, UR8, RZ ;  /* 0x000000084d507c24 */ /* 0x000fe2000f8e02ff */
[----:B------:R-:W-:Y:S01]  /*8d90*/  LOP3.LUT R76, R76, 0x10, R21, 0xe2, !PT ;  /* 0x000000104c4c7812 */ /* 0x000fe200078ee215 */
[----:B------:R-:W-:Y:S01]  /*8da0*/  IMAD R77, R81, R79, R82 ;  /* 0x0000004f514d7224 */ /* 0x000fe200078e0252 */
[----:B------:R-:W-:Y:S01]  /*8db0*/  MOV R20, UR42 ;  /* 0x0000002a00147c02 */ /* 0x000fe20008000f00 */
[----:B------:R-:W-:Y:S01]  /*8dc0*/  IMAD.U32 R21, RZ, RZ, UR43 ;  /* 0x0000002bff157e24 */ /* 0x000fe2000f8e00ff */
[----:B------:R-:W5:Y:S01]  /*8dd0*/  LD.E.128 R68, desc[UR50][R68.64] ;  /* 0x0000003244447980 */ /* 0x000f62000c101d00 */
[----:B------:R-:W-:Y:S01]  /*8de0*/  IMAD.U32 R21, RZ, RZ, UR4 ;  /* 0x00000004ff157e24 */ /* 0x000fe2000f8e00ff */
[----:B------:R-:W-:Y:S01]  /*8df0*/  ISETP.GE.AND P0, PT, R194, UR16, PT ;  /* 0x00000010c2007c0c */ /* 0x000fe2000bf06270 */
[----:B------:R-:W-:Y:S01]  /*8e00*/  IMAD.SHL.U32 R83, R78, 0x20, RZ ;  /* 0x000000204e537824 */ /* 0x000fe200078e00ff */
[----:B------:R-:W-:Y:S01]  /*8e10*/  @!PT LDS RZ, [RZ] ;  /* 0x00000000fffff984 */ /* 0x000fe20000000800 */
[----:B------:R-:W-:Y:S01]  /*8e20*/  @!PT LDS RZ, [RZ] ;  /* 0x00000000fffff984 */ /* 0x000fe20000000800 */
[----:B------:R-:W-:Y:S01]  /*8e30*/  @!PT LDS RZ, [RZ] ;  /* 0x00000000fffff984 */ /* 0x000fe20000000800 */
[----:B------:R-:W-:Y:S01]  /*8e40*/  @!PT LDS RZ, [RZ] ;  /* 0x00000000fffff984 */ /* 0x000fe20000000800 */
[----:B------:R1:W-:Y:S06]  /*8e50*/  MEMBAR.ALL.CTA ;  /* 0x0000000000007992 */ /* 0x0003ec0000008000 */
[----:B-1----:R-:W1:Y:S01]  /*8e60*/  FENCE.VIEW.ASYNC.S ;  /* 0x00000000000073c6 */ /* 0x002e620000000000 */
[----:B------:R-:W-:Y:S01]  /*8e70*/  SHF.R.S32.HI R78, RZ, 0x1f, R77 ;  /* 0x0000001fff4e7819 */ /* 0x000fe2000001144d */
[C---:B------:R-:W-:Y:S01]  /*8e80*/  IMAD R79, R3.reuse, UR9, R80 ;  /* 0x00000009034f7c24 */ /* 0x040fe2000f8e0250 */
[----:B------:R-:W-:Y:S01]  /*8e90*/  UIADD3 UR4, UR41, 0x28c20, URZ ;  /* 0x00028c2029047890 */ /* 0x000fe2000fffe03f */
[----:B------:R-:W-:Y:S01]  /*8ea0*/  IMAD.WIDE.U32 R20, R3, UR8, R20 ;  /* 0x0000000803147c25 */ /* 0x000fe2000f8e0014 */
[----:B------:R-:W-:Y:S01]  /*8eb0*/  ULDC.64 UR8, c[0x0][0xad8] ;  /* 0x0002b60000087ab9 */ /* 0x000fe20000000a00 */
[----:B------:R-:W-:Y:S01]  /*8ec0*/  SEL R3, RZ, 0x40, P0 ;  /* 0x00000040ff037807 */ /* 0x000fe20000000000 */
[----:B------:R-:W-:Y:S01]  /*8ed0*/  UPRMT UR4, URZ, 0x654, UR4 ;  /* 0x000006543f047896 */ /* 0x000fe20008000004 */
[----:B------:R-:W-:Y:S01]  /*8ee0*/  IMAD.U32 R86, RZ, RZ, UR44 ;  /* 0x0000002cff567e24 */ /* 0x000fe2000f8e00ff */
[----:B------:R-:W-:Y:S01]  /*8ef0*/  ISETP.GE.AND P0, PT, R193, UR16, PT ;  /* 0x00000010c1007c0c */ /* 0x000fe2000bf06270 */
[----:B------:R-:W-:Y:S01]  /*8f00*/  IMAD.IADD R21, R21, 0x1, R79 ;  /* 0x0000000115157824 */ /* 0x000fe200078e024f */
[----:B------:R-:W-:Y:S01]  /*8f10*/  LOP3.LUT R76, R83, 0x20, R76, 0xe2, !PT ;  /* 0x00000020534c7812 */ /* 0x000fe200078ee24c */
[----:B------:R-:W-:Y:S01]  /*8f20*/  IMAD R78, R78, UR8, RZ ;  /* 0x000000084e4e7c24 */ /* 0x000fe2000f8e02ff */
[----:B------:R-:W-:Y:S01]  /*8f30*/  LEA R86, R86, R191, 0x6 ;  /* 0x000000bf56567211 */ /* 0x000fe200078e30ff */
[----:B-----5:R-:W-:Y:S01]  /*8f40*/  IMAD R87, R0, R81, RZ ;  /* 0x0000005100577224 */ /* 0x020fe200078e02ff */
[----:B------:R-:W-:Y:S01]  /*8f50*/  SEL R0, RZ, 0x80, P0 ;  /* 0x00000080ff007807 */ /* 0x000fe20000000000 */
[C---:B------:R-:W-:Y:S01]  /*8f60*/  IMAD R79, R77.reuse, UR9, R78 ;  /* 0x000000094d4f7c24 */ /* 0x040fe2000f8e024e */
[----:B------:R-:W-:Y:S01]  /*8f70*/  LOP3.LUT R3, R76, R3, RZ, 0xfc, !PT ;  /* 0x000000034c037212 */ /* 0x000fe200078efcff */
[----:B------:R-:W-:Y:S01]  /*8f80*/  IMAD.WIDE.U32 R20, R77, UR8, R20 ;  /* 0x000000084d147c25 */ /* 0x000fe2000f8e0014 */
[----:B------:R-:W-:Y:S01]  /*8f90*/  ISETP.GE.AND P0, PT, R86, R87, PT ;  /* 0x000000575600720c */ /* 0x000fe20003f06270 */
[----:B------:R-:W-:Y:S01]  /*8fa0*/  ULDC.64 UR8, c[0x0][0xa80] ;  /* 0x0002a00000087ab9 */ /* 0x000fe20000000a00 */
[----:B------:R-:W-:Y:S01]  /*8fb0*/  BSSY B1, `(.L_x_3617) ;  /* 0x0000028000017945 */ /* 0x000fe20003800000 */
[----:B------:R-:W-:Y:S01]  /*8fc0*/  IMAD.IADD R21, R21, 0x1, R79 ;  /* 0x0000000115157824 */ /* 0x000fe200078e024f */
[----:B------:R-:W-:Y:S01]  /*8fd0*/  LEA R84, P1, R20, UR8, 0x1 ;  /* 0x0000000814547c11 */ /* 0x000fe2000f8208ff */
[----:B-1----:R-:W-:Y:S01]  /*8fe0*/  SYNCS.ARRIVE.TRANS64.RED.A1T0 RZ, [UR4], RZ ;  /* 0x000000ffffff79a7 */ /* 0x002fe20008100404 */
[----:B------:R-:W-:-:S02]  /*8ff0*/  LOP3.LUT R0, R3, R0, RZ, 0xfc, !PT ;  /* 0x0000000003007212 */ /* 0x000fc400078efcff */
[----:B------:R-:W-:Y:S01]  /*9000*/  LEA.HI.X R85, R20, UR9, R21, 0x1, P1 ;  /* 0x0000000914557c11 */ /* 0x000fe200088f0c15 */
[----:B------:R0:W1:Y:S04]  /*9010*/  SHFL.IDX PT, R76, R84, RZ, 0x181f ;  /* 0x00181fff544c7589 */ /* 0x00006800000e0000 */
[----:B------:R0:W2:Y:S01]  /*9020*/  SHFL.IDX PT, R77, R85, RZ, 0x181f ;  /* 0x00181fff554d7589 */ /* 0x0000a200000e0000 */
[----:B------:R-:W-:Y:S05]  /*9030*/  @P0 BRA `(.L_x_3618) ;  /* 0x00000000007c0947 */ /* 0x000fea0003800000 */
        /* <DEDUP_REMOVED lines=8> */
[----:B------:R1:W-:Y:S01]  /*90c0*/  @!P0 ST.E.128 desc[UR50][R20.64], R4 ;  /* 0x0000000414008985 */ /* 0x0003e2000c101d32 */
        /* <DEDUP_REMOVED lines=11> */
[-C--:B------:R-:W-:Y:S02]  /*9180*/  @!P1 LEA R6, P6, R185, R76.reuse, 0x1 ;  /* 0x0000004cb9069211 */ /* 0x080fe400078c08ff */
[-C--:B--2---:R-:W-:Y:S02]  /*9190*/  @P0 LEA R12, P3, R194, R76.reuse, 0x1 ;  /* 0x0000004cc20c0211 */ /* 0x084fe400078608ff */
        /* <DEDUP_REMOVED lines=9> */
.L_x_3618:
[----:B------:R-:W-:Y:S05]  /*9230*/  BSYNC B1 ;  /* 0x0000000000017941 */ /* 0x000fea0003800000 */
.L_x_3617:
[----:B---3--:R-:W-:Y:S01]  /*9240*/  VIADD R4, R86, 0x20 ;  /* 0x0000002056047836 */ /* 0x008fe20000000000 */
[----:B------:R4:W3:Y:S04]  /*9250*/  SHFL.IDX PT, R7, R85, 0x1, 0x181f ;  /* 0x00381f0055077f89 */ /* 0x0008e800000e0000 */
[----:B------:R-:W-:Y:S01]  /*9260*/  ISETP.GE.AND P0, PT, R4, R87, PT ;  /* 0x000000570400720c */ /* 0x000fe20003f06270 */
[----:B------:R4:W0:-:S12]  /*9270*/  SHFL.IDX PT, R6, R84, 0x1, 0x181f ;  /* 0x00381f0054067f89 */ /* 0x00081800000e0000 */
[----:B----4-:R-:W-:Y:S05]  /*9280*/  @P0 BRA `(.L_x_3619) ;  /* 0x0000001000180947 */ /* 0x010fea0003800000 */
[----:B------:R-:W-:Y:S02]  /*9290*/  ISETP.GE.AND P0, PT, R2, UR16, PT ;  /* 0x0000001002007c0c */ /* 0x000fe4000bf06270 */
[----:B------:R-:W-:Y:S02]  /*92a0*/  ISETP.GE.AND P5, PT, R189, UR16, PT ;  /* 0x00000010bd007c0c */ /* 0x000fe4000bfa6270 */
[----:B------:R-:W-:Y:S02]  /*92b0*/  ISETP.GE.AND P3, PT, R188, UR16, PT ;  /* 0x00000010bc007c0c */ /* 0x000fe4000bf66270 */
[----:B------:R-:W-:Y:S02]  /*92c0*/  ISETP.GE.AND P2, PT, R187, UR16, PT ;  /* 0x00000010bb007c0c */ /* 0x000fe4000bf46270 */
[----:B------:R-:W-:-:S05]  /*92d0*/  ISETP.GE.AND P1, PT, R186, UR16, PT ;  /* 0x00000010ba007c0c */ /* 0x000fca000bf26270 */
[----:B0--3--:R-:W-:Y:S02]  /*92e0*/  @!P0 IMAD.WIDE R4, R2, 0x2, R6 ;  /* 0x0000000202048825 */ /* 0x009fe400078e0206 */
[-C--:B------:R-:W-:Y:S02]  /*92f0*/  @!P5 LEA R12, P4, R189, R6.reuse, 0x1 ;  /* 0x00000006bd0cd211 */ /* 0x080fe400078808ff */
[----:B------:R-:W-:Y:S01]  /*9300*/  @!P3 LEA R14, P6, R188, R6, 0x1 ;  /* 0x00000006bc0eb211 */ /* 0x000fe200078c08ff */
[----:B------:R0:W-:Y:S01]  /*9310*/  @!P0 ST.E.128 desc[UR50][R4.64], R8 ;  /* 0x0000000804008985 */ /* 0x0001e2000c101d32 */
[----:B------:R-:W-:Y:S02]  /*9320*/  ISETP.GE.AND P0, PT, R185, UR16, PT ;  /* 0x00000010b9007c0c */ /* 0x000fe4000bf06270 */
[----:B------:R-:W-:Y:S02]  /*9330*/  @!P5 LEA.HI.X R13, R189, R7, R204, 0x1, P4 ;  /* 0x00000007bd0dd211 */ /* 0x000fe400020f0ccc */
[----:B------:R-:W-:-:S02]  /*9340*/  LOP3.LUT P4, RZ, R3, 0x40, RZ, 0xc0, !PT ;  /* 0x0000004003ff7812 */ /* 0x000fc4000788c0ff */
[----:B------:R-:W-:Y:S01]  /*9350*/  @!P3 LEA.HI.X R15, R188, R7, R203, 0x1, P6 ;  /* 0x00000007bc0fb211 */ /* 0x000fe200030f0ccb */
[----:B------:R4:W-:Y:S01]  /*9360*/  @!P5 ST.E.128 desc[UR50][R12.64], R24 ;  /* 0x000000180c00d985 */ /* 0x0009e2000c101d32 */
[----:B------:R-:W-:-:S03]  /*9370*/  @!P2 LEA R20, P5, R187, R6, 0x1 ;  /* 0x00000006bb14a211 */ /* 0x000fc600078a08ff */
[----:B------:R4:W-:Y:S01]  /*9380*/  @!P3 ST.E.128 desc[UR50][R14.64], R32 ;  /* 0x000000200e00b985 */ /* 0x0009e2000c101d32 */
[----:B------:R-:W-:Y:S02]  /*9390*/  @!P2 LEA.HI.X R21, R187, R7, R202, 0x1, P5 ;  /* 0x00000007bb15a211 */ /* 0x000fe400028f0cca */
[----:B0-----:R-:W-:-:S03]  /*93a0*/  @!P1 LEA R4, P6, R186, R6, 0x1 ;  /* 0x00000006ba049211 */ /* 0x001fc600078c08ff */
[----:B------:R4:W-:Y:S01]  /*93b0*/  @!P2 ST.E.128 desc[UR50][R20.64], R40 ;  /* 0x000000281400a985 */ /* 0x0009e2000c101d32 */
[CC--:B------:R-:W-:Y:S02]  /*93c0*/  @!P0 LEA R8, P3, R185.reuse, R6.reuse, 0x1 ;  /* 0x00000006b9088211 */ /* 0x0c0fe400078608ff */
[----:B------:R-:W-:Y:S02]  /*93d0*/  @P4 LEA R10, P5, R194, R6, 0x1 ;  /* 0x00000006c20a4211 */ /* 0x000fe400078a08ff */
[-C--:B------:R-:W-:Y:S02]  /*93e0*/  @!P1 LEA.HI.X R5, R186, R7.reuse, R201, 0x1, P6 ;  /* 0x00000007ba059211 */ /* 0x080fe400030f0cc9 */
[-C--:B------:R-:W-:Y:S02]  /*93f0*/  @!P0 LEA.HI.X R9, R185, R7.reuse, R200, 0x1, P3 ;  /* 0x00000007b9098211 */ /* 0x080fe400018f0cc8 */
[----:B------:R-:W-:Y:S01]  /*9400*/  @P4 LEA.HI.X R11, R194, R7, R199, 0x1, P5 ;  /* 0x00000007c20b4211 */ /* 0x000fe200028f0cc7 */
[----:B------:R4:W-:Y:S04]  /*9410*/  @!P1 ST.E.128 desc[UR50][R4.64], R48 ;  /* 0x0000003004009985 */ /* 0x0009e8000c101d32 */
[----:B------:R4:W-:Y:S01]  /*9420*/  @!P0 ST.E.128 desc[UR50][R8.64], R52 ;  /* 0x0000003408008985 */ /* 0x0009e2000c101d32 */
[----:B------:R-:W-:-:S03]  /*9430*/  LOP3.LUT P0, RZ, R0, 0x80, RZ, 0xc0, !PT ;  /* 0x0000008000ff7812 */ /* 0x000fc6000780c0ff */
[----:B------:R4:W-:Y:S10]  /*9440*/  @P4 ST.E.128 desc[UR50][R10.64], R60 ;  /* 0x0000003c0a004985 */ /* 0x0009f4000c101d32 */
[----:B------:R-:W-:Y:S05]  /*9450*/  @!P0 BRA `(.L_x_3619) ;  /* 0x0000000c00a48947 */ /* 0x000fea0003800000 */
[----:B----4-:R-:W-:-:S04]  /*9460*/  LEA R4, P0, R193, R6, 0x1 ;  /* 0x00000006c1047211 */ /* 0x010fc800078008ff */
[----:B------:R-:W-:-:S05]  /*9470*/  LEA.HI.X R5, R193, R7, R198, 0x1, P0 ;  /* 0x00000007c1057211 */ /* 0x000fca00000f0cc6 */
[----:B------:R0:W-:Y:S01]  /*9480*/  ST.E.128 desc[UR50][R4.64], R68 ;  /* 0x0000004404007985 */ /* 0x0001e2000c101d32 */
[----:B------:R-:W-:Y:S05]  /*9490*/  BRA `(.L_x_3619) ;  /* 0x0000000c00947947 */ /* 0x000fea0003800000 */
.L_x_3614:
[----:B------:R-:W-:Y:S01]  /*94a0*/  ULDC.64 UR10, c[0x0][0xc00] ;  /* 0x00030000000a7ab9 */ /* 0x000fe20000000a00 */
[----:B------:R-:W-:Y:S01]  /*94b0*/  USHF.L.U32 UR9, UR42, 0x2, URZ ;  /* 0x000000022a097899 */ /* 0x000fe2000800063f */
[----:B------:R-:W0:Y:S01]  /*94c0*/  LDC R11, c[0x0][0xbe8] ;  /* 0x0002fa00ff0b7b82 */ /* 0x000e220000000800 */
[----:B------:R-:W-:Y:S02]  /*94d0*/  UISETP.NE.U32.AND UP0, UPT, UR10, URZ, UPT ;  /* 0x0000003f0a00728c */ /* 0x000fe4000bf05070 */
[----:B------:R-:W-:Y:S02]  /*94e0*/  USHF.L.U64.HI UR12, UR42, 0x2, UR43 ;  /* 0x000000022a0c7899 */ /* 0x000fe4000801022b */
[----:B------:R-:W-:Y:S02]  /*94f0*/  UISETP.NE.AND.EX UP0, UPT, UR11, URZ, UPT, UP0 ;  /* 0x0000003f0b00728c */ /* 0x000fe4000bf05300 */
[----:B------:R-:W-:-:S04]  /*9500*/  UIADD3 UR4, UP1, UR9, UR10, URZ ;  /* 0x0000000a09047290 */ /* 0x000fc8000ff3e03f */
[----:B------:R-:W-:Y:S01]  /*9510*/  PLOP3.LUT P1, PT, PT, PT, UP0, 0x80, 0x0 ;  /* 0x000000000000781c */ /* 0x000fe20003f2f008 */
[----:B------:R-:W-:Y:S01]  /*9520*/  UIADD3.X UR8, UR12, UR11, URZ, UP1, !UPT ;  /* 0x0000000b0c087290 */ /* 0x000fe20008ffe43f */
[----:B------:R-:W-:Y:S02]  /*9530*/  IMAD.U32 R4, RZ, RZ, UR4 ;  /* 0x00000004ff047e24 */ /* 0x000fe4000f8e00ff */
[----:B------:R-:W-:Y:S02]  /*9540*/  ULDC.64 UR10, c[0x0][0xc08] ;  /* 0x00030200000a7ab9 */ /* 0x000fe40000000a00 */
[----:B------:R-:W-:Y:S01]  /*9550*/  UISETP.NE.U32.AND UP1, UPT, UR10, URZ, UPT ;  /* 0x0000003f0a00728c */ /* 0x000fe2000bf25070 */
[----:B------:R-:W-:-:S03]  /*9560*/  IMAD.U32 R5, RZ, RZ, UR8 ;  /* 0x00000008ff057e24 */ /* 0x000fc6000f8e00ff */
[----:B------:R-:W-:-:S03]  /*9570*/  UISETP.NE.AND.EX UP1, UPT, UR11, URZ, UPT, UP1 ;  /* 0x0000003f0b00728c */ /* 0x000fc6000bf25310 */
[----:B------:R-:W2:Y:S01]  /*9580*/  @P1 LDG.E R3, desc[UR50][R4.64] ;  /* 0x0000003204031981 */ /* 0x000ea2000c1e1900 */
[----:B------:R-:W-:Y:S02]  /*9590*/  ULDC UR4, c[0x0][0xa88] ;  /* 0x0002a20000047ab9 */ /* 0x000fe40000000800 */
[----:B------:R-:W-:Y:S01]  /*95a0*/  PLOP3.LUT P2, PT, PT, PT, UP1, 0x80, 0x0 ;  /* 0x000000000000781c */ /* 0x000fe20003f4f018 */
[----:B------:R-:W-:-:S04]  /*95b0*/  IMAD.U32 R0, RZ, RZ, UR4 ;  /* 0x00000004ff007e24 */ /* 0x000fc8000f8e00ff */
[----:B------:R-:W-:-:S04]  /*95c0*/  @UP1 UIADD3 UR8, UP2, UR9, UR10, URZ ;  /* 0x0000000a09081290 */ /* 0x000fc8000ff5e03f */
[----:B------:R-:W-:Y:S02]  /*95d0*/  @UP1 UIADD3.X UR9, UR12, UR11, URZ, UP2, !UPT ;  /* 0x0000000b0c091290 */ /* 0x000fe400097fe43f */
[----:B------:R-:W-:-:S04]  /*95e0*/  IMAD.U32 R6, RZ, RZ, UR8 ;  /* 0x00000008ff067e24 */ /* 0x000fc8000f8e00ff */
[----:B------:R-:W-:-:S05]  /*95f0*/  MOV R7, UR9 ;  /* 0x0000000900077c02 */ /* 0x000fca0008000f00 */
[----:B------:R1:W5:Y:S01]  /*9600*/  @P2 LDG.E R0, desc[UR50][R6.64] ;  /* 0x0000003206002981 */ /* 0x000362000c1e1900 */
[----:B------:R-:W-:Y:S01]  /*9610*/  UMOV UR4, URZ ;  /* 0x0000003f00047c82 */ /* 0x000fe20008000000 */
[----:B------:R-:W-:Y:S01]  /*9620*/  USHF.R.S32.HI UR12, URZ, 0x1f, UR45 ;  /* 0x0000001f3f0c7899 */ /* 0x000fe2000801142d */
[----:B------:R-:W-:Y:S02]  /*9630*/  ISETP.GE.AND P0, PT, R197, 0x40, PT ;  /* 0x00000040c500780c */ /* 0x000fe40003f06270 */
[----:B--2---:R-:W-:-:S13]  /*9640*/  @P1 R2UR UR4, R3 ;  /* 0x00000000030412ca */ /* 0x004fda00000e0000 */
[----:B------:R-:W-:Y:S01]  /*9650*/  USHF.R.S32.HI UR11, URZ, 0x1f, UR4 ;  /* 0x0000001f3f0b7899 */ /* 0x000fe20008011404 */
[----:B01----:R-:W-:Y:S11]  /*9660*/  @P2 BRA `(.L_x_3620) ;  /* 0x0000000000102947 */ /* 0x003ff60003800000 */
[----:B------:R-:W-:Y:S05]  /*9670*/  @!P1 BRA `(.L_x_3620) ;  /* 0x00000000000c9947 */ /* 0x000fea0003800000 */
[----:B------:R-:W2:Y:S04]  /*9680*/  LDG.E R3, desc[UR50][R4.64] ;  /* 0x0000003204037981 */ /* 0x000ea8000c1e1900 */
[----:B-----5:R-:W2:Y:S02]  /*9690*/  LDG.E R0, desc[UR50][R4.64+0x4] ;  /* 0x0000043204007981 */ /* 0x020ea4000c1e1900 */
[----:B--2---:R-:W-:-:S07]  /*96a0*/  IMAD.IADD R0, R0, 0x1, -R3 ;  /* 0x0000000100007824 */ /* 0x004fce00078e0a03 */
.L_x_3620:
[----:B------:R-:W-:Y:S01]  /*96b0*/  USEL UR42, UR42, URZ, !UP0 ;  /* 0x0000003f2a2a7287 */ /* 0x000fe2000c000000 */
[----:B------:R-:W-:Y:S01]  /*96c0*/  BSSY B1, `(.L_x_3621) ;  /* 0x000002d000017945 */ /* 0x000fe20003800000 */
[----:B------:R-:W-:-:S03]  /*96d0*/  USEL UR43, UR43, URZ, !UP0 ;  /* 0x0000003f2b2b7287 */ /* 0x000fc6000c000000 */
[----:B------:R-:W-:Y:S09]  /*96e0*/  @P0 BRA `(.L_x_3622) ;  /* 0x0000000000a80947 */ /* 0x000ff20003800000 */
[----:B------:R-:W0:Y:S01]  /*96f0*/  S2R R4, SR_TID.X ;  /* 0x0000000000047919 */ /* 0x000e220000002100 */
[----:B------:R-:W1:Y:S01]  /*9700*/  LDC R6, c[0x0][0xbe8] ;  /* 0x0002fa00ff067b82 */ /* 0x000e620000000800 */
[----:B------:R-:W-:-:S04]  /*9710*/  IMAD.U32 R3, RZ, RZ, UR44 ;  /* 0x0000002cff037e24 */ /* 0x000fc8000f8e00ff */
[----:B0-----:R-:W-:Y:S02]  /*9720*/  IMAD R3, R3, 0x40, R4 ;  /* 0x0000004003037824 */ /* 0x001fe400078e0204 */
[----:B-1---5:R-:W-:Y:S02]  /*9730*/  IMAD R4, R0, R6, RZ ;  /* 0x0000000600047224 */ /* 0x022fe400078e02ff */
[----:B------:R-:W-:-:S05]  /*9740*/  VIADD R5, R3, 0xffffff80 ;  /* 0xffffff8003057836 */ /* 0x000fca0000000000 */
[----:B------:R-:W-:-:S13]  /*9750*/  ISETP.GE.AND P0, PT, R5, R4, PT ;  /* 0x000000040500720c */ /* 0x000fda0003f06270 */
[----:B------:R-:W-:Y:S05]  /*9760*/  @P0 BRA `(.L_x_3622) ;  /* 0x0000000000880947 */ /* 0x000fea0003800000 */
[----:B------:R-:W-:Y:S01]  /*9770*/  ISETP.NE.AND P0, PT, R6, 0x1, PT ;  /* 0x000000010600780c */ /* 0x000fe20003f05270 */
[----:B------:R-:W-:Y:S01]  /*9780*/  ULDC.64 UR14, c[0x0][0xb90] ;  /* 0x0002e400000e7ab9 */ /* 0x000fe20000000a00 */
[----:B------:R-:W-:Y:S01]  /*9790*/  UMOV UR8, UR4 ;  /* 0x0000000400087c82 */ /* 0x000fe20008000000 */
[----:B------:R-:W-:Y:S01]  /*97a0*/  UIMAD UR10, UR12, UR14, URZ ;  /* 0x0000000e0c0a72a4 */ /* 0x000fe2000f8e023f */
[----:B------:R-:W-:Y:S02]  /*97b0*/  UMOV UR9, UR11 ;  /* 0x0000000b00097c82 */ /* 0x000fe40008000000 */
[----:B------:R-:W-:Y:S02]  /*97c0*/  UIMAD.WIDE.U32 UR8, UR45, UR14, UR8 ;  /* 0x0000000e2d0872a5 */ /* 0x000fe4000f8e0008 */
[----:B------:R-:W-:-:S03]  /*97d0*/  UIMAD UR10, UR45, UR15, UR10 ;  /* 0x0000000f2d0a72a4 */ /* 0x000fc6000f8e020a */
[----:B------:R-:W-:Y:S02]  /*97e0*/  ULDC.64 UR14, c[0x0][0xb98] ;  /* 0x0002e600000e7ab9 */ /* 0x000fe40000000a00 */
[----:B------:R-:W0:Y:S01]  /*97f0*/  @P0 LDC R4, c[0x0][0xbec] ;  /* 0x0002fb00ff040b82 */ /* 0x000e220000000800 */
[----:B------:R-:W-:Y:S02]  /*9800*/  UIADD3 UR9, UR9, UR10, URZ ;  /* 0x0000000a09097290 */ /* 0x000fe4000fffe03f */
[----:B------:R-:W-:Y:S02]  /*9810*/  UIMAD UR10, UR43, UR14, URZ ;  /* 0x0000000e2b0a72a4 */ /* 0x000fe4000f8e023f */
[----:B------:R-:W-:Y:S02]  /*9820*/  UIMAD.WIDE.U32 UR8, UR42, UR14, UR8 ;  /* 0x0000000e2a0872a5 */ /* 0x000fe4000f8e0008 */
[----:B------:R-:W-:Y:S01]  /*9830*/  UIMAD UR10, UR42, UR15, UR10 ;  /* 0x0000000f2a0a72a4 */ /* 0x000fe2000f8e020a */
[----:B------:R-:W1:Y:S02]  /*9840*/  @P0 LDC R8, c[0x0][0xbf0] ;  /* 0x0002fc00ff080b82 */ /* 0x000e640000000800 */
[----:B------:R-:W-:Y:S01]  /*9850*/  ULDC.64 UR14, c[0x0][0xb88] ;  /* 0x0002e200000e7ab9 */ /* 0x000fe20000000a00 */
[----:B0-----:R-:W-:-:S04]  /*9860*/  @P0 IMAD.HI.U32 R3, R5, R4, RZ ;  /* 0x0000000405030227 */ /* 0x001fc800078e00ff */
[----:B------:R-:W-:Y:S01]  /*9870*/  IMAD.MOV.U32 R4, RZ, RZ, R5 ;  /* 0x000000ffff047224 */ /* 0x000fe200078e0005 */
[----:B-1----:R-:W-:Y:S02]  /*9880*/  @P0 SHF.R.U32.HI R4, RZ, R8, R3 ;  /* 0x00000008ff040219 */ /* 0x002fe40000011603 */
[----:B------:R-:W-:-:S03]  /*9890*/  MOV R8, UR10 ;  /* 0x0000000a00087c02 */ /* 0x000fc60008000f00 */
[----:B------:R-:W-:-:S04]  /*98a0*/  IMAD.MOV R3, RZ, RZ, -R4 ;  /* 0x000000ffff037224 */ /* 0x000fc800078e0a04 */
[----:B------:R-:W-:Y:S01]  /*98b0*/  IMAD R3, R6, R3, R5 ;  /* 0x0000000306037224 */ /* 0x000fe200078e0205 */
[----:B------:R-:W-:Y:S02]  /*98c0*/  SHF.R.S32.HI R5, RZ, 0x1f, R4 ;  /* 0x0000001fff057819 */ /* 0x000fe40000011404 */
[----:B------:R-:W-:Y:S02]  /*98d0*/  IADD3 R4, P0, R4, UR8, RZ ;  /* 0x0000000804047c10 */ /* 0x000fe4000ff1e0ff */
[----:B------:R-:W-:Y:S02]  /*98e0*/  SHF.R.S32.HI R6, RZ, 0x1f, R3 ;  /* 0x0000001fff067819 */ /* 0x000fe40000011403 */
[----:B------:R-:W-:Y:S01]  /*98f0*/  IADD3.X R5, R5, UR9, R8, P0, !PT ;  /* 0x0000000905057c10 */ /* 0x000fe200087fe408 */
[----:B------:R-:W-:Y:S02]  /*9900*/  ULDC.64 UR8, c[0x0][0xb50] ;  /* 0x0002d40000087ab9 */ /* 0x000fe40000000a00 */
[----:B------:R-:W-:-:S02]  /*9910*/  IMAD R6, R6, UR14, RZ ;  /* 0x0000000e06067c24 */ /* 0x000fc4000f8e02ff */
[----:B------:R-:W-:-:S04]  /*9920*/  IMAD.WIDE.U32 R4, R3, UR14, R4 ;  /* 0x0000000e03047c25 */ /* 0x000fc8000f8e0004 */
[----:B------:R-:W-:Y:S01]  /*9930*/  IMAD R7, R3, UR15, R6 ;  /* 0x0000000f03077c24 */ /* 0x000fe2000f8e0206 */
[----:B------:R-:W-:-:S03]  /*9940*/  LEA R6, P0, R4, UR8, 0x2 ;  /* 0x0000000804067c11 */ /* 0x000fc6000f8010ff */
[----:B------:R-:W-:-:S05]  /*9950*/  IMAD.IADD R3, R5, 0x1, R7 ;  /* 0x0000000105037824 */ /* 0x000fca00078e0207 */
[----:B------:R-:W-:Y:S01]  /*9960*/  LEA.HI.X R7, R4, UR9, R3, 0x2, P0 ;  /* 0x0000000904077c11 */ /* 0x000fe200080f1403 */
[----:B------:R-:W-:-:S05]  /*9970*/  IMAD.MOV.U32 R3, RZ, RZ, -0x800000 ;  /* 0xff800000ff037424 */ /* 0x000fca00078e00ff */
[----:B------:R0:W-:Y:S02]  /*9980*/  STG.E desc[UR50][R6.64], R3 ;  /* 0x0000000306007986 */ /* 0x0001e4000c101932 */
.L_x_3622:
[----:B------:R-:W-:Y:S05]  /*9990*/  BSYNC B1 ;  /* 0x0000000000017941 */ /* 0x000fea0003800000 */
.L_x_3621:
[----:B------:R-:W-:Y:S01]  /*99a0*/  ISETP.NE.AND P0, PT, R11, 0x1, PT ;  /* 0x000000010b00780c */ /* 0x000fe20003f05270 */
[----:B------:R-:W-:Y:S01]  /*99b0*/  ULDC UR13, c[0x0][0xac8] ;  /* 0x0002b200000d7ab9 */ /* 0x000fe20000000800 */
[----:B------:R-:W-:Y:S01]  /*99c0*/  ULDC.64 UR14, c[0x0][0xaa0] ;  /* 0x0002a800000e7ab9 */ /* 0x000fe20000000a00 */
[----:B------:R-:W-:Y:S01]  /*99d0*/  ISETP.GE.AND P1, PT, R189, UR13, PT ;  /* 0x0000000dbd007c0c */ /* 0x000fe2000bf26270 */
[----:B------:R-:W-:Y:S01]  /*99e0*/  UIMAD UR10, UR11, UR14, URZ ;  /* 0x0000000e0b0a72a4 */ /* 0x000fe2000f8e023f */
[----:B------:R-:W-:Y:S01]  /*99f0*/  ISETP.GE.AND P2, PT, R2, UR13, PT ;  /* 0x0000000d02007c0c */ /* 0x000fe2000bf46270 */
[----:B------:R-:W-:Y:S01]  /*9a00*/  UIMAD.WIDE.U32 UR8, UR4, UR14, URZ ;  /* 0x0000000e040872a5 */ /* 0x000fe2000f8e003f */
[----:B------:R-:W-:Y:S01]  /*9a10*/  SEL R4, RZ, 0xffffffff, P1 ;  /* 0xffffffffff047807 */ /* 0x000fe20000800000 */
[----:B------:R-:W-:Y:S01]  /*9a20*/  UIMAD UR10, UR4, UR15, UR10 ;  /* 0x0000000f040a72a4 */ /* 0x000fe2000f8e020a */
[----:B0-----:R-:W-:Y:S01]  /*9a30*/  SEL R3, RZ, 0x1, P2 ;  /* 0x00000001ff037807 */ /* 0x001fe20001000000 */
[----:B------:R-:W-:Y:S01]  /*9a40*/  IMAD.U32 R8, RZ, RZ, UR44 ;  /* 0x0000002cff087e24 */ /* 0x000fe2000f8e00ff */
[----:B------:R-:W-:Y:S01]  /*9a50*/  ULDC.64 UR14, c[0x0][0xae8] ;  /* 0x0002ba00000e7ab9 */ /* 0x000fe20000000a00 */
[----:B------:R-:W-:Y:S01]  /*9a60*/  IMAD.SHL.U32 R4, R4, 0x2, RZ ;  /* 0x0000000204047824 */ /* 0x000fe200078e00ff */
[----:B------:R-:W0:Y:S01]  /*9a70*/  @P0 LDC R5, c[0x0][0xbec] ;  /* 0x0002fb00ff050b82 */ /* 0x000e220000000800 */
[----:B------:R-:W-:Y:S01]  /*9a80*/  ISETP.GE.AND P2, PT, R188, UR13, PT ;  /* 0x0000000dbc007c0c */ /* 0x000fe2000bf46270 */
[----:B------:R-:W-:Y:S01]  /*9a90*/  UIADD3 UR9, UR9, UR10, URZ ;  /* 0x0000000a09097290 */ /* 0x000fe2000fffe03f */
[----:B------:R-:W-:Y:S01]  /*9aa0*/  ISETP.GE.AND P1, PT, R187, UR13, PT ;  /* 0x0000000dbb007c0c */ /* 0x000fe2000bf26270 */
[----:B------:R-:W-:Y:S01]  /*9ab0*/  UIMAD UR4, UR12, UR14, URZ ;  /* 0x0000000e0c0472a4 */ /* 0x000fe2000f8e023f */
[----:B------:R-:W-:Y:S01]  /*9ac0*/  LOP3.LUT R4, R4, 0x2, R3, 0xe2, !PT ;  /* 0x0000000204047812 */ /* 0x000fe200078ee203 */
[----:B------:R-:W-:Y:S01]  /*9ad0*/  IMAD R3, R190, 0x20, R191 ;  /* 0x00000020be037824 */ /* 0x000fe200078e02bf */
[----:B------:R-:W-:Y:S01]  /*9ae0*/  SEL R6, RZ, 0xffffffff, P2 ;  /* 0xffffffffff067807 */ /* 0x000fe20001000000 */
[----:B------:R-:W1:Y:S01]  /*9af0*/  @P0 LDC R7, c[0x0][0xbf0] ;  /* 0x0002fc00ff070b82 */ /* 0x000e620000000800 */
[----:B------:R-:W-:Y:S01]  /*9b00*/  UIMAD UR4, UR45, UR15, UR4 ;  /* 0x0000000f2d0472a4 */ /* 0x000fe2000f8e0204 */
[----:B------:R-:W-:Y:S01]  /*9b10*/  SEL R10, RZ, 0xffffffff, P1 ;  /* 0xffffffffff0a7807 */ /* 0x000fe20000800000 */
[----:B------:R-:W-:Y:S01]  /*9b20*/  UIMAD.WIDE.U32 UR8, UR45, UR14, UR8 ;  /* 0x0000000e2d0872a5 */ /* 0x000fe2000f8e0008 */
[----:B------:R-:W-:Y:S01]  /*9b30*/  LEA R8, R8, R3, 0x6 ;  /* 0x0000000308087211 */ /* 0x000fe200078e30ff */
[----:B------:R-:W-:Y:S01]  /*9b40*/  ULDC.64 UR10, c[0x0][0xaf0] ;  /* 0x0002bc00000a7ab9 */ /* 0x000fe20000000a00 */
[----:B------:R-:W-:Y:S01]  /*9b50*/  IMAD.SHL.U32 R9, R6, 0x4, RZ ;  /* 0x0000000406097824 */ /* 0x000fe200078e00ff */
[----:B------:R-:W-:Y:S01]  /*9b60*/  UIMAD UR43, UR43, UR10, URZ ;  /* 0x0000000a2b2b72a4 */ /* 0x000fe2000f8e023f */
[----:B------:R-:W-:Y:S01]  /*9b70*/  IMAD.SHL.U32 R10, R10, 0x8, RZ ;  /* 0x000000080a0a7824 */ /* 0x000fe200078e00ff */
[----:B------:R-:W-:Y:S01]  /*9b80*/  UIADD3 UR9, UR9, UR4, URZ ;  /* 0x0000000409097290 */ /* 0x000fe2000fffe03f */
[----:B------:R-:W-:Y:S01]  /*9b90*/  IMAD.MOV.U32 R3, RZ, RZ, R8 ;  /* 0x000000ffff037224 */ /* 0x000fe200078e0008 */
[----:B------:R-:W-:Y:S01]  /*9ba0*/  UIMAD UR4, UR42, UR11, UR43 ;  /* 0x0000000b2a0472a4 */ /* 0x000fe2000f8e022b */
[----:B------:R-:W-:Y:S01]  /*9bb0*/  LOP3.LUT R9, R9, 0x4, R4, 0xe2, !PT ;  /* 0x0000000409097812 */ /* 0x000fe200078ee204 */
[----:B------:R-:W-:Y:S01]  /*9bc0*/  UIMAD.WIDE.U32 UR42, UR42, UR10, UR8 ;  /* 0x0000000a2a2a72a5 */ /* 0x000fe2000f8e0008 */
[----:B------:R-:W-:Y:S01]  /*9bd0*/  IMAD.U32 R26, RZ, RZ, UR44 ;  /* 0x0000002cff1a7e24 */ /* 0x000fe2000f8e00ff */
[----:B------:R-:W-:Y:S01]  /*9be0*/  ISETP.GE.AND P2, PT, R193, UR13, PT ;  /* 0x0000000dc1007c0c */ /* 0x000fe2000bf46270 */
[----:B0-----:R-:W-:Y:S01]  /*9bf0*/  @P0 IMAD.HI.U32 R6, R8, R5, RZ ;  /* 0x0000000508060227 */ /* 0x001fe200078e00ff */
[----:B------:R-:W-:Y:S01]  /*9c00*/  UIADD3 UR4, UR43, UR4, URZ ;  /* 0x000000042b047290 */ /* 0x000fe2000fffe03f */
[----:B------:R-:W-:Y:S01]  /*9c10*/  LOP3.LUT R10, R10, 0x8, R9, 0xe2, !PT ;  /* 0x000000080a0a7812 */ /* 0x000fe200078ee209 */
[----:B------:R-:W-:Y:S01]  /*9c20*/  ULDC.64 UR8, c[0x0][0xae0] ;  /* 0x0002b80000087ab9 */ /* 0x000fe20000000a00 */
[----:B------:R-:W-:Y:S01]  /*9c30*/  IMAD.U32 R5, RZ, RZ, UR43 ;  /* 0x0000002bff057e24 */ /* 0x000fe2000f8e00ff */
[----:B------:R-:W-:Y:S01]  /*9c40*/  BSSY B1, `(.L_x_3623) ;  /* 0x0000046000017945 */ /* 0x000fe20003800000 */
[----:B------:R-:W-:Y:S01]  /*9c50*/  IMAD.U32 R4, RZ, RZ, UR42 ;  /* 0x0000002aff047e24 */ /* 0x000fe2000f8e00ff */
[----:B-1----:R-:W-:Y:S01]  /*9c60*/  @P0 SHF.R.U32.HI R3, RZ, R7, R6 ;  /* 0x00000007ff030219 */ /* 0x002fe20000011606 */
[----:B------:R-:W-:Y:S01]  /*9c70*/  IMAD.U32 R5, RZ, RZ, UR4 ;  /* 0x00000004ff057e24 */ /* 0x000fe2000f8e00ff */
[----:B------:R-:W-:Y:S01]  /*9c80*/  ISETP.GE.AND P0, PT, R186, UR13, PT ;  /* 0x0000000dba007c0c */ /* 0x000fe2000bf06270 */
[----:B-----5:R-:W-:Y:S01]  /*9c90*/  IMAD R25, R0, R11, RZ ;  /* 0x0000000b00197224 */ /* 0x020fe200078e02ff */
[--C-:B------:R-:W-:Y:S01]  /*9ca0*/  SHF.R.S32.HI R6, RZ, 0x1f, R3.reuse ;  /* 0x0000001fff067819 */ /* 0x100fe20000011403 */
[----:B------:R-:W-:Y:S01]  /*9cb0*/  IMAD.MOV R7, RZ, RZ, -R3 ;  /* 0x000000ffff077224 */ /* 0x000fe200078e0a03 */
[----:B------:R-:W-:Y:S01]  /*9cc0*/  SEL R9, RZ, 0xffffffff, P0 ;  /* 0xffffffffff097807 */ /* 0x000fe20000000000 */
[----:B------:R-:W-:Y:S01]  /*9cd0*/  IMAD.WIDE.U32 R4, R3, UR8, R4 ;  /* 0x0000000803047c25 */ /* 0x000fe2000f8e0004 */
[----:B------:R-:W-:-:S02]  /*9ce0*/  ISETP.GE.AND P0, PT, R185, UR13, PT ;  /* 0x0000000db9007c0c */ /* 0x000fc4000bf06270 */
[----:B------:R-:W-:Y:S01]  /*9cf0*/  SHF.L.U32 R13, R9, 0x4, RZ ;  /* 0x00000004090d7819 */ /* 0x000fe200000006ff */
[----:B------:R-:W-:Y:S02]  /*9d00*/  IMAD R6, R6, UR8, RZ ;  /* 0x0000000806067c24 */ /* 0x000fe4000f8e02ff */
[----:B------:R-:W-:Y:S01]  /*9d10*/  IMAD R7, R11, R7, R8 ;  /* 0x000000070b077224 */ /* 0x000fe200078e0208 */
[----:B------:R-:W-:Y:S01]  /*9d20*/  SEL R8, RZ, 0xffffffff, P0 ;  /* 0xffffffffff087807 */ /* 0x000fe20000000000 */
[----:B------:R-:W-:Y:S01]  /*9d30*/  IMAD R9, R3, UR9, R6 ;  /* 0x0000000903097c24 */ /* 0x000fe2000f8e0206 */
[----:B------:R-:W-:Y:S01]  /*9d40*/  ULDC.64 UR8, c[0x0][0xad8] ;  /* 0x0002b60000087ab9 */ /* 0x000fe20000000a00 */
[----:B------:R-:W-:Y:S01]  /*9d50*/  ISETP.GE.AND P0, PT, R194, UR13, PT ;  /* 0x0000000dc2007c0c */ /* 0x000fe2000bf06270 */
[----:B------:R-:W-:Y:S01]  /*9d60*/  IMAD R26, R26, 0x40, R191 ;  /* 0x000000401a1a7824 */ /* 0x000fe200078e02bf */
[----:B------:R-:W-:Y:S01]  /*9d70*/  SHF.R.S32.HI R3, RZ, 0x1f, R7 ;  /* 0x0000001fff037819 */ /* 0x000fe20000011407 */
[----:B------:R-:W-:Y:S01]  /*9d80*/  IMAD.IADD R5, R5, 0x1, R9 ;  /* 0x0000000105057824 */ /* 0x000fe200078e0209 */
[----:B------:R-:W-:Y:S01]  /*9d90*/  LOP3.LUT R10, R13, 0x10, R10, 0xe2, !PT ;  /* 0x000000100d0a7812 */ /* 0x000fe200078ee20a */
[----:B------:R-:W-:-:S02]  /*9da0*/  IMAD.SHL.U32 R13, R8, 0x20, RZ ;  /* 0x00000020080d7824 */ /* 0x000fc400078e00ff */
[----:B------:R-:W-:Y:S02]  /*9db0*/  IMAD R0, R3, UR8, RZ ;  /* 0x0000000803007c24 */ /* 0x000fe4000f8e02ff */
[----:B------:R-:W-:Y:S01]  /*9dc0*/  IMAD.WIDE.U32 R4, R7, UR8, R4 ;  /* 0x0000000807047c25 */ /* 0x000fe2000f8e0004 */
[----:B------:R-:W-:-:S03]  /*9dd0*/  LOP3.LUT R10, R13, 0x20, R10, 0xe2, !PT ;  /* 0x000000200d0a7812 */ /* 0x000fc600078ee20a */
[----:B------:R-:W-:Y:S01]  /*9de0*/  IMAD R3, R7, UR9, R0 ;  /* 0x0000000907037c24 */ /* 0x000fe2000f8e0200 */
[----:B------:R-:W-:Y:S01]  /*9df0*/  SEL R7, RZ, 0x40, P0 ;  /* 0x00000040ff077807 */ /* 0x000fe20000000000 */
[----:B------:R-:W-:Y:S01]  /*9e00*/  ULDC.64 UR8, c[0x0][0xa80] ;  /* 0x0002a00000087ab9 */ /* 0x000fe20000000a00 */
[----:B------:R-:W-:Y:S01]  /*9e10*/  ISETP.GE.AND P0, PT, R26, R25, PT ;  /* 0x000000191a00720c */ /* 0x000fe20003f06270 */
[----:B------:R-:W-:Y:S01]  /*9e20*/  IMAD.IADD R3, R5, 0x1, R3 ;  /* 0x0000000105037824 */ /* 0x000fe200078e0203 */
[----:B------:R-:W-:Y:S02]  /*9e30*/  LEA R20, P1, R4, UR8, 0x1 ;  /* 0x0000000804147c11 */ /* 0x000fe4000f8208ff */
[----:B------:R-:W-:Y:S02]  /*9e40*/  LOP3.LUT R21, R10, R7, RZ, 0xfc, !PT ;  /* 0x000000070a157212 */ /* 0x000fe400078efcff */
[----:B------:R-:W-:Y:S01]  /*9e50*/  LEA.HI.X R3, R4, UR9, R3, 0x1, P1 ;  /* 0x0000000904037c11 */ /* 0x000fe200088f0c03 */
[----:B------:R0:W1:Y:S01]  /*9e60*/  SHFL.IDX PT, R6, R20, RZ, 0x181f ;  /* 0x00181fff14067589 */ /* 0x00006200000e0000 */
[----:B------:R-:W-:-:S03]  /*9e70*/  SEL R0, RZ, 0x80, P2 ;  /* 0x00000080ff007807 */ /* 0x000fc60001000000 */
[----:B------:R0:W2:Y:S01]  /*9e80*/  SHFL.IDX PT, R7, R3, RZ, 0x181f ;  /* 0x00181fff03077589 */ /* 0x0000a200000e0000 */
        /* <DEDUP_REMOVED lines=9> */
[----:B------:R-:W-:Y:S01]  /*9f20*/  @!P5 LEA R10, P4, R188, R6, 0x1 ;  /* 0x00000006bc0ad211 */ /* 0x000fe200078808ff */
[----:B------:R-:W-:Y:S01]  /*9f30*/  @!P1 ST.E.128 desc[UR50][R4.64], RZ ;  /* 0x000000ff04009985 */ /* 0x000fe2000c101d32 */
[----:B------:R-:W-:Y:S02]  /*9f40*/  ISETP.GE.AND P1, PT, R185, UR13, PT ;  /* 0x0000000db9007c0c */ /* 0x000fe4000bf26270 */
[----:B------:R-:W-:Y:S01]  /*9f50*/  LOP3.LUT P0, RZ, R21, 0x40, RZ, 0xc0, !PT ;  /* 0x0000004015ff7812 */ /* 0x000fe2000780c0ff */
[----:B------:R1:W-:Y:S01]  /*9f60*/  @!P2 ST.E.128 desc[UR50][R8.64], RZ ;  /* 0x000000ff0800a985 */ /* 0x0003e2000c101d32 */
[----:B------:R-:W-:-:S02]  /*9f70*/  ISETP.GE.AND P2, PT, R186, UR13, PT ;  /* 0x0000000dba007c0c */ /* 0x000fc4000bf46270 */
[-C--:B------:R-:W-:Y:S02]  /*9f80*/  @!P5 LEA.HI.X R11, R188, R7.reuse, R203, 0x1, P4 ;  /* 0x00000007bc0bd211 */ /* 0x080fe400020f0ccb */
[----:B------:R-:W-:Y:S02]  /*9f90*/  LOP3.LUT P4, RZ, R24, 0x80, RZ, 0xc0, !PT ;  /* 0x0000008018ff7812 */ /* 0x000fe4000788c0ff */
[CC--:B------:R-:W-:Y:S01]  /*9fa0*/  @!P3 LEA R12, P6, R187.reuse, R6.reuse, 0x1 ;  /* 0x00000006bb0cb211 */ /* 0x0c0fe200078c08ff */
[----:B------:R3:W-:Y:S03]  /*9fb0*/  @!P5 ST.E.128 desc[UR50][R10.64], RZ ;  /* 0x000000ff0a00d985 */ /* 0x0007e6000c101d32 */
[----:B------:R-:W-:Y:S02]  /*9fc0*/  @!P3 LEA.HI.X R13, R187, R7, R202, 0x1, P6 ;  /* 0x00000007bb0db211 */ /* 0x000fe400030f0cca */
[----:B-1----:R-:W-:-:S02]  /*9fd0*/  @!P1 LEA R8, P6, R185, R6, 0x1 ;  /* 0x00000006b9089211 */ /* 0x002fc400078c08ff */
[-C--:B------:R-:W-:Y:S01]  /*9fe0*/  @!P2 LEA R4, P5, R186, R6.reuse, 0x1 ;  /* 0x00000006ba04a211 */ /* 0x080fe200078a08ff */
[----:B------:R3:W-:Y:S01]  /*9ff0*/  @!P3 ST.E.128 desc[UR50][R12.64], RZ ;  /* 0x000000ff0c00b985 */ /* 0x0007e2000c101d32 */
[-C--:B------:R-:W-:Y:S02]  /*a000*/  @P0 LEA R14, P3, R194, R6.reuse, 0x1 ;  /* 0x00000006c20e0211 */ /* 0x080fe400078608ff */
[-C--:B------:R-:W-:Y:S02]  /*a010*/  @!P2 LEA.HI.X R5, R186, R7.reuse, R201, 0x1, P5 ;  /* 0x00000007ba05a211 */ /* 0x080fe400028f0cc9 */
[----:B------:R-:W-:Y:S02]  /*a020*/  @P4 LEA R6, P5, R193, R6, 0x1 ;  /* 0x00000006c1064211 */ /* 0x000fe400078a08ff */
[-C--:B------:R-:W-:Y:S01]  /*a030*/  @!P1 LEA.HI.X R9, R185, R7.reuse, R200, 0x1, P6 ;  /* 0x00000007b9099211 */ /* 0x080fe200030f0cc8 */
[----:B------:R3:W-:Y:S01]  /*a040*/  @!P2 ST.E.128 desc[UR50][R4.64], RZ ;  /* 0x000000ff0400a985 */ /* 0x0007e2000c101d32 */
[----:B------:R-:W-:-:S02]  /*a050*/  @P0 LEA.HI.X R15, R194, R7, R199, 0x1, P3 ;  /* 0x00000007c20f0211 */ /* 0x000fc400018f0cc7 */
[----:B------:R-:W-:Y:S01]  /*a060*/  @P4 LEA.HI.X R7, R193, R7, R198, 0x1, P5 ;  /* 0x00000007c1074211 */ /* 0x000fe200028f0cc6 */
[----:B------:R3:W-:Y:S04]  /*a070*/  @!P1 ST.E.128 desc[UR50][R8.64], RZ ;  /* 0x000000ff08009985 */ /* 0x0007e8000c101d32 */
[----:B------:R3:W-:Y:S04]  /*a080*/  @P0 ST.E.128 desc[UR50][R14.64], RZ ;  /* 0x000000ff0e000985 */ /* 0x0007e8000c101d32 */
[----:B------:R3:W-:Y:S02]  /*a090*/  @P4 ST.E.128 desc[UR50][R6.64], RZ ;  /* 0x000000ff06004985 */ /* 0x0007e4000c101d32 */
.L_x_3624:
[----:B------:R-:W-:Y:S05]  /*a0a0*/  BSYNC B1 ;  /* 0x0000000000017941 */ /* 0x000fea0003800000 */
.L_x_3623:
[----:B------:R-:W-:Y:S01]  /*a0b0*/  VIADD R0, R26, 0x20 ;  /* 0x000000201a007836 */ /* 0x000fe20000000000 */
[----:B--23--:R2:W3:Y:S04]  /*a0c0*/  SHFL.IDX PT, R7, R3, 0x1, 0x181f ;  /* 0x00381f0003077f89 */ /* 0x00c4e800000e0000 */
        /* <DEDUP_REMOVED lines=12> */
[----:B------:R1:W-:Y:S01]  /*a190*/  @!P3 ST.E.128 desc[UR50][R4.64], RZ ;  /* 0x000000ff0400b985 */ /* 0x0003e2000c101d32 */
[----:B------:R-:W-:Y:S02]  /*a1a0*/  ISETP.GE.AND P3, PT, R186, UR13, PT ;  /* 0x0000000dba007c0c */ /* 0x000fe4000bf66270 */
[----:B------:R-:W-:Y:S01]  /*a1b0*/  @!P5 LEA.HI.X R11, R188, R7, R203, 0x1, P0 ;  /* 0x00000007bc0bd211 */ /* 0x000fe200000f0ccb */
[----:B------:R2:W-:Y:S01]  /*a1c0*/  @!P2 ST.E.128 desc[UR50][R8.64], RZ ;  /* 0x000000ff0800a985 */ /* 0x0005e2000c101d32 */
[----:B------:R-:W-:-:S02]  /*a1d0*/  ISETP.GE.AND P2, PT, R185, UR13, PT ;  /* 0x0000000db9007c0c */ /* 0x000fc4000bf46270 */
[----:B------:R-:W-:Y:S01]  /*a1e0*/  LOP3.LUT P0, RZ, R24, 0x80, RZ, 0xc0, !PT ;  /* 0x0000008018ff7812 */ /* 0x000fe2000780c0ff */
[----:B------:R2:W-:Y:S01]  /*a1f0*/  @!P5 ST.E.128 desc[UR50][R10.64], RZ ;  /* 0x000000ff0a00d985 */ /* 0x0005e2000c101d32 */
[----:B------:R-:W-:-:S04]  /*a200*/  @!P4 LEA R12, P6, R187, R6, 0x1 ;  /* 0x00000006bb0cc211 */ /* 0x000fc800078c08ff */
[----:B------:R-:W-:Y:S02]  /*a210*/  @!P4 LEA.HI.X R13, R187, R7, R202, 0x1, P6 ;  /* 0x00000007bb0dc211 */ /* 0x000fe400030f0cca */
[----:B------:R-:W-:-:S03]  /*a220*/  @!P3 LEA R14, P5, R186, R6, 0x1 ;  /* 0x00000006ba0eb211 */ /* 0x000fc600078a08ff */
[----:B------:R2:W-:Y:S01]  /*a230*/  @!P4 ST.E.128 desc[UR50][R12.64], RZ ;  /* 0x000000ff0c00c985 */ /* 0x0005e2000c101d32 */
[-C--:B-1----:R-:W-:Y:S02]  /*a240*/  @!P2 LEA R4, P6, R185, R6.reuse, 0x1 ;  /* 0x00000006b904a211 */ /* 0x082fe400078c08ff */
[-C--:B0-----:R-:W-:Y:S02]  /*a250*/  @P1 LEA R20, P4, R194, R6.reuse, 0x1 ;  /* 0x00000006c2141211 */ /* 0x081fe400078808ff */
        /* <DEDUP_REMOVED lines=9> */
.L_x_3619:
[----:B------:R-:W-:Y:S05]  /*a2f0*/  BSYNC B0 ;  /* 0x0000000000007941 */ /* 0x000fea0003800000 */
.L_x_3613:
[----:B------:R-:W-:Y:S02]  /*a300*/  ULDC UR4, c[0x0][0xc3c] ;  /* 0x00030f0000047ab9 */ /* 0x000fe40000000800 */
[----:B------:R-:W-:-:S06]  /*a310*/  UISETP.GE.AND UP0, UPT, UR7, UR4, UPT ;  /* 0x000000040700728c */ /* 0x000fcc000bf06270 */
[----:B------:R-:W-:-:S13]  /*a320*/  PLOP3.LUT P0, PT, PT, PT, UP0, 0x80, 0x0 ;  /* 0x000000000000781c */ /* 0x000fda0003f0f008 */
[----:B------:R-:W-:Y:S05]  /*a330*/  @!P0 BRA `(.L_x_3625) ;  /* 0xffffff6c00108947 */ /* 0x000fea000383ffff */
[----:B------:R-:W-:Y:S05]  /*a340*/  EXIT ;  /* 0x000000000000794d */ /* 0x000fea0003800000 */
.L_x_3574:
[----:B------:R-:W-:-:S08]  /*a350*/  NOP ;  /* 0x0000000000007918 */ /* 0x000fd00000000000 */
[----:B------:R-:W0:-:S00]  /*a360*/  USETMAXREG.DEALLOC.CTAPOOL 0x28 ;  /* 0x00000028000079c8 */ /* 0x000e0000080e0500 */
[----:B0-----:R-:W-:Y:S02]  /*a370*/  LOP3.LUT R0, R0, 0x3, RZ, 0xc0, !PT ;  /* 0x0000000300007812 */ /* 0x001fe400078ec0ff */
[----:B------:R-:W-:-:S04]  /*a380*/  LOP3.LUT R22, R22, 0xffffdfff, RZ, 0xc0, !PT ;  /* 0xffffdfff16167812 */ /* 0x000fc800078ec0ff */
[----:B------:R-:W0:Y:S02]  /*a390*/  SHFL.IDX PT, R0, R0, RZ, 0x1f ;  /* 0x00001fff00007589 */ /* 0x000e2400000e0000 */
[----:B0-----:R-:W-:Y:S02]  /*a3a0*/  ISETP.NE.AND P0, PT, R0, RZ, PT ;  /* 0x000000ff0000720c */ /* 0x001fe40003f05270 */
[----:B------:R-:W-:-:S11]  /*a3b0*/  MOV R0, RZ ;  /* 0x000000ff00007202 */ /* 0x000fd60000000f00 */
        /* <DEDUP_REMOVED lines=9> */
.L_x_3626:
        /* <DEDUP_REMOVED lines=34> */
[----:B-1----:R-:W-:Y:S02]  /*a670*/  ISETP.GT.AND P6, PT, R4, UR6, PT ;  /* 0x0000000604007c0c */ /* 0x002fe4000bfc4270 */
[----:B------:R-:W-:-:S11]  /*a680*/  MOV R3, R4 ;  /* 0x0000000400037202 */ /* 0x000fd60000000f00 */
[----:B------:R-:W-:Y:S05]  /*a690*/  @P6 BRA `(.L_x_3628) ;  /* 0x0000000000946947 */ /* 0x000fea0003800000 */
[----:B------:R-:W-:Y:S01]  /*a6a0*/  IMAD.MOV.U32 R4, RZ, RZ, R3 ;  /* 0x000000ffff047224 */ /* 0x000fe200078e0003 */
[----:B------:R-:W-:Y:S01]  /*a6b0*/  UMOV UR4, URZ ;  /* 0x0000003f00047c82 */ /* 0x000fe20008000000 */
[----:B------:R-:W-:-:S05]  /*a6c0*/  ULDC UR5, c[0x0][0xc38] ;  /* 0x00030e0000057ab9 */ /* 0x000fca0000000800 */
.L_x_3632:
        /* <DEDUP_REMOVED lines=12> */
.L_x_3631:
[----:B------:R-:W-:Y:S05]  /*a790*/  BSYNC B0 ;  /* 0x0000000000007941 */ /* 0x000fea0003800000 */
.L_x_3630:
        /* <DEDUP_REMOVED lines=20> */
[----:B------:R-:W-:-:S07]  /*a8e0*/  IMAD.MOV.U32 R7, RZ, RZ, R9 ;  /* 0x000000ffff077224 */ /* 0x000fce00078e0009 */
.L_x_3628:
        /* <DEDUP_REMOVED lines=13> */
[----:B------:R-:W-:-:S06]  /*a9c0*/  VIADD R16, R19, 0xffffffff ;  /* 0xffffffff13107836 */ /* 0x000fcc0000000000 */
[----:B------:R2:W3:Y:S02]  /*a9d0*/  SHFL.IDX PT, R16, R7, R16, 0x1f ;  /* 0x00001f1007107589 */ /* 0x0004e400000e0000 */
.L_x_3633:
[----:B---3--:R-:W-:Y:S01]  /*a9e0*/  IMAD R16, R16, UR5, R8 ;  /* 0x0000000510107c24 */ /* 0x008fe2000f8e0208 */
[----:B0-----:R-:W-:Y:S01]  /*a9f0*/  IABS R2, R10 ;  /* 0x0000000a00027213 */ /* 0x001fe20000000000 */
[----:B------:R-:W-:Y:S01]  /*aa00*/  VIADD R19, R19, UR4 ;  /* 0x0000000413137c36 */ /* 0x000fe20008000000 */
[----:B-1----:R-:W-:Y:S02]  /*aa10*/  IADD3 R0, RZ, -R3, RZ ;  /* 0x80000003ff007210 */ /* 0x002fe40007ffe0ff */
[----:B------:R-:W-:Y:S01]  /*aa20*/  IADD3 R11, -R16, UR6, RZ ;  /* 0x00000006100b7c10 */ /* 0x000fe2000fffe1ff */
[----:B------:R-:W-:Y:S02]  /*aa30*/  IMAD.MOV R4, RZ, RZ, -R2 ;  /* 0x000000ffff047224 */ /* 0x000fe400078e0a02 */
[----:B--2---:R-:W-:Y:S01]  /*aa40*/  IMAD R7, R0, R9, RZ ;  /* 0x0000000900077224 */ /* 0x004fe200078e02ff */
        /* <DEDUP_REMOVED lines=17> */
[--C-:B------:R-:W-:Y:S02]  /*ab60*/  IMAD.MOV R17, RZ, RZ, -R2.reuse ;  /* 0x000000ffff117224 */ /* 0x100fe400078e0a02 */
[----:B------:R-:W-:Y:S02]  /*ab70*/  IMAD.MOV.U32 R18, RZ, RZ, R2 ;  /* 0x000000ffff127224 */ /* 0x000fe400078e0002 */
[----:B------:R-:W-:Y:S01]  /*ab80*/  IMAD R17, R10, R17, R11 ;  /* 0x000000110a117224 */ /* 0x000fe200078e020b */
[----:B------:R-:W-:Y:S06]  /*ab90*/  BRA `(.L_x_3634) ;  /* 0x0000000000147947 */ /* 0x000fec0003800000 */
.L_x_3629:
[----:B------:R-:W-:Y:S01]  /*aba0*/  ULDC UR4, c[0x0][0xc3c] ;  /* 0x00030f0000047ab9 */ /* 0x000fe20000000800 */
[----:B------:R-:W-:Y:S01]  /*abb0*/  IMAD.MOV.U32 R17, RZ, RZ, RZ ;  /* 0x000000ffff117224 */ /* 0x000fe200078e00ff */
[----:B------:R-:W-:Y:S01]  /*abc0*/  MOV R18, RZ ;  /* 0x000000ff00127202 */ /* 0x000fe20000000f00 */
[----:B------:R-:W-:Y:S02]  /*abd0*/  IMAD.U32 R16, RZ, RZ, UR6 ;  /* 0x00000006ff107e24 */ /* 0x000fe4000f8e00ff */
[----:B------:R-:W-:-:S07]  /*abe0*/  IMAD.U32 R19, RZ, RZ, UR4 ;  /* 0x00000004ff137e24 */ /* 0x000fce000f8e00ff */
.L_x_3634:
[----:B------:R-:W-:-:S13]  /*abf0*/  ISETP.NE.AND P0, PT, R5, RZ, PT ;  /* 0x000000ff0500720c */ /* 0x000fda0003f05270 */
[----:B------:R-:W0:Y:S01]  /*ac00*/  @!P0 S2R R3, SR_CgaCtaId ;  /* 0x0000000000038919 */ /* 0x000e220000008800 */
[----:B------:R-:W-:-:S04]  /*ac10*/  @!P0 MOV R0, 0x400 ;  /* 0x0000040000008802 */ /* 0x000fc80000000f00 */
[----:B0-----:R-:W-:-:S05]  /*ac20*/  @!P0 LEA R0, R3, R0, 0x18 ;  /* 0x0000000003008211 */ /* 0x001fca00078ec0ff */
[----:B------:R1:W-:Y:S01]  /*ac30*/  @!P0 STS.128 [R0+0x28cd0], R16 ;  /* 0x028cd01000008388 */ /* 0x0003e20000000c00 */
[----:B------:R-:W-:Y:S06]  /*ac40*/  BAR.ARV 0x5, 0x180 ;  /* 0x0146000000007b1d */ /* 0x000fec0000002000 */
.L_x_3627:
        /* <DEDUP_REMOVED lines=12> */
[----:B------:R-:W-:Y:S01]  /*ad10*/  MOV R24, RZ ;  /* 0x000000ff00187202 */ /* 0x000fe20000000f00 */
[----:B------:R-:W-:Y:S01]  /*ad20*/  ULOP3.LUT UR36, UR39, 0x2, URZ, 0xfc, !UPT ;  /* 0x0000000227247892 */ /* 0x000fe2000f8efc3f */
[----:B------:R-:W-:Y:S01]  /*ad30*/  ULDC UR37, c[0x0][0xc] ;  /* 0x0000030000257ab9 */ /* 0x000fe20000000800 */
[----:B--2---:R-:W-:-:S06]  /*ad40*/  ULEA UR4, UR5, UR4, 0x18 ;  /* 0x0000000405047291 */ /* 0x004fcc000f8ec03f */
[----:B------:R-:W-:Y:S01]  /*ad50*/  IMAD.U32 R23, RZ, RZ, UR4 ;  /* 0x00000004ff177e24 */ /* 0x000fe2000f8e00ff */
[C---:B0-----:R-:W-:Y:S01]  /*ad60*/  LOP3.LUT R3, R4.reuse, 0x7f, RZ, 0xc0, !PT ;  /* 0x0000007f04037812 */ /* 0x041fe200078ec0ff */
[----:B-1----:R-:W-:-:S03]  /*ad70*/  IMAD.SHL.U32 R0, R4, 0x8, RZ ;  /* 0x0000000804007824 */ /* 0x002fc600078e00ff */
[----:B------:R-:W-:Y:S02]  /*ad80*/  SHF.R.U32.HI R37, RZ, 0x3, R3 ;  /* 0x00000003ff257819 */ /* 0x000fe40000011603 */
[C---:B------:R-:W-:Y:S02]  /*ad90*/  LOP3.LUT R2, R0.reuse, 0x1f8, RZ, 0xc0, !PT ;  /* 0x000001f800027812 */ /* 0x040fe400078ec0ff */
[----:B------:R-:W-:Y:S02]  /*ada0*/  LOP3.LUT R3, R0, 0x38, RZ, 0xc0, !PT ;  /* 0x0000003800037812 */ /* 0x000fe400078ec0ff */
[----:B------:R-:W-:Y:S01]  /*adb0*/  LOP3.LUT R33, R2, 0x38, R4, 0x78, !PT ;  /* 0x0000003802217812 */ /* 0x000fe200078e7804 */
[----:B------:R-:W-:Y:S01]  /*adc0*/  IMAD.SHL.U32 R2, R4, 0x10, RZ ;  /* 0x0000001004027824 */ /* 0x000fe200078e00ff */
[----:B------:R-:W-:Y:S02]  /*add0*/  LOP3.LUT R4, R3, 0x80, RZ, 0xfc, !PT ;  /* 0x0000008003047812 */ /* 0x000fe400078efcff */
[----:B------:R-:W-:-:S02]  /*ade0*/  LOP3.LUT R33, R33, 0x200, R0, 0xf8, !PT ;  /* 0x0000020021217812 */ /* 0x000fc400078ef800 */
[----:B------:R-:W-:Y:S02]  /*adf0*/  LOP3.LUT R0, R37, 0x70, R2, 0xf8, !PT ;  /* 0x0000007025007812 */ /* 0x000fe400078ef802 */
[C---:B------:R-:W-:Y:S02]  /*ae00*/  LOP3.LUT R0, R3.reuse, 0xc0, RZ, 0xfc, !PT ;  /* 0x000000c003007812 */ /* 0x040fe400078efcff */
[----:B------:R-:W-:Y:S01]  /*ae10*/  LOP3.LUT R0, R3, 0x140, RZ, 0xfc, !PT ;  /* 0x0000014003007812 */ /* 0x000fe200078efcff */
[----:B------:R-:W-:Y:S01]  /*ae20*/  IMAD R0, R33, 0x2, R23 ;  /* 0x0000000221007824 */ /* 0x000fe200078e0217 */
[C---:B------:R-:W-:Y:S02]  /*ae30*/  LOP3.LUT R2, R3.reuse, 0x40, RZ, 0xfc, !PT ;  /* 0x0000004003027812 */ /* 0x040fe400078efcff */
[C---:B------:R-:W-:Y:S02]  /*ae40*/  LOP3.LUT R2, R3.reuse, 0x100, RZ, 0xfc, !PT ;  /* 0x0000010003027812 */ /* 0x040fe400078efcff */
[----:B------:R3:W-:Y:S01]  /*ae50*/  STL [R1+0x2c], R0 ;  /* 0x00002c0001007387 */ /* 0x0007e20000100800 */
[----:B------:R-:W-:-:S02]  /*ae60*/  LOP3.LUT R4, R3, 0x180, RZ, 0xfc, !PT ;  /* 0x0000018003047812 */ /* 0x000fc400078efcff */
[----:B------:R-:W-:-:S07]  /*ae70*/  LOP3.LUT R2, R3, 0x1c0, RZ, 0xfc, !PT ;  /* 0x000001c003027812 */ /* 0x000fce00078efcff */
.L_x_3696:
[----:B------:R-:W0:Y:S02]  /*ae80*/  LDC.64 R30, c[0x0][0xc88] ;  /* 0x00032200ff1e7b82 */ /* 0x000e240000000a00 */
[----:B0-----:R-:W-:-:S06]  /*ae90*/  IMAD.WIDE R30, R19, 0x4, R30 ;  /* 0x00000004131e7825 */ /* 0x001fcc00078e021e */
[----:B---3--:R0:W3:Y:S01]  /*aea0*/  LDG.E R30, desc[UR50][R30.64] ;  /* 0x000000321e1e7981 */ /* 0x0080e2000c1e1900 */
[----:B------:R-:W-:Y:S05]  /*aeb0*/  YIELD ;  /* 0x0000000000007946 */ /* 0x000fea0003800000 */
[----:B------:R-:W-:Y:S01]  /*aec0*/  ULDC.64 UR4, c[0x0][0xa28] ;  /* 0x00028a0000047ab9 */ /* 0x000fe20000000a00 */
[----:B------:R-:W-:Y:S01]  /*aed0*/  ULDC.64 UR6, c[0x0][0xa18] ;  /* 0x0002860000067ab9 */ /* 0x000fe20000000a00 */
[----:B------:R-:W-:Y:S01]  /*aee0*/  ISETP.NE.U32.AND P0, PT, RZ, UR4, PT ;  /* 0x00000004ff007c0c */ /* 0x000fe2000bf05070 */
[----:B0-----:R-:W-:-:S03]  /*aef0*/  IMAD.MOV.U32 R31, RZ, RZ, RZ ;  /* 0x000000ffff1f7224 */ /* 0x001fc600078e00ff */
[----:B------:R-:W-:Y:S02]  /*af00*/  ISETP.NE.AND.EX P0, PT, RZ, UR5, PT, P0 ;  /* 0x00000005ff007c0c */ /* 0x000fe4000bf05300 */
[----:B---3--:R-:W-:-:S11]  /*af10*/  SHF.R.S32.HI R0, RZ, 0x1f, R30 ;  /* 0x0000001fff007819 */ /* 0x008fd6000001141e */
        /* <DEDUP_REMOVED lines=8> */
[----:B------:R-:W-:Y:S01]  /*afa0*/  LOP3.LUT R22, R22, 0xfffffeff, RZ, 0xc0, !PT ;  /* 0xfffffeff16167812 */ /* 0x000fe200078ec0ff */
[----:B0-----:R-:W-:Y:S01]  /*afb0*/  IMAD.MOV.U32 R0, RZ, RZ, RZ ;  /* 0x000000ffff007224 */ /* 0x001fe200078e00ff */
[----:B------:R-:W-:Y:S02]  /*afc0*/  ISETP.NE.AND.EX P2, PT, RZ, UR5, PT, P0 ;  /* 0x00000005ff007c0c */ /* 0x000fe4000bf45300 */
[----:B------:R-:W-:Y:S02]  /*afd0*/  ISETP.NE.U32.AND P0, PT, RZ, UR6, PT ;  /* 0x00000006ff007c0c */ /* 0x000fe4000bf05070 */
[----:B-1----:R-:W-:Y:S02]  /*afe0*/  IADD3 R2, P1, R26, UR4, RZ ;  /* 0x000000041a027c10 */ /* 0x002fe4000ff3e0ff */
[----:B------:R-:W-:-:S02]  /*aff0*/  ISETP.NE.AND.EX P0, PT, RZ, UR7, PT, P0 ;  /* 0x00000007ff007c0c */ /* 0x000fc4000bf05300 */
[----:B------:R-:W-:Y:S01]  /*b000*/  IADD3.X R3, R27, UR5, RZ, P1, !PT ;  /* 0x000000051b037c10 */ /* 0x000fe20008ffe4ff */
[----:B------:R-:W-:-:S04]  /*b010*/  ULDC.64 UR4, c[0x0][0x418] ;  /* 0x0001060000047ab9 */ /* 0x000fc80000000a00 */
[----:B------:R-:W-:Y:S01]  /*b020*/  @P2 LOP3.LUT R22, R22, 0x100, RZ, 0xfc, !PT ;  /* 0x0000010016162812 */ /* 0x000fe200078efcff */
[----:B--2---:R-:W2:Y:S05]  /*b030*/  @P2 LDG.E R0, desc[UR50][R2.64] ;  /* 0x0000003202002981 */ /* 0x004eaa000c1e1900 */
[----:B------:R-:W-:-:S04]  /*b040*/  @P0 IADD3 R4, P1, R26, UR6, RZ ;  /* 0x000000061a040c10 */ /* 0x000fc8000ff3e0ff */
[----:B------:R-:W-:Y:S01]  /*b050*/  @P0 IADD3.X R5, R27, UR7, RZ, P1, !PT ;  /* 0x000000071b050c10 */ /* 0x000fe20008ffe4ff */
[----:B--2---:R0:W-:Y:S04]  /*b060*/  STL [R1], R0 ;  /* 0x0000000001007387 */ /* 0x0041e80000100800 */
        /* <DEDUP_REMOVED lines=9> */
[----:B----4-:R-:W-:Y:S05]  /*b100*/  @P0 BRA `(.L_x_3636) ;  /* 0x0000000000200947 */ /* 0x010fea0003800000 */
[----:B------:R-:W-:Y:S02]  /*b110*/  ULDC UR4, c[0x0][0x288] ;  /* 0x0000a20000047ab9 */ /* 0x000fe40000000800 */
[----:B0-----:R-:W-:-:S05]  /*b120*/  MOV R0, UR4 ;  /* 0x0000000400007c02 */ /* 0x001fca0008000f00 */
[----:B------:R1:W-:Y:S01]  /*b130*/  STL [R1+0xc], R0 ;  /* 0x00000c0001007387 */ /* 0x0003e20000100800 */
[----:B------:R-:W-:Y:S05]  /*b140*/  @!P2 BRA `(.L_x_3636) ;  /* 0x000000000010a947 */ /* 0x000fea0003800000 */
[----:B------:R-:W2:Y:S04]  /*b150*/  LDG.E R5, desc[UR50][R2.64] ;  /* 0x0000003202057981 */ /* 0x000ea8000c1e1900 */
[----:B-1----:R-:W2:Y:S02]  /*b160*/  LDG.E R0, desc[UR50][R2.64+0x4] ;  /* 0x0000043202007981 */ /* 0x002ea4000c1e1900 */
[----:B--2---:R-:W-:-:S05]  /*b170*/  IMAD.IADD R0, R0, 0x1, -R5 ;  /* 0x0000000100007824 */ /* 0x004fca00078e0a05 */
[----:B------:R2:W-:Y:S02]  /*b180*/  STL [R1+0xc], R0 ;  /* 0x00000c0001007387 */ /* 0x0005e40000100800 */
.L_x_3636:
[----:B------:R-:W-:Y:S01]  /*b190*/  ULDC.64 UR4, c[0x0][0xa20] ;  /* 0x0002880000047ab9 */ /* 0x000fe20000000a00 */
[----:B------:R-:W-:Y:S01]  /*b1a0*/  IMAD.MOV.U32 R28, RZ, RZ, R30 ;  /* 0x000000ffff1c7224 */ /* 0x000fe200078e001e */
[----:B------:R-:W-:-:S04]  /*b1b0*/  ISETP.NE.U32.AND P0, PT, RZ, UR4, PT ;  /* 0x00000004ff007c0c */ /* 0x000fc8000bf05070 */
[----:B------:R-:W-:-:S13]  /*b1c0*/  ISETP.NE.AND.EX P0, PT, RZ, UR5, PT, P0 ;  /* 0x00000005ff007c0c */ /* 0x000fda000bf05300 */
[----:B------:R-:W-:Y:S05]  /*b1d0*/  @!P0 BRA `(.L_x_3637) ;  /* 0x0000000000108947 */ /* 0x000fea0003800000 */
[----:B------:R-:W-:-:S04]  /*b1e0*/  IADD3 R2, P0, R26, UR4, RZ ;  /* 0x000000041a027c10 */ /* 0x000fc8000ff1e0ff */
[----:B------:R-:W-:-:S05]  /*b1f0*/  IADD3.X R3, R27, UR5, RZ, P0, !PT ;  /* 0x000000051b037c10 */ /* 0x000fca00087fe4ff */
[----:B------:R3:W5:Y:S01]  /*b200*/  LDG.E R36, desc[UR50][R2.64] ;  /* 0x0000003202247981 */ /* 0x000762000c1e1900 */
[----:B------:R-:W-:Y:S05]  /*b210*/  BRA `(.L_x_3638) ;  /* 0x0000000000247947 */ /* 0x000fea0003800000 */
.L_x_3637:
[----:B------:R-:W-:Y:S02]  /*b220*/  ULDC.64 UR4, c[0x0][0xa08] ;  /* 0x0002820000047ab9 */ /* 0x000fe40000000a00 */
[----:B------:R-:W-:-:S04]  /*b230*/  ISETP.NE.U32.AND P0, PT, RZ, UR4, PT ;  /* 0x00000004ff007c0c */ /* 0x000fc8000bf05070 */
[----:B------:R-:W-:-:S13]  /*b240*/  ISETP.NE.AND.EX P0, PT, RZ, UR5, PT, P0 ;  /* 0x00000005ff007c0c */ /* 0x000fda000bf05300 */
[----:B------:R-:W-:Y:S05]  /*b250*/  @!P0 BRA `(.L_x_3638) ;  /* 0x0000000000148947 */ /* 0x000fea0003800000 */
[----:B------:R-:W3:Y:S02]  /*b260*/  LDC.64 R2, c[0x0][0xa08] ;  /* 0x00028200ff027b82 */ /* 0x000ee40000000a00 */
[----:B---3--:R-:W-:-:S05]  /*b270*/  IMAD.WIDE R2, R28, 0x4, R2 ;  /* 0x000000041c027825 */ /* 0x008fca00078e0202 */
[----:B------:R-:W3:Y:S04]  /*b280*/  LDG.E R36, desc[UR50][R2.64] ;  /* 0x0000003202247981 */ /* 0x000ee8000c1e1900 */
[----:B------:R-:W3:Y:S02]  /*b290*/  LDG.E R5, desc[UR50][R2.64+0x4] ;  /* 0x0000043202057981 */ /* 0x000ee4000c1e1900 */
[----:B---3--:R-:W-:-:S07]  /*b2a0*/  IMAD.IADD R36, R5, 0x1, -R36 ;  /* 0x0000000105247824 */ /* 0x008fce00078e0a24 */
.L_x_3638:
[----:B-----5:R-:W-:Y:S01]  /*b2b0*/  IMAD.IADD R36, R36, 0x1, -R31 ;  /* 0x0000000124247824 */ /* 0x020fe200078e0a1f */
[----:B------:R-:W-:Y:S03]  /*b2c0*/  BSSY B7, `(.L_x_3639) ;  /* 0x000036c000077945 */ /* 0x000fe60003800000 */
[C---:B012---:R-:W-:Y:S01]  /*b2d0*/  VIADD R0, R36.reuse, 0x3f ;  /* 0x0000003f24007836 */ /* 0x047fe20000000000 */
[----:B------:R-:W-:-:S04]  /*b2e0*/  ISETP.GT.AND P0, PT, R36, RZ, PT ;  /* 0x000000ff2400720c */ /* 0x000fc80003f04270 */
[----:B---3--:R-:W-:-:S04]  /*b2f0*/  SHF.R.S32.HI R3, RZ, 0x1f, R0 ;  /* 0x0000001fff037819 */ /* 0x008fc80000011400 */
[----:B------:R-:W-:-:S04]  /*b300*/  LEA.HI R3, R3, R0, RZ, 0x6 ;  /* 0x0000000003037211 */ /* 0x000fc800078f30ff */
[----:B------:R-:W-:-:S05]  /*b310*/  SHF.R.S32.HI R34, RZ, 0x6, R3 ;  /* 0x00000006ff227819 */ /* 0x000fca0000011403 */
        /* <DEDUP_REMOVED lines=19> */
.L_x_3640:
        /* <DEDUP_REMOVED lines=20> */
.L_x_3643:
[----:B------:R-:W-:Y:S05]  /*b590*/  BSYNC B6 ;  /* 0x0000000000067941 */ /* 0x000fea0003800000 */
.L_x_3642:
        /* <DEDUP_REMOVED lines=17> */
[----:B-1----:R-:W-:-:S07]  /*b6b0*/  IMAD.MOV.U32 R13, RZ, RZ, RZ ;  /* 0x000000ffff0d7224 */ /* 0x002fce00078e00ff */
[----:B------:R-:W-:-:S07]  /*b6c0*/  LEPC R20, `(.L_x_3646) ;  /* 0x000000001014794e */ /* 0x000fce0000000000 */
[----:B0-2---:R-:W-:Y:S05]  /*b6d0*/  CALL.ABS.NOINC R2 ;  /* 0x0000000002007343 */ /* 0x005fea0003c00000 */
.L_x_3646:
        /* <DEDUP_REMOVED lines=15> */
.L_x_3645:
[----:B------:R-:W-:Y:S05]  /*b7d0*/  BSYNC B6 ;  /* 0x0000000000067941 */ /* 0x000fea0003800000 */
.L_x_3644:
[----:B------:R-:W1:Y:S01]  /*b7e0*/  S2R R21, SR_TID.X ;  /* 0x0000000000157919 */ /* 0x000e620000002100 */
[----:B------:R-:W-:Y:S01]  /*b7f0*/  ULDC.64 UR4, c[0x0][0x9f8] ;  /* 0x00027e0000047ab9 */ /* 0x000fe20000000a00 */
[----:B------:R-:W2:Y:S01]  /*b800*/  LDC R20, c[0x0][0x430] ;  /* 0x00010c00ff147b82 */ /* 0x000ea20000000800 */
[----:B------:R-:W-:Y:S01]  /*b810*/  ISETP.NE.U32.AND P0, PT, RZ, UR4, PT ;  /* 0x00000004ff007c0c */ /* 0x000fe2000bf05070 */
[----:B------:R-:W3:Y:S03]  /*b820*/  S2R R2, SR_TID.X ;  /* 0x0000000000027919 */ /* 0x000ee60000002100 */
[----:B------:R-:W-:-:S13]  /*b830*/  ISETP.NE.AND.EX P0, PT, RZ, UR5, PT, P0 ;  /* 0x00000005ff007c0c */ /* 0x000fda000bf05300 */
[----:B------:R-:W-:Y:S01]  /*b840*/  @P0 IADD3 R26, P1, R26, UR4, RZ ;  /* 0x000000041a1a0c10 */ /* 0x000fe2000ff3e0ff */
[----:B------:R-:W-:-:S03]  /*b850*/  ULDC UR4, c[0x0][0x320] ;  /* 0x0000c80000047ab9 */ /* 0x000fc60000000800 */
[----:B------:R-:W-:-:S05]  /*b860*/  @P0 IADD3.X R27, R27, UR5, RZ, P1, !PT ;  /* 0x000000051b1b0c10 */ /* 0x000fca0008ffe4ff */
[----:B------:R4:W5:Y:S01]  /*b870*/  @P0 LDG.E R28, desc[UR50][R26.64] ;  /* 0x000000321a1c0981 */ /* 0x000962000c1e1900 */
[----:B------:R-:W-:Y:S01]  /*b880*/  LOP3.LUT R22, R22, 0xffffffbf, RZ, 0xc0, !PT ;  /* 0xffffffbf16167812 */ /* 0x000fe200078ec0ff */
[----:B------:R-:W-:Y:S01]  /*b890*/  UMOV UR5, 0xffffffff ;  /* 0xffffffff00057882 */ /* 0x000fe20000000000 */
[----:B-1----:R-:W-:-:S04]  /*b8a0*/  SHF.L.U32 R29, R21, 0x3, RZ ;  /* 0x00000003151d7819 */ /* 0x002fc800000006ff */
[----:B------:R-:W-:Y:S01]  /*b8b0*/  LOP3.LUT R29, R29, 0x38, RZ, 0xc0, !PT ;  /* 0x000000381d1d7812 */ /* 0x000fe200078ec0ff */
[C---:B---3--:R-:W-:Y:S02]  /*b8c0*/  IMAD.SHL.U32 R21, R2.reuse, 0x8, RZ ;  /* 0x0000000802157824 */ /* 0x048fe400078e00ff */
[----:B------:R-:W-:Y:S01]  /*b8d0*/  IMAD.SHL.U32 R9, R2, 0x10, RZ ;  /* 0x0000001002097824 */ /* 0x000fe200078e00ff */
[C---:B------:R-:W-:Y:S02]  /*b8e0*/  LOP3.LUT R35, R29.reuse, 0x40, RZ, 0xfc, !PT ;  /* 0x000000401d237812 */ /* 0x040fe400078efcff */
[----:B------:R-:W-:Y:S02]  /*b8f0*/  LOP3.LUT R32, R29, 0x180, RZ, 0xfc, !PT ;  /* 0x000001801d207812 */ /* 0x000fe400078efcff */
[----:B------:R-:W1:Y:S01]  /*b900*/  S2R R29, SR_TID.X ;  /* 0x00000000001d7919 */ /* 0x000e620000002100 */
[----:B------:R-:W-:Y:S02]  /*b910*/  ISETP.GE.AND P0, PT, R35, UR4, PT ;  /* 0x0000000423007c0c */ /* 0x000fe4000bf06270 */
[----:B------:R-:W-:-:S02]  /*b920*/  ISETP.GE.AND P1, PT, R32, UR4, PT ;  /* 0x0000000420007c0c */ /* 0x000fc4000bf26270 */
[----:B------:R-:W-:Y:S02]  /*b930*/  LOP3.LUT R21, R21, 0x38, RZ, 0xc0, !PT ;  /* 0x0000003815157812 */ /* 0x000fe400078ec0ff */
[----:B------:R-:W-:Y:S02]  /*b940*/  LOP3.LUT R9, R37, 0x70, R9, 0xf8, !PT ;  /* 0x0000007025097812 */ /* 0x000fe400078ef809 */
[C---:B------:R-:W-:Y:S02]  /*b950*/  ISETP.GE.AND P2, PT, R21.reuse, UR4, PT ;  /* 0x0000000415007c0c */ /* 0x040fe4000bf46270 */
[----:B------:R-:W-:Y:S02]  /*b960*/  LOP3.LUT R21, R21, 0x140, RZ, 0xfc, !PT ;  /* 0x0000014015157812 */ /* 0x000fe400078efcff */
[----:B------:R-:W-:Y:S02]  /*b970*/  SEL R0, RZ, 0x40, P1 ;  /* 0x00000040ff007807 */ /* 0x000fe40000800000 */
[----:B------:R-:W-:-:S04]  /*b980*/  @P0 LOP3.LUT R22, R22, 0x40, RZ, 0xfc, !PT ;  /* 0x0000004016160812 */ /* 0x000fc800078efcff */
[----:B------:R-:W-:-:S04]  /*b990*/  LOP3.LUT R22, R22, 0xffffff7f, RZ, 0xc0, !PT ;  /* 0xffffff7f16167812 */ /* 0x000fc800078ec0ff */
[----:B------:R-:W-:Y:S02]  /*b9a0*/  @P2 LOP3.LUT R22, R22, 0x80, RZ, 0xfc, !PT ;  /* 0x0000008016162812 */ /* 0x000fe400078efcff */
[----:B------:R-:W-:Y:S02]  /*b9b0*/  ISETP.GE.AND P2, PT, R21, UR4, PT ;  /* 0x0000000415007c0c */ /* 0x000fe4000bf46270 */
[----:B------:R-:W-:Y:S01]  /*b9c0*/  LOP3.LUT R22, R22, 0xffffffdf, RZ, 0xc0, !PT ;  /* 0xffffffdf16167812 */ /* 0x000fe200078ec0ff */
[C---:B-1----:R-:W-:Y:S02]  /*b9d0*/  IMAD.SHL.U32 R32, R29.reuse, 0x8, RZ ;  /* 0x000000081d207824 */ /* 0x042fe400078e00ff */
[----:B------:R-:W-:-:S03]  /*b9e0*/  IMAD.SHL.U32 R29, R29, 0x8, RZ ;  /* 0x000000081d1d7824 */ /* 0x000fc600078e00ff */
[----:B------:R-:W-:Y:S02]  /*b9f0*/  LOP3.LUT R32, R32, 0x38, RZ, 0xc0, !PT ;  /* 0x0000003820207812 */ /* 0x000fe400078ec0ff */
[----:B------:R-:W-:Y:S02]  /*ba00*/  LOP3.LUT R29, R29, 0x38, RZ, 0xc0, !PT ;  /* 0x000000381d1d7812 */ /* 0x000fe400078ec0ff */
[C---:B------:R-:W-:Y:S02]  /*ba10*/  LOP3.LUT R35, R32.reuse, 0x80, RZ, 0xfc, !PT ;  /* 0x0000008020237812 */ /* 0x040fe400078efcff */
[----:B------:R-:W-:Y:S02]  /*ba20*/  LOP3.LUT R32, R32, 0x1c0, RZ, 0xfc, !PT ;  /* 0x000001c020207812 */ /* 0x000fe400078efcff */
[----:B------:R-:W-:Y:S02]  /*ba30*/  ISETP.GE.AND P5, PT, R35, UR4, PT ;  /* 0x0000000423007c0c */ /* 0x000fe4000bfa6270 */
[----:B------:R-:W-:-:S02]  /*ba40*/  LOP3.LUT R29, R29, 0xc0, RZ, 0xfc, !PT ;  /* 0x000000c01d1d7812 */ /* 0x000fc400078efcff */
[----:B------:R-:W-:Y:S01]  /*ba50*/  ISETP.GE.AND P0, PT, R32, UR4, PT ;  /* 0x0000000420007c0c */ /* 0x000fe2000bf06270 */
[----:B------:R-:W-:Y:S01]  /*ba60*/  IMAD.SHL.U32 R32, R2, 0x8, RZ ;  /* 0x0000000802207824 */ /* 0x000fe200078e00ff */
[----:B------:R-:W-:Y:S02]  /*ba70*/  ISETP.GE.AND P4, PT, R29, UR4, PT ;  /* 0x000000041d007c0c */ /* 0x000fe4000bf86270 */
[----:B------:R-:W-:Y:S02]  /*ba80*/  LEA R29, R34, 0xffffffc0, 0x6 ;  /* 0xffffffc0221d7811 */ /* 0x000fe400078e30ff */
[----:B------:R-:W-:Y:S02]  /*ba90*/  LOP3.LUT R32, R32, 0x38, RZ, 0xc0, !PT ;  /* 0x0000003820207812 */ /* 0x000fe400078ec0ff */
[----:B------:R-:W-:Y:S01]  /*baa0*/  SEL R7, RZ, 0x80, P0 ;  /* 0x00000080ff077807 */ /* 0x000fe20000000000 */
[----:B------:R-:W-:Y:S01]  /*bab0*/  IMAD.IADD R35, R9, 0x1, R29 ;  /* 0x0000000109237824 */ /* 0x000fe200078e021d */
[----:B------:R-:W-:-:S02]  /*bac0*/  @P5 LOP3.LUT R22, R22, 0x20, RZ, 0xfc, !PT ;  /* 0x0000002016165812 */ /* 0x000fc400078efcff */
[----:B------:R-:W-:Y:S02]  /*bad0*/  LOP3.LUT R32, R32, 0x100, RZ, 0xfc, !PT ;  /* 0x0000010020207812 */ /* 0x000fe400078efcff */
[----:B------:R-:W-:Y:S02]  /*bae0*/  LOP3.LUT R22, R22, 0xffffffef, RZ, 0xc0, !PT ;  /* 0xffffffef16167812 */ /* 0x000fe400078ec0ff */
[----:B------:R-:W-:Y:S02]  /*baf0*/  ISETP.GE.AND P3, PT, R32, UR4, PT ;  /* 0x0000000420007c0c */ /* 0x000fe4000bf66270 */
[----:B------:R-:W-:-:S04]  /*bb00*/  @P4 LOP3.LUT R22, R22, 0x10, RZ, 0xfc, !PT ;  /* 0x0000001016164812 */ /* 0x000fc800078efcff */
[----:B------:R-:W-:-:S04]  /*bb10*/  LOP3.LUT R22, R22, 0xfffffffb, RZ, 0xc0, !PT ;  /* 0xfffffffb16167812 */ /* 0x000fc800078ec0ff */
[----:B------:R-:W-:-:S04]  /*bb20*/  LOP3.LUT R22, R22, 0xfffffff7, RZ, 0xc0, !PT ;  /* 0xfffffff716167812 */ /* 0x000fc800078ec0ff */
[----:B------:R-:W-:-:S04]  /*bb30*/  @P3 LOP3.LUT R22, R22, 0x8, RZ, 0xfc, !PT ;  /* 0x0000000816163812 */ /* 0x000fc800078efcff */
[----:B------:R-:W-:Y:S01]  /*bb40*/  @P2 LOP3.LUT R22, R22, 0x4, RZ, 0xfc, !PT ;  /* 0x0000000416162812 */ /* 0x000fe200078efcff */
[----:B--2-4-:R-:W-:Y:S06]  /*bb50*/  BRA.DIV UR5, `(.L_x_3647) ;  /* 0x0000003e05907947 */ /* 0x014fec000b800000 */
.L_x_3714:
[----:B------:R-:W-:Y:S01]  /*bb60*/  ISETP.NE.AND P1, PT, R20, 0x1, PT ;  /* 0x000000011400780c */ /* 0x000fe20003f25270 */
[----:B0-----:R-:W-:Y:S01]  /*bb70*/  IMAD.MOV.U32 R34, RZ, RZ, RZ ;  /* 0x000000ffff227224 */ /* 0x001fe200078e00ff */
[C---:B------:R-:W-:Y:S02]  /*bb80*/  ISETP.GE.AND P0, PT, R35.reuse, R36, PT ;  /* 0x000000242300720c */ /* 0x040fe40003f06270 */
[----:B------:R-:W-:Y:S02]  /*bb90*/  IADD3 R35, R35, R31, RZ ;  /* 0x0000001f23237210 */ /* 0x000fe40007ffe0ff */
[----:B------:R-:W-:Y:S02]  /*bba0*/  ISETP.GT.U32.OR P0, PT, R9, 0x3f, P0 ;  /* 0x0000003f0900780c */ /* 0x000fe40000704470 */
[----:B-----5:R-:W-:Y:S01]  /*bbb0*/  SHF.R.S32.HI R32, RZ, 0x1f, R28 ;  /* 0x0000001fff207819 */ /* 0x020fe2000001141c */
[----:B------:R-:W-:Y:S01]  /*bbc0*/  IMAD.MOV.U32 R6, RZ, RZ, R35 ;  /* 0x000000ffff067224 */ /* 0x000fe200078e0023 */
[----:B------:R-:W-:-:S02]  /*bbd0*/  LOP3.LUT P6, RZ, R22, 0x80, RZ, 0xc0, !PT ;  /* 0x0000008016ff7812 */ /* 0x000fc400078cc0ff */
[----:B------:R-:W-:Y:S01]  /*bbe0*/  LOP3.LUT R22, R22, 0xfffff7ff, RZ, 0xc0, !PT ;  /* 0xfffff7ff16167812 */ /* 0x000fe200078ec0ff */
[----:B------:R-:W0:Y:S03]  /*bbf0*/  @P1 LDC R3, c[0x0][0x434] ;  /* 0x00010d00ff031b82 */ /* 0x000e260000000800 */
[----:B------:R-:W-:-:S05]  /*bc00*/  @P1 LOP3.LUT R22, R22, 0x800, RZ, 0xfc, !PT ;  /* 0x0000080016161812 */ /* 0x000fca00078efcff */
[----:B------:R-:W1:Y:S08]  /*bc10*/  @P1 LDC R2, c[0x0][0x438] ;  /* 0x00010e00ff021b82 */ /* 0x000e700000000800 */
[----:B------:R-:W2:Y:S01]  /*bc20*/  @!P0 LDC.64 R4, c[0x0][0x428] ;  /* 0x00010a00ff048b82 */ /* 0x000ea20000000a00 */
[----:B0-----:R-:W-:-:S05]  /*bc30*/  @P1 IMAD.HI.U32 R3, R35, R3, RZ ;  /* 0x0000000323031227 */ /* 0x001fca00078e00ff */
[----:B-1----:R-:W-:-:S04]  /*bc40*/  @P1 SHF.R.U32.HI R6, RZ, R2, R3 ;  /* 0x00000002ff061219 */ /* 0x002fc80000011603 */
[--C-:B------:R-:W-:Y:S01]  /*bc50*/  @!P0 SHF.R.S32.HI R3, RZ, 0x1f, R6.reuse ;  /* 0x0000001fff038819 */ /* 0x100fe20000011406 */
[----:B------:R-:W-:Y:S02]  /*bc60*/  @!P0 IMAD.MOV.U32 R2, RZ, RZ, R6 ;  /* 0x000000ffff028224 */ /* 0x000fe400078e0006 */
[-C--:B--2---:R-:W-:Y:S02]  /*bc70*/  @!P0 IMAD R8, R32, R4.reuse, RZ ;  /* 0x0000000420088224 */ /* 0x084fe400078e02ff */
[----:B------:R-:W-:-:S04]  /*bc80*/  @!P0 IMAD.WIDE.U32 R2, R28, R4, R2 ;  /* 0x000000041c028225 */ /* 0x000fc800078e0002 */
[----:B------:R-:W-:Y:S02]  /*bc90*/  @!P0 IMAD R8, R28, R5, R8 ;  /* 0x000000051c088224 */ /* 0x000fe400078e0208 */
[----:B------:R-:W0:Y:S02]  /*bca0*/  @!P0 LDC.64 R4, c[0x0][0x418] ;  /* 0x00010600ff048b82 */ /* 0x000e240000000a00 */
[----:B------:R-:W-:Y:S01]  /*bcb0*/  @!P0 IMAD.IADD R8, R3, 0x1, R8 ;  /* 0x0000000103088824 */ /* 0x000fe200078e0208 */
[----:B------:R-:W-:Y:S02]  /*bcc0*/  SEL R3, RZ, 0x1, P6 ;  /* 0x00000001ff037807 */ /* 0x000fe40003000000 */
[----:B0-----:R-:W-:-:S04]  /*bcd0*/  @!P0 LEA R4, P1, R2, R4, 0x2 ;  /* 0x0000000402048211 */ /* 0x001fc800078210ff */
[----:B------:R-:W-:Y:S02]  /*bce0*/  @!P0 LEA.HI.X R5, R2, R5, R8, 0x2, P1 ;  /* 0x0000000502058211 */ /* 0x000fe400008f1408 */
[----:B------:R-:W-:-:S03]  /*bcf0*/  LOP3.LUT P1, RZ, R22, 0x40, RZ, 0xc0, !PT ;  /* 0x0000004016ff7812 */ /* 0x000fc6000782c0ff */
[----:B------:R0:W5:Y:S01]  /*bd00*/  @!P0 LDG.E R34, desc[UR50][R4.64] ;  /* 0x0000003204228981 */ /* 0x000162000c1e1900 */
[----:B------:R-:W-:Y:S02]  /*bd10*/  SEL R2, RZ, 0xffffffff, P1 ;  /* 0xffffffffff027807 */ /* 0x000fe40000800000 */
[----:B------:R-:W-:Y:S02]  /*bd20*/  ISETP.GT.U32.AND P1, PT, R9, 0x3f, PT ;  /* 0x0000003f0900780c */ /* 0x000fe40003f24070 */
[----:B------:R-:W-:Y:S01]  /*bd30*/  LOP3.LUT R22, R22, 0xfffffbff, RZ, 0xc0, !PT ;  /* 0xfffffbff16167812 */ /* 0x000fe200078ec0ff */
[----:B------:R-:W-:Y:S01]  /*bd40*/  IMAD.SHL.U32 R2, R2, 0x2, RZ ;  /* 0x0000000202027824 */ /* 0x000fe200078e00ff */
[----:B------:R-:W-:Y:S02]  /*bd50*/  SHF.R.S32.HI R26, RZ, 0x1f, R18 ;  /* 0x0000001fff1a7819 */ /* 0x000fe40000011412 */
[----:B0-----:R-:W-:Y:S02]  /*bd60*/  SEL R4, RZ, 0x8, P4 ;  /* 0x00000008ff047807 */ /* 0x001fe40002000000 */
[----:B------:R-:W-:-:S02]  /*bd70*/  LOP3.LUT R2, R2, 0x2, R3, 0xe2, !PT ;  /* 0x0000000202027812 */ /* 0x000fc400078ee203 */
[----:B------:R-:W-:-:S04]  /*bd80*/  SEL R3, RZ, 0x4, P5 ;  /* 0x00000004ff037807 */ /* 0x000fc80002800000 */
[----:B------:R-:W-:Y:S02]  /*bd90*/  LOP3.LUT R2, R4, R2, R3, 0xfe, !PT ;  /* 0x0000000204027212 */ /* 0x000fe400078efe03 */
[----:B------:R-:W-:Y:S02]  /*bda0*/  SEL R3, RZ, 0x10, P3 ;  /* 0x00000010ff037807 */ /* 0x000fe40001800000 */
[----:B------:R-:W-:-:S04]  /*bdb0*/  SEL R4, RZ, 0x20, P2 ;  /* 0x00000020ff047807 */ /* 0x000fc80001000000 */
[----:B------:R-:W-:-:S04]  /*bdc0*/  LOP3.LUT R2, R4, R2, R3, 0xfe, !PT ;  /* 0x0000000204027212 */ /* 0x000fc800078efe03 */
[----:B------:R-:W-:Y:S01]  /*bdd0*/  LOP3.LUT R10, R2, R0, RZ, 0xfc, !PT ;  /* 0x00000000020a7212 */ /* 0x000fe200078efcff */
[----:B------:R-:W-:Y:S01]  /*bde0*/  IMAD.MOV R0, RZ, RZ, -R6 ;  /* 0x000000ffff007224 */ /* 0x000fe200078e0a06 */
[----:B------:R-:W-:-:S03]  /*bdf0*/  MOV R2, UR36 ;  /* 0x0000002400027c02 */ /* 0x000fc60008000f00 */
[----:B------:R-:W-:Y:S01]  /*be00*/  IMAD R35, R20, R0, R35 ;  /* 0x0000000014237224 */ /* 0x000fe200078e0223 */
[----:B------:R-:W-:Y:S01]  /*be10*/  LOP3.LUT R0, R10, R7, RZ, 0xfc, !PT ;  /* 0x000000070a007212 */ /* 0x000fe200078efcff */
[----:B------:R0:W-:Y:S01]  /*be20*/  STL [R1+0x28], R10 ;  /* 0x0000280a01007387 */ /* 0x0001e20000100800 */
[----:B------:R-:W-:-:S03]  /*be30*/  ISETP.NE.AND P0, PT, R2, 0x3, PT ;  /* 0x000000030200780c */ /* 0x000fc60003f05270 */
[----:B------:R0:W-:Y:S10]  /*be40*/  STL [R1+0x4], R0 ;  /* 0x0000040001007387 */ /* 0x0001f40000100800 */
[----:B------:R-:W-:-:S04]  /*be50*/  @P0 LOP3.LUT R22, R22, 0x400, RZ, 0xfc, !PT ;  /* 0x0000040016160812 */ /* 0x000fc800078efcff */
[----:B------:R-:W-:-:S04]  /*be60*/  LOP3.LUT R22, R22, 0xfffffffe, RZ, 0xc0, !PT ;  /* 0xfffffffe16167812 */ /* 0x000fc800078ec0ff */
[----:B------:R-:W-:Y:S01]  /*be70*/  @P1 LOP3.LUT R22, R22, 0x1, RZ, 0xfc, !PT ;  /* 0x0000000116161812 */ /* 0x000fe200078efcff */
[----:B0-----:R-:W-:Y:S06]  /*be80*/  @!P0 BRA `(.L_x_3648) ;  /* 0x0000000000048947 */ /* 0x001fec0003800000 */
[----:B------:R-:W-:Y:S01]  /*be90*/  BPT.TRAP 0x1 ;  /* 0x000000040000795c */ /* 0x000fe20000300000 */
.L_x_3648:
[----:B------:R-:W-:Y:S01]  /*bea0*/  IMAD R27, R24, 0x8, R23 ;  /* 0x00000008181b7824 */ /* 0x000fe200078e0217 */
[----:B------:R-:W-:Y:S01]  /*beb0*/  SHF.L.U32 R0, R25, 0x1f, RZ ;  /* 0x0000001f19007819 */ /* 0x000fe200000006ff */
[----:B------:R-:W-:Y:S03]  /*bec0*/  BSSY B0, `(.L_x_3649) ;  /* 0x0000003000007945 */ /* 0x000fe60003800000 */
[----:B------:R-:W0:Y:S02]  /*bed0*/  SYNCS.PHASECHK.TRANS64.TRYWAIT P0, [R27+URZ+0x28c40], R0 ;  /* 0x028c40001b0075a7 */ /* 0x000e24000800017f */
[----:B0-----:R-:W-:Y:S05]  /*bee0*/  @!P0 BRA `(.L_x_3650) ;  /* 0x0000003800dc8947 */ /* 0x001fea0003800000 */
.L_x_3715:
[----:B------:R-:W-:Y:S05]  /*bef0*/  BSYNC B0 ;  /* 0x0000000000007941 */ /* 0x000fea0003800000 */
.L_x_3649:
[----:B0-----:R-:W-:Y:S01]  /*bf00*/  SHF.R.S32.HI R0, RZ, 0x1f, R35 ;  /* 0x0000001fff007819 */ /* 0x001fe20000011423 */
[----:B------:R-:W-:Y:S01]  /*bf10*/  ULDC.64 UR4, c[0x0][0x300] ;  /* 0x0000c00000047ab9 */ /* 0x000fe20000000a00 */
[----:B-----5:R-:W-:Y:S01]  /*bf20*/  SHF.R.S32.HI R4, RZ, 0x1f, R34 ;  /* 0x0000001fff047819 */ /* 0x020fe20000011422 */
[----:B------:R-:W-:Y:S01]  /*bf30*/  IMAD.WIDE.U32 R2, R35, UR4, RZ ;  /* 0x0000000423027c25 */ /* 0x000fe2000f8e00ff */
[----:B------:R-:W-:Y:S01]  /*bf40*/  IADD3 R29, -R37, R36, -R29 ;  /* 0x00000024251d7210 */ /* 0x000fe20007ffe91d */
[----:B------:R0:W-:Y:S01]  /*bf50*/  STL [R1+0x1c], R0 ;  /* 0x00001c0001007387 */ /* 0x0001e20000100800 */
[----:B------:R-:W-:-:S03]  /*bf60*/  LOP3.LUT R22, R22, 0xfffffffd, RZ, 0xc0, !PT ;  /* 0xfffffffd16167812 */ /* 0x000fc600078ec0ff */
[----:B------:R1:W-:Y:S01]  /*bf70*/  STL [R1+0x20], R4 ;  /* 0x0000200401007387 */ /* 0x0003e20000100800 */
[----:B0-----:R-:W-:-:S04]  /*bf80*/  IMAD R0, R0, UR4, RZ ;  /* 0x0000000400007c24 */ /* 0x001fc8000f8e02ff */
[----:B------:R-:W-:Y:S01]  /*bf90*/  IMAD R0, R35, UR5, R0 ;  /* 0x0000000523007c24 */ /* 0x000fe2000f8e0200 */
[----:B------:R-:W-:-:S03]  /*bfa0*/  ULDC.64 UR4, c[0x0][0x310] ;  /* 0x0000c40000047ab9 */ /* 0x000fc60000000a00 */
[----:B------:R-:W-:Y:S02]  /*bfb0*/  IMAD.IADD R3, R3, 0x1, R0 ;  /* 0x0000000103037824 */ /* 0x000fe400078e0200 */
[----:B------:R-:W-:Y:S02]  /*bfc0*/  IMAD R0, R4, UR4, RZ ;  /* 0x0000000404007c24 */ /* 0x000fe4000f8e02ff */
[----:B-1----:R-:W0:Y:S01]  /*bfd0*/  S2R R4, SR_TID.X ;  /* 0x0000000000047919 */ /* 0x002e220000002100 */
[----:B------:R-:W-:-:S04]  /*bfe0*/  IMAD.WIDE.U32 R2, R34, UR4, R2 ;  /* 0x0000000422027c25 */ /* 0x000fc8000f8e0002 */
[----:B------:R-:W-:Y:S01]  /*bff0*/  IMAD R0, R34, UR5, R0 ;  /* 0x0000000522007c24 */ /* 0x000fe2000f8e0200 */
[----:B------:R-:W-:-:S03]  /*c000*/  ULDC.64 UR4, c[0x0][0x308] ;  /* 0x0000c20000047ab9 */ /* 0x000fc60000000a00 */
[----:B------:R-:W-:Y:S02]  /*c010*/  IMAD.IADD R3, R3, 0x1, R0 ;  /* 0x0000000103037824 */ /* 0x000fe400078e0200 */
[----:B------:R-:W-:Y:S02]  /*c020*/  IMAD R0, R26, UR4, RZ ;  /* 0x000000041a007c24 */ /* 0x000fe4000f8e02ff */
[----:B------:R-:W-:-:S04]  /*c030*/  IMAD.WIDE.U32 R2, R18, UR4, R2 ;  /* 0x0000000412027c25 */ /* 0x000fc8000f8e0002 */
[----:B------:R-:W-:Y:S01]  /*c040*/  IMAD R0, R18, UR5, R0 ;  /* 0x0000000512007c24 */ /* 0x000fe2000f8e0200 */
[----:B------:R-:W-:-:S03]  /*c050*/  ULDC.64 UR4, c[0x0][0x2e8] ;  /* 0x0000ba0000047ab9 */ /* 0x000fc60000000a00 */
[----:B------:R-:W-:Y:S01]  /*c060*/  IMAD.IADD R5, R3, 0x1, R0 ;  /* 0x0000000103057824 */ /* 0x000fe200078e0200 */
[----:B------:R-:W-:Y:S01]  /*c070*/  LEA R0, P0, R2, UR4, 0x1 ;  /* 0x0000000402007c11 */ /* 0x000fe2000f8008ff */
[----:B------:R-:W-:-:S03]  /*c080*/  ULDC UR4, c[0x0][0x2f4] ;  /* 0x0000bd0000047ab9 */ /* 0x000fc60000000800 */
[----:B------:R-:W-:Y:S01]  /*c090*/  LEA.HI.X R5, R2, UR5, R5, 0x1, P0 ;  /* 0x0000000502057c11 */ /* 0x000fe200080f0c05 */
[----:B------:R-:W-:Y:S01]  /*c0a0*/  UMOV UR5, 0xffffffff ;  /* 0xffffffff00057882 */ /* 0x000fe20000000000 */
[----:B------:R-:W-:Y:S01]  /*c0b0*/  ISETP.GE.AND P0, PT, R29, 0x1, PT ;  /* 0x000000011d00780c */ /* 0x000fe20003f06270 */
[----:B0-----:R-:W-:Y:S02]  /*c0c0*/  IMAD.SHL.U32 R7, R4, 0x8, RZ ;  /* 0x0000000804077824 */ /* 0x001fe400078e00ff */
[----:B------:R-:W-:-:S03]  /*c0d0*/  IMAD R4, R24, 0x1000, R33 ;  /* 0x0000100018047824 */ /* 0x000fc600078e0221 */
[----:B------:R-:W-:-:S04]  /*c0e0*/  LOP3.LUT R7, R7, 0x38, RZ, 0xc0, !PT ;  /* 0x0000003807077812 */ /* 0x000fc800078ec0ff */
[----:B------:R-:W-:-:S13]  /*c0f0*/  ISETP.GE.AND P2, PT, R7, UR4, PT ;  /* 0x0000000407007c0c */ /* 0x000fda000bf46270 */
[----:B------:R-:W-:Y:S01]  /*c100*/  @P2 LOP3.LUT R22, R22, 0x2, RZ, 0xfc, !PT ;  /* 0x0000000216162812 */ /* 0x000fe200078efcff */
[----:B------:R-:W-:Y:S06]  /*c110*/  BRA.DIV UR5, `(.L_x_3651) ;  /* 0x0000003a05647947 */ /* 0x000fec000b800000 */
[----:B------:R-:W0:Y:S01]  /*c120*/  SHFL.IDX PT, R3, R0, RZ, 0x181f ;  /* 0x00181fff00037589 */ /* 0x000e2200000e0000 */
[----:B------:R-:W-:-:S03]  /*c130*/  @P0 IMAD R6, R4, 0x2, R23 ;  /* 0x0000000204060824 */ /* 0x000fc600078e0217 */
[----:B------:R-:W1:Y:S01]  /*c140*/  SHFL.IDX PT, R2, R5, RZ, 0x181f ;  /* 0x00181fff05027589 */ /* 0x000e6200000e0000 */
[----:B0-----:R-:W-:-:S04]  /*c150*/  @P0 LEA R3, P1, R7, R3, 0x1 ;  /* 0x0000000307030211 */ /* 0x001fc800078208ff */
[----:B-1----:R-:W-:-:S04]  /*c160*/  @P0 IADD3.X R2, RZ, R2, RZ, P1, !PT ;  /* 0x00000002ff020210 */ /* 0x002fc80000ffe4ff */
[----:B------:R-:W-:-:S04]  /*c170*/  @P0 LOP3.LUT R3, R3, R2, RZ, 0x3c, !PT ;  /* 0x0000000203030212 */ /* 0x000fc800078e3cff */
[----:B------:R-:W-:-:S04]  /*c180*/  @P0 LOP3.LUT R2, R3, R2, RZ, 0x3c, !PT ;  /* 0x0000000203020212 */ /* 0x000fc800078e3cff */
[----:B------:R-:W-:-:S05]  /*c190*/  @P0 LOP3.LUT R3, R3, R2, RZ, 0x3c, !PT ;  /* 0x0000000203030212 */ /* 0x000fca00078e3cff */
[----:B------:R-:W-:Y:S01]  /*c1a0*/  @!PT LDS RZ, [RZ] ;  /* 0x00000000fffff984 */ /* 0x000fe20000000800 */
        /* <DEDUP_REMOVED lines=10> */
[----:B------:R0:W-:Y:S01]  /*c250*/  @P0 LDGSTS.E.BYPASS.LTC128B.128 [R6+0x22c00], desc[UR50][R2.64], !P2 ;  /* 0x22c0000002060fae */ /* 0x0001e2000d101d72 */
[----:B------:R-:W-:-:S03]  /*c260*/  ISETP.GE.AND P0, PT, R29, 0x21, PT ;  /* 0x000000211d00780c */ /* 0x000fc60003f06270 */
[----:B0-----:R-:W0:Y:S10]  /*c270*/  SHFL.IDX PT, R3, R0, 0x2, 0x181f ;  /* 0x00581f0000037f89 */ /* 0x001e3400000e0000 */
[----:B------:R-:W-:Y:S01]  /*c280*/  @P0 IMAD R6, R4, 0x2, R23 ;  /* 0x0000000204060824 */ /* 0x000fe200078e0217 */
        /* <DEDUP_REMOVED lines=9> */
.L_x_3725:
[----:B------:R-:W-:-:S13]  /*c320*/  ISETP.GE.AND P0, PT, R29, 0x31, PT ;  /* 0x000000311d00780c */ /* 0x000fda0003f06270 */
[----:B01----:R-:W-:Y:S02]  /*c330*/  @P0 LEA R2, P1, R7, R0, 0x1 ;  /* 0x0000000007020211 */ /* 0x003fe400078208ff */
[----:B------:R-:W-:-:S03]  /*c340*/  @P0 LEA R4, R4, R23, 0x1 ;  /* 0x0000001704040211 */ /* 0x000fc600078e08ff */
[----:B------:R-:W-:-:S05]  /*c350*/  @P0 IMAD.X R3, RZ, RZ, R5, P1 ;  /* 0x000000ffff030224 */ /* 0x000fca00008e0605 */
[----:B------:R-:W-:Y:S01]  /*c360*/  @!PT LDS RZ, [RZ] ;  /* 0x00000000fffff984 */ /* 0x000fe20000000800 */
[----:B------:R-:W-:Y:S01]  /*c370*/  @!PT LDS RZ, [RZ] ;  /* 0x00000000fffff984 */ /* 0x000fe20000000800 */
[----:B------:R-:W-:Y:S01]  /*c380*/  @!PT LDS RZ, [RZ] ;  /* 0x00000000fffff984 */ /* 0x000fe20000000800 */
[----:B------:R0:W-:Y:S01]  /*c390*/  @P0 LDGSTS.E.BYPASS.LTC128B.128 [R4+0x23c00], desc[UR50][R2.64], !P2 ;  /* 0x23c0000002040fae */ /* 0x0001e2000d101d72 */
[----:B------:R-:W-:Y:S01]  /*c3a0*/  PLOP3.LUT P0, PT, PT, PT, PT, 0x80, 0x0 ;  /* 0x000000000000781c */ /* 0x000fe20003f0f070 */
[----:B------:R-:W-:-:S12]  /*c3b0*/  NOP ;  /* 0x0000000000007918 */ /* 0x000fd80000000000 */
.L_x_3652:
        /* <DEDUP_REMOVED lines=11> */
.L_x_3653:
[----:B------:R1:W5:Y:S01]  /*c470*/  LDL.LU R0, [R1+0x8] ;  /* 0x0000080001007983 */ /* 0x0003620000300800 */
[----:B------:R-:W-:Y:S01]  /*c480*/  LOP3.LUT P0, RZ, R22, 0x100, RZ, 0xc0, !PT ;  /* 0x0000010016ff7812 */ /* 0x000fe2000780c0ff */
[----:B------:R1:W-:Y:S02]  /*c490*/  SYNCS.ARRIVE.TRANS64.A1T0 RZ, [R27+URZ+0x28c30], RZ ;  /* 0x028c30ff1bff79a7 */ /* 0x0003e4000810003f */
[----:B0-----:R1:W5:Y:S04]  /*c4a0*/  LDL.LU R4, [R1] ;  /* 0x0000000001047983 */ /* 0x0013680000300800 */
[----:B------:R1:W5:Y:S01]  /*c4b0*/  LDL R3, [R1+0x4] ;  /* 0x0000040001037983 */ /* 0x0003620000100800 */
[----:B------:R-:W-:-:S07]  /*c4c0*/  SEL R2, R30, RZ, !P0 ;  /* 0x000000ff1e027207 */ /* 0x000fce0004000000 */
[----:B------:R-:W-:Y:S05]  /*c4d0*/  WARPSYNC.ALL ;  /* 0x0000000000007948 */ /* 0x000fea0003800000 */
[----:B------:R0:W-:Y:S01]  /*c4e0*/  STL [R1+0x18], R2 ;  /* 0x0000180201007387 */ /* 0x0001e20000100800 */
[----:B------:R-:W-:Y:S01]  /*c4f0*/  ULDC.64 UR4, c[0x0][0x298] ;  /* 0x0000a60000047ab9 */ /* 0x000fe20000000a00 */
[----:B------:R-:W-:Y:S01]  /*c500*/  BSSY B6, `(.L_x_3654) ;  /* 0x0000020000067945 */ /* 0x000fe20003800000 */
[----:B0-----:R-:W-:Y:S01]  /*c510*/  VIADD R2, R23, 0x20400 ;  /* 0x0002040017027836 */ /* 0x001fe20000000000 */
[----:B------:R-:W-:Y:S01]  /*c520*/  BAR.SYNC.DEFER_BLOCKING 0x8, 0x100 ;  /* 0x0204000000007b1d */ /* 0x000fe20000010000 */
[----:B-----5:R-:W-:-:S03]  /*c530*/  SEL R0, R0, RZ, !P0 ;  /* 0x000000ff00007207 */ /* 0x020fc60004000000 */
[----:B------:R-:W-:Y:S02]  /*c540*/  LOP3.LUT P0, RZ, R2, 0x3ff, RZ, 0xc0, !PT ;  /* 0x000003ff02ff7812 */ /* 0x000fe4000780c0ff */
[----:B------:R0:W-:Y:S01]  /*c550*/  STL [R1+0x8], R0 ;  /* 0x0000080001007387 */ /* 0x0001e20000100800 */
[----:B------:R-:W-:-:S04]  /*c560*/  PRMT R30, R3, 0x8880, RZ ;  /* 0x00008880031e7816 */ /* 0x000fc800000000ff */
[----:B------:R-:W-:Y:S02]  /*c570*/  PRMT R30, R30, 0x7710, RZ ;  /* 0x000077101e1e7816 */ /* 0x000fe400000000ff */
[----:B0-----:R-:W-:-:S05]  /*c580*/  SHF.R.S32.HI R0, RZ, 0x1f, R4 ;  /* 0x0000001fff007819 */ /* 0x001fca0000011404 */
[----:B------:R-:W-:-:S04]  /*c590*/  IMAD R0, R0, UR4, RZ ;  /* 0x0000000400007c24 */ /* 0x000fc8000f8e02ff */
[C---:B------:R-:W-:Y:S02]  /*c5a0*/  IMAD R0, R4.reuse, UR5, R0 ;  /* 0x0000000504007c24 */ /* 0x040fe4000f8e0200 */
[----:B------:R-:W-:-:S04]  /*c5b0*/  IMAD.WIDE.U32 R4, R4, UR4, RZ ;  /* 0x0000000404047c25 */ /* 0x000fc8000f8e00ff */
[----:B------:R-:W-:Y:S01]  /*c5c0*/  IMAD.IADD R0, R5, 0x1, R0 ;  /* 0x0000000105007824 */ /* 0x000fe200078e0200 */
[----:B------:R0:W-:Y:S04]  /*c5d0*/  STL.64 [R1+0x10], R4 ;  /* 0x0000100401007387 */ /* 0x0001e80000100a00 */
[----:B------:R0:W-:Y:S01]  /*c5e0*/  STL [R1], R0 ;  /* 0x0000000001007387 */ /* 0x0001e20000100800 */
        /* <DEDUP_REMOVED lines=17> */
.L_x_3655:
[----:B------:R-:W-:Y:S05]  /*c700*/  BSYNC B6 ;  /* 0x0000000000067941 */ /* 0x000fea0003800000 */
.L_x_3654:
[----:B0-----:R-:W2:Y:S01]  /*c710*/  LDL.LU R0, [R1] ;  /* 0x0000000001007983 */ /* 0x001ea20000300800 */
[----:B------:R-:W-:Y:S01]  /*c720*/  ULDC.64 UR4, c[0x0][0x2d8] ;  /* 0x0000b60000047ab9 */ /* 0x000fe20000000a00 */
[----:B------:R-:W0:Y:S02]  /*c730*/  LDC R7, c[0x0][0x448] ;  /* 0x00011200ff077b82 */ /* 0x000e240000000800 */
[----:B------:R-:W2:Y:S04]  /*c740*/  LDL.LU.64 R2, [R1+0x10] ;  /* 0x0000100001027983 */ /* 0x000ea80000300a00 */
[----:B------:R-:W3:Y:S04]  /*c750*/  LDL.LU R21, [R1+0x8] ;  /* 0x0000080001157983 */ /* 0x000ee80000300800 */
[----:B------:R-:W4:Y:S04]  /*c760*/  LDL.LU R20, [R1+0x18] ;  /* 0x0000180001147983 */ /* 0x000f280000300800 */
[----:B------:R0:W5:Y:S04]  /*c770*/  LDL R10, [R1+0xc] ;  /* 0x00000c00010a7983 */ /* 0x0001680000100800 */
[----:B------:R0:W5:Y:S02]  /*c780*/  LDL R8, [R1+0x2c] ;  /* 0x00002c0001087983 */ /* 0x0001640000100800 */
[----:B0-----:R-:W-:-:S13]  /*c790*/  ISETP.NE.AND P0, PT, R7, 0x1, PT ;  /* 0x000000010700780c */ /* 0x001fda0003f05270 */
[----:B------:R-:W0:Y:S01]  /*c7a0*/  @P0 LDC R6, c[0x0][0x44c] ;  /* 0x00011300ff060b82 */ /* 0x000e220000000800 */
[----:B------:R-:W1:Y:S02]  /*c7b0*/  S2R R9, SR_TID.X ;  /* 0x0000000000097919 */ /* 0x000e640000002100 */
[----:B-1----:R-:W-:-:S05]  /*c7c0*/  IMAD.SHL.U32 R9, R9, 0x8, RZ ;  /* 0x0000000809097824 */ /* 0x002fca00078e00ff */
[----:B------:R-:W-:Y:S02]  /*c7d0*/  LOP3.LUT R9, R9, 0x38, RZ, 0xc0, !PT ;  /* 0x0000003809097812 */ /* 0x000fe400078ec0ff */
[----:B--2---:R-:W-:Y:S01]  /*c7e0*/  MOV R3, R0 ;  /* 0x0000000000037202 */ /* 0x004fe20000000f00 */
[----:B------:R-:W-:Y:S02]  /*c7f0*/  IMAD R0, R26, UR4, RZ ;  /* 0x000000041a007c24 */ /* 0x000fe4000f8e02ff */
[----:B------:R-:W-:-:S04]  /*c800*/  IMAD.WIDE.U32 R2, R18, UR4, R2 ;  /* 0x0000000412027c25 */ /* 0x000fc8000f8e0002 */
[----:B------:R-:W-:Y:S01]  /*c810*/  IMAD R0, R18, UR5, R0 ;  /* 0x0000000512007c24 */ /* 0x000fe2000f8e0200 */
[----:B------:R-:W-:-:S03]  /*c820*/  ULDC.64 UR4, c[0x0][0x2e0] ;  /* 0x0000b80000047ab9 */ /* 0x000fc60000000a00 */
[----:B------:R-:W-:Y:S02]  /*c830*/  IMAD.IADD R3, R3, 0x1, R0 ;  /* 0x0000000103037824 */ /* 0x000fe400078e0200 */
[----:B---3--:R-:W-:Y:S02]  /*c840*/  IMAD R0, R21, UR4, RZ ;  /* 0x0000000415007c24 */ /* 0x008fe4000f8e02ff */
[----:B----4-:R-:W-:-:S04]  /*c850*/  IMAD.WIDE.U32 R2, R20, UR4, R2 ;  /* 0x0000000414027c25 */ /* 0x010fc8000f8e0002 */
[----:B------:R-:W-:Y:S01]  /*c860*/  IMAD R0, R20, UR5, R0 ;  /* 0x0000000514007c24 */ /* 0x000fe2000f8e0200 */
[----:B------:R-:W-:Y:S01]  /*c870*/  ULDC.64 UR4, c[0x0][0x2d0] ;  /* 0x0000b40000047ab9 */ /* 0x000fe20000000a00 */
[----:B------:R-:W1:Y:S02]  /*c880*/  S2R R20, SR_TID.X ;  /* 0x0000000000147919 */ /* 0x000e640000002100 */
[----:B------:R-:W-:Y:S02]  /*c890*/  IMAD.IADD R3, R3, 0x1, R0 ;  /* 0x0000000103037824 */ /* 0x000fe400078e0200 */
[----:B------:R-:W2:Y:S01]  /*c8a0*/  @P0 LDC R0, c[0x0][0x450] ;  /* 0x00011400ff000b82 */ /* 0x000ea20000000800 */
[----:B-1----:R-:W-:-:S05]  /*c8b0*/  IMAD.SHL.U32 R20, R20, 0x10, RZ ;  /* 0x0000001014147824 */ /* 0x002fca00078e00ff */
[----:B------:R-:W-:-:S05]  /*c8c0*/  LOP3.LUT R20, R37, 0x70, R20, 0xf8, !PT ;  /* 0x0000007025147812 */ /* 0x000fca00078ef814 */
[----:B------:R-:W-:-:S04]  /*c8d0*/  IMAD R5, R17, 0x40, R20 ;  /* 0x0000004011057824 */ /* 0x000fc800078e0214 */
[----:B0-----:R-:W-:-:S04]  /*c8e0*/  @P0 IMAD.HI.U32 R6, R5, R6, RZ ;  /* 0x0000000605060227 */ /* 0x001fc800078e00ff */
[----:B------:R-:W-:Y:S01]  /*c8f0*/  IMAD.MOV.U32 R4, RZ, RZ, R5 ;  /* 0x000000ffff047224 */ /* 0x000fe200078e0005 */
[----:B--2---:R-:W-:-:S04]  /*c900*/  @P0 SHF.R.U32.HI R4, RZ, R0, R6 ;  /* 0x00000000ff040219 */ /* 0x004fc80000011606 */
        /* <DEDUP_REMOVED lines=13> */
[----:B------:R-:W-:Y:S01]  /*c9e0*/  LEA R0, P0, R2, UR4, 0x1 ;  /* 0x0000000402007c11 */ /* 0x000fe2000f8008ff */
[----:B------:R-:W-:Y:S01]  /*c9f0*/  IMAD.IADD R4, R3, 0x1, R4 ;  /* 0x0000000103047824 */ /* 0x000fe200078e0204 */
[----:B------:R-:W-:-:S04]  /*ca00*/  ULDC UR4, c[0x0][0x2b8] ;  /* 0x0000ae0000047ab9 */ /* 0x000fc80000000800 */
[----:B------:R-:W-:Y:S01]  /*ca10*/  LEA.HI.X R4, R2, UR5, R4, 0x1, P0 ;  /* 0x0000000502047c11 */ /* 0x000fe200080f0c04 */
[----:B------:R-:W-:Y:S01]  /*ca20*/  UMOV UR5, 0xffffffff ;  /* 0xffffffff00057882 */ /* 0x000fe20000000000 */
[----:B------:R-:W-:Y:S02]  /*ca30*/  ISETP.GE.AND P1, PT, R9, UR4, PT ;  /* 0x0000000409007c0c */ /* 0x000fe4000bf26270 */
[----:B------:R-:W-:Y:S11]  /*ca40*/  BRA.DIV UR5, `(.L_x_3656) ;  /* 0x0000003605687947 */ /* 0x000ff6000b800000 */
[----:B------:R-:W0:Y:S01]  /*ca50*/  SHFL.IDX PT, R3, R0, RZ, 0x181f ;  /* 0x00181fff00037589 */ /* 0x000e2200000e0000 */
[----:B-----5:R-:W-:Y:S02]  /*ca60*/  IMAD R5, R10, R7, RZ ;  /* 0x000000070a057224 */ /* 0x020fe400078e02ff */
[----:B------:R-:W-:Y:S01]  /*ca70*/  IMAD R17, R17, 0x40, R37 ;  /* 0x0000004011117824 */ /* 0x000fe200078e0225 */
[----:B------:R-:W1:Y:S04]  /*ca80*/  SHFL.IDX PT, R2, R4, RZ, 0x181f ;  /* 0x00181fff04027589 */ /* 0x000e6800000e0000 */
[----:B------:R-:W-:-:S13]  /*ca90*/  ISETP.GE.AND P0, PT, R17, R5, PT ;  /* 0x000000051100720c */ /* 0x000fda0003f06270 */
[----:B0-----:R-:W-:-:S05]  /*caa0*/  @!P0 LEA R3, P2, R9, R3, 0x1 ;  /* 0x0000000309038211 */ /* 0x001fca00078408ff */
[----:B-1----:R-:W-:-:S05]  /*cab0*/  @!P0 IMAD.X R2, RZ, RZ, R2, P2 ;  /* 0x000000ffff028224 */ /* 0x002fca00010e0602 */
[----:B------:R-:W-:-:S04]  /*cac0*/  @!P0 LOP3.LUT R3, R3, R2, RZ, 0x3c, !PT ;  /* 0x0000000203038212 */ /* 0x000fc800078e3cff */
[----:B------:R-:W-:-:S04]  /*cad0*/  @!P0 LOP3.LUT R2, R3, R2, RZ, 0x3c, !PT ;  /* 0x0000000203028212 */ /* 0x000fc800078e3cff */
[----:B------:R-:W-:-:S05]  /*cae0*/  @!P0 LOP3.LUT R3, R3, R2, RZ, 0x3c, !PT ;  /* 0x0000000203038212 */ /* 0x000fca00078e3cff */
[----:B------:R-:W-:Y:S01]  /*caf0*/  @!PT LDS RZ, [RZ] ;  /* 0x00000000fffff984 */ /* 0x000fe20000000800 */
[----:B------:R0:W-:Y:S02]  /*cb00*/  @!P0 LDGSTS.E.BYPASS.LTC128B.128 [R8+0x20400], desc[UR50][R2.64], !P1 ;  /* 0x2040000002088fae */ /* 0x0001e4000c901d72 */
[----:B0-----:R-:W-:Y:S02]  /*cb10*/  IADD3 R2, R17, 0x10, RZ ;  /* 0x0000001011027810 */ /* 0x001fe40007ffe0ff */
[----:B------:R-:W0:Y:S02]  /*cb20*/  SHFL.IDX PT, R3, R0, 0x1, 0x181f ;  /* 0x00381f0000037f89 */ /* 0x000e2400000e0000 */
[----:B------:R-:W-:Y:S02]  /*cb30*/  ISETP.GE.AND P0, PT, R2, R5, PT ;  /* 0x000000050200720c */ /* 0x000fe40003f06270 */
[----:B------:R-:W1:Y:S11]  /*cb40*/  SHFL.IDX PT, R2, R4, 0x1, 0x181f ;  /* 0x00381f0004027f89 */ /* 0x000e7600000e0000 */
[----:B0-----:R-:W-:-:S05]  /*cb50*/  @!P0 LEA R3, P2, R9, R3, 0x1 ;  /* 0x0000000309038211 */ /* 0x001fca00078408ff */
[----:B-1----:R-:W-:-:S05]  /*cb60*/  @!P0 IMAD.X R2, RZ, RZ, R2, P2 ;  /* 0x000000ffff028224 */ /* 0x002fca00010e0602 */
[----:B------:R-:W-:-:S04]  /*cb70*/  @!P0 LOP3.LUT R3, R3, R2, RZ, 0x3c, !PT ;  /* 0x0000000203038212 */ /* 0x000fc800078e3cff */
[----:B------:R-:W-:-:S04]  /*cb80*/  @!P0 LOP3.LUT R2, R3, R2, RZ, 0x3c, !PT ;  /* 0x0000000203028212 */ /* 0x000fc800078e3cff */
[----:B------:R-:W-:-:S05]  /*cb90*/  @!P0 LOP3.LUT R3, R3, R2, RZ, 0x3c, !PT ;  /* 0x0000000203038212 */ /* 0x000fca00078e3cff */
[----:B------:R0:W-:Y:S02]  /*cba0*/  @!P0 LDGSTS.E.BYPASS.LTC128B.128 [R8+0x20c00], desc[UR50][R2.64], !P1 ;  /* 0x20c0000002088fae */ /* 0x0001e4000c901d72 */
[----:B0-----:R-:W-:Y:S02]  /*cbb0*/  VIADD R2, R17, 0x20 ;  /* 0x0000002011027836 */ /* 0x001fe40000000000 */
[----:B------:R-:W0:Y:S03]  /*cbc0*/  SHFL.IDX PT, R3, R0, 0x2, 0x181f ;  /* 0x00581f0000037f89 */ /* 0x000e2600000e0000 */
[----:B------:R-:W-:Y:S01]  /*cbd0*/  ISETP.GE.AND P0, PT, R2, R5, PT ;  /* 0x000000050200720c */ /* 0x000fe20003f06270 */
[----:B------:R-:W-:Y:S04]  /*cbe0*/  SHFL.IDX PT, R0, R0, 0x3, 0x181f ;  /* 0x00781f0000007f89 */ /* 0x000fe800000e0000 */
[----:B------:R-:W1:Y:S04]  /*cbf0*/  SHFL.IDX PT, R2, R4, 0x2, 0x181f ;  /* 0x00581f0004027f89 */ /* 0x000e6800000e0000 */
[----:B------:R-:W2:Y:S04]  /*cc00*/  SHFL.IDX PT, R4, R4, 0x3, 0x181f ;  /* 0x00781f0004047f89 */ /* 0x000ea800000e0000 */
[----:B0-----:R-:W-:-:S05]  /*cc10*/  @!P0 LEA R3, P2, R9, R3, 0x1 ;  /* 0x0000000309038211 */ /* 0x001fca00078408ff */
[----:B-1----:R-:W-:-:S05]  /*cc20*/  @!P0 IMAD.X R2, RZ, RZ, R2, P2 ;  /* 0x000000ffff028224 */ /* 0x002fca00010e0602 */
[----:B------:R-:W-:-:S04]  /*cc30*/  @!P0 LOP3.LUT R3, R3, R2, RZ, 0x3c, !PT ;  /* 0x0000000203038212 */ /* 0x000fc800078e3cff */
[----:B------:R-:W-:-:S04]  /*cc40*/  @!P0 LOP3.LUT R2, R3, R2, RZ, 0x3c, !PT ;  /* 0x0000000203028212 */ /* 0x000fc800078e3cff */
[----:B------:R-:W-:-:S05]  /*cc50*/  @!P0 LOP3.LUT R3, R3, R2, RZ, 0x3c, !PT ;  /* 0x0000000203038212 */ /* 0x000fca00078e3cff */
[----:B--2---:R0:W-:Y:S02]  /*cc60*/  @!P0 LDGSTS.E.BYPASS.LTC128B.128 [R8+0x21400], desc[UR50][R2.64], !P1 ;  /* 0x2140000002088fae */ /* 0x0041e4000c901d72 */
.L_x_3734:
[----:B------:R-:W-:-:S05]  /*cc70*/  VIADD R17, R17, 0x30 ;  /* 0x0000003011117836 */ /* 0x000fca0000000000 */
[----:B------:R-:W-:-:S13]  /*cc80*/  ISETP.GE.AND P0, PT, R17, R5, PT ;  /* 0x000000051100720c */ /* 0x000fda0003f06270 */
[----:B01----:R-:W-:-:S05]  /*cc90*/  @!P0 LEA R2, P2, R9, R0, 0x1 ;  /* 0x0000000009028211 */ /* 0x003fca00078408ff */
[----:B------:R-:W-:-:S05]  /*cca0*/  @!P0 IMAD.X R3, RZ, RZ, R4, P2 ;  /* 0x000000ffff038224 */ /* 0x000fca00010e0604 */
[----:B------:R-:W-:Y:S01]  /*ccb0*/  @!PT LDS RZ, [RZ] ;  /* 0x00000000fffff984 */ /* 0x000fe20000000800 */
[----:B------:R-:W-:Y:S01]  /*ccc0*/  @!PT LDS RZ, [RZ] ;  /* 0x00000000fffff984 */ /* 0x000fe20000000800 */
[----:B------:R-:W-:Y:S01]  /*ccd0*/  @!PT LDS RZ, [RZ] ;  /* 0x00000000fffff984 */ /* 0x000fe20000000800 */
[----:B------:R0:W-:Y:S01]  /*cce0*/  @!P0 LDGSTS.E.BYPASS.LTC128B.128 [R8+0x21c00], desc[UR50][R2.64], !P1 ;  /* 0x21c0000002088fae */ /* 0x0001e2000c901d72 */
[----:B------:R-:W-:Y:S01]  /*ccf0*/  PLOP3.LUT P0, PT, PT, PT, PT, 0x80, 0x0 ;  /* 0x000000000000781c */ /* 0x000fe20003f0f070 */
[----:B------:R-:W-:-:S12]  /*cd00*/  NOP ;  /* 0x0000000000007918 */ /* 0x000fd80000000000 */
.L_x_3657:
        /* <DEDUP_REMOVED lines=18> */
.L_x_3735:
[----:B------:R-:W-:Y:S05]  /*ce30*/  BSYNC B0 ;  /* 0x0000000000007941 */ /* 0x000fea0003800000 */
.L_x_3658:
[----:B------:R-:W-:-:S05]  /*ce40*/  IMAD.U32 R2, RZ, RZ, UR36 ;  /* 0x00000024ff027e24 */ /* 0x000fca000f8e00ff */
[----:B------:R-:W-:-:S13]  /*ce50*/  ISETP.NE.AND P0, PT, R2, 0x3, PT ;  /* 0x000000030200780c */ /* 0x000fda0003f05270 */
[----:B------:R-:W-:Y:S05]  /*ce60*/  @!P0 BRA `(.L_x_3660) ;  /* 0x0000000000048947 */ /* 0x000fea0003800000 */
[----:B------:R-:W-:Y:S01]  /*ce70*/  BPT.TRAP 0x1 ;  /* 0x000000040000795c */ /* 0x000fe20000300000 */
.L_x_3660:
[----:B0-----:R-:W-:Y:S01]  /*ce80*/  SHF.L.U32 R0, R25, 0x1f, RZ ;  /* 0x0000001f19007819 */ /* 0x001fe200000006ff */
[----:B------:R-:W-:Y:S03]  /*ce90*/  BSSY B0, `(.L_x_3661) ;  /* 0x0000003000007945 */ /* 0x000fe60003800000 */
[----:B------:R-:W0:Y:S02]  /*cea0*/  SYNCS.PHASECHK.TRANS64.TRYWAIT P0, [R27+URZ+0x28c60], R0 ;  /* 0x028c60001b0075a7 */ /* 0x000e24000800017f */
[----:B0-----:R-:W-:Y:S05]  /*ceb0*/  @!P0 BRA `(.L_x_3662) ;  /* 0x0000003400a48947 */ /* 0x001fea0003800000 */
.L_x_3736:
[----:B------:R-:W-:Y:S05]  /*cec0*/  BSYNC B0 ;  /* 0x0000000000007941 */ /* 0x000fea0003800000 */
.L_x_3661:
[----:B------:R-:W0:Y:S01]  /*ced0*/  LDL.LU R2, [R1+0x1c] ;  /* 0x00001c0001027983 */ /* 0x000e220000300800 */
[----:B------:R-:W-:-:S03]  /*cee0*/  ULDC.64 UR4, c[0x0][0x328] ;  /* 0x0000ca0000047ab9 */ /* 0x000fc60000000a00 */
[----:B------:R-:W2:Y:S01]  /*cef0*/  LDL.LU R4, [R1+0x20] ;  /* 0x0000200001047983 */ /* 0x000ea20000300800 */
[----:B------:R-:W-:Y:S01]  /*cf00*/  LEA R5, R24, R33, 0xf ;  /* 0x0000002118057211 */ /* 0x000fe200078e78ff */
[----:B0-----:R-:W-:Y:S02]  /*cf10*/  IMAD R0, R2, UR4, RZ ;  /* 0x0000000402007c24 */ /* 0x001fe4000f8e02ff */
[----:B------:R-:W-:-:S04]  /*cf20*/  IMAD.WIDE.U32 R2, R35, UR4, RZ ;  /* 0x0000000423027c25 */ /* 0x000fc8000f8e00ff */
[----:B------:R-:W-:Y:S01]  /*cf30*/  IMAD R0, R35, UR5, R0 ;  /* 0x0000000523007c24 */ /* 0x000fe2000f8e0200 */
[----:B------:R-:W-:-:S03]  /*cf40*/  ULDC.64 UR4, c[0x0][0x338] ;  /* 0x0000ce0000047ab9 */ /* 0x000fc60000000a00 */
[----:B------:R-:W-:Y:S02]  /*cf50*/  IMAD.IADD R3, R3, 0x1, R0 ;  /* 0x0000000103037824 */ /* 0x000fe400078e0200 */
[----:B--2---:R-:W-:Y:S02]  /*cf60*/  IMAD R0, R4, UR4, RZ ;  /* 0x0000000404007c24 */ /* 0x004fe4000f8e02ff */
        /* <DEDUP_REMOVED lines=13> */
[----:B------:R-:W2:Y:S01]  /*d040*/  LDL R3, [R1+0x4] ;  /* 0x0000040001037983 */ /* 0x000ea20000100800 */
[----:B------:R-:W-:Y:S01]  /*d050*/  IMAD R5, R5, 0x2, R23 ;  /* 0x0000000205057824 */ /* 0x000fe200078e0217 */
[C---:B------:R-:W-:Y:S01]  /*d060*/  LOP3.LUT P5, RZ, R30.reuse, 0x2, RZ, 0xc0, !PT ;  /* 0x000000021eff7812 */ /* 0x040fe200078ac0ff */
[----:B------:R-:W0:Y:S01]  /*d070*/  S2R R7, SR_TID.X ;  /* 0x0000000000077919 */ /* 0x000e220000002100 */
[C---:B------:R-:W-:Y:S02]  /*d080*/  LOP3.LUT P4, RZ, R30.reuse, 0x4, RZ, 0xc0, !PT ;  /* 0x000000041eff7812 */ /* 0x040fe4000788c0ff */
[----:B------:R-:W-:Y:S01]  /*d090*/  LOP3.LUT P3, RZ, R30, 0x8, RZ, 0xc0, !PT ;  /* 0x000000081eff7812 */ /* 0x000fe2000786c0ff */
[----:B------:R-:W1:Y:S01]  /*d0a0*/  SHFL.IDX PT, R2, R4, RZ, 0x181f ;  /* 0x00181fff04027589 */ /* 0x000e6200000e0000 */
[----:B------:R-:W-:Y:S02]  /*d0b0*/  LOP3.LUT R22, R22, 0xfffffeff, RZ, 0xc0, !PT ;  /* 0xfffffeff16167812 */ /* 0x000fe400078ec0ff */
[----:B------:R-:W-:Y:S01]  /*d0c0*/  LOP3.LUT P2, RZ, R30, 0x10, RZ, 0xc0, !PT ;  /* 0x000000101eff7812 */ /* 0x000fe2000784c0ff */
[----:B0-----:R-:W-:-:S05]  /*d0d0*/  IMAD.SHL.U32 R7, R7, 0x8, RZ ;  /* 0x0000000807077824 */ /* 0x001fca00078e00ff */
[----:B------:R-:W-:-:S05]  /*d0e0*/  LOP3.LUT R7, R7, 0x38, RZ, 0xc0, !PT ;  /* 0x0000003807077812 */ /* 0x000fca00078ec0ff */
[----:B------:R-:W-:Y:S01]  /*d0f0*/  IMAD.SHL.U32 R0, R7, 0x2, RZ ;  /* 0x0000000207007824 */ /* 0x000fe200078e00ff */
[----:B------:R-:W-:-:S04]  /*d100*/  LOP3.LUT R7, R30, 0x1, RZ, 0xc0, !PT ;  /* 0x000000011e077812 */ /* 0x000fc800078ec0ff */
[----:B-1----:R-:W-:Y:S02]  /*d110*/  IADD3 R2, P0, R2, R0, RZ ;  /* 0x0000000002027210 */ /* 0x002fe40007f1e0ff */
[----:B------:R-:W-:-:S13]  /*d120*/  ISETP.NE.U32.AND P1, PT, R7, 0x1, PT ;  /* 0x000000010700780c */ /* 0x000fda0003f25070 */
[----:B------:R-:W-:-:S04]  /*d130*/  @P1 LOP3.LUT R22, R22, 0x100, RZ, 0xfc, !PT ;  /* 0x0000010016161812 */ /* 0x000fc800078efcff */
[----:B------:R-:W-:Y:S01]  /*d140*/  LOP3.LUT R22, R22, 0xfffffdff, RZ, 0xc0, !PT ;  /* 0xfffffdff16167812 */ /* 0x000fe200078ec0ff */
[----:B--2---:R-:W-:Y:S02]  /*d150*/  IMAD.MOV.U32 R8, RZ, RZ, R3 ;  /* 0x000000ffff087224 */ /* 0x004fe400078e0003 */
[----:B------:R-:W0:Y:S03]  /*d160*/  SHFL.IDX PT, R3, R6, RZ, 0x181f ;  /* 0x00181fff06037589 */ /* 0x000e2600000e0000 */
[----:B------:R-:W-:Y:S01]  /*d170*/  PRMT R7, R8, 0x8880, RZ ;  /* 0x0000888008077816 */ /* 0x000fe200000000ff */
[----:B0-----:R-:W-:Y:S01]  /*d180*/  IMAD.X R3, RZ, RZ, R3, P0 ;  /* 0x000000ffff037224 */ /* 0x001fe200000e0603 */
[----:B------:R-:W-:Y:S02]  /*d190*/  ISETP.LT.OR P0, PT, R29, 0x1, P1 ;  /* 0x000000011d00780c */ /* 0x000fe40000f01670 */
[----:B------:R-:W-:-:S04]  /*d1a0*/  LOP3.LUT P1, RZ, R30, 0x20, RZ, 0xc0, !PT ;  /* 0x000000201eff7812 */ /* 0x000fc8000782c0ff */
[----:B------:R-:W-:-:S07]  /*d1b0*/  ISETP.LT.OR P6, PT, R29, 0x1, !P1 ;  /* 0x000000011d00780c */ /* 0x000fce0004fc1670 */
[----:B------:R-:W-:Y:S01]  /*d1c0*/  @!PT LDS RZ, [RZ] ;  /* 0x00000000fffff984 */ /* 0x000fe20000000800 */
[----:B------:R-:W-:Y:S01]  /*d1d0*/  LDGSTS.E.BYPASS.LTC128B.128 [R5+0x400], desc[UR50][R2.64], !P0 ;  /* 0x0040000002057fae */ /* 0x000fe2000c101d72 */
[----:B------:R-:W-:-:S13]  /*d1e0*/  ISETP.LT.OR P0, PT, R29, 0x1, !P5 ;  /* 0x000000011d00780c */ /* 0x000fda0006f01670 */
[----:B------:R-:W-:Y:S01]  /*d1f0*/  LDGSTS.E.BYPASS.LTC128B.128 [R5+0x2400], desc[UR50][R2.64+0x80], !P0 ;  /* 0x0240008002057fae */ /* 0x000fe2000c101d72 */
[----:B------:R-:W-:-:S13]  /*d200*/  ISETP.LT.OR P0, PT, R29, 0x1, !P4 ;  /* 0x000000011d00780c */ /* 0x000fda0006701670 */
[----:B------:R-:W-:Y:S01]  /*d210*/  LDGSTS.E.BYPASS.LTC128B.128 [R5+0x4400], desc[UR50][R2.64+0x100], !P0 ;  /* 0x0440010002057fae */ /* 0x000fe2000c101d72 */
[----:B------:R-:W-:-:S13]  /*d220*/  ISETP.LT.OR P0, PT, R29, 0x1, !P3 ;  /* 0x000000011d00780c */ /* 0x000fda0005f01670 */
[----:B------:R-:W-:Y:S01]  /*d230*/  LDGSTS.E.BYPASS.LTC128B.128 [R5+0x6400], desc[UR50][R2.64+0x180], !P0 ;  /* 0x0640018002057fae */ /* 0x000fe2000c101d72 */
[----:B------:R-:W-:-:S13]  /*d240*/  ISETP.LT.OR P0, PT, R29, 0x1, !P2 ;  /* 0x000000011d00780c */ /* 0x000fda0005701670 */
[----:B------:R-:W-:Y:S01]  /*d250*/  LDGSTS.E.BYPASS.LTC128B.128 [R5+0x8400], desc[UR50][R2.64+0x200], !P0 ;  /* 0x0840020002057fae */ /* 0x000fe2000c101d72 */
[----:B------:R-:W-:-:S03]  /*d260*/  LOP3.LUT P0, RZ, R30, 0x40, RZ, 0xc0, !PT ;  /* 0x000000401eff7812 */ /* 0x000fc6000780c0ff */
[----:B------:R-:W-:Y:S01]  /*d270*/  LDGSTS.E.BYPASS.LTC128B.128 [R5+0xa400], desc[UR50][R2.64+0x280], !P6 ;  /* 0x0a40028002057fae */ /* 0x000fe2000f101d72 */
[----:B------:R-:W-:-:S13]  /*d280*/  ISETP.LT.OR P6, PT, R29, 0x1, !P0 ;  /* 0x000000011d00780c */ /* 0x000fda00047c1670 */
[----:B------:R-:W-:Y:S01]  /*d290*/  LDGSTS.E.BYPASS.LTC128B.128 [R5+0xc400], desc[UR50][R2.64+0x300], !P6 ;  /* 0x0c40030002057fae */ /* 0x000fe2000f101d72 */
[----:B------:R-:W-:-:S03]  /*d2a0*/  ISETP.GT.AND P6, PT, R7, -0x1, PT ;  /* 0xffffffff0700780c */ /* 0x000fc60003fc4270 */
[----:B------:R-:W-:Y:S10]  /*d2b0*/  SHFL.IDX PT, R7, R6, 0x2, 0x181f ;  /* 0x00581f0006077f89 */ /* 0x000ff400000e0000 */
[----:B------:R-:W-:-:S02]  /*d2c0*/  @P6 LOP3.LUT R22, R22, 0x200, RZ, 0xfc, !PT ;  /* 0x0000020016166812 */ /* 0x000fc400078efcff */
[----:B------:R-:W-:-:S13]  /*d2d0*/  ISETP.LT.OR P6, PT, R29, 0x1, P6 ;  /* 0x000000011d00780c */ /* 0x000fda00037c1670 */
[----:B------:R0:W-:Y:S04]  /*d2e0*/  LDGSTS.E.BYPASS.LTC128B.128 [R5+0xe400], desc[UR50][R2.64+0x380], !P6 ;  /* 0x0e40038002057fae */ /* 0x0001e8000f101d72 */
[----:B0-----:R-:W0:Y:S04]  /*d2f0*/  SHFL.IDX PT, R2, R4, 0x1, 0x181f ;  /* 0x00381f0004027f89 */ /* 0x001e2800000e0000 */
[----:B------:R-:W1:Y:S04]  /*d300*/  SHFL.IDX PT, R3, R6, 0x1, 0x181f ;  /* 0x00381f0006037f89 */ /* 0x000e6800000e0000 */
[----:B------:R-:W-:Y:S01]  /*d310*/  SHFL.IDX PT, R6, R6, 0x3, 0x181f ;  /* 0x00781f0006067f89 */ /* 0x000fe200000e0000 */
[----:B0-----:R-:W-:-:S04]  /*d320*/  IADD3 R2, P6, R2, R0, RZ ;  /* 0x0000000002027210 */ /* 0x001fc80007fde0ff */
[----:B-1----:R-:W-:Y:S02]  /*d330*/  IADD3.X R3, RZ, R3, RZ, P6, !PT ;  /* 0x00000003ff037210 */ /* 0x002fe400037fe4ff */
[----:B------:R-:W-:-:S04]  /*d340*/  LOP3.LUT P6, RZ, R22, 0x100, RZ, 0xc0, !PT ;  /* 0x0000010016ff7812 */ /* 0x000fc800078cc0ff */
[----:B------:R-:W-:-:S13]  /*d350*/  ISETP.LT.OR P6, PT, R29, 0x11, P6 ;  /* 0x000000111d00780c */ /* 0x000fda00037c1670 */
        /* <DEDUP_REMOVED lines=13> */
[----:B------:R-:W-:-:S04]  /*d430*/  LOP3.LUT P6, RZ, R22, 0x200, RZ, 0xc0, !PT ;  /* 0x0000020016ff7812 */ /* 0x000fc800078cc0ff */
[----:B------:R-:W-:-:S13]  /*d440*/  ISETP.LT.OR P6, PT, R29, 0x11, P6 ;  /* 0x000000111d00780c */ /* 0x000fda00037c1670 */
[----:B------:R0:W-:Y:S04]  /*d450*/  LDGSTS.E.BYPASS.LTC128B.128 [R5+0xec00], desc[UR50][R2.64+0x380], !P6 ;  /* 0x0ec0038002057fae */ /* 0x0001e8000f101d72 */
[----:B0-----:R-:W0:Y:S02]  /*d460*/  SHFL.IDX PT, R2, R4, 0x2, 0x181f ;  /* 0x00581f0004027f89 */ /* 0x001e2400000e0000 */
[----:B0-----:R-:W-:-:S05]  /*d470*/  IADD3 R2, P6, R2, R0, RZ ;  /* 0x0000000002027210 */ /* 0x001fca0007fde0ff */
[----:B------:R-:W-:Y:S01]  /*d480*/  IMAD.X R3, RZ, RZ, R7, P6 ;  /* 0x000000ffff037224 */ /* 0x000fe200030e0607 */
        /* <DEDUP_REMOVED lines=18> */
[----:B0-----:R0:W1:Y:S02]  /*d5b0*/  SHFL.IDX PT, R2, R4, 0x3, 0x181f ;  /* 0x00781f0004027f89 */ /* 0x00106400000e0000 */
.L_x_3746:
[C---:B------:R-:W-:Y:S02]  /*d5c0*/  LOP3.LUT P6, RZ, R22.reuse, 0x100, RZ, 0xc0, !PT ;  /* 0x0000010016ff7812 */ /* 0x040fe400078cc0ff */
[----:B------:R-:W-:Y:S02]  /*d5d0*/  LOP3.LUT R22, R22, 0xffffefff, RZ, 0xc0, !PT ;  /* 0xffffefff16167812 */ /* 0x000fe400078ec0ff */
[C---:B------:R-:W-:Y:S02]  /*d5e0*/  ISETP.LT.OR P6, PT, R29.reuse, 0x31, P6 ;  /* 0x000000311d00780c */ /* 0x040fe400037c1670 */
[----:B------:R-:W-:-:S11]  /*d5f0*/  ISETP.LT.OR P5, PT, R29, 0x31, !P5 ;  /* 0x000000311d00780c */ /* 0x000fd60006fa1670 */
[----:B------:R-:W-:Y:S02]  /*d600*/  @P6 LOP3.LUT R22, R22, 0x1000, RZ, 0xfc, !PT ;  /* 0x0000100016166812 */ /* 0x000fe400078efcff */
[C---:B------:R-:W-:Y:S02]  /*d610*/  ISETP.LT.OR P6, PT, R29.reuse, 0x31, !P4 ;  /* 0x000000311d00780c */ /* 0x040fe400067c1670 */
[----:B------:R-:W-:Y:S02]  /*d620*/  LOP3.LUT R22, R22, 0xffffbfff, RZ, 0xc0, !PT ;  /* 0xffffbfff16167812 */ /* 0x000fe400078ec0ff */
[C---:B------:R-:W-:Y:S02]  /*d630*/  ISETP.LT.OR P4, PT, R29.reuse, 0x31, !P2 ;  /* 0x000000311d00780c */ /* 0x040fe40005781670 */
[----:B------:R-:W-:Y:S02]  /*d640*/  LOP3.LUT R22, R22, 0xfffffeff, RZ, 0xc0, !PT ;  /* 0xfffffeff16167812 */ /* 0x000fe400078ec0ff */
[----:B------:R-:W-:-:S02]  /*d650*/  ISETP.LT.OR P2, PT, R29, 0x31, !P0 ;  /* 0x000000311d00780c */ /* 0x000fc40004741670 */
[----:B------:R-:W-:Y:S02]  /*d660*/  @P5 LOP3.LUT R22, R22, 0x100, RZ, 0xfc, !PT ;  /* 0x0000010016165812 */ /* 0x000fe400078efcff */
[----:B-1----:R-:W-:Y:S02]  /*d670*/  IADD3 R2, P0, R2, R0, RZ ;  /* 0x0000000002027210 */ /* 0x002fe40007f1e0ff */
[----:B------:R-:W-:Y:S02]  /*d680*/  @P6 LOP3.LUT R22, R22, 0x4000, RZ, 0xfc, !PT ;  /* 0x0000400016166812 */ /* 0x000fe400078efcff */
[----:B------:R-:W-:Y:S01]  /*d690*/  ISETP.LT.OR P5, PT, R29, 0x31, !P3 ;  /* 0x000000311d00780c */ /* 0x000fe20005fa1670 */
[----:B------:R-:W-:Y:S01]  /*d6a0*/  IMAD.X R3, RZ, RZ, R6, P0 ;  /* 0x000000ffff037224 */ /* 0x000fe200000e0606 */
[C---:B------:R-:W-:Y:S02]  /*d6b0*/  LOP3.LUT P6, RZ, R22.reuse, 0x1000, RZ, 0xc0, !PT ;  /* 0x0000100016ff7812 */ /* 0x040fe400078cc0ff */
[----:B------:R-:W-:-:S02]  /*d6c0*/  LOP3.LUT P0, RZ, R22, 0x100, RZ, 0xc0, !PT ;  /* 0x0000010016ff7812 */ /* 0x000fc4000780c0ff */
[----:B------:R-:W-:Y:S02]  /*d6d0*/  ISETP.LT.OR P3, PT, R29, 0x31, !P1 ;  /* 0x000000311d00780c */ /* 0x000fe40004f61670 */
[----:B------:R-:W-:-:S04]  /*d6e0*/  LOP3.LUT P1, RZ, R22, 0x200, RZ, 0xc0, !PT ;  /* 0x0000020016ff7812 */ /* 0x000fc8000782c0ff */
[----:B------:R-:W-:-:S03]  /*d6f0*/  ISETP.LT.OR P1, PT, R29, 0x31, P1 ;  /* 0x000000311d00780c */ /* 0x000fc60000f21670 */
[----:B------:R-:W-:Y:S01]  /*d700*/  @!PT LDS RZ, [RZ] ;  /* 0x00000000fffff984 */ /* 0x000fe20000000800 */
[----:B------:R-:W-:Y:S01]  /*d710*/  @!PT LDS RZ, [RZ] ;  /* 0x00000000fffff984 */ /* 0x000fe20000000800 */
[----:B------:R-:W-:Y:S01]  /*d720*/  @!PT LDS RZ, [RZ] ;  /* 0x00000000fffff984 */ /* 0x000fe20000000800 */
[----:B------:R1:W-:Y:S01]  /*d730*/  LDGSTS.E.BYPASS.LTC128B.128 [R5+0x1c00], desc[UR50][R2.64], !P6 ;  /* 0x01c0000002057fae */ /* 0x0003e2000f101d72 */
[----:B------:R-:W-:-:S03]  /*d740*/  LOP3.LUT P6, RZ, R22, 0x4000, RZ, 0xc0, !PT ;  /* 0x0000400016ff7812 */ /* 0x000fc600078cc0ff */
        /* <DEDUP_REMOVED lines=9> */
.L_x_3664:
        /* <DEDUP_REMOVED lines=11> */
.L_x_3665:
[----:B------:R-:W-:Y:S01]  /*d890*/  ISETP.GE.AND P0, PT, R36, 0x41, PT ;  /* 0x000000412400780c */ /* 0x000fe20003f06270 */
[----:B------:R1:W-:Y:S01]  /*d8a0*/  SYNCS.ARRIVE.TRANS64.A1T0 RZ, [R27+URZ+0x28c50], RZ ;  /* 0x028c50ff1bff79a7 */ /* 0x0003e2000810003f */
[----:B------:R-:W-:Y:S11]  /*d8b0*/  BSSY B0, `(.L_x_3666) ;  /* 0x00000f5000007945 */ /* 0x000ff60003800000 */
[----:B-1----:R-:W-:Y:S05]  /*d8c0*/  @!P0 BRA `(.L_x_3667) ;  /* 0x0000000c00cc8947 */ /* 0x002fea0003800000 */
[----:B0-----:R-:W2:Y:S04]  /*d8d0*/  LDL.LU R4, [R1+0x28] ;  /* 0x0000280001047983 */ /* 0x001ea80000300800 */
[----:B------:R-:W3:Y:S04]  /*d8e0*/  LDL.LU R3, [R1+0x4] ;  /* 0x0000040001037983 */ /* 0x000ee80000300800 */
[----:B------:R-:W4:Y:S01]  /*d8f0*/  LDL.LU R2, [R1+0x30] ;  /* 0x0000300001027983 */ /* 0x000f220000300800 */
[----:B--2---:R-:W-:Y:S02]  /*d900*/  LOP3.LUT R30, R4, 0x40, RZ, 0xc0, !PT ;  /* 0x00000040041e7812 */ /* 0x004fe400078ec0ff */
[----:B---3--:R-:W-:-:S02]  /*d910*/  LOP3.LUT R29, R3, 0x80, RZ, 0xc0, !PT ;  /* 0x00000080031d7812 */ /* 0x008fc400078ec0ff */
[----:B------:R-:W-:Y:S01]  /*d920*/  SHF.R.U32.HI R30, RZ, 0x2, R30 ;  /* 0x00000002ff1e7819 */ /* 0x000fe2000001161e */
[----:B----4-:R-:W-:Y:S01]  /*d930*/  VIADD R7, R2, 0xfffffffe ;  /* 0xfffffffe02077836 */ /* 0x010fe20000000000 */
[----:B------:R-:W-:-:S07]  /*d940*/  SHF.R.U32.HI R29, RZ, 0x3, R29 ;  /* 0x00000003ff1d7819 */ /* 0x000fce000001161d */
.L_x_3680:
[----:B------:R-:W0:Y:S01]  /*d950*/  S2R R2, SR_TID.X ;  /* 0x0000000000027919 */ /* 0x000e220000002100 */
[----:B-1----:R-:W1:Y:S01]  /*d960*/  LDC R3, c[0x0][0x430] ;  /* 0x00010c00ff037b82 */ /* 0x002e620000000800 */
[----:B--23--:R-:W-:Y:S01]  /*d970*/  LEA R6, R7, R31, 0x6 ;  /* 0x0000001f07067211 */ /* 0x00cfe200078e30ff */
[----:B------:R-:W-:Y:S01]  /*d980*/  IMAD.U32 R11, RZ, RZ, UR36 ;  /* 0x00000024ff0b7e24 */ /* 0x000fe2000f8e00ff */
[----:B------:R-:W-:Y:S01]  /*d990*/  IADD3 R24, R24, 0x1, RZ ;  /* 0x0000000118187810 */ /* 0x000fe20007ffe0ff */
[----:B------:R-:W-:Y:S05]  /*d9a0*/  YIELD ;  /* 0x0000000000007946 */ /* 0x000fea0003800000 */
[----:B------:R-:W-:Y:S01]  /*d9b0*/  ULDC UR4, c[0x0][0x430] ;  /* 0x00010c0000047ab9 */ /* 0x000fe20000000800 */
[----:B-1----:R-:W-:Y:S01]  /*d9c0*/  ISETP.NE.AND P0, PT, R3, 0x1, PT ;  /* 0x000000010300780c */ /* 0x002fe20003f05270 */
[----:B0-----:R-:W-:-:S05]  /*d9d0*/  IMAD.SHL.U32 R4, R2, 0x10, RZ ;  /* 0x0000001002047824 */ /* 0x001fca00078e00ff */
[----:B------:R-:W-:-:S07]  /*d9e0*/  LOP3.LUT R4, R37, 0x70, R4, 0xf8, !PT ;  /* 0x0000007025047812 */ /* 0x000fce00078ef804 */
[----:B------:R-:W0:Y:S01]  /*d9f0*/  @P0 LDC R3, c[0x0][0x434] ;  /* 0x00010d00ff030b82 */ /* 0x000e220000000800 */
[C---:B------:R-:W-:Y:S01]  /*da00*/  ISETP.GT.U32.AND P1, PT, R4.reuse, 0x3f, PT ;  /* 0x0000003f0400780c */ /* 0x040fe20003f24070 */
[----:B------:R-:W-:-:S06]  /*da10*/  IMAD.IADD R6, R4, 0x1, R6 ;  /* 0x0000000104067824 */ /* 0x000fcc00078e0206 */
[----:B------:R-:W1:Y:S01]  /*da20*/  @P0 LDC R2, c[0x0][0x438] ;  /* 0x00010e00ff020b82 */ /* 0x000e620000000800 */
[----:B------:R-:W-:-:S07]  /*da30*/  IMAD.MOV.U32 R10, RZ, RZ, R6 ;  /* 0x000000ffff0a7224 */ /* 0x000fce00078e0006 */
[----:B------:R-:W2:Y:S01]  /*da40*/  @!P1 LDC.64 R4, c[0x0][0x428] ;  /* 0x00010a00ff049b82 */ /* 0x000ea20000000a00 */
[----:B0-----:R-:W-:-:S07]  /*da50*/  @P0 IMAD.HI.U32 R3, R6, R3, RZ ;  /* 0x0000000306030227 */ /* 0x001fce00078e00ff */
[----:B------:R-:W0:Y:S01]  /*da60*/  @!P1 LDC.64 R8, c[0x0][0x418] ;  /* 0x00010600ff089b82 */ /* 0x000e220000000a00 */
[----:B-1----:R-:W-:-:S04]  /*da70*/  @P0 SHF.R.U32.HI R10, RZ, R2, R3 ;  /* 0x00000002ff0a0219 */ /* 0x002fc80000011603 */
[--C-:B------:R-:W-:Y:S01]  /*da80*/  @!P1 SHF.R.S32.HI R3, RZ, 0x1f, R10.reuse ;  /* 0x0000001fff039819 */ /* 0x100fe2000001140a */
[----:B------:R-:W-:-:S04]  /*da90*/  @!P1 IMAD.MOV.U32 R2, RZ, RZ, R10 ;  /* 0x000000ffff029224 */ /* 0x000fc800078e000a */
[----:B--2---:R-:W-:-:S04]  /*daa0*/  @!P1 IMAD.WIDE.U32 R2, R28, R4, R2 ;  /* 0x000000041c029225 */ /* 0x004fc800078e0002 */
[----:B------:R-:W-:-:S04]  /*dab0*/  @!P1 IMAD R4, R32, R4, RZ ;  /* 0x0000000420049224 */ /* 0x000fc800078e02ff */
[----:B------:R-:W-:Y:S01]  /*dac0*/  @!P1 IMAD R5, R28, R5, R4 ;  /* 0x000000051c059224 */ /* 0x000fe200078e0204 */
[----:B0-----:R-:W-:Y:S01]  /*dad0*/  @!P1 LEA R8, P0, R2, R8, 0x2 ;  /* 0x0000000802089211 */ /* 0x001fe200078010ff */
[----:B------:R-:W-:Y:S02]  /*dae0*/  IMAD.MOV.U32 R4, RZ, RZ, RZ ;  /* 0x000000ffff047224 */ /* 0x000fe400078e00ff */
[----:B------:R-:W-:Y:S02]  /*daf0*/  @!P1 IMAD.IADD R3, R5, 0x1, R3 ;  /* 0x0000000105039824 */ /* 0x000fe400078e0203 */
[----:B------:R-:W-:-:S03]  /*db00*/  IMAD.MOV R5, RZ, RZ, -R10 ;  /* 0x000000ffff057224 */ /* 0x000fc600078e0a0a */
[----:B------:R-:W-:Y:S01]  /*db10*/  @!P1 LEA.HI.X R9, R2, R9, R3, 0x2, P0 ;  /* 0x0000000902099211 */ /* 0x000fe200000f1403 */
[----:B------:R-:W-:Y:S01]  /*db20*/  IMAD R5, R5, UR4, R6 ;  /* 0x0000000405057c24 */ /* 0x000fe2000f8e0206 */
[----:B------:R-:W-:-:S03]  /*db30*/  ISETP.NE.AND P0, PT, R24, 0x2, PT ;  /* 0x000000021800780c */ /* 0x000fc60003f05270 */
[----:B------:R0:W5:Y:S01]  /*db40*/  @!P1 LDG.E R4, desc[UR50][R8.64] ;  /* 0x0000003208049981 */ /* 0x000162000c1e1900 */
[----:B------:R-:W-:Y:S02]  /*db50*/  ISETP.NE.AND P1, PT, R11, 0x3, PT ;  /* 0x000000030b00780c */ /* 0x000fe40003f25270 */
[----:B------:R-:W-:Y:S02]  /*db60*/  SEL R2, RZ, 0x1, P0 ;  /* 0x00000001ff027807 */ /* 0x000fe40000000000 */
[----:B------:R-:W-:Y:S02]  /*db70*/  SEL R24, R24, RZ, P0 ;  /* 0x000000ff18187207 */ /* 0x000fe40000000000 */
[----:B------:R-:W-:Y:S01]  /*db80*/  LOP3.LUT R25, R25, R2, RZ, 0x3c, !PT ;  /* 0x0000000219197212 */ /* 0x000fe200078e3cff */
[----:B------:R-:W-:Y:S02]  /*db90*/  IMAD.MOV.U32 R2, RZ, RZ, R7 ;  /* 0x000000ffff027224 */ /* 0x000fe400078e0007 */
[----:B------:R-:W-:-:S03]  /*dba0*/  VIADD R7, R7, 0xffffffff ;  /* 0xffffffff07077836 */ /* 0x000fc60000000000 */
[----:B------:R-:W-:Y:S01]  /*dbb0*/  ISETP.GT.AND P3, PT, R2, RZ, PT ;  /* 0x000000ff0200720c */ /* 0x000fe20003f64270 */
[----:B0-----:R-:W-:-:S12]  /*dbc0*/  @!P1 BRA `(.L_x_3668) ;  /* 0x0000000000049947 */ /* 0x001fd80003800000 */
[----:B------:R-:W-:Y:S01]  /*dbd0*/  BPT.TRAP 0x1 ;  /* 0x000000040000795c */ /* 0x000fe20000300000 */
.L_x_3668:
[----:B------:R-:W-:Y:S01]  /*dbe0*/  IMAD R6, R24, 0x8, R23 ;  /* 0x0000000818067824 */ /* 0x000fe200078e0217 */
[----:B------:R-:W-:Y:S01]  /*dbf0*/  SHF.L.U32 R17, R25, 0x1f, RZ ;  /* 0x0000001f19117819 */ /* 0x000fe200000006ff */
[----:B------:R-:W-:Y:S01]  /*dc00*/  BSSY B1, `(.L_x_3669) ;  /* 0x0000004000017945 */ /* 0x000fe20003800000 */
[----:B------:R-:W-:Y:S02]  /*dc10*/  SHF.R.S32.HI R9, RZ, 0x1f, R5 ;  /* 0x0000001fff097819 */ /* 0x000fe40000011405 */
[----:B------:R-:W0:Y:S02]  /*dc20*/  SYNCS.PHASECHK.TRANS64.TRYWAIT P0, [R6+URZ+0x28c40], R17 ;  /* 0x028c4011060075a7 */ /* 0x000e24000800017f */
[----:B0-----:R-:W-:Y:S05]  /*dc30*/  @!P0 BRA `(.L_x_3670) ;  /* 0x0000003000848947 */ /* 0x001fea0003800000 */
.L_x_3747:
[----:B------:R-:W-:Y:S05]  /*dc40*/  BSYNC B1 ;  /* 0x0000000000017941 */ /* 0x000fea0003800000 */
.L_x_3669:
[----:B------:R-:W-:Y:S01]  /*dc50*/  ULDC.64 UR4, c[0x0][0x300] ;  /* 0x0000c00000047ab9 */ /* 0x000fe20000000a00 */
[----:B-----5:R-:W-:Y:S01]  /*dc60*/  SHF.R.S32.HI R10, RZ, 0x1f, R4 ;  /* 0x0000001fff0a7819 */ /* 0x020fe20000011404 */
[----:B------:R-:W-:Y:S01]  /*dc70*/  IMAD R8, R9, UR4, RZ ;  /* 0x0000000409087c24 */ /* 0x000fe2000f8e02ff */
[----:B------:R-:W-:Y:S01]  /*dc80*/  LOP3.LUT P1, RZ, R22, 0x2, RZ, 0xc0, !PT ;  /* 0x0000000216ff7812 */ /* 0x000fe2000782c0ff */
[----:B------:R-:W-:-:S04]  /*dc90*/  IMAD.WIDE.U32 R2, R5, UR4, RZ ;  /* 0x0000000405027c25 */ /* 0x000fc8000f8e00ff */
        /* <DEDUP_REMOVED lines=16> */
[----:B------:R-:W-:Y:S01]  /*dda0*/  IMAD R8, R24, 0x1000, R33 ;  /* 0x0000100018087824 */ /* 0x000fe200078e0221 */
[----:B------:R-:W-:Y:S06]  /*ddb0*/  BRA.DIV UR4, `(.L_x_3671) ;  /* 0x0000003204387947 */ /* 0x000fec000b800000 */
[----:B------:R-:W1:Y:S01]  /*ddc0*/  SHFL.IDX PT, R2, R20, RZ, 0x181f ;  /* 0x00181fff14027589 */ /* 0x000e6200000e0000 */
[----:B------:R-:W-:-:S03]  /*ddd0*/  IMAD R21, R8, 0x2, R23 ;  /* 0x0000000208157824 */ /* 0x000fc600078e0217 */
[----:B------:R-:W2:Y:S01]  /*dde0*/  SHFL.IDX PT, R3, R27, RZ, 0x181f ;  /* 0x00181fff1b037589 */ /* 0x000ea200000e0000 */
[----:B-1----:R-:W-:-:S05]  /*ddf0*/  IADD3 R2, P0, R2, R0, RZ ;  /* 0x0000000002027210 */ /* 0x002fca0007f1e0ff */
[----:B--2---:R-:W-:-:S05]  /*de00*/  IMAD.X R3, RZ, RZ, R3, P0 ;  /* 0x000000ffff037224 */ /* 0x004fca00000e0603 */
[----:B------:R-:W-:Y:S01]  /*de10*/  @!PT LDS RZ, [RZ] ;  /* 0x00000000fffff984 */ /* 0x000fe20000000800 */
[----:B------:R1:W-:Y:S04]  /*de20*/  LDGSTS.E.BYPASS.LTC128B.128 [R21+0x22400], desc[UR50][R2.64], !P1 ;  /* 0x2240000002157fae */ /* 0x0003e8000c901d72 */
[----:B-1----:R-:W1:Y:S04]  /*de30*/  SHFL.IDX PT, R2, R20, 0x1, 0x181f ;  /* 0x00381f0014027f89 */ /* 0x002e6800000e0000 */
[----:B------:R-:W2:Y:S01]  /*de40*/  SHFL.IDX PT, R3, R27, 0x1, 0x181f ;  /* 0x00381f001b037f89 */ /* 0x000ea200000e0000 */
[----:B-1----:R-:W-:-:S04]  /*de50*/  IADD3 R2, P0, R2, R0, RZ ;  /* 0x0000000002027210 */ /* 0x002fc80007f1e0ff */
[----:B--2---:R-:W-:-:S05]  /*de60*/  IADD3.X R3, RZ, R3, RZ, P0, !PT ;  /* 0x00000003ff037210 */ /* 0x004fca00007fe4ff */
[----:B------:R1:W-:Y:S04]  /*de70*/  LDGSTS.E.BYPASS.LTC128B.128 [R21+0x22c00], desc[UR50][R2.64], !P1 ;  /* 0x22c0000002157fae */ /* 0x0003e8000c901d72 */
[----:B-1----:R-:W1:Y:S04]  /*de80*/  SHFL.IDX PT, R2, R20, 0x2, 0x181f ;  /* 0x00581f0014027f89 */ /* 0x002e6800000e0000 */
[----:B------:R-:W2:Y:S04]  /*de90*/  SHFL.IDX PT, R3, R27, 0x2, 0x181f ;  /* 0x00581f001b037f89 */ /* 0x000ea800000e0000 */
[----:B------:R-:W3:Y:S01]  /*dea0*/  SHFL.IDX PT, R27, R27, 0x3, 0x181f ;  /* 0x00781f001b1b7f89 */ /* 0x000ee200000e0000 */
[----:B-1----:R-:W-:-:S05]  /*deb0*/  IADD3 R2, P0, R2, R0, RZ ;  /* 0x0000000002027210 */ /* 0x002fca0007f1e0ff */
[----:B--2---:R-:W-:-:S05]  /*dec0*/  IMAD.X R3, RZ, RZ, R3, P0 ;  /* 0x000000ffff037224 */ /* 0x004fca00000e0603 */
[----:B------:R1:W-:Y:S04]  /*ded0*/  LDGSTS.E.BYPASS.LTC128B.128 [R21+0x23400], desc[UR50][R2.64], !P1 ;  /* 0x2340000002157fae */ /* 0x0003e8000c901d72 */
[----:B-1-3--:R1:W2:Y:S02]  /*dee0*/  SHFL.IDX PT, R2, R20, 0x3, 0x181f ;  /* 0x00781f0014027f89 */ /* 0x00a2a400000e0000 */
.L_x_3757:
        /* <DEDUP_REMOVED lines=8> */
.L_x_3672:
[----:B------:R-:W-:Y:S02]  /*df70*/  PLOP3.LUT P1, PT, P1, P0, PT, 0xa2, 0x0 ;  /* 0x000000000000781c */ /* 0x000fe40000f21472 */
[----:B------:R-:W-:-:S08]  /*df80*/  @P0 R2UR P1, UR4, R6 ;  /* 0x00000000060402ca */ /* 0x000fd00000020000 */
[----:B------:R-:W-:-:S05]  /*df90*/  @P0 PLOP3.LUT P0, PT, P1, PT, PT, 0x80, 0x0 ;  /* 0x000000000000081c */ /* 0x000fca0000f0f070 */
[----:B------:R-:W-:Y:S01]  /*dfa0*/  @!P1 SYNCS.ARRIVE.TRANS64.RED.A0T1 RZ, [UR4+0x28c30], RZ ;  /* 0x028c30ffffff99a7 */ /* 0x000fe20008200404 */
[----:B------:R-:W-:Y:S07]  /*dfb0*/  @!P1 ARRIVES.LDGSTSBAR.64.TRANSCNT [UR4+0x28c30] ;  /* 0x028c3000ff0099b0 */ /* 0x000fee0008000a84 */
[----:B------:R-:W-:Y:S05]  /*dfc0*/  @P0 BRA.U.ANY `(.L_x_3672) ;  /* 0xfffffffd00e80947 */ /* 0x000fea000393ffff */
[----:B------:R-:W-:Y:S01]  /*dfd0*/  NOP ;  /* 0x0000000000007918 */ /* 0x000fe20000000000 */
[----:B--2---:R-:W-:-:S05]  /*dfe0*/  IMAD.U32 R2, RZ, RZ, UR36 ;  /* 0x00000024ff027e24 */ /* 0x004fca000f8e00ff */
[----:B------:R-:W-:-:S13]  /*dff0*/  ISETP.NE.AND P2, PT, R2, 0x3, PT ;  /* 0x000000030200780c */ /* 0x000fda0003f45270 */
[----:B------:R-:W-:Y:S05]  /*e000*/  @!P2 BRA `(.L_x_3673) ;  /* 0x000000000004a947 */ /* 0x000fea0003800000 */
[----:B------:R-:W-:Y:S01]  /*e010*/  BPT.TRAP 0x1 ;  /* 0x000000040000795c */ /* 0x000fe20000300000 */
.L_x_3673:
[----:B------:R2:W-:Y:S01]  /*e020*/  SYNCS.ARRIVE.TRANS64.A1T0 RZ, [R6+URZ+0x28c30], RZ ;  /* 0x028c30ff06ff79a7 */ /* 0x0005e2000810003f */
[----:B------:R-:W-:Y:S05]  /*e030*/  @!P2 BRA `(.L_x_3674) ;  /* 0x000000000004a947 */ /* 0x000fea0003800000 */
[----:B------:R-:W-:Y:S01]  /*e040*/  BPT.TRAP 0x1 ;  /* 0x000000040000795c */ /* 0x000fe20000300000 */
.L_x_3674:
[----:B------:R-:W3:Y:S01]  /*e050*/  SYNCS.PHASECHK.TRANS64.TRYWAIT P0, [R6+URZ+0x28c60], R17 ;  /* 0x028c6011060075a7 */ /* 0x000ee2000800017f */
[----:B------:R-:W-:Y:S04]  /*e060*/  BSSY B1, `(.L_x_3675) ;  /* 0x0000002000017945 */ /* 0x000fe80003800000 */
[----:B---3--:R-:W-:Y:S05]  /*e070*/  @!P0 BRA `(.L_x_3676) ;  /* 0x0000003000a48947 */ /* 0x008fea0003800000 */
.L_x_3758:
[----:B------:R-:W-:Y:S05]  /*e080*/  BSYNC B1 ;  /* 0x0000000000017941 */ /* 0x000fea0003800000 */
.L_x_3675:
[----:B------:R-:W-:Y:S01]  /*e090*/  ULDC.64 UR4, c[0x0][0x328] ;  /* 0x0000ca0000047ab9 */ /* 0x000fe20000000a00 */
[C---:B------:R-:W-:Y:S01]  /*e0a0*/  LOP3.LUT P5, RZ, R22.reuse, 0x8, RZ, 0xc0, !PT ;  /* 0x0000000816ff7812 */ /* 0x040fe200078ac0ff */
[----:B------:R-:W-:Y:S01]  /*e0b0*/  IMAD R9, R9, UR4, RZ ;  /* 0x0000000409097c24 */ /* 0x000fe2000f8e02ff */
[----:B------:R-:W-:Y:S01]  /*e0c0*/  LOP3.LUT P4, RZ, R22, 0x4, RZ, 0xc0, !PT ;  /* 0x0000000416ff7812 */ /* 0x000fe2000788c0ff */
[----:B------:R-:W-:-:S04]  /*e0d0*/  IMAD.WIDE.U32 R2, R5, UR4, RZ ;  /* 0x0000000405027c25 */ /* 0x000fc8000f8e00ff */
[----:B------:R-:W-:Y:S01]  /*e0e0*/  IMAD R9, R5, UR5, R9 ;  /* 0x0000000505097c24 */ /* 0x000fe2000f8e0209 */
[----:B------:R-:W-:Y:S01]  /*e0f0*/  ULDC.64 UR4, c[0x0][0x338] ;  /* 0x0000ce0000047ab9 */ /* 0x000fe20000000a00 */
[----:B0--3--:R-:W-:Y:S02]  /*e100*/  IMAD R17, R24, 0x7000, R8 ;  /* 0x0000700018117824 */ /* 0x009fe400078e0208 */
        /* <DEDUP_REMOVED lines=9> */
[----:B------:R-:W-:-:S04]  /*e1a0*/  ULDC.64 UR4, c[0x0][0x318] ;  /* 0x0000c60000047ab9 */ /* 0x000fc80000000a00 */
[----:B------:R-:W-:Y:S02]  /*e1b0*/  IADD3 R4, R4, R3, RZ ;  /* 0x0000000304047210 */ /* 0x000fe40007ffe0ff */
[----:B------:R-:W-:Y:S01]  /*e1c0*/  LEA R9, P0, R2, UR4, 0x1 ;  /* 0x0000000402097c11 */ /* 0x000fe2000f8008ff */
[----:B------:R-:W-:-:S03]  /*e1d0*/  UMOV UR4, 0xffffffff ;  /* 0xffffffff00047882 */ /* 0x000fc60000000000 */
[----:B------:R-:W-:Y:S01]  /*e1e0*/  LEA.HI.X R10, R2, UR5, R4, 0x1, P0 ;  /* 0x00000005020a7c11 */ /* 0x000fe200080f0c04 */
[----:B------:R-:W-:Y:S08]  /*e1f0*/  BRA.DIV UR4, `(.L_x_3677) ;  /* 0x0000003204587947 */ /* 0x000ff0000b800000 */
[----:B------:R-:W0:Y:S01]  /*e200*/  SHFL.IDX PT, R2, R9, RZ, 0x181f ;  /* 0x00181fff09027589 */ /* 0x000e2200000e0000 */
[C---:B------:R-:W-:Y:S01]  /*e210*/  LOP3.LUT P1, RZ, R22.reuse, 0x80, RZ, 0xc0, !PT ;  /* 0x0000008016ff7812 */ /* 0x040fe2000782c0ff */
[----:B------:R-:W-:Y:S01]  /*e220*/  IMAD R17, R17, 0x2, R23 ;  /* 0x0000000211117824 */ /* 0x000fe200078e0217 */
[C---:B------:R-:W-:Y:S01]  /*e230*/  LOP3.LUT P2, RZ, R22.reuse, 0x40, RZ, 0xc0, !PT ;  /* 0x0000004016ff7812 */ /* 0x040fe2000784c0ff */
[----:B------:R-:W3:Y:S01]  /*e240*/  SHFL.IDX PT, R3, R10, RZ, 0x181f ;  /* 0x00181fff0a037589 */ /* 0x000ee200000e0000 */
[----:B------:R-:W-:-:S03]  /*e250*/  LOP3.LUT R22, R22, 0xffffbfff, RZ, 0xc0, !PT ;  /* 0xffffbfff16167812 */ /* 0x000fc600078ec0ff */
[----:B------:R-:W4:Y:S01]  /*e260*/  SHFL.IDX PT, R14, R9, 0x1, 0x181f ;  /* 0x00381f00090e7f89 */ /* 0x000f2200000e0000 */
[----:B------:R-:W-:-:S03]  /*e270*/  @P3 LOP3.LUT R22, R22, 0x4000, RZ, 0xfc, !PT ;  /* 0x0000400016163812 */ /* 0x000fc600078efcff */
[----:B------:R-:W5:Y:S01]  /*e280*/  SHFL.IDX PT, R5, R10, 0x1, 0x181f ;  /* 0x00381f000a057f89 */ /* 0x000f6200000e0000 */
[C---:B------:R-:W-:Y:S02]  /*e290*/  LOP3.LUT P3, RZ, R22.reuse, 0x20, RZ, 0xc0, !PT ;  /* 0x0000002016ff7812 */ /* 0x040fe4000786c0ff */
[C---:B------:R-:W-:Y:S01]  /*e2a0*/  LOP3.LUT P6, RZ, R22.reuse, 0x10, RZ, 0xc0, !PT ;  /* 0x0000001016ff7812 */ /* 0x040fe200078cc0ff */
[----:B------:R-:W-:Y:S01]  /*e2b0*/  SHFL.IDX PT, R8, R10, 0x2, 0x181f ;  /* 0x00581f000a087f89 */ /* 0x000fe200000e0000 */
[----:B------:R-:W-:-:S03]  /*e2c0*/  LOP3.LUT R22, R22, 0xfffeffff, RZ, 0xc0, !PT ;  /* 0xfffeffff16167812 */ /* 0x000fc600078ec0ff */
[----:B------:R-:W-:Y:S01]  /*e2d0*/  SHFL.IDX PT, R10, R10, 0x3, 0x181f ;  /* 0x00781f000a0a7f89 */ /* 0x000fe200000e0000 */
[----:B0-----:R-:W-:-:S05]  /*e2e0*/  IADD3 R2, P0, R2, R0, RZ ;  /* 0x0000000002027210 */ /* 0x001fca0007f1e0ff */
[----:B------:R-:W-:Y:S01]  /*e2f0*/  @P3 LOP3.LUT R22, R22, 0x10000, RZ, 0xfc, !PT ;  /* 0x0001000016163812 */ /* 0x000fe200078efcff */
[----:B---3--:R-:W-:Y:S01]  /*e300*/  IMAD.X R3, RZ, RZ, R3, P0 ;  /* 0x000000ffff037224 */ /* 0x008fe200000e0603 */
[----:B------:R-:W-:-:S04]  /*e310*/  ISETP.NE.U32.AND P0, PT, R30, RZ, PT ;  /* 0x000000ff1e00720c */ /* 0x000fc80003f05070 */
[----:B------:R-:W-:Y:S01]  /*e320*/  LDGSTS.E.BYPASS.LTC128B.128 [R17+0x400], desc[UR50][R2.64], !P1 ;  /* 0x0040000002117fae */ /* 0x000fe2000c901d72 */
[----:B------:R-:W-:-:S03]  /*e330*/  ISETP.NE.U32.AND P1, PT, R29, RZ, PT ;  /* 0x000000ff1d00720c */ /* 0x000fc60003f25070 */
[----:B------:R-:W-:Y:S01]  /*e340*/  LDGSTS.E.BYPASS.LTC128B.128 [R17+0x2400], desc[UR50][R2.64+0x80], !P2 ;  /* 0x0240008002117fae */ /* 0x000fe2000d101d72 */
[----:B----4-:R-:W-:-:S03]  /*e350*/  IADD3 R4, P2, R14, R0, RZ ;  /* 0x000000000e047210 */ /* 0x010fc60007f5e0ff */
[----:B------:R-:W-:Y:S01]  /*e360*/  LDGSTS.E.BYPASS.LTC128B.128 [R17+0x4400], desc[UR50][R2.64+0x100], !P3 ;  /* 0x0440010002117fae */ /* 0x000fe2000d901d72 */
[C---:B------:R-:W-:Y:S01]  /*e370*/  LOP3.LUT P3, RZ, R22.reuse, 0x80, RZ, 0xc0, !PT ;  /* 0x0000008016ff7812 */ /* 0x040fe2000786c0ff */
[----:B-----5:R-:W-:Y:S01]  /*e380*/  IMAD.X R5, RZ, RZ, R5, P2 ;  /* 0x000000ffff057224 */ /* 0x020fe200010e0605 */
[C---:B------:R-:W-:Y:S01]  /*e390*/  LOP3.LUT P2, RZ, R22.reuse, 0x40, RZ, 0xc0, !PT ;  /* 0x0000004016ff7812 */ /* 0x040fe2000784c0ff */
[----:B------:R-:W-:Y:S04]  /*e3a0*/  LDGSTS.E.BYPASS.LTC128B.128 [R17+0x6400], desc[UR50][R2.64+0x180], !P6 ;  /* 0x0640018002117fae */ /* 0x000fe8000f101d72 */
[----:B------:R-:W-:Y:S04]  /*e3b0*/  LDGSTS.E.BYPASS.LTC128B.128 [R17+0x8400], desc[UR50][R2.64+0x200], !P5 ;  /* 0x0840020002117fae */ /* 0x000fe8000e901d72 */
[----:B------:R-:W-:Y:S04]  /*e3c0*/  LDGSTS.E.BYPASS.LTC128B.128 [R17+0xa400], desc[UR50][R2.64+0x280], !P4 ;  /* 0x0a40028002117fae */ /* 0x000fe8000e101d72 */
[----:B------:R-:W0:Y:S04]  /*e3d0*/  SHFL.IDX PT, R14, R9, 0x2, 0x181f ;  /* 0x00581f00090e7f89 */ /* 0x000e2800000e0000 */
[----:B------:R-:W-:Y:S04]  /*e3e0*/  LDGSTS.E.BYPASS.LTC128B.128 [R17+0xc400], desc[UR50][R2.64+0x300], P0 ;  /* 0x0c40030002117fae */ /* 0x000fe80008101d72 */
[----:B------:R0:W-:Y:S04]  /*e3f0*/  LDGSTS.E.BYPASS.LTC128B.128 [R17+0xe400], desc[UR50][R2.64+0x380], P1 ;  /* 0x0e40038002117fae */ /* 0x0001e80008901d72 */
[----:B------:R3:W-:Y:S01]  /*e400*/  LDGSTS.E.BYPASS.LTC128B.128 [R17+0xc00], desc[UR50][R4.64], !P3 ;  /* 0x00c0000004117fae */ /* 0x0007e2000d901d72 */
[----:B------:R-:W-:-:S02]  /*e410*/  LOP3.LUT P3, RZ, R22, 0x10000, RZ, 0xc0, !PT ;  /* 0x0001000016ff7812 */ /* 0x000fc4000786c0ff */
[----:B------:R-:W-:Y:S01]  /*e420*/  LOP3.LUT R22, R22, 0xffff7fff, RZ, 0xc0, !PT ;  /* 0xffff7fff16167812 */ /* 0x000fe200078ec0ff */
[----:B------:R3:W-:Y:S01]  /*e430*/  LDGSTS.E.BYPASS.LTC128B.128 [R17+0x2c00], desc[UR50][R4.64+0x80], !P2 ;  /* 0x02c0008004117fae */ /* 0x0007e2000d101d72 */
[----:B0-----:R-:W-:-:S09]  /*e440*/  IADD3 R2, P2, R14, R0, RZ ;  /* 0x000000000e027210 */ /* 0x001fd20007f5e0ff */
[----:B------:R-:W-:Y:S01]  /*e450*/  @P3 LOP3.LUT R22, R22, 0x8000, RZ, 0xfc, !PT ;  /* 0x0000800016163812 */ /* 0x000fe200078efcff */
[----:B------:R3:W-:Y:S01]  /*e460*/  LDGSTS.E.BYPASS.LTC128B.128 [R17+0x4c00], desc[UR50][R4.64+0x100], !P3 ;  /* 0x04c0010004117fae */ /* 0x0007e2000d901d72 */
[----:B------:R-:W-:Y:S02]  /*e470*/  IMAD.X R3, RZ, RZ, R8, P2 ;  /* 0x000000ffff037224 */ /* 0x000fe400010e0608 */
[C---:B------:R-:W-:Y:S01]  /*e480*/  LOP3.LUT P3, RZ, R22.reuse, 0x80, RZ, 0xc0, !PT ;  /* 0x0000008016ff7812 */ /* 0x040fe2000786c0ff */
[----:B------:R3:W-:Y:S01]  /*e490*/  LDGSTS.E.BYPASS.LTC128B.128 [R17+0x6c00], desc[UR50][R4.64+0x180], !P6 ;  /* 0x06c0018004117fae */ /* 0x0007e2000f101d72 */
[----:B------:R-:W-:-:S03]  /*e4a0*/  LOP3.LUT P2, RZ, R22, 0x40, RZ, 0xc0, !PT ;  /* 0x0000004016ff7812 */ /* 0x000fc6000784c0ff */
[----:B------:R3:W-:Y:S04]  /*e4b0*/  LDGSTS.E.BYPASS.LTC128B.128 [R17+0x8c00], desc[UR50][R4.64+0x200], !P5 ;  /* 0x08c0020004117fae */ /* 0x0007e8000e901d72 */
[----:B------:R3:W-:Y:S04]  /*e4c0*/  LDGSTS.E.BYPASS.LTC128B.128 [R17+0xac00], desc[UR50][R4.64+0x280], !P4 ;  /* 0x0ac0028004117fae */ /* 0x0007e8000e101d72 */
[----:B------:R3:W-:Y:S04]  /*e4d0*/  LDGSTS.E.BYPASS.LTC128B.128 [R17+0xcc00], desc[UR50][R4.64+0x300], P0 ;  /* 0x0cc0030004117fae */ /* 0x0007e80008101d72 */
[----:B------:R3:W-:Y:S04]  /*e4e0*/  LDGSTS.E.BYPASS.LTC128B.128 [R17+0xec00], desc[UR50][R4.64+0x380], P1 ;  /* 0x0ec0038004117fae */ /* 0x0007e80008901d72 */
[----:B------:R3:W-:Y:S01]  /*e4f0*/  LDGSTS.E.BYPASS.LTC128B.128 [R17+0x1400], desc[UR50][R2.64], !P3 ;  /* 0x0140000002117fae */ /* 0x0007e2000d901d72 */
[----:B------:R-:W-:-:S03]  /*e500*/  LOP3.LUT P3, RZ, R22, 0x8000, RZ, 0xc0, !PT ;  /* 0x0000800016ff7812 */ /* 0x000fc6000786c0ff */
[----:B------:R3:W-:Y:S04]  /*e510*/  LDGSTS.E.BYPASS.LTC128B.128 [R17+0x3400], desc[UR50][R2.64+0x80], !P2 ;  /* 0x0340008002117fae */ /* 0x0007e8000d101d72 */
[----:B------:R3:W0:Y:S06]  /*e520*/  SHFL.IDX PT, R14, R9, 0x3, 0x181f ;  /* 0x00781f00090e7f89 */ /* 0x00062c00000e0000 */
[----:B------:R3:W-:Y:S01]  /*e530*/  LDGSTS.E.BYPASS.LTC128B.128 [R17+0x5400], desc[UR50][R2.64+0x100], !P3 ;  /* 0x0540010002117fae */ /* 0x0007e2000d901d72 */
[----:B------:R-:W-:-:S03]  /*e540*/  LOP3.LUT P3, RZ, R22, 0x4000, RZ, 0xc0, !PT ;  /* 0x0000400016ff7812 */ /* 0x000fc6000786c0ff */
[----:B------:R3:W-:Y:S04]  /*e550*/  LDGSTS.E.BYPASS.LTC128B.128 [R17+0x7400], desc[UR50][R2.64+0x180], !P6 ;  /* 0x0740018002117fae */ /* 0x0007e8000f101d72 */
[----:B------:R3:W-:Y:S04]  /*e560*/  LDGSTS.E.BYPASS.LTC128B.128 [R17+0x9400], desc[UR50][R2.64+0x200], !P5 ;  /* 0x0940020002117fae */ /* 0x0007e8000e901d72 */
[----:B------:R3:W-:Y:S04]  /*e570*/  LDGSTS.E.BYPASS.LTC128B.128 [R17+0xb400], desc[UR50][R2.64+0x280], !P4 ;  /* 0x0b40028002117fae */ /* 0x0007e8000e101d72 */
[----:B------:R3:W-:Y:S04]  /*e580*/  LDGSTS.E.BYPASS.LTC128B.128 [R17+0xd400], desc[UR50][R2.64+0x300], P0 ;  /* 0x0d40030002117fae */ /* 0x0007e80008101d72 */
[----:B0-----:R3:W-:Y:S02]  /*e590*/  LDGSTS.E.BYPASS.LTC128B.128 [R17+0xf400], desc[UR50][R2.64+0x380], P1 ;  /* 0x0f40038002117fae */ /* 0x0017e40008901d72 */
.L_x_3768:
[----:B------:R-:W-:Y:S02]  /*e5a0*/  LOP3.LUT R22, R22, 0xffff7fff, RZ, 0xc0, !PT ;  /* 0xffff7fff16167812 */ /* 0x000fe400078ec0ff */
[----:B---3--:R-:W-:Y:S02]  /*e5b0*/  IADD3 R2, P2, R14, R0, RZ ;  /* 0x000000000e027210 */ /* 0x008fe40007f5e0ff */
[----:B------:R-:W-:-:S03]  /*e5c0*/  @P1 LOP3.LUT R22, R22, 0x8000, RZ, 0xfc, !PT ;  /* 0x0000800016161812 */ /* 0x000fc600078efcff */
[----:B------:R-:W-:Y:S01]  /*e5d0*/  IMAD.X R3, RZ, RZ, R10, P2 ;  /* 0x000000ffff037224 */ /* 0x000fe200010e060a */
[C---:B------:R-:W-:Y:S02]  /*e5e0*/  LOP3.LUT P1, RZ, R22.reuse, 0x80, RZ, 0xc0, !PT ;  /* 0x0000008016ff7812 */ /* 0x040fe4000782c0ff */
[----:B------:R-:W-:-:S04]  /*e5f0*/  LOP3.LUT R22, R22, 0xffffbfff, RZ, 0xc0, !PT ;  /* 0xffffbfff16167812 */ /* 0x000fc800078ec0ff */
[----:B------:R-:W-:-:S04]  /*e600*/  @P3 LOP3.LUT R22, R22, 0x4000, RZ, 0xfc, !PT ;  /* 0x0000400016163812 */ /* 0x000fc800078efcff */
[C---:B------:R-:W-:Y:S02]  /*e610*/  LOP3.LUT P3, RZ, R22.reuse, 0x40, RZ, 0xc0, !PT ;  /* 0x0000004016ff7812 */ /* 0x040fe4000786c0ff */
[C---:B------:R-:W-:Y:S01]  /*e620*/  LOP3.LUT P2, RZ, R22.reuse, 0x20, RZ, 0xc0, !PT ;  /* 0x0000002016ff7812 */ /* 0x040fe2000784c0ff */
[----:B------:R-:W-:Y:S01]  /*e630*/  @!PT LDS RZ, [RZ] ;  /* 0x00000000fffff984 */ /* 0x000fe20000000800 */
[----:B------:R-:W-:Y:S01]  /*e640*/  @!PT LDS RZ, [RZ] ;  /* 0x00000000fffff984 */ /* 0x000fe20000000800 */
[----:B------:R-:W-:Y:S01]  /*e650*/  @!PT LDS RZ, [RZ] ;  /* 0x00000000fffff984 */ /* 0x000fe20000000800 */
[----:B------:R0:W-:Y:S01]  /*e660*/  LDGSTS.E.BYPASS.LTC128B.128 [R17+0x1c00], desc[UR50][R2.64], !P1 ;  /* 0x01c0000002117fae */ /* 0x0001e2000c901d72 */
[C---:B------:R-:W-:Y:S02]  /*e670*/  LOP3.LUT P6, RZ, R22.reuse, 0x10, RZ, 0xc0, !PT ;  /* 0x0000001016ff7812 */ /* 0x040fe400078cc0ff */
[----:B------:R-:W-:-:S07]  /*e680*/  LOP3.LUT P1, RZ, R22, 0x8000, RZ, 0xc0, !PT ;  /* 0x0000800016ff7812 */ /* 0x000fce000782c0ff */
[----:B------:R0:W-:Y:S01]  /*e690*/  LDGSTS.E.BYPASS.LTC128B.128 [R17+0x3c00], desc[UR50][R2.64+0x80], !P3 ;  /* 0x03c0008002117fae */ /* 0x0001e2000d901d72 */
[----:B------:R-:W-:-:S03]  /*e6a0*/  LOP3.LUT P3, RZ, R22, 0x4000, RZ, 0xc0, !PT ;  /* 0x0000400016ff7812 */ /* 0x000fc6000786c0ff */
        /* <DEDUP_REMOVED lines=8> */
.L_x_3678:
[----:B------:R-:W-:Y:S02]  /*e730*/  PLOP3.LUT P1, PT, P1, P0, PT, 0xa2, 0x0 ;  /* 0x000000000000781c */ /* 0x000fe40000f21472 */
[----:B------:R-:W-:-:S08]  /*e740*/  @P0 R2UR P1, UR4, R6 ;  /* 0x00000000060402ca */ /* 0x000fd00000020000 */
[----:B------:R-:W-:-:S05]  /*e750*/  @P0 PLOP3.LUT P0, PT, P1, PT, PT, 0x80, 0x0 ;  /* 0x000000000000081c */ /* 0x000fca0000f0f070 */
[----:B------:R-:W-:Y:S01]  /*e760*/  @!P1 SYNCS.ARRIVE.TRANS64.RED.A0T1 RZ, [UR4+0x28c50], RZ ;  /* 0x028c50ffffff99a7 */ /* 0x000fe20008200404 */
[----:B------:R-:W-:Y:S07]  /*e770*/  @!P1 ARRIVES.LDGSTSBAR.64.TRANSCNT [UR4+0x28c50] ;  /* 0x028c5000ff0099b0 */ /* 0x000fee0008000a84 */
[----:B------:R-:W-:Y:S05]  /*e780*/  @P0 BRA.U.ANY `(.L_x_3678) ;  /* 0xfffffffd00e80947 */ /* 0x000fea000393ffff */
[----:B------:R-:W-:Y:S01]  /*e790*/  NOP ;  /* 0x0000000000007918 */ /* 0x000fe20000000000 */
[----:B0-----:R-:W-:-:S04]  /*e7a0*/  MOV R2, UR36 ;  /* 0x0000002400027c02 */ /* 0x001fc80008000f00 */
[----:B------:R-:W-:-:S13]  /*e7b0*/  ISETP.NE.AND P2, PT, R2, 0x3, PT ;  /* 0x000000030200780c */ /* 0x000fda0003f45270 */
[----:B------:R-:W-:Y:S05]  /*e7c0*/  @!P2 BRA `(.L_x_3679) ;  /* 0x000000000004a947 */ /* 0x000fea0003800000 */
[----:B------:R-:W-:Y:S01]  /*e7d0*/  BPT.TRAP 0x1 ;  /* 0x000000040000795c */ /* 0x000fe20000300000 */
.L_x_3679:
[----:B------:R3:W-:Y:S01]  /*e7e0*/  SYNCS.ARRIVE.TRANS64.A1T0 RZ, [R6+URZ+0x28c50], RZ ;  /* 0x028c50ff06ff79a7 */ /* 0x0007e2000810003f */
[----:B------:R-:W-:Y:S05]  /*e7f0*/  @P3 BRA `(.L_x_3680) ;  /* 0xfffffff000543947 */ /* 0x000fea000383ffff */
.L_x_3667:
[----:B------:R-:W-:Y:S05]  /*e800*/  BSYNC B0 ;  /* 0x0000000000007941 */ /* 0x000fea0003800000 */
.L_x_3666:
[----:B------:R-:W4:Y:S01]  /*e810*/  S2R R2, SR_TID.X ;  /* 0x0000000000027919 */ /* 0x000f220000002100 */
[----:B------:R-:W-:Y:S01]  /*e820*/  VIADD R24, R24, 0x1 ;  /* 0x0000000118187836 */ /* 0x000fe20000000000 */
[----:B------:R-:W-:Y:S04]  /*e830*/  BSSY B0, `(.L_x_3681) ;  /* 0x0000013000007945 */ /* 0x000fe80003800000 */
[----:B------:R-:W-:-:S04]  /*e840*/  ISETP.NE.AND P0, PT, R24, 0x2, PT ;  /* 0x000000021800780c */ /* 0x000fc80003f05270 */
[----:B------:R-:W-:-:S04]  /*e850*/  SEL R0, RZ, 0x1, P0 ;  /* 0x00000001ff007807 */ /* 0x000fc80000000000 */
[----:B------:R-:W-:Y:S02]  /*e860*/  LOP3.LUT R25, R25, R0, RZ, 0x3c, !PT ;  /* 0x0000000019197212 */ /* 0x000fe400078e3cff */
[----:B----4-:R-:W-:-:S04]  /*e870*/  LOP3.LUT R2, R2, 0x7f, RZ, 0xc0, !PT ;  /* 0x0000007f02027812 */ /* 0x010fc800078ec0ff */
[----:B------:R-:W-:-:S13]  /*e880*/  ISETP.NE.AND P1, PT, R2, RZ, PT ;  /* 0x000000ff0200720c */ /* 0x000fda0003f25270 */
[----:B------:R-:W-:Y:S05]  /*e890*/  @P1 BRA `(.L_x_3682) ;  /* 0x0000000000301947 */ /* 0x000fea0003800000 */
[----:B------:R-:W4:Y:S01]  /*e8a0*/  S2R R5, SR_LANEID ;  /* 0x0000000000057919 */ /* 0x000f220000000000 */
[----:B------:R-:W-:Y:S01]  /*e8b0*/  VOTEU.ANY UR4, UPT, PT ;  /* 0x0000000000047886 */ /* 0x000fe200038e0100 */
[----:B------:R-:W5:Y:S01]  /*e8c0*/  LDC.64 R2, c[0x0][0xc60] ;  /* 0x00031800ff027b82 */ /* 0x000f620000000a00 */
[----:B------:R-:W4:Y:S02]  /*e8d0*/  FLO.U32 R0, UR4 ;  /* 0x0000000400007d00 */ /* 0x000f2400080e0000 */
[----:B----4-:R-:W-:-:S06]  /*e8e0*/  ISETP.EQ.U32.AND P1, PT, R0, R5, PT ;  /* 0x000000050000720c */ /* 0x010fcc0003f22070 */
[----:B------:R-:W5:Y:S07]  /*e8f0*/  POPC R5, UR4 ;  /* 0x0000000400057d09 */ /* 0x000f6e0008000000 */
[----:B-----5:R-:W4:Y:S01]  /*e900*/  @P1 ATOMG.E.ADD.STRONG.GPU PT, R3, desc[UR50][R2.64], R5 ;  /* 0x00000005020319a8 */ /* 0x020f2200081ee1f2 */
[----:B0-----:R-:W0:Y:S02]  /*e910*/  S2R R4, SR_LTMASK ;  /* 0x0000000000047919 */ /* 0x001e240000003900 */
[----:B0-----:R-:W-:-:S04]  /*e920*/  LOP3.LUT R4, R4, UR4, RZ, 0xc0, !PT ;  /* 0x0000000404047c12 */ /* 0x001fc8000f8ec0ff */
[----:B------:R-:W0:Y:S01]  /*e930*/  POPC R7, R4 ;  /* 0x0000000400077309 */ /* 0x000e220000000000 */
[----:B----4-:R-:W0:Y:S02]  /*e940*/  SHFL.IDX PT, R0, R3, R0, 0x1f ;  /* 0x00001f0003007589 */ /* 0x010e2400000e0000 */
[----:B0-----:R-:W-:-:S07]  /*e950*/  IADD3 R16, R0, UR37, R7 ;  /* 0x0000002500107c10 */ /* 0x001fce000fffe007 */
.L_x_3682:
[----:B------:R-:W-:Y:S05]  /*e960*/  BSYNC B0 ;  /* 0x0000000000007941 */ /* 0x000fea0003800000 */
.L_x_3681:
[----:B------:R-:W-:-:S07]  /*e970*/  SEL R24, R24, RZ, P0 ;  /* 0x000000ff18187207 */ /* 0x000fce0000000000 */
.L_x_3641:
[----:B------:R-:W-:Y:S05]  /*e980*/  BSYNC B7 ;  /* 0x0000000000077941 */ /* 0x000fea0003800000 */
.L_x_3639:
[----:B------:R-:W-:-:S13]  /*e990*/  LOP3.LUT P0, RZ, R22, 0x2000, RZ, 0xc0, !PT ;  /* 0x0000200016ff7812 */ /* 0x000fda000780c0ff */
[----:B------:R-:W-:Y:S05]  /*e9a0*/  @!P0 BRA `(.L_x_3683) ;  /* 0x0000000000248947 */ /* 0x000fea0003800000 */
[----:B------:R-:W-:Y:S05]  /*e9b0*/  WARPSYNC.ALL ;  /* 0x0000000000007948 */ /* 0x000fea0003800000 */
[----:B------:R-:W4:Y:S08]  /*e9c0*/  S2UR UR5, SR_CgaCtaId ;  /* 0x00000000000579c3 */ /* 0x000f300000008800 */
[----:B------:R-:W-:Y:S06]  /*e9d0*/  BAR.SYNC.DEFER_BLOCKING 0x5, 0x180 ;  /* 0x0146000000007b1d */ /* 0x000fec0000010000 */
[----:B------:R-:W-:-:S02]  /*e9e0*/  UMOV UR4, 0x400 ;  /* 0x0000040000047882 */ /* 0x000fc40000000000 */
[----:B----4-:R-:W-:-:S06]  /*e9f0*/  ULEA UR4, UR5, UR4, 0x18 ;  /* 0x0000000405047291 */ /* 0x010fcc000f8ec03f */
[----:B------:R-:W-:-:S05]  /*ea00*/  IMAD.U32 R23, RZ, RZ, UR4 ;  /* 0x00000004ff177e24 */ /* 0x000fca000f8e00ff */
[----:B------:R4:W0:Y:S01]  /*ea10*/  LDS.128 R16, [R23+0x28cd0] ;  /* 0x028cd00017107984 */ /* 0x0008220000000c00 */
[----:B------:R-:W-:Y:S06]  /*ea20*/  BAR.ARV 0x4, 0x180 ;  /* 0x0106000000007b1d */ /* 0x000fec0000002000 */
[----:B------:R-:W-:Y:S05]  /*ea30*/  BRA `(.L_x_3684) ;  /* 0x0000000800407947 */ /* 0x000fea0003800000 */
.L_x_3683:
[----:B------:R-:W4:Y:S01]  /*ea40*/  S2R R0, SR_TID.X ;  /* 0x0000000000007919 */ /* 0x000f220000002100 */
[----:B------:R-:W-:Y:S01]  /*ea50*/  UMOV UR4, 0xffffffff ;  /* 0xffffffff00047882 */ /* 0x000fe20000000000 */
[----:B----4-:R-:W-:-:S04]  /*ea60*/  LOP3.LUT R8, R0, 0x1f, RZ, 0xc0, !PT ;  /* 0x0000001f00087812 */ /* 0x010fc800078ec0ff */
[----:B------:R-:W-:Y:S01]  /*ea70*/  ISETP.NE.AND P0, PT, R8, 0x1f, PT ;  /* 0x0000001f0800780c */ /* 0x000fe20003f05270 */
[----:B------:R-:W-:-:S12]  /*ea80*/  BRA.DIV UR4, `(.L_x_3685) ;  /* 0x0000003204107947 */ /* 0x000fd8000b800000 */
[----:B------:R-:W-:Y:S01]  /*ea90*/  IMAD.IADD R5, R19, 0x1, R8 ;  /* 0x0000000113057824 */ /* 0x000fe200078e0208 */
[----:B------:R-:W-:-:S04]  /*eaa0*/  ULDC UR4, c[0x0][0xc3c] ;  /* 0x00030f0000047ab9 */ /* 0x000fc80000000800 */
[----:B------:R-:W-:-:S13]  /*eab0*/  ISETP.GE.OR P1, PT, R5, UR4, !P0 ;  /* 0x0000000405007c0c */ /* 0x000fda000c726670 */
[----:B------:R-:W4:Y:S02]  /*eac0*/  @!P1 LDC.64 R2, c[0x0][0xc80] ;  /* 0x00032000ff029b82 */ /* 0x000f240000000a00 */
[----:B----4-:R-:W-:-:S06]  /*ead0*/  @!P1 IMAD.WIDE R2, R5, 0x4, R2 ;  /* 0x0000000405029825 */ /* 0x010fcc00078e0202 */
[----:B------:R-:W4:Y:S01]  /*eae0*/  @!P1 LDG.E R2, desc[UR50][R2.64] ;  /* 0x0000003202029981 */ /* 0x000f22000c1e1900 */
[----:B------:R-:W-:Y:S01]  /*eaf0*/  IMAD.MOV.U32 R5, RZ, RZ, RZ ;  /* 0x000000ffff057224 */ /* 0x000fe200078e00ff */
[C---:B------:R-:W-:Y:S02]  /*eb00*/  ISETP.GE.U32.AND P2, PT, R8.reuse, 0x2, PT ;  /* 0x000000020800780c */ /* 0x040fe40003f46070 */
[C---:B------:R-:W-:Y:S01]  /*eb10*/  ISETP.GE.U32.AND P3, PT, R8.reuse, 0x4, PT ;  /* 0x000000040800780c */ /* 0x040fe20003f66070 */
[----:B------:R-:W-:Y:S01]  /*eb20*/  SHFL.IDX PT, R0, R16, RZ, 0x1f ;  /* 0x00001fff10007589 */ /* 0x000fe200000e0000 */
[C---:B------:R-:W-:Y:S02]  /*eb30*/  ISETP.GE.U32.AND P4, PT, R8.reuse, 0x8, PT ;  /* 0x000000080800780c */ /* 0x040fe40003f86070 */
[C---:B------:R-:W-:Y:S01]  /*eb40*/  ISETP.GE.U32.AND P5, PT, R8.reuse, 0x10, PT ;  /* 0x000000100800780c */ /* 0x040fe20003fa6070 */
[----:B0-----:R-:W-:Y:S01]  /*eb50*/  SHFL.IDX PT, R4, R16, 0x1, 0x1f ;  /* 0x00201f0010047f89 */ /* 0x001fe200000e0000 */
[----:B----4-:R-:W-:Y:S01]  /*eb60*/  @!P1 IMAD.MOV.U32 R5, RZ, RZ, R2 ;  /* 0x000000ffff059224 */ /* 0x010fe200078e0002 */
[----:B------:R-:W-:-:S04]  /*eb70*/  ISETP.NE.AND P1, PT, R8, RZ, PT ;  /* 0x000000ff0800720c */ /* 0x000fc80003f25270 */
[----:B------:R-:W2:Y:S02]  /*eb80*/  SHFL.UP PT, R14, R5, 0x1, RZ ;  /* 0x04200000050e7989 */ /* 0x000ea400000e00ff */
[----:B--23--:R-:W-:-:S04]  /*eb90*/  SEL R6, R14, RZ, P1 ;  /* 0x000000ff0e067207 */ /* 0x00cfc80000800000 */
        /* <DEDUP_REMOVED lines=14> */
.L_x_3778:
[----:B------:R-:W-:Y:S02]  /*ec80*/  ULDC UR4, c[0x0][0xc38] ;  /* 0x00030e0000047ab9 */ /* 0x000fe40000000800 */
[----:B------:R-:W-:-:S04]  /*ec90*/  IMAD.U32 R7, RZ, RZ, UR4 ;  /* 0x00000004ff077e24 */ /* 0x000fc8000f8e00ff */
[----:B--2---:R-:W-:-:S05]  /*eca0*/  IMAD R14, R14, R7, RZ ;  /* 0x000000070e0e7224 */ /* 0x004fca00078e02ff */
[----:B------:R-:W-:-:S04]  /*ecb0*/  IADD3 R9, R4, R14, RZ ;  /* 0x0000000e04097210 */ /* 0x000fc80007ffe0ff */
[----:B------:R-:W-:-:S13]  /*ecc0*/  ISETP.GT.AND P6, PT, R9, R0, PT ;  /* 0x000000000900720c */ /* 0x000fda0003fc4270 */
[----:B------:R-:W-:Y:S05]  /*ecd0*/  @P6 BRA `(.L_x_3686) ;  /* 0x00000000009c6947 */ /* 0x000fea0003800000 */
.L_x_3691:
[----:B0-----:R-:W0:Y:S01]  /*ece0*/  LDC R2, c[0x0][0xc3c] ;  /* 0x00030f00ff027b82 */ /* 0x001e220000000800 */
[----:B------:R-:W-:-:S05]  /*ecf0*/  VIADD R19, R19, 0x1f ;  /* 0x0000001f13137836 */ /* 0x000fca0000000000 */
        /* <DEDUP_REMOVED lines=12> */
.L_x_3689:
[----:B------:R-:W-:Y:S05]  /*edc0*/  BSYNC B0 ;  /* 0x0000000000007941 */ /* 0x000fea0003800000 */
.L_x_3688:
[----:B------:R-:W-:-:S03]  /*edd0*/  UMOV UR4, 0xffffffff ;  /* 0xffffffff00047882 */ /* 0x000fc60000000000 */
[----:B------:R-:W-:Y:S05]  /*ede0*/  BRA.DIV UR4, `(.L_x_3690) ;  /* 0x00000032045c7947 */ /* 0x000fea000b800000 */
[----:B-----5:R-:W2:Y:S02]  /*edf0*/  SHFL.UP PT, R14, R5, 0x1, RZ ;  /* 0x04200000050e7989 */ /* 0x020ea400000e00ff */
[----:B--2---:R-:W-:-:S05]  /*ee00*/  SEL R14, R14, RZ, P1 ;  /* 0x000000ff0e0e7207 */ /* 0x004fca0000800000 */
        /* <DEDUP_REMOVED lines=13> */
[----:B------:R0:W2:Y:S02]  /*eee0*/  SHFL.IDX PT, R14, R2, 0x1f, 0x1f ;  /* 0x03e01f00020e7f89 */ /* 0x0000a400000e0000 */
.L_x_3786:
[----:B------:R-:W-:Y:S02]  /*eef0*/  ULDC UR4, c[0x0][0xc38] ;  /* 0x00030e0000047ab9 */ /* 0x000fe40000000800 */
[----:B------:R-:W-:-:S04]  /*ef00*/  IMAD.U32 R7, RZ, RZ, UR4 ;  /* 0x00000004ff077e24 */ /* 0x000fc8000f8e00ff */
[----:B--2---:R-:W-:-:S04]  /*ef10*/  IMAD R14, R14, R7, RZ ;  /* 0x000000070e0e7224 */ /* 0x004fc800078e02ff */
[----:B------:R-:W-:-:S05]  /*ef20*/  IMAD.IADD R9, R14, 0x1, R9 ;  /* 0x000000010e097824 */ /* 0x000fca00078e0209 */
[----:B------:R-:W-:-:S13]  /*ef30*/  ISETP.GT.AND P6, PT, R9, R0, PT ;  /* 0x000000000900720c */ /* 0x000fda0003fc4270 */
[----:B------:R-:W-:Y:S05]  /*ef40*/  @!P6 BRA `(.L_x_3691) ;  /* 0xfffffffc0064e947 */ /* 0x000fea000383ffff */
.L_x_3686:
        /* <DEDUP_REMOVED lines=8> */
.L_x_3790:
[----:B------:R-:W-:Y:S02]  /*efd0*/  ISETP.NE.AND P0, PT, R3, RZ, PT ;  /* 0x000000ff0300720c */ /* 0x000fe40003f05270 */
[----:B------:R-:W-:-:S11]  /*efe0*/  MOV R14, RZ ;  /* 0x000000ff000e7202 */ /* 0x000fd60000000f00 */
[----:B------:R-:W-:Y:S05]  /*eff0*/  @!P0 BRA `(.L_x_3693) ;  /* 0x0000000000108947 */ /* 0x000fea0003800000 */
[----:B------:R-:W-:Y:S01]  /*f000*/  UMOV UR4, 0xffffffff ;  /* 0xffffffff00047882 */ /* 0x000fe20000000000 */
[----:B------:R-:W-:Y:S02]  /*f010*/  VIADD R12, R4, 0xffffffff ;  /* 0xffffffff040c7836 */ /* 0x000fe40000000000 */
[----:B------:R-:W-:Y:S05]  /*f020*/  BRA.DIV UR4, `(.L_x_3694) ;  /* 0x0000003204d07947 */ /* 0x000fea000b800000 */
[----:B------:R4:W0:Y:S02]  /*f030*/  SHFL.IDX PT, R14, R2, R12, 0x1f ;  /* 0x00001f0c020e7589 */ /* 0x00082400000e0000 */
.L_x_3693:
[----:B---3--:R-:W-:Y:S01]  /*f040*/  IABS R6, R5 ;  /* 0x0000000500067213 */ /* 0x008fe20000000000 */
[----:B0-----:R-:W-:Y:S01]  /*f050*/  IMAD R16, R14, R7, R16 ;  /* 0x000000070e107224 */ /* 0x001fe200078e0210 */
[----:B------:R-:W-:Y:S02]  /*f060*/  IADD3 R19, R4, R19, RZ ;  /* 0x0000001304137210 */ /* 0x000fe40007ffe0ff */
[----:B------:R-:W0:Y:S01]  /*f070*/  I2F.RP R8, R6 ;  /* 0x0000000600087306 */ /* 0x000e220000209400 */
[----:B------:R-:W-:-:S05]  /*f080*/  IMAD.IADD R10, R0, 0x1, -R16 ;  /* 0x00000001000a7824 */ /* 0x000fca00078e0a10 */
[----:B------:R-:W-:Y:S02]  /*f090*/  IABS R0, R10 ;  /* 0x0000000a00007213 */ /* 0x000fe40000000000 */
[----:B0-----:R-:W4:Y:S02]  /*f0a0*/  MUFU.RCP R8, R8 ;  /* 0x0000000800087308 */ /* 0x001f240000001000 */
[----:B----4-:R-:W-:-:S06]  /*f0b0*/  VIADD R2, R8, 0xffffffe ;  /* 0x0ffffffe08027836 */ /* 0x010fcc0000000000 */
[----:B------:R0:W3:Y:S02]  /*f0c0*/  F2I.FTZ.U32.TRUNC.NTZ R3, R2 ;  /* 0x0000000200037305 */ /* 0x0000e4000021f000 */
[----:B0-----:R-:W-:Y:S02]  /*f0d0*/  IMAD.MOV.U32 R2, RZ, RZ, RZ ;  /* 0x000000ffff027224 */ /* 0x001fe400078e00ff */
[----:B---3--:R-:W-:-:S04]  /*f0e0*/  IMAD.MOV R7, RZ, RZ, -R3 ;  /* 0x000000ffff077224 */ /* 0x008fc800078e0a03 */
[----:B------:R-:W-:-:S04]  /*f0f0*/  IMAD R7, R7, R6, RZ ;  /* 0x0000000607077224 */ /* 0x000fc800078e02ff */
[----:B------:R-:W-:Y:S01]  /*f100*/  IMAD.HI.U32 R3, R3, R7, R2 ;  /* 0x0000000703037227 */ /* 0x000fe200078e0002 */
[----:B------:R-:W-:-:S04]  /*f110*/  IABS R7, R5 ;  /* 0x0000000500077213 */ /* 0x000fc80000000000 */
[----:B------:R-:W-:Y:S01]  /*f120*/  IADD3 R7, RZ, -R7, RZ ;  /* 0x80000007ff077210 */ /* 0x000fe20007ffe0ff */
        /* <DEDUP_REMOVED lines=12> */
[--C-:B------:R-:W-:Y:S02]  /*f1f0*/  IMAD.MOV R0, RZ, RZ, -R3.reuse ;  /* 0x000000ffff007224 */ /* 0x100fe400078e0a03 */
[----:B------:R-:W-:Y:S02]  /*f200*/  IMAD.MOV.U32 R18, RZ, RZ, R3 ;  /* 0x000000ffff127224 */ /* 0x000fe400078e0003 */
[----:B------:R-:W-:Y:S01]  /*f210*/  IMAD R17, R5, R0, R10 ;  /* 0x0000000005117224 */ /* 0x000fe200078e020a */
[----:B------:R-:W-:Y:S06]  /*f220*/  BRA `(.L_x_3695) ;  /* 0x00000000001c7947 */ /* 0x000fec0003800000 */
.L_x_3687:
[----:B------:R-:W-:Y:S01]  /*f230*/  UMOV UR4, URZ ;  /* 0x0000003f00047c82 */ /* 0x000fe20008000000 */
[----:B------:R-:W-:Y:S01]  /*f240*/  UMOV UR5, URZ ;  /* 0x0000003f00057c82 */ /* 0x000fe20008000000 */
[----:B------:R-:W-:Y:S01]  /*f250*/  ULDC UR6, c[0x0][0xc3c] ;  /* 0x00030f0000067ab9 */ /* 0x000fe20000000800 */
[----:B------:R-:W-:Y:S02]  /*f260*/  IMAD.MOV.U32 R16, RZ, RZ, R0 ;  /* 0x000000ffff107224 */ /* 0x000fe400078e0000 */
[----:B------:R-:W-:Y:S02]  /*f270*/  IMAD.U32 R17, RZ, RZ, UR4 ;  /* 0x00000004ff117e24 */ /* 0x000fe4000f8e00ff */
[----:B------:R-:W-:Y:S02]  /*f280*/  IMAD.U32 R18, RZ, RZ, UR5 ;  /* 0x00000005ff127e24 */ /* 0x000fe4000f8e00ff */
[----:B------:R-:W-:-:S07]  /*f290*/  IMAD.U32 R19, RZ, RZ, UR6 ;  /* 0x00000006ff137e24 */ /* 0x000fce000f8e00ff */
.L_x_3695:
        /* <DEDUP_REMOVED lines=10> */
.L_x_3684:
[----:B------:R-:W-:Y:S02]  /*f340*/  ULDC UR4, c[0x0][0xc3c] ;  /* 0x00030f0000047ab9 */ /* 0x000fe40000000800 */
[----:B0-----:R-:W-:-:S13]  /*f350*/  ISETP.GE.AND P0, PT, R19, UR4, PT ;  /* 0x0000000413007c0c */ /* 0x001fda000bf06270 */
[----:B------:R-:W-:Y:S05]  /*f360*/  @!P0 BRA `(.L_x_3696) ;  /* 0xffffffb800c48947 */ /* 0x000fea000383ffff */
[----:B------:R-:W-:Y:S05]  /*f370*/  BSYNC B8 ;  /* 0x0000000000087941 */ /* 0x000fea0003800000 */
.L_x_3635:
[----:B-1----:R-:W5:Y:S01]  /*f380*/  LDL.LU R0, [R1+0x24] ;  /* 0x0000240001007983 */ /* 0x002f620000300800 */
[----:B------:R-:W-:Y:S01]  /*f390*/  BSSY B0, `(.L_x_3697) ;  /* 0x000000b000007945 */ /* 0x000fe20003800000 */
[----:B------:R-:W0:Y:S01]  /*f3a0*/  S2R R5, SR_CgaCtaId ;  /* 0x0000000000057919 */ /* 0x000e220000008800 */
[----:B-----5:R-:W-:-:S04]  /*f3b0*/  IADD3 R0, R0, 0x1, RZ ;  /* 0x0000000100007810 */ /* 0x020fc80007ffe0ff */
[----:B------:R-:W-:-:S04]  /*f3c0*/  LEA.HI R2, R0, R0, RZ, 0x1 ;  /* 0x0000000000027211 */ /* 0x000fc800078f08ff */
[----:B------:R-:W-:Y:S02]  /*f3d0*/  LOP3.LUT R3, R2, 0xfffffffe, RZ, 0xc0, !PT ;  /* 0xfffffffe02037812 */ /* 0x000fe400078ec0ff */
[----:B------:R-:W-:-:S03]  /*f3e0*/  MOV R2, 0x400 ;  /* 0x0000040000027802 */ /* 0x000fc60000000f00 */
[----:B------:R-:W-:Y:S01]  /*f3f0*/  IMAD.IADD R0, R0, 0x1, -R3 ;  /* 0x0000000100007824 */ /* 0x000fe200078e0a03 */
[----:B0-----:R-:W-:-:S04]  /*f400*/  LEA R5, R5, R2, 0x18 ;  /* 0x0000000205057211 */ /* 0x001fc800078ec0ff */
[----:B------:R-:W-:-:S04]  /*f410*/  SHF.L.U32 R0, R0, 0x1f, RZ ;  /* 0x0000001f00007819 */ /* 0x000fc800000006ff */
[----:B------:R-:W0:Y:S02]  /*f420*/  SYNCS.PHASECHK.TRANS64.TRYWAIT P0, [R5+URZ+0x28c20], R0 ;  /* 0x028c2000050075a7 */ /* 0x000e24000800017f */
[----:B0-----:R-:W-:Y:S05]  /*f430*/  @!P0 BRA `(.L_x_3698) ;  /* 0x0000002c00f08947 */ /* 0x001fea0003800000 */
.L_x_3793:
[----:B------:R-:W-:Y:S05]  /*f440*/  BSYNC B0 ;  /* 0x0000000000007941 */ /* 0x000fea0003800000 */
.L_x_3697:
[----:B------:R-:W-:-:S03]  /*f450*/  UMOV UR4, 0xffffffff ;  /* 0xffffffff00047882 */ /* 0x000fc60000000000 */
[----:B------:R-:W-:Y:S05]  /*f460*/  BRA.DIV UR4, `(.L_x_3699) ;  /* 0x0000002e04f87947 */ /* 0x000fea000b800000 */
[----:B0-----:R-:W0:Y:S02]  /*f470*/  S2R R0, SR_TID.X ;  /* 0x0000000000007919 */ /* 0x001e240000002100 */
[----:B0-----:R-:W-:-:S04]  /*f480*/  SHF.R.U32.HI R0, RZ, 0x5, R0 ;  /* 0x00000005ff007819 */ /* 0x001fc80000011600 */
[----:B------:R-:W-:-:S05]  /*f490*/  LOP3.LUT R0, R0, 0x3, RZ, 0xc0, !PT ;  /* 0x0000000300007812 */ /* 0x000fca00078ec0ff */
[----:B------:R0:W1:Y:S02]  /*f4a0*/  SHFL.IDX PT, R14, R0, RZ, 0x1f ;  /* 0x00001fff000e7589 */ /* 0x00006400000e0000 */
.L_x_3796:
[----:B-1----:R-:W-:Y:S01]  /*f4b0*/  ISETP.NE.AND P0, PT, R14, RZ, PT ;  /* 0x000000ff0e00720c */ /* 0x002fe20003f05270 */
[----:B------:R-:W-:-:S12]  /*f4c0*/  BSSY B0, `(.L_x_3700) ;  /* 0x0000024000007945 */ /* 0x000fd80003800000 */
[----:B------:R-:W-:Y:S05]  /*f4d0*/  @P0 BRA `(.L_x_3701) ;  /* 0x0000000000880947 */ /* 0x000fea0003800000 */
[----:B------:R-:W-:-:S03]  /*f4e0*/  UMOV UR4, 0xffffffff ;  /* 0xffffffff00047882 */ /* 0x000fc60000000000 */
[----:B------:R-:W-:Y:S05]  /*f4f0*/  BRA.DIV UR4, `(.L_x_3702) ;  /* 0x0000003204087947 */ /* 0x000fea000b800000 */
[----:B------:R-:W-:-:S13]  /*f500*/  ELECT P6, URZ, PT ;  /* 0x00000000003f782f */ /* 0x000fda00038c0000 */
.L_x_3799:
[----:B------:R-:W-:Y:S05]  /*f510*/  @!P6 BRA `(.L_x_3701) ;  /* 0x000000000078e947 */ /* 0x000fea0003800000 */
[----:B------:R-:W-:-:S06]  /*f520*/  ULOP3.LUT UR4, UR39, 0x2, URZ, 0xfc, !UPT ;  /* 0x0000000227047892 */ /* 0x000fcc000f8efc3f */
[----:B0-----:R-:W-:-:S05]  /*f530*/  IMAD.U32 R0, RZ, RZ, UR4 ;  /* 0x00000004ff007e24 */ /* 0x001fca000f8e00ff */
[----:B------:R-:W-:-:S13]  /*f540*/  ISETP.NE.AND P0, PT, R0, 0x3, PT ;  /* 0x000000030000780c */ /* 0x000fda0003f05270 */
[----:B------:R-:W-:Y:S05]  /*f550*/  @!P0 BRA `(.L_x_3703) ;  /* 0x0000000000048947 */ /* 0x000fea0003800000 */
[----:B------:R-:W-:Y:S01]  /*f560*/  BPT.TRAP 0x1 ;  /* 0x000000040000795c */ /* 0x000fe20000300000 */
.L_x_3703:
[C---:B------:R-:W-:Y:S01]  /*f570*/  IMAD R3, R24.reuse, 0x8, R5 ;  /* 0x0000000818037824 */ /* 0x040fe200078e0205 */
[----:B------:R-:W-:Y:S01]  /*f580*/  SHF.L.U32 R2, R25, 0x1f, RZ ;  /* 0x0000001f19027819 */ /* 0x000fe200000006ff */
[----:B------:R-:W-:-:S03]  /*f590*/  VIADD R24, R24, 0x1 ;  /* 0x0000000118187836 */ /* 0x000fc60000000000 */
[----:B------:R-:W0:Y:S02]  /*f5a0*/  SYNCS.PHASECHK.TRANS64.TRYWAIT P1, [R3+URZ+0x28c40], R2 ;  /* 0x028c4002030075a7 */ /* 0x000e24000802017f */
[----:B------:R-:W-:-:S04]  /*f5b0*/  ISETP.NE.AND P2, PT, R24, 0x2, PT ;  /* 0x000000021800780c */ /* 0x000fc80003f45270 */
[----:B------:R-:W-:Y:S01]  /*f5c0*/  SEL R0, RZ, 0x1, P2 ;  /* 0x00000001ff007807 */ /* 0x000fe20001000000 */
[----:B0-----:R-:W-:Y:S08]  /*f5d0*/  @!P1 BRA `(.L_x_3704) ;  /* 0x0000002c00f09947 */ /* 0x001ff00003800000 */
.L_x_3800:
[----:B------:R-:W-:Y:S02]  /*f5e0*/  SEL R24, R24, RZ, P2 ;  /* 0x000000ff18187207 */ /* 0x000fe40001000000 */
[----:B------:R-:W-:Y:S01]  /*f5f0*/  LOP3.LUT R0, R25, R0, RZ, 0x3c, !PT ;  /* 0x0000000019007212 */ /* 0x000fe200078e3cff */
[----:B------:R-:W-:Y:S06]  /*f600*/  @!P0 BRA `(.L_x_3705) ;  /* 0x0000000000048947 */ /* 0x000fec0003800000 */
[----:B------:R-:W-:Y:S01]  /*f610*/  BPT.TRAP 0x1 ;  /* 0x000000040000795c */ /* 0x000fe20000300000 */
.L_x_3705:
[----:B------:R-:W-:Y:S01]  /*f620*/  IMAD R5, R24, 0x8, R5 ;  /* 0x0000000818057824 */ /* 0x000fe200078e0205 */
[----:B------:R-:W-:-:S04]  /*f630*/  SHF.L.U32 R0, R0, 0x1f, RZ ;  /* 0x0000001f00007819 */ /* 0x000fc800000006ff */
[----:B------:R-:W1:Y:S02]  /*f640*/  SYNCS.PHASECHK.TRANS64.TRYWAIT P1, [R5+URZ+0x28c40], R0 ;  /* 0x028c4000050075a7 */ /* 0x000e64000802017f */
[----:B-1----:R-:W-:Y:S05]  /*f650*/  @!P1 BRA `(.L_x_3706) ;  /* 0x0000002c00e49947 */ /* 0x002fea0003800000 */
.L_x_3801:
[----:B------:R-:W-:Y:S05]  /*f660*/  @!P0 BRA `(.L_x_3707) ;  /* 0x0000000000048947 */ /* 0x000fea0003800000 */
[----:B------:R-:W-:Y:S01]  /*f670*/  BPT.TRAP 0x1 ;  /* 0x000000040000795c */ /* 0x000fe20000300000 */
.L_x_3707:
[----:B------:R-:W5:Y:S02]  /*f680*/  SYNCS.PHASECHK.TRANS64.TRYWAIT P1, [R3+URZ+0x28c60], R2 ;  /* 0x028c6002030075a7 */ /* 0x000f64000802017f */
[----:B-----5:R-:W-:Y:S05]  /*f690*/  @!P1 BRA `(.L_x_3708) ;  /* 0x0000002c00e89947 */ /* 0x020fea0003800000 */
.L_x_3802:
[----:B------:R-:W-:Y:S05]  /*f6a0*/  @!P0 BRA `(.L_x_3709) ;  /* 0x0000000000048947 */ /* 0x000fea0003800000 */
[----:B------:R-:W-:Y:S01]  /*f6b0*/  BPT.TRAP 0x1 ;  /* 0x000000040000795c */ /* 0x000fe20000300000 */
.L_x_3709:
[----:B------:R0:W0:Y:S02]  /*f6c0*/  SYNCS.PHASECHK.TRANS64.TRYWAIT P0, [R5+URZ+0x28c60], R0 ;  /* 0x028c6000050075a7 */ /* 0x000024000800017f */
[----:B0-----:R-:W-:Y:S05]  /*f6d0*/  @!P0 NANOSLEEP.SYNCS 0x989680 ;  /* 0x009896800000895d */ /* 0x001fea0003900000 */
[----:B------:R-:W0:Y:S02]  /*f6e0*/  @!P0 SYNCS.PHASECHK.TRANS64 P0, [R5+URZ+0x28c60], R0 ;  /* 0x028c6000050085a7 */ /* 0x000e24000800007f */
[----:B0-----:R-:W-:Y:S05]  /*f6f0*/  @!P0 BRA `(.L_x_3709) ;  /* 0xfffffffc00f08947 */ /* 0x001fea000383ffff */
.L_x_3701:
[----:B------:R-:W-:Y:S05]  /*f700*/  BSYNC B0 ;  /* 0x0000000000007941 */ /* 0x000fea0003800000 */
.L_x_3700:
[----:B------:R-:W-:Y:S05]  /*f710*/  EXIT ;  /* 0x000000000000794d */ /* 0x000fea0003800000 */
.L_x_3580:
[----:B0-----:R-:W-:-:S04]  /*f720*/  MOV R3, UR16 ;  /* 0x0000001000037c02 */ /* 0x001fc80008000f00 */
[----:B------:R0:W1:Y:S03]  /*f730*/  SYNCS.PHASECHK.TRANS64.TRYWAIT P1, [R3+URZ+0x28c50], R0 ;  /* 0x028c5000030075a7 */ /* 0x000066000802017f */
[----:B-1----:R-:W-:Y:S05]  /*f740*/  @!P1 NANOSLEEP.SYNCS 0x989680 ;  /* 0x009896800000995d */ /* 0x002fea0003900000 */
[----:B------:R-:W1:Y:S02]  /*f750*/  @!P1 SYNCS.PHASECHK.TRANS64 P1, [R3+URZ+0x28c50], R0 ;  /* 0x028c5000030095a7 */ /* 0x000e64000802007f */
[----:B-1----:R-:W-:Y:S05]  /*f760*/  @!P1 BRA `(.L_x_3580) ;  /* 0xfffffffc00ec9947 */ /* 0x002fea000383ffff */
[----:B------:R-:W-:Y:S05]  /*f770*/  BRA `(.L_x_3710) ;  /* 0xffffff20005c7947 */ /* 0x000fea000383ffff */
.L_x_3586:
[----:B-1----:R-:W-:-:S04]  /*f780*/  IMAD.U32 R4, RZ, RZ, UR21 ;  /* 0x00000015ff047e24 */ /* 0x002fc8000f8e00ff */
[----:B------:R1:W2:Y:S03]  /*f790*/  SYNCS.PHASECHK.TRANS64.TRYWAIT P1, [R4+URZ+0x28c50], R3 ;  /* 0x028c5003040075a7 */ /* 0x0002a6000802017f */
[----:B--2---:R-:W-:Y:S05]  /*f7a0*/  @!P1 NANOSLEEP.SYNCS 0x989680 ;  /* 0x009896800000995d */ /* 0x004fea0003900000 */
[----:B------:R-:W2:Y:S02]  /*f7b0*/  @!P1 SYNCS.PHASECHK.TRANS64 P1, [R4+URZ+0x28c50], R3 ;  /* 0x028c5003040095a7 */ /* 0x000ea4000802007f */
[----:B--2---:R-:W-:Y:S05]  /*f7c0*/  @!P1 BRA `(.L_x_3586) ;  /* 0xfffffffc00ec9947 */ /* 0x004fea000383ffff */
[----:B------:R-:W-:Y:S05]  /*f7d0*/  BRA `(.L_x_3585) ;  /* 0xffffff2c00647947 */ /* 0x000fea000383ffff */
.L_x_3590:
[----:B0-----:R-:W-:-:S04]  /*f7e0*/  IMAD.U32 R3, RZ, RZ, UR41 ;  /* 0x00000029ff037e24 */ /* 0x001fc8000f8e00ff */
[----:B------:R0:W1:Y:S03]  /*f7f0*/  SYNCS.PHASECHK.TRANS64.TRYWAIT P1, [R3+URZ+0x28c00], R0 ;  /* 0x028c0000030075a7 */ /* 0x000066000802017f */
[----:B-1----:R-:W-:Y:S05]  /*f800*/  @!P1 NANOSLEEP.SYNCS 0x989680 ;  /* 0x009896800000995d */ /* 0x002fea0003900000 */
[----:B------:R-:W1:Y:S02]  /*f810*/  @!P1 SYNCS.PHASECHK.TRANS64 P1, [R3+URZ+0x28c00], R0 ;  /* 0x028c0000030095a7 */ /* 0x000e64000802007f */
[----:B-1----:R-:W-:Y:S05]  /*f820*/  @!P1 BRA `(.L_x_3590) ;  /* 0xfffffffc00ec9947 */ /* 0x002fea000383ffff */
[----:B------:R-:W-:Y:S05]  /*f830*/  BRA `(.L_x_3711) ;  /* 0xffffff3800bc7947 */ /* 0x000fea000383ffff */
.L_x_3594:
[----:B--2---:R2:W3:Y:S02]  /*f840*/  SYNCS.PHASECHK.TRANS64.TRYWAIT P1, [R7+URZ+0x28c30], R8 ;  /* 0x028c3008070075a7 */ /* 0x0044e4000802017f */
[----:B---3--:R-:W-:Y:S05]  /*f850*/  @!P1 NANOSLEEP.SYNCS 0x989680 ;  /* 0x009896800000995d */ /* 0x008fea0003900000 */
[----:B------:R-:W3:Y:S02]  /*f860*/  @!P1 SYNCS.PHASECHK.TRANS64 P1, [R7+URZ+0x28c30], R8 ;  /* 0x028c3008070095a7 */ /* 0x000ee4000802007f */
[----:B---3--:R-:W-:Y:S05]  /*f870*/  @!P1 BRA `(.L_x_3594) ;  /* 0xfffffffc00f09947 */ /* 0x008fea000383ffff */
[----:B------:R-:W-:Y:S05]  /*f880*/  BRA `(.L_x_3593) ;  /* 0xffffff3800d87947 */ /* 0x000fea000383ffff */
.L_x_3599:
[----:B---3--:R3:W0:Y:S02]  /*f890*/  SYNCS.PHASECHK.TRANS64.TRYWAIT P1, [R7+URZ+0x28c50], R8 ;  /* 0x028c5008070075a7 */ /* 0x008624000802017f */
[----:B0-----:R-:W-:Y:S05]  /*f8a0*/  @!P1 NANOSLEEP.SYNCS 0x989680 ;  /* 0x009896800000995d */ /* 0x001fea0003900000 */
[----:B------:R-:W0:Y:S02]  /*f8b0*/  @!P1 SYNCS.PHASECHK.TRANS64 P1, [R7+URZ+0x28c50], R8 ;  /* 0x028c5008070095a7 */ /* 0x000e24000802007f */
[----:B0-----:R-:W-:Y:S05]  /*f8c0*/  @!P1 BRA `(.L_x_3599) ;  /* 0xfffffffc00f09947 */ /* 0x001fea000383ffff */
[----:B------:R-:W-:Y:S05]  /*f8d0*/  BRA `(.L_x_3598) ;  /* 0xffffff4c00f07947 */ /* 0x000fea000383ffff */
.L_x_3605:
[----:B-1----:R-:W-:-:S04]  /*f8e0*/  IMAD.U32 R4, RZ, RZ, UR21 ;  /* 0x00000015ff047e24 */ /* 0x002fc8000f8e00ff */
[----:B------:R1:W2:Y:S03]  /*f8f0*/  SYNCS.PHASECHK.TRANS64.TRYWAIT P2, [R4+URZ+0x28c30], R7 ;  /* 0x028c3007040075a7 */ /* 0x0002a6000804017f */
[----:B--2---:R-:W-:Y:S05]  /*f900*/  @!P2 NANOSLEEP.SYNCS 0x989680 ;  /* 0x009896800000a95d */ /* 0x004fea0003900000 */
[----:B------:R-:W2:Y:S02]  /*f910*/  @!P2 SYNCS.PHASECHK.TRANS64 P2, [R4+URZ+0x28c30], R7 ;  /* 0x028c30070400a5a7 */ /* 0x000ea4000804007f */
[----:B--2---:R-:W-:Y:S05]  /*f920*/  @!P2 BRA `(.L_x_3605) ;  /* 0xfffffffc00eca947 */ /* 0x004fea000383ffff */
[----:B------:R-:W-:Y:S05]  /*f930*/  BRA `(.L_x_3604) ;  /* 0xffffff5000e07947 */ /* 0x000fea000383ffff */
.L_x_3610:
[----:B-1----:R-:W-:-:S04]  /*f940*/  IMAD.U32 R8, RZ, RZ, UR21 ;  /* 0x00000015ff087e24 */ /* 0x002fc8000f8e00ff */
[----:B------:R1:W2:Y:S03]  /*f950*/  SYNCS.PHASECHK.TRANS64.TRYWAIT P2, [R8+URZ+0x28c50], R7 ;  /* 0x028c5007080075a7 */ /* 0x0002a6000804017f */
[----:B--2---:R-:W-:Y:S05]  /*f960*/  @!P2 NANOSLEEP.SYNCS 0x989680 ;  /* 0x009896800000a95d */ /* 0x004fea0003900000 */
[----:B------:R-:W2:Y:S02]  /*f970*/  @!P2 SYNCS.PHASECHK.TRANS64 P2, [R8+URZ+0x28c50], R7 ;  /* 0x028c50070800a5a7 */ /* 0x000ea4000804007f */
[----:B--2---:R-:W-:Y:S05]  /*f980*/  @!P2 BRA `(.L_x_3610) ;  /* 0xfffffffc00eca947 */ /* 0x004fea000383ffff */
[----:B------:R-:W-:Y:S05]  /*f990*/  BRA `(.L_x_3609) ;  /* 0xffffff6c00147947 */ /* 0x000fea000383ffff */
.L_x_3647:
[----:B------:R-:W-:Y:S01]  /*f9a0*/  SHF.R.U32.HI R2, RZ, 0x5, R2 ;  /* 0x00000005ff027819 */ /* 0x000fe20000011602 */
[----:B------:R-:W-:Y:S01]  /*f9b0*/  BSSY B0, `(.L_x_3712) ;  /* 0x0000009000007945 */ /* 0x000fe20003800000 */
[----:B------:R-:W-:Y:S01]  /*f9c0*/  MOV R12, RZ ;  /* 0x000000ff000c7202 */ /* 0x000fe20000000f00 */
[----:B------:R-:W-:Y:S01]  /*f9d0*/  IMAD.MOV.U32 R11, RZ, RZ, 0x1f ;  /* 0x0000001fff0b7424 */ /* 0x000fe200078e00ff */
[----:B------:R-:W-:Y:S01]  /*f9e0*/  LOP3.LUT R2, R2, 0x3, RZ, 0xc0, !PT ;  /* 0x0000000302027812 */ /* 0x000fe200078ec0ff */
[----:B------:R-:W-:-:S04]  /*f9f0*/  IMAD.MOV.U32 R15, RZ, RZ, -0x1 ;  /* 0xffffffffff0f7424 */ /* 0x000fc800078e00ff */
[----:B------:R-:W-:-:S07]  /*fa00*/  IMAD.MOV.U32 R13, RZ, RZ, R2 ;  /* 0x000000ffff0d7224 */ /* 0x000fce00078e0002 */
[----:B0----5:R-:W-:Y:S05]  /*fa10*/  WARPSYNC.COLLECTIVE R15, `(.L_x_3713) ;  /* 0x000000000f087348 */ /* 0x021fea0003c00000 */
[----:B------:R1:W2:Y:S02]  /*fa20*/  SHFL.IDX P6, R14, R13, R12, R11 ;  /* 0x0000000c0d0e7389 */ /* 0x0002a400000c000b */
[----:B012--5:R-:W-:Y:S01]  /*fa30*/  ENDCOLLECTIVE ;  /* 0x000000000000791b */ /* 0x027fe20003800000 */
.L_x_3713:
[----:B------:R-:W-:Y:S05]  /*fa40*/  BSYNC B0 ;  /* 0x0000000000007941 */ /* 0x000fea0003800000 */
.L_x_3712:
[----:B------:R-:W-:Y:S05]  /*fa50*/  BRA `(.L_x_3714) ;  /* 0xffffffc000407947 */ /* 0x000fea000383ffff */
.L_x_3650:
[----:B0-----:R0:W1:Y:S02]  /*fa60*/  SYNCS.PHASECHK.TRANS64.TRYWAIT P0, [R27+URZ+0x28c40], R0 ;  /* 0x028c40001b0075a7 */ /* 0x001064000800017f */
[----:B-1----:R-:W-:Y:S05]  /*fa70*/  @!P0 NANOSLEEP.SYNCS 0x989680 ;  /* 0x009896800000895d */ /* 0x002fea0003900000 */
[----:B------:R-:W1:Y:S02]  /*fa80*/  @!P0 SYNCS.PHASECHK.TRANS64 P0, [R27+URZ+0x28c40], R0 ;  /* 0x028c40001b0085a7 */ /* 0x000e64000800007f */
[----:B-1----:R-:W-:Y:S05]  /*fa90*/  @!P0 BRA `(.L_x_3650) ;  /* 0xfffffffc00f08947 */ /* 0x002fea000383ffff */
[----:B------:R-:W-:Y:S05]  /*faa0*/  BRA `(.L_x_3715) ;  /* 0xffffffc400107947 */ /* 0x000fea000383ffff */
.L_x_3651:
        /* <DEDUP_REMOVED lines=8> */
.L_x_3717:
[----:B------:R-:W-:Y:S05]  /*fb30*/  BSYNC B0 ;  /* 0x0000000000007941 */ /* 0x000fea0003800000 */
.L_x_3716:
        /* <DEDUP_REMOVED lines=9> */
.L_x_3718:
[----:B------:R-:W-:Y:S02]  /*fbd0*/  IMAD.MOV.U32 R13, RZ, RZ, R5 ;  /* 0x000000ffff0d7224 */ /* 0x000fe400078e0005 */
[----:B------:R-:W-:Y:S01]  /*fbe0*/  IMAD.MOV.U32 R12, RZ, RZ, 0x1 ;  /* 0x00000001ff0c7424 */ /* 0x000fe200078e00ff */
[----:B------:R-:W-:-:S07]  /*fbf0*/  MOV R3, R14 ;  /* 0x0000000e00037202 */ /* 0x000fce0000000f00 */
[----:B------:R-:W-:Y:S05]  /*fc00*/  WARPSYNC.COLLECTIVE R15, `(.L_x_3719) ;  /* 0x000000000f087348 */ /* 0x000fea0003c00000 */
[----:B------:R0:W1:Y:S02]  /*fc10*/  SHFL.IDX P6, R14, R13, R12, R11 ;  /* 0x0000000c0d0e7389 */ /* 0x00006400000c000b */
[----:B01----:R-:W-:Y:S01]  /*fc20*/  ENDCOLLECTIVE ;  /* 0x000000000000791b */ /* 0x003fe20003800000 */
.L_x_3719:
        /* <DEDUP_REMOVED lines=15> */
.L_x_3720:
[----:B------:R-:W-:Y:S02]  /*fd20*/  @P0 IMAD R6, R4, 0x2, R23 ;  /* 0x0000000204060824 */ /* 0x000fe400078e0217 */
[----:B------:R-:W-:Y:S02]  /*fd30*/  IMAD.MOV.U32 R13, RZ, RZ, R5 ;  /* 0x000000ffff0d7224 */ /* 0x000fe400078e0005 */
[----:B------:R-:W-:Y:S02]  /*fd40*/  IMAD.MOV.U32 R12, RZ, RZ, 0x2 ;  /* 0x00000002ff0c7424 */ /* 0x000fe400078e00ff */
[----:B------:R-:W-:-:S07]  /*fd50*/  IMAD.MOV.U32 R3, RZ, RZ, R14 ;  /* 0x000000ffff037224 */ /* 0x000fce00078e000e */
[----:B------:R-:W-:Y:S05]  /*fd60*/  WARPSYNC.COLLECTIVE R15, `(.L_x_3721) ;  /* 0x000000000f087348 */ /* 0x000fea0003c00000 */
[----:B------:R0:W1:Y:S02]  /*fd70*/  SHFL.IDX P6, R14, R13, R12, R11 ;  /* 0x0000000c0d0e7389 */ /* 0x00006400000c000b */
[----:B01----:R-:W-:Y:S01]  /*fd80*/  ENDCOLLECTIVE ;  /* 0x000000000000791b */ /* 0x003fe20003800000 */
.L_x_3721:
        /* <DEDUP_REMOVED lines=10> */
[----:B------:R-:W-:Y:S02]  /*fe30*/  ISETP.GE.AND P0, PT, R29, 0x21, PT ;  /* 0x000000211d00780c */ /* 0x000fe40003f06270 */
[----:B0-----:R-:W-:-:S11]  /*fe40*/  MOV R2, R14 ;  /* 0x0000000e00027202 */ /* 0x001fd60000000f00 */
[----:B------:R-:W-:Y:S05]  /*fe50*/  WARPSYNC.COLLECTIVE R15, `(.L_x_3722) ;  /* 0x000000000f087348 */ /* 0x000fea0003c00000 */
[----:B------:R0:W1:Y:S02]  /*fe60*/  SHFL.IDX P6, R14, R13, R12, R11 ;  /* 0x0000000c0d0e7389 */ /* 0x00006400000c000b */
[----:B01----:R-:W-:Y:S01]  /*fe70*/  ENDCOLLECTIVE ;  /* 0x000000000000791b */ /* 0x003fe20003800000 */
.L_x_3722:
[----:B------:R-:W-:Y:S02]  /*fe80*/  @P0 IMAD R6, R4, 0x2, R23 ;  /* 0x0000000204060824 */ /* 0x000fe400078e0217 */
[----:B------:R-:W-:Y:S01]  /*fe90*/  IMAD.MOV.U32 R13, RZ, RZ, R5 ;  /* 0x000000ffff0d7224 */ /* 0x000fe200078e0005 */
[----:B------:R-:W-:Y:S01]  /*fea0*/  MOV R12, 0x3 ;  /* 0x00000003000c7802 */ /* 0x000fe20000000f00 */
[----:B------:R-:W-:-:S07]  /*feb0*/  IMAD.MOV.U32 R3, RZ, RZ, R14 ;  /* 0x000000ffff037224 */ /* 0x000fce00078e000e */
[----:B------:R-:W-:Y:S05]  /*fec0*/  WARPSYNC.COLLECTIVE R15, `(.L_x_3723) ;  /* 0x000000000f087348 */ /* 0x000fea0003c00000 */
[----:B------:R0:W1:Y:S02]  /*fed0*/  SHFL.IDX P6, R14, R13, R12, R11 ;  /* 0x0000000c0d0e7389 */ /* 0x00006400000c000b */
[----:B01----:R-:W-:Y:S01]  /*fee0*/  ENDCOLLECTIVE ;  /* 0x000000000000791b */ /* 0x003fe20003800000 */
.L_x_3723:
        /* <DEDUP_REMOVED lines=10> */
.L_x_3724:
[----:B------:R-:W-:Y:S01]  /*ff90*/  @!PT LDS RZ, [RZ] ;  /* 0x00000000fffff984 */ /* 0x000fe20000000800 */
[----:B------:R-:W-:Y:S01]  /*ffa0*/  @!PT LDS RZ, [RZ] ;  /* 0x00000000fffff984 */ /* 0x000fe20000000800 */
[----:B------:R-:W-:Y:S01]  /*ffb0*/  @!PT LDS RZ, [RZ] ;  /* 0x00000000fffff984 */ /* 0x000fe20000000800 */
[----:B------:R0:W-:Y:S01]  /*ffc0*/  @P0 LDGSTS.E.BYPASS.LTC128B.128 [R6+0x23400], desc[UR50][R2.64], !P2 ;  /* 0x2340000002060fae */ /* 0x0001e2000d101d72 */
[----:B------:R-:W-:Y:S01]  /*ffd0*/  IMAD.MOV.U32 R0, RZ, RZ, R14 ;  /* 0x000000ffff007224 */ /* 0x000fe200078e000e */
[----:B------:R-:W-:Y:S06]  /*ffe0*/  BRA `(.L_x_3725) ;  /* 0xffffffc000cc7947 */ /* 0x000fec000383ffff */
.L_x_3656:
[----:B------:R-:W-:Y:S01]  /*fff0*/  IMAD.MOV.U32 R13, RZ, RZ, R4 ;  /* 0x000000ffff0d7224 */ /* 0x000fe200078e0004 */
[----:B------:R-:W-:Y:S01]  /*10000*/  MOV R11, 0x181f ;  /* 0x0000181f000b7802 */ /* 0x000fe20000000f00 */
[----:B------:R-:W-:Y:S02]  /*10010*/  IMAD.MOV.U32 R12, RZ, RZ, RZ ;  /* 0x000000ffff0c7224 */ /* 0x000fe400078e00ff */
[----:B------:R-:W-:Y:S02]  /*10020*/  IMAD.MOV.U32 R15, RZ, RZ, -0x1 ;  /* 0xffffffffff0f7424 */ /* 0x000fe400078e00ff */
[----:B-----5:R-:W-:Y:S02]  /*10030*/  IMAD R5, R10, R7, RZ ;  /* 0x000000070a057224 */ /* 0x020fe400078e02ff */
[----:B------:R-:W-:-:S07]  /*10040*/  IMAD R17, R17, 0x40, R37 ;  /* 0x0000004011117824 */ /* 0x000fce00078e0225 */
[----:B------:R-:W-:Y:S05]  /*10050*/  WARPSYNC.COLLECTIVE R15, `(.L_x_3726) ;  /* 0x000000000f087348 */ /* 0x000fea0003c00000 */
[----:B------:R0:W1:Y:S02]  /*10060*/  SHFL.IDX P6, R14, R13, R12, R11 ;  /* 0x0000000c0d0e7389 */ /* 0x00006400000c000b */
[----:B01----:R-:W-:Y:S01]  /*10070*/  ENDCOLLECTIVE ;  /* 0x000000000000791b */ /* 0x003fe20003800000 */
.L_x_3726:
[C---:B------:R-:W-:Y:S01]  /*10080*/  VIADD R6, R17.reuse, 0x10 ;  /* 0x0000001011067836 */ /* 0x040fe20000000000 */
[----:B------:R-:W-:Y:S01]  /*10090*/  ISETP.GE.AND P0, PT, R17, R5, PT ;  /* 0x000000051100720c */ /* 0x000fe20003f06270 */
[----:B------:R-:W-:Y:S02]  /*100a0*/  IMAD.MOV.U32 R13, RZ, RZ, R0 ;  /* 0x000000ffff0d7224 */ /* 0x000fe400078e0000 */
[----:B------:R-:W-:-:S10]  /*100b0*/  IMAD.MOV.U32 R2, RZ, RZ, R14 ;  /* 0x000000ffff027224 */ /* 0x000fd400078e000e */
[----:B------:R-:W-:Y:S05]  /*100c0*/  WARPSYNC.COLLECTIVE R15, `(.L_x_3727) ;  /* 0x000000000f087348 */ /* 0x000fea0003c00000 */
[----:B------:R0:W1:Y:S02]  /*100d0*/  SHFL.IDX P6, R14, R13, R12, R11 ;  /* 0x0000000c0d0e7389 */ /* 0x00006400000c000b */
[----:B01----:R-:W-:Y:S01]  /*100e0*/  ENDCOLLECTIVE ;  /* 0x000000000000791b */ /* 0x003fe20003800000 */
.L_x_3727:
[----:B------:R-:W-:Y:S02]  /*100f0*/  IMAD.MOV.U32 R13, RZ, RZ, R4 ;  /* 0x000000ffff0d7224 */ /* 0x000fe400078e0004 */
[----:B------:R-:W-:Y:S02]  /*10100*/  IMAD.MOV.U32 R12, RZ, RZ, 0x1 ;  /* 0x00000001ff0c7424 */ /* 0x000fe400078e00ff */
[----:B------:R-:W-:-:S07]  /*10110*/  IMAD.MOV.U32 R3, RZ, RZ, R14 ;  /* 0x000000ffff037224 */ /* 0x000fce00078e000e */
[----:B------:R-:W-:Y:S05]  /*10120*/  WARPSYNC.COLLECTIVE R15, `(.L_x_3728) ;  /* 0x000000000f087348 */ /* 0x000fea0003c00000 */
[----:B------:R0:W1:Y:S02]  /*10130*/  SHFL.IDX P6, R14, R13, R12, R11 ;  /* 0x0000000c0d0e7389 */ /* 0x00006400000c000b */
[----:B01----:R-:W-:Y:S01]  /*10140*/  ENDCOLLECTIVE ;  /* 0x000000000000791b */ /* 0x003fe20003800000 */
.L_x_3728:
        /* <DEDUP_REMOVED lines=9> */
[----:B------:R0:W-:Y:S01]  /*101e0*/  @!P0 LDGSTS.E.BYPASS.LTC128B.128 [R8+0x20400], desc[UR50][R2.64], !P1 ;  /* 0x2040000002088fae */ /* 0x0001e2000c901d72 */
[----:B------:R-:W-:Y:S01]  /*101f0*/  ISETP.GE.AND P0, PT, R6, R5, PT ;  /* 0x000000050600720c */ /* 0x000fe20003f06270 */
[----:B0-----:R-:W-:-:S12]  /*10200*/  IMAD.MOV.U32 R2, RZ, RZ, R14 ;  /* 0x000000ffff027224 */ /* 0x001fd800078e000e */
[----:B------:R-:W-:Y:S05]  /*10210*/  WARPSYNC.COLLECTIVE R15, `(.L_x_3729) ;  /* 0x000000000f087348 */ /* 0x000fea0003c00000 */
[----:B------:R0:W1:Y:S02]  /*10220*/  SHFL.IDX P6, R14, R13, R12, R11 ;  /* 0x0000000c0d0e7389 */ /* 0x00006400000c000b */
[----:B01----:R-:W-:Y:S01]  /*10230*/  ENDCOLLECTIVE ;  /* 0x000000000000791b */ /* 0x003fe20003800000 */
.L_x_3729:
[----:B------:R-:W-:Y:S02]  /*10240*/  IMAD.MOV.U32 R13, RZ, RZ, R4 ;  /* 0x000000ffff0d7224 */ /* 0x000fe400078e0004 */
[----:B------:R-:W-:Y:S01]  /*10250*/  IMAD.MOV.U32 R12, RZ, RZ, 0x2 ;  /* 0x00000002ff0c7424 */ /* 0x000fe200078e00ff */
[----:B------:R-:W-:-:S07]  /*10260*/  MOV R3, R14 ;  /* 0x0000000e00037202 */ /* 0x000fce0000000f00 */
[----:B------:R-:W-:Y:S05]  /*10270*/  WARPSYNC.COLLECTIVE R15, `(.L_x_3730) ;  /* 0x000000000f087348 */ /* 0x000fea0003c00000 */
[----:B------:R0:W1:Y:S02]  /*10280*/  SHFL.IDX P6, R14, R13, R12, R11 ;  /* 0x0000000c0d0e7389 */ /* 0x00006400000c000b */
[----:B01----:R-:W-:Y:S01]  /*10290*/  ENDCOLLECTIVE ;  /* 0x000000000000791b */ /* 0x003fe20003800000 */
.L_x_3730:
        /* <DEDUP_REMOVED lines=9> */
[----:B------:R0:W-:Y:S02]  /*10330*/  @!P0 LDGSTS.E.BYPASS.LTC128B.128 [R8+0x20c00], desc[UR50][R2.64], !P1 ;  /* 0x20c0000002088fae */ /* 0x0001e4000c901d72 */
[----:B0-----:R-:W-:-:S05]  /*10340*/  VIADD R2, R17, 0x20 ;  /* 0x0000002011027836 */ /* 0x001fca0000000000 */
[----:B------:R-:W-:Y:S01]  /*10350*/  ISETP.GE.AND P0, PT, R2, R5, PT ;  /* 0x000000050200720c */ /* 0x000fe20003f06270 */
[----:B------:R-:W-:-:S12]  /*10360*/  IMAD.MOV.U32 R2, RZ, RZ, R14 ;  /* 0x000000ffff027224 */ /* 0x000fd800078e000e */
[----:B------:R-:W-:Y:S05]  /*10370*/  WARPSYNC.COLLECTIVE R15, `(.L_x_3731) ;  /* 0x000000000f087348 */ /* 0x000fea0003c00000 */
[----:B------:R0:W1:Y:S02]  /*10380*/  SHFL.IDX P6, R14, R13, R12, R11 ;  /* 0x0000000c0d0e7389 */ /* 0x00006400000c000b */
[----:B01----:R-:W-:Y:S01]  /*10390*/  ENDCOLLECTIVE ;  /* 0x000000000000791b */ /* 0x003fe20003800000 */
.L_x_3731:
[----:B------:R-:W-:Y:S02]  /*103a0*/  IMAD.MOV.U32 R13, RZ, RZ, R4 ;  /* 0x000000ffff0d7224 */ /* 0x000fe400078e0004 */
[----:B------:R-:W-:Y:S02]  /*103b0*/  IMAD.MOV.U32 R12, RZ, RZ, 0x3 ;  /* 0x00000003ff0c7424 */ /* 0x000fe400078e00ff */
[----:B------:R-:W-:-:S07]  /*103c0*/  IMAD.MOV.U32 R3, RZ, RZ, R14 ;  /* 0x000000ffff037224 */ /* 0x000fce00078e000e */
[----:B------:R-:W-:Y:S05]  /*103d0*/  WARPSYNC.COLLECTIVE R15, `(.L_x_3732) ;  /* 0x000000000f087348 */ /* 0x000fea0003c00000 */
[----:B------:R0:W1:Y:S02]  /*103e0*/  SHFL.IDX P6, R14, R13, R12, R11 ;  /* 0x0000000c0d0e7389 */ /* 0x00006400000c000b */
[----:B01----:R-:W-:Y:S01]  /*103f0*/  ENDCOLLECTIVE ;  /* 0x000000000000791b */ /* 0x003fe20003800000 */
.L_x_3732:
[----:B------:R-:W-:-:S05]  /*10400*/  @!P0 LEA R3, P2, R9, R3, 0x1 ;  /* 0x0000000309038211 */ /* 0x000fca00078408ff */
[----:B------:R-:W-:-:S05]  /*10410*/  @!P0 IMAD.X R2, RZ, RZ, R2, P2 ;  /* 0x000000ffff028224 */ /* 0x000fca00010e0602 */
[----:B------:R-:W-:Y:S02]  /*10420*/  @!P0 LOP3.LUT R3, R3, R2, RZ, 0x3c, !PT ;  /* 0x0000000203038212 */ /* 0x000fe400078e3cff */
[----:B------:R-:W-:Y:S02]  /*10430*/  MOV R13, R0 ;  /* 0x00000000000d7202 */ /* 0x000fe40000000f00 */
[----:B------:R-:W-:-:S04]  /*10440*/  @!P0 LOP3.LUT R2, R3, R2, RZ, 0x3c, !PT ;  /* 0x0000000203028212 */ /* 0x000fc800078e3cff */
[----:B------:R-:W-:Y:S01]  /*10450*/  @!P0 LOP3.LUT R3, R3, R2, RZ, 0x3c, !PT ;  /* 0x0000000203038212 */ /* 0x000fe200078e3cff */
[----:B------:R-:W-:-:S07]  /*10460*/  IMAD.MOV.U32 R4, RZ, RZ, R14 ;  /* 0x000000ffff047224 */ /* 0x000fce00078e000e */
[----:B------:R-:W-:Y:S05]  /*10470*/  WARPSYNC.COLLECTIVE R15, `(.L_x_3733) ;  /* 0x000000000f087348 */ /* 0x000fea0003c00000 */
[----:B------:R0:W1:Y:S02]  /*10480*/  SHFL.IDX P6, R14, R13, R12, R11 ;  /* 0x0000000c0d0e7389 */ /* 0x00006400000c000b */
[----:B01----:R-:W-:Y:S01]  /*10490*/  ENDCOLLECTIVE ;  /* 0x000000000000791b */ /* 0x003fe20003800000 */
.L_x_3733:
[----:B------:R-:W-:Y:S01]  /*104a0*/  @!PT LDS RZ, [RZ] ;  /* 0x00000000fffff984 */ /* 0x000fe20000000800 */
[----:B------:R-:W-:Y:S01]  /*104b0*/  @!PT LDS RZ, [RZ] ;  /* 0x00000000fffff984 */ /* 0x000fe20000000800 */
[----:B------:R-:W-:Y:S01]  /*104c0*/  @!PT LDS RZ, [RZ] ;  /* 0x00000000fffff984 */ /* 0x000fe20000000800 */
[----:B------:R1:W-:Y:S01]  /*104d0*/  @!P0 LDGSTS.E.BYPASS.LTC128B.128 [R8+0x21400], desc[UR50][R2.64], !P1 ;  /* 0x2140000002088fae */ /* 0x0003e2000c901d72 */
[----:B------:R-:W-:Y:S01]  /*104e0*/  IMAD.MOV.U32 R0, RZ, RZ, R14 ;  /* 0x000000ffff007224 */ /* 0x000fe200078e000e */
[----:B------:R-:W-:Y:S06]  /*104f0*/  BRA `(.L_x_3734) ;  /* 0xffffffc400dc7947 */ /* 0x000fec000383ffff */
.L_x_3659:
[----:B0-----:R0:W1:Y:S02]  /*10500*/  SYNCS.PHASECHK.TRANS64.TRYWAIT P0, [R23+URZ+0x28c20], R0 ;  /* 0x028c2000170075a7 */ /* 0x001064000800017f */
[----:B-1----:R-:W-:Y:S05]  /*10510*/  @!P0 NANOSLEEP.SYNCS 0x989680 ;  /* 0x009896800000895d */ /* 0x002fea0003900000 */
[----:B------:R-:W1:Y:S02]  /*10520*/  @!P0 SYNCS.PHASECHK.TRANS64 P0, [R23+URZ+0x28c20], R0 ;  /* 0x028c2000170085a7 */ /* 0x000e64000800007f */
[----:B-1----:R-:W-:Y:S05]  /*10530*/  @!P0 BRA `(.L_x_3659) ;  /* 0xfffffffc00f08947 */ /* 0x002fea000383ffff */
[----:B------:R-:W-:Y:S05]  /*10540*/  BRA `(.L_x_3735) ;  /* 0xffffffc800387947 */ /* 0x000fea000383ffff */
.L_x_3662:
[----:B0-----:R0:W1:Y:S02]  /*10550*/  SYNCS.PHASECHK.TRANS64.TRYWAIT P0, [R27+URZ+0x28c60], R0 ;  /* 0x028c60001b0075a7 */ /* 0x001064000800017f */
[----:B-1----:R-:W-:Y:S05]  /*10560*/  @!P0 NANOSLEEP.SYNCS 0x989680 ;  /* 0x009896800000895d */ /* 0x002fea0003900000 */
[----:B------:R-:W1:Y:S02]  /*10570*/  @!P0 SYNCS.PHASECHK.TRANS64 P0, [R27+URZ+0x28c60], R0 ;  /* 0x028c60001b0085a7 */ /* 0x000e64000800007f */
[----:B-1----:R-:W-:Y:S05]  /*10580*/  @!P0 BRA `(.L_x_3662) ;  /* 0xfffffffc00f08947 */ /* 0x002fea000383ffff */
[----:B------:R-:W-:Y:S05]  /*10590*/  BRA `(.L_x_3736) ;  /* 0xffffffc800487947 */ /* 0x000fea000383ffff */
.L_x_3663:
        /* <DEDUP_REMOVED lines=8> */
.L_x_3738:
[----:B------:R-:W-:Y:S05]  /*10620*/  BSYNC B0 ;  /* 0x0000000000007941 */ /* 0x000fea0003800000 */
.L_x_3737:
[----:B------:R0:W5:Y:S01]  /*10630*/  LDL R8, [R1+0x4] ;  /* 0x0000040001087983 */ /* 0x0001620000100800 */
[----:B------:R-:W-:Y:S01]  /*10640*/  IMAD.MOV.U32 R13, RZ, RZ, R4 ;  /* 0x000000ffff0d7224 */ /* 0x000fe200078e0004 */
[----:B------:R-:W-:Y:S01]  /*10650*/  MOV R3, R14 ;  /* 0x0000000e00037202 */ /* 0x000fe20000000f00 */
[----:B------:R-:W-:Y:S01]  /*10660*/  IMAD.MOV.U32 R12, RZ, RZ, RZ ;  /* 0x000000ffff0c7224 */ /* 0x000fe200078e00ff */
[----:B------:R-:W1:Y:S01]  /*10670*/  S2R R7, SR_TID.X ;  /* 0x0000000000077919 */ /* 0x000e620000002100 */
[----:B------:R-:W-:Y:S01]  /*10680*/  IMAD.MOV.U32 R11, RZ, RZ, 0x181f ;  /* 0x0000181fff0b7424 */ /* 0x000fe200078e00ff */
[C---:B------:R-:W-:Y:S01]  /*10690*/  LOP3.LUT P5, RZ, R30.reuse, 0x2, RZ, 0xc0, !PT ;  /* 0x000000021eff7812 */ /* 0x040fe200078ac0ff */
[----:B------:R-:W-:Y:S01]  /*106a0*/  IMAD.MOV.U32 R15, RZ, RZ, -0x1 ;  /* 0xffffffffff0f7424 */ /* 0x000fe200078e00ff */
[C---:B------:R-:W-:Y:S01]  /*106b0*/  LOP3.LUT P4, RZ, R30.reuse, 0x4, RZ, 0xc0, !PT ;  /* 0x000000041eff7812 */ /* 0x040fe2000788c0ff */
[----:B------:R-:W-:Y:S01]  /*106c0*/  IMAD R5, R5, 0x2, R23 ;  /* 0x0000000205057824 */ /* 0x000fe200078e0217 */
[----:B0-----:R-:W-:-:S13]  /*106d0*/  LOP3.LUT P3, RZ, R30, 0x8, RZ, 0xc0, !PT ;  /* 0x000000081eff7812 */ /* 0x001fda000786c0ff */
[----:B-1---5:R-:W-:Y:S05]  /*106e0*/  WARPSYNC.COLLECTIVE R15, `(.L_x_3739) ;  /* 0x000000000f087348 */ /* 0x022fea0003c00000 */
[----:B------:R0:W2:Y:S02]  /*106f0*/  SHFL.IDX P6, R14, R13, R12, R11 ;  /* 0x0000000c0d0e7389 */ /* 0x0000a400000c000b */
[----:B012--5:R-:W-:Y:S01]  /*10700*/  ENDCOLLECTIVE ;  /* 0x000000000000791b */ /* 0x027fe20003800000 */
.L_x_3739:
[----:B------:R-:W-:Y:S02]  /*10710*/  LOP3.LUT R22, R22, 0xfffffeff, RZ, 0xc0, !PT ;  /* 0xfffffeff16167812 */ /* 0x000fe400078ec0ff */
[----:B------:R-:W-:Y:S01]  /*10720*/  LOP3.LUT P2, RZ, R30, 0x10, RZ, 0xc0, !PT ;  /* 0x000000101eff7812 */ /* 0x000fe2000784c0ff */
[----:B------:R-:W-:Y:S02]  /*10730*/  IMAD.MOV.U32 R13, RZ, RZ, R6 ;  /* 0x000000ffff0d7224 */ /* 0x000fe400078e0006 */
[----:B------:R-:W-:Y:S02]  /*10740*/  IMAD.MOV.U32 R12, RZ, RZ, 0x1 ;  /* 0x00000001ff0c7424 */ /* 0x000fe400078e00ff */
[----:B------:R-:W-:Y:S01]  /*10750*/  IMAD.SHL.U32 R7, R7, 0x8, RZ ;  /* 0x0000000807077824 */ /* 0x000fe200078e00ff */
[----:B------:R-:W-:-:S04]  /*10760*/  MOV R2, R14 ;  /* 0x0000000e00027202 */ /* 0x000fc80000000f00 */
[----:B------:R-:W-:-:S05]  /*10770*/  LOP3.LUT R7, R7, 0x38, RZ, 0xc0, !PT ;  /* 0x0000003807077812 */ /* 0x000fca00078ec0ff */
[----:B------:R-:W-:Y:S01]  /*10780*/  IMAD.SHL.U32 R0, R7, 0x2, RZ ;  /* 0x0000000207007824 */ /* 0x000fe200078e00ff */
[----:B------:R-:W-:-:S04]  /*10790*/  LOP3.LUT R7, R30, 0x1, RZ, 0xc0, !PT ;  /* 0x000000011e077812 */ /* 0x000fc800078ec0ff */
[----:B------:R-:W-:Y:S02]  /*107a0*/  IADD3 R2, P0, R2, R0, RZ ;  /* 0x0000000002027210 */ /* 0x000fe40007f1e0ff */
[----:B------:R-:W-:-:S03]  /*107b0*/  ISETP.NE.U32.AND P1, PT, R7, 0x1, PT ;  /* 0x000000010700780c */ /* 0x000fc60003f25070 */
[----:B------:R-:W-:Y:S01]  /*107c0*/  IMAD.X R3, RZ, RZ, R3, P0 ;  /* 0x000000ffff037224 */ /* 0x000fe200000e0603 */
[----:B------:R-:W-:-:S09]  /*107d0*/  ISETP.LT.OR P0, PT, R29, 0x1, P1 ;  /* 0x000000011d00780c */ /* 0x000fd20000f01670 */
[----:B------:R-:W-:Y:S02]  /*107e0*/  @P1 LOP3.LUT R22, R22, 0x100, RZ, 0xfc, !PT ;  /* 0x0000010016161812 */ /* 0x000fe400078efcff */
[----:B------:R-:W-:Y:S02]  /*107f0*/  LOP3.LUT P1, RZ, R30, 0x20, RZ, 0xc0, !PT ;  /* 0x000000201eff7812 */ /* 0x000fe4000782c0ff */
[----:B------:R-:W-:Y:S01]  /*10800*/  @!PT LDS RZ, [RZ] ;  /* 0x00000000fffff984 */ /* 0x000fe20000000800 */
[----:B------:R-:W-:Y:S01]  /*10810*/  @!PT LDS RZ, [RZ] ;  /* 0x00000000fffff984 */ /* 0x000fe20000000800 */
[----:B------:R-:W-:Y:S01]  /*10820*/  @!PT LDS RZ, [RZ] ;  /* 0x00000000fffff984 */ /* 0x000fe20000000800 */
[----:B------:R0:W-:Y:S01]  /*10830*/  LDGSTS.E.BYPASS.LTC128B.128 [R5+0x400], desc[UR50][R2.64], !P0 ;  /* 0x0040000002057fae */ /* 0x0001e2000c101d72 */
[C---:B------:R-:W-:Y:S02]  /*10840*/  ISETP.LT.OR P0, PT, R29.reuse, 0x1, !P5 ;  /* 0x000000011d00780c */ /* 0x040fe40006f01670 */
[----:B------:R-:W-:Y:S02]  /*10850*/  ISETP.LT.OR P6, PT, R29, 0x1, !P1 ;  /* 0x000000011d00780c */ /* 0x000fe40004fc1670 */
[----:B------:R-:W-:-:S09]  /*10860*/  LOP3.LUT R22, R22, 0xfffffdff, RZ, 0xc0, !PT ;  /* 0xfffffdff16167812 */ /* 0x000fd200078ec0ff */
[----:B------:R0:W-:Y:S01]  /*10870*/  LDGSTS.E.BYPASS.LTC128B.128 [R5+0x2400], desc[UR50][R2.64+0x80], !P0 ;  /* 0x0240008002057fae */ /* 0x0001e2000c101d72 */
[----:B------:R-:W-:-:S13]  /*10880*/  ISETP.LT.OR P0, PT, R29, 0x1, !P4 ;  /* 0x000000011d00780c */ /* 0x000fda0006701670 */
[----:B------:R0:W-:Y:S01]  /*10890*/  LDGSTS.E.BYPASS.LTC128B.128 [R5+0x4400], desc[UR50][R2.64+0x100], !P0 ;  /* 0x0440010002057fae */ /* 0x0001e2000c101d72 */
[----:B------:R-:W-:-:S13]  /*108a0*/  ISETP.LT.OR P0, PT, R29, 0x1, !P3 ;  /* 0x000000011d00780c */ /* 0x000fda0005f01670 */
[----:B------:R0:W-:Y:S01]  /*108b0*/  LDGSTS.E.BYPASS.LTC128B.128 [R5+0x6400], desc[UR50][R2.64+0x180], !P0 ;  /* 0x0640018002057fae */ /* 0x0001e2000c101d72 */
[----:B------:R-:W-:-:S13]  /*108c0*/  ISETP.LT.OR P0, PT, R29, 0x1, !P2 ;  /* 0x000000011d00780c */ /* 0x000fda0005701670 */
[----:B------:R0:W-:Y:S01]  /*108d0*/  LDGSTS.E.BYPASS.LTC128B.128 [R5+0x8400], desc[UR50][R2.64+0x200], !P0 ;  /* 0x0840020002057fae */ /* 0x0001e2000c101d72 */
[----:B------:R-:W-:-:S03]  /*108e0*/  LOP3.LUT P0, RZ, R30, 0x40, RZ, 0xc0, !PT ;  /* 0x000000401eff7812 */ /* 0x000fc6000780c0ff */
[----:B------:R0:W-:Y:S01]  /*108f0*/  LDGSTS.E.BYPASS.LTC128B.128 [R5+0xa400], desc[UR50][R2.64+0x280], !P6 ;  /* 0x0a40028002057fae */ /* 0x0001e2000f101d72 */
[----:B------:R-:W-:-:S13]  /*10900*/  ISETP.LT.OR P6, PT, R29, 0x1, !P0 ;  /* 0x000000011d00780c */ /* 0x000fda00047c1670 */
[----:B------:R0:W-:Y:S01]  /*10910*/  LDGSTS.E.BYPASS.LTC128B.128 [R5+0xc400], desc[UR50][R2.64+0x300], !P6 ;  /* 0x0c40030002057fae */ /* 0x0001e2000f101d72 */
[----:B------:R-:W-:-:S04]  /*10920*/  PRMT R7, R8, 0x8880, RZ ;  /* 0x0000888008077816 */ /* 0x000fc800000000ff */
[----:B------:R-:W-:-:S13]  /*10930*/  ISETP.GT.AND P6, PT, R7, -0x1, PT ;  /* 0xffffffff0700780c */ /* 0x000fda0003fc4270 */
[----:B------:R-:W-:Y:S02]  /*10940*/  @P6 LOP3.LUT R22, R22, 0x200, RZ, 0xfc, !PT ;  /* 0x0000020016166812 */ /* 0x000fe400078efcff */
[----:B------:R-:W-:-:S13]  /*10950*/  ISETP.LT.OR P6, PT, R29, 0x1, P6 ;  /* 0x000000011d00780c */ /* 0x000fda00037c1670 */
[----:B------:R0:W-:Y:S02]  /*10960*/  LDGSTS.E.BYPASS.LTC128B.128 [R5+0xe400], desc[UR50][R2.64+0x380], !P6 ;  /* 0x0e40038002057fae */ /* 0x0001e4000f101d72 */
[----:B0-----:R-:W-:Y:S05]  /*10970*/  WARPSYNC.COLLECTIVE R15, `(.L_x_3740) ;  /* 0x000000000f087348 */ /* 0x001fea0003c00000 */
[----:B------:R1:W2:Y:S02]  /*10980*/  SHFL.IDX P6, R14, R13, R12, R11 ;  /* 0x0000000c0d0e7389 */ /* 0x0002a400000c000b */
[----:B012---:R-:W-:Y:S01]  /*10990*/  ENDCOLLECTIVE ;  /* 0x000000000000791b */ /* 0x007fe20003800000 */
.L_x_3740:
[----:B------:R-:W-:Y:S01]  /*109a0*/  IMAD.MOV.U32 R13, RZ, RZ, R4 ;  /* 0x000000ffff0d7224 */ /* 0x000fe200078e0004 */
[----:B------:R-:W-:-:S07]  /*109b0*/  MOV R3, R14 ;  /* 0x0000000e00037202 */ /* 0x000fce0000000f00 */
[----:B------:R-:W-:Y:S05]  /*109c0*/  WARPSYNC.COLLECTIVE R15, `(.L_x_3741) ;  /* 0x000000000f087348 */ /* 0x000fea0003c00000 */
[----:B------:R0:W1:Y:S02]  /*109d0*/  SHFL.IDX P6, R14, R13, R12, R11 ;  /* 0x0000000c0d0e7389 */ /* 0x00006400000c000b */
[----:B01----:R-:W-:Y:S01]  /*109e0*/  ENDCOLLECTIVE ;  /* 0x000000000000791b */ /* 0x003fe20003800000 */
.L_x_3741:
[----:B------:R-:W-:Y:S02]  /*109f0*/  IMAD.MOV.U32 R13, RZ, RZ, R6 ;  /* 0x000000ffff0d7224 */ /* 0x000fe400078e0006 */
[----:B------:R-:W-:Y:S02]  /*10a00*/  IMAD.MOV.U32 R12, RZ, RZ, 0x2 ;  /* 0x00000002ff0c7424 */ /* 0x000fe400078e00ff */
[----:B------:R-:W-:-:S05]  /*10a10*/  IMAD.MOV.U32 R2, RZ, RZ, R14 ;  /* 0x000000ffff027224 */ /* 0x000fca00078e000e */
[----:B------:R-:W-:-:S05]  /*10a20*/  IADD3 R2, P6, R2, R0, RZ ;  /* 0x0000000002027210 */ /* 0x000fca0007fde0ff */
[----:B------:R-:W-:Y:S01]  /*10a30*/  IMAD.X R3, RZ, RZ, R3, P6 ;  /* 0x000000ffff037224 */ /* 0x000fe200030e0603 */
[----:B------:R-:W-:-:S04]  /*10a40*/  LOP3.LUT P6, RZ, R22, 0x100, RZ, 0xc0, !PT ;  /* 0x0000010016ff7812 */ /* 0x000fc800078cc0ff */
[----:B------:R-:W-:-:S13]  /*10a50*/  ISETP.LT.OR P6, PT, R29, 0x11, P6 ;  /* 0x000000111d00780c */ /* 0x000fda00037c1670 */
[----:B------:R-:W-:Y:S01]  /*10a60*/  @!PT LDS RZ, [RZ] ;  /* 0x00000000fffff984 */ /* 0x000fe20000000800 */
[----:B------:R-:W-:Y:S01]  /*10a70*/  @!PT LDS RZ, [RZ] ;  /* 0x00000000fffff984 */ /* 0x000fe20000000800 */
[----:B------:R-:W-:Y:S01]  /*10a80*/  @!PT LDS RZ, [RZ] ;  /* 0x00000000fffff984 */ /* 0x000fe20000000800 */
[----:B------:R0:W-:Y:S01]  /*10a90*/  LDGSTS.E.BYPASS.LTC128B.128 [R5+0xc00], desc[UR50][R2.64], !P6 ;  /* 0x00c0000002057fae */ /* 0x0001e2000f101d72 */
[----:B------:R-:W-:-:S13]  /*10aa0*/  ISETP.LT.OR P6, PT, R29, 0x11, !P5 ;  /* 0x000000111d00780c */ /* 0x000fda0006fc1670 */
        /* <DEDUP_REMOVED lines=11> */
[----:B------:R-:W-:-:S04]  /*10b60*/  LOP3.LUT P6, RZ, R22, 0x200, RZ, 0xc0, !PT ;  /* 0x0000020016ff7812 */ /* 0x000fc800078cc0ff */
[----:B------:R-:W-:-:S13]  /*10b70*/  ISETP.LT.OR P6, PT, R29, 0x11, P6 ;  /* 0x000000111d00780c */ /* 0x000fda00037c1670 */
[----:B------:R0:W-:Y:S02]  /*10b80*/  LDGSTS.E.BYPASS.LTC128B.128 [R5+0xec00], desc[UR50][R2.64+0x380], !P6 ;  /* 0x0ec0038002057fae */ /* 0x0001e4000f101d72 */
[----:B0-----:R-:W-:Y:S05]  /*10b90*/  WARPSYNC.COLLECTIVE R15, `(.L_x_3742) ;  /* 0x000000000f087348 */ /* 0x001fea0003c00000 */
[----:B------:R1:W2:Y:S02]  /*10ba0*/  SHFL.IDX P6, R14, R13, R12, R11 ;  /* 0x0000000c0d0e7389 */ /* 0x0002a400000c000b */
[----:B012---:R-:W-:Y:S01]  /*10bb0*/  ENDCOLLECTIVE ;  /* 0x000000000000791b */ /* 0x007fe20003800000 */
.L_x_3742:
[----:B------:R-:W-:Y:S01]  /*10bc0*/  IMAD.MOV.U32 R13, RZ, RZ, R4 ;  /* 0x000000ffff0d7224 */ /* 0x000fe200078e0004 */
[----:B------:R-:W-:-:S07]  /*10bd0*/  MOV R7, R14 ;  /* 0x0000000e00077202 */ /* 0x000fce0000000f00 */
[----:B------:R-:W-:Y:S05]  /*10be0*/  WARPSYNC.COLLECTIVE R15, `(.L_x_3743) ;  /* 0x000000000f087348 */ /* 0x000fea0003c00000 */
[----:B------:R0:W1:Y:S02]  /*10bf0*/  SHFL.IDX P6, R14, R13, R12, R11 ;  /* 0x0000000c0d0e7389 */ /* 0x00006400000c000b */
[----:B01----:R-:W-:Y:S01]  /*10c00*/  ENDCOLLECTIVE ;  /* 0x000000000000791b */ /* 0x003fe20003800000 */
.L_x_3743:
        /* <DEDUP_REMOVED lines=29> */
.L_x_3744:
[----:B------:R-:W-:Y:S01]  /*10de0*/  IMAD.MOV.U32 R13, RZ, RZ, R4 ;  /* 0x000000ffff0d7224 */ /* 0x000fe200078e0004 */
[----:B------:R-:W-:-:S07]  /*10df0*/  MOV R6, R14 ;  /* 0x0000000e00067202 */ /* 0x000fce0000000f00 */
[----:B------:R-:W-:Y:S05]  /*10e00*/  WARPSYNC.COLLECTIVE R15, `(.L_x_3745) ;  /* 0x000000000f087348 */ /* 0x000fea0003c00000 */
[----:B------:R0:W1:Y:S02]  /*10e10*/  SHFL.IDX P6, R14, R13, R12, R11 ;  /* 0x0000000c0d0e7389 */ /* 0x00006400000c000b */
[----:B01----:R-:W-:Y:S01]  /*10e20*/  ENDCOLLECTIVE ;  /* 0x000000000000791b */ /* 0x003fe20003800000 */
.L_x_3745:
[----:B------:R-:W-:Y:S01]  /*10e30*/  IMAD.MOV.U32 R2, RZ, RZ, R14 ;  /* 0x000000ffff027224 */ /* 0x000fe200078e000e */
[----:B------:R-:W-:Y:S06]  /*10e40*/  BRA `(.L_x_3746) ;  /* 0xffffffc400dc7947 */ /* 0x000fec000383ffff */
.L_x_3670:
[----:B0-----:R0:W1:Y:S02]  /*10e50*/  SYNCS.PHASECHK.TRANS64.TRYWAIT P0, [R6+URZ+0x28c40], R17 ;  /* 0x028c4011060075a7 */ /* 0x001064000800017f */
[----:B-1----:R-:W-:Y:S05]  /*10e60*/  @!P0 NANOSLEEP.SYNCS 0x989680 ;  /* 0x009896800000895d */ /* 0x002fea0003900000 */
[----:B------:R-:W1:Y:S02]  /*10e70*/  @!P0 SYNCS.PHASECHK.TRANS64 P0, [R6+URZ+0x28c40], R17 ;  /* 0x028c4011060085a7 */ /* 0x000e64000800007f */
[----:B-1----:R-:W-:Y:S05]  /*10e80*/  @!P0 BRA `(.L_x_3670) ;  /* 0xfffffffc00f08947 */ /* 0x002fea000383ffff */
[----:B------:R-:W-:Y:S05]  /*10e90*/  BRA `(.L_x_3747) ;  /* 0xffffffcc00687947 */ /* 0x000fea000383ffff */
.L_x_3671:
        /* <DEDUP_REMOVED lines=8> */
.L_x_3749:
[----:B------:R-:W-:Y:S05]  /*10f20*/  BSYNC B1 ;  /* 0x0000000000017941 */ /* 0x000fea0003800000 */
.L_x_3748:
        /* <DEDUP_REMOVED lines=9> */
.L_x_3750:
[----:B------:R-:W-:Y:S02]  /*10fc0*/  IMAD.MOV.U32 R13, RZ, RZ, R27 ;  /* 0x000000ffff0d7224 */ /* 0x000fe400078e001b */
[----:B------:R-:W-:Y:S01]  /*10fd0*/  IMAD.MOV.U32 R12, RZ, RZ, 0x1 ;  /* 0x00000001ff0c7424 */ /* 0x000fe200078e00ff */
[----:B------:R-:W-:-:S07]  /*10fe0*/  MOV R2, R14 ;  /* 0x0000000e00027202 */ /* 0x000fce0000000f00 */
[----:B------:R-:W-:Y:S05]  /*10ff0*/  WARPSYNC.COLLECTIVE R15, `(.L_x_3751) ;  /* 0x000000000f087348 */ /* 0x000fea0003c00000 */
[----:B------:R0:W1:Y:S02]  /*11000*/  SHFL.IDX P6, R14, R13, R12, R11 ;  /* 0x0000000c0d0e7389 */ /* 0x00006400000c000b */
[----:B01----:R-:W-:Y:S01]  /*11010*/  ENDCOLLECTIVE ;  /* 0x000000000000791b */ /* 0x003fe20003800000 */
.L_x_3751:
[----:B------:R-:W-:-:S05]  /*11020*/  IADD3 R2, P0, R2, R0, RZ ;  /* 0x0000000002027210 */ /* 0x000fca0007f1e0ff */
[----:B------:R-:W-:-:S05]  /*11030*/  IMAD.X R3, RZ, RZ, R3, P0 ;  /* 0x000000ffff037224 */ /* 0x000fca00000e0603 */
[----:B------:R-:W-:Y:S01]  /*11040*/  @!PT LDS RZ, [RZ] ;  /* 0x00000000fffff984 */ /* 0x000fe20000000800 */
[----:B------:R-:W-:Y:S01]  /*11050*/  @!PT LDS RZ, [RZ] ;  /* 0x00000000fffff984 */ /* 0x000fe20000000800 */
[----:B------:R-:W-:Y:S01]  /*11060*/  @!PT LDS RZ, [RZ] ;  /* 0x00000000fffff984 */ /* 0x000fe20000000800 */
[----:B------:R0:W-:Y:S01]  /*11070*/  LDGSTS.E.BYPASS.LTC128B.128 [R21+0x22400], desc[UR50][R2.64], !P1 ;  /* 0x2240000002157fae */ /* 0x0001e2000c901d72 */
[----:B------:R-:W-:Y:S01]  /*11080*/  MOV R13, R20 ;  /* 0x00000014000d7202 */ /* 0x000fe20000000f00 */
[----:B0-----:R-:W-:-:S07]  /*11090*/  IMAD.MOV.U32 R3, RZ, RZ, R14 ;  /* 0x000000ffff037224 */ /* 0x001fce00078e000e */
[----:B------:R-:W-:Y:S05]  /*110a0*/  WARPSYNC.COLLECTIVE R15, `(.L_x_3752) ;  /* 0x000000000f087348 */ /* 0x000fea0003c00000 */
[----:B------:R0:W1:Y:S02]  /*110b0*/  SHFL.IDX P6, R14, R13, R12, R11 ;  /* 0x0000000c0d0e7389 */ /* 0x00006400000c000b */
[----:B01----:R-:W-:Y:S01]  /*110c0*/  ENDCOLLECTIVE ;  /* 0x000000000000791b */ /* 0x003fe20003800000 */
.L_x_3752:
[----:B------:R-:W-:Y:S02]  /*110d0*/  IMAD.MOV.U32 R13, RZ, RZ, R27 ;  /* 0x000000ffff0d7224 */ /* 0x000fe400078e001b */
[----:B------:R-:W-:Y:S02]  /*110e0*/  IMAD.MOV.U32 R12, RZ, RZ, 0x2 ;  /* 0x00000002ff0c7424 */ /* 0x000fe400078e00ff */
[----:B------:R-:W-:-:S07]  /*110f0*/  IMAD.MOV.U32 R2, RZ, RZ, R14 ;  /* 0x000000ffff027224 */ /* 0x000fce00078e000e */
[----:B------:R-:W-:Y:S05]  /*11100*/  WARPSYNC.COLLECTIVE R15, `(.L_x_3753) ;  /* 0x000000000f087348 */ /* 0x000fea0003c00000 */
[----:B------:R0:W1:Y:S02]  /*11110*/  SHFL.IDX P6, R14, R13, R12, R11 ;  /* 0x0000000c0d0e7389 */ /* 0x00006400000c000b */
[----:B01----:R-:W-:Y:S01]  /*11120*/  ENDCOLLECTIVE ;  /* 0x000000000000791b */ /* 0x003fe20003800000 */
.L_x_3753:
        /* <DEDUP_REMOVED lines=11> */
.L_x_3754:
[----:B------:R-:W-:Y:S02]  /*111e0*/  IMAD.MOV.U32 R13, RZ, RZ, R27 ;  /* 0x000000ffff0d7224 */ /* 0x000fe400078e001b */
[----:B------:R-:W-:Y:S02]  /*111f0*/  IMAD.MOV.U32 R12, RZ, RZ, 0x3 ;  /* 0x00000003ff0c7424 */ /* 0x000fe400078e00ff */
[----:B------:R-:W-:-:S07]  /*11200*/  IMAD.MOV.U32 R2, RZ, RZ, R14 ;  /* 0x000000ffff027224 */ /* 0x000fce00078e000e */
[----:B------:R-:W-:Y:S05]  /*11210*/  WARPSYNC.COLLECTIVE R15, `(.L_x_3755) ;  /* 0x000000000f087348 */ /* 0x000fea0003c00000 */
[----:B------:R0:W1:Y:S02]  /*11220*/  SHFL.IDX P6, R14, R13, R12, R11 ;  /* 0x0000000c0d0e7389 */ /* 0x00006400000c000b */
[----:B01----:R-:W-:Y:S01]  /*11230*/  ENDCOLLECTIVE ;  /* 0x000000000000791b */ /* 0x003fe20003800000 */
.L_x_3755:
        /* <DEDUP_REMOVED lines=11> */
.L_x_3756:
[----:B------:R-:W-:Y:S01]  /*112f0*/  IMAD.MOV.U32 R2, RZ, RZ, R14 ;  /* 0x000000ffff027224 */ /* 0x000fe200078e000e */
[----:B------:R-:W-:Y:S06]  /*11300*/  BRA `(.L_x_3757) ;  /* 0xffffffc800f87947 */ /* 0x000fec000383ffff */
.L_x_3676:
[----:B---3--:R3:W4:Y:S02]  /*11310*/  SYNCS.PHASECHK.TRANS64.TRYWAIT P0, [R6+URZ+0x28c60], R17 ;  /* 0x028c6011060075a7 */ /* 0x008724000800017f */
[----:B----4-:R-:W-:Y:S05]  /*11320*/  @!P0 NANOSLEEP.SYNCS 0x989680 ;  /* 0x009896800000895d */ /* 0x010fea0003900000 */
[----:B------:R-:W4:Y:S02]  /*11330*/  @!P0 SYNCS.PHASECHK.TRANS64 P0, [R6+URZ+0x28c60], R17 ;  /* 0x028c6011060085a7 */ /* 0x000f24000800007f */
[----:B----4-:R-:W-:Y:S05]  /*11340*/  @!P0 BRA `(.L_x_3676) ;  /* 0xfffffffc00f08947 */ /* 0x010fea000383ffff */
[----:B------:R-:W-:Y:S05]  /*11350*/  BRA `(.L_x_3758) ;  /* 0xffffffcc00487947 */ /* 0x000fea000383ffff */
.L_x_3677:
[----:B------:R-:W-:Y:S01]  /*11360*/  BSSY B1, `(.L_x_3759) ;  /* 0x0000008000017945 */ /* 0x000fe20003800000 */
[----:B------:R-:W-:Y:S02]  /*11370*/  IMAD.MOV.U32 R13, RZ, RZ, R10 ;  /* 0x000000ffff0d7224 */ /* 0x000fe400078e000a */
[----:B------:R-:W-:Y:S02]  /*11380*/  IMAD.MOV.U32 R12, RZ, RZ, RZ ;  /* 0x000000ffff0c7224 */ /* 0x000fe400078e00ff */
[----:B------:R-:W-:Y:S02]  /*11390*/  IMAD.MOV.U32 R11, RZ, RZ, 0x181f ;  /* 0x0000181fff0b7424 */ /* 0x000fe400078e00ff */
[----:B------:R-:W-:-:S07]  /*113a0*/  IMAD.MOV.U32 R15, RZ, RZ, -0x1 ;  /* 0xffffffffff0f7424 */ /* 0x000fce00078e00ff */
[----:B-12---:R-:W-:Y:S05]  /*113b0*/  WARPSYNC.COLLECTIVE R15, `(.L_x_3760) ;  /* 0x000000000f087348 */ /* 0x006fea0003c00000 */
[----:B------:R0:W3:Y:S02]  /*113c0*/  SHFL.IDX P6, R14, R13, R12, R11 ;  /* 0x0000000c0d0e7389 */ /* 0x0000e400000c000b */
[----:B0123--:R-:W-:Y:S01]  /*113d0*/  ENDCOLLECTIVE ;  /* 0x000000000000791b */ /* 0x00ffe20003800000 */
.L_x_3760:
[----:B------:R-:W-:Y:S05]  /*113e0*/  BSYNC B1 ;  /* 0x0000000000017941 */ /* 0x000fea0003800000 */
.L_x_3759:
[----:B------:R-:W-:Y:S01]  /*113f0*/  IMAD.MOV.U32 R13, RZ, RZ, R9 ;  /* 0x000000ffff0d7224 */ /* 0x000fe200078e0009 */
[----:B------:R-:W-:Y:S01]  /*11400*/  MOV R3, R14 ;  /* 0x0000000e00037202 */ /* 0x000fe20000000f00 */
[----:B------:R-:W-:Y:S01]  /*11410*/  IMAD.MOV.U32 R12, RZ, RZ, RZ ;  /* 0x000000ffff0c7224 */ /* 0x000fe200078e00ff */
[C---:B------:R-:W-:Y:S01]  /*11420*/  LOP3.LUT P2, RZ, R22.reuse, 0x40, RZ, 0xc0, !PT ;  /* 0x0000004016ff7812 */ /* 0x040fe2000784c0ff */
[----:B------:R-:W-:Y:S01]  /*11430*/  IMAD.MOV.U32 R11, RZ, RZ, 0x181f ;  /* 0x0000181fff0b7424 */ /* 0x000fe200078e00ff */
[C---:B------:R-:W-:Y:S01]  /*11440*/  LOP3.LUT P1, RZ, R22.reuse, 0x20, RZ, 0xc0, !PT ;  /* 0x0000002016ff7812 */ /* 0x040fe2000782c0ff */
[----:B------:R-:W-:Y:S01]  /*11450*/  IMAD.MOV.U32 R15, RZ, RZ, -0x1 ;  /* 0xffffffffff0f7424 */ /* 0x000fe200078e00ff */
[----:B------:R-:W-:Y:S01]  /*11460*/  LOP3.LUT R22, R22, 0xffffbfff, RZ, 0xc0, !PT ;  /* 0xffffbfff16167812 */ /* 0x000fe200078ec0ff */
[----:B------:R-:W-:-:S10]  /*11470*/  IMAD R17, R17, 0x2, R23 ;  /* 0x0000000211117824 */ /* 0x000fd400078e0217 */
[----:B------:R-:W-:Y:S05]  /*11480*/  WARPSYNC.COLLECTIVE R15, `(.L_x_3761) ;  /* 0x000000000f087348 */ /* 0x000fea0003c00000 */
[----:B------:R0:W1:Y:S02]  /*11490*/  SHFL.IDX P6, R14, R13, R12, R11 ;  /* 0x0000000c0d0e7389 */ /* 0x00006400000c000b */
[----:B01----:R-:W-:Y:S01]  /*114a0*/  ENDCOLLECTIVE ;  /* 0x000000000000791b */ /* 0x003fe20003800000 */
.L_x_3761:
[----:B------:R-:W-:-:S04]  /*114b0*/  @P3 LOP3.LUT R22, R22, 0x4000, RZ, 0xfc, !PT ;  /* 0x0000400016163812 */ /* 0x000fc800078efcff */
[C---:B------:R-:W-:Y:S01]  /*114c0*/  LOP3.LUT P3, RZ, R22.reuse, 0x10, RZ, 0xc0, !PT ;  /* 0x0000001016ff7812 */ /* 0x040fe2000786c0ff */
[----:B------:R-:W-:Y:S02]  /*114d0*/  IMAD.MOV.U32 R13, RZ, RZ, R10 ;  /* 0x000000ffff0d7224 */ /* 0x000fe400078e000a */
[----:B------:R-:W-:Y:S02]  /*114e0*/  IMAD.MOV.U32 R12, RZ, RZ, 0x1 ;  /* 0x00000001ff0c7424 */ /* 0x000fe400078e00ff */
[----:B------:R-:W-:Y:S01]  /*114f0*/  IMAD.MOV.U32 R2, RZ, RZ, R14 ;  /* 0x000000ffff027224 */ /* 0x000fe200078e000e */
[C---:B------:R-:W-:Y:S02]  /*11500*/  LOP3.LUT P6, RZ, R22.reuse, 0x80, RZ, 0xc0, !PT ;  /* 0x0000008016ff7812 */ /* 0x040fe400078cc0ff */
[----:B------:R-:W-:Y:S02]  /*11510*/  LOP3.LUT R22, R22, 0xfffeffff, RZ, 0xc0, !PT ;  /* 0xfffeffff16167812 */ /* 0x000fe400078ec0ff */
[----:B------:R-:W-:-:S03]  /*11520*/  IADD3 R2, P0, R2, R0, RZ ;  /* 0x0000000002027210 */ /* 0x000fc60007f1e0ff */
[----:B------:R-:W-:Y:S02]  /*11530*/  @P3 LOP3.LUT R22, R22, 0x10000, RZ, 0xfc, !PT ;  /* 0x0001000016163812 */ /* 0x000fe400078efcff */
[----:B------:R-:W-:Y:S02]  /*11540*/  IADD3.X R3, RZ, R3, RZ, P0, !PT ;  /* 0x00000003ff037210 */ /* 0x000fe400007fe4ff */
[----:B------:R-:W-:-:S03]  /*11550*/  ISETP.NE.U32.AND P0, PT, R30, RZ, PT ;  /* 0x000000ff1e00720c */ /* 0x000fc60003f05070 */
[----:B------:R-:W-:Y:S01]  /*11560*/  @!PT LDS RZ, [RZ] ;  /* 0x00000000fffff984 */ /* 0x000fe20000000800 */
[----:B------:R-:W-:Y:S01]  /*11570*/  @!PT LDS RZ, [RZ] ;  /* 0x00000000fffff984 */ /* 0x000fe20000000800 */
[----:B------:R-:W-:Y:S01]  /*11580*/  @!PT LDS RZ, [RZ] ;  /* 0x00000000fffff984 */ /* 0x000fe20000000800 */
[----:B------:R0:W-:Y:S10]  /*11590*/  LDGSTS.E.BYPASS.LTC128B.128 [R17+0x400], desc[UR50][R2.64], !P6 ;  /* 0x0040000002117fae */ /* 0x0001f4000f101d72 */
[----:B0-----:R-:W-:Y:S05]  /*115a0*/  WARPSYNC.COLLECTIVE R15, `(.L_x_3762) ;  /* 0x000000000f087348 */ /* 0x001fea0003c00000 */
[----:B------:R1:W2:Y:S02]  /*115b0*/  SHFL.IDX P6, R14, R13, R12, R11 ;  /* 0x0000000c0d0e7389 */ /* 0x0002a400000c000b */
[----:B012---:R-:W-:Y:S01]  /*115c0*/  ENDCOLLECTIVE ;  /* 0x000000000000791b */ /* 0x007fe20003800000 */
.L_x_3762:
[----:B------:R-:W-:Y:S01]  /*115d0*/  @!PT LDS RZ, [RZ] ;  /* 0x00000000fffff984 */ /* 0x000fe20000000800 */
[----:B------:R-:W-:Y:S01]  /*115e0*/  @!PT LDS RZ, [RZ] ;  /* 0x00000000fffff984 */ /* 0x000fe20000000800 */
[----:B------:R-:W-:Y:S01]  /*115f0*/  @!PT LDS RZ, [RZ] ;  /* 0x00000000fffff984 */ /* 0x000fe20000000800 */
[----:B------:R0:W-:Y:S04]  /*11600*/  LDGSTS.E.BYPASS.LTC128B.128 [R17+0x2400], desc[UR50][R2.64+0x80], !P2 ;  /* 0x0240008002117fae */ /* 0x0001e8000d101d72 */
[----:B------:R0:W-:Y:S01]  /*11610*/  LDGSTS.E.BYPASS.LTC128B.128 [R17+0x4400], desc[UR50][R2.64+0x100], !P1 ;  /* 0x0440010002117fae */ /* 0x0001e2000c901d72 */
[----:B------:R-:W-:-:S03]  /*11620*/  ISETP.NE.U32.AND P1, PT, R29, RZ, PT ;  /* 0x000000ff1d00720c */ /* 0x000fc60003f25070 */
[----:B------:R0:W-:Y:S01]  /*11630*/  LDGSTS.E.BYPASS.LTC128B.128 [R17+0x6400], desc[UR50][R2.64+0x180], !P3 ;  /* 0x0640018002117fae */ /* 0x0001e2000d901d72 */
[----:B------:R-:W-:Y:S01]  /*11640*/  LOP3.LUT P3, RZ, R22, 0x80, RZ, 0xc0, !PT ;  /* 0x0000008016ff7812 */ /* 0x000fe2000786c0ff */
[----:B------:R-:W-:Y:S02]  /*11650*/  IMAD.MOV.U32 R13, RZ, RZ, R9 ;  /* 0x000000ffff0d7224 */ /* 0x000fe400078e0009 */
[----:B------:R0:W-:Y:S04]  /*11660*/  LDGSTS.E.BYPASS.LTC128B.128 [R17+0x8400], desc[UR50][R2.64+0x200], !P5 ;  /* 0x0840020002117fae */ /* 0x0001e8000e901d72 */
[----:B------:R0:W-:Y:S01]  /*11670*/  LDGSTS.E.BYPASS.LTC128B.128 [R17+0xa400], desc[UR50][R2.64+0x280], !P4 ;  /* 0x0a40028002117fae */ /* 0x0001e2000e101d72 */
[----:B------:R-:W-:-:S03]  /*11680*/  IMAD.MOV.U32 R5, RZ, RZ, R14 ;  /* 0x000000ffff057224 */ /* 0x000fc600078e000e */
[----:B------:R0:W-:Y:S04]  /*11690*/  LDGSTS.E.BYPASS.LTC128B.128 [R17+0xc400], desc[UR50][R2.64+0x300], P0 ;  /* 0x0c40030002117fae */ /* 0x0001e80008101d72 */
[----:B0-----:R-:W-:Y:S05]  /*116a0*/  WARPSYNC.COLLECTIVE R15, `(.L_x_3763) ;  /* 0x000000000f087348 */ /* 0x001fea0003c00000 */
[----:B------:R1:W2:Y:S02]  /*116b0*/  SHFL.IDX P6, R14, R13, R12, R11 ;  /* 0x0000000c0d0e7389 */ /* 0x0002a400000c000b */
[----:B012---:R-:W-:Y:S01]  /*116c0*/  ENDCOLLECTIVE ;  /* 0x000000000000791b */ /* 0x007fe20003800000 */
.L_x_3763:
[----:B------:R-:W-:Y:S01]  /*116d0*/  @!PT LDS RZ, [RZ] ;  /* 0x00000000fffff984 */ /* 0x000fe20000000800 */
[----:B------:R-:W-:Y:S01]  /*116e0*/  @!PT LDS RZ, [RZ] ;  /* 0x00000000fffff984 */ /* 0x000fe20000000800 */
[----:B------:R-:W-:Y:S01]  /*116f0*/  @!PT LDS RZ, [RZ] ;  /* 0x00000000fffff984 */ /* 0x000fe20000000800 */
[----:B------:R0:W-:Y:S01]  /*11700*/  LDGSTS.E.BYPASS.LTC128B.128 [R17+0xe400], desc[UR50][R2.64+0x380], P1 ;  /* 0x0e40038002117fae */ /* 0x0001e20008901d72 */
[----:B------:R-:W-:Y:S02]  /*11710*/  IMAD.MOV.U32 R13, RZ, RZ, R10 ;  /* 0x000000ffff0d7224 */ /* 0x000fe400078e000a */
[----:B------:R-:W-:Y:S01]  /*11720*/  IMAD.MOV.U32 R12, RZ, RZ, 0x2 ;  /* 0x00000002ff0c7424 */ /* 0x000fe200078e00ff */
[----:B0-----:R-:W-:Y:S02]  /*11730*/  IADD3 R2, P2, R14, R0, RZ ;  /* 0x000000000e027210 */ /* 0x001fe40007f5e0ff */
[C---:B------:R-:W-:Y:S02]  /*11740*/  LOP3.LUT P6, RZ, R22.reuse, 0x20, RZ, 0xc0, !PT ;  /* 0x0000002016ff7812 */ /* 0x040fe400078cc0ff */
[----:B------:R-:W-:Y:S02]  /*11750*/  IADD3.X R3, RZ, R5, RZ, P2, !PT ;  /* 0x00000005ff037210 */ /* 0x000fe400017fe4ff */
[----:B------:R-:W-:-:S03]  /*11760*/  LOP3.LUT P2, RZ, R22, 0x40, RZ, 0xc0, !PT ;  /* 0x0000004016ff7812 */ /* 0x000fc6000784c0ff */
[----:B------:R0:W-:Y:S01]  /*11770*/  LDGSTS.E.BYPASS.LTC128B.128 [R17+0xc00], desc[UR50][R2.64], !P3 ;  /* 0x00c0000002117fae */ /* 0x0001e2000d901d72 */
[C---:B------:R-:W-:Y:S02]  /*11780*/  LOP3.LUT P3, RZ, R22.reuse, 0x10000, RZ, 0xc0, !PT ;  /* 0x0001000016ff7812 */ /* 0x040fe4000786c0ff */
[----:B------:R-:W-:-:S07]  /*11790*/  LOP3.LUT R22, R22, 0xffff7fff, RZ, 0xc0, !PT ;  /* 0xffff7fff16167812 */ /* 0x000fce00078ec0ff */
[----:B------:R0:W-:Y:S04]  /*117a0*/  LDGSTS.E.BYPASS.LTC128B.128 [R17+0x2c00], desc[UR50][R2.64+0x80], !P2 ;  /* 0x02c0008002117fae */ /* 0x0001e8000d101d72 */
[----:B------:R0:W-:Y:S01]  /*117b0*/  LDGSTS.E.BYPASS.LTC128B.128 [R17+0x4c00], desc[UR50][R2.64+0x100], !P6 ;  /* 0x04c0010002117fae */ /* 0x0001e2000f101d72 */
[----:B------:R-:W-:-:S07]  /*117c0*/  @P3 LOP3.LUT R22, R22, 0x8000, RZ, 0xfc, !PT ;  /* 0x0000800016163812 */ /* 0x000fce00078efcff */
[----:B0-----:R-:W-:Y:S05]  /*117d0*/  WARPSYNC.COLLECTIVE R15, `(.L_x_3764) ;  /* 0x000000000f087348 */ /* 0x001fea0003c00000 */
[----:B------:R1:W2:Y:S02]  /*117e0*/  SHFL.IDX P6, R14, R13, R12, R11 ;  /* 0x0000000c0d0e7389 */ /* 0x0002a400000c000b */
[----:B012---:R-:W-:Y:S01]  /*117f0*/  ENDCOLLECTIVE ;  /* 0x000000000000791b */ /* 0x007fe20003800000 */
.L_x_3764:
[----:B------:R-:W-:Y:S01]  /*11800*/  @!PT LDS RZ, [RZ] ;  /* 0x00000000fffff984 */ /* 0x000fe20000000800 */
[----:B------:R-:W-:Y:S01]  /*11810*/  @!PT LDS RZ, [RZ] ;  /* 0x00000000fffff984 */ /* 0x000fe20000000800 */
[----:B------:R-:W-:Y:S01]  /*11820*/  @!PT LDS RZ, [RZ] ;  /* 0x00000000fffff984 */ /* 0x000fe20000000800 */
[----:B------:R0:W-:Y:S01]  /*11830*/  LDGSTS.E.BYPASS.LTC128B.128 [R17+0x6c00], desc[UR50][R2.64+0x180], !P3 ;  /* 0x06c0018002117fae */ /* 0x0001e2000d901d72 */
[----:B------:R-:W-:-:S03]  /*11840*/  LOP3.LUT P3, RZ, R22, 0x80, RZ, 0xc0, !PT ;  /* 0x0000008016ff7812 */ /* 0x000fc6000786c0ff */
        /* <DEDUP_REMOVED lines=9> */
.L_x_3765:
[----:B------:R-:W-:Y:S01]  /*118e0*/  MOV R13, R10 ;  /* 0x0000000a000d7202 */ /* 0x000fe20000000f00 */
        /* <DEDUP_REMOVED lines=9> */
[----:B------:R-:W-:-:S08]  /*11980*/  LOP3.LUT P3, RZ, R22, 0x8000, RZ, 0xc0, !PT ;  /* 0x0000800016ff7812 */ /* 0x000fd0000786c0ff */
[----:B------:R0:W-:Y:S04]  /*11990*/  LDGSTS.E.BYPASS.LTC128B.128 [R17+0x3400], desc[UR50][R2.64+0x80], !P2 ;  /* 0x0340008002117fae */ /* 0x0001e8000d101d72 */
[----:B------:R0:W-:Y:S02]  /*119a0*/  LDGSTS.E.BYPASS.LTC128B.128 [R17+0x5400], desc[UR50][R2.64+0x100], !P6 ;  /* 0x0540010002117fae */ /* 0x0001e4000f101d72 */
[----:B0-----:R-:W-:Y:S05]  /*119b0*/  WARPSYNC.COLLECTIVE R15, `(.L_x_3766) ;  /* 0x000000000f087348 */ /* 0x001fea0003c00000 */
[----:B------:R1:W2:Y:S02]  /*119c0*/  SHFL.IDX P6, R14, R13, R12, R11 ;  /* 0x0000000c0d0e7389 */ /* 0x0002a400000c000b */
[----:B012---:R-:W-:Y:S01]  /*119d0*/  ENDCOLLECTIVE ;  /* 0x000000000000791b */ /* 0x007fe20003800000 */
.L_x_3766:
        /* <DEDUP_REMOVED lines=14> */
.L_x_3767:
[----:B------:R-:W-:Y:S05]  /*11ac0*/  BRA `(.L_x_3768) ;  /* 0xffffffc800b47947 */ /* 0x000fea000383ffff */
.L_x_3685:
[----:B------:R-:W-:Y:S01]  /*11ad0*/  BSSY B0, `(.L_x_3769) ;  /* 0x0000008000007945 */ /* 0x000fe20003800000 */
[----:B------:R-:W-:Y:S01]  /*11ae0*/  IMAD.MOV.U32 R13, RZ, RZ, R16 ;  /* 0x000000ffff0d7224 */ /* 0x000fe200078e0010 */
[----:B------:R-:W-:Y:S01]  /*11af0*/  MOV R11, 0x1f ;  /* 0x0000001f000b7802 */ /* 0x000fe20000000f00 */
[----:B------:R-:W-:Y:S02]  /*11b00*/  IMAD.MOV.U32 R12, RZ, RZ, RZ ;  /* 0x000000ffff0c7224 */ /* 0x000fe400078e00ff */
[----:B------:R-:W-:-:S07]  /*11b10*/  IMAD.MOV.U32 R15, RZ, RZ, -0x1 ;  /* 0xffffffffff0f7424 */ /* 0x000fce00078e00ff */
[----:B0123--:R-:W-:Y:S05]  /*11b20*/  WARPSYNC.COLLECTIVE R15, `(.L_x_3770) ;  /* 0x000000000f087348 */ /* 0x00ffea0003c00000 */
[----:B------:R4:W0:Y:S02]  /*11b30*/  SHFL.IDX P6, R14, R13, R12, R11 ;  /* 0x0000000c0d0e7389 */ /* 0x00082400000c000b */
[----:B01234-:R-:W-:Y:S01]  /*11b40*/  ENDCOLLECTIVE ;  /* 0x000000000000791b */ /* 0x01ffe20003800000 */
.L_x_3770:
[----:B------:R-:W-:Y:S05]  /*11b50*/  BSYNC B0 ;  /* 0x0000000000007941 */ /* 0x000fea0003800000 */
.L_x_3769:
[----:B------:R-:W-:Y:S01]  /*11b60*/  IMAD.MOV.U32 R13, RZ, RZ, R16 ;  /* 0x000000ffff0d7224 */ /* 0x000fe200078e0010 */
[----:B------:R-:W-:Y:S01]  /*11b70*/  MOV R15, 0xffffffff ;  /* 0xffffffff000f7802 */ /* 0x000fe20000000f00 */
[----:B------:R-:W-:Y:S02]  /*11b80*/  IMAD.MOV.U32 R12, RZ, RZ, 0x1 ;  /* 0x00000001ff0c7424 */ /* 0x000fe400078e00ff */
[----:B------:R-:W-:Y:S02]  /*11b90*/  IMAD.MOV.U32 R11, RZ, RZ, 0x1f ;  /* 0x0000001fff0b7424 */ /* 0x000fe400078e00ff */
[----:B------:R-:W-:Y:S02]  /*11ba0*/  IMAD.IADD R5, R19, 0x1, R8 ;  /* 0x0000000113057824 */ /* 0x000fe400078e0208 */
[----:B------:R-:W-:-:S07]  /*11bb0*/  IMAD.MOV.U32 R0, RZ, RZ, R14 ;  /* 0x000000ffff007224 */ /* 0x000fce00078e000e */
[----:B------:R-:W-:Y:S05]  /*11bc0*/  WARPSYNC.COLLECTIVE R15, `(.L_x_3771) ;  /* 0x000000000f087348 */ /* 0x000fea0003c00000 */
[----:B------:R0:W1:Y:S02]  /*11bd0*/  SHFL.IDX P6, R14, R13, R12, R11 ;  /* 0x0000000c0d0e7389 */ /* 0x00006400000c000b */
[----:B01----:R-:W-:Y:S01]  /*11be0*/  ENDCOLLECTIVE ;  /* 0x000000000000791b */ /* 0x003fe20003800000 */
.L_x_3771:
        /* <DEDUP_REMOVED lines=18> */
.L_x_3772:
[----:B------:R-:W-:Y:S01]  /*11d10*/  IMAD.MOV.U32 R12, RZ, RZ, 0x2 ;  /* 0x00000002ff0c7424 */ /* 0x000fe200078e00ff */
[----:B------:R-:W-:-:S05]  /*11d20*/  SEL R6, R14, RZ, P1 ;  /* 0x000000ff0e067207 */ /* 0x000fca0000800000 */
[----:B------:R-:W-:-:S04]  /*11d30*/  IMAD.IADD R6, R5, 0x1, R6 ;  /* 0x0000000105067824 */ /* 0x000fc800078e0206 */
[----:B------:R-:W-:-:S07]  /*11d40*/  IMAD.MOV.U32 R13, RZ, RZ, R6 ;  /* 0x000000ffff0d7224 */ /* 0x000fce00078e0006 */
[----:B------:R-:W-:Y:S05]  /*11d50*/  WARPSYNC.COLLECTIVE R15, `(.L_x_3773) ;  /* 0x000000000f087348 */ /* 0x000fea0003c00000 */
[----:B------:R0:W1:Y:S02]  /*11d60*/  SHFL.UP P6, R14, R13, R12, R11 ;  /* 0x0400000c0d0e7389 */ /* 0x00006400000c000b */
[----:B01----:R-:W-:Y:S01]  /*11d70*/  ENDCOLLECTIVE ;  /* 0x000000000000791b */ /* 0x003fe20003800000 */
.L_x_3773:
[----:B------:R-:W-:Y:S02]  /*11d80*/  MOV R12, 0x4 ;  /* 0x00000004000c7802 */ /* 0x000fe40000000f00 */
[----:B------:R-:W-:-:S05]  /*11d90*/  SEL R7, R14, RZ, P2 ;  /* 0x000000ff0e077207 */ /* 0x000fca0001000000 */
[----:B------:R-:W-:-:S04]  /*11da0*/  IMAD.IADD R7, R6, 0x1, R7 ;  /* 0x0000000106077824 */ /* 0x000fc800078e0207 */
[----:B------:R-:W-:-:S07]  /*11db0*/  IMAD.MOV.U32 R13, RZ, RZ, R7 ;  /* 0x000000ffff0d7224 */ /* 0x000fce00078e0007 */
[----:B------:R-:W-:Y:S05]  /*11dc0*/  WARPSYNC.COLLECTIVE R15, `(.L_x_3774) ;  /* 0x000000000f087348 */ /* 0x000fea0003c00000 */
[----:B------:R0:W1:Y:S02]  /*11dd0*/  SHFL.UP P6, R14, R13, R12, R11 ;  /* 0x0400000c0d0e7389 */ /* 0x00006400000c000b */
[----:B01----:R-:W-:Y:S01]  /*11de0*/  ENDCOLLECTIVE ;  /* 0x000000000000791b */ /* 0x003fe20003800000 */
.L_x_3774:
[----:B------:R-:W-:Y:S01]  /*11df0*/  IMAD.MOV.U32 R12, RZ, RZ, 0x8 ;  /* 0x00000008ff0c7424 */ /* 0x000fe200078e00ff */
[----:B------:R-:W-:-:S05]  /*11e00*/  SEL R2, R14, RZ, P3 ;  /* 0x000000ff0e027207 */ /* 0x000fca0001800000 */
[----:B------:R-:W-:-:S04]  /*11e10*/  IMAD.IADD R2, R7, 0x1, R2 ;  /* 0x0000000107027824 */ /* 0x000fc800078e0202 */
[----:B------:R-:W-:-:S07]  /*11e20*/  IMAD.MOV.U32 R13, RZ, RZ, R2 ;  /* 0x000000ffff0d7224 */ /* 0x000fce00078e0002 */
[----:B------:R-:W-:Y:S05]  /*11e30*/  WARPSYNC.COLLECTIVE R15, `(.L_x_3775) ;  /* 0x000000000f087348 */ /* 0x000fea0003c00000 */
[----:B------:R0:W1:Y:S02]  /*11e40*/  SHFL.UP P6, R14, R13, R12, R11 ;  /* 0x0400000c0d0e7389 */ /* 0x00006400000c000b */
[----:B01----:R-:W-:Y:S01]  /*11e50*/  ENDCOLLECTIVE ;  /* 0x000000000000791b */ /* 0x003fe20003800000 */
.L_x_3775:
[----:B------:R-:W-:Y:S02]  /*11e60*/  MOV R12, 0x10 ;  /* 0x00000010000c7802 */ /* 0x000fe40000000f00 */
[----:B------:R-:W-:-:S05]  /*11e70*/  SEL R3, R14, RZ, P4 ;  /* 0x000000ff0e037207 */ /* 0x000fca0002000000 */
[----:B------:R-:W-:-:S04]  /*11e80*/  IMAD.IADD R3, R2, 0x1, R3 ;  /* 0x0000000102037824 */ /* 0x000fc800078e0203 */
[----:B------:R-:W-:-:S07]  /*11e90*/  IMAD.MOV.U32 R13, RZ, RZ, R3 ;  /* 0x000000ffff0d7224 */ /* 0x000fce00078e0003 */
[----:B------:R-:W-:Y:S05]  /*11ea0*/  WARPSYNC.COLLECTIVE R15, `(.L_x_3776) ;  /* 0x000000000f087348 */ /* 0x000fea0003c00000 */
[----:B------:R0:W1:Y:S02]  /*11eb0*/  SHFL.UP P6, R14, R13, R12, R11 ;  /* 0x0400000c0d0e7389 */ /* 0x00006400000c000b */
[----:B01----:R-:W-:Y:S01]  /*11ec0*/  ENDCOLLECTIVE ;  /* 0x000000000000791b */ /* 0x003fe20003800000 */
.L_x_3776:
        /* <DEDUP_REMOVED lines=8> */
.L_x_3777:
[----:B------:R-:W-:Y:S05]  /*11f50*/  BRA `(.L_x_3778) ;  /* 0xffffffcc00487947 */ /* 0x000fea000383ffff */
.L_x_3690:
        /* <DEDUP_REMOVED lines=8> */
.L_x_3780:
[----:B------:R-:W-:Y:S05]  /*11fe0*/  BSYNC B0 ;  /* 0x0000000000007941 */ /* 0x000fea0003800000 */
.L_x_3779:
[----:B------:R-:W-:Y:S01]  /*11ff0*/  SEL R14, R14, RZ, P1 ;  /* 0x000000ff0e0e7207 */ /* 0x000fe20000800000 */
[----:B------:R-:W-:Y:S01]  /*12000*/  IMAD.MOV.U32 R12, RZ, RZ, 0x2 ;  /* 0x00000002ff0c7424 */ /* 0x000fe200078e00ff */
[----:B------:R-:W-:Y:S01]  /*12010*/  MOV R15, 0xffffffff ;  /* 0xffffffff000f7802 */ /* 0x000fe20000000f00 */
[----:B------:R-:W-:Y:S02]  /*12020*/  IMAD.MOV.U32 R11, RZ, RZ, RZ ;  /* 0x000000ffff0b7224 */ /* 0x000fe400078e00ff */
[----:B------:R-:W-:-:S07]  /*12030*/  IMAD.IADD R13, R5, 0x1, R14 ;  /* 0x00000001050d7824 */ /* 0x000fce00078e020e */
[----:B------:R-:W-:Y:S05]  /*12040*/  WARPSYNC.COLLECTIVE R15, `(.L_x_3781) ;  /* 0x000000000f087348 */ /* 0x000fea0003c00000 */
[----:B------:R0:W1:Y:S02]  /*12050*/  SHFL.UP P6, R14, R13, R12, R11 ;  /* 0x0400000c0d0e7389 */ /* 0x00006400000c000b */
[----:B01----:R-:W-:Y:S01]  /*12060*/  ENDCOLLECTIVE ;  /* 0x000000000000791b */ /* 0x003fe20003800000 */
.L_x_3781:
[----:B------:R-:W-:Y:S01]  /*12070*/  IMAD.MOV.U32 R12, RZ, RZ, 0x4 ;  /* 0x00000004ff0c7424 */ /* 0x000fe200078e00ff */
[----:B------:R-:W-:-:S05]  /*12080*/  SEL R2, R14, RZ, P2 ;  /* 0x000000ff0e027207 */ /* 0x000fca0001000000 */
[----:B------:R-:W-:-:S04]  /*12090*/  IMAD.IADD R2, R13, 0x1, R2 ;  /* 0x000000010d027824 */ /* 0x000fc800078e0202 */
[----:B------:R-:W-:-:S07]  /*120a0*/  IMAD.MOV.U32 R13, RZ, RZ, R2 ;  /* 0x000000ffff0d7224 */ /* 0x000fce00078e0002 */
[----:B------:R-:W-:Y:S05]  /*120b0*/  WARPSYNC.COLLECTIVE R15, `(.L_x_3782) ;  /* 0x000000000f087348 */ /* 0x000fea0003c00000 */
[----:B------:R0:W1:Y:S02]  /*120c0*/  SHFL.UP P6, R14, R13, R12, R11 ;  /* 0x0400000c0d0e7389 */ /* 0x00006400000c000b */
[----:B01----:R-:W-:Y:S01]  /*120d0*/  ENDCOLLECTIVE ;  /* 0x000000000000791b */ /* 0x003fe20003800000 */
.L_x_3782:
[----:B------:R-:W-:Y:S02]  /*120e0*/  MOV R12, 0x8 ;  /* 0x00000008000c7802 */ /* 0x000fe40000000f00 */
[----:B------:R-:W-:-:S05]  /*120f0*/  SEL R3, R14, RZ, P3 ;  /* 0x000000ff0e037207 */ /* 0x000fca0001800000 */
[----:B------:R-:W-:-:S04]  /*12100*/  IMAD.IADD R3, R2, 0x1, R3 ;  /* 0x0000000102037824 */ /* 0x000fc800078e0203 */
[----:B------:R-:W-:-:S07]  /*12110*/  IMAD.MOV.U32 R13, RZ, RZ, R3 ;  /* 0x000000ffff0d7224 */ /* 0x000fce00078e0003 */
[----:B------:R-:W-:Y:S05]  /*12120*/  WARPSYNC.COLLECTIVE R15, `(.L_x_3783) ;  /* 0x000000000f087348 */ /* 0x000fea0003c00000 */
[----:B------:R0:W1:Y:S02]  /*12130*/  SHFL.UP P6, R14, R13, R12, R11 ;  /* 0x0400000c0d0e7389 */ /* 0x00006400000c000b */
[----:B01----:R-:W-:Y:S01]  /*12140*/  ENDCOLLECTIVE ;  /* 0x000000000000791b */ /* 0x003fe20003800000 */
.L_x_3783:
[----:B------:R-:W-:Y:S01]  /*12150*/  IMAD.MOV.U32 R12, RZ, RZ, 0x10 ;  /* 0x00000010ff0c7424 */ /* 0x000fe200078e00ff */
[----:B------:R-:W-:-:S05]  /*12160*/  SEL R4, R14, RZ, P4 ;  /* 0x000000ff0e047207 */ /* 0x000fca0002000000 */
[----:B------:R-:W-:-:S04]  /*12170*/  IMAD.IADD R4, R3, 0x1, R4 ;  /* 0x0000000103047824 */ /* 0x000fc800078e0204 */
[----:B------:R-:W-:-:S07]  /*12180*/  IMAD.MOV.U32 R13, RZ, RZ, R4 ;  /* 0x000000ffff0d7224 */ /* 0x000fce00078e0004 */
[----:B------:R-:W-:Y:S05]  /*12190*/  WARPSYNC.COLLECTIVE R15, `(.L_x_3784) ;  /* 0x000000000f087348 */ /* 0x000fea0003c00000 */
[----:B------:R0:W1:Y:S02]  /*121a0*/  SHFL.UP P6, R14, R13, R12, R11 ;  /* 0x0400000c0d0e7389 */ /* 0x00006400000c000b */
[----:B01----:R-:W-:Y:S01]  /*121b0*/  ENDCOLLECTIVE ;  /* 0x000000000000791b */ /* 0x003fe20003800000 */
.L_x_3784:
[----:B------:R-:W-:Y:S01]  /*121c0*/  MOV R12, 0x1f ;  /* 0x0000001f000c7802 */ /* 0x000fe20000000f00 */
[----:B------:R-:W-:Y:S01]  /*121d0*/  IMAD.MOV.U32 R11, RZ, RZ, 0x1f ;  /* 0x0000001fff0b7424 */ /* 0x000fe200078e00ff */
[----:B------:R-:W-:-:S05]  /*121e0*/  SEL R3, R14, RZ, P5 ;  /* 0x000000ff0e037207 */ /* 0x000fca0002800000 */
[----:B------:R-:W-:-:S04]  /*121f0*/  IMAD.IADD R2, R4, 0x1, R3 ;  /* 0x0000000104027824 */ /* 0x000fc800078e0203 */
[----:B------:R-:W-:-:S07]  /*12200*/  IMAD.MOV.U32 R13, RZ, RZ, R2 ;  /* 0x000000ffff0d7224 */ /* 0x000fce00078e0002 */
[----:B------:R-:W-:Y:S05]  /*12210*/  WARPSYNC.COLLECTIVE R15, `(.L_x_3785) ;  /* 0x000000000f087348 */ /* 0x000fea0003c00000 */
[----:B------:R0:W1:Y:S02]  /*12220*/  SHFL.IDX P6, R14, R13, R12, R11 ;  /* 0x0000000c0d0e7389 */ /* 0x00006400000c000b */
[----:B01----:R-:W-:Y:S01]  /*12230*/  ENDCOLLECTIVE ;  /* 0x000000000000791b */ /* 0x003fe20003800000 */
.L_x_3785:
[----:B------:R-:W-:Y:S05]  /*12240*/  BRA `(.L_x_3786) ;  /* 0xffffffcc00287947 */ /* 0x000fea000383ffff */
.L_x_3692:
[----:B------:R-:W-:Y:S01]  /*12250*/  BSSY B0, `(.L_x_3787) ;  /* 0x0000006000007945 */ /* 0x000fe20003800000 */
[----:B------:R-:W-:Y:S01]  /*12260*/  PLOP3.LUT P6, PT, P6, PT, PT, 0x8, 0x0 ;  /* 0x000000000000781c */ /* 0x000fe200037ce170 */
[----:B------:R-:W-:-:S12]  /*12270*/  IMAD.MOV.U32 R15, RZ, RZ, -0x1 ;  /* 0xffffffffff0f7424 */ /* 0x000fd800078e00ff */
[----:B01----:R-:W-:Y:S05]  /*12280*/  WARPSYNC.COLLECTIVE R15, `(.L_x_3788) ;  /* 0x000000000f087348 */ /* 0x003fea0003c00000 */
[----:B------:R-:W-:Y:S01]  /*12290*/  VOTE.ANY R14, PT, P6 ;  /* 0x00000000000e7806 */ /* 0x000fe200030e0100 */
[----:B01----:R-:W-:Y:S06]  /*122a0*/  ENDCOLLECTIVE ;  /* 0x000000000000791b */ /* 0x003fec0003800000 */
.L_x_3788:
[----:B------:R-:W-:Y:S05]  /*122b0*/  BSYNC B0 ;  /* 0x0000000000007941 */ /* 0x000fea0003800000 */
.L_x_3787:
        /* <DEDUP_REMOVED lines=9> */
.L_x_3789:
[----:B------:R-:W-:Y:S01]  /*12350*/  IMAD.MOV.U32 R5, RZ, RZ, R14 ;  /* 0x000000ffff057224 */ /* 0x000fe200078e000e */
[----:B------:R-:W-:Y:S06]  /*12360*/  BRA `(.L_x_3790) ;  /* 0xffffffcc00187947 */ /* 0x000fec000383ffff */
.L_x_3694:
[----:B------:R-:W-:Y:S01]  /*12370*/  BSSY B0, `(.L_x_3791) ;  /* 0x0000007000007945 */ /* 0x000fe20003800000 */
[----:B------:R-:W-:Y:S02]  /*12380*/  IMAD.MOV.U32 R13, RZ, RZ, R2 ;  /* 0x000000ffff0d7224 */ /* 0x000fe400078e0002 */
[----:B------:R-:W-:Y:S02]  /*12390*/  IMAD.MOV.U32 R11, RZ, RZ, 0x1f ;  /* 0x0000001fff0b7424 */ /* 0x000fe400078e00ff */
[----:B------:R-:W-:-:S07]  /*123a0*/  IMAD.MOV.U32 R15, RZ, RZ, -0x1 ;  /* 0xffffffffff0f7424 */ /* 0x000fce00078e00ff */
[----:B0123--:R-:W-:Y:S05]  /*123b0*/  WARPSYNC.COLLECTIVE R15, `(.L_x_3792) ;  /* 0x000000000f087348 */ /* 0x00ffea0003c00000 */
[----:B------:R4:W0:Y:S02]  /*123c0*/  SHFL.IDX P6, R14, R13, R12, R11 ;  /* 0x0000000c0d0e7389 */ /* 0x00082400000c000b */
[----:B01234-:R-:W-:Y:S01]  /*123d0*/  ENDCOLLECTIVE ;  /* 0x000000000000791b */ /* 0x01ffe20003800000 */
.L_x_3792:
[----:B------:R-:W-:Y:S05]  /*123e0*/  BSYNC B0 ;  /* 0x0000000000007941 */ /* 0x000fea0003800000 */
.L_x_3791:
[----:B------:R-:W-:Y:S05]  /*123f0*/  BRA `(.L_x_3693) ;  /* 0xffffffcc00107947 */ /* 0x000fea000383ffff */
.L_x_3698:
[----:B0-----:R0:W1:Y:S02]  /*12400*/  SYNCS.PHASECHK.TRANS64.TRYWAIT P0, [R5+URZ+0x28c20], R0 ;  /* 0x028c2000050075a7 */ /* 0x001064000800017f */
[----:B-1----:R-:W-:Y:S05]  /*12410*/  @!P0 NANOSLEEP.SYNCS 0x989680 ;  /* 0x009896800000895d */ /* 0x002fea0003900000 */
[----:B------:R-:W1:Y:S02]  /*12420*/  @!P0 SYNCS.PHASECHK.TRANS64 P0, [R5+URZ+0x28c20], R0 ;  /* 0x028c2000050085a7 */ /* 0x000e64000800007f */
[----:B-1----:R-:W-:Y:S05]  /*12430*/  @!P0 BRA `(.L_x_3698) ;  /* 0xfffffffc00f08947 */ /* 0x002fea000383ffff */
[----:B------:R-:W-:Y:S05]  /*12440*/  BRA `(.L_x_3793) ;  /* 0xffffffcc00fc7947 */ /* 0x000fea000383ffff */
.L_x_3699:
[----:B------:R-:W1:Y:S01]  /*12450*/  S2R R2, SR_TID.X ;  /* 0x0000000000027919 */ /* 0x000e620000002100 */
[----:B------:R-:W-:Y:S01]  /*12460*/  BSSY B0, `(.L_x_3794) ;  /* 0x000000a000007945 */ /* 0x000fe20003800000 */
[----:B------:R-:W-:Y:S02]  /*12470*/  IMAD.MOV.U32 R12, RZ, RZ, RZ ;  /* 0x000000ffff0c7224 */ /* 0x000fe400078e00ff */
[----:B------:R-:W-:Y:S02]  /*12480*/  IMAD.MOV.U32 R11, RZ, RZ, 0x1f ;  /* 0x0000001fff0b7424 */ /* 0x000fe400078e00ff */
[----:B------:R-:W-:Y:S01]  /*12490*/  IMAD.MOV.U32 R15, RZ, RZ, -0x1 ;  /* 0xffffffffff0f7424 */ /* 0x000fe200078e00ff */
[----:B-1----:R-:W-:-:S04]  /*124a0*/  SHF.R.U32.HI R2, RZ, 0x5, R2 ;  /* 0x00000005ff027819 */ /* 0x002fc80000011602 */
[----:B------:R-:W-:-:S04]  /*124b0*/  LOP3.LUT R2, R2, 0x3, RZ, 0xc0, !PT ;  /* 0x0000000302027812 */ /* 0x000fc800078ec0ff */
[----:B------:R-:W-:-:S07]  /*124c0*/  MOV R13, R2 ;  /* 0x00000002000d7202 */ /* 0x000fce0000000f00 */
[----:B0-234-:R-:W-:Y:S05]  /*124d0*/  WARPSYNC.COLLECTIVE R15, `(.L_x_3795) ;  /* 0x000000000f087348 */ /* 0x01dfea0003c00000 */
[----:B------:R1:W0:Y:S02]  /*124e0*/  SHFL.IDX P6, R14, R13, R12, R11 ;  /* 0x0000000c0d0e7389 */ /* 0x00022400000c000b */
[----:B01234-:R-:W-:Y:S01]  /*124f0*/  ENDCOLLECTIVE ;  /* 0x000000000000791b */ /* 0x01ffe20003800000 */
.L_x_3795:
[----:B------:R-:W-:Y:S05]  /*12500*/  BSYNC B0 ;  /* 0x0000000000007941 */ /* 0x000fea0003800000 */
.L_x_3794:
[----:B------:R-:W-:Y:S05]  /*12510*/  BRA `(.L_x_3796) ;  /* 0xffffffcc00e47947 */ /* 0x000fea000383ffff */
.L_x_3702:
[----:B------:R-:W-:Y:S01]  /*12520*/  BSSY B1, `(.L_x_3797) ;  /* 0x0000006000017945 */ /* 0x000fe20003800000 */
[----:B------:R-:W-:-:S07]  /*12530*/  IMAD.MOV.U32 R15, RZ, RZ, -0x1 ;  /* 0xffffffffff0f7424 */ /* 0x000fce00078e00ff */
[----:B0-234-:R-:W-:Y:S05]  /*12540*/  WARPSYNC.COLLECTIVE R15, `(.L_x_3798) ;  /* 0x000000000f0c7348 */ /* 0x01dfea0003c00000 */
[----:B------:R-:W-:Y:S02]  /*12550*/  ELECT P6, UR62, PT ;  /* 0x00000000003e782f */ /* 0x000fe400038c0000 */
[----:B------:R-:W-:Y:S01]  /*12560*/  MOV R14, UR62 ;  /* 0x0000003e000e7c02 */ /* 0x000fe20008000f00 */
[----:B0-234-:R-:W-:Y:S10]  /*12570*/  ENDCOLLECTIVE ;  /* 0x000000000000791b */ /* 0x01dff40003800000 */
.L_x_3798:
[----:B------:R-:W-:Y:S05]  /*12580*/  BSYNC B1 ;  /* 0x0000000000017941 */ /* 0x000fea0003800000 */
.L_x_3797:
[----:B------:R-:W-:Y:S05]  /*12590*/  BRA `(.L_x_3799) ;  /* 0xffffffcc00dc7947 */ /* 0x000fea000383ffff */
.L_x_3704:
[----:B0-----:R0:W1:Y:S02]  /*125a0*/  SYNCS.PHASECHK.TRANS64.TRYWAIT P1, [R3+URZ+0x28c40], R2 ;  /* 0x028c4002030075a7 */ /* 0x001064000802017f */
[----:B-1----:R-:W-:Y:S05]  /*125b0*/  @!P1 NANOSLEEP.SYNCS 0x989680 ;  /* 0x009896800000995d */ /* 0x002fea0003900000 */
[----:B------:R-:W1:Y:S02]  /*125c0*/  @!P1 SYNCS.PHASECHK.TRANS64 P1, [R3+URZ+0x28c40], R2 ;  /* 0x028c4002030095a7 */ /* 0x000e64000802007f */
[----:B-1----:R-:W-:Y:S05]  /*125d0*/  @!P1 BRA `(.L_x_3704) ;  /* 0xfffffffc00f09947 */ /* 0x002fea000383ffff */
[----:B------:R-:W-:Y:S05]  /*125e0*/  BRA `(.L_x_3800) ;  /* 0xffffffcc00fc7947 */ /* 0x000fea000383ffff */
.L_x_3706:
[----:B-1----:R1:W0:Y:S02]  /*125f0*/  SYNCS.PHASECHK.TRANS64.TRYWAIT P1, [R5+URZ+0x28c40], R0 ;  /* 0x028c4000050075a7 */ /* 0x002224000802017f */
[----:B0-----:R-:W-:Y:S05]  /*12600*/  @!P1 NANOSLEEP.SYNCS 0x989680 ;  /* 0x009896800000995d */ /* 0x001fea0003900000 */
[----:B------:R-:W0:Y:S02]  /*12610*/  @!P1 SYNCS.PHASECHK.TRANS64 P1, [R5+URZ+0x28c40], R0 ;  /* 0x028c4000050095a7 */ /* 0x000e24000802007f */
[----:B0-----:R-:W-:Y:S05]  /*12620*/  @!P1 BRA `(.L_x_3706) ;  /* 0xfffffffc00f09947 */ /* 0x001fea000383ffff */
[----:B------:R-:W-:Y:S05]  /*12630*/  BRA `(.L_x_3801) ;  /* 0xffffffd000087947 */ /* 0x000fea000383ffff */
.L_x_3708:
[----:B------:R0:W0:Y:S02]  /*12640*/  SYNCS.PHASECHK.TRANS64.TRYWAIT P1, [R3+URZ+0x28c60], R2 ;  /* 0x028c6002030075a7 */ /* 0x000024000802017f */
[----:B0-----:R-:W-:Y:S05]  /*12650*/  @!P1 NANOSLEEP.SYNCS 0x989680 ;  /* 0x009896800000995d */ /* 0x001fea0003900000 */
[----:B------:R-:W0:Y:S02]  /*12660*/  @!P1 SYNCS.PHASECHK.TRANS64 P1, [R3+URZ+0x28c60], R2 ;  /* 0x028c6002030095a7 */ /* 0x000e24000802007f */
[----:B0-----:R-:W-:Y:S05]  /*12670*/  @!P1 BRA `(.L_x_3708) ;  /* 0xfffffffc00f09947 */ /* 0x001fea000383ffff */
[----:B------:R-:W-:Y:S05]  /*12680*/  BRA `(.L_x_3802) ;  /* 0xffffffd000047947 */ /* 0x000fea000383ffff */
.L_x_3803:
        /* <DEDUP_REMOVED lines=15> */
.L_x_15643:


//--------------------- .text._ZN7cutlass13device_kernelIN5flash11enable_sm90INS1_16FlashAttnFwdSm90INS1_25CollectiveMainloopFwdSm90ILi2EN4cute5tupleIJNS5_1CILi1EEES8_S8_EEENS6_IJNS7_ILi64EEESA_SA_EEELi512ENS_6half_tEfNS_4arch4Sm90ELb0ELb0ELb1ELb1ELb1ELb1ELb0ELb0ELb0ELb1ELb0ELb0EEENS1_21CollectiveEpilogueFwdINS6_IJSA_NS7_ILi512EEESA_EEES9_SC_SE_Li256ELb1ELb1ELb0ELb0EEENS1_36VarlenDynamicPersistentTileSchedulerILi64ELi64ELi256ELi128ELb0ELb1ELb1ELb0ELb1ELb1EEEEEEEEEvNT_6ParamsE --------------------------
	.section	.text._ZN7cutlass13device_kernelIN5flash11enable_sm90INS1_16FlashAttnFwdSm90INS1_25CollectiveMainloopFwdSm90ILi2EN4cute5tupleIJNS5_1CILi1EEES8_S8_EEENS6_IJNS7_ILi64EEESA_SA_EEELi512ENS_6half_tEfNS_4arch4Sm90ELb0ELb0ELb1ELb1ELb1ELb1ELb0ELb0ELb0ELb1ELb0ELb0EEENS1_21CollectiveEpilogueFwdINS6_IJSA_NS7_ILi512EEESA_EEES9_SC_SE_Li256ELb1ELb1ELb0ELb0EEENS1_36VarlenDynamicPersistentTileSchedulerILi64ELi64ELi256ELi128ELb0ELb1ELb1ELb0ELb1ELb1EEEEEEEEEvNT_6ParamsE,"ax",@progbits
	.align	128
.text._ZN7cutlass13device_kernelIN5flash11enable_sm90INS1_16FlashAttnFwdSm90INS1_25CollectiveMainloopFwdSm90ILi2EN4cute5tupleIJNS5_1CILi1EEES8_S8_EEENS6_IJNS7_ILi64EEESA_SA_EEELi512ENS_6half_tEfNS_4arch4Sm90ELb0ELb0ELb1ELb1ELb1ELb1ELb0ELb0ELb0ELb1ELb0ELb0EEENS1_21CollectiveEpilogueFwdINS6_IJSA_NS7_ILi512EEESA_EEES9_SC_SE_Li256ELb1ELb1ELb0ELb0EEENS1_36VarlenDynamicPersistentTileSchedulerILi64ELi64ELi256ELi128ELb0ELb1ELb1ELb0ELb1ELb1EEEEEEEEEvNT_6ParamsE:
        .type           _ZN7cutlass13device_kernelIN5flash11enable_sm90INS1_16FlashAttnFwdSm90INS1_25CollectiveMainloopFwdSm90ILi2EN4cute5tupleIJNS5_1CILi1EEES8_S8_EEENS6_IJNS7_ILi64EEESA_SA_EEELi512ENS_6half_tEfNS_4arch4Sm90ELb0ELb0ELb1ELb1ELb1ELb1ELb0ELb0ELb0ELb1ELb0ELb0EEENS1_21CollectiveEpilogueFwdINS6_IJSA_NS7_ILi512EEESA_EEES9_SC_SE_Li256ELb1ELb1ELb0ELb0EEENS1_36VarlenDynamicPersistentTileSchedulerILi64ELi64ELi256ELi128ELb0ELb1ELb1ELb0ELb1ELb1EEEEEEEEEvNT_6ParamsE,@function
        .size           _ZN7cutlass13device_kernelIN5flash11enable_sm90INS1_16FlashAttnFwdSm90INS1_25CollectiveMainloopFwdSm90ILi2EN4cute5tupleIJNS5_1CILi1EEES8_S8_EEENS6_IJNS7_ILi64EEESA_SA_EEELi512ENS_6half_tEfNS_4arch4Sm90ELb0ELb0ELb1ELb1ELb1ELb1ELb0ELb0ELb0ELb1ELb0ELb0EEENS1_21CollectiveEpilogueFwdINS6_IJSA_NS7_ILi512EEESA_EEES9_SC_SE_Li256ELb1ELb1ELb0ELb0EEENS1_36VarlenDynamicPersistentTileSchedulerILi64ELi64ELi256ELi128ELb0ELb1ELb1ELb0ELb1ELb1EEEEEEEEEvNT_6ParamsE,(.L_x_15644 - _ZN7cutlass13device_kernelIN5flash11enable_sm90INS1_16FlashAttnFwdSm90INS1_25CollectiveMainloopFwdSm90ILi2EN4cute5tupleIJNS5_1CILi1EEES8_S8_EEENS6_IJNS7_ILi64EEESA_SA_EEELi512ENS_6half_tEfNS_4arch4Sm90ELb0ELb0ELb1ELb1ELb1ELb1ELb0ELb0ELb0ELb1ELb0ELb0EEENS1_21CollectiveEpilogueFwdINS6_IJSA_NS7_ILi512EEESA_EEES9_SC_SE_Li256ELb1ELb1ELb0ELb0EEENS1_36VarlenDynamicPersistentTileSchedulerILi64ELi64ELi256ELi128ELb0ELb1ELb1ELb0ELb1ELb1EEEEEEEEEvNT_6ParamsE)
        .other          _ZN7cutlass13device_kernelIN5flash11enable_sm90INS1_16FlashAttnFwdSm90INS1_25CollectiveMainloopFwdSm90ILi2EN4cute5tupleIJNS5_1CILi1EEES8_S8_EEENS6_IJNS7_ILi64EEESA_SA_EEELi512ENS_6half_tEfNS_4arch4Sm90ELb0ELb0ELb1ELb1ELb1ELb1ELb0ELb0ELb0ELb1ELb0ELb0EEENS1_21CollectiveEpilogueFwdINS6_IJSA_NS7_ILi512EEESA_EEES9_SC_SE_Li256ELb1ELb1ELb0ELb0EEENS1_36VarlenDynamicPersistentTileSchedulerILi64ELi64ELi256ELi128ELb0ELb1ELb1ELb0ELb1ELb1EEEEEEEEEvNT_6ParamsE,@"STO_CUDA_ENTRY STV_DEFAULT"
_ZN7cutlass13device_kernelIN5flash11enable_sm90INS1_16FlashAttnFwdSm90INS1_25CollectiveMainloopFwdSm90ILi2EN4cute5tupleIJNS5_1CILi1EEES8_S8_EEENS6_IJNS7_ILi64EEESA_SA_EEELi512ENS_6half_tEfNS_4arch4Sm90ELb0ELb0ELb1ELb1ELb1ELb1ELb0ELb0ELb0ELb1ELb0ELb0EEENS1_21CollectiveEpilogueFwdINS6_IJSA_NS7_ILi512EEESA_EEES9_SC_SE_Li256ELb1ELb1ELb0ELb0EEENS1_36VarlenDynamicPersistentTileSchedulerILi64ELi64ELi256ELi128ELb0ELb1ELb1ELb0ELb1ELb1EEEEEEEEEvNT_6ParamsE:
[----:B------:R-:W0:Y:S02]  /*0000*/  LDC R1, c[0x0][0x28] ;  /* 0x00000a00ff017b82 */ /* 0x000e240000000800 */
[----:B0-----:R-:W-:Y:S01]  /*0010*/  VIADD R1, R1, 0xffffffa0 ;  /* 0xffffffa001017836 */ /* 0x001fe20000000000 */
[----:B------:R-:W0:Y:S01]  /*0020*/  S2R R0, SR_TID.X ;  /* 0x0000000000007919 */ /* 0x000e220000002100 */
[----:B------:R-:W-:Y:S01]  /*0030*/  ELECT P0, URZ, PT ;  /* 0x00000000003f782f */ /* 0x000fe20003800000 */
[----:B------:R-:W-:Y:S01]  /*0040*/  BSSY B0, `(.L_x_3804) ;  /* 0x000000d000007945 */ /* 0x000fe20003800000 */
[----:B0-----:R-:W-:-:S05]  /*0050*/  SHF.R.U32.HI R2, RZ, 0x5, R0 ;  /* 0x00000005ff027819 */ /* 0x001fca0000011600 */
[----:B------:R-:W0:Y:S02]  /*0060*/  SHFL.IDX PT, R3, R2, RZ, 0x1f ;  /* 0x00001fff02037589 */ /* 0x000e2400000e0000 */
[----:B0-----:R-:W-:-:S13]  /*0070*/  ISETP.EQ.AND P0, PT, R3, RZ, P0 ;  /* 0x000000ff0300720c */ /* 0x001fda0000702270 */
        /* <DEDUP_REMOVED lines=9> */
.L_x_3805:
[----:B------:R-:W-:Y:S05]  /*0110*/  BSYNC B0 ;  /* 0x0000000000007941 */ /* 0x000fea0003800000 */
.L_x_3804:
[----:B------:R-:W-:Y:S01]  /*0120*/  SHF.R.U32.HI R4, RZ, 0x7, R0 ;  /* 0x00000007ff047819 */ /* 0x000fe20000011600 */
[----:B------:R-:W-:Y:S01]  /*0130*/  VOTEU.ANY UP0, P0 ;  /* 0x00000000003f7886 */ /* 0x000fe20000000100 */
[----:B------:R-:W0:Y:S01]  /*0140*/  SHFL.IDX PT, R3, R2, RZ, 0x1f ;  /* 0x00001fff02037589 */ /* 0x000e2200000e0000 */
[----:B------:R-:W-:Y:S01]  /*0150*/  UMOV UR4, 0x80 ;  /* 0x0000008000047882 */ /* 0x000fe20000000000 */
[----:B------:R-:W-:Y:S01]  /*0160*/  UMOV UR7, 0x100 ;  /* 0x0000010000077882 */ /* 0x000fe20000000000 */
[----:B------:R-:W-:Y:S01]  /*0170*/  VOTEU.ANY UP1, P0 ;  /* 0x00000000003f7886 */ /* 0x000fe20000020100 */
[----:B------:R-:W1:Y:S01]  /*0180*/  SHFL.IDX PT, R4, R4, RZ, 0x1f ;  /* 0x00001fff04047589 */ /* 0x000e6200000e0000 */
[----:B------:R-:W2:Y:S01]  /*0190*/  @UP0 S2UR UR8, SR_CgaCtaId ;  /* 0x00000000000809c3 */ /* 0x000ea20000008800 */
[----:B------:R-:W-:Y:S01]  /*01a0*/  @UP0 UMOV UR6, 0x400 ;  /* 0x0000040000060882 */ /* 0x000fe20000000000 */
[----:B------:R-:W-:-:S04]  /*01b0*/  @UP0 UIADD3 UR4, -UR4, 0x100000, URZ ;  /* 0x0010000004040890 */ /* 0x000fc8000fffe13f */
[----:B------:R-:W-:Y:S02]  /*01c0*/  @UP0 USHF.L.U32 UR5, UR4, 0xb, URZ ;  /* 0x0000000b04050899 */ /* 0x000fe4000800063f */
[----:B------:R-:W-:Y:S01]  /*01d0*/  @UP0 USHF.L.U32 UR4, UR4, 0x1, URZ ;  /* 0x0000000104040899 */ /* 0x000fe2000800063f */
[----:B0-----:R-:W-:Y:S01]  /*01e0*/  ISETP.NE.AND P1, PT, R3, RZ, PT ;  /* 0x000000ff0300720c */ /* 0x001fe20003f25270 */
[----:B-1----:R0:W-:Y:S01]  /*01f0*/  STL [R1+0x50], R4 ;  /* 0x0000500401007387 */ /* 0x0021e20000100800 */
[----:B--2---:R-:W-:Y:S02]  /*0200*/  @UP0 ULEA UR8, UR8, UR6, 0x18 ;  /* 0x0000000608080291 */ /* 0x004fe4000f8ec03f */
[----:B------:R-:W-:-:S04]  /*0210*/  @UP0 UIADD3 UR6, -UR7, 0x100000, URZ ;  /* 0x0010000007060890 */ /* 0x000fc8000fffe13f */
[----:B------:R-:W-:Y:S02]  /*0220*/  @UP0 USHF.L.U32 UR7, UR6, 0xb, URZ ;  /* 0x0000000b06070899 */ /* 0x000fe4000800063f */
[----:B------:R-:W-:Y:S01]  /*0230*/  @UP0 USHF.L.U32 UR6, UR6, 0x1, URZ ;  /* 0x0000000106060899 */ /* 0x000fe2000800063f */
[----:B------:R-:W-:Y:S01]  /*0240*/  VOTEU.ANY UP0, P0 ;  /* 0x00000000003f7886 */ /* 0x000fe20000000100 */
[----:B------:R-:W1:Y:S04]  /*0250*/  FENCE.VIEW.ASYNC.S ;  /* 0x00000000000073c6 */ /* 0x000e680000000000 */
[----:B-1----:R0:W1:Y:S06]  /*0260*/  @UP0 SYNCS.EXCH.64 URZ, [UR8+0x28c00], UR4 ;  /* 0x028c0004083f05b2 */ /* 0x00206c0008000100 */
[----:B------:R0:W2:Y:S02]  /*0270*/  @UP1 SYNCS.EXCH.64 URZ, [UR8+0x28c20], UR6 ;  /* 0x028c2006083f15b2 */ /* 0x0000a40008000100 */
        /* <DEDUP_REMOVED lines=10> */
[----:B0-----:R0:W3:Y:S01]  /*0320*/  SYNCS.EXCH.64 URZ, [UR6+0x28c30], UR4 ;  /* 0x028c3004063f75b2 */ /* 0x0010e20008000100 */
[----:B------:R0:W4:Y:S01]  /*0330*/  SYNCS.EXCH.64 URZ, [UR6+0x28c40], UR4 ;  /* 0x028c4004063f75b2 */ /* 0x0001220008000100 */
[----:B------:R0:W0:Y:S01]  /*0340*/  SYNCS.EXCH.64 URZ, [UR6+0x28c38], UR4 ;  /* 0x028c3804063f75b2 */ /* 0x0000220008000100 */
[----:B------:R0:W0:Y:S01]  /*0350*/  SYNCS.EXCH.64 URZ, [UR6+0x28c48], UR4 ;  /* 0x028c4804063f75b2 */ /* 0x0000220008000100 */
[----:B------:R-:W-:Y:S01]  /*0360*/  NOP ;  /* 0x0000000000007918 */ /* 0x000fe20000000000 */
.L_x_3806:
        /* <DEDUP_REMOVED lines=22> */
.L_x_3807:
        /* <DEDUP_REMOVED lines=18> */
.L_x_3808:
        /* <DEDUP_REMOVED lines=22> */
.L_x_3809:
        /* <DEDUP_REMOVED lines=22> */
.L_x_3810:
[----:B------:R-:W-:Y:S01]  /*08b0*/  ISETP.NE.AND P0, PT, R4, RZ, PT ;  /* 0x000000ff0400720c */ /* 0x000fe20003f05270 */
[----:B------:R-:W-:Y:S01]  /*08c0*/  IMAD.MOV.U32 R37, RZ, RZ, 0x1 ;  /* 0x00000001ff257424 */ /* 0x000fe200078e00ff */
[----:B------:R-:W-:Y:S01]  /*08d0*/  NOP ;  /* 0x0000000000007918 */ /* 0x000fe20000000000 */
[----:B------:R-:W-:Y:S01]  /*08e0*/  ULDC.64 UR40, c[0x0][0x208] ;  /* 0x0000820000287ab9 */ /* 0x000fe20000000a00 */
[----:B------:R-:W-:Y:S02]  /*08f0*/  BSSY B9, `(.L_x_3811) ;  /* 0x00016c0000097945 */ /* 0x000fe40003800000 */
[----:B------:R-:W-:Y:S01]  /*0900*/  SEL R37, R37, 0x2, !P0 ;  /* 0x0000000225257807 */ /* 0x000fe20004000000 */
[----:B01234-:R-:W-:Y:S06]  /*0910*/  BAR.SYNC.DEFER_BLOCKING 0x0 ;  /* 0x0000000000007b1d */ /* 0x01ffec0000010000 */
[----:B------:R-:W-:Y:S05]  /*0920*/  @!P0 BRA `(.L_x_3812) ;  /* 0x000000f800e08947 */ /* 0x000fea0003800000 */
.L_x_3813:
[----:B------:R-:W-:-:S08]  /*0930*/  NOP ;  /* 0x0000000000007918 */ /* 0x000fd00000000000 */
[----:B------:R-:W0:Y:S02]  /*0940*/  USETMAXREG.TRY_ALLOC.CTAPOOL UP0, 0xe8 ;  /* 0x000000e8000079c8 */ /* 0x000e240008000600 */
[----:B0-----:R-:W-:-:S13]  /*0950*/  PLOP3.LUT P0, PT, PT, PT, UP0, 0x80, 0x0 ;  /* 0x000000000000781c */ /* 0x001fda0003f0f008 */
[----:B------:R-:W-:Y:S05]  /*0960*/  @!P0 BRA `(.L_x_3813) ;  /* 0xfffffffc00f08947 */ /* 0x000fea000383ffff */
[----:B------:R-:W-:Y:S01]  /*0970*/  SHF.R.U32.HI R2, RZ, 0x7, R0 ;  /* 0x00000007ff027819 */ /* 0x000fe20000011600 */
[----:B------:R-:W0:Y:S03]  /*0980*/  S2UR UR4, SR_CgaCtaId ;  /* 0x00000000000479c3 */ /* 0x000e260000008800 */
[----:B------:R-:W-:Y:S02]  /*0990*/  ISETP.NE.AND P0, PT, R2, 0x1, PT ;  /* 0x000000010200780c */ /* 0x000fe40003f05270 */
[----:B------:R-:W-:-:S11]  /*09a0*/  MOV R2, 0x400 ;  /* 0x0000040000027802 */ /* 0x000fd60000000f00 */
[----:B------:R-:W-:Y:S06]  /*09b0*/  @!P0 BAR.ARV 0x8, 0x100 ;  /* 0x0204000000008b1d */ /* 0x000fec0000002000 */
[----:B------:R-:W-:Y:S01]  /*09c0*/  ISETP.GE.U32.AND P0, PT, R0, 0x100, PT ;  /* 0x000001000000780c */ /* 0x000fe20003f06070 */
[----:B0-----:R-:W-:Y:S01]  /*09d0*/  IMAD.U32 R189, RZ, RZ, UR4 ;  /* 0x00000004ffbd7e24 */ /* 0x001fe2000f8e00ff */
[----:B------:R-:W-:-:S04]  /*09e0*/  ULDC UR4, c[0x0][0xc3c] ;  /* 0x00030f0000047ab9 */ /* 0x000fc80000000800 */
[----:B------:R-:W-:-:S07]  /*09f0*/  LEA R2, R189, R2, 0x18 ;  /* 0x00000002bd027211 */ /* 0x000fce00078ec0ff */
[----:B------:R-:W-:Y:S08]  /*0a00*/  @P0 BAR.ARV 0xf, 0x100 ;  /* 0x03c4000000000b1d */ /* 0x000ff00000002000 */
[----:B------:R-:W-:Y:S06]  /*0a10*/  BAR.SYNC.DEFER_BLOCKING 0x5, 0x180 ;  /* 0x0146000000007b1d */ /* 0x000fec0000010000 */
[----:B------:R-:W0:Y:S02]  /*0a20*/  LDS.128 R24, [R2+0x28cd0] ;  /* 0x028cd00002187984 */ /* 0x000e240000000c00 */
[----:B------:R-:W-:Y:S06]  /*0a30*/  BAR.ARV 0x4, 0x180 ;  /* 0x0106000000007b1d */ /* 0x000fec0000002000 */
[----:B0-----:R-:W-:-:S13]  /*0a40*/  ISETP.GE.AND P0, PT, R27, UR4, PT ;  /* 0x000000041b007c0c */ /* 0x001fda000bf06270 */
[----:B------:R-:W-:Y:S05]  /*0a50*/  @P0 BRA `(.L_x_3814) ;  /* 0x0000016800a40947 */ /* 0x000fea0003800000 */
[----:B------:R-:W-:Y:S01]  /*0a60*/  VIADD R19, R0, 0xffffff80 ;  /* 0xffffff8000137836 */ /* 0x000fe20000000000 */
[----:B------:R-:W-:Y:S01]  /*0a70*/  LOP3.LUT R186, R37, 0x1, RZ, 0xfc, !PT ;  /* 0x0000000125ba7812 */ /* 0x000fe200078efcff */
[----:B------:R-:W-:Y:S01]  /*0a80*/  IMAD.MOV.U32 R214, RZ, RZ, 0x20 ;  /* 0x00000020ffd67424 */ /* 0x000fe200078e00ff */
[----:B------:R-:W-:Y:S01]  /*0a90*/  CS2R R22, SRZ ;  /* 0x0000000000167805 */ /* 0x000fe2000001ff00 */
[----:B------:R-:W-:Y:S01]  /*0aa0*/  IMAD.MOV.U32 R187, RZ, RZ, RZ ;  /* 0x000000ffffbb7224 */ /* 0x000fe200078e00ff */
[----:B------:R-:W-:Y:S01]  /*0ab0*/  SHF.R.S32.HI R0, RZ, 0x1f, R19 ;  /* 0x0000001fff007819 */ /* 0x000fe20000011413 */
[----:B------:R-:W-:-:S03]  /*0ac0*/  IMAD.MOV.U32 R18, RZ, RZ, RZ ;  /* 0x000000ffff127224 */ /* 0x000fc600078e00ff */
[CC--:B------:R-:W-:Y:S02]  /*0ad0*/  LEA.HI R3, R0.reuse, R19.reuse, RZ, 0x7 ;  /* 0x0000001300037211 */ /* 0x0c0fe400078f38ff */
[-C--:B------:R-:W-:Y:S02]  /*0ae0*/  LEA.HI R6, R0, R19.reuse, RZ, 0x4 ;  /* 0x0000001300067211 */ /* 0x080fe400078f20ff */
[----:B------:R-:W-:Y:S02]  /*0af0*/  LOP3.LUT R4, R3, 0xffffff80, RZ, 0xc0, !PT ;  /* 0xffffff8003047812 */ /* 0x000fe400078ec0ff */
[----:B------:R-:W-:Y:S02]  /*0b00*/  LOP3.LUT R5, R6, 0xfffffff0, RZ, 0xc0, !PT ;  /* 0xfffffff006057812 */ /* 0x000fe400078ec0ff */
[----:B------:R-:W-:Y:S01]  /*0b10*/  LEA.HI R7, R0, R19, RZ, 0x5 ;  /* 0x0000001300077211 */ /* 0x000fe200078f28ff */
[C---:B------:R-:W-:Y:S01]  /*0b20*/  IMAD.IADD R4, R19.reuse, 0x1, -R4 ;  /* 0x0000000113047824 */ /* 0x040fe200078e0a04 */
[----:B------:R-:W-:Y:S01]  /*0b30*/  SHF.R.S32.HI R11, RZ, 0x4, R6 ;  /* 0x00000004ff0b7819 */ /* 0x000fe20000011406 */
[----:B------:R-:W-:Y:S01]  /*0b40*/  IMAD.IADD R9, R19, 0x1, -R5 ;  /* 0x0000000113097824 */ /* 0x000fe200078e0a05 */
[----:B------:R-:W-:-:S02]  /*0b50*/  SHF.R.S32.HI R209, RZ, 0x5, R7 ;  /* 0x00000005ffd17819 */ /* 0x000fc40000011407 */
[----:B------:R-:W-:Y:S02]  /*0b60*/  SHF.R.S32.HI R12, RZ, 0x1f, R7 ;  /* 0x0000001fff0c7819 */ /* 0x000fe40000011407 */
[----:B------:R-:W-:Y:S02]  /*0b70*/  SHF.R.S32.HI R5, RZ, 0x1f, R4 ;  /* 0x0000001fff057819 */ /* 0x000fe40000011404 */
[----:B------:R-:W-:Y:S02]  /*0b80*/  SHF.R.S32.HI R8, RZ, 0x1f, R9 ;  /* 0x0000001fff087819 */ /* 0x000fe40000011409 */
[----:B------:R-:W-:Y:S02]  /*0b90*/  LEA.HI R7, R6, R11, RZ, 0x1 ;  /* 0x0000000b06077211 */ /* 0x000fe400078f08ff */
[----:B------:R-:W-:Y:S02]  /*0ba0*/  LEA.HI R6, R5, R4, RZ, 0x2 ;  /* 0x0000000405067211 */ /* 0x000fe400078f10ff */
[----:B------:R-:W-:-:S02]  /*0bb0*/  LEA.HI R13, R12, R209, RZ, 0x2 ;  /* 0x000000d10c0d7211 */ /* 0x000fc400078f10ff */
[-C--:B------:R-:W-:Y:S02]  /*0bc0*/  LEA.HI R10, R8, R9.reuse, RZ, 0x3 ;  /* 0x00000009080a7211 */ /* 0x080fe400078f18ff */
[----:B------:R-:W-:Y:S02]  /*0bd0*/  LOP3.LUT R14, R7, 0x1ffffffe, RZ, 0xc0, !PT ;  /* 0x1ffffffe070e7812 */ /* 0x000fe400078ec0ff */
[----:B------:R-:W-:Y:S02]  /*0be0*/  SHF.R.S32.HI R15, RZ, 0x7, R3 ;  /* 0x00000007ff0f7819 */ /* 0x000fe40000011403 */
[----:B------:R-:W-:Y:S01]  /*0bf0*/  SHF.R.S32.HI R7, RZ, 0x2, R6 ;  /* 0x00000002ff077819 */ /* 0x000fe20000011406 */
[----:B------:R-:W-:Y:S01]  /*0c00*/  IMAD.IADD R14, R11, 0x1, -R14 ;  /* 0x000000010b0e7824 */ /* 0x000fe200078e0a0e */
[----:B------:R-:W-:Y:S02]  /*0c10*/  SHF.R.S32.HI R8, RZ, 0x1f, R6 ;  /* 0x0000001fff087819 */ /* 0x000fe40000011406 */
[----:B------:R-:W-:Y:S01]  /*0c20*/  LOP3.LUT R16, R13, 0x3ffffc, RZ, 0xc0, !PT ;  /* 0x003ffffc0d107812 */ /* 0x000fe200078ec0ff */
[----:B------:R-:W-:Y:S01]  /*0c30*/  IMAD.SHL.U32 R14, R14, 0x8, RZ ;  /* 0x000000080e0e7824 */ /* 0x000fe200078e00ff */
[----:B------:R-:W-:-:S02]  /*0c40*/  LEA R13, R15, R9, 0x8 ;  /* 0x000000090f0d7211 */ /* 0x000fc400078e40ff */
[----:B------:R-:W-:Y:S01]  /*0c50*/  LEA.HI R8, R8, R7, RZ, 0x3 ;  /* 0x0000000708087211 */ /* 0x000fe200078f18ff */
[----:B------:R-:W-:Y:S01]  /*0c60*/  IMAD.IADD R16, R209, 0x1, -R16 ;  /* 0x00000001d1107824 */ /* 0x000fe200078e0a10 */
[C---:B------:R-:W-:Y:S01]  /*0c70*/  LOP3.LUT R12, R10.reuse, 0xfffffff8, RZ, 0xc0, !PT ;  /* 0xfffffff80a0c7812 */ /* 0x040fe200078ec0ff */
[----:B------:R-:W-:Y:S01]  /*0c80*/  IMAD.SHL.U32 R10, R10, 0x40, RZ ;  /* 0x000000400a0a7824 */ /* 0x000fe200078e00ff */
[----:B------:R-:W-:Y:S01]  /*0c90*/  LOP3.LUT R8, R8, 0xfffffff8, RZ, 0xc0, !PT ;  /* 0xfffffff808087812 */ /* 0x000fe200078ec0ff */
[----:B------:R-:W-:Y:S01]  /*0ca0*/  IMAD R13, R16, 0x10, R13 ;  /* 0x00000010100d7824 */ /* 0x000fe200078e020d */
[----:B------:R-:W-:Y:S01]  /*0cb0*/  LEA.HI R5, R5, R4, RZ, 0x5 ;  /* 0x0000000405057211 */ /* 0x000fe200078f28ff */
[----:B------:R-:W-:Y:S01]  /*0cc0*/  IMAD.IADD R12, R9, 0x1, -R12 ;  /* 0x00000001090c7824 */ /* 0x000fe200078e0a0c */
[----:B------:R-:W-:Y:S01]  /*0cd0*/  LOP3.LUT R10, R10, 0x7ffffe00, RZ, 0xc0, !PT ;  /* 0x7ffffe000a0a7812 */ /* 0x000fe200078ec0ff */
[----:B------:R-:W-:Y:S01]  /*0ce0*/  IMAD.IADD R8, R7, 0x1, -R8 ;  /* 0x0000000107087824 */ /* 0x000fe200078e0a08 */
[----:B------:R-:W-:Y:S01]  /*0cf0*/  LEA R7, R13, R14, 0x6 ;  /* 0x0000000e0d077211 */ /* 0x000fe200078e30ff */
[----:B------:R-:W-:Y:S01]  /*0d00*/  IMAD.SHL.U32 R9, R12, 0x40, RZ ;  /* 0x000000400c097824 */ /* 0x000fe200078e00ff */
[----:B------:R-:W-:Y:S01]  /*0d10*/  SHF.R.S32.HI R5, RZ, 0x5, R5 ;  /* 0x00000005ff057819 */ /* 0x000fe20000011405 */
[----:B------:R-:W-:Y:S01]  /*0d20*/  IMAD R10, R209, 0x400, R10 ;  /* 0x00000400d10a7824 */ /* 0x000fe200078e020a */
[----:B------:R-:W-:Y:S01]  /*0d30*/  LEA.HI R3, R3, R15, RZ, 0x1 ;  /* 0x0000000f03037211 */ /* 0x000fe200078f08ff */
[----:B------:R0:W-:Y:S01]  /*0d40*/  STL [R1+0x5c], R7 ;  /* 0x00005c0701007387 */ /* 0x0001e20000100800 */
[----:B------:R-:W-:Y:S01]  /*0d50*/  LOP3.LUT R9, R9, 0x1c0, RZ, 0xc0, !PT ;  /* 0x000001c009097812 */ /* 0x000fe200078ec0ff */
[----:B------:R-:W-:Y:S01]  /*0d60*/  IMAD R194, R5, 0x10, R8 ;  /* 0x0000001005c27824 */ /* 0x000fe200078e0208 */
[----:B------:R-:W-:Y:S01]  /*0d70*/  LOP3.LUT R3, R3, 0xfffffe, RZ, 0xc0, !PT ;  /* 0x00fffffe03037812 */ /* 0x000fe200078ec0ff */
[----:B------:R-:W-:Y:S01]  /*0d80*/  STL [R1+0x34], RZ ;  /* 0x000034ff01007387 */ /* 0x000fe20000100800 */
[----:B------:R-:W-:-:S02]  /*0d90*/  LOP3.LUT R14, R9, 0x8, R14, 0xf8, !PT ;  /* 0x00000008090e7812 */ /* 0x000fc400078ef80e */
[----:B------:R-:W-:Y:S01]  /*0da0*/  SHF.R.U32.HI R9, RZ, 0x3, R9 ;  /* 0x00000003ff097819 */ /* 0x000fe20000011609 */
[----:B------:R-:W-:Y:S01]  /*0db0*/  IMAD.IADD R3, R15, 0x1, -R3 ;  /* 0x000000010f037824 */ /* 0x000fe200078e0a03 */
[----:B------:R-:W-:Y:S02]  /*0dc0*/  R2P PR, R12, 0x6 ;  /* 0x000000060c007804 */ /* 0x000fe40000000000 */
[----:B0-----:R-:W-:Y:S02]  /*0dd0*/  LOP3.LUT R7, R6, 0x7ffffffc, RZ, 0xc0, !PT ;  /* 0x7ffffffc06077812 */ /* 0x001fe400078ec0ff */
[----:B------:R-:W-:Y:S02]  /*0de0*/  LOP3.LUT R9, R14, R9, RZ, 0x3c, !PT ;  /* 0x000000090e097212 */ /* 0x000fe400078e3cff */
[----:B------:R-:W-:Y:S01]  /*0df0*/  SHF.L.U32 R211, R3, 0x8, RZ ;  /* 0x0000000803d37819 */ /* 0x000fe200000006ff */
[----:B------:R-:W-:Y:S01]  /*0e00*/  IMAD.IADD R7, R4, 0x1, -R7 ;  /* 0x0000000104077824 */ /* 0x000fe200078e0a07 */
[-C--:B------:R-:W-:Y:S01]  /*0e10*/  LEA.HI R4, R0, R19.reuse, RZ, 0x3 ;  /* 0x0000001300047211 */ /* 0x080fe200078f18ff */
[----:B------:R-:W-:Y:S01]  /*0e20*/  IMAD.IADD R9, R10, 0x1, R9 ;  /* 0x000000010a097824 */ /* 0x000fe200078e0209 */
[----:B------:R-:W-:Y:S01]  /*0e30*/  LEA.HI R0, R0, R19, RZ, 0x2 ;  /* 0x0000001300007211 */ /* 0x000fe200078f10ff */
[----:B------:R-:W-:Y:S01]  /*0e40*/  IMAD.SHL.U32 R210, R7, 0x2, RZ ;  /* 0x0000000207d27824 */ /* 0x000fe200078e00ff */
[----:B------:R-:W-:Y:S01]  /*0e50*/  SHF.R.S32.HI R5, RZ, 0x3, R4 ;  /* 0x00000003ff057819 */ /* 0x000fe20000011404 */
[----:B------:R-:W-:Y:S01]  /*0e60*/  IMAD R212, R9, 0x2, R2 ;  /* 0x0000000209d47824 */ /* 0x000fe200078e0202 */
[----:B------:R-:W-:-:S02]  /*0e70*/  LOP3.LUT R4, R4, 0xfffffff8, RZ, 0xc0, !PT ;  /* 0xfffffff804047812 */ /* 0x000fc400078ec0ff */
[--C-:B------:R-:W-:Y:S01]  /*0e80*/  SHF.R.S32.HI R188, RZ, 0x2, R0.reuse ;  /* 0x00000002ffbc7819 */ /* 0x100fe20000011400 */
[C---:B------:R-:W-:Y:S01]  /*0e90*/  VIADD R215, R212.reuse, 0x26800 ;  /* 0x00026800d4d77836 */ /* 0x040fe20000000000 */
[----:B------:R-:W-:Y:S01]  /*0ea0*/  IADD3 R11, R19, -R4, RZ ;  /* 0x80000004130b7210 */ /* 0x000fe20007ffe0ff */
[----:B------:R-:W-:Y:S01]  /*0eb0*/  VIADD R213, R212, 0x26840 ;  /* 0x00026840d4d57836 */ /* 0x000fe20000000000 */
[----:B------:R-:W-:Y:S01]  /*0ec0*/  SHF.R.S32.HI R5, RZ, 0x1f, R0 ;  /* 0x0000001fff057819 */ /* 0x000fe20000011400 */
[----:B------:R-:W-:Y:S01]  /*0ed0*/  VIADD R10, R188, 0x20 ;  /* 0x00000020bc0a7836 */ /* 0x000fe20000000000 */
[----:B------:R-:W-:Y:S01]  /*0ee0*/  LOP3.LUT R0, R0, 0xfffffffc, RZ, 0xc0, !PT ;  /* 0xfffffffc00007812 */ /* 0x000fe200078ec0ff */
[----:B------:R-:W-:Y:S01]  /*0ef0*/  IMAD.SHL.U32 R192, R11, 0x8, RZ ;  /* 0x000000080bc07824 */ /* 0x000fe200078e00ff */
[----:B------:R-:W-:Y:S01]  /*0f00*/  LEA.HI R5, R5, R188, RZ, 0x3 ;  /* 0x000000bc05057211 */ /* 0x000fe200078f18ff */
[----:B------:R-:W-:Y:S01]  /*0f10*/  IMAD.SHL.U32 R4, R10, 0x40, RZ ;  /* 0x000000400a047824 */ /* 0x000fe200078e00ff */
[----:B------:R-:W-:Y:S01]  /*0f20*/  SHF.R.S32.HI R6, RZ, 0x1f, R10 ;  /* 0x0000001fff067819 */ /* 0x000fe2000001140a */
[----:B------:R-:W-:Y:S01]  /*0f30*/  IMAD.IADD R8, R19, 0x1, -R0 ;  /* 0x0000000113087824 */ /* 0x000fe200078e0a00 */
[----:B------:R-:W-:Y:S01]  /*0f40*/  LOP3.LUT R5, R5, 0xfffffff8, RZ, 0xc0, !PT ;  /* 0xfffffff805057812 */ /* 0x000fe200078ec0ff */
[----:B------:R-:W-:Y:S01]  /*0f50*/  VIADD R30, R192, 0x40 ;  /* 0x00000040c01e7836 */ /* 0x000fe20000000000 */
[----:B------:R-:W-:Y:S01]  /*0f60*/  LEA.HI R6, R6, R10, RZ, 0x3 ;  /* 0x0000000a06067211 */ /* 0x000fe200078f18ff */
[----:B------:R-:W-:Y:S01]  /*0f70*/  VIADD R29, R192, 0x80 ;  /* 0x00000080c01d7836 */ /* 0x000fe20000000000 */
[----:B------:R-:W-:Y:S01]  /*0f80*/  LEA.HI R0, R8, R8, RZ, 0x1 ;  /* 0x0000000808007211 */ /* 0x000fe200078f08ff */
[C---:B------:R-:W-:Y:S01]  /*0f90*/  VIADD R28, R192.reuse, 0xc0 ;  /* 0x000000c0c01c7836 */ /* 0x040fe20000000000 */
[----:B------:R-:W-:Y:S01]  /*0fa0*/  SHF.R.S32.HI R31, RZ, 0x1f, R30 ;  /* 0x0000001fff1f7819 */ /* 0x000fe2000001141e */
[----:B------:R-:W-:Y:S01]  /*0fb0*/  VIADD R24, R192, 0x100 ;  /* 0x00000100c0187836 */ /* 0x000fe20000000000 */
[----:B------:R-:W-:Y:S01]  /*0fc0*/  SHF.R.S32.HI R30, RZ, 0x1f, R29 ;  /* 0x0000001fff1e7819 */ /* 0x000fe2000001141d */
[----:B------:R-:W-:Y:S01]  /*0fd0*/  IMAD.SHL.U32 R184, R8, 0x4, RZ ;  /* 0x0000000408b87824 */ /* 0x000fe200078e00ff */
[----:B------:R-:W-:Y:S01]  /*0fe0*/  LOP3.LUT R0, R0, 0x1ffffffe, RZ, 0xc0, !PT ;  /* 0x1ffffffe00007812 */ /* 0x000fe200078ec0ff */
[----:B------:R-:W-:Y:S01]  /*0ff0*/  VIADD R21, R192, 0x140 ;  /* 0x00000140c0157836 */ /* 0x000fe20000000000 */
[----:B------:R-:W-:Y:S01]  /*1000*/  SHF.R.S32.HI R29, RZ, 0x1f, R28 ;  /* 0x0000001fff1d7819 */ /* 0x000fe2000001141c */
[----:B------:R-:W-:Y:S01]  /*1010*/  IMAD.SHL.U32 R16, R8, 0x8, RZ ;  /* 0x0000000808107824 */ /* 0x000fe200078e00ff */
[----:B------:R-:W-:Y:S01]  /*1020*/  SHF.R.S32.HI R28, RZ, 0x1f, R24 ;  /* 0x0000001fff1c7819 */ /* 0x000fe20000011418 */
[----:B------:R-:W-:Y:S01]  /*1030*/  VIADD R20, R192, 0x180 ;  /* 0x00000180c0147836 */ /* 0x000fe20000000000 */
[----:B------:R-:W-:Y:S01]  /*1040*/  LOP3.LUT R4, R4, 0x1c0, RZ, 0xc0, !PT ;  /* 0x000001c004047812 */ /* 0x000fe200078ec0ff */
[----:B------:R-:W-:Y:S01]  /*1050*/  VIADD R15, R192, 0x1c0 ;  /* 0x000001c0c00f7836 */ /* 0x000fe20000000000 */
[----:B------:R-:W-:Y:S01]  /*1060*/  SHF.R.S32.HI R24, RZ, 0x1f, R21 ;  /* 0x0000001fff187819 */ /* 0x000fe20000011415 */
[----:B------:R-:W-:Y:S01]  /*1070*/  VIADD R193, R184, 0x10 ;  /* 0x00000010b8c17836 */ /* 0x000fe20000000000 */
[----:B------:R-:W-:Y:S01]  /*1080*/  SHF.R.S32.HI R21, RZ, 0x1f, R20 ;  /* 0x0000001fff157819 */ /* 0x000fe20000011414 */
[C---:B------:R-:W-:Y:S01]  /*1090*/  VIADD R204, R16.reuse, 0x80 ;  /* 0x0000008010cc7836 */ /* 0x040fe20000000000 */
[----:B------:R-:W-:Y:S01]  /*10a0*/  SHF.R.S32.HI R20, RZ, 0x1f, R15 ;  /* 0x0000001fff147819 */ /* 0x000fe2000001140f */
[----:B------:R-:W-:Y:S01]  /*10b0*/  VIADD R197, R16, 0x160 ;  /* 0x0000016010c57836 */ /* 0x000fe20000000000 */
[----:B------:R-:W-:Y:S01]  /*10c0*/  IADD3 R190, R188, -R5, RZ ;  /* 0x80000005bcbe7210 */ /* 0x000fe20007ffe0ff */
[----:B------:R-:W-:Y:S01]  /*10d0*/  VIADD R196, R16, 0x180 ;  /* 0x0000018010c47836 */ /* 0x000fe20000000000 */
[----:B------:R-:W-:Y:S01]  /*10e0*/  SHF.R.U32.HI R14, RZ, 0x3, R4 ;  /* 0x00000003ff0e7819 */ /* 0x000fe20000011604 */
[----:B------:R-:W-:Y:S01]  /*10f0*/  IMAD.IADD R3, R8, 0x1, -R0 ;  /* 0x0000000108037824 */ /* 0x000fe200078e0a00 */
[----:B------:R-:W-:Y:S01]  /*1100*/  LOP3.LUT R0, R4, 0x38, R16, 0xf8, !PT ;  /* 0x0000003804007812 */ /* 0x000fe200078ef810 */
[----:B------:R-:W-:Y:S01]  /*1110*/  IMAD.SHL.U32 R6, R6, 0x40, RZ ;  /* 0x0000004006067824 */ /* 0x000fe200078e00ff */
[----:B------:R-:W-:Y:S01]  /*1120*/  SHF.R.S32.HI R5, RZ, 0x1f, R204 ;  /* 0x0000001fff057819 */ /* 0x000fe200000114cc */
[----:B------:R-:W-:Y:S01]  /*1130*/  IMAD.SHL.U32 R15, R193, 0x2, RZ ;  /* 0x00000002c10f7824 */ /* 0x000fe200078e00ff */
[----:B------:R-:W-:Y:S01]  /*1140*/  SHF.R.S32.HI R4, RZ, 0x1f, R197 ;  /* 0x0000001fff047819 */ /* 0x000fe200000114c5 */
[C---:B------:R-:W-:Y:S01]  /*1150*/  VIADD R195, R16.reuse, 0x1a0 ;  /* 0x000001a010c37836 */ /* 0x040fe20000000000 */
[----:B------:R-:W-:Y:S01]  /*1160*/  SHF.R.S32.HI R11, RZ, 0x1f, R196 ;  /* 0x0000001fff0b7819 */ /* 0x000fe200000114c4 */
[----:B------:R-:W-:Y:S01]  /*1170*/  VIADD R208, R16, 0x1c0 ;  /* 0x000001c010d07836 */ /* 0x000fe20000000000 */
[----:B------:R-:W-:Y:S01]  /*1180*/  LOP3.LUT R6, R6, 0xfffffe00, RZ, 0xc0, !PT ;  /* 0xfffffe0006067812 */ /* 0x000fe200078ec0ff */
[----:B------:R-:W-:Y:S01]  /*1190*/  VIADD R207, R16, 0x1e0 ;  /* 0x000001e010cf7836 */ /* 0x000fe20000000000 */
[----:B------:R0:W-:Y:S01]  /*11a0*/  STL [R1+0x48], R15 ;  /* 0x0000480f01007387 */ /* 0x0001e20000100800 */
[----:B------:R-:W-:Y:S01]  /*11b0*/  SHF.L.U64.HI R220, R204, 0x1, R5 ;  /* 0x00000001ccdc7819 */ /* 0x000fe20000010205 */
[----:B------:R-:W-:Y:S01]  /*11c0*/  VIADD R206, R16, 0x40 ;  /* 0x0000004010ce7836 */ /* 0x000fe20000000000 */
[----:B------:R-:W-:Y:S01]  /*11d0*/  SHF.R.S32.HI R8, RZ, 0x1f, R195 ;  /* 0x0000001fff087819 */ /* 0x000fe200000114c3 */
[----:B------:R-:W-:Y:S01]  /*11e0*/  STL [R1+0x54], R6 ;  /* 0x0000540601007387 */ /* 0x000fe20000100800 */
[----:B------:R-:W-:Y:S01]  /*11f0*/  SHF.L.U64.HI R5, R196, 0x1, R11 ;  /* 0x00000001c4057819 */ /* 0x000fe2000001020b */
[C---:B------:R-:W-:Y:S01]  /*1200*/  VIADD R205, R16.reuse, 0x60 ;  /* 0x0000006010cd7836 */ /* 0x040fe20000000000 */
[----:B------:R-:W-:Y:S01]  /*1210*/  SHF.R.S32.HI R13, RZ, 0x1f, R208 ;  /* 0x0000001fff0d7819 */ /* 0x000fe200000114d0 */
[C---:B------:R-:W-:Y:S01]  /*1220*/  VIADD R203, R16.reuse, 0xa0 ;  /* 0x000000a010cb7836 */ /* 0x040fe20000000000 */
[----:B------:R-:W-:Y:S01]  /*1230*/  SHF.R.S32.HI R10, RZ, 0x1f, R207 ;  /* 0x0000001fff0a7819 */ /* 0x000fe200000114cf */
[C---:B------:R-:W-:Y:S01]  /*1240*/  VIADD R202, R16.reuse, 0xc0 ;  /* 0x000000c010ca7836 */ /* 0x040fe20000000000 */
[----:B0-----:R-:W-:Y:S01]  /*1250*/  SHF.L.U64.HI R15, R197, 0x1, R4 ;  /* 0x00000001c50f7819 */ /* 0x001fe20000010204 */
[C---:B------:R-:W-:Y:S01]  /*1260*/  VIADD R201, R16.reuse, 0xe0 ;  /* 0x000000e010c97836 */ /* 0x040fe20000000000 */
[----:B------:R-:W-:Y:S01]  /*1270*/  SHF.L.U64.HI R4, R195, 0x1, R8 ;  /* 0x00000001c3047819 */ /* 0x000fe20000010208 */
[----:B------:R-:W-:Y:S01]  /*1280*/  VIADD R200, R16, 0x100 ;  /* 0x0000010010c87836 */ /* 0x000fe20000000000 */
[----:B------:R-:W-:Y:S01]  /*1290*/  SHF.L.U64.HI R8, R208, 0x1, R13 ;  /* 0x00000001d0087819 */ /* 0x000fe2000001020d */
[----:B------:R-:W-:Y:S01]  /*12a0*/  STL [R1], R15 ;  /* 0x0000000f01007387 */ /* 0x000fe20000100800 */
[----:B------:R-:W-:Y:S01]  /*12b0*/  SHF.R.S32.HI R12, RZ, 0x1f, R193 ;  /* 0x0000001fff0c7819 */ /* 0x000fe200000114c1 */
[C---:B------:R-:W-:Y:S01]  /*12c0*/  VIADD R198, R16.reuse, 0x140 ;  /* 0x0000014010c67836 */ /* 0x040fe20000000000 */
[----:B------:R-:W-:Y:S01]  /*12d0*/  IADD3 R199, R16, 0x120, RZ ;  /* 0x0000012010c77810 */ /* 0x000fe20007ffe0ff */
[----:B------:R0:W-:Y:S01]  /*12e0*/  STL [R1+0x4], R5 ;  /* 0x0000040501007387 */ /* 0x0001e20000100800 */
[----:B------:R-:W-:-:S02]  /*12f0*/  SEL R214, R214, 0xffffffe0, !P1 ;  /* 0xffffffe0d6d67807 */ /* 0x000fc40004800000 */
[C---:B------:R-:W-:Y:S01]  /*1300*/  @P2 IADD3 R213, R215.reuse, -0x40, RZ ;  /* 0xffffffc0d7d52810 */ /* 0x040fe20007ffe0ff */
[----:B------:R1:W-:Y:S01]  /*1310*/  STL [R1+0x8], R4 ;  /* 0x0000080401007387 */ /* 0x0003e20000100800 */
[----:B------:R-:W-:Y:S01]  /*1320*/  IADD3 R19, R16, 0x20, RZ ;  /* 0x0000002010137810 */ /* 0x000fe20007ffe0ff */
[----:B------:R-:W-:Y:S01]  /*1330*/  IMAD.IADD R215, R215, 0x1, R214 ;  /* 0x00000001d7d77824 */ /* 0x000fe200078e02d6 */
[----:B------:R-:W-:Y:S01]  /*1340*/  SHF.R.S32.HI R217, RZ, 0x1f, R206 ;  /* 0x0000001fffd97819 */ /* 0x000fe200000114ce */
[----:B------:R-:W-:Y:S01]  /*1350*/  STL [R1+0xc], R8 ;  /* 0x00000c0801007387 */ /* 0x000fe20000100800 */
[----:B------:R-:W-:Y:S01]  /*1360*/  SHF.R.S32.HI R218, RZ, 0x1f, R205 ;  /* 0x0000001fffda7819 */ /* 0x000fe200000114cd */
[----:B------:R-:W-:Y:S01]  /*1370*/  IMAD.IADD R214, R214, 0x1, R213 ;  /* 0x00000001d6d67824 */ /* 0x000fe200078e02d5 */
[----:B0-----:R-:W-:Y:S02]  /*1380*/  SHF.L.U64.HI R5, R207, 0x1, R10 ;  /* 0x00000001cf057819 */ /* 0x001fe4000001020a */
[----:B------:R-:W-:-:S02]  /*1390*/  SHF.R.S32.HI R224, RZ, 0x1f, R203 ;  /* 0x0000001fffe07819 */ /* 0x000fc400000114cb */
[----:B-1----:R-:W-:Y:S01]  /*13a0*/  SHF.L.U64.HI R4, R193, 0x1, R12 ;  /* 0x00000001c1047819 */ /* 0x002fe2000001020c */
[----:B------:R0:W-:Y:S01]  /*13b0*/  STL [R1+0x10], R5 ;  /* 0x0000100501007387 */ /* 0x0001e20000100800 */
[----:B------:R-:W-:Y:S02]  /*13c0*/  SHF.R.S32.HI R225, RZ, 0x1f, R202 ;  /* 0x0000001fffe17819 */ /* 0x000fe400000114ca */
[----:B------:R-:W-:Y:S01]  /*13d0*/  SHF.R.S32.HI R226, RZ, 0x1f, R201 ;  /* 0x0000001fffe27819 */ /* 0x000fe200000114c9 */
[----:B------:R1:W-:Y:S01]  /*13e0*/  STL [R1+0x44], R4 ;  /* 0x0000440401007387 */ /* 0x0003e20000100800 */
[----:B------:R-:W-:Y:S02]  /*13f0*/  SHF.R.S32.HI R227, RZ, 0x1f, R200 ;  /* 0x0000001fffe37819 */ /* 0x000fe400000114c8 */
[----:B------:R-:W-:Y:S02]  /*1400*/  SHF.R.S32.HI R228, RZ, 0x1f, R199 ;  /* 0x0000001fffe47819 */ /* 0x000fe400000114c7 */
[----:B------:R-:W-:-:S02]  /*1410*/  SHF.R.S32.HI R229, RZ, 0x1f, R198 ;  /* 0x0000001fffe57819 */ /* 0x000fc400000114c6 */
[----:B0-----:R-:W-:Y:S01]  /*1420*/  LOP3.LUT R5, R6, R0, R14, 0xf6, !PT ;  /* 0x0000000006057212 */ /* 0x001fe200078ef60e */
[----:B------:R-:W-:Y:S01]  /*1430*/  IMAD R0, R3, 0x8, R194 ;  /* 0x0000000803007824 */ /* 0x000fe200078e02c2 */
[----:B------:R-:W-:Y:S02]  /*1440*/  SHF.R.S32.HI R17, RZ, 0x1f, R16 ;  /* 0x0000001fff117819 */ /* 0x000fe40000011410 */
[----:B------:R-:W-:Y:S01]  /*1450*/  SHF.R.S32.HI R191, RZ, 0x1f, R19 ;  /* 0x0000001fffbf7819 */ /* 0x000fe20000011413 */
[----:B-1----:R-:W-:Y:S01]  /*1460*/  IMAD R4, R5, 0x2, R2 ;  /* 0x0000000205047824 */ /* 0x002fe200078e0202 */
[----:B------:R-:W-:Y:S02]  /*1470*/  SHF.L.U64.HI R217, R206, 0x1, R217 ;  /* 0x00000001ced97819 */ /* 0x000fe400000102d9 */
[----:B------:R-:W-:Y:S02]  /*1480*/  SHF.L.U64.HI R218, R205, 0x1, R218 ;  /* 0x00000001cdda7819 */ /* 0x000fe400000102da */
[----:B------:R0:W-:Y:S01]  /*1490*/  STL [R1+0x4c], R4 ;  /* 0x00004c0401007387 */ /* 0x0001e20000100800 */
[----:B------:R-:W-:-:S02]  /*14a0*/  SHF.L.U64.HI R224, R203, 0x1, R224 ;  /* 0x00000001cbe07819 */ /* 0x000fc400000102e0 */
[----:B------:R-:W-:Y:S01]  /*14b0*/  SHF.L.U64.HI R225, R202, 0x1, R225 ;  /* 0x00000001cae17819 */ /* 0x000fe200000102e1 */
[----:B------:R0:W-:Y:S01]  /*14c0*/  STL [R1+0x58], R0 ;  /* 0x0000580001007387 */ /* 0x0001e20000100800 */
[----:B------:R-:W-:Y:S02]  /*14d0*/  SHF.L.U64.HI R226, R201, 0x1, R226 ;  /* 0x00000001c9e27819 */ /* 0x000fe400000102e2 */
[----:B------:R-:W-:Y:S02]  /*14e0*/  SHF.L.U64.HI R227, R200, 0x1, R227 ;  /* 0x00000001c8e37819 */ /* 0x000fe400000102e3 */
[----:B------:R-:W-:Y:S02]  /*14f0*/  SHF.L.U64.HI R228, R199, 0x1, R228 ;  /* 0x00000001c7e47819 */ /* 0x000fe400000102e4 */
[----:B------:R-:W-:-:S07]  /*1500*/  SHF.L.U64.HI R229, R198, 0x1, R229 ;  /* 0x00000001c6e57819 */ /* 0x000fce00000102e5 */
.L_x_3942:
[----:B0-2-4-:R-:W0:Y:S01]  /*1510*/  LDC.64 R4, c[0x0][0xc88] ;  /* 0x00032200ff047b82 */ /* 0x015e220000000a00 */
[----:B------:R-:W-:Y:S01]  /*1520*/  ULDC.64 UR4, c[0x0][0xa28] ;  /* 0x00028a0000047ab9 */ /* 0x000fe20000000a00 */
[----:B------:R-:W-:Y:S01]  /*1530*/  ULDC.64 UR8, c[0x0][0xa18] ;  /* 0x0002860000087ab9 */ /* 0x000fe20000000a00 */
[----:B------:R-:W-:Y:S01]  /*1540*/  ULDC.64 UR6, c[0x0][0xa08] ;  /* 0x0002820000067ab9 */ /* 0x000fe20000000a00 */
[----:B0-----:R-:W-:-:S05]  /*1550*/  IMAD.WIDE R4, R27, 0x4, R4 ;  /* 0x000000041b047825 */ /* 0x001fca00078e0204 */
[----:B------:R-:W2:Y:S01]  /*1560*/  LDG.E R0, desc[UR40][R4.64] ;  /* 0x0000002804007981 */ /* 0x000ea2000c1e1900 */
[----:B------:R-:W-:Y:S01]  /*1570*/  ISETP.NE.U32.AND P2, PT, RZ, UR4, PT ;  /* 0x00000004ff007c0c */ /* 0x000fe2000bf45070 */
[----:B------:R-:W-:Y:S01]  /*1580*/  IMAD.MOV.U32 R29, RZ, RZ, RZ ;  /* 0x000000ffff1d7224 */ /* 0x000fe200078e00ff */
[----:B------:R-:W-:Y:S02]  /*1590*/  ISETP.NE.U32.AND P1, PT, RZ, UR8, PT ;  /* 0x00000008ff007c0c */ /* 0x000fe4000bf25070 */
[----:B------:R-:W-:Y:S02]  /*15a0*/  ISETP.NE.AND.EX P2, PT, RZ, UR5, PT, P2 ;  /* 0x00000005ff007c0c */ /* 0x000fe4000bf45320 */
[----:B------:R-:W-:Y:S02]  /*15b0*/  ISETP.NE.AND.EX P1, PT, RZ, UR9, PT, P1 ;  /* 0x00000009ff007c0c */ /* 0x000fe4000bf25310 */
[----:B------:R-:W-:-:S04]  /*15c0*/  ISETP.NE.U32.AND P0, PT, RZ, UR6, PT ;  /* 0x00000006ff007c0c */ /* 0x000fc8000bf05070 */
[----:B------:R-:W-:Y:S02]  /*15d0*/  ISETP.NE.AND.EX P0, PT, RZ, UR7, PT, P0 ;  /* 0x00000007ff007c0c */ /* 0x000fe4000bf05300 */
[----:B--2---:R-:W-:Y:S01]  /*15e0*/  SHF.R.S32.HI R3, RZ, 0x1f, R0 ;  /* 0x0000001fff037819 */ /* 0x004fe20000011400 */
[----:B------:R-:W-:Y:S02]  /*15f0*/  STL [R1+0x20], R0 ;  /* 0x0000200001007387 */ /* 0x000fe40000100800 */
[C---:B------:R-:W-:Y:S01]  /*1600*/  @P2 LEA R4, P3, R0.reuse, UR4, 0x2 ;  /* 0x0000000400042c11 */ /* 0x040fe2000f8610ff */
[C---:B------:R-:W-:Y:S01]  /*1610*/  IMAD.SHL.U32 R31, R0.reuse, 0x4, RZ ;  /* 0x00000004001f7824 */ /* 0x040fe200078e00ff */
[C-C-:B------:R-:W-:Y:S01]  /*1620*/  SHF.L.U64.HI R30, R0.reuse, 0x2, R3.reuse ;  /* 0x00000002001e7819 */ /* 0x140fe20000010203 */
[----:B------:R0:W-:Y:S01]  /*1630*/  STL [R1+0x40], R3 ;  /* 0x0000400301007387 */ /* 0x0001e20000100800 */
[----:B------:R-:W-:Y:S01]  /*1640*/  @P2 LEA.HI.X R5, R0, UR5, R3, 0x2, P3 ;  /* 0x0000000500052c11 */ /* 0x000fe200098f1403 */
[----:B------:R-:W-:Y:S01]  /*1650*/  ULDC UR4, c[0x0][0x288] ;  /* 0x0000a20000047ab9 */ /* 0x000fe20000000800 */
[----:B------:R-:W-:Y:S01]  /*1660*/  IADD3 R8, P4, R31, UR6, RZ ;  /* 0x000000061f087c10 */ /* 0x000fe2000ff9e0ff */
[----:B-1----:R1:W-:Y:S01]  /*1670*/  STL [R1+0x18], R31 ;  /* 0x0000181f01007387 */ /* 0x0023e20000100800 */
[----:B0-----:R-:W-:Y:S01]  /*1680*/  IMAD.MOV.U32 R3, RZ, RZ, RZ ;  /* 0x000000ffff037224 */ /* 0x001fe200078e00ff */
[----:B------:R-:W-:-:S02]  /*1690*/  MOV R24, UR4 ;  /* 0x0000000400187c02 */ /* 0x000fc40008000f00 */
[----:B------:R1:W-:Y:S01]  /*16a0*/  STL [R1+0x1c], R30 ;  /* 0x00001c1e01007387 */ /* 0x0003e20000100800 */
[----:B------:R-:W-:Y:S01]  /*16b0*/  IADD3.X R9, R30, UR7, RZ, P4, !PT ;  /* 0x000000071e097c10 */ /* 0x000fe2000a7fe4ff */
[----:B------:R-:W-:Y:S02]  /*16c0*/  ULDC.64 UR4, c[0x0][0x418] ;  /* 0x0001060000047ab9 */ /* 0x000fe40000000a00 */
[----:B------:R1:W5:Y:S01]  /*16d0*/  @P2 LDG.E R3, desc[UR40][R4.64] ;  /* 0x0000002804032981 */ /* 0x000362000c1e1900 */
[----:B------:R-:W-:-:S03]  /*16e0*/  @P1 IADD3 R6, P2, R31, UR8, RZ ;  /* 0x000000081f061c10 */ /* 0x000fc6000ff5e0ff */
[----:B------:R1:W5:Y:S01]  /*16f0*/  @P0 LDG.E R29, desc[UR40][R8.64] ;  /* 0x00000028081d0981 */ /* 0x000362000c1e1900 */
[----:B---3--:R-:W-:-:S03]  /*1700*/  @P1 IADD3.X R7, R30, UR9, RZ, P2, !PT ;  /* 0x000000091e071c10 */ /* 0x008fc600097fe4ff */
[----:B------:R1:W-:Y:S01]  /*1710*/  STL [R1+0x38], R25 ;  /* 0x0000381901007387 */ /* 0x0003e20000100800 */
[----:B------:R-:W-:Y:S01]  /*1720*/  UISETP.NE.U32.AND UP0, UPT, UR4, URZ, UPT ;  /* 0x0000003f0400728c */ /* 0x000fe2000bf05070 */
[----:B------:R-:W-:Y:S02]  /*1730*/  ULDC.64 UR8, c[0x0][0xa20] ;  /* 0x0002880000087ab9 */ /* 0x000fe40000000a00 */
[----:B------:R1:W5:Y:S01]  /*1740*/  @P1 LDG.E R24, desc[UR40][R6.64] ;  /* 0x0000002806181981 */ /* 0x000362000c1e1900 */
[----:B------:R-:W-:Y:S01]  /*1750*/  UISETP.NE.AND.EX UP0, UPT, UR5, URZ, UPT, UP0 ;  /* 0x0000003f0500728c */ /* 0x000fe2000bf05300 */
[----:B------:R-:W-:Y:S01]  /*1760*/  ISETP.NE.U32.AND P2, PT, RZ, UR8, PT ;  /* 0x00000008ff007c0c */ /* 0x000fe2000bf45070 */
[----:B------:R-:W-:Y:S01]  /*1770*/  ULDC UR4, c[0x0][0x424] ;  /* 0x0001090000047ab9 */ /* 0x000fe20000000800 */
[----:B------:R1:W-:Y:S01]  /*1780*/  STL [R1+0x14], R26 ;  /* 0x0000141a01007387 */ /* 0x0003e20000100800 */
[----:B------:R-:W-:Y:S01]  /*1790*/  USEL UR4, UR4, 0x1, UP0 ;  /* 0x0000000104047887 */ /* 0x000fe20008000000 */
[----:B------:R-:W-:Y:S01]  /*17a0*/  ISETP.NE.AND.EX P2, PT, RZ, UR9, PT, P2 ;  /* 0x00000009ff007c0c */ /* 0x000fe2000bf45320 */
[----:B------:R-:W-:Y:S01]  /*17b0*/  ULDC UR5, c[0x0][0x2f0] ;  /* 0x0000bc0000057ab9 */ /* 0x000fe20000000800 */
[----:B------:R-:W-:Y:S01]  /*17c0*/  IMAD.MOV.U32 R41, RZ, RZ, R0 ;  /* 0x000000ffff297224 */ /* 0x000fe200078e0000 */
[----:B------:R-:W-:-:S03]  /*17d0*/  UIMAD UR4, UR4, UR5, URZ ;  /* 0x00000005040472a4 */ /* 0x000fc6000f8e023f */
[----:B------:R-:W-:Y:S01]  /*17e0*/  ULDC UR5, c[0x0][0x348] ;  /* 0x0000d20000057ab9 */ /* 0x000fe20000000800 */
[----:B------:R-:W-:Y:S08]  /*17f0*/  @P1 BRA `(.L_x_3815) ;  /* 0x0000000000241947 */ /* 0x000ff00003800000 */
[----:B------:R-:W-:Y:S02]  /*1800*/  ULDC.64 UR6, c[0x0][0xa00] ;  /* 0x0002800000067ab9 */ /* 0x000fe40000000a00 */
[----:B------:R-:W-:-:S04]  /*1810*/  ISETP.NE.U32.AND P1, PT, RZ, UR6, PT ;  /* 0x00000006ff007c0c */ /* 0x000fc8000bf25070 */
[----:B------:R-:W-:-:S13]  /*1820*/  ISETP.NE.AND.EX P1, PT, RZ, UR7, PT, P1 ;  /* 0x00000007ff007c0c */ /* 0x000fda000bf25310 */
[----:B------:R-:W-:Y:S05]  /*1830*/  @!P1 BRA `(.L_x_3815) ;  /* 0x0000000000149947 */ /* 0x000fea0003800000 */
[----:B-1----:R-:W0:Y:S02]  /*1840*/  LDC.64 R4, c[0x0][0xa00] ;  /* 0x00028000ff047b82 */ /* 0x002e240000000a00 */
[----:B0-----:R-:W-:-:S05]  /*1850*/  IMAD.WIDE R4, R41, 0x4, R4 ;  /* 0x0000000429047825 */ /* 0x001fca00078e0204 */
[----:B-----5:R-:W2:Y:S04]  /*1860*/  LDG.E R24, desc[UR40][R4.64] ;  /* 0x0000002804187981 */ /* 0x020ea8000c1e1900 */
[----:B------:R-:W2:Y:S02]  /*1870*/  LDG.E R7, desc[UR40][R4.64+0x4] ;  /* 0x0000042804077981 */ /* 0x000ea4000c1e1900 */
[----:B--2---:R-:W-:-:S07]  /*1880*/  IMAD.IADD R24, R7, 0x1, -R24 ;  /* 0x0000000107187824 */ /* 0x004fce00078e0a18 */
.L_x_3815:
[----:B------:R-:W-:Y:S02]  /*1890*/  IMAD.U32 R40, RZ, RZ, UR5 ;  /* 0x00000005ff287e24 */ /* 0x000fe4000f8e00ff */
[----:B------:R-:W-:Y:S01]  /*18a0*/  IMAD.U32 R28, RZ, RZ, UR4 ;  /* 0x00000004ff1c7e24 */ /* 0x000fe2000f8e00ff */
[----:B------:R-:W-:Y:S06]  /*18b0*/  @!P2 BRA `(.L_x_3816) ;  /* 0x000000000010a947 */ /* 0x000fec0003800000 */
[----:B-1----:R-:W-:-:S04]  /*18c0*/  IADD3 R4, P0, R31, UR8, RZ ;  /* 0x000000081f047c10 */ /* 0x002fc8000ff1e0ff */
[----:B------:R-:W-:-:S05]  /*18d0*/  IADD3.X R5, R30, UR9, RZ, P0, !PT ;  /* 0x000000091e057c10 */ /* 0x000fca00087fe4ff */
[----:B------:R0:W5:Y:S01]  /*18e0*/  LDG.E R28, desc[UR40][R4.64] ;  /* 0x00000028041c7981 */ /* 0x000162000c1e1900 */
[----:B------:R-:W-:Y:S05]  /*18f0*/  BRA `(.L_x_3817) ;  /* 0x0000000000107947 */ /* 0x000fea0003800000 */
.L_x_3816:
[----:B------:R-:W-:Y:S05]  /*1900*/  @!P0 BRA `(.L_x_3817) ;  /* 0x00000000000c8947 */ /* 0x000fea0003800000 */
[----:B-1----:R-:W2:Y:S04]  /*1910*/  LDG.E R5, desc[UR40][R8.64] ;  /* 0x0000002808057981 */ /* 0x002ea8000c1e1900 */
[----:B------:R-:W2:Y:S02]  /*1920*/  LDG.E R28, desc[UR40][R8.64+0x4] ;  /* 0x00000428081c7981 */ /* 0x000ea4000c1e1900 */
[----:B--2---:R-:W-:-:S07]  /*1930*/  IMAD.IADD R28, R28, 0x1, -R5 ;  /* 0x000000011c1c7824 */ /* 0x004fce00078e0a05 */
.L_x_3817:
[----:B------:R-:W-:Y:S02]  /*1940*/  ULDC.64 UR4, c[0x0][0xa10] ;  /* 0x0002840000047ab9 */ /* 0x000fe40000000a00 */
[----:B------:R-:W-:-:S04]  /*1950*/  ISETP.NE.U32.AND P0, PT, RZ, UR4, PT ;  /* 0x00000004ff007c0c */ /* 0x000fc8000bf05070 */
[----:B------:R-:W-:Y:S01]  /*1960*/  ISETP.NE.AND.EX P0, PT, RZ, UR5, PT, P0 ;  /* 0x00000005ff007c0c */ /* 0x000fe2000bf05300 */
[----:B------:R-:W-:-:S12]  /*1970*/  ULDC.64 UR4, c[0x0][0xa30] ;  /* 0x00028c0000047ab9 */ /* 0x000fd80000000a00 */
[----:B01----:R-:W0:Y:S02]  /*1980*/  @P0 LDC.64 R4, c[0x0][0xa10] ;  /* 0x00028400ff040b82 */ /* 0x003e240000000a00 */
[----:B0-----:R-:W-:-:S05]  /*1990*/  @P0 IMAD.WIDE R4, R41, 0x4, R4 ;  /* 0x0000000429040825 */ /* 0x001fca00078e0204 */
[----:B------:R-:W2:Y:S04]  /*19a0*/  @P0 LDG.E R0, desc[UR40][R4.64] ;  /* 0x0000002804000981 */ /* 0x000ea8000c1e1900 */
[----:B------:R-:W2:Y:S01]  /*19b0*/  @P0 LDG.E R9, desc[UR40][R4.64+0x4] ;  /* 0x0000042804090981 */ /* 0x000ea2000c1e1900 */
[----:B------:R-:W-:Y:S01]  /*19c0*/  ISETP.NE.U32.AND P1, PT, RZ, UR4, PT ;  /* 0x00000004ff007c0c */ /* 0x000fe2000bf25070 */
[----:B-----5:R-:W-:-:S03]  /*19d0*/  IMAD.MOV.U32 R27, RZ, RZ, R28 ;  /* 0x000000ffff1b7224 */ /* 0x020fc600078e001c */
[----:B------:R-:W-:-:S13]  /*19e0*/  ISETP.NE.AND.EX P1, PT, RZ, UR5, PT, P1 ;  /* 0x00000005ff007c0c */ /* 0x000fda000bf25310 */
[----:B------:R-:W-:-:S04]  /*19f0*/  @P1 IADD3 R6, P2, R31, UR4, RZ ;  /* 0x000000041f061c10 */ /* 0x000fc8000ff5e0ff */
[----:B------:R-:W-:-:S05]  /*1a00*/  @P1 IADD3.X R7, R30, UR5, RZ, P2, !PT ;  /* 0x000000051e071c10 */ /* 0x000fca00097fe4ff */
[----:B------:R0:W5:Y:S01]  /*1a10*/  @P1 LDG.E R27, desc[UR40][R6.64] ;  /* 0x00000028061b1981 */ /* 0x000162000c1e1900 */
[----:B------:R-:W-:Y:S01]  /*1a20*/  IMAD.IADD R11, R28, 0x1, -R3 ;  /* 0x000000011c0b7824 */ /* 0x000fe200078e0a03 */
[----:B------:R-:W-:-:S03]  /*1a30*/  PLOP3.LUT P3, PT, PT, PT, PT, 0x80, 0x0 ;  /* 0x000000000000781c */ /* 0x000fc60003f6f070 */
[----:B------:R-:W-:-:S05]  /*1a40*/  IMAD.MOV R39, RZ, RZ, -R11 ;  /* 0x000000ffff277224 */ /* 0x000fca00078e0a0b */
[----:B------:R-:W-:Y:S02]  /*1a50*/  VIMNMX R39, RZ, R39, !PT ;  /* 0x00000027ff277248 */ /* 0x000fe40007fe0100 */
[----:B--2---:R-:W-:-:S05]  /*1a60*/  @P0 IADD3 R40, -R0, R9, RZ ;  /* 0x0000000900280210 */ /* 0x004fca0007ffe1ff */
[----:B------:R-:W-:-:S04]  /*1a70*/  IMAD.IADD R171, R11, 0x1, R40 ;  /* 0x000000010bab7824 */ /* 0x000fc800078e0228 */
[----:B------:R-:W-:-:S05]  /*1a80*/  VIADD R0, R171, 0x3f ;  /* 0x0000003fab007836 */ /* 0x000fca0000000000 */
[----:B------:R-:W-:-:S04]  /*1a90*/  SHF.R.S32.HI R3, RZ, 0x1f, R0 ;  /* 0x0000001fff037819 */ /* 0x000fc80000011400 */
[----:B------:R-:W-:-:S04]  /*1aa0*/  LEA.HI R3, R3, R0, RZ, 0x6 ;  /* 0x0000000003037211 */ /* 0x000fc800078f30ff */
[----:B------:R-:W-:Y:S02]  /*1ab0*/  LOP3.LUT R5, R3, 0xffffffc0, RZ, 0xc0, !PT ;  /* 0xffffffc003057812 */ /* 0x000fe400078ec0ff */
[----:B------:R-:W-:Y:S02]  /*1ac0*/  SHF.R.S32.HI R172, RZ, 0x6, R3 ;  /* 0x00000006ffac7819 */ /* 0x000fe40000011403 */
[----:B------:R-:W-:-:S04]  /*1ad0*/  VIADDMNMX R0, R5, -R11, R40, PT ;  /* 0x8000000b05007246 */ /* 0x000fc80003800128 */
[----:B------:R-:W-:Y:S02]  /*1ae0*/  ISETP.GT.AND P0, PT, R0, R39, PT ;  /* 0x000000270000720c */ /* 0x000fe40003f04270 */
[----:B------:R-:W-:-:S05]  /*1af0*/  SHF.R.U32.HI R39, RZ, 0x6, R39 ;  /* 0x00000006ff277819 */ /* 0x000fca0000011627 */
[----:B------:R-:W-:-:S06]  /*1b00*/  IMAD.MOV.U32 R38, RZ, RZ, R39 ;  /* 0x000000ffff267224 */ /* 0x000fcc00078e0027 */
[----:B------:R-:W-:-:S05]  /*1b10*/  @P0 VIADD R0, R0, 0x3f ;  /* 0x0000003f00000836 */ /* 0x000fca0000000000 */
[----:B------:R-:W-:-:S04]  /*1b20*/  @P0 SHF.R.S32.HI R5, RZ, 0x1f, R0 ;  /* 0x0000001fff050819 */ /* 0x000fc80000011400 */
[----:B------:R-:W-:-:S04]  /*1b30*/  @P0 LEA.HI R5, R5, R0, RZ, 0x6 ;  /* 0x0000000005050211 */ /* 0x000fc800078f30ff */
[----:B------:R-:W-:-:S04]  /*1b40*/  @P0 SHF.R.S32.HI R38, RZ, 0x6, R5 ;  /* 0x00000006ff260819 */ /* 0x000fc80000011405 */
        /* <DEDUP_REMOVED lines=22> */
.L_x_3820:
[----:B------:R-:W-:Y:S05]  /*1cb0*/  BSYNC B6 ;  /* 0x0000000000067941 */ /* 0x000fea0003800000 */
.L_x_3819:
        /* <DEDUP_REMOVED lines=20> */
.L_x_3822:
[----:B------:R-:W-:Y:S05]  /*1e00*/  BSYNC B6 ;  /* 0x0000000000067941 */ /* 0x000fea0003800000 */
.L_x_3821:
[----:B------:R-:W-:Y:S01]  /*1e10*/  ULDC.64 UR4, c[0x0][0x9f8] ;  /* 0x00027e0000047ab9 */ /* 0x000fe20000000a00 */
[----:B------:R-:W0:Y:S01]  /*1e20*/  LDC.64 R4, c[0x0][0x3f8] ;  /* 0x0000fe00ff047b82 */ /* 0x000e220000000a00 */
[----:B------:R-:W-:-:S04]  /*1e30*/  ISETP.NE.U32.AND P0, PT, RZ, UR4, PT ;  /* 0x00000004ff007c0c */ /* 0x000fc8000bf05070 */
[----:B------:R-:W-:-:S03]  /*1e40*/  ISETP.NE.AND.EX P0, PT, RZ, UR5, PT, P0 ;  /* 0x00000005ff007c0c */ /* 0x000fc6000bf05300 */
[----:B------:R-:W1:Y:S08]  /*1e50*/  LDC.64 R46, c[0x0][0x408] ;  /* 0x00010200ff2e7b82 */ /* 0x000e700000000a00 */
[----:B------:R-:W2:Y:S02]  /*1e60*/  LDC R51, c[0x0][0x3f4] ;  /* 0x0000fd00ff337b82 */ /* 0x000ea40000000800 */
[----:B------:R-:W-:-:S02]  /*1e70*/  @P0 IADD3 R6, P1, R31, UR4, RZ ;  /* 0x000000041f060c10 */ /* 0x000fc4000ff3e0ff */
[----:B------:R-:W-:Y:S01]  /*1e80*/  SHF.R.S32.HI R3, RZ, 0x1f, R188 ;  /* 0x0000001fff037819 */ /* 0x000fe200000114bc */
[----:B------:R-:W3:Y:S01]  /*1e90*/  S2R R12, SR_TID.X ;  /* 0x00000000000c7919 */ /* 0x000ee20000002100 */
[----:B------:R-:W-:Y:S01]  /*1ea0*/  @P0 IADD3.X R7, R30, UR5, RZ, P1, !PT ;  /* 0x000000051e070c10 */ /* 0x000fe20008ffe4ff */
[----:B------:R-:W-:-:S04]  /*1eb0*/  ULDC UR4, c[0x0][0x2f4] ;  /* 0x0000bd0000047ab9 */ /* 0x000fc80000000800 */
[----:B------:R4:W3:Y:S01]  /*1ec0*/  @P0 LDG.E R41, desc[UR40][R6.64] ;  /* 0x0000002806290981 */ /* 0x0008e2000c1e1900 */
[CC--:B0-----:R-:W-:Y:S01]  /*1ed0*/  IMAD R0, R3.reuse, R4.reuse, RZ ;  /* 0x0000000403007224 */ /* 0x0c1fe200078e02ff */
[----:B------:R-:W-:Y:S01]  /*1ee0*/  SHF.R.S32.HI R185, RZ, 0x1f, R184 ;  /* 0x0000001fffb97819 */ /* 0x000fe200000114b8 */
[----:B------:R-:W-:Y:S01]  /*1ef0*/  IMAD.WIDE.U32 R32, R188, R4, R16 ;  /* 0x00000004bc207225 */ /* 0x000fe200078e0010 */
[----:B------:R-:W0:Y:S01]  /*1f00*/  S2R R30, SR_TID.X ;  /* 0x00000000001e7919 */ /* 0x000e220000002100 */
[----:B------:R-:W-:Y:S02]  /*1f10*/  SHF.L.U32 R44, R190, 0x6, RZ ;  /* 0x00000006be2c7819 */ /* 0x000fe400000006ff */
[----:B-1----:R-:W-:Y:S01]  /*1f20*/  IMAD R3, R3, R46, RZ ;  /* 0x0000002e03037224 */ /* 0x002fe200078e02ff */
[----:B------:R-:W-:Y:S01]  /*1f30*/  SHF.L.U64.HI R42, R4, 0x6, R5 ;  /* 0x00000006042a7819 */ /* 0x000fe20000010205 */
[C---:B------:R-:W-:Y:S01]  /*1f40*/  IMAD R9, R188.reuse, R5, R0 ;  /* 0x00000005bc097224 */ /* 0x040fe200078e0200 */
[----:B----45:R-:W-:Y:S01]  /*1f50*/  SHF.R.S32.HI R7, RZ, 0x1f, R27 ;  /* 0x0000001fff077819 */ /* 0x030fe2000001141b */
[----:B------:R-:W-:Y:S01]  /*1f60*/  IMAD R11, R188, R47, R3 ;  /* 0x0000002fbc0b7224 */ /* 0x000fe200078e0203 */
[----:B------:R-:W-:Y:S01]  /*1f70*/  LOP3.LUT R44, R44, 0x1c0, RZ, 0xc0, !PT ;  /* 0x000001c02c2c7812 */ /* 0x000fe200078ec0ff */
[----:B------:R-:W-:Y:S01]  /*1f80*/  IMAD.WIDE.U32 R20, R188, R4, R184 ;  /* 0x00000004bc147225 */ /* 0x000fe200078e00b8 */
[----:B--2---:R-:W-:-:S02]  /*1f90*/  ISETP.GE.AND P0, PT, R16, R51, PT ;  /* 0x000000331000720c */ /* 0x004fc40003f06270 */
[----:B------:R-:W-:Y:S01]  /*1fa0*/  SHF.L.U64.HI R45, R46, 0x6, R47 ;  /* 0x000000062e2d7819 */ /* 0x000fe2000001022f */
[----:B------:R-:W-:Y:S01]  /*1fb0*/  IMAD.IADD R21, R21, 0x1, R9 ;  /* 0x0000000115157824 */ /* 0x000fe200078e0209 */
[----:B------:R-:W-:Y:S01]  /*1fc0*/  SEL R3, R51, RZ, P0 ;  /* 0x000000ff33037207 */ /* 0x000fe20000000000 */
[----:B------:R-:W-:Y:S01]  /*1fd0*/  IMAD.IADD R33, R9, 0x1, R33 ;  /* 0x0000000109217824 */ /* 0x000fe200078e0221 */
[C---:B------:R-:W-:Y:S01]  /*1fe0*/  ISETP.GE.AND P2, PT, R16.reuse, UR4, PT ;  /* 0x0000000410007c0c */ /* 0x040fe2000bf46270 */
[-C--:B------:R-:W-:Y:S01]  /*1ff0*/  IMAD R8, R7, R4.reuse, RZ ;  /* 0x0000000407087224 */ /* 0x080fe200078e02ff */
[----:B------:R-:W-:Y:S01]  /*2000*/  SHF.R.S32.HI R48, RZ, 0x1f, R26 ;  /* 0x0000001fff307819 */ /* 0x000fe2000001141a */
[----:B------:R-:W-:Y:S01]  /*2010*/  IMAD.IADD R3, R16, 0x1, R3 ;  /* 0x0000000110037824 */ /* 0x000fe200078e0203 */
[----:B------:R-:W-:Y:S01]  /*2020*/  ISETP.GE.AND P1, PT, R19, UR4, PT ;  /* 0x0000000413007c0c */ /* 0x000fe2000bf26270 */
[----:B------:R-:W-:Y:S01]  /*2030*/  IMAD.WIDE.U32 R20, R27, R4, R20 ;  /* 0x000000041b147225 */ /* 0x000fe200078e0014 */
[----:B---3--:R-:W-:-:S02]  /*2040*/  SHF.R.U32.HI R12, RZ, 0x7, R12 ;  /* 0x00000007ff0c7819 */ /* 0x008fc4000001160c */
[----:B------:R-:W-:Y:S01]  /*2050*/  SHF.R.S32.HI R6, RZ, 0x1f, R3 ;  /* 0x0000001fff067819 */ /* 0x000fe20000011403 */
[----:B------:R-:W-:Y:S01]  /*2060*/  IMAD.WIDE.U32 R32, R27, R4, R32 ;  /* 0x000000041b207225 */ /* 0x000fe200078e0020 */
[----:B------:R-:W-:Y:S02]  /*2070*/  P2R R63, PR, RZ, 0x4 ;  /* 0x00000004ff3f7803 */ /* 0x000fe40000000000 */
[----:B------:R-:W-:Y:S01]  /*2080*/  LEA.HI R3, R6, R3, RZ, 0x3 ;  /* 0x0000000306037211 */ /* 0x000fe200078f18ff */
[-C--:B------:R-:W-:Y:S02]  /*2090*/  IMAD R6, R7, R46.reuse, RZ ;  /* 0x0000002e07067224 */ /* 0x080fe400078e02ff */
[----:B------:R-:W-:Y:S01]  /*20a0*/  IMAD.SHL.U32 R43, R4, 0x40, RZ ;  /* 0x00000040042b7824 */ /* 0x000fe200078e00ff */
[----:B------:R-:W-:Y:S01]  /*20b0*/  LOP3.LUT R4, R44, 0x18, R16, 0xf8, !PT ;  /* 0x000000182c047812 */ /* 0x000fe200078ef810 */
[----:B0-----:R-:W-:Y:S01]  /*20c0*/  VIADD R30, R30, 0xffffff80 ;  /* 0xffffff801e1e7836 */ /* 0x001fe20000000000 */
[----:B------:R-:W-:Y:S01]  /*20d0*/  LOP3.LUT R56, R3, 0xfffffff8, RZ, 0xc0, !PT ;  /* 0xfffffff803387812 */ /* 0x000fe200078ec0ff */
[----:B------:R-:W-:Y:S01]  /*20e0*/  IMAD R57, R27, R47, R6 ;  /* 0x0000002f1b397224 */ /* 0x000fe200078e0206 */
[----:B------:R-:W-:Y:S01]  /*20f0*/  SHF.R.U32.HI R47, RZ, 0x3, R44 ;  /* 0x00000003ff2f7819 */ /* 0x000fe2000001162c */
[----:B------:R-:W-:Y:S01]  /*2100*/  IMAD.WIDE.U32 R34, R188, R46, R184 ;  /* 0x0000002ebc227225 */ /* 0x000fe200078e00b8 */
[----:B------:R-:W-:-:S02]  /*2110*/  SHF.R.S32.HI R10, RZ, 0x1f, R30 ;  /* 0x0000001fff0a7819 */ /* 0x000fc4000001141e */
[----:B------:R-:W-:Y:S01]  /*2120*/  LOP3.LUT R4, R4, R47, RZ, 0x3c, !PT ;  /* 0x0000002f04047212 */ /* 0x000fe200078e3cff */
[----:B------:R-:W-:Y:S01]  /*2130*/  IMAD.WIDE.U32 R36, R188, R46, R16 ;  /* 0x0000002ebc247225 */ /* 0x000fe200078e0010 */
[----:B------:R-:W-:Y:S02]  /*2140*/  LEA.HI R10, R10, R30, RZ, 0x2 ;  /* 0x0000001e0a0a7211 */ /* 0x000fe400078f10ff */
[----:B------:R-:W-:Y:S01]  /*2150*/  LEA R52, R209, R4, 0x9 ;  /* 0x00000004d1347211 */ /* 0x000fe200078e48ff */
[----:B------:R-:W-:Y:S01]  /*2160*/  IMAD.IADD R35, R35, 0x1, R11 ;  /* 0x0000000123237824 */ /* 0x000fe200078e020b */
[----:B------:R-:W-:Y:S01]  /*2170*/  LOP3.LUT R10, R10, 0xfffffffc, RZ, 0xc0, !PT ;  /* 0xfffffffc0a0a7812 */ /* 0x000fe200078ec0ff */
[----:B------:R-:W-:Y:S01]  /*2180*/  IMAD.IADD R37, R11, 0x1, R37 ;  /* 0x000000010b257824 */ /* 0x000fe200078e0225 */
[----:B------:R-:W-:Y:S01]  /*2190*/  LOP3.LUT R4, R44, 0x38, R3, 0xf8, !PT ;  /* 0x000000382c047812 */ /* 0x000fe200078ef803 */
[----:B------:R-:W-:Y:S01]  /*21a0*/  IMAD.WIDE.U32 R34, R27, R46, R34 ;  /* 0x0000002e1b227225 */ /* 0x000fe200078e0022 */
[----:B------:R-:W-:-:S02]  /*21b0*/  SHF.R.S32.HI R61, RZ, 0x1f, R56 ;  /* 0x0000001fff3d7819 */ /* 0x000fc40000011438 */
[----:B------:R-:W-:Y:S01]  /*21c0*/  LOP3.LUT R4, R4, R47, RZ, 0x3c, !PT ;  /* 0x0000002f04047212 */ /* 0x000fe200078e3cff */
[C---:B------:R-:W-:Y:S02]  /*21d0*/  IMAD R9, R27.reuse, R5, R8 ;  /* 0x000000051b097224 */ /* 0x040fe400078e0208 */
[----:B------:R-:W-:-:S04]  /*21e0*/  IMAD.WIDE.U32 R36, R27, R46, R36 ;  /* 0x0000002e1b247225 */ /* 0x000fc800078e0024 */
[----:B------:R-:W-:Y:S02]  /*21f0*/  IMAD.IADD R10, R30, 0x1, -R10 ;  /* 0x000000011e0a7824 */ /* 0x000fe400078e0a0a */
[----:B------:R-:W-:Y:S02]  /*2200*/  IMAD.IADD R55, R35, 0x1, R57 ;  /* 0x0000000123377824 */ /* 0x000fe400078e0239 */
[----:B------:R-:W-:Y:S02]  /*2210*/  IMAD.IADD R0, R29, 0x1, R28 ;  /* 0x000000011d007824 */ /* 0x000fe400078e021c */
[----:B------:R-:W-:Y:S02]  /*2220*/  IMAD.SHL.U32 R46, R46, 0x40, RZ ;  /* 0x000000402e2e7824 */ /* 0x000fe400078e00ff */
[----:B------:R-:W-:Y:S02]  /*2230*/  VIADD R49, R12, 0x8 ;  /* 0x000000080c317836 */ /* 0x000fe40000000000 */
[----:B------:R-:W-:-:S02]  /*2240*/  IMAD R50, R10, 0x40, R188 ;  /* 0x000000400a327824 */ /* 0x000fc400078e02bc */
[----:B------:R-:W-:Y:S02]  /*2250*/  IMAD.SHL.U32 R51, R51, 0x2, RZ ;  /* 0x0000000233337824 */ /* 0x000fe400078e00ff */
[----:B------:R-:W-:Y:S02]  /*2260*/  IMAD.IADD R53, R21, 0x1, R9 ;  /* 0x0000000115357824 */ /* 0x000fe400078e0209 */
[----:B------:R-:W-:Y:S02]  /*2270*/  IMAD.IADD R54, R9, 0x1, R33 ;  /* 0x0000000109367824 */ /* 0x000fe400078e0221 */
[----:B------:R-:W-:Y:S02]  /*2280*/  IMAD.IADD R57, R57, 0x1, R37 ;  /* 0x0000000139397824 */ /* 0x000fe400078e0225 */
[----:B------:R-:W-:Y:S01]  /*2290*/  IMAD R62, R209, 0x200, R4 ;  /* 0x00000200d13e7824 */ /* 0x000fe200078e0204 */
[----:B------:R-:W-:-:S07]  /*22a0*/  SHF.R.S32.HI R60, RZ, 0x1f, R41 ;  /* 0x0000001fff3c7819 */ /* 0x000fce0000011429 */
.L_x_3855:
[----:B0-----:R-:W0:Y:S01]  /*22b0*/  LDC R66, c[0x0][0x430] ;  /* 0x00010c00ff427b82 */ /* 0x001e220000000800 */
[----:B------:R-:W-:Y:S02]  /*22c0*/  VIADD R38, R38, 0xffffffff ;  /* 0xffffffff26267836 */ /* 0x000fe40000000000 */
[----:B------:R-:W-:Y:S02]  /*22d0*/  IMAD.MOV.U32 R65, RZ, RZ, RZ ;  /* 0x000000ffff417224 */ /* 0x000fe400078e00ff */
        /* <DEDUP_REMOVED lines=8> */
[----:B--2---:R-:W2:Y:S08]  /*2360*/  @!P2 LDC.64 R4, c[0x0][0x418] ;  /* 0x00010600ff04ab82 */ /* 0x004eb00000000a00 */
[----:B------:R-:W3:Y:S08]  /*2370*/  @P3 LDC R9, c[0x0][0x434] ;  /* 0x00010d00ff093b82 */ /* 0x000ef00000000800 */
[----:B------:R-:W4:Y:S01]  /*2380*/  @P3 LDC R10, c[0x0][0x438] ;  /* 0x00010e00ff0a3b82 */ /* 0x000f220000000800 */
[----:B---3--:R-:W-:-:S05]  /*2390*/  @P3 IMAD.HI.U32 R9, R12, R9, RZ ;  /* 0x000000090c093227 */ /* 0x008fca00078e00ff */
[----:B----4-:R-:W-:Y:S01]  /*23a0*/  @P3 SHF.R.U32.HI R8, RZ, R10, R9 ;  /* 0x0000000aff083219 */ /* 0x010fe20000011609 */
[----:B0-----:R-:W-:-:S03]  /*23b0*/  @!P2 IMAD R10, R60, R6, RZ ;  /* 0x000000063c0aa224 */ /* 0x001fc600078e02ff */
[----:B------:R-:W-:Y:S01]  /*23c0*/  @!P2 SHF.R.S32.HI R9, RZ, 0x1f, R8 ;  /* 0x0000001fff09a819 */ /* 0x000fe20000011408 */
[C---:B------:R-:W-:Y:S02]  /*23d0*/  @!P2 IMAD R11, R41.reuse, R7, R10 ;  /* 0x00000007290ba224 */ /* 0x040fe400078e020a */
[----:B------:R-:W-:-:S04]  /*23e0*/  @!P2 IMAD.WIDE.U32 R6, R41, R6, R8 ;  /* 0x000000062906a225 */ /* 0x000fc800078e0008 */
[----:B------:R-:W-:Y:S01]  /*23f0*/  @!P2 IMAD.IADD R7, R7, 0x1, R11 ;  /* 0x000000010707a824 */ /* 0x000fe200078e020b */
[----:B--2---:R-:W-:-:S04]  /*2400*/  @!P2 LEA R4, P3, R6, R4, 0x2 ;  /* 0x000000040604a211 */ /* 0x004fc800078610ff */
[----:B------:R-:W-:Y:S02]  /*2410*/  @!P2 LEA.HI.X R5, R6, R5, R7, 0x2, P3 ;  /* 0x000000050605a211 */ /* 0x000fe400018f1407 */
[----:B-1----:R-:W-:Y:S01]  /*2420*/  ISETP.GE.AND P3, PT, R77, 0x1, PT ;  /* 0x000000014d00780c */ /* 0x002fe20003f66270 */
[----:B------:R-:W-:Y:S02]  /*2430*/  IMAD.MOV R7, RZ, RZ, -R8 ;  /* 0x000000ffff077224 */ /* 0x000fe400078e0a08 */
[----:B------:R-:W-:Y:S01]  /*2440*/  IMAD.SHL.U32 R73, R22, 0x1000, RZ ;  /* 0x0000100016497824 */ /* 0x000fe200078e00ff */
[----:B------:R-:W-:Y:S05]  /*2450*/  YIELD ;  /* 0x0000000000007946 */ /* 0x000fea0003800000 */
[----:B------:R-:W-:Y:S01]  /*2460*/  IMAD R66, R66, R7, R12 ;  /* 0x0000000742427224 */ /* 0x000fe200078e020c */
[----:B------:R-:W-:Y:S01]  /*2470*/  BSSY B0, `(.L_x_3823) ;  /* 0x00001a7000007945 */ /* 0x000fe20003800000 */
[----:B------:R-:W-:Y:S01]  /*2480*/  IMAD.IADD R7, R52, 0x1, R73 ;  /* 0x0000000134077824 */ /* 0x000fe200078e0249 */
[----:B------:R0:W5:Y:S01]  /*2490*/  @!P2 LDG.E R65, desc[UR40][R4.64] ;  /* 0x000000280441a981 */ /* 0x000162000c1e1900 */
[----:B------:R-:W-:-:S02]  /*24a0*/  ISETP.GT.AND P2, PT, R38, R39, PT ;  /* 0x000000272600720c */ /* 0x000fc40003f44270 */
[----:B------:R-:W-:Y:S01]  /*24b0*/  IMAD R72, R7, 0x2, R2 ;  /* 0x0000000207487824 */ /* 0x000fe200078e0202 */
[----:B------:R-:W-:Y:S10]  /*24c0*/  @!P3 BRA `(.L_x_3824) ;  /* 0x0000001400acb947 */ /* 0x000ff40003800000 */
[----:B------:R-:W-:Y:S01]  /*24d0*/  SHF.R.S32.HI R68, RZ, 0x1f, R66 ;  /* 0x0000001fff447819 */ /* 0x000fe20000011442 */
[----:B------:R-:W-:Y:S01]  /*24e0*/  ULDC.64 UR4, c[0x0][0x300] ;  /* 0x0000c00000047ab9 */ /* 0x000fe20000000a00 */
[----:B-----5:R-:W-:Y:S01]  /*24f0*/  SHF.R.S32.HI R67, RZ, 0x1f, R65 ;  /* 0x0000001fff437819 */ /* 0x020fe20000011441 */
[----:B0-----:R-:W-:Y:S01]  /*2500*/  IMAD.WIDE.U32 R4, R66, UR4, RZ ;  /* 0x0000000442047c25 */ /* 0x001fe2000f8e00ff */
[----:B------:R-:W-:Y:S01]  /*2510*/  ULDC.U8 UR6, c[0x0][0x410] ;  /* 0x0001040000067ab9 */ /* 0x000fe20000000000 */
[----:B------:R-:W-:Y:S02]  /*2520*/  SHF.R.S32.HI R15, RZ, 0x1f, R38 ;  /* 0x0000001fff0f7819 */ /* 0x000fe40000011426 */
[----:B------:R-:W-:Y:S01]  /*2530*/  IMAD R7, R68, UR4, RZ ;  /* 0x0000000444077c24 */ /* 0x000fe2000f8e02ff */
[----:B------:R-:W-:Y:S01]  /*2540*/  ISETP.NE.AND P3, PT, RZ, UR6, PT ;  /* 0x00000006ff007c0c */ /* 0x000fe2000bf65270 */
[----:B------:R-:W-:Y:S02]  /*2550*/  IMAD R8, R42, R38, RZ ;  /* 0x000000262a087224 */ /* 0x000fe400078e02ff */
[----:B------:R-:W-:Y:S01]  /*2560*/  IMAD R7, R66, UR5, R7 ;  /* 0x0000000542077c24 */ /* 0x000fe2000f8e0207 */
[----:B------:R-:W-:Y:S01]  /*2570*/  ULDC.64 UR4, c[0x0][0x310] ;  /* 0x0000c40000047ab9 */ /* 0x000fe20000000a00 */
[----:B------:R-:W-:-:S02]  /*2580*/  IMAD R11, R15, R43, R8 ;  /* 0x0000002b0f0b7224 */ /* 0x000fc400078e0208 */
[----:B------:R-:W-:Y:S01]  /*2590*/  IMAD R6, R67, UR4, RZ ;  /* 0x0000000443067c24 */ /* 0x000fe2000f8e02ff */
[----:B------:R-:W-:-:S03]  /*25a0*/  IADD3 R5, R5, R7, RZ ;  /* 0x0000000705057210 */ /* 0x000fc60007ffe0ff */
        /* <DEDUP_REMOVED lines=10> */
[----:B------:R-:W-:-:S03]  /*2650*/  IMAD.WIDE.U32 R4, R43, R38, RZ ;  /* 0x000000262b047225 */ /* 0x000fc600078e00ff */
[----:B------:R-:W-:Y:S01]  /*2660*/  LEA.HI.X R70, R6, UR5, R7, 0x1, P4 ;  /* 0x0000000506467c11 */ /* 0x000fe2000a0f0c07 */
[----:B------:R-:W-:Y:S01]  /*2670*/  IMAD.IADD R11, R5, 0x1, R11 ;  /* 0x00000001050b7824 */ /* 0x000fe200078e020b */
[----:B------:R-:W-:Y:S07]  /*2680*/  @!P3 BRA `(.L_x_3825) ;  /* 0x00000008009cb947 */ /* 0x000fee0003800000 */
[----:B------:R-:W-:Y:S01]  /*2690*/  IMAD R69, R38, -0x40, R40 ;  /* 0xffffffc026457824 */ /* 0x000fe200078e0228 */
[----:B------:R-:W-:Y:S01]  /*26a0*/  BSSY B1, `(.L_x_3826) ;  /* 0x000001e000017945 */ /* 0x000fe20003800000 */
[----:B------:R-:W-:Y:S02]  /*26b0*/  CS2R R8, SRZ ;  /* 0x0000000000087805 */ /* 0x000fe4000001ff00 */
[----:B------:R-:W-:Y:S02]  /*26c0*/  CS2R R30, SRZ ;  /* 0x00000000001e7805 */ /* 0x000fe4000001ff00 */
[----:B------:R-:W-:Y:S02]  /*26d0*/  CS2R R28, SRZ ;  /* 0x00000000001c7805 */ /* 0x000fe4000001ff00 */
[----:B------:R-:W-:Y:S02]  /*26e0*/  VIMNMX R69, R69, 0x40, PT ;  /* 0x0000004045457848 */ /* 0x000fe40003fe0100 */
[----:B------:R-:W-:-:S02]  /*26f0*/  CS2R R58, SRZ ;  /* 0x00000000003a7805 */ /* 0x000fc4000001ff00 */
[----:B------:R-:W-:-:S13]  /*2700*/  ISETP.GE.AND P4, PT, R188, R69, PT ;  /* 0x00000045bc00720c */ /* 0x000fda0003f86270 */
[----:B------:R-:W-:Y:S05]  /*2710*/  @P4 BRA `(.L_x_3827) ;  /* 0x0000000000584947 */ /* 0x000fea0003800000 */
[----:B------:R-:W-:Y:S01]  /*2720*/  IMAD.MOV.U32 R6, RZ, RZ, R34 ;  /* 0x000000ffff067224 */ /* 0x000fe200078e0022 */
[----:B------:R-:W-:Y:S01]  /*2730*/  ULDC.64 UR4, c[0x0][0x3e8] ;  /* 0x0000fa0000047ab9 */ /* 0x000fe20000000a00 */
[----:B------:R-:W-:Y:S01]  /*2740*/  IMAD.MOV.U32 R7, RZ, RZ, R55 ;  /* 0x000000ffff077224 */ /* 0x000fe200078e0037 */
[----:B------:R-:W-:Y:S01]  /*2750*/  ULDC.64 UR6, c[0x0][0x400] ;  /* 0x0001000000067ab9 */ /* 0x000fe20000000a00 */
[----:B------:R-:W-:Y:S01]  /*2760*/  IMAD R5, R45, R38, RZ ;  /* 0x000000262d057224 */ /* 0x000fe200078e02ff */
[----:B------:R-:W-:Y:S01]  /*2770*/  CS2R R28, SRZ ;  /* 0x00000000001c7805 */ /* 0x000fe2000001ff00 */
[----:B------:R-:W-:Y:S01]  /*2780*/  IMAD.WIDE.U32 R8, R38, R46, R6 ;  /* 0x0000002e26087225 */ /* 0x000fe200078e0006 */
[----:B------:R-:W-:-:S03]  /*2790*/  IADD3 R7, P3, R20, R4, RZ ;  /* 0x0000000414077210 */ /* 0x000fc60007f7e0ff */
[----:B------:R-:W-:Y:S01]  /*27a0*/  IMAD R5, R15, R46, R5 ;  /* 0x0000002e0f057224 */ /* 0x000fe200078e0205 */
[----:B------:R-:W-:Y:S01]  /*27b0*/  LEA R4, P5, R8, UR6, 0x1 ;  /* 0x0000000608047c11 */ /* 0x000fe2000f8a08ff */
[----:B------:R-:W-:Y:S01]  /*27c0*/  IMAD.X R10, R11, 0x1, R53, P3 ;  /* 0x000000010b0a7824 */ /* 0x000fe200018e0635 */
[----:B------:R-:W-:Y:S01]  /*27d0*/  LEA R6, P3, R7, UR4, 0x1 ;  /* 0x0000000407067c11 */ /* 0x000fe2000f8608ff */
[----:B------:R-:W-:-:S03]  /*27e0*/  IMAD.IADD R5, R9, 0x1, R5 ;  /* 0x0000000109057824 */ /* 0x000fc600078e0205 */
[----:B------:R-:W-:Y:S02]  /*27f0*/  LEA.HI.X R7, R7, UR5, R10, 0x1, P3 ;  /* 0x0000000507077c11 */ /* 0x000fe400098f0c0a */
[----:B------:R-:W-:Y:S02]  /*2800*/  LEA.HI.X R5, R8, UR7, R5, 0x1, P5 ;  /* 0x0000000708057c11 */ /* 0x000fe4000a8f0c05 */
[----:B------:R-:W-:Y:S02]  /*2810*/  CS2R R8, SRZ ;  /* 0x0000000000087805 */ /* 0x000fe4000001ff00 */
[-C--:B------:R-:W-:Y:S02]  /*2820*/  ISETP.GE.AND P5, PT, R184, R77.reuse, PT ;  /* 0x0000004db800720c */ /* 0x080fe40003fa6270 */
[----:B------:R-:W-:-:S11]  /*2830*/  ISETP.GE.AND P3, PT, R193, R77, PT ;  /* 0x0000004dc100720c */ /* 0x000fd60003f66270 */
[----:B------:R0:W5:Y:S04]  /*2840*/  @!P5 LDG.E.64 R30, desc[UR40][R6.64] ;  /* 0x00000028061ed981 */ /* 0x000168000c1e1b00 */
[----:B------:R0:W5:Y:S04]  /*2850*/  @!P3 LDG.E.64 R8, desc[UR40][R6.64+0x20] ;  /* 0x000020280608b981 */ /* 0x000168000c1e1b00 */
[----:B------:R0:W5:Y:S04]  /*2860*/  @!P5 LDG.E.64 R58, desc[UR40][R4.64] ;  /* 0x00000028043ad981 */ /* 0x000168000c1e1b00 */
[----:B------:R0:W5:Y:S02]  /*2870*/  @!P3 LDG.E.64 R28, desc[UR40][R4.64+0x20] ;  /* 0x00002028041cb981 */ /* 0x000164000c1e1b00 */
.L_x_3827:
[----:B------:R-:W-:Y:S05]  /*2880*/  BSYNC B1 ;  /* 0x0000000000017941 */ /* 0x000fea0003800000 */
.L_x_3826:
[----:B------:R-:W-:Y:S01]  /*2890*/  ISETP.NE.AND P3, PT, R186, 0x3, PT ;  /* 0x00000003ba00780c */ /* 0x000fe20003f65270 */
[----:B0----5:R-:W-:Y:S01]  /*28a0*/  IMAD.MOV.U32 R5, RZ, RZ, R9 ;  /* 0x000000ffff057224 */ /* 0x021fe200078e0009 */
[----:B------:R-:W-:Y:S01]  /*28b0*/  MOV R4, R8 ;  /* 0x0000000800047202 */ /* 0x000fe20000000f00 */
[----:B------:R-:W-:Y:S02]  /*28c0*/  IMAD.MOV.U32 R6, RZ, RZ, R30 ;  /* 0x000000ffff067224 */ /* 0x000fe400078e001e */
[----:B------:R-:W-:Y:S01]  /*28d0*/  IMAD.MOV.U32 R7, RZ, RZ, R31 ;  /* 0x000000ffff077224 */ /* 0x000fe200078e001f */
[----:B------:R-:W-:Y:S01]  /*28e0*/  PRMT R76, R4, 0x5410, R5 ;  /* 0x00005410044c7816 */ /* 0x000fe20000000005 */
[----:B------:R-:W-:Y:S02]  /*28f0*/  IMAD.MOV.U32 R4, RZ, RZ, R28 ;  /* 0x000000ffff047224 */ /* 0x000fe400078e001c */
[----:B------:R-:W-:Y:S01]  /*2900*/  IMAD.MOV.U32 R5, RZ, RZ, R29 ;  /* 0x000000ffff057224 */ /* 0x000fe200078e001d */
[----:B------:R-:W-:Y:S01]  /*2910*/  PRMT R78, R6, 0x5410, R7 ;  /* 0x00005410064e7816 */ /* 0x000fe20000000007 */
[----:B------:R-:W-:-:S02]  /*2920*/  IMAD.MOV.U32 R6, RZ, RZ, R58 ;  /* 0x000000ffff067224 */ /* 0x000fc400078e003a */
[----:B------:R-:W-:Y:S01]  /*2930*/  IMAD.MOV.U32 R7, RZ, RZ, R59 ;  /* 0x000000ffff077224 */ /* 0x000fe200078e003b */
[----:B------:R-:W-:-:S04]  /*2940*/  PRMT R80, R4, 0x5410, R5 ;  /* 0x0000541004507816 */ /* 0x000fc80000000005 */
[----:B------:R-:W-:Y:S01]  /*2950*/  PRMT R81, R6, 0x5410, R7 ;  /* 0x0000541006517816 */ /* 0x000fe20000000007 */
[----:B------:R-:W-:Y:S06]  /*2960*/  @!P3 BRA `(.L_x_3828) ;  /* 0x000000000004b947 */ /* 0x000fec0003800000 */
[----:B------:R-:W-:Y:S01]  /*2970*/  BPT.TRAP 0x1 ;  /* 0x000000040000795c */ /* 0x000fe20000300000 */
.L_x_3828:
[----:B------:R-:W-:Y:S01]  /*2980*/  LEA R64, R22, R2, 0x3 ;  /* 0x0000000216407211 */ /* 0x000fe200078e18ff */
[----:B------:R-:W-:Y:S01]  /*2990*/  BSSY B1, `(.L_x_3829) ;  /* 0x0000004000017945 */ /* 0x000fe20003800000 */
[----:B------:R-:W-:-:S04]  /*29a0*/  SHF.L.U32 R75, R187, 0x1f, RZ ;  /* 0x0000001fbb4b7819 */ /* 0x000fc800000006ff */
[----:B------:R-:W0:Y:S02]  /*29b0*/  SYNCS.PHASECHK.TRANS64.TRYWAIT P5, [R64+URZ+0x28c90], R75 ;  /* 0x028c904b400075a7 */ /* 0x000e2400080a017f */
[----:B0-----:R-:W-:Y:S05]  /*29c0*/  @!P5 BRA `(.L_x_3830) ;  /* 0x0000014800d0d947 */ /* 0x001fea0003800000 */
.L_x_4071:
[----:B------:R-:W-:Y:S05]  /*29d0*/  BSYNC B1 ;  /* 0x0000000000017941 */ /* 0x000fea0003800000 */
.L_x_3829:
[----:B------:R-:W-:-:S03]  /*29e0*/  UMOV UR4, 0xffffffff ;  /* 0xffffffff00047882 */ /* 0x000fc60000000000 */
[----:B------:R-:W-:Y:S05]  /*29f0*/  BRA.DIV UR4, `(.L_x_3831) ;  /* 0x0000014a04d87947 */ /* 0x000fea000b800000 */
[----:B------:R-:W1:Y:S04]  /*2a00*/  SHFL.IDX PT, R70, R70, RZ, 0x1c1f ;  /* 0x001c1fff46467589 */ /* 0x000e6800000e0000 */
[----:B------:R2:W3:Y:S02]  /*2a10*/  SHFL.IDX PT, R14, R71, RZ, 0x1c1f ;  /* 0x001c1fff470e7589 */ /* 0x0004e400000e0000 */
.L_x_4075:
[----:B------:R-:W-:Y:S05]  /*2a20*/  @P4 BRA `(.L_x_3832) ;  /* 0x00000014002c4947 */ /* 0x000fea0003800000 */
[----:B------:R-:W-:Y:S01]  /*2a30*/  ISETP.NE.AND P5, PT, R63, RZ, PT ;  /* 0x000000ff3f00720c */ /* 0x000fe20003fa5270 */
[----:B------:R-:W-:-:S12]  /*2a40*/  BSSY B1, `(.L_x_3833) ;  /* 0x0000033000017945 */ /* 0x000fd80003800000 */
[----:B------:R-:W-:Y:S05]  /*2a50*/  @P5 BRA `(.L_x_3834) ;  /* 0x0000000000c45947 */ /* 0x000fea0003800000 */
[----:B------:R4:W0:Y:S01]  /*2a60*/  LDS.128 R4, [R72+0x22400] ;  /* 0x0224000048047984 */ /* 0x0008220000000c00 */
[----:B------:R-:W-:Y:S01]  /*2a70*/  ISETP.GE.AND P5, PT, R184, R77, PT ;  /* 0x0000004db800720c */ /* 0x000fe20003fa6270 */
[----:B------:R-:W-:Y:S01]  /*2a80*/  BSSY B2, `(.L_x_3835) ;  /* 0x000002d000027945 */ /* 0x000fe20003800000 */
[----:B---3--:R-:W-:-:S04]  /*2a90*/  LEA R10, P4, R16, R14, 0x1 ;  /* 0x0000000e100a7211 */ /* 0x008fc800078808ff */
[----:B-1----:R-:W-:-:S07]  /*2aa0*/  LEA.HI.X R11, R16, R70, R17, 0x1, P4 ;  /* 0x00000046100b7211 */ /* 0x002fce00020f0c11 */
[----:B----4-:R-:W-:Y:S05]  /*2ab0*/  @P5 BRA `(.L_x_3836) ;  /* 0x0000000000a45947 */ /* 0x010fea0003800000 */
[--C-:B------:R-:W-:Y:S01]  /*2ac0*/  SHF.R.U64 R15, R30, 0x10, R31.reuse ;  /* 0x000000101e0f7819 */ /* 0x100fe2000000121f */
[----:B0-----:R-:W-:Y:S01]  /*2ad0*/  IMAD.MOV.U32 R12, RZ, RZ, R6 ;  /* 0x000000ffff0c7224 */ /* 0x001fe200078e0006 */
[----:B------:R-:W-:Y:S01]  /*2ae0*/  SHF.R.U32.HI R30, RZ, 0x10, R31 ;  /* 0x00000010ff1e7819 */ /* 0x000fe2000001161f */
[--C-:B------:R-:W-:Y:S01]  /*2af0*/  HADD2.F32 R6, -RZ, R5.reuse.H1_H1 ;  /* 0x30000005ff067230 */ /* 0x100fe20000004100 */
[--C-:B------:R-:W-:Y:S01]  /*2b00*/  SHF.R.U64 R31, R58, 0x10, R59.reuse ;  /* 0x000000103a1f7819 */ /* 0x100fe2000000123b */
[----:B------:R-:W-:Y:S01]  /*2b10*/  HADD2.F32 R5, -RZ, R5.H0_H0 ;  /* 0x20000005ff057230 */ /* 0x000fe20000004100 */
[----:B------:R-:W-:Y:S01]  /*2b20*/  SHF.R.U32.HI R58, RZ, 0x10, R59 ;  /* 0x00000010ff3a7819 */ /* 0x000fe2000001163b */
[----:B------:R-:W-:Y:S02]  /*2b30*/  HADD2.F32 R15, -RZ, R15.H0_H0 ;  /* 0x2000000fff0f7230 */ /* 0x000fe40000004100 */
[----:B------:R-:W-:Y:S02]  /*2b40*/  HADD2.F32 R31, -RZ, R31.H0_H0 ;  /* 0x2000001fff1f7230 */ /* 0x000fe40000004100 */
[----:B------:R-:W-:-:S02]  /*2b50*/  HADD2.F32 R58, -RZ, R58.H0_H0 ;  /* 0x2000003aff3a7230 */ /* 0x000fc40000004100 */
[--C-:B------:R-:W-:Y:S02]  /*2b60*/  HADD2.F32 R13, -RZ, R7.reuse.H1_H1 ;  /* 0x30000007ff0d7230 */ /* 0x100fe40000004100 */
[CC--:B------:R-:W-:Y:S01]  /*2b70*/  FMUL.FTZ R72, R6.reuse, R31.reuse ;  /* 0x0000001f06487220 */ /* 0x0c0fe20000410000 */
[----:B------:R-:W-:Y:S02]  /*2b80*/  HADD2.F32 R7, -RZ, R7.H0_H0 ;  /* 0x20000007ff077230 */ /* 0x000fe40000004100 */
[C---:B------:R-:W-:Y:S01]  /*2b90*/  FMUL.FTZ R31, R5.reuse, R31 ;  /* 0x0000001f051f7220 */ /* 0x040fe20000410000 */
[----:B------:R-:W-:Y:S02]  /*2ba0*/  HADD2.F32 R30, -RZ, R30.H0_H0 ;  /* 0x2000001eff1e7230 */ /* 0x000fe40000004100 */
[-C--:B------:R-:W-:Y:S01]  /*2bb0*/  FFMA.FTZ R72, R5, R15.reuse, -R72 ;  /* 0x0000000f05487223 */ /* 0x080fe20000010848 */
[----:B------:R-:W-:Y:S01]  /*2bc0*/  FMUL.FTZ R74, R13, R58 ;  /* 0x0000003a0d4a7220 */ /* 0x000fe20000410000 */
[----:B--2---:R-:W-:Y:S01]  /*2bd0*/  FFMA.FTZ R71, R6, R15, R31 ;  /* 0x0000000f06477223 */ /* 0x004fe2000001001f */
[----:B------:R-:W-:-:S02]  /*2be0*/  HADD2.F32 R5, -RZ, R4.H1_H1 ;  /* 0x30000004ff057230 */ /* 0x000fc40000004100 */
[C---:B------:R-:W-:Y:S01]  /*2bf0*/  FMUL.FTZ R58, R7.reuse, R58 ;  /* 0x0000003a073a7220 */ /* 0x040fe20000410000 */
[--C-:B------:R-:W-:Y:S02]  /*2c00*/  HADD2.F32 R15, -RZ, R81.reuse.H0_H0 ;  /* 0x20000051ff0f7230 */ /* 0x100fe40000004100 */
[-C--:B------:R-:W-:Y:S01]  /*2c10*/  FFMA.FTZ R74, R7, R30.reuse, -R74 ;  /* 0x0000001e074a7223 */ /* 0x080fe2000001084a */
[----:B------:R-:W-:Y:S02]  /*2c20*/  HADD2.F32 R4, -RZ, R4.H0_H0 ;  /* 0x20000004ff047230 */ /* 0x000fe40000004100 */
[----:B------:R-:W-:Y:S01]  /*2c30*/  FFMA.FTZ R79, R13, R30, R58 ;  /* 0x0000001e0d4f7223 */ /* 0x000fe2000001003a */
[----:B------:R-:W-:Y:S02]  /*2c40*/  HADD2.F32 R31, -RZ, R81.H1_H1 ;  /* 0x30000051ff1f7230 */ /* 0x000fe40000004100 */
[----:B------:R-:W-:Y:S01]  /*2c50*/  FMUL.FTZ R59, R5, R15 ;  /* 0x0000000f053b7220 */ /* 0x000fe20000410000 */
[----:B------:R-:W-:-:S02]  /*2c60*/  HADD2.F32 R6, -RZ, R12.H1_H1 ;  /* 0x3000000cff067230 */ /* 0x000fc40000004100 */
        /* <DEDUP_REMOVED lines=14> */
.L_x_3836:
[----:B------:R-:W-:Y:S05]  /*2d50*/  BSYNC B2 ;  /* 0x0000000000027941 */ /* 0x000fea0003800000 */
.L_x_3835:
[----:B0-----:R4:W-:Y:S02]  /*2d60*/  ST.E.128 desc[UR40][R10.64], R4 ;  /* 0x000000040a007985 */ /* 0x0019e4000c101d28 */
.L_x_3834:
[----:B------:R-:W-:Y:S05]  /*2d70*/  BSYNC B1 ;  /* 0x0000000000017941 */ /* 0x000fea0003800000 */
.L_x_3833:
[----:B------:R-:W-:Y:S05]  /*2d80*/  @P1 BRA `(.L_x_3832) ;  /* 0x0000001000541947 */ /* 0x000fea0003800000 */
[----:B----4-:R-:W-:Y:S01]  /*2d90*/  IMAD.MOV.U32 R4, RZ, RZ, 0x20 ;  /* 0x00000020ff047424 */ /* 0x010fe200078e00ff */
[----:B------:R-:W-:Y:S01]  /*2da0*/  LOP3.LUT P4, RZ, R190, 0x4, RZ, 0xc0, !PT ;  /* 0x00000004beff7812 */ /* 0x000fe2000788c0ff */
[----:B------:R-:W-:Y:S01]  /*2db0*/  BSSY B1, `(.L_x_3837) ;  /* 0x0000032000017945 */ /* 0x000fe20003800000 */
[----:B------:R-:W-:Y:S02]  /*2dc0*/  ISETP.GE.AND P5, PT, R193, R77, PT ;  /* 0x0000004dc100720c */ /* 0x000fe40003fa6270 */
[----:B------:R-:W-:Y:S02]  /*2dd0*/  SEL R4, R4, 0xffffffe0, !P4 ;  /* 0xffffffe004047807 */ /* 0x000fe40006000000 */
[C---:B---3--:R-:W-:Y:S02]  /*2de0*/  LEA R10, P4, R19.reuse, R14, 0x1 ;  /* 0x0000000e130a7211 */ /* 0x048fe400078808ff */
[----:B------:R-:W-:Y:S02]  /*2df0*/  IADD3 R73, R4, R52, R73 ;  /* 0x0000003404497210 */ /* 0x000fe40007ffe049 */
[----:B-1----:R-:W-:-:S03]  /*2e00*/  LEA.HI.X R11, R19, R70, R191, 0x1, P4 ;  /* 0x00000046130b7211 */ /* 0x002fc600020f0cbf */
[----:B------:R-:W-:-:S06]  /*2e10*/  IMAD R4, R73, 0x2, R2 ;  /* 0x0000000249047824 */ /* 0x000fcc00078e0202 */
[----:B------:R-:W1:Y:S01]  /*2e20*/  LDS.128 R4, [R4+0x22400] ;  /* 0x0224000004047984 */ /* 0x000e620000000c00 */
[----:B------:R-:W-:Y:S05]  /*2e30*/  @P5 BRA `(.L_x_3838) ;  /* 0x0000000000a45947 */ /* 0x000fea0003800000 */
[----:B------:R-:W-:Y:S02]  /*2e40*/  SHF.R.U64 R13, R28, 0x10, R29 ;  /* 0x000000101c0d7819 */ /* 0x000fe4000000121d */
[----:B------:R-:W-:Y:S01]  /*2e50*/  SHF.R.U64 R12, R8, 0x10, R9 ;  /* 0x00000010080c7819 */ /* 0x000fe20000001209 */
[----:B-1----:R-:W-:Y:S01]  /*2e60*/  IMAD.MOV.U32 R8, RZ, RZ, R6 ;  /* 0x000000ffff087224 */ /* 0x002fe200078e0006 */
[----:B------:R-:W-:Y:S01]  /*2e70*/  SHF.R.U32.HI R28, RZ, 0x10, R29 ;  /* 0x00000010ff1c7819 */ /* 0x000fe2000001161d */
        /* <DEDUP_REMOVED lines=8> */
[--C-:B------:R-:W-:Y:S02]  /*2f00*/  HADD2.F32 R9, -RZ, R7.reuse.H1_H1 ;  /* 0x30000007ff097230 */ /* 0x100fe40000004100 */
[-C--:B------:R-:W-:Y:S01]  /*2f10*/  FFMA.FTZ R30, R5, R12.reuse, -R30 ;  /* 0x0000000c051e7223 */ /* 0x080fe2000001081e */
[----:B------:R-:W-:Y:S02]  /*2f20*/  HADD2.F32 R7, -RZ, R7.H0_H0 ;  /* 0x20000007ff077230 */ /* 0x000fe40000004100 */
[----:B------:R-:W-:Y:S01]  /*2f30*/  FFMA.FTZ R29, R6, R12, R13 ;  /* 0x0000000c061d7223 */ /* 0x000fe2000001000d */
[----:B------:R-:W-:-:S02]  /*2f40*/  HADD2.F32 R14, -RZ, R14.H0_H0 ;  /* 0x2000000eff0e7230 */ /* 0x000fc40000004100 */
[-C--:B------:R-:W-:Y:S01]  /*2f50*/  FMUL.FTZ R58, R9, R28.reuse ;  /* 0x0000001c093a7220 */ /* 0x080fe20000410000 */
[--C-:B------:R-:W-:Y:S02]  /*2f60*/  HADD2.F32 R12, -RZ, R80.reuse.H0_H0 ;  /* 0x20000050ff0c7230 */ /* 0x100fe40000004100 */
[C---:B------:R-:W-:Y:S01]  /*2f70*/  FMUL.FTZ R28, R7.reuse, R28 ;  /* 0x0000001c071c7220 */ /* 0x040fe20000410000 */
[----:B------:R-:W-:Y:S02]  /*2f80*/  HADD2.F32 R13, -RZ, R80.H1_H1 ;  /* 0x30000050ff0d7230 */ /* 0x000fe40000004100 */
[-C--:B------:R-:W-:Y:S01]  /*2f90*/  FFMA.FTZ R58, R7, R14.reuse, -R58 ;  /* 0x0000000e073a7223 */ /* 0x080fe2000001083a */
[----:B------:R-:W-:Y:S02]  /*2fa0*/  HADD2.F32 R5, -RZ, R4.H1_H1 ;  /* 0x30000004ff057230 */ /* 0x000fe40000004100 */
[----:B------:R-:W-:Y:S01]  /*2fb0*/  FFMA.FTZ R59, R9, R14, R28 ;  /* 0x0000000e093b7223 */ /* 0x000fe2000001001c */
[----:B------:R-:W-:-:S02]  /*2fc0*/  HADD2.F32 R6, -RZ, R8.H1_H1 ;  /* 0x30000008ff067230 */ /* 0x000fc40000004100 */
[----:B------:R-:W-:Y:S02]  /*2fd0*/  HADD2.F32 R4, -RZ, R4.H0_H0 ;  /* 0x20000004ff047230 */ /* 0x000fe40000004100 */
[CC--:B------:R-:W-:Y:S01]  /*2fe0*/  FMUL.FTZ R15, R5.reuse, R12.reuse ;  /* 0x0000000c050f7220 */ /* 0x0c0fe20000410000 */
[----:B------:R-:W-:Y:S02]  /*2ff0*/  HADD2.F32 R8, -RZ, R8.H0_H0 ;  /* 0x20000008ff087230 */ /* 0x000fe40000004100 */
        /* <DEDUP_REMOVED lines=13> */
.L_x_3838:
[----:B------:R-:W-:Y:S05]  /*30d0*/  BSYNC B1 ;  /* 0x0000000000017941 */ /* 0x000fea0003800000 */
.L_x_3837:
[----:B-1----:R1:W-:Y:S01]  /*30e0*/  ST.E.128 desc[UR40][R10.64], R4 ;  /* 0x000000040a007985 */ /* 0x0023e2000c101d28 */
[----:B------:R-:W-:Y:S05]  /*30f0*/  BRA `(.L_x_3832) ;  /* 0x0000000c00787947 */ /* 0x000fea0003800000 */
.L_x_3825:
[----:B------:R-:W-:-:S05]  /*3100*/  IMAD R69, R38, -0x40, R40 ;  /* 0xffffffc026457824 */ /* 0x000fca00078e0228 */
[----:B------:R-:W-:-:S04]  /*3110*/  VIMNMX R69, R69, 0x40, PT ;  /* 0x0000004045457848 */ /* 0x000fc80003fe0100 */
[----:B------:R-:W-:-:S04]  /*3120*/  ISETP.GE.AND P4, PT, R188, R69, PT ;  /* 0x00000045bc00720c */ /* 0x000fc80003f86270 */
[----:B------:R-:W-:-:S13]  /*3130*/  ISETP.GE.OR P3, PT, R16, R77, P4 ;  /* 0x0000004d1000720c */ /* 0x000fda0002766670 */
[----:B------:R-:W0:Y:S01]  /*3140*/  @!P3 LDC.64 R12, c[0x0][0x3e8] ;  /* 0x0000fa00ff0cbb82 */ /* 0x000e220000000a00 */
[----:B------:R-:W-:Y:S01]  /*3150*/  @!P3 IADD3 R6, P5, R32, R4, RZ ;  /* 0x000000042006b210 */ /* 0x000fe20007fbe0ff */
[----:B------:R-:W-:Y:S02]  /*3160*/  @!P3 IMAD R4, R45, R38, RZ ;  /* 0x000000262d04b224 */ /* 0x000fe400078e02ff */
[----:B------:R-:W-:Y:S02]  /*3170*/  @!P3 IMAD.MOV.U32 R5, RZ, RZ, R57 ;  /* 0x000000ffff05b224 */ /* 0x000fe400078e0039 */
[----:B------:R-:W-:Y:S02]  /*3180*/  @!P3 IMAD R15, R15, R46, R4 ;  /* 0x0000002e0f0fb224 */ /* 0x000fe400078e0204 */
[----:B------:R-:W1:Y:S01]  /*3190*/  @!P3 LDC.64 R8, c[0x0][0x400] ;  /* 0x00010000ff08bb82 */ /* 0x000e620000000a00 */
[----:B------:R-:W-:Y:S02]  /*31a0*/  @!P3 IMAD.X R7, R11, 0x1, R54, P5 ;  /* 0x000000010b07b824 */ /* 0x000fe400028e0636 */
[----:B------:R-:W-:-:S04]  /*31b0*/  @!P3 IMAD.MOV.U32 R4, RZ, RZ, R36 ;  /* 0x000000ffff04b224 */ /* 0x000fc800078e0024 */
[----:B------:R-:W-:Y:S01]  /*31c0*/  @!P3 IMAD.WIDE.U32 R10, R38, R46, R4 ;  /* 0x0000002e260ab225 */ /* 0x000fe200078e0004 */
[----:B------:R-:W-:Y:S02]  /*31d0*/  CS2R R4, SRZ ;  /* 0x0000000000047805 */ /* 0x000fe4000001ff00 */
[----:B------:R-:W-:Y:S02]  /*31e0*/  CS2R R30, SRZ ;  /* 0x00000000001e7805 */ /* 0x000fe4000001ff00 */
[----:B------:R-:W-:Y:S02]  /*31f0*/  @!P3 IADD3 R11, R15, R11, RZ ;  /* 0x0000000b0f0bb210 */ /* 0x000fe40007ffe0ff */
[----:B0-----:R-:W-:-:S04]  /*3200*/  @!P3 LEA R12, P5, R6, R12, 0x1 ;  /* 0x0000000c060cb211 */ /* 0x001fc800078a08ff */
[----:B------:R-:W-:Y:S02]  /*3210*/  @!P3 LEA.HI.X R13, R6, R13, R7, 0x1, P5 ;  /* 0x0000000d060db211 */ /* 0x000fe400028f0c07 */
[----:B------:R-:W-:Y:S02]  /*3220*/  CS2R R6, SRZ ;  /* 0x0000000000067805 */ /* 0x000fe4000001ff00 */
[C---:B-1----:R-:W-:Y:S02]  /*3230*/  @!P3 LEA R8, P5, R10.reuse, R8, 0x1 ;  /* 0x000000080a08b211 */ /* 0x042fe400078a08ff */
[----:B------:R-:W-:Y:S02]  /*3240*/  CS2R R28, SRZ ;  /* 0x00000000001c7805 */ /* 0x000fe4000001ff00 */
[----:B------:R-:W2:Y:S01]  /*3250*/  @!P3 LDG.E.128 R4, desc[UR40][R12.64] ;  /* 0x000000280c04b981 */ /* 0x000ea2000c1e1d00 */
[----:B------:R-:W-:-:S05]  /*3260*/  @!P3 LEA.HI.X R9, R10, R9, R11, 0x1, P5 ;  /* 0x000000090a09b211 */ /* 0x000fca00028f0c0b */
[----:B------:R-:W3:Y:S01]  /*3270*/  @!P3 LDG.E.128 R28, desc[UR40][R8.64] ;  /* 0x00000028081cb981 */ /* 0x000ee2000c1e1d00 */
[----:B------:R-:W-:Y:S02]  /*3280*/  ISETP.NE.AND P3, PT, R186, 0x3, PT ;  /* 0x00000003ba00780c */ /* 0x000fe40003f65270 */
[----:B------:R-:W-:Y:S01]  /*3290*/  ISETP.GE.AND P5, PT, R16, R77, PT ;  /* 0x0000004d1000720c */ /* 0x000fe20003fa6270 */
[----:B--2---:R-:W-:Y:S02]  /*32a0*/  IMAD.MOV.U32 R10, RZ, RZ, R4 ;  /* 0x000000ffff0a7224 */ /* 0x004fe400078e0004 */
[----:B------:R-:W-:Y:S02]  /*32b0*/  IMAD.MOV.U32 R11, RZ, RZ, R5 ;  /* 0x000000ffff0b7224 */ /* 0x000fe400078e0005 */
[----:B------:R-:W-:Y:S01]  /*32c0*/  IMAD.MOV.U32 R14, RZ, RZ, R6 ;  /* 0x000000ffff0e7224 */ /* 0x000fe200078e0006 */
[----:B------:R-:W-:Y:S01]  /*32d0*/  PRMT R86, R10, 0x7610, R86 ;  /* 0x000076100a567816 */ /* 0x000fe20000000056 */
[----:B------:R-:W-:Y:S01]  /*32e0*/  IMAD.MOV.U32 R15, RZ, RZ, R7 ;  /* 0x000000ffff0f7224 */ /* 0x000fe200078e0007 */
[----:B------:R-:W-:Y:S01]  /*32f0*/  PRMT R74, R11, 0x7610, R74 ;  /* 0x000076100b4a7816 */ /* 0x000fe2000000004a */
[----:B---3--:R-:W-:Y:S01]  /*3300*/  IMAD.MOV.U32 R8, RZ, RZ, R30 ;  /* 0x000000ffff087224 */ /* 0x008fe200078e001e */
[----:B------:R-:W-:Y:S01]  /*3310*/  PRMT R87, R87, 0x5410, R14 ;  /* 0x0000541057577816 */ /* 0x000fe2000000000e */
[----:B------:R-:W-:Y:S01]  /*3320*/  IMAD.MOV.U32 R9, RZ, RZ, R31 ;  /* 0x000000ffff097224 */ /* 0x000fe200078e001f */
[----:B------:R-:W-:Y:S01]  /*3330*/  PRMT R81, R81, 0x5410, R15 ;  /* 0x0000541051517816 */ /* 0x000fe2000000000f */
[----:B------:R-:W-:Y:S01]  /*3340*/  IMAD.MOV.U32 R10, RZ, RZ, R28 ;  /* 0x000000ffff0a7224 */ /* 0x000fe200078e001c */
[----:B------:R-:W-:-:S02]  /*3350*/  MOV R11, R29 ;  /* 0x0000001d000b7202 */ /* 0x000fc40000000f00 */
[----:B------:R-:W-:Y:S02]  /*3360*/  PRMT R86, R86, 0x5410, R8 ;  /* 0x0000541056567816 */ /* 0x000fe40000000008 */
[----:B------:R-:W-:Y:S02]  /*3370*/  PRMT R81, R9, 0x7610, R81 ;  /* 0x0000761009517816 */ /* 0x000fe40000000051 */
[----:B------:R-:W-:Y:S02]  /*3380*/  PRMT R87, R10, 0x7610, R87 ;  /* 0x000076100a577816 */ /* 0x000fe40000000057 */
[----:B------:R-:W-:Y:S01]  /*3390*/  PRMT R74, R74, 0x5410, R11 ;  /* 0x000054104a4a7816 */ /* 0x000fe2000000000b */
[----:B------:R-:W-:Y:S06]  /*33a0*/  @!P3 BRA `(.L_x_3839) ;  /* 0x000000000004b947 */ /* 0x000fec0003800000 */
[----:B------:R-:W-:Y:S01]  /*33b0*/  BPT.TRAP 0x1 ;  /* 0x000000040000795c */ /* 0x000fe20000300000 */
.L_x_3839:
[----:B------:R-:W-:Y:S01]  /*33c0*/  IMAD R64, R22, 0x8, R2 ;  /* 0x0000000816407824 */ /* 0x000fe200078e0202 */
[----:B------:R-:W-:Y:S01]  /*33d0*/  SHF.L.U32 R75, R187, 0x1f, RZ ;  /* 0x0000001fbb4b7819 */ /* 0x000fe200000006ff */
[----:B------:R-:W-:Y:S03]  /*33e0*/  BSSY B1, `(.L_x_3840) ;  /* 0x0000003000017945 */ /* 0x000fe60003800000 */
[----:B------:R-:W0:Y:S02]  /*33f0*/  SYNCS.PHASECHK.TRANS64.TRYWAIT P6, [R64+URZ+0x28c90], R75 ;  /* 0x028c904b400075a7 */ /* 0x000e2400080c017f */
[----:B0-----:R-:W-:Y:S05]  /*3400*/  @!P6 BRA `(.L_x_3841) ;  /* 0x00000140009ce947 */ /* 0x001fea0003800000 */
.L_x_4076:
[----:B------:R-:W-:Y:S05]  /*3410*/  BSYNC B1 ;  /* 0x0000000000017941 */ /* 0x000fea0003800000 */
.L_x_3840:
[----:B------:R-:W-:-:S03]  /*3420*/  UMOV UR4, 0xffffffff ;  /* 0xffffffff00047882 */ /* 0x000fc60000000000 */
[----:B------:R-:W-:Y:S05]  /*3430*/  BRA.DIV UR4, `(.L_x_3842) ;  /* 0x0000014204a47947 */ /* 0x000fea000b800000 */
[----:B------:R-:W1:Y:S04]  /*3440*/  SHFL.IDX PT, R70, R70, RZ, 0x1c1f ;  /* 0x001c1fff46467589 */ /* 0x000e6800000e0000 */
[----:B------:R-:W2:Y:S02]  /*3450*/  SHFL.IDX PT, R71, R71, RZ, 0x1c1f ;  /* 0x001c1fff47477589 */ /* 0x000ea400000e0000 */
.L_x_4080:
[----:B------:R-:W3:Y:S02]  /*3460*/  LDC R72, c[0x0][0x2f4] ;  /* 0x0000bd00ff487b82 */ /* 0x000ee40000000800 */
[----:B---3--:R-:W-:-:S13]  /*3470*/  ISETP.GE.OR P4, PT, R16, R72, P4 ;  /* 0x000000481000720c */ /* 0x008fda0002786670 */
[----:B------:R-:W-:Y:S05]  /*3480*/  @P4 BRA `(.L_x_3832) ;  /* 0x0000000800944947 */ /* 0x000fea0003800000 */
[----:B------:R-:W-:Y:S01]  /*3490*/  IMAD.IADD R8, R72, 0x1, -R51 ;  /* 0x0000000148087824 */ /* 0x000fe200078e0a33 */
[C---:B--2---:R-:W-:Y:S01]  /*34a0*/  LEA R58, P4, R56.reuse, R71, 0x1 ;  /* 0x00000047383a7211 */ /* 0x044fe200078808ff */
[----:B------:R-:W-:Y:S03]  /*34b0*/  BSSY B1, `(.L_x_3843) ;  /* 0x0000064000017945 */ /* 0x000fe60003800000 */
[----:B------:R-:W-:Y:S02]  /*34c0*/  SEL R8, R51, R8, !P0 ;  /* 0x0000000833087207 */ /* 0x000fe40004000000 */
[----:B-1----:R-:W-:Y:S02]  /*34d0*/  LEA.HI.X R59, R56, R70, R61, 0x1, P4 ;  /* 0x00000046383b7211 */ /* 0x002fe400020f0c3d */
[----:B------:R-:W-:-:S04]  /*34e0*/  SHF.R.S32.HI R9, RZ, 0x1f, R8 ;  /* 0x0000001fff097819 */ /* 0x000fc80000011408 */
[----:B------:R-:W-:-:S04]  /*34f0*/  LEA.HI R9, R9, R8, RZ, 0x4 ;  /* 0x0000000809097211 */ /* 0x000fc800078f20ff */
[----:B------:R-:W-:Y:S01]  /*3500*/  SHF.R.S32.HI R8, RZ, 0x4, R9 ;  /* 0x00000004ff087819 */ /* 0x000fe20000011409 */
[----:B------:R-:W-:-:S03]  /*3510*/  IMAD.IADD R9, R62, 0x1, R73 ;  /* 0x000000013e097824 */ /* 0x000fc600078e0249 */
[----:B------:R-:W-:Y:S01]  /*3520*/  LEA.HI.SX32 R8, R3, R8, 0x1d ;  /* 0x0000000803087211 */ /* 0x000fe200078feaff */
[----:B------:R-:W-:-:S04]  /*3530*/  IMAD R9, R9, 0x2, R2 ;  /* 0x0000000209097824 */ /* 0x000fc800078e0202 */
[----:B------:R-:W-:-:S05]  /*3540*/  IMAD.SHL.U32 R77, R8, 0x8, RZ ;  /* 0x00000008084d7824 */ /* 0x000fca00078e00ff */
[----:B------:R-:W-:-:S04]  /*3550*/  LOP3.LUT R8, R44, 0x38, R77, 0xf8, !PT ;  /* 0x000000382c087812 */ /* 0x000fc800078ef84d */
[----:B------:R-:W-:-:S05]  /*3560*/  LOP3.LUT R8, R8, R47, RZ, 0x3c, !PT ;  /* 0x0000002f08087212 */ /* 0x000fca00078e3cff */
[----:B------:R-:W-:-:S04]  /*3570*/  IMAD R8, R209, 0x200, R8 ;  /* 0x00000200d1087824 */ /* 0x000fc800078e0208 */
[----:B------:R-:W-:Y:S02]  /*3580*/  IMAD.IADD R73, R73, 0x1, R8 ;  /* 0x0000000149497824 */ /* 0x000fe400078e0208 */
[----:B------:R-:W1:Y:S03]  /*3590*/  LDS.128 R8, [R9+0x22400] ;  /* 0x0224000009087984 */ /* 0x000e660000000c00 */
[----:B------:R-:W-:-:S05]  /*35a0*/  LEA R73, R73, R2, 0x1 ;  /* 0x0000000249497211 */ /* 0x000fca00078e08ff */
[----:B------:R2:W3:Y:S01]  /*35b0*/  LDS.128 R12, [R73+0x22400] ;  /* 0x02240000490c7984 */ /* 0x0004e20000000c00 */
[----:B------:R-:W-:Y:S05]  /*35c0*/  @P5 BRA `(.L_x_3844) ;  /* 0x0000000400485947 */ /* 0x000fea0003800000 */
[--C-:B------:R-:W-:Y:S02]  /*35d0*/  SHF.R.U64 R84, R28, 0x10, R29.reuse ;  /* 0x000000101c547819 */ /* 0x100fe4000000121d */
[----:B------:R-:W-:Y:S01]  /*35e0*/  SHF.R.U32.HI R28, RZ, 0x10, R29 ;  /* 0x00000010ff1c7819 */ /* 0x000fe2000001161d */
[----:B------:R-:W-:Y:S01]  /*35f0*/  HADD2.F32 R29, -RZ, R74.H1_H1 ;  /* 0x3000004aff1d7230 */ /* 0x000fe20000004100 */
[----:B------:R-:W-:Y:S02]  /*3600*/  SHF.R.U64 R85, R4, 0x10, R5 ;  /* 0x0000001004557819 */ /* 0x000fe40000001205 */
[----:B------:R-:W-:Y:S01]  /*3610*/  SHF.R.U64 R4, R6, 0x10, R7 ;  /* 0x0000001006047819 */ /* 0x000fe20000001207 */
[--C-:B---3--:R-:W-:Y:S01]  /*3620*/  HADD2.F32 R6, -RZ, R13.reuse.H0_H0 ;  /* 0x2000000dff067230 */ /* 0x108fe20000004100 */
[----:B--2---:R-:W-:Y:S01]  /*3630*/  SHF.R.U32.HI R73, RZ, 0x10, R5 ;  /* 0x00000010ff497819 */ /* 0x004fe20000011605 */
[----:B------:R-:W-:Y:S01]  /*3640*/  HADD2.F32 R13, -RZ, R13.H1_H1 ;  /* 0x3000000dff0d7230 */ /* 0x000fe20000004100 */
[----:B------:R-:W-:Y:S01]  /*3650*/  SHF.R.U64 R79, R30, 0x10, R31 ;  /* 0x000000101e4f7819 */ /* 0x000fe2000000121f */
[--C-:B-1----:R-:W-:Y:S01]  /*3660*/  HADD2.F32 R5, -RZ, R9.reuse.H0_H0 ;  /* 0x20000009ff057230 */ /* 0x102fe20000004100 */
[----:B------:R-:W-:Y:S01]  /*3670*/  SHF.R.U32.HI R80, RZ, 0x10, R7 ;  /* 0x00000010ff507819 */ /* 0x000fe20000011607 */
[----:B------:R-:W-:Y:S01]  /*3680*/  HADD2.F32 R30, -RZ, R28.H0_H0 ;  /* 0x2000001cff1e7230 */ /* 0x000fe20000004100 */
[----:B------:R-:W-:Y:S01]  /*3690*/  SHF.R.U32.HI R78, RZ, 0x10, R31 ;  /* 0x00000010ff4e7819 */ /* 0x000fe2000001161f */
[----:B------:R-:W-:-:S02]  /*36a0*/  HADD2.F32 R9, -RZ, R9.H1_H1 ;  /* 0x30000009ff097230 */ /* 0x000fc40000004100 */
[----:B------:R-:W-:Y:S02]  /*36b0*/  HADD2.F32 R7, -RZ, R74.H0_H0 ;  /* 0x2000004aff077230 */ /* 0x000fe40000004100 */
[CC--:B------:R-:W-:Y:S01]  /*36c0*/  FMUL.FTZ R74, R6.reuse, R29.reuse ;  /* 0x0000001d064a7220 */ /* 0x0c0fe20000410000 */
[----:B------:R-:W-:Y:S02]  /*36d0*/  HADD2.F32 R28, -RZ, R73.H0_H0 ;  /* 0x20000049ff1c7230 */ /* 0x000fe40000004100 */
[----:B------:R-:W-:Y:S01]  /*36e0*/  FMUL.FTZ R29, R5, R29 ;  /* 0x0000001d051d7220 */ /* 0x000fe20000410000 */
[-C--:B------:R-:W-:Y:S01]  /*36f0*/  FMUL.FTZ R76, R13, R30.reuse ;  /* 0x0000001e0d4c7220 */ /* 0x080fe20000410000 */
[----:B------:R-:W-:Y:S01]  /*3700*/  FMUL.FTZ R30, R9, R30 ;  /* 0x0000001e091e7220 */ /* 0x000fe20000410000 */
[-C--:B------:R-:W-:Y:S01]  /*3710*/  FFMA.FTZ R74, R5, R7.reuse, -R74 ;  /* 0x00000007054a7223 */ /* 0x080fe2000001084a */
[----:B------:R-:W-:Y:S01]  /*3720*/  FFMA.FTZ R31, R6, R7, R29 ;  /* 0x00000007061f7223 */ /* 0x000fe2000001001d */
[-C--:B------:R-:W-:Y:S01]  /*3730*/  FFMA.FTZ R73, R9, R28.reuse, -R76 ;  /* 0x0000001c09497223 */ /* 0x080fe2000001084c */
[----:B------:R-:W-:Y:S01]  /*3740*/  FFMA.FTZ R76, R13, R28, R30 ;  /* 0x0000001c0d4c7223 */ /* 0x000fe2000001001e */
[----:B------:R-:W-:-:S02]  /*3750*/  HADD2.F32 R9, -RZ, R81.H0_H0 ;  /* 0x20000051ff097230 */ /* 0x000fc40000004100 */
[--C-:B------:R-:W-:Y:S02]  /*3760*/  HADD2.F32 R6, -RZ, R15.reuse.H0_H0 ;  /* 0x2000000fff067230 */ /* 0x100fe40000004100 */
[----:B------:R-:W-:Y:S01]  /*3770*/  HADD2.F32 R15, -RZ, R15.H1_H1 ;  /* 0x3000000fff0f7230 */ /* 0x000fe20000004100 */
[----:B------:R-:W-:Y:S01]  /*3780*/  F2FP.F16.F32.PACK_AB R31, R76, R31 ;  /* 0x0000001f4c1f723e */ /* 0x000fe200000000ff */
[--C-:B------:R-:W-:Y:S02]  /*3790*/  HADD2.F32 R5, -RZ, R11.reuse.H0_H0 ;  /* 0x2000000bff057230 */ /* 0x100fe40000004100 */
[----:B------:R-:W-:Y:S02]  /*37a0*/  HADD2.F32 R30, -RZ, R78.H0_H0 ;  /* 0x2000004eff1e7230 */ /* 0x000fe40000004100 */
[-C--:B------:R-:W-:Y:S01]  /*37b0*/  FMUL.FTZ R78, R6, R9.reuse ;  /* 0x00000009064e7220 */ /* 0x080fe20000410000 */
[----:B------:R-:W-:Y:S02]  /*37c0*/  HADD2.F32 R11, -RZ, R11.H1_H1 ;  /* 0x3000000bff0b7230 */ /* 0x000fe40000004100 */
[----:B------:R-:W-:Y:S01]  /*37d0*/  FMUL.FTZ R9, R5, R9 ;  /* 0x0000000905097220 */ /* 0x000fe20000410000 */
[----:B------:R-:W-:-:S02]  /*37e0*/  HADD2.F32 R7, -RZ, R81.H1_H1 ;  /* 0x30000051ff077230 */ /* 0x000fc40000004100 */
[----:B------:R-:W-:Y:S02]  /*37f0*/  HADD2.F32 R28, -RZ, R80.H0_H0 ;  /* 0x20000050ff1c7230 */ /* 0x000fe40000004100 */
[-C--:B------:R-:W-:Y:S01]  /*3800*/  FMUL.FTZ R80, R15, R30.reuse ;  /* 0x0000001e0f507220 */ /* 0x080fe20000410000 */
[----:B------:R-:W-:Y:S01]  /*3810*/  FMUL.FTZ R82, R11, R30 ;  /* 0x0000001e0b527220 */ /* 0x000fe20000410000 */
[-C--:B------:R-:W-:Y:S01]  /*3820*/  FFMA.FTZ R30, R6, R7.reuse, R9 ;  /* 0x00000007061e7223 */ /* 0x080fe20000010009 */
[----:B------:R-:W-:Y:S01]  /*3830*/  FFMA.FTZ R78, R5, R7, -R78 ;  /* 0x00000007054e7223 */ /* 0x000fe2000001084e */
[-C--:B------:R-:W-:Y:S01]  /*3840*/  FFMA.FTZ R81, R11, R28.reuse, -R80 ;  /* 0x0000001c0b517223 */ /* 0x080fe20000010850 */
[----:B------:R-:W-:Y:S02]  /*3850*/  HADD2.F32 R11, -RZ, R87.H0_H0 ;  /* 0x20000057ff0b7230 */ /* 0x000fe40000004100 */
[----:B------:R-:W-:Y:S01]  /*3860*/  FFMA.FTZ R83, R15, R28, R82 ;  /* 0x0000001c0f537223 */ /* 0x000fe20000010052 */
[----:B------:R-:W-:-:S02]  /*3870*/  HADD2.F32 R6, -RZ, R12.H0_H0 ;  /* 0x2000000cff067230 */ /* 0x000fc40000004100 */
[----:B------:R-:W-:Y:S02]  /*3880*/  HADD2.F32 R5, -RZ, R8.H0_H0 ;  /* 0x20000008ff057230 */ /* 0x000fe40000004100 */
        /* <DEDUP_REMOVED lines=9> */
[----:B------:R-:W-:Y:S01]  /*3920*/  FMUL.FTZ R29, R8, R13 ;  /* 0x0000000d081d7220 */ /* 0x000fe20000410000 */
[-C--:B------:R-:W-:Y:S01]  /*3930*/  FFMA.FTZ R13, R6, R7.reuse, R11 ;  /* 0x00000007060d7223 */ /* 0x080fe2000001000b */
[----:B------:R-:W-:Y:S01]  /*3940*/  FFMA.FTZ R28, R5, R7, -R28 ;  /* 0x00000007051c7223 */ /* 0x000fe2000001081c */
[----:B------:R-:W-:Y:S02]  /*3950*/  HADD2.F32 R6, -RZ, R14.H0_H0 ;  /* 0x2000000eff067230 */ /* 0x000fe40000004100 */
[-C--:B------:R-:W-:Y:S01]  /*3960*/  FFMA.FTZ R15, R8, R9.reuse, -R15 ;  /* 0x00000009080f7223 */ /* 0x080fe2000001080f */
[----:B------:R-:W-:Y:S02]  /*3970*/  HADD2.F32 R11, -RZ, R79.H0_H0 ;  /* 0x2000004fff0b7230 */ /* 0x000fe40000004100 */
[----:B------:R-:W-:Y:S01]  /*3980*/  FFMA.FTZ R12, R12, R9, R29 ;  /* 0x000000090c0c7223 */ /* 0x000fe2000001001d */
[----:B------:R-:W-:-:S02]  /*3990*/  HADD2.F32 R5, -RZ, R10.H0_H0 ;  /* 0x2000000aff057230 */ /* 0x000fc40000004100 */
[----:B------:R-:W-:Y:S02]  /*39a0*/  HADD2.F32 R14, -RZ, R14.H1_H1 ;  /* 0x3000000eff0e7230 */ /* 0x000fe40000004100 */
[----:B------:R-:W-:Y:S01]  /*39b0*/  HADD2.F32 R8, -RZ, R86.H1_H1 ;  /* 0x30000056ff087230 */ /* 0x000fe20000004100 */
[----:B------:R-:W-:Y:S01]  /*39c0*/  F2FP.F16.F32.PACK_AB R12, R12, R13 ;  /* 0x0000000d0c0c723e */ /* 0x000fe200000000ff */
[----:B------:R-:W-:Y:S02]  /*39d0*/  HADD2.F32 R10, -RZ, R10.H1_H1 ;  /* 0x3000000aff0a7230 */ /* 0x000fe40000004100 */
[----:B------:R-:W-:Y:S01]  /*39e0*/  FMUL.FTZ R79, R14, R11 ;  /* 0x0000000b0e4f7220 */ /* 0x000fe20000410000 */
[----:B------:R-:W-:Y:S02]  /*39f0*/  HADD2.F32 R7, -RZ, R87.H1_H1 ;  /* 0x30000057ff077230 */ /* 0x000fe40000004100 */
[----:B------:R-:W-:Y:S01]  /*3a00*/  FMUL.FTZ R29, R5, R8 ;  /* 0x00000008051d7220 */ /* 0x000fe20000410000 */
[----:B------:R-:W-:-:S02]  /*3a10*/  HADD2.F32 R9, -RZ, R4.H0_H0 ;  /* 0x20000004ff097230 */ /* 0x000fc40000004100 */
[----:B------:R-:W-:Y:S01]  /*3a20*/  FMUL.FTZ R4, R6, R8 ;  /* 0x0000000806047220 */ /* 0x000fe20000410000 */
[----:B------:R-:W-:Y:S01]  /*3a30*/  FMUL.FTZ R11, R10, R11 ;  /* 0x0000000b0a0b7220 */ /* 0x000fe20000410000 */
[-C--:B------:R-:W-:Y:S01]  /*3a40*/  FFMA.FTZ R29, R6, R7.reuse, R29 ;  /* 0x00000007061d7223 */ /* 0x080fe2000001001d */
[----:B------:R-:W-:Y:S01]  /*3a50*/  F2FP.F16.F32.PACK_AB R8, R15, R28 ;  /* 0x0000001c0f08723e */ /* 0x000fe200000000ff */
[----:B------:R-:W-:Y:S01]  /*3a60*/  FFMA.FTZ R4, R5, R7, -R4 ;  /* 0x0000000705047223 */ /* 0x000fe20000010804 */
[-C--:B------:R-:W-:Y:S01]  /*3a70*/  FFMA.FTZ R79, R10, R9.reuse, -R79 ;  /* 0x000000090a4f7223 */ /* 0x080fe2000001084f */
[----:B------:R-:W-:Y:S01]  /*3a80*/  FFMA.FTZ R14, R14, R9, R11 ;  /* 0x000000090e0e7223 */ /* 0x000fe2000001000b */
[----:B------:R-:W-:Y:S01]  /*3a90*/  F2FP.F16.F32.PACK_AB R9, R73, R74 ;  /* 0x0000004a4909723e */ /* 0x000fe200000000ff */
[----:B------:R-:W-:Y:S01]  /*3aa0*/  IMAD.MOV.U32 R13, RZ, RZ, R31 ;  /* 0x000000ffff0d7224 */ /* 0x000fe200078e001f */
[----:B------:R-:W-:Y:S01]  /*3ab0*/  F2FP.F16.F32.PACK_AB R11, R81, R78 ;  /* 0x0000004e510b723e */ /* 0x000fe200000000ff */
[----:B------:R-:W-:Y:S01]  /*3ac0*/  IMAD.MOV.U32 R15, RZ, RZ, R30 ;  /* 0x000000ffff0f7224 */ /* 0x000fe200078e001e */
[----:B------:R-:W-:-:S02]  /*3ad0*/  F2FP.F16.F32.PACK_AB R10, R79, R4 ;  /* 0x000000044f0a723e */ /* 0x000fc400000000ff */
[----:B------:R-:W-:-:S07]  /*3ae0*/  F2FP.F16.F32.PACK_AB R14, R14, R29 ;  /* 0x0000001d0e0e723e */ /* 0x000fce00000000ff */
.L_x_3844:
[----:B------:R-:W-:Y:S05]  /*3af0*/  BSYNC B1 ;  /* 0x0000000000017941 */ /* 0x000fea0003800000 */
.L_x_3843:
[----:B-1----:R1:W-:Y:S01]  /*3b00*/  ST.E.128 desc[UR40][R58.64], R8 ;  /* 0x000000083a007985 */ /* 0x0023e2000c101d28 */
[----:B------:R-:W-:Y:S01]  /*3b10*/  ISETP.GE.AND P4, PT, R77, R72, PT ;  /* 0x000000484d00720c */ /* 0x000fe20003f86270 */
[----:B------:R-:W-:Y:S02]  /*3b20*/  IMAD.MOV.U32 R4, RZ, RZ, R71 ;  /* 0x000000ffff047224 */ /* 0x000fe400078e0047 */
[----:B------:R-:W-:-:S10]  /*3b30*/  IMAD.MOV.U32 R5, RZ, RZ, R70 ;  /* 0x000000ffff057224 */ /* 0x000fd400078e0046 */
[----:B------:R-:W-:Y:S05]  /*3b40*/  @P4 BRA `(.L_x_3832) ;  /* 0x0000000000e44947 */ /* 0x000fea0003800000 */
[----:B------:R-:W-:-:S05]  /*3b50*/  IMAD.WIDE R4, R77, 0x2, R4 ;  /* 0x000000024d047825 */ /* 0x000fca00078e0204 */
[----:B---3--:R3:W-:Y:S01]  /*3b60*/  ST.E.128 desc[UR40][R4.64], R12 ;  /* 0x0000000c04007985 */ /* 0x0087e2000c101d28 */
[----:B------:R-:W-:Y:S05]  /*3b70*/  BRA `(.L_x_3832) ;  /* 0x0000000000d87947 */ /* 0x000fea0003800000 */
.L_x_3824:
[----:B------:R-:W-:-:S13]  /*3b80*/  ISETP.NE.AND P3, PT, R186, 0x3, PT ;  /* 0x00000003ba00780c */ /* 0x000fda0003f65270 */
[----:B------:R-:W-:Y:S05]  /*3b90*/  @!P3 BRA `(.L_x_3845) ;  /* 0x000000000004b947 */ /* 0x000fea0003800000 */
[----:B------:R-:W-:Y:S01]  /*3ba0*/  BPT.TRAP 0x1 ;  /* 0x000000040000795c */ /* 0x000fe20000300000 */
.L_x_3845:
[----:B------:R-:W-:Y:S01]  /*3bb0*/  IMAD R64, R22, 0x8, R2 ;  /* 0x0000000816407824 */ /* 0x000fe200078e0202 */
[----:B------:R-:W-:Y:S01]  /*3bc0*/  SHF.L.U32 R75, R187, 0x1f, RZ ;  /* 0x0000001fbb4b7819 */ /* 0x000fe200000006ff */
[----:B------:R-:W-:Y:S01]  /*3bd0*/  BSSY B1, `(.L_x_3846) ;  /* 0x0000004000017945 */ /* 0x000fe20003800000 */
[----:B------:R-:W-:Y:S02]  /*3be0*/  SHF.R.S32.HI R68, RZ, 0x1f, R66 ;  /* 0x0000001fff447819 */ /* 0x000fe40000011442 */
[----:B------:R-:W1:Y:S02]  /*3bf0*/  SYNCS.PHASECHK.TRANS64.TRYWAIT P4, [R64+URZ+0x28c90], R75 ;  /* 0x028c904b400075a7 */ /* 0x000e64000808017f */
[----:B-1----:R-:W-:Y:S05]  /*3c00*/  @!P4 BRA `(.L_x_3847) ;  /* 0x0000013800fcc947 */ /* 0x002fea0003800000 */
.L_x_4081:
[----:B------:R-:W-:Y:S05]  /*3c10*/  BSYNC B1 ;  /* 0x0000000000017941 */ /* 0x000fea0003800000 */
.L_x_3846:
[----:B------:R-:W-:Y:S01]  /*3c20*/  ULDC.64 UR4, c[0x0][0x300] ;  /* 0x0000c00000047ab9 */ /* 0x000fe20000000a00 */
[----:B-----5:R-:W-:Y:S01]  /*3c30*/  SHF.R.S32.HI R67, RZ, 0x1f, R65 ;  /* 0x0000001fff437819 */ /* 0x020fe20000011441 */
[----:B------:R-:W-:Y:S02]  /*3c40*/  IMAD R7, R68, UR4, RZ ;  /* 0x0000000444077c24 */ /* 0x000fe4000f8e02ff */
[----:B0-----:R-:W-:-:S04]  /*3c50*/  IMAD.WIDE.U32 R4, R66, UR4, RZ ;  /* 0x0000000442047c25 */ /* 0x001fc8000f8e00ff */
        /* <DEDUP_REMOVED lines=9> */
[----:B------:R-:W-:-:S02]  /*3cf0*/  ISETP.GT.AND P4, PT, R69, R188, PT ;  /* 0x000000bc4500720c */ /* 0x000fc40003f84270 */
        /* <DEDUP_REMOVED lines=10> */
[----:B------:R0:W2:Y:S04]  /*3da0*/  SHFL.IDX PT, R10, R13, RZ, 0x1c1f ;  /* 0x001c1fff0d0a7589 */ /* 0x0000a800000e0000 */
[----:B------:R0:W3:Y:S02]  /*3db0*/  SHFL.IDX PT, R14, R6, RZ, 0x1c1f ;  /* 0x001c1fff060e7589 */ /* 0x0000e400000e0000 */
.L_x_4085:
[----:B------:R-:W-:Y:S05]  /*3dc0*/  @!P4 BRA `(.L_x_3832) ;  /* 0x000000000044c947 */ /* 0x000fea0003800000 */
[----:B------:R-:W-:Y:S02]  /*3dd0*/  ULDC UR4, c[0x0][0x2f4] ;  /* 0x0000bd0000047ab9 */ /* 0x000fe40000000800 */
[----:B------:R-:W-:-:S13]  /*3de0*/  ISETP.GE.AND P4, PT, R16, UR4, PT ;  /* 0x0000000410007c0c */ /* 0x000fda000bf86270 */
[----:B0-----:R-:W0:Y:S01]  /*3df0*/  @!P4 LDS.128 R4, [R72+0x22400] ;  /* 0x022400004804c984 */ /* 0x001e220000000c00 */
[----:B---3--:R-:W-:-:S04]  /*3e00*/  @!P4 LEA R8, P5, R16, R14, 0x1 ;  /* 0x0000000e1008c211 */ /* 0x008fc800078a08ff */
[----:B--2---:R-:W-:-:S05]  /*3e10*/  @!P4 LEA.HI.X R9, R16, R10, R17, 0x1, P5 ;  /* 0x0000000a1009c211 */ /* 0x004fca00028f0c11 */
[----:B0-----:R4:W-:Y:S01]  /*3e20*/  @!P4 ST.E.128 desc[UR40][R8.64], R4 ;  /* 0x000000040800c985 */ /* 0x0019e2000c101d28 */
[----:B------:R-:W-:-:S13]  /*3e30*/  ISETP.GE.AND P4, PT, R19, UR4, PT ;  /* 0x0000000413007c0c */ /* 0x000fda000bf86270 */
[----:B------:R-:W-:Y:S05]  /*3e40*/  @P4 BRA `(.L_x_3832) ;  /* 0x0000000000244947 */ /* 0x000fea0003800000 */
[----:B------:R-:W-:Y:S01]  /*3e50*/  LOP3.LUT P4, RZ, R190, 0x4, RZ, 0xc0, !PT ;  /* 0x00000004beff7812 */ /* 0x000fe2000788c0ff */
[----:B----4-:R-:W-:-:S12]  /*3e60*/  VIADD R4, R52, 0x20 ;  /* 0x0000002034047836 */ /* 0x010fd80000000000 */
[----:B------:R-:W-:Y:S01]  /*3e70*/  @P4 VIADD R4, R52, 0xffffffe0 ;  /* 0xffffffe034044836 */ /* 0x000fe20000000000 */
[----:B------:R-:W-:-:S03]  /*3e80*/  LEA R8, P4, R19, R14, 0x1 ;  /* 0x0000000e13087211 */ /* 0x000fc600078808ff */
[----:B------:R-:W-:Y:S01]  /*3e90*/  IMAD.IADD R73, R73, 0x1, R4 ;  /* 0x0000000149497824 */ /* 0x000fe200078e0204 */
[----:B------:R-:W-:-:S03]  /*3ea0*/  LEA.HI.X R9, R19, R10, R191, 0x1, P4 ;  /* 0x0000000a13097211 */ /* 0x000fc600020f0cbf */
[----:B------:R-:W-:-:S06]  /*3eb0*/  IMAD R4, R73, 0x2, R2 ;  /* 0x0000000249047824 */ /* 0x000fcc00078e0202 */
[----:B------:R-:W0:Y:S04]  /*3ec0*/  LDS.128 R4, [R4+0x22400] ;  /* 0x0224000004047984 */ /* 0x000e280000000c00 */
[----:B0-----:R0:W-:Y:S02]  /*3ed0*/  ST.E.128 desc[UR40][R8.64], R4 ;  /* 0x0000000408007985 */ /* 0x0011e4000c101d28 */
.L_x_3832:
[----:B------:R-:W-:Y:S05]  /*3ee0*/  BSYNC B0 ;  /* 0x0000000000007941 */ /* 0x000fea0003800000 */
.L_x_3823:
[----:B01-34-:R-:W0:Y:S01]  /*3ef0*/  S2R R4, SR_TID.X ;  /* 0x0000000000047919 */ /* 0x01be220000002100 */
[----:B------:R-:W-:Y:S01]  /*3f00*/  @!PT LDS RZ, [RZ] ;  /* 0x00000000fffff984 */ /* 0x000fe20000000800 */
[----:B------:R-:W-:Y:S01]  /*3f10*/  @!PT LDS RZ, [RZ] ;  /* 0x00000000fffff984 */ /* 0x000fe20000000800 */
[----:B------:R-:W-:Y:S01]  /*3f20*/  @!PT LDS RZ, [RZ] ;  /* 0x00000000fffff984 */ /* 0x000fe20000000800 */
[----:B------:R-:W-:Y:S01]  /*3f30*/  @!PT LDS RZ, [RZ] ;  /* 0x00000000fffff984 */ /* 0x000fe20000000800 */
[----:B------:R1:W-:Y:S06]  /*3f40*/  MEMBAR.ALL.CTA ;  /* 0x0000000000007992 */ /* 0x0003ec0000008000 */
[----:B-1----:R-:W1:Y:S01]  /*3f50*/  FENCE.VIEW.ASYNC.S ;  /* 0x00000000000073c6 */ /* 0x002e620000000000 */
[----:B------:R-:W-:Y:S05]  /*3f60*/  WARPSYNC.ALL ;  /* 0x0000000000007948 */ /* 0x000fea0003800000 */
[----:B------:R-:W-:Y:S01]  /*3f70*/  BSSY B0, `(.L_x_3849) ;  /* 0x0000009000007945 */ /* 0x000fe20003800000 */
[----:B0-----:R-:W-:Y:S01]  /*3f80*/  LOP3.LUT R4, R4, 0x7f, RZ, 0xc0, !PT ;  /* 0x0000007f04047812 */ /* 0x001fe200078ec0ff */
[----:B-1----:R0:W-:Y:S03]  /*3f90*/  BAR.SYNC.DEFER_BLOCKING R49, 0x80 ;  /* 0x000200310000751d */ /* 0x0021e60000010000 */
[----:B------:R-:W-:-:S13]  /*3fa0*/  ISETP.NE.AND P4, PT, R4, RZ, PT ;  /* 0x000000ff0400720c */ /* 0x000fda0003f85270 */
[----:B------:R-:W-:-:S05]  /*3fb0*/  @!P4 VIADD R4, R64, 0x28ca0 ;  /* 0x00028ca04004c836 */ /* 0x000fca0000000000 */
[----:B------:R-:W-:-:S04]  /*3fc0*/  @!P4 PRMT R4, RZ, 0x654, R4 ;  /* 0x00000654ff04c816 */ /* 0x000fc80000000004 */
[----:B------:R0:W-:Y:S01]  /*3fd0*/  @!P4 SYNCS.ARRIVE.TRANS64.RED.A1T0 RZ, [R4+URZ], RZ ;  /* 0x000000ff04ffc9a7 */ /* 0x0001e2000810043f */
[----:B------:R-:W-:Y:S05]  /*3fe0*/  @!P3 BRA `(.L_x_3850) ;  /* 0x000000000004b947 */ /* 0x000fea0003800000 */
[----:B------:R-:W-:Y:S01]  /*3ff0*/  BPT.TRAP 0x1 ;  /* 0x000000040000795c */ /* 0x000fe20000300000 */
.L_x_3850:
[----:B------:R-:W-:Y:S05]  /*4000*/  BSYNC B0 ;  /* 0x0000000000007941 */ /* 0x000fea0003800000 */
.L_x_3849:
[----:B------:R-:W1:Y:S01]  /*4010*/  SYNCS.PHASECHK.TRANS64.TRYWAIT P3, [R64+URZ+0x28cb0], R75 ;  /* 0x028cb04b400075a7 */ /* 0x000e62000806017f */
[----:B------:R-:W-:Y:S04]  /*4020*/  BSSY B0, `(.L_x_3851) ;  /* 0x0000002000007945 */ /* 0x000fe80003800000 */
[----:B-1----:R-:W-:Y:S05]  /*4030*/  @!P3 BRA `(.L_x_3852) ;  /* 0x000001380048b947 */ /* 0x002fea0003800000 */
.L_x_4086:
[----:B------:R-:W-:Y:S05]  /*4040*/  BSYNC B0 ;  /* 0x0000000000007941 */ /* 0x000fea0003800000 */
.L_x_3851:
[----:B------:R-:W-:Y:S01]  /*4050*/  ULDC.64 UR4, c[0x0][0x328] ;  /* 0x0000ca0000047ab9 */ /* 0x000fe20000000a00 */
[----:B------:R-:W-:Y:S01]  /*4060*/  BSSY B0, `(.L_x_3853) ;  /* 0x0000072000007945 */ /* 0x000fe20003800000 */
[----:B------:R-:W-:Y:S02]  /*4070*/  IMAD R7, R68, UR4, RZ ;  /* 0x0000000444077c24 */ /* 0x000fe4000f8e02ff */
[----:B0-----:R-:W-:-:S04]  /*4080*/  IMAD.WIDE.U32 R4, R66, UR4, RZ ;  /* 0x0000000442047c25 */ /* 0x001fc8000f8e00ff */
[----:B------:R-:W-:Y:S01]  /*4090*/  IMAD R7, R66, UR5, R7 ;  /* 0x0000000542077c24 */ /* 0x000fe2000f8e0207 */
[----:B------:R-:W-:Y:S02]  /*40a0*/  ULDC.64 UR4, c[0x0][0x338] ;  /* 0x0000ce0000047ab9 */ /* 0x000fe40000000a00 */
[----:B------:R-:W-:Y:S02]  /*40b0*/  IMAD R6, R67, UR4, RZ ;  /* 0x0000000443067c24 */ /* 0x000fe4000f8e02ff */
[----:B------:R-:W-:Y:S02]  /*40c0*/  IMAD.IADD R5, R5, 0x1, R7 ;  /* 0x0000000105057824 */ /* 0x000fe400078e0207 */
[C---:B------:R-:W-:Y:S02]  /*40d0*/  IMAD R7, R65.reuse, UR5, R6 ;  /* 0x0000000541077c24 */ /* 0x040fe4000f8e0206 */
[----:B------:R-:W-:Y:S01]  /*40e0*/  IMAD.WIDE.U32 R4, R65, UR4, R4 ;  /* 0x0000000441047c25 */ /* 0x000fe2000f8e0004 */
[----:B------:R-:W-:-:S03]  /*40f0*/  ULDC.64 UR4, c[0x0][0x330] ;  /* 0x0000cc0000047ab9 */ /* 0x000fc60000000a00 */
[----:B------:R-:W-:Y:S01]  /*4100*/  IMAD R9, R48, UR4, RZ ;  /* 0x0000000430097c24 */ /* 0x000fe2000f8e02ff */
[----:B------:R-:W-:-:S03]  /*4110*/  IADD3 R5, R5, R7, RZ ;  /* 0x0000000705057210 */ /* 0x000fc60007ffe0ff */
[C---:B------:R-:W-:Y:S02]  /*4120*/  IMAD R9, R26.reuse, UR5, R9 ;  /* 0x000000051a097c24 */ /* 0x040fe4000f8e0209 */
[----:B------:R-:W-:Y:S01]  /*4130*/  IMAD.WIDE.U32 R4, R26, UR4, R4 ;  /* 0x000000041a047c25 */ /* 0x000fe2000f8e0004 */
[----:B------:R-:W-:-:S03]  /*4140*/  ULDC.64 UR4, c[0x0][0x318] ;  /* 0x0000c60000047ab9 */ /* 0x000fc60000000a00 */
[----:B------:R-:W-:Y:S01]  /*4150*/  IMAD.IADD R5, R5, 0x1, R9 ;  /* 0x0000000105057824 */ /* 0x000fe200078e0209 */
[----:B------:R-:W-:-:S04]  /*4160*/  LEA R11, P3, R4, UR4, 0x1 ;  /* 0x00000004040b7c11 */ /* 0x000fc8000f8608ff */
[----:B--2---:R-:W-:Y:S02]  /*4170*/  LEA.HI.X R10, R4, UR5, R5, 0x1, P3 ;  /* 0x00000005040a7c11 */ /* 0x004fe400098f0c05 */
[----:B------:R-:W-:Y:S01]  /*4180*/  ISETP.GT.AND P3, PT, R69, R188, PT ;  /* 0x000000bc4500720c */ /* 0x000fe20003f64270 */
[----:B------:R-:W0:Y:S04]  /*4190*/  SHFL.IDX PT, R11, R11, RZ, 0x1c1f ;  /* 0x001c1fff0b0b7589 */ /* 0x000e2800000e0000 */
[----:B------:R-:W2:Y:S08]  /*41a0*/  SHFL.IDX PT, R10, R10, RZ, 0x1c1f ;  /* 0x001c1fff0a0a7589 */ /* 0x000eb000000e0000 */
[----:B------:R-:W-:Y:S05]  /*41b0*/  @!P3 BRA `(.L_x_3854) ;  /* 0x000000040070b947 */ /* 0x000fea0003800000 */
[----:B------:R-:W-:Y:S01]  /*41c0*/  ULDC UR4, c[0x0][0x320] ;  /* 0x0000c80000047ab9 */ /* 0x000fe20000000800 */
[----:B------:R-:W3:Y:S01]  /*41d0*/  LDL R30, [R1] ;  /* 0x00000000011e7983 */ /* 0x000ee20000100800 */
[----:B------:R-:W-:Y:S01]  /*41e0*/  ISETP.GE.AND P5, PT, R16, UR4, PT ;  /* 0x0000000410007c0c */ /* 0x000fe2000bfa6270 */
[----:B------:R-:W-:Y:S02]  /*41f0*/  IMAD R9, R22, 0x8000, R52 ;  /* 0x0000800016097824 */ /* 0x000fe400078e0234 */
[----:B------:R-:W4:Y:S02]  /*4200*/  LDL R29, [R1+0x4] ;  /* 0x00000400011d7983 */ /* 0x000f240000100800 */
[C---:B------:R-:W-:Y:S02]  /*4210*/  IMAD R12, R9.reuse, 0x2, R2 ;  /* 0x00000002090c7824 */ /* 0x040fe400078e0202 */
[----:B------:R-:W5:Y:S04]  /*4220*/  LDL R28, [R1+0x8] ;  /* 0x00000800011c7983 */ /* 0x000f680000100800 */
[----:B------:R-:W5:Y:S04]  /*4230*/  LDL R15, [R1+0xc] ;  /* 0x00000c00010f7983 */ /* 0x000f680000100800 */
[----:B------:R-:W1:Y:S01]  /*4240*/  @!P5 LDS.128 R4, [R12+0x400] ;  /* 0x000400000c04d984 */ /* 0x000e620000000c00 */
[----:B------:R-:W-:Y:S01]  /*4250*/  LOP3.LUT P3, RZ, R190, 0x4, RZ, 0xc0, !PT ;  /* 0x00000004beff7812 */ /* 0x000fe2000786c0ff */
[----:B------:R-:W-:-:S02]  /*4260*/  VIADD R13, R9, 0x20 ;  /* 0x00000020090d7836 */ /* 0x000fc40000000000 */
[----:B------:R-:W5:Y:S10]  /*4270*/  LDL R14, [R1+0x10] ;  /* 0x00001000010e7983 */ /* 0x000f740000100800 */
[----:B------:R-:W-:Y:S01]  /*4280*/  @P3 VIADD R13, R9, 0xffffffe0 ;  /* 0xffffffe0090d3836 */ /* 0x000fe20000000000 */
[----:B0-----:R-:W-:-:S03]  /*4290*/  @!P5 LEA R8, P3, R16, R11, 0x1 ;  /* 0x0000000b1008d211 */ /* 0x001fc600078608ff */
[----:B------:R-:W-:Y:S01]  /*42a0*/  IMAD R13, R13, 0x2, R2 ;  /* 0x000000020d0d7824 */ /* 0x000fe200078e0202 */
[----:B--2---:R-:W-:Y:S02]  /*42b0*/  @!P5 LEA.HI.X R9, R16, R10, R17, 0x1, P3 ;  /* 0x0000000a1009d211 */ /* 0x004fe400018f0c11 */
[----:B------:R-:W-:-:S03]  /*42c0*/  ISETP.GE.AND P3, PT, R19, UR4, PT ;  /* 0x0000000413007c0c */ /* 0x000fc6000bf66270 */
[----:B-1----:R0:W-:Y:S10]  /*42d0*/  @!P5 ST.E.128 desc[UR40][R8.64], R4 ;  /* 0x000000040800d985 */ /* 0x0021f4000c101d28 */
[----:B------:R-:W1:Y:S01]  /*42e0*/  @!P3 LDS.128 R4, [R13+0x400] ;  /* 0x000400000d04b984 */ /* 0x000e620000000c00 */
[----:B0-----:R-:W-:-:S04]  /*42f0*/  @!P3 LEA R8, P5, R19, R11, 0x1 ;  /* 0x0000000b1308b211 */ /* 0x001fc800078a08ff */
[----:B------:R-:W-:Y:S02]  /*4300*/  @!P3 LEA.HI.X R9, R19, R10, R191, 0x1, P5 ;  /* 0x0000000a1309b211 */ /* 0x000fe400028f0cbf */
[----:B------:R-:W-:-:S03]  /*4310*/  ISETP.GE.AND P5, PT, R206, UR4, PT ;  /* 0x00000004ce007c0c */ /* 0x000fc6000bfa6270 */
[----:B-1----:R0:W-:Y:S10]  /*4320*/  @!P3 ST.E.128 desc[UR40][R8.64], R4 ;  /* 0x000000040800b985 */ /* 0x0021f4000c101d28 */
[----:B------:R-:W1:Y:S01]  /*4330*/  @!P5 LDS.128 R4, [R12+0x2400] ;  /* 0x002400000c04d984 */ /* 0x000e620000000c00 */
[----:B0-----:R-:W-:-:S04]  /*4340*/  @!P5 LEA R8, P3, R206, R11, 0x1 ;  /* 0x0000000bce08d211 */ /* 0x001fc800078608ff */
[----:B------:R-:W-:Y:S02]  /*4350*/  @!P5 IADD3.X R9, R10, R217, RZ, P3, !PT ;  /* 0x000000d90a09d210 */ /* 0x000fe40001ffe4ff */
[----:B------:R-:W-:-:S03]  /*4360*/  ISETP.GE.AND P3, PT, R205, UR4, PT ;  /* 0x00000004cd007c0c */ /* 0x000fc6000bf66270 */
[----:B-1----:R0:W-:Y:S10]  /*4370*/  @!P5 ST.E.128 desc[UR40][R8.64], R4 ;  /* 0x000000040800d985 */ /* 0x0021f4000c101d28 */
[----:B------:R-:W1:Y:S01]  /*4380*/  @!P3 LDS.128 R4, [R13+0x2400] ;  /* 0x002400000d04b984 */ /* 0x000e620000000c00 */
[----:B0-----:R-:W-:-:S05]  /*4390*/  @!P3 LEA R8, P5, R205, R11, 0x1 ;  /* 0x0000000bcd08b211 */ /* 0x001fca00078a08ff */
[----:B------:R-:W-:Y:S01]  /*43a0*/  @!P3 IMAD.X R9, R10, 0x1, R218, P5 ;  /* 0x000000010a09b824 */ /* 0x000fe200028e06da */
[----:B------:R-:W-:-:S04]  /*43b0*/  ISETP.GE.AND P5, PT, R204, UR4, PT ;  /* 0x00000004cc007c0c */ /* 0x000fc8000bfa6270 */
[----:B-1----:R0:W-:Y:S09]  /*43c0*/  @!P3 ST.E.128 desc[UR40][R8.64], R4 ;  /* 0x000000040800b985 */ /* 0x0021f2000c101d28 */
        /* <DEDUP_REMOVED lines=37> */
[----:B---3--:R-:W-:Y:S01]  /*4620*/  @!P3 IMAD.X R9, R10, 0x1, R30, P5 ;  /* 0x000000010a09b824 */ /* 0x008fe200028e061e */
[----:B------:R-:W-:-:S04]  /*4630*/  ISETP.GE.AND P5, PT, R196, UR4, PT ;  /* 0x00000004c4007c0c */ /* 0x000fc8000bfa6270 */
[----:B-1----:R0:W-:Y:S09]  /*4640*/  @!P3 ST.E.128 desc[UR40][R8.64], R4 ;  /* 0x000000040800b985 */ /* 0x0021f2000c101d28 */
[----:B------:R-:W1:Y:S01]  /*4650*/  @!P5 LDS.128 R4, [R12+0xc400] ;  /* 0x00c400000c04d984 */ /* 0x000e620000000c00 */
[----:B0-----:R-:W-:-:S05]  /*4660*/  @!P5 LEA R8, P3, R196, R11, 0x1 ;  /* 0x0000000bc408d211 */ /* 0x001fca00078608ff */
[----:B----4-:R-:W-:Y:S01]  /*4670*/  @!P5 IMAD.X R9, R10, 0x1, R29, P3 ;  /* 0x000000010a09d824 */ /* 0x010fe200018e061d */
[----:B------:R-:W-:-:S04]  /*4680*/  ISETP.GE.AND P3, PT, R195, UR4, PT ;  /* 0x00000004c3007c0c */ /* 0x000fc8000bf66270 */
[----:B-1----:R0:W-:Y:S09]  /*4690*/  @!P5 ST.E.128 desc[UR40][R8.64], R4 ;  /* 0x000000040800d985 */ /* 0x0021f2000c101d28 */
[----:B------:R-:W1:Y:S01]  /*46a0*/  @!P3 LDS.128 R4, [R13+0xc400] ;  /* 0x00c400000d04b984 */ /* 0x000e620000000c00 */
[----:B0-----:R-:W-:-:S05]  /*46b0*/  @!P3 LEA R8, P5, R195, R11, 0x1 ;  /* 0x0000000bc308b211 */ /* 0x001fca00078a08ff */
[----:B-----5:R-:W-:Y:S01]  /*46c0*/  @!P3 IMAD.X R9, R10, 0x1, R28, P5 ;  /* 0x000000010a09b824 */ /* 0x020fe200028e061c */
        /* <DEDUP_REMOVED lines=9> */
[----:B------:R-:W-:-:S05]  /*4760*/  @!P3 IMAD.X R9, R10, 0x1, R14, P5 ;  /* 0x000000010a09b824 */ /* 0x000fca00028e060e */
[----:B-1----:R3:W-:Y:S03]  /*4770*/  @!P3 ST.E.128 desc[UR40][R8.64], R4 ;  /* 0x000000040800b985 */ /* 0x0027e6000c101d28 */
.L_x_3854:
[----:B------:R-:W-:Y:S05]  /*4780*/  BSYNC B0 ;  /* 0x0000000000007941 */ /* 0x000fea0003800000 */
.L_x_3853:
[----:B------:R-:W-:Y:S01]  /*4790*/  @!PT LDS RZ, [RZ] ;  /* 0x00000000fffff984 */ /* 0x000fe20000000800 */
[----:B------:R-:W-:Y:S01]  /*47a0*/  @!PT LDS RZ, [RZ] ;  /* 0x00000000fffff984 */ /* 0x000fe20000000800 */
[----:B------:R-:W-:Y:S01]  /*47b0*/  @!PT LDS RZ, [RZ] ;  /* 0x00000000fffff984 */ /* 0x000fe20000000800 */
[----:B------:R-:W-:Y:S01]  /*47c0*/  @!PT LDS RZ, [RZ] ;  /* 0x00000000fffff984 */ /* 0x000fe20000000800 */
[----:B------:R4:W-:Y:S06]  /*47d0*/  MEMBAR.ALL.CTA ;  /* 0x0000000000007992 */ /* 0x0009ec0000008000 */
[----:B----4-:R-:W4:Y:S01]  /*47e0*/  FENCE.VIEW.ASYNC.S ;  /* 0x00000000000073c6 */ /* 0x010f220000000000 */
[----:B-1----:R-:W-:Y:S01]  /*47f0*/  @!P4 IADD3 R64, R64, 0x28cc0, RZ ;  /* 0x00028cc04040c810 */ /* 0x002fe20007ffe0ff */
[----:B------:R-:W-:Y:S01]  /*4800*/  VIADD R22, R22, 0x1 ;  /* 0x0000000116167836 */ /* 0x000fe20000000000 */
[----:B----4-:R1:W-:Y:S02]  /*4810*/  BAR.SYNC.DEFER_BLOCKING R49, 0x80 ;  /* 0x000200310000751d */ /* 0x0103e40000010000 */
[----:B------:R-:W-:-:S02]  /*4820*/  @!P4 PRMT R64, RZ, 0x654, R64 ;  /* 0x00000654ff40c816 */ /* 0x000fc40000000040 */
[----:B------:R-:W-:Y:S02]  /*4830*/  PLOP3.LUT P3, PT, PT, PT, PT, 0x8, 0x0 ;  /* 0x000000000000781c */ /* 0x000fe40003f6e170 */
[----:B------:R1:W-:Y:S01]  /*4840*/  @!P4 SYNCS.ARRIVE.TRANS64.RED.A1T0 RZ, [R64+URZ], RZ ;  /* 0x000000ff40ffc9a7 */ /* 0x0003e2000810043f */
[----:B------:R-:W-:-:S04]  /*4850*/  ISETP.NE.AND P4, PT, R22, 0x2, PT ;  /* 0x000000021600780c */ /* 0x000fc80003f85270 */
[----:B---3--:R-:W-:Y:S02]  /*4860*/  SEL R4, RZ, 0x1, P4 ;  /* 0x00000001ff047807 */ /* 0x008fe40002000000 */
[----:B------:R-:W-:Y:S02]  /*4870*/  SEL R22, R22, RZ, P4 ;  /* 0x000000ff16167207 */ /* 0x000fe40002000000 */
[----:B------:R-:W-:Y:S01]  /*4880*/  LOP3.LUT R187, R187, R4, RZ, 0x3c, !PT ;  /* 0x00000004bbbb7212 */ /* 0x000fe200078e3cff */
[----:B-1----:R-:W-:Y:S06]  /*4890*/  @P2 BRA `(.L_x_3855) ;  /* 0xffffffd800842947 */ /* 0x002fec000383ffff */
.L_x_3818:
[----:B------:R-:W3:Y:S01]  /*48a0*/  LDL R4, [R1+0x50] ;  /* 0x0000500001047983 */ /* 0x000ee20000100800 */
[----:B------:R-:W-:Y:S01]  /*48b0*/  BSSY B0, `(.L_x_3856) ;  /* 0x0000047000007945 */ /* 0x000fe20003800000 */
[----:B------:R-:W-:Y:S01]  /*48c0*/  IMAD.MOV.U32 R0, RZ, RZ, RZ ;  /* 0x000000ffff007224 */ /* 0x000fe200078e00ff */
        /* <DEDUP_REMOVED lines=31> */
[----:B------:R-:W-:Y:S01]  /*4ac0*/  CS2R R92, SRZ ;  /* 0x00000000005c7805 */ /* 0x000fe2000001ff00 */
[----:B------:R-:W-:Y:S01]  /*4ad0*/  IMAD.MOV.U32 R91, RZ, RZ, RZ ;  /* 0x000000ffff5b7224 */ /* 0x000fe200078e00ff */
[----:B------:R-:W-:-:S02]  /*4ae0*/  CS2R R36, SRZ ;  /* 0x0000000000247805 */ /* 0x000fc4000001ff00 */
[----:B------:R-:W-:Y:S02]  /*4af0*/  CS2R R88, SRZ ;  /* 0x0000000000587805 */ /* 0x000fe4000001ff00 */
[----:B------:R-:W-:Y:S02]  /*4b00*/  CS2R R86, SRZ ;  /* 0x0000000000567805 */ /* 0x000fe4000001ff00 */
[----:B------:R-:W-:Y:S02]  /*4b10*/  CS2R R84, SRZ ;  /* 0x0000000000547805 */ /* 0x000fe4000001ff00 */
[----:B------:R-:W-:Y:S02]  /*4b20*/  MOV R83, RZ ;  /* 0x000000ff00537202 */ /* 0x000fe40000000f00 */
[----:B------:R-:W-:Y:S02]  /*4b30*/  CS2R R32, SRZ ;  /* 0x0000000000207805 */ /* 0x000fe4000001ff00 */
[----:B------:R-:W-:-:S02]  /*4b40*/  CS2R R80, SRZ ;  /* 0x0000000000507805 */ /* 0x000fc4000001ff00 */
[----:B------:R-:W-:Y:S02]  /*4b50*/  CS2R R78, SRZ ;  /* 0x00000000004e7805 */ /* 0x000fe4000001ff00 */
[----:B------:R-:W-:Y:S01]  /*4b60*/  CS2R R76, SRZ ;  /* 0x00000000004c7805 */ /* 0x000fe2000001ff00 */
[----:B------:R-:W-:Y:S01]  /*4b70*/  IMAD.MOV.U32 R75, RZ, RZ, RZ ;  /* 0x000000ffff4b7224 */ /* 0x000fe200078e00ff */
        /* <DEDUP_REMOVED lines=16> */
[----:B------:R-:W-:Y:S02]  /*4c80*/  MOV R162, RZ ;  /* 0x000000ff00a27202 */ /* 0x000fe40000000f00 */
[----:B------:R-:W-:Y:S02]  /*4c90*/  CS2R R46, SRZ ;  /* 0x00000000002e7805 */ /* 0x000fe4000001ff00 */
[----:B------:R-:W-:Y:S01]  /*4ca0*/  CS2R R42, SRZ ;  /* 0x00000000002a7805 */ /* 0x000fe2000001ff00 */
[----:B------:R-:W-:Y:S02]  /*4cb0*/  IMAD.MOV.U32 R155, RZ, RZ, RZ ;  /* 0x000000ffff9b7224 */ /* 0x000fe400078e00ff */
[----:B------:R-:W-:Y:S02]  /*4cc0*/  IMAD.MOV.U32 R39, RZ, RZ, RZ ;  /* 0x000000ffff277224 */ /* 0x000fe400078e00ff */
[----:B0-----:R-:W-:Y:S01]  /*4cd0*/  IMAD.MOV.U32 R11, RZ, RZ, RZ ;  /* 0x000000ffff0b7224 */ /* 0x001fe200078e00ff */
[----:B---3--:R-:W-:Y:S01]  /*4ce0*/  ISETP.NE.AND P0, PT, R4, 0x1, PT ;  /* 0x000000010400780c */ /* 0x008fe20003f05270 */
[----:B------:R-:W-:-:S12]  /*4cf0*/  @P3 BRA `(.L_x_3857) ;  /* 0x0000000000083947 */ /* 0x000fd80003800000 */
[----:B------:R-:W0:Y:S02]  /*4d00*/  FENCE.VIEW.ASYNC.G ;  /* 0x00000000000073c6 */ /* 0x000e240000000100 */
[----:B0-----:R-:W-:Y:S06]  /*4d10*/  BAR.ARV 0xc, 0x180 ;  /* 0x0306000000007b1d */ /* 0x001fec0000002000 */
.L_x_3857:
[----:B------:R-:W-:Y:S05]  /*4d20*/  BSYNC B0 ;  /* 0x0000000000007941 */ /* 0x000fea0003800000 */
.L_x_3856:
[----:B------:R-:W-:Y:S01]  /*4d30*/  BSSY B7, `(.L_x_3858) ;  /* 0x0000848000077945 */ /* 0x000fe20003800000 */
[----:B------:R-:W-:Y:S01]  /*4d40*/  IMAD.MOV.U32 R28, RZ, RZ, RZ ;  /* 0x000000ffff1c7224 */ /* 0x000fe200078e00ff */
[----:B------:R-:W-:Y:S01]  /*4d50*/  CS2R R8, SRZ ;  /* 0x0000000000087805 */ /* 0x000fe2000001ff00 */
[----:B------:R-:W-:Y:S01]  /*4d60*/  IMAD.MOV.U32 R154, RZ, RZ, RZ ;  /* 0x000000ffff9a7224 */ /* 0x000fe200078e00ff */
[----:B------:R-:W-:Y:S01]  /*4d70*/  MOV R14, RZ ;  /* 0x000000ff000e7202 */ /* 0x000fe20000000f00 */
[----:B------:R-:W-:Y:S01]  /*4d80*/  IMAD.MOV.U32 R35, RZ, RZ, RZ ;  /* 0x000000ffff237224 */ /* 0x000fe200078e00ff */
[----:B------:R-:W-:Y:S01]  /*4d90*/  CS2R R152, SRZ ;  /* 0x0000000000987805 */ /* 0x000fe2000001ff00 */
[----:B------:R-:W-:Y:S01]  /*4da0*/  IMAD.MOV.U32 R31, RZ, RZ, RZ ;  /* 0x000000ffff1f7224 */ /* 0x000fe200078e00ff */
[----:B------:R-:W-:Y:S01]  /*4db0*/  CS2R R6, SRZ ;  /* 0x0000000000067805 */ /* 0x000fe2000001ff00 */
[----:B------:R-:W-:Y:S02]  /*4dc0*/  IMAD.MOV.U32 R156, RZ, RZ, RZ ;  /* 0x000000ffff9c7224 */ /* 0x000fe400078e00ff */
[----:B------:R-:W-:-:S02]  /*4dd0*/  IMAD.MOV.U32 R5, RZ, RZ, RZ ;  /* 0x000000ffff057224 */ /* 0x000fc400078e00ff */
[----:B--2---:R-:W-:Y:S01]  /*4de0*/  IMAD.MOV.U32 R10, RZ, RZ, RZ ;  /* 0x000000ffff0a7224 */ /* 0x004fe200078e00ff */
[----:B------:R-:W-:Y:S06]  /*4df0*/  @!P0 BRA `(.L_x_3859) ;  /* 0x0000001800b88947 */ /* 0x000fec0003800000 */
[----:B------:R-:W-:Y:S02]  /*4e00*/  ISETP.GE.AND P1, PT, R171, 0x1, PT ;  /* 0x00000001ab00780c */ /* 0x000fe40003f26270 */
[----:B------:R-:W-:-:S11]  /*4e10*/  PLOP3.LUT P0, PT, PT, PT, PT, 0x80, 0x0 ;  /* 0x000000000000781c */ /* 0x000fd60003f0f070 */
[----:B------:R-:W-:Y:S05]  /*4e20*/  @!P1 BRA `(.L_x_3860) ;  /* 0x0000008000e09947 */ /* 0x000fea0003800000 */
[----:B------:R-:W0:Y:S01]  /*4e30*/  S2R R20, SR_TID.X ;  /* 0x0000000000147919 */ /* 0x000e220000002100 */
[----:B------:R-:W-:Y:S01]  /*4e40*/  ISETP.NE.AND P0, PT, R186, 0x3, PT ;  /* 0x00000003ba00780c */ /* 0x000fe20003f05270 */
[----:B0-----:R-:W-:-:S05]  /*4e50*/  VIADD R20, R20, 0xffffff80 ;  /* 0xffffff8014147836 */ /* 0x001fca0000000000 */
[----:B------:R-:W-:-:S04]  /*4e60*/  SHF.R.S32.HI R4, RZ, 0x1f, R20 ;  /* 0x0000001fff047819 */ /* 0x000fc80000011414 */
[----:B------:R-:W-:-:S04]  /*4e70*/  LEA.HI R4, R4, R20, RZ, 0x7 ;  /* 0x0000001404047211 */ /* 0x000fc800078f38ff */
[----:B------:R-:W-:-:S05]  /*4e80*/  SHF.R.S32.HI R4, RZ, 0x7, R4 ;  /* 0x00000007ff047819 */ /* 0x000fca0000011404 */
[----:B------:R-:W0:Y:S02]  /*4e90*/  SHFL.IDX PT, R0, R4, RZ, 0x1f ;  /* 0x00001fff04007589 */ /* 0x000e2400000e0000 */
[----:B0-----:R-:W-:-:S04]  /*4ea0*/  LEA.HI R3, R0, R0, RZ, 0x1 ;  /* 0x0000000000037211 */ /* 0x001fc800078f08ff */
[----:B------:R-:W-:-:S05]  /*4eb0*/  LOP3.LUT R3, R3, 0x1fffe, RZ, 0xc0, !PT ;  /* 0x0001fffe03037812 */ /* 0x000fca00078ec0ff */
[----:B------:R-:W-:-:S05]  /*4ec0*/  IMAD.IADD R3, R0, 0x1, -R3 ;  /* 0x0000000100037824 */ /* 0x000fca00078e0a03 */
[----:B------:R-:W-:-:S05]  /*4ed0*/  LEA R3, R3, R2, 0xf ;  /* 0x0000000203037211 */ /* 0x000fca00078e78ff */
[----:B------:R-:W-:-:S05]  /*4ee0*/  VIADD R3, R3, 0x400 ;  /* 0x0000040003037836 */ /* 0x000fca0000000000 */
[----:B------:R-:W-:-:S04]  /*4ef0*/  SHF.R.U32.HI R3, RZ, 0x4, R3 ;  /* 0x00000004ff037819 */ /* 0x000fc80000011603 */
[----:B------:R-:W-:-:S04]  /*4f00*/  LOP3.LUT R0, R3, 0x3fff, RZ, 0xc0, !PT ;  /* 0x00003fff03007812 */ /* 0x000fc800078ec0ff */
[----:B------:R-:W-:Y:S01]  /*4f10*/  LOP3.LUT R0, R0, 0x2000000, RZ, 0xfc, !PT ;  /* 0x0200000000007812 */ /* 0x000fe200078efcff */
[----:B------:R-:W-:Y:S06]  /*4f20*/  @!P0 BRA `(.L_x_3861) ;  /* 0x0000000000048947 */ /* 0x000fec0003800000 */
[----:B------:R-:W-:Y:S01]  /*4f30*/  BPT.TRAP 0x1 ;  /* 0x000000040000795c */ /* 0x000fe20000300000 */
.L_x_3861:
[----:B------:R-:W-:Y:S01]  /*4f40*/  IMAD R3, R18, 0x8, R2 ;  /* 0x0000000812037824 */ /* 0x000fe200078e0202 */
[----:B------:R-:W-:Y:S01]  /*4f50*/  SHF.L.U32 R6, R23, 0x1f, RZ ;  /* 0x0000001f17067819 */ /* 0x000fe200000006ff */
[----:B------:R-:W-:Y:S01]  /*4f60*/  VIADD R4, R2, 0x26800 ;  /* 0x0002680002047836 */ /* 0x000fe20000000000 */
[----:B------:R-:W-:Y:S02]  /*4f70*/  BSSY B0, `(.L_x_3862) ;  /* 0x0000008000007945 */ /* 0x000fe40003800000 */
[----:B------:R-:W0:Y:S02]  /*4f80*/  SYNCS.PHASECHK.TRANS64.TRYWAIT P1, [R3+URZ+0x28c50], R6 ;  /* 0x028c5006030075a7 */ /* 0x000e24000802017f */
[----:B------:R-:W-:Y:S01]  /*4f90*/  SHF.R.U32.HI R5, RZ, 0x4, R4 ;  /* 0x00000004ff057819 */ /* 0x000fe20000011604 */
[----:B------:R-:W-:-:S03]  /*4fa0*/  IMAD R4, R18, 0x1000, R0 ;  /* 0x0000100012047824 */ /* 0x000fc600078e0200 */
[----:B------:R-:W-:-:S04]  /*4fb0*/  LOP3.LUT R5, R5, 0x3fff, RZ, 0xc0, !PT ;  /* 0x00003fff05057812 */ /* 0x000fc800078ec0ff */
[----:B------:R-:W-:Y:S01]  /*4fc0*/  LOP3.LUT R10, R5, 0x10000, RZ, 0xfc, !PT ;  /* 0x00010000050a7812 */ /* 0x000fe200078efcff */
[----:B------:R-:W-:Y:S01]  /*4fd0*/  IMAD.MOV.U32 R5, RZ, RZ, 0x40000040 ;  /* 0x40000040ff057424 */ /* 0x000fe200078e00ff */
[----:B0-----:R-:W-:Y:S06]  /*4fe0*/  @!P1 BRA `(.L_x_3863) ;  /* 0x0000012800709947 */ /* 0x001fec0003800000 */
.L_x_4087:
[----:B------:R-:W-:Y:S05]  /*4ff0*/  BSYNC B0 ;  /* 0x0000000000007941 */ /* 0x000fea0003800000 */
.L_x_3862:
[----:B------:R-:W-:Y:S01]  /*5000*/  BAR.SYNC.DEFER_BLOCKING 0xe, 0x100 ;  /* 0x0384000000007b1d */ /* 0x000fe20000010000 */
[----:B------:R-:W-:Y:S01]  /*5010*/  IMAD.MOV.U32 R11, RZ, RZ, 0x40000040 ;  /* 0x40000040ff0b7424 */ /* 0x000fe200078e00ff */
[----:B------:R-:W-:Y:S01]  /*5020*/  R2UR UR6, R4 ;  /* 0x00000000040672ca */ /* 0x000fe200000e0000 */
[----:B------:R-:W-:Y:S01]  /*5030*/  IMAD.MOV.U32 R7, RZ, RZ, 0x40000040 ;  /* 0x40000040ff077424 */ /* 0x000fe200078e00ff */
[----:B------:R-:W-:Y:S01]  /*5040*/  R2UR UR7, R5 ;  /* 0x00000000050772ca */ /* 0x000fe200000e0000 */
[C---:B------:R-:W-:Y:S01]  /*5050*/  VIADD R8, R10.reuse, 0x2 ;  /* 0x000000020a087836 */ /* 0x040fe20000000000 */
[----:B------:R-:W-:Y:S01]  /*5060*/  R2UR UR4, R10 ;  /* 0x000000000a0472ca */ /* 0x000fe200000e0000 */
[----:B------:R-:W-:Y:S01]  /*5070*/  IMAD.MOV.U32 R5, RZ, RZ, 0x40000040 ;  /* 0x40000040ff057424 */ /* 0x000fe200078e00ff */
[----:B------:R-:W-:Y:S02]  /*5080*/  R2UR UR5, R11 ;  /* 0x000000000b0572ca */ /* 0x000fe400000e0000 */
[----:B0-----:R-:W-:-:S02]  /*5090*/  IADD3 R6, R4, 0x80, RZ ;  /* 0x0000008004067810 */ /* 0x001fc40007ffe0ff */
[----:B------:R-:W-:Y:S02]  /*50a0*/  MOV R9, 0x40000040 ;  /* 0x4000004000097802 */ /* 0x000fe40000000f00 */
[----:B------:R-:W-:Y:S01]  /*50b0*/  R2UR UR15, R5 ;  /* 0x00000000050f72ca */ /* 0x000fe200000e0000 */
[----:B------:R-:W-:-:S05]  /*50c0*/  IMAD.MOV.U32 R5, RZ, RZ, 0x40000040 ;  /* 0x40000040ff057424 */ /* 0x000fca00078e00ff */
[----:B------:R-:W-:Y:S01]  /*50d0*/  R2UR UR13, R5 ;  /* 0x00000000050d72ca */ /* 0x000fe200000e0000 */
[----:B-----5:R-:W-:-:S06]  /*50e0*/  WARPGROUP.ARRIVE ;  /* 0x00000000000079c5 */ /* 0x020fcc0000000000 */
[----:B------:R-:W-:Y:S01]  /*50f0*/  HGMMA.64x256x16.F32 R24, gdesc[UR4].tnspB, RZ, !UPT, gsb0 ;  /* 0x43e00000041879f0 */ /* 0x000fe2000c0008ff */
[----:B------:R-:W-:Y:S01]  /*5100*/  R2UR UR6, R6 ;  /* 0x00000000060672ca */ /* 0x000fe200000e0000 */
[----:B------:R-:W-:Y:S01]  /*5110*/  VIADD R6, R4, 0x100 ;  /* 0x0000010004067836 */ /* 0x000fe20000000000 */
[----:B------:R-:W-:Y:S01]  /*5120*/  R2UR UR7, R7 ;  /* 0x00000000070772ca */ /* 0x000fe200000e0000 */
[----:B------:R-:W-:Y:S01]  /*5130*/  IMAD.MOV.U32 R7, RZ, RZ, 0x40000040 ;  /* 0x40000040ff077424 */ /* 0x000fe200078e00ff */
[----:B------:R-:W-:Y:S01]  /*5140*/  R2UR UR4, R8 ;  /* 0x00000000080472ca */ /* 0x000fe200000e0000 */
[----:B------:R-:W-:Y:S01]  /*5150*/  VIADD R4, R4, 0x180 ;  /* 0x0000018004047836 */ /* 0x000fe20000000000 */
[----:B------:R-:W-:Y:S02]  /*5160*/  R2UR UR5, R9 ;  /* 0x00000000090572ca */ /* 0x000fe400000e0000 */
[----:B------:R-:W-:Y:S01]  /*5170*/  R2UR UR10, R6 ;  /* 0x00000000060a72ca */ /* 0x000fe200000e0000 */
[----:B------:R-:W-:Y:S01]  /*5180*/  VIADD R6, R10, 0x4 ;  /* 0x000000040a067836 */ /* 0x000fe20000000000 */
[----:B------:R-:W-:Y:S01]  /*5190*/  R2UR UR11, R7 ;  /* 0x00000000070b72ca */ /* 0x000fe200000e0000 */
[----:B------:R-:W-:Y:S01]  /*51a0*/  IMAD.MOV.U32 R7, RZ, RZ, 0x40000040 ;  /* 0x40000040ff077424 */ /* 0x000fe200078e00ff */
[----:B------:R-:W-:Y:S01]  /*51b0*/  R2UR UR14, R4 ;  /* 0x00000000040e72ca */ /* 0x000fe200000e0000 */
[----:B------:R-:W-:Y:S01]  /*51c0*/  VIADD R4, R10, 0x6 ;  /* 0x000000060a047836 */ /* 0x000fe20000000000 */
[----:B------:R-:W-:-:S02]  /*51d0*/  R2UR UR8, R6 ;  /* 0x00000000060872ca */ /* 0x000fc400000e0000 */
[----:B------:R-:W-:Y:S02]  /*51e0*/  R2UR UR9, R7 ;  /* 0x00000000070972ca */ /* 0x000fe400000e0000 */
[----:B------:R-:W-:Y:S01]  /*51f0*/  R2UR UR12, R4 ;  /* 0x00000000040c72ca */ /* 0x000fe200000e0000 */
[----:B------:R-:W-:Y:S02]  /*5200*/  WARPGROUP.DEPBAR.LE gsb0, 0x0 ;  /* 0x00008000000079c5 */ /* 0x000fe40000010000 */
        /* <DEDUP_REMOVED lines=14> */
.L_x_3864:
[----:B------:R-:W-:Y:S01]  /*52f0*/  ISETP.GE.AND P1, PT, R171, 0x41, PT ;  /* 0x00000041ab00780c */ /* 0x000fe20003f26270 */
[----:B------:R-:W-:Y:S01]  /*5300*/  VIADD R10, R3, 0x28c60 ;  /* 0x00028c60030a7836 */ /* 0x000fe20000000000 */
[----:B------:R-:W-:Y:S04]  /*5310*/  BSSY B0, `(.L_x_3865) ;  /* 0x00000cd000007945 */ /* 0x000fe80003800000 */
[----:B------:R-:W-:-:S04]  /*5320*/  PRMT R10, R189, 0x654, R10 ;  /* 0x00000654bd0a7816 */ /* 0x000fc8000000000a */
[----:B------:R0:W-:Y:S03]  /*5330*/  SYNCS.ARRIVE.TRANS64.RED.A1T0 RZ, [R10+URZ], RZ ;  /* 0x000000ff0aff79a7 */ /* 0x0001e6000810043f */
[----:B------:R-:W-:Y:S05]  /*5340*/  @!P1 BRA `(.L_x_3866) ;  /* 0x0000000c00249947 */ /* 0x000fea0003800000 */
[----:B------:R-:W-:-:S07]  /*5350*/  VIADD R172, R172, 0xfffffffe ;  /* 0xfffffffeacac7836 */ /* 0x000fce0000000000 */
.L_x_3873:
[----:B------:R-:W-:Y:S01]  /*5360*/  BAR.SYNC.DEFER_BLOCKING 0xe, 0x100 ;  /* 0x0384000000007b1d */ /* 0x000fe20000010000 */
[C---:B------:R-:W-:Y:S01]  /*5370*/  LEA R3, R18.reuse, R194, 0x6 ;  /* 0x000000c212037211 */ /* 0x040fe200078e30ff */
[----:B------:R-:W-:Y:S01]  /*5380*/  VIADD R18, R18, 0x1 ;  /* 0x0000000112127836 */ /* 0x000fe20000000000 */
[C---:B------:R-:W-:Y:S01]  /*5390*/  ISETP.GT.AND P2, PT, R172.reuse, RZ, PT ;  /* 0x000000ffac00720c */ /* 0x040fe20003f44270 */
[----:B------:R-:W-:Y:S02]  /*53a0*/  VIADD R172, R172, 0xffffffff ;  /* 0xffffffffacac7836 */ /* 0x000fe40000000000 */
[----:B------:R-:W-:Y:S01]  /*53b0*/  IMAD R3, R3, 0x4, R2 ;  /* 0x0000000403037824 */ /* 0x000fe200078e0202 */
[----:B------:R-:W-:-:S04]  /*53c0*/  ISETP.NE.AND P1, PT, R18, 0x2, PT ;  /* 0x000000021200780c */ /* 0x000fc80003f25270 */
[----:B------:R-:W-:Y:S01]  /*53d0*/  SEL R18, R18, RZ, P1 ;  /* 0x000000ff12127207 */ /* 0x000fe20000800000 */
[----:B01----:R-:W0:Y:S04]  /*53e0*/  LDS R10, [R3+0x28800] ;  /* 0x02880000030a7984 */ /* 0x003e280000000800 */
        /* <DEDUP_REMOVED lines=65> */
[----:B------:R-:W-:Y:S01]  /*5800*/  SEL R10, RZ, 0x1, P1 ;  /* 0x00000001ff0a7807 */ /* 0x000fe20000800000 */
        /* <DEDUP_REMOVED lines=65> */
[----:B------:R-:W-:Y:S06]  /*5c20*/  @!P0 BRA `(.L_x_3867) ;  /* 0x0000000000048947 */ /* 0x000fec0003800000 */
[----:B------:R-:W-:Y:S01]  /*5c30*/  BPT.TRAP 0x1 ;  /* 0x000000040000795c */ /* 0x000fe20000300000 */
.L_x_3867:
[----:B------:R-:W-:Y:S01]  /*5c40*/  IMAD R3, R18, 0x8, R2 ;  /* 0x0000000812037824 */ /* 0x000fe200078e0202 */
[----:B------:R-:W-:-:S04]  /*5c50*/  SHF.L.U32 R10, R23, 0x1f, RZ ;  /* 0x0000001f170a7819 */ /* 0x000fc800000006ff */
[----:B------:R0:W1:Y:S01]  /*5c60*/  SYNCS.PHASECHK.TRANS64.TRYWAIT P1, [R3+URZ+0x28c50], R10 ;  /* 0x028c500a030075a7 */ /* 0x000062000802017f */
[----:B------:R-:W-:Y:S05]  /*5c70*/  @!P0 BRA `(.L_x_3868) ;  /* 0x0000000000048947 */ /* 0x000fea0003800000 */
[----:B------:R-:W-:Y:S01]  /*5c80*/  BPT.TRAP 0x1 ;  /* 0x000000040000795c */ /* 0x000fe20000300000 */
.L_x_3868:
[----:B------:R-:W-:Y:S04]  /*5c90*/  BSSY B1, `(.L_x_3869) ;  /* 0x0000004000017945 */ /* 0x000fe80003800000 */
[----:B-1----:R-:W-:Y:S05]  /*5ca0*/  @P1 BRA `(.L_x_3870) ;  /* 0x0000000000081947 */ /* 0x002fea0003800000 */
[----:B------:R-:W1:Y:S02]  /*5cb0*/  SYNCS.PHASECHK.TRANS64.TRYWAIT P1, [R3+URZ+0x28c50], R10 ;  /* 0x028c500a030075a7 */ /* 0x000e64000802017f */
[----:B-1----:R-:W-:Y:S05]  /*5cc0*/  @!P1 BRA `(.L_x_3871) ;  /* 0x0000011c004c9947 */ /* 0x002fea0003800000 */
.L_x_3870:
[----:B------:R-:W-:Y:S05]  /*5cd0*/  BSYNC B1 ;  /* 0x0000000000017941 */ /* 0x000fea0003800000 */
.L_x_3869:
[----:B01----:R-:W-:Y:S01]  /*5ce0*/  IMAD R10, R18, 0x1000, R0 ;  /* 0x00001000120a7824 */ /* 0x003fe200078e0200 */
[----:B------:R-:W-:Y:S01]  /*5cf0*/  WARPGROUP.ARRIVE ;  /* 0x00000000000079c5 */ /* 0x000fe20000000000 */
[----:B------:R-:W-:Y:S01]  /*5d00*/  IMAD.MOV.U32 R11, RZ, RZ, 0x40000040 ;  /* 0x40000040ff0b7424 */ /* 0x000fe200078e00ff */
[----:B------:R-:W-:Y:S01]  /*5d10*/  R2UR UR8, R8 ;  /* 0x00000000080872ca */ /* 0x000fe200000e0000 */
[----:B------:R-:W-:Y:S01]  /*5d20*/  IMAD.MOV.U32 R13, RZ, RZ, 0x40000040 ;  /* 0x40000040ff0d7424 */ /* 0x000fe200078e00ff */
[C---:B------:R-:W-:Y:S02]  /*5d30*/  IADD3 R12, R10.reuse, 0x80, RZ ;  /* 0x000000800a0c7810 */ /* 0x040fe40007ffe0ff */
[----:B------:R-:W-:Y:S02]  /*5d40*/  R2UR UR6, R10 ;  /* 0x000000000a0672ca */ /* 0x000fe400000e0000 */
[----:B------:R-:W-:Y:S01]  /*5d50*/  R2UR UR10, R12 ;  /* 0x000000000c0a72ca */ /* 0x000fe200000e0000 */
[C---:B------:R-:W-:Y:S01]  /*5d60*/  VIADD R12, R10.reuse, 0x100 ;  /* 0x000001000a0c7836 */ /* 0x040fe20000000000 */
[C---:B------:R-:W-:Y:S01]  /*5d70*/  R2UR UR7, R11.reuse ;  /* 0x000000000b0772ca */ /* 0x040fe200000e0000 */
[----:B------:R-:W-:Y:S01]  /*5d80*/  VIADD R10, R10, 0x180 ;  /* 0x000001800a0a7836 */ /* 0x000fe20000000000 */
[----:B------:R-:W-:-:S02]  /*5d90*/  R2UR UR5, R11 ;  /* 0x000000000b0572ca */ /* 0x000fc400000e0000 */
[----:B------:R-:W-:Y:S02]  /*5da0*/  R2UR UR11, R13 ;  /* 0x000000000d0b72ca */ /* 0x000fe400000e0000 */
[----:B------:R-:W-:Y:S01]  /*5db0*/  R2UR UR18, R10 ;  /* 0x000000000a1272ca */ /* 0x000fe200000e0000 */
[----:B------:R-:W-:Y:S01]  /*5dc0*/  VIADD R10, R2, 0x26800 ;  /* 0x00026800020a7836 */ /* 0x000fe20000000000 */
[----:B------:R-:W-:Y:S02]  /*5dd0*/  R2UR UR9, R9 ;  /* 0x00000000090972ca */ /* 0x000fe400000e0000 */
[----:B------:R-:W-:Y:S02]  /*5de0*/  R2UR UR14, R12 ;  /* 0x000000000c0e72ca */ /* 0x000fe400000e0000 */
[----:B------:R-:W-:Y:S02]  /*5df0*/  SHF.R.U32.HI R10, RZ, 0x4, R10 ;  /* 0x00000004ff0a7819 */ /* 0x000fe4000001160a */
[----:B------:R-:W-:-:S02]  /*5e00*/  R2UR UR15, R13 ;  /* 0x000000000d0f72ca */ /* 0x000fc400000e0000 */
[----:B------:R-:W-:Y:S02]  /*5e10*/  LOP3.LUT R10, R10, 0x3fff, RZ, 0xc0, !PT ;  /* 0x00003fff0a0a7812 */ /* 0x000fe400078ec0ff */
[----:B------:R-:W-:Y:S02]  /*5e20*/  R2UR UR12, R6 ;  /* 0x00000000060c72ca */ /* 0x000fe400000e0000 */
[----:B------:R-:W-:Y:S02]  /*5e30*/  LOP3.LUT R10, R10, 0x10000, RZ, 0xfc, !PT ;  /* 0x000100000a0a7812 */ /* 0x000fe400078efcff */
[----:B------:R-:W-:Y:S02]  /*5e40*/  R2UR UR13, R7 ;  /* 0x00000000070d72ca */ /* 0x000fe400000e0000 */
[----:B------:R-:W-:Y:S02]  /*5e50*/  R2UR UR4, R10 ;  /* 0x000000000a0472ca */ /* 0x000fe400000e0000 */
[----:B------:R-:W-:-:S02]  /*5e60*/  R2UR UR19, R11 ;  /* 0x000000000b1372ca */ /* 0x000fc400000e0000 */
[----:B------:R-:W-:Y:S02]  /*5e70*/  R2UR UR16, R4 ;  /* 0x00000000041072ca */ /* 0x000fe400000e0000 */
[----:B------:R-:W-:-:S07]  /*5e80*/  R2UR UR17, R5 ;  /* 0x00000000051172ca */ /* 0x000fce00000e0000 */
        /* <DEDUP_REMOVED lines=17> */
.L_x_3872:
[----:B------:R-:W-:-:S05]  /*5fa0*/  VIADD R10, R3, 0x28c60 ;  /* 0x00028c60030a7836 */ /* 0x000fca0000000000 */
[----:B------:R-:W-:-:S04]  /*5fb0*/  PRMT R10, R189, 0x654, R10 ;  /* 0x00000654bd0a7816 */ /* 0x000fc8000000000a */
[----:B------:R1:W-:Y:S01]  /*5fc0*/  SYNCS.ARRIVE.TRANS64.RED.A1T0 RZ, [R10+URZ], RZ ;  /* 0x000000ff0aff79a7 */ /* 0x0003e2000810043f */
[----:B------:R-:W-:Y:S05]  /*5fd0*/  @P2 BRA `(.L_x_3873) ;  /* 0xfffffff000e02947 */ /* 0x000fea000383ffff */
.L_x_3866:
[----:B------:R-:W-:Y:S05]  /*5fe0*/  BSYNC B0 ;  /* 0x0000000000007941 */ /* 0x000fea0003800000 */
.L_x_3865:
[----:B------:R-:W-:Y:S01]  /*5ff0*/  BAR.SYNC.DEFER_BLOCKING 0xe, 0x100 ;  /* 0x0384000000007b1d */ /* 0x000fe20000010000 */
[C---:B------:R-:W-:Y:S01]  /*6000*/  IMAD R3, R18.reuse, 0x40, R194 ;  /* 0x0000004012037824 */ /* 0x040fe200078e02c2 */
[----:B------:R-:W-:Y:S01]  /*6010*/  PLOP3.LUT P0, PT, PT, PT, PT, 0x8, 0x0 ;  /* 0x000000000000781c */ /* 0x000fe20003f0e170 */
[----:B------:R-:W-:-:S03]  /*6020*/  VIADD R18, R18, 0x1 ;  /* 0x0000000112127836 */ /* 0x000fc60000000000 */
[----:B------:R-:W-:Y:S02]  /*6030*/  LEA R3, R3, R2, 0x2 ;  /* 0x0000000203037211 */ /* 0x000fe400078e10ff */
[----:B------:R-:W-:-:S04]  /*6040*/  ISETP.NE.AND P1, PT, R18, 0x2, PT ;  /* 0x000000021200780c */ /* 0x000fc80003f25270 */
[----:B------:R-:W-:Y:S01]  /*6050*/  SEL R18, R18, RZ, P1 ;  /* 0x000000ff12127207 */ /* 0x000fe20000800000 */
[----:B------:R-:W2:Y:S04]  /*6060*/  LDS R2, [R3+0x28800] ;  /* 0x0288000003027984 */ /* 0x000ea80000000800 */
[----:B------:R3:W4:Y:S02]  /*6070*/  LDS R0, [R3+0x28820] ;  /* 0x0288200003007984 */ /* 0x0007240000000800 */
[----:B---3--:R-:W-:Y:S02]  /*6080*/  IMAD.MOV.U32 R3, RZ, RZ, RZ ;  /* 0x000000ffff037224 */ /* 0x008fe400078e00ff */
[-C--:B--2---:R-:W-:Y:S01]  /*6090*/  FMUL.FTZ R156, R28, R2.reuse ;  /* 0x000000021c9c7220 */ /* 0x084fe20000410000 */
[-C--:B------:R-:W-:Y:S01]  /*60a0*/  FMUL.FTZ R153, R32, R2.reuse ;  /* 0x0000000220997220 */ /* 0x080fe20000410000 */
[-C--:B------:R-:W-:Y:S01]  /*60b0*/  FMUL.FTZ R152, R29, R2.reuse ;  /* 0x000000021d987220 */ /* 0x080fe20000410000 */
[-C--:B------:R-:W-:Y:S01]  /*60c0*/  FMUL.FTZ R14, R33, R2.reuse ;  /* 0x00000002210e7220 */ /* 0x080fe20000410000 */
[-C--:B------:R-:W-:Y:S01]  /*60d0*/  FMUL.FTZ R28, R37, R2.reuse ;  /* 0x00000002251c7220 */ /* 0x080fe20000410000 */
[----:B------:R-:W-:Y:S01]  /*60e0*/  FMUL.FTZ R32, R41, R2 ;  /* 0x0000000229207220 */ /* 0x000fe20000410000 */
[-C--:B----4-:R-:W-:Y:S01]  /*60f0*/  FMUL.FTZ R5, R26, R0.reuse ;  /* 0x000000001a057220 */ /* 0x090fe20000410000 */
        /* <DEDUP_REMOVED lines=64> */
[-C--:B------:R-:W-:Y:S01]  /*6500*/  FMUL.FTZ R154, R36, R2.reuse ;  /* 0x00000002249a7220 */ /* 0x080fe20000410000 */
[-C--:B------:R-:W-:Y:S01]  /*6510*/  FMUL.FTZ R155, R40, R2.reuse ;  /* 0x00000002289b7220 */ /* 0x080fe20000410000 */
[----:B01----:R-:W-:Y:S01]  /*6520*/  FMUL.FTZ R10, R24, R2 ;  /* 0x00000002180a7220 */ /* 0x003fe20000410000 */
[----:B------:R-:W-:Y:S01]  /*6530*/  LOP3.LUT R23, R23, R0, RZ, 0x3c, !PT ;  /* 0x0000000017177212 */ /* 0x000fe200078e3cff */
        /* <DEDUP_REMOVED lines=58> */
.L_x_3859:
[----:B------:R-:W-:Y:S02]  /*68e0*/  ISETP.GE.AND P1, PT, R171, 0x1, PT ;  /* 0x00000001ab00780c */ /* 0x000fe40003f26270 */
[----:B------:R-:W-:-:S11]  /*68f0*/  PLOP3.LUT P0, PT, PT, PT, PT, 0x80, 0x0 ;  /* 0x000000000000781c */ /* 0x000fd60003f0f070 */
[----:B------:R-:W-:Y:S05]  /*6900*/  @!P1 BRA `(.L_x_3860) ;  /* 0x0000006800289947 */ /* 0x000fea0003800000 */
[----:B------:R-:W0:Y:S01]  /*6910*/  S2R R20, SR_TID.X ;  /* 0x0000000000147919 */ /* 0x000e220000002100 */
[----:B------:R-:W-:Y:S01]  /*6920*/  BSSY B6, `(.L_x_3874) ;  /* 0x0000020000067945 */ /* 0x000fe20003800000 */
[----:B0-----:R-:W-:-:S05]  /*6930*/  VIADD R20, R20, 0xffffff80 ;  /* 0xffffff8014147836 */ /* 0x001fca0000000000 */
[----:B------:R-:W-:-:S04]  /*6940*/  SHF.R.S32.HI R4, RZ, 0x1f, R20 ;  /* 0x0000001fff047819 */ /* 0x000fc80000011414 */
[----:B------:R-:W-:-:S04]  /*6950*/  LEA.HI R4, R4, R20, RZ, 0x7 ;  /* 0x0000001404047211 */ /* 0x000fc800078f38ff */
[----:B------:R-:W-:-:S05]  /*6960*/  SHF.R.S32.HI R4, RZ, 0x7, R4 ;  /* 0x00000007ff047819 */ /* 0x000fca0000011404 */
[----:B------:R-:W0:Y:S02]  /*6970*/  SHFL.IDX PT, R0, R4, RZ, 0x1f ;  /* 0x00001fff04007589 */ /* 0x000e2400000e0000 */
[----:B0-----:R-:W-:-:S04]  /*6980*/  LEA.HI R3, R0, R0, RZ, 0x1 ;  /* 0x0000000000037211 */ /* 0x001fc800078f08ff */
[----:B------:R-:W-:-:S05]  /*6990*/  LOP3.LUT R3, R3, 0x1fffe, RZ, 0xc0, !PT ;  /* 0x0001fffe03037812 */ /* 0x000fca00078ec0ff */
[----:B------:R-:W-:Y:S01]  /*69a0*/  IMAD.IADD R3, R0, 0x1, -R3 ;  /* 0x0000000100037824 */ /* 0x000fe200078e0a03 */
[----:B------:R-:W-:-:S03]  /*69b0*/  IADD3 R0, R2, 0x26800, RZ ;  /* 0x0002680002007810 */ /* 0x000fc60007ffe0ff */
[----:B------:R-:W-:Y:S01]  /*69c0*/  IMAD R3, R3, 0x8000, R2 ;  /* 0x0000800003037824 */ /* 0x000fe200078e0202 */
[----:B------:R-:W-:-:S03]  /*69d0*/  LOP3.LUT P0, RZ, R0, 0x3ff, RZ, 0xc0, !PT ;  /* 0x000003ff00ff7812 */ /* 0x000fc6000780c0ff */
[----:B------:R-:W-:-:S05]  /*69e0*/  VIADD R3, R3, 0x400 ;  /* 0x0000040003037836 */ /* 0x000fca0000000000 */
[----:B------:R-:W-:-:S04]  /*69f0*/  SHF.R.U32.HI R3, RZ, 0x4, R3 ;  /* 0x00000004ff037819 */ /* 0x000fc80000011603 */
[----:B------:R-:W-:Y:S01]  /*6a00*/  LOP3.LUT R56, R3, 0x3fff, RZ, 0xc0, !PT ;  /* 0x00003fff03387812 */ /* 0x000fe200078ec0ff */
[----:B------:R-:W-:Y:S06]  /*6a10*/  @!P0 BRA `(.L_x_3875) ;  /* 0x0000000000408947 */ /* 0x000fec0003800000 */
        /* <DEDUP_REMOVED lines=16> */
.L_x_3875:
[----:B------:R-:W-:Y:S05]  /*6b20*/  BSYNC B6 ;  /* 0x0000000000067941 */ /* 0x000fea0003800000 */
.L_x_3874:
[----:B------:R-:W-:Y:S02]  /*6b30*/  ULDC UR4, c[0x0][0x3f4] ;  /* 0x0000fd0000047ab9 */ /* 0x000fe40000000800 */
[----:B------:R-:W-:-:S13]  /*6b40*/  ISETP.LT.AND P0, PT, RZ, UR4, PT ;  /* 0x00000004ff007c0c */ /* 0x000fda000bf01270 */
[----:B------:R-:W-:Y:S05]  /*6b50*/  @P0 BRA `(.L_x_3876) ;  /* 0x0000000000400947 */ /* 0x000fea0003800000 */
[----:B------:R-:W2:Y:S02]  /*6b60*/  LDL R20, [R1+0x34] ;  /* 0x0000340001147983 */ /* 0x000ea40000100800 */
[----:B--2---:R-:W-:-:S04]  /*6b70*/  LEA.HI R0, R20, R20, RZ, 0x1 ;  /* 0x0000001414007211 */ /* 0x004fc800078f08ff */
[----:B------:R-:W-:-:S05]  /*6b80*/  LOP3.LUT R0, R0, 0xfffffffe, RZ, 0xc0, !PT ;  /* 0xfffffffe00007812 */ /* 0x000fca00078ec0ff */
[----:B------:R-:W-:-:S05]  /*6b90*/  IMAD.IADD R0, R20, 0x1, -R0 ;  /* 0x0000000114007824 */ /* 0x000fca00078e0a00 */
[----:B------:R-:W-:-:S04]  /*6ba0*/  SHF.L.U32 R3, R0, 0x1f, RZ ;  /* 0x0000001f00037819 */ /* 0x000fc800000006ff */
[----:B------:R0:W1:Y:S03]  /*6bb0*/  SYNCS.PHASECHK.TRANS64.TRYWAIT P0, [R2+URZ+0x28c00], R3 ;  /* 0x028c0003020075a7 */ /* 0x000066000800017f */
[----:B-1----:R-:W-:Y:S05]  /*6bc0*/  @!P0 NANOSLEEP.SYNCS 0x989680 ;  /* 0x009896800000895d */ /* 0x002fea0003900000 */
[----:B------:R-:W1:Y:S01]  /*6bd0*/  @!P0 SYNCS.PHASECHK.TRANS64 P0, [R2+URZ+0x28c00], R3 ;  /* 0x028c0003020085a7 */ /* 0x000e62000800007f */
[----:B------:R-:W-:Y:S04]  /*6be0*/  BSSY B0, `(.L_x_3877) ;  /* 0x0000006000007945 */ /* 0x000fe80003800000 */
[----:B-1----:R-:W-:Y:S05]  /*6bf0*/  @P0 BRA `(.L_x_3878) ;  /* 0x0000000000100947 */ /* 0x002fea0003800000 */
.L_x_3879:
[----:B-1----:R1:W2:Y:S02]  /*6c00*/  SYNCS.PHASECHK.TRANS64.TRYWAIT P0, [R2+URZ+0x28c00], R3 ;  /* 0x028c0003020075a7 */ /* 0x0022a4000800017f */
[----:B--2---:R-:W-:Y:S05]  /*6c10*/  @!P0 NANOSLEEP.SYNCS 0x989680 ;  /* 0x009896800000895d */ /* 0x004fea0003900000 */
[----:B------:R-:W2:Y:S02]  /*6c20*/  @!P0 SYNCS.PHASECHK.TRANS64 P0, [R2+URZ+0x28c00], R3 ;  /* 0x028c0003020085a7 */ /* 0x000ea4000800007f */
[----:B--2---:R-:W-:Y:S05]  /*6c30*/  @!P0 BRA `(.L_x_3879) ;  /* 0xfffffffc00f08947 */ /* 0x004fea000383ffff */
.L_x_3878:
[----:B------:R-:W-:Y:S05]  /*6c40*/  BSYNC B0 ;  /* 0x0000000000007941 */ /* 0x000fea0003800000 */
.L_x_3877:
[----:B------:R-:W-:Y:S05]  /*6c50*/  BRA `(.L_x_3880) ;  /* 0x0000002000b07947 */ /* 0x000fea0003800000 */
.L_x_3876:
[----:B-----5:R-:W-:Y:S01]  /*6c60*/  SHF.R.S32.HI R0, RZ, 0x1f, R27 ;  /* 0x0000001fff007819 */ /* 0x020fe2000001141b */
[----:B------:R-:W-:Y:S01]  /*6c70*/  VIADD R3, R2, 0x20400 ;  /* 0x0002040002037836 */ /* 0x000fe20000000000 */
[----:B------:R-:W-:Y:S01]  /*6c80*/  ULDC.64 UR4, c[0x0][0x3f8] ;  /* 0x0000fe0000047ab9 */ /* 0x000fe20000000a00 */
[----:B------:R-:W-:Y:S01]  /*6c90*/  ULDC.64 UR6, c[0x0][0x408] ;  /* 0x0001020000067ab9 */ /* 0x000fe20000000a00 */
[----:B------:R-:W-:Y:S01]  /*6ca0*/  IMAD.WIDE.U32 R4, R27, UR4, RZ ;  /* 0x000000041b047c25 */ /* 0x000fe2000f8e00ff */
[----:B------:R-:W-:Y:S01]  /*6cb0*/  BSSY B6, `(.L_x_3881) ;  /* 0x0000020000067945 */ /* 0x000fe20003800000 */
[----:B------:R-:W-:Y:S02]  /*6cc0*/  LOP3.LUT P0, RZ, R3, 0x3ff, RZ, 0xc0, !PT ;  /* 0x000003ff03ff7812 */ /* 0x000fe4000780c0ff */
[C---:B------:R-:W-:Y:S02]  /*6cd0*/  IMAD R6, R0.reuse, UR4, RZ ;  /* 0x0000000400067c24 */ /* 0x040fe4000f8e02ff */
[----:B------:R-:W-:-:S02]  /*6ce0*/  IMAD R0, R0, UR6, RZ ;  /* 0x0000000600007c24 */ /* 0x000fc4000f8e02ff */
[C---:B------:R-:W-:Y:S01]  /*6cf0*/  IMAD R3, R27.reuse, UR5, R6 ;  /* 0x000000051b037c24 */ /* 0x040fe2000f8e0206 */
[----:B------:R-:W-:Y:S01]  /*6d00*/  ULDC.64 UR4, c[0x0][0x3e8] ;  /* 0x0000fa0000047ab9 */ /* 0x000fe20000000a00 */
[----:B------:R-:W-:Y:S01]  /*6d10*/  IMAD.WIDE.U32 R6, R27, UR6, RZ ;  /* 0x000000061b067c25 */ /* 0x000fe2000f8e00ff */
[----:B------:R-:W-:-:S03]  /*6d20*/  LEA R26, P1, R4, UR4, 0x1 ;  /* 0x00000004041a7c11 */ /* 0x000fc6000f8208ff */
[----:B------:R-:W-:Y:S01]  /*6d30*/  IMAD R29, R27, UR7, R0 ;  /* 0x000000071b1d7c24 */ /* 0x000fe2000f8e0200 */
[----:B------:R-:W-:Y:S01]  /*6d40*/  ULDC.64 UR6, c[0x0][0x400] ;  /* 0x0001000000067ab9 */ /* 0x000fe20000000a00 */
[----:B------:R-:W-:Y:S01]  /*6d50*/  IMAD.IADD R27, R3, 0x1, R5 ;  /* 0x00000001031b7824 */ /* 0x000fe200078e0205 */
[----:B------:R-:W-:Y:S02]  /*6d60*/  LEA R28, P2, R6, UR6, 0x1 ;  /* 0x00000006061c7c11 */ /* 0x000fe4000f8408ff */
[----:B------:R-:W-:Y:S02]  /*6d70*/  IADD3 R29, R29, R7, RZ ;  /* 0x000000071d1d7210 */ /* 0x000fe40007ffe0ff */
[----:B------:R-:W-:Y:S02]  /*6d80*/  LEA.HI.X R27, R4, UR5, R27, 0x1, P1 ;  /* 0x00000005041b7c11 */ /* 0x000fe400088f0c1b */
[----:B------:R-:W-:Y:S01]  /*6d90*/  LEA.HI.X R29, R6, UR7, R29, 0x1, P2 ;  /* 0x00000007061d7c11 */ /* 0x000fe200090f0c1d */
        /* <DEDUP_REMOVED lines=17> */
.L_x_3882:
[----:B------:R-:W-:Y:S05]  /*6eb0*/  BSYNC B6 ;  /* 0x0000000000067941 */ /* 0x000fea0003800000 */
.L_x_3881:
[----:B------:R-:W-:Y:S01]  /*6ec0*/  ULDC.U8 UR4, c[0x0][0x410] ;  /* 0x0001040000047ab9 */ /* 0x000fe20000000000 */
[----:B------:R-:W-:Y:S01]  /*6ed0*/  BSSY B0, `(.L_x_3883) ;  /* 0x00001fc000007945 */ /* 0x000fe20003800000 */
[----:B------:R-:W-:Y:S01]  /*6ee0*/  ISETP.NE.AND P0, PT, RZ, UR4, PT ;  /* 0x00000004ff007c0c */ /* 0x000fe2000bf05270 */
[----:B------:R-:W-:-:S12]  /*6ef0*/  IMAD R4, R25, 0x40, R188 ;  /* 0x0000004019047824 */ /* 0x000fd800078e02bc */
[----:B------:R-:W-:Y:S05]  /*6f00*/  @!P0 BRA `(.L_x_3884) ;  /* 0x0000001000008947 */ /* 0x000fea0003800000 */
[----:B------:R-:W-:-:S03]  /*6f10*/  UMOV UR4, 0xffffffff ;  /* 0xffffffff00047882 */ /* 0x000fc60000000000 */
[----:B------:R-:W-:Y:S05]  /*6f20*/  BRA.DIV UR4, `(.L_x_3885) ;  /* 0x0000010a04c87947 */ /* 0x000fea000b800000 */
[----:B------:R0:W1:Y:S04]  /*6f30*/  SHFL.IDX PT, R3, R27, RZ, 0x1c1f ;  /* 0x001c1fff1b037589 */ /* 0x00006800000e0000 */
[----:B------:R0:W2:Y:S04]  /*6f40*/  SHFL.IDX PT, R0, R26, RZ, 0x1c1f ;  /* 0x001c1fff1a007589 */ /* 0x0000a800000e0000 */
[----:B------:R0:W3:Y:S04]  /*6f50*/  SHFL.IDX PT, R5, R29, RZ, 0x1c1f ;  /* 0x001c1fff1d057589 */ /* 0x0000e800000e0000 */
[----:B------:R0:W4:Y:S02]  /*6f60*/  SHFL.IDX PT, R14, R28, RZ, 0x1c1f ;  /* 0x001c1fff1c0e7589 */ /* 0x00012400000e0000 */
.L_x_4093:
[----:B------:R-:W5:Y:S01]  /*6f70*/  LDL R9, [R1+0x34] ;  /* 0x0000340001097983 */ /* 0x000f620000100800 */
[----:B------:R-:W-:Y:S01]  /*6f80*/  ULDC UR4, c[0x0][0x448] ;  /* 0x0001120000047ab9 */ /* 0x000fe20000000800 */
[----:B------:R-:W-:Y:S01]  /*6f90*/  IMAD.SHL.U32 R6, R190, 0x40, RZ ;  /* 0x00000040be067824 */ /* 0x000fe200078e00ff */
[----:B------:R-:W-:Y:S01]  /*6fa0*/  BSSY B1, `(.L_x_3886) ;  /* 0x0000024000017945 */ /* 0x000fe20003800000 */
[----:B------:R-:W-:Y:S01]  /*6fb0*/  IMAD R24, R24, UR4, RZ ;  /* 0x0000000418187c24 */ /* 0x000fe2000f8e02ff */
[----:B------:R-:W-:Y:S02]  /*6fc0*/  CS2R R10, SRZ ;  /* 0x00000000000a7805 */ /* 0x000fe4000001ff00 */
[----:B------:R-:W-:Y:S02]  /*6fd0*/  CS2R R12, SRZ ;  /* 0x00000000000c7805 */ /* 0x000fe4000001ff00 */
[----:B------:R-:W-:Y:S01]  /*6fe0*/  LOP3.LUT R7, R6, 0x1c0, RZ, 0xc0, !PT ;  /* 0x000001c006077812 */ /* 0x000fe200078ec0ff */
[----:B0-----:R-:W-:Y:S01]  /*6ff0*/  IMAD R26, R25, -0x40, R24 ;  /* 0xffffffc0191a7824 */ /* 0x001fe200078e0218 */
[----:B------:R-:W-:-:S02]  /*7000*/  ISETP.GE.AND P0, PT, R4, R24, PT ;  /* 0x000000180400720c */ /* 0x000fc40003f06270 */
[----:B------:R-:W-:Y:S02]  /*7010*/  LOP3.LUT R8, R7, 0x18, R16, 0xf8, !PT ;  /* 0x0000001807087812 */ /* 0x000fe400078ef810 */
[----:B------:R-:W-:-:S04]  /*7020*/  SHF.R.U32.HI R7, RZ, 0x3, R7 ;  /* 0x00000003ff077819 */ /* 0x000fc80000011607 */
[----:B------:R-:W-:Y:S02]  /*7030*/  LOP3.LUT R28, R8, R7, RZ, 0x3c, !PT ;  /* 0x00000007081c7212 */ /* 0x000fe400078e3cff */
[----:B-----5:R-:W-:-:S04]  /*7040*/  LEA.HI R6, R9, R9, RZ, 0x1 ;  /* 0x0000000909067211 */ /* 0x020fc800078f08ff */
[----:B------:R-:W-:Y:S02]  /*7050*/  LOP3.LUT R4, R6, 0xfffffffe, RZ, 0xc0, !PT ;  /* 0xfffffffe06047812 */ /* 0x000fe400078ec0ff */
[----:B------:R-:W-:-:S03]  /*7060*/  CS2R R6, SRZ ;  /* 0x0000000000067805 */ /* 0x000fc6000001ff00 */
[----:B------:R-:W-:Y:S01]  /*7070*/  IMAD.IADD R27, R9, 0x1, -R4 ;  /* 0x00000001091b7824 */ /* 0x000fe200078e0a04 */
[----:B------:R-:W-:Y:S01]  /*7080*/  CS2R R8, SRZ ;  /* 0x0000000000087805 */ /* 0x000fe2000001ff00 */
[----:B------:R-:W-:Y:S06]  /*7090*/  @P0 BRA `(.L_x_3887) ;  /* 0x0000000000500947 */ /* 0x000fec0003800000 */
[----:B------:R-:W4:Y:S01]  /*70a0*/  LDL R30, [R1+0x48] ;  /* 0x00004800011e7983 */ /* 0x000f220000100800 */
[----:B------:R-:W-:-:S03]  /*70b0*/  ULDC UR4, c[0x0][0x3f4] ;  /* 0x0000fd0000047ab9 */ /* 0x000fc60000000800 */
[----:B------:R-:W4:Y:S01]  /*70c0*/  LDL R29, [R1+0x44] ;  /* 0x00004400011d7983 */ /* 0x000f220000100800 */
[----:B------:R-:W-:Y:S01]  /*70d0*/  ISETP.GE.AND P3, PT, R193, UR4, PT ;  /* 0x00000004c1007c0c */ /* 0x000fe2000bf66270 */
[----:B--2---:R-:W-:Y:S01]  /*70e0*/  IMAD.MOV.U32 R6, RZ, RZ, R0 ;  /* 0x000000ffff067224 */ /* 0x004fe200078e0000 */
[----:B------:R-:W-:Y:S01]  /*70f0*/  ISETP.GE.AND P2, PT, R184, UR4, PT ;  /* 0x00000004b8007c0c */ /* 0x000fe2000bf46270 */
[----:B---3--:R-:W-:Y:S01]  /*7100*/  IMAD.MOV.U32 R15, RZ, RZ, R5 ;  /* 0x000000ffff0f7224 */ /* 0x008fe200078e0005 */
[----:B-1----:R-:W-:Y:S02]  /*7110*/  MOV R7, R3 ;  /* 0x0000000300077202 */ /* 0x002fe40000000f00 */
[----:B------:R-:W-:-:S09]  /*7120*/  CS2R R10, SRZ ;  /* 0x00000000000a7805 */ /* 0x000fd2000001ff00 */
[----:B------:R-:W-:Y:S01]  /*7130*/  @!P2 IMAD.WIDE R20, R184, 0x2, R6 ;  /* 0x00000002b814a825 */ /* 0x000fe200078e0206 */
[----:B------:R-:W-:-:S04]  /*7140*/  CS2R R6, SRZ ;  /* 0x0000000000067805 */ /* 0x000fc8000001ff00 */
[----:B------:R0:W5:Y:S01]  /*7150*/  @!P2 LD.E.64 R12, desc[UR40][R20.64] ;  /* 0x00000028140ca980 */ /* 0x000162000c101b00 */
[-C--:B----4-:R-:W-:Y:S02]  /*7160*/  @!P3 IADD3 R24, P0, R0, R30.reuse, RZ ;  /* 0x0000001e0018b210 */ /* 0x090fe40007f1e0ff */
[----:B------:R-:W-:Y:S01]  /*7170*/  @!P3 IADD3 R4, P1, R14, R30, RZ ;  /* 0x0000001e0e04b210 */ /* 0x000fe20007f3e0ff */
[----:B------:R-:W-:-:S04]  /*7180*/  @!P2 IMAD.WIDE R14, R184, 0x2, R14 ;  /* 0x00000002b80ea825 */ /* 0x000fc800078e020e */
[--C-:B------:R-:W-:Y:S01]  /*7190*/  @!P3 IMAD.X R25, R3, 0x1, R29.reuse, P0 ;  /* 0x000000010319b824 */ /* 0x100fe200000e061d */
[----:B------:R0:W5:Y:S01]  /*71a0*/  @!P2 LD.E.64 R8, desc[UR40][R14.64] ;  /* 0x000000280e08a980 */ /* 0x000162000c101b00 */
[----:B------:R-:W-:-:S03]  /*71b0*/  @!P3 IMAD.X R5, R5, 0x1, R29, P1 ;  /* 0x000000010505b824 */ /* 0x000fc600008e061d */
[----:B------:R0:W5:Y:S04]  /*71c0*/  @!P3 LD.E.64 R10, desc[UR40][R24.64] ;  /* 0x00000028180ab980 */ /* 0x000168000c101b00 */
[----:B------:R0:W5:Y:S02]  /*71d0*/  @!P3 LD.E.64 R6, desc[UR40][R4.64] ;  /* 0x000000280406b980 */ /* 0x000164000c101b00 */
.L_x_3887:
[----:B------:R-:W-:Y:S05]  /*71e0*/  BSYNC B1 ;  /* 0x0000000000017941 */ /* 0x000fea0003800000 */
.L_x_3886:
[----:B0--3--:R-:W-:Y:S01]  /*71f0*/  SHF.L.U32 R5, R27, 0x1f, RZ ;  /* 0x0000001f1b057819 */ /* 0x009fe200000006ff */
[----:B-1----:R-:W-:Y:S01]  /*7200*/  IMAD R3, R209, 0x200, R28 ;  /* 0x00000200d1037824 */ /* 0x002fe200078e021c */
[----:B------:R-:W-:Y:S01]  /*7210*/  LOP3.LUT P1, RZ, R190, 0x4, RZ, 0xc0, !PT ;  /* 0x00000004beff7812 */ /* 0x000fe2000782c0ff */
[----:B-----5:R-:W-:Y:S01]  /*7220*/  IMAD.MOV.U32 R29, RZ, RZ, R12 ;  /* 0x000000ffff1d7224 */ /* 0x020fe200078e000c */
[----:B------:R-:W0:Y:S01]  /*7230*/  SYNCS.PHASECHK.TRANS64.TRYWAIT P0, [R2+URZ+0x28c00], R5 ;  /* 0x028c0005020075a7 */ /* 0x000e22000800017f */
[----:B------:R-:W-:Y:S01]  /*7240*/  IMAD R3, R3, 0x2, R2 ;  /* 0x0000000203037824 */ /* 0x000fe200078e0202 */
[--C-:B------:R-:W-:Y:S01]  /*7250*/  SHF.R.U64 R32, R12, 0x10, R13.reuse ;  /* 0x000000100c207819 */ /* 0x100fe2000000120d */
[----:B------:R-:W-:Y:S01]  /*7260*/  IMAD.MOV.U32 R31, RZ, RZ, R8 ;  /* 0x000000ffff1f7224 */ /* 0x000fe200078e0008 */
[----:B------:R-:W-:Y:S01]  /*7270*/  MOV R28, R10 ;  /* 0x0000000a001c7202 */ /* 0x000fe20000000f00 */
[----:B----4-:R-:W-:Y:S01]  /*7280*/  IMAD.MOV.U32 R14, RZ, RZ, R13 ;  /* 0x000000ffff0e7224 */ /* 0x010fe200078e000d */
[--C-:B------:R-:W-:Y:S01]  /*7290*/  SHF.R.U64 R33, R10, 0x10, R11.reuse ;  /* 0x000000100a217819 */ /* 0x100fe2000000120b */
[----:B------:R-:W-:Y:S01]  /*72a0*/  IMAD.MOV.U32 R12, RZ, RZ, R11 ;  /* 0x000000ffff0c7224 */ /* 0x000fe200078e000b */
[--C-:B------:R-:W-:Y:S01]  /*72b0*/  SHF.R.U64 R34, R8, 0x10, R9.reuse ;  /* 0x0000001008227819 */ /* 0x100fe20000001209 */
[----:B------:R-:W-:Y:S01]  /*72c0*/  IMAD.MOV.U32 R10, RZ, RZ, R9 ;  /* 0x000000ffff0a7224 */ /* 0x000fe200078e0009 */
[----:B------:R-:W-:Y:S01]  /*72d0*/  SHF.R.U32.HI R13, RZ, 0x10, R13 ;  /* 0x00000010ff0d7819 */ /* 0x000fe2000001160d */
[----:B------:R-:W-:Y:S01]  /*72e0*/  IMAD.MOV.U32 R30, RZ, RZ, R6 ;  /* 0x000000ffff1e7224 */ /* 0x000fe200078e0006 */
[----:B------:R-:W-:Y:S01]  /*72f0*/  SHF.R.U32.HI R11, RZ, 0x10, R11 ;  /* 0x00000010ff0b7819 */ /* 0x000fe2000001160b */
[C---:B------:R-:W-:Y:S01]  /*7300*/  VIADD R4, R3.reuse, 0x20400 ;  /* 0x0002040003047836 */ /* 0x040fe20000000000 */
[----:B------:R-:W-:Y:S01]  /*7310*/  SHF.R.U32.HI R9, RZ, 0x10, R9 ;  /* 0x00000010ff097819 */ /* 0x000fe20000011609 */
[--C-:B------:R-:W-:Y:S01]  /*7320*/  IMAD.MOV.U32 R8, RZ, RZ, R7.reuse ;  /* 0x000000ffff087224 */ /* 0x100fe200078e0007 */
[----:B------:R-:W-:Y:S01]  /*7330*/  VIMNMX R27, R26, 0x40, PT ;  /* 0x000000401a1b7848 */ /* 0x000fe20003fe0100 */
[----:B------:R-:W-:Y:S01]  /*7340*/  BSSY B1, `(.L_x_3888) ;  /* 0x000000e000017945 */ /* 0x000fe20003800000 */
[----:B--2---:R-:W-:Y:S01]  /*7350*/  IADD3 R0, R3, 0x20440, RZ ;  /* 0x0002044003007810 */ /* 0x004fe20007ffe0ff */
[----:B------:R-:W-:Y:S01]  /*7360*/  @P1 VIADD R0, R4, 0xffffffc0 ;  /* 0xffffffc004001836 */ /* 0x000fe20000000000 */
[----:B------:R-:W-:-:S02]  /*7370*/  SHF.R.U64 R35, R6, 0x10, R7 ;  /* 0x0000001006237819 */ /* 0x000fc40000001207 */
[----:B------:R-:W-:Y:S02]  /*7380*/  SHF.R.U32.HI R6, RZ, 0x10, R7 ;  /* 0x00000010ff067819 */ /* 0x000fe40000011607 */
[----:B------:R-:W-:Y:S02]  /*7390*/  PRMT R29, R29, 0x5410, R14 ;  /* 0x000054101d1d7816 */ /* 0x000fe4000000000e */
[----:B------:R-:W-:Y:S02]  /*73a0*/  PRMT R32, R32, 0x5410, R13 ;  /* 0x0000541020207816 */ /* 0x000fe4000000000d */
[----:B------:R-:W-:Y:S02]  /*73b0*/  PRMT R28, R28, 0x5410, R12 ;  /* 0x000054101c1c7816 */ /* 0x000fe4000000000c */
[----:B------:R-:W-:Y:S02]  /*73c0*/  PRMT R33, R33, 0x5410, R11 ;  /* 0x0000541021217816 */ /* 0x000fe4000000000b */
[----:B------:R-:W-:-:S02]  /*73d0*/  ISETP.GE.AND P1, PT, R188, R27, PT ;  /* 0x0000001bbc00720c */ /* 0x000fc40003f26270 */
[----:B------:R-:W-:Y:S02]  /*73e0*/  PRMT R31, R31, 0x5410, R10 ;  /* 0x000054101f1f7816 */ /* 0x000fe4000000000a */
[----:B------:R-:W-:Y:S02]  /*73f0*/  PRMT R34, R34, 0x5410, R9 ;  /* 0x0000541022227816 */ /* 0x000fe40000000009 */
[----:B------:R-:W-:Y:S01]  /*7400*/  PRMT R30, R30, 0x5410, R8 ;  /* 0x000054101e1e7816 */ /* 0x000fe20000000008 */
[----:B0-----:R-:W-:Y:S06]  /*7410*/  @!P0 BRA `(.L_x_3889) ;  /* 0x0000010400fc8947 */ /* 0x001fec0003800000 */
.L_x_4094:
[----:B------:R-:W-:Y:S05]  /*7420*/  BSYNC B1 ;  /* 0x0000000000017941 */ /* 0x000fea0003800000 */
.L_x_3888:
[----:B------:R-:W-:Y:S01]  /*7430*/  BSSY B1, `(.L_x_3890) ;  /* 0x0000056000017945 */ /* 0x000fe20003800000 */
[----:B------:R-:W-:-:S03]  /*7440*/  PRMT R35, R35, 0x5410, R6 ;  /* 0x0000541023237816 */ /* 0x000fc60000000006 */
[----:B------:R-:W-:Y:S05]  /*7450*/  @P1 BRA `(.L_x_3891) ;  /* 0x00000004004c1947 */ /* 0x000fea0003800000 */
[----:B------:R-:W1:Y:S01]  /*7460*/  LDC R4, c[0x0][0x3f4] ;  /* 0x0000fd00ff047b82 */ /* 0x000e620000000800 */
[----:B------:R-:W-:Y:S01]  /*7470*/  BSSY B2, `(.L_x_3892) ;  /* 0x000002a000027945 */ /* 0x000fe20003800000 */
[-C--:B-1----:R-:W-:Y:S02]  /*7480*/  ISETP.GE.AND P0, PT, R184, R4.reuse, PT ;  /* 0x00000004b800720c */ /* 0x082fe40003f06270 */
[----:B------:R-:W-:-:S11]  /*7490*/  ISETP.GE.AND P1, PT, R193, R4, PT ;  /* 0x00000004c100720c */ /* 0x000fd60003f26270 */
        /* <DEDUP_REMOVED lines=39> */
.L_x_3893:
[----:B------:R-:W-:Y:S05]  /*7710*/  BSYNC B2 ;  /* 0x0000000000027941 */ /* 0x000fea0003800000 */
.L_x_3892:
        /* <DEDUP_REMOVED lines=39> */
.L_x_3891:
[----:B------:R-:W-:Y:S05]  /*7990*/  BSYNC B1 ;  /* 0x0000000000017941 */ /* 0x000fea0003800000 */
.L_x_3890:
[----:B-12---:R-:W-:-:S05]  /*79a0*/  VIADD R4, R188, 0x20 ;  /* 0x00000020bc047836 */ /* 0x006fca0000000000 */
[----:B------:R-:W-:-:S13]  /*79b0*/  ISETP.GE.AND P0, PT, R4, R27, PT ;  /* 0x0000001b0400720c */ /* 0x000fda0003f06270 */
        /* <DEDUP_REMOVED lines=8> */
[--C-:B------:R-:W-:Y:S02]  /*7a40*/  HADD2.F32 R20, -RZ, R31.reuse.H0_H0 ;  /* 0x2000001fff147230 */ /* 0x100fe40000004100 */
[----:B------:R-:W-:Y:S02]  /*7a50*/  HADD2.F32 R25, -RZ, R34.H0_H0 ;  /* 0x20000022ff197230 */ /* 0x000fe40000004100 */
[----:B------:R-:W-:Y:S02]  /*7a60*/  HADD2.F32 R21, -RZ, R32.H0_H0 ;  /* 0x20000020ff157230 */ /* 0x000fe40000004100 */
[----:B------:R-:W-:Y:S02]  /*7a70*/  HADD2.F32 R24, -RZ, R31.H1_H1 ;  /* 0x3000001fff187230 */ /* 0x000fe40000004100 */
[----:B------:R-:W-:-:S02]  /*7a80*/  HADD2.F32 R27, -RZ, R34.H1_H1 ;  /* 0x30000022ff1b7230 */ /* 0x000fc40000004100 */
[--C-:B0-----:R-:W-:Y:S02]  /*7a90*/  HADD2.F32 R8, -RZ, R4.reuse.H0_H0 ;  /* 0x20000004ff087230 */ /* 0x101fe40000004100 */
[----:B------:R-:W-:Y:S02]  /*7aa0*/  HADD2.F32 R4, -RZ, R4.H1_H1 ;  /* 0x30000004ff047230 */ /* 0x000fe40000004100 */
[--C-:B------:R-:W-:Y:S02]  /*7ab0*/  HADD2.F32 R9, -RZ, R5.reuse.H0_H0 ;  /* 0x20000005ff097230 */ /* 0x100fe40000004100 */
[----:B------:R-:W-:Y:S02]  /*7ac0*/  HADD2.F32 R5, -RZ, R5.H1_H1 ;  /* 0x30000005ff057230 */ /* 0x000fe40000004100 */
[-C--:B------:R-:W-:Y:S01]  /*7ad0*/  FMUL.FTZ R13, R20, R4.reuse ;  /* 0x00000004140d7220 */ /* 0x080fe20000410000 */
[----:B------:R-:W-:Y:S01]  /*7ae0*/  FMUL.FTZ R15, R14, R4 ;  /* 0x000000040e0f7220 */ /* 0x000fe20000410000 */
[----:B------:R-:W-:-:S02]  /*7af0*/  HADD2.F32 R10, -RZ, R6.H0_H0 ;  /* 0x20000006ff0a7230 */ /* 0x000fc40000004100 */
[-C--:B------:R-:W-:Y:S01]  /*7b00*/  FMUL.FTZ R12, R25, R5.reuse ;  /* 0x00000005190c7220 */ /* 0x080fe20000410000 */
[-C--:B------:R-:W-:Y:S01]  /*7b10*/  FFMA.FTZ R4, R14, R8.reuse, -R13 ;  /* 0x000000080e047223 */ /* 0x080fe2000001080d */
[----:B------:R-:W-:Y:S01]  /*7b20*/  FFMA.FTZ R15, R20, R8, R15 ;  /* 0x00000008140f7223 */ /* 0x000fe2000001000f */
[C---:B------:R-:W-:Y:S01]  /*7b30*/  FMUL.FTZ R8, R21.reuse, R5 ;  /* 0x0000000515087220 */ /* 0x040fe20000410000 */
[--C-:B------:R-:W-:Y:S02]  /*7b40*/  HADD2.F32 R11, -RZ, R7.reuse.H0_H0 ;  /* 0x20000007ff0b7230 */ /* 0x100fe40000004100 */
[-C--:B------:R-:W-:Y:S01]  /*7b50*/  FFMA.FTZ R5, R21, R9.reuse, -R12 ;  /* 0x0000000915057223 */ /* 0x080fe2000001080c */
[----:B------:R-:W-:Y:S02]  /*7b60*/  HADD2.F32 R6, -RZ, R6.H1_H1 ;  /* 0x30000006ff067230 */ /* 0x000fe40000004100 */
[----:B------:R-:W-:Y:S01]  /*7b70*/  FFMA.FTZ R8, R25, R9, R8 ;  /* 0x0000000919087223 */ /* 0x000fe20000010008 */
[----:B------:R-:W-:Y:S01]  /*7b80*/  HADD2.F32 R7, -RZ, R7.H1_H1 ;  /* 0x30000007ff077230 */ /* 0x000fe20000004100 */
[----:B------:R-:W-:Y:S01]  /*7b90*/  F2FP.F16.F32.PACK_AB R4, R15, R4 ;  /* 0x000000040f04723e */ /* 0x000fe200000000ff */
[----:B------:R-:W-:-:S02]  /*7ba0*/  HADD2.F32 R20, -RZ, R29.H1_H1 ;  /* 0x3000001dff147230 */ /* 0x000fc40000004100 */
[-C--:B------:R-:W-:Y:S01]  /*7bb0*/  FMUL.FTZ R9, R24, R6.reuse ;  /* 0x0000000618097220 */ /* 0x080fe20000410000 */
[----:B------:R-:W-:Y:S02]  /*7bc0*/  HADD2.F32 R21, -RZ, R32.H1_H1 ;  /* 0x30000020ff157230 */ /* 0x000fe40000004100 */
[----:B------:R-:W-:Y:S01]  /*7bd0*/  FMUL.FTZ R12, R27, R7 ;  /* 0x000000071b0c7220 */ /* 0x000fe20000410000 */
[----:B------:R-:W-:Y:S01]  /*7be0*/  F2FP.F16.F32.PACK_AB R5, R8, R5 ;  /* 0x000000050805723e */ /* 0x000fe200000000ff */
[C---:B------:R-:W-:Y:S01]  /*7bf0*/  FMUL.FTZ R13, R20.reuse, R6 ;  /* 0x00000006140d7220 */ /* 0x040fe20000410000 */
[-C--:B------:R-:W-:Y:S01]  /*7c00*/  FFMA.FTZ R6, R20, R10.reuse, -R9 ;  /* 0x0000000a14067223 */ /* 0x080fe20000010809 */
[C---:B------:R-:W-:Y:S01]  /*7c10*/  FMUL.FTZ R14, R21.reuse, R7 ;  /* 0x00000007150e7220 */ /* 0x040fe20000410000 */
[-C--:B------:R-:W-:Y:S01]  /*7c20*/  FFMA.FTZ R7, R21, R11.reuse, -R12 ;  /* 0x0000000b15077223 */ /* 0x080fe2000001080c */
[----:B------:R-:W-:Y:S02]  /*7c30*/  FFMA.FTZ R13, R24, R10, R13 ;  /* 0x0000000a180d7223 */ /* 0x000fe4000001000d */
[----:B------:R-:W-:-:S03]  /*7c40*/  FFMA.FTZ R14, R27, R11, R14 ;  /* 0x0000000b1b0e7223 */ /* 0x000fc6000001000e */
[----:B------:R-:W-:Y:S02]  /*7c50*/  F2FP.F16.F32.PACK_AB R6, R13, R6 ;  /* 0x000000060d06723e */ /* 0x000fe400000000ff */
[----:B------:R-:W-:-:S05]  /*7c60*/  F2FP.F16.F32.PACK_AB R7, R14, R7 ;  /* 0x000000070e07723e */ /* 0x000fca00000000ff */
[----:B------:R1:W-:Y:S02]  /*7c70*/  STS.128 [R3+0x21400], R4 ;  /* 0x0214000403007388 */ /* 0x0003e40000000c00 */
.L_x_3896:
[----:B------:R-:W-:Y:S05]  /*7c80*/  BSYNC B1 ;  /* 0x0000000000017941 */ /* 0x000fea0003800000 */
.L_x_3895:
[----:B------:R-:W-:Y:S05]  /*7c90*/  @P1 BRA `(.L_x_3894) ;  /* 0x00000010007c1947 */ /* 0x000fea0003800000 */
[----:B01----:R-:W0:Y:S01]  /*7ca0*/  LDS.128 R4, [R0+0x1000] ;  /* 0x0010000000047984 */ /* 0x003e220000000c00 */
[----:B------:R-:W-:Y:S02]  /*7cb0*/  HADD2.F32 R15, -RZ, R30.H0_H0 ;  /* 0x2000001eff0f7230 */ /* 0x000fe40000004100 */
[----:B------:R-:W-:Y:S02]  /*7cc0*/  HADD2.F32 R13, -RZ, R28.H0_H0 ;  /* 0x2000001cff0d7230 */ /* 0x000fe40000004100 */
        /* <DEDUP_REMOVED lines=11> */
[----:B------:R-:W-:Y:S01]  /*7d80*/  FMUL.FTZ R11, R24, R5 ;  /* 0x00000005180b7220 */ /* 0x000fe20000410000 */
[----:B------:R-:W-:Y:S01]  /*7d90*/  FFMA.FTZ R4, R13, R3, -R12 ;  /* 0x000000030d047223 */ /* 0x000fe2000001080c */
[--C-:B------:R-:W-:Y:S02]  /*7da0*/  HADD2.F32 R10, -RZ, R7.reuse.H0_H0 ;  /* 0x20000007ff0a7230 */ /* 0x100fe40000004100 */
[C---:B------:R-:W-:Y:S01]  /*7db0*/  FMUL.FTZ R13, R20.reuse, R5 ;  /* 0x00000005140d7220 */ /* 0x040fe20000410000 */
[----:B------:R-:W-:Y:S02]  /*7dc0*/  HADD2.F32 R6, -RZ, R6.H1_H1 ;  /* 0x30000006ff067230 */ /* 0x000fe40000004100 */
[----:B------:R-:W-:Y:S01]  /*7dd0*/  FFMA.FTZ R3, R15, R3, R14 ;  /* 0x000000030f037223 */ /* 0x000fe2000001000e */
[----:B------:R-:W-:Y:S02]  /*7de0*/  HADD2.F32 R7, -RZ, R7.H1_H1 ;  /* 0x30000007ff077230 */ /* 0x000fe40000004100 */
[----:B------:R-:W-:Y:S01]  /*7df0*/  FFMA.FTZ R5, R20, R8, -R11 ;  /* 0x0000000814057223 */ /* 0x000fe2000001080b */
[----:B------:R-:W-:-:S02]  /*7e00*/  HADD2.F32 R15, -RZ, R28.H1_H1 ;  /* 0x3000001cff0f7230 */ /* 0x000fc40000004100 */
[----:B------:R-:W-:Y:S01]  /*7e10*/  FFMA.FTZ R8, R24, R8, R13 ;  /* 0x0000000818087223 */ /* 0x000fe2000001000d */
[----:B------:R-:W-:Y:S02]  /*7e20*/  HADD2.F32 R20, -RZ, R33.H1_H1 ;  /* 0x30000021ff147230 */ /* 0x000fe40000004100 */
[-C--:B------:R-:W-:Y:S01]  /*7e30*/  FMUL.FTZ R12, R21, R6.reuse ;  /* 0x00000006150c7220 */ /* 0x080fe20000410000 */
[-C--:B------:R-:W-:Y:S01]  /*7e40*/  FMUL.FTZ R11, R26, R7.reuse ;  /* 0x000000071a0b7220 */ /* 0x080fe20000410000 */
[----:B------:R-:W-:Y:S01]  /*7e50*/  FMUL.FTZ R14, R15, R6 ;  /* 0x000000060f0e7220 */ /* 0x000fe20000410000 */
[----:B------:R-:W-:Y:S01]  /*7e60*/  F2FP.F16.F32.PACK_AB R4, R3, R4 ;  /* 0x000000040304723e */ /* 0x000fe200000000ff */
[C---:B------:R-:W-:Y:S01]  /*7e70*/  FMUL.FTZ R13, R20.reuse, R7 ;  /* 0x00000007140d7220 */ /* 0x040fe20000410000 */
[-C--:B------:R-:W-:Y:S01]  /*7e80*/  FFMA.FTZ R6, R15, R9.reuse, -R12 ;  /* 0x000000090f067223 */ /* 0x080fe2000001080c */
[-C--:B------:R-:W-:Y:S01]  /*7e90*/  FFMA.FTZ R7, R20, R10.reuse, -R11 ;  /* 0x0000000a14077223 */ /* 0x080fe2000001080b */
[----:B------:R-:W-:Y:S01]  /*7ea0*/  FFMA.FTZ R9, R21, R9, R14 ;  /* 0x0000000915097223 */ /* 0x000fe2000001000e */
[----:B------:R-:W-:Y:S01]  /*7eb0*/  FFMA.FTZ R10, R26, R10, R13 ;  /* 0x0000000a1a0a7223 */ /* 0x000fe2000001000d */
[----:B------:R-:W-:-:S03]  /*7ec0*/  F2FP.F16.F32.PACK_AB R5, R8, R5 ;  /* 0x000000050805723e */ /* 0x000fc600000000ff */
[----:B------:R-:W-:Y:S02]  /*7ed0*/  F2FP.F16.F32.PACK_AB R6, R9, R6 ;  /* 0x000000060906723e */ /* 0x000fe400000000ff */
[----:B------:R-:W-:-:S05]  /*7ee0*/  F2FP.F16.F32.PACK_AB R7, R10, R7 ;  /* 0x000000070a07723e */ /* 0x000fca00000000ff */
[----:B------:R4:W-:Y:S01]  /*7ef0*/  STS.128 [R0+0x1000], R4 ;  /* 0x0010000400007388 */ /* 0x0009e20000000c00 */
[----:B------:R-:W-:Y:S05]  /*7f00*/  BRA `(.L_x_3894) ;  /* 0x0000000c00e07947 */ /* 0x000fea0003800000 */
.L_x_3884:
[----:B------:R-:W-:-:S03]  /*7f10*/  UMOV UR4, 0xffffffff ;  /* 0xffffffff00047882 */ /* 0x000fc60000000000 */
[----:B------:R-:W-:Y:S05]  /*7f20*/  BRA.DIV UR4, `(.L_x_3897) ;  /* 0x000000fe044c7947 */ /* 0x000fea000b800000 */
[----:B------:R0:W1:Y:S04]  /*7f30*/  SHFL.IDX PT, R0, R27, RZ, 0x1c1f ;  /* 0x001c1fff1b007589 */ /* 0x00006800000e0000 */
[----:B------:R0:W2:Y:S04]  /*7f40*/  SHFL.IDX PT, R3, R26, RZ, 0x1c1f ;  /* 0x001c1fff1a037589 */ /* 0x0000a800000e0000 */
[----:B------:R0:W3:Y:S04]  /*7f50*/  SHFL.IDX PT, R20, R29, RZ, 0x1c1f ;  /* 0x001c1fff1d147589 */ /* 0x0000e800000e0000 */
[----:B------:R0:W4:Y:S02]  /*7f60*/  SHFL.IDX PT, R14, R28, RZ, 0x1c1f ;  /* 0x001c1fff1c0e7589 */ /* 0x00012400000e0000 */
.L_x_4100:
[----:B------:R-:W5:Y:S01]  /*7f70*/  LDL R6, [R1+0x34] ;  /* 0x0000340001067983 */ /* 0x000f620000100800 */
[----:B------:R-:W-:Y:S01]  /*7f80*/  ULDC UR4, c[0x0][0x448] ;  /* 0x0001120000047ab9 */ /* 0x000fe20000000800 */
[----:B------:R-:W-:Y:S01]  /*7f90*/  BSSY B1, `(.L_x_3898) ;  /* 0x0000019000017945 */ /* 0x000fe20003800000 */
[----:B------:R-:W-:Y:S01]  /*7fa0*/  IMAD R21, R24, UR4, RZ ;  /* 0x0000000418157c24 */ /* 0x000fe2000f8e02ff */
[----:B------:R-:W-:Y:S02]  /*7fb0*/  CS2R R8, SRZ ;  /* 0x0000000000087805 */ /* 0x000fe4000001ff00 */
[----:B------:R-:W-:Y:S02]  /*7fc0*/  CS2R R10, SRZ ;  /* 0x00000000000a7805 */ /* 0x000fe4000001ff00 */
[----:B------:R-:W-:Y:S01]  /*7fd0*/  ISETP.GE.AND P0, PT, R4, R21, PT ;  /* 0x000000150400720c */ /* 0x000fe20003f06270 */
[----:B------:R-:W-:Y:S01]  /*7fe0*/  IMAD R21, R25, -0x40, R21 ;  /* 0xffffffc019157824 */ /* 0x000fe200078e0215 */
[----:B-----5:R-:W-:-:S04]  /*7ff0*/  LEA.HI R5, R6, R6, RZ, 0x1 ;  /* 0x0000000606057211 */ /* 0x020fc800078f08ff */
[----:B------:R-:W-:-:S05]  /*8000*/  LOP3.LUT R5, R5, 0xfffffffe, RZ, 0xc0, !PT ;  /* 0xfffffffe05057812 */ /* 0x000fca00078ec0ff */
[----:B------:R-:W-:Y:S01]  /*8010*/  IMAD.IADD R25, R6, 0x1, -R5 ;  /* 0x0000000106197824 */ /* 0x000fe200078e0a05 */
[----:B------:R-:W-:Y:S02]  /*8020*/  CS2R R4, SRZ ;  /* 0x0000000000047805 */ /* 0x000fe4000001ff00 */
[----:B------:R-:W-:Y:S02]  /*8030*/  CS2R R6, SRZ ;  /* 0x0000000000067805 */ /* 0x000fe4000001ff00 */
[----:B------:R-:W-:Y:S01]  /*8040*/  SHF.L.U32 R25, R25, 0x1f, RZ ;  /* 0x0000001f19197819 */ /* 0x000fe200000006ff */
[----:B------:R-:W-:Y:S06]  /*8050*/  @P0 BRA `(.L_x_3899) ;  /* 0x0000000000300947 */ /* 0x000fec0003800000 */
[----:B------:R-:W-:Y:S01]  /*8060*/  ULDC UR4, c[0x0][0x3f4] ;  /* 0x0000fd0000047ab9 */ /* 0x000fe20000000800 */
[C---:B------:R-:W-:Y:S01]  /*8070*/  IMAD.SHL.U32 R15, R16.reuse, 0x2, RZ ;  /* 0x00000002100f7824 */ /* 0x040fe200078e00ff */
[C---:B------:R-:W-:Y:S02]  /*8080*/  ISETP.GE.AND P2, PT, R16.reuse, UR4, PT ;  /* 0x0000000410007c0c */ /* 0x040fe4000bf46270 */
[----:B------:R-:W-:Y:S02]  /*8090*/  SHF.L.U64.HI R5, R16, 0x1, R17 ;  /* 0x0000000110057819 */ /* 0x000fe40000010211 */
[-C--:B--2---:R-:W-:Y:S02]  /*80a0*/  IADD3 R12, P0, R3, R15.reuse, RZ ;  /* 0x0000000f030c7210 */ /* 0x084fe40007f1e0ff */
[----:B----4-:R-:W-:-:S03]  /*80b0*/  IADD3 R14, P1, R14, R15, RZ ;  /* 0x0000000f0e0e7210 */ /* 0x010fc60007f3e0ff */
[----:B-1----:R-:W-:Y:S01]  /*80c0*/  IMAD.X R13, R0, 0x1, R5, P0 ;  /* 0x00000001000d7824 */ /* 0x002fe200000e0605 */
[----:B---3--:R-:W-:Y:S02]  /*80d0*/  IADD3.X R15, R20, R5, RZ, P1, !PT ;  /* 0x00000005140f7210 */ /* 0x008fe40000ffe4ff */
[----:B------:R-:W-:Y:S01]  /*80e0*/  CS2R R4, SRZ ;  /* 0x0000000000047805 */ /* 0x000fe2000001ff00 */
[----:B------:R-:W-:Y:S06]  /*80f0*/  @P2 BRA `(.L_x_3899) ;  /* 0x0000000000082947 */ /* 0x000fec0003800000 */
[----:B------:R1:W5:Y:S04]  /*8100*/  LD.E.128 R4, desc[UR40][R12.64] ;  /* 0x000000280c047980 */ /* 0x000368000c101d00 */
[----:B------:R1:W5:Y:S02]  /*8110*/  LD.E.128 R8, desc[UR40][R14.64] ;  /* 0x000000280e087980 */ /* 0x000364000c101d00 */
.L_x_3899:
[----:B------:R-:W-:Y:S05]  /*8120*/  BSYNC B1 ;  /* 0x0000000000017941 */ /* 0x000fea0003800000 */
.L_x_3898:
[----:B------:R-:W0:Y:S01]  /*8130*/  SYNCS.PHASECHK.TRANS64.TRYWAIT P1, [R2+URZ+0x28c00], R25 ;  /* 0x028c0019020075a7 */ /* 0x000e22000802017f */
[----:B-----5:R-:W-:Y:S01]  /*8140*/  IMAD.MOV.U32 R38, RZ, RZ, R4 ;  /* 0x000000ffff267224 */ /* 0x020fe200078e0004 */
[--C-:B-1----:R-:W-:Y:S01]  /*8150*/  SHF.R.U64 R12, R4, 0x10, R5.reuse ;  /* 0x00000010040c7819 */ /* 0x102fe20000001205 */
[--C-:B------:R-:W-:Y:S01]  /*8160*/  IMAD.MOV.U32 R0, RZ, RZ, R5.reuse ;  /* 0x000000ffff007224 */ /* 0x100fe200078e0005 */
[----:B------:R-:W-:Y:S01]  /*8170*/  SHF.R.U32.HI R42, RZ, 0x10, R5 ;  /* 0x00000010ff2a7819 */ /* 0x000fe20000011605 */
[----:B------:R-:W-:Y:S01]  /*8180*/  IMAD.MOV.U32 R39, RZ, RZ, R8 ;  /* 0x000000ffff277224 */ /* 0x000fe200078e0008 */
[----:B------:R-:W-:Y:S01]  /*8190*/  SHF.R.U64 R43, R8, 0x10, R9 ;  /* 0x00000010082b7819 */ /* 0x000fe20000001209 */
[----:B------:R-:W-:Y:S01]  /*81a0*/  IMAD.MOV.U32 R40, RZ, RZ, R6 ;  /* 0x000000ffff287224 */ /* 0x000fe200078e0006 */
[--C-:B------:R-:W-:Y:S01]  /*81b0*/  SHF.R.U64 R13, R6, 0x10, R7.reuse ;  /* 0x00000010060d7819 */ /* 0x100fe20000001207 */
[----:B------:R-:W-:Y:S01]  /*81c0*/  IMAD.MOV.U32 R4, RZ, RZ, R7 ;  /* 0x000000ffff047224 */ /* 0x000fe200078e0007 */
[--C-:B------:R-:W-:Y:S01]  /*81d0*/  SHF.R.U32.HI R8, RZ, 0x10, R9.reuse ;  /* 0x00000010ff087819 */ /* 0x100fe20000011609 */
[----:B------:R-:W-:Y:S01]  /*81e0*/  IMAD.MOV.U32 R5, RZ, RZ, R9 ;  /* 0x000000ffff057224 */ /* 0x000fe200078e0009 */
[----:B------:R-:W-:Y:S01]  /*81f0*/  VIMNMX R21, R21, 0x40, PT ;  /* 0x0000004015157848 */ /* 0x000fe20003fe0100 */
[----:B------:R-:W-:Y:S01]  /*8200*/  IMAD.MOV.U32 R41, RZ, RZ, R11 ;  /* 0x000000ffff297224 */ /* 0x000fe200078e000b */
[----:B------:R-:W-:Y:S01]  /*8210*/  SHF.R.U32.HI R7, RZ, 0x10, R7 ;  /* 0x00000010ff077819 */ /* 0x000fe20000011607 */
[----:B----4-:R-:W-:Y:S01]  /*8220*/  VIADD R14, R188, 0x20 ;  /* 0x00000020bc0e7836 */ /* 0x010fe20000000000 */
[----:B--2---:R-:W1:Y:S01]  /*8230*/  LDC R3, c[0x0][0x3f4] ;  /* 0x0000fd00ff037b82 */ /* 0x004e620000000800 */
[----:B------:R-:W-:Y:S01]  /*8240*/  MOV R6, R10 ;  /* 0x0000000a00067202 */ /* 0x000fe20000000f00 */
[----:B------:R-:W-:Y:S01]  /*8250*/  BSSY B1, `(.L_x_3900) ;  /* 0x0000010000017945 */ /* 0x000fe20003800000 */
[----:B------:R-:W-:-:S02]  /*8260*/  SHF.R.U64 R44, R10, 0x10, R11 ;  /* 0x000000100a2c7819 */ /* 0x000fc4000000120b */
[----:B------:R-:W-:Y:S02]  /*8270*/  SHF.R.U32.HI R9, RZ, 0x10, R11 ;  /* 0x00000010ff097819 */ /* 0x000fe4000001160b */
        /* <DEDUP_REMOVED lines=8> */
[C---:B-1----:R-:W-:Y:S01]  /*8300*/  ISETP.GE.AND P0, PT, R16.reuse, R3, PT ;  /* 0x000000031000720c */ /* 0x042fe20003f06270 */
[----:B------:R-:W-:-:S03]  /*8310*/  IMAD.IADD R3, R16, 0x1, R3 ;  /* 0x0000000110037824 */ /* 0x000fc600078e0203 */
[-C--:B------:R-:W-:Y:S02]  /*8320*/  ISETP.GE.OR P2, PT, R188, R21.reuse, P0 ;  /* 0x00000015bc00720c */ /* 0x080fe40000746670 */
[----:B------:R-:W-:Y:S01]  /*8330*/  ISETP.GE.OR P0, PT, R14, R21, P0 ;  /* 0x000000150e00720c */ /* 0x000fe20000706670 */
[----:B0-----:R-:W-:-:S12]  /*8340*/  @!P1 BRA `(.L_x_3901) ;  /* 0x000000f800b49947 */ /* 0x001fd80003800000 */
.L_x_4101:
[----:B------:R-:W-:Y:S05]  /*8350*/  BSYNC B1 ;  /* 0x0000000000017941 */ /* 0x000fea0003800000 */
.L_x_3900:
[----:B------:R-:W-:Y:S01]  /*8360*/  BSSY B1, `(.L_x_3902) ;  /* 0x0000059000017945 */ /* 0x000fe20003800000 */
[----:B------:R-:W-:-:S03]  /*8370*/  LOP3.LUT R3, R3, 0x38, RZ, 0xc0, !PT ;  /* 0x0000003803037812 */ /* 0x000fc600078ec0ff */
[----:B------:R-:W-:Y:S05]  /*8380*/  @P2 BRA `(.L_x_3903) ;  /* 0x0000000400582947 */ /* 0x000fea0003800000 */
[----:B------:R-:W-:Y:S02]  /*8390*/  IMAD.SHL.U32 R4, R190, 0x40, RZ ;  /* 0x00000040be047824 */ /* 0x000fe400078e00ff */
[----:B------:R-:W-:Y:S02]  /*83a0*/  HADD2.F32 R29, -RZ, R39.H0_H0 ;  /* 0x20000027ff1d7230 */ /* 0x000fe40000004100 */
[----:B------:R-:W-:Y:S01]  /*83b0*/  HADD2.F32 R27, -RZ, R38.H0_H0 ;  /* 0x20000026ff1b7230 */ /* 0x000fe20000004100 */
[----:B------:R-:W-:Y:S01]  /*83c0*/  LOP3.LUT R8, R4, 0x1c0, RZ, 0xc0, !PT ;  /* 0x000001c004087812 */ /* 0x000fe200078ec0ff */
[----:B------:R-:W-:-:S03]  /*83d0*/  HADD2.F32 R31, -RZ, R43.H0_H0 ;  /* 0x2000002bff1f7230 */ /* 0x000fc60000004100 */
[----:B------:R-:W-:Y:S02]  /*83e0*/  SHF.R.U32.HI R7, RZ, 0x3, R8 ;  /* 0x00000003ff077819 */ /* 0x000fe40000011608 */
[----:B------:R-:W-:Y:S02]  /*83f0*/  LOP3.LUT R4, R8, 0x38, R16, 0xf8, !PT ;  /* 0x0000003808047812 */ /* 0x000fe400078ef810 */
[----:B------:R-:W-:Y:S02]  /*8400*/  LOP3.LUT R8, R7, R3, R8, 0x1e, !PT ;  /* 0x0000000307087212 */ /* 0x000fe400078e1e08 */
[----:B------:R-:W-:Y:S02]  /*8410*/  LOP3.LUT R4, R4, R7, RZ, 0x3c, !PT ;  /* 0x0000000704047212 */ /* 0x000fe400078e3cff */
[----:B------:R-:W-:-:S03]  /*8420*/  LEA R9, R209, R8, 0x9 ;  /* 0x00000008d1097211 */ /* 0x000fc600078e48ff */
[----:B------:R-:W-:Y:S02]  /*8430*/  IMAD R5, R209, 0x200, R4 ;  /* 0x00000200d1057824 */ /* 0x000fe400078e0204 */
[--C-:B------:R-:W-:Y:S02]  /*8440*/  IMAD R36, R9, 0x2, R2.reuse ;  /* 0x0000000209247824 */ /* 0x100fe400078e0202 */
[----:B------:R-:W-:-:S03]  /*8450*/  IMAD R34, R5, 0x2, R2 ;  /* 0x0000000205227824 */ /* 0x000fc600078e0202 */
[----:B------:R-:W3:Y:S04]  /*8460*/  LDS.128 R8, [R36+0x20400] ;  /* 0x0204000024087984 */ /* 0x000ee80000000c00 */
[----:B------:R-:W1:Y:S01]  /*8470*/  LDS.128 R4, [R34+0x20400] ;  /* 0x0204000022047984 */ /* 0x000e620000000c00 */
[--C-:B---3--:R-:W-:Y:S02]  /*8480*/  HADD2.F32 R20, -RZ, R8.reuse.H0_H0 ;  /* 0x20000008ff147230 */ /* 0x108fe40000004100 */
[----:B------:R-:W-:Y:S02]  /*8490*/  HADD2.F32 R8, -RZ, R8.H1_H1 ;  /* 0x30000008ff087230 */ /* 0x000fe40000004100 */
[----:B-1----:R-:W-:Y:S02]  /*84a0*/  HADD2.F32 R12, -RZ, R4.H0_H0 ;  /* 0x20000004ff0c7230 */ /* 0x002fe40000004100 */
[C---:B------:R-:W-:Y:S01]  /*84b0*/  FMUL.FTZ R33, R20.reuse, R29 ;  /* 0x0000001d14217220 */ /* 0x040fe20000410000 */
[----:B------:R-:W-:Y:S01]  /*84c0*/  FMUL.FTZ R35, R20, R27 ;  /* 0x0000001b14237220 */ /* 0x000fe20000410000 */
[----:B------:R-:W-:-:S02]  /*84d0*/  HADD2.F32 R21, -RZ, R9.H0_H0 ;  /* 0x20000009ff157230 */ /* 0x000fc40000004100 */
[----:B------:R-:W-:Y:S01]  /*84e0*/  FMUL.FTZ R37, R8, R31 ;  /* 0x0000001f08257220 */ /* 0x000fe20000410000 */
[C---:B------:R-:W-:Y:S01]  /*84f0*/  FFMA.FTZ R33, R12.reuse, R27, -R33 ;  /* 0x0000001b0c217223 */ /* 0x040fe20000010821 */
[----:B------:R-:W-:Y:S02]  /*8500*/  HADD2.F32 R27, -RZ, R41.H1_H1 ;  /* 0x30000029ff1b7230 */ /* 0x000fe40000004100 */
[----:B------:R-:W-:Y:S01]  /*8510*/  FFMA.FTZ R35, R12, R29, R35 ;  /* 0x0000001d0c237223 */ /* 0x000fe20000010023 */
[----:B------:R-:W-:Y:S02]  /*8520*/  HADD2.F32 R20, -RZ, R39.H1_H1 ;  /* 0x30000027ff147230 */ /* 0x000fe40000004100 */
[----:B------:R-:W-:Y:S02]  /*8530*/  HADD2.F32 R12, -RZ, R38.H1_H1 ;  /* 0x30000026ff0c7230 */ /* 0x000fe40000004100 */
[----:B------:R-:W-:Y:S01]  /*8540*/  FMUL.FTZ R29, R8, R27 ;  /* 0x0000001b081d7220 */ /* 0x000fe20000410000 */
[----:B------:R-:W-:-:S02]  /*8550*/  HADD2.F32 R4, -RZ, R4.H1_H1 ;  /* 0x30000004ff047230 */ /* 0x000fc40000004100 */
[C---:B------:R-:W-:Y:S01]  /*8560*/  FMUL.FTZ R30, R21.reuse, R20 ;  /* 0x00000014151e7220 */ /* 0x040fe20000410000 */
[----:B------:R-:W-:Y:S02]  /*8570*/  HADD2.F32 R13, -RZ, R5.H0_H0 ;  /* 0x20000005ff0d7230 */ /* 0x000fe40000004100 */
[----:B------:R-:W-:Y:S01]  /*8580*/  FMUL.FTZ R21, R21, R12 ;  /* 0x0000000c15157220 */ /* 0x000fe20000410000 */
[----:B------:R-:W-:Y:S02]  /*8590*/  HADD2.F32 R9, -RZ, R9.H1_H1 ;  /* 0x30000009ff097230 */ /* 0x000fe40000004100 */
[C---:B------:R-:W-:Y:S01]  /*85a0*/  FFMA.FTZ R26, R4.reuse, R27, -R37 ;  /* 0x0000001b041a7223 */ /* 0x040fe20000010825 */
[----:B------:R-:W-:Y:S01]  /*85b0*/  FFMA.FTZ R28, R4, R31, R29 ;  /* 0x0000001f041c7223 */ /* 0x000fe2000001001d */
[----:B------:R-:W-:Y:S02]  /*85c0*/  HADD2.F32 R8, -RZ, R43.H1_H1 ;  /* 0x3000002bff087230 */ /* 0x000fe40000004100 */
[----:B------:R-:W-:Y:S01]  /*85d0*/  FFMA.FTZ R20, R13, R20, R21 ;  /* 0x000000140d147223 */ /* 0x000fe20000010015 */
[----:B------:R-:W-:-:S02]  /*85e0*/  HADD2.F32 R4, -RZ, R42.H0_H0 ;  /* 0x2000002aff047230 */ /* 0x000fc40000004100 */
[----:B------:R-:W-:Y:S01]  /*85f0*/  FFMA.FTZ R30, R13, R12, -R30 ;  /* 0x0000000c0d1e7223 */ /* 0x000fe2000001081e */
[----:B------:R-:W-:Y:S02]  /*8600*/  HADD2.F32 R24, -RZ, R10.H0_H0 ;  /* 0x2000000aff187230 */ /* 0x000fe40000004100 */
[C---:B------:R-:W-:Y:S01]  /*8610*/  FMUL.FTZ R12, R9.reuse, R8 ;  /* 0x00000008090c7220 */ /* 0x040fe20000410000 */
[----:B------:R-:W-:Y:S02]  /*8620*/  HADD2.F32 R21, -RZ, R40.H1_H1 ;  /* 0x30000028ff157230 */ /* 0x000fe40000004100 */
[----:B------:R-:W-:Y:S01]  /*8630*/  FMUL.FTZ R32, R9, R4 ;  /* 0x0000000409207220 */ /* 0x000fe20000410000 */
[----:B------:R-:W-:Y:S02]  /*8640*/  HADD2.F32 R5, -RZ, R5.H1_H1 ;  /* 0x30000005ff057230 */ /* 0x000fe40000004100 */
[----:B------:R-:W-:Y:S02]  /*8650*/  HADD2.F32 R14, -RZ, R6.H0_H0 ;  /* 0x20000006ff0e7230 */ /* 0x000fe40000004100 */
[----:B------:R-:W-:Y:S01]  /*8660*/  FMUL.FTZ R37, R24, R21 ;  /* 0x0000001518257220 */ /* 0x000fe20000410000 */
[----:B------:R-:W-:-:S02]  /*8670*/  HADD2.F32 R13, -RZ, R40.H0_H0 ;  /* 0x20000028ff0d7230 */ /* 0x000fc40000004100 */
[C---:B------:R-:W-:Y:S01]  /*8680*/  FFMA.FTZ R29, R5.reuse, R4, -R12 ;  /* 0x00000004051d7223 */ /* 0x040fe2000001080c */
[----:B------:R-:W-:Y:S02]  /*8690*/  HADD2.F32 R10, -RZ, R10.H1_H1 ;  /* 0x3000000aff0a7230 */ /* 0x000fe40000004100 */
[----:B------:R-:W-:Y:S01]  /*86a0*/  FFMA.FTZ R31, R5, R8, R32 ;  /* 0x00000008051f7223 */ /* 0x000fe20000010020 */
[----:B------:R-:W-:Y:S02]  /*86b0*/  HADD2.F32 R27, -RZ, R44.H0_H0 ;  /* 0x2000002cff1b7230 */ /* 0x000fe40000004100 */
[-C--:B------:R-:W-:Y:S01]  /*86c0*/  FMUL.FTZ R24, R24, R13.reuse ;  /* 0x0000000d18187220 */ /* 0x080fe20000410000 */
[----:B------:R-:W-:Y:S02]  /*86d0*/  HADD2.F32 R9, -RZ, R42.H1_H1 ;  /* 0x3000002aff097230 */ /* 0x000fe40000004100 */
[----:B------:R-:W-:Y:S01]  /*86e0*/  FFMA.FTZ R37, R14, R13, -R37 ;  /* 0x0000000d0e257223 */ /* 0x000fe20000010825 */
[----:B------:R-:W-:-:S02]  /*86f0*/  HADD2.F32 R6, -RZ, R6.H1_H1 ;  /* 0x30000006ff067230 */ /* 0x000fc40000004100 */
[C---:B------:R-:W-:Y:S01]  /*8700*/  FMUL.FTZ R5, R10.reuse, R27 ;  /* 0x0000001b0a057220 */ /* 0x040fe20000410000 */
[--C-:B0-----:R-:W-:Y:S02]  /*8710*/  HADD2.F32 R25, -RZ, R11.reuse.H0_H0 ;  /* 0x2000000bff197230 */ /* 0x101fe40000004100 */
[----:B------:R-:W-:Y:S01]  /*8720*/  FMUL.FTZ R13, R10, R9 ;  /* 0x000000090a0d7220 */ /* 0x000fe20000410000 */
[----:B------:R-:W-:Y:S02]  /*8730*/  HADD2.F32 R11, -RZ, R11.H1_H1 ;  /* 0x3000000bff0b7230 */ /* 0x000fe40000004100 */
[----:B------:R-:W-:Y:S01]  /*8740*/  FFMA.FTZ R24, R14, R21, R24 ;  /* 0x000000150e187223 */ /* 0x000fe20000010018 */
[----:B------:R-:W-:Y:S02]  /*8750*/  HADD2.F32 R10, -RZ, R41.H0_H0 ;  /* 0x20000029ff0a7230 */ /* 0x000fe40000004100 */
[----:B------:R-:W-:Y:S01]  /*8760*/  FFMA.FTZ R14, R6, R9, -R5 ;  /* 0x00000009060e7223 */ /* 0x000fe20000010805 */
[----:B------:R-:W-:-:S02]  /*8770*/  HADD2.F32 R12, -RZ, R44.H1_H1 ;  /* 0x3000002cff0c7230 */ /* 0x000fc40000004100 */
[----:B------:R-:W-:Y:S01]  /*8780*/  FFMA.FTZ R13, R6, R27, R13 ;  /* 0x0000001b060d7223 */ /* 0x000fe2000001000d */
[--C-:B------:R-:W-:Y:S02]  /*8790*/  HADD2.F32 R4, -RZ, R0.reuse.H1_H1 ;  /* 0x30000000ff047230 */ /* 0x100fe40000004100 */
[----:B------:R-:W-:Y:S01]  /*87a0*/  FMUL.FTZ R6, R25, R10 ;  /* 0x0000000a19067220 */ /* 0x000fe20000410000 */
[----:B------:R-:W-:Y:S02]  /*87b0*/  HADD2.F32 R8, -RZ, R0.H0_H0 ;  /* 0x20000000ff087230 */ /* 0x000fe40000004100 */
[----:B------:R-:W-:Y:S01]  /*87c0*/  FMUL.FTZ R32, R11, R12 ;  /* 0x0000000c0b207220 */ /* 0x000fe20000410000 */
[--C-:B------:R-:W-:Y:S02]  /*87d0*/  HADD2.F32 R15, -RZ, R7.reuse.H0_H0 ;  /* 0x20000007ff0f7230 */ /* 0x100fe40000004100 */
[----:B------:R-:W-:Y:S01]  /*87e0*/  FMUL.FTZ R25, R25, R4 ;  /* 0x0000000419197220 */ /* 0x000fe20000410000 */
[----:B------:R-:W-:-:S02]  /*87f0*/  HADD2.F32 R7, -RZ, R7.H1_H1 ;  /* 0x30000007ff077230 */ /* 0x000fc40000004100 */
[----:B------:R-:W-:Y:S01]  /*8800*/  FMUL.FTZ R5, R11, R8 ;  /* 0x000000080b057220 */ /* 0x000fe20000410000 */
[----:B------:R-:W-:Y:S01]  /*8810*/  F2FP.F16.F32.PACK_AB R9, R31, R20 ;  /* 0x000000141f09723e */ /* 0x000fe200000000ff */
[C---:B------:R-:W-:Y:S01]  /*8820*/  FFMA.FTZ R11, R15.reuse, R4, -R6 ;  /* 0x000000040f0b7223 */ /* 0x040fe20000010806 */
[----:B------:R-:W-:Y:S01]  /*8830*/  FFMA.FTZ R25, R15, R10, R25 ;  /* 0x0000000a0f197223 */ /* 0x000fe20000010019 */
[C---:B------:R-:W-:Y:S01]  /*8840*/  FFMA.FTZ R32, R7.reuse, R8, -R32 ;  /* 0x0000000807207223 */ /* 0x040fe20000010820 */
[----:B------:R-:W-:Y:S01]  /*8850*/  FFMA.FTZ R12, R7, R12, R5 ;  /* 0x0000000c070c7223 */ /* 0x000fe20000010005 */
[----:B------:R-:W-:Y:S02]  /*8860*/  F2FP.F16.F32.PACK_AB R4, R26, R33 ;  /* 0x000000211a04723e */ /* 0x000fe400000000ff */
[----:B------:R-:W-:Y:S02]  /*8870*/  F2FP.F16.F32.PACK_AB R5, R29, R30 ;  /* 0x0000001e1d05723e */ /* 0x000fe400000000ff */
[----:B------:R-:W-:-:S02]  /*8880*/  F2FP.F16.F32.PACK_AB R6, R14, R37 ;  /* 0x000000250e06723e */ /* 0x000fc400000000ff */
[----:B------:R-:W-:Y:S02]  /*8890*/  F2FP.F16.F32.PACK_AB R7, R32, R11 ;  /* 0x0000000b2007723e */ /* 0x000fe400000000ff */
[----:B------:R-:W-:Y:S02]  /*88a0*/  F2FP.F16.F32.PACK_AB R8, R28, R35 ;  /* 0x000000231c08723e */ /* 0x000fe400000000ff */
[----:B------:R-:W-:Y:S01]  /*88b0*/  F2FP.F16.F32.PACK_AB R10, R13, R24 ;  /* 0x000000180d0a723e */ /* 0x000fe200000000ff */
[----:B------:R1:W-:Y:S01]  /*88c0*/  STS.128 [R34+0x20400], R4 ;  /* 0x0204000422007388 */ /* 0x0003e20000000c00 */
[----:B------:R-:W-:-:S05]  /*88d0*/  F2FP.F16.F32.PACK_AB R11, R12, R25 ;  /* 0x000000190c0b723e */ /* 0x000fca00000000ff */
[----:B------:R1:W-:Y:S02]  /*88e0*/  STS.128 [R36+0x20400], R8 ;  /* 0x0204000824007388 */ /* 0x0003e40000000c00 */
.L_x_3903:
[----:B------:R-:W-:Y:S05]  /*88f0*/  BSYNC B1 ;  /* 0x0000000000017941 */ /* 0x000fea0003800000 */
.L_x_3902:
[----:B------:R-:W-:Y:S05]  /*8900*/  @P0 BRA `(.L_x_3894) ;  /* 0x0000000400600947 */ /* 0x000fea0003800000 */
[----:B-1----:R-:W2:Y:S01]  /*8910*/  LDL R8, [R1+0x54] ;  /* 0x0000540001087983 */ /* 0x002ea20000100800 */
[C---:B------:R-:W-:Y:S02]  /*8920*/  VIADD R4, R188.reuse, 0x20 ;  /* 0x00000020bc047836 */ /* 0x040fe40000000000 */
[----:B------:R-:W-:Y:S01]  /*8930*/  VIADD R5, R188, 0x20 ;  /* 0x00000020bc057836 */ /* 0x000fe20000000000 */
[----:B------:R-:W4:Y:S01]  /*8940*/  LDL R36, [R1+0x4c] ;  /* 0x00004c0001247983 */ /* 0x000f220000100800 */
[----:B------:R-:W-:Y:S02]  /*8950*/  IMAD.SHL.U32 R4, R4, 0x40, RZ ;  /* 0x0000004004047824 */ /* 0x000fe400078e00ff */
[----:B------:R-:W-:-:S03]  /*8960*/  IMAD.SHL.U32 R5, R5, 0x40, RZ ;  /* 0x0000004005057824 */ /* 0x000fc600078e00ff */
[----:B------:R-:W-:Y:S02]  /*8970*/  LOP3.LUT R4, R4, 0x1c0, RZ, 0xc0, !PT ;  /* 0x000001c004047812 */ /* 0x000fe400078ec0ff */
[----:B------:R-:W-:Y:S02]  /*8980*/  LOP3.LUT R5, R5, 0x1c0, RZ, 0xc0, !PT ;  /* 0x000001c005057812 */ /* 0x000fe400078ec0ff */
[----:B------:R-:W-:-:S04]  /*8990*/  SHF.R.U32.HI R4, RZ, 0x3, R4 ;  /* 0x00000003ff047819 */ /* 0x000fc80000011604 */
[----:B------:R-:W-:Y:S01]  /*89a0*/  LOP3.LUT R3, R4, R3, R5, 0x1e, !PT ;  /* 0x0000000304037212 */ /* 0x000fe200078e1e05 */
[--C-:B------:R-:W-:Y:S02]  /*89b0*/  HADD2.F32 R26, -RZ, R38.reuse.H0_H0 ;  /* 0x20000026ff1a7230 */ /* 0x100fe40000004100 */
[----:B------:R-:W-:Y:S02]  /*89c0*/  HADD2.F32 R28, -RZ, R39.H0_H0 ;  /* 0x20000027ff1c7230 */ /* 0x000fe40000004100 */
[----:B------:R-:W-:Y:S02]  /*89d0*/  HADD2.F32 R30, -RZ, R43.H0_H0 ;  /* 0x2000002bff1e7230 */ /* 0x000fe40000004100 */
[----:B------:R-:W-:Y:S02]  /*89e0*/  HADD2.F32 R37, -RZ, R39.H1_H1 ;  /* 0x30000027ff257230 */ /* 0x000fe40000004100 */
[----:B------:R-:W-:Y:S02]  /*89f0*/  HADD2.F32 R35, -RZ, R38.H1_H1 ;  /* 0x30000026ff237230 */ /* 0x000fe40000004100 */
[----:B------:R-:W-:-:S02]  /*8a00*/  HADD2.F32 R39, -RZ, R43.H1_H1 ;  /* 0x3000002bff277230 */ /* 0x000fc40000004100 */
[----:B------:R-:W-:Y:S02]  /*8a10*/  HADD2.F32 R34, -RZ, R44.H0_H0 ;  /* 0x2000002cff227230 */ /* 0x000fe40000004100 */
[----:B------:R-:W-:Y:S02]  /*8a20*/  HADD2.F32 R32, -RZ, R40.H1_H1 ;  /* 0x30000028ff207230 */ /* 0x000fe40000004100 */
[----:B--2---:R-:W-:Y:S01]  /*8a30*/  IMAD.IADD R3, R8, 0x1, R3 ;  /* 0x0000000108037824 */ /* 0x004fe200078e0203 */
[----:B----4-:R-:W1:Y:S04]  /*8a40*/  LDS.128 R4, [R36+0x20400] ;  /* 0x0204000024047984 */ /* 0x010e680000000c00 */
[----:B------:R-:W-:-:S05]  /*8a50*/  LEA R3, R3, R2, 0x1 ;  /* 0x0000000203037211 */ /* 0x000fca00078e08ff */
[----:B------:R-:W3:Y:S01]  /*8a60*/  LDS.128 R8, [R3+0x20400] ;  /* 0x0204000003087984 */ /* 0x000ee20000000c00 */
[----:B-1----:R-:W-:Y:S02]  /*8a70*/  HADD2.F32 R12, -RZ, R4.H0_H0 ;  /* 0x20000004ff0c7230 */ /* 0x002fe40000004100 */
[--C-:B---3--:R-:W-:Y:S02]  /*8a80*/  HADD2.F32 R20, -RZ, R8.reuse.H0_H0 ;  /* 0x20000008ff147230 */ /* 0x108fe40000004100 */
[----:B------:R-:W-:-:S03]  /*8a90*/  HADD2.F32 R8, -RZ, R8.H1_H1 ;  /* 0x30000008ff087230 */ /* 0x000fc60000004100 */
[-C--:B------:R-:W-:Y:S01]  /*8aa0*/  FMUL.FTZ R27, R28, R20.reuse ;  /* 0x000000141c1b7220 */ /* 0x080fe20000410000 */
[----:B------:R-:W-:Y:S01]  /*8ab0*/  FMUL.FTZ R29, R26, R20 ;  /* 0x000000141a1d7220 */ /* 0x000fe20000410000 */
[----:B------:R-:W-:Y:S02]  /*8ac0*/  HADD2.F32 R20, -RZ, R41.H1_H1 ;  /* 0x30000029ff147230 */ /* 0x000fe40000004100 */
[-C--:B------:R-:W-:Y:S01]  /*8ad0*/  FMUL.FTZ R31, R30, R8.reuse ;  /* 0x000000081e1f7220 */ /* 0x080fe20000410000 */
[----:B------:R-:W-:Y:S02]  /*8ae0*/  HADD2.F32 R4, -RZ, R4.H1_H1 ;  /* 0x30000004ff047230 */ /* 0x000fe40000004100 */
[--C-:B------:R-:W-:Y:S02]  /*8af0*/  HADD2.F32 R21, -RZ, R9.reuse.H0_H0 ;  /* 0x20000009ff157230 */ /* 0x100fe40000004100 */
[----:B------:R-:W-:Y:S01]  /*8b00*/  FMUL.FTZ R33, R20, R8 ;  /* 0x0000000814217220 */ /* 0x000fe20000410000 */
[----:B------:R-:W-:-:S02]  /*8b10*/  HADD2.F32 R9, -RZ, R9.H1_H1 ;  /* 0x30000009ff097230 */ /* 0x000fc40000004100 */
[----:B------:R-:W-:Y:S01]  /*8b20*/  FFMA.FTZ R27, R26, R12, -R27 ;  /* 0x0000000c1a1b7223 */ /* 0x000fe2000001081b */
[----:B------:R-:W-:Y:S01]  /*8b30*/  FFMA.FTZ R8, R20, R4, -R31 ;  /* 0x0000000414087223 */ /* 0x000fe2000001081f */
[-C--:B------:R-:W-:Y:S01]  /*8b40*/  FMUL.FTZ R20, R37, R21.reuse ;  /* 0x0000001525147220 */ /* 0x080fe20000410000 */
[----:B------:R-:W-:Y:S01]  /*8b50*/  FMUL.FTZ R26, R35, R21 ;  /* 0x00000015231a7220 */ /* 0x000fe20000410000 */
[----:B------:R-:W-:Y:S02]  /*8b60*/  HADD2.F32 R21, -RZ, R42.H0_H0 ;  /* 0x2000002aff157230 */ /* 0x000fe40000004100 */
[----:B------:R-:W-:Y:S01]  /*8b70*/  FFMA.FTZ R29, R28, R12, R29 ;  /* 0x0000000c1c1d7223 */ /* 0x000fe2000001001d */
[--C-:B------:R-:W-:Y:S02]  /*8b80*/  HADD2.F32 R13, -RZ, R5.reuse.H0_H0 ;  /* 0x20000005ff0d7230 */ /* 0x100fe40000004100 */
[----:B------:R-:W-:Y:S01]  /*8b90*/  FFMA.FTZ R12, R30, R4, R33 ;  /* 0x000000041e0c7223 */ /* 0x000fe20000010021 */
[----:B------:R-:W-:-:S02]  /*8ba0*/  HADD2.F32 R5, -RZ, R5.H1_H1 ;  /* 0x30000005ff057230 */ /* 0x000fc40000004100 */
[-C--:B------:R-:W-:Y:S01]  /*8bb0*/  FMUL.FTZ R4, R39, R9.reuse ;  /* 0x0000000927047220 */ /* 0x080fe20000410000 */
[--C-:B------:R-:W-:Y:S02]  /*8bc0*/  HADD2.F32 R24, -RZ, R10.reuse.H0_H0 ;  /* 0x2000000aff187230 */ /* 0x100fe40000004100 */
[C---:B------:R-:W-:Y:S01]  /*8bd0*/  FMUL.FTZ R28, R21.reuse, R9 ;  /* 0x00000009151c7220 */ /* 0x040fe20000410000 */
[----:B------:R-:W-:Y:S02]  /*8be0*/  HADD2.F32 R10, -RZ, R10.H1_H1 ;  /* 0x3000000aff0a7230 */ /* 0x000fe40000004100 */
[----:B------:R-:W-:Y:S01]  /*8bf0*/  FFMA.FTZ R9, R21, R5, -R4 ;  /* 0x0000000515097223 */ /* 0x000fe20000010804 */
[----:B------:R-:W-:Y:S02]  /*8c00*/  HADD2.F32 R14, -RZ, R6.H0_H0 ;  /* 0x20000006ff0e7230 */ /* 0x000fe40000004100 */
[-C--:B------:R-:W-:Y:S01]  /*8c10*/  FFMA.FTZ R20, R35, R13.reuse, -R20 ;  /* 0x0000000d23147223 */ /* 0x080fe20000010814 */
[----:B------:R-:W-:Y:S01]  /*8c20*/  FFMA.FTZ R26, R37, R13, R26 ;  /* 0x0000000d251a7223 */ /* 0x000fe2000001001a */
[----:B------:R-:W-:-:S02]  /*8c30*/  HADD2.F32 R4, -RZ, R42.H1_H1 ;  /* 0x3000002aff047230 */ /* 0x000fc40000004100 */
[----:B------:R-:W-:Y:S01]  /*8c40*/  FFMA.FTZ R13, R39, R5, R28 ;  /* 0x00000005270d7223 */ /* 0x000fe2000001001c */
[----:B------:R-:W-:Y:S02]  /*8c50*/  HADD2.F32 R6, -RZ, R6.H1_H1 ;  /* 0x30000006ff067230 */ /* 0x000fe40000004100 */
[-C--:B------:R-:W-:Y:S01]  /*8c60*/  FMUL.FTZ R5, R34, R10.reuse ;  /* 0x0000000a22057220 */ /* 0x080fe20000410000 */
[----:B------:R-:W-:Y:S02]  /*8c70*/  HADD2.F32 R30, -RZ, R40.H0_H0 ;  /* 0x20000028ff1e7230 */ /* 0x000fe40000004100 */
[----:B------:R-:W-:Y:S01]  /*8c80*/  FMUL.FTZ R33, R4, R10 ;  /* 0x0000000a04217220 */ /* 0x000fe20000410000 */
[--C-:B0-----:R-:W-:Y:S02]  /*8c90*/  HADD2.F32 R25, -RZ, R11.reuse.H0_H0 ;  /* 0x2000000bff197230 */ /* 0x101fe40000004100 */
[----:B------:R-:W-:Y:S01]  /*8ca0*/  FMUL.FTZ R21, R32, R24 ;  /* 0x0000001820157220 */ /* 0x000fe20000410000 */
[----:B------:R-:W-:-:S02]  /*8cb0*/  HADD2.F32 R11, -RZ, R11.H1_H1 ;  /* 0x3000000bff0b7230 */ /* 0x000fc40000004100 */
[----:B------:R-:W-:Y:S01]  /*8cc0*/  FMUL.FTZ R31, R30, R24 ;  /* 0x000000181e1f7220 */ /* 0x000fe20000410000 */
[----:B------:R-:W-:Y:S01]  /*8cd0*/  FFMA.FTZ R10, R4, R6, -R5 ;  /* 0x00000006040a7223 */ /* 0x000fe20000010805 */
[----:B------:R-:W-:Y:S02]  /*8ce0*/  HADD2.F32 R37, -RZ, R41.H0_H0 ;  /* 0x20000029ff257230 */ /* 0x000fe40000004100 */
[----:B------:R-:W-:Y:S02]  /*8cf0*/  HADD2.F32 R39, -RZ, R44.H1_H1 ;  /* 0x3000002cff277230 */ /* 0x000fe40000004100 */
[--C-:B------:R-:W-:Y:S02]  /*8d00*/  HADD2.F32 R5, -RZ, R0.reuse.H1_H1 ;  /* 0x30000000ff057230 */ /* 0x100fe40000004100 */
[----:B------:R-:W-:Y:S02]  /*8d10*/  HADD2.F32 R35, -RZ, R0.H0_H0 ;  /* 0x20000000ff237230 */ /* 0x000fe40000004100 */
[----:B------:R-:W-:Y:S01]  /*8d20*/  FFMA.FTZ R21, R30, R14, -R21 ;  /* 0x0000000e1e157223 */ /* 0x000fe20000010815 */
[----:B------:R-:W-:-:S02]  /*8d30*/  HADD2.F32 R15, -RZ, R7.H0_H0 ;  /* 0x20000007ff0f7230 */ /* 0x000fc40000004100 */
[----:B------:R-:W-:Y:S01]  /*8d40*/  FFMA.FTZ R31, R32, R14, R31 ;  /* 0x0000000e201f7223 */ /* 0x000fe2000001001f */
        /* <DEDUP_REMOVED lines=18> */
[----:B------:R2:W-:Y:S04]  /*8e70*/  STS.128 [R36+0x20400], R4 ;  /* 0x0204000424007388 */ /* 0x0005e80000000c00 */
[----:B------:R2:W-:Y:S02]  /*8e80*/  STS.128 [R3+0x20400], R8 ;  /* 0x0204000803007388 */ /* 0x0005e40000000c00 */
.L_x_3894:
[----:B------:R-:W-:Y:S05]  /*8e90*/  BSYNC B0 ;  /* 0x0000000000007941 */ /* 0x000fea0003800000 */
.L_x_3883:
        /* <DEDUP_REMOVED lines=8> */
.L_x_3880:
[----:B------:R-:W-:-:S13]  /*8f20*/  ISETP.NE.AND P0, PT, R186, 0x3, PT ;  /* 0x00000003ba00780c */ /* 0x000fda0003f05270 */
[----:B------:R-:W-:Y:S05]  /*8f30*/  @!P0 BRA `(.L_x_3904) ;  /* 0x0000000000048947 */ /* 0x000fea0003800000 */
[----:B------:R-:W-:Y:S01]  /*8f40*/  BPT.TRAP 0x1 ;  /* 0x000000040000795c */ /* 0x000fe20000300000 */
.L_x_3904:
[----:B------:R-:W-:Y:S01]  /*8f50*/  IMAD R12, R18, 0x8, R2 ;  /* 0x00000008120c7824 */ /* 0x000fe200078e0202 */
[----:B------:R-:W-:-:S04]  /*8f60*/  SHF.L.U32 R13, R23, 0x1f, RZ ;  /* 0x0000001f170d7819 */ /* 0x000fc800000006ff */
[----:B------:R0:W0:Y:S01]  /*8f70*/  SYNCS.PHASECHK.TRANS64.TRYWAIT P1, [R12+URZ+0x28c30], R13 ;  /* 0x028c300d0c0075a7 */ /* 0x000022000802017f */
[----:B------:R-:W-:Y:S05]  /*8f80*/  @!P0 BRA `(.L_x_3905) ;  /* 0x0000000000048947 */ /* 0x000fea0003800000 */
[----:B------:R-:W-:Y:S01]  /*8f90*/  BPT.TRAP 0x1 ;  /* 0x000000040000795c */ /* 0x000fe20000300000 */
.L_x_3905:
[C---:B----4-:R-:W-:Y:S02]  /*8fa0*/  VIADD R0, R2.reuse, 0x22400 ;  /* 0x0002240002007836 */ /* 0x050fe40000000000 */
[----:B012---:R-:W-:-:S03]  /*8fb0*/  VIADD R3, R2, 0x20400 ;  /* 0x0002040002037836 */ /* 0x007fc60000000000 */
[----:B------:R-:W-:Y:S02]  /*8fc0*/  SHF.R.U32.HI R0, RZ, 0x4, R0 ;  /* 0x00000004ff007819 */ /* 0x000fe40000011600 */
[----:B------:R-:W-:Y:S02]  /*8fd0*/  SHF.R.U32.HI R3, RZ, 0x4, R3 ;  /* 0x00000004ff037819 */ /* 0x000fe40000011603 */
[----:B------:R-:W-:Y:S02]  /*8fe0*/  LOP3.LUT R0, R0, 0x3fff, RZ, 0xc0, !PT ;  /* 0x00003fff00007812 */ /* 0x000fe400078ec0ff */
[----:B------:R-:W-:Y:S02]  /*8ff0*/  LOP3.LUT R3, R3, 0x3fff, RZ, 0xc0, !PT ;  /* 0x00003fff03037812 */ /* 0x000fe400078ec0ff */
[----:B------:R-:W-:Y:S01]  /*9000*/  LOP3.LUT R11, R0, 0x10000, RZ, 0xfc, !PT ;  /* 0x00010000000b7812 */ /* 0x000fe200078efcff */
[----:B------:R-:W-:Y:S06]  /*9010*/  @P1 BRA `(.L_x_3906) ;  /* 0x0000000000081947 */ /* 0x000fec0003800000 */
[----:B------:R-:W0:Y:S02]  /*9020*/  SYNCS.PHASECHK.TRANS64.TRYWAIT P1, [R12+URZ+0x28c30], R13 ;  /* 0x028c300d0c0075a7 */ /* 0x000e24000802017f */
[----:B0-----:R-:W-:Y:S05]  /*9030*/  @!P1 BRA `(.L_x_3907) ;  /* 0x000000ec008c9947 */ /* 0x001fea0003800000 */
.L_x_3906:
[----:B------:R-:W-:Y:S01]  /*9040*/  IMAD R14, R18, 0x200, R11 ;  /* 0x00000200120e7824 */ /* 0x000fe200078e020b */
[----:B------:R-:W-:Y:S01]  /*9050*/  LOP3.LUT R4, R3, 0x10000, RZ, 0xfc, !PT ;  /* 0x0001000003047812 */ /* 0x000fe200078efcff */
[----:B------:R-:W-:Y:S01]  /*9060*/  IMAD.MOV.U32 R5, RZ, RZ, 0x40000040 ;  /* 0x40000040ff057424 */ /* 0x000fe200078e00ff */
[----:B------:R-:W-:Y:S05]  /*9070*/  WARPSYNC.ALL ;  /* 0x0000000000007948 */ /* 0x000fea0003800000 */
[----:B------:R-:W-:Y:S01]  /*9080*/  IMAD.MOV.U32 R15, RZ, RZ, 0x40000040 ;  /* 0x40000040ff0f7424 */ /* 0x000fe200078e00ff */
[----:B------:R-:W-:Y:S01]  /*9090*/  R2UR UR4, R4 ;  /* 0x00000000040472ca */ /* 0x000fe200000e0000 */
[----:B-----5:R-:W-:Y:S01]  /*90a0*/  WARPGROUP.ARRIVE ;  /* 0x00000000000079c5 */ /* 0x020fe20000000000 */
[----:B------:R-:W-:Y:S01]  /*90b0*/  R2UR UR5, R5 ;  /* 0x00000000050572ca */ /* 0x000fe200000e0000 */
[C---:B------:R-:W-:Y:S01]  /*90c0*/  VIADD R6, R14.reuse, 0x2 ;  /* 0x000000020e067836 */ /* 0x040fe20000000000 */
[----:B------:R-:W-:Y:S01]  /*90d0*/  R2UR UR6, R14 ;  /* 0x000000000e0672ca */ /* 0x000fe200000e0000 */
[----:B------:R-:W-:Y:S01]  /*90e0*/  IMAD.MOV.U32 R9, RZ, RZ, 0x40000040 ;  /* 0x40000040ff097424 */ /* 0x000fe200078e00ff */
[----:B------:R-:W-:Y:S01]  /*90f0*/  R2UR UR7, R15 ;  /* 0x000000000f0772ca */ /* 0x000fe200000e0000 */
[----:B------:R-:W-:Y:S01]  /*9100*/  IMAD.MOV.U32 R7, RZ, RZ, 0x40000040 ;  /* 0x40000040ff077424 */ /* 0x000fe200078e00ff */
[----:B------:R-:W-:Y:S01]  /*9110*/  IADD3 R8, R4, 0x2, RZ ;  /* 0x0000000204087810 */ /* 0x000fe20007ffe0ff */
[C---:B---3--:R-:W-:Y:S01]  /*9120*/  VIADD R20, R14.reuse, 0x4 ;  /* 0x000000040e147836 */ /* 0x048fe20000000000 */
[----:B------:R-:W-:Y:S01]  /*9130*/  MOV R21, 0x40000040 ;  /* 0x4000004000157802 */ /* 0x000fe20000000f00 */
[----:B------:R-:W-:-:S02]  /*9140*/  VIADD R14, R14, 0x6 ;  /* 0x000000060e0e7836 */ /* 0x000fc40000000000 */
[----:B------:R-:W-:Y:S02]  /*9150*/  IMAD.MOV.U32 R5, RZ, RZ, 0x40000040 ;  /* 0x40000040ff057424 */ /* 0x000fe400078e00ff */
[----:B------:R-:W-:-:S04]  /*9160*/  IMAD.MOV.U32 R15, RZ, RZ, 0x40000040 ;  /* 0x40000040ff0f7424 */ /* 0x000fc800078e00ff */
[----:B------:R-:W-:Y:S01]  /*9170*/  HGMMA.64x64x16.F32 R24, gdesc[UR4], RZ, !UPT, gsb0 ;  /* 0x00e00000041879f0 */ /* 0x000fe2000c0008ff */
[----:B------:R-:W-:Y:S02]  /*9180*/  R2UR UR4, R8 ;  /* 0x00000000080472ca */ /* 0x000fe400000e0000 */
[----:B------:R-:W-:Y:S02]  /*9190*/  R2UR UR5, R9 ;  /* 0x00000000090572ca */ /* 0x000fe400000e0000 */
[----:B------:R-:W-:Y:S01]  /*91a0*/  R2UR UR6, R6 ;  /* 0x00000000060672ca */ /* 0x000fe200000e0000 */
[C---:B------:R-:W-:Y:S01]  /*91b0*/  VIADD R6, R4.reuse, 0x4 ;  /* 0x0000000404067836 */ /* 0x040fe20000000000 */
[----:B------:R-:W-:Y:S01]  /*91c0*/  R2UR UR7, R7 ;  /* 0x00000000070772ca */ /* 0x000fe200000e0000 */
[----:B------:R-:W-:Y:S02]  /*91d0*/  IMAD.MOV.U32 R7, RZ, RZ, 0x40000040 ;  /* 0x40000040ff077424 */ /* 0x000fe400078e00ff */
[----:B------:R-:W-:Y:S01]  /*91e0*/  VIADD R4, R4, 0x6 ;  /* 0x0000000604047836 */ /* 0x000fe20000000000 */
[----:B------:R-:W-:-:S02]  /*91f0*/  WARPGROUP.DEPBAR.LE gsb0, 0x0 ;  /* 0x00008000000079c5 */ /* 0x000fc40000010000 */
[----:B------:R-:W-:-:S07]  /*9200*/  WARPGROUP.ARRIVE ;  /* 0x00000000000079c5 */ /* 0x000fce0000000000 */
[----:B------:R-:W-:Y:S01]  /*9210*/  HGMMA.64x64x16.F32 R24, gdesc[UR4], R24, gsb0 ;  /* 0x00e00000041879f0 */ /* 0x000fe20008000818 */
[----:B------:R-:W-:Y:S02]  /*9220*/  R2UR UR4, R6 ;  /* 0x00000000060472ca */ /* 0x000fe400000e0000 */
[----:B------:R-:W-:Y:S02]  /*9230*/  R2UR UR5, R7 ;  /* 0x00000000070572ca */ /* 0x000fe400000e0000 */
[----:B------:R-:W-:Y:S02]  /*9240*/  R2UR UR6, R20 ;  /* 0x00000000140672ca */ /* 0x000fe400000e0000 */
[----:B------:R-:W-:Y:S01]  /*9250*/  R2UR UR7, R21 ;  /* 0x00000000150772ca */ /* 0x000fe200000e0000 */
[----:B------:R-:W-:Y:S02]  /*9260*/  WARPGROUP.DEPBAR.LE gsb0, 0x0 ;  /* 0x00008000000079c5 */ /* 0x000fe40000010000 */
[----:B------:R-:W-:-:S10]  /*9270*/  WARPGROUP.ARRIVE ;  /* 0x00000000000079c5 */ /* 0x000fd40000000000 */
[----:B------:R-:W-:Y:S01]  /*9280*/  HGMMA.64x64x16.F32 R24, gdesc[UR4], R24, gsb0 ;  /* 0x00e00000041879f0 */ /* 0x000fe20008000818 */
[----:B------:R-:W-:Y:S02]  /*9290*/  R2UR UR4, R4 ;  /* 0x00000000040472ca */ /* 0x000fe400000e0000 */
[----:B------:R-:W-:Y:S02]  /*92a0*/  R2UR UR5, R5 ;  /* 0x00000000050572ca */ /* 0x000fe400000e0000 */
[----:B------:R-:W-:Y:S02]  /*92b0*/  R2UR UR6, R14 ;  /* 0x000000000e0672ca */ /* 0x000fe400000e0000 */
[----:B------:R-:W-:Y:S01]  /*92c0*/  R2UR UR7, R15 ;  /* 0x000000000f0772ca */ /* 0x000fe200000e0000 */
[----:B------:R-:W-:Y:S02]  /*92d0*/  WARPGROUP.DEPBAR.LE gsb0, 0x0 ;  /* 0x00008000000079c5 */ /* 0x000fe40000010000 */
[----:B------:R-:W-:-:S10]  /*92e0*/  WARPGROUP.ARRIVE ;  /* 0x00000000000079c5 */ /* 0x000fd40000000000 */
[----:B------:R-:W-:Y:S03]  /*92f0*/  HGMMA.64x64x16.F32 R24, gdesc[UR4], R24, gsb0 ;  /* 0x00e00000041879f0 */ /* 0x000fe60008000818 */
[----:B------:R-:W-:Y:S02]  /*9300*/  WARPGROUP.DEPBAR.LE gsb0, 0x0 ;  /* 0x00008000000079c5 */ /* 0x000fe40000010000 */
[----:B------:R-:W-:Y:S05]  /*9310*/  @!P0 BRA `(.L_x_3908) ;  /* 0x0000000000048947 */ /* 0x000fea0003800000 */
[----:B------:R-:W-:Y:S01]  /*9320*/  BPT.TRAP 0x1 ;  /* 0x000000040000795c */ /* 0x000fe20000300000 */
.L_x_3908:
[----:B------:R-:W-:Y:S01]  /*9330*/  ULDC UR4, c[0x0][0x9d8] ;  /* 0x0002760000047ab9 */ /* 0x000fe20000000800 */
[----:B------:R-:W-:Y:S02]  /*9340*/  IMAD R15, R172, -0x40, R171 ;  /* 0xffffffc0ac0f7824 */ /* 0x000fe400078e02ab */
[----:B------:R-:W-:Y:S01]  /*9350*/  FMUL.FTZ R24, R24, UR4 ;  /* 0x0000000418187c20 */ /* 0x000fe20008410000 */
[----:B------:R-:W-:Y:S01]  /*9360*/  FMUL.FTZ R25, R25, UR4 ;  /* 0x0000000419197c20 */ /* 0x000fe20008410000 */
[----:B------:R-:W-:Y:S01]  /*9370*/  FMUL.FTZ R28, R28, UR4 ;  /* 0x000000041c1c7c20 */ /* 0x000fe20008410000 */
[----:B------:R-:W-:Y:S01]  /*9380*/  FMUL.FTZ R29, R29, UR4 ;  /* 0x000000041d1d7c20 */ /* 0x000fe20008410000 */
[----:B------:R-:W-:Y:S01]  /*9390*/  FMUL.FTZ R32, R32, UR4 ;  /* 0x0000000420207c20 */ /* 0x000fe20008410000 */
[----:B------:R-:W-:Y:S01]  /*93a0*/  IADD3 R15, -R210, 0x40, R15 ;  /* 0x00000040d20f7810 */ /* 0x000fe20007ffe10f */
[----:B------:R-:W-:Y:S01]  /*93b0*/  MUFU.TANH R24, R24 ;  /* 0x0000001800187308 */ /* 0x000fe20000002400 */
[----:B------:R-:W-:Y:S01]  /*93c0*/  FMUL.FTZ R33, R33, UR4 ;  /* 0x0000000421217c20 */ /* 0x000fe20008410000 */
[----:B------:R-:W-:Y:S01]  /*93d0*/  FMUL.FTZ R26, R26, UR4 ;  /* 0x000000041a1a7c20 */ /* 0x000fe20008410000 */
[----:B------:R-:W-:Y:S01]  /*93e0*/  FMUL.FTZ R34, R34, UR4 ;  /* 0x0000000422227c20 */ /* 0x000fe20008410000 */
[C---:B------:R-:W-:Y:S01]  /*93f0*/  ISETP.GT.AND P5, PT, R15.reuse, RZ, PT ;  /* 0x000000ff0f00720c */ /* 0x040fe20003fa4270 */
[----:B------:R-:W-:Y:S01]  /*9400*/  FMUL.FTZ R36, R36, UR4 ;  /* 0x0000000424247c20 */ /* 0x000fe20008410000 */
[----:B------:R-:W-:Y:S01]  /*9410*/  ISETP.GT.AND P4, PT, R15, 0x1, PT ;  /* 0x000000010f00780c */ /* 0x000fe20003f84270 */
[----:B------:R-:W-:Y:S01]  /*9420*/  FMUL.FTZ R27, R27, UR4 ;  /* 0x000000041b1b7c20 */ /* 0x000fe20008410000 */
[----:B------:R-:W1:Y:S01]  /*9430*/  MUFU.TANH R25, R25 ;  /* 0x0000001900197308 */ /* 0x000e620000002400 */
[----:B------:R-:W-:Y:S01]  /*9440*/  FMUL.FTZ R38, R38, UR4 ;  /* 0x0000000426267c20 */ /* 0x000fe20008410000 */
[----:B------:R-:W-:Y:S01]  /*9450*/  ISETP.GT.AND P3, PT, R15, 0x8, PT ;  /* 0x000000080f00780c */ /* 0x000fe20003f64270 */
[----:B------:R-:W-:Y:S01]  /*9460*/  FMUL.FTZ R30, R30, UR4 ;  /* 0x000000041e1e7c20 */ /* 0x000fe20008410000 */
[----:B------:R-:W-:Y:S01]  /*9470*/  FMUL.FTZ R37, R37, UR4 ;  /* 0x0000000425257c20 */ /* 0x000fe20008410000 */
[----:B------:R-:W-:Y:S01]  /*9480*/  FMUL.FTZ R42, R42, UR4 ;  /* 0x000000042a2a7c20 */ /* 0x000fe20008410000 */
[----:B------:R-:W-:Y:S01]  /*9490*/  ISETP.GT.AND P2, PT, R15, 0x9, PT ;  /* 0x000000090f00780c */ /* 0x000fe20003f44270 */
[----:B------:R-:W-:Y:S01]  /*94a0*/  FMUL.FTZ R40, R40, UR4 ;  /* 0x0000000428287c20 */ /* 0x000fe20008410000 */
[----:B------:R-:W-:Y:S01]  /*94b0*/  MUFU.TANH R28, R28 ;  /* 0x0000001c001c7308 */ /* 0x000fe20000002400 */
[----:B------:R-:W-:Y:S01]  /*94c0*/  FMUL.FTZ R31, R31, UR4 ;  /* 0x000000041f1f7c20 */ /* 0x000fe20008410000 */
[----:B------:R-:W-:Y:S01]  /*94d0*/  ISETP.GT.AND P1, PT, R15, 0x10, PT ;  /* 0x000000100f00780c */ /* 0x000fe20003f24270 */
[----:B------:R-:W-:Y:S01]  /*94e0*/  FMUL.FTZ R41, R41, UR4 ;  /* 0x0000000429297c20 */ /* 0x000fe20008410000 */
[----:B------:R-:W-:Y:S01]  /*94f0*/  FMUL.FTZ R35, R35, UR4 ;  /* 0x0000000423237c20 */ /* 0x000fe20008410000 */
[----:B------:R-:W-:Y:S01]  /*9500*/  ISETP.GT.AND P6, PT, R15, 0x11, PT ;  /* 0x000000110f00780c */ /* 0x000fe20003fc4270 */
[----:B------:R-:W-:Y:S01]  /*9510*/  FMUL.FTZ R44, R44, UR4 ;  /* 0x000000042c2c7c20 */ /* 0x000fe20008410000 */
[----:B------:R-:W-:Y:S01]  /*9520*/  FMUL.FTZ R45, R45, UR4 ;  /* 0x000000042d2d7c20 */ /* 0x000fe20008410000 */
[----:B------:R-:W-:Y:S01]  /*9530*/  MUFU.TANH R29, R29 ;  /* 0x0000001d001d7308 */ /* 0x000fe20000002400 */
[----:B-1----:R-:W-:Y:S01]  /*9540*/  FSEL R25, R25, -INF , P4 ;  /* 0xff80000019197808 */ /* 0x002fe20002000000 */
        /* <DEDUP_REMOVED lines=12> */
[----:B------:R-:W-:Y:S01]  /*9610*/  ULDC UR5, c[0x0][0x988] ;  /* 0x0002620000057ab9 */ /* 0x000fe20000000800 */
[----:B------:R-:W-:Y:S01]  /*9620*/  FMUL.FTZ R55, R55, UR4 ;  /* 0x0000000437377c20 */ /* 0x000fe20008410000 */
[----:B------:R-:W2:Y:S01]  /*9630*/  MUFU.TANH R0, R26 ;  /* 0x0000001a00007308 */ /* 0x000ea20000002400 */
[----:B------:R-:W-:-:S07]  /*9640*/  IMAD.U32 R169, RZ, RZ, UR5 ;  /* 0x00000005ffa97e24 */ /* 0x000fce000f8e00ff */
[----:B------:R-:W3:Y:S01]  /*9650*/  MUFU.TANH R33, R33 ;  /* 0x0000002100217308 */ /* 0x000ee20000002400 */
[----:B-1----:R-:W-:-:S07]  /*9660*/  FSEL R58, R32, -INF , P1 ;  /* 0xff800000203a7808 */ /* 0x002fce0000800000 */
[----:B------:R1:W4:Y:S01]  /*9670*/  MUFU.TANH R20, R34 ;  /* 0x0000002200147308 */ /* 0x0003220000002400 */
[----:B--2---:R-:W-:-:S07]  /*9680*/  FSEL R0, R0, -INF , P5 ;  /* 0xff80000000007808 */ /* 0x004fce0002800000 */
[----:B------:R-:W2:Y:S01]  /*9690*/  MUFU.TANH R3, R27 ;  /* 0x0000001b00037308 */ /* 0x000ea20000002400 */
[----:B-1----:R-:W-:Y:S02]  /*96a0*/  FSEL R34, R24, -INF , P5 ;  /* 0xff80000018227808 */ /* 0x002fe40002800000 */
[----:B------:R-:W-:Y:S02]  /*96b0*/  ISETP.GT.AND P5, PT, R15, 0x18, PT ;  /* 0x000000180f00780c */ /* 0x000fe40003fa4270 */
[----:B------:R-:W-:Y:S02]  /*96c0*/  FMNMX.FTZ R21, R34, R25, !PT ;  /* 0x0000001922157209 */ /* 0x000fe40007810000 */
[----:B---3--:R-:W-:Y:S01]  /*96d0*/  FSEL R60, R33, -INF , P6 ;  /* 0xff800000213c7808 */ /* 0x008fe20003000000 */
[----:B------:R-:W1:Y:S01]  /*96e0*/  MUFU.TANH R36, R36 ;  /* 0x0000002400247308 */ /* 0x000e620000002400 */
[----:B----4-:R-:W-:Y:S02]  /*96f0*/  FSEL R20, R20, -INF , P1 ;  /* 0xff80000014147808 */ /* 0x010fe40000800000 */
[----:B------:R-:W-:-:S05]  /*9700*/  ISETP.GT.AND P1, PT, R15, 0x28, PT ;  /* 0x000000280f00780c */ /* 0x000fca0003f24270 */
[----:B------:R3:W4:Y:S01]  /*9710*/  MUFU.TANH R26, R38 ;  /* 0x00000026001a7308 */ /* 0x0007220000002400 */
[----:B--2---:R-:W-:Y:S02]  /*9720*/  FSEL R3, R3, -INF , P4 ;  /* 0xff80000003037808 */ /* 0x004fe40002000000 */
[----:B------:R-:W-:-:S05]  /*9730*/  ISETP.GT.AND P4, PT, R15, 0x19, PT ;  /* 0x000000190f00780c */ /* 0x000fca0003f84270 */
[----:B------:R-:W2:Y:S01]  /*9740*/  MUFU.TANH R10, R30 ;  /* 0x0000001e000a7308 */ /* 0x000ea20000002400 */
[----:B---3--:R-:W-:Y:S02]  /*9750*/  FSEL R38, R28, -INF , P3 ;  /* 0xff8000001c267808 */ /* 0x008fe40001800000 */
[----:B-1----:R-:W-:Y:S02]  /*9760*/  FSEL R36, R36, -INF , P5 ;  /* 0xff80000024247808 */ /* 0x002fe40002800000 */
[----:B------:R-:W-:-:S03]  /*9770*/  FMNMX.FTZ R21, R38, R21, !PT ;  /* 0x0000001526157209 */ /* 0x000fc60007810000 */
        /* <DEDUP_REMOVED lines=11> */
[----:B------:R-:W-:Y:S02]  /*9830*/  FMNMX.FTZ R21, R58, R21, !PT ;  /* 0x000000153a157209 */ /* 0x000fe40007810000 */
[----:B----4-:R-:W-:Y:S02]  /*9840*/  FSEL R30, R30, -INF , P3 ;  /* 0xff8000001e1e7808 */ /* 0x010fe40001800000 */
[----:B------:R-:W-:-:S03]  /*9850*/  FMNMX.FTZ R21, R60, R21, !PT ;  /* 0x000000153c157209 */ /* 0x000fc60007810000 */
[----:B------:R-:W3:Y:S01]  /*9860*/  MUFU.TANH R41, R41 ;  /* 0x0000002900297308 */ /* 0x000ee20000002400 */
[----:B------:R-:W-:Y:S02]  /*9870*/  FMNMX.FTZ R21, R36, R21, !PT ;  /* 0x0000001524157209 */ /* 0x000fe40007810000 */
[----:B--2---:R-:W-:Y:S02]  /*9880*/  FSEL R14, R14, -INF , P2 ;  /* 0xff8000000e0e7808 */ /* 0x004fe40001000000 */
[C---:B------:R-:W-:Y:S02]  /*9890*/  ISETP.GT.AND P2, PT, R15.reuse, 0x21, PT ;  /* 0x000000210f00780c */ /* 0x040fe40003f44270 */
[----:B------:R-:W-:Y:S01]  /*98a0*/  FMNMX.FTZ R21, R62, R21, !PT ;  /* 0x000000153e157209 */ /* 0x000fe20007810000 */
[----:B------:R-:W2:Y:S01]  /*98b0*/  MUFU.TANH R35, R35 ;  /* 0x0000002300237308 */ /* 0x000ea20000002400 */
[----:B-1----:R-:W-:Y:S02]  /*98c0*/  FSEL R40, R40, -INF , P3 ;  /* 0xff80000028287808 */ /* 0x002fe40001800000 */
[----:B------:R-:W-:-:S02]  /*98d0*/  ISETP.GT.AND P3, PT, R15, 0x38, PT ;  /* 0x000000380f00780c */ /* 0x000fc40003f64270 */
[----:B------:R-:W-:-:S03]  /*98e0*/  FMNMX.FTZ R21, R40, R21, !PT ;  /* 0x0000001528157209 */ /* 0x000fc60007810000 */
[----:B------:R-:W1:Y:S01]  /*98f0*/  MUFU.TANH R44, R44 ;  /* 0x0000002c002c7308 */ /* 0x000e620000002400 */
[----:B---3--:R-:W-:-:S04]  /*9900*/  FSEL R64, R41, -INF , P2 ;  /* 0xff80000029407808 */ /* 0x008fc80001000000 */
[----:B------:R-:W-:-:S03]  /*9910*/  FMNMX.FTZ R21, R64, R21, !PT ;  /* 0x0000001540157209 */ /* 0x000fc60007810000 */
[----:B------:R-:W3:Y:S01]  /*9920*/  MUFU.TANH R45, R45 ;  /* 0x0000002d002d7308 */ /* 0x000ee20000002400 */
[----:B--2---:R-:W-:Y:S02]  /*9930*/  FSEL R24, R35, -INF , P6 ;  /* 0xff80000023187808 */ /* 0x004fe40003000000 */
[----:B------:R-:W-:-:S05]  /*9940*/  ISETP.GT.AND P6, PT, R15, 0x29, PT ;  /* 0x000000290f00780c */ /* 0x000fca0003fc4270 */
[----:B------:R-:W2:Y:S01]  /*9950*/  MUFU.TANH R39, R39 ;  /* 0x0000002700277308 */ /* 0x000ea20000002400 */
[----:B-1----:R-:W-:-:S04]  /*9960*/  FSEL R44, R44, -INF , P1 ;  /* 0xff8000002c2c7808 */ /* 0x002fc80000800000 */
        /* <DEDUP_REMOVED lines=15> */
[----:B------:R-:W-:Y:S02]  /*9a60*/  ISETP.GT.AND P2, PT, R15, 0x39, PT ;  /* 0x000000390f00780c */ /* 0x000fe40003f44270 */
[----:B------:R-:W-:-:S03]  /*9a70*/  FMNMX.FTZ R15, R0, R3, !PT ;  /* 0x00000003000f7209 */ /* 0x000fc60007810000 */
[----:B------:R-:W2:Y:S01]  /*9a80*/  MUFU.TANH R46, R46 ;  /* 0x0000002e002e7308 */ /* 0x000ea20000002400 */
[----:B-1----:R-:W-:Y:S02]  /*9a90*/  FSEL R52, R52, -INF , P3 ;  /* 0xff80000034347808 */ /* 0x002fe40001800000 */
[----:B------:R-:W-:Y:S02]  /*9aa0*/  FMNMX.FTZ R15, R10, R15, !PT ;  /* 0x0000000f0a0f7209 */ /* 0x000fe40007810000 */
[----:B------:R-:W-:Y:S02]  /*9ab0*/  FMNMX.FTZ R21, R52, R21, !PT ;  /* 0x0000001534157209 */ /* 0x000fe40007810000 */
[----:B------:R-:W-:Y:S01]  /*9ac0*/  FMNMX.FTZ R15, R14, R15, !PT ;  /* 0x0000000f0e0f7209 */ /* 0x000fe20007810000 */
[----:B------:R-:W-:Y:S01]  /*9ad0*/  MUFU.TANH R47, R47 ;  /* 0x0000002f002f7308 */ /* 0x000fe20000002400 */
[----:B---3--:R-:W-:Y:S02]  /*9ae0*/  FSEL R74, R53, -INF , P2 ;  /* 0xff800000354a7808 */ /* 0x008fe40001000000 */
[----:B------:R-:W-:-:S02]  /*9af0*/  FMNMX.FTZ R15, R20, R15, !PT ;  /* 0x0000000f140f7209 */ /* 0x000fc40007810000 */
[----:B------:R-:W-:Y:S02]  /*9b00*/  FMNMX.FTZ R21, R74, R21, !PT ;  /* 0x000000154a157209 */ /* 0x000fe40007810000 */
[----:B------:R-:W-:Y:S01]  /*9b10*/  FMNMX.FTZ R15, R24, R15, !PT ;  /* 0x0000000f180f7209 */ /* 0x000fe20007810000 */
[----:B------:R-:W1:Y:S01]  /*9b20*/  MUFU.TANH R50, R50 ;  /* 0x0000003200327308 */ /* 0x000e620000002400 */
[----:B--2---:R-:W-:Y:S01]  /*9b30*/  FSEL R46, R46, -INF , P1 ;  /* 0xff8000002e2e7808 */ /* 0x004fe20000800000 */
[----:B------:R-:W2:Y:S01]  /*9b40*/  SHFL.BFLY PT, R48, R21, 0x2, 0x1f ;  /* 0x0c401f0015307f89 */ /* 0x000ea200000e0000 */
[----:B------:R-:W-:-:S04]  /*9b50*/  FMNMX.FTZ R15, R26, R15, !PT ;  /* 0x0000000f1a0f7209 */ /* 0x000fc80007810000 */
[----:B------:R-:W-:Y:S01]  /*9b60*/  FMNMX.FTZ R15, R28, R15, !PT ;  /* 0x0000000f1c0f7209 */ /* 0x000fe20007810000 */
[----:B------:R-:W-:Y:S03]  /*9b70*/  MUFU.TANH R51, R51 ;  /* 0x0000003300337308 */ /* 0x000fe60000002400 */
[----:B------:R-:W-:-:S04]  /*9b80*/  FMNMX.FTZ R15, R30, R15, !PT ;  /* 0x0000000f1e0f7209 */ /* 0x000fc80007810000 */
[----:B------:R-:W-:Y:S01]  /*9b90*/  FMNMX.FTZ R15, R32, R15, !PT ;  /* 0x0000000f200f7209 */ /* 0x000fe20007810000 */
[----:B------:R-:W3:Y:S01]  /*9ba0*/  MUFU.TANH R54, R54 ;  /* 0x0000003600367308 */ /* 0x000ee20000002400 */
[----:B-1----:R-:W-:Y:S02]  /*9bb0*/  FSEL R50, R50, -INF , P5 ;  /* 0xff80000032327808 */ /* 0x002fe40002800000 */
[----:B------:R-:W-:-:S05]  /*9bc0*/  FMNMX.FTZ R15, R46, R15, !PT ;  /* 0x0000000f2e0f7209 */ /* 0x000fca0007810000 */
[----:B------:R-:W1:Y:S01]  /*9bd0*/  MUFU.TANH R55, R55 ;  /* 0x0000003700377308 */ /* 0x000e620000002400 */
[----:B--2---:R-:W-:-:S05]  /*9be0*/  FMNMX.FTZ R48, R21, R48, !PT ;  /* 0x0000003015307209 */ /* 0x004fca0007810000 */
[----:B------:R-:W2:Y:S01]  /*9bf0*/  SHFL.BFLY PT, R27, R48, 0x1, 0x1f ;  /* 0x0c201f00301b7f89 */ /* 0x000ea200000e0000 */
[----:B---3--:R-:W-:Y:S02]  /*9c00*/  FSEL R54, R54, -INF , P3 ;  /* 0xff80000036367808 */ /* 0x008fe40001800000 */
[----:B-1----:R-:W-:Y:S02]  /*9c10*/  FSEL R72, R55, -INF , P2 ;  /* 0xff80000037487808 */ /* 0x002fe40001000000 */
[----:B--2---:R-:W-:Y:S02]  /*9c20*/  FMNMX.FTZ R168, R48, R27, !PT ;  /* 0x0000001b30a87209 */ /* 0x004fe40007810000 */
[----:B------:R-:W-:Y:S02]  /*9c30*/  FSEL R48, R47, -INF , P6 ;  /* 0xff8000002f307808 */ /* 0x000fe40003000000 */
[C---:B------:R-:W-:Y:S01]  /*9c40*/  FSETP.NEU.FTZ.AND P1, PT, R168.reuse, -INF , PT ;  /* 0xff800000a800780b */ /* 0x040fe20003f3d000 */
[----:B------:R-:W-:Y:S01]  /*9c50*/  FMUL.FTZ R21, R168, R169 ;  /* 0x000000a9a8157220 */ /* 0x000fe20000410000 */
[----:B------:R-:W-:-:S04]  /*9c60*/  FMNMX.FTZ R15, R48, R15, !PT ;  /* 0x0000000f300f7209 */ /* 0x000fc80007810000 */
[----:B------:R-:W-:Y:S02]  /*9c70*/  FSEL R21, R21, RZ, P1 ;  /* 0x000000ff15157208 */ /* 0x000fe40000800000 */
[----:B------:R-:W-:-:S03]  /*9c80*/  FMNMX.FTZ R15, R50, R15, !PT ;  /* 0x0000000f320f7209 */ /* 0x000fc60007810000 */
[-CC-:B------:R-:W-:Y:S01]  /*9c90*/  FFMA.FTZ R27, R34, R169.reuse, -R21.reuse ;  /* 0x000000a9221b7223 */ /* 0x180fe20000010815 */
[----:B------:R-:W-:Y:S01]  /*9ca0*/  FSEL R34, R51, -INF , P4 ;  /* 0xff80000033227808 */ /* 0x000fe20002000000 */
[-CC-:B------:R-:W-:Y:S01]  /*9cb0*/  FFMA.FTZ R29, R38, R169.reuse, -R21.reuse ;  /* 0x000000a9261d7223 */ /* 0x180fe20000010815 */
[-CC-:B------:R-:W-:Y:S01]  /*9cc0*/  FFMA.FTZ R25, R25, R169.reuse, -R21.reuse ;  /* 0x000000a919197223 */ /* 0x180fe20000010815 */
        /* <DEDUP_REMOVED lines=8> */
[--C-:B------:R-:W-:Y:S01]  /*9d50*/  FFMA.FTZ R40, R40, R169, -R21.reuse ;  /* 0x000000a928287223 */ /* 0x100fe20000010815 */
[----:B------:R-:W-:Y:S01]  /*9d60*/  FMNMX.FTZ R15, R72, R15, !PT ;  /* 0x0000000f480f7209 */ /* 0x000fe20007810000 */
[----:B------:R-:W-:Y:S01]  /*9d70*/  MUFU.EX2 R152, R25 ;  /* 0x0000001900987308 */ /* 0x000fe20000000800 */
[-CC-:B------:R-:W-:Y:S01]  /*9d80*/  FFMA.FTZ R64, R64, R169.reuse, -R21.reuse ;  /* 0x000000a940407223 */ /* 0x180fe20000010815 */
[-CC-:B------:R-:W-:Y:S01]  /*9d90*/  FFMA.FTZ R44, R44, R169.reuse, -R21.reuse ;  /* 0x000000a92c2c7223 */ /* 0x180fe20000010815 */
[-CC-:B------:R-:W-:Y:S01]  /*9da0*/  FFMA.FTZ R66, R66, R169.reuse, -R21.reuse ;  /* 0x000000a942427223 */ /* 0x180fe20000010815 */
[----:B------:R-:W1:Y:S01]  /*9db0*/  SHFL.BFLY PT, R38, R15, 0x2, 0x1f ;  /* 0x0c401f000f267f89 */ /* 0x000e6200000e0000 */
[-CC-:B------:R-:W-:Y:S01]  /*9dc0*/  FFMA.FTZ R68, R68, R169.reuse, -R21.reuse ;  /* 0x000000a944447223 */ /* 0x180fe20000010815 */
[-CC-:B------:R-:W-:Y:S01]  /*9dd0*/  FFMA.FTZ R70, R70, R169.reuse, -R21.reuse ;  /* 0x000000a946467223 */ /* 0x180fe20000010815 */
[-CC-:B------:R-:W-:Y:S01]  /*9de0*/  FFMA.FTZ R52, R52, R169.reuse, -R21.reuse ;  /* 0x000000a934347223 */ /* 0x180fe20000010815 */
[----:B------:R-:W-:Y:S01]  /*9df0*/  MUFU.EX2 R29, R29 ;  /* 0x0000001d001d7308 */ /* 0x000fe20000000800 */
[----:B------:R-:W-:-:S07]  /*9e00*/  FFMA.FTZ R21, R74, R169, -R21 ;  /* 0x000000a94a157223 */ /* 0x000fce0000010815 */
[----:B------:R-:W2:Y:S08]  /*9e10*/  MUFU.EX2 R42, R42 ;  /* 0x0000002a002a7308 */ /* 0x000eb00000000800 */
[----:B------:R-:W-:Y:S01]  /*9e20*/  MUFU.EX2 R58, R58 ;  /* 0x0000003a003a7308 */ /* 0x000fe20000000800 */
[----:B-1----:R-:W-:-:S07]  /*9e30*/  FMNMX.FTZ R38, R15, R38, !PT ;  /* 0x000000260f267209 */ /* 0x002fce0007810000 */
[----:B------:R-:W1:Y:S01]  /*9e40*/  MUFU.EX2 R25, R60 ;  /* 0x0000003c00197308 */ /* 0x000e620000000800 */
[----:B------:R-:W3:Y:S01]  /*9e50*/  SHFL.BFLY PT, R15, R38, 0x1, 0x1f ;  /* 0x0c201f00260f7f89 */ /* 0x000ee200000e0000 */
[----:B--2---:R-:W-:-:S06]  /*9e60*/  F2FP.F16.F32.PACK_AB R154, R42, R29 ;  /* 0x0000001d2a9a723e */ /* 0x004fcc00000000ff */
[----:B------:R-:W-:Y:S08]  /*9e70*/  MUFU.EX2 R36, R36 ;  /* 0x0000002400247308 */ /* 0x000ff00000000800 */
[----:B------:R-:W2:Y:S01]  /*9e80*/  MUFU.EX2 R31, R62 ;  /* 0x0000003e001f7308 */ /* 0x000ea20000000800 */
[----:B-1----:R-:W-:-:S07]  /*9e90*/  F2FP.F16.F32.PACK_AB R156, R25, R58 ;  /* 0x0000003a199c723e */ /* 0x002fce00000000ff */
[----:B------:R-:W-:Y:S01]  /*9ea0*/  MUFU.EX2 R40, R40 ;  /* 0x0000002800287308 */ /* 0x000fe20000000800 */
[----:B---3--:R-:W-:-:S04]  /*9eb0*/  FMNMX.FTZ R170, R38, R15, !PT ;  /* 0x0000000f26aa7209 */ /* 0x008fc80007810000 */
[C---:B------:R-:W-:Y:S01]  /*9ec0*/  FSETP.NEU.FTZ.AND P1, PT, R170.reuse, -INF , PT ;  /* 0xff800000aa00780b */ /* 0x040fe20003f3d000 */
[----:B------:R-:W-:Y:S02]  /*9ed0*/  FMUL.FTZ R37, R170, R169 ;  /* 0x000000a9aa257220 */ /* 0x000fe40000410000 */
[----:B------:R-:W1:Y:S01]  /*9ee0*/  MUFU.EX2 R33, R64 ;  /* 0x0000004000217308 */ /* 0x000e620000000800 */
[----:B--2---:R-:W-:Y:S02]  /*9ef0*/  F2FP.F16.F32.PACK_AB R158, R31, R36 ;  /* 0x000000241f9e723e */ /* 0x004fe400000000ff */
[----:B------:R-:W-:-:S05]  /*9f00*/  FSEL R37, R37, RZ, P1 ;  /* 0x000000ff25257208 */ /* 0x000fca0000800000 */
        /* <DEDUP_REMOVED lines=11> */
[--C-:B------:R-:W-:Y:S01]  /*9fc0*/  FFMA.FTZ R46, R46, R169, -R37.reuse ;  /* 0x000000a92e2e7223 */ /* 0x100fe20000010825 */
[----:B------:R-:W3:Y:S01]  /*9fd0*/  MUFU.EX2 R38, R3 ;  /* 0x0000000300267308 */ /* 0x000ee20000000800 */
[----:B--2---:R-:W-:Y:S01]  /*9fe0*/  FADD.FTZ R0, R27, R152 ;  /* 0x000000981b007221 */ /* 0x004fe20000010000 */
[----:B------:R-:W-:Y:S01]  /*9ff0*/  F2FP.F16.F32.PACK_AB R152, R152, R27 ;  /* 0x0000001b9898723e */ /* 0x000fe200000000ff */
[-CC-:B------:R-:W-:Y:S01]  /*a000*/  FFMA.FTZ R48, R48, R169.reuse, -R37.reuse ;  /* 0x000000a930307223 */ /* 0x180fe20000010825 */
[----:B------:R-:W-:Y:S01]  /*a010*/  FFMA.FTZ R50, R50, R169, -R37 ;  /* 0x000000a932327223 */ /* 0x000fe20000010825 */
[----:B------:R-:W-:Y:S01]  /*a020*/  FADD.FTZ R41, R29, R0 ;  /* 0x000000001d297221 */ /* 0x000fe20000010000 */
[----:B------:R-:W-:-:S02]  /*a030*/  VIADD R0, R12, 0x28c40 ;  /* 0x00028c400c007836 */ /* 0x000fc40000000000 */
[-C--:B------:R-:W-:Y:S01]  /*a040*/  FFMA.FTZ R34, R34, R169.reuse, -R37 ;  /* 0x000000a922227223 */ /* 0x080fe20000010825 */
[----:B------:R-:W2:Y:S01]  /*a050*/  MUFU.EX2 R10, R10 ;  /* 0x0000000a000a7308 */ /* 0x000ea20000000800 */
[----:B------:R-:W-:Y:S01]  /*a060*/  FADD.FTZ R41, R42, R41 ;  /* 0x000000292a297221 */ /* 0x000fe20000010000 */
[-CC-:B------:R-:W-:Y:S01]  /*a070*/  FFMA.FTZ R54, R54, R169.reuse, -R37.reuse ;  /* 0x000000a936367223 */ /* 0x180fe20000010825 */
[----:B------:R-:W-:Y:S01]  /*a080*/  PRMT R0, R189, 0x654, R0 ;  /* 0x00000654bd007816 */ /* 0x000fe20000000000 */
[----:B------:R-:W-:Y:S01]  /*a090*/  FFMA.FTZ R37, R72, R169, -R37 ;  /* 0x000000a948257223 */ /* 0x000fe20000010825 */
[----:B-1----:R-:W-:Y:S02]  /*a0a0*/  F2FP.F16.F32.PACK_AB R160, R33, R40 ;  /* 0x0000002821a0723e */ /* 0x002fe400000000ff */
[----:B------:R1:W-:Y:S01]  /*a0b0*/  SYNCS.ARRIVE.TRANS64.RED.A1T0 RZ, [R0+URZ], RZ ;  /* 0x000000ff00ff79a7 */ /* 0x0003e2000810043f */
[----:B------:R2:W4:Y:S01]  /*a0c0*/  MUFU.EX2 R155, R14 ;  /* 0x0000000e009b7308 */ /* 0x0005220000000800 */
[----:B---3--:R-:W-:Y:S01]  /*a0d0*/  FADD.FTZ R39, R153, R38 ;  /* 0x0000002699277221 */ /* 0x008fe20000010000 */
[----:B------:R-:W-:-:S06]  /*a0e0*/  F2FP.F16.F32.PACK_AB R153, R38, R153 ;  /* 0x000000992699723e */ /* 0x000fcc00000000ff */
[----:B------:R-:W1:Y:S01]  /*a0f0*/  MUFU.EX2 R20, R20 ;  /* 0x0000001400147308 */ /* 0x000e620000000800 */
[----:B--2---:R-:W-:-:S07]  /*a100*/  FADD.FTZ R14, R10, R39 ;  /* 0x000000270a0e7221 */ /* 0x004fce0000010000 */
[----:B------:R2:W3:Y:S08]  /*a110*/  MUFU.EX2 R157, R24 ;  /* 0x00000018009d7308 */ /* 0x0004f00000000800 */
[----:B------:R-:W5:Y:S01]  /*a120*/  MUFU.EX2 R26, R26 ;  /* 0x0000001a001a7308 */ /* 0x000f620000000800 */
[----:B--2---:R-:W-:Y:S01]  /*a130*/  FADD.FTZ R24, R58, R41 ;  /* 0x000000293a187221 */ /* 0x004fe20000010000 */
[C---:B----4-:R-:W-:Y:S01]  /*a140*/  FADD.FTZ R41, R155.reuse, R14 ;  /* 0x0000000e9b297221 */ /* 0x050fe20000010000 */
[----:B------:R-:W-:Y:S01]  /*a150*/  F2FP.F16.F32.PACK_AB R155, R155, R10 ;  /* 0x0000000a9b9b723e */ /* 0x000fe200000000ff */
[----:B------:R-:W-:Y:S01]  /*a160*/  BAR.SYNC.DEFER_BLOCKING 0xf, 0x100 ;  /* 0x03c4000000007b1d */ /* 0x000fe20000010000 */
[----:B------:R-:W-:Y:S01]  /*a170*/  FADD.FTZ R43, R25, R24 ;  /* 0x00000018192b7221 */ /* 0x000fe20000010000 */
[----:B-1----:R-:W-:-:S03]  /*a180*/  FADD.FTZ R0, R20, R41 ;  /* 0x0000002914007221 */ /* 0x002fc60000010000 */
[----:B------:R-:W-:Y:S01]  /*a190*/  FADD.FTZ R14, R36, R43 ;  /* 0x0000002b240e7221 */ /* 0x000fe20000010000 */
[----:B------:R-:W1:Y:S01]  /*a1a0*/  MUFU.EX2 R159, R28 ;  /* 0x0000001c009f7308 */ /* 0x000e620000000800 */
[C---:B---3--:R-:W-:Y:S01]  /*a1b0*/  FADD.FTZ R27, R157.reuse, R0 ;  /* 0x000000009d1b7221 */ /* 0x048fe20000010000 */
[----:B------:R-:W-:Y:S01]  /*a1c0*/  F2FP.F16.F32.PACK_AB R157, R157, R20 ;  /* 0x000000149d9d723e */ /* 0x000fe200000000ff */
[----:B------:R-:W-:Y:S02]  /*a1d0*/  FADD.FTZ R41, R31, R14 ;  /* 0x0000000e1f297221 */ /* 0x000fe40000010000 */
[----:B-----5:R-:W-:-:S03]  /*a1e0*/  FADD.FTZ R0, R26, R27 ;  /* 0x0000001b1a007221 */ /* 0x020fc60000010000 */
[----:B------:R-:W2:Y:S01]  /*a1f0*/  MUFU.EX2 R30, R30 ;  /* 0x0000001e001e7308 */ /* 0x000ea20000000800 */
[----:B------:R-:W-:-:S04]  /*a200*/  FADD.FTZ R14, R40, R41 ;  /* 0x00000029280e7221 */ /* 0x000fc80000010000 */
[----:B------:R-:W-:-:S03]  /*a210*/  FADD.FTZ R27, R33, R14 ;  /* 0x0000000e211b7221 */ /* 0x000fc60000010000 */
[----:B------:R-:W3:Y:S01]  /*a220*/  MUFU.EX2 R161, R32 ;  /* 0x0000002000a17308 */ /* 0x000ee20000000800 */
[C---:B-1----:R-:W-:Y:S01]  /*a230*/  FADD.FTZ R25, R159.reuse, R0 ;  /* 0x000000009f197221 */ /* 0x042fe20000010000 */
[----:B------:R-:W-:Y:S01]  /*a240*/  F2FP.F16.F32.PACK_AB R159, R159, R26 ;  /* 0x0000001a9f9f723e */ /* 0x000fe200000000ff */
[----:B------:R1:W-:Y:S04]  /*a250*/  STSM.16.M88.4 [R212+0x26800], R152 ;  /* 0x02680098d4007844 */ /* 0x0003e80000000200 */
[----:B------:R1:W-:Y:S01]  /*a260*/  STSM.16.M88.4 [R215], R156 ;  /* 0x0000009cd7007844 */ /* 0x0003e20000000200 */
[----:B------:R-:W4:Y:S01]  /*a270*/  MUFU.EX2 R44, R44 ;  /* 0x0000002c002c7308 */ /* 0x000f220000000800 */
[----:B--2---:R-:W-:-:S07]  /*a280*/  FADD.FTZ R0, R30, R25 ;  /* 0x000000191e007221 */ /* 0x004fce0000010000 */
[----:B------:R-:W2:Y:S01]  /*a290*/  MUFU.EX2 R46, R46 ;  /* 0x0000002e002e7308 */ /* 0x000ea20000000800 */
[C---:B---3--:R-:W-:Y:S01]  /*a2a0*/  FADD.FTZ R25, R161.reuse, R0 ;  /* 0x00000000a1197221 */ /* 0x048fe20000010000 */
[----:B------:R-:W-:-:S06]  /*a2b0*/  F2FP.F16.F32.PACK_AB R161, R161, R30 ;  /* 0x0000001ea1a1723e */ /* 0x000fcc00000000ff */
[----:B------:R-:W3:Y:S01]  /*a2c0*/  MUFU.EX2 R35, R66 ;  /* 0x0000004200237308 */ /* 0x000ee20000000800 */
[----:B----4-:R-:W-:-:S07]  /*a2d0*/  FADD.FTZ R0, R44, R27 ;  /* 0x0000001b2c007221 */ /* 0x010fce0000010000 */
[----:B------:R-:W4:Y:S01]  /*a2e0*/  MUFU.EX2 R3, R48 ;  /* 0x0000003000037308 */ /* 0x000f220000000800 */
[----:B--2---:R-:W-:-:S07]  /*a2f0*/  FADD.FTZ R10, R46, R25 ;  /* 0x000000192e0a7221 */ /* 0x004fce0000010000 */
[----:B------:R-:W-:Y:S01]  /*a300*/  MUFU.EX2 R68, R68 ;  /* 0x0000004400447308 */ /* 0x000fe20000000800 */
[C---:B---3--:R-:W-:Y:S01]  /*a310*/  F2FP.F16.F32.PACK_AB R162, R35.reuse, R44 ;  /* 0x0000002c23a2723e */ /* 0x048fe200000000ff */
[----:B------:R-:W-:-:S06]  /*a320*/  FADD.FTZ R35, R35, R0 ;  /* 0x0000000023237221 */ /* 0x000fcc0000010000 */
[----:B------:R-:W2:Y:S01]  /*a330*/  MUFU.EX2 R15, R70 ;  /* 0x00000046000f7308 */ /* 0x000ea20000000800 */
[C---:B----4-:R-:W-:Y:S01]  /*a340*/  F2FP.F16.F32.PACK_AB R163, R3.reuse, R46 ;  /* 0x0000002e03a3723e */ /* 0x050fe200000000ff */
[----:B------:R-:W-:-:S04]  /*a350*/  FADD.FTZ R3, R3, R10 ;  /* 0x0000000a03037221 */ /* 0x000fc80000010000 */
[----:B------:R1:W-:Y:S02]  /*a360*/  STSM.16.M88.4 [R213], R160 ;  /* 0x000000a0d5007844 */ /* 0x0003e40000000200 */
[----:B------:R-:W-:Y:S08]  /*a370*/  MUFU.EX2 R50, R50 ;  /* 0x0000003200327308 */ /* 0x000ff00000000800 */
[----:B------:R-:W3:Y:S01]  /*a380*/  MUFU.EX2 R39, R34 ;  /* 0x0000002200277308 */ /* 0x000ee20000000800 */
[----:B--2---:R-:W-:Y:S01]  /*a390*/  F2FP.F16.F32.PACK_AB R164, R15, R68 ;  /* 0x000000440fa4723e */ /* 0x004fe200000000ff */
[----:B------:R-:W-:-:S04]  /*a3a0*/  FADD.FTZ R68, R68, R35 ;  /* 0x0000002344447221 */ /* 0x000fc80000010000 */
[----:B------:R-:W-:Y:S02]  /*a3b0*/  FADD.FTZ R15, R15, R68 ;  /* 0x000000440f0f7221 */ /* 0x000fe40000010000 */
[----:B------:R-:W2:Y:S08]  /*a3c0*/  MUFU.EX2 R52, R52 ;  /* 0x0000003400347308 */ /* 0x000eb00000000800 */
[----:B------:R-:W4:Y:S01]  /*a3d0*/  MUFU.EX2 R21, R21 ;  /* 0x0000001500157308 */ /* 0x000f220000000800 */
[----:B---3--:R-:W-:Y:S01]  /*a3e0*/  F2FP.F16.F32.PACK_AB R165, R39, R50 ;  /* 0x0000003227a5723e */ /* 0x008fe200000000ff */
[----:B------:R-:W-:-:S04]  /*a3f0*/  FADD.FTZ R50, R50, R3 ;  /* 0x0000000332327221 */ /* 0x000fc80000010000 */
[----:B------:R-:W-:Y:S02]  /*a400*/  FADD.FTZ R39, R39, R50 ;  /* 0x0000003227277221 */ /* 0x000fe40000010000 */
[----:B------:R-:W-:Y:S01]  /*a410*/  MUFU.EX2 R54, R54 ;  /* 0x0000003600367308 */ /* 0x000fe20000000800 */
[----:B--2---:R-:W-:-:S07]  /*a420*/  FADD.FTZ R0, R52, R15 ;  /* 0x0000000f34007221 */ /* 0x004fce0000010000 */
[----:B------:R-:W2:Y:S01]  /*a430*/  MUFU.EX2 R37, R37 ;  /* 0x0000002500257308 */ /* 0x000ea20000000800 */
[C---:B----4-:R-:W-:Y:S01]  /*a440*/  F2FP.F16.F32.PACK_AB R166, R21.reuse, R52 ;  /* 0x0000003415a6723e */ /* 0x050fe200000000ff */
[----:B------:R-:W-:Y:S01]  /*a450*/  FADD.FTZ R0, R21, R0 ;  /* 0x0000000015007221 */ /* 0x000fe20000010000 */
[----:B--2---:R-:W-:Y:S01]  /*a460*/  F2FP.F16.F32.PACK_AB R167, R37, R54 ;  /* 0x0000003625a7723e */ /* 0x004fe200000000ff */
[----:B------:R-:W-:-:S04]  /*a470*/  FADD.FTZ R54, R54, R39 ;  /* 0x0000002736367221 */ /* 0x000fc80000010000 */
[----:B------:R1:W-:Y:S01]  /*a480*/  STSM.16.M88.4 [R214], R164 ;  /* 0x000000a4d6007844 */ /* 0x0003e20000000200 */
[----:B------:R-:W-:Y:S01]  /*a490*/  FADD.FTZ R3, R37, R54 ;  /* 0x0000003625037221 */ /* 0x000fe20000010000 */
[----:B------:R-:W-:Y:S06]  /*a4a0*/  @!P0 BRA `(.L_x_3909) ;  /* 0x0000000000048947 */ /* 0x000fec0003800000 */
[----:B------:R-:W-:Y:S01]  /*a4b0*/  BPT.TRAP 0x1 ;  /* 0x000000040000795c */ /* 0x000fe20000300000 */
.L_x_3909:
[----:B------:R2:W3:Y:S01]  /*a4c0*/  SYNCS.PHASECHK.TRANS64.TRYWAIT P1, [R12+URZ+0x28c50], R13 ;  /* 0x028c500d0c0075a7 */ /* 0x0004e2000802017f */
[----:B------:R-:W-:Y:S05]  /*a4d0*/  @!P0 BRA `(.L_x_3910) ;  /* 0x0000000000048947 */ /* 0x000fea0003800000 */
[----:B------:R-:W-:Y:S01]  /*a4e0*/  BPT.TRAP 0x1 ;  /* 0x000000040000795c */ /* 0x000fe20000300000 */
.L_x_3910:
[----:B------:R-:W-:Y:S01]  /*a4f0*/  LOP3.LUT R10, R56, 0x2000000, RZ, 0xfc, !PT ;  /* 0x02000000380a7812 */ /* 0x000fe200078efcff */
[----:B------:R-:W-:Y:S01]  /*a500*/  ULDC UR37, c[0x0][0x9d8] ;  /* 0x0002760000257ab9 */ /* 0x000fe20000000800 */
[----:B------:R-:W-:Y:S01]  /*a510*/  ULDC UR36, c[0x0][0x988] ;  /* 0x0002620000247ab9 */ /* 0x000fe20000000800 */
[----:B------:R-:W-:Y:S01]  /*a520*/  BSSY B0, `(.L_x_3911) ;  /* 0x0000006000007945 */ /* 0x000fe20003800000 */
[----:B------:R-:W-:Y:S01]  /*a530*/  LEA R14, R18, R10, 0xc ;  /* 0x0000000a120e7211 */ /* 0x000fe200078e60ff */
[----:B------:R-:W-:Y:S02]  /*a540*/  IMAD.MOV.U32 R15, RZ, RZ, 0x40000040 ;  /* 0x40000040ff0f7424 */ /* 0x000fe400078e00ff */
[----:B---3--:R-:W-:Y:S05]  /*a550*/  @P1 BRA `(.L_x_3912) ;  /* 0x0000000000081947 */ /* 0x008fea0003800000 */
[----:B------:R-:W3:Y:S02]  /*a560*/  SYNCS.PHASECHK.TRANS64.TRYWAIT P1, [R12+URZ+0x28c50], R13 ;  /* 0x028c500d0c0075a7 */ /* 0x000ee4000802017f */
[----:B---3--:R-:W-:Y:S05]  /*a570*/  @!P1 BRA `(.L_x_3913) ;  /* 0x000000d800509947 */ /* 0x008fea0003800000 */
.L_x_3912:
[----:B------:R-:W-:Y:S05]  /*a580*/  BSYNC B0 ;  /* 0x0000000000007941 */ /* 0x000fea0003800000 */
.L_x_3911:
[C---:B------:R-:W-:Y:S01]  /*a590*/  R2UR UR6, R14.reuse ;  /* 0x000000000e0672ca */ /* 0x040fe200000e0000 */
[C---:B------:R-:W-:Y:S01]  /*a5a0*/  VIADD R24, R14.reuse, 0x100 ;  /* 0x000001000e187836 */ /* 0x040fe20000000000 */
[----:B------:R-:W-:Y:S01]  /*a5b0*/  R2UR UR7, R15 ;  /* 0x000000000f0772ca */ /* 0x000fe200000e0000 */
[----:B------:R-:W-:Y:S01]  /*a5c0*/  IMAD.MOV.U32 R25, RZ, RZ, 0x40000040 ;  /* 0x40000040ff197424 */ /* 0x000fe200078e00ff */
[----:B------:R-:W-:Y:S01]  /*a5d0*/  MOV R15, 0x40000040 ;  /* 0x40000040000f7802 */ /* 0x000fe20000000f00 */
[----:B------:R-:W-:Y:S01]  /*a5e0*/  VIADD R20, R14, 0x80 ;  /* 0x000000800e147836 */ /* 0x000fe20000000000 */
[----:B------:R-:W-:Y:S01]  /*a5f0*/  R2UR UR14, R24 ;  /* 0x00000000180e72ca */ /* 0x000fe200000e0000 */
[----:B------:R-:W-:Y:S01]  /*a600*/  IMAD.MOV.U32 R21, RZ, RZ, 0x40000040 ;  /* 0x40000040ff157424 */ /* 0x000fe200078e00ff */
[----:B------:R-:W-:Y:S01]  /*a610*/  R2UR UR15, R25 ;  /* 0x00000000190f72ca */ /* 0x000fe200000e0000 */
[----:B------:R-:W-:Y:S01]  /*a620*/  VIADD R14, R14, 0x180 ;  /* 0x000001800e0e7836 */ /* 0x000fe20000000000 */
[----:B------:R-:W-:Y:S01]  /*a630*/  WARPGROUP.ARRIVE ;  /* 0x00000000000079c5 */ /* 0x000fe20000000000 */
[----:B------:R-:W-:-:S02]  /*a640*/  R2UR UR10, R20 ;  /* 0x00000000140a72ca */ /* 0x000fc400000e0000 */
[----:B------:R-:W-:Y:S02]  /*a650*/  R2UR UR11, R21 ;  /* 0x00000000150b72ca */ /* 0x000fe400000e0000 */
[----:B------:R-:W-:Y:S01]  /*a660*/  R2UR UR18, R14 ;  /* 0x000000000e1272ca */ /* 0x000fe200000e0000 */
[----:B------:R-:W-:Y:S01]  /*a670*/  HGMMA.64x256x16.F32 R24, R152, gdesc[UR4].tnspB, RZ, !UPT, gsb0 ;  /* 0x43e0000498187df0 */ /* 0x000fe2000c0008ff */
[----:B------:R-:W-:Y:S02]  /*a680*/  R2UR UR19, R15 ;  /* 0x000000000f1372ca */ /* 0x000fe400000e0000 */
[----:B------:R-:W-:Y:S02]  /*a690*/  WARPGROUP.DEPBAR.LE gsb0, 0x0 ;  /* 0x00008000000079c5 */ /* 0x000fe40000010000 */
[----:B------:R-:W-:-:S15]  /*a6a0*/  WARPGROUP.ARRIVE ;  /* 0x00000000000079c5 */ /* 0x000fde0000000000 */
[----:B------:R-:W-:-:S08]  /*a6b0*/  NOP ;  /* 0x0000000000007918 */ /* 0x000fd00000000000 */
[----:B------:R-:W-:Y:S03]  /*a6c0*/  HGMMA.64x256x16.F32 R24, R156, gdesc[UR8].tnspB, R24, gsb0 ;  /* 0x43e000089c187df0 */ /* 0x000fe60008000818 */
        /* <DEDUP_REMOVED lines=19> */
.L_x_3914:
[----:B------:R-:W-:Y:S01]  /*a800*/  ISETP.GE.AND P1, PT, R171, 0x41, PT ;  /* 0x00000041ab00780c */ /* 0x000fe20003f26270 */
[----:B0-23--:R-:W-:Y:S01]  /*a810*/  VIADD R12, R12, 0x28c60 ;  /* 0x00028c600c0c7836 */ /* 0x00dfe20000000000 */
[----:B------:R-:W-:Y:S04]  /*a820*/  BSSY B0, `(.L_x_3915) ;  /* 0x00001ef000007945 */ /* 0x000fe80003800000 */
[----:B------:R-:W-:-:S04]  /*a830*/  PRMT R12, R189, 0x654, R12 ;  /* 0x00000654bd0c7816 */ /* 0x000fc8000000000c */
[----:B------:R0:W-:Y:S03]  /*a840*/  SYNCS.ARRIVE.TRANS64.RED.A1T0 RZ, [R12+URZ], RZ ;  /* 0x000000ff0cff79a7 */ /* 0x0001e6000810043f */
[----:B------:R-:W-:Y:S05]  /*a850*/  @!P1 BRA `(.L_x_3916) ;  /* 0x0000001c00ac9947 */ /* 0x000fea0003800000 */
[----:B------:R-:W-:Y:S02]  /*a860*/  VIADD R13, R172, 0xfffffffe ;  /* 0xfffffffeac0d7836 */ /* 0x000fe40000000000 */
[----:B------:R-:W-:Y:S02]  /*a870*/  IMAD.MOV.U32 R15, RZ, RZ, R170 ;  /* 0x000000ffff0f7224 */ /* 0x000fe400078e00aa */
[----:B------:R-:W-:Y:S02]  /*a880*/  IMAD.MOV.U32 R219, RZ, RZ, R168 ;  /* 0x000000ffffdb7224 */ /* 0x000fe400078e00a8 */
[----:B------:R-:W-:-:S07]  /*a890*/  IMAD.MOV.U32 R216, RZ, RZ, R18 ;  /* 0x000000ffffd87224 */ /* 0x000fce00078e0012 */
.L_x_3929:
[----:B------:R-:W-:Y:S01]  /*a8a0*/  IADD3 R18, R216, 0x1, RZ ;  /* 0x00000001d8127810 */ /* 0x000fe20007ffe0ff */
[----:B0-2---:R-:W-:Y:S02]  /*a8b0*/  IMAD.MOV.U32 R12, RZ, RZ, R13 ;  /* 0x000000ffff0c7224 */ /* 0x005fe400078e000d */
[----:B------:R-:W-:Y:S01]  /*a8c0*/  VIADD R13, R13, 0xffffffff ;  /* 0xffffffff0d0d7836 */ /* 0x000fe20000000000 */
[----:B------:R-:W-:Y:S02]  /*a8d0*/  ISETP.NE.AND P2, PT, R18, 0x2, PT ;  /* 0x000000021200780c */ /* 0x000fe40003f45270 */
[----:B------:R-:W-:Y:S02]  /*a8e0*/  ISETP.GT.AND P1, PT, R12, RZ, PT ;  /* 0x000000ff0c00720c */ /* 0x000fe40003f24270 */
[----:B------:R-:W-:Y:S02]  /*a8f0*/  SEL R12, RZ, 0x1, P2 ;  /* 0x00000001ff0c7807 */ /* 0x000fe40001000000 */
[----:B------:R-:W-:-:S02]  /*a900*/  SEL R18, R18, RZ, P2 ;  /* 0x000000ff12127207 */ /* 0x000fc40001000000 */
[----:B------:R-:W-:Y:S01]  /*a910*/  LOP3.LUT R23, R23, R12, RZ, 0x3c, !PT ;  /* 0x0000000c17177212 */ /* 0x000fe200078e3cff */
[----:B------:R-:W-:Y:S06]  /*a920*/  @!P0 BRA `(.L_x_3917) ;  /* 0x0000000000048947 */ /* 0x000fec0003800000 */
[----:B------:R-:W-:Y:S01]  /*a930*/  BPT.TRAP 0x1 ;  /* 0x000000040000795c */ /* 0x000fe20000300000 */
.L_x_3917:
[----:B------:R-:W-:Y:S01]  /*a940*/  IMAD R12, R18, 0x8, R2 ;  /* 0x00000008120c7824 */ /* 0x000fe200078e0202 */
[----:B------:R-:W-:-:S04]  /*a950*/  SHF.L.U32 R14, R23, 0x1f, RZ ;  /* 0x0000001f170e7819 */ /* 0x000fc800000006ff */
[----:B------:R0:W2:Y:S01]  /*a960*/  SYNCS.PHASECHK.TRANS64.TRYWAIT P2, [R12+URZ+0x28c30], R14 ;  /* 0x028c300e0c0075a7 */ /* 0x0000a2000804017f */
[----:B------:R-:W-:Y:S05]  /*a970*/  @!P0 BRA `(.L_x_3918) ;  /* 0x0000000000048947 */ /* 0x000fea0003800000 */
[----:B------:R-:W-:Y:S01]  /*a980*/  BPT.TRAP 0x1 ;  /* 0x000000040000795c */ /* 0x000fe20000300000 */
.L_x_3918:
[----:B------:R-:W-:Y:S01]  /*a990*/  VIADD R20, R2, 0x20400 ;  /* 0x0002040002147836 */ /* 0x000fe20000000000 */
[----:B------:R-:W-:Y:S01]  /*a9a0*/  BSSY B1, `(.L_x_3919) ;  /* 0x0000009000017945 */ /* 0x000fe20003800000 */
[----:B-1----:R-:W-:Y:S02]  /*a9b0*/  IMAD R154, R18, 0x200, R11 ;  /* 0x00000200129a7824 */ /* 0x002fe400078e020b */
[----:B------:R-:W-:Y:S01]  /*a9c0*/  IMAD.MOV.U32 R155, RZ, RZ, 0x40000040 ;  /* 0x40000040ff9b7424 */ /* 0x000fe200078e00ff */
[----:B------:R-:W-:-:S04]  /*a9d0*/  SHF.R.U32.HI R20, RZ, 0x4, R20 ;  /* 0x00000004ff147819 */ /* 0x000fc80000011614 */
[----:B------:R-:W-:-:S04]  /*a9e0*/  LOP3.LUT R20, R20, 0x3fff, RZ, 0xc0, !PT ;  /* 0x00003fff14147812 */ /* 0x000fc800078ec0ff */
[----:B------:R-:W-:Y:S01]  /*a9f0*/  LOP3.LUT R20, R20, 0x10000, RZ, 0xfc, !PT ;  /* 0x0001000014147812 */ /* 0x000fe200078efcff */
[----:B--2---:R-:W-:Y:S06]  /*aa00*/  @P2 BRA `(.L_x_3920) ;  /* 0x0000000000082947 */ /* 0x004fec0003800000 */
[----:B------:R-:W1:Y:S02]  /*aa10*/  SYNCS.PHASECHK.TRANS64.TRYWAIT P2, [R12+URZ+0x28c30], R14 ;  /* 0x028c300e0c0075a7 */ /* 0x000e64000804017f */
[----:B-1----:R-:W-:Y:S05]  /*aa20*/  @!P2 BRA `(.L_x_3921) ;  /* 0x000000d40038a947 */ /* 0x002fea0003800000 */
.L_x_3920:
[----:B------:R-:W-:Y:S05]  /*aa30*/  BSYNC B1 ;  /* 0x0000000000017941 */ /* 0x000fea0003800000 */
.L_x_3919:
[----:B------:R-:W-:Y:S01]  /*aa40*/  IMAD.MOV.U32 R21, RZ, RZ, 0x40000040 ;  /* 0x40000040ff157424 */ /* 0x000fe200078e00ff */
[----:B------:R-:W-:Y:S01]  /*aa50*/  R2UR UR4, R20 ;  /* 0x00000000140472ca */ /* 0x000fe200000e0000 */
[C---:B------:R-:W-:Y:S01]  /*aa60*/  VIADD R20, R154.reuse, 0x4 ;  /* 0x000000049a147836 */ /* 0x040fe20000000000 */
[C---:B------:R-:W-:Y:S01]  /*aa70*/  R2UR UR6, R154.reuse ;  /* 0x000000009a0672ca */ /* 0x040fe200000e0000 */
[----:B------:R-:W-:Y:S01]  /*aa80*/  IMAD.MOV.U32 R153, RZ, RZ, 0x40000040 ;  /* 0x40000040ff997424 */ /* 0x000fe200078e00ff */
[----:B------:R-:W-:Y:S01]  /*aa90*/  R2UR UR7, R155 ;  /* 0x000000009b0772ca */ /* 0x000fe200000e0000 */
[----:B------:R-:W-:Y:S01]  /*aaa0*/  IMAD.MOV.U32 R155, RZ, RZ, 0x40000040 ;  /* 0x40000040ff9b7424 */ /* 0x000fe200078e00ff */
[----:B------:R-:W-:Y:S02]  /*aab0*/  R2UR UR5, R21 ;  /* 0x00000000150572ca */ /* 0x000fe400000e0000 */
[C---:B------:R-:W-:Y:S01]  /*aac0*/  IADD3 R152, R154.reuse, 0x2, RZ ;  /* 0x000000029a987810 */ /* 0x040fe20007ffe0ff */
[----:B------:R-:W-:Y:S01]  /*aad0*/  VIADD R154, R154, 0x6 ;  /* 0x000000069a9a7836 */ /* 0x000fe20000000000 */
[----:B------:R-:W-:-:S02]  /*aae0*/  R2UR UR11, R153 ;  /* 0x00000000990b72ca */ /* 0x000fc400000e0000 */
[----:B------:R-:W-:Y:S02]  /*aaf0*/  R2UR UR10, R152 ;  /* 0x00000000980a72ca */ /* 0x000fe400000e0000 */
[----:B------:R-:W-:Y:S02]  /*ab00*/  R2UR UR18, R154 ;  /* 0x000000009a1272ca */ /* 0x000fe400000e0000 */
[----:B------:R-:W-:Y:S02]  /*ab10*/  R2UR UR19, R155 ;  /* 0x000000009b1372ca */ /* 0x000fe400000e0000 */
[----:B------:R-:W-:Y:S01]  /*ab20*/  WARPGROUP.ARRIVE ;  /* 0x00000000000079c5 */ /* 0x000fe20000000000 */
[----:B------:R-:W-:Y:S02]  /*ab30*/  R2UR UR8, R8 ;  /* 0x00000000080872ca */ /* 0x000fe400000e0000 */
[----:B------:R-:W-:Y:S02]  /*ab40*/  R2UR UR9, R9 ;  /* 0x00000000090972ca */ /* 0x000fe400000e0000 */
[----:B------:R-:W-:Y:S01]  /*ab50*/  R2UR UR14, R20 ;  /* 0x00000000140e72ca */ /* 0x000fe200000e0000 */
[----:B------:R-:W-:Y:S01]  /*ab60*/  HGMMA.64x64x16.F32 R152, gdesc[UR4], RZ, !UPT, gsb0 ;  /* 0x00e00000049879f0 */ /* 0x000fe2000c0008ff */
[----:B------:R-:W-:-:S02]  /*ab70*/  R2UR UR15, R21 ;  /* 0x00000000150f72ca */ /* 0x000fc400000e0000 */
[----:B------:R-:W-:Y:S02]  /*ab80*/  R2UR UR12, R6 ;  /* 0x00000000060c72ca */ /* 0x000fe400000e0000 */
[----:B------:R-:W-:Y:S02]  /*ab90*/  R2UR UR13, R7 ;  /* 0x00000000070d72ca */ /* 0x000fe400000e0000 */
[----:B------:R-:W-:Y:S02]  /*aba0*/  R2UR UR16, R4 ;  /* 0x00000000041072ca */ /* 0x000fe400000e0000 */
[----:B------:R-:W-:Y:S01]  /*abb0*/  R2UR UR17, R5 ;  /* 0x00000000051172ca */ /* 0x000fe200000e0000 */
        /* <DEDUP_REMOVED lines=12> */
.L_x_3922:
        /* <DEDUP_REMOVED lines=23> */
[----:B--2---:R-:W-:Y:S01]  /*adf0*/  FMNMX.FTZ R168, R20, R219, !PT ;  /* 0x000000db14a87209 */ /* 0x004fe20007810000 */
[----:B------:R-:W-:Y:S01]  /*ae00*/  FMUL.FTZ R162, R162, UR37 ;  /* 0x00000025a2a27c20 */ /* 0x000fe20008410000 */
[----:B------:R-:W-:-:S05]  /*ae10*/  FMUL.FTZ R170, R170, UR37 ;  /* 0x00000025aaaa7c20 */ /* 0x000fca0008410000 */
[----:B------:R-:W2:Y:S01]  /*ae20*/  MUFU.TANH R153, R153 ;  /* 0x0000009900997308 */ /* 0x000ea20000002400 */
[----:B---3--:R-:W-:-:S07]  /*ae30*/  FMNMX.FTZ R168, R21, R168, !PT ;  /* 0x000000a815a87209 */ /* 0x008fce0007810000 */
[----:B------:R-:W3:Y:S01]  /*ae40*/  MUFU.TANH R156, R156 ;  /* 0x0000009c009c7308 */ /* 0x000ee20000002400 */
[----:B----4-:R-:W-:-:S07]  /*ae50*/  FMNMX.FTZ R168, R152, R168, !PT ;  /* 0x000000a898a87209 */ /* 0x010fce0007810000 */
[----:B------:R-:W4:Y:S01]  /*ae60*/  MUFU.TANH R157, R157 ;  /* 0x0000009d009d7308 */ /* 0x000f220000002400 */
[----:B--2---:R-:W-:-:S07]  /*ae70*/  FMNMX.FTZ R168, R153, R168, !PT ;  /* 0x000000a899a87209 */ /* 0x004fce0007810000 */
        /* <DEDUP_REMOVED lines=20> */
[----:B------:R-:W-:Y:S01]  /*afc0*/  MUFU.TANH R177, R177 ;  /* 0x000000b100b17308 */ /* 0x000fe20000002400 */
[----:B----4-:R-:W-:-:S07]  /*afd0*/  FMNMX.FTZ R168, R180, R168, !PT ;  /* 0x000000a8b4a87209 */ /* 0x010fce0007810000 */
[----:B------:R-:W-:Y:S01]  /*afe0*/  MUFU.TANH R155, R155 ;  /* 0x0000009b009b7308 */ /* 0x000fe20000002400 */
[----:B--2---:R-:W-:-:S05]  /*aff0*/  FMNMX.FTZ R168, R181, R168, !PT ;  /* 0x000000a8b5a87209 */ /* 0x004fca0007810000 */
[----:B------:R-:W2:Y:S02]  /*b000*/  SHFL.BFLY PT, R169, R168, 0x2, 0x1f ;  /* 0x0c401f00a8a97f89 */ /* 0x000ea400000e0000 */
[----:B------:R-:W-:Y:S08]  /*b010*/  MUFU.TANH R158, R158 ;  /* 0x0000009e009e7308 */ /* 0x000ff00000002400 */
[----:B------:R-:W-:Y:S08]  /*b020*/  MUFU.TANH R159, R159 ;  /* 0x0000009f009f7308 */ /* 0x000ff00000002400 */
[----:B------:R-:W-:Y:S01]  /*b030*/  MUFU.TANH R162, R162 ;  /* 0x000000a200a27308 */ /* 0x000fe20000002400 */
[----:B--2---:R-:W-:-:S05]  /*b040*/  FMNMX.FTZ R168, R168, R169, !PT ;  /* 0x000000a9a8a87209 */ /* 0x004fca0007810000 */
[----:B------:R-:W2:Y:S02]  /*b050*/  SHFL.BFLY PT, R169, R168, 0x1, 0x1f ;  /* 0x0c201f00a8a97f89 */ /* 0x000ea400000e0000 */
[----:B--2---:R-:W-:Y:S01]  /*b060*/  FMNMX.FTZ R168, R168, R169, !PT ;  /* 0x000000a9a8a87209 */ /* 0x004fe20007810000 */
[----:B------:R-:W-:-:S04]  /*b070*/  IMAD.U32 R169, RZ, RZ, UR36 ;  /* 0x00000024ffa97e24 */ /* 0x000fc8000f8e00ff */
[C---:B------:R-:W-:Y:S01]  /*b080*/  FADD.FTZ R222, -R168.reuse, R219 ;  /* 0x000000dba8de7221 */ /* 0x040fe20000010100 */
[----:B------:R-:W-:-:S03]  /*b090*/  FMUL.FTZ R154, R168, R169 ;  /* 0x000000a9a89a7220 */ /* 0x000fc60000410000 */
[-C--:B------:R-:W-:Y:S01]  /*b0a0*/  FMUL.FTZ R222, R222, R169.reuse ;  /* 0x000000a9dede7220 */ /* 0x080fe20000410000 */
        /* <DEDUP_REMOVED lines=11> */
[----:B------:R-:W3:Y:S01]  /*b160*/  MUFU.EX2 R152, R219 ;  /* 0x000000db00987308 */ /* 0x000ee20000000800 */
[-CC-:B------:R-:W-:Y:S01]  /*b170*/  FFMA.FTZ R172, R172, R169.reuse, -R154.reuse ;  /* 0x000000a9acac7223 */ /* 0x180fe2000001089a */
[-CC-:B------:R-:W-:Y:S01]  /*b180*/  FFMA.FTZ R173, R173, R169.reuse, -R154.reuse ;  /* 0x000000a9adad7223 */ /* 0x180fe2000001089a */
[-CC-:B------:R-:W-:Y:S01]  /*b190*/  FFMA.FTZ R176, R176, R169.reuse, -R154.reuse ;  /* 0x000000a9b0b07223 */ /* 0x180fe2000001089a */
[-CC-:B------:R-:W-:Y:S01]  /*b1a0*/  FFMA.FTZ R221, R221, R169.reuse, -R154.reuse ;  /* 0x000000a9dddd7223 */ /* 0x180fe2000001089a */
[-CC-:B------:R-:W-:Y:S01]  /*b1b0*/  FFMA.FTZ R180, R180, R169.reuse, -R154.reuse ;  /* 0x000000a9b4b47223 */ /* 0x180fe2000001089a */
[----:B------:R-:W-:-:S02]  /*b1c0*/  FFMA.FTZ R181, R181, R169, -R154 ;  /* 0x000000a9b5b57223 */ /* 0x000fc4000001089a */
[----:B------:R-:W4:Y:S01]  /*b1d0*/  MUFU.EX2 R223, R223 ;  /* 0x000000df00df7308 */ /* 0x000f220000000800 */
[-C--:B--2---:R-:W-:Y:S01]  /*b1e0*/  FMUL.FTZ R24, R24, R20.reuse ;  /* 0x0000001418187220 */ /* 0x084fe20000410000 */
[-C--:B------:R-:W-:Y:S01]  /*b1f0*/  FMUL.FTZ R25, R25, R20.reuse ;  /* 0x0000001419197220 */ /* 0x080fe20000410000 */
[-C--:B------:R-:W-:Y:S01]  /*b200*/  FMUL.FTZ R28, R28, R20.reuse ;  /* 0x000000141c1c7220 */ /* 0x080fe20000410000 */
[-C--:B------:R-:W-:Y:S01]  /*b210*/  FMUL.FTZ R29, R29, R20.reuse ;  /* 0x000000141d1d7220 */ /* 0x080fe20000410000 */
[-C--:B------:R-:W-:Y:S01]  /*b220*/  FMUL.FTZ R32, R32, R20.reuse ;  /* 0x0000001420207220 */ /* 0x080fe20000410000 */
[-C--:B------:R-:W-:Y:S01]  /*b230*/  FMUL.FTZ R33, R33, R20.reuse ;  /* 0x0000001421217220 */ /* 0x080fe20000410000 */
[----:B------:R-:W-:Y:S01]  /*b240*/  FMUL.FTZ R36, R36, R20 ;  /* 0x0000001424247220 */ /* 0x000fe20000410000 */
[----:B------:R2:W5:Y:S01]  /*b250*/  MUFU.EX2 R219, R21 ;  /* 0x0000001500db7308 */ /* 0x0005620000000800 */
[----:B---3--:R-:W-:Y:S01]  /*b260*/  FFMA.FTZ R154, R20, R0, R152 ;  /* 0x00000000149a7223 */ /* 0x008fe20000010098 */
[----:B------:R-:W-:Y:S01]  /*b270*/  FMUL.FTZ R0, R163, UR37 ;  /* 0x00000025a3007c20 */ /* 0x000fe20008410000 */
[-C--:B------:R-:W-:Y:S01]  /*b280*/  FMUL.FTZ R37, R37, R20.reuse ;  /* 0x0000001425257220 */ /* 0x080fe20000410000 */
[-C--:B------:R-:W-:Y:S01]  /*b290*/  FMUL.FTZ R40, R40, R20.reuse ;  /* 0x0000001428287220 */ /* 0x080fe20000410000 */
[-C--:B------:R-:W-:Y:S01]  /*b2a0*/  FMUL.FTZ R41, R41, R20.reuse ;  /* 0x0000001429297220 */ /* 0x080fe20000410000 */
[-C--:B------:R-:W-:Y:S01]  /*b2b0*/  FMUL.FTZ R44, R44, R20.reuse ;  /* 0x000000142c2c7220 */ /* 0x080fe20000410000 */
[----:B------:R-:W-:Y:S01]  /*b2c0*/  FMUL.FTZ R45, R45, R20 ;  /* 0x000000142d2d7220 */ /* 0x000fe20000410000 */
[----:B------:R-:W3:Y:S01]  /*b2d0*/  MUFU.EX2 R153, R153 ;  /* 0x0000009900997308 */ /* 0x000ee20000000800 */
[C---:B----4-:R-:W-:Y:S01]  /*b2e0*/  FADD.FTZ R154, R223.reuse, R154 ;  /* 0x0000009adf9a7221 */ /* 0x050fe20000010000 */
[----:B--2---:R-:W-:Y:S01]  /*b2f0*/  FMUL.FTZ R21, R166, UR37 ;  /* 0x00000025a6157c20 */ /* 0x004fe20008410000 */
[----:B------:R-:W-:Y:S01]  /*b300*/  F2FP.F16.F32.PACK_AB R152, R223, R152 ;  /* 0x00000098df98723e */ /* 0x000fe200000000ff */
[-C--:B------:R-:W-:Y:S01]  /*b310*/  FMUL.FTZ R48, R48, R20.reuse ;  /* 0x0000001430307220 */ /* 0x080fe20000410000 */
[-C--:B------:R-:W-:Y:S01]  /*b320*/  FMUL.FTZ R49, R49, R20.reuse ;  /* 0x0000001431317220 */ /* 0x080fe20000410000 */
[-C--:B------:R-:W-:Y:S01]  /*b330*/  FMUL.FTZ R52, R52, R20.reuse ;  /* 0x0000001434347220 */ /* 0x080fe20000410000 */
[-C--:B------:R-:W-:Y:S01]  /*b340*/  FMUL.FTZ R53, R53, R20.reuse ;  /* 0x0000001435357220 */ /* 0x080fe20000410000 */
[----:B------:R-:W2:Y:S01]  /*b350*/  MUFU.TANH R0, R0 ;  /* 0x0000000000007308 */ /* 0x000ea20000002400 */
[----:B-----5:R-:W-:Y:S01]  /*b360*/  FADD.FTZ R154, R219, R154 ;  /* 0x0000009adb9a7221 */ /* 0x020fe20000010000 */
[-C--:B------:R-:W-:Y:S01]  /*b370*/  FMUL.FTZ R56, R56, R20.reuse ;  /* 0x0000001438387220 */ /* 0x080fe20000410000 */
[-C--:B------:R-:W-:Y:S01]  /*b380*/  FMUL.FTZ R57, R57, R20.reuse ;  /* 0x0000001439397220 */ /* 0x080fe20000410000 */
[-C--:B------:R-:W-:Y:S01]  /*b390*/  FMUL.FTZ R60, R60, R20.reuse ;  /* 0x000000143c3c7220 */ /* 0x080fe20000410000 */
[-C--:B------:R-:W-:Y:S01]  /*b3a0*/  FMUL.FTZ R61, R61, R20.reuse ;  /* 0x000000143d3d7220 */ /* 0x080fe20000410000 */
[-C--:B------:R-:W-:Y:S01]  /*b3b0*/  FMUL.FTZ R64, R64, R20.reuse ;  /* 0x0000001440407220 */ /* 0x080fe20000410000 */
[-C--:B------:R-:W-:Y:S01]  /*b3c0*/  FMUL.FTZ R65, R65, R20.reuse ;  /* 0x0000001441417220 */ /* 0x080fe20000410000 */
[----:B------:R-:W4:Y:S01]  /*b3d0*/  MUFU.TANH R21, R21 ;  /* 0x0000001500157308 */ /* 0x000f220000002400 */
[C---:B---3--:R-:W-:Y:S01]  /*b3e0*/  FADD.FTZ R163, R153.reuse, R154 ;  /* 0x0000009a99a37221 */ /* 0x048fe20000010000 */
[----:B------:R-:W-:Y:S01]  /*b3f0*/  F2FP.F16.F32.PACK_AB R154, R153, R219 ;  /* 0x000000db999a723e */ /* 0x000fe200000000ff */
[----:B------:R-:W-:Y:S01]  /*b400*/  FMUL.FTZ R153, R167, UR37 ;  /* 0x00000025a7997c20 */ /* 0x000fe20008410000 */
[----:B------:R-:W-:Y:S01]  /*b410*/  FMUL.FTZ R167, R174, UR37 ;  /* 0x00000025aea77c20 */ /* 0x000fe20008410000 */
[----:B------:R-:W-:Y:S01]  /*b420*/  FMUL.FTZ R174, R178, UR37 ;  /* 0x00000025b2ae7c20 */ /* 0x000fe20008410000 */
        /* <DEDUP_REMOVED lines=10> */
[----:B------:R-:W5:Y:S01]  /*b4d0*/  MUFU.TANH R153, R153 ;  /* 0x0000009900997308 */ /* 0x000f620000002400 */
[----:B---3--:R-:W-:-:S02]  /*b4e0*/  IMAD.MOV R157, RZ, RZ, -R211 ;  /* 0x000000ffff9d7224 */ /* 0x008fc400078e0ad3 */
[-C--:B------:R-:W-:Y:S01]  /*b4f0*/  FMUL.FTZ R85, R85, R20.reuse ;  /* 0x0000001455557220 */ /* 0x080fe20000410000 */
[-C--:B------:R-:W-:Y:S01]  /*b500*/  FMUL.FTZ R88, R88, R20.reuse ;  /* 0x0000001458587220 */ /* 0x080fe20000410000 */
[-C--:B------:R-:W-:Y:S01]  /*b510*/  FMUL.FTZ R89, R89, R20.reuse ;  /* 0x0000001459597220 */ /* 0x080fe20000410000 */
[-C--:B------:R-:W-:Y:S01]  /*b520*/  FMUL.FTZ R92, R92, R20.reuse ;  /* 0x000000145c5c7220 */ /* 0x080fe20000410000 */
[----:B------:R-:W-:Y:S01]  /*b530*/  ISETP.NE.AND P2, PT, R210, R157, PT ;  /* 0x0000009dd200720c */ /* 0x000fe20003f45270 */
[-C--:B------:R-:W-:Y:S01]  /*b540*/  FMUL.FTZ R93, R93, R20.reuse ;  /* 0x000000145d5d7220 */ /* 0x080fe20000410000 */
[----:B------:R-:W-:Y:S01]  /*b550*/  IADD3 R157, R12, 0x28c40, RZ ;  /* 0x00028c400c9d7810 */ /* 0x000fe20007ffe0ff */
[----:B------:R-:W-:Y:S01]  /*b560*/  MUFU.TANH R167, R167 ;  /* 0x000000a700a77308 */ /* 0x000fe20000002400 */
[-C--:B------:R-:W-:Y:S01]  /*b570*/  FMUL.FTZ R96, R96, R20.reuse ;  /* 0x0000001460607220 */ /* 0x080fe20000410000 */
[-C--:B------:R-:W-:Y:S01]  /*b580*/  FMUL.FTZ R97, R97, R20.reuse ;  /* 0x0000001461617220 */ /* 0x080fe20000410000 */
[----:B------:R-:W-:Y:S01]  /*b590*/  PRMT R166, R189, 0x654, R157 ;  /* 0x00000654bda67816 */ /* 0x000fe2000000009d */
[-C--:B------:R-:W-:Y:S01]  /*b5a0*/  FMUL.FTZ R100, R100, R20.reuse ;  /* 0x0000001464647220 */ /* 0x080fe20000410000 */
[-C--:B------:R-:W-:Y:S01]  /*b5b0*/  FMUL.FTZ R101, R101, R20.reuse ;  /* 0x0000001465657220 */ /* 0x080fe20000410000 */
[-C--:B------:R-:W-:Y:S01]  /*b5c0*/  FMUL.FTZ R104, R104, R20.reuse ;  /* 0x0000001468687220 */ /* 0x080fe20000410000 */
[----:B------:R3:W-:Y:S01]  /*b5d0*/  SYNCS.ARRIVE.TRANS64.RED.A1T0 RZ, [R166+URZ], RZ ;  /* 0x000000ffa6ff79a7 */ /* 0x0007e2000810043f */
[----:B------:R0:W1:Y:S01]  /*b5e0*/  MUFU.TANH R157, R170 ;  /* 0x000000aa009d7308 */ /* 0x0000620000002400 */
[-C--:B------:R-:W-:Y:S01]  /*b5f0*/  FMUL.FTZ R105, R105, R20.reuse ;  /* 0x0000001469697220 */ /* 0x080fe20000410000 */
[-C--:B------:R-:W-:Y:S01]  /*b600*/  FMUL.FTZ R108, R108, R20.reuse ;  /* 0x000000146c6c7220 */ /* 0x080fe20000410000 */
[-C--:B------:R-:W-:Y:S01]  /*b610*/  FMUL.FTZ R109, R109, R20.reuse ;  /* 0x000000146d6d7220 */ /* 0x080fe20000410000 */
[-C--:B------:R-:W-:Y:S01]  /*b620*/  FMUL.FTZ R112, R112, R20.reuse ;  /* 0x0000001470707220 */ /* 0x080fe20000410000 */
[-C--:B------:R-:W-:Y:S01]  /*b630*/  FMUL.FTZ R113, R113, R20.reuse ;  /* 0x0000001471717220 */ /* 0x080fe20000410000 */
[----:B------:R-:W-:Y:S01]  /*b640*/  FMUL.FTZ R116, R116, R20 ;  /* 0x0000001474747220 */ /* 0x000fe20000410000 */
[----:B---3--:R-:W-:Y:S01]  /*b650*/  FMUL.FTZ R166, R171, UR37 ;  /* 0x00000025aba67c20 */ /* 0x008fe20008410000 */
[----:B------:R-:W-:Y:S01]  /*b660*/  FMUL.FTZ R171, R175, UR37 ;  /* 0x00000025afab7c20 */ /* 0x000fe20008410000 */
[----:B0-----:R-:W-:Y:S01]  /*b670*/  FMNMX.FTZ R170, R177, R15, !PT ;  /* 0x0000000fb1aa7209 */ /* 0x001fe20007810000 */
[----:B------:R-:W-:Y:S01]  /*b680*/  FMUL.FTZ R175, R179, UR37 ;  /* 0x00000025b3af7c20 */ /* 0x000fe20008410000 */
[----:B------:R-:W-:Y:S01]  /*b690*/  MUFU.TANH R174, R174 ;  /* 0x000000ae00ae7308 */ /* 0x000fe20000002400 */
[----:B------:R-:W-:Y:S01]  /*b6a0*/  FMUL.FTZ R179, R182, UR37 ;  /* 0x00000025b6b37c20 */ /* 0x000fe20008410000 */
[----:B------:R-:W-:Y:S01]  /*b6b0*/  FMNMX.FTZ R170, R155, R170, !PT ;  /* 0x000000aa9baa7209 */ /* 0x000fe20007810000 */
[----:B------:R-:W-:Y:S01]  /*b6c0*/  FMUL.FTZ R182, R183, UR37 ;  /* 0x00000025b7b67c20 */ /* 0x000fe20008410000 */
[-C--:B------:R-:W-:Y:S01]  /*b6d0*/  FMUL.FTZ R117, R117, R20.reuse ;  /* 0x0000001475757220 */ /* 0x080fe20000410000 */
[----:B------:R-:W-:Y:S01]  /*b6e0*/  FMUL.FTZ R120, R120, R20 ;  /* 0x0000001478787220 */ /* 0x000fe20000410000 */
[----:B------:R-:W-:Y:S01]  /*b6f0*/  FMNMX.FTZ R170, R158, R170, !PT ;  /* 0x000000aa9eaa7209 */ /* 0x000fe20007810000 */
[-C--:B------:R-:W-:Y:S01]  /*b700*/  FMUL.FTZ R121, R121, R20.reuse ;  /* 0x0000001479797220 */ /* 0x080fe20000410000 */
[----:B------:R-:W0:Y:S01]  /*b710*/  MUFU.TANH R166, R166 ;  /* 0x000000a600a67308 */ /* 0x000e220000002400 */
[----:B------:R-:W-:Y:S01]  /*b720*/  FMUL.FTZ R124, R124, R20 ;  /* 0x000000147c7c7220 */ /* 0x000fe20000410000 */
[----:B------:R-:W-:Y:S01]  /*b730*/  FMNMX.FTZ R170, R159, R170, !PT ;  /* 0x000000aa9faa7209 */ /* 0x000fe20007810000 */
[-C--:B------:R-:W-:Y:S01]  /*b740*/  FMUL.FTZ R125, R125, R20.reuse ;  /* 0x000000147d7d7220 */ /* 0x080fe20000410000 */
[-C--:B------:R-:W-:Y:S01]  /*b750*/  FMUL.FTZ R128, R128, R20.reuse ;  /* 0x0000001480807220 */ /* 0x080fe20000410000 */
[----:B------:R-:W-:Y:S01]  /*b760*/  FMUL.FTZ R129, R129, R20 ;  /* 0x0000001481817220 */ /* 0x000fe20000410000 */
[----:B------:R-:W-:Y:S01]  /*b770*/  FMNMX.FTZ R170, R162, R170, !PT ;  /* 0x000000aaa2aa7209 */ /* 0x000fe20007810000 */
[-C--:B------:R-:W-:Y:S01]  /*b780*/  FMUL.FTZ R132, R132, R20.reuse ;  /* 0x0000001484847220 */ /* 0x080fe20000410000 */
[----:B------:R-:W3:Y:S01]  /*b790*/  MUFU.TANH R171, R171 ;  /* 0x000000ab00ab7308 */ /* 0x000ee20000002400 */
[----:B------:R-:W-:Y:S01]  /*b7a0*/  FMUL.FTZ R133, R133, R20 ;  /* 0x0000001485857220 */ /* 0x000fe20000410000 */
[----:B--2---:R-:W-:Y:S01]  /*b7b0*/  FMNMX.FTZ R170, R0, R170, !PT ;  /* 0x000000aa00aa7209 */ /* 0x004fe20007810000 */
[-C--:B------:R-:W-:Y:S01]  /*b7c0*/  FMUL.FTZ R136, R136, R20.reuse ;  /* 0x0000001488887220 */ /* 0x080fe20000410000 */
[-C--:B------:R-:W-:Y:S01]  /*b7d0*/  FMUL.FTZ R137, R137, R20.reuse ;  /* 0x0000001489897220 */ /* 0x080fe20000410000 */
[----:B------:R-:W-:Y:S01]  /*b7e0*/  FMUL.FTZ R140, R140, R20 ;  /* 0x000000148c8c7220 */ /* 0x000fe20000410000 */
[----:B----4-:R-:W-:Y:S01]  /*b7f0*/  FMNMX.FTZ R170, R21, R170, !PT ;  /* 0x000000aa15aa7209 */ /* 0x010fe20007810000 */
[-C--:B------:R-:W-:Y:S01]  /*b800*/  FMUL.FTZ R141, R141, R20.reuse ;  /* 0x000000148d8d7220 */ /* 0x080fe20000410000 */
[----:B------:R-:W2:Y:S01]  /*b810*/  MUFU.TANH R175, R175 ;  /* 0x000000af00af7308 */ /* 0x000ea20000002400 */
[----:B------:R-:W-:Y:S01]  /*b820*/  FMUL.FTZ R144, R144, R20 ;  /* 0x0000001490907220 */ /* 0x000fe20000410000 */
[----:B-----5:R-:W-:Y:S01]  /*b830*/  FMNMX.FTZ R170, R153, R170, !PT ;  /* 0x000000aa99aa7209 */ /* 0x020fe20007810000 */
[-C--:B------:R-:W-:Y:S01]  /*b840*/  FMUL.FTZ R145, R145, R20.reuse ;  /* 0x0000001491917220 */ /* 0x080fe20000410000 */
[-C--:B------:R-:W-:Y:S01]  /*b850*/  FMUL.FTZ R148, R148, R20.reuse ;  /* 0x0000001494947220 */ /* 0x080fe20000410000 */
[----:B------:R-:W-:Y:S01]  /*b860*/  FMUL.FTZ R149, R149, R20 ;  /* 0x0000001495957220 */ /* 0x000fe20000410000 */
[----:B-1----:R-:W-:-:S02]  /*b870*/  FMNMX.FTZ R170, R157, R170, !PT ;  /* 0x000000aa9daa7209 */ /* 0x002fc40007810000 */
[----:B------:R-:W1:Y:S02]  /*b880*/  MUFU.TANH R179, R179 ;  /* 0x000000b300b37308 */ /* 0x000e640000002400 */
[----:B0-----:R-:W-:-:S04]  /*b890*/  FMNMX.FTZ R170, R166, R170, !PT ;  /* 0x000000aaa6aa7209 */ /* 0x001fc80007810000 */
[----:B------:R-:W-:Y:S02]  /*b8a0*/  FMNMX.FTZ R170, R167, R170, !PT ;  /* 0x000000aaa7aa7209 */ /* 0x000fe40007810000 */
[----:B------:R-:W0:Y:S02]  /*b8b0*/  MUFU.TANH R182, R182 ;  /* 0x000000b600b67308 */ /* 0x000e240000002400 */
[----:B---3--:R-:W-:-:S04]  /*b8c0*/  FMNMX.FTZ R170, R171, R170, !PT ;  /* 0x000000aaabaa7209 */ /* 0x008fc80007810000 */
[----:B------:R-:W-:Y:S02]  /*b8d0*/  FMNMX.FTZ R170, R174, R170, !PT ;  /* 0x000000aaaeaa7209 */ /* 0x000fe40007810000 */
[----:B------:R-:W3:Y:S02]  /*b8e0*/  MUFU.EX2 R156, R156 ;  /* 0x0000009c009c7308 */ /* 0x000ee40000000800 */
[----:B--2---:R-:W-:-:S04]  /*b8f0*/  FMNMX.FTZ R170, R175, R170, !PT ;  /* 0x000000aaafaa7209 */ /* 0x004fc80007810000 */
[----:B-1----:R-:W-:Y:S02]  /*b900*/  FMNMX.FTZ R170, R179, R170, !PT ;  /* 0x000000aab3aa7209 */ /* 0x002fe40007810000 */
[----:B------:R-:W-:Y:S02]  /*b910*/  MUFU.EX2 R161, R161 ;  /* 0x000000a100a17308 */ /* 0x000fe40000000800 */
[----:B0-----:R-:W-:-:S05]  /*b920*/  FMNMX.FTZ R170, R182, R170, !PT ;  /* 0x000000aab6aa7209 */ /* 0x001fca0007810000 */
[----:B------:R-:W0:Y:S01]  /*b930*/  SHFL.BFLY PT, R178, R170, 0x2, 0x1f ;  /* 0x0c401f00aab27f89 */ /* 0x000e2200000e0000 */
[----:B------:R-:W-:Y:S01]  /*b940*/  MUFU.EX2 R165, R165 ;  /* 0x000000a500a57308 */ /* 0x000fe20000000800 */
[----:B---3--:R-:W-:Y:S01]  /*b950*/  FADD.FTZ R163, R156, R163 ;  /* 0x000000a39ca37221 */ /* 0x008fe20000010000 */
[----:B------:R-:W-:-:S03]  /*b960*/  F2FP.F16.F32.PACK_AB R156, R219, R156 ;  /* 0x0000009cdb9c723e */ /* 0x000fc600000000ff */
[----:B------:R-:W-:-:S03]  /*b970*/  FADD.FTZ R163, R219, R163 ;  /* 0x000000a3dba37221 */ /* 0x000fc60000010000 */
[----:B------:R-:W-:Y:S08]  /*b980*/  MUFU.EX2 R172, R172 ;  /* 0x000000ac00ac7308 */ /* 0x000ff00000000800 */
[----:B------:R-:W-:Y:S01]  /*b990*/  MUFU.EX2 R173, R173 ;  /* 0x000000ad00ad7308 */ /* 0x000fe20000000800 */
[----:B0-----:R-:W-:-:S07]  /*b9a0*/  FMNMX.FTZ R170, R170, R178, !PT ;  /* 0x000000b2aaaa7209 */ /* 0x001fce0007810000 */
[----:B------:R-:W-:Y:S01]  /*b9b0*/  MUFU.EX2 R221, R221 ;  /* 0x000000dd00dd7308 */ /* 0x000fe20000000800 */
[----:B------:R-:W0:Y:S07]  /*b9c0*/  SHFL.BFLY PT, R183, R170, 0x1, 0x1f ;  /* 0x0c201f00aab77f89 */ /* 0x000e2e00000e0000 */
[----:B------:R-:W-:Y:S08]  /*b9d0*/  MUFU.EX2 R178, R160 ;  /* 0x000000a000b27308 */ /* 0x000ff00000000800 */
[----:B------:R-:W-:Y:S08]  /*b9e0*/  MUFU.EX2 R160, R164 ;  /* 0x000000a400a07308 */ /* 0x000ff00000000800 */
[----:B------:R1:W-:Y:S01]  /*b9f0*/  MUFU.EX2 R164, R176 ;  /* 0x000000b000a47308 */ /* 0x0003e20000000800 */
[----:B0-----:R-:W-:-:S07]  /*ba00*/  FMNMX.FTZ R170, R170, R183, !PT ;  /* 0x000000b7aaaa7209 */ /* 0x001fce0007810000 */
[----:B------:R-:W-:Y:S01]  /*ba10*/  MUFU.EX2 R180, R180 ;  /* 0x000000b400b47308 */ /* 0x000fe20000000800 */
[----:B------:R-:W-:Y:S01]  /*ba20*/  FADD.FTZ R15, -R170, R15 ;  /* 0x0000000faa0f7221 */ /* 0x000fe20000010100 */
[----:B-1----:R-:W-:-:S03]  /*ba30*/  @!P2 IMAD R176, R216, 0x40, R194 ;  /* 0x00000040d8b0a824 */ /* 0x002fc600078e02c2 */
[----:B------:R-:W-:Y:S01]  /*ba40*/  FMUL.FTZ R15, R15, R169 ;  /* 0x000000a90f0f7220 */ /* 0x000fe20000410000 */
[----:B------:R-:W-:Y:S02]  /*ba50*/  @!P2 IMAD R176, R176, 0x4, R2 ;  /* 0x00000004b0b0a824 */ /* 0x000fe400078e0202 */
[----:B------:R-:W-:Y:S03]  /*ba60*/  MUFU.EX2 R181, R181 ;  /* 0x000000b500b57308 */ /* 0x000fe60000000800 */
[----:B------:R-:W-:Y:S05]  /*ba70*/  @!P2 STS [R176+0x28800], R20 ;  /* 0x02880014b000a388 */ /* 0x000fea0000000800 */
[----:B------:R-:W0:Y:S02]  /*ba80*/  MUFU.EX2 R15, R15 ;  /* 0x0000000f000f7308 */ /* 0x000e240000000800 */
[----:B0-----:R0:W-:Y:S01]  /*ba90*/  @!P2 STS [R176+0x28820], R15 ;  /* 0x0288200fb000a388 */ /* 0x0011e20000000800 */
        /* <DEDUP_REMOVED lines=9> */
[----:B0-----:R-:W-:Y:S01]  /*bb30*/  FMUL.FTZ R176, R170, R169 ;  /* 0x000000a9aab07220 */ /* 0x001fe20000410000 */
[-C--:B------:R-:W-:Y:S01]  /*bb40*/  FMUL.FTZ R43, R43, R15.reuse ;  /* 0x0000000f2b2b7220 */ /* 0x080fe20000410000 */
[-C--:B------:R-:W-:Y:S01]  /*bb50*/  FMUL.FTZ R46, R46, R15.reuse ;  /* 0x0000000f2e2e7220 */ /* 0x080fe20000410000 */
[----:B------:R-:W-:Y:S01]  /*bb60*/  FMUL.FTZ R47, R47, R15 ;  /* 0x0000000f2f2f7220 */ /* 0x000fe20000410000 */
        /* <DEDUP_REMOVED lines=17> */
[----:B------:R-:W-:Y:S01]  /*bc80*/  FFMA.FTZ R176, R182, R169, -R176 ;  /* 0x000000a9b6b07223 */ /* 0x000fe200000108b0 */
        /* <DEDUP_REMOVED lines=13> */
[----:B-1----:R-:W-:Y:S01]  /*bd60*/  FADD.FTZ R153, R155, R3 ;  /* 0x000000039b997221 */ /* 0x002fe20000010000 */
[-C--:B------:R-:W-:Y:S01]  /*bd70*/  FMUL.FTZ R70, R70, R15.reuse ;  /* 0x0000000f46467220 */ /* 0x080fe20000410000 */
[-C--:B------:R-:W-:Y:S01]  /*bd80*/  FMUL.FTZ R71, R71, R15.reuse ;  /* 0x0000000f47477220 */ /* 0x080fe20000410000 */
[-C--:B------:R-:W-:Y:S01]  /*bd90*/  FMUL.FTZ R74, R74, R15.reuse ;  /* 0x0000000f4a4a7220 */ /* 0x080fe20000410000 */
[-C--:B------:R-:W-:Y:S01]  /*bda0*/  FMUL.FTZ R75, R75, R15.reuse ;  /* 0x0000000f4b4b7220 */ /* 0x080fe20000410000 */
[-C--:B------:R-:W-:Y:S01]  /*bdb0*/  FMUL.FTZ R78, R78, R15.reuse ;  /* 0x0000000f4e4e7220 */ /* 0x080fe20000410000 */
[----:B------:R-:W-:Y:S01]  /*bdc0*/  FMUL.FTZ R79, R79, R15 ;  /* 0x0000000f4f4f7220 */ /* 0x000fe20000410000 */
[----:B------:R-:W1:Y:S01]  /*bdd0*/  MUFU.EX2 R162, R162 ;  /* 0x000000a200a27308 */ /* 0x000e620000000800 */
[----:B--2---:R-:W-:Y:S01]  /*bde0*/  FADD.FTZ R157, R158, R153 ;  /* 0x000000999e9d7221 */ /* 0x004fe20000010000 */
[----:B------:R-:W-:Y:S01]  /*bdf0*/  F2FP.F16.F32.PACK_AB R153, R155, R177 ;  /* 0x000000b19b99723e */ /* 0x000fe200000000ff */
[-C--:B------:R-:W-:Y:S01]  /*be00*/  FMUL.FTZ R82, R82, R15.reuse ;  /* 0x0000000f52527220 */ /* 0x080fe20000410000 */
[-C--:B------:R-:W-:Y:S01]  /*be10*/  FMUL.FTZ R83, R83, R15.reuse ;  /* 0x0000000f53537220 */ /* 0x080fe20000410000 */
[-C--:B------:R-:W-:Y:S01]  /*be20*/  FMUL.FTZ R86, R86, R15.reuse ;  /* 0x0000000f56567220 */ /* 0x080fe20000410000 */
[-C--:B------:R-:W-:Y:S01]  /*be30*/  FMUL.FTZ R87, R87, R15.reuse ;  /* 0x0000000f57577220 */ /* 0x080fe20000410000 */
[-C--:B------:R-:W-:Y:S01]  /*be40*/  FMUL.FTZ R90, R90, R15.reuse ;  /* 0x0000000f5a5a7220 */ /* 0x080fe20000410000 */
[----:B------:R-:W2:Y:S01]  /*be50*/  MUFU.EX2 R183, R183 ;  /* 0x000000b700b77308 */ /* 0x000ea20000000800 */
[C---:B0-----:R-:W-:Y:S01]  /*be60*/  FADD.FTZ R157, R159.reuse, R157 ;  /* 0x0000009d9f9d7221 */ /* 0x041fe20000010000 */
[----:B------:R-:W-:Y:S01]  /*be70*/  F2FP.F16.F32.PACK_AB R155, R159, R158 ;  /* 0x0000009e9f9b723e */ /* 0x000fe200000000ff */
[----:B------:R-:W-:Y:S01]  /*be80*/  BAR.SYNC.DEFER_BLOCKING 0xf, 0x100 ;  /* 0x03c4000000007b1d */ /* 0x000fe20000010000 */
        /* <DEDUP_REMOVED lines=12> */
[-C--:B------:R-:W-:Y:S01]  /*bf50*/  FMUL.FTZ R111, R111, R15.reuse ;  /* 0x0000000f6f6f7220 */ /* 0x080fe20000410000 */
[----:B------:R-:W1:Y:S01]  /*bf60*/  MUFU.EX2 R216, R216 ;  /* 0x000000d800d87308 */ /* 0x000e620000000800 */
[C---:B--2---:R-:W-:Y:S01]  /*bf70*/  FADD.FTZ R158, R183.reuse, R157 ;  /* 0x0000009db79e7221 */ /* 0x044fe20000010000 */
[----:B------:R-:W-:Y:S01]  /*bf80*/  F2FP.F16.F32.PACK_AB R157, R183, R162 ;  /* 0x000000a2b79d723e */ /* 0x000fe200000000ff */
[----:B------:R-:W-:Y:S01]  /*bf90*/  FADD.FTZ R162, R178, R163 ;  /* 0x000000a3b2a27221 */ /* 0x000fe20000010000 */
[-C--:B------:R-:W-:Y:S01]  /*bfa0*/  FMUL.FTZ R114, R114, R15.reuse ;  /* 0x0000000f72727220 */ /* 0x080fe20000410000 */
[-C--:B------:R-:W-:Y:S01]  /*bfb0*/  FMUL.FTZ R115, R115, R15.reuse ;  /* 0x0000000f73737220 */ /* 0x080fe20000410000 */
[-C--:B------:R-:W-:Y:S01]  /*bfc0*/  FMUL.FTZ R118, R118, R15.reuse ;  /* 0x0000000f76767220 */ /* 0x080fe20000410000 */
[C---:B------:R-:W-:Y:S01]  /*bfd0*/  FADD.FTZ R162, R161.reuse, R162 ;  /* 0x000000a2a1a27221 */ /* 0x040fe20000010000 */
[----:B------:R-:W2:Y:S01]  /*bfe0*/  MUFU.EX2 R21, R21 ;  /* 0x0000001500157308 */ /* 0x000ea20000000800 */
[----:B0-----:R-:W-:Y:S01]  /*bff0*/  FADD.FTZ R159, R0, R158 ;  /* 0x0000009e009f7221 */ /* 0x001fe20000010000 */
[----:B------:R-:W-:Y:S01]  /*c000*/  F2FP.F16.F32.PACK_AB R158, R161, R178 ;  /* 0x000000b2a19e723e */ /* 0x000fe200000000ff */
[----:B------:R0:W-:Y:S01]  /*c010*/  STSM.16.M88.4 [R212+0x26800], R152 ;  /* 0x02680098d4007844 */ /* 0x0001e20000000200 */
[-C--:B------:R-:W-:Y:S01]  /*c020*/  FMUL.FTZ R119, R119, R15.reuse ;  /* 0x0000000f77777220 */ /* 0x080fe20000410000 */
[-C--:B------:R-:W-:Y:S01]  /*c030*/  FMUL.FTZ R122, R122, R15.reuse ;  /* 0x0000000f7a7a7220 */ /* 0x080fe20000410000 */
[-C--:B------:R-:W-:Y:S01]  /*c040*/  FMUL.FTZ R123, R123, R15.reuse ;  /* 0x0000000f7b7b7220 */ /* 0x080fe20000410000 */
[-C--:B------:R-:W-:Y:S01]  /*c050*/  FMUL.FTZ R126, R126, R15.reuse ;  /* 0x0000000f7e7e7220 */ /* 0x080fe20000410000 */
[----:B------:R-:W3:Y:S01]  /*c060*/  MUFU.EX2 R166, R166 ;  /* 0x000000a600a67308 */ /* 0x000ee20000000800 */
[C---:B-1----:R-:W-:Y:S01]  /*c070*/  FADD.FTZ R161, R216.reuse, R159 ;  /* 0x0000009fd8a17221 */ /* 0x042fe20000010000 */
[----:B------:R-:W-:Y:S01]  /*c080*/  F2FP.F16.F32.PACK_AB R159, R216, R0 ;  /* 0x00000000d89f723e */ /* 0x000fe200000000ff */
[----:B------:R-:W-:Y:S01]  /*c090*/  FADD.FTZ R0, R160, R162 ;  /* 0x000000a2a0007221 */ /* 0x000fe20000010000 */
[----:B------:R-:W-:Y:S01]  /*c0a0*/  F2FP.F16.F32.PACK_AB R160, R165, R160 ;  /* 0x000000a0a5a0723e */ /* 0x000fe200000000ff */
[-C--:B------:R-:W-:Y:S01]  /*c0b0*/  FMUL.FTZ R127, R127, R15.reuse ;  /* 0x0000000f7f7f7220 */ /* 0x080fe20000410000 */
[-C--:B------:R-:W-:Y:S01]  /*c0c0*/  FMUL.FTZ R130, R130, R15.reuse ;  /* 0x0000000f82827220 */ /* 0x080fe20000410000 */
[----:B------:R-:W-:Y:S01]  /*c0d0*/  FADD.FTZ R0, R165, R0 ;  /* 0x00000000a5007221 */ /* 0x000fe20000010000 */
[----:B------:R-:W1:Y:S01]  /*c0e0*/  MUFU.EX2 R3, R167 ;  /* 0x000000a700037308 */ /* 0x000e620000000800 */
[----:B--2---:R-:W-:Y:S01]  /*c0f0*/  FADD.FTZ R161, R21, R161 ;  /* 0x000000a115a17221 */ /* 0x004fe20000010000 */
[----:B------:R0:W-:Y:S01]  /*c100*/  STSM.16.M88.4 [R215], R156 ;  /* 0x0000009cd7007844 */ /* 0x0001e20000000200 */
[----:B------:R-:W-:Y:S01]  /*c110*/  FADD.FTZ R0, R172, R0 ;  /* 0x00000000ac007221 */ /* 0x000fe20000010000 */
[-C--:B------:R-:W-:Y:S01]  /*c120*/  FMUL.FTZ R131, R131, R15.reuse ;  /* 0x0000000f83837220 */ /* 0x080fe20000410000 */
[-C--:B------:R-:W-:Y:S01]  /*c130*/  FMUL.FTZ R134, R134, R15.reuse ;  /* 0x0000000f86867220 */ /* 0x080fe20000410000 */
[----:B------:R-:W-:Y:S01]  /*c140*/  FMUL.FTZ R135, R135, R15 ;  /* 0x0000000f87877220 */ /* 0x000fe20000410000 */
[----:B------:R-:W-:Y:S01]  /*c150*/  FADD.FTZ R0, R173, R0 ;  /* 0x00000000ad007221 */ /* 0x000fe20000010000 */
[----:B------:R-:W2:Y:S01]  /*c160*/  MUFU.EX2 R171, R171 ;  /* 0x000000ab00ab7308 */ /* 0x000ea20000000800 */
[C---:B---3--:R-:W-:Y:S01]  /*c170*/  FADD.FTZ R162, R166.reuse, R161 ;  /* 0x000000a1a6a27221 */ /* 0x048fe20000010000 */
[----:B------:R-:W-:Y:S01]  /*c180*/  F2FP.F16.F32.PACK_AB R161, R166, R21 ;  /* 0x00000015a6a1723e */ /* 0x000fe200000000ff */
[----:B------:R-:W-:Y:S01]  /*c190*/  FADD.FTZ R0, R164, R0 ;  /* 0x00000000a4007221 */ /* 0x000fe20000010000 */
[----:B------:R-:W-:Y:S01]  /*c1a0*/  F2FP.F16.F32.PACK_AB R164, R221, R164 ;  /* 0x000000a4dda4723e */ /* 0x000fe200000000ff */
[-C--:B------:R-:W-:Y:S01]  /*c1b0*/  FMUL.FTZ R138, R138, R15.reuse ;  /* 0x0000000f8a8a7220 */ /* 0x080fe20000410000 */
[----:B------:R-:W-:Y:S01]  /*c1c0*/  F2FP.F16.F32.PACK_AB R166, R181, R180 ;  /* 0x000000b4b5a6723e */ /* 0x000fe200000000ff */
[----:B------:R-:W-:Y:S01]  /*c1d0*/  FADD.FTZ R0, R221, R0 ;  /* 0x00000000dd007221 */ /* 0x000fe20000010000 */
[----:B------:R-:W3:Y:S01]  /*c1e0*/  MUFU.EX2 R174, R174 ;  /* 0x000000ae00ae7308 */ /* 0x000ee20000000800 */
[----:B-1----:R-:W-:Y:S01]  /*c1f0*/  FADD.FTZ R21, R3, R162 ;  /* 0x000000a203157221 */ /* 0x002fe20000010000 */
[----:B------:R-:W-:Y:S01]  /*c200*/  F2FP.F16.F32.PACK_AB R162, R173, R172 ;  /* 0x000000acada2723e */ /* 0x000fe200000000ff */
[----:B------:R-:W-:Y:S01]  /*c210*/  FADD.FTZ R0, R180, R0 ;  /* 0x00000000b4007221 */ /* 0x000fe20000010000 */
[-C--:B------:R-:W-:Y:S01]  /*c220*/  FMUL.FTZ R139, R139, R15.reuse ;  /* 0x0000000f8b8b7220 */ /* 0x080fe20000410000 */
[-C--:B------:R-:W-:Y:S01]  /*c230*/  FMUL.FTZ R142, R142, R15.reuse ;  /* 0x0000000f8e8e7220 */ /* 0x080fe20000410000 */
[----:B------:R-:W-:Y:S01]  /*c240*/  FMUL.FTZ R143, R143, R15 ;  /* 0x0000000f8f8f7220 */ /* 0x000fe20000410000 */
[----:B------:R-:W-:Y:S01]  /*c250*/  FADD.FTZ R0, R181, R0 ;  /* 0x00000000b5007221 */ /* 0x000fe20000010000 */
[----:B------:R-:W1:Y:S01]  /*c260*/  MUFU.EX2 R175, R175 ;  /* 0x000000af00af7308 */ /* 0x000e620000000800 */
[C---:B--2---:R-:W-:Y:S01]  /*c270*/  FADD.FTZ R21, R171.reuse, R21 ;  /* 0x00000015ab157221 */ /* 0x044fe20000010000 */
[----:B------:R-:W-:Y:S01]  /*c280*/  F2FP.F16.F32.PACK_AB R163, R171, R3 ;  /* 0x00000003aba3723e */ /* 0x000fe200000000ff */
[-C--:B------:R-:W-:Y:S01]  /*c290*/  FMUL.FTZ R146, R146, R15.reuse ;  /* 0x0000000f92927220 */ /* 0x080fe20000410000 */
[-C--:B------:R-:W-:Y:S01]  /*c2a0*/  FMUL.FTZ R147, R147, R15.reuse ;  /* 0x0000000f93937220 */ /* 0x080fe20000410000 */
[-C--:B------:R-:W-:Y:S01]  /*c2b0*/  FMUL.FTZ R150, R150, R15.reuse ;  /* 0x0000000f96967220 */ /* 0x080fe20000410000 */
[----:B------:R-:W-:Y:S01]  /*c2c0*/  FMUL.FTZ R151, R151, R15 ;  /* 0x0000000f97977220 */ /* 0x000fe20000410000 */
[----:B------:R0:W-:Y:S01]  /*c2d0*/  STSM.16.M88.4 [R213], R160 ;  /* 0x000000a0d5007844 */ /* 0x0001e20000000200 */
[----:B------:R-:W2:Y:S01]  /*c2e0*/  MUFU.EX2 R167, R179 ;  /* 0x000000b300a77308 */ /* 0x000ea20000000800 */
[----:B---3--:R-:W-:-:S07]  /*c2f0*/  FADD.FTZ R21, R174, R21 ;  /* 0x00000015ae157221 */ /* 0x008fce0000010000 */
[----:B------:R-:W3:Y:S01]  /*c300*/  MUFU.EX2 R176, R176 ;  /* 0x000000b000b07308 */ /* 0x000ee20000000800 */
[C---:B-1----:R-:W-:Y:S01]  /*c310*/  FADD.FTZ R21, R175.reuse, R21 ;  /* 0x00000015af157221 */ /* 0x042fe20000010000 */
[----:B------:R-:W-:-:S03]  /*c320*/  F2FP.F16.F32.PACK_AB R165, R175, R174 ;  /* 0x000000aeafa5723e */ /* 0x000fc600000000ff */
[----:B--2---:R-:W-:Y:S01]  /*c330*/  FADD.FTZ R21, R167, R21 ;  /* 0x00000015a7157221 */ /* 0x004fe20000010000 */
[----:B---3--:R-:W-:-:S03]  /*c340*/  F2FP.F16.F32.PACK_AB R167, R176, R167 ;  /* 0x000000a7b0a7723e */ /* 0x008fc600000000ff */
[----:B------:R-:W-:Y:S02]  /*c350*/  FADD.FTZ R3, R176, R21 ;  /* 0x00000015b0037221 */ /* 0x000fe40000010000 */
[----:B------:R0:W-:Y:S01]  /*c360*/  STSM.16.M88.4 [R214], R164 ;  /* 0x000000a4d6007844 */ /* 0x0001e20000000200 */
[----:B------:R-:W-:Y:S05]  /*c370*/  @!P0 BRA `(.L_x_3923) ;  /* 0x0000000000048947 */ /* 0x000fea0003800000 */
[----:B------:R-:W-:Y:S01]  /*c380*/  BPT.TRAP 0x1 ;  /* 0x000000040000795c */ /* 0x000fe20000300000 */
.L_x_3923:
[----:B------:R1:W2:Y:S01]  /*c390*/  SYNCS.PHASECHK.TRANS64.TRYWAIT P2, [R12+URZ+0x28c50], R14 ;  /* 0x028c500e0c0075a7 */ /* 0x0002a2000804017f */
[----:B------:R-:W-:Y:S05]  /*c3a0*/  @!P0 BRA `(.L_x_3924) ;  /* 0x0000000000048947 */ /* 0x000fea0003800000 */
[----:B------:R-:W-:Y:S01]  /*c3b0*/  BPT.TRAP 0x1 ;  /* 0x000000040000795c */ /* 0x000fe20000300000 */
.L_x_3924:
[----:B------:R-:W-:Y:S04]  /*c3c0*/  BSSY B1, `(.L_x_3925) ;  /* 0x0000004000017945 */ /* 0x000fe80003800000 */
[----:B--2---:R-:W-:Y:S05]  /*c3d0*/  @P2 BRA `(.L_x_3926) ;  /* 0x0000000000082947 */ /* 0x004fea0003800000 */
[----:B------:R-:W2:Y:S02]  /*c3e0*/  SYNCS.PHASECHK.TRANS64.TRYWAIT P2, [R12+URZ+0x28c50], R14 ;  /* 0x028c500e0c0075a7 */ /* 0x000ea4000804017f */
[----:B--2---:R-:W-:Y:S05]  /*c3f0*/  @!P2 BRA `(.L_x_3927) ;  /* 0x000000b800d8a947 */ /* 0x004fea0003800000 */
.L_x_3926:
[----:B------:R-:W-:Y:S05]  /*c400*/  BSYNC B1 ;  /* 0x0000000000017941 */ /* 0x000fea0003800000 */
.L_x_3925:
[----:B-12---:R-:W-:Y:S01]  /*c410*/  IMAD R14, R18, 0x1000, R10 ;  /* 0x00001000120e7824 */ /* 0x006fe200078e020a */
[----:B------:R-:W-:Y:S01]  /*c420*/  WARPGROUP.ARRIVE ;  /* 0x00000000000079c5 */ /* 0x000fe20000000000 */
[----:B------:R-:W-:Y:S02]  /*c430*/  IMAD.MOV.U32 R15, RZ, RZ, 0x40000040 ;  /* 0x40000040ff0f7424 */ /* 0x000fe400078e00ff */
[C---:B------:R-:W-:Y:S01]  /*c440*/  VIADD R20, R14.reuse, 0x80 ;  /* 0x000000800e147836 */ /* 0x040fe20000000000 */
[----:B------:R-:W-:Y:S01]  /*c450*/  R2UR UR6, R14 ;  /* 0x000000000e0672ca */ /* 0x000fe200000e0000 */
[----:B------:R-:W-:Y:S01]  /*c460*/  IMAD.MOV.U32 R21, RZ, RZ, 0x40000040 ;  /* 0x40000040ff157424 */ /* 0x000fe200078e00ff */
[----:B------:R-:W-:Y:S01]  /*c470*/  R2UR UR7, R15 ;  /* 0x000000000f0772ca */ /* 0x000fe200000e0000 */
[----:B------:R-:W-:-:S12]  /*c480*/  IMAD.MOV.U32 R15, RZ, RZ, 0x40000040 ;  /* 0x40000040ff0f7424 */ /* 0x000fd800078e00ff */
[----:B------:R-:W-:Y:S01]  /*c490*/  HGMMA.64x256x16.F32 R24, R152, gdesc[UR4].tnspB, R24, gsb0 ;  /* 0x43e0000498187df0 */ /* 0x000fe20008000818 */
[----:B------:R-:W-:Y:S02]  /*c4a0*/  R2UR UR6, R20 ;  /* 0x00000000140672ca */ /* 0x000fe400000e0000 */
[----:B------:R-:W-:Y:S01]  /*c4b0*/  R2UR UR7, R21 ;  /* 0x00000000150772ca */ /* 0x000fe200000e0000 */
[----:B------:R-:W-:Y:S01]  /*c4c0*/  IMAD.MOV.U32 R21, RZ, RZ, 0x40000040 ;  /* 0x40000040ff157424 */ /* 0x000fe200078e00ff */
[C---:B------:R-:W-:Y:S01]  /*c4d0*/  IADD3 R20, R14.reuse, 0x100, RZ ;  /* 0x000001000e147810 */ /* 0x040fe20007ffe0ff */
[----:B------:R-:W-:Y:S01]  /*c4e0*/  VIADD R14, R14, 0x180 ;  /* 0x000001800e0e7836 */ /* 0x000fe20000000000 */
[----:B------:R-:W-:Y:S02]  /*c4f0*/  WARPGROUP.DEPBAR.LE gsb0, 0x0 ;  /* 0x00008000000079c5 */ /* 0x000fe40000010000 */
[----:B------:R-:W-:-:S15]  /*c500*/  WARPGROUP.ARRIVE ;  /* 0x00000000000079c5 */ /* 0x000fde0000000000 */
[----:B------:R-:W-:-:S04]  /*c510*/  NOP ;  /* 0x0000000000007918 */ /* 0x000fc80000000000 */
[----:B------:R-:W-:Y:S01]  /*c520*/  HGMMA.64x256x16.F32 R24, R156, gdesc[UR4].tnspB, R24, gsb0 ;  /* 0x43e000049c187df0 */ /* 0x000fe20008000818 */
[----:B------:R-:W-:Y:S02]  /*c530*/  R2UR UR6, R20 ;  /* 0x00000000140672ca */ /* 0x000fe400000e0000 */
[----:B------:R-:W-:Y:S01]  /*c540*/  R2UR UR7, R21 ;  /* 0x00000000150772ca */ /* 0x000fe200000e0000 */
[----:B------:R-:W-:Y:S02]  /*c550*/  WARPGROUP.DEPBAR.LE gsb0, 0x0 ;  /* 0x00008000000079c5 */ /* 0x000fe40000010000 */
[----:B------:R-:W-:-:S15]  /*c560*/  WARPGROUP.ARRIVE ;  /* 0x00000000000079c5 */ /* 0x000fde0000000000 */
[----:B------:R-:W-:-:S07]  /*c570*/  NOP ;  /* 0x0000000000007918 */ /* 0x000fce0000000000 */
[----:B------:R-:W-:Y:S01]  /*c580*/  HGMMA.64x256x16.F32 R24, R160, gdesc[UR4].tnspB, R24, gsb0 ;  /* 0x43e00004a0187df0 */ /* 0x000fe20008000818 */
[----:B------:R-:W-:Y:S02]  /*c590*/  R2UR UR6, R14 ;  /* 0x000000000e0672ca */ /* 0x000fe400000e0000 */
[----:B------:R-:W-:Y:S01]  /*c5a0*/  R2UR UR7, R15 ;  /* 0x000000000f0772ca */ /* 0x000fe200000e0000 */
[----:B------:R-:W-:Y:S02]  /*c5b0*/  WARPGROUP.DEPBAR.LE gsb0, 0x0 ;  /* 0x00008000000079c5 */ /* 0x000fe40000010000 */
[----:B------:R-:W-:-:S15]  /*c5c0*/  WARPGROUP.ARRIVE ;  /* 0x00000000000079c5 */ /* 0x000fde0000000000 */
[----:B------:R-:W-:-:S07]  /*c5d0*/  NOP ;  /* 0x0000000000007918 */ /* 0x000fce0000000000 */
        /* <DEDUP_REMOVED lines=10> */
[----:B------:R-:W-:Y:S05]  /*c680*/  @!P0 BRA `(.L_x_3928) ;  /* 0x0000000000048947 */ /* 0x000fea0003800000 */
[----:B------:R-:W-:Y:S01]  /*c690*/  BPT.TRAP 0x1 ;  /* 0x000000040000795c */ /* 0x000fe20000300000 */
.L_x_3928:
[----:B------:R-:W-:Y:S01]  /*c6a0*/  VIADD R12, R12, 0x28c60 ;  /* 0x00028c600c0c7836 */ /* 0x000fe20000000000 */
[----:B------:R-:W-:Y:S01]  /*c6b0*/  MOV R216, R18 ;  /* 0x0000001200d87202 */ /* 0x000fe20000000f00 */
[----:B------:R-:W-:Y:S02]  /*c6c0*/  IMAD.MOV.U32 R15, RZ, RZ, R170 ;  /* 0x000000ffff0f7224 */ /* 0x000fe400078e00aa */
[----:B------:R-:W-:Y:S01]  /*c6d0*/  IMAD.MOV.U32 R219, RZ, RZ, R168 ;  /* 0x000000ffffdb7224 */ /* 0x000fe200078e00a8 */
[----:B------:R-:W-:-:S04]  /*c6e0*/  PRMT R12, R189, 0x654, R12 ;  /* 0x00000654bd0c7816 */ /* 0x000fc8000000000c */
[----:B------:R2:W-:Y:S01]  /*c6f0*/  SYNCS.ARRIVE.TRANS64.RED.A1T0 RZ, [R12+URZ], RZ ;  /* 0x000000ff0cff79a7 */ /* 0x0005e2000810043f */
[----:B------:R-:W-:Y:S05]  /*c700*/  @P1 BRA `(.L_x_3929) ;  /* 0xffffffe000641947 */ /* 0x000fea000383ffff */
.L_x_3916:
[----:B------:R-:W-:Y:S05]  /*c710*/  BSYNC B0 ;  /* 0x0000000000007941 */ /* 0x000fea0003800000 */
.L_x_3915:
[----:B------:R-:W3:Y:S04]  /*c720*/  LDL.LU R20, [R1+0x34] ;  /* 0x0000340001147983 */ /* 0x000ee80000300800 */
[----:B------:R-:W4:Y:S04]  /*c730*/  SHFL.BFLY PT, R4, R3, 0x2, 0x1f ;  /* 0x0c401f0003047f89 */ /* 0x000f2800000e0000 */
[----:B------:R-:W5:Y:S01]  /*c740*/  SHFL.BFLY PT, R5, R0, 0x2, 0x1f ;  /* 0x0c401f0000057f89 */ /* 0x000f6200000e0000 */
[----:B----4-:R-:W-:Y:S01]  /*c750*/  FADD.FTZ R4, R4, R3 ;  /* 0x0000000304047221 */ /* 0x010fe20000010000 */
[----:B------:R-:W-:-:S02]  /*c760*/  IMAD.MOV.U32 R3, RZ, RZ, -0x800000 ;  /* 0xff800000ff037424 */ /* 0x000fc400078e00ff */
[----:B-----5:R-:W-:Y:S02]  /*c770*/  FADD.FTZ R5, R5, R0 ;  /* 0x0000000005057221 */ /* 0x020fe40000010000 */
[----:B------:R-:W4:Y:S04]  /*c780*/  SHFL.BFLY PT, R7, R4, 0x1, 0x1f ;  /* 0x0c201f0004077f89 */ /* 0x000f2800000e0000 */
[----:B------:R-:W5:Y:S01]  /*c790*/  SHFL.BFLY PT, R6, R5, 0x1, 0x1f ;  /* 0x0c201f0005067f89 */ /* 0x000f6200000e0000 */
[----:B----4-:R-:W-:Y:S01]  /*c7a0*/  FADD.FTZ R7, R4, R7 ;  /* 0x0000000704077221 */ /* 0x010fe20000010000 */
[----:B-----5:R-:W-:Y:S01]  /*c7b0*/  FADD.FTZ R6, R5, R6 ;  /* 0x0000000605067221 */ /* 0x020fe20000010000 */
[----:B------:R-:W-:Y:S08]  /*c7c0*/  BAR.ARV 0x8, 0x100 ;  /* 0x0204000000007b1d */ /* 0x000ff00000002000 */
[----:B------:R-:W-:Y:S01]  /*c7d0*/  BAR.SYNC.DEFER_BLOCKING 0xf, 0x100 ;  /* 0x03c4000000007b1d */ /* 0x000fe20000010000 */
[----:B------:R-:W-:-:S02]  /*c7e0*/  FSETP.NE.FTZ.AND P1, PT, R7, RZ, PT ;  /* 0x000000ff0700720b */ /* 0x000fc40003f35000 */
[----:B------:R-:W-:-:S11]  /*c7f0*/  FSETP.NE.FTZ.AND P0, PT, R6, RZ, PT ;  /* 0x000000ff0600720b */ /* 0x000fd60003f15000 */
[----:B------:R-:W4:Y:S01]  /*c800*/  @P1 MUFU.LG2 R0, R7 ;  /* 0x0000000700001308 */ /* 0x000f220000000c00 */
[C---:B------:R-:W-:Y:S01]  /*c810*/  @P1 FMUL.FTZ R4, R169.reuse, 0.69314718246459960938 ;  /* 0x3f317218a9041820 */ /* 0x040fe20000410000 */
[----:B------:R-:W-:-:S06]  /*c820*/  @P0 FMUL.FTZ R9, R169, 0.69314718246459960938 ;  /* 0x3f317218a9090820 */ /* 0x000fcc0000410000 */
[----:B------:R-:W5:Y:S01]  /*c830*/  @P0 MUFU.LG2 R8, R6 ;  /* 0x0000000600080308 */ /* 0x000f620000000c00 */
[----:B----4-:R-:W-:Y:S01]  /*c840*/  @P1 FMUL.FTZ R5, R0, 0.69314718246459960938 ;  /* 0x3f31721800051820 */ /* 0x010fe20000410000 */
[----:B------:R-:W-:-:S03]  /*c850*/  IMAD.MOV.U32 R0, RZ, RZ, -0x800000 ;  /* 0xff800000ff007424 */ /* 0x000fc600078e00ff */
[----:B------:R-:W-:Y:S01]  /*c860*/  @P1 FFMA.FTZ R0, R4, R170, R5 ;  /* 0x000000aa04001223 */ /* 0x000fe20000010005 */
[----:B------:R-:W-:Y:S02]  /*c870*/  IMAD.MOV R5, RZ, RZ, -R211 ;  /* 0x000000ffff057224 */ /* 0x000fe400078e0ad3 */
[----:B-----5:R-:W-:-:S03]  /*c880*/  @P0 FMUL.FTZ R8, R8, 0.69314718246459960938 ;  /* 0x3f31721808080820 */ /* 0x020fc60000410000 */
[----:B------:R-:W-:Y:S02]  /*c890*/  ISETP.NE.AND P2, PT, R210, R5, PT ;  /* 0x00000005d200720c */ /* 0x000fe40003f45270 */
[----:B------:R-:W-:Y:S01]  /*c8a0*/  CS2R R4, SRZ ;  /* 0x0000000000047805 */ /* 0x000fe2000001ff00 */
[----:B------:R-:W-:-:S05]  /*c8b0*/  @P0 FFMA.FTZ R3, R9, R168, R8 ;  /* 0x000000a809030223 */ /* 0x000fca0000010008 */
[----:B------:R-:W4:Y:S01]  /*c8c0*/  @P0 MUFU.RCP R5, R6 ;  /* 0x0000000600050308 */ /* 0x000f220000001000 */
[----:B------:R-:W-:-:S04]  /*c8d0*/  PLOP3.LUT P0, PT, PT, PT, PT, 0x8, 0x0 ;  /* 0x000000000000781c */ /* 0x000fc80003f0e170 */
[----:B------:R-:W-:-:S03]  /*c8e0*/  @!P2 IMAD R9, R18, 0x40, R194 ;  /* 0x000000401209a824 */ /* 0x000fc600078e02c2 */
[----:B------:R-:W5:Y:S01]  /*c8f0*/  @P1 MUFU.RCP R4, R7 ;  /* 0x0000000700041308 */ /* 0x000f620000001000 */
[----:B------:R-:W-:Y:S02]  /*c900*/  VIADD R18, R18, 0x1 ;  /* 0x0000000112127836 */ /* 0x000fe40000000000 */
[----:B------:R-:W-:-:S03]  /*c910*/  @!P2 IMAD R9, R9, 0x4, R2 ;  /* 0x000000040909a824 */ /* 0x000fc600078e0202 */
[----:B------:R-:W-:Y:S02]  /*c920*/  ISETP.NE.AND P1, PT, R18, 0x2, PT ;  /* 0x000000021200780c */ /* 0x000fe40003f25270 */
[----:B----4-:R4:W-:Y:S02]  /*c930*/  @!P2 STS [R9+0x28800], R5 ;  /* 0x028800050900a388 */ /* 0x0109e40000000800 */
[----:B------:R-:W-:Y:S01]  /*c940*/  SEL R2, RZ, 0x1, P1 ;  /* 0x00000001ff027807 */ /* 0x000fe20000800000 */
[-C--:B01----:R-:W-:Y:S01]  /*c950*/  FMUL.FTZ R156, R28, R5.reuse ;  /* 0x000000051c9c7220 */ /* 0x083fe20000410000 */
[-C--:B------:R-:W-:Y:S01]  /*c960*/  FMUL.FTZ R153, R32, R5.reuse ;  /* 0x0000000520997220 */ /* 0x080fe20000410000 */
[-C--:B------:R-:W-:Y:S01]  /*c970*/  FMUL.FTZ R154, R36, R5.reuse ;  /* 0x00000005249a7220 */ /* 0x080fe20000410000 */
[-C--:B------:R-:W-:Y:S01]  /*c980*/  FMUL.FTZ R155, R40, R5.reuse ;  /* 0x00000005289b7220 */ /* 0x080fe20000410000 */
[-C--:B------:R-:W-:Y:S01]  /*c990*/  FMUL.FTZ R10, R24, R5.reuse ;  /* 0x00000005180a7220 */ /* 0x080fe20000410000 */
[-C--:B------:R-:W-:Y:S01]  /*c9a0*/  FMUL.FTZ R8, R25, R5.reuse ;  /* 0x0000000519087220 */ /* 0x080fe20000410000 */
[----:B-----5:R0:W-:Y:S01]  /*c9b0*/  @!P2 STS [R9+0x28820], R4 ;  /* 0x028820040900a388 */ /* 0x0201e20000000800 */
[-C--:B------:R-:W-:Y:S01]  /*c9c0*/  FMUL.FTZ R152, R29, R5.reuse ;  /* 0x000000051d987220 */ /* 0x080fe20000410000 */
[-C--:B------:R-:W-:Y:S01]  /*c9d0*/  FMUL.FTZ R14, R33, R5.reuse ;  /* 0x00000005210e7220 */ /* 0x080fe20000410000 */
[-C--:B------:R-:W-:Y:S01]  /*c9e0*/  FMUL.FTZ R28, R37, R5.reuse ;  /* 0x00000005251c7220 */ /* 0x080fe20000410000 */
[-C--:B------:R-:W-:Y:S01]  /*c9f0*/  FMUL.FTZ R32, R41, R5.reuse ;  /* 0x0000000529207220 */ /* 0x080fe20000410000 */
[-C--:B------:R-:W-:Y:S01]  /*ca00*/  FMUL.FTZ R36, R44, R5.reuse ;  /* 0x000000052c247220 */ /* 0x080fe20000410000 */
        /* <DEDUP_REMOVED lines=117> */
[----:B------:R-:W-:-:S02]  /*d160*/  LOP3.LUT R23, R23, R2, RZ, 0x3c, !PT ;  /* 0x0000000217177212 */ /* 0x000fc400078e3cff */
[----:B------:R-:W-:Y:S02]  /*d170*/  SEL R18, R18, RZ, P1 ;  /* 0x000000ff12127207 */ /* 0x000fe40000800000 */
[----:B---3--:R-:W-:-:S05]  /*d180*/  IADD3 R20, R20, 0x1, RZ ;  /* 0x0000000114147810 */ /* 0x008fca0007ffe0ff */
[----:B------:R0:W-:Y:S01]  /*d190*/  STL [R1+0x34], R20 ;  /* 0x0000341401007387 */ /* 0x0001e20000100800 */
[----:B------:R-:W-:Y:S06]  /*d1a0*/  BAR.ARV 0xe, 0x100 ;  /* 0x0384000000007b1d */ /* 0x000fec0000002000 */
.L_x_3860:
[----:B------:R-:W-:Y:S05]  /*d1b0*/  BSYNC B7 ;  /* 0x0000000000077941 */ /* 0x000fea0003800000 */
.L_x_3858:
[----:B------:R-:W1:Y:S08]  /*d1c0*/  S2UR UR4, SR_CgaCtaId ;  /* 0x00000000000479c3 */ /* 0x000e700000008800 */
[----:B------:R-:W-:Y:S01]  /*d1d0*/  BAR.SYNC.DEFER_BLOCKING 0x5, 0x180 ;  /* 0x0146000000007b1d */ /* 0x000fe20000010000 */
[----:B------:R-:W-:-:S05]  /*d1e0*/  MOV R2, 0x400 ;  /* 0x0000040000027802 */ /* 0x000fca0000000f00 */
[----:B------:R-:W-:Y:S01]  /*d1f0*/  BSSY B0, `(.L_x_3930) ;  /* 0x0000327000007945 */ /* 0x000fe20003800000 */
[----:B-1----:R-:W-:-:S05]  /*d200*/  IMAD.U32 R189, RZ, RZ, UR4 ;  /* 0x00000004ffbd7e24 */ /* 0x002fca000f8e00ff */
[----:B------:R-:W-:-:S05]  /*d210*/  LEA R2, R189, R2, 0x18 ;  /* 0x00000002bd027211 */ /* 0x000fca00078ec0ff */
[----:B-----5:R1:W2:Y:S01]  /*d220*/  LDS.128 R24, [R2+0x28cd0] ;  /* 0x028cd00002187984 */ /* 0x0202a20000000c00 */
[----:B------:R-:W-:Y:S06]  /*d230*/  BAR.ARV 0x4, 0x180 ;  /* 0x0106000000007b1d */ /* 0x000fec0000002000 */
[----:B------:R-:W-:Y:S05]  /*d240*/  @P0 BRA `(.L_x_3931) ;  /* 0x0000002000a00947 */ /* 0x000fea0003800000 */
[----:B------:R-:W3:Y:S01]  /*d250*/  LDL R30, [R1+0x5c] ;  /* 0x00005c00011e7983 */ /* 0x000ee20000100800 */
[----:B------:R-:W4:Y:S01]  /*d260*/  S2R R45, SR_SWINHI ;  /* 0x00000000002d7919 */ /* 0x000f220000002f00 */
[----:B------:R-:W-:Y:S01]  /*d270*/  F2FP.F16.F32.PACK_AB R7, R31, R7 ;  /* 0x000000071f07723e */ /* 0x000fe200000000ff */
[----:B------:R-:W-:Y:S01]  /*d280*/  ULDC.64 UR4, c[0x0][0xc00] ;  /* 0x0003000000047ab9 */ /* 0x000fe20000000a00 */
[----:B------:R-:W-:Y:S01]  /*d290*/  F2FP.F16.F32.PACK_AB R5, R6, R5 ;  /* 0x000000050605723e */ /* 0x000fe200000000ff */
[----:B------:R-:W2:Y:S01]  /*d2a0*/  LDL.LU R70, [R1+0x18] ;  /* 0x0000180001467983 */ /* 0x000ea20000300800 */
[----:B------:R-:W-:-:S03]  /*d2b0*/  F2FP.F16.F32.PACK_AB R4, R8, R10 ;  /* 0x0000000a0804723e */ /* 0x000fc600000000ff */
[----:B------:R-:W2:Y:S01]  /*d2c0*/  LDL.LU R66, [R1+0x1c] ;  /* 0x00001c0001427983 */ /* 0x000ea20000300800 */
[----:B------:R-:W-:Y:S02]  /*d2d0*/  F2FP.F16.F32.PACK_AB R6, R152, R156 ;  /* 0x0000009c9806723e */ /* 0x000fe400000000ff */
[----:B0-----:R-:W-:Y:S02]  /*d2e0*/  MOV R20, R2 ;  /* 0x0000000200147202 */ /* 0x001fe40000000f00 */
[----:B----4-:R-:W-:Y:S02]  /*d2f0*/  MOV R21, R45 ;  /* 0x0000002d00157202 */ /* 0x010fe40000000f00 */
        /* <DEDUP_REMOVED lines=10> */
[----:B------:R-:W-:Y:S01]  /*d3a0*/  BAR.SYNC.DEFER_BLOCKING 0x1, 0x100 ;  /* 0x0044000000007b1d */ /* 0x000fe20000010000 */
[----:B---3--:R-:W-:-:S03]  /*d3b0*/  IMAD.WIDE R44, R30, 0x2, R20 ;  /* 0x000000021e2c7825 */ /* 0x008fc600078e0214 */
[----:B------:R-:W-:Y:S01]  /*d3c0*/  LOP3.LUT R49, R44, 0x380, RZ, 0xc0, !PT ;  /* 0x000003802c317812 */ /* 0x000fe200078ec0ff */
[----:B------:R-:W-:-:S03]  /*d3d0*/  IMAD.MOV.U32 R31, RZ, RZ, R45 ;  /* 0x000000ffff1f7224 */ /* 0x000fc600078e002d */
[----:B------:R-:W-:-:S04]  /*d3e0*/  SHF.R.U64 R49, R49, 0x3, RZ ;  /* 0x0000000331317819 */ /* 0x000fc800000012ff */
[----:B------:R-:W-:-:S04]  /*d3f0*/  LOP3.LUT R30, R49, R44, RZ, 0x3c, !PT ;  /* 0x0000002c311e7212 */ /* 0x000fc800078e3cff */
[----:B------:R-:W-:Y:S02]  /*d400*/  MOV R30, R30 ;  /* 0x0000001e001e7202 */ /* 0x000fe40000000f00 */
[----:B------:R-:W-:-:S03]  /*d410*/  IADD3 R31, P0, R44, 0x20, RZ ;  /* 0x000000202c1f7810 */ /* 0x000fc60007f1e0ff */
[----:B------:R0:W-:Y:S01]  /*d420*/  STSM.16.M88.4 [R30], R4 ;  /* 0x000000041e007844 */ /* 0x0001e20000000200 */
[----:B------:R-:W-:Y:S02]  /*d430*/  LOP3.LUT R10, R31, 0x380, RZ, 0xc0, !PT ;  /* 0x000003801f0a7812 */ /* 0x000fe400078ec0ff */
[C---:B------:R-:W-:Y:S01]  /*d440*/  IADD3 R49, P6, R44.reuse, 0x2040, RZ ;  /* 0x000020402c317810 */ /* 0x040fe20007fde0ff */
[----:B0-----:R-:W-:Y:S01]  /*d450*/  IMAD.X R5, RZ, RZ, R45, P0 ;  /* 0x000000ffff057224 */ /* 0x001fe200000e062d */
[----:B------:R-:W-:-:S04]  /*d460*/  IADD3 R7, P0, R44, 0x40, RZ ;  /* 0x000000402c077810 */ /* 0x000fc80007f1e0ff */
[----:B------:R-:W-:-:S04]  /*d470*/  LOP3.LUT R6, R7, 0x380, RZ, 0xc0, !PT ;  /* 0x0000038007067812 */ /* 0x000fc800078ec0ff */
[----:B------:R-:W-:Y:S02]  /*d480*/  SHF.R.U64 R6, R6, 0x3, RZ ;  /* 0x0000000306067819 */ /* 0x000fe400000012ff */
[----:B------:R-:W-:Y:S02]  /*d490*/  SHF.R.U64 R10, R10, 0x3, RZ ;  /* 0x000000030a0a7819 */ /* 0x000fe400000012ff */
[----:B------:R-:W-:Y:S01]  /*d4a0*/  LOP3.LUT R6, R6, R7, RZ, 0x3c, !PT ;  /* 0x0000000706067212 */ /* 0x000fe200078e3cff */
[----:B------:R-:W-:Y:S01]  /*d4b0*/  IMAD.X R7, RZ, RZ, R45, P0 ;  /* 0x000000ffff077224 */ /* 0x000fe200000e062d */
[----:B------:R-:W-:Y:S02]  /*d4c0*/  LOP3.LUT R4, R10, R31, RZ, 0x3c, !PT ;  /* 0x0000001f0a047212 */ /* 0x000fe400078e3cff */
[----:B------:R-:W-:Y:S02]  /*d4d0*/  LOP3.LUT R48, R49, 0x380, RZ, 0xc0, !PT ;  /* 0x0000038031307812 */ /* 0x000fe400078ec0ff */
[----:B------:R-:W-:-:S02]  /*d4e0*/  MOV R14, R6 ;  /* 0x00000006000e7202 */ /* 0x000fc40000000f00 */
[----:B--2---:R-:W-:Y:S02]  /*d4f0*/  MOV R24, R4 ;  /* 0x0000000400187202 */ /* 0x004fe40000000f00 */
[----:B------:R-:W-:Y:S02]  /*d500*/  F2FP.F16.F32.PACK_AB R10, R28, R154 ;  /* 0x0000009a1c0a723e */ /* 0x000fe400000000ff */
[----:B------:R-:W-:Y:S02]  /*d510*/  F2FP.F16.F32.PACK_AB R7, R47, R46 ;  /* 0x0000002e2f07723e */ /* 0x000fe400000000ff */
[----:B------:R-:W-:Y:S02]  /*d520*/  F2FP.F16.F32.PACK_AB R4, R32, R155 ;  /* 0x0000009b2004723e */ /* 0x000fe400000000ff */
[----:B------:R-:W-:Y:S02]  /*d530*/  F2FP.F16.F32.PACK_AB R5, R43, R42 ;  /* 0x0000002a2b05723e */ /* 0x000fe400000000ff */
[----:B------:R-:W-:-:S02]  /*d540*/  IADD3 R57, P4, R44, 0x60, RZ ;  /* 0x000000602c397810 */ /* 0x000fc40007f9e0ff */
[----:B------:R-:W-:Y:S02]  /*d550*/  F2FP.F16.F32.PACK_AB R6, R12, R36 ;  /* 0x000000240c06723e */ /* 0x000fe400000000ff */
[C---:B------:R-:W-:Y:S02]  /*d560*/  IADD3 R39, P3, R44.reuse, 0x2000, RZ ;  /* 0x000020002c277810 */ /* 0x040fe40007f7e0ff */
[C---:B------:R-:W-:Y:S02]  /*d570*/  IADD3 R53, P2, R44.reuse, 0x2020, RZ ;  /* 0x000020202c357810 */ /* 0x040fe40007f5e0ff */
[----:B------:R-:W-:Y:S02]  /*d580*/  IADD3 R47, P5, R44, 0x2060, RZ ;  /* 0x000020602c2f7810 */ /* 0x000fe40007fbe0ff */
[----:B------:R-:W-:Y:S02]  /*d590*/  SHF.R.U64 R48, R48, 0x3, RZ ;  /* 0x0000000330307819 */ /* 0x000fe400000012ff */
[----:B------:R-:W-:Y:S01]  /*d5a0*/  IADD3 R43, P1, R44, 0x4000, RZ ;  /* 0x000040002c2b7810 */ /* 0x000fe20007f3e0ff */
[----:B------:R-:W-:Y:S01]  /*d5b0*/  STSM.16.M88.4 [R24], R8 ;  /* 0x0000000818007844 */ /* 0x000fe20000000200 */
[----:B------:R-:W-:-:S02]  /*d5c0*/  LOP3.LUT R56, R57, 0x380, RZ, 0xc0, !PT ;  /* 0x0000038039387812 */ /* 0x000fc400078ec0ff */
[----:B------:R-:W-:Y:S01]  /*d5d0*/  LOP3.LUT R38, R39, 0x380, RZ, 0xc0, !PT ;  /* 0x0000038027267812 */ /* 0x000fe200078ec0ff */
[----:B------:R0:W-:Y:S01]  /*d5e0*/  STSM.16.M88.4 [R14], R4 ;  /* 0x000000040e007844 */ /* 0x0001e20000000200 */
[----:B------:R-:W-:Y:S02]  /*d5f0*/  LOP3.LUT R52, R53, 0x380, RZ, 0xc0, !PT ;  /* 0x0000038035347812 */ /* 0x000fe400078ec0ff */
[----:B------:R-:W-:Y:S02]  /*d600*/  LOP3.LUT R46, R47, 0x380, RZ, 0xc0, !PT ;  /* 0x000003802f2e7812 */ /* 0x000fe400078ec0ff */
[----:B------:R-:W-:Y:S01]  /*d610*/  LOP3.LUT R48, R48, R49, RZ, 0x3c, !PT ;  /* 0x0000003130307212 */ /* 0x000fe200078e3cff */
[----:B------:R-:W-:Y:S01]  /*d620*/  IMAD.X R49, RZ, RZ, R45, P6 ;  /* 0x000000ffff317224 */ /* 0x000fe200030e062d */
[----:B------:R-:W-:Y:S02]  /*d630*/  LOP3.LUT R42, R43, 0x380, RZ, 0xc0, !PT ;  /* 0x000003802b2a7812 */ /* 0x000fe400078ec0ff */
[----:B------:R-:W-:-:S02]  /*d640*/  SHF.R.U64 R56, R56, 0x3, RZ ;  /* 0x0000000338387819 */ /* 0x000fc400000012ff */
[----:B------:R-:W-:Y:S02]  /*d650*/  SHF.R.U64 R38, R38, 0x3, RZ ;  /* 0x0000000326267819 */ /* 0x000fe400000012ff */
[----:B------:R-:W-:Y:S02]  /*d660*/  SHF.R.U64 R52, R52, 0x3, RZ ;  /* 0x0000000334347819 */ /* 0x000fe400000012ff */
[----:B0-----:R-:W-:Y:S02]  /*d670*/  IADD3 R6, P6, R44, 0x6020, RZ ;  /* 0x000060202c067810 */ /* 0x001fe40007fde0ff */
[----:B------:R-:W-:Y:S02]  /*d680*/  SHF.R.U64 R46, R46, 0x3, RZ ;  /* 0x000000032e2e7819 */ /* 0x000fe400000012ff */
[----:B------:R-:W-:Y:S02]  /*d690*/  SHF.R.U64 R42, R42, 0x3, RZ ;  /* 0x000000032a2a7819 */ /* 0x000fe400000012ff */
[----:B------:R-:W-:-:S02]  /*d6a0*/  LOP3.LUT R7, R6, 0x380, RZ, 0xc0, !PT ;  /* 0x0000038006077812 */ /* 0x000fc400078ec0ff */
[----:B------:R-:W-:Y:S01]  /*d6b0*/  LOP3.LUT R56, R56, R57, RZ, 0x3c, !PT ;  /* 0x0000003938387212 */ /* 0x000fe200078e3cff */
[--C-:B------:R-:W-:Y:S01]  /*d6c0*/  IMAD.X R57, RZ, RZ, R45.reuse, P4 ;  /* 0x000000ffff397224 */ /* 0x100fe200020e062d */
[----:B------:R-:W-:Y:S01]  /*d6d0*/  LOP3.LUT R38, R38, R39, RZ, 0x3c, !PT ;  /* 0x0000002726267212 */ /* 0x000fe200078e3cff */
[--C-:B------:R-:W-:Y:S01]  /*d6e0*/  IMAD.X R39, RZ, RZ, R45.reuse, P3 ;  /* 0x000000ffff277224 */ /* 0x100fe200018e062d */
[----:B------:R-:W-:Y:S02]  /*d6f0*/  LOP3.LUT R52, R52, R53, RZ, 0x3c, !PT ;  /* 0x0000003534347212 */ /* 0x000fe400078e3cff */
        /* <DEDUP_REMOVED lines=9> */
[----:B------:R-:W-:Y:S02]  /*d790*/  SHF.R.U64 R7, R7, 0x3, RZ ;  /* 0x0000000307077819 */ /* 0x000fe400000012ff */
[----:B------:R-:W-:-:S02]  /*d7a0*/  IADD3 R4, P5, R44, 0x6040, RZ ;  /* 0x000060402c047810 */ /* 0x000fc40007fbe0ff */
[----:B------:R-:W-:Y:S02]  /*d7b0*/  IADD3 R44, P1, R44, 0x6060, RZ ;  /* 0x000060602c2c7810 */ /* 0x000fe40007f3e0ff */
[----:B------:R-:W-:Y:S02]  /*d7c0*/  LOP3.LUT R6, R7, R6, RZ, 0x3c, !PT ;  /* 0x0000000607067212 */ /* 0x000fe400078e3cff */
[----:B------:R-:W-:Y:S02]  /*d7d0*/  LOP3.LUT R7, R4, 0x380, RZ, 0xc0, !PT ;  /* 0x0000038004077812 */ /* 0x000fe400078ec0ff */
[----:B------:R-:W-:Y:S02]  /*d7e0*/  LOP3.LUT R5, R44, 0x380, RZ, 0xc0, !PT ;  /* 0x000003802c057812 */ /* 0x000fe400078ec0ff */
[----:B------:R-:W-:Y:S02]  /*d7f0*/  LOP3.LUT R8, R9, 0x380, RZ, 0xc0, !PT ;  /* 0x0000038009087812 */ /* 0x000fe400078ec0ff */
[----:B------:R-:W-:-:S02]  /*d800*/  LOP3.LUT R10, R11, 0x380, RZ, 0xc0, !PT ;  /* 0x000003800b0a7812 */ /* 0x000fc400078ec0ff */
[----:B------:R-:W-:Y:S02]  /*d810*/  LOP3.LUT R30, R31, 0x380, RZ, 0xc0, !PT ;  /* 0x000003801f1e7812 */ /* 0x000fe400078ec0ff */
[----:B------:R-:W-:Y:S02]  /*d820*/  SHF.R.U64 R7, R7, 0x3, RZ ;  /* 0x0000000307077819 */ /* 0x000fe400000012ff */
[----:B------:R-:W-:Y:S02]  /*d830*/  SHF.R.U64 R5, R5, 0x3, RZ ;  /* 0x0000000305057819 */ /* 0x000fe400000012ff */
[----:B------:R-:W-:Y:S02]  /*d840*/  SHF.R.U64 R8, R8, 0x3, RZ ;  /* 0x0000000308087819 */ /* 0x000fe400000012ff */
[----:B------:R-:W-:Y:S02]  /*d850*/  SHF.R.U64 R10, R10, 0x3, RZ ;  /* 0x000000030a0a7819 */ /* 0x000fe400000012ff */
[----:B------:R-:W-:-:S02]  /*d860*/  SHF.R.U64 R30, R30, 0x3, RZ ;  /* 0x000000031e1e7819 */ /* 0x000fc400000012ff */
[----:B------:R-:W-:Y:S02]  /*d870*/  LOP3.LUT R34, R35, 0x380, RZ, 0xc0, !PT ;  /* 0x0000038023227812 */ /* 0x000fe400078ec0ff */
        /* <DEDUP_REMOVED lines=10> */
[----:B------:R-:W-:Y:S02]  /*d920*/  SHF.R.U64 R34, R34, 0x3, RZ ;  /* 0x0000000322227819 */ /* 0x000fe400000012ff */
[----:B------:R-:W-:Y:S02]  /*d930*/  MOV R56, R56 ;  /* 0x0000003800387202 */ /* 0x000fe40000000f00 */
[----:B------:R-:W-:Y:S02]  /*d940*/  MOV R38, R38 ;  /* 0x0000002600267202 */ /* 0x000fe40000000f00 */
[----:B------:R-:W-:Y:S02]  /*d950*/  MOV R39, R48 ;  /* 0x0000003000277202 */ /* 0x000fe40000000f00 */
[----:B------:R-:W-:Y:S02]  /*d960*/  MOV R57, R46 ;  /* 0x0000002e00397202 */ /* 0x000fe40000000f00 */
[----:B------:R-:W-:-:S02]  /*d970*/  MOV R36, R52 ;  /* 0x0000003400247202 */ /* 0x000fc40000000f00 */
[----:B------:R-:W-:Y:S02]  /*d980*/  MOV R46, R6 ;  /* 0x00000006002e7202 */ /* 0x000fe40000000f00 */
[----:B------:R-:W-:Y:S02]  /*d990*/  MOV R48, R4 ;  /* 0x0000000400307202 */ /* 0x000fe40000000f00 */
[----:B------:R-:W-:Y:S02]  /*d9a0*/  MOV R47, R8 ;  /* 0x00000008002f7202 */ /* 0x000fe40000000f00 */
[----:B------:R-:W-:Y:S02]  /*d9b0*/  MOV R53, R10 ;  /* 0x0000000a00357202 */ /* 0x000fe40000000f00 */
[----:B------:R-:W-:Y:S02]  /*d9c0*/  F2FP.F16.F32.PACK_AB R4, R160, R162 ;  /* 0x000000a2a004723e */ /* 0x000fe400000000ff */
[----:B------:R-:W-:-:S02]  /*d9d0*/  F2FP.F16.F32.PACK_AB R5, R51, R50 ;  /* 0x000000323305723e */ /* 0x000fc400000000ff */
[----:B------:R-:W-:Y:S02]  /*d9e0*/  F2FP.F16.F32.PACK_AB R6, R158, R161 ;  /* 0x000000a19e06723e */ /* 0x000fe400000000ff */
[----:B------:R-:W-:Y:S02]  /*d9f0*/  F2FP.F16.F32.PACK_AB R7, R55, R54 ;  /* 0x000000363707723e */ /* 0x000fe400000000ff */
[----:B------:R-:W-:Y:S01]  /*da00*/  LOP3.LUT R34, R34, R35, RZ, 0x3c, !PT ;  /* 0x0000002322227212 */ /* 0x000fe200078e3cff */
[----:B------:R-:W-:Y:S01]  /*da10*/  IMAD.X R35, RZ, RZ, R45, P4 ;  /* 0x000000ffff237224 */ /* 0x000fe200020e062d */
[----:B------:R-:W-:Y:S02]  /*da20*/  F2FP.F16.F32.PACK_AB R8, R157, R159 ;  /* 0x0000009f9d08723e */ /* 0x000fe400000000ff */
[----:B------:R-:W-:Y:S02]  /*da30*/  F2FP.F16.F32.PACK_AB R9, R59, R58 ;  /* 0x0000003a3b09723e */ /* 0x000fe400000000ff */
[----:B------:R-:W-:-:S02]  /*da40*/  F2FP.F16.F32.PACK_AB R10, R61, R60 ;  /* 0x0000003c3d0a723e */ /* 0x000fc400000000ff */
[----:B------:R-:W-:Y:S02]  /*da50*/  F2FP.F16.F32.PACK_AB R11, R63, R62 ;  /* 0x0000003e3f0b723e */ /* 0x000fe400000000ff */
[----:B------:R-:W-:Y:S02]  /*da60*/  MOV R52, R30 ;  /* 0x0000001e00347202 */ /* 0x000fe40000000f00 */
[----:B------:R-:W-:Y:S02]  /*da70*/  F2FP.F16.F32.PACK_AB R12, R65, R64 ;  /* 0x00000040410c723e */ /* 0x000fe400000000ff */
[----:B------:R-:W-:Y:S02]  /*da80*/  F2FP.F16.F32.PACK_AB R14, R69, R68 ;  /* 0x00000044450e723e */ /* 0x000fe400000000ff */
[----:B------:R-:W-:Y:S02]  /*da90*/  F2FP.F16.F32.PACK_AB R28, R73, R72 ;  /* 0x00000048491c723e */ /* 0x000fe400000000ff */
[----:B------:R-:W-:-:S02]  /*daa0*/  F2FP.F16.F32.PACK_AB R30, R77, R76 ;  /* 0x0000004c4d1e723e */ /* 0x000fc400000000ff */
[----:B------:R-:W-:Y:S01]  /*dab0*/  F2FP.F16.F32.PACK_AB R31, R79, R78 ;  /* 0x0000004e4f1f723e */ /* 0x000fe200000000ff */
[----:B------:R0:W-:Y:S01]  /*dac0*/  STSM.16.M88.4 [R56], R4 ;  /* 0x0000000438007844 */ /* 0x0001e20000000200 */
[----:B------:R-:W-:-:S03]  /*dad0*/  MOV R49, R34 ;  /* 0x0000002200317202 */ /* 0x000fc60000000f00 */
[----:B------:R2:W-:Y:S01]  /*dae0*/  STSM.16.M88.4 [R38], R8 ;  /* 0x0000000826007844 */ /* 0x0005e20000000200 */
[----:B------:R-:W-:Y:S02]  /*daf0*/  F2FP.F16.F32.PACK_AB R32, R81, R80 ;  /* 0x000000505120723e */ /* 0x000fe400000000ff */
[----:B------:R-:W-:Y:S01]  /*db00*/  F2FP.F16.F32.PACK_AB R34, R85, R84 ;  /* 0x000000545522723e */ /* 0x000fe200000000ff */
[----:B------:R3:W-:Y:S01]  /*db10*/  STSM.16.M88.4 [R36], R12 ;  /* 0x0000000c24007844 */ /* 0x0007e20000000200 */
[----:B------:R-:W-:Y:S02]  /*db20*/  F2FP.F16.F32.PACK_AB R35, R87, R86 ;  /* 0x000000565723723e */ /* 0x000fe400000000ff */
[----:B------:R-:W-:Y:S01]  /*db30*/  MOV R24, R42 ;  /* 0x0000002a00187202 */ /* 0x000fe20000000f00 */
[----:B------:R4:W-:Y:S01]  /*db40*/  STSM.16.M88.4 [R39], R28 ;  /* 0x0000001c27007844 */ /* 0x0009e20000000200 */
[----:B------:R-:W-:Y:S02]  /*db50*/  F2FP.F16.F32.PACK_AB R42, R101, R100 ;  /* 0x00000064652a723e */ /* 0x000fe400000000ff */
[----:B------:R-:W-:-:S02]  /*db60*/  F2FP.F16.F32.PACK_AB R43, R103, R102 ;  /* 0x00000066672b723e */ /* 0x000fc400000000ff */
[----:B0-----:R-:W-:Y:S02]  /*db70*/  F2FP.F16.F32.PACK_AB R4, R105, R104 ;  /* 0x000000686904723e */ /* 0x001fe400000000ff */
[----:B--2---:R-:W-:Y:S02]  /*db80*/  F2FP.F16.F32.PACK_AB R38, R93, R92 ;  /* 0x0000005c5d26723e */ /* 0x004fe400000000ff */
[----:B------:R-:W-:Y:S02]  /*db90*/  F2FP.F16.F32.PACK_AB R5, R107, R106 ;  /* 0x0000006a6b05723e */ /* 0x000fe400000000ff */
[----:B---3--:R-:W-:Y:S02]  /*dba0*/  F2FP.F16.F32.PACK_AB R36, R89, R88 ;  /* 0x000000585924723e */ /* 0x008fe400000000ff */
[----:B------:R-:W-:Y:S02]  /*dbb0*/  F2FP.F16.F32.PACK_AB R6, R109, R108 ;  /* 0x0000006c6d06723e */ /* 0x000fe400000000ff */
[----:B----4-:R-:W-:-:S02]  /*dbc0*/  F2FP.F16.F32.PACK_AB R39, R95, R94 ;  /* 0x0000005e5f27723e */ /* 0x010fc400000000ff */
[----:B------:R-:W-:Y:S01]  /*dbd0*/  F2FP.F16.F32.PACK_AB R7, R111, R110 ;  /* 0x0000006e6f07723e */ /* 0x000fe200000000ff */
[----:B------:R0:W-:Y:S01]  /*dbe0*/  STSM.16.M88.4 [R57], R32 ;  /* 0x0000002039007844 */ /* 0x0001e20000000200 */
[----:B------:R-:W-:Y:S02]  /*dbf0*/  F2FP.F16.F32.PACK_AB R8, R113, R112 ;  /* 0x000000707108723e */ /* 0x000fe400000000ff */
[----:B------:R-:W-:Y:S02]  /*dc00*/  F2FP.F16.F32.PACK_AB R9, R115, R114 ;  /* 0x000000727309723e */ /* 0x000fe400000000ff */
[----:B------:R-:W-:Y:S02]  /*dc10*/  F2FP.F16.F32.PACK_AB R10, R117, R116 ;  /* 0x00000074750a723e */ /* 0x000fe400000000ff */
[----:B------:R-:W-:Y:S01]  /*dc20*/  F2FP.F16.F32.PACK_AB R11, R119, R118 ;  /* 0x00000076770b723e */ /* 0x000fe200000000ff */
[----:B------:R-:W-:Y:S01]  /*dc30*/  STSM.16.M88.4 [R24], R36 ;  /* 0x0000002418007844 */ /* 0x000fe20000000200 */
[----:B------:R-:W-:-:S03]  /*dc40*/  IMAD.X R45, RZ, RZ, R45, P1 ;  /* 0x000000ffff2d7224 */ /* 0x000fc600008e062d */
[----:B------:R-:W-:Y:S01]  /*dc50*/  STSM.16.M88.4 [R47], R40 ;  /* 0x000000282f007844 */ /* 0x000fe20000000200 */
[----:B------:R-:W-:-:S03]  /*dc60*/  F2FP.F16.F32.PACK_AB R12, R121, R120 ;  /* 0x00000078790c723e */ /* 0x000fc600000000ff */
[----:B------:R-:W-:Y:S01]  /*dc70*/  STSM.16.M88.4 [R49], R4 ;  /* 0x0000000431007844 */ /* 0x000fe20000000200 */
[----:B------:R-:W-:Y:S02]  /*dc80*/  F2FP.F16.F32.PACK_AB R13, R123, R122 ;  /* 0x0000007a7b0d723e */ /* 0x000fe400000000ff */
[----:B------:R-:W-:Y:S01]  /*dc90*/  F2FP.F16.F32.PACK_AB R14, R125, R124 ;  /* 0x0000007c7d0e723e */ /* 0x000fe200000000ff */
[----:B------:R2:W-:Y:S01]  /*dca0*/  STSM.16.M88.4 [R52], R8 ;  /* 0x0000000834007844 */ /* 0x0005e20000000200 */
[----:B------:R-:W-:Y:S02]  /*dcb0*/  F2FP.F16.F32.PACK_AB R15, R127, R126 ;  /* 0x0000007e7f0f723e */ /* 0x000fe400000000ff */
[----:B------:R-:W-:Y:S02]  /*dcc0*/  ISETP.NE.U32.AND P0, PT, RZ, UR4, PT ;  /* 0x00000004ff007c0c */ /* 0x000fe4000bf05070 */
[----:B------:R-:W-:Y:S02]  /*dcd0*/  F2FP.F16.F32.PACK_AB R28, R129, R128 ;  /* 0x00000080811c723e */ /* 0x000fe400000000ff */
[----:B------:R-:W-:-:S02]  /*dce0*/  F2FP.F16.F32.PACK_AB R29, R131, R130 ;  /* 0x00000082831d723e */ /* 0x000fc400000000ff */
[----:B------:R-:W-:Y:S02]  /*dcf0*/  F2FP.F16.F32.PACK_AB R30, R133, R132 ;  /* 0x00000084851e723e */ /* 0x000fe400000000ff */
[----:B------:R-:W-:Y:S02]  /*dd00*/  F2FP.F16.F32.PACK_AB R31, R135, R134 ;  /* 0x00000086871f723e */ /* 0x000fe400000000ff */
[----:B0-----:R-:W-:Y:S02]  /*dd10*/  F2FP.F16.F32.PACK_AB R32, R137, R136 ;  /* 0x000000888920723e */ /* 0x001fe400000000ff */
[----:B--2---:R-:W-:Y:S02]  /*dd20*/  IADD3 R8, P1, R70, UR4, RZ ;  /* 0x0000000446087c10 */ /* 0x004fe4000ff3e0ff */
[----:B------:R-:W-:Y:S02]  /*dd30*/  F2FP.F16.F32.PACK_AB R33, R139, R138 ;  /* 0x0000008a8b21723e */ /* 0x000fe400000000ff */
[----:B------:R-:W-:-:S02]  /*dd40*/  F2FP.F16.F32.PACK_AB R34, R141, R140 ;  /* 0x0000008c8d22723e */ /* 0x000fc400000000ff */
[----:B------:R-:W-:Y:S02]  /*dd50*/  F2FP.F16.F32.PACK_AB R35, R143, R142 ;  /* 0x0000008e8f23723e */ /* 0x000fe400000000ff */
[----:B------:R-:W-:Y:S02]  /*dd60*/  MOV R44, R44 ;  /* 0x0000002c002c7202 */ /* 0x000fe40000000f00 */
[----:B------:R-:W-:Y:S02]  /*dd70*/  F2FP.F16.F32.PACK_AB R4, R145, R144 ;  /* 0x000000909104723e */ /* 0x000fe400000000ff */
[----:B------:R-:W-:Y:S02]  /*dd80*/  F2FP.F16.F32.PACK_AB R5, R147, R146 ;  /* 0x000000929305723e */ /* 0x000fe400000000ff */
[----:B------:R-:W-:Y:S02]  /*dd90*/  F2FP.F16.F32.PACK_AB R6, R149, R148 ;  /* 0x000000949506723e */ /* 0x000fe400000000ff */
[----:B------:R-:W-:Y:S01]  /*dda0*/  F2FP.F16.F32.PACK_AB R7, R151, R150 ;  /* 0x000000969707723e */ /* 0x000fe200000000ff */
[----:B------:R-:W-:Y:S01]  /*ddb0*/  STSM.16.M88.4 [R53], R12 ;  /* 0x0000000c35007844 */ /* 0x000fe20000000200 */
[----:B------:R-:W-:-:S02]  /*ddc0*/  ISETP.NE.AND.EX P0, PT, RZ, UR5, PT, P0 ;  /* 0x00000005ff007c0c */ /* 0x000fc4000bf05300 */
[----:B------:R-:W-:Y:S01]  /*ddd0*/  IADD3.X R9, R66, UR5, RZ, P1, !PT ;  /* 0x0000000542097c10 */ /* 0x000fe20008ffe4ff */
[----:B------:R-:W-:Y:S01]  /*dde0*/  ULDC.64 UR4, c[0x0][0xc08] ;  /* 0x0003020000047ab9 */ /* 0x000fe20000000a00 */
[----:B------:R-:W-:Y:S01]  /*ddf0*/  STSM.16.M88.4 [R46], R28 ;  /* 0x0000001c2e007844 */ /* 0x000fe20000000200 */
[----:B------:R-:W-:-:S03]  /*de00*/  ISETP.NE.U32.AND P6, PT, RZ, UR4, PT ;  /* 0x00000004ff007c0c */ /* 0x000fc6000bfc5070 */
[----:B------:R-:W-:Y:S01]  /*de10*/  STSM.16.M88.4 [R48], R32 ;  /* 0x0000002030007844 */ /* 0x000fe20000000200 */
[----:B------:R-:W-:-:S03]  /*de20*/  ISETP.NE.AND.EX P6, PT, RZ, UR5, PT, P6 ;  /* 0x00000005ff007c0c */ /* 0x000fc6000bfc5360 */
[----:B------:R0:W-:Y:S01]  /*de30*/  STSM.16.M88.4 [R44], R4 ;  /* 0x000000042c007844 */ /* 0x0001e20000000200 */
[----:B------:R-:W-:Y:S01]  /*de40*/  IMAD.MOV.U32 R80, RZ, RZ, RZ ;  /* 0x000000ffff507224 */ /* 0x000fe200078e00ff */
[----:B------:R-:W-:Y:S08]  /*de50*/  BAR.SYNC.DEFER_BLOCKING 0x1, 0x100 ;  /* 0x0044000000007b1d */ /* 0x000ff00000010000 */
[----:B0-----:R-:W-:Y:S01]  /*de60*/  @P6 IADD3 R4, P4, R70, UR4, RZ ;  /* 0x0000000446046c10 */ /* 0x001fe2000ff9e0ff */
[----:B------:R-:W-:-:S02]  /*de70*/  ULDC UR4, c[0x0][0xa88] ;  /* 0x0002a20000047ab9 */ /* 0x000fc40000000800 */
[----:B------:R-:W-:Y:S01]  /*de80*/  IMAD.U32 R24, RZ, RZ, UR4 ;  /* 0x00000004ff187e24 */ /* 0x000fe2000f8e00ff */
[----:B------:R-:W-:Y:S01]  /*de90*/  @P6 IADD3.X R5, R66, UR5, RZ, P4, !PT ;  /* 0x0000000542056c10 */ /* 0x000fe2000a7fe4ff */
[----:B------:R0:W5:Y:S04]  /*dea0*/  @P0 LDG.E R80, desc[UR40][R8.64] ;  /* 0x0000002808500981 */ /* 0x000168000c1e1900 */
[----:B------:R0:W5:Y:S01]  /*deb0*/  @P6 LDG.E R24, desc[UR40][R4.64] ;  /* 0x0000002804186981 */ /* 0x000162000c1e1900 */
[----:B------:R-:W2:Y:S02]  /*dec0*/  S2R R90, SR_TID.X ;  /* 0x00000000005a7919 */ /* 0x000ea40000002100 */
[----:B--2---:R-:W-:-:S05]  /*ded0*/  VIADD R90, R90, 0xffffff80 ;  /* 0xffffff805a5a7836 */ /* 0x004fca0000000000 */
[----:B------:R-:W-:-:S04]  /*dee0*/  SHF.R.S32.HI R97, RZ, 0x1f, R90 ;  /* 0x0000001fff617819 */ /* 0x000fc8000001145a */
[----:B------:R-:W-:-:S04]  /*def0*/  LEA.HI R97, R97, R90, RZ, 0x3 ;  /* 0x0000005a61617211 */ /* 0x000fc800078f18ff */
[----:B------:R-:W-:-:S05]  /*df00*/  SHF.R.S32.HI R97, RZ, 0x3, R97 ;  /* 0x00000003ff617819 */ /* 0x000fca0000011461 */
[----:B------:R-:W-:-:S04]  /*df10*/  IMAD R11, R97, 0x40, R192 ;  /* 0x00000040610b7824 */ /* 0x000fc800078e02c0 */
[----:B------:R-:W-:-:S03]  /*df20*/  IMAD.WIDE R20, R11, 0x2, R20 ;  /* 0x000000020b147825 */ /* 0x000fc600078e0214 */
[C---:B------:R-:W-:Y:S02]  /*df30*/  IADD3 R11, P1, R20.reuse, 0x1000, RZ ;  /* 0x00001000140b7810 */ /* 0x040fe40007f3e0ff */
[C---:B------:R-:W-:Y:S02]  /*df40*/  IADD3 R13, P2, R20.reuse, 0x2000, RZ ;  /* 0x00002000140d7810 */ /* 0x040fe40007f5e0ff */
[C---:B------:R-:W-:Y:S02]  /*df50*/  IADD3 R29, P3, R20.reuse, 0x3000, RZ ;  /* 0x00003000141d7810 */ /* 0x040fe40007f7e0ff */
[----:B------:R-:W-:Y:S02]  /*df60*/  IADD3 R33, P4, R20, 0x4000, RZ ;  /* 0x0000400014217810 */ /* 0x000fe40007f9e0ff */
[----:B------:R-:W-:Y:S02]  /*df70*/  LOP3.LUT R10, R11, 0x380, RZ, 0xc0, !PT ;  /* 0x000003800b0a7812 */ /* 0x000fe400078ec0ff */
[----:B------:R-:W-:-:S02]  /*df80*/  LOP3.LUT R12, R13, 0x380, RZ, 0xc0, !PT ;  /* 0x000003800d0c7812 */ /* 0x000fc400078ec0ff */
[----:B------:R-:W-:Y:S02]  /*df90*/  LOP3.LUT R28, R29, 0x380, RZ, 0xc0, !PT ;  /* 0x000003801d1c7812 */ /* 0x000fe400078ec0ff */
[----:B------:R-:W-:Y:S02]  /*dfa0*/  LOP3.LUT R32, R33, 0x380, RZ, 0xc0, !PT ;  /* 0x0000038021207812 */ /* 0x000fe400078ec0ff */
[----:B------:R-:W-:Y:S02]  /*dfb0*/  SHF.R.U64 R10, R10, 0x3, RZ ;  /* 0x000000030a0a7819 */ /* 0x000fe400000012ff */
[----:B------:R-:W-:Y:S02]  /*dfc0*/  SHF.R.U64 R12, R12, 0x3, RZ ;  /* 0x000000030c0c7819 */ /* 0x000fe400000012ff */
[----:B------:R-:W-:Y:S02]  /*dfd0*/  SHF.R.U64 R28, R28, 0x3, RZ ;  /* 0x000000031c1c7819 */ /* 0x000fe400000012ff */
[----:B------:R-:W-:-:S02]  /*dfe0*/  SHF.R.U64 R32, R32, 0x3, RZ ;  /* 0x0000000320207819 */ /* 0x000fc400000012ff */
[----:B------:R-:W-:Y:S02]  /*dff0*/  IADD3 R37, P5, R20, 0x5000, RZ ;  /* 0x0000500014257810 */ /* 0x000fe40007fbe0ff */
[----:B------:R-:W-:Y:S02]  /*e000*/  LOP3.LUT R10, R10, R11, RZ, 0x3c, !PT ;  /* 0x0000000b0a0a7212 */ /* 0x000fe400078e3cff */
[----:B------:R-:W-:Y:S01]  /*e010*/  LOP3.LUT R12, R12, R13, RZ, 0x3c, !PT ;  /* 0x0000000d0c0c7212 */ /* 0x000fe200078e3cff */
[--C-:B------:R-:W-:Y:S01]  /*e020*/  IMAD.X R13, RZ, RZ, R21.reuse, P2 ;  /* 0x000000ffff0d7224 */ /* 0x100fe200010e0615 */
[----:B------:R-:W-:Y:S01]  /*e030*/  LOP3.LUT R28, R28, R29, RZ, 0x3c, !PT ;  /* 0x0000001d1c1c7212 */ /* 0x000fe200078e3cff */
[--C-:B------:R-:W-:Y:S01]  /*e040*/  IMAD.X R29, RZ, RZ, R21.reuse, P3 ;  /* 0x000000ffff1d7224 */ /* 0x100fe200018e0615 */
[----:B------:R-:W-:Y:S01]  /*e050*/  LOP3.LUT R32, R32, R33, RZ, 0x3c, !PT ;  /* 0x0000002120207212 */ /* 0x000fe200078e3cff */
[----:B------:R-:W-:Y:S01]  /*e060*/  IMAD.X R33, RZ, RZ, R21, P4 ;  /* 0x000000ffff217224 */ /* 0x000fe200020e0615 */
[----:B------:R-:W-:-:S02]  /*e070*/  P2R R6, PR, RZ, 0x20 ;  /* 0x00000020ff067803 */ /* 0x000fc40000000000 */
[----:B------:R-:W-:Y:S02]  /*e080*/  IADD3.X R11, RZ, R21, RZ, P1, !PT ;  /* 0x00000015ff0b7210 */ /* 0x000fe40000ffe4ff */
[C---:B------:R-:W-:Y:S02]  /*e090*/  IADD3 R41, P1, R20.reuse, 0x6000, RZ ;  /* 0x0000600014297810 */ /* 0x040fe40007f3e0ff */
[C---:B------:R-:W-:Y:S02]  /*e0a0*/  IADD3 R45, P2, R20.reuse, 0x7000, RZ ;  /* 0x00007000142d7810 */ /* 0x040fe40007f5e0ff */
[C---:B------:R-:W-:Y:S02]  /*e0b0*/  IADD3 R49, P3, R20.reuse, 0x8000, RZ ;  /* 0x0000800014317810 */ /* 0x040fe40007f7e0ff */
[C---:B------:R-:W-:Y:S02]  /*e0c0*/  IADD3 R53, P4, R20.reuse, 0x9000, RZ ;  /* 0x0000900014357810 */ /* 0x040fe40007f9e0ff */
[----:B------:R-:W-:-:S02]  /*e0d0*/  IADD3 R57, P5, R20, 0xa000, RZ ;  /* 0x0000a00014397810 */ /* 0x000fc40007fbe0ff */
[----:B------:R-:W-:Y:S02]  /*e0e0*/  LOP3.LUT R36, R37, 0x380, RZ, 0xc0, !PT ;  /* 0x0000038025247812 */ /* 0x000fe400078ec0ff */
        /* <DEDUP_REMOVED lines=11> */
[----:B------:R-:W-:Y:S02]  /*e1a0*/  LOP3.LUT R36, R36, R37, RZ, 0x3c, !PT ;  /* 0x0000002524247212 */ /* 0x000fe400078e3cff */
[----:B------:R-:W-:Y:S02]  /*e1b0*/  LOP3.LUT R40, R40, R41, RZ, 0x3c, !PT ;  /* 0x0000002928287212 */ /* 0x000fe400078e3cff */
[----:B------:R-:W-:Y:S02]  /*e1c0*/  LOP3.LUT R44, R44, R45, RZ, 0x3c, !PT ;  /* 0x0000002d2c2c7212 */ /* 0x000fe400078e3cff */
[----:B------:R-:W-:Y:S02]  /*e1d0*/  LOP3.LUT R48, R48, R49, RZ, 0x3c, !PT ;  /* 0x0000003130307212 */ /* 0x000fe400078e3cff */
[----:B------:R-:W-:Y:S02]  /*e1e0*/  LOP3.LUT R52, R52, R53, RZ, 0x3c, !PT ;  /* 0x0000003534347212 */ /* 0x000fe400078e3cff */
[----:B------:R-:W-:Y:S01]  /*e1f0*/  LOP3.LUT R56, R56, R57, RZ, 0x3c, !PT ;  /* 0x0000003938387212 */ /* 0x000fe200078e3cff */
[----:B0-----:R-:W-:Y:S06]  /*e200*/  @P6 BRA `(.L_x_3932) ;  /* 0x0000000000106947 */ /* 0x001fec0003800000 */
[----:B------:R-:W-:Y:S05]  /*e210*/  @!P0 BRA `(.L_x_3932) ;  /* 0x00000000000c8947 */ /* 0x000fea0003800000 */
[----:B------:R-:W2:Y:S04]  /*e220*/  LDG.E R5, desc[UR40][R8.64] ;  /* 0x0000002808057981 */ /* 0x000ea8000c1e1900 */
[----:B-----5:R-:W2:Y:S02]  /*e230*/  LDG.E R24, desc[UR40][R8.64+0x4] ;  /* 0x0000042808187981 */ /* 0x020ea4000c1e1900 */
[----:B--2---:R-:W-:-:S07]  /*e240*/  IMAD.IADD R24, R24, 0x1, -R5 ;  /* 0x0000000118187824 */ /* 0x004fce00078e0a05 */
.L_x_3932:
[----:B------:R-:W2:Y:S01]  /*e250*/  LDL.LU R9, [R1+0x20] ;  /* 0x0000200001097983 */ /* 0x000ea20000300800 */
[----:B------:R-:W-:-:S03]  /*e260*/  ISETP.NE.AND P6, PT, R6, RZ, PT ;  /* 0x000000ff0600720c */ /* 0x000fc60003fc5270 */
[----:B------:R-:W3:Y:S01]  /*e270*/  LDL.LU R8, [R1+0x40] ;  /* 0x0000400001087983 */ /* 0x000ee20000300800 */
[----:B------:R-:W0:Y:S01]  /*e280*/  S2R R5, SR_TID.X ;  /* 0x0000000000057919 */ /* 0x000e220000002100 */
[----:B------:R-:W-:Y:S01]  /*e290*/  IMAD.X R57, RZ, RZ, R21, P5 ;  /* 0x000000ffff397224 */ /* 0x000fe200028e0615 */
[----:B------:R-:W-:Y:S01]  /*e2a0*/  IADD3.X R37, RZ, R21, RZ, P6, !PT ;  /* 0x00000015ff257210 */ /* 0x000fe200037fe4ff */
[----:B------:R-:W4:Y:S04]  /*e2b0*/  LDL R86, [R1+0x14] ;  /* 0x0000140001567983 */ /* 0x000f280000100800 */
[----:B------:R0:W5:Y:S02]  /*e2c0*/  LDL R84, [R1+0x38] ;  /* 0x0000380001547983 */ /* 0x0001640000100800 */
[----:B0-----:R-:W-:-:S05]  /*e2d0*/  VIADD R5, R5, 0xffffff80 ;  /* 0xffffff8005057836 */ /* 0x001fca0000000000 */
[----:B------:R-:W-:-:S04]  /*e2e0*/  SHF.R.S32.HI R4, RZ, 0x1f, R5 ;  /* 0x0000001fff047819 */ /* 0x000fc80000011405 */
[----:B------:R-:W-:-:S04]  /*e2f0*/  LEA.HI R4, R4, R5, RZ, 0x7 ;  /* 0x0000000504047211 */ /* 0x000fc800078f38ff */
[----:B------:R-:W-:-:S06]  /*e300*/  SHF.R.S32.HI R4, RZ, 0x7, R4 ;  /* 0x00000007ff047819 */ /* 0x000fcc0000011404 */
[----:B------:R-:W0:Y:S01]  /*e310*/  SHFL.IDX PT, R4, R4, RZ, 0x1f ;  /* 0x00001fff04047589 */ /* 0x000e2200000e0000 */
[--C-:B------:R-:W-:Y:S01]  /*e320*/  IMAD.X R41, RZ, RZ, R21.reuse, P1 ;  /* 0x000000ffff297224 */ /* 0x100fe200008e0615 */
[C---:B------:R-:W-:Y:S01]  /*e330*/  IADD3 R61, P6, R20.reuse, 0xb000, RZ ;  /* 0x0000b000143d7810 */ /* 0x040fe20007fde0ff */
[--C-:B------:R-:W-:Y:S01]  /*e340*/  IMAD.X R45, RZ, RZ, R21.reuse, P2 ;  /* 0x000000ffff2d7224 */ /* 0x100fe200010e0615 */
[C---:B------:R-:W-:Y:S01]  /*e350*/  IADD3 R65, P1, R20.reuse, 0xc000, RZ ;  /* 0x0000c00014417810 */ /* 0x040fe20007f3e0ff */
[--C-:B------:R-:W-:Y:S01]  /*e360*/  IMAD.X R49, RZ, RZ, R21.reuse, P3 ;  /* 0x000000ffff317224 */ /* 0x100fe200018e0615 */
[C---:B------:R-:W-:Y:S01]  /*e370*/  IADD3 R69, P2, R20.reuse, 0xd000, RZ ;  /* 0x0000d00014457810 */ /* 0x040fe20007f5e0ff */
[----:B------:R-:W-:Y:S01]  /*e380*/  IMAD.X R53, RZ, RZ, R21, P4 ;  /* 0x000000ffff357224 */ /* 0x000fe200020e0615 */
[C---:B------:R-:W-:Y:S02]  /*e390*/  IADD3 R73, P3, R20.reuse, 0xe000, RZ ;  /* 0x0000e00014497810 */ /* 0x040fe40007f7e0ff */
[----:B------:R-:W-:-:S02]  /*e3a0*/  IADD3 R7, P4, R20, 0xf000, RZ ;  /* 0x0000f00014077810 */ /* 0x000fc40007f9e0ff */
[----:B------:R-:W-:Y:S02]  /*e3b0*/  LOP3.LUT R60, R61, 0x380, RZ, 0xc0, !PT ;  /* 0x000003803d3c7812 */ /* 0x000fe400078ec0ff */
[----:B------:R-:W-:Y:S02]  /*e3c0*/  LOP3.LUT R64, R65, 0x380, RZ, 0xc0, !PT ;  /* 0x0000038041407812 */ /* 0x000fe400078ec0ff */
[----:B------:R-:W-:Y:S02]  /*e3d0*/  LOP3.LUT R68, R69, 0x380, RZ, 0xc0, !PT ;  /* 0x0000038045447812 */ /* 0x000fe400078ec0ff */
[----:B------:R-:W-:Y:S02]  /*e3e0*/  LOP3.LUT R72, R73, 0x380, RZ, 0xc0, !PT ;  /* 0x0000038049487812 */ /* 0x000fe400078ec0ff */
[----:B0-----:R-:W-:Y:S02]  /*e3f0*/  ISETP.NE.AND P5, PT, R4, RZ, PT ;  /* 0x000000ff0400720c */ /* 0x001fe40003fa5270 */
[----:B------:R-:W-:-:S02]  /*e400*/  LOP3.LUT R5, R20, 0x380, RZ, 0xc0, !PT ;  /* 0x0000038014057812 */ /* 0x000fc400078ec0ff */
[----:B------:R-:W-:Y:S02]  /*e410*/  LOP3.LUT R6, R7, 0x380, RZ, 0xc0, !PT ;  /* 0x0000038007067812 */ /* 0x000fe400078ec0ff */
[----:B------:R-:W-:Y:S02]  /*e420*/  SHF.R.U64 R60, R60, 0x3, RZ ;  /* 0x000000033c3c7819 */ /* 0x000fe400000012ff */
[----:B------:R-:W-:Y:S02]  /*e430*/  SHF.R.U64 R64, R64, 0x3, RZ ;  /* 0x0000000340407819 */ /* 0x000fe400000012ff */
[----:B------:R-:W-:Y:S02]  /*e440*/  SHF.R.U64 R68, R68, 0x3, RZ ;  /* 0x0000000344447819 */ /* 0x000fe400000012ff */
[----:B------:R-:W-:Y:S02]  /*e450*/  SHF.R.U64 R72, R72, 0x3, RZ ;  /* 0x0000000348487819 */ /* 0x000fe400000012ff */
[----:B------:R-:W-:-:S02]  /*e460*/  SHF.R.U64 R5, R5, 0x3, RZ ;  /* 0x0000000305057819 */ /* 0x000fc400000012ff */
[----:B------:R-:W-:Y:S01]  /*e470*/  SHF.R.U64 R6, R6, 0x3, RZ ;  /* 0x0000000306067819 */ /* 0x000fe200000012ff */
[--C-:B------:R-:W-:Y:S01]  /*e480*/  IMAD.X R77, RZ, RZ, R21.reuse, P4 ;  /* 0x000000ffff4d7224 */ /* 0x100fe200020e0615 */
[----:B------:R-:W-:Y:S01]  /*e490*/  LOP3.LUT R60, R60, R61, RZ, 0x3c, !PT ;  /* 0x0000003d3c3c7212 */ /* 0x000fe200078e3cff */
[--C-:B------:R-:W-:Y:S01]  /*e4a0*/  IMAD.X R61, RZ, RZ, R21.reuse, P6 ;  /* 0x000000ffff3d7224 */ /* 0x100fe200030e0615 */
[----:B------:R-:W-:Y:S02]  /*e4b0*/  LOP3.LUT R64, R64, R65, RZ, 0x3c, !PT ;  /* 0x0000004140407212 */ /* 0x000fe400078e3cff */
[----:B------:R-:W-:Y:S01]  /*e4c0*/  LOP3.LUT R68, R68, R69, RZ, 0x3c, !PT ;  /* 0x0000004544447212 */ /* 0x000fe200078e3cff */
[--C-:B------:R-:W-:Y:S01]  /*e4d0*/  IMAD.X R69, RZ, RZ, R21.reuse, P2 ;  /* 0x000000ffff457224 */ /* 0x100fe200010e0615 */
[----:B------:R-:W-:Y:S01]  /*e4e0*/  LOP3.LUT R72, R72, R73, RZ, 0x3c, !PT ;  /* 0x0000004948487212 */ /* 0x000fe200078e3cff */
[--C-:B------:R-:W-:Y:S01]  /*e4f0*/  IMAD.X R73, RZ, RZ, R21.reuse, P3 ;  /* 0x000000ffff497224 */ /* 0x100fe200018e0615 */
[----:B------:R-:W-:Y:S01]  /*e500*/  LOP3.LUT R4, R5, R20, RZ, 0x3c, !PT ;  /* 0x0000001405047212 */ /* 0x000fe200078e3cff */
[----:B------:R-:W-:Y:S01]  /*e510*/  IMAD.MOV.U32 R5, RZ, RZ, R21 ;  /* 0x000000ffff057224 */ /* 0x000fe200078e0015 */
[----:B------:R-:W-:-:S02]  /*e520*/  IADD3.X R65, RZ, R21, RZ, P1, !PT ;  /* 0x00000015ff417210 */ /* 0x000fc40000ffe4ff */
[----:B------:R-:W-:Y:S02]  /*e530*/  LOP3.LUT R76, R6, R7, RZ, 0x3c, !PT ;  /* 0x00000007064c7212 */ /* 0x000fe400078e3cff */
[----:B-----5:R-:W-:Y:S02]  /*e540*/  SHF.R.S32.HI R21, RZ, 0x1f, R80 ;  /* 0x0000001fff157819 */ /* 0x020fe40000011450 */
[----:B--2---:R-:W-:Y:S02]  /*e550*/  SEL R81, R9, RZ, !P0 ;  /* 0x000000ff09517207 */ /* 0x004fe40004000000 */
[----:B---3--:R-:W-:Y:S02]  /*e560*/  SEL R82, R8, RZ, !P0 ;  /* 0x000000ff08527207 */ /* 0x008fe40004000000 */
[----:B----4-:R-:W-:Y:S01]  /*e570*/  SHF.R.S32.HI R83, RZ, 0x1f, R86 ;  /* 0x0000001fff537819 */ /* 0x010fe20000011456 */
[----:B------:R-:W-:Y:S06]  /*e580*/  @P5 BRA `(.L_x_3933) ;  /* 0x0000000000bc5947 */ /* 0x000fec0003800000 */
[----:B------:R-:W2:Y:S01]  /*e590*/  LDL R8, [R1+0x58] ;  /* 0x0000580001087983 */ /* 0x000ea20000100800 */
[----:B------:R-:W0:Y:S01]  /*e5a0*/  LDC R35, c[0x0][0xbe8] ;  /* 0x0002fa00ff237b82 */ /* 0x000e220000000800 */
[----:B------:R-:W-:Y:S01]  /*e5b0*/  ULDC.64 UR4, c[0x0][0xb90] ;  /* 0x0002e40000047ab9 */ /* 0x000fe20000000a00 */
[----:B------:R-:W-:Y:S01]  /*e5c0*/  MOV R7, R21 ;  /* 0x0000001500077202 */ /* 0x000fe20000000f00 */
[----:B------:R-:W-:Y:S02]  /*e5d0*/  IMAD.MOV.U32 R6, RZ, RZ, R80 ;  /* 0x000000ffff067224 */ /* 0x000fe400078e0050 */
[----:B------:R-:W-:Y:S02]  /*e5e0*/  IMAD R30, R84, 0x40, R194 ;  /* 0x00000040541e7824 */ /* 0x000fe400078e02c2 */
[----:B------:R-:W-:Y:S01]  /*e5f0*/  IMAD.WIDE.U32 R6, R86, UR4, R6 ;  /* 0x0000000456067c25 */ /* 0x000fe2000f8e0006 */
[----:B0-----:R-:W-:-:S13]  /*e600*/  ISETP.NE.AND P0, PT, R35, 0x1, PT ;  /* 0x000000012300780c */ /* 0x001fda0003f05270 */
[----:B------:R-:W0:Y:S08]  /*e610*/  @P0 LDC R9, c[0x0][0xbec] ;  /* 0x0002fb00ff090b82 */ /* 0x000e300000000800 */
[----:B------:R-:W3:Y:S01]  /*e620*/  @P0 LDC R31, c[0x0][0xbf0] ;  /* 0x0002fc00ff1f0b82 */ /* 0x000ee20000000800 */
[----:B--2---:R-:W-:Y:S02]  /*e630*/  IMAD R20, R84, 0x40, R8 ;  /* 0x0000004054147824 */ /* 0x004fe400078e0208 */
[----:B------:R-:W-:-:S04]  /*e640*/  IMAD R8, R83, UR4, RZ ;  /* 0x0000000453087c24 */ /* 0x000fc8000f8e02ff */
[----:B------:R-:W-:Y:S01]  /*e650*/  IMAD R15, R86, UR5, R8 ;  /* 0x00000005560f7c24 */ /* 0x000fe2000f8e0208 */
[----:B------:R-:W-:Y:S01]  /*e660*/  ULDC.64 UR4, c[0x0][0xb98] ;  /* 0x0002e60000047ab9 */ /* 0x000fe20000000a00 */
[----:B0-----:R-:W-:-:S04]  /*e670*/  @P0 IMAD.HI.U32 R8, R20, R9, RZ ;  /* 0x0000000914080227 */ /* 0x001fc800078e00ff */
[----:B------:R-:W-:Y:S01]  /*e680*/  IMAD.MOV.U32 R9, RZ, RZ, R20 ;  /* 0x000000ffff097224 */ /* 0x000fe200078e0014 */
[----:B---3--:R-:W-:Y:S01]  /*e690*/  @P0 SHF.R.U32.HI R9, RZ, R31, R8 ;  /* 0x0000001fff090219 */ /* 0x008fe20000011608 */
[----:B------:R-:W-:Y:S02]  /*e6a0*/  IMAD.IADD R7, R7, 0x1, R15 ;  /* 0x0000000107077824 */ /* 0x000fe400078e020f */
[----:B------:R-:W-:Y:S01]  /*e6b0*/  IMAD R8, R82, UR4, RZ ;  /* 0x0000000452087c24 */ /* 0x000fe2000f8e02ff */
[--C-:B------:R-:W-:Y:S01]  /*e6c0*/  SHF.R.S32.HI R31, RZ, 0x1f, R9.reuse ;  /* 0x0000001fff1f7819 */ /* 0x100fe20000011409 */
[----:B------:R-:W-:Y:S02]  /*e6d0*/  IMAD.MOV R14, RZ, RZ, -R9 ;  /* 0x000000ffff0e7224 */ /* 0x000fe400078e0a09 */
[----:B------:R-:W-:-:S04]  /*e6e0*/  IMAD.WIDE.U32 R6, R81, UR4, R6 ;  /* 0x0000000451067c25 */ /* 0x000fc8000f8e0006 */
[----:B------:R-:W-:Y:S01]  /*e6f0*/  IMAD R15, R35, R14, R20 ;  /* 0x0000000e230f7224 */ /* 0x000fe200078e0214 */
[----:B------:R-:W-:Y:S01]  /*e700*/  IADD3 R6, P0, R9, R6, RZ ;  /* 0x0000000609067210 */ /* 0x000fe20007f1e0ff */
[----:B------:R-:W-:Y:S01]  /*e710*/  IMAD R14, R81, UR5, R8 ;  /* 0x00000005510e7c24 */ /* 0x000fe2000f8e0208 */
[----:B------:R-:W-:Y:S01]  /*e720*/  ULDC.64 UR4, c[0x0][0xb88] ;  /* 0x0002e20000047ab9 */ /* 0x000fe20000000a00 */
[----:B------:R-:W-:Y:S01]  /*e730*/  IMAD R35, R24, R35, RZ ;  /* 0x0000002318237224 */ /* 0x000fe200078e02ff */
[----:B------:R-:W-:Y:S02]  /*e740*/  SHF.R.S32.HI R8, RZ, 0x1f, R15 ;  /* 0x0000001fff087819 */ /* 0x000fe4000001140f */
[----:B------:R-:W-:Y:S01]  /*e750*/  IADD3.X R7, R31, R7, R14, P0, !PT ;  /* 0x000000071f077210 */ /* 0x000fe200007fe40e */
[----:B------:R-:W-:Y:S01]  /*e760*/  IMAD.MOV R31, RZ, RZ, -R211 ;  /* 0x000000ffff1f7224 */ /* 0x000fe200078e0ad3 */
[----:B------:R-:W-:Y:S01]  /*e770*/  IADD3 R14, R30, 0x8, RZ ;  /* 0x000000081e0e7810 */ /* 0x000fe20007ffe0ff */
[----:B------:R-:W-:-:S02]  /*e780*/  IMAD R8, R8, UR4, RZ ;  /* 0x0000000408087c24 */ /* 0x000fc4000f8e02ff */
[----:B------:R-:W-:-:S04]  /*e790*/  IMAD.WIDE.U32 R6, R15, UR4, R6 ;  /* 0x000000040f067c25 */ /* 0x000fc8000f8e0006 */
[----:B------:R-:W-:Y:S01]  /*e7a0*/  IMAD R15, R15, UR5, R8 ;  /* 0x000000050f0f7c24 */ /* 0x000fe2000f8e0208 */
[----:B------:R-:W-:-:S03]  /*e7b0*/  ULDC.64 UR4, c[0x0][0xb50] ;  /* 0x0002d40000047ab9 */ /* 0x000fc60000000a00 */
[----:B------:R-:W-:Y:S01]  /*e7c0*/  IMAD.IADD R7, R7, 0x1, R15 ;  /* 0x0000000107077824 */ /* 0x000fe200078e020f */
[----:B------:R-:W-:-:S04]  /*e7d0*/  LEA R15, P0, R6, UR4, 0x2 ;  /* 0x00000004060f7c11 */ /* 0x000fc8000f8010ff */
[----:B------:R-:W-:Y:S01]  /*e7e0*/  LEA.HI.X R20, R6, UR5, R7, 0x2, P0 ;  /* 0x0000000506147c11 */ /* 0x000fe200080f1407 */
[----:B------:R-:W-:Y:S01]  /*e7f0*/  SHFL.IDX PT, R8, R15, 0x1, 0x1c1f ;  /* 0x003c1f000f087f89 */ /* 0x000fe200000e0000 */
[----:B------:R-:W-:-:S03]  /*e800*/  ISETP.NE.AND P0, PT, R210, R31, PT ;  /* 0x0000001fd200720c */ /* 0x000fc60003f05270 */
[----:B------:R-:W-:Y:S01]  /*e810*/  SHFL.IDX PT, R6, R15, RZ, 0x1c1f ;  /* 0x001c1fff0f067589 */ /* 0x000fe200000e0000 */
[-C--:B------:R-:W-:Y:S02]  /*e820*/  ISETP.GE.OR P1, PT, R30, R35.reuse, P0 ;  /* 0x000000231e00720c */ /* 0x080fe40000726670 */
[----:B------:R-:W-:Y:S01]  /*e830*/  ISETP.GE.OR P0, PT, R14, R35, P0 ;  /* 0x000000230e00720c */ /* 0x000fe20000706670 */
[----:B------:R-:W0:Y:S04]  /*e840*/  SHFL.IDX PT, R7, R20, RZ, 0x1c1f ;  /* 0x001c1fff14077589 */ /* 0x000e2800000e0000 */
[----:B------:R-:W2:Y:S06]  /*e850*/  SHFL.IDX PT, R9, R20, 0x1, 0x1c1f ;  /* 0x003c1f0014097f89 */ /* 0x000eac00000e0000 */
[----:B0-----:R0:W-:Y:S04]  /*e860*/  @!P1 ST.E desc[UR40][R6.64], R3 ;  /* 0x0000000306009985 */ /* 0x0011e8000c101928 */
[----:B--2---:R0:W-:Y:S02]  /*e870*/  @!P0 ST.E desc[UR40][R8.64], R0 ;  /* 0x0000000008008985 */ /* 0x0041e4000c101928 */
.L_x_3933:
[----:B------:R-:W2:Y:S01]  /*e880*/  LDC R87, c[0x0][0xbe8] ;  /* 0x0002fa00ff577b82 */ /* 0x000ea20000000800 */
[----:B------:R-:W-:Y:S01]  /*e890*/  ULDC.64 UR4, c[0x0][0xaa0] ;  /* 0x0002a80000047ab9 */ /* 0x000fe20000000a00 */
[----:B0-----:R-:W5:Y:S01]  /*e8a0*/  LD.E.128 R4, desc[UR40][R4.64] ;  /* 0x0000002804047980 */ /* 0x001f62000c101d00 */
[----:B------:R-:W-:-:S03]  /*e8b0*/  IMAD R21, R21, UR4, RZ ;  /* 0x0000000415157c24 */ /* 0x000fc6000f8e02ff */
[----:B------:R-:W5:Y:S01]  /*e8c0*/  LD.E.128 R8, desc[UR40][R10.64] ;  /* 0x000000280a087980 */ /* 0x000f62000c101d00 */
[C---:B------:R-:W-:Y:S02]  /*e8d0*/  IMAD R3, R80.reuse, UR5, R21 ;  /* 0x0000000550037c24 */ /* 0x040fe4000f8e0215 */
[----:B------:R-:W-:Y:S01]  /*e8e0*/  IMAD.WIDE.U32 R20, R80, UR4, RZ ;  /* 0x0000000450147c25 */ /* 0x000fe2000f8e00ff */
[----:B------:R-:W-:Y:S01]  /*e8f0*/  SHF.R.S32.HI R0, RZ, 0x1f, R90 ;  /* 0x0000001fff007819 */ /* 0x000fe2000001145a */
[----:B------:R-:W-:Y:S01]  /*e900*/  ULDC.64 UR4, c[0x0][0xae8] ;  /* 0x0002ba0000047ab9 */ /* 0x000fe20000000a00 */
[----:B------:R-:W5:Y:S04]  /*e910*/  LD.E.128 R12, desc[UR40][R12.64] ;  /* 0x000000280c0c7980 */ /* 0x000f68000c101d00 */
[----:B------:R-:W5:Y:S04]  /*e920*/  LD.E.128 R28, desc[UR40][R28.64] ;  /* 0x000000281c1c7980 */ /* 0x000f68000c101d00 */
[----:B------:R-:W5:Y:S01]  /*e930*/  LD.E.128 R32, desc[UR40][R32.64] ;  /* 0x0000002820207980 */ /* 0x000f62000c101d00 */
[----:B--2---:R-:W-:Y:S01]  /*e940*/  ISETP.NE.AND P1, PT, R87, 0x1, PT ;  /* 0x000000015700780c */ /* 0x004fe20003f25270 */
[----:B------:R-:W-:-:S02]  /*e950*/  IMAD.IADD R21, R21, 0x1, R3 ;  /* 0x0000000115157824 */ /* 0x000fc400078e0203 */
[----:B------:R-:W5:Y:S01]  /*e960*/  LD.E.128 R36, desc[UR40][R36.64] ;  /* 0x0000002824247980 */ /* 0x000f62000c101d00 */
[----:B------:R-:W0:Y:S01]  /*e970*/  LDC R3, c[0x0][0xac8] ;  /* 0x0002b200ff037b82 */ /* 0x000e220000000800 */
[----:B------:R-:W-:Y:S01]  /*e980*/  LEA.HI R0, R0, R90, RZ, 0x3 ;  /* 0x0000005a00007211 */ /* 0x000fe200078f18ff */
[----:B------:R-:W-:Y:S01]  /*e990*/  IMAD R83, R83, UR4, RZ ;  /* 0x0000000453537c24 */ /* 0x000fe2000f8e02ff */
[----:B------:R-:W5:Y:S04]  /*e9a0*/  LD.E.128 R40, desc[UR40][R40.64] ;  /* 0x0000002828287980 */ /* 0x000f68000c101d00 */
[----:B------:R-:W5:Y:S02]  /*e9b0*/  LD.E.128 R44, desc[UR40][R44.64] ;  /* 0x000000282c2c7980 */ /* 0x000f64000c101d00 */
[----:B------:R-:W2:Y:S01]  /*e9c0*/  @P1 LDC R85, c[0x0][0xbec] ;  /* 0x0002fb00ff551b82 */ /* 0x000ea20000000800 */
[----:B------:R-:W-:Y:S01]  /*e9d0*/  LOP3.LUT R0, R0, 0xfffffff8, RZ, 0xc0, !PT ;  /* 0xfffffff800007812 */ /* 0x000fe200078ec0ff */
[----:B------:R-:W5:Y:S04]  /*e9e0*/  LD.E.128 R48, desc[UR40][R48.64] ;  /* 0x0000002830307980 */ /* 0x000f68000c101d00 */
[----:B------:R-:W5:Y:S02]  /*e9f0*/  LD.E.128 R52, desc[UR40][R52.64] ;  /* 0x0000002834347980 */ /* 0x000f64000c101d00 */
[----:B------:R-:W3:Y:S01]  /*ea00*/  @P1 LDC R89, c[0x0][0xbf0] ;  /* 0x0002fc00ff591b82 */ /* 0x000ee20000000800 */
[C---:B------:R-:W-:Y:S01]  /*ea10*/  IMAD R83, R86.reuse, UR5, R83 ;  /* 0x0000000556537c24 */ /* 0x040fe2000f8e0253 */
[----:B------:R-:W5:Y:S01]  /*ea20*/  LD.E.128 R56, desc[UR40][R56.64] ;  /* 0x0000002838387980 */ /* 0x000f62000c101d00 */
[----:B------:R-:W-:Y:S01]  /*ea30*/  IMAD.WIDE.U32 R20, R86, UR4, R20 ;  /* 0x0000000456147c25 */ /* 0x000fe2000f8e0014 */
[----:B------:R-:W-:-:S02]  /*ea40*/  ULDC.64 UR4, c[0x0][0xaf0] ;  /* 0x0002bc0000047ab9 */ /* 0x000fc40000000a00 */
[----:B------:R-:W5:Y:S01]  /*ea50*/  LD.E.128 R60, desc[UR40][R60.64] ;  /* 0x000000283c3c7980 */ /* 0x000f62000c101d00 */
[----:B------:R-:W-:Y:S02]  /*ea60*/  IMAD.IADD R0, R90, 0x1, -R0 ;  /* 0x000000015a007824 */ /* 0x000fe400078e0a00 */
[----:B------:R-:W-:Y:S01]  /*ea70*/  IMAD R82, R82, UR4, RZ ;  /* 0x0000000452527c24 */ /* 0x000fe2000f8e02ff */
[----:B------:R-:W5:Y:S01]  /*ea80*/  LD.E.128 R64, desc[UR40][R64.64] ;  /* 0x0000002840407980 */ /* 0x000f62000c101d00 */
[----:B------:R-:W-:Y:S02]  /*ea90*/  IMAD R0, R0, 0x20, R97 ;  /* 0x0000002000007824 */ /* 0x000fe400078e0261 */
[----:B------:R-:W-:Y:S01]  /*eaa0*/  IMAD.IADD R21, R21, 0x1, R83 ;  /* 0x0000000115157824 */ /* 0x000fe200078e0253 */
[----:B------:R-:W5:Y:S01]  /*eab0*/  LD.E.128 R68, desc[UR40][R68.64] ;  /* 0x0000002844447980 */ /* 0x000f62000c101d00 */
[----:B------:R-:W-:Y:S02]  /*eac0*/  IMAD R83, R81, UR5, R82 ;  /* 0x0000000551537c24 */ /* 0x000fe4000f8e0252 */
[----:B------:R-:W-:Y:S01]  /*ead0*/  VIADD R100, R192, 0x40 ;  /* 0x00000040c0647836 */ /* 0x000fe20000000000 */
[----:B------:R-:W5:Y:S01]  /*eae0*/  LD.E.128 R72, desc[UR40][R72.64] ;  /* 0x0000002848487980 */ /* 0x000f62000c101d00 */
[----:B------:R-:W-:-:S03]  /*eaf0*/  IMAD R82, R84, 0x40, R0 ;  /* 0x0000004054527824 */ /* 0x000fc600078e0200 */
[----:B0-----:R-:W-:Y:S01]  /*eb00*/  ISETP.GE.AND P0, PT, R100, R3, PT ;  /* 0x000000036400720c */ /* 0x001fe20003f06270 */
[----:B--2---:R-:W-:Y:S01]  /*eb10*/  @P1 IMAD.HI.U32 R0, R82, R85, RZ ;  /* 0x0000005552001227 */ /* 0x004fe200078e00ff */
[----:B------:R-:W5:Y:S01]  /*eb20*/  LD.E.128 R76, desc[UR40][R76.64] ;  /* 0x000000284c4c7980 */ /* 0x000f62000c101d00 */
[C---:B------:R-:W-:Y:S01]  /*eb30*/  IADD3 R88, R192.reuse, 0x1c0, RZ ;  /* 0x000001c0c0587810 */ /* 0x040fe20007ffe0ff */
[----:B------:R-:W-:Y:S01]  /*eb40*/  BSSY B1, `(.L_x_3934) ;  /* 0x0000072000017945 */ /* 0x000fe20003800000 */
[----:B------:R-:W-:Y:S01]  /*eb50*/  VIADD R98, R192, 0x80 ;  /* 0x00000080c0627836 */ /* 0x000fe20000000000 */
[----:B------:R-:W-:Y:S01]  /*eb60*/  SEL R80, RZ, 0xffffffff, P0 ;  /* 0xffffffffff507807 */ /* 0x000fe20000000000 */
[----:B------:R-:W-:Y:S01]  /*eb70*/  IMAD.WIDE.U32 R20, R81, UR4, R20 ;  /* 0x0000000451147c25 */ /* 0x000fe2000f8e0014 */
[----:B------:R-:W-:Y:S01]  /*eb80*/  ULDC.64 UR4, c[0x0][0xae0] ;  /* 0x0002b80000047ab9 */ /* 0x000fe20000000a00 */
[----:B------:R-:W-:Y:S01]  /*eb90*/  @!PT LDS RZ, [RZ] ;  /* 0x00000000fffff984 */ /* 0x000fe20000000800 */
[----:B------:R-:W-:Y:S01]  /*eba0*/  @!PT LDS RZ, [RZ] ;  /* 0x00000000fffff984 */ /* 0x000fe20000000800 */
[----:B------:R-:W-:Y:S01]  /*ebb0*/  @!PT LDS RZ, [RZ] ;  /* 0x00000000fffff984 */ /* 0x000fe20000000800 */
[----:B------:R-:W-:Y:S01]  /*ebc0*/  @!PT LDS RZ, [RZ] ;  /* 0x00000000fffff984 */ /* 0x000fe20000000800 */
[----:B------:R0:W-:Y:S06]  /*ebd0*/  MEMBAR.ALL.CTA ;  /* 0x0000000000007992 */ /* 0x0001ec0000008000 */
[----:B0-----:R-:W0:Y:S01]  /*ebe0*/  FENCE.VIEW.ASYNC.S ;  /* 0x00000000000073c6 */ /* 0x001e220000000000 */
[----:B------:R-:W-:Y:S01]  /*ebf0*/  ISETP.GE.AND P0, PT, R98, R3, PT ;  /* 0x000000036200720c */ /* 0x000fe20003f06270 */
[----:B------:R-:W-:Y:S01]  /*ec00*/  IMAD.MOV.U32 R81, RZ, RZ, R82 ;  /* 0x000000ffff517224 */ /* 0x000fe200078e0052 */
[----:B---3--:R-:W-:Y:S01]  /*ec10*/  @P1 SHF.R.U32.HI R81, RZ, R89, R0 ;  /* 0x00000059ff511219 */ /* 0x008fe20000011600 */
[C---:B------:R-:W-:Y:S01]  /*ec20*/  VIADD R96, R192.reuse, 0xc0 ;  /* 0x000000c0c0607836 */ /* 0x040fe20000000000 */
[-C--:B------:R-:W-:Y:S01]  /*ec30*/  ISETP.GE.AND P1, PT, R192, R3.reuse, PT ;  /* 0x00000003c000720c */ /* 0x080fe20003f26270 */
[----:B------:R-:W-:Y:S01]  /*ec40*/  IMAD.SHL.U32 R85, R80, 0x2, RZ ;  /* 0x0000000250557824 */ /* 0x000fe200078e00ff */
[----:B------:R-:W-:Y:S01]  /*ec50*/  SEL R80, RZ, 0xffffffff, P0 ;  /* 0xffffffffff507807 */ /* 0x000fe20000000000 */
[C---:B------:R-:W-:Y:S01]  /*ec60*/  VIADD R94, R192.reuse, 0x100 ;  /* 0x00000100c05e7836 */ /* 0x040fe20000000000 */
[----:B------:R-:W-:Y:S01]  /*ec70*/  SEL R0, RZ, 0x1, P1 ;  /* 0x00000001ff007807 */ /* 0x000fe20000800000 */
[----:B------:R-:W-:Y:S01]  /*ec80*/  VIADD R92, R192, 0x140 ;  /* 0x00000140c05c7836 */ /* 0x000fe20000000000 */
[----:B------:R-:W-:Y:S01]  /*ec90*/  ISETP.GE.AND P0, PT, R96, R3, PT ;  /* 0x000000036000720c */ /* 0x000fe20003f06270 */
[----:B------:R-:W-:Y:S01]  /*eca0*/  VIADD R90, R192, 0x180 ;  /* 0x00000180c05a7836 */ /* 0x000fe20000000000 */
[----:B------:R-:W-:Y:S01]  /*ecb0*/  LOP3.LUT R0, R85, 0x2, R0, 0xe2, !PT ;  /* 0x0000000255007812 */ /* 0x000fe200078ee200 */
[----:B------:R-:W-:Y:S01]  /*ecc0*/  IMAD R86, R84, 0x40, R97 ;  /* 0x0000004054567824 */ /* 0x000fe200078e0261 */
[----:B------:R-:W-:Y:S01]  /*ecd0*/  IADD3 R21, R21, R83, RZ ;  /* 0x0000005315157210 */ /* 0x000fe20007ffe0ff */
[----:B------:R-:W-:Y:S01]  /*ece0*/  IMAD.MOV R83, RZ, RZ, -R81 ;  /* 0x000000ffff537224 */ /* 0x000fe200078e0a51 */
[----:B------:R-:W-:Y:S01]  /*ecf0*/  SHF.L.U32 R85, R80, 0x2, RZ ;  /* 0x0000000250557819 */ /* 0x000fe200000006ff */
[----:B------:R-:W-:Y:S01]  /*ed00*/  VIADD R91, R192, 0x180 ;  /* 0x00000180c05b7836 */ /* 0x000fe20000000000 */
[----:B------:R-:W-:Y:S01]  /*ed10*/  SEL R80, RZ, 0xffffffff, P0 ;  /* 0xffffffffff507807 */ /* 0x000fe20000000000 */
[----:B------:R-:W-:Y:S01]  /*ed20*/  IMAD R83, R87, R83, R82 ;  /* 0x0000005357537224 */ /* 0x000fe200078e0252 */
[----:B------:R-:W-:Y:S01]  /*ed30*/  ISETP.GE.AND P0, PT, R94, R3, PT ;  /* 0x000000035e00720c */ /* 0x000fe20003f06270 */
[----:B------:R-:W-:Y:S01]  /*ed40*/  IMAD.WIDE.U32 R20, R81, UR4, R20 ;  /* 0x0000000451147c25 */ /* 0x000fe2000f8e0014 */
[----:B------:R-:W-:-:S02]  /*ed50*/  LOP3.LUT R0, R85, 0x4, R0, 0xe2, !PT ;  /* 0x0000000455007812 */ /* 0x000fc400078ee200 */
[----:B------:R-:W-:Y:S01]  /*ed60*/  SHF.R.S32.HI R82, RZ, 0x1f, R81 ;  /* 0x0000001fff527819 */ /* 0x000fe20000011451 */
[----:B------:R-:W-:Y:S01]  /*ed70*/  IMAD.SHL.U32 R85, R80, 0x8, RZ ;  /* 0x0000000850557824 */ /* 0x000fe200078e00ff */
[----:B------:R-:W-:Y:S01]  /*ed80*/  SEL R80, RZ, 0xffffffff, P0 ;  /* 0xffffffffff507807 */ /* 0x000fe20000000000 */
[----:B------:R-:W-:Y:S01]  /*ed90*/  IMAD R87, R24, R87, RZ ;  /* 0x0000005718577224 */ /* 0x000fe200078e02ff */
[-C--:B------:R-:W-:Y:S01]  /*eda0*/  ISETP.GE.AND P0, PT, R92, R3.reuse, PT ;  /* 0x000000035c00720c */ /* 0x080fe20003f06270 */
[----:B------:R-:W-:Y:S01]  /*edb0*/  IMAD R82, R82, UR4, RZ ;  /* 0x0000000452527c24 */ /* 0x000fe2000f8e02ff */
[----:B------:R-:W-:Y:S01]  /*edc0*/  LOP3.LUT R0, R85, 0x8, R0, 0xe2, !PT ;  /* 0x0000000855007812 */ /* 0x000fe200078ee200 */
[----:B------:R-:W-:Y:S01]  /*edd0*/  IMAD.SHL.U32 R89, R80, 0x10, RZ ;  /* 0x0000001050597824 */ /* 0x000fe200078e00ff */
[----:B------:R-:W-:Y:S01]  /*ede0*/  SEL R80, RZ, 0xffffffff, P0 ;  /* 0xffffffffff507807 */ /* 0x000fe20000000000 */
[----:B------:R-:W-:Y:S01]  /*edf0*/  IMAD R85, R81, UR5, R82 ;  /* 0x0000000551557c24 */ /* 0x000fe2000f8e0252 */
[----:B------:R-:W-:Y:S01]  /*ee00*/  SHF.R.S32.HI R81, RZ, 0x1f, R83 ;  /* 0x0000001fff517819 */ /* 0x000fe20000011453 */
[----:B------:R-:W-:Y:S01]  /*ee10*/  ULDC.64 UR4, c[0x0][0xad8] ;  /* 0x0002b60000047ab9 */ /* 0x000fe20000000a00 */
[----:B------:R-:W-:Y:S01]  /*ee20*/  LOP3.LUT R0, R89, 0x10, R0, 0xe2, !PT ;  /* 0x0000001059007812 */ /* 0x000fe200078ee200 */
[----:B------:R-:W-:Y:S01]  /*ee30*/  IMAD.SHL.U32 R89, R80, 0x20, RZ ;  /* 0x0000002050597824 */ /* 0x000fe200078e00ff */
[----:B------:R-:W-:Y:S01]  /*ee40*/  ISETP.GE.AND P0, PT, R90, R3, PT ;  /* 0x000000035a00720c */ /* 0x000fe20003f06270 */
[----:B------:R-:W-:Y:S01]  /*ee50*/  IMAD.IADD R21, R21, 0x1, R85 ;  /* 0x0000000115157824 */ /* 0x000fe200078e0255 */
[----:B------:R-:W-:Y:S01]  /*ee60*/  ISETP.GE.AND P1, PT, R86, R87, PT ;  /* 0x000000575600720c */ /* 0x000fe20003f26270 */
[----:B------:R-:W-:Y:S01]  /*ee70*/  IMAD R24, R81, UR4, RZ ;  /* 0x0000000451187c24 */ /* 0x000fe2000f8e02ff */
[----:B------:R-:W-:Y:S01]  /*ee80*/  LOP3.LUT R0, R89, 0x20, R0, 0xe2, !PT ;  /* 0x0000002059007812 */ /* 0x000fe200078ee200 */
[----:B------:R-:W-:Y:S01]  /*ee90*/  IMAD.WIDE.U32 R20, R83, UR4, R20 ;  /* 0x0000000453147c25 */ /* 0x000fe2000f8e0014 */
[----:B------:R-:W-:-:S02]  /*eea0*/  SEL R81, RZ, 0x40, P0 ;  /* 0x00000040ff517807 */ /* 0x000fc40000000000 */
[----:B------:R-:W-:Y:S01]  /*eeb0*/  ISETP.GE.AND P0, PT, R88, R3, PT ;  /* 0x000000035800720c */ /* 0x000fe20003f06270 */
[----:B------:R-:W-:Y:S01]  /*eec0*/  IMAD R85, R83, UR5, R24 ;  /* 0x0000000553557c24 */ /* 0x000fe2000f8e0218 */
[----:B------:R-:W-:Y:S01]  /*eed0*/  LOP3.LUT R24, R0, R81, RZ, 0xfc, !PT ;  /* 0x0000005100187212 */ /* 0x000fe200078efcff */
[----:B------:R-:W-:Y:S01]  /*eee0*/  VIADD R0, R2, 0x28c20 ;  /* 0x00028c2002007836 */ /* 0x000fe20000000000 */
[----:B------:R-:W-:Y:S01]  /*eef0*/  ULDC.64 UR4, c[0x0][0xa80] ;  /* 0x0002a00000047ab9 */ /* 0x000fe20000000a00 */
[----:B------:R-:W-:Y:S01]  /*ef00*/  IMAD.IADD R81, R21, 0x1, R85 ;  /* 0x0000000115517824 */ /* 0x000fe200078e0255 */
[----:B------:R-:W-:Y:S01]  /*ef10*/  LEA R84, P2, R20, UR4, 0x1 ;  /* 0x0000000414547c11 */ /* 0x000fe2000f8408ff */
[C---:B------:R-:W-:Y:S01]  /*ef20*/  VIADD R89, R192.reuse, 0x1c0 ;  /* 0x000001c0c0597836 */ /* 0x040fe20000000000 */
[----:B------:R-:W-:Y:S01]  /*ef30*/  PRMT R0, RZ, 0x654, R0 ;  /* 0x00000654ff007816 */ /* 0x000fe20000000000 */
[C---:B------:R-:W-:Y:S01]  /*ef40*/  VIADD R93, R192.reuse, 0x140 ;  /* 0x00000140c05d7836 */ /* 0x040fe20000000000 */
[----:B------:R-:W-:Y:S01]  /*ef50*/  SEL R21, RZ, 0x80, P0 ;  /* 0x00000080ff157807 */ /* 0x000fe20000000000 */
[----:B------:R-:W-:Y:S01]  /*ef60*/  VIADD R97, R192, 0xc0 ;  /* 0x000000c0c0617836 */ /* 0x000fe20000000000 */
[----:B------:R-:W-:Y:S01]  /*ef70*/  LEA.HI.X R85, R20, UR5, R81, 0x1, P2 ;  /* 0x0000000514557c11 */ /* 0x000fe200090f0c51 */
[----:B0-----:R0:W-:Y:S01]  /*ef80*/  SYNCS.ARRIVE.TRANS64.RED.A1T0 RZ, [R0+URZ], RZ ;  /* 0x000000ff00ff79a7 */ /* 0x0011e2000810043f */
[C---:B------:R-:W-:Y:S01]  /*ef90*/  VIADD R99, R192.reuse, 0x80 ;  /* 0x00000080c0637836 */ /* 0x040fe20000000000 */
[C---:B------:R-:W-:Y:S01]  /*efa0*/  IADD3 R95, R192.reuse, 0x100, RZ ;  /* 0x00000100c05f7810 */ /* 0x040fe20007ffe0ff */
[----:B------:R-:W-:Y:S01]  /*efb0*/  VIADD R101, R192, 0x40 ;  /* 0x00000040c0657836 */ /* 0x000fe20000000000 */
[----:B------:R2:W3:Y:S01]  /*efc0*/  SHFL.IDX PT, R20, R84, RZ, 0x181f ;  /* 0x00181fff54147589 */ /* 0x0004e200000e0000 */
[----:B------:R-:W-:-:S02]  /*efd0*/  SHF.R.S32.HI R89, RZ, 0x1f, R89 ;  /* 0x0000001fff597819 */ /* 0x000fc40000011459 */
[----:B------:R-:W-:Y:S02]  /*efe0*/  SHF.R.S32.HI R91, RZ, 0x1f, R91 ;  /* 0x0000001fff5b7819 */ /* 0x000fe4000001145b */
[----:B0-----:R-:W-:Y:S02]  /*eff0*/  LOP3.LUT R0, R24, R21, RZ, 0xfc, !PT ;  /* 0x0000001518007212 */ /* 0x001fe400078efcff */
[----:B------:R2:W0:Y:S01]  /*f000*/  SHFL.IDX PT, R21, R85, RZ, 0x181f ;  /* 0x00181fff55157589 */ /* 0x00042200000e0000 */
[----:B------:R-:W-:Y:S02]  /*f010*/  SHF.R.S32.HI R93, RZ, 0x1f, R93 ;  /* 0x0000001fff5d7819 */ /* 0x000fe4000001145d */
[----:B------:R-:W-:Y:S02]  /*f020*/  SHF.R.S32.HI R95, RZ, 0x1f, R95 ;  /* 0x0000001fff5f7819 */ /* 0x000fe4000001145f */
[----:B------:R-:W-:Y:S02]  /*f030*/  SHF.R.S32.HI R97, RZ, 0x1f, R97 ;  /* 0x0000001fff617819 */ /* 0x000fe40000011461 */
[----:B------:R-:W-:-:S02]  /*f040*/  SHF.R.S32.HI R99, RZ, 0x1f, R99 ;  /* 0x0000001fff637819 */ /* 0x000fc40000011463 */
[----:B------:R-:W-:Y:S01]  /*f050*/  SHF.R.S32.HI R101, RZ, 0x1f, R101 ;  /* 0x0000001fff657819 */ /* 0x000fe20000011465 */
[----:B--2---:R-:W-:Y:S06]  /*f060*/  @P1 BRA `(.L_x_3935) ;  /* 0x00000000007c1947 */ /* 0x004fec0003800000 */
[-C--:B------:R-:W-:Y:S02]  /*f070*/  ISETP.GE.AND P1, PT, R100, R3.reuse, PT ;  /* 0x000000036400720c */ /* 0x080fe40003f26270 */
[-C--:B------:R-:W-:Y:S02]  /*f080*/  ISETP.GE.AND P0, PT, R192, R3.reuse, PT ;  /* 0x00000003c000720c */ /* 0x080fe40003f06270 */
[-C--:B------:R-:W-:Y:S02]  /*f090*/  ISETP.GE.AND P5, PT, R98, R3.reuse, PT ;  /* 0x000000036200720c */ /* 0x080fe40003fa6270 */
[----:B------:R-:W-:-:S07]  /*f0a0*/  ISETP.GE.AND P3, PT, R96, R3, PT ;  /* 0x000000036000720c */ /* 0x000fce0003f66270 */
[----:B---3--:R-:W-:Y:S02]  /*f0b0*/  @!P1 LEA R80, P2, R100, R20, 0x1 ;  /* 0x0000001464509211 */ /* 0x008fe400078408ff */
[----:B0-----:R-:W-:Y:S02]  /*f0c0*/  @!P0 IMAD.WIDE R82, R192, 0x2, R20 ;  /* 0x00000002c0528825 */ /* 0x001fe400078e0214 */
[----:B------:R-:W-:Y:S02]  /*f0d0*/  @!P1 LEA.HI.X R81, R100, R21, R101, 0x1, P2 ;  /* 0x0000001564519211 */ /* 0x000fe400010f0c65 */
[----:B------:R-:W-:Y:S01]  /*f0e0*/  ISETP.GE.AND P2, PT, R94, R3, PT ;  /* 0x000000035e00720c */ /* 0x000fe20003f46270 */
[----:B-----5:R0:W-:Y:S01]  /*f0f0*/  @!P0 ST.E.128 desc[UR40][R82.64], R4 ;  /* 0x0000000452008985 */ /* 0x0201e2000c101d28 */
[----:B------:R-:W-:-:S03]  /*f100*/  LOP3.LUT P0, RZ, R24, 0x40, RZ, 0xc0, !PT ;  /* 0x0000004018ff7812 */ /* 0x000fc6000780c0ff */
[----:B------:R2:W-:Y:S01]  /*f110*/  @!P1 ST.E.128 desc[UR40][R80.64], R12 ;  /* 0x0000000c50009985 */ /* 0x0005e2000c101d28 */
[----:B------:R-:W-:Y:S02]  /*f120*/  ISETP.GE.AND P1, PT, R92, R3, PT ;  /* 0x000000035c00720c */ /* 0x000fe40003f26270 */
[-C--:B0-----:R-:W-:Y:S02]  /*f130*/  @!P5 LEA R4, P4, R98, R20.reuse, 0x1 ;  /* 0x000000146204d211 */ /* 0x081fe400078808ff */
[-C--:B------:R-:W-:Y:S02]  /*f140*/  @!P3 LEA R6, P6, R96, R20.reuse, 0x1 ;  /* 0x000000146006b211 */ /* 0x080fe400078c08ff */
[-C--:B------:R-:W-:Y:S02]  /*f150*/  @!P5 LEA.HI.X R5, R98, R21.reuse, R99, 0x1, P4 ;  /* 0x000000156205d211 */ /* 0x080fe400020f0c63 */
[----:B------:R-:W-:Y:S02]  /*f160*/  LOP3.LUT P4, RZ, R0, 0x80, RZ, 0xc0, !PT ;  /* 0x0000008000ff7812 */ /* 0x000fe4000788c0ff */
[----:B------:R-:W-:Y:S01]  /*f170*/  @!P3 LEA.HI.X R7, R96, R21, R97, 0x1, P6 ;  /* 0x000000156007b211 */ /* 0x000fe200030f0c61 */
[----:B------:R4:W-:Y:S01]  /*f180*/  @!P5 ST.E.128 desc[UR40][R4.64], R32 ;  /* 0x000000200400d985 */ /* 0x0009e2000c101d28 */
[----:B------:R-:W-:-:S02]  /*f190*/  @!P2 LEA R82, P5, R94, R20, 0x1 ;  /* 0x000000145e52a211 */ /* 0x000fc400078a08ff */
[-C--:B--2---:R-:W-:Y:S01]  /*f1a0*/  @!P1 LEA R12, P6, R92, R20.reuse, 0x1 ;  /* 0x000000145c0c9211 */ /* 0x084fe200078c08ff */
[----:B------:R4:W-:Y:S01]  /*f1b0*/  @!P3 ST.E.128 desc[UR40][R6.64], R40 ;  /* 0x000000280600b985 */ /* 0x0009e2000c101d28 */
[-C--:B------:R-:W-:Y:S02]  /*f1c0*/  @P0 LEA R14, P3, R90, R20.reuse, 0x1 ;  /* 0x000000145a0e0211 */ /* 0x080fe400078608ff */
[-C--:B------:R-:W-:Y:S02]  /*f1d0*/  @!P2 LEA.HI.X R83, R94, R21.reuse, R95, 0x1, P5 ;  /* 0x000000155e53a211 */ /* 0x080fe400028f0c5f */
[-C--:B------:R-:W-:Y:S02]  /*f1e0*/  @!P1 LEA.HI.X R13, R92, R21.reuse, R93, 0x1, P6 ;  /* 0x000000155c0d9211 */ /* 0x080fe400030f0c5d */
[----:B------:R-:W-:Y:S01]  /*f1f0*/  @P4 LEA R20, P5, R88, R20, 0x1 ;  /* 0x0000001458144211 */ /* 0x000fe200078a08ff */
[----:B------:R4:W-:Y:S01]  /*f200*/  @!P2 ST.E.128 desc[UR40][R82.64], R48 ;  /* 0x000000305200a985 */ /* 0x0009e2000c101d28 */
[----:B------:R-:W-:-:S02]  /*f210*/  @P0 LEA.HI.X R15, R90, R21, R91, 0x1, P3 ;  /* 0x000000155a0f0211 */ /* 0x000fc400018f0c5b */
[----:B------:R-:W-:Y:S01]  /*f220*/  @P4 LEA.HI.X R21, R88, R21, R89, 0x1, P5 ;  /* 0x0000001558154211 */ /* 0x000fe200028f0c59 */
[----:B------:R4:W-:Y:S04]  /*f230*/  @!P1 ST.E.128 desc[UR40][R12.64], R56 ;  /* 0x000000380c009985 */ /* 0x0009e8000c101d28 */
[----:B------:R4:W-:Y:S04]  /*f240*/  @P0 ST.E.128 desc[UR40][R14.64], R64 ;  /* 0x000000400e000985 */ /* 0x0009e8000c101d28 */
[----:B------:R4:W-:Y:S02]  /*f250*/  @P4 ST.E.128 desc[UR40][R20.64], R72 ;  /* 0x0000004814004985 */ /* 0x0009e4000c101d28 */
.L_x_3935:
[----:B------:R-:W-:Y:S05]  /*f260*/  BSYNC B1 ;  /* 0x0000000000017941 */ /* 0x000fea0003800000 */
.L_x_3934:
[----:B----45:R-:W-:Y:S01]  /*f270*/  VIADD R6, R86, 0x20 ;  /* 0x0000002056067836 */ /* 0x030fe20000000000 */
[----:B------:R2:W4:Y:S04]  /*f280*/  SHFL.IDX PT, R5, R85, 0x1, 0x181f ;  /* 0x00381f0055057f89 */ /* 0x00052800000e0000 */
[----:B------:R-:W-:Y:S01]  /*f290*/  ISETP.GE.AND P0, PT, R6, R87, PT ;  /* 0x000000570600720c */ /* 0x000fe20003f06270 */
[----:B------:R2:W0:-:S12]  /*f2a0*/  SHFL.IDX PT, R4, R84, 0x1, 0x181f ;  /* 0x00381f0054047f89 */ /* 0x00041800000e0000 */
[----:B--2---:R-:W-:Y:S05]  /*f2b0*/  @P0 BRA `(.L_x_3936) ;  /* 0x0000001000680947 */ /* 0x004fea0003800000 */
[-C--:B------:R-:W-:Y:S02]  /*f2c0*/  ISETP.GE.AND P5, PT, R100, R3.reuse, PT ;  /* 0x000000036400720c */ /* 0x080fe40003fa6270 */
[-C--:B------:R-:W-:Y:S02]  /*f2d0*/  ISETP.GE.AND P6, PT, R192, R3.reuse, PT ;  /* 0x00000003c000720c */ /* 0x080fe40003fc6270 */
[-C--:B------:R-:W-:Y:S02]  /*f2e0*/  ISETP.GE.AND P3, PT, R98, R3.reuse, PT ;  /* 0x000000036200720c */ /* 0x080fe40003f66270 */
[-C--:B------:R-:W-:Y:S02]  /*f2f0*/  ISETP.GE.AND P2, PT, R96, R3.reuse, PT ;  /* 0x000000036000720c */ /* 0x080fe40003f46270 */
[-C--:B------:R-:W-:Y:S02]  /*f300*/  ISETP.GE.AND P1, PT, R94, R3.reuse, PT ;  /* 0x000000035e00720c */ /* 0x080fe40003f26270 */
[----:B------:R-:W-:-:S03]  /*f310*/  ISETP.GE.AND P0, PT, R92, R3, PT ;  /* 0x000000035c00720c */ /* 0x000fc60003f06270 */
[-C--:B0-----:R-:W-:Y:S02]  /*f320*/  @!P5 LEA R12, P4, R100, R4.reuse, 0x1 ;  /* 0x00000004640cd211 */ /* 0x081fe400078808ff */
[----:B----4-:R-:W-:Y:S02]  /*f330*/  @!P6 IMAD.WIDE R6, R192, 0x2, R4 ;  /* 0x00000002c006e825 */ /* 0x010fe400078e0204 */
[----:B------:R-:W-:Y:S02]  /*f340*/  @!P5 LEA.HI.X R13, R100, R5, R101, 0x1, P4 ;  /* 0x00000005640dd211 */ /* 0x000fe400020f0c65 */
[----:B------:R-:W-:Y:S01]  /*f350*/  LOP3.LUT P4, RZ, R24, 0x40, RZ, 0xc0, !PT ;  /* 0x0000004018ff7812 */ /* 0x000fe2000788c0ff */
[----:B------:R0:W-:Y:S01]  /*f360*/  @!P6 ST.E.128 desc[UR40][R6.64], R8 ;  /* 0x000000080600e985 */ /* 0x0001e2000c101d28 */
[----:B------:R-:W-:-:S03]  /*f370*/  @!P3 LEA R14, P6, R98, R4, 0x1 ;  /* 0x00000004620eb211 */ /* 0x000fc600078c08ff */
[----:B------:R2:W-:Y:S01]  /*f380*/  @!P5 ST.E.128 desc[UR40][R12.64], R28 ;  /* 0x0000001c0c00d985 */ /* 0x0005e2000c101d28 */
[-C--:B------:R-:W-:Y:S02]  /*f390*/  @!P3 LEA.HI.X R15, R98, R5.reuse, R99, 0x1, P6 ;  /* 0x00000005620fb211 */ /* 0x080fe400030f0c63 */
[-C--:B---3--:R-:W-:Y:S02]  /*f3a0*/  @!P2 LEA R20, P5, R96, R4.reuse, 0x1 ;  /* 0x000000046014a211 */ /* 0x088fe400078a08ff */
[-C--:B------:R-:W-:Y:S01]  /*f3b0*/  @!P1 LEA R32, P6, R94, R4.reuse, 0x1 ;  /* 0x000000045e209211 */ /* 0x080fe200078c08ff */
[----:B------:R2:W-:Y:S01]  /*f3c0*/  @!P3 ST.E.128 desc[UR40][R14.64], R36 ;  /* 0x000000240e00b985 */ /* 0x0005e2000c101d28 */
[----:B------:R-:W-:Y:S02]  /*f3d0*/  @!P0 LEA R34, P3, R92, R4, 0x1 ;  /* 0x000000045c228211 */ /* 0x000fe400078608ff */
[-C--:B------:R-:W-:Y:S02]  /*f3e0*/  @!P2 LEA.HI.X R21, R96, R5.reuse, R97, 0x1, P5 ;  /* 0x000000056015a211 */ /* 0x080fe400028f0c61 */
[----:B------:R-:W-:-:S02]  /*f3f0*/  @!P1 LEA.HI.X R33, R94, R5, R95, 0x1, P6 ;  /* 0x000000055e219211 */ /* 0x000fc400030f0c5f */
[----:B------:R-:W-:Y:S01]  /*f400*/  @!P0 LEA.HI.X R35, R92, R5, R93, 0x1, P3 ;  /* 0x000000055c238211 */ /* 0x000fe200018f0c5d */
[----:B------:R2:W-:Y:S01]  /*f410*/  @!P2 ST.E.128 desc[UR40][R20.64], R44 ;  /* 0x0000002c1400a985 */ /* 0x0005e2000c101d28 */
[----:B0-----:R-:W-:-:S03]  /*f420*/  @P4 LEA R6, P5, R90, R4, 0x1 ;  /* 0x000000045a064211 */ /* 0x001fc600078a08ff */
[----:B------:R2:W-:Y:S01]  /*f430*/  @!P1 ST.E.128 desc[UR40][R32.64], R52 ;  /* 0x0000003420009985 */ /* 0x0005e2000c101d28 */
[----:B------:R-:W-:-:S03]  /*f440*/  @P4 LEA.HI.X R7, R90, R5, R91, 0x1, P5 ;  /* 0x000000055a074211 */ /* 0x000fc600028f0c5b */
[----:B------:R2:W-:Y:S01]  /*f450*/  @!P0 ST.E.128 desc[UR40][R34.64], R60 ;  /* 0x0000003c22008985 */ /* 0x0005e2000c101d28 */
[----:B------:R-:W-:-:S03]  /*f460*/  LOP3.LUT P0, RZ, R0, 0x80, RZ, 0xc0, !PT ;  /* 0x0000008000ff7812 */ /* 0x000fc6000780c0ff */
[----:B------:R2:W-:Y:S10]  /*f470*/  @P4 ST.E.128 desc[UR40][R6.64], R68 ;  /* 0x0000004406004985 */ /* 0x0005f4000c101d28 */
[----:B------:R-:W-:Y:S05]  /*f480*/  @!P0 BRA `(.L_x_3936) ;  /* 0x0000000c00f48947 */ /* 0x000fea0003800000 */
[----:B------:R-:W-:-:S04]  /*f490*/  LEA R4, P0, R88, R4, 0x1 ;  /* 0x0000000458047211 */ /* 0x000fc800078008ff */
[----:B------:R-:W-:-:S05]  /*f4a0*/  LEA.HI.X R5, R88, R5, R89, 0x1, P0 ;  /* 0x0000000558057211 */ /* 0x000fca00000f0c59 */
[----:B------:R0:W-:Y:S01]  /*f4b0*/  ST.E.128 desc[UR40][R4.64], R76 ;  /* 0x0000004c04007985 */ /* 0x0001e2000c101d28 */
[----:B------:R-:W-:Y:S05]  /*f4c0*/  BRA `(.L_x_3936) ;  /* 0x0000000c00e47947 */ /* 0x000fea0003800000 */
.L_x_3931:
[----:B------:R-:W3:Y:S01]  /*f4d0*/  LDL.LU R6, [R1+0x18] ;  /* 0x0000180001067983 */ /* 0x000ee20000300800 */
[----:B------:R-:W-:Y:S01]  /*f4e0*/  ULDC.64 UR4, c[0x0][0xc00] ;  /* 0x0003000000047ab9 */ /* 0x000fe20000000a00 */
[----:B------:R-:W-:Y:S01]  /*f4f0*/  IMAD.MOV.U32 R3, RZ, RZ, RZ ;  /* 0x000000ffff037224 */ /* 0x000fe200078e00ff */
[----:B------:R-:W4:Y:S01]  /*f500*/  LDC R29, c[0x0][0xbe8] ;  /* 0x0002fa00ff1d7b82 */ /* 0x000f220000000800 */
[----:B------:R-:W2:Y:S01]  /*f510*/  LDL.LU R0, [R1+0x1c] ;  /* 0x00001c0001007983 */ /* 0x000ea20000300800 */
[----:B------:R-:W-:-:S04]  /*f520*/  ISETP.NE.U32.AND P0, PT, RZ, UR4, PT ;  /* 0x00000004ff007c0c */ /* 0x000fc8000bf05070 */
[----:B------:R-:W-:Y:S02]  /*f530*/  ISETP.NE.AND.EX P0, PT, RZ, UR5, PT, P0 ;  /* 0x00000005ff007c0c */ /* 0x000fe4000bf05300 */
[----:B---3--:R-:W-:-:S04]  /*f540*/  IADD3 R4, P1, R6, UR4, RZ ;  /* 0x0000000406047c10 */ /* 0x008fc8000ff3e0ff */
[----:B--2---:R-:W-:Y:S01]  /*f550*/  IADD3.X R5, R0, UR5, RZ, P1, !PT ;  /* 0x0000000500057c10 */ /* 0x004fe20008ffe4ff */
[----:B------:R-:W-:Y:S02]  /*f560*/  ULDC.64 UR4, c[0x0][0xc08] ;  /* 0x0003020000047ab9 */ /* 0x000fe40000000a00 */
[----:B------:R-:W-:-:S04]  /*f570*/  ISETP.NE.U32.AND P1, PT, RZ, UR4, PT ;  /* 0x00000004ff007c0c */ /* 0x000fc8000bf25070 */
[----:B------:R2:W5:Y:S01]  /*f580*/  @P0 LDG.E R3, desc[UR40][R4.64] ;  /* 0x0000002804030981 */ /* 0x000562000c1e1900 */
[----:B------:R-:W-:Y:S01]  /*f590*/  ISETP.NE.AND.EX P1, PT, RZ, UR5, PT, P1 ;  /* 0x00000005ff007c0c */ /* 0x000fe2000bf25310 */
[----:B------:R-:W3:-:S12]  /*f5a0*/  S2R R24, SR_TID.X ;  /* 0x0000000000187919 */ /* 0x000ed80000002100 */
[----:B------:R-:W-:Y:S01]  /*f5b0*/  @P1 IADD3 R6, P2, R6, UR4, RZ ;  /* 0x0000000406061c10 */ /* 0x000fe2000ff5e0ff */
[----:B------:R-:W-:-:S03]  /*f5c0*/  ULDC UR4, c[0x0][0xa88] ;  /* 0x0002a20000047ab9 */ /* 0x000fc60000000800 */
[----:B------:R-:W-:Y:S02]  /*f5d0*/  @P1 IADD3.X R7, R0, UR5, RZ, P2, !PT ;  /* 0x0000000500071c10 */ /* 0x000fe400097fe4ff */
[----:B------:R-:W-:-:S06]  /*f5e0*/  MOV R0, UR4 ;  /* 0x0000000400007c02 */ /* 0x000fcc0008000f00 */
[----:B------:R2:W5:Y:S01]  /*f5f0*/  @P1 LDG.E R0, desc[UR40][R6.64] ;  /* 0x0000002806001981 */ /* 0x000562000c1e1900 */
[----:B---3--:R-:W-:-:S05]  /*f600*/  VIADD R24, R24, 0xffffff80 ;  /* 0xffffff8018187836 */ /* 0x008fca0000000000 */
[----:B------:R-:W-:Y:S01]  /*f610*/  ISETP.GE.AND P2, PT, R24, 0x40, PT ;  /* 0x000000401800780c */ /* 0x000fe20003f46270 */
[----:B--2-4-:R-:W-:-:S12]  /*f620*/  @P1 BRA `(.L_x_3937) ;  /* 0x0000000000101947 */ /* 0x014fd80003800000 */
[----:B------:R-:W-:Y:S05]  /*f630*/  @!P0 BRA `(.L_x_3937) ;  /* 0x00000000000c8947 */ /* 0x000fea0003800000 */
[----:B------:R-:W2:Y:S04]  /*f640*/  LDG.E R7, desc[UR40][R4.64] ;  /* 0x0000002804077981 */ /* 0x000ea8000c1e1900 */
[----:B-----5:R-:W2:Y:S02]  /*f650*/  LDG.E R0, desc[UR40][R4.64+0x4] ;  /* 0x0000042804007981 */ /* 0x020ea4000c1e1900 */
[----:B--2---:R-:W-:-:S07]  /*f660*/  IMAD.IADD R0, R0, 0x1, -R7 ;  /* 0x0000000100007824 */ /* 0x004fce00078e0a07 */
.L_x_3937:
[----:B------:R-:W2:Y:S04]  /*f670*/  LDL.LU R5, [R1+0x20] ;  /* 0x0000200001057983 */ /* 0x000ea80000300800 */
[----:B------:R-:W3:Y:S04]  /*f680*/  LDL.LU R4, [R1+0x40] ;  /* 0x0000400001047983 */ /* 0x000ee80000300800 */
[----:B------:R-:W4:Y:S04]  /*f690*/  LDL R28, [R1+0x14] ;  /* 0x00001400011c7983 */ /* 0x000f280000100800 */
[----:B0-----:R0:W5:Y:S01]  /*f6a0*/  LDL R20, [R1+0x38] ;  /* 0x0000380001147983 */ /* 0x0011620000100800 */
[----:B------:R-:W-:Y:S01]  /*f6b0*/  BSSY B1, `(.L_x_3938) ;  /* 0x000002e000017945 */ /* 0x000fe20003800000 */
[----:B-----5:R-:W-:-:S02]  /*f6c0*/  SHF.R.S32.HI R10, RZ, 0x1f, R3 ;  /* 0x0000001fff0a7819 */ /* 0x020fc40000011403 */
[----:B--2---:R-:W-:Y:S02]  /*f6d0*/  SEL R15, R5, RZ, !P0 ;  /* 0x000000ff050f7207 */ /* 0x004fe40004000000 */
[----:B---3--:R-:W-:Y:S02]  /*f6e0*/  SEL R14, R4, RZ, !P0 ;  /* 0x000000ff040e7207 */ /* 0x008fe40004000000 */
[----:B----4-:R-:W-:Y:S01]  /*f6f0*/  SHF.R.S32.HI R13, RZ, 0x1f, R28 ;  /* 0x0000001fff0d7819 */ /* 0x010fe2000001141c */
[----:B0-----:R-:W-:Y:S06]  /*f700*/  @P2 BRA `(.L_x_3939) ;  /* 0x0000000000a02947 */ /* 0x001fec0003800000 */
[----:B------:R-:W0:Y:S01]  /*f710*/  S2R R4, SR_TID.X ;  /* 0x0000000000047919 */ /* 0x000e220000002100 */
[----:B------:R-:W2:Y:S02]  /*f720*/  LDC R11, c[0x0][0xbe8] ;  /* 0x0002fa00ff0b7b82 */ /* 0x000ea40000000800 */
[----:B--2---:R-:W-:Y:S02]  /*f730*/  IMAD R5, R0, R11, RZ ;  /* 0x0000000b00057224 */ /* 0x004fe400078e02ff */
[----:B0-----:R-:W-:-:S04]  /*f740*/  IMAD R4, R20, 0x40, R4 ;  /* 0x0000004014047824 */ /* 0x001fc800078e0204 */
[----:B------:R-:W-:-:S05]  /*f750*/  VIADD R12, R4, 0xffffff80 ;  /* 0xffffff80040c7836 */ /* 0x000fca0000000000 */
        /* <DEDUP_REMOVED lines=9> */
[----:B------:R-:W0:Y:S08]  /*f7f0*/  @P0 LDC R9, c[0x0][0xbec] ;  /* 0x0002fb00ff090b82 */ /* 0x000e300000000800 */
[----:B------:R-:W2:Y:S01]  /*f800*/  @P0 LDC R21, c[0x0][0xbf0] ;  /* 0x0002fc00ff150b82 */ /* 0x000ea20000000800 */
[----:B0-----:R-:W-:-:S04]  /*f810*/  @P0 IMAD.HI.U32 R6, R12, R9, RZ ;  /* 0x000000090c060227 */ /* 0x001fc800078e00ff */
[----:B------:R-:W-:Y:S01]  /*f820*/  IMAD R9, R28, UR5, R8 ;  /* 0x000000051c097c24 */ /* 0x000fe2000f8e0208 */
[----:B------:R-:W-:Y:S01]  /*f830*/  ULDC.64 UR4, c[0x0][0xb98] ;  /* 0x0002e60000047ab9 */ /* 0x000fe20000000a00 */
[----:B--2---:R-:W-:Y:S01]  /*f840*/  @P0 SHF.R.U32.HI R7, RZ, R21, R6 ;  /* 0x00000015ff070219 */ /* 0x004fe20000011606 */
        /* <DEDUP_REMOVED lines=20> */
.L_x_3939:
[----:B------:R-:W-:Y:S05]  /*f990*/  BSYNC B1 ;  /* 0x0000000000017941 */ /* 0x000fea0003800000 */
.L_x_3938:
[----:B------:R-:W-:Y:S01]  /*f9a0*/  ISETP.NE.AND P0, PT, R29, 0x1, PT ;  /* 0x000000011d00780c */ /* 0x000fe20003f05270 */
[----:B------:R-:W2:Y:S01]  /*f9b0*/  LDC R21, c[0x0][0xac8] ;  /* 0x0002b200ff157b82 */ /* 0x000ea20000000800 */
[----:B------:R-:W-:Y:S01]  /*f9c0*/  ULDC.64 UR4, c[0x0][0xaa0] ;  /* 0x0002a80000047ab9 */ /* 0x000fe20000000a00 */
[--C-:B------:R-:W-:Y:S01]  /*f9d0*/  SHF.R.S32.HI R8, RZ, 0x1f, R24.reuse ;  /* 0x0000001fff087819 */ /* 0x100fe20000011418 */
[----:B0-----:R-:W-:Y:S01]  /*f9e0*/  IMAD R6, R10, UR4, RZ ;  /* 0x000000040a067c24 */ /* 0x001fe2000f8e02ff */
[----:B------:R-:W-:Y:S01]  /*f9f0*/  SHF.R.S32.HI R12, RZ, 0x1f, R24 ;  /* 0x0000001fff0c7819 */ /* 0x000fe20000011418 */
[C---:B------:R-:W-:Y:S01]  /*fa00*/  IMAD.WIDE.U32 R4, R3.reuse, UR4, RZ ;  /* 0x0000000403047c25 */ /* 0x040fe2000f8e00ff */
[-C--:B------:R-:W-:Y:S01]  /*fa10*/  LEA.HI R8, R8, R24.reuse, RZ, 0x3 ;  /* 0x0000001808087211 */ /* 0x080fe200078f18ff */
[----:B------:R-:W-:Y:S01]  /*fa20*/  BSSY B1, `(.L_x_3940) ;  /* 0x000007f000017945 */ /* 0x000fe20003800000 */
[----:B------:R-:W-:Y:S01]  /*fa30*/  LEA.HI R12, R12, R24, RZ, 0x3 ;  /* 0x000000180c0c7211 */ /* 0x000fe200078f18ff */
[----:B------:R-:W-:Y:S01]  /*fa40*/  IMAD R3, R3, UR5, R6 ;  /* 0x0000000503037c24 */ /* 0x000fe2000f8e0206 */
[----:B------:R-:W-:Y:S01]  /*fa50*/  LOP3.LUT R8, R8, 0xfffffff8, RZ, 0xc0, !PT ;  /* 0xfffffff808087812 */ /* 0x000fe200078ec0ff */
[----:B------:R-:W-:Y:S01]  /*fa60*/  ULDC.64 UR4, c[0x0][0xae8] ;  /* 0x0002ba0000047ab9 */ /* 0x000fe20000000a00 */
[----:B------:R-:W0:Y:S01]  /*fa70*/  @P0 LDC R7, c[0x0][0xbec] ;  /* 0x0002fb00ff070b82 */ /* 0x000e220000000800 */
[----:B------:R-:W-:Y:S01]  /*fa80*/  IMAD.IADD R5, R5, 0x1, R3 ;  /* 0x0000000105057824 */ /* 0x000fe200078e0203 */
[----:B------:R-:W-:Y:S01]  /*fa90*/  SHF.R.S32.HI R12, RZ, 0x3, R12 ;  /* 0x00000003ff0c7819 */ /* 0x000fe2000001140c */
[----:B------:R-:W-:Y:S01]  /*faa0*/  IMAD R3, R13, UR4, RZ ;  /* 0x000000040d037c24 */ /* 0x000fe2000f8e02ff */
[----:B------:R-:W-:Y:S01]  /*fab0*/  IADD3 R43, R192, 0x40, RZ ;  /* 0x00000040c02b7810 */ /* 0x000fe20007ffe0ff */
[----:B------:R-:W-:Y:S01]  /*fac0*/  IMAD.IADD R8, R24, 0x1, -R8 ;  /* 0x0000000118087824 */ /* 0x000fe200078e0a08 */
[----:B------:R-:W-:Y:S01]  /*fad0*/  IADD3 R34, R192, 0x180, RZ ;  /* 0x00000180c0227810 */ /* 0x000fe20007ffe0ff */
[C---:B------:R-:W-:Y:S01]  /*fae0*/  IMAD R3, R28.reuse, UR5, R3 ;  /* 0x000000051c037c24 */ /* 0x040fe2000f8e0203 */
[----:B------:R-:W3:Y:S01]  /*faf0*/  @P0 LDC R9, c[0x0][0xbf0] ;  /* 0x0002fc00ff090b82 */ /* 0x000ee20000000800 */
[----:B------:R-:W-:Y:S01]  /*fb00*/  IMAD.WIDE.U32 R4, R28, UR4, R4 ;  /* 0x000000041c047c25 */ /* 0x000fe2000f8e0004 */
[----:B------:R-:W-:Y:S01]  /*fb10*/  ULDC.64 UR4, c[0x0][0xaf0] ;  /* 0x0002bc0000047ab9 */ /* 0x000fe20000000a00 */
[----:B------:R-:W-:-:S02]  /*fb20*/  SHF.R.S32.HI R34, RZ, 0x1f, R34 ;  /* 0x0000001fff227819 */ /* 0x000fc40000011422 */
[----:B------:R-:W-:Y:S01]  /*fb30*/  IMAD R6, R8, 0x20, R12 ;  /* 0x0000002008067824 */ /* 0x000fe200078e020c */
[-C--:B--2---:R-:W-:Y:S01]  /*fb40*/  ISETP.GE.AND P1, PT, R43, R21.reuse, PT ;  /* 0x000000152b00720c */ /* 0x084fe20003f26270 */
[----:B------:R-:W-:Y:S01]  /*fb50*/  IMAD.IADD R5, R5, 0x1, R3 ;  /* 0x0000000105057824 */ /* 0x000fe200078e0203 */
[----:B------:R-:W-:Y:S01]  /*fb60*/  ISETP.GE.AND P2, PT, R192, R21, PT ;  /* 0x00000015c000720c */ /* 0x000fe20003f46270 */
[----:B------:R-:W-:Y:S01]  /*fb70*/  IMAD R3, R14, UR4, RZ ;  /* 0x000000040e037c24 */ /* 0x000fe2000f8e02ff */
[----:B------:R-:W-:Y:S01]  /*fb80*/  SEL R10, RZ, 0xffffffff, P1 ;  /* 0xffffffffff0a7807 */ /* 0x000fe20000800000 */
[----:B------:R-:W-:Y:S02]  /*fb90*/  IMAD R8, R20, 0x40, R6 ;  /* 0x0000004014087824 */ /* 0x000fe400078e0206 */
[----:B------:R-:W-:Y:S01]  /*fba0*/  VIADD R41, R192, 0x80 ;  /* 0x00000080c0297836 */ /* 0x000fe20000000000 */
[----:B------:R-:W-:Y:S01]  /*fbb0*/  SHF.L.U32 R10, R10, 0x1, RZ ;  /* 0x000000010a0a7819 */ /* 0x000fe200000006ff */
[----:B------:R-:W-:-:S02]  /*fbc0*/  IMAD R3, R15, UR5, R3 ;  /* 0x000000050f037c24 */ /* 0x000fc4000f8e0203 */
[----:B------:R-:W-:Y:S01]  /*fbd0*/  IMAD.WIDE.U32 R4, R15, UR4, R4 ;  /* 0x000000040f047c25 */ /* 0x000fe2000f8e0004 */
[----:B------:R-:W-:-:S03]  /*fbe0*/  ULDC.64 UR4, c[0x0][0xae0] ;  /* 0x0002b80000047ab9 */ /* 0x000fc60000000a00 */
[----:B0-----:R-:W-:Y:S01]  /*fbf0*/  @P0 IMAD.HI.U32 R6, R8, R7, RZ ;  /* 0x0000000708060227 */ /* 0x001fe200078e00ff */
[----:B------:R-:W-:Y:S02]  /*fc00*/  SEL R7, RZ, 0x1, P2 ;  /* 0x00000001ff077807 */ /* 0x000fe40001000000 */
[----:B------:R-:W-:Y:S01]  /*fc10*/  ISETP.GE.AND P2, PT, R41, R21, PT ;  /* 0x000000152900720c */ /* 0x000fe20003f46270 */
[C---:B------:R-:W-:Y:S02]  /*fc20*/  VIADD R39, R192.reuse, 0xc0 ;  /* 0x000000c0c0277836 */ /* 0x040fe40000000000 */
[----:B------:R-:W-:Y:S02]  /*fc30*/  IMAD.IADD R5, R5, 0x1, R3 ;  /* 0x0000000105057824 */ /* 0x000fe400078e0203 */
[----:B------:R-:W-:Y:S01]  /*fc40*/  IMAD.MOV.U32 R3, RZ, RZ, R8 ;  /* 0x000000ffff037224 */ /* 0x000fe200078e0008 */
[----:B---3--:R-:W-:Y:S01]  /*fc50*/  @P0 SHF.R.U32.HI R3, RZ, R9, R6 ;  /* 0x00000009ff030219 */ /* 0x008fe20000011606 */
[----:B------:R-:W-:Y:S01]  /*fc60*/  VIADD R37, R192, 0x100 ;  /* 0x00000100c0257836 */ /* 0x000fe20000000000 */
[----:B------:R-:W-:Y:S01]  /*fc70*/  LOP3.LUT R9, R10, 0x2, R7, 0xe2, !PT ;  /* 0x000000020a097812 */ /* 0x000fe200078ee207 */
[----:B------:R-:W-:Y:S01]  /*fc80*/  IMAD R31, R0, R29, RZ ;  /* 0x0000001d001f7224 */ /* 0x000fe200078e02ff */
[----:B------:R-:W-:Y:S01]  /*fc90*/  ISETP.GE.AND P1, PT, R39, R21, PT ;  /* 0x000000152700720c */ /* 0x000fe20003f26270 */
[----:B------:R-:W-:Y:S01]  /*fca0*/  IMAD.MOV R7, RZ, RZ, -R3 ;  /* 0x000000ffff077224 */ /* 0x000fe200078e0a03 */
[----:B------:R-:W-:Y:S01]  /*fcb0*/  SEL R10, RZ, 0xffffffff, P2 ;  /* 0xffffffffff0a7807 */ /* 0x000fe20001000000 */
[----:B------:R-:W-:Y:S01]  /*fcc0*/  IMAD.WIDE.U32 R4, R3, UR4, R4 ;  /* 0x0000000403047c25 */ /* 0x000fe2000f8e0004 */
[----:B------:R-:W-:-:S02]  /*fcd0*/  SEL R11, RZ, 0xffffffff, P1 ;  /* 0xffffffffff0b7807 */ /* 0x000fc40000800000 */
[----:B------:R-:W-:Y:S01]  /*fce0*/  SHF.R.S32.HI R6, RZ, 0x1f, R3 ;  /* 0x0000001fff067819 */ /* 0x000fe20000011403 */
[----:B------:R-:W-:Y:S01]  /*fcf0*/  IMAD.SHL.U32 R10, R10, 0x4, RZ ;  /* 0x000000040a0a7824 */ /* 0x000fe200078e00ff */
[----:B------:R-:W-:Y:S01]  /*fd00*/  ISETP.GE.AND P0, PT, R37, R21, PT ;  /* 0x000000152500720c */ /* 0x000fe20003f06270 */
[----:B------:R-:W-:Y:S02]  /*fd10*/  IMAD.SHL.U32 R11, R11, 0x8, RZ ;  /* 0x000000080b0b7824 */ /* 0x000fe400078e00ff */
[----:B------:R-:W-:Y:S01]  /*fd20*/  IMAD R6, R6, UR4, RZ ;  /* 0x0000000406067c24 */ /* 0x000fe2000f8e02ff */
[----:B------:R-:W-:Y:S01]  /*fd30*/  LOP3.LUT R0, R10, 0x4, R9, 0xe2, !PT ;  /* 0x000000040a007812 */ /* 0x000fe200078ee209 */
[----:B------:R-:W-:Y:S02]  /*fd40*/  IMAD R7, R29, R7, R8 ;  /* 0x000000071d077224 */ /* 0x000fe400078e0208 */
[----:B------:R-:W-:Y:S01]  /*fd50*/  IMAD R9, R3, UR5, R6 ;  /* 0x0000000503097c24 */ /* 0x000fe2000f8e0206 */
[----:B------:R-:W-:Y:S01]  /*fd60*/  LOP3.LUT R3, R11, 0x8, R0, 0xe2, !PT ;  /* 0x000000080b037812 */ /* 0x000fe200078ee200 */
[C---:B------:R-:W-:Y:S01]  /*fd70*/  VIADD R35, R192.reuse, 0x140 ;  /* 0x00000140c0237836 */ /* 0x040fe20000000000 */
[----:B------:R-:W-:Y:S01]  /*fd80*/  SEL R6, RZ, 0xffffffff, P0 ;  /* 0xffffffffff067807 */ /* 0x000fe20000000000 */
[----:B------:R-:W-:Y:S01]  /*fd90*/  ULDC.64 UR4, c[0x0][0xad8] ;  /* 0x0002b60000047ab9 */ /* 0x000fe20000000a00 */
[----:B------:R-:W-:Y:S01]  /*fda0*/  SHF.R.S32.HI R0, RZ, 0x1f, R7 ;  /* 0x0000001fff007819 */ /* 0x000fe20000011407 */
[----:B------:R-:W-:Y:S01]  /*fdb0*/  VIADD R33, R192, 0x180 ;  /* 0x00000180c0217836 */ /* 0x000fe20000000000 */
[----:B------:R-:W-:Y:S01]  /*fdc0*/  SHF.L.U32 R6, R6, 0x4, RZ ;  /* 0x0000000406067819 */ /* 0x000fe200000006ff */
        /* <DEDUP_REMOVED lines=8> */
[----:B------:R-:W-:Y:S01]  /*fe50*/  ULDC.64 UR4, c[0x0][0xa80] ;  /* 0x0002a00000047ab9 */ /* 0x000fe20000000a00 */
[----:B------:R-:W-:Y:S01]  /*fe60*/  IMAD R0, R20, 0x40, R12 ;  /* 0x0000004014007824 */ /* 0x000fe200078e020c */
[----:B------:R-:W-:Y:S01]  /*fe70*/  SEL R7, RZ, 0x40, P0 ;  /* 0x00000040ff077807 */ /* 0x000fe20000000000 */
[----:B------:R-:W-:Y:S01]  /*fe80*/  IMAD.SHL.U32 R9, R8, 0x20, RZ ;  /* 0x0000002008097824 */ /* 0x000fe200078e00ff */
[----:B------:R-:W-:Y:S01]  /*fe90*/  LEA R20, P1, R4, UR4, 0x1 ;  /* 0x0000000404147c11 */ /* 0x000fe2000f8208ff */
[----:B------:R-:W-:Y:S01]  /*fea0*/  VIADD R30, R192, 0x1c0 ;  /* 0x000001c0c01e7836 */ /* 0x000fe20000000000 */
[----:B------:R-:W-:Y:S01]  /*feb0*/  ISETP.GE.AND P0, PT, R0, R31, PT ;  /* 0x0000001f0000720c */ /* 0x000fe20003f06270 */
[----:B------:R-:W-:Y:S01]  /*fec0*/  IMAD.IADD R3, R5, 0x1, R3 ;  /* 0x0000000105037824 */ /* 0x000fe200078e0203 */
[----:B------:R-:W-:Y:S01]  /*fed0*/  LOP3.LUT R6, R9, 0x20, R6, 0xe2, !PT ;  /* 0x0000002009067812 */ /* 0x000fe200078ee206 */
[----:B------:R-:W-:Y:S01]  /*fee0*/  VIADD R32, R192, 0x1c0 ;  /* 0x000001c0c0207836 */ /* 0x000fe20000000000 */
[----:B------:R-:W-:Y:S01]  /*fef0*/  ISETP.GE.AND P2, PT, R30, R21, PT ;  /* 0x000000151e00720c */ /* 0x000fe20003f46270 */
[----:B------:R-:W-:Y:S01]  /*ff00*/  VIADD R36, R192, 0x140 ;  /* 0x00000140c0247836 */ /* 0x000fe20000000000 */
[----:B------:R-:W-:Y:S01]  /*ff10*/  LEA.HI.X R3, R4, UR5, R3, 0x1, P1 ;  /* 0x0000000504037c11 */ /* 0x000fe200088f0c03 */
[----:B------:R-:W-:Y:S01]  /*ff20*/  VIADD R38, R192, 0x100 ;  /* 0x00000100c0267836 */ /* 0x000fe20000000000 */
[----:B------:R-:W-:Y:S01]  /*ff30*/  LOP3.LUT R24, R6, R7, RZ, 0xfc, !PT ;  /* 0x0000000706187212 */ /* 0x000fe200078efcff */
[C---:B------:R-:W-:Y:S01]  /*ff40*/  VIADD R40, R192.reuse, 0xc0 ;  /* 0x000000c0c0287836 */ /* 0x040fe20000000000 */
[----:B------:R-:W-:Y:S01]  /*ff50*/  SEL R5, RZ, 0x80, P2 ;  /* 0x00000080ff057807 */ /* 0x000fe20001000000 */
[C---:B------:R-:W-:Y:S01]  /*ff60*/  VIADD R42, R192.reuse, 0x80 ;  /* 0x00000080c02a7836 */ /* 0x040fe20000000000 */
[----:B------:R0:W2:Y:S01]  /*ff70*/  SHFL.IDX PT, R6, R20, RZ, 0x181f ;  /* 0x00181fff14067589 */ /* 0x0000a200000e0000 */
[----:B------:R-:W-:Y:S01]  /*ff80*/  VIADD R44, R192, 0x40 ;  /* 0x00000040c02c7836 */ /* 0x000fe20000000000 */
[----:B------:R-:W-:-:S02]  /*ff90*/  LOP3.LUT R28, R24, R5, RZ, 0xfc, !PT ;  /* 0x00000005181c7212 */ /* 0x000fc400078efcff */
[----:B------:R0:W3:Y:S01]  /*ffa0*/  SHFL.IDX PT, R7, R3, RZ, 0x181f ;  /* 0x00181fff03077589 */ /* 0x0000e200000e0000 */
[----:B------:R-:W-:Y:S02]  /*ffb0*/  SHF.R.S32.HI R32, RZ, 0x1f, R32 ;  /* 0x0000001fff207819 */ /* 0x000fe40000011420 */
[----:B------:R-:W-:Y:S02]  /*ffc0*/  SHF.R.S32.HI R36, RZ, 0x1f, R36 ;  /* 0x0000001fff247819 */ /* 0x000fe40000011424 */
[----:B------:R-:W-:Y:S02]  /*ffd0*/  SHF.R.S32.HI R38, RZ, 0x1f, R38 ;  /* 0x0000001fff267819 */ /* 0x000fe40000011426 */
[----:B------:R-:W-:Y:S02]  /*ffe0*/  SHF.R.S32.HI R40, RZ, 0x1f, R40 ;  /* 0x0000001fff287819 */ /* 0x000fe40000011428 */
[----:B------:R-:W-:Y:S02]  /*fff0*/  SHF.R.S32.HI R42, RZ, 0x1f, R42 ;  /* 0x0000001fff2a7819 */ /* 0x000fe4000001142a */
[----:B------:R-:W-:Y:S01]  /*10000*/  SHF.R.S32.HI R44, RZ, 0x1f, R44 ;  /* 0x0000001fff2c7819 */ /* 0x000fe2000001142c */
[----:B0-----:R-:W-:Y:S06]  /*10010*/  @P0 BRA `(.L_x_3941) ;  /* 0x00000000007c0947 */ /* 0x001fec0003800000 */
[-C--:B------:R-:W-:Y:S02]  /*10020*/  ISETP.GE.AND P2, PT, R43, R21.reuse, PT ;  /* 0x000000152b00720c */ /* 0x080fe40003f46270 */
[-C--:B------:R-:W-:Y:S02]  /*10030*/  ISETP.GE.AND P1, PT, R192, R21.reuse, PT ;  /* 0x00000015c000720c */ /* 0x080fe40003f26270 */
[-C--:B------:R-:W-:Y:S02]  /*10040*/  ISETP.GE.AND P5, PT, R41, R21.reuse, PT ;  /* 0x000000152900720c */ /* 0x080fe40003fa6270 */
[----:B------:R-:W-:-:S07]  /*10050*/  ISETP.GE.AND P3, PT, R39, R21, PT ;  /* 0x000000152700720c */ /* 0x000fce0003f66270 */
[CC--:B--2---:R-:W-:Y:S02]  /*10060*/  @!P2 LEA R8, P0, R43.reuse, R6.reuse, 0x1 ;  /* 0x000000062b08a211 */ /* 0x0c4fe400078008ff */
[----:B---3--:R-:W-:Y:S02]  /*10070*/  @!P1 IMAD.WIDE R4, R192, 0x2, R6 ;  /* 0x00000002c0049825 */ /* 0x008fe400078e0206 */
[----:B------:R-:W-:Y:S02]  /*10080*/  @!P2 LEA.HI.X R9, R43, R7, R44, 0x1, P0 ;  /* 0x000000072b09a211 */ /* 0x000fe400000f0c2c */
[----:B------:R-:W-:Y:S01]  /*10090*/  @!P5 LEA R10, P4, R41, R6, 0x1 ;  /* 0x00000006290ad211 */ /* 0x000fe200078808ff */
[----:B------:R-:W-:Y:S01]  /*100a0*/  @!P1 ST.E.128 desc[UR40][R4.64], RZ ;  /* 0x000000ff04009985 */ /* 0x000fe2000c101d28 */
[-C--:B------:R-:W-:Y:S02]  /*100b0*/  ISETP.GE.AND P1, PT, R35, R21.reuse, PT ;  /* 0x000000152300720c */ /* 0x080fe40003f26270 */
[----:B------:R-:W-:Y:S01]  /*100c0*/  LOP3.LUT P0, RZ, R24, 0x40, RZ, 0xc0, !PT ;  /* 0x0000004018ff7812 */ /* 0x000fe2000780c0ff */
[----:B------:R0:W-:Y:S01]  /*100d0*/  @!P2 ST.E.128 desc[UR40][R8.64], RZ ;  /* 0x000000ff0800a985 */ /* 0x0001e2000c101d28 */
[----:B------:R-:W-:-:S02]  /*100e0*/  ISETP.GE.AND P2, PT, R37, R21, PT ;  /* 0x000000152500720c */ /* 0x000fc40003f46270 */
[-C--:B------:R-:W-:Y:S02]  /*100f0*/  @!P5 LEA.HI.X R11, R41, R7.reuse, R42, 0x1, P4 ;  /* 0x00000007290bd211 */ /* 0x080fe400020f0c2a */
[----:B------:R-:W-:Y:S02]  /*10100*/  LOP3.LUT P4, RZ, R28, 0x80, RZ, 0xc0, !PT ;  /* 0x000000801cff7812 */ /* 0x000fe4000788c0ff */
[CC--:B------:R-:W-:Y:S01]  /*10110*/  @!P3 LEA R12, P6, R39.reuse, R6.reuse, 0x1 ;  /* 0x00000006270cb211 */ /* 0x0c0fe200078c08ff */
[----:B------:R4:W-:Y:S03]  /*10120*/  @!P5 ST.E.128 desc[UR40][R10.64], RZ ;  /* 0x000000ff0a00d985 */ /* 0x0009e6000c101d28 */
[----:B------:R-:W-:Y:S02]  /*10130*/  @!P3 LEA.HI.X R13, R39, R7, R40, 0x1, P6 ;  /* 0x00000007270db211 */ /* 0x000fe400030f0c28 */
[----:B0-----:R-:W-:-:S02]  /*10140*/  @!P1 LEA R8, P6, R35, R6, 0x1 ;  /* 0x0000000623089211 */ /* 0x001fc400078c08ff */
        /* <DEDUP_REMOVED lines=12> */
.L_x_3941:
[----:B------:R-:W-:Y:S05]  /*10210*/  BSYNC B1 ;  /* 0x0000000000017941 */ /* 0x000fea0003800000 */
.L_x_3940:
[----:B------:R-:W-:Y:S01]  /*10220*/  VIADD R0, R0, 0x20 ;  /* 0x0000002000007836 */ /* 0x000fe20000000000 */
[----:B---34-:R0:W3:Y:S04]  /*10230*/  SHFL.IDX PT, R7, R3, 0x1, 0x181f ;  /* 0x00381f0003077f89 */ /* 0x0180e800000e0000 */
[----:B------:R-:W-:Y:S01]  /*10240*/  ISETP.GE.AND P0, PT, R0, R31, PT ;  /* 0x0000001f0000720c */ /* 0x000fe20003f06270 */
[----:B--2---:R0:W2:-:S12]  /*10250*/  SHFL.IDX PT, R6, R20, 0x1, 0x181f ;  /* 0x00381f0014067f89 */ /* 0x00409800000e0000 */
[----:B0-----:R-:W-:Y:S05]  /*10260*/  @P0 BRA `(.L_x_3936) ;  /* 0x00000000007c0947 */ /* 0x001fea0003800000 */
[-C--:B------:R-:W-:Y:S02]  /*10270*/  ISETP.GE.AND P6, PT, R192, R21.reuse, PT ;  /* 0x00000015c000720c */ /* 0x080fe40003fc6270 */
[-C--:B------:R-:W-:Y:S02]  /*10280*/  ISETP.GE.AND P5, PT, R43, R21.reuse, PT ;  /* 0x000000152b00720c */ /* 0x080fe40003fa6270 */
[-C--:B------:R-:W-:Y:S02]  /*10290*/  ISETP.GE.AND P4, PT, R41, R21.reuse, PT ;  /* 0x000000152900720c */ /* 0x080fe40003f86270 */
[-C--:B------:R-:W-:Y:S02]  /*102a0*/  ISETP.GE.AND P3, PT, R39, R21.reuse, PT ;  /* 0x000000152700720c */ /* 0x080fe40003f66270 */
[-C--:B------:R-:W-:Y:S02]  /*102b0*/  ISETP.GE.AND P2, PT, R37, R21.reuse, PT ;  /* 0x000000152500720c */ /* 0x080fe40003f46270 */
[----:B------:R-:W-:-:S03]  /*102c0*/  ISETP.GE.AND P1, PT, R35, R21, PT ;  /* 0x000000152300720c */ /* 0x000fc60003f26270 */
[----:B--23--:R-:W-:Y:S02]  /*102d0*/  @!P6 IMAD.WIDE R4, R192, 0x2, R6 ;  /* 0x00000002c004e825 */ /* 0x00cfe400078e0206 */
[----:B------:R-:W-:-:S03]  /*102e0*/  @!P5 LEA R8, P0, R43, R6, 0x1 ;  /* 0x000000062b08d211 */ /* 0x000fc600078008ff */
[----:B------:R0:W-:Y:S01]  /*102f0*/  @!P6 ST.E.128 desc[UR40][R4.64], RZ ;  /* 0x000000ff0400e985 */ /* 0x0001e2000c101d28 */
[-C--:B------:R-:W-:Y:S02]  /*10300*/  @!P4 LEA R10, P6, R41, R6.reuse, 0x1 ;  /* 0x00000006290ac211 */ /* 0x080fe400078c08ff */
[-C--:B------:R-:W-:Y:S02]  /*10310*/  @!P5 LEA.HI.X R9, R43, R7.reuse, R44, 0x1, P0 ;  /* 0x000000072b09d211 */ /* 0x080fe400000f0c2c */
[----:B------:R-:W-:Y:S02]  /*10320*/  LOP3.LUT P0, RZ, R24, 0x40, RZ, 0xc0, !PT ;  /* 0x0000004018ff7812 */ /* 0x000fe4000780c0ff */
[----:B------:R-:W-:Y:S01]  /*10330*/  @!P4 LEA.HI.X R11, R41, R7, R42, 0x1, P6 ;  /* 0x00000007290bc211 */ /* 0x000fe200030f0c2a */
[----:B------:R2:W-:Y:S01]  /*10340*/  @!P5 ST.E.128 desc[UR40][R8.64], RZ ;  /* 0x000000ff0800d985 */ /* 0x0005e2000c101d28 */
[----:B------:R-:W-:Y:S02]  /*10350*/  LOP3.LUT P6, RZ, R28, 0x80, RZ, 0xc0, !PT ;  /* 0x000000801cff7812 */ /* 0x000fe400078cc0ff */
[-C--:B------:R-:W-:Y:S01]  /*10360*/  @!P3 LEA R12, P5, R39, R6.reuse, 0x1 ;  /* 0x00000006270cb211 */ /* 0x080fe200078a08ff */
[----:B------:R2:W-:Y:S01]  /*10370*/  @!P4 ST.E.128 desc[UR40][R10.64], RZ ;  /* 0x000000ff0a00c985 */ /* 0x0005e2000c101d28 */
[----:B------:R-:W-:-:S02]  /*10380*/  @!P2 LEA R14, P4, R37, R6, 0x1 ;  /* 0x00000006250ea211 */ /* 0x000fc400078808ff */
[-C--:B------:R-:W-:Y:S02]  /*10390*/  @!P3 LEA.HI.X R13, R39, R7.reuse, R40, 0x1, P5 ;  /* 0x00000007270db211 */ /* 0x080fe400028f0c28 */
[-C--:B0-----:R-:W-:Y:S02]  /*103a0*/  @!P1 LEA R4, P5, R35, R6.reuse, 0x1 ;  /* 0x0000000623049211 */ /* 0x081fe400078a08ff */
[-C--:B------:R-:W-:Y:S01]  /*103b0*/  @!P2 LEA.HI.X R15, R37, R7.reuse, R38, 0x1, P4 ;  /* 0x00000007250fa211 */ /* 0x080fe200020f0c26 */
[----:B------:R2:W-:Y:S01]  /*103c0*/  @!P3 ST.E.128 desc[UR40][R12.64], RZ ;  /* 0x000000ff0c00b985 */ /* 0x0005e2000c101d28 */
[-C--:B------:R-:W-:Y:S02]  /*103d0*/  @P0 LEA R20, P3, R33, R6.reuse, 0x1 ;  /* 0x0000000621140211 */ /* 0x080fe400078608ff */
[----:B------:R-:W-:Y:S01]  /*103e0*/  @P6 LEA R6, P4, R30, R6, 0x1 ;  /* 0x000000061e066211 */ /* 0x000fe200078808ff */
[----:B------:R2:W-:Y:S01]  /*103f0*/  @!P2 ST.E.128 desc[UR40][R14.64], RZ ;  /* 0x000000ff0e00a985 */ /* 0x0005e2000c101d28 */
[----:B------:R-:W-:-:S02]  /*10400*/  @!P1 LEA.HI.X R5, R35, R7, R36, 0x1, P5 ;  /* 0x0000000723059211 */ /* 0x000fc400028f0c24 */
[-C--:B------:R-:W-:Y:S02]  /*10410*/  @P0 LEA.HI.X R21, R33, R7.reuse, R34, 0x1, P3 ;  /* 0x0000000721150211 */ /* 0x080fe400018f0c22 */
[----:B------:R-:W-:Y:S01]  /*10420*/  @P6 LEA.HI.X R7, R30, R7, R32, 0x1, P4 ;  /* 0x000000071e076211 */ /* 0x000fe200020f0c20 */
[----:B------:R2:W-:Y:S04]  /*10430*/  @!P1 ST.E.128 desc[UR40][R4.64], RZ ;  /* 0x000000ff04009985 */ /* 0x0005e8000c101d28 */
[----:B------:R2:W-:Y:S04]  /*10440*/  @P0 ST.E.128 desc[UR40][R20.64], RZ ;  /* 0x000000ff14000985 */ /* 0x0005e8000c101d28 */
[----:B------:R2:W-:Y:S02]  /*10450*/  @P6 ST.E.128 desc[UR40][R6.64], RZ ;  /* 0x000000ff06006985 */ /* 0x0005e4000c101d28 */
.L_x_3936:
[----:B------:R-:W-:Y:S05]  /*10460*/  BSYNC B0 ;  /* 0x0000000000007941 */ /* 0x000fea0003800000 */
.L_x_3930:
[----:B------:R-:W-:Y:S02]  /*10470*/  ULDC UR4, c[0x0][0xc3c] ;  /* 0x00030f0000047ab9 */ /* 0x000fe40000000800 */
[----:B------:R-:W-:-:S13]  /*10480*/  ISETP.GE.AND P0, PT, R27, UR4, PT ;  /* 0x000000041b007c0c */ /* 0x000fda000bf06270 */
[----:B------:R-:W-:Y:S05]  /*10490*/  @!P0 BRA `(.L_x_3942) ;  /* 0xffffff10001c8947 */ /* 0x000fea000383ffff */
[----:B------:R-:W-:Y:S05]  /*104a0*/  BRA `(.L_x_3814) ;  /* 0x0000007000107947 */ /* 0x000fea0003800000 */
.L_x_3812:
[----:B------:R-:W-:-:S08]  /*104b0*/  NOP ;  /* 0x0000000000007918 */ /* 0x000fd00000000000 */
[----:B------:R-:W0:-:S00]  /*104c0*/  USETMAXREG.DEALLOC.CTAPOOL 0x28 ;  /* 0x00000028000079c8 */ /* 0x000e0000080e0500 */
[----:B0-----:R-:W-:Y:S02]  /*104d0*/  LOP3.LUT R2, R2, 0x3, RZ, 0xc0, !PT ;  /* 0x0000000302027812 */ /* 0x001fe400078ec0ff */
[----:B------:R-:W-:Y:S02]  /*104e0*/  LOP3.LUT R22, R22, 0xffffefff, RZ, 0xc0, !PT ;  /* 0xffffefff16167812 */ /* 0x000fe400078ec0ff */
[----:B------:R-:W-:Y:S02]  /*104f0*/  MOV R4, RZ ;  /* 0x000000ff00047202 */ /* 0x000fe40000000f00 */
        /* <DEDUP_REMOVED lines=11> */
.L_x_3943:
        /* <DEDUP_REMOVED lines=41> */
.L_x_3949:
[----:B------:R-:W-:Y:S01]  /*10840*/  UIADD3 UR4, UR4, 0x1f, URZ ;  /* 0x0000001f04047890 */ /* 0x000fe2000fffe03f */
[----:B------:R-:W-:-:S05]  /*10850*/  IMAD.U32 R19, RZ, RZ, UR7 ;  /* 0x00000007ff137e24 */ /* 0x000fca000f8e00ff */
        /* <DEDUP_REMOVED lines=10> */
.L_x_3948:
[----:B------:R-:W-:Y:S05]  /*10900*/  BSYNC B0 ;  /* 0x0000000000007941 */ /* 0x000fea0003800000 */
.L_x_3947:
        /* <DEDUP_REMOVED lines=21> */
.L_x_3945:
        /* <DEDUP_REMOVED lines=15> */
.L_x_3950:
[----:B---3--:R-:W-:Y:S01]  /*10b50*/  IMAD R16, R16, UR5, R9 ;  /* 0x0000000510107c24 */ /* 0x008fe2000f8e0209 */
[----:B0-----:R-:W-:Y:S01]  /*10b60*/  IABS R2, R4 ;  /* 0x0000000400027213 */ /* 0x001fe20000000000 */
[----:B-12---:R-:W-:Y:S02]  /*10b70*/  IMAD.MOV R7, RZ, RZ, -R3 ;  /* 0x000000ffff077224 */ /* 0x006fe400078e0a03 */
[----:B------:R-:W-:Y:S01]  /*10b80*/  VIADD R19, R19, UR4 ;  /* 0x0000000413137c36 */ /* 0x000fe20008000000 */
        /* <DEDUP_REMOVED lines=20> */
[--C-:B------:R-:W-:Y:S02]  /*10cd0*/  IMAD.MOV R17, RZ, RZ, -R2.reuse ;  /* 0x000000ffff117224 */ /* 0x100fe400078e0a02 */
[----:B------:R-:W-:Y:S02]  /*10ce0*/  IMAD.MOV.U32 R18, RZ, RZ, R2 ;  /* 0x000000ffff127224 */ /* 0x000fe400078e0002 */
[----:B------:R-:W-:Y:S01]  /*10cf0*/  IMAD R17, R4, R17, R9 ;  /* 0x0000001104117224 */ /* 0x000fe200078e0209 */
[----:B------:R-:W-:Y:S06]  /*10d00*/  BRA `(.L_x_3951) ;  /* 0x00000000000c7947 */ /* 0x000fec0003800000 */
.L_x_3946:
[----:B------:R-:W-:Y:S01]  /*10d10*/  IMAD.MOV.U32 R17, RZ, RZ, RZ ;  /* 0x000000ffff117224 */ /* 0x000fe200078e00ff */
[----:B------:R-:W-:Y:S01]  /*10d20*/  MOV R16, UR6 ;  /* 0x0000000600107c02 */ /* 0x000fe20008000f00 */
[----:B------:R-:W-:-:S07]  /*10d30*/  IMAD.MOV.U32 R18, RZ, RZ, RZ ;  /* 0x000000ffff127224 */ /* 0x000fce00078e00ff */
.L_x_3951:
[----:B------:R-:W-:-:S13]  /*10d40*/  ISETP.NE.AND P0, PT, R5, RZ, PT ;  /* 0x000000ff0500720c */ /* 0x000fda0003f05270 */
[----:B------:R-:W0:Y:S01]  /*10d50*/  @!P0 S2R R3, SR_CgaCtaId ;  /* 0x0000000000038919 */ /* 0x000e220000008800 */
[----:B------:R-:W-:-:S04]  /*10d60*/  @!P0 MOV R2, 0x400 ;  /* 0x0000040000028802 */ /* 0x000fc80000000f00 */
[----:B0-----:R-:W-:-:S05]  /*10d70*/  @!P0 LEA R2, R3, R2, 0x18 ;  /* 0x0000000203028211 */ /* 0x001fca00078ec0ff */
[----:B------:R1:W-:Y:S01]  /*10d80*/  @!P0 STS.128 [R2+0x28cd0], R16 ;  /* 0x028cd01002008388 */ /* 0x0003e20000000c00 */
[----:B------:R-:W-:Y:S06]  /*10d90*/  BAR.ARV 0x5, 0x180 ;  /* 0x0146000000007b1d */ /* 0x000fec0000002000 */
.L_x_3944:
[----:B------:R2:W-:Y:S01]  /*10da0*/  STL [R1+0x1c], RZ ;  /* 0x00001cff01007387 */ /* 0x0005e20000100800 */
[----:B------:R-:W-:Y:S01]  /*10db0*/  ULDC UR4, c[0x0][0xc3c] ;  /* 0x00030f0000047ab9 */ /* 0x000fe20000000800 */
[----:B------:R-:W-:Y:S01]  /*10dc0*/  IMAD.MOV.U32 R26, RZ, RZ, 0x1 ;  /* 0x00000001ff1a7424 */ /* 0x000fe200078e00ff */
[----:B0-----:R-:W-:Y:S01]  /*10dd0*/  ISETP.GE.AND P0, PT, R19, UR4, PT ;  /* 0x0000000413007c0c */ /* 0x001fe2000bf06270 */
[----:B------:R-:W-:-:S12]  /*10de0*/  IMAD.MOV.U32 R25, RZ, RZ, RZ ;  /* 0x000000ffff197224 */ /* 0x000fd800078e00ff */
[----:B--2---:R-:W-:Y:S05]  /*10df0*/  @P0 BRA `(.L_x_3952) ;  /* 0x0000006000e40947 */ /* 0x004fea0003800000 */
[----:B------:R-:W0:Y:S01]  /*10e00*/  S2UR UR5, SR_CgaCtaId ;  /* 0x00000000000579c3 */ /* 0x000e220000008800 */
[C---:B-1----:R-:W-:Y:S01]  /*10e10*/  IMAD.SHL.U32 R2, R0.reuse, 0x8, RZ ;  /* 0x0000000800027824 */ /* 0x042fe200078e00ff */
[----:B------:R-:W-:Y:S01]  /*10e20*/  LOP3.LUT R5, R0, 0x7f, RZ, 0xc0, !PT ;  /* 0x0000007f00057812 */ /* 0x000fe200078ec0ff */
[----:B------:R-:W-:Y:S01]  /*10e30*/  UMOV UR4, 0x400 ;  /* 0x0000040000047882 */ /* 0x000fe20000000000 */
[----:B------:R1:W-:Y:S01]  /*10e40*/  STL [R1+0x1c], RZ ;  /* 0x00001cff01007387 */ /* 0x0003e20000100800 */
[----:B------:R-:W-:Y:S01]  /*10e50*/  BSSY B8, `(.L_x_3952) ;  /* 0x0000633000087945 */ /* 0x000fe20003800000 */
[C---:B------:R-:W-:Y:S01]  /*10e60*/  LOP3.LUT R3, R2.reuse, 0x1f8, RZ, 0xc0, !PT ;  /* 0x000001f802037812 */ /* 0x040fe200078ec0ff */
[----:B------:R-:W-:Y:S01]  /*10e70*/  IMAD.SHL.U32 R35, R5, 0x8, RZ ;  /* 0x0000000805237824 */ /* 0x000fe200078e00ff */
[----:B------:R-:W-:Y:S02]  /*10e80*/  LOP3.LUT R2, R2, 0x38, RZ, 0xc0, !PT ;  /* 0x0000003802027812 */ /* 0x000fe400078ec0ff */
[----:B------:R-:W-:-:S02]  /*10e90*/  CS2R R24, SRZ ;  /* 0x0000000000187805 */ /* 0x000fc4000001ff00 */
[----:B------:R-:W-:Y:S01]  /*10ea0*/  LOP3.LUT R4, R3, 0x38, R0, 0x78, !PT ;  /* 0x0000003803047812 */ /* 0x000fe200078e7800 */
[----:B------:R-:W-:Y:S01]  /*10eb0*/  IMAD.SHL.U32 R0, R0, 0x10, RZ ;  /* 0x0000001000007824 */ /* 0x000fe200078e00ff */
[----:B------:R-:W-:Y:S01]  /*10ec0*/  SHF.R.U32.HI R3, RZ, 0x3, R5 ;  /* 0x00000003ff037819 */ /* 0x000fe20000011605 */
[----:B------:R-:W-:Y:S01]  /*10ed0*/  IMAD.MOV.U32 R26, RZ, RZ, 0x1 ;  /* 0x00000001ff1a7424 */ /* 0x000fe200078e00ff */
[----:B------:R-:W-:Y:S01]  /*10ee0*/  LOP3.LUT R35, R4, 0x200, R35, 0xf8, !PT ;  /* 0x0000020004237812 */ /* 0x000fe200078ef823 */
[----:B------:R-:W-:Y:S01]  /*10ef0*/  ULDC.64 UR38, c[0x0][0x198] ;  /* 0x0000660000267ab9 */ /* 0x000fe20000000a00 */
[----:B------:R-:W-:Y:S01]  /*10f00*/  LOP3.LUT R0, R3, 0x70, R0, 0xf8, !PT ;  /* 0x0000007003007812 */ /* 0x000fe200078ef800 */
[----:B------:R-:W-:Y:S01]  /*10f10*/  ULDC UR36, c[0x0][0xc] ;  /* 0x0000030000247ab9 */ /* 0x000fe20000000800 */
[C---:B------:R-:W-:Y:S02]  /*10f20*/  LOP3.LUT R0, R2.reuse, 0xc0, RZ, 0xfc, !PT ;  /* 0x000000c002007812 */ /* 0x040fe400078efcff */
[----:B------:R-:W-:-:S02]  /*10f30*/  LOP3.LUT R0, R2, 0x140, RZ, 0xfc, !PT ;  /* 0x0000014002007812 */ /* 0x000fc400078efcff */
[C---:B------:R-:W-:Y:S01]  /*10f40*/  LOP3.LUT R3, R2.reuse, 0x40, RZ, 0xfc, !PT ;  /* 0x0000004002037812 */ /* 0x040fe200078efcff */
[----:B0-----:R-:W-:Y:S01]  /*10f50*/  ULEA UR4, UR5, UR4, 0x18 ;  /* 0x0000000405047291 */ /* 0x001fe2000f8ec03f */
[----:B------:R-:W-:Y:S02]  /*10f60*/  LOP3.LUT R4, R37, 0x2, RZ, 0xfc, !PT ;  /* 0x0000000225047812 */ /* 0x000fe400078efcff */
[C---:B------:R-:W-:Y:S02]  /*10f70*/  LOP3.LUT R3, R2.reuse, 0x100, RZ, 0xfc, !PT ;  /* 0x0000010002037812 */ /* 0x040fe400078efcff */
[C---:B------:R-:W-:Y:S01]  /*10f80*/  LOP3.LUT R4, R2.reuse, 0x80, RZ, 0xfc, !PT ;  /* 0x0000008002047812 */ /* 0x040fe200078efcff */
[----:B------:R-:W-:Y:S01]  /*10f90*/  IMAD.U32 R23, RZ, RZ, UR4 ;  /* 0x00000004ff177e24 */ /* 0x000fe2000f8e00ff */
[C---:B------:R-:W-:Y:S02]  /*10fa0*/  LOP3.LUT R3, R2.reuse, 0x180, RZ, 0xfc, !PT ;  /* 0x0000018002037812 */ /* 0x040fe400078efcff */
[----:B------:R-:W-:Y:S01]  /*10fb0*/  MOV R28, 0x1 ;  /* 0x00000001001c7802 */ /* 0x000fe20000000f00 */
[----:B------:R-:W-:Y:S01]  /*10fc0*/  IMAD R0, R35, 0x2, R23 ;  /* 0x0000000223007824 */ /* 0x000fe200078e0217 */
[----:B------:R-:W-:-:S04]  /*10fd0*/  LOP3.LUT R2, R2, 0x1c0, RZ, 0xfc, !PT ;  /* 0x000001c002027812 */ /* 0x000fc800078efcff */
[----:B------:R1:W-:Y:S03]  /*10fe0*/  STL [R1+0x34], R0 ;  /* 0x0000340001007387 */ /* 0x0003e60000100800 */
.L_x_4059:
[----:B0-----:R-:W0:Y:S02]  /*10ff0*/  LDC.64 R32, c[0x0][0xc88] ;  /* 0x00032200ff207b82 */ /* 0x001e240000000a00 */
[----:B0-----:R-:W-:-:S06]  /*11000*/  IMAD.WIDE R32, R19, 0x4, R32 ;  /* 0x0000000413207825 */ /* 0x001fcc00078e0220 */
[----:B-1----:R0:W1:Y:S01]  /*11010*/  LDG.E R32, desc[UR40][R32.64] ;  /* 0x0000002820207981 */ /* 0x002062000c1e1900 */
[----:B------:R-:W-:Y:S05]  /*11020*/  YIELD ;  /* 0x0000000000007946 */ /* 0x000fea0003800000 */
[----:B------:R-:W-:Y:S01]  /*11030*/  ULDC.64 UR4, c[0x0][0xa28] ;  /* 0x00028a0000047ab9 */ /* 0x000fe20000000a00 */
[----:B--23--:R-:W-:Y:S01]  /*11040*/  IMAD.MOV.U32 R6, RZ, RZ, RZ ;  /* 0x000000ffff067224 */ /* 0x00cfe200078e00ff */
[----:B------:R-:W-:Y:S01]  /*11050*/  ISETP.NE.U32.AND P0, PT, RZ, UR4, PT ;  /* 0x00000004ff007c0c */ /* 0x000fe2000bf05070 */
[----:B------:R-:W-:Y:S01]  /*11060*/  ULDC.64 UR8, c[0x0][0xa18] ;  /* 0x0002860000087ab9 */ /* 0x000fe20000000a00 */
[----:B0-----:R-:W-:Y:S01]  /*11070*/  IMAD.MOV.U32 R33, RZ, RZ, RZ ;  /* 0x000000ffff217224 */ /* 0x001fe200078e00ff */
[----:B------:R-:W-:Y:S01]  /*11080*/  ULDC.64 UR6, c[0x0][0xa10] ;  /* 0x0002840000067ab9 */ /* 0x000fe20000000a00 */
[----:B------:R-:W-:-:S02]  /*11090*/  ISETP.NE.AND.EX P0, PT, RZ, UR5, PT, P0 ;  /* 0x00000005ff007c0c */ /* 0x000fc4000bf05300 */
[----:B-1----:R-:W-:-:S11]  /*110a0*/  SHF.R.S32.HI R0, RZ, 0x1f, R32 ;  /* 0x0000001fff007819 */ /* 0x002fd60000011420 */
        /* <DEDUP_REMOVED lines=8> */
[----:B------:R-:W-:Y:S02]  /*11130*/  ISETP.NE.U32.AND P2, PT, RZ, UR8, PT ;  /* 0x00000008ff007c0c */ /* 0x000fe4000bf45070 */
[----:B------:R-:W-:Y:S02]  /*11140*/  ISETP.NE.AND.EX P0, PT, RZ, UR5, PT, P0 ;  /* 0x00000005ff007c0c */ /* 0x000fe4000bf05300 */
[----:B------:R-:W-:Y:S02]  /*11150*/  ISETP.NE.AND.EX P2, PT, RZ, UR9, PT, P2 ;  /* 0x00000009ff007c0c */ /* 0x000fe4000bf45320 */
[----:B------:R-:W-:Y:S02]  /*11160*/  ISETP.NE.U32.AND P1, PT, RZ, UR6, PT ;  /* 0x00000006ff007c0c */ /* 0x000fe4000bf25070 */
[----:B-1----:R-:W-:-:S02]  /*11170*/  IADD3 R2, P3, R27, UR4, RZ ;  /* 0x000000041b027c10 */ /* 0x002fc4000ff7e0ff */
[----:B------:R-:W-:Y:S02]  /*11180*/  ISETP.NE.AND.EX P1, PT, RZ, UR7, PT, P1 ;  /* 0x00000007ff007c0c */ /* 0x000fe4000bf25310 */
[----:B------:R-:W-:Y:S02]  /*11190*/  IADD3.X R3, R29, UR5, RZ, P3, !PT ;  /* 0x000000051d037c10 */ /* 0x000fe40009ffe4ff */
[----:B------:R-:W-:Y:S02]  /*111a0*/  IADD3 R4, P4, R27, UR6, RZ ;  /* 0x000000061b047c10 */ /* 0x000fe4000ff9e0ff */
[----:B0-----:R-:W-:Y:S01]  /*111b0*/  MOV R0, RZ ;  /* 0x000000ff00007202 */ /* 0x001fe20000000f00 */
[----:B------:R-:W2:Y:S01]  /*111c0*/  @P0 LDG.E R6, desc[UR40][R2.64] ;  /* 0x0000002802060981 */ /* 0x000ea2000c1e1900 */
[----:B------:R-:W-:Y:S01]  /*111d0*/  ULDC UR4, c[0x0][0x288] ;  /* 0x0000a20000047ab9 */ /* 0x000fe20000000800 */
[----:B------:R-:W-:Y:S01]  /*111e0*/  IADD3.X R5, R29, UR7, RZ, P4, !PT ;  /* 0x000000071d057c10 */ /* 0x000fe2000a7fe4ff */
[----:B------:R-:W-:Y:S01]  /*111f0*/  IMAD.U32 R8, RZ, RZ, UR4 ;  /* 0x00000004ff087e24 */ /* 0x000fe2000f8e00ff */
[----:B------:R-:W-:-:S03]  /*11200*/  ULDC.64 UR4, c[0x0][0x418] ;  /* 0x0001060000047ab9 */ /* 0x000fc60000000a00 */
[----:B------:R-:W5:Y:S04]  /*11210*/  @P1 LDG.E R0, desc[UR40][R4.64] ;  /* 0x0000002804001981 */ /* 0x000f68000c1e1900 */
[----:B--2---:R0:W-:Y:S02]  /*11220*/  STL [R1+0xc], R6 ;  /* 0x00000c0601007387 */ /* 0x0041e40000100800 */
[----:B0-----:R-:W-:-:S04]  /*11230*/  @P2 IADD3 R6, P3, R27, UR8, RZ ;  /* 0x000000081b062c10 */ /* 0x001fc8000ff7e0ff */
[----:B------:R-:W-:-:S05]  /*11240*/  @P2 IADD3.X R7, R29, UR9, RZ, P3, !PT ;  /* 0x000000091d072c10 */ /* 0x000fca0009ffe4ff */
[----:B------:R0:W2:Y:S01]  /*11250*/  @P2 LDG.E R8, desc[UR40][R6.64] ;  /* 0x0000002806082981 */ /* 0x0000a2000c1e1900 */
[----:B------:R-:W-:-:S03]  /*11260*/  UISETP.NE.U32.AND UP0, UPT, UR4, URZ, UPT ;  /* 0x0000003f0400728c */ /* 0x000fc6000bf05070 */
[----:B------:R-:W-:Y:S01]  /*11270*/  ULDC UR4, c[0x0][0x424] ;  /* 0x0001090000047ab9 */ /* 0x000fe20000000800 */
[----:B------:R-:W-:-:S03]  /*11280*/  UISETP.NE.AND.EX UP0, UPT, UR5, URZ, UPT, UP0 ;  /* 0x0000003f0500728c */ /* 0x000fc6000bf05300 */
[----:B------:R-:W-:Y:S01]  /*11290*/  ULDC UR5, c[0x0][0x2f0] ;  /* 0x0000bc0000057ab9 */ /* 0x000fe20000000800 */
[----:B------:R-:W-:-:S04]  /*112a0*/  USEL UR4, UR4, 0x1, UP0 ;  /* 0x0000000104047887 */ /* 0x000fc80008000000 */
[----:B------:R-:W-:-:S03]  /*112b0*/  UIMAD UR4, UR4, UR5, URZ ;  /* 0x00000005040472a4 */ /* 0x000fc6000f8e023f */
[----:B------:R-:W-:Y:S02]  /*112c0*/  ULDC UR5, c[0x0][0x348] ;  /* 0x0000d20000057ab9 */ /* 0x000fe40000000800 */
[----:B0-----:R-:W-:Y:S02]  /*112d0*/  IMAD.U32 R6, RZ, RZ, UR5 ;  /* 0x00000005ff067e24 */ /* 0x001fe4000f8e00ff */
[----:B------:R-:W-:Y:S01]  /*112e0*/  IMAD.U32 R7, RZ, RZ, UR4 ;  /* 0x00000004ff077e24 */ /* 0x000fe2000f8e00ff */
[----:B--2---:R0:W-:Y:S01]  /*112f0*/  STL [R1+0x18], R8 ;  /* 0x0000180801007387 */ /* 0x0041e20000100800 */
[----:B------:R-:W-:Y:S05]  /*11300*/  @P2 BRA `(.L_x_3953) ;  /* 0x0000000000142947 */ /* 0x000fea0003800000 */
[----:B------:R-:W-:Y:S05]  /*11310*/  @!P0 BRA `(.L_x_3953) ;  /* 0x0000000000108947 */ /* 0x000fea0003800000 */
[----:B0-----:R-:W2:Y:S04]  /*11320*/  LDG.E R8, desc[UR40][R2.64] ;  /* 0x0000002802087981 */ /* 0x001ea8000c1e1900 */
[----:B------:R-:W2:Y:S02]  /*11330*/  LDG.E R2, desc[UR40][R2.64+0x4] ;  /* 0x0000042802027981 */ /* 0x000ea4000c1e1900 */
[----:B--2---:R-:W-:-:S05]  /*11340*/  IMAD.IADD R2, R2, 0x1, -R8 ;  /* 0x0000000102027824 */ /* 0x004fca00078e0a08 */
[----:B------:R1:W-:Y:S02]  /*11350*/  STL [R1+0x18], R2 ;  /* 0x0000180201007387 */ /* 0x0003e40000100800 */
.L_x_3953:
        /* <DEDUP_REMOVED lines=9> */
.L_x_3954:
[----:B------:R-:W-:Y:S02]  /*113f0*/  ULDC.64 UR4, c[0x0][0xa08] ;  /* 0x0002820000047ab9 */ /* 0x000fe40000000a00 */
[----:B------:R-:W-:-:S04]  /*11400*/  ISETP.NE.U32.AND P0, PT, RZ, UR4, PT ;  /* 0x00000004ff007c0c */ /* 0x000fc8000bf05070 */
[----:B------:R-:W-:-:S13]  /*11410*/  ISETP.NE.AND.EX P0, PT, RZ, UR5, PT, P0 ;  /* 0x00000005ff007c0c */ /* 0x000fda000bf05300 */
[----:B------:R-:W-:Y:S05]  /*11420*/  @!P0 BRA `(.L_x_3955) ;  /* 0x0000000000148947 */ /* 0x000fea0003800000 */
[----:B-1----:R-:W1:Y:S02]  /*11430*/  LDC.64 R2, c[0x0][0xa08] ;  /* 0x00028200ff027b82 */ /* 0x002e640000000a00 */
[----:B-1----:R-:W-:-:S05]  /*11440*/  IMAD.WIDE R2, R30, 0x4, R2 ;  /* 0x000000041e027825 */ /* 0x002fca00078e0202 */
[----:B------:R-:W2:Y:S04]  /*11450*/  LDG.E R7, desc[UR40][R2.64] ;  /* 0x0000002802077981 */ /* 0x000ea8000c1e1900 */
[----:B------:R-:W2:Y:S02]  /*11460*/  LDG.E R2, desc[UR40][R2.64+0x4] ;  /* 0x0000042802027981 */ /* 0x000ea4000c1e1900 */
[----:B--2---:R-:W-:-:S07]  /*11470*/  IMAD.IADD R7, R2, 0x1, -R7 ;  /* 0x0000000102077824 */ /* 0x004fce00078e0a07 */
.L_x_3955:
[----:B-1----:R-:W2:Y:S04]  /*11480*/  @P1 LDG.E R2, desc[UR40][R4.64] ;  /* 0x0000002804021981 */ /* 0x002ea8000c1e1900 */
[----:B------:R-:W2:Y:S01]  /*11490*/  @P1 LDG.E R4, desc[UR40][R4.64+0x4] ;  /* 0x0000042804041981 */ /* 0x000ea2000c1e1900 */
[----:B-----5:R-:W-:Y:S01]  /*114a0*/  IMAD.IADD R7, R7, 0x1, -R33 ;  /* 0x0000000107077824 */ /* 0x020fe200078e0a21 */
[----:B------:R-:W-:Y:S01]  /*114b0*/  BSSY B0, `(.L_x_3956) ;  /* 0x00001ae000007945 */ /* 0x000fe20003800000 */
[----:B--2---:R-:W-:-:S05]  /*114c0*/  @P1 IADD3 R6, -R2, R4, RZ ;  /* 0x0000000402061210 */ /* 0x004fca0007ffe1ff */
[----:B------:R-:W-:-:S04]  /*114d0*/  IMAD.IADD R3, R7, 0x1, R6 ;  /* 0x0000000107037824 */ /* 0x000fc800078e0206 */
[----:B------:R-:W-:Y:S01]  /*114e0*/  VIADD R2, R3, 0x3f ;  /* 0x0000003f03027836 */ /* 0x000fe20000000000 */
[----:B------:R1:W-:Y:S04]  /*114f0*/  STL [R1+0x4], R3 ;  /* 0x0000040301007387 */ /* 0x0003e80000100800 */
[----:B-1----:R-:W-:-:S04]  /*11500*/  SHF.R.S32.HI R3, RZ, 0x1f, R2 ;  /* 0x0000001fff037819 */ /* 0x002fc80000011402 */
[----:B------:R-:W-:Y:S01]  /*11510*/  LEA.HI R4, R3, R2, RZ, 0x6 ;  /* 0x0000000203047211 */ /* 0x000fe200078f30ff */
[----:B------:R-:W-:-:S03]  /*11520*/  IMAD.MOV R2, RZ, RZ, -R7 ;  /* 0x000000ffff027224 */ /* 0x000fc600078e0a07 */
[----:B------:R-:W-:Y:S01]  /*11530*/  LOP3.LUT R31, R4, 0xffffffc0, RZ, 0xc0, !PT ;  /* 0xffffffc0041f7812 */ /* 0x000fe200078ec0ff */
[----:B------:R1:W-:Y:S01]  /*11540*/  STL [R1+0x3c], R4 ;  /* 0x00003c0401007387 */ /* 0x0003e20000100800 */
[----:B------:R-:W-:Y:S02]  /*11550*/  VIMNMX R5, RZ, R2, !PT ;  /* 0x00000002ff057248 */ /* 0x000fe40007fe0100 */
[----:B------:R-:W-:-:S04]  /*11560*/  VIADDMNMX R6, R31, -R7, R6, PT ;  /* 0x800000071f067246 */ /* 0x000fc80003800106 */
[----:B------:R-:W-:Y:S02]  /*11570*/  ISETP.GT.AND P0, PT, R6, R5, PT ;  /* 0x000000050600720c */ /* 0x000fe40003f04270 */
[----:B------:R-:W-:-:S11]  /*11580*/  SHF.R.U32.HI R5, RZ, 0x6, R5 ;  /* 0x00000006ff057819 */ /* 0x000fd60000011605 */
[----:B------:R-:W-:-:S05]  /*11590*/  @P0 VIADD R2, R6, 0x3f ;  /* 0x0000003f06020836 */ /* 0x000fca0000000000 */
[----:B------:R-:W-:-:S04]  /*115a0*/  @P0 SHF.R.S32.HI R3, RZ, 0x1f, R2 ;  /* 0x0000001fff030819 */ /* 0x000fc80000011402 */
[----:B------:R-:W-:Y:S01]  /*115b0*/  @P0 LEA.HI R3, R3, R2, RZ, 0x6 ;  /* 0x0000000203030211 */ /* 0x000fe200078f30ff */
[----:B------:R-:W-:-:S03]  /*115c0*/  IMAD.MOV.U32 R2, RZ, RZ, R5 ;  /* 0x000000ffff027224 */ /* 0x000fc600078e0005 */
[----:B------:R-:W-:Y:S02]  /*115d0*/  @P0 SHF.R.S32.HI R2, RZ, 0x6, R3 ;  /* 0x00000006ff020819 */ /* 0x000fe40000011403 */
[----:B------:R-:W-:Y:S02]  /*115e0*/  PLOP3.LUT P0, PT, PT, PT, PT, 0x80, 0x0 ;  /* 0x000000000000781c */ /* 0x000fe40003f0f070 */
[----:B------:R-:W-:-:S13]  /*115f0*/  ISETP.GT.AND P2, PT, R2, R5, PT ;  /* 0x000000050200720c */ /* 0x000fda0003f44270 */
[----:B-1----:R-:W-:Y:S05]  /*11600*/  @!P2 BRA `(.L_x_3957) ;  /* 0x000000180060a947 */ /* 0x002fea0003800000 */
[----:B------:R-:W-:Y:S01]  /*11610*/  UMOV UR4, 0xffffffff ;  /* 0xffffffff00047882 */ /* 0x000fe20000000000 */
[----:B------:R-:W-:Y:S02]  /*11620*/  SEL R4, R30, RZ, !P1 ;  /* 0x000000ff1e047207 */ /* 0x000fe40004800000 */
[----:B------:R-:W-:Y:S05]  /*11630*/  BRA.DIV UR4, `(.L_x_3958) ;  /* 0x0000006a045c7947 */ /* 0x000fea000b800000 */
[----:B------:R-:W1:Y:S02]  /*11640*/  S2R R3, SR_TID.X ;  /* 0x0000000000037919 */ /* 0x000e640000002100 */
[----:B-1----:R-:W-:-:S04]  /*11650*/  SHF.R.U32.HI R3, RZ, 0x5, R3 ;  /* 0x00000005ff037819 */ /* 0x002fc80000011603 */
[----:B------:R-:W-:-:S05]  /*11660*/  LOP3.LUT R3, R3, 0x3, RZ, 0xc0, !PT ;  /* 0x0000000303037812 */ /* 0x000fca00078ec0ff */
[----:B------:R1:W2:Y:S02]  /*11670*/  SHFL.IDX PT, R14, R3, RZ, 0x1f ;  /* 0x00001fff030e7589 */ /* 0x0002a400000e0000 */
.L_x_4104:
[----:B--2---:R-:W-:Y:S02]  /*11680*/  ISETP.NE.AND P0, PT, R14, RZ, PT ;  /* 0x000000ff0e00720c */ /* 0x004fe40003f05270 */
[----:B------:R-:W-:-:S11]  /*11690*/  PLOP3.LUT P6, PT, PT, PT, PT, 0x8, 0x0 ;  /* 0x000000000000781c */ /* 0x000fd60003fce170 */
[----:B------:R-:W-:Y:S05]  /*116a0*/  @P0 BRA `(.L_x_3959) ;  /* 0x00000000000c0947 */ /* 0x000fea0003800000 */
[----:B------:R-:W-:-:S03]  /*116b0*/  UMOV UR4, 0xffffffff ;  /* 0xffffffff00047882 */ /* 0x000fc60000000000 */
[----:B------:R-:W-:Y:S05]  /*116c0*/  BRA.DIV UR4, `(.L_x_3960) ;  /* 0x0000006a046c7947 */ /* 0x000fea000b800000 */
[----:B------:R-:W-:-:S13]  /*116d0*/  ELECT P6, URZ, PT ;  /* 0x00000000003f782f */ /* 0x000fda00038c0000 */
.L_x_3959:
[----:B-1----:R-:W2:Y:S01]  /*116e0*/  LDL R3, [R1+0x1c] ;  /* 0x00001c0001037983 */ /* 0x002ea20000100800 */
[----:B------:R-:W-:Y:S01]  /*116f0*/  BSSY B1, `(.L_x_3961) ;  /* 0x0000008000017945 */ /* 0x000fe20003800000 */
[----:B--2---:R-:W-:-:S04]  /*11700*/  IADD3 R3, R3, 0x1, RZ ;  /* 0x0000000103037810 */ /* 0x004fc80007ffe0ff */
[----:B------:R-:W-:-:S04]  /*11710*/  LEA.HI R6, R3, R3, RZ, 0x1 ;  /* 0x0000000303067211 */ /* 0x000fc800078f08ff */
[----:B------:R-:W-:-:S05]  /*11720*/  LOP3.LUT R6, R6, 0xfffffffe, RZ, 0xc0, !PT ;  /* 0xfffffffe06067812 */ /* 0x000fca00078ec0ff */
[----:B------:R-:W-:-:S05]  /*11730*/  IMAD.IADD R3, R3, 0x1, -R6 ;  /* 0x0000000103037824 */ /* 0x000fca00078e0a06 */
[----:B------:R-:W-:-:S04]  /*11740*/  SHF.L.U32 R3, R3, 0x1f, RZ ;  /* 0x0000001f03037819 */ /* 0x000fc800000006ff */
[----:B------:R-:W1:Y:S02]  /*11750*/  SYNCS.PHASECHK.TRANS64.TRYWAIT P0, [R23+URZ+0x28c20], R3 ;  /* 0x028c2003170075a7 */ /* 0x000e64000800017f */
[----:B-1----:R-:W-:Y:S05]  /*11760*/  @!P0 BRA `(.L_x_3962) ;  /* 0x0000006800648947 */ /* 0x002fea0003800000 */
.L_x_4107:
[----:B------:R-:W-:Y:S05]  /*11770*/  BSYNC B1 ;  /* 0x0000000000017941 */ /* 0x000fea0003800000 */
.L_x_3961:
        /* <DEDUP_REMOVED lines=10> */
.L_x_4108:
[----:B------:R-:W-:Y:S05]  /*11820*/  BSYNC B2 ;  /* 0x0000000000027941 */ /* 0x000fea0003800000 */
.L_x_3965:
        /* <DEDUP_REMOVED lines=9> */
.L_x_3968:
[----:B------:R-:W-:Y:S05]  /*118c0*/  BSYNC B2 ;  /* 0x0000000000027941 */ /* 0x000fea0003800000 */
.L_x_3967:
[----:B------:R-:W-:Y:S01]  /*118d0*/  IMAD.MOV.U32 R12, RZ, RZ, RZ ;  /* 0x000000ffff0c7224 */ /* 0x000fe200078e00ff */
[----:B------:R-:W-:Y:S01]  /*118e0*/  UIADD3 UR4, UP0, UR38, 0x570, URZ ;  /* 0x0000057026047890 */ /* 0x000fe2000ff1e03f */
[----:B------:R-:W-:Y:S01]  /*118f0*/  IMAD R7, R2, 0x40, R0 ;  /* 0x0000004002077824 */ /* 0x000fe200078e0200 */
[----:B------:R-:W-:Y:S01]  /*11900*/  PLOP3.LUT P0, PT, PT, PT, PT, 0x80, 0x0 ;  /* 0x000000000000781c */ /* 0x000fe20003f0f070 */
[----:B0-----:R-:W-:Y:S01]  /*11910*/  IMAD R8, R24, 0x2000, R23 ;  /* 0x0000200018087824 */ /* 0x001fe200078e0217 */
[----:B------:R-:W-:Y:S01]  /*11920*/  R2UR UR10, R12 ;  /* 0x000000000c0a72ca */ /* 0x000fe200000e0000 */
[----:B------:R-:W-:Y:S01]  /*11930*/  VIADD R9, R3, 0x28c90 ;  /* 0x00028c9003097836 */ /* 0x000fe20000000000 */
[----:B------:R-:W-:Y:S01]  /*11940*/  IADD3 R7, R7, -0x40, RZ ;  /* 0xffffffc007077810 */ /* 0x000fe20007ffe0ff */
[----:B------:R-:W-:Y:S01]  /*11950*/  VIADD R8, R8, 0x22400 ;  /* 0x0002240008087836 */ /* 0x000fe20000000000 */
[----:B------:R-:W-:Y:S01]  /*11960*/  UIADD3.X UR5, URZ, UR39, URZ, UP0, !UPT ;  /* 0x000000273f057290 */ /* 0x000fe200087fe43f */
[----:B------:R-:W-:Y:S01]  /*11970*/  UMOV UR6, 0x0 ;  /* 0x0000000000067882 */ /* 0x000fe20000000000 */
[----:B------:R-:W-:-:S10]  /*11980*/  UMOV UR7, 0x12f00000 ;  /* 0x12f0000000077882 */ /* 0x000fd40000000000 */
.L_x_3969:
        /* <DEDUP_REMOVED lines=13> */
.L_x_4109:
[----:B------:R-:W-:Y:S05]  /*11a60*/  BSYNC B2 ;  /* 0x0000000000027941 */ /* 0x000fea0003800000 */
.L_x_3970:
        /* <DEDUP_REMOVED lines=11> */
.L_x_3973:
[----:B------:R-:W-:Y:S05]  /*11b20*/  BSYNC B2 ;  /* 0x0000000000027941 */ /* 0x000fea0003800000 */
.L_x_3972:
        /* <DEDUP_REMOVED lines=9> */
.L_x_3974:
        /* <DEDUP_REMOVED lines=12> */
[----:B------:R-:W-:Y:S01]  /*11c80*/  R2UR UR7, R11 ;  /* 0x000000000b0772ca */ /* 0x000fe200000e0000 */
[----:B------:R-:W-:Y:S01]  /*11c90*/  UMOV UR10, 0x40 ;  /* 0x00000040000a7882 */ /* 0x000fe20000000000 */
[----:B------:R-:W-:-:S13]  /*11ca0*/  PLOP3.LUT P0, PT, PT, PT, PT, 0x80, 0x0 ;  /* 0x000000000000781c */ /* 0x000fda0003f0f070 */
.L_x_3975:
        /* <DEDUP_REMOVED lines=15> */
.L_x_3976:
        /* <DEDUP_REMOVED lines=15> */
.L_x_3977:
        /* <DEDUP_REMOVED lines=15> */
.L_x_3978:
        /* <DEDUP_REMOVED lines=15> */
.L_x_3979:
        /* <DEDUP_REMOVED lines=11> */
[----:B------:R-:W-:Y:S01]  /*12120*/  UMOV UR10, 0x180 ;  /* 0x00000180000a7882 */ /* 0x000fe20000000000 */
[----:B------:R-:W-:Y:S02]  /*12130*/  R2UR UR7, R11 ;  /* 0x000000000b0772ca */ /* 0x000fe400000e0000 */
[----:B------:R-:W-:Y:S02]  /*12140*/  PLOP3.LUT P0, PT, PT, PT, PT, 0x80, 0x0 ;  /* 0x000000000000781c */ /* 0x000fe40003f0f070 */
[----:B------:R-:W-:-:S11]  /*12150*/  IADD3 R8, R6, 0xc400, RZ ;  /* 0x0000c40006087810 */ /* 0x000fd60007ffe0ff */
.L_x_3980:
        /* <DEDUP_REMOVED lines=15> */
.L_x_3981:
        /* <DEDUP_REMOVED lines=10> */
.L_x_3964:
[----:B------:R-:W-:Y:S05]  /*122f0*/  BSYNC B1 ;  /* 0x0000000000017941 */ /* 0x000fea0003800000 */
.L_x_3963:
[----:B------:R-:W-:Y:S01]  /*12300*/  VIADD R9, R2, 0xfffffffe ;  /* 0xfffffffe02097836 */ /* 0x000fe20000000000 */
[----:B------:R-:W-:Y:S01]  /*12310*/  PLOP3.LUT P0, PT, PT, PT, PT, 0x8, 0x0 ;  /* 0x000000000000781c */ /* 0x000fe20003f0e170 */
[----:B------:R-:W-:-:S03]  /*12320*/  VIADD R24, R24, 0x1 ;  /* 0x0000000118187836 */ /* 0x000fc60000000000 */
[----:B------:R-:W-:Y:S02]  /*12330*/  ISETP.GE.AND P2, PT, R9, R5, PT ;  /* 0x000000050900720c */ /* 0x000fe40003f46270 */
[----:B------:R-:W-:-:S04]  /*12340*/  ISETP.NE.AND P1, PT, R24, 0x2, PT ;  /* 0x000000021800780c */ /* 0x000fc80003f25270 */
[----:B------:R-:W-:Y:S02]  /*12350*/  SEL R2, RZ, 0x1, P1 ;  /* 0x00000001ff027807 */ /* 0x000fe40000800000 */
[----:B------:R-:W-:Y:S02]  /*12360*/  SEL R24, R24, RZ, P1 ;  /* 0x000000ff18187207 */ /* 0x000fe40000800000 */
[----:B------:R-:W-:-:S03]  /*12370*/  LOP3.LUT R28, R28, R2, RZ, 0x3c, !PT ;  /* 0x000000021c1c7212 */ /* 0x000fc600078e3cff */
[----:B------:R-:W-:Y:S05]  /*12380*/  @!P2 BRA `(.L_x_3957) ;  /* 0x0000000c0000a947 */ /* 0x000fea0003800000 */
.L_x_4001:
[----:B------:R-:W-:Y:S05]  /*12390*/  YIELD ;  /* 0x0000000000007946 */ /* 0x000fea0003800000 */
[----:B------:R-:W-:Y:S04]  /*123a0*/  BSSY B1, `(.L_x_3982) ;  /* 0x00000b6000017945 */ /* 0x000fe80003800000 */
[----:B------:R-:W-:Y:S05]  /*123b0*/  @!P6 BRA `(.L_x_3983) ;  /* 0x0000000800d0e947 */ /* 0x000fea0003800000 */
[----:B------:R-:W-:Y:S01]  /*123c0*/  IMAD R6, R24, 0x8, R23 ;  /* 0x0000000818067824 */ /* 0x000fe200078e0217 */
[----:B------:R-:W-:Y:S01]  /*123d0*/  SHF.L.U32 R2, R28, 0x1f, RZ ;  /* 0x0000001f1c027819 */ /* 0x000fe200000006ff */
[----:B-1----:R-:W1:Y:S01]  /*123e0*/  S2R R3, SR_TID.X ;  /* 0x0000000000037919 */ /* 0x002e620000002100 */
[----:B------:R-:W-:Y:S02]  /*123f0*/  BSSY B2, `(.L_x_3984) ;  /* 0x0000005000027945 */ /* 0x000fe40003800000 */
[----:B------:R-:W2:Y:S01]  /*12400*/  SYNCS.PHASECHK.TRANS64.TRYWAIT P1, [R6+URZ+0x28ca0], R2 ;  /* 0x028ca002060075a7 */ /* 0x000ea2000802017f */
[----:B-1----:R-:W-:-:S04]  /*12410*/  LOP3.LUT R3, R3, 0x7f, RZ, 0xc0, !PT ;  /* 0x0000007f03037812 */ /* 0x002fc800078ec0ff */
[----:B------:R-:W-:Y:S01]  /*12420*/  ISETP.NE.AND P2, PT, R3, RZ, PT ;  /* 0x000000ff0300720c */ /* 0x000fe20003f45270 */
[----:B--2---:R-:W-:-:S12]  /*12430*/  @!P1 BRA `(.L_x_3985) ;  /* 0x0000005c006c9947 */ /* 0x004fd80003800000 */
.L_x_4110:
[----:B------:R-:W-:Y:S05]  /*12440*/  BSYNC B2 ;  /* 0x0000000000027941 */ /* 0x000fea0003800000 */
.L_x_3984:
[----:B------:R-:W-:Y:S04]  /*12450*/  BSSY B2, `(.L_x_3986) ;  /* 0x0000009000027945 */ /* 0x000fe80003800000 */
        /* <DEDUP_REMOVED lines=8> */
.L_x_3987:
[----:B------:R-:W-:Y:S05]  /*124e0*/  BSYNC B2 ;  /* 0x0000000000027941 */ /* 0x000fea0003800000 */
.L_x_3986:
[----:B------:R-:W-:Y:S01]  /*124f0*/  IMAD.MOV.U32 R10, RZ, RZ, RZ ;  /* 0x000000ffff0a7224 */ /* 0x000fe200078e00ff */
[----:B------:R-:W-:Y:S01]  /*12500*/  LEA R3, R24, R23, 0xd ;  /* 0x0000001718037211 */ /* 0x000fe200078e68ff */
        /* <DEDUP_REMOVED lines=9> */
.L_x_3988:
        /* <DEDUP_REMOVED lines=13> */
.L_x_4111:
[----:B------:R-:W-:Y:S05]  /*12670*/  BSYNC B2 ;  /* 0x0000000000027941 */ /* 0x000fea0003800000 */
.L_x_3989:
        /* <DEDUP_REMOVED lines=11> */
.L_x_3992:
[----:B------:R-:W-:Y:S05]  /*12730*/  BSYNC B2 ;  /* 0x0000000000027941 */ /* 0x000fea0003800000 */
.L_x_3991:
[----:B------:R-:W-:Y:S01]  /*12740*/  R2UR UR6, R2 ;  /* 0x00000000020672ca */ /* 0x000fe200000e0000 */
[----:B------:R-:W-:Y:S01]  /*12750*/  UIADD3 UR4, UP0, UR38, 0x670, URZ ;  /* 0x0000067026047890 */ /* 0x000fe2000ff1e03f */
[----:B------:R-:W-:Y:S01]  /*12760*/  R2UR UR7, R3 ;  /* 0x00000000030772ca */ /* 0x000fe200000e0000 */
[----:B------:R-:W-:Y:S01]  /*12770*/  VIADD R6, R6, 0x28cb0 ;  /* 0x00028cb006067836 */ /* 0x000fe20000000000 */
[----:B------:R-:W-:Y:S01]  /*12780*/  LEA R7, R24, R23, 0x10 ;  /* 0x0000001718077211 */ /* 0x000fe200078e80ff */
[----:B------:R-:W-:Y:S01]  /*12790*/  UIADD3.X UR5, URZ, UR39, URZ, UP0, !UPT ;  /* 0x000000273f057290 */ /* 0x000fe200087fe43f */
[----:B------:R-:W-:Y:S02]  /*127a0*/  R2UR UR10, R10 ;  /* 0x000000000a0a72ca */ /* 0x000fe400000e0000 */
[----:B------:R-:W-:Y:S01]  /*127b0*/  PLOP3.LUT P1, PT, PT, PT, PT, 0x80, 0x0 ;  /* 0x000000000000781c */ /* 0x000fe20003f2f070 */
[----:B------:R-:W-:-:S12]  /*127c0*/  VIADD R10, R7, 0x400 ;  /* 0x00000400070a7836 */ /* 0x000fd80000000000 */
.L_x_3993:
        /* <DEDUP_REMOVED lines=15> */
.L_x_3994:
        /* <DEDUP_REMOVED lines=15> */
.L_x_3995:
        /* <DEDUP_REMOVED lines=15> */
.L_x_3996:
        /* <DEDUP_REMOVED lines=15> */
.L_x_3997:
        /* <DEDUP_REMOVED lines=15> */
.L_x_3998:
        /* <DEDUP_REMOVED lines=15> */
.L_x_3999:
        /* <DEDUP_REMOVED lines=15> */
.L_x_4000:
        /* <DEDUP_REMOVED lines=10> */
.L_x_3983:
[----:B------:R-:W-:Y:S05]  /*12f00*/  BSYNC B1 ;  /* 0x0000000000017941 */ /* 0x000fea0003800000 */
.L_x_3982:
[C---:B------:R-:W-:Y:S01]  /*12f10*/  ISETP.GT.AND P2, PT, R9.reuse, R5, PT ;  /* 0x000000050900720c */ /* 0x040fe20003f44270 */
[----:B------:R-:W-:Y:S02]  /*12f20*/  VIADD R24, R24, 0x1 ;  /* 0x0000000118187836 */ /* 0x000fe40000000000 */
[----:B------:R-:W-:-:S03]  /*12f30*/  VIADD R9, R9, 0xffffffff ;  /* 0xffffffff09097836 */ /* 0x000fc60000000000 */
[----:B------:R-:W-:-:S04]  /*12f40*/  ISETP.NE.AND P1, PT, R24, 0x2, PT ;  /* 0x000000021800780c */ /* 0x000fc80003f25270 */
[----:B------:R-:W-:Y:S02]  /*12f50*/  SEL R2, RZ, 0x1, P1 ;  /* 0x00000001ff027807 */ /* 0x000fe40000800000 */
[----:B------:R-:W-:Y:S02]  /*12f60*/  SEL R24, R24, RZ, P1 ;  /* 0x000000ff18187207 */ /* 0x000fe40000800000 */
[----:B------:R-:W-:Y:S01]  /*12f70*/  LOP3.LUT R28, R28, R2, RZ, 0x3c, !PT ;  /* 0x000000021c1c7212 */ /* 0x000fe200078e3cff */
[----:B------:R-:W-:Y:S06]  /*12f80*/  @P2 BRA `(.L_x_4001) ;  /* 0xfffffff400002947 */ /* 0x000fec000383ffff */
.L_x_3957:
[----:B------:R-:W-:Y:S05]  /*12f90*/  BSYNC B0 ;  /* 0x0000000000007941 */ /* 0x000fea0003800000 */
.L_x_3956:
[----:B------:R-:W2:Y:S01]  /*12fa0*/  LDL R2, [R1+0x4] ;  /* 0x0000040001027983 */ /* 0x000ea20000100800 */
[----:B------:R-:W-:Y:S05]  /*12fb0*/  @!P0 WARPSYNC.ALL ;  /* 0x0000000000008948 */ /* 0x000fea0003800000 */
[----:B------:R-:W-:Y:S06]  /*12fc0*/  @!P0 BAR.SYNC.DEFER_BLOCKING 0xc, 0x180 ;  /* 0x0306000000008b1d */ /* 0x000fec0000010000 */
[----:B------:R-:W-:Y:S01]  /*12fd0*/  BSSY B7, `(.L_x_4002) ;  /* 0x000037c000077945 */ /* 0x000fe20003800000 */
[----:B--2---:R-:W-:-:S13]  /*12fe0*/  ISETP.GT.AND P0, PT, R2, RZ, PT ;  /* 0x000000ff0200720c */ /* 0x004fda0003f04270 */
[----:B------:R-:W-:Y:S05]  /*12ff0*/  @P0 BRA `(.L_x_4003) ;  /* 0x0000000000440947 */ /* 0x000fea0003800000 */
[----:B------:R-:W2:Y:S02]  /*13000*/  S2R R2, SR_TID.X ;  /* 0x0000000000027919 */ /* 0x000ea40000002100 */
[----:B--2---:R-:W-:-:S04]  /*13010*/  LOP3.LUT R2, R2, 0x7f, RZ, 0xc0, !PT ;  /* 0x0000007f02027812 */ /* 0x004fc800078ec0ff */
[----:B------:R-:W-:-:S13]  /*13020*/  ISETP.NE.AND P0, PT, R2, RZ, PT ;  /* 0x000000ff0200720c */ /* 0x000fda0003f05270 */
[----:B------:R-:W-:Y:S05]  /*13030*/  @P0 BRA `(.L_x_4004) ;  /* 0x0000003400d40947 */ /* 0x000fea0003800000 */
[----:B------:R-:W2:Y:S01]  /*13040*/  S2R R5, SR_LANEID ;  /* 0x0000000000057919 */ /* 0x000ea20000000000 */
[----:B------:R-:W-:Y:S01]  /*13050*/  VOTEU.ANY UR4, UPT, PT ;  /* 0x0000000000047886 */ /* 0x000fe200038e0100 */
[----:B-1----:R-:W1:Y:S01]  /*13060*/  LDC.64 R2, c[0x0][0xc60] ;  /* 0x00031800ff027b82 */ /* 0x002e620000000a00 */
[----:B------:R-:W2:Y:S02]  /*13070*/  FLO.U32 R0, UR4 ;  /* 0x0000000400007d00 */ /* 0x000ea400080e0000 */
[----:B--2---:R-:W-:-:S06]  /*13080*/  ISETP.EQ.U32.AND P0, PT, R0, R5, PT ;  /* 0x000000050000720c */ /* 0x004fcc0003f02070 */
[----:B------:R-:W1:Y:S07]  /*13090*/  POPC R5, UR4 ;  /* 0x0000000400057d09 */ /* 0x000e6e0008000000 */
[----:B-1----:R-:W2:Y:S01]  /*130a0*/  @P0 ATOMG.E.ADD.STRONG.GPU PT, R3, desc[UR40][R2.64], R5 ;  /* 0x00000005020309a8 */ /* 0x002ea200081ee1e8 */
[----:B------:R-:W1:Y:S02]  /*130b0*/  S2R R4, SR_LTMASK ;  /* 0x0000000000047919 */ /* 0x000e640000003900 */
[----:B-1----:R-:W-:-:S04]  /*130c0*/  LOP3.LUT R4, R4, UR4, RZ, 0xc0, !PT ;  /* 0x0000000404047c12 */ /* 0x002fc8000f8ec0ff */
[----:B------:R-:W1:Y:S01]  /*130d0*/  POPC R7, R4 ;  /* 0x0000000400077309 */ /* 0x000e620000000000 */
[----:B--2---:R-:W1:Y:S02]  /*130e0*/  SHFL.IDX PT, R0, R3, R0, 0x1f ;  /* 0x00001f0003007589 */ /* 0x004e6400000e0000 */
[----:B-1----:R-:W-:Y:S01]  /*130f0*/  IADD3 R16, R0, UR36, R7 ;  /* 0x0000002400107c10 */ /* 0x002fe2000fffe007 */
[----:B------:R-:W-:Y:S06]  /*13100*/  BRA `(.L_x_4004) ;  /* 0x0000003400a07947 */ /* 0x000fec0003800000 */
.L_x_4003:
        /* <DEDUP_REMOVED lines=10> */
[----:B-1----:R-:W1:Y:S01]  /*131b0*/  LDC.64 R2, c[0x4][R2] ;  /* 0x0100000002027b82 */ /* 0x002e620000000a00 */
[----:B------:R-:W-:Y:S01]  /*131c0*/  IMAD.U32 R6, RZ, RZ, UR8 ;  /* 0x00000008ff067e24 */ /* 0x000fe2000f8e00ff */
[----:B------:R-:W-:Y:S01]  /*131d0*/  MOV R13, RZ ;  /* 0x000000ff000d7202 */ /* 0x000fe20000000f00 */
[----:B------:R-:W-:Y:S02]  /*131e0*/  IMAD.U32 R7, RZ, RZ, UR9 ;  /* 0x00000009ff077e24 */ /* 0x000fe4000f8e00ff */
[----:B------:R-:W-:-:S02]  /*131f0*/  IMAD.U32 R10, RZ, RZ, UR4 ;  /* 0x00000004ff0a7e24 */ /* 0x000fc4000f8e00ff */
[----:B------:R-:W-:Y:S02]  /*13200*/  IMAD.U32 R11, RZ, RZ, UR5 ;  /* 0x00000005ff0b7e24 */ /* 0x000fe4000f8e00ff */
[----:B0-----:R-:W-:Y:S02]  /*13210*/  IMAD.MOV.U32 R8, RZ, RZ, 0x70 ;  /* 0x00000070ff087424 */ /* 0x001fe400078e00ff */
[----:B------:R-:W-:-:S07]  /*13220*/  IMAD.MOV.U32 R12, RZ, RZ, 0x1 ;  /* 0x00000001ff0c7424 */ /* 0x000fce00078e00ff */
[----:B------:R-:W-:-:S07]  /*13230*/  LEPC R20, `(.L_x_4006) ;  /* 0x000000001014794e */ /* 0x000fce0000000000 */
[----:B-1----:R-:W-:Y:S05]  /*13240*/  CALL.ABS.NOINC R2 ;  /* 0x0000000002007343 */ /* 0x002fea0003c00000 */
.L_x_4006:
[----:B------:R-:W-:Y:S05]  /*13250*/  BSYNC B6 ;  /* 0x0000000000067941 */ /* 0x000fea0003800000 */
.L_x_4005:
        /* <DEDUP_REMOVED lines=8> */
[----:B-1----:R1:W2:Y:S01]  /*132e0*/  LDC.64 R2, c[0x4][R34] ;  /* 0x0100000022027b82 */ /* 0x0022a20000000a00 */
[----:B------:R-:W-:Y:S01]  /*132f0*/  IMAD.U32 R4, RZ, RZ, UR6 ;  /* 0x00000006ff047e24 */ /* 0x000fe2000f8e00ff */
[----:B------:R-:W-:Y:S01]  /*13300*/  MOV R11, UR5 ;  /* 0x00000005000b7c02 */ /* 0x000fe20008000f00 */
[----:B------:R-:W-:Y:S02]  /*13310*/  IMAD.U32 R5, RZ, RZ, UR7 ;  /* 0x00000007ff057e24 */ /* 0x000fe4000f8e00ff */
[----:B------:R-:W-:Y:S02]  /*13320*/  IMAD.U32 R6, RZ, RZ, UR8 ;  /* 0x00000008ff067e24 */ /* 0x000fe4000f8e00ff */
[----:B------:R-:W-:-:S02]  /*13330*/  IMAD.U32 R7, RZ, RZ, UR9 ;  /* 0x00000009ff077e24 */ /* 0x000fc4000f8e00ff */
[----:B------:R-:W-:Y:S02]  /*13340*/  IMAD.U32 R10, RZ, RZ, UR4 ;  /* 0x00000004ff0a7e24 */ /* 0x000fe4000f8e00ff */
[----:B0-----:R-:W-:Y:S02]  /*13350*/  IMAD.MOV.U32 R8, RZ, RZ, 0x70 ;  /* 0x00000070ff087424 */ /* 0x001fe400078e00ff */
[----:B------:R-:W-:Y:S02]  /*13360*/  IMAD.MOV.U32 R12, RZ, RZ, 0x1 ;  /* 0x00000001ff0c7424 */ /* 0x000fe400078e00ff */
[----:B-1----:R-:W-:-:S07]  /*13370*/  IMAD.MOV.U32 R13, RZ, RZ, RZ ;  /* 0x000000ffff0d7224 */ /* 0x002fce00078e00ff */
[----:B------:R-:W-:-:S07]  /*13380*/  LEPC R20, `(.L_x_4009) ;  /* 0x000000001014794e */ /* 0x000fce0000000000 */
[----:B--2---:R-:W-:Y:S05]  /*13390*/  CALL.ABS.NOINC R2 ;  /* 0x0000000002007343 */ /* 0x004fea0003c00000 */
.L_x_4009:
        /* <DEDUP_REMOVED lines=15> */
.L_x_4008:
[----:B------:R-:W-:Y:S05]  /*13490*/  BSYNC B6 ;  /* 0x0000000000067941 */ /* 0x000fea0003800000 */
.L_x_4007:
[----:B------:R-:W2:Y:S01]  /*134a0*/  LDL R34, [R1+0x4] ;  /* 0x0000040001227983 */ /* 0x000ea20000100800 */
[----:B------:R-:W-:Y:S01]  /*134b0*/  ULDC.64 UR4, c[0x0][0x9f8] ;  /* 0x00027e0000047ab9 */ /* 0x000fe20000000a00 */
[----:B------:R-:W3:Y:S01]  /*134c0*/  LDC R10, c[0x0][0x430] ;  /* 0x00010c00ff0a7b82 */ /* 0x000ee20000000800 */
[----:B------:R-:W-:Y:S01]  /*134d0*/  ISETP.NE.U32.AND P0, PT, RZ, UR4, PT ;  /* 0x00000004ff007c0c */ /* 0x000fe2000bf05070 */
[----:B------:R-:W4:Y:S03]  /*134e0*/  S2R R20, SR_TID.X ;  /* 0x0000000000147919 */ /* 0x000f260000002100 */
[----:B------:R-:W-:-:S13]  /*134f0*/  ISETP.NE.AND.EX P0, PT, RZ, UR5, PT, P0 ;  /* 0x00000005ff007c0c */ /* 0x000fda000bf05300 */
[----:B------:R-:W-:Y:S01]  /*13500*/  @P0 IADD3 R2, P1, R27, UR4, RZ ;  /* 0x000000041b020c10 */ /* 0x000fe2000ff3e0ff */
[----:B------:R-:W0:Y:S01]  /*13510*/  S2R R11, SR_TID.X ;  /* 0x00000000000b7919 */ /* 0x000e220000002100 */
[----:B------:R-:W-:Y:S02]  /*13520*/  ULDC UR4, c[0x0][0x320] ;  /* 0x0000c80000047ab9 */ /* 0x000fe40000000800 */
[----:B-1----:R-:W-:-:S05]  /*13530*/  @P0 IADD3.X R3, R29, UR5, RZ, P1, !PT ;  /* 0x000000051d030c10 */ /* 0x002fca0008ffe4ff */
[----:B------:R1:W2:Y:S01]  /*13540*/  @P0 LDG.E R30, desc[UR40][R2.64] ;  /* 0x00000028021e0981 */ /* 0x0002a2000c1e1900 */
[----:B----4-:R-:W-:-:S04]  /*13550*/  LOP3.LUT R20, R20, 0x7f, RZ, 0xc0, !PT ;  /* 0x0000007f14147812 */ /* 0x010fc800078ec0ff */
[----:B------:R-:W-:Y:S02]  /*13560*/  SHF.R.U32.HI R21, RZ, 0x3, R20 ;  /* 0x00000003ff157819 */ /* 0x000fe40000011614 */
[----:B------:R-:W4:Y:S02]  /*13570*/  S2R R20, SR_TID.X ;  /* 0x0000000000147919 */ /* 0x000f240000002100 */
[----:B----4-:R-:W-:-:S05]  /*13580*/  IMAD.SHL.U32 R20, R20, 0x10, RZ ;  /* 0x0000001014147824 */ /* 0x010fca00078e00ff */
[----:B------:R-:W-:Y:S02]  /*13590*/  LOP3.LUT R20, R21, 0x70, R20, 0xf8, !PT ;  /* 0x0000007015147812 */ /* 0x000fe400078ef814 */
[----:B------:R-:W4:Y:S01]  /*135a0*/  S2R R21, SR_TID.X ;  /* 0x0000000000157919 */ /* 0x000f220000002100 */
[----:B---3--:R-:W-:Y:S02]  /*135b0*/  ISETP.NE.AND P1, PT, R10, 0x1, PT ;  /* 0x000000010a00780c */ /* 0x008fe40003f25270 */
[----:B------:R-:W-:-:S11]  /*135c0*/  IADD3 R31, R31, -0x40, RZ ;  /* 0xffffffc01f1f7810 */ /* 0x000fd60007ffe0ff */
[----:B------:R-:W3:Y:S08]  /*135d0*/  @P1 LDC R0, c[0x0][0x434] ;  /* 0x00010d00ff001b82 */ /* 0x000ef00000000800 */
[----:B-1----:R-:W1:Y:S01]  /*135e0*/  @P1 LDC R2, c[0x0][0x438] ;  /* 0x00010e00ff021b82 */ /* 0x002e620000000800 */
[----:B----4-:R-:W-:-:S05]  /*135f0*/  IMAD.SHL.U32 R21, R21, 0x8, RZ ;  /* 0x0000000815157824 */ /* 0x010fca00078e00ff */
[----:B------:R-:W-:-:S04]  /*13600*/  LOP3.LUT R21, R21, 0x38, RZ, 0xc0, !PT ;  /* 0x0000003815157812 */ /* 0x000fc800078ec0ff */
[----:B------:R-:W-:-:S04]  /*13610*/  LOP3.LUT R21, R21, 0x40, RZ, 0xfc, !PT ;  /* 0x0000004015157812 */ /* 0x000fc800078efcff */
[----:B------:R-:W-:Y:S02]  /*13620*/  ISETP.GE.AND P2, PT, R21, UR4, PT ;  /* 0x0000000415007c0c */ /* 0x000fe4000bf46270 */
[----:B------:R-:W4:Y:S01]  /*13630*/  S2R R21, SR_TID.X ;  /* 0x0000000000157919 */ /* 0x000f220000002100 */
[----:B------:R-:W-:Y:S02]  /*13640*/  IMAD.IADD R3, R20, 0x1, R31 ;  /* 0x0000000114037824 */ /* 0x000fe400078e021f */
[----:B0-----:R-:W-:Y:S02]  /*13650*/  IMAD.SHL.U32 R11, R11, 0x8, RZ ;  /* 0x000000080b0b7824 */ /* 0x001fe400078e00ff */
[----:B------:R-:W-:-:S03]  /*13660*/  IMAD.IADD R8, R3, 0x1, R33 ;  /* 0x0000000103087824 */ /* 0x000fc600078e0221 */
[----:B------:R-:W-:Y:S02]  /*13670*/  LOP3.LUT R11, R11, 0x38, RZ, 0xc0, !PT ;  /* 0x000000380b0b7812 */ /* 0x000fe400078ec0ff */
[----:B------:R-:W-:-:S04]  /*13680*/  LOP3.LUT R22, R22, 0xffffffbf, RZ, 0xc0, !PT ;  /* 0xffffffbf16167812 */ /* 0x000fc800078ec0ff */
[----:B------:R-:W-:Y:S01]  /*13690*/  @P2 LOP3.LUT R22, R22, 0x40, RZ, 0xfc, !PT ;  /* 0x0000004016162812 */ /* 0x000fe200078efcff */
[----:B------:R-:W0:Y:S01]  /*136a0*/  S2R R12, SR_TID.X ;  /* 0x00000000000c7919 */ /* 0x000e220000002100 */
[----:B------:R-:W-:Y:S02]  /*136b0*/  SEL R9, RZ, 0xffffffff, P2 ;  /* 0xffffffffff097807 */ /* 0x000fe40001000000 */
[----:B------:R-:W-:Y:S02]  /*136c0*/  LOP3.LUT R22, R22, 0xffffff7f, RZ, 0xc0, !PT ;  /* 0xffffff7f16167812 */ /* 0x000fe400078ec0ff */
[----:B----4-:R-:W-:-:S04]  /*136d0*/  SHF.L.U32 R21, R21, 0x3, RZ ;  /* 0x0000000315157819 */ /* 0x010fc800000006ff */
[----:B------:R-:W-:Y:S01]  /*136e0*/  LOP3.LUT R21, R21, 0x38, RZ, 0xc0, !PT ;  /* 0x0000003815157812 */ /* 0x000fe200078ec0ff */
[----:B------:R-:W-:Y:S02]  /*136f0*/  IMAD.SHL.U32 R9, R9, 0x2, RZ ;  /* 0x0000000209097824 */ /* 0x000fe400078e00ff */
[----:B------:R-:W-:Y:S02]  /*13700*/  IMAD.MOV.U32 R36, RZ, RZ, RZ ;  /* 0x000000ffff247224 */ /* 0x000fe400078e00ff */
[----:B0-----:R-:W-:-:S05]  /*13710*/  IMAD.SHL.U32 R12, R12, 0x8, RZ ;  /* 0x000000080c0c7824 */ /* 0x001fca00078e00ff */
[----:B------:R-:W-:-:S04]  /*13720*/  LOP3.LUT R12, R12, 0x38, RZ, 0xc0, !PT ;  /* 0x000000380c0c7812 */ /* 0x000fc800078ec0ff */
[----:B------:R-:W-:Y:S01]  /*13730*/  LOP3.LUT R12, R12, 0x180, RZ, 0xfc, !PT ;  /* 0x000001800c0c7812 */ /* 0x000fe200078efcff */
[----:B------:R-:W-:Y:S01]  /*13740*/  UMOV UR5, 0xffffffff ;  /* 0xffffffff00057882 */ /* 0x000fe20000000000 */
[----:B--2---:R-:W-:Y:S01]  /*13750*/  ISETP.GE.AND P0, PT, R3, R34, PT ;  /* 0x000000220300720c */ /* 0x004fe20003f06270 */
[----:B---3--:R-:W-:-:S03]  /*13760*/  @P1 IMAD.HI.U32 R3, R8, R0, RZ ;  /* 0x0000000008031227 */ /* 0x008fc600078e00ff */
[----:B------:R-:W-:Y:S01]  /*13770*/  ISETP.GT.U32.OR P0, PT, R20, 0x3f, P0 ;  /* 0x0000003f1400780c */ /* 0x000fe20000704470 */
[----:B------:R-:W-:Y:S01]  /*13780*/  IMAD.MOV.U32 R0, RZ, RZ, R8 ;  /* 0x000000ffff007224 */ /* 0x000fe200078e0008 */
[----:B-1----:R-:W-:Y:S02]  /*13790*/  @P1 SHF.R.U32.HI R0, RZ, R2, R3 ;  /* 0x00000002ff001219 */ /* 0x002fe40000011603 */
[----:B------:R-:W-:Y:S02]  /*137a0*/  ISETP.GE.AND P1, PT, R11, UR4, PT ;  /* 0x000000040b007c0c */ /* 0x000fe4000bf26270 */
[C---:B------:R-:W-:Y:S02]  /*137b0*/  LOP3.LUT R34, R21.reuse, 0x80, RZ, 0xfc, !PT ;  /* 0x0000008015227812 */ /* 0x040fe400078efcff */
[----:B------:R-:W-:Y:S02]  /*137c0*/  LOP3.LUT R21, R21, 0xc0, RZ, 0xfc, !PT ;  /* 0x000000c015157812 */ /* 0x000fe400078efcff */
[----:B------:R-:W-:-:S03]  /*137d0*/  SEL R4, RZ, 0x1, P1 ;  /* 0x00000001ff047807 */ /* 0x000fc60000800000 */
[----:B------:R-:W0:Y:S04]  /*137e0*/  @!P0 LDC.64 R2, c[0x0][0x428] ;  /* 0x00010a00ff028b82 */ /* 0x000e280000000a00 */
[----:B------:R-:W-:Y:S02]  /*137f0*/  @P1 LOP3.LUT R22, R22, 0x80, RZ, 0xfc, !PT ;  /* 0x0000008016161812 */ /* 0x000fe400078efcff */
[----:B------:R-:W-:Y:S02]  /*13800*/  ISETP.GE.AND P1, PT, R21, UR4, PT ;  /* 0x0000000415007c0c */ /* 0x000fe4000bf26270 */
[----:B------:R-:W1:Y:S01]  /*13810*/  S2R R21, SR_TID.X ;  /* 0x0000000000157919 */ /* 0x000e620000002100 */
[----:B------:R-:W-:Y:S02]  /*13820*/  LOP3.LUT R9, R9, 0x2, R4, 0xe2, !PT ;  /* 0x0000000209097812 */ /* 0x000fe400078ee204 */
[----:B------:R-:W-:Y:S01]  /*13830*/  ISETP.GE.AND P2, PT, R34, UR4, PT ;  /* 0x0000000422007c0c */ /* 0x000fe2000bf46270 */
[----:B------:R-:W2:Y:S01]  /*13840*/  @!P0 LDC.64 R4, c[0x0][0x418] ;  /* 0x00010600ff048b82 */ /* 0x000ea20000000a00 */
[----:B------:R-:W-:-:S02]  /*13850*/  SEL R7, RZ, 0x8, P1 ;  /* 0x00000008ff077807 */ /* 0x000fc40000800000 */
[----:B------:R-:W-:Y:S02]  /*13860*/  SEL R6, RZ, 0x4, P2 ;  /* 0x00000004ff067807 */ /* 0x000fe40001000000 */
[----:B------:R-:W-:Y:S02]  /*13870*/  SHF.R.S32.HI R34, RZ, 0x1f, R30 ;  /* 0x0000001fff227819 */ /* 0x000fe4000001141e */
[----:B------:R-:W-:Y:S01]  /*13880*/  LOP3.LUT R9, R7, R9, R6, 0xfe, !PT ;  /* 0x0000000907097212 */ /* 0x000fe200078efe06 */
[--C-:B------:R-:W-:Y:S01]  /*13890*/  @!P0 IMAD.MOV.U32 R6, RZ, RZ, R0.reuse ;  /* 0x000000ffff068224 */ /* 0x100fe200078e0000 */
[----:B------:R-:W-:Y:S02]  /*138a0*/  @!P0 SHF.R.S32.HI R7, RZ, 0x1f, R0 ;  /* 0x0000001fff078819 */ /* 0x000fe40000011400 */
[----:B------:R-:W-:Y:S01]  /*138b0*/  LOP3.LUT R22, R22, 0xffffffdf, RZ, 0xc0, !PT ;  /* 0xffffffdf16167812 */ /* 0x000fe200078ec0ff */
[----:B0-----:R-:W-:-:S03]  /*138c0*/  @!P0 IMAD.WIDE.U32 R6, R30, R2, R6 ;  /* 0x000000021e068225 */ /* 0x001fc600078e0006 */
[----:B------:R-:W-:Y:S01]  /*138d0*/  @P2 LOP3.LUT R22, R22, 0x20, RZ, 0xfc, !PT ;  /* 0x0000002016162812 */ /* 0x000fe200078efcff */
[----:B------:R-:W-:-:S03]  /*138e0*/  @!P0 IMAD R2, R34, R2, RZ ;  /* 0x0000000222028224 */ /* 0x000fc600078e02ff */
[----:B------:R-:W-:Y:S01]  /*138f0*/  LOP3.LUT R22, R22, 0xffffffef, RZ, 0xc0, !PT ;  /* 0xffffffef16167812 */ /* 0x000fe200078ec0ff */
[----:B------:R-:W-:-:S03]  /*13900*/  @!P0 IMAD R3, R30, R3, R2 ;  /* 0x000000031e038224 */ /* 0x000fc600078e0202 */
[----:B------:R-:W-:Y:S02]  /*13910*/  @P1 LOP3.LUT R22, R22, 0x10, RZ, 0xfc, !PT ;  /* 0x0000001016161812 */ /* 0x000fe400078efcff */
[----:B--2---:R-:W-:Y:S01]  /*13920*/  @!P0 LEA R4, P1, R6, R4, 0x2 ;  /* 0x0000000406048211 */ /* 0x004fe200078210ff */
[----:B------:R-:W-:Y:S02]  /*13930*/  @!P0 IMAD.IADD R3, R7, 0x1, R3 ;  /* 0x0000000107038824 */ /* 0x000fe400078e0203 */
[----:B-1----:R-:W-:-:S03]  /*13940*/  IMAD.SHL.U32 R21, R21, 0x8, RZ ;  /* 0x0000000815157824 */ /* 0x002fc600078e00ff */
[----:B------:R-:W-:Y:S02]  /*13950*/  @!P0 LEA.HI.X R5, R6, R5, R3, 0x2, P1 ;  /* 0x0000000506058211 */ /* 0x000fe400008f1403 */
[----:B------:R-:W-:-:S03]  /*13960*/  LOP3.LUT R21, R21, 0x38, RZ, 0xc0, !PT ;  /* 0x0000003815157812 */ /* 0x000fc600078ec0ff */
[----:B------:R0:W5:Y:S01]  /*13970*/  @!P0 LDG.E R36, desc[UR40][R4.64] ;  /* 0x0000002804248981 */ /* 0x000162000c1e1900 */
[----:B------:R-:W-:Y:S02]  /*13980*/  ISETP.GE.AND P0, PT, R12, UR4, PT ;  /* 0x000000040c007c0c */ /* 0x000fe4000bf06270 */
[C---:B------:R-:W-:Y:S02]  /*13990*/  LOP3.LUT R13, R21.reuse, 0x100, RZ, 0xfc, !PT ;  /* 0x00000100150d7812 */ /* 0x040fe400078efcff */
[----:B------:R-:W-:Y:S02]  /*139a0*/  LOP3.LUT R12, R21, 0x140, RZ, 0xfc, !PT ;  /* 0x00000140150c7812 */ /* 0x000fe400078efcff */
[----:B------:R-:W-:Y:S02]  /*139b0*/  ISETP.GE.AND P3, PT, R13, UR4, PT ;  /* 0x000000040d007c0c */ /* 0x000fe4000bf66270 */
[----:B------:R-:W-:Y:S02]  /*139c0*/  ISETP.GE.AND P2, PT, R12, UR4, PT ;  /* 0x000000040c007c0c */ /* 0x000fe4000bf46270 */
[----:B0-----:R-:W-:-:S02]  /*139d0*/  SEL R4, RZ, 0x10, P3 ;  /* 0x00000010ff047807 */ /* 0x001fc40001800000 */
[----:B------:R-:W-:Y:S01]  /*139e0*/  SEL R5, RZ, 0x20, P2 ;  /* 0x00000020ff057807 */ /* 0x000fe20001000000 */
[----:B------:R-:W-:Y:S01]  /*139f0*/  IMAD.MOV R0, RZ, RZ, -R0 ;  /* 0x000000ffff007224 */ /* 0x000fe200078e0a00 */
[----:B------:R-:W-:Y:S02]  /*13a00*/  SEL R3, RZ, 0x40, P0 ;  /* 0x00000040ff037807 */ /* 0x000fe40000000000 */
[----:B------:R-:W-:Y:S01]  /*13a10*/  LOP3.LUT R4, R5, R9, R4, 0xfe, !PT ;  /* 0x0000000905047212 */ /* 0x000fe200078efe04 */
[----:B------:R-:W-:-:S03]  /*13a20*/  IMAD R0, R10, R0, R8 ;  /* 0x000000000a007224 */ /* 0x000fc600078e0208 */
[----:B------:R-:W-:Y:S02]  /*13a30*/  LOP3.LUT R3, R4, R3, RZ, 0xfc, !PT ;  /* 0x0000000304037212 */ /* 0x000fe400078efcff */
[----:B------:R-:W-:Y:S02]  /*13a40*/  LOP3.LUT R14, R21, 0x1c0, RZ, 0xfc, !PT ;  /* 0x000001c0150e7812 */ /* 0x000fe400078efcff */
[----:B------:R-:W-:Y:S01]  /*13a50*/  LOP3.LUT R22, R22, 0xfffffff7, RZ, 0xc0, !PT ;  /* 0xfffffff716167812 */ /* 0x000fe200078ec0ff */
[----:B------:R0:W-:Y:S01]  /*13a60*/  STL [R1+0x38], R3 ;  /* 0x0000380301007387 */ /* 0x0001e20000100800 */
[----:B------:R-:W-:Y:S01]  /*13a70*/  ISETP.GE.AND P0, PT, R14, UR4, PT ;  /* 0x000000040e007c0c */ /* 0x000fe2000bf06270 */
[----:B------:R-:W-:Y:S02]  /*13a80*/  ULDC UR4, c[0x0][0x2f4] ;  /* 0x0000bd0000047ab9 */ /* 0x000fe40000000800 */
[----:B------:R0:W-:Y:S01]  /*13a90*/  STL [R1], R0 ;  /* 0x0000000001007387 */ /* 0x0001e20000100800 */
[----:B------:R-:W-:-:S02]  /*13aa0*/  @P3 LOP3.LUT R22, R22, 0x8, RZ, 0xfc, !PT ;  /* 0x0000000816163812 */ /* 0x000fc400078efcff */
[----:B------:R-:W-:Y:S02]  /*13ab0*/  SEL R2, RZ, 0x80, P0 ;  /* 0x00000080ff027807 */ /* 0x000fe40000000000 */
[----:B------:R-:W-:Y:S02]  /*13ac0*/  ISETP.GE.AND P0, PT, R11, UR4, PT ;  /* 0x000000040b007c0c */ /* 0x000fe4000bf06270 */
[----:B------:R-:W-:-:S04]  /*13ad0*/  LOP3.LUT R22, R22, 0xfffffffb, RZ, 0xc0, !PT ;  /* 0xfffffffb16167812 */ /* 0x000fc800078ec0ff */
[----:B------:R-:W-:-:S04]  /*13ae0*/  @P2 LOP3.LUT R22, R22, 0x4, RZ, 0xfc, !PT ;  /* 0x0000000416162812 */ /* 0x000fc800078efcff */
[----:B------:R-:W-:-:S04]  /*13af0*/  LOP3.LUT R22, R22, 0xfffffffd, RZ, 0xc0, !PT ;  /* 0xfffffffd16167812 */ /* 0x000fc800078ec0ff */
[----:B------:R-:W-:Y:S01]  /*13b00*/  @P0 LOP3.LUT R22, R22, 0x2, RZ, 0xfc, !PT ;  /* 0x0000000216160812 */ /* 0x000fe200078efcff */
[----:B0-----:R-:W-:Y:S06]  /*13b10*/  BRA.DIV UR5, `(.L_x_4010) ;  /* 0x0000004605dc7947 */ /* 0x001fec000b800000 */
.L_x_4114:
[----:B------:R-:W-:Y:S02]  /*13b20*/  LOP3.LUT R2, R3, R2, RZ, 0xfc, !PT ;  /* 0x0000000203027212 */ /* 0x000fe400078efcff */
[----:B------:R-:W-:Y:S02]  /*13b30*/  LOP3.LUT R0, R37, 0x2, RZ, 0xfc, !PT ;  /* 0x0000000225007812 */ /* 0x000fe400078efcff */
[----:B------:R-:W-:Y:S01]  /*13b40*/  ISETP.GT.U32.AND P1, PT, R20, 0x3f, PT ;  /* 0x0000003f1400780c */ /* 0x000fe20003f24070 */
[----:B------:R0:W-:Y:S01]  /*13b50*/  STL [R1+0x10], R2 ;  /* 0x0000100201007387 */ /* 0x0001e20000100800 */
[----:B------:R-:W-:Y:S02]  /*13b60*/  ISETP.NE.AND P0, PT, R0, 0x3, PT ;  /* 0x000000030000780c */ /* 0x000fe40003f05270 */
[----:B------:R-:W-:Y:S02]  /*13b70*/  LOP3.LUT R22, R22, 0xfffffeff, RZ, 0xc0, !PT ;  /* 0xfffffeff16167812 */ /* 0x000fe400078ec0ff */
[----:B------:R-:W-:-:S02]  /*13b80*/  SHF.R.S32.HI R29, RZ, 0x1f, R18 ;  /* 0x0000001fff1d7819 */ /* 0x000fc40000011412 */
[----:B------:R-:W-:-:S05]  /*13b90*/  LOP3.LUT R22, R22, 0xfffffffe, RZ, 0xc0, !PT ;  /* 0xfffffffe16167812 */ /* 0x000fca00078ec0ff */
[----:B------:R-:W-:-:S04]  /*13ba0*/  @P1 LOP3.LUT R22, R22, 0x1, RZ, 0xfc, !PT ;  /* 0x0000000116161812 */ /* 0x000fc800078efcff */
[----:B------:R-:W-:Y:S01]  /*13bb0*/  @P0 LOP3.LUT R22, R22, 0x100, RZ, 0xfc, !PT ;  /* 0x0000010016160812 */ /* 0x000fe200078efcff */
[----:B0-----:R-:W-:Y:S06]  /*13bc0*/  @!P0 BRA `(.L_x_4011) ;  /* 0x0000000000048947 */ /* 0x001fec0003800000 */
[----:B------:R-:W-:Y:S01]  /*13bd0*/  BPT.TRAP 0x1 ;  /* 0x000000040000795c */ /* 0x000fe20000300000 */
.L_x_4011:
[----:B------:R-:W-:Y:S01]  /*13be0*/  LEA R27, R25, R23, 0x3 ;  /* 0x00000017191b7211 */ /* 0x000fe200078e18ff */
[----:B------:R-:W-:Y:S01]  /*13bf0*/  BSSY B0, `(.L_x_4012) ;  /* 0x0000004000007945 */ /* 0x000fe20003800000 */
[----:B------:R-:W-:-:S04]  /*13c00*/  SHF.L.U32 R0, R26, 0x1f, RZ ;  /* 0x0000001f1a007819 */ /* 0x000fc800000006ff */
[----:B------:R-:W0:Y:S02]  /*13c10*/  SYNCS.PHASECHK.TRANS64.TRYWAIT P0, [R27+URZ+0x28c40], R0 ;  /* 0x028c40001b0075a7 */ /* 0x000e24000800017f */
[----:B0-----:R-:W-:Y:S05]  /*13c20*/  @!P0 BRA `(.L_x_4013) ;  /* 0x0000004400cc8947 */ /* 0x001fea0003800000 */
.L_x_4115:
[----:B------:R-:W-:Y:S05]  /*13c30*/  BSYNC B0 ;  /* 0x0000000000007941 */ /* 0x000fea0003800000 */
.L_x_4012:
[----:B------:R-:W0:Y:S01]  /*13c40*/  LDL R2, [R1] ;  /* 0x0000000001027983 */ /* 0x000e220000100800 */
[----:B------:R-:W-:-:S03]  /*13c50*/  ULDC.64 UR4, c[0x0][0x300] ;  /* 0x0000c00000047ab9 */ /* 0x000fc60000000a00 */
[----:B------:R-:W2:Y:S01]  /*13c60*/  LDL R6, [R1+0x4] ;  /* 0x0000040001067983 */ /* 0x000ea20000100800 */
[----:B-----5:R-:W-:Y:S02]  /*13c70*/  SHF.R.S32.HI R4, RZ, 0x1f, R36 ;  /* 0x0000001fff047819 */ /* 0x020fe40000011424 */
[----:B------:R-:W-:Y:S01]  /*13c80*/  LOP3.LUT P2, RZ, R22, 0x2, RZ, 0xc0, !PT ;  /* 0x0000000216ff7812 */ /* 0x000fe2000784c0ff */
[----:B------:R-:W1:Y:S02]  /*13c90*/  S2R R7, SR_TID.X ;  /* 0x0000000000077919 */ /* 0x000e640000002100 */
        /* <DEDUP_REMOVED lines=20> */
[----:B0-----:R-:W-:-:S04]  /*13de0*/  LOP3.LUT R4, R4, 0x7f, RZ, 0xc0, !PT ;  /* 0x0000007f04047812 */ /* 0x001fc800078ec0ff */
[----:B------:R-:W-:Y:S01]  /*13df0*/  SHF.R.U32.HI R5, RZ, 0x3, R4 ;  /* 0x00000003ff057819 */ /* 0x000fe20000011604 */
[----:B------:R-:W-:Y:S01]  /*13e00*/  IMAD.IADD R4, R3, 0x1, R0 ;  /* 0x0000000103047824 */ /* 0x000fe200078e0200 */
[C---:B------:R-:W-:Y:S01]  /*13e10*/  LEA R0, P0, R2.reuse, UR4, 0x1 ;  /* 0x0000000402007c11 */ /* 0x040fe2000f8008ff */
[----:B------:R-:W-:Y:S01]  /*13e20*/  UMOV UR4, 0xffffffff ;  /* 0xffffffff00047882 */ /* 0x000fe20000000000 */
[----:B--2---:R-:W-:Y:S01]  /*13e30*/  IADD3 R31, -R5, R6, -R31 ;  /* 0x00000006051f7210 */ /* 0x004fe20007ffe91f */
[----:B------:R-:W-:Y:S01]  /*13e40*/  IMAD R5, R25, 0x1000, R35 ;  /* 0x0000100019057824 */ /* 0x000fe200078e0223 */
[----:B------:R-:W-:Y:S02]  /*13e50*/  LEA.HI.X R4, R2, UR5, R4, 0x1, P0 ;  /* 0x0000000502047c11 */ /* 0x000fe400080f0c04 */
[----:B------:R-:W-:Y:S01]  /*13e60*/  ISETP.GE.AND P0, PT, R31, 0x1, PT ;  /* 0x000000011f00780c */ /* 0x000fe20003f06270 */
[----:B------:R-:W-:-:S12]  /*13e70*/  BRA.DIV UR4, `(.L_x_4014) ;  /* 0x00000046044c7947 */ /* 0x000fd8000b800000 */
[----:B------:R-:W0:Y:S01]  /*13e80*/  SHFL.IDX PT, R3, R0, RZ, 0x181f ;  /* 0x00181fff00037589 */ /* 0x000e2200000e0000 */
[----:B------:R-:W-:-:S03]  /*13e90*/  @P0 LEA R6, R5, R23, 0x1 ;  /* 0x0000001705060211 */ /* 0x000fc600078e08ff */
[----:B------:R-:W1:Y:S01]  /*13ea0*/  SHFL.IDX PT, R2, R4, RZ, 0x181f ;  /* 0x00181fff04027589 */ /* 0x000e6200000e0000 */
        /* <DEDUP_REMOVED lines=29> */
.L_x_4125:
[----:B------:R-:W-:-:S13]  /*14080*/  ISETP.GE.AND P0, PT, R31, 0x31, PT ;  /* 0x000000311f00780c */ /* 0x000fda0003f06270 */
[----:B0-----:R-:W-:Y:S01]  /*14090*/  @P0 LEA R2, P1, R7, R0, 0x1 ;  /* 0x0000000007020211 */ /* 0x001fe200078208ff */
[----:B------:R-:W-:-:S04]  /*140a0*/  @P0 IMAD R5, R5, 0x2, R23 ;  /* 0x0000000205050824 */ /* 0x000fc800078e0217 */
[----:B------:R-:W-:-:S05]  /*140b0*/  @P0 IMAD.X R3, RZ, RZ, R4, P1 ;  /* 0x000000ffff030224 */ /* 0x000fca00008e0604 */
[----:B------:R-:W-:Y:S01]  /*140c0*/  @!PT LDS RZ, [RZ] ;  /* 0x00000000fffff984 */ /* 0x000fe20000000800 */
[----:B------:R-:W-:Y:S01]  /*140d0*/  @!PT LDS RZ, [RZ] ;  /* 0x00000000fffff984 */ /* 0x000fe20000000800 */
[----:B------:R-:W-:Y:S01]  /*140e0*/  @!PT LDS RZ, [RZ] ;  /* 0x00000000fffff984 */ /* 0x000fe20000000800 */
[----:B------:R0:W-:Y:S01]  /*140f0*/  @P0 LDGSTS.E.BYPASS.LTC128B.128 [R5+0x23c00], desc[UR40][R2.64], !P2 ;  /* 0x23c0000002050fae */ /* 0x0001e2000d101d68 */
[----:B------:R-:W-:Y:S01]  /*14100*/  PLOP3.LUT P0, PT, PT, PT, PT, 0x80, 0x0 ;  /* 0x000000000000781c */ /* 0x000fe20003f0f070 */
[----:B------:R-:W-:-:S12]  /*14110*/  NOP ;  /* 0x0000000000007918 */ /* 0x000fd80000000000 */
.L_x_4015:
        /* <DEDUP_REMOVED lines=11> */
.L_x_4016:
[----:B------:R1:W5:Y:S01]  /*141d0*/  LDL.LU R0, [R1+0x14] ;  /* 0x0000140001007983 */ /* 0x0003620000300800 */
[----:B------:R1:W-:Y:S03]  /*141e0*/  SYNCS.ARRIVE.TRANS64.A1T0 RZ, [R27+URZ+0x28c30], RZ ;  /* 0x028c30ff1bff79a7 */ /* 0x0003e6000810003f */
[----:B------:R1:W5:Y:S04]  /*141f0*/  LDL.LU R4, [R1+0xc] ;  /* 0x00000c0001047983 */ /* 0x0003680000300800 */
[----:B0-----:R1:W5:Y:S02]  /*14200*/  LDL R3, [R1+0x10] ;  /* 0x0000100001037983 */ /* 0x0013640000100800 */
[----:B------:R-:W-:Y:S05]  /*14210*/  WARPSYNC.ALL ;  /* 0x0000000000007948 */ /* 0x000fea0003800000 */
[----:B------:R-:W-:Y:S01]  /*14220*/  ULDC.64 UR4, c[0x0][0xa00] ;  /* 0x0002800000047ab9 */ /* 0x000fe20000000a00 */
[----:B------:R-:W-:Y:S01]  /*14230*/  BSSY B6, `(.L_x_4017) ;  /* 0x0000025000067945 */ /* 0x000fe20003800000 */
[----:B------:R-:W-:Y:S01]  /*14240*/  BAR.SYNC.DEFER_BLOCKING 0x8, 0x100 ;  /* 0x0204000000007b1d */ /* 0x000fe20000010000 */
[----:B------:R-:W-:-:S04]  /*14250*/  ISETP.NE.U32.AND P0, PT, RZ, UR4, PT ;  /* 0x00000004ff007c0c */ /* 0x000fc8000bf05070 */
[----:B------:R-:W-:Y:S01]  /*14260*/  ISETP.NE.AND.EX P0, PT, RZ, UR5, PT, P0 ;  /* 0x00000005ff007c0c */ /* 0x000fe2000bf05300 */
[----:B------:R-:W-:-:S03]  /*14270*/  ULDC.64 UR4, c[0x0][0x298] ;  /* 0x0000a60000047ab9 */ /* 0x000fc60000000a00 */
[----:B------:R-:W-:-:S05]  /*14280*/  SEL R5, R32, RZ, !P0 ;  /* 0x000000ff20057207 */ /* 0x000fca0004000000 */
[----:B------:R0:W-:Y:S01]  /*14290*/  STL [R1+0x28], R5 ;  /* 0x0000280501007387 */ /* 0x0001e20000100800 */
[----:B-----5:R-:W-:Y:S02]  /*142a0*/  SEL R2, R0, RZ, !P0 ;  /* 0x000000ff00027207 */ /* 0x020fe40004000000 */
[----:B------:R-:W-:-:S03]  /*142b0*/  SHF.R.S32.HI R0, RZ, 0x1f, R4 ;  /* 0x0000001fff007819 */ /* 0x000fc60000011404 */
[----:B------:R2:W-:Y:S01]  /*142c0*/  STL [R1+0x14], R2 ;  /* 0x0000140201007387 */ /* 0x0005e20000100800 */
[----:B------:R-:W-:Y:S01]  /*142d0*/  PRMT R32, R3, 0x8880, RZ ;  /* 0x0000888003207816 */ /* 0x000fe200000000ff */
[----:B------:R-:W-:-:S03]  /*142e0*/  IMAD R0, R0, UR4, RZ ;  /* 0x0000000400007c24 */ /* 0x000fc6000f8e02ff */
[----:B------:R-:W-:Y:S01]  /*142f0*/  PRMT R32, R32, 0x7710, RZ ;  /* 0x0000771020207816 */ /* 0x000fe200000000ff */
[C---:B------:R-:W-:Y:S02]  /*14300*/  IMAD R0, R4.reuse, UR5, R0 ;  /* 0x0000000504007c24 */ /* 0x040fe4000f8e0200 */
[----:B0-----:R-:W-:Y:S01]  /*14310*/  IMAD.WIDE.U32 R4, R4, UR4, RZ ;  /* 0x0000000404047c25 */ /* 0x001fe2000f8e00ff */
[----:B--2---:R-:W-:-:S03]  /*14320*/  IADD3 R2, R23, 0x20400, RZ ;  /* 0x0002040017027810 */ /* 0x004fc60007ffe0ff */
[----:B------:R-:W-:Y:S01]  /*14330*/  IMAD.IADD R0, R5, 0x1, R0 ;  /* 0x0000000105007824 */ /* 0x000fe200078e0200 */
[----:B------:R0:W-:Y:S01]  /*14340*/  STL.64 [R1+0x20], R4 ;  /* 0x0000200401007387 */ /* 0x0001e20000100a00 */
[----:B------:R-:W-:-:S03]  /*14350*/  LOP3.LUT P0, RZ, R2, 0x3ff, RZ, 0xc0, !PT ;  /* 0x000003ff02ff7812 */ /* 0x000fc6000780c0ff */
[----:B------:R0:W-:Y:S10]  /*14360*/  STL [R1+0xc], R0 ;  /* 0x00000c0001007387 */ /* 0x0001f40000100800 */
[----:B0-----:R-:W-:Y:S05]  /*14370*/  @!P0 BRA `(.L_x_4018) ;  /* 0x0000000000408947 */ /* 0x001fea0003800000 */
        /* <DEDUP_REMOVED lines=16> */
.L_x_4018:
[----:B------:R-:W-:Y:S05]  /*14480*/  BSYNC B6 ;  /* 0x0000000000067941 */ /* 0x000fea0003800000 */
.L_x_4017:
[----:B------:R-:W2:Y:S01]  /*14490*/  LDL.LU R0, [R1+0xc] ;  /* 0x00000c0001007983 */ /* 0x000ea20000300800 */
[----:B------:R-:W-:Y:S01]  /*144a0*/  ULDC.64 UR4, c[0x0][0x2d8] ;  /* 0x0000b60000047ab9 */ /* 0x000fe20000000a00 */
[----:B------:R-:W0:Y:S02]  /*144b0*/  LDC R7, c[0x0][0x448] ;  /* 0x00011200ff077b82 */ /* 0x000e240000000800 */
[----:B------:R-:W2:Y:S04]  /*144c0*/  LDL.LU.64 R2, [R1+0x20] ;  /* 0x0000200001027983 */ /* 0x000ea80000300a00 */
[----:B------:R-:W3:Y:S04]  /*144d0*/  LDL.LU R20, [R1+0x14] ;  /* 0x0000140001147983 */ /* 0x000ee80000300800 */
[----:B------:R-:W4:Y:S04]  /*144e0*/  LDL.LU R21, [R1+0x28] ;  /* 0x0000280001157983 */ /* 0x000f280000300800 */
[----:B------:R0:W5:Y:S02]  /*144f0*/  LDL R8, [R1+0x34] ;  /* 0x0000340001087983 */ /* 0x0001640000100800 */
[----:B0-----:R-:W-:-:S13]  /*14500*/  ISETP.NE.AND P0, PT, R7, 0x1, PT ;  /* 0x000000010700780c */ /* 0x001fda0003f05270 */
[----:B------:R-:W0:Y:S08]  /*14510*/  @P0 LDC R5, c[0x0][0x44c] ;  /* 0x00011300ff050b82 */ /* 0x000e300000000800 */
[----:B------:R-:W1:Y:S01]  /*14520*/  @P0 LDC R6, c[0x0][0x450] ;  /* 0x00011400ff060b82 */ /* 0x000e620000000800 */
[----:B--2---:R-:W-:Y:S02]  /*14530*/  IMAD.MOV.U32 R3, RZ, RZ, R0 ;  /* 0x000000ffff037224 */ /* 0x004fe400078e0000 */
[----:B------:R-:W-:-:S02]  /*14540*/  IMAD R0, R29, UR4, RZ ;  /* 0x000000041d007c24 */ /* 0x000fc4000f8e02ff */
[----:B------:R-:W-:-:S04]  /*14550*/  IMAD.WIDE.U32 R2, R18, UR4, R2 ;  /* 0x0000000412027c25 */ /* 0x000fc8000f8e0002 */
[----:B------:R-:W-:Y:S01]  /*14560*/  IMAD R0, R18, UR5, R0 ;  /* 0x0000000512007c24 */ /* 0x000fe2000f8e0200 */
[----:B------:R-:W-:-:S03]  /*14570*/  ULDC.64 UR4, c[0x0][0x2e0] ;  /* 0x0000b80000047ab9 */ /* 0x000fc60000000a00 */
[----:B------:R-:W-:Y:S02]  /*14580*/  IMAD.IADD R3, R3, 0x1, R0 ;  /* 0x0000000103037824 */ /* 0x000fe400078e0200 */
[----:B---3--:R-:W-:Y:S02]  /*14590*/  IMAD R0, R20, UR4, RZ ;  /* 0x0000000414007c24 */ /* 0x008fe4000f8e02ff */
[----:B------:R-:W2:Y:S01]  /*145a0*/  S2R R20, SR_TID.X ;  /* 0x0000000000147919 */ /* 0x000ea20000002100 */
[----:B----4-:R-:W-:-:S04]  /*145b0*/  IMAD.WIDE.U32 R2, R21, UR4, R2 ;  /* 0x0000000415027c25 */ /* 0x010fc8000f8e0002 */
[----:B------:R-:W-:Y:S01]  /*145c0*/  IMAD R0, R21, UR5, R0 ;  /* 0x0000000515007c24 */ /* 0x000fe2000f8e0200 */
[----:B------:R-:W3:Y:S01]  /*145d0*/  S2R R9, SR_TID.X ;  /* 0x0000000000097919 */ /* 0x000ee20000002100 */
[----:B------:R-:W-:Y:S02]  /*145e0*/  ULDC.64 UR4, c[0x0][0x2d0] ;  /* 0x0000b40000047ab9 */ /* 0x000fe40000000a00 */
[----:B------:R-:W-:Y:S01]  /*145f0*/  IMAD.IADD R3, R3, 0x1, R0 ;  /* 0x0000000103037824 */ /* 0x000fe200078e0200 */
[----:B--2---:R-:W-:-:S04]  /*14600*/  LOP3.LUT R20, R20, 0x7f, RZ, 0xc0, !PT ;  /* 0x0000007f14147812 */ /* 0x004fc800078ec0ff */
[----:B------:R-:W-:Y:S02]  /*14610*/  SHF.R.U32.HI R21, RZ, 0x3, R20 ;  /* 0x00000003ff157819 */ /* 0x000fe40000011614 */
[----:B------:R-:W2:Y:S02]  /*14620*/  S2R R20, SR_TID.X ;  /* 0x0000000000147919 */ /* 0x000ea40000002100 */
[----:B--2---:R-:W-:-:S04]  /*14630*/  SHF.L.U32 R20, R20, 0x4, RZ ;  /* 0x0000000414147819 */ /* 0x004fc800000006ff */
[----:B------:R-:W-:-:S05]  /*14640*/  LOP3.LUT R20, R21, 0x70, R20, 0xf8, !PT ;  /* 0x0000007015147812 */ /* 0x000fca00078ef814 */
[----:B------:R-:W-:Y:S02]  /*14650*/  IMAD R0, R17, 0x40, R20 ;  /* 0x0000004011007824 */ /* 0x000fe400078e0214 */
[----:B------:R2:W5:Y:S02]  /*14660*/  LDL R20, [R1+0x18] ;  /* 0x0000180001147983 */ /* 0x0005640000100800 */
[----:B0-----:R-:W-:-:S04]  /*14670*/  @P0 IMAD.HI.U32 R5, R0, R5, RZ ;  /* 0x0000000500050227 */ /* 0x001fc800078e00ff */
[----:B------:R-:W-:Y:S01]  /*14680*/  IMAD.MOV.U32 R4, RZ, RZ, R0 ;  /* 0x000000ffff047224 */ /* 0x000fe200078e0000 */
[----:B-1----:R-:W-:Y:S01]  /*14690*/  @P0 SHF.R.U32.HI R4, RZ, R6, R5 ;  /* 0x00000006ff040219 */ /* 0x002fe20000011605 */
[----:B------:R-:W0:Y:S04]  /*146a0*/  S2R R21, SR_TID.X ;  /* 0x0000000000157919 */ /* 0x000e280000002100 */
[----:B------:R-:W-:-:S04]  /*146b0*/  IMAD.MOV R5, RZ, RZ, -R4 ;  /* 0x000000ffff057224 */ /* 0x000fc800078e0a04 */
        /* <DEDUP_REMOVED lines=12> */
[----:B---3--:R-:W-:Y:S01]  /*14780*/  IMAD.SHL.U32 R9, R9, 0x8, RZ ;  /* 0x0000000809097824 */ /* 0x008fe200078e00ff */
[C---:B------:R-:W-:Y:S01]  /*14790*/  LEA R0, P0, R2.reuse, UR4, 0x1 ;  /* 0x0000000402007c11 */ /* 0x040fe2000f8008ff */
[----:B------:R-:W-:Y:S01]  /*147a0*/  IMAD.IADD R3, R3, 0x1, R4 ;  /* 0x0000000103037824 */ /* 0x000fe200078e0204 */
[----:B------:R-:W-:Y:S02]  /*147b0*/  ULDC UR4, c[0x0][0x2b8] ;  /* 0x0000ae0000047ab9 */ /* 0x000fe40000000800 */
[----:B------:R-:W-:Y:S02]  /*147c0*/  LOP3.LUT R9, R9, 0x38, RZ, 0xc0, !PT ;  /* 0x0000003809097812 */ /* 0x000fe400078ec0ff */
[----:B------:R-:W-:Y:S01]  /*147d0*/  LEA.HI.X R2, R2, UR5, R3, 0x1, P0 ;  /* 0x0000000502027c11 */ /* 0x000fe200080f0c03 */
[----:B------:R-:W-:Y:S01]  /*147e0*/  UMOV UR5, 0xffffffff ;  /* 0xffffffff00057882 */ /* 0x000fe20000000000 */
[----:B0-----:R-:W-:-:S02]  /*147f0*/  LOP3.LUT R21, R21, 0x7f, RZ, 0xc0, !PT ;  /* 0x0000007f15157812 */ /* 0x001fc400078ec0ff */
[----:B------:R-:W-:Y:S02]  /*14800*/  ISETP.GE.AND P1, PT, R9, UR4, PT ;  /* 0x0000000409007c0c */ /* 0x000fe4000bf26270 */
[----:B------:R-:W-:Y:S01]  /*14810*/  SHF.R.U32.HI R10, RZ, 0x3, R21 ;  /* 0x00000003ff0a7819 */ /* 0x000fe20000011615 */
[----:B--2---:R-:W-:Y:S10]  /*14820*/  BRA.DIV UR5, `(.L_x_4019) ;  /* 0x0000004205307947 */ /* 0x004ff4000b800000 */
[----:B------:R-:W0:Y:S01]  /*14830*/  SHFL.IDX PT, R5, R0, RZ, 0x181f ;  /* 0x00181fff00057589 */ /* 0x000e2200000e0000 */
[----:B-----5:R-:W-:Y:S01]  /*14840*/  IMAD R3, R20, R7, RZ ;  /* 0x0000000714037224 */ /* 0x020fe200078e02ff */
[----:B------:R-:W-:Y:S02]  /*14850*/  LEA R17, R17, R10, 0x6 ;  /* 0x0000000a11117211 */ /* 0x000fe400078e30ff */
[----:B------:R-:W1:Y:S02]  /*14860*/  SHFL.IDX PT, R4, R2, RZ, 0x181f ;  /* 0x00181fff02047589 */ /* 0x000e6400000e0000 */
        /* <DEDUP_REMOVED lines=8> */
[----:B0-----:R-:W-:Y:S02]  /*148f0*/  VIADD R4, R17, 0x10 ;  /* 0x0000001011047836 */ /* 0x001fe40000000000 */
[----:B------:R-:W0:Y:S03]  /*14900*/  SHFL.IDX PT, R5, R0, 0x1, 0x181f ;  /* 0x00381f0000057f89 */ /* 0x000e2600000e0000 */
        /* <DEDUP_REMOVED lines=12> */
[----:B------:R-:W1:Y:S08]  /*149d0*/  SHFL.IDX PT, R4, R2, 0x2, 0x181f ;  /* 0x00581f0002047f89 */ /* 0x000e7000000e0000 */
[----:B0-----:R-:W-:-:S05]  /*149e0*/  @!P0 LEA R5, P2, R9, R5, 0x1 ;  /* 0x0000000509058211 */ /* 0x001fca00078408ff */
[----:B-1----:R-:W-:-:S05]  /*149f0*/  @!P0 IMAD.X R4, RZ, RZ, R4, P2 ;  /* 0x000000ffff048224 */ /* 0x002fca00010e0604 */
[----:B------:R-:W-:-:S04]  /*14a00*/  @!P0 LOP3.LUT R5, R5, R4, RZ, 0x3c, !PT ;  /* 0x0000000405058212 */ /* 0x000fc800078e3cff */
[----:B------:R-:W-:-:S04]  /*14a10*/  @!P0 LOP3.LUT R4, R5, R4, RZ, 0x3c, !PT ;  /* 0x0000000405048212 */ /* 0x000fc800078e3cff */
[----:B------:R-:W-:-:S05]  /*14a20*/  @!P0 LOP3.LUT R5, R5, R4, RZ, 0x3c, !PT ;  /* 0x0000000405058212 */ /* 0x000fca00078e3cff */
[----:B------:R0:W-:Y:S04]  /*14a30*/  @!P0 LDGSTS.E.BYPASS.LTC128B.128 [R8+0x21400], desc[UR40][R4.64], !P1 ;  /* 0x2140000004088fae */ /* 0x0001e8000c901d68 */
[----:B0-----:R0:W1:Y:S02]  /*14a40*/  SHFL.IDX PT, R4, R2, 0x3, 0x181f ;  /* 0x00781f0002047f89 */ /* 0x00106400000e0000 */
.L_x_4134:
[----:B------:R-:W-:-:S05]  /*14a50*/  VIADD R17, R17, 0x30 ;  /* 0x0000003011117836 */ /* 0x000fca0000000000 */
[----:B------:R-:W-:-:S13]  /*14a60*/  ISETP.GE.AND P0, PT, R17, R3, PT ;  /* 0x000000031100720c */ /* 0x000fda0003f06270 */
[----:B0-----:R-:W-:-:S04]  /*14a70*/  @!P0 LEA R2, P2, R9, R0, 0x1 ;  /* 0x0000000009028211 */ /* 0x001fc800078408ff */
[----:B-1----:R-:W-:-:S05]  /*14a80*/  @!P0 IADD3.X R3, RZ, R4, RZ, P2, !PT ;  /* 0x00000004ff038210 */ /* 0x002fca00017fe4ff */
[----:B------:R-:W-:Y:S01]  /*14a90*/  @!PT LDS RZ, [RZ] ;  /* 0x00000000fffff984 */ /* 0x000fe20000000800 */
[----:B------:R-:W-:Y:S01]  /*14aa0*/  @!PT LDS RZ, [RZ] ;  /* 0x00000000fffff984 */ /* 0x000fe20000000800 */
[----:B------:R-:W-:Y:S01]  /*14ab0*/  @!PT LDS RZ, [RZ] ;  /* 0x00000000fffff984 */ /* 0x000fe20000000800 */
[----:B------:R0:W-:Y:S01]  /*14ac0*/  @!P0 LDGSTS.E.BYPASS.LTC128B.128 [R8+0x21c00], desc[UR40][R2.64], !P1 ;  /* 0x21c0000002088fae */ /* 0x0001e2000c901d68 */
[----:B------:R-:W-:Y:S01]  /*14ad0*/  PLOP3.LUT P0, PT, PT, PT, PT, 0x80, 0x0 ;  /* 0x000000000000781c */ /* 0x000fe20003f0f070 */
[----:B------:R-:W-:-:S12]  /*14ae0*/  NOP ;  /* 0x0000000000007918 */ /* 0x000fd80000000000 */
.L_x_4020:
        /* <DEDUP_REMOVED lines=18> */
.L_x_4135:
[----:B------:R-:W-:Y:S05]  /*14c10*/  BSYNC B0 ;  /* 0x0000000000007941 */ /* 0x000fea0003800000 */
.L_x_4021:
[----:B------:R-:W-:-:S04]  /*14c20*/  LOP3.LUT R2, R37, 0x2, RZ, 0xfc, !PT ;  /* 0x0000000225027812 */ /* 0x000fc800078efcff */
[----:B------:R-:W-:-:S13]  /*14c30*/  ISETP.NE.AND P0, PT, R2, 0x3, PT ;  /* 0x000000030200780c */ /* 0x000fda0003f05270 */
[----:B------:R-:W-:Y:S05]  /*14c40*/  @!P0 BRA `(.L_x_4023) ;  /* 0x0000000000048947 */ /* 0x000fea0003800000 */
[----:B------:R-:W-:Y:S01]  /*14c50*/  BPT.TRAP 0x1 ;  /* 0x000000040000795c */ /* 0x000fe20000300000 */
.L_x_4023:
[----:B0-----:R-:W-:Y:S01]  /*14c60*/  SHF.L.U32 R0, R26, 0x1f, RZ ;  /* 0x0000001f1a007819 */ /* 0x001fe200000006ff */
[----:B------:R-:W-:Y:S03]  /*14c70*/  BSSY B0, `(.L_x_4024) ;  /* 0x0000003000007945 */ /* 0x000fe60003800000 */
[----:B------:R-:W0:Y:S02]  /*14c80*/  SYNCS.PHASECHK.TRANS64.TRYWAIT P0, [R27+URZ+0x28c60], R0 ;  /* 0x028c60001b0075a7 */ /* 0x000e24000800017f */
[----:B0-----:R-:W-:Y:S05]  /*14c90*/  @!P0 BRA `(.L_x_4025) ;  /* 0x00000040006c8947 */ /* 0x001fea0003800000 */
.L_x_4136:
[----:B------:R-:W-:Y:S05]  /*14ca0*/  BSYNC B0 ;  /* 0x0000000000007941 */ /* 0x000fea0003800000 */
.L_x_4024:
[----:B------:R-:W0:Y:S01]  /*14cb0*/  LDL.LU R3, [R1+0x2c] ;  /* 0x00002c0001037983 */ /* 0x000e220000300800 */
[----:B------:R-:W-:-:S03]  /*14cc0*/  ULDC.64 UR4, c[0x0][0x328] ;  /* 0x0000ca0000047ab9 */ /* 0x000fc60000000a00 */
[----:B------:R-:W2:Y:S04]  /*14cd0*/  LDL.LU R2, [R1] ;  /* 0x0000000001027983 */ /* 0x000ea80000300800 */
[----:B------:R-:W3:Y:S01]  /*14ce0*/  LDL.LU R4, [R1+0x30] ;  /* 0x0000300001047983 */ /* 0x000ee20000300800 */
        /* <DEDUP_REMOVED lines=28> */
[----:B------:R-:W-:-:S02]  /*14eb0*/  LOP3.LUT P2, RZ, R32, 0x10, RZ, 0xc0, !PT ;  /* 0x0000001020ff7812 */ /* 0x000fc4000784c0ff */
[----:B0-----:R-:W-:-:S04]  /*14ec0*/  SHF.L.U32 R7, R7, 0x3, RZ ;  /* 0x0000000307077819 */ /* 0x001fc800000006ff */
        /* <DEDUP_REMOVED lines=36> */
[----:B0-----:R-:W-:-:S05]  /*15110*/  IADD3 R2, P6, R2, R0, RZ ;  /* 0x0000000002027210 */ /* 0x001fca0007fde0ff */
[----:B-1----:R-:W-:Y:S01]  /*15120*/  IMAD.X R3, RZ, RZ, R3, P6 ;  /* 0x000000ffff037224 */ /* 0x002fe200030e0603 */
        /* <DEDUP_REMOVED lines=40> */
.L_x_4146:
        /* <DEDUP_REMOVED lines=13> */
[----:B------:R-:W-:Y:S02]  /*15480*/  IADD3.X R3, RZ, R6, RZ, P0, !PT ;  /* 0x00000006ff037210 */ /* 0x000fe400007fe4ff */
[----:B------:R-:W-:Y:S02]  /*15490*/  LOP3.LUT P6, RZ, R22, 0x800, RZ, 0xc0, !PT ;  /* 0x0000080016ff7812 */ /* 0x000fe400078cc0ff */
[----:B------:R-:W-:-:S02]  /*154a0*/  ISETP.LT.OR P5, PT, R31, 0x31, !P3 ;  /* 0x000000311f00780c */ /* 0x000fc40005fa1670 */
[C---:B------:R-:W-:Y:S02]  /*154b0*/  LOP3.LUT P0, RZ, R22.reuse, 0x200, RZ, 0xc0, !PT ;  /* 0x0000020016ff7812 */ /* 0x040fe4000780c0ff */
[----:B------:R-:W-:Y:S02]  /*154c0*/  ISETP.LT.OR P3, PT, R31, 0x31, !P1 ;  /* 0x000000311f00780c */ /* 0x000fe40004f61670 */
[----:B------:R-:W-:-:S04]  /*154d0*/  LOP3.LUT P1, RZ, R22, 0x400, RZ, 0xc0, !PT ;  /* 0x0000040016ff7812 */ /* 0x000fc8000782c0ff */
[----:B------:R-:W-:Y:S01]  /*154e0*/  ISETP.LT.OR P1, PT, R31, 0x31, P1 ;  /* 0x000000311f00780c */ /* 0x000fe20000f21670 */
        /* <DEDUP_REMOVED lines=14> */
.L_x_4027:
        /* <DEDUP_REMOVED lines=11> */
.L_x_4028:
[----:B------:R-:W2:Y:S01]  /*15680*/  LDL.LU R2, [R1+0x4] ;  /* 0x0000040001027983 */ /* 0x000ea20000300800 */
[----:B------:R1:W-:Y:S01]  /*15690*/  SYNCS.ARRIVE.TRANS64.A1T0 RZ, [R27+URZ+0x28c50], RZ ;  /* 0x028c50ff1bff79a7 */ /* 0x0003e2000810003f */
[----:B------:R-:W-:Y:S01]  /*156a0*/  BSSY B0, `(.L_x_4029) ;  /* 0x00000f7000007945 */ /* 0x000fe20003800000 */
[----:B--2---:R-:W-:-:S13]  /*156b0*/  ISETP.GE.AND P0, PT, R2, 0x41, PT ;  /* 0x000000410200780c */ /* 0x004fda0003f06270 */
[----:B-1----:R-:W-:Y:S05]  /*156c0*/  @!P0 BRA `(.L_x_4030) ;  /* 0x0000000c00d08947 */ /* 0x002fea0003800000 */
[----:B------:R-:W2:Y:S04]  /*156d0*/  LDL.LU R4, [R1+0x38] ;  /* 0x0000380001047983 */ /* 0x000ea80000300800 */
[----:B------:R-:W3:Y:S04]  /*156e0*/  LDL.LU R3, [R1+0x10] ;  /* 0x0000100001037983 */ /* 0x000ee80000300800 */
[----:B------:R-:W4:Y:S01]  /*156f0*/  LDL.LU R2, [R1+0x3c] ;  /* 0x00003c0001027983 */ /* 0x000f220000300800 */
[----:B--2---:R-:W-:Y:S02]  /*15700*/  LOP3.LUT R32, R4, 0x40, RZ, 0xc0, !PT ;  /* 0x0000004004207812 */ /* 0x004fe400078ec0ff */
[----:B---3--:R-:W-:-:S02]  /*15710*/  LOP3.LUT R31, R3, 0x80, RZ, 0xc0, !PT ;  /* 0x00000080031f7812 */ /* 0x008fc400078ec0ff */
[----:B------:R-:W-:Y:S02]  /*15720*/  SHF.R.U32.HI R32, RZ, 0x2, R32 ;  /* 0x00000002ff207819 */ /* 0x000fe40000011620 */
[----:B----4-:R-:W-:Y:S02]  /*15730*/  LEA.HI.SX32 R7, R2, 0xfffffffe, 0x1a ;  /* 0xfffffffe02077811 */ /* 0x010fe400078fd2ff */
[----:B------:R-:W-:-:S07]  /*15740*/  SHF.R.U32.HI R31, RZ, 0x3, R31 ;  /* 0x00000003ff1f7819 */ /* 0x000fce000001161f */
.L_x_4043:
[----:B-1----:R-:W1:Y:S01]  /*15750*/  S2R R2, SR_TID.X ;  /* 0x0000000000027919 */ /* 0x002e620000002100 */
[----:B0-----:R-:W0:Y:S01]  /*15760*/  LDC R5, c[0x0][0x430] ;  /* 0x00010c00ff057b82 */ /* 0x001e220000000800 */
[----:B------:R-:W-:Y:S01]  /*15770*/  IMAD R4, R7, 0x40, R33 ;  /* 0x0000004007047824 */ /* 0x000fe200078e0221 */
[----:B------:R-:W-:Y:S01]  /*15780*/  LOP3.LUT R10, R37, 0x2, RZ, 0xfc, !PT ;  /* 0x00000002250a7812 */ /* 0x000fe200078efcff */
[----:B--2---:R-:W2:Y:S01]  /*15790*/  S2R R8, SR_TID.X ;  /* 0x0000000000087919 */ /* 0x004ea20000002100 */
[----:B------:R-:W-:Y:S02]  /*157a0*/  IADD3 R25, R25, 0x1, RZ ;  /* 0x0000000119197810 */ /* 0x000fe40007ffe0ff */
[----:B0-----:R-:W-:Y:S02]  /*157b0*/  ISETP.NE.AND P0, PT, R5, 0x1, PT ;  /* 0x000000010500780c */ /* 0x001fe40003f05270 */
[----:B-1----:R-:W-:Y:S01]  /*157c0*/  LOP3.LUT R2, R2, 0x7f, RZ, 0xc0, !PT ;  /* 0x0000007f02027812 */ /* 0x002fe200078ec0ff */
[----:B--2---:R-:W-:-:S03]  /*157d0*/  IMAD.SHL.U32 R8, R8, 0x10, RZ ;  /* 0x0000001008087824 */ /* 0x004fc600078e00ff */
[----:B------:R-:W-:-:S07]  /*157e0*/  SHF.R.U32.HI R2, RZ, 0x3, R2 ;  /* 0x00000003ff027819 */ /* 0x000fce0000011602 */
[----:B---3--:R-:W0:Y:S01]  /*157f0*/  @P0 LDC R6, c[0x0][0x434] ;  /* 0x00010d00ff060b82 */ /* 0x008e220000000800 */
[----:B------:R-:W-:-:S04]  /*15800*/  LOP3.LUT R8, R2, 0x70, R8, 0xf8, !PT ;  /* 0x0000007002087812 */ /* 0x000fc800078ef808 */
[----:B------:R-:W-:-:S03]  /*15810*/  ISETP.GT.U32.AND P1, PT, R8, 0x3f, PT ;  /* 0x0000003f0800780c */ /* 0x000fc60003f24070 */
[----:B------:R-:W1:Y:S01]  /*15820*/  @P0 LDC R3, c[0x0][0x438] ;  /* 0x00010e00ff030b82 */ /* 0x000e620000000800 */
[----:B------:R-:W-:-:S04]  /*15830*/  IMAD.IADD R4, R8, 0x1, R4 ;  /* 0x0000000108047824 */ /* 0x000fc800078e0204 */
[----:B------:R-:W-:-:S05]  /*15840*/  IMAD.MOV.U32 R2, RZ, RZ, R4 ;  /* 0x000000ffff027224 */ /* 0x000fca00078e0004 */
[----:B------:R-:W2:Y:S01]  /*15850*/  @!P1 LDC.64 R8, c[0x0][0x428] ;  /* 0x00010a00ff089b82 */ /* 0x000ea20000000a00 */
[----:B0-----:R-:W-:-:S05]  /*15860*/  @P0 IMAD.HI.U32 R6, R4, R6, RZ ;  /* 0x0000000604060227 */ /* 0x001fca00078e00ff */
[----:B-1----:R-:W-:-:S05]  /*15870*/  @P0 SHF.R.U32.HI R2, RZ, R3, R6 ;  /* 0x00000003ff020219 */ /* 0x002fca0000011606 */
[----:B------:R-:W-:-:S04]  /*15880*/  IMAD.MOV R3, RZ, RZ, -R2 ;  /* 0x000000ffff037224 */ /* 0x000fc800078e0a02 */
[----:B------:R-:W-:Y:S01]  /*15890*/  IMAD R5, R5, R3, R4 ;  /* 0x0000000305057224 */ /* 0x000fe200078e0204 */
[--C-:B------:R-:W-:Y:S01]  /*158a0*/  @!P1 SHF.R.S32.HI R3, RZ, 0x1f, R2.reuse ;  /* 0x0000001fff039819 */ /* 0x100fe20000011402 */
[-C--:B--2---:R-:W-:Y:S02]  /*158b0*/  @!P1 IMAD R4, R34, R8.reuse, RZ ;  /* 0x0000000822049224 */ /* 0x084fe400078e02ff */
[----:B------:R-:W-:-:S04]  /*158c0*/  @!P1 IMAD.WIDE.U32 R2, R30, R8, R2 ;  /* 0x000000081e029225 */ /* 0x000fc800078e0002 */
[----:B------:R-:W-:Y:S02]  /*158d0*/  @!P1 IMAD R4, R30, R9, R4 ;  /* 0x000000091e049224 */ /* 0x000fe400078e0204 */
[----:B------:R-:W0:Y:S02]  /*158e0*/  @!P1 LDC.64 R8, c[0x0][0x418] ;  /* 0x00010600ff089b82 */ /* 0x000e240000000a00 */
[----:B------:R-:W-:Y:S02]  /*158f0*/  @!P1 IMAD.IADD R3, R4, 0x1, R3 ;  /* 0x0000000104039824 */ /* 0x000fe400078e0203 */
[----:B------:R-:W-:Y:S01]  /*15900*/  IMAD.MOV.U32 R4, RZ, RZ, RZ ;  /* 0x000000ffff047224 */ /* 0x000fe200078e00ff */
[----:B0-----:R-:W-:-:S04]  /*15910*/  @!P1 LEA R8, P0, R2, R8, 0x2 ;  /* 0x0000000802089211 */ /* 0x001fc800078010ff */
[----:B------:R-:W-:Y:S02]  /*15920*/  @!P1 LEA.HI.X R9, R2, R9, R3, 0x2, P0 ;  /* 0x0000000902099211 */ /* 0x000fe400000f1403 */
[----:B------:R-:W-:-:S03]  /*15930*/  ISETP.NE.AND P0, PT, R25, 0x2, PT ;  /* 0x000000021900780c */ /* 0x000fc60003f05270 */
[----:B------:R0:W5:Y:S01]  /*15940*/  @!P1 LDG.E R4, desc[UR40][R8.64] ;  /* 0x0000002808049981 */ /* 0x000162000c1e1900 */
[----:B------:R-:W-:Y:S02]  /*15950*/  ISETP.NE.AND P1, PT, R10, 0x3, PT ;  /* 0x000000030a00780c */ /* 0x000fe40003f25270 */
[----:B------:R-:W-:Y:S01]  /*15960*/  SEL R2, RZ, 0x1, P0 ;  /* 0x00000001ff027807 */ /* 0x000fe20000000000 */
[----:B------:R-:W-:Y:S05]  /*15970*/  YIELD ;  /* 0x0000000000007946 */ /* 0x000fea0003800000 */
[----:B------:R-:W-:Y:S01]  /*15980*/  LOP3.LUT R26, R26, R2, RZ, 0x3c, !PT ;  /* 0x000000021a1a7212 */ /* 0x000fe200078e3cff */
[----:B------:R-:W-:Y:S01]  /*15990*/  IMAD.MOV.U32 R2, RZ, RZ, R7 ;  /* 0x000000ffff027224 */ /* 0x000fe200078e0007 */
[----:B------:R-:W-:Y:S01]  /*159a0*/  SEL R25, R25, RZ, P0 ;  /* 0x000000ff19197207 */ /* 0x000fe20000000000 */
[----:B------:R-:W-:-:S03]  /*159b0*/  VIADD R7, R7, 0xffffffff ;  /* 0xffffffff07077836 */ /* 0x000fc60000000000 */
[----:B------:R-:W-:Y:S01]  /*159c0*/  ISETP.GT.AND P3, PT, R2, RZ, PT ;  /* 0x000000ff0200720c */ /* 0x000fe20003f64270 */
[----:B0-----:R-:W-:-:S12]  /*159d0*/  @!P1 BRA `(.L_x_4031) ;  /* 0x0000000000049947 */ /* 0x001fd80003800000 */
[----:B------:R-:W-:Y:S01]  /*159e0*/  BPT.TRAP 0x1 ;  /* 0x000000040000795c */ /* 0x000fe20000300000 */
.L_x_4031:
[----:B------:R-:W-:Y:S01]  /*159f0*/  IMAD R6, R25, 0x8, R23 ;  /* 0x0000000819067824 */ /* 0x000fe200078e0217 */
[----:B------:R-:W-:Y:S01]  /*15a00*/  SHF.L.U32 R17, R26, 0x1f, RZ ;  /* 0x0000001f1a117819 */ /* 0x000fe200000006ff */
[----:B------:R-:W-:Y:S01]  /*15a10*/  BSSY B1, `(.L_x_4032) ;  /* 0x0000004000017945 */ /* 0x000fe20003800000 */
[----:B------:R-:W-:Y:S02]  /*15a20*/  SHF.R.S32.HI R9, RZ, 0x1f, R5 ;  /* 0x0000001fff097819 */ /* 0x000fe40000011405 */
[----:B------:R-:W0:Y:S02]  /*15a30*/  SYNCS.PHASECHK.TRANS64.TRYWAIT P0, [R6+URZ+0x28c40], R17 ;  /* 0x028c4011060075a7 */ /* 0x000e24000800017f */
[----:B0-----:R-:W-:Y:S05]  /*15a40*/  @!P0 BRA `(.L_x_4033) ;  /* 0x0000003c00408947 */ /* 0x001fea0003800000 */
.L_x_4147:
[----:B------:R-:W-:Y:S05]  /*15a50*/  BSYNC B1 ;  /* 0x0000000000017941 */ /* 0x000fea0003800000 */
.L_x_4032:
        /* <DEDUP_REMOVED lines=32> */
[----:B-1----:R-:W-:-:S05]  /*15c60*/  IADD3 R2, P0, R2, R0, RZ ;  /* 0x0000000002027210 */ /* 0x002fca0007f1e0ff */
[----:B--2---:R-:W-:-:S05]  /*15c70*/  IMAD.X R3, RZ, RZ, R3, P0 ;  /* 0x000000ffff037224 */ /* 0x004fca00000e0603 */
        /* <DEDUP_REMOVED lines=8> */
.L_x_4157:
        /* <DEDUP_REMOVED lines=8> */
.L_x_4035:
[----:B------:R-:W-:Y:S02]  /*15d80*/  PLOP3.LUT P1, PT, P1, P0, PT, 0xa2, 0x0 ;  /* 0x000000000000781c */ /* 0x000fe40000f21472 */
[----:B------:R-:W-:-:S08]  /*15d90*/  @P0 R2UR P1, UR4, R6 ;  /* 0x00000000060402ca */ /* 0x000fd00000020000 */
[----:B------:R-:W-:-:S05]  /*15da0*/  @P0 PLOP3.LUT P0, PT, P1, PT, PT, 0x80, 0x0 ;  /* 0x000000000000081c */ /* 0x000fca0000f0f070 */
[----:B------:R-:W-:Y:S01]  /*15db0*/  @!P1 SYNCS.ARRIVE.TRANS64.RED.A0T1 RZ, [UR4+0x28c30], RZ ;  /* 0x028c30ffffff99a7 */ /* 0x000fe20008200404 */
[----:B------:R-:W-:Y:S07]  /*15dc0*/  @!P1 ARRIVES.LDGSTSBAR.64.TRANSCNT [UR4+0x28c30] ;  /* 0x028c3000ff0099b0 */ /* 0x000fee0008000a84 */
[----:B------:R-:W-:Y:S05]  /*15dd0*/  @P0 BRA.U.ANY `(.L_x_4035) ;  /* 0xfffffffd00e80947 */ /* 0x000fea000393ffff */
[----:B------:R-:W-:Y:S01]  /*15de0*/  NOP ;  /* 0x0000000000007918 */ /* 0x000fe20000000000 */
[----:B--2---:R-:W-:-:S04]  /*15df0*/  LOP3.LUT R2, R37, 0x2, RZ, 0xfc, !PT ;  /* 0x0000000225027812 */ /* 0x004fc800078efcff */
[----:B------:R-:W-:-:S13]  /*15e00*/  ISETP.NE.AND P2, PT, R2, 0x3, PT ;  /* 0x000000030200780c */ /* 0x000fda0003f45270 */
[----:B------:R-:W-:Y:S05]  /*15e10*/  @!P2 BRA `(.L_x_4036) ;  /* 0x000000000004a947 */ /* 0x000fea0003800000 */
[----:B------:R-:W-:Y:S01]  /*15e20*/  BPT.TRAP 0x1 ;  /* 0x000000040000795c */ /* 0x000fe20000300000 */
.L_x_4036:
[----:B------:R2:W-:Y:S01]  /*15e30*/  SYNCS.ARRIVE.TRANS64.A1T0 RZ, [R6+URZ+0x28c30], RZ ;  /* 0x028c30ff06ff79a7 */ /* 0x0005e2000810003f */
[----:B------:R-:W-:Y:S05]  /*15e40*/  @!P2 BRA `(.L_x_4037) ;  /* 0x000000000004a947 */ /* 0x000fea0003800000 */
[----:B------:R-:W-:Y:S01]  /*15e50*/  BPT.TRAP 0x1 ;  /* 0x000000040000795c */ /* 0x000fe20000300000 */
.L_x_4037:
[----:B------:R-:W3:Y:S01]  /*15e60*/  SYNCS.PHASECHK.TRANS64.TRYWAIT P0, [R6+URZ+0x28c60], R17 ;  /* 0x028c6011060075a7 */ /* 0x000ee2000800017f */
[----:B------:R-:W-:Y:S04]  /*15e70*/  BSSY B1, `(.L_x_4038) ;  /* 0x0000002000017945 */ /* 0x000fe80003800000 */
[----:B---3--:R-:W-:Y:S05]  /*15e80*/  @!P0 BRA `(.L_x_4039) ;  /* 0x0000003c00608947 */ /* 0x008fea0003800000 */
.L_x_4158:
[----:B------:R-:W-:Y:S05]  /*15e90*/  BSYNC B1 ;  /* 0x0000000000017941 */ /* 0x000fea0003800000 */
.L_x_4038:
        /* <DEDUP_REMOVED lines=81> */
.L_x_4168:
[----:B------:R-:W-:Y:S02]  /*163b0*/  LOP3.LUT R22, R22, 0xffffbfff, RZ, 0xc0, !PT ;  /* 0xffffbfff16167812 */ /* 0x000fe400078ec0ff */
[----:B---3--:R-:W-:Y:S02]  /*163c0*/  IADD3 R2, P2, R14, R0, RZ ;  /* 0x000000000e027210 */ /* 0x008fe40007f5e0ff */
[----:B------:R-:W-:Y:S02]  /*163d0*/  @P1 LOP3.LUT R22, R22, 0x4000, RZ, 0xfc, !PT ;  /* 0x0000400016161812 */ /* 0x000fe400078efcff */
[----:B------:R-:W-:Y:S02]  /*163e0*/  IADD3.X R3, RZ, R10, RZ, P2, !PT ;  /* 0x0000000aff037210 */ /* 0x000fe400017fe4ff */
        /* <DEDUP_REMOVED lines=21> */
.L_x_4041:
        /* <DEDUP_REMOVED lines=11> */
.L_x_4042:
[----:B------:R3:W-:Y:S01]  /*165f0*/  SYNCS.ARRIVE.TRANS64.A1T0 RZ, [R6+URZ+0x28c50], RZ ;  /* 0x028c50ff06ff79a7 */ /* 0x0007e2000810003f */
[----:B------:R-:W-:Y:S05]  /*16600*/  @P3 BRA `(.L_x_4043) ;  /* 0xfffffff000503947 */ /* 0x000fea000383ffff */
.L_x_4030:
[----:B------:R-:W-:Y:S05]  /*16610*/  BSYNC B0 ;  /* 0x0000000000007941 */ /* 0x000fea0003800000 */
.L_x_4029:
        /* <DEDUP_REMOVED lines=9> */
[----:B0-----:R-:W0:Y:S01]  /*166b0*/  S2R R5, SR_LANEID ;  /* 0x0000000000057919 */ /* 0x001e220000000000 */
[----:B------:R-:W-:Y:S01]  /*166c0*/  VOTEU.ANY UR4, UPT, PT ;  /* 0x0000000000047886 */ /* 0x000fe200038e0100 */
[----:B------:R-:W4:Y:S01]  /*166d0*/  LDC.64 R2, c[0x0][0xc60] ;  /* 0x00031800ff027b82 */ /* 0x000f220000000a00 */
[----:B------:R-:W0:Y:S02]  /*166e0*/  FLO.U32 R0, UR4 ;  /* 0x0000000400007d00 */ /* 0x000e2400080e0000 */
[----:B0-----:R-:W-:-:S06]  /*166f0*/  ISETP.EQ.U32.AND P1, PT, R0, R5, PT ;  /* 0x000000050000720c */ /* 0x001fcc0003f22070 */
[----:B------:R-:W4:Y:S07]  /*16700*/  POPC R5, UR4 ;  /* 0x0000000400057d09 */ /* 0x000f2e0008000000 */
[----:B----4-:R-:W4:Y:S01]  /*16710*/  @P1 ATOMG.E.ADD.STRONG.GPU PT, R3, desc[UR40][R2.64], R5 ;  /* 0x00000005020319a8 */ /* 0x010f2200081ee1e8 */
[----:B------:R-:W0:Y:S02]  /*16720*/  S2R R4, SR_LTMASK ;  /* 0x0000000000047919 */ /* 0x000e240000003900 */
[----:B0-----:R-:W-:-:S04]  /*16730*/  LOP3.LUT R4, R4, UR4, RZ, 0xc0, !PT ;  /* 0x0000000404047c12 */ /* 0x001fc8000f8ec0ff */
[----:B------:R-:W0:Y:S01]  /*16740*/  POPC R7, R4 ;  /* 0x0000000400077309 */ /* 0x000e220000000000 */
[----:B----4-:R-:W0:Y:S02]  /*16750*/  SHFL.IDX PT, R0, R3, R0, 0x1f ;  /* 0x00001f0003007589 */ /* 0x010e2400000e0000 */
[----:B0-----:R-:W-:-:S07]  /*16760*/  IADD3 R16, R0, UR36, R7 ;  /* 0x0000002400107c10 */ /* 0x001fce000fffe007 */
.L_x_4045:
[----:B------:R-:W-:Y:S05]  /*16770*/  BSYNC B0 ;  /* 0x0000000000007941 */ /* 0x000fea0003800000 */
.L_x_4044:
[----:B------:R-:W-:-:S07]  /*16780*/  SEL R25, R25, RZ, P0 ;  /* 0x000000ff19197207 */ /* 0x000fce0000000000 */
.L_x_4004:
[----:B------:R-:W-:Y:S05]  /*16790*/  BSYNC B7 ;  /* 0x0000000000077941 */ /* 0x000fea0003800000 */
.L_x_4002:
[----:B------:R-:W-:-:S13]  /*167a0*/  LOP3.LUT P0, RZ, R22, 0x1000, RZ, 0xc0, !PT ;  /* 0x0000100016ff7812 */ /* 0x000fda000780c0ff */
[----:B------:R-:W-:Y:S05]  /*167b0*/  @!P0 BRA `(.L_x_4046) ;  /* 0x0000000000248947 */ /* 0x000fea0003800000 */
[----:B------:R-:W-:Y:S05]  /*167c0*/  WARPSYNC.ALL ;  /* 0x0000000000007948 */ /* 0x000fea0003800000 */
[----:B------:R-:W4:Y:S08]  /*167d0*/  S2UR UR5, SR_CgaCtaId ;  /* 0x00000000000579c3 */ /* 0x000f300000008800 */
[----:B------:R-:W-:Y:S06]  /*167e0*/  BAR.SYNC.DEFER_BLOCKING 0x5, 0x180 ;  /* 0x0146000000007b1d */ /* 0x000fec0000010000 */
[----:B------:R-:W-:-:S02]  /*167f0*/  UMOV UR4, 0x400 ;  /* 0x0000040000047882 */ /* 0x000fc40000000000 */
[----:B----4-:R-:W-:-:S06]  /*16800*/  ULEA UR4, UR5, UR4, 0x18 ;  /* 0x0000000405047291 */ /* 0x010fcc000f8ec03f */
[----:B-1----:R-:W-:-:S05]  /*16810*/  IMAD.U32 R23, RZ, RZ, UR4 ;  /* 0x00000004ff177e24 */ /* 0x002fca000f8e00ff */
[----:B------:R1:W4:Y:S01]  /*16820*/  LDS.128 R16, [R23+0x28cd0] ;  /* 0x028cd00017107984 */ /* 0x0003220000000c00 */
[----:B------:R-:W-:Y:S06]  /*16830*/  BAR.ARV 0x4, 0x180 ;  /* 0x0106000000007b1d */ /* 0x000fec0000002000 */
[----:B------:R-:W-:Y:S05]  /*16840*/  BRA `(.L_x_4047) ;  /* 0x0000000800407947 */ /* 0x000fea0003800000 */
.L_x_4046:
[----:B0-----:R-:W0:Y:S01]  /*16850*/  S2R R8, SR_TID.X ;  /* 0x0000000000087919 */ /* 0x001e220000002100 */
[----:B------:R-:W-:Y:S01]  /*16860*/  UMOV UR4, 0xffffffff ;  /* 0xffffffff00047882 */ /* 0x000fe20000000000 */
[----:B0-----:R-:W-:-:S04]  /*16870*/  LOP3.LUT R8, R8, 0x1f, RZ, 0xc0, !PT ;  /* 0x0000001f08087812 */ /* 0x001fc800078ec0ff */
[----:B------:R-:W-:Y:S01]  /*16880*/  ISETP.NE.AND P0, PT, R8, 0x1f, PT ;  /* 0x0000001f0800780c */ /* 0x000fe20003f05270 */
[----:B------:R-:W-:-:S12]  /*16890*/  BRA.DIV UR4, `(.L_x_4048) ;  /* 0x0000003a04cc7947 */ /* 0x000fd8000b800000 */
[----:B------:R-:W-:Y:S01]  /*168a0*/  IMAD.IADD R5, R19, 0x1, R8 ;  /* 0x0000000113057824 */ /* 0x000fe200078e0208 */
[----:B------:R-:W-:-:S04]  /*168b0*/  ULDC UR4, c[0x0][0xc3c] ;  /* 0x00030f0000047ab9 */ /* 0x000fc80000000800 */
[----:B------:R-:W-:-:S13]  /*168c0*/  ISETP.GE.OR P1, PT, R5, UR4, !P0 ;  /* 0x0000000405007c0c */ /* 0x000fda000c726670 */
[----:B-1----:R-:W0:Y:S02]  /*168d0*/  @!P1 LDC.64 R2, c[0x0][0xc80] ;  /* 0x00032000ff029b82 */ /* 0x002e240000000a00 */
[----:B0-----:R-:W-:-:S06]  /*168e0*/  @!P1 IMAD.WIDE R2, R5, 0x4, R2 ;  /* 0x0000000405029825 */ /* 0x001fcc00078e0202 */
[----:B------:R0:W4:Y:S01]  /*168f0*/  @!P1 LDG.E R3, desc[UR40][R2.64] ;  /* 0x0000002802039981 */ /* 0x000122000c1e1900 */
[C---:B------:R-:W-:Y:S02]  /*16900*/  ISETP.GE.U32.AND P2, PT, R8.reuse, 0x2, PT ;  /* 0x000000020800780c */ /* 0x040fe40003f46070 */
[C---:B------:R-:W-:Y:S01]  /*16910*/  ISETP.GE.U32.AND P3, PT, R8.reuse, 0x4, PT ;  /* 0x000000040800780c */ /* 0x040fe20003f66070 */
[----:B------:R-:W-:Y:S01]  /*16920*/  SHFL.IDX PT, R0, R16, RZ, 0x1f ;  /* 0x00001fff10007589 */ /* 0x000fe200000e0000 */
[C---:B------:R-:W-:Y:S02]  /*16930*/  ISETP.GE.U32.AND P4, PT, R8.reuse, 0x8, PT ;  /* 0x000000080800780c */ /* 0x040fe40003f86070 */
[C---:B------:R-:W-:Y:S01]  /*16940*/  ISETP.GE.U32.AND P5, PT, R8.reuse, 0x10, PT ;  /* 0x000000100800780c */ /* 0x040fe20003fa6070 */
[----:B------:R-:W-:Y:S01]  /*16950*/  SHFL.IDX PT, R4, R16, 0x1, 0x1f ;  /* 0x00201f0010047f89 */ /* 0x000fe200000e0000 */
[----:B0-----:R-:W-:Y:S02]  /*16960*/  IMAD.MOV.U32 R2, RZ, RZ, RZ ;  /* 0x000000ffff027224 */ /* 0x001fe400078e00ff */
[----:B----4-:R-:W-:Y:S01]  /*16970*/  @!P1 IMAD.MOV.U32 R2, RZ, RZ, R3 ;  /* 0x000000ffff029224 */ /* 0x010fe200078e0003 */
[----:B------:R-:W-:-:S04]  /*16980*/  ISETP.NE.AND P1, PT, R8, RZ, PT ;  /* 0x000000ff0800720c */ /* 0x000fc80003f25270 */
[----:B------:R-:W0:Y:S02]  /*16990*/  SHFL.UP PT, R14, R2, 0x1, RZ ;  /* 0x04200000020e7989 */ /* 0x000e2400000e00ff */
[----:B0-----:R-:W-:-:S05]  /*169a0*/  SEL R5, R14, RZ, P1 ;  /* 0x000000ff0e057207 */ /* 0x001fca0000800000 */
[----:B------:R-:W-:-:S05]  /*169b0*/  IMAD.IADD R5, R2, 0x1, R5 ;  /* 0x0000000102057824 */ /* 0x000fca00078e0205 */
        /* <DEDUP_REMOVED lines=12> */
[----:B------:R0:W1:Y:S02]  /*16a80*/  SHFL.IDX PT, R14, R3, 0x1f, 0x1f ;  /* 0x03e01f00030e7f89 */ /* 0x00006400000e0000 */
.L_x_4178:
[----:B------:R-:W-:Y:S02]  /*16a90*/  ULDC UR4, c[0x0][0xc38] ;  /* 0x00030e0000047ab9 */ /* 0x000fe40000000800 */
[----:B------:R-:W-:-:S04]  /*16aa0*/  IMAD.U32 R16, RZ, RZ, UR4 ;  /* 0x00000004ff107e24 */ /* 0x000fc8000f8e00ff */
[----:B-1----:R-:W-:-:S04]  /*16ab0*/  IMAD R5, R14, R16, RZ ;  /* 0x000000100e057224 */ /* 0x002fc800078e02ff */
[----:B------:R-:W-:-:S05]  /*16ac0*/  IMAD.IADD R4, R4, 0x1, R5 ;  /* 0x0000000104047824 */ /* 0x000fca00078e0205 */
[----:B------:R-:W-:-:S13]  /*16ad0*/  ISETP.GT.AND P6, PT, R4, R0, PT ;  /* 0x000000000400720c */ /* 0x000fda0003fc4270 */
[----:B------:R-:W-:Y:S05]  /*16ae0*/  @P6 BRA `(.L_x_4049) ;  /* 0x00000000009c6947 */ /* 0x000fea0003800000 */
.L_x_4054:
[----:B------:R-:W1:Y:S01]  /*16af0*/  LDC R6, c[0x0][0xc3c] ;  /* 0x00030f00ff067b82 */ /* 0x000e620000000800 */
[----:B------:R-:W-:-:S05]  /*16b00*/  VIADD R19, R19, 0x1f ;  /* 0x0000001f13137836 */ /* 0x000fca0000000000 */
[----:B-1----:R-:W-:-:S13]  /*16b10*/  ISETP.GE.AND P6, PT, R19, R6, PT ;  /* 0x000000061300720c */ /* 0x002fda0003fc6270 */
[----:B------:R-:W-:Y:S05]  /*16b20*/  @P6 BRA `(.L_x_4050) ;  /* 0x0000000400446947 */ /* 0x000fea0003800000 */
[----:B------:R-:W1:Y:S01]  /*16b30*/  S2R R2, SR_TID.X ;  /* 0x0000000000027919 */ /* 0x000e620000002100 */
[----:B------:R-:W-:Y:S01]  /*16b40*/  BSSY B0, `(.L_x_4051) ;  /* 0x0000009000007945 */ /* 0x000fe20003800000 */
[----:B-1----:R-:W-:-:S04]  /*16b50*/  LOP3.LUT R2, R2, 0x1f, RZ, 0xc0, !PT ;  /* 0x0000001f02027812 */ /* 0x002fc800078ec0ff */
[----:B------:R-:W-:Y:S01]  /*16b60*/  IADD3 R5, R19, R2, RZ ;  /* 0x0000000213057210 */ /* 0x000fe20007ffe0ff */
[----:B------:R-:W-:-:S03]  /*16b70*/  IMAD.MOV.U32 R2, RZ, RZ, RZ ;  /* 0x000000ffff027224 */ /* 0x000fc600078e00ff */
[----:B------:R-:W-:-:S13]  /*16b80*/  ISETP.GE.OR P6, PT, R5, R6, !P0 ;  /* 0x000000060500720c */ /* 0x000fda00047c6670 */
[----:B------:R-:W-:Y:S05]  /*16b90*/  @P6 BRA `(.L_x_4052) ;  /* 0x00000000000c6947 */ /* 0x000fea0003800000 */
[----:B0-----:R-:W0:Y:S02]  /*16ba0*/  LDC.64 R2, c[0x0][0xc80] ;  /* 0x00032000ff027b82 */ /* 0x001e240000000a00 */
[----:B0-----:R-:W-:-:S06]  /*16bb0*/  IMAD.WIDE R2, R5, 0x4, R2 ;  /* 0x0000000405027825 */ /* 0x001fcc00078e0202 */
[----:B------:R1:W5:Y:S02]  /*16bc0*/  LDG.E R2, desc[UR40][R2.64] ;  /* 0x0000002802027981 */ /* 0x000364000c1e1900 */
.L_x_4052:
[----:B------:R-:W-:Y:S05]  /*16bd0*/  BSYNC B0 ;  /* 0x0000000000007941 */ /* 0x000fea0003800000 */
.L_x_4051:
[----:B------:R-:W-:-:S03]  /*16be0*/  UMOV UR4, 0xffffffff ;  /* 0xffffffff00047882 */ /* 0x000fc60000000000 */
[----:B------:R-:W-:Y:S05]  /*16bf0*/  BRA.DIV UR4, `(.L_x_4053) ;  /* 0x0000003e04187947 */ /* 0x000fea000b800000 */
[----:B-----5:R-:W2:Y:S02]  /*16c00*/  SHFL.UP PT, R14, R2, 0x1, RZ ;  /* 0x04200000020e7989 */ /* 0x020ea400000e00ff */
[----:B--2---:R-:W-:-:S05]  /*16c10*/  SEL R13, R14, RZ, P1 ;  /* 0x000000ff0e0d7207 */ /* 0x004fca0000800000 */
[----:B------:R-:W-:-:S05]  /*16c20*/  IMAD.IADD R13, R2, 0x1, R13 ;  /* 0x00000001020d7824 */ /* 0x000fca00078e020d */
[----:B------:R-:W2:Y:S02]  /*16c30*/  SHFL.UP PT, R14, R13, 0x2, RZ ;  /* 0x044000000d0e7989 */ /* 0x000ea400000e00ff */
[----:B--2---:R-:W-:-:S05]  /*16c40*/  SEL R14, R14, RZ, P2 ;  /* 0x000000ff0e0e7207 */ /* 0x004fca0001000000 */
[----:B01----:R-:W-:-:S05]  /*16c50*/  IMAD.IADD R3, R13, 0x1, R14 ;  /* 0x000000010d037824 */ /* 0x003fca00078e020e */
        /* <DEDUP_REMOVED lines=10> */
.L_x_4186:
[----:B------:R-:W-:Y:S02]  /*16d00*/  ULDC UR4, c[0x0][0xc38] ;  /* 0x00030e0000047ab9 */ /* 0x000fe40000000800 */
[----:B------:R-:W-:-:S05]  /*16d10*/  MOV R16, UR4 ;  /* 0x0000000400107c02 */ /* 0x000fca0008000f00 */
[----:B-1----:R-:W-:-:S04]  /*16d20*/  IMAD R5, R14, R16, RZ ;  /* 0x000000100e057224 */ /* 0x002fc800078e02ff */
[----:B------:R-:W-:-:S05]  /*16d30*/  IMAD.IADD R4, R5, 0x1, R4 ;  /* 0x0000000105047824 */ /* 0x000fca00078e0204 */
[----:B------:R-:W-:-:S13]  /*16d40*/  ISETP.GT.AND P6, PT, R4, R0, PT ;  /* 0x000000000400720c */ /* 0x000fda0003fc4270 */
[----:B------:R-:W-:Y:S05]  /*16d50*/  @!P6 BRA `(.L_x_4054) ;  /* 0xfffffffc0064e947 */ /* 0x000fea000383ffff */
.L_x_4049:
        /* <DEDUP_REMOVED lines=8> */
.L_x_4190:
[----:B------:R-:W-:Y:S01]  /*16de0*/  ISETP.NE.AND P0, PT, R6, RZ, PT ;  /* 0x000000ff0600720c */ /* 0x000fe20003f05270 */
[----:B------:R-:W-:-:S12]  /*16df0*/  IMAD.MOV.U32 R14, RZ, RZ, RZ ;  /* 0x000000ffff0e7224 */ /* 0x000fd800078e00ff */
[----:B------:R-:W-:Y:S05]  /*16e00*/  @!P0 BRA `(.L_x_4056) ;  /* 0x0000000000108947 */ /* 0x000fea0003800000 */
[----:B------:R-:W-:Y:S01]  /*16e10*/  UMOV UR4, 0xffffffff ;  /* 0xffffffff00047882 */ /* 0x000fe20000000000 */
[----:B------:R-:W-:Y:S02]  /*16e20*/  VIADD R12, R4, 0xffffffff ;  /* 0xffffffff040c7836 */ /* 0x000fe40000000000 */
[----:B------:R-:W-:Y:S05]  /*16e30*/  BRA.DIV UR4, `(.L_x_4057) ;  /* 0x0000003e048c7947 */ /* 0x000fea000b800000 */
[----:B------:R3:W4:Y:S02]  /*16e40*/  SHFL.IDX PT, R14, R3, R12, 0x1f ;  /* 0x00001f0c030e7589 */ /* 0x00072400000e0000 */
.L_x_4056:
[----:B--2---:R-:W-:Y:S01]  /*16e50*/  IABS R6, R17 ;  /* 0x0000001100067213 */ /* 0x004fe20000000000 */
[----:B----4-:R-:W-:Y:S02]  /*16e60*/  IMAD R16, R14, R16, R5 ;  /* 0x000000100e107224 */ /* 0x010fe400078e0205 */
[----:B------:R-:W-:Y:S01]  /*16e70*/  IMAD.IADD R19, R4, 0x1, R19 ;  /* 0x0000000104137824 */ /* 0x000fe200078e0213 */
[----:B------:R-:W2:Y:S01]  /*16e80*/  I2F.RP R7, R6 ;  /* 0x0000000600077306 */ /* 0x000ea20000209400 */
[----:B------:R-:W-:-:S07]  /*16e90*/  IMAD.IADD R0, R0, 0x1, -R16 ;  /* 0x0000000100007824 */ /* 0x000fce00078e0a10 */
[----:B--2---:R-:W1:Y:S02]  /*16ea0*/  MUFU.RCP R7, R7 ;  /* 0x0000000700077308 */ /* 0x004e640000001000 */
[----:B-1----:R-:W-:-:S06]  /*16eb0*/  VIADD R2, R7, 0xffffffe ;  /* 0x0ffffffe07027836 */ /* 0x002fcc0000000000 */
[----:B0--3--:R0:W1:Y:S02]  /*16ec0*/  F2I.FTZ.U32.TRUNC.NTZ R3, R2 ;  /* 0x0000000200037305 */ /* 0x009064000021f000 */
[----:B0-----:R-:W-:Y:S01]  /*16ed0*/  MOV R2, RZ ;  /* 0x000000ff00027202 */ /* 0x001fe20000000f00 */
[----:B-1----:R-:W-:-:S04]  /*16ee0*/  IMAD.MOV R5, RZ, RZ, -R3 ;  /* 0x000000ffff057224 */ /* 0x002fc800078e0a03 */
[----:B------:R-:W-:-:S04]  /*16ef0*/  IMAD R5, R5, R6, RZ ;  /* 0x0000000605057224 */ /* 0x000fc800078e02ff */
[----:B------:R-:W-:Y:S01]  /*16f00*/  IMAD.HI.U32 R3, R3, R5, R2 ;  /* 0x0000000503037227 */ /* 0x000fe200078e0002 */
        /* <DEDUP_REMOVED lines=19> */
.L_x_4050:
[----:B------:R-:W-:Y:S01]  /*17040*/  UMOV UR4, URZ ;  /* 0x0000003f00047c82 */ /* 0x000fe20008000000 */
[----:B------:R-:W-:Y:S01]  /*17050*/  UMOV UR5, URZ ;  /* 0x0000003f00057c82 */ /* 0x000fe20008000000 */
[----:B------:R-:W-:Y:S01]  /*17060*/  ULDC UR6, c[0x0][0xc3c] ;  /* 0x00030f0000067ab9 */ /* 0x000fe20000000800 */
[----:B------:R-:W-:Y:S02]  /*17070*/  IMAD.MOV.U32 R16, RZ, RZ, R0 ;  /* 0x000000ffff107224 */ /* 0x000fe400078e0000 */
[----:B------:R-:W-:Y:S02]  /*17080*/  IMAD.U32 R17, RZ, RZ, UR4 ;  /* 0x00000004ff117e24 */ /* 0x000fe4000f8e00ff */
[----:B------:R-:W-:Y:S02]  /*17090*/  IMAD.U32 R18, RZ, RZ, UR5 ;  /* 0x00000005ff127e24 */ /* 0x000fe4000f8e00ff */
[----:B------:R-:W-:-:S07]  /*170a0*/  IMAD.U32 R19, RZ, RZ, UR6 ;  /* 0x00000006ff137e24 */ /* 0x000fce000f8e00ff */
.L_x_4058:
[----:B------:R-:W1:Y:S01]  /*170b0*/  S2R R0, SR_TID.X ;  /* 0x0000000000007919 */ /* 0x000e620000002100 */
[----:B------:R-:W-:Y:S05]  /*170c0*/  WARPSYNC.ALL ;  /* 0x0000000000007948 */ /* 0x000fea0003800000 */
[----:B------:R-:W-:Y:S01]  /*170d0*/  BAR.SYNC.DEFER_BLOCKING 0x4, 0x180 ;  /* 0x0106000000007b1d */ /* 0x000fe20000010000 */
[----:B-1----:R-:W-:-:S04]  /*170e0*/  LOP3.LUT R0, R0, 0x1f, RZ, 0xc0, !PT ;  /* 0x0000001f00007812 */ /* 0x002fc800078ec0ff */
[----:B------:R-:W-:-:S13]  /*170f0*/  ISETP.NE.AND P0, PT, R0, RZ, PT ;  /* 0x000000ff0000720c */ /* 0x000fda0003f05270 */
[----:B0-----:R-:W0:Y:S01]  /*17100*/  @!P0 S2R R3, SR_CgaCtaId ;  /* 0x0000000000038919 */ /* 0x001e220000008800 */
[----:B------:R-:W-:-:S04]  /*17110*/  @!P0 MOV R0, 0x400 ;  /* 0x0000040000008802 */ /* 0x000fc80000000f00 */
[----:B0-----:R-:W-:-:S05]  /*17120*/  @!P0 LEA R23, R3, R0, 0x18 ;  /* 0x0000000003178211 */ /* 0x001fca00078ec0ff */
[----:B------:R0:W-:Y:S01]  /*17130*/  @!P0 STS.128 [R23+0x28cd0], R16 ;  /* 0x028cd01017008388 */ /* 0x0001e20000000c00 */
[----:B------:R-:W-:Y:S06]  /*17140*/  BAR.ARV 0x5, 0x180 ;  /* 0x0146000000007b1d */ /* 0x000fec0000002000 */
.L_x_4047:
[----:B------:R-:W-:Y:S02]  /*17150*/  ULDC UR4, c[0x0][0xc3c] ;  /* 0x00030f0000047ab9 */ /* 0x000fe40000000800 */
[----:B----4-:R-:W-:-:S13]  /*17160*/  ISETP.GE.AND P0, PT, R19, UR4, PT ;  /* 0x0000000413007c0c */ /* 0x010fda000bf06270 */
[----:B------:R-:W-:Y:S05]  /*17170*/  @!P0 BRA `(.L_x_4059) ;  /* 0xffffff9c009c8947 */ /* 0x000fea000383ffff */
[----:B------:R-:W-:Y:S05]  /*17180*/  BSYNC B8 ;  /* 0x0000000000087941 */ /* 0x000fea0003800000 */
.L_x_3952:
[----:B------:R-:W4:Y:S01]  /*17190*/  LDL.LU R0, [R1+0x1c] ;  /* 0x00001c0001007983 */ /* 0x000f220000300800 */
[----:B------:R-:W-:Y:S01]  /*171a0*/  BSSY B0, `(.L_x_4060) ;  /* 0x000000b000007945 */ /* 0x000fe20003800000 */
[----:B0-----:R-:W0:Y:S01]  /*171b0*/  S2R R5, SR_CgaCtaId ;  /* 0x0000000000057919 */ /* 0x001e220000008800 */
[----:B----4-:R-:W-:-:S04]  /*171c0*/  IADD3 R0, R0, 0x1, RZ ;  /* 0x0000000100007810 */ /* 0x010fc80007ffe0ff */
[----:B-1----:R-:W-:-:S04]  /*171d0*/  LEA.HI R2, R0, R0, RZ, 0x1 ;  /* 0x0000000000027211 */ /* 0x002fc800078f08ff */
[----:B------:R-:W-:Y:S02]  /*171e0*/  LOP3.LUT R3, R2, 0xfffffffe, RZ, 0xc0, !PT ;  /* 0xfffffffe02037812 */ /* 0x000fe400078ec0ff */
[----:B------:R-:W-:-:S03]  /*171f0*/  MOV R2, 0x400 ;  /* 0x0000040000027802 */ /* 0x000fc60000000f00 */
[----:B------:R-:W-:Y:S01]  /*17200*/  IMAD.IADD R0, R0, 0x1, -R3 ;  /* 0x0000000100007824 */ /* 0x000fe200078e0a03 */
[----:B0-----:R-:W-:-:S04]  /*17210*/  LEA R4, R5, R2, 0x18 ;  /* 0x0000000205047211 */ /* 0x001fc800078ec0ff */
[----:B------:R-:W-:-:S04]  /*17220*/  SHF.L.U32 R0, R0, 0x1f, RZ ;  /* 0x0000001f00007819 */ /* 0x000fc800000006ff */
[----:B------:R-:W0:Y:S02]  /*17230*/  SYNCS.PHASECHK.TRANS64.TRYWAIT P0, [R4+URZ+0x28c20], R0 ;  /* 0x028c2000040075a7 */ /* 0x000e24000800017f */
[----:B0-----:R-:W-:Y:S05]  /*17240*/  @!P0 BRA `(.L_x_4061) ;  /* 0x0000003800ac8947 */ /* 0x001fea0003800000 */
.L_x_4193:
[----:B------:R-:W-:Y:S05]  /*17250*/  BSYNC B0 ;  /* 0x0000000000007941 */ /* 0x000fea0003800000 */
.L_x_4060:
[----:B------:R-:W-:-:S03]  /*17260*/  UMOV UR4, 0xffffffff ;  /* 0xffffffff00047882 */ /* 0x000fc60000000000 */
[----:B------:R-:W-:Y:S05]  /*17270*/  BRA.DIV UR4, `(.L_x_4062) ;  /* 0x0000003a04b47947 */ /* 0x000fea000b800000 */
[----:B0-----:R-:W0:Y:S02]  /*17280*/  S2R R0, SR_TID.X ;  /* 0x0000000000007919 */ /* 0x001e240000002100 */
[----:B0-----:R-:W-:-:S04]  /*17290*/  SHF.R.U32.HI R0, RZ, 0x5, R0 ;  /* 0x00000005ff007819 */ /* 0x001fc80000011600 */
[----:B------:R-:W-:-:S05]  /*172a0*/  LOP3.LUT R0, R0, 0x3, RZ, 0xc0, !PT ;  /* 0x0000000300007812 */ /* 0x000fca00078ec0ff */
[----:B------:R0:W1:Y:S02]  /*172b0*/  SHFL.IDX PT, R14, R0, RZ, 0x1f ;  /* 0x00001fff000e7589 */ /* 0x00006400000e0000 */
.L_x_4196:
[----:B-1----:R-:W-:-:S13]  /*172c0*/  ISETP.NE.AND P0, PT, R14, RZ, PT ;  /* 0x000000ff0e00720c */ /* 0x002fda0003f05270 */
[----:B------:R-:W-:Y:S05]  /*172d0*/  @P0 BRA `(.L_x_3814) ;  /* 0x0000000000840947 */ /* 0x000fea0003800000 */
[----:B------:R-:W-:-:S03]  /*172e0*/  UMOV UR4, 0xffffffff ;  /* 0xffffffff00047882 */ /* 0x000fc60000000000 */
[----:B------:R-:W-:Y:S05]  /*172f0*/  BRA.DIV UR4, `(.L_x_4063) ;  /* 0x0000003a04c87947 */ /* 0x000fea000b800000 */
[----:B------:R-:W-:-:S13]  /*17300*/  ELECT P6, URZ, PT ;  /* 0x00000000003f782f */ /* 0x000fda00038c0000 */
.L_x_4199:
[----:B------:R-:W-:Y:S05]  /*17310*/  @!P6 BRA `(.L_x_3814) ;  /* 0x000000000074e947 */ /* 0x000fea0003800000 */
[----:B------:R-:W-:-:S04]  /*17320*/  LOP3.LUT R37, R37, 0x2, RZ, 0xfc, !PT ;  /* 0x0000000225257812 */ /* 0x000fc800078efcff */
[----:B------:R-:W-:-:S13]  /*17330*/  ISETP.NE.AND P0, PT, R37, 0x3, PT ;  /* 0x000000032500780c */ /* 0x000fda0003f05270 */
[----:B------:R-:W-:Y:S05]  /*17340*/  @!P0 BRA `(.L_x_4064) ;  /* 0x0000000000048947 */ /* 0x000fea0003800000 */
[----:B------:R-:W-:Y:S01]  /*17350*/  BPT.TRAP 0x1 ;  /* 0x000000040000795c */ /* 0x000fe20000300000 */
.L_x_4064:
[C---:B------:R-:W-:Y:S01]  /*17360*/  IMAD R5, R25.reuse, 0x8, R4 ;  /* 0x0000000819057824 */ /* 0x040fe200078e0204 */
[----:B0-----:R-:W-:Y:S01]  /*17370*/  SHF.L.U32 R0, R26, 0x1f, RZ ;  /* 0x0000001f1a007819 */ /* 0x001fe200000006ff */
[----:B------:R-:W-:-:S03]  /*17380*/  VIADD R25, R25, 0x1 ;  /* 0x0000000119197836 */ /* 0x000fc60000000000 */
[----:B------:R-:W0:Y:S02]  /*17390*/  SYNCS.PHASECHK.TRANS64.TRYWAIT P1, [R5+URZ+0x28c40], R0 ;  /* 0x028c4000050075a7 */ /* 0x000e24000802017f */
[----:B------:R-:W-:-:S04]  /*173a0*/  ISETP.NE.AND P2, PT, R25, 0x2, PT ;  /* 0x000000021900780c */ /* 0x000fc80003f45270 */
[----:B------:R-:W-:Y:S01]  /*173b0*/  SEL R3, RZ, 0x1, P2 ;  /* 0x00000001ff037807 */ /* 0x000fe20001000000 */
[----:B0-----:R-:W-:Y:S08]  /*173c0*/  @!P1 BRA `(.L_x_4065) ;  /* 0x0000003800b49947 */ /* 0x001ff00003800000 */
.L_x_4200:
[----:B------:R-:W-:Y:S02]  /*173d0*/  SEL R25, R25, RZ, P2 ;  /* 0x000000ff19197207 */ /* 0x000fe40001000000 */
[----:B------:R-:W-:Y:S01]  /*173e0*/  LOP3.LUT R2, R26, R3, RZ, 0x3c, !PT ;  /* 0x000000031a027212 */ /* 0x000fe200078e3cff */
[----:B------:R-:W-:Y:S06]  /*173f0*/  @!P0 BRA `(.L_x_4066) ;  /* 0x0000000000048947 */ /* 0x000fec0003800000 */
[----:B------:R-:W-:Y:S01]  /*17400*/  BPT.TRAP 0x1 ;  /* 0x000000040000795c */ /* 0x000fe20000300000 */
.L_x_4066:
[----:B------:R-:W-:Y:S01]  /*17410*/  IMAD R25, R25, 0x8, R4 ;  /* 0x0000000819197824 */ /* 0x000fe200078e0204 */
[----:B------:R-:W-:-:S04]  /*17420*/  SHF.L.U32 R2, R2, 0x1f, RZ ;  /* 0x0000001f02027819 */ /* 0x000fc800000006ff */
[----:B------:R-:W1:Y:S02]  /*17430*/  SYNCS.PHASECHK.TRANS64.TRYWAIT P1, [R25+URZ+0x28c40], R2 ;  /* 0x028c4002190075a7 */ /* 0x000e64000802017f */
[----:B-1----:R-:W-:Y:S05]  /*17440*/  @!P1 BRA `(.L_x_4067) ;  /* 0x0000003800a89947 */ /* 0x002fea0003800000 */
.L_x_4201:
[----:B------:R-:W-:Y:S05]  /*17450*/  @!P0 BRA `(.L_x_4068) ;  /* 0x0000000000048947 */ /* 0x000fea0003800000 */
[----:B------:R-:W-:Y:S01]  /*17460*/  BPT.TRAP 0x1 ;  /* 0x000000040000795c */ /* 0x000fe20000300000 */
.L_x_4068:
[----:B------:R-:W4:Y:S02]  /*17470*/  SYNCS.PHASECHK.TRANS64.TRYWAIT P1, [R5+URZ+0x28c60], R0 ;  /* 0x028c6000050075a7 */ /* 0x000f24000802017f */
[----:B----4-:R-:W-:Y:S05]  /*17480*/  @!P1 BRA `(.L_x_4069) ;  /* 0x0000003800ac9947 */ /* 0x010fea0003800000 */
.L_x_4202:
[----:B------:R-:W-:Y:S05]  /*17490*/  @!P0 BRA `(.L_x_4070) ;  /* 0x0000000000048947 */ /* 0x000fea0003800000 */
[----:B------:R-:W-:Y:S01]  /*174a0*/  BPT.TRAP 0x1 ;  /* 0x000000040000795c */ /* 0x000fe20000300000 */
.L_x_4070:
[----:B------:R0:W0:Y:S02]  /*174b0*/  SYNCS.PHASECHK.TRANS64.TRYWAIT P0, [R25+URZ+0x28c60], R2 ;  /* 0x028c6002190075a7 */ /* 0x000024000800017f */
[----:B0-----:R-:W-:Y:S05]  /*174c0*/  @!P0 NANOSLEEP.SYNCS 0x989680 ;  /* 0x009896800000895d */ /* 0x001fea0003900000 */
[----:B------:R-:W0:Y:S02]  /*174d0*/  @!P0 SYNCS.PHASECHK.TRANS64 P0, [R25+URZ+0x28c60], R2 ;  /* 0x028c6002190085a7 */ /* 0x000e24000800007f */
[----:B0-----:R-:W-:Y:S05]  /*174e0*/  @!P0 BRA `(.L_x_4070) ;  /* 0xfffffffc00f08947 */ /* 0x001fea000383ffff */
.L_x_3814:
[----:B------:R-:W-:Y:S05]  /*174f0*/  BSYNC B9 ;  /* 0x0000000000097941 */ /* 0x000fea0003800000 */
.L_x_3811:
[----:B------:R-:W-:Y:S05]  /*17500*/  EXIT ;  /* 0x000000000000794d */ /* 0x000fea0003800000 */
.L_x_3830:
[----:B0-----:R0:W1:Y:S02]  /*17510*/  SYNCS.PHASECHK.TRANS64.TRYWAIT P5, [R64+URZ+0x28c90], R75 ;  /* 0x028c904b400075a7 */ /* 0x00106400080a017f */
[----:B-1----:R-:W-:Y:S05]  /*17520*/  @!P5 NANOSLEEP.SYNCS 0x989680 ;  /* 0x009896800000d95d */ /* 0x002fea0003900000 */
[----:B------:R-:W1:Y:S02]  /*17530*/  @!P5 SYNCS.PHASECHK.TRANS64 P5, [R64+URZ+0x28c90], R75 ;  /* 0x028c904b4000d5a7 */ /* 0x000e6400080a007f */
[----:B-1----:R-:W-:Y:S05]  /*17540*/  @!P5 BRA `(.L_x_3830) ;  /* 0xfffffffc00f0d947 */ /* 0x002fea000383ffff */
[----:B------:R-:W-:Y:S05]  /*17550*/  BRA `(.L_x_4071) ;  /* 0xfffffeb4001c7947 */ /* 0x000fea000383ffff */
.L_x_3831:
        /* <DEDUP_REMOVED lines=8> */
.L_x_4073:
[----:B------:R-:W-:Y:S05]  /*175e0*/  BSYNC B1 ;  /* 0x0000000000017941 */ /* 0x000fea0003800000 */
.L_x_4072:
[----:B------:R-:W-:Y:S02]  /*175f0*/  IMAD.MOV.U32 R13, RZ, RZ, R71 ;  /* 0x000000ffff0d7224 */ /* 0x000fe400078e0047 */
[----:B------:R-:W-:Y:S02]  /*17600*/  IMAD.MOV.U32 R12, RZ, RZ, RZ ;  /* 0x000000ffff0c7224 */ /* 0x000fe400078e00ff */
[----:B------:R-:W-:Y:S02]  /*17610*/  IMAD.MOV.U32 R11, RZ, RZ, 0x1c1f ;  /* 0x00001c1fff0b7424 */ /* 0x000fe400078e00ff */
[----:B------:R-:W-:Y:S02]  /*17620*/  IMAD.MOV.U32 R15, RZ, RZ, -0x1 ;  /* 0xffffffffff0f7424 */ /* 0x000fe400078e00ff */
[----:B------:R-:W-:-:S07]  /*17630*/  IMAD.MOV.U32 R70, RZ, RZ, R14 ;  /* 0x000000ffff467224 */ /* 0x000fce00078e000e */
[----:B------:R-:W-:Y:S05]  /*17640*/  WARPSYNC.COLLECTIVE R15, `(.L_x_4074) ;  /* 0x000000000f087348 */ /* 0x000fea0003c00000 */
[----:B------:R0:W1:Y:S02]  /*17650*/  SHFL.IDX P6, R14, R13, R12, R11 ;  /* 0x0000000c0d0e7389 */ /* 0x00006400000c000b */
[----:B01----:R-:W-:Y:S01]  /*17660*/  ENDCOLLECTIVE ;  /* 0x000000000000791b */ /* 0x003fe20003800000 */
.L_x_4074:
[----:B------:R-:W-:Y:S05]  /*17670*/  BRA `(.L_x_4075) ;  /* 0xfffffeb000e87947 */ /* 0x000fea000383ffff */
.L_x_3841:
[----:B0-----:R0:W1:Y:S02]  /*17680*/  SYNCS.PHASECHK.TRANS64.TRYWAIT P6, [R64+URZ+0x28c90], R75 ;  /* 0x028c904b400075a7 */ /* 0x00106400080c017f */
[----:B-1----:R-:W-:Y:S05]  /*17690*/  @!P6 NANOSLEEP.SYNCS 0x989680 ;  /* 0x009896800000e95d */ /* 0x002fea0003900000 */
[----:B------:R-:W1:Y:S02]  /*176a0*/  @!P6 SYNCS.PHASECHK.TRANS64 P6, [R64+URZ+0x28c90], R75 ;  /* 0x028c904b4000e5a7 */ /* 0x000e6400080c007f */
[----:B-1----:R-:W-:Y:S05]  /*176b0*/  @!P6 BRA `(.L_x_3841) ;  /* 0xfffffffc00f0e947 */ /* 0x002fea000383ffff */
[----:B------:R-:W-:Y:S05]  /*176c0*/  BRA `(.L_x_4076) ;  /* 0xfffffebc00507947 */ /* 0x000fea000383ffff */
.L_x_3842:
        /* <DEDUP_REMOVED lines=8> */
.L_x_4078:
[----:B------:R-:W-:Y:S05]  /*17750*/  BSYNC B1 ;  /* 0x0000000000017941 */ /* 0x000fea0003800000 */
.L_x_4077:
        /* <DEDUP_REMOVED lines=8> */
.L_x_4079:
[----:B------:R-:W-:Y:S01]  /*177e0*/  IMAD.MOV.U32 R71, RZ, RZ, R14 ;  /* 0x000000ffff477224 */ /* 0x000fe200078e000e */
[----:B------:R-:W-:Y:S06]  /*177f0*/  BRA `(.L_x_4080) ;  /* 0xfffffebc00187947 */ /* 0x000fec000383ffff */
.L_x_3847:
[----:B-1----:R1:W2:Y:S02]  /*17800*/  SYNCS.PHASECHK.TRANS64.TRYWAIT P4, [R64+URZ+0x28c90], R75 ;  /* 0x028c904b400075a7 */ /* 0x0022a4000808017f */
[----:B--2---:R-:W-:Y:S05]  /*17810*/  @!P4 NANOSLEEP.SYNCS 0x989680 ;  /* 0x009896800000c95d */ /* 0x004fea0003900000 */
[----:B------:R-:W2:Y:S02]  /*17820*/  @!P4 SYNCS.PHASECHK.TRANS64 P4, [R64+URZ+0x28c90], R75 ;  /* 0x028c904b4000c5a7 */ /* 0x000ea4000808007f */
[----:B--2---:R-:W-:Y:S05]  /*17830*/  @!P4 BRA `(.L_x_3847) ;  /* 0xfffffffc00f0c947 */ /* 0x004fea000383ffff */
[----:B------:R-:W-:Y:S05]  /*17840*/  BRA `(.L_x_4081) ;  /* 0xfffffec000f07947 */ /* 0x000fea000383ffff */
.L_x_3848:
[----:B------:R-:W-:Y:S01]  /*17850*/  BSSY B1, `(.L_x_4082) ;  /* 0x0000007000017945 */ /* 0x000fe20003800000 */
[----:B------:R-:W-:Y:S02]  /*17860*/  IMAD.MOV.U32 R12, RZ, RZ, RZ ;  /* 0x000000ffff0c7224 */ /* 0x000fe400078e00ff */
[----:B------:R-:W-:Y:S02]  /*17870*/  IMAD.MOV.U32 R11, RZ, RZ, 0x1c1f ;  /* 0x00001c1fff0b7424 */ /* 0x000fe400078e00ff */
[----:B------:R-:W-:-:S07]  /*17880*/  IMAD.MOV.U32 R15, RZ, RZ, -0x1 ;  /* 0xffffffffff0f7424 */ /* 0x000fce00078e00ff */
[----:B-1----:R-:W-:Y:S05]  /*17890*/  WARPSYNC.COLLECTIVE R15, `(.L_x_4083) ;  /* 0x000000000f087348 */ /* 0x002fea0003c00000 */
[----:B------:R0:W2:Y:S02]  /*178a0*/  SHFL.IDX P6, R14, R13, R12, R11 ;  /* 0x0000000c0d0e7389 */ /* 0x0000a400000c000b */
[----:B012---:R-:W-:Y:S01]  /*178b0*/  ENDCOLLECTIVE ;  /* 0x000000000000791b */ /* 0x007fe20003800000 */
.L_x_4083:
[----:B------:R-:W-:Y:S05]  /*178c0*/  BSYNC B1 ;  /* 0x0000000000017941 */ /* 0x000fea0003800000 */
.L_x_4082:
[----:B------:R-:W-:Y:S01]  /*178d0*/  MOV R13, R6 ;  /* 0x00000006000d7202 */ /* 0x000fe20000000f00 */
[----:B------:R-:W-:Y:S02]  /*178e0*/  IMAD.MOV.U32 R12, RZ, RZ, RZ ;  /* 0x000000ffff0c7224 */ /* 0x000fe400078e00ff */
[----:B------:R-:W-:Y:S02]  /*178f0*/  IMAD.MOV.U32 R11, RZ, RZ, 0x1c1f ;  /* 0x00001c1fff0b7424 */ /* 0x000fe400078e00ff */
[----:B------:R-:W-:Y:S02]  /*17900*/  IMAD.MOV.U32 R15, RZ, RZ, -0x1 ;  /* 0xffffffffff0f7424 */ /* 0x000fe400078e00ff */
[----:B------:R-:W-:-:S07]  /*17910*/  IMAD.MOV.U32 R10, RZ, RZ, R14 ;  /* 0x000000ffff0a7224 */ /* 0x000fce00078e000e */
[----:B------:R-:W-:Y:S05]  /*17920*/  WARPSYNC.COLLECTIVE R15, `(.L_x_4084) ;  /* 0x000000000f087348 */ /* 0x000fea0003c00000 */
[----:B------:R0:W1:Y:S02]  /*17930*/  SHFL.IDX P6, R14, R13, R12, R11 ;  /* 0x0000000c0d0e7389 */ /* 0x00006400000c000b */
[----:B01----:R-:W-:Y:S01]  /*17940*/  ENDCOLLECTIVE ;  /* 0x000000000000791b */ /* 0x003fe20003800000 */
.L_x_4084:
[----:B------:R-:W-:Y:S05]  /*17950*/  BRA `(.L_x_4085) ;  /* 0xfffffec400187947 */ /* 0x000fea000383ffff */
.L_x_3852:
[----:B-1----:R1:W3:Y:S02]  /*17960*/  SYNCS.PHASECHK.TRANS64.TRYWAIT P3, [R64+URZ+0x28cb0], R75 ;  /* 0x028cb04b400075a7 */ /* 0x0022e4000806017f */
[----:B---3--:R-:W-:Y:S05]  /*17970*/  @!P3 NANOSLEEP.SYNCS 0x989680 ;  /* 0x009896800000b95d */ /* 0x008fea0003900000 */
[----:B------:R-:W3:Y:S02]  /*17980*/  @!P3 SYNCS.PHASECHK.TRANS64 P3, [R64+URZ+0x28cb0], R75 ;  /* 0x028cb04b4000b5a7 */ /* 0x000ee4000806007f */
[----:B---3--:R-:W-:Y:S05]  /*17990*/  @!P3 BRA `(.L_x_3852) ;  /* 0xfffffffc00f0b947 */ /* 0x008fea000383ffff */
[----:B------:R-:W-:Y:S05]  /*179a0*/  BRA `(.L_x_4086) ;  /* 0xfffffec400a47947 */ /* 0x000fea000383ffff */
.L_x_3863:
[----:B0-----:R0:W1:Y:S02]  /*179b0*/  SYNCS.PHASECHK.TRANS64.TRYWAIT P1, [R3+URZ+0x28c50], R6 ;  /* 0x028c5006030075a7 */ /* 0x001064000802017f */
[----:B-1----:R-:W-:Y:S05]  /*179c0*/  @!P1 NANOSLEEP.SYNCS 0x989680 ;  /* 0x009896800000995d */ /* 0x002fea0003900000 */
[----:B------:R-:W1:Y:S02]  /*179d0*/  @!P1 SYNCS.PHASECHK.TRANS64 P1, [R3+URZ+0x28c50], R6 ;  /* 0x028c5006030095a7 */ /* 0x000e64000802007f */
[----:B-1----:R-:W-:Y:S05]  /*179e0*/  @!P1 BRA `(.L_x_3863) ;  /* 0xfffffffc00f09947 */ /* 0x002fea000383ffff */
[----:B------:R-:W-:Y:S05]  /*179f0*/  BRA `(.L_x_4087) ;  /* 0xfffffed4007c7947 */ /* 0x000fea000383ffff */
.L_x_3871:
[----:B-1----:R1:W2:Y:S02]  /*17a00*/  SYNCS.PHASECHK.TRANS64.TRYWAIT P1, [R3+URZ+0x28c50], R10 ;  /* 0x028c500a030075a7 */ /* 0x0022a4000802017f */
[----:B--2---:R-:W-:Y:S05]  /*17a10*/  @!P1 NANOSLEEP.SYNCS 0x989680 ;  /* 0x009896800000995d */ /* 0x004fea0003900000 */
[----:B------:R-:W2:Y:S02]  /*17a20*/  @!P1 SYNCS.PHASECHK.TRANS64 P1, [R3+URZ+0x28c50], R10 ;  /* 0x028c500a030095a7 */ /* 0x000ea4000802007f */
[----:B--2---:R-:W-:Y:S05]  /*17a30*/  @!P1 BRA `(.L_x_3871) ;  /* 0xfffffffc00f09947 */ /* 0x004fea000383ffff */
[----:B------:R-:W-:Y:S05]  /*17a40*/  BRA `(.L_x_3870) ;  /* 0xfffffee000a07947 */ /* 0x000fea000383ffff */
.L_x_3885:
        /* <DEDUP_REMOVED lines=8> */
.L_x_4089:
[----:B------:R-:W-:Y:S05]  /*17ad0*/  BSYNC B1 ;  /* 0x0000000000017941 */ /* 0x000fea0003800000 */
.L_x_4088:
        /* <DEDUP_REMOVED lines=8> */
.L_x_4090:
[----:B------:R-:W-:Y:S01]  /*17b60*/  MOV R13, R29 ;  /* 0x0000001d000d7202 */ /* 0x000fe20000000f00 */
[----:B------:R-:W-:-:S07]  /*17b70*/  IMAD.MOV.U32 R0, RZ, RZ, R14 ;  /* 0x000000ffff007224 */ /* 0x000fce00078e000e */
[----:B------:R-:W-:Y:S05]  /*17b80*/  WARPSYNC.COLLECTIVE R15, `(.L_x_4091) ;  /* 0x000000000f087348 */ /* 0x000fea0003c00000 */
[----:B------:R0:W1:Y:S02]  /*17b90*/  SHFL.IDX P6, R14, R13, R12, R11 ;  /* 0x0000000c0d0e7389 */ /* 0x00006400000c000b */
[----:B01----:R-:W-:Y:S01]  /*17ba0*/  ENDCOLLECTIVE ;  /* 0x000000000000791b */ /* 0x003fe20003800000 */
.L_x_4091:
[----:B------:R-:W-:Y:S02]  /*17bb0*/  IMAD.MOV.U32 R13, RZ, RZ, R28 ;  /* 0x000000ffff0d7224 */ /* 0x000fe400078e001c */
[----:B------:R-:W-:-:S07]  /*17bc0*/  IMAD.MOV.U32 R5, RZ, RZ, R14 ;  /* 0x000000ffff057224 */ /* 0x000fce00078e000e */
[----:B------:R-:W-:Y:S05]  /*17bd0*/  WARPSYNC.COLLECTIVE R15, `(.L_x_4092) ;  /* 0x000000000f087348 */ /* 0x000fea0003c00000 */
[----:B------:R0:W1:Y:S02]  /*17be0*/  SHFL.IDX P6, R14, R13, R12, R11 ;  /* 0x0000000c0d0e7389 */ /* 0x00006400000c000b */
[----:B01----:R-:W-:Y:S01]  /*17bf0*/  ENDCOLLECTIVE ;  /* 0x000000000000791b */ /* 0x003fe20003800000 */
.L_x_4092:
[----:B------:R-:W-:Y:S05]  /*17c00*/  BRA `(.L_x_4093) ;  /* 0xfffffef000d87947 */ /* 0x000fea000383ffff */
.L_x_3889:
[----:B0-----:R0:W1:Y:S02]  /*17c10*/  SYNCS.PHASECHK.TRANS64.TRYWAIT P0, [R2+URZ+0x28c00], R5 ;  /* 0x028c0005020075a7 */ /* 0x001064000800017f */
[----:B-1----:R-:W-:Y:S05]  /*17c20*/  @!P0 NANOSLEEP.SYNCS 0x989680 ;  /* 0x009896800000895d */ /* 0x002fea0003900000 */
[----:B------:R-:W1:Y:S02]  /*17c30*/  @!P0 SYNCS.PHASECHK.TRANS64 P0, [R2+URZ+0x28c00], R5 ;  /* 0x028c0005020085a7 */ /* 0x000e64000800007f */
[----:B-1----:R-:W-:Y:S05]  /*17c40*/  @!P0 BRA `(.L_x_3889) ;  /* 0xfffffffc00f08947 */ /* 0x002fea000383ffff */
[----:B------:R-:W-:Y:S05]  /*17c50*/  BRA `(.L_x_4094) ;  /* 0xfffffef400f07947 */ /* 0x000fea000383ffff */
.L_x_3897:
        /* <DEDUP_REMOVED lines=8> */
.L_x_4096:
[----:B------:R-:W-:Y:S05]  /*17ce0*/  BSYNC B1 ;  /* 0x0000000000017941 */ /* 0x000fea0003800000 */
.L_x_4095:
[----:B------:R-:W-:Y:S01]  /*17cf0*/  IMAD.MOV.U32 R13, RZ, RZ, R26 ;  /* 0x000000ffff0d7224 */ /* 0x000fe200078e001a */
[----:B------:R-:W-:Y:S01]  /*17d00*/  MOV R0, R14 ;  /* 0x0000000e00007202 */ /* 0x000fe20000000f00 */
[----:B------:R-:W-:Y:S02]  /*17d10*/  IMAD.MOV.U32 R12, RZ, RZ, RZ ;  /* 0x000000ffff0c7224 */ /* 0x000fe400078e00ff */
[----:B------:R-:W-:Y:S02]  /*17d20*/  IMAD.MOV.U32 R11, RZ, RZ, 0x1c1f ;  /* 0x00001c1fff0b7424 */ /* 0x000fe400078e00ff */
[----:B------:R-:W-:-:S07]  /*17d30*/  IMAD.MOV.U32 R15, RZ, RZ, -0x1 ;  /* 0xffffffffff0f7424 */ /* 0x000fce00078e00ff */
[----:B------:R-:W-:Y:S05]  /*17d40*/  WARPSYNC.COLLECTIVE R15, `(.L_x_4097) ;  /* 0x000000000f087348 */ /* 0x000fea0003c00000 */
[----:B------:R0:W1:Y:S02]  /*17d50*/  SHFL.IDX P6, R14, R13, R12, R11 ;  /* 0x0000000c0d0e7389 */ /* 0x00006400000c000b */
[----:B01----:R-:W-:Y:S01]  /*17d60*/  ENDCOLLECTIVE ;  /* 0x000000000000791b */ /* 0x003fe20003800000 */
.L_x_4097:
[----:B------:R-:W-:Y:S02]  /*17d70*/  IMAD.MOV.U32 R13, RZ, RZ, R29 ;  /* 0x000000ffff0d7224 */ /* 0x000fe400078e001d */
[----:B------:R-:W-:-:S07]  /*17d80*/  IMAD.MOV.U32 R3, RZ, RZ, R14 ;  /* 0x000000ffff037224 */ /* 0x000fce00078e000e */
[----:B------:R-:W-:Y:S05]  /*17d90*/  WARPSYNC.COLLECTIVE R15, `(.L_x_4098) ;  /* 0x000000000f087348 */ /* 0x000fea0003c00000 */
[----:B------:R0:W1:Y:S02]  /*17da0*/  SHFL.IDX P6, R14, R13, R12, R11 ;  /* 0x0000000c0d0e7389 */ /* 0x00006400000c000b */
[----:B01----:R-:W-:Y:S01]  /*17db0*/  ENDCOLLECTIVE ;  /* 0x000000000000791b */ /* 0x003fe20003800000 */
.L_x_4098:
[----:B------:R-:W-:Y:S01]  /*17dc0*/  IMAD.MOV.U32 R13, RZ, RZ, R28 ;  /* 0x000000ffff0d7224 */ /* 0x000fe200078e001c */
[----:B------:R-:W-:-:S07]  /*17dd0*/  MOV R20, R14 ;  /* 0x0000000e00147202 */ /* 0x000fce0000000f00 */
[----:B------:R-:W-:Y:S05]  /*17de0*/  WARPSYNC.COLLECTIVE R15, `(.L_x_4099) ;  /* 0x000000000f087348 */ /* 0x000fea0003c00000 */
[----:B------:R0:W1:Y:S02]  /*17df0*/  SHFL.IDX P6, R14, R13, R12, R11 ;  /* 0x0000000c0d0e7389 */ /* 0x00006400000c000b */
[----:B01----:R-:W-:Y:S01]  /*17e00*/  ENDCOLLECTIVE ;  /* 0x000000000000791b */ /* 0x003fe20003800000 */
.L_x_4099:
[----:B------:R-:W-:Y:S05]  /*17e10*/  BRA `(.L_x_4100) ;  /* 0xffffff0000547947 */ /* 0x000fea000383ffff */
.L_x_3901:
[----:B0-----:R0:W1:Y:S02]  /*17e20*/  SYNCS.PHASECHK.TRANS64.TRYWAIT P1, [R2+URZ+0x28c00], R25 ;  /* 0x028c0019020075a7 */ /* 0x001064000802017f */
[----:B-1----:R-:W-:Y:S05]  /*17e30*/  @!P1 NANOSLEEP.SYNCS 0x989680 ;  /* 0x009896800000995d */ /* 0x002fea0003900000 */
[----:B------:R-:W1:Y:S02]  /*17e40*/  @!P1 SYNCS.PHASECHK.TRANS64 P1, [R2+URZ+0x28c00], R25 ;  /* 0x028c0019020095a7 */ /* 0x000e64000802007f */
[----:B-1----:R-:W-:Y:S05]  /*17e50*/  @!P1 BRA `(.L_x_3901) ;  /* 0xfffffffc00f09947 */ /* 0x002fea000383ffff */
[----:B------:R-:W-:Y:S05]  /*17e60*/  BRA `(.L_x_4101) ;  /* 0xffffff0400387947 */ /* 0x000fea000383ffff */
.L_x_3907:
[----:B0-----:R0:W1:Y:S02]  /*17e70*/  SYNCS.PHASECHK.TRANS64.TRYWAIT P1, [R12+URZ+0x28c30], R13 ;  /* 0x028c300d0c0075a7 */ /* 0x001064000802017f */
[----:B-1----:R-:W-:Y:S05]  /*17e80*/  @!P1 NANOSLEEP.SYNCS 0x989680 ;  /* 0x009896800000995d */ /* 0x002fea0003900000 */
[----:B------:R-:W1:Y:S02]  /*17e90*/  @!P1 SYNCS.PHASECHK.TRANS64 P1, [R12+URZ+0x28c30], R13 ;  /* 0x028c300d0c0095a7 */ /* 0x000e64000802007f */
[----:B-1----:R-:W-:Y:S05]  /*17ea0*/  @!P1 BRA `(.L_x_3907) ;  /* 0xfffffffc00f09947 */ /* 0x002fea000383ffff */
[----:B------:R-:W-:Y:S05]  /*17eb0*/  BRA `(.L_x_3906) ;  /* 0xffffff1000607947 */ /* 0x000fea000383ffff */
.L_x_3913:
[----:B---3--:R3:W4:Y:S02]  /*17ec0*/  SYNCS.PHASECHK.TRANS64.TRYWAIT P1, [R12+URZ+0x28c50], R13 ;  /* 0x028c500d0c0075a7 */ /* 0x008724000802017f */
[----:B----4-:R-:W-:Y:S05]  /*17ed0*/  @!P1 NANOSLEEP.SYNCS 0x989680 ;  /* 0x009896800000995d */ /* 0x010fea0003900000 */
[----:B------:R-:W4:Y:S02]  /*17ee0*/  @!P1 SYNCS.PHASECHK.TRANS64 P1, [R12+URZ+0x28c50], R13 ;  /* 0x028c500d0c0095a7 */ /* 0x000f24000802007f */
[----:B----4-:R-:W-:Y:S05]  /*17ef0*/  @!P1 BRA `(.L_x_3913) ;  /* 0xfffffffc00f09947 */ /* 0x010fea000383ffff */
[----:B------:R-:W-:Y:S05]  /*17f00*/  BRA `(.L_x_3912) ;  /* 0xffffff24009c7947 */ /* 0x000fea000383ffff */
.L_x_3921:
[----:B-1----:R1:W2:Y:S02]  /*17f10*/  SYNCS.PHASECHK.TRANS64.TRYWAIT P2, [R12+URZ+0x28c30], R14 ;  /* 0x028c300e0c0075a7 */ /* 0x0022a4000804017f */
[----:B--2---:R-:W-:Y:S05]  /*17f20*/  @!P2 NANOSLEEP.SYNCS 0x989680 ;  /* 0x009896800000a95d */ /* 0x004fea0003900000 */
[----:B------:R-:W2:Y:S02]  /*17f30*/  @!P2 SYNCS.PHASECHK.TRANS64 P2, [R12+URZ+0x28c30], R14 ;  /* 0x028c300e0c00a5a7 */ /* 0x000ea4000804007f */
[----:B--2---:R-:W-:Y:S05]  /*17f40*/  @!P2 BRA `(.L_x_3921) ;  /* 0xfffffffc00f0a947 */ /* 0x004fea000383ffff */
[----:B------:R-:W-:Y:S05]  /*17f50*/  BRA `(.L_x_3920) ;  /* 0xffffff2800b47947 */ /* 0x000fea000383ffff */
.L_x_3927:
[----:B--2---:R2:W3:Y:S02]  /*17f60*/  SYNCS.PHASECHK.TRANS64.TRYWAIT P2, [R12+URZ+0x28c50], R14 ;  /* 0x028c500e0c0075a7 */ /* 0x0044e4000804017f */
[----:B---3--:R-:W-:Y:S05]  /*17f70*/  @!P2 NANOSLEEP.SYNCS 0x989680 ;  /* 0x009896800000a95d */ /* 0x008fea0003900000 */
[----:B------:R-:W3:Y:S02]  /*17f80*/  @!P2 SYNCS.PHASECHK.TRANS64 P2, [R12+URZ+0x28c50], R14 ;  /* 0x028c500e0c00a5a7 */ /* 0x000ee4000804007f */
[----:B---3--:R-:W-:Y:S05]  /*17f90*/  @!P2 BRA `(.L_x_3927) ;  /* 0xfffffffc00f0a947 */ /* 0x008fea000383ffff */
[----:B------:R-:W-:Y:S05]  /*17fa0*/  BRA `(.L_x_3926) ;  /* 0xffffff4400147947 */ /* 0x000fea000383ffff */
.L_x_3958:
[----:B0-----:R-:W0:Y:S01]  /*17fb0*/  S2R R8, SR_TID.X ;  /* 0x0000000000087919 */ /* 0x001e220000002100 */
[----:B------:R-:W-:Y:S01]  /*17fc0*/  BSSY B1, `(.L_x_4102) ;  /* 0x000000a000017945 */ /* 0x000fe20003800000 */
[----:B------:R-:W-:Y:S02]  /*17fd0*/  IMAD.MOV.U32 R12, RZ, RZ, RZ ;  /* 0x000000ffff0c7224 */ /* 0x000fe400078e00ff */
[----:B------:R-:W-:Y:S02]  /*17fe0*/  IMAD.MOV.U32 R11, RZ, RZ, 0x1f ;  /* 0x0000001fff0b7424 */ /* 0x000fe400078e00ff */
[----:B------:R-:W-:Y:S01]  /*17ff0*/  IMAD.MOV.U32 R15, RZ, RZ, -0x1 ;  /* 0xffffffffff0f7424 */ /* 0x000fe200078e00ff */
[----:B0-----:R-:W-:-:S04]  /*18000*/  SHF.R.U32.HI R8, RZ, 0x5, R8 ;  /* 0x00000005ff087819 */ /* 0x001fc80000011608 */
[----:B------:R-:W-:-:S05]  /*18010*/  LOP3.LUT R8, R8, 0x3, RZ, 0xc0, !PT ;  /* 0x0000000308087812 */ /* 0x000fca00078ec0ff */
[----:B------:R-:W-:-:S07]  /*18020*/  IMAD.MOV.U32 R13, RZ, RZ, R8 ;  /* 0x000000ffff0d7224 */ /* 0x000fce00078e0008 */
[----:B------:R-:W-:Y:S05]  /*18030*/  WARPSYNC.COLLECTIVE R15, `(.L_x_4103) ;  /* 0x000000000f087348 */ /* 0x000fea0003c00000 */
[----:B------:R0:W1:Y:S02]  /*18040*/  SHFL.IDX P6, R14, R13, R12, R11 ;  /* 0x0000000c0d0e7389 */ /* 0x00006400000c000b */
[----:B01----:R-:W-:Y:S01]  /*18050*/  ENDCOLLECTIVE ;  /* 0x000000000000791b */ /* 0x003fe20003800000 */
.L_x_4103:
[----:B------:R-:W-:Y:S05]  /*18060*/  BSYNC B1 ;  /* 0x0000000000017941 */ /* 0x000fea0003800000 */
.L_x_4102:
[----:B------:R-:W-:Y:S05]  /*18070*/  BRA `(.L_x_4104) ;  /* 0xffffff9400807947 */ /* 0x000fea000383ffff */
.L_x_3960:
[----:B------:R-:W-:Y:S01]  /*18080*/  BSSY B1, `(.L_x_4105) ;  /* 0x0000006000017945 */ /* 0x000fe20003800000 */
[----:B------:R-:W-:-:S07]  /*18090*/  IMAD.MOV.U32 R15, RZ, RZ, -0x1 ;  /* 0xffffffffff0f7424 */ /* 0x000fce00078e00ff */
[----:B01----:R-:W-:Y:S05]  /*180a0*/  WARPSYNC.COLLECTIVE R15, `(.L_x_4106) ;  /* 0x000000000f0c7348 */ /* 0x003fea0003c00000 */
[----:B------:R-:W-:Y:S02]  /*180b0*/  ELECT P6, UR62, PT ;  /* 0x00000000003e782f */ /* 0x000fe400038c0000 */
[----:B------:R-:W-:Y:S01]  /*180c0*/  MOV R14, UR62 ;  /* 0x0000003e000e7c02 */ /* 0x000fe20008000f00 */
[----:B01----:R-:W-:Y:S10]  /*180d0*/  ENDCOLLECTIVE ;  /* 0x000000000000791b */ /* 0x003ff40003800000 */
.L_x_4106:
[----:B------:R-:W-:Y:S05]  /*180e0*/  BSYNC B1 ;  /* 0x0000000000017941 */ /* 0x000fea0003800000 */
.L_x_4105:
[----:B------:R-:W-:Y:S05]  /*180f0*/  BRA `(.L_x_3959) ;  /* 0xffffff9400787947 */ /* 0x000fea000383ffff */
.L_x_3962:
[----:B-1----:R1:W2:Y:S02]  /*18100*/  SYNCS.PHASECHK.TRANS64.TRYWAIT P0, [R23+URZ+0x28c20], R3 ;  /* 0x028c2003170075a7 */ /* 0x0022a4000800017f */
[----:B--2---:R-:W-:Y:S05]  /*18110*/  @!P0 NANOSLEEP.SYNCS 0x989680 ;  /* 0x009896800000895d */ /* 0x004fea0003900000 */
[----:B------:R-:W2:Y:S02]  /*18120*/  @!P0 SYNCS.PHASECHK.TRANS64 P0, [R23+URZ+0x28c20], R3 ;  /* 0x028c2003170085a7 */ /* 0x000ea4000800007f */
[----:B--2---:R-:W-:Y:S05]  /*18130*/  @!P0 BRA `(.L_x_3962) ;  /* 0xfffffffc00f08947 */ /* 0x004fea000383ffff */
[----:B------:R-:W-:Y:S05]  /*18140*/  BRA `(.L_x_4107) ;  /* 0xffffff9400887947 */ /* 0x000fea000383ffff */
.L_x_3966:
[----:B-1----:R1:W2:Y:S02]  /*18150*/  SYNCS.PHASECHK.TRANS64.TRYWAIT P0, [R3+URZ+0x28ca0], R6 ;  /* 0x028ca006030075a7 */ /* 0x0022a4000800017f */
[----:B--2---:R-:W-:Y:S05]  /*18160*/  @!P0 NANOSLEEP.SYNCS 0x989680 ;  /* 0x009896800000895d */ /* 0x004fea0003900000 */
[----:B------:R-:W2:Y:S02]  /*18170*/  @!P0 SYNCS.PHASECHK.TRANS64 P0, [R3+URZ+0x28ca0], R6 ;  /* 0x028ca006030085a7 */ /* 0x000ea4000800007f */
[----:B--2---:R-:W-:Y:S05]  /*18180*/  @!P0 BRA `(.L_x_3966) ;  /* 0xfffffffc00f08947 */ /* 0x004fea000383ffff */
[----:B------:R-:W-:Y:S05]  /*18190*/  BRA `(.L_x_4108) ;  /* 0xffffff9400a07947 */ /* 0x000fea000383ffff */
.L_x_3971:
[----:B0-----:R0:W2:Y:S02]  /*181a0*/  SYNCS.PHASECHK.TRANS64.TRYWAIT P0, [R3+URZ+0x28cc0], R6 ;  /* 0x028cc006030075a7 */ /* 0x0010a4000800017f */
[----:B--2---:R-:W-:Y:S05]  /*181b0*/  @!P0 NANOSLEEP.SYNCS 0x989680 ;  /* 0x009896800000895d */ /* 0x004fea0003900000 */
[----:B------:R-:W2:Y:S02]  /*181c0*/  @!P0 SYNCS.PHASECHK.TRANS64 P0, [R3+URZ+0x28cc0], R6 ;  /* 0x028cc006030085a7 */ /* 0x000ea4000800007f */
[----:B--2---:R-:W-:Y:S05]  /*181d0*/  @!P0 BRA `(.L_x_3971) ;  /* 0xfffffffc00f08947 */ /* 0x004fea000383ffff */
[----:B------:R-:W-:Y:S05]  /*181e0*/  BRA `(.L_x_4109) ;  /* 0xffffff98001c7947 */ /* 0x000fea000383ffff */
.L_x_3985:
[----:B-1----:R1:W2:Y:S02]  /*181f0*/  SYNCS.PHASECHK.TRANS64.TRYWAIT P1, [R6+URZ+0x28ca0], R2 ;  /* 0x028ca002060075a7 */ /* 0x0022a4000802017f */
[----:B--2---:R-:W-:Y:S05]  /*18200*/  @!P1 NANOSLEEP.SYNCS 0x989680 ;  /* 0x009896800000995d */ /* 0x004fea0003900000 */
[----:B------:R-:W2:Y:S02]  /*18210*/  @!P1 SYNCS.PHASECHK.TRANS64 P1, [R6+URZ+0x28ca0], R2 ;  /* 0x028ca002060095a7 */ /* 0x000ea4000802007f */
[----:B--2---:R-:W-:Y:S05]  /*18220*/  @!P1 BRA `(.L_x_3985) ;  /* 0xfffffffc00f09947 */ /* 0x004fea000383ffff */
[----:B------:R-:W-:Y:S05]  /*18230*/  BRA `(.L_x_4110) ;  /* 0xffffffa000807947 */ /* 0x000fea000383ffff */
.L_x_3990:
[----:B0-----:R0:W2:Y:S02]  /*18240*/  SYNCS.PHASECHK.TRANS64.TRYWAIT P1, [R6+URZ+0x28cc0], R2 ;  /* 0x028cc002060075a7 */ /* 0x0010a4000802017f */
[----:B--2---:R-:W-:Y:S05]  /*18250*/  @!P1 NANOSLEEP.SYNCS 0x989680 ;  /* 0x009896800000995d */ /* 0x004fea0003900000 */
[----:B------:R-:W2:Y:S02]  /*18260*/  @!P1 SYNCS.PHASECHK.TRANS64 P1, [R6+URZ+0x28cc0], R2 ;  /* 0x028cc002060095a7 */ /* 0x000ea4000802007f */
[----:B--2---:R-:W-:Y:S05]  /*18270*/  @!P1 BRA `(.L_x_3990) ;  /* 0xfffffffc00f09947 */ /* 0x004fea000383ffff */
[----:B------:R-:W-:Y:S05]  /*18280*/  BRA `(.L_x_4111) ;  /* 0xffffffa000f87947 */ /* 0x000fea000383ffff */
.L_x_4010:
[----:B------:R-:W0:Y:S01]  /*18290*/  S2R R11, SR_TID.X ;  /* 0x00000000000b7919 */ /* 0x000e220000002100 */
[----:B------:R-:W-:Y:S01]  /*182a0*/  BSSY B0, `(.L_x_4112) ;  /* 0x000000a000007945 */ /* 0x000fe20003800000 */
[----:B------:R-:W-:Y:S02]  /*182b0*/  IMAD.MOV.U32 R12, RZ, RZ, RZ ;  /* 0x000000ffff0c7224 */ /* 0x000fe400078e00ff */
[----:B------:R-:W-:Y:S01]  /*182c0*/  IMAD.MOV.U32 R15, RZ, RZ, -0x1 ;  /* 0xffffffffff0f7424 */ /* 0x000fe200078e00ff */
[----:B0-----:R-:W-:-:S04]  /*182d0*/  SHF.R.U32.HI R11, RZ, 0x5, R11 ;  /* 0x00000005ff0b7819 */ /* 0x001fc8000001160b */
[----:B------:R-:W-:-:S04]  /*182e0*/  LOP3.LUT R11, R11, 0x3, RZ, 0xc0, !PT ;  /* 0x000000030b0b7812 */ /* 0x000fc800078ec0ff */
[----:B------:R-:W-:Y:S01]  /*182f0*/  MOV R13, R11 ;  /* 0x0000000b000d7202 */ /* 0x000fe20000000f00 */
[----:B------:R-:W-:-:S07]  /*18300*/  IMAD.MOV.U32 R11, RZ, RZ, 0x1f ;  /* 0x0000001fff0b7424 */ /* 0x000fce00078e00ff */
[----:B-----5:R-:W-:Y:S05]  /*18310*/  WARPSYNC.COLLECTIVE R15, `(.L_x_4113) ;  /* 0x000000000f087348 */ /* 0x020fea0003c00000 */
[----:B------:R0:W1:Y:S02]  /*18320*/  SHFL.IDX P6, R14, R13, R12, R11 ;  /* 0x0000000c0d0e7389 */ /* 0x00006400000c000b */
[----:B01---5:R-:W-:Y:S01]  /*18330*/  ENDCOLLECTIVE ;  /* 0x000000000000791b */ /* 0x023fe20003800000 */
.L_x_4113:
[----:B------:R-:W-:Y:S05]  /*18340*/  BSYNC B0 ;  /* 0x0000000000007941 */ /* 0x000fea0003800000 */
.L_x_4112:
[----:B------:R-:W-:Y:S05]  /*18350*/  BRA `(.L_x_4114) ;  /* 0xffffffb400f07947 */ /* 0x000fea000383ffff */
.L_x_4013:
[----:B0-----:R0:W1:Y:S02]  /*18360*/  SYNCS.PHASECHK.TRANS64.TRYWAIT P0, [R27+URZ+0x28c40], R0 ;  /* 0x028c40001b0075a7 */ /* 0x001064000800017f */
[----:B-1----:R-:W-:Y:S05]  /*18370*/  @!P0 NANOSLEEP.SYNCS 0x989680 ;  /* 0x009896800000895d */ /* 0x002fea0003900000 */
[----:B------:R-:W1:Y:S02]  /*18380*/  @!P0 SYNCS.PHASECHK.TRANS64 P0, [R27+URZ+0x28c40], R0 ;  /* 0x028c40001b0085a7 */ /* 0x000e64000800007f */
[----:B-1----:R-:W-:Y:S05]  /*18390*/  @!P0 BRA `(.L_x_4013) ;  /* 0xfffffffc00f08947 */ /* 0x002fea000383ffff */
[----:B------:R-:W-:Y:S05]  /*183a0*/  BRA `(.L_x_4115) ;  /* 0xffffffb800207947 */ /* 0x000fea000383ffff */
.L_x_4014:
        /* <DEDUP_REMOVED lines=8> */
.L_x_4117:
[----:B------:R-:W-:Y:S05]  /*18430*/  BSYNC B0 ;  /* 0x0000000000007941 */ /* 0x000fea0003800000 */
.L_x_4116:
        /* <DEDUP_REMOVED lines=9> */
.L_x_4118:
[----:B------:R-:W-:Y:S02]  /*184d0*/  IMAD.MOV.U32 R13, RZ, RZ, R4 ;  /* 0x000000ffff0d7224 */ /* 0x000fe400078e0004 */
[----:B------:R-:W-:Y:S02]  /*184e0*/  IMAD.MOV.U32 R12, RZ, RZ, 0x1 ;  /* 0x00000001ff0c7424 */ /* 0x000fe400078e00ff */
[----:B------:R-:W-:-:S07]  /*184f0*/  IMAD.MOV.U32 R3, RZ, RZ, R14 ;  /* 0x000000ffff037224 */ /* 0x000fce00078e000e */
[----:B------:R-:W-:Y:S05]  /*18500*/  WARPSYNC.COLLECTIVE R15, `(.L_x_4119) ;  /* 0x000000000f087348 */ /* 0x000fea0003c00000 */
[----:B------:R0:W1:Y:S02]  /*18510*/  SHFL.IDX P6, R14, R13, R12, R11 ;  /* 0x0000000c0d0e7389 */ /* 0x00006400000c000b */
[----:B01----:R-:W-:Y:S01]  /*18520*/  ENDCOLLECTIVE ;  /* 0x000000000000791b */ /* 0x003fe20003800000 */
.L_x_4119:
        /* <DEDUP_REMOVED lines=15> */
.L_x_4120:
[----:B------:R-:W-:Y:S02]  /*18620*/  @P0 IMAD R6, R5, 0x2, R23 ;  /* 0x0000000205060824 */ /* 0x000fe400078e0217 */
[----:B------:R-:W-:Y:S02]  /*18630*/  IMAD.MOV.U32 R13, RZ, RZ, R4 ;  /* 0x000000ffff0d7224 */ /* 0x000fe400078e0004 */
[----:B------:R-:W-:Y:S02]  /*18640*/  IMAD.MOV.U32 R12, RZ, RZ, 0x2 ;  /* 0x00000002ff0c7424 */ /* 0x000fe400078e00ff */
[----:B------:R-:W-:-:S07]  /*18650*/  IMAD.MOV.U32 R3, RZ, RZ, R14 ;  /* 0x000000ffff037224 */ /* 0x000fce00078e000e */
[----:B------:R-:W-:Y:S05]  /*18660*/  WARPSYNC.COLLECTIVE R15, `(.L_x_4121) ;  /* 0x000000000f087348 */ /* 0x000fea0003c00000 */
[----:B------:R0:W1:Y:S02]  /*18670*/  SHFL.IDX P6, R14, R13, R12, R11 ;  /* 0x0000000c0d0e7389 */ /* 0x00006400000c000b */
[----:B01----:R-:W-:Y:S01]  /*18680*/  ENDCOLLECTIVE ;  /* 0x000000000000791b */ /* 0x003fe20003800000 */
.L_x_4121:
        /* <DEDUP_REMOVED lines=15> */
.L_x_4122:
[----:B------:R-:W-:Y:S02]  /*18780*/  @P0 IMAD R6, R5, 0x2, R23 ;  /* 0x0000000205060824 */ /* 0x000fe400078e0217 */
[----:B------:R-:W-:Y:S02]  /*18790*/  IMAD.MOV.U32 R13, RZ, RZ, R4 ;  /* 0x000000ffff0d7224 */ /* 0x000fe400078e0004 */
[----:B------:R-:W-:Y:S02]  /*187a0*/  IMAD.MOV.U32 R12, RZ, RZ, 0x3 ;  /* 0x00000003ff0c7424 */ /* 0x000fe400078e00ff */
[----:B------:R-:W-:-:S07]  /*187b0*/  IMAD.MOV.U32 R3, RZ, RZ, R14 ;  /* 0x000000ffff037224 */ /* 0x000fce00078e000e */
[----:B------:R-:W-:Y:S05]  /*187c0*/  WARPSYNC.COLLECTIVE R15, `(.L_x_4123) ;  /* 0x000000000f087348 */ /* 0x000fea0003c00000 */
[----:B------:R0:W1:Y:S02]  /*187d0*/  SHFL.IDX P6, R14, R13, R12, R11 ;  /* 0x0000000c0d0e7389 */ /* 0x00006400000c000b */
[----:B01----:R-:W-:Y:S01]  /*187e0*/  ENDCOLLECTIVE ;  /* 0x000000000000791b */ /* 0x003fe20003800000 */
.L_x_4123:
[----:B------:R-:W-:-:S04]  /*187f0*/  @P0 LEA R3, P1, R7, R3, 0x1 ;  /* 0x0000000307030211 */ /* 0x000fc800078208ff */
[----:B------:R-:W-:-:S04]  /*18800*/  @P0 IADD3.X R2, RZ, R2, RZ, P1, !PT ;  /* 0x00000002ff020210 */ /* 0x000fc80000ffe4ff */
[----:B------:R-:W-:Y:S01]  /*18810*/  @P0 LOP3.LUT R3, R3, R2, RZ, 0x3c, !PT ;  /* 0x0000000203030212 */ /* 0x000fe200078e3cff */
[----:B------:R-:W-:-:S03]  /*18820*/  IMAD.MOV.U32 R13, RZ, RZ, R0 ;  /* 0x000000ffff0d7224 */ /* 0x000fc600078e0000 */
[----:B------:R-:W-:-:S04]  /*18830*/  @P0 LOP3.LUT R2, R3, R2, RZ, 0x3c, !PT ;  /* 0x0000000203020212 */ /* 0x000fc800078e3cff */
[----:B------:R-:W-:Y:S01]  /*18840*/  @P0 LOP3.LUT R3, R3, R2, RZ, 0x3c, !PT ;  /* 0x0000000203030212 */ /* 0x000fe200078e3cff */
[----:B------:R-:W-:-:S04]  /*18850*/  IMAD.MOV.U32 R4, RZ, RZ, R14 ;  /* 0x000000ffff047224 */ /* 0x000fc800078e000e */
[----:B------:R-:W-:Y:S01]  /*18860*/  @!PT LDS RZ, [RZ] ;  /* 0x00000000fffff984 */ /* 0x000fe20000000800 */
[----:B------:R-:W-:Y:S01]  /*18870*/  @!PT LDS RZ, [RZ] ;  /* 0x00000000fffff984 */ /* 0x000fe20000000800 */
[----:B------:R-:W-:Y:S01]  /*18880*/  @!PT LDS RZ, [RZ] ;  /* 0x00000000fffff984 */ /* 0x000fe20000000800 */
[----:B------:R0:W-:Y:S03]  /*18890*/  @P0 LDGSTS.E.BYPASS.LTC128B.128 [R6+0x23400], desc[UR40][R2.64], !P2 ;  /* 0x2340000002060fae */ /* 0x0001e6000d101d68 */
[----:B0-----:R-:W-:Y:S05]  /*188a0*/  WARPSYNC.COLLECTIVE R15, `(.L_x_4124) ;  /* 0x000000000f087348 */ /* 0x001fea0003c00000 */
[----:B------:R1:W2:Y:S02]  /*188b0*/  SHFL.IDX P6, R14, R13, R12, R11 ;  /* 0x0000000c0d0e7389 */ /* 0x0002a400000c000b */
[----:B012---:R-:W-:Y:S01]  /*188c0*/  ENDCOLLECTIVE ;  /* 0x000000000000791b */ /* 0x007fe20003800000 */
.L_x_4124:
[----:B------:R-:W-:Y:S01]  /*188d0*/  IMAD.MOV.U32 R0, RZ, RZ, R14 ;  /* 0x000000ffff007224 */ /* 0x000fe200078e000e */
[----:B------:R-:W-:Y:S06]  /*188e0*/  BRA `(.L_x_4125) ;  /* 0xffffffb400e47947 */ /* 0x000fec000383ffff */
.L_x_4019:
[----:B------:R-:W-:Y:S01]  /*188f0*/  MOV R13, R2 ;  /* 0x00000002000d7202 */ /* 0x000fe20000000f00 */
[----:B------:R-:W-:Y:S01]  /*18900*/  IMAD.MOV.U32 R12, RZ, RZ, RZ ;  /* 0x000000ffff0c7224 */ /* 0x000fe200078e00ff */
[----:B------:R-:W-:Y:S01]  /*18910*/  LEA R17, R17, R10, 0x6 ;  /* 0x0000000a11117211 */ /* 0x000fe200078e30ff */
[----:B------:R-:W-:Y:S02]  /*18920*/  IMAD.MOV.U32 R11, RZ, RZ, 0x181f ;  /* 0x0000181fff0b7424 */ /* 0x000fe400078e00ff */
[----:B------:R-:W-:Y:S02]  /*18930*/  IMAD.MOV.U32 R15, RZ, RZ, -0x1 ;  /* 0xffffffffff0f7424 */ /* 0x000fe400078e00ff */
[----:B-----5:R-:W-:Y:S02]  /*18940*/  IMAD R3, R20, R7, RZ ;  /* 0x0000000714037224 */ /* 0x020fe400078e02ff */
[----:B------:R-:W-:-:S07]  /*18950*/  VIADD R6, R17, 0x10 ;  /* 0x0000001011067836 */ /* 0x000fce0000000000 */
[----:B------:R-:W-:Y:S05]  /*18960*/  WARPSYNC.COLLECTIVE R15, `(.L_x_4126) ;  /* 0x000000000f087348 */ /* 0x000fea0003c00000 */
[----:B------:R0:W1:Y:S02]  /*18970*/  SHFL.IDX P6, R14, R13, R12, R11 ;  /* 0x0000000c0d0e7389 */ /* 0x00006400000c000b */
[----:B01----:R-:W-:Y:S01]  /*18980*/  ENDCOLLECTIVE ;  /* 0x000000000000791b */ /* 0x003fe20003800000 */
.L_x_4126:
[----:B------:R-:W-:Y:S01]  /*18990*/  ISETP.GE.AND P0, PT, R17, R3, PT ;  /* 0x000000031100720c */ /* 0x000fe20003f06270 */
[----:B------:R-:W-:Y:S02]  /*189a0*/  IMAD.MOV.U32 R13, RZ, RZ, R0 ;  /* 0x000000ffff0d7224 */ /* 0x000fe400078e0000 */
[----:B------:R-:W-:-:S10]  /*189b0*/  IMAD.MOV.U32 R4, RZ, RZ, R14 ;  /* 0x000000ffff047224 */ /* 0x000fd400078e000e */
[----:B------:R-:W-:Y:S05]  /*189c0*/  WARPSYNC.COLLECTIVE R15, `(.L_x_4127) ;  /* 0x000000000f087348 */ /* 0x000fea0003c00000 */
[----:B------:R0:W1:Y:S02]  /*189d0*/  SHFL.IDX P6, R14, R13, R12, R11 ;  /* 0x0000000c0d0e7389 */ /* 0x00006400000c000b */
[----:B01----:R-:W-:Y:S01]  /*189e0*/  ENDCOLLECTIVE ;  /* 0x000000000000791b */ /* 0x003fe20003800000 */
.L_x_4127:
[----:B------:R-:W-:Y:S02]  /*189f0*/  IMAD.MOV.U32 R13, RZ, RZ, R2 ;  /* 0x000000ffff0d7224 */ /* 0x000fe400078e0002 */
[----:B------:R-:W-:Y:S02]  /*18a00*/  IMAD.MOV.U32 R12, RZ, RZ, 0x1 ;  /* 0x00000001ff0c7424 */ /* 0x000fe400078e00ff */
[----:B------:R-:W-:-:S07]  /*18a10*/  IMAD.MOV.U32 R5, RZ, RZ, R14 ;  /* 0x000000ffff057224 */ /* 0x000fce00078e000e */
[----:B------:R-:W-:Y:S05]  /*18a20*/  WARPSYNC.COLLECTIVE R15, `(.L_x_4128) ;  /* 0x000000000f087348 */ /* 0x000fea0003c00000 */
[----:B------:R0:W1:Y:S02]  /*18a30*/  SHFL.IDX P6, R14, R13, R12, R11 ;  /* 0x0000000c0d0e7389 */ /* 0x00006400000c000b */
[----:B01----:R-:W-:Y:S01]  /*18a40*/  ENDCOLLECTIVE ;  /* 0x000000000000791b */ /* 0x003fe20003800000 */
.L_x_4128:
        /* <DEDUP_REMOVED lines=15> */
.L_x_4129:
[----:B------:R-:W-:Y:S02]  /*18b40*/  IMAD.MOV.U32 R13, RZ, RZ, R2 ;  /* 0x000000ffff0d7224 */ /* 0x000fe400078e0002 */
[----:B------:R-:W-:Y:S01]  /*18b50*/  IMAD.MOV.U32 R12, RZ, RZ, 0x2 ;  /* 0x00000002ff0c7424 */ /* 0x000fe200078e00ff */
[----:B------:R-:W-:-:S07]  /*18b60*/  MOV R5, R14 ;  /* 0x0000000e00057202 */ /* 0x000fce0000000f00 */
[----:B------:R-:W-:Y:S05]  /*18b70*/  WARPSYNC.COLLECTIVE R15, `(.L_x_4130) ;  /* 0x000000000f087348 */ /* 0x000fea0003c00000 */
[----:B------:R0:W1:Y:S02]  /*18b80*/  SHFL.IDX P6, R14, R13, R12, R11 ;  /* 0x0000000c0d0e7389 */ /* 0x00006400000c000b */
[----:B01----:R-:W-:Y:S01]  /*18b90*/  ENDCOLLECTIVE ;  /* 0x000000000000791b */ /* 0x003fe20003800000 */
.L_x_4130:
        /* <DEDUP_REMOVED lines=16> */
.L_x_4131:
[----:B------:R-:W-:Y:S02]  /*18ca0*/  IMAD.MOV.U32 R13, RZ, RZ, R2 ;  /* 0x000000ffff0d7224 */ /* 0x000fe400078e0002 */
[----:B------:R-:W-:Y:S01]  /*18cb0*/  IMAD.MOV.U32 R12, RZ, RZ, 0x3 ;  /* 0x00000003ff0c7424 */ /* 0x000fe200078e00ff */
[----:B------:R-:W-:-:S07]  /*18cc0*/  MOV R5, R14 ;  /* 0x0000000e00057202 */ /* 0x000fce0000000f00 */
[----:B------:R-:W-:Y:S05]  /*18cd0*/  WARPSYNC.COLLECTIVE R15, `(.L_x_4132) ;  /* 0x000000000f087348 */ /* 0x000fea0003c00000 */
[----:B------:R0:W1:Y:S02]  /*18ce0*/  SHFL.IDX P6, R14, R13, R12, R11 ;  /* 0x0000000c0d0e7389 */ /* 0x00006400000c000b */
[----:B01----:R-:W-:Y:S01]  /*18cf0*/  ENDCOLLECTIVE ;  /* 0x000000000000791b */ /* 0x003fe20003800000 */
.L_x_4132:
        /* <DEDUP_REMOVED lines=10> */
[----:B0-----:R-:W-:-:S07]  /*18da0*/  IMAD.MOV.U32 R4, RZ, RZ, R14 ;  /* 0x000000ffff047224 */ /* 0x001fce00078e000e */
[----:B------:R-:W-:Y:S05]  /*18db0*/  WARPSYNC.COLLECTIVE R15, `(.L_x_4133) ;  /* 0x000000000f087348 */ /* 0x000fea0003c00000 */
[----:B------:R0:W1:Y:S02]  /*18dc0*/  SHFL.IDX P6, R14, R13, R12, R11 ;  /* 0x0000000c0d0e7389 */ /* 0x00006400000c000b */
[----:B01----:R-:W-:Y:S01]  /*18dd0*/  ENDCOLLECTIVE ;  /* 0x000000000000791b */ /* 0x003fe20003800000 */
.L_x_4133:
[----:B------:R-:W-:Y:S01]  /*18de0*/  IMAD.MOV.U32 R0, RZ, RZ, R14 ;  /* 0x000000ffff007224 */ /* 0x000fe200078e000e */
[----:B------:R-:W-:Y:S06]  /*18df0*/  BRA `(.L_x_4134) ;  /* 0xffffffbc00147947 */ /* 0x000fec000383ffff */
.L_x_4022:
[----:B0-----:R0:W1:Y:S02]  /*18e00*/  SYNCS.PHASECHK.TRANS64.TRYWAIT P0, [R23+URZ+0x28c20], R0 ;  /* 0x028c2000170075a7 */ /* 0x001064000800017f */
[----:B-1----:R-:W-:Y:S05]  /*18e10*/  @!P0 NANOSLEEP.SYNCS 0x989680 ;  /* 0x009896800000895d */ /* 0x002fea0003900000 */
[----:B------:R-:W1:Y:S02]  /*18e20*/  @!P0 SYNCS.PHASECHK.TRANS64 P0, [R23+URZ+0x28c20], R0 ;  /* 0x028c2000170085a7 */ /* 0x000e64000800007f */
[----:B-1----:R-:W-:Y:S05]  /*18e30*/  @!P0 BRA `(.L_x_4022) ;  /* 0xfffffffc00f08947 */ /* 0x002fea000383ffff */
[----:B------:R-:W-:Y:S05]  /*18e40*/  BRA `(.L_x_4135) ;  /* 0xffffffbc00707947 */ /* 0x000fea000383ffff */
.L_x_4025:
[----:B0-----:R0:W1:Y:S02]  /*18e50*/  SYNCS.PHASECHK.TRANS64.TRYWAIT P0, [R27+URZ+0x28c60], R0 ;  /* 0x028c60001b0075a7 */ /* 0x001064000800017f */
[----:B-1----:R-:W-:Y:S05]  /*18e60*/  @!P0 NANOSLEEP.SYNCS 0x989680 ;  /* 0x009896800000895d */ /* 0x002fea0003900000 */
[----:B------:R-:W1:Y:S02]  /*18e70*/  @!P0 SYNCS.PHASECHK.TRANS64 P0, [R27+URZ+0x28c60], R0 ;  /* 0x028c60001b0085a7 */ /* 0x000e64000800007f */
[----:B-1----:R-:W-:Y:S05]  /*18e80*/  @!P0 BRA `(.L_x_4025) ;  /* 0xfffffffc00f08947 */ /* 0x002fea000383ffff */
[----:B------:R-:W-:Y:S05]  /*18e90*/  BRA `(.L_x_4136) ;  /* 0xffffffbc00807947 */ /* 0x000fea000383ffff */
.L_x_4026:
        /* <DEDUP_REMOVED lines=8> */
.L_x_4138:
[----:B------:R-:W-:Y:S05]  /*18f20*/  BSYNC B0 ;  /* 0x0000000000007941 */ /* 0x000fea0003800000 */
.L_x_4137:
[----:B------:R0:W5:Y:S01]  /*18f30*/  LDL R8, [R1+0x10] ;  /* 0x0000100001087983 */ /* 0x0001620000100800 */
[----:B------:R-:W-:Y:S01]  /*18f40*/  IMAD.MOV.U32 R13, RZ, RZ, R5 ;  /* 0x000000ffff0d7224 */ /* 0x000fe200078e0005 */
[----:B------:R-:W-:Y:S01]  /*18f50*/  MOV R11, 0x181f ;  /* 0x0000181f000b7802 */ /* 0x000fe20000000f00 */
[----:B------:R-:W-:Y:S01]  /*18f60*/  IMAD.MOV.U32 R12, RZ, RZ, RZ ;  /* 0x000000ffff0c7224 */ /* 0x000fe200078e00ff */
[----:B------:R-:W1:Y:S01]  /*18f70*/  S2R R7, SR_TID.X ;  /* 0x0000000000077919 */ /* 0x000e620000002100 */
[----:B------:R-:W-:Y:S01]  /*18f80*/  IMAD.MOV.U32 R15, RZ, RZ, -0x1 ;  /* 0xffffffffff0f7424 */ /* 0x000fe200078e00ff */
[C---:B------:R-:W-:Y:S01]  /*18f90*/  LOP3.LUT P5, RZ, R32.reuse, 0x2, RZ, 0xc0, !PT ;  /* 0x0000000220ff7812 */ /* 0x040fe200078ac0ff */
[----:B------:R-:W-:Y:S01]  /*18fa0*/  IMAD.MOV.U32 R3, RZ, RZ, R14 ;  /* 0x000000ffff037224 */ /* 0x000fe200078e000e */
[----:B------:R-:W-:Y:S01]  /*18fb0*/  LOP3.LUT P4, RZ, R32, 0x4, RZ, 0xc0, !PT ;  /* 0x0000000420ff7812 */ /* 0x000fe2000788c0ff */
[----:B0-----:R-:W-:-:S12]  /*18fc0*/  IMAD R4, R4, 0x2, R23 ;  /* 0x0000000204047824 */ /* 0x001fd800078e0217 */
[----:B-1---5:R-:W-:Y:S05]  /*18fd0*/  WARPSYNC.COLLECTIVE R15, `(.L_x_4139) ;  /* 0x000000000f087348 */ /* 0x022fea0003c00000 */
[----:B------:R0:W2:Y:S02]  /*18fe0*/  SHFL.IDX P6, R14, R13, R12, R11 ;  /* 0x0000000c0d0e7389 */ /* 0x0000a400000c000b */
[----:B012--5:R-:W-:Y:S01]  /*18ff0*/  ENDCOLLECTIVE ;  /* 0x000000000000791b */ /* 0x027fe20003800000 */
.L_x_4139:
[----:B------:R-:W-:Y:S02]  /*19000*/  LOP3.LUT P3, RZ, R32, 0x8, RZ, 0xc0, !PT ;  /* 0x0000000820ff7812 */ /* 0x000fe4000786c0ff */
[----:B------:R-:W-:Y:S02]  /*19010*/  LOP3.LUT R22, R22, 0xfffffdff, RZ, 0xc0, !PT ;  /* 0xfffffdff16167812 */ /* 0x000fe400078ec0ff */
[----:B------:R-:W-:Y:S02]  /*19020*/  LOP3.LUT P2, RZ, R32, 0x10, RZ, 0xc0, !PT ;  /* 0x0000001020ff7812 */ /* 0x000fe4000784c0ff */
[----:B------:R-:W-:Y:S01]  /*19030*/  MOV R13, R6 ;  /* 0x00000006000d7202 */ /* 0x000fe20000000f00 */
[----:B------:R-:W-:Y:S02]  /*19040*/  IMAD.MOV.U32 R12, RZ, RZ, 0x1 ;  /* 0x00000001ff0c7424 */ /* 0x000fe400078e00ff */
[----:B------:R-:W-:Y:S02]  /*19050*/  IMAD.MOV.U32 R2, RZ, RZ, R14 ;  /* 0x000000ffff027224 */ /* 0x000fe400078e000e */
[----:B------:R-:W-:-:S05]  /*19060*/  IMAD.SHL.U32 R7, R7, 0x8, RZ ;  /* 0x0000000807077824 */ /* 0x000fca00078e00ff */
        /* <DEDUP_REMOVED lines=35> */
.L_x_4140:
[----:B------:R-:W-:Y:S02]  /*192a0*/  IMAD.MOV.U32 R13, RZ, RZ, R5 ;  /* 0x000000ffff0d7224 */ /* 0x000fe400078e0005 */
[----:B------:R-:W-:-:S07]  /*192b0*/  IMAD.MOV.U32 R3, RZ, RZ, R14 ;  /* 0x000000ffff037224 */ /* 0x000fce00078e000e */
[----:B------:R-:W-:Y:S05]  /*192c0*/  WARPSYNC.COLLECTIVE R15, `(.L_x_4141) ;  /* 0x000000000f087348 */ /* 0x000fea0003c00000 */
[----:B------:R0:W1:Y:S02]  /*192d0*/  SHFL.IDX P6, R14, R13, R12, R11 ;  /* 0x0000000c0d0e7389 */ /* 0x00006400000c000b */
[----:B01----:R-:W-:Y:S01]  /*192e0*/  ENDCOLLECTIVE ;  /* 0x000000000000791b */ /* 0x003fe20003800000 */
.L_x_4141:
[----:B------:R-:W-:Y:S01]  /*192f0*/  IMAD.MOV.U32 R13, RZ, RZ, R6 ;  /* 0x000000ffff0d7224 */ /* 0x000fe200078e0006 */
[----:B------:R-:W-:Y:S01]  /*19300*/  MOV R12, 0x2 ;  /* 0x00000002000c7802 */ /* 0x000fe20000000f00 */
        /* <DEDUP_REMOVED lines=27> */
.L_x_4142:
[----:B------:R-:W-:Y:S02]  /*194c0*/  IMAD.MOV.U32 R13, RZ, RZ, R5 ;  /* 0x000000ffff0d7224 */ /* 0x000fe400078e0005 */
[----:B------:R-:W-:-:S07]  /*194d0*/  IMAD.MOV.U32 R7, RZ, RZ, R14 ;  /* 0x000000ffff077224 */ /* 0x000fce00078e000e */
[----:B------:R-:W-:Y:S05]  /*194e0*/  WARPSYNC.COLLECTIVE R15, `(.L_x_4143) ;  /* 0x000000000f087348 */ /* 0x000fea0003c00000 */
[----:B------:R0:W1:Y:S02]  /*194f0*/  SHFL.IDX P6, R14, R13, R12, R11 ;  /* 0x0000000c0d0e7389 */ /* 0x00006400000c000b */
[----:B01----:R-:W-:Y:S01]  /*19500*/  ENDCOLLECTIVE ;  /* 0x000000000000791b */ /* 0x003fe20003800000 */
.L_x_4143:
        /* <DEDUP_REMOVED lines=29> */
.L_x_4144:
[----:B------:R-:W-:Y:S01]  /*196e0*/  IMAD.MOV.U32 R13, RZ, RZ, R5 ;  /* 0x000000ffff0d7224 */ /* 0x000fe200078e0005 */
[----:B------:R-:W-:-:S07]  /*196f0*/  MOV R6, R14 ;  /* 0x0000000e00067202 */ /* 0x000fce0000000f00 */
[----:B------:R-:W-:Y:S05]  /*19700*/  WARPSYNC.COLLECTIVE R15, `(.L_x_4145) ;  /* 0x000000000f087348 */ /* 0x000fea0003c00000 */
[----:B------:R0:W1:Y:S02]  /*19710*/  SHFL.IDX P6, R14, R13, R12, R11 ;  /* 0x0000000c0d0e7389 */ /* 0x00006400000c000b */
[----:B01----:R-:W-:Y:S01]  /*19720*/  ENDCOLLECTIVE ;  /* 0x000000000000791b */ /* 0x003fe20003800000 */
.L_x_4145:
[----:B------:R-:W-:Y:S01]  /*19730*/  IMAD.MOV.U32 R2, RZ, RZ, R14 ;  /* 0x000000ffff027224 */ /* 0x000fe200078e000e */
[----:B------:R-:W-:Y:S06]  /*19740*/  BRA `(.L_x_4146) ;  /* 0xffffffbc00187947 */ /* 0x000fec000383ffff */
.L_x_4033:
[----:B0-----:R0:W1:Y:S02]  /*19750*/  SYNCS.PHASECHK.TRANS64.TRYWAIT P0, [R6+URZ+0x28c40], R17 ;  /* 0x028c4011060075a7 */ /* 0x001064000800017f */
[----:B-1----:R-:W-:Y:S05]  /*19760*/  @!P0 NANOSLEEP.SYNCS 0x989680 ;  /* 0x009896800000895d */ /* 0x002fea0003900000 */
[----:B------:R-:W1:Y:S02]  /*19770*/  @!P0 SYNCS.PHASECHK.TRANS64 P0, [R6+URZ+0x28c40], R17 ;  /* 0x028c4011060085a7 */ /* 0x000e64000800007f */
[----:B-1----:R-:W-:Y:S05]  /*19780*/  @!P0 BRA `(.L_x_4033) ;  /* 0xfffffffc00f08947 */ /* 0x002fea000383ffff */
[----:B------:R-:W-:Y:S05]  /*19790*/  BRA `(.L_x_4147) ;  /* 0xffffffc000ac7947 */ /* 0x000fea000383ffff */
.L_x_4034:
        /* <DEDUP_REMOVED lines=8> */
.L_x_4149:
[----:B------:R-:W-:Y:S05]  /*19820*/  BSYNC B1 ;  /* 0x0000000000017941 */ /* 0x000fea0003800000 */
.L_x_4148:
[----:B------:R-:W-:Y:S01]  /*19830*/  IMAD.MOV.U32 R13, RZ, RZ, R20 ;  /* 0x000000ffff0d7224 */ /* 0x000fe200078e0014 */
[----:B------:R-:W-:Y:S01]  /*19840*/  MOV R3, R14 ;  /* 0x0000000e00037202 */ /* 0x000fe20000000f00 */
[----:B------:R-:W-:Y:S01]  /*19850*/  IMAD.MOV.U32 R12, RZ, RZ, RZ ;  /* 0x000000ffff0c7224 */ /* 0x000fe200078e00ff */
[----:B------:R-:W-:Y:S01]  /*19860*/  LEA R21, R8, R23, 0x1 ;  /* 0x0000001708157211 */ /* 0x000fe200078e08ff */
[----:B------:R-:W-:Y:S02]  /*19870*/  IMAD.MOV.U32 R11, RZ, RZ, 0x181f ;  /* 0x0000181fff0b7424 */ /* 0x000fe400078e00ff */
[----:B------:R-:W-:-:S07]  /*19880*/  IMAD.MOV.U32 R15, RZ, RZ, -0x1 ;  /* 0xffffffffff0f7424 */ /* 0x000fce00078e00ff */
[----:B------:R-:W-:Y:S05]  /*19890*/  WARPSYNC.COLLECTIVE R15, `(.L_x_4150) ;  /* 0x000000000f087348 */ /* 0x000fea0003c00000 */
[----:B------:R0:W1:Y:S02]  /*198a0*/  SHFL.IDX P6, R14, R13, R12, R11 ;  /* 0x0000000c0d0e7389 */ /* 0x00006400000c000b */
[----:B01----:R-:W-:Y:S01]  /*198b0*/  ENDCOLLECTIVE ;  /* 0x000000000000791b */ /* 0x003fe20003800000 */
.L_x_4150:
[----:B------:R-:W-:Y:S02]  /*198c0*/  IMAD.MOV.U32 R13, RZ, RZ, R27 ;  /* 0x000000ffff0d7224 */ /* 0x000fe400078e001b */
[----:B------:R-:W-:Y:S02]  /*198d0*/  IMAD.MOV.U32 R12, RZ, RZ, 0x1 ;  /* 0x00000001ff0c7424 */ /* 0x000fe400078e00ff */
[----:B------:R-:W-:-:S07]  /*198e0*/  IMAD.MOV.U32 R2, RZ, RZ, R14 ;  /* 0x000000ffff027224 */ /* 0x000fce00078e000e */
[----:B------:R-:W-:Y:S05]  /*198f0*/  WARPSYNC.COLLECTIVE R15, `(.L_x_4151) ;  /* 0x000000000f087348 */ /* 0x000fea0003c00000 */
[----:B------:R0:W1:Y:S02]  /*19900*/  SHFL.IDX P6, R14, R13, R12, R11 ;  /* 0x0000000c0d0e7389 */ /* 0x00006400000c000b */
[----:B01----:R-:W-:Y:S01]  /*19910*/  ENDCOLLECTIVE ;  /* 0x000000000000791b */ /* 0x003fe20003800000 */
.L_x_4151:
        /* <DEDUP_REMOVED lines=11> */
.L_x_4152:
[----:B------:R-:W-:Y:S01]  /*199d0*/  MOV R13, R27 ;  /* 0x0000001b000d7202 */ /* 0x000fe20000000f00 */
[----:B------:R-:W-:Y:S02]  /*199e0*/  IMAD.MOV.U32 R12, RZ, RZ, 0x2 ;  /* 0x00000002ff0c7424 */ /* 0x000fe400078e00ff */
[----:B------:R-:W-:-:S07]  /*199f0*/  IMAD.MOV.U32 R2, RZ, RZ, R14 ;  /* 0x000000ffff027224 */ /* 0x000fce00078e000e */
[----:B------:R-:W-:Y:S05]  /*19a00*/  WARPSYNC.COLLECTIVE R15, `(.L_x_4153) ;  /* 0x000000000f087348 */ /* 0x000fea0003c00000 */
[----:B------:R0:W1:Y:S02]  /*19a10*/  SHFL.IDX P6, R14, R13, R12, R11 ;  /* 0x0000000c0d0e7389 */ /* 0x00006400000c000b */
[----:B01----:R-:W-:Y:S01]  /*19a20*/  ENDCOLLECTIVE ;  /* 0x000000000000791b */ /* 0x003fe20003800000 */
.L_x_4153:
        /* <DEDUP_REMOVED lines=11> */
.L_x_4154:
[----:B------:R-:W-:Y:S01]  /*19ae0*/  IMAD.MOV.U32 R13, RZ, RZ, R27 ;  /* 0x000000ffff0d7224 */ /* 0x000fe200078e001b */
[----:B------:R-:W-:Y:S01]  /*19af0*/  MOV R12, 0x3 ;  /* 0x00000003000c7802 */ /* 0x000fe20000000f00 */
[----:B------:R-:W-:-:S07]  /*19b00*/  IMAD.MOV.U32 R2, RZ, RZ, R14 ;  /* 0x000000ffff027224 */ /* 0x000fce00078e000e */
[----:B------:R-:W-:Y:S05]  /*19b10*/  WARPSYNC.COLLECTIVE R15, `(.L_x_4155) ;  /* 0x000000000f087348 */ /* 0x000fea0003c00000 */
[----:B------:R0:W1:Y:S02]  /*19b20*/  SHFL.IDX P6, R14, R13, R12, R11 ;  /* 0x0000000c0d0e7389 */ /* 0x00006400000c000b */
[----:B01----:R-:W-:Y:S01]  /*19b30*/  ENDCOLLECTIVE ;  /* 0x000000000000791b */ /* 0x003fe20003800000 */
.L_x_4155:
[----:B------:R-:W-:-:S05]  /*19b40*/  IADD3 R2, P0, R2, R0, RZ ;  /* 0x0000000002027210 */ /* 0x000fca0007f1e0ff */
[----:B------:R-:W-:-:S05]  /*19b50*/  IMAD.X R3, RZ, RZ, R3, P0 ;  /* 0x000000ffff037224 */ /* 0x000fca00000e0603 */
[----:B------:R-:W-:Y:S01]  /*19b60*/  @!PT LDS RZ, [RZ] ;  /* 0x00000000fffff984 */ /* 0x000fe20000000800 */
[----:B------:R-:W-:Y:S01]  /*19b70*/  @!PT LDS RZ, [RZ] ;  /* 0x00000000fffff984 */ /* 0x000fe20000000800 */
[----:B------:R-:W-:Y:S01]  /*19b80*/  @!PT LDS RZ, [RZ] ;  /* 0x00000000fffff984 */ /* 0x000fe20000000800 */
[----:B------:R0:W-:Y:S01]  /*19b90*/  LDGSTS.E.BYPASS.LTC128B.128 [R21+0x23400], desc[UR40][R2.64], !P1 ;  /* 0x2340000002157fae */ /* 0x0001e2000c901d68 */
[----:B------:R-:W-:Y:S02]  /*19ba0*/  IMAD.MOV.U32 R13, RZ, RZ, R20 ;  /* 0x000000ffff0d7224 */ /* 0x000fe400078e0014 */
[----:B------:R-:W-:-:S07]  /*19bb0*/  IMAD.MOV.U32 R27, RZ, RZ, R14 ;  /* 0x000000ffff1b7224 */ /* 0x000fce00078e000e */
[----:B0-----:R-:W-:Y:S05]  /*19bc0*/  WARPSYNC.COLLECTIVE R15, `(.L_x_4156) ;  /* 0x000000000f087348 */ /* 0x001fea0003c00000 */
[----:B------:R1:W2:Y:S02]  /*19bd0*/  SHFL.IDX P6, R14, R13, R12, R11 ;  /* 0x0000000c0d0e7389 */ /* 0x0002a400000c000b */
[----:B012---:R-:W-:Y:S01]  /*19be0*/  ENDCOLLECTIVE ;  /* 0x000000000000791b */ /* 0x007fe20003800000 */
.L_x_4156:
[----:B------:R-:W-:Y:S01]  /*19bf0*/  IMAD.MOV.U32 R2, RZ, RZ, R14 ;  /* 0x000000ffff027224 */ /* 0x000fe200078e000e */
[----:B------:R-:W-:Y:S06]  /*19c00*/  BRA `(.L_x_4157) ;  /* 0xffffffc0003c7947 */ /* 0x000fec000383ffff */
.L_x_4039:
[----:B---3--:R3:W4:Y:S02]  /*19c10*/  SYNCS.PHASECHK.TRANS64.TRYWAIT P0, [R6+URZ+0x28c60], R17 ;  /* 0x028c6011060075a7 */ /* 0x008724000800017f */
[----:B----4-:R-:W-:Y:S05]  /*19c20*/  @!P0 NANOSLEEP.SYNCS 0x989680 ;  /* 0x009896800000895d */ /* 0x010fea0003900000 */
[----:B------:R-:W4:Y:S02]  /*19c30*/  @!P0 SYNCS.PHASECHK.TRANS64 P0, [R6+URZ+0x28c60], R17 ;  /* 0x028c6011060085a7 */ /* 0x000f24000800007f */
[----:B----4-:R-:W-:Y:S05]  /*19c40*/  @!P0 BRA `(.L_x_4039) ;  /* 0xfffffffc00f08947 */ /* 0x010fea000383ffff */
[----:B------:R-:W-:Y:S05]  /*19c50*/  BRA `(.L_x_4158) ;  /* 0xffffffc0008c7947 */ /* 0x000fea000383ffff */
.L_x_4040:
[----:B------:R-:W-:Y:S01]  /*19c60*/  BSSY B1, `(.L_x_4159) ;  /* 0x0000008000017945 */ /* 0x000fe20003800000 */
[----:B------:R-:W-:Y:S01]  /*19c70*/  IMAD.MOV.U32 R13, RZ, RZ, R10 ;  /* 0x000000ffff0d7224 */ /* 0x000fe200078e000a */
[----:B------:R-:W-:Y:S01]  /*19c80*/  MOV R15, 0xffffffff ;  /* 0xffffffff000f7802 */ /* 0x000fe20000000f00 */
[----:B------:R-:W-:Y:S02]  /*19c90*/  IMAD.MOV.U32 R12, RZ, RZ, RZ ;  /* 0x000000ffff0c7224 */ /* 0x000fe400078e00ff */
[----:B------:R-:W-:-:S07]  /*19ca0*/  IMAD.MOV.U32 R11, RZ, RZ, 0x181f ;  /* 0x0000181fff0b7424 */ /* 0x000fce00078e00ff */
[----:B-12---:R-:W-:Y:S05]  /*19cb0*/  WARPSYNC.COLLECTIVE R15, `(.L_x_4160) ;  /* 0x000000000f087348 */ /* 0x006fea0003c00000 */
[----:B------:R0:W3:Y:S02]  /*19cc0*/  SHFL.IDX P6, R14, R13, R12, R11 ;  /* 0x0000000c0d0e7389 */ /* 0x0000e400000c000b */
[----:B0123--:R-:W-:Y:S01]  /*19cd0*/  ENDCOLLECTIVE ;  /* 0x000000000000791b */ /* 0x00ffe20003800000 */
.L_x_4160:
[----:B------:R-:W-:Y:S05]  /*19ce0*/  BSYNC B1 ;  /* 0x0000000000017941 */ /* 0x000fea0003800000 */
.L_x_4159:
[----:B------:R-:W-:Y:S01]  /*19cf0*/  IMAD.MOV.U32 R13, RZ, RZ, R9 ;  /* 0x000000ffff0d7224 */ /* 0x000fe200078e0009 */
[C---:B------:R-:W-:Y:S01]  /*19d00*/  LOP3.LUT P2, RZ, R22.reuse, 0x40, RZ, 0xc0, !PT ;  /* 0x0000004016ff7812 */ /* 0x040fe2000784c0ff */
[----:B------:R-:W-:Y:S01]  /*19d10*/  IMAD.MOV.U32 R12, RZ, RZ, RZ ;  /* 0x000000ffff0c7224 */ /* 0x000fe200078e00ff */
[C---:B------:R-:W-:Y:S01]  /*19d20*/  LOP3.LUT P1, RZ, R22.reuse, 0x20, RZ, 0xc0, !PT ;  /* 0x0000002016ff7812 */ /* 0x040fe2000782c0ff */
[----:B------:R-:W-:Y:S01]  /*19d30*/  IMAD.MOV.U32 R11, RZ, RZ, 0x181f ;  /* 0x0000181fff0b7424 */ /* 0x000fe200078e00ff */
[----:B------:R-:W-:Y:S01]  /*19d40*/  LOP3.LUT R22, R22, 0xffffdfff, RZ, 0xc0, !PT ;  /* 0xffffdfff16167812 */ /* 0x000fe200078ec0ff */
[----:B------:R-:W-:Y:S02]  /*19d50*/  IMAD.MOV.U32 R15, RZ, RZ, -0x1 ;  /* 0xffffffffff0f7424 */ /* 0x000fe400078e00ff */
[----:B------:R-:W-:Y:S01]  /*19d60*/  IMAD.MOV.U32 R3, RZ, RZ, R14 ;  /* 0x000000ffff037224 */ /* 0x000fe200078e000e */
[----:B------:R-:W-:Y:S01]  /*19d70*/  @P3 LOP3.LUT R22, R22, 0x2000, RZ, 0xfc, !PT ;  /* 0x0000200016163812 */ /* 0x000fe200078efcff */
[----:B------:R-:W-:-:S07]  /*19d80*/  IMAD R17, R17, 0x2, R23 ;  /* 0x0000000211117824 */ /* 0x000fce00078e0217 */
[----:B------:R-:W-:Y:S05]  /*19d90*/  WARPSYNC.COLLECTIVE R15, `(.L_x_4161) ;  /* 0x000000000f087348 */ /* 0x000fea0003c00000 */
[----:B------:R0:W1:Y:S02]  /*19da0*/  SHFL.IDX P6, R14, R13, R12, R11 ;  /* 0x0000000c0d0e7389 */ /* 0x00006400000c000b */
[----:B01----:R-:W-:Y:S01]  /*19db0*/  ENDCOLLECTIVE ;  /* 0x000000000000791b */ /* 0x003fe20003800000 */
.L_x_4161:
        /* <DEDUP_REMOVED lines=17> */
.L_x_4162:
        /* <DEDUP_REMOVED lines=16> */
.L_x_4163:
[----:B------:R-:W-:Y:S01]  /*19fd0*/  @!PT LDS RZ, [RZ] ;  /* 0x00000000fffff984 */ /* 0x000fe20000000800 */
[----:B------:R-:W-:Y:S01]  /*19fe0*/  @!PT LDS RZ, [RZ] ;  /* 0x00000000fffff984 */ /* 0x000fe20000000800 */
[----:B------:R-:W-:Y:S01]  /*19ff0*/  @!PT LDS RZ, [RZ] ;  /* 0x00000000fffff984 */ /* 0x000fe20000000800 */
[----:B------:R0:W-:Y:S01]  /*1a000*/  LDGSTS.E.BYPASS.LTC128B.128 [R17+0xe400], desc[UR40][R2.64+0x380], P1 ;  /* 0x0e40038002117fae */ /* 0x0001e20008901d68 */
[----:B------:R-:W-:Y:S01]  /*1a010*/  MOV R13, R10 ;  /* 0x0000000a000d7202 */ /* 0x000fe20000000f00 */
[----:B------:R-:W-:Y:S01]  /*1a020*/  IMAD.MOV.U32 R12, RZ, RZ, 0x2 ;  /* 0x00000002ff0c7424 */ /* 0x000fe200078e00ff */
[----:B0-----:R-:W-:Y:S02]  /*1a030*/  IADD3 R2, P2, R14, R0, RZ ;  /* 0x000000000e027210 */ /* 0x001fe40007f5e0ff */
[----:B------:R-:W-:-:S03]  /*1a040*/  LOP3.LUT P6, RZ, R22, 0x20, RZ, 0xc0, !PT ;  /* 0x0000002016ff7812 */ /* 0x000fc600078cc0ff */
[----:B------:R-:W-:Y:S01]  /*1a050*/  IMAD.X R3, RZ, RZ, R5, P2 ;  /* 0x000000ffff037224 */ /* 0x000fe200010e0605 */
[----:B------:R-:W-:-:S04]  /*1a060*/  LOP3.LUT P2, RZ, R22, 0x40, RZ, 0xc0, !PT ;  /* 0x0000004016ff7812 */ /* 0x000fc8000784c0ff */
[----:B------:R0:W-:Y:S01]  /*1a070*/  LDGSTS.E.BYPASS.LTC128B.128 [R17+0xc00], desc[UR40][R2.64], !P3 ;  /* 0x00c0000002117fae */ /* 0x0001e2000d901d68 */
[C---:B------:R-:W-:Y:S02]  /*1a080*/  LOP3.LUT P3, RZ, R22.reuse, 0x8000, RZ, 0xc0, !PT ;  /* 0x0000800016ff7812 */ /* 0x040fe4000786c0ff */
[----:B------:R-:W-:-:S06]  /*1a090*/  LOP3.LUT R22, R22, 0xffffbfff, RZ, 0xc0, !PT ;  /* 0xffffbfff16167812 */ /* 0x000fcc00078ec0ff */
[----:B------:R0:W-:Y:S04]  /*1a0a0*/  LDGSTS.E.BYPASS.LTC128B.128 [R17+0x2c00], desc[UR40][R2.64+0x80], !P2 ;  /* 0x02c0008002117fae */ /* 0x0001e8000d101d68 */
[----:B------:R0:W-:Y:S01]  /*1a0b0*/  LDGSTS.E.BYPASS.LTC128B.128 [R17+0x4c00], desc[UR40][R2.64+0x100], !P6 ;  /* 0x04c0010002117fae */ /* 0x0001e2000f101d68 */
[----:B------:R-:W-:-:S07]  /*1a0c0*/  @P3 LOP3.LUT R22, R22, 0x4000, RZ, 0xfc, !PT ;  /* 0x0000400016163812 */ /* 0x000fce00078efcff */
[----:B0-----:R-:W-:Y:S05]  /*1a0d0*/  WARPSYNC.COLLECTIVE R15, `(.L_x_4164) ;  /* 0x000000000f087348 */ /* 0x001fea0003c00000 */
[----:B------:R1:W2:Y:S02]  /*1a0e0*/  SHFL.IDX P6, R14, R13, R12, R11 ;  /* 0x0000000c0d0e7389 */ /* 0x0002a400000c000b */
[----:B012---:R-:W-:Y:S01]  /*1a0f0*/  ENDCOLLECTIVE ;  /* 0x000000000000791b */ /* 0x007fe20003800000 */
.L_x_4164:
        /* <DEDUP_REMOVED lines=14> */
.L_x_4165:
        /* <DEDUP_REMOVED lines=16> */
.L_x_4166:
        /* <DEDUP_REMOVED lines=14> */
.L_x_4167:
[----:B------:R-:W-:Y:S05]  /*1a3c0*/  BRA `(.L_x_4168) ;  /* 0xffffffbc00f87947 */ /* 0x000fea000383ffff */
.L_x_4048:
[----:B------:R-:W-:Y:S01]  /*1a3d0*/  BSSY B0, `(.L_x_4169) ;  /* 0x0000008000007945 */ /* 0x000fe20003800000 */
[----:B------:R-:W-:Y:S02]  /*1a3e0*/  IMAD.MOV.U32 R13, RZ, RZ, R16 ;  /* 0x000000ffff0d7224 */ /* 0x000fe400078e0010 */
[----:B------:R-:W-:Y:S02]  /*1a3f0*/  IMAD.MOV.U32 R12, RZ, RZ, RZ ;  /* 0x000000ffff0c7224 */ /* 0x000fe400078e00ff */
[----:B------:R-:W-:Y:S02]  /*1a400*/  IMAD.MOV.U32 R11, RZ, RZ, 0x1f ;  /* 0x0000001fff0b7424 */ /* 0x000fe400078e00ff */
[----:B------:R-:W-:-:S07]  /*1a410*/  IMAD.MOV.U32 R15, RZ, RZ, -0x1 ;  /* 0xffffffffff0f7424 */ /* 0x000fce00078e00ff */
[----:B-123--:R-:W-:Y:S05]  /*1a420*/  WARPSYNC.COLLECTIVE R15, `(.L_x_4170) ;  /* 0x000000000f087348 */ /* 0x00efea0003c00000 */
[----:B------:R0:W4:Y:S02]  /*1a430*/  SHFL.IDX P6, R14, R13, R12, R11 ;  /* 0x0000000c0d0e7389 */ /* 0x00012400000c000b */
[----:B01234-:R-:W-:Y:S01]  /*1a440*/  ENDCOLLECTIVE ;  /* 0x000000000000791b */ /* 0x01ffe20003800000 */
.L_x_4170:
[----:B------:R-:W-:Y:S05]  /*1a450*/  BSYNC B0 ;  /* 0x0000000000007941 */ /* 0x000fea0003800000 */
.L_x_4169:
[----:B------:R-:W-:Y:S01]  /*1a460*/  MOV R13, R16 ;  /* 0x00000010000d7202 */ /* 0x000fe20000000f00 */
        /* <DEDUP_REMOVED lines=8> */
.L_x_4171:
[----:B------:R-:W-:Y:S02]  /*1a4f0*/  ULDC UR4, c[0x0][0xc3c] ;  /* 0x00030f0000047ab9 */ /* 0x000fe40000000800 */
[----:B------:R-:W-:-:S13]  /*1a500*/  ISETP.GE.OR P1, PT, R5, UR4, !P0 ;  /* 0x0000000405007c0c */ /* 0x000fda000c726670 */
[----:B------:R-:W0:Y:S01]  /*1a510*/  @!P1 LDC.64 R2, c[0x0][0xc80] ;  /* 0x00032000ff029b82 */ /* 0x000e220000000a00 */
[----:B------:R-:W-:Y:S02]  /*1a520*/  IMAD.MOV.U32 R11, RZ, RZ, RZ ;  /* 0x000000ffff0b7224 */ /* 0x000fe400078e00ff */
[----:B------:R-:W-:Y:S02]  /*1a530*/  IMAD.MOV.U32 R4, RZ, RZ, R14 ;  /* 0x000000ffff047224 */ /* 0x000fe400078e000e */
[----:B0-----:R-:W-:-:S06]  /*1a540*/  @!P1 IMAD.WIDE R2, R5, 0x4, R2 ;  /* 0x0000000405029825 */ /* 0x001fcc00078e0202 */
[----:B------:R0:W2:Y:S01]  /*1a550*/  @!P1 LDG.E R3, desc[UR40][R2.64] ;  /* 0x0000002802039981 */ /* 0x0000a2000c1e1900 */
[C---:B------:R-:W-:Y:S02]  /*1a560*/  ISETP.GE.U32.AND P2, PT, R8.reuse, 0x2, PT ;  /* 0x000000020800780c */ /* 0x040fe40003f46070 */
[C---:B------:R-:W-:Y:S02]  /*1a570*/  ISETP.GE.U32.AND P3, PT, R8.reuse, 0x4, PT ;  /* 0x000000040800780c */ /* 0x040fe40003f66070 */
[C---:B------:R-:W-:Y:S02]  /*1a580*/  ISETP.GE.U32.AND P4, PT, R8.reuse, 0x8, PT ;  /* 0x000000080800780c */ /* 0x040fe40003f86070 */
[C---:B------:R-:W-:Y:S01]  /*1a590*/  ISETP.GE.U32.AND P5, PT, R8.reuse, 0x10, PT ;  /* 0x000000100800780c */ /* 0x040fe20003fa6070 */
[----:B0-----:R-:W-:Y:S01]  /*1a5a0*/  IMAD.MOV.U32 R2, RZ, RZ, RZ ;  /* 0x000000ffff027224 */ /* 0x001fe200078e00ff */
[----:B--2---:R-:W-:Y:S02]  /*1a5b0*/  @!P1 MOV R2, R3 ;  /* 0x0000000300029202 */ /* 0x004fe40000000f00 */
[----:B------:R-:W-:-:S03]  /*1a5c0*/  ISETP.NE.AND P1, PT, R8, RZ, PT ;  /* 0x000000ff0800720c */ /* 0x000fc60003f25270 */
[----:B------:R-:W-:-:S10]  /*1a5d0*/  IMAD.MOV.U32 R13, RZ, RZ, R2 ;  /* 0x000000ffff0d7224 */ /* 0x000fd400078e0002 */
[----:B------:R-:W-:Y:S05]  /*1a5e0*/  WARPSYNC.COLLECTIVE R15, `(.L_x_4172) ;  /* 0x000000000f087348 */ /* 0x000fea0003c00000 */
[----:B------:R0:W1:Y:S02]  /*1a5f0*/  SHFL.UP P6, R14, R13, R12, R11 ;  /* 0x0400000c0d0e7389 */ /* 0x00006400000c000b */
[----:B01----:R-:W-:Y:S01]  /*1a600*/  ENDCOLLECTIVE ;  /* 0x000000000000791b */ /* 0x003fe20003800000 */
.L_x_4172:
[----:B------:R-:W-:Y:S01]  /*1a610*/  IMAD.MOV.U32 R12, RZ, RZ, 0x2 ;  /* 0x00000002ff0c7424 */ /* 0x000fe200078e00ff */
[----:B------:R-:W-:-:S05]  /*1a620*/  SEL R5, R14, RZ, P1 ;  /* 0x000000ff0e057207 */ /* 0x000fca0000800000 */
[----:B------:R-:W-:-:S04]  /*1a630*/  IMAD.IADD R5, R2, 0x1, R5 ;  /* 0x0000000102057824 */ /* 0x000fc800078e0205 */
[----:B------:R-:W-:-:S07]  /*1a640*/  IMAD.MOV.U32 R13, RZ, RZ, R5 ;  /* 0x000000ffff0d7224 */ /* 0x000fce00078e0005 */
[----:B------:R-:W-:Y:S05]  /*1a650*/  WARPSYNC.COLLECTIVE R15, `(.L_x_4173) ;  /* 0x000000000f087348 */ /* 0x000fea0003c00000 */
[----:B------:R0:W1:Y:S02]  /*1a660*/  SHFL.UP P6, R14, R13, R12, R11 ;  /* 0x0400000c0d0e7389 */ /* 0x00006400000c000b */
[----:B01----:R-:W-:Y:S01]  /*1a670*/  ENDCOLLECTIVE ;  /* 0x000000000000791b */ /* 0x003fe20003800000 */
.L_x_4173:
[----:B------:R-:W-:Y:S01]  /*1a680*/  IMAD.MOV.U32 R12, RZ, RZ, 0x4 ;  /* 0x00000004ff0c7424 */ /* 0x000fe200078e00ff */
[----:B------:R-:W-:-:S05]  /*1a690*/  SEL R6, R14, RZ, P2 ;  /* 0x000000ff0e067207 */ /* 0x000fca0001000000 */
[----:B------:R-:W-:-:S05]  /*1a6a0*/  IMAD.IADD R6, R5, 0x1, R6 ;  /* 0x0000000105067824 */ /* 0x000fca00078e0206 */
[----:B------:R-:W-:-:S07]  /*1a6b0*/  MOV R13, R6 ;  /* 0x00000006000d7202 */ /* 0x000fce0000000f00 */
[----:B------:R-:W-:Y:S05]  /*1a6c0*/  WARPSYNC.COLLECTIVE R15, `(.L_x_4174) ;  /* 0x000000000f087348 */ /* 0x000fea0003c00000 */
[----:B------:R0:W1:Y:S02]  /*1a6d0*/  SHFL.UP P6, R14, R13, R12, R11 ;  /* 0x0400000c0d0e7389 */ /* 0x00006400000c000b */
[----:B01----:R-:W-:Y:S01]  /*1a6e0*/  ENDCOLLECTIVE ;  /* 0x000000000000791b */ /* 0x003fe20003800000 */
.L_x_4174:
[----:B------:R-:W-:Y:S01]  /*1a6f0*/  IMAD.MOV.U32 R12, RZ, RZ, 0x8 ;  /* 0x00000008ff0c7424 */ /* 0x000fe200078e00ff */
[----:B------:R-:W-:-:S05]  /*1a700*/  SEL R7, R14, RZ, P3 ;  /* 0x000000ff0e077207 */ /* 0x000fca0001800000 */
[----:B------:R-:W-:-:S04]  /*1a710*/  IMAD.IADD R7, R6, 0x1, R7 ;  /* 0x0000000106077824 */ /* 0x000fc800078e0207 */
[----:B------:R-:W-:-:S07]  /*1a720*/  IMAD.MOV.U32 R13, RZ, RZ, R7 ;  /* 0x000000ffff0d7224 */ /* 0x000fce00078e0007 */
[----:B------:R-:W-:Y:S05]  /*1a730*/  WARPSYNC.COLLECTIVE R15, `(.L_x_4175) ;  /* 0x000000000f087348 */ /* 0x000fea0003c00000 */
[----:B------:R0:W1:Y:S02]  /*1a740*/  SHFL.UP P6, R14, R13, R12, R11 ;  /* 0x0400000c0d0e7389 */ /* 0x00006400000c000b */
[----:B01----:R-:W-:Y:S01]  /*1a750*/  ENDCOLLECTIVE ;  /* 0x000000000000791b */ /* 0x003fe20003800000 */
.L_x_4175:
[----:B------:R-:W-:Y:S02]  /*1a760*/  MOV R12, 0x10 ;  /* 0x00000010000c7802 */ /* 0x000fe40000000f00 */
[----:B------:R-:W-:-:S05]  /*1a770*/  SEL R14, R14, RZ, P4 ;  /* 0x000000ff0e0e7207 */ /* 0x000fca0002000000 */
[----:B------:R-:W-:-:S04]  /*1a780*/  IMAD.IADD R5, R7, 0x1, R14 ;  /* 0x0000000107057824 */ /* 0x000fc800078e020e */
[----:B------:R-:W-:-:S07]  /*1a790*/  IMAD.MOV.U32 R13, RZ, RZ, R5 ;  /* 0x000000ffff0d7224 */ /* 0x000fce00078e0005 */
[----:B------:R-:W-:Y:S05]  /*1a7a0*/  WARPSYNC.COLLECTIVE R15, `(.L_x_4176) ;  /* 0x000000000f087348 */ /* 0x000fea0003c00000 */
[----:B------:R0:W1:Y:S02]  /*1a7b0*/  SHFL.UP P6, R14, R13, R12, R11 ;  /* 0x0400000c0d0e7389 */ /* 0x00006400000c000b */
[----:B01----:R-:W-:Y:S01]  /*1a7c0*/  ENDCOLLECTIVE ;  /* 0x000000000000791b */ /* 0x003fe20003800000 */
.L_x_4176:
        /* <DEDUP_REMOVED lines=8> */
.L_x_4177:
[----:B------:R-:W-:Y:S05]  /*1a850*/  BRA `(.L_x_4178) ;  /* 0xffffffc0008c7947 */ /* 0x000fea000383ffff */
.L_x_4053:
[----:B------:R-:W-:Y:S01]  /*1a860*/  BSSY B0, `(.L_x_4179) ;  /* 0x0000008000007945 */ /* 0x000fe20003800000 */
[----:B-----5:R-:W-:Y:S01]  /*1a870*/  IMAD.MOV.U32 R13, RZ, RZ, R2 ;  /* 0x000000ffff0d7224 */ /* 0x020fe200078e0002 */
[----:B------:R-:W-:Y:S01]  /*1a880*/  MOV R11, RZ ;  /* 0x000000ff000b7202 */ /* 0x000fe20000000f00 */
[----:B------:R-:W-:Y:S02]  /*1a890*/  IMAD.MOV.U32 R12, RZ, RZ, 0x1 ;  /* 0x00000001ff0c7424 */ /* 0x000fe400078e00ff */
[----:B------:R-:W-:-:S07]  /*1a8a0*/  IMAD.MOV.U32 R15, RZ, RZ, -0x1 ;  /* 0xffffffffff0f7424 */ /* 0x000fce00078e00ff */
[----:B01----:R-:W-:Y:S05]  /*1a8b0*/  WARPSYNC.COLLECTIVE R15, `(.L_x_4180) ;  /* 0x000000000f087348 */ /* 0x003fea0003c00000 */
[----:B------:R2:W3:Y:S02]  /*1a8c0*/  SHFL.UP P6, R14, R13, R12, R11 ;  /* 0x0400000c0d0e7389 */ /* 0x0004e400000c000b */
[----:B0123--:R-:W-:Y:S01]  /*1a8d0*/  ENDCOLLECTIVE ;  /* 0x000000000000791b */ /* 0x00ffe20003800000 */
.L_x_4180:
[----:B------:R-:W-:Y:S05]  /*1a8e0*/  BSYNC B0 ;  /* 0x0000000000007941 */ /* 0x000fea0003800000 */
.L_x_4179:
        /* <DEDUP_REMOVED lines=8> */
.L_x_4181:
[----:B------:R-:W-:Y:S01]  /*1a970*/  IMAD.MOV.U32 R12, RZ, RZ, 0x4 ;  /* 0x00000004ff0c7424 */ /* 0x000fe200078e00ff */
[----:B------:R-:W-:-:S05]  /*1a980*/  SEL R14, R14, RZ, P2 ;  /* 0x000000ff0e0e7207 */ /* 0x000fca0001000000 */
[----:B------:R-:W-:-:S05]  /*1a990*/  IMAD.IADD R3, R13, 0x1, R14 ;  /* 0x000000010d037824 */ /* 0x000fca00078e020e */
[----:B------:R-:W-:-:S07]  /*1a9a0*/  MOV R13, R3 ;  /* 0x00000003000d7202 */ /* 0x000fce0000000f00 */
[----:B------:R-:W-:Y:S05]  /*1a9b0*/  WARPSYNC.COLLECTIVE R15, `(.L_x_4182) ;  /* 0x000000000f087348 */ /* 0x000fea0003c00000 */
[----:B------:R0:W1:Y:S02]  /*1a9c0*/  SHFL.UP P6, R14, R13, R12, R11 ;  /* 0x0400000c0d0e7389 */ /* 0x00006400000c000b */
[----:B01----:R-:W-:Y:S01]  /*1a9d0*/  ENDCOLLECTIVE ;  /* 0x000000000000791b */ /* 0x003fe20003800000 */
.L_x_4182:
[----:B------:R-:W-:Y:S01]  /*1a9e0*/  IMAD.MOV.U32 R12, RZ, RZ, 0x8 ;  /* 0x00000008ff0c7424 */ /* 0x000fe200078e00ff */
[----:B------:R-:W-:-:S05]  /*1a9f0*/  SEL R14, R14, RZ, P3 ;  /* 0x000000ff0e0e7207 */ /* 0x000fca0001800000 */
[----:B------:R-:W-:-:S04]  /*1aa00*/  IMAD.IADD R5, R3, 0x1, R14 ;  /* 0x0000000103057824 */ /* 0x000fc800078e020e */
[----:B------:R-:W-:-:S07]  /*1aa10*/  IMAD.MOV.U32 R13, RZ, RZ, R5 ;  /* 0x000000ffff0d7224 */ /* 0x000fce00078e0005 */
[----:B------:R-:W-:Y:S05]  /*1aa20*/  WARPSYNC.COLLECTIVE R15, `(.L_x_4183) ;  /* 0x000000000f087348 */ /* 0x000fea0003c00000 */
[----:B------:R0:W1:Y:S02]  /*1aa30*/  SHFL.UP P6, R14, R13, R12, R11 ;  /* 0x0400000c0d0e7389 */ /* 0x00006400000c000b */
[----:B01----:R-:W-:Y:S01]  /*1aa40*/  ENDCOLLECTIVE ;  /* 0x000000000000791b */ /* 0x003fe20003800000 */
.L_x_4183:
[----:B------:R-:W-:Y:S02]  /*1aa50*/  MOV R12, 0x10 ;  /* 0x00000010000c7802 */ /* 0x000fe40000000f00 */
[----:B------:R-:W-:-:S05]  /*1aa60*/  SEL R6, R14, RZ, P4 ;  /* 0x000000ff0e067207 */ /* 0x000fca0002000000 */
[----:B------:R-:W-:-:S04]  /*1aa70*/  IMAD.IADD R6, R5, 0x1, R6 ;  /* 0x0000000105067824 */ /* 0x000fc800078e0206 */
[----:B------:R-:W-:-:S07]  /*1aa80*/  IMAD.MOV.U32 R13, RZ, RZ, R6 ;  /* 0x000000ffff0d7224 */ /* 0x000fce00078e0006 */
[----:B------:R-:W-:Y:S05]  /*1aa90*/  WARPSYNC.COLLECTIVE R15, `(.L_x_4184) ;  /* 0x000000000f087348 */ /* 0x000fea0003c00000 */
[----:B------:R0:W1:Y:S02]  /*1aaa0*/  SHFL.UP P6, R14, R13, R12, R11 ;  /* 0x0400000c0d0e7389 */ /* 0x00006400000c000b */
[----:B01----:R-:W-:Y:S01]  /*1aab0*/  ENDCOLLECTIVE ;  /* 0x000000000000791b */ /* 0x003fe20003800000 */
.L_x_4184:
        /* <DEDUP_REMOVED lines=8> */
.L_x_4185:
[----:B------:R-:W-:Y:S05]  /*1ab40*/  BRA `(.L_x_4186) ;  /* 0xffffffc0006c7947 */ /* 0x000fea000383ffff */
.L_x_4055:
[----:B------:R-:W-:Y:S01]  /*1ab50*/  BSSY B0, `(.L_x_4187) ;  /* 0x0000006000007945 */ /* 0x000fe20003800000 */
[----:B------:R-:W-:Y:S01]  /*1ab60*/  PLOP3.LUT P6, PT, P6, PT, PT, 0x8, 0x0 ;  /* 0x000000000000781c */ /* 0x000fe200037ce170 */
[----:B------:R-:W-:-:S12]  /*1ab70*/  IMAD.MOV.U32 R15, RZ, RZ, -0x1 ;  /* 0xffffffffff0f7424 */ /* 0x000fd800078e00ff */
[----:B0-----:R-:W-:Y:S05]  /*1ab80*/  WARPSYNC.COLLECTIVE R15, `(.L_x_4188) ;  /* 0x000000000f087348 */ /* 0x001fea0003c00000 */
[----:B------:R-:W-:Y:S01]  /*1ab90*/  VOTE.ANY R14, PT, P6 ;  /* 0x00000000000e7806 */ /* 0x000fe200030e0100 */
[----:B0-----:R-:W-:Y:S06]  /*1aba0*/  ENDCOLLECTIVE ;  /* 0x000000000000791b */ /* 0x001fec0003800000 */
.L_x_4188:
[----:B------:R-:W-:Y:S05]  /*1abb0*/  BSYNC B0 ;  /* 0x0000000000007941 */ /* 0x000fea0003800000 */
.L_x_4187:
[----:B------:R-:W-:Y:S01]  /*1abc0*/  IMAD.MOV.U32 R6, RZ, RZ, R14 ;  /* 0x000000ffff067224 */ /* 0x000fe200078e000e */
[----:B------:R-:W-:Y:S01]  /*1abd0*/  MOV R13, R2 ;  /* 0x00000002000d7202 */ /* 0x000fe20000000f00 */
[----:B------:R-:W-:Y:S02]  /*1abe0*/  IMAD.MOV.U32 R11, RZ, RZ, 0x1f ;  /* 0x0000001fff0b7424 */ /* 0x000fe400078e00ff */
[----:B------:R-:W0:Y:S01]  /*1abf0*/  POPC R4, R6 ;  /* 0x0000000600047309 */ /* 0x000e220000000000 */
[----:B------:R-:W-:Y:S02]  /*1ac00*/  IMAD.MOV.U32 R15, RZ, RZ, -0x1 ;  /* 0xffffffffff0f7424 */ /* 0x000fe400078e00ff */
[----:B0-----:R-:W-:-:S07]  /*1ac10*/  IMAD.MOV.U32 R12, RZ, RZ, R4 ;  /* 0x000000ffff0c7224 */ /* 0x001fce00078e0004 */
[----:B------:R-:W-:Y:S05]  /*1ac20*/  WARPSYNC.COLLECTIVE R15, `(.L_x_4189) ;  /* 0x000000000f087348 */ /* 0x000fea0003c00000 */
[----:B------:R0:W1:Y:S02]  /*1ac30*/  SHFL.IDX P6, R14, R13, R12, R11 ;  /* 0x0000000c0d0e7389 */ /* 0x00006400000c000b */
[----:B01----:R-:W-:Y:S01]  /*1ac40*/  ENDCOLLECTIVE ;  /* 0x000000000000791b */ /* 0x003fe20003800000 */
.L_x_4189:
[----:B------:R-:W-:Y:S01]  /*1ac50*/  IMAD.MOV.U32 R17, RZ, RZ, R14 ;  /* 0x000000ffff117224 */ /* 0x000fe200078e000e */
[----:B------:R-:W-:Y:S06]  /*1ac60*/  BRA `(.L_x_4190) ;  /* 0xffffffc0005c7947 */ /* 0x000fec000383ffff */
.L_x_4057:
[----:B------:R-:W-:Y:S01]  /*1ac70*/  BSSY B0, `(.L_x_4191) ;  /* 0x0000007000007945 */ /* 0x000fe20003800000 */
[----:B------:R-:W-:Y:S01]  /*1ac80*/  IMAD.MOV.U32 R13, RZ, RZ, R3 ;  /* 0x000000ffff0d7224 */ /* 0x000fe200078e0003 */
[----:B------:R-:W-:Y:S01]  /*1ac90*/  MOV R15, 0xffffffff ;  /* 0xffffffff000f7802 */ /* 0x000fe20000000f00 */
[----:B------:R-:W-:-:S07]  /*1aca0*/  IMAD.MOV.U32 R11, RZ, RZ, 0x1f ;  /* 0x0000001fff0b7424 */ /* 0x000fce00078e00ff */
[----:B012---:R-:W-:Y:S05]  /*1acb0*/  WARPSYNC.COLLECTIVE R15, `(.L_x_4192) ;  /* 0x000000000f087348 */ /* 0x007fea0003c00000 */
[----:B------:R3:W4:Y:S02]  /*1acc0*/  SHFL.IDX P6, R14, R13, R12, R11 ;  /* 0x0000000c0d0e7389 */ /* 0x00072400000c000b */
[----:B01234-:R-:W-:Y:S01]  /*1acd0*/  ENDCOLLECTIVE ;  /* 0x000000000000791b */ /* 0x01ffe20003800000 */
.L_x_4192:
[----:B------:R-:W-:Y:S05]  /*1ace0*/  BSYNC B0 ;  /* 0x0000000000007941 */ /* 0x000fea0003800000 */
.L_x_4191:
[----:B------:R-:W-:Y:S05]  /*1acf0*/  BRA `(.L_x_4056) ;  /* 0xffffffc000547947 */ /* 0x000fea000383ffff */
.L_x_4061:
[----:B0-----:R0:W1:Y:S02]  /*1ad00*/  SYNCS.PHASECHK.TRANS64.TRYWAIT P0, [R4+URZ+0x28c20], R0 ;  /* 0x028c2000040075a7 */ /* 0x001064000800017f */
[----:B-1----:R-:W-:Y:S05]  /*1ad10*/  @!P0 NANOSLEEP.SYNCS 0x989680 ;  /* 0x009896800000895d */ /* 0x002fea0003900000 */
[----:B------:R-:W1:Y:S02]  /*1ad20*/  @!P0 SYNCS.PHASECHK.TRANS64 P0, [R4+URZ+0x28c20], R0 ;  /* 0x028c2000040085a7 */ /* 0x000e64000800007f */
[----:B-1----:R-:W-:Y:S05]  /*1ad30*/  @!P0 BRA `(.L_x_4061) ;  /* 0xfffffffc00f08947 */ /* 0x002fea000383ffff */
[----:B------:R-:W-:Y:S05]  /*1ad40*/  BRA `(.L_x_4193) ;  /* 0xffffffc400407947 */ /* 0x000fea000383ffff */
.L_x_4062:
[----:B------:R-:W1:Y:S01]  /*1ad50*/  S2R R2, SR_TID.X ;  /* 0x0000000000027919 */ /* 0x000e620000002100 */
[----:B------:R-:W-:Y:S01]  /*1ad60*/  BSSY B0, `(.L_x_4194) ;  /* 0x000000a000007945 */ /* 0x000fe20003800000 */
[----:B------:R-:W-:Y:S02]  /*1ad70*/  IMAD.MOV.U32 R12, RZ, RZ, RZ ;  /* 0x000000ffff0c7224 */ /* 0x000fe400078e00ff */
[----:B------:R-:W-:Y:S02]  /*1ad80*/  IMAD.MOV.U32 R11, RZ, RZ, 0x1f ;  /* 0x0000001fff0b7424 */ /* 0x000fe400078e00ff */
[----:B------:R-:W-:Y:S01]  /*1ad90*/  IMAD.MOV.U32 R15, RZ, RZ, -0x1 ;  /* 0xffffffffff0f7424 */ /* 0x000fe200078e00ff */
[----:B-1----:R-:W-:-:S04]  /*1ada0*/  SHF.R.U32.HI R2, RZ, 0x5, R2 ;  /* 0x00000005ff027819 */ /* 0x002fc80000011602 */
[----:B------:R-:W-:-:S05]  /*1adb0*/  LOP3.LUT R2, R2, 0x3, RZ, 0xc0, !PT ;  /* 0x0000000302027812 */ /* 0x000fca00078ec0ff */
[----:B------:R-:W-:-:S07]  /*1adc0*/  IMAD.MOV.U32 R13, RZ, RZ, R2 ;  /* 0x000000ffff0d7224 */ /* 0x000fce00078e0002 */
[----:B0-23--:R-:W-:Y:S05]  /*1add0*/  WARPSYNC.COLLECTIVE R15, `(.L_x_4195) ;  /* 0x000000000f087348 */ /* 0x00dfea0003c00000 */
[----:B------:R1:W4:Y:S02]  /*1ade0*/  SHFL.IDX P6, R14, R13, R12, R11 ;  /* 0x0000000c0d0e7389 */ /* 0x00032400000c000b */
[----:B01234-:R-:W-:Y:S01]  /*1adf0*/  ENDCOLLECTIVE ;  /* 0x000000000000791b */ /* 0x01ffe20003800000 */
.L_x_4195:
[----:B------:R-:W-:Y:S05]  /*1ae00*/  BSYNC B0 ;  /* 0x0000000000007941 */ /* 0x000fea0003800000 */
.L_x_4194:
[----:B------:R-:W-:Y:S05]  /*1ae10*/  BRA `(.L_x_4196) ;  /* 0xffffffc400287947 */ /* 0x000fea000383ffff */
.L_x_4063:
[----:B------:R-:W-:Y:S01]  /*1ae20*/  BSSY B0, `(.L_x_4197) ;  /* 0x0000006000007945 */ /* 0x000fe20003800000 */
[----:B------:R-:W-:-:S07]  /*1ae30*/  IMAD.MOV.U32 R15, RZ, RZ, -0x1 ;  /* 0xffffffffff0f7424 */ /* 0x000fce00078e00ff */
[----:B0-23--:R-:W-:Y:S05]  /*1ae40*/  WARPSYNC.COLLECTIVE R15, `(.L_x_4198) ;  /* 0x000000000f0c7348 */ /* 0x00dfea0003c00000 */
[----:B------:R-:W-:Y:S02]  /*1ae50*/  ELECT P6, UR62, PT ;  /* 0x00000000003e782f */ /* 0x000fe400038c0000 */
[----:B------:R-:W-:Y:S01]  /*1ae60*/  MOV R14, UR62 ;  /* 0x0000003e000e7c02 */ /* 0x000fe20008000f00 */
[----:B0-23--:R-:W-:Y:S10]  /*1ae70*/  ENDCOLLECTIVE ;  /* 0x000000000000791b */ /* 0x00dff40003800000 */
.L_x_4198:
[----:B------:R-:W-:Y:S05]  /*1ae80*/  BSYNC B0 ;  /* 0x0000000000007941 */ /* 0x000fea0003800000 */
.L_x_4197:
[----:B------:R-:W-:Y:S05]  /*1ae90*/  BRA `(.L_x_4199) ;  /* 0xffffffc4001c7947 */ /* 0x000fea000383ffff */
.L_x_4065:
[----:B0-----:R0:W1:Y:S02]  /*1aea0*/  SYNCS.PHASECHK.TRANS64.TRYWAIT P1, [R5+URZ+0x28c40], R0 ;  /* 0x028c4000050075a7 */ /* 0x001064000802017f */
[----:B-1----:R-:W-:Y:S05]  /*1aeb0*/  @!P1 NANOSLEEP.SYNCS 0x989680 ;  /* 0x009896800000995d */ /* 0x002fea0003900000 */
[----:B------:R-:W1:Y:S02]  /*1aec0*/  @!P1 SYNCS.PHASECHK.TRANS64 P1, [R5+URZ+0x28c40], R0 ;  /* 0x028c4000050095a7 */ /* 0x000e64000802007f */
[----:B-1----:R-:W-:Y:S05]  /*1aed0*/  @!P1 BRA `(.L_x_4065) ;  /* 0xfffffffc00f09947 */ /* 0x002fea000383ffff */
[----:B------:R-:W-:Y:S05]  /*1aee0*/  BRA `(.L_x_4200) ;  /* 0xffffffc400387947 */ /* 0x000fea000383ffff */
.L_x_4067:
[----:B-1----:R1:W4:Y:S02]  /*1aef0*/  SYNCS.PHASECHK.TRANS64.TRYWAIT P1, [R25+URZ+0x28c40], R2 ;  /* 0x028c4002190075a7 */ /* 0x002324000802017f */
[----:B----4-:R-:W-:Y:S05]  /*1af00*/  @!P1 NANOSLEEP.SYNCS 0x989680 ;  /* 0x009896800000995d */ /* 0x010fea0003900000 */
[----:B------:R-:W4:Y:S02]  /*1af10*/  @!P1 SYNCS.PHASECHK.TRANS64 P1, [R25+URZ+0x28c40], R2 ;  /* 0x028c4002190095a7 */ /* 0x000f24000802007f */
[----:B----4-:R-:W-:Y:S05]  /*1af20*/  @!P1 BRA `(.L_x_4067) ;  /* 0xfffffffc00f09947 */ /* 0x010fea000383ffff */
[----:B------:R-:W-:Y:S05]  /*1af30*/  BRA `(.L_x_4201) ;  /* 0xffffffc400447947 */ /* 0x000fea000383ffff */
.L_x_4069:
[----:B----4-:R4:W0:Y:S02]  /*1af40*/  SYNCS.PHASECHK.TRANS64.TRYWAIT P1, [R5+URZ+0x28c60], R0 ;  /* 0x028c6000050075a7 */ /* 0x010824000802017f */
[----:B0-----:R-:W-:Y:S05]  /*1af50*/  @!P1 NANOSLEEP.SYNCS 0x989680 ;  /* 0x009896800000995d */ /* 0x001fea0003900000 */
[----:B------:R-:W0:Y:S02]  /*1af60*/  @!P1 SYNCS.PHASECHK.TRANS64 P1, [R5+URZ+0x28c60], R0 ;  /* 0x028c6000050095a7 */ /* 0x000e24000802007f */
[----:B0-----:R-:W-:Y:S05]  /*1af70*/  @!P1 BRA `(.L_x_4069) ;  /* 0xfffffffc00f09947 */ /* 0x001fea000383ffff */
[----:B------:R-:W-:Y:S05]  /*1af80*/  BRA `(.L_x_4202) ;  /* 0xffffffc400407947 */ /* 0x000fea000383ffff */
.L_x_4203:
        /* <DEDUP_REMOVED lines=15> */
.L_x_15644:


//--------------------- .text._ZN7cutlass13device_kernelIN5flash11enable_sm90INS1_16FlashAttnFwdSm90INS1_25CollectiveMainloopFwdSm90ILi2EN4cute5tupleIJNS5_1CILi1EEES8_S8_EEENS6_IJNS7_ILi64EEESA_SA_EEELi512ENS_6half_tEfNS_4arch4Sm90ELb0ELb0ELb1ELb1ELb1ELb0ELb1ELb0ELb0ELb1ELb0ELb0EEENS1_21CollectiveEpilogueFwdINS6_IJSA_NS7_ILi512EEESA_EEES9_SC_SE_Li256ELb1ELb1ELb0ELb0EEENS1_36VarlenDynamicPersistentTileSchedulerILi64ELi64ELi256ELi128ELb0ELb1ELb1ELb0ELb1ELb1EEEEEEEEEvNT_6ParamsE --------------------------
	.section	.text._ZN7cutlass13device_kernelIN5flash11enable_sm90INS1_16FlashAttnFwdSm90INS1_25CollectiveMainloopFwdSm90ILi2EN4cute5tupleIJNS5_1CILi1EEES8_S8_EEENS6_IJNS7_ILi64EEESA_SA_EEELi512ENS_6half_tEfNS_4arch4Sm90ELb0ELb0ELb1ELb1ELb1ELb0ELb1ELb0ELb0ELb1ELb0ELb0EEENS1_21CollectiveEpilogueFwdINS6_IJSA_NS7_ILi512EEESA_EEES9_SC_SE_Li256ELb1ELb1ELb0ELb0EEENS1_36VarlenDynamicPersistentTileSchedulerILi64ELi64ELi256ELi128ELb0ELb1ELb1ELb0ELb1ELb1EEEEEEEEEvNT_6ParamsE,"ax",@progbits
	.align	128
.text._ZN7cutlass13device_kernelIN5flash11enable_sm90INS1_16FlashAttnFwdSm90INS1_25CollectiveMainloopFwdSm90ILi2EN4cute5tupleIJNS5_1CILi1EEES8_S8_EEENS6_IJNS7_ILi64EEESA_SA_EEELi512ENS_6half_tEfNS_4arch4Sm90ELb0ELb0ELb1ELb1ELb1ELb0ELb1ELb0ELb0ELb1ELb0ELb0EEENS1_21CollectiveEpilogueFwdINS6_IJSA_NS7_ILi512EEESA_EEES9_SC_SE_Li256ELb1ELb1ELb0ELb0EEENS1_36VarlenDynamicPersistentTileSchedulerILi64ELi64ELi256ELi128ELb0ELb1ELb1ELb0ELb1ELb1EEEEEEEEEvNT_6ParamsE:
        .type           _ZN7cutlass13device_kernelIN5flash11enable_sm90INS1_16FlashAttnFwdSm90INS1_25CollectiveMainloopFwdSm90ILi2EN4cute5tupleIJNS5_1CILi1EEES8_S8_EEENS6_IJNS7_ILi64EEESA_SA_EEELi512ENS_6half_tEfNS_4arch4Sm90ELb0ELb0ELb1ELb1ELb1ELb0ELb1ELb0ELb0ELb1ELb0ELb0EEENS1_21CollectiveEpilogueFwdINS6_IJSA_NS7_ILi512EEESA_EEES9_SC_SE_Li256ELb1ELb1ELb0ELb0EEENS1_36VarlenDynamicPersistentTileSchedulerILi64ELi64ELi256ELi128ELb0ELb1ELb1ELb0ELb1ELb1EEEEEEEEEvNT_6ParamsE,@function
        .size           _ZN7cutlass13device_kernelIN5flash11enable_sm90INS1_16FlashAttnFwdSm90INS1_25CollectiveMainloopFwdSm90ILi2EN4cute5tupleIJNS5_1CILi1EEES8_S8_EEENS6_IJNS7_ILi64EEESA_SA_EEELi512ENS_6half_tEfNS_4arch4Sm90ELb0ELb0ELb1ELb1ELb1ELb0ELb1ELb0ELb0ELb1ELb0ELb0EEENS1_21CollectiveEpilogueFwdINS6_IJSA_NS7_ILi512EEESA_EEES9_SC_SE_Li256ELb1ELb1ELb0ELb0EEENS1_36VarlenDynamicPersistentTileSchedulerILi64ELi64ELi256ELi128ELb0ELb1ELb1ELb0ELb1ELb1EEEEEEEEEvNT_6ParamsE,(.L_x_15645 - _ZN7cutlass13device_kernelIN5flash11enable_sm90INS1_16FlashAttnFwdSm90INS1_25CollectiveMainloopFwdSm90ILi2EN4cute5tupleIJNS5_1CILi1EEES8_S8_EEENS6_IJNS7_ILi64EEESA_SA_EEELi512ENS_6half_tEfNS_4arch4Sm90ELb0ELb0ELb1ELb1ELb1ELb0ELb1ELb0ELb0ELb1ELb0ELb0EEENS1_21CollectiveEpilogueFwdINS6_IJSA_NS7_ILi512EEESA_EEES9_SC_SE_Li256ELb1ELb1ELb0ELb0EEENS1_36VarlenDynamicPersistentTileSchedulerILi64ELi64ELi256ELi128ELb0ELb1ELb1ELb0ELb1ELb1EEEEEEEEEvNT_6ParamsE)
        .other          _ZN7cutlass13device_kernelIN5flash11enable_sm90INS1_16FlashAttnFwdSm90INS1_25CollectiveMainloopFwdSm90ILi2EN4cute5tupleIJNS5_1CILi1EEES8_S8_EEENS6_IJNS7_ILi64EEESA_SA_EEELi512ENS_6half_tEfNS_4arch4Sm90ELb0ELb0ELb1ELb1ELb1ELb0ELb1ELb0ELb0ELb1ELb0ELb0EEENS1_21CollectiveEpilogueFwdINS6_IJSA_NS7_ILi512EEESA_EEES9_SC_SE_Li256ELb1ELb1ELb0ELb0EEENS1_36VarlenDynamicPersistentTileSchedulerILi64ELi64ELi256ELi128ELb0ELb1ELb1ELb0ELb1ELb1EEEEEEEEEvNT_6ParamsE,@"STO_CUDA_ENTRY STV_DEFAULT"
_ZN7cutlass13device_kernelIN5flash11enable_sm90INS1_16FlashAttnFwdSm90INS1_25CollectiveMainloopFwdSm90ILi2EN4cute5tupleIJNS5_1CILi1EEES8_S8_EEENS6_IJNS7_ILi64EEESA_SA_EEELi512ENS_6half_tEfNS_4arch4Sm90ELb0ELb0ELb1ELb1ELb1ELb0ELb1ELb0ELb0ELb1ELb0ELb0EEENS1_21CollectiveEpilogueFwdINS6_IJSA_NS7_ILi512EEESA_EEES9_SC_SE_Li256ELb1ELb1ELb0ELb0EEENS1_36VarlenDynamicPersistentTileSchedulerILi64ELi64ELi256ELi128ELb0ELb1ELb1ELb0ELb1ELb1EEEEEEEEEvNT_6ParamsE:
        /* <DEDUP_REMOVED lines=11> */
[----:B------:R-:W-:-:S11]  /*00b0*/  ISETP.NE.AND P1, PT, R2, RZ, PT ;  /* 0x000000ff0200720c */ /* 0x000fd60003f25270 */
[----:B------:R-:W-:Y:S01]  /*00c0*/  VOTEU.ALL UP0, P0 ;  /* 0x00000000003f7886 */ /* 0x000fe20000000000 */
[----:B------:R-:W-:Y:S01]  /*00d0*/  VOTEU.ALL UP1, P0 ;  /* 0x00000000003f7886 */ /* 0x000fe20000020000 */
[----:B------:R-:W-:-:S03]  /*00e0*/  VOTEU.ALL UP2, P0 ;  /* 0x00000000003f7886 */ /* 0x000fc60000040000 */
[----:B------:R-:W0:Y:S01]  /*00f0*/  @!UP0 S2UR UR8, SR_CgaCtaId ;  /* 0x00000000000889c3 */ /* 0x000e220000008800 */
[----:B------:R-:W-:Y:S01]  /*0100*/  @!UP0 UMOV UR6, 0x400 ;  /* 0x0000040000068882 */ /* 0x000fe20000000000 */
[----:B------:R-:W-:-:S04]  /*0110*/  @!UP0 UIADD3 UR4, -UR4, 0x100000, URZ ;  /* 0x0010000004048890 */ /* 0x000fc8000fffe13f */
[----:B------:R-:W-:Y:S02]  /*0120*/  @!UP0 USHF.L.U32 UR5, UR4, 0xb, URZ ;  /* 0x0000000b04058899 */ /* 0x000fe4000800063f */
[----:B------:R-:W-:Y:S02]  /*0130*/  @!UP0 USHF.L.U32 UR4, UR4, 0x1, URZ ;  /* 0x0000000104048899 */ /* 0x000fe4000800063f */
[----:B0-----:R-:W-:Y:S02]  /*0140*/  @!UP0 ULEA UR8, UR8, UR6, 0x18 ;  /* 0x0000000608088291 */ /* 0x001fe4000f8ec03f */
[----:B------:R-:W-:-:S04]  /*0150*/  @!UP0 UIADD3 UR6, -UR7, 0x100000, URZ ;  /* 0x0010000007068890 */ /* 0x000fc8000fffe13f */
[----:B------:R-:W-:Y:S02]  /*0160*/  @!UP0 USHF.L.U32 UR7, UR6, 0xb, URZ ;  /* 0x0000000b06078899 */ /* 0x000fe4000800063f */
[----:B------:R-:W-:Y:S01]  /*0170*/  @!UP0 USHF.L.U32 UR6, UR6, 0x1, URZ ;  /* 0x0000000106068899 */ /* 0x000fe2000800063f */
[----:B------:R-:W-:-:S05]  /*0180*/  VOTEU.ALL UP0, P0 ;  /* 0x00000000003f7886 */ /* 0x000fca0000000000 */
[----:B------:R0:W2:Y:S01]  /*0190*/  @!UP0 SYNCS.EXCH.64 URZ, [UR8+0x38800], UR4 ;  /* 0x03880004083f85b2 */ /* 0x0000a20008000100 */
[----:B------:R0:W3:Y:S05]  /*01a0*/  @!UP1 SYNCS.EXCH.64 URZ, [UR8+0x38810], UR4 ;  /* 0x03881004083f95b2 */ /* 0x0000ea0008000100 */
[----:B------:R0:W4:Y:S02]  /*01b0*/  @!UP2 SYNCS.EXCH.64 URZ, [UR8+0x38820], UR6 ;  /* 0x03882006083fa5b2 */ /* 0x0001240008000100 */
        /* <DEDUP_REMOVED lines=11> */
[----:B------:R0:W0:Y:S01]  /*0270*/  SYNCS.EXCH.64 URZ, [UR6+0x38840], UR4 ;  /* 0x03884004063f75b2 */ /* 0x0000220008000100 */
[----:B------:R0:W0:Y:S01]  /*0280*/  SYNCS.EXCH.64 URZ, [UR6+0x38838], UR4 ;  /* 0x03883804063f75b2 */ /* 0x0000220008000100 */
[----:B------:R0:W0:Y:S01]  /*0290*/  SYNCS.EXCH.64 URZ, [UR6+0x38848], UR4 ;  /* 0x03884804063f75b2 */ /* 0x0000220008000100 */
[----:B------:R-:W-:Y:S01]  /*02a0*/  NOP ;  /* 0x0000000000007918 */ /* 0x000fe20000000000 */
.L_x_4204:
        /* <DEDUP_REMOVED lines=22> */
.L_x_4205:
        /* <DEDUP_REMOVED lines=18> */
.L_x_4206:
        /* <DEDUP_REMOVED lines=22> */
.L_x_4207:
        /* <DEDUP_REMOVED lines=23> */
.L_x_4208:
        /* <DEDUP_REMOVED lines=8> */
.L_x_4210:
        /* <DEDUP_REMOVED lines=22> */
[----:B------:R-:W-:Y:S01]  /*09e0*/  ULOP3.LUT UR41, UR38, 0x1, URZ, 0xfc, !UPT ;  /* 0x0000000126297892 */ /* 0x000fe2000f8efc3f */
[----:B------:R-:W-:Y:S01]  /*09f0*/  IMAD.MOV.U32 R196, RZ, RZ, RZ ;  /* 0x000000ffffc47224 */ /* 0x000fe200078e00ff */
[----:B------:R-:W-:Y:S01]  /*0a00*/  SHF.R.S32.HI R3, RZ, 0x1f, R202 ;  /* 0x0000001fff037819 */ /* 0x000fe200000114ca */
[----:B------:R-:W-:-:S03]  /*0a10*/  UMOV UR36, URZ ;  /* 0x0000003f00247c82 */ /* 0x000fc60008000000 */
[CC--:B------:R-:W-:Y:S02]  /*0a20*/  LEA.HI R2, R3.reuse, R202.reuse, RZ, 0x4 ;  /* 0x000000ca03027211 */ /* 0x0c0fe400078f20ff */
[----:B------:R-:W-:Y:S02]  /*0a30*/  LEA.HI R4, R3, R202, RZ, 0x5 ;  /* 0x000000ca03047211 */ /* 0x000fe400078f28ff */
[----:B------:R-:W-:Y:S02]  /*0a40*/  SHF.R.S32.HI R5, RZ, 0x4, R2 ;  /* 0x00000004ff057819 */ /* 0x000fe40000011402 */
[C---:B------:R-:W-:Y:S02]  /*0a50*/  LOP3.LUT R7, R2.reuse, 0xfffffff0, RZ, 0xc0, !PT ;  /* 0xfffffff002077812 */ /* 0x040fe400078ec0ff */
[----:B------:R-:W-:Y:S02]  /*0a60*/  LEA.HI R0, R2, R5, RZ, 0x1 ;  /* 0x0000000502007211 */ /* 0x000fe400078f08ff */
[----:B------:R-:W-:Y:S01]  /*0a70*/  SHF.R.S32.HI R11, RZ, 0x5, R4 ;  /* 0x00000005ff0b7819 */ /* 0x000fe20000011404 */
[----:B------:R-:W-:Y:S01]  /*0a80*/  IMAD.IADD R6, R202, 0x1, -R7 ;  /* 0x00000001ca067824 */ /* 0x000fe200078e0a07 */
[----:B------:R-:W-:-:S02]  /*0a90*/  LOP3.LUT R0, R0, 0x1ffffffe, RZ, 0xc0, !PT ;  /* 0x1ffffffe00007812 */ /* 0x000fc400078ec0ff */
[----:B------:R-:W-:Y:S02]  /*0aa0*/  SHF.R.S32.HI R4, RZ, 0x1f, R4 ;  /* 0x0000001fff047819 */ /* 0x000fe40000011404 */
[----:B------:R-:W-:Y:S01]  /*0ab0*/  SHF.R.S32.HI R7, RZ, 0x1f, R6 ;  /* 0x0000001fff077819 */ /* 0x000fe20000011406 */
[----:B------:R-:W-:Y:S01]  /*0ac0*/  IMAD.IADD R8, R5, 0x1, -R0 ;  /* 0x0000000105087824 */ /* 0x000fe200078e0a00 */
[CC--:B------:R-:W-:Y:S02]  /*0ad0*/  LEA.HI R5, R3.reuse, R202.reuse, RZ, 0x2 ;  /* 0x000000ca03057211 */ /* 0x0c0fe400078f10ff */
[----:B------:R-:W-:Y:S02]  /*0ae0*/  LEA.HI R0, R3, R202, RZ, 0x7 ;  /* 0x000000ca03007211 */ /* 0x000fe400078f38ff */
[----:B------:R-:W-:Y:S02]  /*0af0*/  LOP3.LUT R9, R5, 0xfffffffc, RZ, 0xc0, !PT ;  /* 0xfffffffc05097812 */ /* 0x000fe400078ec0ff */
[----:B------:R-:W-:-:S02]  /*0b00*/  LOP3.LUT R5, R0, 0xffffff80, RZ, 0xc0, !PT ;  /* 0xffffff8000057812 */ /* 0x000fc400078ec0ff */
[----:B------:R-:W-:Y:S01]  /*0b10*/  LEA.HI R4, R4, R11, RZ, 0x2 ;  /* 0x0000000b04047211 */ /* 0x000fe200078f10ff */
[C---:B------:R-:W-:Y:S01]  /*0b20*/  IMAD.IADD R12, R202.reuse, 0x1, -R9 ;  /* 0x00000001ca0c7824 */ /* 0x040fe200078e0a09 */
[----:B------:R-:W-:Y:S01]  /*0b30*/  SHF.R.S32.HI R197, RZ, 0x7, R0 ;  /* 0x00000007ffc57819 */ /* 0x000fe20000011400 */
[----:B------:R-:W-:Y:S01]  /*0b40*/  IMAD.IADD R5, R202, 0x1, -R5 ;  /* 0x00000001ca057824 */ /* 0x000fe200078e0a05 */
[----:B------:R-:W-:Y:S02]  /*0b50*/  LOP3.LUT R4, R4, 0x3ffffc, RZ, 0xc0, !PT ;  /* 0x003ffffc04047812 */ /* 0x000fe400078ec0ff */
[----:B------:R-:W-:Y:S01]  /*0b60*/  LEA.HI R9, R12, R12, RZ, 0x1 ;  /* 0x0000000c0c097211 */ /* 0x000fe200078f08ff */
[----:B------:R-:W-:Y:S01]  /*0b70*/  IMAD R17, R197, 0x100, R6 ;  /* 0x00000100c5117824 */ /* 0x000fe200078e0206 */
[----:B------:R-:W-:Y:S01]  /*0b80*/  SHF.R.S32.HI R2, RZ, 0x1f, R5 ;  /* 0x0000001fff027819 */ /* 0x000fe20000011405 */
[----:B------:R-:W-:Y:S01]  /*0b90*/  IMAD.IADD R10, R11, 0x1, -R4 ;  /* 0x000000010b0a7824 */ /* 0x000fe200078e0a04 */
[----:B------:R-:W-:-:S02]  /*0ba0*/  LEA.HI R7, R7, R6, RZ, 0x3 ;  /* 0x0000000607077211 */ /* 0x000fc400078f18ff */
[-C--:B------:R-:W-:Y:S01]  /*0bb0*/  LEA.HI R4, R2, R5.reuse, RZ, 0x2 ;  /* 0x0000000502047211 */ /* 0x080fe200078f10ff */
[----:B------:R-:W-:Y:S01]  /*0bc0*/  IMAD R16, R10, 0x10, R17 ;  /* 0x000000100a107824 */ /* 0x000fe200078e0211 */
[----:B------:R-:W-:Y:S02]  /*0bd0*/  LOP3.LUT R13, R9, 0x1ffffffe, RZ, 0xc0, !PT ;  /* 0x1ffffffe090d7812 */ /* 0x000fe400078ec0ff */
[----:B------:R-:W-:Y:S02]  /*0be0*/  LOP3.LUT R9, R7, 0xfffffff8, RZ, 0xc0, !PT ;  /* 0xfffffff807097812 */ /* 0x000fe400078ec0ff */
[----:B------:R-:W-:Y:S01]  /*0bf0*/  LOP3.LUT R10, R4, 0x7ffffffc, RZ, 0xc0, !PT ;  /* 0x7ffffffc040a7812 */ /* 0x000fe200078ec0ff */
[----:B------:R-:W-:Y:S01]  /*0c00*/  IMAD.IADD R200, R12, 0x1, -R13 ;  /* 0x000000010cc87824 */ /* 0x000fe200078e0a0d */
[----:B------:R-:W-:Y:S01]  /*0c10*/  LEA.HI R3, R3, R202, RZ, 0x3 ;  /* 0x000000ca03037211 */ /* 0x000fe200078f18ff */
[----:B------:R-:W-:Y:S01]  /*0c20*/  IMAD.IADD R9, R6, 0x1, -R9 ;  /* 0x0000000106097824 */ /* 0x000fe200078e0a09 */
[----:B------:R-:W-:Y:S01]  /*0c30*/  LEA.HI R6, R2, R5, RZ, 0x5 ;  /* 0x0000000502067211 */ /* 0x000fe200078f28ff */
[----:B------:R-:W-:Y:S01]  /*0c40*/  IMAD.IADD R18, R5, 0x1, -R10 ;  /* 0x0000000105127824 */ /* 0x000fe200078e0a0a */
[--C-:B------:R-:W-:Y:S01]  /*0c50*/  SHF.R.S32.HI R2, RZ, 0x2, R4.reuse ;  /* 0x00000002ff027819 */ /* 0x100fe20000011404 */
[----:B------:R-:W-:Y:S01]  /*0c60*/  IMAD.SHL.U32 R10, R7, 0x40, RZ ;  /* 0x00000040070a7824 */ /* 0x000fe200078e00ff */
[----:B------:R-:W-:Y:S01]  /*0c70*/  SHF.R.S32.HI R5, RZ, 0x1f, R4 ;  /* 0x0000001fff057819 */ /* 0x000fe20000011404 */
[----:B------:R-:W-:Y:S01]  /*0c80*/  IMAD.SHL.U32 R4, R9, 0x40, RZ ;  /* 0x0000004009047824 */ /* 0x000fe200078e00ff */
[----:B------:R-:W-:Y:S01]  /*0c90*/  SHF.R.S32.HI R6, RZ, 0x5, R6 ;  /* 0x00000005ff067819 */ /* 0x000fe20000011406 */
[----:B------:R-:W-:Y:S01]  /*0ca0*/  IMAD.SHL.U32 R7, R8, 0x8, RZ ;  /* 0x0000000808077824 */ /* 0x000fe200078e00ff */
[----:B------:R-:W-:Y:S01]  /*0cb0*/  LEA.HI R5, R5, R2, RZ, 0x3 ;  /* 0x0000000205057211 */ /* 0x000fe200078f18ff */
[----:B------:R-:W-:Y:S01]  /*0cc0*/  IMAD.SHL.U32 R18, R18, 0x2, RZ ;  /* 0x0000000212127824 */ /* 0x000fe200078e00ff */
[----:B------:R-:W-:Y:S01]  /*0cd0*/  LOP3.LUT R4, R4, 0x1c0, RZ, 0xc0, !PT ;  /* 0x000001c004047812 */ /* 0x000fe200078ec0ff */
[----:B------:R-:W-:Y:S01]  /*0ce0*/  IMAD.U32 R201, R16, 0x40, R7 ;  /* 0x0000004010c97824 */ /* 0x000fe200078e0007 */
[----:B------:R-:W-:-:S02]  /*0cf0*/  LOP3.LUT R10, R10, 0x7ffffe00, RZ, 0xc0, !PT ;  /* 0x7ffffe000a0a7812 */ /* 0x000fc400078ec0ff */
[----:B------:R-:W-:Y:S02]  /*0d00*/  LOP3.LUT R5, R5, 0xfffffff8, RZ, 0xc0, !PT ;  /* 0xfffffff805057812 */ /* 0x000fe400078ec0ff */
[----:B------:R-:W-:Y:S01]  /*0d10*/  LOP3.LUT R7, R4, 0x8, R7, 0xf8, !PT ;  /* 0x0000000804077812 */ /* 0x000fe200078ef807 */
[----:B------:R-:W-:Y:S01]  /*0d20*/  IMAD R10, R11, 0x400, R10 ;  /* 0x000004000b0a7824 */ /* 0x000fe200078e020a */
[----:B------:R-:W-:Y:S01]  /*0d30*/  SHF.R.U32.HI R4, RZ, 0x3, R4 ;  /* 0x00000003ff047819 */ /* 0x000fe20000011604 */
[----:B------:R-:W-:Y:S01]  /*0d40*/  IMAD.IADD R5, R2, 0x1, -R5 ;  /* 0x0000000102057824 */ /* 0x000fe200078e0a05 */
[----:B------:R-:W-:Y:S01]  /*0d50*/  R2P PR, R9, 0x6 ;  /* 0x0000000609007804 */ /* 0x000fe20000000000 */
[----:B------:R-:W-:Y:S01]  /*0d60*/  IMAD.MOV.U32 R2, RZ, RZ, RZ ;  /* 0x000000ffff027224 */ /* 0x000fe200078e00ff */
[----:B------:R-:W-:Y:S01]  /*0d70*/  LOP3.LUT R7, R7, R4, RZ, 0x3c, !PT ;  /* 0x0000000407077212 */ /* 0x000fe200078e3cff */
[----:B------:R-:W-:Y:S01]  /*0d80*/  IMAD R17, R6, 0x10, R5 ;  /* 0x0000001006117824 */ /* 0x000fe200078e0205 */
[----:B------:R-:W-:Y:S01]  /*0d90*/  LOP3.LUT R5, R3, 0xfffffff8, RZ, 0xc0, !PT ;  /* 0xfffffff803057812 */ /* 0x000fe200078ec0ff */
[----:B------:R-:W-:Y:S01]  /*0da0*/  IMAD.MOV.U32 R6, RZ, RZ, R14 ;  /* 0x000000ffff067224 */ /* 0x000fe200078e000e */
[----:B------:R-:W-:Y:S01]  /*0db0*/  IADD3 R10, R10, R7, RZ ;  /* 0x000000070a0a7210 */ /* 0x000fe20007ffe0ff */
[----:B------:R-:W-:Y:S01]  /*0dc0*/  IMAD.MOV.U32 R7, RZ, RZ, R15 ;  /* 0x000000ffff077224 */ /* 0x000fe200078e000f */
[----:B------:R-:W-:Y:S01]  /*0dd0*/  LEA.HI R0, R0, R197, RZ, 0x1 ;  /* 0x000000c500007211 */ /* 0x000fe200078f08ff */
[----:B------:R-:W-:Y:S01]  /*0de0*/  IMAD.IADD R194, R202, 0x1, -R5 ;  /* 0x00000001cac27824 */ /* 0x000fe200078e0a05 */
[----:B------:R-:W-:Y:S01]  /*0df0*/  LEA R22, R10, UR40, 0x1 ;  /* 0x000000280a167c11 */ /* 0x000fe2000f8e08ff */
[----:B------:R-:W-:Y:S01]  /*0e00*/  IMAD R200, R200, 0x8, R17 ;  /* 0x00000008c8c87824 */ /* 0x000fe200078e0211 */
[----:B------:R-:W-:Y:S01]  /*0e10*/  LOP3.LUT R0, R0, 0xfffffe, RZ, 0xc0, !PT ;  /* 0x00fffffe00007812 */ /* 0x000fe200078ec0ff */
[----:B------:R-:W-:Y:S01]  /*0e20*/  IMAD.SHL.U32 R16, R194, 0x8, RZ ;  /* 0x00000008c2107824 */ /* 0x000fe200078e00ff */
[----:B------:R-:W-:Y:S01]  /*0e30*/  SEL R184, R184, 0xffffffe0, !P1 ;  /* 0xffffffe0b8b87807 */ /* 0x000fe20004800000 */
[C---:B------:R-:W-:Y:S01]  /*0e40*/  VIADD R185, R22.reuse, 0x36400 ;  /* 0x0003640016b97836 */ /* 0x040fe20000000000 */
[----:B------:R-:W-:Y:S01]  /*0e50*/  SHF.R.S32.HI R195, RZ, 0x3, R3 ;  /* 0x00000003ffc37819 */ /* 0x000fe20000011403 */
[----:B------:R-:W-:-:S02]  /*0e60*/  VIADD R23, R22, 0x36440 ;  /* 0x0003644016177836 */ /* 0x000fc40000000000 */
[C---:B------:R-:W-:Y:S01]  /*0e70*/  VIADD R192, R16.reuse, 0x40 ;  /* 0x0000004010c07836 */ /* 0x040fe20000000000 */
[----:B------:R-:W-:Y:S01]  /*0e80*/  @P2 IADD3 R23, R185, -0x40, RZ ;  /* 0xffffffc0b9172810 */ /* 0x000fe20007ffe0ff */
[C---:B------:R-:W-:Y:S02]  /*0e90*/  VIADD R191, R16.reuse, 0x80 ;  /* 0x0000008010bf7836 */ /* 0x040fe40000000000 */
[C---:B------:R-:W-:Y:S01]  /*0ea0*/  VIADD R190, R16.reuse, 0xc0 ;  /* 0x000000c010be7836 */ /* 0x040fe20000000000 */
[----:B------:R-:W-:Y:S01]  /*0eb0*/  SHF.R.S32.HI R209, RZ, 0x1f, R192 ;  /* 0x0000001fffd17819 */ /* 0x000fe200000114c0 */
        /* <DEDUP_REMOVED lines=8> */
[----:B------:R-:W-:Y:S01]  /*0f40*/  IMAD.IADD R0, R197, 0x1, -R0 ;  /* 0x00000001c5007824 */ /* 0x000fe200078e0a00 */
[----:B------:R-:W-:Y:S01]  /*0f50*/  SHF.R.S32.HI R204, RZ, 0x1f, R199 ;  /* 0x0000001fffcc7819 */ /* 0x000fe200000114c7 */
[----:B------:R-:W-:Y:S01]  /*0f60*/  IMAD.IADD R185, R185, 0x1, R184 ;  /* 0x00000001b9b97824 */ /* 0x000fe200078e02b8 */
[----:B------:R-:W-:Y:S01]  /*0f70*/  SHF.R.S32.HI R203, RZ, 0x1f, R198 ;  /* 0x0000001fffcb7819 */ /* 0x000fe200000114c6 */
[----:B------:R-:W-:-:S02]  /*0f80*/  IMAD.SHL.U32 R19, R0, 0x100, RZ ;  /* 0x0000010000137824 */ /* 0x000fc400078e00ff */
[----:B------:R-:W-:-:S07]  /*0f90*/  IMAD.IADD R184, R184, 0x1, R23 ;  /* 0x00000001b8b87824 */ /* 0x000fce00078e0217 */
.L_x_4255:
[----:B0-----:R-:W0:Y:S01]  /*0fa0*/  LDC.64 R186, c[0x0][0xd88] ;  /* 0x00036200ffba7b82 */ /* 0x001e220000000a00 */
[----:B------:R-:W-:Y:S01]  /*0fb0*/  ULDC.64 UR6, c[0x0][0xb20] ;  /* 0x0002c80000067ab9 */ /* 0x000fe20000000a00 */
[----:B------:R-:W-:Y:S01]  /*0fc0*/  IMAD.MOV.U32 R3, RZ, RZ, RZ ;  /* 0x000000ffff037224 */ /* 0x000fe200078e00ff */
[----:B------:R-:W-:Y:S01]  /*0fd0*/  ULDC.64 UR8, c[0x0][0xb18] ;  /* 0x0002c60000087ab9 */ /* 0x000fe20000000a00 */
[----:B------:R-:W-:Y:S01]  /*0fe0*/  ULDC UR5, c[0x0][0x424] ;  /* 0x0001090000057ab9 */ /* 0x000fe20000000800 */
[----:B0-----:R-:W-:-:S06]  /*0ff0*/  IMAD.WIDE R186, R7, 0x4, R186 ;  /* 0x0000000407ba7825 */ /* 0x001fcc00078e02ba */
[----:B--2---:R-:W2:Y:S01]  /*1000*/  LDG.E R186, desc[UR44][R186.64] ;  /* 0x0000002cbaba7981 */ /* 0x004ea2000c1e1900 */
[----:B------:R-:W-:-:S04]  /*1010*/  ISETP.NE.U32.AND P0, PT, RZ, UR6, PT ;  /* 0x00000006ff007c0c */ /* 0x000fc8000bf05070 */
[----:B------:R-:W-:Y:S02]  /*1020*/  ISETP.NE.AND.EX P0, PT, RZ, UR7, PT, P0 ;  /* 0x00000007ff007c0c */ /* 0x000fe4000bf05300 */
[----:B--2---:R-:W-:-:S11]  /*1030*/  SHF.R.S32.HI R193, RZ, 0x1f, R186 ;  /* 0x0000001fffc17819 */ /* 0x004fd600000114ba */
[----:B----4-:R-:W-:-:S04]  /*1040*/  @P0 LEA R4, P1, R186, UR6, 0x2 ;  /* 0x00000006ba040c11 */ /* 0x010fc8000f8210ff */
[----:B------:R-:W-:Y:S01]  /*1050*/  @P0 LEA.HI.X R5, R186, UR7, R193, 0x2, P1 ;  /* 0x00000007ba050c11 */ /* 0x000fe200088f14c1 */
[----:B------:R-:W-:-:S04]  /*1060*/  ULDC.64 UR6, c[0x0][0x418] ;  /* 0x0001060000067ab9 */ /* 0x000fc80000000a00 */
[----:B------:R0:W5:Y:S01]  /*1070*/  @P0 LDG.E R3, desc[UR44][R4.64] ;  /* 0x0000002c04030981 */ /* 0x000162000c1e1900 */
[----:B------:R-:W-:Y:S01]  /*1080*/  ISETP.NE.U32.AND P0, PT, RZ, UR8, PT ;  /* 0x00000008ff007c0c */ /* 0x000fe2000bf05070 */
[----:B------:R-:W-:-:S03]  /*1090*/  UISETP.NE.U32.AND UP0, UPT, UR6, URZ, UPT ;  /* 0x0000003f0600728c */ /* 0x000fc6000bf05070 */
[----:B------:R-:W-:Y:S01]  /*10a0*/  ISETP.NE.AND.EX P0, PT, RZ, UR9, PT, P0 ;  /* 0x00000009ff007c0c */ /* 0x000fe2000bf05300 */
[----:B------:R-:W-:Y:S01]  /*10b0*/  UISETP.NE.AND.EX UP0, UPT, UR7, URZ, UPT, UP0 ;  /* 0x0000003f0700728c */ /* 0x000fe2000bf05300 */
[----:B------:R-:W-:-:S03]  /*10c0*/  ULDC UR6, c[0x0][0x2f0] ;  /* 0x0000bc0000067ab9 */ /* 0x000fc60000000800 */
[----:B------:R-:W-:-:S04]  /*10d0*/  USEL UR5, UR5, 0x1, UP0 ;  /* 0x0000000105057887 */ /* 0x000fc80008000000 */
[----:B------:R-:W-:-:S04]  /*10e0*/  UIMAD UR5, UR5, UR6, URZ ;  /* 0x00000006050572a4 */ /* 0x000fc8000f8e023f */
[C---:B0-----:R-:W-:Y:S02]  /*10f0*/  @P0 LEA R4, P1, R186.reuse, UR8, 0x2 ;  /* 0x00000008ba040c11 */ /* 0x041fe4000f8210ff */
[----:B------:R-:W-:Y:S02]  /*1100*/  IMAD.U32 R168, RZ, RZ, UR5 ;  /* 0x00000005ffa87e24 */ /* 0x000fe4000f8e00ff */
[----:B------:R-:W-:-:S05]  /*1110*/  @P0 LEA.HI.X R5, R186, UR9, R193, 0x2, P1 ;  /* 0x00000009ba050c11 */ /* 0x000fca00088f14c1 */
[----:B------:R0:W5:Y:S01]  /*1120*/  @P0 LDG.E R168, desc[UR44][R4.64] ;  /* 0x0000002c04a80981 */ /* 0x000162000c1e1900 */
[----:B------:R-:W-:Y:S01]  /*1130*/  UMOV UR42, UR4 ;  /* 0x00000004002a7c82 */ /* 0x000fe20008000000 */
[----:B-1-3--:R-:W-:Y:S05]  /*1140*/  @P0 BRA `(.L_x_4211) ;  /* 0x0000000000240947 */ /* 0x00afea0003800000 */
        /* <DEDUP_REMOVED lines=8> */
[----:B--2---:R-:W-:-:S07]  /*11d0*/  IMAD.IADD R168, R7, 0x1, -R168 ;  /* 0x0000000107a87824 */ /* 0x004fce00078e0aa8 */
.L_x_4211:
[----:B------:R-:W-:Y:S01]  /*11e0*/  UISETP.NE.AND UP0, UPT, UR37, 0x1, UPT ;  /* 0x000000012500788c */ /* 0x000fe2000bf05270 */
[----:B-----5:R-:W-:Y:S01]  /*11f0*/  IMAD.IADD R168, R168, 0x1, -R3 ;  /* 0x00000001a8a87824 */ /* 0x020fe200078e0a03 */
[----:B------:R-:W-:Y:S01]  /*1200*/  CS2R R164, SRZ ;  /* 0x0000000000a47805 */ /* 0x000fe2000001ff00 */
[----:B------:R-:W-:Y:S01]  /*1210*/  IMAD.MOV.U32 R187, RZ, RZ, R6 ;  /* 0x000000ffffbb7224 */ /* 0x000fe200078e0006 */
[----:B------:R-:W-:Y:S01]  /*1220*/  CS2R R150, SRZ ;  /* 0x0000000000967805 */ /* 0x000fe2000001ff00 */
[----:B------:R-:W-:Y:S01]  /*1230*/  VIADD R0, R168, 0x3f ;  /* 0x0000003fa8007836 */ /* 0x000fe20000000000 */
[----:B------:R-:W-:Y:S02]  /*1240*/  PLOP3.LUT P0, PT, PT, PT, UP0, 0x80, 0x0 ;  /* 0x000000000000781c */ /* 0x000fe40003f0f008 */
[----:B------:R-:W-:Y:S02]  /*1250*/  CS2R R148, SRZ ;  /* 0x0000000000947805 */ /* 0x000fe4000001ff00 */
[----:B------:R-:W-:-:S02]  /*1260*/  CS2R R146, SRZ ;  /* 0x0000000000927805 */ /* 0x000fc4000001ff00 */
[----:B------:R-:W-:Y:S02]  /*1270*/  CS2R R144, SRZ ;  /* 0x0000000000907805 */ /* 0x000fe4000001ff00 */
[----:B------:R-:W-:Y:S02]  /*1280*/  SHF.R.S32.HI R3, RZ, 0x1f, R0 ;  /* 0x0000001fff037819 */ /* 0x000fe40000011400 */
[----:B------:R-:W-:Y:S02]  /*1290*/  CS2R R142, SRZ ;  /* 0x00000000008e7805 */ /* 0x000fe4000001ff00 */
[----:B------:R-:W-:Y:S02]  /*12a0*/  CS2R R140, SRZ ;  /* 0x00000000008c7805 */ /* 0x000fe4000001ff00 */
[----:B------:R-:W-:Y:S02]  /*12b0*/  CS2R R138, SRZ ;  /* 0x00000000008a7805 */ /* 0x000fe4000001ff00 */
[----:B------:R-:W-:Y:S01]  /*12c0*/  LEA.HI R3, R3, R0, RZ, 0x6 ;  /* 0x0000000003037211 */ /* 0x000fe200078f30ff */
[----:B------:R-:W-:Y:S01]  /*12d0*/  IMAD.MOV.U32 R0, RZ, RZ, RZ ;  /* 0x000000ffff007224 */ /* 0x000fe200078e00ff */
        /* <DEDUP_REMOVED lines=52> */
[----:B------:R-:W-:Y:S01]  /*1620*/  CS2R R34, SRZ ;  /* 0x0000000000227805 */ /* 0x000fe2000001ff00 */
[----:B------:R-:W-:Y:S01]  /*1630*/  IMAD.MOV.U32 R31, RZ, RZ, RZ ;  /* 0x000000ffff1f7224 */ /* 0x000fe200078e00ff */
[----:B------:R-:W-:Y:S02]  /*1640*/  CS2R R10, SRZ ;  /* 0x00000000000a7805 */ /* 0x000fe4000001ff00 */
[----:B------:R-:W-:Y:S01]  /*1650*/  CS2R R174, SRZ ;  /* 0x0000000000ae7805 */ /* 0x000fe2000001ff00 */
[----:B------:R-:W-:Y:S01]  /*1660*/  IMAD.MOV.U32 R27, RZ, RZ, RZ ;  /* 0x000000ffff1b7224 */ /* 0x000fe200078e00ff */
[----:B------:R-:W-:-:S02]  /*1670*/  CS2R R8, SRZ ;  /* 0x0000000000087805 */ /* 0x000fc4000001ff00 */
[----:B------:R-:W-:Y:S01]  /*1680*/  SHF.R.S32.HI R176, RZ, 0x6, R3 ;  /* 0x00000006ffb07819 */ /* 0x000fe20000011403 */
[----:B------:R-:W-:Y:S06]  /*1690*/  @!P0 BRA `(.L_x_4212) ;  /* 0x0000001400d88947 */ /* 0x000fec0003800000 */
[----:B------:R-:W-:Y:S02]  /*16a0*/  ISETP.GE.AND P1, PT, R168, 0x1, PT ;  /* 0x00000001a800780c */ /* 0x000fe40003f26270 */
[----:B------:R-:W-:-:S11]  /*16b0*/  PLOP3.LUT P0, PT, PT, PT, PT, 0x80, 0x0 ;  /* 0x000000000000781c */ /* 0x000fd60003f0f070 */
[----:B------:R-:W-:Y:S05]  /*16c0*/  @!P1 BRA `(.L_x_4213) ;  /* 0x0000007800f09947 */ /* 0x000fea0003800000 */
[----:B------:R-:W1:Y:S01]  /*16d0*/  SHFL.IDX PT, R3, R197, RZ, 0x1f ;  /* 0x00001fffc5037589 */ /* 0x000e6200000e0000 */
[----:B------:R-:W-:Y:S01]  /*16e0*/  UMOV UR7, 0x40000040 ;  /* 0x4000004000077882 */ /* 0x000fe20000000000 */
[----:B------:R-:W-:Y:S01]  /*16f0*/  UMOV UR13, 0x40000040 ;  /* 0x40000040000d7882 */ /* 0x000fe20000000000 */
[----:B------:R-:W-:Y:S01]  /*1700*/  UMOV UR15, 0x40000040 ;  /* 0x40000040000f7882 */ /* 0x000fe20000000000 */
[----:B------:R-:W-:Y:S01]  /*1710*/  BAR.SYNC.DEFER_BLOCKING 0xe, 0x100 ;  /* 0x0384000000007b1d */ /* 0x000fe20000010000 */
[----:B------:R-:W-:-:S05]  /*1720*/  UISETP.NE.AND UP0, UPT, UR41, 0x3, UPT ;  /* 0x000000032900788c */ /* 0x000fca000bf05270 */
[----:B------:R-:W-:Y:S01]  /*1730*/  UMOV UR17, 0x40000040 ;  /* 0x4000004000117882 */ /* 0x000fe20000000000 */
[----:B------:R-:W-:Y:S01]  /*1740*/  UMOV UR19, 0x40000040 ;  /* 0x4000004000137882 */ /* 0x000fe20000000000 */
[----:B------:R-:W-:Y:S01]  /*1750*/  UMOV UR9, 0x40000040 ;  /* 0x4000004000097882 */ /* 0x000fe20000000000 */
[----:B------:R-:W-:Y:S01]  /*1760*/  UMOV UR11, 0x40000040 ;  /* 0x40000040000b7882 */ /* 0x000fe20000000000 */
[----:B------:R-:W-:Y:S02]  /*1770*/  PLOP3.LUT P1, PT, PT, PT, UP0, 0x80, 0x0 ;  /* 0x000000000000781c */ /* 0x000fe40003f2f008 */
[----:B-1----:R-:W-:Y:S01]  /*1780*/  R2UR UR4, R3 ;  /* 0x00000000030472ca */ /* 0x002fe200000e0000 */
        /* <DEDUP_REMOVED lines=15> */
[----:B------:R-:W-:Y:S01]  /*1880*/  ULEA UR6, UR36, UR20, 0xc ;  /* 0x0000001424067291 */ /* 0x000fe2000f8e603f */
[----:B------:R-:W-:Y:S01]  /*1890*/  UMOV UR5, 0x40000040 ;  /* 0x4000004000057882 */ /* 0x000fe20000000000 */
[----:B------:R-:W-:Y:S02]  /*18a0*/  UIADD3 UR8, UR4, 0x6, URZ ;  /* 0x0000000604087890 */ /* 0x000fe4000fffe03f */
[----:B------:R-:W-:Y:S02]  /*18b0*/  UIADD3 UR14, UR6, 0x80, URZ ;  /* 0x00000080060e7890 */ /* 0x000fe4000fffe03f */
[----:B------:R-:W-:-:S03]  /*18c0*/  UIADD3 UR18, UR6, 0x100, URZ ;  /* 0x0000010006127890 */ /* 0x000fc6000fffe03f */
[----:B------:R-:W-:Y:S01]  /*18d0*/  HGMMA.64x256x16.F32 R24, gdesc[UR4].tnspB, RZ, !UPT, gsb0 ;  /* 0x43e00000041879f0 */ /* 0x000fe2000c0008ff */
[----:B------:R-:W-:Y:S02]  /*18e0*/  UIADD3 UR10, UR6, 0x180, URZ ;  /* 0x00000180060a7890 */ /* 0x000fe4000fffe03f */
        /* <DEDUP_REMOVED lines=16> */
.L_x_4214:
[----:B------:R-:W-:Y:S01]  /*19f0*/  ULEA UR6, UR36, UR40, 0x3 ;  /* 0x0000002824067291 */ /* 0x000fe2000f8e183f */
[----:B------:R-:W-:-:S03]  /*1a00*/  ISETP.GE.AND P0, PT, R168, 0x41, PT ;  /* 0x00000041a800780c */ /* 0x000fc60003f06270 */
[----:B------:R-:W-:-:S04]  /*1a10*/  UIADD3 UR6, UR6, 0x38860, URZ ;  /* 0x0003886006067890 */ /* 0x000fc8000fffe03f */
[----:B------:R-:W-:-:S09]  /*1a20*/  UPRMT UR6, UR39, 0x654, UR6 ;  /* 0x0000065427067896 */ /* 0x000fd20008000006 */
[----:B------:R-:W-:Y:S01]  /*1a30*/  SYNCS.ARRIVE.TRANS64.RED.A1T0 RZ, [UR6], RZ ;  /* 0x000000ffffff79a7 */ /* 0x000fe20008100406 */
[----:B------:R-:W-:Y:S05]  /*1a40*/  @!P0 BRA `(.L_x_4215) ;  /* 0x0000000800b48947 */ /* 0x000fea0003800000 */
[----:B------:R-:W-:-:S07]  /*1a50*/  VIADD R176, R176, 0xfffffffe ;  /* 0xfffffffeb0b07836 */ /* 0x000fce0000000000 */
.L_x_4217:
[----:B------:R-:W-:Y:S01]  /*1a60*/  BAR.SYNC.DEFER_BLOCKING 0xe, 0x100 ;  /* 0x0384000000007b1d */ /* 0x000fe20000010000 */
[----:B0-----:R-:W-:Y:S01]  /*1a70*/  IMAD.U32 R4, RZ, RZ, UR36 ;  /* 0x00000024ff047e24 */ /* 0x001fe2000f8e00ff */
        /* <DEDUP_REMOVED lines=146> */
[----:B------:R-:W-:Y:S01]  /*23a0*/  HGMMA.64x256x16.F32 R24, gdesc[UR4].tnspB, R24, gsb0 ;  /* 0x43e00000041879f0 */ /* 0x000fe20008000818 */
[----:B------:R-:W-:-:S06]  /*23b0*/  USEL UR6, URZ, 0x1, UP0 ;  /* 0x000000013f067887 */ /* 0x000fcc0008000000 */
[----:B------:R-:W-:Y:S01]  /*23c0*/  LOP3.LUT R2, R2, UR6, RZ, 0x3c, !PT ;  /* 0x0000000602027c12 */ /* 0x000fe2000f8e3cff */
[----:B------:R-:W-:Y:S02]  /*23d0*/  WARPGROUP.DEPBAR.LE gsb0, 0x0 ;  /* 0x00008000000079c5 */ /* 0x000fe40000010000 */
[----:B------:R-:W-:-:S15]  /*23e0*/  WARPGROUP.ARRIVE ;  /* 0x00000000000079c5 */ /* 0x000fde0000000000 */
[----:B------:R-:W-:-:S03]  /*23f0*/  NOP ;  /* 0x0000000000007918 */ /* 0x000fc60000000000 */
        /* <DEDUP_REMOVED lines=13> */
.L_x_4216:
[----:B------:R-:W-:-:S04]  /*24d0*/  ULEA UR6, UR36, UR40, 0x3 ;  /* 0x0000002824067291 */ /* 0x000fc8000f8e183f */
[----:B------:R-:W-:-:S04]  /*24e0*/  UIADD3 UR6, UR6, 0x38860, URZ ;  /* 0x0003886006067890 */ /* 0x000fc8000fffe03f */
[----:B------:R-:W-:-:S09]  /*24f0*/  UPRMT UR6, UR39, 0x654, UR6 ;  /* 0x0000065427067896 */ /* 0x000fd20008000006 */
[----:B------:R-:W-:Y:S01]  /*2500*/  SYNCS.ARRIVE.TRANS64.RED.A1T0 RZ, [UR6], RZ ;  /* 0x000000ffffff79a7 */ /* 0x000fe20008100406 */
[----:B------:R-:W-:Y:S05]  /*2510*/  @P0 BRA `(.L_x_4217) ;  /* 0xfffffff400500947 */ /* 0x000fea000383ffff */
.L_x_4215:
[----:B------:R-:W-:Y:S01]  /*2520*/  BAR.SYNC.DEFER_BLOCKING 0xe, 0x100 ;  /* 0x0384000000007b1d */ /* 0x000fe20000010000 */
[----:B0-----:R-:W-:Y:S01]  /*2530*/  MOV R4, UR36 ;  /* 0x0000002400047c02 */ /* 0x001fe20008000f00 */
[----:B------:R-:W-:Y:S01]  /*2540*/  UIADD3 UR36, UR36, 0x1, URZ ;  /* 0x0000000124247890 */ /* 0x000fe2000fffe03f */
[----:B------:R-:W-:-:S03]  /*2550*/  PLOP3.LUT P0, PT, PT, PT, PT, 0x8, 0x0 ;  /* 0x000000000000781c */ /* 0x000fc60003f0e170 */
        /* <DEDUP_REMOVED lines=136> */
[----:B------:R-:W-:Y:S06]  /*2de0*/  BAR.ARV 0xf, 0x100 ;  /* 0x03c4000000007b1d */ /* 0x000fec0000002000 */
[----:B------:R-:W-:Y:S05]  /*2df0*/  BRA `(.L_x_4213) ;  /* 0x0000006400247947 */ /* 0x000fea0003800000 */
.L_x_4212:
[----:B------:R-:W-:Y:S02]  /*2e00*/  ISETP.GE.AND P1, PT, R168, 0x1, PT ;  /* 0x00000001a800780c */ /* 0x000fe40003f26270 */
[----:B------:R-:W-:-:S11]  /*2e10*/  PLOP3.LUT P0, PT, PT, PT, PT, 0x80, 0x0 ;  /* 0x000000000000781c */ /* 0x000fd60003f0f070 */
[----:B------:R-:W-:Y:S05]  /*2e20*/  @!P1 BRA `(.L_x_4213) ;  /* 0x0000006400189947 */ /* 0x000fea0003800000 */
[----:B------:R-:W1:Y:S02]  /*2e30*/  SHFL.IDX PT, R0, R197, RZ, 0x1f ;  /* 0x00001fffc5007589 */ /* 0x000e6400000e0000 */
[----:B-1----:R-:W-:-:S13]  /*2e40*/  R2UR UR4, R0 ;  /* 0x00000000000472ca */ /* 0x002fda00000e0000 */
        /* <DEDUP_REMOVED lines=14> */
[----:B0-----:R-:W-:Y:S01]  /*2f30*/  IMAD.U32 R4, RZ, RZ, UR4 ;  /* 0x00000004ff047e24 */ /* 0x001fe2000f8e00ff */
        /* <DEDUP_REMOVED lines=12> */
.L_x_4218:
[----:B------:R-:W-:-:S04]  /*3000*/  LEA.HI R0, R196, R196, RZ, 0x1 ;  /* 0x000000c4c4007211 */ /* 0x000fc800078f08ff */
[----:B------:R-:W-:Y:S01]  /*3010*/  LOP3.LUT R3, R0, 0xfffffffe, RZ, 0xc0, !PT ;  /* 0xfffffffe00037812 */ /* 0x000fe200078ec0ff */
[----:B------:R-:W-:-:S04]  /*3020*/  IMAD.U32 R0, RZ, RZ, UR41 ;  /* 0x00000029ff007e24 */ /* 0x000fc8000f8e00ff */
[----:B------:R-:W-:Y:S01]  /*3030*/  IMAD.IADD R3, R196, 0x1, -R3 ;  /* 0x00000001c4037824 */ /* 0x000fe200078e0a03 */
[----:B------:R-:W-:-:S04]  /*3040*/  ISETP.NE.AND P0, PT, R0, 0x3, PT ;  /* 0x000000030000780c */ /* 0x000fc80003f05270 */
[----:B------:R-:W-:-:S04]  /*3050*/  SHF.L.U32 R3, R3, 0x1f, RZ ;  /* 0x0000001f03037819 */ /* 0x000fc800000006ff */
[----:B------:R-:W1:Y:S02]  /*3060*/  SYNCS.PHASECHK.TRANS64.TRYWAIT P1, [UR40+0x38800], R3 ;  /* 0x03880003ff0075a7 */ /* 0x000e640008020168 */
[----:B-1----:R-:W-:Y:S05]  /*3070*/  @!P1 BRA `(.L_x_4219) ;  /* 0x000000f000c89947 */ /* 0x002fea0003800000 */
.L_x_4346:
[----:B------:R-:W-:Y:S05]  /*3080*/  @!P0 BRA `(.L_x_4220) ;  /* 0x0000000000048947 */ /* 0x000fea0003800000 */
[----:B------:R-:W-:Y:S01]  /*3090*/  BPT.TRAP 0x1 ;  /* 0x000000040000795c */ /* 0x000fe20000300000 */
.L_x_4220:
[----:B------:R-:W-:Y:S01]  /*30a0*/  IMAD.U32 R7, RZ, RZ, UR36 ;  /* 0x00000024ff077e24 */ /* 0x000fe2000f8e00ff */
[----:B0-----:R-:W-:-:S04]  /*30b0*/  SHF.L.U32 R4, R2, 0x1f, RZ ;  /* 0x0000001f02047819 */ /* 0x001fc800000006ff */
[----:B------:R-:W-:-:S04]  /*30c0*/  LEA R7, R7, UR40, 0x3 ;  /* 0x0000002807077c11 */ /* 0x000fc8000f8e18ff */
[----:B------:R0:W2:Y:S01]  /*30d0*/  SYNCS.PHASECHK.TRANS64.TRYWAIT P1, [R7+URZ+0x38830], R4 ;  /* 0x03883004070075a7 */ /* 0x0000a2000802017f */
[----:B------:R-:W-:Y:S05]  /*30e0*/  @!P0 BRA `(.L_x_4221) ;  /* 0x0000000000048947 */ /* 0x000fea0003800000 */
[----:B------:R-:W-:Y:S01]  /*30f0*/  BPT.TRAP 0x1 ;  /* 0x000000040000795c */ /* 0x000fe20000300000 */
.L_x_4221:
[----:B--2---:R-:W-:Y:S05]  /*3100*/  @P1 BRA `(.L_x_4222) ;  /* 0x0000000000081947 */ /* 0x004fea0003800000 */
[----:B------:R-:W2:Y:S02]  /*3110*/  SYNCS.PHASECHK.TRANS64.TRYWAIT P1, [R7+URZ+0x38830], R4 ;  /* 0x03883004070075a7 */ /* 0x000ea4000802017f */
[----:B--2---:R-:W-:Y:S05]  /*3120*/  @!P1 BRA `(.L_x_4223) ;  /* 0x000000f000b49947 */ /* 0x004fea0003800000 */
.L_x_4222:
[----:B------:R-:W-:-:S04]  /*3130*/  UIADD3 UR4, UR40, 0x22400, URZ ;  /* 0x0002240028047890 */ /* 0x000fc8000fffe03f */
[----:B------:R-:W-:-:S04]  /*3140*/  USHF.R.U32.HI UR4, URZ, 0x4, UR4 ;  /* 0x000000043f047899 */ /* 0x000fc80008011604 */
[----:B------:R-:W-:-:S06]  /*3150*/  ULOP3.LUT UR4, UR4, 0x3fff, URZ, 0xc0, !UPT ;  /* 0x00003fff04047892 */ /* 0x000fcc000f8ec03f */
[----:B-1----:R-:W-:Y:S01]  /*3160*/  IMAD.U32 R0, RZ, RZ, UR4 ;  /* 0x00000004ff007e24 */ /* 0x002fe2000f8e00ff */
        /* <DEDUP_REMOVED lines=34> */
[----:B------:R-:W1:Y:S02]  /*3390*/  SYNCS.PHASECHK.TRANS64.TRYWAIT P1, [UR40+0x38810], R3 ;  /* 0x03881003ff0075a7 */ /* 0x000e640008020168 */
[----:B-1----:R-:W-:Y:S05]  /*33a0*/  @!P1 BRA `(.L_x_4224) ;  /* 0x000000f000289947 */ /* 0x002fea0003800000 */
.L_x_4347:
[----:B------:R-:W-:Y:S05]  /*33b0*/  @!P0 BRA `(.L_x_4225) ;  /* 0x0000000000048947 */ /* 0x000fea0003800000 */
[----:B------:R-:W-:Y:S01]  /*33c0*/  BPT.TRAP 0x1 ;  /* 0x000000040000795c */ /* 0x000fe20000300000 */
.L_x_4225:
[----:B------:R3:W4:Y:S01]  /*33d0*/  SYNCS.PHASECHK.TRANS64.TRYWAIT P1, [R7+URZ+0x38850], R4 ;  /* 0x03885004070075a7 */ /* 0x000722000802017f */
[----:B------:R-:W-:Y:S05]  /*33e0*/  @!P0 BRA `(.L_x_4226) ;  /* 0x0000000000048947 */ /* 0x000fea0003800000 */
[----:B------:R-:W-:Y:S01]  /*33f0*/  BPT.TRAP 0x1 ;  /* 0x000000040000795c */ /* 0x000fe20000300000 */
.L_x_4226:
[----:B----4-:R-:W-:Y:S05]  /*3400*/  @P1 BRA `(.L_x_4227) ;  /* 0x0000000000081947 */ /* 0x010fea0003800000 */
[----:B------:R-:W4:Y:S02]  /*3410*/  SYNCS.PHASECHK.TRANS64.TRYWAIT P1, [R7+URZ+0x38850], R4 ;  /* 0x03885004070075a7 */ /* 0x000f24000802017f */
[----:B----4-:R-:W-:Y:S05]  /*3420*/  @!P1 BRA `(.L_x_4228) ;  /* 0x000000f000209947 */ /* 0x010fea0003800000 */
.L_x_4227:
[----:B------:R-:W-:Y:S01]  /*3430*/  UIADD3 UR4, UR40, 0x400, URZ ;  /* 0x0000040028047890 */ /* 0x000fe2000fffe03f */
[----:B------:R-:W-:Y:S01]  /*3440*/  WARPGROUP.ARRIVE ;  /* 0x00000000000079c5 */ /* 0x000fe20000000000 */
[----:B------:R-:W-:-:S05]  /*3450*/  UIADD3 UR5, UR40, 0x26400, URZ ;  /* 0x0002640028057890 */ /* 0x000fca000fffe03f */
[----:B-1----:R-:W1:Y:S01]  /*3460*/  S2R R3, SR_TID.X ;  /* 0x0000000000037919 */ /* 0x002e620000002100 */
        /* <DEDUP_REMOVED lines=18> */
[----:B-1----:R-:W-:-:S06]  /*3590*/  SHF.R.U32.HI R3, RZ, 0x7, R3 ;  /* 0x00000007ff037819 */ /* 0x002fcc0000011603 */
[----:B------:R-:W1:Y:S02]  /*35a0*/  SHFL.IDX PT, R3, R3, RZ, 0x1f ;  /* 0x00001fff03037589 */ /* 0x000e6400000e0000 */
[----:B-1----:R-:W-:-:S13]  /*35b0*/  R2UR UR7, R3 ;  /* 0x00000000030772ca */ /* 0x002fda00000e0000 */
        /* <DEDUP_REMOVED lines=251> */
.L_x_4229:
        /* <DEDUP_REMOVED lines=8> */
[----:B------:R-:W1:Y:S01]  /*45f0*/  MUFU.TANH R24, R24 ;  /* 0x0000001800187308 */ /* 0x000e620000002400 */
[----:B------:R-:W-:Y:S01]  /*4600*/  IADD3 R3, -R18, 0x40, R3 ;  /* 0x0000004012037810 */ /* 0x000fe20007ffe103 */
[----:B------:R-:W-:Y:S01]  /*4610*/  FMUL.FTZ R33, R33, UR5 ;  /* 0x0000000521217c20 */ /* 0x000fe20008410000 */
[----:B------:R-:W-:Y:S01]  /*4620*/  FMUL.FTZ R27, R27, UR5 ;  /* 0x000000051b1b7c20 */ /* 0x000fe20008410000 */
[----:B------:R-:W-:Y:S01]  /*4630*/  FMUL.FTZ R36, R36, UR5 ;  /* 0x0000000524247c20 */ /* 0x000fe20008410000 */
[C---:B------:R-:W-:Y:S01]  /*4640*/  ISETP.GT.AND P5, PT, R3.reuse, RZ, PT ;  /* 0x000000ff0300720c */ /* 0x040fe20003fa4270 */
[----:B------:R-:W-:Y:S01]  /*4650*/  FMUL.FTZ R30, R30, UR5 ;  /* 0x000000051e1e7c20 */ /* 0x000fe20008410000 */
[C---:B------:R-:W-:Y:S01]  /*4660*/  ISETP.GT.AND P4, PT, R3.reuse, 0x1, PT ;  /* 0x000000010300780c */ /* 0x040fe20003f84270 */
[----:B------:R-:W5:Y:S01]  /*4670*/  MUFU.TANH R25, R25 ;  /* 0x0000001900197308 */ /* 0x000f620000002400 */
[----:B------:R-:W-:Y:S01]  /*4680*/  ISETP.GT.AND P3, PT, R3, 0x8, PT ;  /* 0x000000080300780c */ /* 0x000fe20003f64270 */
[----:B------:R-:W-:Y:S01]  /*4690*/  FMUL.FTZ R37, R37, UR5 ;  /* 0x0000000525257c20 */ /* 0x000fe20008410000 */
[----:B------:R-:W-:Y:S01]  /*46a0*/  FMUL.FTZ R31, R31, UR5 ;  /* 0x000000051f1f7c20 */ /* 0x000fe20008410000 */
[C---:B------:R-:W-:Y:S01]  /*46b0*/  ISETP.GT.AND P2, PT, R3.reuse, 0x9, PT ;  /* 0x000000090300780c */ /* 0x040fe20003f44270 */
[----:B------:R-:W-:Y:S01]  /*46c0*/  FMUL.FTZ R40, R40, UR5 ;  /* 0x0000000528287c20 */ /* 0x000fe20008410000 */
[----:B------:R-:W-:Y:S01]  /*46d0*/  FMUL.FTZ R34, R34, UR5 ;  /* 0x0000000522227c20 */ /* 0x000fe20008410000 */
[----:B------:R-:W-:Y:S01]  /*46e0*/  ISETP.GT.AND P1, PT, R3, 0x10, PT ;  /* 0x000000100300780c */ /* 0x000fe20003f24270 */
[----:B------:R-:W0:Y:S01]  /*46f0*/  MUFU.TANH R28, R28 ;  /* 0x0000001c001c7308 */ /* 0x000e220000002400 */
[----:B-1----:R-:W-:Y:S01]  /*4700*/  FSEL R24, R24, -INF , P5 ;  /* 0xff80000018187808 */ /* 0x002fe20002800000 */
[----:B------:R-:W-:Y:S01]  /*4710*/  FMUL.FTZ R41, R41, UR5 ;  /* 0x0000000529297c20 */ /* 0x000fe20008410000 */
[----:B------:R-:W-:Y:S01]  /*4720*/  FMUL.FTZ R35, R35, UR5 ;  /* 0x0000000523237c20 */ /* 0x000fe20008410000 */
[----:B------:R-:W-:Y:S01]  /*4730*/  ISETP.GT.AND P6, PT, R3, 0x11, PT ;  /* 0x000000110300780c */ /* 0x000fe20003fc4270 */
[----:B------:R-:W-:Y:S01]  /*4740*/  FMUL.FTZ R44, R44, UR5 ;  /* 0x000000052c2c7c20 */ /* 0x000fe20008410000 */
[----:B------:R-:W-:Y:S01]  /*4750*/  FMUL.FTZ R38, R38, UR5 ;  /* 0x0000000526267c20 */ /* 0x000fe20008410000 */
[----:B------:R-:W-:Y:S01]  /*4760*/  FMUL.FTZ R45, R45, UR5 ;  /* 0x000000052d2d7c20 */ /* 0x000fe20008410000 */
[----:B------:R-:W1:Y:S01]  /*4770*/  MUFU.TANH R29, R29 ;  /* 0x0000001d001d7308 */ /* 0x000e620000002400 */
        /* <DEDUP_REMOVED lines=12> */
[----:B--234-:R-:W-:Y:S01]  /*4840*/  FMNMX.FTZ R4, R28, R5, !PT ;  /* 0x000000051c047209 */ /* 0x01cfe20007810000 */
[----:B------:R-:W-:Y:S01]  /*4850*/  FMUL.FTZ R47, R47, UR5 ;  /* 0x000000052f2f7c20 */ /* 0x000fe20008410000 */
[----:B------:R-:W-:Y:S01]  /*4860*/  FMUL.FTZ R50, R50, UR5 ;  /* 0x0000000532327c20 */ /* 0x000fe20008410000 */
[----:B------:R-:W0:Y:S01]  /*4870*/  MUFU.TANH R26, R26 ;  /* 0x0000001a001a7308 */ /* 0x000e220000002400 */
[----:B-1----:R-:W-:Y:S01]  /*4880*/  FSEL R29, R29, -INF , P2 ;  /* 0xff8000001d1d7808 */ /* 0x002fe20001000000 */
[----:B------:R-:W-:Y:S01]  /*4890*/  FMUL.FTZ R51, R51, UR5 ;  /* 0x0000000533337c20 */ /* 0x000fe20008410000 */
[----:B------:R-:W-:Y:S01]  /*48a0*/  FMUL.FTZ R54, R54, UR5 ;  /* 0x0000000536367c20 */ /* 0x000fe20008410000 */
[----:B------:R-:W-:Y:S01]  /*48b0*/  FMUL.FTZ R55, R55, UR5 ;  /* 0x0000000537377c20 */ /* 0x000fe20008410000 */
[----:B------:R-:W-:Y:S01]  /*48c0*/  FMNMX.FTZ R5, R29, R4, !PT ;  /* 0x000000041d057209 */ /* 0x000fe20007810000 */
[----:B------:R-:W-:Y:S01]  /*48d0*/  ULDC UR11, c[0x0][0xa80] ;  /* 0x0002a000000b7ab9 */ /* 0x000fe20000000800 */
[----:B------:R-:W-:Y:S01]  /*48e0*/  R2UR UR6, R7 ;  /* 0x00000000070672ca */ /* 0x000fe200000e0000 */
[----:B------:R-:W1:Y:S01]  /*48f0*/  MUFU.TANH R33, R33 ;  /* 0x0000002100217308 */ /* 0x000e620000002400 */
[----:B-----5:R-:W-:Y:S01]  /*4900*/  FSEL R32, R32, -INF , P1 ;  /* 0xff80000020207808 */ /* 0x020fe20000800000 */
[----:B------:R-:W-:Y:S01]  /*4910*/  ULOP3.LUT UR5, UR43, 0x2000000, URZ, 0xfc, !UPT ;  /* 0x020000002b057892 */ /* 0x000fe2000f8efc3f */
[----:B------:R-:W-:-:S02]  /*4920*/  UMOV UR15, 0x40000040 ;  /* 0x40000040000f7882 */ /* 0x000fc40000000000 */
[----:B------:R-:W-:Y:S01]  /*4930*/  FMNMX.FTZ R4, R32, R5, !PT ;  /* 0x0000000520047209 */ /* 0x000fe20007810000 */
[----:B------:R-:W-:Y:S02]  /*4940*/  ULEA UR10, UR36, UR5, 0xc ;  /* 0x00000005240a7291 */ /* 0x000fe4000f8e603f */
[----:B------:R-:W2:Y:S01]  /*4950*/  MUFU.TANH R27, R27 ;  /* 0x0000001b001b7308 */ /* 0x000ea20000002400 */
[----:B0-----:R-:W-:Y:S01]  /*4960*/  FSEL R26, R26, -INF , P5 ;  /* 0xff8000001a1a7808 */ /* 0x001fe20002800000 */
[----:B------:R-:W-:Y:S01]  /*4970*/  UMOV UR7, 0x40000040 ;  /* 0x4000004000077882 */ /* 0x000fe20000000000 */
[----:B------:R-:W-:Y:S01]  /*4980*/  ISETP.GT.AND P5, PT, R3, 0x18, PT ;  /* 0x000000180300780c */ /* 0x000fe20003fa4270 */
[----:B------:R-:W-:Y:S01]  /*4990*/  UIADD3 UR6, UR6, 0x38840, URZ ;  /* 0x0003884006067890 */ /* 0x000fe2000fffe03f */
[----:B------:R-:W-:-:S03]  /*49a0*/  UMOV UR14, UR10 ;  /* 0x0000000a000e7c82 */ /* 0x000fc60008000000 */
[----:B------:R-:W0:Y:S01]  /*49b0*/  MUFU.TANH R36, R36 ;  /* 0x0000002400247308 */ /* 0x000e220000002400 */
[----:B-1----:R-:W-:Y:S01]  /*49c0*/  FSEL R33, R33, -INF , P6 ;  /* 0xff80000021217808 */ /* 0x002fe20003000000 */
[----:B------:R-:W-:-:S03]  /*49d0*/  UPRMT UR6, UR39, 0x654, UR6 ;  /* 0x0000065427067896 */ /* 0x000fc60008000006 */
[----:B------:R-:W-:-:S03]  /*49e0*/  FMNMX.FTZ R5, R33, R4, !PT ;  /* 0x0000000421057209 */ /* 0x000fc60007810000 */
[----:B------:R-:W1:Y:S01]  /*49f0*/  MUFU.TANH R30, R30 ;  /* 0x0000001e001e7308 */ /* 0x000e620000002400 */
[----:B--2---:R-:W-:Y:S02]  /*4a00*/  FSEL R27, R27, -INF , P4 ;  /* 0xff8000001b1b7808 */ /* 0x004fe40002000000 */
[----:B------:R-:W-:Y:S01]  /*4a10*/  ISETP.GT.AND P4, PT, R3, 0x19, PT ;  /* 0x000000190300780c */ /* 0x000fe20003f84270 */
[----:B------:R-:W-:Y:S01]  /*4a20*/  SYNCS.ARRIVE.TRANS64.RED.A1T0 RZ, [UR6], RZ ;  /* 0x000000ffffff79a7 */ /* 0x000fe20008100406 */
[----:B------:R-:W-:-:S03]  /*4a30*/  UIADD3 UR6, UR10, 0x80, URZ ;  /* 0x000000800a067890 */ /* 0x000fc6000fffe03f */
[----:B------:R-:W2:Y:S01]  /*4a40*/  MUFU.TANH R37, R37 ;  /* 0x0000002500257308 */ /* 0x000ea20000002400 */
[----:B0-----:R-:W-:-:S04]  /*4a50*/  FSEL R36, R36, -INF , P5 ;  /* 0xff80000024247808 */ /* 0x001fc80002800000 */
        /* <DEDUP_REMOVED lines=41> */
[----:B--2---:R-:W-:-:S07]  /*4cf0*/  FSEL R49, R49, -INF , P4 ;  /* 0xff80000031317808 */ /* 0x004fce0002000000 */
[----:B------:R-:W2:Y:S01]  /*4d00*/  MUFU.TANH R53, R53 ;  /* 0x0000003500357308 */ /* 0x000ea20000002400 */
[----:B0-----:R-:W-:Y:S02]  /*4d10*/  FSEL R43, R43, -INF , P2 ;  /* 0xff8000002b2b7808 */ /* 0x001fe40001000000 */
[----:B------:R-:W-:Y:S02]  /*4d20*/  ISETP.GT.AND P2, PT, R3, 0x39, PT ;  /* 0x000000390300780c */ /* 0x000fe40003f44270 */
[----:B------:R-:W-:-:S03]  /*4d30*/  FMNMX.FTZ R3, R49, R4, !PT ;  /* 0x0000000431037209 */ /* 0x000fc60007810000 */
[----:B------:R-:W0:Y:S01]  /*4d40*/  MUFU.TANH R46, R46 ;  /* 0x0000002e002e7308 */ /* 0x000e220000002400 */
[----:B-1----:R-:W-:-:S04]  /*4d50*/  FSEL R52, R52, -INF , P3 ;  /* 0xff80000034347808 */ /* 0x002fc80001800000 */
[----:B------:R-:W-:Y:S02]  /*4d60*/  FMNMX.FTZ R4, R52, R3, !PT ;  /* 0x0000000334047209 */ /* 0x000fe40007810000 */
[----:B------:R-:W-:Y:S01]  /*4d70*/  FMNMX.FTZ R3, R26, R27, !PT ;  /* 0x0000001b1a037209 */ /* 0x000fe20007810000 */
[----:B------:R-:W1:Y:S01]  /*4d80*/  MUFU.TANH R47, R47 ;  /* 0x0000002f002f7308 */ /* 0x000e620000002400 */
[----:B--2---:R-:W-:-:S04]  /*4d90*/  FSEL R53, R53, -INF , P2 ;  /* 0xff80000035357808 */ /* 0x004fc80001000000 */
[----:B------:R-:W-:-:S03]  /*4da0*/  FMNMX.FTZ R5, R53, R4, !PT ;  /* 0x0000000435057209 */ /* 0x000fc60007810000 */
[----:B------:R-:W2:Y:S01]  /*4db0*/  MUFU.TANH R50, R50 ;  /* 0x0000003200327308 */ /* 0x000ea20000002400 */
[----:B0-----:R-:W-:Y:S01]  /*4dc0*/  FSEL R46, R46, -INF , P1 ;  /* 0xff8000002e2e7808 */ /* 0x001fe20000800000 */
[----:B------:R-:W0:Y:S06]  /*4dd0*/  SHFL.BFLY PT, R4, R5, 0x2, 0x1f ;  /* 0x0c401f0005047f89 */ /* 0x000e2c00000e0000 */
[----:B------:R-:W3:Y:S01]  /*4de0*/  MUFU.TANH R51, R51 ;  /* 0x0000003300337308 */ /* 0x000ee20000002400 */
[----:B-1----:R-:W-:-:S07]  /*4df0*/  FSEL R47, R47, -INF , P6 ;  /* 0xff8000002f2f7808 */ /* 0x002fce0003000000 */
[----:B------:R-:W1:Y:S01]  /*4e00*/  MUFU.TANH R54, R54 ;  /* 0x0000003600367308 */ /* 0x000e620000002400 */
[----:B--2---:R-:W-:-:S07]  /*4e10*/  FSEL R50, R50, -INF , P5 ;  /* 0xff80000032327808 */ /* 0x004fce0002800000 */
[----:B------:R-:W2:Y:S01]  /*4e20*/  MUFU.TANH R55, R55 ;  /* 0x0000003700377308 */ /* 0x000ea20000002400 */
[----:B---3--:R-:W-:Y:S02]  /*4e30*/  FSEL R51, R51, -INF , P4 ;  /* 0xff80000033337808 */ /* 0x008fe40002000000 */
[----:B0-----:R-:W-:Y:S02]  /*4e40*/  FMNMX.FTZ R6, R5, R4, !PT ;  /* 0x0000000405067209 */ /* 0x001fe40007810000 */
[----:B------:R-:W-:-:S03]  /*4e50*/  FMNMX.FTZ R4, R30, R3, !PT ;  /* 0x000000031e047209 */ /* 0x000fc60007810000 */
[----:B------:R-:W0:Y:S01]  /*4e60*/  SHFL.BFLY PT, R9, R6, 0x1, 0x1f ;  /* 0x0c201f0006097f89 */ /* 0x000e2200000e0000 */
[----:B------:R-:W-:Y:S02]  /*4e70*/  FMNMX.FTZ R3, R31, R4, !PT ;  /* 0x000000041f037209 */ /* 0x000fe40007810000 */
[----:B-1----:R-:W-:Y:S02]  /*4e80*/  FSEL R54, R54, -INF , P3 ;  /* 0xff80000036367808 */ /* 0x002fe40001800000 */
[----:B------:R-:W-:-:S04]  /*4e90*/  FMNMX.FTZ R4, R34, R3, !PT ;  /* 0x0000000322047209 */ /* 0x000fc80007810000 */
[----:B------:R-:W-:Y:S02]  /*4ea0*/  FMNMX.FTZ R3, R35, R4, !PT ;  /* 0x0000000423037209 */ /* 0x000fe40007810000 */
[----:B--2---:R-:W-:Y:S02]  /*4eb0*/  FSEL R55, R55, -INF , P2 ;  /* 0xff80000037377808 */ /* 0x004fe40001000000 */
[----:B------:R-:W-:-:S04]  /*4ec0*/  FMNMX.FTZ R4, R38, R3, !PT ;  /* 0x0000000326047209 */ /* 0x000fc80007810000 */
[----:B------:R-:W-:-:S04]  /*4ed0*/  FMNMX.FTZ R5, R39, R4, !PT ;  /* 0x0000000427057209 */ /* 0x000fc80007810000 */
[----:B------:R-:W-:Y:S02]  /*4ee0*/  FMNMX.FTZ R4, R42, R5, !PT ;  /* 0x000000052a047209 */ /* 0x000fe40007810000 */
[----:B0-----:R-:W-:Y:S02]  /*4ef0*/  FMNMX.FTZ R3, R6, R9, !PT ;  /* 0x0000000906037209 */ /* 0x001fe40007810000 */
        /* <DEDUP_REMOVED lines=23> */
[--C-:B------:R-:W-:Y:S01]  /*5070*/  FFMA.FTZ R169, R48, UR11, -R56.reuse ;  /* 0x0000000b30a97c23 */ /* 0x100fe20008010838 */
[--C-:B------:R-:W-:Y:S01]  /*5080*/  FFMA.FTZ R170, R49, UR11, -R56.reuse ;  /* 0x0000000b31aa7c23 */ /* 0x100fe20008010838 */
[--C-:B------:R-:W-:Y:S01]  /*5090*/  FFMA.FTZ R171, R52, UR11, -R56.reuse ;  /* 0x0000000b34ab7c23 */ /* 0x100fe20008010838 */
[--C-:B------:R-:W-:Y:S01]  /*50a0*/  FFMA.FTZ R172, R53, UR11, -R56.reuse ;  /* 0x0000000b35ac7c23 */ /* 0x100fe20008010838 */
[----:B------:R-:W-:Y:S08]  /*50b0*/  MUFU.EX2 R5, R5 ;  /* 0x0000000500057308 */ /* 0x000ff00000000800 */
[----:B------:R-:W1:Y:S08]  /*50c0*/  MUFU.EX2 R6, R6 ;  /* 0x0000000600067308 */ /* 0x000e700000000800 */
[----:B------:R-:W-:Y:S01]  /*50d0*/  MUFU.EX2 R8, R8 ;  /* 0x0000000800087308 */ /* 0x000fe20000000800 */
[----:B0-----:R-:W-:Y:S01]  /*50e0*/  FMNMX.FTZ R24, R4, R15, !PT ;  /* 0x0000000f04187209 */ /* 0x001fe20007810000 */
[----:B------:R-:W-:-:S04]  /*50f0*/  FFMA.FTZ R15, R41, UR11, -R56 ;  /* 0x0000000b290f7c23 */ /* 0x000fc80008010838 */
        /* <DEDUP_REMOVED lines=12> */
[----:B------:R-:W-:-:S04]  /*51c0*/  FMUL.FTZ R24, R4, UR11 ;  /* 0x0000000b04187c20 */ /* 0x000fc80008410000 */
[----:B------:R-:W0:Y:S01]  /*51d0*/  MUFU.EX2 R13, R13 ;  /* 0x0000000d000d7308 */ /* 0x000e220000000800 */
[----:B------:R-:W-:Y:S02]  /*51e0*/  FSEL R24, R24, RZ, P1 ;  /* 0x000000ff18187208 */ /* 0x000fe40000800000 */
[----:B-1----:R-:W-:Y:S01]  /*51f0*/  F2FP.F16.F32.PACK_AB R156, R11, R10 ;  /* 0x0000000a0b9c723e */ /* 0x002fe200000000ff */
[----:B------:R-:W-:Y:S02]  /*5200*/  FADD.FTZ R10, R10, R9 ;  /* 0x000000090a0a7221 */ /* 0x000fe40000010000 */
[--C-:B------:R-:W-:Y:S01]  /*5210*/  FFMA.FTZ R173, R26, UR11, -R24.reuse ;  /* 0x0000000b1aad7c23 */ /* 0x100fe20008010818 */
        /* <DEDUP_REMOVED lines=28> */
[----:B------:R-:W-:-:S04]  /*53e0*/  FADD.FTZ R175, R175, R174 ;  /* 0x000000aeafaf7221 */ /* 0x000fc80000010000 */
[----:B------:R1:W-:Y:S01]  /*53f0*/  STSM.16.M88.4 [R22+0x36400], R152 ;  /* 0x0364009816007844 */ /* 0x0003e20000000200 */
[----:B------:R-:W-:Y:S01]  /*5400*/  FADD.FTZ R178, R178, R175 ;  /* 0x000000afb2b27221 */ /* 0x000fe20000010000 */
[----:B------:R-:W-:Y:S08]  /*5410*/  MUFU.EX2 R179, R179 ;  /* 0x000000b300b37308 */ /* 0x000ff00000000800 */
[----:B------:R-:W2:Y:S01]  /*5420*/  MUFU.EX2 R182, R182 ;  /* 0x000000b600b67308 */ /* 0x000ea20000000800 */
[----:B0-----:R-:W-:Y:S01]  /*5430*/  F2FP.F16.F32.PACK_AB R157, R180, R177 ;  /* 0x000000b1b49d723e */ /* 0x001fe200000000ff */
[----:B------:R-:W-:-:S04]  /*5440*/  FADD.FTZ R177, R177, R178 ;  /* 0x000000b2b1b17221 */ /* 0x000fc80000010000 */
[----:B------:R-:W-:Y:S02]  /*5450*/  FADD.FTZ R180, R180, R177 ;  /* 0x000000b1b4b47221 */ /* 0x000fe40000010000 */
[----:B------:R-:W-:Y:S08]  /*5460*/  MUFU.EX2 R14, R14 ;  /* 0x0000000e000e7308 */ /* 0x000ff00000000800 */
[----:B------:R-:W0:Y:S01]  /*5470*/  MUFU.EX2 R15, R15 ;  /* 0x0000000f000f7308 */ /* 0x000e220000000800 */
[----:B--2---:R-:W-:Y:S01]  /*5480*/  F2FP.F16.F32.PACK_AB R159, R182, R179 ;  /* 0x000000b3b69f723e */ /* 0x004fe200000000ff */
[----:B------:R-:W-:-:S04]  /*5490*/  FADD.FTZ R179, R179, R180 ;  /* 0x000000b4b3b37221 */ /* 0x000fc80000010000 */
[----:B------:R1:W-:Y:S01]  /*54a0*/  STSM.16.M88.4 [R185], R156 ;  /* 0x0000009cb9007844 */ /* 0x0003e20000000200 */
        /* <DEDUP_REMOVED lines=10> */
[----:B------:R-:W-:Y:S02]  /*5550*/  FADD.FTZ R20, R21, R20 ;  /* 0x0000001415147221 */ /* 0x000fe40000010000 */
        /* <DEDUP_REMOVED lines=11> */
[----:B------:R-:W2:Y:S08]  /*5610*/  MUFU.EX2 R171, R171 ;  /* 0x000000ab00ab7308 */ /* 0x000eb00000000800 */
[----:B------:R-:W3:Y:S01]  /*5620*/  MUFU.EX2 R172, R172 ;  /* 0x000000ac00ac7308 */ /* 0x000ee20000000800 */
[----:B0-----:R-:W-:Y:S01]  /*5630*/  F2FP.F16.F32.PACK_AB R164, R170, R169 ;  /* 0x000000a9aaa4723e */ /* 0x001fe200000000ff */
[----:B------:R-:W-:-:S04]  /*5640*/  FADD.FTZ R169, R169, R20 ;  /* 0x00000014a9a97221 */ /* 0x000fc80000010000 */
[----:B------:R-:W-:Y:S02]  /*5650*/  FADD.FTZ R170, R170, R169 ;  /* 0x000000a9aaaa7221 */ /* 0x000fe40000010000 */
[----:B------:R-:W-:Y:S02]  /*5660*/  MUFU.EX2 R211, R211 ;  /* 0x000000d300d37308 */ /* 0x000fe40000000800 */
[----:B--2---:R-:W-:-:S06]  /*5670*/  FADD.FTZ R5, R171, R170 ;  /* 0x000000aaab057221 */ /* 0x004fcc0000010000 */
[----:B------:R-:W0:Y:S01]  /*5680*/  MUFU.EX2 R214, R214 ;  /* 0x000000d600d67308 */ /* 0x000e220000000800 */
[C---:B---3--:R-:W-:Y:S01]  /*5690*/  F2FP.F16.F32.PACK_AB R166, R172.reuse, R171 ;  /* 0x000000abaca6723e */ /* 0x048fe200000000ff */
[----:B------:R-:W-:-:S06]  /*56a0*/  FADD.FTZ R5, R172, R5 ;  /* 0x00000005ac057221 */ /* 0x000fcc0000010000 */
[----:B------:R-:W-:Y:S08]  /*56b0*/  MUFU.EX2 R213, R213 ;  /* 0x000000d500d57308 */ /* 0x000ff00000000800 */
[----:B------:R-:W2:Y:S01]  /*56c0*/  MUFU.EX2 R216, R216 ;  /* 0x000000d800d87308 */ /* 0x000ea20000000800 */
[----:B0-----:R-:W-:Y:S01]  /*56d0*/  F2FP.F16.F32.PACK_AB R165, R214, R211 ;  /* 0x000000d3d6a5723e */ /* 0x001fe200000000ff */
[----:B------:R-:W-:-:S04]  /*56e0*/  FADD.FTZ R211, R211, R212 ;  /* 0x000000d4d3d37221 */ /* 0x000fc80000010000 */
[----:B------:R-:W-:Y:S01]  /*56f0*/  FADD.FTZ R214, R214, R211 ;  /* 0x000000d3d6d67221 */ /* 0x000fe20000010000 */
[----:B--2---:R-:W-:-:S03]  /*5700*/  F2FP.F16.F32.PACK_AB R167, R216, R213 ;  /* 0x000000d5d8a7723e */ /* 0x004fc600000000ff */
[----:B------:R-:W-:Y:S02]  /*5710*/  FADD.FTZ R213, R213, R214 ;  /* 0x000000d6d5d57221 */ /* 0x000fe40000010000 */
[----:B------:R1:W-:Y:S01]  /*5720*/  STSM.16.M88.4 [R184], R164 ;  /* 0x000000a4b8007844 */ /* 0x0003e20000000200 */
[----:B------:R-:W-:Y:S01]  /*5730*/  WARPGROUP.ARRIVE ;  /* 0x00000000000079c5 */ /* 0x000fe20000000000 */
[----:B------:R-:W-:-:S05]  /*5740*/  FADD.FTZ R6, R216, R213 ;  /* 0x000000d5d8067221 */ /* 0x000fca0000010000 */
[----:B------:R-:W-:Y:S03]  /*5750*/  HGMMA.64x256x16.F32 R24, R152, gdesc[UR12].tnspB, RZ, !UPT, gsb0 ;  /* 0x43e0000c98187df0 */ /* 0x000fe6000c0008ff */
        /* <DEDUP_REMOVED lines=10> */
[----:B------:R-:W-:Y:S01]  /*5800*/  HGMMA.64x256x16.F32 R24, R160, gdesc[UR4].tnspB, R24, gsb0 ;  /* 0x43e00004a0187df0 */ /* 0x000fe20008000818 */
[----:B------:R-:W-:Y:S01]  /*5810*/  UMOV UR6, UR10 ;  /* 0x0000000a00067c82 */ /* 0x000fe20008000000 */
        /* <DEDUP_REMOVED lines=14> */
.L_x_4230:
        /* <DEDUP_REMOVED lines=10> */
.L_x_4242:
        /* <DEDUP_REMOVED lines=9> */
.L_x_4232:
[----:B------:R-:W-:Y:S01]  /*5a30*/  ULEA UR6, UR36, UR40, 0x3 ;  /* 0x0000002824067291 */ /* 0x000fe2000f8e183f */
[----:B------:R-:W-:-:S08]  /*5a40*/  SHF.L.U32 R3, R2, 0x1f, RZ ;  /* 0x0000001f02037819 */ /* 0x000fd000000006ff */
[----:B------:R0:W1:Y:S01]  /*5a50*/  SYNCS.PHASECHK.TRANS64.TRYWAIT P2, [UR6+0x38830], R3 ;  /* 0x03883003ff0075a7 */ /* 0x0000620008040146 */
[----:B------:R-:W-:Y:S05]  /*5a60*/  @!P0 BRA `(.L_x_4233) ;  /* 0x0000000000048947 */ /* 0x000fea0003800000 */
[----:B------:R-:W-:Y:S01]  /*5a70*/  BPT.TRAP 0x1 ;  /* 0x000000040000795c */ /* 0x000fe20000300000 */
.L_x_4233:
[----:B-1----:R-:W-:Y:S05]  /*5a80*/  @P2 BRA `(.L_x_4234) ;  /* 0x0000000000082947 */ /* 0x002fea0003800000 */
[----:B------:R-:W1:Y:S02]  /*5a90*/  SYNCS.PHASECHK.TRANS64.TRYWAIT P2, [UR6+0x38830], R3 ;  /* 0x03883003ff0075a7 */ /* 0x000e640008040146 */
[----:B-1----:R-:W-:Y:S05]  /*5aa0*/  @!P2 BRA `(.L_x_4235) ;  /* 0x000000c80094a947 */ /* 0x002fea0003800000 */
.L_x_4234:
        /* <DEDUP_REMOVED lines=28> */
.L_x_4236:
[----:B------:R2:W3:Y:S01]  /*5c70*/  SYNCS.PHASECHK.TRANS64.TRYWAIT P2, [UR6+0x38850], R3 ;  /* 0x03885003ff0075a7 */ /* 0x0004e20008040146 */
[----:B------:R-:W-:Y:S05]  /*5c80*/  @!P0 BRA `(.L_x_4237) ;  /* 0x0000000000048947 */ /* 0x000fea0003800000 */
[----:B------:R-:W-:Y:S01]  /*5c90*/  BPT.TRAP 0x1 ;  /* 0x000000040000795c */ /* 0x000fe20000300000 */
.L_x_4237:
[----:B---3--:R-:W-:Y:S05]  /*5ca0*/  @P2 BRA `(.L_x_4238) ;  /* 0x0000000000082947 */ /* 0x008fea0003800000 */
[----:B------:R-:W3:Y:S02]  /*5cb0*/  SYNCS.PHASECHK.TRANS64.TRYWAIT P2, [UR6+0x38850], R3 ;  /* 0x03885003ff0075a7 */ /* 0x000ee40008040146 */
[----:B---3--:R-:W-:Y:S05]  /*5cc0*/  @!P2 BRA `(.L_x_4239) ;  /* 0x000000c80024a947 */ /* 0x008fea0003800000 */
.L_x_4238:
[----:B------:R-:W-:Y:S01]  /*5cd0*/  UIADD3 UR10, UR40, 0x26400, URZ ;  /* 0x00026400280a7890 */ /* 0x000fe2000fffe03f */
[----:B------:R-:W-:Y:S01]  /*5ce0*/  WARPGROUP.ARRIVE ;  /* 0x00000000000079c5 */ /* 0x000fe20000000000 */
[----:B------:R-:W-:-:S05]  /*5cf0*/  ULEA UR11, UR36, UR4, 0xc ;  /* 0x00000004240b7291 */ /* 0x000fca000f8e603f */
[----:B-1----:R-:W1:Y:S01]  /*5d00*/  S2R R4, SR_TID.X ;  /* 0x0000000000047919 */ /* 0x002e620000002100 */
[----:B------:R-:W-:Y:S01]  /*5d10*/  USHF.R.U32.HI UR10, URZ, 0x4, UR10 ;  /* 0x000000043f0a7899 */ /* 0x000fe2000801160a */
[----:B------:R-:W-:Y:S01]  /*5d20*/  UMOV UR23, 0x40000040 ;  /* 0x4000004000177882 */ /* 0x000fe20000000000 */
[----:B------:R-:W-:Y:S02]  /*5d30*/  UMOV UR21, 0x40000040 ;  /* 0x4000004000157882 */ /* 0x000fe40000000000 */
[----:B------:R-:W-:Y:S01]  /*5d40*/  ULOP3.LUT UR10, UR10, 0x3fff, URZ, 0xc0, !UPT ;  /* 0x00003fff0a0a7892 */ /* 0x000fe2000f8ec03f */
[----:B------:R-:W-:Y:S01]  /*5d50*/  UMOV UR22, UR11 ;  /* 0x0000000b00167c82 */ /* 0x000fe20008000000 */
[----:B------:R-:W-:Y:S02]  /*5d60*/  UIADD3 UR19, UR11, 0x800, URZ ;  /* 0x000008000b137890 */ /* 0x000fe4000fffe03f */
[----:B------:R-:W-:-:S04]  /*5d70*/  ULOP3.LUT UR10, UR10, 0x10000, URZ, 0xfc, !UPT ;  /* 0x000100000a0a7892 */ /* 0x000fc8000f8efc3f */
[----:B------:R-:W-:-:S03]  /*5d80*/  UIADD3 UR24, UR10, 0x800, URZ ;  /* 0x000008000a187890 */ /* 0x000fc6000fffe03f */
[----:B------:R-:W-:Y:S02]  /*5d90*/  UMOV UR20, UR10 ;  /* 0x0000000a00147c82 */ /* 0x000fe40008000000 */
[----:B------:R-:W-:Y:S01]  /*5da0*/  HGMMA.64x64x16.F32 R152, gdesc[UR20], R152, gsb0 ;  /* 0x00e00000149879f0 */ /* 0x000fe20008000898 */
[----:B------:R-:W-:Y:S02]  /*5db0*/  UIADD3 UR22, UR11, 0x2, URZ ;  /* 0x000000020b167890 */ /* 0x000fe4000fffe03f */
[----:B------:R-:W-:Y:S01]  /*5dc0*/  UIADD3 UR20, UR10, 0x2, URZ ;  /* 0x000000020a147890 */ /* 0x000fe2000fffe03f */
[----:B------:R-:W-:Y:S01]  /*5dd0*/  UMOV UR23, 0x40000040 ;  /* 0x4000004000177882 */ /* 0x000fe20000000000 */
[----:B------:R-:W-:Y:S01]  /*5de0*/  UMOV UR21, 0x40000040 ;  /* 0x4000004000157882 */ /* 0x000fe20000000000 */
[----:B-1----:R-:W-:-:S05]  /*5df0*/  SHF.R.U32.HI R4, RZ, 0x7, R4 ;  /* 0x00000007ff047819 */ /* 0x002fca0000011604 */
[----:B0-2---:R-:W0:Y:S02]  /*5e00*/  SHFL.IDX PT, R3, R4, RZ, 0x1f ;  /* 0x00001fff04037589 */ /* 0x005e2400000e0000 */
        /* <DEDUP_REMOVED lines=258> */
.L_x_4240:
[----:B------:R-:W-:Y:S01]  /*6e30*/  ULDC UR10, c[0x0][0xad0] ;  /* 0x0002b400000a7ab9 */ /* 0x000fe20000000800 */
[----:B------:R-:W-:Y:S01]  /*6e40*/  ULDC UR11, c[0x0][0xa80] ;  /* 0x0002a000000b7ab9 */ /* 0x000fe20000000800 */
        /* <DEDUP_REMOVED lines=37> */
[----:B------:R-:W-:Y:S01]  /*70a0*/  ULEA UR14, UR36, UR5, 0xc ;  /* 0x00000005240e7291 */ /* 0x000fe2000f8e603f */
[----:B------:R-:W1:Y:S01]  /*70b0*/  MUFU.TANH R153, R153 ;  /* 0x0000009900997308 */ /* 0x000e620000002400 */
[----:B--2---:R-:W-:Y:S01]  /*70c0*/  FMNMX.FTZ R3, R15, R152, !PT ;  /* 0x000000980f037209 */ /* 0x004fe20007810000 */
[----:B------:R-:W-:Y:S01]  /*70d0*/  UMOV UR15, 0x40000040 ;  /* 0x40000040000f7882 */ /* 0x000fe20000000000 */
[----:B------:R-:W-:-:S05]  /*70e0*/  UMOV UR19, 0x40000040 ;  /* 0x4000004000137882 */ /* 0x000fca0000000000 */
        /* <DEDUP_REMOVED lines=12> */
[----:B------:R-:W-:Y:S01]  /*71b0*/  FMUL.FTZ R152, R181, UR10 ;  /* 0x0000000ab5987c20 */ /* 0x000fe20008410000 */
[----:B------:R-:W-:-:S04]  /*71c0*/  UIADD3 UR10, UR6, 0x38840, URZ ;  /* 0x00038840060a7890 */ /* 0x000fc8000fffe03f */
[----:B------:R-:W-:Y:S01]  /*71d0*/  UPRMT UR10, UR39, 0x654, UR10 ;  /* 0x00000654270a7896 */ /* 0x000fe2000800000a */
[----:B------:R-:W2:Y:S01]  /*71e0*/  MUFU.TANH R159, R159 ;  /* 0x0000009f009f7308 */ /* 0x000ea20000002400 */
[----:B0-----:R-:W-:-:S07]  /*71f0*/  FMNMX.FTZ R168, R158, R3, !PT ;  /* 0x000000039ea87209 */ /* 0x001fce0007810000 */
[----:B------:R-:W0:Y:S01]  /*7200*/  MUFU.TANH R160, R160 ;  /* 0x000000a000a07308 */ /* 0x000e220000002400 */
[----:B-1----:R-:W-:Y:S01]  /*7210*/  FMNMX.FTZ R168, R21, R168, !PT ;  /* 0x000000a815a87209 */ /* 0x002fe20007810000 */
[----:B------:R-:W-:Y:S01]  /*7220*/  SYNCS.ARRIVE.TRANS64.RED.A1T0 RZ, [UR10], RZ ;  /* 0x000000ffffff79a7 */ /* 0x000fe2000810040a */
[----:B------:R-:W-:-:S05]  /*7230*/  UIADD3 UR10, UR14, 0x80, URZ ;  /* 0x000000800e0a7890 */ /* 0x000fca000fffe03f */
[----:B------:R-:W1:Y:S01]  /*7240*/  MUFU.TANH R161, R161 ;  /* 0x000000a100a17308 */ /* 0x000e620000002400 */
[----:B--2---:R-:W-:Y:S01]  /*7250*/  FMNMX.FTZ R3, R159, R168, !PT ;  /* 0x000000a89f037209 */ /* 0x004fe20007810000 */
[----:B------:R-:W-:Y:S01]  /*7260*/  UMOV UR18, UR10 ;  /* 0x0000000a00127c82 */ /* 0x000fe20008000000 */
[----:B------:R-:W-:-:S05]  /*7270*/  UIADD3 UR10, UR14, 0x100, URZ ;  /* 0x000001000e0a7890 */ /* 0x000fca000fffe03f */
        /* <DEDUP_REMOVED lines=9> */
[----:B------:R-:W3:Y:S08]  /*7310*/  MUFU.TANH R11, R11 ;  /* 0x0000000b000b7308 */ /* 0x000ef00000002400 */
[----:B------:R-:W4:Y:S08]  /*7320*/  MUFU.TANH R12, R12 ;  /* 0x0000000c000c7308 */ /* 0x000f300000002400 */
[----:B------:R-:W5:Y:S01]  /*7330*/  MUFU.TANH R162, R162 ;  /* 0x000000a200a27308 */ /* 0x000f620000002400 */
[----:B0-----:R-:W-:-:S02]  /*7340*/  FMNMX.FTZ R169, R3, R168, !PT ;  /* 0x000000a803a97209 */ /* 0x001fc40007810000 */
[----:B-1----:R-:W-:-:S05]  /*7350*/  FMNMX.FTZ R3, R8, R9, !PT ;  /* 0x0000000908037209 */ /* 0x002fca0007810000 */
[----:B------:R-:W0:Y:S01]  /*7360*/  MUFU.TANH R163, R163 ;  /* 0x000000a300a37308 */ /* 0x000e220000002400 */
[----:B------:R-:W1:Y:S01]  /*7370*/  SHFL.BFLY PT, R170, R169, 0x1, 0x1f ;  /* 0x0c201f00a9aa7f89 */ /* 0x000e6200000e0000 */
[----:B--2---:R-:W-:-:S04]  /*7380*/  FMNMX.FTZ R168, R10, R3, !PT ;  /* 0x000000030aa87209 */ /* 0x004fc80007810000 */
[----:B---3--:R-:W-:Y:S02]  /*7390*/  FMNMX.FTZ R3, R11, R168, !PT ;  /* 0x000000a80b037209 */ /* 0x008fe40007810000 */
[----:B------:R-:W2:Y:S02]  /*73a0*/  MUFU.TANH R165, R165 ;  /* 0x000000a500a57308 */ /* 0x000ea40000002400 */
[----:B----4-:R-:W-:-:S04]  /*73b0*/  FMNMX.FTZ R3, R12, R3, !PT ;  /* 0x000000030c037209 */ /* 0x010fc80007810000 */
[----:B-----5:R-:W-:Y:S02]  /*73c0*/  FMNMX.FTZ R168, R162, R3, !PT ;  /* 0x00000003a2a87209 */ /* 0x020fe40007810000 */
[----:B------:R-:W3:Y:S02]  /*73d0*/  MUFU.TANH R166, R166 ;  /* 0x000000a600a67308 */ /* 0x000ee40000002400 */
[----:B0-----:R-:W-:-:S06]  /*73e0*/  FMNMX.FTZ R168, R163, R168, !PT ;  /* 0x000000a8a3a87209 */ /* 0x001fcc0007810000 */
[----:B------:R-:W0:Y:S01]  /*73f0*/  MUFU.TANH R167, R167 ;  /* 0x000000a700a77308 */ /* 0x000e220000002400 */
[----:B-1----:R-:W-:Y:S02]  /*7400*/  FMNMX.FTZ R3, R169, R170, !PT ;  /* 0x000000aaa9037209 */ /* 0x002fe40007810000 */
[----:B--2---:R-:W-:-:S03]  /*7410*/  FMNMX.FTZ R169, R165, R168, !PT ;  /* 0x000000a8a5a97209 */ /* 0x004fc60007810000 */
[C---:B------:R-:W-:Y:S02]  /*7420*/  FMUL.FTZ R212, R3.reuse, UR11 ;  /* 0x0000000b03d47c20 */ /* 0x040fe40008410000 */
[----:B------:R-:W1:Y:S01]  /*7430*/  MUFU.TANH R176, R176 ;  /* 0x000000b000b07308 */ /* 0x000e620000002400 */
[----:B---3--:R-:W-:Y:S01]  /*7440*/  FMNMX.FTZ R168, R166, R169, !PT ;  /* 0x000000a9a6a87209 */ /* 0x008fe20007810000 */
[----:B------:R-:W-:Y:S01]  /*7450*/  FADD.FTZ R14, -R3, R14 ;  /* 0x0000000e030e7221 */ /* 0x000fe20000010100 */
[--C-:B------:R-:W-:Y:S01]  /*7460*/  FFMA.FTZ R170, R4, UR11, -R212.reuse ;  /* 0x0000000b04aa7c23 */ /* 0x100fe200080108d4 */
[--C-:B------:R-:W-:Y:S01]  /*7470*/  FFMA.FTZ R13, R13, UR11, -R212.reuse ;  /* 0x0000000b0d0d7c23 */ /* 0x100fe200080108d4 */
[--C-:B------:R-:W-:Y:S01]  /*7480*/  FFMA.FTZ R15, R15, UR11, -R212.reuse ;  /* 0x0000000b0f0f7c23 */ /* 0x100fe200080108d4 */
[----:B------:R-:W-:Y:S01]  /*7490*/  FMUL.FTZ R14, R14, UR11 ;  /* 0x0000000b0e0e7c20 */ /* 0x000fe20008410000 */
[--C-:B------:R-:W-:Y:S01]  /*74a0*/  FFMA.FTZ R20, R20, UR11, -R212.reuse ;  /* 0x0000000b14147c23 */ /* 0x100fe200080108d4 */
[----:B------:R-:W2:Y:S01]  /*74b0*/  MUFU.TANH R177, R177 ;  /* 0x000000b100b17308 */ /* 0x000ea20000002400 */
[----:B0-----:R-:W-:Y:S01]  /*74c0*/  FMNMX.FTZ R169, R167, R168, !PT ;  /* 0x000000a8a7a97209 */ /* 0x001fe20007810000 */
[--C-:B------:R-:W-:Y:S01]  /*74d0*/  FFMA.FTZ R171, R155, UR11, -R212.reuse ;  /* 0x0000000b9bab7c23 */ /* 0x100fe200080108d4 */
[--C-:B------:R-:W-:Y:S01]  /*74e0*/  FFMA.FTZ R172, R156, UR11, -R212.reuse ;  /* 0x0000000b9cac7c23 */ /* 0x100fe200080108d4 */
[--C-:B------:R-:W-:Y:S01]  /*74f0*/  FFMA.FTZ R173, R157, UR11, -R212.reuse ;  /* 0x0000000b9dad7c23 */ /* 0x100fe200080108d4 */
[--C-:B------:R-:W-:Y:S01]  /*7500*/  FFMA.FTZ R174, R158, UR11, -R212.reuse ;  /* 0x0000000b9eae7c23 */ /* 0x100fe200080108d4 */
[--C-:B------:R-:W-:Y:S01]  /*7510*/  FFMA.FTZ R21, R21, UR11, -R212.reuse ;  /* 0x0000000b15157c23 */ /* 0x100fe200080108d4 */
[--C-:B------:R-:W-:Y:S01]  /*7520*/  FFMA.FTZ R178, R159, UR11, -R212.reuse ;  /* 0x0000000b9fb27c23 */ /* 0x100fe200080108d4 */
[----:B------:R-:W0:Y:S01]  /*7530*/  MUFU.TANH R175, R175 ;  /* 0x000000af00af7308 */ /* 0x000e220000002400 */
[----:B-1----:R-:W-:Y:S01]  /*7540*/  FMNMX.FTZ R168, R176, R169, !PT ;  /* 0x000000a9b0a87209 */ /* 0x002fe20007810000 */
[--C-:B------:R-:W-:Y:S01]  /*7550*/  FFMA.FTZ R181, R160, UR11, -R212.reuse ;  /* 0x0000000ba0b57c23 */ /* 0x100fe200080108d4 */
[--C-:B------:R-:W-:Y:S01]  /*7560*/  FFMA.FTZ R182, R161, UR11, -R212.reuse ;  /* 0x0000000ba1b67c23 */ /* 0x100fe200080108d4 */
[----:B------:R-:W-:-:S04]  /*7570*/  FFMA.FTZ R211, R164, UR11, -R212 ;  /* 0x0000000ba4d37c23 */ /* 0x000fc800080108d4 */
        /* <DEDUP_REMOVED lines=8> */
[----:B------:R-:W2:Y:S01]  /*7600*/  MUFU.EX2 R14, R14 ;  /* 0x0000000e000e7308 */ /* 0x000ea20000000800 */
[----:B0-----:R-:W-:Y:S01]  /*7610*/  FMNMX.FTZ R4, R210, R169, !PT ;  /* 0x000000a9d2047209 */ /* 0x001fe20007810000 */
[----:B------:R-:W-:-:S06]  /*7620*/  FFMA.FTZ R169, R153, UR11, -R212 ;  /* 0x0000000b99a97c23 */ /* 0x000fcc00080108d4 */
[----:B------:R0:W-:Y:S01]  /*7630*/  MUFU.EX2 R168, R170 ;  /* 0x000000aa00a87308 */ /* 0x0001e20000000800 */
[----:B-1----:R-:W-:-:S05]  /*7640*/  FMNMX.FTZ R4, R183, R4, !PT ;  /* 0x00000004b7047209 */ /* 0x002fca0007810000 */
[----:B------:R-:W1:Y:S02]  /*7650*/  SHFL.BFLY PT, R153, R4, 0x2, 0x1f ;  /* 0x0c401f0004997f89 */ /* 0x000e6400000e0000 */
[----:B------:R-:W-:Y:S01]  /*7660*/  MUFU.EX2 R13, R13 ;  /* 0x0000000d000d7308 */ /* 0x000fe20000000800 */
[--C-:B0-----:R-:W-:Y:S01]  /*7670*/  FFMA.FTZ R170, R154, UR11, -R212.reuse ;  /* 0x0000000b9aaa7c23 */ /* 0x101fe200080108d4 */
[----:B------:R-:W-:Y:S02]  /*7680*/  IMAD.U32 R154, RZ, RZ, UR7 ;  /* 0x00000007ff9a7e24 */ /* 0x000fe4000f8e00ff */
[----:B------:R-:W-:Y:S01]  /*7690*/  FFMA.FTZ R212, R152, UR11, -R212 ;  /* 0x0000000b98d47c23 */ /* 0x000fe200080108d4 */
[-C--:B--2---:R-:W-:Y:S01]  /*76a0*/  FMUL.FTZ R24, R24, R14.reuse ;  /* 0x0000000e18187220 */ /* 0x084fe20000410000 */
        /* <DEDUP_REMOVED lines=44> */
[----:B-1----:R-:W-:Y:S01]  /*7970*/  F2FP.F16.F32.PACK_AB R156, R170, R169 ;  /* 0x000000a9aa9c723e */ /* 0x002fe200000000ff */
[----:B------:R-:W-:Y:S01]  /*7980*/  FMUL.FTZ R97, R97, R14 ;  /* 0x0000000e61617220 */ /* 0x000fe20000410000 */
[----:B0-----:R-:W-:Y:S01]  /*7990*/  FMNMX.FTZ R4, R153, R4, !PT ;  /* 0x0000000499047209 */ /* 0x001fe20007810000 */
[-C--:B------:R-:W-:Y:S01]  /*79a0*/  FMUL.FTZ R100, R100, R14.reuse ;  /* 0x0000000e64647220 */ /* 0x080fe20000410000 */
[----:B------:R-:W-:Y:S01]  /*79b0*/  IADD3 R153, -R19, RZ, RZ ;  /* 0x000000ff13997210 */ /* 0x000fe20007ffe1ff */
[-C--:B------:R-:W-:Y:S01]  /*79c0*/  FMUL.FTZ R101, R101, R14.reuse ;  /* 0x0000000e65657220 */ /* 0x080fe20000410000 */
[-C--:B------:R-:W-:Y:S01]  /*79d0*/  FMUL.FTZ R104, R104, R14.reuse ;  /* 0x0000000e68687220 */ /* 0x080fe20000410000 */
[----:B------:R-:W-:Y:S01]  /*79e0*/  FADD.FTZ R9, -R4, R9 ;  /* 0x0000000904097221 */ /* 0x000fe20000010100 */
[----:B------:R-:W-:Y:S01]  /*79f0*/  ISETP.NE.AND P2, PT, R18, R153, PT ;  /* 0x000000991200720c */ /* 0x000fe20003f45270 */
[----:B------:R-:W-:Y:S01]  /*7a00*/  FMUL.FTZ R152, R4, UR11 ;  /* 0x0000000b04987c20 */ /* 0x000fe20008410000 */
[----:B------:R-:W-:Y:S01]  /*7a10*/  MUFU.EX2 R173, R173 ;  /* 0x000000ad00ad7308 */ /* 0x000fe20000000800 */
[----:B------:R-:W-:Y:S01]  /*7a20*/  FMUL.FTZ R9, R9, UR11 ;  /* 0x0000000b09097c20 */ /* 0x000fe20008410000 */
[----:B------:R-:W-:Y:S01]  /*7a30*/  FMUL.FTZ R105, R105, R14 ;  /* 0x0000000e69697220 */ /* 0x000fe20000410000 */
[--C-:B------:R-:W-:Y:S01]  /*7a40*/  FFMA.FTZ R213, R10, UR11, -R152.reuse ;  /* 0x0000000b0ad57c23 */ /* 0x100fe20008010898 */
[--C-:B------:R-:W-:Y:S01]  /*7a50*/  FFMA.FTZ R219, R176, UR11, -R152.reuse ;  /* 0x0000000bb0db7c23 */ /* 0x100fe20008010898 */
[--C-:B------:R-:W-:Y:S01]  /*7a60*/  FFMA.FTZ R10, R11, UR11, -R152.reuse ;  /* 0x0000000b0b0a7c23 */ /* 0x100fe20008010898 */
[--C-:B------:R-:W-:Y:S01]  /*7a70*/  FFMA.FTZ R176, R177, UR11, -R152.reuse ;  /* 0x0000000bb1b07c23 */ /* 0x100fe20008010898 */
[--C-:B------:R-:W-:Y:S01]  /*7a80*/  FFMA.FTZ R8, R8, UR11, -R152.reuse ;  /* 0x0000000b08087c23 */ /* 0x100fe20008010898 */
[----:B------:R-:W0:Y:S01]  /*7a90*/  MUFU.EX2 R9, R9 ;  /* 0x0000000900097308 */ /* 0x000e220000000800 */
[--C-:B------:R-:W-:Y:S01]  /*7aa0*/  FFMA.FTZ R11, R12, UR11, -R152.reuse ;  /* 0x0000000b0c0b7c23 */ /* 0x100fe20008010898 */
[----:B------:R-:W-:Y:S01]  /*7ab0*/  FFMA.FTZ R177, R180, UR11, -R152 ;  /* 0x0000000bb4b17c23 */ /* 0x000fe20008010898 */
[----:B------:R-:W-:-:S02]  /*7ac0*/  @!P2 IMAD R153, R154, 0x40, R17 ;  /* 0x000000409a99a824 */ /* 0x000fc400078e0211 */
[--C-:B------:R-:W-:Y:S01]  /*7ad0*/  FFMA.FTZ R12, R162, UR11, -R152.reuse ;  /* 0x0000000ba20c7c23 */ /* 0x100fe20008010898 */
[--C-:B------:R-:W-:Y:S01]  /*7ae0*/  FFMA.FTZ R215, R163, UR11, -R152.reuse ;  /* 0x0000000ba3d77c23 */ /* 0x100fe20008010898 */
[--C-:B------:R-:W-:Y:S01]  /*7af0*/  FFMA.FTZ R214, R165, UR11, -R152.reuse ;  /* 0x0000000ba5d67c23 */ /* 0x100fe20008010898 */
[--C-:B------:R-:W-:Y:S01]  /*7b00*/  FFMA.FTZ R217, R166, UR11, -R152.reuse ;  /* 0x0000000ba6d97c23 */ /* 0x100fe20008010898 */
[----:B------:R-:W-:Y:S01]  /*7b10*/  @!P2 LEA R153, R153, UR40, 0x2 ;  /* 0x000000289999ac11 */ /* 0x000fe2000f8e10ff */
[--C-:B------:R-:W-:Y:S01]  /*7b20*/  FFMA.FTZ R180, R179, UR11, -R152.reuse ;  /* 0x0000000bb3b47c23 */ /* 0x100fe20008010898 */
[--C-:B------:R-:W-:Y:S01]  /*7b30*/  FFMA.FTZ R216, R167, UR11, -R152.reuse ;  /* 0x0000000ba7d87c23 */ /* 0x100fe20008010898 */
[--C-:B------:R-:W-:Y:S01]  /*7b40*/  FFMA.FTZ R175, R175, UR11, -R152.reuse ;  /* 0x0000000bafaf7c23 */ /* 0x100fe20008010898 */
[--C-:B------:R-:W-:Y:S01]  /*7b50*/  FFMA.FTZ R179, R210, UR11, -R152.reuse ;  /* 0x0000000bd2b37c23 */ /* 0x100fe20008010898 */
[----:B------:R-:W-:Y:S01]  /*7b60*/  FFMA.FTZ R210, R183, UR11, -R152 ;  /* 0x0000000bb7d27c23 */ /* 0x000fe20008010898 */
[----:B------:R-:W-:Y:S01]  /*7b70*/  @!P2 STS [R153+0x38400], R14 ;  /* 0x0384000e9900a388 */ /* 0x000fe20000000800 */
[----:B------:R-:W-:Y:S01]  /*7b80*/  MUFU.EX2 R8, R8 ;  /* 0x0000000800087308 */ /* 0x000fe20000000800 */
[----:B------:R-:W-:Y:S01]  /*7b90*/  F2FP.F16.F32.PACK_AB R152, R168, R13 ;  /* 0x0000000da898723e */ /* 0x000fe200000000ff */
[----:B0-----:R-:W-:Y:S01]  /*7ba0*/  FMUL.FTZ R26, R26, R9 ;  /* 0x000000091a1a7220 */ /* 0x001fe20000410000 */
[----:B------:R0:W-:Y:S01]  /*7bb0*/  @!P2 STS [R153+0x38420], R9 ;  /* 0x038420099900a388 */ /* 0x0001e20000000800 */
[----:B------:R-:W-:Y:S01]  /*7bc0*/  F2FP.F16.F32.PACK_AB R154, R20, R15 ;  /* 0x0000000f149a723e */ /* 0x000fe200000000ff */
[----:B------:R-:W-:Y:S01]  /*7bd0*/  FMUL.FTZ R27, R27, R9 ;  /* 0x000000091b1b7220 */ /* 0x000fe20000410000 */
[----:B------:R-:W-:Y:S01]  /*7be0*/  F2FP.F16.F32.PACK_AB R158, R172, R171 ;  /* 0x000000abac9e723e */ /* 0x000fe200000000ff */
        /* <DEDUP_REMOVED lines=66> */
[----:B-1----:R-:W-:Y:S01]  /*8010*/  F2FP.F16.F32.PACK_AB R159, R217, R214 ;  /* 0x000000d6d99f723e */ /* 0x002fe200000000ff */
[-C--:B------:R-:W-:Y:S01]  /*8020*/  FMUL.FTZ R121, R121, R14.reuse ;  /* 0x0000000e79797220 */ /* 0x080fe20000410000 */
[-C--:B------:R-:W-:Y:S01]  /*8030*/  FMUL.FTZ R122, R122, R9.reuse ;  /* 0x000000097a7a7220 */ /* 0x080fe20000410000 */
[-C--:B------:R-:W-:Y:S01]  /*8040*/  FMUL.FTZ R123, R123, R9.reuse ;  /* 0x000000097b7b7220 */ /* 0x080fe20000410000 */
[-C--:B------:R-:W-:Y:S01]  /*8050*/  FMUL.FTZ R124, R124, R14.reuse ;  /* 0x0000000e7c7c7220 */ /* 0x080fe20000410000 */
[-C--:B------:R-:W-:Y:S01]  /*8060*/  FMUL.FTZ R125, R125, R14.reuse ;  /* 0x0000000e7d7d7220 */ /* 0x080fe20000410000 */
[----:B------:R-:W-:Y:S01]  /*8070*/  FMUL.FTZ R126, R126, R9 ;  /* 0x000000097e7e7220 */ /* 0x000fe20000410000 */
        /* <DEDUP_REMOVED lines=16> */
[----:B------:R-:W0:Y:S01]  /*8180*/  MUFU.EX2 R219, R219 ;  /* 0x000000db00db7308 */ /* 0x000e220000000800 */
[----:B-1----:R-:W-:Y:S01]  /*8190*/  F2FP.F16.F32.PACK_AB R162, R178, R21 ;  /* 0x00000015b2a2723e */ /* 0x002fe200000000ff */
        /* <DEDUP_REMOVED lines=17> */
[----:B------:R1:W-:Y:S01]  /*82b0*/  STSM.16.M88.4 [R185], R156 ;  /* 0x0000009cb9007844 */ /* 0x0003e20000000200 */
[----:B------:R-:W-:-:S02]  /*82c0*/  FFMA.FTZ R6, R9, R6, R8 ;  /* 0x0000000609067223 */ /* 0x000fc40000010008 */
[----:B------:R-:W-:Y:S02]  /*82d0*/  FADD.FTZ R168, R168, R5 ;  /* 0x00000005a8a87221 */ /* 0x000fe40000010000 */
[----:B------:R-:W-:Y:S01]  /*82e0*/  MUFU.EX2 R181, R181 ;  /* 0x000000b500b57308 */ /* 0x000fe20000000800 */
[----:B------:R-:W-:Y:S01]  /*82f0*/  FADD.FTZ R213, R213, R6 ;  /* 0x00000006d5d57221 */ /* 0x000fe20000010000 */
[----:B------:R-:W-:-:S03]  /*8300*/  FADD.FTZ R15, R15, R168 ;  /* 0x000000a80f0f7221 */ /* 0x000fc60000010000 */
[----:B------:R-:W-:Y:S01]  /*8310*/  FADD.FTZ R10, R10, R213 ;  /* 0x000000d50a0a7221 */ /* 0x000fe20000010000 */
[----:B------:R-:W-:Y:S02]  /*8320*/  FADD.FTZ R20, R20, R15 ;  /* 0x0000000f14147221 */ /* 0x000fe40000010000 */
[----:B------:R-:W0:Y:S01]  /*8330*/  MUFU.EX2 R182, R182 ;  /* 0x000000b600b67308 */ /* 0x000e220000000800 */
[----:B--2---:R-:W-:Y:S01]  /*8340*/  F2FP.F16.F32.PACK_AB R163, R175, R176 ;  /* 0x000000b0afa3723e */ /* 0x004fe200000000ff */
[----:B------:R-:W-:Y:S01]  /*8350*/  FADD.FTZ R11, R11, R10 ;  /* 0x0000000a0b0b7221 */ /* 0x000fe20000010000 */
[----:B------:R-:W-:-:S03]  /*8360*/  FADD.FTZ R169, R169, R20 ;  /* 0x00000014a9a97221 */ /* 0x000fc60000010000 */
[----:B------:R1:W-:Y:S01]  /*8370*/  STSM.16.M88.4 [R23], R160 ;  /* 0x000000a017007844 */ /* 0x0003e20000000200 */
[----:B------:R-:W-:Y:S01]  /*8380*/  FADD.FTZ R12, R12, R11 ;  /* 0x0000000b0c0c7221 */ /* 0x000fe20000010000 */
[----:B------:R-:W-:Y:S01]  /*8390*/  MUFU.EX2 R211, R211 ;  /* 0x000000d300d37308 */ /* 0x000fe20000000800 */
[----:B------:R-:W-:Y:S02]  /*83a0*/  FADD.FTZ R170, R170, R169 ;  /* 0x000000a9aaaa7221 */ /* 0x000fe40000010000 */
[----:B------:R-:W-:Y:S02]  /*83b0*/  FADD.FTZ R215, R215, R12 ;  /* 0x0000000cd7d77221 */ /* 0x000fe40000010000 */
[----:B------:R-:W-:Y:S02]  /*83c0*/  FADD.FTZ R171, R171, R170 ;  /* 0x000000aaabab7221 */ /* 0x000fe40000010000 */
[----:B------:R-:W-:Y:S01]  /*83d0*/  FADD.FTZ R214, R214, R215 ;  /* 0x000000d7d6d67221 */ /* 0x000fe20000010000 */
[----:B------:R-:W2:Y:S01]  /*83e0*/  MUFU.EX2 R212, R212 ;  /* 0x000000d400d47308 */ /* 0x000ea20000000800 */
[----:B0-----:R-:W-:Y:S01]  /*83f0*/  F2FP.F16.F32.PACK_AB R164, R182, R181 ;  /* 0x000000b5b6a4723e */ /* 0x001fe200000000ff */
[----:B------:R-:W-:Y:S01]  /*8400*/  FADD.FTZ R172, R172, R171 ;  /* 0x000000abacac7221 */ /* 0x000fe20000010000 */
[----:B------:R-:W-:-:S03]  /*8410*/  FADD.FTZ R217, R217, R214 ;  /* 0x000000d6d9d97221 */ /* 0x000fc60000010000 */
        /* <DEDUP_REMOVED lines=11> */
[----:B------:R-:W-:Y:S02]  /*84d0*/  FADD.FTZ R181, R181, R178 ;  /* 0x000000b2b5b57221 */ /* 0x000fe40000010000 */
[----:B------:R-:W-:Y:S02]  /*84e0*/  MUFU.EX2 R179, R179 ;  /* 0x000000b300b37308 */ /* 0x000fe40000000800 */
[----:B------:R-:W-:-:S04]  /*84f0*/  FADD.FTZ R182, R182, R181 ;  /* 0x000000b5b6b67221 */ /* 0x000fc80000010000 */
[----:B------:R-:W-:Y:S02]  /*8500*/  FADD.FTZ R5, R211, R182 ;  /* 0x000000b6d3057221 */ /* 0x000fe40000010000 */
[----:B------:R-:W2:Y:S01]  /*8510*/  MUFU.EX2 R210, R210 ;  /* 0x000000d200d27308 */ /* 0x000ea20000000800 */
[----:B0-----:R-:W-:Y:S01]  /*8520*/  F2FP.F16.F32.PACK_AB R165, R180, R177 ;  /* 0x000000b1b4a5723e */ /* 0x001fe200000000ff */
[----:B------:R-:W-:Y:S01]  /*8530*/  FADD.FTZ R177, R177, R176 ;  /* 0x000000b0b1b17221 */ /* 0x000fe20000010000 */
[----:B------:R-:W-:-:S03]  /*8540*/  FADD.FTZ R5, R212, R5 ;  /* 0x00000005d4057221 */ /* 0x000fc60000010000 */
[----:B------:R-:W-:Y:S01]  /*8550*/  FADD.FTZ R180, R180, R177 ;  /* 0x000000b1b4b47221 */ /* 0x000fe20000010000 */
[----:B--2---:R-:W-:-:S03]  /*8560*/  F2FP.F16.F32.PACK_AB R167, R210, R179 ;  /* 0x000000b3d2a7723e */ /* 0x004fc600000000ff */
[----:B------:R-:W-:Y:S02]  /*8570*/  FADD.FTZ R179, R179, R180 ;  /* 0x000000b4b3b37221 */ /* 0x000fe40000010000 */
[----:B------:R1:W-:Y:S01]  /*8580*/  STSM.16.M88.4 [R184], R164 ;  /* 0x000000a4b8007844 */ /* 0x0003e20000000200 */
[----:B------:R-:W-:Y:S01]  /*8590*/  WARPGROUP.ARRIVE ;  /* 0x00000000000079c5 */ /* 0x000fe20000000000 */
[----:B------:R-:W-:-:S05]  /*85a0*/  FADD.FTZ R6, R210, R179 ;  /* 0x000000b3d2067221 */ /* 0x000fca0000010000 */
[----:B------:R-:W-:Y:S01]  /*85b0*/  HGMMA.64x256x16.F32 R24, R152, gdesc[UR12].tnspB, R24, gsb0 ;  /* 0x43e0000c98187df0 */ /* 0x000fe20008000818 */
[----:B------:R-:W-:Y:S01]  /*85c0*/  UIADD3 UR14, UR14, 0x180, URZ ;  /* 0x000001800e0e7890 */ /* 0x000fe2000fffe03f */
[----:B------:R-:W-:Y:S01]  /*85d0*/  UMOV UR15, 0x40000040 ;  /* 0x40000040000f7882 */ /* 0x000fe20000000000 */
[----:B------:R-:W-:Y:S02]  /*85e0*/  WARPGROUP.DEPBAR.LE gsb0, 0x0 ;  /* 0x00008000000079c5 */ /* 0x000fe40000010000 */
[----:B------:R-:W-:-:S15]  /*85f0*/  WARPGROUP.ARRIVE ;  /* 0x00000000000079c5 */ /* 0x000fde0000000000 */
[----:B------:R-:W-:-:S08]  /*8600*/  NOP ;  /* 0x0000000000007918 */ /* 0x000fd00000000000 */
        /* <DEDUP_REMOVED lines=22> */
.L_x_4241:
[----:B------:R-:W-:Y:S01]  /*8770*/  UIADD3 UR6, UR6, 0x38860, URZ ;  /* 0x0003886006067890 */ /* 0x000fe2000fffe03f */
[----:B------:R-:W-:Y:S01]  /*8780*/  IMAD.MOV.U32 R9, RZ, RZ, R4 ;  /* 0x000000ffff097224 */ /* 0x000fe200078e0004 */
[----:B------:R-:W-:Y:S01]  /*8790*/  UMOV UR7, UR36 ;  /* 0x0000002400077c82 */ /* 0x000fe20008000000 */
[----:B------:R-:W-:Y:S01]  /*87a0*/  IMAD.MOV.U32 R14, RZ, RZ, R3 ;  /* 0x000000ffff0e7224 */ /* 0x000fe200078e0003 */
[----:B------:R-:W-:-:S09]  /*87b0*/  UPRMT UR6, UR39, 0x654, UR6 ;  /* 0x0000065427067896 */ /* 0x000fd20008000006 */
[----:B------:R-:W-:Y:S01]  /*87c0*/  SYNCS.ARRIVE.TRANS64.RED.A1T0 RZ, [UR6], RZ ;  /* 0x000000ffffff79a7 */ /* 0x000fe20008100406 */
[----:B------:R-:W-:Y:S05]  /*87d0*/  @P1 BRA `(.L_x_4242) ;  /* 0xffffffd000701947 */ /* 0x000fea000383ffff */
.L_x_4231:
[----:B------:R-:W0:Y:S01]  /*87e0*/  SHFL.BFLY PT, R0, R5, 0x2, 0x1f ;  /* 0x0c401f0005007f89 */ /* 0x000e2200000e0000 */
[----:B------:R-:W-:Y:S02]  /*87f0*/  IMAD.U32 R11, RZ, RZ, UR11 ;  /* 0x0000000bff0b7e24 */ /* 0x000fe4000f8e00ff */
[----:B------:R-:W-:Y:S01]  /*8800*/  IMAD.MOV.U32 R165, RZ, RZ, -0x800000 ;  /* 0xff800000ffa57424 */ /* 0x000fe200078e00ff */
[----:B------:R-:W1:Y:S01]  /*8810*/  SHFL.BFLY PT, R9, R6, 0x2, 0x1f ;  /* 0x0c401f0006097f89 */ /* 0x000e6200000e0000 */
[----:B------:R-:W-:Y:S01]  /*8820*/  VIADD R196, R196, 0x1 ;  /* 0x00000001c4c47836 */ /* 0x000fe20000000000 */
[----:B------:R-:W-:Y:S08]  /*8830*/  BAR.ARV 0x8, 0x100 ;  /* 0x0204000000007b1d */ /* 0x000ff00000002000 */
[----:B------:R-:W-:Y:S01]  /*8840*/  BAR.SYNC.DEFER_BLOCKING 0xf, 0x100 ;  /* 0x03c4000000007b1d */ /* 0x000fe20000010000 */
[----:B0-----:R-:W-:Y:S01]  /*8850*/  FADD.FTZ R8, R0, R5 ;  /* 0x0000000500087221 */ /* 0x001fe20000010000 */
[----:B------:R-:W-:-:S02]  /*8860*/  IMAD.MOV.U32 R0, RZ, RZ, RZ ;  /* 0x000000ffff007224 */ /* 0x000fc400078e00ff */
[----:B------:R-:W-:Y:S02]  /*8870*/  IMAD.MOV.U32 R5, RZ, RZ, RZ ;  /* 0x000000ffff057224 */ /* 0x000fe400078e00ff */
[----:B-1----:R-:W-:Y:S01]  /*8880*/  FADD.FTZ R9, R9, R6 ;  /* 0x0000000609097221 */ /* 0x002fe20000010000 */
[----:B------:R-:W0:Y:S01]  /*8890*/  SHFL.BFLY PT, R7, R8, 0x1, 0x1f ;  /* 0x0c201f0008077f89 */ /* 0x000e2200000e0000 */
[----:B------:R-:W-:Y:S01]  /*88a0*/  IMAD.U32 R6, RZ, RZ, UR36 ;  /* 0x00000024ff067e24 */ /* 0x000fe2000f8e00ff */
[----:B------:R-:W-:Y:S02]  /*88b0*/  UIADD3 UR36, UR36, 0x1, URZ ;  /* 0x0000000124247890 */ /* 0x000fe4000fffe03f */
[----:B------:R-:W1:Y:S02]  /*88c0*/  SHFL.BFLY PT, R10, R9, 0x1, 0x1f ;  /* 0x0c201f00090a7f89 */ /* 0x000e6400000e0000 */
[----:B------:R-:W-:-:S04]  /*88d0*/  UISETP.NE.AND UP0, UPT, UR36, 0x2, UPT ;  /* 0x000000022400788c */ /* 0x000fc8000bf05270 */
[----:B------:R-:W-:Y:S02]  /*88e0*/  USEL UR4, URZ, 0x1, UP0 ;  /* 0x000000013f047887 */ /* 0x000fe40008000000 */
[----:B------:R-:W-:-:S04]  /*88f0*/  USEL UR36, UR36, URZ, UP0 ;  /* 0x0000003f24247287 */ /* 0x000fc80008000000 */
[----:B------:R-:W-:Y:S01]  /*8900*/  LOP3.LUT R2, R2, UR4, RZ, 0x3c, !PT ;  /* 0x0000000402027c12 */ /* 0x000fe2000f8e3cff */
[----:B0-----:R-:W-:Y:S01]  /*8910*/  FADD.FTZ R20, R8, R7 ;  /* 0x0000000708147221 */ /* 0x001fe20000010000 */
[----:B------:R-:W-:-:S04]  /*8920*/  IMAD.MOV R7, RZ, RZ, -R19 ;  /* 0x000000ffff077224 */ /* 0x000fc800078e0a13 */
[----:B------:R-:W-:Y:S02]  /*8930*/  FSETP.NE.FTZ.AND P1, PT, R20, RZ, PT ;  /* 0x000000ff1400720b */ /* 0x000fe40003f35000 */
[----:B------:R-:W-:Y:S01]  /*8940*/  ISETP.NE.AND P0, PT, R18, R7, PT ;  /* 0x000000071200720c */ /* 0x000fe20003f05270 */
[----:B-1----:R-:W-:Y:S01]  /*8950*/  FADD.FTZ R7, R9, R10 ;  /* 0x0000000a09077221 */ /* 0x002fe20000010000 */
[----:B------:R-:W-:-:S04]  /*8960*/  IMAD.U32 R9, RZ, RZ, UR11 ;  /* 0x0000000bff097e24 */ /* 0x000fc8000f8e00ff */
[----:B------:R-:W-:-:S05]  /*8970*/  FSETP.NE.FTZ.AND P2, PT, R7, RZ, PT ;  /* 0x000000ff0700720b */ /* 0x000fca0003f55000 */
[----:B------:R-:W0:Y:S02]  /*8980*/  @P1 MUFU.RCP R0, R20 ;  /* 0x0000001400001308 */ /* 0x000e240000001000 */
[----:B------:R-:W-:-:S05]  /*8990*/  @!P0 IMAD R6, R6, 0x40, R17 ;  /* 0x0000004006068824 */ /* 0x000fca00078e0211 */
[----:B------:R-:W-:Y:S01]  /*89a0*/  @!P0 LEA R6, R6, UR40, 0x2 ;  /* 0x0000002806068c11 */ /* 0x000fe2000f8e10ff */
[----:B------:R-:W1:Y:S08]  /*89b0*/  @P2 MUFU.RCP R5, R7 ;  /* 0x0000000700052308 */ /* 0x000e700000001000 */
[----:B------:R-:W2:Y:S01]  /*89c0*/  @P1 MUFU.LG2 R20, R20 ;  /* 0x0000001400141308 */ /* 0x000ea20000000c00 */
[----:B0-----:R-:W-:Y:S01]  /*89d0*/  @!P0 STS [R6+0x38400], R0 ;  /* 0x0384000006008388 */ /* 0x001fe20000000800 */
[-C--:B------:R-:W-:Y:S01]  /*89e0*/  FMUL.FTZ R169, R37, R0.reuse ;  /* 0x0000000025a97220 */ /* 0x080fe20000410000 */
[-C--:B------:R-:W-:Y:S01]  /*89f0*/  FMUL.FTZ R175, R24, R0.reuse ;  /* 0x0000000018af7220 */ /* 0x080fe20000410000 */
[-C--:B------:R-:W-:Y:S01]  /*8a00*/  FMUL.FTZ R174, R28, R0.reuse ;  /* 0x000000001cae7220 */ /* 0x080fe20000410000 */
[-C--:B------:R-:W-:Y:S01]  /*8a10*/  FMUL.FTZ R173, R32, R0.reuse ;  /* 0x0000000020ad7220 */ /* 0x080fe20000410000 */
[-C--:B------:R-:W-:Y:S01]  /*8a20*/  FMUL.FTZ R8, R25, R0.reuse ;  /* 0x0000000019087220 */ /* 0x080fe20000410000 */
[-C--:B------:R-:W-:Y:S01]  /*8a30*/  FMUL.FTZ R10, R29, R0.reuse ;  /* 0x000000001d0a7220 */ /* 0x080fe20000410000 */
[----:B------:R0:W3:Y:S01]  /*8a40*/  @P2 MUFU.LG2 R21, R7 ;  /* 0x0000000700152308 */ /* 0x0000e20000000c00 */
        /* <DEDUP_REMOVED lines=9> */
[----:B0-----:R-:W-:Y:S01]  /*8ae0*/  @P2 FMUL.FTZ R7, R11, 0.69314718246459960938 ;  /* 0x3f3172180b072820 */ /* 0x001fe20000410000 */
[----:B-1----:R-:W-:Y:S01]  /*8af0*/  @P1 FMUL.FTZ R6, R9, 0.69314718246459960938 ;  /* 0x3f31721809061820 */ /* 0x002fe20000410000 */
        /* <DEDUP_REMOVED lines=52> */
[----:B------:R-:W-:-:S02]  /*8e40*/  IMAD.MOV.U32 R0, RZ, RZ, -0x800000 ;  /* 0xff800000ff007424 */ /* 0x000fc400078e00ff */
        /* <DEDUP_REMOVED lines=68> */
.L_x_4213:
[----:B------:R-:W1:Y:S08]  /*9290*/  S2UR UR39, SR_CgaCtaId ;  /* 0x00000000002779c3 */ /* 0x000e700000008800 */
[----:B------:R-:W-:Y:S06]  /*92a0*/  BAR.SYNC.DEFER_BLOCKING 0x5, 0x180 ;  /* 0x0146000000007b1d */ /* 0x000fec0000010000 */
[----:B------:R-:W-:Y:S01]  /*92b0*/  UMOV UR40, 0x400 ;  /* 0x0000040000287882 */ /* 0x000fe20000000000 */
[----:B------:R-:W-:Y:S01]  /*92c0*/  BSSY B0, `(.L_x_4243) ;  /* 0x00002e0000007945 */ /* 0x000fe20003800000 */
[----:B-1----:R-:W-:-:S09]  /*92d0*/  ULEA UR40, UR39, UR40, 0x18 ;  /* 0x0000002827287291 */ /* 0x002fd2000f8ec03f */
[----:B0-----:R-:W0:Y:S02]  /*92e0*/  LDS.128 R4, [UR40+0x388d0] ;  /* 0x0388d028ff047984 */ /* 0x001e240008000c00 */
[----:B0-----:R-:W-:Y:S01]  /*92f0*/  R2UR UR4, R5 ;  /* 0x00000000050472ca */ /* 0x001fe200000e0000 */
        /* <DEDUP_REMOVED lines=22> */
[----:B------:R-:W-:Y:S01]  /*9460*/  ULDC.64 UR6, c[0x0][0xd08] ;  /* 0x0003420000067ab9 */ /* 0x000fe20000000a00 */
[----:B------:R-:W-:Y:S01]  /*9470*/  F2FP.F16.F32.PACK_AB R33, R67, R33 ;  /* 0x000000214321723e */ /* 0x000fe200000000ff */
[----:B------:R-:W-:Y:S01]  /*9480*/  IMAD.WIDE R122, R201, 0x2, R176 ;  /* 0x00000002c97a7825 */ /* 0x000fe200078e02b0 */
[----:B------:R-:W-:-:S02]  /*9490*/  F2FP.F16.F32.PACK_AB R73, R75, R74 ;  /* 0x0000004a4b49723e */ /* 0x000fc400000000ff */
[----:B------:R-:W-:Y:S02]  /*94a0*/  F2FP.F16.F32.PACK_AB R80, R81, R80 ;  /* 0x000000505150723e */ /* 0x000fe400000000ff */
[C---:B------:R-:W-:Y:S02]  /*94b0*/  IADD3 R179, P1, R122.reuse, 0x20, RZ ;  /* 0x000000207ab37810 */ /* 0x040fe40007f3e0ff */
[C---:B------:R-:W-:Y:S02]  /*94c0*/  IADD3 R48, P6, R122.reuse, 0x2020, RZ ;  /* 0x000020207a307810 */ /* 0x040fe40007fde0ff */
[----:B------:R-:W-:Y:S01]  /*94d0*/  LOP3.LUT R20, R179, 0x380, RZ, 0xc0, !PT ;  /* 0x00000380b3147812 */ /* 0x000fe200078ec0ff */
[--C-:B------:R-:W-:Y:S01]  /*94e0*/  IMAD.X R21, RZ, RZ, R123.reuse, P1 ;  /* 0x000000ffff157224 */ /* 0x100fe200008e067b */
[----:B------:R-:W-:Y:S01]  /*94f0*/  IADD3 R183, P4, R122, 0x60, RZ ;  /* 0x000000607ab77810 */ /* 0x000fe20007f9e0ff */
[----:B------:R-:W-:Y:S01]  /*9500*/  IMAD.X R49, RZ, RZ, R123, P6 ;  /* 0x000000ffff317224 */ /* 0x000fe200030e067b */
[----:B------:R-:W-:-:S02]  /*9510*/  SHF.R.U64 R20, R20, 0x3, RZ ;  /* 0x0000000314147819 */ /* 0x000fc400000012ff */
[----:B------:R-:W-:Y:S02]  /*9520*/  IADD3 R181, P0, R122, 0x40, RZ ;  /* 0x000000407ab57810 */ /* 0x000fe40007f1e0ff */
[----:B------:R-:W-:Y:S02]  /*9530*/  LOP3.LUT R20, R20, R179, RZ, 0x3c, !PT ;  /* 0x000000b314147212 */ /* 0x000fe400078e3cff */
[----:B------:R-:W-:Y:S01]  /*9540*/  LOP3.LUT R179, R48, 0x380, RZ, 0xc0, !PT ;  /* 0x0000038030b37812 */ /* 0x000fe200078ec0ff */
[--C-:B------:R-:W-:Y:S01]  /*9550*/  IMAD.X R37, RZ, RZ, R123.reuse, P0 ;  /* 0x000000ffff257224 */ /* 0x100fe200000e067b */
[C---:B------:R-:W-:Y:S02]  /*9560*/  IADD3 R211, P3, R122.reuse, 0x2000, RZ ;  /* 0x000020007ad37810 */ /* 0x040fe40007f7e0ff */
[C---:B------:R-:W-:Y:S02]  /*9570*/  IADD3 R56, P2, R122.reuse, 0x2060, RZ ;  /* 0x000020607a387810 */ /* 0x040fe40007f5e0ff */
[----:B------:R-:W-:Y:S01]  /*9580*/  LOP3.LUT R40, R183, 0x380, RZ, 0xc0, !PT ;  /* 0x00000380b7287812 */ /* 0x000fe200078ec0ff */
[--C-:B------:R-:W-:Y:S01]  /*9590*/  IMAD.X R45, RZ, RZ, R123.reuse, P3 ;  /* 0x000000ffff2d7224 */ /* 0x100fe200018e067b */
[----:B------:R-:W-:Y:S01]  /*95a0*/  IADD3 R60, P1, R122, 0x4000, RZ ;  /* 0x000040007a3c7810 */ /* 0x000fe20007f3e0ff */
[----:B------:R-:W-:Y:S01]  /*95b0*/  IMAD.X R57, RZ, RZ, R123, P2 ;  /* 0x000000ffff397224 */ /* 0x000fe200010e067b */
[----:B------:R-:W-:-:S02]  /*95c0*/  LOP3.LUT R36, R181, 0x380, RZ, 0xc0, !PT ;  /* 0x00000380b5247812 */ /* 0x000fc400078ec0ff */
[----:B------:R-:W-:Y:S01]  /*95d0*/  SHF.R.U64 R179, R179, 0x3, RZ ;  /* 0x00000003b3b37819 */ /* 0x000fe200000012ff */
[--C-:B------:R-:W-:Y:S01]  /*95e0*/  IMAD.X R61, RZ, RZ, R123.reuse, P1 ;  /* 0x000000ffff3d7224 */ /* 0x100fe200008e067b */
[C---:B------:R-:W-:Y:S02]  /*95f0*/  IADD3 R30, P0, R122.reuse, 0x4020, RZ ;  /* 0x000040207a1e7810 */ /* 0x040fe40007f1e0ff */
[----:B------:R-:W-:Y:S02]  /*9600*/  LOP3.LUT R44, R211, 0x380, RZ, 0xc0, !PT ;  /* 0x00000380d32c7812 */ /* 0x000fe400078ec0ff */
[C---:B------:R-:W-:Y:S01]  /*9610*/  LOP3.LUT R5, R122.reuse, 0x380, RZ, 0xc0, !PT ;  /* 0x000003807a057812 */ /* 0x040fe200078ec0ff */
[----:B------:R-:W-:Y:S01]  /*9620*/  IMAD.X R99, RZ, RZ, R123, P0 ;  /* 0x000000ffff637224 */ /* 0x000fe200000e067b */
[----:B------:R-:W-:Y:S02]  /*9630*/  IADD3 R52, P5, R122, 0x2040, RZ ;  /* 0x000020407a347810 */ /* 0x000fe40007fbe0ff */
[----:B------:R-:W-:-:S02]  /*9640*/  SHF.R.U64 R40, R40, 0x3, RZ ;  /* 0x0000000328287819 */ /* 0x000fc400000012ff */
[----:B------:R-:W-:Y:S01]  /*9650*/  SHF.R.U64 R36, R36, 0x3, RZ ;  /* 0x0000000324247819 */ /* 0x000fe200000012ff */
[--C-:B------:R-:W-:Y:S01]  /*9660*/  IMAD.X R53, RZ, RZ, R123.reuse, P5 ;  /* 0x000000ffff357224 */ /* 0x100fe200028e067b */
[C---:B------:R-:W-:Y:S02]  /*9670*/  IADD3 R4, P2, R122.reuse, 0x6040, RZ ;  /* 0x000060407a047810 */ /* 0x040fe40007f5e0ff */
[----:B------:R-:W-:Y:S02]  /*9680*/  LOP3.LUT R48, R179, R48, RZ, 0x3c, !PT ;  /* 0x00000030b3307212 */ /* 0x000fe400078e3cff */
[----:B------:R-:W-:Y:S01]  /*9690*/  IADD3 R26, P1, R122, 0x6060, RZ ;  /* 0x000060607a1a7810 */ /* 0x000fe20007f3e0ff */
[----:B------:R-:W-:Y:S01]  /*96a0*/  IMAD.X R119, RZ, RZ, R123, P2 ;  /* 0x000000ffff777224 */ /* 0x000fe200010e067b */
[----:B------:R-:W-:Y:S02]  /*96b0*/  SHF.R.U64 R44, R44, 0x3, RZ ;  /* 0x000000032c2c7819 */ /* 0x000fe400000012ff */
[----:B------:R-:W-:-:S02]  /*96c0*/  LOP3.LUT R179, R30, 0x380, RZ, 0xc0, !PT ;  /* 0x000003801eb37812 */ /* 0x000fc400078ec0ff */
[----:B------:R-:W-:Y:S02]  /*96d0*/  SHF.R.U64 R5, R5, 0x3, RZ ;  /* 0x0000000305057819 */ /* 0x000fe400000012ff */
[----:B------:R-:W-:Y:S02]  /*96e0*/  LOP3.LUT R40, R40, R183, RZ, 0x3c, !PT ;  /* 0x000000b728287212 */ /* 0x000fe400078e3cff */
[----:B------:R-:W-:Y:S02]  /*96f0*/  IADD3.X R41, RZ, R123, RZ, P4, !PT ;  /* 0x0000007bff297210 */ /* 0x000fe400027fe4ff */
[----:B------:R-:W-:Y:S02]  /*9700*/  LOP3.LUT R36, R36, R181, RZ, 0x3c, !PT ;  /* 0x000000b524247212 */ /* 0x000fe400078e3cff */
[----:B------:R-:W-:Y:S02]  /*9710*/  LOP3.LUT R183, R56, 0x380, RZ, 0xc0, !PT ;  /* 0x0000038038b77812 */ /* 0x000fe400078ec0ff */
[----:B------:R-:W-:-:S02]  /*9720*/  IADD3 R102, P4, R122, 0x4040, RZ ;  /* 0x000040407a667810 */ /* 0x000fc40007f9e0ff */
[C---:B------:R-:W-:Y:S02]  /*9730*/  IADD3 R106, P3, R122.reuse, 0x4060, RZ ;  /* 0x000040607a6a7810 */ /* 0x040fe40007f7e0ff */
[C---:B------:R-:W-:Y:S01]  /*9740*/  IADD3 R110, P6, R122.reuse, 0x6000, RZ ;  /* 0x000060007a6e7810 */ /* 0x040fe20007fde0ff */
[--C-:B------:R-:W-:Y:S01]  /*9750*/  IMAD.X R103, RZ, RZ, R123.reuse, P4 ;  /* 0x000000ffff677224 */ /* 0x100fe200020e067b */
[----:B------:R-:W-:Y:S01]  /*9760*/  IADD3 R3, P5, R122, 0x6020, RZ ;  /* 0x000060207a037810 */ /* 0x000fe20007fbe0ff */
[--C-:B------:R-:W-:Y:S01]  /*9770*/  IMAD.X R107, RZ, RZ, R123.reuse, P3 ;  /* 0x000000ffff6b7224 */ /* 0x100fe200018e067b */
[----:B------:R-:W-:Y:S01]  /*9780*/  LOP3.LUT R181, R52, 0x380, RZ, 0xc0, !PT ;  /* 0x0000038034b57812 */ /* 0x000fe200078ec0ff */
[--C-:B------:R-:W-:Y:S01]  /*9790*/  IMAD.X R111, RZ, RZ, R123.reuse, P6 ;  /* 0x000000ffff6f7224 */ /* 0x100fe200030e067b */
[----:B------:R-:W-:Y:S01]  /*97a0*/  LOP3.LUT R27, R4, 0x380, RZ, 0xc0, !PT ;  /* 0x00000380041b7812 */ /* 0x000fe200078ec0ff */
[----:B------:R-:W-:Y:S01]  /*97b0*/  IMAD.X R115, RZ, RZ, R123, P5 ;  /* 0x000000ffff737224 */ /* 0x000fe200028e067b */
[----:B------:R-:W-:-:S02]  /*97c0*/  LOP3.LUT R44, R44, R211, RZ, 0x3c, !PT ;  /* 0x000000d32c2c7212 */ /* 0x000fc400078e3cff */
[----:B------:R-:W-:Y:S02]  /*97d0*/  SHF.R.U64 R179, R179, 0x3, RZ ;  /* 0x00000003b3b37819 */ /* 0x000fe400000012ff */
[----:B------:R-:W-:Y:S02]  /*97e0*/  LOP3.LUT R175, R26, 0x380, RZ, 0xc0, !PT ;  /* 0x000003801aaf7812 */ /* 0x000fe400078ec0ff */
[----:B------:R-:W-:Y:S01]  /*97f0*/  LOP3.LUT R122, R5, R122, RZ, 0x3c, !PT ;  /* 0x0000007a057a7212 */ /* 0x000fe200078e3cff */
[----:B------:R-:W-:Y:S01]  /*9800*/  IMAD.X R5, RZ, RZ, R123, P1 ;  /* 0x000000ffff057224 */ /* 0x000fe200008e067b */
[----:B------:R-:W-:Y:S02]  /*9810*/  LOP3.LUT R211, R60, 0x380, RZ, 0xc0, !PT ;  /* 0x000003803cd37812 */ /* 0x000fe400078ec0ff */
[----:B------:R-:W-:Y:S02]  /*9820*/  SHF.R.U64 R183, R183, 0x3, RZ ;  /* 0x00000003b7b77819 */ /* 0x000fe400000012ff */
[----:B------:R-:W-:-:S02]  /*9830*/  SHF.R.U64 R181, R181, 0x3, RZ ;  /* 0x00000003b5b57819 */ /* 0x000fc400000012ff */
[----:B------:R-:W-:Y:S02]  /*9840*/  SHF.R.U64 R27, R27, 0x3, RZ ;  /* 0x000000031b1b7819 */ /* 0x000fe400000012ff */
[----:B------:R-:W-:Y:S02]  /*9850*/  LOP3.LUT R98, R179, R30, RZ, 0x3c, !PT ;  /* 0x0000001eb3627212 */ /* 0x000fe400078e3cff */
[----:B------:R-:W-:Y:S02]  /*9860*/  SHF.R.U64 R175, R175, 0x3, RZ ;  /* 0x00000003afaf7819 */ /* 0x000fe400000012ff */
[----:B------:R-:W-:Y:S02]  /*9870*/  SHF.R.U64 R211, R211, 0x3, RZ ;  /* 0x00000003d3d37819 */ /* 0x000fe400000012ff */
[----:B------:R-:W-:Y:S02]  /*9880*/  MOV R123, R122 ;  /* 0x0000007a007b7202 */ /* 0x000fe40000000f00 */
[----:B------:R-:W-:-:S02]  /*9890*/  LOP3.LUT R30, R3, 0x380, RZ, 0xc0, !PT ;  /* 0x00000380031e7812 */ /* 0x000fc400078ec0ff */
[----:B------:R-:W-:Y:S01]  /*98a0*/  LOP3.LUT R56, R183, R56, RZ, 0x3c, !PT ;  /* 0x00000038b7387212 */ /* 0x000fe200078e3cff */
[----:B------:R0:W-:Y:S01]  /*98b0*/  STSM.16.M88.4 [R123], R8 ;  /* 0x000000087b007844 */ /* 0x0001e20000000200 */
[----:B------:R-:W-:Y:S02]  /*98c0*/  LOP3.LUT R52, R181, R52, RZ, 0x3c, !PT ;  /* 0x00000034b5347212 */ /* 0x000fe400078e3cff */
[----:B------:R-:W-:Y:S02]  /*98d0*/  LOP3.LUT R183, R106, 0x380, RZ, 0xc0, !PT ;  /* 0x000003806ab77812 */ /* 0x000fe400078ec0ff */
[----:B------:R-:W-:Y:S02]  /*98e0*/  LOP3.LUT R118, R27, R4, RZ, 0x3c, !PT ;  /* 0x000000041b767212 */ /* 0x000fe400078e3cff */
[----:B------:R-:W-:Y:S02]  /*98f0*/  LOP3.LUT R181, R102, 0x380, RZ, 0xc0, !PT ;  /* 0x0000038066b57812 */ /* 0x000fe400078ec0ff */
[----:B------:R-:W-:-:S02]  /*9900*/  LOP3.LUT R4, R175, R26, RZ, 0x3c, !PT ;  /* 0x0000001aaf047212 */ /* 0x000fc400078e3cff */
[----:B------:R-:W-:Y:S02]  /*9910*/  LOP3.LUT R60, R211, R60, RZ, 0x3c, !PT ;  /* 0x0000003cd33c7212 */ /* 0x000fe400078e3cff */
[----:B------:R-:W-:Y:S02]  /*9920*/  SHF.R.U64 R30, R30, 0x3, RZ ;  /* 0x000000031e1e7819 */ /* 0x000fe400000012ff */
[----:B------:R-:W-:Y:S02]  /*9930*/  LOP3.LUT R211, R110, 0x380, RZ, 0xc0, !PT ;  /* 0x000003806ed37812 */ /* 0x000fe400078ec0ff */
[----:B------:R-:W-:Y:S02]  /*9940*/  SHF.R.U64 R183, R183, 0x3, RZ ;  /* 0x00000003b7b77819 */ /* 0x000fe400000012ff */
[----:B------:R-:W-:Y:S02]  /*9950*/  MOV R122, R20 ;  /* 0x00000014007a7202 */ /* 0x000fe40000000f00 */
[----:B0-----:R-:W-:-:S02]  /*9960*/  F2FP.F16.F32.PACK_AB R8, R171, R173 ;  /* 0x000000adab08723e */ /* 0x001fc400000000ff */
[----:B------:R-:W-:Y:S02]  /*9970*/  F2FP.F16.F32.PACK_AB R9, R35, R34 ;  /* 0x000000222309723e */ /* 0x000fe400000000ff */
[----:B------:R-:W-:Y:S02]  /*9980*/  F2FP.F16.F32.PACK_AB R10, R169, R172 ;  /* 0x000000aca90a723e */ /* 0x000fe400000000ff */
[----:B------:R-:W-:Y:S02]  /*9990*/  F2FP.F16.F32.PACK_AB R11, R39, R38 ;  /* 0x00000026270b723e */ /* 0x000fe400000000ff */
[----:B------:R-:W-:Y:S02]  /*99a0*/  SHF.R.U64 R181, R181, 0x3, RZ ;  /* 0x00000003b5b57819 */ /* 0x000fe400000012ff */
[----:B------:R-:W-:Y:S01]  /*99b0*/  MOV R37, R36 ;  /* 0x0000002400257202 */ /* 0x000fe20000000f00 */
[----:B------:R0:W-:Y:S01]  /*99c0*/  STSM.16.M88.4 [R122], R8 ;  /* 0x000000087a007844 */ /* 0x0001e20000000200 */
[----:B------:R-:W-:-:S02]  /*99d0*/  LOP3.LUT R114, R30, R3, RZ, 0x3c, !PT ;  /* 0x000000031e727212 */ /* 0x000fc400078e3cff */
[----:B------:R-:W-:Y:S01]  /*99e0*/  MOV R40, R40 ;  /* 0x0000002800287202 */ /* 0x000fe20000000f00 */
[----:B------:R-:W-:Y:S01]  /*99f0*/  STSM.16.M88.4 [R37], R12 ;  /* 0x0000000c25007844 */ /* 0x000fe20000000200 */
[----:B------:R-:W-:Y:S02]  /*9a00*/  F2FP.F16.F32.PACK_AB R26, R160, R164 ;  /* 0x000000a4a01a723e */ /* 0x000fe400000000ff */
[----:B------:R-:W-:Y:S02]  /*9a10*/  F2FP.F16.F32.PACK_AB R27, R55, R54 ;  /* 0x00000036371b723e */ /* 0x000fe400000000ff */
[----:B------:R-:W-:Y:S02]  /*9a20*/  MOV R36, R4 ;  /* 0x0000000400247202 */ /* 0x000fe40000000f00 */
[----:B------:R-:W-:Y:S01]  /*9a30*/  SHF.R.U64 R211, R211, 0x3, RZ ;  /* 0x00000003d3d37819 */ /* 0x000fe200000012ff */
[----:B------:R-:W1:Y:S01]  /*9a40*/  LDC.64 R4, c[0x0][0xd00] ;  /* 0x00034000ff047b82 */ /* 0x000e620000000a00 */
[----:B------:R-:W-:Y:S01]  /*9a50*/  MOV R44, R44 ;  /* 0x0000002c002c7202 */ /* 0x000fe20000000f00 */
[----:B------:R-:W-:Y:S01]  /*9a60*/  STSM.16.M88.4 [R40], R24 ;  /* 0x0000001828007844 */ /* 0x000fe20000000200 */
[----:B------:R-:W-:-:S02]  /*9a70*/  F2FP.F16.F32.PACK_AB R30, R32, R158 ;  /* 0x0000009e201e723e */ /* 0x000fc400000000ff */
[----:B------:R-:W-:Y:S02]  /*9a80*/  LOP3.LUT R106, R183, R106, RZ, 0x3c, !PT ;  /* 0x0000006ab76a7212 */ /* 0x000fe400078e3cff */
[----:B------:R-:W-:Y:S01]  /*9a90*/  MOV R48, R48 ;  /* 0x0000003000307202 */ /* 0x000fe20000000f00 */
[----:B------:R-:W-:Y:S01]  /*9aa0*/  STSM.16.M88.4 [R44], R28 ;  /* 0x0000001c2c007844 */ /* 0x000fe20000000200 */
[----:B------:R-:W-:Y:S01]  /*9ab0*/  F2FP.F16.F32.PACK_AB R32, R65, R152 ;  /* 0x000000984120723e */ /* 0x000fe200000000ff */
[----:B0-----:R-:W0:Y:S01]  /*9ac0*/  LDC.64 R8, c[0x0][0xd00] ;  /* 0x00034000ff087b82 */ /* 0x001e220000000a00 */
[----:B------:R-:W-:Y:S02]  /*9ad0*/  F2FP.F16.F32.PACK_AB R34, R69, R68 ;  /* 0x000000444522723e */ /* 0x000fe400000000ff */
[----:B------:R-:W-:Y:S02]  /*9ae0*/  F2FP.F16.F32.PACK_AB R35, R71, R70 ;  /* 0x000000464723723e */ /* 0x000fe400000000ff */
[----:B------:R-:W-:-:S02]  /*9af0*/  LOP3.LUT R102, R181, R102, RZ, 0x3c, !PT ;  /* 0x00000066b5667212 */ /* 0x000fc400078e3cff */
[----:B------:R-:W-:Y:S01]  /*9b00*/  MOV R52, R52 ;  /* 0x0000003400347202 */ /* 0x000fe20000000f00 */
        /* <DEDUP_REMOVED lines=10> */
[----:B------:R-:W-:Y:S01]  /*9bb0*/  F2FP.F16.F32.PACK_AB R96, R97, R96 ;  /* 0x000000606160723e */ /* 0x000fe200000000ff */
[----:B------:R-:W-:Y:S01]  /*9bc0*/  STSM.16.M88.4 [R56], R80 ;  /* 0x0000005038007844 */ /* 0x000fe20000000200 */
[----:B------:R-:W-:Y:S02]  /*9bd0*/  LOP3.LUT R110, R211, R110, RZ, 0x3c, !PT ;  /* 0x0000006ed36e7212 */ /* 0x000fe400078e3cff */
[----:B------:R-:W-:-:S02]  /*9be0*/  F2FP.F16.F32.PACK_AB R104, R105, R104 ;  /* 0x000000686968723e */ /* 0x000fc400000000ff */
[----:B------:R-:W-:Y:S02]  /*9bf0*/  F2FP.F16.F32.PACK_AB R112, R113, R112 ;  /* 0x000000707170723e */ /* 0x000fe400000000ff */
[----:B------:R-:W-:Y:S02]  /*9c00*/  F2FP.F16.F32.PACK_AB R120, R121, R120 ;  /* 0x000000787978723e */ /* 0x000fe400000000ff */
[----:B------:R-:W-:Y:S02]  /*9c10*/  F2FP.F16.F32.PACK_AB R128, R129, R128 ;  /* 0x000000808180723e */ /* 0x000fe400000000ff */
[----:B------:R-:W-:Y:S02]  /*9c20*/  F2FP.F16.F32.PACK_AB R136, R137, R136 ;  /* 0x000000888988723e */ /* 0x000fe400000000ff */
[----:B------:R-:W-:Y:S01]  /*9c30*/  F2FP.F16.F32.PACK_AB R144, R145, R144 ;  /* 0x000000909190723e */ /* 0x000fe200000000ff */
[----:B------:R-:W-:Y:S01]  /*9c40*/  ULDC UR5, c[0x0][0xb88] ;  /* 0x0002e20000057ab9 */ /* 0x000fe20000000800 */
[----:B------:R-:W-:Y:S01]  /*9c50*/  MOV R60, R60 ;  /* 0x0000003c003c7202 */ /* 0x000fe20000000f00 */
[----:B0-----:R-:W-:Y:S01]  /*9c60*/  IMAD.WIDE R8, R186, 0x4, R8 ;  /* 0x00000004ba087825 */ /* 0x001fe200078e0208 */
[----:B------:R-:W-:-:S02]  /*9c70*/  MOV R3, R98 ;  /* 0x0000006200037202 */ /* 0x000fc40000000f00 */
[----:B------:R-:W-:Y:S02]  /*9c80*/  F2FP.F16.F32.PACK_AB R90, R93, R92 ;  /* 0x0000005c5d5a723e */ /* 0x000fe400000000ff */
[----:B------:R-:W-:Y:S02]  /*9c90*/  F2FP.F16.F32.PACK_AB R91, R95, R94 ;  /* 0x0000005e5f5b723e */ /* 0x000fe400000000ff */
[----:B------:R-:W-:Y:S02]  /*9ca0*/  MOV R21, R106 ;  /* 0x0000006a00157202 */ /* 0x000fe40000000f00 */
[----:B------:R-:W-:Y:S01]  /*9cb0*/  F2FP.F16.F32.PACK_AB R97, R46, R42 ;  /* 0x0000002a2e61723e */ /* 0x000fe200000000ff */
[----:B------:R-:W-:Y:S01]  /*9cc0*/  STSM.16.M88.4 [R60], R88 ;  /* 0x000000583c007844 */ /* 0x000fe20000000200 */
[----:B------:R-:W-:Y:S02]  /*9cd0*/  F2FP.F16.F32.PACK_AB R98, R101, R100 ;  /* 0x000000646562723e */ /* 0x000fe400000000ff */
[----:B------:R-:W-:-:S02]  /*9ce0*/  F2FP.F16.F32.PACK_AB R99, R58, R50 ;  /* 0x000000323a63723e */ /* 0x000fc400000000ff */
[----:B------:R-:W-:Y:S02]  /*9cf0*/  MOV R102, R102 ;  /* 0x0000006600667202 */ /* 0x000fe40000000f00 */
[----:B------:R-:W-:Y:S01]  /*9d00*/  MOV R20, R114 ;  /* 0x0000007200147202 */ /* 0x000fe20000000f00 */
[----:B------:R0:W-:Y:S01]  /*9d10*/  STSM.16.M88.4 [R3], R96 ;  /* 0x0000006003007844 */ /* 0x0001e20000000200 */
[----:B------:R-:W-:Y:S02]  /*9d20*/  F2FP.F16.F32.PACK_AB R105, R66, R64 ;  /* 0x000000404269723e */ /* 0x000fe400000000ff */
[----:B------:R-:W-:Y:S02]  /*9d30*/  F2FP.F16.F32.PACK_AB R106, R109, R108 ;  /* 0x0000006c6d6a723e */ /* 0x000fe400000000ff */
[----:B------:R-:W-:Y:S02]  /*9d40*/  F2FP.F16.F32.PACK_AB R107, R154, R153 ;  /* 0x000000999a6b723e */ /* 0x000fe400000000ff */
[----:B------:R-:W-:-:S02]  /*9d50*/  F2FP.F16.F32.PACK_AB R113, R156, R155 ;  /* 0x0000009b9c71723e */ /* 0x000fc400000000ff */
[----:B------:R-:W-:Y:S01]  /*9d60*/  F2FP.F16.F32.PACK_AB R114, R117, R116 ;  /* 0x000000747572723e */ /* 0x000fe200000000ff */
[----:B------:R-:W-:Y:S01]  /*9d70*/  STSM.16.M88.4 [R102], R104 ;  /* 0x0000006866007844 */ /* 0x000fe20000000200 */
[----:B------:R-:W-:Y:S02]  /*9d80*/  F2FP.F16.F32.PACK_AB R115, R159, R157 ;  /* 0x0000009d9f73723e */ /* 0x000fe400000000ff */
[----:B------:R-:W-:Y:S02]  /*9d90*/  MOV R110, R110 ;  /* 0x0000006e006e7202 */ /* 0x000fe40000000f00 */
[----:B------:R-:W-:Y:S01]  /*9da0*/  F2FP.F16.F32.PACK_AB R121, R162, R161 ;  /* 0x000000a1a279723e */ /* 0x000fe200000000ff */
[----:B------:R-:W-:Y:S01]  /*9db0*/  STSM.16.M88.4 [R21], R112 ;  /* 0x0000007015007844 */ /* 0x000fe20000000200 */
[----:B------:R-:W-:Y:S02]  /*9dc0*/  F2FP.F16.F32.PACK_AB R122, R125, R124 ;  /* 0x0000007c7d7a723e */ /* 0x000fe400000000ff */
[----:B------:R-:W-:-:S02]  /*9dd0*/  F2FP.F16.F32.PACK_AB R123, R127, R126 ;  /* 0x0000007e7f7b723e */ /* 0x000fc400000000ff */
[----:B------:R-:W-:Y:S02]  /*9de0*/  F2FP.F16.F32.PACK_AB R129, R131, R130 ;  /* 0x000000828381723e */ /* 0x000fe400000000ff */
[----:B------:R-:W-:Y:S01]  /*9df0*/  F2FP.F16.F32.PACK_AB R130, R133, R132 ;  /* 0x000000848582723e */ /* 0x000fe200000000ff */
[----:B------:R-:W-:Y:S01]  /*9e00*/  STSM.16.M88.4 [R110], R120 ;  /* 0x000000786e007844 */ /* 0x000fe20000000200 */
[----:B------:R-:W-:Y:S02]  /*9e10*/  F2FP.F16.F32.PACK_AB R131, R135, R134 ;  /* 0x000000868783723e */ /* 0x000fe400000000ff */
[----:B------:R-:W-:Y:S02]  /*9e20*/  F2FP.F16.F32.PACK_AB R137, R139, R138 ;  /* 0x0000008a8b89723e */ /* 0x000fe400000000ff */
[----:B------:R-:W-:Y:S01]  /*9e30*/  MOV R118, R118 ;  /* 0x0000007600767202 */ /* 0x000fe20000000f00 */
[----:B------:R-:W-:Y:S01]  /*9e40*/  STSM.16.M88.4 [R20], R128 ;  /* 0x0000008014007844 */ /* 0x000fe20000000200 */
[----:B------:R-:W-:-:S02]  /*9e50*/  F2FP.F16.F32.PACK_AB R138, R141, R140 ;  /* 0x0000008c8d8a723e */ /* 0x000fc400000000ff */
[----:B------:R-:W-:Y:S02]  /*9e60*/  F2FP.F16.F32.PACK_AB R139, R143, R142 ;  /* 0x0000008e8f8b723e */ /* 0x000fe400000000ff */
[----:B------:R-:W-:Y:S02]  /*9e70*/  F2FP.F16.F32.PACK_AB R145, R147, R146 ;  /* 0x000000929391723e */ /* 0x000fe400000000ff */
[----:B------:R-:W-:Y:S01]  /*9e80*/  F2FP.F16.F32.PACK_AB R146, R149, R148 ;  /* 0x000000949592723e */ /* 0x000fe200000000ff */
[----:B------:R-:W-:Y:S01]  /*9e90*/  STSM.16.M88.4 [R118], R136 ;  /* 0x0000008876007844 */ /* 0x000fe20000000200 */
[----:B------:R-:W-:Y:S02]  /*9ea0*/  F2FP.F16.F32.PACK_AB R147, R151, R150 ;  /* 0x000000969793723e */ /* 0x000fe400000000ff */
[----:B------:R-:W-:Y:S02]  /*9eb0*/  ISETP.NE.U32.AND P6, PT, RZ, UR6, PT ;  /* 0x00000006ff007c0c */ /* 0x000fe4000bfc5070 */
[----:B-1----:R-:W-:Y:S01]  /*9ec0*/  ISETP.NE.U32.AND P0, PT, R4, RZ, PT ;  /* 0x000000ff0400720c */ /* 0x002fe20003f05070 */
[----:B------:R1:W-:Y:S01]  /*9ed0*/  STSM.16.M88.4 [R36], R144 ;  /* 0x0000009024007844 */ /* 0x0003e20000000200 */
[----:B------:R-:W-:Y:S01]  /*9ee0*/  BAR.SYNC.DEFER_BLOCKING 0x1, 0x100 ;  /* 0x0044000000007b1d */ /* 0x000fe20000010000 */
[----:B------:R-:W-:Y:S01]  /*9ef0*/  ISETP.NE.AND.EX P6, PT, RZ, UR7, PT, P6 ;  /* 0x00000007ff007c0c */ /* 0x000fe2000bfc5360 */
[----:B0-----:R-:W-:Y:S01]  /*9f00*/  IMAD R3, R195, 0x40, R16 ;  /* 0x00000040c3037824 */ /* 0x001fe200078e0210 */
[----:B------:R-:W-:Y:S01]  /*9f10*/  ISETP.NE.AND.EX P0, PT, R5, RZ, PT, P0 ;  /* 0x000000ff0500720c */ /* 0x000fe20003f05300 */
[----:B------:R-:W-:-:S02]  /*9f20*/  IMAD.MOV.U32 R4, RZ, RZ, RZ ;  /* 0x000000ffff047224 */ /* 0x000fc400078e00ff */
[----:B------:R-:W-:Y:S01]  /*9f30*/  IMAD.WIDE R176, R3, 0x2, R176 ;  /* 0x0000000203b07825 */ /* 0x000fe200078e02b0 */
[----:B------:R-:W-:-:S07]  /*9f40*/  MOV R3, UR5 ;  /* 0x0000000500037c02 */ /* 0x000fce0008000f00 */
[----:B------:R-:W-:-:S04]  /*9f50*/  @P6 LEA R10, P4, R186, UR6, 0x2 ;  /* 0x00000006ba0a6c11 */ /* 0x000fc8000f8810ff */
[----:B------:R-:W-:Y:S01]  /*9f60*/  @P6 LEA.HI.X R11, R186, UR7, R193, 0x2, P4 ;  /* 0x00000007ba0b6c11 */ /* 0x000fe2000a0f14c1 */
[----:B------:R0:W5:Y:S01]  /*9f70*/  @P0 LDG.E R4, desc[UR44][R8.64] ;  /* 0x0000002c08040981 */ /* 0x000162000c1e1900 */
[C---:B------:R-:W-:Y:S02]  /*9f80*/  IADD3 R13, P1, R176.reuse, 0x1000, RZ ;  /* 0x00001000b00d7810 */ /* 0x040fe40007f3e0ff */
[C---:B------:R-:W-:Y:S01]  /*9f90*/  IADD3 R25, P2, R176.reuse, 0x2000, RZ ;  /* 0x00002000b0197810 */ /* 0x040fe20007f5e0ff */
[----:B------:R0:W5:Y:S01]  /*9fa0*/  @P6 LDG.E R3, desc[UR44][R10.64] ;  /* 0x0000002c0a036981 */ /* 0x000162000c1e1900 */
[C---:B------:R-:W-:Y:S02]  /*9fb0*/  IADD3 R29, P3, R176.reuse, 0x3000, RZ ;  /* 0x00003000b01d7810 */ /* 0x040fe40007f7e0ff */
[----:B------:R-:W-:Y:S02]  /*9fc0*/  IADD3 R33, P4, R176, 0x4000, RZ ;  /* 0x00004000b0217810 */ /* 0x000fe40007f9e0ff */
        /* <DEDUP_REMOVED lines=8> */
[----:B------:R-:W-:Y:S02]  /*a050*/  IADD3 R37, P5, R176, 0x5000, RZ ;  /* 0x00005000b0257810 */ /* 0x000fe40007fbe0ff */
        /* <DEDUP_REMOVED lines=8> */
[----:B------:R-:W-:-:S02]  /*a0e0*/  P2R R5, PR, RZ, 0x20 ;  /* 0x00000020ff057803 */ /* 0x000fc40000000000 */
[C---:B------:R-:W-:Y:S02]  /*a0f0*/  IADD3 R41, P1, R176.reuse, 0x6000, RZ ;  /* 0x00006000b0297810 */ /* 0x040fe40007f3e0ff */
[C---:B------:R-:W-:Y:S02]  /*a100*/  IADD3 R45, P2, R176.reuse, 0x7000, RZ ;  /* 0x00007000b02d7810 */ /* 0x040fe40007f5e0ff */
[C---:B------:R-:W-:Y:S02]  /*a110*/  IADD3 R49, P3, R176.reuse, 0x8000, RZ ;  /* 0x00008000b0317810 */ /* 0x040fe40007f7e0ff */
[C---:B------:R-:W-:Y:S02]  /*a120*/  IADD3 R53, P4, R176.reuse, 0x9000, RZ ;  /* 0x00009000b0357810 */ /* 0x040fe40007f9e0ff */
[----:B------:R-:W-:Y:S02]  /*a130*/  IADD3 R57, P5, R176, 0xa000, RZ ;  /* 0x0000a000b0397810 */ /* 0x000fe40007fbe0ff */
[----:B-1----:R-:W-:-:S02]  /*a140*/  LOP3.LUT R36, R37, 0x380, RZ, 0xc0, !PT ;  /* 0x0000038025247812 */ /* 0x002fc400078ec0ff */
[----:B------:R-:W-:Y:S02]  /*a150*/  LOP3.LUT R40, R41, 0x380, RZ, 0xc0, !PT ;  /* 0x0000038029287812 */ /* 0x000fe400078ec0ff */
[----:B------:R-:W-:Y:S02]  /*a160*/  LOP3.LUT R44, R45, 0x380, RZ, 0xc0, !PT ;  /* 0x000003802d2c7812 */ /* 0x000fe400078ec0ff */
[----:B------:R-:W-:Y:S02]  /*a170*/  LOP3.LUT R48, R49, 0x380, RZ, 0xc0, !PT ;  /* 0x0000038031307812 */ /* 0x000fe400078ec0ff */
[----:B------:R-:W-:Y:S02]  /*a180*/  LOP3.LUT R52, R53, 0x380, RZ, 0xc0, !PT ;  /* 0x0000038035347812 */ /* 0x000fe400078ec0ff */
[----:B------:R-:W-:Y:S02]  /*a190*/  LOP3.LUT R56, R57, 0x380, RZ, 0xc0, !PT ;  /* 0x0000038039387812 */ /* 0x000fe400078ec0ff */
[----:B------:R-:W-:-:S02]  /*a1a0*/  SHF.R.U64 R36, R36, 0x3, RZ ;  /* 0x0000000324247819 */ /* 0x000fc400000012ff */
[----:B------:R-:W-:Y:S02]  /*a1b0*/  SHF.R.U64 R40, R40, 0x3, RZ ;  /* 0x0000000328287819 */ /* 0x000fe400000012ff */
[----:B------:R-:W-:Y:S02]  /*a1c0*/  SHF.R.U64 R44, R44, 0x3, RZ ;  /* 0x000000032c2c7819 */ /* 0x000fe400000012ff */
[----:B------:R-:W-:Y:S02]  /*a1d0*/  SHF.R.U64 R48, R48, 0x3, RZ ;  /* 0x0000000330307819 */ /* 0x000fe400000012ff */
[----:B------:R-:W-:Y:S02]  /*a1e0*/  SHF.R.U64 R52, R52, 0x3, RZ ;  /* 0x0000000334347819 */ /* 0x000fe400000012ff */
[----:B------:R-:W-:Y:S02]  /*a1f0*/  SHF.R.U64 R56, R56, 0x3, RZ ;  /* 0x0000000338387819 */ /* 0x000fe400000012ff */
[----:B------:R-:W-:-:S02]  /*a200*/  LOP3.LUT R36, R36, R37, RZ, 0x3c, !PT ;  /* 0x0000002524247212 */ /* 0x000fc400078e3cff */
        /* <DEDUP_REMOVED lines=10> */
.L_x_4245:
[----:B------:R-:W-:Y:S01]  /*a2b0*/  ISETP.NE.AND P6, PT, R5, RZ, PT ;  /* 0x000000ff0500720c */ /* 0x000fe20003fc5270 */
[--C-:B------:R-:W-:Y:S01]  /*a2c0*/  IMAD.X R57, RZ, RZ, R177.reuse, P5 ;  /* 0x000000ffff397224 */ /* 0x100fe200028e06b1 */
[----:B------:R-:W0:Y:S01]  /*a2d0*/  SHFL.IDX PT, R5, R197, RZ, 0x1f ;  /* 0x00001fffc5057589 */ /* 0x000e2200000e0000 */
[--C-:B------:R-:W-:Y:S01]  /*a2e0*/  IMAD.X R41, RZ, RZ, R177.reuse, P1 ;  /* 0x000000ffff297224 */ /* 0x100fe200008e06b1 */
[C---:B------:R-:W-:Y:S01]  /*a2f0*/  IADD3 R65, P1, R176.reuse, 0xc000, RZ ;  /* 0x0000c000b0417810 */ /* 0x040fe20007f3e0ff */
[--C-:B------:R-:W-:Y:S01]  /*a300*/  IMAD.X R37, RZ, RZ, R177.reuse, P6 ;  /* 0x000000ffff257224 */ /* 0x100fe200030e06b1 */
[C---:B------:R-:W-:Y:S01]  /*a310*/  IADD3 R61, P6, R176.reuse, 0xb000, RZ ;  /* 0x0000b000b03d7810 */ /* 0x040fe20007fde0ff */
[--C-:B------:R-:W-:Y:S01]  /*a320*/  IMAD.X R45, RZ, RZ, R177.reuse, P2 ;  /* 0x000000ffff2d7224 */ /* 0x100fe200010e06b1 */
[C---:B------:R-:W-:Y:S01]  /*a330*/  IADD3 R69, P2, R176.reuse, 0xd000, RZ ;  /* 0x0000d000b0457810 */ /* 0x040fe20007f5e0ff */
[--C-:B------:R-:W-:Y:S01]  /*a340*/  IMAD.X R49, RZ, RZ, R177.reuse, P3 ;  /* 0x000000ffff317224 */ /* 0x100fe200018e06b1 */
[C---:B------:R-:W-:Y:S01]  /*a350*/  IADD3 R73, P3, R176.reuse, 0xe000, RZ ;  /* 0x0000e000b0497810 */ /* 0x040fe20007f7e0ff */
[----:B------:R-:W-:Y:S01]  /*a360*/  IMAD.X R53, RZ, RZ, R177, P4 ;  /* 0x000000ffff357224 */ /* 0x000fe200020e06b1 */
[----:B------:R-:W-:-:S02]  /*a370*/  IADD3 R8, P4, R176, 0xf000, RZ ;  /* 0x0000f000b0087810 */ /* 0x000fc40007f9e0ff */
[----:B------:R-:W-:Y:S02]  /*a380*/  LOP3.LUT R60, R61, 0x380, RZ, 0xc0, !PT ;  /* 0x000003803d3c7812 */ /* 0x000fe400078ec0ff */
[----:B------:R-:W-:Y:S01]  /*a390*/  LOP3.LUT R64, R65, 0x380, RZ, 0xc0, !PT ;  /* 0x0000038041407812 */ /* 0x000fe200078ec0ff */
[----:B------:R-:W-:Y:S01]  /*a3a0*/  IMAD.X R77, RZ, RZ, R177, P4 ;  /* 0x000000ffff4d7224 */ /* 0x000fe200020e06b1 */
[----:B------:R-:W-:Y:S02]  /*a3b0*/  LOP3.LUT R68, R69, 0x380, RZ, 0xc0, !PT ;  /* 0x0000038045447812 */ /* 0x000fe400078ec0ff */
[----:B------:R-:W-:Y:S02]  /*a3c0*/  LOP3.LUT R72, R73, 0x380, RZ, 0xc0, !PT ;  /* 0x0000038049487812 */ /* 0x000fe400078ec0ff */
[----:B------:R-:W-:Y:S02]  /*a3d0*/  LOP3.LUT R9, R176, 0x380, RZ, 0xc0, !PT ;  /* 0x00000380b0097812 */ /* 0x000fe400078ec0ff */
[----:B------:R-:W-:-:S02]  /*a3e0*/  SHF.R.U64 R60, R60, 0x3, RZ ;  /* 0x000000033c3c7819 */ /* 0x000fc400000012ff */
[----:B0-----:R-:W-:Y:S02]  /*a3f0*/  ISETP.NE.AND P5, PT, R5, RZ, PT ;  /* 0x000000ff0500720c */ /* 0x001fe40003fa5270 */
[----:B------:R-:W-:Y:S02]  /*a400*/  LOP3.LUT R5, R8, 0x380, RZ, 0xc0, !PT ;  /* 0x0000038008057812 */ /* 0x000fe400078ec0ff */
        /* <DEDUP_REMOVED lines=14> */
[----:B------:R-:W-:Y:S02]  /*a4f0*/  LOP3.LUT R76, R5, R8, RZ, 0x3c, !PT ;  /* 0x00000008054c7212 */ /* 0x000fe400078e3cff */
[----:B------:R-:W-:Y:S02]  /*a500*/  SHF.R.S32.HI R80, RZ, 0x1f, R187 ;  /* 0x0000001fff507819 */ /* 0x000fe400000114bb */
[----:B------:R-:W-:Y:S02]  /*a510*/  SEL R83, R186, RZ, !P0 ;  /* 0x000000ffba537207 */ /* 0x000fe40004000000 */
[----:B------:R-:W-:Y:S02]  /*a520*/  SEL R193, R193, RZ, !P0 ;  /* 0x000000ffc1c17207 */ /* 0x000fe40004000000 */
[----:B-----5:R-:W-:Y:S01]  /*a530*/  SHF.R.S32.HI R81, RZ, 0x1f, R4 ;  /* 0x0000001fff517819 */ /* 0x020fe20000011404 */
[----:B------:R-:W-:Y:S06]  /*a540*/  @P5 BRA `(.L_x_4246) ;  /* 0x0000000000bc5947 */ /* 0x000fec0003800000 */
[----:B------:R-:W0:Y:S01]  /*a550*/  LDC R14, c[0x0][0xce8] ;  /* 0x00033a00ff0e7b82 */ /* 0x000e220000000800 */
[----:B------:R-:W-:Y:S01]  /*a560*/  IMAD.U32 R5, RZ, RZ, UR42 ;  /* 0x0000002aff057e24 */ /* 0x000fe2000f8e00ff */
[----:B------:R-:W-:Y:S01]  /*a570*/  ULDC.64 UR6, c[0x0][0xc90] ;  /* 0x0003240000067ab9 */ /* 0x000fe20000000a00 */
[----:B------:R-:W-:Y:S02]  /*a580*/  IMAD.U32 R26, RZ, RZ, UR42 ;  /* 0x0000002aff1a7e24 */ /* 0x000fe4000f8e00ff */
[----:B------:R-:W-:Y:S02]  /*a590*/  IMAD R10, R80, UR6, RZ ;  /* 0x00000006500a7c24 */ /* 0x000fe4000f8e02ff */
[----:B------:R-:W-:Y:S02]  /*a5a0*/  IMAD R20, R5, 0x40, R200 ;  /* 0x0000004005147824 */ /* 0x000fe400078e02c8 */
[----:B------:R-:W-:Y:S02]  /*a5b0*/  IMAD.MOV.U32 R5, RZ, RZ, R81 ;  /* 0x000000ffff057224 */ /* 0x000fe400078e0051 */
[----:B------:R-:W-:-:S02]  /*a5c0*/  IMAD R11, R187, UR7, R10 ;  /* 0x00000007bb0b7c24 */ /* 0x000fc4000f8e020a */
[----:B------:R-:W-:Y:S01]  /*a5d0*/  IMAD.WIDE.U32 R8, R187, UR6, R4 ;  /* 0x00000006bb087c25 */ /* 0x000fe2000f8e0004 */
[----:B------:R-:W-:-:S03]  /*a5e0*/  ULDC.64 UR6, c[0x0][0xc98] ;  /* 0x0003260000067ab9 */ /* 0x000fc60000000a00 */
[----:B------:R-:W-:Y:S02]  /*a5f0*/  IMAD.MOV.U32 R5, RZ, RZ, R20 ;  /* 0x000000ffff057224 */ /* 0x000fe400078e0014 */
[----:B------:R-:W-:Y:S02]  /*a600*/  IMAD.IADD R9, R9, 0x1, R11 ;  /* 0x0000000109097824 */ /* 0x000fe400078e020b */
[----:B------:R-:W-:Y:S01]  /*a610*/  IMAD.WIDE.U32 R8, R83, UR6, R8 ;  /* 0x0000000653087c25 */ /* 0x000fe2000f8e0008 */
[----:B0-----:R-:W-:-:S13]  /*a620*/  ISETP.NE.AND P0, PT, R14, 0x1, PT ;  /* 0x000000010e00780c */ /* 0x001fda0003f05270 */
[----:B------:R-:W0:Y:S08]  /*a630*/  @P0 LDC R15, c[0x0][0xcec] ;  /* 0x00033b00ff0f0b82 */ /* 0x000e300000000800 */
[----:B------:R-:W1:Y:S01]  /*a640*/  @P0 LDC R21, c[0x0][0xcf0] ;  /* 0x00033c00ff150b82 */ /* 0x000e620000000800 */
[----:B0-----:R-:W-:-:S05]  /*a650*/  @P0 IMAD.HI.U32 R10, R20, R15, RZ ;  /* 0x0000000f140a0227 */ /* 0x001fca00078e00ff */
[----:B-1----:R-:W-:Y:S01]  /*a660*/  @P0 SHF.R.U32.HI R5, RZ, R21, R10 ;  /* 0x00000015ff050219 */ /* 0x002fe2000001160a */
[----:B------:R-:W-:Y:S02]  /*a670*/  IMAD R10, R193, UR6, RZ ;  /* 0x00000006c10a7c24 */ /* 0x000fe4000f8e02ff */
[----:B------:R-:W-:Y:S01]  /*a680*/  IMAD R21, R26, 0x40, R17 ;  /* 0x000000401a157824 */ /* 0x000fe200078e0211 */
[--C-:B------:R-:W-:Y:S01]  /*a690*/  SHF.R.S32.HI R15, RZ, 0x1f, R5.reuse ;  /* 0x0000001fff0f7819 */ /* 0x100fe20000011405 */
[----:B------:R-:W-:Y:S01]  /*a6a0*/  IMAD.MOV R11, RZ, RZ, -R5 ;  /* 0x000000ffff0b7224 */ /* 0x000fe200078e0a05 */
[----:B------:R-:W-:Y:S01]  /*a6b0*/  IADD3 R8, P0, R5, R8, RZ ;  /* 0x0000000805087210 */ /* 0x000fe20007f1e0ff */
[----:B------:R-:W-:Y:S01]  /*a6c0*/  IMAD R10, R83, UR7, R10 ;  /* 0x00000007530a7c24 */ /* 0x000fe2000f8e020a */
[----:B------:R-:W-:Y:S01]  /*a6d0*/  ULDC.64 UR6, c[0x0][0xc88] ;  /* 0x0003220000067ab9 */ /* 0x000fe20000000a00 */
[----:B------:R-:W-:Y:S02]  /*a6e0*/  IMAD R11, R14, R11, R20 ;  /* 0x0000000b0e0b7224 */ /* 0x000fe400078e0214 */
[----:B------:R-:W-:Y:S01]  /*a6f0*/  IMAD R14, R3, R14, RZ ;  /* 0x0000000e030e7224 */ /* 0x000fe200078e02ff */
[----:B------:R-:W-:-:S02]  /*a700*/  IADD3.X R9, R15, R9, R10, P0, !PT ;  /* 0x000000090f097210 */ /* 0x000fc400007fe40a */
[----:B------:R-:W-:Y:S01]  /*a710*/  SHF.R.S32.HI R5, RZ, 0x1f, R11 ;  /* 0x0000001fff057819 */ /* 0x000fe2000001140b */
[----:B------:R-:W-:-:S04]  /*a720*/  IMAD.WIDE.U32 R8, R11, UR6, R8 ;  /* 0x000000060b087c25 */ /* 0x000fc8000f8e0008 */
[----:B------:R-:W-:-:S04]  /*a730*/  IMAD R10, R5, UR6, RZ ;  /* 0x00000006050a7c24 */ /* 0x000fc8000f8e02ff */
[----:B------:R-:W-:Y:S01]  /*a740*/  IMAD R5, R11, UR7, R10 ;  /* 0x000000070b057c24 */ /* 0x000fe2000f8e020a */
[----:B------:R-:W-:Y:S02]  /*a750*/  ULDC.64 UR6, c[0x0][0xc50] ;  /* 0x0003140000067ab9 */ /* 0x000fe40000000a00 */
[----:B------:R-:W-:Y:S02]  /*a760*/  LEA R15, P0, R8, UR6, 0x2 ;  /* 0x00000006080f7c11 */ /* 0x000fe4000f8010ff */
[----:B------:R-:W-:-:S03]  /*a770*/  IADD3 R5, R9, R5, RZ ;  /* 0x0000000509057210 */ /* 0x000fc60007ffe0ff */
[----:B------:R-:W-:Y:S01]  /*a780*/  SHFL.IDX PT, R10, R15, 0x1, 0x1c1f ;  /* 0x003c1f000f0a7f89 */ /* 0x000fe200000e0000 */
[----:B------:R-:W-:Y:S01]  /*a790*/  LEA.HI.X R20, R8, UR7, R5, 0x2, P0 ;  /* 0x0000000708147c11 */ /* 0x000fe200080f1405 */
[----:B------:R-:W-:Y:S02]  /*a7a0*/  IMAD.MOV R5, RZ, RZ, -R19 ;  /* 0x000000ffff057224 */ /* 0x000fe400078e0a13 */
[----:B------:R-:W-:Y:S03]  /*a7b0*/  SHFL.IDX PT, R8, R15, RZ, 0x1c1f ;  /* 0x001c1fff0f087589 */ /* 0x000fe600000e0000 */
[----:B------:R-:W-:Y:S01]  /*a7c0*/  ISETP.NE.AND P0, PT, R18, R5, PT ;  /* 0x000000051200720c */ /* 0x000fe20003f05270 */
[----:B------:R-:W0:Y:S01]  /*a7d0*/  SHFL.IDX PT, R9, R20, RZ, 0x1c1f ;  /* 0x001c1fff14097589 */ /* 0x000e2200000e0000 */
[C---:B------:R-:W-:Y:S02]  /*a7e0*/  VIADD R5, R21.reuse, 0x8 ;  /* 0x0000000815057836 */ /* 0x040fe40000000000 */
[-C--:B------:R-:W-:Y:S01]  /*a7f0*/  ISETP.GE.OR P1, PT, R21, R14.reuse, P0 ;  /* 0x0000000e1500720c */ /* 0x080fe20000726670 */
[----:B------:R-:W1:Y:S02]  /*a800*/  SHFL.IDX PT, R11, R20, 0x1, 0x1c1f ;  /* 0x003c1f00140b7f89 */ /* 0x000e6400000e0000 */
[----:B------:R-:W-:-:S10]  /*a810*/  ISETP.GE.OR P0, PT, R5, R14, P0 ;  /* 0x0000000e0500720c */ /* 0x000fd40000706670 */
[----:B0-----:R0:W-:Y:S04]  /*a820*/  @!P1 ST.E desc[UR44][R8.64], R0 ;  /* 0x0000000008009985 */ /* 0x0011e8000c10192c */
[----:B-1----:R0:W-:Y:S02]  /*a830*/  @!P0 ST.E desc[UR44][R10.64], R165 ;  /* 0x000000a50a008985 */ /* 0x0021e4000c10192c */
.L_x_4246:
[----:B------:R-:W1:Y:S01]  /*a840*/  LDC R84, c[0x0][0xce8] ;  /* 0x00033a00ff547b82 */ /* 0x000e620000000800 */
[----:B------:R-:W-:Y:S01]  /*a850*/  ULDC UR8, c[0x0][0xbc8] ;  /* 0x0002f20000087ab9 */ /* 0x000fe20000000800 */
[----:B------:R-:W-:Y:S01]  /*a860*/  ULDC.64 UR6, c[0x0][0xba0] ;  /* 0x0002e80000067ab9 */ /* 0x000fe20000000a00 */
[----:B------:R-:W-:Y:S01]  /*a870*/  ISETP.GE.AND P0, PT, R192, UR8, PT ;  /* 0x00000008c0007c0c */ /* 0x000fe2000bf06270 */
[----:B0-----:R0:W5:Y:S03]  /*a880*/  LD.E.128 R8, desc[UR44][R176.64] ;  /* 0x0000002cb0087980 */ /* 0x001166000c101d00 */
[----:B------:R-:W-:Y:S01]  /*a890*/  SEL R20, RZ, 0xffffffff, P0 ;  /* 0xffffffffff147807 */ /* 0x000fe20000000000 */
[----:B------:R-:W5:Y:S01]  /*a8a0*/  LD.E.128 R12, desc[UR44][R12.64] ;  /* 0x0000002c0c0c7980 */ /* 0x000f62000c101d00 */
[----:B------:R-:W-:-:S03]  /*a8b0*/  ISETP.GE.AND P0, PT, R191, UR8, PT ;  /* 0x00000008bf007c0c */ /* 0x000fc6000bf06270 */
[----:B------:R-:W5:Y:S04]  /*a8c0*/  LD.E.128 R24, desc[UR44][R24.64] ;  /* 0x0000002c18187980 */ /* 0x000f68000c101d00 */
[----:B------:R-:W5:Y:S04]  /*a8d0*/  LD.E.128 R28, desc[UR44][R28.64] ;  /* 0x0000002c1c1c7980 */ /* 0x000f68000c101d00 */
[----:B------:R-:W5:Y:S01]  /*a8e0*/  LD.E.128 R32, desc[UR44][R32.64] ;  /* 0x0000002c20207980 */ /* 0x000f62000c101d00 */
[----:B-1----:R-:W-:Y:S01]  /*a8f0*/  ISETP.NE.AND P2, PT, R84, 0x1, PT ;  /* 0x000000015400780c */ /* 0x002fe20003f45270 */
[----:B------:R-:W-:Y:S01]  /*a900*/  IMAD R5, R81, UR6, RZ ;  /* 0x0000000651057c24 */ /* 0x000fe2000f8e02ff */
[----:B------:R-:W-:Y:S01]  /*a910*/  ISETP.GE.AND P1, PT, R16, UR8, PT ;  /* 0x0000000810007c0c */ /* 0x000fe2000bf26270 */
[----:B------:R-:W-:Y:S01]  /*a920*/  IMAD.SHL.U32 R81, R20, 0x2, RZ ;  /* 0x0000000214517824 */ /* 0x000fe200078e00ff */
[----:B------:R-:W-:Y:S01]  /*a930*/  SEL R20, RZ, 0xffffffff, P0 ;  /* 0xffffffffff147807 */ /* 0x000fe20000000000 */
[----:B------:R-:W5:Y:S01]  /*a940*/  LD.E.128 R36, desc[UR44][R36.64] ;  /* 0x0000002c24247980 */ /* 0x000f62000c101d00 */
[----:B------:R-:W-:-:S03]  /*a950*/  SEL R0, RZ, 0x1, P1 ;  /* 0x00000001ff007807 */ /* 0x000fc60000800000 */
[----:B------:R-:W5:Y:S04]  /*a960*/  LD.E.128 R40, desc[UR44][R40.64] ;  /* 0x0000002c28287980 */ /* 0x000f68000c101d00 */
[----:B------:R-:W1:Y:S01]  /*a970*/  @P2 LDC R85, c[0x0][0xcec] ;  /* 0x00033b00ff552b82 */ /* 0x000e620000000800 */
[----:B------:R-:W-:Y:S01]  /*a980*/  IMAD.SHL.U32 R89, R20, 0x4, RZ ;  /* 0x0000000414597824 */ /* 0x000fe200078e00ff */
[----:B------:R-:W-:Y:S01]  /*a990*/  LOP3.LUT R0, R81, 0x2, R0, 0xe2, !PT ;  /* 0x0000000251007812 */ /* 0x000fe200078ee200 */
[----:B------:R-:W5:Y:S04]  /*a9a0*/  LD.E.128 R44, desc[UR44][R44.64] ;  /* 0x0000002c2c2c7980 */ /* 0x000f68000c101d00 */
[----:B------:R-:W5:Y:S01]  /*a9b0*/  LD.E.128 R48, desc[UR44][R48.64] ;  /* 0x0000002c30307980 */ /* 0x000f62000c101d00 */
[----:B------:R-:W2:Y:S01]  /*a9c0*/  @P2 LDC R87, c[0x0][0xcf0] ;  /* 0x00033c00ff572b82 */ /* 0x000ea20000000800 */
[----:B------:R-:W-:Y:S01]  /*a9d0*/  IMAD R21, R4, UR7, R5 ;  /* 0x0000000704157c24 */ /* 0x000fe2000f8e0205 */
[----:B------:R-:W-:Y:S01]  /*a9e0*/  ISETP.GE.AND P0, PT, R190, UR8, PT ;  /* 0x00000008be007c0c */ /* 0x000fe2000bf06270 */
[----:B------:R-:W-:Y:S01]  /*a9f0*/  IMAD.WIDE.U32 R4, R4, UR6, RZ ;  /* 0x0000000604047c25 */ /* 0x000fe2000f8e00ff */
[----:B------:R-:W-:Y:S01]  /*aa00*/  ULDC.64 UR6, c[0x0][0xbe8] ;  /* 0x0002fa0000067ab9 */ /* 0x000fe20000000a00 */
[----:B------:R-:W-:Y:S01]  /*aa10*/  LOP3.LUT R20, R89, 0x4, R0, 0xe2, !PT ;  /* 0x0000000459147812 */ /* 0x000fe200078ee200 */
[----:B------:R-:W5:Y:S01]  /*aa20*/  LD.E.128 R52, desc[UR44][R52.64] ;  /* 0x0000002c34347980 */ /* 0x000f62000c101d00 */
[----:B------:R-:W-:Y:S01]  /*aa30*/  IMAD.IADD R5, R5, 0x1, R21 ;  /* 0x0000000105057824 */ /* 0x000fe200078e0215 */
[----:B------:R-:W-:Y:S01]  /*aa40*/  SEL R21, RZ, 0xffffffff, P0 ;  /* 0xffffffffff157807 */ /* 0x000fe20000000000 */
[----:B------:R-:W-:Y:S01]  /*aa50*/  IMAD R80, R80, UR6, RZ ;  /* 0x0000000650507c24 */ /* 0x000fe2000f8e02ff */
[----:B------:R-:W5:Y:S01]  /*aa60*/  LD.E.128 R56, desc[UR44][R56.64] ;  /* 0x0000002c38387980 */ /* 0x000f62000c101d00 */
[----:B------:R-:W-:-:S02]  /*aa70*/  IMAD R0, R194, 0x20, R195 ;  /* 0x00000020c2007824 */ /* 0x000fc400078e02c3 */
[----:B------:R-:W-:Y:S01]  /*aa80*/  IMAD.U32 R89, RZ, RZ, UR42 ;  /* 0x0000002aff597e24 */ /* 0x000fe2000f8e00ff */
[----:B------:R-:W5:Y:S01]  /*aa90*/  LD.E.128 R60, desc[UR44][R60.64] ;  /* 0x0000002c3c3c7980 */ /* 0x000f62000c101d00 */
[C---:B------:R-:W-:Y:S02]  /*aaa0*/  IMAD R81, R187.reuse, UR7, R80 ;  /* 0x00000007bb517c24 */ /* 0x040fe4000f8e0250 */
[----:B------:R-:W-:Y:S01]  /*aab0*/  IMAD.WIDE.U32 R4, R187, UR6, R4 ;  /* 0x00000006bb047c25 */ /* 0x000fe2000f8e0004 */
[----:B------:R-:W-:Y:S01]  /*aac0*/  ISETP.GE.AND P0, PT, R189, UR8, PT ;  /* 0x00000008bd007c0c */ /* 0x000fe2000bf06270 */
[----:B------:R-:W-:Y:S01]  /*aad0*/  ULDC.64 UR6, c[0x0][0xbf0] ;  /* 0x0002fc0000067ab9 */ /* 0x000fe20000000a00 */
[----:B------:R-:W5:Y:S01]  /*aae0*/  LD.E.128 R64, desc[UR44][R64.64] ;  /* 0x0000002c40407980 */ /* 0x000f62000c101d00 */
[----:B------:R-:W-:Y:S02]  /*aaf0*/  IMAD R82, R89, 0x40, R0 ;  /* 0x0000004059527824 */ /* 0x000fe400078e0200 */
[----:B------:R-:W-:Y:S01]  /*ab00*/  IMAD.SHL.U32 R21, R21, 0x8, RZ ;  /* 0x0000000815157824 */ /* 0x000fe200078e00ff */
[----:B------:R-:W5:Y:S01]  /*ab10*/  LD.E.128 R68, desc[UR44][R68.64] ;  /* 0x0000002c44447980 */ /* 0x000f62000c101d00 */
[----:B------:R-:W-:-:S02]  /*ab20*/  IMAD.IADD R5, R5, 0x1, R81 ;  /* 0x0000000105057824 */ /* 0x000fc400078e0251 */
[----:B-1----:R-:W-:Y:S01]  /*ab30*/  @P2 IMAD.HI.U32 R0, R82, R85, RZ ;  /* 0x0000005552002227 */ /* 0x002fe200078e00ff */
[----:B------:R-:W-:Y:S01]  /*ab40*/  LOP3.LUT R20, R21, 0x8, R20, 0xe2, !PT ;  /* 0x0000000815147812 */ /* 0x000fe200078ee214 */
[----:B------:R-:W5:Y:S02]  /*ab50*/  LD.E.128 R72, desc[UR44][R72.64] ;  /* 0x0000002c48487980 */ /* 0x000f64000c101d00 */
[----:B------:R-:W-:Y:S01]  /*ab60*/  IMAD R81, R193, UR6, RZ ;  /* 0x00000006c1517c24 */ /* 0x000fe2000f8e02ff */
[----:B------:R-:W-:Y:S01]  /*ab70*/  SEL R80, RZ, 0xffffffff, P0 ;  /* 0xffffffffff507807 */ /* 0x000fe20000000000 */
[----:B------:R-:W-:Y:S01]  /*ab80*/  IMAD.MOV.U32 R21, RZ, RZ, R82 ;  /* 0x000000ffff157224 */ /* 0x000fe200078e0052 */
[----:B--2---:R-:W-:Y:S01]  /*ab90*/  @P2 SHF.R.U32.HI R21, RZ, R87, R0 ;  /* 0x00000057ff152219 */ /* 0x004fe20000011600 */
[C---:B------:R-:W-:Y:S01]  /*aba0*/  IMAD R81, R83.reuse, UR7, R81 ;  /* 0x0000000753517c24 */ /* 0x040fe2000f8e0251 */
[----:B------:R-:W5:Y:S01]  /*abb0*/  LD.E.128 R76, desc[UR44][R76.64] ;  /* 0x0000002c4c4c7980 */ /* 0x000f62000c101d00 */
[----:B------:R-:W-:Y:S01]  /*abc0*/  IMAD.WIDE.U32 R4, R83, UR6, R4 ;  /* 0x0000000653047c25 */ /* 0x000fe2000f8e0004 */
[----:B------:R-:W-:Y:S01]  /*abd0*/  ISETP.GE.AND P0, PT, R188, UR8, PT ;  /* 0x00000008bc007c0c */ /* 0x000fe2000bf06270 */
[----:B------:R-:W-:Y:S01]  /*abe0*/  ULDC.64 UR6, c[0x0][0xbe0] ;  /* 0x0002f80000067ab9 */ /* 0x000fe20000000a00 */
[----:B------:R-:W-:Y:S01]  /*abf0*/  @!PT LDS RZ, [RZ] ;  /* 0x00000000fffff984 */ /* 0x000fe20000000800 */
[----:B------:R-:W-:Y:S01]  /*ac00*/  @!PT LDS RZ, [RZ] ;  /* 0x00000000fffff984 */ /* 0x000fe20000000800 */
[----:B------:R-:W-:Y:S01]  /*ac10*/  @!PT LDS RZ, [RZ] ;  /* 0x00000000fffff984 */ /* 0x000fe20000000800 */
[----:B------:R-:W-:Y:S01]  /*ac20*/  @!PT LDS RZ, [RZ] ;  /* 0x00000000fffff984 */ /* 0x000fe20000000800 */
[----:B------:R1:W-:Y:S06]  /*ac30*/  MEMBAR.ALL.CTA ;  /* 0x0000000000007992 */ /* 0x0003ec0000008000 */
[----:B-1----:R-:W1:Y:S01]  /*ac40*/  FENCE.VIEW.ASYNC.S ;  /* 0x00000000000073c6 */ /* 0x002e620000000000 */
[----:B------:R-:W-:Y:S01]  /*ac50*/  IMAD.SHL.U32 R85, R80, 0x10, RZ ;  /* 0x0000001050557824 */ /* 0x000fe200078e00ff */
[----:B------:R-:W-:Y:S01]  /*ac60*/  SHF.R.S32.HI R80, RZ, 0x1f, R21 ;  /* 0x0000001fff507819 */ /* 0x000fe20000011415 */
[----:B------:R-:W-:Y:S01]  /*ac70*/  IMAD.IADD R5, R5, 0x1, R81 ;  /* 0x0000000105057824 */ /* 0x000fe200078e0251 */
[----:B------:R-:W-:Y:S01]  /*ac80*/  SEL R0, RZ, 0xffffffff, P0 ;  /* 0xffffffffff007807 */ /* 0x000fe20000000000 */
[----:B------:R-:W-:Y:S01]  /*ac90*/  IMAD.MOV R81, RZ, RZ, -R21 ;  /* 0x000000ffff517224 */ /* 0x000fe200078e0a15 */
[----:B------:R-:W-:Y:S01]  /*aca0*/  LOP3.LUT R20, R85, 0x10, R20, 0xe2, !PT ;  /* 0x0000001055147812 */ /* 0x000fe200078ee214 */
[----:B------:R-:W-:Y:S01]  /*acb0*/  IMAD R80, R80, UR6, RZ ;  /* 0x0000000650507c24 */ /* 0x000fe2000f8e02ff */
[----:B------:R-:W-:Y:S01]  /*acc0*/  ISETP.GE.AND P0, PT, R199, UR8, PT ;  /* 0x00000008c7007c0c */ /* 0x000fe2000bf06270 */
[----:B------:R-:W-:Y:S01]  /*acd0*/  IMAD R81, R84, R81, R82 ;  /* 0x0000005154517224 */ /* 0x000fe200078e0252 */
[----:B------:R-:W-:Y:S01]  /*ace0*/  MOV R88, UR42 ;  /* 0x0000002a00587c02 */ /* 0x000fe20008000f00 */
[----:B------:R-:W-:Y:S01]  /*acf0*/  IMAD.SHL.U32 R85, R0, 0x20, RZ ;  /* 0x0000002000557824 */ /* 0x000fe200078e00ff */
[----:B------:R-:W-:Y:S01]  /*ad00*/  UIADD3 UR5, UR40, 0x38820, URZ ;  /* 0x0003882028057890 */ /* 0x000fe2000fffe03f */
[C---:B------:R-:W-:Y:S01]  /*ad10*/  IMAD R83, R21.reuse, UR7, R80 ;  /* 0x0000000715537c24 */ /* 0x040fe2000f8e0250 */
[----:B------:R-:W-:Y:S01]  /*ad20*/  SHF.R.S32.HI R80, RZ, 0x1f, R81 ;  /* 0x0000001fff507819 */ /* 0x000fe20000011451 */
[----:B------:R-:W-:Y:S01]  /*ad30*/  IMAD.WIDE.U32 R4, R21, UR6, R4 ;  /* 0x0000000615047c25 */ /* 0x000fe2000f8e0004 */
[----:B------:R-:W-:Y:S01]  /*ad40*/  ULDC.64 UR6, c[0x0][0xbd8] ;  /* 0x0002f60000067ab9 */ /* 0x000fe20000000a00 */
[----:B------:R-:W-:Y:S01]  /*ad50*/  LOP3.LUT R20, R85, 0x20, R20, 0xe2, !PT ;  /* 0x0000002055147812 */ /* 0x000fe200078ee214 */
[----:B------:R-:W-:Y:S01]  /*ad60*/  UPRMT UR5, URZ, 0x654, UR5 ;  /* 0x000006543f057896 */ /* 0x000fe20008000005 */
[----:B------:R-:W-:Y:S01]  /*ad70*/  SEL R21, RZ, 0x40, P0 ;  /* 0x00000040ff157807 */ /* 0x000fe20000000000 */
[----:B------:R-:W-:Y:S01]  /*ad80*/  IMAD.IADD R5, R5, 0x1, R83 ;  /* 0x0000000105057824 */ /* 0x000fe200078e0253 */
[----:B------:R-:W-:Y:S01]  /*ad90*/  ISETP.GE.AND P0, PT, R198, UR8, PT ;  /* 0x00000008c6007c0c */ /* 0x000fe2000bf06270 */
[----:B------:R-:W-:Y:S01]  /*ada0*/  IMAD R80, R80, UR6, RZ ;  /* 0x0000000650507c24 */ /* 0x000fe2000f8e02ff */
[----:B------:R-:W-:Y:S01]  /*adb0*/  LOP3.LUT R0, R20, R21, RZ, 0xfc, !PT ;  /* 0x0000001514007212 */ /* 0x000fe200078efcff */
[----:B------:R-:W-:Y:S01]  /*adc0*/  IMAD R89, R3, R84, RZ ;  /* 0x0000005403597224 */ /* 0x000fe200078e02ff */
[----:B------:R-:W-:Y:S01]  /*add0*/  SEL R3, RZ, 0x80, P0 ;  /* 0x00000080ff037807 */ /* 0x000fe20000000000 */
[----:B------:R-:W-:Y:S01]  /*ade0*/  IMAD R88, R88, 0x40, R195 ;  /* 0x0000004058587824 */ /* 0x000fe200078e02c3 */
[----:B-1----:R-:W-:Y:S01]  /*adf0*/  SYNCS.ARRIVE.TRANS64.RED.A1T0 RZ, [UR5], RZ ;  /* 0x000000ffffff79a7 */ /* 0x002fe20008100405 */
[C---:B------:R-:W-:Y:S01]  /*ae00*/  IMAD R21, R81.reuse, UR7, R80 ;  /* 0x0000000751157c24 */ /* 0x040fe2000f8e0250 */
[----:B------:R-:W-:Y:S01]  /*ae10*/  BSSY B1, `(.L_x_4247) ;  /* 0x000002a000017945 */ /* 0x000fe20003800000 */
[----:B------:R-:W-:Y:S01]  /*ae20*/  IMAD.WIDE.U32 R4, R81, UR6, R4 ;  /* 0x0000000651047c25 */ /* 0x000fe2000f8e0004 */
[----:B------:R-:W-:Y:S01]  /*ae30*/  ISETP.GE.AND P0, PT, R88, R89, PT ;  /* 0x000000595800720c */ /* 0x000fe20003f06270 */
[----:B------:R-:W-:Y:S01]  /*ae40*/  ULDC.64 UR6, c[0x0][0xb80] ;  /* 0x0002e00000067ab9 */ /* 0x000fe20000000a00 */
[----:B------:R-:W-:Y:S01]  /*ae50*/  LOP3.LUT R3, R0, R3, RZ, 0xfc, !PT ;  /* 0x0000000300037212 */ /* 0x000fe200078efcff */
[----:B------:R-:W-:Y:S01]  /*ae60*/  IMAD.IADD R5, R5, 0x1, R21 ;  /* 0x0000000105057824 */ /* 0x000fe200078e0215 */
[----:B------:R-:W-:-:S04]  /*ae70*/  LEA R86, P1, R4, UR6, 0x1 ;  /* 0x0000000604567c11 */ /* 0x000fc8000f8208ff */
        /* <DEDUP_REMOVED lines=35> */
.L_x_4248:
[----:B------:R-:W-:Y:S05]  /*b0b0*/  BSYNC B1 ;  /* 0x0000000000017941 */ /* 0x000fea0003800000 */
.L_x_4247:
[----:B---3--:R-:W-:Y:S01]  /*b0c0*/  VIADD R4, R88, 0x20 ;  /* 0x0000002058047836 */ /* 0x008fe20000000000 */
[----:B-----5:R4:W3:Y:S04]  /*b0d0*/  SHFL.IDX PT, R9, R87, 0x1, 0x181f ;  /* 0x00381f0057097f89 */ /* 0x0208e800000e0000 */
        /* <DEDUP_REMOVED lines=10> */
[----:B-1----:R-:W-:Y:S01]  /*b180*/  @!P3 LEA R20, P6, R191, R8, 0x1 ;  /* 0x00000008bf14b211 */ /* 0x002fe200078c08ff */
[----:B------:R0:W-:Y:S01]  /*b190*/  @!P0 ST.E.128 desc[UR44][R4.64], R12 ;  /* 0x0000000c04008985 */ /* 0x0001e2000c101d2c */
[----:B------:R-:W-:Y:S02]  /*b1a0*/  ISETP.GE.AND P0, PT, R188, UR8, PT ;  /* 0x00000008bc007c0c */ /* 0x000fe4000bf06270 */
[----:B------:R-:W-:Y:S02]  /*b1b0*/  @!P5 LEA.HI.X R11, R192, R9, R209, 0x1, P4 ;  /* 0x00000009c00bd211 */ /* 0x000fe400020f0cd1 */
[----:B------:R-:W-:-:S02]  /*b1c0*/  LOP3.LUT P4, RZ, R0, 0x40, RZ, 0xc0, !PT ;  /* 0x0000004000ff7812 */ /* 0x000fc4000788c0ff */
[----:B--2---:R-:W-:Y:S01]  /*b1d0*/  @!P3 LEA.HI.X R21, R191, R9, R208, 0x1, P6 ;  /* 0x00000009bf15b211 */ /* 0x004fe200030f0cd0 */
        /* <DEDUP_REMOVED lines=20> */
.L_x_4244:
[----:B------:R-:W0:Y:S01]  /*b320*/  LDC.64 R8, c[0x0][0xd00] ;  /* 0x00034000ff087b82 */ /* 0x000e220000000a00 */
[C---:B------:R-:W-:Y:S01]  /*b330*/  IMAD.SHL.U32 R5, R186.reuse, 0x4, RZ ;  /* 0x00000004ba057824 */ /* 0x040fe200078e00ff */
[----:B------:R-:W-:Y:S01]  /*b340*/  SHF.L.U64.HI R0, R186, 0x2, R193 ;  /* 0x00000002ba007819 */ /* 0x000fe200000102c1 */
[----:B------:R-:W-:Y:S01]  /*b350*/  ULDC.64 UR6, c[0x0][0xd08] ;  /* 0x0003420000067ab9 */ /* 0x000fe20000000a00 */
[----:B------:R-:W-:Y:S01]  /*b360*/  ULDC UR5, c[0x0][0xb88] ;  /* 0x0002e20000057ab9 */ /* 0x000fe20000000800 */
[----:B------:R-:W-:-:S03]  /*b370*/  IMAD.MOV.U32 R3, RZ, RZ, RZ ;  /* 0x000000ffff037224 */ /* 0x000fc600078e00ff */
[----:B------:R-:W1:Y:S01]  /*b380*/  LDC R27, c[0x0][0xce8] ;  /* 0x00033a00ff1b7b82 */ /* 0x000e620000000800 */
[----:B0-----:R-:W-:Y:S02]  /*b390*/  ISETP.NE.U32.AND P0, PT, R8, RZ, PT ;  /* 0x000000ff0800720c */ /* 0x001fe40003f05070 */
[----:B------:R-:W-:Y:S02]  /*b3a0*/  IADD3 R8, P1, R5, R8, RZ ;  /* 0x0000000805087210 */ /* 0x000fe40007f3e0ff */
[----:B------:R-:W-:-:S03]  /*b3b0*/  ISETP.NE.AND.EX P0, PT, R9, RZ, PT, P0 ;  /* 0x000000ff0900720c */ /* 0x000fc60003f05300 */
[----:B------:R-:W-:Y:S01]  /*b3c0*/  IMAD.X R9, R0, 0x1, R9, P1 ;  /* 0x0000000100097824 */ /* 0x000fe200008e0609 */
[----:B------:R-:W-:-:S04]  /*b3d0*/  ISETP.NE.U32.AND P1, PT, RZ, UR6, PT ;  /* 0x00000006ff007c0c */ /* 0x000fc8000bf25070 */
[----:B------:R-:W-:-:S05]  /*b3e0*/  ISETP.NE.AND.EX P1, PT, RZ, UR7, PT, P1 ;  /* 0x00000007ff007c0c */ /* 0x000fca000bf25310 */
[----:B------:R0:W5:Y:S08]  /*b3f0*/  @P0 LDG.E R3, desc[UR44][R8.64] ;  /* 0x0000002c08030981 */ /* 0x000170000c1e1900 */
[----:B------:R-:W-:-:S04]  /*b400*/  @P1 IADD3 R4, P2, R5, UR6, RZ ;  /* 0x0000000605041c10 */ /* 0x000fc8000ff5e0ff */
[----:B------:R-:W-:Y:S01]  /*b410*/  @P1 IADD3.X R5, R0, UR7, RZ, P2, !PT ;  /* 0x0000000700051c10 */ /* 0x000fe200097fe4ff */
[----:B------:R-:W-:-:S06]  /*b420*/  IMAD.U32 R0, RZ, RZ, UR5 ;  /* 0x00000005ff007e24 */ /* 0x000fcc000f8e00ff */
[----:B------:R0:W5:Y:S01]  /*b430*/  @P1 LDG.E R0, desc[UR44][R4.64] ;  /* 0x0000002c04001981 */ /* 0x000162000c1e1900 */
[----:B------:R-:W-:Y:S01]  /*b440*/  ISETP.GE.AND P2, PT, R202, 0x40, PT ;  /* 0x00000040ca00780c */ /* 0x000fe20003f46270 */
[----:B-1----:R-:W-:-:S12]  /*b450*/  @P1 BRA `(.L_x_4250) ;  /* 0x0000000000101947 */ /* 0x002fd80003800000 */
[----:B------:R-:W-:Y:S05]  /*b460*/  @!P0 BRA `(.L_x_4250) ;  /* 0x00000000000c8947 */ /* 0x000fea0003800000 */
[----:B0-----:R-:W2:Y:S04]  /*b470*/  LDG.E R5, desc[UR44][R8.64] ;  /* 0x0000002c08057981 */ /* 0x001ea8000c1e1900 */
[----:B-----5:R-:W2:Y:S02]  /*b480*/  LDG.E R0, desc[UR44][R8.64+0x4] ;  /* 0x0000042c08007981 */ /* 0x020ea4000c1e1900 */
[----:B--2---:R-:W-:-:S07]  /*b490*/  IMAD.IADD R0, R0, 0x1, -R5 ;  /* 0x0000000100007824 */ /* 0x004fce00078e0a05 */
.L_x_4250:
[----:B------:R-:W-:Y:S01]  /*b4a0*/  BSSY B1, `(.L_x_4251) ;  /* 0x000002f000017945 */ /* 0x000fe20003800000 */
[----:B------:R-:W-:Y:S02]  /*b4b0*/  SHF.R.S32.HI R15, RZ, 0x1f, R187 ;  /* 0x0000001fff0f7819 */ /* 0x000fe400000114bb */
[----:B------:R-:W-:Y:S02]  /*b4c0*/  SEL R21, R186, RZ, !P0 ;  /* 0x000000ffba157207 */ /* 0x000fe40004000000 */
[----:B------:R-:W-:Y:S02]  /*b4d0*/  SEL R193, R193, RZ, !P0 ;  /* 0x000000ffc1c17207 */ /* 0x000fe40004000000 */
[----:B-----5:R-:W-:Y:S01]  /*b4e0*/  SHF.R.S32.HI R12, RZ, 0x1f, R3 ;  /* 0x0000001fff0c7819 */ /* 0x020fe20000011403 */
[----:B------:R-:W-:Y:S06]  /*b4f0*/  @P2 BRA `(.L_x_4252) ;  /* 0x0000000000a42947 */ /* 0x000fec0003800000 */
[----:B0-----:R-:W0:Y:S01]  /*b500*/  S2R R5, SR_TID.X ;  /* 0x0000000000057919 */ /* 0x001e220000002100 */
[----:B------:R-:W1:Y:S01]  /*b510*/  LDC R13, c[0x0][0xce8] ;  /* 0x00033a00ff0d7b82 */ /* 0x000e620000000800 */
[----:B------:R-:W-:-:S04]  /*b520*/  IMAD.U32 R4, RZ, RZ, UR42 ;  /* 0x0000002aff047e24 */ /* 0x000fc8000f8e00ff */
[----:B0-----:R-:W-:Y:S02]  /*b530*/  IMAD R4, R4, 0x40, R5 ;  /* 0x0000004004047824 */ /* 0x001fe400078e0205 */
[----:B-1----:R-:W-:Y:S02]  /*b540*/  IMAD R5, R0, R13, RZ ;  /* 0x0000000d00057224 */ /* 0x002fe400078e02ff */
        /* <DEDUP_REMOVED lines=11> */
[----:B------:R-:W1:Y:S01]  /*b600*/  @P0 LDC R25, c[0x0][0xcf0] ;  /* 0x00033c00ff190b82 */ /* 0x000e620000000800 */
[----:B0-----:R-:W-:-:S04]  /*b610*/  @P0 IMAD.HI.U32 R8, R14, R11, RZ ;  /* 0x0000000b0e080227 */ /* 0x001fc800078e00ff */
[----:B------:R-:W-:Y:S01]  /*b620*/  IMAD R11, R187, UR7, R10 ;  /* 0x00000007bb0b7c24 */ /* 0x000fe2000f8e020a */
[----:B------:R-:W-:Y:S01]  /*b630*/  ULDC.64 UR6, c[0x0][0xc98] ;  /* 0x0003260000067ab9 */ /* 0x000fe20000000a00 */
[----:B-1----:R-:W-:Y:S02]  /*b640*/  @P0 SHF.R.U32.HI R9, RZ, R25, R8 ;  /* 0x00000019ff090219 */ /* 0x002fe40000011608 */
        /* <DEDUP_REMOVED lines=20> */
.L_x_4252:
[----:B------:R-:W-:Y:S05]  /*b790*/  BSYNC B1 ;  /* 0x0000000000017941 */ /* 0x000fea0003800000 */
.L_x_4251:
[----:B------:R-:W-:Y:S01]  /*b7a0*/  ISETP.NE.AND P0, PT, R27, 0x1, PT ;  /* 0x000000011b00780c */ /* 0x000fe20003f05270 */
[----:B------:R-:W-:Y:S01]  /*b7b0*/  ULDC.64 UR6, c[0x0][0xba0] ;  /* 0x0002e80000067ab9 */ /* 0x000fe20000000a00 */
[----:B------:R-:W-:Y:S01]  /*b7c0*/  ULDC UR5, c[0x0][0xbc8] ;  /* 0x0002f20000057ab9 */ /* 0x000fe20000000800 */
[----:B01----:R-:W-:Y:S01]  /*b7d0*/  IMAD R8, R12, UR6, RZ ;  /* 0x000000060c087c24 */ /* 0x003fe2000f8e02ff */
[----:B------:R-:W-:Y:S01]  /*b7e0*/  ISETP.GE.AND P1, PT, R192, UR5, PT ;  /* 0x00000005c0007c0c */ /* 0x000fe2000bf26270 */
[C---:B------:R-:W-:Y:S01]  /*b7f0*/  IMAD.WIDE.U32 R4, R3.reuse, UR6, RZ ;  /* 0x0000000603047c25 */ /* 0x040fe2000f8e00ff */
[----:B------:R-:W-:Y:S01]  /*b800*/  ISETP.GE.AND P2, PT, R16, UR5, PT ;  /* 0x0000000510007c0c */ /* 0x000fe2000bf46270 */
[----:B------:R-:W-:Y:S01]  /*b810*/  BSSY B1, `(.L_x_4253) ;  /* 0x0000066000017945 */ /* 0x000fe20003800000 */
[----:B------:R-:W-:Y:S01]  /*b820*/  SEL R10, RZ, 0xffffffff, P1 ;  /* 0xffffffffff0a7807 */ /* 0x000fe20000800000 */
[----:B------:R-:W-:Y:S01]  /*b830*/  IMAD R3, R3, UR7, R8 ;  /* 0x0000000703037c24 */ /* 0x000fe2000f8e0208 */
[----:B------:R-:W-:Y:S01]  /*b840*/  ULDC.64 UR6, c[0x0][0xbe8] ;  /* 0x0002fa0000067ab9 */ /* 0x000fe20000000a00 */
[----:B------:R-:W-:Y:S01]  /*b850*/  IMAD R9, R194, 0x20, R195 ;  /* 0x00000020c2097824 */ /* 0x000fe200078e02c3 */
[----:B------:R-:W-:Y:S01]  /*b860*/  ISETP.GE.AND P1, PT, R191, UR5, PT ;  /* 0x00000005bf007c0c */ /* 0x000fe2000bf26270 */
[----:B------:R-:W0:Y:S01]  /*b870*/  @P0 LDC R11, c[0x0][0xcec] ;  /* 0x00033b00ff0b0b82 */ /* 0x000e220000000800 */
[----:B------:R-:W-:Y:S01]  /*b880*/  IMAD.U32 R12, RZ, RZ, UR42 ;  /* 0x0000002aff0c7e24 */ /* 0x000fe2000f8e00ff */
[----:B------:R-:W-:Y:S01]  /*b890*/  IADD3 R5, R5, R3, RZ ;  /* 0x0000000305057210 */ /* 0x000fe20007ffe0ff */
[----:B------:R-:W-:-:S02]  /*b8a0*/  IMAD R8, R15, UR6, RZ ;  /* 0x000000060f087c24 */ /* 0x000fc4000f8e02ff */
[----:B------:R-:W-:Y:S02]  /*b8b0*/  IMAD.SHL.U32 R15, R10, 0x2, RZ ;  /* 0x000000020a0f7824 */ /* 0x000fe400078e00ff */
[C---:B------:R-:W-:Y:S01]  /*b8c0*/  IMAD R3, R187.reuse, UR7, R8 ;  /* 0x00000007bb037c24 */ /* 0x040fe2000f8e0208 */
[----:B------:R-:W1:Y:S01]  /*b8d0*/  @P0 LDC R13, c[0x0][0xcf0] ;  /* 0x00033c00ff0d0b82 */ /* 0x000e620000000800 */
[----:B------:R-:W-:Y:S01]  /*b8e0*/  IMAD R10, R12, 0x40, R9 ;  /* 0x000000400c0a7824 */ /* 0x000fe200078e0209 */
[----:B------:R-:W-:Y:S01]  /*b8f0*/  SEL R8, RZ, 0x1, P2 ;  /* 0x00000001ff087807 */ /* 0x000fe20001000000 */
[----:B------:R-:W-:Y:S01]  /*b900*/  IMAD.WIDE.U32 R4, R187, UR6, R4 ;  /* 0x00000006bb047c25 */ /* 0x000fe2000f8e0004 */
[----:B------:R-:W-:Y:S01]  /*b910*/  SEL R9, RZ, 0xffffffff, P1 ;  /* 0xffffffffff097807 */ /* 0x000fe20000800000 */
[----:B------:R-:W-:Y:S01]  /*b920*/  ULDC.64 UR6, c[0x0][0xbf0] ;  /* 0x0002fc0000067ab9 */ /* 0x000fe20000000a00 */
[----:B------:R-:W-:Y:S01]  /*b930*/  LOP3.LUT R8, R15, 0x2, R8, 0xe2, !PT ;  /* 0x000000020f087812 */ /* 0x000fe200078ee208 */
[----:B------:R-:W-:Y:S01]  /*b940*/  IMAD.IADD R5, R5, 0x1, R3 ;  /* 0x0000000105057824 */ /* 0x000fe200078e0203 */
[----:B------:R-:W-:Y:S01]  /*b950*/  ISETP.GE.AND P1, PT, R190, UR5, PT ;  /* 0x00000005be007c0c */ /* 0x000fe2000bf26270 */
[----:B------:R-:W-:Y:S01]  /*b960*/  IMAD.SHL.U32 R15, R9, 0x4, RZ ;  /* 0x00000004090f7824 */ /* 0x000fe200078e00ff */
[----:B------:R-:W-:Y:S01]  /*b970*/  ISETP.GE.AND P2, PT, R198, UR5, PT ;  /* 0x00000005c6007c0c */ /* 0x000fe2000bf46270 */
[----:B------:R-:W-:Y:S01]  /*b980*/  IMAD R3, R193, UR6, RZ ;  /* 0x00000006c1037c24 */ /* 0x000fe2000f8e02ff */
[----:B------:R-:W-:Y:S01]  /*b990*/  SEL R14, RZ, 0xffffffff, P1 ;  /* 0xffffffffff0e7807 */ /* 0x000fe20000800000 */
[----:B------:R-:W-:Y:S01]  /*b9a0*/  IMAD.WIDE.U32 R4, R21, UR6, R4 ;  /* 0x0000000615047c25 */ /* 0x000fe2000f8e0004 */
[----:B------:R-:W-:-:S03]  /*b9b0*/  LOP3.LUT R12, R15, 0x4, R8, 0xe2, !PT ;  /* 0x000000040f0c7812 */ /* 0x000fc600078ee208 */
[----:B0-----:R-:W-:-:S04]  /*b9c0*/  @P0 IMAD.HI.U32 R8, R10, R11, RZ ;  /* 0x0000000b0a080227 */ /* 0x001fc800078e00ff */
[----:B------:R-:W-:Y:S01]  /*b9d0*/  IMAD R9, R21, UR7, R3 ;  /* 0x0000000715097c24 */ /* 0x000fe2000f8e0203 */
[----:B------:R-:W-:Y:S01]  /*b9e0*/  ULDC.64 UR6, c[0x0][0xbe0] ;  /* 0x0002f80000067ab9 */ /* 0x000fe20000000a00 */
[----:B------:R-:W-:Y:S01]  /*b9f0*/  IMAD.MOV.U32 R3, RZ, RZ, R10 ;  /* 0x000000ffff037224 */ /* 0x000fe200078e000a */
[----:B-1----:R-:W-:Y:S01]  /*ba00*/  @P0 SHF.R.U32.HI R3, RZ, R13, R8 ;  /* 0x0000000dff030219 */ /* 0x002fe20000011608 */
[----:B------:R-:W-:Y:S01]  /*ba10*/  IMAD.SHL.U32 R11, R14, 0x8, RZ ;  /* 0x000000080e0b7824 */ /* 0x000fe200078e00ff */
[----:B------:R-:W-:Y:S01]  /*ba20*/  ISETP.GE.AND P0, PT, R189, UR5, PT ;  /* 0x00000005bd007c0c */ /* 0x000fe2000bf06270 */
[----:B------:R-:W-:Y:S01]  /*ba30*/  IMAD.IADD R5, R5, 0x1, R9 ;  /* 0x0000000105057824 */ /* 0x000fe200078e0209 */
[--C-:B------:R-:W-:Y:S01]  /*ba40*/  SHF.R.S32.HI R8, RZ, 0x1f, R3.reuse ;  /* 0x0000001fff087819 */ /* 0x100fe20000011403 */
[----:B------:R-:W-:Y:S01]  /*ba50*/  IMAD.MOV R9, RZ, RZ, -R3 ;  /* 0x000000ffff097224 */ /* 0x000fe200078e0a03 */
[----:B------:R-:W-:Y:S01]  /*ba60*/  LOP3.LUT R12, R11, 0x8, R12, 0xe2, !PT ;  /* 0x000000080b0c7812 */ /* 0x000fe200078ee20c */
[----:B------:R-:W-:Y:S01]  /*ba70*/  IMAD.WIDE.U32 R4, R3, UR6, R4 ;  /* 0x0000000603047c25 */ /* 0x000fe2000f8e0004 */
[----:B------:R-:W-:-:S02]  /*ba80*/  SEL R11, RZ, 0xffffffff, P0 ;  /* 0xffffffffff0b7807 */ /* 0x000fc40000000000 */
[----:B------:R-:W-:Y:S01]  /*ba90*/  ISETP.GE.AND P0, PT, R188, UR5, PT ;  /* 0x00000005bc007c0c */ /* 0x000fe2000bf06270 */
[----:B------:R-:W-:Y:S02]  /*baa0*/  IMAD R8, R8, UR6, RZ ;  /* 0x0000000608087c24 */ /* 0x000fe4000f8e02ff */
[----:B------:R-:W-:Y:S01]  /*bab0*/  IMAD R9, R27, R9, R10 ;  /* 0x000000091b097224 */ /* 0x000fe200078e020a */
[----:B------:R-:W-:Y:S01]  /*bac0*/  SEL R10, RZ, 0xffffffff, P0 ;  /* 0xffffffffff0a7807 */ /* 0x000fe20000000000 */
[----:B------:R-:W-:Y:S01]  /*bad0*/  IMAD.SHL.U32 R13, R11, 0x10, RZ ;  /* 0x000000100b0d7824 */ /* 0x000fe200078e00ff */
[----:B------:R-:W-:Y:S01]  /*bae0*/  ISETP.GE.AND P0, PT, R199, UR5, PT ;  /* 0x00000005c7007c0c */ /* 0x000fe2000bf06270 */
[----:B------:R-:W-:Y:S01]  /*baf0*/  IMAD R11, R3, UR7, R8 ;  /* 0x00000007030b7c24 */ /* 0x000fe2000f8e0208 */
[----:B------:R-:W-:Y:S01]  /*bb00*/  SHF.R.S32.HI R3, RZ, 0x1f, R9 ;  /* 0x0000001fff037819 */ /* 0x000fe20000011409 */
[----:B------:R-:W-:Y:S01]  /*bb10*/  IMAD.U32 R28, RZ, RZ, UR42 ;  /* 0x0000002aff1c7e24 */ /* 0x000fe2000f8e00ff */
[----:B------:R-:W-:Y:S01]  /*bb20*/  ULDC.64 UR6, c[0x0][0xbd8] ;  /* 0x0002f60000067ab9 */ /* 0x000fe20000000a00 */
[----:B------:R-:W-:Y:S01]  /*bb30*/  IMAD R27, R0, R27, RZ ;  /* 0x0000001b001b7224 */ /* 0x000fe200078e02ff */
[----:B------:R-:W-:Y:S01]  /*bb40*/  LOP3.LUT R12, R13, 0x10, R12, 0xe2, !PT ;  /* 0x000000100d0c7812 */ /* 0x000fe200078ee20c */
[----:B------:R-:W-:-:S02]  /*bb50*/  IMAD.IADD R5, R5, 0x1, R11 ;  /* 0x0000000105057824 */ /* 0x000fc400078e020b */
[----:B------:R-:W-:Y:S02]  /*bb60*/  IMAD R0, R3, UR6, RZ ;  /* 0x0000000603007c24 */ /* 0x000fe4000f8e02ff */
[----:B------:R-:W-:Y:S02]  /*bb70*/  IMAD R28, R28, 0x40, R195 ;  /* 0x000000401c1c7824 */ /* 0x000fe400078e02c3 */
[C---:B------:R-:W-:Y:S01]  /*bb80*/  IMAD R3, R9.reuse, UR7, R0 ;  /* 0x0000000709037c24 */ /* 0x040fe2000f8e0200 */
[----:B------:R-:W-:Y:S01]  /*bb90*/  SEL R0, RZ, 0x80, P2 ;  /* 0x00000080ff007807 */ /* 0x000fe20001000000 */
[----:B------:R-:W-:Y:S01]  /*bba0*/  IMAD.WIDE.U32 R4, R9, UR6, R4 ;  /* 0x0000000609047c25 */ /* 0x000fe2000f8e0004 */
[----:B------:R-:W-:Y:S01]  /*bbb0*/  SEL R9, RZ, 0x40, P0 ;  /* 0x00000040ff097807 */ /* 0x000fe20000000000 */
[----:B------:R-:W-:Y:S01]  /*bbc0*/  ULDC.64 UR6, c[0x0][0xb80] ;  /* 0x0002e00000067ab9 */ /* 0x000fe20000000a00 */
[----:B------:R-:W-:Y:S01]  /*bbd0*/  ISETP.GE.AND P0, PT, R28, R27, PT ;  /* 0x0000001b1c00720c */ /* 0x000fe20003f06270 */
[----:B------:R-:W-:Y:S01]  /*bbe0*/  IMAD.SHL.U32 R13, R10, 0x20, RZ ;  /* 0x000000200a0d7824 */ /* 0x000fe200078e00ff */
[----:B------:R-:W-:Y:S01]  /*bbf0*/  LEA R24, P1, R4, UR6, 0x1 ;  /* 0x0000000604187c11 */ /* 0x000fe2000f8208ff */
[----:B------:R-:W-:-:S03]  /*bc00*/  IMAD.IADD R3, R5, 0x1, R3 ;  /* 0x0000000105037824 */ /* 0x000fc600078e0203 */
[----:B------:R-:W-:Y:S01]  /*bc10*/  LOP3.LUT R12, R13, 0x20, R12, 0xe2, !PT ;  /* 0x000000200d0c7812 */ /* 0x000fe200078ee20c */
[----:B------:R0:W1:Y:S01]  /*bc20*/  SHFL.IDX PT, R8, R24, RZ, 0x181f ;  /* 0x00181fff18087589 */ /* 0x00006200000e0000 */
[----:B------:R-:W-:Y:S02]  /*bc30*/  LEA.HI.X R3, R4, UR7, R3, 0x1, P1 ;  /* 0x0000000704037c11 */ /* 0x000fe400088f0c03 */
[----:B------:R-:W-:-:S03]  /*bc40*/  LOP3.LUT R25, R12, R9, RZ, 0xfc, !PT ;  /* 0x000000090c197212 */ /* 0x000fc600078efcff */
        /* <DEDUP_REMOVED lines=34> */
.L_x_4254:
[----:B------:R-:W-:Y:S05]  /*be70*/  BSYNC B1 ;  /* 0x0000000000017941 */ /* 0x000fea0003800000 */
.L_x_4253:
        /* <DEDUP_REMOVED lines=10> */
[-C--:B-1----:R-:W-:Y:S02]  /*bf20*/  @!P2 LEA R10, P0, R192, R8.reuse, 0x1 ;  /* 0x00000008c00aa211 */ /* 0x082fe400078008ff */
        /* <DEDUP_REMOVED lines=25> */
.L_x_4249:
[----:B------:R-:W-:Y:S05]  /*c0c0*/  BSYNC B0 ;  /* 0x0000000000007941 */ /* 0x000fea0003800000 */
.L_x_4243:
[----:B------:R-:W-:Y:S02]  /*c0d0*/  ULDC UR5, c[0x0][0xd3c] ;  /* 0x00034f0000057ab9 */ /* 0x000fe40000000800 */
[----:B------:R-:W-:-:S13]  /*c0e0*/  ISETP.GE.AND P0, PT, R7, UR5, PT ;  /* 0x0000000507007c0c */ /* 0x000fda000bf06270 */
[----:B------:R-:W-:Y:S05]  /*c0f0*/  @!P0 BRA `(.L_x_4255) ;  /* 0xffffff4c00a88947 */ /* 0x000fea000383ffff */
[----:B------:R-:W-:Y:S05]  /*c100*/  EXIT ;  /* 0x000000000000794d */ /* 0x000fea0003800000 */
.L_x_4209:
        /* <DEDUP_REMOVED lines=16> */
.L_x_4256:
        /* <DEDUP_REMOVED lines=40> */
.L_x_4262:
        /* <DEDUP_REMOVED lines=12> */
.L_x_4261:
[----:B------:R-:W-:Y:S05]  /*c550*/  BSYNC B0 ;  /* 0x0000000000007941 */ /* 0x000fea0003800000 */
.L_x_4260:
        /* <DEDUP_REMOVED lines=21> */
.L_x_4258:
        /* <DEDUP_REMOVED lines=15> */
.L_x_4263:
        /* <DEDUP_REMOVED lines=28> */
.L_x_4259:
[----:B------:R-:W-:Y:S01]  /*c960*/  ULDC UR4, c[0x0][0xd3c] ;  /* 0x00034f0000047ab9 */ /* 0x000fe20000000800 */
[----:B------:R-:W-:Y:S02]  /*c970*/  IMAD.MOV.U32 R17, RZ, RZ, RZ ;  /* 0x000000ffff117224 */ /* 0x000fe400078e00ff */
[----:B------:R-:W-:Y:S02]  /*c980*/  IMAD.U32 R16, RZ, RZ, UR6 ;  /* 0x00000006ff107e24 */ /* 0x000fe4000f8e00ff */
[----:B------:R-:W-:Y:S02]  /*c990*/  IMAD.MOV.U32 R18, RZ, RZ, RZ ;  /* 0x000000ffff127224 */ /* 0x000fe400078e00ff */
[----:B------:R-:W-:-:S07]  /*c9a0*/  IMAD.U32 R19, RZ, RZ, UR4 ;  /* 0x00000004ff137e24 */ /* 0x000fce000f8e00ff */
.L_x_4264:
[----:B------:R-:W-:-:S13]  /*c9b0*/  ISETP.NE.AND P0, PT, R5, RZ, PT ;  /* 0x000000ff0500720c */ /* 0x000fda0003f05270 */
[----:B------:R-:W0:Y:S01]  /*c9c0*/  @!P0 S2R R3, SR_CgaCtaId ;  /* 0x0000000000038919 */ /* 0x000e220000008800 */
[----:B------:R-:W-:-:S04]  /*c9d0*/  @!P0 MOV R0, 0x400 ;  /* 0x0000040000008802 */ /* 0x000fc80000000f00 */
[----:B0-----:R-:W-:-:S05]  /*c9e0*/  @!P0 LEA R0, R3, R0, 0x18 ;  /* 0x0000000003008211 */ /* 0x001fca00078ec0ff */
[----:B------:R1:W-:Y:S01]  /*c9f0*/  @!P0 STS.128 [R0+0x388d0], R16 ;  /* 0x0388d01000008388 */ /* 0x0003e20000000c00 */
[----:B------:R-:W-:Y:S06]  /*ca00*/  BAR.ARV 0x5, 0x180 ;  /* 0x0146000000007b1d */ /* 0x000fec0000002000 */
.L_x_4257:
[----:B------:R2:W-:Y:S01]  /*ca10*/  STL [R1+0x20], RZ ;  /* 0x000020ff01007387 */ /* 0x0005e20000100800 */
[----:B------:R-:W-:Y:S01]  /*ca20*/  ULDC UR4, c[0x0][0xd3c] ;  /* 0x00034f0000047ab9 */ /* 0x000fe20000000800 */
[----:B------:R-:W-:Y:S01]  /*ca30*/  IMAD.MOV.U32 R26, RZ, RZ, 0x1 ;  /* 0x00000001ff1a7424 */ /* 0x000fe200078e00ff */
[----:B0-----:R-:W-:Y:S01]  /*ca40*/  ISETP.GE.AND P0, PT, R19, UR4, PT ;  /* 0x0000000413007c0c */ /* 0x001fe2000bf06270 */
[----:B------:R-:W-:-:S12]  /*ca50*/  IMAD.MOV.U32 R24, RZ, RZ, RZ ;  /* 0x000000ffff187224 */ /* 0x000fd800078e00ff */
[----:B--2---:R-:W-:Y:S05]  /*ca60*/  @P0 BRA `(.L_x_4265) ;  /* 0x0000005400640947 */ /* 0x004fea0003800000 */
[----:B------:R-:W1:Y:S01]  /*ca70*/  S2R R5, SR_TID.X ;  /* 0x0000000000057919 */ /* 0x000e620000002100 */
[----:B------:R-:W0:Y:S01]  /*ca80*/  S2UR UR5, SR_CgaCtaId ;  /* 0x00000000000579c3 */ /* 0x000e220000008800 */
[----:B------:R-:W-:Y:S01]  /*ca90*/  UMOV UR4, 0x400 ;  /* 0x0000040000047882 */ /* 0x000fe20000000000 */
[----:B------:R-:W-:Y:S01]  /*caa0*/  BSSY B8, `(.L_x_4265) ;  /* 0x0000555000087945 */ /* 0x000fe20003800000 */
[----:B------:R2:W-:Y:S01]  /*cab0*/  STL [R1+0x20], RZ ;  /* 0x000020ff01007387 */ /* 0x0005e20000100800 */
[----:B------:R-:W-:Y:S01]  /*cac0*/  IMAD.MOV.U32 R26, RZ, RZ, 0x1 ;  /* 0x00000001ff1a7424 */ /* 0x000fe200078e00ff */
[----:B------:R-:W-:Y:S01]  /*cad0*/  ULOP3.LUT UR36, UR38, 0x2, URZ, 0xfc, !UPT ;  /* 0x0000000226247892 */ /* 0x000fe2000f8efc3f */
[----:B------:R-:W-:Y:S01]  /*cae0*/  IMAD.MOV.U32 R24, RZ, RZ, RZ ;  /* 0x000000ffff187224 */ /* 0x000fe200078e00ff */
[----:B------:R-:W-:Y:S01]  /*caf0*/  ULDC UR37, c[0x0][0xc] ;  /* 0x0000030000257ab9 */ /* 0x000fe20000000800 */
[----:B0-----:R-:W-:-:S06]  /*cb00*/  ULEA UR4, UR5, UR4, 0x18 ;  /* 0x0000000405047291 */ /* 0x001fcc000f8ec03f */
[----:B------:R-:W-:Y:S01]  /*cb10*/  IMAD.U32 R23, RZ, RZ, UR4 ;  /* 0x00000004ff177e24 */ /* 0x000fe2000f8e00ff */
[C---:B-1----:R-:W-:Y:S02]  /*cb20*/  SHF.L.U32 R0, R5.reuse, 0x3, RZ ;  /* 0x0000000305007819 */ /* 0x042fe400000006ff */
[----:B------:R-:W-:Y:S02]  /*cb30*/  LOP3.LUT R4, R5, 0x7f, RZ, 0xc0, !PT ;  /* 0x0000007f05047812 */ /* 0x000fe400078ec0ff */
[----:B------:R-:W-:-:S04]  /*cb40*/  LOP3.LUT R2, R0, 0x1f8, RZ, 0xc0, !PT ;  /* 0x000001f800027812 */ /* 0x000fc800078ec0ff */
[----:B------:R-:W-:Y:S01]  /*cb50*/  LOP3.LUT R3, R2, 0x38, R5, 0x78, !PT ;  /* 0x0000003802037812 */ /* 0x000fe200078e7805 */
[----:B------:R-:W-:Y:S01]  /*cb60*/  IMAD.SHL.U32 R2, R5, 0x10, RZ ;  /* 0x0000001005027824 */ /* 0x000fe200078e00ff */
[----:B------:R-:W-:Y:S02]  /*cb70*/  SHF.R.U32.HI R5, RZ, 0x3, R4 ;  /* 0x00000003ff057819 */ /* 0x000fe40000011604 */
[----:B------:R-:W-:Y:S02]  /*cb80*/  LOP3.LUT R4, R0, 0x38, RZ, 0xc0, !PT ;  /* 0x0000003800047812 */ /* 0x000fe400078ec0ff */
[----:B------:R-:W-:Y:S02]  /*cb90*/  LOP3.LUT R34, R3, 0x200, R0, 0xf8, !PT ;  /* 0x0000020003227812 */ /* 0x000fe400078ef800 */
[----:B------:R-:W-:Y:S02]  /*cba0*/  LOP3.LUT R2, R5, 0x70, R2, 0xf8, !PT ;  /* 0x0000007005027812 */ /* 0x000fe400078ef802 */
[----:B------:R-:W-:Y:S01]  /*cbb0*/  LOP3.LUT R0, R4, 0x40, RZ, 0xfc, !PT ;  /* 0x0000004004007812 */ /* 0x000fe200078efcff */
[----:B------:R-:W-:Y:S01]  /*cbc0*/  IMAD R25, R34, 0x2, R23 ;  /* 0x0000000222197824 */ /* 0x000fe200078e0217 */
[----:B------:R-:W-:-:S02]  /*cbd0*/  LOP3.LUT R3, R4, 0x80, RZ, 0xfc, !PT ;  /* 0x0000008004037812 */ /* 0x000fc400078efcff */
[C---:B------:R-:W-:Y:S02]  /*cbe0*/  LOP3.LUT R2, R4.reuse, 0xc0, RZ, 0xfc, !PT ;  /* 0x000000c004027812 */ /* 0x040fe400078efcff */
[C---:B------:R-:W-:Y:S02]  /*cbf0*/  LOP3.LUT R0, R4.reuse, 0x100, RZ, 0xfc, !PT ;  /* 0x0000010004007812 */ /* 0x040fe400078efcff */
[C---:B------:R-:W-:Y:S02]  /*cc00*/  LOP3.LUT R3, R4.reuse, 0x140, RZ, 0xfc, !PT ;  /* 0x0000014004037812 */ /* 0x040fe400078efcff */
[C---:B------:R-:W-:Y:S02]  /*cc10*/  LOP3.LUT R2, R4.reuse, 0x180, RZ, 0xfc, !PT ;  /* 0x0000018004027812 */ /* 0x040fe400078efcff */
[----:B--2---:R-:W-:-:S07]  /*cc20*/  LOP3.LUT R0, R4, 0x1c0, RZ, 0xfc, !PT ;  /* 0x000001c004007812 */ /* 0x004fce00078efcff */
.L_x_4332:
[----:B------:R-:W0:Y:S02]  /*cc30*/  LDC.64 R2, c[0x0][0xd88] ;  /* 0x00036200ff027b82 */ /* 0x000e240000000a00 */
[----:B0-----:R-:W-:-:S05]  /*cc40*/  IMAD.WIDE R2, R19, 0x4, R2 ;  /* 0x0000000413027825 */ /* 0x001fca00078e0202 */
[----:B--2---:R-:W2:Y:S01]  /*cc50*/  LDG.E R35, desc[UR44][R2.64] ;  /* 0x0000002c02237981 */ /* 0x004ea2000c1e1900 */
        /* <DEDUP_REMOVED lines=36> */
[----:B---34-:R-:W-:Y:S05]  /*cea0*/  @P0 BRA `(.L_x_4266) ;  /* 0x0000000000200947 */ /* 0x018fea0003800000 */
        /* <DEDUP_REMOVED lines=8> */
.L_x_4266:
        /* <DEDUP_REMOVED lines=9> */
.L_x_4267:
[----:B------:R-:W-:Y:S02]  /*cfc0*/  ULDC.64 UR4, c[0x0][0xb00] ;  /* 0x0002c00000047ab9 */ /* 0x000fe40000000a00 */
[----:B------:R-:W-:-:S04]  /*cfd0*/  ISETP.NE.U32.AND P0, PT, RZ, UR4, PT ;  /* 0x00000004ff007c0c */ /* 0x000fc8000bf05070 */
[----:B------:R-:W-:-:S13]  /*cfe0*/  ISETP.NE.AND.EX P0, PT, RZ, UR5, PT, P0 ;  /* 0x00000005ff007c0c */ /* 0x000fda000bf05300 */
[----:B------:R-:W-:Y:S05]  /*cff0*/  @!P0 BRA `(.L_x_4268) ;  /* 0x0000000000148947 */ /* 0x000fea0003800000 */
[----:B-1----:R-:W1:Y:S02]  /*d000*/  LDC.64 R2, c[0x0][0xb00] ;  /* 0x0002c000ff027b82 */ /* 0x002e640000000a00 */
[----:B-1----:R-:W-:-:S05]  /*d010*/  IMAD.WIDE R2, R29, 0x4, R2 ;  /* 0x000000041d027825 */ /* 0x002fca00078e0202 */
[----:B------:R-:W3:Y:S04]  /*d020*/  LDG.E R7, desc[UR44][R2.64] ;  /* 0x0000002c02077981 */ /* 0x000ee8000c1e1900 */
[----:B0-2---:R-:W3:Y:S02]  /*d030*/  LDG.E R0, desc[UR44][R2.64+0x4] ;  /* 0x0000042c02007981 */ /* 0x005ee4000c1e1900 */
[----:B---3--:R-:W-:-:S07]  /*d040*/  IMAD.IADD R7, R0, 0x1, -R7 ;  /* 0x0000000100077824 */ /* 0x008fce00078e0a07 */
.L_x_4268:
[----:B-----5:R-:W-:Y:S01]  /*d050*/  IMAD.IADD R33, R7, 0x1, -R32 ;  /* 0x0000000107217824 */ /* 0x020fe200078e0a20 */
[----:B------:R-:W-:Y:S03]  /*d060*/  BSSY B7, `(.L_x_4269) ;  /* 0x000045a000077945 */ /* 0x000fe60003800000 */
[C---:B012---:R-:W-:Y:S01]  /*d070*/  VIADD R0, R33.reuse, 0x3f ;  /* 0x0000003f21007836 */ /* 0x047fe20000000000 */
[----:B------:R0:W-:Y:S01]  /*d080*/  STL [R1+0x4], R33 ;  /* 0x0000042101007387 */ /* 0x0001e20000100800 */
[----:B------:R-:W-:-:S03]  /*d090*/  ISETP.GT.AND P0, PT, R33, RZ, PT ;  /* 0x000000ff2100720c */ /* 0x000fc60003f04270 */
[----:B------:R-:W-:-:S04]  /*d0a0*/  SHF.R.S32.HI R3, RZ, 0x1f, R0 ;  /* 0x0000001fff037819 */ /* 0x000fc80000011400 */
        /* <DEDUP_REMOVED lines=11> */
[----:B0-----:R-:W1:Y:S02]  /*d160*/  FLO.U32 R0, UR4 ;  /* 0x0000000400007d00 */ /* 0x001e6400080e0000 */
[----:B-1----:R-:W-:-:S06]  /*d170*/  ISETP.EQ.U32.AND P0, PT, R0, R5, PT ;  /* 0x000000050000720c */ /* 0x002fcc0003f02070 */
        /* <DEDUP_REMOVED lines=8> */
.L_x_4270:
[----:B0-----:R-:W-:Y:S01]  /*d200*/  VIADD R0, R23, 0x22400 ;  /* 0x0002240017007836 */ /* 0x001fe20000000000 */
        /* <DEDUP_REMOVED lines=18> */
[----:B0-----:R-:W-:Y:S05]  /*d330*/  CALL.ABS.NOINC R2 ;  /* 0x0000000002007343 */ /* 0x001fea0003c00000 */
.L_x_4273:
[----:B------:R-:W-:Y:S05]  /*d340*/  BSYNC B6 ;  /* 0x0000000000067941 */ /* 0x000fea0003800000 */
.L_x_4272:
        /* <DEDUP_REMOVED lines=20> */
.L_x_4276:
        /* <DEDUP_REMOVED lines=15> */
.L_x_4275:
[----:B------:R-:W-:Y:S05]  /*d580*/  BSYNC B6 ;  /* 0x0000000000067941 */ /* 0x000fea0003800000 */
.L_x_4274:
[----:B------:R-:W2:Y:S01]  /*d590*/  LDL R5, [R1+0x28] ;  /* 0x0000280001057983 */ /* 0x000ea20000100800 */
[----:B------:R-:W-:Y:S01]  /*d5a0*/  ULDC.64 UR4, c[0x0][0xaf0] ;  /* 0x0002bc0000047ab9 */ /* 0x000fe20000000a00 */
[----:B------:R-:W0:Y:S01]  /*d5b0*/  LDC R20, c[0x0][0x430] ;  /* 0x00010c00ff147b82 */ /* 0x000e220000000800 */
[----:B------:R-:W-:Y:S01]  /*d5c0*/  ISETP.NE.U32.AND P0, PT, RZ, UR4, PT ;  /* 0x00000004ff007c0c */ /* 0x000fe2000bf05070 */
[----:B------:R-:W1:Y:S03]  /*d5d0*/  S2R R21, SR_TID.X ;  /* 0x0000000000157919 */ /* 0x000e660000002100 */
[----:B------:R-:W-:Y:S01]  /*d5e0*/  ISETP.NE.AND.EX P0, PT, RZ, UR5, PT, P0 ;  /* 0x00000005ff007c0c */ /* 0x000fe2000bf05300 */
[----:B------:R-:W3:-:S12]  /*d5f0*/  S2R R4, SR_TID.X ;  /* 0x0000000000047919 */ /* 0x000ed80000002100 */
[----:B------:R-:W-:Y:S01]  /*d600*/  @P0 IADD3 R2, P1, R27, UR4, RZ ;  /* 0x000000041b020c10 */ /* 0x000fe2000ff3e0ff */
[----:B------:R-:W-:-:S03]  /*d610*/  ULDC UR4, c[0x0][0x320] ;  /* 0x0000c80000047ab9 */ /* 0x000fc60000000800 */
[----:B------:R-:W-:-:S05]  /*d620*/  @P0 IADD3.X R3, R28, UR5, RZ, P1, !PT ;  /* 0x000000051c030c10 */ /* 0x000fca0008ffe4ff */
[----:B------:R4:W5:Y:S01]  /*d630*/  @P0 LDG.E R29, desc[UR44][R2.64] ;  /* 0x0000002c021d0981 */ /* 0x000962000c1e1900 */
[----:B------:R-:W-:Y:S01]  /*d640*/  LOP3.LUT R22, R22, 0xfffffdff, RZ, 0xc0, !PT ;  /* 0xfffffdff16167812 */ /* 0x000fe200078ec0ff */
[----:B------:R-:W-:Y:S01]  /*d650*/  UMOV UR5, 0xffffffff ;  /* 0xffffffff00057882 */ /* 0x000fe20000000000 */
[----:B-1----:R-:W-:Y:S02]  /*d660*/  IMAD.SHL.U32 R21, R21, 0x8, RZ ;  /* 0x0000000815157824 */ /* 0x002fe400078e00ff */
[----:B---3--:R-:W-:-:S03]  /*d670*/  IMAD.SHL.U32 R30, R4, 0x8, RZ ;  /* 0x00000008041e7824 */ /* 0x008fc600078e00ff */
[----:B------:R-:W-:-:S04]  /*d680*/  LOP3.LUT R21, R21, 0x38, RZ, 0xc0, !PT ;  /* 0x0000003815157812 */ /* 0x000fc800078ec0ff */
[C---:B------:R-:W-:Y:S02]  /*d690*/  LOP3.LUT R0, R21.reuse, 0x40, RZ, 0xfc, !PT ;  /* 0x0000004015007812 */ /* 0x040fe400078efcff */
[----:B------:R-:W-:Y:S02]  /*d6a0*/  LOP3.LUT R31, R21, 0x180, RZ, 0xfc, !PT ;  /* 0x00000180151f7812 */ /* 0x000fe400078efcff */
[----:B------:R-:W1:Y:S01]  /*d6b0*/  S2R R21, SR_TID.X ;  /* 0x0000000000157919 */ /* 0x000e620000002100 */
[----:B------:R-:W-:Y:S02]  /*d6c0*/  ISETP.GE.AND P0, PT, R0, UR4, PT ;  /* 0x0000000400007c0c */ /* 0x000fe4000bf06270 */
[----:B------:R-:W-:Y:S02]  /*d6d0*/  ISETP.GE.AND P1, PT, R31, UR4, PT ;  /* 0x000000041f007c0c */ /* 0x000fe4000bf26270 */
[----:B------:R-:W-:-:S04]  /*d6e0*/  LOP3.LUT R30, R30, 0x38, RZ, 0xc0, !PT ;  /* 0x000000381e1e7812 */ /* 0x000fc800078ec0ff */
[C---:B------:R-:W-:Y:S02]  /*d6f0*/  ISETP.GE.AND P2, PT, R30.reuse, UR4, PT ;  /* 0x000000041e007c0c */ /* 0x040fe4000bf46270 */
[----:B------:R-:W-:-:S03]  /*d700*/  LOP3.LUT R30, R30, 0x140, RZ, 0xfc, !PT ;  /* 0x000001401e1e7812 */ /* 0x000fc600078efcff */
        /* <DEDUP_REMOVED lines=9> */
[----:B------:R-:W-:Y:S02]  /*d7a0*/  LOP3.LUT R0, R31, 0x80, RZ, 0xfc, !PT ;  /* 0x000000801f007812 */ /* 0x000fe400078efcff */
[----:B------:R-:W-:Y:S02]  /*d7b0*/  LOP3.LUT R21, R21, 0xc0, RZ, 0xfc, !PT ;  /* 0x000000c015157812 */ /* 0x000fe400078efcff */
[----:B------:R-:W-:Y:S02]  /*d7c0*/  ISETP.GE.AND P5, PT, R0, UR4, PT ;  /* 0x0000000400007c0c */ /* 0x000fe4000bfa6270 */
[----:B------:R-:W-:-:S02]  /*d7d0*/  ISETP.GE.AND P4, PT, R21, UR4, PT ;  /* 0x0000000415007c0c */ /* 0x000fc4000bf86270 */
[----:B------:R-:W1:Y:S01]  /*d7e0*/  S2R R21, SR_TID.X ;  /* 0x0000000000157919 */ /* 0x000e620000002100 */
[----:B------:R-:W-:Y:S02]  /*d7f0*/  LOP3.LUT R31, R31, 0x1c0, RZ, 0xfc, !PT ;  /* 0x000001c01f1f7812 */ /* 0x000fe400078efcff */
[----:B------:R-:W-:Y:S02]  /*d800*/  SEL R0, RZ, 0x40, P1 ;  /* 0x00000040ff007807 */ /* 0x000fe40000800000 */
[----:B------:R-:W-:Y:S01]  /*d810*/  ISETP.GE.AND P0, PT, R31, UR4, PT ;  /* 0x000000041f007c0c */ /* 0x000fe2000bf06270 */
[C---:B------:R-:W-:Y:S01]  /*d820*/  IMAD.SHL.U32 R31, R4.reuse, 0x8, RZ ;  /* 0x00000008041f7824 */ /* 0x040fe200078e00ff */
[----:B------:R-:W-:Y:S02]  /*d830*/  LOP3.LUT R4, R4, 0x7f, RZ, 0xc0, !PT ;  /* 0x0000007f04047812 */ /* 0x000fe400078ec0ff */
[----:B------:R-:W-:Y:S02]  /*d840*/  @P5 LOP3.LUT R22, R22, 0x20, RZ, 0xfc, !PT ;  /* 0x0000002016165812 */ /* 0x000fe400078efcff */
[----:B------:R-:W-:-:S02]  /*d850*/  LOP3.LUT R31, R31, 0x38, RZ, 0xc0, !PT ;  /* 0x000000381f1f7812 */ /* 0x000fc400078ec0ff */
[----:B------:R-:W-:-:S04]  /*d860*/  LOP3.LUT R22, R22, 0xffffffef, RZ, 0xc0, !PT ;  /* 0xffffffef16167812 */ /* 0x000fc800078ec0ff */
[----:B------:R-:W-:-:S04]  /*d870*/  @P4 LOP3.LUT R22, R22, 0x10, RZ, 0xfc, !PT ;  /* 0x0000001016164812 */ /* 0x000fc800078efcff */
[----:B------:R-:W-:-:S04]  /*d880*/  LOP3.LUT R22, R22, 0xfffffffb, RZ, 0xc0, !PT ;  /* 0xfffffffb16167812 */ /* 0x000fc800078ec0ff */
[----:B------:R-:W-:Y:S01]  /*d890*/  LOP3.LUT R22, R22, 0xfffffff7, RZ, 0xc0, !PT ;  /* 0xfffffff716167812 */ /* 0x000fe200078ec0ff */
[----:B-1----:R-:W-:Y:S01]  /*d8a0*/  IMAD.SHL.U32 R9, R21, 0x10, RZ ;  /* 0x0000001015097824 */ /* 0x002fe200078e00ff */
[----:B--2---:R-:W-:Y:S02]  /*d8b0*/  LEA R27, R5, 0xffffffc0, 0x6 ;  /* 0xffffffc0051b7811 */ /* 0x004fe400078e30ff */
[----:B------:R-:W-:Y:S02]  /*d8c0*/  SHF.R.U32.HI R5, RZ, 0x3, R4 ;  /* 0x00000003ff057819 */ /* 0x000fe40000011604 */
[----:B------:R-:W-:Y:S02]  /*d8d0*/  LOP3.LUT R4, R31, 0x100, RZ, 0xfc, !PT ;  /* 0x000001001f047812 */ /* 0x000fe400078efcff */
[----:B------:R-:W-:Y:S02]  /*d8e0*/  LOP3.LUT R9, R5, 0x70, R9, 0xf8, !PT ;  /* 0x0000007005097812 */ /* 0x000fe400078ef809 */
[----:B------:R-:W-:-:S02]  /*d8f0*/  ISETP.GE.AND P3, PT, R4, UR4, PT ;  /* 0x0000000404007c0c */ /* 0x000fc4000bf66270 */
[----:B------:R-:W-:Y:S01]  /*d900*/  SEL R31, RZ, 0x80, P0 ;  /* 0x00000080ff1f7807 */ /* 0x000fe20000000000 */
[----:B------:R-:W-:-:S10]  /*d910*/  IMAD.IADD R6, R9, 0x1, R27 ;  /* 0x0000000109067824 */ /* 0x000fd400078e021b */
[----:B------:R-:W-:-:S04]  /*d920*/  @P3 LOP3.LUT R22, R22, 0x8, RZ, 0xfc, !PT ;  /* 0x0000000816163812 */ /* 0x000fc800078efcff */
[----:B------:R-:W-:Y:S01]  /*d930*/  @P2 LOP3.LUT R22, R22, 0x4, RZ, 0xfc, !PT ;  /* 0x0000000416162812 */ /* 0x000fe200078efcff */
[----:B0---4-:R-:W-:Y:S06]  /*d940*/  BRA.DIV UR5, `(.L_x_4277) ;  /* 0x0000004e051c7947 */ /* 0x011fec000b800000 */
.L_x_4350:
[----:B------:R-:W-:Y:S01]  /*d950*/  ISETP.NE.AND P1, PT, R20, 0x1, PT ;  /* 0x000000011400780c */ /* 0x000fe20003f25270 */
[----:B------:R-:W-:Y:S01]  /*d960*/  IMAD.MOV.U32 R37, RZ, RZ, RZ ;  /* 0x000000ffff257224 */ /* 0x000fe200078e00ff */
[C---:B------:R-:W-:Y:S01]  /*d970*/  ISETP.GE.AND P0, PT, R6.reuse, R33, PT ;  /* 0x000000210600720c */ /* 0x040fe20003f06270 */
[----:B------:R-:W-:Y:S01]  /*d980*/  IMAD.IADD R6, R6, 0x1, R32 ;  /* 0x0000000106067824 */ /* 0x000fe200078e0220 */
[----:B-----5:R-:W-:Y:S02]  /*d990*/  SHF.R.S32.HI R33, RZ, 0x1f, R29 ;  /* 0x0000001fff217819 */ /* 0x020fe4000001141d */
[----:B------:R-:W-:Y:S01]  /*d9a0*/  ISETP.GT.U32.OR P0, PT, R9, 0x3f, P0 ;  /* 0x0000003f0900780c */ /* 0x000fe20000704470 */
[----:B------:R-:W-:Y:S01]  /*d9b0*/  IMAD.MOV.U32 R7, RZ, RZ, R6 ;  /* 0x000000ffff077224 */ /* 0x000fe200078e0006 */
[C---:B------:R-:W-:Y:S02]  /*d9c0*/  LOP3.LUT P6, RZ, R22.reuse, 0x400, RZ, 0xc0, !PT ;  /* 0x0000040016ff7812 */ /* 0x040fe400078cc0ff */
[----:B------:R-:W-:-:S03]  /*d9d0*/  LOP3.LUT R22, R22, 0xffffdfff, RZ, 0xc0, !PT ;  /* 0xffffdfff16167812 */ /* 0x000fc600078ec0ff */
[----:B------:R-:W0:Y:S01]  /*d9e0*/  @P1 LDC R3, c[0x0][0x434] ;  /* 0x00010d00ff031b82 */ /* 0x000e220000000800 */
[----:B------:R-:W-:-:S07]  /*d9f0*/  @P1 LOP3.LUT R22, R22, 0x2000, RZ, 0xfc, !PT ;  /* 0x0000200016161812 */ /* 0x000fce00078efcff */
        /* <DEDUP_REMOVED lines=18> */
[----:B------:R-:W-:Y:S02]  /*db20*/  SHF.L.U32 R2, R2, 0x1, RZ ;  /* 0x0000000102027819 */ /* 0x000fe400000006ff */
[----:B------:R-:W-:Y:S02]  /*db30*/  LOP3.LUT R22, R22, 0xffffefff, RZ, 0xc0, !PT ;  /* 0xffffefff16167812 */ /* 0x000fe400078ec0ff */
[----:B------:R-:W-:Y:S02]  /*db40*/  LOP3.LUT R2, R2, 0x2, R3, 0xe2, !PT ;  /* 0x0000000202027812 */ /* 0x000fe400078ee203 */
[----:B------:R-:W-:-:S02]  /*db50*/  SEL R3, RZ, 0x4, P5 ;  /* 0x00000004ff037807 */ /* 0x000fc40002800000 */
[----:B0-----:R-:W-:Y:S02]  /*db60*/  SEL R4, RZ, 0x8, P4 ;  /* 0x00000008ff047807 */ /* 0x001fe40002000000 */
[----:B------:R-:W-:Y:S02]  /*db70*/  SHF.R.S32.HI R28, RZ, 0x1f, R18 ;  /* 0x0000001fff1c7819 */ /* 0x000fe40000011412 */
[----:B------:R-:W-:Y:S02]  /*db80*/  LOP3.LUT R2, R4, R2, R3, 0xfe, !PT ;  /* 0x0000000204027212 */ /* 0x000fe400078efe03 */
[----:B------:R-:W-:Y:S02]  /*db90*/  SEL R3, RZ, 0x10, P3 ;  /* 0x00000010ff037807 */ /* 0x000fe40001800000 */
[----:B------:R-:W-:-:S04]  /*dba0*/  SEL R4, RZ, 0x20, P2 ;  /* 0x00000020ff047807 */ /* 0x000fc80001000000 */
[----:B------:R-:W-:-:S04]  /*dbb0*/  LOP3.LUT R2, R4, R2, R3, 0xfe, !PT ;  /* 0x0000000204027212 */ /* 0x000fc800078efe03 */
[----:B------:R-:W-:Y:S01]  /*dbc0*/  LOP3.LUT R10, R2, R0, RZ, 0xfc, !PT ;  /* 0x00000000020a7212 */ /* 0x000fe200078efcff */
[----:B------:R-:W-:Y:S02]  /*dbd0*/  IMAD.MOV R0, RZ, RZ, -R7 ;  /* 0x000000ffff007224 */ /* 0x000fe400078e0a07 */
[----:B------:R-:W-:Y:S01]  /*dbe0*/  IMAD.U32 R2, RZ, RZ, UR36 ;  /* 0x00000024ff027e24 */ /* 0x000fe2000f8e00ff */
[----:B------:R-:W-:Y:S01]  /*dbf0*/  LOP3.LUT R31, R10, R31, RZ, 0xfc, !PT ;  /* 0x0000001f0a1f7212 */ /* 0x000fe200078efcff */
[----:B------:R-:W-:Y:S01]  /*dc00*/  IMAD R0, R20, R0, R6 ;  /* 0x0000000014007224 */ /* 0x000fe200078e0206 */
[----:B------:R0:W-:Y:S02]  /*dc10*/  STL [R1+0x24], R10 ;  /* 0x0000240a01007387 */ /* 0x0001e40000100800 */
[----:B------:R-:W-:Y:S02]  /*dc20*/  ISETP.NE.AND P0, PT, R2, 0x3, PT ;  /* 0x000000030200780c */ /* 0x000fe40003f05270 */
[----:B------:R0:W-:Y:S11]  /*dc30*/  STL [R1], R0 ;  /* 0x0000000001007387 */ /* 0x0001f60000100800 */
[----:B------:R-:W-:-:S04]  /*dc40*/  @P0 LOP3.LUT R22, R22, 0x1000, RZ, 0xfc, !PT ;  /* 0x0000100016160812 */ /* 0x000fc800078efcff */
[----:B------:R-:W-:-:S04]  /*dc50*/  LOP3.LUT R22, R22, 0xfffffffe, RZ, 0xc0, !PT ;  /* 0xfffffffe16167812 */ /* 0x000fc800078ec0ff */
[----:B------:R-:W-:Y:S01]  /*dc60*/  @P1 LOP3.LUT R22, R22, 0x1, RZ, 0xfc, !PT ;  /* 0x0000000116161812 */ /* 0x000fe200078efcff */
[----:B0-----:R-:W-:Y:S06]  /*dc70*/  @!P0 BRA `(.L_x_4278) ;  /* 0x0000000000048947 */ /* 0x001fec0003800000 */
[----:B------:R-:W-:Y:S01]  /*dc80*/  BPT.TRAP 0x1 ;  /* 0x000000040000795c */ /* 0x000fe20000300000 */
.L_x_4278:
[----:B------:R-:W-:Y:S01]  /*dc90*/  IMAD R30, R24, 0x8, R23 ;  /* 0x00000008181e7824 */ /* 0x000fe200078e0217 */
[----:B------:R-:W-:Y:S01]  /*dca0*/  SHF.L.U32 R0, R26, 0x1f, RZ ;  /* 0x0000001f1a007819 */ /* 0x000fe200000006ff */
[----:B------:R-:W-:Y:S03]  /*dcb0*/  BSSY B0, `(.L_x_4279) ;  /* 0x0000003000007945 */ /* 0x000fe60003800000 */
[----:B------:R-:W0:Y:S02]  /*dcc0*/  SYNCS.PHASECHK.TRANS64.TRYWAIT P0, [R30+URZ+0x38840], R0 ;  /* 0x038840001e0075a7 */ /* 0x000e24000800017f */
[----:B0-----:R-:W-:Y:S05]  /*dcd0*/  @!P0 BRA `(.L_x_4280) ;  /* 0x0000004800688947 */ /* 0x001fea0003800000 */
.L_x_4351:
[----:B------:R-:W-:Y:S05]  /*dce0*/  BSYNC B0 ;  /* 0x0000000000007941 */ /* 0x000fea0003800000 */
.L_x_4279:
[----:B------:R-:W0:Y:S01]  /*dcf0*/  LDL R2, [R1] ;  /* 0x0000000001027983 */ /* 0x000e220000100800 */
[----:B------:R-:W-:-:S03]  /*dd00*/  ULDC.64 UR4, c[0x0][0x300] ;  /* 0x0000c00000047ab9 */ /* 0x000fc60000000a00 */
[----:B------:R-:W2:Y:S01]  /*dd10*/  LDL R7, [R1+0x4] ;  /* 0x0000040001077983 */ /* 0x000ea20000100800 */
[----:B-----5:R-:W-:Y:S02]  /*dd20*/  SHF.R.S32.HI R4, RZ, 0x1f, R37 ;  /* 0x0000001fff047819 */ /* 0x020fe40000011425 */
        /* <DEDUP_REMOVED lines=19> */
[----:B0-----:R-:W-:Y:S02]  /*de60*/  LOP3.LUT R5, R4, 0x7f, RZ, 0xc0, !PT ;  /* 0x0000007f04057812 */ /* 0x001fe400078ec0ff */
[----:B------:R-:W-:Y:S01]  /*de70*/  IMAD.IADD R4, R3, 0x1, R0 ;  /* 0x0000000103047824 */ /* 0x000fe200078e0200 */
[C---:B------:R-:W-:Y:S01]  /*de80*/  LEA R0, P0, R2.reuse, UR4, 0x1 ;  /* 0x0000000402007c11 */ /* 0x040fe2000f8008ff */
[----:B------:R-:W-:Y:S01]  /*de90*/  ULDC UR4, c[0x0][0x2f4] ;  /* 0x0000bd0000047ab9 */ /* 0x000fe20000000800 */
[----:B------:R-:W-:Y:S02]  /*dea0*/  SHF.R.U32.HI R6, RZ, 0x3, R5 ;  /* 0x00000003ff067819 */ /* 0x000fe40000011605 */
[----:B------:R-:W0:Y:S01]  /*deb0*/  S2R R5, SR_TID.X ;  /* 0x0000000000057919 */ /* 0x000e220000002100 */
[----:B------:R-:W-:Y:S01]  /*dec0*/  LEA.HI.X R4, R2, UR5, R4, 0x1, P0 ;  /* 0x0000000502047c11 */ /* 0x000fe200080f0c04 */
[----:B------:R-:W-:Y:S01]  /*ded0*/  UMOV UR5, 0xffffffff ;  /* 0xffffffff00057882 */ /* 0x000fe20000000000 */
[----:B--2---:R-:W-:-:S04]  /*dee0*/  IADD3 R27, -R6, R7, -R27 ;  /* 0x00000007061b7210 */ /* 0x004fc80007ffe91b */
        /* <DEDUP_REMOVED lines=39> */
.L_x_4361:
[----:B------:R-:W-:-:S13]  /*e160*/  ISETP.GE.AND P0, PT, R27, 0x31, PT ;  /* 0x000000311b00780c */ /* 0x000fda0003f06270 */
[----:B01----:R-:W-:Y:S01]  /*e170*/  @P0 LEA R2, P1, R7, R0, 0x1 ;  /* 0x0000000007020211 */ /* 0x003fe200078208ff */
        /* <DEDUP_REMOVED lines=8> */
.L_x_4282:
        /* <DEDUP_REMOVED lines=11> */
.L_x_4283:
[----:B------:R1:W5:Y:S01]  /*e2b0*/  LDL.LU R0, [R1+0xc] ;  /* 0x00000c0001007983 */ /* 0x0003620000300800 */
[----:B------:R-:W-:Y:S01]  /*e2c0*/  LOP3.LUT P0, RZ, R22, 0x40, RZ, 0xc0, !PT ;  /* 0x0000004016ff7812 */ /* 0x000fe2000780c0ff */
[----:B------:R1:W-:-:S12]  /*e2d0*/  SYNCS.ARRIVE.TRANS64.A1T0 RZ, [R30+URZ+0x38830], RZ ;  /* 0x038830ff1eff79a7 */ /* 0x0003d8000810003f */
[----:B------:R-:W-:Y:S05]  /*e2e0*/  WARPSYNC.ALL ;  /* 0x0000000000007948 */ /* 0x000fea0003800000 */
[----:B0-----:R-:W-:Y:S01]  /*e2f0*/  SEL R2, R35, RZ, !P0 ;  /* 0x000000ff23027207 */ /* 0x001fe20004000000 */
[----:B------:R-:W-:Y:S04]  /*e300*/  BSSY B6, `(.L_x_4284) ;  /* 0x000001a000067945 */ /* 0x000fe80003800000 */
[----:B------:R0:W-:Y:S01]  /*e310*/  STL [R1+0x8], R2 ;  /* 0x0000080201007387 */ /* 0x0001e20000100800 */
[----:B------:R-:W-:Y:S01]  /*e320*/  BAR.SYNC.DEFER_BLOCKING 0x8, 0x100 ;  /* 0x0204000000007b1d */ /* 0x000fe20000010000 */
[----:B-----5:R-:W-:Y:S01]  /*e330*/  SEL R35, R0, RZ, !P0 ;  /* 0x000000ff00237207 */ /* 0x020fe20004000000 */
[----:B------:R-:W-:-:S04]  /*e340*/  VIADD R0, R23, 0x20400 ;  /* 0x0002040017007836 */ /* 0x000fc80000000000 */
[----:B------:R0:W-:Y:S01]  /*e350*/  STL [R1+0x14], R35 ;  /* 0x0000142301007387 */ /* 0x0001e20000100800 */
[----:B------:R-:W-:Y:S02]  /*e360*/  LOP3.LUT P0, RZ, R0, 0x3ff, RZ, 0xc0, !PT ;  /* 0x000003ff00ff7812 */ /* 0x000fe4000780c0ff */
[----:B------:R-:W-:-:S05]  /*e370*/  SHF.R.S32.HI R0, RZ, 0x1f, R36 ;  /* 0x0000001fff007819 */ /* 0x000fca0000011424 */
[----:B------:R0:W-:Y:S06]  /*e380*/  STL [R1+0xc], R0 ;  /* 0x00000c0001007387 */ /* 0x0001ec0000100800 */
        /* <DEDUP_REMOVED lines=17> */
.L_x_4285:
[----:B------:R-:W-:Y:S05]  /*e4a0*/  BSYNC B6 ;  /* 0x0000000000067941 */ /* 0x000fea0003800000 */
.L_x_4284:
[----:B------:R-:W2:Y:S01]  /*e4b0*/  LDL R4, [R1+0xc] ;  /* 0x00000c0001047983 */ /* 0x000ea20000100800 */
[----:B------:R-:W3:Y:S01]  /*e4c0*/  LDC R10, c[0x0][0x448] ;  /* 0x00011200ff0a7b82 */ /* 0x000ee20000000800 */
[----:B0-----:R-:W0:Y:S01]  /*e4d0*/  S2R R2, SR_TID.X ;  /* 0x0000000000027919 */ /* 0x001e220000002100 */
[----:B------:R-:W-:Y:S01]  /*e4e0*/  IMAD.MOV.U32 R21, RZ, RZ, R35 ;  /* 0x000000ffff157224 */ /* 0x000fe200078e0023 */
[----:B------:R-:W-:Y:S01]  /*e4f0*/  ULDC.64 UR4, c[0x0][0x298] ;  /* 0x0000a60000047ab9 */ /* 0x000fe20000000a00 */
[----:B------:R-:W4:Y:S04]  /*e500*/  LDL R20, [R1+0x8] ;  /* 0x0000080001147983 */ /* 0x000f280000100800 */
[----:B------:R0:W5:Y:S01]  /*e510*/  LDL R9, [R1+0x10] ;  /* 0x0000100001097983 */ /* 0x0001620000100800 */
[----:B------:R-:W1:Y:S01]  /*e520*/  S2R R35, SR_TID.X ;  /* 0x0000000000237919 */ /* 0x000e620000002100 */
[----:B---3--:R-:W-:-:S02]  /*e530*/  ISETP.NE.AND P0, PT, R10, 0x1, PT ;  /* 0x000000010a00780c */ /* 0x008fc40003f05270 */
[----:B0-----:R-:W-:-:S11]  /*e540*/  LOP3.LUT R2, R2, 0x7f, RZ, 0xc0, !PT ;  /* 0x0000007f02027812 */ /* 0x001fd600078ec0ff */
[----:B------:R-:W0:Y:S01]  /*e550*/  @P0 LDC R3, c[0x0][0x44c] ;  /* 0x00011300ff030b82 */ /* 0x000e220000000800 */
[----:B------:R-:W-:Y:S01]  /*e560*/  SHF.R.U32.HI R2, RZ, 0x3, R2 ;  /* 0x00000003ff027819 */ /* 0x000fe20000011602 */
[----:B-1----:R-:W-:-:S05]  /*e570*/  IMAD.SHL.U32 R35, R35, 0x10, RZ ;  /* 0x0000001023237824 */ /* 0x002fca00078e00ff */
[----:B------:R-:W-:Y:S02]  /*e580*/  LOP3.LUT R35, R2, 0x70, R35, 0xf8, !PT ;  /* 0x0000007002237812 */ /* 0x000fe400078ef823 */
[----:B------:R-:W1:Y:S03]  /*e590*/  @P0 LDC R2, c[0x0][0x450] ;  /* 0x00011400ff020b82 */ /* 0x000e660000000800 */
[----:B------:R-:W-:-:S04]  /*e5a0*/  IMAD R35, R17, 0x40, R35 ;  /* 0x0000004011237824 */ /* 0x000fc800078e0223 */
[----:B0-----:R-:W-:-:S04]  /*e5b0*/  @P0 IMAD.HI.U32 R3, R35, R3, RZ ;  /* 0x0000000323030227 */ /* 0x001fc800078e00ff */
[----:B------:R-:W-:Y:S01]  /*e5c0*/  IMAD.MOV.U32 R0, RZ, RZ, R35 ;  /* 0x000000ffff007224 */ /* 0x000fe200078e0023 */
[----:B-1----:R-:W-:Y:S01]  /*e5d0*/  @P0 SHF.R.U32.HI R0, RZ, R2, R3 ;  /* 0x00000002ff000219 */ /* 0x002fe20000011603 */
[----:B------:R-:W-:Y:S01]  /*e5e0*/  IMAD.WIDE.U32 R2, R36, UR4, RZ ;  /* 0x0000000424027c25 */ /* 0x000fe2000f8e00ff */
[----:B------:R-:W0:Y:S01]  /*e5f0*/  S2R R5, SR_TID.X ;  /* 0x0000000000057919 */ /* 0x000e220000002100 */
[----:B------:R-:W-:-:S04]  /*e600*/  LOP3.LUT R22, R22, 0xfffff7ff, RZ, 0xc0, !PT ;  /* 0xfffff7ff16167812 */ /* 0x000fc800078ec0ff */
[----:B------:R-:W-:Y:S02]  /*e610*/  @P0 LOP3.LUT R22, R22, 0x800, RZ, 0xfc, !PT ;  /* 0x0000080016160812 */ /* 0x000fe400078efcff */
[----:B0-----:R-:W-:-:S04]  /*e620*/  SHF.L.U32 R7, R5, 0x3, RZ ;  /* 0x0000000305077819 */ /* 0x001fc800000006ff */
[----:B------:R-:W-:Y:S01]  /*e630*/  LOP3.LUT R7, R7, 0x38, RZ, 0xc0, !PT ;  /* 0x0000003807077812 */ /* 0x000fe200078ec0ff */
[----:B--2---:R-:W-:-:S04]  /*e640*/  IMAD R4, R4, UR4, RZ ;  /* 0x0000000404047c24 */ /* 0x004fc8000f8e02ff */
        /* <DEDUP_REMOVED lines=9> */
[----:B----4-:R-:W-:-:S04]  /*e6e0*/  IMAD.WIDE.U32 R2, R20, UR4, R2 ;  /* 0x0000000414027c25 */ /* 0x010fc8000f8e0002 */
[----:B------:R-:W-:Y:S01]  /*e6f0*/  IMAD R4, R20, UR5, R4 ;  /* 0x0000000514047c24 */ /* 0x000fe2000f8e0204 */
[----:B------:R-:W-:-:S03]  /*e700*/  ULDC.64 UR4, c[0x0][0x2d0] ;  /* 0x0000b40000047ab9 */ /* 0x000fc60000000a00 */
[----:B------:R-:W-:Y:S01]  /*e710*/  IMAD.IADD R3, R3, 0x1, R4 ;  /* 0x0000000103037824 */ /* 0x000fe200078e0204 */
[----:B------:R-:W-:-:S05]  /*e720*/  SHF.R.S32.HI R4, RZ, 0x1f, R0 ;  /* 0x0000001fff047819 */ /* 0x000fca0000011400 */
[----:B------:R-:W-:Y:S02]  /*e730*/  IMAD R4, R4, UR4, RZ ;  /* 0x0000000404047c24 */ /* 0x000fe4000f8e02ff */
[----:B------:R-:W-:-:S04]  /*e740*/  IMAD.WIDE.U32 R2, R0, UR4, R2 ;  /* 0x0000000400027c25 */ /* 0x000fc8000f8e0002 */
[----:B------:R-:W-:Y:S01]  /*e750*/  IMAD R4, R0, UR5, R4 ;  /* 0x0000000500047c24 */ /* 0x000fe2000f8e0204 */
[----:B------:R-:W-:Y:S01]  /*e760*/  ULDC.64 UR4, c[0x0][0x2c8] ;  /* 0x0000b20000047ab9 */ /* 0x000fe20000000a00 */
[----:B------:R-:W-:-:S04]  /*e770*/  IMAD.MOV R0, RZ, RZ, -R0 ;  /* 0x000000ffff007224 */ /* 0x000fc800078e0a00 */
[----:B------:R-:W-:Y:S02]  /*e780*/  IMAD R0, R10, R0, R35 ;  /* 0x000000000a007224 */ /* 0x000fe400078e0223 */
[----:B------:R-:W-:-:S03]  /*e790*/  IMAD.IADD R3, R3, 0x1, R4 ;  /* 0x0000000103037824 */ /* 0x000fc600078e0204 */
[----:B------:R-:W-:Y:S01]  /*e7a0*/  SHF.R.S32.HI R4, RZ, 0x1f, R0 ;  /* 0x0000001fff047819 */ /* 0x000fe20000011400 */
[----:B------:R-:W-:-:S04]  /*e7b0*/  IMAD.WIDE.U32 R2, R0, UR4, R2 ;  /* 0x0000000400027c25 */ /* 0x000fc8000f8e0002 */
[----:B------:R-:W-:-:S04]  /*e7c0*/  IMAD R4, R4, UR4, RZ ;  /* 0x0000000404047c24 */ /* 0x000fc8000f8e02ff */
[----:B------:R-:W-:Y:S01]  /*e7d0*/  IMAD R4, R0, UR5, R4 ;  /* 0x0000000500047c24 */ /* 0x000fe2000f8e0204 */
[----:B------:R-:W-:Y:S02]  /*e7e0*/  ULDC.64 UR4, c[0x0][0x280] ;  /* 0x0000a00000047ab9 */ /* 0x000fe40000000a00 */
[----:B------:R-:W-:Y:S01]  /*e7f0*/  LEA R0, P0, R2, UR4, 0x1 ;  /* 0x0000000402007c11 */ /* 0x000fe2000f8008ff */
[----:B------:R-:W-:Y:S01]  /*e800*/  IMAD.IADD R3, R3, 0x1, R4 ;  /* 0x0000000103037824 */ /* 0x000fe200078e0204 */
[----:B------:R-:W-:Y:S01]  /*e810*/  ULDC UR4, c[0x0][0x2b8] ;  /* 0x0000ae0000047ab9 */ /* 0x000fe20000000800 */
[----:B------:R-:W-:-:S03]  /*e820*/  LOP3.LUT R20, R5, 0x7f, RZ, 0xc0, !PT ;  /* 0x0000007f05147812 */ /* 0x000fc600078ec0ff */
[----:B------:R-:W-:Y:S01]  /*e830*/  LEA.HI.X R2, R2, UR5, R3, 0x1, P0 ;  /* 0x0000000502027c11 */ /* 0x000fe200080f0c03 */
[----:B------:R-:W-:Y:S01]  /*e840*/  UMOV UR5, 0xffffffff ;  /* 0xffffffff00057882 */ /* 0x000fe20000000000 */
[----:B------:R-:W-:Y:S02]  /*e850*/  ISETP.GE.AND P0, PT, R7, UR4, PT ;  /* 0x0000000407007c0c */ /* 0x000fe4000bf06270 */
[----:B------:R-:W-:Y:S01]  /*e860*/  SHF.R.U32.HI R8, RZ, 0x3, R20 ;  /* 0x00000003ff087819 */ /* 0x000fe20000011614 */
[----:B------:R-:W-:Y:S10]  /*e870*/  BRA.DIV UR5, `(.L_x_4286) ;  /* 0x0000004205e47947 */ /* 0x000ff4000b800000 */
[----:B------:R-:W0:Y:S01]  /*e880*/  SHFL.IDX PT, R5, R0, RZ, 0x181f ;  /* 0x00181fff00057589 */ /* 0x000e2200000e0000 */
[----:B-----5:R-:W-:Y:S01]  /*e890*/  IMAD R3, R9, R10, RZ ;  /* 0x0000000a09037224 */ /* 0x020fe200078e02ff */
[----:B------:R-:W-:Y:S01]  /*e8a0*/  LOP3.LUT R22, R22, 0xfffffeff, RZ, 0xc0, !PT ;  /* 0xfffffeff16167812 */ /* 0x000fe200078ec0ff */
[----:B------:R-:W-:Y:S01]  /*e8b0*/  IMAD R17, R17, 0x40, R8 ;  /* 0x0000004011117824 */ /* 0x000fe200078e0208 */
[----:B------:R-:W1:Y:S04]  /*e8c0*/  SHFL.IDX PT, R4, R2, RZ, 0x181f ;  /* 0x00181fff02047589 */ /* 0x000e6800000e0000 */
[----:B------:R-:W-:-:S13]  /*e8d0*/  ISETP.GE.AND P2, PT, R17, R3, PT ;  /* 0x000000031100720c */ /* 0x000fda0003f46270 */
[----:B------:R-:W-:Y:S02]  /*e8e0*/  @P2 LOP3.LUT R22, R22, 0x100, RZ, 0xfc, !PT ;  /* 0x0000010016162812 */ /* 0x000fe400078efcff */
[----:B0-----:R-:W-:Y:S02]  /*e8f0*/  @!P2 LEA R5, P1, R7, R5, 0x1 ;  /* 0x000000050705a211 */ /* 0x001fe400078208ff */
[----:B------:R-:W-:-:S03]  /*e900*/  LOP3.LUT R22, R22, 0xffffff7f, RZ, 0xc0, !PT ;  /* 0xffffff7f16167812 */ /* 0x000fc600078ec0ff */
        /* <DEDUP_REMOVED lines=10> */
[----:B------:R-:W-:-:S04]  /*e9b0*/  @P2 LOP3.LUT R22, R22, 0x80, RZ, 0xfc, !PT ;  /* 0x0000008016162812 */ /* 0x000fc800078efcff */
[----:B------:R-:W-:Y:S02]  /*e9c0*/  LOP3.LUT R22, R22, 0xffffffbf, RZ, 0xc0, !PT ;  /* 0xffffffbf16167812 */ /* 0x000fe400078ec0ff */
        /* <DEDUP_REMOVED lines=11> */
[----:B------:R-:W-:-:S02]  /*ea80*/  @P2 LOP3.LUT R22, R22, 0x40, RZ, 0xfc, !PT ;  /* 0x0000004016162812 */ /* 0x000fc400078efcff */
[----:B0-----:R-:W-:-:S05]  /*ea90*/  @!P2 LEA R5, P1, R7, R5, 0x1 ;  /* 0x000000050705a211 */ /* 0x001fca00078208ff */
[----:B-1----:R-:W-:-:S05]  /*eaa0*/  @!P2 IMAD.X R4, RZ, RZ, R4, P1 ;  /* 0x000000ffff04a224 */ /* 0x002fca00008e0604 */
[----:B------:R-:W-:-:S04]  /*eab0*/  @!P2 LOP3.LUT R5, R5, R4, RZ, 0x3c, !PT ;  /* 0x000000040505a212 */ /* 0x000fc800078e3cff */
[----:B------:R-:W-:-:S04]  /*eac0*/  @!P2 LOP3.LUT R4, R5, R4, RZ, 0x3c, !PT ;  /* 0x000000040504a212 */ /* 0x000fc800078e3cff */
[----:B------:R-:W-:-:S05]  /*ead0*/  @!P2 LOP3.LUT R5, R5, R4, RZ, 0x3c, !PT ;  /* 0x000000040505a212 */ /* 0x000fca00078e3cff */
[----:B------:R0:W-:Y:S04]  /*eae0*/  @!P2 LDGSTS.E.BYPASS.LTC128B.128 [R25+0x21400], desc[UR44][R4.64], !P0 ;  /* 0x214000000419afae */ /* 0x0001e8000c101d6c */
[----:B0-----:R0:W1:Y:S02]  /*eaf0*/  SHFL.IDX PT, R4, R2, 0x3, 0x181f ;  /* 0x00781f0002047f89 */ /* 0x00106400000e0000 */
.L_x_4370:
[----:B------:R-:W-:Y:S01]  /*eb00*/  VIADD R17, R17, 0x30 ;  /* 0x0000003011117836 */ /* 0x000fe20000000000 */
[----:B------:R-:W-:-:S04]  /*eb10*/  LOP3.LUT R22, R22, 0xfffeffff, RZ, 0xc0, !PT ;  /* 0xfffeffff16167812 */ /* 0x000fc800078ec0ff */
[----:B------:R-:W-:-:S13]  /*eb20*/  ISETP.GE.AND P2, PT, R17, R3, PT ;  /* 0x000000031100720c */ /* 0x000fda0003f46270 */
[----:B0-----:R-:W-:Y:S02]  /*eb30*/  @!P2 LEA R2, P1, R7, R0, 0x1 ;  /* 0x000000000702a211 */ /* 0x001fe400078208ff */
[----:B------:R-:W-:-:S03]  /*eb40*/  @P2 LOP3.LUT R22, R22, 0x10000, RZ, 0xfc, !PT ;  /* 0x0001000016162812 */ /* 0x000fc600078efcff */
[----:B-1----:R-:W-:-:S05]  /*eb50*/  @!P2 IMAD.X R3, RZ, RZ, R4, P1 ;  /* 0x000000ffff03a224 */ /* 0x002fca00008e0604 */
[----:B------:R-:W-:Y:S01]  /*eb60*/  @!PT LDS RZ, [RZ] ;  /* 0x00000000fffff984 */ /* 0x000fe20000000800 */
[----:B------:R-:W-:Y:S01]  /*eb70*/  @!PT LDS RZ, [RZ] ;  /* 0x00000000fffff984 */ /* 0x000fe20000000800 */
[----:B------:R-:W-:Y:S01]  /*eb80*/  @!PT LDS RZ, [RZ] ;  /* 0x00000000fffff984 */ /* 0x000fe20000000800 */
[----:B------:R0:W-:Y:S01]  /*eb90*/  @!P2 LDGSTS.E.BYPASS.LTC128B.128 [R25+0x21c00], desc[UR44][R2.64], !P0 ;  /* 0x21c000000219afae */ /* 0x0001e2000c101d6c */
[----:B------:R-:W-:Y:S01]  /*eba0*/  PLOP3.LUT P0, PT, PT, PT, PT, 0x80, 0x0 ;  /* 0x000000000000781c */ /* 0x000fe20003f0f070 */
[----:B------:R-:W-:-:S12]  /*ebb0*/  NOP ;  /* 0x0000000000007918 */ /* 0x000fd80000000000 */
.L_x_4287:
[----:B------:R-:W-:Y:S02]  /*ebc0*/  PLOP3.LUT P1, PT, P1, P0, PT, 0xa2, 0x0 ;  /* 0x000000000000781c */ /* 0x000fe40000f21472 */
[----:B------:R-:W-:-:S08]  /*ebd0*/  @P0 R2UR P1, UR4, R23 ;  /* 0x00000000170402ca */ /* 0x000fd00000020000 */
[----:B------:R-:W-:-:S05]  /*ebe0*/  @P0 PLOP3.LUT P0, PT, P1, PT, PT, 0x80, 0x0 ;  /* 0x000000000000081c */ /* 0x000fca0000f0f070 */
[----:B------:R-:W-:Y:S01]  /*ebf0*/  @!P1 SYNCS.ARRIVE.TRANS64.RED.A0T1 RZ, [UR4+0x38800], RZ ;  /* 0x038800ffffff99a7 */ /* 0x000fe20008200404 */
[----:B------:R-:W-:Y:S07]  /*ec00*/  @!P1 ARRIVES.LDGSTSBAR.64.TRANSCNT [UR4+0x38800] ;  /* 0x03880000ff0099b0 */ /* 0x000fee0008000a84 */
[----:B------:R-:W-:Y:S05]  /*ec10*/  @P0 BRA.U.ANY `(.L_x_4287) ;  /* 0xfffffffd00e80947 */ /* 0x000fea000393ffff */
[----:B------:R-:W-:Y:S01]  /*ec20*/  NOP ;  /* 0x0000000000007918 */ /* 0x000fe20000000000 */
[----:B------:R-:W-:Y:S01]  /*ec30*/  VIADD R0, R23, 0x26400 ;  /* 0x0002640017007836 */ /* 0x000fe20000000000 */
[----:B------:R1:W-:Y:S01]  /*ec40*/  SYNCS.ARRIVE.TRANS64.A1T0 RZ, [R23+URZ+0x38800], RZ ;  /* 0x038800ff17ff79a7 */ /* 0x0003e2000810003f */
[----:B------:R-:W-:Y:S03]  /*ec50*/  BSSY B6, `(.L_x_4288) ;  /* 0x0000013000067945 */ /* 0x000fe60003800000 */
[----:B------:R-:W-:-:S13]  /*ec60*/  LOP3.LUT P0, RZ, R0, 0x3ff, RZ, 0xc0, !PT ;  /* 0x000003ff00ff7812 */ /* 0x000fda000780c0ff */
[----:B-1----:R-:W-:Y:S05]  /*ec70*/  @!P0 BRA `(.L_x_4289) ;  /* 0x0000000000408947 */ /* 0x002fea0003800000 */
        /* <DEDUP_REMOVED lines=16> */
.L_x_4289:
[----:B------:R-:W-:Y:S05]  /*ed80*/  BSYNC B6 ;  /* 0x0000000000067941 */ /* 0x000fea0003800000 */
.L_x_4288:
[----:B------:R-:W2:Y:S01]  /*ed90*/  LDL.LU R21, [R1+0xc] ;  /* 0x00000c0001157983 */ /* 0x000ea20000300800 */
[----:B0-----:R-:W0:Y:S01]  /*eda0*/  LDC R2, c[0x0][0x448] ;  /* 0x00011200ff027b82 */ /* 0x001e220000000800 */
[----:B------:R-:W-:Y:S02]  /*edb0*/  ULDC.64 UR4, c[0x0][0x398] ;  /* 0x0000e60000047ab9 */ /* 0x000fe40000000a00 */
[----:B------:R-:W3:Y:S04]  /*edc0*/  LDL.LU R20, [R1+0x14] ;  /* 0x0000140001147983 */ /* 0x000ee80000300800 */
[----:B------:R-:W4:Y:S01]  /*edd0*/  LDL.LU R17, [R1+0x8] ;  /* 0x0000080001117983 */ /* 0x000f220000300800 */
[----:B0-----:R-:W-:-:S13]  /*ede0*/  ISETP.NE.AND P6, PT, R2, 0x1, PT ;  /* 0x000000010200780c */ /* 0x001fda0003fc5270 */
[----:B------:R-:W0:Y:S08]  /*edf0*/  @P6 LDC R3, c[0x0][0x44c] ;  /* 0x00011300ff036b82 */ /* 0x000e300000000800 */
[----:B------:R-:W1:Y:S01]  /*ee00*/  @P6 LDC R2, c[0x0][0x450] ;  /* 0x00011400ff026b82 */ /* 0x000e620000000800 */
[----:B------:R-:W-:Y:S01]  /*ee10*/  MOV R0, R35 ;  /* 0x0000002300007202 */ /* 0x000fe20000000f00 */
[----:B------:R-:W5:Y:S01]  /*ee20*/  S2R R7, SR_TID.X ;  /* 0x0000000000077919 */ /* 0x000f620000002100 */
[----:B0-----:R-:W-:-:S05]  /*ee30*/  @P6 IMAD.HI.U32 R3, R35, R3, RZ ;  /* 0x0000000323036227 */ /* 0x001fca00078e00ff */
[----:B-1----:R-:W-:Y:S01]  /*ee40*/  @P6 SHF.R.U32.HI R0, RZ, R2, R3 ;  /* 0x00000002ff006219 */ /* 0x002fe20000011603 */
[----:B------:R-:W-:Y:S01]  /*ee50*/  IMAD.WIDE.U32 R2, R36, UR4, RZ ;  /* 0x0000000424027c25 */ /* 0x000fe2000f8e00ff */
[----:B------:R-:W0:Y:S02]  /*ee60*/  S2R R10, SR_TID.X ;  /* 0x00000000000a7919 */ /* 0x000e240000002100 */
[----:B------:R-:W-:Y:S01]  /*ee70*/  SHF.R.S32.HI R5, RZ, 0x1f, R0 ;  /* 0x0000001fff057819 */ /* 0x000fe20000011400 */
[----:B------:R-:W1:Y:S01]  /*ee80*/  S2R R9, SR_TID.X ;  /* 0x0000000000097919 */ /* 0x000e620000002100 */
[----:B------:R-:W-:Y:S01]  /*ee90*/  LOP3.LUT R22, R22, 0xfffff7ff, RZ, 0xc0, !PT ;  /* 0xfffff7ff16167812 */ /* 0x000fe200078ec0ff */
[----:B-1----:R-:W-:-:S05]  /*eea0*/  IMAD.SHL.U32 R8, R9, 0x8, RZ ;  /* 0x0000000809087824 */ /* 0x002fca00078e00ff */
        /* <DEDUP_REMOVED lines=10> */
[----:B---3--:R-:W-:Y:S02]  /*ef50*/  IMAD R4, R20, UR4, RZ ;  /* 0x0000000414047c24 */ /* 0x008fe4000f8e02ff */
[----:B----4-:R-:W-:Y:S01]  /*ef60*/  IMAD.WIDE.U32 R2, R17, UR4, R2 ;  /* 0x0000000411027c25 */ /* 0x010fe2000f8e0002 */
        /* <DEDUP_REMOVED lines=10> */
[----:B------:R-:W-:Y:S01]  /*f010*/  ULDC.64 UR4, c[0x0][0x3c8] ;  /* 0x0000f20000047ab9 */ /* 0x000fe20000000a00 */
[----:B-----5:R-:W-:Y:S02]  /*f020*/  IMAD.SHL.U32 R20, R7, 0x8, RZ ;  /* 0x0000000807147824 */ /* 0x020fe400078e00ff */
[----:B------:R-:W-:Y:S02]  /*f030*/  IMAD.IADD R3, R3, 0x1, R5 ;  /* 0x0000000103037824 */ /* 0x000fe400078e0205 */
[----:B------:R-:W-:Y:S01]  /*f040*/  IMAD R0, R0, UR4, RZ ;  /* 0x0000000400007c24 */ /* 0x000fe2000f8e02ff */
[----:B------:R-:W-:Y:S01]  /*f050*/  LOP3.LUT R20, R20, 0x38, RZ, 0xc0, !PT ;  /* 0x0000003814147812 */ /* 0x000fe200078ec0ff */
[----:B------:R-:W-:-:S04]  /*f060*/  IMAD.WIDE.U32 R2, R4, UR4, R2 ;  /* 0x0000000404027c25 */ /* 0x000fc8000f8e0002 */
[----:B------:R-:W-:Y:S01]  /*f070*/  IMAD R0, R4, UR5, R0 ;  /* 0x0000000504007c24 */ /* 0x000fe2000f8e0200 */
[----:B------:R-:W-:Y:S01]  /*f080*/  ULDC.64 UR4, c[0x0][0x390] ;  /* 0x0000e40000047ab9 */ /* 0x000fe20000000a00 */
[----:B------:R-:W-:Y:S01]  /*f090*/  IMAD.SHL.U32 R17, R7, 0x8, RZ ;  /* 0x0000000807117824 */ /* 0x000fe200078e00ff */
[----:B------:R-:W-:Y:S01]  /*f0a0*/  LOP3.LUT R7, R20, 0x80, RZ, 0xfc, !PT ;  /* 0x0000008014077812 */ /* 0x000fe200078efcff */
[----:B------:R-:W-:Y:S01]  /*f0b0*/  IMAD.IADD R6, R3, 0x1, R0 ;  /* 0x0000000103067824 */ /* 0x000fe200078e0200 */
[----:B------:R-:W-:Y:S01]  /*f0c0*/  LEA R0, P0, R2, UR4, 0x1 ;  /* 0x0000000402007c11 */ /* 0x000fe2000f8008ff */
[----:B------:R-:W-:Y:S01]  /*f0d0*/  ULDC UR4, c[0x0][0x3b8] ;  /* 0x0000ee0000047ab9 */ /* 0x000fe20000000800 */
[----:B------:R-:W-:Y:S02]  /*f0e0*/  LOP3.LUT R17, R17, 0x38, RZ, 0xc0, !PT ;  /* 0x0000003811117812 */ /* 0x000fe400078ec0ff */
[----:B------:R-:W-:Y:S02]  /*f0f0*/  ISETP.GE.AND P4, PT, R7, UR4, PT ;  /* 0x0000000407007c0c */ /* 0x000fe4000bf86270 */
[----:B------:R-:W-:Y:S01]  /*f100*/  LOP3.LUT R7, R17, 0x40, RZ, 0xfc, !PT ;  /* 0x0000004011077812 */ /* 0x000fe200078efcff */
[----:B0-----:R-:W-:-:S05]  /*f110*/  IMAD.SHL.U32 R17, R10, 0x8, RZ ;  /* 0x000000080a117824 */ /* 0x001fca00078e00ff */
[----:B------:R-:W-:Y:S02]  /*f120*/  LOP3.LUT R17, R17, 0x38, RZ, 0xc0, !PT ;  /* 0x0000003811117812 */ /* 0x000fe400078ec0ff */
[----:B------:R-:W-:Y:S02]  /*f130*/  ISETP.GE.AND P5, PT, R7, UR4, PT ;  /* 0x0000000407007c0c */ /* 0x000fe4000bfa6270 */
[----:B------:R-:W-:Y:S01]  /*f140*/  LOP3.LUT R7, R17, 0x100, RZ, 0xfc, !PT ;  /* 0x0000010011077812 */ /* 0x000fe200078efcff */
[----:B------:R-:W-:Y:S01]  /*f150*/  IMAD.SHL.U32 R17, R10, 0x8, RZ ;  /* 0x000000080a117824 */ /* 0x000fe200078e00ff */
[----:B------:R-:W-:-:S04]  /*f160*/  ISETP.GE.AND P1, PT, R8, UR4, PT ;  /* 0x0000000408007c0c */ /* 0x000fc8000bf26270 */
[----:B------:R-:W-:Y:S01]  /*f170*/  LOP3.LUT R17, R17, 0x38, RZ, 0xc0, !PT ;  /* 0x0000003811117812 */ /* 0x000fe200078ec0ff */
[----:B------:R-:W-:Y:S01]  /*f180*/  IMAD.SHL.U32 R20, R9, 0x8, RZ ;  /* 0x0000000809147824 */ /* 0x000fe200078e00ff */
[----:B------:R-:W-:Y:S02]  /*f190*/  ISETP.GE.AND P2, PT, R7, UR4, PT ;  /* 0x0000000407007c0c */ /* 0x000fe4000bf46270 */
[----:B------:R-:W-:Y:S01]  /*f1a0*/  LOP3.LUT R7, R17, 0xc0, RZ, 0xfc, !PT ;  /* 0x000000c011077812 */ /* 0x000fe200078efcff */
[----:B------:R-:W-:Y:S01]  /*f1b0*/  IMAD.SHL.U32 R17, R9, 0x8, RZ ;  /* 0x0000000809117824 */ /* 0x000fe200078e00ff */
[----:B------:R-:W-:Y:S02]  /*f1c0*/  LOP3.LUT R20, R20, 0x38, RZ, 0xc0, !PT ;  /* 0x0000003814147812 */ /* 0x000fe400078ec0ff */
[----:B------:R-:W-:Y:S02]  /*f1d0*/  LEA.HI.X R6, R2, UR5, R6, 0x1, P0 ;  /* 0x0000000502067c11 */ /* 0x000fe400080f0c06 */
[----:B------:R-:W-:-:S02]  /*f1e0*/  LOP3.LUT R17, R17, 0x38, RZ, 0xc0, !PT ;  /* 0x0000003811117812 */ /* 0x000fc400078ec0ff */
[----:B------:R-:W-:Y:S02]  /*f1f0*/  SEL R2, RZ, 0x1, P1 ;  /* 0x00000001ff027807 */ /* 0x000fe40000800000 */
[----:B------:R-:W-:Y:S02]  /*f200*/  SEL R3, RZ, 0x4, P4 ;  /* 0x00000004ff037807 */ /* 0x000fe40002000000 */
[----:B------:R-:W-:Y:S02]  /*f210*/  SEL R4, RZ, 0x2, P5 ;  /* 0x00000002ff047807 */ /* 0x000fe40002800000 */
[----:B------:R-:W-:Y:S02]  /*f220*/  ISETP.GE.AND P3, PT, R7, UR4, PT ;  /* 0x0000000407007c0c */ /* 0x000fe4000bf66270 */
[----:B------:R-:W-:Y:S02]  /*f230*/  LOP3.LUT R7, R20, 0x180, RZ, 0xfc, !PT ;  /* 0x0000018014077812 */ /* 0x000fe400078efcff */
[----:B------:R-:W-:-:S02]  /*f240*/  LOP3.LUT R9, R17, 0x140, RZ, 0xfc, !PT ;  /* 0x0000014011097812 */ /* 0x000fc400078efcff */
[----:B------:R-:W-:Y:S02]  /*f250*/  IADD3 R2, R3, R4, R2 ;  /* 0x0000000403027210 */ /* 0x000fe40007ffe002 */
[----:B------:R-:W-:Y:S02]  /*f260*/  SEL R3, RZ, 0x10, P2 ;  /* 0x00000010ff037807 */ /* 0x000fe40001000000 */
[----:B------:R-:W-:Y:S02]  /*f270*/  SEL R4, RZ, 0x8, P3 ;  /* 0x00000008ff047807 */ /* 0x000fe40001800000 */
[----:B------:R-:W-:Y:S02]  /*f280*/  @P1 LOP3.LUT R22, R22, 0x800, RZ, 0xfc, !PT ;  /* 0x0000080016161812 */ /* 0x000fe400078efcff */
[----:B------:R-:W-:Y:S02]  /*f290*/  ISETP.GE.AND P0, PT, R7, UR4, PT ;  /* 0x0000000407007c0c */ /* 0x000fe4000bf06270 */
[----:B------:R-:W-:-:S02]  /*f2a0*/  LOP3.LUT R7, R17, 0x1c0, RZ, 0xfc, !PT ;  /* 0x000001c011077812 */ /* 0x000fc400078efcff */
[----:B------:R-:W-:Y:S02]  /*f2b0*/  ISETP.GE.AND P1, PT, R9, UR4, PT ;  /* 0x0000000409007c0c */ /* 0x000fe4000bf26270 */
[----:B------:R-:W-:Y:S02]  /*f2c0*/  IADD3 R4, R3, R2, R4 ;  /* 0x0000000203047210 */ /* 0x000fe40007ffe004 */
[----:B------:R-:W-:Y:S02]  /*f2d0*/  SEL R2, RZ, 0x40, P0 ;  /* 0x00000040ff027807 */ /* 0x000fe40000000000 */
[----:B------:R-:W-:Y:S02]  /*f2e0*/  SEL R3, RZ, 0x20, P1 ;  /* 0x00000020ff037807 */ /* 0x000fe40000800000 */
[----:B------:R-:W-:Y:S01]  /*f2f0*/  ISETP.GE.AND P0, PT, R7, UR4, PT ;  /* 0x0000000407007c0c */ /* 0x000fe2000bf06270 */
[----:B------:R-:W-:Y:S01]  /*f300*/  UMOV UR4, 0xffffffff ;  /* 0xffffffff00047882 */ /* 0x000fe20000000000 */
[----:B------:R-:W-:-:S02]  /*f310*/  IADD3 R4, R2, R4, R3 ;  /* 0x0000000402047210 */ /* 0x000fc40007ffe003 */
[----:B------:R-:W-:-:S05]  /*f320*/  SEL R5, RZ, 0x80, P0 ;  /* 0x00000080ff057807 */ /* 0x000fca0000000000 */
[----:B------:R-:W-:Y:S01]  /*f330*/  IMAD.IADD R5, R4, 0x1, R5 ;  /* 0x0000000104057824 */ /* 0x000fe200078e0205 */
[----:B------:R-:W-:Y:S06]  /*f340*/  BRA.DIV UR4, `(.L_x_4290) ;  /* 0x0000003e048c7947 */ /* 0x000fec000b800000 */
[C---:B------:R-:W-:Y:S01]  /*f350*/  LOP3.LUT P6, RZ, R22.reuse, 0x40, RZ, 0xc0, !PT ;  /* 0x0000004016ff7812 */ /* 0x040fe200078cc0ff */
[----:B------:R-:W0:Y:S01]  /*f360*/  SHFL.IDX PT, R3, R0, RZ, 0x181f ;  /* 0x00181fff00037589 */ /* 0x000e2200000e0000 */
[----:B------:R-:W-:-:S03]  /*f370*/  LOP3.LUT R22, R22, 0xffbfffff, RZ, 0xc0, !PT ;  /* 0xffbfffff16167812 */ /* 0x000fc600078ec0ff */
[----:B------:R-:W1:Y:S08]  /*f380*/  SHFL.IDX PT, R2, R6, RZ, 0x181f ;  /* 0x00181fff06027589 */ /* 0x000e7000000e0000 */
[----:B------:R-:W-:-:S04]  /*f390*/  @P6 LOP3.LUT R22, R22, 0x400000, RZ, 0xfc, !PT ;  /* 0x0040000016166812 */ /* 0x000fc800078efcff */
[C---:B------:R-:W-:Y:S02]  /*f3a0*/  LOP3.LUT P6, RZ, R22.reuse, 0x80, RZ, 0xc0, !PT ;  /* 0x0000008016ff7812 */ /* 0x040fe400078cc0ff */
[----:B------:R-:W-:-:S11]  /*f3b0*/  LOP3.LUT R22, R22, 0xff7fffff, RZ, 0xc0, !PT ;  /* 0xff7fffff16167812 */ /* 0x000fd600078ec0ff */
[----:B------:R-:W-:-:S04]  /*f3c0*/  @P6 LOP3.LUT R22, R22, 0x800000, RZ, 0xfc, !PT ;  /* 0x0080000016166812 */ /* 0x000fc800078efcff */
[----:B------:R-:W-:-:S13]  /*f3d0*/  LOP3.LUT P6, RZ, R22, 0x100, RZ, 0xc0, !PT ;  /* 0x0000010016ff7812 */ /* 0x000fda00078cc0ff */
[----:B0-----:R-:W-:Y:S02]  /*f3e0*/  @!P6 LEA R3, P0, R8, R3, 0x1 ;  /* 0x000000030803e211 */ /* 0x001fe400078008ff */
[----:B------:R-:W-:-:S03]  /*f3f0*/  @!P6 LOP3.LUT R7, R4, 0x40, RZ, 0xc0, !PT ;  /* 0x000000400407e812 */ /* 0x000fc600078ec0ff */
[----:B-1----:R-:W-:Y:S01]  /*f400*/  @!P6 IMAD.X R2, RZ, RZ, R2, P0 ;  /* 0x000000ffff02e224 */ /* 0x002fe200000e0602 */
[----:B------:R-:W-:Y:S02]  /*f410*/  LOP3.LUT P0, RZ, R22, 0x800, RZ, 0xc0, !PT ;  /* 0x0000080016ff7812 */ /* 0x000fe4000780c0ff */
[----:B------:R-:W-:Y:S02]  /*f420*/  @!P6 SHF.R.U32.HI R7, RZ, 0x2, R7 ;  /* 0x00000002ff07e819 */ /* 0x000fe40000011607 */
[----:B------:R-:W-:-:S04]  /*f430*/  @!P6 LOP3.LUT R3, R3, R2, RZ, 0x3c, !PT ;  /* 0x000000020303e212 */ /* 0x000fc800078e3cff */
[----:B------:R-:W-:-:S04]  /*f440*/  @!P6 LOP3.LUT R2, R3, R2, RZ, 0x3c, !PT ;  /* 0x000000020302e212 */ /* 0x000fc800078e3cff */
[----:B------:R-:W-:-:S05]  /*f450*/  @!P6 LOP3.LUT R3, R3, R2, RZ, 0x3c, !PT ;  /* 0x000000020303e212 */ /* 0x000fca00078e3cff */
[----:B------:R-:W-:Y:S01]  /*f460*/  @!PT LDS RZ, [RZ] ;  /* 0x00000000fffff984 */ /* 0x000fe20000000800 */
[----:B------:R-:W-:Y:S01]  /*f470*/  @!P6 LDGSTS.E.BYPASS.LTC128B.128 [R25+0x26400], desc[UR44][R2.64], !P0 ;  /* 0x264000000219efae */ /* 0x000fe2000c101d6c */
[----:B------:R-:W-:Y:S02]  /*f480*/  @!P6 ISETP.NE.U32.AND P0, PT, R7, RZ, PT ;  /* 0x000000ff0700e20c */ /* 0x000fe40003f05070 */
[----:B------:R-:W-:Y:S01]  /*f490*/  @!P6 LOP3.LUT R7, R5, 0x80, RZ, 0xc0, !PT ;  /* 0x000000800507e812 */ /* 0x000fe200078ec0ff */
[----:B------:R-:W-:Y:S03]  /*f4a0*/  @!P6 LDGSTS.E.BYPASS.LTC128B.128 [R25+0x28400], desc[UR44][R2.64+0x80], !P5 ;  /* 0x284000800219efae */ /* 0x000fe6000e901d6c */
[----:B------:R-:W-:Y:S01]  /*f4b0*/  @!P6 SHF.R.U32.HI R7, RZ, 0x3, R7 ;  /* 0x00000003ff07e819 */ /* 0x000fe20000011607 */
[----:B------:R-:W-:Y:S04]  /*f4c0*/  @!P6 LDGSTS.E.BYPASS.LTC128B.128 [R25+0x2a400], desc[UR44][R2.64+0x100], !P4 ;  /* 0x2a4001000219efae */ /* 0x000fe8000e101d6c */
[----:B------:R-:W-:Y:S04]  /*f4d0*/  @!P6 LDGSTS.E.BYPASS.LTC128B.128 [R25+0x2c400], desc[UR44][R2.64+0x180], !P3 ;  /* 0x2c4001800219efae */ /* 0x000fe8000d901d6c */
[----:B------:R-:W-:Y:S04]  /*f4e0*/  @!P6 LDGSTS.E.BYPASS.LTC128B.128 [R25+0x2e400], desc[UR44][R2.64+0x200], !P2 ;  /* 0x2e4002000219efae */ /* 0x000fe8000d101d6c */
[----:B------:R-:W-:Y:S04]  /*f4f0*/  @!P6 LDGSTS.E.BYPASS.LTC128B.128 [R25+0x30400], desc[UR44][R2.64+0x280], !P1 ;  /* 0x304002800219efae */ /* 0x000fe8000c901d6c */
[----:B------:R-:W-:Y:S01]  /*f500*/  @!P6 LDGSTS.E.BYPASS.LTC128B.128 [R25+0x32400], desc[UR44][R2.64+0x300], P0 ;  /* 0x324003000219efae */ /* 0x000fe20008101d6c */
[----:B------:R-:W-:-:S03]  /*f510*/  @!P6 ISETP.NE.U32.AND P0, PT, R7, RZ, PT ;  /* 0x000000ff0700e20c */ /* 0x000fc60003f05070 */
[----:B------:R-:W-:Y:S10]  /*f520*/  SHFL.IDX PT, R7, R6, 0x1, 0x181f ;  /* 0x00381f0006077f89 */ /* 0x000ff400000e0000 */
[----:B------:R0:W-:Y:S01]  /*f530*/  @!P6 LDGSTS.E.BYPASS.LTC128B.128 [R25+0x34400], desc[UR44][R2.64+0x380], P0 ;  /* 0x344003800219efae */ /* 0x0001e20008101d6c */
[----:B------:R-:W-:-:S03]  /*f540*/  LOP3.LUT P6, RZ, R22, 0x800000, RZ, 0xc0, !PT ;  /* 0x0080000016ff7812 */ /* 0x000fc600078cc0ff */
[----:B0-----:R-:W0:Y:S10]  /*f550*/  SHFL.IDX PT, R2, R0, 0x1, 0x181f ;  /* 0x00381f0000027f89 */ /* 0x001e3400000e0000 */
[----:B0-----:R-:W-:-:S05]  /*f560*/  @!P6 LEA R2, P0, R8, R2, 0x1 ;  /* 0x000000020802e211 */ /* 0x001fca00078008ff */
[----:B------:R-:W-:Y:S01]  /*f570*/  @!P6 IMAD.X R3, RZ, RZ, R7, P0 ;  /* 0x000000ffff03e224 */ /* 0x000fe200000e0607 */
[----:B------:R-:W-:Y:S02]  /*f580*/  LOP3.LUT P0, RZ, R22, 0x800, RZ, 0xc0, !PT ;  /* 0x0000080016ff7812 */ /* 0x000fe4000780c0ff */
[----:B------:R-:W-:-:S04]  /*f590*/  @!P6 LOP3.LUT R7, R4, 0x40, RZ, 0xc0, !PT ;  /* 0x000000400407e812 */ /* 0x000fc800078ec0ff */
[----:B------:R-:W-:-:S07]  /*f5a0*/  @!P6 SHF.R.U32.HI R7, RZ, 0x2, R7 ;  /* 0x00000002ff07e819 */ /* 0x000fce0000011607 */
        /* <DEDUP_REMOVED lines=11> */
[----:B------:R-:W-:Y:S04]  /*f660*/  SHFL.IDX PT, R7, R6, 0x2, 0x181f ;  /* 0x00581f0006077f89 */ /* 0x000fe800000e0000 */
[----:B------:R-:W-:Y:S06]  /*f670*/  SHFL.IDX PT, R6, R6, 0x3, 0x181f ;  /* 0x00781f0006067f89 */ /* 0x000fec00000e0000 */
[----:B------:R0:W-:Y:S01]  /*f680*/  @!P6 LDGSTS.E.BYPASS.LTC128B.128 [R25+0x34c00], desc[UR44][R2.64+0x380], P0 ;  /* 0x34c003800219efae */ /* 0x0001e20008101d6c */
[----:B------:R-:W-:-:S03]  /*f690*/  LOP3.LUT P6, RZ, R22, 0x400000, RZ, 0xc0, !PT ;  /* 0x0040000016ff7812 */ /* 0x000fc600078cc0ff */
[----:B0-----:R-:W0:Y:S04]  /*f6a0*/  SHFL.IDX PT, R2, R0, 0x2, 0x181f ;  /* 0x00581f0000027f89 */ /* 0x001e2800000e0000 */
[----:B------:R-:W1:Y:S06]  /*f6b0*/  SHFL.IDX PT, R0, R0, 0x3, 0x181f ;  /* 0x00781f0000007f89 */ /* 0x000e6c00000e0000 */
[----:B0-----:R-:W-:-:S05]  /*f6c0*/  @!P6 LEA R2, P0, R8, R2, 0x1 ;  /* 0x000000020802e211 */ /* 0x001fca00078008ff */
[----:B------:R-:W-:Y:S01]  /*f6d0*/  @!P6 IMAD.X R3, RZ, RZ, R7, P0 ;  /* 0x000000ffff03e224 */ /* 0x000fe200000e0607 */
[----:B------:R-:W-:Y:S02]  /*f6e0*/  LOP3.LUT P0, RZ, R22, 0x800, RZ, 0xc0, !PT ;  /* 0x0000080016ff7812 */ /* 0x000fe4000780c0ff */
[----:B------:R-:W-:-:S04]  /*f6f0*/  @!P6 LOP3.LUT R7, R4, 0x40, RZ, 0xc0, !PT ;  /* 0x000000400407e812 */ /* 0x000fc800078ec0ff */
[----:B------:R-:W-:-:S07]  /*f700*/  @!P6 SHF.R.U32.HI R7, RZ, 0x2, R7 ;  /* 0x00000002ff07e819 */ /* 0x000fce0000011607 */
[----:B------:R0:W-:Y:S01]  /*f710*/  @!P6 LDGSTS.E.BYPASS.LTC128B.128 [R25+0x27400], desc[UR44][R2.64], !P0 ;  /* 0x274000000219efae */ /* 0x0001e2000c101d6c */
[----:B------:R-:W-:Y:S02]  /*f720*/  @!P6 ISETP.NE.U32.AND P0, PT, R7, RZ, PT ;  /* 0x000000ff0700e20c */ /* 0x000fe40003f05070 */
[----:B------:R-:W-:Y:S01]  /*f730*/  @!P6 LOP3.LUT R7, R5, 0x80, RZ, 0xc0, !PT ;  /* 0x000000800507e812 */ /* 0x000fe200078ec0ff */
[----:B------:R0:W-:Y:S03]  /*f740*/  @!P6 LDGSTS.E.BYPASS.LTC128B.128 [R25+0x29400], desc[UR44][R2.64+0x80], !P5 ;  /* 0x294000800219efae */ /* 0x0001e6000e901d6c */
[----:B------:R-:W-:Y:S01]  /*f750*/  @!P6 SHF.R.U32.HI R7, RZ, 0x3, R7 ;  /* 0x00000003ff07e819 */ /* 0x000fe20000011607 */
[----:B------:R0:W-:Y:S04]  /*f760*/  @!P6 LDGSTS.E.BYPASS.LTC128B.128 [R25+0x2b400], desc[UR44][R2.64+0x100], !P4 ;  /* 0x2b4001000219efae */ /* 0x0001e8000e101d6c */
[----:B------:R0:W-:Y:S04]  /*f770*/  @!P6 LDGSTS.E.BYPASS.LTC128B.128 [R25+0x2d400], desc[UR44][R2.64+0x180], !P3 ;  /* 0x2d4001800219efae */ /* 0x0001e8000d901d6c */
[----:B------:R0:W-:Y:S04]  /*f780*/  @!P6 LDGSTS.E.BYPASS.LTC128B.128 [R25+0x2f400], desc[UR44][R2.64+0x200], !P2 ;  /* 0x2f4002000219efae */ /* 0x0001e8000d101d6c */
[----:B------:R0:W-:Y:S04]  /*f790*/  @!P6 LDGSTS.E.BYPASS.LTC128B.128 [R25+0x31400], desc[UR44][R2.64+0x280], !P1 ;  /* 0x314002800219efae */ /* 0x0001e8000c901d6c */
[----:B------:R0:W-:Y:S01]  /*f7a0*/  @!P6 LDGSTS.E.BYPASS.LTC128B.128 [R25+0x33400], desc[UR44][R2.64+0x300], P0 ;  /* 0x334003000219efae */ /* 0x0001e20008101d6c */
[----:B------:R-:W-:-:S13]  /*f7b0*/  @!P6 ISETP.NE.U32.AND P0, PT, R7, RZ, PT ;  /* 0x000000ff0700e20c */ /* 0x000fda0003f05070 */
[----:B-1----:R0:W-:Y:S02]  /*f7c0*/  @!P6 LDGSTS.E.BYPASS.LTC128B.128 [R25+0x35400], desc[UR44][R2.64+0x380], P0 ;  /* 0x354003800219efae */ /* 0x0021e40008101d6c */
.L_x_4380:
[----:B------:R-:W-:Y:S01]  /*f7d0*/  LOP3.LUT P0, RZ, R22, 0x10000, RZ, 0xc0, !PT ;  /* 0x0001000016ff7812 */ /* 0x000fe2000780c0ff */
[----:B------:R-:W-:-:S12]  /*f7e0*/  BSSY B0, `(.L_x_4291) ;  /* 0x0000016000007945 */ /* 0x000fd80003800000 */
[----:B------:R-:W-:Y:S05]  /*f7f0*/  @P0 BRA `(.L_x_4292) ;  /* 0x0000000000500947 */ /* 0x000fea0003800000 */
[----:B------:R-:W-:Y:S02]  /*f800*/  LOP3.LUT R4, R4, 0x40, RZ, 0xc0, !PT ;  /* 0x0000004004047812 */ /* 0x000fe400078ec0ff */
[----:B------:R-:W-:Y:S02]  /*f810*/  LOP3.LUT P6, RZ, R22, 0x800, RZ, 0xc0, !PT ;  /* 0x0000080016ff7812 */ /* 0x000fe400078cc0ff */
[----:B0-----:R-:W-:Y:S02]  /*f820*/  LEA R2, P0, R8, R0, 0x1 ;  /* 0x0000000008027211 */ /* 0x001fe400078008ff */
[----:B------:R-:W-:Y:S02]  /*f830*/  SHF.R.U32.HI R4, RZ, 0x2, R4 ;  /* 0x00000002ff047819 */ /* 0x000fe40000011604 */
[----:B------:R-:W-:Y:S01]  /*f840*/  LOP3.LUT R5, R5, 0x80, RZ, 0xc0, !PT ;  /* 0x0000008005057812 */ /* 0x000fe200078ec0ff */
[----:B------:R-:W-:Y:S01]  /*f850*/  IMAD.X R3, RZ, RZ, R6, P0 ;  /* 0x000000ffff037224 */ /* 0x000fe200000e0606 */
[----:B------:R-:W-:-:S02]  /*f860*/  ISETP.NE.U32.AND P0, PT, R4, RZ, PT ;  /* 0x000000ff0400720c */ /* 0x000fc40003f05070 */
[----:B------:R-:W-:-:S03]  /*f870*/  SHF.R.U32.HI R5, RZ, 0x3, R5 ;  /* 0x00000003ff057819 */ /* 0x000fc60000011605 */
[----:B------:R-:W-:Y:S01]  /*f880*/  @!PT LDS RZ, [RZ] ;  /* 0x00000000fffff984 */ /* 0x000fe20000000800 */
[----:B------:R-:W-:Y:S01]  /*f890*/  @!PT LDS RZ, [RZ] ;  /* 0x00000000fffff984 */ /* 0x000fe20000000800 */
[----:B------:R-:W-:Y:S01]  /*f8a0*/  @!PT LDS RZ, [RZ] ;  /* 0x00000000fffff984 */ /* 0x000fe20000000800 */
[----:B------:R1:W-:Y:S04]  /*f8b0*/  LDGSTS.E.BYPASS.LTC128B.128 [R25+0x27c00], desc[UR44][R2.64], !P6 ;  /* 0x27c0000002197fae */ /* 0x0003e8000f101d6c */
[----:B------:R1:W-:Y:S04]  /*f8c0*/  LDGSTS.E.BYPASS.LTC128B.128 [R25+0x29c00], desc[UR44][R2.64+0x80], !P5 ;  /* 0x29c0008002197fae */ /* 0x0003e8000e901d6c */
[----:B------:R1:W-:Y:S04]  /*f8d0*/  LDGSTS.E.BYPASS.LTC128B.128 [R25+0x2bc00], desc[UR44][R2.64+0x100], !P4 ;  /* 0x2bc0010002197fae */ /* 0x0003e8000e101d6c */
[----:B------:R1:W-:Y:S04]  /*f8e0*/  LDGSTS.E.BYPASS.LTC128B.128 [R25+0x2dc00], desc[UR44][R2.64+0x180], !P3 ;  /* 0x2dc0018002197fae */ /* 0x0003e8000d901d6c */
[----:B------:R1:W-:Y:S04]  /*f8f0*/  LDGSTS.E.BYPASS.LTC128B.128 [R25+0x2fc00], desc[UR44][R2.64+0x200], !P2 ;  /* 0x2fc0020002197fae */ /* 0x0003e8000d101d6c */
[----:B------:R1:W-:Y:S04]  /*f900*/  LDGSTS.E.BYPASS.LTC128B.128 [R25+0x31c00], desc[UR44][R2.64+0x280], !P1 ;  /* 0x31c0028002197fae */ /* 0x0003e8000c901d6c */
[----:B------:R1:W-:Y:S01]  /*f910*/  LDGSTS.E.BYPASS.LTC128B.128 [R25+0x33c00], desc[UR44][R2.64+0x300], P0 ;  /* 0x33c0030002197fae */ /* 0x0003e20008101d6c */
[----:B------:R-:W-:-:S13]  /*f920*/  ISETP.NE.U32.AND P0, PT, R5, RZ, PT ;  /* 0x000000ff0500720c */ /* 0x000fda0003f05070 */
[----:B------:R1:W-:Y:S02]  /*f930*/  LDGSTS.E.BYPASS.LTC128B.128 [R25+0x35c00], desc[UR44][R2.64+0x380], P0 ;  /* 0x35c0038002197fae */ /* 0x0003e40008101d6c */
.L_x_4292:
[----:B------:R-:W-:Y:S05]  /*f940*/  BSYNC B0 ;  /* 0x0000000000007941 */ /* 0x000fea0003800000 */
.L_x_4291:
[----:B------:R-:W-:Y:S01]  /*f950*/  NOP ;  /* 0x0000000000007918 */ /* 0x000fe20000000000 */
[----:B------:R-:W-:-:S13]  /*f960*/  PLOP3.LUT P0, PT, PT, PT, PT, 0x80, 0x0 ;  /* 0x000000000000781c */ /* 0x000fda0003f0f070 */
.L_x_4293:
        /* <DEDUP_REMOVED lines=18> */
.L_x_4381:
[----:B------:R-:W-:Y:S05]  /*fa90*/  BSYNC B0 ;  /* 0x0000000000007941 */ /* 0x000fea0003800000 */
.L_x_4294:
[----:B------:R-:W-:-:S05]  /*faa0*/  IMAD.U32 R2, RZ, RZ, UR36 ;  /* 0x00000024ff027e24 */ /* 0x000fca000f8e00ff */
[----:B------:R-:W-:-:S13]  /*fab0*/  ISETP.NE.AND P0, PT, R2, 0x3, PT ;  /* 0x000000030200780c */ /* 0x000fda0003f05270 */
[----:B------:R-:W-:Y:S05]  /*fac0*/  @!P0 BRA `(.L_x_4296) ;  /* 0x0000000000048947 */ /* 0x000fea0003800000 */
[----:B------:R-:W-:Y:S01]  /*fad0*/  BPT.TRAP 0x1 ;  /* 0x000000040000795c */ /* 0x000fe20000300000 */
.L_x_4296:
[----:B0-----:R-:W-:Y:S01]  /*fae0*/  SHF.L.U32 R0, R26, 0x1f, RZ ;  /* 0x0000001f1a007819 */ /* 0x001fe200000006ff */
[----:B------:R-:W-:Y:S03]  /*faf0*/  BSSY B0, `(.L_x_4297) ;  /* 0x0000003000007945 */ /* 0x000fe60003800000 */
[----:B------:R-:W0:Y:S02]  /*fb00*/  SYNCS.PHASECHK.TRANS64.TRYWAIT P0, [R30+URZ+0x38860], R0 ;  /* 0x038860001e0075a7 */ /* 0x000e24000800017f */
[----:B0-----:R-:W-:Y:S05]  /*fb10*/  @!P0 BRA `(.L_x_4298) ;  /* 0x0000004000688947 */ /* 0x001fea0003800000 */
.L_x_4382:
[----:B------:R-:W-:Y:S05]  /*fb20*/  BSYNC B0 ;  /* 0x0000000000007941 */ /* 0x000fea0003800000 */
.L_x_4297:
        /* <DEDUP_REMOVED lines=26> */
[C---:B------:R-:W-:Y:S01]  /*fcd0*/  LOP3.LUT P5, RZ, R31.reuse, 0x2, RZ, 0xc0, !PT ;  /* 0x000000021fff7812 */ /* 0x040fe200078ac0ff */
[----:B------:R-:W1:Y:S01]  /*fce0*/  SHFL.IDX PT, R2, R4, RZ, 0x181f ;  /* 0x00181fff04027589 */ /* 0x000e6200000e0000 */
[C---:B------:R-:W-:Y:S02]  /*fcf0*/  LOP3.LUT P4, RZ, R31.reuse, 0x4, RZ, 0xc0, !PT ;  /* 0x000000041fff7812 */ /* 0x040fe4000788c0ff */
[C---:B------:R-:W-:Y:S02]  /*fd00*/  LOP3.LUT P3, RZ, R31.reuse, 0x8, RZ, 0xc0, !PT ;  /* 0x000000081fff7812 */ /* 0x040fe4000786c0ff */
[----:B------:R-:W-:Y:S02]  /*fd10*/  LOP3.LUT P2, RZ, R31, 0x10, RZ, 0xc0, !PT ;  /* 0x000000101fff7812 */ /* 0x000fe4000784c0ff */
[----:B------:R-:W-:Y:S01]  /*fd20*/  LOP3.LUT R22, R22, 0xffffffbf, RZ, 0xc0, !PT ;  /* 0xffffffbf16167812 */ /* 0x000fe200078ec0ff */
[----:B0-----:R-:W-:-:S02]  /*fd30*/  IMAD.SHL.U32 R7, R3, 0x8, RZ ;  /* 0x0000000803077824 */ /* 0x001fc400078e00ff */
[----:B------:R-:W0:Y:S03]  /*fd40*/  SHFL.IDX PT, R3, R6, RZ, 0x181f ;  /* 0x00181fff06037589 */ /* 0x000e2600000e0000 */
[----:B------:R-:W-:-:S05]  /*fd50*/  LOP3.LUT R7, R7, 0x38, RZ, 0xc0, !PT ;  /* 0x0000003807077812 */ /* 0x000fca00078ec0ff */
[----:B------:R-:W-:Y:S01]  /*fd60*/  IMAD.SHL.U32 R0, R7, 0x2, RZ ;  /* 0x0000000207007824 */ /* 0x000fe200078e00ff */
[----:B------:R-:W-:-:S04]  /*fd70*/  LOP3.LUT R7, R31, 0x1, RZ, 0xc0, !PT ;  /* 0x000000011f077812 */ /* 0x000fc800078ec0ff */
[----:B-1----:R-:W-:Y:S02]  /*fd80*/  IADD3 R2, P0, R2, R0, RZ ;  /* 0x0000000002027210 */ /* 0x002fe40007f1e0ff */
[----:B------:R-:W-:Y:S02]  /*fd90*/  ISETP.NE.U32.AND P1, PT, R7, 0x1, PT ;  /* 0x000000010700780c */ /* 0x000fe40003f25070 */
[----:B------:R-:W-:Y:S01]  /*fda0*/  PRMT R7, R31, 0x8880, RZ ;  /* 0x000088801f077816 */ /* 0x000fe200000000ff */
[----:B0-----:R-:W-:Y:S01]  /*fdb0*/  IMAD.X R3, RZ, RZ, R3, P0 ;  /* 0x000000ffff037224 */ /* 0x001fe200000e0603 */
[----:B------:R-:W-:-:S09]  /*fdc0*/  ISETP.LT.OR P0, PT, R27, 0x1, P1 ;  /* 0x000000011b00780c */ /* 0x000fd20000f01670 */
[----:B------:R-:W-:Y:S02]  /*fdd0*/  @P1 LOP3.LUT R22, R22, 0x40, RZ, 0xfc, !PT ;  /* 0x0000004016161812 */ /* 0x000fe400078efcff */
[----:B------:R-:W-:Y:S02]  /*fde0*/  LOP3.LUT P1, RZ, R31, 0x20, RZ, 0xc0, !PT ;  /* 0x000000201fff7812 */ /* 0x000fe4000782c0ff */
[----:B------:R-:W-:Y:S01]  /*fdf0*/  LOP3.LUT R22, R22, 0xffffff7f, RZ, 0xc0, !PT ;  /* 0xffffff7f16167812 */ /* 0x000fe200078ec0ff */
        /* <DEDUP_REMOVED lines=65> */
.L_x_4392:
        /* <DEDUP_REMOVED lines=34> */
.L_x_4300:
        /* <DEDUP_REMOVED lines=11> */
.L_x_4301:
[----:B------:R-:W2:Y:S01]  /*104e0*/  LDL.LU R2, [R1+0x4] ;  /* 0x0000040001027983 */ /* 0x000ea20000300800 */
[----:B------:R1:W-:Y:S01]  /*104f0*/  SYNCS.ARRIVE.TRANS64.A1T0 RZ, [R30+URZ+0x38850], RZ ;  /* 0x038850ff1eff79a7 */ /* 0x0003e2000810003f */
[----:B------:R-:W-:Y:S01]  /*10500*/  BSSY B0, `(.L_x_4302) ;  /* 0x00000f8000007945 */ /* 0x000fe20003800000 */
[----:B--2---:R-:W-:-:S13]  /*10510*/  ISETP.GE.AND P0, PT, R2, 0x41, PT ;  /* 0x000000410200780c */ /* 0x004fda0003f06270 */
[----:B-1----:R-:W-:Y:S05]  /*10520*/  @!P0 BRA `(.L_x_4303) ;  /* 0x0000000c00d48947 */ /* 0x002fea0003800000 */
[----:B------:R-:W2:Y:S04]  /*10530*/  LDL.LU R2, [R1+0x24] ;  /* 0x0000240001027983 */ /* 0x000ea80000300800 */
[----:B------:R-:W3:Y:S01]  /*10540*/  LDL.LU R3, [R1+0x28] ;  /* 0x0000280001037983 */ /* 0x000ee20000300800 */
[----:B------:R-:W-:-:S04]  /*10550*/  LOP3.LUT R30, R31, 0x80, RZ, 0xc0, !PT ;  /* 0x000000801f1e7812 */ /* 0x000fc800078ec0ff */
[----:B------:R-:W-:Y:S02]  /*10560*/  SHF.R.U32.HI R30, RZ, 0x3, R30 ;  /* 0x00000003ff1e7819 */ /* 0x000fe4000001161e */
[----:B--2---:R-:W-:Y:S01]  /*10570*/  LOP3.LUT R2, R2, 0x40, RZ, 0xc0, !PT ;  /* 0x0000004002027812 */ /* 0x004fe200078ec0ff */
[----:B---3--:R-:W-:-:S03]  /*10580*/  VIADD R7, R3, 0xfffffffe ;  /* 0xfffffffe03077836 */ /* 0x008fc60000000000 */
[----:B------:R-:W-:-:S07]  /*10590*/  SHF.R.U32.HI R31, RZ, 0x2, R2 ;  /* 0x00000002ff1f7819 */ /* 0x000fce0000011602 */
.L_x_4316:
[----:B-1----:R-:W1:Y:S01]  /*105a0*/  S2R R2, SR_TID.X ;  /* 0x0000000000027919 */ /* 0x002e620000002100 */
[----:B0-----:R-:W0:Y:S01]  /*105b0*/  LDC R4, c[0x0][0x430] ;  /* 0x00010c00ff047b82 */ /* 0x001e220000000800 */
[----:B--23--:R-:W-:Y:S01]  /*105c0*/  IMAD R6, R7, 0x40, R32 ;  /* 0x0000004007067824 */ /* 0x00cfe200078e0220 */
[----:B------:R-:W-:Y:S05]  /*105d0*/  YIELD ;  /* 0x0000000000007946 */ /* 0x000fea0003800000 */
[----:B------:R-:W2:Y:S01]  /*105e0*/  S2R R3, SR_TID.X ;  /* 0x0000000000037919 */ /* 0x000ea20000002100 */
[----:B------:R-:W-:Y:S01]  /*105f0*/  IMAD.U32 R11, RZ, RZ, UR36 ;  /* 0x00000024ff0b7e24 */ /* 0x000fe2000f8e00ff */
[----:B------:R-:W-:Y:S01]  /*10600*/  ULDC UR4, c[0x0][0x430] ;  /* 0x00010c0000047ab9 */ /* 0x000fe20000000800 */
[----:B------:R-:W-:Y:S01]  /*10610*/  VIADD R24, R24, 0x1 ;  /* 0x0000000118187836 */ /* 0x000fe20000000000 */
[----:B0-----:R-:W-:-:S02]  /*10620*/  ISETP.NE.AND P0, PT, R4, 0x1, PT ;  /* 0x000000010400780c */ /* 0x001fc40003f05270 */
[----:B-1----:R-:W-:-:S04]  /*10630*/  LOP3.LUT R2, R2, 0x7f, RZ, 0xc0, !PT ;  /* 0x0000007f02027812 */ /* 0x002fc800078ec0ff */
[----:B------:R-:W-:Y:S01]  /*10640*/  SHF.R.U32.HI R2, RZ, 0x3, R2 ;  /* 0x00000003ff027819 */ /* 0x000fe20000011602 */
[----:B--2---:R-:W-:-:S06]  /*10650*/  IMAD.SHL.U32 R4, R3, 0x10, RZ ;  /* 0x0000001003047824 */ /* 0x004fcc00078e00ff */
[----:B------:R-:W0:Y:S01]  /*10660*/  @P0 LDC R3, c[0x0][0x434] ;  /* 0x00010d00ff030b82 */ /* 0x000e220000000800 */
[----:B------:R-:W-:-:S04]  /*10670*/  LOP3.LUT R4, R2, 0x70, R4, 0xf8, !PT ;  /* 0x0000007002047812 */ /* 0x000fc800078ef804 */
[----:B------:R-:W-:-:S03]  /*10680*/  ISETP.GT.U32.AND P1, PT, R4, 0x3f, PT ;  /* 0x0000003f0400780c */ /* 0x000fc60003f24070 */
[----:B------:R-:W1:Y:S01]  /*10690*/  @P0 LDC R2, c[0x0][0x438] ;  /* 0x00010e00ff020b82 */ /* 0x000e620000000800 */
[----:B------:R-:W-:-:S05]  /*106a0*/  IMAD.IADD R6, R4, 0x1, R6 ;  /* 0x0000000104067824 */ /* 0x000fca00078e0206 */
[----:B------:R-:W-:-:S04]  /*106b0*/  MOV R10, R6 ;  /* 0x00000006000a7202 */ /* 0x000fc80000000f00 */
        /* <DEDUP_REMOVED lines=26> */
.L_x_4304:
[----:B------:R-:W-:Y:S01]  /*10860*/  IMAD R6, R24, 0x8, R23 ;  /* 0x0000000818067824 */ /* 0x000fe200078e0217 */
[----:B------:R-:W-:Y:S01]  /*10870*/  SHF.L.U32 R17, R26, 0x1f, RZ ;  /* 0x0000001f1a117819 */ /* 0x000fe200000006ff */
[----:B------:R-:W-:Y:S01]  /*10880*/  BSSY B1, `(.L_x_4305) ;  /* 0x0000004000017945 */ /* 0x000fe20003800000 */
[----:B------:R-:W-:Y:S02]  /*10890*/  SHF.R.S32.HI R9, RZ, 0x1f, R5 ;  /* 0x0000001fff097819 */ /* 0x000fe40000011405 */
[----:B------:R-:W0:Y:S02]  /*108a0*/  SYNCS.PHASECHK.TRANS64.TRYWAIT P0, [R6+URZ+0x38840], R17 ;  /* 0x03884011060075a7 */ /* 0x000e24000800017f */
[----:B0-----:R-:W-:Y:S05]  /*108b0*/  @!P0 BRA `(.L_x_4306) ;  /* 0x0000003c003c8947 */ /* 0x001fea0003800000 */
.L_x_4393:
[----:B------:R-:W-:Y:S05]  /*108c0*/  BSYNC B1 ;  /* 0x0000000000017941 */ /* 0x000fea0003800000 */
.L_x_4305:
        /* <DEDUP_REMOVED lines=42> */
.L_x_4403:
        /* <DEDUP_REMOVED lines=8> */
.L_x_4308:
[----:B------:R-:W-:Y:S02]  /*10bf0*/  PLOP3.LUT P1, PT, P1, P0, PT, 0xa2, 0x0 ;  /* 0x000000000000781c */ /* 0x000fe40000f21472 */
[----:B------:R-:W-:-:S08]  /*10c00*/  @P0 R2UR P1, UR4, R6 ;  /* 0x00000000060402ca */ /* 0x000fd00000020000 */
[----:B------:R-:W-:-:S05]  /*10c10*/  @P0 PLOP3.LUT P0, PT, P1, PT, PT, 0x80, 0x0 ;  /* 0x000000000000081c */ /* 0x000fca0000f0f070 */
[----:B------:R-:W-:Y:S01]  /*10c20*/  @!P1 SYNCS.ARRIVE.TRANS64.RED.A0T1 RZ, [UR4+0x38830], RZ ;  /* 0x038830ffffff99a7 */ /* 0x000fe20008200404 */
[----:B------:R-:W-:Y:S07]  /*10c30*/  @!P1 ARRIVES.LDGSTSBAR.64.TRANSCNT [UR4+0x38830] ;  /* 0x03883000ff0099b0 */ /* 0x000fee0008000a84 */
[----:B------:R-:W-:Y:S05]  /*10c40*/  @P0 BRA.U.ANY `(.L_x_4308) ;  /* 0xfffffffd00e80947 */ /* 0x000fea000393ffff */
[----:B------:R-:W-:Y:S01]  /*10c50*/  NOP ;  /* 0x0000000000007918 */ /* 0x000fe20000000000 */
[----:B--2---:R-:W-:-:S04]  /*10c60*/  MOV R2, UR36 ;  /* 0x0000002400027c02 */ /* 0x004fc80008000f00 */
[----:B------:R-:W-:-:S13]  /*10c70*/  ISETP.NE.AND P2, PT, R2, 0x3, PT ;  /* 0x000000030200780c */ /* 0x000fda0003f45270 */
[----:B------:R-:W-:Y:S05]  /*10c80*/  @!P2 BRA `(.L_x_4309) ;  /* 0x000000000004a947 */ /* 0x000fea0003800000 */
[----:B------:R-:W-:Y:S01]  /*10c90*/  BPT.TRAP 0x1 ;  /* 0x000000040000795c */ /* 0x000fe20000300000 */
.L_x_4309:
[----:B------:R2:W-:Y:S01]  /*10ca0*/  SYNCS.ARRIVE.TRANS64.A1T0 RZ, [R6+URZ+0x38830], RZ ;  /* 0x038830ff06ff79a7 */ /* 0x0005e2000810003f */
[----:B------:R-:W-:Y:S05]  /*10cb0*/  @!P2 BRA `(.L_x_4310) ;  /* 0x000000000004a947 */ /* 0x000fea0003800000 */
[----:B------:R-:W-:Y:S01]  /*10cc0*/  BPT.TRAP 0x1 ;  /* 0x000000040000795c */ /* 0x000fe20000300000 */
.L_x_4310:
[----:B------:R-:W3:Y:S01]  /*10cd0*/  SYNCS.PHASECHK.TRANS64.TRYWAIT P0, [R6+URZ+0x38860], R17 ;  /* 0x03886011060075a7 */ /* 0x000ee2000800017f */
[----:B------:R-:W-:Y:S04]  /*10ce0*/  BSSY B1, `(.L_x_4311) ;  /* 0x0000002000017945 */ /* 0x000fe80003800000 */
[----:B---3--:R-:W-:Y:S05]  /*10cf0*/  @!P0 BRA `(.L_x_4312) ;  /* 0x0000003c005c8947 */ /* 0x008fea0003800000 */
.L_x_4404:
[----:B------:R-:W-:Y:S05]  /*10d00*/  BSYNC B1 ;  /* 0x0000000000017941 */ /* 0x000fea0003800000 */
.L_x_4311:
        /* <DEDUP_REMOVED lines=81> */
.L_x_4414:
        /* <DEDUP_REMOVED lines=25> */
.L_x_4314:
        /* <DEDUP_REMOVED lines=11> */
.L_x_4315:
[----:B------:R3:W-:Y:S01]  /*11460*/  SYNCS.ARRIVE.TRANS64.A1T0 RZ, [R6+URZ+0x38850], RZ ;  /* 0x038850ff06ff79a7 */ /* 0x0007e2000810003f */
[----:B------:R-:W-:Y:S05]  /*11470*/  @P3 BRA `(.L_x_4316) ;  /* 0xfffffff000483947 */ /* 0x000fea000383ffff */
.L_x_4303:
[----:B------:R-:W-:Y:S05]  /*11480*/  BSYNC B0 ;  /* 0x0000000000007941 */ /* 0x000fea0003800000 */
.L_x_4302:
        /* <DEDUP_REMOVED lines=21> */
.L_x_4318:
[----:B------:R-:W-:Y:S05]  /*115e0*/  BSYNC B0 ;  /* 0x0000000000007941 */ /* 0x000fea0003800000 */
.L_x_4317:
[----:B------:R-:W-:-:S07]  /*115f0*/  SEL R24, R24, RZ, P0 ;  /* 0x000000ff18187207 */ /* 0x000fce0000000000 */
.L_x_4271:
[----:B------:R-:W-:Y:S05]  /*11600*/  BSYNC B7 ;  /* 0x0000000000077941 */ /* 0x000fea0003800000 */
.L_x_4269:
        /* <DEDUP_REMOVED lines=11> */
.L_x_4319:
        /* <DEDUP_REMOVED lines=8> */
[----:B------:R-:W0:Y:S02]  /*11740*/  @!P1 LDC.64 R2, c[0x0][0xd80] ;  /* 0x00036000ff029b82 */ /* 0x000e240000000a00 */
[----:B0-----:R-:W-:-:S06]  /*11750*/  @!P1 IMAD.WIDE R2, R5, 0x4, R2 ;  /* 0x0000000405029825 */ /* 0x001fcc00078e0202 */
[----:B------:R-:W4:Y:S01]  /*11760*/  @!P1 LDG.E R2, desc[UR44][R2.64] ;  /* 0x0000002c02029981 */ /* 0x000f22000c1e1900 */
[----:B------:R-:W-:Y:S01]  /*11770*/  IMAD.MOV.U32 R5, RZ, RZ, RZ ;  /* 0x000000ffff057224 */ /* 0x000fe200078e00ff */
[C---:B------:R-:W-:Y:S02]  /*11780*/  ISETP.GE.U32.AND P2, PT, R8.reuse, 0x2, PT ;  /* 0x000000020800780c */ /* 0x040fe40003f46070 */
[C---:B------:R-:W-:Y:S01]  /*11790*/  ISETP.GE.U32.AND P3, PT, R8.reuse, 0x4, PT ;  /* 0x000000040800780c */ /* 0x040fe20003f66070 */
[----:B------:R-:W-:Y:S01]  /*117a0*/  SHFL.IDX PT, R0, R16, RZ, 0x1f ;  /* 0x00001fff10007589 */ /* 0x000fe200000e0000 */
[C---:B------:R-:W-:Y:S02]  /*117b0*/  ISETP.GE.U32.AND P4, PT, R8.reuse, 0x8, PT ;  /* 0x000000080800780c */ /* 0x040fe40003f86070 */
[C---:B------:R-:W-:Y:S01]  /*117c0*/  ISETP.GE.U32.AND P5, PT, R8.reuse, 0x10, PT ;  /* 0x000000100800780c */ /* 0x040fe20003fa6070 */
[----:B------:R-:W-:Y:S01]  /*117d0*/  SHFL.IDX PT, R4, R16, 0x1, 0x1f ;  /* 0x00201f0010047f89 */ /* 0x000fe200000e0000 */
[----:B----4-:R-:W-:Y:S01]  /*117e0*/  @!P1 IMAD.MOV.U32 R5, RZ, RZ, R2 ;  /* 0x000000ffff059224 */ /* 0x010fe200078e0002 */
[----:B------:R-:W-:-:S04]  /*117f0*/  ISETP.NE.AND P1, PT, R8, RZ, PT ;  /* 0x000000ff0800720c */ /* 0x000fc80003f25270 */
[----:B------:R-:W2:Y:S02]  /*11800*/  SHFL.UP PT, R14, R5, 0x1, RZ ;  /* 0x04200000050e7989 */ /* 0x000ea400000e00ff */
[----:B--23--:R-:W-:-:S05]  /*11810*/  SEL R6, R14, RZ, P1 ;  /* 0x000000ff0e067207 */ /* 0x00cfca0000800000 */
        /* <DEDUP_REMOVED lines=14> */
.L_x_4424:
[----:B------:R-:W-:Y:S02]  /*11900*/  ULDC UR4, c[0x0][0xd38] ;  /* 0x00034e0000047ab9 */ /* 0x000fe40000000800 */
[----:B------:R-:W-:-:S04]  /*11910*/  IMAD.U32 R7, RZ, RZ, UR4 ;  /* 0x00000004ff077e24 */ /* 0x000fc8000f8e00ff */
[----:B--2---:R-:W-:-:S04]  /*11920*/  IMAD R14, R14, R7, RZ ;  /* 0x000000070e0e7224 */ /* 0x004fc800078e02ff */
[----:B------:R-:W-:-:S05]  /*11930*/  IMAD.IADD R9, R4, 0x1, R14 ;  /* 0x0000000104097824 */ /* 0x000fca00078e020e */
[----:B------:R-:W-:-:S13]  /*11940*/  ISETP.GT.AND P6, PT, R9, R0, PT ;  /* 0x000000000900720c */ /* 0x000fda0003fc4270 */
[----:B------:R-:W-:Y:S05]  /*11950*/  @P6 BRA `(.L_x_4322) ;  /* 0x00000000009c6947 */ /* 0x000fea0003800000 */
.L_x_4327:
        /* <DEDUP_REMOVED lines=14> */
.L_x_4325:
[----:B------:R-:W-:Y:S05]  /*11a40*/  BSYNC B0 ;  /* 0x0000000000007941 */ /* 0x000fea0003800000 */
.L_x_4324:
        /* <DEDUP_REMOVED lines=18> */
.L_x_4432:
[----:B------:R-:W-:Y:S02]  /*11b70*/  ULDC UR4, c[0x0][0xd38] ;  /* 0x00034e0000047ab9 */ /* 0x000fe40000000800 */
[----:B------:R-:W-:-:S04]  /*11b80*/  IMAD.U32 R7, RZ, RZ, UR4 ;  /* 0x00000004ff077e24 */ /* 0x000fc8000f8e00ff */
[----:B--2---:R-:W-:-:S04]  /*11b90*/  IMAD R14, R14, R7, RZ ;  /* 0x000000070e0e7224 */ /* 0x004fc800078e02ff */
[----:B------:R-:W-:-:S05]  /*11ba0*/  IMAD.IADD R9, R14, 0x1, R9 ;  /* 0x000000010e097824 */ /* 0x000fca00078e0209 */
[----:B------:R-:W-:-:S13]  /*11bb0*/  ISETP.GT.AND P6, PT, R9, R0, PT ;  /* 0x000000000900720c */ /* 0x000fda0003fc4270 */
[----:B------:R-:W-:Y:S05]  /*11bc0*/  @!P6 BRA `(.L_x_4327) ;  /* 0xfffffffc0064e947 */ /* 0x000fea000383ffff */
.L_x_4322:
        /* <DEDUP_REMOVED lines=8> */
.L_x_4436:
[----:B------:R-:W-:Y:S01]  /*11c50*/  ISETP.NE.AND P0, PT, R3, RZ, PT ;  /* 0x000000ff0300720c */ /* 0x000fe20003f05270 */
[----:B------:R-:W-:-:S12]  /*11c60*/  IMAD.MOV.U32 R14, RZ, RZ, RZ ;  /* 0x000000ffff0e7224 */ /* 0x000fd800078e00ff */
[----:B------:R-:W-:Y:S05]  /*11c70*/  @!P0 BRA `(.L_x_4329) ;  /* 0x0000000000108947 */ /* 0x000fea0003800000 */
[----:B------:R-:W-:Y:S01]  /*11c80*/  UMOV UR4, 0xffffffff ;  /* 0xffffffff00047882 */ /* 0x000fe20000000000 */
[----:B------:R-:W-:Y:S02]  /*11c90*/  VIADD R12, R4, 0xffffffff ;  /* 0xffffffff040c7836 */ /* 0x000fe40000000000 */
[----:B------:R-:W-:Y:S05]  /*11ca0*/  BRA.DIV UR4, `(.L_x_4330) ;  /* 0x0000003e04887947 */ /* 0x000fea000b800000 */
[----:B------:R4:W0:Y:S02]  /*11cb0*/  SHFL.IDX PT, R14, R2, R12, 0x1f ;  /* 0x00001f0c020e7589 */ /* 0x00082400000e0000 */
.L_x_4329:
[----:B---3--:R-:W-:Y:S01]  /*11cc0*/  IABS R6, R5 ;  /* 0x0000000500067213 */ /* 0x008fe20000000000 */
[----:B0-----:R-:W-:Y:S02]  /*11cd0*/  IMAD R16, R14, R7, R16 ;  /* 0x000000070e107224 */ /* 0x001fe400078e0210 */
[----:B------:R-:W-:Y:S01]  /*11ce0*/  IMAD.IADD R19, R4, 0x1, R19 ;  /* 0x0000000104137824 */ /* 0x000fe200078e0213 */
[----:B------:R-:W0:Y:S01]  /*11cf0*/  I2F.RP R8, R6 ;  /* 0x0000000600087306 */ /* 0x000e220000209400 */
[----:B------:R-:W-:-:S05]  /*11d00*/  IMAD.IADD R10, R0, 0x1, -R16 ;  /* 0x00000001000a7824 */ /* 0x000fca00078e0a10 */
[----:B------:R-:W-:Y:S02]  /*11d10*/  IABS R0, R10 ;  /* 0x0000000a00007213 */ /* 0x000fe40000000000 */
[----:B0-----:R-:W4:Y:S02]  /*11d20*/  MUFU.RCP R8, R8 ;  /* 0x0000000800087308 */ /* 0x001f240000001000 */
[----:B----4-:R-:W-:-:S06]  /*11d30*/  VIADD R2, R8, 0xffffffe ;  /* 0x0ffffffe08027836 */ /* 0x010fcc0000000000 */
[----:B------:R0:W3:Y:S02]  /*11d40*/  F2I.FTZ.U32.TRUNC.NTZ R3, R2 ;  /* 0x0000000200037305 */ /* 0x0000e4000021f000 */
[----:B0-----:R-:W-:Y:S01]  /*11d50*/  IMAD.MOV.U32 R2, RZ, RZ, RZ ;  /* 0x000000ffff027224 */ /* 0x001fe200078e00ff */
[----:B---3--:R-:W-:-:S05]  /*11d60*/  IADD3 R7, RZ, -R3, RZ ;  /* 0x80000003ff077210 */ /* 0x008fca0007ffe0ff */
[----:B------:R-:W-:-:S04]  /*11d70*/  IMAD R7, R7, R6, RZ ;  /* 0x0000000607077224 */ /* 0x000fc800078e02ff */
[----:B------:R-:W-:Y:S01]  /*11d80*/  IMAD.HI.U32 R3, R3, R7, R2 ;  /* 0x0000000703037227 */ /* 0x000fe200078e0002 */
[----:B------:R-:W-:-:S05]  /*11d90*/  IABS R7, R5 ;  /* 0x0000000500077213 */ /* 0x000fca0000000000 */
        /* <DEDUP_REMOVED lines=17> */
.L_x_4323:
[----:B------:R-:W-:Y:S01]  /*11eb0*/  UMOV UR4, URZ ;  /* 0x0000003f00047c82 */ /* 0x000fe20008000000 */
[----:B------:R-:W-:Y:S01]  /*11ec0*/  UMOV UR5, URZ ;  /* 0x0000003f00057c82 */ /* 0x000fe20008000000 */
[----:B------:R-:W-:Y:S01]  /*11ed0*/  ULDC UR6, c[0x0][0xd3c] ;  /* 0x00034f0000067ab9 */ /* 0x000fe20000000800 */
[----:B------:R-:W-:Y:S02]  /*11ee0*/  IMAD.MOV.U32 R16, RZ, RZ, R0 ;  /* 0x000000ffff107224 */ /* 0x000fe400078e0000 */
[----:B------:R-:W-:Y:S02]  /*11ef0*/  IMAD.U32 R17, RZ, RZ, UR4 ;  /* 0x00000004ff117e24 */ /* 0x000fe4000f8e00ff */
[----:B------:R-:W-:Y:S02]  /*11f00*/  IMAD.U32 R18, RZ, RZ, UR5 ;  /* 0x00000005ff127e24 */ /* 0x000fe4000f8e00ff */
[----:B------:R-:W-:-:S07]  /*11f10*/  IMAD.U32 R19, RZ, RZ, UR6 ;  /* 0x00000006ff137e24 */ /* 0x000fce000f8e00ff */
.L_x_4331:
        /* <DEDUP_REMOVED lines=10> */
.L_x_4320:
[----:B------:R-:W-:Y:S02]  /*11fc0*/  ULDC UR4, c[0x0][0xd3c] ;  /* 0x00034f0000047ab9 */ /* 0x000fe40000000800 */
[----:B0-----:R-:W-:-:S13]  /*11fd0*/  ISETP.GE.AND P0, PT, R19, UR4, PT ;  /* 0x0000000413007c0c */ /* 0x001fda000bf06270 */
[----:B------:R-:W-:Y:S05]  /*11fe0*/  @!P0 BRA `(.L_x_4332) ;  /* 0xffffffac00108947 */ /* 0x000fea000383ffff */
[----:B------:R-:W-:Y:S05]  /*11ff0*/  BSYNC B8 ;  /* 0x0000000000087941 */ /* 0x000fea0003800000 */
.L_x_4265:
[----:B-1----:R-:W5:Y:S01]  /*12000*/  LDL.LU R0, [R1+0x20] ;  /* 0x0000200001007983 */ /* 0x002f620000300800 */
[----:B------:R-:W-:Y:S01]  /*12010*/  BSSY B0, `(.L_x_4333) ;  /* 0x000000b000007945 */ /* 0x000fe20003800000 */
[----:B------:R-:W0:Y:S01]  /*12020*/  S2R R5, SR_CgaCtaId ;  /* 0x0000000000057919 */ /* 0x000e220000008800 */
[----:B-----5:R-:W-:-:S05]  /*12030*/  VIADD R0, R0, 0x1 ;  /* 0x0000000100007836 */ /* 0x020fca0000000000 */
        /* <DEDUP_REMOVED lines=8> */
.L_x_4439:
[----:B------:R-:W-:Y:S05]  /*120c0*/  BSYNC B0 ;  /* 0x0000000000007941 */ /* 0x000fea0003800000 */
.L_x_4333:
[----:B------:R-:W-:-:S03]  /*120d0*/  UMOV UR4, 0xffffffff ;  /* 0xffffffff00047882 */ /* 0x000fc60000000000 */
[----:B------:R-:W-:Y:S05]  /*120e0*/  BRA.DIV UR4, `(.L_x_4335) ;  /* 0x0000003a04b07947 */ /* 0x000fea000b800000 */
[----:B0-----:R-:W0:Y:S02]  /*120f0*/  S2R R0, SR_TID.X ;  /* 0x0000000000007919 */ /* 0x001e240000002100 */
[----:B0-----:R-:W-:-:S04]  /*12100*/  SHF.R.U32.HI R0, RZ, 0x5, R0 ;  /* 0x00000005ff007819 */ /* 0x001fc80000011600 */
[----:B------:R-:W-:-:S05]  /*12110*/  LOP3.LUT R0, R0, 0x3, RZ, 0xc0, !PT ;  /* 0x0000000300007812 */ /* 0x000fca00078ec0ff */
[----:B------:R0:W1:Y:S02]  /*12120*/  SHFL.IDX PT, R14, R0, RZ, 0x1f ;  /* 0x00001fff000e7589 */ /* 0x00006400000e0000 */
.L_x_4442:
[----:B-1----:R-:W-:Y:S01]  /*12130*/  ISETP.NE.AND P0, PT, R14, RZ, PT ;  /* 0x000000ff0e00720c */ /* 0x002fe20003f05270 */
[----:B------:R-:W-:-:S12]  /*12140*/  BSSY B0, `(.L_x_4336) ;  /* 0x0000024000007945 */ /* 0x000fd80003800000 */
[----:B------:R-:W-:Y:S05]  /*12150*/  @P0 BRA `(.L_x_4337) ;  /* 0x0000000000880947 */ /* 0x000fea0003800000 */
[----:B------:R-:W-:-:S03]  /*12160*/  UMOV UR4, 0xffffffff ;  /* 0xffffffff00047882 */ /* 0x000fc60000000000 */
[----:B------:R-:W-:Y:S05]  /*12170*/  BRA.DIV UR4, `(.L_x_4338) ;  /* 0x0000003a04c07947 */ /* 0x000fea000b800000 */
[----:B------:R-:W-:-:S13]  /*12180*/  ELECT P6, URZ, PT ;  /* 0x00000000003f782f */ /* 0x000fda00038c0000 */
.L_x_4445:
[----:B------:R-:W-:Y:S05]  /*12190*/  @!P6 BRA `(.L_x_4337) ;  /* 0x000000000078e947 */ /* 0x000fea0003800000 */
[----:B------:R-:W-:-:S06]  /*121a0*/  ULOP3.LUT UR4, UR38, 0x2, URZ, 0xfc, !UPT ;  /* 0x0000000226047892 */ /* 0x000fcc000f8efc3f */
[----:B0-----:R-:W-:-:S05]  /*121b0*/  IMAD.U32 R0, RZ, RZ, UR4 ;  /* 0x00000004ff007e24 */ /* 0x001fca000f8e00ff */
[----:B------:R-:W-:-:S13]  /*121c0*/  ISETP.NE.AND P0, PT, R0, 0x3, PT ;  /* 0x000000030000780c */ /* 0x000fda0003f05270 */
[----:B------:R-:W-:Y:S05]  /*121d0*/  @!P0 BRA `(.L_x_4339) ;  /* 0x0000000000048947 */ /* 0x000fea0003800000 */
[----:B------:R-:W-:Y:S01]  /*121e0*/  BPT.TRAP 0x1 ;  /* 0x000000040000795c */ /* 0x000fe20000300000 */
.L_x_4339:
[C---:B------:R-:W-:Y:S01]  /*121f0*/  LEA R5, R24.reuse, R7, 0x3 ;  /* 0x0000000718057211 */ /* 0x040fe200078e18ff */
[----:B------:R-:W-:Y:S01]  /*12200*/  VIADD R24, R24, 0x1 ;  /* 0x0000000118187836 */ /* 0x000fe20000000000 */
[----:B------:R-:W-:-:S04]  /*12210*/  SHF.L.U32 R0, R26, 0x1f, RZ ;  /* 0x0000001f1a007819 */ /* 0x000fc800000006ff */
[----:B------:R-:W0:Y:S01]  /*12220*/  SYNCS.PHASECHK.TRANS64.TRYWAIT P1, [R5+URZ+0x38840], R0 ;  /* 0x03884000050075a7 */ /* 0x000e22000802017f */
[----:B------:R-:W-:-:S04]  /*12230*/  ISETP.NE.AND P2, PT, R24, 0x2, PT ;  /* 0x000000021800780c */ /* 0x000fc80003f45270 */
[----:B------:R-:W-:Y:S01]  /*12240*/  SEL R3, RZ, 0x1, P2 ;  /* 0x00000001ff037807 */ /* 0x000fe20001000000 */
[----:B0-----:R-:W-:Y:S08]  /*12250*/  @!P1 BRA `(.L_x_4340) ;  /* 0x0000003800a89947 */ /* 0x001ff00003800000 */
.L_x_4446:
[----:B------:R-:W-:Y:S02]  /*12260*/  SEL R24, R24, RZ, P2 ;  /* 0x000000ff18187207 */ /* 0x000fe40001000000 */
[----:B------:R-:W-:Y:S01]  /*12270*/  LOP3.LUT R2, R26, R3, RZ, 0x3c, !PT ;  /* 0x000000031a027212 */ /* 0x000fe200078e3cff */
[----:B------:R-:W-:Y:S06]  /*12280*/  @!P0 BRA `(.L_x_4341) ;  /* 0x0000000000048947 */ /* 0x000fec0003800000 */
[----:B------:R-:W-:Y:S01]  /*12290*/  BPT.TRAP 0x1 ;  /* 0x000000040000795c */ /* 0x000fe20000300000 */
.L_x_4341:
[----:B------:R-:W-:Y:S01]  /*122a0*/  IMAD R3, R24, 0x8, R7 ;  /* 0x0000000818037824 */ /* 0x000fe200078e0207 */
[----:B------:R-:W-:-:S04]  /*122b0*/  SHF.L.U32 R2, R2, 0x1f, RZ ;  /* 0x0000001f02027819 */ /* 0x000fc800000006ff */
[----:B------:R-:W1:Y:S02]  /*122c0*/  SYNCS.PHASECHK.TRANS64.TRYWAIT P1, [R3+URZ+0x38840], R2 ;  /* 0x03884002030075a7 */ /* 0x000e64000802017f */
[----:B-1----:R-:W-:Y:S05]  /*122d0*/  @!P1 BRA `(.L_x_4342) ;  /* 0x00000038009c9947 */ /* 0x002fea0003800000 */
.L_x_4447:
[----:B------:R-:W-:Y:S05]  /*122e0*/  @!P0 BRA `(.L_x_4343) ;  /* 0x0000000000048947 */ /* 0x000fea0003800000 */
[----:B------:R-:W-:Y:S01]  /*122f0*/  BPT.TRAP 0x1 ;  /* 0x000000040000795c */ /* 0x000fe20000300000 */
.L_x_4343:
[----:B------:R-:W5:Y:S02]  /*12300*/  SYNCS.PHASECHK.TRANS64.TRYWAIT P1, [R5+URZ+0x38860], R0 ;  /* 0x03886000050075a7 */ /* 0x000f64000802017f */
[----:B-----5:R-:W-:Y:S05]  /*12310*/  @!P1 BRA `(.L_x_4344) ;  /* 0x0000003800a09947 */ /* 0x020fea0003800000 */
.L_x_4448:
[----:B------:R-:W-:Y:S05]  /*12320*/  @!P0 BRA `(.L_x_4345) ;  /* 0x0000000000048947 */ /* 0x000fea0003800000 */
[----:B------:R-:W-:Y:S01]  /*12330*/  BPT.TRAP 0x1 ;  /* 0x000000040000795c */ /* 0x000fe20000300000 */
.L_x_4345:
[----:B------:R0:W0:Y:S02]  /*12340*/  SYNCS.PHASECHK.TRANS64.TRYWAIT P0, [R3+URZ+0x38860], R2 ;  /* 0x03886002030075a7 */ /* 0x000024000800017f */
[----:B0-----:R-:W-:Y:S05]  /*12350*/  @!P0 NANOSLEEP.SYNCS 0x989680 ;  /* 0x009896800000895d */ /* 0x001fea0003900000 */
[----:B------:R-:W0:Y:S02]  /*12360*/  @!P0 SYNCS.PHASECHK.TRANS64 P0, [R3+URZ+0x38860], R2 ;  /* 0x03886002030085a7 */ /* 0x000e24000800007f */
[----:B0-----:R-:W-:Y:S05]  /*12370*/  @!P0 BRA `(.L_x_4345) ;  /* 0xfffffffc00f08947 */ /* 0x001fea000383ffff */
.L_x_4337:
[----:B------:R-:W-:Y:S05]  /*12380*/  BSYNC B0 ;  /* 0x0000000000007941 */ /* 0x000fea0003800000 */
.L_x_4336:
[----:B------:R-:W-:Y:S05]  /*12390*/  EXIT ;  /* 0x000000000000794d */ /* 0x000fea0003800000 */
.L_x_4219:
[----:B-1----:R-:W-:-:S04]  /*123a0*/  IMAD.U32 R0, RZ, RZ, UR40 ;  /* 0x00000028ff007e24 */ /* 0x002fc8000f8e00ff */
[----:B------:R1:W2:Y:S03]  /*123b0*/  SYNCS.PHASECHK.TRANS64.TRYWAIT P1, [R0+URZ+0x38800], R3 ;  /* 0x03880003000075a7 */ /* 0x0002a6000802017f */
[----:B--2---:R-:W-:Y:S05]  /*123c0*/  @!P1 NANOSLEEP.SYNCS 0x989680 ;  /* 0x009896800000995d */ /* 0x004fea0003900000 */
[----:B------:R-:W2:Y:S02]  /*123d0*/  @!P1 SYNCS.PHASECHK.TRANS64 P1, [R0+URZ+0x38800], R3 ;  /* 0x03880003000095a7 */ /* 0x000ea4000802007f */
[----:B--2---:R-:W-:Y:S05]  /*123e0*/  @!P1 BRA `(.L_x_4219) ;  /* 0xfffffffc00ec9947 */ /* 0x004fea000383ffff */
[----:B------:R-:W-:Y:S05]  /*123f0*/  BRA `(.L_x_4346) ;  /* 0xffffff0c00207947 */ /* 0x000fea000383ffff */
.L_x_4223:
[----:B--2---:R2:W3:Y:S02]  /*12400*/  SYNCS.PHASECHK.TRANS64.TRYWAIT P1, [R7+URZ+0x38830], R4 ;  /* 0x03883004070075a7 */ /* 0x0044e4000802017f */
[----:B---3--:R-:W-:Y:S05]  /*12410*/  @!P1 NANOSLEEP.SYNCS 0x989680 ;  /* 0x009896800000995d */ /* 0x008fea0003900000 */
[----:B------:R-:W3:Y:S02]  /*12420*/  @!P1 SYNCS.PHASECHK.TRANS64 P1, [R7+URZ+0x38830], R4 ;  /* 0x03883004070095a7 */ /* 0x000ee4000802007f */
[----:B---3--:R-:W-:Y:S05]  /*12430*/  @!P1 BRA `(.L_x_4223) ;  /* 0xfffffffc00f09947 */ /* 0x008fea000383ffff */
[----:B------:R-:W-:Y:S05]  /*12440*/  BRA `(.L_x_4222) ;  /* 0xffffff0c00387947 */ /* 0x000fea000383ffff */
.L_x_4224:
[----:B-1----:R-:W-:-:S04]  /*12450*/  IMAD.U32 R6, RZ, RZ, UR40 ;  /* 0x00000028ff067e24 */ /* 0x002fc8000f8e00ff */
[----:B------:R1:W3:Y:S03]  /*12460*/  SYNCS.PHASECHK.TRANS64.TRYWAIT P1, [R6+URZ+0x38810], R3 ;  /* 0x03881003060075a7 */ /* 0x0002e6000802017f */
[----:B---3--:R-:W-:Y:S05]  /*12470*/  @!P1 NANOSLEEP.SYNCS 0x989680 ;  /* 0x009896800000995d */ /* 0x008fea0003900000 */
[----:B------:R-:W3:Y:S02]  /*12480*/  @!P1 SYNCS.PHASECHK.TRANS64 P1, [R6+URZ+0x38810], R3 ;  /* 0x03881003060095a7 */ /* 0x000ee4000802007f */
[----:B---3--:R-:W-:Y:S05]  /*12490*/  @!P1 BRA `(.L_x_4224) ;  /* 0xfffffffc00ec9947 */ /* 0x008fea000383ffff */
[----:B------:R-:W-:Y:S05]  /*124a0*/  BRA `(.L_x_4347) ;  /* 0xffffff0c00c07947 */ /* 0x000fea000383ffff */
.L_x_4228:
[----:B----4-:R4:W0:Y:S02]  /*124b0*/  SYNCS.PHASECHK.TRANS64.TRYWAIT P1, [R7+URZ+0x38850], R4 ;  /* 0x03885004070075a7 */ /* 0x010824000802017f */
[----:B0-----:R-:W-:Y:S05]  /*124c0*/  @!P1 NANOSLEEP.SYNCS 0x989680 ;  /* 0x009896800000995d */ /* 0x001fea0003900000 */
[----:B------:R-:W0:Y:S02]  /*124d0*/  @!P1 SYNCS.PHASECHK.TRANS64 P1, [R7+URZ+0x38850], R4 ;  /* 0x03885004070095a7 */ /* 0x000e24000802007f */
[----:B0-----:R-:W-:Y:S05]  /*124e0*/  @!P1 BRA `(.L_x_4228) ;  /* 0xfffffffc00f09947 */ /* 0x001fea000383ffff */
[----:B------:R-:W-:Y:S05]  /*124f0*/  BRA `(.L_x_4227) ;  /* 0xffffff0c00cc7947 */ /* 0x000fea000383ffff */
.L_x_4235:
[----:B-1----:R-:W-:-:S04]  /*12500*/  IMAD.U32 R4, RZ, RZ, UR6 ;  /* 0x00000006ff047e24 */ /* 0x002fc8000f8e00ff */
[----:B------:R1:W2:Y:S03]  /*12510*/  SYNCS.PHASECHK.TRANS64.TRYWAIT P2, [R4+URZ+0x38830], R3 ;  /* 0x03883003040075a7 */ /* 0x0002a6000804017f */
[----:B--2---:R-:W-:Y:S05]  /*12520*/  @!P2 NANOSLEEP.SYNCS 0x989680 ;  /* 0x009896800000a95d */ /* 0x004fea0003900000 */
[----:B------:R-:W2:Y:S02]  /*12530*/  @!P2 SYNCS.PHASECHK.TRANS64 P2, [R4+URZ+0x38830], R3 ;  /* 0x038830030400a5a7 */ /* 0x000ea4000804007f */
[----:B--2---:R-:W-:Y:S05]  /*12540*/  @!P2 BRA `(.L_x_4235) ;  /* 0xfffffffc00eca947 */ /* 0x004fea000383ffff */
[----:B------:R-:W-:Y:S05]  /*12550*/  BRA `(.L_x_4234) ;  /* 0xffffff3400547947 */ /* 0x000fea000383ffff */
.L_x_4239:
[----:B-1----:R-:W-:-:S04]  /*12560*/  IMAD.U32 R4, RZ, RZ, UR6 ;  /* 0x00000006ff047e24 */ /* 0x002fc8000f8e00ff */
[----:B------:R1:W3:Y:S03]  /*12570*/  SYNCS.PHASECHK.TRANS64.TRYWAIT P2, [R4+URZ+0x38850], R3 ;  /* 0x03885003040075a7 */ /* 0x0002e6000804017f */
[----:B---3--:R-:W-:Y:S05]  /*12580*/  @!P2 NANOSLEEP.SYNCS 0x989680 ;  /* 0x009896800000a95d */ /* 0x008fea0003900000 */
[----:B------:R-:W3:Y:S02]  /*12590*/  @!P2 SYNCS.PHASECHK.TRANS64 P2, [R4+URZ+0x38850], R3 ;  /* 0x038850030400a5a7 */ /* 0x000ee4000804007f */
[----:B---3--:R-:W-:Y:S05]  /*125a0*/  @!P2 BRA `(.L_x_4239) ;  /* 0xfffffffc00eca947 */ /* 0x008fea000383ffff */
[----:B------:R-:W-:Y:S05]  /*125b0*/  BRA `(.L_x_4238) ;  /* 0xffffff3400c47947 */ /* 0x000fea000383ffff */
.L_x_4277:
[----:B------:R-:W-:Y:S01]  /*125c0*/  SHF.R.U32.HI R21, RZ, 0x5, R21 ;  /* 0x00000005ff157819 */ /* 0x000fe20000011615 */
[----:B------:R-:W-:Y:S01]  /*125d0*/  BSSY B0, `(.L_x_4348) ;  /* 0x0000009000007945 */ /* 0x000fe20003800000 */
[----:B------:R-:W-:Y:S02]  /*125e0*/  IMAD.MOV.U32 R12, RZ, RZ, RZ ;  /* 0x000000ffff0c7224 */ /* 0x000fe400078e00ff */
[----:B------:R-:W-:Y:S01]  /*125f0*/  LOP3.LUT R21, R21, 0x3, RZ, 0xc0, !PT ;  /* 0x0000000315157812 */ /* 0x000fe200078ec0ff */
[----:B------:R-:W-:Y:S02]  /*12600*/  IMAD.MOV.U32 R11, RZ, RZ, 0x1f ;  /* 0x0000001fff0b7424 */ /* 0x000fe400078e00ff */
[----:B------:R-:W-:Y:S02]  /*12610*/  IMAD.MOV.U32 R15, RZ, RZ, -0x1 ;  /* 0xffffffffff0f7424 */ /* 0x000fe400078e00ff */
[----:B------:R-:W-:-:S07]  /*12620*/  IMAD.MOV.U32 R13, RZ, RZ, R21 ;  /* 0x000000ffff0d7224 */ /* 0x000fce00078e0015 */
[----:B-----5:R-:W-:Y:S05]  /*12630*/  WARPSYNC.COLLECTIVE R15, `(.L_x_4349) ;  /* 0x000000000f087348 */ /* 0x020fea0003c00000 */
[----:B------:R0:W1:Y:S02]  /*12640*/  SHFL.IDX P6, R14, R13, R12, R11 ;  /* 0x0000000c0d0e7389 */ /* 0x00006400000c000b */
[----:B01---5:R-:W-:Y:S01]  /*12650*/  ENDCOLLECTIVE ;  /* 0x000000000000791b */ /* 0x023fe20003800000 */
.L_x_4349:
[----:B------:R-:W-:Y:S05]  /*12660*/  BSYNC B0 ;  /* 0x0000000000007941 */ /* 0x000fea0003800000 */
.L_x_4348:
[----:B------:R-:W-:Y:S05]  /*12670*/  BRA `(.L_x_4350) ;  /* 0xffffffb000b47947 */ /* 0x000fea000383ffff */
.L_x_4280:
[----:B0-----:R0:W1:Y:S02]  /*12680*/  SYNCS.PHASECHK.TRANS64.TRYWAIT P0, [R30+URZ+0x38840], R0 ;  /* 0x038840001e0075a7 */ /* 0x001064000800017f */
[----:B-1----:R-:W-:Y:S05]  /*12690*/  @!P0 NANOSLEEP.SYNCS 0x989680 ;  /* 0x009896800000895d */ /* 0x002fea0003900000 */
[----:B------:R-:W1:Y:S02]  /*126a0*/  @!P0 SYNCS.PHASECHK.TRANS64 P0, [R30+URZ+0x38840], R0 ;  /* 0x038840001e0085a7 */ /* 0x000e64000800007f */
[----:B-1----:R-:W-:Y:S05]  /*126b0*/  @!P0 BRA `(.L_x_4280) ;  /* 0xfffffffc00f08947 */ /* 0x002fea000383ffff */
[----:B------:R-:W-:Y:S05]  /*126c0*/  BRA `(.L_x_4351) ;  /* 0xffffffb400847947 */ /* 0x000fea000383ffff */
.L_x_4281:
        /* <DEDUP_REMOVED lines=8> */
.L_x_4353:
[----:B------:R-:W-:Y:S05]  /*12750*/  BSYNC B0 ;  /* 0x0000000000007941 */ /* 0x000fea0003800000 */
.L_x_4352:
[----:B------:R-:W-:Y:S01]  /*12760*/  IMAD.MOV.U32 R13, RZ, RZ, R0 ;  /* 0x000000ffff0d7224 */ /* 0x000fe200078e0000 */
[----:B------:R-:W-:Y:S01]  /*12770*/  MOV R11, 0x181f ;  /* 0x0000181f000b7802 */ /* 0x000fe20000000f00 */
[----:B------:R-:W-:Y:S02]  /*12780*/  IMAD.MOV.U32 R12, RZ, RZ, RZ ;  /* 0x000000ffff0c7224 */ /* 0x000fe400078e00ff */
[----:B------:R-:W-:Y:S02]  /*12790*/  IMAD.MOV.U32 R15, RZ, RZ, -0x1 ;  /* 0xffffffffff0f7424 */ /* 0x000fe400078e00ff */
[----:B------:R-:W-:Y:S02]  /*127a0*/  IMAD.MOV.U32 R2, RZ, RZ, R14 ;  /* 0x000000ffff027224 */ /* 0x000fe400078e000e */
[----:B------:R-:W-:-:S07]  /*127b0*/  @P0 IMAD R6, R5, 0x2, R23 ;  /* 0x0000000205060824 */ /* 0x000fce00078e0217 */
[----:B------:R-:W-:Y:S05]  /*127c0*/  WARPSYNC.COLLECTIVE R15, `(.L_x_4354) ;  /* 0x000000000f087348 */ /* 0x000fea0003c00000 */
[----:B------:R0:W1:Y:S02]  /*127d0*/  SHFL.IDX P6, R14, R13, R12, R11 ;  /* 0x0000000c0d0e7389 */ /* 0x00006400000c000b */
[----:B01----:R-:W-:Y:S01]  /*127e0*/  ENDCOLLECTIVE ;  /* 0x000000000000791b */ /* 0x003fe20003800000 */
.L_x_4354:
[----:B------:R-:W-:Y:S02]  /*127f0*/  IMAD.MOV.U32 R13, RZ, RZ, R4 ;  /* 0x000000ffff0d7224 */ /* 0x000fe400078e0004 */
[----:B------:R-:W-:Y:S02]  /*12800*/  IMAD.MOV.U32 R12, RZ, RZ, 0x1 ;  /* 0x00000001ff0c7424 */ /* 0x000fe400078e00ff */
[----:B------:R-:W-:-:S07]  /*12810*/  IMAD.MOV.U32 R3, RZ, RZ, R14 ;  /* 0x000000ffff037224 */ /* 0x000fce00078e000e */
[----:B------:R-:W-:Y:S05]  /*12820*/  WARPSYNC.COLLECTIVE R15, `(.L_x_4355) ;  /* 0x000000000f087348 */ /* 0x000fea0003c00000 */
[----:B------:R0:W1:Y:S02]  /*12830*/  SHFL.IDX P6, R14, R13, R12, R11 ;  /* 0x0000000c0d0e7389 */ /* 0x00006400000c000b */
[----:B01----:R-:W-:Y:S01]  /*12840*/  ENDCOLLECTIVE ;  /* 0x000000000000791b */ /* 0x003fe20003800000 */
.L_x_4355:
        /* <DEDUP_REMOVED lines=15> */
.L_x_4356:
[----:B------:R-:W-:Y:S02]  /*12940*/  @P0 IMAD R6, R5, 0x2, R23 ;  /* 0x0000000205060824 */ /* 0x000fe400078e0217 */
[----:B------:R-:W-:Y:S02]  /*12950*/  IMAD.MOV.U32 R13, RZ, RZ, R4 ;  /* 0x000000ffff0d7224 */ /* 0x000fe400078e0004 */
[----:B------:R-:W-:Y:S02]  /*12960*/  IMAD.MOV.U32 R12, RZ, RZ, 0x2 ;  /* 0x00000002ff0c7424 */ /* 0x000fe400078e00ff */
[----:B------:R-:W-:-:S07]  /*12970*/  IMAD.MOV.U32 R3, RZ, RZ, R14 ;  /* 0x000000ffff037224 */ /* 0x000fce00078e000e */
[----:B------:R-:W-:Y:S05]  /*12980*/  WARPSYNC.COLLECTIVE R15, `(.L_x_4357) ;  /* 0x000000000f087348 */ /* 0x000fea0003c00000 */
[----:B------:R0:W1:Y:S02]  /*12990*/  SHFL.IDX P6, R14, R13, R12, R11 ;  /* 0x0000000c0d0e7389 */ /* 0x00006400000c000b */
[----:B01----:R-:W-:Y:S01]  /*129a0*/  ENDCOLLECTIVE ;  /* 0x000000000000791b */ /* 0x003fe20003800000 */
.L_x_4357:
        /* <DEDUP_REMOVED lines=15> */
.L_x_4358:
[----:B------:R-:W-:Y:S01]  /*12aa0*/  @P0 LEA R6, R5, R23, 0x1 ;  /* 0x0000001705060211 */ /* 0x000fe200078e08ff */
[----:B------:R-:W-:Y:S02]  /*12ab0*/  IMAD.MOV.U32 R13, RZ, RZ, R4 ;  /* 0x000000ffff0d7224 */ /* 0x000fe400078e0004 */
[----:B------:R-:W-:Y:S02]  /*12ac0*/  IMAD.MOV.U32 R12, RZ, RZ, 0x3 ;  /* 0x00000003ff0c7424 */ /* 0x000fe400078e00ff */
[----:B------:R-:W-:-:S07]  /*12ad0*/  IMAD.MOV.U32 R3, RZ, RZ, R14 ;  /* 0x000000ffff037224 */ /* 0x000fce00078e000e */
[----:B------:R-:W-:Y:S05]  /*12ae0*/  WARPSYNC.COLLECTIVE R15, `(.L_x_4359) ;  /* 0x000000000f087348 */ /* 0x000fea0003c00000 */
[----:B------:R0:W1:Y:S02]  /*12af0*/  SHFL.IDX P6, R14, R13, R12, R11 ;  /* 0x0000000c0d0e7389 */ /* 0x00006400000c000b */
[----:B01----:R-:W-:Y:S01]  /*12b00*/  ENDCOLLECTIVE ;  /* 0x000000000000791b */ /* 0x003fe20003800000 */
.L_x_4359:
        /* <DEDUP_REMOVED lines=10> */
.L_x_4360:
[----:B------:R-:W-:Y:S01]  /*12bb0*/  @!PT LDS RZ, [RZ] ;  /* 0x00000000fffff984 */ /* 0x000fe20000000800 */
[----:B------:R-:W-:Y:S01]  /*12bc0*/  @!PT LDS RZ, [RZ] ;  /* 0x00000000fffff984 */ /* 0x000fe20000000800 */
[----:B------:R-:W-:Y:S01]  /*12bd0*/  @!PT LDS RZ, [RZ] ;  /* 0x00000000fffff984 */ /* 0x000fe20000000800 */
[----:B------:R0:W-:Y:S01]  /*12be0*/  @P0 LDGSTS.E.BYPASS.LTC128B.128 [R6+0x23400], desc[UR44][R2.64], !P2 ;  /* 0x2340000002060fae */ /* 0x0001e2000d101d6c */
[----:B------:R-:W-:Y:S01]  /*12bf0*/  IMAD.MOV.U32 R0, RZ, RZ, R14 ;  /* 0x000000ffff007224 */ /* 0x000fe200078e000e */
[----:B------:R-:W-:Y:S06]  /*12c00*/  BRA `(.L_x_4361) ;  /* 0xffffffb400547947 */ /* 0x000fec000383ffff */
.L_x_4286:
[----:B------:R-:W-:Y:S01]  /*12c10*/  IMAD.MOV.U32 R13, RZ, RZ, R2 ;  /* 0x000000ffff0d7224 */ /* 0x000fe200078e0002 */
[----:B------:R-:W-:Y:S01]  /*12c20*/  LOP3.LUT R22, R22, 0xfffffeff, RZ, 0xc0, !PT ;  /* 0xfffffeff16167812 */ /* 0x000fe200078ec0ff */
[----:B------:R-:W-:Y:S02]  /*12c30*/  IMAD.MOV.U32 R12, RZ, RZ, RZ ;  /* 0x000000ffff0c7224 */ /* 0x000fe400078e00ff */
[----:B------:R-:W-:Y:S02]  /*12c40*/  IMAD.MOV.U32 R11, RZ, RZ, 0x181f ;  /* 0x0000181fff0b7424 */ /* 0x000fe400078e00ff */
[----:B------:R-:W-:Y:S02]  /*12c50*/  IMAD.MOV.U32 R15, RZ, RZ, -0x1 ;  /* 0xffffffffff0f7424 */ /* 0x000fe400078e00ff */
[----:B-----5:R-:W-:Y:S02]  /*12c60*/  IMAD R3, R9, R10, RZ ;  /* 0x0000000a09037224 */ /* 0x020fe400078e02ff */
[----:B------:R-:W-:-:S07]  /*12c70*/  IMAD R17, R17, 0x40, R8 ;  /* 0x0000004011117824 */ /* 0x000fce00078e0208 */
[----:B------:R-:W-:Y:S05]  /*12c80*/  WARPSYNC.COLLECTIVE R15, `(.L_x_4362) ;  /* 0x000000000f087348 */ /* 0x000fea0003c00000 */
[----:B------:R0:W1:Y:S02]  /*12c90*/  SHFL.IDX P6, R14, R13, R12, R11 ;  /* 0x0000000c0d0e7389 */ /* 0x00006400000c000b */
[----:B01----:R-:W-:Y:S01]  /*12ca0*/  ENDCOLLECTIVE ;  /* 0x000000000000791b */ /* 0x003fe20003800000 */
.L_x_4362:
[C---:B------:R-:W-:Y:S01]  /*12cb0*/  VIADD R6, R17.reuse, 0x10 ;  /* 0x0000001011067836 */ /* 0x040fe20000000000 */
[----:B------:R-:W-:Y:S01]  /*12cc0*/  ISETP.GE.AND P2, PT, R17, R3, PT ;  /* 0x000000031100720c */ /* 0x000fe20003f46270 */
[----:B------:R-:W-:-:S12]  /*12cd0*/  IMAD.MOV.U32 R13, RZ, RZ, R0 ;  /* 0x000000ffff0d7224 */ /* 0x000fd800078e0000 */
[----:B------:R-:W-:-:S04]  /*12ce0*/  @P2 LOP3.LUT R22, R22, 0x100, RZ, 0xfc, !PT ;  /* 0x0000010016162812 */ /* 0x000fc800078efcff */
[----:B------:R-:W-:Y:S01]  /*12cf0*/  LOP3.LUT R22, R22, 0xffffff7f, RZ, 0xc0, !PT ;  /* 0xffffff7f16167812 */ /* 0x000fe200078ec0ff */
[----:B------:R-:W-:-:S07]  /*12d00*/  IMAD.MOV.U32 R4, RZ, RZ, R14 ;  /* 0x000000ffff047224 */ /* 0x000fce00078e000e */
[----:B------:R-:W-:Y:S05]  /*12d10*/  WARPSYNC.COLLECTIVE R15, `(.L_x_4363) ;  /* 0x000000000f087348 */ /* 0x000fea0003c00000 */
[----:B------:R0:W1:Y:S02]  /*12d20*/  SHFL.IDX P6, R14, R13, R12, R11 ;  /* 0x0000000c0d0e7389 */ /* 0x00006400000c000b */
[----:B01----:R-:W-:Y:S01]  /*12d30*/  ENDCOLLECTIVE ;  /* 0x000000000000791b */ /* 0x003fe20003800000 */
.L_x_4363:
[----:B------:R-:W-:Y:S02]  /*12d40*/  IMAD.MOV.U32 R13, RZ, RZ, R2 ;  /* 0x000000ffff0d7224 */ /* 0x000fe400078e0002 */
[----:B------:R-:W-:Y:S02]  /*12d50*/  IMAD.MOV.U32 R12, RZ, RZ, 0x1 ;  /* 0x00000001ff0c7424 */ /* 0x000fe400078e00ff */
[----:B------:R-:W-:-:S07]  /*12d60*/  IMAD.MOV.U32 R5, RZ, RZ, R14 ;  /* 0x000000ffff057224 */ /* 0x000fce00078e000e */
[----:B------:R-:W-:Y:S05]  /*12d70*/  WARPSYNC.COLLECTIVE R15, `(.L_x_4364) ;  /* 0x000000000f087348 */ /* 0x000fea0003c00000 */
[----:B------:R0:W1:Y:S02]  /*12d80*/  SHFL.IDX P6, R14, R13, R12, R11 ;  /* 0x0000000c0d0e7389 */ /* 0x00006400000c000b */
[----:B01----:R-:W-:Y:S01]  /*12d90*/  ENDCOLLECTIVE ;  /* 0x000000000000791b */ /* 0x003fe20003800000 */
.L_x_4364:
        /* <DEDUP_REMOVED lines=10> */
[----:B------:R-:W-:Y:S02]  /*12e40*/  ISETP.GE.AND P2, PT, R6, R3, PT ;  /* 0x000000030600720c */ /* 0x000fe40003f46270 */
[----:B0-----:R-:W-:-:S11]  /*12e50*/  MOV R4, R14 ;  /* 0x0000000e00047202 */ /* 0x001fd60000000f00 */
[----:B------:R-:W-:Y:S05]  /*12e60*/  WARPSYNC.COLLECTIVE R15, `(.L_x_4365) ;  /* 0x000000000f087348 */ /* 0x000fea0003c00000 */
[----:B------:R0:W1:Y:S02]  /*12e70*/  SHFL.IDX P6, R14, R13, R12, R11 ;  /* 0x0000000c0d0e7389 */ /* 0x00006400000c000b */
[----:B01----:R-:W-:Y:S01]  /*12e80*/  ENDCOLLECTIVE ;  /* 0x000000000000791b */ /* 0x003fe20003800000 */
.L_x_4365:
[----:B------:R-:W-:-:S04]  /*12e90*/  @P2 LOP3.LUT R22, R22, 0x80, RZ, 0xfc, !PT ;  /* 0x0000008016162812 */ /* 0x000fc800078efcff */
[----:B------:R-:W-:Y:S01]  /*12ea0*/  LOP3.LUT R22, R22, 0xffffffbf, RZ, 0xc0, !PT ;  /* 0xffffffbf16167812 */ /* 0x000fe200078ec0ff */
[----:B------:R-:W-:Y:S02]  /*12eb0*/  IMAD.MOV.U32 R13, RZ, RZ, R2 ;  /* 0x000000ffff0d7224 */ /* 0x000fe400078e0002 */
[----:B------:R-:W-:Y:S02]  /*12ec0*/  IMAD.MOV.U32 R12, RZ, RZ, 0x2 ;  /* 0x00000002ff0c7424 */ /* 0x000fe400078e00ff */
[----:B------:R-:W-:-:S07]  /*12ed0*/  IMAD.MOV.U32 R5, RZ, RZ, R14 ;  /* 0x000000ffff057224 */ /* 0x000fce00078e000e */
[----:B------:R-:W-:Y:S05]  /*12ee0*/  WARPSYNC.COLLECTIVE R15, `(.L_x_4366) ;  /* 0x000000000f087348 */ /* 0x000fea0003c00000 */
[----:B------:R0:W1:Y:S02]  /*12ef0*/  SHFL.IDX P6, R14, R13, R12, R11 ;  /* 0x0000000c0d0e7389 */ /* 0x00006400000c000b */
[----:B01----:R-:W-:Y:S01]  /*12f00*/  ENDCOLLECTIVE ;  /* 0x000000000000791b */ /* 0x003fe20003800000 */
.L_x_4366:
        /* <DEDUP_REMOVED lines=16> */
.L_x_4367:
[----:B------:R-:W-:Y:S01]  /*13010*/  @P2 LOP3.LUT R22, R22, 0x40, RZ, 0xfc, !PT ;  /* 0x0000004016162812 */ /* 0x000fe200078efcff */
[----:B------:R-:W-:Y:S02]  /*13020*/  IMAD.MOV.U32 R13, RZ, RZ, R2 ;  /* 0x000000ffff0d7224 */ /* 0x000fe400078e0002 */
[----:B------:R-:W-:Y:S02]  /*13030*/  IMAD.MOV.U32 R12, RZ, RZ, 0x3 ;  /* 0x00000003ff0c7424 */ /* 0x000fe400078e00ff */
[----:B------:R-:W-:-:S07]  /*13040*/  IMAD.MOV.U32 R5, RZ, RZ, R14 ;  /* 0x000000ffff057224 */ /* 0x000fce00078e000e */
[----:B------:R-:W-:Y:S05]  /*13050*/  WARPSYNC.COLLECTIVE R15, `(.L_x_4368) ;  /* 0x000000000f087348 */ /* 0x000fea0003c00000 */
[----:B------:R0:W1:Y:S02]  /*13060*/  SHFL.IDX P6, R14, R13, R12, R11 ;  /* 0x0000000c0d0e7389 */ /* 0x00006400000c000b */
[----:B01----:R-:W-:Y:S01]  /*13070*/  ENDCOLLECTIVE ;  /* 0x000000000000791b */ /* 0x003fe20003800000 */
.L_x_4368:
        /* <DEDUP_REMOVED lines=14> */
.L_x_4369:
[----:B------:R-:W-:Y:S01]  /*13160*/  IMAD.MOV.U32 R0, RZ, RZ, R14 ;  /* 0x000000ffff007224 */ /* 0x000fe200078e000e */
[----:B------:R-:W-:Y:S06]  /*13170*/  BRA `(.L_x_4370) ;  /* 0xffffffb800607947 */ /* 0x000fec000383ffff */
.L_x_4290:
[----:B------:R-:W-:Y:S01]  /*13180*/  LOP3.LUT R22, R22, 0xff7fffff, RZ, 0xc0, !PT ;  /* 0xff7fffff16167812 */ /* 0x000fe200078ec0ff */
[----:B------:R-:W-:Y:S01]  /*13190*/  BSSY B0, `(.L_x_4371) ;  /* 0x000002e000007945 */ /* 0x000fe20003800000 */
[----:B------:R-:W-:Y:S01]  /*131a0*/  IMAD.MOV.U32 R13, RZ, RZ, R6 ;  /* 0x000000ffff0d7224 */ /* 0x000fe200078e0006 */
[----:B------:R-:W-:Y:S01]  /*131b0*/  MOV R11, 0x181f ;  /* 0x0000181f000b7802 */ /* 0x000fe20000000f00 */
[----:B------:R-:W-:Y:S01]  /*131c0*/  IMAD.MOV.U32 R12, RZ, RZ, RZ ;  /* 0x000000ffff0c7224 */ /* 0x000fe200078e00ff */
[----:B------:R-:W-:Y:S01]  /*131d0*/  @P2 LOP3.LUT R22, R22, 0x800000, RZ, 0xfc, !PT ;  /* 0x0080000016162812 */ /* 0x000fe200078efcff */
[----:B------:R-:W-:-:S03]  /*131e0*/  IMAD.MOV.U32 R15, RZ, RZ, -0x1 ;  /* 0xffffffffff0f7424 */ /* 0x000fc600078e00ff */
[----:B------:R-:W-:-:S04]  /*131f0*/  LOP3.LUT R22, R22, 0xffbfffff, RZ, 0xc0, !PT ;  /* 0xffbfffff16167812 */ /* 0x000fc800078ec0ff */
[----:B------:R-:W-:-:S04]  /*13200*/  @P1 LOP3.LUT R22, R22, 0x400000, RZ, 0xfc, !PT ;  /* 0x0040000016161812 */ /* 0x000fc800078efcff */
[C---:B------:R-:W-:Y:S02]  /*13210*/  LOP3.LUT P1, RZ, R22.reuse, 0x100, RZ, 0xc0, !PT ;  /* 0x0000010016ff7812 */ /* 0x040fe4000782c0ff */
[C---:B------:R-:W-:Y:S02]  /*13220*/  LOP3.LUT P0, RZ, R22.reuse, 0x80, RZ, 0xc0, !PT ;  /* 0x0000008016ff7812 */ /* 0x040fe4000780c0ff */
[C---:B------:R-:W-:Y:S02]  /*13230*/  LOP3.LUT P6, RZ, R22.reuse, 0x40, RZ, 0xc0, !PT ;  /* 0x0000004016ff7812 */ /* 0x040fe400078cc0ff */
[----:B------:R-:W-:-:S07]  /*13240*/  LOP3.LUT R22, R22, 0xffff7fff, RZ, 0xc0, !PT ;  /* 0xffff7fff16167812 */ /* 0x000fce00078ec0ff */
[----:B------:R-:W-:-:S04]  /*13250*/  @!P1 LOP3.LUT R7, R4, 0x40, RZ, 0xc0, !PT ;  /* 0x0000004004079812 */ /* 0x000fc800078ec0ff */
[----:B------:R-:W-:-:S04]  /*13260*/  @!P1 SHF.R.U32.HI R7, RZ, 0x2, R7 ;  /* 0x00000002ff079819 */ /* 0x000fc80000011607 */
[----:B------:R-:W-:Y:S02]  /*13270*/  @!P1 ISETP.NE.U32.AND P2, PT, R7, RZ, PT ;  /* 0x000000ff0700920c */ /* 0x000fe40003f45070 */
[----:B------:R-:W-:-:S04]  /*13280*/  @!P1 LOP3.LUT R7, R5, 0x80, RZ, 0xc0, !PT ;  /* 0x0000008005079812 */ /* 0x000fc800078ec0ff */
[----:B------:R-:W-:-:S04]  /*13290*/  @!P1 SHF.R.U32.HI R7, RZ, 0x3, R7 ;  /* 0x00000003ff079819 */ /* 0x000fc80000011607 */
[----:B------:R-:W-:Y:S02]  /*132a0*/  @!P1 ISETP.NE.U32.AND P1, PT, R7, RZ, PT ;  /* 0x000000ff0700920c */ /* 0x000fe40003f25070 */
[----:B------:R-:W-:Y:S02]  /*132b0*/  @!P0 LOP3.LUT R7, R4, 0x40, RZ, 0xc0, !PT ;  /* 0x0000004004078812 */ /* 0x000fe400078ec0ff */
[----:B------:R-:W-:Y:S02]  /*132c0*/  @P2 LOP3.LUT R22, R22, 0x8000, RZ, 0xfc, !PT ;  /* 0x0000800016162812 */ /* 0x000fe400078efcff */
[----:B------:R-:W-:Y:S02]  /*132d0*/  @!P0 SHF.R.U32.HI R7, RZ, 0x2, R7 ;  /* 0x00000002ff078819 */ /* 0x000fe40000011607 */
[C---:B------:R-:W-:Y:S02]  /*132e0*/  LOP3.LUT P2, RZ, R22.reuse, 0x800000, RZ, 0xc0, !PT ;  /* 0x0080000016ff7812 */ /* 0x040fe4000784c0ff */
[----:B------:R-:W-:-:S04]  /*132f0*/  LOP3.LUT R22, R22, 0xffffbfff, RZ, 0xc0, !PT ;  /* 0xffffbfff16167812 */ /* 0x000fc800078ec0ff */
[----:B------:R-:W-:Y:S02]  /*13300*/  @P1 LOP3.LUT R22, R22, 0x4000, RZ, 0xfc, !PT ;  /* 0x0000400016161812 */ /* 0x000fe400078efcff */
[----:B------:R-:W-:Y:S02]  /*13310*/  @!P0 ISETP.NE.U32.AND P1, PT, R7, RZ, PT ;  /* 0x000000ff0700820c */ /* 0x000fe40003f25070 */
[----:B------:R-:W-:Y:S02]  /*13320*/  @!P0 LOP3.LUT R7, R5, 0x80, RZ, 0xc0, !PT ;  /* 0x0000008005078812 */ /* 0x000fe400078ec0ff */
[----:B------:R-:W-:Y:S02]  /*13330*/  LOP3.LUT R22, R22, 0xfffbffff, RZ, 0xc0, !PT ;  /* 0xfffbffff16167812 */ /* 0x000fe400078ec0ff */
        /* <DEDUP_REMOVED lines=11> */
[----:B------:R-:W-:-:S07]  /*133f0*/  @!P6 SHF.R.U32.HI R7, RZ, 0x3, R7 ;  /* 0x00000003ff07e819 */ /* 0x000fce0000011607 */
[----:B------:R-:W-:Y:S02]  /*13400*/  @P0 LOP3.LUT R22, R22, 0x100000, RZ, 0xfc, !PT ;  /* 0x0010000016160812 */ /* 0x000fe400078efcff */
[----:B------:R-:W-:Y:S02]  /*13410*/  @!P6 ISETP.NE.U32.AND P0, PT, R7, RZ, PT ;  /* 0x000000ff0700e20c */ /* 0x000fe40003f05070 */
[----:B------:R-:W-:-:S11]  /*13420*/  LOP3.LUT R22, R22, 0xfff7ffff, RZ, 0xc0, !PT ;  /* 0xfff7ffff16167812 */ /* 0x000fd600078ec0ff */
[----:B------:R-:W-:-:S07]  /*13430*/  @P0 LOP3.LUT R22, R22, 0x80000, RZ, 0xfc, !PT ;  /* 0x0008000016160812 */ /* 0x000fce00078efcff */
[----:B------:R-:W-:Y:S05]  /*13440*/  WARPSYNC.COLLECTIVE R15, `(.L_x_4372) ;  /* 0x000000000f087348 */ /* 0x000fea0003c00000 */
[----:B------:R0:W1:Y:S02]  /*13450*/  SHFL.IDX P6, R14, R13, R12, R11 ;  /* 0x0000000c0d0e7389 */ /* 0x00006400000c000b */
[----:B01----:R-:W-:Y:S01]  /*13460*/  ENDCOLLECTIVE ;  /* 0x000000000000791b */ /* 0x003fe20003800000 */
.L_x_4372:
[----:B------:R-:W-:Y:S05]  /*13470*/  BSYNC B0 ;  /* 0x0000000000007941 */ /* 0x000fea0003800000 */
.L_x_4371:
[----:B------:R-:W-:Y:S01]  /*13480*/  IMAD.MOV.U32 R13, RZ, RZ, R0 ;  /* 0x000000ffff0d7224 */ /* 0x000fe200078e0000 */
[----:B------:R-:W-:Y:S01]  /*13490*/  LOP3.LUT R22, R22, 0xbfffffff, RZ, 0xc0, !PT ;  /* 0xbfffffff16167812 */ /* 0x000fe200078ec0ff */
[----:B------:R-:W-:Y:S02]  /*134a0*/  IMAD.MOV.U32 R12, RZ, RZ, RZ ;  /* 0x000000ffff0c7224 */ /* 0x000fe400078e00ff */
[----:B------:R-:W-:Y:S01]  /*134b0*/  IMAD.MOV.U32 R11, RZ, RZ, 0x181f ;  /* 0x0000181fff0b7424 */ /* 0x000fe200078e00ff */
[----:B------:R-:W-:Y:S01]  /*134c0*/  @P2 LOP3.LUT R22, R22, 0x40000000, RZ, 0xfc, !PT ;  /* 0x4000000016162812 */ /* 0x000fe200078efcff */
[----:B------:R-:W-:Y:S02]  /*134d0*/  IMAD.MOV.U32 R15, RZ, RZ, -0x1 ;  /* 0xffffffffff0f7424 */ /* 0x000fe400078e00ff */
[----:B------:R-:W-:Y:S01]  /*134e0*/  IMAD.MOV.U32 R2, RZ, RZ, R14 ;  /* 0x000000ffff027224 */ /* 0x000fe200078e000e */
[----:B------:R-:W-:-:S13]  /*134f0*/  LOP3.LUT P2, RZ, R22, 0x100, RZ, 0xc0, !PT ;  /* 0x0000010016ff7812 */ /* 0x000fda000784c0ff */
[----:B------:R-:W-:Y:S05]  /*13500*/  WARPSYNC.COLLECTIVE R15, `(.L_x_4373) ;  /* 0x000000000f087348 */ /* 0x000fea0003c00000 */
[----:B------:R0:W1:Y:S02]  /*13510*/  SHFL.IDX P6, R14, R13, R12, R11 ;  /* 0x0000000c0d0e7389 */ /* 0x00006400000c000b */
[----:B01----:R-:W-:Y:S01]  /*13520*/  ENDCOLLECTIVE ;  /* 0x000000000000791b */ /* 0x003fe20003800000 */
.L_x_4373:
[----:B------:R-:W-:-:S04]  /*13530*/  LOP3.LUT R22, R22, 0xdfffffff, RZ, 0xc0, !PT ;  /* 0xdfffffff16167812 */ /* 0x000fc800078ec0ff */
[----:B------:R-:W-:-:S04]  /*13540*/  @P1 LOP3.LUT R22, R22, 0x20000000, RZ, 0xfc, !PT ;  /* 0x2000000016161812 */ /* 0x000fc800078efcff */
[C---:B------:R-:W-:Y:S01]  /*13550*/  LOP3.LUT P1, RZ, R22.reuse, 0x800, RZ, 0xc0, !PT ;  /* 0x0000080016ff7812 */ /* 0x040fe2000782c0ff */
[----:B------:R-:W-:Y:S02]  /*13560*/  IMAD.MOV.U32 R13, RZ, RZ, R6 ;  /* 0x000000ffff0d7224 */ /* 0x000fe400078e0006 */
[----:B------:R-:W-:Y:S01]  /*13570*/  IMAD.MOV.U32 R12, RZ, RZ, 0x1 ;  /* 0x00000001ff0c7424 */ /* 0x000fe200078e00ff */
[C---:B------:R-:W-:Y:S01]  /*13580*/  LOP3.LUT P6, RZ, R22.reuse, 0x4000, RZ, 0xc0, !PT ;  /* 0x0000400016ff7812 */ /* 0x040fe200078cc0ff */
[----:B------:R-:W-:Y:S01]  /*13590*/  IMAD.MOV.U32 R3, RZ, RZ, R14 ;  /* 0x000000ffff037224 */ /* 0x000fe200078e000e */
[----:B------:R-:W-:-:S04]  /*135a0*/  LOP3.LUT R22, R22, 0xefffffff, RZ, 0xc0, !PT ;  /* 0xefffffff16167812 */ /* 0x000fc800078ec0ff */
[----:B------:R-:W-:-:S05]  /*135b0*/  @!P2 LEA R3, P0, R8, R3, 0x1 ;  /* 0x000000030803a211 */ /* 0x000fca00078008ff */
[----:B------:R-:W-:Y:S02]  /*135c0*/  @!P2 IMAD.X R2, RZ, RZ, R2, P0 ;  /* 0x000000ffff02a224 */ /* 0x000fe400000e0602 */
[----:B------:R-:W-:-:S04]  /*135d0*/  @P6 LOP3.LUT R22, R22, 0x10000000, RZ, 0xfc, !PT ;  /* 0x1000000016166812 */ /* 0x000fc800078efcff */
[C---:B------:R-:W-:Y:S02]  /*135e0*/  LOP3.LUT P0, RZ, R22.reuse, 0x100, RZ, 0xc0, !PT ;  /* 0x0000010016ff7812 */ /* 0x040fe4000780c0ff */
[C---:B------:R-:W-:Y:S02]  /*135f0*/  LOP3.LUT P6, RZ, R22.reuse, 0x8000, RZ, 0xc0, !PT ;  /* 0x0000800016ff7812 */ /* 0x040fe400078cc0ff */
[----:B------:R-:W-:-:S09]  /*13600*/  LOP3.LUT P2, RZ, R22, 0x40000000, RZ, 0xc0, !PT ;  /* 0x4000000016ff7812 */ /* 0x000fd2000784c0ff */
[----:B------:R-:W-:-:S04]  /*13610*/  @!P0 LOP3.LUT R3, R3, R2, RZ, 0x3c, !PT ;  /* 0x0000000203038212 */ /* 0x000fc800078e3cff */
[----:B------:R-:W-:-:S04]  /*13620*/  @!P0 LOP3.LUT R2, R3, R2, RZ, 0x3c, !PT ;  /* 0x0000000203028212 */ /* 0x000fc800078e3cff */
[----:B------:R-:W-:-:S05]  /*13630*/  @!P0 LOP3.LUT R3, R3, R2, RZ, 0x3c, !PT ;  /* 0x0000000203038212 */ /* 0x000fca00078e3cff */
[----:B------:R-:W-:Y:S01]  /*13640*/  @!PT LDS RZ, [RZ] ;  /* 0x00000000fffff984 */ /* 0x000fe20000000800 */
[----:B------:R-:W-:Y:S01]  /*13650*/  @!PT LDS RZ, [RZ] ;  /* 0x00000000fffff984 */ /* 0x000fe20000000800 */
[----:B------:R-:W-:Y:S01]  /*13660*/  @!PT LDS RZ, [RZ] ;  /* 0x00000000fffff984 */ /* 0x000fe20000000800 */
[----:B------:R0:W-:Y:S01]  /*13670*/  @!P0 LDGSTS.E.BYPASS.LTC128B.128 [R25+0x26400], desc[UR44][R2.64], !P1 ;  /* 0x2640000002198fae */ /* 0x0001e2000c901d6c */
[C---:B------:R-:W-:Y:S02]  /*13680*/  LOP3.LUT P1, RZ, R22.reuse, 0x20000000, RZ, 0xc0, !PT ;  /* 0x2000000016ff7812 */ /* 0x040fe4000782c0ff */
[----:B------:R-:W-:Y:S01]  /*13690*/  LOP3.LUT R22, R22, 0xfbffffff, RZ, 0xc0, !PT ;  /* 0xfbffffff16167812 */ /* 0x000fe200078ec0ff */
[----:B------:R0:W-:Y:S03]  /*136a0*/  @!P0 LDGSTS.E.BYPASS.LTC128B.128 [R25+0x28400], desc[UR44][R2.64+0x80], !P5 ;  /* 0x2840008002198fae */ /* 0x0001e6000e901d6c */
[----:B------:R-:W-:Y:S01]  /*136b0*/  @P5 LOP3.LUT R22, R22, 0x4000000, RZ, 0xfc, !PT ;  /* 0x0400000016165812 */ /* 0x000fe200078efcff */
[----:B------:R0:W-:Y:S03]  /*136c0*/  @!P0 LDGSTS.E.BYPASS.LTC128B.128 [R25+0x2a400], desc[UR44][R2.64+0x100], !P4 ;  /* 0x2a40010002198fae */ /* 0x0001e6000e101d6c */
[C---:B------:R-:W-:Y:S01]  /*136d0*/  LOP3.LUT P5, RZ, R22.reuse, 0x800, RZ, 0xc0, !PT ;  /* 0x0000080016ff7812 */ /* 0x040fe200078ac0ff */
[----:B------:R0:W-:Y:S01]  /*136e0*/  @!P0 LDGSTS.E.BYPASS.LTC128B.128 [R25+0x2c400], desc[UR44][R2.64+0x180], !P3 ;  /* 0x2c40018002198fae */ /* 0x0001e2000d901d6c */
[----:B------:R-:W-:-:S03]  /*136f0*/  LOP3.LUT R22, R22, 0xf7ffffff, RZ, 0xc0, !PT ;  /* 0xf7ffffff16167812 */ /* 0x000fc600078ec0ff */
[----:B------:R0:W-:Y:S04]  /*13700*/  @!P0 LDGSTS.E.BYPASS.LTC128B.128 [R25+0x2e400], desc[UR44][R2.64+0x200], !P2 ;  /* 0x2e40020002198fae */ /* 0x0001e8000d101d6c */
[----:B------:R0:W-:Y:S04]  /*13710*/  @!P0 LDGSTS.E.BYPASS.LTC128B.128 [R25+0x30400], desc[UR44][R2.64+0x280], !P1 ;  /* 0x3040028002198fae */ /* 0x0001e8000c901d6c */
[----:B------:R-:W-:Y:S01]  /*13720*/  @P5 LOP3.LUT R22, R22, 0x8000000, RZ, 0xfc, !PT ;  /* 0x0800000016165812 */ /* 0x000fe200078efcff */
[----:B------:R0:W-:Y:S03]  /*13730*/  @!P0 LDGSTS.E.BYPASS.LTC128B.128 [R25+0x32400], desc[UR44][R2.64+0x300], P6 ;  /* 0x3240030002198fae */ /* 0x0001e6000b101d6c */
[----:B------:R-:W-:-:S02]  /*13740*/  LOP3.LUT P6, RZ, R22, 0x10000000, RZ, 0xc0, !PT ;  /* 0x1000000016ff7812 */ /* 0x000fc400078cc0ff */
[----:B------:R-:W-:-:S11]  /*13750*/  LOP3.LUT P5, RZ, R22, 0x80, RZ, 0xc0, !PT ;  /* 0x0000008016ff7812 */ /* 0x000fd600078ac0ff */
[----:B------:R0:W-:Y:S02]  /*13760*/  @!P0 LDGSTS.E.BYPASS.LTC128B.128 [R25+0x34400], desc[UR44][R2.64+0x380], P6 ;  /* 0x3440038002198fae */ /* 0x0001e4000b101d6c */
[----:B0-----:R-:W-:Y:S05]  /*13770*/  WARPSYNC.COLLECTIVE R15, `(.L_x_4374) ;  /* 0x000000000f087348 */ /* 0x001fea0003c00000 */
[----:B------:R1:W2:Y:S02]  /*13780*/  SHFL.IDX P6, R14, R13, R12, R11 ;  /* 0x0000000c0d0e7389 */ /* 0x0002a400000c000b */
[----:B012---:R-:W-:Y:S01]  /*13790*/  ENDCOLLECTIVE ;  /* 0x000000000000791b */ /* 0x007fe20003800000 */
.L_x_4374:
[----:B------:R-:W-:Y:S02]  /*137a0*/  IMAD.MOV.U32 R13, RZ, RZ, R0 ;  /* 0x000000ffff0d7224 */ /* 0x000fe400078e0000 */
[----:B------:R-:W-:-:S07]  /*137b0*/  IMAD.MOV.U32 R7, RZ, RZ, R14 ;  /* 0x000000ffff077224 */ /* 0x000fce00078e000e */
[----:B------:R-:W-:Y:S05]  /*137c0*/  WARPSYNC.COLLECTIVE R15, `(.L_x_4375) ;  /* 0x000000000f087348 */ /* 0x000fea0003c00000 */
[----:B------:R0:W1:Y:S02]  /*137d0*/  SHFL.IDX P6, R14, R13, R12, R11 ;  /* 0x0000000c0d0e7389 */ /* 0x00006400000c000b */
[----:B01----:R-:W-:Y:S01]  /*137e0*/  ENDCOLLECTIVE ;  /* 0x000000000000791b */ /* 0x003fe20003800000 */
.L_x_4375:
        /* <DEDUP_REMOVED lines=10> */
[----:B------:R-:W-:-:S11]  /*13890*/  LOP3.LUT P6, RZ, R22, 0x40000, RZ, 0xc0, !PT ;  /* 0x0004000016ff7812 */ /* 0x000fd600078cc0ff */
[----:B------:R-:W-:Y:S01]  /*138a0*/  @!PT LDS RZ, [RZ] ;  /* 0x00000000fffff984 */ /* 0x000fe20000000800 */
[----:B------:R-:W-:Y:S01]  /*138b0*/  @!PT LDS RZ, [RZ] ;  /* 0x00000000fffff984 */ /* 0x000fe20000000800 */
[----:B------:R-:W-:Y:S01]  /*138c0*/  @!PT LDS RZ, [RZ] ;  /* 0x00000000fffff984 */ /* 0x000fe20000000800 */
[----:B------:R0:W-:Y:S01]  /*138d0*/  @!P0 LDGSTS.E.BYPASS.LTC128B.128 [R25+0x26c00], desc[UR44][R2.64], !P5 ;  /* 0x26c0000002198fae */ /* 0x0001e2000e901d6c */
[C---:B------:R-:W-:Y:S02]  /*138e0*/  LOP3.LUT P5, RZ, R22.reuse, 0x4000000, RZ, 0xc0, !PT ;  /* 0x0400000016ff7812 */ /* 0x040fe400078ac0ff */
[----:B------:R-:W-:-:S11]  /*138f0*/  LOP3.LUT R22, R22, 0xff7fffff, RZ, 0xc0, !PT ;  /* 0xff7fffff16167812 */ /* 0x000fd600078ec0ff */
        /* <DEDUP_REMOVED lines=8> */
[----:B------:R0:W-:Y:S03]  /*13980*/  @!P0 LDGSTS.E.BYPASS.LTC128B.128 [R25+0x30c00], desc[UR44][R2.64+0x280], !P1 ;  /* 0x30c0028002198fae */ /* 0x0001e6000c901d6c */
[C---:B------:R-:W-:Y:S01]  /*13990*/  LOP3.LUT P5, RZ, R22.reuse, 0x40, RZ, 0xc0, !PT ;  /* 0x0000004016ff7812 */ /* 0x040fe200078ac0ff */
[----:B------:R0:W-:Y:S01]  /*139a0*/  @!P0 LDGSTS.E.BYPASS.LTC128B.128 [R25+0x32c00], desc[UR44][R2.64+0x300], P6 ;  /* 0x32c0030002198fae */ /* 0x0001e2000b101d6c */
[----:B------:R-:W-:-:S13]  /*139b0*/  LOP3.LUT P6, RZ, R22, 0x2000000, RZ, 0xc0, !PT ;  /* 0x0200000016ff7812 */ /* 0x000fda00078cc0ff */
[----:B------:R0:W-:Y:S02]  /*139c0*/  @!P0 LDGSTS.E.BYPASS.LTC128B.128 [R25+0x34c00], desc[UR44][R2.64+0x380], P6 ;  /* 0x34c0038002198fae */ /* 0x0001e4000b101d6c */
[----:B0-----:R-:W-:Y:S05]  /*139d0*/  WARPSYNC.COLLECTIVE R15, `(.L_x_4376) ;  /* 0x000000000f087348 */ /* 0x001fea0003c00000 */
[----:B------:R1:W2:Y:S02]  /*139e0*/  SHFL.IDX P6, R14, R13, R12, R11 ;  /* 0x0000000c0d0e7389 */ /* 0x0002a400000c000b */
[----:B012---:R-:W-:Y:S01]  /*139f0*/  ENDCOLLECTIVE ;  /* 0x000000000000791b */ /* 0x007fe20003800000 */
.L_x_4376:
[----:B------:R-:W-:Y:S01]  /*13a00*/  MOV R13, R0 ;  /* 0x00000000000d7202 */ /* 0x000fe20000000f00 */
[----:B------:R-:W-:-:S07]  /*13a10*/  IMAD.MOV.U32 R7, RZ, RZ, R14 ;  /* 0x000000ffff077224 */ /* 0x000fce00078e000e */
[----:B------:R-:W-:Y:S05]  /*13a20*/  WARPSYNC.COLLECTIVE R15, `(.L_x_4377) ;  /* 0x000000000f087348 */ /* 0x000fea0003c00000 */
[----:B------:R0:W1:Y:S02]  /*13a30*/  SHFL.IDX P6, R14, R13, R12, R11 ;  /* 0x0000000c0d0e7389 */ /* 0x00006400000c000b */
[----:B01----:R-:W-:Y:S01]  /*13a40*/  ENDCOLLECTIVE ;  /* 0x000000000000791b */ /* 0x003fe20003800000 */
.L_x_4377:
        /* <DEDUP_REMOVED lines=15> */
[----:B------:R-:W-:-:S13]  /*13b40*/  LOP3.LUT P5, RZ, R22, 0x800000, RZ, 0xc0, !PT ;  /* 0x0080000016ff7812 */ /* 0x000fda00078ac0ff */
[----:B------:R0:W-:Y:S04]  /*13b50*/  @!P0 LDGSTS.E.BYPASS.LTC128B.128 [R25+0x29400], desc[UR44][R2.64+0x80], !P5 ;  /* 0x2940008002198fae */ /* 0x0001e8000e901d6c */
[----:B------:R0:W-:Y:S04]  /*13b60*/  @!P0 LDGSTS.E.BYPASS.LTC128B.128 [R25+0x2b400], desc[UR44][R2.64+0x100], !P4 ;  /* 0x2b40010002198fae */ /* 0x0001e8000e101d6c */
[----:B------:R0:W-:Y:S04]  /*13b70*/  @!P0 LDGSTS.E.BYPASS.LTC128B.128 [R25+0x2d400], desc[UR44][R2.64+0x180], !P3 ;  /* 0x2d40018002198fae */ /* 0x0001e8000d901d6c */
[----:B------:R0:W-:Y:S04]  /*13b80*/  @!P0 LDGSTS.E.BYPASS.LTC128B.128 [R25+0x2f400], desc[UR44][R2.64+0x200], !P2 ;  /* 0x2f40020002198fae */ /* 0x0001e8000d101d6c */
[----:B------:R0:W-:Y:S04]  /*13b90*/  @!P0 LDGSTS.E.BYPASS.LTC128B.128 [R25+0x31400], desc[UR44][R2.64+0x280], !P1 ;  /* 0x3140028002198fae */ /* 0x0001e8000c901d6c */
[----:B------:R0:W-:Y:S01]  /*13ba0*/  @!P0 LDGSTS.E.BYPASS.LTC128B.128 [R25+0x33400], desc[UR44][R2.64+0x300], P6 ;  /* 0x3340030002198fae */ /* 0x0001e2000b101d6c */
[----:B------:R-:W-:-:S13]  /*13bb0*/  LOP3.LUT P6, RZ, R22, 0x400000, RZ, 0xc0, !PT ;  /* 0x0040000016ff7812 */ /* 0x000fda00078cc0ff */
[----:B------:R0:W-:Y:S02]  /*13bc0*/  @!P0 LDGSTS.E.BYPASS.LTC128B.128 [R25+0x35400], desc[UR44][R2.64+0x380], P6 ;  /* 0x3540038002198fae */ /* 0x0001e4000b101d6c */
[----:B0-----:R-:W-:Y:S05]  /*13bd0*/  WARPSYNC.COLLECTIVE R15, `(.L_x_4378) ;  /* 0x000000000f087348 */ /* 0x001fea0003c00000 */
[----:B------:R1:W2:Y:S02]  /*13be0*/  SHFL.IDX P6, R14, R13, R12, R11 ;  /* 0x0000000c0d0e7389 */ /* 0x0002a400000c000b */
[----:B012---:R-:W-:Y:S01]  /*13bf0*/  ENDCOLLECTIVE ;  /* 0x000000000000791b */ /* 0x007fe20003800000 */
.L_x_4378:
[----:B------:R-:W-:Y:S02]  /*13c00*/  IMAD.MOV.U32 R13, RZ, RZ, R0 ;  /* 0x000000ffff0d7224 */ /* 0x000fe400078e0000 */
[----:B------:R-:W-:-:S07]  /*13c10*/  IMAD.MOV.U32 R6, RZ, RZ, R14 ;  /* 0x000000ffff067224 */ /* 0x000fce00078e000e */
[----:B------:R-:W-:Y:S05]  /*13c20*/  WARPSYNC.COLLECTIVE R15, `(.L_x_4379) ;  /* 0x000000000f087348 */ /* 0x000fea0003c00000 */
[----:B------:R0:W1:Y:S02]  /*13c30*/  SHFL.IDX P6, R14, R13, R12, R11 ;  /* 0x0000000c0d0e7389 */ /* 0x00006400000c000b */
[----:B01----:R-:W-:Y:S01]  /*13c40*/  ENDCOLLECTIVE ;  /* 0x000000000000791b */ /* 0x003fe20003800000 */
.L_x_4379:
[----:B------:R-:W-:Y:S01]  /*13c50*/  IMAD.MOV.U32 R0, RZ, RZ, R14 ;  /* 0x000000ffff007224 */ /* 0x000fe200078e000e */
[----:B------:R-:W-:Y:S06]  /*13c60*/  BRA `(.L_x_4380) ;  /* 0xffffffb800d87947 */ /* 0x000fec000383ffff */
.L_x_4295:
[----:B0-----:R0:W1:Y:S02]  /*13c70*/  SYNCS.PHASECHK.TRANS64.TRYWAIT P0, [R23+URZ+0x38820], R0 ;  /* 0x03882000170075a7 */ /* 0x001064000800017f */
[----:B-1----:R-:W-:Y:S05]  /*13c80*/  @!P0 NANOSLEEP.SYNCS 0x989680 ;  /* 0x009896800000895d */ /* 0x002fea0003900000 */
[----:B------:R-:W1:Y:S02]  /*13c90*/  @!P0 SYNCS.PHASECHK.TRANS64 P0, [R23+URZ+0x38820], R0 ;  /* 0x03882000170085a7 */ /* 0x000e64000800007f */
[----:B-1----:R-:W-:Y:S05]  /*13ca0*/  @!P0 BRA `(.L_x_4295) ;  /* 0xfffffffc00f08947 */ /* 0x002fea000383ffff */
[----:B------:R-:W-:Y:S05]  /*13cb0*/  BRA `(.L_x_4381) ;  /* 0xffffffbc00747947 */ /* 0x000fea000383ffff */
.L_x_4298:
[----:B0-----:R0:W1:Y:S02]  /*13cc0*/  SYNCS.PHASECHK.TRANS64.TRYWAIT P0, [R30+URZ+0x38860], R0 ;  /* 0x038860001e0075a7 */ /* 0x001064000800017f */
[----:B-1----:R-:W-:Y:S05]  /*13cd0*/  @!P0 NANOSLEEP.SYNCS 0x989680 ;  /* 0x009896800000895d */ /* 0x002fea0003900000 */
[----:B------:R-:W1:Y:S02]  /*13ce0*/  @!P0 SYNCS.PHASECHK.TRANS64 P0, [R30+URZ+0x38860], R0 ;  /* 0x038860001e0085a7 */ /* 0x000e64000800007f */
[----:B-1----:R-:W-:Y:S05]  /*13cf0*/  @!P0 BRA `(.L_x_4298) ;  /* 0xfffffffc00f08947 */ /* 0x002fea000383ffff */
[----:B------:R-:W-:Y:S05]  /*13d00*/  BRA `(.L_x_4382) ;  /* 0xffffffbc00847947 */ /* 0x000fea000383ffff */
.L_x_4299:
        /* <DEDUP_REMOVED lines=8> */
.L_x_4384:
[----:B------:R-:W-:Y:S05]  /*13d90*/  BSYNC B0 ;  /* 0x0000000000007941 */ /* 0x000fea0003800000 */
.L_x_4383:
[----:B------:R-:W0:Y:S01]  /*13da0*/  S2R R7, SR_TID.X ;  /* 0x0000000000077919 */ /* 0x000e220000002100 */
[----:B------:R-:W-:Y:S01]  /*13db0*/  IMAD.MOV.U32 R13, RZ, RZ, R4 ;  /* 0x000000ffff0d7224 */ /* 0x000fe200078e0004 */
[C---:B------:R-:W-:Y:S01]  /*13dc0*/  LOP3.LUT P5, RZ, R31.reuse, 0x2, RZ, 0xc0, !PT ;  /* 0x000000021fff7812 */ /* 0x040fe200078ac0ff */
[----:B------:R-:W-:Y:S01]  /*13dd0*/  IMAD.MOV.U32 R12, RZ, RZ, RZ ;  /* 0x000000ffff0c7224 */ /* 0x000fe200078e00ff */
[C---:B------:R-:W-:Y:S01]  /*13de0*/  LOP3.LUT P4, RZ, R31.reuse, 0x4, RZ, 0xc0, !PT ;  /* 0x000000041fff7812 */ /* 0x040fe2000788c0ff */
[----:B------:R-:W-:Y:S01]  /*13df0*/  IMAD.MOV.U32 R11, RZ, RZ, 0x181f ;  /* 0x0000181fff0b7424 */ /* 0x000fe200078e00ff */
[C---:B------:R-:W-:Y:S01]  /*13e00*/  LOP3.LUT P3, RZ, R31.reuse, 0x8, RZ, 0xc0, !PT ;  /* 0x000000081fff7812 */ /* 0x040fe2000786c0ff */
[----:B------:R-:W-:Y:S01]  /*13e10*/  IMAD.MOV.U32 R15, RZ, RZ, -0x1 ;  /* 0xffffffffff0f7424 */ /* 0x000fe200078e00ff */
[----:B------:R-:W-:Y:S01]  /*13e20*/  LOP3.LUT P2, RZ, R31, 0x10, RZ, 0xc0, !PT ;  /* 0x000000101fff7812 */ /* 0x000fe2000784c0ff */
[----:B------:R-:W-:Y:S01]  /*13e30*/  IMAD.MOV.U32 R3, RZ, RZ, R14 ;  /* 0x000000ffff037224 */ /* 0x000fe200078e000e */
[----:B------:R-:W-:Y:S01]  /*13e40*/  LOP3.LUT R22, R22, 0xffffffbf, RZ, 0xc0, !PT ;  /* 0xffffffbf16167812 */ /* 0x000fe200078ec0ff */
[----:B------:R-:W-:-:S10]  /*13e50*/  IMAD R5, R5, 0x2, R23 ;  /* 0x0000000205057824 */ /* 0x000fd400078e0217 */
[----:B0-----:R-:W-:Y:S05]  /*13e60*/  WARPSYNC.COLLECTIVE R15, `(.L_x_4385) ;  /* 0x000000000f087348 */ /* 0x001fea0003c00000 */
[----:B------:R1:W2:Y:S02]  /*13e70*/  SHFL.IDX P6, R14, R13, R12, R11 ;  /* 0x0000000c0d0e7389 */ /* 0x0002a400000c000b */
[----:B012---:R-:W-:Y:S01]  /*13e80*/  ENDCOLLECTIVE ;  /* 0x000000000000791b */ /* 0x007fe20003800000 */
.L_x_4385:
        /* <DEDUP_REMOVED lines=8> */
[----:B------:R-:W-:Y:S02]  /*13f10*/  ISETP.NE.U32.AND P1, PT, R7, 0x1, PT ;  /* 0x000000010700780c */ /* 0x000fe40003f25070 */
[----:B------:R-:W-:Y:S01]  /*13f20*/  PRMT R7, R31, 0x8880, RZ ;  /* 0x000088801f077816 */ /* 0x000fe200000000ff */
        /* <DEDUP_REMOVED lines=8> */
[----:B------:R-:W-:Y:S02]  /*13fb0*/  ISETP.LT.OR P0, PT, R27, 0x1, !P5 ;  /* 0x000000011b00780c */ /* 0x000fe40006f01670 */
[----:B------:R-:W-:-:S11]  /*13fc0*/  LOP3.LUT R22, R22, 0xffffff7f, RZ, 0xc0, !PT ;  /* 0xffffff7f16167812 */ /* 0x000fd600078ec0ff */
        /* <DEDUP_REMOVED lines=10> */
[----:B------:R-:W-:-:S13]  /*14070*/  ISETP.LT.OR P6, PT, R27, 0x1, !P0 ;  /* 0x000000011b00780c */ /* 0x000fda00047c1670 */
[----:B------:R0:W-:Y:S01]  /*14080*/  LDGSTS.E.BYPASS.LTC128B.128 [R5+0xc400], desc[UR44][R2.64+0x300], !P6 ;  /* 0x0c40030002057fae */ /* 0x0001e2000f101d6c */
[----:B------:R-:W-:-:S13]  /*14090*/  ISETP.GT.AND P6, PT, R7, -0x1, PT ;  /* 0xffffffff0700780c */ /* 0x000fda0003fc4270 */
[----:B------:R-:W-:Y:S02]  /*140a0*/  @P6 LOP3.LUT R22, R22, 0x80, RZ, 0xfc, !PT ;  /* 0x0000008016166812 */ /* 0x000fe400078efcff */
[----:B------:R-:W-:-:S13]  /*140b0*/  ISETP.LT.OR P6, PT, R27, 0x1, P6 ;  /* 0x000000011b00780c */ /* 0x000fda00037c1670 */
[----:B------:R0:W-:Y:S02]  /*140c0*/  LDGSTS.E.BYPASS.LTC128B.128 [R5+0xe400], desc[UR44][R2.64+0x380], !P6 ;  /* 0x0e40038002057fae */ /* 0x0001e4000f101d6c */
[----:B0-----:R-:W-:Y:S05]  /*140d0*/  WARPSYNC.COLLECTIVE R15, `(.L_x_4386) ;  /* 0x000000000f087348 */ /* 0x001fea0003c00000 */
[----:B------:R1:W2:Y:S02]  /*140e0*/  SHFL.IDX P6, R14, R13, R12, R11 ;  /* 0x0000000c0d0e7389 */ /* 0x0002a400000c000b */
[----:B012---:R-:W-:Y:S01]  /*140f0*/  ENDCOLLECTIVE ;  /* 0x000000000000791b */ /* 0x007fe20003800000 */
.L_x_4386:
[----:B------:R-:W-:Y:S02]  /*14100*/  IMAD.MOV.U32 R13, RZ, RZ, R4 ;  /* 0x000000ffff0d7224 */ /* 0x000fe400078e0004 */
[----:B------:R-:W-:-:S07]  /*14110*/  IMAD.MOV.U32 R3, RZ, RZ, R14 ;  /* 0x000000ffff037224 */ /* 0x000fce00078e000e */
[----:B------:R-:W-:Y:S05]  /*14120*/  WARPSYNC.COLLECTIVE R15, `(.L_x_4387) ;  /* 0x000000000f087348 */ /* 0x000fea0003c00000 */
[----:B------:R0:W1:Y:S02]  /*14130*/  SHFL.IDX P6, R14, R13, R12, R11 ;  /* 0x0000000c0d0e7389 */ /* 0x00006400000c000b */
[----:B01----:R-:W-:Y:S01]  /*14140*/  ENDCOLLECTIVE ;  /* 0x000000000000791b */ /* 0x003fe20003800000 */
.L_x_4387:
        /* <DEDUP_REMOVED lines=29> */
.L_x_4388:
[----:B------:R-:W-:Y:S02]  /*14320*/  IMAD.MOV.U32 R13, RZ, RZ, R4 ;  /* 0x000000ffff0d7224 */ /* 0x000fe400078e0004 */
[----:B------:R-:W-:-:S07]  /*14330*/  IMAD.MOV.U32 R7, RZ, RZ, R14 ;  /* 0x000000ffff077224 */ /* 0x000fce00078e000e */
[----:B------:R-:W-:Y:S05]  /*14340*/  WARPSYNC.COLLECTIVE R15, `(.L_x_4389) ;  /* 0x000000000f087348 */ /* 0x000fea0003c00000 */
[----:B------:R0:W1:Y:S02]  /*14350*/  SHFL.IDX P6, R14, R13, R12, R11 ;  /* 0x0000000c0d0e7389 */ /* 0x00006400000c000b */
[----:B01----:R-:W-:Y:S01]  /*14360*/  ENDCOLLECTIVE ;  /* 0x000000000000791b */ /* 0x003fe20003800000 */
.L_x_4389:
        /* <DEDUP_REMOVED lines=29> */
.L_x_4390:
[----:B------:R-:W-:Y:S01]  /*14540*/  IMAD.MOV.U32 R13, RZ, RZ, R4 ;  /* 0x000000ffff0d7224 */ /* 0x000fe200078e0004 */
[----:B------:R-:W-:-:S07]  /*14550*/  MOV R6, R14 ;  /* 0x0000000e00067202 */ /* 0x000fce0000000f00 */
[----:B------:R-:W-:Y:S05]  /*14560*/  WARPSYNC.COLLECTIVE R15, `(.L_x_4391) ;  /* 0x000000000f087348 */ /* 0x000fea0003c00000 */
[----:B------:R0:W1:Y:S02]  /*14570*/  SHFL.IDX P6, R14, R13, R12, R11 ;  /* 0x0000000c0d0e7389 */ /* 0x00006400000c000b */
[----:B01----:R-:W-:Y:S01]  /*14580*/  ENDCOLLECTIVE ;  /* 0x000000000000791b */ /* 0x003fe20003800000 */
.L_x_4391:
[----:B------:R-:W-:Y:S01]  /*14590*/  IMAD.MOV.U32 R2, RZ, RZ, R14 ;  /* 0x000000ffff027224 */ /* 0x000fe200078e000e */
[----:B------:R-:W-:Y:S06]  /*145a0*/  BRA `(.L_x_4392) ;  /* 0xffffffbc00187947 */ /* 0x000fec000383ffff */
.L_x_4306:
[----:B0-----:R0:W1:Y:S02]  /*145b0*/  SYNCS.PHASECHK.TRANS64.TRYWAIT P0, [R6+URZ+0x38840], R17 ;  /* 0x03884011060075a7 */ /* 0x001064000800017f */
[----:B-1----:R-:W-:Y:S05]  /*145c0*/  @!P0 NANOSLEEP.SYNCS 0x989680 ;  /* 0x009896800000895d */ /* 0x002fea0003900000 */
[----:B------:R-:W1:Y:S02]  /*145d0*/  @!P0 SYNCS.PHASECHK.TRANS64 P0, [R6+URZ+0x38840], R17 ;  /* 0x03884011060085a7 */ /* 0x000e64000800007f */
[----:B-1----:R-:W-:Y:S05]  /*145e0*/  @!P0 BRA `(.L_x_4306) ;  /* 0xfffffffc00f08947 */ /* 0x002fea000383ffff */
[----:B------:R-:W-:Y:S05]  /*145f0*/  BRA `(.L_x_4393) ;  /* 0xffffffc000b07947 */ /* 0x000fea000383ffff */
.L_x_4307:
        /* <DEDUP_REMOVED lines=8> */
.L_x_4395:
[----:B------:R-:W-:Y:S05]  /*14680*/  BSYNC B1 ;  /* 0x0000000000017941 */ /* 0x000fea0003800000 */
.L_x_4394:
        /* <DEDUP_REMOVED lines=9> */
.L_x_4396:
[----:B------:R-:W-:Y:S02]  /*14720*/  IMAD.MOV.U32 R13, RZ, RZ, R27 ;  /* 0x000000ffff0d7224 */ /* 0x000fe400078e001b */
[----:B------:R-:W-:Y:S02]  /*14730*/  IMAD.MOV.U32 R12, RZ, RZ, 0x1 ;  /* 0x00000001ff0c7424 */ /* 0x000fe400078e00ff */
[----:B------:R-:W-:-:S07]  /*14740*/  IMAD.MOV.U32 R2, RZ, RZ, R14 ;  /* 0x000000ffff027224 */ /* 0x000fce00078e000e */
[----:B------:R-:W-:Y:S05]  /*14750*/  WARPSYNC.COLLECTIVE R15, `(.L_x_4397) ;  /* 0x000000000f087348 */ /* 0x000fea0003c00000 */
[----:B------:R0:W1:Y:S02]  /*14760*/  SHFL.IDX P6, R14, R13, R12, R11 ;  /* 0x0000000c0d0e7389 */ /* 0x00006400000c000b */
[----:B01----:R-:W-:Y:S01]  /*14770*/  ENDCOLLECTIVE ;  /* 0x000000000000791b */ /* 0x003fe20003800000 */
.L_x_4397:
        /* <DEDUP_REMOVED lines=11> */
.L_x_4398:
[----:B------:R-:W-:Y:S02]  /*14830*/  IMAD.MOV.U32 R13, RZ, RZ, R27 ;  /* 0x000000ffff0d7224 */ /* 0x000fe400078e001b */
[----:B------:R-:W-:Y:S02]  /*14840*/  IMAD.MOV.U32 R12, RZ, RZ, 0x2 ;  /* 0x00000002ff0c7424 */ /* 0x000fe400078e00ff */
[----:B------:R-:W-:-:S07]  /*14850*/  IMAD.MOV.U32 R2, RZ, RZ, R14 ;  /* 0x000000ffff027224 */ /* 0x000fce00078e000e */
[----:B------:R-:W-:Y:S05]  /*14860*/  WARPSYNC.COLLECTIVE R15, `(.L_x_4399) ;  /* 0x000000000f087348 */ /* 0x000fea0003c00000 */
[----:B------:R0:W1:Y:S02]  /*14870*/  SHFL.IDX P6, R14, R13, R12, R11 ;  /* 0x0000000c0d0e7389 */ /* 0x00006400000c000b */
[----:B01----:R-:W-:Y:S01]  /*14880*/  ENDCOLLECTIVE ;  /* 0x000000000000791b */ /* 0x003fe20003800000 */
.L_x_4399:
        /* <DEDUP_REMOVED lines=11> */
.L_x_4400:
[----:B------:R-:W-:Y:S02]  /*14940*/  IMAD.MOV.U32 R13, RZ, RZ, R27 ;  /* 0x000000ffff0d7224 */ /* 0x000fe400078e001b */
[----:B------:R-:W-:Y:S02]  /*14950*/  IMAD.MOV.U32 R12, RZ, RZ, 0x3 ;  /* 0x00000003ff0c7424 */ /* 0x000fe400078e00ff */
[----:B------:R-:W-:-:S07]  /*14960*/  IMAD.MOV.U32 R2, RZ, RZ, R14 ;  /* 0x000000ffff027224 */ /* 0x000fce00078e000e */
[----:B------:R-:W-:Y:S05]  /*14970*/  WARPSYNC.COLLECTIVE R15, `(.L_x_4401) ;  /* 0x000000000f087348 */ /* 0x000fea0003c00000 */
[----:B------:R0:W1:Y:S02]  /*14980*/  SHFL.IDX P6, R14, R13, R12, R11 ;  /* 0x0000000c0d0e7389 */ /* 0x00006400000c000b */
[----:B01----:R-:W-:Y:S01]  /*14990*/  ENDCOLLECTIVE ;  /* 0x000000000000791b */ /* 0x003fe20003800000 */
.L_x_4401:
        /* <DEDUP_REMOVED lines=11> */
.L_x_4402:
[----:B------:R-:W-:Y:S01]  /*14a50*/  IMAD.MOV.U32 R2, RZ, RZ, R14 ;  /* 0x000000ffff027224 */ /* 0x000fe200078e000e */
[----:B------:R-:W-:Y:S06]  /*14a60*/  BRA `(.L_x_4403) ;  /* 0xffffffc000407947 */ /* 0x000fec000383ffff */
.L_x_4312:
[----:B---3--:R3:W4:Y:S02]  /*14a70*/  SYNCS.PHASECHK.TRANS64.TRYWAIT P0, [R6+URZ+0x38860], R17 ;  /* 0x03886011060075a7 */ /* 0x008724000800017f */
[----:B----4-:R-:W-:Y:S05]  /*14a80*/  @!P0 NANOSLEEP.SYNCS 0x989680 ;  /* 0x009896800000895d */ /* 0x010fea0003900000 */
[----:B------:R-:W4:Y:S02]  /*14a90*/  @!P0 SYNCS.PHASECHK.TRANS64 P0, [R6+URZ+0x38860], R17 ;  /* 0x03886011060085a7 */ /* 0x000f24000800007f */
[----:B----4-:R-:W-:Y:S05]  /*14aa0*/  @!P0 BRA `(.L_x_4312) ;  /* 0xfffffffc00f08947 */ /* 0x010fea000383ffff */
[----:B------:R-:W-:Y:S05]  /*14ab0*/  BRA `(.L_x_4404) ;  /* 0xffffffc000907947 */ /* 0x000fea000383ffff */
.L_x_4313:
        /* <DEDUP_REMOVED lines=8> */
.L_x_4406:
[----:B------:R-:W-:Y:S05]  /*14b40*/  BSYNC B1 ;  /* 0x0000000000017941 */ /* 0x000fea0003800000 */
.L_x_4405:
        /* <DEDUP_REMOVED lines=12> */
.L_x_4407:
        /* <DEDUP_REMOVED lines=9> */
[----:B------:R-:W-:Y:S01]  /*14ca0*/  IMAD.X R3, RZ, RZ, R3, P0 ;  /* 0x000000ffff037224 */ /* 0x000fe200000e0603 */
[----:B------:R-:W-:-:S04]  /*14cb0*/  ISETP.NE.U32.AND P0, PT, R31, RZ, PT ;  /* 0x000000ff1f00720c */ /* 0x000fc80003f05070 */
[----:B------:R-:W-:Y:S01]  /*14cc0*/  @!PT LDS RZ, [RZ] ;  /* 0x00000000fffff984 */ /* 0x000fe20000000800 */
[----:B------:R-:W-:Y:S01]  /*14cd0*/  @!PT LDS RZ, [RZ] ;  /* 0x00000000fffff984 */ /* 0x000fe20000000800 */
[----:B------:R-:W-:Y:S01]  /*14ce0*/  @!PT LDS RZ, [RZ] ;  /* 0x00000000fffff984 */ /* 0x000fe20000000800 */
[----:B------:R0:W-:Y:S09]  /*14cf0*/  LDGSTS.E.BYPASS.LTC128B.128 [R17+0x400], desc[UR44][R2.64], !P6 ;  /* 0x0040000002117fae */ /* 0x0001f2000f101d6c */
[----:B0-----:R-:W-:Y:S05]  /*14d00*/  WARPSYNC.COLLECTIVE R15, `(.L_x_4408) ;  /* 0x000000000f087348 */ /* 0x001fea0003c00000 */
[----:B------:R1:W2:Y:S02]  /*14d10*/  SHFL.IDX P6, R14, R13, R12, R11 ;  /* 0x0000000c0d0e7389 */ /* 0x0002a400000c000b */
[----:B012---:R-:W-:Y:S01]  /*14d20*/  ENDCOLLECTIVE ;  /* 0x000000000000791b */ /* 0x007fe20003800000 */
.L_x_4408:
        /* <DEDUP_REMOVED lines=16> */
.L_x_4409:
[----:B------:R-:W-:Y:S01]  /*14e30*/  @!PT LDS RZ, [RZ] ;  /* 0x00000000fffff984 */ /* 0x000fe20000000800 */
[----:B------:R-:W-:Y:S01]  /*14e40*/  @!PT LDS RZ, [RZ] ;  /* 0x00000000fffff984 */ /* 0x000fe20000000800 */
[----:B------:R-:W-:Y:S01]  /*14e50*/  @!PT LDS RZ, [RZ] ;  /* 0x00000000fffff984 */ /* 0x000fe20000000800 */
[----:B------:R0:W-:Y:S01]  /*14e60*/  LDGSTS.E.BYPASS.LTC128B.128 [R17+0xe400], desc[UR44][R2.64+0x380], P1 ;  /* 0x0e40038002117fae */ /* 0x0001e20008901d6c */
[----:B------:R-:W-:Y:S02]  /*14e70*/  IMAD.MOV.U32 R13, RZ, RZ, R10 ;  /* 0x000000ffff0d7224 */ /* 0x000fe400078e000a */
        /* <DEDUP_REMOVED lines=14> */
.L_x_4410:
        /* <DEDUP_REMOVED lines=14> */
.L_x_4411:
        /* <DEDUP_REMOVED lines=16> */
.L_x_4412:
        /* <DEDUP_REMOVED lines=14> */
.L_x_4413:
[----:B------:R-:W-:Y:S05]  /*15220*/  BRA `(.L_x_4414) ;  /* 0xffffffbc00fc7947 */ /* 0x000fea000383ffff */
.L_x_4321:
        /* <DEDUP_REMOVED lines=8> */
.L_x_4416:
[----:B------:R-:W-:Y:S05]  /*152b0*/  BSYNC B0 ;  /* 0x0000000000007941 */ /* 0x000fea0003800000 */
.L_x_4415:
        /* <DEDUP_REMOVED lines=9> */
.L_x_4417:
        /* <DEDUP_REMOVED lines=18> */
.L_x_4418:
[----:B------:R-:W-:Y:S01]  /*15470*/  IMAD.MOV.U32 R12, RZ, RZ, 0x2 ;  /* 0x00000002ff0c7424 */ /* 0x000fe200078e00ff */
[----:B------:R-:W-:-:S05]  /*15480*/  SEL R6, R14, RZ, P1 ;  /* 0x000000ff0e067207 */ /* 0x000fca0000800000 */
[----:B------:R-:W-:-:S04]  /*15490*/  IMAD.IADD R6, R5, 0x1, R6 ;  /* 0x0000000105067824 */ /* 0x000fc800078e0206 */
[----:B------:R-:W-:-:S07]  /*154a0*/  IMAD.MOV.U32 R13, RZ, RZ, R6 ;  /* 0x000000ffff0d7224 */ /* 0x000fce00078e0006 */
[----:B------:R-:W-:Y:S05]  /*154b0*/  WARPSYNC.COLLECTIVE R15, `(.L_x_4419) ;  /* 0x000000000f087348 */ /* 0x000fea0003c00000 */
[----:B------:R0:W1:Y:S02]  /*154c0*/  SHFL.UP P6, R14, R13, R12, R11 ;  /* 0x0400000c0d0e7389 */ /* 0x00006400000c000b */
[----:B01----:R-:W-:Y:S01]  /*154d0*/  ENDCOLLECTIVE ;  /* 0x000000000000791b */ /* 0x003fe20003800000 */
.L_x_4419:
[----:B------:R-:W-:Y:S01]  /*154e0*/  IMAD.MOV.U32 R12, RZ, RZ, 0x4 ;  /* 0x00000004ff0c7424 */ /* 0x000fe200078e00ff */
[----:B------:R-:W-:-:S05]  /*154f0*/  SEL R7, R14, RZ, P2 ;  /* 0x000000ff0e077207 */ /* 0x000fca0001000000 */
[----:B------:R-:W-:-:S04]  /*15500*/  IMAD.IADD R7, R6, 0x1, R7 ;  /* 0x0000000106077824 */ /* 0x000fc800078e0207 */
[----:B------:R-:W-:-:S07]  /*15510*/  IMAD.MOV.U32 R13, RZ, RZ, R7 ;  /* 0x000000ffff0d7224 */ /* 0x000fce00078e0007 */
[----:B------:R-:W-:Y:S05]  /*15520*/  WARPSYNC.COLLECTIVE R15, `(.L_x_4420) ;  /* 0x000000000f087348 */ /* 0x000fea0003c00000 */
[----:B------:R0:W1:Y:S02]  /*15530*/  SHFL.UP P6, R14, R13, R12, R11 ;  /* 0x0400000c0d0e7389 */ /* 0x00006400000c000b */
[----:B01----:R-:W-:Y:S01]  /*15540*/  ENDCOLLECTIVE ;  /* 0x000000000000791b */ /* 0x003fe20003800000 */
.L_x_4420:
[----:B------:R-:W-:Y:S01]  /*15550*/  IMAD.MOV.U32 R12, RZ, RZ, 0x8 ;  /* 0x00000008ff0c7424 */ /* 0x000fe200078e00ff */
[----:B------:R-:W-:-:S05]  /*15560*/  SEL R2, R14, RZ, P3 ;  /* 0x000000ff0e027207 */ /* 0x000fca0001800000 */
[----:B------:R-:W-:-:S04]  /*15570*/  IMAD.IADD R2, R7, 0x1, R2 ;  /* 0x0000000107027824 */ /* 0x000fc800078e0202 */
[----:B------:R-:W-:-:S07]  /*15580*/  IMAD.MOV.U32 R13, RZ, RZ, R2 ;  /* 0x000000ffff0d7224 */ /* 0x000fce00078e0002 */
[----:B------:R-:W-:Y:S05]  /*15590*/  WARPSYNC.COLLECTIVE R15, `(.L_x_4421) ;  /* 0x000000000f087348 */ /* 0x000fea0003c00000 */
[----:B------:R0:W1:Y:S02]  /*155a0*/  SHFL.UP P6, R14, R13, R12, R11 ;  /* 0x0400000c0d0e7389 */ /* 0x00006400000c000b */
[----:B01----:R-:W-:Y:S01]  /*155b0*/  ENDCOLLECTIVE ;  /* 0x000000000000791b */ /* 0x003fe20003800000 */
.L_x_4421:
[----:B------:R-:W-:Y:S01]  /*155c0*/  IMAD.MOV.U32 R12, RZ, RZ, 0x10 ;  /* 0x00000010ff0c7424 */ /* 0x000fe200078e00ff */
[----:B------:R-:W-:-:S05]  /*155d0*/  SEL R3, R14, RZ, P4 ;  /* 0x000000ff0e037207 */ /* 0x000fca0002000000 */
[----:B------:R-:W-:-:S04]  /*155e0*/  IMAD.IADD R3, R2, 0x1, R3 ;  /* 0x0000000102037824 */ /* 0x000fc800078e0203 */
[----:B------:R-:W-:-:S07]  /*155f0*/  IMAD.MOV.U32 R13, RZ, RZ, R3 ;  /* 0x000000ffff0d7224 */ /* 0x000fce00078e0003 */
[----:B------:R-:W-:Y:S05]  /*15600*/  WARPSYNC.COLLECTIVE R15, `(.L_x_4422) ;  /* 0x000000000f087348 */ /* 0x000fea0003c00000 */
[----:B------:R0:W1:Y:S02]  /*15610*/  SHFL.UP P6, R14, R13, R12, R11 ;  /* 0x0400000c0d0e7389 */ /* 0x00006400000c000b */
[----:B01----:R-:W-:Y:S01]  /*15620*/  ENDCOLLECTIVE ;  /* 0x000000000000791b */ /* 0x003fe20003800000 */
.L_x_4422:
        /* <DEDUP_REMOVED lines=8> */
.L_x_4423:
[----:B------:R-:W-:Y:S05]  /*156b0*/  BRA `(.L_x_4424) ;  /* 0xffffffc000907947 */ /* 0x000fea000383ffff */
.L_x_4326:
        /* <DEDUP_REMOVED lines=8> */
.L_x_4426:
[----:B------:R-:W-:Y:S05]  /*15740*/  BSYNC B0 ;  /* 0x0000000000007941 */ /* 0x000fea0003800000 */
.L_x_4425:
        /* <DEDUP_REMOVED lines=8> */
.L_x_4427:
[----:B------:R-:W-:Y:S01]  /*157d0*/  IMAD.MOV.U32 R12, RZ, RZ, 0x4 ;  /* 0x00000004ff0c7424 */ /* 0x000fe200078e00ff */
[----:B------:R-:W-:-:S05]  /*157e0*/  SEL R2, R14, RZ, P2 ;  /* 0x000000ff0e027207 */ /* 0x000fca0001000000 */
[----:B------:R-:W-:-:S04]  /*157f0*/  IMAD.IADD R2, R13, 0x1, R2 ;  /* 0x000000010d027824 */ /* 0x000fc800078e0202 */
[----:B------:R-:W-:-:S07]  /*15800*/  IMAD.MOV.U32 R13, RZ, RZ, R2 ;  /* 0x000000ffff0d7224 */ /* 0x000fce00078e0002 */
[----:B------:R-:W-:Y:S05]  /*15810*/  WARPSYNC.COLLECTIVE R15, `(.L_x_4428) ;  /* 0x000000000f087348 */ /* 0x000fea0003c00000 */
[----:B------:R0:W1:Y:S02]  /*15820*/  SHFL.UP P6, R14, R13, R12, R11 ;  /* 0x0400000c0d0e7389 */ /* 0x00006400000c000b */
[----:B01----:R-:W-:Y:S01]  /*15830*/  ENDCOLLECTIVE ;  /* 0x000000000000791b */ /* 0x003fe20003800000 */
.L_x_4428:
[----:B------:R-:W-:Y:S01]  /*15840*/  IMAD.MOV.U32 R12, RZ, RZ, 0x8 ;  /* 0x00000008ff0c7424 */ /* 0x000fe200078e00ff */
[----:B------:R-:W-:-:S05]  /*15850*/  SEL R3, R14, RZ, P3 ;  /* 0x000000ff0e037207 */ /* 0x000fca0001800000 */
[----:B------:R-:W-:-:S04]  /*15860*/  IMAD.IADD R3, R2, 0x1, R3 ;  /* 0x0000000102037824 */ /* 0x000fc800078e0203 */
[----:B------:R-:W-:-:S07]  /*15870*/  IMAD.MOV.U32 R13, RZ, RZ, R3 ;  /* 0x000000ffff0d7224 */ /* 0x000fce00078e0003 */
[----:B------:R-:W-:Y:S05]  /*15880*/  WARPSYNC.COLLECTIVE R15, `(.L_x_4429) ;  /* 0x000000000f087348 */ /* 0x000fea0003c00000 */
[----:B------:R0:W1:Y:S02]  /*15890*/  SHFL.UP P6, R14, R13, R12, R11 ;  /* 0x0400000c0d0e7389 */ /* 0x00006400000c000b */
[----:B01----:R-:W-:Y:S01]  /*158a0*/  ENDCOLLECTIVE ;  /* 0x000000000000791b */ /* 0x003fe20003800000 */
.L_x_4429:
[----:B------:R-:W-:Y:S01]  /*158b0*/  IMAD.MOV.U32 R12, RZ, RZ, 0x10 ;  /* 0x00000010ff0c7424 */ /* 0x000fe200078e00ff */
[----:B------:R-:W-:-:S05]  /*158c0*/  SEL R4, R14, RZ, P4 ;  /* 0x000000ff0e047207 */ /* 0x000fca0002000000 */
[----:B------:R-:W-:-:S04]  /*158d0*/  IMAD.IADD R4, R3, 0x1, R4 ;  /* 0x0000000103047824 */ /* 0x000fc800078e0204 */
[----:B------:R-:W-:-:S07]  /*158e0*/  IMAD.MOV.U32 R13, RZ, RZ, R4 ;  /* 0x000000ffff0d7224 */ /* 0x000fce00078e0004 */
[----:B------:R-:W-:Y:S05]  /*158f0*/  WARPSYNC.COLLECTIVE R15, `(.L_x_4430) ;  /* 0x000000000f087348 */ /* 0x000fea0003c00000 */
[----:B------:R0:W1:Y:S02]  /*15900*/  SHFL.UP P6, R14, R13, R12, R11 ;  /* 0x0400000c0d0e7389 */ /* 0x00006400000c000b */
[----:B01----:R-:W-:Y:S01]  /*15910*/  ENDCOLLECTIVE ;  /* 0x000000000000791b */ /* 0x003fe20003800000 */
.L_x_4430:
        /* <DEDUP_REMOVED lines=8> */
.L_x_4431:
[----:B------:R-:W-:Y:S05]  /*159a0*/  BRA `(.L_x_4432) ;  /* 0xffffffc000707947 */ /* 0x000fea000383ffff */
.L_x_4328:
[----:B------:R-:W-:Y:S01]  /*159b0*/  BSSY B0, `(.L_x_4433) ;  /* 0x0000006000007945 */ /* 0x000fe20003800000 */
[----:B------:R-:W-:Y:S01]  /*159c0*/  PLOP3.LUT P6, PT, P6, PT, PT, 0x8, 0x0 ;  /* 0x000000000000781c */ /* 0x000fe200037ce170 */
[----:B------:R-:W-:-:S12]  /*159d0*/  IMAD.MOV.U32 R15, RZ, RZ, -0x1 ;  /* 0xffffffffff0f7424 */ /* 0x000fd800078e00ff */
[----:B01----:R-:W-:Y:S05]  /*159e0*/  WARPSYNC.COLLECTIVE R15, `(.L_x_4434) ;  /* 0x000000000f087348 */ /* 0x003fea0003c00000 */
[----:B------:R-:W-:Y:S01]  /*159f0*/  VOTE.ANY R14, PT, P6 ;  /* 0x00000000000e7806 */ /* 0x000fe200030e0100 */
[----:B01----:R-:W-:Y:S06]  /*15a00*/  ENDCOLLECTIVE ;  /* 0x000000000000791b */ /* 0x003fec0003800000 */
.L_x_4434:
[----:B------:R-:W-:Y:S05]  /*15a10*/  BSYNC B0 ;  /* 0x0000000000007941 */ /* 0x000fea0003800000 */
.L_x_4433:
        /* <DEDUP_REMOVED lines=9> */
.L_x_4435:
[----:B------:R-:W-:Y:S01]  /*15ab0*/  IMAD.MOV.U32 R5, RZ, RZ, R14 ;  /* 0x000000ffff057224 */ /* 0x000fe200078e000e */
[----:B------:R-:W-:Y:S06]  /*15ac0*/  BRA `(.L_x_4436) ;  /* 0xffffffc000607947 */ /* 0x000fec000383ffff */
.L_x_4330:
[----:B------:R-:W-:Y:S01]  /*15ad0*/  BSSY B0, `(.L_x_4437) ;  /* 0x0000007000007945 */ /* 0x000fe20003800000 */
[----:B------:R-:W-:Y:S02]  /*15ae0*/  IMAD.MOV.U32 R13, RZ, RZ, R2 ;  /* 0x000000ffff0d7224 */ /* 0x000fe400078e0002 */
[----:B------:R-:W-:Y:S02]  /*15af0*/  IMAD.MOV.U32 R11, RZ, RZ, 0x1f ;  /* 0x0000001fff0b7424 */ /* 0x000fe400078e00ff */
[----:B------:R-:W-:-:S07]  /*15b00*/  IMAD.MOV.U32 R15, RZ, RZ, -0x1 ;  /* 0xffffffffff0f7424 */ /* 0x000fce00078e00ff */
[----:B0123--:R-:W-:Y:S05]  /*15b10*/  WARPSYNC.COLLECTIVE R15, `(.L_x_4438) ;  /* 0x000000000f087348 */ /* 0x00ffea0003c00000 */
[----:B------:R4:W0:Y:S02]  /*15b20*/  SHFL.IDX P6, R14, R13, R12, R11 ;  /* 0x0000000c0d0e7389 */ /* 0x00082400000c000b */
[----:B01234-:R-:W-:Y:S01]  /*15b30*/  ENDCOLLECTIVE ;  /* 0x000000000000791b */ /* 0x01ffe20003800000 */
.L_x_4438:
[----:B------:R-:W-:Y:S05]  /*15b40*/  BSYNC B0 ;  /* 0x0000000000007941 */ /* 0x000fea0003800000 */
.L_x_4437:
[----:B------:R-:W-:Y:S05]  /*15b50*/  BRA `(.L_x_4329) ;  /* 0xffffffc000587947 */ /* 0x000fea000383ffff */
.L_x_4334:
[----:B0-----:R0:W1:Y:S02]  /*15b60*/  SYNCS.PHASECHK.TRANS64.TRYWAIT P0, [R7+URZ+0x38820], R0 ;  /* 0x03882000070075a7 */ /* 0x001064000800017f */
[----:B-1----:R-:W-:Y:S05]  /*15b70*/  @!P0 NANOSLEEP.SYNCS 0x989680 ;  /* 0x009896800000895d */ /* 0x002fea0003900000 */
[----:B------:R-:W1:Y:S02]  /*15b80*/  @!P0 SYNCS.PHASECHK.TRANS64 P0, [R7+URZ+0x38820], R0 ;  /* 0x03882000070085a7 */ /* 0x000e64000800007f */
[----:B-1----:R-:W-:Y:S05]  /*15b90*/  @!P0 BRA `(.L_x_4334) ;  /* 0xfffffffc00f08947 */ /* 0x002fea000383ffff */
[----:B------:R-:W-:Y:S05]  /*15ba0*/  BRA `(.L_x_4439) ;  /* 0xffffffc400447947 */ /* 0x000fea000383ffff */
.L_x_4335:
        /* <DEDUP_REMOVED lines=8> */
[----:B0-234-:R-:W-:Y:S05]  /*15c30*/  WARPSYNC.COLLECTIVE R15, `(.L_x_4441) ;  /* 0x000000000f087348 */ /* 0x01dfea0003c00000 */
[----:B------:R1:W0:Y:S02]  /*15c40*/  SHFL.IDX P6, R14, R13, R12, R11 ;  /* 0x0000000c0d0e7389 */ /* 0x00022400000c000b */
[----:B01234-:R-:W-:Y:S01]  /*15c50*/  ENDCOLLECTIVE ;  /* 0x000000000000791b */ /* 0x01ffe20003800000 */
.L_x_4441:
[----:B------:R-:W-:Y:S05]  /*15c60*/  BSYNC B0 ;  /* 0x0000000000007941 */ /* 0x000fea0003800000 */
.L_x_4440:
[----:B------:R-:W-:Y:S05]  /*15c70*/  BRA `(.L_x_4442) ;  /* 0xffffffc4002c7947 */ /* 0x000fea000383ffff */
.L_x_4338:
[----:B------:R-:W-:Y:S01]  /*15c80*/  BSSY B1, `(.L_x_4443) ;  /* 0x0000006000017945 */ /* 0x000fe20003800000 */
[----:B------:R-:W-:-:S07]  /*15c90*/  IMAD.MOV.U32 R15, RZ, RZ, -0x1 ;  /* 0xffffffffff0f7424 */ /* 0x000fce00078e00ff */
[----:B0-234-:R-:W-:Y:S05]  /*15ca0*/  WARPSYNC.COLLECTIVE R15, `(.L_x_4444) ;  /* 0x000000000f0c7348 */ /* 0x01dfea0003c00000 */
[----:B------:R-:W-:Y:S02]  /*15cb0*/  ELECT P6, UR62, PT ;  /* 0x00000000003e782f */ /* 0x000fe400038c0000 */
[----:B------:R-:W-:Y:S01]  /*15cc0*/  MOV R14, UR62 ;  /* 0x0000003e000e7c02 */ /* 0x000fe20008000f00 */
[----:B0-234-:R-:W-:Y:S10]  /*15cd0*/  ENDCOLLECTIVE ;  /* 0x000000000000791b */ /* 0x01dff40003800000 */
.L_x_4444:
[----:B------:R-:W-:Y:S05]  /*15ce0*/  BSYNC B1 ;  /* 0x0000000000017941 */ /* 0x000fea0003800000 */
.L_x_4443:
[----:B------:R-:W-:Y:S05]  /*15cf0*/  BRA `(.L_x_4445) ;  /* 0xffffffc400247947 */ /* 0x000fea000383ffff */
.L_x_4340:
[----:B0-----:R0:W1:Y:S02]  /*15d00*/  SYNCS.PHASECHK.TRANS64.TRYWAIT P1, [R5+URZ+0x38840], R0 ;  /* 0x03884000050075a7 */ /* 0x001064000802017f */
[----:B-1----:R-:W-:Y:S05]  /*15d10*/  @!P1 NANOSLEEP.SYNCS 0x989680 ;  /* 0x009896800000995d */ /* 0x002fea0003900000 */
[----:B------:R-:W1:Y:S02]  /*15d20*/  @!P1 SYNCS.PHASECHK.TRANS64 P1, [R5+URZ+0x38840], R0 ;  /* 0x03884000050095a7 */ /* 0x000e64000802007f */
[----:B-1----:R-:W-:Y:S05]  /*15d30*/  @!P1 BRA `(.L_x_4340) ;  /* 0xfffffffc00f09947 */ /* 0x002fea000383ffff */
[----:B------:R-:W-:Y:S05]  /*15d40*/  BRA `(.L_x_4446) ;  /* 0xffffffc400447947 */ /* 0x000fea000383ffff */
.L_x_4342:
[----:B-1----:R1:W0:Y:S02]  /*15d50*/  SYNCS.PHASECHK.TRANS64.TRYWAIT P1, [R3+URZ+0x38840], R2 ;  /* 0x03884002030075a7 */ /* 0x002224000802017f */
[----:B0-----:R-:W-:Y:S05]  /*15d60*/  @!P1 NANOSLEEP.SYNCS 0x989680 ;  /* 0x009896800000995d */ /* 0x001fea0003900000 */
[----:B------:R-:W0:Y:S02]  /*15d70*/  @!P1 SYNCS.PHASECHK.TRANS64 P1, [R3+URZ+0x38840], R2 ;  /* 0x03884002030095a7 */ /* 0x000e24000802007f */
[----:B0-----:R-:W-:Y:S05]  /*15d80*/  @!P1 BRA `(.L_x_4342) ;  /* 0xfffffffc00f09947 */ /* 0x001fea000383ffff */
[----:B------:R-:W-:Y:S05]  /*15d90*/  BRA `(.L_x_4447) ;  /* 0xffffffc400507947 */ /* 0x000fea000383ffff */
.L_x_4344:
[----:B------:R0:W0:Y:S02]  /*15da0*/  SYNCS.PHASECHK.TRANS64.TRYWAIT P1, [R5+URZ+0x38860], R0 ;  /* 0x03886000050075a7 */ /* 0x000024000802017f */
[----:B0-----:R-:W-:Y:S05]  /*15db0*/  @!P1 NANOSLEEP.SYNCS 0x989680 ;  /* 0x009896800000995d */ /* 0x001fea0003900000 */
[----:B------:R-:W0:Y:S02]  /*15dc0*/  @!P1 SYNCS.PHASECHK.TRANS64 P1, [R5+URZ+0x38860], R0 ;  /* 0x03886000050095a7 */ /* 0x000e24000802007f */
[----:B0-----:R-:W-:Y:S05]  /*15dd0*/  @!P1 BRA `(.L_x_4344) ;  /* 0xfffffffc00f09947 */ /* 0x001fea000383ffff */
[----:B------:R-:W-:Y:S05]  /*15de0*/  BRA `(.L_x_4448) ;  /* 0xffffffc4004c7947 */ /* 0x000fea000383ffff */
.L_x_4449:
        /* <DEDUP_REMOVED lines=9> */
.L_x_15645:


//--------------------- .text._ZN7cutlass13device_kernelIN5flash11enable_sm90INS1_16FlashAttnFwdSm90INS1_25CollectiveMainloopFwdSm90ILi2EN4cute5tupleIJNS5_1CILi1EEES8_S8_EEENS6_IJNS7_ILi64EEESA_SA_EEELi512ENS_6half_tEfNS_4arch4Sm90ELb0ELb0ELb1ELb1ELb1ELb1ELb1ELb0ELb0ELb1ELb0ELb0EEENS1_21CollectiveEpilogueFwdINS6_IJSA_NS7_ILi512EEESA_EEES9_SC_SE_Li256ELb1ELb1ELb0ELb0EEENS1_36VarlenDynamicPersistentTileSchedulerILi64ELi64ELi256ELi128ELb0ELb1ELb1ELb0ELb1ELb1EEEEEEEEEvNT_6ParamsE --------------------------
	.section	.text._ZN7cutlass13device_kernelIN5flash11enable_sm90INS1_16FlashAttnFwdSm90INS1_25CollectiveMainloopFwdSm90ILi2EN4cute5tupleIJNS5_1CILi1EEES8_S8_EEENS6_IJNS7_ILi64EEESA_SA_EEELi512ENS_6half_tEfNS_4arch4Sm90ELb0ELb0ELb1ELb1ELb1ELb1ELb1ELb0ELb0ELb1ELb0ELb0EEENS1_21CollectiveEpilogueFwdINS6_IJSA_NS7_ILi512EEESA_EEES9_SC_SE_Li256ELb1ELb1ELb0ELb0EEENS1_36VarlenDynamicPersistentTileSchedulerILi64ELi64ELi256ELi128ELb0ELb1ELb1ELb0ELb1ELb1EEEEEEEEEvNT_6ParamsE,"ax",@progbits
	.align	128
.text._ZN7cutlass13device_kernelIN5flash11enable_sm90INS1_16FlashAttnFwdSm90INS1_25CollectiveMainloopFwdSm90ILi2EN4cute5tupleIJNS5_1CILi1EEES8_S8_EEENS6_IJNS7_ILi64EEESA_SA_EEELi512ENS_6half_tEfNS_4arch4Sm90ELb0ELb0ELb1ELb1ELb1ELb1ELb1ELb0ELb0ELb1ELb0ELb0EEENS1_21CollectiveEpilogueFwdINS6_IJSA_NS7_ILi512EEESA_EEES9_SC_SE_Li256ELb1ELb1ELb0ELb0EEENS1_36VarlenDynamicPersistentTileSchedulerILi64ELi64ELi256ELi128ELb0ELb1ELb1ELb0ELb1ELb1EEEEEEEEEvNT_6ParamsE:
        .type           _ZN7cutlass13device_kernelIN5flash11enable_sm90INS1_16FlashAttnFwdSm90INS1_25CollectiveMainloopFwdSm90ILi2EN4cute5tupleIJNS5_1CILi1EEES8_S8_EEENS6_IJNS7_ILi64EEESA_SA_EEELi512ENS_6half_tEfNS_4arch4Sm90ELb0ELb0ELb1ELb1ELb1ELb1ELb1ELb0ELb0ELb1ELb0ELb0EEENS1_21CollectiveEpilogueFwdINS6_IJSA_NS7_ILi512EEESA_EEES9_SC_SE_Li256ELb1ELb1ELb0ELb0EEENS1_36VarlenDynamicPersistentTileSchedulerILi64ELi64ELi256ELi128ELb0ELb1ELb1ELb0ELb1ELb1EEEEEEEEEvNT_6ParamsE,@function
        .size           _ZN7cutlass13device_kernelIN5flash11enable_sm90INS1_16FlashAttnFwdSm90INS1_25CollectiveMainloopFwdSm90ILi2EN4cute5tupleIJNS5_1CILi1EEES8_S8_EEENS6_IJNS7_ILi64EEESA_SA_EEELi512ENS_6half_tEfNS_4arch4Sm90ELb0ELb0ELb1ELb1ELb1ELb1ELb1ELb0ELb0ELb1ELb0ELb0EEENS1_21CollectiveEpilogueFwdINS6_IJSA_NS7_ILi512EEESA_EEES9_SC_SE_Li256ELb1ELb1ELb0ELb0EEENS1_36VarlenDynamicPersistentTileSchedulerILi64ELi64ELi256ELi128ELb0ELb1ELb1ELb0ELb1ELb1EEEEEEEEEvNT_6ParamsE,(.L_x_15646 - _ZN7cutlass13device_kernelIN5flash11enable_sm90INS1_16FlashAttnFwdSm90INS1_25CollectiveMainloopFwdSm90ILi2EN4cute5tupleIJNS5_1CILi1EEES8_S8_EEENS6_IJNS7_ILi64EEESA_SA_EEELi512ENS_6half_tEfNS_4arch4Sm90ELb0ELb0ELb1ELb1ELb1ELb1ELb1ELb0ELb0ELb1ELb0ELb0EEENS1_21CollectiveEpilogueFwdINS6_IJSA_NS7_ILi512EEESA_EEES9_SC_SE_Li256ELb1ELb1ELb0ELb0EEENS1_36VarlenDynamicPersistentTileSchedulerILi64ELi64ELi256ELi128ELb0ELb1ELb1ELb0ELb1ELb1EEEEEEEEEvNT_6ParamsE)
        .other          _ZN7cutlass13device_kernelIN5flash11enable_sm90INS1_16FlashAttnFwdSm90INS1_25CollectiveMainloopFwdSm90ILi2EN4cute5tupleIJNS5_1CILi1EEES8_S8_EEENS6_IJNS7_ILi64EEESA_SA_EEELi512ENS_6half_tEfNS_4arch4Sm90ELb0ELb0ELb1ELb1ELb1ELb1ELb1ELb0ELb0ELb1ELb0ELb0EEENS1_21CollectiveEpilogueFwdINS6_IJSA_NS7_ILi512EEESA_EEES9_SC_SE_Li256ELb1ELb1ELb0ELb0EEENS1_36VarlenDynamicPersistentTileSchedulerILi64ELi64ELi256ELi128ELb0ELb1ELb1ELb0ELb1ELb1EEEEEEEEEvNT_6ParamsE,@"STO_CUDA_ENTRY STV_DEFAULT"
_ZN7cutlass13device_kernelIN5flash11enable_sm90INS1_16FlashAttnFwdSm90INS1_25CollectiveMainloopFwdSm90ILi2EN4cute5tupleIJNS5_1CILi1EEES8_S8_EEENS6_IJNS7_ILi64EEESA_SA_EEELi512ENS_6half_tEfNS_4arch4Sm90ELb0ELb0ELb1ELb1ELb1ELb1ELb1ELb0ELb0ELb1ELb0ELb0EEENS1_21CollectiveEpilogueFwdINS6_IJSA_NS7_ILi512EEESA_EEES9_SC_SE_Li256ELb1ELb1ELb0ELb0EEENS1_36VarlenDynamicPersistentTileSchedulerILi64ELi64ELi256ELi128ELb0ELb1ELb1ELb0ELb1ELb1EEEEEEEEEvNT_6ParamsE:
        /* <DEDUP_REMOVED lines=17> */
.L_x_4451:
[----:B------:R-:W-:Y:S05]  /*0110*/  BSYNC B0 ;  /* 0x0000000000007941 */ /* 0x000fea0003800000 */
.L_x_4450:
        /* <DEDUP_REMOVED lines=12> */
[----:B------:R-:W-:Y:S01]  /*01e0*/  VOTEU.ANY UP2, P0 ;  /* 0x00000000003f7886 */ /* 0x000fe20000040100 */
        /* <DEDUP_REMOVED lines=8> */
[----:B-1----:R0:W1:Y:S01]  /*0270*/  @UP0 SYNCS.EXCH.64 URZ, [UR8+0x38800], UR4 ;  /* 0x03880004083f05b2 */ /* 0x0020620008000100 */
[----:B------:R0:W2:Y:S05]  /*0280*/  @UP1 SYNCS.EXCH.64 URZ, [UR8+0x38810], UR4 ;  /* 0x03881004083f15b2 */ /* 0x0000aa0008000100 */
[----:B------:R0:W3:Y:S02]  /*0290*/  @UP2 SYNCS.EXCH.64 URZ, [UR8+0x38820], UR6 ;  /* 0x03882006083f25b2 */ /* 0x0000e40008000100 */
        /* <DEDUP_REMOVED lines=15> */
.L_x_4452:
        /* <DEDUP_REMOVED lines=22> */
.L_x_4453:
        /* <DEDUP_REMOVED lines=18> */
.L_x_4454:
        /* <DEDUP_REMOVED lines=22> */
.L_x_4455:
        /* <DEDUP_REMOVED lines=22> */
.L_x_4456:
[----:B------:R-:W-:Y:S01]  /*08d0*/  IMAD.MOV.U32 R3, RZ, RZ, 0x1 ;  /* 0x00000001ff037424 */ /* 0x000fe200078e00ff */
[----:B------:R-:W-:Y:S01]  /*08e0*/  ISETP.NE.AND P0, PT, R4, RZ, PT ;  /* 0x000000ff0400720c */ /* 0x000fe20003f05270 */
[----:B------:R-:W-:Y:S01]  /*08f0*/  NOP ;  /* 0x0000000000007918 */ /* 0x000fe20000000000 */
[----:B------:R-:W-:Y:S01]  /*0900*/  ULDC.64 UR40, c[0x0][0x208] ;  /* 0x0000820000287ab9 */ /* 0x000fe20000000a00 */
[----:B------:R-:W-:Y:S01]  /*0910*/  BSSY B9, `(.L_x_4457) ;  /* 0x0001acf000097945 */ /* 0x000fe20003800000 */
[----:B------:R-:W-:-:S05]  /*0920*/  SEL R3, R3, 0x2, !P0 ;  /* 0x0000000203037807 */ /* 0x000fca0004000000 */
[----:B------:R0:W-:Y:S02]  /*0930*/  STL [R1+0x8], R3 ;  /* 0x0000080301007387 */ /* 0x0001e40000100800 */
[----:B01234-:R-:W-:Y:S06]  /*0940*/  BAR.SYNC.DEFER_BLOCKING 0x0 ;  /* 0x0000000000007b1d */ /* 0x01ffec0000010000 */
[----:B------:R-:W-:Y:S05]  /*0950*/  @!P0 BRA `(.L_x_4458) ;  /* 0x0000012c00408947 */ /* 0x000fea0003800000 */
.L_x_4459:
        /* <DEDUP_REMOVED lines=19> */
[----:B------:R-:W2:Y:S01]  /*0a90*/  LDL.LU R18, [R1+0x8] ;  /* 0x0000080001127983 */ /* 0x000ea20000300800 */
[----:B------:R-:W-:Y:S01]  /*0aa0*/  VIADD R19, R0, 0xffffff80 ;  /* 0xffffff8000137836 */ /* 0x000fe20000000000 */
[----:B------:R-:W-:Y:S01]  /*0ab0*/  CS2R R22, SRZ ;  /* 0x0000000000167805 */ /* 0x000fe2000001ff00 */
[----:B------:R-:W-:Y:S02]  /*0ac0*/  IMAD.MOV.U32 R225, RZ, RZ, 0x20 ;  /* 0x00000020ffe17424 */ /* 0x000fe400078e00ff */
[----:B------:R-:W-:Y:S01]  /*0ad0*/  IMAD.MOV.U32 R186, RZ, RZ, RZ ;  /* 0x000000ffffba7224 */ /* 0x000fe200078e00ff */
[----:B------:R-:W-:-:S04]  /*0ae0*/  SHF.R.S32.HI R0, RZ, 0x1f, R19 ;  /* 0x0000001fff007819 */ /* 0x000fc80000011413 */
        /* <DEDUP_REMOVED lines=15> */
[----:B------:R-:W-:Y:S02]  /*0be0*/  LOP3.LUT R14, R7, 0x1ffffffe, RZ, 0xc0, !PT ;  /* 0x1ffffffe070e7812 */ /* 0x000fe400078ec0ff */
[----:B------:R-:W-:Y:S02]  /*0bf0*/  LEA.HI R13, R13, R220, RZ, 0x2 ;  /* 0x000000dc0d0d7211 */ /* 0x000fe400078f10ff */
[----:B------:R-:W-:Y:S01]  /*0c00*/  SHF.R.S32.HI R7, RZ, 0x2, R6 ;  /* 0x00000002ff077819 */ /* 0x000fe20000011406 */
[----:B------:R-:W-:Y:S01]  /*0c10*/  IMAD.IADD R14, R11, 0x1, -R14 ;  /* 0x000000010b0e7824 */ /* 0x000fe200078e0a0e */
[----:B------:R-:W-:Y:S02]  /*0c20*/  SHF.R.S32.HI R8, RZ, 0x1f, R6 ;  /* 0x0000001fff087819 */ /* 0x000fe40000011406 */
[----:B------:R-:W-:Y:S01]  /*0c30*/  SHF.R.S32.HI R15, RZ, 0x7, R3 ;  /* 0x00000007ff0f7819 */ /* 0x000fe20000011403 */
[----:B------:R-:W-:Y:S01]  /*0c40*/  IMAD.SHL.U32 R14, R14, 0x8, RZ ;  /* 0x000000080e0e7824 */ /* 0x000fe200078e00ff */
[----:B------:R-:W-:-:S02]  /*0c50*/  LOP3.LUT R13, R13, 0x3ffffc, RZ, 0xc0, !PT ;  /* 0x003ffffc0d0d7812 */ /* 0x000fc400078ec0ff */
[----:B------:R-:W-:Y:S01]  /*0c60*/  LEA.HI R8, R8, R7, RZ, 0x3 ;  /* 0x0000000708087211 */ /* 0x000fe200078f18ff */
[----:B------:R-:W-:Y:S01]  /*0c70*/  IMAD R16, R15, 0x100, R9 ;  /* 0x000001000f107824 */ /* 0x000fe200078e0209 */
[----:B------:R-:W-:Y:S01]  /*0c80*/  LOP3.LUT R12, R10, 0xfffffff8, RZ, 0xc0, !PT ;  /* 0xfffffff80a0c7812 */ /* 0x000fe200078ec0ff */
[----:B------:R-:W-:Y:S01]  /*0c90*/  IMAD.IADD R13, R220, 0x1, -R13 ;  /* 0x00000001dc0d7824 */ /* 0x000fe200078e0a0d */
[----:B------:R-:W-:Y:S01]  /*0ca0*/  LOP3.LUT R8, R8, 0xfffffff8, RZ, 0xc0, !PT ;  /* 0xfffffff808087812 */ /* 0x000fe200078ec0ff */
[----:B------:R-:W-:Y:S01]  /*0cb0*/  IMAD.SHL.U32 R10, R10, 0x40, RZ ;  /* 0x000000400a0a7824 */ /* 0x000fe200078e00ff */
[----:B------:R-:W-:Y:S01]  /*0cc0*/  LEA.HI R5, R5, R4, RZ, 0x5 ;  /* 0x0000000405057211 */ /* 0x000fe200078f28ff */
[----:B------:R-:W-:Y:S01]  /*0cd0*/  IMAD.IADD R12, R9, 0x1, -R12 ;  /* 0x00000001090c7824 */ /* 0x000fe200078e0a0c */
[----:B------:R-:W-:Y:S01]  /*0ce0*/  LOP3.LUT R11, R6, 0x7ffffffc, RZ, 0xc0, !PT ;  /* 0x7ffffffc060b7812 */ /* 0x000fe200078ec0ff */
[----:B------:R-:W-:Y:S01]  /*0cf0*/  IMAD R13, R13, 0x10, R16 ;  /* 0x000000100d0d7824 */ /* 0x000fe200078e0210 */
[----:B------:R-:W-:Y:S01]  /*0d00*/  SHF.R.S32.HI R5, RZ, 0x5, R5 ;  /* 0x00000005ff057819 */ /* 0x000fe20000011405 */
[----:B------:R-:W-:Y:S01]  /*0d10*/  IMAD.IADD R8, R7, 0x1, -R8 ;  /* 0x0000000107087824 */ /* 0x000fe200078e0a08 */
[----:B------:R-:W-:Y:S01]  /*0d20*/  IADD3 R11, R4, -R11, RZ ;  /* 0x8000000b040b7210 */ /* 0x000fe20007ffe0ff */
[----:B------:R-:W-:Y:S01]  /*0d30*/  IMAD.SHL.U32 R9, R12, 0x40, RZ ;  /* 0x000000400c097824 */ /* 0x000fe200078e00ff */
[CC--:B------:R-:W-:Y:S01]  /*0d40*/  LEA.HI R4, R0.reuse, R19.reuse, RZ, 0x3 ;  /* 0x0000001300047211 */ /* 0x0c0fe200078f18ff */
[----:B------:R-:W-:Y:S01]  /*0d50*/  IMAD.U32 R7, R13, 0x40, R14 ;  /* 0x000000400d077824 */ /* 0x000fe200078e000e */
[----:B------:R-:W-:Y:S01]  /*0d60*/  LEA.HI R0, R0, R19, RZ, 0x2 ;  /* 0x0000001300007211 */ /* 0x000fe200078f10ff */
[----:B------:R-:W-:Y:S01]  /*0d70*/  IMAD R194, R5, 0x10, R8 ;  /* 0x0000001005c27824 */ /* 0x000fe200078e0208 */
[----:B------:R-:W-:Y:S01]  /*0d80*/  SHF.R.S32.HI R5, RZ, 0x3, R4 ;  /* 0x00000003ff057819 */ /* 0x000fe20000011404 */
[----:B------:R-:W-:Y:S01]  /*0d90*/  IMAD.SHL.U32 R221, R11, 0x2, RZ ;  /* 0x000000020bdd7824 */ /* 0x000fe200078e00ff */
[----:B------:R-:W-:Y:S01]  /*0da0*/  LOP3.LUT R9, R9, 0x1c0, RZ, 0xc0, !PT ;  /* 0x000001c009097812 */ /* 0x000fe200078ec0ff */
[----:B------:R0:W-:Y:S01]  /*0db0*/  STL [R1+0x6c], R7 ;  /* 0x00006c0701007387 */ /* 0x0001e20000100800 */
[----:B------:R-:W-:-:S02]  /*0dc0*/  LOP3.LUT R4, R4, 0xfffffff8, RZ, 0xc0, !PT ;  /* 0xfffffff804047812 */ /* 0x000fc400078ec0ff */
[----:B------:R-:W-:Y:S01]  /*0dd0*/  LOP3.LUT R14, R9, 0x8, R14, 0xf8, !PT ;  /* 0x00000008090e7812 */ /* 0x000fe200078ef80e */
[----:B------:R-:W-:Y:S01]  /*0de0*/  STL [R1+0x48], RZ ;  /* 0x000048ff01007387 */ /* 0x000fe20000100800 */
[--C-:B------:R-:W-:Y:S02]  /*0df0*/  SHF.R.S32.HI R187, RZ, 0x2, R0.reuse ;  /* 0x00000002ffbb7819 */ /* 0x100fe40000011400 */
[----:B------:R-:W-:Y:S02]  /*0e00*/  SHF.R.S32.HI R6, RZ, 0x1f, R0 ;  /* 0x0000001fff067819 */ /* 0x000fe40000011400 */
[----:B------:R-:W-:Y:S02]  /*0e10*/  SHF.R.U32.HI R9, RZ, 0x3, R9 ;  /* 0x00000003ff097819 */ /* 0x000fe40000011609 */
[----:B0-----:R-:W-:Y:S01]  /*0e20*/  LOP3.LUT R7, R10, 0x7ffffe00, RZ, 0xc0, !PT ;  /* 0x7ffffe000a077812 */ /* 0x001fe200078ec0ff */
[----:B------:R-:W-:Y:S01]  /*0e30*/  IMAD.IADD R10, R19, 0x1, -R4 ;  /* 0x00000001130a7824 */ /* 0x000fe200078e0a04 */
[----:B------:R-:W-:-:S02]  /*0e40*/  LOP3.LUT R0, R0, 0xfffffffc, RZ, 0xc0, !PT ;  /* 0xfffffffc00007812 */ /* 0x000fc400078ec0ff */
[----:B------:R-:W-:Y:S01]  /*0e50*/  LOP3.LUT R14, R14, R9, RZ, 0x3c, !PT ;  /* 0x000000090e0e7212 */ /* 0x000fe200078e3cff */
[----:B------:R-:W-:Y:S01]  /*0e60*/  IMAD.SHL.U32 R192, R10, 0x8, RZ ;  /* 0x000000080ac07824 */ /* 0x000fe200078e00ff */
[----:B------:R-:W-:Y:S01]  /*0e70*/  LEA.HI R3, R3, R15, RZ, 0x1 ;  /* 0x0000000f03037211 */ /* 0x000fe200078f08ff */
[----:B------:R-:W-:Y:S01]  /*0e80*/  IMAD.IADD R8, R19, 0x1, -R0 ;  /* 0x0000000113087824 */ /* 0x000fe200078e0a00 */
[----:B------:R-:W-:Y:S01]  /*0e90*/  LEA.HI R6, R6, R187, RZ, 0x3 ;  /* 0x000000bb06067211 */ /* 0x000fe200078f18ff */
[----:B------:R-:W-:Y:S01]  /*0ea0*/  VIADD R9, R187, 0x20 ;  /* 0x00000020bb097836 */ /* 0x000fe20000000000 */
[----:B------:R-:W-:Y:S01]  /*0eb0*/  LOP3.LUT R3, R3, 0xfffffe, RZ, 0xc0, !PT ;  /* 0x00fffffe03037812 */ /* 0x000fe200078ec0ff */
        /* <DEDUP_REMOVED lines=9> */
[----:B------:R-:W-:Y:S01]  /*0f50*/  LEA.HI R5, R5, R9, RZ, 0x3 ;  /* 0x0000000905057211 */ /* 0x000fe200078f18ff */
[----:B------:R-:W-:Y:S01]  /*0f60*/  IMAD.SHL.U32 R16, R8, 0x8, RZ ;  /* 0x0000000808107824 */ /* 0x000fe200078e00ff */
[----:B------:R-:W-:Y:S01]  /*0f70*/  IADD3 R30, R192, 0x180, RZ ;  /* 0x00000180c01e7810 */ /* 0x000fe20007ffe0ff */
[----:B------:R-:W-:Y:S01]  /*0f80*/  IMAD.SHL.U32 R184, R8, 0x4, RZ ;  /* 0x0000000408b87824 */ /* 0x000fe200078e00ff */
[----:B------:R-:W-:Y:S01]  /*0f90*/  SHF.R.S32.HI R35, RZ, 0x1f, R34 ;  /* 0x0000001fff237819 */ /* 0x000fe20000011422 */
[----:B------:R-:W-:Y:S01]  /*0fa0*/  VIADD R31, R192, 0x140 ;  /* 0x00000140c01f7836 */ /* 0x000fe20000000000 */
[----:B------:R-:W-:Y:S01]  /*0fb0*/  SHF.R.S32.HI R34, RZ, 0x1f, R33 ;  /* 0x0000001fff227819 */ /* 0x000fe20000011421 */
[----:B------:R-:W-:Y:S01]  /*0fc0*/  IMAD.IADD R3, R15, 0x1, -R3 ;  /* 0x000000010f037824 */ /* 0x000fe200078e0a03 */
[----:B------:R-:W-:Y:S01]  /*0fd0*/  LOP3.LUT R4, R4, 0x1c0, RZ, 0xc0, !PT ;  /* 0x000001c004047812 */ /* 0x000fe200078ec0ff */
[----:B------:R-:W-:Y:S01]  /*0fe0*/  VIADD R28, R192, 0x1c0 ;  /* 0x000001c0c01c7836 */ /* 0x000fe20000000000 */
[----:B------:R-:W-:Y:S01]  /*0ff0*/  SHF.R.S32.HI R33, RZ, 0x1f, R32 ;  /* 0x0000001fff217819 */ /* 0x000fe20000011420 */
[----:B------:R-:W-:Y:S01]  /*1000*/  VIADD R193, R184, 0x10 ;  /* 0x00000010b8c17836 */ /* 0x000fe20000000000 */
[----:B------:R-:W-:Y:S01]  /*1010*/  LOP3.LUT R6, R6, 0xfffffff8, RZ, 0xc0, !PT ;  /* 0xfffffff806067812 */ /* 0x000fe200078ec0ff */
[C---:B------:R-:W-:Y:S01]  /*1020*/  VIADD R210, R16.reuse, 0xc0 ;  /* 0x000000c010d27836 */ /* 0x040fe20000000000 */
[C---:B------:R-:W-:Y:S01]  /*1030*/  IADD3 R211, R16.reuse, 0xa0, RZ ;  /* 0x000000a010d37810 */ /* 0x040fe20007ffe0ff */
[----:B------:R-:W-:Y:S01]  /*1040*/  VIADD R209, R16, 0xe0 ;  /* 0x000000e010d17836 */ /* 0x000fe20000000000 */
[----:B------:R-:W-:Y:S01]  /*1050*/  SHF.R.S32.HI R32, RZ, 0x1f, R31 ;  /* 0x0000001fff207819 */ /* 0x000fe2000001141f */
[----:B------:R-:W-:Y:S01]  /*1060*/  IMAD.SHL.U32 R222, R3, 0x100, RZ ;  /* 0x0000010003de7824 */ /* 0x000fe200078e00ff */
[----:B------:R-:W-:Y:S01]  /*1070*/  SHF.R.S32.HI R31, RZ, 0x1f, R30 ;  /* 0x0000001fff1f7819 */ /* 0x000fe2000001141e */
[----:B------:R-:W-:Y:S01]  /*1080*/  IMAD.IADD R3, R8, 0x1, -R0 ;  /* 0x0000000108037824 */ /* 0x000fe200078e0a00 */
[----:B------:R-:W-:Y:S01]  /*1090*/  SHF.R.S32.HI R30, RZ, 0x1f, R28 ;  /* 0x0000001fff1e7819 */ /* 0x000fe2000001141c */
[----:B------:R-:W-:Y:S01]  /*10a0*/  IMAD.SHL.U32 R5, R5, 0x40, RZ ;  /* 0x0000004005057824 */ /* 0x000fe200078e00ff */
[----:B------:R-:W-:Y:S01]  /*10b0*/  LOP3.LUT R0, R4, 0x38, R16, 0xf8, !PT ;  /* 0x0000003804007812 */ /* 0x000fe200078ef810 */
[----:B------:R-:W-:Y:S01]  /*10c0*/  IMAD.SHL.U32 R28, R193, 0x2, RZ ;  /* 0x00000002c11c7824 */ /* 0x000fe200078e00ff */
[----:B------:R-:W-:Y:S01]  /*10d0*/  SHF.R.U32.HI R24, RZ, 0x3, R4 ;  /* 0x00000003ff187819 */ /* 0x000fe20000011604 */
[----:B------:R-:W-:Y:S01]  /*10e0*/  IMAD.IADD R190, R187, 0x1, -R6 ;  /* 0x00000001bbbe7824 */ /* 0x000fe200078e0a06 */
[----:B------:R-:W-:Y:S01]  /*10f0*/  SHF.R.S32.HI R4, RZ, 0x1f, R211 ;  /* 0x0000001fff047819 */ /* 0x000fe200000114d3 */
[C---:B------:R-:W-:Y:S01]  /*1100*/  VIADD R208, R16.reuse, 0x100 ;  /* 0x0000010010d07836 */ /* 0x040fe20000000000 */
[----:B------:R-:W-:Y:S01]  /*1110*/  SHF.R.S32.HI R9, RZ, 0x1f, R210 ;  /* 0x0000001fff097819 */ /* 0x000fe200000114d2 */
[C---:B------:R-:W-:Y:S01]  /*1120*/  VIADD R207, R16.reuse, 0x120 ;  /* 0x0000012010cf7836 */ /* 0x040fe20000000000 */
[----:B------:R-:W-:Y:S01]  /*1130*/  SHF.R.S32.HI R6, RZ, 0x1f, R209 ;  /* 0x0000001fff067819 */ /* 0x000fe200000114d1 */
[C---:B------:R-:W-:Y:S01]  /*1140*/  VIADD R206, R16.reuse, 0x140 ;  /* 0x0000014010ce7836 */ /* 0x040fe20000000000 */
[----:B------:R-:W-:Y:S01]  /*1150*/  LOP3.LUT R5, R5, 0xfffffe00, RZ, 0xc0, !PT ;  /* 0xfffffe0005057812 */ /* 0x000fe200078ec0ff */
[----:B------:R0:W-:Y:S01]  /*1160*/  STL [R1+0x58], R28 ;  /* 0x0000581c01007387 */ /* 0x0001e20000100800 */
[----:B------:R-:W-:Y:S01]  /*1170*/  SHF.L.U64.HI R30, R211, 0x1, R4 ;  /* 0x00000001d31e7819 */ /* 0x000fe20000010204 */
[C---:B------:R-:W-:Y:S01]  /*1180*/  VIADD R205, R16.reuse, 0x160 ;  /* 0x0000016010cd7836 */ /* 0x040fe20000000000 */
[----:B------:R-:W-:Y:S01]  /*1190*/  SHF.R.S32.HI R13, RZ, 0x1f, R208 ;  /* 0x0000001fff0d7819 */ /* 0x000fe200000114d0 */
[C---:B------:R-:W-:Y:S01]  /*11a0*/  VIADD R204, R16.reuse, 0x180 ;  /* 0x0000018010cc7836 */ /* 0x040fe20000000000 */
[----:B------:R-:W-:Y:S01]  /*11b0*/  SHF.L.U64.HI R4, R209, 0x1, R6 ;  /* 0x00000001d1047819 */ /* 0x000fe20000010206 */
[----:B------:R-:W-:Y:S01]  /*11c0*/  STL [R1+0x64], R5 ;  /* 0x0000640501007387 */ /* 0x000fe20000100800 */
[----:B------:R-:W-:Y:S01]  /*11d0*/  SHF.R.S32.HI R8, RZ, 0x1f, R207 ;  /* 0x0000001fff087819 */ /* 0x000fe200000114cf */
[----:B------:R-:W-:Y:S01]  /*11e0*/  VIADD R195, R16, 0x1a0 ;  /* 0x000001a010c37836 */ /* 0x000fe20000000000 */
[----:B------:R-:W-:Y:S01]  /*11f0*/  SHF.R.S32.HI R15, RZ, 0x1f, R206 ;  /* 0x0000001fff0f7819 */ /* 0x000fe200000114ce */
[----:B------:R-:W-:Y:S01]  /*1200*/  STL [R1], R30 ;  /* 0x0000001e01007387 */ /* 0x000fe20000100800 */
[----:B0-----:R-:W-:Y:S01]  /*1210*/  SHF.L.U64.HI R28, R210, 0x1, R9 ;  /* 0x00000001d21c7819 */ /* 0x001fe20000010209 */
[----:B------:R-:W-:Y:S01]  /*1220*/  IMAD R7, R220, 0x400, R7 ;  /* 0x00000400dc077824 */ /* 0x000fe200078e0207 */
[----:B------:R-:W-:Y:S01]  /*1230*/  SHF.L.U64.HI R9, R208, 0x1, R13 ;  /* 0x00000001d0097819 */ /* 0x000fe2000001020d */
[C---:B------:R-:W-:Y:S01]  /*1240*/  VIADD R216, R16.reuse, 0x1c0 ;  /* 0x000001c010d87836 */ /* 0x040fe20000000000 */
[----:B------:R-:W-:Y:S01]  /*1250*/  SHF.L.U64.HI R6, R207, 0x1, R8 ;  /* 0x00000001cf067819 */ /* 0x000fe20000010208 */
[----:B------:R-:W-:Y:S01]  /*1260*/  STL [R1+0x4], R28 ;  /* 0x0000041c01007387 */ /* 0x000fe20000100800 */
[----:B------:R-:W-:Y:S01]  /*1270*/  SHF.R.S32.HI R10, RZ, 0x1f, R205 ;  /* 0x0000001fff0a7819 */ /* 0x000fe200000114cd */
[----:B------:R-:W-:Y:S01]  /*1280*/  VIADD R215, R16, 0x1e0 ;  /* 0x000001e010d77836 */ /* 0x000fe20000000000 */
[----:B------:R-:W-:Y:S01]  /*1290*/  R2P PR, R12, 0x6 ;  /* 0x000000060c007804 */ /* 0x000fe20000000000 */
[----:B------:R0:W-:Y:S01]  /*12a0*/  STL [R1+0x8], R4 ;  /* 0x0000080401007387 */ /* 0x0001e20000100800 */
[----:B------:R-:W-:Y:S01]  /*12b0*/  SHF.R.S32.HI R21, RZ, 0x1f, R204 ;  /* 0x0000001fff157819 */ /* 0x000fe200000114cc */
[----:B------:R-:W-:Y:S01]  /*12c0*/  IMAD.IADD R7, R7, 0x1, R14 ;  /* 0x0000000107077824 */ /* 0x000fe200078e020e */
[----:B------:R-:W-:Y:S01]  /*12d0*/  SHF.R.S32.HI R12, RZ, 0x1f, R195 ;  /* 0x0000001fff0c7819 */ /* 0x000fe200000114c3 */
[----:B------:R-:W-:Y:S01]  /*12e0*/  STL [R1+0xc], R9 ;  /* 0x00000c0901007387 */ /* 0x000fe20000100800 */
[----:B------:R-:W-:Y:S01]  /*12f0*/  SHF.L.U64.HI R8, R205, 0x1, R10 ;  /* 0x00000001cd087819 */ /* 0x000fe2000001020a */
[----:B------:R-:W-:Y:S01]  /*1300*/  IMAD R223, R7, 0x2, R2 ;  /* 0x0000000207df7824 */ /* 0x000fe200078e0202 */
[----:B------:R-:W-:Y:S01]  /*1310*/  SHF.R.S32.HI R29, RZ, 0x1f, R216 ;  /* 0x0000001fff1d7819 */ /* 0x000fe200000114d8 */
[----:B------:R1:W-:Y:S01]  /*1320*/  STL [R1+0x10], R6 ;  /* 0x0000100601007387 */ /* 0x0003e20000100800 */
[----:B------:R-:W-:Y:S01]  /*1330*/  SHF.R.S32.HI R14, RZ, 0x1f, R215 ;  /* 0x0000001fff0e7819 */ /* 0x000fe200000114d7 */
[----:B------:R-:W-:Y:S01]  /*1340*/  VIADD R214, R16, 0x40 ;  /* 0x0000004010d67836 */ /* 0x000fe20000000000 */
[----:B0-----:R-:W-:Y:S01]  /*1350*/  SHF.L.U64.HI R4, R206, 0x1, R15 ;  /* 0x00000001ce047819 */ /* 0x001fe2000001020f */
[C---:B------:R-:W-:Y:S01]  /*1360*/  VIADD R213, R16.reuse, 0x60 ;  /* 0x0000006010d57836 */ /* 0x040fe20000000000 */
[----:B------:R-:W-:Y:S01]  /*1370*/  SHF.R.S32.HI R20, RZ, 0x1f, R193 ;  /* 0x0000001fff147819 */ /* 0x000fe200000114c1 */
[----:B------:R-:W-:Y:S01]  /*1380*/  VIADD R212, R16, 0x80 ;  /* 0x0000008010d47836 */ /* 0x000fe20000000000 */
[----:B------:R-:W-:Y:S01]  /*1390*/  SHF.L.U64.HI R7, R216, 0x1, R29 ;  /* 0x00000001d8077819 */ /* 0x000fe2000001021d */
[----:B------:R0:W-:Y:S01]  /*13a0*/  STL [R1+0x14], R4 ;  /* 0x0000140401007387 */ /* 0x0001e20000100800 */
[----:B------:R-:W-:Y:S01]  /*13b0*/  LOP3.LUT R5, R5, R0, R24, 0xf6, !PT ;  /* 0x0000000005057212 */ /* 0x000fe200078ef618 */
[----:B------:R-:W-:Y:S01]  /*13c0*/  IMAD R0, R3, 0x8, R194 ;  /* 0x0000000803007824 */ /* 0x000fe200078e02c2 */
[----:B-1----:R-:W-:Y:S01]  /*13d0*/  SHF.L.U64.HI R6, R204, 0x1, R21 ;  /* 0x00000001cc067819 */ /* 0x002fe20000010215 */
[----:B------:R-:W-:Y:S01]  /*13e0*/  STL [R1+0x18], R8 ;  /* 0x0000180801007387 */ /* 0x000fe20000100800 */
[----:B------:R-:W-:Y:S01]  /*13f0*/  VIADD R226, R223, 0x36400 ;  /* 0x00036400dfe27836 */ /* 0x000fe20000000000 */
[----:B------:R-:W-:Y:S01]  /*1400*/  SEL R225, R225, 0xffffffe0, !P1 ;  /* 0xffffffe0e1e17807 */ /* 0x000fe20004800000 */
[----:B------:R-:W-:Y:S01]  /*1410*/  VIADD R19, R16, 0x20 ;  /* 0x0000002010137836 */ /* 0x000fe20000000000 */
[----:B------:R1:W-:Y:S01]  /*1420*/  STL [R1+0x1c], R6 ;  /* 0x00001c0601007387 */ /* 0x0003e20000100800 */
[----:B------:R-:W-:Y:S01]  /*1430*/  VIADD R224, R223, 0x36440 ;  /* 0x00036440dfe07836 */ /* 0x000fe20000000000 */
[----:B0-----:R-:W-:Y:S01]  /*1440*/  SHF.L.U64.HI R4, R195, 0x1, R12 ;  /* 0x00000001c3047819 */ /* 0x001fe2000001020c */
[C---:B------:R-:W-:Y:S01]  /*1450*/  @P2 VIADD R224, R226.reuse, 0xffffffc0 ;  /* 0xffffffc0e2e02836 */ /* 0x040fe20000000000 */
[----:B------:R-:W-:Y:S01]  /*1460*/  SHF.R.S32.HI R227, RZ, 0x1f, R214 ;  /* 0x0000001fffe37819 */ /* 0x000fe200000114d6 */
[----:B------:R-:W-:Y:S01]  /*1470*/  IMAD.IADD R226, R226, 0x1, R225 ;  /* 0x00000001e2e27824 */ /* 0x000fe200078e02e1 */
[----:B------:R-:W-:Y:S01]  /*1480*/  SHF.R.S32.HI R228, RZ, 0x1f, R213 ;  /* 0x0000001fffe47819 */ /* 0x000fe200000114d5 */
[----:B------:R0:W-:Y:S01]  /*1490*/  STL [R1+0x20], R4 ;  /* 0x0000200401007387 */ /* 0x0001e20000100800 */
[----:B------:R-:W-:Y:S01]  /*14a0*/  SHF.R.S32.HI R229, RZ, 0x1f, R212 ;  /* 0x0000001fffe57819 */ /* 0x000fe200000114d4 */
[----:B------:R-:W-:Y:S01]  /*14b0*/  IMAD.IADD R225, R225, 0x1, R224 ;  /* 0x00000001e1e17824 */ /* 0x000fe200078e02e0 */
[----:B-1----:R-:W-:Y:S01]  /*14c0*/  SHF.L.U64.HI R6, R215, 0x1, R14 ;  /* 0x00000001d7067819 */ /* 0x002fe2000001020e */
[----:B------:R-:W-:Y:S01]  /*14d0*/  STL [R1+0x24], R7 ;  /* 0x0000240701007387 */ /* 0x000fe20000100800 */
[----:B------:R-:W-:-:S02]  /*14e0*/  SHF.R.S32.HI R17, RZ, 0x1f, R16 ;  /* 0x0000001fff117819 */ /* 0x000fc40000011410 */
[----:B------:R-:W-:Y:S01]  /*14f0*/  SHF.R.S32.HI R191, RZ, 0x1f, R19 ;  /* 0x0000001fffbf7819 */ /* 0x000fe20000011413 */
[----:B------:R-:W-:Y:S01]  /*1500*/  STL [R1+0x28], R6 ;  /* 0x0000280601007387 */ /* 0x000fe20000100800 */
[----:B------:R-:W-:Y:S02]  /*1510*/  SHF.L.U64.HI R227, R214, 0x1, R227 ;  /* 0x00000001d6e37819 */ /* 0x000fe400000102e3 */
[----:B0-----:R-:W-:Y:S02]  /*1520*/  SHF.L.U64.HI R4, R193, 0x1, R20 ;  /* 0x00000001c1047819 */ /* 0x001fe40000010214 */
[----:B------:R-:W-:Y:S02]  /*1530*/  SHF.L.U64.HI R228, R213, 0x1, R228 ;  /* 0x00000001d5e47819 */ /* 0x000fe400000102e4 */
[----:B------:R-:W-:Y:S01]  /*1540*/  SHF.L.U64.HI R229, R212, 0x1, R229 ;  /* 0x00000001d4e57819 */ /* 0x000fe200000102e5 */
[----:B------:R0:W-:Y:S02]  /*1550*/  STL [R1+0x54], R4 ;  /* 0x0000540401007387 */ /* 0x0001e40000100800 */
[----:B0-----:R-:W-:-:S05]  /*1560*/  IMAD R4, R5, 0x2, R2 ;  /* 0x0000000205047824 */ /* 0x001fca00078e0202 */
[----:B------:R0:W-:Y:S04]  /*1570*/  STL [R1+0x5c], R4 ;  /* 0x00005c0401007387 */ /* 0x0001e80000100800 */
[----:B------:R0:W-:Y:S01]  /*1580*/  STL [R1+0x68], R0 ;  /* 0x0000680001007387 */ /* 0x0001e20000100800 */
[----:B--2---:R-:W-:Y:S01]  /*1590*/  LOP3.LUT R188, R18, 0x1, RZ, 0xfc, !PT ;  /* 0x0000000112bc7812 */ /* 0x004fe200078efcff */
[----:B0-----:R-:W-:-:S07]  /*15a0*/  IMAD.MOV.U32 R18, RZ, RZ, RZ ;  /* 0x000000ffff127224 */ /* 0x001fce00078e00ff */
.L_x_4581:
        /* <DEDUP_REMOVED lines=56> */
.L_x_4461:
[----:B------:R-:W-:Y:S02]  /*1930*/  IMAD.U32 R40, RZ, RZ, UR5 ;  /* 0x00000005ff287e24 */ /* 0x000fe4000f8e00ff */
[----:B------:R-:W-:Y:S01]  /*1940*/  IMAD.U32 R28, RZ, RZ, UR4 ;  /* 0x00000004ff1c7e24 */ /* 0x000fe2000f8e00ff */
[----:B------:R-:W-:Y:S06]  /*1950*/  @!P2 BRA `(.L_x_4462) ;  /* 0x000000000010a947 */ /* 0x000fec0003800000 */
[----:B-1----:R-:W-:-:S04]  /*1960*/  IADD3 R4, P0, R31, UR8, RZ ;  /* 0x000000081f047c10 */ /* 0x002fc8000ff1e0ff */
[----:B------:R-:W-:-:S05]  /*1970*/  IADD3.X R5, R30, UR9, RZ, P0, !PT ;  /* 0x000000091e057c10 */ /* 0x000fca00087fe4ff */
[----:B------:R0:W5:Y:S01]  /*1980*/  LDG.E R28, desc[UR40][R4.64] ;  /* 0x00000028041c7981 */ /* 0x000162000c1e1900 */
[----:B------:R-:W-:Y:S05]  /*1990*/  BRA `(.L_x_4463) ;  /* 0x0000000000107947 */ /* 0x000fea0003800000 */
.L_x_4462:
[----:B------:R-:W-:Y:S05]  /*19a0*/  @!P0 BRA `(.L_x_4463) ;  /* 0x00000000000c8947 */ /* 0x000fea0003800000 */
[----:B-1----:R-:W2:Y:S04]  /*19b0*/  LDG.E R5, desc[UR40][R8.64] ;  /* 0x0000002808057981 */ /* 0x002ea8000c1e1900 */
[----:B------:R-:W2:Y:S02]  /*19c0*/  LDG.E R28, desc[UR40][R8.64+0x4] ;  /* 0x00000428081c7981 */ /* 0x000ea4000c1e1900 */
[----:B--2---:R-:W-:-:S07]  /*19d0*/  IMAD.IADD R28, R28, 0x1, -R5 ;  /* 0x000000011c1c7824 */ /* 0x004fce00078e0a05 */
.L_x_4463:
        /* <DEDUP_REMOVED lines=17> */
[----:B------:R-:W-:Y:S01]  /*1af0*/  VIMNMX R39, RZ, R39, !PT ;  /* 0x00000027ff277248 */ /* 0x000fe20007fe0100 */
[----:B--2---:R-:W-:-:S04]  /*1b00*/  @P0 IMAD.IADD R40, R9, 0x1, -R0 ;  /* 0x0000000109280824 */ /* 0x004fc800078e0a00 */
        /* <DEDUP_REMOVED lines=36> */
.L_x_4466:
[----:B------:R-:W-:Y:S05]  /*1d50*/  BSYNC B6 ;  /* 0x0000000000067941 */ /* 0x000fea0003800000 */
.L_x_4465:
        /* <DEDUP_REMOVED lines=20> */
.L_x_4468:
[----:B------:R-:W-:Y:S05]  /*1ea0*/  BSYNC B6 ;  /* 0x0000000000067941 */ /* 0x000fea0003800000 */
.L_x_4467:
[----:B------:R-:W-:Y:S01]  /*1eb0*/  ULDC.64 UR4, c[0x0][0xaf0] ;  /* 0x0002bc0000047ab9 */ /* 0x000fe20000000a00 */
[----:B------:R-:W0:Y:S01]  /*1ec0*/  LDC R51, c[0x0][0x3f4] ;  /* 0x0000fd00ff337b82 */ /* 0x000e220000000800 */
[----:B------:R-:W-:-:S04]  /*1ed0*/  ISETP.NE.U32.AND P0, PT, RZ, UR4, PT ;  /* 0x00000004ff007c0c */ /* 0x000fc8000bf05070 */
[----:B------:R-:W-:-:S03]  /*1ee0*/  ISETP.NE.AND.EX P0, PT, RZ, UR5, PT, P0 ;  /* 0x00000005ff007c0c */ /* 0x000fc6000bf05300 */
[----:B------:R-:W1:Y:S08]  /*1ef0*/  LDC.64 R4, c[0x0][0x3f8] ;  /* 0x0000fe00ff047b82 */ /* 0x000e700000000a00 */
[----:B------:R-:W2:Y:S02]  /*1f00*/  LDC.64 R46, c[0x0][0x408] ;  /* 0x00010200ff2e7b82 */ /* 0x000ea40000000a00 */
[----:B------:R-:W-:-:S02]  /*1f10*/  @P0 IADD3 R6, P1, R31, UR4, RZ ;  /* 0x000000041f060c10 */ /* 0x000fc4000ff3e0ff */
[----:B------:R-:W-:Y:S01]  /*1f20*/  SHF.R.S32.HI R3, RZ, 0x1f, R187 ;  /* 0x0000001fff037819 */ /* 0x000fe200000114bb */
[----:B------:R-:W3:Y:S01]  /*1f30*/  S2R R12, SR_TID.X ;  /* 0x00000000000c7919 */ /* 0x000ee20000002100 */
[----:B------:R-:W-:Y:S02]  /*1f40*/  @P0 IADD3.X R7, R30, UR5, RZ, P1, !PT ;  /* 0x000000051e070c10 */ /* 0x000fe40008ffe4ff */
[----:B------:R-:W-:Y:S01]  /*1f50*/  SHF.R.S32.HI R185, RZ, 0x1f, R184 ;  /* 0x0000001fffb97819 */ /* 0x000fe200000114b8 */
[----:B------:R-:W-:Y:S01]  /*1f60*/  IMAD.SHL.U32 R44, R190, 0x40, RZ ;  /* 0x00000040be2c7824 */ /* 0x000fe200078e00ff */
[----:B------:R-:W-:Y:S01]  /*1f70*/  ULDC UR4, c[0x0][0x2f4] ;  /* 0x0000bd0000047ab9 */ /* 0x000fe20000000800 */
[----:B------:R4:W3:Y:S01]  /*1f80*/  @P0 LDG.E R41, desc[UR40][R6.64] ;  /* 0x0000002806290981 */ /* 0x0008e2000c1e1900 */
[----:B0-----:R-:W-:Y:S02]  /*1f90*/  ISETP.GE.AND P0, PT, R16, R51, PT ;  /* 0x000000331000720c */ /* 0x001fe40003f06270 */
[----:B------:R-:W-:Y:S01]  /*1fa0*/  LOP3.LUT R44, R44, 0x1c0, RZ, 0xc0, !PT ;  /* 0x000001c02c2c7812 */ /* 0x000fe200078ec0ff */
[----:B------:R-:W0:Y:S01]  /*1fb0*/  S2R R30, SR_TID.X ;  /* 0x00000000001e7919 */ /* 0x000e220000002100 */
[-C--:B-1----:R-:W-:Y:S01]  /*1fc0*/  IMAD R0, R3, R4.reuse, RZ ;  /* 0x0000000403007224 */ /* 0x082fe200078e02ff */
[----:B------:R-:W-:Y:S01]  /*1fd0*/  SHF.L.U64.HI R42, R4, 0x6, R5 ;  /* 0x00000006042a7819 */ /* 0x000fe20000010205 */
[----:B------:R-:W-:Y:S01]  /*1fe0*/  IMAD.WIDE.U32 R32, R187, R4, R16 ;  /* 0x00000004bb207225 */ /* 0x000fe200078e0010 */
[----:B------:R-:W-:-:S02]  /*1ff0*/  ISETP.GE.AND P2, PT, R16, UR4, PT ;  /* 0x0000000410007c0c */ /* 0x000fc4000bf46270 */
[----:B----45:R-:W-:Y:S01]  /*2000*/  SHF.R.S32.HI R7, RZ, 0x1f, R27 ;  /* 0x0000001fff077819 */ /* 0x030fe2000001141b */
[----:B------:R-:W-:Y:S01]  /*2010*/  IMAD R9, R187, R5, R0 ;  /* 0x00000005bb097224 */ /* 0x000fe200078e0200 */
[----:B------:R-:W-:Y:S01]  /*2020*/  SHF.R.S32.HI R48, RZ, 0x1f, R26 ;  /* 0x0000001fff307819 */ /* 0x000fe2000001141a */
[----:B--2---:R-:W-:Y:S01]  /*2030*/  IMAD R8, R3, R46, RZ ;  /* 0x0000002e03087224 */ /* 0x004fe200078e02ff */
[----:B------:R-:W-:Y:S01]  /*2040*/  SEL R3, R51, RZ, P0 ;  /* 0x000000ff33037207 */ /* 0x000fe20000000000 */
[-C--:B------:R-:W-:Y:S01]  /*2050*/  IMAD.WIDE.U32 R20, R187, R4.reuse, R184 ;  /* 0x00000004bb147225 */ /* 0x080fe200078e00b8 */
[----:B------:R-:W-:Y:S02]  /*2060*/  IADD3 R33, R9, R33, RZ ;  /* 0x0000002109217210 */ /* 0x000fe40007ffe0ff */
[----:B------:R-:W-:Y:S01]  /*2070*/  SHF.L.U64.HI R45, R46, 0x6, R47 ;  /* 0x000000062e2d7819 */ /* 0x000fe2000001022f */
[----:B------:R-:W-:Y:S01]  /*2080*/  IMAD.IADD R3, R16, 0x1, R3 ;  /* 0x0000000110037824 */ /* 0x000fe200078e0203 */
[----:B------:R-:W-:Y:S01]  /*2090*/  ISETP.GE.AND P1, PT, R19, UR4, PT ;  /* 0x0000000413007c0c */ /* 0x000fe2000bf26270 */
[----:B------:R-:W-:Y:S01]  /*20a0*/  IMAD.IADD R21, R21, 0x1, R9 ;  /* 0x0000000115157824 */ /* 0x000fe200078e0209 */
[----:B------:R-:W-:Y:S01]  /*20b0*/  P2R R63, PR, RZ, 0x4 ;  /* 0x00000004ff3f7803 */ /* 0x000fe20000000000 */
[----:B------:R-:W-:Y:S01]  /*20c0*/  IMAD R11, R187, R47, R8 ;  /* 0x0000002fbb0b7224 */ /* 0x000fe200078e0208 */
[----:B------:R-:W-:Y:S01]  /*20d0*/  SHF.R.S32.HI R6, RZ, 0x1f, R3 ;  /* 0x0000001fff067819 */ /* 0x000fe20000011403 */
[-C--:B------:R-:W-:Y:S01]  /*20e0*/  IMAD R8, R7, R4.reuse, RZ ;  /* 0x0000000407087224 */ /* 0x080fe200078e02ff */
[----:B---3--:R-:W-:Y:S01]  /*20f0*/  SHF.R.U32.HI R12, RZ, 0x7, R12 ;  /* 0x00000007ff0c7819 */ /* 0x008fe2000001160c */
[----:B------:R-:W-:Y:S01]  /*2100*/  IMAD.WIDE.U32 R20, R27, R4, R20 ;  /* 0x000000041b147225 */ /* 0x000fe200078e0014 */
[----:B------:R-:W-:-:S03]  /*2110*/  LEA.HI R3, R6, R3, RZ, 0x3 ;  /* 0x0000000306037211 */ /* 0x000fc600078f18ff */
[----:B------:R-:W-:Y:S01]  /*2120*/  IMAD R6, R7, R46, RZ ;  /* 0x0000002e07067224 */ /* 0x000fe200078e02ff */
[----:B------:R-:W-:Y:S01]  /*2130*/  LOP3.LUT R56, R3, 0xfffffff8, RZ, 0xc0, !PT ;  /* 0xfffffff803387812 */ /* 0x000fe200078ec0ff */
[----:B------:R-:W-:-:S03]  /*2140*/  IMAD.WIDE.U32 R32, R27, R4, R32 ;  /* 0x000000041b207225 */ /* 0x000fc600078e0020 */
[----:B------:R-:W-:Y:S01]  /*2150*/  SHF.R.S32.HI R61, RZ, 0x1f, R56 ;  /* 0x0000001fff3d7819 */ /* 0x000fe20000011438 */
[----:B0-----:R-:W-:Y:S02]  /*2160*/  VIADD R30, R30, 0xffffff80 ;  /* 0xffffff801e1e7836 */ /* 0x001fe40000000000 */
[----:B------:R-:W-:Y:S01]  /*2170*/  IMAD.SHL.U32 R43, R4, 0x40, RZ ;  /* 0x00000040042b7824 */ /* 0x000fe200078e00ff */
[----:B------:R-:W-:Y:S01]  /*2180*/  LOP3.LUT R4, R44, 0x18, R16, 0xf8, !PT ;  /* 0x000000182c047812 */ /* 0x000fe200078ef810 */
[----:B------:R-:W-:Y:S01]  /*2190*/  IMAD R57, R27, R47, R6 ;  /* 0x0000002f1b397224 */ /* 0x000fe200078e0206 */
[----:B------:R-:W-:Y:S01]  /*21a0*/  SHF.R.S32.HI R10, RZ, 0x1f, R30 ;  /* 0x0000001fff0a7819 */ /* 0x000fe2000001141e */
[C---:B------:R-:W-:Y:S01]  /*21b0*/  IMAD.WIDE.U32 R34, R187.reuse, R46, R184 ;  /* 0x0000002ebb227225 */ /* 0x040fe200078e00b8 */
[----:B------:R-:W-:Y:S02]  /*21c0*/  SHF.R.U32.HI R47, RZ, 0x3, R44 ;  /* 0x00000003ff2f7819 */ /* 0x000fe4000001162c */
[----:B------:R-:W-:Y:S01]  /*21d0*/  LEA.HI R10, R10, R30, RZ, 0x2 ;  /* 0x0000001e0a0a7211 */ /* 0x000fe200078f10ff */
[----:B------:R-:W-:-:S03]  /*21e0*/  IMAD.WIDE.U32 R36, R187, R46, R16 ;  /* 0x0000002ebb247225 */ /* 0x000fc600078e0010 */
[----:B------:R-:W-:Y:S01]  /*21f0*/  LOP3.LUT R10, R10, 0xfffffffc, RZ, 0xc0, !PT ;  /* 0xfffffffc0a0a7812 */ /* 0x000fe200078ec0ff */
[----:B------:R-:W-:Y:S01]  /*2200*/  IMAD R9, R27, R5, R8 ;  /* 0x000000051b097224 */ /* 0x000fe200078e0208 */
[-C--:B------:R-:W-:Y:S01]  /*2210*/  LOP3.LUT R5, R4, R47.reuse, RZ, 0x3c, !PT ;  /* 0x0000002f04057212 */ /* 0x080fe200078e3cff */
[----:B------:R-:W-:Y:S01]  /*2220*/  IMAD.IADD R35, R35, 0x1, R11 ;  /* 0x0000000123237824 */ /* 0x000fe200078e020b */
[----:B------:R-:W-:Y:S01]  /*2230*/  LOP3.LUT R4, R44, 0x38, R3, 0xf8, !PT ;  /* 0x000000382c047812 */ /* 0x000fe200078ef803 */
[----:B------:R-:W-:Y:S02]  /*2240*/  IMAD.IADD R37, R11, 0x1, R37 ;  /* 0x000000010b257824 */ /* 0x000fe400078e0225 */
[----:B------:R-:W-:Y:S01]  /*2250*/  IMAD R52, R220, 0x200, R5 ;  /* 0x00000200dc347824 */ /* 0x000fe200078e0205 */
[----:B------:R-:W-:Y:S01]  /*2260*/  LOP3.LUT R5, R4, R47, RZ, 0x3c, !PT ;  /* 0x0000002f04057212 */ /* 0x000fe200078e3cff */
[----:B------:R-:W-:-:S04]  /*2270*/  IMAD.WIDE.U32 R34, R27, R46, R34 ;  /* 0x0000002e1b227225 */ /* 0x000fc800078e0022 */
        /* <DEDUP_REMOVED lines=13> */
.L_x_4501:
[----:B0-----:R-:W0:Y:S01]  /*2350*/  LDC R66, c[0x0][0x430] ;  /* 0x00010c00ff427b82 */ /* 0x001e220000000800 */
[----:B------:R-:W-:Y:S01]  /*2360*/  IADD3 R38, R38, -0x1, RZ ;  /* 0xffffffff26267810 */ /* 0x000fe20007ffe0ff */
[----:B------:R-:W-:-:S04]  /*2370*/  IMAD.MOV.U32 R65, RZ, RZ, RZ ;  /* 0x000000ffff417224 */ /* 0x000fc800078e00ff */
[----:B------:R-:W-:Y:S02]  /*2380*/  IMAD R5, R38, 0x40, R50 ;  /* 0x0000004026057824 */ /* 0x000fe400078e0232 */
[----:B------:R-:W1:Y:S02]  /*2390*/  LDC R77, c[0x0][0x3f4] ;  /* 0x0000fd00ff4d7b82 */ /* 0x000e640000000800 */
[----:B------:R-:W-:Y:S01]  /*23a0*/  IMAD.IADD R12, R0, 0x1, R5 ;  /* 0x00000001000c7824 */ /* 0x000fe200078e0205 */
[----:B------:R-:W-:-:S03]  /*23b0*/  ISETP.GE.AND P2, PT, R5, R40, PT ;  /* 0x000000280500720c */ /* 0x000fc60003f46270 */
[----:B------:R-:W-:Y:S01]  /*23c0*/  IMAD.MOV.U32 R8, RZ, RZ, R12 ;  /* 0x000000ffff087224 */ /* 0x000fe200078e000c */
[----:B------:R-:W-:Y:S02]  /*23d0*/  ISETP.GT.OR P2, PT, R50, 0x3f, P2 ;  /* 0x0000003f3200780c */ /* 0x000fe40001744670 */
[----:B0-----:R-:W-:-:S11]  /*23e0*/  ISETP.NE.AND P3, PT, R66, 0x1, PT ;  /* 0x000000014200780c */ /* 0x001fd60003f65270 */
        /* <DEDUP_REMOVED lines=36> */
[----:B------:R-:W-:Y:S02]  /*2630*/  IMAD R6, R67, UR4, RZ ;  /* 0x0000000443067c24 */ /* 0x000fe4000f8e02ff */
        /* <DEDUP_REMOVED lines=46> */
.L_x_4473:
[----:B------:R-:W-:Y:S05]  /*2920*/  BSYNC B1 ;  /* 0x0000000000017941 */ /* 0x000fea0003800000 */
.L_x_4472:
        /* <DEDUP_REMOVED lines=15> */
.L_x_4474:
[----:B------:R-:W-:Y:S01]  /*2a20*/  IMAD R64, R22, 0x8, R2 ;  /* 0x0000000816407824 */ /* 0x000fe200078e0202 */
[----:B------:R-:W-:Y:S01]  /*2a30*/  SHF.L.U32 R75, R186, 0x1f, RZ ;  /* 0x0000001fba4b7819 */ /* 0x000fe200000006ff */
[----:B------:R-:W-:Y:S03]  /*2a40*/  BSSY B1, `(.L_x_4475) ;  /* 0x0000003000017945 */ /* 0x000fe60003800000 */
[----:B------:R-:W0:Y:S02]  /*2a50*/  SYNCS.PHASECHK.TRANS64.TRYWAIT P5, [R64+URZ+0x38890], R75 ;  /* 0x0388904b400075a7 */ /* 0x000e2400080a017f */
[----:B0-----:R-:W-:Y:S05]  /*2a60*/  @!P5 BRA `(.L_x_4476) ;  /* 0x0000018800ecd947 */ /* 0x001fea0003800000 */
.L_x_4716:
[----:B------:R-:W-:Y:S05]  /*2a70*/  BSYNC B1 ;  /* 0x0000000000017941 */ /* 0x000fea0003800000 */
.L_x_4475:
[----:B------:R-:W-:-:S03]  /*2a80*/  UMOV UR4, 0xffffffff ;  /* 0xffffffff00047882 */ /* 0x000fc60000000000 */
[----:B------:R-:W-:Y:S05]  /*2a90*/  BRA.DIV UR4, `(.L_x_4477) ;  /* 0x0000018a04f47947 */ /* 0x000fea000b800000 */
[----:B------:R-:W1:Y:S04]  /*2aa0*/  SHFL.IDX PT, R70, R70, RZ, 0x1c1f ;  /* 0x001c1fff46467589 */ /* 0x000e6800000e0000 */
[----:B------:R2:W3:Y:S02]  /*2ab0*/  SHFL.IDX PT, R14, R71, RZ, 0x1c1f ;  /* 0x001c1fff470e7589 */ /* 0x0004e400000e0000 */
.L_x_4720:
        /* <DEDUP_REMOVED lines=51> */
.L_x_4482:
[----:B------:R-:W-:Y:S05]  /*2df0*/  BSYNC B2 ;  /* 0x0000000000027941 */ /* 0x000fea0003800000 */
.L_x_4481:
[----:B0-----:R4:W-:Y:S02]  /*2e00*/  ST.E.128 desc[UR40][R10.64], R4 ;  /* 0x000000040a007985 */ /* 0x0019e4000c101d28 */
.L_x_4480:
[----:B------:R-:W-:Y:S05]  /*2e10*/  BSYNC B1 ;  /* 0x0000000000017941 */ /* 0x000fea0003800000 */
.L_x_4479:
        /* <DEDUP_REMOVED lines=53> */
.L_x_4484:
[----:B------:R-:W-:Y:S05]  /*3170*/  BSYNC B1 ;  /* 0x0000000000017941 */ /* 0x000fea0003800000 */
.L_x_4483:
[----:B-1----:R1:W-:Y:S01]  /*3180*/  ST.E.128 desc[UR40][R10.64], R4 ;  /* 0x000000040a007985 */ /* 0x0023e2000c101d28 */
[----:B------:R-:W-:Y:S05]  /*3190*/  BRA `(.L_x_4478) ;  /* 0x0000000c00787947 */ /* 0x000fea0003800000 */
.L_x_4471:
        /* <DEDUP_REMOVED lines=13> */
[----:B------:R-:W-:-:S03]  /*3270*/  CS2R R4, SRZ ;  /* 0x0000000000047805 */ /* 0x000fc6000001ff00 */
[----:B------:R-:W-:Y:S01]  /*3280*/  @!P3 IMAD.IADD R11, R15, 0x1, R11 ;  /* 0x000000010f0bb824 */ /* 0x000fe200078e020b */
[----:B0-----:R-:W-:-:S04]  /*3290*/  @!P3 LEA R12, P5, R6, R12, 0x1 ;  /* 0x0000000c060cb211 */ /* 0x001fc800078a08ff */
[----:B------:R-:W-:Y:S02]  /*32a0*/  @!P3 LEA.HI.X R13, R6, R13, R7, 0x1, P5 ;  /* 0x0000000d060db211 */ /* 0x000fe400028f0c07 */
[----:B------:R-:W-:Y:S02]  /*32b0*/  CS2R R6, SRZ ;  /* 0x0000000000067805 */ /* 0x000fe4000001ff00 */
[C---:B-1----:R-:W-:Y:S02]  /*32c0*/  @!P3 LEA R8, P5, R10.reuse, R8, 0x1 ;  /* 0x000000080a08b211 */ /* 0x042fe400078a08ff */
[----:B------:R-:W-:Y:S02]  /*32d0*/  CS2R R30, SRZ ;  /* 0x00000000001e7805 */ /* 0x000fe4000001ff00 */
[----:B------:R-:W-:Y:S01]  /*32e0*/  CS2R R28, SRZ ;  /* 0x00000000001c7805 */ /* 0x000fe2000001ff00 */
[----:B------:R-:W2:Y:S01]  /*32f0*/  @!P3 LDG.E.128 R4, desc[UR40][R12.64] ;  /* 0x000000280c04b981 */ /* 0x000ea2000c1e1d00 */
[----:B------:R-:W-:-:S05]  /*3300*/  @!P3 LEA.HI.X R9, R10, R9, R11, 0x1, P5 ;  /* 0x000000090a09b211 */ /* 0x000fca00028f0c0b */
[----:B------:R-:W3:Y:S01]  /*3310*/  @!P3 LDG.E.128 R28, desc[UR40][R8.64] ;  /* 0x00000028081cb981 */ /* 0x000ee2000c1e1d00 */
[----:B------:R-:W-:Y:S02]  /*3320*/  ISETP.NE.AND P3, PT, R188, 0x3, PT ;  /* 0x00000003bc00780c */ /* 0x000fe40003f65270 */
[----:B------:R-:W-:Y:S01]  /*3330*/  ISETP.GE.AND P5, PT, R16, R77, PT ;  /* 0x0000004d1000720c */ /* 0x000fe20003fa6270 */
[----:B--2---:R-:W-:Y:S01]  /*3340*/  IMAD.MOV.U32 R10, RZ, RZ, R4 ;  /* 0x000000ffff0a7224 */ /* 0x004fe200078e0004 */
[----:B------:R-:W-:Y:S01]  /*3350*/  MOV R11, R5 ;  /* 0x00000005000b7202 */ /* 0x000fe20000000f00 */
[----:B------:R-:W-:Y:S02]  /*3360*/  IMAD.MOV.U32 R14, RZ, RZ, R6 ;  /* 0x000000ffff0e7224 */ /* 0x000fe400078e0006 */
[----:B------:R-:W-:Y:S01]  /*3370*/  IMAD.MOV.U32 R15, RZ, RZ, R7 ;  /* 0x000000ffff0f7224 */ /* 0x000fe200078e0007 */
[----:B------:R-:W-:Y:S01]  /*3380*/  PRMT R86, R10, 0x7610, R86 ;  /* 0x000076100a567816 */ /* 0x000fe20000000056 */
[----:B---3--:R-:W-:Y:S01]  /*3390*/  IMAD.MOV.U32 R8, RZ, RZ, R30 ;  /* 0x000000ffff087224 */ /* 0x008fe200078e001e */
[----:B------:R-:W-:Y:S01]  /*33a0*/  PRMT R74, R11, 0x7610, R74 ;  /* 0x000076100b4a7816 */ /* 0x000fe2000000004a */
[----:B------:R-:W-:Y:S01]  /*33b0*/  IMAD.MOV.U32 R9, RZ, RZ, R31 ;  /* 0x000000ffff097224 */ /* 0x000fe200078e001f */
[----:B------:R-:W-:Y:S01]  /*33c0*/  PRMT R87, R87, 0x5410, R14 ;  /* 0x0000541057577816 */ /* 0x000fe2000000000e */
[----:B------:R-:W-:Y:S01]  /*33d0*/  IMAD.MOV.U32 R10, RZ, RZ, R28 ;  /* 0x000000ffff0a7224 */ /* 0x000fe200078e001c */
[----:B------:R-:W-:Y:S01]  /*33e0*/  PRMT R81, R81, 0x5410, R15 ;  /* 0x0000541051517816 */ /* 0x000fe2000000000f */
[----:B------:R-:W-:Y:S01]  /*33f0*/  IMAD.MOV.U32 R11, RZ, RZ, R29 ;  /* 0x000000ffff0b7224 */ /* 0x000fe200078e001d */
[----:B------:R-:W-:-:S02]  /*3400*/  PRMT R86, R86, 0x5410, R8 ;  /* 0x0000541056567816 */ /* 0x000fc40000000008 */
[----:B------:R-:W-:Y:S02]  /*3410*/  PRMT R81, R9, 0x7610, R81 ;  /* 0x0000761009517816 */ /* 0x000fe40000000051 */
[----:B------:R-:W-:Y:S02]  /*3420*/  PRMT R87, R10, 0x7610, R87 ;  /* 0x000076100a577816 */ /* 0x000fe40000000057 */
[----:B------:R-:W-:Y:S01]  /*3430*/  PRMT R74, R74, 0x5410, R11 ;  /* 0x000054104a4a7816 */ /* 0x000fe2000000000b */
[----:B------:R-:W-:Y:S06]  /*3440*/  @!P3 BRA `(.L_x_4485) ;  /* 0x000000000004b947 */ /* 0x000fec0003800000 */
[----:B------:R-:W-:Y:S01]  /*3450*/  BPT.TRAP 0x1 ;  /* 0x000000040000795c */ /* 0x000fe20000300000 */
.L_x_4485:
[----:B------:R-:W-:Y:S01]  /*3460*/  IMAD R64, R22, 0x8, R2 ;  /* 0x0000000816407824 */ /* 0x000fe200078e0202 */
[----:B------:R-:W-:Y:S01]  /*3470*/  SHF.L.U32 R75, R186, 0x1f, RZ ;  /* 0x0000001fba4b7819 */ /* 0x000fe200000006ff */
[----:B------:R-:W-:Y:S03]  /*3480*/  BSSY B1, `(.L_x_4486) ;  /* 0x0000003000017945 */ /* 0x000fe60003800000 */
[----:B------:R-:W0:Y:S02]  /*3490*/  SYNCS.PHASECHK.TRANS64.TRYWAIT P6, [R64+URZ+0x38890], R75 ;  /* 0x0388904b400075a7 */ /* 0x000e2400080c017f */
[----:B0-----:R-:W-:Y:S05]  /*34a0*/  @!P6 BRA `(.L_x_4487) ;  /* 0x0000018000b8e947 */ /* 0x001fea0003800000 */
.L_x_4721:
[----:B------:R-:W-:Y:S05]  /*34b0*/  BSYNC B1 ;  /* 0x0000000000017941 */ /* 0x000fea0003800000 */
.L_x_4486:
[----:B------:R-:W-:-:S03]  /*34c0*/  UMOV UR4, 0xffffffff ;  /* 0xffffffff00047882 */ /* 0x000fc60000000000 */
[----:B------:R-:W-:Y:S05]  /*34d0*/  BRA.DIV UR4, `(.L_x_4488) ;  /* 0x0000018204c07947 */ /* 0x000fea000b800000 */
[----:B------:R-:W1:Y:S04]  /*34e0*/  SHFL.IDX PT, R70, R70, RZ, 0x1c1f ;  /* 0x001c1fff46467589 */ /* 0x000e6800000e0000 */
[----:B------:R-:W2:Y:S02]  /*34f0*/  SHFL.IDX PT, R71, R71, RZ, 0x1c1f ;  /* 0x001c1fff47477589 */ /* 0x000ea400000e0000 */
.L_x_4725:
        /* <DEDUP_REMOVED lines=10> */
[----:B------:R-:W-:-:S04]  /*35a0*/  SHF.R.S32.HI R8, RZ, 0x4, R9 ;  /* 0x00000004ff087819 */ /* 0x000fc80000011409 */
[----:B------:R-:W-:-:S05]  /*35b0*/  LEA.HI.SX32 R8, R3, R8, 0x1d ;  /* 0x0000000803087211 */ /* 0x000fca00078feaff */
[----:B------:R-:W-:-:S05]  /*35c0*/  IMAD.SHL.U32 R77, R8, 0x8, RZ ;  /* 0x00000008084d7824 */ /* 0x000fca00078e00ff */
[----:B------:R-:W-:-:S04]  /*35d0*/  LOP3.LUT R8, R44, 0x38, R77, 0xf8, !PT ;  /* 0x000000382c087812 */ /* 0x000fc800078ef84d */
[----:B------:R-:W-:-:S05]  /*35e0*/  LOP3.LUT R9, R8, R47, RZ, 0x3c, !PT ;  /* 0x0000002f08097212 */ /* 0x000fca00078e3cff */
[----:B------:R-:W-:Y:S02]  /*35f0*/  IMAD R8, R220, 0x200, R9 ;  /* 0x00000200dc087824 */ /* 0x000fe400078e0209 */
[----:B------:R-:W-:Y:S02]  /*3600*/  IMAD.IADD R9, R62, 0x1, R73 ;  /* 0x000000013e097824 */ /* 0x000fe400078e0249 */
[----:B------:R-:W-:Y:S02]  /*3610*/  IMAD.IADD R73, R73, 0x1, R8 ;  /* 0x0000000149497824 */ /* 0x000fe400078e0208 */
[--C-:B------:R-:W-:Y:S02]  /*3620*/  IMAD R9, R9, 0x2, R2.reuse ;  /* 0x0000000209097824 */ /* 0x100fe400078e0202 */
[----:B------:R-:W-:-:S04]  /*3630*/  IMAD R73, R73, 0x2, R2 ;  /* 0x0000000249497824 */ /* 0x000fc800078e0202 */
[----:B------:R-:W1:Y:S04]  /*3640*/  LDS.128 R8, [R9+0x22400] ;  /* 0x0224000009087984 */ /* 0x000e680000000c00 */
        /* <DEDUP_REMOVED lines=84> */
.L_x_4490:
[----:B------:R-:W-:Y:S05]  /*3b90*/  BSYNC B1 ;  /* 0x0000000000017941 */ /* 0x000fea0003800000 */
.L_x_4489:
[----:B-1----:R1:W-:Y:S01]  /*3ba0*/  ST.E.128 desc[UR40][R58.64], R8 ;  /* 0x000000083a007985 */ /* 0x0023e2000c101d28 */
[----:B------:R-:W-:Y:S01]  /*3bb0*/  ISETP.GE.AND P4, PT, R77, R72, PT ;  /* 0x000000484d00720c */ /* 0x000fe20003f86270 */
[----:B------:R-:W-:Y:S01]  /*3bc0*/  IMAD.MOV.U32 R4, RZ, RZ, R71 ;  /* 0x000000ffff047224 */ /* 0x000fe200078e0047 */
[----:B------:R-:W-:-:S11]  /*3bd0*/  MOV R5, R70 ;  /* 0x0000004600057202 */ /* 0x000fd60000000f00 */
[----:B------:R-:W-:Y:S05]  /*3be0*/  @P4 BRA `(.L_x_4478) ;  /* 0x0000000000e44947 */ /* 0x000fea0003800000 */
[----:B------:R-:W-:-:S05]  /*3bf0*/  IMAD.WIDE R4, R77, 0x2, R4 ;  /* 0x000000024d047825 */ /* 0x000fca00078e0204 */
[----:B---3--:R3:W-:Y:S01]  /*3c00*/  ST.E.128 desc[UR40][R4.64], R12 ;  /* 0x0000000c04007985 */ /* 0x0087e2000c101d28 */
[----:B------:R-:W-:Y:S05]  /*3c10*/  BRA `(.L_x_4478) ;  /* 0x0000000000d87947 */ /* 0x000fea0003800000 */
.L_x_4470:
[----:B------:R-:W-:-:S13]  /*3c20*/  ISETP.NE.AND P3, PT, R188, 0x3, PT ;  /* 0x00000003bc00780c */ /* 0x000fda0003f65270 */
[----:B------:R-:W-:Y:S05]  /*3c30*/  @!P3 BRA `(.L_x_4491) ;  /* 0x000000000004b947 */ /* 0x000fea0003800000 */
[----:B------:R-:W-:Y:S01]  /*3c40*/  BPT.TRAP 0x1 ;  /* 0x000000040000795c */ /* 0x000fe20000300000 */
.L_x_4491:
[----:B------:R-:W-:Y:S01]  /*3c50*/  IMAD R64, R22, 0x8, R2 ;  /* 0x0000000816407824 */ /* 0x000fe200078e0202 */
[----:B------:R-:W-:Y:S01]  /*3c60*/  SHF.L.U32 R75, R186, 0x1f, RZ ;  /* 0x0000001fba4b7819 */ /* 0x000fe200000006ff */
[----:B------:R-:W-:Y:S01]  /*3c70*/  BSSY B1, `(.L_x_4492) ;  /* 0x0000004000017945 */ /* 0x000fe20003800000 */
[----:B------:R-:W-:Y:S02]  /*3c80*/  SHF.R.S32.HI R68, RZ, 0x1f, R66 ;  /* 0x0000001fff447819 */ /* 0x000fe40000011442 */
[----:B------:R-:W1:Y:S02]  /*3c90*/  SYNCS.PHASECHK.TRANS64.TRYWAIT P4, [R64+URZ+0x38890], R75 ;  /* 0x0388904b400075a7 */ /* 0x000e64000808017f */
[----:B-1----:R-:W-:Y:S05]  /*3ca0*/  @!P4 BRA `(.L_x_4493) ;  /* 0x0000017c0018c947 */ /* 0x002fea0003800000 */
.L_x_4726:
[----:B------:R-:W-:Y:S05]  /*3cb0*/  BSYNC B1 ;  /* 0x0000000000017941 */ /* 0x000fea0003800000 */
.L_x_4492:
        /* <DEDUP_REMOVED lines=24> */
[----:B------:R0:W2:Y:S04]  /*3e40*/  SHFL.IDX PT, R10, R13, RZ, 0x1c1f ;  /* 0x001c1fff0d0a7589 */ /* 0x0000a800000e0000 */
[----:B------:R0:W3:Y:S02]  /*3e50*/  SHFL.IDX PT, R14, R6, RZ, 0x1c1f ;  /* 0x001c1fff060e7589 */ /* 0x0000e400000e0000 */
.L_x_4730:
        /* <DEDUP_REMOVED lines=18> */
.L_x_4478:
[----:B------:R-:W-:Y:S05]  /*3f80*/  BSYNC B0 ;  /* 0x0000000000007941 */ /* 0x000fea0003800000 */
.L_x_4469:
        /* <DEDUP_REMOVED lines=17> */
.L_x_4496:
[----:B------:R-:W-:Y:S05]  /*40a0*/  BSYNC B0 ;  /* 0x0000000000007941 */ /* 0x000fea0003800000 */
.L_x_4495:
[----:B------:R-:W1:Y:S01]  /*40b0*/  SYNCS.PHASECHK.TRANS64.TRYWAIT P3, [R64+URZ+0x388b0], R75 ;  /* 0x0388b04b400075a7 */ /* 0x000e62000806017f */
[----:B------:R-:W-:Y:S04]  /*40c0*/  BSSY B0, `(.L_x_4497) ;  /* 0x0000002000007945 */ /* 0x000fe80003800000 */
[----:B-1----:R-:W-:Y:S05]  /*40d0*/  @!P3 BRA `(.L_x_4498) ;  /* 0x000001780064b947 */ /* 0x002fea0003800000 */
.L_x_4731:
[----:B------:R-:W-:Y:S05]  /*40e0*/  BSYNC B0 ;  /* 0x0000000000007941 */ /* 0x000fea0003800000 */
.L_x_4497:
        /* <DEDUP_REMOVED lines=23> */
[----:B------:R-:W3:Y:S01]  /*4260*/  LDL R29, [R1] ;  /* 0x00000000011d7983 */ /* 0x000ee20000100800 */
[----:B------:R-:W-:-:S03]  /*4270*/  ULDC UR4, c[0x0][0x320] ;  /* 0x0000c80000047ab9 */ /* 0x000fc60000000800 */
[----:B------:R-:W4:Y:S01]  /*4280*/  LDL R28, [R1+0x4] ;  /* 0x00000400011c7983 */ /* 0x000f220000100800 */
[----:B------:R-:W-:Y:S01]  /*4290*/  ISETP.GE.AND P5, PT, R16, UR4, PT ;  /* 0x0000000410007c0c */ /* 0x000fe2000bfa6270 */
[----:B------:R-:W-:Y:S02]  /*42a0*/  IMAD R9, R22, 0x8000, R52 ;  /* 0x0000800016097824 */ /* 0x000fe400078e0234 */
[----:B------:R-:W5:Y:S02]  /*42b0*/  LDL R15, [R1+0x8] ;  /* 0x00000800010f7983 */ /* 0x000f640000100800 */
[C---:B------:R-:W-:Y:S01]  /*42c0*/  IMAD R12, R9.reuse, 0x2, R2 ;  /* 0x00000002090c7824 */ /* 0x040fe200078e0202 */
[----:B------:R-:W-:Y:S01]  /*42d0*/  LOP3.LUT P3, RZ, R190, 0x4, RZ, 0xc0, !PT ;  /* 0x00000004beff7812 */ /* 0x000fe2000786c0ff */
[----:B------:R-:W5:Y:S04]  /*42e0*/  LDL R14, [R1+0xc] ;  /* 0x00000c00010e7983 */ /* 0x000f680000100800 */
[----:B------:R-:W5:Y:S04]  /*42f0*/  LDL R58, [R1+0x10] ;  /* 0x00001000013a7983 */ /* 0x000f680000100800 */
[----:B------:R-:W1:Y:S01]  /*4300*/  @!P5 LDS.128 R4, [R12+0x400] ;  /* 0x000400000c04d984 */ /* 0x000e620000000c00 */
[----:B------:R-:W-:-:S03]  /*4310*/  VIADD R13, R9, 0x20 ;  /* 0x00000020090d7836 */ /* 0x000fc60000000000 */
[----:B------:R-:W-:Y:S01]  /*4320*/  @P3 VIADD R13, R9, 0xffffffe0 ;  /* 0xffffffe0090d3836 */ /* 0x000fe20000000000 */
[C---:B0-----:R-:W-:Y:S01]  /*4330*/  @!P5 LEA R8, P3, R16.reuse, R11, 0x1 ;  /* 0x0000000b1008d211 */ /* 0x041fe200078608ff */
[----:B------:R-:W5:Y:S02]  /*4340*/  LDL R31, [R1+0x14] ;  /* 0x00001400011f7983 */ /* 0x000f640000100800 */
[----:B------:R-:W-:Y:S01]  /*4350*/  IMAD R13, R13, 0x2, R2 ;  /* 0x000000020d0d7824 */ /* 0x000fe200078e0202 */
[----:B--2---:R-:W-:Y:S01]  /*4360*/  @!P5 LEA.HI.X R9, R16, R10, R17, 0x1, P3 ;  /* 0x0000000a1009d211 */ /* 0x004fe200018f0c11 */
[----:B------:R-:W2:Y:S01]  /*4370*/  LDL R30, [R1+0x18] ;  /* 0x00001800011e7983 */ /* 0x000ea20000100800 */
        /* <DEDUP_REMOVED lines=24> */
[----:B---3--:R-:W-:Y:S02]  /*4500*/  @!P3 IMAD.X R9, R10, 0x1, R29, P5 ;  /* 0x000000010a09b824 */ /* 0x008fe400028e061d */
[----:B------:R-:W3:Y:S01]  /*4510*/  LDL R29, [R1+0x1c] ;  /* 0x00001c00011d7983 */ /* 0x000ee20000100800 */
[----:B------:R-:W-:-:S03]  /*4520*/  ISETP.GE.AND P5, PT, R210, UR4, PT ;  /* 0x00000004d2007c0c */ /* 0x000fc6000bfa6270 */
[----:B-1----:R0:W-:Y:S10]  /*4530*/  @!P3 ST.E.128 desc[UR40][R8.64], R4 ;  /* 0x000000040800b985 */ /* 0x0021f4000c101d28 */
[----:B------:R-:W1:Y:S01]  /*4540*/  @!P5 LDS.128 R4, [R12+0x6400] ;  /* 0x006400000c04d984 */ /* 0x000e620000000c00 */
[----:B0-----:R-:W-:-:S05]  /*4550*/  @!P5 LEA R8, P3, R210, R11, 0x1 ;  /* 0x0000000bd208d211 */ /* 0x001fca00078608ff */
[----:B----4-:R-:W-:Y:S02]  /*4560*/  @!P5 IMAD.X R9, R10, 0x1, R28, P3 ;  /* 0x000000010a09d824 */ /* 0x010fe400018e061c */
[----:B------:R-:W4:Y:S01]  /*4570*/  LDL R28, [R1+0x20] ;  /* 0x00002000011c7983 */ /* 0x000f220000100800 */
[----:B------:R-:W-:-:S03]  /*4580*/  ISETP.GE.AND P3, PT, R209, UR4, PT ;  /* 0x00000004d1007c0c */ /* 0x000fc6000bf66270 */
[----:B-1----:R0:W-:Y:S10]  /*4590*/  @!P5 ST.E.128 desc[UR40][R8.64], R4 ;  /* 0x000000040800d985 */ /* 0x0021f4000c101d28 */
[----:B------:R-:W1:Y:S01]  /*45a0*/  @!P3 LDS.128 R4, [R13+0x6400] ;  /* 0x006400000d04b984 */ /* 0x000e620000000c00 */
[----:B0-----:R-:W-:-:S05]  /*45b0*/  @!P3 LEA R8, P5, R209, R11, 0x1 ;  /* 0x0000000bd108b211 */ /* 0x001fca00078a08ff */
[----:B-----5:R-:W-:Y:S02]  /*45c0*/  @!P3 IMAD.X R9, R10, 0x1, R15, P5 ;  /* 0x000000010a09b824 */ /* 0x020fe400028e060f */
[----:B------:R-:W5:Y:S01]  /*45d0*/  LDL R15, [R1+0x24] ;  /* 0x00002400010f7983 */ /* 0x000f620000100800 */
[----:B------:R-:W-:-:S03]  /*45e0*/  ISETP.GE.AND P5, PT, R208, UR4, PT ;  /* 0x00000004d0007c0c */ /* 0x000fc6000bfa6270 */
[----:B-1----:R0:W-:Y:S10]  /*45f0*/  @!P3 ST.E.128 desc[UR40][R8.64], R4 ;  /* 0x000000040800b985 */ /* 0x0021f4000c101d28 */
[----:B------:R-:W1:Y:S01]  /*4600*/  @!P5 LDS.128 R4, [R12+0x8400] ;  /* 0x008400000c04d984 */ /* 0x000e620000000c00 */
[----:B0-----:R-:W-:-:S05]  /*4610*/  @!P5 LEA R8, P3, R208, R11, 0x1 ;  /* 0x0000000bd008d211 */ /* 0x001fca00078608ff */
[----:B------:R-:W-:Y:S02]  /*4620*/  @!P5 IMAD.X R9, R10, 0x1, R14, P3 ;  /* 0x000000010a09d824 */ /* 0x000fe400018e060e */
[----:B------:R-:W5:Y:S01]  /*4630*/  LDL R14, [R1+0x28] ;  /* 0x00002800010e7983 */ /* 0x000f620000100800 */
        /* <DEDUP_REMOVED lines=14> */
[----:B--2---:R-:W-:Y:S01]  /*4720*/  @!P3 IMAD.X R9, R10, 0x1, R30, P5 ;  /* 0x000000010a09b824 */ /* 0x004fe200028e061e */
        /* <DEDUP_REMOVED lines=19> */
[----:B------:R-:W-:-:S05]  /*4860*/  @!P3 IMAD.X R9, R10, 0x1, R14, P5 ;  /* 0x000000010a09b824 */ /* 0x000fca00028e060e */
[----:B-1----:R3:W-:Y:S03]  /*4870*/  @!P3 ST.E.128 desc[UR40][R8.64], R4 ;  /* 0x000000040800b985 */ /* 0x0027e6000c101d28 */
.L_x_4500:
[----:B------:R-:W-:Y:S05]  /*4880*/  BSYNC B0 ;  /* 0x0000000000007941 */ /* 0x000fea0003800000 */
.L_x_4499:
[----:B------:R-:W-:Y:S01]  /*4890*/  @!PT LDS RZ, [RZ] ;  /* 0x00000000fffff984 */ /* 0x000fe20000000800 */
[----:B------:R-:W-:Y:S01]  /*48a0*/  @!PT LDS RZ, [RZ] ;  /* 0x00000000fffff984 */ /* 0x000fe20000000800 */
[----:B------:R-:W-:Y:S01]  /*48b0*/  @!PT LDS RZ, [RZ] ;  /* 0x00000000fffff984 */ /* 0x000fe20000000800 */
[----:B------:R-:W-:Y:S01]  /*48c0*/  @!PT LDS RZ, [RZ] ;  /* 0x00000000fffff984 */ /* 0x000fe20000000800 */
[----:B------:R4:W-:Y:S06]  /*48d0*/  MEMBAR.ALL.CTA ;  /* 0x0000000000007992 */ /* 0x0009ec0000008000 */
[----:B----4-:R-:W4:Y:S01]  /*48e0*/  FENCE.VIEW.ASYNC.S ;  /* 0x00000000000073c6 */ /* 0x010f220000000000 */
[----:B-1----:R-:W-:Y:S01]  /*48f0*/  @!P4 VIADD R64, R64, 0x388c0 ;  /* 0x000388c04040c836 */ /* 0x002fe20000000000 */
[----:B----4-:R1:W-:Y:S04]  /*4900*/  BAR.SYNC.DEFER_BLOCKING R49, 0x80 ;  /* 0x000200310000751d */ /* 0x0103e80000010000 */
[----:B------:R-:W-:Y:S01]  /*4910*/  @!P4 PRMT R64, RZ, 0x654, R64 ;  /* 0x00000654ff40c816 */ /* 0x000fe20000000040 */
[----:B------:R-:W-:Y:S01]  /*4920*/  VIADD R22, R22, 0x1 ;  /* 0x0000000116167836 */ /* 0x000fe20000000000 */
[----:B------:R-:W-:-:S02]  /*4930*/  PLOP3.LUT P3, PT, PT, PT, PT, 0x8, 0x0 ;  /* 0x000000000000781c */ /* 0x000fc40003f6e170 */
[----:B------:R1:W-:Y:S02]  /*4940*/  @!P4 SYNCS.ARRIVE.TRANS64.RED.A1T0 RZ, [R64+URZ], RZ ;  /* 0x000000ff40ffc9a7 */ /* 0x0003e4000810043f */
[----:B------:R-:W-:-:S04]  /*4950*/  ISETP.NE.AND P4, PT, R22, 0x2, PT ;  /* 0x000000021600780c */ /* 0x000fc80003f85270 */
[----:B---3--:R-:W-:Y:S02]  /*4960*/  SEL R5, RZ, 0x1, P4 ;  /* 0x00000001ff057807 */ /* 0x008fe40002000000 */
[----:B------:R-:W-:Y:S02]  /*4970*/  SEL R22, R22, RZ, P4 ;  /* 0x000000ff16167207 */ /* 0x000fe40002000000 */
[----:B------:R-:W-:Y:S01]  /*4980*/  LOP3.LUT R186, R186, R5, RZ, 0x3c, !PT ;  /* 0x00000005baba7212 */ /* 0x000fe200078e3cff */
[----:B-1----:R-:W-:Y:S06]  /*4990*/  @P2 BRA `(.L_x_4501) ;  /* 0xffffffd8006c2947 */ /* 0x002fec000383ffff */
.L_x_4464:
[----:B------:R-:W3:Y:S01]  /*49a0*/  LDL R4, [R1+0x60] ;  /* 0x0000600001047983 */ /* 0x000ee20000100800 */
[----:B------:R-:W-:Y:S01]  /*49b0*/  BSSY B0, `(.L_x_4502) ;  /* 0x0000046000007945 */ /* 0x000fe20003800000 */
        /* <DEDUP_REMOVED lines=30> */
[----:B------:R-:W-:-:S02]  /*4ba0*/  MOV R96, RZ ;  /* 0x000000ff00607202 */ /* 0x000fc40000000f00 */
        /* <DEDUP_REMOVED lines=8> */
[----:B------:R-:W-:Y:S01]  /*4c30*/  CS2R R80, SRZ ;  /* 0x0000000000507805 */ /* 0x000fe2000001ff00 */
[----:B------:R-:W-:Y:S01]  /*4c40*/  IMAD.MOV.U32 R33, RZ, RZ, RZ ;  /* 0x000000ffff217224 */ /* 0x000fe200078e00ff */
        /* <DEDUP_REMOVED lines=28> */
.L_x_4503:
[----:B------:R-:W-:Y:S05]  /*4e10*/  BSYNC B0 ;  /* 0x0000000000007941 */ /* 0x000fea0003800000 */
.L_x_4502:
[----:B------:R-:W-:Y:S01]  /*4e20*/  BSSY B7, `(.L_x_4504) ;  /* 0x0000b54000077945 */ /* 0x000fe20003800000 */
[----:B--2---:R-:W-:Y:S01]  /*4e30*/  IMAD.MOV.U32 R10, RZ, RZ, RZ ;  /* 0x000000ffff0a7224 */ /* 0x004fe200078e00ff */
[----:B------:R-:W-:Y:S01]  /*4e40*/  CS2R R8, SRZ ;  /* 0x0000000000087805 */ /* 0x000fe2000001ff00 */
[----:B------:R-:W-:Y:S01]  /*4e50*/  IMAD.MOV.U32 R36, RZ, RZ, RZ ;  /* 0x000000ffff247224 */ /* 0x000fe200078e00ff */
[----:B------:R-:W-:Y:S01]  /*4e60*/  CS2R R6, SRZ ;  /* 0x0000000000067805 */ /* 0x000fe2000001ff00 */
[----:B------:R-:W-:Y:S01]  /*4e70*/  IMAD.MOV.U32 R35, RZ, RZ, RZ ;  /* 0x000000ffff237224 */ /* 0x000fe200078e00ff */
[----:B------:R-:W-:Y:S01]  /*4e80*/  MOV R154, RZ ;  /* 0x000000ff009a7202 */ /* 0x000fe20000000f00 */
[----:B------:R-:W-:Y:S01]  /*4e90*/  IMAD.MOV.U32 R32, RZ, RZ, RZ ;  /* 0x000000ffff207224 */ /* 0x000fe200078e00ff */
[----:B------:R-:W-:Y:S01]  /*4ea0*/  CS2R R4, SRZ ;  /* 0x0000000000047805 */ /* 0x000fe2000001ff00 */
[----:B------:R-:W-:Y:S02]  /*4eb0*/  IMAD.MOV.U32 R31, RZ, RZ, RZ ;  /* 0x000000ffff1f7224 */ /* 0x000fe400078e00ff */
[----:B------:R-:W-:-:S02]  /*4ec0*/  IMAD.MOV.U32 R152, RZ, RZ, RZ ;  /* 0x000000ffff987224 */ /* 0x000fc400078e00ff */
[----:B------:R-:W-:Y:S01]  /*4ed0*/  IMAD.MOV.U32 R0, RZ, RZ, RZ ;  /* 0x000000ffff007224 */ /* 0x000fe200078e00ff */
[----:B------:R-:W-:Y:S06]  /*4ee0*/  @!P0 BRA `(.L_x_4505) ;  /* 0x0000001800688947 */ /* 0x000fec0003800000 */
[----:B------:R-:W-:Y:S02]  /*4ef0*/  ISETP.GE.AND P1, PT, R170, 0x1, PT ;  /* 0x00000001aa00780c */ /* 0x000fe40003f26270 */
[----:B------:R-:W-:-:S11]  /*4f00*/  PLOP3.LUT P0, PT, PT, PT, PT, 0x80, 0x0 ;  /* 0x000000000000781c */ /* 0x000fd60003f0f070 */
[----:B------:R-:W-:Y:S05]  /*4f10*/  @!P1 BRA `(.L_x_4506) ;  /* 0x000000b400109947 */ /* 0x000fea0003800000 */
[----:B------:R-:W0:Y:S01]  /*4f20*/  S2R R20, SR_TID.X ;  /* 0x0000000000147919 */ /* 0x000e220000002100 */
[----:B------:R-:W-:Y:S01]  /*4f30*/  IMAD.MOV.U32 R5, RZ, RZ, 0x40000040 ;  /* 0x40000040ff057424 */ /* 0x000fe200078e00ff */
[----:B------:R-:W-:Y:S01]  /*4f40*/  BAR.SYNC.DEFER_BLOCKING 0xe, 0x100 ;  /* 0x0384000000007b1d */ /* 0x000fe20000010000 */
[----:B------:R-:W-:-:S03]  /*4f50*/  IMAD.MOV.U32 R7, RZ, RZ, 0x40000040 ;  /* 0x40000040ff077424 */ /* 0x000fc600078e00ff */
[----:B------:R-:W-:Y:S01]  /*4f60*/  R2UR UR5, R5 ;  /* 0x00000000050572ca */ /* 0x000fe200000e0000 */
[----:B------:R-:W-:Y:S01]  /*4f70*/  IMAD.MOV.U32 R11, RZ, RZ, 0x40000040 ;  /* 0x40000040ff0b7424 */ /* 0x000fe200078e00ff */
[----:B------:R-:W-:Y:S01]  /*4f80*/  ISETP.NE.AND P2, PT, R188, 0x3, PT ;  /* 0x00000003bc00780c */ /* 0x000fe20003f45270 */
[----:B------:R-:W-:Y:S01]  /*4f90*/  IMAD.MOV.U32 R9, RZ, RZ, 0x40000040 ;  /* 0x40000040ff097424 */ /* 0x000fe200078e00ff */
[----:B------:R-:W-:Y:S01]  /*4fa0*/  R2UR UR7, R7 ;  /* 0x00000000070772ca */ /* 0x000fe200000e0000 */
[----:B------:R-:W-:Y:S01]  /*4fb0*/  IMAD.MOV.U32 R7, RZ, RZ, 0x40000040 ;  /* 0x40000040ff077424 */ /* 0x000fe200078e00ff */
[----:B------:R-:W-:Y:S01]  /*4fc0*/  R2UR UR15, R11 ;  /* 0x000000000b0f72ca */ /* 0x000fe200000e0000 */
[----:B------:R-:W-:Y:S01]  /*4fd0*/  IMAD.MOV.U32 R11, RZ, RZ, 0x40000040 ;  /* 0x40000040ff0b7424 */ /* 0x000fe200078e00ff */
[----:B------:R-:W-:Y:S01]  /*4fe0*/  R2UR UR11, R9 ;  /* 0x00000000090b72ca */ /* 0x000fe200000e0000 */
[----:B------:R-:W-:-:S03]  /*4ff0*/  IMAD.MOV.U32 R9, RZ, RZ, 0x40000040 ;  /* 0x40000040ff097424 */ /* 0x000fc600078e00ff */
[----:B------:R-:W-:Y:S02]  /*5000*/  R2UR UR9, R11 ;  /* 0x000000000b0972ca */ /* 0x000fe400000e0000 */
[----:B------:R-:W-:Y:S01]  /*5010*/  R2UR UR13, R9 ;  /* 0x00000000090d72ca */ /* 0x000fe200000e0000 */
[----:B-----5:R-:W-:Y:S01]  /*5020*/  WARPGROUP.ARRIVE ;  /* 0x00000000000079c5 */ /* 0x020fe20000000000 */
[----:B0-----:R-:W-:-:S05]  /*5030*/  VIADD R20, R20, 0xffffff80 ;  /* 0xffffff8014147836 */ /* 0x001fca0000000000 */
[----:B------:R-:W-:-:S04]  /*5040*/  SHF.R.S32.HI R3, RZ, 0x1f, R20 ;  /* 0x0000001fff037819 */ /* 0x000fc80000011414 */
[----:B------:R-:W-:-:S04]  /*5050*/  LEA.HI R3, R3, R20, RZ, 0x7 ;  /* 0x0000001403037211 */ /* 0x000fc800078f38ff */
[----:B------:R-:W-:-:S05]  /*5060*/  SHF.R.S32.HI R3, RZ, 0x7, R3 ;  /* 0x00000007ff037819 */ /* 0x000fca0000011403 */
[----:B------:R-:W0:Y:S02]  /*5070*/  SHFL.IDX PT, R0, R3, RZ, 0x1f ;  /* 0x00001fff03007589 */ /* 0x000e2400000e0000 */
[----:B0-----:R-:W-:-:S04]  /*5080*/  LEA.HI R3, R0, R0, RZ, 0x1 ;  /* 0x0000000000037211 */ /* 0x001fc800078f08ff */
[----:B------:R-:W-:-:S05]  /*5090*/  LOP3.LUT R3, R3, 0x1fffe, RZ, 0xc0, !PT ;  /* 0x0001fffe03037812 */ /* 0x000fca00078ec0ff */
[----:B------:R-:W-:Y:S02]  /*50a0*/  IMAD.IADD R3, R0, 0x1, -R3 ;  /* 0x0000000100037824 */ /* 0x000fe400078e0a03 */
[----:B------:R-:W-:Y:S02]  /*50b0*/  VIADD R0, R2, 0x36400 ;  /* 0x0003640002007836 */ /* 0x000fe40000000000 */
[----:B------:R-:W-:-:S03]  /*50c0*/  IMAD R3, R3, 0x8000, R2 ;  /* 0x0000800003037824 */ /* 0x000fc600078e0202 */
[----:B------:R-:W-:Y:S01]  /*50d0*/  SHF.R.U32.HI R4, RZ, 0x4, R0 ;  /* 0x00000004ff047819 */ /* 0x000fe20000011600 */
[----:B------:R-:W-:-:S03]  /*50e0*/  VIADD R3, R3, 0x400 ;  /* 0x0000040003037836 */ /* 0x000fc60000000000 */
[----:B------:R-:W-:Y:S02]  /*50f0*/  LOP3.LUT R4, R4, 0x3fff, RZ, 0xc0, !PT ;  /* 0x00003fff04047812 */ /* 0x000fe400078ec0ff */
[----:B------:R-:W-:Y:S02]  /*5100*/  SHF.R.U32.HI R3, RZ, 0x4, R3 ;  /* 0x00000004ff037819 */ /* 0x000fe40000011603 */
[----:B------:R-:W-:Y:S02]  /*5110*/  LOP3.LUT R4, R4, 0x10000, RZ, 0xfc, !PT ;  /* 0x0001000004047812 */ /* 0x000fe400078efcff */
[----:B------:R-:W-:Y:S02]  /*5120*/  LOP3.LUT R0, R3, 0x3fff, RZ, 0xc0, !PT ;  /* 0x00003fff03007812 */ /* 0x000fe400078ec0ff */
[----:B------:R-:W-:Y:S02]  /*5130*/  R2UR UR4, R4 ;  /* 0x00000000040472ca */ /* 0x000fe400000e0000 */
[----:B------:R-:W-:-:S05]  /*5140*/  LOP3.LUT R0, R0, 0x2000000, RZ, 0xfc, !PT ;  /* 0x0200000000007812 */ /* 0x000fca00078efcff */
[----:B------:R-:W-:-:S04]  /*5150*/  IMAD R6, R18, 0x1000, R0 ;  /* 0x0000100012067824 */ /* 0x000fc800078e0200 */
[C---:B------:R-:W-:Y:S01]  /*5160*/  VIADD R10, R6.reuse, 0x100 ;  /* 0x00000100060a7836 */ /* 0x040fe20000000000 */
[C---:B------:R-:W-:Y:S01]  /*5170*/  R2UR UR6, R6.reuse ;  /* 0x00000000060672ca */ /* 0x040fe200000e0000 */
[C---:B------:R-:W-:Y:S02]  /*5180*/  VIADD R8, R6.reuse, 0x80 ;  /* 0x0000008006087836 */ /* 0x040fe40000000000 */
[----:B------:R-:W-:Y:S01]  /*5190*/  VIADD R6, R6, 0x180 ;  /* 0x0000018006067836 */ /* 0x000fe20000000000 */
[----:B------:R-:W-:Y:S01]  /*51a0*/  R2UR UR14, R10 ;  /* 0x000000000a0e72ca */ /* 0x000fe200000e0000 */
[----:B------:R-:W-:Y:S01]  /*51b0*/  VIADD R10, R4, 0x2 ;  /* 0x00000002040a7836 */ /* 0x000fe20000000000 */
[----:B------:R-:W-:Y:S02]  /*51c0*/  R2UR UR10, R8 ;  /* 0x00000000080a72ca */ /* 0x000fe400000e0000 */
[----:B------:R-:W-:Y:S02]  /*51d0*/  IADD3 R8, R4, 0x4, RZ ;  /* 0x0000000404087810 */ /* 0x000fe40007ffe0ff */
[----:B------:R-:W-:-:S02]  /*51e0*/  R2UR UR8, R10 ;  /* 0x000000000a0872ca */ /* 0x000fc400000e0000 */
[----:B------:R-:W-:Y:S01]  /*51f0*/  R2UR UR12, R8 ;  /* 0x00000000080c72ca */ /* 0x000fe200000e0000 */
[----:B------:R-:W-:Y:S01]  /*5200*/  HGMMA.64x256x16.F32 R24, gdesc[UR4].tnspB, RZ, !UPT, gsb0 ;  /* 0x43e00000041879f0 */ /* 0x000fe2000c0008ff */
[----:B------:R-:W-:Y:S01]  /*5210*/  R2UR UR6, R6 ;  /* 0x00000000060672ca */ /* 0x000fe200000e0000 */
[----:B------:R-:W-:Y:S01]  /*5220*/  VIADD R6, R4, 0x6 ;  /* 0x0000000604067836 */ /* 0x000fe20000000000 */
[----:B------:R-:W-:Y:S01]  /*5230*/  R2UR UR7, R7 ;  /* 0x00000000070772ca */ /* 0x000fe200000e0000 */
[----:B------:R-:W-:-:S03]  /*5240*/  IMAD.MOV.U32 R7, RZ, RZ, 0x40000040 ;  /* 0x40000040ff077424 */ /* 0x000fc600078e00ff */
[----:B------:R-:W-:Y:S02]  /*5250*/  R2UR UR4, R6 ;  /* 0x00000000060472ca */ /* 0x000fe400000e0000 */
[----:B------:R-:W-:Y:S01]  /*5260*/  R2UR UR5, R7 ;  /* 0x00000000070572ca */ /* 0x000fe200000e0000 */
        /* <DEDUP_REMOVED lines=16> */
.L_x_4507:
[----:B------:R-:W-:Y:S01]  /*5370*/  IMAD R3, R18, 0x8, R2 ;  /* 0x0000000812037824 */ /* 0x000fe200078e0202 */
[----:B------:R-:W-:Y:S01]  /*5380*/  ISETP.GE.AND P0, PT, R170, 0x41, PT ;  /* 0x00000041aa00780c */ /* 0x000fe20003f06270 */
[----:B------:R-:W-:Y:S02]  /*5390*/  BSSY B0, `(.L_x_4508) ;  /* 0x00000c2000007945 */ /* 0x000fe40003800000 */
[----:B------:R-:W-:-:S05]  /*53a0*/  VIADD R3, R3, 0x38860 ;  /* 0x0003886003037836 */ /* 0x000fca0000000000 */
[----:B------:R-:W-:-:S04]  /*53b0*/  PRMT R3, R189, 0x654, R3 ;  /* 0x00000654bd037816 */ /* 0x000fc80000000003 */
[----:B------:R0:W-:Y:S01]  /*53c0*/  SYNCS.ARRIVE.TRANS64.RED.A1T0 RZ, [R3+URZ], RZ ;  /* 0x000000ff03ff79a7 */ /* 0x0001e2000810043f */
[----:B------:R-:W-:Y:S05]  /*53d0*/  @!P0 BRA `(.L_x_4509) ;  /* 0x0000000800f48947 */ /* 0x000fea0003800000 */
[----:B------:R-:W-:-:S07]  /*53e0*/  VIADD R171, R171, 0xfffffffe ;  /* 0xfffffffeabab7836 */ /* 0x000fce0000000000 */
.L_x_4511:
[----:B------:R-:W-:Y:S01]  /*53f0*/  BAR.SYNC.DEFER_BLOCKING 0xe, 0x100 ;  /* 0x0384000000007b1d */ /* 0x000fe20000010000 */
[----:B01----:R-:W-:Y:S01]  /*5400*/  IMAD R3, R18, 0x40, R194 ;  /* 0x0000004012037824 */ /* 0x003fe200078e02c2 */
[----:B------:R-:W-:Y:S01]  /*5410*/  R2UR UR4, R4 ;  /* 0x00000000040472ca */ /* 0x000fe200000e0000 */
[----:B------:R-:W-:Y:S01]  /*5420*/  VIADD R18, R18, 0x1 ;  /* 0x0000000112127836 */ /* 0x000fe20000000000 */
[----:B------:R-:W-:Y:S01]  /*5430*/  R2UR UR5, R5 ;  /* 0x00000000050572ca */ /* 0x000fe200000e0000 */
[----:B------:R-:W-:Y:S02]  /*5440*/  IMAD R3, R3, 0x4, R2 ;  /* 0x0000000403037824 */ /* 0x000fe400078e0202 */
[----:B------:R-:W-:Y:S01]  /*5450*/  IMAD.MOV.U32 R13, RZ, RZ, 0x40000040 ;  /* 0x40000040ff0d7424 */ /* 0x000fe200078e00ff */
[----:B------:R-:W-:Y:S01]  /*5460*/  ISETP.NE.AND P0, PT, R18, 0x2, PT ;  /* 0x000000021200780c */ /* 0x000fe20003f05270 */
[----:B------:R-:W-:-:S03]  /*5470*/  IMAD.MOV.U32 R15, RZ, RZ, 0x40000040 ;  /* 0x40000040ff0f7424 */ /* 0x000fc600078e00ff */
[----:B------:R-:W-:Y:S02]  /*5480*/  SEL R18, R18, RZ, P0 ;  /* 0x000000ff12127207 */ /* 0x000fe40000000000 */
[----:B------:R-:W-:Y:S01]  /*5490*/  R2UR UR7, R13 ;  /* 0x000000000d0772ca */ /* 0x000fe200000e0000 */
[----:B------:R-:W-:Y:S01]  /*54a0*/  IMAD.MOV.U32 R13, RZ, RZ, 0x40000040 ;  /* 0x40000040ff0d7424 */ /* 0x000fe200078e00ff */
        /* <DEDUP_REMOVED lines=66> */
[----:B------:R-:W-:-:S02]  /*58d0*/  IMAD R12, R18, 0x1000, R0 ;  /* 0x00001000120c7824 */ /* 0x000fc400078e0200 */
[-C--:B-1----:R-:W-:Y:S01]  /*58e0*/  FMUL.FTZ R26, R26, R3.reuse ;  /* 0x000000031a1a7220 */ /* 0x082fe20000410000 */
[-C--:B------:R-:W-:Y:S01]  /*58f0*/  FMUL.FTZ R27, R27, R3.reuse ;  /* 0x000000031b1b7220 */ /* 0x080fe20000410000 */
[-C--:B------:R-:W-:Y:S01]  /*5900*/  FMUL.FTZ R30, R30, R3.reuse ;  /* 0x000000031e1e7220 */ /* 0x080fe20000410000 */
[-C--:B------:R-:W-:Y:S01]  /*5910*/  FMUL.FTZ R31, R31, R3.reuse ;  /* 0x000000031f1f7220 */ /* 0x080fe20000410000 */
[----:B------:R-:W-:Y:S01]  /*5920*/  R2UR UR6, R12 ;  /* 0x000000000c0672ca */ /* 0x000fe200000e0000 */
        /* <DEDUP_REMOVED lines=60> */
[----:B------:R-:W-:Y:S01]  /*5cf0*/  VIADD R14, R12, 0x80 ;  /* 0x000000800c0e7836 */ /* 0x000fe20000000000 */
[----:B------:R-:W-:Y:S01]  /*5d00*/  MOV R3, R171 ;  /* 0x000000ab00037202 */ /* 0x000fe20000000f00 */
[----:B------:R-:W-:-:S03]  /*5d10*/  VIADD R171, R171, 0xffffffff ;  /* 0xffffffffabab7836 */ /* 0x000fc60000000000 */
[----:B------:R-:W-:Y:S01]  /*5d20*/  WARPGROUP.ARRIVE ;  /* 0x00000000000079c5 */ /* 0x000fe20000000000 */
[----:B------:R-:W-:Y:S02]  /*5d30*/  ISETP.GT.AND P1, PT, R3, RZ, PT ;  /* 0x000000ff0300720c */ /* 0x000fe40003f24270 */
[----:B------:R-:W-:-:S03]  /*5d40*/  SEL R3, RZ, 0x1, P0 ;  /* 0x00000001ff037807 */ /* 0x000fc60000000000 */
[----:B------:R-:W-:Y:S01]  /*5d50*/  HGMMA.64x256x16.F32 R24, gdesc[UR4].tnspB, R24, gsb0 ;  /* 0x43e00000041879f0 */ /* 0x000fe20008000818 */
[----:B------:R-:W-:Y:S01]  /*5d60*/  R2UR UR6, R14 ;  /* 0x000000000e0672ca */ /* 0x000fe200000e0000 */
[----:B------:R-:W-:Y:S01]  /*5d70*/  VIADD R14, R12, 0x100 ;  /* 0x000001000c0e7836 */ /* 0x000fe20000000000 */
[----:B------:R-:W-:Y:S01]  /*5d80*/  R2UR UR7, R15 ;  /* 0x000000000f0772ca */ /* 0x000fe200000e0000 */
[----:B------:R-:W-:Y:S01]  /*5d90*/  IMAD.MOV.U32 R15, RZ, RZ, 0x40000040 ;  /* 0x40000040ff0f7424 */ /* 0x000fe200078e00ff */
[----:B------:R-:W-:Y:S01]  /*5da0*/  R2UR UR4, R10 ;  /* 0x000000000a0472ca */ /* 0x000fe200000e0000 */
[----:B------:R-:W-:Y:S01]  /*5db0*/  VIADD R12, R12, 0x180 ;  /* 0x000001800c0c7836 */ /* 0x000fe20000000000 */
[----:B------:R-:W-:Y:S02]  /*5dc0*/  R2UR UR5, R11 ;  /* 0x000000000b0572ca */ /* 0x000fe400000e0000 */
[----:B------:R-:W-:Y:S01]  /*5dd0*/  LOP3.LUT R23, R23, R3, RZ, 0x3c, !PT ;  /* 0x0000000317177212 */ /* 0x000fe200078e3cff */
[----:B------:R-:W-:-:S02]  /*5de0*/  WARPGROUP.DEPBAR.LE gsb0, 0x0 ;  /* 0x00008000000079c5 */ /* 0x000fc40000010000 */
[----:B------:R-:W-:-:S15]  /*5df0*/  WARPGROUP.ARRIVE ;  /* 0x00000000000079c5 */ /* 0x000fde0000000000 */
[----:B------:R-:W-:-:S01]  /*5e00*/  NOP ;  /* 0x0000000000007918 */ /* 0x000fc20000000000 */
[----:B------:R-:W-:Y:S01]  /*5e10*/  HGMMA.64x256x16.F32 R24, gdesc[UR4].tnspB, R24, gsb0 ;  /* 0x43e00000041879f0 */ /* 0x000fe20008000818 */
[----:B------:R-:W-:Y:S02]  /*5e20*/  R2UR UR6, R14 ;  /* 0x000000000e0672ca */ /* 0x000fe400000e0000 */
[----:B------:R-:W-:Y:S02]  /*5e30*/  R2UR UR7, R15 ;  /* 0x000000000f0772ca */ /* 0x000fe400000e0000 */
[----:B------:R-:W-:Y:S02]  /*5e40*/  R2UR UR4, R8 ;  /* 0x00000000080472ca */ /* 0x000fe400000e0000 */
[----:B------:R-:W-:Y:S01]  /*5e50*/  R2UR UR5, R9 ;  /* 0x00000000090572ca */ /* 0x000fe200000e0000 */
[----:B------:R-:W-:Y:S02]  /*5e60*/  WARPGROUP.DEPBAR.LE gsb0, 0x0 ;  /* 0x00008000000079c5 */ /* 0x000fe40000010000 */
[----:B------:R-:W-:-:S15]  /*5e70*/  WARPGROUP.ARRIVE ;  /* 0x00000000000079c5 */ /* 0x000fde0000000000 */
[----:B------:R-:W-:-:S03]  /*5e80*/  NOP ;  /* 0x0000000000007918 */ /* 0x000fc60000000000 */
        /* <DEDUP_REMOVED lines=8> */
[----:B------:R-:W-:Y:S03]  /*5f10*/  HGMMA.64x256x16.F32 R24, gdesc[UR4].tnspB, R24, gsb0 ;  /* 0x43e00000041879f0 */ /* 0x000fe60008000818 */
[----:B------:R-:W-:Y:S02]  /*5f20*/  WARPGROUP.DEPBAR.LE gsb0, 0x0 ;  /* 0x00008000000079c5 */ /* 0x000fe40000010000 */
[----:B------:R-:W-:Y:S06]  /*5f30*/  BAR.ARV 0xf, 0x100 ;  /* 0x03c4000000007b1d */ /* 0x000fec0000002000 */
[----:B------:R-:W-:Y:S05]  /*5f40*/  @!P2 BRA `(.L_x_4510) ;  /* 0x000000000004a947 */ /* 0x000fea0003800000 */
[----:B------:R-:W-:Y:S01]  /*5f50*/  BPT.TRAP 0x1 ;  /* 0x000000040000795c */ /* 0x000fe20000300000 */
.L_x_4510:
[----:B------:R-:W-:-:S04]  /*5f60*/  IMAD R3, R18, 0x8, R2 ;  /* 0x0000000812037824 */ /* 0x000fc800078e0202 */
[----:B------:R-:W-:-:S05]  /*5f70*/  VIADD R3, R3, 0x38860 ;  /* 0x0003886003037836 */ /* 0x000fca0000000000 */
[----:B------:R-:W-:-:S04]  /*5f80*/  PRMT R3, R189, 0x654, R3 ;  /* 0x00000654bd037816 */ /* 0x000fc80000000003 */
[----:B------:R1:W-:Y:S01]  /*5f90*/  SYNCS.ARRIVE.TRANS64.RED.A1T0 RZ, [R3+URZ], RZ ;  /* 0x000000ff03ff79a7 */ /* 0x0003e2000810043f */
[----:B------:R-:W-:Y:S05]  /*5fa0*/  @P1 BRA `(.L_x_4511) ;  /* 0xfffffff400101947 */ /* 0x000fea000383ffff */
.L_x_4509:
[----:B------:R-:W-:Y:S05]  /*5fb0*/  BSYNC B0 ;  /* 0x0000000000007941 */ /* 0x000fea0003800000 */
.L_x_4508:
[----:B------:R-:W-:Y:S01]  /*5fc0*/  BAR.SYNC.DEFER_BLOCKING 0xe, 0x100 ;  /* 0x0384000000007b1d */ /* 0x000fe20000010000 */
[C---:B01----:R-:W-:Y:S01]  /*5fd0*/  IMAD R3, R18.reuse, 0x40, R194 ;  /* 0x0000004012037824 */ /* 0x043fe200078e02c2 */
[----:B------:R-:W-:Y:S01]  /*5fe0*/  PLOP3.LUT P0, PT, PT, PT, PT, 0x8, 0x0 ;  /* 0x000000000000781c */ /* 0x000fe20003f0e170 */
[----:B------:R-:W-:Y:S02]  /*5ff0*/  VIADD R18, R18, 0x1 ;  /* 0x0000000112127836 */ /* 0x000fe40000000000 */
[----:B------:R-:W-:-:S03]  /*6000*/  IMAD R3, R3, 0x4, R2 ;  /* 0x0000000403037824 */ /* 0x000fc600078e0202 */
[----:B------:R-:W-:-:S04]  /*6010*/  ISETP.NE.AND P1, PT, R18, 0x2, PT ;  /* 0x000000021200780c */ /* 0x000fc80003f25270 */
[----:B------:R-:W-:Y:S01]  /*6020*/  SEL R18, R18, RZ, P1 ;  /* 0x000000ff12127207 */ /* 0x000fe20000800000 */
        /* <DEDUP_REMOVED lines=130> */
[----:B------:R-:W-:-:S04]  /*6850*/  SEL R2, RZ, 0x1, P1 ;  /* 0x00000001ff027807 */ /* 0x000fc80000800000 */
[----:B------:R-:W-:Y:S01]  /*6860*/  LOP3.LUT R23, R23, R2, RZ, 0x3c, !PT ;  /* 0x0000000217177212 */ /* 0x000fe200078e3cff */
[----:B------:R-:W-:Y:S06]  /*6870*/  BAR.ARV 0xf, 0x100 ;  /* 0x03c4000000007b1d */ /* 0x000fec0000002000 */
[----:B------:R-:W-:Y:S05]  /*6880*/  BRA `(.L_x_4506) ;  /* 0x0000009800b47947 */ /* 0x000fea0003800000 */
.L_x_4505:
        /* <DEDUP_REMOVED lines=15> */
[----:B------:R-:W-:Y:S01]  /*6980*/  LOP3.LUT P0, RZ, R0, 0x3ff, RZ, 0xc0, !PT ;  /* 0x000003ff00ff7812 */ /* 0x000fe2000780c0ff */
[----:B------:R-:W-:-:S05]  /*6990*/  VIADD R3, R3, 0x400 ;  /* 0x0000040003037836 */ /* 0x000fca0000000000 */
[----:B------:R-:W-:-:S04]  /*69a0*/  SHF.R.U32.HI R3, RZ, 0x4, R3 ;  /* 0x00000004ff037819 */ /* 0x000fc80000011603 */
[----:B------:R-:W-:-:S03]  /*69b0*/  LOP3.LUT R217, R3, 0x3fff, RZ, 0xc0, !PT ;  /* 0x00003fff03d97812 */ /* 0x000fc600078ec0ff */
        /* <DEDUP_REMOVED lines=17> */
.L_x_4513:
[----:B------:R-:W-:Y:S05]  /*6ad0*/  BSYNC B6 ;  /* 0x0000000000067941 */ /* 0x000fea0003800000 */
.L_x_4512:
        /* <DEDUP_REMOVED lines=13> */
.L_x_4517:
[----:B-1----:R1:W2:Y:S02]  /*6bb0*/  SYNCS.PHASECHK.TRANS64.TRYWAIT P0, [R2+URZ+0x38800], R3 ;  /* 0x03880003020075a7 */ /* 0x0022a4000800017f */
[----:B--2---:R-:W-:Y:S05]  /*6bc0*/  @!P0 NANOSLEEP.SYNCS 0x989680 ;  /* 0x009896800000895d */ /* 0x004fea0003900000 */
[----:B------:R-:W2:Y:S02]  /*6bd0*/  @!P0 SYNCS.PHASECHK.TRANS64 P0, [R2+URZ+0x38800], R3 ;  /* 0x03880003020085a7 */ /* 0x000ea4000800007f */
[----:B--2---:R-:W-:Y:S05]  /*6be0*/  @!P0 BRA `(.L_x_4517) ;  /* 0xfffffffc00f08947 */ /* 0x004fea000383ffff */
.L_x_4516:
[----:B------:R-:W-:Y:S05]  /*6bf0*/  BSYNC B0 ;  /* 0x0000000000007941 */ /* 0x000fea0003800000 */
.L_x_4515:
[----:B------:R-:W-:Y:S05]  /*6c00*/  BRA `(.L_x_4518) ;  /* 0x0000002000b07947 */ /* 0x000fea0003800000 */
.L_x_4514:
        /* <DEDUP_REMOVED lines=16> */
[----:B------:R-:W-:Y:S01]  /*6d10*/  LEA R28, P2, R6, UR6, 0x1 ;  /* 0x00000006061c7c11 */ /* 0x000fe2000f8408ff */
[----:B------:R-:W-:-:S03]  /*6d20*/  IMAD.IADD R29, R29, 0x1, R7 ;  /* 0x000000011d1d7824 */ /* 0x000fc600078e0207 */
        /* <DEDUP_REMOVED lines=19> */
.L_x_4520:
[----:B------:R-:W-:Y:S05]  /*6e60*/  BSYNC B6 ;  /* 0x0000000000067941 */ /* 0x000fea0003800000 */
.L_x_4519:
        /* <DEDUP_REMOVED lines=11> */
.L_x_4737:
[----:B------:R-:W5:Y:S01]  /*6f20*/  LDL R9, [R1+0x48] ;  /* 0x0000480001097983 */ /* 0x000f620000100800 */
[----:B------:R-:W-:Y:S01]  /*6f30*/  ULDC UR4, c[0x0][0x448] ;  /* 0x0001120000047ab9 */ /* 0x000fe20000000800 */
[----:B------:R-:W-:Y:S01]  /*6f40*/  IMAD.SHL.U32 R6, R190, 0x40, RZ ;  /* 0x00000040be067824 */ /* 0x000fe200078e00ff */
[----:B------:R-:W-:Y:S01]  /*6f50*/  BSSY B1, `(.L_x_4524) ;  /* 0x0000024000017945 */ /* 0x000fe20003800000 */
[----:B------:R-:W-:Y:S01]  /*6f60*/  IMAD R20, R24, UR4, RZ ;  /* 0x0000000418147c24 */ /* 0x000fe2000f8e02ff */
[----:B------:R-:W-:Y:S02]  /*6f70*/  CS2R R10, SRZ ;  /* 0x00000000000a7805 */ /* 0x000fe4000001ff00 */
[----:B------:R-:W-:Y:S02]  /*6f80*/  CS2R R12, SRZ ;  /* 0x00000000000c7805 */ /* 0x000fe4000001ff00 */
[----:B------:R-:W-:Y:S02]  /*6f90*/  LOP3.LUT R7, R6, 0x1c0, RZ, 0xc0, !PT ;  /* 0x000001c006077812 */ /* 0x000fe400078ec0ff */
[----:B------:R-:W-:Y:S01]  /*6fa0*/  ISETP.GE.AND P0, PT, R4, R20, PT ;  /* 0x000000140400720c */ /* 0x000fe20003f06270 */
[----:B------:R-:W-:Y:S01]  /*6fb0*/  IMAD R20, R25, -0x40, R20 ;  /* 0xffffffc019147824 */ /* 0x000fe200078e0214 */
[----:B------:R-:W-:-:S02]  /*6fc0*/  LOP3.LUT R8, R7, 0x18, R16, 0xf8, !PT ;  /* 0x0000001807087812 */ /* 0x000fc400078ef810 */
[----:B------:R-:W-:-:S04]  /*6fd0*/  SHF.R.U32.HI R7, RZ, 0x3, R7 ;  /* 0x00000003ff077819 */ /* 0x000fc80000011607 */
[----:B0-----:R-:W-:Y:S02]  /*6fe0*/  LOP3.LUT R29, R8, R7, RZ, 0x3c, !PT ;  /* 0x00000007081d7212 */ /* 0x001fe400078e3cff */
[----:B-----5:R-:W-:-:S04]  /*6ff0*/  LEA.HI R6, R9, R9, RZ, 0x1 ;  /* 0x0000000909067211 */ /* 0x020fc800078f08ff */
[----:B------:R-:W-:Y:S02]  /*7000*/  LOP3.LUT R21, R6, 0xfffffffe, RZ, 0xc0, !PT ;  /* 0xfffffffe06157812 */ /* 0x000fe400078ec0ff */
[----:B------:R-:W-:Y:S02]  /*7010*/  CS2R R6, SRZ ;  /* 0x0000000000067805 */ /* 0x000fe4000001ff00 */
[----:B------:R-:W-:Y:S02]  /*7020*/  IADD3 R21, R9, -R21, RZ ;  /* 0x8000001509157210 */ /* 0x000fe40007ffe0ff */
        /* <DEDUP_REMOVED lines=8> */
[----:B-1----:R-:W-:Y:S02]  /*70b0*/  IMAD.MOV.U32 R7, RZ, RZ, R3 ;  /* 0x000000ffff077224 */ /* 0x002fe400078e0003 */
[----:B---3--:R-:W-:Y:S01]  /*70c0*/  IMAD.MOV.U32 R15, RZ, RZ, R5 ;  /* 0x000000ffff0f7224 */ /* 0x008fe200078e0005 */
        /* <DEDUP_REMOVED lines=12> */
.L_x_4525:
[----:B------:R-:W-:Y:S05]  /*7190*/  BSYNC B1 ;  /* 0x0000000000017941 */ /* 0x000fea0003800000 */
.L_x_4524:
[----:B0--3--:R-:W-:Y:S01]  /*71a0*/  SHF.L.U32 R5, R21, 0x1f, RZ ;  /* 0x0000001f15057819 */ /* 0x009fe200000006ff */
[----:B-1----:R-:W-:Y:S01]  /*71b0*/  IMAD R3, R220, 0x200, R29 ;  /* 0x00000200dc037824 */ /* 0x002fe200078e021d */
[----:B------:R-:W-:Y:S01]  /*71c0*/  LOP3.LUT P1, RZ, R190, 0x4, RZ, 0xc0, !PT ;  /* 0x00000004beff7812 */ /* 0x000fe2000782c0ff */
[----:B----45:R-:W-:Y:S01]  /*71d0*/  IMAD.MOV.U32 R14, RZ, RZ, R12 ;  /* 0x000000ffff0e7224 */ /* 0x030fe200078e000c */
[----:B------:R-:W0:Y:S01]  /*71e0*/  SYNCS.PHASECHK.TRANS64.TRYWAIT P0, [R2+URZ+0x38800], R5 ;  /* 0x03880005020075a7 */ /* 0x000e22000800017f */
[----:B------:R-:W-:Y:S01]  /*71f0*/  IMAD R3, R3, 0x2, R2 ;  /* 0x0000000203037824 */ /* 0x000fe200078e0202 */
[----:B------:R-:W-:Y:S01]  /*7200*/  SHF.R.U64 R33, R12, 0x10, R13 ;  /* 0x000000100c217819 */ /* 0x000fe2000000120d */
[----:B------:R-:W-:Y:S01]  /*7210*/  IMAD.MOV.U32 R30, RZ, RZ, R10 ;  /* 0x000000ffff1e7224 */ /* 0x000fe200078e000a */
[----:B------:R-:W-:Y:S01]  /*7220*/  SHF.R.U64 R34, R10, 0x10, R11 ;  /* 0x000000100a227819 */ /* 0x000fe2000000120b */
[----:B------:R-:W-:Y:S01]  /*7230*/  IMAD.MOV.U32 R15, RZ, RZ, R13 ;  /* 0x000000ffff0f7224 */ /* 0x000fe200078e000d */
[----:B------:R-:W-:Y:S01]  /*7240*/  SHF.R.U64 R35, R8, 0x10, R9 ;  /* 0x0000001008237819 */ /* 0x000fe20000001209 */
[----:B------:R-:W-:Y:S01]  /*7250*/  IMAD.MOV.U32 R12, RZ, RZ, R11 ;  /* 0x000000ffff0c7224 */ /* 0x000fe200078e000b */
[----:B------:R-:W-:Y:S01]  /*7260*/  SHF.R.U32.HI R13, RZ, 0x10, R13 ;  /* 0x00000010ff0d7819 */ /* 0x000fe2000001160d */
[----:B------:R-:W-:Y:S01]  /*7270*/  IMAD.MOV.U32 R32, RZ, RZ, R8 ;  /* 0x000000ffff207224 */ /* 0x000fe200078e0008 */
[----:B------:R-:W-:Y:S01]  /*7280*/  SHF.R.U32.HI R11, RZ, 0x10, R11 ;  /* 0x00000010ff0b7819 */ /* 0x000fe2000001160b */
[--C-:B------:R-:W-:Y:S01]  /*7290*/  IMAD.MOV.U32 R10, RZ, RZ, R9.reuse ;  /* 0x000000ffff0a7224 */ /* 0x100fe200078e0009 */
[----:B------:R-:W-:Y:S01]  /*72a0*/  SHF.R.U32.HI R9, RZ, 0x10, R9 ;  /* 0x00000010ff097819 */ /* 0x000fe20000011609 */
[----:B------:R-:W-:Y:S01]  /*72b0*/  IMAD.MOV.U32 R31, RZ, RZ, R6 ;  /* 0x000000ffff1f7224 */ /* 0x000fe200078e0006 */
[----:B------:R-:W-:Y:S01]  /*72c0*/  MOV R8, R7 ;  /* 0x0000000700087202 */ /* 0x000fe20000000f00 */
[C---:B------:R-:W-:Y:S01]  /*72d0*/  VIADD R4, R3.reuse, 0x20400 ;  /* 0x0002040003047836 */ /* 0x040fe20000000000 */
[----:B------:R-:W-:Y:S01]  /*72e0*/  VIMNMX R28, R20, 0x40, PT ;  /* 0x00000040141c7848 */ /* 0x000fe20003fe0100 */
[----:B------:R-:W-:Y:S01]  /*72f0*/  BSSY B1, `(.L_x_4526) ;  /* 0x000000e000017945 */ /* 0x000fe20003800000 */
[----:B--2---:R-:W-:Y:S01]  /*7300*/  VIADD R0, R3, 0x20440 ;  /* 0x0002044003007836 */ /* 0x004fe20000000000 */
[--C-:B------:R-:W-:Y:S01]  /*7310*/  SHF.R.U64 R36, R6, 0x10, R7.reuse ;  /* 0x0000001006247819 */ /* 0x100fe20000001207 */
[----:B------:R-:W-:Y:S01]  /*7320*/  @P1 VIADD R0, R4, 0xffffffc0 ;  /* 0xffffffc004001836 */ /* 0x000fe20000000000 */
[----:B------:R-:W-:-:S02]  /*7330*/  SHF.R.U32.HI R6, RZ, 0x10, R7 ;  /* 0x00000010ff067819 */ /* 0x000fc40000011607 */
        /* <DEDUP_REMOVED lines=9> */
.L_x_4738:
[----:B------:R-:W-:Y:S05]  /*73d0*/  BSYNC B1 ;  /* 0x0000000000017941 */ /* 0x000fea0003800000 */
.L_x_4526:
        /* <DEDUP_REMOVED lines=46> */
.L_x_4531:
[----:B------:R-:W-:Y:S05]  /*76c0*/  BSYNC B2 ;  /* 0x0000000000027941 */ /* 0x000fea0003800000 */
.L_x_4530:
        /* <DEDUP_REMOVED lines=39> */
.L_x_4529:
[----:B------:R-:W-:Y:S05]  /*7940*/  BSYNC B1 ;  /* 0x0000000000017941 */ /* 0x000fea0003800000 */
.L_x_4528:
        /* <DEDUP_REMOVED lines=32> */
[----:B------:R-:W-:Y:S02]  /*7b50*/  HADD2.F32 R29, -RZ, R35.H1_H1 ;  /* 0x30000023ff1d7230 */ /* 0x000fe40000004100 */
[----:B------:R-:W-:Y:S01]  /*7b60*/  FMUL.FTZ R9, R24, R6 ;  /* 0x0000000618097220 */ /* 0x000fe20000410000 */
[----:B------:R-:W-:-:S02]  /*7b70*/  HADD2.F32 R25, -RZ, R33.H1_H1 ;  /* 0x30000021ff197230 */ /* 0x000fc40000004100 */
[----:B------:R-:W-:Y:S01]  /*7b80*/  FMUL.FTZ R13, R20, R6 ;  /* 0x00000006140d7220 */ /* 0x000fe20000410000 */
[----:B------:R-:W-:Y:S01]  /*7b90*/  F2FP.F16.F32.PACK_AB R5, R8, R5 ;  /* 0x000000050805723e */ /* 0x000fe200000000ff */
[-C--:B------:R-:W-:Y:S01]  /*7ba0*/  FMUL.FTZ R12, R29, R7.reuse ;  /* 0x000000071d0c7220 */ /* 0x080fe20000410000 */
[-C--:B------:R-:W-:Y:S01]  /*7bb0*/  FFMA.FTZ R6, R20, R10.reuse, -R9 ;  /* 0x0000000a14067223 */ /* 0x080fe20000010809 */
[C---:B------:R-:W-:Y:S01]  /*7bc0*/  FMUL.FTZ R14, R25.reuse, R7 ;  /* 0x00000007190e7220 */ /* 0x040fe20000410000 */
[----:B------:R-:W-:Y:S01]  /*7bd0*/  FFMA.FTZ R13, R24, R10, R13 ;  /* 0x0000000a180d7223 */ /* 0x000fe2000001000d */
[-C--:B------:R-:W-:Y:S02]  /*7be0*/  FFMA.FTZ R7, R25, R11.reuse, -R12 ;  /* 0x0000000b19077223 */ /* 0x080fe4000001080c */
[----:B------:R-:W-:Y:S02]  /*7bf0*/  FFMA.FTZ R14, R29, R11, R14 ;  /* 0x0000000b1d0e7223 */ /* 0x000fe4000001000e */
[----:B------:R-:W-:-:S03]  /*7c00*/  F2FP.F16.F32.PACK_AB R6, R13, R6 ;  /* 0x000000060d06723e */ /* 0x000fc600000000ff */
[----:B------:R-:W-:-:S05]  /*7c10*/  F2FP.F16.F32.PACK_AB R7, R14, R7 ;  /* 0x000000070e07723e */ /* 0x000fca00000000ff */
[----:B------:R1:W-:Y:S02]  /*7c20*/  STS.128 [R3+0x21400], R4 ;  /* 0x0214000403007388 */ /* 0x0003e40000000c00 */
.L_x_4534:
[----:B------:R-:W-:Y:S05]  /*7c30*/  BSYNC B1 ;  /* 0x0000000000017941 */ /* 0x000fea0003800000 */
.L_x_4533:
[----:B------:R-:W-:Y:S05]  /*7c40*/  @P1 BRA `(.L_x_4532) ;  /* 0x00000010007c1947 */ /* 0x000fea0003800000 */
[----:B01----:R-:W0:Y:S01]  /*7c50*/  LDS.128 R4, [R0+0x1000] ;  /* 0x0010000000047984 */ /* 0x003e220000000c00 */
[--C-:B------:R-:W-:Y:S02]  /*7c60*/  HADD2.F32 R15, -RZ, R31.reuse.H0_H0 ;  /* 0x2000001fff0f7230 */ /* 0x100fe40000004100 */
        /* <DEDUP_REMOVED lines=37> */
.L_x_4522:
[----:B------:R-:W-:-:S03]  /*7ec0*/  UMOV UR4, 0xffffffff ;  /* 0xffffffff00047882 */ /* 0x000fc60000000000 */
[----:B------:R-:W-:Y:S05]  /*7ed0*/  BRA.DIV UR4, `(.L_x_4535) ;  /* 0x0000013e047c7947 */ /* 0x000fea000b800000 */
[----:B------:R0:W1:Y:S04]  /*7ee0*/  SHFL.IDX PT, R0, R27, RZ, 0x1c1f ;  /* 0x001c1fff1b007589 */ /* 0x00006800000e0000 */
[----:B------:R0:W2:Y:S04]  /*7ef0*/  SHFL.IDX PT, R3, R26, RZ, 0x1c1f ;  /* 0x001c1fff1a037589 */ /* 0x0000a800000e0000 */
[----:B------:R0:W3:Y:S04]  /*7f00*/  SHFL.IDX PT, R20, R29, RZ, 0x1c1f ;  /* 0x001c1fff1d147589 */ /* 0x0000e800000e0000 */
[----:B------:R0:W4:Y:S02]  /*7f10*/  SHFL.IDX PT, R14, R28, RZ, 0x1c1f ;  /* 0x001c1fff1c0e7589 */ /* 0x00012400000e0000 */
.L_x_4744:
        /* <DEDUP_REMOVED lines=21> */
[--C-:B-1----:R-:W-:Y:S02]  /*8070*/  IMAD.X R13, R0, 0x1, R5.reuse, P0 ;  /* 0x00000001000d7824 */ /* 0x102fe400000e0605 */
[----:B---3--:R-:W-:Y:S01]  /*8080*/  IMAD.X R15, R20, 0x1, R5, P1 ;  /* 0x00000001140f7824 */ /* 0x008fe200008e0605 */
[----:B------:R-:W-:Y:S01]  /*8090*/  CS2R R4, SRZ ;  /* 0x0000000000047805 */ /* 0x000fe2000001ff00 */
[----:B------:R-:W-:Y:S06]  /*80a0*/  @P2 BRA `(.L_x_4537) ;  /* 0x0000000000082947 */ /* 0x000fec0003800000 */
[----:B------:R1:W5:Y:S04]  /*80b0*/  LD.E.128 R4, desc[UR40][R12.64] ;  /* 0x000000280c047980 */ /* 0x000368000c101d00 */
[----:B------:R1:W5:Y:S02]  /*80c0*/  LD.E.128 R8, desc[UR40][R14.64] ;  /* 0x000000280e087980 */ /* 0x000364000c101d00 */
.L_x_4537:
[----:B------:R-:W-:Y:S05]  /*80d0*/  BSYNC B1 ;  /* 0x0000000000017941 */ /* 0x000fea0003800000 */
.L_x_4536:
        /* <DEDUP_REMOVED lines=8> */
[----:B------:R-:W-:Y:S01]  /*8160*/  SHF.R.U64 R43, R8, 0x10, R9 ;  /* 0x00000010082b7819 */ /* 0x000fe20000001209 */
[----:B------:R-:W-:Y:S01]  /*8170*/  IMAD.MOV.U32 R4, RZ, RZ, R7 ;  /* 0x000000ffff047224 */ /* 0x000fe200078e0007 */
[--C-:B------:R-:W-:Y:S01]  /*8180*/  SHF.R.U32.HI R8, RZ, 0x10, R9.reuse ;  /* 0x00000010ff087819 */ /* 0x100fe20000011609 */
[----:B------:R-:W-:Y:S01]  /*8190*/  IMAD.MOV.U32 R5, RZ, RZ, R9 ;  /* 0x000000ffff057224 */ /* 0x000fe200078e0009 */
[----:B------:R-:W-:Y:S01]  /*81a0*/  VIMNMX R24, R24, 0x40, PT ;  /* 0x0000004018187848 */ /* 0x000fe20003fe0100 */
[----:B------:R-:W-:Y:S01]  /*81b0*/  IMAD.MOV.U32 R6, RZ, RZ, R10 ;  /* 0x000000ffff067224 */ /* 0x000fe200078e000a */
[----:B------:R-:W-:Y:S01]  /*81c0*/  SHF.R.U32.HI R7, RZ, 0x10, R7 ;  /* 0x00000010ff077819 */ /* 0x000fe20000011607 */
[--C-:B------:R-:W-:Y:S01]  /*81d0*/  IMAD.MOV.U32 R41, RZ, RZ, R11.reuse ;  /* 0x000000ffff297224 */ /* 0x100fe200078e000b */
[----:B--2---:R-:W1:Y:S01]  /*81e0*/  LDC R3, c[0x0][0x3f4] ;  /* 0x0000fd00ff037b82 */ /* 0x004e620000000800 */
[----:B----4-:R-:W-:Y:S01]  /*81f0*/  VIADD R14, R187, 0x20 ;  /* 0x00000020bb0e7836 */ /* 0x010fe20000000000 */
[--C-:B------:R-:W-:Y:S01]  /*8200*/  SHF.R.U64 R44, R10, 0x10, R11.reuse ;  /* 0x000000100a2c7819 */ /* 0x100fe2000000120b */
[----:B------:R-:W-:Y:S01]  /*8210*/  BSSY B1, `(.L_x_4538) ;  /* 0x000000f000017945 */ /* 0x000fe20003800000 */
[----:B------:R-:W-:-:S02]  /*8220*/  SHF.R.U32.HI R9, RZ, 0x10, R11 ;  /* 0x00000010ff097819 */ /* 0x000fc4000001160b */
        /* <DEDUP_REMOVED lines=8> */
[C---:B-1----:R-:W-:Y:S01]  /*82b0*/  ISETP.GE.AND P0, PT, R16.reuse, R3, PT ;  /* 0x000000031000720c */ /* 0x042fe20003f06270 */
[----:B------:R-:W-:-:S03]  /*82c0*/  IMAD.IADD R3, R16, 0x1, R3 ;  /* 0x0000000110037824 */ /* 0x000fc600078e0203 */
[-C--:B------:R-:W-:Y:S02]  /*82d0*/  ISETP.GE.OR P2, PT, R187, R24.reuse, P0 ;  /* 0x00000018bb00720c */ /* 0x080fe40000746670 */
[----:B------:R-:W-:Y:S01]  /*82e0*/  ISETP.GE.OR P0, PT, R14, R24, P0 ;  /* 0x000000180e00720c */ /* 0x000fe20000706670 */
[----:B0-----:R-:W-:-:S12]  /*82f0*/  @!P1 BRA `(.L_x_4539) ;  /* 0x0000013800e49947 */ /* 0x001fd80003800000 */
.L_x_4745:
[----:B------:R-:W-:Y:S05]  /*8300*/  BSYNC B1 ;  /* 0x0000000000017941 */ /* 0x000fea0003800000 */
.L_x_4538:
[----:B------:R-:W-:Y:S01]  /*8310*/  BSSY B1, `(.L_x_4540) ;  /* 0x0000059000017945 */ /* 0x000fe20003800000 */
[----:B------:R-:W-:-:S03]  /*8320*/  LOP3.LUT R3, R3, 0x38, RZ, 0xc0, !PT ;  /* 0x0000003803037812 */ /* 0x000fc600078ec0ff */
[----:B------:R-:W-:Y:S05]  /*8330*/  @P2 BRA `(.L_x_4541) ;  /* 0x0000000400582947 */ /* 0x000fea0003800000 */
[----:B------:R-:W-:Y:S01]  /*8340*/  SHF.L.U32 R4, R190, 0x6, RZ ;  /* 0x00000006be047819 */ /* 0x000fe200000006ff */
[----:B------:R-:W-:Y:S02]  /*8350*/  HADD2.F32 R29, -RZ, R39.H0_H0 ;  /* 0x20000027ff1d7230 */ /* 0x000fe40000004100 */
[----:B------:R-:W-:Y:S01]  /*8360*/  HADD2.F32 R27, -RZ, R38.H0_H0 ;  /* 0x20000026ff1b7230 */ /* 0x000fe20000004100 */
[----:B------:R-:W-:Y:S01]  /*8370*/  LOP3.LUT R9, R4, 0x1c0, RZ, 0xc0, !PT ;  /* 0x000001c004097812 */ /* 0x000fe200078ec0ff */
[--C-:B------:R-:W-:Y:S02]  /*8380*/  HADD2.F32 R31, -RZ, R43.reuse.H0_H0 ;  /* 0x2000002bff1f7230 */ /* 0x100fe40000004100 */
[----:B------:R-:W-:Y:S01]  /*8390*/  HADD2.F32 R28, -RZ, R43.H1_H1 ;  /* 0x3000002bff1c7230 */ /* 0x000fe20000004100 */
[----:B------:R-:W-:Y:S02]  /*83a0*/  SHF.R.U32.HI R6, RZ, 0x3, R9 ;  /* 0x00000003ff067819 */ /* 0x000fe40000011609 */
[----:B------:R-:W-:-:S02]  /*83b0*/  LOP3.LUT R4, R9, 0x38, R16, 0xf8, !PT ;  /* 0x0000003809047812 */ /* 0x000fc400078ef810 */
[----:B------:R-:W-:Y:S02]  /*83c0*/  LOP3.LUT R9, R6, R3, R9, 0x1e, !PT ;  /* 0x0000000306097212 */ /* 0x000fe400078e1e09 */
[----:B------:R-:W-:-:S03]  /*83d0*/  LOP3.LUT R5, R4, R6, RZ, 0x3c, !PT ;  /* 0x0000000604057212 */ /* 0x000fc600078e3cff */
[C---:B------:R-:W-:Y:S02]  /*83e0*/  IMAD R9, R220.reuse, 0x200, R9 ;  /* 0x00000200dc097824 */ /* 0x040fe400078e0209 */
[----:B------:R-:W-:Y:S02]  /*83f0*/  IMAD R5, R220, 0x200, R5 ;  /* 0x00000200dc057824 */ /* 0x000fe400078e0205 */
[--C-:B------:R-:W-:Y:S02]  /*8400*/  IMAD R36, R9, 0x2, R2.reuse ;  /* 0x0000000209247824 */ /* 0x100fe400078e0202 */
[----:B------:R-:W-:-:S03]  /*8410*/  IMAD R34, R5, 0x2, R2 ;  /* 0x0000000205227824 */ /* 0x000fc600078e0202 */
[----:B------:R-:W3:Y:S04]  /*8420*/  LDS.128 R8, [R36+0x20400] ;  /* 0x0204000024087984 */ /* 0x000ee80000000c00 */
[----:B------:R-:W1:Y:S01]  /*8430*/  LDS.128 R4, [R34+0x20400] ;  /* 0x0204000022047984 */ /* 0x000e620000000c00 */
[--C-:B---3--:R-:W-:Y:S02]  /*8440*/  HADD2.F32 R20, -RZ, R8.reuse.H0_H0 ;  /* 0x20000008ff147230 */ /* 0x108fe40000004100 */
[----:B------:R-:W-:Y:S02]  /*8450*/  HADD2.F32 R8, -RZ, R8.H1_H1 ;  /* 0x30000008ff087230 */ /* 0x000fe40000004100 */
[--C-:B-1----:R-:W-:Y:S02]  /*8460*/  HADD2.F32 R12, -RZ, R4.reuse.H0_H0 ;  /* 0x20000004ff0c7230 */ /* 0x102fe40000004100 */
[C---:B------:R-:W-:Y:S01]  /*8470*/  FMUL.FTZ R33, R20.reuse, R29 ;  /* 0x0000001d14217220 */ /* 0x040fe20000410000 */
[----:B------:R-:W-:Y:S01]  /*8480*/  FMUL.FTZ R35, R20, R27 ;  /* 0x0000001b14237220 */ /* 0x000fe20000410000 */
[----:B------:R-:W-:-:S02]  /*8490*/  HADD2.F32 R4, -RZ, R4.H1_H1 ;  /* 0x30000004ff047230 */ /* 0x000fc40000004100 */
[----:B------:R-:W-:Y:S01]  /*84a0*/  FMUL.FTZ R37, R8, R31 ;  /* 0x0000001f08257220 */ /* 0x000fe20000410000 */
[C---:B------:R-:W-:Y:S01]  /*84b0*/  FFMA.FTZ R33, R12.reuse, R27, -R33 ;  /* 0x0000001b0c217223 */ /* 0x040fe20000010821 */
[----:B------:R-:W-:Y:S02]  /*84c0*/  HADD2.F32 R27, -RZ, R41.H1_H1 ;  /* 0x30000029ff1b7230 */ /* 0x000fe40000004100 */
[----:B------:R-:W-:Y:S01]  /*84d0*/  FFMA.FTZ R35, R12, R29, R35 ;  /* 0x0000001d0c237223 */ /* 0x000fe20000010023 */
[----:B------:R-:W-:Y:S02]  /*84e0*/  HADD2.F32 R24, -RZ, R9.H0_H0 ;  /* 0x20000009ff187230 */ /* 0x000fe40000004100 */
[----:B------:R-:W-:Y:S02]  /*84f0*/  HADD2.F32 R20, -RZ, R39.H1_H1 ;  /* 0x30000027ff147230 */ /* 0x000fe40000004100 */
[----:B------:R-:W-:Y:S01]  /*8500*/  FMUL.FTZ R29, R8, R27 ;  /* 0x0000001b081d7220 */ /* 0x000fe20000410000 */
[----:B------:R-:W-:-:S02]  /*8510*/  HADD2.F32 R12, -RZ, R38.H1_H1 ;  /* 0x30000026ff0c7230 */ /* 0x000fc40000004100 */
[----:B------:R-:W-:Y:S01]  /*8520*/  FFMA.FTZ R30, R4, R27, -R37 ;  /* 0x0000001b041e7223 */ /* 0x000fe20000010825 */
[----:B------:R-:W-:Y:S02]  /*8530*/  HADD2.F32 R13, -RZ, R5.H0_H0 ;  /* 0x20000005ff0d7230 */ /* 0x000fe40000004100 */
[C---:B------:R-:W-:Y:S01]  /*8540*/  FMUL.FTZ R8, R24.reuse, R20 ;  /* 0x0000001418087220 */ /* 0x040fe20000410000 */
[----:B------:R-:W-:Y:S02]  /*8550*/  HADD2.F32 R9, -RZ, R9.H1_H1 ;  /* 0x30000009ff097230 */ /* 0x000fe40000004100 */
[-C--:B------:R-:W-:Y:S01]  /*8560*/  FMUL.FTZ R37, R24, R12.reuse ;  /* 0x0000000c18257220 */ /* 0x080fe20000410000 */
[----:B------:R-:W-:Y:S01]  /*8570*/  FFMA.FTZ R24, R4, R31, R29 ;  /* 0x0000001f04187223 */ /* 0x000fe2000001001d */
[----:B------:R-:W-:Y:S02]  /*8580*/  HADD2.F32 R4, -RZ, R42.H0_H0 ;  /* 0x2000002aff047230 */ /* 0x000fe40000004100 */
[----:B------:R-:W-:Y:S01]  /*8590*/  FFMA.FTZ R27, R13, R12, -R8 ;  /* 0x0000000c0d1b7223 */ /* 0x000fe20000010808 */
[----:B0-----:R-:W-:-:S02]  /*85a0*/  HADD2.F32 R25, -RZ, R10.H0_H0 ;  /* 0x2000000aff197230 */ /* 0x001fc40000004100 */
[----:B------:R-:W-:Y:S01]  /*85b0*/  FFMA.FTZ R37, R13, R20, R37 ;  /* 0x000000140d257223 */ /* 0x000fe20000010025 */
[--C-:B------:R-:W-:Y:S02]  /*85c0*/  HADD2.F32 R12, -RZ, R40.reuse.H1_H1 ;  /* 0x30000028ff0c7230 */ /* 0x100fe40000004100 */
[C---:B------:R-:W-:Y:S01]  /*85d0*/  FMUL.FTZ R20, R9.reuse, R28 ;  /* 0x0000001c09147220 */ /* 0x040fe20000410000 */
[----:B------:R-:W-:Y:S02]  /*85e0*/  HADD2.F32 R5, -RZ, R5.H1_H1 ;  /* 0x30000005ff057230 */ /* 0x000fe40000004100 */
[----:B------:R-:W-:Y:S01]  /*85f0*/  FMUL.FTZ R32, R9, R4 ;  /* 0x0000000409207220 */ /* 0x000fe20000410000 */
[----:B------:R-:W-:Y:S02]  /*8600*/  HADD2.F32 R8, -RZ, R40.H0_H0 ;  /* 0x20000028ff087230 */ /* 0x000fe40000004100 */
[----:B------:R-:W-:Y:S01]  /*8610*/  FMUL.FTZ R29, R25, R12 ;  /* 0x0000000c191d7220 */ /* 0x000fe20000410000 */
[----:B------:R-:W-:-:S02]  /*8620*/  HADD2.F32 R10, -RZ, R10.H1_H1 ;  /* 0x3000000aff0a7230 */ /* 0x000fc40000004100 */
[----:B------:R-:W-:Y:S01]  /*8630*/  FFMA.FTZ R20, R5, R4, -R20 ;  /* 0x0000000405147223 */ /* 0x000fe20000010814 */
[----:B------:R-:W-:Y:S02]  /*8640*/  HADD2.F32 R13, -RZ, R44.H0_H0 ;  /* 0x2000002cff0d7230 */ /* 0x000fe40000004100 */
[----:B------:R-:W-:Y:S01]  /*8650*/  FMUL.FTZ R25, R25, R8 ;  /* 0x0000000819197220 */ /* 0x000fe20000410000 */
[--C-:B------:R-:W-:Y:S02]  /*8660*/  HADD2.F32 R14, -RZ, R6.reuse.H0_H0 ;  /* 0x20000006ff0e7230 */ /* 0x100fe40000004100 */
[----:B------:R-:W-:Y:S01]  /*8670*/  FFMA.FTZ R32, R5, R28, R32 ;  /* 0x0000001c05207223 */ /* 0x000fe20000010020 */
[----:B------:R-:W-:Y:S02]  /*8680*/  HADD2.F32 R6, -RZ, R6.H1_H1 ;  /* 0x30000006ff067230 */ /* 0x000fe40000004100 */
[----:B------:R-:W-:Y:S01]  /*8690*/  FMUL.FTZ R5, R10, R13 ;  /* 0x0000000d0a057220 */ /* 0x000fe20000410000 */
[----:B------:R-:W-:-:S02]  /*86a0*/  HADD2.F32 R9, -RZ, R42.H1_H1 ;  /* 0x3000002aff097230 */ /* 0x000fc40000004100 */
[C---:B------:R-:W-:Y:S01]  /*86b0*/  FFMA.FTZ R25, R14.reuse, R12, R25 ;  /* 0x0000000c0e197223 */ /* 0x040fe20000010019 */
[--C-:B------:R-:W-:Y:S02]  /*86c0*/  HADD2.F32 R26, -RZ, R11.reuse.H0_H0 ;  /* 0x2000000bff1a7230 */ /* 0x100fe40000004100 */
[----:B------:R-:W-:Y:S01]  /*86d0*/  FFMA.FTZ R29, R14, R8, -R29 ;  /* 0x000000080e1d7223 */ /* 0x000fe2000001081d */
[----:B------:R-:W-:Y:S02]  /*86e0*/  HADD2.F32 R11, -RZ, R11.H1_H1 ;  /* 0x3000000bff0b7230 */ /* 0x000fe40000004100 */
[-C--:B------:R-:W-:Y:S01]  /*86f0*/  FMUL.FTZ R31, R10, R9.reuse ;  /* 0x000000090a1f7220 */ /* 0x080fe20000410000 */
[----:B------:R-:W-:Y:S01]  /*8700*/  FFMA.FTZ R12, R6, R9, -R5 ;  /* 0x00000009060c7223 */ /* 0x000fe20000010805 */
[----:B------:R-:W-:Y:S02]  /*8710*/  HADD2.F32 R5, -RZ, R41.H0_H0 ;  /* 0x20000029ff057230 */ /* 0x000fe40000004100 */
[----:B------:R-:W-:-:S02]  /*8720*/  HADD2.F32 R10, -RZ, R44.H1_H1 ;  /* 0x3000002cff0a7230 */ /* 0x000fc40000004100 */
[----:B------:R-:W-:Y:S01]  /*8730*/  FFMA.FTZ R14, R6, R13, R31 ;  /* 0x0000000d060e7223 */ /* 0x000fe2000001001f */
[--C-:B------:R-:W-:Y:S02]  /*8740*/  HADD2.F32 R4, -RZ, R0.reuse.H1_H1 ;  /* 0x30000000ff047230 */ /* 0x100fe40000004100 */
[C---:B------:R-:W-:Y:S01]  /*8750*/  FMUL.FTZ R6, R26.reuse, R5 ;  /* 0x000000051a067220 */ /* 0x040fe20000410000 */
[----:B------:R-:W-:Y:S02]  /*8760*/  HADD2.F32 R8, -RZ, R0.H0_H0 ;  /* 0x20000000ff087230 */ /* 0x000fe40000004100 */
[----:B------:R-:W-:Y:S01]  /*8770*/  FMUL.FTZ R28, R11, R10 ;  /* 0x0000000a0b1c7220 */ /* 0x000fe20000410000 */
[--C-:B------:R-:W-:Y:S02]  /*8780*/  HADD2.F32 R15, -RZ, R7.reuse.H0_H0 ;  /* 0x20000007ff0f7230 */ /* 0x100fe40000004100 */
[----:B------:R-:W-:Y:S01]  /*8790*/  FMUL.FTZ R26, R26, R4 ;  /* 0x000000041a1a7220 */ /* 0x000fe20000410000 */
[----:B------:R-:W-:-:S02]  /*87a0*/  HADD2.F32 R7, -RZ, R7.H1_H1 ;  /* 0x30000007ff077230 */ /* 0x000fc40000004100 */
[----:B------:R-:W-:Y:S01]  /*87b0*/  FMUL.FTZ R9, R11, R8 ;  /* 0x000000080b097220 */ /* 0x000fe20000410000 */
[C---:B------:R-:W-:Y:S01]  /*87c0*/  FFMA.FTZ R11, R15.reuse, R4, -R6 ;  /* 0x000000040f0b7223 */ /* 0x040fe20000010806 */
[----:B------:R-:W-:Y:S01]  /*87d0*/  FFMA.FTZ R26, R15, R5, R26 ;  /* 0x000000050f1a7223 */ /* 0x000fe2000001001a */
[C---:B------:R-:W-:Y:S01]  /*87e0*/  FFMA.FTZ R28, R7.reuse, R8, -R28 ;  /* 0x00000008071c7223 */ /* 0x040fe2000001081c */
[----:B------:R-:W-:Y:S01]  /*87f0*/  FFMA.FTZ R13, R7, R10, R9 ;  /* 0x0000000a070d7223 */ /* 0x000fe20000010009 */
[----:B------:R-:W-:Y:S02]  /*8800*/  F2FP.F16.F32.PACK_AB R4, R30, R33 ;  /* 0x000000211e04723e */ /* 0x000fe400000000ff */
[----:B------:R-:W-:Y:S02]  /*8810*/  F2FP.F16.F32.PACK_AB R5, R20, R27 ;  /* 0x0000001b1405723e */ /* 0x000fe400000000ff */
[----:B------:R-:W-:Y:S02]  /*8820*/  F2FP.F16.F32.PACK_AB R6, R12, R29 ;  /* 0x0000001d0c06723e */ /* 0x000fe400000000ff */
[----:B------:R-:W-:-:S02]  /*8830*/  F2FP.F16.F32.PACK_AB R7, R28, R11 ;  /* 0x0000000b1c07723e */ /* 0x000fc400000000ff */
[----:B------:R-:W-:Y:S02]  /*8840*/  F2FP.F16.F32.PACK_AB R8, R24, R35 ;  /* 0x000000231808723e */ /* 0x000fe400000000ff */
[----:B------:R-:W-:Y:S01]  /*8850*/  F2FP.F16.F32.PACK_AB R9, R32, R37 ;  /* 0x000000252009723e */ /* 0x000fe200000000ff */
[----:B------:R1:W-:Y:S01]  /*8860*/  STS.128 [R34+0x20400], R4 ;  /* 0x0204000422007388 */ /* 0x0003e20000000c00 */
[----:B------:R-:W-:Y:S02]  /*8870*/  F2FP.F16.F32.PACK_AB R10, R14, R25 ;  /* 0x000000190e0a723e */ /* 0x000fe400000000ff */
[----:B------:R-:W-:-:S05]  /*8880*/  F2FP.F16.F32.PACK_AB R11, R13, R26 ;  /* 0x0000001a0d0b723e */ /* 0x000fca00000000ff */
[----:B------:R1:W-:Y:S02]  /*8890*/  STS.128 [R36+0x20400], R8 ;  /* 0x0204000824007388 */ /* 0x0003e40000000c00 */
.L_x_4541:
[----:B------:R-:W-:Y:S05]  /*88a0*/  BSYNC B1 ;  /* 0x0000000000017941 */ /* 0x000fea0003800000 */
.L_x_4540:
        /* <DEDUP_REMOVED lines=18> */
[----:B--2---:R-:W-:-:S04]  /*89d0*/  IMAD.IADD R3, R8, 0x1, R3 ;  /* 0x0000000108037824 */ /* 0x004fc800078e0203 */
[----:B------:R-:W-:Y:S01]  /*89e0*/  IMAD R3, R3, 0x2, R2 ;  /* 0x0000000203037824 */ /* 0x000fe200078e0202 */
[----:B----4-:R-:W-:Y:S04]  /*89f0*/  LDS.128 R4, [R36+0x20400] ;  /* 0x0204000024047984 */ /* 0x010fe80000000c00 */
[----:B------:R-:W3:Y:S02]  /*8a00*/  LDS.128 R8, [R3+0x20400] ;  /* 0x0204000003087984 */ /* 0x000ee40000000c00 */
[--C-:B---3--:R-:W-:Y:S02]  /*8a10*/  HADD2.F32 R20, -RZ, R8.reuse.H0_H0 ;  /* 0x20000008ff147230 */ /* 0x108fe40000004100 */
[----:B------:R-:W-:Y:S02]  /*8a20*/  HADD2.F32 R8, -RZ, R8.H1_H1 ;  /* 0x30000008ff087230 */ /* 0x000fe40000004100 */
[----:B------:R-:W-:-:S02]  /*8a30*/  HADD2.F32 R12, -RZ, R4.H0_H0 ;  /* 0x20000004ff0c7230 */ /* 0x000fc40000004100 */
        /* <DEDUP_REMOVED lines=9> */
[----:B------:R-:W-:Y:S02]  /*8ad0*/  HADD2.F32 R31, -RZ, R42.H0_H0 ;  /* 0x2000002aff1f7230 */ /* 0x000fe40000004100 */
[-C--:B------:R-:W-:Y:S01]  /*8ae0*/  FFMA.FTZ R27, R28, R12.reuse, -R27 ;  /* 0x0000000c1c1b7223 */ /* 0x080fe2000001081b */
[--C-:B------:R-:W-:Y:S02]  /*8af0*/  HADD2.F32 R13, -RZ, R5.reuse.H0_H0 ;  /* 0x20000005ff0d7230 */ /* 0x100fe40000004100 */
[----:B------:R-:W-:Y:S01]  /*8b00*/  FFMA.FTZ R29, R30, R12, R29 ;  /* 0x0000000c1e1d7223 */ /* 0x000fe2000001001d */
[----:B------:R-:W-:Y:S02]  /*8b10*/  HADD2.F32 R5, -RZ, R5.H1_H1 ;  /* 0x30000005ff057230 */ /* 0x000fe40000004100 */
[----:B------:R-:W-:Y:S01]  /*8b20*/  FFMA.FTZ R12, R32, R4, R33 ;  /* 0x00000004200c7223 */ /* 0x000fe20000010021 */
[----:B------:R-:W-:Y:S01]  /*8b30*/  FMUL.FTZ R20, R37, R24 ;  /* 0x0000001825147220 */ /* 0x000fe20000410000 */
[----:B------:R-:W-:Y:S01]  /*8b40*/  FMUL.FTZ R4, R39, R9 ;  /* 0x0000000927047220 */ /* 0x000fe20000410000 */
[----:B0-----:R-:W-:-:S02]  /*8b50*/  HADD2.F32 R25, -RZ, R10.H0_H0 ;  /* 0x2000000aff197230 */ /* 0x001fc40000004100 */
[----:B------:R-:W-:Y:S01]  /*8b60*/  FMUL.FTZ R24, R35, R24 ;  /* 0x0000001823187220 */ /* 0x000fe20000410000 */
[----:B------:R-:W-:Y:S02]  /*8b70*/  HADD2.F32 R10, -RZ, R10.H1_H1 ;  /* 0x3000000aff0a7230 */ /* 0x000fe40000004100 */
[C---:B------:R-:W-:Y:S01]  /*8b80*/  FMUL.FTZ R28, R31.reuse, R9 ;  /* 0x000000091f1c7220 */ /* 0x040fe20000410000 */
[----:B------:R-:W-:Y:S01]  /*8b90*/  FFMA.FTZ R9, R31, R5, -R4 ;  /* 0x000000051f097223 */ /* 0x000fe20000010804 */
[----:B------:R-:W-:Y:S02]  /*8ba0*/  HADD2.F32 R14, -RZ, R6.H0_H0 ;  /* 0x20000006ff0e7230 */ /* 0x000fe40000004100 */
[-C--:B------:R-:W-:Y:S01]  /*8bb0*/  FFMA.FTZ R20, R35, R13.reuse, -R20 ;  /* 0x0000000d23147223 */ /* 0x080fe20000010814 */
[----:B------:R-:W-:Y:S01]  /*8bc0*/  FFMA.FTZ R24, R37, R13, R24 ;  /* 0x0000000d25187223 */ /* 0x000fe20000010018 */
[----:B------:R-:W-:Y:S02]  /*8bd0*/  HADD2.F32 R4, -RZ, R42.H1_H1 ;  /* 0x3000002aff047230 */ /* 0x000fe40000004100 */
[----:B------:R-:W-:Y:S01]  /*8be0*/  FFMA.FTZ R13, R39, R5, R28 ;  /* 0x00000005270d7223 */ /* 0x000fe2000001001c */
[----:B------:R-:W-:-:S02]  /*8bf0*/  HADD2.F32 R6, -RZ, R6.H1_H1 ;  /* 0x30000006ff067230 */ /* 0x000fc40000004100 */
[-C--:B------:R-:W-:Y:S01]  /*8c00*/  FMUL.FTZ R5, R34, R10.reuse ;  /* 0x0000000a22057220 */ /* 0x080fe20000410000 */
[--C-:B------:R-:W-:Y:S02]  /*8c10*/  HADD2.F32 R32, -RZ, R40.reuse.H1_H1 ;  /* 0x30000028ff207230 */ /* 0x100fe40000004100 */
[C---:B------:R-:W-:Y:S01]  /*8c20*/  FMUL.FTZ R33, R4.reuse, R10 ;  /* 0x0000000a04217220 */ /* 0x040fe20000410000 */
[----:B------:R-:W-:Y:S02]  /*8c30*/  HADD2.F32 R26, -RZ, R11.H0_H0 ;  /* 0x2000000bff1a7230 */ /* 0x000fe40000004100 */
[----:B------:R-:W-:Y:S01]  /*8c40*/  FFMA.FTZ R10, R4, R6, -R5 ;  /* 0x00000006040a7223 */ /* 0x000fe20000010805 */
[----:B------:R-:W-:Y:S02]  /*8c50*/  HADD2.F32 R30, -RZ, R40.H0_H0 ;  /* 0x20000028ff1e7230 */ /* 0x000fe40000004100 */
[----:B------:R-:W-:Y:S02]  /*8c60*/  HADD2.F32 R37, -RZ, R41.H0_H0 ;  /* 0x20000029ff257230 */ /* 0x000fe40000004100 */
[----:B------:R-:W-:-:S02]  /*8c70*/  HADD2.F32 R11, -RZ, R11.H1_H1 ;  /* 0x3000000bff0b7230 */ /* 0x000fc40000004100 */
[----:B------:R-:W-:Y:S02]  /*8c80*/  HADD2.F32 R5, -RZ, R0.H1_H1 ;  /* 0x30000000ff057230 */ /* 0x000fe40000004100 */
[----:B------:R-:W-:Y:S02]  /*8c90*/  HADD2.F32 R39, -RZ, R44.H1_H1 ;  /* 0x3000002cff277230 */ /* 0x000fe40000004100 */
[----:B------:R-:W-:Y:S02]  /*8ca0*/  HADD2.F32 R35, -RZ, R0.H0_H0 ;  /* 0x20000000ff237230 */ /* 0x000fe40000004100 */
[-C--:B------:R-:W-:Y:S01]  /*8cb0*/  FMUL.FTZ R31, R32, R25.reuse ;  /* 0x00000019201f7220 */ /* 0x080fe20000410000 */
[--C-:B------:R-:W-:Y:S02]  /*8cc0*/  HADD2.F32 R15, -RZ, R7.reuse.H0_H0 ;  /* 0x20000007ff0f7230 */ /* 0x100fe40000004100 */
[----:B------:R-:W-:Y:S01]  /*8cd0*/  FMUL.FTZ R25, R30, R25 ;  /* 0x000000191e197220 */ /* 0x000fe20000410000 */
[----:B------:R-:W-:-:S02]  /*8ce0*/  HADD2.F32 R7, -RZ, R7.H1_H1 ;  /* 0x30000007ff077230 */ /* 0x000fc40000004100 */
[----:B------:R-:W-:Y:S01]  /*8cf0*/  FFMA.FTZ R0, R34, R6, R33 ;  /* 0x0000000622007223 */ /* 0x000fe20000010021 */
[-C--:B------:R-:W-:Y:S01]  /*8d00*/  FMUL.FTZ R4, R37, R26.reuse ;  /* 0x0000001a25047220 */ /* 0x080fe20000410000 */
[----:B------:R-:W-:Y:S01]  /*8d10*/  FMUL.FTZ R26, R5, R26 ;  /* 0x0000001a051a7220 */ /* 0x000fe20000410000 */
[-C--:B------:R-:W-:Y:S01]  /*8d20*/  FMUL.FTZ R6, R39, R11.reuse ;  /* 0x0000000b27067220 */ /* 0x080fe20000410000 */
[----:B------:R-:W-:Y:S01]  /*8d30*/  FMUL.FTZ R28, R35, R11 ;  /* 0x0000000b231c7220 */ /* 0x000fe20000410000 */
[-C--:B------:R-:W-:Y:S01]  /*8d40*/  FFMA.FTZ R31, R30, R14.reuse, -R31 ;  /* 0x0000000e1e1f7223 */ /* 0x080fe2000001081f */
[----:B------:R-:W-:Y:S01]  /*8d50*/  FFMA.FTZ R25, R32, R14, R25 ;  /* 0x0000000e20197223 */ /* 0x000fe20000010019 */
[-C--:B------:R-:W-:Y:S01]  /*8d60*/  FFMA.FTZ R11, R5, R15.reuse, -R4 ;  /* 0x0000000f050b7223 */ /* 0x080fe20000010804 */
[----:B------:R-:W-:Y:S01]  /*8d70*/  FFMA.FTZ R26, R37, R15, R26 ;  /* 0x0000000f251a7223 */ /* 0x000fe2000001001a */
[-C--:B------:R-:W-:Y:S01]  /*8d80*/  FFMA.FTZ R14, R35, R7.reuse, -R6 ;  /* 0x00000007230e7223 */ /* 0x080fe20000010806 */
        /* <DEDUP_REMOVED lines=11> */
.L_x_4532:
[----:B------:R-:W-:Y:S05]  /*8e40*/  BSYNC B0 ;  /* 0x0000000000007941 */ /* 0x000fea0003800000 */
.L_x_4521:
        /* <DEDUP_REMOVED lines=8> */
.L_x_4518:
[----:B------:R-:W-:-:S13]  /*8ed0*/  ISETP.NE.AND P0, PT, R188, 0x3, PT ;  /* 0x00000003bc00780c */ /* 0x000fda0003f05270 */
[----:B------:R-:W-:Y:S05]  /*8ee0*/  @!P0 BRA `(.L_x_4542) ;  /* 0x0000000000048947 */ /* 0x000fea0003800000 */
[----:B------:R-:W-:Y:S01]  /*8ef0*/  BPT.TRAP 0x1 ;  /* 0x000000040000795c */ /* 0x000fe20000300000 */
.L_x_4542:
[----:B-1--4-:R-:W-:Y:S01]  /*8f00*/  IMAD R11, R18, 0x8, R2 ;  /* 0x00000008120b7824 */ /* 0x012fe200078e0202 */
[----:B------:R-:W-:-:S04]  /*8f10*/  SHF.L.U32 R10, R23, 0x1f, RZ ;  /* 0x0000001f170a7819 */ /* 0x000fc800000006ff */
[----:B------:R1:W4:Y:S01]  /*8f20*/  SYNCS.PHASECHK.TRANS64.TRYWAIT P1, [R11+URZ+0x38830], R10 ;  /* 0x0388300a0b0075a7 */ /* 0x000322000802017f */
[----:B------:R-:W-:Y:S05]  /*8f30*/  @!P0 BRA `(.L_x_4543) ;  /* 0x0000000000048947 */ /* 0x000fea0003800000 */
[----:B------:R-:W-:Y:S01]  /*8f40*/  BPT.TRAP 0x1 ;  /* 0x000000040000795c */ /* 0x000fe20000300000 */
.L_x_4543:
[C---:B--2---:R-:W-:Y:S02]  /*8f50*/  VIADD R0, R2.reuse, 0x22400 ;  /* 0x0002240002007836 */ /* 0x044fe40000000000 */
[----:B0-----:R-:W-:-:S03]  /*8f60*/  VIADD R3, R2, 0x20400 ;  /* 0x0002040002037836 */ /* 0x001fc60000000000 */
[----:B------:R-:W-:Y:S02]  /*8f70*/  SHF.R.U32.HI R0, RZ, 0x4, R0 ;  /* 0x00000004ff007819 */ /* 0x000fe40000011600 */
[----:B------:R-:W-:Y:S02]  /*8f80*/  SHF.R.U32.HI R3, RZ, 0x4, R3 ;  /* 0x00000004ff037819 */ /* 0x000fe40000011603 */
[----:B------:R-:W-:Y:S02]  /*8f90*/  LOP3.LUT R0, R0, 0x3fff, RZ, 0xc0, !PT ;  /* 0x00003fff00007812 */ /* 0x000fe400078ec0ff */
[----:B------:R-:W-:Y:S02]  /*8fa0*/  LOP3.LUT R3, R3, 0x3fff, RZ, 0xc0, !PT ;  /* 0x00003fff03037812 */ /* 0x000fe400078ec0ff */
[----:B------:R-:W-:Y:S01]  /*8fb0*/  LOP3.LUT R218, R0, 0x10000, RZ, 0xfc, !PT ;  /* 0x0001000000da7812 */ /* 0x000fe200078efcff */
[----:B----4-:R-:W-:Y:S06]  /*8fc0*/  @P1 BRA `(.L_x_4544) ;  /* 0x0000000000081947 */ /* 0x010fec0003800000 */
[----:B------:R-:W0:Y:S02]  /*8fd0*/  SYNCS.PHASECHK.TRANS64.TRYWAIT P1, [R11+URZ+0x38830], R10 ;  /* 0x0388300a0b0075a7 */ /* 0x000e24000802017f */
[----:B0-----:R-:W-:Y:S05]  /*8fe0*/  @!P1 BRA `(.L_x_4545) ;  /* 0x0000012c00bc9947 */ /* 0x001fea0003800000 */
.L_x_4544:
        /* <DEDUP_REMOVED lines=14> */
[C---:B------:R-:W-:Y:S01]  /*90d0*/  VIADD R14, R12.reuse, 0x4 ;  /* 0x000000040c0e7836 */ /* 0x040fe20000000000 */
[----:B------:R-:W-:Y:S01]  /*90e0*/  SHF.L.U32 R21, R21, 0x1f, RZ ;  /* 0x0000001f15157819 */ /* 0x000fe200000006ff */
[----:B------:R-:W-:Y:S01]  /*90f0*/  IMAD.MOV.U32 R15, RZ, RZ, 0x40000040 ;  /* 0x40000040ff0f7424 */ /* 0x000fe200078e00ff */
[----:B------:R-:W-:Y:S01]  /*9100*/  BSSY B0, `(.L_x_4546) ;  /* 0x0000020000007945 */ /* 0x000fe20003800000 */
[----:B------:R-:W-:-:S02]  /*9110*/  VIADD R12, R12, 0x6 ;  /* 0x000000060c0c7836 */ /* 0x000fc40000000000 */
[----:B------:R-:W-:Y:S02]  /*9120*/  IMAD.MOV.U32 R9, RZ, RZ, 0x40000040 ;  /* 0x40000040ff097424 */ /* 0x000fe400078e00ff */
[----:B------:R-:W-:Y:S02]  /*9130*/  IMAD.MOV.U32 R13, RZ, RZ, 0x40000040 ;  /* 0x40000040ff0d7424 */ /* 0x000fe400078e00ff */
[----:B------:R-:W-:Y:S01]  /*9140*/  HGMMA.64x64x16.F32 R24, gdesc[UR4], RZ, !UPT, gsb0 ;  /* 0x00e00000041879f0 */ /* 0x000fe2000c0008ff */
[----:B------:R-:W-:Y:S02]  /*9150*/  R2UR UR4, R4 ;  /* 0x00000000040472ca */ /* 0x000fe400000e0000 */
[----:B------:R-:W-:Y:S02]  /*9160*/  R2UR UR5, R5 ;  /* 0x00000000050572ca */ /* 0x000fe400000e0000 */
[----:B------:R-:W-:Y:S01]  /*9170*/  R2UR UR6, R6 ;  /* 0x00000000060672ca */ /* 0x000fe200000e0000 */
[----:B------:R-:W-:Y:S01]  /*9180*/  VIADD R6, R8, 0x4 ;  /* 0x0000000408067836 */ /* 0x000fe20000000000 */
[----:B------:R-:W-:Y:S01]  /*9190*/  R2UR UR7, R7 ;  /* 0x00000000070772ca */ /* 0x000fe200000e0000 */
[----:B------:R-:W-:-:S02]  /*91a0*/  IMAD.MOV.U32 R7, RZ, RZ, 0x40000040 ;  /* 0x40000040ff077424 */ /* 0x000fc400078e00ff */
[----:B------:R-:W-:Y:S01]  /*91b0*/  VIADD R8, R8, 0x6 ;  /* 0x0000000608087836 */ /* 0x000fe20000000000 */
[----:B------:R-:W-:Y:S02]  /*91c0*/  WARPGROUP.DEPBAR.LE gsb0, 0x0 ;  /* 0x00008000000079c5 */ /* 0x000fe40000010000 */
        /* <DEDUP_REMOVED lines=17> */
[----:B------:R-:W2:Y:S02]  /*92e0*/  SYNCS.PHASECHK.TRANS64.TRYWAIT P1, [R2+URZ+0x38810], R21 ;  /* 0x03881015020075a7 */ /* 0x000ea4000802017f */
[----:B--2---:R-:W-:Y:S05]  /*92f0*/  @!P1 BRA `(.L_x_4547) ;  /* 0x0000012c000c9947 */ /* 0x004fea0003800000 */
.L_x_4746:
[----:B------:R-:W-:Y:S05]  /*9300*/  BSYNC B0 ;  /* 0x0000000000007941 */ /* 0x000fea0003800000 */
.L_x_4546:
[----:B------:R-:W-:Y:S05]  /*9310*/  @!P0 BRA `(.L_x_4548) ;  /* 0x0000000000048947 */ /* 0x000fea0003800000 */
[----:B------:R-:W-:Y:S01]  /*9320*/  BPT.TRAP 0x1 ;  /* 0x000000040000795c */ /* 0x000fe20000300000 */
.L_x_4548:
[----:B------:R4:W0:Y:S01]  /*9330*/  SYNCS.PHASECHK.TRANS64.TRYWAIT P1, [R11+URZ+0x38850], R10 ;  /* 0x0388500a0b0075a7 */ /* 0x000822000802017f */
[----:B------:R-:W-:Y:S05]  /*9340*/  @!P0 BRA `(.L_x_4549) ;  /* 0x0000000000048947 */ /* 0x000fea0003800000 */
[----:B------:R-:W-:Y:S01]  /*9350*/  BPT.TRAP 0x1 ;  /* 0x000000040000795c */ /* 0x000fe20000300000 */
.L_x_4549:
[C---:B------:R-:W-:Y:S02]  /*9360*/  VIADD R0, R2.reuse, 0x400 ;  /* 0x0000040002007836 */ /* 0x040fe40000000000 */
[----:B------:R-:W-:-:S03]  /*9370*/  VIADD R3, R2, 0x26400 ;  /* 0x0002640002037836 */ /* 0x000fc60000000000 */
[----:B------:R-:W-:Y:S02]  /*9380*/  SHF.R.U32.HI R0, RZ, 0x4, R0 ;  /* 0x00000004ff007819 */ /* 0x000fe40000011600 */
[----:B------:R-:W-:Y:S02]  /*9390*/  SHF.R.U32.HI R3, RZ, 0x4, R3 ;  /* 0x00000004ff037819 */ /* 0x000fe40000011603 */
[----:B------:R-:W-:Y:S02]  /*93a0*/  LOP3.LUT R0, R0, 0x3fff, RZ, 0xc0, !PT ;  /* 0x00003fff00007812 */ /* 0x000fe400078ec0ff */
[----:B------:R-:W-:Y:S02]  /*93b0*/  LOP3.LUT R3, R3, 0x3fff, RZ, 0xc0, !PT ;  /* 0x00003fff03037812 */ /* 0x000fe400078ec0ff */
[----:B------:R-:W-:Y:S01]  /*93c0*/  LOP3.LUT R219, R0, 0x10000, RZ, 0xfc, !PT ;  /* 0x0001000000db7812 */ /* 0x000fe200078efcff */
[----:B0-----:R-:W-:Y:S06]  /*93d0*/  @P1 BRA `(.L_x_4550) ;  /* 0x0000000000081947 */ /* 0x001fec0003800000 */
[----:B------:R-:W0:Y:S02]  /*93e0*/  SYNCS.PHASECHK.TRANS64.TRYWAIT P1, [R11+URZ+0x38850], R10 ;  /* 0x0388500a0b0075a7 */ /* 0x000e24000802017f */
[----:B0-----:R-:W-:Y:S05]  /*93f0*/  @!P1 BRA `(.L_x_4551) ;  /* 0x0000012800e09947 */ /* 0x001fea0003800000 */
.L_x_4550:
[----:B------:R-:W-:Y:S01]  /*9400*/  LOP3.LUT R0, R3, 0x10000, RZ, 0xfc, !PT ;  /* 0x0001000003007812 */ /* 0x000fe200078efcff */
[----:B------:R-:W-:Y:S01]  /*9410*/  IMAD R12, R18, 0x1000, R219 ;  /* 0x00001000120c7824 */ /* 0x000fe200078e02db */
[----:B------:R-:W-:Y:S01]  /*9420*/  MOV R13, 0x40000040 ;  /* 0x40000040000d7802 */ /* 0x000fe20000000f00 */
[----:B------:R-:W-:Y:S01]  /*9430*/  IMAD.MOV.U32 R15, RZ, RZ, 0x40000040 ;  /* 0x40000040ff0f7424 */ /* 0x000fe200078e00ff */
[----:B------:R-:W-:Y:S05]  /*9440*/  WARPSYNC.ALL ;  /* 0x0000000000007948 */ /* 0x000fea0003800000 */
[----:B------:R-:W-:Y:S01]  /*9450*/  IMAD.MOV.U32 R14, RZ, RZ, R0 ;  /* 0x000000ffff0e7224 */ /* 0x000fe200078e0000 */
[----:B------:R-:W-:Y:S01]  /*9460*/  R2UR UR5, R15 ;  /* 0x000000000f0572ca */ /* 0x000fe200000e0000 */
[----:B------:R-:W-:Y:S01]  /*9470*/  WARPGROUP.ARRIVE ;  /* 0x00000000000079c5 */ /* 0x000fe20000000000 */
[C---:B------:R-:W-:Y:S01]  /*9480*/  R2UR UR6, R12.reuse ;  /* 0x000000000c0672ca */ /* 0x040fe200000e0000 */
[----:B---3--:R-:W-:Y:S01]  /*9490*/  VIADD R20, R12, 0x2 ;  /* 0x000000020c147836 */ /* 0x008fe20000000000 */
[----:B------:R-:W-:Y:S01]  /*94a0*/  R2UR UR4, R14 ;  /* 0x000000000e0472ca */ /* 0x000fe200000e0000 */
[----:B------:R-:W-:Y:S01]  /*94b0*/  VIADD R14, R0, 0x2 ;  /* 0x00000002000e7836 */ /* 0x000fe20000000000 */
[----:B------:R-:W-:Y:S01]  /*94c0*/  R2UR UR7, R13 ;  /* 0x000000000d0772ca */ /* 0x000fe200000e0000 */
[----:B------:R-:W-:Y:S01]  /*94d0*/  IMAD.MOV.U32 R15, RZ, RZ, 0x40000040 ;  /* 0x40000040ff0f7424 */ /* 0x000fe200078e00ff */
[----:B------:R-:W0:Y:S01]  /*94e0*/  S2R R56, SR_TID.X ;  /* 0x0000000000387919 */ /* 0x000e220000002100 */
[----:B--2---:R-:W-:-:S02]  /*94f0*/  IMAD.MOV.U32 R21, RZ, RZ, 0x40000040 ;  /* 0x40000040ff157424 */ /* 0x004fc400078e00ff */
[----:B-1--4-:R-:W-:Y:S02]  /*9500*/  VIADD R10, R0, 0x800 ;  /* 0x00000800000a7836 */ /* 0x012fe40000000000 */
[----:B------:R-:W-:-:S06]  /*9510*/  IMAD.MOV.U32 R57, RZ, RZ, 0x4 ;  /* 0x00000004ff397424 */ /* 0x000fcc00078e00ff */
[----:B------:R-:W-:Y:S01]  /*9520*/  HGMMA.64x64x16.F32 R24, gdesc[UR4], R24, gsb0 ;  /* 0x00e00000041879f0 */ /* 0x000fe20008000818 */
[----:B------:R-:W-:Y:S01]  /*9530*/  R2UR UR4, R14 ;  /* 0x000000000e0472ca */ /* 0x000fe200000e0000 */
[----:B------:R-:W-:Y:S01]  /*9540*/  VIADD R14, R0, 0x4 ;  /* 0x00000004000e7836 */ /* 0x000fe20000000000 */
[----:B------:R-:W-:Y:S01]  /*9550*/  R2UR UR5, R15 ;  /* 0x000000000f0572ca */ /* 0x000fe200000e0000 */
[----:B------:R-:W-:Y:S01]  /*9560*/  IMAD.MOV.U32 R15, RZ, RZ, 0x40000040 ;  /* 0x40000040ff0f7424 */ /* 0x000fe200078e00ff */
[----:B------:R-:W-:Y:S01]  /*9570*/  R2UR UR6, R20 ;  /* 0x00000000140672ca */ /* 0x000fe200000e0000 */
[----:B------:R-:W-:Y:S01]  /*9580*/  VIADD R20, R12, 0x4 ;  /* 0x000000040c147836 */ /* 0x000fe20000000000 */
[----:B------:R-:W-:Y:S01]  /*9590*/  R2UR UR7, R21 ;  /* 0x00000000150772ca */ /* 0x000fe200000e0000 */
[----:B------:R-:W-:Y:S01]  /*95a0*/  IMAD.MOV.U32 R21, RZ, RZ, 0x40000040 ;  /* 0x40000040ff157424 */ /* 0x000fe200078e00ff */
[----:B0-----:R-:W-:-:S05]  /*95b0*/  SHF.R.U32.HI R56, RZ, 0x7, R56 ;  /* 0x00000007ff387819 */ /* 0x001fca0000011638 */
[----:B------:R0:W1:Y:S02]  /*95c0*/  SHFL.IDX PT, R3, R56, RZ, 0x1f ;  /* 0x00001fff38037589 */ /* 0x00006400000e0000 */
[----:B0-----:R-:W-:Y:S01]  /*95d0*/  VIADD R56, R12, 0x800 ;  /* 0x000008000c387836 */ /* 0x001fe20000000000 */
[----:B-1----:R-:W-:-:S04]  /*95e0*/  ISETP.GT.AND P1, PT, R3, 0x7f, PT ;  /* 0x0000007f0300780c */ /* 0x002fc80003f24270 */
[----:B------:R-:W-:Y:S02]  /*95f0*/  SEL R3, RZ, 0x2, !P1 ;  /* 0x00000002ff037807 */ /* 0x000fe40004800000 */
[C---:B------:R-:W-:Y:S02]  /*9600*/  SEL R13, R57.reuse, 0x2, P1 ;  /* 0x00000002390d7807 */ /* 0x040fe40000800000 */
[----:B------:R-:W-:Y:S01]  /*9610*/  SEL R57, R57, 0x6, !P1 ;  /* 0x0000000639397807 */ /* 0x000fe20004800000 */
[----:B------:R-:W-:Y:S02]  /*9620*/  WARPGROUP.DEPBAR.LE gsb0, 0x0 ;  /* 0x00008000000079c5 */ /* 0x000fe40000010000 */
[----:B------:R-:W-:-:S06]  /*9630*/  WARPGROUP.ARRIVE ;  /* 0x00000000000079c5 */ /* 0x000fcc0000000000 */
        /* <DEDUP_REMOVED lines=9> */
[----:B------:R-:W-:Y:S02]  /*96d0*/  WARPGROUP.DEPBAR.LE gsb0, 0x0 ;  /* 0x00008000000079c5 */ /* 0x000fe40000010000 */
[----:B------:R-:W-:-:S09]  /*96e0*/  WARPGROUP.ARRIVE ;  /* 0x00000000000079c5 */ /* 0x000fd20000000000 */
        /* <DEDUP_REMOVED lines=12> */
[----:B------:R-:W-:Y:S02]  /*97b0*/  R2UR UR4, R14 ;  /* 0x000000000e0472ca */ /* 0x000fe400000e0000 */
[----:B------:R-:W-:Y:S01]  /*97c0*/  R2UR UR5, R15 ;  /* 0x000000000f0572ca */ /* 0x000fe200000e0000 */
[----:B------:R-:W-:Y:S01]  /*97d0*/  IMAD.MOV.U32 R15, RZ, RZ, 0x40000040 ;  /* 0x40000040ff0f7424 */ /* 0x000fe200078e00ff */
[----:B------:R-:W-:Y:S01]  /*97e0*/  R2UR UR6, R20 ;  /* 0x00000000140672ca */ /* 0x000fe200000e0000 */
[----:B------:R-:W-:Y:S01]  /*97f0*/  VIADD R20, R12, 0x202 ;  /* 0x000002020c147836 */ /* 0x000fe20000000000 */
[----:B------:R-:W-:Y:S01]  /*9800*/  R2UR UR7, R21 ;  /* 0x00000000150772ca */ /* 0x000fe200000e0000 */
[----:B------:R-:W-:Y:S01]  /*9810*/  IMAD.MOV.U32 R21, RZ, RZ, 0x40000040 ;  /* 0x40000040ff157424 */ /* 0x000fe200078e00ff */
[----:B------:R-:W-:Y:S01]  /*9820*/  IADD3 R14, R0, 0x202, RZ ;  /* 0x00000202000e7810 */ /* 0x000fe20007ffe0ff */
[----:B------:R-:W-:-:S02]  /*9830*/  WARPGROUP.DEPBAR.LE gsb0, 0x0 ;  /* 0x00008000000079c5 */ /* 0x000fc40000010000 */
[----:B------:R-:W-:-:S08]  /*9840*/  WARPGROUP.ARRIVE ;  /* 0x00000000000079c5 */ /* 0x000fd00000000000 */
        /* <DEDUP_REMOVED lines=38> */
[----:B------:R-:W-:Y:S02]  /*9ab0*/  R2UR UR6, R20 ;  /* 0x00000000140672ca */ /* 0x000fe400000e0000 */
        /* <DEDUP_REMOVED lines=41> */
[----:B------:R-:W-:Y:S02]  /*9d50*/  R2UR UR5, R15 ;  /* 0x000000000f0572ca */ /* 0x000fe400000e0000 */
[----:B------:R-:W-:Y:S01]  /*9d60*/  R2UR UR6, R20 ;  /* 0x00000000140672ca */ /* 0x000fe200000e0000 */
[----:B------:R-:W-:Y:S01]  /*9d70*/  VIADD R20, R12, 0x602 ;  /* 0x000006020c147836 */ /* 0x000fe20000000000 */
[----:B------:R-:W-:Y:S01]  /*9d80*/  R2UR UR7, R21 ;  /* 0x00000000150772ca */ /* 0x000fe200000e0000 */
[----:B------:R-:W-:Y:S01]  /*9d90*/  IMAD.MOV.U32 R21, RZ, RZ, 0x40000040 ;  /* 0x40000040ff157424 */ /* 0x000fe200078e00ff */
[----:B------:R-:W-:Y:S01]  /*9da0*/  MOV R15, 0x40000040 ;  /* 0x40000040000f7802 */ /* 0x000fe20000000f00 */
        /* <DEDUP_REMOVED lines=26> */
[----:B------:R-:W-:Y:S01]  /*9f50*/  IMAD.IADD R14, R3, 0x1, R56 ;  /* 0x00000001030e7824 */ /* 0x000fe200078e0238 */
[----:B------:R-:W-:Y:S01]  /*9f60*/  R2UR UR5, R15 ;  /* 0x000000000f0572ca */ /* 0x000fe200000e0000 */
[----:B------:R-:W-:Y:S01]  /*9f70*/  IMAD.MOV.U32 R15, RZ, RZ, 0x40000040 ;  /* 0x40000040ff0f7424 */ /* 0x000fe200078e00ff */
[----:B------:R-:W-:Y:S01]  /*9f80*/  R2UR UR6, R20 ;  /* 0x00000000140672ca */ /* 0x000fe200000e0000 */
[----:B------:R-:W-:Y:S01]  /*9f90*/  IMAD.IADD R20, R3, 0x1, R10 ;  /* 0x0000000103147824 */ /* 0x000fe200078e020a */
        /* <DEDUP_REMOVED lines=9> */
[----:B------:R-:W-:Y:S01]  /*a030*/  IMAD.IADD R20, R10, 0x1, R13 ;  /* 0x000000010a147824 */ /* 0x000fe200078e020d */
[----:B------:R-:W-:Y:S01]  /*a040*/  R2UR UR5, R21 ;  /* 0x00000000150572ca */ /* 0x000fe200000e0000 */
[----:B------:R-:W-:Y:S01]  /*a050*/  IMAD.MOV.U32 R21, RZ, RZ, 0x40000040 ;  /* 0x40000040ff157424 */ /* 0x000fe200078e00ff */
[----:B------:R-:W-:Y:S01]  /*a060*/  IADD3 R14, R56, R13, RZ ;  /* 0x0000000d380e7210 */ /* 0x000fe20007ffe0ff */
[----:B------:R-:W-:-:S02]  /*a070*/  WARPGROUP.DEPBAR.LE gsb0, 0x0 ;  /* 0x00008000000079c5 */ /* 0x000fc40000010000 */
[----:B------:R-:W-:-:S08]  /*a080*/  WARPGROUP.ARRIVE ;  /* 0x00000000000079c5 */ /* 0x000fd00000000000 */
[----:B------:R-:W-:Y:S01]  /*a090*/  HGMMA.64x64x16.F32 R24, gdesc[UR4], R24, gsb0 ;  /* 0x00e00000041879f0 */ /* 0x000fe20008000818 */
[----:B------:R-:W-:Y:S01]  /*a0a0*/  R2UR UR6, R14 ;  /* 0x000000000e0672ca */ /* 0x000fe200000e0000 */
[--C-:B------:R-:W-:Y:S01]  /*a0b0*/  IMAD.IADD R14, R10, 0x1, R57.reuse ;  /* 0x000000010a0e7824 */ /* 0x100fe200078e0239 */
[----:B------:R-:W-:Y:S01]  /*a0c0*/  R2UR UR7, R15 ;  /* 0x000000000f0772ca */ /* 0x000fe200000e0000 */
[----:B------:R-:W-:Y:S01]  /*a0d0*/  IMAD.MOV.U32 R15, RZ, RZ, 0x40000040 ;  /* 0x40000040ff0f7424 */ /* 0x000fe200078e00ff */
[----:B------:R-:W-:Y:S01]  /*a0e0*/  R2UR UR4, R20 ;  /* 0x00000000140472ca */ /* 0x000fe200000e0000 */
[----:B------:R-:W-:Y:S01]  /*a0f0*/  IMAD.IADD R20, R56, 0x1, R57 ;  /* 0x0000000138147824 */ /* 0x000fe200078e0239 */
[----:B------:R-:W-:Y:S01]  /*a100*/  R2UR UR5, R21 ;  /* 0x00000000150572ca */ /* 0x000fe200000e0000 */
[----:B------:R-:W-:Y:S02]  /*a110*/  IMAD.MOV.U32 R21, RZ, RZ, 0x40000040 ;  /* 0x40000040ff157424 */ /* 0x000fe400078e00ff */
[----:B------:R-:W-:-:S02]  /*a120*/  IMAD.MOV.U32 R10, RZ, RZ, 0x28 ;  /* 0x00000028ff0a7424 */ /* 0x000fc400078e00ff */
[----:B------:R-:W-:-:S03]  /*a130*/  VIADD R56, R12, 0xa00 ;  /* 0x00000a000c387836 */ /* 0x000fc60000000000 */
[----:B------:R-:W-:Y:S01]  /*a140*/  SEL R10, R10, 0x26, P1 ;  /* 0x000000260a0a7807 */ /* 0x000fe20000800000 */
[----:B------:R-:W-:Y:S02]  /*a150*/  WARPGROUP.DEPBAR.LE gsb0, 0x0 ;  /* 0x00008000000079c5 */ /* 0x000fe40000010000 */
[----:B------:R-:W-:-:S06]  /*a160*/  WARPGROUP.ARRIVE ;  /* 0x00000000000079c5 */ /* 0x000fcc0000000000 */
[----:B------:R-:W-:Y:S01]  /*a170*/  HGMMA.64x64x16.F32 R24, gdesc[UR4], R24, gsb0 ;  /* 0x00e00000041879f0 */ /* 0x000fe20008000818 */
[----:B------:R-:W-:Y:S01]  /*a180*/  R2UR UR4, R14 ;  /* 0x000000000e0472ca */ /* 0x000fe200000e0000 */
[----:B------:R-:W-:Y:S01]  /*a190*/  IMAD.MOV.U32 R14, RZ, RZ, 0xa00 ;  /* 0x00000a00ff0e7424 */ /* 0x000fe200078e00ff */
[----:B------:R-:W-:Y:S01]  /*a1a0*/  R2UR UR5, R15 ;  /* 0x000000000f0572ca */ /* 0x000fe200000e0000 */
[----:B------:R-:W-:Y:S01]  /*a1b0*/  IMAD.MOV.U32 R15, RZ, RZ, 0x40000040 ;  /* 0x40000040ff0f7424 */ /* 0x000fe200078e00ff */
[----:B------:R-:W-:Y:S02]  /*a1c0*/  R2UR UR6, R20 ;  /* 0x00000000140672ca */ /* 0x000fe400000e0000 */
[----:B------:R-:W-:Y:S02]  /*a1d0*/  R2UR UR7, R21 ;  /* 0x00000000150772ca */ /* 0x000fe400000e0000 */
[----:B------:R-:W-:Y:S02]  /*a1e0*/  SEL R14, R14, 0x980, P1 ;  /* 0x000009800e0e7807 */ /* 0x000fe40000800000 */
[----:B------:R-:W-:Y:S01]  /*a1f0*/  LOP3.LUT R21, R10, 0x6, RZ, 0xc0, !PT ;  /* 0x000000060a157812 */ /* 0x000fe200078ec0ff */
[----:B------:R-:W-:Y:S01]  /*a200*/  VIADD R10, R0, 0xa00 ;  /* 0x00000a00000a7836 */ /* 0x000fe20000000000 */
[----:B------:R-:W-:-:S04]  /*a210*/  LOP3.LUT R20, R14, 0xa00, RZ, 0xc0, !PT ;  /* 0x00000a000e147812 */ /* 0x000fc800078ec0ff */
[CC--:B------:R-:W-:Y:S02]  /*a220*/  IADD3 R14, R21.reuse, R20.reuse, R0 ;  /* 0x00000014150e7210 */ /* 0x0c0fe40007ffe000 */
[----:B------:R-:W-:Y:S01]  /*a230*/  IADD3 R20, R21, R20, R12 ;  /* 0x0000001415147210 */ /* 0x000fe20007ffe00c */
[----:B------:R-:W-:Y:S01]  /*a240*/  IMAD.MOV.U32 R21, RZ, RZ, 0x40000040 ;  /* 0x40000040ff157424 */ /* 0x000fe200078e00ff */
[----:B------:R-:W-:Y:S02]  /*a250*/  WARPGROUP.DEPBAR.LE gsb0, 0x0 ;  /* 0x00008000000079c5 */ /* 0x000fe40000010000 */
[----:B------:R-:W-:-:S06]  /*a260*/  WARPGROUP.ARRIVE ;  /* 0x00000000000079c5 */ /* 0x000fcc0000000000 */
[----:B------:R-:W-:Y:S01]  /*a270*/  HGMMA.64x64x16.F32 R24, gdesc[UR4], R24, gsb0 ;  /* 0x00e00000041879f0 */ /* 0x000fe20008000818 */
[----:B------:R-:W-:Y:S01]  /*a280*/  R2UR UR4, R14 ;  /* 0x000000000e0472ca */ /* 0x000fe200000e0000 */
[----:B------:R-:W-:Y:S01]  /*a290*/  IMAD.IADD R14, R3, 0x1, R10 ;  /* 0x00000001030e7824 */ /* 0x000fe200078e020a */
[----:B------:R-:W-:Y:S01]  /*a2a0*/  R2UR UR5, R15 ;  /* 0x000000000f0572ca */ /* 0x000fe200000e0000 */
[----:B------:R-:W-:Y:S01]  /*a2b0*/  IMAD.MOV.U32 R15, RZ, RZ, 0x40000040 ;  /* 0x40000040ff0f7424 */ /* 0x000fe200078e00ff */
[----:B------:R-:W-:Y:S01]  /*a2c0*/  R2UR UR6, R20 ;  /* 0x00000000140672ca */ /* 0x000fe200000e0000 */
[----:B------:R-:W-:Y:S01]  /*a2d0*/  IMAD.IADD R20, R3, 0x1, R56 ;  /* 0x0000000103147824 */ /* 0x000fe200078e0238 */
[----:B------:R-:W-:Y:S02]  /*a2e0*/  R2UR UR7, R21 ;  /* 0x00000000150772ca */ /* 0x000fe400000e0000 */
[----:B------:R-:W-:Y:S01]  /*a2f0*/  MOV R21, 0x40000040 ;  /* 0x4000004000157802 */ /* 0x000fe20000000f00 */
[----:B------:R-:W-:-:S02]  /*a300*/  WARPGROUP.DEPBAR.LE gsb0, 0x0 ;  /* 0x00008000000079c5 */ /* 0x000fc40000010000 */
[----:B------:R-:W-:-:S08]  /*a310*/  WARPGROUP.ARRIVE ;  /* 0x00000000000079c5 */ /* 0x000fd00000000000 */
        /* <DEDUP_REMOVED lines=44> */
[----:B------:R-:W-:Y:S02]  /*a5e0*/  R2UR UR5, R15 ;  /* 0x000000000f0572ca */ /* 0x000fe400000e0000 */
[----:B------:R-:W-:Y:S01]  /*a5f0*/  R2UR UR6, R20 ;  /* 0x00000000140672ca */ /* 0x000fe200000e0000 */
[----:B------:R-:W-:Y:S01]  /*a600*/  IMAD.IADD R20, R3, 0x1, R56 ;  /* 0x0000000103147824 */ /* 0x000fe200078e0238 */
[----:B------:R-:W-:Y:S01]  /*a610*/  R2UR UR7, R21 ;  /* 0x00000000150772ca */ /* 0x000fe200000e0000 */
[----:B------:R-:W-:Y:S01]  /*a620*/  IMAD.MOV.U32 R21, RZ, RZ, 0x40000040 ;  /* 0x40000040ff157424 */ /* 0x000fe200078e00ff */
        /* <DEDUP_REMOVED lines=49> */
[----:B------:R-:W-:Y:S02]  /*a940*/  R2UR UR6, R20 ;  /* 0x00000000140672ca */ /* 0x000fe400000e0000 */
[----:B------:R-:W-:Y:S01]  /*a950*/  R2UR UR7, R21 ;  /* 0x00000000150772ca */ /* 0x000fe200000e0000 */
[----:B------:R-:W-:Y:S01]  /*a960*/  IMAD.MOV.U32 R21, RZ, RZ, 0x40000040 ;  /* 0x40000040ff157424 */ /* 0x000fe200078e00ff */
[----:B------:R-:W-:Y:S01]  /*a970*/  IADD3 R20, R3, R10, RZ ;  /* 0x0000000a03147210 */ /* 0x000fe20007ffe0ff */
[----:B------:R-:W-:-:S05]  /*a980*/  IMAD.MOV.U32 R3, RZ, RZ, 0x40 ;  /* 0x00000040ff037424 */ /* 0x000fca00078e00ff */
[----:B------:R-:W-:-:S04]  /*a990*/  SEL R3, R3, 0x3e, P1 ;  /* 0x0000003e03037807 */ /* 0x000fc80000800000 */
[----:B------:R-:W-:Y:S01]  /*a9a0*/  LOP3.LUT R3, R3, 0x6, RZ, 0xc0, !PT ;  /* 0x0000000603037812 */ /* 0x000fe200078ec0ff */
        /* <DEDUP_REMOVED lines=11> */
[----:B------:R-:W-:Y:S01]  /*aa60*/  IMAD.MOV.U32 R13, RZ, RZ, 0x40000040 ;  /* 0x40000040ff0d7424 */ /* 0x000fe200078e00ff */
[----:B------:R-:W-:-:S02]  /*aa70*/  WARPGROUP.DEPBAR.LE gsb0, 0x0 ;  /* 0x00008000000079c5 */ /* 0x000fc40000010000 */
[----:B------:R-:W-:-:S07]  /*aa80*/  WARPGROUP.ARRIVE ;  /* 0x00000000000079c5 */ /* 0x000fce0000000000 */
        /* <DEDUP_REMOVED lines=9> */
[----:B------:R-:W-:-:S05]  /*ab20*/  IMAD.MOV.U32 R10, RZ, RZ, 0x1000 ;  /* 0x00001000ff0a7424 */ /* 0x000fca00078e00ff */
[----:B------:R-:W-:-:S04]  /*ab30*/  SEL R10, R10, 0xf80, P1 ;  /* 0x00000f800a0a7807 */ /* 0x000fc80000800000 */
[----:B------:R-:W-:-:S04]  /*ab40*/  LOP3.LUT R10, R10, 0x1e00, RZ, 0xc0, !PT ;  /* 0x00001e000a0a7812 */ /* 0x000fc800078ec0ff */
[----:B------:R-:W-:Y:S01]  /*ab50*/  IADD3 R12, R3, R10, R12 ;  /* 0x0000000a030c7210 */ /* 0x000fe20007ffe00c */
[----:B------:R-:W-:Y:S02]  /*ab60*/  WARPGROUP.DEPBAR.LE gsb0, 0x0 ;  /* 0x00008000000079c5 */ /* 0x000fe40000010000 */
[----:B------:R-:W-:-:S06]  /*ab70*/  WARPGROUP.ARRIVE ;  /* 0x00000000000079c5 */ /* 0x000fcc0000000000 */
[----:B------:R-:W-:Y:S01]  /*ab80*/  HGMMA.64x64x16.F32 R24, gdesc[UR4], R24, gsb0 ;  /* 0x00e00000041879f0 */ /* 0x000fe20008000818 */
[----:B------:R-:W-:Y:S02]  /*ab90*/  R2UR UR4, R14 ;  /* 0x000000000e0472ca */ /* 0x000fe400000e0000 */
[----:B------:R-:W-:Y:S01]  /*aba0*/  R2UR UR5, R15 ;  /* 0x000000000f0572ca */ /* 0x000fe200000e0000 */
[----:B------:R-:W-:Y:S01]  /*abb0*/  IMAD.MOV.U32 R15, RZ, RZ, 0x40000040 ;  /* 0x40000040ff0f7424 */ /* 0x000fe200078e00ff */
[----:B------:R-:W-:Y:S02]  /*abc0*/  R2UR UR6, R20 ;  /* 0x00000000140672ca */ /* 0x000fe400000e0000 */
[----:B------:R-:W-:Y:S02]  /*abd0*/  R2UR UR7, R21 ;  /* 0x00000000150772ca */ /* 0x000fe400000e0000 */
[----:B------:R-:W-:Y:S01]  /*abe0*/  IADD3 R14, R3, R10, R0 ;  /* 0x0000000a030e7210 */ /* 0x000fe20007ffe000 */
[----:B------:R-:W-:-:S02]  /*abf0*/  WARPGROUP.DEPBAR.LE gsb0, 0x0 ;  /* 0x00008000000079c5 */ /* 0x000fc40000010000 */
[----:B------:R-:W-:-:S08]  /*ac00*/  WARPGROUP.ARRIVE ;  /* 0x00000000000079c5 */ /* 0x000fd00000000000 */
        /* <DEDUP_REMOVED lines=11> */
.L_x_4552:
        /* <DEDUP_REMOVED lines=12> */
[----:B------:R-:W-:Y:S01]  /*ad80*/  FMUL.FTZ R39, R39, UR4 ;  /* 0x0000000427277c20 */ /* 0x000fe20008410000 */
[----:B------:R-:W-:Y:S01]  /*ad90*/  ISETP.GT.AND P5, PT, R12, RZ, PT ;  /* 0x000000ff0c00720c */ /* 0x000fe20003fa4270 */
[----:B------:R-:W-:Y:S01]  /*ada0*/  FMUL.FTZ R36, R36, UR4 ;  /* 0x0000000424247c20 */ /* 0x000fe20008410000 */
[C---:B------:R-:W-:Y:S01]  /*adb0*/  ISETP.GT.AND P4, PT, R12.reuse, 0x1, PT ;  /* 0x000000010c00780c */ /* 0x040fe20003f84270 */
[----:B------:R-:W0:Y:S01]  /*adc0*/  MUFU.TANH R25, R25 ;  /* 0x0000001900197308 */ /* 0x000e220000002400 */
[----:B------:R-:W-:Y:S01]  /*add0*/  FMUL.FTZ R27, R27, UR4 ;  /* 0x000000041b1b7c20 */ /* 0x000fe20008410000 */
[----:B------:R-:W-:Y:S01]  /*ade0*/  ISETP.GT.AND P3, PT, R12, 0x8, PT ;  /* 0x000000080c00780c */ /* 0x000fe20003f64270 */
[----:B------:R-:W-:Y:S01]  /*adf0*/  FMUL.FTZ R37, R37, UR4 ;  /* 0x0000000425257c20 */ /* 0x000fe20008410000 */
[----:B------:R-:W-:Y:S01]  /*ae00*/  FMUL.FTZ R30, R30, UR4 ;  /* 0x000000041e1e7c20 */ /* 0x000fe20008410000 */
[----:B------:R-:W-:Y:S01]  /*ae10*/  ISETP.GT.AND P2, PT, R12, 0x9, PT ;  /* 0x000000090c00780c */ /* 0x000fe20003f44270 */
[----:B------:R-:W-:Y:S01]  /*ae20*/  FMUL.FTZ R40, R40, UR4 ;  /* 0x0000000428287c20 */ /* 0x000fe20008410000 */
[----:B------:R-:W-:Y:S01]  /*ae30*/  FMUL.FTZ R34, R34, UR4 ;  /* 0x0000000422227c20 */ /* 0x000fe20008410000 */
[----:B------:R-:W1:Y:S01]  /*ae40*/  MUFU.TANH R28, R28 ;  /* 0x0000001c001c7308 */ /* 0x000e620000002400 */
[C---:B------:R-:W-:Y:S01]  /*ae50*/  ISETP.GT.AND P1, PT, R12.reuse, 0x10, PT ;  /* 0x000000100c00780c */ /* 0x040fe20003f24270 */
[----:B------:R-:W-:Y:S01]  /*ae60*/  FMUL.FTZ R41, R41, UR4 ;  /* 0x0000000429297c20 */ /* 0x000fe20008410000 */
[----:B------:R-:W-:Y:S01]  /*ae70*/  ISETP.GT.AND P6, PT, R12, 0x11, PT ;  /* 0x000000110c00780c */ /* 0x000fe20003fc4270 */
[----:B------:R-:W-:Y:S01]  /*ae80*/  FMUL.FTZ R44, R44, UR4 ;  /* 0x000000042c2c7c20 */ /* 0x000fe20008410000 */
[----:B------:R-:W-:Y:S01]  /*ae90*/  FMUL.FTZ R35, R35, UR4 ;  /* 0x0000000423237c20 */ /* 0x000fe20008410000 */
[----:B------:R-:W-:Y:S01]  /*aea0*/  FMUL.FTZ R38, R38, UR4 ;  /* 0x0000000426267c20 */ /* 0x000fe20008410000 */
[----:B------:R-:W-:Y:S01]  /*aeb0*/  FMUL.FTZ R45, R45, UR4 ;  /* 0x000000042d2d7c20 */ /* 0x000fe20008410000 */
[----:B------:R-:W2:Y:S01]  /*aec0*/  MUFU.TANH R29, R29 ;  /* 0x0000001d001d7308 */ /* 0x000ea20000002400 */
        /* <DEDUP_REMOVED lines=16> */
[----:B--2---:R-:W-:Y:S01]  /*afd0*/  FSEL R59, R29, -INF , P2 ;  /* 0xff8000001d3b7808 */ /* 0x004fe20001000000 */
[----:B------:R-:W-:Y:S01]  /*afe0*/  ULDC UR5, c[0x0][0xa80] ;  /* 0x0002a00000057ab9 */ /* 0x000fe20000000800 */
[----:B------:R-:W-:Y:S01]  /*aff0*/  LOP3.LUT R217, R217, 0x2000000, RZ, 0xfc, !PT ;  /* 0x02000000d9d97812 */ /* 0x000fe200078efcff */
[----:B------:R-:W-:-:S04]  /*b000*/  IMAD.U32 R168, RZ, RZ, UR5 ;  /* 0x00000005ffa87e24 */ /* 0x000fc8000f8e00ff */
[----:B------:R-:W2:Y:S01]  /*b010*/  MUFU.TANH R15, R31 ;  /* 0x0000001f000f7308 */ /* 0x000ea20000002400 */
[----:B0-----:R-:W-:-:S07]  /*b020*/  FSEL R61, R32, -INF , P1 ;  /* 0xff800000203d7808 */ /* 0x001fce0000800000 */
[----:B------:R-:W0:Y:S01]  /*b030*/  MUFU.TANH R33, R33 ;  /* 0x0000002100217308 */ /* 0x000e220000002400 */
[----:B-1----:R-:W-:-:S07]  /*b040*/  FSEL R3, R3, -INF , P5 ;  /* 0xff80000003037808 */ /* 0x002fce0002800000 */
[----:B------:R1:W-:Y:S01]  /*b050*/  MUFU.TANH R31, R39 ;  /* 0x00000027001f7308 */ /* 0x0003e20000002400 */
[----:B--2---:R-:W-:Y:S02]  /*b060*/  FSEL R15, R15, -INF , P2 ;  /* 0xff8000000f0f7808 */ /* 0x004fe40001000000 */
[----:B------:R-:W-:-:S05]  /*b070*/  ISETP.GT.AND P2, PT, R12, 0x21, PT ;  /* 0x000000210c00780c */ /* 0x000fca0003f44270 */
[----:B------:R-:W2:Y:S01]  /*b080*/  MUFU.TANH R10, R27 ;  /* 0x0000001b000a7308 */ /* 0x000ea20000002400 */
[----:B-1----:R-:W-:Y:S02]  /*b090*/  FSEL R39, R24, -INF , P5 ;  /* 0xff80000018277808 */ /* 0x002fe40002800000 */
[----:B------:R-:W-:Y:S02]  /*b0a0*/  ISETP.GT.AND P5, PT, R12, 0x18, PT ;  /* 0x000000180c00780c */ /* 0x000fe40003fa4270 */
[----:B------:R-:W-:Y:S02]  /*b0b0*/  FMNMX.FTZ R20, R39, R14, !PT ;  /* 0x0000000e27147209 */ /* 0x000fe40007810000 */
[----:B0-----:R-:W-:Y:S01]  /*b0c0*/  FSEL R63, R33, -INF , P6 ;  /* 0xff800000213f7808 */ /* 0x001fe20003000000 */
[----:B------:R-:W0:Y:S01]  /*b0d0*/  MUFU.TANH R36, R36 ;  /* 0x0000002400247308 */ /* 0x000e220000002400 */
[----:B------:R-:W-:-:S04]  /*b0e0*/  FMNMX.FTZ R20, R57, R20, !PT ;  /* 0x0000001439147209 */ /* 0x000fc80007810000 */
[----:B------:R-:W-:-:S03]  /*b0f0*/  FMNMX.FTZ R20, R59, R20, !PT ;  /* 0x000000143b147209 */ /* 0x000fc60007810000 */
[----:B------:R-:W1:Y:S01]  /*b100*/  MUFU.TANH R13, R30 ;  /* 0x0000001e000d7308 */ /* 0x000e620000002400 */
[----:B------:R-:W-:Y:S02]  /*b110*/  FMNMX.FTZ R20, R61, R20, !PT ;  /* 0x000000143d147209 */ /* 0x000fe40007810000 */
[----:B--2---:R-:W-:Y:S02]  /*b120*/  FSEL R10, R10, -INF , P4 ;  /* 0xff8000000a0a7808 */ /* 0x004fe40002000000 */
[----:B------:R-:W-:Y:S02]  /*b130*/  ISETP.GT.AND P4, PT, R12, 0x19, PT ;  /* 0x000000190c00780c */ /* 0x000fe40003f84270 */
[----:B------:R-:W-:Y:S01]  /*b140*/  FMNMX.FTZ R20, R63, R20, !PT ;  /* 0x000000143f147209 */ /* 0x000fe20007810000 */
[----:B------:R-:W2:Y:S01]  /*b150*/  MUFU.TANH R37, R37 ;  /* 0x0000002500257308 */ /* 0x000ea20000002400 */
[----:B0-----:R-:W-:Y:S02]  /*b160*/  FSEL R65, R36, -INF , P5 ;  /* 0xff80000024417808 */ /* 0x001fe40002800000 */
[----:B------:R-:W-:-:S02]  /*b170*/  FSEL R31, R31, -INF , P4 ;  /* 0xff8000001f1f7808 */ /* 0x000fc40002000000 */
[----:B------:R-:W-:-:S03]  /*b180*/  FMNMX.FTZ R20, R65, R20, !PT ;  /* 0x0000001441147209 */ /* 0x000fc60007810000 */
[----:B------:R-:W0:Y:S01]  /*b190*/  MUFU.TANH R40, R40 ;  /* 0x0000002800287308 */ /* 0x000e220000002400 */
[----:B-1----:R-:W-:Y:S02]  /*b1a0*/  FSEL R13, R13, -INF , P3 ;  /* 0xff8000000d0d7808 */ /* 0x002fe40001800000 */
[----:B------:R-:W-:-:S05]  /*b1b0*/  ISETP.GT.AND P3, PT, R12, 0x20, PT ;  /* 0x000000200c00780c */ /* 0x000fca0003f64270 */
[----:B------:R-:W1:Y:S01]  /*b1c0*/  MUFU.TANH R34, R34 ;  /* 0x0000002200227308 */ /* 0x000e620000002400 */
[----:B--2---:R-:W-:Y:S02]  /*b1d0*/  FSEL R37, R37, -INF , P4 ;  /* 0xff80000025257808 */ /* 0x004fe40002000000 */
[----:B------:R-:W-:Y:S02]  /*b1e0*/  ISETP.GT.AND P4, PT, R12, 0x31, PT ;  /* 0x000000310c00780c */ /* 0x000fe40003f84270 */
[----:B------:R-:W-:-:S03]  /*b1f0*/  FMNMX.FTZ R20, R37, R20, !PT ;  /* 0x0000001425147209 */ /* 0x000fc60007810000 */
        /* <DEDUP_REMOVED lines=32> */
[----:B------:R-:W-:Y:S02]  /*b400*/  ISETP.GT.AND P2, PT, R12, 0x39, PT ;  /* 0x000000390c00780c */ /* 0x000fe40003f44270 */
[----:B------:R-:W-:-:S03]  /*b410*/  FMNMX.FTZ R12, R3, R10, !PT ;  /* 0x0000000a030c7209 */ /* 0x000fc60007810000 */
[----:B------:R-:W1:Y:S01]  /*b420*/  MUFU.TANH R46, R46 ;  /* 0x0000002e002e7308 */ /* 0x000e620000002400 */
[----:B--2---:R-:W-:Y:S02]  /*b430*/  FSEL R75, R52, -INF , P3 ;  /* 0xff800000344b7808 */ /* 0x004fe40001800000 */
[----:B------:R-:W-:Y:S02]  /*b440*/  FMNMX.FTZ R12, R13, R12, !PT ;  /* 0x0000000c0d0c7209 */ /* 0x000fe40007810000 */
[----:B------:R-:W-:Y:S02]  /*b450*/  FMNMX.FTZ R20, R75, R20, !PT ;  /* 0x000000144b147209 */ /* 0x000fe40007810000 */
[----:B------:R-:W-:Y:S01]  /*b460*/  FMNMX.FTZ R12, R15, R12, !PT ;  /* 0x0000000c0f0c7209 */ /* 0x000fe20007810000 */
[----:B------:R-:W2:Y:S01]  /*b470*/  MUFU.TANH R47, R47 ;  /* 0x0000002f002f7308 */ /* 0x000ea20000002400 */
[----:B0-----:R-:W-:Y:S02]  /*b480*/  FSEL R77, R53, -INF , P2 ;  /* 0xff800000354d7808 */ /* 0x001fe40001000000 */
[----:B------:R-:W-:-:S02]  /*b490*/  FMNMX.FTZ R12, R25, R12, !PT ;  /* 0x0000000c190c7209 */ /* 0x000fc40007810000 */
[----:B------:R-:W-:Y:S02]  /*b4a0*/  FMNMX.FTZ R20, R77, R20, !PT ;  /* 0x000000144d147209 */ /* 0x000fe40007810000 */
[----:B------:R-:W-:Y:S01]  /*b4b0*/  FMNMX.FTZ R12, R27, R12, !PT ;  /* 0x0000000c1b0c7209 */ /* 0x000fe20007810000 */
[----:B------:R-:W0:Y:S01]  /*b4c0*/  MUFU.TANH R50, R50 ;  /* 0x0000003200327308 */ /* 0x000e220000002400 */
[----:B-1----:R-:W-:Y:S01]  /*b4d0*/  FSEL R43, R46, -INF , P1 ;  /* 0xff8000002e2b7808 */ /* 0x002fe20000800000 */
[----:B------:R-:W1:Y:S01]  /*b4e0*/  SHFL.BFLY PT, R21, R20, 0x2, 0x1f ;  /* 0x0c401f0014157f89 */ /* 0x000e6200000e0000 */
[----:B------:R-:W-:-:S04]  /*b4f0*/  FMNMX.FTZ R12, R29, R12, !PT ;  /* 0x0000000c1d0c7209 */ /* 0x000fc80007810000 */
[----:B------:R-:W-:Y:S01]  /*b500*/  FMNMX.FTZ R12, R31, R12, !PT ;  /* 0x0000000c1f0c7209 */ /* 0x000fe20007810000 */
[----:B------:R-:W3:Y:S01]  /*b510*/  MUFU.TANH R51, R51 ;  /* 0x0000003300337308 */ /* 0x000ee20000002400 */
[----:B--2---:R-:W-:Y:S02]  /*b520*/  FSEL R47, R47, -INF , P6 ;  /* 0xff8000002f2f7808 */ /* 0x004fe40003000000 */
[----:B------:R-:W-:-:S04]  /*b530*/  FMNMX.FTZ R12, R35, R12, !PT ;  /* 0x0000000c230c7209 */ /* 0x000fc80007810000 */
[----:B------:R-:W-:Y:S01]  /*b540*/  FMNMX.FTZ R12, R33, R12, !PT ;  /* 0x0000000c210c7209 */ /* 0x000fe20007810000 */
[----:B------:R-:W2:Y:S01]  /*b550*/  MUFU.TANH R54, R54 ;  /* 0x0000003600367308 */ /* 0x000ea20000002400 */
[----:B0-----:R-:W-:Y:S02]  /*b560*/  FSEL R49, R50, -INF , P5 ;  /* 0xff80000032317808 */ /* 0x001fe40002800000 */
[----:B------:R-:W-:-:S04]  /*b570*/  FMNMX.FTZ R12, R43, R12, !PT ;  /* 0x0000000c2b0c7209 */ /* 0x000fc80007810000 */
[----:B------:R-:W-:Y:S01]  /*b580*/  FMNMX.FTZ R12, R47, R12, !PT ;  /* 0x0000000c2f0c7209 */ /* 0x000fe20007810000 */
[----:B------:R-:W0:Y:S01]  /*b590*/  MUFU.TANH R55, R55 ;  /* 0x0000003700377308 */ /* 0x000e220000002400 */
[----:B---3--:R-:W-:Y:S02]  /*b5a0*/  FSEL R51, R51, -INF , P4 ;  /* 0xff80000033337808 */ /* 0x008fe40002000000 */
[----:B-1----:R-:W-:Y:S02]  /*b5b0*/  FMNMX.FTZ R21, R20, R21, !PT ;  /* 0x0000001514157209 */ /* 0x002fe40007810000 */
[----:B------:R-:W-:-:S03]  /*b5c0*/  FMNMX.FTZ R12, R49, R12, !PT ;  /* 0x0000000c310c7209 */ /* 0x000fc60007810000 */
[----:B------:R-:W1:Y:S01]  /*b5d0*/  SHFL.BFLY PT, R24, R21, 0x1, 0x1f ;  /* 0x0c201f0015187f89 */ /* 0x000e6200000e0000 */
[----:B--2---:R-:W-:Y:S02]  /*b5e0*/  FSEL R53, R54, -INF , P3 ;  /* 0xff80000036357808 */ /* 0x004fe40001800000 */
[----:B------:R-:W-:-:S04]  /*b5f0*/  FMNMX.FTZ R12, R51, R12, !PT ;  /* 0x0000000c330c7209 */ /* 0x000fc80007810000 */
[----:B------:R-:W-:Y:S02]  /*b600*/  FMNMX.FTZ R12, R53, R12, !PT ;  /* 0x0000000c350c7209 */ /* 0x000fe40007810000 */
[----:B0-----:R-:W-:-:S04]  /*b610*/  FSEL R55, R55, -INF , P2 ;  /* 0xff80000037377808 */ /* 0x001fc80001000000 */
[----:B------:R-:W-:Y:S02]  /*b620*/  FMNMX.FTZ R12, R55, R12, !PT ;  /* 0x0000000c370c7209 */ /* 0x000fe40007810000 */
[----:B-1----:R-:W-:-:S04]  /*b630*/  FMNMX.FTZ R21, R21, R24, !PT ;  /* 0x0000001815157209 */ /* 0x002fc80007810000 */
[C---:B------:R-:W-:Y:S01]  /*b640*/  FSETP.NEU.FTZ.AND P1, PT, R21.reuse, -INF , PT ;  /* 0xff8000001500780b */ /* 0x040fe20003f3d000 */
[----:B------:R-:W-:-:S05]  /*b650*/  FMUL.FTZ R20, R21, R168 ;  /* 0x000000a815147220 */ /* 0x000fca0000410000 */
[----:B------:R-:W-:-:S05]  /*b660*/  FSEL R20, R20, RZ, P1 ;  /* 0x000000ff14147208 */ /* 0x000fca0000800000 */
[-CC-:B------:R-:W-:Y:S01]  /*b670*/  FFMA.FTZ R152, R39, R168.reuse, -R20.reuse ;  /* 0x000000a827987223 */ /* 0x180fe20000010814 */
[-CC-:B------:R-:W-:Y:S01]  /*b680*/  FFMA.FTZ R14, R14, R168.reuse, -R20.reuse ;  /* 0x000000a80e0e7223 */ /* 0x180fe20000010814 */
[----:B------:R-:W0:Y:S01]  /*b690*/  SHFL.BFLY PT, R39, R12, 0x2, 0x1f ;  /* 0x0c401f000c277f89 */ /* 0x000e2200000e0000 */
        /* <DEDUP_REMOVED lines=12> */
[----:B------:R-:W-:-:S06]  /*b760*/  FFMA.FTZ R166, R75, R168, -R20 ;  /* 0x000000a84ba67223 */ /* 0x000fcc0000010814 */
[----:B------:R-:W-:Y:S01]  /*b770*/  MUFU.EX2 R57, R57 ;  /* 0x0000003900397308 */ /* 0x000fe20000000800 */
[----:B0-----:R-:W-:Y:S01]  /*b780*/  FMNMX.FTZ R14, R12, R39, !PT ;  /* 0x000000270c0e7209 */ /* 0x001fe20007810000 */
[-CC-:B------:R-:W-:Y:S01]  /*b790*/  FFMA.FTZ R39, R41, R168.reuse, -R20.reuse ;  /* 0x000000a829277223 */ /* 0x180fe20000010814 */
[----:B------:R-:W-:-:S05]  /*b7a0*/  FFMA.FTZ R41, R45, R168, -R20 ;  /* 0x000000a82d297223 */ /* 0x000fca0000010814 */
[----:B------:R-:W-:Y:S01]  /*b7b0*/  MUFU.EX2 R154, R59 ;  /* 0x0000003b009a7308 */ /* 0x000fe20000000800 */
[----:B------:R-:W-:Y:S01]  /*b7c0*/  FFMA.FTZ R20, R77, R168, -R20 ;  /* 0x000000a84d147223 */ /* 0x000fe20000010814 */
[----:B------:R-:W0:Y:S01]  /*b7d0*/  SHFL.BFLY PT, R169, R14, 0x1, 0x1f ;  /* 0x0c201f000ea97f89 */ /* 0x000e2200000e0000 */
[----:B-1----:R-:W-:Y:S01]  /*b7e0*/  FADD.FTZ R30, R152, R79 ;  /* 0x0000004f981e7221 */ /* 0x002fe20000010000 */
[----:B------:R-:W-:-:S04]  /*b7f0*/  F2FP.F16.F32.PACK_AB R152, R79, R152 ;  /* 0x000000984f98723e */ /* 0x000fc800000000ff */
[----:B------:R-:W-:Y:S08]  /*b800*/  MUFU.EX2 R61, R61 ;  /* 0x0000003d003d7308 */ /* 0x000ff00000000800 */
[----:B------:R-:W-:Y:S08]  /*b810*/  MUFU.EX2 R156, R63 ;  /* 0x0000003f009c7308 */ /* 0x000ff00000000800 */
[----:B------:R-:W-:Y:S01]  /*b820*/  MUFU.EX2 R45, R20 ;  /* 0x00000014002d7308 */ /* 0x000fe20000000800 */
[----:B0-----:R-:W-:-:S04]  /*b830*/  FMNMX.FTZ R169, R14, R169, !PT ;  /* 0x000000a90ea97209 */ /* 0x001fc80007810000 */
[C---:B------:R-:W-:Y:S01]  /*b840*/  FSETP.NEU.FTZ.AND P1, PT, R169.reuse, -INF , PT ;  /* 0xff800000a900780b */ /* 0x040fe20003f3d000 */
[----:B------:R-:W-:Y:S02]  /*b850*/  FMUL.FTZ R12, R169, R168 ;  /* 0x000000a8a90c7220 */ /* 0x000fe40000410000 */
[----:B------:R-:W-:Y:S03]  /*b860*/  MUFU.EX2 R158, R158 ;  /* 0x0000009e009e7308 */ /* 0x000fe60000000800 */
[----:B------:R-:W-:Y:S02]  /*b870*/  FSEL R14, R12, RZ, P1 ;  /* 0x000000ff0c0e7208 */ /* 0x000fe40000800000 */
[----:B------:R-:W-:-:S03]  /*b880*/  LEA R12, R18, R217, 0xc ;  /* 0x000000d9120c7211 */ /* 0x000fc600078e60ff */
        /* <DEDUP_REMOVED lines=16> */
[----:B------:R0:W1:Y:S01]  /*b990*/  MUFU.EX2 R24, R10 ;  /* 0x0000000a00187308 */ /* 0x0000620000000800 */
[-CC-:B------:R-:W-:Y:S01]  /*b9a0*/  FFMA.FTZ R53, R53, R168.reuse, -R14.reuse ;  /* 0x000000a835357223 */ /* 0x180fe2000001080e */
[----:B------:R-:W-:Y:S01]  /*b9b0*/  FFMA.FTZ R55, R55, R168, -R14 ;  /* 0x000000a837377223 */ /* 0x000fe2000001080e */
[C---:B------:R-:W-:Y:S01]  /*b9c0*/  VIADD R14, R12.reuse, 0x80 ;  /* 0x000000800c0e7836 */ /* 0x040fe20000000000 */
[----:B------:R-:W-:-:S04]  /*b9d0*/  R2UR UR6, R12 ;  /* 0x000000000c0672ca */ /* 0x000fc800000e0000 */
[----:B------:R2:W3:Y:S01]  /*b9e0*/  MUFU.EX2 R155, R13 ;  /* 0x0000000d009b7308 */ /* 0x0004e20000000800 */
[----:B0-----:R-:W-:Y:S01]  /*b9f0*/  VIADD R10, R11, 0x38840 ;  /* 0x000388400b0a7836 */ /* 0x001fe20000000000 */
[----:B------:R-:W-:Y:S01]  /*ba00*/  R2UR UR10, R14 ;  /* 0x000000000e0a72ca */ /* 0x000fe200000e0000 */
[C---:B------:R-:W-:Y:S02]  /*ba10*/  VIADD R14, R12.reuse, 0x100 ;  /* 0x000001000c0e7836 */ /* 0x040fe40000000000 */
[----:B------:R-:W-:Y:S01]  /*ba20*/  VIADD R12, R12, 0x180 ;  /* 0x000001800c0c7836 */ /* 0x000fe20000000000 */
[----:B------:R-:W-:Y:S02]  /*ba30*/  PRMT R10, R189, 0x654, R10 ;  /* 0x00000654bd0a7816 */ /* 0x000fe4000000000a */
[----:B------:R0:W4:Y:S01]  /*ba40*/  MUFU.EX2 R26, R15 ;  /* 0x0000000f001a7308 */ /* 0x0001220000000800 */
[----:B--2---:R-:W-:Y:S02]  /*ba50*/  IMAD.MOV.U32 R13, RZ, RZ, 0x40000040 ;  /* 0x40000040ff0d7424 */ /* 0x004fe400078e00ff */
[----:B-1----:R-:W-:Y:S01]  /*ba60*/  FADD.FTZ R32, R3, R24 ;  /* 0x0000001803207221 */ /* 0x002fe20000010000 */
[----:B------:R1:W-:Y:S01]  /*ba70*/  SYNCS.ARRIVE.TRANS64.RED.A1T0 RZ, [R10+URZ], RZ ;  /* 0x000000ff0aff79a7 */ /* 0x0003e2000810043f */
[----:B------:R-:W-:-:S02]  /*ba80*/  R2UR UR14, R14 ;  /* 0x000000000e0e72ca */ /* 0x000fc400000e0000 */
[----:B------:R-:W-:Y:S01]  /*ba90*/  R2UR UR7, R13 ;  /* 0x000000000d0772ca */ /* 0x000fe200000e0000 */
[----:B------:R-:W-:Y:S01]  /*baa0*/  FADD.FTZ R13, R57, R30 ;  /* 0x0000001e390d7221 */ /* 0x000fe20000010000 */
[----:B------:R-:W2:Y:S01]  /*bab0*/  MUFU.EX2 R25, R25 ;  /* 0x0000001900197308 */ /* 0x000ea20000000800 */
[----:B0-----:R-:W-:Y:S01]  /*bac0*/  IMAD.MOV.U32 R15, RZ, RZ, 0x40000040 ;  /* 0x40000040ff0f7424 */ /* 0x001fe200078e00ff */
[----:B------:R-:W-:Y:S02]  /*bad0*/  F2FP.F16.F32.PACK_AB R153, R24, R3 ;  /* 0x000000031899723e */ /* 0x000fe400000000ff */
[----:B------:R-:W-:Y:S02]  /*bae0*/  R2UR UR18, R12 ;  /* 0x000000000c1272ca */ /* 0x000fe400000e0000 */
[----:B------:R-:W-:Y:S01]  /*baf0*/  R2UR UR11, R15 ;  /* 0x000000000f0b72ca */ /* 0x000fe200000e0000 */
[----:B---3--:R-:W-:Y:S01]  /*bb00*/  FADD.FTZ R15, R155, R32 ;  /* 0x000000209b0f7221 */ /* 0x008fe20000010000 */
[----:B------:R2:W0:Y:S01]  /*bb10*/  MUFU.EX2 R20, R27 ;  /* 0x0000001b00147308 */ /* 0x0004220000000800 */
[C---:B------:R-:W-:Y:S01]  /*bb20*/  FADD.FTZ R32, R154.reuse, R13 ;  /* 0x0000000d9a207221 */ /* 0x040fe20000010000 */
[----:B------:R-:W-:Y:S01]  /*bb30*/  F2FP.F16.F32.PACK_AB R154, R154, R57 ;  /* 0x000000399a9a723e */ /* 0x000fe200000000ff */
[----:B----4-:R-:W-:Y:S01]  /*bb40*/  FADD.FTZ R34, R26, R15 ;  /* 0x0000000f1a227221 */ /* 0x010fe20000010000 */
[----:B------:R-:W-:-:S02]  /*bb50*/  IMAD.MOV.U32 R15, RZ, RZ, 0x40000040 ;  /* 0x40000040ff0f7424 */ /* 0x000fc400078e00ff */
[----:B------:R-:W-:Y:S01]  /*bb60*/  FADD.FTZ R13, R61, R32 ;  /* 0x000000203d0d7221 */ /* 0x000fe20000010000 */
[----:B------:R-:W-:Y:S01]  /*bb70*/  F2FP.F16.F32.PACK_AB R155, R26, R155 ;  /* 0x0000009b1a9b723e */ /* 0x000fe200000000ff */
[----:B------:R-:W-:Y:S01]  /*bb80*/  BAR.SYNC.DEFER_BLOCKING 0xf, 0x100 ;  /* 0x03c4000000007b1d */ /* 0x000fe20000010000 */
[----:B--2---:R-:W-:Y:S01]  /*bb90*/  FADD.FTZ R27, R25, R34 ;  /* 0x00000022191b7221 */ /* 0x004fe20000010000 */
[----:B------:R-:W-:Y:S01]  /*bba0*/  R2UR UR15, R15 ;  /* 0x000000000f0f72ca */ /* 0x000fe200000e0000 */
[C---:B------:R-:W-:Y:S01]  /*bbb0*/  FADD.FTZ R15, R156.reuse, R13 ;  /* 0x0000000d9c0f7221 */ /* 0x040fe20000010000 */
[----:B------:R-:W-:Y:S02]  /*bbc0*/  IMAD.MOV.U32 R13, RZ, RZ, 0x40000040 ;  /* 0x40000040ff0d7424 */ /* 0x000fe400078e00ff */
[----:B------:R-:W2:Y:S01]  /*bbd0*/  MUFU.EX2 R29, R29 ;  /* 0x0000001d001d7308 */ /* 0x000ea20000000800 */
[----:B------:R-:W-:Y:S01]  /*bbe0*/  F2FP.F16.F32.PACK_AB R156, R156, R61 ;  /* 0x0000003d9c9c723e */ /* 0x000fe200000000ff */
[----:B------:R-:W-:Y:S01]  /*bbf0*/  FADD.FTZ R32, R158, R15 ;  /* 0x0000000f9e207221 */ /* 0x000fe20000010000 */
[----:B------:R-:W-:Y:S01]  /*bc00*/  F2FP.F16.F32.PACK_AB R158, R37, R158 ;  /* 0x0000009e259e723e */ /* 0x000fe200000000ff */
[C---:B0-----:R-:W-:Y:S01]  /*bc10*/  FADD.FTZ R14, R20.reuse, R27 ;  /* 0x0000001b140e7221 */ /* 0x041fe20000010000 */
[----:B------:R-:W-:Y:S01]  /*bc20*/  R2UR UR19, R13 ;  /* 0x000000000d1372ca */ /* 0x000fe200000e0000 */
[----:B------:R-:W-:Y:S01]  /*bc30*/  FADD.FTZ R15, R37, R32 ;  /* 0x00000020250f7221 */ /* 0x000fe20000010000 */
[----:B------:R-:W-:Y:S01]  /*bc40*/  F2FP.F16.F32.PACK_AB R157, R20, R25 ;  /* 0x00000019149d723e */ /* 0x000fe200000000ff */
[----:B------:R-:W0:Y:S08]  /*bc50*/  MUFU.EX2 R28, R31 ;  /* 0x0000001f001c7308 */ /* 0x000e300000000800 */
[----:B------:R-:W3:Y:S01]  /*bc60*/  MUFU.EX2 R160, R160 ;  /* 0x000000a000a07308 */ /* 0x000ee20000000800 */
[----:B--2---:R-:W-:Y:S01]  /*bc70*/  FADD.FTZ R13, R29, R14 ;  /* 0x0000000e1d0d7221 */ /* 0x004fe20000010000 */
[----:B------:R2:W-:Y:S06]  /*bc80*/  STSM.16.M88.4 [R223+0x36400], R152 ;  /* 0x03640098df007844 */ /* 0x0005ec0000000200 */
[----:B------:R-:W4:Y:S01]  /*bc90*/  MUFU.EX2 R35, R35 ;  /* 0x0000002300237308 */ /* 0x000f220000000800 */
[C---:B0-----:R-:W-:Y:S01]  /*bca0*/  FADD.FTZ R14, R28.reuse, R13 ;  /* 0x0000000d1c0e7221 */ /* 0x041fe20000010000 */
[----:B------:R-:W-:-:S05]  /*bcb0*/  F2FP.F16.F32.PACK_AB R159, R28, R29 ;  /* 0x0000001d1c9f723e */ /* 0x000fca00000000ff */
[----:B------:R2:W-:Y:S01]  /*bcc0*/  STSM.16.M88.4 [R226], R156 ;  /* 0x0000009ce2007844 */ /* 0x0005e20000000200 */
[----:B------:R-:W0:Y:S01]  /*bcd0*/  MUFU.EX2 R39, R39 ;  /* 0x0000002700277308 */ /* 0x000e220000000800 */
[----:B---3--:R-:W-:-:S07]  /*bce0*/  FADD.FTZ R32, R160, R15 ;  /* 0x0000000fa0207221 */ /* 0x008fce0000010000 */
[----:B-1----:R-:W1:Y:S01]  /*bcf0*/  MUFU.EX2 R10, R33 ;  /* 0x00000021000a7308 */ /* 0x002e620000000800 */
[----:B----4-:R-:W-:-:S07]  /*bd00*/  FADD.FTZ R13, R35, R14 ;  /* 0x0000000e230d7221 */ /* 0x010fce0000010000 */
[----:B------:R-:W3:Y:S01]  /*bd10*/  MUFU.EX2 R162, R162 ;  /* 0x000000a200a27308 */ /* 0x000ee20000000800 */
[C---:B0-----:R-:W-:Y:S01]  /*bd20*/  FADD.FTZ R3, R39.reuse, R32 ;  /* 0x0000002027037221 */ /* 0x041fe20000010000 */
[----:B------:R-:W-:-:S06]  /*bd30*/  F2FP.F16.F32.PACK_AB R160, R39, R160 ;  /* 0x000000a027a0723e */ /* 0x000fcc00000000ff */
[----:B------:R-:W0:Y:S01]  /*bd40*/  MUFU.EX2 R43, R43 ;  /* 0x0000002b002b7308 */ /* 0x000e220000000800 */
[C---:B-1----:R-:W-:Y:S01]  /*bd50*/  FADD.FTZ R14, R10.reuse, R13 ;  /* 0x0000000d0a0e7221 */ /* 0x042fe20000010000 */
[----:B------:R-:W-:-:S06]  /*bd60*/  F2FP.F16.F32.PACK_AB R161, R10, R35 ;  /* 0x000000230aa1723e */ /* 0x000fcc00000000ff */
[----:B------:R-:W1:Y:S01]  /*bd70*/  MUFU.EX2 R41, R41 ;  /* 0x0000002900297308 */ /* 0x000e620000000800 */
[----:B---3--:R-:W-:-:S07]  /*bd80*/  FADD.FTZ R24, R162, R3 ;  /* 0x00000003a2187221 */ /* 0x008fce0000010000 */
[----:B------:R-:W3:Y:S01]  /*bd90*/  MUFU.EX2 R164, R164 ;  /* 0x000000a400a47308 */ /* 0x000ee20000000800 */
[----:B0-----:R-:W-:-:S07]  /*bda0*/  FADD.FTZ R3, R43, R14 ;  /* 0x0000000e2b037221 */ /* 0x001fce0000010000 */
[----:B------:R-:W0:Y:S01]  /*bdb0*/  MUFU.EX2 R30, R47 ;  /* 0x0000002f001e7308 */ /* 0x000e220000000800 */
[C---:B-1----:R-:W-:Y:S01]  /*bdc0*/  FADD.FTZ R13, R41.reuse, R24 ;  /* 0x00000018290d7221 */ /* 0x042fe20000010000 */
[----:B------:R-:W-:-:S06]  /*bdd0*/  F2FP.F16.F32.PACK_AB R162, R41, R162 ;  /* 0x000000a229a2723e */ /* 0x000fcc00000000ff */
[----:B------:R-:W1:Y:S01]  /*bde0*/  MUFU.EX2 R73, R73 ;  /* 0x0000004900497308 */ /* 0x000e620000000800 */
[----:B---3--:R-:W-:-:S07]  /*bdf0*/  FADD.FTZ R24, R164, R13 ;  /* 0x0000000da4187221 */ /* 0x008fce0000010000 */
[----:B------:R-:W3:Y:S01]  /*be00*/  MUFU.EX2 R49, R49 ;  /* 0x0000003100317308 */ /* 0x000ee20000000800 */
[C---:B0-----:R-:W-:Y:S01]  /*be10*/  FADD.FTZ R20, R30.reuse, R3 ;  /* 0x000000031e147221 */ /* 0x041fe20000010000 */
[----:B------:R-:W-:-:S05]  /*be20*/  F2FP.F16.F32.PACK_AB R163, R30, R43 ;  /* 0x0000002b1ea3723e */ /* 0x000fca00000000ff */
[----:B------:R2:W-:Y:S01]  /*be30*/  STSM.16.M88.4 [R224], R160 ;  /* 0x000000a0e0007844 */ /* 0x0005e20000000200 */
[----:B------:R-:W0:Y:S01]  /*be40*/  MUFU.EX2 R166, R166 ;  /* 0x000000a600a67308 */ /* 0x000e220000000800 */
[C---:B-1----:R-:W-:Y:S01]  /*be50*/  FADD.FTZ R13, R73.reuse, R24 ;  /* 0x00000018490d7221 */ /* 0x042fe20000010000 */
[----:B------:R-:W-:-:S06]  /*be60*/  F2FP.F16.F32.PACK_AB R164, R73, R164 ;  /* 0x000000a449a4723e */ /* 0x000fcc00000000ff */
[----:B------:R-:W1:Y:S01]  /*be70*/  MUFU.EX2 R12, R51 ;  /* 0x00000033000c7308 */ /* 0x000e620000000800 */
[----:B---3--:R-:W-:-:S07]  /*be80*/  FADD.FTZ R3, R49, R20 ;  /* 0x0000001431037221 */ /* 0x008fce0000010000 */
[----:B------:R-:W3:Y:S01]  /*be90*/  MUFU.EX2 R53, R53 ;  /* 0x0000003500357308 */ /* 0x000ee20000000800 */
[----:B0-----:R-:W-:Y:S01]  /*bea0*/  FADD.FTZ R20, R166, R13 ;  /* 0x0000000da6147221 */ /* 0x001fe20000010000 */
[----:B------:R-:W-:-:S06]  /*beb0*/  F2FP.F16.F32.PACK_AB R166, R45, R166 ;  /* 0x000000a62da6723e */ /* 0x000fcc00000000ff */
[----:B------:R-:W0:Y:S01]  /*bec0*/  MUFU.EX2 R14, R55 ;  /* 0x00000037000e7308 */ /* 0x000e220000000800 */
[C---:B-1----:R-:W-:Y:S01]  /*bed0*/  F2FP.F16.F32.PACK_AB R165, R12.reuse, R49 ;  /* 0x000000310ca5723e */ /* 0x042fe200000000ff */
[----:B------:R-:W-:Y:S01]  /*bee0*/  FADD.FTZ R10, R12, R3 ;  /* 0x000000030c0a7221 */ /* 0x000fe20000010000 */
[----:B------:R-:W-:-:S03]  /*bef0*/  FADD.FTZ R3, R45, R20 ;  /* 0x000000142d037221 */ /* 0x000fc60000010000 */
[----:B---3--:R-:W-:Y:S01]  /*bf00*/  FADD.FTZ R13, R53, R10 ;  /* 0x0000000a350d7221 */ /* 0x008fe20000010000 */
[----:B0-----:R-:W-:-:S03]  /*bf10*/  F2FP.F16.F32.PACK_AB R167, R14, R53 ;  /* 0x000000350ea7723e */ /* 0x001fc600000000ff */
[----:B------:R-:W-:Y:S02]  /*bf20*/  FADD.FTZ R10, R14, R13 ;  /* 0x0000000d0e0a7221 */ /* 0x000fe40000010000 */
[----:B------:R2:W-:Y:S01]  /*bf30*/  STSM.16.M88.4 [R225], R164 ;  /* 0x000000a4e1007844 */ /* 0x0005e20000000200 */
[----:B------:R-:W-:-:S06]  /*bf40*/  WARPGROUP.ARRIVE ;  /* 0x00000000000079c5 */ /* 0x000fcc0000000000 */
[----:B------:R-:W-:Y:S03]  /*bf50*/  HGMMA.64x256x16.F32 R24, R152, gdesc[UR4].tnspB, RZ, !UPT, gsb0 ;  /* 0x43e0000498187df0 */ /* 0x000fe6000c0008ff */
        /* <DEDUP_REMOVED lines=21> */
[----:B--2---:R-:W-:Y:S05]  /*c0b0*/  @!P0 BRA `(.L_x_4553) ;  /* 0x0000000000048947 */ /* 0x004fea0003800000 */
[----:B------:R-:W-:Y:S01]  /*c0c0*/  BPT.TRAP 0x1 ;  /* 0x000000040000795c */ /* 0x000fe20000300000 */
.L_x_4553:
[----:B------:R-:W-:Y:S01]  /*c0d0*/  ISETP.GE.AND P1, PT, R170, 0x41, PT ;  /* 0x00000041aa00780c */ /* 0x000fe20003f26270 */
[----:B------:R-:W-:Y:S01]  /*c0e0*/  VIADD R11, R11, 0x38860 ;  /* 0x000388600b0b7836 */ /* 0x000fe20000000000 */
[----:B------:R-:W-:Y:S01]  /*c0f0*/  ULDC UR37, c[0x0][0xad0] ;  /* 0x0002b40000257ab9 */ /* 0x000fe20000000800 */
[----:B------:R-:W-:Y:S01]  /*c100*/  ULDC UR36, c[0x0][0xa80] ;  /* 0x0002a00000247ab9 */ /* 0x000fe20000000800 */
[----:B------:R-:W-:Y:S02]  /*c110*/  BSSY B0, `(.L_x_4554) ;  /* 0x000037a000007945 */ /* 0x000fe40003800000 */
[----:B------:R-:W-:-:S04]  /*c120*/  PRMT R11, R189, 0x654, R11 ;  /* 0x00000654bd0b7816 */ /* 0x000fc8000000000b */
[----:B------:R0:W-:Y:S03]  /*c130*/  SYNCS.ARRIVE.TRANS64.RED.A1T0 RZ, [R11+URZ], RZ ;  /* 0x000000ff0bff79a7 */ /* 0x0001e6000810043f */
[----:B------:R-:W-:Y:S05]  /*c140*/  @!P1 BRA `(.L_x_4555) ;  /* 0x0000003400d89947 */ /* 0x000fea0003800000 */
[----:B0-----:R-:W-:Y:S02]  /*c150*/  VIADD R11, R171, 0xfffffffe ;  /* 0xfffffffeab0b7836 */ /* 0x001fe40000000000 */
[----:B------:R-:W-:Y:S02]  /*c160*/  IMAD.MOV.U32 R13, RZ, RZ, R169 ;  /* 0x000000ffff0d7224 */ /* 0x000fe400078e00a9 */
[----:B------:R-:W-:Y:S02]  /*c170*/  IMAD.MOV.U32 R20, RZ, RZ, R21 ;  /* 0x000000ffff147224 */ /* 0x000fe400078e0015 */
[----:B------:R-:W-:-:S07]  /*c180*/  IMAD.MOV.U32 R14, RZ, RZ, R18 ;  /* 0x000000ffff0e7224 */ /* 0x000fce00078e0012 */
.L_x_4568:
[----:B------:R-:W-:Y:S01]  /*c190*/  VIADD R15, R14, 0x1 ;  /* 0x000000010e0f7836 */ /* 0x000fe20000000000 */
[C---:B------:R-:W-:Y:S01]  /*c1a0*/  ISETP.GT.AND P1, PT, R11.reuse, RZ, PT ;  /* 0x000000ff0b00720c */ /* 0x040fe20003f24270 */
[----:B------:R-:W-:-:S03]  /*c1b0*/  VIADD R11, R11, 0xffffffff ;  /* 0xffffffff0b0b7836 */ /* 0x000fc60000000000 */
[----:B------:R-:W-:-:S04]  /*c1c0*/  ISETP.NE.AND P2, PT, R15, 0x2, PT ;  /* 0x000000020f00780c */ /* 0x000fc80003f45270 */
[----:B------:R-:W-:Y:S02]  /*c1d0*/  SEL R15, R15, RZ, P2 ;  /* 0x000000ff0f0f7207 */ /* 0x000fe40001000000 */
[----:B-1----:R-:W-:-:S03]  /*c1e0*/  SEL R12, RZ, 0x1, P2 ;  /* 0x00000001ff0c7807 */ /* 0x002fc60001000000 */
[----:B------:R-:W-:Y:S01]  /*c1f0*/  IMAD.MOV.U32 R18, RZ, RZ, R15 ;  /* 0x000000ffff127224 */ /* 0x000fe200078e000f */
[----:B------:R-:W-:Y:S01]  /*c200*/  LOP3.LUT R23, R23, R12, RZ, 0x3c, !PT ;  /* 0x0000000c17177212 */ /* 0x000fe200078e3cff */
[----:B------:R-:W-:Y:S06]  /*c210*/  @!P0 BRA `(.L_x_4556) ;  /* 0x0000000000048947 */ /* 0x000fec0003800000 */
[----:B------:R-:W-:Y:S01]  /*c220*/  BPT.TRAP 0x1 ;  /* 0x000000040000795c */ /* 0x000fe20000300000 */
.L_x_4556:
[----:B------:R-:W-:Y:S01]  /*c230*/  IMAD R12, R18, 0x8, R2 ;  /* 0x00000008120c7824 */ /* 0x000fe200078e0202 */
[----:B------:R-:W-:-:S04]  /*c240*/  SHF.L.U32 R21, R23, 0x1f, RZ ;  /* 0x0000001f17157819 */ /* 0x000fc800000006ff */
[----:B------:R0:W1:Y:S01]  /*c250*/  SYNCS.PHASECHK.TRANS64.TRYWAIT P2, [R12+URZ+0x38830], R21 ;  /* 0x038830150c0075a7 */ /* 0x000062000804017f */
[----:B------:R-:W-:Y:S05]  /*c260*/  @!P0 BRA `(.L_x_4557) ;  /* 0x0000000000048947 */ /* 0x000fea0003800000 */
[----:B------:R-:W-:Y:S01]  /*c270*/  BPT.TRAP 0x1 ;  /* 0x000000040000795c */ /* 0x000fe20000300000 */
.L_x_4557:
[----:B------:R-:W-:Y:S01]  /*c280*/  IADD3 R152, R2, 0x20400, RZ ;  /* 0x0002040002987810 */ /* 0x000fe20007ffe0ff */
[----:B------:R-:W-:Y:S01]  /*c290*/  BSSY B1, `(.L_x_4558) ;  /* 0x0000009000017945 */ /* 0x000fe20003800000 */
[----:B------:R-:W-:Y:S02]  /*c2a0*/  IMAD R156, R18, 0x200, R218 ;  /* 0x00000200129c7824 */ /* 0x000fe400078e02da */
[----:B------:R-:W-:Y:S01]  /*c2b0*/  SHF.R.U32.HI R152, RZ, 0x4, R152 ;  /* 0x00000004ff987819 */ /* 0x000fe20000011698 */
[----:B------:R-:W-:-:S03]  /*c2c0*/  IMAD.MOV.U32 R157, RZ, RZ, 0x40000040 ;  /* 0x40000040ff9d7424 */ /* 0x000fc600078e00ff */
[----:B------:R-:W-:-:S04]  /*c2d0*/  LOP3.LUT R152, R152, 0x3fff, RZ, 0xc0, !PT ;  /* 0x00003fff98987812 */ /* 0x000fc800078ec0ff */
[----:B------:R-:W-:Y:S01]  /*c2e0*/  LOP3.LUT R152, R152, 0x10000, RZ, 0xfc, !PT ;  /* 0x0001000098987812 */ /* 0x000fe200078efcff */
[----:B-1----:R-:W-:Y:S06]  /*c2f0*/  @P2 BRA `(.L_x_4559) ;  /* 0x0000000000082947 */ /* 0x002fec0003800000 */
[----:B------:R-:W1:Y:S02]  /*c300*/  SYNCS.PHASECHK.TRANS64.TRYWAIT P2, [R12+URZ+0x38830], R21 ;  /* 0x038830150c0075a7 */ /* 0x000e64000804017f */
[----:B-1----:R-:W-:Y:S05]  /*c310*/  @!P2 BRA `(.L_x_4560) ;  /* 0x000000fc002ca947 */ /* 0x002fea0003800000 */
.L_x_4559:
[----:B------:R-:W-:Y:S05]  /*c320*/  BSYNC B1 ;  /* 0x0000000000017941 */ /* 0x000fea0003800000 */
.L_x_4558:
[----:B------:R-:W-:Y:S01]  /*c330*/  IMAD.MOV.U32 R153, RZ, RZ, 0x40000040 ;  /* 0x40000040ff997424 */ /* 0x000fe200078e00ff */
[----:B------:R-:W-:Y:S01]  /*c340*/  R2UR UR4, R152 ;  /* 0x00000000980472ca */ /* 0x000fe200000e0000 */
[C---:B------:R-:W-:Y:S01]  /*c350*/  VIADD R154, R156.reuse, 0x2 ;  /* 0x000000029c9a7836 */ /* 0x040fe20000000000 */
[C---:B------:R-:W-:Y:S01]  /*c360*/  R2UR UR6, R156.reuse ;  /* 0x000000009c0672ca */ /* 0x040fe200000e0000 */
[C---:B------:R-:W-:Y:S01]  /*c370*/  VIADD R152, R156.reuse, 0x4 ;  /* 0x000000049c987836 */ /* 0x040fe20000000000 */
[----:B------:R-:W-:Y:S01]  /*c380*/  R2UR UR7, R157 ;  /* 0x000000009d0772ca */ /* 0x000fe200000e0000 */
[----:B------:R-:W-:Y:S01]  /*c390*/  VIADD R156, R156, 0x6 ;  /* 0x000000069c9c7836 */ /* 0x000fe20000000000 */
[----:B------:R-:W-:Y:S01]  /*c3a0*/  R2UR UR5, R153 ;  /* 0x00000000990572ca */ /* 0x000fe200000e0000 */
[----:B------:R-:W-:Y:S01]  /*c3b0*/  IMAD.MOV.U32 R155, RZ, RZ, 0x40000040 ;  /* 0x40000040ff9b7424 */ /* 0x000fe200078e00ff */
[----:B------:R-:W-:Y:S01]  /*c3c0*/  R2UR UR10, R154 ;  /* 0x000000009a0a72ca */ /* 0x000fe200000e0000 */
[----:B------:R-:W-:Y:S01]  /*c3d0*/  IMAD.MOV.U32 R157, RZ, RZ, 0x40000040 ;  /* 0x40000040ff9d7424 */ /* 0x000fe200078e00ff */
[----:B------:R-:W-:-:S02]  /*c3e0*/  R2UR UR14, R152 ;  /* 0x00000000980e72ca */ /* 0x000fc400000e0000 */
[----:B------:R-:W-:Y:S02]  /*c3f0*/  R2UR UR11, R155 ;  /* 0x000000009b0b72ca */ /* 0x000fe400000e0000 */
[----:B------:R-:W-:Y:S02]  /*c400*/  R2UR UR15, R153 ;  /* 0x00000000990f72ca */ /* 0x000fe400000e0000 */
[----:B------:R-:W-:Y:S02]  /*c410*/  R2UR UR18, R156 ;  /* 0x000000009c1272ca */ /* 0x000fe400000e0000 */
[----:B------:R-:W-:Y:S02]  /*c420*/  R2UR UR19, R157 ;  /* 0x000000009d1372ca */ /* 0x000fe400000e0000 */
[----:B------:R-:W-:Y:S01]  /*c430*/  WARPGROUP.ARRIVE ;  /* 0x00000000000079c5 */ /* 0x000fe20000000000 */
[----:B------:R-:W-:Y:S02]  /*c440*/  R2UR UR8, R4 ;  /* 0x00000000040872ca */ /* 0x000fe400000e0000 */
[----:B------:R-:W-:-:S02]  /*c450*/  R2UR UR9, R5 ;  /* 0x00000000050972ca */ /* 0x000fc400000e0000 */
[----:B------:R-:W-:Y:S01]  /*c460*/  R2UR UR12, R6 ;  /* 0x00000000060c72ca */ /* 0x000fe200000e0000 */
[----:B------:R-:W-:Y:S01]  /*c470*/  HGMMA.64x64x16.F32 R152, gdesc[UR4], RZ, !UPT, gsb0 ;  /* 0x00e00000049879f0 */ /* 0x000fe2000c0008ff */
        /* <DEDUP_REMOVED lines=15> */
.L_x_4561:
[----:B------:R2:W3:Y:S01]  /*c570*/  SYNCS.PHASECHK.TRANS64.TRYWAIT P2, [R12+URZ+0x38850], R21 ;  /* 0x038850150c0075a7 */ /* 0x0004e2000804017f */
[----:B------:R-:W-:Y:S05]  /*c580*/  @!P0 BRA `(.L_x_4562) ;  /* 0x0000000000048947 */ /* 0x000fea0003800000 */
[----:B------:R-:W-:Y:S01]  /*c590*/  BPT.TRAP 0x1 ;  /* 0x000000040000795c */ /* 0x000fe20000300000 */
.L_x_4562:
[----:B------:R-:W-:Y:S01]  /*c5a0*/  VIADD R196, R2, 0x26400 ;  /* 0x0002640002c47836 */ /* 0x000fe20000000000 */
[----:B------:R-:W-:Y:S04]  /*c5b0*/  BSSY B1, `(.L_x_4563) ;  /* 0x0000005000017945 */ /* 0x000fe80003800000 */
[----:B------:R-:W-:Y:S01]  /*c5c0*/  SHF.R.U32.HI R196, RZ, 0x4, R196 ;  /* 0x00000004ffc47819 */ /* 0x000fe200000116c4 */
[----:B---3--:R-:W-:Y:S06]  /*c5d0*/  @P2 BRA `(.L_x_4564) ;  /* 0x0000000000082947 */ /* 0x008fec0003800000 */
[----:B------:R-:W3:Y:S02]  /*c5e0*/  SYNCS.PHASECHK.TRANS64.TRYWAIT P2, [R12+URZ+0x38850], R21 ;  /* 0x038850150c0075a7 */ /* 0x000ee4000804017f */
[----:B---3--:R-:W-:Y:S05]  /*c5f0*/  @!P2 BRA `(.L_x_4565) ;  /* 0x000000f80088a947 */ /* 0x008fea0003800000 */
.L_x_4564:
[----:B------:R-:W-:Y:S05]  /*c600*/  BSYNC B1 ;  /* 0x0000000000017941 */ /* 0x000fea0003800000 */
.L_x_4563:
[----:B0123--:R-:W-:Y:S01]  /*c610*/  LOP3.LUT R21, R196, 0x3fff, RZ, 0xc0, !PT ;  /* 0x00003fffc4157812 */ /* 0x00ffe200078ec0ff */
[C---:B------:R-:W-:Y:S01]  /*c620*/  VIADD R196, R0.reuse, 0x2 ;  /* 0x0000000200c47836 */ /* 0x040fe20000000000 */
[----:B------:R-:W-:Y:S01]  /*c630*/  WARPGROUP.ARRIVE ;  /* 0x00000000000079c5 */ /* 0x000fe20000000000 */
[----:B------:R-:W-:Y:S01]  /*c640*/  VIADD R200, R0, 0x4 ;  /* 0x0000000400c87836 */ /* 0x000fe20000000000 */
[----:B------:R-:W-:Y:S01]  /*c650*/  LOP3.LUT R0, R21, 0x10000, RZ, 0xfc, !PT ;  /* 0x0001000015007812 */ /* 0x000fe200078efcff */
[----:B------:R-:W-:-:S03]  /*c660*/  IMAD R198, R15, 0x1000, R219 ;  /* 0x000010000fc67824 */ /* 0x000fc600078e02db */
[----:B------:R-:W0:Y:S01]  /*c670*/  S2R R21, SR_TID.X ;  /* 0x0000000000157919 */ /* 0x000e220000002100 */
[----:B------:R-:W-:Y:S02]  /*c680*/  IMAD.MOV.U32 R199, RZ, RZ, 0x40000040 ;  /* 0x40000040ffc77424 */ /* 0x000fe400078e00ff */
[----:B------:R-:W-:Y:S01]  /*c690*/  IMAD.MOV.U32 R202, RZ, RZ, R0 ;  /* 0x000000ffffca7224 */ /* 0x000fe200078e0000 */
[----:B------:R-:W-:Y:S01]  /*c6a0*/  R2UR UR6, R198 ;  /* 0x00000000c60672ca */ /* 0x000fe200000e0000 */
[----:B------:R-:W-:Y:S01]  /*c6b0*/  IMAD.MOV.U32 R203, RZ, RZ, 0x40000040 ;  /* 0x40000040ffcb7424 */ /* 0x000fe200078e00ff */
[----:B------:R-:W-:Y:S01]  /*c6c0*/  R2UR UR7, R199 ;  /* 0x00000000c70772ca */ /* 0x000fe200000e0000 */
[----:B------:R-:W-:Y:S01]  /*c6d0*/  IMAD.MOV.U32 R197, RZ, RZ, 0x40000040 ;  /* 0x40000040ffc57424 */ /* 0x000fe200078e00ff */
[----:B------:R-:W-:Y:S01]  /*c6e0*/  R2UR UR4, R202 ;  /* 0x00000000ca0472ca */ /* 0x000fe200000e0000 */
[----:B------:R-:W-:Y:S01]  /*c6f0*/  IMAD.MOV.U32 R201, RZ, RZ, 0x40000040 ;  /* 0x40000040ffc97424 */ /* 0x000fe200078e00ff */
[----:B------:R-:W-:Y:S01]  /*c700*/  R2UR UR5, R203 ;  /* 0x00000000cb0572ca */ /* 0x000fe200000e0000 */
[----:B------:R-:W-:-:S02]  /*c710*/  VIADD R199, R198, 0x800 ;  /* 0x00000800c6c77836 */ /* 0x000fc40000000000 */
[----:B------:R-:W-:Y:S02]  /*c720*/  VIADD R202, R0, 0x800 ;  /* 0x0000080000ca7836 */ /* 0x000fe40000000000 */
[----:B------:R-:W-:-:S08]  /*c730*/  IMAD.MOV.U32 R203, RZ, RZ, 0xa00 ;  /* 0x00000a00ffcb7424 */ /* 0x000fd000078e00ff */
[----:B------:R-:W-:Y:S01]  /*c740*/  HGMMA.64x64x16.F32 R152, gdesc[UR4], R152, gsb0 ;  /* 0x00e00000049879f0 */ /* 0x000fe20008000898 */
[----:B------:R-:W-:Y:S01]  /*c750*/  R2UR UR5, R197 ;  /* 0x00000000c50572ca */ /* 0x000fe200000e0000 */
[----:B------:R-:W-:Y:S01]  /*c760*/  IMAD.MOV.U32 R197, RZ, RZ, 0x40000040 ;  /* 0x40000040ffc57424 */ /* 0x000fe200078e00ff */
[----:B------:R-:W-:Y:S02]  /*c770*/  R2UR UR4, R196 ;  /* 0x00000000c40472ca */ /* 0x000fe400000e0000 */
[----:B------:R-:W-:Y:S02]  /*c780*/  IADD3 R196, R198, 0x2, RZ ;  /* 0x00000002c6c47810 */ /* 0x000fe40007ffe0ff */
[----:B------:R-:W-:Y:S01]  /*c790*/  R2UR UR7, R197 ;  /* 0x00000000c50772ca */ /* 0x000fe200000e0000 */
[----:B------:R-:W-:Y:S01]  /*c7a0*/  IMAD.MOV.U32 R197, RZ, RZ, 0x40000040 ;  /* 0x40000040ffc57424 */ /* 0x000fe200078e00ff */
[----:B------:R-:W-:Y:S01]  /*c7b0*/  R2UR UR6, R196 ;  /* 0x00000000c40672ca */ /* 0x000fe200000e0000 */
[----:B------:R-:W-:Y:S01]  /*c7c0*/  VIADD R196, R198, 0x4 ;  /* 0x00000004c6c47836 */ /* 0x000fe20000000000 */
[----:B0-----:R-:W-:-:S06]  /*c7d0*/  SHF.R.U32.HI R21, RZ, 0x7, R21 ;  /* 0x00000007ff157819 */ /* 0x001fcc0000011615 */
[----:B------:R-:W0:Y:S02]  /*c7e0*/  SHFL.IDX PT, R21, R21, RZ, 0x1f ;  /* 0x00001fff15157589 */ /* 0x000e2400000e0000 */
[----:B0-----:R-:W-:-:S04]  /*c7f0*/  ISETP.GT.AND P2, PT, R21, 0x7f, PT ;  /* 0x0000007f1500780c */ /* 0x001fc80003f44270 */
[----:B------:R-:W-:Y:S02]  /*c800*/  SEL R21, RZ, 0x2, !P2 ;  /* 0x00000002ff157807 */ /* 0x000fe40005000000 */
[----:B------:R-:W-:-:S04]  /*c810*/  SEL R203, R203, 0x980, P2 ;  /* 0x00000980cbcb7807 */ /* 0x000fc80001000000 */
[----:B------:R-:W-:Y:S01]  /*c820*/  LOP3.LUT R203, R203, 0xa00, RZ, 0xc0, !PT ;  /* 0x00000a00cbcb7812 */ /* 0x000fe200078ec0ff */
[----:B------:R-:W-:Y:S02]  /*c830*/  WARPGROUP.DEPBAR.LE gsb0, 0x0 ;  /* 0x00008000000079c5 */ /* 0x000fe40000010000 */
[----:B------:R-:W-:-:S06]  /*c840*/  WARPGROUP.ARRIVE ;  /* 0x00000000000079c5 */ /* 0x000fcc0000000000 */
        /* <DEDUP_REMOVED lines=14> */
[----:B------:R-:W-:-:S03]  /*c930*/  IMAD.MOV.U32 R197, RZ, RZ, 0x40000040 ;  /* 0x40000040ffc57424 */ /* 0x000fc600078e00ff */
        /* <DEDUP_REMOVED lines=22> */
[----:B------:R-:W-:Y:S02]  /*caa0*/  R2UR UR4, R196 ;  /* 0x00000000c40472ca */ /* 0x000fe400000e0000 */
[----:B------:R-:W-:Y:S01]  /*cab0*/  R2UR UR5, R197 ;  /* 0x00000000c50572ca */ /* 0x000fe200000e0000 */
[----:B------:R-:W-:Y:S01]  /*cac0*/  IMAD.MOV.U32 R197, RZ, RZ, 0x40000040 ;  /* 0x40000040ffc57424 */ /* 0x000fe200078e00ff */
[----:B------:R-:W-:Y:S01]  /*cad0*/  IADD3 R196, R198, 0x204, RZ ;  /* 0x00000204c6c47810 */ /* 0x000fe20007ffe0ff */
[----:B------:R-:W-:Y:S02]  /*cae0*/  WARPGROUP.DEPBAR.LE gsb0, 0x0 ;  /* 0x00008000000079c5 */ /* 0x000fe40000010000 */
[----:B------:R-:W-:-:S08]  /*caf0*/  WARPGROUP.ARRIVE ;  /* 0x00000000000079c5 */ /* 0x000fd00000000000 */
        /* <DEDUP_REMOVED lines=40> */
[----:B------:R-:W-:Y:S02]  /*cd80*/  R2UR UR5, R197 ;  /* 0x00000000c50572ca */ /* 0x000fe400000e0000 */
[----:B------:R-:W-:Y:S01]  /*cd90*/  MOV R197, 0x40000040 ;  /* 0x4000004000c57802 */ /* 0x000fe20000000f00 */
        /* <DEDUP_REMOVED lines=55> */
[----:B------:R-:W-:-:S02]  /*d110*/  WARPGROUP.DEPBAR.LE gsb0, 0x0 ;  /* 0x00008000000079c5 */ /* 0x000fc40000010000 */
[----:B------:R-:W-:-:S09]  /*d120*/  WARPGROUP.ARRIVE ;  /* 0x00000000000079c5 */ /* 0x000fd20000000000 */
[----:B------:R-:W-:Y:S01]  /*d130*/  HGMMA.64x64x16.F32 R152, gdesc[UR4], R152, gsb0 ;  /* 0x00e00000049879f0 */ /* 0x000fe20008000898 */
[----:B------:R-:W-:Y:S01]  /*d140*/  R2UR UR6, R196 ;  /* 0x00000000c40672ca */ /* 0x000fe200000e0000 */
[----:B------:R-:W-:Y:S01]  /*d150*/  VIADD R196, R0, 0x606 ;  /* 0x0000060600c47836 */ /* 0x000fe20000000000 */
[----:B------:R-:W-:Y:S01]  /*d160*/  R2UR UR7, R197 ;  /* 0x00000000c50772ca */ /* 0x000fe200000e0000 */
[----:B------:R-:W-:-:S03]  /*d170*/  IMAD.MOV.U32 R197, RZ, RZ, 0x40000040 ;  /* 0x40000040ffc57424 */ /* 0x000fc600078e00ff */
        /* <DEDUP_REMOVED lines=10> */
[----:B------:R-:W-:-:S03]  /*d220*/  IMAD.MOV.U32 R197, RZ, RZ, 0x40000040 ;  /* 0x40000040ffc57424 */ /* 0x000fc600078e00ff */
[----:B------:R-:W-:Y:S01]  /*d230*/  R2UR UR4, R196 ;  /* 0x00000000c40472ca */ /* 0x000fe200000e0000 */
[----:B------:R-:W-:Y:S01]  /*d240*/  IMAD.MOV.U32 R196, RZ, RZ, 0x4 ;  /* 0x00000004ffc47424 */ /* 0x000fe200078e00ff */
[----:B------:R-:W-:-:S04]  /*d250*/  R2UR UR5, R197 ;  /* 0x00000000c50572ca */ /* 0x000fc800000e0000 */
[C---:B------:R-:W-:Y:S02]  /*d260*/  SEL R197, R196.reuse, 0x2, P2 ;  /* 0x00000002c4c57807 */ /* 0x040fe40001000000 */
[----:B------:R-:W-:-:S03]  /*d270*/  SEL R196, R196, 0x6, !P2 ;  /* 0x00000006c4c47807 */ /* 0x000fc60005000000 */
[----:B------:R-:W-:Y:S01]  /*d280*/  IMAD.IADD R200, R199, 0x1, R197 ;  /* 0x00000001c7c87824 */ /* 0x000fe200078e02c5 */
[----:B------:R-:W-:Y:S02]  /*d290*/  WARPGROUP.DEPBAR.LE gsb0, 0x0 ;  /* 0x00008000000079c5 */ /* 0x000fe40000010000 */
[----:B------:R-:W-:-:S06]  /*d2a0*/  WARPGROUP.ARRIVE ;  /* 0x00000000000079c5 */ /* 0x000fcc0000000000 */
[----:B------:R-:W-:Y:S01]  /*d2b0*/  HGMMA.64x64x16.F32 R152, gdesc[UR4], R152, gsb0 ;  /* 0x00e00000049879f0 */ /* 0x000fe20008000898 */
[----:B------:R-:W-:Y:S01]  /*d2c0*/  R2UR UR6, R200 ;  /* 0x00000000c80672ca */ /* 0x000fe200000e0000 */
[----:B------:R-:W-:Y:S01]  /*d2d0*/  IMAD.IADD R200, R202, 0x1, R197 ;  /* 0x00000001cac87824 */ /* 0x000fe200078e02c5 */
[----:B------:R-:W-:Y:S01]  /*d2e0*/  R2UR UR7, R201 ;  /* 0x00000000c90772ca */ /* 0x000fe200000e0000 */
[----:B------:R-:W-:-:S03]  /*d2f0*/  IMAD.MOV.U32 R201, RZ, RZ, 0x40000040 ;  /* 0x40000040ffc97424 */ /* 0x000fc600078e00ff */
        /* <DEDUP_REMOVED lines=13> */
[----:B------:R-:W-:Y:S02]  /*d3d0*/  IMAD.MOV.U32 R201, RZ, RZ, 0x40000040 ;  /* 0x40000040ffc97424 */ /* 0x000fe400078e00ff */
[----:B------:R-:W-:Y:S01]  /*d3e0*/  VIADD R199, R0, 0xa00 ;  /* 0x00000a0000c77836 */ /* 0x000fe20000000000 */
[----:B------:R-:W-:Y:S02]  /*d3f0*/  R2UR UR6, R200 ;  /* 0x00000000c80672ca */ /* 0x000fe400000e0000 */
[----:B------:R-:W-:Y:S01]  /*d400*/  R2UR UR7, R201 ;  /* 0x00000000c90772ca */ /* 0x000fe200000e0000 */
[----:B------:R-:W-:Y:S01]  /*d410*/  IMAD.MOV.U32 R201, RZ, RZ, 0x40000040 ;  /* 0x40000040ffc97424 */ /* 0x000fe200078e00ff */
[----:B------:R-:W-:-:S02]  /*d420*/  IADD3 R200, R202, R203, R0 ;  /* 0x000000cbcac87210 */ /* 0x000fc40007ffe000 */
        /* <DEDUP_REMOVED lines=10> */
[----:B------:R-:W-:Y:S01]  /*d4d0*/  VIADD R202, R198, 0xa00 ;  /* 0x00000a00c6ca7836 */ /* 0x000fe20000000000 */
[----:B------:R-:W-:Y:S01]  /*d4e0*/  R2UR UR7, R203 ;  /* 0x00000000cb0772ca */ /* 0x000fe200000e0000 */
        /* <DEDUP_REMOVED lines=19> */
[----:B------:R-:W-:Y:S02]  /*d620*/  R2UR UR5, R201 ;  /* 0x00000000c90572ca */ /* 0x000fe400000e0000 */
[----:B------:R-:W-:Y:S02]  /*d630*/  MOV R201, 0x40000040 ;  /* 0x4000004000c97802 */ /* 0x000fe40000000f00 */
[----:B------:R-:W-:Y:S01]  /*d640*/  R2UR UR6, R200 ;  /* 0x00000000c80672ca */ /* 0x000fe200000e0000 */
[----:B------:R-:W-:Y:S01]  /*d650*/  IMAD.IADD R200, R199, 0x1, R196 ;  /* 0x00000001c7c87824 */ /* 0x000fe200078e02c4 */
[----:B------:R-:W-:Y:S01]  /*d660*/  R2UR UR7, R201 ;  /* 0x00000000c90772ca */ /* 0x000fe200000e0000 */
[----:B------:R-:W-:-:S02]  /*d670*/  IMAD.MOV.U32 R201, RZ, RZ, 0x40000040 ;  /* 0x40000040ffc97424 */ /* 0x000fc400078e00ff */
[----:B------:R-:W-:Y:S01]  /*d680*/  VIADD R199, R0, 0xc00 ;  /* 0x00000c0000c77836 */ /* 0x000fe20000000000 */
[----:B------:R-:W-:Y:S02]  /*d690*/  WARPGROUP.DEPBAR.LE gsb0, 0x0 ;  /* 0x00008000000079c5 */ /* 0x000fe40000010000 */
[----:B------:R-:W-:-:S07]  /*d6a0*/  WARPGROUP.ARRIVE ;  /* 0x00000000000079c5 */ /* 0x000fce0000000000 */
[----:B------:R-:W-:Y:S01]  /*d6b0*/  HGMMA.64x64x16.F32 R152, gdesc[UR4], R152, gsb0 ;  /* 0x00e00000049879f0 */ /* 0x000fe20008000898 */
[----:B------:R-:W-:Y:S01]  /*d6c0*/  R2UR UR4, R200 ;  /* 0x00000000c80472ca */ /* 0x000fe200000e0000 */
[----:B------:R-:W-:Y:S01]  /*d6d0*/  IMAD.IADD R200, R196, 0x1, R202 ;  /* 0x00000001c4c87824 */ /* 0x000fe200078e02ca */
[----:B------:R-:W-:Y:S01]  /*d6e0*/  R2UR UR5, R201 ;  /* 0x00000000c90572ca */ /* 0x000fe200000e0000 */
[----:B------:R-:W-:Y:S02]  /*d6f0*/  IMAD.MOV.U32 R201, RZ, RZ, 0x40000040 ;  /* 0x40000040ffc97424 */ /* 0x000fe400078e00ff */
[----:B------:R-:W-:Y:S01]  /*d700*/  IMAD.MOV.U32 R202, RZ, RZ, 0x30 ;  /* 0x00000030ffca7424 */ /* 0x000fe200078e00ff */
[----:B------:R-:W-:Y:S02]  /*d710*/  R2UR UR6, R200 ;  /* 0x00000000c80672ca */ /* 0x000fe400000e0000 */
[----:B------:R-:W-:Y:S01]  /*d720*/  R2UR UR7, R201 ;  /* 0x00000000c90772ca */ /* 0x000fe200000e0000 */
[----:B------:R-:W-:Y:S01]  /*d730*/  IMAD.MOV.U32 R201, RZ, RZ, 0x40000040 ;  /* 0x40000040ffc97424 */ /* 0x000fe200078e00ff */
[----:B------:R-:W-:-:S04]  /*d740*/  SEL R202, R202, 0x2e, P2 ;  /* 0x0000002ecaca7807 */ /* 0x000fc80001000000 */
        /* <DEDUP_REMOVED lines=34> */
[----:B------:R-:W-:Y:S02]  /*d970*/  IADD3 R200, R197, R202, RZ ;  /* 0x000000cac5c87210 */ /* 0x000fe40007ffe0ff */
[----:B------:R-:W-:Y:S01]  /*d980*/  R2UR UR7, R201 ;  /* 0x00000000c90772ca */ /* 0x000fe200000e0000 */
[----:B------:R-:W-:Y:S01]  /*d990*/  IMAD.MOV.U32 R201, RZ, RZ, 0x40000040 ;  /* 0x40000040ffc97424 */ /* 0x000fe200078e00ff */
[----:B------:R-:W-:Y:S01]  /*d9a0*/  R2UR UR6, R200 ;  /* 0x00000000c80672ca */ /* 0x000fe200000e0000 */
[----:B------:R-:W-:-:S02]  /*d9b0*/  IMAD.IADD R200, R199, 0x1, R196 ;  /* 0x00000001c7c87824 */ /* 0x000fc400078e02c4 */
        /* <DEDUP_REMOVED lines=27> */
[----:B------:R-:W-:Y:S02]  /*db70*/  WARPGROUP.DEPBAR.LE gsb0, 0x0 ;  /* 0x00008000000079c5 */ /* 0x000fe40000010000 */
[----:B------:R-:W-:-:S10]  /*db80*/  WARPGROUP.ARRIVE ;  /* 0x00000000000079c5 */ /* 0x000fd40000000000 */
[----:B------:R-:W-:Y:S01]  /*db90*/  HGMMA.64x64x16.F32 R152, gdesc[UR4], R152, gsb0 ;  /* 0x00e00000049879f0 */ /* 0x000fe20008000898 */
[----:B------:R-:W-:Y:S01]  /*dba0*/  R2UR UR6, R200 ;  /* 0x00000000c80672ca */ /* 0x000fe200000e0000 */
[----:B------:R-:W-:Y:S01]  /*dbb0*/  IMAD.IADD R200, R202, 0x1, R21 ;  /* 0x00000001cac87824 */ /* 0x000fe200078e0215 */
[----:B------:R-:W-:Y:S01]  /*dbc0*/  R2UR UR7, R201 ;  /* 0x00000000c90772ca */ /* 0x000fe200000e0000 */
[----:B------:R-:W-:Y:S02]  /*dbd0*/  IMAD.MOV.U32 R201, RZ, RZ, 0x40000040 ;  /* 0x40000040ffc97424 */ /* 0x000fe400078e00ff */
[----:B------:R-:W-:Y:S01]  /*dbe0*/  IMAD.MOV.U32 R21, RZ, RZ, 0x1000 ;  /* 0x00001000ff157424 */ /* 0x000fe200078e00ff */
[----:B------:R-:W-:Y:S01]  /*dbf0*/  R2UR UR4, R200 ;  /* 0x00000000c80472ca */ /* 0x000fe200000e0000 */
[----:B------:R-:W-:Y:S01]  /*dc00*/  IMAD.IADD R200, R202, 0x1, R197 ;  /* 0x00000001cac87824 */ /* 0x000fe200078e02c5 */
[----:B------:R-:W-:Y:S02]  /*dc10*/  R2UR UR5, R201 ;  /* 0x00000000c90572ca */ /* 0x000fe400000e0000 */
[----:B------:R-:W-:-:S02]  /*dc20*/  MOV R201, 0x40000040 ;  /* 0x4000004000c97802 */ /* 0x000fc40000000f00 */
[----:B------:R-:W-:-:S04]  /*dc30*/  SEL R21, R21, 0xf80, P2 ;  /* 0x00000f8015157807 */ /* 0x000fc80001000000 */
[----:B------:R-:W-:Y:S01]  /*dc40*/  LOP3.LUT R21, R21, 0x1e00, RZ, 0xc0, !PT ;  /* 0x00001e0015157812 */ /* 0x000fe200078ec0ff */
[----:B------:R-:W-:Y:S02]  /*dc50*/  WARPGROUP.DEPBAR.LE gsb0, 0x0 ;  /* 0x00008000000079c5 */ /* 0x000fe40000010000 */
[----:B------:R-:W-:-:S06]  /*dc60*/  WARPGROUP.ARRIVE ;  /* 0x00000000000079c5 */ /* 0x000fcc0000000000 */
[----:B------:R-:W-:Y:S01]  /*dc70*/  HGMMA.64x64x16.F32 R152, gdesc[UR4], R152, gsb0 ;  /* 0x00e00000049879f0 */ /* 0x000fe20008000898 */
[----:B------:R-:W-:Y:S01]  /*dc80*/  R2UR UR4, R200 ;  /* 0x00000000c80472ca */ /* 0x000fe200000e0000 */
[--C-:B------:R-:W-:Y:S01]  /*dc90*/  IMAD.IADD R200, R197, 0x1, R199.reuse ;  /* 0x00000001c5c87824 */ /* 0x100fe200078e02c7 */
[----:B------:R-:W-:Y:S01]  /*dca0*/  R2UR UR5, R201 ;  /* 0x00000000c90572ca */ /* 0x000fe200000e0000 */
[----:B------:R-:W-:Y:S02]  /*dcb0*/  IMAD.MOV.U32 R201, RZ, RZ, 0x40000040 ;  /* 0x40000040ffc97424 */ /* 0x000fe400078e00ff */
[----:B------:R-:W-:Y:S01]  /*dcc0*/  IMAD.MOV.U32 R197, RZ, RZ, 0x40000040 ;  /* 0x40000040ffc57424 */ /* 0x000fe200078e00ff */
[----:B------:R-:W-:Y:S01]  /*dcd0*/  R2UR UR6, R200 ;  /* 0x00000000c80672ca */ /* 0x000fe200000e0000 */
[----:B------:R-:W-:Y:S01]  /*dce0*/  IMAD.IADD R200, R202, 0x1, R196 ;  /* 0x00000001cac87824 */ /* 0x000fe200078e02c4 */
[----:B------:R-:W-:Y:S01]  /*dcf0*/  R2UR UR7, R201 ;  /* 0x00000000c90772ca */ /* 0x000fe200000e0000 */
[----:B------:R-:W-:-:S02]  /*dd00*/  IMAD.IADD R196, R196, 0x1, R199 ;  /* 0x00000001c4c47824 */ /* 0x000fc400078e02c7 */
        /* <DEDUP_REMOVED lines=9> */
[----:B------:R-:W-:Y:S02]  /*dda0*/  R2UR UR5, R201 ;  /* 0x00000000c90572ca */ /* 0x000fe400000e0000 */
[----:B------:R-:W-:Y:S02]  /*ddb0*/  R2UR UR6, R196 ;  /* 0x00000000c40672ca */ /* 0x000fe400000e0000 */
[----:B------:R-:W-:Y:S01]  /*ddc0*/  R2UR UR7, R197 ;  /* 0x00000000c50772ca */ /* 0x000fe200000e0000 */
[----:B------:R-:W-:Y:S01]  /*ddd0*/  IMAD.MOV.U32 R197, RZ, RZ, 0x40000040 ;  /* 0x40000040ffc57424 */ /* 0x000fe200078e00ff */
[----:B------:R-:W-:Y:S01]  /*dde0*/  IADD3 R196, R199, R21, R0 ;  /* 0x00000015c7c47210 */ /* 0x000fe20007ffe000 */
[----:B------:R-:W-:Y:S01]  /*ddf0*/  IMAD.MOV.U32 R199, RZ, RZ, 0x40000040 ;  /* 0x40000040ffc77424 */ /* 0x000fe200078e00ff */
        /* <DEDUP_REMOVED lines=13> */
.L_x_4566:
        /* <DEDUP_REMOVED lines=24> */
[----:B------:R-:W-:-:S06]  /*e050*/  FMUL.FTZ R162, R162, UR37 ;  /* 0x00000025a2a27c20 */ /* 0x000fcc0008410000 */
        /* <DEDUP_REMOVED lines=26> */
[----:B------:R-:W-:Y:S01]  /*e200*/  MUFU.TANH R154, R154 ;  /* 0x0000009a009a7308 */ /* 0x000fe20000002400 */
[----:B--2---:R-:W-:-:S07]  /*e210*/  FMNMX.FTZ R21, R180, R21, !PT ;  /* 0x00000015b4157209 */ /* 0x004fce0007810000 */
[----:B------:R-:W-:Y:S01]  /*e220*/  MUFU.TANH R155, R155 ;  /* 0x0000009b009b7308 */ /* 0x000fe20000002400 */
[----:B0-----:R-:W-:-:S05]  /*e230*/  FMNMX.FTZ R21, R181, R21, !PT ;  /* 0x00000015b5157209 */ /* 0x001fca0007810000 */
[----:B------:R-:W0:Y:S02]  /*e240*/  SHFL.BFLY PT, R168, R21, 0x2, 0x1f ;  /* 0x0c401f0015a87f89 */ /* 0x000e2400000e0000 */
[----:B------:R-:W-:Y:S08]  /*e250*/  MUFU.TANH R158, R158 ;  /* 0x0000009e009e7308 */ /* 0x000ff00000002400 */
[----:B------:R-:W-:Y:S08]  /*e260*/  MUFU.TANH R159, R159 ;  /* 0x0000009f009f7308 */ /* 0x000ff00000002400 */
[----:B------:R-:W-:Y:S01]  /*e270*/  MUFU.TANH R162, R162 ;  /* 0x000000a200a27308 */ /* 0x000fe20000002400 */
[----:B0-----:R-:W-:-:S05]  /*e280*/  FMNMX.FTZ R21, R21, R168, !PT ;  /* 0x000000a815157209 */ /* 0x001fca0007810000 */
[----:B------:R-:W0:Y:S02]  /*e290*/  SHFL.BFLY PT, R168, R21, 0x1, 0x1f ;  /* 0x0c201f0015a87f89 */ /* 0x000e2400000e0000 */
[----:B0-----:R-:W-:Y:S01]  /*e2a0*/  FMNMX.FTZ R21, R21, R168, !PT ;  /* 0x000000a815157209 */ /* 0x001fe20007810000 */
[----:B------:R-:W-:-:S04]  /*e2b0*/  IMAD.U32 R168, RZ, RZ, UR36 ;  /* 0x00000024ffa87e24 */ /* 0x000fc8000f8e00ff */
[C---:B------:R-:W-:Y:S01]  /*e2c0*/  FADD.FTZ R20, -R21.reuse, R20 ;  /* 0x0000001415147221 */ /* 0x040fe20000010100 */
[----:B------:R-:W-:-:S03]  /*e2d0*/  FMUL.FTZ R197, R21, R168 ;  /* 0x000000a815c57220 */ /* 0x000fc60000410000 */
[-C--:B------:R-:W-:Y:S01]  /*e2e0*/  FMUL.FTZ R20, R20, R168.reuse ;  /* 0x000000a814147220 */ /* 0x080fe20000410000 */
        /* <DEDUP_REMOVED lines=18> */
[----:B------:R2:W3:Y:S01]  /*e410*/  MUFU.EX2 R169, R153 ;  /* 0x0000009900a97308 */ /* 0x0004e20000000800 */
[-C--:B0-----:R-:W-:Y:S01]  /*e420*/  FMUL.FTZ R24, R24, R20.reuse ;  /* 0x0000001418187220 */ /* 0x081fe20000410000 */
[-C--:B------:R-:W-:Y:S01]  /*e430*/  FMUL.FTZ R25, R25, R20.reuse ;  /* 0x0000001419197220 */ /* 0x080fe20000410000 */
[-C--:B------:R-:W-:Y:S01]  /*e440*/  FMUL.FTZ R28, R28, R20.reuse ;  /* 0x000000141c1c7220 */ /* 0x080fe20000410000 */
[-C--:B------:R-:W-:Y:S01]  /*e450*/  FMUL.FTZ R29, R29, R20.reuse ;  /* 0x000000141d1d7220 */ /* 0x080fe20000410000 */
[-C--:B------:R-:W-:Y:S01]  /*e460*/  FMUL.FTZ R32, R32, R20.reuse ;  /* 0x0000001420207220 */ /* 0x080fe20000410000 */
[-C--:B------:R-:W-:Y:S01]  /*e470*/  FMUL.FTZ R33, R33, R20.reuse ;  /* 0x0000001421217220 */ /* 0x080fe20000410000 */
[----:B------:R-:W-:Y:S01]  /*e480*/  FMUL.FTZ R36, R36, R20 ;  /* 0x0000001424247220 */ /* 0x000fe20000410000 */
[----:B------:R-:W0:Y:S01]  /*e490*/  MUFU.EX2 R156, R156 ;  /* 0x0000009c009c7308 */ /* 0x000e220000000800 */
[----:B-1----:R-:W-:Y:S01]  /*e4a0*/  FFMA.FTZ R3, R20, R3, R152 ;  /* 0x0000000314037223 */ /* 0x002fe20000010098 */
[----:B--2---:R-:W-:Y:S01]  /*e4b0*/  FMUL.FTZ R153, R163, UR37 ;  /* 0x00000025a3997c20 */ /* 0x004fe20008410000 */
[----:B------:R-:W-:Y:S01]  /*e4c0*/  FMUL.FTZ R163, R166, UR37 ;  /* 0x00000025a6a37c20 */ /* 0x000fe20008410000 */
[----:B------:R-:W-:Y:S01]  /*e4d0*/  FMUL.FTZ R166, R167, UR37 ;  /* 0x00000025a7a67c20 */ /* 0x000fe20008410000 */
[----:B------:R-:W-:Y:S01]  /*e4e0*/  FMUL.FTZ R167, R170, UR37 ;  /* 0x00000025aaa77c20 */ /* 0x000fe20008410000 */
[----:B------:R-:W-:Y:S01]  /*e4f0*/  FMUL.FTZ R170, R171, UR37 ;  /* 0x00000025abaa7c20 */ /* 0x000fe20008410000 */
[----:B------:R-:W-:Y:S01]  /*e500*/  FMUL.FTZ R171, R174, UR37 ;  /* 0x00000025aeab7c20 */ /* 0x000fe20008410000 */
[----:B------:R-:W1:Y:S01]  /*e510*/  MUFU.TANH R153, R153 ;  /* 0x0000009900997308 */ /* 0x000e620000002400 */
[C---:B---3--:R-:W-:Y:S01]  /*e520*/  FADD.FTZ R3, R169.reuse, R3 ;  /* 0x00000003a9037221 */ /* 0x048fe20000010000 */
[----:B------:R-:W-:Y:S01]  /*e530*/  F2FP.F16.F32.PACK_AB R152, R169, R152 ;  /* 0x00000098a998723e */ /* 0x000fe200000000ff */
[----:B------:R-:W-:-:S02]  /*e540*/  IMAD.MOV R169, RZ, RZ, -R222 ;  /* 0x000000ffffa97224 */ /* 0x000fc400078e0ade */
[----:B------:R-:W-:Y:S01]  /*e550*/  FMUL.FTZ R174, R175, UR37 ;  /* 0x00000025afae7c20 */ /* 0x000fe20008410000 */
[----:B------:R-:W-:Y:S01]  /*e560*/  FMUL.FTZ R175, R178, UR37 ;  /* 0x00000025b2af7c20 */ /* 0x000fe20008410000 */
[----:B------:R-:W-:Y:S01]  /*e570*/  FMUL.FTZ R178, R179, UR37 ;  /* 0x00000025b3b27c20 */ /* 0x000fe20008410000 */
[----:B------:R-:W-:Y:S01]  /*e580*/  FMUL.FTZ R179, R182, UR37 ;  /* 0x00000025b6b37c20 */ /* 0x000fe20008410000 */
[----:B------:R-:W-:Y:S01]  /*e590*/  ISETP.NE.AND P2, PT, R221, R169, PT ;  /* 0x000000a9dd00720c */ /* 0x000fe20003f45270 */
[----:B------:R-:W-:Y:S01]  /*e5a0*/  VIADD R169, R12, 0x38840 ;  /* 0x000388400ca97836 */ /* 0x000fe20000000000 */
[----:B------:R-:W2:Y:S01]  /*e5b0*/  MUFU.TANH R163, R163 ;  /* 0x000000a300a37308 */ /* 0x000ea20000002400 */
[----:B------:R-:W-:Y:S01]  /*e5c0*/  FMUL.FTZ R182, R183, UR37 ;  /* 0x00000025b7b67c20 */ /* 0x000fe20008410000 */
[----:B0-----:R-:W-:Y:S01]  /*e5d0*/  FADD.FTZ R3, R156, R3 ;  /* 0x000000039c037221 */ /* 0x001fe20000010000 */
[-C--:B------:R-:W-:Y:S01]  /*e5e0*/  FMUL.FTZ R37, R37, R20.reuse ;  /* 0x0000001425257220 */ /* 0x080fe20000410000 */
[----:B------:R-:W-:Y:S01]  /*e5f0*/  PRMT R169, R189, 0x654, R169 ;  /* 0x00000654bda97816 */ /* 0x000fe200000000a9 */
[-C--:B------:R-:W-:Y:S01]  /*e600*/  FMUL.FTZ R40, R40, R20.reuse ;  /* 0x0000001428287220 */ /* 0x080fe20000410000 */
[-C--:B------:R-:W-:Y:S01]  /*e610*/  FMUL.FTZ R41, R41, R20.reuse ;  /* 0x0000001429297220 */ /* 0x080fe20000410000 */
[-C--:B------:R-:W-:Y:S01]  /*e620*/  FMUL.FTZ R44, R44, R20.reuse ;  /* 0x000000142c2c7220 */ /* 0x080fe20000410000 */
[----:B------:R0:W-:Y:S01]  /*e630*/  SYNCS.ARRIVE.TRANS64.RED.A1T0 RZ, [R169+URZ], RZ ;  /* 0x000000ffa9ff79a7 */ /* 0x0001e2000810043f */
[----:B------:R-:W3:Y:S01]  /*e640*/  MUFU.TANH R166, R166 ;  /* 0x000000a600a67308 */ /* 0x000ee20000002400 */
[----:B------:R-:W-:Y:S01]  /*e650*/  FMUL.FTZ R45, R45, R20 ;  /* 0x000000142d2d7220 */ /* 0x000fe20000410000 */
[----:B------:R-:W-:-:S02]  /*e660*/  @!P2 IMAD R14, R14, 0x40, R194 ;  /* 0x000000400e0ea824 */ /* 0x000fc400078e02c2 */
[-C--:B------:R-:W-:Y:S01]  /*e670*/  FMUL.FTZ R48, R48, R20.reuse ;  /* 0x0000001430307220 */ /* 0x080fe20000410000 */
[-C--:B------:R-:W-:Y:S01]  /*e680*/  FMUL.FTZ R49, R49, R20.reuse ;  /* 0x0000001431317220 */ /* 0x080fe20000410000 */
[-C--:B------:R-:W-:Y:S01]  /*e690*/  FMUL.FTZ R52, R52, R20.reuse ;  /* 0x0000001434347220 */ /* 0x080fe20000410000 */
[----:B------:R-:W-:Y:S01]  /*e6a0*/  @!P2 IMAD R14, R14, 0x4, R2 ;  /* 0x000000040e0ea824 */ /* 0x000fe200078e0202 */
[----:B0-----:R-:W-:Y:S01]  /*e6b0*/  FMNMX.FTZ R169, R154, R13, !PT ;  /* 0x0000000d9aa97209 */ /* 0x001fe20007810000 */
[----:B------:R-:W0:Y:S01]  /*e6c0*/  MUFU.TANH R167, R167 ;  /* 0x000000a700a77308 */ /* 0x000e220000002400 */
[-C--:B------:R-:W-:Y:S01]  /*e6d0*/  FMUL.FTZ R53, R53, R20.reuse ;  /* 0x0000001435357220 */ /* 0x080fe20000410000 */
[-C--:B------:R-:W-:Y:S01]  /*e6e0*/  FMUL.FTZ R56, R56, R20.reuse ;  /* 0x0000001438387220 */ /* 0x080fe20000410000 */
[----:B------:R-:W-:Y:S01]  /*e6f0*/  FMNMX.FTZ R169, R155, R169, !PT ;  /* 0x000000a99ba97209 */ /* 0x000fe20007810000 */
[----:B------:R-:W-:Y:S01]  /*e700*/  @!P2 STS [R14+0x38400], R20 ;  /* 0x038400140e00a388 */ /* 0x000fe20000000800 */
[-C--:B------:R-:W-:Y:S01]  /*e710*/  FMUL.FTZ R57, R57, R20.reuse ;  /* 0x0000001439397220 */ /* 0x080fe20000410000 */
[-C--:B------:R-:W-:Y:S01]  /*e720*/  FMUL.FTZ R60, R60, R20.reuse ;  /* 0x000000143c3c7220 */ /* 0x080fe20000410000 */
[----:B------:R-:W-:Y:S01]  /*e730*/  FMNMX.FTZ R169, R158, R169, !PT ;  /* 0x000000a99ea97209 */ /* 0x000fe20007810000 */
[----:B------:R-:W4:Y:S01]  /*e740*/  MUFU.TANH R170, R170 ;  /* 0x000000aa00aa7308 */ /* 0x000f220000002400 */
[-C--:B------:R-:W-:Y:S01]  /*e750*/  FMUL.FTZ R61, R61, R20.reuse ;  /* 0x000000143d3d7220 */ /* 0x080fe20000410000 */
[-C--:B------:R-:W-:Y:S01]  /*e760*/  FMUL.FTZ R64, R64, R20.reuse ;  /* 0x0000001440407220 */ /* 0x080fe20000410000 */
[----:B------:R-:W-:Y:S01]  /*e770*/  FMNMX.FTZ R169, R159, R169, !PT ;  /* 0x000000a99fa97209 */ /* 0x000fe20007810000 */
[-C--:B------:R-:W-:Y:S01]  /*e780*/  FMUL.FTZ R65, R65, R20.reuse ;  /* 0x0000001441417220 */ /* 0x080fe20000410000 */
[-C--:B------:R-:W-:Y:S01]  /*e790*/  FMUL.FTZ R68, R68, R20.reuse ;  /* 0x0000001444447220 */ /* 0x080fe20000410000 */
[-C--:B------:R-:W-:Y:S01]  /*e7a0*/  FMUL.FTZ R69, R69, R20.reuse ;  /* 0x0000001445457220 */ /* 0x080fe20000410000 */
[----:B------:R-:W-:Y:S01]  /*e7b0*/  FMNMX.FTZ R169, R162, R169, !PT ;  /* 0x000000a9a2a97209 */ /* 0x000fe20007810000 */
[----:B------:R-:W5:Y:S01]  /*e7c0*/  MUFU.TANH R171, R171 ;  /* 0x000000ab00ab7308 */ /* 0x000f620000002400 */
[-C--:B------:R-:W-:Y:S01]  /*e7d0*/  FMUL.FTZ R72, R72, R20.reuse ;  /* 0x0000001448487220 */ /* 0x080fe20000410000 */
[-C--:B------:R-:W-:Y:S01]  /*e7e0*/  FMUL.FTZ R73, R73, R20.reuse ;  /* 0x0000001449497220 */ /* 0x080fe20000410000 */
[----:B-1----:R-:W-:Y:S01]  /*e7f0*/  FMNMX.FTZ R169, R153, R169, !PT ;  /* 0x000000a999a97209 */ /* 0x002fe20007810000 */
[-C--:B------:R-:W-:Y:S01]  /*e800*/  FMUL.FTZ R76, R76, R20.reuse ;  /* 0x000000144c4c7220 */ /* 0x080fe20000410000 */
[-C--:B------:R-:W-:Y:S01]  /*e810*/  FMUL.FTZ R77, R77, R20.reuse ;  /* 0x000000144d4d7220 */ /* 0x080fe20000410000 */
[-C--:B------:R-:W-:Y:S01]  /*e820*/  FMUL.FTZ R80, R80, R20.reuse ;  /* 0x0000001450507220 */ /* 0x080fe20000410000 */
[----:B--2---:R-:W-:Y:S01]  /*e830*/  FMNMX.FTZ R169, R163, R169, !PT ;  /* 0x000000a9a3a97209 */ /* 0x004fe20007810000 */
[----:B------:R-:W1:Y:S01]  /*e840*/  MUFU.TANH R174, R174 ;  /* 0x000000ae00ae7308 */ /* 0x000e620000002400 */
[-C--:B------:R-:W-:Y:S01]  /*e850*/  FMUL.FTZ R81, R81, R20.reuse ;  /* 0x0000001451517220 */ /* 0x080fe20000410000 */
[-C--:B------:R-:W-:Y:S01]  /*e860*/  FMUL.FTZ R84, R84, R20.reuse ;  /* 0x0000001454547220 */ /* 0x080fe20000410000 */
[----:B---3--:R-:W-:Y:S01]  /*e870*/  FMNMX.FTZ R169, R166, R169, !PT ;  /* 0x000000a9a6a97209 */ /* 0x008fe20007810000 */
[-C--:B------:R-:W-:Y:S01]  /*e880*/  FMUL.FTZ R85, R85, R20.reuse ;  /* 0x0000001455557220 */ /* 0x080fe20000410000 */
[-C--:B------:R-:W-:Y:S01]  /*e890*/  FMUL.FTZ R88, R88, R20.reuse ;  /* 0x0000001458587220 */ /* 0x080fe20000410000 */
[-C--:B------:R-:W-:Y:S01]  /*e8a0*/  FMUL.FTZ R89, R89, R20.reuse ;  /* 0x0000001459597220 */ /* 0x080fe20000410000 */
[----:B0-----:R-:W-:Y:S01]  /*e8b0*/  FMNMX.FTZ R169, R167, R169, !PT ;  /* 0x000000a9a7a97209 */ /* 0x001fe20007810000 */
[----:B------:R-:W0:Y:S01]  /*e8c0*/  MUFU.TANH R175, R175 ;  /* 0x000000af00af7308 */ /* 0x000e220000002400 */
[-C--:B------:R-:W-:Y:S01]  /*e8d0*/  FMUL.FTZ R92, R92, R20.reuse ;  /* 0x000000145c5c7220 */ /* 0x080fe20000410000 */
[-C--:B------:R-:W-:Y:S01]  /*e8e0*/  FMUL.FTZ R93, R93, R20.reuse ;  /* 0x000000145d5d7220 */ /* 0x080fe20000410000 */
[----:B----4-:R-:W-:Y:S01]  /*e8f0*/  FMNMX.FTZ R169, R170, R169, !PT ;  /* 0x000000a9aaa97209 */ /* 0x010fe20007810000 */
[-C--:B------:R-:W-:Y:S01]  /*e900*/  FMUL.FTZ R96, R96, R20.reuse ;  /* 0x0000001460607220 */ /* 0x080fe20000410000 */
[-C--:B------:R-:W-:Y:S01]  /*e910*/  FMUL.FTZ R97, R97, R20.reuse ;  /* 0x0000001461617220 */ /* 0x080fe20000410000 */
[-C--:B------:R-:W-:Y:S01]  /*e920*/  FMUL.FTZ R100, R100, R20.reuse ;  /* 0x0000001464647220 */ /* 0x080fe20000410000 */
[----:B-----5:R-:W-:Y:S01]  /*e930*/  FMNMX.FTZ R169, R171, R169, !PT ;  /* 0x000000a9aba97209 */ /* 0x020fe20007810000 */
[----:B------:R-:W2:Y:S01]  /*e940*/  MUFU.TANH R178, R178 ;  /* 0x000000b200b27308 */ /* 0x000ea20000002400 */
[-C--:B------:R-:W-:Y:S01]  /*e950*/  FMUL.FTZ R101, R101, R20.reuse ;  /* 0x0000001465657220 */ /* 0x080fe20000410000 */
[-C--:B------:R-:W-:Y:S01]  /*e960*/  FMUL.FTZ R104, R104, R20.reuse ;  /* 0x0000001468687220 */ /* 0x080fe20000410000 */
[----:B-1----:R-:W-:Y:S01]  /*e970*/  FMNMX.FTZ R169, R174, R169, !PT ;  /* 0x000000a9aea97209 */ /* 0x002fe20007810000 */
[-C--:B------:R-:W-:Y:S01]  /*e980*/  FMUL.FTZ R105, R105, R20.reuse ;  /* 0x0000001469697220 */ /* 0x080fe20000410000 */
[-C--:B------:R-:W-:Y:S01]  /*e990*/  FMUL.FTZ R108, R108, R20.reuse ;  /* 0x000000146c6c7220 */ /* 0x080fe20000410000 */
[-C--:B------:R-:W-:Y:S01]  /*e9a0*/  FMUL.FTZ R109, R109, R20.reuse ;  /* 0x000000146d6d7220 */ /* 0x080fe20000410000 */
[-C--:B------:R-:W-:Y:S01]  /*e9b0*/  FMUL.FTZ R112, R112, R20.reuse ;  /* 0x0000001470707220 */ /* 0x080fe20000410000 */
[----:B------:R-:W1:Y:S01]  /*e9c0*/  MUFU.TANH R179, R179 ;  /* 0x000000b300b37308 */ /* 0x000e620000002400 */
[----:B0-----:R-:W-:Y:S01]  /*e9d0*/  FMNMX.FTZ R169, R175, R169, !PT ;  /* 0x000000a9afa97209 */ /* 0x001fe20007810000 */
[-C--:B------:R-:W-:Y:S01]  /*e9e0*/  FMUL.FTZ R113, R113, R20.reuse ;  /* 0x0000001471717220 */ /* 0x080fe20000410000 */
[-C--:B------:R-:W-:Y:S01]  /*e9f0*/  FMUL.FTZ R116, R116, R20.reuse ;  /* 0x0000001474747220 */ /* 0x080fe20000410000 */
[-C--:B------:R-:W-:Y:S01]  /*ea00*/  FMUL.FTZ R117, R117, R20.reuse ;  /* 0x0000001475757220 */ /* 0x080fe20000410000 */
[-C--:B------:R-:W-:Y:S01]  /*ea10*/  FMUL.FTZ R120, R120, R20.reuse ;  /* 0x0000001478787220 */ /* 0x080fe20000410000 */
[-C--:B------:R-:W-:Y:S01]  /*ea20*/  FMUL.FTZ R121, R121, R20.reuse ;  /* 0x0000001479797220 */ /* 0x080fe20000410000 */
[-C--:B------:R-:W-:Y:S01]  /*ea30*/  FMUL.FTZ R124, R124, R20.reuse ;  /* 0x000000147c7c7220 */ /* 0x080fe20000410000 */
[----:B------:R-:W0:Y:S01]  /*ea40*/  MUFU.TANH R182, R182 ;  /* 0x000000b600b67308 */ /* 0x000e220000002400 */
[----:B--2---:R-:W-:Y:S01]  /*ea50*/  FMNMX.FTZ R169, R178, R169, !PT ;  /* 0x000000a9b2a97209 */ /* 0x004fe20007810000 */
[-C--:B------:R-:W-:Y:S01]  /*ea60*/  FMUL.FTZ R125, R125, R20.reuse ;  /* 0x000000147d7d7220 */ /* 0x080fe20000410000 */
[-C--:B------:R-:W-:Y:S01]  /*ea70*/  FMUL.FTZ R128, R128, R20.reuse ;  /* 0x0000001480807220 */ /* 0x080fe20000410000 */
[-C--:B------:R-:W-:Y:S01]  /*ea80*/  FMUL.FTZ R129, R129, R20.reuse ;  /* 0x0000001481817220 */ /* 0x080fe20000410000 */
[-C--:B------:R-:W-:Y:S01]  /*ea90*/  FMUL.FTZ R132, R132, R20.reuse ;  /* 0x0000001484847220 */ /* 0x080fe20000410000 */
[-C--:B------:R-:W-:Y:S01]  /*eaa0*/  FMUL.FTZ R133, R133, R20.reuse ;  /* 0x0000001485857220 */ /* 0x080fe20000410000 */
[-C--:B------:R-:W-:Y:S01]  /*eab0*/  FMUL.FTZ R136, R136, R20.reuse ;  /* 0x0000001488887220 */ /* 0x080fe20000410000 */
[----:B------:R-:W2:Y:S01]  /*eac0*/  MUFU.EX2 R157, R157 ;  /* 0x0000009d009d7308 */ /* 0x000ea20000000800 */
[----:B-1----:R-:W-:Y:S01]  /*ead0*/  FMNMX.FTZ R169, R179, R169, !PT ;  /* 0x000000a9b3a97209 */ /* 0x002fe20007810000 */
[-C--:B------:R-:W-:Y:S01]  /*eae0*/  FMUL.FTZ R137, R137, R20.reuse ;  /* 0x0000001489897220 */ /* 0x080fe20000410000 */
[-C--:B------:R-:W-:Y:S01]  /*eaf0*/  FMUL.FTZ R140, R140, R20.reuse ;  /* 0x000000148c8c7220 */ /* 0x080fe20000410000 */
[-C--:B------:R-:W-:Y:S01]  /*eb00*/  FMUL.FTZ R141, R141, R20.reuse ;  /* 0x000000148d8d7220 */ /* 0x080fe20000410000 */
[-C--:B------:R-:W-:Y:S01]  /*eb10*/  FMUL.FTZ R144, R144, R20.reuse ;  /* 0x0000001490907220 */ /* 0x080fe20000410000 */
[-C--:B------:R-:W-:Y:S01]  /*eb20*/  FMUL.FTZ R145, R145, R20.reuse ;  /* 0x0000001491917220 */ /* 0x080fe20000410000 */
[-C--:B------:R-:W-:Y:S01]  /*eb30*/  FMUL.FTZ R148, R148, R20.reuse ;  /* 0x0000001494947220 */ /* 0x080fe20000410000 */
[----:B------:R-:W1:Y:S01]  /*eb40*/  MUFU.EX2 R160, R160 ;  /* 0x000000a000a07308 */ /* 0x000e620000000800 */
[----:B0-----:R-:W-:Y:S01]  /*eb50*/  FMNMX.FTZ R169, R182, R169, !PT ;  /* 0x000000a9b6a97209 */ /* 0x001fe20007810000 */
[----:B------:R-:W-:-:S04]  /*eb60*/  FMUL.FTZ R149, R149, R20 ;  /* 0x0000001495957220 */ /* 0x000fc80000410000 */
[----:B------:R-:W0:Y:S02]  /*eb70*/  SHFL.BFLY PT, R183, R169, 0x2, 0x1f ;  /* 0x0c401f00a9b77f89 */ /* 0x000e2400000e0000 */
[----:B------:R-:W3:Y:S01]  /*eb80*/  MUFU.EX2 R161, R161 ;  /* 0x000000a100a17308 */ /* 0x000ee20000000800 */
[----:B--2---:R-:W-:-:S07]  /*eb90*/  FADD.FTZ R3, R157, R3 ;  /* 0x000000039d037221 */ /* 0x004fce0000010000 */
[----:B------:R-:W2:Y:S01]  /*eba0*/  MUFU.EX2 R164, R164 ;  /* 0x000000a400a47308 */ /* 0x000ea20000000800 */
[----:B-1----:R-:W-:-:S07]  /*ebb0*/  FADD.FTZ R3, R160, R3 ;  /* 0x00000003a0037221 */ /* 0x002fce0000010000 */
[----:B------:R-:W1:Y:S01]  /*ebc0*/  MUFU.EX2 R165, R165 ;  /* 0x000000a500a57308 */ /* 0x000e620000000800 */
[----:B---3--:R-:W-:Y:S01]  /*ebd0*/  FADD.FTZ R3, R161, R3 ;  /* 0x00000003a1037221 */ /* 0x008fe20000010000 */
[----:B0-----:R-:W-:-:S06]  /*ebe0*/  FMNMX.FTZ R169, R169, R183, !PT ;  /* 0x000000b7a9a97209 */ /* 0x001fcc0007810000 */
[----:B------:R-:W0:Y:S01]  /*ebf0*/  MUFU.EX2 R196, R196 ;  /* 0x000000c400c47308 */ /* 0x000e220000000800 */
[----:B--2---:R-:W-:Y:S01]  /*ec00*/  FADD.FTZ R3, R164, R3 ;  /* 0x00000003a4037221 */ /* 0x004fe20000010000 */
[----:B------:R-:W2:Y:S06]  /*ec10*/  SHFL.BFLY PT, R183, R169, 0x1, 0x1f ;  /* 0x0c201f00a9b77f89 */ /* 0x000eac00000e0000 */
[----:B------:R-:W3:Y:S01]  /*ec20*/  MUFU.EX2 R198, R198 ;  /* 0x000000c600c67308 */ /* 0x000ee20000000800 */
[----:B-1----:R-:W-:-:S07]  /*ec30*/  FADD.FTZ R3, R165, R3 ;  /* 0x00000003a5037221 */ /* 0x002fce0000010000 */
[----:B------:R-:W1:Y:S01]  /*ec40*/  MUFU.EX2 R172, R172 ;  /* 0x000000ac00ac7308 */ /* 0x000e620000000800 */
[----:B0-----:R-:W-:-:S07]  /*ec50*/  FADD.FTZ R3, R196, R3 ;  /* 0x00000003c4037221 */ /* 0x001fce0000010000 */
[----:B------:R-:W0:Y:S01]  /*ec60*/  MUFU.EX2 R173, R173 ;  /* 0x000000ad00ad7308 */ /* 0x000e220000000800 */
[----:B---3--:R-:W-:Y:S01]  /*ec70*/  FADD.FTZ R3, R198, R3 ;  /* 0x00000003c6037221 */ /* 0x008fe20000010000 */
[----:B--2---:R-:W-:-:S05]  /*ec80*/  FMNMX.FTZ R169, R169, R183, !PT ;  /* 0x000000b7a9a97209 */ /* 0x004fca0007810000 */
[----:B------:R-:W-:Y:S01]  /*ec90*/  FADD.FTZ R13, -R169, R13 ;  /* 0x0000000da90d7221 */ /* 0x000fe20000010100 */
[----:B------:R-:W2:Y:S01]  /*eca0*/  MUFU.EX2 R176, R176 ;  /* 0x000000b000b07308 */ /* 0x000ea20000000800 */
[----:B-1----:R-:W-:Y:S02]  /*ecb0*/  FADD.FTZ R3, R172, R3 ;  /* 0x00000003ac037221 */ /* 0x002fe40000010000 */
[----:B------:R-:W-:-:S05]  /*ecc0*/  FMUL.FTZ R13, R13, R168 ;  /* 0x000000a80d0d7220 */ /* 0x000fca0000410000 */
[----:B------:R-:W1:Y:S01]  /*ecd0*/  MUFU.EX2 R177, R177 ;  /* 0x000000b100b17308 */ /* 0x000e620000000800 */
[----:B0-----:R-:W-:-:S07]  /*ece0*/  FADD.FTZ R3, R173, R3 ;  /* 0x00000003ad037221 */ /* 0x001fce0000010000 */
[----:B------:R-:W0:Y:S01]  /*ecf0*/  MUFU.EX2 R13, R13 ;  /* 0x0000000d000d7308 */ /* 0x000e220000000800 */
[----:B--2---:R-:W-:-:S04]  /*ed00*/  FADD.FTZ R3, R176, R3 ;  /* 0x00000003b0037221 */ /* 0x004fc80000010000 */
[----:B-1----:R-:W-:Y:S01]  /*ed10*/  FADD.FTZ R3, R177, R3 ;  /* 0x00000003b1037221 */ /* 0x002fe20000010000 */
        /* <DEDUP_REMOVED lines=56> */
[----:B0-----:R-:W-:Y:S01]  /*f0a0*/  FFMA.FTZ R10, R13, R10, R14 ;  /* 0x0000000a0d0a7223 */ /* 0x001fe2000001000e */
[----:B------:R-:W-:Y:S01]  /*f0b0*/  F2FP.F16.F32.PACK_AB R156, R161, R160 ;  /* 0x000000a0a19c723e */ /* 0x000fe200000000ff */
[-C--:B------:R-:W-:Y:S01]  /*f0c0*/  FMUL.FTZ R91, R91, R13.reuse ;  /* 0x0000000d5b5b7220 */ /* 0x080fe20000410000 */
[----:B------:R-:W-:Y:S01]  /*f0d0*/  F2FP.F16.F32.PACK_AB R160, R198, R196 ;  /* 0x000000c4c6a0723e */ /* 0x000fe200000000ff */
        /* <DEDUP_REMOVED lines=34> */
[----:B------:R1:W2:Y:S01]  /*f300*/  MUFU.EX2 R175, R153 ;  /* 0x0000009900af7308 */ /* 0x0002a20000000800 */
[----:B0-----:R-:W-:Y:S01]  /*f310*/  FADD.FTZ R3, R166, R3 ;  /* 0x00000003a6037221 */ /* 0x001fe20000010000 */
[----:B------:R-:W-:Y:S01]  /*f320*/  F2FP.F16.F32.PACK_AB R166, R197, R166 ;  /* 0x000000a6c5a6723e */ /* 0x000fe200000000ff */
[----:B------:R-:W-:-:S02]  /*f330*/  FADD.FTZ R10, R200, R10 ;  /* 0x0000000ac80a7221 */ /* 0x000fc40000010000 */
[----:B------:R-:W-:Y:S02]  /*f340*/  FADD.FTZ R3, R197, R3 ;  /* 0x00000003c5037221 */ /* 0x000fe40000010000 */
[----:B------:R-:W-:Y:S01]  /*f350*/  FADD.FTZ R10, R170, R10 ;  /* 0x0000000aaa0a7221 */ /* 0x000fe20000010000 */
[----:B------:R-:W0:Y:S01]  /*f360*/  MUFU.EX2 R178, R199 ;  /* 0x000000c700b27308 */ /* 0x000e220000000800 */
[----:B-1----:R-:W-:Y:S01]  /*f370*/  F2FP.F16.F32.PACK_AB R153, R200, R14 ;  /* 0x0000000ec899723e */ /* 0x002fe200000000ff */
[----:B------:R-:W-:Y:S01]  /*f380*/  IMAD R14, R15, 0x1000, R217 ;  /* 0x000010000f0e7824 */ /* 0x000fe200078e02d9 */
[----:B------:R-:W-:Y:S01]  /*f390*/  MOV R15, 0x40000040 ;  /* 0x40000040000f7802 */ /* 0x000fe20000000f00 */
[----:B------:R-:W-:-:S03]  /*f3a0*/  FADD.FTZ R10, R171, R10 ;  /* 0x0000000aab0a7221 */ /* 0x000fc60000010000 */
[----:B------:R-:W-:Y:S01]  /*f3b0*/  R2UR UR6, R14 ;  /* 0x000000000e0672ca */ /* 0x000fe200000e0000 */
[----:B------:R-:W-:Y:S01]  /*f3c0*/  MUFU.EX2 R181, R183 ;  /* 0x000000b700b57308 */ /* 0x000fe20000000800 */
[----:B--2---:R-:W-:Y:S01]  /*f3d0*/  F2FP.F16.F32.PACK_AB R157, R175, R174 ;  /* 0x000000aeaf9d723e */ /* 0x004fe200000000ff */
[----:B------:R-:W-:Y:S01]  /*f3e0*/  FADD.FTZ R10, R174, R10 ;  /* 0x0000000aae0a7221 */ /* 0x000fe20000010000 */
[----:B------:R-:W-:Y:S01]  /*f3f0*/  R2UR UR7, R15 ;  /* 0x000000000f0772ca */ /* 0x000fe200000e0000 */
[----:B------:R-:W-:Y:S02]  /*f400*/  IMAD.MOV.U32 R15, RZ, RZ, 0x40000040 ;  /* 0x40000040ff0f7424 */ /* 0x000fe400078e00ff */
[----:B------:R-:W-:Y:S02]  /*f410*/  FADD.FTZ R10, R175, R10 ;  /* 0x0000000aaf0a7221 */ /* 0x000fe40000010000 */
[----:B------:R1:W-:Y:S02]  /*f420*/  MUFU.EX2 R196, R162 ;  /* 0x000000a200c47308 */ /* 0x0003e40000000800 */
[----:B0-----:R-:W-:-:S04]  /*f430*/  FADD.FTZ R10, R178, R10 ;  /* 0x0000000ab20a7221 */ /* 0x001fc80000010000 */
[----:B------:R-:W-:Y:S02]  /*f440*/  FADD.FTZ R10, R179, R10 ;  /* 0x0000000ab30a7221 */ /* 0x000fe40000010000 */
[----:B------:R-:W0:Y:S01]  /*f450*/  MUFU.EX2 R180, R167 ;  /* 0x000000a700b47308 */ /* 0x000e220000000800 */
[----:B-1----:R-:W-:-:S07]  /*f460*/  F2FP.F16.F32.PACK_AB R162, R173, R172 ;  /* 0x000000acada2723e */ /* 0x002fce00000000ff */
[----:B------:R1:W2:Y:S08]  /*f470*/  MUFU.EX2 R183, R158 ;  /* 0x0000009e00b77308 */ /* 0x0002b00000000800 */
[----:B------:R3:W4:Y:S01]  /*f480*/  MUFU.EX2 R199, R159 ;  /* 0x0000009f00c77308 */ /* 0x0007220000000800 */
[----:B-1----:R-:W-:Y:S01]  /*f490*/  F2FP.F16.F32.PACK_AB R158, R165, R164 ;  /* 0x000000a4a59e723e */ /* 0x002fe200000000ff */
[----:B0-----:R-:W-:Y:S01]  /*f4a0*/  FADD.FTZ R10, R180, R10 ;  /* 0x0000000ab40a7221 */ /* 0x001fe20000010000 */
[----:B------:R-:W-:-:S02]  /*f4b0*/  F2FP.F16.F32.PACK_AB R161, R181, R180 ;  /* 0x000000b4b5a1723e */ /* 0x000fc400000000ff */
[----:B------:R-:W-:Y:S01]  /*f4c0*/  F2FP.F16.F32.PACK_AB R164, R177, R176 ;  /* 0x000000b0b1a4723e */ /* 0x000fe200000000ff */
[----:B------:R-:W-:Y:S02]  /*f4d0*/  FADD.FTZ R10, R181, R10 ;  /* 0x0000000ab50a7221 */ /* 0x000fe40000010000 */
[----:B------:R4:W0:Y:S01]  /*f4e0*/  MUFU.EX2 R172, R163 ;  /* 0x000000a300ac7308 */ /* 0x0008220000000800 */
[----:B---3--:R-:W-:Y:S01]  /*f4f0*/  F2FP.F16.F32.PACK_AB R159, R179, R178 ;  /* 0x000000b2b39f723e */ /* 0x008fe200000000ff */
[----:B--2---:R-:W-:-:S06]  /*f500*/  FADD.FTZ R10, R183, R10 ;  /* 0x0000000ab70a7221 */ /* 0x004fcc0000010000 */
[----:B------:R1:W2:Y:S01]  /*f510*/  MUFU.EX2 R173, R155 ;  /* 0x0000009b00ad7308 */ /* 0x0002a20000000800 */
[C---:B----4-:R-:W-:Y:S01]  /*f520*/  F2FP.F16.F32.PACK_AB R163, R199.reuse, R183 ;  /* 0x000000b7c7a3723e */ /* 0x050fe200000000ff */
[----:B------:R-:W-:-:S04]  /*f530*/  FADD.FTZ R10, R199, R10 ;  /* 0x0000000ac70a7221 */ /* 0x000fc80000010000 */
[----:B------:R-:W-:Y:S02]  /*f540*/  FADD.FTZ R10, R196, R10 ;  /* 0x0000000ac40a7221 */ /* 0x000fe40000010000 */
[----:B------:R-:W3:Y:S01]  /*f550*/  MUFU.EX2 R182, R182 ;  /* 0x000000b600b67308 */ /* 0x000ee20000000800 */
[----:B-1----:R-:W-:Y:S01]  /*f560*/  F2FP.F16.F32.PACK_AB R155, R171, R170 ;  /* 0x000000aaab9b723e */ /* 0x002fe200000000ff */
[----:B------:R-:W-:Y:S01]  /*f570*/  BAR.SYNC.DEFER_BLOCKING 0xf, 0x100 ;  /* 0x03c4000000007b1d */ /* 0x000fe20000010000 */
[C---:B0-----:R-:W-:Y:S01]  /*f580*/  F2FP.F16.F32.PACK_AB R165, R172.reuse, R196 ;  /* 0x000000c4aca5723e */ /* 0x041fe200000000ff */
[----:B------:R-:W-:-:S04]  /*f590*/  FADD.FTZ R10, R172, R10 ;  /* 0x0000000aac0a7221 */ /* 0x000fc80000010000 */
[----:B--2---:R-:W-:Y:S01]  /*f5a0*/  FADD.FTZ R10, R173, R10 ;  /* 0x0000000aad0a7221 */ /* 0x004fe20000010000 */
[----:B---3--:R-:W-:-:S03]  /*f5b0*/  F2FP.F16.F32.PACK_AB R167, R182, R173 ;  /* 0x000000adb6a7723e */ /* 0x008fc600000000ff */
[----:B------:R-:W-:Y:S01]  /*f5c0*/  FADD.FTZ R10, R182, R10 ;  /* 0x0000000ab60a7221 */ /* 0x000fe20000010000 */
[----:B------:R0:W-:Y:S04]  /*f5d0*/  STSM.16.M88.4 [R223+0x36400], R152 ;  /* 0x03640098df007844 */ /* 0x0001e80000000200 */
[----:B------:R1:W-:Y:S04]  /*f5e0*/  STSM.16.M88.4 [R226], R156 ;  /* 0x0000009ce2007844 */ /* 0x0003e80000000200 */
[----:B------:R1:W-:Y:S04]  /*f5f0*/  STSM.16.M88.4 [R224], R160 ;  /* 0x000000a0e0007844 */ /* 0x0003e80000000200 */
[----:B------:R1:W-:Y:S01]  /*f600*/  STSM.16.M88.4 [R225], R164 ;  /* 0x000000a4e1007844 */ /* 0x0003e20000000200 */
[----:B------:R-:W-:-:S06]  /*f610*/  WARPGROUP.ARRIVE ;  /* 0x00000000000079c5 */ /* 0x000fcc0000000000 */
[----:B------:R-:W-:Y:S03]  /*f620*/  HGMMA.64x256x16.F32 R24, R152, gdesc[UR4].tnspB, R24, gsb0 ;  /* 0x43e0000498187df0 */ /* 0x000fe60008000818 */
[----:B------:R-:W-:Y:S02]  /*f630*/  WARPGROUP.DEPBAR.LE gsb0, 0x0 ;  /* 0x00008000000079c5 */ /* 0x000fe40000010000 */
[----:B0-----:R-:W-:Y:S01]  /*f640*/  VIADD R152, R14, 0x80 ;  /* 0x000000800e987836 */ /* 0x001fe20000000000 */
[----:B------:R-:W-:Y:S01]  /*f650*/  WARPGROUP.ARRIVE ;  /* 0x00000000000079c5 */ /* 0x000fe20000000000 */
[----:B------:R-:W-:-:S03]  /*f660*/  IMAD.MOV.U32 R153, RZ, RZ, 0x40000040 ;  /* 0x40000040ff997424 */ /* 0x000fc600078e00ff */
[----:B------:R-:W-:Y:S01]  /*f670*/  R2UR UR6, R152 ;  /* 0x00000000980672ca */ /* 0x000fe200000e0000 */
[C---:B------:R-:W-:Y:S01]  /*f680*/  VIADD R152, R14.reuse, 0x100 ;  /* 0x000001000e987836 */ /* 0x040fe20000000000 */
[----:B------:R-:W-:Y:S01]  /*f690*/  R2UR UR7, R153 ;  /* 0x00000000990772ca */ /* 0x000fe200000e0000 */
[----:B------:R-:W-:Y:S02]  /*f6a0*/  IMAD.MOV.U32 R153, RZ, RZ, 0x40000040 ;  /* 0x40000040ff997424 */ /* 0x000fe400078e00ff */
[----:B------:R-:W-:-:S13]  /*f6b0*/  VIADD R14, R14, 0x180 ;  /* 0x000001800e0e7836 */ /* 0x000fda0000000000 */
        /* <DEDUP_REMOVED lines=24> */
.L_x_4567:
[----:B------:R-:W-:Y:S02]  /*f840*/  VIADD R12, R12, 0x38860 ;  /* 0x000388600c0c7836 */ /* 0x000fe40000000000 */
[----:B------:R-:W-:Y:S02]  /*f850*/  IMAD.MOV.U32 R13, RZ, RZ, R169 ;  /* 0x000000ffff0d7224 */ /* 0x000fe400078e00a9 */
[----:B------:R-:W-:Y:S01]  /*f860*/  IMAD.MOV.U32 R20, RZ, RZ, R21 ;  /* 0x000000ffff147224 */ /* 0x000fe200078e0015 */
[----:B------:R-:W-:Y:S01]  /*f870*/  PRMT R12, R189, 0x654, R12 ;  /* 0x00000654bd0c7816 */ /* 0x000fe2000000000c */
[----:B------:R-:W-:-:S03]  /*f880*/  IMAD.MOV.U32 R14, RZ, RZ, R18 ;  /* 0x000000ffff0e7224 */ /* 0x000fc600078e0012 */
[----:B------:R1:W-:Y:S01]  /*f890*/  SYNCS.ARRIVE.TRANS64.RED.A1T0 RZ, [R12+URZ], RZ ;  /* 0x000000ff0cff79a7 */ /* 0x0003e2000810043f */
[----:B------:R-:W-:Y:S05]  /*f8a0*/  @P1 BRA `(.L_x_4568) ;  /* 0xffffffc800381947 */ /* 0x000fea000383ffff */
.L_x_4555:
[----:B------:R-:W-:Y:S05]  /*f8b0*/  BSYNC B0 ;  /* 0x0000000000007941 */ /* 0x000fea0003800000 */
.L_x_4554:
[----:B------:R-:W2:Y:S01]  /*f8c0*/  LDL.LU R163, [R1+0x48] ;  /* 0x0000480001a37983 */ /* 0x000ea20000300800 */
[----:B------:R-:W-:Y:S02]  /*f8d0*/  IMAD.MOV.U32 R162, RZ, RZ, -0x800000 ;  /* 0xff800000ffa27424 */ /* 0x000fe400078e00ff */
[----:B------:R-:W-:Y:S01]  /*f8e0*/  IMAD.MOV.U32 R161, RZ, RZ, -0x800000 ;  /* 0xff800000ffa17424 */ /* 0x000fe200078e00ff */
[----:B------:R-:W3:Y:S04]  /*f8f0*/  SHFL.BFLY PT, R0, R3, 0x2, 0x1f ;  /* 0x0c401f0003007f89 */ /* 0x000ee800000e0000 */
[----:B------:R-:W4:Y:S01]  /*f900*/  SHFL.BFLY PT, R5, R10, 0x2, 0x1f ;  /* 0x0c401f000a057f89 */ /* 0x000f2200000e0000 */
[----:B---3--:R-:W-:Y:S01]  /*f910*/  FADD.FTZ R0, R0, R3 ;  /* 0x0000000300007221 */ /* 0x008fe20000010000 */
[----:B----4-:R-:W-:-:S04]  /*f920*/  FADD.FTZ R4, R5, R10 ;  /* 0x0000000a05047221 */ /* 0x010fc80000010000 */
[----:B------:R-:W3:Y:S04]  /*f930*/  SHFL.BFLY PT, R5, R0, 0x1, 0x1f ;  /* 0x0c201f0000057f89 */ /* 0x000ee800000e0000 */
[----:B------:R-:W4:Y:S01]  /*f940*/  SHFL.BFLY PT, R7, R4, 0x1, 0x1f ;  /* 0x0c201f0004077f89 */ /* 0x000f2200000e0000 */
[----:B---3--:R-:W-:Y:S01]  /*f950*/  FADD.FTZ R5, R0, R5 ;  /* 0x0000000500057221 */ /* 0x008fe20000010000 */
[----:B------:R-:W-:Y:S02]  /*f960*/  IMAD.MOV R0, RZ, RZ, -R222 ;  /* 0x000000ffff007224 */ /* 0x000fe400078e0ade */
[----:B----4-:R-:W-:Y:S01]  /*f970*/  FADD.FTZ R7, R4, R7 ;  /* 0x0000000704077221 */ /* 0x010fe20000010000 */
[----:B------:R-:W-:Y:S08]  /*f980*/  BAR.ARV 0x8, 0x100 ;  /* 0x0204000000007b1d */ /* 0x000ff00000002000 */
[----:B------:R-:W-:Y:S01]  /*f990*/  BAR.SYNC.DEFER_BLOCKING 0xf, 0x100 ;  /* 0x03c4000000007b1d */ /* 0x000fe20000010000 */
[----:B------:R-:W-:-:S02]  /*f9a0*/  FSETP.NE.FTZ.AND P0, PT, R5, RZ, PT ;  /* 0x000000ff0500720b */ /* 0x000fc40003f15000 */
[----:B------:R-:W-:Y:S02]  /*f9b0*/  FSETP.NE.FTZ.AND P1, PT, R7, RZ, PT ;  /* 0x000000ff0700720b */ /* 0x000fe40003f35000 */
[----:B------:R-:W-:Y:S01]  /*f9c0*/  ISETP.NE.AND P2, PT, R221, R0, PT ;  /* 0x00000000dd00720c */ /* 0x000fe20003f45270 */
[----:B------:R-:W-:-:S08]  /*f9d0*/  IMAD.MOV.U32 R0, RZ, RZ, RZ ;  /* 0x000000ffff007224 */ /* 0x000fd000078e00ff */
[----:B------:R-:W3:Y:S04]  /*f9e0*/  @P0 MUFU.LG2 R6, R5 ;  /* 0x0000000500060308 */ /* 0x000ee80000000c00 */
[C---:B------:R-:W-:Y:S02]  /*f9f0*/  @!P2 IMAD R9, R18.reuse, 0x40, R194 ;  /* 0x000000401209a824 */ /* 0x040fe400078e02c2 */
[----:B------:R-:W-:Y:S02]  /*fa00*/  VIADD R18, R18, 0x1 ;  /* 0x0000000112127836 */ /* 0x000fe40000000000 */
[----:B------:R-:W4:Y:S01]  /*fa10*/  @P1 MUFU.LG2 R8, R7 ;  /* 0x0000000700081308 */ /* 0x000f220000000c00 */
[----:B------:R-:W-:-:S07]  /*fa20*/  @!P2 LEA R9, R9, R2, 0x2 ;  /* 0x000000020909a211 */ /* 0x000fce00078e10ff */
[----:B------:R-:W5:Y:S01]  /*fa30*/  @P0 MUFU.RCP R0, R5 ;  /* 0x0000000500000308 */ /* 0x000f620000001000 */
[----:B---3--:R-:W-:Y:S01]  /*fa40*/  @P0 FMUL.FTZ R3, R6, 0.69314718246459960938 ;  /* 0x3f31721806030820 */ /* 0x008fe20000410000 */
[----:B------:R-:W-:-:S04]  /*fa50*/  @P0 FMUL.FTZ R6, R168, 0.69314718246459960938 ;  /* 0x3f317218a8060820 */ /* 0x000fc80000410000 */
[----:B------:R-:W-:Y:S01]  /*fa60*/  @P0 FFMA.FTZ R162, R6, R21, R3 ;  /* 0x0000001506a20223 */ /* 0x000fe20000010003 */
[----:B------:R-:W-:Y:S01]  /*fa70*/  @P1 FMUL.FTZ R3, R168, 0.69314718246459960938 ;  /* 0x3f317218a8031820 */ /* 0x000fe20000410000 */
[----:B------:R-:W-:Y:S01]  /*fa80*/  PLOP3.LUT P0, PT, PT, PT, PT, 0x8, 0x0 ;  /* 0x000000000000781c */ /* 0x000fe20003f0e170 */
[----:B----4-:R-:W-:-:S04]  /*fa90*/  @P1 FMUL.FTZ R8, R8, 0.69314718246459960938 ;  /* 0x3f31721808081820 */ /* 0x010fc80000410000 */
[----:B------:R-:W-:Y:S01]  /*faa0*/  @P1 FFMA.FTZ R161, R3, R169, R8 ;  /* 0x000000a903a11223 */ /* 0x000fe20000010008 */
[----:B------:R-:W-:Y:S01]  /*fab0*/  IMAD.MOV.U32 R3, RZ, RZ, RZ ;  /* 0x000000ffff037224 */ /* 0x000fe200078e00ff */
[----:B-----5:R3:W-:Y:S01]  /*fac0*/  @!P2 STS [R9+0x38400], R0 ;  /* 0x038400000900a388 */ /* 0x0207e20000000800 */
[-C--:B------:R-:W-:Y:S01]  /*fad0*/  FMUL.FTZ R154, R28, R0.reuse ;  /* 0x000000001c9a7220 */ /* 0x080fe20000410000 */
[----:B------:R-:W-:-:S03]  /*fae0*/  FMUL.FTZ R153, R40, R0 ;  /* 0x0000000028997220 */ /* 0x000fc60000410000 */
[----:B------:R-:W4:Y:S01]  /*faf0*/  @P1 MUFU.RCP R3, R7 ;  /* 0x0000000700031308 */ /* 0x000f220000001000 */
[----:B------:R-:W-:Y:S01]  /*fb00*/  ISETP.NE.AND P1, PT, R18, 0x2, PT ;  /* 0x000000021200780c */ /* 0x000fe20003f25270 */
[-C--:B------:R-:W-:Y:S01]  /*fb10*/  FMUL.FTZ R6, R24, R0.reuse ;  /* 0x0000000018067220 */ /* 0x080fe20000410000 */
[-C--:B------:R-:W-:Y:S01]  /*fb20*/  FMUL.FTZ R4, R25, R0.reuse ;  /* 0x0000000019047220 */ /* 0x080fe20000410000 */
        /* <DEDUP_REMOVED lines=13> */
[----:B----4-:R1:W-:Y:S01]  /*fc00*/  @!P2 STS [R9+0x38420], R3 ;  /* 0x038420030900a388 */ /* 0x0103e20000000800 */
        /* <DEDUP_REMOVED lines=49> */
[-C--:B---3--:R-:W-:Y:S01]  /*ff20*/  FMUL.FTZ R0, R27, R3.reuse ;  /* 0x000000031b007220 */ /* 0x088fe20000410000 */
[-C--:B------:R-:W-:Y:S01]  /*ff30*/  FMUL.FTZ R7, R30, R3.reuse ;  /* 0x000000031e077220 */ /* 0x080fe20000410000 */
[-C--:B------:R-:W-:Y:S01]  /*ff40*/  FMUL.FTZ R31, R31, R3.reuse ;  /* 0x000000031f1f7220 */ /* 0x080fe20000410000 */
[-C--:B-1----:R-:W-:Y:S01]  /*ff50*/  FMUL.FTZ R9, R34, R3.reuse ;  /* 0x0000000322097220 */ /* 0x082fe20000410000 */
        /* <DEDUP_REMOVED lines=60> */
[----:B------:R-:W-:Y:S01]  /*10320*/  SEL R18, R18, RZ, P1 ;  /* 0x000000ff12127207 */ /* 0x000fe20000800000 */
[----:B--2---:R-:W-:-:S05]  /*10330*/  VIADD R163, R163, 0x1 ;  /* 0x00000001a3a37836 */ /* 0x004fca0000000000 */
[----:B------:R0:W-:Y:S01]  /*10340*/  STL [R1+0x48], R163 ;  /* 0x000048a301007387 */ /* 0x0001e20000100800 */
[----:B------:R-:W-:Y:S06]  /*10350*/  BAR.ARV 0xe, 0x100 ;  /* 0x0384000000007b1d */ /* 0x000fec0000002000 */
.L_x_4506:
[----:B------:R-:W-:Y:S05]  /*10360*/  BSYNC B7 ;  /* 0x0000000000077941 */ /* 0x000fea0003800000 */
.L_x_4504:
        /* <DEDUP_REMOVED lines=18> */
[----:B------:R-:W-:Y:S02]  /*10490*/  MOV R20, R2 ;  /* 0x0000000200147202 */ /* 0x000fe40000000f00 */
        /* <DEDUP_REMOVED lines=13> */
[----:B------:R-:W-:Y:S01]  /*10570*/  BAR.SYNC.DEFER_BLOCKING 0x1, 0x100 ;  /* 0x0044000000007b1d */ /* 0x000fe20000010000 */
[----:B---3--:R-:W-:-:S03]  /*10580*/  IMAD.WIDE R44, R30, 0x2, R20 ;  /* 0x000000021e2c7825 */ /* 0x008fc600078e0214 */
[----:B------:R-:W-:Y:S01]  /*10590*/  LOP3.LUT R3, R44, 0x380, RZ, 0xc0, !PT ;  /* 0x000003802c037812 */ /* 0x000fe200078ec0ff */
[----:B------:R-:W-:-:S03]  /*105a0*/  IMAD.MOV.U32 R31, RZ, RZ, R45 ;  /* 0x000000ffff1f7224 */ /* 0x000fc600078e002d */
[----:B------:R-:W-:-:S04]  /*105b0*/  SHF.R.U64 R3, R3, 0x3, RZ ;  /* 0x0000000303037819 */ /* 0x000fc800000012ff */
[----:B------:R-:W-:Y:S02]  /*105c0*/  LOP3.LUT R30, R3, R44, RZ, 0x3c, !PT ;  /* 0x0000002c031e7212 */ /* 0x000fe400078e3cff */
[----:B------:R-:W-:Y:S02]  /*105d0*/  IADD3 R3, P0, R44, 0x20, RZ ;  /* 0x000000202c037810 */ /* 0x000fe40007f1e0ff */
[----:B------:R-:W-:-:S05]  /*105e0*/  MOV R30, R30 ;  /* 0x0000001e001e7202 */ /* 0x000fca0000000f00 */
[----:B------:R3:W-:Y:S01]  /*105f0*/  STSM.16.M88.4 [R30], R4 ;  /* 0x000000041e007844 */ /* 0x0007e20000000200 */
[----:B------:R-:W-:Y:S01]  /*10600*/  LOP3.LUT R0, R3, 0x380, RZ, 0xc0, !PT ;  /* 0x0000038003007812 */ /* 0x000fe200078ec0ff */
[----:B---3--:R-:W-:Y:S01]  /*10610*/  IMAD.X R5, RZ, RZ, R45, P0 ;  /* 0x000000ffff057224 */ /* 0x008fe200000e062d */
[----:B------:R-:W-:-:S04]  /*10620*/  IADD3 R7, P0, R44, 0x40, RZ ;  /* 0x000000402c077810 */ /* 0x000fc80007f1e0ff */
[----:B------:R-:W-:-:S04]  /*10630*/  LOP3.LUT R6, R7, 0x380, RZ, 0xc0, !PT ;  /* 0x0000038007067812 */ /* 0x000fc800078ec0ff */
[----:B------:R-:W-:Y:S02]  /*10640*/  SHF.R.U64 R6, R6, 0x3, RZ ;  /* 0x0000000306067819 */ /* 0x000fe400000012ff */
[----:B------:R-:W-:Y:S02]  /*10650*/  SHF.R.U64 R0, R0, 0x3, RZ ;  /* 0x0000000300007819 */ /* 0x000fe400000012ff */
[----:B------:R-:W-:Y:S01]  /*10660*/  LOP3.LUT R6, R6, R7, RZ, 0x3c, !PT ;  /* 0x0000000706067212 */ /* 0x000fe200078e3cff */
[----:B------:R-:W-:Y:S01]  /*10670*/  IMAD.X R7, RZ, RZ, R45, P0 ;  /* 0x000000ffff077224 */ /* 0x000fe200000e062d */
[----:B------:R-:W-:-:S04]  /*10680*/  LOP3.LUT R4, R0, R3, RZ, 0x3c, !PT ;  /* 0x0000000300047212 */ /* 0x000fc800078e3cff */
[----:B------:R-:W-:Y:S02]  /*10690*/  MOV R0, R6 ;  /* 0x0000000600007202 */ /* 0x000fe40000000f00 */
[----:B------:R-:W-:Y:S02]  /*106a0*/  F2FP.F16.F32.PACK_AB R7, R47, R46 ;  /* 0x0000002e2f07723e */ /* 0x000fe400000000ff */
[C---:B------:R-:W-:Y:S02]  /*106b0*/  IADD3 R47, P5, R44.reuse, 0x2060, RZ ;  /* 0x000020602c2f7810 */ /* 0x040fe40007fbe0ff */
[C---:B------:R-:W-:Y:S02]  /*106c0*/  IADD3 R53, P2, R44.reuse, 0x2020, RZ ;  /* 0x000020202c357810 */ /* 0x040fe40007f5e0ff */
[C---:B------:R-:W-:Y:S02]  /*106d0*/  IADD3 R49, P6, R44.reuse, 0x2040, RZ ;  /* 0x000020402c317810 */ /* 0x040fe40007fde0ff */
[----:B------:R-:W-:-:S02]  /*106e0*/  IADD3 R39, P3, R44, 0x2000, RZ ;  /* 0x000020002c277810 */ /* 0x000fc40007f7e0ff */
[----:B------:R-:W-:Y:S02]  /*106f0*/  IADD3 R57, P4, R44, 0x60, RZ ;  /* 0x000000602c397810 */ /* 0x000fe40007f9e0ff */
[----:B------:R-:W-:Y:S02]  /*10700*/  LOP3.LUT R46, R47, 0x380, RZ, 0xc0, !PT ;  /* 0x000003802f2e7812 */ /* 0x000fe400078ec0ff */
[----:B------:R-:W-:Y:S02]  /*10710*/  LOP3.LUT R52, R53, 0x380, RZ, 0xc0, !PT ;  /* 0x0000038035347812 */ /* 0x000fe400078ec0ff */
[----:B------:R-:W-:Y:S02]  /*10720*/  LOP3.LUT R48, R49, 0x380, RZ, 0xc0, !PT ;  /* 0x0000038031307812 */ /* 0x000fe400078ec0ff */
[----:B------:R-:W-:Y:S02]  /*10730*/  MOV R3, R4 ;  /* 0x0000000400037202 */ /* 0x000fe40000000f00 */
[----:B------:R-:W-:-:S02]  /*10740*/  LOP3.LUT R38, R39, 0x380, RZ, 0xc0, !PT ;  /* 0x0000038027267812 */ /* 0x000fc400078ec0ff */
[----:B------:R-:W-:Y:S02]  /*10750*/  F2FP.F16.F32.PACK_AB R4, R14, R153 ;  /* 0x000000990e04723e */ /* 0x000fe400000000ff */
[----:B------:R-:W-:Y:S02]  /*10760*/  F2FP.F16.F32.PACK_AB R5, R43, R42 ;  /* 0x0000002a2b05723e */ /* 0x000fe400000000ff */
[----:B------:R-:W-:Y:S02]  /*10770*/  F2FP.F16.F32.PACK_AB R6, R12, R28 ;  /* 0x0000001c0c06723e */ /* 0x000fe400000000ff */
[----:B------:R-:W-:Y:S02]  /*10780*/  LOP3.LUT R56, R57, 0x380, RZ, 0xc0, !PT ;  /* 0x0000038039387812 */ /* 0x000fe400078ec0ff */
[----:B------:R-:W-:Y:S02]  /*10790*/  SHF.R.U64 R46, R46, 0x3, RZ ;  /* 0x000000032e2e7819 */ /* 0x000fe400000012ff */
[----:B------:R-:W-:-:S02]  /*107a0*/  SHF.R.U64 R52, R52, 0x3, RZ ;  /* 0x0000000334347819 */ /* 0x000fc400000012ff */
[----:B------:R-:W-:Y:S01]  /*107b0*/  SHF.R.U64 R48, R48, 0x3, RZ ;  /* 0x0000000330307819 */ /* 0x000fe200000012ff */
[----:B------:R3:W-:Y:S01]  /*107c0*/  STSM.16.M88.4 [R3], R8 ;  /* 0x0000000803007844 */ /* 0x0007e20000000200 */
[----:B------:R-:W-:Y:S02]  /*107d0*/  SHF.R.U64 R38, R38, 0x3, RZ ;  /* 0x0000000326267819 */ /* 0x000fe400000012ff */
        /* <DEDUP_REMOVED lines=12> */
[----:B------:R-:W-:-:S02]  /*108a0*/  IADD3 R43, P1, R44, 0x4000, RZ ;  /* 0x000040002c2b7810 */ /* 0x000fc40007f3e0ff */
[C---:B---3--:R-:W-:Y:S02]  /*108b0*/  IADD3 R9, P0, R44.reuse, 0x4020, RZ ;  /* 0x000040202c097810 */ /* 0x048fe40007f1e0ff */
[C---:B------:R-:W-:Y:S02]  /*108c0*/  IADD3 R11, P2, R44.reuse, 0x6000, RZ ;  /* 0x000060002c0b7810 */ /* 0x040fe40007f5e0ff */
[C---:B----4-:R-:W-:Y:S02]  /*108d0*/  IADD3 R4, P5, R44.reuse, 0x6040, RZ ;  /* 0x000060402c047810 */ /* 0x050fe40007fbe0ff */
        /* <DEDUP_REMOVED lines=22> */
[----:B------:R-:W-:Y:S01]  /*10a40*/  IMAD.X R11, RZ, RZ, R45, P2 ;  /* 0x000000ffff0b7224 */ /* 0x000fe200010e062d */
[----:B------:R-:W-:-:S02]  /*10a50*/  LOP3.LUT R6, R7, R6, RZ, 0x3c, !PT ;  /* 0x0000000607067212 */ /* 0x000fc400078e3cff */
[----:B------:R-:W-:Y:S01]  /*10a60*/  LOP3.LUT R42, R42, R43, RZ, 0x3c, !PT ;  /* 0x0000002b2a2a7212 */ /* 0x000fe200078e3cff */
[--C-:B------:R-:W-:Y:S01]  /*10a70*/  IMAD.X R43, RZ, RZ, R45.reuse, P1 ;  /* 0x000000ffff2b7224 */ /* 0x100fe200008e062d */
[----:B------:R-:W-:Y:S02]  /*10a80*/  IADD3.X R7, RZ, R45, RZ, P6, !PT ;  /* 0x0000002dff077210 */ /* 0x000fe400037fe4ff */
[----:B------:R-:W-:Y:S01]  /*10a90*/  LOP3.LUT R30, R30, R31, RZ, 0x3c, !PT ;  /* 0x0000001f1e1e7212 */ /* 0x000fe200078e3cff */
[--C-:B------:R-:W-:Y:S01]  /*10aa0*/  IMAD.X R31, RZ, RZ, R45.reuse, P3 ;  /* 0x000000ffff1f7224 */ /* 0x100fe200018e062d */
[----:B------:R-:W-:Y:S01]  /*10ab0*/  LOP3.LUT R34, R34, R35, RZ, 0x3c, !PT ;  /* 0x0000002322227212 */ /* 0x000fe200078e3cff */
[----:B------:R-:W-:Y:S01]  /*10ac0*/  IMAD.X R35, RZ, RZ, R45, P4 ;  /* 0x000000ffff237224 */ /* 0x000fe200020e062d */
[----:B------:R-:W-:Y:S02]  /*10ad0*/  IADD3 R44, P1, R44, 0x6060, RZ ;  /* 0x000060602c2c7810 */ /* 0x000fe40007f3e0ff */
[----:B------:R-:W-:-:S02]  /*10ae0*/  MOV R38, R38 ;  /* 0x0000002600267202 */ /* 0x000fc40000000f00 */
[----:B------:R-:W-:Y:S02]  /*10af0*/  MOV R39, R46 ;  /* 0x0000002e00277202 */ /* 0x000fe40000000f00 */
[----:B------:R-:W-:Y:S02]  /*10b00*/  MOV R36, R48 ;  /* 0x0000003000247202 */ /* 0x000fe40000000f00 */
[----:B------:R-:W-:Y:S02]  /*10b10*/  MOV R3, R6 ;  /* 0x0000000600037202 */ /* 0x000fe40000000f00 */
[----:B------:R-:W-:Y:S02]  /*10b20*/  MOV R46, R4 ;  /* 0x00000004002e7202 */ /* 0x000fe40000000f00 */
[----:B------:R-:W-:Y:S02]  /*10b30*/  MOV R56, R56 ;  /* 0x0000003800387202 */ /* 0x000fe40000000f00 */
[----:B--2---:R-:W-:-:S02]  /*10b40*/  MOV R24, R8 ;  /* 0x0000000800187202 */ /* 0x004fc40000000f00 */
[----:B------:R-:W-:Y:S02]  /*10b50*/  MOV R49, R10 ;  /* 0x0000000a00317202 */ /* 0x000fe40000000f00 */
[----:B------:R-:W-:Y:S02]  /*10b60*/  F2FP.F16.F32.PACK_AB R4, R158, R160 ;  /* 0x000000a09e04723e */ /* 0x000fe400000000ff */
[----:B------:R-:W-:Y:S02]  /*10b70*/  F2FP.F16.F32.PACK_AB R5, R51, R50 ;  /* 0x000000323305723e */ /* 0x000fe400000000ff */
[----:B------:R-:W-:Y:S02]  /*10b80*/  F2FP.F16.F32.PACK_AB R6, R156, R159 ;  /* 0x0000009f9c06723e */ /* 0x000fe400000000ff */
[----:B------:R-:W-:Y:S02]  /*10b90*/  F2FP.F16.F32.PACK_AB R7, R55, R54 ;  /* 0x000000363707723e */ /* 0x000fe400000000ff */
[----:B------:R-:W-:-:S02]  /*10ba0*/  LOP3.LUT R0, R44, 0x380, RZ, 0xc0, !PT ;  /* 0x000003802c007812 */ /* 0x000fc400078ec0ff */
[----:B------:R-:W-:Y:S02]  /*10bb0*/  F2FP.F16.F32.PACK_AB R8, R155, R157 ;  /* 0x0000009d9b08723e */ /* 0x000fe400000000ff */
[----:B------:R-:W-:Y:S02]  /*10bc0*/  F2FP.F16.F32.PACK_AB R9, R59, R58 ;  /* 0x0000003a3b09723e */ /* 0x000fe400000000ff */
[----:B------:R-:W-:Y:S02]  /*10bd0*/  F2FP.F16.F32.PACK_AB R10, R61, R60 ;  /* 0x0000003c3d0a723e */ /* 0x000fe400000000ff */
[----:B------:R-:W-:Y:S02]  /*10be0*/  F2FP.F16.F32.PACK_AB R11, R63, R62 ;  /* 0x0000003e3f0b723e */ /* 0x000fe400000000ff */
[----:B------:R-:W-:Y:S02]  /*10bf0*/  MOV R52, R52 ;  /* 0x0000003400347202 */ /* 0x000fe40000000f00 */
[----:B------:R-:W-:-:S02]  /*10c00*/  MOV R48, R30 ;  /* 0x0000001e00307202 */ /* 0x000fc40000000f00 */
[----:B------:R-:W-:Y:S02]  /*10c10*/  F2FP.F16.F32.PACK_AB R12, R65, R64 ;  /* 0x00000040410c723e */ /* 0x000fe400000000ff */
[----:B------:R-:W-:Y:S02]  /*10c20*/  F2FP.F16.F32.PACK_AB R14, R69, R68 ;  /* 0x00000044450e723e */ /* 0x000fe400000000ff */
[----:B------:R-:W-:Y:S02]  /*10c30*/  MOV R47, R34 ;  /* 0x00000022002f7202 */ /* 0x000fe40000000f00 */
[----:B------:R-:W-:Y:S02]  /*10c40*/  F2FP.F16.F32.PACK_AB R28, R73, R72 ;  /* 0x00000048491c723e */ /* 0x000fe400000000ff */
[----:B------:R-:W-:Y:S02]  /*10c50*/  F2FP.F16.F32.PACK_AB R30, R77, R76 ;  /* 0x0000004c4d1e723e */ /* 0x000fe400000000ff */
[----:B------:R-:W-:Y:S01]  /*10c60*/  F2FP.F16.F32.PACK_AB R31, R79, R78 ;  /* 0x0000004e4f1f723e */ /* 0x000fe200000000ff */
[----:B------:R-:W-:Y:S01]  /*10c70*/  STSM.16.M88.4 [R56], R4 ;  /* 0x0000000438007844 */ /* 0x000fe20000000200 */
[----:B------:R-:W-:-:S02]  /*10c80*/  F2FP.F16.F32.PACK_AB R34, R85, R84 ;  /* 0x000000545522723e */ /* 0x000fc400000000ff */
[----:B------:R-:W-:Y:S01]  /*10c90*/  F2FP.F16.F32.PACK_AB R35, R87, R86 ;  /* 0x000000565723723e */ /* 0x000fe200000000ff */
[----:B------:R2:W-:Y:S01]  /*10ca0*/  STSM.16.M88.4 [R38], R8 ;  /* 0x0000000826007844 */ /* 0x0005e20000000200 */
[----:B------:R-:W-:-:S03]  /*10cb0*/  SHF.R.U64 R0, R0, 0x3, RZ ;  /* 0x0000000300007819 */ /* 0x000fc600000012ff */
[----:B------:R-:W-:Y:S01]  /*10cc0*/  STSM.16.M88.4 [R52], R12 ;  /* 0x0000000c34007844 */ /* 0x000fe20000000200 */
[----:B------:R-:W-:-:S03]  /*10cd0*/  LOP3.LUT R44, R0, R44, RZ, 0x3c, !PT ;  /* 0x0000002c002c7212 */ /* 0x000fc600078e3cff */
[----:B------:R3:W-:Y:S01]  /*10ce0*/  STSM.16.M88.4 [R36], R28 ;  /* 0x0000001c24007844 */ /* 0x0007e20000000200 */
[----:B------:R-:W-:-:S03]  /*10cf0*/  MOV R0, R42 ;  /* 0x0000002a00007202 */ /* 0x000fc60000000f00 */
[----:B------:R4:W-:Y:S01]  /*10d00*/  STSM.16.M88.4 [R39], R32 ;  /* 0x0000002027007844 */ /* 0x0009e20000000200 */
[----:B------:R-:W-:Y:S02]  /*10d10*/  F2FP.F16.F32.PACK_AB R42, R101, R100 ;  /* 0x00000064652a723e */ /* 0x000fe400000000ff */
[----:B------:R-:W-:Y:S02]  /*10d20*/  F2FP.F16.F32.PACK_AB R43, R103, R102 ;  /* 0x00000066672b723e */ /* 0x000fe400000000ff */
[----:B--2---:R-:W-:Y:S02]  /*10d30*/  F2FP.F16.F32.PACK_AB R38, R93, R92 ;  /* 0x0000005c5d26723e */ /* 0x004fe400000000ff */
[----:B------:R-:W-:Y:S02]  /*10d40*/  F2FP.F16.F32.PACK_AB R4, R105, R104 ;  /* 0x000000686904723e */ /* 0x000fe400000000ff */
[----:B------:R-:W-:Y:S02]  /*10d50*/  F2FP.F16.F32.PACK_AB R5, R107, R106 ;  /* 0x0000006a6b05723e */ /* 0x000fe400000000ff */
[----:B---3--:R-:W-:-:S02]  /*10d60*/  F2FP.F16.F32.PACK_AB R36, R89, R88 ;  /* 0x000000585924723e */ /* 0x008fc400000000ff */
[----:B------:R-:W-:Y:S02]  /*10d70*/  F2FP.F16.F32.PACK_AB R6, R109, R108 ;  /* 0x0000006c6d06723e */ /* 0x000fe400000000ff */
[----:B----4-:R-:W-:Y:S02]  /*10d80*/  F2FP.F16.F32.PACK_AB R39, R95, R94 ;  /* 0x0000005e5f27723e */ /* 0x010fe400000000ff */
[----:B------:R-:W-:Y:S02]  /*10d90*/  F2FP.F16.F32.PACK_AB R7, R111, R110 ;  /* 0x0000006e6f07723e */ /* 0x000fe400000000ff */
[----:B------:R-:W-:Y:S02]  /*10da0*/  F2FP.F16.F32.PACK_AB R8, R113, R112 ;  /* 0x000000707108723e */ /* 0x000fe400000000ff */
[----:B------:R-:W-:Y:S02]  /*10db0*/  F2FP.F16.F32.PACK_AB R9, R115, R114 ;  /* 0x000000727309723e */ /* 0x000fe400000000ff */
[----:B------:R-:W-:-:S02]  /*10dc0*/  F2FP.F16.F32.PACK_AB R10, R117, R116 ;  /* 0x00000074750a723e */ /* 0x000fc400000000ff */
        /* <DEDUP_REMOVED lines=15> */
[----:B------:R-:W-:Y:S02]  /*10ec0*/  F2FP.F16.F32.PACK_AB R28, R137, R136 ;  /* 0x00000088891c723e */ /* 0x000fe400000000ff */
        /* <DEDUP_REMOVED lines=20> */
[----:B--2---:R-:W-:Y:S01]  /*11010*/  @P6 IADD3 R4, P4, R70, UR4, RZ ;  /* 0x0000000446046c10 */ /* 0x004fe2000ff9e0ff */
[----:B------:R-:W-:-:S02]  /*11020*/  ULDC UR4, c[0x0][0xb88] ;  /* 0x0002e20000047ab9 */ /* 0x000fc40000000800 */
[----:B------:R-:W-:Y:S01]  /*11030*/  IMAD.U32 R0, RZ, RZ, UR4 ;  /* 0x00000004ff007e24 */ /* 0x000fe2000f8e00ff */
[----:B------:R-:W-:Y:S01]  /*11040*/  @P6 IADD3.X R5, R66, UR5, RZ, P4, !PT ;  /* 0x0000000542056c10 */ /* 0x000fe2000a7fe4ff */
[----:B------:R2:W5:Y:S04]  /*11050*/  @P0 LDG.E R24, desc[UR40][R8.64] ;  /* 0x0000002808180981 */ /* 0x000568000c1e1900 */
[----:B------:R2:W5:Y:S01]  /*11060*/  @P6 LDG.E R0, desc[UR40][R4.64] ;  /* 0x0000002804006981 */ /* 0x000562000c1e1900 */
[----:B------:R-:W3:Y:S02]  /*11070*/  S2R R90, SR_TID.X ;  /* 0x00000000005a7919 */ /* 0x000ee40000002100 */
[----:B---3--:R-:W-:-:S05]  /*11080*/  VIADD R90, R90, 0xffffff80 ;  /* 0xffffff805a5a7836 */ /* 0x008fca0000000000 */
        /* <DEDUP_REMOVED lines=32> */
[----:B------:R-:W-:-:S02]  /*11290*/  LOP3.LUT R36, R37, 0x380, RZ, 0xc0, !PT ;  /* 0x0000038025247812 */ /* 0x000fc400078ec0ff */
        /* <DEDUP_REMOVED lines=17> */
[----:B--2---:R-:W-:Y:S06]  /*113b0*/  @P6 BRA `(.L_x_4571) ;  /* 0x0000000000106947 */ /* 0x004fec0003800000 */
[----:B------:R-:W-:Y:S05]  /*113c0*/  @!P0 BRA `(.L_x_4571) ;  /* 0x00000000000c8947 */ /* 0x000fea0003800000 */
[----:B------:R-:W2:Y:S04]  /*113d0*/  LDG.E R3, desc[UR40][R8.64] ;  /* 0x0000002808037981 */ /* 0x000ea8000c1e1900 */
[----:B-----5:R-:W2:Y:S02]  /*113e0*/  LDG.E R0, desc[UR40][R8.64+0x4] ;  /* 0x0000042808007981 */ /* 0x020ea4000c1e1900 */
[----:B--2---:R-:W-:-:S07]  /*113f0*/  IMAD.IADD R0, R0, 0x1, -R3 ;  /* 0x0000000100007824 */ /* 0x004fce00078e0a03 */
.L_x_4571:
[----:B------:R-:W2:Y:S01]  /*11400*/  LDL.LU R8, [R1+0x38] ;  /* 0x0000380001087983 */ /* 0x000ea20000300800 */
[----:B------:R-:W-:-:S03]  /*11410*/  ISETP.NE.AND P6, PT, R6, RZ, PT ;  /* 0x000000ff0600720c */ /* 0x000fc60003fc5270 */
[----:B------:R-:W3:Y:S01]  /*11420*/  LDL.LU R7, [R1+0x50] ;  /* 0x0000500001077983 */ /* 0x000ee20000300800 */
[----:B------:R-:W4:Y:S01]  /*11430*/  S2R R4, SR_TID.X ;  /* 0x0000000000047919 */ /* 0x000f220000002100 */
[--C-:B------:R-:W-:Y:S01]  /*11440*/  IMAD.X R57, RZ, RZ, R21.reuse, P5 ;  /* 0x000000ffff397224 */ /* 0x100fe200028e0615 */
[----:B------:R-:W-:Y:S01]  /*11450*/  IADD3.X R53, RZ, R21, RZ, P4, !PT ;  /* 0x00000015ff357210 */ /* 0x000fe200027fe4ff */
[----:B------:R-:W-:Y:S01]  /*11460*/  IMAD.X R37, RZ, RZ, R21, P6 ;  /* 0x000000ffff257224 */ /* 0x000fe200030e0615 */
[----:B------:R-:W3:Y:S04]  /*11470*/  LDL R82, [R1+0x2c] ;  /* 0x00002c0001527983 */ /* 0x000ee80000100800 */
[----:B------:R0:W5:Y:S01]  /*11480*/  LDL R84, [R1+0x4c] ;  /* 0x00004c0001547983 */ /* 0x0001620000100800 */
[----:B----4-:R-:W-:-:S05]  /*11490*/  VIADD R4, R4, 0xffffff80 ;  /* 0xffffff8004047836 */ /* 0x010fca0000000000 */
[----:B------:R-:W-:-:S04]  /*114a0*/  SHF.R.S32.HI R3, RZ, 0x1f, R4 ;  /* 0x0000001fff037819 */ /* 0x000fc80000011404 */
[----:B------:R-:W-:-:S04]  /*114b0*/  LEA.HI R3, R3, R4, RZ, 0x7 ;  /* 0x0000000403037211 */ /* 0x000fc800078f38ff */
[----:B------:R-:W-:-:S06]  /*114c0*/  SHF.R.S32.HI R3, RZ, 0x7, R3 ;  /* 0x00000007ff037819 */ /* 0x000fcc0000011403 */
[----:B------:R-:W4:Y:S01]  /*114d0*/  SHFL.IDX PT, R3, R3, RZ, 0x1f ;  /* 0x00001fff03037589 */ /* 0x000f2200000e0000 */
[--C-:B------:R-:W-:Y:S01]  /*114e0*/  IMAD.X R41, RZ, RZ, R21.reuse, P1 ;  /* 0x000000ffff297224 */ /* 0x100fe200008e0615 */
[C---:B------:R-:W-:Y:S01]  /*114f0*/  IADD3 R61, P6, R20.reuse, 0xb000, RZ ;  /* 0x0000b000143d7810 */ /* 0x040fe20007fde0ff */
[--C-:B------:R-:W-:Y:S01]  /*11500*/  IMAD.X R45, RZ, RZ, R21.reuse, P2 ;  /* 0x000000ffff2d7224 */ /* 0x100fe200010e0615 */
[C---:B------:R-:W-:Y:S01]  /*11510*/  IADD3 R65, P1, R20.reuse, 0xc000, RZ ;  /* 0x0000c00014417810 */ /* 0x040fe20007f3e0ff */
[----:B------:R-:W-:Y:S01]  /*11520*/  IMAD.X R49, RZ, RZ, R21, P3 ;  /* 0x000000ffff317224 */ /* 0x000fe200018e0615 */
[C---:B------:R-:W-:Y:S02]  /*11530*/  IADD3 R69, P2, R20.reuse, 0xd000, RZ ;  /* 0x0000d00014457810 */ /* 0x040fe40007f5e0ff */
[C---:B------:R-:W-:Y:S02]  /*11540*/  IADD3 R73, P3, R20.reuse, 0xe000, RZ ;  /* 0x0000e00014497810 */ /* 0x040fe40007f7e0ff */
[----:B------:R-:W-:-:S02]  /*11550*/  IADD3 R6, P4, R20, 0xf000, RZ ;  /* 0x0000f00014067810 */ /* 0x000fc40007f9e0ff */
[----:B------:R-:W-:Y:S02]  /*11560*/  LOP3.LUT R60, R61, 0x380, RZ, 0xc0, !PT ;  /* 0x000003803d3c7812 */ /* 0x000fe400078ec0ff */
[----:B------:R-:W-:Y:S02]  /*11570*/  LOP3.LUT R64, R65, 0x380, RZ, 0xc0, !PT ;  /* 0x0000038041407812 */ /* 0x000fe400078ec0ff */
[----:B------:R-:W-:Y:S02]  /*11580*/  LOP3.LUT R68, R69, 0x380, RZ, 0xc0, !PT ;  /* 0x0000038045447812 */ /* 0x000fe400078ec0ff */
[----:B------:R-:W-:Y:S02]  /*11590*/  LOP3.LUT R72, R73, 0x380, RZ, 0xc0, !PT ;  /* 0x0000038049487812 */ /* 0x000fe400078ec0ff */
[----:B----4-:R-:W-:Y:S02]  /*115a0*/  ISETP.NE.AND P5, PT, R3, RZ, PT ;  /* 0x000000ff0300720c */ /* 0x010fe40003fa5270 */
        /* <DEDUP_REMOVED lines=18> */
[----:B------:R-:W-:Y:S01]  /*116d0*/  IMAD.MOV.U32 R5, RZ, RZ, R21 ;  /* 0x000000ffff057224 */ /* 0x000fe200078e0015 */
[----:B------:R-:W-:-:S02]  /*116e0*/  LOP3.LUT R76, R3, R6, RZ, 0x3c, !PT ;  /* 0x00000006034c7212 */ /* 0x000fc400078e3cff */
[----:B-----5:R-:W-:Y:S02]  /*116f0*/  SHF.R.S32.HI R21, RZ, 0x1f, R24 ;  /* 0x0000001fff157819 */ /* 0x020fe40000011418 */
[----:B--2---:R-:W-:Y:S02]  /*11700*/  SEL R3, R8, RZ, !P0 ;  /* 0x000000ff08037207 */ /* 0x004fe40004000000 */
[----:B---3--:R-:W-:Y:S02]  /*11710*/  SEL R80, R7, RZ, !P0 ;  /* 0x000000ff07507207 */ /* 0x008fe40004000000 */
[----:B------:R-:W-:Y:S01]  /*11720*/  SHF.R.S32.HI R81, RZ, 0x1f, R82 ;  /* 0x0000001fff517819 */ /* 0x000fe20000011452 */
[----:B0-----:R-:W-:Y:S06]  /*11730*/  @P5 BRA `(.L_x_4572) ;  /* 0x0000000000bc5947 */ /* 0x001fec0003800000 */
[----:B------:R-:W2:Y:S01]  /*11740*/  LDL R7, [R1+0x68] ;  /* 0x0000680001077983 */ /* 0x000ea20000100800 */
[----:B------:R-:W0:Y:S01]  /*11750*/  LDC R35, c[0x0][0xce8] ;  /* 0x00033a00ff237b82 */ /* 0x000e220000000800 */
[----:B------:R-:W-:Y:S01]  /*11760*/  ULDC.64 UR4, c[0x0][0xc90] ;  /* 0x0003240000047ab9 */ /* 0x000fe20000000a00 */
[----:B------:R-:W-:Y:S02]  /*11770*/  IMAD.MOV.U32 R6, RZ, RZ, R24 ;  /* 0x000000ffff067224 */ /* 0x000fe400078e0018 */
[----:B------:R-:W-:Y:S02]  /*11780*/  IMAD R8, R81, UR4, RZ ;  /* 0x0000000451087c24 */ /* 0x000fe4000f8e02ff */
[----:B------:R-:W-:Y:S02]  /*11790*/  IMAD R30, R84, 0x40, R194 ;  /* 0x00000040541e7824 */ /* 0x000fe400078e02c2 */
[----:B------:R-:W-:Y:S01]  /*117a0*/  IMAD R15, R82, UR5, R8 ;  /* 0x00000005520f7c24 */ /* 0x000fe2000f8e0208 */
[----:B0-----:R-:W-:-:S13]  /*117b0*/  ISETP.NE.AND P0, PT, R35, 0x1, PT ;  /* 0x000000012300780c */ /* 0x001fda0003f05270 */
[----:B------:R-:W0:Y:S08]  /*117c0*/  @P0 LDC R9, c[0x0][0xcec] ;  /* 0x00033b00ff090b82 */ /* 0x000e300000000800 */
[----:B------:R-:W3:Y:S01]  /*117d0*/  @P0 LDC R31, c[0x0][0xcf0] ;  /* 0x00033c00ff1f0b82 */ /* 0x000ee20000000800 */
[----:B--2---:R-:W-:Y:S02]  /*117e0*/  IMAD R20, R84, 0x40, R7 ;  /* 0x0000004054147824 */ /* 0x004fe400078e0207 */
[----:B------:R-:W-:-:S02]  /*117f0*/  IMAD.MOV.U32 R7, RZ, RZ, R21 ;  /* 0x000000ffff077224 */ /* 0x000fc400078e0015 */
[----:B0-----:R-:W-:-:S04]  /*11800*/  @P0 IMAD.HI.U32 R8, R20, R9, RZ ;  /* 0x0000000914080227 */ /* 0x001fc800078e00ff */
[----:B------:R-:W-:Y:S01]  /*11810*/  IMAD.MOV.U32 R9, RZ, RZ, R20 ;  /* 0x000000ffff097224 */ /* 0x000fe200078e0014 */
[----:B---3--:R-:W-:Y:S01]  /*11820*/  @P0 SHF.R.U32.HI R9, RZ, R31, R8 ;  /* 0x0000001fff090219 */ /* 0x008fe20000011608 */
[----:B------:R-:W-:Y:S01]  /*11830*/  IMAD.WIDE.U32 R6, R82, UR4, R6 ;  /* 0x0000000452067c25 */ /* 0x000fe2000f8e0006 */
[----:B------:R-:W-:Y:S02]  /*11840*/  ULDC.64 UR4, c[0x0][0xc98] ;  /* 0x0003260000047ab9 */ /* 0x000fe40000000a00 */
[----:B------:R-:W-:Y:S01]  /*11850*/  SHF.R.S32.HI R31, RZ, 0x1f, R9 ;  /* 0x0000001fff1f7819 */ /* 0x000fe20000011409 */
[----:B------:R-:W-:Y:S02]  /*11860*/  IMAD.IADD R7, R7, 0x1, R15 ;  /* 0x0000000107077824 */ /* 0x000fe400078e020f */
[----:B------:R-:W-:Y:S02]  /*11870*/  IMAD.MOV R14, RZ, RZ, -R9 ;  /* 0x000000ffff0e7224 */ /* 0x000fe400078e0a09 */
[----:B------:R-:W-:-:S02]  /*11880*/  IMAD R8, R80, UR4, RZ ;  /* 0x0000000450087c24 */ /* 0x000fc4000f8e02ff */
        /* <DEDUP_REMOVED lines=8> */
[----:B------:R-:W-:Y:S02]  /*11910*/  IMAD.MOV R14, RZ, RZ, -R222 ;  /* 0x000000ffff0e7224 */ /* 0x000fe400078e0ade */
        /* <DEDUP_REMOVED lines=8> */
[----:B------:R-:W-:Y:S02]  /*119a0*/  ISETP.NE.AND P0, PT, R221, R14, PT ;  /* 0x0000000edd00720c */ /* 0x000fe40003f05270 */
[C---:B------:R-:W-:Y:S01]  /*119b0*/  IADD3 R14, R30.reuse, 0x8, RZ ;  /* 0x000000081e0e7810 */ /* 0x040fe20007ffe0ff */
[----:B------:R-:W-:Y:S01]  /*119c0*/  SHFL.IDX PT, R6, R15, RZ, 0x1c1f ;  /* 0x001c1fff0f067589 */ /* 0x000fe200000e0000 */
[-C--:B------:R-:W-:Y:S02]  /*119d0*/  ISETP.GE.OR P1, PT, R30, R35.reuse, P0 ;  /* 0x000000231e00720c */ /* 0x080fe40000726670 */
[----:B------:R-:W-:Y:S01]  /*119e0*/  ISETP.GE.OR P0, PT, R14, R35, P0 ;  /* 0x000000230e00720c */ /* 0x000fe20000706670 */
[----:B------:R-:W0:Y:S04]  /*119f0*/  SHFL.IDX PT, R7, R20, RZ, 0x1c1f ;  /* 0x001c1fff14077589 */ /* 0x000e2800000e0000 */
[----:B------:R-:W2:Y:S06]  /*11a00*/  SHFL.IDX PT, R9, R20, 0x1, 0x1c1f ;  /* 0x003c1f0014097f89 */ /* 0x000eac00000e0000 */
[----:B0-----:R0:W-:Y:S04]  /*11a10*/  @!P1 ST.E desc[UR40][R6.64], R162 ;  /* 0x000000a206009985 */ /* 0x0011e8000c101928 */
[----:B--2---:R0:W-:Y:S02]  /*11a20*/  @!P0 ST.E desc[UR40][R8.64], R161 ;  /* 0x000000a108008985 */ /* 0x0041e4000c101928 */
.L_x_4572:
[----:B------:R-:W2:Y:S01]  /*11a30*/  LDC R87, c[0x0][0xce8] ;  /* 0x00033a00ff577b82 */ /* 0x000ea20000000800 */
[----:B------:R-:W-:Y:S01]  /*11a40*/  ULDC.64 UR4, c[0x0][0xba0] ;  /* 0x0002e80000047ab9 */ /* 0x000fe20000000a00 */
[----:B0-----:R-:W5:Y:S01]  /*11a50*/  LD.E.128 R4, desc[UR40][R4.64] ;  /* 0x0000002804047980 */ /* 0x001f62000c101d00 */
[----:B------:R-:W-:-:S03]  /*11a60*/  IMAD R21, R21, UR4, RZ ;  /* 0x0000000415157c24 */ /* 0x000fc6000f8e02ff */
[----:B------:R-:W5:Y:S01]  /*11a70*/  LD.E.128 R8, desc[UR40][R10.64] ;  /* 0x000000280a087980 */ /* 0x000f62000c101d00 */
[C---:B------:R-:W-:Y:S01]  /*11a80*/  IMAD R83, R24.reuse, UR5, R21 ;  /* 0x0000000518537c24 */ /* 0x040fe2000f8e0215 */
[----:B------:R-:W0:Y:S01]  /*11a90*/  LDC R85, c[0x0][0xbc8] ;  /* 0x0002f200ff557b82 */ /* 0x000e220000000800 */
[----:B------:R-:W-:Y:S01]  /*11aa0*/  IMAD.WIDE.U32 R20, R24, UR4, RZ ;  /* 0x0000000418147c25 */ /* 0x000fe2000f8e00ff */
[----:B------:R-:W-:Y:S01]  /*11ab0*/  ULDC.64 UR4, c[0x0][0xbe8] ;  /* 0x0002fa0000047ab9 */ /* 0x000fe20000000a00 */
[----:B------:R-:W5:Y:S02]  /*11ac0*/  LD.E.128 R12, desc[UR40][R12.64] ;  /* 0x000000280c0c7980 */ /* 0x000f64000c101d00 */
[----:B------:R-:W-:Y:S02]  /*11ad0*/  IMAD.IADD R21, R21, 0x1, R83 ;  /* 0x0000000115157824 */ /* 0x000fe400078e0253 */
[----:B------:R-:W-:Y:S01]  /*11ae0*/  IMAD R81, R81, UR4, RZ ;  /* 0x0000000451517c24 */ /* 0x000fe2000f8e02ff */
[----:B------:R-:W5:Y:S04]  /*11af0*/  LD.E.128 R28, desc[UR40][R28.64] ;  /* 0x000000281c1c7980 */ /* 0x000f68000c101d00 */
[----:B------:R-:W5:Y:S01]  /*11b00*/  LD.E.128 R32, desc[UR40][R32.64] ;  /* 0x0000002820207980 */ /* 0x000f62000c101d00 */
[----:B--2---:R-:W-:Y:S01]  /*11b10*/  ISETP.NE.AND P1, PT, R87, 0x1, PT ;  /* 0x000000015700780c */ /* 0x004fe20003f25270 */
[----:B------:R-:W-:-:S02]  /*11b20*/  IMAD R81, R82, UR5, R81 ;  /* 0x0000000552517c24 */ /* 0x000fc4000f8e0251 */
[----:B------:R-:W5:Y:S01]  /*11b30*/  LD.E.128 R36, desc[UR40][R36.64] ;  /* 0x0000002824247980 */ /* 0x000f62000c101d00 */
[----:B------:R-:W-:Y:S01]  /*11b40*/  IMAD.WIDE.U32 R20, R82, UR4, R20 ;  /* 0x0000000452147c25 */ /* 0x000fe2000f8e0014 */
[----:B------:R-:W-:Y:S01]  /*11b50*/  SHF.R.S32.HI R82, RZ, 0x1f, R90 ;  /* 0x0000001fff527819 */ /* 0x000fe2000001145a */
[----:B------:R-:W-:Y:S01]  /*11b60*/  ULDC.64 UR4, c[0x0][0xbf0] ;  /* 0x0002fc0000047ab9 */ /* 0x000fe20000000a00 */
[----:B------:R-:W5:Y:S02]  /*11b70*/  LD.E.128 R40, desc[UR40][R40.64] ;  /* 0x0000002828287980 */ /* 0x000f64000c101d00 */
[----:B------:R-:W-:Y:S02]  /*11b80*/  LEA.HI R82, R82, R90, RZ, 0x3 ;  /* 0x0000005a52527211 */ /* 0x000fe400078f18ff */
[----:B------:R-:W5:Y:S02]  /*11b90*/  LD.E.128 R44, desc[UR40][R44.64] ;  /* 0x000000282c2c7980 */ /* 0x000f64000c101d00 */
[----:B------:R-:W2:Y:S01]  /*11ba0*/  @P1 LDC R83, c[0x0][0xcec] ;  /* 0x00033b00ff531b82 */ /* 0x000ea20000000800 */
[----:B------:R-:W-:Y:S01]  /*11bb0*/  LOP3.LUT R82, R82, 0xfffffff8, RZ, 0xc0, !PT ;  /* 0xfffffff852527812 */ /* 0x000fe200078ec0ff */
[----:B------:R-:W5:Y:S04]  /*11bc0*/  LD.E.128 R48, desc[UR40][R48.64] ;  /* 0x0000002830307980 */ /* 0x000f68000c101d00 */
[----:B------:R-:W5:Y:S02]  /*11bd0*/  LD.E.128 R52, desc[UR40][R52.64] ;  /* 0x0000002834347980 */ /* 0x000f64000c101d00 */
[----:B------:R-:W3:Y:S01]  /*11be0*/  @P1 LDC R89, c[0x0][0xcf0] ;  /* 0x00033c00ff591b82 */ /* 0x000ee20000000800 */
[----:B------:R-:W-:Y:S01]  /*11bf0*/  IMAD.IADD R82, R90, 0x1, -R82 ;  /* 0x000000015a527824 */ /* 0x000fe200078e0a52 */
[----:B------:R-:W5:Y:S03]  /*11c00*/  LD.E.128 R56, desc[UR40][R56.64] ;  /* 0x0000002838387980 */ /* 0x000f66000c101d00 */
[----:B------:R-:W-:Y:S01]  /*11c10*/  IMAD R24, R82, 0x20, R98 ;  /* 0x0000002052187824 */ /* 0x000fe200078e0262 */
[----:B------:R-:W5:Y:S01]  /*11c20*/  LD.E.128 R60, desc[UR40][R60.64] ;  /* 0x000000283c3c7980 */ /* 0x000f62000c101d00 */
[----:B------:R-:W-:-:S02]  /*11c30*/  VIADD R101, R192, 0x40 ;  /* 0x00000040c0657836 */ /* 0x000fc40000000000 */
[----:B------:R-:W-:Y:S01]  /*11c40*/  IMAD R82, R84, 0x40, R24 ;  /* 0x0000004054527824 */ /* 0x000fe200078e0218 */
[----:B------:R-:W5:Y:S01]  /*11c50*/  LD.E.128 R64, desc[UR40][R64.64] ;  /* 0x0000002840407980 */ /* 0x000f62000c101d00 */
[----:B------:R-:W-:Y:S01]  /*11c60*/  IMAD.IADD R21, R21, 0x1, R81 ;  /* 0x0000000115157824 */ /* 0x000fe200078e0251 */
[----:B0-----:R-:W-:Y:S01]  /*11c70*/  ISETP.GE.AND P0, PT, R101, R85, PT ;  /* 0x000000556500720c */ /* 0x001fe20003f06270 */
[----:B------:R-:W-:Y:S01]  /*11c80*/  IMAD R80, R80, UR4, RZ ;  /* 0x0000000450507c24 */ /* 0x000fe2000f8e02ff */
[----:B------:R-:W5:Y:S01]  /*11c90*/  LD.E.128 R68, desc[UR40][R68.64] ;  /* 0x0000002844447980 */ /* 0x000f62000c101d00 */
[----:B------:R-:W-:Y:S02]  /*11ca0*/  VIADD R99, R192, 0x80 ;  /* 0x00000080c0637836 */ /* 0x000fe40000000000 */
[----:B--2---:R-:W-:Y:S01]  /*11cb0*/  @P1 IMAD.HI.U32 R24, R82, R83, RZ ;  /* 0x0000005352181227 */ /* 0x004fe200078e00ff */
[----:B------:R-:W5:Y:S03]  /*11cc0*/  LD.E.128 R72, desc[UR40][R72.64] ;  /* 0x0000002848487980 */ /* 0x000f66000c101d00 */
[C---:B------:R-:W-:Y:S01]  /*11cd0*/  IMAD R81, R3.reuse, UR5, R80 ;  /* 0x0000000503517c24 */ /* 0x040fe2000f8e0250 */
[----:B------:R-:W-:Y:S01]  /*11ce0*/  SEL R80, RZ, 0xffffffff, P0 ;  /* 0xffffffffff507807 */ /* 0x000fe20000000000 */
[----:B------:R-:W-:Y:S01]  /*11cf0*/  IMAD.WIDE.U32 R20, R3, UR4, R20 ;  /* 0x0000000403147c25 */ /* 0x000fe2000f8e0014 */
[----:B------:R-:W-:Y:S01]  /*11d00*/  ISETP.GE.AND P0, PT, R99, R85, PT ;  /* 0x000000556300720c */ /* 0x000fe20003f06270 */
[----:B------:R-:W-:Y:S01]  /*11d10*/  ULDC.64 UR4, c[0x0][0xbe0] ;  /* 0x0002f80000047ab9 */ /* 0x000fe20000000a00 */
[----:B------:R-:W5:Y:S01]  /*11d20*/  LD.E.128 R76, desc[UR40][R76.64] ;  /* 0x000000284c4c7980 */ /* 0x000f62000c101d00 */
[----:B------:R-:W-:Y:S01]  /*11d30*/  IMAD.MOV.U32 R3, RZ, RZ, R82 ;  /* 0x000000ffff037224 */ /* 0x000fe200078e0052 */
[----:B---3--:R-:W-:Y:S01]  /*11d40*/  @P1 SHF.R.U32.HI R3, RZ, R89, R24 ;  /* 0x00000059ff031219 */ /* 0x008fe20000011618 */
[C---:B------:R-:W-:Y:S01]  /*11d50*/  VIADD R97, R192.reuse, 0xc0 ;  /* 0x000000c0c0617836 */ /* 0x040fe20000000000 */
[-C--:B------:R-:W-:Y:S01]  /*11d60*/  ISETP.GE.AND P1, PT, R192, R85.reuse, PT ;  /* 0x00000055c000720c */ /* 0x080fe20003f26270 */
[----:B------:R-:W-:Y:S01]  /*11d70*/  IMAD.SHL.U32 R83, R80, 0x2, RZ ;  /* 0x0000000250537824 */ /* 0x000fe200078e00ff */
[----:B------:R-:W-:Y:S01]  /*11d80*/  SEL R80, RZ, 0xffffffff, P0 ;  /* 0xffffffffff507807 */ /* 0x000fe20000000000 */
[----:B------:R-:W-:Y:S01]  /*11d90*/  IMAD.IADD R21, R21, 0x1, R81 ;  /* 0x0000000115157824 */ /* 0x000fe200078e0251 */
[----:B------:R-:W-:Y:S01]  /*11da0*/  SEL R24, RZ, 0x1, P1 ;  /* 0x00000001ff187807 */ /* 0x000fe20000800000 */
[----:B------:R-:W-:Y:S01]  /*11db0*/  VIADD R95, R192, 0x100 ;  /* 0x00000100c05f7836 */ /* 0x000fe20000000000 */
[----:B------:R-:W-:Y:S01]  /*11dc0*/  ISETP.GE.AND P0, PT, R97, R85, PT ;  /* 0x000000556100720c */ /* 0x000fe20003f06270 */
[--C-:B------:R-:W-:Y:S01]  /*11dd0*/  IMAD.MOV R81, RZ, RZ, -R3.reuse ;  /* 0x000000ffff517224 */ /* 0x100fe200078e0a03 */
[----:B------:R-:W-:Y:S01]  /*11de0*/  LOP3.LUT R24, R83, 0x2, R24, 0xe2, !PT ;  /* 0x0000000253187812 */ /* 0x000fe200078ee218 */
[----:B------:R-:W-:Y:S01]  /*11df0*/  IMAD.SHL.U32 R83, R80, 0x4, RZ ;  /* 0x0000000450537824 */ /* 0x000fe200078e00ff */
[----:B------:R-:W-:Y:S01]  /*11e00*/  SEL R80, RZ, 0xffffffff, P0 ;  /* 0xffffffffff507807 */ /* 0x000fe20000000000 */
[----:B------:R-:W-:Y:S01]  /*11e10*/  IMAD R81, R87, R81, R82 ;  /* 0x0000005157517224 */ /* 0x000fe200078e0252 */
[-C--:B------:R-:W-:Y:S01]  /*11e20*/  ISETP.GE.AND P0, PT, R95, R85.reuse, PT ;  /* 0x000000555f00720c */ /* 0x080fe20003f06270 */
[----:B------:R-:W-:Y:S01]  /*11e30*/  VIADD R93, R192, 0x140 ;  /* 0x00000140c05d7836 */ /* 0x000fe20000000000 */
[----:B------:R-:W-:Y:S01]  /*11e40*/  SHF.R.S32.HI R82, RZ, 0x1f, R3 ;  /* 0x0000001fff527819 */ /* 0x000fe20000011403 */
[----:B------:R-:W-:Y:S01]  /*11e50*/  @!PT LDS RZ, [RZ] ;  /* 0x00000000fffff984 */ /* 0x000fe20000000800 */
[----:B------:R-:W-:Y:S01]  /*11e60*/  @!PT LDS RZ, [RZ] ;  /* 0x00000000fffff984 */ /* 0x000fe20000000800 */
[----:B------:R-:W-:Y:S01]  /*11e70*/  @!PT LDS RZ, [RZ] ;  /* 0x00000000fffff984 */ /* 0x000fe20000000800 */
[----:B------:R-:W-:Y:S01]  /*11e80*/  @!PT LDS RZ, [RZ] ;  /* 0x00000000fffff984 */ /* 0x000fe20000000800 */
[----:B------:R0:W-:Y:S06]  /*11e90*/  MEMBAR.ALL.CTA ;  /* 0x0000000000007992 */ /* 0x0001ec0000008000 */
[----:B0-----:R-:W0:Y:S01]  /*11ea0*/  FENCE.VIEW.ASYNC.S ;  /* 0x00000000000073c6 */ /* 0x001e220000000000 */
[----:B------:R-:W-:Y:S01]  /*11eb0*/  LOP3.LUT R24, R83, 0x4, R24, 0xe2, !PT ;  /* 0x0000000453187812 */ /* 0x000fe200078ee218 */
[----:B------:R-:W-:Y:S01]  /*11ec0*/  IMAD.SHL.U32 R83, R80, 0x8, RZ ;  /* 0x0000000850537824 */ /* 0x000fe200078e00ff */
[----:B------:R-:W-:Y:S01]  /*11ed0*/  SEL R80, RZ, 0xffffffff, P0 ;  /* 0xffffffffff507807 */ /* 0x000fe20000000000 */
[----:B------:R-:W-:Y:S01]  /*11ee0*/  IMAD R82, R82, UR4, RZ ;  /* 0x0000000452527c24 */ /* 0x000fe2000f8e02ff */
[----:B------:R-:W-:Y:S01]  /*11ef0*/  ISETP.GE.AND P0, PT, R93, R85, PT ;  /* 0x000000555d00720c */ /* 0x000fe20003f06270 */
[----:B------:R-:W-:Y:S01]  /*11f00*/  IMAD.WIDE.U32 R20, R3, UR4, R20 ;  /* 0x0000000403147c25 */ /* 0x000fe2000f8e0014 */
[----:B------:R-:W-:Y:S01]  /*11f10*/  SHF.L.U32 R89, R80, 0x4, RZ ;  /* 0x0000000450597819 */ /* 0x000fe200000006ff */
[----:B------:R-:W-:Y:S01]  /*11f20*/  BSSY B1, `(.L_x_4573) ;  /* 0x000004f000017945 */ /* 0x000fe20003800000 */
[----:B------:R-:W-:Y:S01]  /*11f30*/  LOP3.LUT R24, R83, 0x8, R24, 0xe2, !PT ;  /* 0x0000000853187812 */ /* 0x000fe200078ee218 */
[----:B------:R-:W-:Y:S01]  /*11f40*/  IMAD R83, R3, UR5, R82 ;  /* 0x0000000503537c24 */ /* 0x000fe2000f8e0252 */
[----:B------:R-:W-:Y:S01]  /*11f50*/  SHF.R.S32.HI R80, RZ, 0x1f, R81 ;  /* 0x0000001fff507819 */ /* 0x000fe20000011451 */
[----:B------:R-:W-:Y:S01]  /*11f60*/  ULDC.64 UR4, c[0x0][0xbd8] ;  /* 0x0002f60000047ab9 */ /* 0x000fe20000000a00 */
[----:B------:R-:W-:Y:S01]  /*11f70*/  IMAD R88, R0, R87, RZ ;  /* 0x0000005700587224 */ /* 0x000fe200078e02ff */
[----:B------:R-:W-:Y:S01]  /*11f80*/  SEL R3, RZ, 0xffffffff, P0 ;  /* 0xffffffffff037807 */ /* 0x000fe20000000000 */
[----:B------:R-:W-:Y:S01]  /*11f90*/  IMAD.IADD R21, R21, 0x1, R83 ;  /* 0x0000000115157824 */ /* 0x000fe200078e0253 */
[----:B------:R-:W-:Y:S01]  /*11fa0*/  LOP3.LUT R24, R89, 0x10, R24, 0xe2, !PT ;  /* 0x0000001059187812 */ /* 0x000fe200078ee218 */
[----:B------:R-:W-:-:S02]  /*11fb0*/  IMAD R80, R80, UR4, RZ ;  /* 0x0000000450507c24 */ /* 0x000fc4000f8e02ff */
[----:B------:R-:W-:Y:S02]  /*11fc0*/  IMAD R87, R84, 0x40, R98 ;  /* 0x0000004054577824 */ /* 0x000fe400078e0262 */
[----:B------:R-:W-:Y:S02]  /*11fd0*/  VIADD R91, R192, 0x180 ;  /* 0x00000180c05b7836 */ /* 0x000fe40000000000 */
[----:B------:R-:W-:Y:S01]  /*11fe0*/  IMAD R83, R81, UR5, R80 ;  /* 0x0000000551537c24 */ /* 0x000fe2000f8e0250 */
[----:B------:R-:W-:Y:S01]  /*11ff0*/  ISETP.GE.AND P1, PT, R87, R88, PT ;  /* 0x000000585700720c */ /* 0x000fe20003f26270 */
[----:B------:R-:W-:Y:S01]  /*12000*/  IMAD.WIDE.U32 R20, R81, UR4, R20 ;  /* 0x0000000451147c25 */ /* 0x000fe2000f8e0014 */
[----:B------:R-:W-:Y:S01]  /*12010*/  ULDC.64 UR4, c[0x0][0xb80] ;  /* 0x0002e00000047ab9 */ /* 0x000fe20000000a00 */
[----:B------:R-:W-:Y:S02]  /*12020*/  ISETP.GE.AND P0, PT, R91, R85, PT ;  /* 0x000000555b00720c */ /* 0x000fe40003f06270 */
[----:B------:R-:W-:Y:S01]  /*12030*/  IMAD.SHL.U32 R3, R3, 0x20, RZ ;  /* 0x0000002003037824 */ /* 0x000fe200078e00ff */
[----:B------:R-:W-:Y:S01]  /*12040*/  LEA R84, P2, R20, UR4, 0x1 ;  /* 0x0000000414547c11 */ /* 0x000fe2000f8408ff */
[----:B------:R-:W-:-:S02]  /*12050*/  VIADD R90, R192, 0x1c0 ;  /* 0x000001c0c05a7836 */ /* 0x000fc40000000000 */
[----:B------:R-:W-:Y:S01]  /*12060*/  IMAD.IADD R21, R21, 0x1, R83 ;  /* 0x0000000115157824 */ /* 0x000fe200078e0253 */
[----:B------:R-:W-:Y:S01]  /*12070*/  LOP3.LUT R24, R3, 0x20, R24, 0xe2, !PT ;  /* 0x0000002003187812 */ /* 0x000fe200078ee218 */
[----:B------:R-:W-:Y:S01]  /*12080*/  VIADD R0, R2, 0x38820 ;  /* 0x0003882002007836 */ /* 0x000fe20000000000 */
[----:B------:R-:W-:Y:S01]  /*12090*/  SEL R3, RZ, 0x40, P0 ;  /* 0x00000040ff037807 */ /* 0x000fe20000000000 */
[----:B------:R-:W-:Y:S01]  /*120a0*/  VIADD R89, R192, 0x1c0 ;  /* 0x000001c0c0597836 */ /* 0x000fe20000000000 */
[----:B------:R-:W-:Y:S01]  /*120b0*/  ISETP.GE.AND P0, PT, R90, R85, PT ;  /* 0x000000555a00720c */ /* 0x000fe20003f06270 */
[----:B------:R-:W-:Y:S01]  /*120c0*/  VIADD R92, R192, 0x180 ;  /* 0x00000180c05c7836 */ /* 0x000fe20000000000 */
[----:B------:R-:W-:Y:S01]  /*120d0*/  LEA.HI.X R86, R20, UR5, R21, 0x1, P2 ;  /* 0x0000000514567c11 */ /* 0x000fe200090f0c15 */
[C---:B------:R-:W-:Y:S01]  /*120e0*/  VIADD R94, R192.reuse, 0x140 ;  /* 0x00000140c05e7836 */ /* 0x040fe20000000000 */
[----:B------:R-:W-:Y:S01]  /*120f0*/  PRMT R0, RZ, 0x654, R0 ;  /* 0x00000654ff007816 */ /* 0x000fe20000000000 */
[----:B------:R-:W-:Y:S01]  /*12100*/  VIADD R96, R192, 0x100 ;  /* 0x00000100c0607836 */ /* 0x000fe20000000000 */
[----:B------:R-:W-:Y:S01]  /*12110*/  LOP3.LUT R3, R24, R3, RZ, 0xfc, !PT ;  /* 0x0000000318037212 */ /* 0x000fe200078efcff */
[C---:B------:R-:W-:Y:S01]  /*12120*/  VIADD R98, R192.reuse, 0xc0 ;  /* 0x000000c0c0627836 */ /* 0x040fe20000000000 */
[----:B------:R-:W-:Y:S01]  /*12130*/  SEL R24, RZ, 0x80, P0 ;  /* 0x00000080ff187807 */ /* 0x000fe20000000000 */
[C---:B------:R-:W-:Y:S01]  /*12140*/  VIADD R100, R192.reuse, 0x80 ;  /* 0x00000080c0647836 */ /* 0x040fe20000000000 */
[----:B0-----:R0:W-:Y:S01]  /*12150*/  SYNCS.ARRIVE.TRANS64.RED.A1T0 RZ, [R0+URZ], RZ ;  /* 0x000000ff00ff79a7 */ /* 0x0011e2000810043f */
[----:B------:R-:W-:Y:S01]  /*12160*/  VIADD R102, R192, 0x40 ;  /* 0x00000040c0667836 */ /* 0x000fe20000000000 */
[----:B------:R0:W2:Y:S01]  /*12170*/  SHFL.IDX PT, R20, R84, RZ, 0x181f ;  /* 0x00181fff54147589 */ /* 0x0000a200000e0000 */
[----:B------:R-:W-:-:S02]  /*12180*/  LOP3.LUT R24, R3, R24, RZ, 0xfc, !PT ;  /* 0x0000001803187212 */ /* 0x000fc400078efcff */
[----:B------:R-:W-:Y:S01]  /*12190*/  SHF.R.S32.HI R89, RZ, 0x1f, R89 ;  /* 0x0000001fff597819 */ /* 0x000fe20000011459 */
[----:B------:R0:W3:Y:S01]  /*121a0*/  SHFL.IDX PT, R21, R86, RZ, 0x181f ;  /* 0x00181fff56157589 */ /* 0x0000e200000e0000 */
[----:B------:R-:W-:Y:S02]  /*121b0*/  SHF.R.S32.HI R92, RZ, 0x1f, R92 ;  /* 0x0000001fff5c7819 */ /* 0x000fe4000001145c */
[----:B------:R-:W-:Y:S02]  /*121c0*/  SHF.R.S32.HI R94, RZ, 0x1f, R94 ;  /* 0x0000001fff5e7819 */ /* 0x000fe4000001145e */
[----:B------:R-:W-:Y:S02]  /*121d0*/  SHF.R.S32.HI R96, RZ, 0x1f, R96 ;  /* 0x0000001fff607819 */ /* 0x000fe40000011460 */
[----:B------:R-:W-:Y:S02]  /*121e0*/  SHF.R.S32.HI R98, RZ, 0x1f, R98 ;  /* 0x0000001fff627819 */ /* 0x000fe40000011462 */
[----:B------:R-:W-:-:S02]  /*121f0*/  SHF.R.S32.HI R100, RZ, 0x1f, R100 ;  /* 0x0000001fff647819 */ /* 0x000fc40000011464 */
[----:B------:R-:W-:Y:S01]  /*12200*/  SHF.R.S32.HI R102, RZ, 0x1f, R102 ;  /* 0x0000001fff667819 */ /* 0x000fe20000011466 */
[----:B0-----:R-:W-:Y:S06]  /*12210*/  @P1 BRA `(.L_x_4574) ;  /* 0x00000000007c1947 */ /* 0x001fec0003800000 */
[-C--:B------:R-:W-:Y:S02]  /*12220*/  ISETP.GE.AND P1, PT, R101, R85.reuse, PT ;  /* 0x000000556500720c */ /* 0x080fe40003f26270 */
[-C--:B------:R-:W-:Y:S02]  /*12230*/  ISETP.GE.AND P0, PT, R192, R85.reuse, PT ;  /* 0x00000055c000720c */ /* 0x080fe40003f06270 */
[-C--:B------:R-:W-:Y:S02]  /*12240*/  ISETP.GE.AND P5, PT, R99, R85.reuse, PT ;  /* 0x000000556300720c */ /* 0x080fe40003fa6270 */
[----:B------:R-:W-:-:S07]  /*12250*/  ISETP.GE.AND P3, PT, R97, R85, PT ;  /* 0x000000556100720c */ /* 0x000fce0003f66270 */
[C---:B--2---:R-:W-:Y:S02]  /*12260*/  @!P1 LEA R80, P2, R101.reuse, R20, 0x1 ;  /* 0x0000001465509211 */ /* 0x044fe400078408ff */
[----:B---3--:R-:W-:Y:S02]  /*12270*/  @!P0 IMAD.WIDE R82, R192, 0x2, R20 ;  /* 0x00000002c0528825 */ /* 0x008fe400078e0214 */
        /* <DEDUP_REMOVED lines=25> */
.L_x_4574:
[----:B------:R-:W-:Y:S05]  /*12410*/  BSYNC B1 ;  /* 0x0000000000017941 */ /* 0x000fea0003800000 */
.L_x_4573:
[----:B------:R-:W-:Y:S01]  /*12420*/  VIADD R0, R87, 0x20 ;  /* 0x0000002057007836 */ /* 0x000fe20000000000 */
[----:B0----5:R0:W4:Y:S04]  /*12430*/  SHFL.IDX PT, R5, R86, 0x1, 0x181f ;  /* 0x00381f0056057f89 */ /* 0x02112800000e0000 */
[----:B------:R-:W-:Y:S01]  /*12440*/  ISETP.GE.AND P0, PT, R0, R88, PT ;  /* 0x000000580000720c */ /* 0x000fe20003f06270 */
[----:B------:R0:W0:-:S12]  /*12450*/  SHFL.IDX PT, R4, R84, 0x1, 0x181f ;  /* 0x00381f0054047f89 */ /* 0x00001800000e0000 */
[----:B------:R-:W-:Y:S05]  /*12460*/  @P0 BRA `(.L_x_4575) ;  /* 0x0000001000680947 */ /* 0x000fea0003800000 */
[-C--:B------:R-:W-:Y:S02]  /*12470*/  ISETP.GE.AND P5, PT, R101, R85.reuse, PT ;  /* 0x000000556500720c */ /* 0x080fe40003fa6270 */
[-C--:B------:R-:W-:Y:S02]  /*12480*/  ISETP.GE.AND P6, PT, R192, R85.reuse, PT ;  /* 0x00000055c000720c */ /* 0x080fe40003fc6270 */
[-C--:B------:R-:W-:Y:S02]  /*12490*/  ISETP.GE.AND P3, PT, R99, R85.reuse, PT ;  /* 0x000000556300720c */ /* 0x080fe40003f66270 */
[-C--:B------:R-:W-:Y:S02]  /*124a0*/  ISETP.GE.AND P2, PT, R97, R85.reuse, PT ;  /* 0x000000556100720c */ /* 0x080fe40003f46270 */
[-C--:B------:R-:W-:Y:S02]  /*124b0*/  ISETP.GE.AND P1, PT, R95, R85.reuse, PT ;  /* 0x000000555f00720c */ /* 0x080fe40003f26270 */
[----:B------:R-:W-:-:S03]  /*124c0*/  ISETP.GE.AND P0, PT, R93, R85, PT ;  /* 0x000000555d00720c */ /* 0x000fc60003f06270 */
[CC--:B0-----:R-:W-:Y:S02]  /*124d0*/  @!P5 LEA R12, P4, R101.reuse, R4.reuse, 0x1 ;  /* 0x00000004650cd211 */ /* 0x0c1fe400078808ff */
[----:B----4-:R-:W-:Y:S02]  /*124e0*/  @!P6 IMAD.WIDE R6, R192, 0x2, R4 ;  /* 0x00000002c006e825 */ /* 0x010fe400078e0204 */
[----:B------:R-:W-:Y:S02]  /*124f0*/  @!P5 LEA.HI.X R13, R101, R5, R102, 0x1, P4 ;  /* 0x00000005650dd211 */ /* 0x000fe400020f0c66 */
[----:B------:R-:W-:Y:S01]  /*12500*/  LOP3.LUT P4, RZ, R3, 0x40, RZ, 0xc0, !PT ;  /* 0x0000004003ff7812 */ /* 0x000fe2000788c0ff */
[----:B------:R0:W-:Y:S01]  /*12510*/  @!P6 ST.E.128 desc[UR40][R6.64], R8 ;  /* 0x000000080600e985 */ /* 0x0001e2000c101d28 */
[----:B------:R-:W-:-:S03]  /*12520*/  @!P3 LEA R14, P6, R99, R4, 0x1 ;  /* 0x00000004630eb211 */ /* 0x000fc600078c08ff */
[----:B------:R4:W-:Y:S01]  /*12530*/  @!P5 ST.E.128 desc[UR40][R12.64], R28 ;  /* 0x0000001c0c00d985 */ /* 0x0009e2000c101d28 */
[-C--:B------:R-:W-:Y:S02]  /*12540*/  @!P3 LEA.HI.X R15, R99, R5.reuse, R100, 0x1, P6 ;  /* 0x00000005630fb211 */ /* 0x080fe400030f0c64 */
[-C--:B--2---:R-:W-:Y:S02]  /*12550*/  @!P2 LEA R20, P5, R97, R4.reuse, 0x1 ;  /* 0x000000046114a211 */ /* 0x084fe400078a08ff */
[-C--:B------:R-:W-:Y:S01]  /*12560*/  @!P1 LEA R32, P6, R95, R4.reuse, 0x1 ;  /* 0x000000045f209211 */ /* 0x080fe200078c08ff */
[----:B------:R4:W-:Y:S01]  /*12570*/  @!P3 ST.E.128 desc[UR40][R14.64], R36 ;  /* 0x000000240e00b985 */ /* 0x0009e2000c101d28 */
[----:B------:R-:W-:Y:S02]  /*12580*/  @!P0 LEA R34, P3, R93, R4, 0x1 ;  /* 0x000000045d228211 */ /* 0x000fe400078608ff */
[-C--:B---3--:R-:W-:Y:S02]  /*12590*/  @!P2 LEA.HI.X R21, R97, R5.reuse, R98, 0x1, P5 ;  /* 0x000000056115a211 */ /* 0x088fe400028f0c62 */
        /* <DEDUP_REMOVED lines=14> */
.L_x_4570:
        /* <DEDUP_REMOVED lines=16> */
[----:B------:R-:W-:Y:S01]  /*12780*/  @P1 IADD3.X R7, R0, UR5, RZ, P2, !PT ;  /* 0x0000000500071c10 */ /* 0x000fe200097fe4ff */
[----:B------:R-:W-:-:S06]  /*12790*/  IMAD.U32 R0, RZ, RZ, UR4 ;  /* 0x00000004ff007e24 */ /* 0x000fcc000f8e00ff */
[----:B------:R2:W5:Y:S01]  /*127a0*/  @P1 LDG.E R0, desc[UR40][R6.64] ;  /* 0x0000002806001981 */ /* 0x000562000c1e1900 */
[----:B---3--:R-:W-:-:S04]  /*127b0*/  IADD3 R24, R24, -0x80, RZ ;  /* 0xffffff8018187810 */ /* 0x008fc80007ffe0ff */
[----:B------:R-:W-:Y:S01]  /*127c0*/  ISETP.GE.AND P2, PT, R24, 0x40, PT ;  /* 0x000000401800780c */ /* 0x000fe20003f46270 */
[----:B--2-4-:R-:W-:-:S12]  /*127d0*/  @P1 BRA `(.L_x_4576) ;  /* 0x0000000000101947 */ /* 0x014fd80003800000 */
[----:B------:R-:W-:Y:S05]  /*127e0*/  @!P0 BRA `(.L_x_4576) ;  /* 0x00000000000c8947 */ /* 0x000fea0003800000 */
[----:B------:R-:W2:Y:S04]  /*127f0*/  LDG.E R7, desc[UR40][R4.64] ;  /* 0x0000002804077981 */ /* 0x000ea8000c1e1900 */
[----:B-----5:R-:W2:Y:S02]  /*12800*/  LDG.E R0, desc[UR40][R4.64+0x4] ;  /* 0x0000042804007981 */ /* 0x020ea4000c1e1900 */
[----:B--2---:R-:W-:-:S07]  /*12810*/  IMAD.IADD R0, R0, 0x1, -R7 ;  /* 0x0000000100007824 */ /* 0x004fce00078e0a07 */
.L_x_4576:
[----:B------:R-:W2:Y:S04]  /*12820*/  LDL.LU R5, [R1+0x38] ;  /* 0x0000380001057983 */ /* 0x000ea80000300800 */
[----:B------:R-:W3:Y:S04]  /*12830*/  LDL.LU R4, [R1+0x50] ;  /* 0x0000500001047983 */ /* 0x000ee80000300800 */
[----:B------:R-:W4:Y:S04]  /*12840*/  LDL R28, [R1+0x2c] ;  /* 0x00002c00011c7983 */ /* 0x000f280000100800 */
[----:B------:R0:W5:Y:S01]  /*12850*/  LDL R20, [R1+0x4c] ;  /* 0x00004c0001147983 */ /* 0x0001620000100800 */
        /* <DEDUP_REMOVED lines=25> */
[----:B--2---:R-:W-:Y:S02]  /*129f0*/  @P0 SHF.R.U32.HI R7, RZ, R21, R6 ;  /* 0x00000015ff070219 */ /* 0x004fe40000011606 */
        /* <DEDUP_REMOVED lines=20> */
.L_x_4578:
[----:B------:R-:W-:Y:S05]  /*12b40*/  BSYNC B1 ;  /* 0x0000000000017941 */ /* 0x000fea0003800000 */
.L_x_4577:
        /* <DEDUP_REMOVED lines=11> */
[----:B------:R-:W-:Y:S01]  /*12c00*/  ULDC.64 UR4, c[0x0][0xbe8] ;  /* 0x0002fa0000047ab9 */ /* 0x000fe20000000a00 */
[----:B------:R-:W-:Y:S01]  /*12c10*/  LOP3.LUT R8, R8, 0xfffffff8, RZ, 0xc0, !PT ;  /* 0xfffffff808087812 */ /* 0x000fe200078ec0ff */
[----:B------:R-:W0:Y:S01]  /*12c20*/  @P0 LDC R7, c[0x0][0xcec] ;  /* 0x00033b00ff070b82 */ /* 0x000e220000000800 */
[----:B------:R-:W-:Y:S01]  /*12c30*/  IMAD.IADD R5, R5, 0x1, R3 ;  /* 0x0000000105057824 */ /* 0x000fe200078e0203 */
[----:B------:R-:W-:Y:S01]  /*12c40*/  SHF.R.S32.HI R12, RZ, 0x3, R12 ;  /* 0x00000003ff0c7819 */ /* 0x000fe2000001140c */
[----:B------:R-:W-:-:S02]  /*12c50*/  IMAD R3, R13, UR4, RZ ;  /* 0x000000040d037c24 */ /* 0x000fc4000f8e02ff */
[----:B------:R-:W-:Y:S02]  /*12c60*/  VIADD R43, R192, 0x40 ;  /* 0x00000040c02b7836 */ /* 0x000fe40000000000 */
[----:B------:R-:W-:Y:S01]  /*12c70*/  IMAD.IADD R8, R24, 0x1, -R8 ;  /* 0x0000000118087824 */ /* 0x000fe200078e0a08 */
[----:B------:R-:W3:Y:S01]  /*12c80*/  @P0 LDC R9, c[0x0][0xcf0] ;  /* 0x00033c00ff090b82 */ /* 0x000ee20000000800 */
[C---:B------:R-:W-:Y:S02]  /*12c90*/  IMAD R3, R28.reuse, UR5, R3 ;  /* 0x000000051c037c24 */ /* 0x040fe4000f8e0203 */
[----:B------:R-:W-:Y:S01]  /*12ca0*/  IMAD.WIDE.U32 R4, R28, UR4, R4 ;  /* 0x000000041c047c25 */ /* 0x000fe2000f8e0004 */
[----:B------:R-:W-:Y:S01]  /*12cb0*/  ULDC.64 UR4, c[0x0][0xbf0] ;  /* 0x0002fc0000047ab9 */ /* 0x000fe20000000a00 */
[-C--:B--2---:R-:W-:Y:S02]  /*12cc0*/  ISETP.GE.AND P1, PT, R43, R21.reuse, PT ;  /* 0x000000152b00720c */ /* 0x084fe40003f26270 */
[----:B------:R-:W-:Y:S01]  /*12cd0*/  IMAD R6, R8, 0x20, R12 ;  /* 0x0000002008067824 */ /* 0x000fe200078e020c */
[----:B------:R-:W-:Y:S01]  /*12ce0*/  ISETP.GE.AND P2, PT, R192, R21, PT ;  /* 0x00000015c000720c */ /* 0x000fe20003f46270 */
[----:B------:R-:W-:Y:S01]  /*12cf0*/  IMAD.IADD R5, R5, 0x1, R3 ;  /* 0x0000000105057824 */ /* 0x000fe200078e0203 */
[----:B------:R-:W-:Y:S01]  /*12d00*/  SEL R10, RZ, 0xffffffff, P1 ;  /* 0xffffffffff0a7807 */ /* 0x000fe20000800000 */
[----:B------:R-:W-:-:S02]  /*12d10*/  IMAD R3, R14, UR4, RZ ;  /* 0x000000040e037c24 */ /* 0x000fc4000f8e02ff */
[----:B------:R-:W-:Y:S02]  /*12d20*/  IMAD R8, R20, 0x40, R6 ;  /* 0x0000004014087824 */ /* 0x000fe400078e0206 */
[C---:B------:R-:W-:Y:S02]  /*12d30*/  IMAD R3, R15.reuse, UR5, R3 ;  /* 0x000000050f037c24 */ /* 0x040fe4000f8e0203 */
[----:B------:R-:W-:Y:S01]  /*12d40*/  IMAD.WIDE.U32 R4, R15, UR4, R4 ;  /* 0x000000040f047c25 */ /* 0x000fe2000f8e0004 */
[----:B------:R-:W-:-:S03]  /*12d50*/  ULDC.64 UR4, c[0x0][0xbe0] ;  /* 0x0002f80000047ab9 */ /* 0x000fc60000000a00 */
[----:B------:R-:W-:Y:S01]  /*12d60*/  VIADD R41, R192, 0x80 ;  /* 0x00000080c0297836 */ /* 0x000fe20000000000 */
[----:B------:R-:W-:Y:S01]  /*12d70*/  IADD3 R5, R5, R3, RZ ;  /* 0x0000000305057210 */ /* 0x000fe20007ffe0ff */
[----:B0-----:R-:W-:Y:S01]  /*12d80*/  @P0 IMAD.HI.U32 R6, R8, R7, RZ ;  /* 0x0000000708060227 */ /* 0x001fe200078e00ff */
[----:B------:R-:W-:Y:S02]  /*12d90*/  SEL R7, RZ, 0x1, P2 ;  /* 0x00000001ff077807 */ /* 0x000fe40001000000 */
[----:B------:R-:W-:Y:S01]  /*12da0*/  ISETP.GE.AND P2, PT, R41, R21, PT ;  /* 0x000000152900720c */ /* 0x000fe20003f46270 */
[----:B------:R-:W-:Y:S02]  /*12db0*/  IMAD.SHL.U32 R10, R10, 0x2, RZ ;  /* 0x000000020a0a7824 */ /* 0x000fe400078e00ff */
[C---:B------:R-:W-:Y:S02]  /*12dc0*/  VIADD R39, R192.reuse, 0xc0 ;  /* 0x000000c0c0277836 */ /* 0x040fe40000000000 */
        /* <DEDUP_REMOVED lines=9> */
[----:B------:R-:W-:-:S02]  /*12e60*/  SHF.R.S32.HI R6, RZ, 0x1f, R3 ;  /* 0x0000001fff067819 */ /* 0x000fc40000011403 */
[----:B------:R-:W-:Y:S01]  /*12e70*/  SEL R11, RZ, 0xffffffff, P1 ;  /* 0xffffffffff0b7807 */ /* 0x000fe20000800000 */
[----:B------:R-:W-:Y:S01]  /*12e80*/  IMAD.SHL.U32 R10, R10, 0x4, RZ ;  /* 0x000000040a0a7824 */ /* 0x000fe200078e00ff */
[----:B------:R-:W-:Y:S01]  /*12e90*/  ISETP.GE.AND P0, PT, R37, R21, PT ;  /* 0x000000152500720c */ /* 0x000fe20003f06270 */
[----:B------:R-:W-:Y:S02]  /*12ea0*/  IMAD R6, R6, UR4, RZ ;  /* 0x0000000406067c24 */ /* 0x000fe4000f8e02ff */
[----:B------:R-:W-:Y:S01]  /*12eb0*/  IMAD.SHL.U32 R11, R11, 0x8, RZ ;  /* 0x000000080b0b7824 */ /* 0x000fe200078e00ff */
[----:B------:R-:W-:Y:S01]  /*12ec0*/  LOP3.LUT R0, R10, 0x4, R9, 0xe2, !PT ;  /* 0x000000040a007812 */ /* 0x000fe200078ee209 */
[----:B------:R-:W-:Y:S02]  /*12ed0*/  IMAD R7, R29, R7, R8 ;  /* 0x000000071d077224 */ /* 0x000fe400078e0208 */
[----:B------:R-:W-:Y:S01]  /*12ee0*/  IMAD R9, R3, UR5, R6 ;  /* 0x0000000503097c24 */ /* 0x000fe2000f8e0206 */
[----:B------:R-:W-:Y:S01]  /*12ef0*/  SEL R6, RZ, 0xffffffff, P0 ;  /* 0xffffffffff067807 */ /* 0x000fe20000000000 */
[----:B------:R-:W-:Y:S01]  /*12f00*/  VIADD R35, R192, 0x140 ;  /* 0x00000140c0237836 */ /* 0x000fe20000000000 */
[----:B------:R-:W-:Y:S01]  /*12f10*/  LOP3.LUT R3, R11, 0x8, R0, 0xe2, !PT ;  /* 0x000000080b037812 */ /* 0x000fe200078ee200 */
[----:B------:R-:W-:Y:S01]  /*12f20*/  ULDC.64 UR4, c[0x0][0xbd8] ;  /* 0x0002f60000047ab9 */ /* 0x000fe20000000a00 */
[----:B------:R-:W-:Y:S01]  /*12f30*/  SHF.R.S32.HI R0, RZ, 0x1f, R7 ;  /* 0x0000001fff007819 */ /* 0x000fe20000011407 */
[----:B------:R-:W-:Y:S01]  /*12f40*/  IMAD.SHL.U32 R6, R6, 0x10, RZ ;  /* 0x0000001006067824 */ /* 0x000fe200078e00ff */
[----:B------:R-:W-:Y:S01]  /*12f50*/  ISETP.GE.AND P0, PT, R35, R21, PT ;  /* 0x000000152300720c */ /* 0x000fe20003f06270 */
[----:B------:R-:W-:-:S02]  /*12f60*/  VIADD R33, R192, 0x180 ;  /* 0x00000180c0217836 */ /* 0x000fc40000000000 */
[----:B------:R-:W-:Y:S01]  /*12f70*/  IMAD R0, R0, UR4, RZ ;  /* 0x0000000400007c24 */ /* 0x000fe2000f8e02ff */
[----:B------:R-:W-:Y:S01]  /*12f80*/  LOP3.LUT R6, R6, 0x10, R3, 0xe2, !PT ;  /* 0x0000001006067812 */ /* 0x000fe200078ee203 */
[----:B------:R-:W-:Y:S01]  /*12f90*/  IMAD.IADD R5, R5, 0x1, R9 ;  /* 0x0000000105057824 */ /* 0x000fe200078e0209 */
[----:B------:R-:W-:Y:S01]  /*12fa0*/  SEL R8, RZ, 0xffffffff, P0 ;  /* 0xffffffffff087807 */ /* 0x000fe20000000000 */
[----:B------:R-:W-:Y:S01]  /*12fb0*/  IMAD R3, R7, UR5, R0 ;  /* 0x0000000507037c24 */ /* 0x000fe2000f8e0200 */
[----:B------:R-:W-:Y:S01]  /*12fc0*/  ISETP.GE.AND P0, PT, R33, R21, PT ;  /* 0x000000152100720c */ /* 0x000fe20003f06270 */
[----:B------:R-:W-:Y:S02]  /*12fd0*/  IMAD R0, R20, 0x40, R12 ;  /* 0x0000004014007824 */ /* 0x000fe400078e020c */
[----:B------:R-:W-:Y:S01]  /*12fe0*/  IMAD.WIDE.U32 R4, R7, UR4, R4 ;  /* 0x0000000407047c25 */ /* 0x000fe2000f8e0004 */
[----:B------:R-:W-:Y:S01]  /*12ff0*/  SEL R7, RZ, 0x40, P0 ;  /* 0x00000040ff077807 */ /* 0x000fe20000000000 */
[----:B------:R-:W-:Y:S01]  /*13000*/  ULDC.64 UR4, c[0x0][0xb80] ;  /* 0x0002e00000047ab9 */ /* 0x000fe20000000a00 */
[----:B------:R-:W-:Y:S01]  /*13010*/  ISETP.GE.AND P0, PT, R0, R31, PT ;  /* 0x0000001f0000720c */ /* 0x000fe20003f06270 */
[----:B------:R-:W-:Y:S01]  /*13020*/  IMAD.SHL.U32 R9, R8, 0x20, RZ ;  /* 0x0000002008097824 */ /* 0x000fe200078e00ff */
[----:B------:R-:W-:Y:S01]  /*13030*/  IADD3 R3, R5, R3, RZ ;  /* 0x0000000305037210 */ /* 0x000fe20007ffe0ff */
[----:B------:R-:W-:Y:S01]  /*13040*/  VIADD R30, R192, 0x1c0 ;  /* 0x000001c0c01e7836 */ /* 0x000fe20000000000 */
[----:B------:R-:W-:Y:S01]  /*13050*/  LEA R20, P1, R4, UR4, 0x1 ;  /* 0x0000000404147c11 */ /* 0x000fe2000f8208ff */
[C---:B------:R-:W-:Y:S01]  /*13060*/  VIADD R32, R192.reuse, 0x1c0 ;  /* 0x000001c0c0207836 */ /* 0x040fe20000000000 */
        /* <DEDUP_REMOVED lines=53> */
.L_x_4580:
[----:B------:R-:W-:Y:S05]  /*133c0*/  BSYNC B1 ;  /* 0x0000000000017941 */ /* 0x000fea0003800000 */
.L_x_4579:
        /* <DEDUP_REMOVED lines=36> */
.L_x_4575:
[----:B------:R-:W-:Y:S05]  /*13610*/  BSYNC B0 ;  /* 0x0000000000007941 */ /* 0x000fea0003800000 */
.L_x_4569:
[----:B------:R-:W-:Y:S02]  /*13620*/  ULDC UR4, c[0x0][0xd3c] ;  /* 0x00034f0000047ab9 */ /* 0x000fe40000000800 */
[----:B------:R-:W-:-:S13]  /*13630*/  ISETP.GE.AND P0, PT, R27, UR4, PT ;  /* 0x000000041b007c0c */ /* 0x000fda000bf06270 */
[----:B------:R-:W-:Y:S05]  /*13640*/  @!P0 BRA `(.L_x_4581) ;  /* 0xfffffedc00d88947 */ /* 0x000fea000383ffff */
[----:B------:R-:W-:Y:S05]  /*13650*/  BRA `(.L_x_4460) ;  /* 0x0000007c00e87947 */ /* 0x000fea0003800000 */
.L_x_4458:
[----:B------:R-:W-:-:S08]  /*13660*/  NOP ;  /* 0x0000000000007918 */ /* 0x000fd00000000000 */
[----:B------:R-:W0:-:S00]  /*13670*/  USETMAXREG.DEALLOC.CTAPOOL 0x28 ;  /* 0x00000028000079c8 */ /* 0x000e0000080e0500 */
        /* <DEDUP_REMOVED lines=14> */
.L_x_4582:
        /* <DEDUP_REMOVED lines=41> */
.L_x_4588:
        /* <DEDUP_REMOVED lines=12> */
.L_x_4587:
[----:B------:R-:W-:Y:S05]  /*13ab0*/  BSYNC B0 ;  /* 0x0000000000007941 */ /* 0x000fea0003800000 */
.L_x_4586:
        /* <DEDUP_REMOVED lines=21> */
.L_x_4584:
        /* <DEDUP_REMOVED lines=15> */
.L_x_4589:
        /* <DEDUP_REMOVED lines=28> */
.L_x_4585:
[----:B------:R-:W-:Y:S02]  /*13ec0*/  IMAD.MOV.U32 R17, RZ, RZ, RZ ;  /* 0x000000ffff117224 */ /* 0x000fe400078e00ff */
[----:B------:R-:W-:Y:S02]  /*13ed0*/  IMAD.U32 R16, RZ, RZ, UR6 ;  /* 0x00000006ff107e24 */ /* 0x000fe4000f8e00ff */
[----:B------:R-:W-:-:S07]  /*13ee0*/  IMAD.MOV.U32 R18, RZ, RZ, RZ ;  /* 0x000000ffff127224 */ /* 0x000fce00078e00ff */
.L_x_4590:
[----:B------:R-:W-:-:S13]  /*13ef0*/  ISETP.NE.AND P0, PT, R5, RZ, PT ;  /* 0x000000ff0500720c */ /* 0x000fda0003f05270 */
[----:B------:R-:W0:Y:S01]  /*13f00*/  @!P0 S2R R3, SR_CgaCtaId ;  /* 0x0000000000038919 */ /* 0x000e220000008800 */
[----:B------:R-:W-:-:S04]  /*13f10*/  @!P0 MOV R2, 0x400 ;  /* 0x0000040000028802 */ /* 0x000fc80000000f00 */
[----:B0-----:R-:W-:-:S05]  /*13f20*/  @!P0 LEA R2, R3, R2, 0x18 ;  /* 0x0000000203028211 */ /* 0x001fca00078ec0ff */
[----:B------:R1:W-:Y:S01]  /*13f30*/  @!P0 STS.128 [R2+0x388d0], R16 ;  /* 0x0388d01002008388 */ /* 0x0003e20000000c00 */
[----:B------:R-:W-:Y:S06]  /*13f40*/  BAR.ARV 0x5, 0x180 ;  /* 0x0146000000007b1d */ /* 0x000fec0000002000 */
.L_x_4583:
[----:B------:R2:W-:Y:S01]  /*13f50*/  STL [R1+0x28], RZ ;  /* 0x000028ff01007387 */ /* 0x0005e20000100800 */
[----:B------:R-:W-:Y:S01]  /*13f60*/  ULDC UR4, c[0x0][0xd3c] ;  /* 0x00034f0000047ab9 */ /* 0x000fe20000000800 */
[----:B------:R-:W-:Y:S01]  /*13f70*/  IMAD.MOV.U32 R28, RZ, RZ, 0x1 ;  /* 0x00000001ff1c7424 */ /* 0x000fe200078e00ff */
[----:B0-----:R-:W-:Y:S01]  /*13f80*/  ISETP.GE.AND P0, PT, R19, UR4, PT ;  /* 0x0000000413007c0c */ /* 0x001fe2000bf06270 */
[----:B------:R-:W-:-:S12]  /*13f90*/  IMAD.MOV.U32 R25, RZ, RZ, RZ ;  /* 0x000000ffff197224 */ /* 0x000fd800078e00ff */
[----:B--2---:R-:W-:Y:S05]  /*13fa0*/  @P0 BRA `(.L_x_4591) ;  /* 0x0000007000b80947 */ /* 0x004fea0003800000 */
[----:B------:R-:W2:Y:S01]  /*13fb0*/  LDL R4, [R1+0x8] ;  /* 0x0000080001047983 */ /* 0x000ea20000100800 */
[----:B------:R-:W0:Y:S01]  /*13fc0*/  S2UR UR5, SR_CgaCtaId ;  /* 0x00000000000579c3 */ /* 0x000e220000008800 */
[C---:B-1----:R-:W-:Y:S01]  /*13fd0*/  IMAD.SHL.U32 R2, R0.reuse, 0x8, RZ ;  /* 0x0000000800027824 */ /* 0x042fe200078e00ff */
[----:B------:R-:W-:Y:S01]  /*13fe0*/  LOP3.LUT R5, R0, 0x7f, RZ, 0xc0, !PT ;  /* 0x0000007f00057812 */ /* 0x000fe200078ec0ff */
[----:B------:R-:W-:Y:S01]  /*13ff0*/  UMOV UR4, 0x400 ;  /* 0x0000040000047882 */ /* 0x000fe20000000000 */
[----:B------:R-:W-:Y:S01]  /*14000*/  BSSY B8, `(.L_x_4591) ;  /* 0x0000728000087945 */ /* 0x000fe20003800000 */
[----:B------:R-:W-:Y:S02]  /*14010*/  MOV R29, 0x1 ;  /* 0x00000001001d7802 */ /* 0x000fe40000000f00 */
[----:B------:R-:W-:Y:S02]  /*14020*/  CS2R R24, SRZ ;  /* 0x0000000000187805 */ /* 0x000fe4000001ff00 */
[C---:B------:R-:W-:Y:S01]  /*14030*/  LOP3.LUT R3, R2.reuse, 0x1f8, RZ, 0xc0, !PT ;  /* 0x000001f802037812 */ /* 0x040fe200078ec0ff */
[----:B------:R-:W-:Y:S01]  /*14040*/  IMAD.SHL.U32 R36, R5, 0x8, RZ ;  /* 0x0000000805247824 */ /* 0x000fe200078e00ff */
[----:B------:R-:W-:Y:S01]  /*14050*/  LOP3.LUT R2, R2, 0x38, RZ, 0xc0, !PT ;  /* 0x0000003802027812 */ /* 0x000fe200078ec0ff */
[----:B------:R-:W-:Y:S01]  /*14060*/  IMAD.MOV.U32 R28, RZ, RZ, 0x1 ;  /* 0x00000001ff1c7424 */ /* 0x000fe200078e00ff */
[----:B------:R-:W-:Y:S01]  /*14070*/  LOP3.LUT R3, R3, 0x38, R0, 0x78, !PT ;  /* 0x0000003803037812 */ /* 0x000fe200078e7800 */
[----:B------:R-:W-:Y:S01]  /*14080*/  IMAD.SHL.U32 R0, R0, 0x10, RZ ;  /* 0x0000001000007824 */ /* 0x000fe200078e00ff */
[----:B------:R-:W-:Y:S01]  /*14090*/  ULDC.64 UR38, c[0x0][0x198] ;  /* 0x0000660000267ab9 */ /* 0x000fe20000000a00 */
[----:B------:R-:W-:Y:S01]  /*140a0*/  ULDC UR36, c[0x0][0xc] ;  /* 0x0000030000247ab9 */ /* 0x000fe20000000800 */
[----:B------:R-:W-:-:S02]  /*140b0*/  LOP3.LUT R36, R3, 0x200, R36, 0xf8, !PT ;  /* 0x0000020003247812 */ /* 0x000fc400078ef824 */
[----:B------:R-:W-:-:S04]  /*140c0*/  SHF.R.U32.HI R3, RZ, 0x3, R5 ;  /* 0x00000003ff037819 */ /* 0x000fc80000011605 */
[----:B------:R-:W-:Y:S02]  /*140d0*/  LOP3.LUT R3, R3, 0x70, R0, 0xf8, !PT ;  /* 0x0000007003037812 */ /* 0x000fe400078ef800 */
[C---:B------:R-:W-:Y:S01]  /*140e0*/  LOP3.LUT R0, R2.reuse, 0x40, RZ, 0xfc, !PT ;  /* 0x0000004002007812 */ /* 0x040fe200078efcff */
[----:B0-----:R-:W-:Y:S01]  /*140f0*/  ULEA UR4, UR5, UR4, 0x18 ;  /* 0x0000000405047291 */ /* 0x001fe2000f8ec03f */
[C---:B------:R-:W-:Y:S02]  /*14100*/  LOP3.LUT R3, R2.reuse, 0xc0, RZ, 0xfc, !PT ;  /* 0x000000c002037812 */ /* 0x040fe400078efcff */
[C---:B------:R-:W-:Y:S02]  /*14110*/  LOP3.LUT R0, R2.reuse, 0x100, RZ, 0xfc, !PT ;  /* 0x0000010002007812 */ /* 0x040fe400078efcff */
[C---:B------:R-:W-:Y:S01]  /*14120*/  LOP3.LUT R3, R2.reuse, 0x180, RZ, 0xfc, !PT ;  /* 0x0000018002037812 */ /* 0x040fe200078efcff */
[----:B------:R-:W-:Y:S01]  /*14130*/  IMAD.U32 R23, RZ, RZ, UR4 ;  /* 0x00000004ff177e24 */ /* 0x000fe2000f8e00ff */
[----:B------:R-:W-:-:S03]  /*14140*/  LOP3.LUT R0, R2, 0x1c0, RZ, 0xfc, !PT ;  /* 0x000001c002007812 */ /* 0x000fc600078efcff */
[----:B------:R-:W-:Y:S01]  /*14150*/  IMAD R26, R36, 0x2, R23 ;  /* 0x00000002241a7824 */ /* 0x000fe200078e0217 */
[----:B--2---:R-:W-:-:S05]  /*14160*/  LOP3.LUT R4, R4, 0x2, RZ, 0xfc, !PT ;  /* 0x0000000204047812 */ /* 0x004fca00078efcff */
[----:B------:R0:W-:Y:S04]  /*14170*/  STL [R1+0x4c], R4 ;  /* 0x00004c0401007387 */ /* 0x0001e80000100800 */
[----:B------:R1:W-:Y:S01]  /*14180*/  STL [R1+0x28], RZ ;  /* 0x000028ff01007387 */ /* 0x0003e20000100800 */
[C---:B0-----:R-:W-:Y:S02]  /*14190*/  LOP3.LUT R4, R2.reuse, 0x80, RZ, 0xfc, !PT ;  /* 0x0000008002047812 */ /* 0x041fe400078efcff */
[----:B-1----:R-:W-:-:S07]  /*141a0*/  LOP3.LUT R4, R2, 0x140, RZ, 0xfc, !PT ;  /* 0x0000014002047812 */ /* 0x002fce00078efcff */
.L_x_4704:
[----:B0-----:R-:W0:Y:S02]  /*141b0*/  LDC.64 R2, c[0x0][0xd88] ;  /* 0x00036200ff027b82 */ /* 0x001e240000000a00 */
[----:B0-----:R-:W-:-:S05]  /*141c0*/  IMAD.WIDE R2, R19, 0x4, R2 ;  /* 0x0000000413027825 */ /* 0x001fca00078e0202 */
[----:B--2---:R-:W2:Y:S01]  /*141d0*/  LDG.E R37, desc[UR40][R2.64] ;  /* 0x0000002802257981 */ /* 0x004ea2000c1e1900 */
[----:B------:R-:W-:Y:S05]  /*141e0*/  YIELD ;  /* 0x0000000000007946 */ /* 0x000fea0003800000 */
[----:B------:R-:W-:Y:S01]  /*141f0*/  ULDC.64 UR4, c[0x0][0xb20] ;  /* 0x0002c80000047ab9 */ /* 0x000fe20000000a00 */
[----:B------:R-:W-:Y:S01]  /*14200*/  IMAD.MOV.U32 R34, RZ, RZ, RZ ;  /* 0x000000ffff227224 */ /* 0x000fe200078e00ff */
[----:B------:R-:W-:Y:S01]  /*14210*/  ISETP.NE.U32.AND P0, PT, RZ, UR4, PT ;  /* 0x00000004ff007c0c */ /* 0x000fe2000bf05070 */
[----:B---3--:R-:W-:Y:S01]  /*14220*/  IMAD.MOV.U32 R6, RZ, RZ, RZ ;  /* 0x000000ffff067224 */ /* 0x008fe200078e00ff */
[----:B------:R-:W-:Y:S01]  /*14230*/  ULDC.64 UR8, c[0x0][0xb10] ;  /* 0x0002c40000087ab9 */ /* 0x000fe20000000a00 */
[----:B------:R-:W-:Y:S01]  /*14240*/  ULDC.64 UR6, c[0x0][0xb08] ;  /* 0x0002c20000067ab9 */ /* 0x000fe20000000a00 */
[----:B------:R-:W-:-:S02]  /*14250*/  ISETP.NE.AND.EX P0, PT, RZ, UR5, PT, P0 ;  /* 0x00000005ff007c0c */ /* 0x000fc4000bf05300 */
        /* <DEDUP_REMOVED lines=9> */
[----:B------:R-:W-:Y:S01]  /*142f0*/  ISETP.NE.U32.AND P2, PT, RZ, UR8, PT ;  /* 0x00000008ff007c0c */ /* 0x000fe2000bf45070 */
[----:B0-----:R-:W-:Y:S01]  /*14300*/  IMAD.MOV.U32 R0, RZ, RZ, RZ ;  /* 0x000000ffff007224 */ /* 0x001fe200078e00ff */
[----:B------:R-:W-:Y:S02]  /*14310*/  ISETP.NE.AND.EX P0, PT, RZ, UR5, PT, P0 ;  /* 0x00000005ff007c0c */ /* 0x000fe4000bf05300 */
[----:B------:R-:W-:Y:S02]  /*14320*/  ISETP.NE.AND.EX P2, PT, RZ, UR9, PT, P2 ;  /* 0x00000009ff007c0c */ /* 0x000fe4000bf45320 */
[----:B------:R-:W-:Y:S02]  /*14330*/  ISETP.NE.U32.AND P1, PT, RZ, UR6, PT ;  /* 0x00000006ff007c0c */ /* 0x000fe4000bf25070 */
[----:B-1----:R-:W-:-:S02]  /*14340*/  IADD3 R2, P3, R27, UR4, RZ ;  /* 0x000000041b027c10 */ /* 0x002fc4000ff7e0ff */
[----:B------:R-:W-:Y:S02]  /*14350*/  ISETP.NE.AND.EX P1, PT, RZ, UR7, PT, P1 ;  /* 0x00000007ff007c0c */ /* 0x000fe4000bf25310 */
[----:B------:R-:W-:Y:S02]  /*14360*/  IADD3.X R3, R30, UR5, RZ, P3, !PT ;  /* 0x000000051e037c10 */ /* 0x000fe40009ffe4ff */
[----:B------:R-:W-:-:S03]  /*14370*/  IADD3 R4, P4, R27, UR6, RZ ;  /* 0x000000061b047c10 */ /* 0x000fc6000ff9e0ff */
[----:B------:R-:W2:Y:S01]  /*14380*/  @P0 LDG.E R6, desc[UR40][R2.64] ;  /* 0x0000002802060981 */ /* 0x000ea2000c1e1900 */
[----:B------:R-:W-:Y:S01]  /*14390*/  ULDC UR4, c[0x0][0x288] ;  /* 0x0000a20000047ab9 */ /* 0x000fe20000000800 */
[----:B------:R-:W-:Y:S01]  /*143a0*/  IADD3.X R5, R30, UR7, RZ, P4, !PT ;  /* 0x000000071e057c10 */ /* 0x000fe2000a7fe4ff */
[----:B------:R-:W-:Y:S01]  /*143b0*/  IMAD.U32 R8, RZ, RZ, UR4 ;  /* 0x00000004ff087e24 */ /* 0x000fe2000f8e00ff */
[----:B------:R-:W-:-:S03]  /*143c0*/  ULDC.64 UR4, c[0x0][0x418] ;  /* 0x0001060000047ab9 */ /* 0x000fc60000000a00 */
[----:B------:R-:W5:Y:S04]  /*143d0*/  @P1 LDG.E R0, desc[UR40][R4.64] ;  /* 0x0000002804001981 */ /* 0x000f68000c1e1900 */
[----:B--2---:R0:W-:Y:S02]  /*143e0*/  STL [R1], R6 ;  /* 0x0000000601007387 */ /* 0x0041e40000100800 */
        /* <DEDUP_REMOVED lines=19> */
.L_x_4592:
        /* <DEDUP_REMOVED lines=9> */
.L_x_4593:
        /* <DEDUP_REMOVED lines=9> */
.L_x_4594:
[----:B-1----:R-:W2:Y:S04]  /*14640*/  @P1 LDG.E R2, desc[UR40][R4.64] ;  /* 0x0000002804021981 */ /* 0x002ea8000c1e1900 */
[----:B------:R-:W2:Y:S01]  /*14650*/  @P1 LDG.E R4, desc[UR40][R4.64+0x4] ;  /* 0x0000042804041981 */ /* 0x000ea2000c1e1900 */
[----:B-----5:R-:W-:Y:S01]  /*14660*/  IMAD.IADD R7, R7, 0x1, -R34 ;  /* 0x0000000107077824 */ /* 0x020fe200078e0a22 */
[----:B------:R-:W-:Y:S01]  /*14670*/  BSSY B0, `(.L_x_4595) ;  /* 0x00001ae000007945 */ /* 0x000fe20003800000 */
[----:B--2---:R-:W-:-:S04]  /*14680*/  @P1 IMAD.IADD R6, R4, 0x1, -R2 ;  /* 0x0000000104061824 */ /* 0x004fc800078e0a02 */
[----:B------:R-:W-:-:S05]  /*14690*/  IMAD.IADD R3, R7, 0x1, R6 ;  /* 0x0000000107037824 */ /* 0x000fca00078e0206 */
[----:B------:R-:W-:Y:S01]  /*146a0*/  IADD3 R2, R3, 0x3f, RZ ;  /* 0x0000003f03027810 */ /* 0x000fe20007ffe0ff */
[----:B------:R1:W-:Y:S03]  /*146b0*/  STL [R1+0x10], R3 ;  /* 0x0000100301007387 */ /* 0x0003e60000100800 */
        /* <DEDUP_REMOVED lines=24> */
.L_x_4749:
[----:B--2---:R-:W-:Y:S02]  /*14840*/  ISETP.NE.AND P0, PT, R14, RZ, PT ;  /* 0x000000ff0e00720c */ /* 0x004fe40003f05270 */
[----:B------:R-:W-:-:S11]  /*14850*/  PLOP3.LUT P6, PT, PT, PT, PT, 0x8, 0x0 ;  /* 0x000000000000781c */ /* 0x000fd60003fce170 */
[----:B------:R-:W-:Y:S05]  /*14860*/  @P0 BRA `(.L_x_4598) ;  /* 0x00000000000c0947 */ /* 0x000fea0003800000 */
[----:B------:R-:W-:-:S03]  /*14870*/  UMOV UR4, 0xffffffff ;  /* 0xffffffff00047882 */ /* 0x000fc60000000000 */
[----:B------:R-:W-:Y:S05]  /*14880*/  BRA.DIV UR4, `(.L_x_4599) ;  /* 0x0000007a042c7947 */ /* 0x000fea000b800000 */
[----:B------:R-:W-:-:S13]  /*14890*/  ELECT P6, URZ, PT ;  /* 0x00000000003f782f */ /* 0x000fda00038c0000 */
.L_x_4598:
[----:B-1----:R-:W2:Y:S01]  /*148a0*/  LDL R3, [R1+0x28] ;  /* 0x0000280001037983 */ /* 0x002ea20000100800 */
[----:B------:R-:W-:Y:S01]  /*148b0*/  BSSY B1, `(.L_x_4600) ;  /* 0x0000008000017945 */ /* 0x000fe20003800000 */
[----:B--2---:R-:W-:-:S05]  /*148c0*/  VIADD R3, R3, 0x1 ;  /* 0x0000000103037836 */ /* 0x004fca0000000000 */
[----:B------:R-:W-:-:S04]  /*148d0*/  LEA.HI R6, R3, R3, RZ, 0x1 ;  /* 0x0000000303067211 */ /* 0x000fc800078f08ff */
[----:B------:R-:W-:-:S05]  /*148e0*/  LOP3.LUT R6, R6, 0xfffffffe, RZ, 0xc0, !PT ;  /* 0xfffffffe06067812 */ /* 0x000fca00078ec0ff */
[----:B------:R-:W-:-:S05]  /*148f0*/  IMAD.IADD R3, R3, 0x1, -R6 ;  /* 0x0000000103037824 */ /* 0x000fca00078e0a06 */
[----:B------:R-:W-:-:S04]  /*14900*/  SHF.L.U32 R3, R3, 0x1f, RZ ;  /* 0x0000001f03037819 */ /* 0x000fc800000006ff */
[----:B------:R-:W1:Y:S02]  /*14910*/  SYNCS.PHASECHK.TRANS64.TRYWAIT P0, [R23+URZ+0x38820], R3 ;  /* 0x03882003170075a7 */ /* 0x000e64000800017f */
[----:B-1----:R-:W-:Y:S05]  /*14920*/  @!P0 BRA `(.L_x_4601) ;  /* 0x0000007800248947 */ /* 0x002fea0003800000 */
.L_x_4752:
[----:B------:R-:W-:Y:S05]  /*14930*/  BSYNC B1 ;  /* 0x0000000000017941 */ /* 0x000fea0003800000 */
.L_x_4600:
        /* <DEDUP_REMOVED lines=10> */
.L_x_4753:
[----:B------:R-:W-:Y:S05]  /*149e0*/  BSYNC B2 ;  /* 0x0000000000027941 */ /* 0x000fea0003800000 */
.L_x_4604:
        /* <DEDUP_REMOVED lines=9> */
.L_x_4607:
[----:B------:R-:W-:Y:S05]  /*14a80*/  BSYNC B2 ;  /* 0x0000000000027941 */ /* 0x000fea0003800000 */
.L_x_4606:
[----:B------:R-:W-:Y:S01]  /*14a90*/  IMAD.MOV.U32 R12, RZ, RZ, RZ ;  /* 0x000000ffff0c7224 */ /* 0x000fe200078e00ff */
[----:B------:R-:W-:Y:S01]  /*14aa0*/  UIADD3 UR4, UP0, UR38, 0x570, URZ ;  /* 0x0000057026047890 */ /* 0x000fe2000ff1e03f */
[----:B------:R-:W-:Y:S01]  /*14ab0*/  IMAD R7, R2, 0x40, R0 ;  /* 0x0000004002077824 */ /* 0x000fe200078e0200 */
[----:B------:R-:W-:Y:S01]  /*14ac0*/  PLOP3.LUT P0, PT, PT, PT, PT, 0x80, 0x0 ;  /* 0x000000000000781c */ /* 0x000fe20003f0f070 */
[----:B0-----:R-:W-:Y:S01]  /*14ad0*/  IMAD R8, R24, 0x2000, R23 ;  /* 0x0000200018087824 */ /* 0x001fe200078e0217 */
[----:B------:R-:W-:Y:S01]  /*14ae0*/  R2UR UR10, R12 ;  /* 0x000000000c0a72ca */ /* 0x000fe200000e0000 */
[----:B------:R-:W-:Y:S01]  /*14af0*/  VIADD R7, R7, 0xffffffc0 ;  /* 0xffffffc007077836 */ /* 0x000fe20000000000 */
[----:B------:R-:W-:Y:S01]  /*14b00*/  UIADD3.X UR5, URZ, UR39, URZ, UP0, !UPT ;  /* 0x000000273f057290 */ /* 0x000fe200087fe43f */
[----:B------:R-:W-:Y:S01]  /*14b10*/  VIADD R8, R8, 0x22400 ;  /* 0x0002240008087836 */ /* 0x000fe20000000000 */
[----:B------:R-:W-:Y:S01]  /*14b20*/  UMOV UR6, 0x0 ;  /* 0x0000000000067882 */ /* 0x000fe20000000000 */
[----:B------:R-:W-:Y:S01]  /*14b30*/  VIADD R9, R3, 0x38890 ;  /* 0x0003889003097836 */ /* 0x000fe20000000000 */
[----:B------:R-:W-:-:S09]  /*14b40*/  UMOV UR7, 0x12f00000 ;  /* 0x12f0000000077882 */ /* 0x000fd20000000000 */
.L_x_4608:
        /* <DEDUP_REMOVED lines=13> */
.L_x_4754:
[----:B------:R-:W-:Y:S05]  /*14c20*/  BSYNC B2 ;  /* 0x0000000000027941 */ /* 0x000fea0003800000 */
.L_x_4609:
        /* <DEDUP_REMOVED lines=11> */
.L_x_4612:
[----:B------:R-:W-:Y:S05]  /*14ce0*/  BSYNC B2 ;  /* 0x0000000000027941 */ /* 0x000fea0003800000 */
.L_x_4611:
[----:B------:R-:W-:Y:S01]  /*14cf0*/  R2UR UR10, R12 ;  /* 0x000000000c0a72ca */ /* 0x000fe200000e0000 */
[----:B------:R-:W-:Y:S01]  /*14d00*/  UIADD3 UR4, UP0, UR38, 0x670, URZ ;  /* 0x0000067026047890 */ /* 0x000fe2000ff1e03f */
[----:B------:R-:W-:Y:S01]  /*14d10*/  R2UR UR6, R10 ;  /* 0x000000000a0672ca */ /* 0x000fe200000e0000 */
[----:B01----:R-:W-:Y:S01]  /*14d20*/  VIADD R3, R3, 0x388b0 ;  /* 0x000388b003037836 */ /* 0x003fe20000000000 */
[----:B------:R-:W-:Y:S01]  /*14d30*/  R2UR UR7, R11 ;  /* 0x000000000b0772ca */ /* 0x000fe200000e0000 */
[----:B------:R-:W-:Y:S01]  /*14d40*/  UIADD3.X UR5, URZ, UR39, URZ, UP0, !UPT ;  /* 0x000000273f057290 */ /* 0x000fe200087fe43f */
[----:B------:R-:W-:Y:S02]  /*14d50*/  LEA R6, R24, R23, 0x10 ;  /* 0x0000001718067211 */ /* 0x000fe400078e80ff */
[----:B------:R-:W-:-:S03]  /*14d60*/  PLOP3.LUT P0, PT, PT, PT, PT, 0x80, 0x0 ;  /* 0x000000000000781c */ /* 0x000fc60003f0f070 */
[----:B------:R-:W-:-:S10]  /*14d70*/  VIADD R8, R6, 0x400 ;  /* 0x0000040006087836 */ /* 0x000fd40000000000 */
.L_x_4613:
        /* <DEDUP_REMOVED lines=15> */
.L_x_4614:
        /* <DEDUP_REMOVED lines=15> */
.L_x_4615:
        /* <DEDUP_REMOVED lines=15> */
.L_x_4616:
        /* <DEDUP_REMOVED lines=15> */
.L_x_4617:
        /* <DEDUP_REMOVED lines=15> */
.L_x_4618:
        /* <DEDUP_REMOVED lines=15> */
.L_x_4619:
        /* <DEDUP_REMOVED lines=15> */
.L_x_4620:
        /* <DEDUP_REMOVED lines=10> */
.L_x_4603:
[----:B------:R-:W-:Y:S05]  /*154b0*/  BSYNC B1 ;  /* 0x0000000000017941 */ /* 0x000fea0003800000 */
.L_x_4602:
        /* <DEDUP_REMOVED lines=9> */
.L_x_4640:
        /* <DEDUP_REMOVED lines=11> */
.L_x_4755:
[----:B------:R-:W-:Y:S05]  /*15600*/  BSYNC B2 ;  /* 0x0000000000027941 */ /* 0x000fea0003800000 */
.L_x_4623:
        /* <DEDUP_REMOVED lines=9> */
.L_x_4626:
[----:B------:R-:W-:Y:S05]  /*156a0*/  BSYNC B2 ;  /* 0x0000000000027941 */ /* 0x000fea0003800000 */
.L_x_4625:
[----:B------:R-:W-:Y:S01]  /*156b0*/  IMAD.MOV.U32 R10, RZ, RZ, RZ ;  /* 0x000000ffff0a7224 */ /* 0x000fe200078e00ff */
[----:B------:R-:W-:Y:S01]  /*156c0*/  UIADD3 UR4, UP0, UR38, 0x570, URZ ;  /* 0x0000057026047890 */ /* 0x000fe2000ff1e03f */
[----:B------:R-:W-:Y:S01]  /*156d0*/  IMAD R3, R24, 0x2000, R23 ;  /* 0x0000200018037824 */ /* 0x000fe200078e0217 */
[----:B------:R-:W-:Y:S01]  /*156e0*/  PLOP3.LUT P1, PT, PT, PT, PT, 0x80, 0x0 ;  /* 0x000000000000781c */ /* 0x000fe20003f2f070 */
[----:B------:R-:W-:Y:S01]  /*156f0*/  VIADD R7, R6, 0x38890 ;  /* 0x0003889006077836 */ /* 0x000fe20000000000 */
[----:B------:R-:W-:Y:S01]  /*15700*/  R2UR UR10, R10 ;  /* 0x000000000a0a72ca */ /* 0x000fe200000e0000 */
[----:B------:R-:W-:Y:S01]  /*15710*/  VIADD R3, R3, 0x22400 ;  /* 0x0002240003037836 */ /* 0x000fe20000000000 */
[----:B0-----:R-:W-:Y:S01]  /*15720*/  LEA R8, R9, R0, 0x6 ;  /* 0x0000000009087211 */ /* 0x001fe200078e30ff */
[----:B------:R-:W-:Y:S01]  /*15730*/  UIADD3.X UR5, URZ, UR39, URZ, UP0, !UPT ;  /* 0x000000273f057290 */ /* 0x000fe200087fe43f */
[----:B------:R-:W-:Y:S01]  /*15740*/  UMOV UR6, 0x0 ;  /* 0x0000000000067882 */ /* 0x000fe20000000000 */
[----:B------:R-:W-:-:S10]  /*15750*/  UMOV UR7, 0x12f00000 ;  /* 0x12f0000000077882 */ /* 0x000fd40000000000 */
.L_x_4627:
        /* <DEDUP_REMOVED lines=13> */
.L_x_4756:
[----:B------:R-:W-:Y:S05]  /*15830*/  BSYNC B2 ;  /* 0x0000000000027941 */ /* 0x000fea0003800000 */
.L_x_4628:
        /* <DEDUP_REMOVED lines=11> */
.L_x_4631:
[----:B------:R-:W-:Y:S05]  /*158f0*/  BSYNC B2 ;  /* 0x0000000000027941 */ /* 0x000fea0003800000 */
.L_x_4630:
[----:B------:R-:W-:Y:S01]  /*15900*/  R2UR UR6, R2 ;  /* 0x00000000020672ca */ /* 0x000fe200000e0000 */
[----:B------:R-:W-:Y:S01]  /*15910*/  IMAD R7, R24, 0x10000, R23 ;  /* 0x0001000018077824 */ /* 0x000fe200078e0217 */
[----:B------:R-:W-:Y:S01]  /*15920*/  R2UR UR7, R3 ;  /* 0x00000000030772ca */ /* 0x000fe200000e0000 */
[----:B------:R-:W-:Y:S01]  /*15930*/  UIADD3 UR4, UP0, UR38, 0x670, URZ ;  /* 0x0000067026047890 */ /* 0x000fe2000ff1e03f */
[----:B------:R-:W-:Y:S01]  /*15940*/  R2UR UR10, R10 ;  /* 0x000000000a0a72ca */ /* 0x000fe200000e0000 */
[----:B------:R-:W-:Y:S01]  /*15950*/  VIADD R6, R6, 0x388b0 ;  /* 0x000388b006067836 */ /* 0x000fe20000000000 */
[----:B------:R-:W-:Y:S01]  /*15960*/  PLOP3.LUT P1, PT, PT, PT, PT, 0x80, 0x0 ;  /* 0x000000000000781c */ /* 0x000fe20003f2f070 */
[----:B------:R-:W-:Y:S01]  /*15970*/  VIADD R10, R7, 0x400 ;  /* 0x00000400070a7836 */ /* 0x000fe20000000000 */
[----:B------:R-:W-:-:S12]  /*15980*/  UIADD3.X UR5, URZ, UR39, URZ, UP0, !UPT ;  /* 0x000000273f057290 */ /* 0x000fd800087fe43f */
.L_x_4632:
        /* <DEDUP_REMOVED lines=15> */
.L_x_4633:
        /* <DEDUP_REMOVED lines=15> */
.L_x_4634:
        /* <DEDUP_REMOVED lines=15> */
.L_x_4635:
        /* <DEDUP_REMOVED lines=15> */
.L_x_4636:
        /* <DEDUP_REMOVED lines=15> */
.L_x_4637:
        /* <DEDUP_REMOVED lines=15> */
.L_x_4638:
        /* <DEDUP_REMOVED lines=15> */
.L_x_4639:
        /* <DEDUP_REMOVED lines=10> */
.L_x_4622:
[----:B------:R-:W-:Y:S05]  /*160c0*/  BSYNC B1 ;  /* 0x0000000000017941 */ /* 0x000fea0003800000 */
.L_x_4621:
        /* <DEDUP_REMOVED lines=8> */
.L_x_4596:
[----:B------:R-:W-:Y:S05]  /*16150*/  BSYNC B0 ;  /* 0x0000000000007941 */ /* 0x000fea0003800000 */
.L_x_4595:
        /* <DEDUP_REMOVED lines=23> */
.L_x_4642:
        /* <DEDUP_REMOVED lines=8> */
[----:B------:R-:W-:Y:S02]  /*16350*/  IMAD.U32 R4, RZ, RZ, UR6 ;  /* 0x00000006ff047e24 */ /* 0x000fe4000f8e00ff */
[----:B-1----:R-:W1:Y:S01]  /*16360*/  LDC.64 R2, c[0x4][R2] ;  /* 0x0100000002027b82 */ /* 0x002e620000000a00 */
[----:B------:R-:W-:Y:S02]  /*16370*/  IMAD.U32 R5, RZ, RZ, UR7 ;  /* 0x00000007ff057e24 */ /* 0x000fe4000f8e00ff */
[----:B------:R-:W-:Y:S02]  /*16380*/  IMAD.U32 R6, RZ, RZ, UR8 ;  /* 0x00000008ff067e24 */ /* 0x000fe4000f8e00ff */
[----:B------:R-:W-:-:S02]  /*16390*/  IMAD.U32 R7, RZ, RZ, UR9 ;  /* 0x00000009ff077e24 */ /* 0x000fc4000f8e00ff */
[----:B------:R-:W-:Y:S02]  /*163a0*/  IMAD.U32 R10, RZ, RZ, UR4 ;  /* 0x00000004ff0a7e24 */ /* 0x000fe4000f8e00ff */
[----:B------:R-:W-:Y:S02]  /*163b0*/  IMAD.U32 R11, RZ, RZ, UR5 ;  /* 0x00000005ff0b7e24 */ /* 0x000fe4000f8e00ff */
[----:B0-----:R-:W-:Y:S02]  /*163c0*/  IMAD.MOV.U32 R8, RZ, RZ, 0x70 ;  /* 0x00000070ff087424 */ /* 0x001fe400078e00ff */
[----:B------:R-:W-:Y:S02]  /*163d0*/  IMAD.MOV.U32 R12, RZ, RZ, 0x1 ;  /* 0x00000001ff0c7424 */ /* 0x000fe400078e00ff */
[----:B------:R-:W-:-:S07]  /*163e0*/  IMAD.MOV.U32 R13, RZ, RZ, RZ ;  /* 0x000000ffff0d7224 */ /* 0x000fce00078e00ff */
[----:B------:R-:W-:-:S07]  /*163f0*/  LEPC R20, `(.L_x_4645) ;  /* 0x000000001014794e */ /* 0x000fce0000000000 */
[----:B-1----:R-:W-:Y:S05]  /*16400*/  CALL.ABS.NOINC R2 ;  /* 0x0000000002007343 */ /* 0x002fea0003c00000 */
.L_x_4645:
[----:B------:R-:W-:Y:S05]  /*16410*/  BSYNC B6 ;  /* 0x0000000000067941 */ /* 0x000fea0003800000 */
.L_x_4644:
        /* <DEDUP_REMOVED lines=10> */
[----:B0-----:R-:W-:Y:S01]  /*164c0*/  MOV R8, 0x70 ;  /* 0x0000007000087802 */ /* 0x001fe20000000f00 */
[----:B------:R-:W-:Y:S02]  /*164d0*/  IMAD.U32 R5, RZ, RZ, UR7 ;  /* 0x00000007ff057e24 */ /* 0x000fe4000f8e00ff */
[----:B------:R-:W-:Y:S02]  /*164e0*/  IMAD.U32 R6, RZ, RZ, UR8 ;  /* 0x00000008ff067e24 */ /* 0x000fe4000f8e00ff */
[----:B------:R-:W-:-:S02]  /*164f0*/  IMAD.U32 R7, RZ, RZ, UR9 ;  /* 0x00000009ff077e24 */ /* 0x000fc4000f8e00ff */
[----:B------:R-:W-:Y:S02]  /*16500*/  IMAD.U32 R10, RZ, RZ, UR4 ;  /* 0x00000004ff0a7e24 */ /* 0x000fe4000f8e00ff */
[----:B------:R-:W-:Y:S02]  /*16510*/  IMAD.U32 R11, RZ, RZ, UR5 ;  /* 0x00000005ff0b7e24 */ /* 0x000fe4000f8e00ff */
[----:B------:R-:W-:Y:S02]  /*16520*/  IMAD.MOV.U32 R12, RZ, RZ, 0x1 ;  /* 0x00000001ff0c7424 */ /* 0x000fe400078e00ff */
[----:B-1----:R-:W-:-:S07]  /*16530*/  IMAD.MOV.U32 R13, RZ, RZ, RZ ;  /* 0x000000ffff0d7224 */ /* 0x002fce00078e00ff */
[----:B------:R-:W-:-:S07]  /*16540*/  LEPC R20, `(.L_x_4648) ;  /* 0x000000001014794e */ /* 0x000fce0000000000 */
[----:B--2---:R-:W-:Y:S05]  /*16550*/  CALL.ABS.NOINC R2 ;  /* 0x0000000002007343 */ /* 0x004fea0003c00000 */
.L_x_4648:
        /* <DEDUP_REMOVED lines=15> */
.L_x_4647:
[----:B------:R-:W-:Y:S05]  /*16650*/  BSYNC B6 ;  /* 0x0000000000067941 */ /* 0x000fea0003800000 */
.L_x_4646:
[----:B------:R-:W-:Y:S01]  /*16660*/  ULDC.64 UR4, c[0x0][0xaf0] ;  /* 0x0002bc0000047ab9 */ /* 0x000fe20000000a00 */
[----:B------:R-:W2:Y:S01]  /*16670*/  S2R R20, SR_TID.X ;  /* 0x0000000000147919 */ /* 0x000ea20000002100 */
[----:B------:R-:W-:Y:S01]  /*16680*/  ISETP.NE.U32.AND P0, PT, RZ, UR4, PT ;  /* 0x00000004ff007c0c */ /* 0x000fe2000bf05070 */
[----:B------:R-:W3:Y:S03]  /*16690*/  LDC R10, c[0x0][0x430] ;  /* 0x00010c00ff0a7b82 */ /* 0x000ee60000000800 */
[----:B------:R-:W-:-:S13]  /*166a0*/  ISETP.NE.AND.EX P0, PT, RZ, UR5, PT, P0 ;  /* 0x00000005ff007c0c */ /* 0x000fda000bf05300 */
[----:B------:R-:W-:Y:S01]  /*166b0*/  @P0 IADD3 R2, P1, R27, UR4, RZ ;  /* 0x000000041b020c10 */ /* 0x000fe2000ff3e0ff */
[----:B------:R-:W4:Y:S01]  /*166c0*/  S2R R11, SR_TID.X ;  /* 0x00000000000b7919 */ /* 0x000f220000002100 */
[----:B------:R-:W-:Y:S02]  /*166d0*/  ULDC UR4, c[0x0][0x320] ;  /* 0x0000c80000047ab9 */ /* 0x000fe40000000800 */
[----:B-1----:R-:W-:-:S05]  /*166e0*/  @P0 IADD3.X R3, R30, UR5, RZ, P1, !PT ;  /* 0x000000051e030c10 */ /* 0x002fca0008ffe4ff */
[----:B------:R1:W5:Y:S01]  /*166f0*/  @P0 LDG.E R32, desc[UR40][R2.64] ;  /* 0x0000002802200981 */ /* 0x000362000c1e1900 */
[----:B--2---:R-:W-:-:S04]  /*16700*/  LOP3.LUT R20, R20, 0x7f, RZ, 0xc0, !PT ;  /* 0x0000007f14147812 */ /* 0x004fc800078ec0ff */
[----:B------:R-:W-:Y:S02]  /*16710*/  SHF.R.U32.HI R21, RZ, 0x3, R20 ;  /* 0x00000003ff157819 */ /* 0x000fe40000011614 */
[----:B------:R-:W2:Y:S02]  /*16720*/  S2R R20, SR_TID.X ;  /* 0x0000000000147919 */ /* 0x000ea40000002100 */
[----:B--2---:R-:W-:-:S05]  /*16730*/  IMAD.SHL.U32 R20, R20, 0x10, RZ ;  /* 0x0000001014147824 */ /* 0x004fca00078e00ff */
[----:B------:R-:W-:Y:S02]  /*16740*/  LOP3.LUT R20, R21, 0x70, R20, 0xf8, !PT ;  /* 0x0000007015147812 */ /* 0x000fe400078ef814 */
[----:B------:R-:W2:Y:S01]  /*16750*/  S2R R21, SR_TID.X ;  /* 0x0000000000157919 */ /* 0x000ea20000002100 */
[----:B---3--:R-:W-:Y:S01]  /*16760*/  ISETP.NE.AND P1, PT, R10, 0x1, PT ;  /* 0x000000010a00780c */ /* 0x008fe20003f25270 */
[----:B------:R-:W-:-:S12]  /*16770*/  VIADD R31, R31, 0xffffffc0 ;  /* 0xffffffc01f1f7836 */ /* 0x000fd80000000000 */
[----:B-1----:R-:W1:Y:S01]  /*16780*/  @P1 LDC R3, c[0x0][0x434] ;  /* 0x00010d00ff031b82 */ /* 0x002e620000000800 */
[----:B--2---:R-:W-:-:S07]  /*16790*/  IMAD.SHL.U32 R21, R21, 0x8, RZ ;  /* 0x0000000815157824 */ /* 0x004fce00078e00ff */
[----:B------:R-:W2:Y:S01]  /*167a0*/  @P1 LDC R2, c[0x0][0x438] ;  /* 0x00010e00ff021b82 */ /* 0x000ea20000000800 */
[----:B------:R-:W-:-:S04]  /*167b0*/  LOP3.LUT R21, R21, 0x38, RZ, 0xc0, !PT ;  /* 0x0000003815157812 */ /* 0x000fc800078ec0ff */
[----:B------:R-:W-:-:S04]  /*167c0*/  LOP3.LUT R21, R21, 0x40, RZ, 0xfc, !PT ;  /* 0x0000004015157812 */ /* 0x000fc800078efcff */
[----:B------:R-:W-:Y:S02]  /*167d0*/  ISETP.GE.AND P2, PT, R21, UR4, PT ;  /* 0x0000000415007c0c */ /* 0x000fe4000bf46270 */
[----:B------:R-:W3:Y:S01]  /*167e0*/  S2R R21, SR_TID.X ;  /* 0x0000000000157919 */ /* 0x000ee20000002100 */
[----:B------:R-:W-:-:S05]  /*167f0*/  IMAD.IADD R4, R20, 0x1, R31 ;  /* 0x0000000114047824 */ /* 0x000fca00078e021f */
[C---:B------:R-:W-:Y:S01]  /*16800*/  ISETP.GE.AND P0, PT, R4.reuse, R35, PT ;  /* 0x000000230400720c */ /* 0x040fe20003f06270 */
[----:B------:R-:W-:Y:S02]  /*16810*/  IMAD.IADD R0, R4, 0x1, R34 ;  /* 0x0000000104007824 */ /* 0x000fe400078e0222 */
[----:B----4-:R-:W-:Y:S01]  /*16820*/  IMAD.SHL.U32 R11, R11, 0x8, RZ ;  /* 0x000000080b0b7824 */ /* 0x010fe200078e00ff */
[----:B------:R-:W-:Y:S01]  /*16830*/  ISETP.GT.U32.OR P0, PT, R20, 0x3f, P0 ;  /* 0x0000003f1400780c */ /* 0x000fe20000704470 */
[----:B-1----:R-:W-:Y:S01]  /*16840*/  @P1 IMAD.HI.U32 R3, R0, R3, RZ ;  /* 0x0000000300031227 */ /* 0x002fe200078e00ff */
[----:B0-----:R-:W-:Y:S02]  /*16850*/  MOV R8, R0 ;  /* 0x0000000000087202 */ /* 0x001fe40000000f00 */
[----:B------:R-:W-:Y:S02]  /*16860*/  LOP3.LUT R11, R11, 0x38, RZ, 0xc0, !PT ;  /* 0x000000380b0b7812 */ /* 0x000fe400078ec0ff */
[----:B--2---:R-:W-:-:S02]  /*16870*/  @P1 SHF.R.U32.HI R8, RZ, R2, R3 ;  /* 0x00000002ff081219 */ /* 0x004fc40000011603 */
[----:B------:R-:W-:Y:S02]  /*16880*/  ISETP.GE.AND P1, PT, R11, UR4, PT ;  /* 0x000000040b007c0c */ /* 0x000fe4000bf26270 */
[----:B------:R-:W-:Y:S02]  /*16890*/  LOP3.LUT R22, R22, 0xffffffbf, RZ, 0xc0, !PT ;  /* 0xffffffbf16167812 */ /* 0x000fe400078ec0ff */
[----:B------:R-:W-:Y:S01]  /*168a0*/  SEL R9, RZ, 0xffffffff, P2 ;  /* 0xffffffffff097807 */ /* 0x000fe20001000000 */
[----:B------:R-:W0:Y:S01]  /*168b0*/  @!P0 LDC.64 R2, c[0x0][0x428] ;  /* 0x00010a00ff028b82 */ /* 0x000e220000000a00 */
[----:B------:R-:W-:Y:S01]  /*168c0*/  @P2 LOP3.LUT R22, R22, 0x40, RZ, 0xfc, !PT ;  /* 0x0000004016162812 */ /* 0x000fe200078efcff */
[----:B---3--:R-:W-:Y:S01]  /*168d0*/  IMAD.SHL.U32 R21, R21, 0x8, RZ ;  /* 0x0000000815157824 */ /* 0x008fe200078e00ff */
[----:B------:R-:W-:Y:S01]  /*168e0*/  SEL R4, RZ, 0x1, P1 ;  /* 0x00000001ff047807 */ /* 0x000fe20000800000 */
[----:B------:R-:W-:-:S03]  /*168f0*/  IMAD.SHL.U32 R9, R9, 0x2, RZ ;  /* 0x0000000209097824 */ /* 0x000fc600078e00ff */
[----:B------:R-:W-:Y:S02]  /*16900*/  LOP3.LUT R21, R21, 0x38, RZ, 0xc0, !PT ;  /* 0x0000003815157812 */ /* 0x000fe400078ec0ff */
[----:B------:R-:W-:Y:S02]  /*16910*/  LOP3.LUT R22, R22, 0xffffff7f, RZ, 0xc0, !PT ;  /* 0xffffff7f16167812 */ /* 0x000fe400078ec0ff */
[C---:B------:R-:W-:Y:S02]  /*16920*/  LOP3.LUT R33, R21.reuse, 0x80, RZ, 0xfc, !PT ;  /* 0x0000008015217812 */ /* 0x040fe400078efcff */
[----:B------:R-:W-:Y:S02]  /*16930*/  LOP3.LUT R21, R21, 0xc0, RZ, 0xfc, !PT ;  /* 0x000000c015157812 */ /* 0x000fe400078efcff */
[----:B------:R-:W-:Y:S02]  /*16940*/  @P1 LOP3.LUT R22, R22, 0x80, RZ, 0xfc, !PT ;  /* 0x0000008016161812 */ /* 0x000fe400078efcff */
[----:B------:R-:W-:-:S02]  /*16950*/  LOP3.LUT R9, R9, 0x2, R4, 0xe2, !PT ;  /* 0x0000000209097812 */ /* 0x000fc400078ee204 */
[----:B------:R-:W-:Y:S01]  /*16960*/  ISETP.GE.AND P2, PT, R33, UR4, PT ;  /* 0x0000000421007c0c */ /* 0x000fe2000bf46270 */
[----:B------:R-:W1:Y:S01]  /*16970*/  @!P0 LDC.64 R4, c[0x0][0x418] ;  /* 0x00010600ff048b82 */ /* 0x000e620000000a00 */
[----:B------:R-:W-:Y:S02]  /*16980*/  ISETP.GE.AND P1, PT, R21, UR4, PT ;  /* 0x0000000415007c0c */ /* 0x000fe4000bf26270 */
[----:B------:R-:W-:Y:S02]  /*16990*/  SEL R6, RZ, 0x4, P2 ;  /* 0x00000004ff067807 */ /* 0x000fe40001000000 */
[----:B------:R-:W-:-:S04]  /*169a0*/  SEL R7, RZ, 0x8, P1 ;  /* 0x00000008ff077807 */ /* 0x000fc80000800000 */
[----:B------:R-:W-:Y:S01]  /*169b0*/  LOP3.LUT R9, R7, R9, R6, 0xfe, !PT ;  /* 0x0000000907097212 */ /* 0x000fe200078efe06 */
[--C-:B------:R-:W-:Y:S01]  /*169c0*/  @!P0 IMAD.MOV.U32 R6, RZ, RZ, R8.reuse ;  /* 0x000000ffff068224 */ /* 0x100fe200078e0008 */
[----:B------:R-:W-:Y:S02]  /*169d0*/  @!P0 SHF.R.S32.HI R7, RZ, 0x1f, R8 ;  /* 0x0000001fff078819 */ /* 0x000fe40000011408 */
[----:B------:R-:W-:-:S04]  /*169e0*/  LOP3.LUT R22, R22, 0xffffffdf, RZ, 0xc0, !PT ;  /* 0xffffffdf16167812 */ /* 0x000fc800078ec0ff */
[----:B------:R-:W-:-:S04]  /*169f0*/  @P2 LOP3.LUT R22, R22, 0x20, RZ, 0xfc, !PT ;  /* 0x0000002016162812 */ /* 0x000fc800078efcff */
[----:B------:R-:W-:-:S04]  /*16a00*/  LOP3.LUT R22, R22, 0xffffffef, RZ, 0xc0, !PT ;  /* 0xffffffef16167812 */ /* 0x000fc800078ec0ff */
[----:B------:R-:W-:Y:S02]  /*16a10*/  @P1 LOP3.LUT R22, R22, 0x10, RZ, 0xfc, !PT ;  /* 0x0000001016161812 */ /* 0x000fe400078efcff */
[----:B-----5:R-:W-:Y:S01]  /*16a20*/  SHF.R.S32.HI R35, RZ, 0x1f, R32 ;  /* 0x0000001fff237819 */ /* 0x020fe20000011420 */
[----:B0-----:R-:W-:-:S04]  /*16a30*/  @!P0 IMAD.WIDE.U32 R6, R32, R2, R6 ;  /* 0x0000000220068225 */ /* 0x001fc800078e0006 */
[----:B------:R-:W-:-:S04]  /*16a40*/  @!P0 IMAD R2, R35, R2, RZ ;  /* 0x0000000223028224 */ /* 0x000fc800078e02ff */
[----:B------:R-:W-:Y:S01]  /*16a50*/  @!P0 IMAD R3, R32, R3, R2 ;  /* 0x0000000320038224 */ /* 0x000fe200078e0202 */
[----:B-1----:R-:W-:-:S03]  /*16a60*/  @!P0 LEA R4, P1, R6, R4, 0x2 ;  /* 0x0000000406048211 */ /* 0x002fc600078210ff */
[----:B------:R-:W-:Y:S02]  /*16a70*/  @!P0 IMAD.IADD R3, R7, 0x1, R3 ;  /* 0x0000000107038824 */ /* 0x000fe400078e0203 */
[----:B------:R-:W-:-:S03]  /*16a80*/  IMAD.MOV.U32 R2, RZ, RZ, RZ ;  /* 0x000000ffff027224 */ /* 0x000fc600078e00ff */
[----:B------:R-:W-:-:S05]  /*16a90*/  @!P0 LEA.HI.X R5, R6, R5, R3, 0x2, P1 ;  /* 0x0000000506058211 */ /* 0x000fca00008f1403 */
[----:B------:R0:W2:Y:S01]  /*16aa0*/  @!P0 LDG.E R2, desc[UR40][R4.64] ;  /* 0x0000002804028981 */ /* 0x0000a2000c1e1900 */
[----:B------:R-:W1:Y:S01]  /*16ab0*/  S2R R33, SR_TID.X ;  /* 0x0000000000217919 */ /* 0x000e620000002100 */
[----:B------:R-:W3:Y:S01]  /*16ac0*/  S2R R21, SR_TID.X ;  /* 0x0000000000157919 */ /* 0x000ee20000002100 */
[----:B-1----:R-:W-:Y:S02]  /*16ad0*/  IMAD.SHL.U32 R33, R33, 0x8, RZ ;  /* 0x0000000821217824 */ /* 0x002fe400078e00ff */
[----:B---3--:R-:W-:-:S03]  /*16ae0*/  IMAD.SHL.U32 R21, R21, 0x8, RZ ;  /* 0x0000000815157824 */ /* 0x008fc600078e00ff */
[----:B------:R-:W-:-:S04]  /*16af0*/  LOP3.LUT R33, R33, 0x38, RZ, 0xc0, !PT ;  /* 0x0000003821217812 */ /* 0x000fc800078ec0ff */
[----:B------:R-:W-:Y:S02]  /*16b00*/  LOP3.LUT R12, R33, 0x180, RZ, 0xfc, !PT ;  /* 0x00000180210c7812 */ /* 0x000fe400078efcff */
[----:B------:R-:W-:Y:S02]  /*16b10*/  LOP3.LUT R21, R21, 0x38, RZ, 0xc0, !PT ;  /* 0x0000003815157812 */ /* 0x000fe400078ec0ff */
[----:B------:R-:W-:Y:S02]  /*16b20*/  ISETP.GE.AND P0, PT, R12, UR4, PT ;  /* 0x000000040c007c0c */ /* 0x000fe4000bf06270 */
[C---:B------:R-:W-:Y:S02]  /*16b30*/  LOP3.LUT R13, R21.reuse, 0x100, RZ, 0xfc, !PT ;  /* 0x00000100150d7812 */ /* 0x040fe400078efcff */
[----:B------:R-:W-:Y:S02]  /*16b40*/  LOP3.LUT R12, R21, 0x140, RZ, 0xfc, !PT ;  /* 0x00000140150c7812 */ /* 0x000fe400078efcff */
[----:B------:R-:W-:-:S02]  /*16b50*/  ISETP.GE.AND P3, PT, R13, UR4, PT ;  /* 0x000000040d007c0c */ /* 0x000fc4000bf66270 */
[----:B------:R-:W-:Y:S02]  /*16b60*/  ISETP.GE.AND P2, PT, R12, UR4, PT ;  /* 0x000000040c007c0c */ /* 0x000fe4000bf46270 */
[----:B------:R-:W-:Y:S02]  /*16b70*/  SEL R3, RZ, 0x10, P3 ;  /* 0x00000010ff037807 */ /* 0x000fe40001800000 */
[----:B0-----:R-:W-:-:S04]  /*16b80*/  SEL R4, RZ, 0x20, P2 ;  /* 0x00000020ff047807 */ /* 0x001fc80001000000 */
[----:B------:R-:W-:Y:S02]  /*16b90*/  LOP3.LUT R3, R4, R9, R3, 0xfe, !PT ;  /* 0x0000000904037212 */ /* 0x000fe400078efe03 */
[----:B------:R-:W-:Y:S02]  /*16ba0*/  LOP3.LUT R14, R21, 0x1c0, RZ, 0xfc, !PT ;  /* 0x000001c0150e7812 */ /* 0x000fe400078efcff */
[----:B------:R-:W-:-:S04]  /*16bb0*/  LOP3.LUT R22, R22, 0xfffffff7, RZ, 0xc0, !PT ;  /* 0xfffffff716167812 */ /* 0x000fc800078ec0ff */
[----:B------:R-:W-:-:S04]  /*16bc0*/  @P3 LOP3.LUT R22, R22, 0x8, RZ, 0xfc, !PT ;  /* 0x0000000816163812 */ /* 0x000fc800078efcff */
[----:B------:R-:W-:Y:S01]  /*16bd0*/  LOP3.LUT R22, R22, 0xfffffffb, RZ, 0xc0, !PT ;  /* 0xfffffffb16167812 */ /* 0x000fe200078ec0ff */
[----:B------:R-:W-:-:S03]  /*16be0*/  UMOV UR5, 0xffffffff ;  /* 0xffffffff00057882 */ /* 0x000fc60000000000 */
[----:B------:R-:W-:-:S04]  /*16bf0*/  @P2 LOP3.LUT R22, R22, 0x4, RZ, 0xfc, !PT ;  /* 0x0000000416162812 */ /* 0x000fc800078efcff */
[----:B------:R-:W-:Y:S01]  /*16c00*/  LOP3.LUT R22, R22, 0xfffffffd, RZ, 0xc0, !PT ;  /* 0xfffffffd16167812 */ /* 0x000fe200078ec0ff */
[----:B--2---:R0:W-:Y:S02]  /*16c10*/  STL [R1+0x4], R2 ;  /* 0x0000040201007387 */ /* 0x0041e40000100800 */
[----:B0-----:R-:W-:-:S04]  /*16c20*/  SEL R2, RZ, 0x40, P0 ;  /* 0x00000040ff027807 */ /* 0x001fc80000000000 */
[----:B------:R-:W-:Y:S01]  /*16c30*/  LOP3.LUT R5, R3, R2, RZ, 0xfc, !PT ;  /* 0x0000000203057212 */ /* 0x000fe200078efcff */
[----:B------:R-:W-:-:S04]  /*16c40*/  IMAD.MOV R2, RZ, RZ, -R8 ;  /* 0x000000ffff027224 */ /* 0x000fc800078e0a08 */
[----:B------:R-:W-:Y:S01]  /*16c50*/  IMAD R0, R10, R2, R0 ;  /* 0x000000020a007224 */ /* 0x000fe200078e0200 */
[----:B------:R0:W-:Y:S01]  /*16c60*/  STL [R1+0x44], R5 ;  /* 0x0000440501007387 */ /* 0x0001e20000100800 */
[----:B------:R-:W-:Y:S01]  /*16c70*/  ISETP.GE.AND P0, PT, R14, UR4, PT ;  /* 0x000000040e007c0c */ /* 0x000fe2000bf06270 */
[----:B------:R-:W-:Y:S02]  /*16c80*/  ULDC UR4, c[0x0][0x2f4] ;  /* 0x0000bd0000047ab9 */ /* 0x000fe40000000800 */
[----:B------:R0:W-:Y:S01]  /*16c90*/  STL [R1+0xc], R0 ;  /* 0x00000c0001007387 */ /* 0x0001e20000100800 */
[----:B------:R-:W-:Y:S02]  /*16ca0*/  SEL R33, RZ, 0x80, P0 ;  /* 0x00000080ff217807 */ /* 0x000fe40000000000 */
[----:B------:R-:W-:-:S13]  /*16cb0*/  ISETP.GE.AND P0, PT, R11, UR4, PT ;  /* 0x000000040b007c0c */ /* 0x000fda000bf06270 */
[----:B------:R-:W-:Y:S01]  /*16cc0*/  @P0 LOP3.LUT R22, R22, 0x2, RZ, 0xfc, !PT ;  /* 0x0000000216160812 */ /* 0x000fe200078efcff */
[----:B0-----:R-:W-:Y:S06]  /*16cd0*/  BRA.DIV UR5, `(.L_x_4649) ;  /* 0x00000056059c7947 */ /* 0x001fec000b800000 */
.L_x_4759:
[----:B------:R-:W2:Y:S01]  /*16ce0*/  LDL R0, [R1+0x4c] ;  /* 0x00004c0001007983 */ /* 0x000ea20000100800 */
[----:B------:R-:W-:Y:S02]  /*16cf0*/  ISETP.GT.U32.AND P1, PT, R20, 0x3f, PT ;  /* 0x0000003f1400780c */ /* 0x000fe40003f24070 */
[----:B------:R-:W-:Y:S02]  /*16d00*/  LOP3.LUT R22, R22, 0xfffffeff, RZ, 0xc0, !PT ;  /* 0xfffffeff16167812 */ /* 0x000fe400078ec0ff */
[----:B------:R-:W-:Y:S02]  /*16d10*/  LOP3.LUT R33, R5, R33, RZ, 0xfc, !PT ;  /* 0x0000002105217212 */ /* 0x000fe400078efcff */
[----:B------:R-:W-:Y:S02]  /*16d20*/  LOP3.LUT R22, R22, 0xfffffffe, RZ, 0xc0, !PT ;  /* 0xfffffffe16167812 */ /* 0x000fe400078ec0ff */
[----:B------:R-:W-:-:S05]  /*16d30*/  SHF.R.S32.HI R30, RZ, 0x1f, R18 ;  /* 0x0000001fff1e7819 */ /* 0x000fca0000011412 */
[----:B------:R-:W-:Y:S02]  /*16d40*/  @P1 LOP3.LUT R22, R22, 0x1, RZ, 0xfc, !PT ;  /* 0x0000000116161812 */ /* 0x000fe400078efcff */
[----:B--2---:R-:W-:-:S13]  /*16d50*/  ISETP.NE.AND P0, PT, R0, 0x3, PT ;  /* 0x000000030000780c */ /* 0x004fda0003f05270 */
[----:B------:R-:W-:Y:S01]  /*16d60*/  @P0 LOP3.LUT R22, R22, 0x100, RZ, 0xfc, !PT ;  /* 0x0000010016160812 */ /* 0x000fe200078efcff */
[----:B------:R-:W-:Y:S06]  /*16d70*/  @!P0 BRA `(.L_x_4650) ;  /* 0x0000000000048947 */ /* 0x000fec0003800000 */
[----:B------:R-:W-:Y:S01]  /*16d80*/  BPT.TRAP 0x1 ;  /* 0x000000040000795c */ /* 0x000fe20000300000 */
.L_x_4650:
[----:B------:R-:W-:Y:S01]  /*16d90*/  IMAD R27, R25, 0x8, R23 ;  /* 0x00000008191b7824 */ /* 0x000fe200078e0217 */
[----:B------:R-:W-:Y:S01]  /*16da0*/  SHF.L.U32 R0, R28, 0x1f, RZ ;  /* 0x0000001f1c007819 */ /* 0x000fe200000006ff */
[----:B------:R-:W-:Y:S03]  /*16db0*/  BSSY B0, `(.L_x_4651) ;  /* 0x0000003000007945 */ /* 0x000fe60003800000 */
[----:B------:R-:W0:Y:S02]  /*16dc0*/  SYNCS.PHASECHK.TRANS64.TRYWAIT P0, [R27+URZ+0x38840], R0 ;  /* 0x038840001b0075a7 */ /* 0x000e24000800017f */
[----:B0-----:R-:W-:Y:S05]  /*16dd0*/  @!P0 BRA `(.L_x_4652) ;  /* 0x0000005400908947 */ /* 0x001fea0003800000 */
.L_x_4760:
[----:B------:R-:W-:Y:S05]  /*16de0*/  BSYNC B0 ;  /* 0x0000000000007941 */ /* 0x000fea0003800000 */
.L_x_4651:
[----:B------:R-:W0:Y:S01]  /*16df0*/  LDL R2, [R1+0xc] ;  /* 0x00000c0001027983 */ /* 0x000e220000100800 */
[----:B------:R-:W-:-:S03]  /*16e00*/  ULDC.64 UR4, c[0x0][0x300] ;  /* 0x0000c00000047ab9 */ /* 0x000fc60000000a00 */
[----:B------:R-:W2:Y:S04]  /*16e10*/  LDL R4, [R1+0x4] ;  /* 0x0000040001047983 */ /* 0x000ea80000100800 */
[----:B------:R-:W3:Y:S01]  /*16e20*/  LDL R6, [R1+0x10] ;  /* 0x0000100001067983 */ /* 0x000ee20000100800 */
[----:B------:R-:W-:Y:S01]  /*16e30*/  LOP3.LUT P2, RZ, R22, 0x2, RZ, 0xc0, !PT ;  /* 0x0000000216ff7812 */ /* 0x000fe2000784c0ff */
[----:B------:R-:W1:Y:S02]  /*16e40*/  S2R R7, SR_TID.X ;  /* 0x0000000000077919 */ /* 0x000e640000002100 */
[----:B-1----:R-:W-:-:S05]  /*16e50*/  IMAD.SHL.U32 R7, R7, 0x8, RZ ;  /* 0x0000000807077824 */ /* 0x002fca00078e00ff */
[----:B------:R-:W-:Y:S02]  /*16e60*/  LOP3.LUT R7, R7, 0x38, RZ, 0xc0, !PT ;  /* 0x0000003807077812 */ /* 0x000fe400078ec0ff */
[----:B0-----:R-:W-:Y:S02]  /*16e70*/  SHF.R.S32.HI R0, RZ, 0x1f, R2 ;  /* 0x0000001fff007819 */ /* 0x001fe40000011402 */
[----:B--2---:R-:W-:-:S03]  /*16e80*/  SHF.R.S32.HI R5, RZ, 0x1f, R4 ;  /* 0x0000001fff057819 */ /* 0x004fc60000011404 */
        /* <DEDUP_REMOVED lines=11> */
[----:B------:R-:W0:Y:S02]  /*16f40*/  S2R R4, SR_TID.X ;  /* 0x0000000000047919 */ /* 0x000e240000002100 */
[----:B------:R-:W-:Y:S02]  /*16f50*/  IMAD.IADD R3, R3, 0x1, R0 ;  /* 0x0000000103037824 */ /* 0x000fe400078e0200 */
[----:B------:R-:W-:Y:S02]  /*16f60*/  IMAD R0, R30, UR4, RZ ;  /* 0x000000041e007c24 */ /* 0x000fe4000f8e02ff */
[----:B------:R-:W-:-:S04]  /*16f70*/  IMAD.WIDE.U32 R2, R18, UR4, R2 ;  /* 0x0000000412027c25 */ /* 0x000fc8000f8e0002 */
[----:B------:R-:W-:Y:S01]  /*16f80*/  IMAD R0, R18, UR5, R0 ;  /* 0x0000000512007c24 */ /* 0x000fe2000f8e0200 */
[----:B------:R-:W-:Y:S01]  /*16f90*/  ULDC.64 UR4, c[0x0][0x2e8] ;  /* 0x0000ba0000047ab9 */ /* 0x000fe20000000a00 */
[----:B0-----:R-:W-:-:S04]  /*16fa0*/  LOP3.LUT R4, R4, 0x7f, RZ, 0xc0, !PT ;  /* 0x0000007f04047812 */ /* 0x001fc800078ec0ff */
[----:B-1----:R-:W-:Y:S01]  /*16fb0*/  SHF.R.U32.HI R5, RZ, 0x3, R4 ;  /* 0x00000003ff057819 */ /* 0x002fe20000011604 */
[----:B------:R-:W-:Y:S01]  /*16fc0*/  IMAD.IADD R4, R3, 0x1, R0 ;  /* 0x0000000103047824 */ /* 0x000fe200078e0200 */
[C---:B------:R-:W-:Y:S01]  /*16fd0*/  LEA R0, P0, R2.reuse, UR4, 0x1 ;  /* 0x0000000402007c11 */ /* 0x040fe2000f8008ff */
[----:B------:R-:W-:Y:S01]  /*16fe0*/  UMOV UR4, 0xffffffff ;  /* 0xffffffff00047882 */ /* 0x000fe20000000000 */
[----:B---3--:R-:W-:Y:S01]  /*16ff0*/  IADD3 R31, -R5, R6, -R31 ;  /* 0x00000006051f7210 */ /* 0x008fe20007ffe91f */
        /* <DEDUP_REMOVED lines=36> */
.L_x_4770:
        /* <DEDUP_REMOVED lines=10> */
.L_x_4654:
        /* <DEDUP_REMOVED lines=11> */
.L_x_4655:
[----:B------:R1:W5:Y:S01]  /*17390*/  LDL.LU R0, [R1+0x20] ;  /* 0x0000200001007983 */ /* 0x0003620000300800 */
[----:B------:R1:W-:Y:S03]  /*173a0*/  SYNCS.ARRIVE.TRANS64.A1T0 RZ, [R27+URZ+0x38830], RZ ;  /* 0x038830ff1bff79a7 */ /* 0x0003e6000810003f */
[----:B0-----:R1:W5:Y:S02]  /*173b0*/  LDL R2, [R1] ;  /* 0x0000000001027983 */ /* 0x0013640000100800 */
[----:B------:R-:W-:Y:S05]  /*173c0*/  WARPSYNC.ALL ;  /* 0x0000000000007948 */ /* 0x000fea0003800000 */
[----:B------:R-:W-:Y:S01]  /*173d0*/  ULDC.64 UR4, c[0x0][0xaf8] ;  /* 0x0002be0000047ab9 */ /* 0x000fe20000000a00 */
[----:B------:R-:W-:Y:S01]  /*173e0*/  BSSY B6, `(.L_x_4656) ;  /* 0x000001d000067945 */ /* 0x000fe20003800000 */
[----:B------:R-:W-:Y:S01]  /*173f0*/  BAR.SYNC.DEFER_BLOCKING 0x8, 0x100 ;  /* 0x0204000000007b1d */ /* 0x000fe20000010000 */
[----:B------:R-:W-:-:S04]  /*17400*/  ISETP.NE.U32.AND P0, PT, RZ, UR4, PT ;  /* 0x00000004ff007c0c */ /* 0x000fc8000bf05070 */
[----:B------:R-:W-:-:S04]  /*17410*/  ISETP.NE.AND.EX P0, PT, RZ, UR5, PT, P0 ;  /* 0x00000005ff007c0c */ /* 0x000fc8000bf05300 */
[----:B------:R-:W-:-:S05]  /*17420*/  SEL R4, R37, RZ, !P0 ;  /* 0x000000ff25047207 */ /* 0x000fca0004000000 */
[----:B------:R0:W-:Y:S01]  /*17430*/  STL [R1+0x14], R4 ;  /* 0x0000140401007387 */ /* 0x0001e20000100800 */
[----:B-----5:R-:W-:Y:S01]  /*17440*/  SEL R3, R0, RZ, !P0 ;  /* 0x000000ff00037207 */ /* 0x020fe20004000000 */
[----:B------:R-:W-:-:S04]  /*17450*/  VIADD R0, R23, 0x20400 ;  /* 0x0002040017007836 */ /* 0x000fc80000000000 */
[----:B------:R0:W-:Y:S01]  /*17460*/  STL [R1+0x30], R3 ;  /* 0x0000300301007387 */ /* 0x0001e20000100800 */
[----:B------:R-:W-:Y:S02]  /*17470*/  LOP3.LUT P0, RZ, R0, 0x3ff, RZ, 0xc0, !PT ;  /* 0x000003ff00ff7812 */ /* 0x000fe4000780c0ff */
[----:B------:R-:W-:-:S05]  /*17480*/  SHF.R.S32.HI R0, RZ, 0x1f, R2 ;  /* 0x0000001fff007819 */ /* 0x000fca0000011402 */
[----:B------:R0:W-:Y:S06]  /*17490*/  STL [R1+0x2c], R0 ;  /* 0x00002c0001007387 */ /* 0x0001ec0000100800 */
[----:B------:R-:W-:Y:S05]  /*174a0*/  @!P0 BRA `(.L_x_4657) ;  /* 0x0000000000408947 */ /* 0x000fea0003800000 */
[----:B------:R-:W-:Y:S01]  /*174b0*/  MOV R2, 0x0 ;  /* 0x0000000000027802 */ /* 0x000fe20000000f00 */
[----:B------:R-:W-:Y:S01]  /*174c0*/  ULDC.64 UR4, c[0x4][0xf0] ;  /* 0x01003c0000047ab9 */ /* 0x000fe20000000a00 */
[----:B------:R-:W-:Y:S01]  /*174d0*/  ULDC.64 UR6, c[0x4][0xf8] ;  /* 0x01003e0000067ab9 */ /* 0x000fe20000000a00 */
[----:B------:R-:W-:Y:S01]  /*174e0*/  ULDC.64 UR8, c[0x4][0x58] ;  /* 0x0100160000087ab9 */ /* 0x000fe20000000a00 */
[----:B0-----:R-:W-:Y:S02]  /*174f0*/  IMAD.U32 R4, RZ, RZ, UR4 ;  /* 0x00000004ff047e24 */ /* 0x001fe4000f8e00ff */
        /* <DEDUP_REMOVED lines=11> */
.L_x_4657:
[----:B------:R-:W-:Y:S05]  /*175b0*/  BSYNC B6 ;  /* 0x0000000000067941 */ /* 0x000fea0003800000 */
.L_x_4656:
[----:B------:R-:W2:Y:S01]  /*175c0*/  LDL R20, [R1+0x30] ;  /* 0x0000300001147983 */ /* 0x000ea20000100800 */
[----:B------:R-:W3:Y:S01]  /*175d0*/  LDC R6, c[0x0][0x448] ;  /* 0x00011200ff067b82 */ /* 0x000ee20000000800 */
[----:B------:R-:W-:Y:S02]  /*175e0*/  ULDC.64 UR4, c[0x0][0x298] ;  /* 0x0000a60000047ab9 */ /* 0x000fe40000000a00 */
[----:B0-----:R-:W4:Y:S04]  /*175f0*/  LDL R4, [R1+0x2c] ;  /* 0x00002c0001047983 */ /* 0x001f280000100800 */
[----:B------:R-:W4:Y:S04]  /*17600*/  LDL R5, [R1] ;  /* 0x0000000001057983 */ /* 0x000f280000100800 */
[----:B------:R0:W5:Y:S01]  /*17610*/  LDL R9, [R1+0x1c] ;  /* 0x00001c0001097983 */ /* 0x0001620000100800 */
[----:B------:R-:W1:Y:S01]  /*17620*/  S2R R2, SR_TID.X ;  /* 0x0000000000027919 */ /* 0x000e620000002100 */
[----:B------:R-:W0:Y:S01]  /*17630*/  S2R R0, SR_TID.X ;  /* 0x0000000000007919 */ /* 0x000e220000002100 */
[----:B---3--:R-:W-:-:S13]  /*17640*/  ISETP.NE.AND P0, PT, R6, 0x1, PT ;  /* 0x000000010600780c */ /* 0x008fda0003f05270 */
[----:B------:R-:W3:Y:S01]  /*17650*/  @P0 LDC R3, c[0x0][0x450] ;  /* 0x00011400ff030b82 */ /* 0x000ee20000000800 */
[----:B-1----:R-:W-:-:S04]  /*17660*/  LOP3.LUT R2, R2, 0x7f, RZ, 0xc0, !PT ;  /* 0x0000007f02027812 */ /* 0x002fc800078ec0ff */
[----:B------:R-:W-:Y:S01]  /*17670*/  SHF.R.U32.HI R2, RZ, 0x3, R2 ;  /* 0x00000003ff027819 */ /* 0x000fe20000011602 */
[----:B0-----:R-:W-:Y:S01]  /*17680*/  IMAD.SHL.U32 R0, R0, 0x10, RZ ;  /* 0x0000001000007824 */ /* 0x001fe200078e00ff */
[----:B--2---:R-:W-:Y:S02]  /*17690*/  MOV R21, R20 ;  /* 0x0000001400157202 */ /* 0x004fe40000000f00 */
[----:B------:R-:W2:Y:S02]  /*176a0*/  LDL R20, [R1+0x14] ;  /* 0x0000140001147983 */ /* 0x000ea40000100800 */
[----:B------:R-:W-:Y:S02]  /*176b0*/  LOP3.LUT R0, R2, 0x70, R0, 0xf8, !PT ;  /* 0x0000007002007812 */ /* 0x000fe400078ef800 */
[----:B------:R-:W0:Y:S03]  /*176c0*/  @P0 LDC R2, c[0x0][0x44c] ;  /* 0x00011300ff020b82 */ /* 0x000e260000000800 */
[----:B------:R-:W-:-:S02]  /*176d0*/  IMAD R37, R17, 0x40, R0 ;  /* 0x0000004011257824 */ /* 0x000fc400078e0200 */
[----:B----4-:R-:W-:Y:S02]  /*176e0*/  IMAD R4, R4, UR4, RZ ;  /* 0x0000000404047c24 */ /* 0x010fe4000f8e02ff */
[----:B------:R-:W-:Y:S02]  /*176f0*/  IMAD.MOV.U32 R0, RZ, RZ, R37 ;  /* 0x000000ffff007224 */ /* 0x000fe400078e0025 */
[----:B------:R-:W-:Y:S02]  /*17700*/  IMAD R4, R5, UR5, R4 ;  /* 0x0000000505047c24 */ /* 0x000fe4000f8e0204 */
[----:B0-----:R-:W-:-:S05]  /*17710*/  @P0 IMAD.HI.U32 R2, R37, R2, RZ ;  /* 0x0000000225020227 */ /* 0x001fca00078e00ff */
[----:B---3--:R-:W-:Y:S01]  /*17720*/  @P0 SHF.R.U32.HI R0, RZ, R3, R2 ;  /* 0x00000003ff000219 */ /* 0x008fe20000011602 */
        /* <DEDUP_REMOVED lines=8> */
[----:B------:R-:W-:Y:S01]  /*177b0*/  IMAD R4, R21, UR4, RZ ;  /* 0x0000000415047c24 */ /* 0x000fe2000f8e02ff */
[----:B------:R-:W0:Y:S02]  /*177c0*/  S2R R7, SR_TID.X ;  /* 0x0000000000077919 */ /* 0x000e240000002100 */
[----:B0-----:R-:W-:-:S05]  /*177d0*/  IMAD.SHL.U32 R7, R7, 0x8, RZ ;  /* 0x0000000807077824 */ /* 0x001fca00078e00ff */
[----:B------:R-:W-:Y:S01]  /*177e0*/  LOP3.LUT R7, R7, 0x38, RZ, 0xc0, !PT ;  /* 0x0000003807077812 */ /* 0x000fe200078ec0ff */
[C---:B--2---:R-:W-:Y:S02]  /*177f0*/  IMAD R4, R20.reuse, UR5, R4 ;  /* 0x0000000514047c24 */ /* 0x044fe4000f8e0204 */
[----:B------:R-:W-:Y:S01]  /*17800*/  IMAD.WIDE.U32 R2, R20, UR4, R2 ;  /* 0x0000000414027c25 */ /* 0x000fe2000f8e0002 */
[----:B------:R-:W-:-:S03]  /*17810*/  ULDC.64 UR4, c[0x0][0x2d0] ;  /* 0x0000b40000047ab9 */ /* 0x000fc60000000a00 */
[----:B------:R-:W-:Y:S01]  /*17820*/  IMAD.IADD R3, R3, 0x1, R4 ;  /* 0x0000000103037824 */ /* 0x000fe200078e0204 */
[----:B------:R-:W-:Y:S01]  /*17830*/  SHF.R.S32.HI R4, RZ, 0x1f, R0 ;  /* 0x0000001fff047819 */ /* 0x000fe20000011400 */
[----:B------:R-:W0:Y:S04]  /*17840*/  S2R R20, SR_TID.X ;  /* 0x0000000000147919 */ /* 0x000e280000002100 */
        /* <DEDUP_REMOVED lines=15> */
[----:B0-----:R-:W-:-:S03]  /*17940*/  LOP3.LUT R20, R20, 0x7f, RZ, 0xc0, !PT ;  /* 0x0000007f14147812 */ /* 0x001fc600078ec0ff */
[----:B------:R-:W-:Y:S01]  /*17950*/  LEA.HI.X R3, R2, UR5, R3, 0x1, P0 ;  /* 0x0000000502037c11 */ /* 0x000fe200080f0c03 */
[----:B------:R-:W-:Y:S01]  /*17960*/  UMOV UR5, 0xffffffff ;  /* 0xffffffff00057882 */ /* 0x000fe20000000000 */
[----:B------:R-:W-:Y:S02]  /*17970*/  ISETP.GE.AND P1, PT, R7, UR4, PT ;  /* 0x0000000407007c0c */ /* 0x000fe4000bf26270 */
[----:B------:R-:W-:Y:S01]  /*17980*/  SHF.R.U32.HI R8, RZ, 0x3, R20 ;  /* 0x00000003ff087819 */ /* 0x000fe20000011614 */
[----:B------:R-:W-:Y:S10]  /*17990*/  BRA.DIV UR5, `(.L_x_4658) ;  /* 0x0000005205047947 */ /* 0x000ff4000b800000 */
[----:B------:R-:W0:Y:S01]  /*179a0*/  SHFL.IDX PT, R4, R0, RZ, 0x181f ;  /* 0x00181fff00047589 */ /* 0x000e2200000e0000 */
[----:B-----5:R-:W-:Y:S02]  /*179b0*/  IMAD R2, R9, R6, RZ ;  /* 0x0000000609027224 */ /* 0x020fe400078e02ff */
[----:B------:R-:W-:Y:S01]  /*179c0*/  IMAD R17, R17, 0x40, R8 ;  /* 0x0000004011117824 */ /* 0x000fe200078e0208 */
[----:B------:R-:W1:Y:S03]  /*179d0*/  SHFL.IDX PT, R5, R3, RZ, 0x181f ;  /* 0x00181fff03057589 */ /* 0x000e6600000e0000 */
[C---:B------:R-:W-:Y:S01]  /*179e0*/  VIADD R6, R17.reuse, 0x10 ;  /* 0x0000001011067836 */ /* 0x040fe20000000000 */
[C---:B------:R-:W-:Y:S01]  /*179f0*/  ISETP.GE.AND P0, PT, R17.reuse, R2, PT ;  /* 0x000000021100720c */ /* 0x040fe20003f06270 */
[----:B------:R-:W-:-:S03]  /*17a00*/  VIADD R8, R17, 0x20 ;  /* 0x0000002011087836 */ /* 0x000fc60000000000 */
[----:B------:R-:W-:Y:S04]  /*17a10*/  STL [R1+0x20], R6 ;  /* 0x0000200601007387 */ /* 0x000fe80000100800 */
[----:B------:R-:W-:Y:S05]  /*17a20*/  STL [R1+0x24], R8 ;  /* 0x0000240801007387 */ /* 0x000fea0000100800 */
[----:B0-----:R-:W-:-:S05]  /*17a30*/  @!P0 LEA R4, P2, R7, R4, 0x1 ;  /* 0x0000000407048211 */ /* 0x001fca00078408ff */
[----:B-1----:R-:W-:-:S05]  /*17a40*/  @!P0 IMAD.X R5, RZ, RZ, R5, P2 ;  /* 0x000000ffff058224 */ /* 0x002fca00010e0605 */
[----:B------:R-:W-:Y:S01]  /*17a50*/  @!PT LDS RZ, [RZ] ;  /* 0x00000000fffff984 */ /* 0x000fe20000000800 */
[----:B------:R0:W-:Y:S01]  /*17a60*/  @!P0 LDGSTS.E.BYPASS.LTC128B.128 [R26+0x20400], desc[UR40][R4.64], !P1 ;  /* 0x20400000041a8fae */ /* 0x0001e2000c901d68 */
[----:B------:R-:W-:-:S03]  /*17a70*/  ISETP.GE.AND P0, PT, R6, R2, PT ;  /* 0x000000020600720c */ /* 0x000fc60003f06270 */
[----:B------:R-:W-:Y:S04]  /*17a80*/  SHFL.IDX PT, R6, R3, 0x2, 0x181f ;  /* 0x00581f0003067f89 */ /* 0x000fe800000e0000 */
[----:B0-----:R-:W0:Y:S04]  /*17a90*/  SHFL.IDX PT, R5, R0, 0x1, 0x181f ;  /* 0x00381f0000057f89 */ /* 0x001e2800000e0000 */
[----:B------:R-:W1:Y:S04]  /*17aa0*/  SHFL.IDX PT, R4, R3, 0x1, 0x181f ;  /* 0x00381f0003047f89 */ /* 0x000e6800000e0000 */
[----:B------:R-:W-:Y:S01]  /*17ab0*/  SHFL.IDX PT, R3, R3, 0x3, 0x181f ;  /* 0x00781f0003037f89 */ /* 0x000fe200000e0000 */
[----:B0-----:R-:W-:-:S05]  /*17ac0*/  @!P0 LEA R5, P2, R7, R5, 0x1 ;  /* 0x0000000507058211 */ /* 0x001fca00078408ff */
[----:B-1----:R-:W-:-:S05]  /*17ad0*/  @!P0 IMAD.X R4, RZ, RZ, R4, P2 ;  /* 0x000000ffff048224 */ /* 0x002fca00010e0604 */
[----:B------:R-:W-:-:S04]  /*17ae0*/  @!P0 LOP3.LUT R5, R5, R4, RZ, 0x3c, !PT ;  /* 0x0000000405058212 */ /* 0x000fc800078e3cff */
[----:B------:R-:W-:-:S04]  /*17af0*/  @!P0 LOP3.LUT R4, R5, R4, RZ, 0x3c, !PT ;  /* 0x0000000405048212 */ /* 0x000fc800078e3cff */
[----:B------:R-:W-:-:S05]  /*17b00*/  @!P0 LOP3.LUT R5, R5, R4, RZ, 0x3c, !PT ;  /* 0x0000000405058212 */ /* 0x000fca00078e3cff */
[----:B------:R0:W-:Y:S01]  /*17b10*/  @!P0 LDGSTS.E.BYPASS.LTC128B.128 [R26+0x20c00], desc[UR40][R4.64], !P1 ;  /* 0x20c00000041a8fae */ /* 0x0001e2000c901d68 */
[----:B------:R-:W-:-:S03]  /*17b20*/  ISETP.GE.AND P0, PT, R8, R2, PT ;  /* 0x000000020800720c */ /* 0x000fc60003f06270 */
[----:B0-----:R-:W0:Y:S04]  /*17b30*/  SHFL.IDX PT, R4, R0, 0x2, 0x181f ;  /* 0x00581f0000047f89 */ /* 0x001e2800000e0000 */
[----:B------:R-:W1:Y:S06]  /*17b40*/  SHFL.IDX PT, R0, R0, 0x3, 0x181f ;  /* 0x00781f0000007f89 */ /* 0x000e6c00000e0000 */
[----:B0-----:R-:W-:-:S05]  /*17b50*/  @!P0 LEA R5, P2, R7, R4, 0x1 ;  /* 0x0000000407058211 */ /* 0x001fca00078408ff */
[----:B------:R-:W-:-:S05]  /*17b60*/  @!P0 IMAD.X R4, RZ, RZ, R6, P2 ;  /* 0x000000ffff048224 */ /* 0x000fca00010e0606 */
[----:B------:R-:W-:-:S04]  /*17b70*/  @!P0 LOP3.LUT R5, R5, R4, RZ, 0x3c, !PT ;  /* 0x0000000405058212 */ /* 0x000fc800078e3cff */
[----:B------:R-:W-:-:S04]  /*17b80*/  @!P0 LOP3.LUT R4, R5, R4, RZ, 0x3c, !PT ;  /* 0x0000000405048212 */ /* 0x000fc800078e3cff */
[----:B------:R-:W-:-:S05]  /*17b90*/  @!P0 LOP3.LUT R5, R5, R4, RZ, 0x3c, !PT ;  /* 0x0000000405058212 */ /* 0x000fca00078e3cff */
[----:B-1----:R2:W-:Y:S02]  /*17ba0*/  @!P0 LDGSTS.E.BYPASS.LTC128B.128 [R26+0x21400], desc[UR40][R4.64], !P1 ;  /* 0x21400000041a8fae */ /* 0x0025e4000c901d68 */
.L_x_4779:
[----:B0-2---:R-:W-:-:S04]  /*17bb0*/  IADD3 R4, R17, 0x30, RZ ;  /* 0x0000003011047810 */ /* 0x005fc80007ffe0ff */
[----:B------:R-:W-:Y:S01]  /*17bc0*/  ISETP.GE.AND P0, PT, R4, R2, PT ;  /* 0x000000020400720c */ /* 0x000fe20003f06270 */
[----:B------:R0:W-:-:S12]  /*17bd0*/  STL [R1+0x34], R4 ;  /* 0x0000340401007387 */ /* 0x0001d80000100800 */
[----:B------:R-:W-:-:S05]  /*17be0*/  @!P0 LEA R2, P2, R7, R0, 0x1 ;  /* 0x0000000007028211 */ /* 0x000fca00078408ff */
[----:B------:R-:W-:-:S05]  /*17bf0*/  @!P0 IMAD.X R3, RZ, RZ, R3, P2 ;  /* 0x000000ffff038224 */ /* 0x000fca00010e0603 */
[----:B------:R-:W-:Y:S01]  /*17c00*/  @!PT LDS RZ, [RZ] ;  /* 0x00000000fffff984 */ /* 0x000fe20000000800 */
[----:B------:R-:W-:Y:S01]  /*17c10*/  @!PT LDS RZ, [RZ] ;  /* 0x00000000fffff984 */ /* 0x000fe20000000800 */
[----:B------:R-:W-:Y:S01]  /*17c20*/  @!PT LDS RZ, [RZ] ;  /* 0x00000000fffff984 */ /* 0x000fe20000000800 */
[----:B------:R0:W-:Y:S01]  /*17c30*/  @!P0 LDGSTS.E.BYPASS.LTC128B.128 [R26+0x21c00], desc[UR40][R2.64], !P1 ;  /* 0x21c00000021a8fae */ /* 0x0001e2000c901d68 */
[----:B------:R-:W-:Y:S01]  /*17c40*/  PLOP3.LUT P0, PT, PT, PT, PT, 0x80, 0x0 ;  /* 0x000000000000781c */ /* 0x000fe20003f0f070 */
[----:B------:R-:W-:-:S12]  /*17c50*/  NOP ;  /* 0x0000000000007918 */ /* 0x000fd80000000000 */
.L_x_4659:
        /* <DEDUP_REMOVED lines=28> */
.L_x_4661:
[----:B------:R-:W-:Y:S05]  /*17e20*/  BSYNC B6 ;  /* 0x0000000000067941 */ /* 0x000fea0003800000 */
.L_x_4660:
[----:B------:R-:W2:Y:S01]  /*17e30*/  LDL.LU R0, [R1+0x2c] ;  /* 0x00002c0001007983 */ /* 0x000ea20000300800 */
[----:B------:R-:W1:Y:S01]  /*17e40*/  LDC R6, c[0x0][0x448] ;  /* 0x00011200ff067b82 */ /* 0x000e620000000800 */
[----:B------:R-:W-:Y:S02]  /*17e50*/  ULDC.64 UR4, c[0x0][0x398] ;  /* 0x0000e60000047ab9 */ /* 0x000fe40000000a00 */
[----:B0-----:R-:W3:Y:S04]  /*17e60*/  LDL.LU R2, [R1] ;  /* 0x0000000001027983 */ /* 0x001ee80000300800 */
[----:B------:R-:W4:Y:S04]  /*17e70*/  LDL.LU R21, [R1+0x30] ;  /* 0x0000300001157983 */ /* 0x000f280000300800 */
[----:B------:R-:W5:Y:S01]  /*17e80*/  LDL.LU R20, [R1+0x14] ;  /* 0x0000140001147983 */ /* 0x000f620000300800 */
[----:B------:R-:W-:Y:S01]  /*17e90*/  IMAD.MOV.U32 R4, RZ, RZ, R37 ;  /* 0x000000ffff047224 */ /* 0x000fe200078e0025 */
[----:B------:R-:W-:Y:S01]  /*17ea0*/  LOP3.LUT R22, R22, 0xfffff7ff, RZ, 0xc0, !PT ;  /* 0xfffff7ff16167812 */ /* 0x000fe200078ec0ff */
[----:B------:R-:W0:Y:S01]  /*17eb0*/  S2R R8, SR_TID.X ;  /* 0x0000000000087919 */ /* 0x000e220000002100 */
[----:B-1----:R-:W-:-:S13]  /*17ec0*/  ISETP.NE.AND P0, PT, R6, 0x1, PT ;  /* 0x000000010600780c */ /* 0x002fda0003f05270 */
[----:B------:R-:W1:Y:S01]  /*17ed0*/  @P0 LDC R5, c[0x0][0x450] ;  /* 0x00011400ff050b82 */ /* 0x000e620000000800 */
[----:B0-----:R-:W-:-:S05]  /*17ee0*/  IMAD.SHL.U32 R8, R8, 0x8, RZ ;  /* 0x0000000808087824 */ /* 0x001fca00078e00ff */
[----:B------:R-:W-:-:S04]  /*17ef0*/  LOP3.LUT R8, R8, 0x38, RZ, 0xc0, !PT ;  /* 0x0000003808087812 */ /* 0x000fc800078ec0ff */
[----:B------:R-:W-:Y:S01]  /*17f00*/  LOP3.LUT R8, R8, 0xc0, RZ, 0xfc, !PT ;  /* 0x000000c008087812 */ /* 0x000fe200078efcff */
[----:B--2---:R-:W-:-:S04]  /*17f10*/  IMAD R0, R0, UR4, RZ ;  /* 0x0000000400007c24 */ /* 0x004fc8000f8e02ff */
[C---:B---3--:R-:W-:Y:S02]  /*17f20*/  IMAD R0, R2.reuse, UR5, R0 ;  /* 0x0000000502007c24 */ /* 0x048fe4000f8e0200 */
        /* <DEDUP_REMOVED lines=8> */
[----:B----4-:R-:W-:Y:S02]  /*17fb0*/  IMAD R0, R21, UR4, RZ ;  /* 0x0000000415007c24 */ /* 0x010fe4000f8e02ff */
[C---:B-----5:R-:W-:Y:S01]  /*17fc0*/  IMAD.WIDE.U32 R2, R20.reuse, UR4, R2 ;  /* 0x0000000414027c25 */ /* 0x060fe2000f8e0002 */
[----:B------:R-:W0:Y:S03]  /*17fd0*/  S2R R21, SR_TID.X ;  /* 0x0000000000157919 */ /* 0x000e260000002100 */
[----:B------:R-:W-:Y:S01]  /*17fe0*/  IMAD R0, R20, UR5, R0 ;  /* 0x0000000514007c24 */ /* 0x000fe2000f8e0200 */
[----:B------:R-:W-:Y:S01]  /*17ff0*/  ULDC.64 UR4, c[0x0][0x3d0] ;  /* 0x0000f40000047ab9 */ /* 0x000fe20000000a00 */
[----:B------:R-:W2:Y:S02]  /*18000*/  S2R R20, SR_TID.X ;  /* 0x0000000000147919 */ /* 0x000ea40000002100 */
[----:B------:R-:W-:-:S02]  /*18010*/  IMAD.IADD R3, R3, 0x1, R0 ;  /* 0x0000000103037824 */ /* 0x000fc400078e0200 */
[----:B------:R-:W3:Y:S01]  /*18020*/  @P0 LDC R0, c[0x0][0x44c] ;  /* 0x00011300ff000b82 */ /* 0x000ee20000000800 */
[----:B0-----:R-:W-:Y:S02]  /*18030*/  IMAD.SHL.U32 R21, R21, 0x8, RZ ;  /* 0x0000000815157824 */ /* 0x001fe400078e00ff */
[----:B---3--:R-:W-:-:S03]  /*18040*/  @P0 IMAD.HI.U32 R0, R37, R0, RZ ;  /* 0x0000000025000227 */ /* 0x008fc600078e00ff */
[----:B------:R-:W-:Y:S01]  /*18050*/  LOP3.LUT R21, R21, 0x38, RZ, 0xc0, !PT ;  /* 0x0000003815157812 */ /* 0x000fe200078ec0ff */
[----:B--2---:R-:W-:Y:S01]  /*18060*/  IMAD.SHL.U32 R20, R20, 0x8, RZ ;  /* 0x0000000814147824 */ /* 0x004fe200078e00ff */
[----:B-1----:R-:W-:Y:S02]  /*18070*/  @P0 SHF.R.U32.HI R4, RZ, R5, R0 ;  /* 0x00000005ff040219 */ /* 0x002fe40000011600 */
[----:B------:R-:W-:Y:S02]  /*18080*/  LOP3.LUT R7, R21, 0x80, RZ, 0xfc, !PT ;  /* 0x0000008015077812 */ /* 0x000fe400078efcff */
[--C-:B------:R-:W-:Y:S01]  /*18090*/  SHF.R.S32.HI R5, RZ, 0x1f, R4.reuse ;  /* 0x0000001fff057819 */ /* 0x100fe20000011404 */
[----:B------:R-:W-:Y:S01]  /*180a0*/  IMAD.MOV R0, RZ, RZ, -R4 ;  /* 0x000000ffff007224 */ /* 0x000fe200078e0a04 */
[----:B------:R-:W0:Y:S01]  /*180b0*/  S2R R21, SR_TID.X ;  /* 0x0000000000157919 */ /* 0x000e220000002100 */
[----:B------:R-:W-:Y:S01]  /*180c0*/  IMAD.WIDE.U32 R2, R4, UR4, R2 ;  /* 0x0000000404027c25 */ /* 0x000fe2000f8e0002 */
[----:B------:R-:W-:-:S03]  /*180d0*/  LOP3.LUT R20, R20, 0x38, RZ, 0xc0, !PT ;  /* 0x0000003814147812 */ /* 0x000fc600078ec0ff */
[----:B------:R-:W-:Y:S02]  /*180e0*/  IMAD R0, R6, R0, R37 ;  /* 0x0000000006007224 */ /* 0x000fe400078e0225 */
        /* <DEDUP_REMOVED lines=11> */
[----:B------:R-:W-:Y:S02]  /*181a0*/  ULDC UR4, c[0x0][0x3b8] ;  /* 0x0000ee0000047ab9 */ /* 0x000fe40000000800 */
[----:B------:R-:W-:Y:S01]  /*181b0*/  ISETP.GE.AND P1, PT, R20, UR4, PT ;  /* 0x0000000414007c0c */ /* 0x000fe2000bf26270 */
[----:B0-----:R-:W-:Y:S01]  /*181c0*/  IMAD.SHL.U32 R21, R21, 0x8, RZ ;  /* 0x0000000815157824 */ /* 0x001fe200078e00ff */
[----:B------:R-:W-:Y:S02]  /*181d0*/  LEA.HI.X R4, R2, UR5, R4, 0x1, P0 ;  /* 0x0000000502047c11 */ /* 0x000fe400080f0c04 */
[----:B------:R-:W-:-:S02]  /*181e0*/  ISETP.GE.AND P0, PT, R7, UR4, PT ;  /* 0x0000000407007c0c */ /* 0x000fc4000bf06270 */
[----:B------:R-:W0:Y:S01]  /*181f0*/  S2R R7, SR_TID.X ;  /* 0x0000000000077919 */ /* 0x000e220000002100 */
[----:B------:R-:W-:Y:S02]  /*18200*/  LOP3.LUT R21, R21, 0x38, RZ, 0xc0, !PT ;  /* 0x0000003815157812 */ /* 0x000fe400078ec0ff */
[----:B------:R-:W-:Y:S02]  /*18210*/  SEL R2, RZ, 0x4, P0 ;  /* 0x00000004ff027807 */ /* 0x000fe40000000000 */
[----:B------:R-:W-:Y:S02]  /*18220*/  SEL R0, RZ, 0x1, P1 ;  /* 0x00000001ff007807 */ /* 0x000fe40000800000 */
[----:B------:R-:W-:Y:S02]  /*18230*/  @P1 LOP3.LUT R22, R22, 0x800, RZ, 0xfc, !PT ;  /* 0x0000080016161812 */ /* 0x000fe400078efcff */
[----:B------:R-:W-:Y:S02]  /*18240*/  ISETP.GE.AND P5, PT, R8, UR4, PT ;  /* 0x0000000408007c0c */ /* 0x000fe4000bfa6270 */
[----:B------:R-:W-:-:S04]  /*18250*/  LOP3.LUT R22, R22, 0xfffffdff, RZ, 0xc0, !PT ;  /* 0xfffffdff16167812 */ /* 0x000fc800078ec0ff */
[----:B------:R-:W-:-:S04]  /*18260*/  @P0 LOP3.LUT R22, R22, 0x200, RZ, 0xfc, !PT ;  /* 0x0000020016160812 */ /* 0x000fc800078efcff */
[----:B------:R-:W-:Y:S01]  /*18270*/  LOP3.LUT R22, R22, 0xfffffbff, RZ, 0xc0, !PT ;  /* 0xfffffbff16167812 */ /* 0x000fe200078ec0ff */
[----:B0-----:R-:W-:-:S05]  /*18280*/  IMAD.SHL.U32 R7, R7, 0x8, RZ ;  /* 0x0000000807077824 */ /* 0x001fca00078e00ff */
[----:B------:R-:W-:-:S04]  /*18290*/  LOP3.LUT R7, R7, 0x38, RZ, 0xc0, !PT ;  /* 0x0000003807077812 */ /* 0x000fc800078ec0ff */
[----:B------:R-:W-:-:S04]  /*182a0*/  LOP3.LUT R7, R7, 0x40, RZ, 0xfc, !PT ;  /* 0x0000004007077812 */ /* 0x000fc800078efcff */
[----:B------:R-:W-:Y:S02]  /*182b0*/  ISETP.GE.AND P0, PT, R7, UR4, PT ;  /* 0x0000000407007c0c */ /* 0x000fe4000bf06270 */
[----:B------:R-:W-:Y:S02]  /*182c0*/  LOP3.LUT R7, R21, 0x100, RZ, 0xfc, !PT ;  /* 0x0000010015077812 */ /* 0x000fe400078efcff */
[----:B------:R-:W0:Y:S01]  /*182d0*/  S2R R21, SR_TID.X ;  /* 0x0000000000157919 */ /* 0x000e220000002100 */
[----:B------:R-:W-:Y:S02]  /*182e0*/  SEL R3, RZ, 0x2, P0 ;  /* 0x00000002ff037807 */ /* 0x000fe40000000000 */
[----:B------:R-:W-:Y:S02]  /*182f0*/  ISETP.GE.AND P4, PT, R7, UR4, PT ;  /* 0x0000000407007c0c */ /* 0x000fe4000bf86270 */
[----:B------:R-:W1:Y:S01]  /*18300*/  S2R R7, SR_TID.X ;  /* 0x0000000000077919 */ /* 0x000e620000002100 */
[----:B------:R-:W-:-:S02]  /*18310*/  IADD3 R0, R2, R3, R0 ;  /* 0x0000000302007210 */ /* 0x000fc40007ffe000 */
[----:B------:R-:W-:Y:S02]  /*18320*/  SEL R2, RZ, 0x10, P4 ;  /* 0x00000010ff027807 */ /* 0x000fe40002000000 */
[----:B------:R-:W-:Y:S02]  /*18330*/  @P0 LOP3.LUT R22, R22, 0x400, RZ, 0xfc, !PT ;  /* 0x0000040016160812 */ /* 0x000fe400078efcff */
[----:B------:R-:W-:-:S04]  /*18340*/  SEL R3, RZ, 0x8, P5 ;  /* 0x00000008ff037807 */ /* 0x000fc80002800000 */
[----:B------:R-:W-:Y:S01]  /*18350*/  IADD3 R0, R2, R0, R3 ;  /* 0x0000000002007210 */ /* 0x000fe20007ffe003 */
[----:B0-----:R-:W-:Y:S02]  /*18360*/  IMAD.SHL.U32 R21, R21, 0x8, RZ ;  /* 0x0000000815157824 */ /* 0x001fe400078e00ff */
[----:B-1----:R-:W-:-:S03]  /*18370*/  IMAD.SHL.U32 R7, R7, 0x8, RZ ;  /* 0x0000000807077824 */ /* 0x002fc600078e00ff */
[----:B------:R-:W-:Y:S02]  /*18380*/  LOP3.LUT R21, R21, 0x38, RZ, 0xc0, !PT ;  /* 0x0000003815157812 */ /* 0x000fe400078ec0ff */
[----:B------:R-:W-:Y:S02]  /*18390*/  LOP3.LUT R7, R7, 0x38, RZ, 0xc0, !PT ;  /* 0x0000003807077812 */ /* 0x000fe400078ec0ff */
[----:B------:R-:W-:Y:S02]  /*183a0*/  LOP3.LUT R8, R21, 0x140, RZ, 0xfc, !PT ;  /* 0x0000014015087812 */ /* 0x000fe400078efcff */
[----:B------:R-:W-:Y:S02]  /*183b0*/  LOP3.LUT R7, R7, 0x180, RZ, 0xfc, !PT ;  /* 0x0000018007077812 */ /* 0x000fe400078efcff */
[----:B------:R-:W-:Y:S02]  /*183c0*/  ISETP.GE.AND P3, PT, R8, UR4, PT ;  /* 0x0000000408007c0c */ /* 0x000fe4000bf66270 */
[----:B------:R-:W-:-:S02]  /*183d0*/  ISETP.GE.AND P0, PT, R7, UR4, PT ;  /* 0x0000000407007c0c */ /* 0x000fc4000bf06270 */
[----:B------:R-:W-:Y:S02]  /*183e0*/  LOP3.LUT R7, R21, 0x1c0, RZ, 0xfc, !PT ;  /* 0x000001c015077812 */ /* 0x000fe400078efcff */
[----:B------:R-:W-:Y:S02]  /*183f0*/  SEL R2, RZ, 0x40, P0 ;  /* 0x00000040ff027807 */ /* 0x000fe40000000000 */
[----:B------:R-:W-:Y:S02]  /*18400*/  SEL R3, RZ, 0x20, P3 ;  /* 0x00000020ff037807 */ /* 0x000fe40001800000 */
[----:B------:R-:W-:Y:S01]  /*18410*/  ISETP.GE.AND P0, PT, R7, UR4, PT ;  /* 0x0000000407007c0c */ /* 0x000fe2000bf06270 */
[----:B------:R-:W-:Y:S01]  /*18420*/  UMOV UR4, 0xffffffff ;  /* 0xffffffff00047882 */ /* 0x000fe20000000000 */
[----:B------:R-:W-:Y:S02]  /*18430*/  IADD3 R0, R2, R0, R3 ;  /* 0x0000000002007210 */ /* 0x000fe40007ffe003 */
[----:B------:R-:W-:-:S05]  /*18440*/  SEL R7, RZ, 0x80, P0 ;  /* 0x00000080ff077807 */ /* 0x000fca0000000000 */
[----:B------:R-:W-:Y:S01]  /*18450*/  IMAD.IADD R7, R0, 0x1, R7 ;  /* 0x0000000100077824 */ /* 0x000fe200078e0207 */
[----:B------:R-:W-:Y:S06]  /*18460*/  BRA.DIV UR4, `(.L_x_4662) ;  /* 0x0000004a04907947 */ /* 0x000fec000b800000 */
[----:B------:R-:W2:Y:S04]  /*18470*/  LDL.LU R9, [R1+0x1c] ;  /* 0x00001c0001097983 */ /* 0x000ea80000300800 */
[----:B------:R-:W3:Y:S04]  /*18480*/  LDL.LU R3, [R1+0x24] ;  /* 0x0000240001037983 */ /* 0x000ee80000300800 */
[----:B------:R-:W4:Y:S01]  /*18490*/  LDL.LU R8, [R1+0x20] ;  /* 0x0000200001087983 */ /* 0x000f220000300800 */
[----:B------:R-:W-:-:S03]  /*184a0*/  LOP3.LUT R22, R22, 0xffbfffff, RZ, 0xc0, !PT ;  /* 0xffbfffff16167812 */ /* 0x000fc600078ec0ff */
[----:B------:R-:W-:Y:S01]  /*184b0*/  SHFL.IDX PT, R14, R5, 0x2, 0x181f ;  /* 0x00581f00050e7f89 */ /* 0x000fe200000e0000 */
[----:B------:R-:W-:-:S04]  /*184c0*/  @P4 LOP3.LUT R22, R22, 0x400000, RZ, 0xfc, !PT ;  /* 0x0040000016164812 */ /* 0x000fc800078efcff */
[C---:B------:R-:W-:Y:S02]  /*184d0*/  LOP3.LUT P4, RZ, R22.reuse, 0x800, RZ, 0xc0, !PT ;  /* 0x0000080016ff7812 */ /* 0x040fe4000788c0ff */
[----:B------:R-:W-:-:S04]  /*184e0*/  LOP3.LUT R22, R22, 0xffdfffff, RZ, 0xc0, !PT ;  /* 0xffdfffff16167812 */ /* 0x000fc800078ec0ff */
[----:B------:R-:W-:-:S04]  /*184f0*/  @P3 LOP3.LUT R22, R22, 0x200000, RZ, 0xfc, !PT ;  /* 0x0020000016163812 */ /* 0x000fc800078efcff */
[----:B------:R-:W-:Y:S01]  /*18500*/  LOP3.LUT P3, RZ, R22, 0x400, RZ, 0xc0, !PT ;  /* 0x0000040016ff7812 */ /* 0x000fe2000786c0ff */
[----:B--2---:R-:W-:Y:S02]  /*18510*/  IMAD R6, R9, R6, RZ ;  /* 0x0000000609067224 */ /* 0x004fe400078e02ff */
[----:B---3--:R-:W-:-:S03]  /*18520*/  IMAD.MOV.U32 R9, RZ, RZ, R3 ;  /* 0x000000ffff097224 */ /* 0x008fc600078e0003 */
[----:B------:R-:W-:Y:S01]  /*18530*/  ISETP.GE.AND P0, PT, R17, R6, PT ;  /* 0x000000061100720c */ /* 0x000fe20003f06270 */
[----:B------:R-:W0:-:S12]  /*18540*/  SHFL.IDX PT, R3, R5, RZ, 0x181f ;  /* 0x00181fff05037589 */ /* 0x000e1800000e0000 */
[----:B------:R-:W-:-:S04]  /*18550*/  @!P0 LOP3.LUT R2, R0, 0x40, RZ, 0xc0, !PT ;  /* 0x0000004000028812 */ /* 0x000fc800078ec0ff */
[----:B------:R-:W-:-:S04]  /*18560*/  @!P0 SHF.R.U32.HI R2, RZ, 0x2, R2 ;  /* 0x00000002ff028819 */ /* 0x000fc80000011602 */
[----:B------:R-:W-:Y:S02]  /*18570*/  @!P0 ISETP.NE.U32.AND P2, PT, R2, RZ, PT ;  /* 0x000000ff0200820c */ /* 0x000fe40003f45070 */
[----:B------:R-:W-:Y:S02]  /*18580*/  @!P0 LOP3.LUT R2, R7, 0x80, RZ, 0xc0, !PT ;  /* 0x0000008007028812 */ /* 0x000fe400078ec0ff */
[----:B0-----:R-:W-:Y:S02]  /*18590*/  @!P0 LEA R3, P6, R20, R3, 0x1 ;  /* 0x0000000314038211 */ /* 0x001fe400078c08ff */
[----:B------:R-:W-:-:S04]  /*185a0*/  @!P0 SHF.R.U32.HI R2, RZ, 0x3, R2 ;  /* 0x00000003ff028819 */ /* 0x000fc80000011602 */
[----:B------:R-:W-:Y:S02]  /*185b0*/  @!P0 ISETP.NE.U32.AND P1, PT, R2, RZ, PT ;  /* 0x000000ff0200820c */ /* 0x000fe40003f25070 */
[----:B------:R-:W0:Y:S02]  /*185c0*/  SHFL.IDX PT, R2, R4, RZ, 0x181f ;  /* 0x00181fff04027589 */ /* 0x000e2400000e0000 */
[----:B0-----:R-:W-:Y:S01]  /*185d0*/  @!P0 IMAD.X R2, RZ, RZ, R2, P6 ;  /* 0x000000ffff028224 */ /* 0x001fe200030e0602 */
[----:B------:R-:W-:-:S04]  /*185e0*/  LOP3.LUT P6, RZ, R22, 0x200, RZ, 0xc0, !PT ;  /* 0x0000020016ff7812 */ /* 0x000fc800078cc0ff */
[----:B------:R-:W-:-:S04]  /*185f0*/  @!P0 LOP3.LUT R3, R3, R2, RZ, 0x3c, !PT ;  /* 0x0000000203038212 */ /* 0x000fc800078e3cff */
[----:B------:R-:W-:-:S04]  /*18600*/  @!P0 LOP3.LUT R2, R3, R2, RZ, 0x3c, !PT ;  /* 0x0000000203028212 */ /* 0x000fc800078e3cff */
[----:B------:R-:W-:-:S05]  /*18610*/  @!P0 LOP3.LUT R3, R3, R2, RZ, 0x3c, !PT ;  /* 0x0000000203038212 */ /* 0x000fca00078e3cff */
[----:B------:R-:W-:Y:S01]  /*18620*/  @!P0 LDGSTS.E.BYPASS.LTC128B.128 [R26+0x26400], desc[UR40][R2.64], !P4 ;  /* 0x26400000021a8fae */ /* 0x000fe2000e101d68 */
[----:B------:R-:W-:-:S03]  /*18630*/  LOP3.LUT P4, RZ, R22, 0x400000, RZ, 0xc0, !PT ;  /* 0x0040000016ff7812 */ /* 0x000fc6000788c0ff */
[----:B------:R-:W-:Y:S01]  /*18640*/  @!P0 LDGSTS.E.BYPASS.LTC128B.128 [R26+0x28400], desc[UR40][R2.64+0x80], !P3 ;  /* 0x28400080021a8fae */ /* 0x000fe2000d901d68 */
[C---:B------:R-:W-:Y:S02]  /*18650*/  LOP3.LUT P3, RZ, R22.reuse, 0x200000, RZ, 0xc0, !PT ;  /* 0x0020000016ff7812 */ /* 0x040fe4000786c0ff */
[----:B------:R-:W-:Y:S01]  /*18660*/  LOP3.LUT R22, R22, 0xffefffff, RZ, 0xc0, !PT ;  /* 0xffefffff16167812 */ /* 0x000fe200078ec0ff */
[----:B------:R-:W-:Y:S03]  /*18670*/  @!P0 LDGSTS.E.BYPASS.LTC128B.128 [R26+0x2a400], desc[UR40][R2.64+0x100], !P6 ;  /* 0x2a400100021a8fae */ /* 0x000fe6000f101d68 */
[----:B------:R-:W-:Y:S01]  /*18680*/  @P6 LOP3.LUT R22, R22, 0x100000, RZ, 0xfc, !PT ;  /* 0x0010000016166812 */ /* 0x000fe200078efcff */
[----:B------:R-:W-:Y:S03]  /*18690*/  @!P0 LDGSTS.E.BYPASS.LTC128B.128 [R26+0x2c400], desc[UR40][R2.64+0x180], !P5 ;  /* 0x2c400180021a8fae */ /* 0x000fe6000e901d68 */
[C---:B------:R-:W-:Y:S01]  /*186a0*/  LOP3.LUT P6, RZ, R22.reuse, 0x800, RZ, 0xc0, !PT ;  /* 0x0000080016ff7812 */ /* 0x040fe200078cc0ff */
[----:B------:R-:W-:Y:S01]  /*186b0*/  @!P0 LDGSTS.E.BYPASS.LTC128B.128 [R26+0x2e400], desc[UR40][R2.64+0x200], !P4 ;  /* 0x2e400200021a8fae */ /* 0x000fe2000e101d68 */
[----:B------:R-:W-:-:S03]  /*186c0*/  LOP3.LUT R22, R22, 0xffff7fff, RZ, 0xc0, !PT ;  /* 0xffff7fff16167812 */ /* 0x000fc600078ec0ff */
[----:B------:R-:W-:Y:S04]  /*186d0*/  @!P0 LDGSTS.E.BYPASS.LTC128B.128 [R26+0x30400], desc[UR40][R2.64+0x280], !P3 ;  /* 0x30400280021a8fae */ /* 0x000fe8000d901d68 */
[----:B------:R-:W-:Y:S04]  /*186e0*/  @!P0 LDGSTS.E.BYPASS.LTC128B.128 [R26+0x32400], desc[UR40][R2.64+0x300], P2 ;  /* 0x32400300021a8fae */ /* 0x000fe80009101d68 */
[----:B------:R0:W-:Y:S01]  /*186f0*/  @!P0 LDGSTS.E.BYPASS.LTC128B.128 [R26+0x34400], desc[UR40][R2.64+0x380], P1 ;  /* 0x34400380021a8fae */ /* 0x0001e20008901d68 */
[----:B----4-:R-:W-:-:S03]  /*18700*/  ISETP.GE.AND P0, PT, R8, R6, PT ;  /* 0x000000060800720c */ /* 0x010fc60003f06270 */
[----:B------:R-:W-:Y:S10]  /*18710*/  SHFL.IDX PT, R8, R4, 0x2, 0x181f ;  /* 0x00581f0004087f89 */ /* 0x000ff400000e0000 */
[----:B0-----:R-:W-:-:S02]  /*18720*/  @!P0 LOP3.LUT R3, R0, 0x40, RZ, 0xc0, !PT ;  /* 0x0000004000038812 */ /* 0x001fc400078ec0ff */
[----:B------:R-:W-:Y:S02]  /*18730*/  @!P0 LOP3.LUT R2, R7, 0x80, RZ, 0xc0, !PT ;  /* 0x0000008007028812 */ /* 0x000fe400078ec0ff */
[----:B------:R-:W-:Y:S02]  /*18740*/  @!P0 SHF.R.U32.HI R3, RZ, 0x2, R3 ;  /* 0x00000002ff038819 */ /* 0x000fe40000011603 */
[----:B------:R-:W-:Y:S02]  /*18750*/  @!P0 SHF.R.U32.HI R2, RZ, 0x3, R2 ;  /* 0x00000003ff028819 */ /* 0x000fe40000011602 */
[----:B------:R-:W-:Y:S02]  /*18760*/  @!P0 ISETP.NE.U32.AND P2, PT, R3, RZ, PT ;  /* 0x000000ff0300820c */ /* 0x000fe40003f45070 */
[----:B------:R-:W0:Y:S01]  /*18770*/  SHFL.IDX PT, R3, R5, 0x1, 0x181f ;  /* 0x00381f0005037f89 */ /* 0x000e2200000e0000 */
[----:B------:R-:W-:-:S03]  /*18780*/  @!P0 ISETP.NE.U32.AND P1, PT, R2, RZ, PT ;  /* 0x000000ff0200820c */ /* 0x000fc60003f25070 */
[----:B------:R-:W1:Y:S04]  /*18790*/  SHFL.IDX PT, R2, R4, 0x1, 0x181f ;  /* 0x00381f0004027f89 */ /* 0x000e6800000e0000 */
[----:B------:R-:W2:Y:S03]  /*187a0*/  SHFL.IDX PT, R4, R4, 0x3, 0x181f ;  /* 0x00781f0004047f89 */ /* 0x000ea600000e0000 */
[----:B------:R-:W-:-:S04]  /*187b0*/  @P2 LOP3.LUT R22, R22, 0x8000, RZ, 0xfc, !PT ;  /* 0x0000800016162812 */ /* 0x000fc800078efcff */
[----:B------:R-:W-:-:S04]  /*187c0*/  LOP3.LUT R22, R22, 0xfff7ffff, RZ, 0xc0, !PT ;  /* 0xfff7ffff16167812 */ /* 0x000fc800078ec0ff */
[----:B------:R-:W-:-:S04]  /*187d0*/  @P1 LOP3.LUT R22, R22, 0x80000, RZ, 0xfc, !PT ;  /* 0x0008000016161812 */ /* 0x000fc800078efcff */
[----:B------:R-:W-:Y:S02]  /*187e0*/  LOP3.LUT P1, RZ, R22, 0x8000, RZ, 0xc0, !PT ;  /* 0x0000800016ff7812 */ /* 0x000fe4000782c0ff */
[----:B0-----:R-:W-:-:S05]  /*187f0*/  @!P0 LEA R3, P2, R20, R3, 0x1 ;  /* 0x0000000314038211 */ /* 0x001fca00078408ff */
[----:B-1----:R-:W-:Y:S01]  /*18800*/  @!P0 IMAD.X R2, RZ, RZ, R2, P2 ;  /* 0x000000ffff028224 */ /* 0x002fe200010e0602 */
[----:B------:R-:W-:-:S04]  /*18810*/  LOP3.LUT P2, RZ, R22, 0x400, RZ, 0xc0, !PT ;  /* 0x0000040016ff7812 */ /* 0x000fc8000784c0ff */
[----:B------:R-:W-:-:S04]  /*18820*/  @!P0 LOP3.LUT R3, R3, R2, RZ, 0x3c, !PT ;  /* 0x0000000203038212 */ /* 0x000fc800078e3cff */
[----:B------:R-:W-:-:S04]  /*18830*/  @!P0 LOP3.LUT R2, R3, R2, RZ, 0x3c, !PT ;  /* 0x0000000203028212 */ /* 0x000fc800078e3cff */
[----:B------:R-:W-:-:S05]  /*18840*/  @!P0 LOP3.LUT R3, R3, R2, RZ, 0x3c, !PT ;  /* 0x0000000203038212 */ /* 0x000fca00078e3cff */
[----:B------:R-:W-:Y:S01]  /*18850*/  @!P0 LDGSTS.E.BYPASS.LTC128B.128 [R26+0x26c00], desc[UR40][R2.64], !P6 ;  /* 0x26c00000021a8fae */ /* 0x000fe2000f101d68 */
[----:B------:R-:W-:-:S03]  /*18860*/  LOP3.LUT P6, RZ, R22, 0x100000, RZ, 0xc0, !PT ;  /* 0x0010000016ff7812 */ /* 0x000fc600078cc0ff */
[----:B------:R-:W-:Y:S10]  /*18870*/  @!P0 LDGSTS.E.BYPASS.LTC128B.128 [R26+0x28c00], desc[UR40][R2.64+0x80], !P2 ;  /* 0x28c00080021a8fae */ /* 0x000ff4000d101d68 */
[----:B------:R-:W-:Y:S04]  /*18880*/  @!P0 LDGSTS.E.BYPASS.LTC128B.128 [R26+0x2ac00], desc[UR40][R2.64+0x100], !P6 ;  /* 0x2ac00100021a8fae */ /* 0x000fe8000f101d68 */
[----:B------:R-:W-:Y:S04]  /*18890*/  @!P0 LDGSTS.E.BYPASS.LTC128B.128 [R26+0x2cc00], desc[UR40][R2.64+0x180], !P5 ;  /* 0x2cc00180021a8fae */ /* 0x000fe8000e901d68 */
[----:B------:R-:W-:Y:S04]  /*188a0*/  @!P0 LDGSTS.E.BYPASS.LTC128B.128 [R26+0x2ec00], desc[UR40][R2.64+0x200], !P4 ;  /* 0x2ec00200021a8fae */ /* 0x000fe8000e101d68 */
[----:B------:R-:W-:Y:S04]  /*188b0*/  @!P0 LDGSTS.E.BYPASS.LTC128B.128 [R26+0x30c00], desc[UR40][R2.64+0x280], !P3 ;  /* 0x30c00280021a8fae */ /* 0x000fe8000d901d68 */
[----:B------:R-:W-:Y:S01]  /*188c0*/  @!P0 LDGSTS.E.BYPASS.LTC128B.128 [R26+0x32c00], desc[UR40][R2.64+0x300], P1 ;  /* 0x32c00300021a8fae */ /* 0x000fe20008901d68 */
[----:B------:R-:W-:-:S13]  /*188d0*/  LOP3.LUT P1, RZ, R22, 0x80000, RZ, 0xc0, !PT ;  /* 0x0008000016ff7812 */ /* 0x000fda000782c0ff */
[----:B------:R0:W-:Y:S01]  /*188e0*/  @!P0 LDGSTS.E.BYPASS.LTC128B.128 [R26+0x34c00], desc[UR40][R2.64+0x380], P1 ;  /* 0x34c00380021a8fae */ /* 0x0001e20008901d68 */
[----:B------:R-:W-:-:S13]  /*188f0*/  ISETP.GE.AND P0, PT, R9, R6, PT ;  /* 0x000000060900720c */ /* 0x000fda0003f06270 */
[----:B------:R-:W-:-:S05]  /*18900*/  @!P0 LEA R9, P1, R20, R14, 0x1 ;  /* 0x0000000e14098211 */ /* 0x000fca00078208ff */
[----:B------:R-:W-:Y:S01]  /*18910*/  @!P0 IMAD.X R10, RZ, RZ, R8, P1 ;  /* 0x000000ffff0a8224 */ /* 0x000fe200008e0608 */
[----:B------:R-:W-:Y:S01]  /*18920*/  LOP3.LUT P1, RZ, R22, 0x800, RZ, 0xc0, !PT ;  /* 0x0000080016ff7812 */ /* 0x000fe2000782c0ff */
[----:B0-----:R-:W-:Y:S01]  /*18930*/  @!P0 IMAD.MOV.U32 R2, RZ, RZ, R9 ;  /* 0x000000ffff028224 */ /* 0x001fe200078e0009 */
[----:B------:R-:W-:Y:S01]  /*18940*/  @!P0 LOP3.LUT R8, R0, 0x40, RZ, 0xc0, !PT ;  /* 0x0000004000088812 */ /* 0x000fe200078ec0ff */
[----:B------:R-:W-:-:S03]  /*18950*/  @!P0 IMAD.MOV.U32 R3, RZ, RZ, R10 ;  /* 0x000000ffff038224 */ /* 0x000fc600078e000a */
        /* <DEDUP_REMOVED lines=11> */
[----:B------:R-:W-:-:S13]  /*18a10*/  @!P0 ISETP.NE.U32.AND P1, PT, R8, RZ, PT ;  /* 0x000000ff0800820c */ /* 0x000fda0003f25070 */
[----:B------:R0:W-:Y:S04]  /*18a20*/  @!P0 LDGSTS.E.BYPASS.LTC128B.128 [R26+0x35400], desc[UR40][R2.64+0x380], P1 ;  /* 0x35400380021a8fae */ /* 0x0001e80008901d68 */
[----:B0-2---:R0:W1:Y:S02]  /*18a30*/  SHFL.IDX PT, R2, R5, 0x3, 0x181f ;  /* 0x00781f0005027f89 */ /* 0x00506400000e0000 */
.L_x_4789:
[----:B------:R-:W2:Y:S01]  /*18a40*/  LDL.LU R3, [R1+0x34] ;  /* 0x0000340001037983 */ /* 0x000ea20000300800 */
[----:B------:R-:W-:Y:S01]  /*18a50*/  BSSY B0, `(.L_x_4663) ;  /* 0x0000019000007945 */ /* 0x000fe20003800000 */
[----:B--2---:R-:W-:-:S13]  /*18a60*/  ISETP.GE.AND P0, PT, R3, R6, PT ;  /* 0x000000060300720c */ /* 0x004fda0003f06270 */
[----:B------:R-:W-:Y:S05]  /*18a70*/  @P0 BRA `(.L_x_4664) ;  /* 0x0000000000580947 */ /* 0x000fea0003800000 */
[----:B------:R-:W-:Y:S02]  /*18a80*/  LOP3.LUT R0, R0, 0x40, RZ, 0xc0, !PT ;  /* 0x0000004000007812 */ /* 0x000fe400078ec0ff */
[----:B------:R-:W-:Y:S02]  /*18a90*/  LOP3.LUT P6, RZ, R22, 0x800, RZ, 0xc0, !PT ;  /* 0x0000080016ff7812 */ /* 0x000fe400078cc0ff */
[----:B-1----:R-:W-:Y:S02]  /*18aa0*/  LEA R2, P0, R20, R2, 0x1 ;  /* 0x0000000214027211 */ /* 0x002fe400078008ff */
[C---:B------:R-:W-:Y:S02]  /*18ab0*/  LOP3.LUT P2, RZ, R22.reuse, 0x400, RZ, 0xc0, !PT ;  /* 0x0000040016ff7812 */ /* 0x040fe4000784c0ff */
[----:B------:R-:W-:Y:S01]  /*18ac0*/  LOP3.LUT P1, RZ, R22, 0x200, RZ, 0xc0, !PT ;  /* 0x0000020016ff7812 */ /* 0x000fe2000782c0ff */
[----:B------:R-:W-:Y:S01]  /*18ad0*/  IMAD.X R3, RZ, RZ, R4, P0 ;  /* 0x000000ffff037224 */ /* 0x000fe200000e0604 */
[----:B------:R-:W-:-:S02]  /*18ae0*/  SHF.R.U32.HI R0, RZ, 0x2, R0 ;  /* 0x00000002ff007819 */ /* 0x000fc40000011600 */
[----:B------:R-:W-:Y:S02]  /*18af0*/  LOP3.LUT R7, R7, 0x80, RZ, 0xc0, !PT ;  /* 0x0000008007077812 */ /* 0x000fe400078ec0ff */
[----:B------:R-:W-:Y:S01]  /*18b00*/  ISETP.NE.U32.AND P0, PT, R0, RZ, PT ;  /* 0x000000ff0000720c */ /* 0x000fe20003f05070 */
[----:B------:R-:W-:Y:S01]  /*18b10*/  @!PT LDS RZ, [RZ] ;  /* 0x00000000fffff984 */ /* 0x000fe20000000800 */
[----:B------:R-:W-:Y:S01]  /*18b20*/  @!PT LDS RZ, [RZ] ;  /* 0x00000000fffff984 */ /* 0x000fe20000000800 */
[----:B------:R-:W-:Y:S01]  /*18b30*/  @!PT LDS RZ, [RZ] ;  /* 0x00000000fffff984 */ /* 0x000fe20000000800 */
[----:B------:R2:W-:Y:S01]  /*18b40*/  LDGSTS.E.BYPASS.LTC128B.128 [R26+0x27c00], desc[UR40][R2.64], !P6 ;  /* 0x27c00000021a7fae */ /* 0x0005e2000f101d68 */
[----:B------:R-:W-:-:S03]  /*18b50*/  SHF.R.U32.HI R7, RZ, 0x3, R7 ;  /* 0x00000003ff077819 */ /* 0x000fc60000011607 */
        /* <DEDUP_REMOVED lines=8> */
.L_x_4664:
[----:B------:R-:W-:Y:S05]  /*18be0*/  BSYNC B0 ;  /* 0x0000000000007941 */ /* 0x000fea0003800000 */
.L_x_4663:
[----:B------:R-:W-:Y:S01]  /*18bf0*/  NOP ;  /* 0x0000000000007918 */ /* 0x000fe20000000000 */
[----:B------:R-:W-:-:S13]  /*18c00*/  PLOP3.LUT P0, PT, PT, PT, PT, 0x80, 0x0 ;  /* 0x000000000000781c */ /* 0x000fda0003f0f070 */
.L_x_4665:
[----:B------:R-:W-:Y:S02]  /*18c10*/  PLOP3.LUT P1, PT, P1, P0, PT, 0xa2, 0x0 ;  /* 0x000000000000781c */ /* 0x000fe40000f21472 */
[----:B------:R-:W-:-:S08]  /*18c20*/  @P0 R2UR P1, UR4, R23 ;  /* 0x00000000170402ca */ /* 0x000fd00000020000 */
[----:B------:R-:W-:-:S05]  /*18c30*/  @P0 PLOP3.LUT P0, PT, P1, PT, PT, 0x80, 0x0 ;  /* 0x000000000000081c */ /* 0x000fca0000f0f070 */
[----:B------:R-:W-:Y:S01]  /*18c40*/  @!P1 SYNCS.ARRIVE.TRANS64.RED.A0T1 RZ, [UR4+0x38810], RZ ;  /* 0x038810ffffff99a7 */ /* 0x000fe20008200404 */
[----:B------:R-:W-:Y:S07]  /*18c50*/  @!P1 ARRIVES.LDGSTSBAR.64.TRANSCNT [UR4+0x38810] ;  /* 0x03881000ff0099b0 */ /* 0x000fee0008000a84 */
[----:B------:R-:W-:Y:S05]  /*18c60*/  @P0 BRA.U.ANY `(.L_x_4665) ;  /* 0xfffffffd00e80947 */ /* 0x000fea000393ffff */
[----:B-12---:R-:W2:Y:S02]  /*18c70*/  LDL.LU R2, [R1+0x28] ;  /* 0x0000280001027983 */ /* 0x006ea40000300800 */
        /* <DEDUP_REMOVED lines=9> */
[----:B------:R-:W2:Y:S03]  /*18d10*/  SYNCS.PHASECHK.TRANS64.TRYWAIT P0, [R23+URZ+0x38820], R0 ;  /* 0x03882000170075a7 */ /* 0x000ea6000800017f */
[----:B-12---:R-:W-:Y:S05]  /*18d20*/  @!P0 BRA `(.L_x_4667) ;  /* 0x0000004c00208947 */ /* 0x006fea0003800000 */
.L_x_4790:
[----:B------:R-:W-:Y:S05]  /*18d30*/  BSYNC B0 ;  /* 0x0000000000007941 */ /* 0x000fea0003800000 */
.L_x_4666:
[----:B------:R-:W2:Y:S02]  /*18d40*/  LDL R2, [R1+0x4c] ;  /* 0x00004c0001027983 */ /* 0x000ea40000100800 */
[----:B--2---:R-:W-:-:S13]  /*18d50*/  ISETP.NE.AND P0, PT, R2, 0x3, PT ;  /* 0x000000030200780c */ /* 0x004fda0003f05270 */
[----:B------:R-:W-:Y:S05]  /*18d60*/  @!P0 BRA `(.L_x_4668) ;  /* 0x0000000000048947 */ /* 0x000fea0003800000 */
[----:B------:R-:W-:Y:S01]  /*18d70*/  BPT.TRAP 0x1 ;  /* 0x000000040000795c */ /* 0x000fe20000300000 */
.L_x_4668:
[----:B-1----:R-:W-:Y:S01]  /*18d80*/  SHF.L.U32 R0, R28, 0x1f, RZ ;  /* 0x0000001f1c007819 */ /* 0x002fe200000006ff */
[----:B------:R-:W-:Y:S03]  /*18d90*/  BSSY B0, `(.L_x_4669) ;  /* 0x0000003000007945 */ /* 0x000fe60003800000 */
[----:B------:R-:W1:Y:S02]  /*18da0*/  SYNCS.PHASECHK.TRANS64.TRYWAIT P0, [R27+URZ+0x38860], R0 ;  /* 0x038860001b0075a7 */ /* 0x000e64000800017f */
[----:B-1----:R-:W-:Y:S05]  /*18db0*/  @!P0 BRA `(.L_x_4670) ;  /* 0x0000004c00108947 */ /* 0x002fea0003800000 */
.L_x_4791:
[----:B------:R-:W-:Y:S05]  /*18dc0*/  BSYNC B0 ;  /* 0x0000000000007941 */ /* 0x000fea0003800000 */
.L_x_4669:
[----:B------:R-:W1:Y:S01]  /*18dd0*/  LDL.LU R3, [R1+0x3c] ;  /* 0x00003c0001037983 */ /* 0x000e620000300800 */
[----:B------:R-:W-:-:S03]  /*18de0*/  ULDC.64 UR4, c[0x0][0x328] ;  /* 0x0000ca0000047ab9 */ /* 0x000fc60000000a00 */
[----:B------:R-:W2:Y:S04]  /*18df0*/  LDL.LU R2, [R1+0xc] ;  /* 0x00000c0001027983 */ /* 0x000ea80000300800 */
[----:B0-----:R-:W3:Y:S04]  /*18e00*/  LDL.LU R5, [R1+0x40] ;  /* 0x0000400001057983 */ /* 0x001ee80000300800 */
[----:B------:R-:W4:Y:S01]  /*18e10*/  LDL.LU R4, [R1+0x4] ;  /* 0x0000040001047983 */ /* 0x000f220000300800 */
[----:B-1----:R-:W-:-:S04]  /*18e20*/  IMAD R0, R3, UR4, RZ ;  /* 0x0000000403007c24 */ /* 0x002fc8000f8e02ff */
[C---:B--2---:R-:W-:Y:S02]  /*18e30*/  IMAD R0, R2.reuse, UR5, R0 ;  /* 0x0000000502007c24 */ /* 0x044fe4000f8e0200 */
[----:B------:R-:W-:Y:S01]  /*18e40*/  IMAD.WIDE.U32 R2, R2, UR4, RZ ;  /* 0x0000000402027c25 */ /* 0x000fe2000f8e00ff */
[----:B------:R-:W-:-:S03]  /*18e50*/  ULDC.64 UR4, c[0x0][0x338] ;  /* 0x0000ce0000047ab9 */ /* 0x000fc60000000a00 */
[----:B------:R-:W-:Y:S02]  /*18e60*/  IMAD.IADD R3, R3, 0x1, R0 ;  /* 0x0000000103037824 */ /* 0x000fe400078e0200 */
[----:B---3--:R-:W-:Y:S02]  /*18e70*/  IMAD R0, R5, UR4, RZ ;  /* 0x0000000405007c24 */ /* 0x008fe4000f8e02ff */
[----:B----4-:R-:W-:-:S04]  /*18e80*/  IMAD.WIDE.U32 R2, R4, UR4, R2 ;  /* 0x0000000404027c25 */ /* 0x010fc8000f8e0002 */
        /* <DEDUP_REMOVED lines=18> */
[C---:B------:R-:W-:Y:S01]  /*18fb0*/  LOP3.LUT P3, RZ, R33.reuse, 0x8, RZ, 0xc0, !PT ;  /* 0x0000000821ff7812 */ /* 0x040fe2000786c0ff */
[----:B------:R-:W2:Y:S01]  /*18fc0*/  SHFL.IDX PT, R3, R6, RZ, 0x181f ;  /* 0x00181fff06037589 */ /* 0x000ea200000e0000 */
[----:B------:R-:W-:Y:S02]  /*18fd0*/  LOP3.LUT P2, RZ, R33, 0x10, RZ, 0xc0, !PT ;  /* 0x0000001021ff7812 */ /* 0x000fe4000784c0ff */
[----:B------:R-:W-:Y:S01]  /*18fe0*/  LOP3.LUT R22, R22, 0xfffffdff, RZ, 0xc0, !PT ;  /* 0xfffffdff16167812 */ /* 0x000fe200078ec0ff */
[----:B0-----:R-:W-:-:S05]  /*18ff0*/  IMAD.SHL.U32 R7, R7, 0x8, RZ ;  /* 0x0000000807077824 */ /* 0x001fca00078e00ff */
[----:B------:R-:W-:-:S05]  /*19000*/  LOP3.LUT R7, R7, 0x38, RZ, 0xc0, !PT ;  /* 0x0000003807077812 */ /* 0x000fca00078ec0ff */
[----:B------:R-:W-:Y:S01]  /*19010*/  IMAD.SHL.U32 R0, R7, 0x2, RZ ;  /* 0x0000000207007824 */ /* 0x000fe200078e00ff */
[----:B------:R-:W-:-:S04]  /*19020*/  LOP3.LUT R7, R33, 0x1, RZ, 0xc0, !PT ;  /* 0x0000000121077812 */ /* 0x000fc800078ec0ff */
[----:B-1----:R-:W-:Y:S02]  /*19030*/  IADD3 R2, P0, R2, R0, RZ ;  /* 0x0000000002027210 */ /* 0x002fe40007f1e0ff */
[----:B------:R-:W-:Y:S02]  /*19040*/  ISETP.NE.U32.AND P1, PT, R7, 0x1, PT ;  /* 0x000000010700780c */ /* 0x000fe40003f25070 */
[----:B------:R-:W-:Y:S01]  /*19050*/  PRMT R7, R33, 0x8880, RZ ;  /* 0x0000888021077816 */ /* 0x000fe200000000ff */
[----:B--2---:R-:W-:Y:S01]  /*19060*/  IMAD.X R3, RZ, RZ, R3, P0 ;  /* 0x000000ffff037224 */ /* 0x004fe200000e0603 */
[----:B------:R-:W-:-:S09]  /*19070*/  ISETP.LT.OR P0, PT, R31, 0x1, P1 ;  /* 0x000000011f00780c */ /* 0x000fd20000f01670 */
[----:B------:R-:W-:Y:S02]  /*19080*/  @P1 LOP3.LUT R22, R22, 0x200, RZ, 0xfc, !PT ;  /* 0x0000020016161812 */ /* 0x000fe400078efcff */
[----:B------:R-:W-:Y:S02]  /*19090*/  LOP3.LUT P1, RZ, R33, 0x20, RZ, 0xc0, !PT ;  /* 0x0000002021ff7812 */ /* 0x000fe4000782c0ff */
[----:B------:R-:W-:Y:S01]  /*190a0*/  @!PT LDS RZ, [RZ] ;  /* 0x00000000fffff984 */ /* 0x000fe20000000800 */
[----:B------:R-:W-:Y:S01]  /*190b0*/  LDGSTS.E.BYPASS.LTC128B.128 [R4+0x400], desc[UR40][R2.64], !P0 ;  /* 0x0040000002047fae */ /* 0x000fe2000c101d68 */
[----:B------:R-:W-:Y:S02]  /*190c0*/  ISETP.LT.OR P0, PT, R31, 0x1, !P5 ;  /* 0x000000011f00780c */ /* 0x000fe40006f01670 */
[----:B------:R-:W-:-:S11]  /*190d0*/  LOP3.LUT R22, R22, 0xfffffbff, RZ, 0xc0, !PT ;  /* 0xfffffbff16167812 */ /* 0x000fd600078ec0ff */
        /* <DEDUP_REMOVED lines=62> */
.L_x_4801:
        /* <DEDUP_REMOVED lines=34> */
.L_x_4672:
        /* <DEDUP_REMOVED lines=11> */
.L_x_4673:
        /* <DEDUP_REMOVED lines=9> */
[----:B--2---:R-:W-:Y:S02]  /*19820*/  LOP3.LUT R2, R2, 0x40, RZ, 0xc0, !PT ;  /* 0x0000004002027812 */ /* 0x004fe400078ec0ff */
[----:B---3--:R-:W-:Y:S02]  /*19830*/  LEA.HI.SX32 R7, R3, 0xfffffffe, 0x1a ;  /* 0xfffffffe03077811 */ /* 0x008fe400078fd2ff */
[----:B------:R-:W-:-:S07]  /*19840*/  SHF.R.U32.HI R33, RZ, 0x2, R2 ;  /* 0x00000002ff217819 */ /* 0x000fce0000011602 */
.L_x_4688:
[----:B--2---:R-:W2:Y:S01]  /*19850*/  LDL R10, [R1+0x4c] ;  /* 0x00004c00010a7983 */ /* 0x004ea20000100800 */
[----:B0-----:R-:W0:Y:S01]  /*19860*/  LDC R5, c[0x0][0x430] ;  /* 0x00010c00ff057b82 */ /* 0x001e220000000800 */
[----:B-1----:R-:W1:Y:S01]  /*19870*/  S2R R2, SR_TID.X ;  /* 0x0000000000027919 */ /* 0x002e620000002100 */
[----:B---3--:R-:W3:Y:S01]  /*19880*/  S2R R8, SR_TID.X ;  /* 0x0000000000087919 */ /* 0x008ee20000002100 */
[----:B0-----:R-:W-:Y:S02]  /*19890*/  ISETP.NE.AND P0, PT, R5, 0x1, PT ;  /* 0x000000010500780c */ /* 0x001fe40003f05270 */
[----:B-1----:R-:W-:-:S11]  /*198a0*/  LOP3.LUT R2, R2, 0x7f, RZ, 0xc0, !PT ;  /* 0x0000007f02027812 */ /* 0x002fd600078ec0ff */
[----:B------:R-:W0:Y:S01]  /*198b0*/  @P0 LDC R6, c[0x0][0x434] ;  /* 0x00010d00ff060b82 */ /* 0x000e220000000800 */
[----:B---3--:R-:W-:Y:S01]  /*198c0*/  IMAD.SHL.U32 R8, R8, 0x10, RZ ;  /* 0x0000001008087824 */ /* 0x008fe200078e00ff */
[----:B------:R-:W-:-:S04]  /*198d0*/  SHF.R.U32.HI R2, RZ, 0x3, R2 ;  /* 0x00000003ff027819 */ /* 0x000fc80000011602 */
[----:B------:R-:W-:Y:S02]  /*198e0*/  LOP3.LUT R8, R2, 0x70, R8, 0xf8, !PT ;  /* 0x0000007002087812 */ /* 0x000fe400078ef808 */
[----:B------:R-:W1:Y:S02]  /*198f0*/  @P0 LDC R3, c[0x0][0x438] ;  /* 0x00010e00ff030b82 */ /* 0x000e640000000800 */
[----:B------:R-:W-:Y:S01]  /*19900*/  ISETP.GT.U32.AND P1, PT, R8, 0x3f, PT ;  /* 0x0000003f0800780c */ /* 0x000fe20003f24070 */
[----:B------:R-:W-:-:S04]  /*19910*/  IMAD R4, R7, 0x40, R34 ;  /* 0x0000004007047824 */ /* 0x000fc800078e0222 */
[----:B------:R-:W-:-:S08]  /*19920*/  IMAD.IADD R4, R8, 0x1, R4 ;  /* 0x0000000108047824 */ /* 0x000fd000078e0204 */
[----:B------:R-:W3:Y:S01]  /*19930*/  @!P1 LDC.64 R8, c[0x0][0x428] ;  /* 0x00010a00ff089b82 */ /* 0x000ee20000000a00 */
[----:B0-----:R-:W-:-:S04]  /*19940*/  @P0 IMAD.HI.U32 R6, R4, R6, RZ ;  /* 0x0000000604060227 */ /* 0x001fc800078e00ff */
[----:B------:R-:W-:Y:S01]  /*19950*/  IMAD.MOV.U32 R2, RZ, RZ, R4 ;  /* 0x000000ffff027224 */ /* 0x000fe200078e0004 */
[----:B-1----:R-:W-:-:S04]  /*19960*/  @P0 SHF.R.U32.HI R2, RZ, R3, R6 ;  /* 0x00000003ff020219 */ /* 0x002fc80000011606 */
[----:B------:R-:W-:-:S05]  /*19970*/  IADD3 R3, -R2, RZ, RZ ;  /* 0x000000ff02037210 */ /* 0x000fca0007ffe1ff */
[----:B------:R-:W-:Y:S01]  /*19980*/  IMAD R5, R5, R3, R4 ;  /* 0x0000000305057224 */ /* 0x000fe200078e0204 */
[--C-:B------:R-:W-:Y:S01]  /*19990*/  @!P1 SHF.R.S32.HI R3, RZ, 0x1f, R2.reuse ;  /* 0x0000001fff039819 */ /* 0x100fe20000011402 */
[-C--:B---3--:R-:W-:Y:S02]  /*199a0*/  @!P1 IMAD R4, R35, R8.reuse, RZ ;  /* 0x0000000823049224 */ /* 0x088fe400078e02ff */
[----:B------:R-:W-:-:S04]  /*199b0*/  @!P1 IMAD.WIDE.U32 R2, R32, R8, R2 ;  /* 0x0000000820029225 */ /* 0x000fc800078e0002 */
[----:B------:R-:W-:Y:S02]  /*199c0*/  @!P1 IMAD R4, R32, R9, R4 ;  /* 0x0000000920049224 */ /* 0x000fe400078e0204 */
[----:B------:R-:W0:Y:S02]  /*199d0*/  @!P1 LDC.64 R8, c[0x0][0x418] ;  /* 0x00010600ff089b82 */ /* 0x000e240000000a00 */
[----:B------:R-:W-:Y:S02]  /*199e0*/  @!P1 IMAD.IADD R3, R4, 0x1, R3 ;  /* 0x0000000104039824 */ /* 0x000fe400078e0203 */
[----:B------:R-:W-:Y:S02]  /*199f0*/  IMAD.MOV.U32 R4, RZ, RZ, RZ ;  /* 0x000000ffff047224 */ /* 0x000fe400078e00ff */
[----:B------:R-:W-:Y:S01]  /*19a00*/  VIADD R25, R25, 0x1 ;  /* 0x0000000119197836 */ /* 0x000fe20000000000 */
[----:B0-----:R-:W-:-:S04]  /*19a10*/  @!P1 LEA R8, P0, R2, R8, 0x2 ;  /* 0x0000000802089211 */ /* 0x001fc800078010ff */
[----:B------:R-:W-:Y:S02]  /*19a20*/  @!P1 LEA.HI.X R9, R2, R9, R3, 0x2, P0 ;  /* 0x0000000902099211 */ /* 0x000fe400000f1403 */
[----:B------:R-:W-:-:S03]  /*19a30*/  ISETP.NE.AND P0, PT, R25, 0x2, PT ;  /* 0x000000021900780c */ /* 0x000fc60003f05270 */
[----:B------:R0:W5:Y:S01]  /*19a40*/  @!P1 LDG.E R4, desc[UR40][R8.64] ;  /* 0x0000002808049981 */ /* 0x000162000c1e1900 */
[----:B------:R-:W-:Y:S01]  /*19a50*/  SEL R2, RZ, 0x1, P0 ;  /* 0x00000001ff027807 */ /* 0x000fe20000000000 */
[----:B------:R-:W-:Y:S05]  /*19a60*/  YIELD ;  /* 0x0000000000007946 */ /* 0x000fea0003800000 */
[----:B------:R-:W-:Y:S01]  /*19a70*/  LOP3.LUT R28, R28, R2, RZ, 0x3c, !PT ;  /* 0x000000021c1c7212 */ /* 0x000fe200078e3cff */
[----:B------:R-:W-:Y:S01]  /*19a80*/  IMAD.MOV.U32 R2, RZ, RZ, R7 ;  /* 0x000000ffff027224 */ /* 0x000fe200078e0007 */
[----:B------:R-:W-:Y:S01]  /*19a90*/  SEL R25, R25, RZ, P0 ;  /* 0x000000ff19197207 */ /* 0x000fe20000000000 */
[----:B------:R-:W-:-:S03]  /*19aa0*/  VIADD R7, R7, 0xffffffff ;  /* 0xffffffff07077836 */ /* 0x000fc60000000000 */
[----:B------:R-:W-:Y:S02]  /*19ab0*/  ISETP.GT.AND P3, PT, R2, RZ, PT ;  /* 0x000000ff0200720c */ /* 0x000fe40003f64270 */
[----:B--2---:R-:W-:-:S13]  /*19ac0*/  ISETP.NE.AND P1, PT, R10, 0x3, PT ;  /* 0x000000030a00780c */ /* 0x004fda0003f25270 */
[----:B0-----:R-:W-:Y:S05]  /*19ad0*/  @!P1 BRA `(.L_x_4676) ;  /* 0x0000000000049947 */ /* 0x001fea0003800000 */
[----:B------:R-:W-:Y:S01]  /*19ae0*/  BPT.TRAP 0x1 ;  /* 0x000000040000795c */ /* 0x000fe20000300000 */
.L_x_4676:
[----:B------:R-:W-:Y:S01]  /*19af0*/  IMAD R6, R25, 0x8, R23 ;  /* 0x0000000819067824 */ /* 0x000fe200078e0217 */
[----:B------:R-:W-:Y:S01]  /*19b00*/  SHF.L.U32 R21, R28, 0x1f, RZ ;  /* 0x0000001f1c157819 */ /* 0x000fe200000006ff */
[----:B------:R-:W-:Y:S01]  /*19b10*/  BSSY B1, `(.L_x_4677) ;  /* 0x0000004000017945 */ /* 0x000fe20003800000 */
[----:B------:R-:W-:Y:S02]  /*19b20*/  SHF.R.S32.HI R9, RZ, 0x1f, R5 ;  /* 0x0000001fff097819 */ /* 0x000fe40000011405 */
[----:B------:R-:W0:Y:S02]  /*19b30*/  SYNCS.PHASECHK.TRANS64.TRYWAIT P0, [R6+URZ+0x38840], R21 ;  /* 0x03884015060075a7 */ /* 0x000e24000800017f */
[----:B0-----:R-:W-:Y:S05]  /*19b40*/  @!P0 BRA `(.L_x_4678) ;  /* 0x0000004400e88947 */ /* 0x001fea0003800000 */
.L_x_4802:
[----:B------:R-:W-:Y:S05]  /*19b50*/  BSYNC B1 ;  /* 0x0000000000017941 */ /* 0x000fea0003800000 */
.L_x_4677:
        /* <DEDUP_REMOVED lines=42> */
.L_x_4812:
        /* <DEDUP_REMOVED lines=8> */
.L_x_4680:
[----:B------:R-:W-:Y:S02]  /*19e80*/  PLOP3.LUT P1, PT, P1, P0, PT, 0xa2, 0x0 ;  /* 0x000000000000781c */ /* 0x000fe40000f21472 */
[----:B------:R-:W-:-:S08]  /*19e90*/  @P0 R2UR P1, UR4, R6 ;  /* 0x00000000060402ca */ /* 0x000fd00000020000 */
[----:B------:R-:W-:-:S05]  /*19ea0*/  @P0 PLOP3.LUT P0, PT, P1, PT, PT, 0x80, 0x0 ;  /* 0x000000000000081c */ /* 0x000fca0000f0f070 */
[----:B------:R-:W-:Y:S01]  /*19eb0*/  @!P1 SYNCS.ARRIVE.TRANS64.RED.A0T1 RZ, [UR4+0x38830], RZ ;  /* 0x038830ffffff99a7 */ /* 0x000fe20008200404 */
[----:B------:R-:W-:Y:S07]  /*19ec0*/  @!P1 ARRIVES.LDGSTSBAR.64.TRANSCNT [UR4+0x38830] ;  /* 0x03883000ff0099b0 */ /* 0x000fee0008000a84 */
[----:B------:R-:W-:Y:S05]  /*19ed0*/  @P0 BRA.U.ANY `(.L_x_4680) ;  /* 0xfffffffd00e80947 */ /* 0x000fea000393ffff */
[----:B------:R-:W-:Y:S01]  /*19ee0*/  NOP ;  /* 0x0000000000007918 */ /* 0x000fe20000000000 */
[----:B--2---:R-:W2:Y:S02]  /*19ef0*/  LDL R2, [R1+0x4c] ;  /* 0x00004c0001027983 */ /* 0x004ea40000100800 */
[----:B--2---:R-:W-:-:S13]  /*19f00*/  ISETP.NE.AND P2, PT, R2, 0x3, PT ;  /* 0x000000030200780c */ /* 0x004fda0003f45270 */
[----:B------:R-:W-:Y:S05]  /*19f10*/  @!P2 BRA `(.L_x_4681) ;  /* 0x000000000004a947 */ /* 0x000fea0003800000 */
[----:B------:R-:W-:Y:S01]  /*19f20*/  BPT.TRAP 0x1 ;  /* 0x000000040000795c */ /* 0x000fe20000300000 */
.L_x_4681:
[----:B------:R2:W-:Y:S01]  /*19f30*/  SYNCS.ARRIVE.TRANS64.A1T0 RZ, [R6+URZ+0x38830], RZ ;  /* 0x038830ff06ff79a7 */ /* 0x0005e2000810003f */
[----:B------:R-:W-:Y:S05]  /*19f40*/  @!P2 BRA `(.L_x_4682) ;  /* 0x000000000004a947 */ /* 0x000fea0003800000 */
[----:B------:R-:W-:Y:S01]  /*19f50*/  BPT.TRAP 0x1 ;  /* 0x000000040000795c */ /* 0x000fe20000300000 */
.L_x_4682:
[----:B------:R-:W3:Y:S01]  /*19f60*/  SYNCS.PHASECHK.TRANS64.TRYWAIT P0, [R6+URZ+0x38860], R21 ;  /* 0x03886015060075a7 */ /* 0x000ee2000800017f */
[----:B------:R-:W-:Y:S04]  /*19f70*/  BSSY B1, `(.L_x_4683) ;  /* 0x0000002000017945 */ /* 0x000fe80003800000 */
[----:B---3--:R-:W-:Y:S05]  /*19f80*/  @!P0 BRA `(.L_x_4684) ;  /* 0x0000004800088947 */ /* 0x008fea0003800000 */
.L_x_4813:
[----:B------:R-:W-:Y:S05]  /*19f90*/  BSYNC B1 ;  /* 0x0000000000017941 */ /* 0x000fea0003800000 */
.L_x_4683:
[----:B------:R-:W-:Y:S01]  /*19fa0*/  ULDC.64 UR4, c[0x0][0x328] ;  /* 0x0000ca0000047ab9 */ /* 0x000fe20000000a00 */
[C---:B------:R-:W-:Y:S01]  /*19fb0*/  LOP3.LUT P5, RZ, R22.reuse, 0x8, RZ, 0xc0, !PT ;  /* 0x0000000816ff7812 */ /* 0x040fe200078ac0ff */
[----:B------:R-:W-:Y:S01]  /*19fc0*/  IMAD R9, R9, UR4, RZ ;  /* 0x0000000409097c24 */ /* 0x000fe2000f8e02ff */
[----:B------:R-:W-:Y:S01]  /*19fd0*/  LOP3.LUT P4, RZ, R22, 0x4, RZ, 0xc0, !PT ;  /* 0x0000000416ff7812 */ /* 0x000fe2000788c0ff */
[----:B------:R-:W-:-:S04]  /*19fe0*/  IMAD.WIDE.U32 R2, R5, UR4, RZ ;  /* 0x0000000405027c25 */ /* 0x000fc8000f8e00ff */
[----:B------:R-:W-:Y:S01]  /*19ff0*/  IMAD R9, R5, UR5, R9 ;  /* 0x0000000505097c24 */ /* 0x000fe2000f8e0209 */
[----:B------:R-:W-:Y:S01]  /*1a000*/  ULDC.64 UR4, c[0x0][0x338] ;  /* 0x0000ce0000047ab9 */ /* 0x000fe20000000a00 */
[----:B-1----:R-:W-:Y:S02]  /*1a010*/  IMAD R17, R25, 0x7000, R8 ;  /* 0x0000700019117824 */ /* 0x002fe400078e0208 */
        /* <DEDUP_REMOVED lines=15> */
[----:B------:R-:W1:Y:S01]  /*1a110*/  SHFL.IDX PT, R2, R9, RZ, 0x181f ;  /* 0x00181fff09027589 */ /* 0x000e6200000e0000 */
[C---:B------:R-:W-:Y:S01]  /*1a120*/  LOP3.LUT P1, RZ, R22.reuse, 0x80, RZ, 0xc0, !PT ;  /* 0x0000008016ff7812 */ /* 0x040fe2000782c0ff */
[----:B------:R-:W-:Y:S01]  /*1a130*/  IMAD R17, R17, 0x2, R23 ;  /* 0x0000000211117824 */ /* 0x000fe200078e0217 */
[C---:B------:R-:W-:Y:S01]  /*1a140*/  LOP3.LUT P2, RZ, R22.reuse, 0x40, RZ, 0xc0, !PT ;  /* 0x0000004016ff7812 */ /* 0x040fe2000784c0ff */
[----:B------:R-:W4:Y:S01]  /*1a150*/  SHFL.IDX PT, R3, R10, RZ, 0x181f ;  /* 0x00181fff0a037589 */ /* 0x000f2200000e0000 */
[----:B------:R-:W-:-:S03]  /*1a160*/  LOP3.LUT R22, R22, 0xfff7ffff, RZ, 0xc0, !PT ;  /* 0xfff7ffff16167812 */ /* 0x000fc600078ec0ff */
[----:B------:R-:W5:Y:S01]  /*1a170*/  SHFL.IDX PT, R14, R9, 0x1, 0x181f ;  /* 0x00381f00090e7f89 */ /* 0x000f6200000e0000 */
[----:B------:R-:W-:-:S03]  /*1a180*/  @P3 LOP3.LUT R22, R22, 0x80000, RZ, 0xfc, !PT ;  /* 0x0008000016163812 */ /* 0x000fc600078efcff */
[----:B------:R-:W0:Y:S01]  /*1a190*/  SHFL.IDX PT, R5, R10, 0x1, 0x181f ;  /* 0x00381f000a057f89 */ /* 0x000e2200000e0000 */
[C---:B------:R-:W-:Y:S02]  /*1a1a0*/  LOP3.LUT P3, RZ, R22.reuse, 0x20, RZ, 0xc0, !PT ;  /* 0x0000002016ff7812 */ /* 0x040fe4000786c0ff */
[C---:B------:R-:W-:Y:S01]  /*1a1b0*/  LOP3.LUT P6, RZ, R22.reuse, 0x10, RZ, 0xc0, !PT ;  /* 0x0000001016ff7812 */ /* 0x040fe200078cc0ff */
[----:B------:R-:W-:Y:S01]  /*1a1c0*/  SHFL.IDX PT, R8, R10, 0x2, 0x181f ;  /* 0x00581f000a087f89 */ /* 0x000fe200000e0000 */
[----:B------:R-:W-:-:S03]  /*1a1d0*/  LOP3.LUT R22, R22, 0xffdfffff, RZ, 0xc0, !PT ;  /* 0xffdfffff16167812 */ /* 0x000fc600078ec0ff */
[----:B------:R-:W-:Y:S01]  /*1a1e0*/  SHFL.IDX PT, R10, R10, 0x3, 0x181f ;  /* 0x00781f000a0a7f89 */ /* 0x000fe200000e0000 */
[----:B-1----:R-:W-:-:S05]  /*1a1f0*/  IADD3 R2, P0, R2, R0, RZ ;  /* 0x0000000002027210 */ /* 0x002fca0007f1e0ff */
[----:B------:R-:W-:Y:S01]  /*1a200*/  @P3 LOP3.LUT R22, R22, 0x200000, RZ, 0xfc, !PT ;  /* 0x0020000016163812 */ /* 0x000fe200078efcff */
[----:B----4-:R-:W-:Y:S01]  /*1a210*/  IMAD.X R3, RZ, RZ, R3, P0 ;  /* 0x000000ffff037224 */ /* 0x010fe200000e0603 */
[----:B------:R-:W-:-:S04]  /*1a220*/  ISETP.NE.U32.AND P0, PT, R33, RZ, PT ;  /* 0x000000ff2100720c */ /* 0x000fc80003f05070 */
[----:B------:R-:W-:Y:S01]  /*1a230*/  LDGSTS.E.BYPASS.LTC128B.128 [R17+0x400], desc[UR40][R2.64], !P1 ;  /* 0x0040000002117fae */ /* 0x000fe2000c901d68 */
[----:B------:R-:W-:-:S03]  /*1a240*/  ISETP.NE.U32.AND P1, PT, R31, RZ, PT ;  /* 0x000000ff1f00720c */ /* 0x000fc60003f25070 */
[----:B------:R-:W-:Y:S01]  /*1a250*/  LDGSTS.E.BYPASS.LTC128B.128 [R17+0x2400], desc[UR40][R2.64+0x80], !P2 ;  /* 0x0240008002117fae */ /* 0x000fe2000d101d68 */
[----:B-----5:R-:W-:-:S03]  /*1a260*/  IADD3 R4, P2, R14, R0, RZ ;  /* 0x000000000e047210 */ /* 0x020fc60007f5e0ff */
[----:B------:R-:W-:Y:S01]  /*1a270*/  LDGSTS.E.BYPASS.LTC128B.128 [R17+0x4400], desc[UR40][R2.64+0x100], !P3 ;  /* 0x0440010002117fae */ /* 0x000fe2000d901d68 */
[C---:B------:R-:W-:Y:S01]  /*1a280*/  LOP3.LUT P3, RZ, R22.reuse, 0x80, RZ, 0xc0, !PT ;  /* 0x0000008016ff7812 */ /* 0x040fe2000786c0ff */
[----:B0-----:R-:W-:Y:S01]  /*1a290*/  IMAD.X R5, RZ, RZ, R5, P2 ;  /* 0x000000ffff057224 */ /* 0x001fe200010e0605 */
        /* <DEDUP_REMOVED lines=33> */
.L_x_4823:
[----:B------:R-:W-:Y:S02]  /*1a4b0*/  LOP3.LUT R22, R22, 0xffefffff, RZ, 0xc0, !PT ;  /* 0xffefffff16167812 */ /* 0x000fe400078ec0ff */
[----:B-1----:R-:W-:Y:S02]  /*1a4c0*/  IADD3 R2, P2, R14, R0, RZ ;  /* 0x000000000e027210 */ /* 0x002fe40007f5e0ff */
        /* <DEDUP_REMOVED lines=23> */
.L_x_4686:
[----:B------:R-:W-:Y:S02]  /*1a640*/  PLOP3.LUT P1, PT, P1, P0, PT, 0xa2, 0x0 ;  /* 0x000000000000781c */ /* 0x000fe40000f21472 */
[----:B------:R-:W-:-:S08]  /*1a650*/  @P0 R2UR P1, UR4, R6 ;  /* 0x00000000060402ca */ /* 0x000fd00000020000 */
[----:B------:R-:W-:-:S05]  /*1a660*/  @P0 PLOP3.LUT P0, PT, P1, PT, PT, 0x80, 0x0 ;  /* 0x000000000000081c */ /* 0x000fca0000f0f070 */
[----:B------:R-:W-:Y:S01]  /*1a670*/  @!P1 SYNCS.ARRIVE.TRANS64.RED.A0T1 RZ, [UR4+0x38850], RZ ;  /* 0x038850ffffff99a7 */ /* 0x000fe20008200404 */
[----:B------:R-:W-:Y:S07]  /*1a680*/  @!P1 ARRIVES.LDGSTSBAR.64.TRANSCNT [UR4+0x38850] ;  /* 0x03885000ff0099b0 */ /* 0x000fee0008000a84 */
[----:B------:R-:W-:Y:S05]  /*1a690*/  @P0 BRA.U.ANY `(.L_x_4686) ;  /* 0xfffffffd00e80947 */ /* 0x000fea000393ffff */
[----:B------:R-:W-:Y:S01]  /*1a6a0*/  NOP ;  /* 0x0000000000007918 */ /* 0x000fe20000000000 */
[----:B0-----:R-:W4:Y:S02]  /*1a6b0*/  LDL R2, [R1+0x4c] ;  /* 0x00004c0001027983 */ /* 0x001f240000100800 */
[----:B----4-:R-:W-:-:S13]  /*1a6c0*/  ISETP.NE.AND P2, PT, R2, 0x3, PT ;  /* 0x000000030200780c */ /* 0x010fda0003f45270 */
[----:B------:R-:W-:Y:S05]  /*1a6d0*/  @!P2 BRA `(.L_x_4687) ;  /* 0x000000000004a947 */ /* 0x000fea0003800000 */
[----:B------:R-:W-:Y:S01]  /*1a6e0*/  BPT.TRAP 0x1 ;  /* 0x000000040000795c */ /* 0x000fe20000300000 */
.L_x_4687:
[----:B------:R1:W-:Y:S01]  /*1a6f0*/  SYNCS.ARRIVE.TRANS64.A1T0 RZ, [R6+URZ+0x38850], RZ ;  /* 0x038850ff06ff79a7 */ /* 0x0003e2000810003f */
[----:B------:R-:W-:Y:S05]  /*1a700*/  @P3 BRA `(.L_x_4688) ;  /* 0xfffffff000503947 */ /* 0x000fea000383ffff */
.L_x_4675:
[----:B------:R-:W-:Y:S05]  /*1a710*/  BSYNC B0 ;  /* 0x0000000000007941 */ /* 0x000fea0003800000 */
.L_x_4674:
        /* <DEDUP_REMOVED lines=21> */
.L_x_4690:
[----:B------:R-:W-:Y:S05]  /*1a870*/  BSYNC B0 ;  /* 0x0000000000007941 */ /* 0x000fea0003800000 */
.L_x_4689:
[----:B------:R-:W-:-:S07]  /*1a880*/  SEL R25, R25, RZ, P0 ;  /* 0x000000ff19197207 */ /* 0x000fce0000000000 */
.L_x_4643:
[----:B------:R-:W-:Y:S05]  /*1a890*/  BSYNC B7 ;  /* 0x0000000000077941 */ /* 0x000fea0003800000 */
.L_x_4641:
        /* <DEDUP_REMOVED lines=11> */
.L_x_4691:
        /* <DEDUP_REMOVED lines=36> */
.L_x_4833:
[----:B------:R-:W-:Y:S02]  /*1ab90*/  ULDC UR4, c[0x0][0xd38] ;  /* 0x00034e0000047ab9 */ /* 0x000fe40000000800 */
[----:B------:R-:W-:-:S05]  /*1aba0*/  MOV R16, UR4 ;  /* 0x0000000400107c02 */ /* 0x000fca0008000f00 */
[----:B-1----:R-:W-:-:S04]  /*1abb0*/  IMAD R5, R14, R16, RZ ;  /* 0x000000100e057224 */ /* 0x002fc800078e02ff */
[----:B------:R-:W-:-:S05]  /*1abc0*/  IMAD.IADD R4, R4, 0x1, R5 ;  /* 0x0000000104047824 */ /* 0x000fca00078e0205 */
[----:B------:R-:W-:-:S13]  /*1abd0*/  ISETP.GT.AND P6, PT, R4, R0, PT ;  /* 0x000000000400720c */ /* 0x000fda0003fc4270 */
[----:B------:R-:W-:Y:S05]  /*1abe0*/  @P6 BRA `(.L_x_4694) ;  /* 0x00000000009c6947 */ /* 0x000fea0003800000 */
.L_x_4699:
[----:B------:R-:W1:Y:S01]  /*1abf0*/  LDC R6, c[0x0][0xd3c] ;  /* 0x00034f00ff067b82 */ /* 0x000e620000000800 */
[----:B------:R-:W-:-:S05]  /*1ac00*/  VIADD R19, R19, 0x1f ;  /* 0x0000001f13137836 */ /* 0x000fca0000000000 */
[----:B-1----:R-:W-:-:S13]  /*1ac10*/  ISETP.GE.AND P6, PT, R19, R6, PT ;  /* 0x000000061300720c */ /* 0x002fda0003fc6270 */
[----:B------:R-:W-:Y:S05]  /*1ac20*/  @P6 BRA `(.L_x_4695) ;  /* 0x0000000400446947 */ /* 0x000fea0003800000 */
[----:B------:R-:W1:Y:S01]  /*1ac30*/  S2R R2, SR_TID.X ;  /* 0x0000000000027919 */ /* 0x000e620000002100 */
[----:B------:R-:W-:Y:S01]  /*1ac40*/  BSSY B0, `(.L_x_4696) ;  /* 0x0000009000007945 */ /* 0x000fe20003800000 */
[----:B-1----:R-:W-:-:S05]  /*1ac50*/  LOP3.LUT R2, R2, 0x1f, RZ, 0xc0, !PT ;  /* 0x0000001f02027812 */ /* 0x002fca00078ec0ff */
[----:B------:R-:W-:Y:S02]  /*1ac60*/  IMAD.IADD R5, R19, 0x1, R2 ;  /* 0x0000000113057824 */ /* 0x000fe400078e0202 */
[----:B------:R-:W-:-:S03]  /*1ac70*/  IMAD.MOV.U32 R2, RZ, RZ, RZ ;  /* 0x000000ffff027224 */ /* 0x000fc600078e00ff */
[----:B------:R-:W-:-:S13]  /*1ac80*/  ISETP.GE.OR P6, PT, R5, R6, !P0 ;  /* 0x000000060500720c */ /* 0x000fda00047c6670 */
[----:B------:R-:W-:Y:S05]  /*1ac90*/  @P6 BRA `(.L_x_4697) ;  /* 0x00000000000c6947 */ /* 0x000fea0003800000 */
[----:B0-----:R-:W0:Y:S02]  /*1aca0*/  LDC.64 R2, c[0x0][0xd80] ;  /* 0x00036000ff027b82 */ /* 0x001e240000000a00 */
[----:B0-----:R-:W-:-:S06]  /*1acb0*/  IMAD.WIDE R2, R5, 0x4, R2 ;  /* 0x0000000405027825 */ /* 0x001fcc00078e0202 */
[----:B------:R1:W5:Y:S02]  /*1acc0*/  LDG.E R2, desc[UR40][R2.64] ;  /* 0x0000002802027981 */ /* 0x000364000c1e1900 */
.L_x_4697:
[----:B------:R-:W-:Y:S05]  /*1acd0*/  BSYNC B0 ;  /* 0x0000000000007941 */ /* 0x000fea0003800000 */
.L_x_4696:
        /* <DEDUP_REMOVED lines=18> */
.L_x_4841:
[----:B------:R-:W-:Y:S02]  /*1ae00*/  ULDC UR4, c[0x0][0xd38] ;  /* 0x00034e0000047ab9 */ /* 0x000fe40000000800 */
[----:B------:R-:W-:-:S04]  /*1ae10*/  IMAD.U32 R16, RZ, RZ, UR4 ;  /* 0x00000004ff107e24 */ /* 0x000fc8000f8e00ff */
[----:B-1----:R-:W-:-:S04]  /*1ae20*/  IMAD R5, R14, R16, RZ ;  /* 0x000000100e057224 */ /* 0x002fc800078e02ff */
[----:B------:R-:W-:-:S05]  /*1ae30*/  IMAD.IADD R4, R5, 0x1, R4 ;  /* 0x0000000105047824 */ /* 0x000fca00078e0204 */
[----:B------:R-:W-:-:S13]  /*1ae40*/  ISETP.GT.AND P6, PT, R4, R0, PT ;  /* 0x000000000400720c */ /* 0x000fda0003fc4270 */
[----:B------:R-:W-:Y:S05]  /*1ae50*/  @!P6 BRA `(.L_x_4699) ;  /* 0xfffffffc0064e947 */ /* 0x000fea000383ffff */
.L_x_4694:
        /* <DEDUP_REMOVED lines=8> */
.L_x_4845:
[----:B------:R-:W-:Y:S01]  /*1aee0*/  ISETP.NE.AND P0, PT, R6, RZ, PT ;  /* 0x000000ff0600720c */ /* 0x000fe20003f05270 */
[----:B------:R-:W-:-:S12]  /*1aef0*/  IMAD.MOV.U32 R14, RZ, RZ, RZ ;  /* 0x000000ffff0e7224 */ /* 0x000fd800078e00ff */
[----:B------:R-:W-:Y:S05]  /*1af00*/  @!P0 BRA `(.L_x_4701) ;  /* 0x0000000000108947 */ /* 0x000fea0003800000 */
[----:B------:R-:W-:Y:S01]  /*1af10*/  UMOV UR4, 0xffffffff ;  /* 0xffffffff00047882 */ /* 0x000fe20000000000 */
[----:B------:R-:W-:Y:S02]  /*1af20*/  VIADD R12, R4, 0xffffffff ;  /* 0xffffffff040c7836 */ /* 0x000fe40000000000 */
[----:B------:R-:W-:Y:S05]  /*1af30*/  BRA.DIV UR4, `(.L_x_4702) ;  /* 0x0000004a04347947 */ /* 0x000fea000b800000 */
[----:B------:R3:W4:Y:S02]  /*1af40*/  SHFL.IDX PT, R14, R3, R12, 0x1f ;  /* 0x00001f0c030e7589 */ /* 0x00072400000e0000 */
.L_x_4701:
        /* <DEDUP_REMOVED lines=31> */
.L_x_4695:
[----:B------:R-:W-:Y:S01]  /*1b140*/  UMOV UR4, URZ ;  /* 0x0000003f00047c82 */ /* 0x000fe20008000000 */
[----:B------:R-:W-:Y:S01]  /*1b150*/  UMOV UR5, URZ ;  /* 0x0000003f00057c82 */ /* 0x000fe20008000000 */
[----:B------:R-:W-:Y:S01]  /*1b160*/  ULDC UR6, c[0x0][0xd3c] ;  /* 0x00034f0000067ab9 */ /* 0x000fe20000000800 */
[----:B------:R-:W-:Y:S02]  /*1b170*/  IMAD.MOV.U32 R16, RZ, RZ, R0 ;  /* 0x000000ffff107224 */ /* 0x000fe400078e0000 */
[----:B------:R-:W-:Y:S02]  /*1b180*/  IMAD.U32 R17, RZ, RZ, UR4 ;  /* 0x00000004ff117e24 */ /* 0x000fe4000f8e00ff */
[----:B------:R-:W-:Y:S02]  /*1b190*/  IMAD.U32 R18, RZ, RZ, UR5 ;  /* 0x00000005ff127e24 */ /* 0x000fe4000f8e00ff */
[----:B------:R-:W-:-:S07]  /*1b1a0*/  IMAD.U32 R19, RZ, RZ, UR6 ;  /* 0x00000006ff137e24 */ /* 0x000fce000f8e00ff */
.L_x_4703:
        /* <DEDUP_REMOVED lines=10> */
.L_x_4692:
[----:B------:R-:W-:Y:S02]  /*1b250*/  ULDC UR4, c[0x0][0xd3c] ;  /* 0x00034f0000047ab9 */ /* 0x000fe40000000800 */
[----:B----4-:R-:W-:-:S13]  /*1b260*/  ISETP.GE.AND P0, PT, R19, UR4, PT ;  /* 0x0000000413007c0c */ /* 0x010fda000bf06270 */
[----:B------:R-:W-:Y:S05]  /*1b270*/  @!P0 BRA `(.L_x_4704) ;  /* 0xffffff8c00cc8947 */ /* 0x000fea000383ffff */
[----:B------:R-:W-:Y:S05]  /*1b280*/  BSYNC B8 ;  /* 0x0000000000087941 */ /* 0x000fea0003800000 */
.L_x_4591:
[----:B------:R-:W4:Y:S01]  /*1b290*/  LDL.LU R0, [R1+0x28] ;  /* 0x0000280001007983 */ /* 0x000f220000300800 */
[----:B------:R-:W-:Y:S01]  /*1b2a0*/  BSSY B0, `(.L_x_4705) ;  /* 0x000000b000007945 */ /* 0x000fe20003800000 */
[----:B0-----:R-:W0:Y:S01]  /*1b2b0*/  S2R R5, SR_CgaCtaId ;  /* 0x0000000000057919 */ /* 0x001e220000008800 */
[----:B----4-:R-:W-:-:S05]  /*1b2c0*/  VIADD R0, R0, 0x1 ;  /* 0x0000000100007836 */ /* 0x010fca0000000000 */
        /* <DEDUP_REMOVED lines=8> */
.L_x_4848:
[----:B------:R-:W-:Y:S05]  /*1b350*/  BSYNC B0 ;  /* 0x0000000000007941 */ /* 0x000fea0003800000 */
.L_x_4705:
[----:B------:R-:W-:-:S03]  /*1b360*/  UMOV UR4, 0xffffffff ;  /* 0xffffffff00047882 */ /* 0x000fc60000000000 */
[----:B------:R-:W-:Y:S05]  /*1b370*/  BRA.DIV UR4, `(.L_x_4707) ;  /* 0x00000046045c7947 */ /* 0x000fea000b800000 */
[----:B0-----:R-:W0:Y:S02]  /*1b380*/  S2R R0, SR_TID.X ;  /* 0x0000000000007919 */ /* 0x001e240000002100 */
[----:B0-----:R-:W-:-:S04]  /*1b390*/  SHF.R.U32.HI R0, RZ, 0x5, R0 ;  /* 0x00000005ff007819 */ /* 0x001fc80000011600 */
[----:B------:R-:W-:-:S05]  /*1b3a0*/  LOP3.LUT R0, R0, 0x3, RZ, 0xc0, !PT ;  /* 0x0000000300007812 */ /* 0x000fca00078ec0ff */
[----:B------:R0:W1:Y:S02]  /*1b3b0*/  SHFL.IDX PT, R14, R0, RZ, 0x1f ;  /* 0x00001fff000e7589 */ /* 0x00006400000e0000 */
.L_x_4851:
[----:B-1----:R-:W-:-:S13]  /*1b3c0*/  ISETP.NE.AND P0, PT, R14, RZ, PT ;  /* 0x000000ff0e00720c */ /* 0x002fda0003f05270 */
[----:B------:R-:W-:Y:S05]  /*1b3d0*/  @P0 BRA `(.L_x_4460) ;  /* 0x0000000000880947 */ /* 0x000fea0003800000 */
[----:B------:R-:W-:-:S03]  /*1b3e0*/  UMOV UR4, 0xffffffff ;  /* 0xffffffff00047882 */ /* 0x000fc60000000000 */
[----:B------:R-:W-:Y:S05]  /*1b3f0*/  BRA.DIV UR4, `(.L_x_4708) ;  /* 0x0000004604707947 */ /* 0x000fea000b800000 */
[----:B------:R-:W-:-:S13]  /*1b400*/  ELECT P6, URZ, PT ;  /* 0x00000000003f782f */ /* 0x000fda00038c0000 */
.L_x_4854:
[----:B------:R-:W-:Y:S05]  /*1b410*/  @!P6 BRA `(.L_x_4460) ;  /* 0x000000000078e947 */ /* 0x000fea0003800000 */
[----:B0-----:R-:W4:Y:S02]  /*1b420*/  LDL.LU R0, [R1+0x8] ;  /* 0x0000080001007983 */ /* 0x001f240000300800 */
[----:B----4-:R-:W-:-:S04]  /*1b430*/  LOP3.LUT R0, R0, 0x2, RZ, 0xfc, !PT ;  /* 0x0000000200007812 */ /* 0x010fc800078efcff */
[----:B------:R-:W-:-:S13]  /*1b440*/  ISETP.NE.AND P0, PT, R0, 0x3, PT ;  /* 0x000000030000780c */ /* 0x000fda0003f05270 */
[----:B------:R-:W-:Y:S05]  /*1b450*/  @!P0 BRA `(.L_x_4709) ;  /* 0x0000000000048947 */ /* 0x000fea0003800000 */
[----:B------:R-:W-:Y:S01]  /*1b460*/  BPT.TRAP 0x1 ;  /* 0x000000040000795c */ /* 0x000fe20000300000 */
.L_x_4709:
[C---:B------:R-:W-:Y:S01]  /*1b470*/  IMAD R5, R25.reuse, 0x8, R4 ;  /* 0x0000000819057824 */ /* 0x040fe200078e0204 */
[----:B------:R-:W-:Y:S02]  /*1b480*/  SHF.L.U32 R0, R28, 0x1f, RZ ;  /* 0x0000001f1c007819 */ /* 0x000fe400000006ff */
[----:B------:R-:W-:Y:S02]  /*1b490*/  IADD3 R25, R25, 0x1, RZ ;  /* 0x0000000119197810 */ /* 0x000fe40007ffe0ff */
[----:B------:R-:W0:Y:S02]  /*1b4a0*/  SYNCS.PHASECHK.TRANS64.TRYWAIT P1, [R5+URZ+0x38840], R0 ;  /* 0x03884000050075a7 */ /* 0x000e24000802017f */
[----:B------:R-:W-:-:S04]  /*1b4b0*/  ISETP.NE.AND P2, PT, R25, 0x2, PT ;  /* 0x000000021900780c */ /* 0x000fc80003f45270 */
[----:B------:R-:W-:Y:S01]  /*1b4c0*/  SEL R3, RZ, 0x1, P2 ;  /* 0x00000001ff037807 */ /* 0x000fe20001000000 */
[----:B0-----:R-:W-:Y:S08]  /*1b4d0*/  @!P1 BRA `(.L_x_4710) ;  /* 0x0000004400589947 */ /* 0x001ff00003800000 */
.L_x_4855:
[----:B------:R-:W-:Y:S02]  /*1b4e0*/  SEL R25, R25, RZ, P2 ;  /* 0x000000ff19197207 */ /* 0x000fe40001000000 */
[----:B------:R-:W-:Y:S01]  /*1b4f0*/  LOP3.LUT R2, R28, R3, RZ, 0x3c, !PT ;  /* 0x000000031c027212 */ /* 0x000fe200078e3cff */
[----:B------:R-:W-:Y:S06]  /*1b500*/  @!P0 BRA `(.L_x_4711) ;  /* 0x0000000000048947 */ /* 0x000fec0003800000 */
[----:B------:R-:W-:Y:S01]  /*1b510*/  BPT.TRAP 0x1 ;  /* 0x000000040000795c */ /* 0x000fe20000300000 */
.L_x_4711:
[----:B------:R-:W-:Y:S01]  /*1b520*/  IMAD R25, R25, 0x8, R4 ;  /* 0x0000000819197824 */ /* 0x000fe200078e0204 */
[----:B------:R-:W-:-:S04]  /*1b530*/  SHF.L.U32 R2, R2, 0x1f, RZ ;  /* 0x0000001f02027819 */ /* 0x000fc800000006ff */
[----:B------:R-:W1:Y:S02]  /*1b540*/  SYNCS.PHASECHK.TRANS64.TRYWAIT P1, [R25+URZ+0x38840], R2 ;  /* 0x03884002190075a7 */ /* 0x000e64000802017f */
[----:B-1----:R-:W-:Y:S05]  /*1b550*/  @!P1 BRA `(.L_x_4712) ;  /* 0x00000044004c9947 */ /* 0x002fea0003800000 */
.L_x_4856:
[----:B------:R-:W-:Y:S05]  /*1b560*/  @!P0 BRA `(.L_x_4713) ;  /* 0x0000000000048947 */ /* 0x000fea0003800000 */
[----:B------:R-:W-:Y:S01]  /*1b570*/  BPT.TRAP 0x1 ;  /* 0x000000040000795c */ /* 0x000fe20000300000 */
.L_x_4713:
[----:B------:R-:W4:Y:S02]  /*1b580*/  SYNCS.PHASECHK.TRANS64.TRYWAIT P1, [R5+URZ+0x38860], R0 ;  /* 0x03886000050075a7 */ /* 0x000f24000802017f */
[----:B----4-:R-:W-:Y:S05]  /*1b590*/  @!P1 BRA `(.L_x_4714) ;  /* 0x0000004400509947 */ /* 0x010fea0003800000 */
.L_x_4857:
[----:B------:R-:W-:Y:S05]  /*1b5a0*/  @!P0 BRA `(.L_x_4715) ;  /* 0x0000000000048947 */ /* 0x000fea0003800000 */
[----:B------:R-:W-:Y:S01]  /*1b5b0*/  BPT.TRAP 0x1 ;  /* 0x000000040000795c */ /* 0x000fe20000300000 */
.L_x_4715:
[----:B------:R0:W0:Y:S02]  /*1b5c0*/  SYNCS.PHASECHK.TRANS64.TRYWAIT P0, [R25+URZ+0x38860], R2 ;  /* 0x03886002190075a7 */ /* 0x000024000800017f */
[----:B0-----:R-:W-:Y:S05]  /*1b5d0*/  @!P0 NANOSLEEP.SYNCS 0x989680 ;  /* 0x009896800000895d */ /* 0x001fea0003900000 */
[----:B------:R-:W0:Y:S02]  /*1b5e0*/  @!P0 SYNCS.PHASECHK.TRANS64 P0, [R25+URZ+0x38860], R2 ;  /* 0x03886002190085a7 */ /* 0x000e24000800007f */
[----:B0-----:R-:W-:Y:S05]  /*1b5f0*/  @!P0 BRA `(.L_x_4715) ;  /* 0xfffffffc00f08947 */ /* 0x001fea000383ffff */
.L_x_4460:
[----:B------:R-:W-:Y:S05]  /*1b600*/  BSYNC B9 ;  /* 0x0000000000097941 */ /* 0x000fea0003800000 */
.L_x_4457:
[----:B------:R-:W-:Y:S05]  /*1b610*/  EXIT ;  /* 0x000000000000794d */ /* 0x000fea0003800000 */
.L_x_4476:
[----:B0-----:R0:W1:Y:S02]  /*1b620*/  SYNCS.PHASECHK.TRANS64.TRYWAIT P5, [R64+URZ+0x38890], R75 ;  /* 0x0388904b400075a7 */ /* 0x00106400080a017f */
[----:B-1----:R-:W-:Y:S05]  /*1b630*/  @!P5 NANOSLEEP.SYNCS 0x989680 ;  /* 0x009896800000d95d */ /* 0x002fea0003900000 */
[----:B------:R-:W1:Y:S02]  /*1b640*/  @!P5 SYNCS.PHASECHK.TRANS64 P5, [R64+URZ+0x38890], R75 ;  /* 0x0388904b4000d5a7 */ /* 0x000e6400080a007f */
[----:B-1----:R-:W-:Y:S05]  /*1b650*/  @!P5 BRA `(.L_x_4476) ;  /* 0xfffffffc00f0d947 */ /* 0x002fea000383ffff */
[----:B------:R-:W-:Y:S05]  /*1b660*/  BRA `(.L_x_4716) ;  /* 0xfffffe7400007947 */ /* 0x000fea000383ffff */
.L_x_4477:
        /* <DEDUP_REMOVED lines=8> */
.L_x_4718:
[----:B------:R-:W-:Y:S05]  /*1b6f0*/  BSYNC B1 ;  /* 0x0000000000017941 */ /* 0x000fea0003800000 */
.L_x_4717:
        /* <DEDUP_REMOVED lines=8> */
.L_x_4719:
[----:B------:R-:W-:Y:S05]  /*1b780*/  BRA `(.L_x_4720) ;  /* 0xfffffe7000cc7947 */ /* 0x000fea000383ffff */
.L_x_4487:
[----:B0-----:R0:W1:Y:S02]  /*1b790*/  SYNCS.PHASECHK.TRANS64.TRYWAIT P6, [R64+URZ+0x38890], R75 ;  /* 0x0388904b400075a7 */ /* 0x00106400080c017f */
[----:B-1----:R-:W-:Y:S05]  /*1b7a0*/  @!P6 NANOSLEEP.SYNCS 0x989680 ;  /* 0x009896800000e95d */ /* 0x002fea0003900000 */
[----:B------:R-:W1:Y:S02]  /*1b7b0*/  @!P6 SYNCS.PHASECHK.TRANS64 P6, [R64+URZ+0x38890], R75 ;  /* 0x0388904b4000e5a7 */ /* 0x000e6400080c007f */
[----:B-1----:R-:W-:Y:S05]  /*1b7c0*/  @!P6 BRA `(.L_x_4487) ;  /* 0xfffffffc00f0e947 */ /* 0x002fea000383ffff */
[----:B------:R-:W-:Y:S05]  /*1b7d0*/  BRA `(.L_x_4721) ;  /* 0xfffffe7c00347947 */ /* 0x000fea000383ffff */
.L_x_4488:
        /* <DEDUP_REMOVED lines=8> */
.L_x_4723:
[----:B------:R-:W-:Y:S05]  /*1b860*/  BSYNC B1 ;  /* 0x0000000000017941 */ /* 0x000fea0003800000 */
.L_x_4722:
        /* <DEDUP_REMOVED lines=8> */
.L_x_4724:
[----:B------:R-:W-:Y:S01]  /*1b8f0*/  IMAD.MOV.U32 R71, RZ, RZ, R14 ;  /* 0x000000ffff477224 */ /* 0x000fe200078e000e */
[----:B------:R-:W-:Y:S06]  /*1b900*/  BRA `(.L_x_4725) ;  /* 0xfffffe7800fc7947 */ /* 0x000fec000383ffff */
.L_x_4493:
[----:B-1----:R1:W2:Y:S02]  /*1b910*/  SYNCS.PHASECHK.TRANS64.TRYWAIT P4, [R64+URZ+0x38890], R75 ;  /* 0x0388904b400075a7 */ /* 0x0022a4000808017f */
[----:B--2---:R-:W-:Y:S05]  /*1b920*/  @!P4 NANOSLEEP.SYNCS 0x989680 ;  /* 0x009896800000c95d */ /* 0x004fea0003900000 */
[----:B------:R-:W2:Y:S02]  /*1b930*/  @!P4 SYNCS.PHASECHK.TRANS64 P4, [R64+URZ+0x38890], R75 ;  /* 0x0388904b4000c5a7 */ /* 0x000ea4000808007f */
[----:B--2---:R-:W-:Y:S05]  /*1b940*/  @!P4 BRA `(.L_x_4493) ;  /* 0xfffffffc00f0c947 */ /* 0x004fea000383ffff */
[----:B------:R-:W-:Y:S05]  /*1b950*/  BRA `(.L_x_4726) ;  /* 0xfffffe8000d47947 */ /* 0x000fea000383ffff */
.L_x_4494:
[----:B------:R-:W-:Y:S01]  /*1b960*/  BSSY B1, `(.L_x_4727) ;  /* 0x0000007000017945 */ /* 0x000fe20003800000 */
[----:B------:R-:W-:Y:S02]  /*1b970*/  IMAD.MOV.U32 R12, RZ, RZ, RZ ;  /* 0x000000ffff0c7224 */ /* 0x000fe400078e00ff */
[----:B------:R-:W-:Y:S02]  /*1b980*/  IMAD.MOV.U32 R11, RZ, RZ, 0x1c1f ;  /* 0x00001c1fff0b7424 */ /* 0x000fe400078e00ff */
[----:B------:R-:W-:-:S07]  /*1b990*/  IMAD.MOV.U32 R15, RZ, RZ, -0x1 ;  /* 0xffffffffff0f7424 */ /* 0x000fce00078e00ff */
[----:B-1----:R-:W-:Y:S05]  /*1b9a0*/  WARPSYNC.COLLECTIVE R15, `(.L_x_4728) ;  /* 0x000000000f087348 */ /* 0x002fea0003c00000 */
[----:B------:R0:W2:Y:S02]  /*1b9b0*/  SHFL.IDX P6, R14, R13, R12, R11 ;  /* 0x0000000c0d0e7389 */ /* 0x0000a400000c000b */
[----:B012---:R-:W-:Y:S01]  /*1b9c0*/  ENDCOLLECTIVE ;  /* 0x000000000000791b */ /* 0x007fe20003800000 */
.L_x_4728:
[----:B------:R-:W-:Y:S05]  /*1b9d0*/  BSYNC B1 ;  /* 0x0000000000017941 */ /* 0x000fea0003800000 */
.L_x_4727:
        /* <DEDUP_REMOVED lines=8> */
.L_x_4729:
[----:B------:R-:W-:Y:S05]  /*1ba60*/  BRA `(.L_x_4730) ;  /* 0xfffffe8000fc7947 */ /* 0x000fea000383ffff */
.L_x_4498:
[----:B-1----:R1:W3:Y:S02]  /*1ba70*/  SYNCS.PHASECHK.TRANS64.TRYWAIT P3, [R64+URZ+0x388b0], R75 ;  /* 0x0388b04b400075a7 */ /* 0x0022e4000806017f */
[----:B---3--:R-:W-:Y:S05]  /*1ba80*/  @!P3 NANOSLEEP.SYNCS 0x989680 ;  /* 0x009896800000b95d */ /* 0x008fea0003900000 */
[----:B------:R-:W3:Y:S02]  /*1ba90*/  @!P3 SYNCS.PHASECHK.TRANS64 P3, [R64+URZ+0x388b0], R75 ;  /* 0x0388b04b4000b5a7 */ /* 0x000ee4000806007f */
[----:B---3--:R-:W-:Y:S05]  /*1baa0*/  @!P3 BRA `(.L_x_4498) ;  /* 0xfffffffc00f0b947 */ /* 0x008fea000383ffff */
[----:B------:R-:W-:Y:S05]  /*1bab0*/  BRA `(.L_x_4731) ;  /* 0xfffffe8400887947 */ /* 0x000fea000383ffff */
.L_x_4523:
        /* <DEDUP_REMOVED lines=8> */
.L_x_4733:
[----:B------:R-:W-:Y:S05]  /*1bb40*/  BSYNC B1 ;  /* 0x0000000000017941 */ /* 0x000fea0003800000 */
.L_x_4732:
        /* <DEDUP_REMOVED lines=8> */
.L_x_4734:
[----:B------:R-:W-:Y:S02]  /*1bbd0*/  IMAD.MOV.U32 R13, RZ, RZ, R29 ;  /* 0x000000ffff0d7224 */ /* 0x000fe400078e001d */
[----:B------:R-:W-:-:S07]  /*1bbe0*/  IMAD.MOV.U32 R0, RZ, RZ, R14 ;  /* 0x000000ffff007224 */ /* 0x000fce00078e000e */
[----:B------:R-:W-:Y:S05]  /*1bbf0*/  WARPSYNC.COLLECTIVE R15, `(.L_x_4735) ;  /* 0x000000000f087348 */ /* 0x000fea0003c00000 */
[----:B------:R0:W1:Y:S02]  /*1bc00*/  SHFL.IDX P6, R14, R13, R12, R11 ;  /* 0x0000000c0d0e7389 */ /* 0x00006400000c000b */
[----:B01----:R-:W-:Y:S01]  /*1bc10*/  ENDCOLLECTIVE ;  /* 0x000000000000791b */ /* 0x003fe20003800000 */
.L_x_4735:
[----:B------:R-:W-:Y:S02]  /*1bc20*/  IMAD.MOV.U32 R13, RZ, RZ, R28 ;  /* 0x000000ffff0d7224 */ /* 0x000fe400078e001c */
[----:B------:R-:W-:-:S07]  /*1bc30*/  IMAD.MOV.U32 R5, RZ, RZ, R14 ;  /* 0x000000ffff057224 */ /* 0x000fce00078e000e */
[----:B------:R-:W-:Y:S05]  /*1bc40*/  WARPSYNC.COLLECTIVE R15, `(.L_x_4736) ;  /* 0x000000000f087348 */ /* 0x000fea0003c00000 */
[----:B------:R0:W1:Y:S02]  /*1bc50*/  SHFL.IDX P6, R14, R13, R12, R11 ;  /* 0x0000000c0d0e7389 */ /* 0x00006400000c000b */
[----:B01----:R-:W-:Y:S01]  /*1bc60*/  ENDCOLLECTIVE ;  /* 0x000000000000791b */ /* 0x003fe20003800000 */
.L_x_4736:
[----:B------:R-:W-:Y:S05]  /*1bc70*/  BRA `(.L_x_4737) ;  /* 0xfffffeb000a87947 */ /* 0x000fea000383ffff */
.L_x_4527:
[----:B0-----:R0:W1:Y:S02]  /*1bc80*/  SYNCS.PHASECHK.TRANS64.TRYWAIT P0, [R2+URZ+0x38800], R5 ;  /* 0x03880005020075a7 */ /* 0x001064000800017f */
[----:B-1----:R-:W-:Y:S05]  /*1bc90*/  @!P0 NANOSLEEP.SYNCS 0x989680 ;  /* 0x009896800000895d */ /* 0x002fea0003900000 */
[----:B------:R-:W1:Y:S02]  /*1bca0*/  @!P0 SYNCS.PHASECHK.TRANS64 P0, [R2+URZ+0x38800], R5 ;  /* 0x03880005020085a7 */ /* 0x000e64000800007f */
[----:B-1----:R-:W-:Y:S05]  /*1bcb0*/  @!P0 BRA `(.L_x_4527) ;  /* 0xfffffffc00f08947 */ /* 0x002fea000383ffff */
[----:B------:R-:W-:Y:S05]  /*1bcc0*/  BRA `(.L_x_4738) ;  /* 0xfffffeb400c07947 */ /* 0x000fea000383ffff */
.L_x_4535:
        /* <DEDUP_REMOVED lines=8> */
.L_x_4740:
[----:B------:R-:W-:Y:S05]  /*1bd50*/  BSYNC B1 ;  /* 0x0000000000017941 */ /* 0x000fea0003800000 */
.L_x_4739:
        /* <DEDUP_REMOVED lines=8> */
.L_x_4741:
[----:B------:R-:W-:Y:S01]  /*1bde0*/  IMAD.MOV.U32 R13, RZ, RZ, R29 ;  /* 0x000000ffff0d7224 */ /* 0x000fe200078e001d */
[----:B------:R-:W-:-:S07]  /*1bdf0*/  MOV R3, R14 ;  /* 0x0000000e00037202 */ /* 0x000fce0000000f00 */
[----:B------:R-:W-:Y:S05]  /*1be00*/  WARPSYNC.COLLECTIVE R15, `(.L_x_4742) ;  /* 0x000000000f087348 */ /* 0x000fea0003c00000 */
[----:B------:R0:W1:Y:S02]  /*1be10*/  SHFL.IDX P6, R14, R13, R12, R11 ;  /* 0x0000000c0d0e7389 */ /* 0x00006400000c000b */
[----:B01----:R-:W-:Y:S01]  /*1be20*/  ENDCOLLECTIVE ;  /* 0x000000000000791b */ /* 0x003fe20003800000 */
.L_x_4742:
[----:B------:R-:W-:Y:S02]  /*1be30*/  IMAD.MOV.U32 R13, RZ, RZ, R28 ;  /* 0x000000ffff0d7224 */ /* 0x000fe400078e001c */
[----:B------:R-:W-:-:S07]  /*1be40*/  IMAD.MOV.U32 R20, RZ, RZ, R14 ;  /* 0x000000ffff147224 */ /* 0x000fce00078e000e */
[----:B------:R-:W-:Y:S05]  /*1be50*/  WARPSYNC.COLLECTIVE R15, `(.L_x_4743) ;  /* 0x000000000f087348 */ /* 0x000fea0003c00000 */
[----:B------:R0:W1:Y:S02]  /*1be60*/  SHFL.IDX P6, R14, R13, R12, R11 ;  /* 0x0000000c0d0e7389 */ /* 0x00006400000c000b */
[----:B01----:R-:W-:Y:S01]  /*1be70*/  ENDCOLLECTIVE ;  /* 0x000000000000791b */ /* 0x003fe20003800000 */
.L_x_4743:
[----:B------:R-:W-:Y:S05]  /*1be80*/  BRA `(.L_x_4744) ;  /* 0xfffffec000247947 */ /* 0x000fea000383ffff */
.L_x_4539:
[----:B0-----:R0:W1:Y:S02]  /*1be90*/  SYNCS.PHASECHK.TRANS64.TRYWAIT P1, [R2+URZ+0x38800], R25 ;  /* 0x03880019020075a7 */ /* 0x001064000802017f */
[----:B-1----:R-:W-:Y:S05]  /*1bea0*/  @!P1 NANOSLEEP.SYNCS 0x989680 ;  /* 0x009896800000995d */ /* 0x002fea0003900000 */
[----:B------:R-:W1:Y:S02]  /*1beb0*/  @!P1 SYNCS.PHASECHK.TRANS64 P1, [R2+URZ+0x38800], R25 ;  /* 0x03880019020095a7 */ /* 0x000e64000802007f */
[----:B-1----:R-:W-:Y:S05]  /*1bec0*/  @!P1 BRA `(.L_x_4539) ;  /* 0xfffffffc00f09947 */ /* 0x002fea000383ffff */
[----:B------:R-:W-:Y:S05]  /*1bed0*/  BRA `(.L_x_4745) ;  /* 0xfffffec400087947 */ /* 0x000fea000383ffff */
.L_x_4545:
[----:B0-----:R0:W2:Y:S02]  /*1bee0*/  SYNCS.PHASECHK.TRANS64.TRYWAIT P1, [R11+URZ+0x38830], R10 ;  /* 0x0388300a0b0075a7 */ /* 0x0010a4000802017f */
[----:B--2---:R-:W-:Y:S05]  /*1bef0*/  @!P1 NANOSLEEP.SYNCS 0x989680 ;  /* 0x009896800000995d */ /* 0x004fea0003900000 */
[----:B------:R-:W2:Y:S02]  /*1bf00*/  @!P1 SYNCS.PHASECHK.TRANS64 P1, [R11+URZ+0x38830], R10 ;  /* 0x0388300a0b0095a7 */ /* 0x000ea4000802007f */
[----:B--2---:R-:W-:Y:S05]  /*1bf10*/  @!P1 BRA `(.L_x_4545) ;  /* 0xfffffffc00f09947 */ /* 0x004fea000383ffff */
[----:B------:R-:W-:Y:S05]  /*1bf20*/  BRA `(.L_x_4544) ;  /* 0xfffffed000307947 */ /* 0x000fea000383ffff */
.L_x_4547:
[----:B--2---:R2:W4:Y:S02]  /*1bf30*/  SYNCS.PHASECHK.TRANS64.TRYWAIT P1, [R2+URZ+0x38810], R21 ;  /* 0x03881015020075a7 */ /* 0x004524000802017f */
[----:B----4-:R-:W-:Y:S05]  /*1bf40*/  @!P1 NANOSLEEP.SYNCS 0x989680 ;  /* 0x009896800000995d */ /* 0x010fea0003900000 */
[----:B------:R-:W4:Y:S02]  /*1bf50*/  @!P1 SYNCS.PHASECHK.TRANS64 P1, [R2+URZ+0x38810], R21 ;  /* 0x03881015020095a7 */ /* 0x000f24000802007f */
[----:B----4-:R-:W-:Y:S05]  /*1bf60*/  @!P1 BRA `(.L_x_4547) ;  /* 0xfffffffc00f09947 */ /* 0x010fea000383ffff */
[----:B------:R-:W-:Y:S05]  /*1bf70*/  BRA `(.L_x_4746) ;  /* 0xfffffed000e07947 */ /* 0x000fea000383ffff */
.L_x_4551:
[----:B------:R0:W0:Y:S02]  /*1bf80*/  SYNCS.PHASECHK.TRANS64.TRYWAIT P1, [R11+URZ+0x38850], R10 ;  /* 0x0388500a0b0075a7 */ /* 0x000024000802017f */
[----:B0-----:R-:W-:Y:S05]  /*1bf90*/  @!P1 NANOSLEEP.SYNCS 0x989680 ;  /* 0x009896800000995d */ /* 0x001fea0003900000 */
[----:B------:R-:W0:Y:S02]  /*1bfa0*/  @!P1 SYNCS.PHASECHK.TRANS64 P1, [R11+URZ+0x38850], R10 ;  /* 0x0388500a0b0095a7 */ /* 0x000e24000802007f */
[----:B0-----:R-:W-:Y:S05]  /*1bfb0*/  @!P1 BRA `(.L_x_4551) ;  /* 0xfffffffc00f09947 */ /* 0x001fea000383ffff */
[----:B------:R-:W-:Y:S05]  /*1bfc0*/  BRA `(.L_x_4550) ;  /* 0xfffffed4000c7947 */ /* 0x000fea000383ffff */
.L_x_4560:
[----:B-1----:R1:W2:Y:S02]  /*1bfd0*/  SYNCS.PHASECHK.TRANS64.TRYWAIT P2, [R12+URZ+0x38830], R21 ;  /* 0x038830150c0075a7 */ /* 0x0022a4000804017f */
[----:B--2---:R-:W-:Y:S05]  /*1bfe0*/  @!P2 NANOSLEEP.SYNCS 0x989680 ;  /* 0x009896800000a95d */ /* 0x004fea0003900000 */
[----:B------:R-:W2:Y:S02]  /*1bff0*/  @!P2 SYNCS.PHASECHK.TRANS64 P2, [R12+URZ+0x38830], R21 ;  /* 0x038830150c00a5a7 */ /* 0x000ea4000804007f */
[----:B--2---:R-:W-:Y:S05]  /*1c000*/  @!P2 BRA `(.L_x_4560) ;  /* 0xfffffffc00f0a947 */ /* 0x004fea000383ffff */
[----:B------:R-:W-:Y:S05]  /*1c010*/  BRA `(.L_x_4559) ;  /* 0xffffff0000c07947 */ /* 0x000fea000383ffff */
.L_x_4565:
[----:B---3--:R3:W4:Y:S02]  /*1c020*/  SYNCS.PHASECHK.TRANS64.TRYWAIT P2, [R12+URZ+0x38850], R21 ;  /* 0x038850150c0075a7 */ /* 0x008724000804017f */
[----:B----4-:R-:W-:Y:S05]  /*1c030*/  @!P2 NANOSLEEP.SYNCS 0x989680 ;  /* 0x009896800000a95d */ /* 0x010fea0003900000 */
[----:B------:R-:W4:Y:S02]  /*1c040*/  @!P2 SYNCS.PHASECHK.TRANS64 P2, [R12+URZ+0x38850], R21 ;  /* 0x038850150c00a5a7 */ /* 0x000f24000804007f */
[----:B----4-:R-:W-:Y:S05]  /*1c050*/  @!P2 BRA `(.L_x_4565) ;  /* 0xfffffffc00f0a947 */ /* 0x010fea000383ffff */
[----:B------:R-:W-:Y:S05]  /*1c060*/  BRA `(.L_x_4564) ;  /* 0xffffff0400647947 */ /* 0x000fea000383ffff */
.L_x_4597:
        /* <DEDUP_REMOVED lines=11> */
.L_x_4748:
[----:B------:R-:W-:Y:S05]  /*1c120*/  BSYNC B1 ;  /* 0x0000000000017941 */ /* 0x000fea0003800000 */
.L_x_4747:
[----:B------:R-:W-:Y:S05]  /*1c130*/  BRA `(.L_x_4749) ;  /* 0xffffff8400c07947 */ /* 0x000fea000383ffff */
.L_x_4599:
[----:B------:R-:W-:Y:S01]  /*1c140*/  BSSY B1, `(.L_x_4750) ;  /* 0x0000006000017945 */ /* 0x000fe20003800000 */
[----:B------:R-:W-:-:S07]  /*1c150*/  IMAD.MOV.U32 R15, RZ, RZ, -0x1 ;  /* 0xffffffffff0f7424 */ /* 0x000fce00078e00ff */
[----:B01----:R-:W-:Y:S05]  /*1c160*/  WARPSYNC.COLLECTIVE R15, `(.L_x_4751) ;  /* 0x000000000f0c7348 */ /* 0x003fea0003c00000 */
[----:B------:R-:W-:Y:S02]  /*1c170*/  ELECT P6, UR62, PT ;  /* 0x00000000003e782f */ /* 0x000fe400038c0000 */
[----:B------:R-:W-:Y:S01]  /*1c180*/  MOV R14, UR62 ;  /* 0x0000003e000e7c02 */ /* 0x000fe20008000f00 */
[----:B01----:R-:W-:Y:S10]  /*1c190*/  ENDCOLLECTIVE ;  /* 0x000000000000791b */ /* 0x003ff40003800000 */
.L_x_4751:
[----:B------:R-:W-:Y:S05]  /*1c1a0*/  BSYNC B1 ;  /* 0x0000000000017941 */ /* 0x000fea0003800000 */
.L_x_4750:
[----:B------:R-:W-:Y:S05]  /*1c1b0*/  BRA `(.L_x_4598) ;  /* 0xffffff8400b87947 */ /* 0x000fea000383ffff */
.L_x_4601:
[----:B-1----:R1:W2:Y:S02]  /*1c1c0*/  SYNCS.PHASECHK.TRANS64.TRYWAIT P0, [R23+URZ+0x38820], R3 ;  /* 0x03882003170075a7 */ /* 0x0022a4000800017f */
[----:B--2---:R-:W-:Y:S05]  /*1c1d0*/  @!P0 NANOSLEEP.SYNCS 0x989680 ;  /* 0x009896800000895d */ /* 0x004fea0003900000 */
[----:B------:R-:W2:Y:S02]  /*1c1e0*/  @!P0 SYNCS.PHASECHK.TRANS64 P0, [R23+URZ+0x38820], R3 ;  /* 0x03882003170085a7 */ /* 0x000ea4000800007f */
[----:B--2---:R-:W-:Y:S05]  /*1c1f0*/  @!P0 BRA `(.L_x_4601) ;  /* 0xfffffffc00f08947 */ /* 0x004fea000383ffff */
[----:B------:R-:W-:Y:S05]  /*1c200*/  BRA `(.L_x_4752) ;  /* 0xffffff8400c87947 */ /* 0x000fea000383ffff */
.L_x_4605:
[----:B-1----:R1:W2:Y:S02]  /*1c210*/  SYNCS.PHASECHK.TRANS64.TRYWAIT P0, [R3+URZ+0x388a0], R6 ;  /* 0x0388a006030075a7 */ /* 0x0022a4000800017f */
[----:B--2---:R-:W-:Y:S05]  /*1c220*/  @!P0 NANOSLEEP.SYNCS 0x989680 ;  /* 0x009896800000895d */ /* 0x004fea0003900000 */
[----:B------:R-:W2:Y:S02]  /*1c230*/  @!P0 SYNCS.PHASECHK.TRANS64 P0, [R3+URZ+0x388a0], R6 ;  /* 0x0388a006030085a7 */ /* 0x000ea4000800007f */
[----:B--2---:R-:W-:Y:S05]  /*1c240*/  @!P0 BRA `(.L_x_4605) ;  /* 0xfffffffc00f08947 */ /* 0x004fea000383ffff */
[----:B------:R-:W-:Y:S05]  /*1c250*/  BRA `(.L_x_4753) ;  /* 0xffffff8400e07947 */ /* 0x000fea000383ffff */
.L_x_4610:
[----:B0-----:R0:W2:Y:S02]  /*1c260*/  SYNCS.PHASECHK.TRANS64.TRYWAIT P0, [R3+URZ+0x388c0], R6 ;  /* 0x0388c006030075a7 */ /* 0x0010a4000800017f */
[----:B--2---:R-:W-:Y:S05]  /*1c270*/  @!P0 NANOSLEEP.SYNCS 0x989680 ;  /* 0x009896800000895d */ /* 0x004fea0003900000 */
[----:B------:R-:W2:Y:S02]  /*1c280*/  @!P0 SYNCS.PHASECHK.TRANS64 P0, [R3+URZ+0x388c0], R6 ;  /* 0x0388c006030085a7 */ /* 0x000ea4000800007f */
[----:B--2---:R-:W-:Y:S05]  /*1c290*/  @!P0 BRA `(.L_x_4610) ;  /* 0xfffffffc00f08947 */ /* 0x004fea000383ffff */
[----:B------:R-:W-:Y:S05]  /*1c2a0*/  BRA `(.L_x_4754) ;  /* 0xffffff88005c7947 */ /* 0x000fea000383ffff */
.L_x_4624:
[----:B-1----:R1:W2:Y:S02]  /*1c2b0*/  SYNCS.PHASECHK.TRANS64.TRYWAIT P1, [R6+URZ+0x388a0], R2 ;  /* 0x0388a002060075a7 */ /* 0x0022a4000802017f */
[----:B--2---:R-:W-:Y:S05]  /*1c2c0*/  @!P1 NANOSLEEP.SYNCS 0x989680 ;  /* 0x009896800000995d */ /* 0x004fea0003900000 */
[----:B------:R-:W2:Y:S02]  /*1c2d0*/  @!P1 SYNCS.PHASECHK.TRANS64 P1, [R6+URZ+0x388a0], R2 ;  /* 0x0388a002060095a7 */ /* 0x000ea4000802007f */
[----:B--2---:R-:W-:Y:S05]  /*1c2e0*/  @!P1 BRA `(.L_x_4624) ;  /* 0xfffffffc00f09947 */ /* 0x004fea000383ffff */
[----:B------:R-:W-:Y:S05]  /*1c2f0*/  BRA `(.L_x_4755) ;  /* 0xffffff9000c07947 */ /* 0x000fea000383ffff */
.L_x_4629:
[----:B0-----:R0:W2:Y:S02]  /*1c300*/  SYNCS.PHASECHK.TRANS64.TRYWAIT P1, [R6+URZ+0x388c0], R2 ;  /* 0x0388c002060075a7 */ /* 0x0010a4000802017f */
[----:B--2---:R-:W-:Y:S05]  /*1c310*/  @!P1 NANOSLEEP.SYNCS 0x989680 ;  /* 0x009896800000995d */ /* 0x004fea0003900000 */
[----:B------:R-:W2:Y:S02]  /*1c320*/  @!P1 SYNCS.PHASECHK.TRANS64 P1, [R6+URZ+0x388c0], R2 ;  /* 0x0388c002060095a7 */ /* 0x000ea4000802007f */
[----:B--2---:R-:W-:Y:S05]  /*1c330*/  @!P1 BRA `(.L_x_4629) ;  /* 0xfffffffc00f09947 */ /* 0x004fea000383ffff */
[----:B------:R-:W-:Y:S05]  /*1c340*/  BRA `(.L_x_4756) ;  /* 0xffffff9400387947 */ /* 0x000fea000383ffff */
.L_x_4649:
[----:B------:R-:W0:Y:S01]  /*1c350*/  S2R R11, SR_TID.X ;  /* 0x00000000000b7919 */ /* 0x000e220000002100 */
[----:B------:R-:W-:Y:S01]  /*1c360*/  BSSY B0, `(.L_x_4757) ;  /* 0x000000a000007945 */ /* 0x000fe20003800000 */
[----:B------:R-:W-:Y:S02]  /*1c370*/  IMAD.MOV.U32 R12, RZ, RZ, RZ ;  /* 0x000000ffff0c7224 */ /* 0x000fe400078e00ff */
[----:B------:R-:W-:Y:S01]  /*1c380*/  IMAD.MOV.U32 R15, RZ, RZ, -0x1 ;  /* 0xffffffffff0f7424 */ /* 0x000fe200078e00ff */
[----:B0-----:R-:W-:-:S04]  /*1c390*/  SHF.R.U32.HI R11, RZ, 0x5, R11 ;  /* 0x00000005ff0b7819 */ /* 0x001fc8000001160b */
[----:B------:R-:W-:-:S05]  /*1c3a0*/  LOP3.LUT R11, R11, 0x3, RZ, 0xc0, !PT ;  /* 0x000000030b0b7812 */ /* 0x000fca00078ec0ff */
[----:B------:R-:W-:Y:S02]  /*1c3b0*/  IMAD.MOV.U32 R13, RZ, RZ, R11 ;  /* 0x000000ffff0d7224 */ /* 0x000fe400078e000b */
[----:B------:R-:W-:-:S07]  /*1c3c0*/  IMAD.MOV.U32 R11, RZ, RZ, 0x1f ;  /* 0x0000001fff0b7424 */ /* 0x000fce00078e00ff */
[----:B------:R-:W-:Y:S05]  /*1c3d0*/  WARPSYNC.COLLECTIVE R15, `(.L_x_4758) ;  /* 0x000000000f087348 */ /* 0x000fea0003c00000 */
[----:B------:R0:W1:Y:S02]  /*1c3e0*/  SHFL.IDX P6, R14, R13, R12, R11 ;  /* 0x0000000c0d0e7389 */ /* 0x00006400000c000b */
[----:B01----:R-:W-:Y:S01]  /*1c3f0*/  ENDCOLLECTIVE ;  /* 0x000000000000791b */ /* 0x003fe20003800000 */
.L_x_4758:
[----:B------:R-:W-:Y:S05]  /*1c400*/  BSYNC B0 ;  /* 0x0000000000007941 */ /* 0x000fea0003800000 */
.L_x_4757:
[----:B------:R-:W-:Y:S05]  /*1c410*/  BRA `(.L_x_4759) ;  /* 0xffffffa800307947 */ /* 0x000fea000383ffff */
.L_x_4652:
[----:B0-----:R0:W1:Y:S02]  /*1c420*/  SYNCS.PHASECHK.TRANS64.TRYWAIT P0, [R27+URZ+0x38840], R0 ;  /* 0x038840001b0075a7 */ /* 0x001064000800017f */
[----:B-1----:R-:W-:Y:S05]  /*1c430*/  @!P0 NANOSLEEP.SYNCS 0x989680 ;  /* 0x009896800000895d */ /* 0x002fea0003900000 */
[----:B------:R-:W1:Y:S02]  /*1c440*/  @!P0 SYNCS.PHASECHK.TRANS64 P0, [R27+URZ+0x38840], R0 ;  /* 0x038840001b0085a7 */ /* 0x000e64000800007f */
[----:B-1----:R-:W-:Y:S05]  /*1c450*/  @!P0 BRA `(.L_x_4652) ;  /* 0xfffffffc00f08947 */ /* 0x002fea000383ffff */
[----:B------:R-:W-:Y:S05]  /*1c460*/  BRA `(.L_x_4760) ;  /* 0xffffffa8005c7947 */ /* 0x000fea000383ffff */
.L_x_4653:
        /* <DEDUP_REMOVED lines=8> */
.L_x_4762:
[----:B------:R-:W-:Y:S05]  /*1c4f0*/  BSYNC B0 ;  /* 0x0000000000007941 */ /* 0x000fea0003800000 */
.L_x_4761:
        /* <DEDUP_REMOVED lines=9> */
.L_x_4763:
[----:B------:R-:W-:Y:S02]  /*1c590*/  IMAD.MOV.U32 R13, RZ, RZ, R4 ;  /* 0x000000ffff0d7224 */ /* 0x000fe400078e0004 */
[----:B------:R-:W-:Y:S02]  /*1c5a0*/  IMAD.MOV.U32 R12, RZ, RZ, 0x1 ;  /* 0x00000001ff0c7424 */ /* 0x000fe400078e00ff */
[----:B------:R-:W-:-:S07]  /*1c5b0*/  IMAD.MOV.U32 R3, RZ, RZ, R14 ;  /* 0x000000ffff037224 */ /* 0x000fce00078e000e */
[----:B------:R-:W-:Y:S05]  /*1c5c0*/  WARPSYNC.COLLECTIVE R15, `(.L_x_4764) ;  /* 0x000000000f087348 */ /* 0x000fea0003c00000 */
[----:B------:R0:W1:Y:S02]  /*1c5d0*/  SHFL.IDX P6, R14, R13, R12, R11 ;  /* 0x0000000c0d0e7389 */ /* 0x00006400000c000b */
[----:B01----:R-:W-:Y:S01]  /*1c5e0*/  ENDCOLLECTIVE ;  /* 0x000000000000791b */ /* 0x003fe20003800000 */
.L_x_4764:
        /* <DEDUP_REMOVED lines=15> */
.L_x_4765:
[----:B------:R-:W-:Y:S02]  /*1c6e0*/  @P0 IMAD R6, R5, 0x2, R23 ;  /* 0x0000000205060824 */ /* 0x000fe400078e0217 */
[----:B------:R-:W-:Y:S02]  /*1c6f0*/  IMAD.MOV.U32 R13, RZ, RZ, R4 ;  /* 0x000000ffff0d7224 */ /* 0x000fe400078e0004 */
[----:B------:R-:W-:Y:S02]  /*1c700*/  IMAD.MOV.U32 R12, RZ, RZ, 0x2 ;  /* 0x00000002ff0c7424 */ /* 0x000fe400078e00ff */
[----:B------:R-:W-:-:S07]  /*1c710*/  IMAD.MOV.U32 R3, RZ, RZ, R14 ;  /* 0x000000ffff037224 */ /* 0x000fce00078e000e */
[----:B------:R-:W-:Y:S05]  /*1c720*/  WARPSYNC.COLLECTIVE R15, `(.L_x_4766) ;  /* 0x000000000f087348 */ /* 0x000fea0003c00000 */
[----:B------:R0:W1:Y:S02]  /*1c730*/  SHFL.IDX P6, R14, R13, R12, R11 ;  /* 0x0000000c0d0e7389 */ /* 0x00006400000c000b */
[----:B01----:R-:W-:Y:S01]  /*1c740*/  ENDCOLLECTIVE ;  /* 0x000000000000791b */ /* 0x003fe20003800000 */
.L_x_4766:
        /* <DEDUP_REMOVED lines=15> */
.L_x_4767:
[----:B------:R-:W-:Y:S02]  /*1c840*/  @P0 IMAD R6, R5, 0x2, R23 ;  /* 0x0000000205060824 */ /* 0x000fe400078e0217 */
[----:B------:R-:W-:Y:S02]  /*1c850*/  IMAD.MOV.U32 R13, RZ, RZ, R4 ;  /* 0x000000ffff0d7224 */ /* 0x000fe400078e0004 */
[----:B------:R-:W-:Y:S02]  /*1c860*/  IMAD.MOV.U32 R12, RZ, RZ, 0x3 ;  /* 0x00000003ff0c7424 */ /* 0x000fe400078e00ff */
[----:B------:R-:W-:-:S07]  /*1c870*/  IMAD.MOV.U32 R3, RZ, RZ, R14 ;  /* 0x000000ffff037224 */ /* 0x000fce00078e000e */
[----:B------:R-:W-:Y:S05]  /*1c880*/  WARPSYNC.COLLECTIVE R15, `(.L_x_4768) ;  /* 0x000000000f087348 */ /* 0x000fea0003c00000 */
[----:B------:R0:W1:Y:S02]  /*1c890*/  SHFL.IDX P6, R14, R13, R12, R11 ;  /* 0x0000000c0d0e7389 */ /* 0x00006400000c000b */
[----:B01----:R-:W-:Y:S01]  /*1c8a0*/  ENDCOLLECTIVE ;  /* 0x000000000000791b */ /* 0x003fe20003800000 */
.L_x_4768:
        /* <DEDUP_REMOVED lines=10> */
.L_x_4769:
[----:B------:R-:W-:Y:S01]  /*1c950*/  @!PT LDS RZ, [RZ] ;  /* 0x00000000fffff984 */ /* 0x000fe20000000800 */
[----:B------:R-:W-:Y:S01]  /*1c960*/  @!PT LDS RZ, [RZ] ;  /* 0x00000000fffff984 */ /* 0x000fe20000000800 */
[----:B------:R-:W-:Y:S01]  /*1c970*/  @!PT LDS RZ, [RZ] ;  /* 0x00000000fffff984 */ /* 0x000fe20000000800 */
[----:B------:R1:W-:Y:S01]  /*1c980*/  @P0 LDGSTS.E.BYPASS.LTC128B.128 [R6+0x23400], desc[UR40][R2.64], !P2 ;  /* 0x2340000002060fae */ /* 0x0003e2000d101d68 */
[----:B------:R-:W-:Y:S01]  /*1c990*/  IMAD.MOV.U32 R0, RZ, RZ, R14 ;  /* 0x000000ffff007224 */ /* 0x000fe200078e000e */
[----:B------:R-:W-:Y:S06]  /*1c9a0*/  BRA `(.L_x_4770) ;  /* 0xffffffa800247947 */ /* 0x000fec000383ffff */
.L_x_4658:
[----:B------:R-:W-:Y:S01]  /*1c9b0*/  IMAD.MOV.U32 R13, RZ, RZ, R3 ;  /* 0x000000ffff0d7224 */ /* 0x000fe200078e0003 */
[----:B------:R-:W-:Y:S01]  /*1c9c0*/  LEA R17, R17, R8, 0x6 ;  /* 0x0000000811117211 */ /* 0x000fe200078e30ff */
[----:B------:R-:W-:Y:S02]  /*1c9d0*/  IMAD.MOV.U32 R12, RZ, RZ, RZ ;  /* 0x000000ffff0c7224 */ /* 0x000fe400078e00ff */
[----:B------:R-:W-:Y:S02]  /*1c9e0*/  IMAD.MOV.U32 R11, RZ, RZ, 0x181f ;  /* 0x0000181fff0b7424 */ /* 0x000fe400078e00ff */
[----:B------:R-:W-:Y:S02]  /*1c9f0*/  IMAD.MOV.U32 R15, RZ, RZ, -0x1 ;  /* 0xffffffffff0f7424 */ /* 0x000fe400078e00ff */
[----:B-----5:R-:W-:Y:S02]  /*1ca00*/  IMAD R2, R9, R6, RZ ;  /* 0x0000000609027224 */ /* 0x020fe400078e02ff */
[----:B------:R-:W-:-:S07]  /*1ca10*/  VIADD R10, R17, 0x10 ;  /* 0x00000010110a7836 */ /* 0x000fce0000000000 */
[----:B------:R-:W-:Y:S05]  /*1ca20*/  WARPSYNC.COLLECTIVE R15, `(.L_x_4771) ;  /* 0x000000000f087348 */ /* 0x000fea0003c00000 */
[----:B------:R0:W1:Y:S02]  /*1ca30*/  SHFL.IDX P6, R14, R13, R12, R11 ;  /* 0x0000000c0d0e7389 */ /* 0x00006400000c000b */
[----:B01----:R-:W-:Y:S01]  /*1ca40*/  ENDCOLLECTIVE ;  /* 0x000000000000791b */ /* 0x003fe20003800000 */
.L_x_4771:
[C---:B------:R-:W-:Y:S01]  /*1ca50*/  VIADD R8, R17.reuse, 0x20 ;  /* 0x0000002011087836 */ /* 0x040fe20000000000 */
[----:B------:R-:W-:Y:S01]  /*1ca60*/  ISETP.GE.AND P0, PT, R17, R2, PT ;  /* 0x000000021100720c */ /* 0x000fe20003f06270 */
[----:B------:R0:W-:Y:S04]  /*1ca70*/  STL [R1+0x20], R10 ;  /* 0x0000200a01007387 */ /* 0x0001e80000100800 */
[----:B------:R0:W-:Y:S01]  /*1ca80*/  STL [R1+0x24], R8 ;  /* 0x0000240801007387 */ /* 0x0001e20000100800 */
[----:B------:R-:W-:Y:S02]  /*1ca90*/  IMAD.MOV.U32 R13, RZ, RZ, R0 ;  /* 0x000000ffff0d7224 */ /* 0x000fe400078e0000 */
[----:B------:R-:W-:-:S07]  /*1caa0*/  IMAD.MOV.U32 R5, RZ, RZ, R14 ;  /* 0x000000ffff057224 */ /* 0x000fce00078e000e */
[----:B0-----:R-:W-:Y:S05]  /*1cab0*/  WARPSYNC.COLLECTIVE R15, `(.L_x_4772) ;  /* 0x000000000f087348 */ /* 0x001fea0003c00000 */
[----:B------:R1:W2:Y:S02]  /*1cac0*/  SHFL.IDX P6, R14, R13, R12, R11 ;  /* 0x0000000c0d0e7389 */ /* 0x0002a400000c000b */
[----:B012---:R-:W-:Y:S01]  /*1cad0*/  ENDCOLLECTIVE ;  /* 0x000000000000791b */ /* 0x007fe20003800000 */
.L_x_4772:
[----:B------:R-:W-:Y:S02]  /*1cae0*/  IMAD.MOV.U32 R13, RZ, RZ, R3 ;  /* 0x000000ffff0d7224 */ /* 0x000fe400078e0003 */
[----:B------:R-:W-:Y:S02]  /*1caf0*/  IMAD.MOV.U32 R12, RZ, RZ, 0x1 ;  /* 0x00000001ff0c7424 */ /* 0x000fe400078e00ff */
[----:B------:R-:W-:-:S07]  /*1cb00*/  IMAD.MOV.U32 R4, RZ, RZ, R14 ;  /* 0x000000ffff047224 */ /* 0x000fce00078e000e */
[----:B------:R-:W-:Y:S05]  /*1cb10*/  WARPSYNC.COLLECTIVE R15, `(.L_x_4773) ;  /* 0x000000000f087348 */ /* 0x000fea0003c00000 */
[----:B------:R0:W1:Y:S02]  /*1cb20*/  SHFL.IDX P6, R14, R13, R12, R11 ;  /* 0x0000000c0d0e7389 */ /* 0x00006400000c000b */
[----:B01----:R-:W-:Y:S01]  /*1cb30*/  ENDCOLLECTIVE ;  /* 0x000000000000791b */ /* 0x003fe20003800000 */
.L_x_4773:
[----:B------:R-:W-:-:S05]  /*1cb40*/  @!P0 LEA R4, P2, R7, R4, 0x1 ;  /* 0x0000000407048211 */ /* 0x000fca00078408ff */
[----:B------:R-:W-:-:S05]  /*1cb50*/  @!P0 IMAD.X R5, RZ, RZ, R5, P2 ;  /* 0x000000ffff058224 */ /* 0x000fca00010e0605 */
[----:B------:R-:W-:Y:S01]  /*1cb60*/  @!PT LDS RZ, [RZ] ;  /* 0x00000000fffff984 */ /* 0x000fe20000000800 */
[----:B------:R-:W-:Y:S01]  /*1cb70*/  @!PT LDS RZ, [RZ] ;  /* 0x00000000fffff984 */ /* 0x000fe20000000800 */
[----:B------:R-:W-:Y:S01]  /*1cb80*/  @!PT LDS RZ, [RZ] ;  /* 0x00000000fffff984 */ /* 0x000fe20000000800 */
[----:B------:R0:W-:Y:S01]  /*1cb90*/  @!P0 LDGSTS.E.BYPASS.LTC128B.128 [R26+0x20400], desc[UR40][R4.64], !P1 ;  /* 0x20400000041a8fae */ /* 0x0001e2000c901d68 */
[----:B------:R-:W-:Y:S01]  /*1cba0*/  IMAD.MOV.U32 R13, RZ, RZ, R0 ;  /* 0x000000ffff0d7224 */ /* 0x000fe200078e0000 */
[----:B------:R-:W-:Y:S01]  /*1cbb0*/  ISETP.GE.AND P0, PT, R10, R2, PT ;  /* 0x000000020a00720c */ /* 0x000fe20003f06270 */
[----:B0-----:R-:W-:-:S12]  /*1cbc0*/  IMAD.MOV.U32 R4, RZ, RZ, R14 ;  /* 0x000000ffff047224 */ /* 0x001fd800078e000e */
[----:B------:R-:W-:Y:S05]  /*1cbd0*/  WARPSYNC.COLLECTIVE R15, `(.L_x_4774) ;  /* 0x000000000f087348 */ /* 0x000fea0003c00000 */
[----:B------:R0:W1:Y:S02]  /*1cbe0*/  SHFL.IDX P6, R14, R13, R12, R11 ;  /* 0x0000000c0d0e7389 */ /* 0x00006400000c000b */
[----:B01----:R-:W-:Y:S01]  /*1cbf0*/  ENDCOLLECTIVE ;  /* 0x000000000000791b */ /* 0x003fe20003800000 */
.L_x_4774:
[----:B------:R-:W-:Y:S02]  /*1cc00*/  IMAD.MOV.U32 R13, RZ, RZ, R3 ;  /* 0x000000ffff0d7224 */ /* 0x000fe400078e0003 */
[----:B------:R-:W-:Y:S02]  /*1cc10*/  IMAD.MOV.U32 R12, RZ, RZ, 0x2 ;  /* 0x00000002ff0c7424 */ /* 0x000fe400078e00ff */
[----:B------:R-:W-:-:S07]  /*1cc20*/  IMAD.MOV.U32 R5, RZ, RZ, R14 ;  /* 0x000000ffff057224 */ /* 0x000fce00078e000e */
[----:B------:R-:W-:Y:S05]  /*1cc30*/  WARPSYNC.COLLECTIVE R15, `(.L_x_4775) ;  /* 0x000000000f087348 */ /* 0x000fea0003c00000 */
[----:B------:R0:W1:Y:S02]  /*1cc40*/  SHFL.IDX P6, R14, R13, R12, R11 ;  /* 0x0000000c0d0e7389 */ /* 0x00006400000c000b */
[----:B01----:R-:W-:Y:S01]  /*1cc50*/  ENDCOLLECTIVE ;  /* 0x000000000000791b */ /* 0x003fe20003800000 */
.L_x_4775:
[----:B------:R-:W-:-:S05]  /*1cc60*/  @!P0 LEA R5, P2, R7, R5, 0x1 ;  /* 0x0000000507058211 */ /* 0x000fca00078408ff */
[----:B------:R-:W-:-:S05]  /*1cc70*/  @!P0 IMAD.X R4, RZ, RZ, R4, P2 ;  /* 0x000000ffff048224 */ /* 0x000fca00010e0604 */
[----:B------:R-:W-:Y:S01]  /*1cc80*/  @!P0 LOP3.LUT R5, R5, R4, RZ, 0x3c, !PT ;  /* 0x0000000405058212 */ /* 0x000fe200078e3cff */
[----:B------:R-:W-:-:S03]  /*1cc90*/  IMAD.MOV.U32 R13, RZ, RZ, R0 ;  /* 0x000000ffff0d7224 */ /* 0x000fc600078e0000 */
[----:B------:R-:W-:-:S04]  /*1cca0*/  @!P0 LOP3.LUT R4, R5, R4, RZ, 0x3c, !PT ;  /* 0x0000000405048212 */ /* 0x000fc800078e3cff */
[----:B------:R-:W-:Y:S01]  /*1ccb0*/  @!P0 LOP3.LUT R5, R5, R4, RZ, 0x3c, !PT ;  /* 0x0000000405058212 */ /* 0x000fe200078e3cff */
[----:B------:R-:W-:-:S07]  /*1ccc0*/  IMAD.MOV.U32 R6, RZ, RZ, R14 ;  /* 0x000000ffff067224 */ /* 0x000fce00078e000e */
[----:B------:R-:W-:Y:S05]  /*1ccd0*/  WARPSYNC.COLLECTIVE R15, `(.L_x_4776) ;  /* 0x000000000f087348 */ /* 0x000fea0003c00000 */
[----:B------:R0:W1:Y:S02]  /*1cce0*/  SHFL.IDX P6, R14, R13, R12, R11 ;  /* 0x0000000c0d0e7389 */ /* 0x00006400000c000b */
[----:B01----:R-:W-:Y:S01]  /*1ccf0*/  ENDCOLLECTIVE ;  /* 0x000000000000791b */ /* 0x003fe20003800000 */
.L_x_4776:
[----:B------:R-:W-:Y:S01]  /*1cd00*/  @!PT LDS RZ, [RZ] ;  /* 0x00000000fffff984 */ /* 0x000fe20000000800 */
[----:B------:R-:W-:Y:S01]  /*1cd10*/  @!PT LDS RZ, [RZ] ;  /* 0x00000000fffff984 */ /* 0x000fe20000000800 */
[----:B------:R-:W-:Y:S01]  /*1cd20*/  @!PT LDS RZ, [RZ] ;  /* 0x00000000fffff984 */ /* 0x000fe20000000800 */
[----:B------:R0:W-:Y:S01]  /*1cd30*/  @!P0 LDGSTS.E.BYPASS.LTC128B.128 [R26+0x20c00], desc[UR40][R4.64], !P1 ;  /* 0x20c00000041a8fae */ /* 0x0001e2000c901d68 */
[----:B------:R-:W-:Y:S01]  /*1cd40*/  ISETP.GE.AND P0, PT, R8, R2, PT ;  /* 0x000000020800720c */ /* 0x000fe20003f06270 */
[----:B------:R-:W-:Y:S01]  /*1cd50*/  IMAD.MOV.U32 R13, RZ, RZ, R3 ;  /* 0x000000ffff0d7224 */ /* 0x000fe200078e0003 */
[----:B------:R-:W-:Y:S01]  /*1cd60*/  MOV R12, 0x3 ;  /* 0x00000003000c7802 */ /* 0x000fe20000000f00 */
[----:B0-----:R-:W-:-:S10]  /*1cd70*/  IMAD.MOV.U32 R4, RZ, RZ, R14 ;  /* 0x000000ffff047224 */ /* 0x001fd400078e000e */
[----:B------:R-:W-:Y:S05]  /*1cd80*/  WARPSYNC.COLLECTIVE R15, `(.L_x_4777) ;  /* 0x000000000f087348 */ /* 0x000fea0003c00000 */
[----:B------:R0:W1:Y:S02]  /*1cd90*/  SHFL.IDX P6, R14, R13, R12, R11 ;  /* 0x0000000c0d0e7389 */ /* 0x00006400000c000b */
[----:B01----:R-:W-:Y:S01]  /*1cda0*/  ENDCOLLECTIVE ;  /* 0x000000000000791b */ /* 0x003fe20003800000 */
.L_x_4777:
        /* <DEDUP_REMOVED lines=10> */
.L_x_4778:
[----:B------:R-:W-:Y:S01]  /*1ce50*/  @!PT LDS RZ, [RZ] ;  /* 0x00000000fffff984 */ /* 0x000fe20000000800 */
[----:B------:R-:W-:Y:S01]  /*1ce60*/  @!PT LDS RZ, [RZ] ;  /* 0x00000000fffff984 */ /* 0x000fe20000000800 */
[----:B------:R-:W-:Y:S01]  /*1ce70*/  @!PT LDS RZ, [RZ] ;  /* 0x00000000fffff984 */ /* 0x000fe20000000800 */
[----:B------:R0:W-:Y:S01]  /*1ce80*/  @!P0 LDGSTS.E.BYPASS.LTC128B.128 [R26+0x21400], desc[UR40][R4.64], !P1 ;  /* 0x21400000041a8fae */ /* 0x0001e2000c901d68 */
[----:B------:R-:W-:Y:S01]  /*1ce90*/  IMAD.MOV.U32 R0, RZ, RZ, R14 ;  /* 0x000000ffff007224 */ /* 0x000fe200078e000e */
[----:B------:R-:W-:Y:S06]  /*1cea0*/  BRA `(.L_x_4779) ;  /* 0xffffffac00407947 */ /* 0x000fec000383ffff */
.L_x_4662:
[----:B------:R-:W2:Y:S04]  /*1ceb0*/  LDL.LU R10, [R1+0x1c] ;  /* 0x00001c00010a7983 */ /* 0x000ea80000300800 */
[----:B------:R-:W3:Y:S04]  /*1cec0*/  LDL.LU R9, [R1+0x20] ;  /* 0x0000200001097983 */ /* 0x000ee80000300800 */
[----:B------:R-:W4:Y:S01]  /*1ced0*/  LDL.LU R8, [R1+0x24] ;  /* 0x0000240001087983 */ /* 0x000f220000300800 */
[----:B------:R-:W-:Y:S01]  /*1cee0*/  LOP3.LUT R22, R22, 0xffffdfff, RZ, 0xc0, !PT ;  /* 0xffffdfff16167812 */ /* 0x000fe200078ec0ff */
[----:B------:R-:W-:Y:S01]  /*1cef0*/  BSSY B0, `(.L_x_4780) ;  /* 0x0000029000007945 */ /* 0x000fe20003800000 */
[----:B------:R-:W-:-:S02]  /*1cf00*/  IMAD.MOV.U32 R13, RZ, RZ, R4 ;  /* 0x000000ffff0d7224 */ /* 0x000fc400078e0004 */
[----:B------:R-:W-:Y:S02]  /*1cf10*/  IMAD.MOV.U32 R12, RZ, RZ, RZ ;  /* 0x000000ffff0c7224 */ /* 0x000fe400078e00ff */
[----:B------:R-:W-:Y:S02]  /*1cf20*/  IMAD.MOV.U32 R11, RZ, RZ, 0x181f ;  /* 0x0000181fff0b7424 */ /* 0x000fe400078e00ff */
[----:B------:R-:W-:Y:S02]  /*1cf30*/  IMAD.MOV.U32 R15, RZ, RZ, -0x1 ;  /* 0xffffffffff0f7424 */ /* 0x000fe400078e00ff */
[----:B--2---:R-:W-:-:S05]  /*1cf40*/  IMAD R6, R10, R6, RZ ;  /* 0x000000060a067224 */ /* 0x004fca00078e02ff */
[-C--:B------:R-:W-:Y:S02]  /*1cf50*/  ISETP.GE.AND P2, PT, R17, R6.reuse, PT ;  /* 0x000000061100720c */ /* 0x080fe40003f46270 */
[-C--:B---3--:R-:W-:Y:S02]  /*1cf60*/  ISETP.GE.AND P1, PT, R9, R6.reuse, PT ;  /* 0x000000060900720c */ /* 0x088fe40003f26270 */
[----:B----4-:R-:W-:-:S09]  /*1cf70*/  ISETP.GE.AND P0, PT, R8, R6, PT ;  /* 0x000000060800720c */ /* 0x010fd20003f06270 */
[C---:B------:R-:W-:Y:S02]  /*1cf80*/  @!P2 LOP3.LUT R2, R0.reuse, 0x40, RZ, 0xc0, !PT ;  /* 0x000000400002a812 */ /* 0x040fe400078ec0ff */
[----:B------:R-:W-:Y:S02]  /*1cf90*/  @!P1 LOP3.LUT R3, R0, 0x40, RZ, 0xc0, !PT ;  /* 0x0000004000039812 */ /* 0x000fe400078ec0ff */
[----:B------:R-:W-:Y:S02]  /*1cfa0*/  @!P2 SHF.R.U32.HI R2, RZ, 0x2, R2 ;  /* 0x00000002ff02a819 */ /* 0x000fe40000011602 */
[----:B------:R-:W-:Y:S02]  /*1cfb0*/  @!P1 SHF.R.U32.HI R3, RZ, 0x2, R3 ;  /* 0x00000002ff039819 */ /* 0x000fe40000011603 */
[----:B------:R-:W-:Y:S02]  /*1cfc0*/  @!P2 ISETP.NE.U32.AND P6, PT, R2, RZ, PT ;  /* 0x000000ff0200a20c */ /* 0x000fe40003fc5070 */
[----:B------:R-:W-:-:S02]  /*1cfd0*/  @!P2 LOP3.LUT R2, R7, 0x80, RZ, 0xc0, !PT ;  /* 0x000000800702a812 */ /* 0x000fc400078ec0ff */
[----:B------:R-:W-:Y:S02]  /*1cfe0*/  @!P0 LOP3.LUT R8, R0, 0x40, RZ, 0xc0, !PT ;  /* 0x0000004000088812 */ /* 0x000fe400078ec0ff */
[----:B------:R-:W-:Y:S02]  /*1cff0*/  @!P2 SHF.R.U32.HI R2, RZ, 0x3, R2 ;  /* 0x00000003ff02a819 */ /* 0x000fe40000011602 */
[----:B------:R-:W-:-:S05]  /*1d000*/  @!P0 SHF.R.U32.HI R8, RZ, 0x2, R8 ;  /* 0x00000002ff088819 */ /* 0x000fca0000011608 */
[----:B------:R-:W-:Y:S02]  /*1d010*/  @P6 LOP3.LUT R22, R22, 0x2000, RZ, 0xfc, !PT ;  /* 0x0000200016166812 */ /* 0x000fe400078efcff */
[----:B------:R-:W-:Y:S02]  /*1d020*/  @!P2 ISETP.NE.U32.AND P6, PT, R2, RZ, PT ;  /* 0x000000ff0200a20c */ /* 0x000fe40003fc5070 */
[----:B------:R-:W-:Y:S02]  /*1d030*/  LOP3.LUT R22, R22, 0xffffefff, RZ, 0xc0, !PT ;  /* 0xffffefff16167812 */ /* 0x000fe400078ec0ff */
[----:B------:R-:W-:-:S04]  /*1d040*/  @!P1 LOP3.LUT R2, R7, 0x80, RZ, 0xc0, !PT ;  /* 0x0000008007029812 */ /* 0x000fc800078ec0ff */
[----:B------:R-:W-:-:S05]  /*1d050*/  @!P1 SHF.R.U32.HI R2, RZ, 0x3, R2 ;  /* 0x00000003ff029819 */ /* 0x000fca0000011602 */
[----:B------:R-:W-:Y:S02]  /*1d060*/  @P6 LOP3.LUT R22, R22, 0x1000, RZ, 0xfc, !PT ;  /* 0x0000100016166812 */ /* 0x000fe400078efcff */
[----:B------:R-:W-:Y:S02]  /*1d070*/  @!P1 ISETP.NE.U32.AND P6, PT, R3, RZ, PT ;  /* 0x000000ff0300920c */ /* 0x000fe40003fc5070 */
[----:B------:R-:W-:-:S11]  /*1d080*/  LOP3.LUT R22, R22, 0xffff7fff, RZ, 0xc0, !PT ;  /* 0xffff7fff16167812 */ /* 0x000fd600078ec0ff */
[----:B------:R-:W-:Y:S02]  /*1d090*/  @P6 LOP3.LUT R22, R22, 0x8000, RZ, 0xfc, !PT ;  /* 0x0000800016166812 */ /* 0x000fe400078efcff */
[----:B------:R-:W-:Y:S02]  /*1d0a0*/  @!P1 ISETP.NE.U32.AND P6, PT, R2, RZ, PT ;  /* 0x000000ff0200920c */ /* 0x000fe40003fc5070 */
[----:B------:R-:W-:-:S11]  /*1d0b0*/  LOP3.LUT R22, R22, 0xffffbfff, RZ, 0xc0, !PT ;  /* 0xffffbfff16167812 */ /* 0x000fd600078ec0ff */
        /* <DEDUP_REMOVED lines=12> */
.L_x_4781:
[----:B------:R-:W-:Y:S05]  /*1d180*/  BSYNC B0 ;  /* 0x0000000000007941 */ /* 0x000fea0003800000 */
.L_x_4780:
        /* <DEDUP_REMOVED lines=11> */
.L_x_4782:
[----:B------:R-:W-:-:S04]  /*1d240*/  LOP3.LUT R22, R22, 0xfdffffff, RZ, 0xc0, !PT ;  /* 0xfdffffff16167812 */ /* 0x000fc800078ec0ff */
[----:B------:R-:W-:-:S04]  /*1d250*/  @P3 LOP3.LUT R22, R22, 0x2000000, RZ, 0xfc, !PT ;  /* 0x0200000016163812 */ /* 0x000fc800078efcff */
[C---:B------:R-:W-:Y:S02]  /*1d260*/  LOP3.LUT P3, RZ, R22.reuse, 0x400, RZ, 0xc0, !PT ;  /* 0x0000040016ff7812 */ /* 0x040fe4000786c0ff */
[----:B------:R-:W-:Y:S01]  /*1d270*/  LOP3.LUT R22, R22, 0xfeffffff, RZ, 0xc0, !PT ;  /* 0xfeffffff16167812 */ /* 0x000fe200078ec0ff */
[----:B------:R-:W-:-:S03]  /*1d280*/  IMAD.MOV.U32 R13, RZ, RZ, R4 ;  /* 0x000000ffff0d7224 */ /* 0x000fc600078e0004 */
[----:B------:R-:W-:Y:S01]  /*1d290*/  @P1 LOP3.LUT R22, R22, 0x1000000, RZ, 0xfc, !PT ;  /* 0x0100000016161812 */ /* 0x000fe200078efcff */
[----:B------:R-:W-:-:S03]  /*1d2a0*/  IMAD.MOV.U32 R12, RZ, RZ, 0x1 ;  /* 0x00000001ff0c7424 */ /* 0x000fc600078e00ff */
[C---:B------:R-:W-:Y:S02]  /*1d2b0*/  LOP3.LUT P1, RZ, R22.reuse, 0x200, RZ, 0xc0, !PT ;  /* 0x0000020016ff7812 */ /* 0x040fe4000782c0ff */
[----:B------:R-:W-:Y:S01]  /*1d2c0*/  LOP3.LUT R22, R22, 0xffdfffff, RZ, 0xc0, !PT ;  /* 0xffdfffff16167812 */ /* 0x000fe200078ec0ff */
[----:B------:R-:W-:-:S03]  /*1d2d0*/  IMAD.MOV.U32 R3, RZ, RZ, R14 ;  /* 0x000000ffff037224 */ /* 0x000fc600078e000e */
[----:B------:R-:W-:Y:S02]  /*1d2e0*/  @P0 LOP3.LUT R22, R22, 0x200000, RZ, 0xfc, !PT ;  /* 0x0020000016160812 */ /* 0x000fe400078efcff */
[----:B------:R-:W-:Y:S02]  /*1d2f0*/  @!P2 LEA R3, P6, R20, R3, 0x1 ;  /* 0x000000031403a211 */ /* 0x000fe400078c08ff */
[----:B------:R-:W-:-:S03]  /*1d300*/  LOP3.LUT P0, RZ, R22, 0x2000, RZ, 0xc0, !PT ;  /* 0x0000200016ff7812 */ /* 0x000fc6000780c0ff */
        /* <DEDUP_REMOVED lines=9> */
[----:B------:R-:W-:-:S03]  /*1d3a0*/  LOP3.LUT P4, RZ, R22, 0x4000000, RZ, 0xc0, !PT ;  /* 0x0400000016ff7812 */ /* 0x000fc6000788c0ff */
[----:B------:R0:W-:Y:S01]  /*1d3b0*/  @!P2 LDGSTS.E.BYPASS.LTC128B.128 [R26+0x28400], desc[UR40][R2.64+0x80], !P3 ;  /* 0x28400080021aafae */ /* 0x0001e2000d901d68 */
[----:B------:R-:W-:-:S03]  /*1d3c0*/  LOP3.LUT P3, RZ, R22, 0x2000000, RZ, 0xc0, !PT ;  /* 0x0200000016ff7812 */ /* 0x000fc6000786c0ff */
        /* <DEDUP_REMOVED lines=9> */
[----:B------:R0:W-:Y:S04]  /*1d460*/  @!P2 LDGSTS.E.BYPASS.LTC128B.128 [R26+0x32400], desc[UR40][R2.64+0x300], P0 ;  /* 0x32400300021aafae */ /* 0x0001e80008101d68 */
[----:B------:R0:W-:Y:S04]  /*1d470*/  @!P2 LDGSTS.E.BYPASS.LTC128B.128 [R26+0x34400], desc[UR40][R2.64+0x380], P6 ;  /* 0x34400380021aafae */ /* 0x0001e8000b101d68 */
[----:B0-----:R-:W-:Y:S05]  /*1d480*/  WARPSYNC.COLLECTIVE R15, `(.L_x_4783) ;  /* 0x000000000f087348 */ /* 0x001fea0003c00000 */
[----:B------:R1:W2:Y:S02]  /*1d490*/  SHFL.IDX P6, R14, R13, R12, R11 ;  /* 0x0000000c0d0e7389 */ /* 0x0002a400000c000b */
[----:B012---:R-:W-:Y:S01]  /*1d4a0*/  ENDCOLLECTIVE ;  /* 0x000000000000791b */ /* 0x007fe20003800000 */
.L_x_4783:
[----:B------:R-:W-:-:S04]  /*1d4b0*/  @P5 LOP3.LUT R22, R22, 0x800000, RZ, 0xfc, !PT ;  /* 0x0080000016165812 */ /* 0x000fc800078efcff */
[C---:B------:R-:W-:Y:S02]  /*1d4c0*/  LOP3.LUT P5, RZ, R22.reuse, 0x800, RZ, 0xc0, !PT ;  /* 0x0000080016ff7812 */ /* 0x040fe400078ac0ff */
[----:B------:R-:W-:Y:S01]  /*1d4d0*/  LOP3.LUT P0, RZ, R22, 0x8000, RZ, 0xc0, !PT ;  /* 0x0000800016ff7812 */ /* 0x000fe2000780c0ff */
[----:B------:R-:W-:Y:S01]  /*1d4e0*/  IMAD.MOV.U32 R13, RZ, RZ, R5 ;  /* 0x000000ffff0d7224 */ /* 0x000fe200078e0005 */
[----:B------:R-:W-:-:S11]  /*1d4f0*/  MOV R2, R14 ;  /* 0x0000000e00027202 */ /* 0x000fd60000000f00 */
[----:B------:R-:W-:Y:S05]  /*1d500*/  WARPSYNC.COLLECTIVE R15, `(.L_x_4784) ;  /* 0x000000000f087348 */ /* 0x000fea0003c00000 */
[----:B------:R0:W1:Y:S02]  /*1d510*/  SHFL.IDX P6, R14, R13, R12, R11 ;  /* 0x0000000c0d0e7389 */ /* 0x00006400000c000b */
[----:B01----:R-:W-:Y:S01]  /*1d520*/  ENDCOLLECTIVE ;  /* 0x000000000000791b */ /* 0x003fe20003800000 */
.L_x_4784:
[----:B------:R-:W-:Y:S02]  /*1d530*/  IMAD.MOV.U32 R13, RZ, RZ, R4 ;  /* 0x000000ffff0d7224 */ /* 0x000fe400078e0004 */
[----:B------:R-:W-:Y:S02]  /*1d540*/  IMAD.MOV.U32 R12, RZ, RZ, 0x2 ;  /* 0x00000002ff0c7424 */ /* 0x000fe400078e00ff */
[----:B------:R-:W-:Y:S01]  /*1d550*/  IMAD.MOV.U32 R3, RZ, RZ, R14 ;  /* 0x000000ffff037224 */ /* 0x000fe200078e000e */
[----:B------:R-:W-:-:S04]  /*1d560*/  LOP3.LUT P6, RZ, R22, 0x4000, RZ, 0xc0, !PT ;  /* 0x0000400016ff7812 */ /* 0x000fc800078cc0ff */
[----:B------:R-:W-:-:S05]  /*1d570*/  @!P1 LEA R3, P2, R20, R3, 0x1 ;  /* 0x0000000314039211 */ /* 0x000fca00078408ff */
[----:B------:R-:W-:Y:S01]  /*1d580*/  @!P1 IMAD.X R2, RZ, RZ, R2, P2 ;  /* 0x000000ffff029224 */ /* 0x000fe200010e0602 */
[C---:B------:R-:W-:Y:S02]  /*1d590*/  LOP3.LUT P2, RZ, R22.reuse, 0x10000, RZ, 0xc0, !PT ;  /* 0x0001000016ff7812 */ /* 0x040fe4000784c0ff */
[----:B------:R-:W-:Y:S02]  /*1d5a0*/  LOP3.LUT R22, R22, 0xfff7ffff, RZ, 0xc0, !PT ;  /* 0xfff7ffff16167812 */ /* 0x000fe400078ec0ff */
[----:B------:R-:W-:-:S04]  /*1d5b0*/  @!P1 LOP3.LUT R3, R3, R2, RZ, 0x3c, !PT ;  /* 0x0000000203039212 */ /* 0x000fc800078e3cff */
[----:B------:R-:W-:-:S04]  /*1d5c0*/  @!P1 LOP3.LUT R2, R3, R2, RZ, 0x3c, !PT ;  /* 0x0000000203029212 */ /* 0x000fc800078e3cff */
[----:B------:R-:W-:Y:S02]  /*1d5d0*/  @!P1 LOP3.LUT R3, R3, R2, RZ, 0x3c, !PT ;  /* 0x0000000203039212 */ /* 0x000fe400078e3cff */
[----:B------:R-:W-:-:S03]  /*1d5e0*/  @P2 LOP3.LUT R22, R22, 0x80000, RZ, 0xfc, !PT ;  /* 0x0008000016162812 */ /* 0x000fc600078efcff */
[----:B------:R-:W-:Y:S01]  /*1d5f0*/  @!PT LDS RZ, [RZ] ;  /* 0x00000000fffff984 */ /* 0x000fe20000000800 */
[----:B------:R-:W-:Y:S01]  /*1d600*/  @!PT LDS RZ, [RZ] ;  /* 0x00000000fffff984 */ /* 0x000fe20000000800 */
[----:B------:R-:W-:Y:S01]  /*1d610*/  @!PT LDS RZ, [RZ] ;  /* 0x00000000fffff984 */ /* 0x000fe20000000800 */
[----:B------:R0:W-:Y:S01]  /*1d620*/  @!P1 LDGSTS.E.BYPASS.LTC128B.128 [R26+0x26c00], desc[UR40][R2.64], !P5 ;  /* 0x26c00000021a9fae */ /* 0x0001e2000e901d68 */
[C---:B------:R-:W-:Y:S02]  /*1d630*/  LOP3.LUT P2, RZ, R22.reuse, 0x400, RZ, 0xc0, !PT ;  /* 0x0000040016ff7812 */ /* 0x040fe4000784c0ff */
[C---:B------:R-:W-:Y:S02]  /*1d640*/  LOP3.LUT P5, RZ, R22.reuse, 0x800000, RZ, 0xc0, !PT ;  /* 0x0080000016ff7812 */ /* 0x040fe400078ac0ff */
[----:B------:R-:W-:-:S09]  /*1d650*/  LOP3.LUT R22, R22, 0xffefffff, RZ, 0xc0, !PT ;  /* 0xffefffff16167812 */ /* 0x000fd200078ec0ff */
[----:B------:R-:W-:Y:S01]  /*1d660*/  @P2 LOP3.LUT R22, R22, 0x100000, RZ, 0xfc, !PT ;  /* 0x0010000016162812 */ /* 0x000fe200078efcff */
[----:B------:R0:W-:Y:S03]  /*1d670*/  @!P1 LDGSTS.E.BYPASS.LTC128B.128 [R26+0x28c00], desc[UR40][R2.64+0x80], !P2 ;  /* 0x28c00080021a9fae */ /* 0x0001e6000d101d68 */
[C---:B------:R-:W-:Y:S01]  /*1d680*/  LOP3.LUT P2, RZ, R22.reuse, 0x800, RZ, 0xc0, !PT ;  /* 0x0000080016ff7812 */ /* 0x040fe2000784c0ff */
[----:B------:R0:W-:Y:S01]  /*1d690*/  @!P1 LDGSTS.E.BYPASS.LTC128B.128 [R26+0x2ac00], desc[UR40][R2.64+0x100], !P5 ;  /* 0x2ac00100021a9fae */ /* 0x0001e2000e901d68 */
[----:B------:R-:W-:-:S13]  /*1d6a0*/  LOP3.LUT P5, RZ, R22, 0x400000, RZ, 0xc0, !PT ;  /* 0x0040000016ff7812 */ /* 0x000fda00078ac0ff */
[----:B------:R0:W-:Y:S04]  /*1d6b0*/  @!P1 LDGSTS.E.BYPASS.LTC128B.128 [R26+0x2cc00], desc[UR40][R2.64+0x180], !P5 ;  /* 0x2cc00180021a9fae */ /* 0x0001e8000e901d68 */
[----:B------:R0:W-:Y:S04]  /*1d6c0*/  @!P1 LDGSTS.E.BYPASS.LTC128B.128 [R26+0x2ec00], desc[UR40][R2.64+0x200], !P4 ;  /* 0x2ec00200021a9fae */ /* 0x0001e8000e101d68 */
[----:B------:R0:W-:Y:S04]  /*1d6d0*/  @!P1 LDGSTS.E.BYPASS.LTC128B.128 [R26+0x30c00], desc[UR40][R2.64+0x280], !P3 ;  /* 0x30c00280021a9fae */ /* 0x0001e8000d901d68 */
[----:B------:R0:W-:Y:S01]  /*1d6e0*/  @!P1 LDGSTS.E.BYPASS.LTC128B.128 [R26+0x32c00], desc[UR40][R2.64+0x300], P0 ;  /* 0x32c00300021a9fae */ /* 0x0001e20008101d68 */
[----:B------:R-:W-:-:S03]  /*1d6f0*/  LOP3.LUT P0, RZ, R22, 0x200000, RZ, 0xc0, !PT ;  /* 0x0020000016ff7812 */ /* 0x000fc6000780c0ff */
[----:B------:R0:W-:Y:S10]  /*1d700*/  @!P1 LDGSTS.E.BYPASS.LTC128B.128 [R26+0x34c00], desc[UR40][R2.64+0x380], P6 ;  /* 0x34c00380021a9fae */ /* 0x0001f4000b101d68 */
[----:B0-----:R-:W-:Y:S05]  /*1d710*/  WARPSYNC.COLLECTIVE R15, `(.L_x_4785) ;  /* 0x000000000f087348 */ /* 0x001fea0003c00000 */
[----:B------:R1:W2:Y:S02]  /*1d720*/  SHFL.IDX P6, R14, R13, R12, R11 ;  /* 0x0000000c0d0e7389 */ /* 0x0002a400000c000b */
[----:B012---:R-:W-:Y:S01]  /*1d730*/  ENDCOLLECTIVE ;  /* 0x000000000000791b */ /* 0x007fe20003800000 */
.L_x_4785:
[----:B------:R-:W-:Y:S02]  /*1d740*/  IMAD.MOV.U32 R13, RZ, RZ, R5 ;  /* 0x000000ffff0d7224 */ /* 0x000fe400078e0005 */
[----:B------:R-:W-:-:S07]  /*1d750*/  IMAD.MOV.U32 R8, RZ, RZ, R14 ;  /* 0x000000ffff087224 */ /* 0x000fce00078e000e */
[----:B------:R-:W-:Y:S05]  /*1d760*/  WARPSYNC.COLLECTIVE R15, `(.L_x_4786) ;  /* 0x000000000f087348 */ /* 0x000fea0003c00000 */
[----:B------:R0:W1:Y:S02]  /*1d770*/  SHFL.IDX P6, R14, R13, R12, R11 ;  /* 0x0000000c0d0e7389 */ /* 0x00006400000c000b */
[----:B01----:R-:W-:Y:S01]  /*1d780*/  ENDCOLLECTIVE ;  /* 0x000000000000791b */ /* 0x003fe20003800000 */
.L_x_4786:
[----:B------:R-:W-:Y:S02]  /*1d790*/  IMAD.MOV.U32 R13, RZ, RZ, R4 ;  /* 0x000000ffff0d7224 */ /* 0x000fe400078e0004 */
[----:B------:R-:W-:Y:S01]  /*1d7a0*/  IMAD.MOV.U32 R12, RZ, RZ, 0x3 ;  /* 0x00000003ff0c7424 */ /* 0x000fe200078e00ff */
[----:B------:R-:W-:Y:S02]  /*1d7b0*/  @!P0 LEA R9, P1, R20, R14, 0x1 ;  /* 0x0000000e14098211 */ /* 0x000fe400078208ff */
[----:B------:R-:W-:-:S03]  /*1d7c0*/  LOP3.LUT P6, RZ, R22, 0x20000, RZ, 0xc0, !PT ;  /* 0x0002000016ff7812 */ /* 0x000fc600078cc0ff */
[----:B------:R-:W-:Y:S01]  /*1d7d0*/  @!P0 IMAD.X R10, RZ, RZ, R8, P1 ;  /* 0x000000ffff0a8224 */ /* 0x000fe200008e0608 */
[----:B------:R-:W-:Y:S01]  /*1d7e0*/  LOP3.LUT P1, RZ, R22, 0x200, RZ, 0xc0, !PT ;  /* 0x0000020016ff7812 */ /* 0x000fe2000782c0ff */
[----:B------:R-:W-:Y:S02]  /*1d7f0*/  @!P0 IMAD.MOV.U32 R2, RZ, RZ, R9 ;  /* 0x000000ffff028224 */ /* 0x000fe400078e0009 */
[----:B------:R-:W-:-:S05]  /*1d800*/  @!P0 IMAD.MOV.U32 R3, RZ, RZ, R10 ;  /* 0x000000ffff038224 */ /* 0x000fca00078e000a */
[----:B------:R-:W-:Y:S01]  /*1d810*/  @!PT LDS RZ, [RZ] ;  /* 0x00000000fffff984 */ /* 0x000fe20000000800 */
[----:B------:R-:W-:Y:S01]  /*1d820*/  @!PT LDS RZ, [RZ] ;  /* 0x00000000fffff984 */ /* 0x000fe20000000800 */
[----:B------:R-:W-:Y:S01]  /*1d830*/  @!PT LDS RZ, [RZ] ;  /* 0x00000000fffff984 */ /* 0x000fe20000000800 */
[----:B------:R0:W-:Y:S01]  /*1d840*/  @!P0 LDGSTS.E.BYPASS.LTC128B.128 [R26+0x27400], desc[UR40][R2.64], !P2 ;  /* 0x27400000021a8fae */ /* 0x0001e2000d101d68 */
[----:B------:R-:W-:-:S13]  /*1d850*/  LOP3.LUT P2, RZ, R22, 0x100000, RZ, 0xc0, !PT ;  /* 0x0010000016ff7812 */ /* 0x000fda000784c0ff */
[----:B------:R0:W-:Y:S01]  /*1d860*/  @!P0 LDGSTS.E.BYPASS.LTC128B.128 [R26+0x29400], desc[UR40][R2.64+0x80], !P2 ;  /* 0x29400080021a8fae */ /* 0x0001e2000d101d68 */
[----:B------:R-:W-:-:S03]  /*1d870*/  LOP3.LUT P2, RZ, R22, 0x80000, RZ, 0xc0, !PT ;  /* 0x0008000016ff7812 */ /* 0x000fc6000784c0ff */
[----:B------:R0:W-:Y:S04]  /*1d880*/  @!P0 LDGSTS.E.BYPASS.LTC128B.128 [R26+0x2b400], desc[UR40][R2.64+0x100], !P1 ;  /* 0x2b400100021a8fae */ /* 0x0001e8000c901d68 */
[----:B------:R0:W-:Y:S04]  /*1d890*/  @!P0 LDGSTS.E.BYPASS.LTC128B.128 [R26+0x2d400], desc[UR40][R2.64+0x180], !P5 ;  /* 0x2d400180021a8fae */ /* 0x0001e8000e901d68 */
[----:B------:R0:W-:Y:S04]  /*1d8a0*/  @!P0 LDGSTS.E.BYPASS.LTC128B.128 [R26+0x2f400], desc[UR40][R2.64+0x200], !P4 ;  /* 0x2f400200021a8fae */ /* 0x0001e8000e101d68 */
[----:B------:R0:W-:Y:S04]  /*1d8b0*/  @!P0 LDGSTS.E.BYPASS.LTC128B.128 [R26+0x31400], desc[UR40][R2.64+0x280], !P3 ;  /* 0x31400280021a8fae */ /* 0x0001e8000d901d68 */
[----:B------:R0:W-:Y:S02]  /*1d8c0*/  @!P0 LDGSTS.E.BYPASS.LTC128B.128 [R26+0x33400], desc[UR40][R2.64+0x300], P6 ;  /* 0x33400300021a8fae */ /* 0x0001e4000b101d68 */
[----:B0-----:R-:W-:Y:S05]  /*1d8d0*/  WARPSYNC.COLLECTIVE R15, `(.L_x_4787) ;  /* 0x000000000f087348 */ /* 0x001fea0003c00000 */
[----:B------:R1:W2:Y:S02]  /*1d8e0*/  SHFL.IDX P6, R14, R13, R12, R11 ;  /* 0x0000000c0d0e7389 */ /* 0x0002a400000c000b */
[----:B012---:R-:W-:Y:S01]  /*1d8f0*/  ENDCOLLECTIVE ;  /* 0x000000000000791b */ /* 0x007fe20003800000 */
.L_x_4787:
[----:B------:R-:W-:Y:S01]  /*1d900*/  @!PT LDS RZ, [RZ] ;  /* 0x00000000fffff984 */ /* 0x000fe20000000800 */
[----:B------:R-:W-:Y:S01]  /*1d910*/  @!PT LDS RZ, [RZ] ;  /* 0x00000000fffff984 */ /* 0x000fe20000000800 */
[----:B------:R-:W-:Y:S01]  /*1d920*/  @!PT LDS RZ, [RZ] ;  /* 0x00000000fffff984 */ /* 0x000fe20000000800 */
[----:B------:R0:W-:Y:S01]  /*1d930*/  @!P0 LDGSTS.E.BYPASS.LTC128B.128 [R26+0x35400], desc[UR40][R2.64+0x380], P2 ;  /* 0x35400380021a8fae */ /* 0x0001e20009101d68 */
[----:B------:R-:W-:Y:S02]  /*1d940*/  IMAD.MOV.U32 R13, RZ, RZ, R5 ;  /* 0x000000ffff0d7224 */ /* 0x000fe400078e0005 */
[----:B------:R-:W-:-:S07]  /*1d950*/  IMAD.MOV.U32 R4, RZ, RZ, R14 ;  /* 0x000000ffff047224 */ /* 0x000fce00078e000e */
[----:B0-----:R-:W-:Y:S05]  /*1d960*/  WARPSYNC.COLLECTIVE R15, `(.L_x_4788) ;  /* 0x000000000f087348 */ /* 0x001fea0003c00000 */
[----:B------:R1:W2:Y:S02]  /*1d970*/  SHFL.IDX P6, R14, R13, R12, R11 ;  /* 0x0000000c0d0e7389 */ /* 0x0002a400000c000b */
[----:B012---:R-:W-:Y:S01]  /*1d980*/  ENDCOLLECTIVE ;  /* 0x000000000000791b */ /* 0x007fe20003800000 */
.L_x_4788:
[----:B------:R-:W-:Y:S01]  /*1d990*/  IMAD.MOV.U32 R2, RZ, RZ, R14 ;  /* 0x000000ffff027224 */ /* 0x000fe200078e000e */
[----:B------:R-:W-:Y:S06]  /*1d9a0*/  BRA `(.L_x_4789) ;  /* 0xffffffb000247947 */ /* 0x000fec000383ffff */
.L_x_4667:
[----:B-1----:R1:W2:Y:S02]  /*1d9b0*/  SYNCS.PHASECHK.TRANS64.TRYWAIT P0, [R23+URZ+0x38820], R0 ;  /* 0x03882000170075a7 */ /* 0x0022a4000800017f */
[----:B--2---:R-:W-:Y:S05]  /*1d9c0*/  @!P0 NANOSLEEP.SYNCS 0x989680 ;  /* 0x009896800000895d */ /* 0x004fea0003900000 */
[----:B------:R-:W2:Y:S02]  /*1d9d0*/  @!P0 SYNCS.PHASECHK.TRANS64 P0, [R23+URZ+0x38820], R0 ;  /* 0x03882000170085a7 */ /* 0x000ea4000800007f */
[----:B--2---:R-:W-:Y:S05]  /*1d9e0*/  @!P0 BRA `(.L_x_4667) ;  /* 0xfffffffc00f08947 */ /* 0x004fea000383ffff */
[----:B------:R-:W-:Y:S05]  /*1d9f0*/  BRA `(.L_x_4790) ;  /* 0xffffffb000cc7947 */ /* 0x000fea000383ffff */
.L_x_4670:
[----:B-1----:R1:W2:Y:S02]  /*1da00*/  SYNCS.PHASECHK.TRANS64.TRYWAIT P0, [R27+URZ+0x38860], R0 ;  /* 0x038860001b0075a7 */ /* 0x0022a4000800017f */
[----:B--2---:R-:W-:Y:S05]  /*1da10*/  @!P0 NANOSLEEP.SYNCS 0x989680 ;  /* 0x009896800000895d */ /* 0x004fea0003900000 */
[----:B------:R-:W2:Y:S02]  /*1da20*/  @!P0 SYNCS.PHASECHK.TRANS64 P0, [R27+URZ+0x38860], R0 ;  /* 0x038860001b0085a7 */ /* 0x000ea4000800007f */
[----:B--2---:R-:W-:Y:S05]  /*1da30*/  @!P0 BRA `(.L_x_4670) ;  /* 0xfffffffc00f08947 */ /* 0x004fea000383ffff */
[----:B------:R-:W-:Y:S05]  /*1da40*/  BRA `(.L_x_4791) ;  /* 0xffffffb000dc7947 */ /* 0x000fea000383ffff */
.L_x_4671:
        /* <DEDUP_REMOVED lines=8> */
.L_x_4793:
[----:B------:R-:W-:Y:S05]  /*1dad0*/  BSYNC B0 ;  /* 0x0000000000007941 */ /* 0x000fea0003800000 */
.L_x_4792:
        /* <DEDUP_REMOVED lines=15> */
.L_x_4794:
[----:B------:R-:W-:Y:S02]  /*1dbd0*/  IMAD.MOV.U32 R13, RZ, RZ, R6 ;  /* 0x000000ffff0d7224 */ /* 0x000fe400078e0006 */
[----:B------:R-:W-:Y:S02]  /*1dbe0*/  IMAD.MOV.U32 R12, RZ, RZ, 0x1 ;  /* 0x00000001ff0c7424 */ /* 0x000fe400078e00ff */
[----:B------:R-:W-:Y:S02]  /*1dbf0*/  IMAD.SHL.U32 R7, R7, 0x8, RZ ;  /* 0x0000000807077824 */ /* 0x000fe400078e00ff */
[----:B------:R-:W-:-:S03]  /*1dc00*/  IMAD.MOV.U32 R2, RZ, RZ, R14 ;  /* 0x000000ffff027224 */ /* 0x000fc600078e000e */
        /* <DEDUP_REMOVED lines=35> */
.L_x_4795:
[----:B------:R-:W-:Y:S02]  /*1de40*/  IMAD.MOV.U32 R13, RZ, RZ, R5 ;  /* 0x000000ffff0d7224 */ /* 0x000fe400078e0005 */
[----:B------:R-:W-:-:S07]  /*1de50*/  IMAD.MOV.U32 R3, RZ, RZ, R14 ;  /* 0x000000ffff037224 */ /* 0x000fce00078e000e */
[----:B------:R-:W-:Y:S05]  /*1de60*/  WARPSYNC.COLLECTIVE R15, `(.L_x_4796) ;  /* 0x000000000f087348 */ /* 0x000fea0003c00000 */
[----:B------:R0:W1:Y:S02]  /*1de70*/  SHFL.IDX P6, R14, R13, R12, R11 ;  /* 0x0000000c0d0e7389 */ /* 0x00006400000c000b */
[----:B01----:R-:W-:Y:S01]  /*1de80*/  ENDCOLLECTIVE ;  /* 0x000000000000791b */ /* 0x003fe20003800000 */
.L_x_4796:
[----:B------:R-:W-:Y:S02]  /*1de90*/  IMAD.MOV.U32 R13, RZ, RZ, R6 ;  /* 0x000000ffff0d7224 */ /* 0x000fe400078e0006 */
[----:B------:R-:W-:Y:S01]  /*1dea0*/  IMAD.MOV.U32 R12, RZ, RZ, 0x2 ;  /* 0x00000002ff0c7424 */ /* 0x000fe200078e00ff */
[----:B------:R-:W-:-:S04]  /*1deb0*/  MOV R2, R14 ;  /* 0x0000000e00027202 */ /* 0x000fc80000000f00 */
        /* <DEDUP_REMOVED lines=26> */
.L_x_4797:
[----:B------:R-:W-:Y:S02]  /*1e060*/  IMAD.MOV.U32 R13, RZ, RZ, R5 ;  /* 0x000000ffff0d7224 */ /* 0x000fe400078e0005 */
[----:B------:R-:W-:-:S07]  /*1e070*/  IMAD.MOV.U32 R7, RZ, RZ, R14 ;  /* 0x000000ffff077224 */ /* 0x000fce00078e000e */
[----:B------:R-:W-:Y:S05]  /*1e080*/  WARPSYNC.COLLECTIVE R15, `(.L_x_4798) ;  /* 0x000000000f087348 */ /* 0x000fea0003c00000 */
[----:B------:R0:W1:Y:S02]  /*1e090*/  SHFL.IDX P6, R14, R13, R12, R11 ;  /* 0x0000000c0d0e7389 */ /* 0x00006400000c000b */
[----:B01----:R-:W-:Y:S01]  /*1e0a0*/  ENDCOLLECTIVE ;  /* 0x000000000000791b */ /* 0x003fe20003800000 */
.L_x_4798:
        /* <DEDUP_REMOVED lines=29> */
.L_x_4799:
[----:B------:R-:W-:Y:S02]  /*1e280*/  IMAD.MOV.U32 R13, RZ, RZ, R5 ;  /* 0x000000ffff0d7224 */ /* 0x000fe400078e0005 */
[----:B------:R-:W-:-:S07]  /*1e290*/  IMAD.MOV.U32 R6, RZ, RZ, R14 ;  /* 0x000000ffff067224 */ /* 0x000fce00078e000e */
[----:B------:R-:W-:Y:S05]  /*1e2a0*/  WARPSYNC.COLLECTIVE R15, `(.L_x_4800) ;  /* 0x000000000f087348 */ /* 0x000fea0003c00000 */
[----:B------:R0:W1:Y:S02]  /*1e2b0*/  SHFL.IDX P6, R14, R13, R12, R11 ;  /* 0x0000000c0d0e7389 */ /* 0x00006400000c000b */
[----:B01----:R-:W-:Y:S01]  /*1e2c0*/  ENDCOLLECTIVE ;  /* 0x000000000000791b */ /* 0x003fe20003800000 */
.L_x_4800:
[----:B------:R-:W-:Y:S01]  /*1e2d0*/  IMAD.MOV.U32 R2, RZ, RZ, R14 ;  /* 0x000000ffff027224 */ /* 0x000fe200078e000e */
[----:B------:R-:W-:Y:S06]  /*1e2e0*/  BRA `(.L_x_4801) ;  /* 0xffffffb000747947 */ /* 0x000fec000383ffff */
.L_x_4678:
[----:B0-----:R0:W1:Y:S02]  /*1e2f0*/  SYNCS.PHASECHK.TRANS64.TRYWAIT P0, [R6+URZ+0x38840], R21 ;  /* 0x03884015060075a7 */ /* 0x001064000800017f */
[----:B-1----:R-:W-:Y:S05]  /*1e300*/  @!P0 NANOSLEEP.SYNCS 0x989680 ;  /* 0x009896800000895d */ /* 0x002fea0003900000 */
[----:B------:R-:W1:Y:S02]  /*1e310*/  @!P0 SYNCS.PHASECHK.TRANS64 P0, [R6+URZ+0x38840], R21 ;  /* 0x03884015060085a7 */ /* 0x000e64000800007f */
[----:B-1----:R-:W-:Y:S05]  /*1e320*/  @!P0 BRA `(.L_x_4678) ;  /* 0xfffffffc00f08947 */ /* 0x002fea000383ffff */
[----:B------:R-:W-:Y:S05]  /*1e330*/  BRA `(.L_x_4802) ;  /* 0xffffffb800047947 */ /* 0x000fea000383ffff */
.L_x_4679:
        /* <DEDUP_REMOVED lines=8> */
.L_x_4804:
[----:B------:R-:W-:Y:S05]  /*1e3c0*/  BSYNC B1 ;  /* 0x0000000000017941 */ /* 0x000fea0003800000 */
.L_x_4803:
        /* <DEDUP_REMOVED lines=9> */
.L_x_4805:
[----:B------:R-:W-:Y:S02]  /*1e460*/  IMAD.MOV.U32 R13, RZ, RZ, R27 ;  /* 0x000000ffff0d7224 */ /* 0x000fe400078e001b */
[----:B------:R-:W-:Y:S02]  /*1e470*/  IMAD.MOV.U32 R12, RZ, RZ, 0x1 ;  /* 0x00000001ff0c7424 */ /* 0x000fe400078e00ff */
[----:B------:R-:W-:-:S07]  /*1e480*/  IMAD.MOV.U32 R2, RZ, RZ, R14 ;  /* 0x000000ffff027224 */ /* 0x000fce00078e000e */
[----:B------:R-:W-:Y:S05]  /*1e490*/  WARPSYNC.COLLECTIVE R15, `(.L_x_4806) ;  /* 0x000000000f087348 */ /* 0x000fea0003c00000 */
[----:B------:R0:W1:Y:S02]  /*1e4a0*/  SHFL.IDX P6, R14, R13, R12, R11 ;  /* 0x0000000c0d0e7389 */ /* 0x00006400000c000b */
[----:B01----:R-:W-:Y:S01]  /*1e4b0*/  ENDCOLLECTIVE ;  /* 0x000000000000791b */ /* 0x003fe20003800000 */
.L_x_4806:
        /* <DEDUP_REMOVED lines=11> */
.L_x_4807:
[----:B------:R-:W-:Y:S02]  /*1e570*/  IMAD.MOV.U32 R13, RZ, RZ, R27 ;  /* 0x000000ffff0d7224 */ /* 0x000fe400078e001b */
[----:B------:R-:W-:Y:S02]  /*1e580*/  IMAD.MOV.U32 R12, RZ, RZ, 0x2 ;  /* 0x00000002ff0c7424 */ /* 0x000fe400078e00ff */
[----:B------:R-:W-:-:S07]  /*1e590*/  IMAD.MOV.U32 R2, RZ, RZ, R14 ;  /* 0x000000ffff027224 */ /* 0x000fce00078e000e */
[----:B------:R-:W-:Y:S05]  /*1e5a0*/  WARPSYNC.COLLECTIVE R15, `(.L_x_4808) ;  /* 0x000000000f087348 */ /* 0x000fea0003c00000 */
[----:B------:R0:W1:Y:S02]  /*1e5b0*/  SHFL.IDX P6, R14, R13, R12, R11 ;  /* 0x0000000c0d0e7389 */ /* 0x00006400000c000b */
[----:B01----:R-:W-:Y:S01]  /*1e5c0*/  ENDCOLLECTIVE ;  /* 0x000000000000791b */ /* 0x003fe20003800000 */
.L_x_4808:
        /* <DEDUP_REMOVED lines=11> */
.L_x_4809:
[----:B------:R-:W-:Y:S02]  /*1e680*/  IMAD.MOV.U32 R13, RZ, RZ, R27 ;  /* 0x000000ffff0d7224 */ /* 0x000fe400078e001b */
[----:B------:R-:W-:Y:S02]  /*1e690*/  IMAD.MOV.U32 R12, RZ, RZ, 0x3 ;  /* 0x00000003ff0c7424 */ /* 0x000fe400078e00ff */
[----:B------:R-:W-:-:S07]  /*1e6a0*/  IMAD.MOV.U32 R2, RZ, RZ, R14 ;  /* 0x000000ffff027224 */ /* 0x000fce00078e000e */
[----:B------:R-:W-:Y:S05]  /*1e6b0*/  WARPSYNC.COLLECTIVE R15, `(.L_x_4810) ;  /* 0x000000000f087348 */ /* 0x000fea0003c00000 */
[----:B------:R0:W1:Y:S02]  /*1e6c0*/  SHFL.IDX P6, R14, R13, R12, R11 ;  /* 0x0000000c0d0e7389 */ /* 0x00006400000c000b */
[----:B01----:R-:W-:Y:S01]  /*1e6d0*/  ENDCOLLECTIVE ;  /* 0x000000000000791b */ /* 0x003fe20003800000 */
.L_x_4810:
        /* <DEDUP_REMOVED lines=11> */
.L_x_4811:
[----:B------:R-:W-:Y:S01]  /*1e790*/  IMAD.MOV.U32 R2, RZ, RZ, R14 ;  /* 0x000000ffff027224 */ /* 0x000fe200078e000e */
[----:B------:R-:W-:Y:S06]  /*1e7a0*/  BRA `(.L_x_4812) ;  /* 0xffffffb400947947 */ /* 0x000fec000383ffff */
.L_x_4684:
[----:B---3--:R3:W4:Y:S02]  /*1e7b0*/  SYNCS.PHASECHK.TRANS64.TRYWAIT P0, [R6+URZ+0x38860], R21 ;  /* 0x03886015060075a7 */ /* 0x008724000800017f */
[----:B----4-:R-:W-:Y:S05]  /*1e7c0*/  @!P0 NANOSLEEP.SYNCS 0x989680 ;  /* 0x009896800000895d */ /* 0x010fea0003900000 */
[----:B------:R-:W4:Y:S02]  /*1e7d0*/  @!P0 SYNCS.PHASECHK.TRANS64 P0, [R6+URZ+0x38860], R21 ;  /* 0x03886015060085a7 */ /* 0x000f24000800007f */
[----:B----4-:R-:W-:Y:S05]  /*1e7e0*/  @!P0 BRA `(.L_x_4684) ;  /* 0xfffffffc00f08947 */ /* 0x010fea000383ffff */
[----:B------:R-:W-:Y:S05]  /*1e7f0*/  BRA `(.L_x_4813) ;  /* 0xffffffb400e47947 */ /* 0x000fea000383ffff */
.L_x_4685:
[----:B------:R-:W-:Y:S01]  /*1e800*/  BSSY B1, `(.L_x_4814) ;  /* 0x0000008000017945 */ /* 0x000fe20003800000 */
[----:B------:R-:W-:Y:S02]  /*1e810*/  IMAD.MOV.U32 R13, RZ, RZ, R10 ;  /* 0x000000ffff0d7224 */ /* 0x000fe400078e000a */
[----:B------:R-:W-:Y:S02]  /*1e820*/  IMAD.MOV.U32 R12, RZ, RZ, RZ ;  /* 0x000000ffff0c7224 */ /* 0x000fe400078e00ff */
[----:B------:R-:W-:Y:S02]  /*1e830*/  IMAD.MOV.U32 R11, RZ, RZ, 0x181f ;  /* 0x0000181fff0b7424 */ /* 0x000fe400078e00ff */
[----:B------:R-:W-:-:S07]  /*1e840*/  IMAD.MOV.U32 R15, RZ, RZ, -0x1 ;  /* 0xffffffffff0f7424 */ /* 0x000fce00078e00ff */
[----:B0-23--:R-:W-:Y:S05]  /*1e850*/  WARPSYNC.COLLECTIVE R15, `(.L_x_4815) ;  /* 0x000000000f087348 */ /* 0x00dfea0003c00000 */
[----:B------:R1:W4:Y:S02]  /*1e860*/  SHFL.IDX P6, R14, R13, R12, R11 ;  /* 0x0000000c0d0e7389 */ /* 0x00032400000c000b */
[----:B01234-:R-:W-:Y:S01]  /*1e870*/  ENDCOLLECTIVE ;  /* 0x000000000000791b */ /* 0x01ffe20003800000 */
.L_x_4815:
[----:B------:R-:W-:Y:S05]  /*1e880*/  BSYNC B1 ;  /* 0x0000000000017941 */ /* 0x000fea0003800000 */
.L_x_4814:
        /* <DEDUP_REMOVED lines=13> */
.L_x_4816:
[C---:B------:R-:W-:Y:S01]  /*1e960*/  LOP3.LUT P3, RZ, R22.reuse, 0x10, RZ, 0xc0, !PT ;  /* 0x0000001016ff7812 */ /* 0x040fe2000786c0ff */
[----:B------:R-:W-:Y:S02]  /*1e970*/  IMAD.MOV.U32 R13, RZ, RZ, R10 ;  /* 0x000000ffff0d7224 */ /* 0x000fe400078e000a */
[----:B------:R-:W-:Y:S01]  /*1e980*/  IMAD.MOV.U32 R12, RZ, RZ, 0x1 ;  /* 0x00000001ff0c7424 */ /* 0x000fe200078e00ff */
[----:B------:R-:W-:Y:S02]  /*1e990*/  MOV R2, R14 ;  /* 0x0000000e00027202 */ /* 0x000fe40000000f00 */
[----:B------:R-:W-:Y:S02]  /*1e9a0*/  LOP3.LUT P6, RZ, R22, 0x80, RZ, 0xc0, !PT ;  /* 0x0000008016ff7812 */ /* 0x000fe400078cc0ff */
[----:B------:R-:W-:Y:S02]  /*1e9b0*/  IADD3 R2, P0, R2, R0, RZ ;  /* 0x0000000002027210 */ /* 0x000fe40007f1e0ff */
[----:B------:R-:W-:-:S03]  /*1e9c0*/  LOP3.LUT R22, R22, 0xffdfffff, RZ, 0xc0, !PT ;  /* 0xffdfffff16167812 */ /* 0x000fc600078ec0ff */
[----:B------:R-:W-:Y:S01]  /*1e9d0*/  IMAD.X R3, RZ, RZ, R3, P0 ;  /* 0x000000ffff037224 */ /* 0x000fe200000e0603 */
[----:B------:R-:W-:Y:S02]  /*1e9e0*/  ISETP.NE.U32.AND P0, PT, R33, RZ, PT ;  /* 0x000000ff2100720c */ /* 0x000fe40003f05070 */
[----:B------:R-:W-:-:S03]  /*1e9f0*/  @P3 LOP3.LUT R22, R22, 0x200000, RZ, 0xfc, !PT ;  /* 0x0020000016163812 */ /* 0x000fc600078efcff */
[----:B------:R-:W-:Y:S01]  /*1ea00*/  @!PT LDS RZ, [RZ] ;  /* 0x00000000fffff984 */ /* 0x000fe20000000800 */
[----:B------:R-:W-:Y:S01]  /*1ea10*/  @!PT LDS RZ, [RZ] ;  /* 0x00000000fffff984 */ /* 0x000fe20000000800 */
[----:B------:R-:W-:Y:S01]  /*1ea20*/  @!PT LDS RZ, [RZ] ;  /* 0x00000000fffff984 */ /* 0x000fe20000000800 */
[----:B------:R0:W-:Y:S08]  /*1ea30*/  LDGSTS.E.BYPASS.LTC128B.128 [R17+0x400], desc[UR40][R2.64], !P6 ;  /* 0x0040000002117fae */ /* 0x0001f0000f101d68 */
[----:B0-----:R-:W-:Y:S05]  /*1ea40*/  WARPSYNC.COLLECTIVE R15, `(.L_x_4817) ;  /* 0x000000000f087348 */ /* 0x001fea0003c00000 */
[----:B------:R1:W2:Y:S02]  /*1ea50*/  SHFL.IDX P6, R14, R13, R12, R11 ;  /* 0x0000000c0d0e7389 */ /* 0x0002a400000c000b */
[----:B012---:R-:W-:Y:S01]  /*1ea60*/  ENDCOLLECTIVE ;  /* 0x000000000000791b */ /* 0x007fe20003800000 */
.L_x_4817:
        /* <DEDUP_REMOVED lines=16> */
.L_x_4818:
        /* <DEDUP_REMOVED lines=19> */
.L_x_4819:
        /* <DEDUP_REMOVED lines=14> */
.L_x_4820:
        /* <DEDUP_REMOVED lines=16> */
.L_x_4821:
        /* <DEDUP_REMOVED lines=14> */
.L_x_4822:
[----:B------:R-:W-:Y:S05]  /*1ef60*/  BRA `(.L_x_4823) ;  /* 0xffffffb400507947 */ /* 0x000fea000383ffff */
.L_x_4693:
[----:B------:R-:W-:Y:S01]  /*1ef70*/  BSSY B0, `(.L_x_4824) ;  /* 0x0000008000007945 */ /* 0x000fe20003800000 */
[----:B------:R-:W-:Y:S01]  /*1ef80*/  MOV R13, R16 ;  /* 0x00000010000d7202 */ /* 0x000fe20000000f00 */
[----:B------:R-:W-:Y:S02]  /*1ef90*/  IMAD.MOV.U32 R12, RZ, RZ, RZ ;  /* 0x000000ffff0c7224 */ /* 0x000fe400078e00ff */
[----:B------:R-:W-:Y:S02]  /*1efa0*/  IMAD.MOV.U32 R11, RZ, RZ, 0x1f ;  /* 0x0000001fff0b7424 */ /* 0x000fe400078e00ff */
[----:B------:R-:W-:-:S07]  /*1efb0*/  IMAD.MOV.U32 R15, RZ, RZ, -0x1 ;  /* 0xffffffffff0f7424 */ /* 0x000fce00078e00ff */
[----:B-123--:R-:W-:Y:S05]  /*1efc0*/  WARPSYNC.COLLECTIVE R15, `(.L_x_4825) ;  /* 0x000000000f087348 */ /* 0x00efea0003c00000 */
[----:B------:R0:W4:Y:S02]  /*1efd0*/  SHFL.IDX P6, R14, R13, R12, R11 ;  /* 0x0000000c0d0e7389 */ /* 0x00012400000c000b */
[----:B01234-:R-:W-:Y:S01]  /*1efe0*/  ENDCOLLECTIVE ;  /* 0x000000000000791b */ /* 0x01ffe20003800000 */
.L_x_4825:
[----:B------:R-:W-:Y:S05]  /*1eff0*/  BSYNC B0 ;  /* 0x0000000000007941 */ /* 0x000fea0003800000 */
.L_x_4824:
        /* <DEDUP_REMOVED lines=9> */
.L_x_4826:
        /* <DEDUP_REMOVED lines=11> */
[----:B0-----:R-:W-:Y:S02]  /*1f140*/  IMAD.MOV.U32 R2, RZ, RZ, RZ ;  /* 0x000000ffff027224 */ /* 0x001fe400078e00ff */
[----:B--2---:R-:W-:Y:S01]  /*1f150*/  @!P1 IMAD.MOV.U32 R2, RZ, RZ, R3 ;  /* 0x000000ffff029224 */ /* 0x004fe200078e0003 */
[----:B------:R-:W-:-:S03]  /*1f160*/  ISETP.NE.AND P1, PT, R8, RZ, PT ;  /* 0x000000ff0800720c */ /* 0x000fc60003f25270 */
[----:B------:R-:W-:-:S10]  /*1f170*/  IMAD.MOV.U32 R13, RZ, RZ, R2 ;  /* 0x000000ffff0d7224 */ /* 0x000fd400078e0002 */
[----:B------:R-:W-:Y:S05]  /*1f180*/  WARPSYNC.COLLECTIVE R15, `(.L_x_4827) ;  /* 0x000000000f087348 */ /* 0x000fea0003c00000 */
[----:B------:R0:W1:Y:S02]  /*1f190*/  SHFL.UP P6, R14, R13, R12, R11 ;  /* 0x0400000c0d0e7389 */ /* 0x00006400000c000b */
[----:B01----:R-:W-:Y:S01]  /*1f1a0*/  ENDCOLLECTIVE ;  /* 0x000000000000791b */ /* 0x003fe20003800000 */
.L_x_4827:
[----:B------:R-:W-:Y:S02]  /*1f1b0*/  MOV R12, 0x2 ;  /* 0x00000002000c7802 */ /* 0x000fe40000000f00 */
[----:B------:R-:W-:-:S05]  /*1f1c0*/  SEL R5, R14, RZ, P1 ;  /* 0x000000ff0e057207 */ /* 0x000fca0000800000 */
[----:B------:R-:W-:-:S04]  /*1f1d0*/  IMAD.IADD R5, R2, 0x1, R5 ;  /* 0x0000000102057824 */ /* 0x000fc800078e0205 */
[----:B------:R-:W-:-:S07]  /*1f1e0*/  IMAD.MOV.U32 R13, RZ, RZ, R5 ;  /* 0x000000ffff0d7224 */ /* 0x000fce00078e0005 */
[----:B------:R-:W-:Y:S05]  /*1f1f0*/  WARPSYNC.COLLECTIVE R15, `(.L_x_4828) ;  /* 0x000000000f087348 */ /* 0x000fea0003c00000 */
[----:B------:R0:W1:Y:S02]  /*1f200*/  SHFL.UP P6, R14, R13, R12, R11 ;  /* 0x0400000c0d0e7389 */ /* 0x00006400000c000b */
[----:B01----:R-:W-:Y:S01]  /*1f210*/  ENDCOLLECTIVE ;  /* 0x000000000000791b */ /* 0x003fe20003800000 */
.L_x_4828:
[----:B------:R-:W-:Y:S01]  /*1f220*/  IMAD.MOV.U32 R12, RZ, RZ, 0x4 ;  /* 0x00000004ff0c7424 */ /* 0x000fe200078e00ff */
[----:B------:R-:W-:-:S05]  /*1f230*/  SEL R6, R14, RZ, P2 ;  /* 0x000000ff0e067207 */ /* 0x000fca0001000000 */
[----:B------:R-:W-:-:S04]  /*1f240*/  IMAD.IADD R6, R5, 0x1, R6 ;  /* 0x0000000105067824 */ /* 0x000fc800078e0206 */
[----:B------:R-:W-:-:S07]  /*1f250*/  IMAD.MOV.U32 R13, RZ, RZ, R6 ;  /* 0x000000ffff0d7224 */ /* 0x000fce00078e0006 */
[----:B------:R-:W-:Y:S05]  /*1f260*/  WARPSYNC.COLLECTIVE R15, `(.L_x_4829) ;  /* 0x000000000f087348 */ /* 0x000fea0003c00000 */
[----:B------:R0:W1:Y:S02]  /*1f270*/  SHFL.UP P6, R14, R13, R12, R11 ;  /* 0x0400000c0d0e7389 */ /* 0x00006400000c000b */
[----:B01----:R-:W-:Y:S01]  /*1f280*/  ENDCOLLECTIVE ;  /* 0x000000000000791b */ /* 0x003fe20003800000 */
.L_x_4829:
[----:B------:R-:W-:Y:S01]  /*1f290*/  IMAD.MOV.U32 R12, RZ, RZ, 0x8 ;  /* 0x00000008ff0c7424 */ /* 0x000fe200078e00ff */
[----:B------:R-:W-:-:S05]  /*1f2a0*/  SEL R7, R14, RZ, P3 ;  /* 0x000000ff0e077207 */ /* 0x000fca0001800000 */
[----:B------:R-:W-:-:S04]  /*1f2b0*/  IMAD.IADD R7, R6, 0x1, R7 ;  /* 0x0000000106077824 */ /* 0x000fc800078e0207 */
[----:B------:R-:W-:-:S07]  /*1f2c0*/  IMAD.MOV.U32 R13, RZ, RZ, R7 ;  /* 0x000000ffff0d7224 */ /* 0x000fce00078e0007 */
[----:B------:R-:W-:Y:S05]  /*1f2d0*/  WARPSYNC.COLLECTIVE R15, `(.L_x_4830) ;  /* 0x000000000f087348 */ /* 0x000fea0003c00000 */
[----:B------:R0:W1:Y:S02]  /*1f2e0*/  SHFL.UP P6, R14, R13, R12, R11 ;  /* 0x0400000c0d0e7389 */ /* 0x00006400000c000b */
[----:B01----:R-:W-:Y:S01]  /*1f2f0*/  ENDCOLLECTIVE ;  /* 0x000000000000791b */ /* 0x003fe20003800000 */
.L_x_4830:
[----:B------:R-:W-:Y:S01]  /*1f300*/  IMAD.MOV.U32 R12, RZ, RZ, 0x10 ;  /* 0x00000010ff0c7424 */ /* 0x000fe200078e00ff */
[----:B------:R-:W-:-:S05]  /*1f310*/  SEL R14, R14, RZ, P4 ;  /* 0x000000ff0e0e7207 */ /* 0x000fca0002000000 */
[----:B------:R-:W-:-:S04]  /*1f320*/  IMAD.IADD R5, R7, 0x1, R14 ;  /* 0x0000000107057824 */ /* 0x000fc800078e020e */
[----:B------:R-:W-:-:S07]  /*1f330*/  IMAD.MOV.U32 R13, RZ, RZ, R5 ;  /* 0x000000ffff0d7224 */ /* 0x000fce00078e0005 */
[----:B------:R-:W-:Y:S05]  /*1f340*/  WARPSYNC.COLLECTIVE R15, `(.L_x_4831) ;  /* 0x000000000f087348 */ /* 0x000fea0003c00000 */
[----:B------:R0:W1:Y:S02]  /*1f350*/  SHFL.UP P6, R14, R13, R12, R11 ;  /* 0x0400000c0d0e7389 */ /* 0x00006400000c000b */
[----:B01----:R-:W-:Y:S01]  /*1f360*/  ENDCOLLECTIVE ;  /* 0x000000000000791b */ /* 0x003fe20003800000 */
.L_x_4831:
        /* <DEDUP_REMOVED lines=8> */
.L_x_4832:
[----:B------:R-:W-:Y:S05]  /*1f3f0*/  BRA `(.L_x_4833) ;  /* 0xffffffb400e47947 */ /* 0x000fea000383ffff */
.L_x_4698:
[----:B------:R-:W-:Y:S01]  /*1f400*/  BSSY B0, `(.L_x_4834) ;  /* 0x0000008000007945 */ /* 0x000fe20003800000 */
[----:B-----5:R-:W-:Y:S01]  /*1f410*/  IMAD.MOV.U32 R13, RZ, RZ, R2 ;  /* 0x000000ffff0d7224 */ /* 0x020fe200078e0002 */
[----:B------:R-:W-:Y:S01]  /*1f420*/  MOV R15, 0xffffffff ;  /* 0xffffffff000f7802 */ /* 0x000fe20000000f00 */
[----:B------:R-:W-:Y:S02]  /*1f430*/  IMAD.MOV.U32 R12, RZ, RZ, 0x1 ;  /* 0x00000001ff0c7424 */ /* 0x000fe400078e00ff */
[----:B------:R-:W-:-:S07]  /*1f440*/  IMAD.MOV.U32 R11, RZ, RZ, RZ ;  /* 0x000000ffff0b7224 */ /* 0x000fce00078e00ff */
[----:B01----:R-:W-:Y:S05]  /*1f450*/  WARPSYNC.COLLECTIVE R15, `(.L_x_4835) ;  /* 0x000000000f087348 */ /* 0x003fea0003c00000 */
[----:B------:R2:W3:Y:S02]  /*1f460*/  SHFL.UP P6, R14, R13, R12, R11 ;  /* 0x0400000c0d0e7389 */ /* 0x0004e400000c000b */
[----:B0123--:R-:W-:Y:S01]  /*1f470*/  ENDCOLLECTIVE ;  /* 0x000000000000791b */ /* 0x00ffe20003800000 */
.L_x_4835:
[----:B------:R-:W-:Y:S05]  /*1f480*/  BSYNC B0 ;  /* 0x0000000000007941 */ /* 0x000fea0003800000 */
.L_x_4834:
        /* <DEDUP_REMOVED lines=8> */
.L_x_4836:
[----:B------:R-:W-:Y:S01]  /*1f510*/  IMAD.MOV.U32 R12, RZ, RZ, 0x4 ;  /* 0x00000004ff0c7424 */ /* 0x000fe200078e00ff */
[----:B------:R-:W-:-:S05]  /*1f520*/  SEL R14, R14, RZ, P2 ;  /* 0x000000ff0e0e7207 */ /* 0x000fca0001000000 */
[----:B------:R-:W-:-:S04]  /*1f530*/  IMAD.IADD R3, R13, 0x1, R14 ;  /* 0x000000010d037824 */ /* 0x000fc800078e020e */
[----:B------:R-:W-:-:S07]  /*1f540*/  IMAD.MOV.U32 R13, RZ, RZ, R3 ;  /* 0x000000ffff0d7224 */ /* 0x000fce00078e0003 */
[----:B------:R-:W-:Y:S05]  /*1f550*/  WARPSYNC.COLLECTIVE R15, `(.L_x_4837) ;  /* 0x000000000f087348 */ /* 0x000fea0003c00000 */
[----:B------:R0:W1:Y:S02]  /*1f560*/  SHFL.UP P6, R14, R13, R12, R11 ;  /* 0x0400000c0d0e7389 */ /* 0x00006400000c000b */
[----:B01----:R-:W-:Y:S01]  /*1f570*/  ENDCOLLECTIVE ;  /* 0x000000000000791b */ /* 0x003fe20003800000 */
.L_x_4837:
[----:B------:R-:W-:Y:S01]  /*1f580*/  IMAD.MOV.U32 R12, RZ, RZ, 0x8 ;  /* 0x00000008ff0c7424 */ /* 0x000fe200078e00ff */
[----:B------:R-:W-:-:S05]  /*1f590*/  SEL R14, R14, RZ, P3 ;  /* 0x000000ff0e0e7207 */ /* 0x000fca0001800000 */
[----:B------:R-:W-:-:S04]  /*1f5a0*/  IMAD.IADD R5, R3, 0x1, R14 ;  /* 0x0000000103057824 */ /* 0x000fc800078e020e */
[----:B------:R-:W-:-:S07]  /*1f5b0*/  IMAD.MOV.U32 R13, RZ, RZ, R5 ;  /* 0x000000ffff0d7224 */ /* 0x000fce00078e0005 */
[----:B------:R-:W-:Y:S05]  /*1f5c0*/  WARPSYNC.COLLECTIVE R15, `(.L_x_4838) ;  /* 0x000000000f087348 */ /* 0x000fea0003c00000 */
[----:B------:R0:W1:Y:S02]  /*1f5d0*/  SHFL.UP P6, R14, R13, R12, R11 ;  /* 0x0400000c0d0e7389 */ /* 0x00006400000c000b */
[----:B01----:R-:W-:Y:S01]  /*1f5e0*/  ENDCOLLECTIVE ;  /* 0x000000000000791b */ /* 0x003fe20003800000 */
.L_x_4838:
[----:B------:R-:W-:Y:S01]  /*1f5f0*/  IMAD.MOV.U32 R12, RZ, RZ, 0x10 ;  /* 0x00000010ff0c7424 */ /* 0x000fe200078e00ff */
[----:B------:R-:W-:-:S05]  /*1f600*/  SEL R6, R14, RZ, P4 ;  /* 0x000000ff0e067207 */ /* 0x000fca0002000000 */
[----:B------:R-:W-:-:S04]  /*1f610*/  IMAD.IADD R6, R5, 0x1, R6 ;  /* 0x0000000105067824 */ /* 0x000fc800078e0206 */
[----:B------:R-:W-:-:S07]  /*1f620*/  IMAD.MOV.U32 R13, RZ, RZ, R6 ;  /* 0x000000ffff0d7224 */ /* 0x000fce00078e0006 */
[----:B------:R-:W-:Y:S05]  /*1f630*/  WARPSYNC.COLLECTIVE R15, `(.L_x_4839) ;  /* 0x000000000f087348 */ /* 0x000fea0003c00000 */
[----:B------:R0:W1:Y:S02]  /*1f640*/  SHFL.UP P6, R14, R13, R12, R11 ;  /* 0x0400000c0d0e7389 */ /* 0x00006400000c000b */
[----:B01----:R-:W-:Y:S01]  /*1f650*/  ENDCOLLECTIVE ;  /* 0x000000000000791b */ /* 0x003fe20003800000 */
.L_x_4839:
[----:B------:R-:W-:Y:S01]  /*1f660*/  IMAD.MOV.U32 R12, RZ, RZ, 0x1f ;  /* 0x0000001fff0c7424 */ /* 0x000fe200078e00ff */
[----:B------:R-:W-:Y:S02]  /*1f670*/  MOV R11, 0x1f ;  /* 0x0000001f000b7802 */ /* 0x000fe40000000f00 */
[----:B------:R-:W-:-:S05]  /*1f680*/  SEL R3, R14, RZ, P5 ;  /* 0x000000ff0e037207 */ /* 0x000fca0002800000 */
[----:B------:R-:W-:-:S04]  /*1f690*/  IMAD.IADD R3, R6, 0x1, R3 ;  /* 0x0000000106037824 */ /* 0x000fc800078e0203 */
[----:B------:R-:W-:-:S07]  /*1f6a0*/  IMAD.MOV.U32 R13, RZ, RZ, R3 ;  /* 0x000000ffff0d7224 */ /* 0x000fce00078e0003 */
[----:B------:R-:W-:Y:S05]  /*1f6b0*/  WARPSYNC.COLLECTIVE R15, `(.L_x_4840) ;  /* 0x000000000f087348 */ /* 0x000fea0003c00000 */
[----:B------:R0:W1:Y:S02]  /*1f6c0*/  SHFL.IDX P6, R14, R13, R12, R11 ;  /* 0x0000000c0d0e7389 */ /* 0x00006400000c000b */
[----:B01----:R-:W-:Y:S01]  /*1f6d0*/  ENDCOLLECTIVE ;  /* 0x000000000000791b */ /* 0x003fe20003800000 */
.L_x_4840:
[----:B------:R-:W-:Y:S05]  /*1f6e0*/  BRA `(.L_x_4841) ;  /* 0xffffffb400c47947 */ /* 0x000fea000383ffff */
.L_x_4700:
[----:B------:R-:W-:Y:S01]  /*1f6f0*/  BSSY B0, `(.L_x_4842) ;  /* 0x0000006000007945 */ /* 0x000fe20003800000 */
[----:B------:R-:W-:Y:S01]  /*1f700*/  PLOP3.LUT P6, PT, P6, PT, PT, 0x8, 0x0 ;  /* 0x000000000000781c */ /* 0x000fe200037ce170 */
[----:B------:R-:W-:-:S12]  /*1f710*/  IMAD.MOV.U32 R15, RZ, RZ, -0x1 ;  /* 0xffffffffff0f7424 */ /* 0x000fd800078e00ff */
[----:B0-----:R-:W-:Y:S05]  /*1f720*/  WARPSYNC.COLLECTIVE R15, `(.L_x_4843) ;  /* 0x000000000f087348 */ /* 0x001fea0003c00000 */
[----:B------:R-:W-:Y:S01]  /*1f730*/  VOTE.ANY R14, PT, P6 ;  /* 0x00000000000e7806 */ /* 0x000fe200030e0100 */
[----:B0-----:R-:W-:Y:S06]  /*1f740*/  ENDCOLLECTIVE ;  /* 0x000000000000791b */ /* 0x001fec0003800000 */
.L_x_4843:
[----:B------:R-:W-:Y:S05]  /*1f750*/  BSYNC B0 ;  /* 0x0000000000007941 */ /* 0x000fea0003800000 */
.L_x_4842:
        /* <DEDUP_REMOVED lines=9> */
.L_x_4844:
[----:B------:R-:W-:Y:S01]  /*1f7f0*/  IMAD.MOV.U32 R17, RZ, RZ, R14 ;  /* 0x000000ffff117224 */ /* 0x000fe200078e000e */
[----:B------:R-:W-:Y:S06]  /*1f800*/  BRA `(.L_x_4845) ;  /* 0xffffffb400b47947 */ /* 0x000fec000383ffff */
.L_x_4702:
[----:B------:R-:W-:Y:S01]  /*1f810*/  BSSY B0, `(.L_x_4846) ;  /* 0x0000007000007945 */ /* 0x000fe20003800000 */
[----:B------:R-:W-:Y:S02]  /*1f820*/  IMAD.MOV.U32 R13, RZ, RZ, R3 ;  /* 0x000000ffff0d7224 */ /* 0x000fe400078e0003 */
[----:B------:R-:W-:Y:S02]  /*1f830*/  IMAD.MOV.U32 R11, RZ, RZ, 0x1f ;  /* 0x0000001fff0b7424 */ /* 0x000fe400078e00ff */
[----:B------:R-:W-:-:S07]  /*1f840*/  IMAD.MOV.U32 R15, RZ, RZ, -0x1 ;  /* 0xffffffffff0f7424 */ /* 0x000fce00078e00ff */
[----:B012---:R-:W-:Y:S05]  /*1f850*/  WARPSYNC.COLLECTIVE R15, `(.L_x_4847) ;  /* 0x000000000f087348 */ /* 0x007fea0003c00000 */
[----:B------:R3:W4:Y:S02]  /*1f860*/  SHFL.IDX P6, R14, R13, R12, R11 ;  /* 0x0000000c0d0e7389 */ /* 0x00072400000c000b */
[----:B01234-:R-:W-:Y:S01]  /*1f870*/  ENDCOLLECTIVE ;  /* 0x000000000000791b */ /* 0x01ffe20003800000 */
.L_x_4847:
[----:B------:R-:W-:Y:S05]  /*1f880*/  BSYNC B0 ;  /* 0x0000000000007941 */ /* 0x000fea0003800000 */
.L_x_4846:
[----:B------:R-:W-:Y:S05]  /*1f890*/  BRA `(.L_x_4701) ;  /* 0xffffffb400ac7947 */ /* 0x000fea000383ffff */
.L_x_4706:
[----:B0-----:R0:W1:Y:S02]  /*1f8a0*/  SYNCS.PHASECHK.TRANS64.TRYWAIT P0, [R4+URZ+0x38820], R0 ;  /* 0x03882000040075a7 */ /* 0x001064000800017f */
[----:B-1----:R-:W-:Y:S05]  /*1f8b0*/  @!P0 NANOSLEEP.SYNCS 0x989680 ;  /* 0x009896800000895d */ /* 0x002fea0003900000 */
[----:B------:R-:W1:Y:S02]  /*1f8c0*/  @!P0 SYNCS.PHASECHK.TRANS64 P0, [R4+URZ+0x38820], R0 ;  /* 0x03882000040085a7 */ /* 0x000e64000800007f */
[----:B-1----:R-:W-:Y:S05]  /*1f8d0*/  @!P0 BRA `(.L_x_4706) ;  /* 0xfffffffc00f08947 */ /* 0x002fea000383ffff */
[----:B------:R-:W-:Y:S05]  /*1f8e0*/  BRA `(.L_x_4848) ;  /* 0xffffffb800987947 */ /* 0x000fea000383ffff */
.L_x_4707:
        /* <DEDUP_REMOVED lines=11> */
.L_x_4850:
[----:B------:R-:W-:Y:S05]  /*1f9a0*/  BSYNC B0 ;  /* 0x0000000000007941 */ /* 0x000fea0003800000 */
.L_x_4849:
[----:B------:R-:W-:Y:S05]  /*1f9b0*/  BRA `(.L_x_4851) ;  /* 0xffffffb800807947 */ /* 0x000fea000383ffff */
.L_x_4708:
[----:B------:R-:W-:Y:S01]  /*1f9c0*/  BSSY B0, `(.L_x_4852) ;  /* 0x0000006000007945 */ /* 0x000fe20003800000 */
[----:B------:R-:W-:-:S07]  /*1f9d0*/  IMAD.MOV.U32 R15, RZ, RZ, -0x1 ;  /* 0xffffffffff0f7424 */ /* 0x000fce00078e00ff */
[----:B0-23--:R-:W-:Y:S05]  /*1f9e0*/  WARPSYNC.COLLECTIVE R15, `(.L_x_4853) ;  /* 0x000000000f0c7348 */ /* 0x00dfea0003c00000 */
[----:B------:R-:W-:Y:S02]  /*1f9f0*/  ELECT P6, UR62, PT ;  /* 0x00000000003e782f */ /* 0x000fe400038c0000 */
[----:B------:R-:W-:Y:S01]  /*1fa00*/  MOV R14, UR62 ;  /* 0x0000003e000e7c02 */ /* 0x000fe20008000f00 */
[----:B0-23--:R-:W-:Y:S10]  /*1fa10*/  ENDCOLLECTIVE ;  /* 0x000000000000791b */ /* 0x00dff40003800000 */
.L_x_4853:
[----:B------:R-:W-:Y:S05]  /*1fa20*/  BSYNC B0 ;  /* 0x0000000000007941 */ /* 0x000fea0003800000 */
.L_x_4852:
[----:B------:R-:W-:Y:S05]  /*1fa30*/  BRA `(.L_x_4854) ;  /* 0xffffffb800747947 */ /* 0x000fea000383ffff */
.L_x_4710:
[----:B0-----:R0:W1:Y:S02]  /*1fa40*/  SYNCS.PHASECHK.TRANS64.TRYWAIT P1, [R5+URZ+0x38840], R0 ;  /* 0x03884000050075a7 */ /* 0x001064000802017f */
[----:B-1----:R-:W-:Y:S05]  /*1fa50*/  @!P1 NANOSLEEP.SYNCS 0x989680 ;  /* 0x009896800000995d */ /* 0x002fea0003900000 */
[----:B------:R-:W1:Y:S02]  /*1fa60*/  @!P1 SYNCS.PHASECHK.TRANS64 P1, [R5+URZ+0x38840], R0 ;  /* 0x03884000050095a7 */ /* 0x000e64000802007f */
[----:B-1----:R-:W-:Y:S05]  /*1fa70*/  @!P1 BRA `(.L_x_4710) ;  /* 0xfffffffc00f09947 */ /* 0x002fea000383ffff */
[----:B------:R-:W-:Y:S05]  /*1fa80*/  BRA `(.L_x_4855) ;  /* 0xffffffb800947947 */ /* 0x000fea000383ffff */
.L_x_4712:
[----:B-1----:R1:W4:Y:S02]  /*1fa90*/  SYNCS.PHASECHK.TRANS64.TRYWAIT P1, [R25+URZ+0x38840], R2 ;  /* 0x03884002190075a7 */ /* 0x002324000802017f */
[----:B----4-:R-:W-:Y:S05]  /*1faa0*/  @!P1 NANOSLEEP.SYNCS 0x989680 ;  /* 0x009896800000995d */ /* 0x010fea0003900000 */
[----:B------:R-:W4:Y:S02]  /*1fab0*/  @!P1 SYNCS.PHASECHK.TRANS64 P1, [R25+URZ+0x38840], R2 ;  /* 0x03884002190095a7 */ /* 0x000f24000802007f */
[----:B----4-:R-:W-:Y:S05]  /*1fac0*/  @!P1 BRA `(.L_x_4712) ;  /* 0xfffffffc00f09947 */ /* 0x010fea000383ffff */
[----:B------:R-:W-:Y:S05]  /*1fad0*/  BRA `(.L_x_4856) ;  /* 0xffffffb800a07947 */ /* 0x000fea000383ffff */
.L_x_4714:
[----:B----4-:R4:W0:Y:S02]  /*1fae0*/  SYNCS.PHASECHK.TRANS64.TRYWAIT P1, [R5+URZ+0x38860], R0 ;  /* 0x03886000050075a7 */ /* 0x010824000802017f */
[----:B0-----:R-:W-:Y:S05]  /*1faf0*/  @!P1 NANOSLEEP.SYNCS 0x989680 ;  /* 0x009896800000995d */ /* 0x001fea0003900000 */
[----:B------:R-:W0:Y:S02]  /*1fb00*/  @!P1 SYNCS.PHASECHK.TRANS64 P1, [R5+URZ+0x38860], R0 ;  /* 0x03886000050095a7 */ /* 0x000e24000802007f */
[----:B0-----:R-:W-:Y:S05]  /*1fb10*/  @!P1 BRA `(.L_x_4714) ;  /* 0xfffffffc00f09947 */ /* 0x001fea000383ffff */
[----:B------:R-:W-:Y:S05]  /*1fb20*/  BRA `(.L_x_4857) ;  /* 0xffffffb8009c7947 */ /* 0x000fea000383ffff */
.L_x_4858:
        /* <DEDUP_REMOVED lines=13> */
.L_x_15646:


//--------------------- .text._ZN7cutlass13device_kernelIN5flash11enable_sm90INS1_16FlashAttnFwdSm90INS1_25CollectiveMainloopFwdSm90ILi2EN4cute5tupleIJNS5_1CILi1EEES8_S8_EEENS6_IJNS7_ILi64EEESA_SA_EEELi512ENS_6half_tEfNS_4arch4Sm90ELb0ELb1ELb1ELb0ELb1ELb0ELb0ELb0ELb0ELb1ELb0ELb0EEENS1_21CollectiveEpilogueFwdINS6_IJSA_NS7_ILi512EEESA_EEES9_SC_SE_Li256ELb0ELb1ELb0ELb0EEENS1_30DynamicPersistentTileSchedulerILi256ELi128ELb0ELb1ELb1EEEEEEEEEvNT_6ParamsE --------------------------
	.section	.text._ZN7cutlass13device_kernelIN5flash11enable_sm90INS1_16FlashAttnFwdSm90INS1_25CollectiveMainloopFwdSm90ILi2EN4cute5tupleIJNS5_1CILi1EEES8_S8_EEENS6_IJNS7_ILi64EEESA_SA_EEELi512ENS_6half_tEfNS_4arch4Sm90ELb0ELb1ELb1ELb0ELb1ELb0ELb0ELb0ELb0ELb1ELb0ELb0EEENS1_21CollectiveEpilogueFwdINS6_IJSA_NS7_ILi512EEESA_EEES9_SC_SE_Li256ELb0ELb1ELb0ELb0EEENS1_30DynamicPersistentTileSchedulerILi256ELi128ELb0ELb1ELb1EEEEEEEEEvNT_6ParamsE,"ax",@progbits
	.align	128
.text._ZN7cutlass13device_kernelIN5flash11enable_sm90INS1_16FlashAttnFwdSm90INS1_25CollectiveMainloopFwdSm90ILi2EN4cute5tupleIJNS5_1CILi1EEES8_S8_EEENS6_IJNS7_ILi64EEESA_SA_EEELi512ENS_6half_tEfNS_4arch4Sm90ELb0ELb1ELb1ELb0ELb1ELb0ELb0ELb0ELb0ELb1ELb0ELb0EEENS1_21CollectiveEpilogueFwdINS6_IJSA_NS7_ILi512EEESA_EEES9_SC_SE_Li256ELb0ELb1ELb0ELb0EEENS1_30DynamicPersistentTileSchedulerILi256ELi128ELb0ELb1ELb1EEEEEEEEEvNT_6ParamsE:
        .type           _ZN7cutlass13device_kernelIN5flash11enable_sm90INS1_16FlashAttnFwdSm90INS1_25CollectiveMainloopFwdSm90ILi2EN4cute5tupleIJNS5_1CILi1EEES8_S8_EEENS6_IJNS7_ILi64EEESA_SA_EEELi512ENS_6half_tEfNS_4arch4Sm90ELb0ELb1ELb1ELb0ELb1ELb0ELb0ELb0ELb0ELb1ELb0ELb0EEENS1_21CollectiveEpilogueFwdINS6_IJSA_NS7_ILi512EEESA_EEES9_SC_SE_Li256ELb0ELb1ELb0ELb0EEENS1_30DynamicPersistentTileSchedulerILi256ELi128ELb0ELb1ELb1EEEEEEEEEvNT_6ParamsE,@function
        .size           _ZN7cutlass13device_kernelIN5flash11enable_sm90INS1_16FlashAttnFwdSm90INS1_25CollectiveMainloopFwdSm90ILi2EN4cute5tupleIJNS5_1CILi1EEES8_S8_EEENS6_IJNS7_ILi64EEESA_SA_EEELi512ENS_6half_tEfNS_4arch4Sm90ELb0ELb1ELb1ELb0ELb1ELb0ELb0ELb0ELb0ELb1ELb0ELb0EEENS1_21CollectiveEpilogueFwdINS6_IJSA_NS7_ILi512EEESA_EEES9_SC_SE_Li256ELb0ELb1ELb0ELb0EEENS1_30DynamicPersistentTileSchedulerILi256ELi128ELb0ELb1ELb1EEEEEEEEEvNT_6ParamsE,(.L_x_15647 - _ZN7cutlass13device_kernelIN5flash11enable_sm90INS1_16FlashAttnFwdSm90INS1_25CollectiveMainloopFwdSm90ILi2EN4cute5tupleIJNS5_1CILi1EEES8_S8_EEENS6_IJNS7_ILi64EEESA_SA_EEELi512ENS_6half_tEfNS_4arch4Sm90ELb0ELb1ELb1ELb0ELb1ELb0ELb0ELb0ELb0ELb1ELb0ELb0EEENS1_21CollectiveEpilogueFwdINS6_IJSA_NS7_ILi512EEESA_EEES9_SC_SE_Li256ELb0ELb1ELb0ELb0EEENS1_30DynamicPersistentTileSchedulerILi256ELi128ELb0ELb1ELb1EEEEEEEEEvNT_6ParamsE)
        .other          _ZN7cutlass13device_kernelIN5flash11enable_sm90INS1_16FlashAttnFwdSm90INS1_25CollectiveMainloopFwdSm90ILi2EN4cute5tupleIJNS5_1CILi1EEES8_S8_EEENS6_IJNS7_ILi64EEESA_SA_EEELi512ENS_6half_tEfNS_4arch4Sm90ELb0ELb1ELb1ELb0ELb1ELb0ELb0ELb0ELb0ELb1ELb0ELb0EEENS1_21CollectiveEpilogueFwdINS6_IJSA_NS7_ILi512EEESA_EEES9_SC_SE_Li256ELb0ELb1ELb0ELb0EEENS1_30DynamicPersistentTileSchedulerILi256ELi128ELb0ELb1ELb1EEEEEEEEEvNT_6ParamsE,@"STO_CUDA_ENTRY STV_DEFAULT"
_ZN7cutlass13device_kernelIN5flash11enable_sm90INS1_16FlashAttnFwdSm90INS1_25CollectiveMainloopFwdSm90ILi2EN4cute5tupleIJNS5_1CILi1EEES8_S8_EEENS6_IJNS7_ILi64EEESA_SA_EEELi512ENS_6half_tEfNS_4arch4Sm90ELb0ELb1ELb1ELb0ELb1ELb0ELb0ELb0ELb0ELb1ELb0ELb0EEENS1_21CollectiveEpilogueFwdINS6_IJSA_NS7_ILi512EEESA_EEES9_SC_SE_Li256ELb0ELb1ELb0ELb0EEENS1_30DynamicPersistentTileSchedulerILi256ELi128ELb0ELb1ELb1EEEEEEEEEvNT_6ParamsE:
        /* <DEDUP_REMOVED lines=41> */
.L_x_4859:
        /* <DEDUP_REMOVED lines=22> */
.L_x_4860:
        /* <DEDUP_REMOVED lines=18> */
.L_x_4861:
        /* <DEDUP_REMOVED lines=22> */
.L_x_4862:
        /* <DEDUP_REMOVED lines=23> */
.L_x_4863:
        /* <DEDUP_REMOVED lines=8> */
.L_x_4865:
[----:B------:R-:W-:-:S08]  /*0860*/  NOP ;  /* 0x0000000000007918 */ /* 0x000fd00000000000 */
[----:B------:R-:W0:Y:S02]  /*0870*/  USETMAXREG.TRY_ALLOC.CTAPOOL UP0, 0xe8 ;  /* 0x000000e8000079c8 */ /* 0x000e240008000600 */
[----:B0-----:R-:W-:-:S13]  /*0880*/  PLOP3.LUT P0, PT, PT, PT, UP0, 0x80, 0x0 ;  /* 0x000000000000781c */ /* 0x001fda0003f0f008 */
[----:B------:R-:W-:Y:S05]  /*0890*/  @!P0 BRA `(.L_x_4865) ;  /* 0xfffffffc00f08947 */ /* 0x000fea000383ffff */
[----:B------:R-:W-:Y:S01]  /*08a0*/  LOP3.LUT R2, R0, 0xffffff80, RZ, 0xc0, !PT ;  /* 0xffffff8000027812 */ /* 0x000fe200078ec0ff */
[----:B------:R-:W0:Y:S08]  /*08b0*/  S2UR UR4, SR_CTAID.X ;  /* 0x00000000000479c3 */ /* 0x000e300000002500 */
[----:B------:R-:W-:Y:S06]  /*08c0*/  BAR.ARV 0x4, 0x180 ;  /* 0x0106000000007b1d */ /* 0x000fec0000002000 */
[----:B------:R-:W-:-:S02]  /*08d0*/  ISETP.NE.AND P0, PT, R2, 0x80, PT ;  /* 0x000000800200780c */ /* 0x000fc40003f05270 */
[----:B------:R-:W0:Y:S11]  /*08e0*/  LDC R2, c[0x0][0xc38] ;  /* 0x00030e00ff027b82 */ /* 0x000e360000000800 */
        /* <DEDUP_REMOVED lines=16> */
[CC--:B------:R-:W-:Y:S02]  /*09f0*/  LEA.HI R4, R3.reuse, R0.reuse, RZ, 0x5 ;  /* 0x0000000003047211 */ /* 0x0c0fe400078f28ff */
[CC--:B------:R-:W-:Y:S02]  /*0a00*/  LEA.HI R6, R3.reuse, R0.reuse, RZ, 0x7 ;  /* 0x0000000003067211 */ /* 0x0c0fe400078f38ff */
[----:B------:R-:W-:Y:S02]  /*0a10*/  LEA.HI R212, R3, R0, RZ, 0x3 ;  /* 0x0000000003d47211 */ /* 0x000fe400078f18ff */
[----:B------:R-:W-:Y:S02]  /*0a20*/  LOP3.LUT R11, R7, 0xfffffffc, RZ, 0xc0, !PT ;  /* 0xfffffffc070b7812 */ /* 0x000fe400078ec0ff */
[----:B------:R-:W-:Y:S02]  /*0a30*/  SHF.R.S32.HI R7, RZ, 0x4, R2 ;  /* 0x00000004ff077819 */ /* 0x000fe40000011402 */
[----:B------:R-:W-:-:S02]  /*0a40*/  LOP3.LUT R3, R2, 0xfffffff0, RZ, 0xc0, !PT ;  /* 0xfffffff002037812 */ /* 0x000fc400078ec0ff */
[--C-:B------:R-:W-:Y:S01]  /*0a50*/  SHF.R.S32.HI R5, RZ, 0x5, R4.reuse ;  /* 0x00000005ff057819 */ /* 0x100fe20000011404 */
[----:B0-----:R-:W-:Y:S01]  /*0a60*/  ULEA UR42, UR40, UR42, 0x18 ;  /* 0x0000002a282a7291 */ /* 0x001fe2000f8ec03f */
[----:B------:R-:W-:Y:S02]  /*0a70*/  SHF.R.S32.HI R8, RZ, 0x1f, R4 ;  /* 0x0000001fff087819 */ /* 0x000fe40000011404 */
[----:B------:R-:W-:Y:S02]  /*0a80*/  LOP3.LUT R9, R6, 0xffffff80, RZ, 0xc0, !PT ;  /* 0xffffff8006097812 */ /* 0x000fe400078ec0ff */
[----:B------:R-:W-:Y:S01]  /*0a90*/  LEA.HI R4, R2, R7, RZ, 0x1 ;  /* 0x0000000702047211 */ /* 0x000fe200078f08ff */
[----:B------:R-:W-:Y:S01]  /*0aa0*/  IMAD.IADD R2, R0, 0x1, -R3 ;  /* 0x0000000100027824 */ /* 0x000fe200078e0a03 */
[----:B------:R-:W-:Y:S01]  /*0ab0*/  LOP3.LUT R211, R212, 0xfffffff8, RZ, 0xc0, !PT ;  /* 0xfffffff8d4d37812 */ /* 0x000fe200078ec0ff */
[----:B------:R-:W-:Y:S01]  /*0ac0*/  IMAD.IADD R9, R0, 0x1, -R9 ;  /* 0x0000000100097824 */ /* 0x000fe200078e0a09 */
[----:B------:R-:W-:-:S02]  /*0ad0*/  LEA.HI R8, R8, R5, RZ, 0x2 ;  /* 0x0000000508087211 */ /* 0x000fc400078f10ff */
[----:B------:R-:W-:Y:S01]  /*0ae0*/  LOP3.LUT R4, R4, 0x1ffffffe, RZ, 0xc0, !PT ;  /* 0x1ffffffe04047812 */ /* 0x000fe200078ec0ff */
[C---:B------:R-:W-:Y:S01]  /*0af0*/  IMAD.IADD R211, R0.reuse, 0x1, -R211 ;  /* 0x0000000100d37824 */ /* 0x040fe200078e0ad3 */
[----:B------:R-:W-:Y:S02]  /*0b00*/  IADD3 R10, R0, -R11, RZ ;  /* 0x8000000b000a7210 */ /* 0x000fe40007ffe0ff */
[----:B------:R-:W-:Y:S01]  /*0b10*/  SHF.R.S32.HI R3, RZ, 0x1f, R2 ;  /* 0x0000001fff037819 */ /* 0x000fe20000011402 */
[----:B------:R-:W-:Y:S01]  /*0b20*/  IMAD.IADD R4, R7, 0x1, -R4 ;  /* 0x0000000107047824 */ /* 0x000fe200078e0a04 */
[----:B------:R-:W-:Y:S01]  /*0b30*/  SHF.R.S32.HI R213, RZ, 0x7, R6 ;  /* 0x00000007ffd57819 */ /* 0x000fe20000011406 */
[----:B------:R-:W-:Y:S01]  /*0b40*/  IMAD.SHL.U32 R184, R211, 0x8, RZ ;  /* 0x00000008d3b87824 */ /* 0x000fe200078e00ff */
[----:B------:R-:W-:Y:S01]  /*0b50*/  LOP3.LUT R8, R8, 0x3ffffc, RZ, 0xc0, !PT ;  /* 0x003ffffc08087812 */ /* 0x000fe200078ec0ff */
[----:B------:R-:W-:Y:S01]  /*0b60*/  IMAD.SHL.U32 R4, R4, 0x8, RZ ;  /* 0x0000000804047824 */ /* 0x000fe200078e00ff */
[----:B------:R-:W-:Y:S01]  /*0b70*/  SHF.R.S32.HI R0, RZ, 0x1f, R9 ;  /* 0x0000001fff007819 */ /* 0x000fe20000011409 */
[----:B------:R-:W-:Y:S01]  /*0b80*/  IMAD R15, R213, 0x100, R2 ;  /* 0x00000100d50f7824 */ /* 0x000fe200078e0202 */
[----:B------:R-:W-:Y:S01]  /*0b90*/  LEA.HI R11, R10, R10, RZ, 0x1 ;  /* 0x0000000a0a0b7211 */ /* 0x000fe200078f08ff */
[----:B------:R-:W-:Y:S01]  /*0ba0*/  IMAD.IADD R8, R5, 0x1, -R8 ;  /* 0x0000000105087824 */ /* 0x000fe200078e0a08 */
[----:B------:R-:W-:Y:S01]  /*0bb0*/  LEA.HI R7, R3, R2, RZ, 0x3 ;  /* 0x0000000203077211 */ /* 0x000fe200078f18ff */
[----:B------:R-:W-:Y:S01]  /*0bc0*/  VIADD R190, R184, 0x40 ;  /* 0x00000040b8be7836 */ /* 0x000fe20000000000 */
[----:B------:R-:W-:Y:S01]  /*0bd0*/  LEA.HI R3, R0, R9, RZ, 0x2 ;  /* 0x0000000900037211 */ /* 0x000fe200078f10ff */
[----:B------:R-:W-:Y:S01]  /*0be0*/  IMAD R15, R8, 0x10, R15 ;  /* 0x00000010080f7824 */ /* 0x000fe200078e020f */
[----:B------:R-:W-:Y:S01]  /*0bf0*/  LOP3.LUT R13, R11, 0x1ffffffe, RZ, 0xc0, !PT ;  /* 0x1ffffffe0b0d7812 */ /* 0x000fe200078ec0ff */
[----:B------:R-:W-:Y:S01]  /*0c00*/  VIADD R189, R184, 0x80 ;  /* 0x00000080b8bd7836 */ /* 0x000fe20000000000 */
[----:B------:R-:W-:Y:S01]  /*0c10*/  LOP3.LUT R11, R7, 0xfffffff8, RZ, 0xc0, !PT ;  /* 0xfffffff8070b7812 */ /* 0x000fe200078ec0ff */
[----:B------:R-:W-:Y:S01]  /*0c20*/  IMAD.U32 R216, R15, 0x40, R4 ;  /* 0x000000400fd87824 */ /* 0x000fe200078e0004 */
[----:B------:R-:W-:Y:S01]  /*0c30*/  LOP3.LUT R8, R3, 0x7ffffffc, RZ, 0xc0, !PT ;  /* 0x7ffffffc03087812 */ /* 0x000fe200078ec0ff */
[----:B------:R-:W-:Y:S01]  /*0c40*/  IMAD.IADD R13, R10, 0x1, -R13 ;  /* 0x000000010a0d7824 */ /* 0x000fe200078e0a0d */
[----:B------:R-:W-:Y:S01]  /*0c50*/  IADD3 R11, R2, -R11, RZ ;  /* 0x8000000b020b7210 */ /* 0x000fe20007ffe0ff */
[----:B------:R-:W-:Y:S01]  /*0c60*/  VIADD R188, R184, 0xc0 ;  /* 0x000000c0b8bc7836 */ /* 0x000fe20000000000 */
[----:B------:R-:W-:Y:S01]  /*0c70*/  LEA.HI R2, R0, R9, RZ, 0x5 ;  /* 0x0000000900027211 */ /* 0x000fe200078f28ff */
[----:B------:R-:W-:Y:S01]  /*0c80*/  IMAD.IADD R10, R9, 0x1, -R8 ;  /* 0x00000001090a7824 */ /* 0x000fe200078e0a08 */
[--C-:B------:R-:W-:Y:S01]  /*0c90*/  SHF.R.S32.HI R0, RZ, 0x2, R3.reuse ;  /* 0x00000002ff007819 */ /* 0x100fe20000011403 */
[----:B------:R-:W-:Y:S01]  /*0ca0*/  IMAD.SHL.U32 R8, R11, 0x40, RZ ;  /* 0x000000400b087824 */ /* 0x000fe200078e00ff */
[----:B------:R-:W-:Y:S01]  /*0cb0*/  SHF.R.S32.HI R3, RZ, 0x1f, R3 ;  /* 0x0000001fff037819 */ /* 0x000fe20000011403 */
[----:B------:R-:W-:Y:S01]  /*0cc0*/  IMAD.SHL.U32 R9, R7, 0x40, RZ ;  /* 0x0000004007097824 */ /* 0x000fe200078e00ff */
[----:B------:R-:W-:Y:S01]  /*0cd0*/  R2P PR, R11, 0x6 ;  /* 0x000000060b007804 */ /* 0x000fe20000000000 */
[----:B------:R-:W-:Y:S01]  /*0ce0*/  VIADD R187, R184, 0x100 ;  /* 0x00000100b8bb7836 */ /* 0x000fe20000000000 */
[----:B------:R-:W-:Y:S01]  /*0cf0*/  LOP3.LUT R7, R8, 0x1c0, RZ, 0xc0, !PT ;  /* 0x000001c008077812 */ /* 0x000fe200078ec0ff */
[C---:B------:R-:W-:Y:S01]  /*0d00*/  VIADD R186, R184.reuse, 0x140 ;  /* 0x00000140b8ba7836 */ /* 0x040fe20000000000 */
[----:B------:R-:W-:Y:S01]  /*0d10*/  LOP3.LUT R8, R9, 0x7ffffe00, RZ, 0xc0, !PT ;  /* 0x7ffffe0009087812 */ /* 0x000fe200078ec0ff */
[----:B------:R-:W-:Y:S01]  /*0d20*/  VIADD R214, R184, 0x1c0 ;  /* 0x000001c0b8d67836 */ /* 0x000fe20000000000 */
[----:B------:R-:W-:-:S02]  /*0d30*/  LOP3.LUT R4, R7, 0x8, R4, 0xf8, !PT ;  /* 0x0000000807047812 */ /* 0x000fc400078ef804 */
[----:B------:R-:W-:Y:S01]  /*0d40*/  SHF.R.U32.HI R7, RZ, 0x3, R7 ;  /* 0x00000003ff077819 */ /* 0x000fe20000011607 */
[----:B------:R-:W-:Y:S01]  /*0d50*/  IMAD R8, R5, 0x400, R8 ;  /* 0x0000040005087824 */ /* 0x000fe200078e0208 */
[----:B------:R-:W-:Y:S02]  /*0d60*/  LEA.HI R3, R3, R0, RZ, 0x3 ;  /* 0x0000000003037211 */ /* 0x000fe400078f18ff */
[----:B------:R-:W-:Y:S02]  /*0d70*/  LOP3.LUT R7, R4, R7, RZ, 0x3c, !PT ;  /* 0x0000000704077212 */ /* 0x000fe400078e3cff */
[----:B------:R-:W-:Y:S02]  /*0d80*/  LOP3.LUT R3, R3, 0xfffffff8, RZ, 0xc0, !PT ;  /* 0xfffffff803037812 */ /* 0x000fe400078ec0ff */
[----:B------:R-:W-:Y:S01]  /*0d90*/  LEA.HI R6, R6, R213, RZ, 0x1 ;  /* 0x000000d506067211 */ /* 0x000fe200078f08ff */
[----:B------:R-:W-:Y:S01]  /*0da0*/  IMAD.IADD R7, R8, 0x1, R7 ;  /* 0x0000000108077824 */ /* 0x000fe200078e0207 */
[----:B------:R-:W-:-:S02]  /*0db0*/  IADD3 R3, R0, -R3, RZ ;  /* 0x8000000300037210 */ /* 0x000fc40007ffe0ff */
[----:B------:R-:W-:Y:S02]  /*0dc0*/  SHF.R.S32.HI R2, RZ, 0x5, R2 ;  /* 0x00000005ff027819 */ /* 0x000fe40000011402 */
[----:B------:R-:W-:Y:S02]  /*0dd0*/  LEA R18, R7, UR42, 0x1 ;  /* 0x0000002a07127c11 */ /* 0x000fe4000f8e08ff */
[----:B------:R-:W-:Y:S01]  /*0de0*/  LOP3.LUT R6, R6, 0xfffffe, RZ, 0xc0, !PT ;  /* 0x00fffffe06067812 */ /* 0x000fe200078ec0ff */
[----:B------:R-:W-:Y:S01]  /*0df0*/  IMAD R16, R2, 0x10, R3 ;  /* 0x0000001002107824 */ /* 0x000fe200078e0203 */
[----:B------:R-:W-:Y:S01]  /*0e00*/  SEL R22, R22, 0xffffffe0, !P1 ;  /* 0xffffffe016167807 */ /* 0x000fe20004800000 */
[C---:B------:R-:W-:Y:S01]  /*0e10*/  VIADD R23, R18.reuse, 0x26800 ;  /* 0x0002680012177836 */ /* 0x040fe20000000000 */
[----:B------:R-:W-:Y:S01]  /*0e20*/  IADD3 R6, R213, -R6, RZ ;  /* 0x80000006d5067210 */ /* 0x000fe20007ffe0ff */
[----:B------:R-:W-:Y:S01]  /*0e30*/  VIADD R19, R18, 0x26840 ;  /* 0x0002684012137836 */ /* 0x000fe20000000000 */
[----:B------:R-:W-:Y:S01]  /*0e40*/  IADD3 R215, R184, 0x180, RZ ;  /* 0x00000180b8d77810 */ /* 0x000fe20007ffe0ff */
[C---:B------:R-:W-:Y:S01]  /*0e50*/  @P2 VIADD R19, R23.reuse, 0xffffffc0 ;  /* 0xffffffc017132836 */ /* 0x040fe20000000000 */
[----:B------:R-:W-:Y:S01]  /*0e60*/  SHF.R.S32.HI R212, RZ, 0x3, R212 ;  /* 0x00000003ffd47819 */ /* 0x000fe200000114d4 */
[----:B------:R-:W-:Y:S01]  /*0e70*/  IMAD.IADD R23, R23, 0x1, R22 ;  /* 0x0000000117177824 */ /* 0x000fe200078e0216 */
[----:B------:R-:W-:Y:S01]  /*0e80*/  SHF.R.S32.HI R223, RZ, 0x1f, R190 ;  /* 0x0000001fffdf7819 */ /* 0x000fe200000114be */
[----:B------:R-:W-:Y:S01]  /*0e90*/  IMAD.SHL.U32 R17, R6, 0x100, RZ ;  /* 0x0000010006117824 */ /* 0x000fe200078e00ff */
[----:B------:R-:W-:Y:S01]  /*0ea0*/  SHF.R.S32.HI R222, RZ, 0x1f, R189 ;  /* 0x0000001fffde7819 */ /* 0x000fe200000114bd */
[----:B------:R-:W-:Y:S01]  /*0eb0*/  IMAD R185, R13, 0x8, R16 ;  /* 0x000000080db97824 */ /* 0x000fe200078e0210 */
[----:B------:R-:W-:Y:S01]  /*0ec0*/  SHF.R.S32.HI R221, RZ, 0x1f, R188 ;  /* 0x0000001fffdd7819 */ /* 0x000fe200000114bc */
[----:B------:R-:W-:Y:S01]  /*0ed0*/  IMAD.IADD R22, R22, 0x1, R19 ;  /* 0x0000000116167824 */ /* 0x000fe200078e0213 */
[----:B------:R-:W-:-:S02]  /*0ee0*/  SHF.R.S32.HI R220, RZ, 0x1f, R187 ;  /* 0x0000001fffdc7819 */ /* 0x000fc400000114bb */
[----:B------:R-:W-:Y:S02]  /*0ef0*/  SHF.R.S32.HI R219, RZ, 0x1f, R186 ;  /* 0x0000001fffdb7819 */ /* 0x000fe400000114ba */
[----:B------:R-:W-:Y:S02]  /*0f00*/  SHF.R.S32.HI R218, RZ, 0x1f, R215 ;  /* 0x0000001fffda7819 */ /* 0x000fe400000114d7 */
[----:B------:R-:W-:Y:S02]  /*0f10*/  SHF.R.S32.HI R217, RZ, 0x1f, R214 ;  /* 0x0000001fffd97819 */ /* 0x000fe400000114d6 */
[----:B------:R-:W-:-:S07]  /*0f20*/  SHF.L.U32 R2, R10, 0x1, RZ ;  /* 0x000000010a027819 */ /* 0x000fce00000006ff */
.L_x_4980:
[----:B------:R-:W-:Y:S01]  /*0f30*/  ULDC UR5, c[0x0][0xc60] ;  /* 0x0003180000057ab9 */ /* 0x000fe20000000800 */
[----:B------:R-:W-:Y:S01]  /*0f40*/  UMOV UR8, UR4 ;  /* 0x0000000400087c82 */ /* 0x000fe20008000000 */
[----:B------:R-:W-:-:S11]  /*0f50*/  UISETP.NE.AND UP0, UPT, UR5, 0x1, UPT ;  /* 0x000000010500788c */ /* 0x000fd6000bf05270 */
        /* <DEDUP_REMOVED lines=9> */
[----:B012345:R-:W-:Y:S05]  /*0ff0*/  @!P0 BRA `(.L_x_4866) ;  /* 0x0000000000208947 */ /* 0x03ffea0003800000 */
        /* <DEDUP_REMOVED lines=8> */
.L_x_4866:
[----:B------:R-:W-:Y:S01]  /*1080*/  ULDC UR7, c[0x0][0xc54] ;  /* 0x0003150000077ab9 */ /* 0x000fe20000000800 */
[----:B------:R-:W-:Y:S01]  /*1090*/  UMOV UR6, UR9 ;  /* 0x0000000900067c82 */ /* 0x000fe20008000000 */
[----:B------:R-:W-:-:S11]  /*10a0*/  UISETP.NE.AND UP0, UPT, UR7, 0x1, UPT ;  /* 0x000000010700788c */ /* 0x000fd6000bf05270 */
[----:B------:R-:W-:Y:S02]  /*10b0*/  @UP0 ULDC.64 UR10, c[0x0][0xc58] ;  /* 0x00031600000a0ab9 */ /* 0x000fe40000000a00 */
[----:B------:R-:W-:-:S04]  /*10c0*/  UIMAD.WIDE.U32 UR4, UR9, UR10, URZ ;  /* 0x0000000a090472a5 */ /* 0x000fc8000f8e003f */
[----:B------:R-:W-:-:S04]  /*10d0*/  @UP0 USHF.R.U32.HI UR6, URZ, UR11, UR5 ;  /* 0x0000000b3f060299 */ /* 0x000fc80008011605 */
[----:B------:R-:W-:-:S12]  /*10e0*/  UIMAD UR4, UR6, UR7, URZ ;  /* 0x00000007060472a4 */ /* 0x000fd8000f8e023f */
.L_x_4867:
[----:B------:R-:W-:Y:S01]  /*10f0*/  ULDC UR45, c[0x0][0xc48] ;  /* 0x00031200002d7ab9 */ /* 0x000fe20000000800 */
[----:B------:R-:W-:Y:S01]  /*1100*/  ULDC.64 UR10, c[0x0][0x418] ;  /* 0x00010600000a7ab9 */ /* 0x000fe20000000a00 */
[----:B------:R-:W-:Y:S02]  /*1110*/  UISETP.NE.AND UP1, UPT, UR45, 0x1, UPT ;  /* 0x000000012d00788c */ /* 0x000fe4000bf25270 */
[----:B------:R-:W-:Y:S02]  /*1120*/  UISETP.NE.U32.AND UP0, UPT, UR10, URZ, UPT ;  /* 0x0000003f0a00728c */ /* 0x000fe4000bf05070 */
[----:B------:R-:W-:Y:S02]  /*1130*/  UIADD3 UR4, UR9, -UR4, URZ ;  /* 0x8000000409047290 */ /* 0x000fe4000fffe03f */
[----:B------:R-:W-:Y:S01]  /*1140*/  UISETP.NE.AND.EX UP0, UPT, UR11, URZ, UPT, UP0 ;  /* 0x0000003f0b00728c */ /* 0x000fe2000bf05300 */
[----:B------:R-:W-:Y:S01]  /*1150*/  ULDC UR7, c[0x0][0xc54] ;  /* 0x0003150000077ab9 */ /* 0x000fe20000000800 */
[----:B------:R-:W-:Y:S01]  /*1160*/  ULDC UR49, c[0x0][0x424] ;  /* 0x0001090000317ab9 */ /* 0x000fe20000000800 */
[----:B------:R-:W-:-:S02]  /*1170*/  UISETP.NE.AND UP2, UPT, UR46, 0x1, UPT ;  /* 0x000000012e00788c */ /* 0x000fc4000bf45270 */
[----:B------:R-:W-:Y:S02]  /*1180*/  ULOP3.LUT UR5, URZ, UR6, URZ, 0x33, !UPT ;  /* 0x000000063f057292 */ /* 0x000fe4000f8e333f */
[----:B------:R-:W-:Y:S02]  /*1190*/  UIMAD UR8, UR8, UR7, UR4 ;  /* 0x00000007080872a4 */ /* 0x000fe4000f8e0204 */
[----:B------:R-:W-:Y:S01]  /*11a0*/  USEL UR49, UR49, 0x1, UP0 ;  /* 0x0000000131317887 */ /* 0x000fe20008000000 */
[----:B------:R-:W-:Y:S01]  /*11b0*/  PLOP3.LUT P0, PT, PT, PT, UP2, 0x80, 0x0 ;  /* 0x000000000000781c */ /* 0x000fe20003f0f028 */
[----:B------:R-:W-:Y:S01]  /*11c0*/  ULDC UR44, c[0x0][0xc3c] ;  /* 0x00030f00002c7ab9 */ /* 0x000fe20000000800 */
[----:B------:R-:W-:Y:S01]  /*11d0*/  ULDC UR6, c[0x0][0x2f0] ;  /* 0x0000bc0000067ab9 */ /* 0x000fe20000000800 */
[----:B------:R-:W-:Y:S01]  /*11e0*/  @UP1 ULDC UR4, c[0x0][0xc4c] ;  /* 0x0003130000041ab9 */ /* 0x000fe20000000800 */
[----:B------:R-:W-:Y:S02]  /*11f0*/  UIADD3 UR44, UR5, UR44, URZ ;  /* 0x0000002c052c7290 */ /* 0x000fe4000fffe03f */
[----:B------:R-:W-:-:S02]  /*1200*/  UIMAD.WIDE.U32 UR4, UR8, UR4, URZ ;  /* 0x00000004080472a5 */ /* 0x000fc4000f8e003f */
[----:B------:R-:W-:Y:S01]  /*1210*/  UIMAD UR7, UR49, UR6, 0x3f ;  /* 0x0000003f310774a4 */ /* 0x000fe2000f8e0206 */
[----:B------:R-:W-:Y:S01]  /*1220*/  @UP1 ULDC UR9, c[0x0][0xc50] ;  /* 0x0003140000091ab9 */ /* 0x000fe20000000800 */
[----:B------:R-:W-:Y:S01]  /*1230*/  UMOV UR43, UR8 ;  /* 0x00000008002b7c82 */ /* 0x000fe20008000000 */
[----:B------:R-:W-:Y:S02]  /*1240*/  @UP1 USHF.R.U32.HI UR43, URZ, UR9, UR5 ;  /* 0x000000093f2b1299 */ /* 0x000fe40008011605 */
[----:B------:R-:W-:Y:S02]  /*1250*/  USHF.R.S32.HI UR4, URZ, 0x1f, UR7 ;  /* 0x0000001f3f047899 */ /* 0x000fe40008011407 */
[----:B------:R-:W-:Y:S02]  /*1260*/  UIADD3 UR5, -UR43, URZ, URZ ;  /* 0x0000003f2b057290 */ /* 0x000fe4000fffe13f */
[----:B------:R-:W-:Y:S02]  /*1270*/  ULEA.HI UR7, UR4, UR7, URZ, 0x6 ;  /* 0x0000000704077291 */ /* 0x000fe4000f8f303f */
[----:B------:R-:W-:-:S02]  /*1280*/  USHF.L.U32 UR44, UR44, 0x6, URZ ;  /* 0x000000062c2c7899 */ /* 0x000fc4000800063f */
[----:B------:R-:W-:Y:S02]  /*1290*/  UIMAD UR45, UR45, UR5, UR8 ;  /* 0x000000052d2d72a4 */ /* 0x000fe4000f8e0208 */
[----:B------:R-:W-:Y:S01]  /*12a0*/  USHF.R.S32.HI UR7, URZ, 0x6, UR7 ;  /* 0x000000063f077899 */ /* 0x000fe20008011407 */
[----:B------:R-:W-:Y:S11]  /*12b0*/  @!P0 BRA `(.L_x_4868) ;  /* 0x0000002000388947 */ /* 0x000ff60003800000 */
[----:B------:R-:W0:Y:S01]  /*12c0*/  LDC R0, c[0x0][0x448] ;  /* 0x00011200ff007b82 */ /* 0x000e220000000800 */
[----:B------:R-:W-:Y:S01]  /*12d0*/  UIADD3 UR8, UR44, 0x3f, URZ ;  /* 0x0000003f2c087890 */ /* 0x000fe2000fffe03f */
[----:B------:R-:W-:Y:S02]  /*12e0*/  ULDC UR5, c[0x0][0x288] ;  /* 0x0000a20000057ab9 */ /* 0x000fe40000000800 */
[----:B------:R-:W-:-:S04]  /*12f0*/  UIADD3 UR4, -UR5, 0x1, URZ ;  /* 0x0000000105047890 */ /* 0x000fc8000fffe13f */
[----:B------:R-:W1:Y:S01]  /*1300*/  LDC.64 R6, c[0x0][0x9e0] ;  /* 0x00027800ff067b82 */ /* 0x000e620000000a00 */
[----:B------:R-:W-:Y:S01]  /*1310*/  UIMAD UR4, UR49, UR6, UR4 ;  /* 0x00000006310472a4 */ /* 0x000fe2000f8e0204 */
[----:B0-----:R-:W-:Y:S01]  /*1320*/  ISETP.NE.AND P1, PT, R0, 0x1, PT ;  /* 0x000000010000780c */ /* 0x001fe20003f25270 */
[----:B------:R-:W-:Y:S01]  /*1330*/  IMAD.U32 R0, RZ, RZ, UR8 ;  /* 0x00000008ff007e24 */ /* 0x000fe2000f8e00ff */
[----:B-1----:R-:W-:-:S11]  /*1340*/  ISETP.GE.AND P2, PT, R7, 0x1, PT ;  /* 0x000000010700780c */ /* 0x002fd60003f46270 */
[----:B------:R-:W0:Y:S08]  /*1350*/  @P1 LDC R3, c[0x0][0x44c] ;  /* 0x00011300ff031b82 */ /* 0x000e300000000800 */
[----:B------:R-:W1:Y:S01]  /*1360*/  @P1 LDC R4, c[0x0][0x450] ;  /* 0x00011400ff041b82 */ /* 0x000e620000000800 */
[----:B0-----:R-:W-:-:S05]  /*1370*/  @P1 IMAD.HI.U32 R3, R3, UR8, RZ ;  /* 0x0000000803031c27 */ /* 0x001fca000f8e00ff */
[----:B-1----:R-:W-:-:S05]  /*1380*/  @P1 SHF.R.U32.HI R0, RZ, R4, R3 ;  /* 0x00000004ff001219 */ /* 0x002fca0000011603 */
[----:B------:R-:W-:-:S05]  /*1390*/  VIADD R9, R0, UR4 ;  /* 0x0000000400097c36 */ /* 0x000fca0008000000 */
[----:B------:R-:W-:Y:S01]  /*13a0*/  IADD3 R0, R9, R6, RZ ;  /* 0x0000000609007210 */ /* 0x000fe20007ffe0ff */
        /* <DEDUP_REMOVED lines=11> */
.L_x_4870:
[----:B------:R-:W-:-:S13]  /*1460*/  ISETP.NE.AND P0, PT, R7, 0x1, PT ;  /* 0x000000010700780c */ /* 0x000fda0003f05270 */
[----:B------:R-:W0:Y:S02]  /*1470*/  @P0 LDC.64 R4, c[0x0][0x9e8] ;  /* 0x00027a00ff040b82 */ /* 0x000e240000000a00 */
[----:B0-----:R-:W-:-:S05]  /*1480*/  @P0 IMAD.HI.U32 R4, R3, R4, RZ ;  /* 0x0000000403040227 */ /* 0x001fca00078e00ff */
[----:B------:R-:W-:-:S07]  /*1490*/  @P0 SHF.R.U32.HI R3, RZ, R5, R4 ;  /* 0x00000005ff030219 */ /* 0x000fce0000011604 */
.L_x_4871:
[----:B------:R-:W-:-:S05]  /*14a0*/  IMAD R3, R3, R7, R7 ;  /* 0x0000000703037224 */ /* 0x000fca00078e0207 */
[----:B------:R-:W-:-:S07]  /*14b0*/  VIMNMX R0, R0, R3, PT ;  /* 0x0000000300007248 */ /* 0x000fce0003fe0100 */
.L_x_4869:
[----:B------:R-:W0:Y:S01]  /*14c0*/  @P1 LDC R5, c[0x0][0x44c] ;  /* 0x00011300ff051b82 */ /* 0x000e220000000800 */
[----:B------:R-:W-:Y:S01]  /*14d0*/  VIADD R0, R0, 0x3f ;  /* 0x0000003f00007836 */ /* 0x000fe20000000000 */
[----:B------:R-:W-:Y:S01]  /*14e0*/  UIMAD UR6, UR49, UR6, -UR5 ;  /* 0x00000006310672a4 */ /* 0x000fe2000f8e0a05 */
[----:B------:R-:W-:Y:S01]  /*14f0*/  IMAD.U32 R4, RZ, RZ, UR44 ;  /* 0x0000002cff047e24 */ /* 0x000fe2000f8e00ff */
[----:B------:R-:W-:Y:S02]  /*1500*/  ULDC UR4, c[0x0][0x9dc] ;  /* 0x0002770000047ab9 */ /* 0x000fe40000000800 */
[----:B------:R-:W-:Y:S02]  /*1510*/  SHF.R.S32.HI R3, RZ, 0x1f, R0 ;  /* 0x0000001fff037819 */ /* 0x000fe40000011400 */
[----:B------:R-:W1:Y:S02]  /*1520*/  @P1 LDC R6, c[0x0][0x450] ;  /* 0x00011400ff061b82 */ /* 0x000e640000000800 */
[----:B------:R-:W-:-:S04]  /*1530*/  LEA.HI R3, R3, R0, RZ, 0x6 ;  /* 0x0000000003037211 */ /* 0x000fc800078f30ff */
[----:B------:R-:W-:Y:S01]  /*1540*/  SHF.R.S32.HI R3, RZ, 0x6, R3 ;  /* 0x00000006ff037819 */ /* 0x000fe20000011403 */
[----:B0-----:R-:W-:-:S05]  /*1550*/  @P1 IMAD.HI.U32 R5, R5, UR44, RZ ;  /* 0x0000002c05051c27 */ /* 0x001fca000f8e00ff */
[----:B-1----:R-:W-:-:S05]  /*1560*/  @P1 SHF.R.U32.HI R4, RZ, R6, R5 ;  /* 0x00000006ff041219 */ /* 0x002fca0000011605 */
[----:B------:R-:W-:Y:S01]  /*1570*/  VIADD R0, R4, UR6 ;  /* 0x0000000604007c36 */ /* 0x000fe20008000000 */
[----:B------:R-:W-:-:S04]  /*1580*/  VIMNMX R4, R3, UR7, PT ;  /* 0x0000000703047c48 */ /* 0x000fc8000bfe0100 */
[----:B------:R-:W-:Y:S01]  /*1590*/  IADD3 R3, R0, -UR4, RZ ;  /* 0x8000000400037c10 */ /* 0x000fe2000fffe0ff */
        /* <DEDUP_REMOVED lines=10> */
.L_x_4873:
[----:B------:R-:W-:-:S13]  /*1640*/  ISETP.NE.AND P0, PT, R7, 0x1, PT ;  /* 0x000000010700780c */ /* 0x000fda0003f05270 */
[----:B------:R-:W0:Y:S02]  /*1650*/  @P0 LDC.64 R8, c[0x0][0x9e8] ;  /* 0x00027a00ff080b82 */ /* 0x000e240000000a00 */
[----:B0-----:R-:W-:-:S05]  /*1660*/  @P0 IMAD.HI.U32 R6, R0, R8, RZ ;  /* 0x0000000800060227 */ /* 0x001fca00078e00ff */
[----:B------:R-:W-:-:S07]  /*1670*/  @P0 SHF.R.U32.HI R0, RZ, R9, R6 ;  /* 0x00000009ff000219 */ /* 0x000fce0000011606 */
.L_x_4874:
[----:B------:R-:W-:-:S05]  /*1680*/  IMAD R0, R0, R7, RZ ;  /* 0x0000000700007224 */ /* 0x000fca00078e02ff */
[----:B------:R-:W-:-:S07]  /*1690*/  VIMNMX R3, R3, R0, !PT ;  /* 0x0000000003037248 */ /* 0x000fce0007fe0100 */
.L_x_4872:
[----:B------:R-:W-:Y:S01]  /*16a0*/  SHF.R.S32.HI R6, RZ, 0x1f, R3 ;  /* 0x0000001fff067819 */ /* 0x000fe20000011403 */
[----:B------:R-:W-:Y:S01]  /*16b0*/  IMAD.MOV.U32 R0, RZ, RZ, RZ ;  /* 0x000000ffff007224 */ /* 0x000fe200078e00ff */
[----:B------:R-:W-:Y:S02]  /*16c0*/  PLOP3.LUT P0, PT, PT, PT, PT, 0x80, 0x0 ;  /* 0x000000000000781c */ /* 0x000fe40003f0f070 */
[----:B------:R-:W-:Y:S02]  /*16d0*/  CS2R R150, SRZ ;  /* 0x0000000000967805 */ /* 0x000fe4000001ff00 */
[----:B------:R-:W-:Y:S01]  /*16e0*/  LEA.HI R6, R6, R3, RZ, 0x6 ;  /* 0x0000000306067211 */ /* 0x000fe200078f30ff */
[----:B------:R-:W-:Y:S01]  /*16f0*/  IMAD.MOV.U32 R3, RZ, RZ, RZ ;  /* 0x000000ffff037224 */ /* 0x000fe200078e00ff */
[----:B------:R-:W-:Y:S02]  /*1700*/  CS2R R148, SRZ ;  /* 0x0000000000947805 */ /* 0x000fe4000001ff00 */
[----:B------:R-:W-:-:S02]  /*1710*/  CS2R R146, SRZ ;  /* 0x0000000000927805 */ /* 0x000fc4000001ff00 */
[----:B------:R-:W-:Y:S02]  /*1720*/  SHF.R.S32.HI R5, RZ, 0x6, R6 ;  /* 0x00000006ff057819 */ /* 0x000fe40000011406 */
[----:B------:R-:W-:Y:S02]  /*1730*/  CS2R R144, SRZ ;  /* 0x0000000000907805 */ /* 0x000fe4000001ff00 */
        /* <DEDUP_REMOVED lines=63> */
[----:B------:R-:W-:Y:S01]  /*1b30*/  MOV R210, RZ ;  /* 0x000000ff00d27202 */ /* 0x000fe20000000f00 */
[----:B------:R-:W-:Y:S06]  /*1b40*/  @!P1 BRA `(.L_x_4875) ;  /* 0x000000c000d89947 */ /* 0x000fec0003800000 */
        /* <DEDUP_REMOVED lines=14> */
.L_x_4876:
[----:B------:R-:W-:Y:S01]  /*1c30*/  ULEA UR21, UR38, UR42, 0x3 ;  /* 0x0000002a26157291 */ /* 0x000fe2000f8e183f */
[----:B------:R-:W-:-:S05]  /*1c40*/  IMAD.U32 R0, RZ, RZ, UR37 ;  /* 0x00000025ff007e24 */ /* 0x000fca000f8e00ff */
[----:B------:R-:W-:-:S04]  /*1c50*/  SHF.L.U32 R0, R0, 0x1f, RZ ;  /* 0x0000001f00007819 */ /* 0x000fc800000006ff */
[----:B------:R-:W0:Y:S02]  /*1c60*/  SYNCS.PHASECHK.TRANS64.TRYWAIT P1, [UR21+0x28c50], R0 ;  /* 0x028c5000ff0075a7 */ /* 0x000e240008020155 */
[----:B0-----:R-:W-:Y:S05]  /*1c70*/  @!P1 BRA `(.L_x_4877) ;  /* 0x0000013000149947 */ /* 0x001fea0003800000 */
.L_x_5050:
[----:B------:R-:W-:Y:S01]  /*1c80*/  BAR.SYNC.DEFER_BLOCKING 0xe, 0x100 ;  /* 0x0384000000007b1d */ /* 0x000fe20000010000 */
[----:B------:R-:W-:Y:S02]  /*1c90*/  UIADD3 UR4, UR42, 0x26800, URZ ;  /* 0x000268002a047890 */ /* 0x000fe4000fffe03f */
[----:B------:R-:W-:Y:S02]  /*1ca0*/  ULEA UR18, UR38, UR20, 0xc ;  /* 0x0000001426127291 */ /* 0x000fe4000f8e603f */
[----:B------:R-:W-:Y:S01]  /*1cb0*/  USHF.R.U32.HI UR4, URZ, 0x4, UR4 ;  /* 0x000000043f047899 */ /* 0x000fe20008011604 */
[----:B------:R-:W-:Y:S01]  /*1cc0*/  UMOV UR19, 0x40000040 ;  /* 0x4000004000137882 */ /* 0x000fe20000000000 */
[----:B------:R-:W-:Y:S02]  /*1cd0*/  UMOV UR17, 0x40000040 ;  /* 0x4000004000117882 */ /* 0x000fe40000000000 */
[----:B------:R-:W-:Y:S02]  /*1ce0*/  ULOP3.LUT UR4, UR4, 0x3fff, URZ, 0xc0, !UPT ;  /* 0x00003fff04047892 */ /* 0x000fe4000f8ec03f */
[----:B------:R-:W-:-:S02]  /*1cf0*/  UIADD3 UR6, UR18, 0x80, URZ ;  /* 0x0000008012067890 */ /* 0x000fc4000fffe03f */
[----:B------:R-:W-:Y:S01]  /*1d00*/  ULOP3.LUT UR16, UR4, 0x10000, URZ, 0xfc, !UPT ;  /* 0x0001000004107892 */ /* 0x000fe2000f8efc3f */
[----:B------:R-:W-:Y:S01]  /*1d10*/  UMOV UR7, 0x40000040 ;  /* 0x4000004000077882 */ /* 0x000fe20000000000 */
[----:B------:R-:W-:Y:S02]  /*1d20*/  UMOV UR5, 0x40000040 ;  /* 0x4000004000057882 */ /* 0x000fe40000000000 */
[----:B------:R-:W-:Y:S02]  /*1d30*/  UIADD3 UR4, UR16, 0x2, URZ ;  /* 0x0000000210047890 */ /* 0x000fe4000fffe03f */
[----:B------:R-:W-:Y:S02]  /*1d40*/  UIADD3 UR10, UR18, 0x100, URZ ;  /* 0x00000100120a7890 */ /* 0x000fe4000fffe03f */
[----:B------:R-:W-:Y:S01]  /*1d50*/  UIADD3 UR8, UR16, 0x4, URZ ;  /* 0x0000000410087890 */ /* 0x000fe2000fffe03f */
[----:B------:R-:W-:Y:S01]  /*1d60*/  UMOV UR11, 0x40000040 ;  /* 0x40000040000b7882 */ /* 0x000fe20000000000 */
[----:B------:R-:W-:Y:S01]  /*1d70*/  WARPGROUP.ARRIVE ;  /* 0x00000000000079c5 */ /* 0x000fe20000000000 */
[----:B------:R-:W-:Y:S01]  /*1d80*/  UMOV UR9, 0x40000040 ;  /* 0x4000004000097882 */ /* 0x000fe20000000000 */
[----:B------:R-:W-:-:S02]  /*1d90*/  UIADD3 UR14, UR18, 0x180, URZ ;  /* 0x00000180120e7890 */ /* 0x000fc4000fffe03f */
[----:B------:R-:W-:Y:S02]  /*1da0*/  UIADD3 UR12, UR16, 0x6, URZ ;  /* 0x00000006100c7890 */ /* 0x000fe4000fffe03f */
[----:B------:R-:W-:Y:S01]  /*1db0*/  HGMMA.64x256x16.F32 R24, gdesc[UR16].tnspB, RZ, !UPT, gsb0 ;  /* 0x43e00000101879f0 */ /* 0x000fe2000c0008ff */
[----:B------:R-:W-:Y:S01]  /*1dc0*/  UMOV UR15, 0x40000040 ;  /* 0x40000040000f7882 */ /* 0x000fe20000000000 */
[----:B------:R-:W-:Y:S01]  /*1dd0*/  UMOV UR13, 0x40000040 ;  /* 0x40000040000d7882 */ /* 0x000fe20000000000 */
        /* <DEDUP_REMOVED lines=16> */
.L_x_4878:
[----:B------:R-:W-:Y:S01]  /*1ee0*/  VIADD R4, R4, 0xfffffffe ;  /* 0xfffffffe04047836 */ /* 0x000fe20000000000 */
[----:B------:R-:W-:-:S04]  /*1ef0*/  UIADD3 UR6, UR21, 0x28c60, URZ ;  /* 0x00028c6015067890 */ /* 0x000fc8000fffe03f */
[----:B------:R-:W-:Y:S01]  /*1f00*/  ISETP.GE.AND P1, PT, R4, R5, PT ;  /* 0x000000050400720c */ /* 0x000fe20003f26270 */
[----:B------:R-:W-:-:S09]  /*1f10*/  UPRMT UR6, UR40, 0x654, UR6 ;  /* 0x0000065428067896 */ /* 0x000fd20008000006 */
[----:B------:R-:W-:Y:S03]  /*1f20*/  SYNCS.ARRIVE.TRANS64.RED.A1T0 RZ, [UR6], RZ ;  /* 0x000000ffffff79a7 */ /* 0x000fe60008100406 */
[----:B------:R-:W-:Y:S05]  /*1f30*/  @!P1 BRA `(.L_x_4879) ;  /* 0x0000000800d89947 */ /* 0x000fea0003800000 */
.L_x_4885:
[----:B------:R-:W-:Y:S01]  /*1f40*/  BAR.SYNC.DEFER_BLOCKING 0xe, 0x100 ;  /* 0x0384000000007b1d */ /* 0x000fe20000010000 */
[----:B01----:R-:W-:Y:S01]  /*1f50*/  IMAD.U32 R3, RZ, RZ, UR38 ;  /* 0x00000026ff037e24 */ /* 0x003fe2000f8e00ff */
[----:B------:R-:W-:Y:S01]  /*1f60*/  UIADD3 UR38, UR38, 0x1, URZ ;  /* 0x0000000126267890 */ /* 0x000fe2000fffe03f */
[C---:B------:R-:W-:Y:S01]  /*1f70*/  ISETP.GT.AND P2, PT, R4.reuse, R5, PT ;  /* 0x000000050400720c */ /* 0x040fe20003f44270 */
        /* <DEDUP_REMOVED lines=139> */
.L_x_4880:
[----:B------:R-:W-:Y:S01]  /*2830*/  ULEA UR21, UR38, UR42, 0x3 ;  /* 0x0000002a26157291 */ /* 0x000fe2000f8e183f */
[----:B------:R-:W-:-:S04]  /*2840*/  MOV R0, UR37 ;  /* 0x0000002500007c02 */ /* 0x000fc80008000f00 */
[----:B------:R-:W-:-:S04]  /*2850*/  SHF.L.U32 R0, R0, 0x1f, RZ ;  /* 0x0000001f00007819 */ /* 0x000fc800000006ff */
[----:B------:R0:W1:Y:S01]  /*2860*/  SYNCS.PHASECHK.TRANS64.TRYWAIT P1, [UR21+0x28c50], R0 ;  /* 0x028c5000ff0075a7 */ /* 0x0000620008020155 */
[----:B------:R-:W-:Y:S05]  /*2870*/  @!P0 BRA `(.L_x_4881) ;  /* 0x0000000000048947 */ /* 0x000fea0003800000 */
[----:B------:R-:W-:Y:S01]  /*2880*/  BPT.TRAP 0x1 ;  /* 0x000000040000795c */ /* 0x000fe20000300000 */
.L_x_4881:
[----:B-1----:R-:W-:Y:S05]  /*2890*/  @P1 BRA `(.L_x_4882) ;  /* 0x0000000000081947 */ /* 0x002fea0003800000 */
[----:B------:R-:W1:Y:S02]  /*28a0*/  SYNCS.PHASECHK.TRANS64.TRYWAIT P1, [UR21+0x28c50], R0 ;  /* 0x028c5000ff0075a7 */ /* 0x000e640008020155 */
[----:B-1----:R-:W-:Y:S05]  /*28b0*/  @!P1 BRA `(.L_x_4883) ;  /* 0x00000124001c9947 */ /* 0x002fea0003800000 */
.L_x_4882:
[----:B------:R-:W-:Y:S01]  /*28c0*/  ULEA UR18, UR38, UR20, 0xc ;  /* 0x0000001426127291 */ /* 0x000fe2000f8e603f */
[----:B------:R-:W-:Y:S01]  /*28d0*/  WARPGROUP.ARRIVE ;  /* 0x00000000000079c5 */ /* 0x000fe20000000000 */
[----:B------:R-:W-:Y:S01]  /*28e0*/  UMOV UR19, 0x40000040 ;  /* 0x4000004000137882 */ /* 0x000fe20000000000 */
[----:B------:R-:W-:Y:S01]  /*28f0*/  UMOV UR7, 0x40000040 ;  /* 0x4000004000077882 */ /* 0x000fe20000000000 */
[----:B------:R-:W-:Y:S02]  /*2900*/  UIADD3 UR6, UR18, 0x80, URZ ;  /* 0x0000008012067890 */ /* 0x000fe4000fffe03f */
[----:B------:R-:W-:Y:S01]  /*2910*/  UIADD3 UR10, UR18, 0x100, URZ ;  /* 0x00000100120a7890 */ /* 0x000fe2000fffe03f */
[----:B------:R-:W-:Y:S02]  /*2920*/  UMOV UR11, 0x40000040 ;  /* 0x40000040000b7882 */ /* 0x000fe40000000000 */
[----:B------:R-:W-:Y:S01]  /*2930*/  HGMMA.64x256x16.F32 R24, gdesc[UR16].tnspB, R24, gsb0 ;  /* 0x43e00000101879f0 */ /* 0x000fe20008000818 */
[----:B------:R-:W-:Y:S01]  /*2940*/  UIADD3 UR14, UR18, 0x180, URZ ;  /* 0x00000180120e7890 */ /* 0x000fe2000fffe03f */
[----:B------:R-:W-:Y:S01]  /*2950*/  UMOV UR15, 0x40000040 ;  /* 0x40000040000f7882 */ /* 0x000fe20000000000 */
[----:B------:R-:W-:-:S02]  /*2960*/  WARPGROUP.DEPBAR.LE gsb0, 0x0 ;  /* 0x00008000000079c5 */ /* 0x000fc40000010000 */
        /* <DEDUP_REMOVED lines=15> */
.L_x_4884:
[----:B------:R-:W-:-:S04]  /*2a60*/  UIADD3 UR6, UR21, 0x28c60, URZ ;  /* 0x00028c6015067890 */ /* 0x000fc8000fffe03f */
[----:B------:R-:W-:-:S09]  /*2a70*/  UPRMT UR6, UR40, 0x654, UR6 ;  /* 0x0000065428067896 */ /* 0x000fd20008000006 */
[----:B------:R-:W-:Y:S01]  /*2a80*/  SYNCS.ARRIVE.TRANS64.RED.A1T0 RZ, [UR6], RZ ;  /* 0x000000ffffff79a7 */ /* 0x000fe20008100406 */
[----:B------:R-:W-:Y:S05]  /*2a90*/  @P2 BRA `(.L_x_4885) ;  /* 0xfffffff400282947 */ /* 0x000fea000383ffff */
.L_x_4879:
[----:B------:R-:W-:Y:S01]  /*2aa0*/  BAR.SYNC.DEFER_BLOCKING 0xe, 0x100 ;  /* 0x0384000000007b1d */ /* 0x000fe20000010000 */
[----:B01----:R-:W-:Y:S01]  /*2ab0*/  IMAD.U32 R3, RZ, RZ, UR38 ;  /* 0x00000026ff037e24 */ /* 0x003fe2000f8e00ff */
[----:B------:R-:W-:Y:S01]  /*2ac0*/  UIADD3 UR38, UR38, 0x1, URZ ;  /* 0x0000000126267890 */ /* 0x000fe2000fffe03f */
[----:B------:R-:W-:Y:S02]  /*2ad0*/  PLOP3.LUT P0, PT, PT, PT, PT, 0x8, 0x0 ;  /* 0x000000000000781c */ /* 0x000fe40003f0e170 */
        /* <DEDUP_REMOVED lines=140> */
.L_x_4868:
[----:B------:R-:W-:Y:S01]  /*33a0*/  ULDC UR4, c[0x0][0x448] ;  /* 0x0001120000047ab9 */ /* 0x000fe20000000800 */
[----:B------:R-:W-:Y:S02]  /*33b0*/  UIADD3 UR10, UR44, 0x3f, URZ ;  /* 0x0000003f2c0a7890 */ /* 0x000fe4000fffe03f */
[----:B------:R-:W-:Y:S01]  /*33c0*/  UISETP.NE.AND UP0, UPT, UR4, 0x1, UPT ;  /* 0x000000010400788c */ /* 0x000fe2000bf05270 */
[----:B------:R-:W-:Y:S02]  /*33d0*/  ULDC UR11, c[0x0][0x288] ;  /* 0x0000a200000b7ab9 */ /* 0x000fe40000000800 */
[----:B------:R-:W-:Y:S01]  /*33e0*/  ULDC.64 UR4, c[0x0][0x9e0] ;  /* 0x0002780000047ab9 */ /* 0x000fe20000000a00 */
[----:B------:R-:W-:Y:S02]  /*33f0*/  UP2UR UR51, UPR, URZ, 0x1 ;  /* 0x000000013f337883 */ /* 0x000fe40008000000 */
[----:B------:R-:W-:-:S04]  /*3400*/  UIADD3 UR12, -UR11, 0x1, URZ ;  /* 0x000000010b0c7890 */ /* 0x000fc8000fffe13f */
[----:B------:R-:W-:Y:S01]  /*3410*/  UIMAD UR12, UR49, UR6, UR12 ;  /* 0x00000006310c72a4 */ /* 0x000fe2000f8e020c */
[----:B------:R-:W-:Y:S01]  /*3420*/  @UP0 ULDC UR8, c[0x0][0x44c] ;  /* 0x0001130000080ab9 */ /* 0x000fe20000000800 */
[----:B------:R-:W-:Y:S01]  /*3430*/  @UP0 ULDC UR13, c[0x0][0x450] ;  /* 0x00011400000d0ab9 */ /* 0x000fe20000000800 */
[----:B------:R-:W-:-:S04]  /*3440*/  UIMAD.WIDE.U32 UR8, UR10, UR8, URZ ;  /* 0x000000080a0872a5 */ /* 0x000fc8000f8e003f */
[----:B------:R-:W-:Y:S02]  /*3450*/  @UP0 USHF.R.U32.HI UR10, URZ, UR13, UR9 ;  /* 0x0000000d3f0a0299 */ /* 0x000fe40008011609 */
[----:B------:R-:W-:Y:S02]  /*3460*/  UISETP.GE.AND UP0, UPT, UR5, 0x1, UPT ;  /* 0x000000010500788c */ /* 0x000fe4000bf06270 */
[----:B------:R-:W-:Y:S02]  /*3470*/  UIADD3 UR10, UR12, UR10, URZ ;  /* 0x0000000a0c0a7290 */ /* 0x000fe4000fffe03f */
[----:B------:R-:W-:Y:S02]  /*3480*/  UP2UR UR50, UPR, URZ, 0x1 ;  /* 0x000000013f327883 */ /* 0x000fe40008000000 */
[----:B------:R-:W-:Y:S01]  /*3490*/  PLOP3.LUT P0, PT, PT, PT, UP0, 0x40, 0x0 ;  /* 0x000000000000781c */ /* 0x000fe20003f0e808 */
[----:B------:R-:W-:-:S06]  /*34a0*/  UIADD3 UR4, UR10, UR4, URZ ;  /* 0x000000040a047290 */ /* 0x000fcc000fffe03f */
[----:B------:R-:W-:-:S06]  /*34b0*/  IMAD.U32 R0, RZ, RZ, UR4 ;  /* 0x00000004ff007e24 */ /* 0x000fcc000f8e00ff */
[----:B------:R-:W-:Y:S05]  /*34c0*/  @P0 BRA `(.L_x_4886) ;  /* 0x0000000000400947 */ /* 0x000fea0003800000 */
        /* <DEDUP_REMOVED lines=10> */
.L_x_4887:
[----:B------:R-:W-:-:S11]  /*3570*/  UISETP.NE.AND UP0, UPT, UR5, 0x1, UPT ;  /* 0x000000010500788c */ /* 0x000fd6000bf05270 */
[----:B------:R-:W-:Y:S02]  /*3580*/  @UP0 ULDC.64 UR12, c[0x0][0x9e8] ;  /* 0x00027a00000c0ab9 */ /* 0x000fe40000000a00 */
[----:B------:R-:W-:-:S04]  /*3590*/  UIMAD.WIDE.U32 UR8, UR4, UR12, URZ ;  /* 0x0000000c040872a5 */ /* 0x000fc8000f8e003f */
[----:B------:R-:W-:-:S12]  /*35a0*/  @UP0 USHF.R.U32.HI UR4, URZ, UR13, UR9 ;  /* 0x0000000d3f040299 */ /* 0x000fd80008011609 */
.L_x_4888:
[----:B------:R-:W-:-:S06]  /*35b0*/  UIMAD UR4, UR4, UR5, UR5 ;  /* 0x00000005040472a4 */ /* 0x000fcc000f8e0205 */
[----:B------:R-:W-:-:S07]  /*35c0*/  VIMNMX R0, R0, UR4, PT ;  /* 0x0000000400007c48 */ /* 0x000fce000bfe0100 */
.L_x_4886:
[----:B------:R-:W-:Y:S01]  /*35d0*/  UISETP.NE.AND UP0, UPT, UR51, URZ, UPT ;  /* 0x0000003f3300728c */ /* 0x000fe2000bf05270 */
[----:B------:R-:W-:Y:S01]  /*35e0*/  IADD3 R0, R0, 0x3f, RZ ;  /* 0x0000003f00007810 */ /* 0x000fe20007ffe0ff */
[----:B------:R-:W-:Y:S01]  /*35f0*/  UMOV UR4, UR44 ;  /* 0x0000002c00047c82 */ /* 0x000fe20008000000 */
[----:B------:R-:W-:Y:S02]  /*3600*/  UIMAD UR6, UR49, UR6, -UR11 ;  /* 0x00000006310672a4 */ /* 0x000fe4000f8e0a0b */
[----:B------:R-:W-:-:S04]  /*3610*/  SHF.R.S32.HI R3, RZ, 0x1f, R0 ;  /* 0x0000001fff037819 */ /* 0x000fc80000011400 */
[----:B------:R-:W-:Y:S02]  /*3620*/  LEA.HI R3, R3, R0, RZ, 0x6 ;  /* 0x0000000003037211 */ /* 0x000fe400078f30ff */
[----:B------:R-:W-:Y:S01]  /*3630*/  @UP0 ULDC UR8, c[0x0][0x44c] ;  /* 0x0001130000080ab9 */ /* 0x000fe20000000800 */
[----:B------:R-:W-:Y:S01]  /*3640*/  @UP0 ULDC UR10, c[0x0][0x450] ;  /* 0x00011400000a0ab9 */ /* 0x000fe20000000800 */
[----:B------:R-:W-:Y:S01]  /*3650*/  UIMAD.WIDE.U32 UR8, UR44, UR8, URZ ;  /* 0x000000082c0872a5 */ /* 0x000fe2000f8e003f */
[----:B------:R-:W-:-:S03]  /*3660*/  SHF.R.S32.HI R3, RZ, 0x6, R3 ;  /* 0x00000006ff037819 */ /* 0x000fc60000011403 */
[----:B------:R-:W-:Y:S01]  /*3670*/  @UP0 USHF.R.U32.HI UR4, URZ, UR10, UR9 ;  /* 0x0000000a3f040299 */ /* 0x000fe20008011609 */
[----:B------:R-:W-:Y:S01]  /*3680*/  VIMNMX R152, R3, UR7, PT ;  /* 0x0000000703987c48 */ /* 0x000fe2000bfe0100 */
[----:B------:R-:W-:Y:S02]  /*3690*/  UISETP.GE.AND UP0, UPT, UR5, 0x1, UPT ;  /* 0x000000010500788c */ /* 0x000fe4000bf06270 */
[----:B------:R-:W-:Y:S01]  /*36a0*/  UIADD3 UR4, UR6, UR4, URZ ;  /* 0x0000000406047290 */ /* 0x000fe2000fffe03f */
[----:B------:R-:W-:-:S03]  /*36b0*/  ULDC UR8, c[0x0][0x9dc] ;  /* 0x0002770000087ab9 */ /* 0x000fc60000000800 */
[----:B------:R-:W-:Y:S01]  /*36c0*/  PLOP3.LUT P0, PT, PT, PT, UP0, 0x40, 0x0 ;  /* 0x000000000000781c */ /* 0x000fe20003f0e808 */
[----:B------:R-:W-:-:S12]  /*36d0*/  UIADD3 UR8, UR4, -UR8, URZ ;  /* 0x8000000804087290 */ /* 0x000fd8000fffe03f */
[----:B------:R-:W-:Y:S05]  /*36e0*/  @P0 BRA `(.L_x_4889) ;  /* 0x0000000000440947 */ /* 0x000fea0003800000 */
        /* <DEDUP_REMOVED lines=10> */
.L_x_4890:
[----:B------:R-:W-:-:S11]  /*3790*/  UISETP.NE.AND UP0, UPT, UR5, 0x1, UPT ;  /* 0x000000010500788c */ /* 0x000fd6000bf05270 */
[----:B------:R-:W-:Y:S02]  /*37a0*/  @UP0 ULDC.64 UR10, c[0x0][0x9e8] ;  /* 0x00027a00000a0ab9 */ /* 0x000fe40000000a00 */
[----:B------:R-:W-:-:S04]  /*37b0*/  UIMAD.WIDE.U32 UR6, UR4, UR10, URZ ;  /* 0x0000000a040672a5 */ /* 0x000fc8000f8e003f */
[----:B------:R-:W-:-:S12]  /*37c0*/  @UP0 USHF.R.U32.HI UR4, URZ, UR11, UR7 ;  /* 0x0000000b3f040299 */ /* 0x000fd80008011607 */
.L_x_4891:
[----:B------:R-:W-:-:S04]  /*37d0*/  UIMAD UR4, UR4, UR5, URZ ;  /* 0x00000005040472a4 */ /* 0x000fc8000f8e023f */
[----:B------:R-:W-:-:S04]  /*37e0*/  UISETP.LT.AND UP0, UPT, UR8, UR4, UPT ;  /* 0x000000040800728c */ /* 0x000fc8000bf01270 */
[----:B------:R-:W-:-:S12]  /*37f0*/  USEL UR8, UR8, UR4, !UP0 ;  /* 0x0000000408087287 */ /* 0x000fd8000c000000 */
.L_x_4889:
[----:B------:R-:W-:Y:S01]  /*3800*/  USHF.R.S32.HI UR4, URZ, 0x1f, UR8 ;  /* 0x0000001f3f047899 */ /* 0x000fe20008011408 */
[----:B------:R-:W-:Y:S01]  /*3810*/  PLOP3.LUT P0, PT, PT, PT, PT, 0x80, 0x0 ;  /* 0x000000000000781c */ /* 0x000fe20003f0f070 */
[----:B------:R-:W-:Y:S01]  /*3820*/  IMAD.MOV.U32 R0, RZ, RZ, RZ ;  /* 0x000000ffff007224 */ /* 0x000fe200078e00ff */
[----:B------:R-:W-:Y:S01]  /*3830*/  CS2R R150, SRZ ;  /* 0x0000000000967805 */ /* 0x000fe2000001ff00 */
[----:B------:R-:W-:Y:S01]  /*3840*/  ULEA.HI UR4, UR4, UR8, URZ, 0x6 ;  /* 0x0000000804047291 */ /* 0x000fe2000f8f303f */
[----:B------:R-:W-:Y:S01]  /*3850*/  IMAD.MOV.U32 R3, RZ, RZ, RZ ;  /* 0x000000ffff037224 */ /* 0x000fe200078e00ff */
[----:B------:R-:W-:Y:S02]  /*3860*/  CS2R R148, SRZ ;  /* 0x0000000000947805 */ /* 0x000fe4000001ff00 */
[----:B------:R-:W-:Y:S01]  /*3870*/  CS2R R146, SRZ ;  /* 0x0000000000927805 */ /* 0x000fe2000001ff00 */
[----:B------:R-:W-:Y:S01]  /*3880*/  USHF.R.S32.HI UR4, URZ, 0x6, UR4 ;  /* 0x000000063f047899 */ /* 0x000fe20008011404 */
[----:B------:R-:W-:-:S02]  /*3890*/  CS2R R144, SRZ ;  /* 0x0000000000907805 */ /* 0x000fc4000001ff00 */
[----:B------:R-:W-:Y:S02]  /*38a0*/  CS2R R164, SRZ ;  /* 0x0000000000a47805 */ /* 0x000fe4000001ff00 */
[----:B------:R-:W-:Y:S01]  /*38b0*/  CS2R R140, SRZ ;  /* 0x00000000008c7805 */ /* 0x000fe2000001ff00 */
[----:B------:R-:W-:Y:S01]  /*38c0*/  UISETP.LT.AND UP0, UPT, URZ, UR4, UPT ;  /* 0x000000043f00728c */ /* 0x000fe2000bf01270 */
[----:B------:R-:W-:Y:S02]  /*38d0*/  CS2R R162, SRZ ;  /* 0x0000000000a27805 */ /* 0x000fe4000001ff00 */
[----:B------:R-:W-:Y:S02]  /*38e0*/  CS2R R136, SRZ ;  /* 0x0000000000887805 */ /* 0x000fe4000001ff00 */
[----:B------:R-:W-:Y:S01]  /*38f0*/  CS2R R160, SRZ ;  /* 0x0000000000a07805 */ /* 0x000fe2000001ff00 */
[----:B------:R-:W-:Y:S01]  /*3900*/  USEL UR47, URZ, UR4, !UP0 ;  /* 0x000000043f2f7287 */ /* 0x000fe2000c000000 */
[----:B------:R-:W-:-:S02]  /*3910*/  CS2R R132, SRZ ;  /* 0x0000000000847805 */ /* 0x000fc4000001ff00 */
[----:B------:R-:W-:Y:S02]  /*3920*/  CS2R R158, SRZ ;  /* 0x00000000009e7805 */ /* 0x000fe4000001ff00 */
[----:B------:R-:W-:Y:S02]  /*3930*/  CS2R R156, SRZ ;  /* 0x00000000009c7805 */ /* 0x000fe4000001ff00 */
[----:B------:R-:W-:Y:S02]  /*3940*/  CS2R R128, SRZ ;  /* 0x0000000000807805 */ /* 0x000fe4000001ff00 */
[----:B------:R-:W-:Y:S02]  /*3950*/  CS2R R154, SRZ ;  /* 0x00000000009a7805 */ /* 0x000fe4000001ff00 */
[----:B------:R-:W-:Y:S01]  /*3960*/  ISETP.GT.AND P1, PT, R152, UR47, PT ;  /* 0x0000002f98007c0c */ /* 0x000fe2000bf24270 */
        /* <DEDUP_REMOVED lines=51> */
[----:B------:R-:W-:Y:S01]  /*3ca0*/  MOV R210, RZ ;  /* 0x000000ff00d27202 */ /* 0x000fe20000000f00 */
[----:B------:R-:W-:Y:S06]  /*3cb0*/  @!P1 BRA `(.L_x_4875) ;  /* 0x000000a0007c9947 */ /* 0x000fec0003800000 */
        /* <DEDUP_REMOVED lines=11> */
[----:B------:R-:W-:-:S04]  /*3d70*/  ULOP3.LUT UR5, UR5, 0x3fff, URZ, 0xc0, !UPT ;  /* 0x00003fff05057892 */ /* 0x000fc8000f8ec03f */
[----:B------:R-:W-:-:S04]  /*3d80*/  ULOP3.LUT UR48, UR5, 0x2000000, URZ, 0xfc, !UPT ;  /* 0x0200000005307892 */ /* 0x000fc8000f8efc3f */
[----:B------:R-:W-:Y:S08]  /*3d90*/  @!P0 BRA `(.L_x_4892) ;  /* 0x0000000000408947 */ /* 0x000ff00003800000 */
        /* <DEDUP_REMOVED lines=16> */
.L_x_4892:
        /* <DEDUP_REMOVED lines=9> */
.L_x_5051:
[----:B------:R-:W-:Y:S05]  /*3f30*/  @!P0 BRA `(.L_x_4894) ;  /* 0x0000000000048947 */ /* 0x000fea0003800000 */
[----:B------:R-:W-:Y:S01]  /*3f40*/  BPT.TRAP 0x1 ;  /* 0x000000040000795c */ /* 0x000fe20000300000 */
.L_x_4894:
[----:B------:R-:W-:Y:S01]  /*3f50*/  IMAD.U32 R8, RZ, RZ, UR37 ;  /* 0x00000025ff087e24 */ /* 0x000fe2000f8e00ff */
[----:B------:R-:W-:-:S04]  /*3f60*/  MOV R7, UR38 ;  /* 0x0000002600077c02 */ /* 0x000fc80008000f00 */
[----:B------:R-:W-:Y:S02]  /*3f70*/  LEA R7, R7, UR42, 0x3 ;  /* 0x0000002a07077c11 */ /* 0x000fe4000f8e18ff */
[----:B------:R-:W-:-:S04]  /*3f80*/  SHF.L.U32 R8, R8, 0x1f, RZ ;  /* 0x0000001f08087819 */ /* 0x000fc800000006ff */
[----:B------:R1:W2:Y:S01]  /*3f90*/  SYNCS.PHASECHK.TRANS64.TRYWAIT P1, [R7+URZ+0x28c30], R8 ;  /* 0x028c3008070075a7 */ /* 0x0002a2000802017f */
[----:B------:R-:W-:Y:S05]  /*3fa0*/  @!P0 BRA `(.L_x_4895) ;  /* 0x0000000000048947 */ /* 0x000fea0003800000 */
[----:B------:R-:W-:Y:S01]  /*3fb0*/  BPT.TRAP 0x1 ;  /* 0x000000040000795c */ /* 0x000fe20000300000 */
.L_x_4895:
[----:B--2---:R-:W-:Y:S05]  /*3fc0*/  @P1 BRA `(.L_x_4896) ;  /* 0x0000000000081947 */ /* 0x004fea0003800000 */
[----:B------:R-:W2:Y:S02]  /*3fd0*/  SYNCS.PHASECHK.TRANS64.TRYWAIT P1, [R7+URZ+0x28c30], R8 ;  /* 0x028c3008070075a7 */ /* 0x000ea4000802017f */
[----:B--2---:R-:W-:Y:S05]  /*3fe0*/  @!P1 BRA `(.L_x_4897) ;  /* 0x0000010c00809947 */ /* 0x004fea0003800000 */
.L_x_4896:
        /* <DEDUP_REMOVED lines=40> */
.L_x_4898:
[----:B------:R-:W-:Y:S01]  /*4270*/  UISETP.NE.AND UP1, UPT, UR51, URZ, UPT ;  /* 0x0000003f3300728c */ /* 0x000fe2000bf25270 */
[----:B------:R-:W0:Y:S01]  /*4280*/  LDC R9, c[0x0][0x2f0] ;  /* 0x0000bc00ff097b82 */ /* 0x000e220000000800 */
[----:B------:R-:W-:Y:S01]  /*4290*/  VIADD R3, R185, UR44 ;  /* 0x0000002cb9037c36 */ /* 0x000fe20008000000 */
[----:B------:R-:W-:Y:S01]  /*42a0*/  R2UR UR6, R7 ;  /* 0x00000000070672ca */ /* 0x000fe200000e0000 */
[----:B------:R-:W-:Y:S02]  /*42b0*/  UISETP.NE.AND UP0, UPT, UR50, URZ, UPT ;  /* 0x0000003f3200728c */ /* 0x000fe4000bf05270 */
[----:B------:R-:W-:Y:S01]  /*42c0*/  PLOP3.LUT P1, PT, PT, PT, UP1, 0x80, 0x0 ;  /* 0x000000000000781c */ /* 0x000fe20003f2f018 */
[----:B------:R-:W-:Y:S01]  /*42d0*/  IMAD.MOV.U32 R4, RZ, RZ, R3 ;  /* 0x000000ffff047224 */ /* 0x000fe200078e0003 */
[----:B------:R-:W-:Y:S01]  /*42e0*/  PLOP3.LUT P2, PT, PT, PT, UP1, 0x80, 0x0 ;  /* 0x000000000000781c */ /* 0x000fe20003f4f018 */
[----:B------:R-:W3:Y:S01]  /*42f0*/  LDC R12, c[0x0][0x288] ;  /* 0x0000a200ff0c7b82 */ /* 0x000ee20000000800 */
[----:B------:R-:W-:Y:S01]  /*4300*/  ULDC UR7, c[0x0][0x9d8] ;  /* 0x0002760000077ab9 */ /* 0x000fe20000000800 */
[----:B------:R-:W-:Y:S01]  /*4310*/  @UP1 ULDC UR10, c[0x0][0x44c] ;  /* 0x00011300000a1ab9 */ /* 0x000fe20000000800 */
[----:B------:R-:W-:Y:S01]  /*4320*/  FMUL.FTZ R30, R30, UR7 ;  /* 0x000000071e1e7c20 */ /* 0x000fe20008410000 */
[----:B------:R-:W-:Y:S01]  /*4330*/  FMUL.FTZ R24, R24, UR7 ;  /* 0x0000000718187c20 */ /* 0x000fe20008410000 */
[----:B------:R-:W-:Y:S01]  /*4340*/  FMUL.FTZ R25, R25, UR7 ;  /* 0x0000000719197c20 */ /* 0x000fe20008410000 */
[----:B------:R-:W-:Y:S01]  /*4350*/  FMUL.FTZ R26, R26, UR7 ;  /* 0x000000071a1a7c20 */ /* 0x000fe20008410000 */
[----:B------:R-:W-:Y:S01]  /*4360*/  UIADD3 UR6, UR6, 0x28c40, URZ ;  /* 0x00028c4006067890 */ /* 0x000fe2000fffe03f */
[----:B------:R-:W-:Y:S01]  /*4370*/  FMUL.FTZ R27, R27, UR7 ;  /* 0x000000071b1b7c20 */ /* 0x000fe20008410000 */
[----:B------:R-:W-:Y:S01]  /*4380*/  FMUL.FTZ R28, R28, UR7 ;  /* 0x000000071c1c7c20 */ /* 0x000fe20008410000 */
[----:B------:R-:W-:Y:S01]  /*4390*/  @P1 IMAD.HI.U32 R5, R3, UR10, RZ ;  /* 0x0000000a03051c27 */ /* 0x000fe2000f8e00ff */
[----:B------:R-:W-:Y:S01]  /*43a0*/  @UP1 ULDC UR10, c[0x0][0x450] ;  /* 0x00011400000a1ab9 */ /* 0x000fe20000000800 */
[----:B------:R-:W-:-:S02]  /*43b0*/  UPRMT UR6, UR40, 0x654, UR6 ;  /* 0x0000065428067896 */ /* 0x000fc40008000006 */
[----:B------:R-:W-:Y:S01]  /*43c0*/  FMUL.FTZ R29, R29, UR7 ;  /* 0x000000071d1d7c20 */ /* 0x000fe20008410000 */
[----:B------:R-:W-:Y:S01]  /*43d0*/  IMAD.MOV.U32 R3, RZ, RZ, -0x40 ;  /* 0xffffffc0ff037424 */ /* 0x000fe200078e00ff */
[----:B------:R-:W-:Y:S01]  /*43e0*/  @P2 SHF.R.U32.HI R4, RZ, UR10, R5 ;  /* 0x0000000aff042c19 */ /* 0x000fe20008011605 */
[----:B------:R-:W-:Y:S01]  /*43f0*/  FMUL.FTZ R32, R32, UR7 ;  /* 0x0000000720207c20 */ /* 0x000fe20008410000 */
[----:B------:R-:W-:Y:S01]  /*4400*/  FMUL.FTZ R33, R33, UR7 ;  /* 0x0000000721217c20 */ /* 0x000fe20008410000 */
[----:B------:R-:W-:Y:S02]  /*4410*/  IMAD R6, R152, R3, 0x41 ;  /* 0x0000004198067424 */ /* 0x000fe400078e0203 */
[----:B------:R-:W-:Y:S01]  /*4420*/  FMUL.FTZ R36, R36, UR7 ;  /* 0x0000000724247c20 */ /* 0x000fe20008410000 */
[----:B------:R-:W4:Y:S01]  /*4430*/  SHFL.IDX PT, R56, R4, RZ, 0x1c1f ;  /* 0x001c1fff04387589 */ /* 0x000f2200000e0000 */
        /* <DEDUP_REMOVED lines=18> */
[----:B------:R5:W1:Y:S01]  /*4560*/  MUFU.TANH R10, R30 ;  /* 0x0000001e000a7308 */ /* 0x000a620000002400 */
[----:B0-----:R-:W-:Y:S01]  /*4570*/  IMAD R5, R9, UR49, R6 ;  /* 0x0000003109057c24 */ /* 0x001fe2000f8e0206 */
[----:B------:R-:W-:Y:S01]  /*4580*/  PLOP3.LUT P1, PT, PT, PT, UP0, 0x40, 0x0 ;  /* 0x000000000000781c */ /* 0x000fe20003f2e808 */
[----:B------:R-:W-:Y:S01]  /*4590*/  ULDC UR22, c[0x0][0x9dc] ;  /* 0x0002770000167ab9 */ /* 0x000fe20000000800 */
[----:B------:R-:W-:Y:S01]  /*45a0*/  SYNCS.ARRIVE.TRANS64.RED.A1T0 RZ, [UR6], RZ ;  /* 0x000000ffffff79a7 */ /* 0x000fe20008100406 */
[----:B------:R-:W-:Y:S01]  /*45b0*/  FMUL.FTZ R34, R34, UR7 ;  /* 0x0000000722227c20 */ /* 0x000fe20008410000 */
[----:B------:R-:W-:Y:S01]  /*45c0*/  ULOP3.LUT UR6, URZ, UR22, URZ, 0x33, !UPT ;  /* 0x000000163f067292 */ /* 0x000fe2000f8e333f */
[----:B---3--:R-:W-:Y:S01]  /*45d0*/  IADD3 R5, R5, -R12, -R2 ;  /* 0x8000000c05057210 */ /* 0x008fe20007ffe802 */
[----:B------:R-:W0:Y:S01]  /*45e0*/  MUFU.TANH R24, R24 ;  /* 0x0000001800187308 */ /* 0x000e220000002400 */
[----:B-----5:R-:W-:Y:S01]  /*45f0*/  LEA R30, R152, 0xffffffc0, 0x6 ;  /* 0xffffffc0981e7811 */ /* 0x020fe200078e30ff */
[----:B------:R-:W-:Y:S01]  /*4600*/  FMUL.FTZ R31, R31, UR7 ;  /* 0x000000071f1f7c20 */ /* 0x000fe20008410000 */
[----:B------:R-:W-:Y:S01]  /*4610*/  FMUL.FTZ R35, R35, UR7 ;  /* 0x0000000723237c20 */ /* 0x000fe20008410000 */
[----:B------:R-:W-:Y:S01]  /*4620*/  ULDC UR15, c[0x0][0x9e0] ;  /* 0x00027800000f7ab9 */ /* 0x000fe20000000800 */
[----:B------:R-:W-:Y:S01]  /*4630*/  FMUL.FTZ R38, R38, UR7 ;  /* 0x0000000726267c20 */ /* 0x000fe20008410000 */
[----:B------:R-:W-:-:S02]  /*4640*/  IMAD R3, R9, UR49, -R30 ;  /* 0x0000003109037c24 */ /* 0x000fc4000f8e0a1e */
        /* <DEDUP_REMOVED lines=28> */
[----:B-----5:R-:W-:-:S07]  /*4810*/  VIADD R34, R5, UR15 ;  /* 0x0000000f05227c36 */ /* 0x020fce0008000000 */
[----:B------:R5:W0:Y:S01]  /*4820*/  MUFU.TANH R15, R35 ;  /* 0x00000023000f7308 */ /* 0x000a220000002400 */
[----:B--2---:R-:W-:-:S04]  /*4830*/  IADD3 R31, -R2, R3, RZ ;  /* 0x00000003021f7210 */ /* 0x004fc80007ffe1ff */
[----:B----4-:R-:W-:-:S03]  /*4840*/  VIADDMNMX R3, R56, R34, R31, PT ;  /* 0x0000002238037246 */ /* 0x010fc6000380011f */
[----:B------:R2:W4:Y:S01]  /*4850*/  MUFU.TANH R20, R38 ;  /* 0x0000002600147308 */ /* 0x0005220000002400 */
[----:B-----5:R-:W-:-:S04]  /*4860*/  VIADD R35, R5, UR6 ;  /* 0x0000000605237c36 */ /* 0x020fc80008000000 */
[----:B------:R-:W-:Y:S02]  /*4870*/  IMAD.IADD R5, R35, 0x1, R56 ;  /* 0x0000000123057824 */ /* 0x000fe400078e0238 */
[----:B--2---:R-:W-:Y:S01]  /*4880*/  VIADD R38, R6, 0xffffffff ;  /* 0xffffffff06267836 */ /* 0x004fe20000000000 */
[----:B01-3--:R-:W-:Y:S06]  /*4890*/  @P1 BRA `(.L_x_4899) ;  /* 0x0000000000641947 */ /* 0x00bfec0003800000 */
[----:B------:R-:W-:Y:S01]  /*48a0*/  IMAD R11, R9, UR49, R56 ;  /* 0x00000031090b7c24 */ /* 0x000fe2000f8e0238 */
[----:B------:R-:W-:Y:S03]  /*48b0*/  BSSY B0, `(.L_x_4900) ;  /* 0x0000013000007945 */ /* 0x000fe60003800000 */
[----:B------:R-:W-:-:S05]  /*48c0*/  IMAD.IADD R11, R11, 0x1, -R12 ;  /* 0x000000010b0b7824 */ /* 0x000fca00078e0a0c */
[----:B------:R-:W-:-:S13]  /*48d0*/  ISETP.GT.AND P1, PT, R11, -0x1, PT ;  /* 0xffffffff0b00780c */ /* 0x000fda0003f24270 */
[----:B------:R-:W-:Y:S05]  /*48e0*/  @P1 BRA `(.L_x_4901) ;  /* 0x0000000000241947 */ /* 0x000fea0003800000 */
[----:B------:R-:W-:Y:S01]  /*48f0*/  ULDC UR6, c[0x0][0x9e4] ;  /* 0x0002790000067ab9 */ /* 0x000fe20000000800 */
[----:B------:R-:W-:Y:S02]  /*4900*/  LOP3.LUT R11, RZ, R11, RZ, 0x33, !PT ;  /* 0x0000000bff0b7212 */ /* 0x000fe400078e33ff */
[----:B------:R-:W-:-:S04]  /*4910*/  MOV R39, UR6 ;  /* 0x0000000600277c02 */ /* 0x000fc80008000f00 */
[----:B------:R-:W-:-:S13]  /*4920*/  ISETP.NE.AND P1, PT, R39, 0x1, PT ;  /* 0x000000012700780c */ /* 0x000fda0003f25270 */
[----:B------:R-:W0:Y:S02]  /*4930*/  @P1 LDC.64 R56, c[0x0][0x9e8] ;  /* 0x00027a00ff381b82 */ /* 0x000e240000000a00 */
[----:B0-----:R-:W-:-:S05]  /*4940*/  @P1 IMAD.HI.U32 R6, R11, R56, RZ ;  /* 0x000000380b061227 */ /* 0x001fca00078e00ff */
[----:B------:R-:W-:-:S04]  /*4950*/  @P1 SHF.R.U32.HI R11, RZ, R57, R6 ;  /* 0x00000039ff0b1219 */ /* 0x000fc80000011606 */
[----:B------:R-:W-:Y:S01]  /*4960*/  LOP3.LUT R11, RZ, R11, RZ, 0x33, !PT ;  /* 0x0000000bff0b7212 */ /* 0x000fe200078e33ff */
[----:B------:R-:W-:Y:S06]  /*4970*/  BRA `(.L_x_4902) ;  /* 0x0000000000187947 */ /* 0x000fec0003800000 */
.L_x_4901:
[----:B------:R-:W-:Y:S02]  /*4980*/  ULDC UR6, c[0x0][0x9e4] ;  /* 0x0002790000067ab9 */ /* 0x000fe40000000800 */
[----:B------:R-:W-:-:S05]  /*4990*/  IMAD.U32 R39, RZ, RZ, UR6 ;  /* 0x00000006ff277e24 */ /* 0x000fca000f8e00ff */
[----:B------:R-:W-:-:S13]  /*49a0*/  ISETP.NE.AND P1, PT, R39, 0x1, PT ;  /* 0x000000012700780c */ /* 0x000fda0003f25270 */
[----:B------:R-:W0:Y:S02]  /*49b0*/  @P1 LDC.64 R56, c[0x0][0x9e8] ;  /* 0x00027a00ff381b82 */ /* 0x000e240000000a00 */
[----:B0-----:R-:W-:-:S05]  /*49c0*/  @P1 IMAD.HI.U32 R6, R11, R56, RZ ;  /* 0x000000380b061227 */ /* 0x001fca00078e00ff */
[----:B------:R-:W-:-:S07]  /*49d0*/  @P1 SHF.R.U32.HI R11, RZ, R57, R6 ;  /* 0x00000039ff0b1219 */ /* 0x000fce0000011606 */
.L_x_4902:
[----:B------:R-:W-:Y:S05]  /*49e0*/  BSYNC B0 ;  /* 0x0000000000007941 */ /* 0x000fea0003800000 */
.L_x_4900:
[----:B------:R-:W-:-:S04]  /*49f0*/  IMAD R11, R11, R39, -R30 ;  /* 0x000000270b0b7224 */ /* 0x000fc800078e0a1e */
[----:B------:R-:W-:-:S05]  /*4a00*/  IMAD.IADD R6, R11, 0x1, -R2 ;  /* 0x000000010b067824 */ /* 0x000fca00078e0a02 */
[----:B------:R-:W-:Y:S02]  /*4a10*/  VIADDMNMX R3, R6, R39, R3, PT ;  /* 0x0000002706037246 */ /* 0x000fe40003800103 */
[----:B------:R-:W-:-:S07]  /*4a20*/  VIMNMX R5, R5, R6, !PT ;  /* 0x0000000605057248 */ /* 0x000fce0007fe0100 */
.L_x_4899:
[C---:B------:R-:W-:Y:S01]  /*4a30*/  ISETP.GE.AND P2, PT, R38.reuse, 0x9, PT ;  /* 0x000000092600780c */ /* 0x040fe20003f46270 */
[----:B------:R-:W0:Y:S01]  /*4a40*/  SHFL.IDX PT, R4, R4, 0x1, 0x1c1f ;  /* 0x003c1f0004047f89 */ /* 0x000e2200000e0000 */
[C---:B------:R-:W-:Y:S01]  /*4a50*/  ISETP.GE.AND P1, PT, R38.reuse, 0x2, PT ;  /* 0x000000022600780c */ /* 0x040fe20003f26270 */
[----:B------:R-:W-:Y:S01]  /*4a60*/  UISETP.NE.AND UP0, UPT, UR50, URZ, UPT ;  /* 0x0000003f3200728c */ /* 0x000fe2000bf05270 */
[C---:B------:R-:W-:Y:S02]  /*4a70*/  ISETP.GT.AND P3, PT, R5.reuse, 0x8, !P2 ;  /* 0x000000080500780c */ /* 0x040fe40005764270 */
[----:B------:R-:W-:Y:S02]  /*4a80*/  ISETP.GT.AND P4, PT, R5, 0x1, !P1 ;  /* 0x000000010500780c */ /* 0x000fe40004f84270 */
[----:B------:R-:W-:Y:S02]  /*4a90*/  ISETP.LT.OR P3, PT, R3, 0x9, P3 ;  /* 0x000000090300780c */ /* 0x000fe40001f61670 */
[----:B------:R-:W-:-:S02]  /*4aa0*/  ISETP.GE.AND P5, PT, R38, 0x11, PT ;  /* 0x000000112600780c */ /* 0x000fc40003fa6270 */
[----:B------:R-:W-:Y:S02]  /*4ab0*/  FSEL R58, R28, -INF , !P3 ;  /* 0xff8000001c3a7808 */ /* 0x000fe40005800000 */
[----:B------:R-:W-:Y:S02]  /*4ac0*/  ISETP.LT.OR P4, PT, R3, 0x2, P4 ;  /* 0x000000020300780c */ /* 0x000fe40002781670 */
[----:B------:R-:W-:Y:S02]  /*4ad0*/  ISETP.GT.AND P3, PT, R5, 0x10, !P5 ;  /* 0x000000100500780c */ /* 0x000fe40006f64270 */
[----:B------:R-:W-:Y:S02]  /*4ae0*/  ISETP.GE.AND P6, PT, R38, 0xa, PT ;  /* 0x0000000a2600780c */ /* 0x000fe40003fc6270 */
[----:B------:R-:W-:Y:S02]  /*4af0*/  FSEL R56, R25, -INF , !P4 ;  /* 0xff80000019387808 */ /* 0x000fe40006000000 */
[----:B------:R-:W-:-:S02]  /*4b00*/  P2R R39, PR, RZ, 0x20 ;  /* 0x00000020ff277803 */ /* 0x000fc40000000000 */
[----:B------:R-:W-:Y:S01]  /*4b10*/  ISETP.LT.OR P3, PT, R3, 0x11, P3 ;  /* 0x000000110300780c */ /* 0x000fe20001f61670 */
[----:B0-----:R-:W-:Y:S01]  /*4b20*/  IMAD.IADD R6, R35, 0x1, R4 ;  /* 0x0000000123067824 */ /* 0x001fe200078e0204 */
[----:B------:R-:W-:Y:S02]  /*4b30*/  ISETP.GT.AND P4, PT, R5, 0x9, !P6 ;  /* 0x000000090500780c */ /* 0x000fe40007784270 */
[----:B------:R-:W-:Y:S02]  /*4b40*/  ISETP.GE.AND P5, PT, R38, 0x12, PT ;  /* 0x000000122600780c */ /* 0x000fe40003fa6270 */
[----:B------:R-:W-:Y:S02]  /*4b50*/  FSEL R62, R32, -INF , !P3 ;  /* 0xff800000203e7808 */ /* 0x000fe40005800000 */
[----:B------:R-:W-:Y:S02]  /*4b60*/  ISETP.LT.OR P4, PT, R3, 0xa, P4 ;  /* 0x0000000a0300780c */ /* 0x000fe40002781670 */
[----:B------:R-:W-:-:S02]  /*4b70*/  ISETP.GT.AND P3, PT, R5, 0x11, !P5 ;  /* 0x000000110500780c */ /* 0x000fc40006f64270 */
[----:B------:R-:W-:Y:S02]  /*4b80*/  FSEL R60, R29, -INF , !P4 ;  /* 0xff8000001d3c7808 */ /* 0x000fe40006000000 */
        /* <DEDUP_REMOVED lines=31> */
[----:B------:R-:W-:Y:S02]  /*4d80*/  P2R R57, PR, RZ, 0x20 ;  /* 0x00000020ff397803 */ /* 0x000fe40000000000 */
[----:B------:R-:W-:Y:S02]  /*4d90*/  FSEL R74, R45, -INF , !P3 ;  /* 0xff8000002d4a7808 */ /* 0x000fe40005800000 */
[----:B------:R-:W-:Y:S02]  /*4da0*/  ISETP.GE.AND P3, PT, R38, 0x31, PT ;  /* 0x000000312600780c */ /* 0x000fe40003f66270 */
[----:B------:R-:W-:-:S02]  /*4db0*/  P2R R25, PR, RZ, 0x40 ;  /* 0x00000040ff197803 */ /* 0x000fc40000000000 */
        /* <DEDUP_REMOVED lines=19> */
[----:B------:R-:W-:Y:S02]  /*4ef0*/  ISETP.LT.OR P6, PT, R3, 0x3a, P6 ;  /* 0x0000003a0300780c */ /* 0x000fe400037c1670 */
[----:B------:R-:W-:Y:S02]  /*4f00*/  VIADDMNMX R3, R4, R34, R31, PT ;  /* 0x0000002204037246 */ /* 0x000fe4000380011f */
[----:B------:R-:W-:Y:S02]  /*4f10*/  FSEL R78, R53, -INF , !P6 ;  /* 0xff800000354e7808 */ /* 0x000fe40007000000 */
[----:B------:R-:W-:-:S13]  /*4f20*/  PLOP3.LUT P6, PT, PT, PT, UP0, 0x40, 0x0 ;  /* 0x000000000000781c */ /* 0x000fda0003fce808 */
[----:B------:R-:W-:Y:S05]  /*4f30*/  @P6 BRA `(.L_x_4903) ;  /* 0x0000000000646947 */ /* 0x000fea0003800000 */
[----:B------:R-:W-:Y:S01]  /*4f40*/  IMAD R5, R9, UR49, R4 ;  /* 0x0000003109057c24 */ /* 0x000fe2000f8e0204 */
[----:B------:R-:W-:Y:S03]  /*4f50*/  BSSY B0, `(.L_x_4904) ;  /* 0x0000013000007945 */ /* 0x000fe60003800000 */
[----:B------:R-:W-:-:S05]  /*4f60*/  IMAD.IADD R5, R5, 0x1, -R12 ;  /* 0x0000000105057824 */ /* 0x000fca00078e0a0c */
        /* <DEDUP_REMOVED lines=11> */
.L_x_4905:
[----:B------:R-:W-:Y:S02]  /*5020*/  ULDC UR6, c[0x0][0x9e4] ;  /* 0x0002790000067ab9 */ /* 0x000fe40000000800 */
[----:B------:R-:W-:-:S04]  /*5030*/  MOV R24, UR6 ;  /* 0x0000000600187c02 */ /* 0x000fc80008000f00 */
[----:B------:R-:W-:-:S13]  /*5040*/  ISETP.NE.AND P6, PT, R24, 0x1, PT ;  /* 0x000000011800780c */ /* 0x000fda0003fc5270 */
[----:B------:R-:W0:Y:S02]  /*5050*/  @P6 LDC.64 R28, c[0x0][0x9e8] ;  /* 0x00027a00ff1c6b82 */ /* 0x000e240000000a00 */
[----:B0-----:R-:W-:-:S05]  /*5060*/  @P6 IMAD.HI.U32 R4, R5, R28, RZ ;  /* 0x0000001c05046227 */ /* 0x001fca00078e00ff */
[----:B------:R-:W-:-:S07]  /*5070*/  @P6 SHF.R.U32.HI R5, RZ, R29, R4 ;  /* 0x0000001dff056219 */ /* 0x000fce0000011604 */
.L_x_4906:
[----:B------:R-:W-:Y:S05]  /*5080*/  BSYNC B0 ;  /* 0x0000000000007941 */ /* 0x000fea0003800000 */
.L_x_4904:
[----:B------:R-:W-:-:S04]  /*5090*/  IMAD R5, R5, R24, -R30 ;  /* 0x0000001805057224 */ /* 0x000fc800078e0a1e */
[----:B------:R-:W-:-:S05]  /*50a0*/  IMAD.IADD R5, R5, 0x1, -R2 ;  /* 0x0000000105057824 */ /* 0x000fca00078e0a02 */
[----:B------:R-:W-:Y:S02]  /*50b0*/  VIADDMNMX R3, R5, R24, R3, PT ;  /* 0x0000001805037246 */ /* 0x000fe40003800103 */
[----:B------:R-:W-:-:S07]  /*50c0*/  VIMNMX R6, R6, R5, !PT ;  /* 0x0000000506067248 */ /* 0x000fce0007fe0100 */
.L_x_4903:
[----:B------:R-:W-:Y:S01]  /*50d0*/  ISETP.GT.AND P1, PT, R6, 0x1, !P1 ;  /* 0x000000010600780c */ /* 0x000fe20004f24270 */
[----:B------:R-:W-:Y:S01]  /*50e0*/  ULDC UR10, c[0x0][0x988] ;  /* 0x00026200000a7ab9 */ /* 0x000fe20000000800 */
[----:B------:R-:W-:Y:S01]  /*50f0*/  BAR.SYNC.DEFER_BLOCKING 0xf, 0x100 ;  /* 0x03c4000000007b1d */ /* 0x000fe20000010000 */
[----:B------:R-:W-:Y:S02]  /*5100*/  ISETP.NE.AND P6, PT, R11, RZ, PT ;  /* 0x000000ff0b00720c */ /* 0x000fe40003fc5270 */
[----:B------:R-:W-:Y:S02]  /*5110*/  ISETP.LT.OR P1, PT, R3, 0x2, P1 ;  /* 0x000000020300780c */ /* 0x000fe40000f21670 */
[----:B------:R-:W-:Y:S02]  /*5120*/  FMNMX.FTZ R5, R32, R56, !PT ;  /* 0x0000003820057209 */ /* 0x000fe40007810000 */
[----:B------:R-:W-:Y:S02]  /*5130*/  FSEL R11, R27, -INF , !P1 ;  /* 0xff8000001b0b7808 */ /* 0x000fe40004800000 */
[----:B------:R-:W-:-:S02]  /*5140*/  ISETP.NE.AND P1, PT, R25, RZ, PT ;  /* 0x000000ff1900720c */ /* 0x000fc40003f25270 */
[----:B------:R-:W-:Y:S02]  /*5150*/  FMNMX.FTZ R5, R58, R5, !PT ;  /* 0x000000053a057209 */ /* 0x000fe40007810000 */
        /* <DEDUP_REMOVED lines=25> */
[----:B----4-:R-:W-:Y:S02]  /*52f0*/  FSEL R20, R20, -INF , !P1 ;  /* 0xff80000014147808 */ /* 0x010fe40004800000 */
[----:B------:R-:W-:Y:S02]  /*5300*/  ISETP.NE.AND P1, PT, R36, RZ, PT ;  /* 0x000000ff2400720c */ /* 0x000fe40003f25270 */
[----:B------:R-:W-:Y:S02]  /*5310*/  FMNMX.FTZ R5, R52, R5, !PT ;  /* 0x0000000534057209 */ /* 0x000fe40007810000 */
[----:B------:R-:W-:-:S02]  /*5320*/  ISETP.GT.AND P1, PT, R6, 0x19, !P1 ;  /* 0x000000190600780c */ /* 0x000fc40004f24270 */
[----:B------:R-:W-:Y:S02]  /*5330*/  FMNMX.FTZ R28, R78, R5, !PT ;  /* 0x000000054e1c7209 */ /* 0x000fe40007810000 */
[----:B------:R-:W-:Y:S02]  /*5340*/  ISETP.LT.OR P1, PT, R3, 0x1a, P1 ;  /* 0x0000001a0300780c */ /* 0x000fe40000f21670 */
[----:B------:R-:W-:Y:S01]  /*5350*/  ISETP.GT.AND P2, PT, R6, 0x8, !P2 ;  /* 0x000000080600780c */ /* 0x000fe20005744270 */
[----:B------:R-:W0:Y:S01]  /*5360*/  SHFL.BFLY PT, R5, R28, 0x2, 0x1f ;  /* 0x0c401f001c057f89 */ /* 0x000e2200000e0000 */
[----:B------:R-:W-:Y:S02]  /*5370*/  FSEL R21, R21, -INF , !P1 ;  /* 0xff80000015157808 */ /* 0x000fe40004800000 */
[----:B------:R-:W-:Y:S02]  /*5380*/  ISETP.NE.AND P1, PT, R37, RZ, PT ;  /* 0x000000ff2500720c */ /* 0x000fe40003f25270 */
[----:B------:R-:W-:-:S02]  /*5390*/  ISETP.LT.OR P2, PT, R3, 0x9, P2 ;  /* 0x000000090300780c */ /* 0x000fc40001741670 */
[----:B------:R-:W-:Y:S02]  /*53a0*/  ISETP.GT.AND P1, PT, R6, 0x20, !P1 ;  /* 0x000000200600780c */ /* 0x000fe40004f24270 */
[----:B------:R-:W-:Y:S02]  /*53b0*/  FSEL R10, R10, -INF , !P2 ;  /* 0xff8000000a0a7808 */ /* 0x000fe40005000000 */
[----:B------:R-:W-:Y:S02]  /*53c0*/  ISETP.LT.OR P1, PT, R3, 0x21, P1 ;  /* 0x000000210300780c */ /* 0x000fe40000f21670 */
[----:B------:R-:W-:Y:S02]  /*53d0*/  ISETP.NE.AND P2, PT, R40, RZ, PT ;  /* 0x000000ff2800720c */ /* 0x000fe40003f45270 */
[----:B------:R-:W-:Y:S02]  /*53e0*/  FSEL R24, R42, -INF , !P1 ;  /* 0xff8000002a187808 */ /* 0x000fe40004800000 */
[----:B------:R-:W-:-:S02]  /*53f0*/  ISETP.GT.AND P1, PT, R6, 0x21, !P2 ;  /* 0x000000210600780c */ /* 0x000fc40005724270 */
[----:B------:R-:W-:Y:S02]  /*5400*/  ISETP.NE.AND P2, PT, R59, RZ, PT ;  /* 0x000000ff3b00720c */ /* 0x000fe40003f45270 */
[----:B------:R-:W-:Y:S02]  /*5410*/  ISETP.LT.OR P1, PT, R3, 0x22, P1 ;  /* 0x000000220300780c */ /* 0x000fe40000f21670 */
[C---:B------:R-:W-:Y:S02]  /*5420*/  ISETP.GT.AND P2, PT, R6.reuse, 0x29, !P2 ;  /* 0x000000290600780c */ /* 0x040fe40005744270 */
[----:B------:R-:W-:Y:S02]  /*5430*/  FSEL R25, R43, -INF , !P1 ;  /* 0xff8000002b197808 */ /* 0x000fe40004800000 */
[----:B------:R-:W-:Y:S02]  /*5440*/  ISETP.GT.AND P1, PT, R6, RZ, !P6 ;  /* 0x000000ff0600720c */ /* 0x000fe40007724270 */
[----:B0-----:R-:W-:-:S02]  /*5450*/  FMNMX.FTZ R29, R28, R5, !PT ;  /* 0x000000051c1d7209 */ /* 0x001fc40007810000 */
[----:B------:R-:W-:Y:S02]  /*5460*/  ISETP.LT.OR P1, PT, R3, 0x1, P1 ;  /* 0x000000010300780c */ /* 0x000fe40000f21670 */
[----:B------:R-:W-:Y:S01]  /*5470*/  ISETP.NE.AND P6, PT, R38, RZ, PT ;  /* 0x000000ff2600720c */ /* 0x000fe20003fc5270 */
[----:B------:R-:W0:Y:S01]  /*5480*/  SHFL.BFLY PT, R30, R29, 0x1, 0x1f ;  /* 0x0c201f001d1e7f89 */ /* 0x000e2200000e0000 */
[----:B------:R-:W-:Y:S02]  /*5490*/  FSEL R4, R26, -INF , !P1 ;  /* 0xff8000001a047808 */ /* 0x000fe40004800000 */
[----:B------:R-:W-:Y:S02]  /*54a0*/  ISETP.NE.AND P1, PT, R41, RZ, PT ;  /* 0x000000ff2900720c */ /* 0x000fe40003f25270 */
[----:B------:R-:W-:Y:S02]  /*54b0*/  FMNMX.FTZ R5, R4, R11, !PT ;  /* 0x0000000b04057209 */ /* 0x000fe40007810000 */
[----:B------:R-:W-:-:S02]  /*54c0*/  ISETP.GT.AND P1, PT, R6, 0x28, !P1 ;  /* 0x000000280600780c */ /* 0x000fc40004f24270 */
[----:B------:R-:W-:Y:S02]  /*54d0*/  FMNMX.FTZ R26, R10, R5, !PT ;  /* 0x000000050a1a7209 */ /* 0x000fe40007810000 */
[----:B------:R-:W-:Y:S02]  /*54e0*/  ISETP.LT.OR P1, PT, R3, 0x29, P1 ;  /* 0x000000290300780c */ /* 0x000fe40000f21670 */
[----:B------:R-:W-:Y:S02]  /*54f0*/  FMNMX.FTZ R5, R13, R26, !PT ;  /* 0x0000001a0d057209 */ /* 0x000fe40007810000 */
[----:B------:R-:W-:Y:S02]  /*5500*/  ISETP.GT.AND P3, PT, R6, 0x30, !P3 ;  /* 0x000000300600780c */ /* 0x000fe40005f64270 */
[----:B------:R-:W-:Y:S02]  /*5510*/  FMNMX.FTZ R26, R14, R5, !PT ;  /* 0x000000050e1a7209 */ /* 0x000fe40007810000 */
[----:B------:R-:W-:-:S02]  /*5520*/  ISETP.LT.OR P2, PT, R3, 0x2a, P2 ;  /* 0x0000002a0300780c */ /* 0x000fc40001741670 */
[----:B------:R-:W-:Y:S02]  /*5530*/  FMNMX.FTZ R27, R15, R26, !PT ;  /* 0x0000001a0f1b7209 */ /* 0x000fe40007810000 */
[----:B------:R-:W-:Y:S02]  /*5540*/  FSEL R26, R46, -INF , !P1 ;  /* 0xff8000002e1a7808 */ /* 0x000fe40004800000 */
[----:B------:R-:W-:Y:S02]  /*5550*/  FMNMX.FTZ R28, R20, R27, !PT ;  /* 0x0000001b141c7209 */ /* 0x000fe40007810000 */
[----:B0-----:R-:W-:Y:S02]  /*5560*/  FMNMX.FTZ R5, R29, R30, !PT ;  /* 0x0000001e1d057209 */ /* 0x001fe40007810000 */
[----:B------:R-:W-:Y:S02]  /*5570*/  FMNMX.FTZ R27, R21, R28, !PT ;  /* 0x0000001c151b7209 */ /* 0x000fe40007810000 */
[C---:B------:R-:W-:Y:S01]  /*5580*/  FSETP.NEU.FTZ.AND P1, PT, R5.reuse, -INF , PT ;  /* 0xff8000000500780b */ /* 0x040fe20003f3d000 */
[----:B------:R-:W-:Y:S01]  /*5590*/  FMUL.FTZ R29, R5, UR10 ;  /* 0x0000000a051d7c20 */ /* 0x000fe20008410000 */
[----:B------:R-:W-:-:S02]  /*55a0*/  FMNMX.FTZ R28, R24, R27, !PT ;  /* 0x0000001b181c7209 */ /* 0x000fc40007810000 */
[C---:B------:R-:W-:Y:S02]  /*55b0*/  ISETP.GT.AND P4, PT, R6.reuse, 0x31, !P4 ;  /* 0x000000310600780c */ /* 0x040fe40006784270 */
[----:B------:R-:W-:Y:S02]  /*55c0*/  FSEL R33, R29, RZ, P1 ;  /* 0x000000ff1d217208 */ /* 0x000fe40000800000 */
[----:B------:R-:W-:Y:S02]  /*55d0*/  FMNMX.FTZ R29, R25, R28, !PT ;  /* 0x0000001c191d7209 */ /* 0x000fe40007810000 */
[----:B------:R-:W-:Y:S01]  /*55e0*/  ISETP.GT.AND P5, PT, R6, 0x38, !P5 ;  /* 0x000000380600780c */ /* 0x000fe20006fa4270 */
[--C-:B------:R-:W-:Y:S01]  /*55f0*/  FFMA.FTZ R32, R32, UR10, -R33.reuse ;  /* 0x0000000a20207c23 */ /* 0x100fe20008010821 */
[----:B------:R-:W-:Y:S01]  /*5600*/  ISETP.GT.AND P1, PT, R6, 0x39, !P6 ;  /* 0x000000390600780c */ /* 0x000fe20007724270 */
[--C-:B------:R-:W-:Y:S01]  /*5610*/  FFMA.FTZ R36, R60, UR10, -R33.reuse ;  /* 0x0000000a3c247c23 */ /* 0x100fe20008010821 */
[----:B------:R-:W-:Y:S01]  /*5620*/  ISETP.LT.OR P3, PT, R3, 0x31, P3 ;  /* 0x000000310300780c */ /* 0x000fe20001f61670 */
[----:B------:R0:W-:Y:S01]  /*5630*/  MUFU.EX2 R156, R32 ;  /* 0x00000020009c7308 */ /* 0x0001e20000000800 */
[----:B------:R-:W-:Y:S01]  /*5640*/  FSEL R27, R47, -INF , !P2 ;  /* 0xff8000002f1b7808 */ /* 0x000fe20005000000 */
[--C-:B------:R-:W-:Y:S01]  /*5650*/  FFMA.FTZ R34, R56, UR10, -R33.reuse ;  /* 0x0000000a38227c23 */ /* 0x100fe20008010821 */
[----:B------:R-:W-:Y:S01]  /*5660*/  FMNMX.FTZ R6, R26, R29, !PT ;  /* 0x0000001d1a067209 */ /* 0x000fe20007810000 */
[--C-:B------:R-:W-:Y:S01]  /*5670*/  FFMA.FTZ R38, R62, UR10, -R33.reuse ;  /* 0x0000000a3e267c23 */ /* 0x100fe20008010821 */
[----:B------:R-:W-:Y:S01]  /*5680*/  ISETP.LT.OR P4, PT, R3, 0x32, P4 ;  /* 0x000000320300780c */ /* 0x000fe20002781670 */
[--C-:B------:R-:W-:Y:S01]  /*5690*/  FFMA.FTZ R40, R66, UR10, -R33.reuse ;  /* 0x0000000a42287c23 */ /* 0x100fe20008010821 */
[----:B------:R-:W-:Y:S01]  /*56a0*/  FSEL R28, R50, -INF , !P3 ;  /* 0xff800000321c7808 */ /* 0x000fe20005800000 */
[----:B------:R1:W-:Y:S01]  /*56b0*/  MUFU.EX2 R37, R36 ;  /* 0x0000002400257308 */ /* 0x0003e20000000800 */
[----:B------:R-:W-:Y:S01]  /*56c0*/  FMNMX.FTZ R31, R27, R6, !PT ;  /* 0x000000061b1f7209 */ /* 0x000fe20007810000 */
[--C-:B0-----:R-:W-:Y:S01]  /*56d0*/  FFMA.FTZ R32, R58, UR10, -R33.reuse ;  /* 0x0000000a3a207c23 */ /* 0x101fe20008010821 */
[----:B------:R-:W-:Y:S01]  /*56e0*/  ISETP.LT.OR P5, PT, R3, 0x39, P5 ;  /* 0x000000390300780c */ /* 0x000fe20002fa1670 */
[--C-:B------:R-:W-:Y:S01]  /*56f0*/  FFMA.FTZ R41, R68, UR10, -R33.reuse ;  /* 0x0000000a44297c23 */ /* 0x100fe20008010821 */
[----:B------:R-:W-:Y:S01]  /*5700*/  FSEL R29, R51, -INF , !P4 ;  /* 0xff800000331d7808 */ /* 0x000fe20006000000 */
[--C-:B------:R-:W-:Y:S01]  /*5710*/  FFMA.FTZ R42, R70, UR10, -R33.reuse ;  /* 0x0000000a462a7c23 */ /* 0x100fe20008010821 */
[----:B------:R-:W-:Y:S01]  /*5720*/  FMNMX.FTZ R6, R28, R31, !PT ;  /* 0x0000001f1c067209 */ /* 0x000fe20007810000 */
[----:B------:R-:W-:Y:S01]  /*5730*/  MUFU.EX2 R158, R32 ;  /* 0x00000020009e7308 */ /* 0x000fe20000000800 */
[----:B------:R-:W-:Y:S01]  /*5740*/  ISETP.LT.OR P1, PT, R3, 0x3a, P1 ;  /* 0x0000003a0300780c */ /* 0x000fe20000f21670 */
[--C-:B-1----:R-:W-:Y:S01]  /*5750*/  FFMA.FTZ R36, R72, UR10, -R33.reuse ;  /* 0x0000000a48247c23 */ /* 0x102fe20008010821 */
[----:B------:R-:W-:Y:S01]  /*5760*/  FSEL R3, R54, -INF , !P5 ;  /* 0xff80000036037808 */ /* 0x000fe20006800000 */
[--C-:B------:R-:W-:Y:S01]  /*5770*/  FFMA.FTZ R46, R48, UR10, -R33.reuse ;  /* 0x0000000a302e7c23 */ /* 0x100fe20008010821 */
[----:B------:R-:W-:Y:S01]  /*5780*/  FMNMX.FTZ R6, R29, R6, !PT ;  /* 0x000000061d067209 */ /* 0x000fe20007810000 */
[----:B------:R-:W-:Y:S01]  /*5790*/  FFMA.FTZ R47, R76, UR10, -R33 ;  /* 0x0000000a4c2f7c23 */ /* 0x000fe20008010821 */
[----:B------:R-:W-:Y:S01]  /*57a0*/  FSEL R30, R55, -INF , !P1 ;  /* 0xff800000371e7808 */ /* 0x000fe20004800000 */
[----:B------:R-:W-:Y:S01]  /*57b0*/  MUFU.EX2 R43, R36 ;  /* 0x00000024002b7308 */ /* 0x000fe20000000800 */
[----:B------:R-:W-:-:S04]  /*57c0*/  FMNMX.FTZ R31, R3, R6, !PT ;  /* 0x00000006031f7209 */ /* 0x000fc80007810000 */
[----:B------:R-:W-:-:S03]  /*57d0*/  FMNMX.FTZ R31, R30, R31, !PT ;  /* 0x0000001f1e1f7209 */ /* 0x000fc60007810000 */
[----:B------:R0:W-:Y:S02]  /*57e0*/  MUFU.EX2 R35, R34 ;  /* 0x0000002200237308 */ /* 0x0001e40000000800 */
[----:B------:R-:W1:Y:S06]  /*57f0*/  SHFL.BFLY PT, R6, R31, 0x2, 0x1f ;  /* 0x0c401f001f067f89 */ /* 0x000e6c00000e0000 */
[----:B------:R-:W-:Y:S01]  /*5800*/  MUFU.EX2 R38, R38 ;  /* 0x0000002600267308 */ /* 0x000fe20000000800 */
[----:B0-----:R-:W-:-:S07]  /*5810*/  FFMA.FTZ R34, R64, UR10, -R33 ;  /* 0x0000000a40227c23 */ /* 0x001fce0008010821 */
[----:B------:R0:W2:Y:S08]  /*5820*/  MUFU.EX2 R39, R34 ;  /* 0x0000002200277308 */ /* 0x0000b00000000800 */
[----:B------:R-:W-:Y:S01]  /*5830*/  MUFU.EX2 R40, R40 ;  /* 0x0000002800287308 */ /* 0x000fe20000000800 */
[--C-:B0-----:R-:W-:Y:S01]  /*5840*/  FFMA.FTZ R34, R44, UR10, -R33.reuse ;  /* 0x0000000a2c227c23 */ /* 0x101fe20008010821 */
[----:B-1----:R-:W-:Y:S01]  /*5850*/  FMNMX.FTZ R32, R31, R6, !PT ;  /* 0x000000061f207209 */ /* 0x002fe20007810000 */
[----:B------:R-:W-:-:S04]  /*5860*/  FFMA.FTZ R44, R74, UR10, -R33 ;  /* 0x0000000a4a2c7c23 */ /* 0x000fc80008010821 */
[----:B------:R-:W0:Y:S01]  /*5870*/  SHFL.BFLY PT, R31, R32, 0x1, 0x1f ;  /* 0x0c201f00201f7f89 */ /* 0x000e2200000e0000 */
[----:B------:R-:W-:Y:S01]  /*5880*/  MUFU.EX2 R45, R44 ;  /* 0x0000002c002d7308 */ /* 0x000fe20000000800 */
[----:B--2---:R-:W-:-:S07]  /*5890*/  F2FP.F16.F32.PACK_AB R160, R39, R38 ;  /* 0x0000002627a0723e */ /* 0x004fce00000000ff */
[----:B------:R-:W1:Y:S08]  /*58a0*/  MUFU.EX2 R41, R41 ;  /* 0x0000002900297308 */ /* 0x000e700000000800 */
[----:B------:R-:W2:Y:S01]  /*58b0*/  MUFU.EX2 R42, R42 ;  /* 0x0000002a002a7308 */ /* 0x000ea20000000800 */
[----:B0-----:R-:W-:Y:S01]  /*58c0*/  FMNMX.FTZ R6, R32, R31, !PT ;  /* 0x0000001f20067209 */ /* 0x001fe20007810000 */
[--C-:B------:R-:W-:Y:S01]  /*58d0*/  FFMA.FTZ R31, R52, UR10, -R33.reuse ;  /* 0x0000000a341f7c23 */ /* 0x100fe20008010821 */
[----:B------:R-:W-:-:S05]  /*58e0*/  FFMA.FTZ R33, R78, UR10, -R33 ;  /* 0x0000000a4e217c23 */ /* 0x000fca0008010821 */
[----:B------:R-:W0:Y:S01]  /*58f0*/  MUFU.EX2 R34, R34 ;  /* 0x0000002200227308 */ /* 0x000e220000000800 */
[C---:B------:R-:W-:Y:S01]  /*5900*/  FSETP.NEU.FTZ.AND P1, PT, R6.reuse, -INF , PT ;  /* 0xff8000000600780b */ /* 0x040fe20003f3d000 */
[----:B------:R-:W-:Y:S01]  /*5910*/  FMUL.FTZ R32, R6, UR10 ;  /* 0x0000000a06207c20 */ /* 0x000fe20008410000 */
[----:B-1----:R-:W-:-:S04]  /*5920*/  F2FP.F16.F32.PACK_AB R162, R41, R40 ;  /* 0x0000002829a2723e */ /* 0x002fc800000000ff */
[----:B------:R-:W-:Y:S01]  /*5930*/  FSEL R36, R32, RZ, P1 ;  /* 0x000000ff20247208 */ /* 0x000fe20000800000 */
[----:B------:R-:W-:Y:S01]  /*5940*/  MUFU.EX2 R46, R46 ;  /* 0x0000002e002e7308 */ /* 0x000fe20000000800 */
[----:B--2---:R-:W-:-:S03]  /*5950*/  F2FP.F16.F32.PACK_AB R164, R43, R42 ;  /* 0x0000002a2ba4723e */ /* 0x004fc600000000ff */
        /* <DEDUP_REMOVED lines=13> */
[--C-:B------:R-:W-:Y:S01]  /*5a30*/  FFMA.FTZ R28, R28, UR10, -R36.reuse ;  /* 0x0000000a1c1c7c23 */ /* 0x100fe20008010824 */
[----:B------:R-:W1:Y:S01]  /*5a40*/  MUFU.EX2 R11, R11 ;  /* 0x0000000b000b7308 */ /* 0x000e620000000800 */
[--C-:B------:R-:W-:Y:S01]  /*5a50*/  FFMA.FTZ R29, R29, UR10, -R36.reuse ;  /* 0x0000000a1d1d7c23 */ /* 0x100fe20008010824 */
[--C-:B------:R-:W-:Y:S01]  /*5a60*/  FFMA.FTZ R3, R3, UR10, -R36.reuse ;  /* 0x0000000a03037c23 */ /* 0x100fe20008010824 */
[----:B------:R-:W-:Y:S01]  /*5a70*/  FFMA.FTZ R30, R30, UR10, -R36 ;  /* 0x0000000a1e1e7c23 */ /* 0x000fe20008010824 */
[----:B0-----:R-:W-:-:S04]  /*5a80*/  F2FP.F16.F32.PACK_AB R166, R45, R34 ;  /* 0x000000222da6723e */ /* 0x001fc800000000ff */
[----:B------:R-:W-:Y:S08]  /*5a90*/  MUFU.EX2 R10, R10 ;  /* 0x0000000a000a7308 */ /* 0x000ff00000000800 */
[----:B------:R-:W0:Y:S01]  /*5aa0*/  MUFU.EX2 R13, R13 ;  /* 0x0000000d000d7308 */ /* 0x000e220000000800 */
[----:B-1----:R-:W-:-:S07]  /*5ab0*/  F2FP.F16.F32.PACK_AB R157, R11, R4 ;  /* 0x000000040b9d723e */ /* 0x002fce00000000ff */
[----:B------:R1:W-:Y:S08]  /*5ac0*/  MUFU.EX2 R32, R33 ;  /* 0x0000002100207308 */ /* 0x0003f00000000800 */
[----:B------:R-:W2:Y:S01]  /*5ad0*/  MUFU.EX2 R14, R14 ;  /* 0x0000000e000e7308 */ /* 0x000ea20000000800 */
[----:B-1----:R-:W-:Y:S01]  /*5ae0*/  FADD.FTZ R33, R156, R35 ;  /* 0x000000239c217221 */ /* 0x002fe20000010000 */
[----:B------:R-:W-:-:S02]  /*5af0*/  F2FP.F16.F32.PACK_AB R156, R35, R156 ;  /* 0x0000009c239c723e */ /* 0x000fc400000000ff */
[----:B0-----:R-:W-:Y:S01]  /*5b00*/  F2FP.F16.F32.PACK_AB R159, R13, R10 ;  /* 0x0000000a0d9f723e */ /* 0x001fe200000000ff */
[----:B------:R-:W-:Y:S01]  /*5b10*/  FADD.FTZ R44, R158, R33 ;  /* 0x000000219e2c7221 */ /* 0x000fe20000010000 */
[----:B------:R-:W-:Y:S01]  /*5b20*/  FADD.FTZ R33, R4, R11 ;  /* 0x0000000b04217221 */ /* 0x000fe20000010000 */
[C---:B------:R-:W-:Y:S01]  /*5b30*/  F2FP.F16.F32.PACK_AB R158, R37.reuse, R158 ;  /* 0x0000009e259e723e */ /* 0x040fe200000000ff */
[----:B------:R-:W0:Y:S01]  /*5b40*/  MUFU.EX2 R15, R15 ;  /* 0x0000000f000f7308 */ /* 0x000e220000000800 */
[----:B------:R-:W-:Y:S01]  /*5b50*/  FADD.FTZ R49, R37, R44 ;  /* 0x0000002c25317221 */ /* 0x000fe20000010000 */
[----:B------:R-:W-:Y:S02]  /*5b60*/  FADD.FTZ R44, R10, R33 ;  /* 0x000000210a2c7221 */ /* 0x000fe40000010000 */
[----:B------:R1:W-:Y:S01]  /*5b70*/  STSM.16.M88.4 [R18+0x26800], R156 ;  /* 0x0268009c12007844 */ /* 0x0003e20000000200 */
[----:B------:R-:W-:Y:S01]  /*5b80*/  FADD.FTZ R48, R38, R49 ;  /* 0x0000003126307221 */ /* 0x000fe20000010000 */
[----:B------:R-:W-:-:S02]  /*5b90*/  FADD.FTZ R33, R13, R44 ;  /* 0x0000002c0d217221 */ /* 0x000fc40000010000 */
[----:B------:R-:W3:Y:S01]  /*5ba0*/  MUFU.EX2 R20, R20 ;  /* 0x0000001400147308 */ /* 0x000ee20000000800 */
[----:B------:R-:W-:Y:S01]  /*5bb0*/  FADD.FTZ R49, R39, R48 ;  /* 0x0000003027317221 */ /* 0x000fe20000010000 */
[----:B--2---:R-:W-:-:S03]  /*5bc0*/  FADD.FTZ R36, R14, R33 ;  /* 0x000000210e247221 */ /* 0x004fc60000010000 */
[----:B------:R-:W-:-:S03]  /*5bd0*/  FADD.FTZ R44, R40, R49 ;  /* 0x00000031282c7221 */ /* 0x000fc60000010000 */
[----:B------:R-:W2:Y:S01]  /*5be0*/  MUFU.EX2 R21, R21 ;  /* 0x0000001500157308 */ /* 0x000ea20000000800 */
[----:B0-----:R-:W-:Y:S01]  /*5bf0*/  FADD.FTZ R33, R15, R36 ;  /* 0x000000240f217221 */ /* 0x001fe20000010000 */
[----:B------:R-:W-:Y:S01]  /*5c00*/  FADD.FTZ R35, R41, R44 ;  /* 0x0000002c29237221 */ /* 0x000fe20000010000 */
[----:B------:R-:W-:-:S03]  /*5c10*/  F2FP.F16.F32.PACK_AB R161, R15, R14 ;  /* 0x0000000e0fa1723e */ /* 0x000fc600000000ff */
[----:B------:R-:W-:Y:S02]  /*5c20*/  FADD.FTZ R38, R42, R35 ;  /* 0x000000232a267221 */ /* 0x000fe40000010000 */
[----:B------:R-:W0:Y:S01]  /*5c30*/  MUFU.EX2 R24, R24 ;  /* 0x0000001800187308 */ /* 0x000e220000000800 */
[----:B---3--:R-:W-:Y:S01]  /*5c40*/  FADD.FTZ R36, R20, R33 ;  /* 0x0000002114247221 */ /* 0x008fe20000010000 */
[----:B------:R-:W-:-:S06]  /*5c50*/  FADD.FTZ R35, R43, R38 ;  /* 0x000000262b237221 */ /* 0x000fcc0000010000 */
[----:B------:R-:W3:Y:S01]  /*5c60*/  MUFU.EX2 R25, R25 ;  /* 0x0000001900197308 */ /* 0x000ee20000000800 */
[C---:B--2---:R-:W-:Y:S01]  /*5c70*/  FADD.FTZ R33, R21.reuse, R36 ;  /* 0x0000002415217221 */ /* 0x044fe20000010000 */
[----:B------:R-:W-:-:S05]  /*5c80*/  F2FP.F16.F32.PACK_AB R163, R21, R20 ;  /* 0x0000001415a3723e */ /* 0x000fca00000000ff */
[----:B------:R1:W-:Y:S01]  /*5c90*/  STSM.16.M88.4 [R23], R160 ;  /* 0x000000a017007844 */ /* 0x0003e20000000200 */
[----:B------:R-:W2:Y:S01]  /*5ca0*/  MUFU.EX2 R26, R26 ;  /* 0x0000001a001a7308 */ /* 0x000ea20000000800 */
[----:B0-----:R-:W-:-:S07]  /*5cb0*/  FADD.FTZ R4, R24, R33 ;  /* 0x0000002118047221 */ /* 0x001fce0000010000 */
[----:B------:R-:W0:Y:S01]  /*5cc0*/  MUFU.EX2 R27, R27 ;  /* 0x0000001b001b7308 */ /* 0x000e220000000800 */
[C---:B---3--:R-:W-:Y:S01]  /*5cd0*/  FADD.FTZ R11, R25.reuse, R4 ;  /* 0x00000004190b7221 */ /* 0x048fe20000010000 */
[----:B------:R-:W-:Y:S01]  /*5ce0*/  FADD.FTZ R4, R34, R35 ;  /* 0x0000002322047221 */ /* 0x000fe20000010000 */
[----:B------:R-:W-:-:S03]  /*5cf0*/  F2FP.F16.F32.PACK_AB R165, R25, R24 ;  /* 0x0000001819a5723e */ /* 0x000fc600000000ff */
[----:B------:R-:W-:Y:S02]  /*5d00*/  FADD.FTZ R45, R45, R4 ;  /* 0x000000042d2d7221 */ /* 0x000fe40000010000 */
[----:B------:R-:W3:Y:S01]  /*5d10*/  MUFU.EX2 R47, R47 ;  /* 0x0000002f002f7308 */ /* 0x000ee20000000800 */
[----:B--2---:R-:W-:-:S07]  /*5d20*/  FADD.FTZ R10, R26, R11 ;  /* 0x0000000b1a0a7221 */ /* 0x004fce0000010000 */
[----:B------:R-:W-:Y:S01]  /*5d30*/  MUFU.EX2 R28, R28 ;  /* 0x0000001c001c7308 */ /* 0x000fe20000000800 */
[C---:B0-----:R-:W-:Y:S01]  /*5d40*/  F2FP.F16.F32.PACK_AB R167, R27.reuse, R26 ;  /* 0x0000001a1ba7723e */ /* 0x041fe200000000ff */
[----:B------:R-:W-:-:S04]  /*5d50*/  FADD.FTZ R27, R27, R10 ;  /* 0x0000000a1b1b7221 */ /* 0x000fc80000010000 */
[----:B------:R1:W-:Y:S02]  /*5d60*/  STSM.16.M88.4 [R19], R164 ;  /* 0x000000a413007844 */ /* 0x0003e40000000200 */
[----:B------:R-:W0:Y:S01]  /*5d70*/  MUFU.EX2 R29, R29 ;  /* 0x0000001d001d7308 */ /* 0x000e220000000800 */
[----:B---3--:R-:W-:Y:S01]  /*5d80*/  F2FP.F16.F32.PACK_AB R168, R47, R46 ;  /* 0x0000002e2fa8723e */ /* 0x008fe200000000ff */
[----:B------:R-:W-:-:S04]  /*5d90*/  FADD.FTZ R46, R46, R45 ;  /* 0x0000002d2e2e7221 */ /* 0x000fc80000010000 */
[----:B------:R-:W-:Y:S02]  /*5da0*/  FADD.FTZ R46, R47, R46 ;  /* 0x0000002e2f2e7221 */ /* 0x000fe40000010000 */
[----:B------:R-:W2:Y:S08]  /*5db0*/  MUFU.EX2 R31, R31 ;  /* 0x0000001f001f7308 */ /* 0x000eb00000000800 */
[----:B------:R-:W3:Y:S01]  /*5dc0*/  MUFU.EX2 R3, R3 ;  /* 0x0000000300037308 */ /* 0x000ee20000000800 */
[----:B0-----:R-:W-:Y:S01]  /*5dd0*/  F2FP.F16.F32.PACK_AB R169, R29, R28 ;  /* 0x0000001c1da9723e */ /* 0x001fe200000000ff */
[----:B------:R-:W-:-:S04]  /*5de0*/  FADD.FTZ R28, R28, R27 ;  /* 0x0000001b1c1c7221 */ /* 0x000fc80000010000 */
[----:B------:R-:W-:Y:S02]  /*5df0*/  FADD.FTZ R28, R29, R28 ;  /* 0x0000001c1d1c7221 */ /* 0x000fe40000010000 */
[----:B------:R-:W0:Y:S01]  /*5e00*/  MUFU.EX2 R30, R30 ;  /* 0x0000001e001e7308 */ /* 0x000e220000000800 */
[----:B--2---:R-:W-:Y:S01]  /*5e10*/  F2FP.F16.F32.PACK_AB R170, R32, R31 ;  /* 0x0000001f20aa723e */ /* 0x004fe200000000ff */
[----:B------:R-:W-:Y:S01]  /*5e20*/  FADD.FTZ R31, R31, R46 ;  /* 0x0000002e1f1f7221 */ /* 0x000fe20000010000 */
[----:B---3--:R-:W-:Y:S01]  /*5e30*/  FADD.FTZ R11, R3, R28 ;  /* 0x0000001c030b7221 */ /* 0x008fe20000010000 */
[----:B0-----:R-:W-:Y:S02]  /*5e40*/  F2FP.F16.F32.PACK_AB R171, R30, R3 ;  /* 0x000000031eab723e */ /* 0x001fe400000000ff */
[----:B------:R-:W-:Y:S01]  /*5e50*/  FADD.FTZ R3, R32, R31 ;  /* 0x0000001f20037221 */ /* 0x000fe20000010000 */
[----:B------:R-:W-:Y:S02]  /*5e60*/  FADD.FTZ R4, R30, R11 ;  /* 0x0000000b1e047221 */ /* 0x000fe40000010000 */
[----:B------:R1:W-:Y:S01]  /*5e70*/  STSM.16.M88.4 [R22], R168 ;  /* 0x000000a816007844 */ /* 0x0003e20000000200 */
[----:B------:R-:W-:Y:S05]  /*5e80*/  @!P0 BRA `(.L_x_4907) ;  /* 0x0000000000048947 */ /* 0x000fea0003800000 */
[----:B------:R-:W-:Y:S01]  /*5e90*/  BPT.TRAP 0x1 ;  /* 0x000000040000795c */ /* 0x000fe20000300000 */
.L_x_4907:
[----:B------:R0:W2:Y:S01]  /*5ea0*/  SYNCS.PHASECHK.TRANS64.TRYWAIT P1, [R7+URZ+0x28c50], R8 ;  /* 0x028c5008070075a7 */ /* 0x0000a2000802017f */
[----:B------:R-:W-:Y:S05]  /*5eb0*/  @!P0 BRA `(.L_x_4908) ;  /* 0x0000000000048947 */ /* 0x000fea0003800000 */
[----:B------:R-:W-:Y:S01]  /*5ec0*/  BPT.TRAP 0x1 ;  /* 0x000000040000795c */ /* 0x000fe20000300000 */
.L_x_4908:
[----:B--2---:R-:W-:Y:S05]  /*5ed0*/  @P1 BRA `(.L_x_4909) ;  /* 0x0000000000081947 */ /* 0x004fea0003800000 */
[----:B------:R-:W2:Y:S02]  /*5ee0*/  SYNCS.PHASECHK.TRANS64.TRYWAIT P1, [R7+URZ+0x28c50], R8 ;  /* 0x028c5008070075a7 */ /* 0x000ea4000802017f */
[----:B--2---:R-:W-:Y:S05]  /*5ef0*/  @!P1 BRA `(.L_x_4910) ;  /* 0x000000ec00d09947 */ /* 0x004fea0003800000 */
.L_x_4909:
        /* <DEDUP_REMOVED lines=29> */
[----:B---3--:R-:W3:Y:S02]  /*60d0*/  FENCE.VIEW.ASYNC.S ;  /* 0x00000000000073c6 */ /* 0x008ee40000000000 */
[----:B---3--:R-:W-:Y:S01]  /*60e0*/  NOP ;  /* 0x0000000000007918 */ /* 0x008fe20000000000 */
[----:B------:R-:W-:Y:S06]  /*60f0*/  BAR.ARV 0xe, 0x100 ;  /* 0x0384000000007b1d */ /* 0x000fec0000002000 */
[----:B------:R-:W-:Y:S05]  /*6100*/  @!P0 BRA `(.L_x_4911) ;  /* 0x0000000000048947 */ /* 0x000fea0003800000 */
[----:B------:R-:W-:Y:S01]  /*6110*/  BPT.TRAP 0x1 ;  /* 0x000000040000795c */ /* 0x000fe20000300000 */
.L_x_4911:
[----:B------:R-:W-:Y:S01]  /*6120*/  UISETP.NE.AND UP1, UPT, UR51, URZ, UPT ;  /* 0x0000003f3300728c */ /* 0x000fe2000bf25270 */
[----:B------:R-:W-:Y:S01]  /*6130*/  R2UR UR11, R7 ;  /* 0x00000000070b72ca */ /* 0x000fe200000e0000 */
[----:B------:R-:W-:Y:S01]  /*6140*/  UISETP.NE.AND UP0, UPT, UR50, URZ, UPT ;  /* 0x0000003f3200728c */ /* 0x000fe2000bf05270 */
[----:B0-2---:R-:W-:Y:S01]  /*6150*/  IMAD R7, R9, UR49, -R12 ;  /* 0x0000003109077c24 */ /* 0x005fe2000f8e0a0c */
[----:B------:R-:W-:-:S04]  /*6160*/  UMOV UR14, UR44 ;  /* 0x0000002c000e7c82 */ /* 0x000fc80008000000 */
[----:B------:R-:W-:-:S03]  /*6170*/  PLOP3.LUT P1, PT, PT, PT, UP0, 0x40, 0x0 ;  /* 0x000000000000781c */ /* 0x000fc60003f2e808 */
[----:B------:R-:W-:Y:S01]  /*6180*/  @UP1 ULDC UR6, c[0x0][0x44c] ;  /* 0x0001130000061ab9 */ /* 0x000fe20000000800 */
[----:B------:R-:W-:Y:S01]  /*6190*/  @UP1 ULDC UR18, c[0x0][0x450] ;  /* 0x0001140000121ab9 */ /* 0x000fe20000000800 */
[----:B------:R-:W-:Y:S02]  /*61a0*/  UIMAD.WIDE.U32 UR6, UR44, UR6, URZ ;  /* 0x000000062c0672a5 */ /* 0x000fe4000f8e003f */
[----:B------:R-:W-:Y:S02]  /*61b0*/  UIADD3 UR11, UR11, 0x28c60, URZ ;  /* 0x00028c600b0b7890 */ /* 0x000fe4000fffe03f */
[----:B------:R-:W-:Y:S02]  /*61c0*/  @UP1 USHF.R.U32.HI UR14, URZ, UR18, UR7 ;  /* 0x000000123f0e1299 */ /* 0x000fe40008011607 */
[----:B------:R-:W-:-:S04]  /*61d0*/  UPRMT UR11, UR40, 0x654, UR11 ;  /* 0x00000654280b7896 */ /* 0x000fc8000800000b */
[----:B------:R-:W-:-:S04]  /*61e0*/  VIADD R7, R7, UR14 ;  /* 0x0000000e07077c36 */ /* 0x000fc80008000000 */
[----:B------:R-:W-:Y:S01]  /*61f0*/  VIADD R8, R7, UR15 ;  /* 0x0000000f07087c36 */ /* 0x000fe20008000000 */
[----:B------:R-:W-:Y:S04]  /*6200*/  SYNCS.ARRIVE.TRANS64.RED.A1T0 RZ, [UR11], RZ ;  /* 0x000000ffffff79a7 */ /* 0x000fe8000810040b */
[----:B------:R-:W-:Y:S01]  /*6210*/  R2UR UR11, R8 ;  /* 0x00000000080b72ca */ /* 0x000fe200000e0000 */
[----:B------:R-:W-:Y:S01]  /*6220*/  VIADD R8, R152, 0xfffffffe ;  /* 0xfffffffe98087836 */ /* 0x000fe20000000000 */
[----:B------:R-:W-:-:S13]  /*6230*/  @P1 BRA `(.L_x_4912) ;  /* 0x0000000000541947 */ /* 0x000fda0003800000 */
[C---:B------:R-:W-:Y:S01]  /*6240*/  ISETP.GT.AND P1, PT, R7.reuse, RZ, PT ;  /* 0x000000ff0700720c */ /* 0x040fe20003f24270 */
[----:B------:R-:W-:-:S05]  /*6250*/  VIADD R10, R7, 0xffffffff ;  /* 0xffffffff070a7836 */ /* 0x000fca0000000000 */
[----:B------:R-:W-:-:S07]  /*6260*/  R2UR UR14, R10 ;  /* 0x000000000a0e72ca */ /* 0x000fce00000e0000 */
[----:B------:R-:W-:Y:S08]  /*6270*/  @P1 BRA `(.L_x_4913) ;  /* 0x0000000000241947 */ /* 0x000ff00003800000 */
[----:B------:R-:W-:Y:S01]  /*6280*/  R2UR UR14, R7 ;  /* 0x00000000070e72ca */ /* 0x000fe200000e0000 */
[----:B------:R-:W-:Y:S02]  /*6290*/  ULDC UR15, c[0x0][0x9e4] ;  /* 0x00027900000f7ab9 */ /* 0x000fe40000000800 */
[----:B------:R-:W-:-:S10]  /*62a0*/  UISETP.NE.AND UP0, UPT, UR15, 0x1, UPT ;  /* 0x000000010f00788c */ /* 0x000fd4000bf05270 */
[----:B------:R-:W-:Y:S01]  /*62b0*/  UIADD3 UR14, -UR14, URZ, URZ ;  /* 0x0000003f0e0e7290 */ /* 0x000fe2000fffe13f */
[----:B------:R-:W-:-:S03]  /*62c0*/  @UP0 ULDC.64 UR18, c[0x0][0x9e8] ;  /* 0x00027a0000120ab9 */ /* 0x000fc60000000a00 */
[----:B------:R-:W-:-:S04]  /*62d0*/  UIMAD.WIDE.U32 UR6, UR14, UR18, URZ ;  /* 0x000000120e0672a5 */ /* 0x000fc8000f8e003f */
[----:B------:R-:W-:-:S04]  /*62e0*/  @UP0 USHF.R.U32.HI UR14, URZ, UR19, UR7 ;  /* 0x000000133f0e0299 */ /* 0x000fc80008011607 */
[----:B------:R-:W-:Y:S01]  /*62f0*/  ULOP3.LUT UR14, URZ, UR14, URZ, 0x33, !UPT ;  /* 0x0000000e3f0e7292 */ /* 0x000fe2000f8e333f */
[----:B------:R-:W-:Y:S11]  /*6300*/  BRA `(.L_x_4914) ;  /* 0x0000000000147947 */ /* 0x000ff60003800000 */
.L_x_4913:
[----:B------:R-:W-:Y:S02]  /*6310*/  ULDC UR15, c[0x0][0x9e4] ;  /* 0x00027900000f7ab9 */ /* 0x000fe40000000800 */
[----:B------:R-:W-:-:S11]  /*6320*/  UISETP.NE.AND UP0, UPT, UR15, 0x1, UPT ;  /* 0x000000010f00788c */ /* 0x000fd6000bf05270 */
[----:B------:R-:W-:Y:S02]  /*6330*/  @UP0 ULDC.64 UR18, c[0x0][0x9e8] ;  /* 0x00027a0000120ab9 */ /* 0x000fe40000000a00 */
[----:B------:R-:W-:-:S04]  /*6340*/  UIMAD.WIDE.U32 UR6, UR14, UR18, URZ ;  /* 0x000000120e0672a5 */ /* 0x000fc8000f8e003f */
[----:B------:R-:W-:-:S12]  /*6350*/  @UP0 USHF.R.U32.HI UR14, URZ, UR19, UR7 ;  /* 0x000000133f0e0299 */ /* 0x000fd80008011607 */
.L_x_4914:
[----:B------:R-:W-:-:S04]  /*6360*/  UIMAD UR14, UR14, UR15, UR15 ;  /* 0x0000000f0e0e72a4 */ /* 0x000fc8000f8e020f */
[----:B------:R-:W-:-:S04]  /*6370*/  UISETP.LT.AND UP0, UPT, UR11, UR14, UPT ;  /* 0x0000000e0b00728c */ /* 0x000fc8000bf01270 */
[----:B------:R-:W-:-:S12]  /*6380*/  USEL UR11, UR11, UR14, UP0 ;  /* 0x0000000e0b0b7287 */ /* 0x000fd80008000000 */
.L_x_4912:
[----:B------:R-:W-:-:S04]  /*6390*/  USHF.R.S32.HI UR6, URZ, 0x1f, UR11 ;  /* 0x0000001f3f067899 */ /* 0x000fc8000801140b */
[----:B------:R-:W-:-:S04]  /*63a0*/  ULEA.HI UR6, UR6, UR11, URZ, 0x6 ;  /* 0x0000000b06067291 */ /* 0x000fc8000f8f303f */
[----:B------:R-:W-:-:S04]  /*63b0*/  USHF.R.S32.HI UR6, URZ, 0x6, UR6 ;  /* 0x000000063f067899 */ /* 0x000fc80008011406 */
[----:B------:R-:W-:-:S04]  /*63c0*/  UISETP.LT.AND UP0, UPT, UR47, UR6, UPT ;  /* 0x000000062f00728c */ /* 0x000fc8000bf01270 */
[----:B------:R-:W-:-:S06]  /*63d0*/  USEL UR20, UR47, UR6, !UP0 ;  /* 0x000000062f147287 */ /* 0x000fcc000c000000 */
[----:B------:R-:W-:-:S13]  /*63e0*/  ISETP.GE.AND P1, PT, R8, UR20, PT ;  /* 0x0000001408007c0c */ /* 0x000fda000bf26270 */
[----:B------:R-:W-:Y:S05]  /*63f0*/  @!P1 BRA `(.L_x_4915) ;  /* 0x0000002800109947 */ /* 0x000fea0003800000 */
[----:B------:R-:W-:Y:S01]  /*6400*/  MOV R14, R6 ;  /* 0x00000006000e7202 */ /* 0x000fe20000000f00 */
[----:B------:R-:W-:Y:S01]  /*6410*/  IMAD.MOV.U32 R13, RZ, RZ, R5 ;  /* 0x000000ffff0d7224 */ /* 0x000fe200078e0005 */
[----:B------:R-:W-:Y:S01]  /*6420*/  UMOV UR27, UR38 ;  /* 0x00000026001b7c82 */ /* 0x000fe20008000000 */
[----:B------:R-:W-:Y:S01]  /*6430*/  ULDC UR24, c[0x0][0x9e4] ;  /* 0x0002790000187ab9 */ /* 0x000fe20000000800 */
[----:B------:R-:W-:Y:S01]  /*6440*/  ULDC UR22, c[0x0][0x9dc] ;  /* 0x0002770000167ab9 */ /* 0x000fe20000000800 */
[----:B------:R-:W-:Y:S01]  /*6450*/  ULDC UR25, c[0x0][0x9d8] ;  /* 0x0002760000197ab9 */ /* 0x000fe20000000800 */
[----:B------:R-:W-:Y:S01]  /*6460*/  ULDC UR23, c[0x0][0x988] ;  /* 0x0002620000177ab9 */ /* 0x000fe20000000800 */
[----:B------:R-:W-:-:S05]  /*6470*/  ULDC UR26, c[0x0][0x9e0] ;  /* 0x00027800001a7ab9 */ /* 0x000fca0000000800 */
.L_x_4934:
[----:B------:R-:W-:-:S04]  /*6480*/  UIADD3 UR38, UR27, 0x1, URZ ;  /* 0x000000011b267890 */ /* 0x000fc8000fffe03f */
[----:B------:R-:W-:-:S04]  /*6490*/  UISETP.NE.AND UP0, UPT, UR38, 0x2, UPT ;  /* 0x000000022600788c */ /* 0x000fc8000bf05270 */
[----:B------:R-:W-:Y:S02]  /*64a0*/  USEL UR6, URZ, 0x1, UP0 ;  /* 0x000000013f067887 */ /* 0x000fe40008000000 */
[----:B------:R-:W-:Y:S02]  /*64b0*/  USEL UR38, UR38, URZ, UP0 ;  /* 0x0000003f26267287 */ /* 0x000fe40008000000 */
[----:B------:R-:W-:Y:S01]  /*64c0*/  ULOP3.LUT UR37, UR37, UR6, URZ, 0x3c, !UPT ;  /* 0x0000000625257292 */ /* 0x000fe2000f8e3c3f */
[----:B012---:R-:W-:Y:S11]  /*64d0*/  @!P0 BRA `(.L_x_4916) ;  /* 0x0000000000048947 */ /* 0x007ff60003800000 */
[----:B------:R-:W-:Y:S01]  /*64e0*/  BPT.TRAP 0x1 ;  /* 0x000000040000795c */ /* 0x000fe20000300000 */
.L_x_4916:
[----:B------:R-:W-:Y:S01]  /*64f0*/  ULEA UR21, UR38, UR42, 0x3 ;  /* 0x0000002a26157291 */ /* 0x000fe2000f8e183f */
[----:B------:R-:W-:-:S05]  /*6500*/  IMAD.U32 R7, RZ, RZ, UR37 ;  /* 0x00000025ff077e24 */ /* 0x000fca000f8e00ff */
[----:B------:R-:W-:-:S04]  /*6510*/  SHF.L.U32 R7, R7, 0x1f, RZ ;  /* 0x0000001f07077819 */ /* 0x000fc800000006ff */
[----:B------:R0:W2:Y:S01]  /*6520*/  SYNCS.PHASECHK.TRANS64.TRYWAIT P1, [UR21+0x28c30], R7 ;  /* 0x028c3007ff0075a7 */ /* 0x0000a20008020155 */
[----:B------:R-:W-:Y:S05]  /*6530*/  @!P0 BRA `(.L_x_4917) ;  /* 0x0000000000048947 */ /* 0x000fea0003800000 */
[----:B------:R-:W-:Y:S01]  /*6540*/  BPT.TRAP 0x1 ;  /* 0x000000040000795c */ /* 0x000fe20000300000 */
.L_x_4917:
[----:B--2---:R-:W-:Y:S05]  /*6550*/  @P1 BRA `(.L_x_4918) ;  /* 0x0000000000081947 */ /* 0x004fea0003800000 */
[----:B------:R-:W2:Y:S02]  /*6560*/  SYNCS.PHASECHK.TRANS64.TRYWAIT P1, [UR21+0x28c30], R7 ;  /* 0x028c3007ff0075a7 */ /* 0x000ea40008020155 */
[----:B--2---:R-:W-:Y:S05]  /*6570*/  @!P1 BRA `(.L_x_4919) ;  /* 0x000000e800449947 */ /* 0x004fea0003800000 */
.L_x_4918:
[----:B------:R-:W-:Y:S01]  /*6580*/  R2UR UR18, R0 ;  /* 0x00000000001272ca */ /* 0x000fe200000e0000 */
[----:B-1----:R-:W-:Y:S01]  /*6590*/  WARPGROUP.ARRIVE ;  /* 0x00000000000079c5 */ /* 0x002fe20000000000 */
[----:B------:R-:W-:Y:S01]  /*65a0*/  UMOV UR19, 0x40000040 ;  /* 0x4000004000137882 */ /* 0x000fe20000000000 */
[----:B------:R-:W-:Y:S01]  /*65b0*/  UMOV UR7, 0x40000040 ;  /* 0x4000004000077882 */ /* 0x000fe20000000000 */
[----:B------:R-:W-:Y:S01]  /*65c0*/  UMOV UR11, 0x40000040 ;  /* 0x40000040000b7882 */ /* 0x000fe20000000000 */
[----:B------:R-:W-:-:S08]  /*65d0*/  UMOV UR15, 0x40000040 ;  /* 0x40000040000f7882 */ /* 0x000fd00000000000 */
[----:B------:R-:W-:-:S04]  /*65e0*/  ULEA UR18, UR38, UR18, 0x9 ;  /* 0x0000001226127291 */ /* 0x000fc8000f8e483f */
[----:B------:R-:W-:Y:S02]  /*65f0*/  UIADD3 UR6, UR18, 0x2, URZ ;  /* 0x0000000212067890 */ /* 0x000fe4000fffe03f */
[----:B------:R-:W-:Y:S02]  /*6600*/  UIADD3 UR10, UR18, 0x4, URZ ;  /* 0x00000004120a7890 */ /* 0x000fe4000fffe03f */
[----:B------:R-:W-:Y:S02]  /*6610*/  UIADD3 UR14, UR18, 0x6, URZ ;  /* 0x00000006120e7890 */ /* 0x000fe4000fffe03f */
        /* <DEDUP_REMOVED lines=13> */
.L_x_4920:
[----:B------:R-:W-:Y:S01]  /*66f0*/  UISETP.NE.AND UP1, UPT, UR51, URZ, UPT ;  /* 0x0000003f3300728c */ /* 0x000fe2000bf25270 */
[----:B------:R-:W-:Y:S01]  /*6700*/  FMUL.FTZ R197, R165, UR25 ;  /* 0x00000019a5c57c20 */ /* 0x000fe20008410000 */
[----:B------:R-:W-:Y:S01]  /*6710*/  VIADD R165, R185, UR44 ;  /* 0x0000002cb9a57c36 */ /* 0x000fe20008000000 */
[----:B------:R-:W1:Y:S01]  /*6720*/  LDC R9, c[0x0][0x2f0] ;  /* 0x0000bc00ff097b82 */ /* 0x000e620000000800 */
[----:B------:R-:W-:Y:S01]  /*6730*/  FMUL.FTZ R195, R161, UR25 ;  /* 0x00000019a1c37c20 */ /* 0x000fe20008410000 */
[----:B------:R-:W-:Y:S01]  /*6740*/  FMUL.FTZ R196, R164, UR25 ;  /* 0x00000019a4c47c20 */ /* 0x000fe20008410000 */
[----:B------:R-:W-:Y:S01]  /*6750*/  PLOP3.LUT P1, PT, PT, PT, UP1, 0x80, 0x0 ;  /* 0x000000000000781c */ /* 0x000fe20003f2f018 */
[----:B------:R-:W-:Y:S01]  /*6760*/  FMUL.FTZ R161, R179, UR25 ;  /* 0x00000019b3a17c20 */ /* 0x000fe20008410000 */
[----:B------:R-:W-:Y:S01]  /*6770*/  PLOP3.LUT P2, PT, PT, PT, UP1, 0x80, 0x0 ;  /* 0x000000000000781c */ /* 0x000fe20003f4f018 */
[----:B------:R-:W-:Y:S01]  /*6780*/  IMAD.SHL.U32 R179, R8, 0x40, RZ ;  /* 0x0000004008b37824 */ /* 0x000fe200078e00ff */
[----:B------:R-:W-:Y:S01]  /*6790*/  UISETP.NE.AND UP0, UPT, UR50, URZ, UPT ;  /* 0x0000003f3200728c */ /* 0x000fe2000bf05270 */
[----:B------:R-:W3:Y:S01]  /*67a0*/  LDC R12, c[0x0][0x288] ;  /* 0x0000a200ff0c7b82 */ /* 0x000ee20000000800 */
[----:B------:R-:W-:Y:S01]  /*67b0*/  @UP1 ULDC UR6, c[0x0][0x44c] ;  /* 0x0001130000061ab9 */ /* 0x000fe20000000800 */
[----:B------:R-:W-:Y:S01]  /*67c0*/  FMUL.FTZ R20, R158, UR25 ;  /* 0x000000199e147c20 */ /* 0x000fe20008410000 */
[----:B------:R-:W-:Y:S01]  /*67d0*/  FMUL.FTZ R21, R159, UR25 ;  /* 0x000000199f157c20 */ /* 0x000fe20008410000 */
[----:B------:R-:W-:Y:S01]  /*67e0*/  FMUL.FTZ R191, R152, UR25 ;  /* 0x0000001998bf7c20 */ /* 0x000fe20008410000 */
[----:B------:R-:W-:Y:S01]  /*67f0*/  FMUL.FTZ R5, R153, UR25 ;  /* 0x0000001999057c20 */ /* 0x000fe20008410000 */
[----:B------:R-:W-:Y:S01]  /*6800*/  FMUL.FTZ R158, R174, UR25 ;  /* 0x00000019ae9e7c20 */ /* 0x000fe20008410000 */
[----:B------:R-:W-:Y:S01]  /*6810*/  FMUL.FTZ R159, R175, UR25 ;  /* 0x00000019af9f7c20 */ /* 0x000fe20008410000 */
[----:B------:R-:W-:Y:S01]  /*6820*/  @P1 IMAD.HI.U32 R10, R165, UR6, RZ ;  /* 0x00000006a50a1c27 */ /* 0x000fe2000f8e00ff */
[----:B------:R-:W-:-:S03]  /*6830*/  @UP1 ULDC UR6, c[0x0][0x450] ;  /* 0x0001140000061ab9 */ /* 0x000fc60000000800 */
[----:B--2---:R-:W-:Y:S01]  /*6840*/  FMUL.FTZ R6, R154, UR25 ;  /* 0x000000199a067c20 */ /* 0x004fe20008410000 */
[----:B------:R-:W-:Y:S01]  /*6850*/  FMUL.FTZ R15, R155, UR25 ;  /* 0x000000199b0f7c20 */ /* 0x000fe20008410000 */
[----:B------:R-:W-:Y:S01]  /*6860*/  FMUL.FTZ R193, R156, UR25 ;  /* 0x000000199cc17c20 */ /* 0x000fe20008410000 */
[----:B------:R-:W-:Y:S01]  /*6870*/  @P2 SHF.R.U32.HI R165, RZ, UR6, R10 ;  /* 0x00000006ffa52c19 */ /* 0x000fe2000801160a */
[----:B------:R-:W-:Y:S01]  /*6880*/  UIADD3 UR6, UR21, 0x28c40, URZ ;  /* 0x00028c4015067890 */ /* 0x000fe2000fffe03f */
[----:B------:R-:W-:Y:S01]  /*6890*/  FMUL.FTZ R192, R157, UR25 ;  /* 0x000000199dc07c20 */ /* 0x000fe20008410000 */
[----:B------:R-:W-:Y:S01]  /*68a0*/  FMUL.FTZ R194, R160, UR25 ;  /* 0x00000019a0c27c20 */ /* 0x000fe20008410000 */
[----:B------:R-:W-:Y:S01]  /*68b0*/  FMUL.FTZ R152, R162, UR25 ;  /* 0x00000019a2987c20 */ /* 0x000fe20008410000 */
[----:B------:R-:W2:Y:S01]  /*68c0*/  SHFL.IDX PT, R164, R165, RZ, 0x1c1f ;  /* 0x001c1fffa5a47589 */ /* 0x000ea200000e0000 */
[----:B------:R-:W-:Y:S01]  /*68d0*/  UPRMT UR6, UR40, 0x654, UR6 ;  /* 0x0000065428067896 */ /* 0x000fe20008000006 */
[----:B------:R-:W-:Y:S01]  /*68e0*/  FMUL.FTZ R153, R163, UR25 ;  /* 0x00000019a3997c20 */ /* 0x000fe20008410000 */
[----:B------:R-:W-:Y:S01]  /*68f0*/  FMUL.FTZ R174, R176, UR25 ;  /* 0x00000019b0ae7c20 */ /* 0x000fe20008410000 */
[----:B------:R-:W-:Y:S01]  /*6900*/  FMUL.FTZ R175, R177, UR25 ;  /* 0x00000019b1af7c20 */ /* 0x000fe20008410000 */
[----:B------:R-:W-:Y:S01]  /*6910*/  IADD3 R10, -R2, 0x1, -R179 ;  /* 0x00000001020a7810 */ /* 0x000fe20007ffe9b3 */
        /* <DEDUP_REMOVED lines=13> */
[----:B------:R-:W-:Y:S01]  /*69f0*/  PLOP3.LUT P1, PT, PT, PT, UP0, 0x40, 0x0 ;  /* 0x000000000000781c */ /* 0x000fe20003f2e808 */
[----:B-1----:R-:W-:Y:S01]  /*6a00*/  IMAD R11, R9, UR49, R10 ;  /* 0x00000031090b7c24 */ /* 0x002fe2000f8e020a */
[----:B------:R-:W1:Y:S01]  /*6a10*/  MUFU.TANH R191, R191 ;  /* 0x000000bf00bf7308 */ /* 0x000e620000002400 */
[----:B------:R-:W-:Y:S01]  /*6a20*/  SYNCS.ARRIVE.TRANS64.RED.A1T0 RZ, [UR6], RZ ;  /* 0x000000ffffff79a7 */ /* 0x000fe20008100406 */
[----:B------:R-:W-:Y:S01]  /*6a30*/  ULOP3.LUT UR6, URZ, UR22, URZ, 0x33, !UPT ;  /* 0x000000163f067292 */ /* 0x000fe2000f8e333f */
[----:B---3--:R-:W-:-:S05]  /*6a40*/  IMAD.IADD R11, R11, 0x1, -R12 ;  /* 0x000000010b0b7824 */ /* 0x008fca00078e0a0c */
[----:B------:R-:W3:Y:S01]  /*6a50*/  MUFU.TANH R5, R5 ;  /* 0x0000000500057308 */ /* 0x000ee20000002400 */
[C---:B------:R-:W-:Y:S01]  /*6a60*/  IADD3 R181, R11.reuse, UR26, RZ ;  /* 0x0000001a0bb57c10 */ /* 0x040fe2000fffe0ff */
[----:B------:R-:W-:-:S04]  /*6a70*/  VIADD R183, R11, UR6 ;  /* 0x000000060bb77c36 */ /* 0x000fc80008000000 */
[----:B--2---:R-:W-:Y:S02]  /*6a80*/  IMAD.IADD R178, R181, 0x1, R164 ;  /* 0x00000001b5b27824 */ /* 0x004fe400078e02a4 */
[----:B------:R-:W2:Y:S01]  /*6a90*/  MUFU.TANH R6, R6 ;  /* 0x0000000600067308 */ /* 0x000ea20000002400 */
        /* <DEDUP_REMOVED lines=30> */
[----:B-1234-:R-:W-:Y:S05]  /*6c80*/  @P1 BRA `(.L_x_4921) ;  /* 0x00000000005c1947 */ /* 0x01efea0003800000 */
[----:B------:R-:W-:Y:S01]  /*6c90*/  IMAD R11, R9, UR49, R164 ;  /* 0x00000031090b7c24 */ /* 0x000fe2000f8e02a4 */
[----:B------:R-:W-:Y:S03]  /*6ca0*/  BSSY B0, `(.L_x_4922) ;  /* 0x0000011000007945 */ /* 0x000fe60003800000 */
[----:B------:R-:W-:-:S05]  /*6cb0*/  IMAD.IADD R164, R11, 0x1, -R12 ;  /* 0x000000010ba47824 */ /* 0x000fca00078e0a0c */
        /* <DEDUP_REMOVED lines=10> */
.L_x_4923:
[----:B------:R-:W-:-:S04]  /*6d60*/  MOV R166, UR24 ;  /* 0x0000001800a67c02 */ /* 0x000fc80008000f00 */
[----:B------:R-:W-:-:S13]  /*6d70*/  ISETP.NE.AND P1, PT, R166, 0x1, PT ;  /* 0x00000001a600780c */ /* 0x000fda0003f25270 */
[----:B------:R-:W1:Y:S02]  /*6d80*/  @P1 LDC.64 R10, c[0x0][0x9e8] ;  /* 0x00027a00ff0a1b82 */ /* 0x000e640000000a00 */
[----:B-1----:R-:W-:-:S05]  /*6d90*/  @P1 IMAD.HI.U32 R10, R164, R10, RZ ;  /* 0x0000000aa40a1227 */ /* 0x002fca00078e00ff */
[----:B------:R-:W-:-:S07]  /*6da0*/  @P1 SHF.R.U32.HI R164, RZ, R11, R10 ;  /* 0x0000000bffa41219 */ /* 0x000fce000001160a */
.L_x_4924:
[----:B------:R-:W-:Y:S05]  /*6db0*/  BSYNC B0 ;  /* 0x0000000000007941 */ /* 0x000fea0003800000 */
.L_x_4922:
[----:B------:R-:W-:-:S04]  /*6dc0*/  IMAD R11, R164, R166, -R179 ;  /* 0x000000a6a40b7224 */ /* 0x000fc800078e0ab3 */
[----:B------:R-:W-:-:S05]  /*6dd0*/  IMAD.IADD R11, R11, 0x1, -R2 ;  /* 0x000000010b0b7824 */ /* 0x000fca00078e0a02 */
[----:B------:R-:W-:Y:S02]  /*6de0*/  VIADDMNMX R178, R11, R166, R178, PT ;  /* 0x000000a60bb27246 */ /* 0x000fe400038001b2 */
[----:B------:R-:W-:-:S07]  /*6df0*/  VIMNMX R180, R180, R11, !PT ;  /* 0x0000000bb4b47248 */ /* 0x000fce0007fe0100 */
.L_x_4921:
[----:B------:R-:W-:Y:S01]  /*6e00*/  ISETP.GT.AND P1, PT, R8, -0x1, PT ;  /* 0xffffffff0800780c */ /* 0x000fe20003f24270 */
[----:B------:R1:W2:Y:S01]  /*6e10*/  SHFL.IDX PT, R10, R165, 0x1, 0x1c1f ;  /* 0x003c1f00a50a7f89 */ /* 0x0002a200000e0000 */
[----:B------:R-:W-:Y:S02]  /*6e20*/  UISETP.NE.AND UP0, UPT, UR50, URZ, UPT ;  /* 0x0000003f3200728c */ /* 0x000fe4000bf05270 */
[C---:B------:R-:W-:Y:S02]  /*6e30*/  ISETP.GT.AND P4, PT, R180.reuse, 0x1, P1 ;  /* 0x00000001b400780c */ /* 0x040fe40000f84270 */
[----:B------:R-:W-:Y:S02]  /*6e40*/  ISETP.GT.AND P5, PT, R180, RZ, P1 ;  /* 0x000000ffb400720c */ /* 0x000fe40000fa4270 */
[C---:B------:R-:W-:Y:S02]  /*6e50*/  ISETP.LT.OR P4, PT, R178.reuse, 0x2, P4 ;  /* 0x00000002b200780c */ /* 0x040fe40002781670 */
[----:B------:R-:W-:-:S02]  /*6e60*/  ISETP.LT.OR P5, PT, R178, 0x1, P5 ;  /* 0x00000001b200780c */ /* 0x000fc40002fa1670 */
[----:B------:R-:W-:Y:S02]  /*6e70*/  FSEL R164, R5, -INF , !P4 ;  /* 0xff80000005a47808 */ /* 0x000fe40006000000 */
[----:B------:R-:W-:Y:S02]  /*6e80*/  ISETP.GT.AND P4, PT, R180, 0x18, P1 ;  /* 0x00000018b400780c */ /* 0x000fe40000f84270 */
[----:B------:R-:W-:Y:S02]  /*6e90*/  FSEL R166, R191, -INF , !P5 ;  /* 0xff800000bfa67808 */ /* 0x000fe40006800000 */
[----:B------:R-:W-:Y:S02]  /*6ea0*/  ISETP.LT.OR P4, PT, R178, 0x19, P4 ;  /* 0x00000019b200780c */ /* 0x000fe40002781670 */
[C---:B------:R-:W-:Y:S02]  /*6eb0*/  ISETP.GT.AND P6, PT, R180.reuse, 0x8, P1 ;  /* 0x00000008b400780c */ /* 0x040fe40000fc4270 */
[----:B------:R-:W-:-:S02]  /*6ec0*/  ISETP.GT.AND P2, PT, R180, 0x9, P1 ;  /* 0x00000009b400780c */ /* 0x000fc40000f44270 */
[C---:B------:R-:W-:Y:S02]  /*6ed0*/  ISETP.GT.AND P3, PT, R180.reuse, 0x10, P1 ;  /* 0x00000010b400780c */ /* 0x040fe40000f64270 */
[----:B------:R-:W-:Y:S02]  /*6ee0*/  ISETP.GT.AND P5, PT, R180, 0x11, P1 ;  /* 0x00000011b400780c */ /* 0x000fe40000fa4270 */
[----:B0-----:R-:W-:Y:S02]  /*6ef0*/  FSEL R168, R196, -INF , !P4 ;  /* 0xff800000c4a87808 */ /* 0x001fe40006000000 */
[----:B------:R-:W-:Y:S02]  /*6f00*/  ISETP.GT.AND P4, PT, R180, 0x29, P1 ;  /* 0x00000029b400780c */ /* 0x000fe40000f84270 */
[C---:B------:R-:W-:Y:S02]  /*6f10*/  ISETP.LT.OR P6, PT, R178.reuse, 0x9, P6 ;  /* 0x00000009b200780c */ /* 0x040fe400037c1670 */
[----:B------:R-:W-:-:S02]  /*6f20*/  ISETP.LT.OR P2, PT, R178, 0xa, P2 ;  /* 0x0000000ab200780c */ /* 0x000fc40001741670 */
[C---:B------:R-:W-:Y:S02]  /*6f30*/  ISETP.LT.OR P3, PT, R178.reuse, 0x11, P3 ;  /* 0x00000011b200780c */ /* 0x040fe40001f61670 */
[C---:B------:R-:W-:Y:S02]  /*6f40*/  ISETP.LT.OR P5, PT, R178.reuse, 0x12, P5 ;  /* 0x00000012b200780c */ /* 0x040fe40002fa1670 */
[----:B------:R-:W-:Y:S02]  /*6f50*/  ISETP.LT.OR P4, PT, R178, 0x2a, P4 ;  /* 0x0000002ab200780c */ /* 0x000fe40002781670 */
[----:B------:R-:W-:Y:S02]  /*6f60*/  FSEL R193, R193, -INF , !P6 ;  /* 0xff800000c1c17808 */ /* 0x000fe40007000000 */
[----:B------:R-:W-:Y:S02]  /*6f70*/  FSEL R192, R192, -INF , !P2 ;  /* 0xff800000c0c07808 */ /* 0x000fe40005000000 */
[----:B-1----:R-:W-:-:S02]  /*6f80*/  FSEL R165, R194, -INF , !P3 ;  /* 0xff800000c2a57808 */ /* 0x002fc40005800000 */
[----:B------:R-:W-:Y:S02]  /*6f90*/  FSEL R167, R195, -INF , !P5 ;  /* 0xff800000c3a77808 */ /* 0x000fe40006800000 */
[C---:B------:R-:W-:Y:S02]  /*6fa0*/  ISETP.GT.AND P6, PT, R180.reuse, 0x19, P1 ;  /* 0x00000019b400780c */ /* 0x040fe40000fc4270 */
[C---:B------:R-:W-:Y:S02]  /*6fb0*/  ISETP.GT.AND P2, PT, R180.reuse, 0x20, P1 ;  /* 0x00000020b400780c */ /* 0x040fe40000f44270 */
[C---:B------:R-:W-:Y:S02]  /*6fc0*/  ISETP.GT.AND P3, PT, R180.reuse, 0x21, P1 ;  /* 0x00000021b400780c */ /* 0x040fe40000f64270 */
[----:B------:R-:W-:Y:S02]  /*6fd0*/  ISETP.GT.AND P5, PT, R180, 0x28, P1 ;  /* 0x00000028b400780c */ /* 0x000fe40000fa4270 */
[----:B------:R-:W-:-:S02]  /*6fe0*/  FSEL R173, R173, -INF , !P4 ;  /* 0xff800000adad7808 */ /* 0x000fc40006000000 */
[----:B------:R-:W-:Y:S02]  /*6ff0*/  PLOP3.LUT P4, PT, PT, PT, UP0, 0x40, 0x0 ;  /* 0x000000000000781c */ /* 0x000fe40003f8e808 */
[C---:B------:R-:W-:Y:S02]  /*7000*/  ISETP.LT.OR P6, PT, R178.reuse, 0x1a, P6 ;  /* 0x0000001ab200780c */ /* 0x040fe400037c1670 */
[C---:B------:R-:W-:Y:S02]  /*7010*/  ISETP.LT.OR P2, PT, R178.reuse, 0x21, P2 ;  /* 0x00000021b200780c */ /* 0x040fe40001741670 */
[C---:B------:R-:W-:Y:S02]  /*7020*/  ISETP.LT.OR P3, PT, R178.reuse, 0x22, P3 ;  /* 0x00000022b200780c */ /* 0x040fe40001f61670 */
[----:B------:R-:W-:Y:S02]  /*7030*/  ISETP.LT.OR P5, PT, R178, 0x29, P5 ;  /* 0x00000029b200780c */ /* 0x000fe40002fa1670 */
[----:B------:R-:W-:-:S02]  /*7040*/  FSEL R169, R197, -INF , !P6 ;  /* 0xff800000c5a97808 */ /* 0x000fc40007000000 */
[----:B------:R-:W-:Y:S02]  /*7050*/  FSEL R170, R198, -INF , !P2 ;  /* 0xff800000c6aa7808 */ /* 0x000fe40005000000 */
[----:B------:R-:W-:Y:S02]  /*7060*/  FSEL R171, R199, -INF , !P3 ;  /* 0xff800000c7ab7808 */ /* 0x000fe40005800000 */
[----:B------:R-:W-:Y:S02]  /*7070*/  FSEL R172, R172, -INF , !P5 ;  /* 0xff800000acac7808 */ /* 0x000fe40006800000 */
[C---:B------:R-:W-:Y:S02]  /*7080*/  ISETP.GT.AND P6, PT, R180.reuse, 0x30, P1 ;  /* 0x00000030b400780c */ /* 0x040fe40000fc4270 */
[C---:B------:R-:W-:Y:S02]  /*7090*/  ISETP.GT.AND P2, PT, R180.reuse, 0x31, P1 ;  /* 0x00000031b400780c */ /* 0x040fe40000f44270 */
[----:B------:R-:W-:-:S02]  /*70a0*/  ISETP.GT.AND P3, PT, R180, 0x38, P1 ;  /* 0x00000038b400780c */ /* 0x000fc40000f64270 */
[----:B------:R-:W-:Y:S01]  /*70b0*/  ISETP.GT.AND P5, PT, R180, 0x39, P1 ;  /* 0x00000039b400780c */ /* 0x000fe20000fa4270 */
[--C-:B--2---:R-:W-:Y:S01]  /*70c0*/  IMAD.IADD R180, R183, 0x1, R10.reuse ;  /* 0x00000001b7b47824 */ /* 0x104fe200078e020a */
[C---:B------:R-:W-:Y:S02]  /*70d0*/  ISETP.LT.OR P6, PT, R178.reuse, 0x31, P6 ;  /* 0x00000031b200780c */ /* 0x040fe400037c1670 */
[C---:B------:R-:W-:Y:S02]  /*70e0*/  ISETP.LT.OR P2, PT, R178.reuse, 0x32, P2 ;  /* 0x00000032b200780c */ /* 0x040fe40001741670 */
[C---:B------:R-:W-:Y:S02]  /*70f0*/  ISETP.LT.OR P3, PT, R178.reuse, 0x39, P3 ;  /* 0x00000039b200780c */ /* 0x040fe40001f61670 */
[----:B------:R-:W-:Y:S01]  /*7100*/  ISETP.LT.OR P5, PT, R178, 0x3a, P5 ;  /* 0x0000003ab200780c */ /* 0x000fe20002fa1670 */
[----:B------:R-:W-:Y:S01]  /*7110*/  IMAD.IADD R178, R181, 0x1, R10 ;  /* 0x00000001b5b27824 */ /* 0x000fe200078e020a */
[----:B------:R-:W-:-:S02]  /*7120*/  FSEL R174, R174, -INF , !P6 ;  /* 0xff800000aeae7808 */ /* 0x000fc40007000000 */
[----:B------:R-:W-:Y:S02]  /*7130*/  FSEL R175, R175, -INF , !P2 ;  /* 0xff800000afaf7808 */ /* 0x000fe40005000000 */
[----:B------:R-:W-:Y:S02]  /*7140*/  FSEL R176, R176, -INF , !P3 ;  /* 0xff800000b0b07808 */ /* 0x000fe40005800000 */
[----:B------:R-:W-:Y:S01]  /*7150*/  FSEL R177, R177, -INF , !P5 ;  /* 0xff800000b1b17808 */ /* 0x000fe20006800000 */
[----:B------:R-:W-:Y:S06]  /*7160*/  @P4 BRA `(.L_x_4925) ;  /* 0x00000000005c4947 */ /* 0x000fec0003800000 */
        /* <DEDUP_REMOVED lines=13> */
.L_x_4927:
[----:B------:R-:W-:-:S04]  /*7240*/  MOV R182, UR24 ;  /* 0x0000001800b67c02 */ /* 0x000fc80008000f00 */
[----:B------:R-:W-:-:S13]  /*7250*/  ISETP.NE.AND P2, PT, R182, 0x1, PT ;  /* 0x00000001b600780c */ /* 0x000fda0003f45270 */
[----:B------:R-:W0:Y:S02]  /*7260*/  @P2 LDC.64 R10, c[0x0][0x9e8] ;  /* 0x00027a00ff0a2b82 */ /* 0x000e240000000a00 */
[----:B0-----:R-:W-:-:S05]  /*7270*/  @P2 IMAD.HI.U32 R10, R5, R10, RZ ;  /* 0x0000000a050a2227 */ /* 0x001fca00078e00ff */
[----:B------:R-:W-:-:S07]  /*7280*/  @P2 SHF.R.U32.HI R5, RZ, R11, R10 ;  /* 0x0000000bff052219 */ /* 0x000fce000001160a */
.L_x_4928:
[----:B------:R-:W-:Y:S05]  /*7290*/  BSYNC B0 ;  /* 0x0000000000007941 */ /* 0x000fea0003800000 */
.L_x_4926:
[----:B------:R-:W-:-:S04]  /*72a0*/  IMAD R5, R5, R182, -R179 ;  /* 0x000000b605057224 */ /* 0x000fc800078e0ab3 */
[----:B------:R-:W-:-:S05]  /*72b0*/  IMAD.IADD R5, R5, 0x1, -R2 ;  /* 0x0000000105057824 */ /* 0x000fca00078e0a02 */
[----:B------:R-:W-:Y:S02]  /*72c0*/  VIADDMNMX R178, R5, R182, R178, PT ;  /* 0x000000b605b27246 */ /* 0x000fe400038001b2 */
[----:B------:R-:W-:-:S07]  /*72d0*/  VIMNMX R180, R180, R5, !PT ;  /* 0x00000005b4b47248 */ /* 0x000fce0007fe0100 */
.L_x_4925:
[----:B------:R-:W-:Y:S01]  /*72e0*/  FMNMX.FTZ R5, R166, R13, !PT ;  /* 0x0000000da6057209 */ /* 0x000fe20007810000 */
[----:B------:R-:W-:Y:S01]  /*72f0*/  UMOV UR10, UR23 ;  /* 0x00000017000a7c82 */ /* 0x000fe20008000000 */
[----:B------:R-:W-:Y:S01]  /*7300*/  ISETP.GT.AND P3, PT, R180, RZ, P1 ;  /* 0x000000ffb400720c */ /* 0x000fe20000f64270 */
[----:B------:R-:W-:Y:S01]  /*7310*/  IMAD.MOV R191, RZ, RZ, -R17 ;  /* 0x000000ffffbf7224 */ /* 0x000fe200078e0a11 */
[----:B------:R-:W-:Y:S02]  /*7320*/  FMNMX.FTZ R10, R164, R5, !PT ;  /* 0x00000005a40a7209 */ /* 0x000fe40007810000 */
[----:B------:R-:W-:Y:S02]  /*7330*/  ISETP.GT.AND P4, PT, R180, 0x1, P1 ;  /* 0x00000001b400780c */ /* 0x000fe40000f84270 */
[----:B------:R-:W-:Y:S02]  /*7340*/  FMNMX.FTZ R5, R193, R10, !PT ;  /* 0x0000000ac1057209 */ /* 0x000fe40007810000 */
[----:B------:R-:W-:-:S02]  /*7350*/  ISETP.LT.OR P3, PT, R178, 0x1, P3 ;  /* 0x00000001b200780c */ /* 0x000fc40001f61670 */
[----:B------:R-:W-:Y:S02]  /*7360*/  FMNMX.FTZ R10, R192, R5, !PT ;  /* 0x00000005c00a7209 */ /* 0x000fe40007810000 */
[----:B------:R-:W-:Y:S02]  /*7370*/  ISETP.GT.AND P6, PT, R180, 0x8, P1 ;  /* 0x00000008b400780c */ /* 0x000fe40000fc4270 */
[----:B------:R-:W-:Y:S02]  /*7380*/  FMNMX.FTZ R10, R165, R10, !PT ;  /* 0x0000000aa50a7209 */ /* 0x000fe40007810000 */
[----:B------:R-:W-:Y:S02]  /*7390*/  ISETP.LT.OR P4, PT, R178, 0x2, P4 ;  /* 0x00000002b200780c */ /* 0x000fe40002781670 */
[----:B------:R-:W-:Y:S02]  /*73a0*/  FMNMX.FTZ R5, R167, R10, !PT ;  /* 0x0000000aa7057209 */ /* 0x000fe40007810000 */
[----:B------:R-:W-:-:S02]  /*73b0*/  ISETP.GT.AND P2, PT, R180, 0x9, P1 ;  /* 0x00000009b400780c */ /* 0x000fc40000f44270 */
[----:B------:R-:W-:Y:S02]  /*73c0*/  FMNMX.FTZ R10, R168, R5, !PT ;  /* 0x00000005a80a7209 */ /* 0x000fe40007810000 */
[----:B------:R-:W-:Y:S02]  /*73d0*/  ISETP.LT.OR P6, PT, R178, 0x9, P6 ;  /* 0x00000009b200780c */ /* 0x000fe400037c1670 */
[----:B------:R-:W-:Y:S02]  /*73e0*/  FMNMX.FTZ R5, R169, R10, !PT ;  /* 0x0000000aa9057209 */ /* 0x000fe40007810000 */
[----:B------:R-:W-:Y:S02]  /*73f0*/  FSEL R15, R15, -INF , !P4 ;  /* 0xff8000000f0f7808 */ /* 0x000fe40006000000 */
        /* <DEDUP_REMOVED lines=9> */
[----:B------:R-:W-:Y:S02]  /*7490*/  FSEL R21, R21, -INF , !P2 ;  /* 0xff80000015157808 */ /* 0x000fe40005000000 */
[----:B------:R-:W-:Y:S02]  /*74a0*/  FMNMX.FTZ R5, R175, R10, !PT ;  /* 0x0000000aaf057209 */ /* 0x000fe40007810000 */
[----:B------:R-:W-:Y:S02]  /*74b0*/  ISETP.LT.OR P5, PT, R178, 0x11, P5 ;  /* 0x00000011b200780c */ /* 0x000fe40002fa1670 */
[----:B------:R-:W-:Y:S02]  /*74c0*/  FMNMX.FTZ R10, R176, R5, !PT ;  /* 0x00000005b00a7209 */ /* 0x000fe40007810000 */
[----:B------:R-:W-:-:S02]  /*74d0*/  ISETP.GT.AND P6, PT, R180, 0x18, P1 ;  /* 0x00000018b400780c */ /* 0x000fc40000fc4270 */
[----:B------:R-:W-:Y:S02]  /*74e0*/  FMNMX.FTZ R10, R177, R10, !PT ;  /* 0x0000000ab10a7209 */ /* 0x000fe40007810000 */
[----:B------:R-:W-:Y:S02]  /*74f0*/  ISETP.LT.OR P4, PT, R178, 0x12, P4 ;  /* 0x00000012b200780c */ /* 0x000fe40002781670 */
[----:B------:R-:W-:Y:S01]  /*7500*/  FSEL R152, R152, -INF , !P5 ;  /* 0xff80000098987808 */ /* 0x000fe20006800000 */
[----:B------:R-:W0:Y:S01]  /*7510*/  SHFL.BFLY PT, R5, R10, 0x2, 0x1f ;  /* 0x0c401f000a057f89 */ /* 0x000e2200000e0000 */
[----:B------:R-:W-:Y:S02]  /*7520*/  ISETP.GT.AND P2, PT, R180, 0x19, P1 ;  /* 0x00000019b400780c */ /* 0x000fe40000f44270 */
[----:B------:R-:W-:Y:S02]  /*7530*/  ISETP.LT.OR P6, PT, R178, 0x19, P6 ;  /* 0x00000019b200780c */ /* 0x000fe400037c1670 */
[----:B------:R-:W-:-:S02]  /*7540*/  FSEL R153, R153, -INF , !P4 ;  /* 0xff80000099997808 */ /* 0x000fc40006000000 */
[----:B------:R-:W-:Y:S02]  /*7550*/  ISETP.GT.AND P5, PT, R180, 0x21, P1 ;  /* 0x00000021b400780c */ /* 0x000fe40000fa4270 */
[----:B------:R-:W-:Y:S02]  /*7560*/  FSEL R154, R154, -INF , !P6 ;  /* 0xff8000009a9a7808 */ /* 0x000fe40007000000 */
[C---:B------:R-:W-:Y:S02]  /*7570*/  ISETP.LT.OR P2, PT, R178.reuse, 0x1a, P2 ;  /* 0x0000001ab200780c */ /* 0x040fe40001741670 */
[----:B------:R-:W-:Y:S02]  /*7580*/  ISETP.LT.OR P5, PT, R178, 0x22, P5 ;  /* 0x00000022b200780c */ /* 0x000fe40002fa1670 */
[----:B------:R-:W-:Y:S02]  /*7590*/  FSEL R155, R155, -INF , !P2 ;  /* 0xff8000009b9b7808 */ /* 0x000fe40005000000 */
[----:B------:R-:W-:-:S02]  /*75a0*/  ISETP.GT.AND P4, PT, R180, 0x28, P1 ;  /* 0x00000028b400780c */ /* 0x000fc40000f84270 */
[----:B------:R-:W-:Y:S02]  /*75b0*/  ISETP.GT.AND P6, PT, R180, 0x29, P1 ;  /* 0x00000029b400780c */ /* 0x000fe40000fc4270 */
[----:B------:R-:W-:Y:S02]  /*75c0*/  ISETP.LT.OR P4, PT, R178, 0x29, P4 ;  /* 0x00000029b200780c */ /* 0x000fe40002781670 */
[----:B------:R-:W-:Y:S02]  /*75d0*/  ISETP.GT.AND P2, PT, R180, 0x30, P1 ;  /* 0x00000030b400780c */ /* 0x000fe40000f44270 */
[----:B0-----:R-:W-:Y:S02]  /*75e0*/  FMNMX.FTZ R11, R10, R5, !PT ;  /* 0x000000050a0b7209 */ /* 0x001fe40007810000 */
[----:B------:R-:W-:Y:S02]  /*75f0*/  FSEL R158, R158, -INF , !P4 ;  /* 0xff8000009e9e7808 */ /* 0x000fe40006000000 */
[C---:B------:R-:W-:Y:S01]  /*7600*/  ISETP.LT.OR P6, PT, R178.reuse, 0x2a, P6 ;  /* 0x0000002ab200780c */ /* 0x040fe200037c1670 */
[----:B------:R-:W0:Y:S01]  /*7610*/  SHFL.BFLY PT, R182, R11, 0x1, 0x1f ;  /* 0x0c201f000bb67f89 */ /* 0x000e2200000e0000 */
[----:B------:R-:W-:-:S02]  /*7620*/  ISETP.LT.OR P2, PT, R178, 0x31, P2 ;  /* 0x00000031b200780c */ /* 0x000fc40001741670 */
[----:B------:R-:W-:Y:S02]  /*7630*/  ISETP.GT.AND P4, PT, R180, 0x38, P1 ;  /* 0x00000038b400780c */ /* 0x000fe40000f84270 */
[----:B------:R-:W-:Y:S02]  /*7640*/  FSEL R160, R160, -INF , !P2 ;  /* 0xff800000a0a07808 */ /* 0x000fe40005000000 */
[----:B------:R-:W-:Y:S02]  /*7650*/  ISETP.LT.OR P4, PT, R178, 0x39, P4 ;  /* 0x00000039b200780c */ /* 0x000fe40002781670 */
[----:B0-----:R-:W-:Y:S02]  /*7660*/  FMNMX.FTZ R5, R11, R182, !PT ;  /* 0x000000b60b057209 */ /* 0x001fe40007810000 */
[----:B------:R-:W-:Y:S02]  /*7670*/  FSEL R11, R6, -INF , !P3 ;  /* 0xff800000060b7808 */ /* 0x000fe40005800000 */
[----:B------:R-:W-:Y:S01]  /*7680*/  ISETP.GT.AND P3, PT, R180, 0x20, P1 ;  /* 0x00000020b400780c */ /* 0x000fe20000f64270 */
[----:B------:R-:W-:Y:S01]  /*7690*/  FMUL.FTZ R181, R5, UR10 ;  /* 0x0000000a05b57c20 */ /* 0x000fe20008410000 */
[----:B------:R-:W-:-:S02]  /*76a0*/  FMNMX.FTZ R6, R11, R14, !PT ;  /* 0x0000000e0b067209 */ /* 0x000fc40007810000 */
[----:B------:R-:W-:Y:S02]  /*76b0*/  ISETP.LT.OR P3, PT, R178, 0x21, P3 ;  /* 0x00000021b200780c */ /* 0x000fe40001f61670 */
[----:B------:R-:W-:Y:S02]  /*76c0*/  FMNMX.FTZ R179, R15, R6, !PT ;  /* 0x000000060fb37209 */ /* 0x000fe40007810000 */
[----:B------:R-:W-:Y:S02]  /*76d0*/  FSEL R156, R156, -INF , !P3 ;  /* 0xff8000009c9c7808 */ /* 0x000fe40005800000 */
[----:B------:R-:W-:Y:S02]  /*76e0*/  FMNMX.FTZ R6, R20, R179, !PT ;  /* 0x000000b314067209 */ /* 0x000fe40007810000 */
[----:B------:R-:W-:Y:S02]  /*76f0*/  FSETP.NEU.FTZ.AND P3, PT, R5, -INF , PT ;  /* 0xff8000000500780b */ /* 0x000fe40003f7d000 */
[----:B------:R-:W-:-:S02]  /*7700*/  FMNMX.FTZ R179, R21, R6, !PT ;  /* 0x0000000615b37209 */ /* 0x000fc40007810000 */
[----:B------:R-:W-:Y:S02]  /*7710*/  FSEL R181, R181, RZ, P3 ;  /* 0x000000ffb5b57208 */ /* 0x000fe40001800000 */
[----:B------:R-:W-:-:S03]  /*7720*/  FMNMX.FTZ R6, R152, R179, !PT ;  /* 0x000000b398067209 */ /* 0x000fc60007810000 */
[--C-:B------:R-:W-:Y:S01]  /*7730*/  FFMA.FTZ R10, R166, UR10, -R181.reuse ;  /* 0x0000000aa60a7c23 */ /* 0x100fe200080108b5 */
[----:B------:R-:W-:Y:S01]  /*7740*/  FMNMX.FTZ R179, R153, R6, !PT ;  /* 0x0000000699b37209 */ /* 0x000fe20007810000 */
[--C-:B------:R-:W-:Y:S01]  /*7750*/  FFMA.FTZ R173, R173, UR10, -R181.reuse ;  /* 0x0000000aadad7c23 */ /* 0x100fe200080108b5 */
[----:B------:R-:W-:Y:S01]  /*7760*/  FSEL R166, R162, -INF , !P4 ;  /* 0xff800000a2a67808 */ /* 0x000fe20006000000 */
[----:B------:R-:W-:Y:S01]  /*7770*/  FFMA.FTZ R162, R192, UR10, -R181 ;  /* 0x0000000ac0a27c23 */ /* 0x000fe200080108b5 */
[----:B------:R-:W-:Y:S01]  /*7780*/  FMNMX.FTZ R6, R154, R179, !PT ;  /* 0x000000b39a067209 */ /* 0x000fe20007810000 */
[----:B------:R-:W-:Y:S01]  /*7790*/  MUFU.EX2 R10, R10 ;  /* 0x0000000a000a7308 */ /* 0x000fe20000000800 */
[----:B------:R-:W-:Y:S02]  /*77a0*/  FSEL R179, R157, -INF , !P5 ;  /* 0xff8000009db37808 */ /* 0x000fe40006800000 */
[----:B------:R-:W-:Y:S02]  /*77b0*/  FMNMX.FTZ R157, R155, R6, !PT ;  /* 0x000000069b9d7209 */ /* 0x000fe40007810000 */
[----:B------:R-:W-:-:S02]  /*77c0*/  ISETP.GT.AND P5, PT, R180, 0x31, P1 ;  /* 0x00000031b400780c */ /* 0x000fc40000fa4270 */
[----:B------:R-:W-:Y:S01]  /*77d0*/  FMNMX.FTZ R6, R156, R157, !PT ;  /* 0x0000009d9c067209 */ /* 0x000fe20007810000 */
[--C-:B------:R-:W-:Y:S01]  /*77e0*/  FFMA.FTZ R157, R164, UR10, -R181.reuse ;  /* 0x0000000aa49d7c23 */ /* 0x100fe200080108b5 */
[----:B------:R-:W-:Y:S01]  /*77f0*/  FSEL R164, R159, -INF , !P6 ;  /* 0xff8000009fa47808 */ /* 0x000fe20007000000 */
[----:B------:R-:W-:Y:S01]  /*7800*/  FFMA.FTZ R159, R193, UR10, -R181 ;  /* 0x0000000ac19f7c23 */ /* 0x000fe200080108b5 */
[----:B------:R-:W-:Y:S01]  /*7810*/  FMNMX.FTZ R183, R179, R6, !PT ;  /* 0x00000006b3b77209 */ /* 0x000fe20007810000 */
[----:B------:R-:W-:Y:S01]  /*7820*/  MUFU.EX2 R162, R162 ;  /* 0x000000a200a27308 */ /* 0x000fe20000000800 */
[----:B------:R-:W-:Y:S02]  /*7830*/  ISETP.LT.OR P5, PT, R178, 0x32, P5 ;  /* 0x00000032b200780c */ /* 0x000fe40002fa1670 */
[----:B------:R-:W-:Y:S02]  /*7840*/  FMNMX.FTZ R183, R158, R183, !PT ;  /* 0x000000b79eb77209 */ /* 0x000fe40007810000 */
[----:B------:R-:W-:-:S02]  /*7850*/  ISETP.GT.AND P1, PT, R180, 0x39, P1 ;  /* 0x00000039b400780c */ /* 0x000fc40000f24270 */
[----:B------:R-:W-:Y:S01]  /*7860*/  FMNMX.FTZ R183, R164, R183, !PT ;  /* 0x000000b7a4b77209 */ /* 0x000fe20007810000 */
[----:B------:R-:W-:Y:S01]  /*7870*/  MUFU.EX2 R157, R157 ;  /* 0x0000009d009d7308 */ /* 0x000fe20000000800 */
[----:B------:R-:W-:Y:S02]  /*7880*/  FSEL R161, R161, -INF , !P5 ;  /* 0xff800000a1a17808 */ /* 0x000fe40006800000 */
[----:B------:R-:W-:Y:S02]  /*7890*/  FMNMX.FTZ R6, R160, R183, !PT ;  /* 0x000000b7a0067209 */ /* 0x000fe40007810000 */
[----:B------:R-:W-:Y:S01]  /*78a0*/  ISETP.LT.OR P1, PT, R178, 0x3a, P1 ;  /* 0x0000003ab200780c */ /* 0x000fe20000f21670 */
[--C-:B------:R-:W-:Y:S01]  /*78b0*/  FFMA.FTZ R178, R167, UR10, -R181.reuse ;  /* 0x0000000aa7b27c23 */ /* 0x100fe200080108b5 */
[----:B------:R-:W-:Y:S01]  /*78c0*/  FMNMX.FTZ R183, R161, R6, !PT ;  /* 0x00000006a1b77209 */ /* 0x000fe20007810000 */
[----:B------:R-:W-:Y:S01]  /*78d0*/  MUFU.EX2 R159, R159 ;  /* 0x0000009f009f7308 */ /* 0x000fe20000000800 */
[----:B------:R-:W-:Y:S01]  /*78e0*/  FSEL R180, R163, -INF , !P1 ;  /* 0xff800000a3b47808 */ /* 0x000fe20004800000 */
[--C-:B------:R-:W-:Y:S01]  /*78f0*/  FFMA.FTZ R163, R165, UR10, -R181.reuse ;  /* 0x0000000aa5a37c23 */ /* 0x100fe200080108b5 */
[----:B------:R-:W-:Y:S01]  /*7900*/  FMNMX.FTZ R183, R166, R183, !PT ;  /* 0x000000b7a6b77209 */ /* 0x000fe20007810000 */
[--C-:B------:R-:W-:Y:S01]  /*7910*/  FFMA.FTZ R165, R168, UR10, -R181.reuse ;  /* 0x0000000aa8a57c23 */ /* 0x100fe200080108b5 */
[--C-:B------:R-:W-:Y:S01]  /*7920*/  FFMA.FTZ R168, R169, UR10, -R181.reuse ;  /* 0x0000000aa9a87c23 */ /* 0x100fe200080108b5 */
[--C-:B------:R-:W-:Y:S01]  /*7930*/  FFMA.FTZ R169, R172, UR10, -R181.reuse ;  /* 0x0000000aaca97c23 */ /* 0x100fe200080108b5 */
[----:B------:R-:W-:Y:S01]  /*7940*/  FMNMX.FTZ R183, R180, R183, !PT ;  /* 0x000000b7b4b77209 */ /* 0x000fe20007810000 */
[----:B------:R-:W-:Y:S01]  /*7950*/  MUFU.EX2 R163, R163 ;  /* 0x000000a300a37308 */ /* 0x000fe20000000800 */
[----:B------:R-:W-:Y:S01]  /*7960*/  FSEL R172, R5, RZ, P3 ;  /* 0x000000ff05ac7208 */ /* 0x000fe20001800000 */
[--C-:B------:R-:W-:Y:S01]  /*7970*/  FFMA.FTZ R167, R170, UR10, -R181.reuse ;  /* 0x0000000aaaa77c23 */ /* 0x100fe200080108b5 */
[--C-:B------:R-:W-:Y:S01]  /*7980*/  FFMA.FTZ R170, R171, UR10, -R181.reuse ;  /* 0x0000000aabaa7c23 */ /* 0x100fe200080108b5 */
[----:B------:R-:W0:Y:S01]  /*7990*/  SHFL.BFLY PT, R6, R183, 0x2, 0x1f ;  /* 0x0c401f00b7067f89 */ /* 0x000e2200000e0000 */
[----:B------:R-:W-:Y:S01]  /*79a0*/  FFMA.FTZ R171, R174, UR10, -R181 ;  /* 0x0000000aaeab7c23 */ /* 0x000fe200080108b5 */
[----:B------:R-:W-:Y:S01]  /*79b0*/  FADD.FTZ R13, -R172, R13 ;  /* 0x0000000dac0d7221 */ /* 0x000fe20000010100 */
[--C-:B------:R-:W-:Y:S01]  /*79c0*/  FFMA.FTZ R174, R175, UR10, -R181.reuse ;  /* 0x0000000aafae7c23 */ /* 0x100fe200080108b5 */
[----:B------:R-:W-:Y:S01]  /*79d0*/  MUFU.EX2 R178, R178 ;  /* 0x000000b200b27308 */ /* 0x000fe20000000800 */
[--C-:B------:R-:W-:Y:S01]  /*79e0*/  FFMA.FTZ R175, R176, UR10, -R181.reuse ;  /* 0x0000000ab0af7c23 */ /* 0x100fe200080108b5 */
[----:B------:R-:W-:Y:S01]  /*79f0*/  FMUL.FTZ R13, R13, UR10 ;  /* 0x0000000a0d0d7c20 */ /* 0x000fe20008410000 */
[----:B------:R-:W-:Y:S01]  /*7a00*/  FFMA.FTZ R176, R177, UR10, -R181 ;  /* 0x0000000ab1b07c23 */ /* 0x000fe200080108b5 */
[----:B------:R-:W-:-:S04]  /*7a10*/  ISETP.NE.AND P1, PT, R2, R191, PT ;  /* 0x000000bf0200720c */ /* 0x000fc80003f25270 */
[----:B------:R-:W1:Y:S08]  /*7a20*/  MUFU.EX2 R13, R13 ;  /* 0x0000000d000d7308 */ /* 0x000e700000000800 */
[----:B------:R-:W2:Y:S01]  /*7a30*/  MUFU.EX2 R165, R165 ;  /* 0x000000a500a57308 */ /* 0x000ea20000000800 */
[----:B0-----:R-:W-:-:S07]  /*7a40*/  FMNMX.FTZ R6, R183, R6, !PT ;  /* 0x00000006b7067209 */ /* 0x001fce0007810000 */
[----:B------:R-:W0:Y:S01]  /*7a50*/  MUFU.EX2 R168, R168 ;  /* 0x000000a800a87308 */ /* 0x000e220000000800 */
[----:B------:R-:W3:Y:S01]  /*7a60*/  SHFL.BFLY PT, R183, R6, 0x1, 0x1f ;  /* 0x0c201f0006b77f89 */ /* 0x000ee200000e0000 */
[----:B-1----:R-:W-:Y:S01]  /*7a70*/  FFMA.FTZ R182, R13, R3, R10 ;  /* 0x000000030db67223 */ /* 0x002fe2000001000a */
[-C--:B------:R-:W-:Y:S01]  /*7a80*/  FMUL.FTZ R24, R24, R13.reuse ;  /* 0x0000000d18187220 */ /* 0x080fe20000410000 */
[-C--:B------:R-:W-:Y:S01]  /*7a90*/  FMUL.FTZ R25, R25, R13.reuse ;  /* 0x0000000d19197220 */ /* 0x080fe20000410000 */
[-C--:B------:R-:W-:Y:S01]  /*7aa0*/  FMUL.FTZ R28, R28, R13.reuse ;  /* 0x0000000d1c1c7220 */ /* 0x080fe20000410000 */
[----:B------:R-:W-:Y:S01]  /*7ab0*/  FADD.FTZ R182, R157, R182 ;  /* 0x000000b69db67221 */ /* 0x000fe20000010000 */
[-C--:B------:R-:W-:Y:S01]  /*7ac0*/  FMUL.FTZ R29, R29, R13.reuse ;  /* 0x0000000d1d1d7220 */ /* 0x080fe20000410000 */
[----:B------:R-:W-:Y:S01]  /*7ad0*/  MUFU.EX2 R172, R173 ;  /* 0x000000ad00ac7308 */ /* 0x000fe20000000800 */
[-C--:B------:R-:W-:Y:S01]  /*7ae0*/  FMUL.FTZ R32, R32, R13.reuse ;  /* 0x0000000d20207220 */ /* 0x080fe20000410000 */
[----:B------:R-:W-:Y:S01]  /*7af0*/  FADD.FTZ R177, R159, R182 ;  /* 0x000000b69fb17221 */ /* 0x000fe20000010000 */
[-C--:B------:R-:W-:Y:S01]  /*7b00*/  FMUL.FTZ R33, R33, R13.reuse ;  /* 0x0000000d21217220 */ /* 0x080fe20000410000 */
[-C--:B------:R-:W-:Y:S01]  /*7b10*/  FMUL.FTZ R36, R36, R13.reuse ;  /* 0x0000000d24247220 */ /* 0x080fe20000410000 */
[-C--:B------:R-:W-:Y:S01]  /*7b20*/  FMUL.FTZ R37, R37, R13.reuse ;  /* 0x0000000d25257220 */ /* 0x080fe20000410000 */
[----:B------:R-:W-:Y:S01]  /*7b30*/  FADD.FTZ R182, R162, R177 ;  /* 0x000000b1a2b67221 */ /* 0x000fe20000010000 */
[----:B------:R-:W-:Y:S01]  /*7b40*/  IMAD.U32 R177, RZ, RZ, UR27 ;  /* 0x0000001bffb17e24 */ /* 0x000fe2000f8e00ff */
[----:B------:R1:W-:Y:S01]  /*7b50*/  MUFU.EX2 R173, R175 ;  /* 0x000000af00ad7308 */ /* 0x0003e20000000800 */
[----:B------:R-:W-:Y:S01]  /*7b60*/  FMUL.FTZ R40, R40, R13 ;  /* 0x0000000d28287220 */ /* 0x000fe20000410000 */
[----:B------:R-:W-:Y:S01]  /*7b70*/  FADD.FTZ R181, R163, R182 ;  /* 0x000000b6a3b57221 */ /* 0x000fe20000010000 */
[----:B------:R-:W-:-:S02]  /*7b80*/  @!P1 IMAD R177, R177, 0x40, R16 ;  /* 0x00000040b1b19824 */ /* 0x000fc400078e0210 */
[-C--:B------:R-:W-:Y:S01]  /*7b90*/  FMUL.FTZ R41, R41, R13.reuse ;  /* 0x0000000d29297220 */ /* 0x080fe20000410000 */
[-C--:B------:R-:W-:Y:S01]  /*7ba0*/  FMUL.FTZ R44, R44, R13.reuse ;  /* 0x0000000d2c2c7220 */ /* 0x080fe20000410000 */
[-C--:B------:R-:W-:Y:S01]  /*7bb0*/  FMUL.FTZ R45, R45, R13.reuse ;  /* 0x0000000d2d2d7220 */ /* 0x080fe20000410000 */
[----:B------:R-:W-:Y:S01]  /*7bc0*/  FMUL.FTZ R48, R48, R13 ;  /* 0x0000000d30307220 */ /* 0x000fe20000410000 */
[----:B------:R-:W4:Y:S01]  /*7bd0*/  MUFU.EX2 R167, R167 ;  /* 0x000000a700a77308 */ /* 0x000f220000000800 */
[----:B---3--:R-:W-:Y:S01]  /*7be0*/  FMNMX.FTZ R6, R6, R183, !PT ;  /* 0x000000b706067209 */ /* 0x008fe20007810000 */
[-C--:B------:R-:W-:Y:S01]  /*7bf0*/  FMUL.FTZ R49, R49, R13.reuse ;  /* 0x0000000d31317220 */ /* 0x080fe20000410000 */
[----:B------:R-:W-:Y:S01]  /*7c00*/  @!P1 LEA R177, R177, UR42, 0x2 ;  /* 0x0000002ab1b19c11 */ /* 0x000fe2000f8e10ff */
[-C--:B------:R-:W-:Y:S01]  /*7c10*/  FMUL.FTZ R52, R52, R13.reuse ;  /* 0x0000000d34347220 */ /* 0x080fe20000410000 */
[C---:B------:R-:W-:Y:S01]  /*7c20*/  FSETP.NEU.FTZ.AND P2, PT, R6.reuse, -INF , PT ;  /* 0xff8000000600780b */ /* 0x040fe20003f5d000 */
[C---:B------:R-:W-:Y:S01]  /*7c30*/  FMUL.FTZ R3, R6.reuse, UR10 ;  /* 0x0000000a06037c20 */ /* 0x040fe20008410000 */
[-C--:B------:R-:W-:Y:S01]  /*7c40*/  FMUL.FTZ R53, R53, R13.reuse ;  /* 0x0000000d35357220 */ /* 0x080fe20000410000 */
[----:B------:R-:W3:Y:S01]  /*7c50*/  MUFU.EX2 R170, R170 ;  /* 0x000000aa00aa7308 */ /* 0x000ee20000000800 */
[----:B-1----:R-:W-:Y:S01]  /*7c60*/  FSEL R175, R6, RZ, P2 ;  /* 0x000000ff06af7208 */ /* 0x002fe20001000000 */
[----:B------:R1:W-:Y:S01]  /*7c70*/  @!P1 STS [R177+0x28800], R13 ;  /* 0x0288000db1009388 */ /* 0x0003e20000000800 */
[----:B------:R-:W-:Y:S01]  /*7c80*/  FSEL R3, R3, RZ, P2 ;  /* 0x000000ff03037208 */ /* 0x000fe20001000000 */
[-C--:B------:R-:W-:Y:S01]  /*7c90*/  FMUL.FTZ R56, R56, R13.reuse ;  /* 0x0000000d38387220 */ /* 0x080fe20000410000 */
[-C--:B------:R-:W-:Y:S01]  /*7ca0*/  FMUL.FTZ R57, R57, R13.reuse ;  /* 0x0000000d39397220 */ /* 0x080fe20000410000 */
[----:B------:R-:W-:Y:S01]  /*7cb0*/  FADD.FTZ R175, -R175, R14 ;  /* 0x0000000eafaf7221 */ /* 0x000fe20000010100 */
[----:B------:R-:W-:Y:S01]  /*7cc0*/  FADD.FTZ R14, R178, R181 ;  /* 0x000000b5b20e7221 */ /* 0x000fe20000010000 */
[----:B------:R-:W5:Y:S01]  /*7cd0*/  MUFU.EX2 R169, R169 ;  /* 0x000000a900a97308 */ /* 0x000f620000000800 */
[--C-:B------:R-:W-:Y:S01]  /*7ce0*/  FFMA.FTZ R182, R15, UR10, -R3.reuse ;  /* 0x0000000a0fb67c23 */ /* 0x100fe20008010803 */
[--C-:B------:R-:W-:Y:S01]  /*7cf0*/  FFMA.FTZ R11, R11, UR10, -R3.reuse ;  /* 0x0000000a0b0b7c23 */ /* 0x100fe20008010803 */
[----:B--2---:R-:W-:Y:S01]  /*7d00*/  FADD.FTZ R15, R165, R14 ;  /* 0x0000000ea50f7221 */ /* 0x004fe20000010000 */
[----:B------:R-:W-:Y:S01]  /*7d10*/  FMUL.FTZ R14, R175, UR10 ;  /* 0x0000000aaf0e7c20 */ /* 0x000fe20008410000 */
[--C-:B------:R-:W-:Y:S01]  /*7d20*/  FFMA.FTZ R175, R152, UR10, -R3.reuse ;  /* 0x0000000a98af7c23 */ /* 0x100fe20008010803 */
[----:B------:R-:W-:Y:S01]  /*7d30*/  FFMA.FTZ R181, R20, UR10, -R3 ;  /* 0x0000000a14b57c23 */ /* 0x000fe20008010803 */
[----:B0-----:R-:W-:Y:S01]  /*7d40*/  FADD.FTZ R152, R168, R15 ;  /* 0x0000000fa8987221 */ /* 0x001fe20000010000 */
[----:B------:R-:W0:Y:S01]  /*7d50*/  MUFU.EX2 R171, R171 ;  /* 0x000000ab00ab7308 */ /* 0x000e220000000800 */
[--C-:B------:R-:W-:Y:S01]  /*7d60*/  FFMA.FTZ R20, R21, UR10, -R3.reuse ;  /* 0x0000000a15147c23 */ /* 0x100fe20008010803 */
[--C-:B------:R-:W-:Y:S01]  /*7d70*/  FFMA.FTZ R153, R153, UR10, -R3.reuse ;  /* 0x0000000a99997c23 */ /* 0x100fe20008010803 */
[----:B----4-:R-:W-:Y:S01]  /*7d80*/  FADD.FTZ R15, R167, R152 ;  /* 0x00000098a70f7221 */ /* 0x010fe20000010000 */
[--C-:B------:R-:W-:Y:S01]  /*7d90*/  FFMA.FTZ R183, R154, UR10, -R3.reuse ;  /* 0x0000000a9ab77c23 */ /* 0x100fe20008010803 */
[--C-:B------:R-:W-:Y:S01]  /*7da0*/  FFMA.FTZ R191, R155, UR10, -R3.reuse ;  /* 0x0000000a9bbf7c23 */ /* 0x100fe20008010803 */
[----:B------:R-:W-:Y:S01]  /*7db0*/  FFMA.FTZ R192, R156, UR10, -R3 ;  /* 0x0000000a9cc07c23 */ /* 0x000fe20008010803 */
[----:B---3--:R-:W-:Y:S01]  /*7dc0*/  FADD.FTZ R152, R170, R15 ;  /* 0x0000000faa987221 */ /* 0x008fe20000010000 */
[----:B------:R-:W2:Y:S01]  /*7dd0*/  MUFU.EX2 R174, R174 ;  /* 0x000000ae00ae7308 */ /* 0x000ea20000000800 */
[--C-:B------:R-:W-:Y:S01]  /*7de0*/  FFMA.FTZ R179, R179, UR10, -R3.reuse ;  /* 0x0000000ab3b37c23 */ /* 0x100fe20008010803 */
[--C-:B------:R-:W-:Y:S01]  /*7df0*/  FFMA.FTZ R193, R158, UR10, -R3.reuse ;  /* 0x0000000a9ec17c23 */ /* 0x100fe20008010803 */
[----:B-----5:R-:W-:Y:S01]  /*7e00*/  FADD.FTZ R195, R169, R152 ;  /* 0x00000098a9c37221 */ /* 0x020fe20000010000 */
[--C-:B------:R-:W-:Y:S01]  /*7e10*/  FFMA.FTZ R194, R164, UR10, -R3.reuse ;  /* 0x0000000aa4c27c23 */ /* 0x100fe20008010803 */
[--C-:B------:R-:W-:Y:S01]  /*7e20*/  FFMA.FTZ R21, R160, UR10, -R3.reuse ;  /* 0x0000000aa0157c23 */ /* 0x100fe20008010803 */
[----:B------:R-:W-:Y:S01]  /*7e30*/  FFMA.FTZ R161, R161, UR10, -R3 ;  /* 0x0000000aa1a17c23 */ /* 0x000fe20008010803 */
[----:B------:R-:W-:Y:S01]  /*7e40*/  FADD.FTZ R152, R172, R195 ;  /* 0x000000c3ac987221 */ /* 0x000fe20000010000 */
[----:B------:R-:W-:Y:S01]  /*7e50*/  MUFU.EX2 R11, R11 ;  /* 0x0000000b000b7308 */ /* 0x000fe20000000800 */
[--C-:B------:R-:W-:Y:S01]  /*7e60*/  FFMA.FTZ R15, R166, UR10, -R3.reuse ;  /* 0x0000000aa60f7c23 */ /* 0x100fe20008010803 */
[----:B------:R-:W-:Y:S01]  /*7e70*/  FFMA.FTZ R180, R180, UR10, -R3 ;  /* 0x0000000ab4b47c23 */ /* 0x000fe20008010803 */
[----:B0-----:R-:W-:Y:S01]  /*7e80*/  FADD.FTZ R3, R171, R152 ;  /* 0x00000098ab037221 */ /* 0x001fe20000010000 */
[----:B------:R-:W-:Y:S01]  /*7e90*/  F2FP.F16.F32.PACK_AB R152, R157, R10 ;  /* 0x0000000a9d98723e */ /* 0x000fe200000000ff */
[----:B------:R-:W-:Y:S01]  /*7ea0*/  FMUL.FTZ R60, R60, R13 ;  /* 0x0000000d3c3c7220 */ /* 0x000fe20000410000 */
[----:B------:R-:W-:Y:S01]  /*7eb0*/  F2FP.F16.F32.PACK_AB R154, R162, R159 ;  /* 0x0000009fa29a723e */ /* 0x000fe200000000ff */
[----:B------:R-:W-:Y:S01]  /*7ec0*/  FMUL.FTZ R61, R61, R13 ;  /* 0x0000000d3d3d7220 */ /* 0x000fe20000410000 */
[----:B------:R-:W0:Y:S01]  /*7ed0*/  MUFU.EX2 R14, R14 ;  /* 0x0000000e000e7308 */ /* 0x000e220000000800 */
[----:B--2---:R-:W-:Y:S01]  /*7ee0*/  FADD.FTZ R10, R174, R3 ;  /* 0x00000003ae0a7221 */ /* 0x004fe20000010000 */
[----:B------:R-:W-:Y:S01]  /*7ef0*/  F2FP.F16.F32.PACK_AB R158, R168, R165 ;  /* 0x000000a5a89e723e */ /* 0x000fe200000000ff */
[----:B------:R-:W-:Y:S01]  /*7f00*/  FMUL.FTZ R64, R64, R13 ;  /* 0x0000000d40407220 */ /* 0x000fe20000410000 */
[----:B------:R-:W-:Y:S01]  /*7f10*/  F2FP.F16.F32.PACK_AB R156, R178, R163 ;  /* 0x000000a3b29c723e */ /* 0x000fe200000000ff */
[----:B------:R-:W-:Y:S01]  /*7f20*/  FADD.FTZ R3, R173, R10 ;  /* 0x0000000aad037221 */ /* 0x000fe20000010000 */
[----:B------:R-:W-:Y:S01]  /*7f30*/  F2FP.F16.F32.PACK_AB R160, R170, R167 ;  /* 0x000000a7aaa0723e */ /* 0x000fe200000000ff */
[----:B------:R-:W-:Y:S01]  /*7f40*/  FMUL.FTZ R65, R65, R13 ;  /* 0x0000000d41417220 */ /* 0x000fe20000410000 */
[----:B------:R-:W2:Y:S01]  /*7f50*/  MUFU.EX2 R182, R182 ;  /* 0x000000b600b67308 */ /* 0x000ea20000000800 */
[----:B------:R-:W-:Y:S01]  /*7f60*/  F2FP.F16.F32.PACK_AB R162, R172, R169 ;  /* 0x000000a9aca2723e */ /* 0x000fe200000000ff */
[----:B------:R-:W-:Y:S01]  /*7f70*/  FMUL.FTZ R68, R68, R13 ;  /* 0x0000000d44447220 */ /* 0x000fe20000410000 */
[----:B------:R-:W-:Y:S01]  /*7f80*/  F2FP.F16.F32.PACK_AB R164, R174, R171 ;  /* 0x000000abaea4723e */ /* 0x000fe200000000ff */
[-C--:B------:R-:W-:Y:S01]  /*7f90*/  FMUL.FTZ R69, R69, R13.reuse ;  /* 0x0000000d45457220 */ /* 0x080fe20000410000 */
[-C--:B------:R-:W-:Y:S01]  /*7fa0*/  FMUL.FTZ R72, R72, R13.reuse ;  /* 0x0000000d48487220 */ /* 0x080fe20000410000 */
[-C--:B------:R-:W-:Y:S01]  /*7fb0*/  FMUL.FTZ R73, R73, R13.reuse ;  /* 0x0000000d49497220 */ /* 0x080fe20000410000 */
[-C--:B------:R-:W-:Y:S01]  /*7fc0*/  FMUL.FTZ R76, R76, R13.reuse ;  /* 0x0000000d4c4c7220 */ /* 0x080fe20000410000 */
[----:B------:R-:W3:Y:S01]  /*7fd0*/  MUFU.EX2 R155, R181 ;  /* 0x000000b5009b7308 */ /* 0x000ee20000000800 */
[----:B0-----:R1:W-:Y:S01]  /*7fe0*/  @!P1 STS [R177+0x28820], R14 ;  /* 0x0288200eb1009388 */ /* 0x0013e20000000800 */
        /* <DEDUP_REMOVED lines=14> */
[----:B------:R-:W4:Y:S01]  /*80d0*/  MUFU.EX2 R157, R175 ;  /* 0x000000af009d7308 */ /* 0x000f220000000800 */
[-C--:B------:R-:W-:Y:S01]  /*80e0*/  FMUL.FTZ R104, R104, R13.reuse ;  /* 0x0000000d68687220 */ /* 0x080fe20000410000 */
[-C--:B------:R-:W-:Y:S01]  /*80f0*/  FMUL.FTZ R105, R105, R13.reuse ;  /* 0x0000000d69697220 */ /* 0x080fe20000410000 */
[-C--:B------:R-:W-:Y:S01]  /*8100*/  FMUL.FTZ R108, R108, R13.reuse ;  /* 0x0000000d6c6c7220 */ /* 0x080fe20000410000 */
[-C--:B------:R-:W-:Y:S01]  /*8110*/  FMUL.FTZ R109, R109, R13.reuse ;  /* 0x0000000d6d6d7220 */ /* 0x080fe20000410000 */
[-C--:B------:R-:W-:Y:S01]  /*8120*/  FMUL.FTZ R112, R112, R13.reuse ;  /* 0x0000000d70707220 */ /* 0x080fe20000410000 */
[-C--:B------:R-:W-:Y:S01]  /*8130*/  FMUL.FTZ R113, R113, R13.reuse ;  /* 0x0000000d71717220 */ /* 0x080fe20000410000 */
[-C--:B------:R-:W-:Y:S01]  /*8140*/  FMUL.FTZ R116, R116, R13.reuse ;  /* 0x0000000d74747220 */ /* 0x080fe20000410000 */
[----:B------:R5:W1:Y:S01]  /*8150*/  MUFU.EX2 R10, R153 ;  /* 0x00000099000a7308 */ /* 0x000a620000000800 */
        /* <DEDUP_REMOVED lines=8> */
[----:B-----5:R-:W-:Y:S01]  /*81e0*/  FFMA.FTZ R153, R14, R4, R11 ;  /* 0x000000040e997223 */ /* 0x020fe2000001000b */
[-C--:B------:R-:W-:Y:S01]  /*81f0*/  FMUL.FTZ R132, R132, R13.reuse ;  /* 0x0000000d84847220 */ /* 0x080fe20000410000 */
[-C--:B------:R-:W-:Y:S01]  /*8200*/  FMUL.FTZ R133, R133, R13.reuse ;  /* 0x0000000d85857220 */ /* 0x080fe20000410000 */
[-C--:B------:R-:W-:Y:S01]  /*8210*/  FMUL.FTZ R136, R136, R13.reuse ;  /* 0x0000000d88887220 */ /* 0x080fe20000410000 */
[----:B--2---:R-:W-:Y:S01]  /*8220*/  FADD.FTZ R4, R182, R153 ;  /* 0x00000099b6047221 */ /* 0x004fe20000010000 */
[-C--:B------:R-:W-:Y:S01]  /*8230*/  FMUL.FTZ R137, R137, R13.reuse ;  /* 0x0000000d89897220 */ /* 0x080fe20000410000 */
[----:B------:R-:W-:Y:S01]  /*8240*/  FMUL.FTZ R140, R140, R13 ;  /* 0x0000000d8c8c7220 */ /* 0x000fe20000410000 */
[----:B------:R-:W2:Y:S01]  /*8250*/  MUFU.EX2 R168, R191 ;  /* 0x000000bf00a87308 */ /* 0x000ea20000000800 */
[----:B---3--:R-:W-:Y:S01]  /*8260*/  FADD.FTZ R153, R155, R4 ;  /* 0x000000049b997221 */ /* 0x008fe20000010000 */
[----:B0-----:R-:W-:Y:S01]  /*8270*/  F2FP.F16.F32.PACK_AB R155, R20, R155 ;  /* 0x0000009b149b723e */ /* 0x001fe200000000ff */
[-C--:B------:R-:W-:Y:S01]  /*8280*/  FMUL.FTZ R141, R141, R13.reuse ;  /* 0x0000000d8d8d7220 */ /* 0x080fe20000410000 */
[-C--:B------:R-:W-:Y:S01]  /*8290*/  FMUL.FTZ R144, R144, R13.reuse ;  /* 0x0000000d90907220 */ /* 0x080fe20000410000 */
[----:B------:R-:W-:Y:S01]  /*82a0*/  FADD.FTZ R4, R20, R153 ;  /* 0x0000009914047221 */ /* 0x000fe20000010000 */
[-C--:B------:R-:W-:Y:S01]  /*82b0*/  FMUL.FTZ R145, R145, R13.reuse ;  /* 0x0000000d91917220 */ /* 0x080fe20000410000 */
[----:B------:R-:W-:Y:S01]  /*82c0*/  FMUL.FTZ R148, R148, R13 ;  /* 0x0000000d94947220 */ /* 0x000fe20000410000 */
[----:B------:R-:W0:Y:S01]  /*82d0*/  MUFU.EX2 R192, R192 ;  /* 0x000000c000c07308 */ /* 0x000e220000000800 */
[----:B----4-:R-:W-:Y:S01]  /*82e0*/  FADD.FTZ R153, R157, R4 ;  /* 0x000000049d997221 */ /* 0x010fe20000010000 */
[----:B-1----:R-:W-:Y:S01]  /*82f0*/  F2FP.F16.F32.PACK_AB R157, R10, R157 ;  /* 0x0000009d0a9d723e */ /* 0x002fe200000000ff */
[----:B------:R-:W-:Y:S01]  /*8300*/  FMUL.FTZ R149, R149, R13 ;  /* 0x0000000d95957220 */ /* 0x000fe20000410000 */
[-C--:B------:R-:W-:Y:S01]  /*8310*/  FMUL.FTZ R26, R26, R14.reuse ;  /* 0x0000000e1a1a7220 */ /* 0x080fe20000410000 */
[----:B------:R-:W-:Y:S01]  /*8320*/  FADD.FTZ R4, R10, R153 ;  /* 0x000000990a047221 */ /* 0x000fe20000010000 */
[-C--:B------:R-:W-:Y:S01]  /*8330*/  FMUL.FTZ R27, R27, R14.reuse ;  /* 0x0000000e1b1b7220 */ /* 0x080fe20000410000 */
[-C--:B------:R-:W-:Y:S01]  /*8340*/  FMUL.FTZ R30, R30, R14.reuse ;  /* 0x0000000e1e1e7220 */ /* 0x080fe20000410000 */
[----:B------:R-:W1:Y:S01]  /*8350*/  MUFU.EX2 R179, R179 ;  /* 0x000000b300b37308 */ /* 0x000e620000000800 */
[----:B------:R-:W-:Y:S01]  /*8360*/  FADD.FTZ R153, R159, R4 ;  /* 0x000000049f997221 */ /* 0x000fe20000010000 */
[----:B--2---:R-:W-:Y:S01]  /*8370*/  F2FP.F16.F32.PACK_AB R159, R168, R159 ;  /* 0x0000009fa89f723e */ /* 0x004fe200000000ff */
[-C--:B------:R-:W-:Y:S01]  /*8380*/  FMUL.FTZ R31, R31, R14.reuse ;  /* 0x0000000e1f1f7220 */ /* 0x080fe20000410000 */
[-C--:B------:R-:W-:Y:S01]  /*8390*/  FMUL.FTZ R34, R34, R14.reuse ;  /* 0x0000000e22227220 */ /* 0x080fe20000410000 */
[----:B------:R-:W-:Y:S01]  /*83a0*/  FADD.FTZ R153, R168, R153 ;  /* 0x00000099a8997221 */ /* 0x000fe20000010000 */
[-C--:B------:R-:W-:Y:S01]  /*83b0*/  FMUL.FTZ R35, R35, R14.reuse ;  /* 0x0000000e23237220 */ /* 0x080fe20000410000 */
[-C--:B------:R-:W-:Y:S01]  /*83c0*/  FMUL.FTZ R38, R38, R14.reuse ;  /* 0x0000000e26267220 */ /* 0x080fe20000410000 */
[----:B------:R-:W2:Y:S01]  /*83d0*/  MUFU.EX2 R163, R193 ;  /* 0x000000c100a37308 */ /* 0x000ea20000000800 */
[----:B0-----:R-:W-:Y:S01]  /*83e0*/  FADD.FTZ R170, R192, R153 ;  /* 0x00000099c0aa7221 */ /* 0x001fe20000010000 */
        /* <DEDUP_REMOVED lines=15> */
[----:B--2---:R-:W-:Y:S01]  /*84e0*/  FADD.FTZ R153, R163, R170 ;  /* 0x000000aaa3997221 */ /* 0x004fe20000010000 */
[-C--:B------:R-:W-:Y:S01]  /*84f0*/  FMUL.FTZ R63, R63, R14.reuse ;  /* 0x0000000e3f3f7220 */ /* 0x080fe20000410000 */
[-C--:B------:R-:W-:Y:S01]  /*8500*/  FMUL.FTZ R66, R66, R14.reuse ;  /* 0x0000000e42427220 */ /* 0x080fe20000410000 */
[-C--:B------:R-:W-:Y:S01]  /*8510*/  FMUL.FTZ R67, R67, R14.reuse ;  /* 0x0000000e43437220 */ /* 0x080fe20000410000 */
[-C--:B------:R-:W-:Y:S01]  /*8520*/  FMUL.FTZ R70, R70, R14.reuse ;  /* 0x0000000e46467220 */ /* 0x080fe20000410000 */
[-C--:B------:R-:W-:Y:S01]  /*8530*/  FMUL.FTZ R71, R71, R14.reuse ;  /* 0x0000000e47477220 */ /* 0x080fe20000410000 */
[-C--:B------:R-:W-:Y:S01]  /*8540*/  FMUL.FTZ R74, R74, R14.reuse ;  /* 0x0000000e4a4a7220 */ /* 0x080fe20000410000 */
[----:B------:R1:W2:Y:S01]  /*8550*/  MUFU.EX2 R4, R161 ;  /* 0x000000a100047308 */ /* 0x0002a20000000800 */
[----:B0-----:R-:W-:Y:S01]  /*8560*/  FADD.FTZ R170, R194, R153 ;  /* 0x00000099c2aa7221 */ /* 0x001fe20000010000 */
[----:B------:R-:W-:Y:S01]  /*8570*/  F2FP.F16.F32.PACK_AB R153, R182, R11 ;  /* 0x0000000bb699723e */ /* 0x000fe200000000ff */
[----:B------:R-:W-:Y:S01]  /*8580*/  BAR.SYNC.DEFER_BLOCKING 0xf, 0x100 ;  /* 0x03c4000000007b1d */ /* 0x000fe20000010000 */
[----:B------:R-:W-:Y:S01]  /*8590*/  F2FP.F16.F32.PACK_AB R163, R194, R163 ;  /* 0x000000a3c2a3723e */ /* 0x000fe200000000ff */
        /* <DEDUP_REMOVED lines=13> */
[C---:B--2---:R-:W-:Y:S01]  /*8670*/  FADD.FTZ R170, R4.reuse, R161 ;  /* 0x000000a104aa7221 */ /* 0x044fe20000010000 */
[----:B------:R-:W-:Y:S01]  /*8680*/  F2FP.F16.F32.PACK_AB R161, R179, R192 ;  /* 0x000000c0b3a1723e */ /* 0x000fe200000000ff */
[-C--:B------:R-:W-:Y:S01]  /*8690*/  FMUL.FTZ R95, R95, R14.reuse ;  /* 0x0000000e5f5f7220 */ /* 0x080fe20000410000 */
[----:B------:R-:W-:Y:S01]  /*86a0*/  F2FP.F16.F32.PACK_AB R165, R4, R21 ;  /* 0x0000001504a5723e */ /* 0x000fe200000000ff */
[-C--:B------:R-:W-:Y:S01]  /*86b0*/  FMUL.FTZ R98, R98, R14.reuse ;  /* 0x0000000e62627220 */ /* 0x080fe20000410000 */
[-C--:B------:R-:W-:Y:S01]  /*86c0*/  FMUL.FTZ R99, R99, R14.reuse ;  /* 0x0000000e63637220 */ /* 0x080fe20000410000 */
[-C--:B------:R-:W-:Y:S01]  /*86d0*/  FMUL.FTZ R102, R102, R14.reuse ;  /* 0x0000000e66667220 */ /* 0x080fe20000410000 */
[----:B------:R-:W2:Y:S01]  /*86e0*/  MUFU.EX2 R180, R180 ;  /* 0x000000b400b47308 */ /* 0x000ea20000000800 */
[C---:B0-----:R-:W-:Y:S01]  /*86f0*/  F2FP.F16.F32.PACK_AB R166, R176.reuse, R173 ;  /* 0x000000adb0a6723e */ /* 0x041fe200000000ff */
[----:B------:R0:W-:Y:S01]  /*8700*/  STSM.16.M88.4 [R18+0x26800], R152 ;  /* 0x0268009812007844 */ /* 0x0001e20000000200 */
[----:B------:R-:W-:Y:S01]  /*8710*/  FADD.FTZ R3, R176, R3 ;  /* 0x00000003b0037221 */ /* 0x000fe20000010000 */
[-C--:B------:R-:W-:Y:S01]  /*8720*/  FMUL.FTZ R103, R103, R14.reuse ;  /* 0x0000000e67677220 */ /* 0x080fe20000410000 */
[-C--:B------:R-:W-:Y:S01]  /*8730*/  FMUL.FTZ R106, R106, R14.reuse ;  /* 0x0000000e6a6a7220 */ /* 0x080fe20000410000 */
[----:B------:R0:W-:Y:S01]  /*8740*/  STSM.16.M88.4 [R23], R156 ;  /* 0x0000009c17007844 */ /* 0x0001e20000000200 */
[-C--:B------:R-:W-:Y:S01]  /*8750*/  FMUL.FTZ R107, R107, R14.reuse ;  /* 0x0000000e6b6b7220 */ /* 0x080fe20000410000 */
[-C--:B------:R-:W-:Y:S01]  /*8760*/  FMUL.FTZ R110, R110, R14.reuse ;  /* 0x0000000e6e6e7220 */ /* 0x080fe20000410000 */
[----:B-1----:R-:W-:Y:S01]  /*8770*/  FADD.FTZ R11, R15, R170 ;  /* 0x000000aa0f0b7221 */ /* 0x002fe20000010000 */
[----:B------:R0:W-:Y:S01]  /*8780*/  STSM.16.M88.4 [R19], R160 ;  /* 0x000000a013007844 */ /* 0x0001e20000000200 */
[-C--:B------:R-:W-:Y:S01]  /*8790*/  FMUL.FTZ R111, R111, R14.reuse ;  /* 0x0000000e6f6f7220 */ /* 0x080fe20000410000 */
[-C--:B------:R-:W-:Y:S01]  /*87a0*/  FMUL.FTZ R114, R114, R14.reuse ;  /* 0x0000000e72727220 */ /* 0x080fe20000410000 */
[-C--:B------:R-:W-:Y:S01]  /*87b0*/  FMUL.FTZ R115, R115, R14.reuse ;  /* 0x0000000e73737220 */ /* 0x080fe20000410000 */
[-C--:B------:R-:W-:Y:S01]  /*87c0*/  FMUL.FTZ R118, R118, R14.reuse ;  /* 0x0000000e76767220 */ /* 0x080fe20000410000 */
[-C--:B------:R-:W-:Y:S01]  /*87d0*/  FMUL.FTZ R119, R119, R14.reuse ;  /* 0x0000000e77777220 */ /* 0x080fe20000410000 */
[-C--:B------:R-:W-:Y:S01]  /*87e0*/  FMUL.FTZ R122, R122, R14.reuse ;  /* 0x0000000e7a7a7220 */ /* 0x080fe20000410000 */
[C---:B--2---:R-:W-:Y:S01]  /*87f0*/  F2FP.F16.F32.PACK_AB R167, R180.reuse, R15 ;  /* 0x0000000fb4a7723e */ /* 0x044fe200000000ff */
[----:B------:R-:W-:Y:S01]  /*8800*/  FADD.FTZ R4, R180, R11 ;  /* 0x0000000bb4047221 */ /* 0x000fe20000010000 */
[-C--:B------:R-:W-:Y:S01]  /*8810*/  FMUL.FTZ R123, R123, R14.reuse ;  /* 0x0000000e7b7b7220 */ /* 0x080fe20000410000 */
[-C--:B------:R-:W-:Y:S01]  /*8820*/  FMUL.FTZ R126, R126, R14.reuse ;  /* 0x0000000e7e7e7220 */ /* 0x080fe20000410000 */
[-C--:B------:R-:W-:Y:S01]  /*8830*/  FMUL.FTZ R127, R127, R14.reuse ;  /* 0x0000000e7f7f7220 */ /* 0x080fe20000410000 */
[----:B------:R0:W-:Y:S01]  /*8840*/  STSM.16.M88.4 [R22], R164 ;  /* 0x000000a416007844 */ /* 0x0001e20000000200 */
        /* <DEDUP_REMOVED lines=14> */
.L_x_4929:
[----:B------:R1:W2:Y:S01]  /*8930*/  SYNCS.PHASECHK.TRANS64.TRYWAIT P1, [UR21+0x28c50], R7 ;  /* 0x028c5007ff0075a7 */ /* 0x0002a20008020155 */
[----:B------:R-:W-:Y:S05]  /*8940*/  @!P0 BRA `(.L_x_4930) ;  /* 0x0000000000048947 */ /* 0x000fea0003800000 */
[----:B------:R-:W-:Y:S01]  /*8950*/  BPT.TRAP 0x1 ;  /* 0x000000040000795c */ /* 0x000fe20000300000 */
.L_x_4930:
[----:B--2---:R-:W-:Y:S05]  /*8960*/  @P1 BRA `(.L_x_4931) ;  /* 0x0000000000081947 */ /* 0x004fea0003800000 */
[----:B------:R-:W2:Y:S02]  /*8970*/  SYNCS.PHASECHK.TRANS64.TRYWAIT P1, [UR21+0x28c50], R7 ;  /* 0x028c5007ff0075a7 */ /* 0x000ea40008020155 */
[----:B--2---:R-:W-:Y:S05]  /*8980*/  @!P1 BRA `(.L_x_4932) ;  /* 0x000000c400589947 */ /* 0x004fea0003800000 */
.L_x_4931:
        /* <DEDUP_REMOVED lines=34> */
.L_x_4933:
[----:B------:R-:W-:Y:S01]  /*8bb0*/  UIADD3 UR21, UR21, 0x28c60, URZ ;  /* 0x00028c6015157890 */ /* 0x000fe2000fffe03f */
[C---:B------:R-:W-:Y:S01]  /*8bc0*/  ISETP.GT.AND P1, PT, R8.reuse, UR20, PT ;  /* 0x0000001408007c0c */ /* 0x040fe2000bf24270 */
[----:B------:R-:W-:Y:S01]  /*8bd0*/  UMOV UR27, UR38 ;  /* 0x00000026001b7c82 */ /* 0x000fe20008000000 */
[----:B------:R-:W-:Y:S01]  /*8be0*/  VIADD R8, R8, 0xffffffff ;  /* 0xffffffff08087836 */ /* 0x000fe20000000000 */
[----:B------:R-:W-:Y:S01]  /*8bf0*/  UPRMT UR21, UR40, 0x654, UR21 ;  /* 0x0000065428157896 */ /* 0x000fe20008000015 */
[----:B------:R-:W-:Y:S01]  /*8c00*/  MOV R14, R6 ;  /* 0x00000006000e7202 */ /* 0x000fe20000000f00 */
[----:B------:R-:W-:-:S07]  /*8c10*/  IMAD.MOV.U32 R13, RZ, RZ, R5 ;  /* 0x000000ffff0d7224 */ /* 0x000fce00078e0005 */
[----:B------:R-:W-:Y:S01]  /*8c20*/  SYNCS.ARRIVE.TRANS64.RED.A1T0 RZ, [UR21], RZ ;  /* 0x000000ffffff79a7 */ /* 0x000fe20008100415 */
[----:B------:R-:W-:Y:S05]  /*8c30*/  @P1 BRA `(.L_x_4934) ;  /* 0xffffffd800101947 */ /* 0x000fea000383ffff */
.L_x_4915:
[----:B------:R-:W-:Y:S01]  /*8c40*/  UISETP.NE.AND UP1, UPT, UR51, URZ, UPT ;  /* 0x0000003f3300728c */ /* 0x000fe2000bf25270 */
[----:B------:R-:W-:Y:S01]  /*8c50*/  IADD3 R12, -R12, 0x1, RZ ;  /* 0x000000010c0c7810 */ /* 0x000fe20007ffe1ff */
[----:B------:R-:W-:Y:S02]  /*8c60*/  UISETP.NE.AND UP0, UPT, UR50, URZ, UPT ;  /* 0x0000003f3200728c */ /* 0x000fe4000bf05270 */
[----:B------:R-:W-:Y:S02]  /*8c70*/  UIADD3 UR11, UR44, 0x3f, URZ ;  /* 0x0000003f2c0b7890 */ /* 0x000fe4000fffe03f */
[----:B-12---:R-:W-:Y:S02]  /*8c80*/  IMAD R7, R9, UR49, R12 ;  /* 0x0000003109077c24 */ /* 0x006fe4000f8e020c */
[----:B------:R-:W-:-:S03]  /*8c90*/  PLOP3.LUT P1, PT, PT, PT, UP0, 0x40, 0x0 ;  /* 0x000000000000781c */ /* 0x000fc60003f2e808 */
[----:B------:R-:W-:Y:S01]  /*8ca0*/  @UP1 ULDC UR6, c[0x0][0x44c] ;  /* 0x0001130000061ab9 */ /* 0x000fe20000000800 */
[----:B------:R-:W-:Y:S01]  /*8cb0*/  @UP1 ULDC UR14, c[0x0][0x450] ;  /* 0x00011400000e1ab9 */ /* 0x000fe20000000800 */
[----:B------:R-:W-:-:S04]  /*8cc0*/  UIMAD.WIDE.U32 UR6, UR11, UR6, URZ ;  /* 0x000000060b0672a5 */ /* 0x000fc8000f8e003f */
[----:B------:R-:W-:-:S06]  /*8cd0*/  @UP1 USHF.R.U32.HI UR11, URZ, UR14, UR7 ;  /* 0x0000000e3f0b1299 */ /* 0x000fcc0008011607 */
[----:B------:R-:W-:-:S04]  /*8ce0*/  VIADD R7, R7, UR11 ;  /* 0x0000000b07077c36 */ /* 0x000fc80008000000 */
[----:B------:R-:W-:Y:S01]  /*8cf0*/  VIADD R9, R7, -UR22 ;  /* 0x8000001607097c36 */ /* 0x000fe20008000000 */
[----:B------:R-:W-:Y:S06]  /*8d00*/  @P1 BRA `(.L_x_4935) ;  /* 0x0000000000441947 */ /* 0x000fec0003800000 */
[----:B------:R-:W-:-:S13]  /*8d10*/  ISETP.GT.AND P1, PT, R7, -0x1, PT ;  /* 0xffffffff0700780c */ /* 0x000fda0003f24270 */
[----:B------:R-:W-:Y:S05]  /*8d20*/  @P1 BRA `(.L_x_4936) ;  /* 0x0000000000201947 */ /* 0x000fea0003800000 */
[----:B------:R-:W1:Y:S01]  /*8d30*/  LDC R12, c[0x0][0x9e4] ;  /* 0x00027900ff0c7b82 */ /* 0x000e620000000800 */
[----:B------:R-:W-:Y:S02]  /*8d40*/  LOP3.LUT R7, RZ, R7, RZ, 0x33, !PT ;  /* 0x00000007ff077212 */ /* 0x000fe400078e33ff */
[----:B-1----:R-:W-:-:S13]  /*8d50*/  ISETP.NE.AND P1, PT, R12, 0x1, PT ;  /* 0x000000010c00780c */ /* 0x002fda0003f25270 */
[----:B------:R-:W1:Y:S02]  /*8d60*/  @P1 LDC.64 R10, c[0x0][0x9e8] ;  /* 0x00027a00ff0a1b82 */ /* 0x000e640000000a00 */
[----:B-1----:R-:W-:-:S05]  /*8d70*/  @P1 IMAD.HI.U32 R10, R7, R10, RZ ;  /* 0x0000000a070a1227 */ /* 0x002fca00078e00ff */
[----:B------:R-:W-:-:S04]  /*8d80*/  @P1 SHF.R.U32.HI R7, RZ, R11, R10 ;  /* 0x0000000bff071219 */ /* 0x000fc8000001160a */
[----:B------:R-:W-:Y:S01]  /*8d90*/  LOP3.LUT R7, RZ, R7, RZ, 0x33, !PT ;  /* 0x00000007ff077212 */ /* 0x000fe200078e33ff */
[----:B------:R-:W-:Y:S06]  /*8da0*/  BRA `(.L_x_4937) ;  /* 0x0000000000147947 */ /* 0x000fec0003800000 */
.L_x_4936:
[----:B------:R-:W1:Y:S02]  /*8db0*/  LDC R12, c[0x0][0x9e4] ;  /* 0x00027900ff0c7b82 */ /* 0x000e640000000800 */
[----:B-1----:R-:W-:-:S13]  /*8dc0*/  ISETP.NE.AND P1, PT, R12, 0x1, PT ;  /* 0x000000010c00780c */ /* 0x002fda0003f25270 */
[----:B------:R-:W1:Y:S02]  /*8dd0*/  @P1 LDC.64 R10, c[0x0][0x9e8] ;  /* 0x00027a00ff0a1b82 */ /* 0x000e640000000a00 */
[----:B-1----:R-:W-:-:S05]  /*8de0*/  @P1 IMAD.HI.U32 R10, R7, R10, RZ ;  /* 0x0000000a070a1227 */ /* 0x002fca00078e00ff */
[----:B------:R-:W-:-:S07]  /*8df0*/  @P1 SHF.R.U32.HI R7, RZ, R11, R10 ;  /* 0x0000000bff071219 */ /* 0x000fce000001160a */
.L_x_4937:
[----:B------:R-:W-:-:S05]  /*8e00*/  IMAD R10, R7, R12, RZ ;  /* 0x0000000c070a7224 */ /* 0x000fca00078e02ff */
[----:B------:R-:W-:-:S07]  /*8e10*/  VIMNMX R9, R9, R10, !PT ;  /* 0x0000000a09097248 */ /* 0x000fce0007fe0100 */
.L_x_4935:
[----:B------:R-:W-:-:S05]  /*8e20*/  VIADD R9, R9, 0x3f ;  /* 0x0000003f09097836 */ /* 0x000fca0000000000 */
[----:B------:R-:W-:-:S04]  /*8e30*/  SHF.R.S32.HI R10, RZ, 0x1f, R9 ;  /* 0x0000001fff0a7819 */ /* 0x000fc80000011409 */
[----:B------:R-:W-:-:S04]  /*8e40*/  LEA.HI R10, R10, R9, RZ, 0x6 ;  /* 0x000000090a0a7211 */ /* 0x000fc800078f30ff */
[----:B------:R-:W-:-:S04]  /*8e50*/  SHF.R.S32.HI R7, RZ, 0x6, R10 ;  /* 0x00000006ff077819 */ /* 0x000fc8000001140a */
[----:B------:R-:W-:-:S04]  /*8e60*/  VIMNMX R7, R7, UR47, !PT ;  /* 0x0000002f07077c48 */ /* 0x000fc8000ffe0100 */
[----:B------:R-:W-:-:S13]  /*8e70*/  ISETP.GE.AND P1, PT, R8, R7, PT ;  /* 0x000000070800720c */ /* 0x000fda0003f26270 */
[----:B------:R-:W-:Y:S05]  /*8e80*/  @!P1 BRA `(.L_x_4938) ;  /* 0x0000001c00449947 */ /* 0x000fea0003800000 */
[----:B------:R-:W-:Y:S01]  /*8e90*/  IMAD.MOV.U32 R11, RZ, RZ, R6 ;  /* 0x000000ffff0b7224 */ /* 0x000fe200078e0006 */
[----:B------:R-:W-:Y:S01]  /*8ea0*/  MOV R10, R5 ;  /* 0x00000005000a7202 */ /* 0x000fe20000000f00 */
[----:B------:R-:W-:Y:S01]  /*8eb0*/  IMAD.MOV.U32 R9, RZ, RZ, R8 ;  /* 0x000000ffff097224 */ /* 0x000fe200078e0008 */
[----:B------:R-:W-:Y:S01]  /*8ec0*/  UMOV UR22, UR38 ;  /* 0x0000002600167c82 */ /* 0x000fe20008000000 */
[----:B------:R-:W-:Y:S01]  /*8ed0*/  ULDC UR23, c[0x0][0x9d8] ;  /* 0x0002760000177ab9 */ /* 0x000fe20000000800 */
[----:B------:R-:W-:-:S05]  /*8ee0*/  ULDC UR20, c[0x0][0x988] ;  /* 0x0002620000147ab9 */ /* 0x000fca0000000800 */
.L_x_4949:
[----:B------:R-:W-:Y:S01]  /*8ef0*/  UIADD3 UR38, UR22, 0x1, URZ ;  /* 0x0000000116267890 */ /* 0x000fe2000fffe03f */
[C---:B------:R-:W-:Y:S01]  /*8f00*/  ISETP.GT.AND P1, PT, R9.reuse, R7, PT ;  /* 0x000000070900720c */ /* 0x040fe20003f24270 */
[----:B------:R-:W-:Y:S02]  /*8f10*/  VIADD R9, R9, 0xffffffff ;  /* 0xffffffff09097836 */ /* 0x000fe40000000000 */
[----:B------:R-:W-:-:S04]  /*8f20*/  UISETP.NE.AND UP0, UPT, UR38, 0x2, UPT ;  /* 0x000000022600788c */ /* 0x000fc8000bf05270 */
[----:B------:R-:W-:Y:S02]  /*8f30*/  USEL UR6, URZ, 0x1, UP0 ;  /* 0x000000013f067887 */ /* 0x000fe40008000000 */
[----:B------:R-:W-:Y:S02]  /*8f40*/  USEL UR38, UR38, URZ, UP0 ;  /* 0x0000003f26267287 */ /* 0x000fe40008000000 */
[----:B------:R-:W-:Y:S01]  /*8f50*/  ULOP3.LUT UR37, UR37, UR6, URZ, 0x3c, !UPT ;  /* 0x0000000625257292 */ /* 0x000fe2000f8e3c3f */
[----:B012---:R-:W-:Y:S11]  /*8f60*/  @!P0 BRA `(.L_x_4939) ;  /* 0x0000000000048947 */ /* 0x007ff60003800000 */
[----:B------:R-:W-:Y:S01]  /*8f70*/  BPT.TRAP 0x1 ;  /* 0x000000040000795c */ /* 0x000fe20000300000 */
.L_x_4939:
[----:B------:R-:W-:Y:S01]  /*8f80*/  ULEA UR21, UR38, UR42, 0x3 ;  /* 0x0000002a26157291 */ /* 0x000fe2000f8e183f */
[----:B------:R-:W-:-:S05]  /*8f90*/  IMAD.U32 R8, RZ, RZ, UR37 ;  /* 0x00000025ff087e24 */ /* 0x000fca000f8e00ff */
[----:B------:R-:W-:-:S04]  /*8fa0*/  SHF.L.U32 R8, R8, 0x1f, RZ ;  /* 0x0000001f08087819 */ /* 0x000fc800000006ff */
[----:B------:R1:W2:Y:S01]  /*8fb0*/  SYNCS.PHASECHK.TRANS64.TRYWAIT P2, [UR21+0x28c30], R8 ;  /* 0x028c3008ff0075a7 */ /* 0x0002a20008040155 */
[----:B------:R-:W-:Y:S05]  /*8fc0*/  @!P0 BRA `(.L_x_4940) ;  /* 0x0000000000048947 */ /* 0x000fea0003800000 */
[----:B------:R-:W-:Y:S01]  /*8fd0*/  BPT.TRAP 0x1 ;  /* 0x000000040000795c */ /* 0x000fe20000300000 */
.L_x_4940:
[----:B--2---:R-:W-:Y:S05]  /*8fe0*/  @P2 BRA `(.L_x_4941) ;  /* 0x0000000000082947 */ /* 0x004fea0003800000 */
[----:B------:R-:W2:Y:S02]  /*8ff0*/  SYNCS.PHASECHK.TRANS64.TRYWAIT P2, [UR21+0x28c30], R8 ;  /* 0x028c3008ff0075a7 */ /* 0x000ea40008040155 */
[----:B--2---:R-:W-:Y:S05]  /*9000*/  @!P2 BRA `(.L_x_4942) ;  /* 0x000000bc00d0a947 */ /* 0x004fea0003800000 */
.L_x_4941:
[----:B------:R-:W-:Y:S01]  /*9010*/  R2UR UR18, R0 ;  /* 0x00000000001272ca */ /* 0x000fe200000e0000 */
[----:B0-----:R-:W-:Y:S01]  /*9020*/  WARPGROUP.ARRIVE ;  /* 0x00000000000079c5 */ /* 0x001fe20000000000 */
        /* <DEDUP_REMOVED lines=21> */
.L_x_4943:
        /* <DEDUP_REMOVED lines=34> */
[----:B------:R-:W-:Y:S01]  /*93a0*/  UMOV UR10, UR20 ;  /* 0x00000014000a7c82 */ /* 0x000fe20008000000 */
[----:B------:R-:W-:-:S03]  /*93b0*/  UIADD3 UR6, UR21, 0x28c40, URZ ;  /* 0x00028c4015067890 */ /* 0x000fc6000fffe03f */
[----:B------:R-:W0:Y:S01]  /*93c0*/  MUFU.TANH R193, R193 ;  /* 0x000000c100c17308 */ /* 0x000e220000002400 */
[----:B---3--:R-:W-:Y:S01]  /*93d0*/  FMNMX.FTZ R5, R191, R20, !PT ;  /* 0x00000014bf057209 */ /* 0x008fe20007810000 */
[----:B------:R-:W-:-:S06]  /*93e0*/  UPRMT UR6, UR40, 0x654, UR6 ;  /* 0x0000065428067896 */ /* 0x000fcc0008000006 */
[----:B------:R-:W3:Y:S01]  /*93f0*/  MUFU.TANH R194, R194 ;  /* 0x000000c200c27308 */ /* 0x000ee20000002400 */
[----:B--2---:R-:W-:Y:S02]  /*9400*/  FMNMX.FTZ R20, R192, R5, !PT ;  /* 0x00000005c0147209 */ /* 0x004fe40007810000 */
[----:B------:R-:W-:Y:S05]  /*9410*/  SYNCS.ARRIVE.TRANS64.RED.A1T0 RZ, [UR6], RZ ;  /* 0x000000ffffff79a7 */ /* 0x000fea0008100406 */
        /* <DEDUP_REMOVED lines=14> */
[----:B------:R-:W-:-:S06]  /*9500*/  FMUL.FTZ R20, R162, UR23 ;  /* 0x00000017a2147c20 */ /* 0x000fcc0008410000 */
        /* <DEDUP_REMOVED lines=8> */
[----:B------:R-:W-:-:S06]  /*9590*/  FMUL.FTZ R154, R167, UR23 ;  /* 0x00000017a79a7c20 */ /* 0x000fcc0008410000 */
[----:B------:R-:W3:Y:S01]  /*95a0*/  MUFU.TANH R13, R13 ;  /* 0x0000000d000d7308 */ /* 0x000ee20000002400 */
[----:B--2---:R-:W-:-:S05]  /*95b0*/  FMNMX.FTZ R5, R164, R5, !PT ;  /* 0x00000005a4057209 */ /* 0x004fca0007810000 */
        /* <DEDUP_REMOVED lines=9> */
[----:B------:R-:W3:Y:S03]  /*9650*/  SHFL.BFLY PT, R167, R166, 0x1, 0x1f ;  /* 0x0c201f00a6a77f89 */ /* 0x000ee600000e0000 */
[----:B----4-:R-:W-:-:S03]  /*9660*/  FMNMX.FTZ R162, R14, R5, !PT ;  /* 0x000000050ea27209 */ /* 0x010fc60007810000 */
[----:B------:R-:W4:Y:S01]  /*9670*/  MUFU.TANH R153, R153 ;  /* 0x0000009900997308 */ /* 0x000f220000002400 */
[----:B0-----:R-:W-:Y:S01]  /*9680*/  FMNMX.FTZ R5, R15, R162, !PT ;  /* 0x000000a20f057209 */ /* 0x001fe20007810000 */
[----:B------:R-:W-:-:S03]  /*9690*/  FMUL.FTZ R162, R183, UR23 ;  /* 0x00000017b7a27c20 */ /* 0x000fc60008410000 */
[----:B-----5:R-:W-:-:S03]  /*96a0*/  FMNMX.FTZ R163, R20, R5, !PT ;  /* 0x0000000514a37209 */ /* 0x020fc60007810000 */
[----:B------:R-:W0:Y:S08]  /*96b0*/  MUFU.TANH R154, R154 ;  /* 0x0000009a009a7308 */ /* 0x000e300000002400 */
[----:B------:R-:W5:Y:S01]  /*96c0*/  MUFU.TANH R155, R155 ;  /* 0x0000009b009b7308 */ /* 0x000f620000002400 */
[----:B---3--:R-:W-:Y:S02]  /*96d0*/  FMNMX.FTZ R5, R166, R167, !PT ;  /* 0x000000a7a6057209 */ /* 0x008fe40007810000 */
[----:B--2---:R-:W-:-:S05]  /*96e0*/  FMNMX.FTZ R166, R152, R163, !PT ;  /* 0x000000a398a67209 */ /* 0x004fca0007810000 */
[----:B------:R-:W2:Y:S01]  /*96f0*/  MUFU.TANH R156, R156 ;  /* 0x0000009c009c7308 */ /* 0x000ea20000002400 */
[----:B----4-:R-:W-:Y:S01]  /*9700*/  FMNMX.FTZ R163, R153, R166, !PT ;  /* 0x000000a699a37209 */ /* 0x010fe20007810000 */
[C---:B------:R-:W-:Y:S01]  /*9710*/  FMUL.FTZ R177, R5.reuse, UR10 ;  /* 0x0000000a05b17c20 */ /* 0x040fe20008410000 */
[----:B------:R-:W-:Y:S02]  /*9720*/  FADD.FTZ R10, -R5, R10 ;  /* 0x0000000a050a7221 */ /* 0x000fe40000010100 */
[----:B0-----:R-:W-:Y:S01]  /*9730*/  FMNMX.FTZ R166, R154, R163, !PT ;  /* 0x000000a39aa67209 */ /* 0x001fe20007810000 */
[--C-:B------:R-:W-:Y:S01]  /*9740*/  FFMA.FTZ R21, R21, UR10, -R177.reuse ;  /* 0x0000000a15157c23 */ /* 0x100fe200080108b1 */
[--C-:B------:R-:W-:Y:S01]  /*9750*/  FFMA.FTZ R191, R191, UR10, -R177.reuse ;  /* 0x0000000abfbf7c23 */ /* 0x100fe200080108b1 */
[----:B------:R-:W0:Y:S01]  /*9760*/  MUFU.TANH R157, R157 ;  /* 0x0000009d009d7308 */ /* 0x000e220000002400 */
[----:B-----5:R-:W-:Y:S01]  /*9770*/  FMNMX.FTZ R163, R155, R166, !PT ;  /* 0x000000a69ba37209 */ /* 0x020fe20007810000 */
[--C-:B------:R-:W-:Y:S01]  /*9780*/  FFMA.FTZ R178, R192, UR10, -R177.reuse ;  /* 0x0000000ac0b27c23 */ /* 0x100fe200080108b1 */
[--C-:B------:R-:W-:Y:S01]  /*9790*/  FFMA.FTZ R174, R194, UR10, -R177.reuse ;  /* 0x0000000ac2ae7c23 */ /* 0x100fe200080108b1 */
[--C-:B------:R-:W-:Y:S01]  /*97a0*/  FFMA.FTZ R170, R195, UR10, -R177.reuse ;  /* 0x0000000ac3aa7c23 */ /* 0x100fe200080108b1 */
[--C-:B------:R-:W-:Y:S01]  /*97b0*/  FFMA.FTZ R171, R197, UR10, -R177.reuse ;  /* 0x0000000ac5ab7c23 */ /* 0x100fe200080108b1 */
[--C-:B------:R-:W-:Y:S01]  /*97c0*/  FFMA.FTZ R168, R168, UR10, -R177.reuse ;  /* 0x0000000aa8a87c23 */ /* 0x100fe200080108b1 */
[--C-:B------:R-:W-:Y:S01]  /*97d0*/  FFMA.FTZ R165, R165, UR10, -R177.reuse ;  /* 0x0000000aa5a57c23 */ /* 0x100fe200080108b1 */
[----:B------:R-:W3:Y:S01]  /*97e0*/  MUFU.TANH R158, R158 ;  /* 0x0000009e009e7308 */ /* 0x000ee20000002400 */
[----:B--2---:R-:W-:Y:S01]  /*97f0*/  FMNMX.FTZ R166, R156, R163, !PT ;  /* 0x000000a39ca67209 */ /* 0x004fe20007810000 */
[--C-:B------:R-:W-:Y:S01]  /*9800*/  FFMA.FTZ R180, R196, UR10, -R177.reuse ;  /* 0x0000000ac4b47c23 */ /* 0x100fe200080108b1 */
[----:B------:R-:W-:Y:S01]  /*9810*/  FFMA.FTZ R173, R173, UR10, -R177 ;  /* 0x0000000aadad7c23 */ /* 0x000fe200080108b1 */
[----:B------:R-:W-:-:S04]  /*9820*/  FMUL.FTZ R10, R10, UR10 ;  /* 0x0000000a0a0a7c20 */ /* 0x000fc80008410000 */
[----:B------:R-:W2:Y:S01]  /*9830*/  MUFU.TANH R159, R159 ;  /* 0x0000009f009f7308 */ /* 0x000ea20000002400 */
[----:B0-----:R-:W-:Y:S01]  /*9840*/  FMNMX.FTZ R163, R157, R166, !PT ;  /* 0x000000a69da37209 */ /* 0x001fe20007810000 */
[----:B------:R-:W-:-:S06]  /*9850*/  FFMA.FTZ R166, R6, UR10, -R177 ;  /* 0x0000000a06a67c23 */ /* 0x000fcc00080108b1 */
[----:B------:R-:W0:Y:S01]  /*9860*/  MUFU.TANH R160, R160 ;  /* 0x000000a000a07308 */ /* 0x000e220000002400 */
[----:B---3--:R-:W-:-:S07]  /*9870*/  FMNMX.FTZ R6, R158, R163, !PT ;  /* 0x000000a39e067209 */ /* 0x008fce0007810000 */
[----:B------:R-:W3:Y:S01]  /*9880*/  MUFU.TANH R161, R161 ;  /* 0x000000a100a17308 */ /* 0x000ee20000002400 */
[----:B--2---:R-:W-:-:S07]  /*9890*/  FMNMX.FTZ R163, R159, R6, !PT ;  /* 0x000000069fa37209 */ /* 0x004fce0007810000 */
[----:B------:R-:W2:Y:S01]  /*98a0*/  MUFU.TANH R162, R162 ;  /* 0x000000a200a27308 */ /* 0x000ea20000002400 */
[----:B0-----:R-:W-:-:S07]  /*98b0*/  FMNMX.FTZ R6, R160, R163, !PT ;  /* 0x000000a3a0067209 */ /* 0x001fce0007810000 */
[----:B------:R-:W0:Y:S01]  /*98c0*/  MUFU.EX2 R10, R10 ;  /* 0x0000000a000a7308 */ /* 0x000e220000000800 */
[----:B---3--:R-:W-:-:S07]  /*98d0*/  FMNMX.FTZ R167, R161, R6, !PT ;  /* 0x00000006a1a77209 */ /* 0x008fce0007810000 */
[----:B------:R-:W3:Y:S01]  /*98e0*/  MUFU.EX2 R21, R21 ;  /* 0x0000001500157308 */ /* 0x000ee20000000800 */
[----:B--2---:R-:W-:Y:S01]  /*98f0*/  FMNMX.FTZ R6, R162, R167, !PT ;  /* 0x000000a7a2067209 */ /* 0x004fe20007810000 */
[----:B------:R-:W-:-:S04]  /*9900*/  FFMA.FTZ R167, R193, UR10, -R177 ;  /* 0x0000000ac1a77c23 */ /* 0x000fc800080108b1 */
[----:B------:R-:W2:Y:S02]  /*9910*/  SHFL.BFLY PT, R175, R6, 0x2, 0x1f ;  /* 0x0c401f0006af7f89 */ /* 0x000ea400000e0000 */
[----:B------:R-:W4:Y:S01]  /*9920*/  MUFU.EX2 R166, R166 ;  /* 0x000000a600a67308 */ /* 0x000f220000000800 */
[-C--:B0-----:R-:W-:Y:S01]  /*9930*/  FMUL.FTZ R24, R24, R10.reuse ;  /* 0x0000000a18187220 */ /* 0x081fe20000410000 */
        /* <DEDUP_REMOVED lines=20> */
[----:B--2---:R-:W-:Y:S01]  /*9a80*/  FMNMX.FTZ R179, R6, R175, !PT ;  /* 0x000000af06b37209 */ /* 0x004fe20007810000 */
[--C-:B------:R-:W-:Y:S01]  /*9a90*/  FFMA.FTZ R175, R169, UR10, -R177.reuse ;  /* 0x0000000aa9af7c23 */ /* 0x100fe200080108b1 */
[--C-:B------:R-:W-:Y:S01]  /*9aa0*/  FFMA.FTZ R169, R172, UR10, -R177.reuse ;  /* 0x0000000aaca97c23 */ /* 0x100fe200080108b1 */
[--C-:B------:R-:W-:Y:S01]  /*9ab0*/  FFMA.FTZ R172, R176, UR10, -R177.reuse ;  /* 0x0000000ab0ac7c23 */ /* 0x100fe200080108b1 */
[----:B------:R-:W-:Y:S01]  /*9ac0*/  FFMA.FTZ R176, R164, UR10, -R177 ;  /* 0x0000000aa4b07c23 */ /* 0x000fe200080108b1 */
[----:B------:R-:W2:Y:S01]  /*9ad0*/  SHFL.BFLY PT, R6, R179, 0x1, 0x1f ;  /* 0x0c201f00b3067f89 */ /* 0x000ea200000e0000 */
        /* <DEDUP_REMOVED lines=22> */
[----:B------:R-:W-:Y:S01]  /*9c40*/  FMUL.FTZ R100, R100, R10 ;  /* 0x0000000a64647220 */ /* 0x000fe20000410000 */
[----:B--2---:R-:W-:Y:S01]  /*9c50*/  FMNMX.FTZ R6, R179, R6, !PT ;  /* 0x00000006b3067209 */ /* 0x004fe20007810000 */
[----:B------:R-:W-:Y:S01]  /*9c60*/  MUFU.EX2 R171, R171 ;  /* 0x000000ab00ab7308 */ /* 0x000fe20000000800 */
[-C--:B------:R-:W-:Y:S01]  /*9c70*/  FMUL.FTZ R101, R101, R10.reuse ;  /* 0x0000000a65657220 */ /* 0x080fe20000410000 */
[-C--:B------:R-:W-:Y:S01]  /*9c80*/  FMUL.FTZ R104, R104, R10.reuse ;  /* 0x0000000a68687220 */ /* 0x080fe20000410000 */
[-C--:B------:R-:W-:Y:S01]  /*9c90*/  FMUL.FTZ R105, R105, R10.reuse ;  /* 0x0000000a69697220 */ /* 0x080fe20000410000 */
[C---:B------:R-:W-:Y:S01]  /*9ca0*/  FADD.FTZ R11, -R6.reuse, R11 ;  /* 0x0000000b060b7221 */ /* 0x040fe20000010100 */
[----:B------:R-:W-:Y:S01]  /*9cb0*/  FMUL.FTZ R177, R6, UR10 ;  /* 0x0000000a06b17c20 */ /* 0x000fe20008410000 */
[-C--:B------:R-:W-:Y:S01]  /*9cc0*/  FMUL.FTZ R108, R108, R10.reuse ;  /* 0x0000000a6c6c7220 */ /* 0x080fe20000410000 */
[----:B------:R-:W-:Y:S01]  /*9cd0*/  FMUL.FTZ R109, R109, R10 ;  /* 0x0000000a6d6d7220 */ /* 0x000fe20000410000 */
[----:B------:R-:W-:Y:S01]  /*9ce0*/  FMUL.FTZ R11, R11, UR10 ;  /* 0x0000000a0b0b7c20 */ /* 0x000fe20008410000 */
[--C-:B------:R-:W-:Y:S01]  /*9cf0*/  FFMA.FTZ R12, R12, UR10, -R177.reuse ;  /* 0x0000000a0c0c7c23 */ /* 0x100fe200080108b1 */
[--C-:B------:R-:W-:Y:S01]  /*9d00*/  FFMA.FTZ R179, R15, UR10, -R177.reuse ;  /* 0x0000000a0fb37c23 */ /* 0x100fe200080108b1 */
[--C-:B------:R-:W-:Y:S01]  /*9d10*/  FFMA.FTZ R15, R20, UR10, -R177.reuse ;  /* 0x0000000a140f7c23 */ /* 0x100fe200080108b1 */
[----:B------:R-:W-:Y:S01]  /*9d20*/  FFMA.FTZ R20, R153, UR10, -R177 ;  /* 0x0000000a99147c23 */ /* 0x000fe200080108b1 */
[----:B------:R-:W-:-:S02]  /*9d30*/  IMAD.MOV R153, RZ, RZ, -R17 ;  /* 0x000000ffff997224 */ /* 0x000fc400078e0a11 */
[--C-:B------:R-:W-:Y:S01]  /*9d40*/  FFMA.FTZ R13, R13, UR10, -R177.reuse ;  /* 0x0000000a0d0d7c23 */ /* 0x100fe200080108b1 */
[----:B------:R-:W-:Y:S01]  /*9d50*/  MUFU.EX2 R11, R11 ;  /* 0x0000000b000b7308 */ /* 0x000fe20000000800 */
[--C-:B------:R-:W-:Y:S01]  /*9d60*/  FFMA.FTZ R14, R14, UR10, -R177.reuse ;  /* 0x0000000a0e0e7c23 */ /* 0x100fe200080108b1 */
[--C-:B------:R-:W-:Y:S01]  /*9d70*/  FFMA.FTZ R164, R152, UR10, -R177.reuse ;  /* 0x0000000a98a47c23 */ /* 0x100fe200080108b1 */
[----:B------:R-:W-:Y:S01]  /*9d80*/  ISETP.NE.AND P2, PT, R2, R153, PT ;  /* 0x000000990200720c */ /* 0x000fe20003f45270 */
[----:B------:R-:W-:Y:S02]  /*9d90*/  IMAD.U32 R153, RZ, RZ, UR22 ;  /* 0x00000016ff997e24 */ /* 0x000fe4000f8e00ff */
[--C-:B------:R-:W-:Y:S01]  /*9da0*/  FFMA.FTZ R181, R154, UR10, -R177.reuse ;  /* 0x0000000a9ab57c23 */ /* 0x100fe200080108b1 */
[--C-:B------:R-:W-:Y:S01]  /*9db0*/  FFMA.FTZ R183, R156, UR10, -R177.reuse ;  /* 0x0000000a9cb77c23 */ /* 0x100fe200080108b1 */
[--C-:B------:R-:W-:Y:S01]  /*9dc0*/  FFMA.FTZ R182, R155, UR10, -R177.reuse ;  /* 0x0000000a9bb67c23 */ /* 0x100fe200080108b1 */
[----:B------:R-:W2:Y:S01]  /*9dd0*/  MUFU.EX2 R12, R12 ;  /* 0x0000000c000c7308 */ /* 0x000ea20000000800 */
[--C-:B------:R-:W-:Y:S01]  /*9de0*/  FFMA.FTZ R159, R159, UR10, -R177.reuse ;  /* 0x0000000a9f9f7c23 */ /* 0x100fe200080108b1 */
[--C-:B------:R-:W-:Y:S01]  /*9df0*/  FFMA.FTZ R160, R160, UR10, -R177.reuse ;  /* 0x0000000aa0a07c23 */ /* 0x100fe200080108b1 */
[--C-:B------:R-:W-:Y:S01]  /*9e00*/  FFMA.FTZ R161, R161, UR10, -R177.reuse ;  /* 0x0000000aa1a17c23 */ /* 0x100fe200080108b1 */
[----:B0-----:R-:W-:Y:S01]  /*9e10*/  FFMA.FTZ R191, R162, UR10, -R177 ;  /* 0x0000000aa2bf7c23 */ /* 0x001fe200080108b1 */
[-C--:B------:R-:W-:Y:S01]  /*9e20*/  FMUL.FTZ R112, R112, R10.reuse ;  /* 0x0000000a70707220 */ /* 0x080fe20000410000 */
[-C--:B------:R-:W-:Y:S01]  /*9e30*/  FMUL.FTZ R113, R113, R10.reuse ;  /* 0x0000000a71717220 */ /* 0x080fe20000410000 */
[----:B------:R-:W-:Y:S01]  /*9e40*/  FMUL.FTZ R116, R116, R10 ;  /* 0x0000000a74747220 */ /* 0x000fe20000410000 */
[----:B------:R-:W0:Y:S01]  /*9e50*/  MUFU.EX2 R13, R13 ;  /* 0x0000000d000d7308 */ /* 0x000e220000000800 */
[----:B------:R-:W-:Y:S01]  /*9e60*/  @!P2 LEA R152, R153, R16, 0x6 ;  /* 0x000000109998a211 */ /* 0x000fe200078e30ff */
[----:B---3--:R-:W-:Y:S01]  /*9e70*/  FFMA.FTZ R153, R10, R3, R21 ;  /* 0x000000030a997223 */ /* 0x008fe20000010015 */
[----:B------:R-:W-:Y:S01]  /*9e80*/  FFMA.FTZ R3, R157, UR10, -R177 ;  /* 0x0000000a9d037c23 */ /* 0x000fe200080108b1 */
[-C--:B------:R-:W-:Y:S01]  /*9e90*/  FMUL.FTZ R117, R117, R10.reuse ;  /* 0x0000000a75757220 */ /* 0x080fe20000410000 */
[-C--:B------:R-:W-:Y:S01]  /*9ea0*/  FMUL.FTZ R120, R120, R10.reuse ;  /* 0x0000000a78787220 */ /* 0x080fe20000410000 */
[----:B----4-:R-:W-:Y:S01]  /*9eb0*/  FADD.FTZ R156, R166, R153 ;  /* 0x00000099a69c7221 */ /* 0x010fe20000010000 */
[----:B------:R-:W-:Y:S01]  /*9ec0*/  FMUL.FTZ R121, R121, R10 ;  /* 0x0000000a79797220 */ /* 0x000fe20000410000 */
[----:B------:R-:W3:Y:S01]  /*9ed0*/  MUFU.EX2 R14, R14 ;  /* 0x0000000e000e7308 */ /* 0x000ee20000000800 */
[----:B--2---:R-:W-:Y:S01]  /*9ee0*/  FFMA.FTZ R154, R11, R4, R12 ;  /* 0x000000040b9a7223 */ /* 0x004fe2000001000c */
[----:B------:R-:W-:Y:S01]  /*9ef0*/  FADD.FTZ R155, R163, R156 ;  /* 0x0000009ca39b7221 */ /* 0x000fe20000010000 */
[----:B------:R-:W-:Y:S01]  /*9f00*/  FFMA.FTZ R4, R158, UR10, -R177 ;  /* 0x0000000a9e047c23 */ /* 0x000fe200080108b1 */
[-C--:B------:R-:W-:Y:S01]  /*9f10*/  FMUL.FTZ R124, R124, R10.reuse ;  /* 0x0000000a7c7c7220 */ /* 0x080fe20000410000 */
[-C--:B------:R-:W-:Y:S01]  /*9f20*/  FMUL.FTZ R125, R125, R10.reuse ;  /* 0x0000000a7d7d7220 */ /* 0x080fe20000410000 */
[----:B------:R-:W-:Y:S01]  /*9f30*/  FADD.FTZ R156, R178, R155 ;  /* 0x0000009bb29c7221 */ /* 0x000fe20000010000 */
        /* <DEDUP_REMOVED lines=10> */
[----:B---3--:R-:W-:Y:S01]  /*9fe0*/  FADD.FTZ R154, R14, R153 ;  /* 0x000000990e9a7221 */ /* 0x008fe20000010000 */
[----:B------:R-:W-:Y:S01]  /*9ff0*/  FADD.FTZ R153, R167, R156 ;  /* 0x0000009ca7997221 */ /* 0x000fe20000010000 */
[----:B------:R-:W-:Y:S01]  /*a000*/  @!P2 LEA R156, R152, UR42, 0x2 ;  /* 0x0000002a989cac11 */ /* 0x000fe2000f8e10ff */
[-C--:B------:R-:W-:Y:S01]  /*a010*/  FMUL.FTZ R141, R141, R10.reuse ;  /* 0x0000000a8d8d7220 */ /* 0x080fe20000410000 */
[----:B------:R-:W-:Y:S01]  /*a020*/  F2FP.F16.F32.PACK_AB R152, R166, R21 ;  /* 0x00000015a698723e */ /* 0x000fe200000000ff */
[----:B------:R-:W-:Y:S01]  /*a030*/  FADD.FTZ R153, R174, R153 ;  /* 0x00000099ae997221 */ /* 0x000fe20000010000 */
[-C--:B------:R-:W-:Y:S01]  /*a040*/  FMUL.FTZ R144, R144, R10.reuse ;  /* 0x0000000a90907220 */ /* 0x080fe20000410000 */
[----:B------:R-:W3:Y:S01]  /*a050*/  MUFU.EX2 R164, R164 ;  /* 0x000000a400a47308 */ /* 0x000ee20000000800 */
[----:B--2---:R-:W-:Y:S01]  /*a060*/  FADD.FTZ R154, R179, R154 ;  /* 0x0000009ab39a7221 */ /* 0x004fe20000010000 */
[----:B------:R-:W-:Y:S01]  /*a070*/  @!P2 STS [R156+0x28800], R10 ;  /* 0x0288000a9c00a388 */ /* 0x000fe20000000800 */
[-C--:B------:R-:W-:Y:S01]  /*a080*/  FMUL.FTZ R145, R145, R10.reuse ;  /* 0x0000000a91917220 */ /* 0x080fe20000410000 */
[-C--:B------:R-:W-:Y:S01]  /*a090*/  FMUL.FTZ R148, R148, R10.reuse ;  /* 0x0000000a94947220 */ /* 0x080fe20000410000 */
[----:B------:R-:W-:Y:S01]  /*a0a0*/  FMUL.FTZ R149, R149, R10 ;  /* 0x0000000a95957220 */ /* 0x000fe20000410000 */
[----:B------:R2:W-:Y:S01]  /*a0b0*/  @!P2 STS [R156+0x28820], R11 ;  /* 0x0288200b9c00a388 */ /* 0x0005e20000000800 */
[-C--:B------:R-:W-:Y:S01]  /*a0c0*/  FMUL.FTZ R26, R26, R11.reuse ;  /* 0x0000000b1a1a7220 */ /* 0x080fe20000410000 */
[----:B------:R-:W4:Y:S01]  /*a0d0*/  MUFU.EX2 R20, R20 ;  /* 0x0000001400147308 */ /* 0x000f220000000800 */
[----:B0-----:R-:W-:Y:S01]  /*a0e0*/  FADD.FTZ R155, R15, R154 ;  /* 0x0000009a0f9b7221 */ /* 0x001fe20000010000 */
[----:B------:R-:W-:Y:S01]  /*a0f0*/  FADD.FTZ R154, R170, R153 ;  /* 0x00000099aa9a7221 */ /* 0x000fe20000010000 */
[----:B------:R-:W-:Y:S01]  /*a100*/  F2FP.F16.F32.PACK_AB R153, R13, R12 ;  /* 0x0000000c0d99723e */ /* 0x000fe200000000ff */
[-C--:B------:R-:W-:Y:S01]  /*a110*/  FMUL.FTZ R27, R27, R11.reuse ;  /* 0x0000000b1b1b7220 */ /* 0x080fe20000410000 */
[----:B------:R-:W-:Y:S01]  /*a120*/  FMUL.FTZ R30, R30, R11 ;  /* 0x0000000b1e1e7220 */ /* 0x000fe20000410000 */
[----:B------:R-:W-:Y:S01]  /*a130*/  FADD.FTZ R21, R171, R154 ;  /* 0x0000009aab157221 */ /* 0x000fe20000010000 */
[----:B------:R-:W-:Y:S01]  /*a140*/  F2FP.F16.F32.PACK_AB R154, R178, R163 ;  /* 0x000000a3b29a723e */ /* 0x000fe200000000ff */
[----:B------:R-:W0:Y:S01]  /*a150*/  MUFU.EX2 R181, R181 ;  /* 0x000000b500b57308 */ /* 0x000e220000000800 */
[C---:B---3--:R-:W-:Y:S01]  /*a160*/  FADD.FTZ R155, R164.reuse, R155 ;  /* 0x0000009ba49b7221 */ /* 0x048fe20000010000 */
[----:B------:R-:W-:Y:S01]  /*a170*/  F2FP.F16.F32.PACK_AB R157, R164, R15 ;  /* 0x0000000fa49d723e */ /* 0x000fe200000000ff */
[----:B------:R-:W-:Y:S01]  /*a180*/  FMUL.FTZ R31, R31, R11 ;  /* 0x0000000b1f1f7220 */ /* 0x000fe20000410000 */
[----:B--2---:R-:W-:Y:S01]  /*a190*/  F2FP.F16.F32.PACK_AB R156, R174, R167 ;  /* 0x000000a7ae9c723e */ /* 0x004fe200000000ff */
[-C--:B------:R-:W-:Y:S01]  /*a1a0*/  FMUL.FTZ R34, R34, R11.reuse ;  /* 0x0000000b22227220 */ /* 0x080fe20000410000 */
[-C--:B------:R-:W-:Y:S01]  /*a1b0*/  FMUL.FTZ R35, R35, R11.reuse ;  /* 0x0000000b23237220 */ /* 0x080fe20000410000 */
[-C--:B------:R-:W-:Y:S01]  /*a1c0*/  FMUL.FTZ R38, R38, R11.reuse ;  /* 0x0000000b26267220 */ /* 0x080fe20000410000 */
[----:B------:R-:W2:Y:S01]  /*a1d0*/  MUFU.EX2 R182, R182 ;  /* 0x000000b600b67308 */ /* 0x000ea20000000800 */
[----:B----4-:R-:W-:Y:S01]  /*a1e0*/  FADD.FTZ R158, R20, R155 ;  /* 0x0000009b149e7221 */ /* 0x010fe20000010000 */
        /* <DEDUP_REMOVED lines=16> */
[----:B------:R-:W-:Y:S01]  /*a2f0*/  F2FP.F16.F32.PACK_AB R155, R179, R14 ;  /* 0x0000000eb39b723e */ /* 0x000fe200000000ff */
[----:B------:R-:W-:Y:S01]  /*a300*/  BAR.SYNC.DEFER_BLOCKING 0xf, 0x100 ;  /* 0x03c4000000007b1d */ /* 0x000fe20000010000 */
[-C--:B------:R-:W-:Y:S01]  /*a310*/  FMUL.FTZ R63, R63, R11.reuse ;  /* 0x0000000b3f3f7220 */ /* 0x080fe20000410000 */
[-C--:B------:R-:W-:Y:S01]  /*a320*/  FMUL.FTZ R66, R66, R11.reuse ;  /* 0x0000000b42427220 */ /* 0x080fe20000410000 */
[-C--:B------:R-:W-:Y:S01]  /*a330*/  FMUL.FTZ R67, R67, R11.reuse ;  /* 0x0000000b43437220 */ /* 0x080fe20000410000 */
[-C--:B------:R-:W-:Y:S01]  /*a340*/  FMUL.FTZ R70, R70, R11.reuse ;  /* 0x0000000b46467220 */ /* 0x080fe20000410000 */
[-C--:B------:R-:W-:Y:S01]  /*a350*/  FMUL.FTZ R71, R71, R11.reuse ;  /* 0x0000000b47477220 */ /* 0x080fe20000410000 */
[----:B------:R-:W2:Y:S01]  /*a360*/  MUFU.EX2 R168, R168 ;  /* 0x000000a800a87308 */ /* 0x000ea20000000800 */
[----:B---3--:R-:W-:Y:S01]  /*a370*/  FADD.FTZ R162, R183, R162 ;  /* 0x000000a2b7a27221 */ /* 0x008fe20000010000 */
        /* <DEDUP_REMOVED lines=16> */
[----:B------:R2:W-:Y:S01]  /*a480*/  STSM.16.M88.4 [R18+0x26800], R152 ;  /* 0x0268009812007844 */ /* 0x0005e20000000200 */
[-C--:B------:R-:W-:Y:S01]  /*a490*/  FMUL.FTZ R98, R98, R11.reuse ;  /* 0x0000000b62627220 */ /* 0x080fe20000410000 */
[-C--:B------:R-:W-:Y:S01]  /*a4a0*/  FMUL.FTZ R99, R99, R11.reuse ;  /* 0x0000000b63637220 */ /* 0x080fe20000410000 */
[-C--:B------:R-:W-:Y:S01]  /*a4b0*/  FMUL.FTZ R102, R102, R11.reuse ;  /* 0x0000000b66667220 */ /* 0x080fe20000410000 */
[-C--:B------:R-:W-:Y:S01]  /*a4c0*/  FMUL.FTZ R103, R103, R11.reuse ;  /* 0x0000000b67677220 */ /* 0x080fe20000410000 */
[----:B------:R-:W-:Y:S01]  /*a4d0*/  FMUL.FTZ R106, R106, R11 ;  /* 0x0000000b6a6a7220 */ /* 0x000fe20000410000 */
[----:B------:R4:W5:Y:S01]  /*a4e0*/  MUFU.EX2 R177, R159 ;  /* 0x0000009f00b17308 */ /* 0x0009620000000800 */
[C---:B---3--:R-:W-:Y:S01]  /*a4f0*/  FADD.FTZ R162, R4.reuse, R15 ;  /* 0x0000000f04a27221 */ /* 0x048fe20000010000 */
[----:B------:R-:W-:Y:S01]  /*a500*/  F2FP.F16.F32.PACK_AB R163, R4, R3 ;  /* 0x0000000304a3723e */ /* 0x000fe200000000ff */
[-C--:B------:R-:W-:Y:S01]  /*a510*/  FMUL.FTZ R107, R107, R11.reuse ;  /* 0x0000000b6b6b7220 */ /* 0x080fe20000410000 */
[-C--:B------:R-:W-:Y:S01]  /*a520*/  FMUL.FTZ R110, R110, R11.reuse ;  /* 0x0000000b6e6e7220 */ /* 0x080fe20000410000 */
[-C--:B------:R-:W-:Y:S01]  /*a530*/  FMUL.FTZ R111, R111, R11.reuse ;  /* 0x0000000b6f6f7220 */ /* 0x080fe20000410000 */
[-C--:B------:R-:W-:Y:S01]  /*a540*/  FMUL.FTZ R114, R114, R11.reuse ;  /* 0x0000000b72727220 */ /* 0x080fe20000410000 */
[-C--:B------:R-:W-:Y:S01]  /*a550*/  FMUL.FTZ R115, R115, R11.reuse ;  /* 0x0000000b73737220 */ /* 0x080fe20000410000 */
[----:B------:R-:W3:Y:S01]  /*a560*/  MUFU.EX2 R165, R165 ;  /* 0x000000a500a57308 */ /* 0x000ee20000000800 */
[----:B0-----:R-:W-:Y:S01]  /*a570*/  FADD.FTZ R158, R175, R158 ;  /* 0x0000009eaf9e7221 */ /* 0x001fe20000010000 */
[----:B----4-:R-:W-:Y:S01]  /*a580*/  F2FP.F16.F32.PACK_AB R159, R181, R20 ;  /* 0x00000014b59f723e */ /* 0x010fe200000000ff */
[-C--:B------:R-:W-:Y:S01]  /*a590*/  FMUL.FTZ R118, R118, R11.reuse ;  /* 0x0000000b76767220 */ /* 0x080fe20000410000 */
[-C--:B------:R-:W-:Y:S01]  /*a5a0*/  FMUL.FTZ R119, R119, R11.reuse ;  /* 0x0000000b77777220 */ /* 0x080fe20000410000 */
[-C--:B------:R-:W-:Y:S01]  /*a5b0*/  FMUL.FTZ R122, R122, R11.reuse ;  /* 0x0000000b7a7a7220 */ /* 0x080fe20000410000 */
[-C--:B------:R-:W-:Y:S01]  /*a5c0*/  FMUL.FTZ R123, R123, R11.reuse ;  /* 0x0000000b7b7b7220 */ /* 0x080fe20000410000 */
[-C--:B------:R-:W-:Y:S01]  /*a5d0*/  FMUL.FTZ R126, R126, R11.reuse ;  /* 0x0000000b7e7e7220 */ /* 0x080fe20000410000 */
[----:B------:R0:W4:Y:S01]  /*a5e0*/  MUFU.EX2 R166, R160 ;  /* 0x000000a000a67308 */ /* 0x0001220000000800 */
[----:B-----5:R-:W-:Y:S01]  /*a5f0*/  FADD.FTZ R15, R177, R162 ;  /* 0x000000a2b10f7221 */ /* 0x020fe20000010000 */
[-C--:B------:R-:W-:Y:S01]  /*a600*/  FMUL.FTZ R127, R127, R11.reuse ;  /* 0x0000000b7f7f7220 */ /* 0x080fe20000410000 */
[-C--:B------:R-:W-:Y:S01]  /*a610*/  FMUL.FTZ R130, R130, R11.reuse ;  /* 0x0000000b82827220 */ /* 0x080fe20000410000 */
[-C--:B------:R-:W-:Y:S01]  /*a620*/  FMUL.FTZ R131, R131, R11.reuse ;  /* 0x0000000b83837220 */ /* 0x080fe20000410000 */
[-C--:B------:R-:W-:Y:S01]  /*a630*/  FMUL.FTZ R134, R134, R11.reuse ;  /* 0x0000000b86867220 */ /* 0x080fe20000410000 */
[-C--:B------:R-:W-:Y:S01]  /*a640*/  FMUL.FTZ R135, R135, R11.reuse ;  /* 0x0000000b87877220 */ /* 0x080fe20000410000 */
[-C--:B------:R-:W-:Y:S01]  /*a650*/  FMUL.FTZ R138, R138, R11.reuse ;  /* 0x0000000b8a8a7220 */ /* 0x080fe20000410000 */
[----:B------:R-:W5:Y:S01]  /*a660*/  MUFU.EX2 R180, R180 ;  /* 0x000000b400b47308 */ /* 0x000f620000000800 */
[----:B---3--:R-:W-:Y:S01]  /*a670*/  FADD.FTZ R13, R165, R158 ;  /* 0x0000009ea50d7221 */ /* 0x008fe20000010000 */
[----:B------:R-:W-:Y:S01]  /*a680*/  F2FP.F16.F32.PACK_AB R158, R171, R170 ;  /* 0x000000aaab9e723e */ /* 0x000fe200000000ff */
[-C--:B------:R-:W-:Y:S01]  /*a690*/  FMUL.FTZ R139, R139, R11.reuse ;  /* 0x0000000b8b8b7220 */ /* 0x080fe20000410000 */
[----:B0-----:R-:W-:Y:S01]  /*a6a0*/  F2FP.F16.F32.PACK_AB R160, R175, R168 ;  /* 0x000000a8afa0723e */ /* 0x001fe200000000ff */
[-C--:B------:R-:W-:Y:S01]  /*a6b0*/  FMUL.FTZ R142, R142, R11.reuse ;  /* 0x0000000b8e8e7220 */ /* 0x080fe20000410000 */
[-C--:B------:R-:W-:Y:S01]  /*a6c0*/  FMUL.FTZ R143, R143, R11.reuse ;  /* 0x0000000b8f8f7220 */ /* 0x080fe20000410000 */
[----:B------:R2:W-:Y:S01]  /*a6d0*/  STSM.16.M88.4 [R23], R156 ;  /* 0x0000009c17007844 */ /* 0x0005e20000000200 */
[----:B------:R0:W3:Y:S01]  /*a6e0*/  MUFU.EX2 R12, R161 ;  /* 0x000000a1000c7308 */ /* 0x0000e20000000800 */
[----:B----4-:R-:W-:Y:S01]  /*a6f0*/  FADD.FTZ R15, R166, R15 ;  /* 0x0000000fa60f7221 */ /* 0x010fe20000010000 */
[-C--:B------:R-:W-:Y:S01]  /*a700*/  FMUL.FTZ R146, R146, R11.reuse ;  /* 0x0000000b92927220 */ /* 0x080fe20000410000 */
[-C--:B------:R-:W-:Y:S01]  /*a710*/  FMUL.FTZ R147, R147, R11.reuse ;  /* 0x0000000b93937220 */ /* 0x080fe20000410000 */
[-C--:B------:R-:W-:Y:S01]  /*a720*/  FMUL.FTZ R150, R150, R11.reuse ;  /* 0x0000000b96967220 */ /* 0x080fe20000410000 */
[----:B------:R-:W-:-:S03]  /*a730*/  FMUL.FTZ R151, R151, R11 ;  /* 0x0000000b97977220 */ /* 0x000fc60000410000 */
[----:B------:R-:W4:Y:S01]  /*a740*/  MUFU.EX2 R169, R169 ;  /* 0x000000a900a97308 */ /* 0x000f220000000800 */
[C---:B-----5:R-:W-:Y:S01]  /*a750*/  FADD.FTZ R14, R180.reuse, R13 ;  /* 0x0000000db40e7221 */ /* 0x060fe20000010000 */
[----:B------:R-:W-:Y:S02]  /*a760*/  F2FP.F16.F32.PACK_AB R162, R180, R165 ;  /* 0x000000a5b4a2723e */ /* 0x000fe400000000ff */
[----:B0-----:R-:W-:Y:S02]  /*a770*/  F2FP.F16.F32.PACK_AB R161, R183, R182 ;  /* 0x000000b6b7a1723e */ /* 0x001fe400000000ff */
[----:B------:R-:W-:Y:S02]  /*a780*/  F2FP.F16.F32.PACK_AB R165, R166, R177 ;  /* 0x000000b1a6a5723e */ /* 0x000fe400000000ff */
[----:B------:R-:W0:Y:S01]  /*a790*/  MUFU.EX2 R167, R191 ;  /* 0x000000bf00a77308 */ /* 0x000e220000000800 */
[----:B---3--:R-:W-:Y:S01]  /*a7a0*/  FADD.FTZ R4, R12, R15 ;  /* 0x0000000f0c047221 */ /* 0x008fe20000010000 */
[----:B------:R2:W-:Y:S06]  /*a7b0*/  STSM.16.M88.4 [R19], R160 ;  /* 0x000000a013007844 */ /* 0x0005ec0000000200 */
[----:B------:R-:W3:Y:S01]  /*a7c0*/  MUFU.EX2 R172, R172 ;  /* 0x000000ac00ac7308 */ /* 0x000ee20000000800 */
[----:B----4-:R-:W-:-:S07]  /*a7d0*/  FADD.FTZ R13, R169, R14 ;  /* 0x0000000ea90d7221 */ /* 0x010fce0000010000 */
[----:B------:R-:W4:Y:S01]  /*a7e0*/  MUFU.EX2 R173, R173 ;  /* 0x000000ad00ad7308 */ /* 0x000f220000000800 */
[C---:B0-----:R-:W-:Y:S01]  /*a7f0*/  FADD.FTZ R4, R167.reuse, R4 ;  /* 0x00000004a7047221 */ /* 0x041fe20000010000 */
[----:B------:R-:W-:-:S06]  /*a800*/  F2FP.F16.F32.PACK_AB R167, R167, R12 ;  /* 0x0000000ca7a7723e */ /* 0x000fcc00000000ff */
[----:B------:R-:W0:Y:S01]  /*a810*/  MUFU.EX2 R176, R176 ;  /* 0x000000b000b07308 */ /* 0x000e220000000800 */
[C---:B---3--:R-:W-:Y:S01]  /*a820*/  FADD.FTZ R14, R172.reuse, R13 ;  /* 0x0000000dac0e7221 */ /* 0x048fe20000010000 */
[----:B------:R-:W-:-:S03]  /*a830*/  F2FP.F16.F32.PACK_AB R164, R172, R169 ;  /* 0x000000a9aca4723e */ /* 0x000fc600000000ff */
[----:B----4-:R-:W-:Y:S01]  /*a840*/  FADD.FTZ R3, R173, R14 ;  /* 0x0000000ead037221 */ /* 0x010fe20000010000 */
[----:B0-----:R-:W-:-:S03]  /*a850*/  F2FP.F16.F32.PACK_AB R166, R176, R173 ;  /* 0x000000adb0a6723e */ /* 0x001fc600000000ff */
[----:B------:R-:W-:Y:S02]  /*a860*/  FADD.FTZ R3, R176, R3 ;  /* 0x00000003b0037221 */ /* 0x000fe40000010000 */
[----:B------:R2:W-:Y:S01]  /*a870*/  STSM.16.M88.4 [R22], R164 ;  /* 0x000000a416007844 */ /* 0x0005e20000000200 */
[----:B------:R-:W-:Y:S05]  /*a880*/  @!P0 BRA `(.L_x_4944) ;  /* 0x0000000000048947 */ /* 0x000fea0003800000 */
[----:B------:R-:W-:Y:S01]  /*a890*/  BPT.TRAP 0x1 ;  /* 0x000000040000795c */ /* 0x000fe20000300000 */
.L_x_4944:
[----:B------:R0:W3:Y:S01]  /*a8a0*/  SYNCS.PHASECHK.TRANS64.TRYWAIT P2, [UR21+0x28c50], R8 ;  /* 0x028c5008ff0075a7 */ /* 0x0000e20008040155 */
[----:B------:R-:W-:Y:S05]  /*a8b0*/  @!P0 BRA `(.L_x_4945) ;  /* 0x0000000000048947 */ /* 0x000fea0003800000 */
[----:B------:R-:W-:Y:S01]  /*a8c0*/  BPT.TRAP 0x1 ;  /* 0x000000040000795c */ /* 0x000fe20000300000 */
.L_x_4945:
[----:B---3--:R-:W-:Y:S05]  /*a8d0*/  @P2 BRA `(.L_x_4946) ;  /* 0x0000000000082947 */ /* 0x008fea0003800000 */
[----:B------:R-:W3:Y:S02]  /*a8e0*/  SYNCS.PHASECHK.TRANS64.TRYWAIT P2, [UR21+0x28c50], R8 ;  /* 0x028c5008ff0075a7 */ /* 0x000ee40008040155 */
[----:B---3--:R-:W-:Y:S05]  /*a8f0*/  @!P2 BRA `(.L_x_4947) ;  /* 0x000000a400aca947 */ /* 0x008fea0003800000 */
.L_x_4946:
        /* <DEDUP_REMOVED lines=34> */
.L_x_4948:
[----:B------:R-:W-:Y:S01]  /*ab20*/  UIADD3 UR21, UR21, 0x28c60, URZ ;  /* 0x00028c6015157890 */ /* 0x000fe2000fffe03f */
[----:B---3--:R-:W-:Y:S01]  /*ab30*/  IMAD.MOV.U32 R11, RZ, RZ, R6 ;  /* 0x000000ffff0b7224 */ /* 0x008fe200078e0006 */
[----:B------:R-:W-:Y:S01]  /*ab40*/  UMOV UR22, UR38 ;  /* 0x0000002600167c82 */ /* 0x000fe20008000000 */
[----:B------:R-:W-:Y:S01]  /*ab50*/  IMAD.MOV.U32 R10, RZ, RZ, R5 ;  /* 0x000000ffff0a7224 */ /* 0x000fe200078e0005 */
[----:B------:R-:W-:-:S09]  /*ab60*/  UPRMT UR21, UR40, 0x654, UR21 ;  /* 0x0000065428157896 */ /* 0x000fd20008000015 */
[----:B------:R-:W-:Y:S01]  /*ab70*/  SYNCS.ARRIVE.TRANS64.RED.A1T0 RZ, [UR21], RZ ;  /* 0x000000ffffff79a7 */ /* 0x000fe20008100415 */
[----:B------:R-:W-:Y:S05]  /*ab80*/  @P1 BRA `(.L_x_4949) ;  /* 0xffffffe000d81947 */ /* 0x000fea000383ffff */
[----:B01----:R-:W-:-:S07]  /*ab90*/  IMAD.MOV.U32 R8, RZ, RZ, R9 ;  /* 0x000000ffff087224 */ /* 0x003fce00078e0009 */
.L_x_4938:
[----:B------:R-:W-:-:S13]  /*aba0*/  ISETP.GE.AND P1, PT, R8, UR47, PT ;  /* 0x0000002f08007c0c */ /* 0x000fda000bf26270 */
[----:B------:R-:W-:Y:S05]  /*abb0*/  @!P1 BRA `(.L_x_4950) ;  /* 0x0000002800109947 */ /* 0x000fea0003800000 */
[----:B------:R-:W-:Y:S01]  /*abc0*/  IMAD.MOV.U32 R12, RZ, RZ, R6 ;  /* 0x000000ffff0c7224 */ /* 0x000fe200078e0006 */
[----:B------:R-:W-:Y:S01]  /*abd0*/  UMOV UR27, UR38 ;  /* 0x00000026001b7c82 */ /* 0x000fe20008000000 */
[----:B------:R-:W-:Y:S01]  /*abe0*/  IMAD.MOV.U32 R9, RZ, RZ, R5 ;  /* 0x000000ffff097224 */ /* 0x000fe200078e0005 */
[----:B------:R-:W-:Y:S01]  /*abf0*/  ULDC UR22, c[0x0][0x9e4] ;  /* 0x0002790000167ab9 */ /* 0x000fe20000000800 */
[----:B------:R-:W-:Y:S01]  /*ac00*/  ULDC UR23, c[0x0][0x9dc] ;  /* 0x0002770000177ab9 */ /* 0x000fe20000000800 */
[----:B------:R-:W-:Y:S01]  /*ac10*/  ULDC UR24, c[0x0][0x288] ;  /* 0x0000a20000187ab9 */ /* 0x000fe20000000800 */
[----:B------:R-:W-:Y:S01]  /*ac20*/  ULDC UR25, c[0x0][0x9d8] ;  /* 0x0002760000197ab9 */ /* 0x000fe20000000800 */
[----:B------:R-:W-:Y:S01]  /*ac30*/  ULDC UR21, c[0x0][0x988] ;  /* 0x0002620000157ab9 */ /* 0x000fe20000000800 */
[----:B------:R-:W-:-:S05]  /*ac40*/  ULDC UR26, c[0x0][0x9e0] ;  /* 0x00027800001a7ab9 */ /* 0x000fca0000000800 */
.L_x_4969:
[----:B------:R-:W-:-:S04]  /*ac50*/  UIADD3 UR38, UR27, 0x1, URZ ;  /* 0x000000011b267890 */ /* 0x000fc8000fffe03f */
[----:B------:R-:W-:-:S04]  /*ac60*/  UISETP.NE.AND UP0, UPT, UR38, 0x2, UPT ;  /* 0x000000022600788c */ /* 0x000fc8000bf05270 */
[----:B------:R-:W-:Y:S02]  /*ac70*/  USEL UR6, URZ, 0x1, UP0 ;  /* 0x000000013f067887 */ /* 0x000fe40008000000 */
[----:B------:R-:W-:Y:S02]  /*ac80*/  USEL UR38, UR38, URZ, UP0 ;  /* 0x0000003f26267287 */ /* 0x000fe40008000000 */
[----:B------:R-:W-:Y:S01]  /*ac90*/  ULOP3.LUT UR37, UR37, UR6, URZ, 0x3c, !UPT ;  /* 0x0000000625257292 */ /* 0x000fe2000f8e3c3f */
[----:B-12---:R-:W-:Y:S11]  /*aca0*/  @!P0 BRA `(.L_x_4951) ;  /* 0x0000000000048947 */ /* 0x006ff60003800000 */
[----:B------:R-:W-:Y:S01]  /*acb0*/  BPT.TRAP 0x1 ;  /* 0x000000040000795c */ /* 0x000fe20000300000 */
.L_x_4951:
[----:B------:R-:W-:Y:S01]  /*acc0*/  ULEA UR20, UR38, UR42, 0x3 ;  /* 0x0000002a26147291 */ /* 0x000fe2000f8e183f */
[----:B------:R-:W-:-:S04]  /*acd0*/  MOV R7, UR37 ;  /* 0x0000002500077c02 */ /* 0x000fc80008000f00 */
[----:B------:R-:W-:-:S04]  /*ace0*/  SHF.L.U32 R7, R7, 0x1f, RZ ;  /* 0x0000001f07077819 */ /* 0x000fc800000006ff */
[----:B------:R1:W3:Y:S01]  /*acf0*/  SYNCS.PHASECHK.TRANS64.TRYWAIT P1, [UR20+0x28c30], R7 ;  /* 0x028c3007ff0075a7 */ /* 0x0002e20008020154 */
[----:B------:R-:W-:Y:S05]  /*ad00*/  @!P0 BRA `(.L_x_4952) ;  /* 0x0000000000048947 */ /* 0x000fea0003800000 */
[----:B------:R-:W-:Y:S01]  /*ad10*/  BPT.TRAP 0x1 ;  /* 0x000000040000795c */ /* 0x000fe20000300000 */
.L_x_4952:
[----:B---3--:R-:W-:Y:S05]  /*ad20*/  @P1 BRA `(.L_x_4953) ;  /* 0x0000000000081947 */ /* 0x008fea0003800000 */
[----:B------:R-:W3:Y:S02]  /*ad30*/  SYNCS.PHASECHK.TRANS64.TRYWAIT P1, [UR20+0x28c30], R7 ;  /* 0x028c3007ff0075a7 */ /* 0x000ee40008020154 */
[----:B---3--:R-:W-:Y:S05]  /*ad40*/  @!P1 BRA `(.L_x_4954) ;  /* 0x000000a000b09947 */ /* 0x008fea0003800000 */
.L_x_4953:
[----:B------:R-:W-:Y:S01]  /*ad50*/  R2UR UR18, R0 ;  /* 0x00000000001272ca */ /* 0x000fe200000e0000 */
[----:B0-2---:R-:W-:Y:S01]  /*ad60*/  WARPGROUP.ARRIVE ;  /* 0x00000000000079c5 */ /* 0x005fe20000000000 */
        /* <DEDUP_REMOVED lines=21> */
.L_x_4955:
[----:B------:R-:W-:Y:S01]  /*aec0*/  UISETP.NE.AND UP1, UPT, UR51, URZ, UPT ;  /* 0x0000003f3300728c */ /* 0x000fe2000bf25270 */
[----:B------:R-:W-:Y:S01]  /*aed0*/  FMUL.FTZ R14, R158, UR25 ;  /* 0x000000199e0e7c20 */ /* 0x000fe20008410000 */
[----:B------:R-:W-:Y:S01]  /*aee0*/  FMUL.FTZ R21, R163, UR25 ;  /* 0x00000019a3157c20 */ /* 0x000fe20008410000 */
[----:B------:R-:W-:Y:S01]  /*aef0*/  FMUL.FTZ R158, R178, UR25 ;  /* 0x00000019b29e7c20 */ /* 0x000fe20008410000 */
[----:B------:R-:W-:Y:S01]  /*af00*/  VIADD R163, R185, UR44 ;  /* 0x0000002cb9a37c36 */ /* 0x000fe20008000000 */
[----:B------:R-:W0:Y:S01]  /*af10*/  LDC R178, c[0x0][0x2f0] ;  /* 0x0000bc00ffb27b82 */ /* 0x000e220000000800 */
[----:B------:R-:W-:Y:S01]  /*af20*/  PLOP3.LUT P1, PT, PT, PT, UP1, 0x80, 0x0 ;  /* 0x000000000000781c */ /* 0x000fe20003f2f018 */
[----:B------:R-:W-:Y:S01]  /*af30*/  FMUL.FTZ R192, R156, UR25 ;  /* 0x000000199cc07c20 */ /* 0x000fe20008410000 */
[----:B------:R-:W-:Y:S01]  /*af40*/  PLOP3.LUT P2, PT, PT, PT, UP1, 0x80, 0x0 ;  /* 0x000000000000781c */ /* 0x000fe20003f4f018 */
[----:B------:R-:W-:Y:S01]  /*af50*/  FMUL.FTZ R197, R165, UR25 ;  /* 0x00000019a5c57c20 */ /* 0x000fe20008410000 */
[----:B------:R-:W-:Y:S01]  /*af60*/  FMUL.FTZ R156, R174, UR25 ;  /* 0x00000019ae9c7c20 */ /* 0x000fe20008410000 */
[----:B------:R-:W-:Y:S01]  /*af70*/  @UP1 ULDC UR6, c[0x0][0x44c] ;  /* 0x0001130000061ab9 */ /* 0x000fe20000000800 */
[----:B------:R-:W-:Y:S01]  /*af80*/  FMUL.FTZ R174, R177, UR25 ;  /* 0x00000019b1ae7c20 */ /* 0x000fe20008410000 */
[----:B------:R-:W-:Y:S01]  /*af90*/  FMUL.FTZ R13, R155, UR25 ;  /* 0x000000199b0d7c20 */ /* 0x000fe20008410000 */
[----:B------:R-:W-:-:S02]  /*afa0*/  IMAD.SHL.U32 R177, R8, 0x40, RZ ;  /* 0x0000004008b17824 */ /* 0x000fc400078e00ff */
[----:B------:R-:W-:Y:S01]  /*afb0*/  FMUL.FTZ R155, R171, UR25 ;  /* 0x00000019ab9b7c20 */ /* 0x000fe20008410000 */
[----:B------:R-:W-:Y:S01]  /*afc0*/  UISETP.NE.AND UP0, UPT, UR50, URZ, UPT ;  /* 0x0000003f3200728c */ /* 0x000fe2000bf05270 */
[----:B------:R-:W-:Y:S01]  /*afd0*/  FMUL.FTZ R171, R172, UR25 ;  /* 0x00000019acab7c20 */ /* 0x000fe20008410000 */
[----:B------:R-:W-:Y:S01]  /*afe0*/  FMUL.FTZ R193, R157, UR25 ;  /* 0x000000199dc17c20 */ /* 0x000fe20008410000 */
[----:B------:R-:W-:Y:S01]  /*aff0*/  @P1 IMAD.HI.U32 R10, R163, UR6, RZ ;  /* 0x00000006a30a1c27 */ /* 0x000fe2000f8e00ff */
[----:B------:R-:W-:-:S03]  /*b000*/  @UP1 ULDC UR6, c[0x0][0x450] ;  /* 0x0001140000061ab9 */ /* 0x000fc60000000800 */
[----:B------:R-:W-:Y:S01]  /*b010*/  FMUL.FTZ R172, R173, UR25 ;  /* 0x00000019adac7c20 */ /* 0x000fe20008410000 */
[----:B------:R-:W-:Y:S01]  /*b020*/  FMUL.FTZ R191, R152, UR25 ;  /* 0x0000001998bf7c20 */ /* 0x000fe20008410000 */
[----:B------:R-:W-:Y:S01]  /*b030*/  FMUL.FTZ R5, R153, UR25 ;  /* 0x0000001999057c20 */ /* 0x000fe20008410000 */
[----:B------:R-:W-:Y:S01]  /*b040*/  @P2 SHF.R.U32.HI R163, RZ, UR6, R10 ;  /* 0x00000006ffa32c19 */ /* 0x000fe2000801160a */
[----:B------:R-:W-:Y:S01]  /*b050*/  UIADD3 UR6, UR20, 0x28c40, URZ ;  /* 0x00028c4014067890 */ /* 0x000fe2000fffe03f */
[----:B---3--:R-:W-:Y:S01]  /*b060*/  FMUL.FTZ R6, R154, UR25 ;  /* 0x000000199a067c20 */ /* 0x008fe20008410000 */
[----:B------:R-:W-:Y:S01]  /*b070*/  FMUL.FTZ R15, R159, UR25 ;  /* 0x000000199f0f7c20 */ /* 0x000fe20008410000 */
[----:B------:R-:W-:Y:S01]  /*b080*/  FMUL.FTZ R194, R160, UR25 ;  /* 0x00000019a0c27c20 */ /* 0x000fe20008410000 */
[----:B------:R-:W2:Y:S01]  /*b090*/  SHFL.IDX PT, R165, R163, RZ, 0x1c1f ;  /* 0x001c1fffa3a57589 */ /* 0x000ea200000e0000 */
[----:B------:R-:W-:Y:S01]  /*b0a0*/  UPRMT UR6, UR40, 0x654, UR6 ;  /* 0x0000065428067896 */ /* 0x000fe20008000006 */
        /* <DEDUP_REMOVED lines=14> */
[----:B------:R-:W-:Y:S01]  /*b190*/  IADD3 R11, -R2, 0x1, -R177 ;  /* 0x00000001020b7810 */ /* 0x000fe20007ffe9b1 */
[----:B------:R-:W-:Y:S01]  /*b1a0*/  FMUL.FTZ R161, R183, UR25 ;  /* 0x00000019b7a17c20 */ /* 0x000fe20008410000 */
[----:B------:R-:W-:Y:S01]  /*b1b0*/  PLOP3.LUT P1, PT, PT, PT, UP0, 0x40, 0x0 ;  /* 0x000000000000781c */ /* 0x000fe20003f2e808 */
[----:B------:R-:W3:Y:S01]  /*b1c0*/  MUFU.TANH R191, R191 ;  /* 0x000000bf00bf7308 */ /* 0x000ee20000002400 */
[----:B------:R-:W-:Y:S01]  /*b1d0*/  SYNCS.ARRIVE.TRANS64.RED.A1T0 RZ, [UR6], RZ ;  /* 0x000000ffffff79a7 */ /* 0x000fe20008100406 */
[----:B0-----:R-:W-:Y:S01]  /*b1e0*/  IMAD R11, R178, UR49, R11 ;  /* 0x00000031b20b7c24 */ /* 0x001fe2000f8e020b */
[----:B------:R-:W-:-:S03]  /*b1f0*/  ULOP3.LUT UR6, URZ, UR23, URZ, 0x33, !UPT ;  /* 0x000000173f067292 */ /* 0x000fc6000f8e333f */
[----:B------:R-:W-:Y:S02]  /*b200*/  VIADD R11, R11, -UR24 ;  /* 0x800000180b0b7c36 */ /* 0x000fe40008000000 */
[----:B------:R-:W0:Y:S02]  /*b210*/  MUFU.TANH R5, R5 ;  /* 0x0000000500057308 */ /* 0x000e240000002400 */
[C---:B------:R-:W-:Y:S02]  /*b220*/  VIADD R182, R11.reuse, UR26 ;  /* 0x0000001a0bb67c36 */ /* 0x040fe40008000000 */
[----:B------:R-:W-:-:S03]  /*b230*/  VIADD R183, R11, UR6 ;  /* 0x000000060bb77c36 */ /* 0x000fc60008000000 */
[----:B--2---:R-:W-:Y:S01]  /*b240*/  IADD3 R179, R182, R165, RZ ;  /* 0x000000a5b6b37210 */ /* 0x004fe20007ffe0ff */
        /* <DEDUP_REMOVED lines=31> */
[----:B--234-:R-:W-:Y:S05]  /*b440*/  @P1 BRA `(.L_x_4956) ;  /* 0x00000000005c1947 */ /* 0x01cfea0003800000 */
[----:B------:R-:W-:Y:S01]  /*b450*/  IMAD R10, R178, UR49, R165 ;  /* 0x00000031b20a7c24 */ /* 0x000fe2000f8e02a5 */
[----:B------:R-:W-:Y:S03]  /*b460*/  BSSY B0, `(.L_x_4957) ;  /* 0x0000011000007945 */ /* 0x000fe60003800000 */
[----:B------:R-:W-:-:S05]  /*b470*/  VIADD R162, R10, -UR24 ;  /* 0x800000180aa27c36 */ /* 0x000fca0008000000 */
[----:B------:R-:W-:-:S13]  /*b480*/  ISETP.GT.AND P1, PT, R162, -0x1, PT ;  /* 0xffffffffa200780c */ /* 0x000fda0003f24270 */
[----:B------:R-:W-:Y:S05]  /*b490*/  @P1 BRA `(.L_x_4958) ;  /* 0x0000000000201947 */ /* 0x000fea0003800000 */
[----:B------:R-:W-:Y:S01]  /*b4a0*/  IMAD.U32 R164, RZ, RZ, UR22 ;  /* 0x00000016ffa47e24 */ /* 0x000fe2000f8e00ff */
[----:B------:R-:W-:-:S04]  /*b4b0*/  LOP3.LUT R165, RZ, R162, RZ, 0x33, !PT ;  /* 0x000000a2ffa57212 */ /* 0x000fc800078e33ff */
[----:B------:R-:W-:-:S13]  /*b4c0*/  ISETP.NE.AND P1, PT, R164, 0x1, PT ;  /* 0x00000001a400780c */ /* 0x000fda0003f25270 */
[----:B------:R-:W2:Y:S02]  /*b4d0*/  @P1 LDC.64 R10, c[0x0][0x9e8] ;  /* 0x00027a00ff0a1b82 */ /* 0x000ea40000000a00 */
[----:B--2---:R-:W-:-:S05]  /*b4e0*/  @P1 IMAD.HI.U32 R10, R165, R10, RZ ;  /* 0x0000000aa50a1227 */ /* 0x004fca00078e00ff */
[----:B------:R-:W-:-:S04]  /*b4f0*/  @P1 SHF.R.U32.HI R165, RZ, R11, R10 ;  /* 0x0000000bffa51219 */ /* 0x000fc8000001160a */
[----:B------:R-:W-:Y:S01]  /*b500*/  LOP3.LUT R162, RZ, R165, RZ, 0x33, !PT ;  /* 0x000000a5ffa27212 */ /* 0x000fe200078e33ff */
[----:B------:R-:W-:Y:S06]  /*b510*/  BRA `(.L_x_4959) ;  /* 0x0000000000147947 */ /* 0x000fec0003800000 */
.L_x_4958:
[----:B------:R-:W-:-:S05]  /*b520*/  IMAD.U32 R164, RZ, RZ, UR22 ;  /* 0x00000016ffa47e24 */ /* 0x000fca000f8e00ff */
[----:B------:R-:W-:-:S13]  /*b530*/  ISETP.NE.AND P1, PT, R164, 0x1, PT ;  /* 0x00000001a400780c */ /* 0x000fda0003f25270 */
[----:B------:R-:W2:Y:S02]  /*b540*/  @P1 LDC.64 R10, c[0x0][0x9e8] ;  /* 0x00027a00ff0a1b82 */ /* 0x000ea40000000a00 */
[----:B--2---:R-:W-:-:S05]  /*b550*/  @P1 IMAD.HI.U32 R10, R162, R10, RZ ;  /* 0x0000000aa20a1227 */ /* 0x004fca00078e00ff */
[----:B------:R-:W-:-:S07]  /*b560*/  @P1 SHF.R.U32.HI R162, RZ, R11, R10 ;  /* 0x0000000bffa21219 */ /* 0x000fce000001160a */
.L_x_4959:
[----:B------:R-:W-:Y:S05]  /*b570*/  BSYNC B0 ;  /* 0x0000000000007941 */ /* 0x000fea0003800000 */
.L_x_4957:
[----:B------:R-:W-:-:S04]  /*b580*/  IMAD R11, R162, R164, -R177 ;  /* 0x000000a4a20b7224 */ /* 0x000fc800078e0ab1 */
[----:B------:R-:W-:-:S05]  /*b590*/  IMAD.IADD R10, R11, 0x1, -R2 ;  /* 0x000000010b0a7824 */ /* 0x000fca00078e0a02 */
[----:B------:R-:W-:Y:S02]  /*b5a0*/  VIADDMNMX R179, R10, R164, R179, PT ;  /* 0x000000a40ab37246 */ /* 0x000fe400038001b3 */
[----:B------:R-:W-:-:S07]  /*b5b0*/  VIMNMX R181, R181, R10, !PT ;  /* 0x0000000ab5b57248 */ /* 0x000fce0007fe0100 */
.L_x_4956:
[----:B------:R-:W-:Y:S01]  /*b5c0*/  ISETP.GT.AND P1, PT, R8, -0x1, PT ;  /* 0xffffffff0800780c */ /* 0x000fe20003f24270 */
[----:B------:R2:W3:Y:S01]  /*b5d0*/  SHFL.IDX PT, R11, R163, 0x1, 0x1c1f ;  /* 0x003c1f00a30b7f89 */ /* 0x0004e200000e0000 */
[----:B------:R-:W-:Y:S02]  /*b5e0*/  UISETP.NE.AND UP0, UPT, UR50, URZ, UPT ;  /* 0x0000003f3200728c */ /* 0x000fe4000bf05270 */
[C---:B------:R-:W-:Y:S02]  /*b5f0*/  ISETP.GT.AND P4, PT, R181.reuse, 0x1, P1 ;  /* 0x00000001b500780c */ /* 0x040fe40000f84270 */
[----:B------:R-:W-:Y:S02]  /*b600*/  ISETP.GT.AND P5, PT, R181, RZ, P1 ;  /* 0x000000ffb500720c */ /* 0x000fe40000fa4270 */
[C---:B------:R-:W-:Y:S02]  /*b610*/  ISETP.LT.OR P4, PT, R179.reuse, 0x2, P4 ;  /* 0x00000002b300780c */ /* 0x040fe40002781670 */
[----:B------:R-:W-:-:S02]  /*b620*/  ISETP.LT.OR P5, PT, R179, 0x1, P5 ;  /* 0x00000001b300780c */ /* 0x000fc40002fa1670 */
[----:B0-----:R-:W-:Y:S02]  /*b630*/  FSEL R162, R5, -INF , !P4 ;  /* 0xff80000005a27808 */ /* 0x001fe40006000000 */
[----:B------:R-:W-:Y:S02]  /*b640*/  ISETP.GT.AND P4, PT, R181, 0x18, P1 ;  /* 0x00000018b500780c */ /* 0x000fe40000f84270 */
[----:B------:R-:W-:Y:S02]  /*b650*/  FSEL R180, R191, -INF , !P5 ;  /* 0xff800000bfb47808 */ /* 0x000fe40006800000 */
[----:B------:R-:W-:Y:S02]  /*b660*/  ISETP.LT.OR P4, PT, R179, 0x19, P4 ;  /* 0x00000019b300780c */ /* 0x000fe40002781670 */
[C---:B------:R-:W-:Y:S02]  /*b670*/  ISETP.GT.AND P6, PT, R181.reuse, 0x8, P1 ;  /* 0x00000008b500780c */ /* 0x040fe40000fc4270 */
[----:B------:R-:W-:-:S02]  /*b680*/  ISETP.GT.AND P2, PT, R181, 0x9, P1 ;  /* 0x00000009b500780c */ /* 0x000fc40000f44270 */
[C---:B------:R-:W-:Y:S02]  /*b690*/  ISETP.GT.AND P3, PT, R181.reuse, 0x10, P1 ;  /* 0x00000010b500780c */ /* 0x040fe40000f64270 */
[C---:B------:R-:W-:Y:S02]  /*b6a0*/  ISETP.GT.AND P5, PT, R181.reuse, 0x11, P1 ;  /* 0x00000011b500780c */ /* 0x040fe40000fa4270 */
[----:B------:R-:W-:Y:S02]  /*b6b0*/  FSEL R167, R196, -INF , !P4 ;  /* 0xff800000c4a77808 */ /* 0x000fe40006000000 */
[----:B------:R-:W-:Y:S02]  /*b6c0*/  ISETP.GT.AND P4, PT, R181, 0x29, P1 ;  /* 0x00000029b500780c */ /* 0x000fe40000f84270 */
[C---:B------:R-:W-:Y:S02]  /*b6d0*/  ISETP.LT.OR P6, PT, R179.reuse, 0x9, P6 ;  /* 0x00000009b300780c */ /* 0x040fe400037c1670 */
[----:B------:R-:W-:-:S02]  /*b6e0*/  ISETP.LT.OR P2, PT, R179, 0xa, P2 ;  /* 0x0000000ab300780c */ /* 0x000fc40001741670 */
[C---:B------:R-:W-:Y:S02]  /*b6f0*/  ISETP.LT.OR P3, PT, R179.reuse, 0x11, P3 ;  /* 0x00000011b300780c */ /* 0x040fe40001f61670 */
[C---:B------:R-:W-:Y:S02]  /*b700*/  ISETP.LT.OR P5, PT, R179.reuse, 0x12, P5 ;  /* 0x00000012b300780c */ /* 0x040fe40002fa1670 */
[----:B------:R-:W-:Y:S02]  /*b710*/  ISETP.LT.OR P4, PT, R179, 0x2a, P4 ;  /* 0x0000002ab300780c */ /* 0x000fe40002781670 */
[----:B--2---:R-:W-:Y:S02]  /*b720*/  FSEL R163, R192, -INF , !P6 ;  /* 0xff800000c0a37808 */ /* 0x004fe40007000000 */
[----:B------:R-:W-:Y:S02]  /*b730*/  FSEL R164, R193, -INF , !P2 ;  /* 0xff800000c1a47808 */ /* 0x000fe40005000000 */
[----:B------:R-:W-:-:S02]  /*b740*/  FSEL R165, R194, -INF , !P3 ;  /* 0xff800000c2a57808 */ /* 0x000fc40005800000 */
        /* <DEDUP_REMOVED lines=19> */
[----:B---3--:R-:W-:Y:S01]  /*b880*/  IMAD.IADD R181, R183, 0x1, R11 ;  /* 0x00000001b7b57824 */ /* 0x008fe200078e020b */
[C---:B------:R-:W-:Y:S02]  /*b890*/  ISETP.LT.OR P6, PT, R179.reuse, 0x31, P6 ;  /* 0x00000031b300780c */ /* 0x040fe400037c1670 */
[C---:B------:R-:W-:Y:S02]  /*b8a0*/  ISETP.LT.OR P2, PT, R179.reuse, 0x32, P2 ;  /* 0x00000032b300780c */ /* 0x040fe40001741670 */
[C---:B------:R-:W-:Y:S02]  /*b8b0*/  ISETP.LT.OR P3, PT, R179.reuse, 0x39, P3 ;  /* 0x00000039b300780c */ /* 0x040fe40001f61670 */
[----:B------:R-:W-:Y:S02]  /*b8c0*/  ISETP.LT.OR P5, PT, R179, 0x3a, P5 ;  /* 0x0000003ab300780c */ /* 0x000fe40002fa1670 */
[----:B------:R-:W-:-:S02]  /*b8d0*/  IADD3 R179, R182, R11, RZ ;  /* 0x0000000bb6b37210 */ /* 0x000fc40007ffe0ff */
[----:B------:R-:W-:Y:S02]  /*b8e0*/  FSEL R173, R173, -INF , !P6 ;  /* 0xff800000adad7808 */ /* 0x000fe40007000000 */
[----:B------:R-:W-:Y:S02]  /*b8f0*/  FSEL R174, R174, -INF , !P2 ;  /* 0xff800000aeae7808 */ /* 0x000fe40005000000 */
[----:B------:R-:W-:Y:S02]  /*b900*/  FSEL R175, R175, -INF , !P3 ;  /* 0xff800000afaf7808 */ /* 0x000fe40005800000 */
[----:B------:R-:W-:Y:S01]  /*b910*/  FSEL R176, R176, -INF , !P5 ;  /* 0xff800000b0b07808 */ /* 0x000fe20006800000 */
[----:B------:R-:W-:Y:S06]  /*b920*/  @P4 BRA `(.L_x_4960) ;  /* 0x00000000005c4947 */ /* 0x000fec0003800000 */
        /* <DEDUP_REMOVED lines=13> */
.L_x_4962:
[----:B------:R-:W-:-:S05]  /*ba00*/  IMAD.U32 R182, RZ, RZ, UR22 ;  /* 0x00000016ffb67e24 */ /* 0x000fca000f8e00ff */
[----:B------:R-:W-:-:S13]  /*ba10*/  ISETP.NE.AND P2, PT, R182, 0x1, PT ;  /* 0x00000001b600780c */ /* 0x000fda0003f45270 */
[----:B------:R-:W0:Y:S02]  /*ba20*/  @P2 LDC.64 R10, c[0x0][0x9e8] ;  /* 0x00027a00ff0a2b82 */ /* 0x000e240000000a00 */
[----:B0-----:R-:W-:-:S05]  /*ba30*/  @P2 IMAD.HI.U32 R10, R178, R10, RZ ;  /* 0x0000000ab20a2227 */ /* 0x001fca00078e00ff */
[----:B------:R-:W-:-:S07]  /*ba40*/  @P2 SHF.R.U32.HI R178, RZ, R11, R10 ;  /* 0x0000000bffb22219 */ /* 0x000fce000001160a */
.L_x_4963:
[----:B------:R-:W-:Y:S05]  /*ba50*/  BSYNC B0 ;  /* 0x0000000000007941 */ /* 0x000fea0003800000 */
.L_x_4961:
[----:B------:R-:W-:-:S04]  /*ba60*/  IMAD R177, R178, R182, -R177 ;  /* 0x000000b6b2b17224 */ /* 0x000fc800078e0ab1 */
[----:B------:R-:W-:-:S05]  /*ba70*/  IMAD.IADD R10, R177, 0x1, -R2 ;  /* 0x00000001b10a7824 */ /* 0x000fca00078e0a02 */
[----:B------:R-:W-:Y:S02]  /*ba80*/  VIADDMNMX R179, R10, R182, R179, PT ;  /* 0x000000b60ab37246 */ /* 0x000fe400038001b3 */
[----:B------:R-:W-:-:S07]  /*ba90*/  VIMNMX R181, R181, R10, !PT ;  /* 0x0000000ab5b57248 */ /* 0x000fce0007fe0100 */
.L_x_4960:
[----:B------:R-:W-:Y:S01]  /*baa0*/  FMNMX.FTZ R5, R180, R9, !PT ;  /* 0x00000009b4057209 */ /* 0x000fe20007810000 */
[----:B------:R-:W-:Y:S01]  /*bab0*/  UMOV UR10, UR21 ;  /* 0x00000015000a7c82 */ /* 0x000fe20008000000 */
[C---:B------:R-:W-:Y:S02]  /*bac0*/  ISETP.GT.AND P3, PT, R181.reuse, RZ, P1 ;  /* 0x000000ffb500720c */ /* 0x040fe40000f64270 */
        /* <DEDUP_REMOVED lines=35> */
[----:B------:R-:W-:Y:S02]  /*bd00*/  FSEL R152, R152, -INF , !P6 ;  /* 0xff80000098987808 */ /* 0x000fe40007000000 */
[----:B------:R-:W-:Y:S02]  /*bd10*/  ISETP.LT.OR P2, PT, R179, 0x1a, P2 ;  /* 0x0000001ab300780c */ /* 0x000fe40001741670 */
[----:B------:R-:W-:Y:S02]  /*bd20*/  ISETP.GT.AND P5, PT, R181, 0x21, P1 ;  /* 0x00000021b500780c */ /* 0x000fe40000fa4270 */
[----:B------:R-:W-:Y:S02]  /*bd30*/  FSEL R153, R153, -INF , !P2 ;  /* 0xff80000099997808 */ /* 0x000fe40005000000 */
[----:B------:R-:W-:Y:S02]  /*bd40*/  ISETP.GT.AND P4, PT, R181, 0x28, P1 ;  /* 0x00000028b500780c */ /* 0x000fe40000f84270 */
[----:B------:R-:W-:-:S02]  /*bd50*/  ISETP.LT.OR P5, PT, R179, 0x22, P5 ;  /* 0x00000022b300780c */ /* 0x000fc40002fa1670 */
[----:B------:R-:W-:Y:S02]  /*bd60*/  ISETP.LT.OR P4, PT, R179, 0x29, P4 ;  /* 0x00000029b300780c */ /* 0x000fe40002781670 */
[----:B------:R-:W-:Y:S02]  /*bd70*/  ISETP.GT.AND P6, PT, R181, 0x29, P1 ;  /* 0x00000029b500780c */ /* 0x000fe40000fc4270 */
[----:B------:R-:W-:Y:S02]  /*bd80*/  FSEL R155, R155, -INF , !P5 ;  /* 0xff8000009b9b7808 */ /* 0x000fe40006800000 */
[----:B0-----:R-:W-:Y:S02]  /*bd90*/  FMNMX.FTZ R11, R10, R5, !PT ;  /* 0x000000050a0b7209 */ /* 0x001fe40007810000 */
[----:B------:R-:W-:Y:S02]  /*bda0*/  FSEL R156, R156, -INF , !P4 ;  /* 0xff8000009c9c7808 */ /* 0x000fe40006000000 */
[C---:B------:R-:W-:Y:S01]  /*bdb0*/  ISETP.GT.AND P2, PT, R181.reuse, 0x30, P1 ;  /* 0x00000030b500780c */ /* 0x040fe20000f44270 */
[----:B------:R-:W0:Y:S01]  /*bdc0*/  SHFL.BFLY PT, R178, R11, 0x1, 0x1f ;  /* 0x0c201f000bb27f89 */ /* 0x000e2200000e0000 */
[----:B------:R-:W-:-:S02]  /*bdd0*/  ISETP.GT.AND P5, PT, R181, 0x31, P1 ;  /* 0x00000031b500780c */ /* 0x000fc40000fa4270 */
[----:B------:R-:W-:Y:S02]  /*bde0*/  ISETP.GT.AND P4, PT, R181, 0x38, P1 ;  /* 0x00000038b500780c */ /* 0x000fe40000f84270 */
[C---:B------:R-:W-:Y:S02]  /*bdf0*/  ISETP.LT.OR P6, PT, R179.reuse, 0x2a, P6 ;  /* 0x0000002ab300780c */ /* 0x040fe400037c1670 */
[C---:B------:R-:W-:Y:S02]  /*be00*/  ISETP.LT.OR P2, PT, R179.reuse, 0x31, P2 ;  /* 0x00000031b300780c */ /* 0x040fe40001741670 */
[C---:B------:R-:W-:Y:S02]  /*be10*/  ISETP.LT.OR P5, PT, R179.reuse, 0x32, P5 ;  /* 0x00000032b300780c */ /* 0x040fe40002fa1670 */
[----:B------:R-:W-:Y:S02]  /*be20*/  ISETP.LT.OR P4, PT, R179, 0x39, P4 ;  /* 0x00000039b300780c */ /* 0x000fe40002781670 */
[----:B------:R-:W-:-:S02]  /*be30*/  FSEL R159, R159, -INF , !P5 ;  /* 0xff8000009f9f7808 */ /* 0x000fc40006800000 */
[----:B------:R-:W-:Y:S02]  /*be40*/  FSEL R160, R160, -INF , !P4 ;  /* 0xff800000a0a07808 */ /* 0x000fe40006000000 */
[----:B0-----:R-:W-:Y:S02]  /*be50*/  FMNMX.FTZ R5, R11, R178, !PT ;  /* 0x000000b20b057209 */ /* 0x001fe40007810000 */
[----:B------:R-:W-:Y:S02]  /*be60*/  FSEL R11, R6, -INF , !P3 ;  /* 0xff800000060b7808 */ /* 0x000fe40005800000 */
[----:B------:R-:W-:Y:S02]  /*be70*/  ISETP.GT.AND P3, PT, R181, 0x20, P1 ;  /* 0x00000020b500780c */ /* 0x000fe40000f64270 */
[----:B------:R-:W-:Y:S02]  /*be80*/  FMNMX.FTZ R6, R11, R12, !PT ;  /* 0x0000000c0b067209 */ /* 0x000fe40007810000 */
[----:B------:R-:W-:-:S02]  /*be90*/  ISETP.LT.OR P3, PT, R179, 0x21, P3 ;  /* 0x00000021b300780c */ /* 0x000fc40001f61670 */
[----:B------:R-:W-:Y:S02]  /*bea0*/  FMNMX.FTZ R177, R13, R6, !PT ;  /* 0x000000060db17209 */ /* 0x000fe40007810000 */
[----:B------:R-:W-:Y:S02]  /*beb0*/  FSEL R154, R154, -INF , !P3 ;  /* 0xff8000009a9a7808 */ /* 0x000fe40005800000 */
[----:B------:R-:W-:Y:S02]  /*bec0*/  FMNMX.FTZ R6, R14, R177, !PT ;  /* 0x000000b10e067209 */ /* 0x000fe40007810000 */
[----:B------:R-:W-:Y:S02]  /*bed0*/  FSETP.NEU.FTZ.AND P3, PT, R5, -INF , PT ;  /* 0xff8000000500780b */ /* 0x000fe40003f7d000 */
[----:B------:R-:W-:Y:S02]  /*bee0*/  FMNMX.FTZ R177, R15, R6, !PT ;  /* 0x000000060fb17209 */ /* 0x000fe40007810000 */
[----:B------:R-:W-:-:S02]  /*bef0*/  ISETP.GT.AND P1, PT, R181, 0x39, P1 ;  /* 0x00000039b500780c */ /* 0x000fc40000f24270 */
[----:B------:R-:W-:Y:S01]  /*bf00*/  FMNMX.FTZ R6, R20, R177, !PT ;  /* 0x000000b114067209 */ /* 0x000fe20007810000 */
[----:B------:R-:W-:Y:S01]  /*bf10*/  FMUL.FTZ R177, R5, UR10 ;  /* 0x0000000a05b17c20 */ /* 0x000fe20008410000 */
[----:B------:R-:W-:Y:S02]  /*bf20*/  FSEL R178, R158, -INF , !P2 ;  /* 0xff8000009eb27808 */ /* 0x000fe40005000000 */
[----:B------:R-:W-:Y:S02]  /*bf30*/  FMNMX.FTZ R183, R21, R6, !PT ;  /* 0x0000000615b77209 */ /* 0x000fe40007810000 */
[----:B------:R-:W-:Y:S02]  /*bf40*/  FSEL R177, R177, RZ, P3 ;  /* 0x000000ffb1b17208 */ /* 0x000fe40001800000 */
[----:B------:R-:W-:Y:S02]  /*bf50*/  FMNMX.FTZ R6, R152, R183, !PT ;  /* 0x000000b798067209 */ /* 0x000fe40007810000 */
[----:B------:R-:W-:Y:S01]  /*bf60*/  ISETP.LT.OR P1, PT, R179, 0x3a, P1 ;  /* 0x0000003ab300780c */ /* 0x000fe20000f21670 */
[--C-:B------:R-:W-:Y:S01]  /*bf70*/  FFMA.FTZ R10, R180, UR10, -R177.reuse ;  /* 0x0000000ab40a7c23 */ /* 0x100fe200080108b1 */
[----:B------:R-:W-:Y:S01]  /*bf80*/  FMNMX.FTZ R183, R153, R6, !PT ;  /* 0x0000000699b77209 */ /* 0x000fe20007810000 */
[--C-:B------:R-:W-:Y:S01]  /*bf90*/  FFMA.FTZ R180, R162, UR10, -R177.reuse ;  /* 0x0000000aa2b47c23 */ /* 0x100fe200080108b1 */
[----:B------:R-:W-:Y:S01]  /*bfa0*/  FSEL R162, R157, -INF , !P6 ;  /* 0xff8000009da27808 */ /* 0x000fe20007000000 */
[----:B------:R-:W-:Y:S01]  /*bfb0*/  FFMA.FTZ R158, R163, UR10, -R177 ;  /* 0x0000000aa39e7c23 */ /* 0x000fe200080108b1 */
[----:B------:R-:W-:Y:S01]  /*bfc0*/  FMNMX.FTZ R6, R154, R183, !PT ;  /* 0x000000b79a067209 */ /* 0x000fe20007810000 */
[----:B------:R0:W-:Y:S01]  /*bfd0*/  MUFU.EX2 R157, R180 ;  /* 0x000000b4009d7308 */ /* 0x0001e20000000800 */
[----:B------:R-:W-:-:S02]  /*bfe0*/  FSEL R179, R161, -INF , !P1 ;  /* 0xff800000a1b37808 */ /* 0x000fc40004800000 */
[----:B------:R-:W-:Y:S02]  /*bff0*/  FMNMX.FTZ R181, R155, R6, !PT ;  /* 0x000000069bb57209 */ /* 0x000fe40007810000 */
[----:B------:R-:W-:Y:S02]  /*c000*/  IADD3 R183, -R17, RZ, RZ ;  /* 0x000000ff11b77210 */ /* 0x000fe40007ffe1ff */
[----:B------:R-:W-:Y:S01]  /*c010*/  FMNMX.FTZ R181, R156, R181, !PT ;  /* 0x000000b59cb57209 */ /* 0x000fe20007810000 */
[----:B------:R-:W-:Y:S01]  /*c020*/  MUFU.EX2 R10, R10 ;  /* 0x0000000a000a7308 */ /* 0x000fe20000000800 */
[--C-:B0-----:R-:W-:Y:S01]  /*c030*/  FFMA.FTZ R180, R164, UR10, -R177.reuse ;  /* 0x0000000aa4b47c23 */ /* 0x101fe200080108b1 */
[--C-:B------:R-:W-:Y:S01]  /*c040*/  FFMA.FTZ R164, R166, UR10, -R177.reuse ;  /* 0x0000000aa6a47c23 */ /* 0x100fe200080108b1 */
[----:B------:R-:W-:Y:S01]  /*c050*/  FMNMX.FTZ R181, R162, R181, !PT ;  /* 0x000000b5a2b57209 */ /* 0x000fe20007810000 */
[--C-:B------:R-:W-:Y:S01]  /*c060*/  FFMA.FTZ R166, R168, UR10, -R177.reuse ;  /* 0x0000000aa8a67c23 */ /* 0x100fe200080108b1 */
[----:B------:R-:W-:Y:S01]  /*c070*/  FFMA.FTZ R168, R170, UR10, -R177 ;  /* 0x0000000aaaa87c23 */ /* 0x000fe200080108b1 */
[----:B------:R-:W-:-:S02]  /*c080*/  FSEL R170, R5, RZ, P3 ;  /* 0x000000ff05aa7208 */ /* 0x000fc40001800000 */
[----:B------:R-:W-:Y:S01]  /*c090*/  FMNMX.FTZ R6, R178, R181, !PT ;  /* 0x000000b5b2067209 */ /* 0x000fe20007810000 */
[----:B------:R-:W-:Y:S01]  /*c0a0*/  MUFU.EX2 R158, R158 ;  /* 0x0000009e009e7308 */ /* 0x000fe20000000800 */
[----:B------:R-:W-:Y:S01]  /*c0b0*/  ISETP.NE.AND P2, PT, R2, R183, PT ;  /* 0x000000b70200720c */ /* 0x000fe20003f45270 */
[----:B------:R-:W-:Y:S01]  /*c0c0*/  FADD.FTZ R9, -R170, R9 ;  /* 0x00000009aa097221 */ /* 0x000fe20000010100 */
[----:B------:R-:W-:-:S03]  /*c0d0*/  FMNMX.FTZ R163, R159, R6, !PT ;  /* 0x000000069fa37209 */ /* 0x000fc60007810000 */
[----:B------:R-:W-:Y:S01]  /*c0e0*/  FMUL.FTZ R9, R9, UR10 ;  /* 0x0000000a09097c20 */ /* 0x000fe20008410000 */
[----:B------:R-:W-:Y:S01]  /*c0f0*/  FMNMX.FTZ R6, R160, R163, !PT ;  /* 0x000000a3a0067209 */ /* 0x000fe20007810000 */
[--C-:B------:R-:W-:Y:S01]  /*c100*/  FFMA.FTZ R163, R165, UR10, -R177.reuse ;  /* 0x0000000aa5a37c23 */ /* 0x100fe200080108b1 */
[----:B------:R0:W-:Y:S01]  /*c110*/  MUFU.EX2 R161, R180 ;  /* 0x000000b400a17308 */ /* 0x0001e20000000800 */
[--C-:B------:R-:W-:Y:S01]  /*c120*/  FFMA.FTZ R165, R167, UR10, -R177.reuse ;  /* 0x0000000aa7a57c23 */ /* 0x100fe200080108b1 */
[----:B------:R-:W-:Y:S01]  /*c130*/  FMNMX.FTZ R6, R179, R6, !PT ;  /* 0x00000006b3067209 */ /* 0x000fe20007810000 */
[--C-:B------:R-:W-:Y:S01]  /*c140*/  FFMA.FTZ R167, R169, UR10, -R177.reuse ;  /* 0x0000000aa9a77c23 */ /* 0x100fe200080108b1 */
[--C-:B------:R-:W-:Y:S01]  /*c150*/  FFMA.FTZ R169, R171, UR10, -R177.reuse ;  /* 0x0000000aaba97c23 */ /* 0x100fe200080108b1 */
[--C-:B------:R-:W-:Y:S01]  /*c160*/  FFMA.FTZ R171, R173, UR10, -R177.reuse ;  /* 0x0000000aadab7c23 */ /* 0x100fe200080108b1 */
[--C-:B------:R-:W-:Y:S01]  /*c170*/  FFMA.FTZ R173, R175, UR10, -R177.reuse ;  /* 0x0000000aafad7c23 */ /* 0x100fe200080108b1 */
[----:B------:R-:W2:Y:S01]  /*c180*/  SHFL.BFLY PT, R181, R6, 0x2, 0x1f ;  /* 0x0c401f0006b57f89 */ /* 0x000ea200000e0000 */
[----:B------:R-:W3:Y:S01]  /*c190*/  MUFU.EX2 R9, R9 ;  /* 0x0000000900097308 */ /* 0x000ee20000000800 */
[--C-:B0-----:R-:W-:Y:S01]  /*c1a0*/  FFMA.FTZ R180, R172, UR10, -R177.reuse ;  /* 0x0000000aacb47c23 */ /* 0x101fe200080108b1 */
[--C-:B------:R-:W-:Y:S01]  /*c1b0*/  FFMA.FTZ R172, R174, UR10, -R177.reuse ;  /* 0x0000000aaeac7c23 */ /* 0x100fe200080108b1 */
[----:B------:R-:W-:-:S05]  /*c1c0*/  FFMA.FTZ R174, R176, UR10, -R177 ;  /* 0x0000000ab0ae7c23 */ /* 0x000fca00080108b1 */
[----:B------:R-:W0:Y:S08]  /*c1d0*/  MUFU.EX2 R163, R163 ;  /* 0x000000a300a37308 */ /* 0x000e300000000800 */
[----:B------:R4:W-:Y:S01]  /*c1e0*/  MUFU.EX2 R170, R180 ;  /* 0x000000b400aa7308 */ /* 0x0009e20000000800 */
[-C--:B---3--:R-:W-:Y:S01]  /*c1f0*/  FMUL.FTZ R24, R24, R9.reuse ;  /* 0x0000000918187220 */ /* 0x088fe20000410000 */
[-C--:B------:R-:W-:Y:S01]  /*c200*/  FMUL.FTZ R25, R25, R9.reuse ;  /* 0x0000000919197220 */ /* 0x080fe20000410000 */
[-C--:B------:R-:W-:Y:S01]  /*c210*/  FMUL.FTZ R28, R28, R9.reuse ;  /* 0x000000091c1c7220 */ /* 0x080fe20000410000 */
[-C--:B------:R-:W-:Y:S01]  /*c220*/  FMUL.FTZ R29, R29, R9.reuse ;  /* 0x000000091d1d7220 */ /* 0x080fe20000410000 */
[-C--:B------:R-:W-:Y:S01]  /*c230*/  FMUL.FTZ R32, R32, R9.reuse ;  /* 0x0000000920207220 */ /* 0x080fe20000410000 */
[----:B------:R-:W-:Y:S01]  /*c240*/  FMUL.FTZ R33, R33, R9 ;  /* 0x0000000921217220 */ /* 0x000fe20000410000 */
[----:B--2---:R-:W-:Y:S01]  /*c250*/  FMNMX.FTZ R181, R6, R181, !PT ;  /* 0x000000b506b57209 */ /* 0x004fe20007810000 */
[----:B------:R-:W2:Y:S01]  /*c260*/  MUFU.EX2 R164, R164 ;  /* 0x000000a400a47308 */ /* 0x000ea20000000800 */
[----:B----4-:R-:W-:Y:S01]  /*c270*/  FFMA.FTZ R180, R9, R3, R10 ;  /* 0x0000000309b47223 */ /* 0x010fe2000001000a */
[-C--:B------:R-:W-:Y:S01]  /*c280*/  FMUL.FTZ R36, R36, R9.reuse ;  /* 0x0000000924247220 */ /* 0x080fe20000410000 */
[-C--:B------:R-:W-:Y:S01]  /*c290*/  FMUL.FTZ R37, R37, R9.reuse ;  /* 0x0000000925257220 */ /* 0x080fe20000410000 */
[----:B------:R-:W3:Y:S01]  /*c2a0*/  SHFL.BFLY PT, R6, R181, 0x1, 0x1f ;  /* 0x0c201f00b5067f89 */ /* 0x000ee200000e0000 */
[----:B------:R-:W-:Y:S01]  /*c2b0*/  FADD.FTZ R175, R157, R180 ;  /* 0x000000b49daf7221 */ /* 0x000fe20000010000 */
[-C--:B------:R-:W-:Y:S01]  /*c2c0*/  FMUL.FTZ R40, R40, R9.reuse ;  /* 0x0000000928287220 */ /* 0x080fe20000410000 */
[-C--:B------:R-:W-:Y:S01]  /*c2d0*/  FMUL.FTZ R41, R41, R9.reuse ;  /* 0x0000000929297220 */ /* 0x080fe20000410000 */
[----:B------:R-:W4:Y:S01]  /*c2e0*/  MUFU.EX2 R165, R165 ;  /* 0x000000a500a57308 */ /* 0x000f220000000800 */
[----:B------:R-:W-:Y:S01]  /*c2f0*/  FADD.FTZ R176, R158, R175 ;  /* 0x000000af9eb07221 */ /* 0x000fe20000010000 */
[-C--:B------:R-:W-:Y:S01]  /*c300*/  FMUL.FTZ R44, R44, R9.reuse ;  /* 0x000000092c2c7220 */ /* 0x080fe20000410000 */
[-C--:B------:R-:W-:Y:S01]  /*c310*/  FMUL.FTZ R45, R45, R9.reuse ;  /* 0x000000092d2d7220 */ /* 0x080fe20000410000 */
[-C--:B------:R-:W-:Y:S01]  /*c320*/  FMUL.FTZ R48, R48, R9.reuse ;  /* 0x0000000930307220 */ /* 0x080fe20000410000 */
[----:B------:R-:W-:Y:S01]  /*c330*/  FADD.FTZ R176, R161, R176 ;  /* 0x000000b0a1b07221 */ /* 0x000fe20000010000 */
[-C--:B------:R-:W-:Y:S01]  /*c340*/  FMUL.FTZ R49, R49, R9.reuse ;  /* 0x0000000931317220 */ /* 0x080fe20000410000 */
[-C--:B------:R-:W-:Y:S01]  /*c350*/  FMUL.FTZ R52, R52, R9.reuse ;  /* 0x0000000934347220 */ /* 0x080fe20000410000 */
[----:B------:R-:W5:Y:S01]  /*c360*/  MUFU.EX2 R166, R166 ;  /* 0x000000a600a67308 */ /* 0x000f620000000800 */
        /* <DEDUP_REMOVED lines=10> */
[----:B------:R-:W-:Y:S01]  /*c410*/  FMUL.FTZ R69, R69, R9 ;  /* 0x0000000945457220 */ /* 0x000fe20000410000 */
[----:B---3--:R-:W-:Y:S01]  /*c420*/  FMNMX.FTZ R6, R181, R6, !PT ;  /* 0x00000006b5067209 */ /* 0x008fe20007810000 */
[----:B------:R-:W-:-:S02]  /*c430*/  IMAD.U32 R181, RZ, RZ, UR27 ;  /* 0x0000001bffb57e24 */ /* 0x000fc4000f8e00ff */
[-C--:B------:R-:W-:Y:S01]  /*c440*/  FMUL.FTZ R72, R72, R9.reuse ;  /* 0x0000000948487220 */ /* 0x080fe20000410000 */
[-C--:B------:R-:W-:Y:S01]  /*c450*/  FMUL.FTZ R73, R73, R9.reuse ;  /* 0x0000000949497220 */ /* 0x080fe20000410000 */
[C---:B------:R-:W-:Y:S01]  /*c460*/  FSETP.NEU.FTZ.AND P1, PT, R6.reuse, -INF , PT ;  /* 0xff8000000600780b */ /* 0x040fe20003f3d000 */
[----:B------:R-:W3:Y:S01]  /*c470*/  MUFU.EX2 R168, R168 ;  /* 0x000000a800a87308 */ /* 0x000ee20000000800 */
[C---:B------:R-:W-:Y:S01]  /*c480*/  FMUL.FTZ R3, R6.reuse, UR10 ;  /* 0x0000000a06037c20 */ /* 0x040fe20008410000 */
[----:B------:R-:W-:Y:S01]  /*c490*/  @!P2 IMAD R176, R181, 0x40, R16 ;  /* 0x00000040b5b0a824 */ /* 0x000fe200078e0210 */
[----:B------:R-:W-:Y:S01]  /*c4a0*/  FSEL R175, R6, RZ, P1 ;  /* 0x000000ff06af7208 */ /* 0x000fe20000800000 */
[-C--:B------:R-:W-:Y:S01]  /*c4b0*/  FMUL.FTZ R76, R76, R9.reuse ;  /* 0x000000094c4c7220 */ /* 0x080fe20000410000 */
[-C--:B------:R-:W-:Y:S01]  /*c4c0*/  FMUL.FTZ R77, R77, R9.reuse ;  /* 0x000000094d4d7220 */ /* 0x080fe20000410000 */
[----:B------:R-:W-:Y:S01]  /*c4d0*/  FSEL R3, R3, RZ, P1 ;  /* 0x000000ff03037208 */ /* 0x000fe20000800000 */
[----:B------:R-:W-:Y:S01]  /*c4e0*/  FMUL.FTZ R80, R80, R9 ;  /* 0x0000000950507220 */ /* 0x000fe20000410000 */
[----:B------:R-:W-:Y:S01]  /*c4f0*/  FADD.FTZ R175, -R175, R12 ;  /* 0x0000000cafaf7221 */ /* 0x000fe20000010100 */
[----:B--2---:R-:W-:Y:S01]  /*c500*/  FADD.FTZ R12, R164, R177 ;  /* 0x000000b1a40c7221 */ /* 0x004fe20000010000 */
[----:B------:R-:W2:Y:S01]  /*c510*/  MUFU.EX2 R169, R169 ;  /* 0x000000a900a97308 */ /* 0x000ea20000000800 */
[--C-:B------:R-:W-:Y:S01]  /*c520*/  FFMA.FTZ R180, R14, UR10, -R3.reuse ;  /* 0x0000000a0eb47c23 */ /* 0x100fe20008010803 */
[--C-:B------:R-:W-:Y:S01]  /*c530*/  FFMA.FTZ R14, R15, UR10, -R3.reuse ;  /* 0x0000000a0f0e7c23 */ /* 0x100fe20008010803 */
[----:B----4-:R-:W-:Y:S01]  /*c540*/  FADD.FTZ R181, R165, R12 ;  /* 0x0000000ca5b57221 */ /* 0x010fe20000010000 */
[--C-:B------:R-:W-:Y:S01]  /*c550*/  FFMA.FTZ R15, R152, UR10, -R3.reuse ;  /* 0x0000000a980f7c23 */ /* 0x100fe20008010803 */
[----:B------:R-:W-:Y:S01]  /*c560*/  FFMA.FTZ R11, R11, UR10, -R3 ;  /* 0x0000000a0b0b7c23 */ /* 0x000fe20008010803 */
[----:B------:R-:W-:Y:S01]  /*c570*/  FMUL.FTZ R12, R175, UR10 ;  /* 0x0000000aaf0c7c20 */ /* 0x000fe20008410000 */
[----:B-----5:R-:W-:Y:S01]  /*c580*/  FADD.FTZ R182, R166, R181 ;  /* 0x000000b5a6b67221 */ /* 0x020fe20000010000 */
[----:B------:R-:W-:Y:S01]  /*c590*/  MUFU.EX2 R171, R171 ;  /* 0x000000ab00ab7308 */ /* 0x000fe20000000800 */
[--C-:B------:R-:W-:Y:S01]  /*c5a0*/  FFMA.FTZ R13, R13, UR10, -R3.reuse ;  /* 0x0000000a0d0d7c23 */ /* 0x100fe20008010803 */
[----:B------:R-:W-:Y:S01]  /*c5b0*/  @!P2 LEA R177, R176, UR42, 0x2 ;  /* 0x0000002ab0b1ac11 */ /* 0x000fe2000f8e10ff */
[----:B0-----:R-:W-:Y:S01]  /*c5c0*/  FADD.FTZ R183, R167, R182 ;  /* 0x000000b6a7b77221 */ /* 0x001fe20000010000 */
[--C-:B------:R-:W-:Y:S01]  /*c5d0*/  FFMA.FTZ R20, R20, UR10, -R3.reuse ;  /* 0x0000000a14147c23 */ /* 0x100fe20008010803 */
[--C-:B------:R-:W-:Y:S01]  /*c5e0*/  FFMA.FTZ R21, R21, UR10, -R3.reuse ;  /* 0x0000000a15157c23 */ /* 0x100fe20008010803 */
[----:B------:R-:W-:Y:S01]  /*c5f0*/  FFMA.FTZ R153, R153, UR10, -R3 ;  /* 0x0000000a99997c23 */ /* 0x000fe20008010803 */
[----:B---3--:R-:W-:Y:S01]  /*c600*/  FADD.FTZ R152, R168, R183 ;  /* 0x000000b7a8987221 */ /* 0x008fe20000010000 */
[----:B------:R-:W0:Y:S01]  /*c610*/  MUFU.EX2 R172, R172 ;  /* 0x000000ac00ac7308 */ /* 0x000e220000000800 */
[--C-:B------:R-:W-:Y:S01]  /*c620*/  FFMA.FTZ R175, R154, UR10, -R3.reuse ;  /* 0x0000000a9aaf7c23 */ /* 0x100fe20008010803 */
[--C-:B------:R-:W-:Y:S01]  /*c630*/  FFMA.FTZ R181, R155, UR10, -R3.reuse ;  /* 0x0000000a9bb57c23 */ /* 0x100fe20008010803 */
[----:B--2---:R-:W-:Y:S01]  /*c640*/  FADD.FTZ R191, R169, R152 ;  /* 0x00000098a9bf7221 */ /* 0x004fe20000010000 */
[--C-:B------:R-:W-:Y:S01]  /*c650*/  FFMA.FTZ R182, R156, UR10, -R3.reuse ;  /* 0x0000000a9cb67c23 */ /* 0x100fe20008010803 */
[--C-:B------:R-:W-:Y:S01]  /*c660*/  FFMA.FTZ R183, R162, UR10, -R3.reuse ;  /* 0x0000000aa2b77c23 */ /* 0x100fe20008010803 */
[----:B------:R-:W-:Y:S01]  /*c670*/  FFMA.FTZ R178, R178, UR10, -R3 ;  /* 0x0000000ab2b27c23 */ /* 0x000fe20008010803 */
[C---:B------:R-:W-:Y:S01]  /*c680*/  FADD.FTZ R152, R170.reuse, R191 ;  /* 0x000000bfaa987221 */ /* 0x040fe20000010000 */
[----:B------:R-:W-:Y:S01]  /*c690*/  MUFU.EX2 R173, R173 ;  /* 0x000000ad00ad7308 */ /* 0x000fe20000000800 */
[--C-:B------:R-:W-:Y:S01]  /*c6a0*/  FFMA.FTZ R159, R159, UR10, -R3.reuse ;  /* 0x0000000a9f9f7c23 */ /* 0x100fe20008010803 */
[--C-:B------:R-:W-:Y:S01]  /*c6b0*/  FFMA.FTZ R179, R179, UR10, -R3.reuse ;  /* 0x0000000ab3b37c23 */ /* 0x100fe20008010803 */
[----:B------:R-:W-:Y:S01]  /*c6c0*/  F2FP.F16.F32.PACK_AB R154, R161, R158 ;  /* 0x0000009ea19a723e */ /* 0x000fe200000000ff */
[----:B------:R2:W-:Y:S01]  /*c6d0*/  @!P2 STS [R177+0x28800], R9 ;  /* 0x02880009b100a388 */ /* 0x0005e20000000800 */
[----:B------:R-:W-:Y:S01]  /*c6e0*/  F2FP.F16.F32.PACK_AB R162, R170, R169 ;  /* 0x000000a9aaa2723e */ /* 0x000fe200000000ff */
[----:B------:R-:W-:Y:S01]  /*c6f0*/  FMUL.FTZ R81, R81, R9 ;  /* 0x0000000951517220 */ /* 0x000fe20000410000 */
[----:B------:R-:W-:Y:S01]  /*c700*/  F2FP.F16.F32.PACK_AB R156, R164, R163 ;  /* 0x000000a3a49c723e */ /* 0x000fe200000000ff */
[----:B------:R-:W-:Y:S01]  /*c710*/  MUFU.EX2 R11, R11 ;  /* 0x0000000b000b7308 */ /* 0x000fe20000000800 */
[----:B0-----:R-:W-:Y:S01]  /*c720*/  F2FP.F16.F32.PACK_AB R164, R172, R171 ;  /* 0x000000abaca4723e */ /* 0x001fe200000000ff */
[----:B------:R-:W-:Y:S01]  /*c730*/  FMUL.FTZ R84, R84, R9 ;  /* 0x0000000954547220 */ /* 0x000fe20000410000 */
[----:B------:R-:W-:Y:S01]  /*c740*/  F2FP.F16.F32.PACK_AB R158, R166, R165 ;  /* 0x000000a5a69e723e */ /* 0x000fe200000000ff */
        /* <DEDUP_REMOVED lines=12> */
[----:B------:R3:W4:Y:S01]  /*c810*/  MUFU.EX2 R176, R13 ;  /* 0x0000000d00b07308 */ /* 0x0007220000000800 */
[-C--:B------:R-:W-:Y:S01]  /*c820*/  FMUL.FTZ R108, R108, R9.reuse ;  /* 0x000000096c6c7220 */ /* 0x080fe20000410000 */
[-C--:B------:R-:W-:Y:S01]  /*c830*/  FMUL.FTZ R109, R109, R9.reuse ;  /* 0x000000096d6d7220 */ /* 0x080fe20000410000 */
[-C--:B------:R-:W-:Y:S01]  /*c840*/  FMUL.FTZ R112, R112, R9.reuse ;  /* 0x0000000970707220 */ /* 0x080fe20000410000 */
[-C--:B------:R-:W-:Y:S01]  /*c850*/  FMUL.FTZ R113, R113, R9.reuse ;  /* 0x0000000971717220 */ /* 0x080fe20000410000 */
[-C--:B------:R-:W-:Y:S01]  /*c860*/  FMUL.FTZ R116, R116, R9.reuse ;  /* 0x0000000974747220 */ /* 0x080fe20000410000 */
[-C--:B------:R-:W-:Y:S01]  /*c870*/  FMUL.FTZ R117, R117, R9.reuse ;  /* 0x0000000975757220 */ /* 0x080fe20000410000 */
[----:B------:R-:W-:Y:S01]  /*c880*/  FMUL.FTZ R120, R120, R9 ;  /* 0x0000000978787220 */ /* 0x000fe20000410000 */
[----:B------:R-:W5:Y:S01]  /*c890*/  MUFU.EX2 R155, R180 ;  /* 0x000000b4009b7308 */ /* 0x000f620000000800 */
[----:B---3--:R-:W-:Y:S01]  /*c8a0*/  FFMA.FTZ R13, R160, UR10, -R3 ;  /* 0x0000000aa00d7c23 */ /* 0x008fe20008010803 */
[----:B------:R-:W-:Y:S01]  /*c8b0*/  FADD.FTZ R3, R171, R152 ;  /* 0x00000098ab037221 */ /* 0x000fe20000010000 */
[----:B------:R-:W-:Y:S01]  /*c8c0*/  F2FP.F16.F32.PACK_AB R152, R157, R10 ;  /* 0x0000000a9d98723e */ /* 0x000fe200000000ff */
[----:B0-----:R0:W-:Y:S01]  /*c8d0*/  @!P2 STS [R177+0x28820], R12 ;  /* 0x0288200cb100a388 */ /* 0x0011e20000000800 */
[----:B------:R-:W-:Y:S01]  /*c8e0*/  F2FP.F16.F32.PACK_AB R160, R168, R167 ;  /* 0x000000a7a8a0723e */ /* 0x000fe200000000ff */
[----:B------:R-:W-:Y:S01]  /*c8f0*/  FADD.FTZ R10, R172, R3 ;  /* 0x00000003ac0a7221 */ /* 0x000fe20000010000 */
[-C--:B------:R-:W-:Y:S01]  /*c900*/  FMUL.FTZ R121, R121, R9.reuse ;  /* 0x0000000979797220 */ /* 0x080fe20000410000 */
[----:B------:R-:W3:Y:S01]  /*c910*/  MUFU.EX2 R14, R14 ;  /* 0x0000000e000e7308 */ /* 0x000ee20000000800 */
[-C--:B------:R-:W-:Y:S01]  /*c920*/  FMUL.FTZ R124, R124, R9.reuse ;  /* 0x000000097c7c7220 */ /* 0x080fe20000410000 */
[----:B------:R-:W-:Y:S01]  /*c930*/  FADD.FTZ R3, R173, R10 ;  /* 0x0000000aad037221 */ /* 0x000fe20000010000 */
        /* <DEDUP_REMOVED lines=14> */
[----:B------:R-:W-:Y:S01]  /*ca20*/  FMUL.FTZ R149, R149, R9 ;  /* 0x0000000995957220 */ /* 0x000fe20000410000 */
[-C--:B------:R-:W-:Y:S01]  /*ca30*/  FMUL.FTZ R26, R26, R12.reuse ;  /* 0x0000000c1a1a7220 */ /* 0x080fe20000410000 */
[-C--:B------:R-:W-:Y:S01]  /*ca40*/  FMUL.FTZ R27, R27, R12.reuse ;  /* 0x0000000c1b1b7220 */ /* 0x080fe20000410000 */
[-C--:B------:R-:W-:Y:S01]  /*ca50*/  FMUL.FTZ R30, R30, R12.reuse ;  /* 0x0000000c1e1e7220 */ /* 0x080fe20000410000 */
[-C--:B------:R-:W-:Y:S01]  /*ca60*/  FMUL.FTZ R31, R31, R12.reuse ;  /* 0x0000000c1f1f7220 */ /* 0x080fe20000410000 */
[-C--:B------:R-:W-:Y:S01]  /*ca70*/  FMUL.FTZ R34, R34, R12.reuse ;  /* 0x0000000c22227220 */ /* 0x080fe20000410000 */
[----:B------:R-:W-:Y:S01]  /*ca80*/  FMUL.FTZ R35, R35, R12 ;  /* 0x0000000c23237220 */ /* 0x000fe20000410000 */
[----:B------:R-:W0:Y:S01]  /*ca90*/  MUFU.EX2 R21, R21 ;  /* 0x0000001500157308 */ /* 0x000e220000000800 */
[----:B--2---:R-:W-:Y:S01]  /*caa0*/  FFMA.FTZ R153, R12, R4, R11 ;  /* 0x000000040c997223 */ /* 0x004fe2000001000b */
[-C--:B------:R-:W-:Y:S01]  /*cab0*/  FMUL.FTZ R38, R38, R12.reuse ;  /* 0x0000000c26267220 */ /* 0x080fe20000410000 */
[-C--:B------:R-:W-:Y:S01]  /*cac0*/  FMUL.FTZ R39, R39, R12.reuse ;  /* 0x0000000c27277220 */ /* 0x080fe20000410000 */
[-C--:B------:R-:W-:Y:S01]  /*cad0*/  FMUL.FTZ R42, R42, R12.reuse ;  /* 0x0000000c2a2a7220 */ /* 0x080fe20000410000 */
[----:B----4-:R-:W-:Y:S01]  /*cae0*/  FADD.FTZ R4, R176, R153 ;  /* 0x00000099b0047221 */ /* 0x010fe20000010000 */
[-C--:B------:R-:W-:Y:S01]  /*caf0*/  FMUL.FTZ R43, R43, R12.reuse ;  /* 0x0000000c2b2b7220 */ /* 0x080fe20000410000 */
[-C--:B------:R-:W-:Y:S01]  /*cb00*/  FMUL.FTZ R46, R46, R12.reuse ;  /* 0x0000000c2e2e7220 */ /* 0x080fe20000410000 */
[----:B------:R-:W2:Y:S01]  /*cb10*/  MUFU.EX2 R15, R15 ;  /* 0x0000000f000f7308 */ /* 0x000ea20000000800 */
[----:B-----5:R-:W-:Y:S01]  /*cb20*/  FADD.FTZ R153, R155, R4 ;  /* 0x000000049b997221 */ /* 0x020fe20000010000 */
[----:B---3--:R-:W-:Y:S01]  /*cb30*/  F2FP.F16.F32.PACK_AB R155, R14, R155 ;  /* 0x0000009b0e9b723e */ /* 0x008fe200000000ff */
[-C--:B------:R-:W-:Y:S01]  /*cb40*/  FMUL.FTZ R47, R47, R12.reuse ;  /* 0x0000000c2f2f7220 */ /* 0x080fe20000410000 */
[-C--:B------:R-:W-:Y:S01]  /*cb50*/  FMUL.FTZ R50, R50, R12.reuse ;  /* 0x0000000c32327220 */ /* 0x080fe20000410000 */
[----:B------:R-:W-:Y:S01]  /*cb60*/  FADD.FTZ R153, R14, R153 ;  /* 0x000000990e997221 */ /* 0x000fe20000010000 */
[-C--:B------:R-:W-:Y:S01]  /*cb70*/  FMUL.FTZ R51, R51, R12.reuse ;  /* 0x0000000c33337220 */ /* 0x080fe20000410000 */
[-C--:B------:R-:W-:Y:S01]  /*cb80*/  FMUL.FTZ R54, R54, R12.reuse ;  /* 0x0000000c36367220 */ /* 0x080fe20000410000 */
[----:B------:R-:W3:Y:S01]  /*cb90*/  MUFU.EX2 R161, R175 ;  /* 0x000000af00a17308 */ /* 0x000ee20000000800 */
[----:B-1----:R-:W-:Y:S01]  /*cba0*/  FADD.FTZ R170, R20, R153 ;  /* 0x0000009914aa7221 */ /* 0x002fe20000010000 */
[-C--:B------:R-:W-:Y:S01]  /*cbb0*/  FMUL.FTZ R55, R55, R12.reuse ;  /* 0x0000000c37377220 */ /* 0x080fe20000410000 */
[-C--:B------:R-:W-:Y:S01]  /*cbc0*/  FMUL.FTZ R58, R58, R12.reuse ;  /* 0x0000000c3a3a7220 */ /* 0x080fe20000410000 */
[-C--:B------:R-:W-:Y:S01]  /*cbd0*/  FMUL.FTZ R59, R59, R12.reuse ;  /* 0x0000000c3b3b7220 */ /* 0x080fe20000410000 */
[----:B0-----:R-:W-:Y:S01]  /*cbe0*/  FADD.FTZ R170, R21, R170 ;  /* 0x000000aa15aa7221 */ /* 0x001fe20000010000 */
[-C--:B------:R-:W-:Y:S01]  /*cbf0*/  FMUL.FTZ R62, R62, R12.reuse ;  /* 0x0000000c3e3e7220 */ /* 0x080fe20000410000 */
[-C--:B------:R-:W-:Y:S01]  /*cc00*/  FMUL.FTZ R63, R63, R12.reuse ;  /* 0x0000000c3f3f7220 */ /* 0x080fe20000410000 */
[----:B------:R-:W0:Y:S01]  /*cc10*/  MUFU.EX2 R168, R181 ;  /* 0x000000b500a87308 */ /* 0x000e220000000800 */
[----:B--2---:R-:W-:Y:S01]  /*cc20*/  FADD.FTZ R153, R15, R170 ;  /* 0x000000aa0f997221 */ /* 0x004fe20000010000 */
[-C--:B------:R-:W-:Y:S01]  /*cc30*/  FMUL.FTZ R66, R66, R12.reuse ;  /* 0x0000000c42427220 */ /* 0x080fe20000410000 */
[-C--:B------:R-:W-:Y:S01]  /*cc40*/  FMUL.FTZ R67, R67, R12.reuse ;  /* 0x0000000c43437220 */ /* 0x080fe20000410000 */
[-C--:B------:R-:W-:Y:S01]  /*cc50*/  FMUL.FTZ R70, R70, R12.reuse ;  /* 0x0000000c46467220 */ /* 0x080fe20000410000 */
[----:B------:R-:W-:Y:S01]  /*cc60*/  FADD.FTZ R172, R10, R153 ;  /* 0x000000990aac7221 */ /* 0x000fe20000010000 */
[-C--:B------:R-:W-:Y:S01]  /*cc70*/  FMUL.FTZ R71, R71, R12.reuse ;  /* 0x0000000c47477220 */ /* 0x080fe20000410000 */
[-C--:B------:R-:W-:Y:S01]  /*cc80*/  FMUL.FTZ R74, R74, R12.reuse ;  /* 0x0000000c4a4a7220 */ /* 0x080fe20000410000 */
[----:B------:R-:W1:Y:S01]  /*cc90*/  MUFU.EX2 R163, R182 ;  /* 0x000000b600a37308 */ /* 0x000e620000000800 */
[----:B---3--:R-:W-:Y:S01]  /*cca0*/  FADD.FTZ R153, R161, R172 ;  /* 0x000000aca1997221 */ /* 0x008fe20000010000 */
[-C--:B------:R-:W-:Y:S01]  /*ccb0*/  FMUL.FTZ R75, R75, R12.reuse ;  /* 0x0000000c4b4b7220 */ /* 0x080fe20000410000 */
        /* <DEDUP_REMOVED lines=24> */
[-C--:B------:R-:W-:Y:S01]  /*ce40*/  FMUL.FTZ R110, R110, R12.reuse ;  /* 0x0000000c6e6e7220 */ /* 0x080fe20000410000 */
[-C--:B------:R-:W-:Y:S01]  /*ce50*/  FMUL.FTZ R111, R111, R12.reuse ;  /* 0x0000000c6f6f7220 */ /* 0x080fe20000410000 */
[-C--:B------:R-:W-:Y:S01]  /*ce60*/  FMUL.FTZ R114, R114, R12.reuse ;  /* 0x0000000c72727220 */ /* 0x080fe20000410000 */
[-C--:B------:R-:W-:Y:S01]  /*ce70*/  FMUL.FTZ R115, R115, R12.reuse ;  /* 0x0000000c73737220 */ /* 0x080fe20000410000 */
[-C--:B------:R-:W-:Y:S01]  /*ce80*/  FMUL.FTZ R118, R118, R12.reuse ;  /* 0x0000000c76767220 */ /* 0x080fe20000410000 */
[----:B------:R2:W3:Y:S01]  /*ce90*/  MUFU.EX2 R170, R159 ;  /* 0x0000009f00aa7308 */ /* 0x0004e20000000800 */
        /* <DEDUP_REMOVED lines=10> */
[----:B--2---:R-:W-:Y:S01]  /*cf40*/  F2FP.F16.F32.PACK_AB R159, R10, R15 ;  /* 0x0000000f0a9f723e */ /* 0x004fe200000000ff */
[-C--:B------:R-:W-:Y:S01]  /*cf50*/  FMUL.FTZ R127, R127, R12.reuse ;  /* 0x0000000c7f7f7220 */ /* 0x080fe20000410000 */
[-C--:B------:R-:W-:Y:S01]  /*cf60*/  FMUL.FTZ R130, R130, R12.reuse ;  /* 0x0000000c82827220 */ /* 0x080fe20000410000 */
[-C--:B------:R-:W-:Y:S01]  /*cf70*/  FMUL.FTZ R131, R131, R12.reuse ;  /* 0x0000000c83837220 */ /* 0x080fe20000410000 */
[-C--:B------:R-:W-:Y:S01]  /*cf80*/  FMUL.FTZ R134, R134, R12.reuse ;  /* 0x0000000c86867220 */ /* 0x080fe20000410000 */
[----:B------:R-:W-:Y:S01]  /*cf90*/  FMUL.FTZ R135, R135, R12 ;  /* 0x0000000c87877220 */ /* 0x000fe20000410000 */
[----:B------:R-:W1:Y:S01]  /*cfa0*/  MUFU.EX2 R172, R179 ;  /* 0x000000b300ac7308 */ /* 0x000e620000000800 */
[----:B---3--:R-:W-:Y:S01]  /*cfb0*/  FADD.FTZ R174, R170, R157 ;  /* 0x0000009daaae7221 */ /* 0x008fe20000010000 */
[----:B------:R-:W-:Y:S01]  /*cfc0*/  F2FP.F16.F32.PACK_AB R157, R21, R20 ;  /* 0x00000014159d723e */ /* 0x000fe200000000ff */
[-C--:B------:R-:W-:Y:S01]  /*cfd0*/  FMUL.FTZ R138, R138, R12.reuse ;  /* 0x0000000c8a8a7220 */ /* 0x080fe20000410000 */
[----:B------:R-:W-:Y:S01]  /*cfe0*/  F2FP.F16.F32.PACK_AB R165, R170, R165 ;  /* 0x000000a5aaa5723e */ /* 0x000fe200000000ff */
[-C--:B------:R-:W-:Y:S01]  /*cff0*/  FMUL.FTZ R139, R139, R12.reuse ;  /* 0x0000000c8b8b7220 */ /* 0x080fe20000410000 */
[-C--:B------:R-:W-:Y:S01]  /*d000*/  FMUL.FTZ R142, R142, R12.reuse ;  /* 0x0000000c8e8e7220 */ /* 0x080fe20000410000 */
[-C--:B------:R-:W-:Y:S01]  /*d010*/  FMUL.FTZ R143, R143, R12.reuse ;  /* 0x0000000c8f8f7220 */ /* 0x080fe20000410000 */
[-C--:B------:R-:W-:Y:S01]  /*d020*/  FMUL.FTZ R146, R146, R12.reuse ;  /* 0x0000000c92927220 */ /* 0x080fe20000410000 */
[----:B0-----:R-:W-:Y:S01]  /*d030*/  FADD.FTZ R9, R13, R174 ;  /* 0x000000ae0d097221 */ /* 0x001fe20000010000 */
[----:B------:R0:W-:Y:S01]  /*d040*/  STSM.16.M88.4 [R18+0x26800], R152 ;  /* 0x0268009812007844 */ /* 0x0001e20000000200 */
[-C--:B------:R-:W-:Y:S01]  /*d050*/  FMUL.FTZ R147, R147, R12.reuse ;  /* 0x0000000c93937220 */ /* 0x080fe20000410000 */
[-C--:B------:R-:W-:Y:S01]  /*d060*/  FMUL.FTZ R150, R150, R12.reuse ;  /* 0x0000000c96967220 */ /* 0x080fe20000410000 */
[----:B------:R-:W-:Y:S01]  /*d070*/  FMUL.FTZ R151, R151, R12 ;  /* 0x0000000c97977220 */ /* 0x000fe20000410000 */
[----:B------:R0:W-:Y:S01]  /*d080*/  STSM.16.M88.4 [R23], R156 ;  /* 0x0000009c17007844 */ /* 0x0001e20000000200 */
[----:B-1----:R-:W-:-:S03]  /*d090*/  F2FP.F16.F32.PACK_AB R167, R172, R13 ;  /* 0x0000000daca7723e */ /* 0x002fc600000000ff */
[----:B------:R0:W-:Y:S01]  /*d0a0*/  STSM.16.M88.4 [R19], R160 ;  /* 0x000000a013007844 */ /* 0x0001e20000000200 */
[----:B------:R-:W-:-:S03]  /*d0b0*/  FADD.FTZ R4, R172, R9 ;  /* 0x00000009ac047221 */ /* 0x000fc60000010000 */
[----:B------:R0:W-:Y:S01]  /*d0c0*/  STSM.16.M88.4 [R22], R164 ;  /* 0x000000a416007844 */ /* 0x0001e20000000200 */
[----:B------:R-:W-:Y:S05]  /*d0d0*/  @!P0 BRA `(.L_x_4964) ;  /* 0x0000000000048947 */ /* 0x000fea0003800000 */
[----:B------:R-:W-:Y:S01]  /*d0e0*/  BPT.TRAP 0x1 ;  /* 0x000000040000795c */ /* 0x000fe20000300000 */
.L_x_4964:
[----:B------:R1:W2:Y:S01]  /*d0f0*/  SYNCS.PHASECHK.TRANS64.TRYWAIT P1, [UR20+0x28c50], R7 ;  /* 0x028c5007ff0075a7 */ /* 0x0002a20008020154 */
[----:B------:R-:W-:Y:S05]  /*d100*/  @!P0 BRA `(.L_x_4965) ;  /* 0x0000000000048947 */ /* 0x000fea0003800000 */
[----:B------:R-:W-:Y:S01]  /*d110*/  BPT.TRAP 0x1 ;  /* 0x000000040000795c */ /* 0x000fe20000300000 */
.L_x_4965:
[----:B--2---:R-:W-:Y:S05]  /*d120*/  @P1 BRA `(.L_x_4966) ;  /* 0x0000000000081947 */ /* 0x004fea0003800000 */
[----:B------:R-:W2:Y:S02]  /*d130*/  SYNCS.PHASECHK.TRANS64.TRYWAIT P1, [UR20+0x28c50], R7 ;  /* 0x028c5007ff0075a7 */ /* 0x000ea40008020154 */
[----:B--2---:R-:W-:Y:S05]  /*d140*/  @!P1 BRA `(.L_x_4967) ;  /* 0x0000007c00c89947 */ /* 0x004fea0003800000 */
.L_x_4966:
        /* <DEDUP_REMOVED lines=34> */
.L_x_4968:
[----:B------:R-:W-:Y:S01]  /*d370*/  UIADD3 UR20, UR20, 0x28c60, URZ ;  /* 0x00028c6014147890 */ /* 0x000fe2000fffe03f */
[C---:B------:R-:W-:Y:S01]  /*d380*/  ISETP.GT.AND P1, PT, R8.reuse, UR47, PT ;  /* 0x0000002f08007c0c */ /* 0x040fe2000bf24270 */
[----:B------:R-:W-:Y:S01]  /*d390*/  UMOV UR27, UR38 ;  /* 0x00000026001b7c82 */ /* 0x000fe20008000000 */
[----:B------:R-:W-:Y:S01]  /*d3a0*/  VIADD R8, R8, 0xffffffff ;  /* 0xffffffff08087836 */ /* 0x000fe20000000000 */
[----:B------:R-:W-:Y:S01]  /*d3b0*/  UPRMT UR20, UR40, 0x654, UR20 ;  /* 0x0000065428147896 */ /* 0x000fe20008000014 */
[----:B------:R-:W-:Y:S02]  /*d3c0*/  IMAD.MOV.U32 R12, RZ, RZ, R6 ;  /* 0x000000ffff0c7224 */ /* 0x000fe400078e0006 */
[----:B------:R-:W-:-:S06]  /*d3d0*/  IMAD.MOV.U32 R9, RZ, RZ, R5 ;  /* 0x000000ffff097224 */ /* 0x000fcc00078e0005 */
[----:B------:R-:W-:Y:S01]  /*d3e0*/  SYNCS.ARRIVE.TRANS64.RED.A1T0 RZ, [UR20], RZ ;  /* 0x000000ffffff79a7 */ /* 0x000fe20008100414 */
[----:B------:R-:W-:Y:S05]  /*d3f0*/  @P1 BRA `(.L_x_4969) ;  /* 0xffffffd800141947 */ /* 0x000fea000383ffff */
.L_x_4950:
[----:B------:R-:W1:Y:S01]  /*d400*/  SHFL.BFLY PT, R0, R3, 0x2, 0x1f ;  /* 0x0c401f0003007f89 */ /* 0x000e6200000e0000 */
[----:B------:R-:W-:Y:S01]  /*d410*/  IADD3 R13, -R17, RZ, RZ ;  /* 0x000000ff110d7210 */ /* 0x000fe20007ffe1ff */
[----:B------:R-:W-:Y:S01]  /*d420*/  IMAD.U32 R8, RZ, RZ, UR10 ;  /* 0x0000000aff087e24 */ /* 0x000fe2000f8e00ff */
[----:B------:R-:W-:Y:S01]  /*d430*/  UIADD3 UR36, UR36, 0x1, URZ ;  /* 0x0000000124247890 */ /* 0x000fe2000fffe03f */
[----:B------:R-:W3:Y:S01]  /*d440*/  SHFL.BFLY PT, R9, R4, 0x2, 0x1f ;  /* 0x0c401f0004097f89 */ /* 0x000ee200000e0000 */
[----:B------:R-:W-:Y:S08]  /*d450*/  BAR.ARV 0x8, 0x100 ;  /* 0x0204000000007b1d */ /* 0x000ff00000002000 */
[----:B------:R-:W-:Y:S01]  /*d460*/  BAR.SYNC.DEFER_BLOCKING 0xf, 0x100 ;  /* 0x03c4000000007b1d */ /* 0x000fe20000010000 */
[----:B------:R-:W-:Y:S01]  /*d470*/  ISETP.NE.AND P0, PT, R2, R13, PT ;  /* 0x0000000d0200720c */ /* 0x000fe20003f05270 */
[----:B------:R-:W-:-:S02]  /*d480*/  IMAD.U32 R12, RZ, RZ, UR10 ;  /* 0x0000000aff0c7e24 */ /* 0x000fc4000f8e00ff */
[----:B-12---:R-:W-:Y:S01]  /*d490*/  FADD.FTZ R7, R0, R3 ;  /* 0x0000000300077221 */ /* 0x006fe20000010000 */
[----:B------:R-:W-:Y:S01]  /*d4a0*/  IMAD.U32 R3, RZ, RZ, UR38 ;  /* 0x00000026ff037e24 */ /* 0x000fe2000f8e00ff */
[----:B------:R-:W-:Y:S01]  /*d4b0*/  UIADD3 UR38, UR38, 0x1, URZ ;  /* 0x0000000126267890 */ /* 0x000fe2000fffe03f */
[----:B---3--:R-:W-:Y:S02]  /*d4c0*/  FADD.FTZ R9, R9, R4 ;  /* 0x0000000409097221 */ /* 0x008fe40000010000 */
[----:B------:R-:W1:Y:S01]  /*d4d0*/  SHFL.BFLY PT, R0, R7, 0x1, 0x1f ;  /* 0x0c201f0007007f89 */ /* 0x000e6200000e0000 */
[----:B------:R-:W-:Y:S01]  /*d4e0*/  IMAD.MOV.U32 R4, RZ, RZ, RZ ;  /* 0x000000ffff047224 */ /* 0x000fe200078e00ff */
[----:B------:R-:W-:-:S03]  /*d4f0*/  UISETP.NE.AND UP0, UPT, UR38, 0x2, UPT ;  /* 0x000000022600788c */ /* 0x000fc6000bf05270 */
[----:B------:R-:W-:Y:S01]  /*d500*/  @!P0 IMAD R3, R3, 0x40, R16 ;  /* 0x0000004003038824 */ /* 0x000fe200078e0210 */
[----:B------:R-:W2:Y:S01]  /*d510*/  SHFL.BFLY PT, R10, R9, 0x1, 0x1f ;  /* 0x0c201f00090a7f89 */ /* 0x000ea200000e0000 */
[----:B------:R-:W-:Y:S02]  /*d520*/  USEL UR4, URZ, 0x1, UP0 ;  /* 0x000000013f047887 */ /* 0x000fe40008000000 */
[----:B------:R-:W-:Y:S02]  /*d530*/  USEL UR38, UR38, URZ, UP0 ;  /* 0x0000003f26267287 */ /* 0x000fe40008000000 */
[----:B------:R-:W-:Y:S01]  /*d540*/  ULOP3.LUT UR37, UR37, UR4, URZ, 0x3c, !UPT ;  /* 0x0000000425257292 */ /* 0x000fe2000f8e3c3f */
[----:B-1----:R-:W-:Y:S01]  /*d550*/  FADD.FTZ R11, R7, R0 ;  /* 0x00000000070b7221 */ /* 0x002fe20000010000 */
[----:B------:R-:W-:Y:S02]  /*d560*/  IMAD.MOV.U32 R0, RZ, RZ, RZ ;  /* 0x000000ffff007224 */ /* 0x000fe400078e00ff */
[----:B--2---:R-:W-:-:S02]  /*d570*/  FADD.FTZ R10, R9, R10 ;  /* 0x0000000a090a7221 */ /* 0x004fc40000010000 */
[----:B------:R-:W-:Y:S02]  /*d580*/  FSETP.NE.FTZ.AND P1, PT, R11, RZ, PT ;  /* 0x000000ff0b00720b */ /* 0x000fe40003f35000 */
[----:B------:R-:W-:Y:S02]  /*d590*/  @!P0 LEA R9, R3, UR42, 0x2 ;  /* 0x0000002a03098c11 */ /* 0x000fe4000f8e10ff */
[----:B------:R-:W-:Y:S02]  /*d5a0*/  FSETP.NE.FTZ.AND P2, PT, R10, RZ, PT ;  /* 0x000000ff0a00720b */ /* 0x000fe40003f55000 */
[----:B------:R-:W-:-:S07]  /*d5b0*/  MOV R3, 0xff800000 ;  /* 0xff80000000037802 */ /* 0x000fce0000000f00 */
[----:B------:R-:W1:Y:S01]  /*d5c0*/  @P1 MUFU.RCP R0, R11 ;  /* 0x0000000b00001308 */ /* 0x000e620000001000 */
[----:B------:R-:W-:-:S07]  /*d5d0*/  @P1 FMUL.FTZ R8, R8, 0.69314718246459960938 ;  /* 0x3f31721808081820 */ /* 0x000fce0000410000 */
[----:B------:R-:W2:Y:S08]  /*d5e0*/  @P2 MUFU.RCP R4, R10 ;  /* 0x0000000a00042308 */ /* 0x000eb00000001000 */
[----:B------:R-:W3:Y:S01]  /*d5f0*/  @P1 MUFU.LG2 R11, R11 ;  /* 0x0000000b000b1308 */ /* 0x000ee20000000c00 */
[----:B-1----:R-:W-:Y:S01]  /*d600*/  @!P0 STS [R9+0x28800], R0 ;  /* 0x0288000009008388 */ /* 0x002fe20000000800 */
[-C--:B------:R-:W-:Y:S01]  /*d610*/  FMUL.FTZ R210, R24, R0.reuse ;  /* 0x0000000018d27220 */ /* 0x080fe20000410000 */
[-C--:B------:R-:W-:Y:S01]  /*d620*/  FMUL.FTZ R207, R25, R0.reuse ;  /* 0x0000000019cf7220 */ /* 0x080fe20000410000 */
[-C--:B------:R-:W-:Y:S01]  /*d630*/  FMUL.FTZ R208, R28, R0.reuse ;  /* 0x000000001cd07220 */ /* 0x080fe20000410000 */
[-C--:B------:R-:W-:Y:S01]  /*d640*/  FMUL.FTZ R7, R29, R0.reuse ;  /* 0x000000001d077220 */ /* 0x080fe20000410000 */
[-C--:B------:R-:W-:Y:S01]  /*d650*/  FMUL.FTZ R209, R32, R0.reuse ;  /* 0x0000000020d17220 */ /* 0x080fe20000410000 */
[-C--:B------:R-:W-:Y:S01]  /*d660*/  FMUL.FTZ R205, R33, R0.reuse ;  /* 0x0000000021cd7220 */ /* 0x080fe20000410000 */
[----:B------:R-:W1:Y:S01]  /*d670*/  @P2 MUFU.LG2 R10, R10 ;  /* 0x0000000a000a2308 */ /* 0x000e620000000c00 */
        /* <DEDUP_REMOVED lines=10> */
[----:B--2---:R-:W-:Y:S01]  /*d720*/  @P2 FMUL.FTZ R9, R12, 0.69314718246459960938 ;  /* 0x3f3172180c092820 */ /* 0x004fe20000410000 */
[-C--:B------:R-:W-:Y:S01]  /*d730*/  FMUL.FTZ R198, R52, R0.reuse ;  /* 0x0000000034c67220 */ /* 0x080fe20000410000 */
[-C--:B------:R-:W-:Y:S01]  /*d740*/  FMUL.FTZ R195, R53, R0.reuse ;  /* 0x0000000035c37220 */ /* 0x080fe20000410000 */
[-C--:B------:R-:W-:Y:S01]  /*d750*/  FMUL.FTZ R196, R56, R0.reuse ;  /* 0x0000000038c47220 */ /* 0x080fe20000410000 */
[-C--:B------:R-:W-:Y:S01]  /*d760*/  FMUL.FTZ R193, R57, R0.reuse ;  /* 0x0000000039c17220 */ /* 0x080fe20000410000 */
[-C--:B------:R-:W-:Y:S01]  /*d770*/  FMUL.FTZ R194, R60, R0.reuse ;  /* 0x000000003cc27220 */ /* 0x080fe20000410000 */
[----:B-1----:R-:W-:Y:S01]  /*d780*/  @P2 FMUL.FTZ R10, R10, 0.69314718246459960938 ;  /* 0x3f3172180a0a2820 */ /* 0x002fe20000410000 */
        /* <DEDUP_REMOVED lines=45> */
[----:B------:R-:W-:Y:S01]  /*da60*/  IMAD.MOV.U32 R0, RZ, RZ, -0x800000 ;  /* 0xff800000ff007424 */ /* 0x000fe200078e00ff */
        /* <DEDUP_REMOVED lines=68> */
.L_x_4875:
[----:B------:R-:W0:Y:S08]  /*deb0*/  S2UR UR40, SR_CgaCtaId ;  /* 0x00000000002879c3 */ /* 0x000e300000008800 */
[----:B------:R-:W-:Y:S06]  /*dec0*/  BAR.SYNC.DEFER_BLOCKING 0x5, 0x180 ;  /* 0x0146000000007b1d */ /* 0x000fec0000010000 */
[----:B------:R-:W-:Y:S01]  /*ded0*/  UMOV UR42, 0x400 ;  /* 0x00000400002a7882 */ /* 0x000fe20000000000 */
[----:B------:R-:W-:Y:S01]  /*dee0*/  BSSY B0, `(.L_x_4970) ;  /* 0x00002a9000007945 */ /* 0x000fe20003800000 */
[----:B0-----:R-:W-:-:S09]  /*def0*/  ULEA UR42, UR40, UR42, 0x18 ;  /* 0x0000002a282a7291 */ /* 0x001fd2000f8ec03f */
[----:B------:R-:W0:Y:S02]  /*df00*/  LDS R4, [UR42+0x28cd0] ;  /* 0x028cd02aff047984 */ /* 0x000e240008000800 */
[----:B0-----:R-:W-:Y:S01]  /*df10*/  R2UR UR4, R4 ;  /* 0x00000000040472ca */ /* 0x001fe200000e0000 */
[----:B------:R-:W-:Y:S06]  /*df20*/  BAR.ARV 0x4, 0x180 ;  /* 0x0106000000007b1d */ /* 0x000fec0000002000 */
[----:B------:R-:W-:Y:S08]  /*df30*/  @P0 BRA `(.L_x_4971) ;  /* 0x0000001c00900947 */ /* 0x000ff00003800000 */
[----:B------:R-:W0:Y:S01]  /*df40*/  S2UR UR5, SR_SWINHI ;  /* 0x00000000000579c3 */ /* 0x000e220000002f00 */
[----:B------:R-:W-:-:S07]  /*df50*/  IMAD R9, R212, 0x40, R184 ;  /* 0x00000040d4097824 */ /* 0x000fce00078e02b8 */
[----:B------:R-:W-:Y:S01]  /*df60*/  BAR.SYNC.DEFER_BLOCKING 0x1, 0x100 ;  /* 0x0044000000007b1d */ /* 0x000fe20000010000 */
[----:B------:R-:W-:Y:S01]  /*df70*/  F2FP.F16.F32.PACK_AB R6, R7, R208 ;  /* 0x000000d00706723e */ /* 0x000fe200000000ff */
[----:B------:R-:W-:Y:S01]  /*df80*/  USHF.R.S32.HI UR12, URZ, 0x1f, UR45 ;  /* 0x0000001f3f0c7899 */ /* 0x000fe2000801142d */
[----:B------:R-:W-:Y:S01]  /*df90*/  F2FP.F16.F32.PACK_AB R7, R31, R30 ;  /* 0x0000001e1f07723e */ /* 0x000fe200000000ff */
[----:B------:R-:W-:Y:S01]  /*dfa0*/  USHF.R.S32.HI UR13, URZ, 0x1f, UR43 ;  /* 0x0000001f3f0d7899 */ /* 0x000fe2000801142b */
        /* <DEDUP_REMOVED lines=15> */
[----:B------:R-:W-:-:S02]  /*e0a0*/  F2FP.F16.F32.PACK_AB R145, R147, R146 ;  /* 0x000000929391723e */ /* 0x000fc400000000ff */
[----:B------:R-:W-:Y:S01]  /*e0b0*/  F2FP.F16.F32.PACK_AB R146, R149, R148 ;  /* 0x000000949592723e */ /* 0x000fe200000000ff */
[----:B------:R-:W-:Y:S01]  /*e0c0*/  IMAD.WIDE R4, R216, 0x2, R96 ;  /* 0x00000002d8047825 */ /* 0x000fe200078e0260 */
[----:B------:R-:W-:-:S03]  /*e0d0*/  F2FP.F16.F32.PACK_AB R147, R151, R150 ;  /* 0x000000969793723e */ /* 0x000fc600000000ff */
[----:B------:R-:W-:Y:S01]  /*e0e0*/  IMAD.WIDE R96, R9, 0x2, R96 ;  /* 0x0000000209607825 */ /* 0x000fe200078e0260 */
[C---:B------:R-:W-:Y:S02]  /*e0f0*/  IADD3 R25, P2, R4.reuse, 0x60, RZ ;  /* 0x0000006004197810 */ /* 0x040fe40007f5e0ff */
[----:B------:R-:W-:Y:S02]  /*e100*/  IADD3 R29, P1, R4, 0x2000, RZ ;  /* 0x00002000041d7810 */ /* 0x000fe40007f3e0ff */
[----:B------:R-:W-:Y:S02]  /*e110*/  LOP3.LUT R24, R25, 0x380, RZ, 0xc0, !PT ;  /* 0x0000038019187812 */ /* 0x000fe400078ec0ff */
[----:B------:R-:W-:Y:S02]  /*e120*/  LOP3.LUT R28, R29, 0x380, RZ, 0xc0, !PT ;  /* 0x000003801d1c7812 */ /* 0x000fe400078ec0ff */
[----:B------:R-:W-:Y:S02]  /*e130*/  SHF.R.U64 R24, R24, 0x3, RZ ;  /* 0x0000000318187819 */ /* 0x000fe400000012ff */
[----:B------:R-:W-:-:S02]  /*e140*/  SHF.R.U64 R28, R28, 0x3, RZ ;  /* 0x000000031c1c7819 */ /* 0x000fc400000012ff */
[----:B------:R-:W-:Y:S01]  /*e150*/  LOP3.LUT R24, R24, R25, RZ, 0x3c, !PT ;  /* 0x0000001918187212 */ /* 0x000fe200078e3cff */
[----:B------:R-:W-:Y:S01]  /*e160*/  IMAD.X R25, RZ, RZ, R5, P2 ;  /* 0x000000ffff197224 */ /* 0x000fe200010e0605 */
[C---:B------:R-:W-:Y:S02]  /*e170*/  IADD3 R131, P2, R4.reuse, 0x4040, RZ ;  /* 0x0000404004837810 */ /* 0x040fe40007f5e0ff */
[C---:B------:R-:W-:Y:S02]  /*e180*/  IADD3 R13, P4, R4.reuse, 0x20, RZ ;  /* 0x00000020040d7810 */ /* 0x040fe40007f9e0ff */
[----:B------:R-:W-:Y:S02]  /*e190*/  LOP3.LUT R130, R131, 0x380, RZ, 0xc0, !PT ;  /* 0x0000038083827812 */ /* 0x000fe400078ec0ff */
[----:B------:R-:W-:Y:S02]  /*e1a0*/  IADD3 R15, P3, R4, 0x40, RZ ;  /* 0x00000040040f7810 */ /* 0x000fe40007f7e0ff */
[----:B------:R-:W-:-:S02]  /*e1b0*/  SHF.R.U64 R130, R130, 0x3, RZ ;  /* 0x0000000382827819 */ /* 0x000fc400000012ff */
[----:B------:R-:W-:Y:S01]  /*e1c0*/  LOP3.LUT R28, R28, R29, RZ, 0x3c, !PT ;  /* 0x0000001d1c1c7212 */ /* 0x000fe200078e3cff */
[--C-:B------:R-:W-:Y:S01]  /*e1d0*/  IMAD.X R29, RZ, RZ, R5.reuse, P1 ;  /* 0x000000ffff1d7224 */ /* 0x100fe200008e0605 */
[----:B------:R-:W-:Y:S01]  /*e1e0*/  LOP3.LUT R130, R130, R131, RZ, 0x3c, !PT ;  /* 0x0000008382827212 */ /* 0x000fe200078e3cff */
[----:B------:R-:W-:Y:S01]  /*e1f0*/  IMAD.X R131, RZ, RZ, R5, P2 ;  /* 0x000000ffff837224 */ /* 0x000fe200010e0605 */
[----:B------:R-:W-:Y:S02]  /*e200*/  LOP3.LUT R12, R13, 0x380, RZ, 0xc0, !PT ;  /* 0x000003800d0c7812 */ /* 0x000fe400078ec0ff */
[----:B------:R-:W-:Y:S02]  /*e210*/  LOP3.LUT R14, R15, 0x380, RZ, 0xc0, !PT ;  /* 0x000003800f0e7812 */ /* 0x000fe400078ec0ff */
[----:B------:R-:W-:Y:S02]  /*e220*/  IADD3 R135, P1, R4, 0x4060, RZ ;  /* 0x0000406004877810 */ /* 0x000fe40007f3e0ff */
[----:B------:R-:W-:-:S02]  /*e230*/  IADD3 R33, P2, R96, 0x2000, RZ ;  /* 0x0000200060217810 */ /* 0x000fc40007f5e0ff */
[----:B------:R-:W-:Y:S02]  /*e240*/  SHF.R.U64 R12, R12, 0x3, RZ ;  /* 0x000000030c0c7819 */ /* 0x000fe400000012ff */
[----:B------:R-:W-:Y:S02]  /*e250*/  SHF.R.U64 R14, R14, 0x3, RZ ;  /* 0x000000030e0e7819 */ /* 0x000fe400000012ff */
[----:B------:R-:W-:Y:S02]  /*e260*/  LOP3.LUT R134, R135, 0x380, RZ, 0xc0, !PT ;  /* 0x0000038087867812 */ /* 0x000fe400078ec0ff */
[----:B------:R-:W-:Y:S02]  /*e270*/  LOP3.LUT R32, R33, 0x380, RZ, 0xc0, !PT ;  /* 0x0000038021207812 */ /* 0x000fe400078ec0ff */
[----:B------:R-:W-:Y:S02]  /*e280*/  LOP3.LUT R12, R12, R13, RZ, 0x3c, !PT ;  /* 0x0000000d0c0c7212 */ /* 0x000fe400078e3cff */
[----:B------:R-:W-:Y:S01]  /*e290*/  LOP3.LUT R14, R14, R15, RZ, 0x3c, !PT ;  /* 0x0000000f0e0e7212 */ /* 0x000fe200078e3cff */
[----:B------:R-:W-:Y:S01]  /*e2a0*/  IMAD.X R15, RZ, RZ, R5, P3 ;  /* 0x000000ffff0f7224 */ /* 0x000fe200018e0605 */
[----:B------:R-:W-:-:S02]  /*e2b0*/  SHF.R.U64 R134, R134, 0x3, RZ ;  /* 0x0000000386867819 */ /* 0x000fc400000012ff */
[----:B------:R-:W-:Y:S02]  /*e2c0*/  IADD3.X R13, RZ, R5, RZ, P4, !PT ;  /* 0x00000005ff0d7210 */ /* 0x000fe400027fe4ff */
[----:B------:R-:W-:Y:S02]  /*e2d0*/  SHF.R.U64 R32, R32, 0x3, RZ ;  /* 0x0000000320207819 */ /* 0x000fe400000012ff */
[C---:B------:R-:W-:Y:S02]  /*e2e0*/  IADD3 R49, P0, R4.reuse, 0x2020, RZ ;  /* 0x0000202004317810 */ /* 0x040fe40007f1e0ff */
[C---:B------:R-:W-:Y:S02]  /*e2f0*/  IADD3 R65, P6, R4.reuse, 0x2040, RZ ;  /* 0x0000204004417810 */ /* 0x040fe40007fde0ff */
[C---:B------:R-:W-:Y:S02]  /*e300*/  IADD3 R101, P5, R4.reuse, 0x2060, RZ ;  /* 0x0000206004657810 */ /* 0x040fe40007fbe0ff */
[----:B------:R-:W-:-:S02]  /*e310*/  IADD3 R123, P4, R4, 0x4000, RZ ;  /* 0x00004000047b7810 */ /* 0x000fc40007f9e0ff */
[----:B------:R-:W-:Y:S02]  /*e320*/  IADD3 R127, P3, R4, 0x4020, RZ ;  /* 0x00004020047f7810 */ /* 0x000fe40007f7e0ff */
[----:B------:R-:W-:Y:S01]  /*e330*/  LOP3.LUT R134, R134, R135, RZ, 0x3c, !PT ;  /* 0x0000008786867212 */ /* 0x000fe200078e3cff */
[----:B------:R-:W-:Y:S01]  /*e340*/  IMAD.X R135, RZ, RZ, R5, P1 ;  /* 0x000000ffff877224 */ /* 0x000fe200008e0605 */
[----:B------:R-:W-:Y:S01]  /*e350*/  LOP3.LUT R32, R32, R33, RZ, 0x3c, !PT ;  /* 0x0000002120207212 */ /* 0x000fe200078e3cff */
[----:B------:R-:W-:Y:S01]  /*e360*/  IMAD.X R33, RZ, RZ, R97, P2 ;  /* 0x000000ffff217224 */ /* 0x000fe200010e0661 */
[----:B------:R-:W-:Y:S02]  /*e370*/  LOP3.LUT R48, R49, 0x380, RZ, 0xc0, !PT ;  /* 0x0000038031307812 */ /* 0x000fe400078ec0ff */
[----:B------:R-:W-:Y:S02]  /*e380*/  LOP3.LUT R64, R65, 0x380, RZ, 0xc0, !PT ;  /* 0x0000038041407812 */ /* 0x000fe400078ec0ff */
[----:B------:R-:W-:-:S02]  /*e390*/  LOP3.LUT R100, R101, 0x380, RZ, 0xc0, !PT ;  /* 0x0000038065647812 */ /* 0x000fc400078ec0ff */
[----:B------:R-:W-:Y:S02]  /*e3a0*/  LOP3.LUT R122, R123, 0x380, RZ, 0xc0, !PT ;  /* 0x000003807b7a7812 */ /* 0x000fe400078ec0ff */
[----:B------:R-:W-:Y:S02]  /*e3b0*/  LOP3.LUT R126, R127, 0x380, RZ, 0xc0, !PT ;  /* 0x000003807f7e7812 */ /* 0x000fe400078ec0ff */
[C---:B------:R-:W-:Y:S02]  /*e3c0*/  IADD3 R37, P1, R96.reuse, 0x3000, RZ ;  /* 0x0000300060257810 */ /* 0x040fe40007f3e0ff */
[----:B------:R-:W-:Y:S02]  /*e3d0*/  IADD3 R69, P2, R96, 0x9000, RZ ;  /* 0x0000900060457810 */ /* 0x000fe40007f5e0ff */
[----:B------:R-:W-:Y:S02]  /*e3e0*/  SHF.R.U64 R48, R48, 0x3, RZ ;  /* 0x0000000330307819 */ /* 0x000fe400000012ff */
[----:B------:R-:W-:-:S02]  /*e3f0*/  SHF.R.U64 R64, R64, 0x3, RZ ;  /* 0x0000000340407819 */ /* 0x000fc400000012ff */
[----:B------:R-:W-:Y:S02]  /*e400*/  SHF.R.U64 R100, R100, 0x3, RZ ;  /* 0x0000000364647819 */ /* 0x000fe400000012ff */
[----:B------:R-:W-:Y:S02]  /*e410*/  SHF.R.U64 R122, R122, 0x3, RZ ;  /* 0x000000037a7a7819 */ /* 0x000fe400000012ff */
[----:B------:R-:W-:Y:S02]  /*e420*/  SHF.R.U64 R126, R126, 0x3, RZ ;  /* 0x000000037e7e7819 */ /* 0x000fe400000012ff */
[----:B------:R-:W-:Y:S02]  /*e430*/  LOP3.LUT R36, R37, 0x380, RZ, 0xc0, !PT ;  /* 0x0000038025247812 */ /* 0x000fe400078ec0ff */
[----:B------:R-:W-:Y:S02]  /*e440*/  LOP3.LUT R68, R69, 0x380, RZ, 0xc0, !PT ;  /* 0x0000038045447812 */ /* 0x000fe400078ec0ff */
[----:B------:R-:W-:Y:S01]  /*e450*/  LOP3.LUT R48, R48, R49, RZ, 0x3c, !PT ;  /* 0x0000003130307212 */ /* 0x000fe200078e3cff */
[--C-:B------:R-:W-:Y:S01]  /*e460*/  IMAD.X R49, RZ, RZ, R5.reuse, P0 ;  /* 0x000000ffff317224 */ /* 0x100fe200000e0605 */
[----:B------:R-:W-:Y:S01]  /*e470*/  LOP3.LUT R64, R64, R65, RZ, 0x3c, !PT ;  /* 0x0000004140407212 */ /* 0x000fe200078e3cff */
[----:B------:R-:W-:Y:S01]  /*e480*/  IMAD.X R65, RZ, RZ, R5, P6 ;  /* 0x000000ffff417224 */ /* 0x000fe200030e0605 */
[----:B------:R-:W-:-:S02]  /*e490*/  LOP3.LUT R100, R100, R101, RZ, 0x3c, !PT ;  /* 0x0000006564647212 */ /* 0x000fc400078e3cff */
[----:B------:R-:W-:Y:S01]  /*e4a0*/  LOP3.LUT R122, R122, R123, RZ, 0x3c, !PT ;  /* 0x0000007b7a7a7212 */ /* 0x000fe200078e3cff */
[--C-:B------:R-:W-:Y:S01]  /*e4b0*/  IMAD.X R123, RZ, RZ, R5.reuse, P4 ;  /* 0x000000ffff7b7224 */ /* 0x100fe200020e0605 */
[----:B------:R-:W-:Y:S01]  /*e4c0*/  LOP3.LUT R126, R126, R127, RZ, 0x3c, !PT ;  /* 0x0000007f7e7e7212 */ /* 0x000fe200078e3cff */
[----:B------:R-:W-:Y:S01]  /*e4d0*/  IMAD.X R127, RZ, RZ, R5, P3 ;  /* 0x000000ffff7f7224 */ /* 0x000fe200018e0605 */
[----:B------:R-:W-:Y:S02]  /*e4e0*/  SHF.R.U64 R36, R36, 0x3, RZ ;  /* 0x0000000324247819 */ /* 0x000fe400000012ff */
[----:B------:R-:W-:Y:S02]  /*e4f0*/  IADD3.X R101, RZ, R5, RZ, P5, !PT ;  /* 0x00000005ff657210 */ /* 0x000fe40002ffe4ff */
[----:B------:R-:W-:Y:S02]  /*e500*/  SHF.R.U64 R68, R68, 0x3, RZ ;  /* 0x0000000344447819 */ /* 0x000fe400000012ff */
[----:B------:R-:W-:-:S02]  /*e510*/  IADD3 R139, P0, R4, 0x6000, RZ ;  /* 0x00006000048b7810 */ /* 0x000fc40007f1e0ff */
[C---:B------:R-:W-:Y:S02]  /*e520*/  IADD3 R143, P6, R4.reuse, 0x6020, RZ ;  /* 0x00006020048f7810 */ /* 0x040fe40007fde0ff */
[C---:B------:R-:W-:Y:S02]  /*e530*/  IADD3 R9, P5, R4.reuse, 0x6040, RZ ;  /* 0x0000604004097810 */ /* 0x040fe40007fbe0ff */
[----:B------:R-:W-:Y:S02]  /*e540*/  IADD3 R11, P4, R4, 0x6060, RZ ;  /* 0x00006060040b7810 */ /* 0x000fe40007f9e0ff */
[----:B------:R-:W-:Y:S02]  /*e550*/  IADD3 R21, P3, R96, 0x1000, RZ ;  /* 0x0000100060157810 */ /* 0x000fe40007f7e0ff */
[----:B------:R-:W-:Y:S01]  /*e560*/  LOP3.LUT R36, R36, R37, RZ, 0x3c, !PT ;  /* 0x0000002524247212 */ /* 0x000fe200078e3cff */
[----:B------:R-:W-:Y:S01]  /*e570*/  IMAD.X R37, RZ, RZ, R97, P1 ;  /* 0x000000ffff257224 */ /* 0x000fe200008e0661 */
[----:B------:R-:W-:-:S02]  /*e580*/  LOP3.LUT R68, R68, R69, RZ, 0x3c, !PT ;  /* 0x0000004544447212 */ /* 0x000fc400078e3cff */
[----:B------:R-:W-:Y:S02]  /*e590*/  LOP3.LUT R138, R139, 0x380, RZ, 0xc0, !PT ;  /* 0x000003808b8a7812 */ /* 0x000fe400078ec0ff */
[----:B------:R-:W-:Y:S02]  /*e5a0*/  LOP3.LUT R142, R143, 0x380, RZ, 0xc0, !PT ;  /* 0x000003808f8e7812 */ /* 0x000fe400078ec0ff */
[----:B------:R-:W-:Y:S02]  /*e5b0*/  LOP3.LUT R8, R9, 0x380, RZ, 0xc0, !PT ;  /* 0x0000038009087812 */ /* 0x000fe400078ec0ff */
[----:B------:R-:W-:Y:S02]  /*e5c0*/  LOP3.LUT R10, R11, 0x380, RZ, 0xc0, !PT ;  /* 0x000003800b0a7812 */ /* 0x000fe400078ec0ff */
[----:B------:R-:W-:Y:S02]  /*e5d0*/  LOP3.LUT R20, R21, 0x380, RZ, 0xc0, !PT ;  /* 0x0000038015147812 */ /* 0x000fe400078ec0ff */
[----:B------:R-:W-:-:S02]  /*e5e0*/  IADD3 R73, P1, R96, 0xa000, RZ ;  /* 0x0000a00060497810 */ /* 0x000fc40007f3e0ff */
[----:B------:R-:W-:Y:S02]  /*e5f0*/  LOP3.LUT R69, R4, 0x380, RZ, 0xc0, !PT ;  /* 0x0000038004457812 */ /* 0x000fe400078ec0ff */
[----:B------:R-:W-:Y:S02]  /*e600*/  SHF.R.U64 R138, R138, 0x3, RZ ;  /* 0x000000038a8a7819 */ /* 0x000fe400000012ff */
[----:B------:R-:W-:Y:S02]  /*e610*/  SHF.R.U64 R142, R142, 0x3, RZ ;  /* 0x000000038e8e7819 */ /* 0x000fe400000012ff */
[----:B------:R-:W-:Y:S02]  /*e620*/  SHF.R.U64 R8, R8, 0x3, RZ ;  /* 0x0000000308087819 */ /* 0x000fe400000012ff */
[----:B------:R-:W-:Y:S02]  /*e630*/  SHF.R.U64 R10, R10, 0x3, RZ ;  /* 0x000000030a0a7819 */ /* 0x000fe400000012ff */
[----:B------:R-:W-:-:S02]  /*e640*/  SHF.R.U64 R20, R20, 0x3, RZ ;  /* 0x0000000314147819 */ /* 0x000fc400000012ff */
[----:B------:R-:W-:Y:S02]  /*e650*/  LOP3.LUT R72, R73, 0x380, RZ, 0xc0, !PT ;  /* 0x0000038049487812 */ /* 0x000fe400078ec0ff */
[----:B------:R-:W-:Y:S02]  /*e660*/  SHF.R.U64 R69, R69, 0x3, RZ ;  /* 0x0000000345457819 */ /* 0x000fe400000012ff */
[----:B------:R-:W-:Y:S01]  /*e670*/  LOP3.LUT R138, R138, R139, RZ, 0x3c, !PT ;  /* 0x0000008b8a8a7212 */ /* 0x000fe200078e3cff */
[--C-:B------:R-:W-:Y:S01]  /*e680*/  IMAD.X R139, RZ, RZ, R5.reuse, P0 ;  /* 0x000000ffff8b7224 */ /* 0x100fe200000e0605 */
[----:B------:R-:W-:Y:S02]  /*e690*/  LOP3.LUT R142, R142, R143, RZ, 0x3c, !PT ;  /* 0x0000008f8e8e7212 */ /* 0x000fe400078e3cff */
[----:B------:R-:W-:Y:S01]  /*e6a0*/  LOP3.LUT R8, R8, R9, RZ, 0x3c, !PT ;  /* 0x0000000908087212 */ /* 0x000fe200078e3cff */
[--C-:B------:R-:W-:Y:S01]  /*e6b0*/  IMAD.X R9, RZ, RZ, R5.reuse, P5 ;  /* 0x000000ffff097224 */ /* 0x100fe200028e0605 */
[----:B------:R-:W-:Y:S01]  /*e6c0*/  LOP3.LUT R10, R10, R11, RZ, 0x3c, !PT ;  /* 0x0000000b0a0a7212 */ /* 0x000fe200078e3cff */
[----:B------:R-:W-:Y:S01]  /*e6d0*/  IMAD.X R11, RZ, RZ, R5, P4 ;  /* 0x000000ffff0b7224 */ /* 0x000fe200020e0605 */
[----:B------:R-:W-:Y:S01]  /*e6e0*/  LOP3.LUT R20, R20, R21, RZ, 0x3c, !PT ;  /* 0x0000001514147212 */ /* 0x000fe200078e3cff */
[----:B------:R-:W-:Y:S01]  /*e6f0*/  IMAD.X R21, RZ, RZ, R97, P3 ;  /* 0x000000ffff157224 */ /* 0x000fe200018e0661 */
[----:B------:R-:W-:-:S02]  /*e700*/  SHF.R.U64 R72, R72, 0x3, RZ ;  /* 0x0000000348487819 */ /* 0x000fc400000012ff */
[----:B------:R-:W-:Y:S01]  /*e710*/  LOP3.LUT R4, R69, R4, RZ, 0x3c, !PT ;  /* 0x0000000445047212 */ /* 0x000fe200078e3cff */
[----:B------:R-:W-:Y:S01]  /*e720*/  IMAD.X R69, RZ, RZ, R97, P2 ;  /* 0x000000ffff457224 */ /* 0x000fe200010e0661 */
[----:B------:R-:W-:Y:S02]  /*e730*/  IADD3.X R143, RZ, R5, RZ, P6, !PT ;  /* 0x00000005ff8f7210 */ /* 0x000fe400037fe4ff */
[C---:B------:R-:W-:Y:S02]  /*e740*/  IADD3 R41, P0, R96.reuse, 0x4000, RZ ;  /* 0x0000400060297810 */ /* 0x040fe40007f1e0ff */
[C---:B------:R-:W-:Y:S02]  /*e750*/  IADD3 R45, P6, R96.reuse, 0x5000, RZ ;  /* 0x00005000602d7810 */ /* 0x040fe40007fde0ff */
[C---:B------:R-:W-:Y:S02]  /*e760*/  IADD3 R53, P5, R96.reuse, 0x6000, RZ ;  /* 0x0000600060357810 */ /* 0x040fe40007fbe0ff */
[----:B------:R-:W-:-:S02]  /*e770*/  IADD3 R57, P4, R96, 0x7000, RZ ;  /* 0x0000700060397810 */ /* 0x000fc40007f9e0ff */
[----:B------:R-:W-:Y:S02]  /*e780*/  IADD3 R61, P3, R96, 0x8000, RZ ;  /* 0x00008000603d7810 */ /* 0x000fe40007f7e0ff */
[----:B------:R-:W-:Y:S02]  /*e790*/  LOP3.LUT R72, R72, R73, RZ, 0x3c, !PT ;  /* 0x0000004948487212 */ /* 0x000fe400078e3cff */
[----:B------:R-:W-:Y:S01]  /*e7a0*/  MOV R224, R4 ;  /* 0x0000000400e07202 */ /* 0x000fe20000000f00 */
[----:B------:R-:W0:Y:S01]  /*e7b0*/  SHFL.IDX PT, R73, R213, RZ, 0x1f ;  /* 0x00001fffd5497589 */ /* 0x000e2200000e0000 */
[----:B------:R-:W-:Y:S02]  /*e7c0*/  F2FP.F16.F32.PACK_AB R4, R207, R210 ;  /* 0x000000d2cf04723e */ /* 0x000fe400000000ff */
[----:B------:R-:W-:Y:S02]  /*e7d0*/  F2FP.F16.F32.PACK_AB R5, R27, R26 ;  /* 0x0000001a1b05723e */ /* 0x000fe400000000ff */
[----:B------:R-:W-:-:S02]  /*e7e0*/  LOP3.LUT R40, R41, 0x380, RZ, 0xc0, !PT ;  /* 0x0000038029287812 */ /* 0x000fc400078ec0ff */
[----:B------:R-:W-:Y:S01]  /*e7f0*/  LOP3.LUT R44, R45, 0x380, RZ, 0xc0, !PT ;  /* 0x000003802d2c7812 */ /* 0x000fe200078ec0ff */
[----:B------:R1:W-:Y:S01]  /*e800*/  STSM.16.M88.4 [R224], R4 ;  /* 0x00000004e0007844 */ /* 0x0003e20000000200 */
        /* <DEDUP_REMOVED lines=9> */
[----:B------:R-:W-:Y:S02]  /*e8a0*/  MOV R26, R12 ;  /* 0x0000000c001a7202 */ /* 0x000fe40000000f00 */
[----:B-1----:R-:W-:-:S02]  /*e8b0*/  F2FP.F16.F32.PACK_AB R4, R205, R209 ;  /* 0x000000d1cd04723e */ /* 0x002fc400000000ff */
[----:B------:R-:W-:Y:S02]  /*e8c0*/  F2FP.F16.F32.PACK_AB R5, R35, R34 ;  /* 0x000000222305723e */ /* 0x000fe400000000ff */
[----:B------:R-:W-:Y:S02]  /*e8d0*/  F2FP.F16.F32.PACK_AB R6, R203, R206 ;  /* 0x000000cecb06723e */ /* 0x000fe400000000ff */
[----:B------:R-:W-:Y:S02]  /*e8e0*/  F2FP.F16.F32.PACK_AB R7, R39, R38 ;  /* 0x000000262707723e */ /* 0x000fe400000000ff */
[----:B------:R-:W-:Y:S02]  /*e8f0*/  SHF.R.U64 R27, R27, 0x3, RZ ;  /* 0x000000031b1b7819 */ /* 0x000fe400000012ff */
[----:B------:R-:W-:Y:S01]  /*e900*/  LOP3.LUT R40, R40, R41, RZ, 0x3c, !PT ;  /* 0x0000002928287212 */ /* 0x000fe200078e3cff */
        /* <DEDUP_REMOVED lines=9> */
[----:B------:R-:W-:-:S02]  /*e9a0*/  MOV R34, R8 ;  /* 0x0000000800227202 */ /* 0x000fc40000000f00 */
[----:B------:R-:W-:Y:S02]  /*e9b0*/  MOV R35, R10 ;  /* 0x0000000a00237202 */ /* 0x000fe40000000f00 */
[----:B------:R-:W-:Y:S02]  /*e9c0*/  IADD3.X R41, RZ, R97, RZ, P0, !PT ;  /* 0x00000061ff297210 */ /* 0x000fe400007fe4ff */
[----:B------:R-:W-:Y:S02]  /*e9d0*/  MOV R152, R14 ;  /* 0x0000000e00987202 */ /* 0x000fe40000000f00 */
[----:B------:R-:W-:Y:S02]  /*e9e0*/  F2FP.F16.F32.PACK_AB R8, R201, R204 ;  /* 0x000000ccc908723e */ /* 0x000fe400000000ff */
[----:B------:R-:W-:Y:S02]  /*e9f0*/  F2FP.F16.F32.PACK_AB R9, R43, R42 ;  /* 0x0000002a2b09723e */ /* 0x000fe400000000ff */
[----:B------:R-:W-:-:S02]  /*ea00*/  F2FP.F16.F32.PACK_AB R10, R199, R202 ;  /* 0x000000cac70a723e */ /* 0x000fc400000000ff */
[----:B------:R-:W-:Y:S02]  /*ea10*/  F2FP.F16.F32.PACK_AB R11, R47, R46 ;  /* 0x0000002e2f0b723e */ /* 0x000fe400000000ff */
[C---:B------:R-:W-:Y:S02]  /*ea20*/  IADD3 R77, P0, R96.reuse, 0xb000, RZ ;  /* 0x0000b000604d7810 */ /* 0x040fe40007f1e0ff */
[C---:B------:R-:W-:Y:S01]  /*ea30*/  IADD3 R81, P6, R96.reuse, 0xc000, RZ ;  /* 0x0000c00060517810 */ /* 0x040fe20007fde0ff */
[----:B------:R-:W-:Y:S01]  /*ea40*/  STSM.16.M88.4 [R152], R8 ;  /* 0x0000000898007844 */ /* 0x000fe20000000200 */
[C---:B------:R-:W-:Y:S02]  /*ea50*/  IADD3 R85, P5, R96.reuse, 0xd000, RZ ;  /* 0x0000d00060557810 */ /* 0x040fe40007fbe0ff */
[C---:B------:R-:W-:Y:S02]  /*ea60*/  IADD3 R89, P4, R96.reuse, 0xe000, RZ ;  /* 0x0000e00060597810 */ /* 0x040fe40007f9e0ff */
[----:B------:R-:W-:-:S02]  /*ea70*/  IADD3 R92, P3, R96, 0xf000, RZ ;  /* 0x0000f000605c7810 */ /* 0x000fc40007f7e0ff */
[----:B------:R-:W-:Y:S02]  /*ea80*/  MOV R207, R24 ;  /* 0x0000001800cf7202 */ /* 0x000fe40000000f00 */
[----:B------:R-:W-:Y:S02]  /*ea90*/  F2FP.F16.F32.PACK_AB R12, R197, R200 ;  /* 0x000000c8c50c723e */ /* 0x000fe400000000ff */
[----:B------:R-:W-:Y:S02]  /*eaa0*/  F2FP.F16.F32.PACK_AB R13, R51, R50 ;  /* 0x00000032330d723e */ /* 0x000fe400000000ff */
[----:B------:R-:W-:Y:S02]  /*eab0*/  F2FP.F16.F32.PACK_AB R14, R195, R198 ;  /* 0x000000c6c30e723e */ /* 0x000fe400000000ff */
[----:B------:R-:W-:Y:S02]  /*eac0*/  F2FP.F16.F32.PACK_AB R15, R55, R54 ;  /* 0x00000036370f723e */ /* 0x000fe400000000ff */
[----:B------:R-:W-:-:S02]  /*ead0*/  LOP3.LUT R96, R27, R96, RZ, 0x3c, !PT ;  /* 0x000000601b607212 */ /* 0x000fc400078e3cff */
[----:B------:R-:W-:Y:S01]  /*eae0*/  MOV R208, R28 ;  /* 0x0000001c00d07202 */ /* 0x000fe20000000f00 */
[----:B------:R-:W-:Y:S01]  /*eaf0*/  STSM.16.M88.4 [R207], R12 ;  /* 0x0000000ccf007844 */ /* 0x000fe20000000200 */
[----:B-1----:R-:W-:Y:S02]  /*eb00*/  F2FP.F16.F32.PACK_AB R4, R193, R196 ;  /* 0x000000c4c104723e */ /* 0x002fe400000000ff */
[----:B------:R-:W-:Y:S02]  /*eb10*/  F2FP.F16.F32.PACK_AB R5, R59, R58 ;  /* 0x0000003a3b05723e */ /* 0x000fe400000000ff */
[----:B------:R-:W-:Y:S02]  /*eb20*/  F2FP.F16.F32.PACK_AB R6, R191, R194 ;  /* 0x000000c2bf06723e */ /* 0x000fe400000000ff */
[----:B------:R-:W-:Y:S02]  /*eb30*/  F2FP.F16.F32.PACK_AB R7, R63, R62 ;  /* 0x0000003e3f07723e */ /* 0x000fe400000000ff */
[----:B------:R-:W-:-:S02]  /*eb40*/  MOV R48, R48 ;  /* 0x0000003000307202 */ /* 0x000fc40000000f00 */
[----:B------:R-:W-:Y:S01]  /*eb50*/  F2FP.F16.F32.PACK_AB R24, R182, R192 ;  /* 0x000000c0b618723e */ /* 0x000fe200000000ff */
[----:B------:R-:W-:Y:S01]  /*eb60*/  STSM.16.M88.4 [R208], R4 ;  /* 0x00000004d0007844 */ /* 0x000fe20000000200 */
[----:B------:R-:W-:Y:S02]  /*eb70*/  F2FP.F16.F32.PACK_AB R25, R67, R66 ;  /* 0x000000424319723e */ /* 0x000fe400000000ff */
[----:B------:R-:W-:Y:S02]  /*eb80*/  F2FP.F16.F32.PACK_AB R26, R180, R183 ;  /* 0x000000b7b41a723e */ /* 0x000fe400000000ff */
[----:B------:R-:W-:Y:S02]  /*eb90*/  F2FP.F16.F32.PACK_AB R27, R71, R70 ;  /* 0x00000046471b723e */ /* 0x000fe400000000ff */
[----:B------:R-:W-:Y:S02]  /*eba0*/  MOV R64, R64 ;  /* 0x0000004000407202 */ /* 0x000fe40000000f00 */
[----:B------:R-:W-:Y:S01]  /*ebb0*/  F2FP.F16.F32.PACK_AB R28, R178, R181 ;  /* 0x000000b5b21c723e */ /* 0x000fe200000000ff */
[----:B------:R1:W-:Y:S01]  /*ebc0*/  STSM.16.M88.4 [R48], R24 ;  /* 0x0000001830007844 */ /* 0x0003e20000000200 */
[----:B------:R-:W-:-:S02]  /*ebd0*/  F2FP.F16.F32.PACK_AB R29, R75, R74 ;  /* 0x0000004a4b1d723e */ /* 0x000fc400000000ff */
[----:B------:R-:W-:Y:S02]  /*ebe0*/  MOV R100, R100 ;  /* 0x0000006400647202 */ /* 0x000fe40000000f00 */
[----:B------:R-:W-:Y:S01]  /*ebf0*/  F2FP.F16.F32.PACK_AB R49, R83, R82 ;  /* 0x000000525331723e */ /* 0x000fe200000000ff */
[----:B------:R2:W-:Y:S01]  /*ec00*/  STSM.16.M88.4 [R64], R28 ;  /* 0x0000001c40007844 */ /* 0x0005e20000000200 */
[----:B------:R-:W-:Y:S02]  /*ec10*/  F2FP.F16.F32.PACK_AB R50, R172, R175 ;  /* 0x000000afac32723e */ /* 0x000fe400000000ff */
[----:B------:R-:W-:Y:S02]  /*ec20*/  F2FP.F16.F32.PACK_AB R51, R87, R86 ;  /* 0x000000565733723e */ /* 0x000fe400000000ff */
[----:B------:R-:W-:Y:S02]  /*ec30*/  MOV R122, R122 ;  /* 0x0000007a007a7202 */ /* 0x000fe40000000f00 */
[----:B------:R-:W-:-:S02]  /*ec40*/  F2FP.F16.F32.PACK_AB R65, R91, R90 ;  /* 0x0000005a5b41723e */ /* 0x000fc400000000ff */
[----:B------:R-:W-:Y:S02]  /*ec50*/  F2FP.F16.F32.PACK_AB R66, R168, R171 ;  /* 0x000000aba842723e */ /* 0x000fe400000000ff */
[----:B-1----:R-:W-:Y:S02]  /*ec60*/  F2FP.F16.F32.PACK_AB R48, R174, R177 ;  /* 0x000000b1ae30723e */ /* 0x002fe400000000ff */
[----:B------:R-:W-:Y:S02]  /*ec70*/  F2FP.F16.F32.PACK_AB R67, R95, R94 ;  /* 0x0000005e5f43723e */ /* 0x000fe400000000ff */
[----:B------:R-:W-:Y:S01]  /*ec80*/  MOV R126, R126 ;  /* 0x0000007e007e7202 */ /* 0x000fe20000000f00 */
[----:B------:R-:W-:Y:S01]  /*ec90*/  STSM.16.M88.4 [R100], R48 ;  /* 0x0000003064007844 */ /* 0x000fe20000000200 */
[----:B--2---:R-:W-:Y:S02]  /*eca0*/  F2FP.F16.F32.PACK_AB R64, R170, R173 ;  /* 0x000000adaa40723e */ /* 0x004fe400000000ff */
[----:B------:R-:W-:-:S02]  /*ecb0*/  F2FP.F16.F32.PACK_AB R4, R166, R169 ;  /* 0x000000a9a604723e */ /* 0x000fc400000000ff */
[----:B------:R-:W-:Y:S01]  /*ecc0*/  F2FP.F16.F32.PACK_AB R5, R99, R98 ;  /* 0x000000626305723e */ /* 0x000fe200000000ff */
[----:B------:R1:W-:Y:S01]  /*ecd0*/  STSM.16.M88.4 [R122], R64 ;  /* 0x000000407a007844 */ /* 0x0003e20000000200 */
[----:B------:R-:W-:Y:S02]  /*ece0*/  F2FP.F16.F32.PACK_AB R6, R156, R167 ;  /* 0x000000a79c06723e */ /* 0x000fe400000000ff */
[----:B------:R-:W-:Y:S02]  /*ecf0*/  F2FP.F16.F32.PACK_AB R7, R103, R102 ;  /* 0x000000666707723e */ /* 0x000fe400000000ff */
[----:B------:R-:W-:Y:S02]  /*ed00*/  MOV R130, R130 ;  /* 0x0000008200827202 */ /* 0x000fe40000000f00 */
[----:B------:R-:W-:Y:S01]  /*ed10*/  F2FP.F16.F32.PACK_AB R8, R105, R158 ;  /* 0x0000009e6908723e */ /* 0x000fe200000000ff */
[----:B------:R2:W-:Y:S01]  /*ed20*/  STSM.16.M88.4 [R126], R4 ;  /* 0x000000047e007844 */ /* 0x0005e20000000200 */
[----:B------:R-:W-:-:S02]  /*ed30*/  F2FP.F16.F32.PACK_AB R9, R107, R106 ;  /* 0x0000006a6b09723e */ /* 0x000fc400000000ff */
[----:B------:R-:W-:Y:S02]  /*ed40*/  F2FP.F16.F32.PACK_AB R10, R109, R154 ;  /* 0x0000009a6d0a723e */ /* 0x000fe400000000ff */
[----:B------:R-:W-:Y:S02]  /*ed50*/  F2FP.F16.F32.PACK_AB R11, R111, R110 ;  /* 0x0000006e6f0b723e */ /* 0x000fe400000000ff */
[----:B0-----:R-:W-:Y:S02]  /*ed60*/  ISETP.NE.AND P2, PT, R73, RZ, PT ;  /* 0x000000ff4900720c */ /* 0x001fe40003f45270 */
[----:B------:R-:W-:Y:S01]  /*ed70*/  MOV R134, R134 ;  /* 0x0000008600867202 */ /* 0x000fe20000000f00 */
[----:B------:R0:W-:Y:S01]  /*ed80*/  STSM.16.M88.4 [R130], R8 ;  /* 0x0000000882007844 */ /* 0x0001e20000000200 */
[----:B------:R-:W-:Y:S02]  /*ed90*/  MOV R138, R138 ;  /* 0x0000008a008a7202 */ /* 0x000fe40000000f00 */
[----:B-1----:R-:W-:Y:S01]  /*eda0*/  F2FP.F16.F32.PACK_AB R122, R125, R124 ;  /* 0x0000007c7d7a723e */ /* 0x002fe200000000ff */
[----:B------:R1:W-:Y:S01]  /*edb0*/  STSM.16.M88.4 [R134], R112 ;  /* 0x0000007086007844 */ /* 0x0003e20000000200 */
[----:B------:R-:W-:-:S02]  /*edc0*/  F2FP.F16.F32.PACK_AB R123, R155, R153 ;  /* 0x000000999b7b723e */ /* 0x000fc400000000ff */
[----:B------:R-:W-:Y:S02]  /*edd0*/  MOV R142, R142 ;  /* 0x0000008e008e7202 */ /* 0x000fe40000000f00 */
[----:B------:R-:W-:Y:S01]  /*ede0*/  F2FP.F16.F32.PACK_AB R131, R161, R160 ;  /* 0x000000a0a183723e */ /* 0x000fe200000000ff */
[----:B------:R1:W-:Y:S01]  /*edf0*/  STSM.16.M88.4 [R138], R120 ;  /* 0x000000788a007844 */ /* 0x0003e20000000200 */
[----:B--2---:R-:W-:Y:S02]  /*ee00*/  F2FP.F16.F32.PACK_AB R4, R137, R136 ;  /* 0x000000888904723e */ /* 0x004fe400000000ff */
[----:B------:R-:W-:Y:S02]  /*ee10*/  F2FP.F16.F32.PACK_AB R5, R163, R162 ;  /* 0x000000a2a305723e */ /* 0x000fe400000000ff */
[----:B------:R-:W-:Y:S02]  /*ee20*/  F2FP.F16.F32.PACK_AB R6, R141, R140 ;  /* 0x0000008c8d06723e */ /* 0x000fe400000000ff */
[----:B0-----:R-:W-:-:S02]  /*ee30*/  F2FP.F16.F32.PACK_AB R130, R133, R132 ;  /* 0x000000848582723e */ /* 0x001fc400000000ff */
[----:B------:R-:W-:Y:S02]  /*ee40*/  F2FP.F16.F32.PACK_AB R7, R165, R164 ;  /* 0x000000a4a507723e */ /* 0x000fe400000000ff */
[----:B------:R-:W-:Y:S01]  /*ee50*/  LOP3.LUT R76, R77, 0x380, RZ, 0xc0, !PT ;  /* 0x000003804d4c7812 */ /* 0x000fe200078ec0ff */
[----:B------:R1:W-:Y:S01]  /*ee60*/  STSM.16.M88.4 [R142], R128 ;  /* 0x000000808e007844 */ /* 0x0003e20000000200 */
[----:B------:R-:W-:Y:S02]  /*ee70*/  LOP3.LUT R80, R81, 0x380, RZ, 0xc0, !PT ;  /* 0x0000038051507812 */ /* 0x000fe400078ec0ff */
[----:B------:R-:W-:Y:S01]  /*ee80*/  LOP3.LUT R84, R85, 0x380, RZ, 0xc0, !PT ;  /* 0x0000038055547812 */ /* 0x000fe200078ec0ff */
[----:B------:R1:W-:Y:S01]  /*ee90*/  STSM.16.M88.4 [R34], R4 ;  /* 0x0000000422007844 */ /* 0x0003e20000000200 */
[----:B------:R-:W-:Y:S02]  /*eea0*/  LOP3.LUT R88, R89, 0x380, RZ, 0xc0, !PT ;  /* 0x0000038059587812 */ /* 0x000fe400078ec0ff */
[----:B------:R-:W-:Y:S01]  /*eeb0*/  LOP3.LUT R93, R92, 0x380, RZ, 0xc0, !PT ;  /* 0x000003805c5d7812 */ /* 0x000fe200078ec0ff */
[----:B------:R1:W-:Y:S01]  /*eec0*/  STSM.16.M88.4 [R35], R144 ;  /* 0x0000009023007844 */ /* 0x0003e20000000200 */
[----:B------:R-:W-:-:S02]  /*eed0*/  SHF.R.U64 R76, R76, 0x3, RZ ;  /* 0x000000034c4c7819 */ /* 0x000fc400000012ff */
[----:B------:R-:W-:Y:S02]  /*eee0*/  SHF.R.U64 R80, R80, 0x3, RZ ;  /* 0x0000000350507819 */ /* 0x000fe400000012ff */
[----:B------:R-:W-:Y:S02]  /*eef0*/  SHF.R.U64 R84, R84, 0x3, RZ ;  /* 0x0000000354547819 */ /* 0x000fe400000012ff */
        /* <DEDUP_REMOVED lines=12> */
[----:B------:R-:W-:Y:S01]  /*efc0*/  IADD3.X R73, RZ, R97, RZ, P1, !PT ;  /* 0x00000061ff497210 */ /* 0x000fe20000ffe4ff */
[----:B------:R-:W-:Y:S06]  /*efd0*/  BAR.SYNC.DEFER_BLOCKING 0x1, 0x100 ;  /* 0x0044000000007b1d */ /* 0x000fec0000010000 */
[----:B-1----:R-:W-:Y:S05]  /*efe0*/  @P2 BRA `(.L_x_4972) ;  /* 0x0000000000b82947 */ /* 0x002fea0003800000 */
[----:B------:R-:W0:Y:S01]  /*eff0*/  LDC R8, c[0x0][0xbe8] ;  /* 0x0002fa00ff087b82 */ /* 0x000e220000000800 */
[----:B------:R-:W-:Y:S01]  /*f000*/  IADD3 R10, R185, UR44, RZ ;  /* 0x0000002cb90a7c10 */ /* 0x000fe2000fffe0ff */
[----:B------:R-:W-:Y:S01]  /*f010*/  ULDC.64 UR8, c[0x0][0xb90] ;  /* 0x0002e40000087ab9 */ /* 0x000fe20000000a00 */
[----:B------:R-:W-:Y:S01]  /*f020*/  ULDC.64 UR10, c[0x0][0xb98] ;  /* 0x0002e600000a7ab9 */ /* 0x000fe20000000a00 */
[----:B------:R-:W-:Y:S01]  /*f030*/  UIMAD UR5, UR12, UR8, URZ ;  /* 0x000000080c0572a4 */ /* 0x000fe2000f8e023f */
[----:B------:R-:W-:Y:S01]  /*f040*/  IMAD.MOV R9, RZ, RZ, -R17 ;  /* 0x000000ffff097224 */ /* 0x000fe200078e0a11 */
[----:B------:R-:W-:Y:S01]  /*f050*/  UIMAD.WIDE.U32 UR6, UR45, UR8, URZ ;  /* 0x000000082d0672a5 */ /* 0x000fe2000f8e003f */
[----:B------:R-:W-:Y:S01]  /*f060*/  IMAD.MOV.U32 R4, RZ, RZ, R10 ;  /* 0x000000ffff047224 */ /* 0x000fe200078e000a */
[----:B------:R-:W-:Y:S01]  /*f070*/  UIMAD UR5, UR45, UR9, UR5 ;  /* 0x000000092d0572a4 */ /* 0x000fe2000f8e0205 */
[----:B------:R-:W-:Y:S01]  /*f080*/  IADD3 R13, R16, UR44, RZ ;  /* 0x0000002c100d7c10 */ /* 0x000fe2000fffe0ff */
[----:B------:R-:W-:-:S02]  /*f090*/  UIMAD UR8, UR13, UR10, URZ ;  /* 0x0000000a0d0872a4 */ /* 0x000fc4000f8e023f */
[----:B------:R-:W-:Y:S02]  /*f0a0*/  UIADD3 UR7, UR7, UR5, URZ ;  /* 0x0000000507077290 */ /* 0x000fe4000fffe03f */
[----:B------:R-:W-:Y:S02]  /*f0b0*/  UIMAD UR8, UR43, UR11, UR8 ;  /* 0x0000000b2b0872a4 */ /* 0x000fe4000f8e0208 */
[----:B------:R-:W-:Y:S01]  /*f0c0*/  UIMAD.WIDE.U32 UR6, UR43, UR10, UR6 ;  /* 0x0000000a2b0672a5 */ /* 0x000fe2000f8e0006 */
[----:B------:R-:W-:Y:S01]  /*f0d0*/  ULDC UR5, c[0x0][0xa88] ;  /* 0x0002a20000057ab9 */ /* 0x000fe20000000800 */
[----:B0-----:R-:W-:-:S13]  /*f0e0*/  ISETP.NE.AND P0, PT, R8, 0x1, PT ;  /* 0x000000010800780c */ /* 0x001fda0003f05270 */
[----:B------:R-:W0:Y:S08]  /*f0f0*/  @P0 LDC R5, c[0x0][0xbec] ;  /* 0x0002fb00ff050b82 */ /* 0x000e300000000800 */
[----:B------:R-:W1:Y:S01]  /*f100*/  @P0 LDC R6, c[0x0][0xbf0] ;  /* 0x0002fc00ff060b82 */ /* 0x000e620000000800 */
[----:B0-----:R-:W-:-:S05]  /*f110*/  @P0 IMAD.HI.U32 R5, R10, R5, RZ ;  /* 0x000000050a050227 */ /* 0x001fca00078e00ff */
[----:B-1----:R-:W-:-:S04]  /*f120*/  @P0 SHF.R.U32.HI R4, RZ, R6, R5 ;  /* 0x00000006ff040219 */ /* 0x002fc80000011605 */
[--C-:B------:R-:W-:Y:S01]  /*f130*/  SHF.R.S32.HI R5, RZ, 0x1f, R4.reuse ;  /* 0x0000001fff057819 */ /* 0x100fe20000011404 */
[----:B------:R-:W-:Y:S01]  /*f140*/  IMAD.MOV R7, RZ, RZ, -R4 ;  /* 0x000000ffff077224 */ /* 0x000fe200078e0a04 */
[----:B------:R-:W-:-:S03]  /*f150*/  IADD3 R4, P0, R4, UR6, RZ ;  /* 0x0000000604047c10 */ /* 0x000fc6000ff1e0ff */
[C---:B------:R-:W-:Y:S02]  /*f160*/  IMAD R7, R8.reuse, R7, R10 ;  /* 0x0000000708077224 */ /* 0x040fe400078e020a */
[----:B------:R-:W-:Y:S02]  /*f170*/  IMAD.U32 R10, RZ, RZ, UR8 ;  /* 0x00000008ff0a7e24 */ /* 0x000fe4000f8e00ff */
[----:B------:R-:W-:Y:S01]  /*f180*/  IMAD R8, R8, UR5, RZ ;  /* 0x0000000508087c24 */ /* 0x000fe2000f8e02ff */
[----:B------:R-:W-:Y:S02]  /*f190*/  SHF.R.S32.HI R6, RZ, 0x1f, R7 ;  /* 0x0000001fff067819 */ /* 0x000fe40000011407 */
[----:B------:R-:W-:Y:S01]  /*f1a0*/  IADD3.X R5, R5, UR7, R10, P0, !PT ;  /* 0x0000000705057c10 */ /* 0x000fe200087fe40a */
[----:B------:R-:W-:Y:S02]  /*f1b0*/  ULDC.64 UR6, c[0x0][0xb88] ;  /* 0x0002e20000067ab9 */ /* 0x000fe40000000a00 */
[----:B------:R-:W-:-:S02]  /*f1c0*/  IMAD R6, R6, UR6, RZ ;  /* 0x0000000606067c24 */ /* 0x000fc4000f8e02ff */
[----:B------:R-:W-:-:S04]  /*f1d0*/  IMAD.WIDE.U32 R4, R7, UR6, R4 ;  /* 0x0000000607047c25 */ /* 0x000fc8000f8e0004 */
[----:B------:R-:W-:Y:S01]  /*f1e0*/  IMAD R7, R7, UR7, R6 ;  /* 0x0000000707077c24 */ /* 0x000fe2000f8e0206 */
[----:B------:R-:W-:Y:S02]  /*f1f0*/  ULDC.64 UR6, c[0x0][0xb50] ;  /* 0x0002d40000067ab9 */ /* 0x000fe40000000a00 */
[----:B------:R-:W-:Y:S01]  /*f200*/  LEA R10, P0, R4, UR6, 0x2 ;  /* 0x00000006040a7c11 */ /* 0x000fe2000f8010ff */
[----:B------:R-:W-:-:S04]  /*f210*/  IMAD.IADD R5, R5, 0x1, R7 ;  /* 0x0000000105057824 */ /* 0x000fc800078e0207 */
[----:B------:R-:W-:Y:S01]  /*f220*/  SHFL.IDX PT, R6, R10, 0x1, 0x1c1f ;  /* 0x003c1f000a067f89 */ /* 0x000fe200000e0000 */
[----:B------:R-:W-:Y:S02]  /*f230*/  LEA.HI.X R11, R4, UR7, R5, 0x2, P0 ;  /* 0x00000007040b7c11 */ /* 0x000fe400080f1405 */
[----:B------:R-:W-:Y:S01]  /*f240*/  ISETP.NE.AND P0, PT, R2, R9, PT ;  /* 0x000000090200720c */ /* 0x000fe20003f05270 */
[----:B------:R-:W-:Y:S01]  /*f250*/  SHFL.IDX PT, R4, R10, RZ, 0x1c1f ;  /* 0x001c1fff0a047589 */ /* 0x000fe200000e0000 */
[C---:B------:R-:W-:Y:S02]  /*f260*/  VIADD R9, R13.reuse, 0x8 ;  /* 0x000000080d097836 */ /* 0x040fe40000000000 */
[-C--:B------:R-:W-:Y:S01]  /*f270*/  ISETP.GE.OR P1, PT, R13, R8.reuse, P0 ;  /* 0x000000080d00720c */ /* 0x080fe20000726670 */
[----:B------:R-:W0:Y:S02]  /*f280*/  SHFL.IDX PT, R5, R11, RZ, 0x1c1f ;  /* 0x001c1fff0b057589 */ /* 0x000e2400000e0000 */
[----:B------:R-:W-:-:S02]  /*f290*/  ISETP.GE.OR P0, PT, R9, R8, P0 ;  /* 0x000000080900720c */ /* 0x000fc40000706670 */
[----:B------:R-:W1:Y:S08]  /*f2a0*/  SHFL.IDX PT, R7, R11, 0x1, 0x1c1f ;  /* 0x003c1f000b077f89 */ /* 0x000e7000000e0000 */
[----:B0-----:R0:W-:Y:S04]  /*f2b0*/  @!P1 ST.E desc[UR52][R4.64], R3 ;  /* 0x0000000304009985 */ /* 0x0011e8000c101934 */
[----:B-1----:R0:W-:Y:S02]  /*f2c0*/  @!P0 ST.E desc[UR52][R6.64], R0 ;  /* 0x0000000006008985 */ /* 0x0021e4000c101934 */
.L_x_4972:
[----:B------:R-:W1:Y:S01]  /*f2d0*/  LDC R15, c[0x0][0xbe8] ;  /* 0x0002fa00ff0f7b82 */ /* 0x000e620000000800 */
[----:B------:R-:W-:Y:S01]  /*f2e0*/  ULDC UR10, c[0x0][0xac8] ;  /* 0x0002b200000a7ab9 */ /* 0x000fe20000000800 */
[----:B------:R-:W-:Y:S01]  /*f2f0*/  ULDC.64 UR8, c[0x0][0xae8] ;  /* 0x0002ba0000087ab9 */ /* 0x000fe20000000a00 */
[----:B------:R-:W-:Y:S01]  /*f300*/  ISETP.GE.AND P0, PT, R190, UR10, PT ;  /* 0x0000000abe007c0c */ /* 0x000fe2000bf06270 */
[----:B------:R-:W5:Y:S01]  /*f310*/  LD.E.128 R96, desc[UR52][R96.64] ;  /* 0x0000003460607980 */ /* 0x000f62000c101d00 */
[----:B------:R-:W-:Y:S02]  /*f320*/  ISETP.GE.AND P1, PT, R184, UR10, PT ;  /* 0x0000000ab8007c0c */ /* 0x000fe4000bf26270 */
[----:B0-----:R-:W-:Y:S01]  /*f330*/  SEL R3, RZ, 0xffffffff, P0 ;  /* 0xffffffffff037807 */ /* 0x001fe20000000000 */
[----:B------:R0:W5:Y:S01]  /*f340*/  LD.E.128 R4, desc[UR52][R20.64] ;  /* 0x0000003414047980 */ /* 0x000162000c101d00 */
[----:B------:R-:W-:Y:S02]  /*f350*/  ISETP.GE.AND P0, PT, R189, UR10, PT ;  /* 0x0000000abd007c0c */ /* 0x000fe4000bf06270 */
[----:B------:R-:W-:Y:S01]  /*f360*/  SEL R0, RZ, 0x1, P1 ;  /* 0x00000001ff007807 */ /* 0x000fe20000800000 */
[----:B------:R-:W-:Y:S01]  /*f370*/  IMAD.SHL.U32 R11, R3, 0x2, RZ ;  /* 0x00000002030b7824 */ /* 0x000fe200078e00ff */
[----:B------:R-:W5:Y:S04]  /*f380*/  LD.E.128 R32, desc[UR52][R32.64] ;  /* 0x0000003420207980 */ /* 0x000f68000c101d00 */
[----:B------:R-:W5:Y:S04]  /*f390*/  LD.E.128 R36, desc[UR52][R36.64] ;  /* 0x0000003424247980 */ /* 0x000f68000c101d00 */
[----:B------:R-:W5:Y:S01]  /*f3a0*/  LD.E.128 R40, desc[UR52][R40.64] ;  /* 0x0000003428287980 */ /* 0x000f62000c101d00 */
[----:B-1----:R-:W-:-:S03]  /*f3b0*/  ISETP.NE.AND P2, PT, R15, 0x1, PT ;  /* 0x000000010f00780c */ /* 0x002fc60003f45270 */
[----:B------:R-:W5:Y:S01]  /*f3c0*/  LD.E.128 R44, desc[UR52][R44.64] ;  /* 0x000000342c2c7980 */ /* 0x000f62000c101d00 */
[----:B------:R-:W-:Y:S02]  /*f3d0*/  SEL R3, RZ, 0xffffffff, P0 ;  /* 0xffffffffff037807 */ /* 0x000fe40000000000 */
[----:B------:R-:W-:Y:S01]  /*f3e0*/  LOP3.LUT R0, R11, 0x2, R0, 0xe2, !PT ;  /* 0x000000020b007812 */ /* 0x000fe200078ee200 */
[----:B------:R-:W5:Y:S02]  /*f3f0*/  LD.E.128 R52, desc[UR52][R52.64] ;  /* 0x0000003434347980 */ /* 0x000f64000c101d00 */
[----:B------:R-:W-:Y:S02]  /*f400*/  IMAD.SHL.U32 R3, R3, 0x4, RZ ;  /* 0x0000000403037824 */ /* 0x000fe400078e00ff */
[----:B------:R-:W5:Y:S02]  /*f410*/  LD.E.128 R56, desc[UR52][R56.64] ;  /* 0x0000003438387980 */ /* 0x000f64000c101d00 */
[----:B------:R-:W1:Y:S01]  /*f420*/  @P2 LDC R9, c[0x0][0xbec] ;  /* 0x0002fb00ff092b82 */ /* 0x000e620000000800 */
[----:B------:R-:W-:Y:S01]  /*f430*/  ISETP.GE.AND P0, PT, R188, UR10, PT ;  /* 0x0000000abc007c0c */ /* 0x000fe2000bf06270 */
[----:B------:R-:W5:Y:S04]  /*f440*/  LD.E.128 R60, desc[UR52][R60.64] ;  /* 0x000000343c3c7980 */ /* 0x000f68000c101d00 */
[----:B------:R-:W5:Y:S02]  /*f450*/  LD.E.128 R68, desc[UR52][R68.64] ;  /* 0x0000003444447980 */ /* 0x000f64000c101d00 */
[----:B------:R-:W2:Y:S01]  /*f460*/  @P2 LDC R11, c[0x0][0xbf0] ;  /* 0x0002fc00ff0b2b82 */ /* 0x000ea20000000800 */
[----:B------:R-:W-:Y:S01]  /*f470*/  LOP3.LUT R3, R3, 0x4, R0, 0xe2, !PT ;  /* 0x0000000403037812 */ /* 0x000fe200078ee200 */
[----:B------:R-:W-:Y:S01]  /*f480*/  IMAD R0, R211, 0x20, R212 ;  /* 0x00000020d3007824 */ /* 0x000fe200078e02d4 */
[----:B------:R-:W-:Y:S01]  /*f490*/  SEL R8, RZ, 0xffffffff, P0 ;  /* 0xffffffffff087807 */ /* 0x000fe20000000000 */
[----:B------:R-:W5:Y:S01]  /*f4a0*/  LD.E.128 R72, desc[UR52][R72.64] ;  /* 0x0000003448487980 */ /* 0x000f62000c101d00 */
[----:B------:R-:W-:Y:S01]  /*f4b0*/  ISETP.GE.AND P0, PT, R187, UR10, PT ;  /* 0x0000000abb007c0c */ /* 0x000fe2000bf06270 */
[----:B------:R-:W-:Y:S01]  /*f4c0*/  UIMAD UR5, UR12, UR8, URZ ;  /* 0x000000080c0572a4 */ /* 0x000fe2000f8e023f */
[----:B------:R-:W-:Y:S01]  /*f4d0*/  IADD3 R14, R0, UR44, RZ ;  /* 0x0000002c000e7c10 */ /* 0x000fe2000fffe0ff */
[----:B------:R-:W5:Y:S01]  /*f4e0*/  LD.E.128 R76, desc[UR52][R76.64] ;  /* 0x000000344c4c7980 */ /* 0x000f62000c101d00 */
[----:B------:R-:W-:Y:S01]  /*f4f0*/  SEL R0, RZ, 0xffffffff, P0 ;  /* 0xffffffffff007807 */ /* 0x000fe20000000000 */
[----:B------:R-:W-:Y:S01]  /*f500*/  UIMAD.WIDE.U32 UR6, UR45, UR8, URZ ;  /* 0x000000082d0672a5 */ /* 0x000fe2000f8e003f */
[----:B------:R-:W-:Y:S01]  /*f510*/  IMAD.SHL.U32 R8, R8, 0x8, RZ ;  /* 0x0000000808087824 */ /* 0x000fe200078e00ff */
[----:B------:R-:W-:Y:S01]  /*f520*/  UIMAD UR5, UR45, UR9, UR5 ;  /* 0x000000092d0572a4 */ /* 0x000fe2000f8e0205 */
[----:B------:R-:W5:Y:S01]  /*f530*/  LD.E.128 R80, desc[UR52][R80.64] ;  /* 0x0000003450507980 */ /* 0x000f62000c101d00 */
[----:B------:R-:W-:Y:S01]  /*f540*/  IMAD.SHL.U32 R13, R0, 0x10, RZ ;  /* 0x00000010000d7824 */ /* 0x000fe200078e00ff */
[----:B------:R-:W-:Y:S01]  /*f550*/  ULDC.64 UR8, c[0x0][0xaf0] ;  /* 0x0002bc0000087ab9 */ /* 0x000fe20000000a00 */
[----:B-1----:R-:W-:Y:S01]  /*f560*/  @P2 IMAD.HI.U32 R0, R14, R9, RZ ;  /* 0x000000090e002227 */ /* 0x002fe200078e00ff */
[----:B------:R-:W-:Y:S01]  /*f570*/  UIADD3 UR7, UR7, UR5, URZ ;  /* 0x0000000507077290 */ /* 0x000fe2000fffe03f */
[----:B------:R-:W-:Y:S01]  /*f580*/  LOP3.LUT R8, R8, 0x8, R3, 0xe2, !PT ;  /* 0x0000000808087812 */ /* 0x000fe200078ee203 */
[----:B------:R-:W-:Y:S01]  /*f590*/  UIMAD UR5, UR13, UR8, URZ ;  /* 0x000000080d0572a4 */ /* 0x000fe2000f8e023f */
[----:B------:R-:W-:Y:S01]  /*f5a0*/  IMAD.MOV.U32 R3, RZ, RZ, R14 ;  /* 0x000000ffff037224 */ /* 0x000fe200078e000e */
[----:B------:R-:W-:Y:S01]  /*f5b0*/  UIMAD.WIDE.U32 UR6, UR43, UR8, UR6 ;  /* 0x000000082b0672a5 */ /* 0x000fe2000f8e0006 */
[----:B------:R-:W5:Y:S01]  /*f5c0*/  LD.E.128 R84, desc[UR52][R84.64] ;  /* 0x0000003454547980 */ /* 0x000f62000c101d00 */
[----:B--2---:R-:W-:Y:S01]  /*f5d0*/  @P2 SHF.R.U32.HI R3, RZ, R11, R0 ;  /* 0x0000000bff032219 */ /* 0x004fe20000011600 */
[----:B------:R-:W-:Y:S01]  /*f5e0*/  UIMAD UR5, UR43, UR9, UR5 ;  /* 0x000000092b0572a4 */ /* 0x000fe2000f8e0205 */
[----:B------:R-:W-:Y:S01]  /*f5f0*/  LOP3.LUT R10, R13, 0x10, R8, 0xe2, !PT ;  /* 0x000000100d0a7812 */ /* 0x000fe200078ee208 */
[----:B------:R-:W5:Y:S01]  /*f600*/  LD.E.128 R88, desc[UR52][R88.64] ;  /* 0x0000003458587980 */ /* 0x000f62000c101d00 */
[----:B------:R-:W-:Y:S01]  /*f610*/  SHF.R.S32.HI R11, RZ, 0x1f, R3 ;  /* 0x0000001fff0b7819 */ /* 0x000fe20000011403 */
[----:B------:R-:W-:Y:S01]  /*f620*/  UIADD3 UR5, UR7, UR5, URZ ;  /* 0x0000000507057290 */ /* 0x000fe2000fffe03f */
[----:B------:R-:W-:Y:S01]  /*f630*/  ISETP.GE.AND P0, PT, R186, UR10, PT ;  /* 0x0000000aba007c0c */ /* 0x000fe2000bf06270 */
[----:B------:R-:W-:Y:S01]  /*f640*/  IMAD.U32 R8, RZ, RZ, UR6 ;  /* 0x00000006ff087e24 */ /* 0x000fe2000f8e00ff */
[----:B------:R-:W-:Y:S01]  /*f650*/  IADD3 R13, -R3, RZ, RZ ;  /* 0x000000ff030d7210 */ /* 0x000fe20007ffe1ff */
[----:B------:R-:W-:Y:S01]  /*f660*/  IMAD.U32 R9, RZ, RZ, UR7 ;  /* 0x00000007ff097e24 */ /* 0x000fe2000f8e00ff */
[----:B------:R-:W-:Y:S01]  /*f670*/  ULDC.64 UR6, c[0x0][0xae0] ;  /* 0x0002b80000067ab9 */ /* 0x000fe20000000a00 */
[----:B------:R-:W-:Y:S01]  /*f680*/  SEL R0, RZ, 0xffffffff, P0 ;  /* 0xffffffffff007807 */ /* 0x000fe20000000000 */
[----:B------:R-:W-:Y:S01]  /*f690*/  IMAD R12, R11, UR6, RZ ;  /* 0x000000060b0c7c24 */ /* 0x000fe2000f8e02ff */
[----:B------:R-:W5:Y:S01]  /*f6a0*/  LD.E.128 R92, desc[UR52][R92.64] ;  /* 0x000000345c5c7980 */ /* 0x000f62000c101d00 */
[----:B------:R-:W-:Y:S01]  /*f6b0*/  IMAD R11, R15, R13, R14 ;  /* 0x0000000d0f0b7224 */ /* 0x000fe200078e020e */
[----:B------:R-:W-:Y:S01]  /*f6c0*/  ISETP.GE.AND P0, PT, R215, UR10, PT ;  /* 0x0000000ad7007c0c */ /* 0x000fe2000bf06270 */
[----:B------:R-:W-:Y:S01]  /*f6d0*/  IMAD.U32 R9, RZ, RZ, UR5 ;  /* 0x00000005ff097e24 */ /* 0x000fe2000f8e00ff */
[----:B------:R-:W-:Y:S01]  /*f6e0*/  @!PT LDS RZ, [RZ] ;  /* 0x00000000fffff984 */ /* 0x000fe20000000800 */
[----:B------:R-:W-:Y:S01]  /*f6f0*/  @!PT LDS RZ, [RZ] ;  /* 0x00000000fffff984 */ /* 0x000fe20000000800 */
[----:B------:R-:W-:Y:S01]  /*f700*/  @!PT LDS RZ, [RZ] ;  /* 0x00000000fffff984 */ /* 0x000fe20000000800 */
[----:B------:R-:W-:Y:S01]  /*f710*/  @!PT LDS RZ, [RZ] ;  /* 0x00000000fffff984 */ /* 0x000fe20000000800 */
[----:B------:R1:W-:Y:S06]  /*f720*/  MEMBAR.ALL.CTA ;  /* 0x0000000000007992 */ /* 0x0003ec0000008000 */
[----:B-1----:R-:W1:Y:S01]  /*f730*/  FENCE.VIEW.ASYNC.S ;  /* 0x00000000000073c6 */ /* 0x002e620000000000 */
[----:B0-----:R-:W-:Y:S01]  /*f740*/  IMAD.SHL.U32 R21, R0, 0x20, RZ ;  /* 0x0000002000157824 */ /* 0x001fe200078e00ff */
[----:B------:R-:W-:Y:S01]  /*f750*/  SHF.R.S32.HI R0, RZ, 0x1f, R11 ;  /* 0x0000001fff007819 */ /* 0x000fe2000001140b */
[C---:B------:R-:W-:Y:S01]  /*f760*/  IMAD R13, R3.reuse, UR7, R12 ;  /* 0x00000007030d7c24 */ /* 0x040fe2000f8e020c */
[----:B------:R-:W-:Y:S01]  /*f770*/  ULDC UR8, c[0x0][0xa88] ;  /* 0x0002a20000087ab9 */ /* 0x000fe20000000800 */
[----:B------:R-:W-:Y:S01]  /*f780*/  IMAD.WIDE.U32 R8, R3, UR6, R8 ;  /* 0x0000000603087c25 */ /* 0x000fe2000f8e0008 */
[----:B------:R-:W-:Y:S01]  /*f790*/  ULDC.64 UR6, c[0x0][0xad8] ;  /* 0x0002b60000067ab9 */ /* 0x000fe20000000a00 */
[----:B------:R-:W-:Y:S01]  /*f7a0*/  SEL R3, RZ, 0x40, P0 ;  /* 0x00000040ff037807 */ /* 0x000fe20000000000 */
[----:B------:R-:W-:Y:S01]  /*f7b0*/  UIADD3 UR5, UR42, 0x28c20, URZ ;  /* 0x00028c202a057890 */ /* 0x000fe2000fffe03f */
[----:B------:R-:W-:Y:S01]  /*f7c0*/  IMAD.IADD R9, R9, 0x1, R13 ;  /* 0x0000000109097824 */ /* 0x000fe200078e020d */
[----:B------:R-:W-:Y:S01]  /*f7d0*/  ISETP.GE.AND P0, PT, R214, UR10, PT ;  /* 0x0000000ad6007c0c */ /* 0x000fe2000bf06270 */
[----:B------:R-:W-:Y:S01]  /*f7e0*/  IMAD R0, R0, UR6, RZ ;  /* 0x0000000600007c24 */ /* 0x000fe2000f8e02ff */
[----:B------:R-:W-:Y:S01]  /*f7f0*/  UPRMT UR5, URZ, 0x654, UR5 ;  /* 0x000006543f057896 */ /* 0x000fe20008000005 */
[----:B------:R-:W-:Y:S01]  /*f800*/  VIADD R28, R212, UR44 ;  /* 0x0000002cd41c7c36 */ /* 0x000fe20008000000 */
[----:B------:R-:W-:Y:S01]  /*f810*/  LOP3.LUT R10, R21, 0x20, R10, 0xe2, !PT ;  /* 0x00000020150a7812 */ /* 0x000fe200078ee20a */
[----:B------:R-:W-:Y:S01]  /*f820*/  IMAD R29, R15, UR8, RZ ;  /* 0x000000080f1d7c24 */ /* 0x000fe2000f8e02ff */
[----:B------:R-:W-:Y:S01]  /*f830*/  BSSY B1, `(.L_x_4973) ;  /* 0x000002e000017945 */ /* 0x000fe20003800000 */
[C---:B------:R-:W-:Y:S01]  /*f840*/  IMAD R13, R11.reuse, UR7, R0 ;  /* 0x000000070b0d7c24 */ /* 0x040fe2000f8e0200 */
[----:B------:R-:W-:Y:S01]  /*f850*/  SEL R0, RZ, 0x80, P0 ;  /* 0x00000080ff007807 */ /* 0x000fe20000000000 */
[----:B------:R-:W-:Y:S01]  /*f860*/  IMAD.WIDE.U32 R8, R11, UR6, R8 ;  /* 0x000000060b087c25 */ /* 0x000fe2000f8e0008 */
[----:B------:R-:W-:Y:S01]  /*f870*/  ISETP.GE.AND P0, PT, R28, R29, PT ;  /* 0x0000001d1c00720c */ /* 0x000fe20003f06270 */
[----:B------:R-:W-:Y:S01]  /*f880*/  ULDC.64 UR6, c[0x0][0xa80] ;  /* 0x0002a00000067ab9 */ /* 0x000fe20000000a00 */
[----:B------:R-:W-:Y:S01]  /*f890*/  LOP3.LUT R3, R10, R3, RZ, 0xfc, !PT ;  /* 0x000000030a037212 */ /* 0x000fe200078efcff */
        /* <DEDUP_REMOVED lines=39> */
.L_x_4974:
[----:B------:R-:W-:Y:S05]  /*fb10*/  BSYNC B1 ;  /* 0x0000000000017941 */ /* 0x000fea0003800000 */
.L_x_4973:
[----:B---3--:R-:W-:Y:S01]  /*fb20*/  VIADD R8, R28, 0x20 ;  /* 0x000000201c087836 */ /* 0x008fe20000000000 */
[----:B--2---:R4:W2:Y:S04]  /*fb30*/  SHFL.IDX PT, R11, R27, 0x1, 0x181f ;  /* 0x00381f001b0b7f89 */ /* 0x0048a800000e0000 */
[----:B------:R-:W-:Y:S01]  /*fb40*/  ISETP.GE.AND P0, PT, R8, R29, PT ;  /* 0x0000001d0800720c */ /* 0x000fe20003f06270 */
[----:B-1----:R4:W1:-:S12]  /*fb50*/  SHFL.IDX PT, R10, R26, 0x1, 0x181f ;  /* 0x00381f001a0a7f89 */ /* 0x00285800000e0000 */
[----:B----4-:R-:W-:Y:S05]  /*fb60*/  @P0 BRA `(.L_x_4975) ;  /* 0x0000000c00800947 */ /* 0x010fea0003800000 */
[----:B------:R-:W-:Y:S02]  /*fb70*/  ISETP.GE.AND P0, PT, R184, UR10, PT ;  /* 0x0000000ab8007c0c */ /* 0x000fe4000bf06270 */
[----:B------:R-:W-:Y:S02]  /*fb80*/  ISETP.GE.AND P5, PT, R190, UR10, PT ;  /* 0x0000000abe007c0c */ /* 0x000fe4000bfa6270 */
[----:B------:R-:W-:Y:S02]  /*fb90*/  ISETP.GE.AND P3, PT, R189, UR10, PT ;  /* 0x0000000abd007c0c */ /* 0x000fe4000bf66270 */
[----:B------:R-:W-:Y:S02]  /*fba0*/  ISETP.GE.AND P2, PT, R188, UR10, PT ;  /* 0x0000000abc007c0c */ /* 0x000fe4000bf46270 */
[----:B------:R-:W-:-:S05]  /*fbb0*/  ISETP.GE.AND P1, PT, R187, UR10, PT ;  /* 0x0000000abb007c0c */ /* 0x000fca000bf26270 */
[----:B-12---:R-:W-:Y:S02]  /*fbc0*/  @!P0 IMAD.WIDE R8, R184, 0x2, R10 ;  /* 0x00000002b8088825 */ /* 0x006fe400078e020a */
[-C--:B------:R-:W-:Y:S02]  /*fbd0*/  @!P5 LEA R12, P4, R190, R10.reuse, 0x1 ;  /* 0x0000000abe0cd211 */ /* 0x080fe400078808ff */
[----:B------:R-:W-:Y:S01]  /*fbe0*/  @!P3 LEA R14, P6, R189, R10, 0x1 ;  /* 0x0000000abd0eb211 */ /* 0x000fe200078c08ff */
[----:B-----5:R1:W-:Y:S01]  /*fbf0*/  @!P0 ST.E.128 desc[UR52][R8.64], R4 ;  /* 0x0000000408008985 */ /* 0x0203e2000c101d34 */
        /* <DEDUP_REMOVED lines=8> */
[----:B-1----:R-:W-:-:S03]  /*fc80*/  @!P1 LEA R4, P6, R187, R10, 0x1 ;  /* 0x0000000abb049211 */ /* 0x002fc600078c08ff */
        /* <DEDUP_REMOVED lines=15> */
.L_x_4971:
[----:B------:R-:W0:Y:S01]  /*fd80*/  LDC R10, c[0x0][0xbe8] ;  /* 0x0002fa00ff0a7b82 */ /* 0x000e220000000800 */
[----:B------:R-:W1:Y:S01]  /*fd90*/  S2R R6, SR_TID.X ;  /* 0x0000000000067919 */ /* 0x000e620000002100 */
[----:B------:R-:W-:Y:S01]  /*fda0*/  ULDC UR12, c[0x0][0xac8] ;  /* 0x0002b200000c7ab9 */ /* 0x000fe20000000800 */
[----:B------:R-:W-:Y:S01]  /*fdb0*/  USHF.R.S32.HI UR8, URZ, 0x1f, UR45 ;  /* 0x0000001f3f087899 */ /* 0x000fe2000801142d */
[----:B------:R-:W-:Y:S01]  /*fdc0*/  BSSY B1, `(.L_x_4976) ;  /* 0x0000031000017945 */ /* 0x000fe20003800000 */
[----:B------:R-:W-:Y:S01]  /*fdd0*/  USHF.R.S32.HI UR9, URZ, 0x1f, UR43 ;  /* 0x0000001f3f097899 */ /* 0x000fe2000801142b */
[----:B------:R-:W-:Y:S01]  /*fde0*/  ISETP.GE.AND P1, PT, R190, UR12, PT ;  /* 0x0000000cbe007c0c */ /* 0x000fe2000bf26270 */
[----:B------:R-:W-:Y:S01]  /*fdf0*/  IMAD R8, R211, 0x20, R212 ;  /* 0x00000020d3087824 */ /* 0x000fe200078e02d4 */
[----:B0-----:R-:W-:Y:S02]  /*fe00*/  ISETP.NE.AND P0, PT, R10, 0x1, PT ;  /* 0x000000010a00780c */ /* 0x001fe40003f05270 */
[----:B-1----:R-:W-:-:S11]  /*fe10*/  IADD3 R0, R6, -0x80, RZ ;  /* 0xffffff8006007810 */ /* 0x002fd60007ffe0ff */
[----:B------:R-:W0:Y:S01]  /*fe20*/  @P0 LDC R9, c[0x0][0xbec] ;  /* 0x0002fb00ff090b82 */ /* 0x000e220000000800 */
[----:B------:R-:W-:-:S07]  /*fe30*/  ISETP.GE.AND P2, PT, R0, 0x40, PT ;  /* 0x000000400000780c */ /* 0x000fce0003f46270 */
[----:B------:R-:W1:Y:S06]  /*fe40*/  @P0 LDC R11, c[0x0][0xbf0] ;  /* 0x0002fc00ff0b0b82 */ /* 0x000e6c0000000800 */
[----:B------:R-:W-:Y:S05]  /*fe50*/  @P2 BRA `(.L_x_4977) ;  /* 0x00000000009c2947 */ /* 0x000fea0003800000 */
[----:B------:R-:W2:Y:S01]  /*fe60*/  LDC R5, c[0x0][0xbe8] ;  /* 0x0002fa00ff057b82 */ /* 0x000ea20000000800 */
[----:B------:R-:W-:Y:S01]  /*fe70*/  IMAD.U32 R7, RZ, RZ, UR44 ;  /* 0x0000002cff077e24 */ /* 0x000fe2000f8e00ff */
[----:B------:R-:W-:-:S04]  /*fe80*/  ULDC UR5, c[0x0][0xa88] ;  /* 0x0002a20000057ab9 */ /* 0x000fc80000000800 */
[----:B------:R-:W-:Y:S01]  /*fe90*/  IADD3 R6, R7, -0x80, R6 ;  /* 0xffffff8007067810 */ /* 0x000fe20007ffe006 */
[----:B--2---:R-:W-:-:S05]  /*fea0*/  IMAD R3, R5, UR5, RZ ;  /* 0x0000000505037c24 */ /* 0x004fca000f8e02ff */
[----:B------:R-:W-:-:S13]  /*feb0*/  ISETP.GE.AND P2, PT, R6, R3, PT ;  /* 0x000000030600720c */ /* 0x000fda0003f46270 */
[----:B------:R-:W-:Y:S05]  /*fec0*/  @P2 BRA `(.L_x_4977) ;  /* 0x0000000000802947 */ /* 0x000fea0003800000 */
[----:B------:R-:W-:Y:S01]  /*fed0*/  ISETP.NE.AND P2, PT, R5, 0x1, PT ;  /* 0x000000010500780c */ /* 0x000fe20003f45270 */
[----:B------:R-:W-:Y:S01]  /*fee0*/  ULDC.64 UR10, c[0x0][0xb90] ;  /* 0x0002e400000a7ab9 */ /* 0x000fe20000000a00 */
[----:B------:R-:W-:Y:S01]  /*fef0*/  IMAD.MOV.U32 R4, RZ, RZ, R6 ;  /* 0x000000ffff047224 */ /* 0x000fe200078e0006 */
[----:B------:R-:W-:Y:S02]  /*ff00*/  UIMAD UR5, UR8, UR10, URZ ;  /* 0x0000000a080572a4 */ /* 0x000fe4000f8e023f */
[----:B------:R-:W-:Y:S02]  /*ff10*/  UIMAD.WIDE.U32 UR6, UR45, UR10, URZ ;  /* 0x0000000a2d0672a5 */ /* 0x000fe4000f8e003f */
[----:B------:R-:W-:-:S03]  /*ff20*/  UIMAD UR5, UR45, UR11, UR5 ;  /* 0x0000000b2d0572a4 */ /* 0x000fc6000f8e0205 */
[----:B------:R-:W-:Y:S01]  /*ff30*/  ULDC.64 UR10, c[0x0][0xb98] ;  /* 0x0002e600000a7ab9 */ /* 0x000fe20000000a00 */
[----:B------:R-:W-:Y:S02]  /*ff40*/  UIADD3 UR7, UR7, UR5, URZ ;  /* 0x0000000507077290 */ /* 0x000fe4000fffe03f */
[----:B------:R-:W2:Y:S01]  /*ff50*/  @P2 LDC R3, c[0x0][0xbec] ;  /* 0x0002fb00ff032b82 */ /* 0x000ea20000000800 */
[----:B------:R-:W-:Y:S02]  /*ff60*/  UIMAD UR5, UR9, UR10, URZ ;  /* 0x0000000a090572a4 */ /* 0x000fe4000f8e023f */
[----:B------:R-:W-:Y:S02]  /*ff70*/  UIMAD.WIDE.U32 UR6, UR43, UR10, UR6 ;  /* 0x0000000a2b0672a5 */ /* 0x000fe4000f8e0006 */
[----:B------:R-:W-:-:S03]  /*ff80*/  UIMAD UR5, UR43, UR11, UR5 ;  /* 0x0000000b2b0572a4 */ /* 0x000fc6000f8e0205 */
[----:B------:R-:W3:Y:S01]  /*ff90*/  @P2 LDC R7, c[0x0][0xbf0] ;  /* 0x0002fc00ff072b82 */ /* 0x000ee20000000800 */
[----:B------:R-:W-:Y:S01]  /*ffa0*/  ULDC.64 UR10, c[0x0][0xb88] ;  /* 0x0002e200000a7ab9 */ /* 0x000fe20000000a00 */
[----:B--2---:R-:W-:-:S05]  /*ffb0*/  @P2 IMAD.HI.U32 R0, R6, R3, RZ ;  /* 0x0000000306002227 */ /* 0x004fca00078e00ff */
[----:B---3--:R-:W-:-:S05]  /*ffc0*/  @P2 SHF.R.U32.HI R4, RZ, R7, R0 ;  /* 0x00000007ff042219 */ /* 0x008fca0000011600 */
[----:B------:R-:W-:-:S04]  /*ffd0*/  IMAD.MOV R3, RZ, RZ, -R4 ;  /* 0x000000ffff037224 */ /* 0x000fc800078e0a04 */
[----:B------:R-:W-:Y:S01]  /*ffe0*/  IMAD R3, R5, R3, R6 ;  /* 0x0000000305037224 */ /* 0x000fe200078e0206 */
[----:B------:R-:W-:Y:S01]  /*fff0*/  SHF.R.S32.HI R5, RZ, 0x1f, R4 ;  /* 0x0000001fff057819 */ /* 0x000fe20000011404 */
[----:B------:R-:W-:Y:S01]  /*10000*/  IMAD.U32 R6, RZ, RZ, UR5 ;  /* 0x00000005ff067e24 */ /* 0x000fe2000f8e00ff */
[----:B------:R-:W-:Y:S02]  /*10010*/  IADD3 R4, P2, R4, UR6, RZ ;  /* 0x0000000604047c10 */ /* 0x000fe4000ff5e0ff */
[----:B------:R-:W-:Y:S02]  /*10020*/  SHF.R.S32.HI R0, RZ, 0x1f, R3 ;  /* 0x0000001fff007819 */ /* 0x000fe40000011403 */
[----:B------:R-:W-:Y:S01]  /*10030*/  IADD3.X R5, R5, UR7, R6, P2, !PT ;  /* 0x0000000705057c10 */ /* 0x000fe200097fe406 */
[----:B------:R-:W-:Y:S02]  /*10040*/  ULDC.64 UR6, c[0x0][0xb50] ;  /* 0x0002d40000067ab9 */ /* 0x000fe40000000a00 */
[----:B------:R-:W-:-:S02]  /*10050*/  IMAD R0, R0, UR10, RZ ;  /* 0x0000000a00007c24 */ /* 0x000fc4000f8e02ff */
[----:B------:R-:W-:-:S04]  /*10060*/  IMAD.WIDE.U32 R4, R3, UR10, R4 ;  /* 0x0000000a03047c25 */ /* 0x000fc8000f8e0004 */
[----:B------:R-:W-:Y:S01]  /*10070*/  IMAD R7, R3, UR11, R0 ;  /* 0x0000000b03077c24 */ /* 0x000fe2000f8e0200 */
[----:B------:R-:W-:-:S04]  /*10080*/  LEA R6, P2, R4, UR6, 0x2 ;  /* 0x0000000604067c11 */ /* 0x000fc8000f8410ff */
[----:B------:R-:W-:-:S04]  /*10090*/  IADD3 R3, R5, R7, RZ ;  /* 0x0000000705037210 */ /* 0x000fc80007ffe0ff */
[----:B------:R-:W-:Y:S01]  /*100a0*/  LEA.HI.X R7, R4, UR7, R3, 0x2, P2 ;  /* 0x0000000704077c11 */ /* 0x000fe200090f1403 */
[----:B------:R-:W-:-:S05]  /*100b0*/  IMAD.MOV.U32 R3, RZ, RZ, -0x800000 ;  /* 0xff800000ff037424 */ /* 0x000fca00078e00ff */
[----:B------:R2:W-:Y:S02]  /*100c0*/  STG.E desc[UR52][R6.64], R3 ;  /* 0x0000000306007986 */ /* 0x0005e4000c101934 */
.L_x_4977:
[----:B------:R-:W-:Y:S05]  /*100d0*/  BSYNC B1 ;  /* 0x0000000000017941 */ /* 0x000fea0003800000 */
.L_x_4976:
[----:B--2---:R-:W-:Y:S01]  /*100e0*/  SEL R3, RZ, 0xffffffff, P1 ;  /* 0xffffffffff037807 */ /* 0x004fe20000800000 */
[----:B------:R-:W-:Y:S01]  /*100f0*/  ULDC.64 UR10, c[0x0][0xae8] ;  /* 0x0002ba00000a7ab9 */ /* 0x000fe20000000a00 */
[----:B------:R-:W-:Y:S01]  /*10100*/  ISETP.GE.AND P2, PT, R184, UR12, PT ;  /* 0x0000000cb8007c0c */ /* 0x000fe2000bf46270 */
[----:B------:R-:W-:Y:S01]  /*10110*/  UIMAD UR5, UR8, UR10, URZ ;  /* 0x0000000a080572a4 */ /* 0x000fe2000f8e023f */
[----:B------:R-:W-:Y:S01]  /*10120*/  VIADD R8, R8, UR44 ;  /* 0x0000002c08087c36 */ /* 0x000fe20008000000 */
[----:B------:R-:W-:Y:S01]  /*10130*/  ISETP.GE.AND P1, PT, R189, UR12, PT ;  /* 0x0000000cbd007c0c */ /* 0x000fe2000bf26270 */
[----:B------:R-:W-:Y:S01]  /*10140*/  IMAD.SHL.U32 R3, R3, 0x2, RZ ;  /* 0x0000000203037824 */ /* 0x000fe200078e00ff */
[----:B------:R-:W-:Y:S01]  /*10150*/  SEL R0, RZ, 0x1, P2 ;  /* 0x00000001ff007807 */ /* 0x000fe20001000000 */
[----:B------:R-:W-:Y:S01]  /*10160*/  UIMAD.WIDE.U32 UR6, UR45, UR10, URZ ;  /* 0x0000000a2d0672a5 */ /* 0x000fe2000f8e003f */
[----:B------:R-:W-:Y:S01]  /*10170*/  SEL R5, RZ, 0xffffffff, P1 ;  /* 0xffffffffff057807 */ /* 0x000fe20000800000 */
[----:B------:R-:W-:Y:S01]  /*10180*/  UIMAD UR5, UR45, UR11, UR5 ;  /* 0x0000000b2d0572a4 */ /* 0x000fe2000f8e0205 */
[----:B------:R-:W-:Y:S01]  /*10190*/  LOP3.LUT R4, R3, 0x2, R0, 0xe2, !PT ;  /* 0x0000000203047812 */ /* 0x000fe200078ee200 */
[----:B0-----:R-:W-:Y:S01]  /*101a0*/  @P0 IMAD.HI.U32 R0, R8, R9, RZ ;  /* 0x0000000908000227 */ /* 0x001fe200078e00ff */
[----:B------:R-:W-:Y:S01]  /*101b0*/  ULDC.64 UR10, c[0x0][0xaf0] ;  /* 0x0002bc00000a7ab9 */ /* 0x000fe20000000a00 */
[----:B------:R-:W-:Y:S01]  /*101c0*/  ISETP.GE.AND P1, PT, R188, UR12, PT ;  /* 0x0000000cbc007c0c */ /* 0x000fe2000bf26270 */
[----:B------:R-:W-:Y:S01]  /*101d0*/  UIADD3 UR7, UR7, UR5, URZ ;  /* 0x0000000507077290 */ /* 0x000fe2000fffe03f */
[----:B------:R-:W-:Y:S01]  /*101e0*/  IMAD.MOV.U32 R3, RZ, RZ, R8 ;  /* 0x000000ffff037224 */ /* 0x000fe200078e0008 */
[----:B------:R-:W-:Y:S01]  /*101f0*/  UIMAD UR5, UR9, UR10, URZ ;  /* 0x0000000a090572a4 */ /* 0x000fe2000f8e023f */
[----:B------:R-:W-:Y:S01]  /*10200*/  IMAD.SHL.U32 R5, R5, 0x4, RZ ;  /* 0x0000000405057824 */ /* 0x000fe200078e00ff */
[----:B-1----:R-:W-:Y:S01]  /*10210*/  @P0 SHF.R.U32.HI R3, RZ, R11, R0 ;  /* 0x0000000bff030219 */ /* 0x002fe20000011600 */
[----:B------:R-:W-:Y:S01]  /*10220*/  UIMAD.WIDE.U32 UR6, UR43, UR10, UR6 ;  /* 0x0000000a2b0672a5 */ /* 0x000fe2000f8e0006 */
[----:B------:R-:W-:Y:S01]  /*10230*/  SEL R0, RZ, 0xffffffff, P1 ;  /* 0xffffffffff007807 */ /* 0x000fe20000800000 */
[----:B------:R-:W-:Y:S01]  /*10240*/  UIMAD UR5, UR43, UR11, UR5 ;  /* 0x0000000b2b0572a4 */ /* 0x000fe2000f8e0205 */
[----:B------:R-:W-:Y:S01]  /*10250*/  LOP3.LUT R4, R5, 0x4, R4, 0xe2, !PT ;  /* 0x0000000405047812 */ /* 0x000fe200078ee204 */
[--C-:B------:R-:W-:Y:S01]  /*10260*/  IMAD.MOV R7, RZ, RZ, -R3.reuse ;  /* 0x000000ffff077224 */ /* 0x100fe200078e0a03 */
[----:B------:R-:W-:Y:S01]  /*10270*/  SHF.L.U32 R11, R0, 0x3, RZ ;  /* 0x00000003000b7819 */ /* 0x000fe200000006ff */
[----:B------:R-:W-:Y:S01]  /*10280*/  UIADD3 UR5, UR7, UR5, URZ ;  /* 0x0000000507057290 */ /* 0x000fe2000fffe03f */
[----:B------:R-:W-:Y:S01]  /*10290*/  SHF.R.S32.HI R0, RZ, 0x1f, R3 ;  /* 0x0000001fff007819 */ /* 0x000fe20000011403 */
[----:B------:R-:W-:Y:S01]  /*102a0*/  IMAD.U32 R5, RZ, RZ, UR7 ;  /* 0x00000007ff057e24 */ /* 0x000fe2000f8e00ff */
[----:B------:R-:W-:Y:S01]  /*102b0*/  LOP3.LUT R11, R11, 0x8, R4, 0xe2, !PT ;  /* 0x000000080b0b7812 */ /* 0x000fe200078ee204 */
[----:B------:R-:W-:Y:S01]  /*102c0*/  IMAD.U32 R4, RZ, RZ, UR6 ;  /* 0x00000006ff047e24 */ /* 0x000fe2000f8e00ff */
[----:B------:R-:W-:Y:S01]  /*102d0*/  ULDC.64 UR6, c[0x0][0xae0] ;  /* 0x0002b80000067ab9 */ /* 0x000fe20000000a00 */
[----:B------:R-:W-:Y:S01]  /*102e0*/  IMAD R7, R10, R7, R8 ;  /* 0x000000070a077224 */ /* 0x000fe200078e0208 */
[----:B------:R-:W-:Y:S01]  /*102f0*/  ISETP.GE.AND P1, PT, R187, UR12, PT ;  /* 0x0000000cbb007c0c */ /* 0x000fe2000bf26270 */
[----:B------:R-:W-:Y:S01]  /*10300*/  IMAD.U32 R5, RZ, RZ, UR5 ;  /* 0x00000005ff057e24 */ /* 0x000fe2000f8e00ff */
[----:B------:R-:W-:Y:S01]  /*10310*/  ISETP.GE.AND P0, PT, R186, UR12, PT ;  /* 0x0000000cba007c0c */ /* 0x000fe2000bf06270 */
[----:B------:R-:W-:Y:S01]  /*10320*/  IMAD R6, R0, UR6, RZ ;  /* 0x0000000600067c24 */ /* 0x000fe2000f8e02ff */
[----:B------:R-:W-:Y:S01]  /*10330*/  SHF.R.S32.HI R0, RZ, 0x1f, R7 ;  /* 0x0000001fff007819 */ /* 0x000fe20000011407 */
[C---:B------:R-:W-:Y:S01]  /*10340*/  IMAD.WIDE.U32 R4, R3.reuse, UR6, R4 ;  /* 0x0000000603047c25 */ /* 0x040fe2000f8e0004 */
[----:B------:R-:W-:Y:S01]  /*10350*/  SEL R8, RZ, 0xffffffff, P1 ;  /* 0xffffffffff087807 */ /* 0x000fe20000800000 */
[----:B------:R-:W-:Y:S01]  /*10360*/  ULDC UR5, c[0x0][0xa88] ;  /* 0x0002a20000057ab9 */ /* 0x000fe20000000800 */
[----:B------:R-:W-:Y:S01]  /*10370*/  SEL R12, RZ, 0xffffffff, P0 ;  /* 0xffffffffff0c7807 */ /* 0x000fe20000000000 */
[----:B------:R-:W-:Y:S01]  /*10380*/  IMAD R9, R3, UR7, R6 ;  /* 0x0000000703097c24 */ /* 0x000fe2000f8e0206 */
[----:B------:R-:W-:Y:S01]  /*10390*/  ULDC.64 UR6, c[0x0][0xad8] ;  /* 0x0002b60000067ab9 */ /* 0x000fe20000000a00 */
[----:B------:R-:W-:Y:S01]  /*103a0*/  VIADD R26, R212, UR44 ;  /* 0x0000002cd41a7c36 */ /* 0x000fe20008000000 */
[----:B------:R-:W-:Y:S01]  /*103b0*/  ISETP.GE.AND P0, PT, R215, UR12, PT ;  /* 0x0000000cd7007c0c */ /* 0x000fe2000bf06270 */
[----:B------:R-:W-:Y:S01]  /*103c0*/  IMAD R0, R0, UR6, RZ ;  /* 0x0000000600007c24 */ /* 0x000fe2000f8e02ff */
[----:B------:R-:W-:Y:S01]  /*103d0*/  SHF.L.U32 R12, R12, 0x5, RZ ;  /* 0x000000050c0c7819 */ /* 0x000fe200000006ff */
[----:B------:R-:W-:Y:S01]  /*103e0*/  IMAD.IADD R5, R5, 0x1, R9 ;  /* 0x0000000105057824 */ /* 0x000fe200078e0209 */
[----:B------:R-:W-:Y:S01]  /*103f0*/  ISETP.GE.AND P2, PT, R214, UR12, PT ;  /* 0x0000000cd6007c0c */ /* 0x000fe2000bf46270 */
[----:B------:R-:W-:Y:S01]  /*10400*/  IMAD R25, R10, UR5, RZ ;  /* 0x000000050a197c24 */ /* 0x000fe2000f8e02ff */
[----:B------:R-:W-:Y:S01]  /*10410*/  BSSY B1, `(.L_x_4978) ;  /* 0x0000031000017945 */ /* 0x000fe20003800000 */
[----:B------:R-:W-:-:S02]  /*10420*/  IMAD.SHL.U32 R8, R8, 0x10, RZ ;  /* 0x0000001008087824 */ /* 0x000fc400078e00ff */
[C---:B------:R-:W-:Y:S01]  /*10430*/  IMAD R3, R7.reuse, UR7, R0 ;  /* 0x0000000707037c24 */ /* 0x040fe2000f8e0200 */
[----:B------:R-:W-:Y:S01]  /*10440*/  SEL R0, RZ, 0x40, P0 ;  /* 0x00000040ff007807 */ /* 0x000fe20000000000 */
[----:B------:R-:W-:Y:S01]  /*10450*/  IMAD.WIDE.U32 R4, R7, UR6, R4 ;  /* 0x0000000607047c25 */ /* 0x000fe2000f8e0004 */
[----:B------:R-:W-:Y:S01]  /*10460*/  ISETP.GE.AND P0, PT, R26, R25, PT ;  /* 0x000000191a00720c */ /* 0x000fe20003f06270 */
[----:B------:R-:W-:Y:S01]  /*10470*/  ULDC.64 UR6, c[0x0][0xa80] ;  /* 0x0002a00000067ab9 */ /* 0x000fe20000000a00 */
[----:B------:R-:W-:Y:S01]  /*10480*/  LOP3.LUT R11, R8, 0x10, R11, 0xe2, !PT ;  /* 0x00000010080b7812 */ /* 0x000fe200078ee20b */
[----:B------:R-:W-:Y:S01]  /*10490*/  IMAD.IADD R3, R5, 0x1, R3 ;  /* 0x0000000105037824 */ /* 0x000fe200078e0203 */
[----:B------:R-:W-:Y:S02]  /*104a0*/  LEA R20, P1, R4, UR6, 0x1 ;  /* 0x0000000604147c11 */ /* 0x000fe4000f8208ff */
[----:B------:R-:W-:Y:S02]  /*104b0*/  LOP3.LUT R11, R12, 0x20, R11, 0xe2, !PT ;  /* 0x000000200c0b7812 */ /* 0x000fe400078ee20b */
[----:B------:R-:W-:Y:S01]  /*104c0*/  LEA.HI.X R3, R4, UR7, R3, 0x1, P1 ;  /* 0x0000000704037c11 */ /* 0x000fe200088f0c03 */
[----:B------:R0:W1:Y:S01]  /*104d0*/  SHFL.IDX PT, R6, R20, RZ, 0x181f ;  /* 0x00181fff14067589 */ /* 0x00006200000e0000 */
[----:B------:R-:W-:-:S02]  /*104e0*/  LOP3.LUT R21, R11, R0, RZ, 0xfc, !PT ;  /* 0x000000000b157212 */ /* 0x000fc400078efcff */
[----:B------:R-:W-:Y:S01]  /*104f0*/  SEL R0, RZ, 0x80, P2 ;  /* 0x00000080ff007807 */ /* 0x000fe20001000000 */
[----:B------:R0:W2:Y:S03]  /*10500*/  SHFL.IDX PT, R7, R3, RZ, 0x181f ;  /* 0x00181fff03077589 */ /* 0x0000a600000e0000 */
        /* <DEDUP_REMOVED lines=33> */
.L_x_4979:
[----:B------:R-:W-:Y:S05]  /*10720*/  BSYNC B1 ;  /* 0x0000000000017941 */ /* 0x000fea0003800000 */
.L_x_4978:
        /* <DEDUP_REMOVED lines=36> */
.L_x_4975:
[----:B------:R-:W-:Y:S05]  /*10970*/  BSYNC B0 ;  /* 0x0000000000007941 */ /* 0x000fea0003800000 */
.L_x_4970:
[----:B------:R-:W-:Y:S02]  /*10980*/  ULDC UR5, c[0x0][0xc38] ;  /* 0x00030e0000057ab9 */ /* 0x000fe40000000800 */
[----:B------:R-:W-:-:S06]  /*10990*/  UISETP.GE.AND UP0, UPT, UR4, UR5, UPT ;  /* 0x000000050400728c */ /* 0x000fcc000bf06270 */
[----:B------:R-:W-:-:S13]  /*109a0*/  PLOP3.LUT P0, PT, PT, PT, UP0, 0x80, 0x0 ;  /* 0x000000000000781c */ /* 0x000fda0003f0f008 */
[----:B------:R-:W-:Y:S05]  /*109b0*/  @!P0 BRA `(.L_x_4980) ;  /* 0xffffff04005c8947 */ /* 0x000fea000383ffff */
[----:B------:R-:W-:Y:S05]  /*109c0*/  EXIT ;  /* 0x000000000000794d */ /* 0x000fea0003800000 */
.L_x_4864:
[----:B------:R-:W-:-:S08]  /*109d0*/  NOP ;  /* 0x0000000000007918 */ /* 0x000fd00000000000 */
[----:B------:R-:W0:-:S00]  /*109e0*/  USETMAXREG.DEALLOC.CTAPOOL 0x28 ;  /* 0x00000028000079c8 */ /* 0x000e0000080e0500 */
[----:B0-----:R-:W-:-:S06]  /*109f0*/  LOP3.LUT R2, R2, 0x3, RZ, 0xc0, !PT ;  /* 0x0000000302027812 */ /* 0x001fcc00078ec0ff */
[----:B------:R-:W0:Y:S01]  /*10a00*/  S2UR UR10, SR_CTAID.X ;  /* 0x00000000000a79c3 */ /* 0x000e220000002500 */
[----:B------:R-:W-:Y:S01]  /*10a10*/  LOP3.LUT R16, R16, 0xffffdfff, RZ, 0xc0, !PT ;  /* 0xffffdfff10107812 */ /* 0x000fe200078ec0ff */
[----:B------:R-:W-:Y:S01]  /*10a20*/  STL [R1+0x4], RZ ;  /* 0x000004ff01007387 */ /* 0x000fe20000100800 */
[----:B------:R-:W-:Y:S01]  /*10a30*/  IMAD.MOV.U32 R18, RZ, RZ, RZ ;  /* 0x000000ffff127224 */ /* 0x000fe200078e00ff */
[----:B------:R-:W-:Y:S02]  /*10a40*/  MOV R22, 0x1 ;  /* 0x0000000100167802 */ /* 0x000fe40000000f00 */
[----:B------:R1:W2:Y:S02]  /*10a50*/  SHFL.IDX PT, R3, R2, RZ, 0x1f ;  /* 0x00001fff02037589 */ /* 0x0002a400000e0000 */
[----:B-1----:R-:W0:Y:S01]  /*10a60*/  LDC R2, c[0x0][0xc38] ;  /* 0x00030e00ff027b82 */ /* 0x002e220000000800 */
[----:B--2---:R-:W-:-:S13]  /*10a70*/  ISETP.NE.AND P0, PT, R3, RZ, PT ;  /* 0x000000ff0300720c */ /* 0x004fda0003f05270 */
[----:B------:R-:W-:Y:S01]  /*10a80*/  @P0 LOP3.LUT R16, R16, 0x2000, RZ, 0xfc, !PT ;  /* 0x0000200010100812 */ /* 0x000fe200078efcff */
[----:B------:R-:W-:Y:S06]  /*10a90*/  @P0 BAR.ARV 0x4, 0x180 ;  /* 0x0106000000000b1d */ /* 0x000fec0000002000 */
[----:B0-----:R-:W-:-:S13]  /*10aa0*/  ISETP.LE.AND P0, PT, R2, UR10, PT ;  /* 0x0000000a02007c0c */ /* 0x001fda000bf03270 */
[----:B------:R-:W-:Y:S05]  /*10ab0*/  @P0 BRA `(.L_x_4981) ;  /* 0x0000003c009c0947 */ /* 0x000fea0003800000 */
[----:B------:R-:W-:Y:S01]  /*10ac0*/  IMAD.SHL.U32 R31, R0, 0x8, RZ ;  /* 0x00000008001f7824 */ /* 0x000fe200078e00ff */
[----:B------:R-:W-:Y:S01]  /*10ad0*/  ULDC UR4, c[0x0][0x320] ;  /* 0x0000c80000047ab9 */ /* 0x000fe20000000800 */
[----:B------:R-:W-:Y:S01]  /*10ae0*/  LOP3.LUT R16, R16, 0xffffffbf, RZ, 0xc0, !PT ;  /* 0xffffffbf10107812 */ /* 0x000fe200078ec0ff */
[----:B------:R-:W0:Y:S01]  /*10af0*/  S2UR UR8, SR_CgaCtaId ;  /* 0x00000000000879c3 */ /* 0x000e220000008800 */
[----:B------:R-:W-:Y:S01]  /*10b00*/  LOP3.LUT R10, R0, 0x7f, RZ, 0xc0, !PT ;  /* 0x0000007f000a7812 */ /* 0x000fe200078ec0ff */
[----:B------:R-:W-:Y:S01]  /*10b10*/  ULDC.64 UR6, c[0x0][0x2f0] ;  /* 0x0000bc0000067ab9 */ /* 0x000fe20000000a00 */
[----:B------:R-:W-:Y:S01]  /*10b20*/  LOP3.LUT R8, R31, 0x38, RZ, 0xc0, !PT ;  /* 0x000000381f087812 */ /* 0x000fe200078ec0ff */
[----:B------:R1:W-:Y:S01]  /*10b30*/  STL [R1+0x4], RZ ;  /* 0x000004ff01007387 */ /* 0x0003e20000100800 */
[----:B------:R-:W-:Y:S01]  /*10b40*/  SHF.R.U32.HI R36, RZ, 0x3, R10 ;  /* 0x00000003ff247819 */ /* 0x000fe2000001160a */
[----:B------:R-:W-:Y:S01]  /*10b50*/  ULDC UR9, c[0x0][0x2b8] ;  /* 0x0000ae0000097ab9 */ /* 0x000fe20000000800 */
[C---:B------:R-:W-:Y:S01]  /*10b60*/  LOP3.LUT R2, R8.reuse, 0x40, RZ, 0xfc, !PT ;  /* 0x0000004008027812 */ /* 0x040fe200078efcff */
[----:B------:R-:W-:Y:S01]  /*10b70*/  ULDC UR38, c[0x0][0x288] ;  /* 0x0000a20000267ab9 */ /* 0x000fe20000000800 */
[----:B------:R-:W-:Y:S01]  /*10b80*/  ISETP.GE.AND P0, PT, R8, UR4, PT ;  /* 0x0000000408007c0c */ /* 0x000fe2000bf06270 */
[----:B------:R-:W-:Y:S01]  /*10b90*/  ULDC UR36, c[0x0][0x448] ;  /* 0x0001120000247ab9 */ /* 0x000fe20000000800 */
[----:B------:R-:W-:Y:S01]  /*10ba0*/  ISETP.GE.AND P1, PT, R2, UR4, PT ;  /* 0x0000000402007c0c */ /* 0x000fe2000bf26270 */
[----:B------:R-:W-:Y:S01]  /*10bb0*/  IMAD.U32 R33, RZ, RZ, UR10 ;  /* 0x0000000aff217e24 */ /* 0x000fe2000f8e00ff */
[C---:B------:R-:W-:Y:S01]  /*10bc0*/  LOP3.LUT R3, R8.reuse, 0x80, RZ, 0xfc, !PT ;  /* 0x0000008008037812 */ /* 0x040fe200078efcff */
[----:B------:R-:W-:Y:S01]  /*10bd0*/  IMAD.MOV.U32 R22, RZ, RZ, 0x1 ;  /* 0x00000001ff167424 */ /* 0x000fe200078e00ff */
[----:B------:R-:W-:Y:S01]  /*10be0*/  LOP3.LUT R4, R8, 0xc0, RZ, 0xfc, !PT ;  /* 0x000000c008047812 */ /* 0x000fe200078efcff */
[----:B------:R-:W-:Y:S01]  /*10bf0*/  UIMAD UR36, UR36, UR38, URZ ;  /* 0x00000026242472a4 */ /* 0x000fe2000f8e023f */
[----:B------:R-:W-:Y:S01]  /*10c00*/  ISETP.GE.AND P3, PT, R3, UR4, PT ;  /* 0x0000000403007c0c */ /* 0x000fe2000bf66270 */
[----:B------:R-:W-:Y:S01]  /*10c10*/  ULDC UR46, c[0x0][0xc] ;  /* 0x00000300002e7ab9 */ /* 0x000fe20000000800 */
[----:B------:R-:W-:Y:S01]  /*10c20*/  ISETP.GE.AND P2, PT, R4, UR4, PT ;  /* 0x0000000404007c0c */ /* 0x000fe2000bf46270 */
[----:B------:R-:W-:Y:S01]  /*10c30*/  ULOP3.LUT UR47, UR39, 0x2, URZ, 0xfc, !UPT ;  /* 0x00000002272f7892 */ /* 0x000fe2000f8efc3f */
[----:B------:R-:W-:-:S02]  /*10c40*/  SEL R3, RZ, 0xffffffff, P1 ;  /* 0xffffffffff037807 */ /* 0x000fc40000800000 */
[----:B------:R-:W-:Y:S02]  /*10c50*/  LOP3.LUT R5, R8, 0x180, RZ, 0xfc, !PT ;  /* 0x0000018008057812 */ /* 0x000fe400078efcff */
[----:B------:R-:W-:Y:S01]  /*10c60*/  @P1 LOP3.LUT R16, R16, 0x40, RZ, 0xfc, !PT ;  /* 0x0000004010101812 */ /* 0x000fe200078efcff */
[----:B------:R-:W-:Y:S01]  /*10c70*/  IMAD.SHL.U32 R3, R3, 0x2, RZ ;  /* 0x0000000203037824 */ /* 0x000fe200078e00ff */
[----:B------:R-:W-:Y:S02]  /*10c80*/  LOP3.LUT R6, R8, 0x1c0, RZ, 0xfc, !PT ;  /* 0x000001c008067812 */ /* 0x000fe400078efcff */
[----:B------:R-:W-:Y:S02]  /*10c90*/  LOP3.LUT R16, R16, 0xffffff7f, RZ, 0xc0, !PT ;  /* 0xffffff7f10107812 */ /* 0x000fe400078ec0ff */
[----:B------:R-:W-:Y:S02]  /*10ca0*/  SEL R2, RZ, 0x1, P0 ;  /* 0x00000001ff027807 */ /* 0x000fe40000000000 */
[----:B------:R-:W-:-:S02]  /*10cb0*/  @P0 LOP3.LUT R16, R16, 0x80, RZ, 0xfc, !PT ;  /* 0x0000008010100812 */ /* 0x000fc400078efcff */
[----:B------:R-:W-:Y:S02]  /*10cc0*/  ISETP.GE.AND P1, PT, R5, UR4, PT ;  /* 0x0000000405007c0c */ /* 0x000fe4000bf26270 */
[----:B------:R-:W-:Y:S02]  /*10cd0*/  LOP3.LUT R16, R16, 0xffffffdf, RZ, 0xc0, !PT ;  /* 0xffffffdf10107812 */ /* 0x000fe400078ec0ff */
[----:B------:R-:W-:Y:S02]  /*10ce0*/  ISETP.GE.AND P0, PT, R6, UR4, PT ;  /* 0x0000000406007c0c */ /* 0x000fe4000bf06270 */
[----:B------:R-:W-:Y:S02]  /*10cf0*/  @P3 LOP3.LUT R16, R16, 0x20, RZ, 0xfc, !PT ;  /* 0x0000002010103812 */ /* 0x000fe400078efcff */
[----:B------:R-:W-:Y:S02]  /*10d00*/  LOP3.LUT R5, R8, 0x100, RZ, 0xfc, !PT ;  /* 0x0000010008057812 */ /* 0x000fe400078efcff */
[----:B------:R-:W-:-:S02]  /*10d10*/  LOP3.LUT R16, R16, 0xffffffef, RZ, 0xc0, !PT ;  /* 0xffffffef10107812 */ /* 0x000fc400078ec0ff */
[----:B------:R-:W-:Y:S02]  /*10d20*/  LOP3.LUT R6, R8, 0x140, RZ, 0xfc, !PT ;  /* 0x0000014008067812 */ /* 0x000fe400078efcff */
[----:B------:R-:W-:Y:S02]  /*10d30*/  LOP3.LUT R2, R3, 0x2, R2, 0xe2, !PT ;  /* 0x0000000203027812 */ /* 0x000fe400078ee202 */
[----:B------:R-:W-:Y:S02]  /*10d40*/  @P2 LOP3.LUT R16, R16, 0x10, RZ, 0xfc, !PT ;  /* 0x0000001010102812 */ /* 0x000fe400078efcff */
[----:B------:R-:W-:Y:S02]  /*10d50*/  SEL R3, RZ, 0x4, P3 ;  /* 0x00000004ff037807 */ /* 0x000fe40001800000 */
[----:B------:R-:W-:Y:S02]  /*10d60*/  SEL R4, RZ, 0x8, P2 ;  /* 0x00000008ff047807 */ /* 0x000fe40001000000 */
[----:B------:R-:W-:-:S02]  /*10d70*/  ISETP.GE.AND P3, PT, R5, UR4, PT ;  /* 0x0000000405007c0c */ /* 0x000fc4000bf66270 */
[----:B------:R-:W-:Y:S01]  /*10d80*/  ISETP.GE.AND P2, PT, R6, UR4, PT ;  /* 0x0000000406007c0c */ /* 0x000fe2000bf46270 */
[----:B------:R-:W-:Y:S01]  /*10d90*/  ULDC.64 UR4, c[0x0][0x418] ;  /* 0x0001060000047ab9 */ /* 0x000fe20000000a00 */
[----:B------:R-:W-:Y:S01]  /*10da0*/  LOP3.LUT R4, R4, R2, R3, 0xfe, !PT ;  /* 0x0000000204047212 */ /* 0x000fe200078efe03 */
[----:B------:R-:W-:Y:S01]  /*10db0*/  UISETP.NE.U32.AND UP0, UPT, UR4, URZ, UPT ;  /* 0x0000003f0400728c */ /* 0x000fe2000bf05070 */
[----:B------:R-:W-:Y:S02]  /*10dc0*/  LOP3.LUT R3, R31, 0x1f8, RZ, 0xc0, !PT ;  /* 0x000001f81f037812 */ /* 0x000fe400078ec0ff */
[----:B------:R-:W-:Y:S01]  /*10dd0*/  LOP3.LUT R16, R16, 0xfffffff7, RZ, 0xc0, !PT ;  /* 0xfffffff710107812 */ /* 0x000fe200078ec0ff */
[----:B------:R-:W-:Y:S01]  /*10de0*/  UISETP.NE.AND.EX UP0, UPT, UR5, URZ, UPT, UP0 ;  /* 0x0000003f0500728c */ /* 0x000fe2000bf05300 */
[----:B------:R-:W-:Y:S01]  /*10df0*/  LOP3.LUT R2, R3, 0x38, R0, 0x78, !PT ;  /* 0x0000003803027812 */ /* 0x000fe200078e7800 */
[----:B------:R-:W-:Y:S01]  /*10e00*/  IMAD.SHL.U32 R3, R0, 0x10, RZ ;  /* 0x0000001000037824 */ /* 0x000fe200078e00ff */
[----:B------:R-:W-:Y:S01]  /*10e10*/  UMOV UR5, 0x400 ;  /* 0x0000040000057882 */ /* 0x000fe20000000000 */
[----:B------:R-:W-:Y:S01]  /*10e20*/  @P3 LOP3.LUT R16, R16, 0x8, RZ, 0xfc, !PT ;  /* 0x0000000810103812 */ /* 0x000fe200078efcff */
[----:B0-----:R-:W-:Y:S01]  /*10e30*/  ULEA UR8, UR8, UR5, 0x18 ;  /* 0x0000000508087291 */ /* 0x001fe2000f8ec03f */
[----:B------:R-:W-:Y:S01]  /*10e40*/  LOP3.LUT R31, R2, 0x200, R31, 0xf8, !PT ;  /* 0x00000200021f7812 */ /* 0x000fe200078ef81f */
[----:B------:R-:W-:Y:S01]  /*10e50*/  ULDC UR4, c[0x0][0x424] ;  /* 0x0001090000047ab9 */ /* 0x000fe20000000800 */
[----:B------:R-:W-:Y:S01]  /*10e60*/  LOP3.LUT R0, R36, 0x70, R3, 0xf8, !PT ;  /* 0x0000007024007812 */ /* 0x000fe200078ef803 */
[----:B------:R-:W-:Y:S01]  /*10e70*/  USEL UR4, UR4, 0x1, UP0 ;  /* 0x0000000104047887 */ /* 0x000fe20008000000 */
[----:B------:R-:W-:Y:S01]  /*10e80*/  SEL R7, RZ, 0x40, P1 ;  /* 0x00000040ff077807 */ /* 0x000fe20000800000 */
[----:B------:R-:W-:Y:S01]  /*10e90*/  IMAD.U32 R17, RZ, RZ, UR8 ;  /* 0x00000008ff117e24 */ /* 0x000fe2000f8e00ff */
[----:B------:R-:W-:Y:S01]  /*10ea0*/  ISETP.GE.AND P1, PT, R8, UR7, PT ;  /* 0x0000000708007c0c */ /* 0x000fe2000bf26270 */
[----:B------:R-:W-:Y:S01]  /*10eb0*/  UIMAD UR37, UR4, UR6, URZ ;  /* 0x00000006042572a4 */ /* 0x000fe2000f8e023f */
[----:B------:R-:W-:Y:S01]  /*10ec0*/  LOP3.LUT R16, R16, 0xfffffffb, RZ, 0xc0, !PT ;  /* 0xfffffffb10107812 */ /* 0x000fe200078ec0ff */
[----:B------:R-:W-:Y:S01]  /*10ed0*/  IMAD R0, R31, 0x2, R17 ;  /* 0x000000021f007824 */ /* 0x000fe200078e0211 */
[----:B------:R-:W-:Y:S01]  /*10ee0*/  SEL R5, RZ, 0x10, P3 ;  /* 0x00000010ff057807 */ /* 0x000fe20001800000 */
[----:B------:R-:W-:Y:S01]  /*10ef0*/  UIADD3 UR4, UR37, 0x3f, URZ ;  /* 0x0000003f25047890 */ /* 0x000fe2000fffe03f */
[----:B------:R-:W-:Y:S01]  /*10f00*/  SEL R6, RZ, 0x20, P2 ;  /* 0x00000020ff067807 */ /* 0x000fe20001000000 */
[----:B------:R-:W-:Y:S01]  /*10f10*/  UIADD3 UR48, UR37, 0x1, -UR38 ;  /* 0x0000000125307890 */ /* 0x000fe2000fffe826 */
[----:B------:R1:W-:Y:S01]  /*10f20*/  STL [R1+0x8], R0 ;  /* 0x0000080001007387 */ /* 0x0003e20000100800 */
[----:B------:R-:W-:Y:S01]  /*10f30*/  @P2 LOP3.LUT R16, R16, 0x4, RZ, 0xfc, !PT ;  /* 0x0000000410102812 */ /* 0x000fe200078efcff */
[----:B------:R-:W-:Y:S01]  /*10f40*/  USHF.R.S32.HI UR5, URZ, 0x1f, UR4 ;  /* 0x0000001f3f057899 */ /* 0x000fe20008011404 */
[----:B------:R-:W-:Y:S01]  /*10f50*/  LOP3.LUT R4, R6, R4, R5, 0xfe, !PT ;  /* 0x0000000406047212 */ /* 0x000fe200078efe05 */
[----:B------:R-:W-:Y:S01]  /*10f60*/  UIADD3 UR38, UR37, -UR38, URZ ;  /* 0x8000002625267290 */ /* 0x000fe2000fffe03f */
[----:B------:R-:W-:Y:S01]  /*10f70*/  SEL R9, RZ, 0x80, P0 ;  /* 0x00000080ff097807 */ /* 0x000fe20000000000 */
[----:B------:R-:W-:Y:S01]  /*10f80*/  ULEA.HI UR5, UR5, UR4, URZ, 0x6 ;  /* 0x0000000405057291 */ /* 0x000fe2000f8f303f */
[----:B------:R-:W-:-:S02]  /*10f90*/  ISETP.GE.AND P0, PT, R8, UR9, PT ;  /* 0x0000000908007c0c */ /* 0x000fc4000bf06270 */
[----:B------:R-:W-:Y:S01]  /*10fa0*/  LOP3.LUT R4, R4, R7, RZ, 0xfc, !PT ;  /* 0x0000000704047212 */ /* 0x000fe200078efcff */
[----:B------:R-:W-:Y:S01]  /*10fb0*/  USHF.R.S32.HI UR40, URZ, 0x6, UR5 ;  /* 0x000000063f287899 */ /* 0x000fe20008011405 */
[----:B------:R-:W-:Y:S02]  /*10fc0*/  LOP3.LUT R16, R16, 0xfffffffd, RZ, 0xc0, !PT ;  /* 0xfffffffd10107812 */ /* 0x000fe400078ec0ff */
[----:B------:R-:W-:Y:S02]  /*10fd0*/  LOP3.LUT R32, R4, R9, RZ, 0xfc, !PT ;  /* 0x0000000904207212 */ /* 0x000fe400078efcff */
[----:B------:R-:W-:Y:S02]  /*10fe0*/  @P1 LOP3.LUT R16, R16, 0x2, RZ, 0xfc, !PT ;  /* 0x0000000210101812 */ /* 0x000fe400078efcff */
[----:B------:R-:W-:Y:S02]  /*10ff0*/  LOP3.LUT R28, R4, 0x40, RZ, 0xc0, !PT ;  /* 0x00000040041c7812 */ /* 0x000fe400078ec0ff */
[----:B------:R-:W-:-:S02]  /*11000*/  LOP3.LUT R26, R32, 0x80, RZ, 0xc0, !PT ;  /* 0x00000080201a7812 */ /* 0x000fc400078ec0ff */
[----:B------:R-:W-:Y:S02]  /*11010*/  LOP3.LUT R16, R16, 0xffffefff, RZ, 0xc0, !PT ;  /* 0xffffefff10107812 */ /* 0x000fe400078ec0ff */
[----:B------:R-:W-:Y:S02]  /*11020*/  MOV R18, RZ ;  /* 0x000000ff00127202 */ /* 0x000fe40000000f00 */
[----:B------:R-:W-:Y:S02]  /*11030*/  SHF.R.U32.HI R28, RZ, 0x2, R28 ;  /* 0x00000002ff1c7819 */ /* 0x000fe4000001161c */
[----:B------:R-:W-:Y:S02]  /*11040*/  SHF.R.U32.HI R26, RZ, 0x3, R26 ;  /* 0x00000003ff1a7819 */ /* 0x000fe4000001161a */
[----:B-1----:R-:W-:-:S07]  /*11050*/  @P0 LOP3.LUT R16, R16, 0x1000, RZ, 0xfc, !PT ;  /* 0x0000100010100812 */ /* 0x002fce00078efcff */
.L_x_5036:
        /* <DEDUP_REMOVED lines=13> */
[----:B012--5:R-:W-:Y:S05]  /*11130*/  @P0 BRA `(.L_x_4982) ;  /* 0x0000000000200947 */ /* 0x027fea0003800000 */
        /* <DEDUP_REMOVED lines=8> */
.L_x_4982:
[----:B------:R-:W-:Y:S01]  /*111c0*/  ULDC UR8, c[0x0][0xc54] ;  /* 0x0003150000087ab9 */ /* 0x000fe20000000800 */
[----:B------:R-:W-:Y:S01]  /*111d0*/  UMOV UR6, UR7 ;  /* 0x0000000700067c82 */ /* 0x000fe20008000000 */
[----:B------:R-:W-:-:S11]  /*111e0*/  UISETP.NE.AND UP0, UPT, UR8, 0x1, UPT ;  /* 0x000000010800788c */ /* 0x000fd6000bf05270 */
[----:B------:R-:W-:Y:S02]  /*111f0*/  @UP0 ULDC.64 UR10, c[0x0][0xc58] ;  /* 0x00031600000a0ab9 */ /* 0x000fe40000000a00 */
[----:B------:R-:W-:-:S04]  /*11200*/  UIMAD.WIDE.U32 UR4, UR7, UR10, URZ ;  /* 0x0000000a070472a5 */ /* 0x000fc8000f8e003f */
[----:B------:R-:W-:-:S04]  /*11210*/  @UP0 USHF.R.U32.HI UR6, URZ, UR11, UR5 ;  /* 0x0000000b3f060299 */ /* 0x000fc80008011605 */
[----:B------:R-:W-:-:S12]  /*11220*/  UIMAD UR4, UR6, UR8, URZ ;  /* 0x00000008060472a4 */ /* 0x000fd8000f8e023f */
.L_x_4983:
        /* <DEDUP_REMOVED lines=48> */
.L_x_4985:
[----:B------:R-:W-:-:S11]  /*11530*/  UISETP.NE.AND UP1, UPT, UR5, 0x1, UPT ;  /* 0x000000010500788c */ /* 0x000fd6000bf25270 */
[----:B------:R-:W-:Y:S02]  /*11540*/  @UP1 ULDC.64 UR10, c[0x0][0x9e8] ;  /* 0x00027a00000a1ab9 */ /* 0x000fe40000000a00 */
[----:B------:R-:W-:-:S04]  /*11550*/  UIMAD.WIDE.U32 UR6, UR8, UR10, URZ ;  /* 0x0000000a080672a5 */ /* 0x000fc8000f8e003f */
[----:B------:R-:W-:-:S12]  /*11560*/  @UP1 USHF.R.U32.HI UR8, URZ, UR11, UR7 ;  /* 0x0000000b3f081299 */ /* 0x000fd80008011607 */
.L_x_4986:
[----:B------:R-:W-:-:S04]  /*11570*/  UIMAD UR8, UR8, UR5, UR5 ;  /* 0x00000005080872a4 */ /* 0x000fc8000f8e0205 */
[----:B------:R-:W-:-:S04]  /*11580*/  UISETP.LT.AND UP1, UPT, UR4, UR8, UPT ;  /* 0x000000080400728c */ /* 0x000fc8000bf21270 */
[----:B------:R-:W-:-:S12]  /*11590*/  USEL UR4, UR4, UR8, UP1 ;  /* 0x0000000804047287 */ /* 0x000fd80008800000 */
.L_x_4984:
[----:B------:R-:W-:Y:S01]  /*115a0*/  UISETP.NE.AND UP1, UPT, UR49, URZ, UPT ;  /* 0x0000003f3100728c */ /* 0x000fe2000bf25270 */
[----:B------:R-:W-:Y:S01]  /*115b0*/  PLOP3.LUT P0, PT, PT, PT, UP0, 0x40, 0x0 ;  /* 0x000000000000781c */ /* 0x000fe20003f0e808 */
[----:B------:R-:W-:-:S04]  /*115c0*/  UIADD3 UR4, UR4, 0x3f, URZ ;  /* 0x0000003f04047890 */ /* 0x000fc8000fffe03f */
[----:B------:R-:W-:-:S04]  /*115d0*/  USHF.R.S32.HI UR8, URZ, 0x1f, UR4 ;  /* 0x0000001f3f087899 */ /* 0x000fc80008011404 */
[----:B------:R-:W-:Y:S01]  /*115e0*/  ULEA.HI UR8, UR8, UR4, URZ, 0x6 ;  /* 0x0000000408087291 */ /* 0x000fe2000f8f303f */
[----:B------:R-:W-:Y:S01]  /*115f0*/  @UP1 ULDC UR6, c[0x0][0x44c] ;  /* 0x0001130000061ab9 */ /* 0x000fe20000000800 */
[----:B------:R-:W-:Y:S01]  /*11600*/  @UP1 ULDC UR9, c[0x0][0x450] ;  /* 0x0001140000091ab9 */ /* 0x000fe20000000800 */
[----:B------:R-:W-:Y:S02]  /*11610*/  UIMAD.WIDE.U32 UR6, UR43, UR6, URZ ;  /* 0x000000062b0672a5 */ /* 0x000fe4000f8e003f */
[----:B------:R-:W-:Y:S01]  /*11620*/  UMOV UR4, UR43 ;  /* 0x0000002b00047c82 */ /* 0x000fe20008000000 */
[----:B------:R-:W-:Y:S02]  /*11630*/  USHF.R.S32.HI UR8, URZ, 0x6, UR8 ;  /* 0x000000063f087899 */ /* 0x000fe40008011408 */
[----:B------:R-:W-:Y:S02]  /*11640*/  @UP1 USHF.R.U32.HI UR4, URZ, UR9, UR7 ;  /* 0x000000093f041299 */ /* 0x000fe40008011607 */
[----:B------:R-:W-:-:S02]  /*11650*/  UISETP.LT.AND UP1, UPT, UR40, UR8, UPT ;  /* 0x000000082800728c */ /* 0x000fc4000bf21270 */
[----:B------:R-:W-:Y:S01]  /*11660*/  UIADD3 UR4, UR38, UR4, URZ ;  /* 0x0000000426047290 */ /* 0x000fe2000fffe03f */
[----:B------:R-:W-:Y:S01]  /*11670*/  ULDC UR6, c[0x0][0x9dc] ;  /* 0x0002770000067ab9 */ /* 0x000fe20000000800 */
[----:B------:R-:W-:Y:S02]  /*11680*/  USEL UR44, UR40, UR8, UP1 ;  /* 0x00000008282c7287 */ /* 0x000fe40008800000 */
[----:B------:R-:W-:Y:S01]  /*11690*/  UIADD3 UR8, UR4, -UR6, URZ ;  /* 0x8000000604087290 */ /* 0x000fe2000fffe03f */
[----:B------:R-:W-:Y:S11]  /*116a0*/  @P0 BRA `(.L_x_4987) ;  /* 0x0000000000440947 */ /* 0x000ff60003800000 */
        /* <DEDUP_REMOVED lines=10> */
.L_x_4988:
[----:B------:R-:W-:-:S11]  /*11750*/  UISETP.NE.AND UP0, UPT, UR5, 0x1, UPT ;  /* 0x000000010500788c */ /* 0x000fd6000bf05270 */
[----:B------:R-:W-:Y:S02]  /*11760*/  @UP0 ULDC.64 UR10, c[0x0][0x9e8] ;  /* 0x00027a00000a0ab9 */ /* 0x000fe40000000a00 */
[----:B------:R-:W-:-:S04]  /*11770*/  UIMAD.WIDE.U32 UR6, UR4, UR10, URZ ;  /* 0x0000000a040672a5 */ /* 0x000fc8000f8e003f */
[----:B------:R-:W-:-:S12]  /*11780*/  @UP0 USHF.R.U32.HI UR4, URZ, UR11, UR7 ;  /* 0x0000000b3f040299 */ /* 0x000fd80008011607 */
.L_x_4989:
[----:B------:R-:W-:-:S04]  /*11790*/  UIMAD UR4, UR4, UR5, URZ ;  /* 0x00000005040472a4 */ /* 0x000fc8000f8e023f */
[----:B------:R-:W-:-:S04]  /*117a0*/  UISETP.LT.AND UP0, UPT, UR8, UR4, UPT ;  /* 0x000000040800728c */ /* 0x000fc8000bf01270 */
[----:B------:R-:W-:-:S12]  /*117b0*/  USEL UR8, UR8, UR4, !UP0 ;  /* 0x0000000408087287 */ /* 0x000fd8000c000000 */
.L_x_4987:
[----:B------:R-:W-:Y:S01]  /*117c0*/  USHF.R.S32.HI UR4, URZ, 0x1f, UR8 ;  /* 0x0000001f3f047899 */ /* 0x000fe20008011408 */
[----:B------:R-:W-:Y:S03]  /*117d0*/  BSSY B7, `(.L_x_4990) ;  /* 0x00002fc000077945 */ /* 0x000fe60003800000 */
[----:B------:R-:W-:-:S04]  /*117e0*/  ULEA.HI UR4, UR4, UR8, URZ, 0x6 ;  /* 0x0000000804047291 */ /* 0x000fc8000f8f303f */
[----:B------:R-:W-:-:S04]  /*117f0*/  USHF.R.S32.HI UR4, URZ, 0x6, UR4 ;  /* 0x000000063f047899 */ /* 0x000fc80008011404 */
        /* <DEDUP_REMOVED lines=22> */
.L_x_4991:
        /* <DEDUP_REMOVED lines=19> */
[----:B0----5:R-:W-:Y:S05]  /*11a90*/  CALL.ABS.NOINC R2 ;  /* 0x0000000002007343 */ /* 0x021fea0003c00000 */
.L_x_4994:
[----:B------:R-:W-:Y:S05]  /*11aa0*/  BSYNC B6 ;  /* 0x0000000000067941 */ /* 0x000fea0003800000 */
.L_x_4993:
        /* <DEDUP_REMOVED lines=20> */
.L_x_4997:
        /* <DEDUP_REMOVED lines=15> */
.L_x_4996:
[----:B------:R-:W-:Y:S05]  /*11ce0*/  BSYNC B6 ;  /* 0x0000000000067941 */ /* 0x000fea0003800000 */
.L_x_4995:
        /* <DEDUP_REMOVED lines=8> */
[----:B------:R-:W-:Y:S01]  /*11d70*/  MOV R2, UR4 ;  /* 0x0000000400027c02 */ /* 0x000fe20008000f00 */
[----:B------:R-:W-:Y:S01]  /*11d80*/  IMAD.U32 R3, RZ, RZ, UR5 ;  /* 0x00000005ff037e24 */ /* 0x000fe2000f8e00ff */
[----:B------:R-:W-:-:S04]  /*11d90*/  ULDC UR4, c[0x0][0xc48] ;  /* 0x0003120000047ab9 */ /* 0x000fc80000000800 */
[----:B------:R1:W5:Y:S01]  /*11da0*/  @P0 LDG.E R24, desc[UR52][R2.64] ;  /* 0x0000003402180981 */ /* 0x000362000c1e1900 */
[----:B------:R-:W-:Y:S01]  /*11db0*/  IMAD.U32 R27, RZ, RZ, UR44 ;  /* 0x0000002cff1b7e24 */ /* 0x000fe2000f8e00ff */
[----:B------:R-:W-:Y:S01]  /*11dc0*/  UMOV UR5, 0xffffffff ;  /* 0xffffffff00057882 */ /* 0x000fe20000000000 */
[----:B------:R-:W-:-:S03]  /*11dd0*/  IMAD.U32 R19, RZ, RZ, UR4 ;  /* 0x00000004ff137e24 */ /* 0x000fc6000f8e00ff */
[----:B------:R-:W-:Y:S01]  /*11de0*/  LEA R27, R27, 0xffffffc0, 0x6 ;  /* 0xffffffc01b1b7811 */ /* 0x000fe200078e30ff */
[----:B------:R-:W-:Y:S06]  /*11df0*/  BRA.DIV UR5, `(.L_x_4998) ;  /* 0x0000003205b47947 */ /* 0x000fec000b800000 */
.L_x_5053:
[----:B------:R-:W2:Y:S01]  /*11e00*/  S2R R8, SR_TID.X ;  /* 0x0000000000087919 */ /* 0x000ea20000002100 */
[----:B0-----:R-:W-:Y:S01]  /*11e10*/  ISETP.NE.AND P1, PT, R10, 0x1, PT ;  /* 0x000000010a00780c */ /* 0x001fe20003f25270 */
[----:B------:R-:W-:Y:S01]  /*11e20*/  IMAD.MOV.U32 R34, RZ, RZ, RZ ;  /* 0x000000ffff227224 */ /* 0x000fe200078e00ff */
[----:B-----5:R-:W-:Y:S02]  /*11e30*/  SHF.R.S32.HI R29, RZ, 0x1f, R24 ;  /* 0x0000001fff1d7819 */ /* 0x020fe40000011418 */
[----:B------:R-:W-:-:S09]  /*11e40*/  LOP3.LUT R16, R16, 0xfffffbff, RZ, 0xc0, !PT ;  /* 0xfffffbff10107812 */ /* 0x000fd200078ec0ff */
[----:B------:R-:W0:Y:S01]  /*11e50*/  @P1 LDC R0, c[0x0][0x434] ;  /* 0x00010d00ff001b82 */ /* 0x000e220000000800 */
[----:B------:R-:W-:-:S07]  /*11e60*/  @P1 LOP3.LUT R16, R16, 0x400, RZ, 0xfc, !PT ;  /* 0x0000040010101812 */ /* 0x000fce00078efcff */
[----:B-1----:R-:W1:Y:S01]  /*11e70*/  @P1 LDC R3, c[0x0][0x438] ;  /* 0x00010e00ff031b82 */ /* 0x002e620000000800 */
[----:B--2---:R-:W-:-:S05]  /*11e80*/  IMAD.SHL.U32 R8, R8, 0x10, RZ ;  /* 0x0000001008087824 */ /* 0x004fca00078e00ff */
[----:B------:R-:W-:-:S05]  /*11e90*/  LOP3.LUT R8, R36, 0x70, R8, 0xf8, !PT ;  /* 0x0000007024087812 */ /* 0x000fca00078ef808 */
[----:B------:R-:W-:-:S05]  /*11ea0*/  IMAD.IADD R35, R8, 0x1, R27 ;  /* 0x0000000108237824 */ /* 0x000fca00078e021b */
[C---:B------:R-:W-:Y:S02]  /*11eb0*/  ISETP.GE.AND P0, PT, R35.reuse, UR37, PT ;  /* 0x0000002523007c0c */ /* 0x040fe4000bf06270 */
[----:B------:R-:W-:Y:S02]  /*11ec0*/  IADD3 R35, R35, R30, RZ ;  /* 0x0000001e23237210 */ /* 0x000fe40007ffe0ff */
[----:B------:R-:W-:-:S03]  /*11ed0*/  ISETP.GT.U32.OR P0, PT, R8, 0x3f, P0 ;  /* 0x0000003f0800780c */ /* 0x000fc60000704470 */
[----:B0-----:R-:W-:-:S04]  /*11ee0*/  @P1 IMAD.HI.U32 R0, R35, R0, RZ ;  /* 0x0000000023001227 */ /* 0x001fc800078e00ff */
[----:B------:R-:W-:Y:S01]  /*11ef0*/  IMAD.MOV.U32 R9, RZ, RZ, R35 ;  /* 0x000000ffff097224 */ /* 0x000fe200078e0023 */
[----:B-1----:R-:W-:-:S05]  /*11f00*/  @P1 SHF.R.U32.HI R9, RZ, R3, R0 ;  /* 0x00000003ff091219 */ /* 0x002fca0000011600 */
[----:B------:R-:W0:Y:S01]  /*11f10*/  @!P0 LDC.64 R6, c[0x0][0x428] ;  /* 0x00010a00ff068b82 */ /* 0x000e220000000a00 */
[--C-:B------:R-:W-:Y:S01]  /*11f20*/  @!P0 SHF.R.S32.HI R3, RZ, 0x1f, R9.reuse ;  /* 0x0000001fff038819 */ /* 0x100fe20000011409 */
[----:B------:R-:W-:-:S06]  /*11f30*/  @!P0 IMAD.MOV.U32 R2, RZ, RZ, R9 ;  /* 0x000000ffff028224 */ /* 0x000fcc00078e0009 */
[----:B------:R-:W1:Y:S01]  /*11f40*/  @!P0 LDC.64 R4, c[0x0][0x418] ;  /* 0x00010600ff048b82 */ /* 0x000e620000000a00 */
[-C--:B0-----:R-:W-:Y:S02]  /*11f50*/  @!P0 IMAD R0, R29, R6.reuse, RZ ;  /* 0x000000061d008224 */ /* 0x081fe400078e02ff */
[----:B------:R-:W-:-:S04]  /*11f60*/  @!P0 IMAD.WIDE.U32 R2, R24, R6, R2 ;  /* 0x0000000618028225 */ /* 0x000fc800078e0002 */
[----:B------:R-:W-:Y:S01]  /*11f70*/  @!P0 IMAD R7, R24, R7, R0 ;  /* 0x0000000718078224 */ /* 0x000fe200078e0200 */
[----:B-1----:R-:W-:-:S03]  /*11f80*/  @!P0 LEA R4, P1, R2, R4, 0x2 ;  /* 0x0000000402048211 */ /* 0x002fc600078210ff */
[----:B------:R-:W-:-:S05]  /*11f90*/  @!P0 IMAD.IADD R0, R3, 0x1, R7 ;  /* 0x0000000103008824 */ /* 0x000fca00078e0207 */
[----:B------:R-:W-:Y:S01]  /*11fa0*/  @!P0 LEA.HI.X R5, R2, R5, R0, 0x2, P1 ;  /* 0x0000000502058211 */ /* 0x000fe200008f1400 */
[----:B------:R-:W-:Y:S02]  /*11fb0*/  IMAD.U32 R2, RZ, RZ, UR47 ;  /* 0x0000002fff027e24 */ /* 0x000fe4000f8e00ff */
[----:B------:R-:W-:Y:S02]  /*11fc0*/  IMAD.MOV R0, RZ, RZ, -R9 ;  /* 0x000000ffff007224 */ /* 0x000fe400078e0a09 */
[----:B------:R0:W5:Y:S01]  /*11fd0*/  @!P0 LDG.E R34, desc[UR52][R4.64] ;  /* 0x0000003404228981 */ /* 0x000162000c1e1900 */
[----:B------:R-:W-:Y:S01]  /*11fe0*/  ISETP.NE.AND P2, PT, R2, 0x3, PT ;  /* 0x000000030200780c */ /* 0x000fe20003f45270 */
[----:B------:R-:W-:Y:S01]  /*11ff0*/  IMAD R35, R10, R0, R35 ;  /* 0x000000000a237224 */ /* 0x000fe200078e0223 */
[----:B------:R-:W-:Y:S02]  /*12000*/  ISETP.GT.U32.AND P0, PT, R8, 0x3f, PT ;  /* 0x0000003f0800780c */ /* 0x000fe40003f04070 */
[----:B------:R-:W-:-:S02]  /*12010*/  LOP3.LUT R16, R16, 0xfffffeff, RZ, 0xc0, !PT ;  /* 0xfffffeff10107812 */ /* 0x000fc400078ec0ff */
[----:B------:R-:W-:-:S05]  /*12020*/  IADD3 R0, RZ, -UR42, RZ ;  /* 0x8000002aff007c10 */ /* 0x000fca000fffe0ff */
[----:B------:R-:W-:Y:S02]  /*12030*/  IMAD R19, R19, R0, UR41 ;  /* 0x0000002913137e24 */ /* 0x000fe4000f8e0200 */
[----:B------:R-:W-:-:S03]  /*12040*/  @P2 LOP3.LUT R16, R16, 0x100, RZ, 0xfc, !PT ;  /* 0x0000010010102812 */ /* 0x000fc600078efcff */
[----:B------:R-:W-:Y:S02]  /*12050*/  SHF.R.S32.HI R23, RZ, 0x1f, R19 ;  /* 0x0000001fff177819 */ /* 0x000fe40000011413 */
[----:B------:R-:W-:-:S04]  /*12060*/  LOP3.LUT R16, R16, 0xfffffffe, RZ, 0xc0, !PT ;  /* 0xfffffffe10107812 */ /* 0x000fc800078ec0ff */
[----:B------:R-:W-:Y:S01]  /*12070*/  @P0 LOP3.LUT R16, R16, 0x1, RZ, 0xfc, !PT ;  /* 0x0000000110100812 */ /* 0x000fe200078efcff */
[----:B0-----:R-:W-:Y:S06]  /*12080*/  @!P2 BRA `(.L_x_4999) ;  /* 0x000000000004a947 */ /* 0x001fec0003800000 */
[----:B------:R-:W-:Y:S01]  /*12090*/  BPT.TRAP 0x1 ;  /* 0x000000040000795c */ /* 0x000fe20000300000 */
.L_x_4999:
[----:B------:R-:W-:Y:S01]  /*120a0*/  IMAD R25, R18, 0x8, R17 ;  /* 0x0000000812197824 */ /* 0x000fe200078e0211 */
[----:B------:R-:W-:Y:S01]  /*120b0*/  SHF.L.U32 R0, R22, 0x1f, RZ ;  /* 0x0000001f16007819 */ /* 0x000fe200000006ff */
[----:B------:R-:W-:Y:S03]  /*120c0*/  BSSY B0, `(.L_x_5000) ;  /* 0x0000003000007945 */ /* 0x000fe60003800000 */
[----:B------:R-:W0:Y:S02]  /*120d0*/  SYNCS.PHASECHK.TRANS64.TRYWAIT P0, [R25+URZ+0x28c40], R0 ;  /* 0x028c4000190075a7 */ /* 0x000e24000800017f */
[----:B0-----:R-:W-:Y:S05]  /*120e0*/  @!P0 BRA `(.L_x_5001) ;  /* 0x0000003000248947 */ /* 0x001fea0003800000 */
.L_x_5054:
[----:B------:R-:W-:Y:S05]  /*120f0*/  BSYNC B0 ;  /* 0x0000000000007941 */ /* 0x000fea0003800000 */
.L_x_5000:
[----:B------:R-:W-:Y:S01]  /*12100*/  SHF.R.S32.HI R37, RZ, 0x1f, R35 ;  /* 0x0000001fff257819 */ /* 0x000fe20000011423 */
[----:B------:R-:W1:Y:S01]  /*12110*/  S2R R6, SR_TID.X ;  /* 0x0000000000067919 */ /* 0x000e620000002100 */
[----:B------:R-:W-:Y:S01]  /*12120*/  ULDC.64 UR4, c[0x0][0x300] ;  /* 0x0000c00000047ab9 */ /* 0x000fe20000000a00 */
[----:B-----5:R-:W-:Y:S01]  /*12130*/  SHF.R.S32.HI R4, RZ, 0x1f, R34 ;  /* 0x0000001fff047819 */ /* 0x020fe20000011422 */
[----:B------:R-:W-:Y:S01]  /*12140*/  IMAD.WIDE.U32 R2, R35, UR4, RZ ;  /* 0x0000000423027c25 */ /* 0x000fe2000f8e00ff */
[----:B------:R-:W-:Y:S02]  /*12150*/  IADD3 R27, -R36, UR37, -R27 ;  /* 0x00000025241b7c10 */ /* 0x000fe4000fffe91b */
[----:B------:R-:W-:Y:S01]  /*12160*/  LOP3.LUT P2, RZ, R16, 0x2, RZ, 0xc0, !PT ;  /* 0x0000000210ff7812 */ /* 0x000fe2000784c0ff */
[----:B0-----:R-:W-:Y:S01]  /*12170*/  IMAD R0, R37, UR4, RZ ;  /* 0x0000000425007c24 */ /* 0x001fe2000f8e02ff */
[----:B------:R0:W-:Y:S03]  /*12180*/  STL [R1], R4 ;  /* 0x0000000401007387 */ /* 0x0001e60000100800 */
[----:B------:R-:W-:Y:S01]  /*12190*/  IMAD R5, R35, UR5, R0 ;  /* 0x0000000523057c24 */ /* 0x000fe2000f8e0200 */
[----:B------:R-:W-:-:S03]  /*121a0*/  ULDC.64 UR4, c[0x0][0x310] ;  /* 0x0000c40000047ab9 */ /* 0x000fc60000000a00 */
[----:B------:R-:W-:Y:S02]  /*121b0*/  IMAD.IADD R3, R3, 0x1, R5 ;  /* 0x0000000103037824 */ /* 0x000fe400078e0205 */
[----:B------:R-:W-:Y:S01]  /*121c0*/  IMAD R5, R4, UR4, RZ ;  /* 0x0000000404057c24 */ /* 0x000fe2000f8e02ff */
[----:B0-----:R-:W-:Y:S01]  /*121d0*/  LEA R4, R18, R31, 0xc ;  /* 0x0000001f12047211 */ /* 0x001fe200078e60ff */
        /* <DEDUP_REMOVED lines=10> */
[----:B------:R-:W-:Y:S01]  /*12280*/  UMOV UR4, 0xffffffff ;  /* 0xffffffff00047882 */ /* 0x000fe20000000000 */
[----:B-1----:R-:W-:Y:S02]  /*12290*/  IMAD.SHL.U32 R6, R6, 0x8, RZ ;  /* 0x0000000806067824 */ /* 0x002fe400078e00ff */
[----:B------:R-:W-:Y:S02]  /*122a0*/  LEA.HI.X R5, R2, UR5, R5, 0x1, P0 ;  /* 0x0000000502057c11 */ /* 0x000fe400080f0c05 */
[----:B------:R-:W-:Y:S02]  /*122b0*/  ISETP.GE.AND P0, PT, R27, 0x1, PT ;  /* 0x000000011b00780c */ /* 0x000fe40003f06270 */
[----:B------:R-:W-:Y:S01]  /*122c0*/  LOP3.LUT R6, R6, 0x38, RZ, 0xc0, !PT ;  /* 0x0000003806067812 */ /* 0x000fe200078ec0ff */
[----:B------:R-:W-:Y:S10]  /*122d0*/  BRA.DIV UR4, `(.L_x_5002) ;  /* 0x0000002e04bc7947 */ /* 0x000ff4000b800000 */
[----:B------:R-:W0:Y:S01]  /*122e0*/  SHFL.IDX PT, R14, R0, RZ, 0x181f ;  /* 0x00181fff000e7589 */ /* 0x000e2200000e0000 */
[----:B------:R-:W-:-:S03]  /*122f0*/  @P0 IMAD R7, R4, 0x2, R17 ;  /* 0x0000000204070824 */ /* 0x000fc600078e0211 */
[----:B------:R-:W1:Y:S01]  /*12300*/  SHFL.IDX PT, R2, R5, RZ, 0x181f ;  /* 0x00181fff05027589 */ /* 0x000e6200000e0000 */
[----:B0-----:R-:W-:-:S05]  /*12310*/  @P0 LEA R14, P1, R6, R14, 0x1 ;  /* 0x0000000e060e0211 */ /* 0x001fca00078208ff */
[----:B-1----:R-:W-:Y:S02]  /*12320*/  @P0 IMAD.X R3, RZ, RZ, R2, P1 ;  /* 0x000000ffff030224 */ /* 0x002fe400008e0602 */
[----:B------:R-:W-:Y:S02]  /*12330*/  @P0 IMAD.MOV.U32 R2, RZ, RZ, R14 ;  /* 0x000000ffff020224 */ /* 0x000fe400078e000e */
[----:B------:R-:W0:Y:S04]  /*12340*/  SHFL.IDX PT, R14, R0, 0x1, 0x181f ;  /* 0x00381f00000e7f89 */ /* 0x000e2800000e0000 */
[----:B------:R1:W-:Y:S01]  /*12350*/  @P0 LDGSTS.E.BYPASS.LTC128B.128 [R7+0x22400], desc[UR52][R2.64], !P2 ;  /* 0x2240000002070fae */ /* 0x0003e2000d101d74 */
[----:B------:R-:W-:-:S03]  /*12360*/  ISETP.GE.AND P0, PT, R27, 0x11, PT ;  /* 0x000000111b00780c */ /* 0x000fc60003f06270 */
[----:B-1----:R-:W1:Y:S10]  /*12370*/  SHFL.IDX PT, R2, R5, 0x1, 0x181f ;  /* 0x00381f0005027f89 */ /* 0x002e7400000e0000 */
[----:B------:R-:W-:-:S02]  /*12380*/  @P0 LEA R9, R4, R17, 0x1 ;  /* 0x0000001104090211 */ /* 0x000fc400078e08ff */
[----:B0-----:R-:W-:-:S05]  /*12390*/  @P0 LEA R14, P1, R6, R14, 0x1 ;  /* 0x0000000e060e0211 */ /* 0x001fca00078208ff */
[----:B-1----:R-:W-:Y:S02]  /*123a0*/  @P0 IMAD.X R3, RZ, RZ, R2, P1 ;  /* 0x000000ffff030224 */ /* 0x002fe400008e0602 */
[----:B------:R-:W-:Y:S02]  /*123b0*/  @P0 IMAD.MOV.U32 R2, RZ, RZ, R14 ;  /* 0x000000ffff020224 */ /* 0x000fe400078e000e */
[----:B------:R-:W0:Y:S04]  /*123c0*/  SHFL.IDX PT, R14, R0, 0x2, 0x181f ;  /* 0x00581f00000e7f89 */ /* 0x000e2800000e0000 */
[----:B------:R1:W-:Y:S01]  /*123d0*/  @P0 LDGSTS.E.BYPASS.LTC128B.128 [R9+0x22c00], desc[UR52][R2.64], !P2 ;  /* 0x22c0000002090fae */ /* 0x0003e2000d101d74 */
[----:B------:R-:W-:-:S03]  /*123e0*/  ISETP.GE.AND P0, PT, R27, 0x21, PT ;  /* 0x000000211b00780c */ /* 0x000fc60003f06270 */
[----:B-1----:R-:W1:Y:S10]  /*123f0*/  SHFL.IDX PT, R2, R5, 0x2, 0x181f ;  /* 0x00581f0005027f89 */ /* 0x002e7400000e0000 */
[----:B------:R-:W-:Y:S01]  /*12400*/  @P0 IMAD R7, R4, 0x2, R17 ;  /* 0x0000000204070824 */ /* 0x000fe200078e0211 */
[----:B------:R-:W2:Y:S01]  /*12410*/  SHFL.IDX PT, R5, R5, 0x3, 0x181f ;  /* 0x00781f0005057f89 */ /* 0x000ea200000e0000 */
[----:B0-----:R-:W-:-:S05]  /*12420*/  @P0 LEA R14, P1, R6, R14, 0x1 ;  /* 0x0000000e060e0211 */ /* 0x001fca00078208ff */
[----:B-1----:R-:W-:Y:S02]  /*12430*/  @P0 IMAD.X R3, RZ, RZ, R2, P1 ;  /* 0x000000ffff030224 */ /* 0x002fe400008e0602 */
[----:B------:R-:W-:Y:S02]  /*12440*/  @P0 IMAD.MOV.U32 R2, RZ, RZ, R14 ;  /* 0x000000ffff020224 */ /* 0x000fe400078e000e */
[----:B------:R0:W1:Y:S04]  /*12450*/  SHFL.IDX PT, R14, R0, 0x3, 0x181f ;  /* 0x00781f00000e7f89 */ /* 0x00006800000e0000 */
[----:B--2---:R0:W-:Y:S02]  /*12460*/  @P0 LDGSTS.E.BYPASS.LTC128B.128 [R7+0x23400], desc[UR52][R2.64], !P2 ;  /* 0x2340000002070fae */ /* 0x0041e4000d101d74 */
.L_x_5064:
[----:B------:R-:W-:-:S13]  /*12470*/  ISETP.GE.AND P0, PT, R27, 0x31, PT ;  /* 0x000000311b00780c */ /* 0x000fda0003f06270 */
[----:B01----:R-:W-:-:S05]  /*12480*/  @P0 LEA R2, P1, R6, R14, 0x1 ;  /* 0x0000000e06020211 */ /* 0x003fca00078208ff */
[----:B------:R-:W-:Y:S01]  /*12490*/  @P0 IMAD.X R3, RZ, RZ, R5, P1 ;  /* 0x000000ffff030224 */ /* 0x000fe200008e0605 */
[----:B------:R-:W-:-:S05]  /*124a0*/  @P0 LEA R5, R4, R17, 0x1 ;  /* 0x0000001104050211 */ /* 0x000fca00078e08ff */
[----:B------:R-:W-:Y:S01]  /*124b0*/  @!PT LDS RZ, [RZ] ;  /* 0x00000000fffff984 */ /* 0x000fe20000000800 */
[----:B------:R-:W-:Y:S01]  /*124c0*/  @!PT LDS RZ, [RZ] ;  /* 0x00000000fffff984 */ /* 0x000fe20000000800 */
[----:B------:R-:W-:Y:S01]  /*124d0*/  @!PT LDS RZ, [RZ] ;  /* 0x00000000fffff984 */ /* 0x000fe20000000800 */
[----:B------:R0:W-:Y:S01]  /*124e0*/  @P0 LDGSTS.E.BYPASS.LTC128B.128 [R5+0x23c00], desc[UR52][R2.64], !P2 ;  /* 0x23c0000002050fae */ /* 0x0001e2000d101d74 */
[----:B------:R-:W-:Y:S01]  /*124f0*/  PLOP3.LUT P0, PT, PT, PT, PT, 0x80, 0x0 ;  /* 0x000000000000781c */ /* 0x000fe20003f0f070 */
[----:B------:R-:W-:-:S12]  /*12500*/  NOP ;  /* 0x0000000000007918 */ /* 0x000fd80000000000 */
.L_x_5003:
        /* <DEDUP_REMOVED lines=11> */
.L_x_5004:
[----:B------:R-:W-:Y:S01]  /*125c0*/  VIADD R0, R17, 0x20400 ;  /* 0x0002040011007836 */ /* 0x000fe20000000000 */
[----:B------:R1:W-:Y:S06]  /*125d0*/  SYNCS.ARRIVE.TRANS64.A1T0 RZ, [R25+URZ+0x28c30], RZ ;  /* 0x028c30ff19ff79a7 */ /* 0x0003ec000810003f */
[----:B------:R-:W-:Y:S05]  /*125e0*/  WARPSYNC.ALL ;  /* 0x0000000000007948 */ /* 0x000fea0003800000 */
[----:B------:R-:W-:Y:S01]  /*125f0*/  BAR.SYNC.DEFER_BLOCKING 0x8, 0x100 ;  /* 0x0204000000007b1d */ /* 0x000fe20000010000 */
[----:B------:R-:W-:-:S05]  /*12600*/  LOP3.LUT P0, RZ, R0, 0x3ff, RZ, 0xc0, !PT ;  /* 0x000003ff00ff7812 */ /* 0x000fca000780c0ff */
[----:B------:R-:W-:Y:S08]  /*12610*/  BSSY B6, `(.L_x_5005) ;  /* 0x0000012000067945 */ /* 0x000ff00003800000 */
        /* <DEDUP_REMOVED lines=17> */
.L_x_5006:
[----:B------:R-:W-:Y:S05]  /*12730*/  BSYNC B6 ;  /* 0x0000000000067941 */ /* 0x000fea0003800000 */
.L_x_5005:
[----:B------:R2:W5:Y:S01]  /*12740*/  LDL R8, [R1+0x8] ;  /* 0x0000080001087983 */ /* 0x0005620000100800 */
[----:B------:R-:W-:Y:S01]  /*12750*/  UISETP.NE.AND UP0, UPT, UR49, URZ, UPT ;  /* 0x0000003f3100728c */ /* 0x000fe2000bf05270 */
[----:B0-----:R-:W0:Y:S01]  /*12760*/  S2R R2, SR_TID.X ;  /* 0x0000000000027919 */ /* 0x001e220000002100 */
[----:B------:R-:W-:Y:S01]  /*12770*/  R2UR UR6, R23 ;  /* 0x00000000170672ca */ /* 0x000fe200000e0000 */
[----:B------:R-:W-:-:S03]  /*12780*/  ULDC.64 UR8, c[0x0][0x2d8] ;  /* 0x0000b60000087ab9 */ /* 0x000fc60000000a00 */
[----:B------:R-:W-:Y:S02]  /*12790*/  PLOP3.LUT P0, PT, PT, PT, UP0, 0x80, 0x0 ;  /* 0x000000000000781c */ /* 0x000fe40003f0f008 */
[----:B------:R-:W-:-:S03]  /*127a0*/  LOP3.LUT P5, RZ, R16, 0x1000, RZ, 0xc0, !PT ;  /* 0x0000100010ff7812 */ /* 0x000fc600078ac0ff */
[----:B------:R-:W-:Y:S01]  /*127b0*/  @UP0 ULDC UR4, c[0x0][0x44c] ;  /* 0x0001130000040ab9 */ /* 0x000fe20000000800 */
[----:B0-----:R-:W-:-:S04]  /*127c0*/  SHF.L.U32 R2, R2, 0x4, RZ ;  /* 0x0000000402027819 */ /* 0x001fc800000006ff */
[----:B------:R-:W-:-:S05]  /*127d0*/  LOP3.LUT R2, R36, 0x70, R2, 0xf8, !PT ;  /* 0x0000007024027812 */ /* 0x000fca00078ef802 */
[----:B------:R-:W-:-:S04]  /*127e0*/  VIADD R0, R2, UR43 ;  /* 0x0000002b02007c36 */ /* 0x000fc80008000000 */
[----:B------:R-:W-:Y:S01]  /*127f0*/  @P0 IMAD.HI.U32 R3, R0, UR4, RZ ;  /* 0x0000000400030c27 */ /* 0x000fe2000f8e00ff */
[----:B------:R-:W-:Y:S01]  /*12800*/  PLOP3.LUT P0, PT, PT, PT, UP0, 0x80, 0x0 ;  /* 0x000000000000781c */ /* 0x000fe20003f0f008 */
[----:B------:R-:W-:Y:S01]  /*12810*/  @UP0 ULDC UR4, c[0x0][0x450] ;  /* 0x0001140000040ab9 */ /* 0x000fe20000000800 */
[----:B------:R-:W-:Y:S01]  /*12820*/  R2UR UR7, R19 ;  /* 0x00000000130772ca */ /* 0x000fe200000e0000 */
[----:B------:R-:W-:Y:S01]  /*12830*/  IMAD.MOV.U32 R2, RZ, RZ, R0 ;  /* 0x000000ffff027224 */ /* 0x000fe200078e0000 */
[----:B------:R-:W-:-:S09]  /*12840*/  UIMAD UR6, UR6, UR8, URZ ;  /* 0x00000008060672a4 */ /* 0x000fd2000f8e023f */
[----:B------:R-:W-:Y:S02]  /*12850*/  @P0 SHF.R.U32.HI R2, RZ, UR4, R3 ;  /* 0x00000004ff020c19 */ /* 0x000fe40008011603 */
[----:B------:R-:W-:Y:S01]  /*12860*/  R2UR UR4, R19 ;  /* 0x00000000130472ca */ /* 0x000fe200000e0000 */
[----:B------:R-:W-:Y:S01]  /*12870*/  UIMAD UR7, UR7, UR9, UR6 ;  /* 0x00000009070772a4 */ /* 0x000fe2000f8e0206 */
[----:B------:R-:W0:Y:S01]  /*12880*/  S2R R10, SR_TID.X ;  /* 0x00000000000a7919 */ /* 0x000e220000002100 */
[----:B------:R-:W-:Y:S01]  /*12890*/  USHF.R.S32.HI UR6, URZ, 0x1f, UR42 ;  /* 0x0000001f3f067899 */ /* 0x000fe2000801142a */
[----:B------:R-:W-:-:S09]  /*128a0*/  IMAD.MOV R5, RZ, RZ, -R2 ;  /* 0x000000ffff057224 */ /* 0x000fd200078e0a02 */
        /* <DEDUP_REMOVED lines=22> */
[----:B------:R-:W-:Y:S02]  /*12a10*/  LEA R0, P0, R2, UR4, 0x1 ;  /* 0x0000000402007c11 */ /* 0x000fe4000f8008ff */
[----:B------:R-:W-:Y:S01]  /*12a20*/  IADD3 R5, R3, R7, RZ ;  /* 0x0000000703057210 */ /* 0x000fe20007ffe0ff */
[----:B0-----:R-:W-:Y:S01]  /*12a30*/  IMAD.SHL.U32 R10, R10, 0x8, RZ ;  /* 0x000000080a0a7824 */ /* 0x001fe200078e00ff */
[----:B------:R-:W-:Y:S02]  /*12a40*/  UMOV UR4, 0xffffffff ;  /* 0xffffffff00047882 */ /* 0x000fe40000000000 */
[----:B------:R-:W-:Y:S02]  /*12a50*/  LEA.HI.X R5, R2, UR5, R5, 0x1, P0 ;  /* 0x0000000502057c11 */ /* 0x000fe400080f0c05 */
[----:B------:R-:W-:Y:S01]  /*12a60*/  LOP3.LUT R10, R10, 0x38, RZ, 0xc0, !PT ;  /* 0x000000380a0a7812 */ /* 0x000fe200078ec0ff */
[----:B--2---:R-:W-:Y:S06]  /*12a70*/  BRA.DIV UR4, `(.L_x_5007) ;  /* 0x0000002a04fc7947 */ /* 0x004fec000b800000 */
[----:B------:R-:W0:Y:S01]  /*12a80*/  SHFL.IDX PT, R14, R0, RZ, 0x181f ;  /* 0x00181fff000e7589 */ /* 0x000e2200000e0000 */
[----:B------:R-:W-:-:S03]  /*12a90*/  VIADD R4, R36, UR43 ;  /* 0x0000002b24047c36 */ /* 0x000fc60008000000 */
[----:B------:R-:W2:Y:S01]  /*12aa0*/  SHFL.IDX PT, R2, R5, RZ, 0x181f ;  /* 0x00181fff05027589 */ /* 0x000ea200000e0000 */
[C---:B------:R-:W-:Y:S01]  /*12ab0*/  VIADD R6, R4.reuse, 0x10 ;  /* 0x0000001004067836 */ /* 0x040fe20000000000 */
[----:B------:R-:W-:-:S13]  /*12ac0*/  ISETP.GE.AND P0, PT, R4, UR36, PT ;  /* 0x0000002404007c0c */ /* 0x000fda000bf06270 */
[----:B0-----:R-:W-:-:S05]  /*12ad0*/  @!P0 LEA R14, P1, R10, R14, 0x1 ;  /* 0x0000000e0a0e8211 */ /* 0x001fca00078208ff */
[----:B--2---:R-:W-:Y:S02]  /*12ae0*/  @!P0 IMAD.X R3, RZ, RZ, R2, P1 ;  /* 0x000000ffff038224 */ /* 0x004fe400008e0602 */
[----:B------:R-:W-:Y:S02]  /*12af0*/  @!P0 IMAD.MOV.U32 R2, RZ, RZ, R14 ;  /* 0x000000ffff028224 */ /* 0x000fe400078e000e */
[----:B------:R-:W0:Y:S04]  /*12b00*/  SHFL.IDX PT, R14, R0, 0x1, 0x181f ;  /* 0x00381f00000e7f89 */ /* 0x000e2800000e0000 */
[----:B-----5:R2:W-:Y:S01]  /*12b10*/  @!P0 LDGSTS.E.BYPASS.LTC128B.128 [R8+0x20400], desc[UR52][R2.64], !P5 ;  /* 0x2040000002088fae */ /* 0x0205e2000e901d74 */
[----:B------:R-:W-:Y:S01]  /*12b20*/  ISETP.GE.AND P0, PT, R6, UR36, PT ;  /* 0x0000002406007c0c */ /* 0x000fe2000bf06270 */
[----:B------:R-:W-:-:S02]  /*12b30*/  VIADD R6, R4, 0x20 ;  /* 0x0000002004067836 */ /* 0x000fc40000000000 */
[----:B--2---:R-:W2:Y:S10]  /*12b40*/  SHFL.IDX PT, R2, R5, 0x1, 0x181f ;  /* 0x00381f0005027f89 */ /* 0x004eb400000e0000 */
[----:B0-----:R-:W-:-:S04]  /*12b50*/  @!P0 LEA R14, P1, R10, R14, 0x1 ;  /* 0x0000000e0a0e8211 */ /* 0x001fc800078208ff */
[----:B--2---:R-:W-:Y:S01]  /*12b60*/  @!P0 IADD3.X R3, RZ, R2, RZ, P1, !PT ;  /* 0x00000002ff038210 */ /* 0x004fe20000ffe4ff */
[----:B------:R-:W-:Y:S02]  /*12b70*/  @!P0 IMAD.MOV.U32 R2, RZ, RZ, R14 ;  /* 0x000000ffff028224 */ /* 0x000fe400078e000e */
[----:B------:R-:W0:Y:S04]  /*12b80*/  SHFL.IDX PT, R14, R0, 0x2, 0x181f ;  /* 0x00581f00000e7f89 */ /* 0x000e2800000e0000 */
[----:B------:R2:W-:Y:S01]  /*12b90*/  @!P0 LDGSTS.E.BYPASS.LTC128B.128 [R8+0x20c00], desc[UR52][R2.64], !P5 ;  /* 0x20c0000002088fae */ /* 0x0005e2000e901d74 */
[----:B------:R-:W-:-:S03]  /*12ba0*/  ISETP.GE.AND P0, PT, R6, UR36, PT ;  /* 0x0000002406007c0c */ /* 0x000fc6000bf06270 */
[----:B--2---:R-:W2:Y:S04]  /*12bb0*/  SHFL.IDX PT, R2, R5, 0x2, 0x181f ;  /* 0x00581f0005027f89 */ /* 0x004ea800000e0000 */
[----:B------:R-:W3:Y:S06]  /*12bc0*/  SHFL.IDX PT, R5, R5, 0x3, 0x181f ;  /* 0x00781f0005057f89 */ /* 0x000eec00000e0000 */
[----:B0-----:R-:W-:-:S05]  /*12bd0*/  @!P0 LEA R14, P1, R10, R14, 0x1 ;  /* 0x0000000e0a0e8211 */ /* 0x001fca00078208ff */
[----:B--2---:R-:W-:Y:S02]  /*12be0*/  @!P0 IMAD.X R3, RZ, RZ, R2, P1 ;  /* 0x000000ffff038224 */ /* 0x004fe400008e0602 */
[----:B------:R-:W-:Y:S02]  /*12bf0*/  @!P0 IMAD.MOV.U32 R2, RZ, RZ, R14 ;  /* 0x000000ffff028224 */ /* 0x000fe400078e000e */
[----:B------:R0:W2:Y:S04]  /*12c00*/  SHFL.IDX PT, R14, R0, 0x3, 0x181f ;  /* 0x00781f00000e7f89 */ /* 0x0000a800000e0000 */
[----:B---3--:R0:W-:Y:S02]  /*12c10*/  @!P0 LDGSTS.E.BYPASS.LTC128B.128 [R8+0x21400], desc[UR52][R2.64], !P5 ;  /* 0x2140000002088fae */ /* 0x0081e4000e901d74 */
.L_x_5073:
[----:B------:R-:W-:-:S05]  /*12c20*/  VIADD R4, R4, 0x30 ;  /* 0x0000003004047836 */ /* 0x000fca0000000000 */
[----:B------:R-:W-:-:S13]  /*12c30*/  ISETP.GE.AND P0, PT, R4, UR36, PT ;  /* 0x0000002404007c0c */ /* 0x000fda000bf06270 */
[----:B0-2---:R-:W-:-:S04]  /*12c40*/  @!P0 LEA R2, P1, R10, R14, 0x1 ;  /* 0x0000000e0a028211 */ /* 0x005fc800078208ff */
[----:B------:R-:W-:-:S05]  /*12c50*/  @!P0 IADD3.X R3, RZ, R5, RZ, P1, !PT ;  /* 0x00000005ff038210 */ /* 0x000fca0000ffe4ff */
[----:B------:R-:W-:Y:S01]  /*12c60*/  @!PT LDS RZ, [RZ] ;  /* 0x00000000fffff984 */ /* 0x000fe20000000800 */
[----:B------:R-:W-:Y:S01]  /*12c70*/  @!PT LDS RZ, [RZ] ;  /* 0x00000000fffff984 */ /* 0x000fe20000000800 */
[----:B------:R-:W-:Y:S01]  /*12c80*/  @!PT LDS RZ, [RZ] ;  /* 0x00000000fffff984 */ /* 0x000fe20000000800 */
[----:B------:R0:W-:Y:S01]  /*12c90*/  @!P0 LDGSTS.E.BYPASS.LTC128B.128 [R8+0x21c00], desc[UR52][R2.64], !P5 ;  /* 0x21c0000002088fae */ /* 0x0001e2000e901d74 */
[----:B------:R-:W-:Y:S01]  /*12ca0*/  PLOP3.LUT P0, PT, PT, PT, PT, 0x80, 0x0 ;  /* 0x000000000000781c */ /* 0x000fe20003f0f070 */
[----:B------:R-:W-:-:S12]  /*12cb0*/  NOP ;  /* 0x0000000000007918 */ /* 0x000fd80000000000 */
.L_x_5008:
        /* <DEDUP_REMOVED lines=16> */
[----:B------:R-:W2:Y:S03]  /*12dc0*/  SYNCS.PHASECHK.TRANS64.TRYWAIT P0, [R17+URZ+0x28c20], R0 ;  /* 0x028c2000110075a7 */ /* 0x000ea6000800017f */
[----:B0-2---:R-:W-:Y:S05]  /*12dd0*/  @!P0 BRA `(.L_x_5010) ;  /* 0x0000002c003c8947 */ /* 0x005fea0003800000 */
.L_x_5074:
[----:B------:R-:W-:Y:S05]  /*12de0*/  BSYNC B0 ;  /* 0x0000000000007941 */ /* 0x000fea0003800000 */
.L_x_5009:
[----:B------:R-:W-:-:S05]  /*12df0*/  IMAD.U32 R2, RZ, RZ, UR47 ;  /* 0x0000002fff027e24 */ /* 0x000fca000f8e00ff */
[----:B------:R-:W-:-:S13]  /*12e00*/  ISETP.NE.AND P0, PT, R2, 0x3, PT ;  /* 0x000000030200780c */ /* 0x000fda0003f05270 */
[----:B------:R-:W-:Y:S05]  /*12e10*/  @!P0 BRA `(.L_x_5011) ;  /* 0x0000000000048947 */ /* 0x000fea0003800000 */
[----:B------:R-:W-:Y:S01]  /*12e20*/  BPT.TRAP 0x1 ;  /* 0x000000040000795c */ /* 0x000fe20000300000 */
.L_x_5011:
[----:B0-----:R-:W-:Y:S01]  /*12e30*/  SHF.L.U32 R0, R22, 0x1f, RZ ;  /* 0x0000001f16007819 */ /* 0x001fe200000006ff */
[----:B------:R-:W-:Y:S03]  /*12e40*/  BSSY B0, `(.L_x_5012) ;  /* 0x0000003000007945 */ /* 0x000fe60003800000 */
[----:B------:R-:W0:Y:S02]  /*12e50*/  SYNCS.PHASECHK.TRANS64.TRYWAIT P0, [R25+URZ+0x28c60], R0 ;  /* 0x028c6000190075a7 */ /* 0x000e24000800017f */
[----:B0-----:R-:W-:Y:S05]  /*12e60*/  @!P0 BRA `(.L_x_5013) ;  /* 0x0000002c002c8947 */ /* 0x001fea0003800000 */
.L_x_5075:
[----:B------:R-:W-:Y:S05]  /*12e70*/  BSYNC B0 ;  /* 0x0000000000007941 */ /* 0x000fea0003800000 */
.L_x_5012:
[----:B------:R-:W2:Y:S01]  /*12e80*/  LDL.LU R4, [R1] ;  /* 0x0000000001047983 */ /* 0x000ea20000300800 */
[----:B------:R-:W-:Y:S01]  /*12e90*/  ULDC.64 UR4, c[0x0][0x328] ;  /* 0x0000ca0000047ab9 */ /* 0x000fe20000000a00 */
[----:B------:R-:W-:Y:S01]  /*12ea0*/  LOP3.LUT R16, R16, 0xfffff7ff, RZ, 0xc0, !PT ;  /* 0xfffff7ff10107812 */ /* 0x000fe200078ec0ff */
[----:B0-----:R-:W-:Y:S02]  /*12eb0*/  IMAD R0, R37, UR4, RZ ;  /* 0x0000000425007c24 */ /* 0x001fe4000f8e02ff */
[----:B------:R-:W-:-:S04]  /*12ec0*/  IMAD.WIDE.U32 R2, R35, UR4, RZ ;  /* 0x0000000423027c25 */ /* 0x000fc8000f8e00ff */
[----:B------:R-:W-:Y:S01]  /*12ed0*/  IMAD R5, R35, UR5, R0 ;  /* 0x0000000523057c24 */ /* 0x000fe2000f8e0200 */
[----:B------:R-:W-:-:S03]  /*12ee0*/  ULDC.64 UR4, c[0x0][0x338] ;  /* 0x0000ce0000047ab9 */ /* 0x000fc60000000a00 */
[----:B------:R-:W-:Y:S02]  /*12ef0*/  IMAD.IADD R3, R3, 0x1, R5 ;  /* 0x0000000103037824 */ /* 0x000fe400078e0205 */
[----:B------:R-:W-:-:S04]  /*12f00*/  IMAD.WIDE.U32 R2, R34, UR4, R2 ;  /* 0x0000000422027c25 */ /* 0x000fc8000f8e0002 */
[----:B--2---:R-:W-:Y:S01]  /*12f10*/  IMAD R5, R4, UR4, RZ ;  /* 0x0000000404057c24 */ /* 0x004fe2000f8e02ff */
[----:B------:R-:W-:-:S03]  /*12f20*/  PRMT R4, R32, 0x8880, RZ ;  /* 0x0000888020047816 */ /* 0x000fc600000000ff */
[----:B------:R-:W-:Y:S01]  /*12f30*/  IMAD R5, R34, UR5, R5 ;  /* 0x0000000522057c24 */ /* 0x000fe2000f8e0205 */
[----:B------:R-:W-:Y:S02]  /*12f40*/  ULDC.64 UR4, c[0x0][0x330] ;  /* 0x0000cc0000047ab9 */ /* 0x000fe40000000a00 */
[----:B------:R-:W-:Y:S02]  /*12f50*/  IMAD R0, R23, UR4, RZ ;  /* 0x0000000417007c24 */ /* 0x000fe4000f8e02ff */
[----:B------:R-:W-:Y:S02]  /*12f60*/  IMAD.IADD R3, R3, 0x1, R5 ;  /* 0x0000000103037824 */ /* 0x000fe400078e0205 */
[C---:B------:R-:W-:Y:S02]  /*12f70*/  IMAD R7, R19.reuse, UR5, R0 ;  /* 0x0000000513077c24 */ /* 0x040fe4000f8e0200 */
[----:B------:R-:W-:Y:S01]  /*12f80*/  IMAD.WIDE.U32 R2, R19, UR4, R2 ;  /* 0x0000000413027c25 */ /* 0x000fe2000f8e0002 */
[----:B------:R-:W-:-:S03]  /*12f90*/  ULDC.64 UR4, c[0x0][0x318] ;  /* 0x0000c60000047ab9 */ /* 0x000fc60000000a00 */
[----:B------:R-:W-:Y:S01]  /*12fa0*/  IMAD R5, R18, 0x8000, R31 ;  /* 0x0000800012057824 */ /* 0x000fe200078e021f */
[----:B------:R-:W-:Y:S02]  /*12fb0*/  IADD3 R7, R3, R7, RZ ;  /* 0x0000000703077210 */ /* 0x000fe40007ffe0ff */
[----:B------:R-:W-:Y:S01]  /*12fc0*/  LEA R6, P0, R2, UR4, 0x1 ;  /* 0x0000000402067c11 */ /* 0x000fe2000f8008ff */
[----:B------:R-:W-:-:S03]  /*12fd0*/  UMOV UR4, 0xffffffff ;  /* 0xffffffff00047882 */ /* 0x000fc60000000000 */
[----:B------:R-:W-:Y:S02]  /*12fe0*/  LEA.HI.X R7, R2, UR5, R7, 0x1, P0 ;  /* 0x0000000502077c11 */ /* 0x000fe400080f0c07 */
[----:B------:R-:W-:-:S13]  /*12ff0*/  ISETP.GT.AND P0, PT, R4, -0x1, PT ;  /* 0xffffffff0400780c */ /* 0x000fda0003f04270 */
[----:B------:R-:W-:Y:S01]  /*13000*/  @P0 LOP3.LUT R16, R16, 0x800, RZ, 0xfc, !PT ;  /* 0x0000080010100812 */ /* 0x000fe200078efcff */
[----:B------:R-:W-:Y:S06]  /*13010*/  BRA.DIV UR4, `(.L_x_5014) ;  /* 0x0000002a04d47947 */ /* 0x000fec000b800000 */
[----:B------:R-:W0:Y:S01]  /*13020*/  S2R R2, SR_TID.X ;  /* 0x0000000000027919 */ /* 0x000e220000002100 */
[C---:B------:R-:W-:Y:S01]  /*13030*/  LOP3.LUT P1, RZ, R32.reuse, 0x1, RZ, 0xc0, !PT ;  /* 0x0000000120ff7812 */ /* 0x040fe2000782c0ff */
[----:B------:R-:W-:Y:S01]  /*13040*/  IMAD R5, R5, 0x2, R17 ;  /* 0x0000000205057824 */ /* 0x000fe200078e0211 */
[C---:B------:R-:W-:Y:S01]  /*13050*/  LOP3.LUT P5, RZ, R32.reuse, 0x2, RZ, 0xc0, !PT ;  /* 0x0000000220ff7812 */ /* 0x040fe200078ac0ff */
[----:B------:R-:W2:Y:S01]  /*13060*/  SHFL.IDX PT, R14, R6, RZ, 0x181f ;  /* 0x00181fff060e7589 */ /* 0x000ea200000e0000 */
[C---:B------:R-:W-:Y:S02]  /*13070*/  LOP3.LUT P4, RZ, R32.reuse, 0x4, RZ, 0xc0, !PT ;  /* 0x0000000420ff7812 */ /* 0x040fe4000788c0ff */
[C---:B------:R-:W-:Y:S01]  /*13080*/  LOP3.LUT P3, RZ, R32.reuse, 0x8, RZ, 0xc0, !PT ;  /* 0x0000000820ff7812 */ /* 0x040fe2000786c0ff */
[----:B------:R-:W3:Y:S01]  /*13090*/  SHFL.IDX PT, R3, R7, RZ, 0x181f ;  /* 0x00181fff07037589 */ /* 0x000ee200000e0000 */
[----:B------:R-:W-:Y:S02]  /*130a0*/  LOP3.LUT P2, RZ, R32, 0x10, RZ, 0xc0, !PT ;  /* 0x0000001020ff7812 */ /* 0x000fe4000784c0ff */
[----:B------:R-:W-:Y:S01]  /*130b0*/  LOP3.LUT R16, R16, 0xfffffdff, RZ, 0xc0, !PT ;  /* 0xfffffdff10107812 */ /* 0x000fe200078ec0ff */
[----:B------:R-:W-:Y:S03]  /*130c0*/  SHFL.IDX PT, R8, R7, 0x2, 0x181f ;  /* 0x00581f0007087f89 */ /* 0x000fe600000e0000 */
[----:B------:R-:W-:Y:S01]  /*130d0*/  @P1 LOP3.LUT R16, R16, 0x200, RZ, 0xfc, !PT ;  /* 0x0000020010101812 */ /* 0x000fe200078efcff */
[----:B0-----:R-:W-:-:S05]  /*130e0*/  IMAD.SHL.U32 R2, R2, 0x8, RZ ;  /* 0x0000000802027824 */ /* 0x001fca00078e00ff */
[----:B------:R-:W-:-:S05]  /*130f0*/  LOP3.LUT R2, R2, 0x38, RZ, 0xc0, !PT ;  /* 0x0000003802027812 */ /* 0x000fca00078ec0ff */
[----:B------:R-:W-:-:S05]  /*13100*/  IMAD.SHL.U32 R0, R2, 0x2, RZ ;  /* 0x0000000202007824 */ /* 0x000fca00078e00ff */
[----:B--2---:R-:W-:Y:S02]  /*13110*/  IADD3 R2, P0, R14, R0, RZ ;  /* 0x000000000e027210 */ /* 0x004fe40007f1e0ff */
[----:B------:R-:W0:Y:S03]  /*13120*/  SHFL.IDX PT, R14, R6, 0x1, 0x181f ;  /* 0x00381f00060e7f89 */ /* 0x000e2600000e0000 */
[----:B---3--:R-:W-:Y:S01]  /*13130*/  IMAD.X R3, RZ, RZ, R3, P0 ;  /* 0x000000ffff037224 */ /* 0x008fe200000e0603 */
[----:B------:R-:W-:Y:S02]  /*13140*/  ISETP.LT.OR P0, PT, R27, 0x1, !P1 ;  /* 0x000000011b00780c */ /* 0x000fe40004f01670 */
[----:B------:R-:W-:-:S11]  /*13150*/  LOP3.LUT P1, RZ, R32, 0x20, RZ, 0xc0, !PT ;  /* 0x0000002020ff7812 */ /* 0x000fd6000782c0ff */
        /* <DEDUP_REMOVED lines=14> */
[----:B------:R-:W-:-:S04]  /*13240*/  ISETP.GT.AND P6, PT, R4, -0x1, PT ;  /* 0xffffffff0400780c */ /* 0x000fc80003fc4270 */
[----:B------:R-:W-:-:S13]  /*13250*/  ISETP.LT.OR P6, PT, R27, 0x1, P6 ;  /* 0x000000011b00780c */ /* 0x000fda00037c1670 */
[----:B------:R2:W-:Y:S04]  /*13260*/  LDGSTS.E.BYPASS.LTC128B.128 [R5+0xe400], desc[UR52][R2.64+0x380], !P6 ;  /* 0x0e40038002057fae */ /* 0x0005e8000f101d74 */
[----:B--2---:R-:W2:Y:S01]  /*13270*/  SHFL.IDX PT, R3, R7, 0x1, 0x181f ;  /* 0x00381f0007037f89 */ /* 0x004ea200000e0000 */
[----:B0-----:R-:W-:-:S03]  /*13280*/  IADD3 R2, P6, R14, R0, RZ ;  /* 0x000000000e027210 */ /* 0x001fc60007fde0ff */
[----:B------:R-:W0:Y:S04]  /*13290*/  SHFL.IDX PT, R14, R6, 0x2, 0x181f ;  /* 0x00581f00060e7f89 */ /* 0x000e2800000e0000 */
[----:B------:R-:W3:Y:S01]  /*132a0*/  SHFL.IDX PT, R7, R7, 0x3, 0x181f ;  /* 0x00781f0007077f89 */ /* 0x000ee200000e0000 */
[----:B--2---:R-:W-:Y:S02]  /*132b0*/  IADD3.X R3, RZ, R3, RZ, P6, !PT ;  /* 0x00000003ff037210 */ /* 0x004fe400037fe4ff */
[----:B------:R-:W-:-:S04]  /*132c0*/  LOP3.LUT P6, RZ, R16, 0x200, RZ, 0xc0, !PT ;  /* 0x0000020010ff7812 */ /* 0x000fc800078cc0ff */
        /* <DEDUP_REMOVED lines=14> */
[----:B------:R-:W-:-:S04]  /*133b0*/  ISETP.GT.AND P6, PT, R4, -0x1, PT ;  /* 0xffffffff0400780c */ /* 0x000fc80003fc4270 */
[----:B------:R-:W-:-:S13]  /*133c0*/  ISETP.LT.OR P6, PT, R27, 0x11, P6 ;  /* 0x000000111b00780c */ /* 0x000fda00037c1670 */
[----:B------:R0:W-:Y:S02]  /*133d0*/  LDGSTS.E.BYPASS.LTC128B.128 [R5+0xec00], desc[UR52][R2.64+0x380], !P6 ;  /* 0x0ec0038002057fae */ /* 0x0001e4000f101d74 */
[----:B0-----:R-:W-:Y:S02]  /*133e0*/  IADD3 R2, P6, R14, R0, RZ ;  /* 0x000000000e027210 */ /* 0x001fe40007fde0ff */
[----:B------:R0:W2:Y:S03]  /*133f0*/  SHFL.IDX PT, R14, R6, 0x3, 0x181f ;  /* 0x00781f00060e7f89 */ /* 0x0000a600000e0000 */
[----:B------:R-:W-:Y:S01]  /*13400*/  IMAD.X R3, RZ, RZ, R8, P6 ;  /* 0x000000ffff037224 */ /* 0x000fe200030e0608 */
[----:B------:R-:W-:-:S04]  /*13410*/  LOP3.LUT P6, RZ, R16, 0x200, RZ, 0xc0, !PT ;  /* 0x0000020010ff7812 */ /* 0x000fc800078cc0ff */
        /* <DEDUP_REMOVED lines=14> */
[----:B------:R-:W-:-:S04]  /*13500*/  ISETP.GT.AND P6, PT, R4, -0x1, PT ;  /* 0xffffffff0400780c */ /* 0x000fc80003fc4270 */
[----:B------:R-:W-:-:S13]  /*13510*/  ISETP.LT.OR P6, PT, R27, 0x21, P6 ;  /* 0x000000211b00780c */ /* 0x000fda00037c1670 */
[----:B--23--:R0:W-:Y:S02]  /*13520*/  LDGSTS.E.BYPASS.LTC128B.128 [R5+0xf400], desc[UR52][R2.64+0x380], !P6 ;  /* 0x0f40038002057fae */ /* 0x00c1e4000f101d74 */
.L_x_5085:
[----:B0-----:R-:W-:Y:S02]  /*13530*/  IADD3 R2, P6, R14, R0, RZ ;  /* 0x000000000e027210 */ /* 0x001fe40007fde0ff */
[C---:B------:R-:W-:Y:S02]  /*13540*/  ISETP.LT.OR P5, PT, R27.reuse, 0x31, !P5 ;  /* 0x000000311b00780c */ /* 0x040fe40006fa1670 */
[C---:B------:R-:W-:Y:S01]  /*13550*/  ISETP.LT.OR P4, PT, R27.reuse, 0x31, !P4 ;  /* 0x000000311b00780c */ /* 0x040fe20006781670 */
[----:B------:R-:W-:Y:S01]  /*13560*/  IMAD.X R3, RZ, RZ, R7, P6 ;  /* 0x000000ffff037224 */ /* 0x000fe200030e0607 */
[----:B------:R-:W-:Y:S02]  /*13570*/  LOP3.LUT P6, RZ, R16, 0x200, RZ, 0xc0, !PT ;  /* 0x0000020010ff7812 */ /* 0x000fe400078cc0ff */
[C---:B------:R-:W-:Y:S02]  /*13580*/  ISETP.LT.OR P3, PT, R27.reuse, 0x31, !P3 ;  /* 0x000000311b00780c */ /* 0x040fe40005f61670 */
[----:B------:R-:W-:-:S02]  /*13590*/  ISETP.LT.OR P6, PT, R27, 0x31, !P6 ;  /* 0x000000311b00780c */ /* 0x000fc400077c1670 */
[C---:B------:R-:W-:Y:S02]  /*135a0*/  ISETP.LT.OR P2, PT, R27.reuse, 0x31, !P2 ;  /* 0x000000311b00780c */ /* 0x040fe40005741670 */
[C---:B------:R-:W-:Y:S02]  /*135b0*/  ISETP.LT.OR P1, PT, R27.reuse, 0x31, !P1 ;  /* 0x000000311b00780c */ /* 0x040fe40004f21670 */
[----:B------:R-:W-:-:S07]  /*135c0*/  ISETP.LT.OR P0, PT, R27, 0x31, !P0 ;  /* 0x000000311b00780c */ /* 0x000fce0004701670 */
[----:B------:R-:W-:Y:S01]  /*135d0*/  @!PT LDS RZ, [RZ] ;  /* 0x00000000fffff984 */ /* 0x000fe20000000800 */
[----:B------:R-:W-:Y:S01]  /*135e0*/  @!PT LDS RZ, [RZ] ;  /* 0x00000000fffff984 */ /* 0x000fe20000000800 */
[----:B------:R-:W-:Y:S01]  /*135f0*/  @!PT LDS RZ, [RZ] ;  /* 0x00000000fffff984 */ /* 0x000fe20000000800 */
[----:B------:R0:W-:Y:S01]  /*13600*/  LDGSTS.E.BYPASS.LTC128B.128 [R5+0x1c00], desc[UR52][R2.64], !P6 ;  /* 0x01c0000002057fae */ /* 0x0001e2000f101d74 */
[----:B------:R-:W-:-:S03]  /*13610*/  ISETP.GT.AND P6, PT, R4, -0x1, PT ;  /* 0xffffffff0400780c */ /* 0x000fc60003fc4270 */
[----:B------:R0:W-:Y:S04]  /*13620*/  LDGSTS.E.BYPASS.LTC128B.128 [R5+0x3c00], desc[UR52][R2.64+0x80], !P5 ;  /* 0x03c0008002057fae */ /* 0x0001e8000e901d74 */
[----:B------:R0:W-:Y:S04]  /*13630*/  LDGSTS.E.BYPASS.LTC128B.128 [R5+0x5c00], desc[UR52][R2.64+0x100], !P4 ;  /* 0x05c0010002057fae */ /* 0x0001e8000e101d74 */
[----:B------:R0:W-:Y:S04]  /*13640*/  LDGSTS.E.BYPASS.LTC128B.128 [R5+0x7c00], desc[UR52][R2.64+0x180], !P3 ;  /* 0x07c0018002057fae */ /* 0x0001e8000d901d74 */
[----:B------:R0:W-:Y:S04]  /*13650*/  LDGSTS.E.BYPASS.LTC128B.128 [R5+0x9c00], desc[UR52][R2.64+0x200], !P2 ;  /* 0x09c0020002057fae */ /* 0x0001e8000d101d74 */
[----:B------:R0:W-:Y:S04]  /*13660*/  LDGSTS.E.BYPASS.LTC128B.128 [R5+0xbc00], desc[UR52][R2.64+0x280], !P1 ;  /* 0x0bc0028002057fae */ /* 0x0001e8000c901d74 */
[----:B------:R0:W-:Y:S01]  /*13670*/  LDGSTS.E.BYPASS.LTC128B.128 [R5+0xdc00], desc[UR52][R2.64+0x300], !P0 ;  /* 0x0dc0030002057fae */ /* 0x0001e2000c101d74 */
[----:B------:R-:W-:-:S13]  /*13680*/  ISETP.LT.OR P0, PT, R27, 0x31, P6 ;  /* 0x000000311b00780c */ /* 0x000fda0003701670 */
[----:B------:R0:W-:Y:S01]  /*13690*/  LDGSTS.E.BYPASS.LTC128B.128 [R5+0xfc00], desc[UR52][R2.64+0x380], !P0 ;  /* 0x0fc0038002057fae */ /* 0x0001e2000c101d74 */
[----:B------:R-:W-:Y:S01]  /*136a0*/  PLOP3.LUT P0, PT, PT, PT, PT, 0x80, 0x0 ;  /* 0x000000000000781c */ /* 0x000fe20003f0f070 */
[----:B------:R-:W-:-:S12]  /*136b0*/  NOP ;  /* 0x0000000000007918 */ /* 0x000fd80000000000 */
.L_x_5015:
        /* <DEDUP_REMOVED lines=11> */
.L_x_5016:
[----:B------:R-:W-:Y:S01]  /*13770*/  UIADD3 UR4, UR44, -0x2, URZ ;  /* 0xfffffffe2c047890 */ /* 0x000fe2000fffe03f */
[----:B------:R0:W-:Y:S03]  /*13780*/  SYNCS.ARRIVE.TRANS64.A1T0 RZ, [R25+URZ+0x28c50], RZ ;  /* 0x028c50ff19ff79a7 */ /* 0x0001e6000810003f */
[----:B------:R-:W-:-:S06]  /*13790*/  UISETP.GE.AND UP0, UPT, UR4, UR45, UPT ;  /* 0x0000002d0400728c */ /* 0x000fcc000bf06270 */
[----:B------:R-:W-:-:S13]  /*137a0*/  PLOP3.LUT P0, PT, PT, PT, UP0, 0x40, 0x0 ;  /* 0x000000000000781c */ /* 0x000fda0003f0e808 */
[----:B0-----:R-:W-:Y:S05]  /*137b0*/  @P0 BRA `(.L_x_5017) ;  /* 0x0000000c00980947 */ /* 0x001fea0003800000 */
[----:B------:R-:W-:Y:S01]  /*137c0*/  BSSY B0, `(.L_x_5017) ;  /* 0x00000e5000007945 */ /* 0x000fe20003800000 */
[----:B------:R-:W-:-:S07]  /*137d0*/  IMAD.U32 R9, RZ, RZ, UR4 ;  /* 0x00000004ff097e24 */ /* 0x000fce000f8e00ff */
.L_x_5030:
[----:B0-----:R-:W0:Y:S01]  /*137e0*/  S2R R2, SR_TID.X ;  /* 0x0000000000027919 */ /* 0x001e220000002100 */
[----:B------:R-:W2:Y:S01]  /*137f0*/  LDC R3, c[0x0][0x430] ;  /* 0x00010c00ff037b82 */ /* 0x000ea20000000800 */
[----:B-1----:R-:W-:Y:S01]  /*13800*/  LEA R8, R9, R30, 0x6 ;  /* 0x0000001e09087211 */ /* 0x002fe200078e30ff */
[----:B------:R-:W-:Y:S01]  /*13810*/  VIADD R18, R18, 0x1 ;  /* 0x0000000112127836 */ /* 0x000fe20000000000 */
[----:B--2---:R-:W-:Y:S01]  /*13820*/  ISETP.NE.AND P0, PT, R3, 0x1, PT ;  /* 0x000000010300780c */ /* 0x004fe20003f05270 */
[----:B0-----:R-:W-:-:S05]  /*13830*/  IMAD.SHL.U32 R2, R2, 0x10, RZ ;  /* 0x0000001002027824 */ /* 0x001fca00078e00ff */
[----:B------:R-:W-:-:S07]  /*13840*/  LOP3.LUT R2, R36, 0x70, R2, 0xf8, !PT ;  /* 0x0000007024027812 */ /* 0x000fce00078ef802 */
[----:B------:R-:W0:Y:S01]  /*13850*/  @P0 LDC R3, c[0x0][0x434] ;  /* 0x00010d00ff030b82 */ /* 0x000e220000000800 */
[C---:B------:R-:W-:Y:S01]  /*13860*/  ISETP.GT.U32.AND P1, PT, R2.reuse, 0x3f, PT ;  /* 0x0000003f0200780c */ /* 0x040fe20003f24070 */
[----:B------:R-:W-:-:S06]  /*13870*/  IMAD.IADD R8, R2, 0x1, R8 ;  /* 0x0000000102087824 */ /* 0x000fcc00078e0208 */
[----:B------:R-:W2:Y:S01]  /*13880*/  @P0 LDC R7, c[0x0][0x438] ;  /* 0x00010e00ff070b82 */ /* 0x000ea20000000800 */
[----:B------:R-:W-:-:S07]  /*13890*/  IMAD.MOV.U32 R10, RZ, RZ, R8 ;  /* 0x000000ffff0a7224 */ /* 0x000fce00078e0008 */
[----:B------:R-:W3:Y:S01]  /*138a0*/  @!P1 LDC.64 R4, c[0x0][0x428] ;  /* 0x00010a00ff049b82 */ /* 0x000ee20000000a00 */
[----:B0-----:R-:W-:-:S05]  /*138b0*/  @P0 IMAD.HI.U32 R2, R8, R3, RZ ;  /* 0x0000000308020227 */ /* 0x001fca00078e00ff */
[----:B--2---:R-:W-:Y:S02]  /*138c0*/  @P0 SHF.R.U32.HI R10, RZ, R7, R2 ;  /* 0x00000007ff0a0219 */ /* 0x004fe40000011602 */
[----:B------:R-:W0:Y:S02]  /*138d0*/  @!P1 LDC.64 R6, c[0x0][0x418] ;  /* 0x00010600ff069b82 */ /* 0x000e240000000a00 */
[----:B------:R-:W-:Y:S01]  /*138e0*/  @!P1 SHF.R.S32.HI R3, RZ, 0x1f, R10 ;  /* 0x0000001fff039819 */ /* 0x000fe2000001140a */
[----:B---3--:R-:W-:-:S04]  /*138f0*/  @!P1 IMAD R2, R29, R4, RZ ;  /* 0x000000041d029224 */ /* 0x008fc800078e02ff */
[----:B------:R-:W-:Y:S02]  /*13900*/  @!P1 IMAD R5, R24, R5, R2 ;  /* 0x0000000518059224 */ /* 0x000fe400078e0202 */
[----:B------:R-:W-:-:S04]  /*13910*/  @!P1 IMAD.MOV.U32 R2, RZ, RZ, R10 ;  /* 0x000000ffff029224 */ /* 0x000fc800078e000a */
[----:B------:R-:W-:Y:S01]  /*13920*/  @!P1 IMAD.WIDE.U32 R2, R24, R4, R2 ;  /* 0x0000000418029225 */ /* 0x000fe200078e0002 */
[----:B------:R-:W-:-:S03]  /*13930*/  MOV R4, RZ ;  /* 0x000000ff00047202 */ /* 0x000fc60000000f00 */
[----:B------:R-:W-:Y:S01]  /*13940*/  @!P1 IMAD.IADD R3, R5, 0x1, R3 ;  /* 0x0000000105039824 */ /* 0x000fe200078e0203 */
[----:B0-----:R-:W-:Y:S01]  /*13950*/  @!P1 LEA R6, P0, R2, R6, 0x2 ;  /* 0x0000000602069211 */ /* 0x001fe200078010ff */
[----:B------:R-:W-:-:S03]  /*13960*/  IMAD.U32 R11, RZ, RZ, UR47 ;  /* 0x0000002fff0b7e24 */ /* 0x000fc6000f8e00ff */
[----:B------:R-:W-:Y:S01]  /*13970*/  @!P1 LEA.HI.X R7, R2, R7, R3, 0x2, P0 ;  /* 0x0000000702079211 */ /* 0x000fe200000f1403 */
[----:B------:R-:W-:Y:S01]  /*13980*/  IMAD.MOV R5, RZ, RZ, -R10 ;  /* 0x000000ffff057224 */ /* 0x000fe200078e0a0a */
[----:B------:R-:W-:-:S03]  /*13990*/  ISETP.NE.AND P0, PT, R18, 0x2, PT ;  /* 0x000000021200780c */ /* 0x000fc60003f05270 */
[----:B------:R0:W5:Y:S01]  /*139a0*/  @!P1 LDG.E R4, desc[UR52][R6.64] ;  /* 0x0000003406049981 */ /* 0x000162000c1e1900 */
[----:B------:R-:W-:Y:S01]  /*139b0*/  ISETP.NE.AND P1, PT, R11, 0x3, PT ;  /* 0x000000030b00780c */ /* 0x000fe20003f25270 */
[----:B------:R-:W-:Y:S05]  /*139c0*/  YIELD ;  /* 0x0000000000007946 */ /* 0x000fea0003800000 */
[----:B------:R-:W-:Y:S01]  /*139d0*/  ULDC UR4, c[0x0][0x430] ;  /* 0x00010c0000047ab9 */ /* 0x000fe20000000800 */
[----:B------:R-:W-:Y:S01]  /*139e0*/  IMAD.MOV.U32 R2, RZ, RZ, R9 ;  /* 0x000000ffff027224 */ /* 0x000fe200078e0009 */
[----:B------:R-:W-:Y:S01]  /*139f0*/  SEL R3, RZ, 0x1, P0 ;  /* 0x00000001ff037807 */ /* 0x000fe20000000000 */
[----:B------:R-:W-:Y:S01]  /*13a00*/  IMAD R5, R5, UR4, R8 ;  /* 0x0000000405057c24 */ /* 0x000fe2000f8e0208 */
[----:B------:R-:W-:Y:S01]  /*13a10*/  SEL R18, R18, RZ, P0 ;  /* 0x000000ff12127207 */ /* 0x000fe20000000000 */
[----:B------:R-:W-:Y:S01]  /*13a20*/  VIADD R9, R9, 0xffffffff ;  /* 0xffffffff09097836 */ /* 0x000fe20000000000 */
[----:B------:R-:W-:-:S02]  /*13a30*/  LOP3.LUT R22, R22, R3, RZ, 0x3c, !PT ;  /* 0x0000000316167212 */ /* 0x000fc400078e3cff */
[----:B------:R-:W-:Y:S01]  /*13a40*/  ISETP.GT.AND P3, PT, R2, UR45, PT ;  /* 0x0000002d02007c0c */ /* 0x000fe2000bf64270 */
[----:B0-----:R-:W-:-:S12]  /*13a50*/  @!P1 BRA `(.L_x_5018) ;  /* 0x0000000000049947 */ /* 0x001fd80003800000 */
[----:B------:R-:W-:Y:S01]  /*13a60*/  BPT.TRAP 0x1 ;  /* 0x000000040000795c */ /* 0x000fe20000300000 */
.L_x_5018:
[----:B------:R-:W-:Y:S01]  /*13a70*/  IMAD R8, R18, 0x8, R17 ;  /* 0x0000000812087824 */ /* 0x000fe200078e0211 */
[----:B------:R-:W-:Y:S01]  /*13a80*/  SHF.L.U32 R20, R22, 0x1f, RZ ;  /* 0x0000001f16147819 */ /* 0x000fe200000006ff */
[----:B------:R-:W-:Y:S01]  /*13a90*/  BSSY B1, `(.L_x_5019) ;  /* 0x0000004000017945 */ /* 0x000fe20003800000 */
[----:B------:R-:W-:Y:S02]  /*13aa0*/  SHF.R.S32.HI R7, RZ, 0x1f, R5 ;  /* 0x0000001fff077819 */ /* 0x000fe40000011405 */
[----:B------:R-:W0:Y:S02]  /*13ab0*/  SYNCS.PHASECHK.TRANS64.TRYWAIT P0, [R8+URZ+0x28c40], R20 ;  /* 0x028c4014080075a7 */ /* 0x000e24000800017f */
[----:B0-----:R-:W-:Y:S05]  /*13ac0*/  @!P0 BRA `(.L_x_5020) ;  /* 0x0000002800308947 */ /* 0x001fea0003800000 */
.L_x_5086:
[----:B------:R-:W-:Y:S05]  /*13ad0*/  BSYNC B1 ;  /* 0x0000000000017941 */ /* 0x000fea0003800000 */
.L_x_5019:
[----:B------:R-:W-:Y:S01]  /*13ae0*/  ULDC.64 UR4, c[0x0][0x300] ;  /* 0x0000c00000047ab9 */ /* 0x000fe20000000a00 */
[----:B-----5:R-:W-:Y:S01]  /*13af0*/  SHF.R.S32.HI R10, RZ, 0x1f, R4 ;  /* 0x0000001fff0a7819 */ /* 0x020fe20000011404 */
[----:B------:R-:W-:Y:S01]  /*13b00*/  IMAD R2, R7, UR4, RZ ;  /* 0x0000000407027c24 */ /* 0x000fe2000f8e02ff */
[----:B------:R-:W-:-:S03]  /*13b10*/  LOP3.LUT P1, RZ, R16, 0x2, RZ, 0xc0, !PT ;  /* 0x0000000210ff7812 */ /* 0x000fc6000782c0ff */
        /* <DEDUP_REMOVED lines=15> */
[----:B------:R-:W-:Y:S01]  /*13c10*/  IMAD.IADD R27, R27, 0x1, R3 ;  /* 0x000000011b1b7824 */ /* 0x000fe200078e0203 */
[----:B------:R-:W-:-:S04]  /*13c20*/  UMOV UR4, 0xffffffff ;  /* 0xffffffff00047882 */ /* 0x000fc80000000000 */
[----:B------:R-:W-:Y:S01]  /*13c30*/  LEA.HI.X R27, R2, UR5, R27, 0x1, P0 ;  /* 0x00000005021b7c11 */ /* 0x000fe200080f0c1b */
[----:B------:R-:W-:Y:S06]  /*13c40*/  BRA.DIV UR4, `(.L_x_5021) ;  /* 0x0000002604e47947 */ /* 0x000fec000b800000 */
[----:B------:R-:W2:Y:S01]  /*13c50*/  SHFL.IDX PT, R14, R21, RZ, 0x181f ;  /* 0x00181fff150e7589 */ /* 0x000ea200000e0000 */
[----:B-1----:R-:W-:-:S03]  /*13c60*/  IMAD R25, R6, 0x2, R17 ;  /* 0x0000000206197824 */ /* 0x002fc600078e0211 */
[----:B------:R-:W1:Y:S01]  /*13c70*/  SHFL.IDX PT, R3, R27, RZ, 0x181f ;  /* 0x00181fff1b037589 */ /* 0x000e6200000e0000 */
[----:B--2---:R-:W-:-:S03]  /*13c80*/  IADD3 R2, P0, R14, R0, RZ ;  /* 0x000000000e027210 */ /* 0x004fc60007f1e0ff */
[----:B------:R-:W2:Y:S02]  /*13c90*/  SHFL.IDX PT, R14, R21, 0x1, 0x181f ;  /* 0x00381f00150e7f89 */ /* 0x000ea400000e0000 */
[----:B-1----:R-:W-:-:S05]  /*13ca0*/  IMAD.X R3, RZ, RZ, R3, P0 ;  /* 0x000000ffff037224 */ /* 0x002fca00000e0603 */
[----:B------:R1:W-:Y:S04]  /*13cb0*/  LDGSTS.E.BYPASS.LTC128B.128 [R25+0x22400], desc[UR52][R2.64], !P1 ;  /* 0x2240000002197fae */ /* 0x0003e8000c901d74 */
[----:B-1----:R-:W1:Y:S01]  /*13cc0*/  SHFL.IDX PT, R3, R27, 0x1, 0x181f ;  /* 0x00381f001b037f89 */ /* 0x002e6200000e0000 */
[----:B--2---:R-:W-:-:S03]  /*13cd0*/  IADD3 R2, P0, R14, R0, RZ ;  /* 0x000000000e027210 */ /* 0x004fc60007f1e0ff */
[----:B------:R-:W2:Y:S01]  /*13ce0*/  SHFL.IDX PT, R14, R21, 0x2, 0x181f ;  /* 0x00581f00150e7f89 */ /* 0x000ea200000e0000 */
[----:B-1----:R-:W-:-:S05]  /*13cf0*/  IADD3.X R3, RZ, R3, RZ, P0, !PT ;  /* 0x00000003ff037210 */ /* 0x002fca00007fe4ff */
[----:B------:R1:W-:Y:S04]  /*13d00*/  LDGSTS.E.BYPASS.LTC128B.128 [R25+0x22c00], desc[UR52][R2.64], !P1 ;  /* 0x22c0000002197fae */ /* 0x0003e8000c901d74 */
[----:B-1----:R-:W1:Y:S01]  /*13d10*/  SHFL.IDX PT, R3, R27, 0x2, 0x181f ;  /* 0x00581f001b037f89 */ /* 0x002e6200000e0000 */
[----:B--2---:R-:W-:-:S03]  /*13d20*/  IADD3 R2, P0, R14, R0, RZ ;  /* 0x000000000e027210 */ /* 0x004fc60007f1e0ff */
[----:B------:R2:W3:Y:S04]  /*13d30*/  SHFL.IDX PT, R14, R21, 0x3, 0x181f ;  /* 0x00781f00150e7f89 */ /* 0x0004e800000e0000 */
[----:B------:R-:W4:Y:S01]  /*13d40*/  SHFL.IDX PT, R27, R27, 0x3, 0x181f ;  /* 0x00781f001b1b7f89 */ /* 0x000f2200000e0000 */
[----:B-1----:R-:W-:-:S05]  /*13d50*/  IMAD.X R3, RZ, RZ, R3, P0 ;  /* 0x000000ffff037224 */ /* 0x002fca00000e0603 */
[----:B---3--:R2:W-:Y:S02]  /*13d60*/  LDGSTS.E.BYPASS.LTC128B.128 [R25+0x23400], desc[UR52][R2.64], !P1 ;  /* 0x2340000002197fae */ /* 0x0085e4000c901d74 */
.L_x_5096:
[----:B--2---:R-:W-:-:S05]  /*13d70*/  IADD3 R2, P0, R14, R0, RZ ;  /* 0x000000000e027210 */ /* 0x004fca0007f1e0ff */
[----:B----4-:R-:W-:Y:S01]  /*13d80*/  IMAD.X R3, RZ, RZ, R27, P0 ;  /* 0x000000ffff037224 */ /* 0x010fe200000e061b */
[----:B------:R-:W-:-:S04]  /*13d90*/  PLOP3.LUT P0, PT, PT, PT, PT, 0x80, 0x0 ;  /* 0x000000000000781c */ /* 0x000fc80003f0f070 */
[----:B------:R-:W-:Y:S01]  /*13da0*/  @!PT LDS RZ, [RZ] ;  /* 0x00000000fffff984 */ /* 0x000fe20000000800 */
[----:B------:R-:W-:Y:S01]  /*13db0*/  @!PT LDS RZ, [RZ] ;  /* 0x00000000fffff984 */ /* 0x000fe20000000800 */
[----:B------:R-:W-:Y:S01]  /*13dc0*/  @!PT LDS RZ, [RZ] ;  /* 0x00000000fffff984 */ /* 0x000fe20000000800 */
[----:B------:R1:W-:Y:S01]  /*13dd0*/  LDGSTS.E.BYPASS.LTC128B.128 [R25+0x23c00], desc[UR52][R2.64], !P1 ;  /* 0x23c0000002197fae */ /* 0x0003e2000c901d74 */
[----:B------:R-:W-:-:S08]  /*13de0*/  NOP ;  /* 0x0000000000007918 */ /* 0x000fd00000000000 */
.L_x_5022:
        /* <DEDUP_REMOVED lines=11> */
.L_x_5023:
[----:B------:R1:W-:Y:S01]  /*13ea0*/  SYNCS.ARRIVE.TRANS64.A1T0 RZ, [R8+URZ+0x28c30], RZ ;  /* 0x028c30ff08ff79a7 */ /* 0x0003e2000810003f */
[----:B------:R-:W-:Y:S05]  /*13eb0*/  @!P2 BRA `(.L_x_5024) ;  /* 0x000000000004a947 */ /* 0x000fea0003800000 */
[----:B------:R-:W-:Y:S01]  /*13ec0*/  BPT.TRAP 0x1 ;  /* 0x000000040000795c */ /* 0x000fe20000300000 */
.L_x_5024:
[----:B------:R-:W2:Y:S01]  /*13ed0*/  SYNCS.PHASECHK.TRANS64.TRYWAIT P0, [R8+URZ+0x28c60], R20 ;  /* 0x028c6014080075a7 */ /* 0x000ea2000800017f */
[----:B------:R-:W-:Y:S04]  /*13ee0*/  BSSY B1, `(.L_x_5025) ;  /* 0x0000002000017945 */ /* 0x000fe80003800000 */
[----:B--2---:R-:W-:Y:S05]  /*13ef0*/  @!P0 BRA `(.L_x_5026) ;  /* 0x0000002800448947 */ /* 0x004fea0003800000 */
.L_x_5097:
[----:B------:R-:W-:Y:S05]  /*13f00*/  BSYNC B1 ;  /* 0x0000000000017941 */ /* 0x000fea0003800000 */
.L_x_5025:
[----:B------:R-:W-:Y:S01]  /*13f10*/  ULDC.64 UR4, c[0x0][0x328] ;  /* 0x0000ca0000047ab9 */ /* 0x000fe20000000a00 */
[C---:B------:R-:W-:Y:S01]  /*13f20*/  LOP3.LUT P5, RZ, R16.reuse, 0x8, RZ, 0xc0, !PT ;  /* 0x0000000810ff7812 */ /* 0x040fe200078ac0ff */
        /* <DEDUP_REMOVED lines=19> */
[----:B0-2---:R-:W-:Y:S01]  /*14060*/  LEA.HI.X R20, R2, UR5, R3, 0x1, P0 ;  /* 0x0000000502147c11 */ /* 0x005fe200080f0c03 */
[----:B------:R-:W-:Y:S08]  /*14070*/  BRA.DIV UR4, `(.L_x_5027) ;  /* 0x0000002604f87947 */ /* 0x000ff0000b800000 */
[----:B------:R-:W0:Y:S01]  /*14080*/  SHFL.IDX PT, R14, R10, RZ, 0x181f ;  /* 0x00181fff0a0e7589 */ /* 0x000e2200000e0000 */
[C---:B------:R-:W-:Y:S01]  /*14090*/  LOP3.LUT P1, RZ, R16.reuse, 0x80, RZ, 0xc0, !PT ;  /* 0x0000008010ff7812 */ /* 0x040fe2000782c0ff */
[----:B------:R-:W-:Y:S01]  /*140a0*/  IMAD R21, R21, 0x2, R17 ;  /* 0x0000000215157824 */ /* 0x000fe200078e0211 */
[----:B------:R-:W-:Y:S01]  /*140b0*/  P2R R11, PR, RZ, 0x8 ;  /* 0x00000008ff0b7803 */ /* 0x000fe20000000000 */
[----:B------:R-:W2:Y:S01]  /*140c0*/  SHFL.IDX PT, R3, R20, RZ, 0x181f ;  /* 0x00181fff14037589 */ /* 0x000ea200000e0000 */
[C---:B------:R-:W-:Y:S02]  /*140d0*/  LOP3.LUT P3, RZ, R16.reuse, 0x40, RZ, 0xc0, !PT ;  /* 0x0000004010ff7812 */ /* 0x040fe4000786c0ff */
[C---:B------:R-:W-:Y:S01]  /*140e0*/  LOP3.LUT P6, RZ, R16.reuse, 0x20, RZ, 0xc0, !PT ;  /* 0x0000002010ff7812 */ /* 0x040fe200078cc0ff */
[----:B------:R-:W-:Y:S01]  /*140f0*/  SHFL.IDX PT, R2, R10, 0x2, 0x181f ;  /* 0x00581f000a027f89 */ /* 0x000fe200000e0000 */
[----:B------:R-:W-:Y:S02]  /*14100*/  LOP3.LUT P2, RZ, R16, 0x10, RZ, 0xc0, !PT ;  /* 0x0000001010ff7812 */ /* 0x000fe4000784c0ff */
[----:B------:R-:W-:-:S02]  /*14110*/  P2R R12, PR, RZ, 0x8 ;  /* 0x00000008ff0c7803 */ /* 0x000fc40000000000 */
[----:B0-----:R-:W-:Y:S02]  /*14120*/  IADD3 R6, P0, R14, R0, RZ ;  /* 0x000000000e067210 */ /* 0x001fe40007f1e0ff */
        /* <DEDUP_REMOVED lines=10> */
[----:B------:R-:W-:Y:S02]  /*141d0*/  LDGSTS.E.BYPASS.LTC128B.128 [R21+0x8400], desc[UR52][R6.64+0x200], !P5 ;  /* 0x0840020006157fae */ /* 0x000fe4000e901d74 */
[----:B--2---:R-:W-:Y:S01]  /*141e0*/  IMAD.X R5, RZ, RZ, R3, P0 ;  /* 0x000000ffff057224 */ /* 0x004fe200000e0603 */
[----:B------:R-:W-:Y:S01]  /*141f0*/  IADD3 R2, P0, R2, R0, RZ ;  /* 0x0000000002027210 */ /* 0x000fe20007f1e0ff */
[----:B------:R-:W0:Y:S04]  /*14200*/  SHFL.IDX PT, R3, R20, 0x2, 0x181f ;  /* 0x00581f0014037f89 */ /* 0x000e2800000e0000 */
[----:B------:R-:W-:Y:S04]  /*14210*/  LDGSTS.E.BYPASS.LTC128B.128 [R21+0xa400], desc[UR52][R6.64+0x280], !P4 ;  /* 0x0a40028006157fae */ /* 0x000fe8000e101d74 */
[----:B------:R2:W3:Y:S04]  /*14220*/  SHFL.IDX PT, R14, R10, 0x3, 0x181f ;  /* 0x00781f000a0e7f89 */ /* 0x0004e800000e0000 */
[----:B------:R-:W4:Y:S01]  /*14230*/  SHFL.IDX PT, R20, R20, 0x3, 0x181f ;  /* 0x00781f0014147f89 */ /* 0x000f2200000e0000 */
[----:B0-----:R-:W-:Y:S01]  /*14240*/  IMAD.X R3, RZ, RZ, R3, P0 ;  /* 0x000000ffff037224 */ /* 0x001fe200000e0603 */
[----:B------:R-:W-:-:S13]  /*14250*/  ISETP.NE.U32.AND P0, PT, R28, RZ, PT ;  /* 0x000000ff1c00720c */ /* 0x000fda0003f05070 */
[----:B------:R-:W-:Y:S04]  /*14260*/  LDGSTS.E.BYPASS.LTC128B.128 [R21+0xc400], desc[UR52][R6.64+0x300], P0 ;  /* 0x0c40030006157fae */ /* 0x000fe80008101d74 */
[----:B------:R0:W-:Y:S04]  /*14270*/  LDGSTS.E.BYPASS.LTC128B.128 [R21+0xe400], desc[UR52][R6.64+0x380], P1 ;  /* 0x0e40038006157fae */ /* 0x0001e80008901d74 */
[----:B------:R2:W-:Y:S01]  /*14280*/  LDGSTS.E.BYPASS.LTC128B.128 [R21+0xc00], desc[UR52][R4.64], !P3 ;  /* 0x00c0000004157fae */ /* 0x0005e2000d901d74 */
[----:B------:R-:W-:-:S04]  /*14290*/  ISETP.NE.AND P3, PT, R12, RZ, PT ;  /* 0x000000ff0c00720c */ /* 0x000fc80003f65270 */
[----:B0-----:R-:W-:-:S09]  /*142a0*/  P2R R6, PR, RZ, 0x8 ;  /* 0x00000008ff067803 */ /* 0x001fd20000000000 */
        /* <DEDUP_REMOVED lines=10> */
[----:B------:R2:W-:Y:S01]  /*14350*/  LDGSTS.E.BYPASS.LTC128B.128 [R21+0x3400], desc[UR52][R2.64+0x80], !P3 ;  /* 0x0340008002157fae */ /* 0x0005e2000d901d74 */
[----:B------:R-:W-:-:S03]  /*14360*/  ISETP.NE.AND P3, PT, R11, RZ, PT ;  /* 0x000000ff0b00720c */ /* 0x000fc60003f65270 */
[----:B------:R2:W-:Y:S04]  /*14370*/  LDGSTS.E.BYPASS.LTC128B.128 [R21+0x5400], desc[UR52][R2.64+0x100], !P6 ;  /* 0x0540010002157fae */ /* 0x0005e8000f101d74 */
[----:B------:R2:W-:Y:S04]  /*14380*/  LDGSTS.E.BYPASS.LTC128B.128 [R21+0x7400], desc[UR52][R2.64+0x180], !P2 ;  /* 0x0740018002157fae */ /* 0x0005e8000d101d74 */
[----:B------:R2:W-:Y:S04]  /*14390*/  LDGSTS.E.BYPASS.LTC128B.128 [R21+0x9400], desc[UR52][R2.64+0x200], !P5 ;  /* 0x0940020002157fae */ /* 0x0005e8000e901d74 */
[----:B------:R2:W-:Y:S04]  /*143a0*/  LDGSTS.E.BYPASS.LTC128B.128 [R21+0xb400], desc[UR52][R2.64+0x280], !P4 ;  /* 0x0b40028002157fae */ /* 0x0005e8000e101d74 */
[----:B------:R2:W-:Y:S04]  /*143b0*/  LDGSTS.E.BYPASS.LTC128B.128 [R21+0xd400], desc[UR52][R2.64+0x300], P0 ;  /* 0x0d40030002157fae */ /* 0x0005e80008101d74 */
[----:B---34-:R2:W-:Y:S02]  /*143c0*/  LDGSTS.E.BYPASS.LTC128B.128 [R21+0xf400], desc[UR52][R2.64+0x380], P1 ;  /* 0x0f40038002157fae */ /* 0x0185e40008901d74 */
.L_x_5107:
[----:B--2---:R-:W-:Y:S02]  /*143d0*/  P2R R4, PR, RZ, 0x2 ;  /* 0x00000002ff047803 */ /* 0x004fe40000000000 */
[----:B------:R-:W-:Y:S02]  /*143e0*/  LOP3.LUT P1, RZ, R16, 0x80, RZ, 0xc0, !PT ;  /* 0x0000008010ff7812 */ /* 0x000fe4000782c0ff */
[----:B------:R-:W-:Y:S02]  /*143f0*/  IADD3 R2, P2, R14, R0, RZ ;  /* 0x000000000e027210 */ /* 0x000fe40007f5e0ff */
[----:B------:R-:W-:Y:S02]  /*14400*/  P2R R5, PR, RZ, 0x8 ;  /* 0x00000008ff057803 */ /* 0x000fe40000000000 */
[C---:B------:R-:W-:Y:S01]  /*14410*/  LOP3.LUT P3, RZ, R16.reuse, 0x40, RZ, 0xc0, !PT ;  /* 0x0000004010ff7812 */ /* 0x040fe2000786c0ff */
[----:B------:R-:W-:Y:S01]  /*14420*/  IMAD.X R3, RZ, RZ, R20, P2 ;  /* 0x000000ffff037224 */ /* 0x000fe200010e0614 */
[----:B------:R-:W-:-:S02]  /*14430*/  LOP3.LUT P2, RZ, R16, 0x20, RZ, 0xc0, !PT ;  /* 0x0000002010ff7812 */ /* 0x000fc4000784c0ff */
[----:B------:R-:W-:-:S03]  /*14440*/  LOP3.LUT P6, RZ, R16, 0x10, RZ, 0xc0, !PT ;  /* 0x0000001010ff7812 */ /* 0x000fc600078cc0ff */
[----:B------:R-:W-:Y:S01]  /*14450*/  @!PT LDS RZ, [RZ] ;  /* 0x00000000fffff984 */ /* 0x000fe20000000800 */
[----:B------:R-:W-:Y:S01]  /*14460*/  @!PT LDS RZ, [RZ] ;  /* 0x00000000fffff984 */ /* 0x000fe20000000800 */
[----:B------:R-:W-:Y:S01]  /*14470*/  @!PT LDS RZ, [RZ] ;  /* 0x00000000fffff984 */ /* 0x000fe20000000800 */
[----:B------:R0:W-:Y:S01]  /*14480*/  LDGSTS.E.BYPASS.LTC128B.128 [R21+0x1c00], desc[UR52][R2.64], !P1 ;  /* 0x01c0000002157fae */ /* 0x0001e2000c901d74 */
[----:B------:R-:W-:-:S05]  /*14490*/  ISETP.NE.AND P1, PT, R4, RZ, PT ;  /* 0x000000ff0400720c */ /* 0x000fca0003f25270 */
[----:B------:R0:W-:Y:S01]  /*144a0*/  LDGSTS.E.BYPASS.LTC128B.128 [R21+0x3c00], desc[UR52][R2.64+0x80], !P3 ;  /* 0x03c0008002157fae */ /* 0x0001e2000d901d74 */
[----:B------:R-:W-:-:S03]  /*144b0*/  ISETP.NE.AND P3, PT, R5, RZ, PT ;  /* 0x000000ff0500720c */ /* 0x000fc60003f65270 */
        /* <DEDUP_REMOVED lines=8> */
.L_x_5028:
        /* <DEDUP_REMOVED lines=11> */
.L_x_5029:
[----:B------:R0:W-:Y:S01]  /*145f0*/  SYNCS.ARRIVE.TRANS64.A1T0 RZ, [R8+URZ+0x28c50], RZ ;  /* 0x028c50ff08ff79a7 */ /* 0x0001e2000810003f */
[----:B------:R-:W-:Y:S05]  /*14600*/  @P3 BRA `(.L_x_5030) ;  /* 0xfffffff000743947 */ /* 0x000fea000383ffff */
[----:B------:R-:W-:Y:S05]  /*14610*/  BSYNC B0 ;  /* 0x0000000000007941 */ /* 0x000fea0003800000 */
.L_x_5017:
[----:B------:R-:W2:Y:S01]  /*14620*/  S2R R0, SR_TID.X ;  /* 0x0000000000007919 */ /* 0x000ea20000002100 */
[----:B------:R-:W-:Y:S01]  /*14630*/  VIADD R18, R18, 0x1 ;  /* 0x0000000112127836 */ /* 0x000fe20000000000 */
[----:B------:R-:W-:Y:S04]  /*14640*/  BSSY B0, `(.L_x_5031) ;  /* 0x0000013000007945 */ /* 0x000fe80003800000 */
[----:B------:R-:W-:-:S04]  /*14650*/  ISETP.NE.AND P0, PT, R18, 0x2, PT ;  /* 0x000000021200780c */ /* 0x000fc80003f05270 */
[----:B------:R-:W-:Y:S02]  /*14660*/  SEL R18, R18, RZ, P0 ;  /* 0x000000ff12127207 */ /* 0x000fe40000000000 */
[----:B------:R-:W-:Y:S02]  /*14670*/  SEL R5, RZ, 0x1, P0 ;  /* 0x00000001ff057807 */ /* 0x000fe40000000000 */
[----:B--2---:R-:W-:-:S04]  /*14680*/  LOP3.LUT R0, R0, 0x7f, RZ, 0xc0, !PT ;  /* 0x0000007f00007812 */ /* 0x004fc800078ec0ff */
[----:B------:R-:W-:-:S13]  /*14690*/  ISETP.NE.AND P1, PT, R0, RZ, PT ;  /* 0x000000ff0000720c */ /* 0x000fda0003f25270 */
[----:B------:R-:W-:Y:S05]  /*146a0*/  @P1 BRA `(.L_x_5032) ;  /* 0x0000000000301947 */ /* 0x000fea0003800000 */
[----:B------:R-:W2:Y:S01]  /*146b0*/  S2R R9, SR_LANEID ;  /* 0x0000000000097919 */ /* 0x000ea20000000000 */
[----:B------:R-:W-:Y:S01]  /*146c0*/  VOTEU.ANY UR4, UPT, PT ;  /* 0x0000000000047886 */ /* 0x000fe200038e0100 */
[----:B------:R-:W3:Y:S01]  /*146d0*/  LDC.64 R2, c[0x0][0xc80] ;  /* 0x00032000ff027b82 */ /* 0x000ee20000000a00 */
[----:B------:R-:W2:Y:S08]  /*146e0*/  FLO.U32 R0, UR4 ;  /* 0x0000000400007d00 */ /* 0x000eb000080e0000 */
[----:B------:R-:W3:Y:S01]  /*146f0*/  POPC R7, UR4 ;  /* 0x0000000400077d09 */ /* 0x000ee20008000000 */
[----:B--2---:R-:W-:-:S13]  /*14700*/  ISETP.EQ.U32.AND P0, PT, R0, R9, PT ;  /* 0x000000090000720c */ /* 0x004fda0003f02070 */
[----:B---3--:R-:W2:Y:S01]  /*14710*/  @P0 ATOMG.E.ADD.STRONG.GPU PT, R3, desc[UR52][R2.64], R7 ;  /* 0x00000007020309a8 */ /* 0x008ea200081ee1f4 */
[----:B------:R-:W3:Y:S02]  /*14720*/  S2R R4, SR_LTMASK ;  /* 0x0000000000047919 */ /* 0x000ee40000003900 */
[----:B---3--:R-:W-:-:S04]  /*14730*/  LOP3.LUT R4, R4, UR4, RZ, 0xc0, !PT ;  /* 0x0000000404047c12 */ /* 0x008fc8000f8ec0ff */
[----:B------:R-:W3:Y:S01]  /*14740*/  POPC R33, R4 ;  /* 0x0000000400217309 */ /* 0x000ee20000000000 */
[----:B--2---:R-:W3:Y:S02]  /*14750*/  SHFL.IDX PT, R0, R3, R0, 0x1f ;  /* 0x00001f0003007589 */ /* 0x004ee400000e0000 */
[----:B---3--:R-:W-:-:S07]  /*14760*/  IADD3 R33, R0, UR46, R33 ;  /* 0x0000002e00217c10 */ /* 0x008fce000fffe021 */
.L_x_5032:
[----:B------:R-:W-:Y:S05]  /*14770*/  BSYNC B0 ;  /* 0x0000000000007941 */ /* 0x000fea0003800000 */
.L_x_5031:
[----:B------:R-:W-:-:S07]  /*14780*/  LOP3.LUT R22, R22, R5, RZ, 0x3c, !PT ;  /* 0x0000000516167212 */ /* 0x000fce00078e3cff */
.L_x_4992:
[----:B------:R-:W-:Y:S05]  /*14790*/  BSYNC B7 ;  /* 0x0000000000077941 */ /* 0x000fea0003800000 */
.L_x_4990:
[----:B------:R-:W-:-:S13]  /*147a0*/  LOP3.LUT P0, RZ, R16, 0x2000, RZ, 0xc0, !PT ;  /* 0x0000200010ff7812 */ /* 0x000fda000780c0ff */
[----:B------:R-:W-:Y:S05]  /*147b0*/  @!P0 BRA `(.L_x_5033) ;  /* 0x0000000000248947 */ /* 0x000fea0003800000 */
[----:B------:R-:W-:Y:S05]  /*147c0*/  WARPSYNC.ALL ;  /* 0x0000000000007948 */ /* 0x000fea0003800000 */
[----:B------:R-:W2:Y:S08]  /*147d0*/  S2UR UR5, SR_CgaCtaId ;  /* 0x00000000000579c3 */ /* 0x000eb00000008800 */
[----:B------:R-:W-:Y:S06]  /*147e0*/  BAR.SYNC.DEFER_BLOCKING 0x5, 0x180 ;  /* 0x0146000000007b1d */ /* 0x000fec0000010000 */
[----:B------:R-:W-:-:S02]  /*147f0*/  UMOV UR4, 0x400 ;  /* 0x0000040000047882 */ /* 0x000fc40000000000 */
[----:B--2---:R-:W-:-:S06]  /*14800*/  ULEA UR4, UR5, UR4, 0x18 ;  /* 0x0000000405047291 */ /* 0x004fcc000f8ec03f */
[----:B------:R-:W-:-:S05]  /*14810*/  IMAD.U32 R17, RZ, RZ, UR4 ;  /* 0x00000004ff117e24 */ /* 0x000fca000f8e00ff */
[----:B------:R2:W3:Y:S01]  /*14820*/  LDS R33, [R17+0x28cd0] ;  /* 0x028cd00011217984 */ /* 0x0004e20000000800 */
[----:B------:R-:W-:Y:S06]  /*14830*/  BAR.ARV 0x4, 0x180 ;  /* 0x0106000000007b1d */ /* 0x000fec0000002000 */
[----:B------:R-:W-:Y:S05]  /*14840*/  BRA `(.L_x_5034) ;  /* 0x00000000002c7947 */ /* 0x000fea0003800000 */
.L_x_5033:
[----:B------:R-:W-:-:S03]  /*14850*/  UMOV UR4, 0xffffffff ;  /* 0xffffffff00047882 */ /* 0x000fc60000000000 */
[----:B------:R-:W-:Y:S05]  /*14860*/  BRA.DIV UR4, `(.L_x_5035) ;  /* 0x0000002604cc7947 */ /* 0x000fea000b800000 */
[----:B------:R2:W3:Y:S02]  /*14870*/  SHFL.IDX PT, R14, R33, RZ, 0x1f ;  /* 0x00001fff210e7589 */ /* 0x0004e400000e0000 */
.L_x_5110:
[----:B------:R-:W4:Y:S01]  /*14880*/  @!P1 S2R R3, SR_CgaCtaId ;  /* 0x0000000000039919 */ /* 0x000f220000008800 */
[----:B------:R-:W-:Y:S05]  /*14890*/  WARPSYNC.ALL ;  /* 0x0000000000007948 */ /* 0x000fea0003800000 */
[----:B------:R-:W-:Y:S01]  /*148a0*/  BAR.SYNC.DEFER_BLOCKING 0x4, 0x180 ;  /* 0x0106000000007b1d */ /* 0x000fe20000010000 */
[----:B------:R-:W-:-:S04]  /*148b0*/  @!P1 MOV R0, 0x400 ;  /* 0x0000040000009802 */ /* 0x000fc80000000f00 */
[----:B----4-:R-:W-:-:S05]  /*148c0*/  @!P1 LEA R17, R3, R0, 0x18 ;  /* 0x0000000003119211 */ /* 0x010fca00078ec0ff */
[----:B------:R2:W-:Y:S02]  /*148d0*/  @!P1 STS [R17+0x28cd0], R33 ;  /* 0x028cd02111009388 */ /* 0x0005e40000000800 */
[----:B--23--:R-:W-:Y:S01]  /*148e0*/  IMAD.MOV.U32 R33, RZ, RZ, R14 ;  /* 0x000000ffff217224 */ /* 0x00cfe200078e000e */
[----:B------:R-:W-:Y:S06]  /*148f0*/  BAR.ARV 0x5, 0x180 ;  /* 0x0146000000007b1d */ /* 0x000fec0000002000 */
.L_x_5034:
[----:B------:R-:W-:Y:S02]  /*14900*/  ULDC UR4, c[0x0][0xc38] ;  /* 0x00030e0000047ab9 */ /* 0x000fe40000000800 */
[----:B---3--:R-:W-:-:S13]  /*14910*/  ISETP.GE.AND P0, PT, R33, UR4, PT ;  /* 0x0000000421007c0c */ /* 0x008fda000bf06270 */
[----:B------:R-:W-:Y:S05]  /*14920*/  @!P0 BRA `(.L_x_5036) ;  /* 0xffffffc400cc8947 */ /* 0x000fea000383ffff */
.L_x_4981:
[----:B------:R-:W3:Y:S01]  /*14930*/  LDL.LU R0, [R1+0x4] ;  /* 0x0000040001007983 */ /* 0x000ee20000300800 */
[----:B------:R-:W-:Y:S01]  /*14940*/  BSSY B0, `(.L_x_5037) ;  /* 0x000000b000007945 */ /* 0x000fe20003800000 */
[----:B------:R-:W4:Y:S01]  /*14950*/  S2R R5, SR_CgaCtaId ;  /* 0x0000000000057919 */ /* 0x000f220000008800 */
[----:B---3--:R-:W-:-:S05]  /*14960*/  VIADD R0, R0, 0x1 ;  /* 0x0000000100007836 */ /* 0x008fca0000000000 */
[----:B------:R-:W-:-:S04]  /*14970*/  LEA.HI R2, R0, R0, RZ, 0x1 ;  /* 0x0000000000027211 */ /* 0x000fc800078f08ff */
[----:B------:R-:W-:Y:S02]  /*14980*/  LOP3.LUT R3, R2, 0xfffffffe, RZ, 0xc0, !PT ;  /* 0xfffffffe02037812 */ /* 0x000fe400078ec0ff */
[----:B------:R-:W-:-:S03]  /*14990*/  MOV R2, 0x400 ;  /* 0x0000040000027802 */ /* 0x000fc60000000f00 */
[----:B------:R-:W-:Y:S01]  /*149a0*/  IMAD.IADD R0, R0, 0x1, -R3 ;  /* 0x0000000100007824 */ /* 0x000fe200078e0a03 */
[----:B----4-:R-:W-:-:S04]  /*149b0*/  LEA R7, R5, R2, 0x18 ;  /* 0x0000000205077211 */ /* 0x010fc800078ec0ff */
[----:B------:R-:W-:-:S04]  /*149c0*/  SHF.L.U32 R0, R0, 0x1f, RZ ;  /* 0x0000001f00007819 */ /* 0x000fc800000006ff */
[----:B------:R-:W3:Y:S02]  /*149d0*/  SYNCS.PHASECHK.TRANS64.TRYWAIT P0, [R7+URZ+0x28c20], R0 ;  /* 0x028c2000070075a7 */ /* 0x000ee4000800017f */
[----:B---3--:R-:W-:Y:S05]  /*149e0*/  @!P0 BRA `(.L_x_5038) ;  /* 0x0000002400948947 */ /* 0x008fea0003800000 */
.L_x_5111:
[----:B------:R-:W-:Y:S05]  /*149f0*/  BSYNC B0 ;  /* 0x0000000000007941 */ /* 0x000fea0003800000 */
.L_x_5037:
[----:B------:R-:W-:-:S03]  /*14a00*/  UMOV UR4, 0xffffffff ;  /* 0xffffffff00047882 */ /* 0x000fc60000000000 */
[----:B------:R-:W-:Y:S05]  /*14a10*/  BRA.DIV UR4, `(.L_x_5039) ;  /* 0x00000026049c7947 */ /* 0x000fea000b800000 */
[----:B---3--:R-:W3:Y:S02]  /*14a20*/  S2R R0, SR_TID.X ;  /* 0x0000000000007919 */ /* 0x008ee40000002100 */
[----:B---3--:R-:W-:-:S04]  /*14a30*/  SHF.R.U32.HI R0, RZ, 0x5, R0 ;  /* 0x00000005ff007819 */ /* 0x008fc80000011600 */
[----:B------:R-:W-:-:S05]  /*14a40*/  LOP3.LUT R0, R0, 0x3, RZ, 0xc0, !PT ;  /* 0x0000000300007812 */ /* 0x000fca00078ec0ff */
[----:B------:R3:W4:Y:S02]  /*14a50*/  SHFL.IDX PT, R14, R0, RZ, 0x1f ;  /* 0x00001fff000e7589 */ /* 0x00072400000e0000 */
.L_x_5114:
[----:B----4-:R-:W-:Y:S01]  /*14a60*/  ISETP.NE.AND P0, PT, R14, RZ, PT ;  /* 0x000000ff0e00720c */ /* 0x010fe20003f05270 */
[----:B------:R-:W-:-:S12]  /*14a70*/  BSSY B0, `(.L_x_5040) ;  /* 0x0000024000007945 */ /* 0x000fd80003800000 */
[----:B------:R-:W-:Y:S05]  /*14a80*/  @P0 BRA `(.L_x_5041) ;  /* 0x0000000000880947 */ /* 0x000fea0003800000 */
[----:B------:R-:W-:-:S03]  /*14a90*/  UMOV UR4, 0xffffffff ;  /* 0xffffffff00047882 */ /* 0x000fc60000000000 */
[----:B------:R-:W-:Y:S05]  /*14aa0*/  BRA.DIV UR4, `(.L_x_5042) ;  /* 0x0000002604ac7947 */ /* 0x000fea000b800000 */
[----:B------:R-:W-:-:S13]  /*14ab0*/  ELECT P6, URZ, PT ;  /* 0x00000000003f782f */ /* 0x000fda00038c0000 */
.L_x_5117:
[----:B------:R-:W-:Y:S05]  /*14ac0*/  @!P6 BRA `(.L_x_5041) ;  /* 0x000000000078e947 */ /* 0x000fea0003800000 */
[----:B------:R-:W-:-:S06]  /*14ad0*/  ULOP3.LUT UR4, UR39, 0x2, URZ, 0xfc, !UPT ;  /* 0x0000000227047892 */ /* 0x000fcc000f8efc3f */
[----:B---3--:R-:W-:-:S04]  /*14ae0*/  MOV R0, UR4 ;  /* 0x0000000400007c02 */ /* 0x008fc80008000f00 */
[----:B------:R-:W-:-:S13]  /*14af0*/  ISETP.NE.AND P0, PT, R0, 0x3, PT ;  /* 0x000000030000780c */ /* 0x000fda0003f05270 */
[----:B------:R-:W-:Y:S05]  /*14b00*/  @!P0 BRA `(.L_x_5043) ;  /* 0x0000000000048947 */ /* 0x000fea0003800000 */
[----:B------:R-:W-:Y:S01]  /*14b10*/  BPT.TRAP 0x1 ;  /* 0x000000040000795c */ /* 0x000fe20000300000 */
.L_x_5043:
[----:B------:R-:W-:Y:S01]  /*14b20*/  IMAD R5, R18, 0x8, R7 ;  /* 0x0000000812057824 */ /* 0x000fe200078e0207 */
[----:B------:R-:W-:Y:S01]  /*14b30*/  SHF.L.U32 R0, R22, 0x1f, RZ ;  /* 0x0000001f16007819 */ /* 0x000fe200000006ff */
[----:B------:R-:W-:-:S03]  /*14b40*/  VIADD R18, R18, 0x1 ;  /* 0x0000000112127836 */ /* 0x000fc60000000000 */
[----:B------:R-:W3:Y:S02]  /*14b50*/  SYNCS.PHASECHK.TRANS64.TRYWAIT P1, [R5+URZ+0x28c40], R0 ;  /* 0x028c4000050075a7 */ /* 0x000ee4000802017f */
[----:B------:R-:W-:-:S04]  /*14b60*/  ISETP.NE.AND P2, PT, R18, 0x2, PT ;  /* 0x000000021200780c */ /* 0x000fc80003f45270 */
[----:B------:R-:W-:Y:S01]  /*14b70*/  SEL R3, RZ, 0x1, P2 ;  /* 0x00000001ff037807 */ /* 0x000fe20001000000 */
[----:B---3--:R-:W-:Y:S08]  /*14b80*/  @!P1 BRA `(.L_x_5044) ;  /* 0x0000002400949947 */ /* 0x008ff00003800000 */
.L_x_5118:
[----:B------:R-:W-:Y:S02]  /*14b90*/  SEL R18, R18, RZ, P2 ;  /* 0x000000ff12127207 */ /* 0x000fe40001000000 */
[----:B------:R-:W-:Y:S01]  /*14ba0*/  LOP3.LUT R2, R22, R3, RZ, 0x3c, !PT ;  /* 0x0000000316027212 */ /* 0x000fe200078e3cff */
[----:B------:R-:W-:Y:S06]  /*14bb0*/  @!P0 BRA `(.L_x_5045) ;  /* 0x0000000000048947 */ /* 0x000fec0003800000 */
[----:B------:R-:W-:Y:S01]  /*14bc0*/  BPT.TRAP 0x1 ;  /* 0x000000040000795c */ /* 0x000fe20000300000 */
.L_x_5045:
[----:B------:R-:W-:Y:S01]  /*14bd0*/  IMAD R3, R18, 0x8, R7 ;  /* 0x0000000812037824 */ /* 0x000fe200078e0207 */
[----:B------:R-:W-:-:S04]  /*14be0*/  SHF.L.U32 R2, R2, 0x1f, RZ ;  /* 0x0000001f02027819 */ /* 0x000fc800000006ff */
[----:B------:R-:W4:Y:S02]  /*14bf0*/  SYNCS.PHASECHK.TRANS64.TRYWAIT P1, [R3+URZ+0x28c40], R2 ;  /* 0x028c4002030075a7 */ /* 0x000f24000802017f */
[----:B----4-:R-:W-:Y:S05]  /*14c00*/  @!P1 BRA `(.L_x_5046) ;  /* 0x0000002400889947 */ /* 0x010fea0003800000 */
.L_x_5119:
[----:B------:R-:W-:Y:S05]  /*14c10*/  @!P0 BRA `(.L_x_5047) ;  /* 0x0000000000048947 */ /* 0x000fea0003800000 */
[----:B------:R-:W-:Y:S01]  /*14c20*/  BPT.TRAP 0x1 ;  /* 0x000000040000795c */ /* 0x000fe20000300000 */
.L_x_5047:
[----:B------:R-:W0:Y:S02]  /*14c30*/  SYNCS.PHASECHK.TRANS64.TRYWAIT P1, [R5+URZ+0x28c60], R0 ;  /* 0x028c6000050075a7 */ /* 0x000e24000802017f */
[----:B0-----:R-:W-:Y:S05]  /*14c40*/  @!P1 BRA `(.L_x_5048) ;  /* 0x00000024008c9947 */ /* 0x001fea0003800000 */
.L_x_5120:
[----:B------:R-:W-:Y:S05]  /*14c50*/  @!P0 BRA `(.L_x_5049) ;  /* 0x0000000000048947 */ /* 0x000fea0003800000 */
[----:B------:R-:W-:Y:S01]  /*14c60*/  BPT.TRAP 0x1 ;  /* 0x000000040000795c */ /* 0x000fe20000300000 */
.L_x_5049:
[----:B------:R0:W0:Y:S02]  /*14c70*/  SYNCS.PHASECHK.TRANS64.TRYWAIT P0, [R3+URZ+0x28c60], R2 ;  /* 0x028c6002030075a7 */ /* 0x000024000800017f */
[----:B0-----:R-:W-:Y:S05]  /*14c80*/  @!P0 NANOSLEEP.SYNCS 0x989680 ;  /* 0x009896800000895d */ /* 0x001fea0003900000 */
[----:B------:R-:W0:Y:S02]  /*14c90*/  @!P0 SYNCS.PHASECHK.TRANS64 P0, [R3+URZ+0x28c60], R2 ;  /* 0x028c6002030085a7 */ /* 0x000e24000800007f */
[----:B0-----:R-:W-:Y:S05]  /*14ca0*/  @!P0 BRA `(.L_x_5049) ;  /* 0xfffffffc00f08947 */ /* 0x001fea000383ffff */
.L_x_5041:
[----:B------:R-:W-:Y:S05]  /*14cb0*/  BSYNC B0 ;  /* 0x0000000000007941 */ /* 0x000fea0003800000 */
.L_x_5040:
[----:B------:R-:W-:Y:S05]  /*14cc0*/  EXIT ;  /* 0x000000000000794d */ /* 0x000fea0003800000 */
.L_x_4877:
[----:B0-----:R-:W-:-:S04]  /*14cd0*/  IMAD.U32 R3, RZ, RZ, UR21 ;  /* 0x00000015ff037e24 */ /* 0x001fc8000f8e00ff */
[----:B------:R0:W1:Y:S03]  /*14ce0*/  SYNCS.PHASECHK.TRANS64.TRYWAIT P1, [R3+URZ+0x28c50], R0 ;  /* 0x028c5000030075a7 */ /* 0x000066000802017f */
[----:B-1----:R-:W-:Y:S05]  /*14cf0*/  @!P1 NANOSLEEP.SYNCS 0x989680 ;  /* 0x009896800000995d */ /* 0x002fea0003900000 */
[----:B------:R-:W1:Y:S02]  /*14d00*/  @!P1 SYNCS.PHASECHK.TRANS64 P1, [R3+URZ+0x28c50], R0 ;  /* 0x028c5000030095a7 */ /* 0x000e64000802007f */
[----:B-1----:R-:W-:Y:S05]  /*14d10*/  @!P1 BRA `(.L_x_4877) ;  /* 0xfffffffc00ec9947 */ /* 0x002fea000383ffff */
[----:B------:R-:W-:Y:S05]  /*14d20*/  BRA `(.L_x_5050) ;  /* 0xfffffecc00d47947 */ /* 0x000fea000383ffff */
.L_x_4883:
[----:B-1----:R-:W-:-:S04]  /*14d30*/  IMAD.U32 R3, RZ, RZ, UR21 ;  /* 0x00000015ff037e24 */ /* 0x002fc8000f8e00ff */
[----:B------:R1:W2:Y:S03]  /*14d40*/  SYNCS.PHASECHK.TRANS64.TRYWAIT P1, [R3+URZ+0x28c50], R0 ;  /* 0x028c5000030075a7 */ /* 0x0002a6000802017f */
[----:B--2---:R-:W-:Y:S05]  /*14d50*/  @!P1 NANOSLEEP.SYNCS 0x989680 ;  /* 0x009896800000995d */ /* 0x004fea0003900000 */
[----:B------:R-:W2:Y:S02]  /*14d60*/  @!P1 SYNCS.PHASECHK.TRANS64 P1, [R3+URZ+0x28c50], R0 ;  /* 0x028c5000030095a7 */ /* 0x000ea4000802007f */
[----:B--2---:R-:W-:Y:S05]  /*14d70*/  @!P1 BRA `(.L_x_4883) ;  /* 0xfffffffc00ec9947 */ /* 0x004fea000383ffff */
[----:B------:R-:W-:Y:S05]  /*14d80*/  BRA `(.L_x_4882) ;  /* 0xfffffed800cc7947 */ /* 0x000fea000383ffff */
.L_x_4893:
[----:B0-----:R-:W-:-:S04]  /*14d90*/  MOV R3, UR42 ;  /* 0x0000002a00037c02 */ /* 0x001fc80008000f00 */
[----:B------:R0:W1:Y:S03]  /*14da0*/  SYNCS.PHASECHK.TRANS64.TRYWAIT P1, [R3+URZ+0x28c00], R0 ;  /* 0x028c0000030075a7 */ /* 0x000066000802017f */
[----:B-1----:R-:W-:Y:S05]  /*14db0*/  @!P1 NANOSLEEP.SYNCS 0x989680 ;  /* 0x009896800000995d */ /* 0x002fea0003900000 */
[----:B------:R-:W1:Y:S02]  /*14dc0*/  @!P1 SYNCS.PHASECHK.TRANS64 P1, [R3+URZ+0x28c00], R0 ;  /* 0x028c0000030095a7 */ /* 0x000e64000802007f */
[----:B-1----:R-:W-:Y:S05]  /*14dd0*/  @!P1 BRA `(.L_x_4893) ;  /* 0xfffffffc00ec9947 */ /* 0x002fea000383ffff */
[----:B------:R-:W-:Y:S05]  /*14de0*/  BRA `(.L_x_5051) ;  /* 0xfffffef000507947 */ /* 0x000fea000383ffff */
.L_x_4897:
[----:B--2---:R2:W3:Y:S02]  /*14df0*/  SYNCS.PHASECHK.TRANS64.TRYWAIT P1, [R7+URZ+0x28c30], R8 ;  /* 0x028c3008070075a7 */ /* 0x0044e4000802017f */
[----:B---3--:R-:W-:Y:S05]  /*14e00*/  @!P1 NANOSLEEP.SYNCS 0x989680 ;  /* 0x009896800000995d */ /* 0x008fea0003900000 */
[----:B------:R-:W3:Y:S02]  /*14e10*/  @!P1 SYNCS.PHASECHK.TRANS64 P1, [R7+URZ+0x28c30], R8 ;  /* 0x028c3008070095a7 */ /* 0x000ee4000802007f */
[----:B---3--:R-:W-:Y:S05]  /*14e20*/  @!P1 BRA `(.L_x_4897) ;  /* 0xfffffffc00f09947 */ /* 0x008fea000383ffff */
[----:B------:R-:W-:Y:S05]  /*14e30*/  BRA `(.L_x_4896) ;  /* 0xfffffef0006c7947 */ /* 0x000fea000383ffff */
.L_x_4910:
[----:B--2---:R2:W3:Y:S02]  /*14e40*/  SYNCS.PHASECHK.TRANS64.TRYWAIT P1, [R7+URZ+0x28c50], R8 ;  /* 0x028c5008070075a7 */ /* 0x0044e4000802017f */
[----:B---3--:R-:W-:Y:S05]  /*14e50*/  @!P1 NANOSLEEP.SYNCS 0x989680 ;  /* 0x009896800000995d */ /* 0x008fea0003900000 */
[----:B------:R-:W3:Y:S02]  /*14e60*/  @!P1 SYNCS.PHASECHK.TRANS64 P1, [R7+URZ+0x28c50], R8 ;  /* 0x028c5008070095a7 */ /* 0x000ee4000802007f */
[----:B---3--:R-:W-:Y:S05]  /*14e70*/  @!P1 BRA `(.L_x_4910) ;  /* 0xfffffffc00f09947 */ /* 0x008fea000383ffff */
[----:B------:R-:W-:Y:S05]  /*14e80*/  BRA `(.L_x_4909) ;  /* 0xffffff10001c7947 */ /* 0x000fea000383ffff */
.L_x_4919:
[----:B--2---:R-:W-:-:S04]  /*14e90*/  IMAD.U32 R6, RZ, RZ, UR21 ;  /* 0x00000015ff067e24 */ /* 0x004fc8000f8e00ff */
[----:B------:R2:W3:Y:S03]  /*14ea0*/  SYNCS.PHASECHK.TRANS64.TRYWAIT P1, [R6+URZ+0x28c30], R7 ;  /* 0x028c3007060075a7 */ /* 0x0004e6000802017f */
[----:B---3--:R-:W-:Y:S05]  /*14eb0*/  @!P1 NANOSLEEP.SYNCS 0x989680 ;  /* 0x009896800000995d */ /* 0x008fea0003900000 */
[----:B------:R-:W3:Y:S02]  /*14ec0*/  @!P1 SYNCS.PHASECHK.TRANS64 P1, [R6+URZ+0x28c30], R7 ;  /* 0x028c3007060095a7 */ /* 0x000ee4000802007f */
[----:B---3--:R-:W-:Y:S05]  /*14ed0*/  @!P1 BRA `(.L_x_4919) ;  /* 0xfffffffc00ec9947 */ /* 0x008fea000383ffff */
[----:B------:R-:W-:Y:S05]  /*14ee0*/  BRA `(.L_x_4918) ;  /* 0xffffff1400a47947 */ /* 0x000fea000383ffff */
.L_x_4932:
[----:B--2---:R-:W-:-:S04]  /*14ef0*/  IMAD.U32 R10, RZ, RZ, UR21 ;  /* 0x00000015ff0a7e24 */ /* 0x004fc8000f8e00ff */
[----:B------:R2:W3:Y:S03]  /*14f00*/  SYNCS.PHASECHK.TRANS64.TRYWAIT P1, [R10+URZ+0x28c50], R7 ;  /* 0x028c50070a0075a7 */ /* 0x0004e6000802017f */
[----:B---3--:R-:W-:Y:S05]  /*14f10*/  @!P1 NANOSLEEP.SYNCS 0x989680 ;  /* 0x009896800000995d */ /* 0x008fea0003900000 */
[----:B------:R-:W3:Y:S02]  /*14f20*/  @!P1 SYNCS.PHASECHK.TRANS64 P1, [R10+URZ+0x28c50], R7 ;  /* 0x028c50070a0095a7 */ /* 0x000ee4000802007f */
[----:B---3--:R-:W-:Y:S05]  /*14f30*/  @!P1 BRA `(.L_x_4932) ;  /* 0xfffffffc00ec9947 */ /* 0x008fea000383ffff */
[----:B------:R-:W-:Y:S05]  /*14f40*/  BRA `(.L_x_4931) ;  /* 0xffffff3800907947 */ /* 0x000fea000383ffff */
.L_x_4942:
[----:B--2---:R-:W-:-:S04]  /*14f50*/  IMAD.U32 R5, RZ, RZ, UR21 ;  /* 0x00000015ff057e24 */ /* 0x004fc8000f8e00ff */
[----:B------:R2:W3:Y:S03]  /*14f60*/  SYNCS.PHASECHK.TRANS64.TRYWAIT P2, [R5+URZ+0x28c30], R8 ;  /* 0x028c3008050075a7 */ /* 0x0004e6000804017f */
[----:B---3--:R-:W-:Y:S05]  /*14f70*/  @!P2 NANOSLEEP.SYNCS 0x989680 ;  /* 0x009896800000a95d */ /* 0x008fea0003900000 */
[----:B------:R-:W3:Y:S02]  /*14f80*/  @!P2 SYNCS.PHASECHK.TRANS64 P2, [R5+URZ+0x28c30], R8 ;  /* 0x028c30080500a5a7 */ /* 0x000ee4000804007f */
[----:B---3--:R-:W-:Y:S05]  /*14f90*/  @!P2 BRA `(.L_x_4942) ;  /* 0xfffffffc00eca947 */ /* 0x008fea000383ffff */
[----:B------:R-:W-:Y:S05]  /*14fa0*/  BRA `(.L_x_4941) ;  /* 0xffffff4000187947 */ /* 0x000fea000383ffff */
.L_x_4947:
[----:B---3--:R-:W-:-:S04]  /*14fb0*/  IMAD.U32 R11, RZ, RZ, UR21 ;  /* 0x00000015ff0b7e24 */ /* 0x008fc8000f8e00ff */
[----:B------:R3:W4:Y:S03]  /*14fc0*/  SYNCS.PHASECHK.TRANS64.TRYWAIT P2, [R11+URZ+0x28c50], R8 ;  /* 0x028c50080b0075a7 */ /* 0x000726000804017f */
[----:B----4-:R-:W-:Y:S05]  /*14fd0*/  @!P2 NANOSLEEP.SYNCS 0x989680 ;  /* 0x009896800000a95d */ /* 0x010fea0003900000 */
[----:B------:R-:W4:Y:S02]  /*14fe0*/  @!P2 SYNCS.PHASECHK.TRANS64 P2, [R11+URZ+0x28c50], R8 ;  /* 0x028c50080b00a5a7 */ /* 0x000f24000804007f */
[----:B----4-:R-:W-:Y:S05]  /*14ff0*/  @!P2 BRA `(.L_x_4947) ;  /* 0xfffffffc00eca947 */ /* 0x010fea000383ffff */
[----:B------:R-:W-:Y:S05]  /*15000*/  BRA `(.L_x_4946) ;  /* 0xffffff58003c7947 */ /* 0x000fea000383ffff */
.L_x_4954:
[----:B---3--:R-:W-:-:S04]  /*15010*/  IMAD.U32 R6, RZ, RZ, UR20 ;  /* 0x00000014ff067e24 */ /* 0x008fc8000f8e00ff */
[----:B------:R3:W4:Y:S03]  /*15020*/  SYNCS.PHASECHK.TRANS64.TRYWAIT P1, [R6+URZ+0x28c30], R7 ;  /* 0x028c3007060075a7 */ /* 0x000726000802017f */
[----:B----4-:R-:W-:Y:S05]  /*15030*/  @!P1 NANOSLEEP.SYNCS 0x989680 ;  /* 0x009896800000995d */ /* 0x010fea0003900000 */
[----:B------:R-:W4:Y:S02]  /*15040*/  @!P1 SYNCS.PHASECHK.TRANS64 P1, [R6+URZ+0x28c30], R7 ;  /* 0x028c3007060095a7 */ /* 0x000f24000802007f */
[----:B----4-:R-:W-:Y:S05]  /*15050*/  @!P1 BRA `(.L_x_4954) ;  /* 0xfffffffc00ec9947 */ /* 0x010fea000383ffff */
[----:B------:R-:W-:Y:S05]  /*15060*/  BRA `(.L_x_4953) ;  /* 0xffffff5c00387947 */ /* 0x000fea000383ffff */
.L_x_4967:
[----:B--2---:R-:W-:-:S04]  /*15070*/  MOV R10, UR20 ;  /* 0x00000014000a7c02 */ /* 0x004fc80008000f00 */
[----:B------:R2:W3:Y:S03]  /*15080*/  SYNCS.PHASECHK.TRANS64.TRYWAIT P1, [R10+URZ+0x28c50], R7 ;  /* 0x028c50070a0075a7 */ /* 0x0004e6000802017f */
[----:B---3--:R-:W-:Y:S05]  /*15090*/  @!P1 NANOSLEEP.SYNCS 0x989680 ;  /* 0x009896800000995d */ /* 0x008fea0003900000 */
[----:B------:R-:W3:Y:S02]  /*150a0*/  @!P1 SYNCS.PHASECHK.TRANS64 P1, [R10+URZ+0x28c50], R7 ;  /* 0x028c50070a0095a7 */ /* 0x000ee4000802007f */
[----:B---3--:R-:W-:Y:S05]  /*150b0*/  @!P1 BRA `(.L_x_4967) ;  /* 0xfffffffc00ec9947 */ /* 0x008fea000383ffff */
[----:B------:R-:W-:Y:S05]  /*150c0*/  BRA `(.L_x_4966) ;  /* 0xffffff8000207947 */ /* 0x000fea000383ffff */
.L_x_4998:
        /* <DEDUP_REMOVED lines=10> */
.L_x_5052:
[----:B------:R-:W-:Y:S05]  /*15170*/  BRA `(.L_x_5053) ;  /* 0xffffffcc00207947 */ /* 0x000fea000383ffff */
.L_x_5001:
[----:B0-----:R0:W1:Y:S02]  /*15180*/  SYNCS.PHASECHK.TRANS64.TRYWAIT P0, [R25+URZ+0x28c40], R0 ;  /* 0x028c4000190075a7 */ /* 0x001064000800017f */
[----:B-1----:R-:W-:Y:S05]  /*15190*/  @!P0 NANOSLEEP.SYNCS 0x989680 ;  /* 0x009896800000895d */ /* 0x002fea0003900000 */
[----:B------:R-:W1:Y:S02]  /*151a0*/  @!P0 SYNCS.PHASECHK.TRANS64 P0, [R25+URZ+0x28c40], R0 ;  /* 0x028c4000190085a7 */ /* 0x000e64000800007f */
[----:B-1----:R-:W-:Y:S05]  /*151b0*/  @!P0 BRA `(.L_x_5001) ;  /* 0xfffffffc00f08947 */ /* 0x002fea000383ffff */
[----:B------:R-:W-:Y:S05]  /*151c0*/  BRA `(.L_x_5054) ;  /* 0xffffffcc00c87947 */ /* 0x000fea000383ffff */
.L_x_5002:
        /* <DEDUP_REMOVED lines=8> */
.L_x_5056:
[----:B------:R-:W-:Y:S05]  /*15250*/  BSYNC B0 ;  /* 0x0000000000007941 */ /* 0x000fea0003800000 */
.L_x_5055:
[----:B------:R-:W-:Y:S01]  /*15260*/  MOV R13, R0 ;  /* 0x00000000000d7202 */ /* 0x000fe20000000f00 */
[----:B------:R-:W-:Y:S01]  /*15270*/  IMAD.MOV.U32 R12, RZ, RZ, RZ ;  /* 0x000000ffff0c7224 */ /* 0x000fe200078e00ff */
[----:B------:R-:W-:Y:S01]  /*15280*/  @P0 LEA R7, R4, R17, 0x1 ;  /* 0x0000001104070211 */ /* 0x000fe200078e08ff */
[----:B------:R-:W-:Y:S02]  /*15290*/  IMAD.MOV.U32 R11, RZ, RZ, 0x181f ;  /* 0x0000181fff0b7424 */ /* 0x000fe400078e00ff */
[----:B------:R-:W-:Y:S02]  /*152a0*/  IMAD.MOV.U32 R15, RZ, RZ, -0x1 ;  /* 0xffffffffff0f7424 */ /* 0x000fe400078e00ff */
[----:B------:R-:W-:-:S07]  /*152b0*/  IMAD.MOV.U32 R2, RZ, RZ, R14 ;  /* 0x000000ffff027224 */ /* 0x000fce00078e000e */
[----:B------:R-:W-:Y:S05]  /*152c0*/  WARPSYNC.COLLECTIVE R15, `(.L_x_5057) ;  /* 0x000000000f087348 */ /* 0x000fea0003c00000 */
[----:B------:R0:W1:Y:S02]  /*152d0*/  SHFL.IDX P6, R14, R13, R12, R11 ;  /* 0x0000000c0d0e7389 */ /* 0x00006400000c000b */
[----:B01----:R-:W-:Y:S01]  /*152e0*/  ENDCOLLECTIVE ;  /* 0x000000000000791b */ /* 0x003fe20003800000 */
.L_x_5057:
        /* <DEDUP_REMOVED lines=8> */
.L_x_5058:
[----:B------:R-:W-:Y:S01]  /*15370*/  @!PT LDS RZ, [RZ] ;  /* 0x00000000fffff984 */ /* 0x000fe20000000800 */
[----:B------:R-:W-:Y:S01]  /*15380*/  @!PT LDS RZ, [RZ] ;  /* 0x00000000fffff984 */ /* 0x000fe20000000800 */
[----:B------:R-:W-:Y:S01]  /*15390*/  @!PT LDS RZ, [RZ] ;  /* 0x00000000fffff984 */ /* 0x000fe20000000800 */
[----:B------:R0:W-:Y:S01]  /*153a0*/  @P0 LDGSTS.E.BYPASS.LTC128B.128 [R7+0x22400], desc[UR52][R2.64], !P2 ;  /* 0x2240000002070fae */ /* 0x0001e2000d101d74 */
[----:B------:R-:W-:Y:S02]  /*153b0*/  ISETP.GE.AND P0, PT, R27, 0x11, PT ;  /* 0x000000111b00780c */ /* 0x000fe40003f06270 */
[----:B------:R-:W-:-:S11]  /*153c0*/  MOV R13, R0 ;  /* 0x00000000000d7202 */ /* 0x000fd60000000f00 */
[----:B------:R-:W-:Y:S02]  /*153d0*/  @P0 IMAD R9, R4, 0x2, R17 ;  /* 0x0000000204090824 */ /* 0x000fe400078e0211 */
[----:B0-----:R-:W-:-:S07]  /*153e0*/  IMAD.MOV.U32 R2, RZ, RZ, R14 ;  /* 0x000000ffff027224 */ /* 0x001fce00078e000e */
[----:B------:R-:W-:Y:S05]  /*153f0*/  WARPSYNC.COLLECTIVE R15, `(.L_x_5059) ;  /* 0x000000000f087348 */ /* 0x000fea0003c00000 */
[----:B------:R0:W1:Y:S02]  /*15400*/  SHFL.IDX P6, R14, R13, R12, R11 ;  /* 0x0000000c0d0e7389 */ /* 0x00006400000c000b */
[----:B01----:R-:W-:Y:S01]  /*15410*/  ENDCOLLECTIVE ;  /* 0x000000000000791b */ /* 0x003fe20003800000 */
.L_x_5059:
[----:B------:R-:W-:Y:S01]  /*15420*/  IMAD.MOV.U32 R13, RZ, RZ, R5 ;  /* 0x000000ffff0d7224 */ /* 0x000fe200078e0005 */
[----:B------:R-:W-:Y:S02]  /*15430*/  MOV R12, 0x2 ;  /* 0x00000002000c7802 */ /* 0x000fe40000000f00 */
[----:B------:R-:W-:-:S05]  /*15440*/  @P0 LEA R14, P1, R6, R14, 0x1 ;  /* 0x0000000e060e0211 */ /* 0x000fca00078208ff */
[----:B------:R-:W-:Y:S02]  /*15450*/  @P0 IMAD.X R3, RZ, RZ, R2, P1 ;  /* 0x000000ffff030224 */ /* 0x000fe400008e0602 */
[----:B------:R-:W-:-:S07]  /*15460*/  @P0 IMAD.MOV.U32 R2, RZ, RZ, R14 ;  /* 0x000000ffff020224 */ /* 0x000fce00078e000e */
[----:B------:R-:W-:Y:S05]  /*15470*/  WARPSYNC.COLLECTIVE R15, `(.L_x_5060) ;  /* 0x000000000f087348 */ /* 0x000fea0003c00000 */
[----:B------:R0:W1:Y:S02]  /*15480*/  SHFL.IDX P6, R14, R13, R12, R11 ;  /* 0x0000000c0d0e7389 */ /* 0x00006400000c000b */
[----:B01----:R-:W-:Y:S01]  /*15490*/  ENDCOLLECTIVE ;  /* 0x000000000000791b */ /* 0x003fe20003800000 */
.L_x_5060:
[----:B------:R-:W-:Y:S01]  /*154a0*/  @!PT LDS RZ, [RZ] ;  /* 0x00000000fffff984 */ /* 0x000fe20000000800 */
[----:B------:R-:W-:Y:S01]  /*154b0*/  @!PT LDS RZ, [RZ] ;  /* 0x00000000fffff984 */ /* 0x000fe20000000800 */
[----:B------:R-:W-:Y:S01]  /*154c0*/  @!PT LDS RZ, [RZ] ;  /* 0x00000000fffff984 */ /* 0x000fe20000000800 */
[----:B------:R0:W-:Y:S01]  /*154d0*/  @P0 LDGSTS.E.BYPASS.LTC128B.128 [R9+0x22c00], desc[UR52][R2.64], !P2 ;  /* 0x22c0000002090fae */ /* 0x0001e2000d101d74 */
[----:B------:R-:W-:Y:S01]  /*154e0*/  ISETP.GE.AND P0, PT, R27, 0x21, PT ;  /* 0x000000211b00780c */ /* 0x000fe20003f06270 */
[----:B------:R-:W-:-:S12]  /*154f0*/  IMAD.MOV.U32 R13, RZ, RZ, R0 ;  /* 0x000000ffff0d7224 */ /* 0x000fd800078e0000 */
[----:B------:R-:W-:Y:S02]  /*15500*/  @P0 IMAD R7, R4, 0x2, R17 ;  /* 0x0000000204070824 */ /* 0x000fe400078e0211 */
[----:B0-----:R-:W-:-:S07]  /*15510*/  IMAD.MOV.U32 R2, RZ, RZ, R14 ;  /* 0x000000ffff027224 */ /* 0x001fce00078e000e */
[----:B------:R-:W-:Y:S05]  /*15520*/  WARPSYNC.COLLECTIVE R15, `(.L_x_5061) ;  /* 0x000000000f087348 */ /* 0x000fea0003c00000 */
[----:B------:R0:W1:Y:S02]  /*15530*/  SHFL.IDX P6, R14, R13, R12, R11 ;  /* 0x0000000c0d0e7389 */ /* 0x00006400000c000b */
[----:B01----:R-:W-:Y:S01]  /*15540*/  ENDCOLLECTIVE ;  /* 0x000000000000791b */ /* 0x003fe20003800000 */
.L_x_5061:
        /* <DEDUP_REMOVED lines=8> */
.L_x_5062:
[----:B------:R-:W-:Y:S01]  /*155d0*/  @!PT LDS RZ, [RZ] ;  /* 0x00000000fffff984 */ /* 0x000fe20000000800 */
[----:B------:R-:W-:Y:S01]  /*155e0*/  @!PT LDS RZ, [RZ] ;  /* 0x00000000fffff984 */ /* 0x000fe20000000800 */
[----:B------:R-:W-:Y:S01]  /*155f0*/  @!PT LDS RZ, [RZ] ;  /* 0x00000000fffff984 */ /* 0x000fe20000000800 */
[----:B------:R0:W-:Y:S01]  /*15600*/  @P0 LDGSTS.E.BYPASS.LTC128B.128 [R7+0x23400], desc[UR52][R2.64], !P2 ;  /* 0x2340000002070fae */ /* 0x0001e2000d101d74 */
[----:B------:R-:W-:Y:S02]  /*15610*/  IMAD.MOV.U32 R13, RZ, RZ, R0 ;  /* 0x000000ffff0d7224 */ /* 0x000fe400078e0000 */
[----:B------:R-:W-:-:S07]  /*15620*/  IMAD.MOV.U32 R5, RZ, RZ, R14 ;  /* 0x000000ffff057224 */ /* 0x000fce00078e000e */
[----:B0-----:R-:W-:Y:S05]  /*15630*/  WARPSYNC.COLLECTIVE R15, `(.L_x_5063) ;  /* 0x000000000f087348 */ /* 0x001fea0003c00000 */
[----:B------:R1:W2:Y:S02]  /*15640*/  SHFL.IDX P6, R14, R13, R12, R11 ;  /* 0x0000000c0d0e7389 */ /* 0x0002a400000c000b */
[----:B012---:R-:W-:Y:S01]  /*15650*/  ENDCOLLECTIVE ;  /* 0x000000000000791b */ /* 0x007fe20003800000 */
.L_x_5063:
[----:B------:R-:W-:Y:S05]  /*15660*/  BRA `(.L_x_5064) ;  /* 0xffffffcc00807947 */ /* 0x000fea000383ffff */
.L_x_5007:
[----:B------:R-:W-:Y:S01]  /*15670*/  MOV R13, R5 ;  /* 0x00000005000d7202 */ /* 0x000fe20000000f00 */
[----:B------:R-:W-:Y:S02]  /*15680*/  IMAD.MOV.U32 R12, RZ, RZ, RZ ;  /* 0x000000ffff0c7224 */ /* 0x000fe400078e00ff */
[----:B------:R-:W-:Y:S02]  /*15690*/  IMAD.MOV.U32 R11, RZ, RZ, 0x181f ;  /* 0x0000181fff0b7424 */ /* 0x000fe400078e00ff */
[----:B------:R-:W-:Y:S02]  /*156a0*/  IMAD.MOV.U32 R15, RZ, RZ, -0x1 ;  /* 0xffffffffff0f7424 */ /* 0x000fe400078e00ff */
[----:B------:R-:W-:-:S07]  /*156b0*/  VIADD R4, R36, UR43 ;  /* 0x0000002b24047c36 */ /* 0x000fce0008000000 */
[----:B-1---5:R-:W-:Y:S05]  /*156c0*/  WARPSYNC.COLLECTIVE R15, `(.L_x_5065) ;  /* 0x000000000f087348 */ /* 0x022fea0003c00000 */
[----:B------:R0:W2:Y:S02]  /*156d0*/  SHFL.IDX P6, R14, R13, R12, R11 ;  /* 0x0000000c0d0e7389 */ /* 0x0000a400000c000b */
[----:B012--5:R-:W-:Y:S01]  /*156e0*/  ENDCOLLECTIVE ;  /* 0x000000000000791b */ /* 0x027fe20003800000 */
.L_x_5065:
[C---:B------:R-:W-:Y:S01]  /*156f0*/  VIADD R6, R4.reuse, 0x10 ;  /* 0x0000001004067836 */ /* 0x040fe20000000000 */
[----:B------:R-:W-:Y:S02]  /*15700*/  ISETP.GE.AND P0, PT, R4, UR36, PT ;  /* 0x0000002404007c0c */ /* 0x000fe4000bf06270 */
[----:B------:R-:W-:Y:S01]  /*15710*/  MOV R13, R0 ;  /* 0x00000000000d7202 */ /* 0x000fe20000000f00 */
[----:B------:R-:W-:-:S10]  /*15720*/  IMAD.MOV.U32 R2, RZ, RZ, R14 ;  /* 0x000000ffff027224 */ /* 0x000fd400078e000e */
[----:B------:R-:W-:Y:S05]  /*15730*/  WARPSYNC.COLLECTIVE R15, `(.L_x_5066) ;  /* 0x000000000f087348 */ /* 0x000fea0003c00000 */
[----:B------:R0:W1:Y:S02]  /*15740*/  SHFL.IDX P6, R14, R13, R12, R11 ;  /* 0x0000000c0d0e7389 */ /* 0x00006400000c000b */
[----:B01----:R-:W-:Y:S01]  /*15750*/  ENDCOLLECTIVE ;  /* 0x000000000000791b */ /* 0x003fe20003800000 */
.L_x_5066:
[----:B------:R-:W-:Y:S01]  /*15760*/  MOV R13, R5 ;  /* 0x00000005000d7202 */ /* 0x000fe20000000f00 */
[----:B------:R-:W-:Y:S01]  /*15770*/  IMAD.MOV.U32 R12, RZ, RZ, 0x1 ;  /* 0x00000001ff0c7424 */ /* 0x000fe200078e00ff */
[----:B------:R-:W-:-:S05]  /*15780*/  @!P0 LEA R14, P1, R10, R14, 0x1 ;  /* 0x0000000e0a0e8211 */ /* 0x000fca00078208ff */
[----:B------:R-:W-:Y:S02]  /*15790*/  @!P0 IMAD.X R3, RZ, RZ, R2, P1 ;  /* 0x000000ffff038224 */ /* 0x000fe400008e0602 */
[----:B------:R-:W-:-:S07]  /*157a0*/  @!P0 IMAD.MOV.U32 R2, RZ, RZ, R14 ;  /* 0x000000ffff028224 */ /* 0x000fce00078e000e */
[----:B------:R-:W-:Y:S05]  /*157b0*/  WARPSYNC.COLLECTIVE R15, `(.L_x_5067) ;  /* 0x000000000f087348 */ /* 0x000fea0003c00000 */
[----:B------:R0:W1:Y:S02]  /*157c0*/  SHFL.IDX P6, R14, R13, R12, R11 ;  /* 0x0000000c0d0e7389 */ /* 0x00006400000c000b */
[----:B01----:R-:W-:Y:S01]  /*157d0*/  ENDCOLLECTIVE ;  /* 0x000000000000791b */ /* 0x003fe20003800000 */
.L_x_5067:
[----:B------:R-:W-:Y:S01]  /*157e0*/  @!PT LDS RZ, [RZ] ;  /* 0x00000000fffff984 */ /* 0x000fe20000000800 */
[----:B------:R-:W-:Y:S01]  /*157f0*/  @!PT LDS RZ, [RZ] ;  /* 0x00000000fffff984 */ /* 0x000fe20000000800 */
[----:B------:R-:W-:Y:S01]  /*15800*/  @!PT LDS RZ, [RZ] ;  /* 0x00000000fffff984 */ /* 0x000fe20000000800 */
[----:B------:R0:W-:Y:S01]  /*15810*/  @!P0 LDGSTS.E.BYPASS.LTC128B.128 [R8+0x20400], desc[UR52][R2.64], !P5 ;  /* 0x2040000002088fae */ /* 0x0001e2000e901d74 */
[----:B------:R-:W-:Y:S01]  /*15820*/  ISETP.GE.AND P0, PT, R6, UR36, PT ;  /* 0x0000002406007c0c */ /* 0x000fe2000bf06270 */
[----:B------:R-:W-:Y:S02]  /*15830*/  VIADD R6, R4, 0x20 ;  /* 0x0000002004067836 */ /* 0x000fe40000000000 */
[----:B------:R-:W-:Y:S02]  /*15840*/  IMAD.MOV.U32 R13, RZ, RZ, R0 ;  /* 0x000000ffff0d7224 */ /* 0x000fe400078e0000 */
[----:B0-----:R-:W-:-:S08]  /*15850*/  IMAD.MOV.U32 R2, RZ, RZ, R14 ;  /* 0x000000ffff027224 */ /* 0x001fd000078e000e */
[----:B------:R-:W-:Y:S05]  /*15860*/  WARPSYNC.COLLECTIVE R15, `(.L_x_5068) ;  /* 0x000000000f087348 */ /* 0x000fea0003c00000 */
[----:B------:R0:W1:Y:S02]  /*15870*/  SHFL.IDX P6, R14, R13, R12, R11 ;  /* 0x0000000c0d0e7389 */ /* 0x00006400000c000b */
[----:B01----:R-:W-:Y:S01]  /*15880*/  ENDCOLLECTIVE ;  /* 0x000000000000791b */ /* 0x003fe20003800000 */
.L_x_5068:
        /* <DEDUP_REMOVED lines=8> */
.L_x_5069:
[----:B------:R-:W-:Y:S01]  /*15910*/  @!PT LDS RZ, [RZ] ;  /* 0x00000000fffff984 */ /* 0x000fe20000000800 */
[----:B------:R-:W-:Y:S01]  /*15920*/  @!PT LDS RZ, [RZ] ;  /* 0x00000000fffff984 */ /* 0x000fe20000000800 */
[----:B------:R-:W-:Y:S01]  /*15930*/  @!PT LDS RZ, [RZ] ;  /* 0x00000000fffff984 */ /* 0x000fe20000000800 */
[----:B------:R0:W-:Y:S01]  /*15940*/  @!P0 LDGSTS.E.BYPASS.LTC128B.128 [R8+0x20c00], desc[UR52][R2.64], !P5 ;  /* 0x20c0000002088fae */ /* 0x0001e2000e901d74 */
[----:B------:R-:W-:Y:S02]  /*15950*/  ISETP.GE.AND P0, PT, R6, UR36, PT ;  /* 0x0000002406007c0c */ /* 0x000fe4000bf06270 */
[----:B------:R-:W-:Y:S01]  /*15960*/  MOV R13, R0 ;  /* 0x00000000000d7202 */ /* 0x000fe20000000f00 */
[----:B0-----:R-:W-:-:S10]  /*15970*/  IMAD.MOV.U32 R2, RZ, RZ, R14 ;  /* 0x000000ffff027224 */ /* 0x001fd400078e000e */
[----:B------:R-:W-:Y:S05]  /*15980*/  WARPSYNC.COLLECTIVE R15, `(.L_x_5070) ;  /* 0x000000000f087348 */ /* 0x000fea0003c00000 */
[----:B------:R0:W1:Y:S02]  /*15990*/  SHFL.IDX P6, R14, R13, R12, R11 ;  /* 0x0000000c0d0e7389 */ /* 0x00006400000c000b */
[----:B01----:R-:W-:Y:S01]  /*159a0*/  ENDCOLLECTIVE ;  /* 0x000000000000791b */ /* 0x003fe20003800000 */
.L_x_5070:
        /* <DEDUP_REMOVED lines=8> */
.L_x_5071:
        /* <DEDUP_REMOVED lines=9> */
.L_x_5072:
[----:B------:R-:W-:Y:S05]  /*15ac0*/  BRA `(.L_x_5073) ;  /* 0xffffffd000547947 */ /* 0x000fea000383ffff */
.L_x_5010:
[----:B0-----:R0:W2:Y:S02]  /*15ad0*/  SYNCS.PHASECHK.TRANS64.TRYWAIT P0, [R17+URZ+0x28c20], R0 ;  /* 0x028c2000110075a7 */ /* 0x0010a4000800017f */
[----:B--2---:R-:W-:Y:S05]  /*15ae0*/  @!P0 NANOSLEEP.SYNCS 0x989680 ;  /* 0x009896800000895d */ /* 0x004fea0003900000 */
[----:B------:R-:W2:Y:S02]  /*15af0*/  @!P0 SYNCS.PHASECHK.TRANS64 P0, [R17+URZ+0x28c20], R0 ;  /* 0x028c2000110085a7 */ /* 0x000ea4000800007f */
[----:B--2---:R-:W-:Y:S05]  /*15b00*/  @!P0 BRA `(.L_x_5010) ;  /* 0xfffffffc00f08947 */ /* 0x004fea000383ffff */
[----:B------:R-:W-:Y:S05]  /*15b10*/  BRA `(.L_x_5074) ;  /* 0xffffffd000b07947 */ /* 0x000fea000383ffff */
.L_x_5013:
[----:B0-----:R0:W2:Y:S02]  /*15b20*/  SYNCS.PHASECHK.TRANS64.TRYWAIT P0, [R25+URZ+0x28c60], R0 ;  /* 0x028c6000190075a7 */ /* 0x0010a4000800017f */
[----:B--2---:R-:W-:Y:S05]  /*15b30*/  @!P0 NANOSLEEP.SYNCS 0x989680 ;  /* 0x009896800000895d */ /* 0x004fea0003900000 */
[----:B------:R-:W2:Y:S02]  /*15b40*/  @!P0 SYNCS.PHASECHK.TRANS64 P0, [R25+URZ+0x28c60], R0 ;  /* 0x028c6000190085a7 */ /* 0x000ea4000800007f */
[----:B--2---:R-:W-:Y:S05]  /*15b50*/  @!P0 BRA `(.L_x_5013) ;  /* 0xfffffffc00f08947 */ /* 0x004fea000383ffff */
[----:B------:R-:W-:Y:S05]  /*15b60*/  BRA `(.L_x_5075) ;  /* 0xffffffd000c07947 */ /* 0x000fea000383ffff */
.L_x_5014:
[----:B------:R-:W-:Y:S01]  /*15b70*/  BSSY B0, `(.L_x_5076) ;  /* 0x0000008000007945 */ /* 0x000fe20003800000 */
[----:B------:R-:W-:Y:S01]  /*15b80*/  IMAD.MOV.U32 R13, RZ, RZ, R7 ;  /* 0x000000ffff0d7224 */ /* 0x000fe200078e0007 */
[----:B------:R-:W-:Y:S01]  /*15b90*/  MOV R15, 0xffffffff ;  /* 0xffffffff000f7802 */ /* 0x000fe20000000f00 */
[----:B------:R-:W-:Y:S02]  /*15ba0*/  IMAD.MOV.U32 R12, RZ, RZ, RZ ;  /* 0x000000ffff0c7224 */ /* 0x000fe400078e00ff */
[----:B------:R-:W-:-:S07]  /*15bb0*/  IMAD.MOV.U32 R11, RZ, RZ, 0x181f ;  /* 0x0000181fff0b7424 */ /* 0x000fce00078e00ff */
[----:B-1----:R-:W-:Y:S05]  /*15bc0*/  WARPSYNC.COLLECTIVE R15, `(.L_x_5077) ;  /* 0x000000000f087348 */ /* 0x002fea0003c00000 */
[----:B------:R0:W2:Y:S02]  /*15bd0*/  SHFL.IDX P6, R14, R13, R12, R11 ;  /* 0x0000000c0d0e7389 */ /* 0x0000a400000c000b */
[----:B012---:R-:W-:Y:S01]  /*15be0*/  ENDCOLLECTIVE ;  /* 0x000000000000791b */ /* 0x007fe20003800000 */
.L_x_5077:
[----:B------:R-:W-:Y:S05]  /*15bf0*/  BSYNC B0 ;  /* 0x0000000000007941 */ /* 0x000fea0003800000 */
.L_x_5076:
        /* <DEDUP_REMOVED lines=8> */
[C---:B------:R-:W-:Y:S01]  /*15c80*/  LOP3.LUT P3, RZ, R32.reuse, 0x8, RZ, 0xc0, !PT ;  /* 0x0000000820ff7812 */ /* 0x040fe2000786c0ff */
[----:B------:R-:W-:Y:S01]  /*15c90*/  IMAD.MOV.U32 R3, RZ, RZ, R14 ;  /* 0x000000ffff037224 */ /* 0x000fe200078e000e */
[----:B------:R-:W-:Y:S01]  /*15ca0*/  LOP3.LUT P2, RZ, R32, 0x10, RZ, 0xc0, !PT ;  /* 0x0000001020ff7812 */ /* 0x000fe2000784c0ff */
[----:B------:R-:W-:-:S12]  /*15cb0*/  IMAD R5, R5, 0x2, R17 ;  /* 0x0000000205057824 */ /* 0x000fd800078e0211 */
[----:B0-----:R-:W-:Y:S05]  /*15cc0*/  WARPSYNC.COLLECTIVE R15, `(.L_x_5078) ;  /* 0x000000000f087348 */ /* 0x001fea0003c00000 */
[----:B------:R1:W2:Y:S02]  /*15cd0*/  SHFL.IDX P6, R14, R13, R12, R11 ;  /* 0x0000000c0d0e7389 */ /* 0x0002a400000c000b */
[----:B012---:R-:W-:Y:S01]  /*15ce0*/  ENDCOLLECTIVE ;  /* 0x000000000000791b */ /* 0x007fe20003800000 */
.L_x_5078:
[----:B------:R-:W-:-:S04]  /*15cf0*/  LOP3.LUT R16, R16, 0xfffffdff, RZ, 0xc0, !PT ;  /* 0xfffffdff10107812 */ /* 0x000fc800078ec0ff */
[----:B------:R-:W-:Y:S02]  /*15d00*/  @P1 LOP3.LUT R16, R16, 0x200, RZ, 0xfc, !PT ;  /* 0x0000020010101812 */ /* 0x000fe400078efcff */
[----:B------:R-:W-:Y:S01]  /*15d10*/  MOV R13, R7 ;  /* 0x00000007000d7202 */ /* 0x000fe20000000f00 */
[----:B------:R-:W-:Y:S01]  /*15d20*/  IMAD.MOV.U32 R12, RZ, RZ, 0x1 ;  /* 0x00000001ff0c7424 */ /* 0x000fe200078e00ff */
[----:B------:R-:W-:-:S04]  /*15d30*/  SHF.L.U32 R8, R8, 0x3, RZ ;  /* 0x0000000308087819 */ /* 0x000fc800000006ff */
[----:B------:R-:W-:-:S05]  /*15d40*/  LOP3.LUT R8, R8, 0x38, RZ, 0xc0, !PT ;  /* 0x0000003808087812 */ /* 0x000fca00078ec0ff */
[----:B------:R-:W-:-:S05]  /*15d50*/  IMAD.SHL.U32 R0, R8, 0x2, RZ ;  /* 0x0000000208007824 */ /* 0x000fca00078e00ff */
[----:B------:R-:W-:-:S05]  /*15d60*/  IADD3 R2, P0, R14, R0, RZ ;  /* 0x000000000e027210 */ /* 0x000fca0007f1e0ff */
[----:B------:R-:W-:Y:S01]  /*15d70*/  IMAD.X R3, RZ, RZ, R3, P0 ;  /* 0x000000ffff037224 */ /* 0x000fe200000e0603 */
[----:B------:R-:W-:Y:S02]  /*15d80*/  ISETP.LT.OR P0, PT, R27, 0x1, !P1 ;  /* 0x000000011b00780c */ /* 0x000fe40004f01670 */
[----:B------:R-:W-:-:S11]  /*15d90*/  LOP3.LUT P1, RZ, R32, 0x20, RZ, 0xc0, !PT ;  /* 0x0000002020ff7812 */ /* 0x000fd6000782c0ff */
        /* <DEDUP_REMOVED lines=17> */
[----:B------:R-:W-:-:S04]  /*15eb0*/  ISETP.GT.AND P6, PT, R4, -0x1, PT ;  /* 0xffffffff0400780c */ /* 0x000fc80003fc4270 */
[----:B------:R-:W-:-:S13]  /*15ec0*/  ISETP.LT.OR P6, PT, R27, 0x1, P6 ;  /* 0x000000011b00780c */ /* 0x000fda00037c1670 */
[----:B------:R0:W-:Y:S02]  /*15ed0*/  LDGSTS.E.BYPASS.LTC128B.128 [R5+0xe400], desc[UR52][R2.64+0x380], !P6 ;  /* 0x0e40038002057fae */ /* 0x0001e4000f101d74 */
[----:B0-----:R-:W-:Y:S05]  /*15ee0*/  WARPSYNC.COLLECTIVE R15, `(.L_x_5079) ;  /* 0x000000000f087348 */ /* 0x001fea0003c00000 */
[----:B------:R1:W2:Y:S02]  /*15ef0*/  SHFL.IDX P6, R14, R13, R12, R11 ;  /* 0x0000000c0d0e7389 */ /* 0x0002a400000c000b */
[----:B012---:R-:W-:Y:S01]  /*15f00*/  ENDCOLLECTIVE ;  /* 0x000000000000791b */ /* 0x007fe20003800000 */
.L_x_5079:
[----:B------:R-:W-:Y:S02]  /*15f10*/  IMAD.MOV.U32 R13, RZ, RZ, R6 ;  /* 0x000000ffff0d7224 */ /* 0x000fe400078e0006 */
[----:B------:R-:W-:-:S07]  /*15f20*/  IMAD.MOV.U32 R3, RZ, RZ, R14 ;  /* 0x000000ffff037224 */ /* 0x000fce00078e000e */
[----:B------:R-:W-:Y:S05]  /*15f30*/  WARPSYNC.COLLECTIVE R15, `(.L_x_5080) ;  /* 0x000000000f087348 */ /* 0x000fea0003c00000 */
[----:B------:R0:W1:Y:S02]  /*15f40*/  SHFL.IDX P6, R14, R13, R12, R11 ;  /* 0x0000000c0d0e7389 */ /* 0x00006400000c000b */
[----:B01----:R-:W-:Y:S01]  /*15f50*/  ENDCOLLECTIVE ;  /* 0x000000000000791b */ /* 0x003fe20003800000 */
.L_x_5080:
[----:B------:R-:W-:Y:S01]  /*15f60*/  MOV R13, R7 ;  /* 0x00000007000d7202 */ /* 0x000fe20000000f00 */
[----:B------:R-:W-:Y:S01]  /*15f70*/  IMAD.MOV.U32 R12, RZ, RZ, 0x2 ;  /* 0x00000002ff0c7424 */ /* 0x000fe200078e00ff */
[----:B------:R-:W-:-:S05]  /*15f80*/  IADD3 R2, P6, R14, R0, RZ ;  /* 0x000000000e027210 */ /* 0x000fca0007fde0ff */
[----:B------:R-:W-:Y:S01]  /*15f90*/  IMAD.X R3, RZ, RZ, R3, P6 ;  /* 0x000000ffff037224 */ /* 0x000fe200030e0603 */
[----:B------:R-:W-:-:S04]  /*15fa0*/  LOP3.LUT P6, RZ, R16, 0x200, RZ, 0xc0, !PT ;  /* 0x0000020010ff7812 */ /* 0x000fc800078cc0ff */
[----:B------:R-:W-:-:S13]  /*15fb0*/  ISETP.LT.OR P6, PT, R27, 0x11, !P6 ;  /* 0x000000111b00780c */ /* 0x000fda00077c1670 */
        /* <DEDUP_REMOVED lines=22> */
.L_x_5081:
[----:B------:R-:W-:Y:S02]  /*16120*/  IMAD.MOV.U32 R13, RZ, RZ, R6 ;  /* 0x000000ffff0d7224 */ /* 0x000fe400078e0006 */
[----:B------:R-:W-:-:S07]  /*16130*/  IMAD.MOV.U32 R8, RZ, RZ, R14 ;  /* 0x000000ffff087224 */ /* 0x000fce00078e000e */
[----:B------:R-:W-:Y:S05]  /*16140*/  WARPSYNC.COLLECTIVE R15, `(.L_x_5082) ;  /* 0x000000000f087348 */ /* 0x000fea0003c00000 */
[----:B------:R0:W1:Y:S02]  /*16150*/  SHFL.IDX P6, R14, R13, R12, R11 ;  /* 0x0000000c0d0e7389 */ /* 0x00006400000c000b */
[----:B01----:R-:W-:Y:S01]  /*16160*/  ENDCOLLECTIVE ;  /* 0x000000000000791b */ /* 0x003fe20003800000 */
.L_x_5082:
        /* <DEDUP_REMOVED lines=28> */
.L_x_5083:
[----:B------:R-:W-:Y:S02]  /*16330*/  IMAD.MOV.U32 R13, RZ, RZ, R6 ;  /* 0x000000ffff0d7224 */ /* 0x000fe400078e0006 */
[----:B------:R-:W-:-:S07]  /*16340*/  IMAD.MOV.U32 R7, RZ, RZ, R14 ;  /* 0x000000ffff077224 */ /* 0x000fce00078e000e */
[----:B------:R-:W-:Y:S05]  /*16350*/  WARPSYNC.COLLECTIVE R15, `(.L_x_5084) ;  /* 0x000000000f087348 */ /* 0x000fea0003c00000 */
[----:B------:R0:W1:Y:S02]  /*16360*/  SHFL.IDX P6, R14, R13, R12, R11 ;  /* 0x0000000c0d0e7389 */ /* 0x00006400000c000b */
[----:B01----:R-:W-:Y:S01]  /*16370*/  ENDCOLLECTIVE ;  /* 0x000000000000791b */ /* 0x003fe20003800000 */
.L_x_5084:
[----:B------:R-:W-:Y:S05]  /*16380*/  BRA `(.L_x_5085) ;  /* 0xffffffd000687947 */ /* 0x000fea000383ffff */
.L_x_5020:
[----:B0-----:R0:W2:Y:S02]  /*16390*/  SYNCS.PHASECHK.TRANS64.TRYWAIT P0, [R8+URZ+0x28c40], R20 ;  /* 0x028c4014080075a7 */ /* 0x0010a4000800017f */
[----:B--2---:R-:W-:Y:S05]  /*163a0*/  @!P0 NANOSLEEP.SYNCS 0x989680 ;  /* 0x009896800000895d */ /* 0x004fea0003900000 */
[----:B------:R-:W2:Y:S02]  /*163b0*/  @!P0 SYNCS.PHASECHK.TRANS64 P0, [R8+URZ+0x28c40], R20 ;  /* 0x028c4014080085a7 */ /* 0x000ea4000800007f */
[----:B--2---:R-:W-:Y:S05]  /*163c0*/  @!P0 BRA `(.L_x_5020) ;  /* 0xfffffffc00f08947 */ /* 0x004fea000383ffff */
[----:B------:R-:W-:Y:S05]  /*163d0*/  BRA `(.L_x_5086) ;  /* 0xffffffd400bc7947 */ /* 0x000fea000383ffff */
.L_x_5021:
        /* <DEDUP_REMOVED lines=8> */
.L_x_5088:
[----:B------:R-:W-:Y:S05]  /*16460*/  BSYNC B1 ;  /* 0x0000000000017941 */ /* 0x000fea0003800000 */
.L_x_5087:
        /* <DEDUP_REMOVED lines=9> */
.L_x_5089:
[----:B------:R-:W-:Y:S01]  /*16500*/  MOV R13, R27 ;  /* 0x0000001b000d7202 */ /* 0x000fe20000000f00 */
[----:B------:R-:W-:Y:S01]  /*16510*/  IMAD.MOV.U32 R12, RZ, RZ, 0x1 ;  /* 0x00000001ff0c7424 */ /* 0x000fe200078e00ff */
[----:B------:R-:W-:-:S13]  /*16520*/  IADD3 R2, P0, R14, R0, RZ ;  /* 0x000000000e027210 */ /* 0x000fda0007f1e0ff */
[----:B------:R-:W-:Y:S05]  /*16530*/  WARPSYNC.COLLECTIVE R15, `(.L_x_5090) ;  /* 0x000000000f087348 */ /* 0x000fea0003c00000 */
[----:B------:R0:W1:Y:S02]  /*16540*/  SHFL.IDX P6, R14, R13, R12, R11 ;  /* 0x0000000c0d0e7389 */ /* 0x00006400000c000b */
[----:B01----:R-:W-:Y:S01]  /*16550*/  ENDCOLLECTIVE ;  /* 0x000000000000791b */ /* 0x003fe20003800000 */
.L_x_5090:
        /* <DEDUP_REMOVED lines=10> */
.L_x_5091:
[----:B------:R-:W-:Y:S01]  /*16600*/  MOV R13, R27 ;  /* 0x0000001b000d7202 */ /* 0x000fe20000000f00 */
[----:B------:R-:W-:Y:S01]  /*16610*/  IMAD.MOV.U32 R12, RZ, RZ, 0x2 ;  /* 0x00000002ff0c7424 */ /* 0x000fe200078e00ff */
[----:B------:R-:W-:-:S13]  /*16620*/  IADD3 R2, P0, R14, R0, RZ ;  /* 0x000000000e027210 */ /* 0x000fda0007f1e0ff */
[----:B------:R-:W-:Y:S05]  /*16630*/  WARPSYNC.COLLECTIVE R15, `(.L_x_5092) ;  /* 0x000000000f087348 */ /* 0x000fea0003c00000 */
[----:B------:R0:W1:Y:S02]  /*16640*/  SHFL.IDX P6, R14, R13, R12, R11 ;  /* 0x0000000c0d0e7389 */ /* 0x00006400000c000b */
[----:B01----:R-:W-:Y:S01]  /*16650*/  ENDCOLLECTIVE ;  /* 0x000000000000791b */ /* 0x003fe20003800000 */
.L_x_5092:
        /* <DEDUP_REMOVED lines=10> */
.L_x_5093:
[----:B------:R-:W-:Y:S01]  /*16700*/  MOV R13, R27 ;  /* 0x0000001b000d7202 */ /* 0x000fe20000000f00 */
[----:B------:R-:W-:Y:S01]  /*16710*/  IMAD.MOV.U32 R12, RZ, RZ, 0x3 ;  /* 0x00000003ff0c7424 */ /* 0x000fe200078e00ff */
[----:B------:R-:W-:-:S13]  /*16720*/  IADD3 R2, P0, R14, R0, RZ ;  /* 0x000000000e027210 */ /* 0x000fda0007f1e0ff */
[----:B------:R-:W-:Y:S05]  /*16730*/  WARPSYNC.COLLECTIVE R15, `(.L_x_5094) ;  /* 0x000000000f087348 */ /* 0x000fea0003c00000 */
[----:B------:R0:W1:Y:S02]  /*16740*/  SHFL.IDX P6, R14, R13, R12, R11 ;  /* 0x0000000c0d0e7389 */ /* 0x00006400000c000b */
[----:B01----:R-:W-:Y:S01]  /*16750*/  ENDCOLLECTIVE ;  /* 0x000000000000791b */ /* 0x003fe20003800000 */
.L_x_5094:
        /* <DEDUP_REMOVED lines=10> */
.L_x_5095:
[----:B------:R-:W-:Y:S05]  /*16800*/  BRA `(.L_x_5096) ;  /* 0xffffffd400587947 */ /* 0x000fea000383ffff */
.L_x_5026:
[----:B--2---:R2:W3:Y:S02]  /*16810*/  SYNCS.PHASECHK.TRANS64.TRYWAIT P0, [R8+URZ+0x28c60], R20 ;  /* 0x028c6014080075a7 */ /* 0x0044e4000800017f */
[----:B---3--:R-:W-:Y:S05]  /*16820*/  @!P0 NANOSLEEP.SYNCS 0x989680 ;  /* 0x009896800000895d */ /* 0x008fea0003900000 */
[----:B------:R-:W3:Y:S02]  /*16830*/  @!P0 SYNCS.PHASECHK.TRANS64 P0, [R8+URZ+0x28c60], R20 ;  /* 0x028c6014080085a7 */ /* 0x000ee4000800007f */
[----:B---3--:R-:W-:Y:S05]  /*16840*/  @!P0 BRA `(.L_x_5026) ;  /* 0xfffffffc00f08947 */ /* 0x008fea000383ffff */
[----:B------:R-:W-:Y:S05]  /*16850*/  BRA `(.L_x_5097) ;  /* 0xffffffd400a87947 */ /* 0x000fea000383ffff */
.L_x_5027:
[----:B------:R-:W-:Y:S01]  /*16860*/  BSSY B1, `(.L_x_5098) ;  /* 0x0000008000017945 */ /* 0x000fe20003800000 */
[----:B------:R-:W-:Y:S01]  /*16870*/  IMAD.MOV.U32 R13, RZ, RZ, R20 ;  /* 0x000000ffff0d7224 */ /* 0x000fe200078e0014 */
[----:B------:R-:W-:Y:S01]  /*16880*/  MOV R12, RZ ;  /* 0x000000ff000c7202 */ /* 0x000fe20000000f00 */
[----:B------:R-:W-:Y:S02]  /*16890*/  IMAD.MOV.U32 R11, RZ, RZ, 0x181f ;  /* 0x0000181fff0b7424 */ /* 0x000fe400078e00ff */
[----:B------:R-:W-:-:S07]  /*168a0*/  IMAD.MOV.U32 R15, RZ, RZ, -0x1 ;  /* 0xffffffffff0f7424 */ /* 0x000fce00078e00ff */
[----:B-1----:R-:W-:Y:S05]  /*168b0*/  WARPSYNC.COLLECTIVE R15, `(.L_x_5099) ;  /* 0x000000000f087348 */ /* 0x002fea0003c00000 */
[----:B------:R0:W2:Y:S02]  /*168c0*/  SHFL.IDX P6, R14, R13, R12, R11 ;  /* 0x0000000c0d0e7389 */ /* 0x0000a400000c000b */
[----:B012---:R-:W-:Y:S01]  /*168d0*/  ENDCOLLECTIVE ;  /* 0x000000000000791b */ /* 0x007fe20003800000 */
.L_x_5099:
[----:B------:R-:W-:Y:S05]  /*168e0*/  BSYNC B1 ;  /* 0x0000000000017941 */ /* 0x000fea0003800000 */
.L_x_5098:
[----:B------:R-:W-:Y:S01]  /*168f0*/  IMAD.MOV.U32 R13, RZ, RZ, R10 ;  /* 0x000000ffff0d7224 */ /* 0x000fe200078e000a */
[----:B------:R-:W-:Y:S01]  /*16900*/  MOV R12, RZ ;  /* 0x000000ff000c7202 */ /* 0x000fe20000000f00 */
[----:B------:R-:W-:Y:S01]  /*16910*/  IMAD.MOV.U32 R11, RZ, RZ, 0x181f ;  /* 0x0000181fff0b7424 */ /* 0x000fe200078e00ff */
[C---:B------:R-:W-:Y:S01]  /*16920*/  LOP3.LUT P2, RZ, R16.reuse, 0x40, RZ, 0xc0, !PT ;  /* 0x0000004010ff7812 */ /* 0x040fe2000784c0ff */
[----:B------:R-:W-:Y:S01]  /*16930*/  IMAD.MOV.U32 R15, RZ, RZ, -0x1 ;  /* 0xffffffffff0f7424 */ /* 0x000fe200078e00ff */
[----:B------:R-:W-:Y:S01]  /*16940*/  LOP3.LUT P1, RZ, R16, 0x20, RZ, 0xc0, !PT ;  /* 0x0000002010ff7812 */ /* 0x000fe2000782c0ff */
[----:B------:R-:W-:Y:S01]  /*16950*/  IMAD.MOV.U32 R3, RZ, RZ, R14 ;  /* 0x000000ffff037224 */ /* 0x000fe200078e000e */
[----:B------:R-:W-:Y:S01]  /*16960*/  P2R R4, PR, RZ, 0x8 ;  /* 0x00000008ff047803 */ /* 0x000fe20000000000 */
[----:B------:R-:W-:-:S10]  /*16970*/  IMAD R21, R21, 0x2, R17 ;  /* 0x0000000215157824 */ /* 0x000fd400078e0211 */
[----:B------:R-:W-:Y:S05]  /*16980*/  WARPSYNC.COLLECTIVE R15, `(.L_x_5100) ;  /* 0x000000000f087348 */ /* 0x000fea0003c00000 */
[----:B------:R0:W1:Y:S02]  /*16990*/  SHFL.IDX P6, R14, R13, R12, R11 ;  /* 0x0000000c0d0e7389 */ /* 0x00006400000c000b */
[----:B01----:R-:W-:Y:S01]  /*169a0*/  ENDCOLLECTIVE ;  /* 0x000000000000791b */ /* 0x003fe20003800000 */
.L_x_5100:
[----:B------:R-:W-:-:S04]  /*169b0*/  LOP3.LUT P3, RZ, R16, 0x10, RZ, 0xc0, !PT ;  /* 0x0000001010ff7812 */ /* 0x000fc8000786c0ff */
        /* <DEDUP_REMOVED lines=14> */
.L_x_5101:
        /* <DEDUP_REMOVED lines=17> */
.L_x_5102:
        /* <DEDUP_REMOVED lines=17> */
.L_x_5103:
        /* <DEDUP_REMOVED lines=14> */
.L_x_5104:
[----:B------:R-:W-:Y:S02]  /*16da0*/  IMAD.MOV.U32 R13, RZ, RZ, R20 ;  /* 0x000000ffff0d7224 */ /* 0x000fe400078e0014 */
[----:B------:R-:W-:Y:S02]  /*16db0*/  IMAD.MOV.U32 R12, RZ, RZ, 0x3 ;  /* 0x00000003ff0c7424 */ /* 0x000fe400078e00ff */
[----:B------:R-:W-:Y:S01]  /*16dc0*/  IMAD.MOV.U32 R2, RZ, RZ, R14 ;  /* 0x000000ffff027224 */ /* 0x000fe200078e000e */
[----:B------:R-:W-:-:S04]  /*16dd0*/  LOP3.LUT P6, RZ, R16, 0x20, RZ, 0xc0, !PT ;  /* 0x0000002010ff7812 */ /* 0x000fc800078cc0ff */
[----:B------:R-:W-:-:S04]  /*16de0*/  IADD3 R2, P2, R2, R0, RZ ;  /* 0x0000000002027210 */ /* 0x000fc80007f5e0ff */
        /* <DEDUP_REMOVED lines=12> */
.L_x_5105:
[----:B------:R-:W-:Y:S01]  /*16eb0*/  @!PT LDS RZ, [RZ] ;  /* 0x00000000fffff984 */ /* 0x000fe20000000800 */
[----:B------:R-:W-:Y:S01]  /*16ec0*/  @!PT LDS RZ, [RZ] ;  /* 0x00000000fffff984 */ /* 0x000fe20000000800 */
[----:B------:R-:W-:Y:S01]  /*16ed0*/  @!PT LDS RZ, [RZ] ;  /* 0x00000000fffff984 */ /* 0x000fe20000000800 */
[----:B------:R0:W-:Y:S01]  /*16ee0*/  LDGSTS.E.BYPASS.LTC128B.128 [R21+0x7400], desc[UR52][R2.64+0x180], !P3 ;  /* 0x0740018002157fae */ /* 0x0001e2000d901d74 */
[----:B------:R-:W-:-:S03]  /*16ef0*/  ISETP.NE.AND P3, PT, R4, RZ, PT ;  /* 0x000000ff0400720c */ /* 0x000fc60003f65270 */
        /* <DEDUP_REMOVED lines=9> */
.L_x_5106:
[----:B------:R-:W-:Y:S05]  /*16f90*/  BRA `(.L_x_5107) ;  /* 0xffffffd4000c7947 */ /* 0x000fea000383ffff */
.L_x_5035:
[----:B------:R-:W-:Y:S01]  /*16fa0*/  BSSY B0, `(.L_x_5108) ;  /* 0x0000008000007945 */ /* 0x000fe20003800000 */
[----:B------:R-:W-:Y:S01]  /*16fb0*/  MOV R13, R33 ;  /* 0x00000021000d7202 */ /* 0x000fe20000000f00 */
[----:B------:R-:W-:Y:S02]  /*16fc0*/  IMAD.MOV.U32 R12, RZ, RZ, RZ ;  /* 0x000000ffff0c7224 */ /* 0x000fe400078e00ff */
[----:B------:R-:W-:Y:S02]  /*16fd0*/  IMAD.MOV.U32 R11, RZ, RZ, 0x1f ;  /* 0x0000001fff0b7424 */ /* 0x000fe400078e00ff */
[----:B------:R-:W-:-:S07]  /*16fe0*/  IMAD.MOV.U32 R15, RZ, RZ, -0x1 ;  /* 0xffffffffff0f7424 */ /* 0x000fce00078e00ff */
[----:B01---5:R-:W-:Y:S05]  /*16ff0*/  WARPSYNC.COLLECTIVE R15, `(.L_x_5109) ;  /* 0x000000000f087348 */ /* 0x023fea0003c00000 */
[----:B------:R2:W3:Y:S02]  /*17000*/  SHFL.IDX P6, R14, R13, R12, R11 ;  /* 0x0000000c0d0e7389 */ /* 0x0004e400000c000b */
[----:B0123-5:R-:W-:Y:S01]  /*17010*/  ENDCOLLECTIVE ;  /* 0x000000000000791b */ /* 0x02ffe20003800000 */
.L_x_5109:
[----:B------:R-:W-:Y:S05]  /*17020*/  BSYNC B0 ;  /* 0x0000000000007941 */ /* 0x000fea0003800000 */
.L_x_5108:
[----:B------:R-:W-:Y:S05]  /*17030*/  BRA `(.L_x_5110) ;  /* 0xffffffd800107947 */ /* 0x000fea000383ffff */
.L_x_5038:
[----:B---3--:R3:W4:Y:S02]  /*17040*/  SYNCS.PHASECHK.TRANS64.TRYWAIT P0, [R7+URZ+0x28c20], R0 ;  /* 0x028c2000070075a7 */ /* 0x008724000800017f */
[----:B----4-:R-:W-:Y:S05]  /*17050*/  @!P0 NANOSLEEP.SYNCS 0x989680 ;  /* 0x009896800000895d */ /* 0x010fea0003900000 */
[----:B------:R-:W4:Y:S02]  /*17060*/  @!P0 SYNCS.PHASECHK.TRANS64 P0, [R7+URZ+0x28c20], R0 ;  /* 0x028c2000070085a7 */ /* 0x000f24000800007f */
[----:B----4-:R-:W-:Y:S05]  /*17070*/  @!P0 BRA `(.L_x_5038) ;  /* 0xfffffffc00f08947 */ /* 0x010fea000383ffff */
[----:B------:R-:W-:Y:S05]  /*17080*/  BRA `(.L_x_5111) ;  /* 0xffffffd800587947 */ /* 0x000fea000383ffff */
.L_x_5039:
[----:B------:R-:W4:Y:S01]  /*17090*/  S2R R2, SR_TID.X ;  /* 0x0000000000027919 */ /* 0x000f220000002100 */
[----:B------:R-:W-:Y:S01]  /*170a0*/  BSSY B0, `(.L_x_5112) ;  /* 0x000000a000007945 */ /* 0x000fe20003800000 */
[----:B------:R-:W-:Y:S01]  /*170b0*/  MOV R12, RZ ;  /* 0x000000ff000c7202 */ /* 0x000fe20000000f00 */
[----:B------:R-:W-:Y:S02]  /*170c0*/  IMAD.MOV.U32 R11, RZ, RZ, 0x1f ;  /* 0x0000001fff0b7424 */ /* 0x000fe400078e00ff */
[----:B------:R-:W-:Y:S01]  /*170d0*/  IMAD.MOV.U32 R15, RZ, RZ, -0x1 ;  /* 0xffffffffff0f7424 */ /* 0x000fe200078e00ff */
[----:B----4-:R-:W-:-:S04]  /*170e0*/  SHF.R.U32.HI R2, RZ, 0x5, R2 ;  /* 0x00000005ff027819 */ /* 0x010fc80000011602 */
[----:B------:R-:W-:-:S05]  /*170f0*/  LOP3.LUT R2, R2, 0x3, RZ, 0xc0, !PT ;  /* 0x0000000302027812 */ /* 0x000fca00078ec0ff */
[----:B------:R-:W-:-:S07]  /*17100*/  IMAD.MOV.U32 R13, RZ, RZ, R2 ;  /* 0x000000ffff0d7224 */ /* 0x000fce00078e0002 */
[----:B0123-5:R-:W-:Y:S05]  /*17110*/  WARPSYNC.COLLECTIVE R15, `(.L_x_5113) ;  /* 0x000000000f087348 */ /* 0x02ffea0003c00000 */
[----:B------:R4:W0:Y:S02]  /*17120*/  SHFL.IDX P6, R14, R13, R12, R11 ;  /* 0x0000000c0d0e7389 */ /* 0x00082400000c000b */
[----:B012345:R-:W-:Y:S01]  /*17130*/  ENDCOLLECTIVE ;  /* 0x000000000000791b */ /* 0x03ffe20003800000 */
.L_x_5113:
[----:B------:R-:W-:Y:S05]  /*17140*/  BSYNC B0 ;  /* 0x0000000000007941 */ /* 0x000fea0003800000 */
.L_x_5112:
[----:B------:R-:W-:Y:S05]  /*17150*/  BRA `(.L_x_5114) ;  /* 0xffffffd800407947 */ /* 0x000fea000383ffff */
.L_x_5042:
[----:B------:R-:W-:Y:S01]  /*17160*/  BSSY B1, `(.L_x_5115) ;  /* 0x0000006000017945 */ /* 0x000fe20003800000 */
[----:B------:R-:W-:-:S07]  /*17170*/  IMAD.MOV.U32 R15, RZ, RZ, -0x1 ;  /* 0xffffffffff0f7424 */ /* 0x000fce00078e00ff */
[----:B0123-5:R-:W-:Y:S05]  /*17180*/  WARPSYNC.COLLECTIVE R15, `(.L_x_5116) ;  /* 0x000000000f0c7348 */ /* 0x02ffea0003c00000 */
[----:B------:R-:W-:Y:S02]  /*17190*/  ELECT P6, UR62, PT ;  /* 0x00000000003e782f */ /* 0x000fe400038c0000 */
[----:B------:R-:W-:Y:S01]  /*171a0*/  MOV R14, UR62 ;  /* 0x0000003e000e7c02 */ /* 0x000fe20008000f00 */
[----:B0123-5:R-:W-:Y:S10]  /*171b0*/  ENDCOLLECTIVE ;  /* 0x000000000000791b */ /* 0x02fff40003800000 */
.L_x_5116:
[----:B------:R-:W-:Y:S05]  /*171c0*/  BSYNC B1 ;  /* 0x0000000000017941 */ /* 0x000fea0003800000 */
.L_x_5115:
[----:B------:R-:W-:Y:S05]  /*171d0*/  BRA `(.L_x_5117) ;  /* 0xffffffd800387947 */ /* 0x000fea000383ffff */
.L_x_5044:
[----:B---3--:R3:W4:Y:S02]  /*171e0*/  SYNCS.PHASECHK.TRANS64.TRYWAIT P1, [R5+URZ+0x28c40], R0 ;  /* 0x028c4000050075a7 */ /* 0x008724000802017f */
[----:B----4-:R-:W-:Y:S05]  /*171f0*/  @!P1 NANOSLEEP.SYNCS 0x989680 ;  /* 0x009896800000995d */ /* 0x010fea0003900000 */
[----:B------:R-:W4:Y:S02]  /*17200*/  @!P1 SYNCS.PHASECHK.TRANS64 P1, [R5+URZ+0x28c40], R0 ;  /* 0x028c4000050095a7 */ /* 0x000f24000802007f */
[----:B----4-:R-:W-:Y:S05]  /*17210*/  @!P1 BRA `(.L_x_5044) ;  /* 0xfffffffc00f09947 */ /* 0x010fea000383ffff */
[----:B------:R-:W-:Y:S05]  /*17220*/  BRA `(.L_x_5118) ;  /* 0xffffffd800587947 */ /* 0x000fea000383ffff */
.L_x_5046:
[----:B----4-:R4:W0:Y:S02]  /*17230*/  SYNCS.PHASECHK.TRANS64.TRYWAIT P1, [R3+URZ+0x28c40], R2 ;  /* 0x028c4002030075a7 */ /* 0x010824000802017f */
[----:B0-----:R-:W-:Y:S05]  /*17240*/  @!P1 NANOSLEEP.SYNCS 0x989680 ;  /* 0x009896800000995d */ /* 0x001fea0003900000 */
[----:B------:R-:W0:Y:S02]  /*17250*/  @!P1 SYNCS.PHASECHK.TRANS64 P1, [R3+URZ+0x28c40], R2 ;  /* 0x028c4002030095a7 */ /* 0x000e24000802007f */
[----:B0-----:R-:W-:Y:S05]  /*17260*/  @!P1 BRA `(.L_x_5046) ;  /* 0xfffffffc00f09947 */ /* 0x001fea000383ffff */
[----:B------:R-:W-:Y:S05]  /*17270*/  BRA `(.L_x_5119) ;  /* 0xffffffd800647947 */ /* 0x000fea000383ffff */
.L_x_5048:
[----:B------:R0:W0:Y:S02]  /*17280*/  SYNCS.PHASECHK.TRANS64.TRYWAIT P1, [R5+URZ+0x28c60], R0 ;  /* 0x028c6000050075a7 */ /* 0x000024000802017f */
[----:B0-----:R-:W-:Y:S05]  /*17290*/  @!P1 NANOSLEEP.SYNCS 0x989680 ;  /* 0x009896800000995d */ /* 0x001fea0003900000 */
[----:B------:R-:W0:Y:S02]  /*172a0*/  @!P1 SYNCS.PHASECHK.TRANS64 P1, [R5+URZ+0x28c60], R0 ;  /* 0x028c6000050095a7 */ /* 0x000e24000802007f */
[----:B0-----:R-:W-:Y:S05]  /*172b0*/  @!P1 BRA `(.L_x_5048) ;  /* 0xfffffffc00f09947 */ /* 0x001fea000383ffff */
[----:B------:R-:W-:Y:S05]  /*172c0*/  BRA `(.L_x_5120) ;  /* 0xffffffd800607947 */ /* 0x000fea000383ffff */
.L_x_5121:
        /* <DEDUP_REMOVED lines=11> */
.L_x_15647:


//--------------------- .text._ZN7cutlass13device_kernelIN5flash11enable_sm90INS1_16FlashAttnFwdSm90INS1_25CollectiveMainloopFwdSm90ILi2EN4cute5tupleIJNS5_1CILi1EEES8_S8_EEENS6_IJNS7_ILi64EEESA_SA_EEELi512ENS_6half_tEfNS_4arch4Sm90ELb0ELb1ELb1ELb0ELb1ELb0ELb1ELb0ELb0ELb1ELb0ELb0EEENS1_21CollectiveEpilogueFwdINS6_IJSA_NS7_ILi512EEESA_EEES9_SC_SE_Li256ELb0ELb1ELb0ELb0EEENS1_30DynamicPersistentTileSchedulerILi256ELi128ELb0ELb1ELb1EEEEEEEEEvNT_6ParamsE --------------------------
	.section	.text._ZN7cutlass13device_kernelIN5flash11enable_sm90INS1_16FlashAttnFwdSm90INS1_25CollectiveMainloopFwdSm90ILi2EN4cute5tupleIJNS5_1CILi1EEES8_S8_EEENS6_IJNS7_ILi64EEESA_SA_EEELi512ENS_6half_tEfNS_4arch4Sm90ELb0ELb1ELb1ELb0ELb1ELb0ELb1ELb0ELb0ELb1ELb0ELb0EEENS1_21CollectiveEpilogueFwdINS6_IJSA_NS7_ILi512EEESA_EEES9_SC_SE_Li256ELb0ELb1ELb0ELb0EEENS1_30DynamicPersistentTileSchedulerILi256ELi128ELb0ELb1ELb1EEEEEEEEEvNT_6ParamsE,"ax",@progbits
	.align	128
.text._ZN7cutlass13device_kernelIN5flash11enable_sm90INS1_16FlashAttnFwdSm90INS1_25CollectiveMainloopFwdSm90ILi2EN4cute5tupleIJNS5_1CILi1EEES8_S8_EEENS6_IJNS7_ILi64EEESA_SA_EEELi512ENS_6half_tEfNS_4arch4Sm90ELb0ELb1ELb1ELb0ELb1ELb0ELb1ELb0ELb0ELb1ELb0ELb0EEENS1_21CollectiveEpilogueFwdINS6_IJSA_NS7_ILi512EEESA_EEES9_SC_SE_Li256ELb0ELb1ELb0ELb0EEENS1_30DynamicPersistentTileSchedulerILi256ELi128ELb0ELb1ELb1EEEEEEEEEvNT_6ParamsE:
        .type           _ZN7cutlass13device_kernelIN5flash11enable_sm90INS1_16FlashAttnFwdSm90INS1_25CollectiveMainloopFwdSm90ILi2EN4cute5tupleIJNS5_1CILi1EEES8_S8_EEENS6_IJNS7_ILi64EEESA_SA_EEELi512ENS_6half_tEfNS_4arch4Sm90ELb0ELb1ELb1ELb0ELb1ELb0ELb1ELb0ELb0ELb1ELb0ELb0EEENS1_21CollectiveEpilogueFwdINS6_IJSA_NS7_ILi512EEESA_EEES9_SC_SE_Li256ELb0ELb1ELb0ELb0EEENS1_30DynamicPersistentTileSchedulerILi256ELi128ELb0ELb1ELb1EEEEEEEEEvNT_6ParamsE,@function
        .size           _ZN7cutlass13device_kernelIN5flash11enable_sm90INS1_16FlashAttnFwdSm90INS1_25CollectiveMainloopFwdSm90ILi2EN4cute5tupleIJNS5_1CILi1EEES8_S8_EEENS6_IJNS7_ILi64EEESA_SA_EEELi512ENS_6half_tEfNS_4arch4Sm90ELb0ELb1ELb1ELb0ELb1ELb0ELb1ELb0ELb0ELb1ELb0ELb0EEENS1_21CollectiveEpilogueFwdINS6_IJSA_NS7_ILi512EEESA_EEES9_SC_SE_Li256ELb0ELb1ELb0ELb0EEENS1_30DynamicPersistentTileSchedulerILi256ELi128ELb0ELb1ELb1EEEEEEEEEvNT_6ParamsE,(.L_x_15648 - _ZN7cutlass13device_kernelIN5flash11enable_sm90INS1_16FlashAttnFwdSm90INS1_25CollectiveMainloopFwdSm90ILi2EN4cute5tupleIJNS5_1CILi1EEES8_S8_EEENS6_IJNS7_ILi64EEESA_SA_EEELi512ENS_6half_tEfNS_4arch4Sm90ELb0ELb1ELb1ELb0ELb1ELb0ELb1ELb0ELb0ELb1ELb0ELb0EEENS1_21CollectiveEpilogueFwdINS6_IJSA_NS7_ILi512EEESA_EEES9_SC_SE_Li256ELb0ELb1ELb0ELb0EEENS1_30DynamicPersistentTileSchedulerILi256ELi128ELb0ELb1ELb1EEEEEEEEEvNT_6ParamsE)
        .other          _ZN7cutlass13device_kernelIN5flash11enable_sm90INS1_16FlashAttnFwdSm90INS1_25CollectiveMainloopFwdSm90ILi2EN4cute5tupleIJNS5_1CILi1EEES8_S8_EEENS6_IJNS7_ILi64EEESA_SA_EEELi512ENS_6half_tEfNS_4arch4Sm90ELb0ELb1ELb1ELb0ELb1ELb0ELb1ELb0ELb0ELb1ELb0ELb0EEENS1_21CollectiveEpilogueFwdINS6_IJSA_NS7_ILi512EEESA_EEES9_SC_SE_Li256ELb0ELb1ELb0ELb0EEENS1_30DynamicPersistentTileSchedulerILi256ELi128ELb0ELb1ELb1EEEEEEEEEvNT_6ParamsE,@"STO_CUDA_ENTRY STV_DEFAULT"
_ZN7cutlass13device_kernelIN5flash11enable_sm90INS1_16FlashAttnFwdSm90INS1_25CollectiveMainloopFwdSm90ILi2EN4cute5tupleIJNS5_1CILi1EEES8_S8_EEENS6_IJNS7_ILi64EEESA_SA_EEELi512ENS_6half_tEfNS_4arch4Sm90ELb0ELb1ELb1ELb0ELb1ELb0ELb1ELb0ELb0ELb1ELb0ELb0EEENS1_21CollectiveEpilogueFwdINS6_IJSA_NS7_ILi512EEESA_EEES9_SC_SE_Li256ELb0ELb1ELb0ELb0EEENS1_30DynamicPersistentTileSchedulerILi256ELi128ELb0ELb1ELb1EEEEEEEEEvNT_6ParamsE:
        /* <DEDUP_REMOVED lines=43> */
.L_x_5122:
        /* <DEDUP_REMOVED lines=22> */
.L_x_5123:
        /* <DEDUP_REMOVED lines=18> */
.L_x_5124:
        /* <DEDUP_REMOVED lines=22> */
.L_x_5125:
[----:B------:R-:W5:Y:S01]  /*0690*/  SHFL.IDX PT, R2, R0, RZ, 0x1f ;  /* 0x00001fff00027589 */ /* 0x000f6200000e0000 */
[----:B0-----:R-:W-:Y:S01]  /*06a0*/  R2UR UR4, R3 ;  /* 0x00000000030472ca */ /* 0x001fe200000e0000 */
[----:B------:R-:W-:-:S12]  /*06b0*/  NOP ;  /* 0x0000000000007918 */ /* 0x000fd80000000000 */
[----:B------:R-:W-:-:S05]  /*06c0*/  IMAD.U32 R4, RZ, RZ, UR4 ;  /* 0x00000004ff047e24 */ /* 0x000fca000f8e00ff */
[----:B------:R0:W-:Y:S01]  /*06d0*/  STL [R1+0x420], R4 ;  /* 0x0004200401007387 */ /* 0x0001e20000100800 */
[----:B-----5:R-:W-:-:S13]  /*06e0*/  ISETP.NE.AND P0, PT, R2, RZ, PT ;  /* 0x000000ff0200720c */ /* 0x020fda0003f05270 */
[----:B0-----:R-:W-:Y:S05]  /*06f0*/  @P0 BRA `(.L_x_5126) ;  /* 0x0000000000480947 */ /* 0x001fea0003800000 */
        /* <DEDUP_REMOVED lines=18> */
.L_x_5126:
[----:B0-----:R-:W-:Y:S01]  /*0820*/  R2UR UR4, R4 ;  /* 0x00000000040472ca */ /* 0x001fe200000e0000 */
[----:B------:R-:W-:Y:S01]  /*0830*/  UMOV UR61, 0x1 ;  /* 0x00000001003d7882 */ /* 0x000fe20000000000 */
[----:B------:R-:W-:Y:S01]  /*0840*/  NOP ;  /* 0x0000000000007918 */ /* 0x000fe20000000000 */
[----:B------:R-:W-:-:S10]  /*0850*/  ULDC.64 UR36, c[0x0][0x208] ;  /* 0x0000820000247ab9 */ /* 0x000fd40000000a00 */
[----:B------:R-:W-:-:S03]  /*0860*/  UISETP.NE.AND UP0, UPT, UR4, URZ, UPT ;  /* 0x0000003f0400728c */ /* 0x000fc6000bf05270 */
[----:B------:R-:W-:Y:S01]  /*0870*/  ULDC UR4, c[0x0][0x20] ;  /* 0x0000080000047ab9 */ /* 0x000fe20000000800 */
[----:B------:R-:W-:Y:S01]  /*0880*/  USEL UR61, UR61, 0x2, !UP0 ;  /* 0x000000023d3d7887 */ /* 0x000fe2000c000000 */
[----:B-1234-:R-:W-:Y:S01]  /*0890*/  BAR.SYNC.DEFER_BLOCKING 0x0 ;  /* 0x0000000000007b1d */ /* 0x01efe20000010000 */
[----:B------:R-:W-:Y:S02]  /*08a0*/  PLOP3.LUT P1, PT, PT, PT, UP0, 0x80, 0x0 ;  /* 0x000000000000781c */ /* 0x000fe40003f2f008 */
[----:B------:R-:W-:-:S03]  /*08b0*/  IADD3 R2, P0, R1, UR4, RZ ;  /* 0x0000000401027c10 */ /* 0x000fc6000ff1e0ff */
[----:B------:R-:W-:Y:S02]  /*08c0*/  ULDC UR4, c[0x0][0x24] ;  /* 0x0000090000047ab9 */ /* 0x000fe40000000800 */
[----:B------:R-:W-:-:S06]  /*08d0*/  IMAD.X R18, RZ, RZ, UR4, P0 ;  /* 0x00000004ff127e24 */ /* 0x000fcc00080e06ff */
[----:B------:R-:W-:Y:S05]  /*08e0*/  @!P1 BRA `(.L_x_5127) ;  /* 0x0000024400749947 */ /* 0x000fea0003800000 */
.L_x_5128:
[----:B------:R-:W-:-:S08]  /*08f0*/  NOP ;  /* 0x0000000000007918 */ /* 0x000fd00000000000 */
[----:B------:R-:W0:Y:S02]  /*0900*/  USETMAXREG.TRY_ALLOC.CTAPOOL UP0, 0xe8 ;  /* 0x000000e8000079c8 */ /* 0x000e240008000600 */
[----:B0-----:R-:W-:-:S13]  /*0910*/  PLOP3.LUT P0, PT, PT, PT, UP0, 0x80, 0x0 ;  /* 0x000000000000781c */ /* 0x001fda0003f0f008 */
[----:B------:R-:W-:Y:S05]  /*0920*/  @!P0 BRA `(.L_x_5128) ;  /* 0xfffffffc00f08947 */ /* 0x000fea000383ffff */
[----:B------:R-:W0:Y:S01]  /*0930*/  S2R R3, SR_TID.X ;  /* 0x0000000000037919 */ /* 0x000e220000002100 */
[----:B------:R-:W1:Y:S08]  /*0940*/  S2UR UR5, SR_CTAID.X ;  /* 0x00000000000579c3 */ /* 0x000e700000002500 */
[----:B------:R-:W-:Y:S06]  /*0950*/  BAR.ARV 0x4, 0x180 ;  /* 0x0106000000007b1d */ /* 0x000fec0000002000 */
[----:B------:R-:W-:-:S02]  /*0960*/  IADD3 R202, P1, R2, 0x1c8, RZ ;  /* 0x000001c802ca7810 */ /* 0x000fc40007f3e0ff */
[----:B------:R-:W-:Y:S01]  /*0970*/  IADD3 R204, P2, R2, 0x1d4, RZ ;  /* 0x000001d402cc7810 */ /* 0x000fe20007f5e0ff */
[----:B------:R2:W-:Y:S02]  /*0980*/  STL.64 [R1+0x1c8], RZ ;  /* 0x0001c8ff01007387 */ /* 0x0005e40000100a00 */
[--C-:B------:R-:W-:Y:S02]  /*0990*/  IMAD.X R203, RZ, RZ, R18.reuse, P1 ;  /* 0x000000ffffcb7224 */ /* 0x100fe400008e0612 */
[----:B------:R2:W-:Y:S01]  /*09a0*/  STL [R1+0x1d0], RZ ;  /* 0x0001d0ff01007387 */ /* 0x0005e20000100800 */
[----:B------:R-:W-:-:S03]  /*09b0*/  IMAD.X R199, RZ, RZ, R18, P2 ;  /* 0x000000ffffc77224 */ /* 0x000fc600010e0612 */
[----:B------:R2:W-:Y:S01]  /*09c0*/  STL [R1+0x1d4], RZ ;  /* 0x0001d4ff01007387 */ /* 0x0005e20000100800 */
[----:B0-----:R-:W-:-:S04]  /*09d0*/  LOP3.LUT R0, R3, 0xffffff80, RZ, 0xc0, !PT ;  /* 0xffffff8003007812 */ /* 0x001fc800078ec0ff */
[----:B------:R-:W-:Y:S02]  /*09e0*/  ISETP.NE.AND P0, PT, R0, 0x80, PT ;  /* 0x000000800000780c */ /* 0x000fe40003f05270 */
[----:B------:R-:W1:Y:S11]  /*09f0*/  LDC R0, c[0x0][0xd38] ;  /* 0x00034e00ff007b82 */ /* 0x000e760000000800 */
[----:B------:R-:W-:Y:S06]  /*0a00*/  @!P0 BAR.ARV 0x8, 0x100 ;  /* 0x0204000000008b1d */ /* 0x000fec0000002000 */
[----:B------:R-:W-:-:S13]  /*0a10*/  ISETP.GE.U32.AND P0, PT, R3, 0x100, PT ;  /* 0x000001000300780c */ /* 0x000fda0003f06070 */
[----:B------:R-:W-:Y:S06]  /*0a20*/  @P0 BAR.ARV 0xf, 0x100 ;  /* 0x03c4000000000b1d */ /* 0x000fec0000002000 */
[----:B-1----:R-:W-:-:S13]  /*0a30*/  ISETP.LE.AND P0, PT, R0, UR5, PT ;  /* 0x0000000500007c0c */ /* 0x002fda000bf03270 */
[----:B--2---:R-:W-:Y:S05]  /*0a40*/  @P0 EXIT ;  /* 0x000000000000094d */ /* 0x004fea0003800000 */
[----:B------:R-:W0:Y:S01]  /*0a50*/  S2R R7, SR_CgaCtaId ;  /* 0x0000000000077919 */ /* 0x000e220000008800 */
[----:B------:R-:W-:Y:S01]  /*0a60*/  VIADD R191, R3, 0xffffff80 ;  /* 0xffffff8003bf7836 */ /* 0x000fe20000000000 */
[----:B------:R-:W-:Y:S01]  /*0a70*/  MOV R4, 0x400 ;  /* 0x0000040000047802 */ /* 0x000fe20000000f00 */
[----:B------:R-:W1:Y:S01]  /*0a80*/  S2UR UR4, SR_SWINHI ;  /* 0x00000000000479c3 */ /* 0x000e620000002f00 */
[----:B------:R-:W-:Y:S02]  /*0a90*/  ULOP3.LUT UR6, UR61, 0x1, URZ, 0xfc, !UPT ;  /* 0x000000013d067892 */ /* 0x000fe4000f8efc3f */
[----:B------:R-:W-:-:S04]  /*0aa0*/  SHF.R.S32.HI R0, RZ, 0x1f, R191 ;  /* 0x0000001fff007819 */ /* 0x000fc800000114bf */
[CC--:B------:R-:W-:Y:S02]  /*0ab0*/  LEA.HI R5, R0.reuse, R191.reuse, RZ, 0x7 ;  /* 0x000000bf00057211 */ /* 0x0c0fe400078f38ff */
[----:B------:R-:W-:Y:S02]  /*0ac0*/  LEA.HI R3, R0, R191, RZ, 0x4 ;  /* 0x000000bf00037211 */ /* 0x000fe400078f20ff */
[----:B------:R-:W-:Y:S02]  /*0ad0*/  LOP3.LUT R6, R5, 0xffffff80, RZ, 0xc0, !PT ;  /* 0xffffff8005067812 */ /* 0x000fe400078ec0ff */
[----:B------:R-:W-:-:S03]  /*0ae0*/  SHF.R.S32.HI R194, RZ, 0x7, R5 ;  /* 0x00000007ffc27819 */ /* 0x000fc60000011405 */
[----:B------:R-:W-:Y:S01]  /*0af0*/  IMAD.IADD R8, R191, 0x1, -R6 ;  /* 0x00000001bf087824 */ /* 0x000fe200078e0a06 */
[----:B------:R-:W-:Y:S02]  /*0b00*/  LEA.HI R6, R0, R191, RZ, 0x2 ;  /* 0x000000bf00067211 */ /* 0x000fe400078f10ff */
[----:B------:R-:W-:Y:S02]  /*0b10*/  LEA.HI R5, R5, R194, RZ, 0x1 ;  /* 0x000000c205057211 */ /* 0x000fe400078f08ff */
[----:B------:R-:W-:Y:S02]  /*0b20*/  SHF.R.S32.HI R11, RZ, 0x1f, R8 ;  /* 0x0000001fff0b7819 */ /* 0x000fe40000011408 */
[----:B------:R-:W-:Y:S02]  /*0b30*/  LOP3.LUT R12, R6, 0xfffffffc, RZ, 0xc0, !PT ;  /* 0xfffffffc060c7812 */ /* 0x000fe400078ec0ff */
[----:B------:R-:W-:Y:S02]  /*0b40*/  SHF.R.S32.HI R6, RZ, 0x4, R3 ;  /* 0x00000004ff067819 */ /* 0x000fe40000011403 */
[----:B------:R-:W-:Y:S01]  /*0b50*/  LEA.HI R10, R11, R8, RZ, 0x2 ;  /* 0x000000080b0a7211 */ /* 0x000fe200078f10ff */
[----:B------:R-:W-:Y:S01]  /*0b60*/  IMAD.IADD R12, R191, 0x1, -R12 ;  /* 0x00000001bf0c7824 */ /* 0x000fe200078e0a0c */
[----:B0-----:R-:W-:-:S02]  /*0b70*/  LEA R4, R7, R4, 0x18 ;  /* 0x0000000407047211 */ /* 0x001fc400078ec0ff */
[----:B------:R-:W-:Y:S02]  /*0b80*/  SHF.R.S32.HI R13, RZ, 0x1f, R10 ;  /* 0x0000001fff0d7819 */ /* 0x000fe4000001140a */
[----:B------:R-:W-:Y:S02]  /*0b90*/  R2UR UR44, R4 ;  /* 0x00000000042c72ca */ /* 0x000fe400000e0000 */
[CC--:B------:R-:W-:Y:S02]  /*0ba0*/  LEA.HI R4, R0.reuse, R191.reuse, RZ, 0x5 ;  /* 0x000000bf00047211 */ /* 0x0c0fe400078f28ff */
[----:B------:R-:W-:Y:S02]  /*0bb0*/  LEA.HI R0, R0, R191, RZ, 0x3 ;  /* 0x000000bf00007211 */ /* 0x000fe400078f18ff */
[--C-:B------:R-:W-:Y:S02]  /*0bc0*/  SHF.R.S32.HI R206, RZ, 0x5, R4.reuse ;  /* 0x00000005ffce7819 */ /* 0x100fe40000011404 */
[----:B------:R-:W-:-:S02]  /*0bd0*/  SHF.R.S32.HI R9, RZ, 0x1f, R4 ;  /* 0x0000001fff097819 */ /* 0x000fc40000011404 */
[----:B------:R-:W-:Y:S02]  /*0be0*/  LOP3.LUT R4, R3, 0xfffffff0, RZ, 0xc0, !PT ;  /* 0xfffffff003047812 */ /* 0x000fe400078ec0ff */
[----:B------:R-:W-:Y:S01]  /*0bf0*/  LEA.HI R9, R9, R206, RZ, 0x2 ;  /* 0x000000ce09097211 */ /* 0x000fe200078f10ff */
[----:B------:R-:W-:Y:S01]  /*0c00*/  UMOV UR38, UR44 ;  /* 0x0000002c00267c82 */ /* 0x000fe20008000000 */
[----:B-1----:R-:W-:Y:S01]  /*0c10*/  UMOV UR39, UR4 ;  /* 0x0000000400277c82 */ /* 0x002fe20008000000 */
[----:B------:R-:W-:Y:S01]  /*0c20*/  LEA.HI R3, R3, R6, RZ, 0x1 ;  /* 0x0000000603037211 */ /* 0x000fe200078f08ff */
[----:B------:R-:W-:Y:S01]  /*0c30*/  IMAD.IADD R207, R191, 0x1, -R4 ;  /* 0x00000001bfcf7824 */ /* 0x000fe200078e0a04 */
[----:B------:R-:W-:Y:S01]  /*0c40*/  SHF.R.S32.HI R4, RZ, 0x2, R10 ;  /* 0x00000002ff047819 */ /* 0x000fe2000001140a */
[----:B------:R-:W-:Y:S01]  /*0c50*/  IMAD.U32 R200, RZ, RZ, UR38 ;  /* 0x00000026ffc87e24 */ /* 0x000fe2000f8e00ff */
[----:B------:R-:W-:Y:S01]  /*0c60*/  LOP3.LUT R9, R9, 0x3ffffc, RZ, 0xc0, !PT ;  /* 0x003ffffc09097812 */ /* 0x000fe200078ec0ff */
[----:B------:R-:W-:Y:S01]  /*0c70*/  IMAD R14, R194, 0x100, R207 ;  /* 0x00000100c20e7824 */ /* 0x000fe200078e02cf */
[----:B------:R-:W-:Y:S01]  /*0c80*/  LEA.HI R13, R13, R4, RZ, 0x3 ;  /* 0x000000040d0d7211 */ /* 0x000fe200078f18ff */
[----:B------:R-:W-:Y:S01]  /*0c90*/  IMAD.U32 R201, RZ, RZ, UR39 ;  /* 0x00000027ffc97e24 */ /* 0x000fe2000f8e00ff */
[----:B------:R-:W-:Y:S01]  /*0ca0*/  LOP3.LUT R3, R3, 0x1ffffffe, RZ, 0xc0, !PT ;  /* 0x1ffffffe03037812 */ /* 0x000fe200078ec0ff */
[----:B------:R-:W-:Y:S01]  /*0cb0*/  IMAD.IADD R9, R206, 0x1, -R9 ;  /* 0x00000001ce097824 */ /* 0x000fe200078e0a09 */
[----:B------:R-:W-:Y:S01]  /*0cc0*/  LOP3.LUT R198, R0, 0xfffffff8, RZ, 0xc0, !PT ;  /* 0xfffffff800c67812 */ /* 0x000fe200078ec0ff */
[----:B------:R-:W-:Y:S01]  /*0cd0*/  UMOV UR4, UR5 ;  /* 0x0000000500047c82 */ /* 0x000fe20008000000 */
[----:B------:R-:W-:Y:S01]  /*0ce0*/  LOP3.LUT R13, R13, 0xfffffff8, RZ, 0xc0, !PT ;  /* 0xfffffff80d0d7812 */ /* 0x000fe200078ec0ff */
[----:B------:R-:W-:Y:S01]  /*0cf0*/  IMAD.IADD R3, R6, 0x1, -R3 ;  /* 0x0000000106037824 */ /* 0x000fe200078e0a03 */
[----:B------:R-:W-:Y:S01]  /*0d00*/  LEA.HI R6, R12, R12, RZ, 0x1 ;  /* 0x0000000c0c067211 */ /* 0x000fe200078f08ff */
[----:B------:R-:W-:Y:S01]  /*0d10*/  IMAD R14, R9, 0x10, R14 ;  /* 0x00000010090e7824 */ /* 0x000fe200078e020e */
[----:B------:R-:W-:Y:S01]  /*0d20*/  LEA.HI R11, R11, R8, RZ, 0x5 ;  /* 0x000000080b0b7211 */ /* 0x000fe200078f28ff */
[----:B------:R-:W-:Y:S01]  /*0d30*/  IMAD.IADD R198, R191, 0x1, -R198 ;  /* 0x00000001bfc67824 */ /* 0x000fe200078e0ac6 */
[----:B------:R-:W-:Y:S01]  /*0d40*/  LOP3.LUT R9, R10, 0x7ffffffc, RZ, 0xc0, !PT ;  /* 0x7ffffffc0a097812 */ /* 0x000fe200078ec0ff */
[----:B------:R-:W-:Y:S01]  /*0d50*/  IMAD.IADD R22, R4, 0x1, -R13 ;  /* 0x0000000104167824 */ /* 0x000fe200078e0a0d */
[----:B------:R-:W-:Y:S01]  /*0d60*/  LOP3.LUT R5, R5, 0xfffffe, RZ, 0xc0, !PT ;  /* 0x00fffffe05057812 */ /* 0x000fe200078ec0ff */
[----:B------:R-:W-:Y:S01]  /*0d70*/  IMAD.SHL.U32 R156, R198, 0x8, RZ ;  /* 0x00000008c69c7824 */ /* 0x000fe200078e00ff */
[----:B------:R-:W-:Y:S01]  /*0d80*/  LOP3.LUT R13, R6, 0x1ffffffe, RZ, 0xc0, !PT ;  /* 0x1ffffffe060d7812 */ /* 0x000fe200078ec0ff */
[----:B------:R-:W-:Y:S01]  /*0d90*/  IMAD.IADD R9, R8, 0x1, -R9 ;  /* 0x0000000108097824 */ /* 0x000fe200078e0a09 */
[----:B------:R-:W-:Y:S01]  /*0da0*/  SHF.R.S32.HI R11, RZ, 0x5, R11 ;  /* 0x00000005ff0b7819 */ /* 0x000fe2000001140b */
[----:B------:R-:W-:Y:S01]  /*0db0*/  IMAD.IADD R5, R194, 0x1, -R5 ;  /* 0x00000001c2057824 */ /* 0x000fe200078e0a05 */
[----:B------:R-:W-:Y:S01]  /*0dc0*/  SHF.R.S32.HI R159, RZ, 0x3, R0 ;  /* 0x00000003ff9f7819 */ /* 0x000fe20000011400 */
[----:B------:R-:W-:-:S02]  /*0dd0*/  IMAD.SHL.U32 R227, R3, 0x8, RZ ;  /* 0x0000000803e37824 */ /* 0x000fc400078e00ff */
[C---:B------:R-:W-:Y:S02]  /*0de0*/  VIADD R154, R156.reuse, 0x40 ;  /* 0x000000409c9a7836 */ /* 0x040fe40000000000 */
        /* <DEDUP_REMOVED lines=13> */
[----:B------:R-:W-:Y:S01]  /*0ec0*/  IMAD R22, R11, 0x10, R22 ;  /* 0x000000100b167824 */ /* 0x000fe200078e0216 */
[----:B------:R-:W-:Y:S01]  /*0ed0*/  SHF.R.S32.HI R176, RZ, 0x1f, R157 ;  /* 0x0000001fffb07819 */ /* 0x000fe2000001149d */
[----:B------:R-:W-:-:S02]  /*0ee0*/  IMAD.SHL.U32 R205, R5, 0x100, RZ ;  /* 0x0000010005cd7824 */ /* 0x000fc400078e00ff */
[----:B------:R-:W-:Y:S02]  /*0ef0*/  IMAD.U32 R17, R14, 0x40, R227 ;  /* 0x000000400e117824 */ /* 0x000fe400078e00e3 */
[----:B------:R-:W-:Y:S02]  /*0f00*/  IMAD.SHL.U32 R226, R9, 0x2, RZ ;  /* 0x0000000209e27824 */ /* 0x000fe400078e00ff */
[----:B------:R-:W-:-:S04]  /*0f10*/  IMAD.WIDE R16, R17, 0x2, R200 ;  /* 0x0000000211107825 */ /* 0x000fc800078e02c8 */
[----:B------:R-:W-:Y:S02]  /*0f20*/  IMAD.IADD R23, R226, 0x1, R205 ;  /* 0x00000001e2177824 */ /* 0x000fe400078e02cd */
[----:B------:R-:W-:-:S07]  /*0f30*/  IMAD R228, R13, 0x8, R22 ;  /* 0x000000080de47824 */ /* 0x000fce00078e0216 */
.L_x_5265:
        /* <DEDUP_REMOVED lines=12> */
[----:B01234-:R-:W-:Y:S05]  /*1000*/  @!P0 BRA `(.L_x_5129) ;  /* 0x0000000000208947 */ /* 0x01ffea0003800000 */
        /* <DEDUP_REMOVED lines=8> */
.L_x_5129:
[----:B------:R-:W-:Y:S01]  /*1090*/  ULDC UR7, c[0x0][0xd54] ;  /* 0x0003550000077ab9 */ /* 0x000fe20000000800 */
[----:B------:R-:W-:Y:S01]  /*10a0*/  UMOV UR6, UR9 ;  /* 0x0000000900067c82 */ /* 0x000fe20008000000 */
[----:B------:R-:W-:-:S11]  /*10b0*/  UISETP.NE.AND UP0, UPT, UR7, 0x1, UPT ;  /* 0x000000010700788c */ /* 0x000fd6000bf05270 */
[----:B------:R-:W-:Y:S02]  /*10c0*/  @UP0 ULDC.64 UR10, c[0x0][0xd58] ;  /* 0x00035600000a0ab9 */ /* 0x000fe40000000a00 */
[----:B------:R-:W-:-:S04]  /*10d0*/  UIMAD.WIDE.U32 UR4, UR9, UR10, URZ ;  /* 0x0000000a090472a5 */ /* 0x000fc8000f8e003f */
[----:B------:R-:W-:-:S04]  /*10e0*/  @UP0 USHF.R.U32.HI UR6, URZ, UR11, UR5 ;  /* 0x0000000b3f060299 */ /* 0x000fc80008011605 */
[----:B------:R-:W-:-:S12]  /*10f0*/  UIMAD UR4, UR6, UR7, URZ ;  /* 0x00000007060472a4 */ /* 0x000fd8000f8e023f */
.L_x_5130:
[----:B------:R-:W2:Y:S01]  /*1100*/  LDL R0, [R1+0x420] ;  /* 0x0004200001007983 */ /* 0x000ea20000100800 */
[----:B------:R-:W-:Y:S01]  /*1110*/  ULDC UR60, c[0x0][0xd48] ;  /* 0x00035200003c7ab9 */ /* 0x000fe20000000800 */
[----:B------:R-:W-:Y:S01]  /*1120*/  UIADD3 UR4, UR9, -UR4, URZ ;  /* 0x8000000409047290 */ /* 0x000fe2000fffe03f */
[----:B------:R-:W-:Y:S01]  /*1130*/  IADD3 R32, P0, R2, 0x3f0, RZ ;  /* 0x000003f002207810 */ /* 0x000fe20007f1e0ff */
[----:B------:R-:W-:Y:S01]  /*1140*/  UISETP.NE.AND UP1, UPT, UR60, 0x1, UPT ;  /* 0x000000013c00788c */ /* 0x000fe2000bf25270 */
[----:B------:R0:W-:Y:S01]  /*1150*/  STL.128 [R1+0x3f0], RZ ;  /* 0x0003f0ff01007387 */ /* 0x0001e20000100c00 */
[----:B------:R-:W-:Y:S01]  /*1160*/  ULDC UR5, c[0x0][0xd54] ;  /* 0x0003550000057ab9 */ /* 0x000fe20000000800 */
[----:B------:R-:W-:Y:S01]  /*1170*/  ULOP3.LUT UR59, URZ, UR6, URZ, 0x33, !UPT ;  /* 0x000000063f3b7292 */ /* 0x000fe2000f8e333f */
[----:B------:R-:W-:Y:S01]  /*1180*/  IMAD.X R41, RZ, RZ, R18, P0 ;  /* 0x000000ffff297224 */ /* 0x000fe200000e0612 */
[----:B------:R0:W-:Y:S01]  /*1190*/  STL.128 [R1+0x400], RZ ;  /* 0x000400ff01007387 */ /* 0x0001e20000100c00 */
[----:B------:R-:W-:Y:S01]  /*11a0*/  UIMAD UR8, UR8, UR5, UR4 ;  /* 0x00000005080872a4 */ /* 0x000fe2000f8e0204 */
[----:B------:R-:W-:-:S02]  /*11b0*/  ULDC.64 UR10, c[0x0][0x418] ;  /* 0x00010600000a7ab9 */ /* 0x000fc40000000a00 */
[----:B------:R0:W-:Y:S01]  /*11c0*/  STL.128 [R1+0x1e0], RZ ;  /* 0x0001e0ff01007387 */ /* 0x0001e20000100c00 */
[----:B------:R-:W-:Y:S01]  /*11d0*/  ULDC UR6, c[0x0][0xd3c] ;  /* 0x00034f0000067ab9 */ /* 0x000fe20000000800 */
[----:B------:R-:W-:Y:S01]  /*11e0*/  @UP1 ULDC UR4, c[0x0][0xd4c] ;  /* 0x0003530000041ab9 */ /* 0x000fe20000000800 */
[----:B------:R-:W-:Y:S01]  /*11f0*/  UISETP.NE.U32.AND UP0, UPT, UR10, URZ, UPT ;  /* 0x0000003f0a00728c */ /* 0x000fe2000bf05070 */
[----:B------:R0:W-:Y:S01]  /*1200*/  STL.128 [R1+0x1f0], RZ ;  /* 0x0001f0ff01007387 */ /* 0x0001e20000100c00 */
[----:B------:R-:W-:Y:S02]  /*1210*/  UIMAD.WIDE.U32 UR4, UR8, UR4, URZ ;  /* 0x00000004080472a5 */ /* 0x000fe4000f8e003f */
[----:B------:R-:W-:Y:S01]  /*1220*/  UIADD3 UR59, UR59, UR6, URZ ;  /* 0x000000063b3b7290 */ /* 0x000fe2000fffe03f */
[----:B------:R0:W-:Y:S01]  /*1230*/  STL.128 [R1+0x200], RZ ;  /* 0x000200ff01007387 */ /* 0x0001e20000100c00 */
[----:B------:R-:W-:Y:S01]  /*1240*/  UMOV UR58, UR8 ;  /* 0x00000008003a7c82 */ /* 0x000fe20008000000 */
[----:B------:R-:W-:Y:S01]  /*1250*/  @UP1 ULDC UR6, c[0x0][0xd50] ;  /* 0x0003540000061ab9 */ /* 0x000fe20000000800 */
[----:B------:R-:W-:Y:S01]  /*1260*/  UISETP.NE.AND.EX UP0, UPT, UR11, URZ, UPT, UP0 ;  /* 0x0000003f0b00728c */ /* 0x000fe2000bf05300 */
[----:B------:R0:W-:Y:S01]  /*1270*/  STL.128 [R1+0x210], RZ ;  /* 0x000210ff01007387 */ /* 0x0001e20000100c00 */
[----:B------:R-:W-:Y:S01]  /*1280*/  @UP1 USHF.R.U32.HI UR58, URZ, UR6, UR5 ;  /* 0x000000063f3a1299 */ /* 0x000fe20008011605 */
[----:B------:R-:W-:-:S02]  /*1290*/  ULDC UR47, c[0x0][0x424] ;  /* 0x00010900002f7ab9 */ /* 0x000fc40000000800 */
[----:B------:R0:W-:Y:S01]  /*12a0*/  STL.128 [R1+0x220], RZ ;  /* 0x000220ff01007387 */ /* 0x0001e20000100c00 */
[----:B------:R-:W-:Y:S02]  /*12b0*/  USEL UR47, UR47, 0x1, UP0 ;  /* 0x000000012f2f7887 */ /* 0x000fe40008000000 */
[----:B------:R-:W-:Y:S01]  /*12c0*/  UIADD3 UR4, -UR58, URZ, URZ ;  /* 0x0000003f3a047290 */ /* 0x000fe2000fffe13f */
[----:B------:R0:W-:Y:S01]  /*12d0*/  STL.128 [R1+0x230], RZ ;  /* 0x000230ff01007387 */ /* 0x0001e20000100c00 */
[----:B------:R-:W-:Y:S02]  /*12e0*/  ULDC UR7, c[0x0][0x2f0] ;  /* 0x0000bc0000077ab9 */ /* 0x000fe40000000800 */
[----:B------:R-:W-:Y:S01]  /*12f0*/  UIMAD UR47, UR47, UR7, URZ ;  /* 0x000000072f2f72a4 */ /* 0x000fe2000f8e023f */
[----:B------:R0:W-:Y:S01]  /*1300*/  STL.128 [R1+0x240], RZ ;  /* 0x000240ff01007387 */ /* 0x0001e20000100c00 */
[----:B------:R-:W-:-:S03]  /*1310*/  UIMAD UR60, UR60, UR4, UR8 ;  /* 0x000000043c3c72a4 */ /* 0x000fc6000f8e0208 */
[----:B------:R0:W-:Y:S04]  /*1320*/  STL.128 [R1+0x250], RZ ;  /* 0x000250ff01007387 */ /* 0x0001e80000100c00 */
        /* <DEDUP_REMOVED lines=23> */
[----:B------:R0:W-:Y:S01]  /*14a0*/  STL.128 [R1+0x3d0], RZ ;  /* 0x0003d0ff01007387 */ /* 0x0001e20000100c00 */
[----:B--2---:R-:W-:-:S02]  /*14b0*/  R2UR UR12, R0 ;  /* 0x00000000000c72ca */ /* 0x004fc400000e0000 */
[----:B------:R-:W1:Y:S11]  /*14c0*/  LDC R0, c[0x0][0xa80] ;  /* 0x0002a000ff007b82 */ /* 0x000e760000000800 */
[----:B------:R-:W-:-:S06]  /*14d0*/  UISETP.NE.AND UP2, UPT, UR12, 0x1, UPT ;  /* 0x000000010c00788c */ /* 0x000fcc000bf45270 */
[----:B------:R-:W-:Y:S01]  /*14e0*/  PLOP3.LUT P1, PT, PT, PT, UP2, 0x80, 0x0 ;  /* 0x000000000000781c */ /* 0x000fe20003f2f028 */
[----:B-1----:R0:W-:-:S12]  /*14f0*/  STL [R1+0x410], R0 ;  /* 0x0004100001007387 */ /* 0x0021d80000100800 */
[----:B------:R-:W-:Y:S05]  /*1500*/  @!P1 BRA `(.L_x_5131) ;  /* 0x0000007c00e09947 */ /* 0x000fea0003800000 */
[----:B------:R-:W1:Y:S01]  /*1510*/  LDC.64 R8, c[0x0][0xad8] ;  /* 0x0002b600ff087b82 */ /* 0x000e620000000a00 */
[----:B------:R-:W-:Y:S01]  /*1520*/  ULDC UR4, c[0x0][0x448] ;  /* 0x0001120000047ab9 */ /* 0x000fe20000000800 */
[----:B------:R-:W-:Y:S02]  /*1530*/  USHF.L.U32 UR6, UR59, 0x6, URZ ;  /* 0x000000063b067899 */ /* 0x000fe4000800063f */
[----:B------:R-:W-:Y:S01]  /*1540*/  UISETP.NE.AND UP0, UPT, UR4, 0x1, UPT ;  /* 0x000000010400788c */ /* 0x000fe2000bf05270 */
[----:B------:R-:W-:Y:S01]  /*1550*/  ULDC UR9, c[0x0][0x288] ;  /* 0x0000a20000097ab9 */ /* 0x000fe20000000800 */
[----:B------:R-:W-:Y:S02]  /*1560*/  UIADD3 UR7, UR6, 0x3f, URZ ;  /* 0x0000003f06077890 */ /* 0x000fe4000fffe03f */
[----:B------:R-:W-:-:S07]  /*1570*/  UIADD3 UR8, UR47, 0x1, -UR9 ;  /* 0x000000012f087890 */ /* 0x000fce000fffe809 */
[----:B------:R-:W-:Y:S01]  /*1580*/  @UP0 UIADD3 UR4, UR6, 0x3f, URZ ;  /* 0x0000003f06040890 */ /* 0x000fe2000fffe03f */
[----:B------:R-:W-:Y:S01]  /*1590*/  @UP0 ULDC UR5, c[0x0][0x44c] ;  /* 0x0001130000050ab9 */ /* 0x000fe20000000800 */
[----:B------:R-:W-:Y:S02]  /*15a0*/  @UP0 ULDC UR10, c[0x0][0x450] ;  /* 0x00011400000a0ab9 */ /* 0x000fe40000000800 */
[----:B------:R-:W-:-:S04]  /*15b0*/  UIMAD.WIDE.U32 UR4, UR4, UR5, URZ ;  /* 0x00000005040472a5 */ /* 0x000fc8000f8e003f */
[----:B------:R-:W-:Y:S01]  /*15c0*/  @UP0 USHF.R.U32.HI UR7, URZ, UR10, UR5 ;  /* 0x0000000a3f070299 */ /* 0x000fe20008011605 */
[----:B-1----:R-:W-:-:S03]  /*15d0*/  ISETP.GE.AND P1, PT, R9, 0x1, PT ;  /* 0x000000010900780c */ /* 0x002fc60003f26270 */
[----:B------:R-:W-:-:S06]  /*15e0*/  UIADD3 UR7, UR8, UR7, URZ ;  /* 0x0000000708077290 */ /* 0x000fcc000fffe03f */
[----:B0-----:R-:W-:-:S04]  /*15f0*/  VIADD R0, R8, UR7 ;  /* 0x0000000708007c36 */ /* 0x001fc80008000000 */
[----:B------:R-:W-:Y:S05]  /*1600*/  @!P1 BRA `(.L_x_5132) ;  /* 0x0000000000449947 */ /* 0x000fea0003800000 */
[----:B------:R-:W-:Y:S01]  /*1610*/  ISETP.LT.AND P0, PT, RZ, UR7, PT ;  /* 0x00000007ff007c0c */ /* 0x000fe2000bf01270 */
[----:B------:R-:W-:-:S06]  /*1620*/  UIADD3 UR4, UR7, -0x1, URZ ;  /* 0xffffffff07047890 */ /* 0x000fcc000fffe03f */
[----:B------:R-:W-:-:S06]  /*1630*/  IMAD.U32 R3, RZ, RZ, UR4 ;  /* 0x00000004ff037e24 */ /* 0x000fcc000f8e00ff */
[----:B------:R-:W-:Y:S05]  /*1640*/  @P0 BRA `(.L_x_5133) ;  /* 0x00000000001c0947 */ /* 0x000fea0003800000 */
[----:B------:R-:W-:Y:S01]  /*1650*/  ISETP.NE.AND P0, PT, R9, 0x1, PT ;  /* 0x000000010900780c */ /* 0x000fe20003f05270 */
[----:B------:R-:W-:-:S12]  /*1660*/  IMAD R3, RZ, RZ, -UR7 ;  /* 0x80000007ff037e24 */ /* 0x000fd8000f8e02ff */
[----:B------:R-:W0:Y:S02]  /*1670*/  @P0 LDC.64 R4, c[0x0][0xae0] ;  /* 0x0002b800ff040b82 */ /* 0x000e240000000a00 */
[----:B0-----:R-:W-:-:S05]  /*1680*/  @P0 IMAD.HI.U32 R4, R3, R4, RZ ;  /* 0x0000000403040227 */ /* 0x001fca00078e00ff */
[----:B------:R-:W-:-:S04]  /*1690*/  @P0 SHF.R.U32.HI R3, RZ, R5, R4 ;  /* 0x00000005ff030219 */ /* 0x000fc80000011604 */
[----:B------:R-:W-:Y:S01]  /*16a0*/  LOP3.LUT R3, RZ, R3, RZ, 0x33, !PT ;  /* 0x00000003ff037212 */ /* 0x000fe200078e33ff */
[----:B------:R-:W-:Y:S06]  /*16b0*/  BRA `(.L_x_5134) ;  /* 0x0000000000107947 */ /* 0x000fec0003800000 */
.L_x_5133:
[----:B------:R-:W-:-:S13]  /*16c0*/  ISETP.NE.AND P0, PT, R9, 0x1, PT ;  /* 0x000000010900780c */ /* 0x000fda0003f05270 */
[----:B------:R-:W0:Y:S02]  /*16d0*/  @P0 LDC.64 R4, c[0x0][0xae0] ;  /* 0x0002b800ff040b82 */ /* 0x000e240000000a00 */
[----:B0-----:R-:W-:-:S05]  /*16e0*/  @P0 IMAD.HI.U32 R4, R3, R4, RZ ;  /* 0x0000000403040227 */ /* 0x001fca00078e00ff */
[----:B------:R-:W-:-:S07]  /*16f0*/  @P0 SHF.R.U32.HI R3, RZ, R5, R4 ;  /* 0x00000005ff030219 */ /* 0x000fce0000011604 */
.L_x_5134:
[----:B------:R-:W-:-:S05]  /*1700*/  IMAD R3, R3, R9, R9 ;  /* 0x0000000903037224 */ /* 0x000fca00078e0209 */
[----:B------:R-:W-:-:S07]  /*1710*/  VIMNMX R0, R0, R3, PT ;  /* 0x0000000300007248 */ /* 0x000fce0003fe0100 */
.L_x_5132:
[----:B------:R-:W-:Y:S01]  /*1720*/  @UP0 ULDC UR4, c[0x0][0x44c] ;  /* 0x0001130000040ab9 */ /* 0x000fe20000000800 */
[----:B------:R-:W-:Y:S01]  /*1730*/  UIADD3 UR7, UR47, 0x3f, URZ ;  /* 0x0000003f2f077890 */ /* 0x000fe2000fffe03f */
[----:B------:R-:W-:Y:S01]  /*1740*/  VIADD R0, R0, 0x3f ;  /* 0x0000003f00007836 */ /* 0x000fe20000000000 */
[----:B------:R-:W-:Y:S01]  /*1750*/  UIMAD.WIDE.U32 UR4, UR6, UR4, URZ ;  /* 0x00000004060472a5 */ /* 0x000fe2000f8e003f */
[----:B------:R-:W-:Y:S01]  /*1760*/  @UP0 ULDC UR10, c[0x0][0x450] ;  /* 0x00011400000a0ab9 */ /* 0x000fe20000000800 */
[----:B------:R-:W-:Y:S02]  /*1770*/  USHF.R.S32.HI UR8, URZ, 0x1f, UR7 ;  /* 0x0000001f3f087899 */ /* 0x000fe40008011407 */
[----:B------:R-:W-:Y:S01]  /*1780*/  SHF.R.S32.HI R3, RZ, 0x1f, R0 ;  /* 0x0000001fff037819 */ /* 0x000fe20000011400 */
[----:B------:R-:W-:Y:S02]  /*1790*/  @UP0 USHF.R.U32.HI UR6, URZ, UR10, UR5 ;  /* 0x0000000a3f060299 */ /* 0x000fe40008011605 */
[----:B------:R-:W-:Y:S01]  /*17a0*/  ULEA.HI UR8, UR8, UR7, URZ, 0x6 ;  /* 0x0000000708087291 */ /* 0x000fe2000f8f303f */
[----:B------:R-:W-:Y:S01]  /*17b0*/  LEA.HI R3, R3, R0, RZ, 0x6 ;  /* 0x0000000003037211 */ /* 0x000fe200078f30ff */
[----:B------:R-:W-:Y:S01]  /*17c0*/  UIADD3 UR6, UR6, -UR9, UR47 ;  /* 0x8000000906067290 */ /* 0x000fe2000fffe02f */
[----:B------:R-:W-:Y:S01]  /*17d0*/  ULDC UR4, c[0x0][0xad4] ;  /* 0x0002b50000047ab9 */ /* 0x000fe20000000800 */
[----:B------:R-:W-:Y:S01]  /*17e0*/  USHF.R.S32.HI UR8, URZ, 0x6, UR8 ;  /* 0x000000063f087899 */ /* 0x000fe20008011408 */
[----:B------:R-:W-:Y:S01]  /*17f0*/  SHF.R.S32.HI R3, RZ, 0x6, R3 ;  /* 0x00000006ff037819 */ /* 0x000fe20000011403 */
[----:B------:R-:W-:-:S04]  /*1800*/  UIADD3 UR4, UR6, -UR4, URZ ;  /* 0x8000000406047290 */ /* 0x000fc8000fffe03f */
[----:B------:R-:W-:Y:S02]  /*1810*/  VIMNMX R219, R3, UR8, PT ;  /* 0x0000000803db7c48 */ /* 0x000fe4000bfe0100 */
[----:B------:R-:W-:Y:S01]  /*1820*/  IMAD.U32 R3, RZ, RZ, UR4 ;  /* 0x00000004ff037e24 */ /* 0x000fe2000f8e00ff */
[----:B------:R-:W-:Y:S06]  /*1830*/  @!P1 BRA `(.L_x_5135) ;  /* 0x0000000000409947 */ /* 0x000fec0003800000 */
[----:B------:R-:W-:-:S05]  /*1840*/  IMAD.U32 R0, RZ, RZ, UR6 ;  /* 0x00000006ff007e24 */ /* 0x000fca000f8e00ff */
        /* <DEDUP_REMOVED lines=9> */
.L_x_5136:
[----:B------:R-:W-:-:S13]  /*18e0*/  ISETP.NE.AND P0, PT, R9, 0x1, PT ;  /* 0x000000010900780c */ /* 0x000fda0003f05270 */
[----:B------:R-:W0:Y:S02]  /*18f0*/  @P0 LDC.64 R4, c[0x0][0xae0] ;  /* 0x0002b800ff040b82 */ /* 0x000e240000000a00 */
[----:B0-----:R-:W-:-:S05]  /*1900*/  @P0 IMAD.HI.U32 R4, R0, R4, RZ ;  /* 0x0000000400040227 */ /* 0x001fca00078e00ff */
[----:B------:R-:W-:-:S07]  /*1910*/  @P0 SHF.R.U32.HI R0, RZ, R5, R4 ;  /* 0x00000005ff000219 */ /* 0x000fce0000011604 */
.L_x_5137:
[----:B------:R-:W-:-:S05]  /*1920*/  IMAD R0, R0, R9, RZ ;  /* 0x0000000900007224 */ /* 0x000fca00078e02ff */
[----:B------:R-:W-:-:S07]  /*1930*/  VIMNMX R3, R3, R0, !PT ;  /* 0x0000000003037248 */ /* 0x000fce0007fe0100 */
.L_x_5135:
[----:B------:R-:W-:-:S04]  /*1940*/  SHF.R.S32.HI R0, RZ, 0x1f, R3 ;  /* 0x0000001fff007819 */ /* 0x000fc80000011403 */
[----:B------:R-:W-:Y:S02]  /*1950*/  LEA.HI R0, R0, R3, RZ, 0x6 ;  /* 0x0000000300007211 */ /* 0x000fe400078f30ff */
[----:B------:R-:W-:Y:S02]  /*1960*/  PRMT R3, RZ, 0x7610, R3 ;  /* 0x00007610ff037816 */ /* 0x000fe40000000003 */
[----:B------:R-:W-:-:S04]  /*1970*/  SHF.R.S32.HI R0, RZ, 0x6, R0 ;  /* 0x00000006ff007819 */ /* 0x000fc80000011400 */
[----:B------:R-:W-:-:S04]  /*1980*/  VIMNMX R0, RZ, R0, !PT ;  /* 0x00000000ff007248 */ /* 0x000fc80007fe0100 */
[----:B------:R-:W-:-:S13]  /*1990*/  ISETP.GT.AND P0, PT, R219, R0, PT ;  /* 0x00000000db00720c */ /* 0x000fda0003f04270 */
[----:B------:R-:W-:Y:S05]  /*19a0*/  @!P0 BRA `(.L_x_5138) ;  /* 0x0000020400e08947 */ /* 0x000fea0003800000 */
[----:B------:R-:W2:Y:S04]  /*19b0*/  LDL R24, [R1+0x1c8] ;  /* 0x0001c80001187983 */ /* 0x000ea80000100800 */
[----:B------:R-:W3:Y:S04]  /*19c0*/  LDL R26, [R1+0x1e0] ;  /* 0x0001e000011a7983 */ /* 0x000ee80000100800 */
[----:B------:R-:W4:Y:S04]  /*19d0*/  LDL R60, [R1+0x1e4] ;  /* 0x0001e400013c7983 */ /* 0x000f280000100800 */
        /* <DEDUP_REMOVED lines=126> */
[----:B------:R-:W0:Y:S02]  /*21c0*/  SHFL.IDX PT, R3, R194, RZ, 0x1f ;  /* 0x00001fffc2037589 */ /* 0x000e2400000e0000 */
[----:B0-----:R-:W-:-:S04]  /*21d0*/  LEA.HI R4, R3, R3, RZ, 0x1 ;  /* 0x0000000303047211 */ /* 0x001fc800078f08ff */
[----:B------:R-:W-:-:S05]  /*21e0*/  LOP3.LUT R4, R4, 0x1fffe, RZ, 0xc0, !PT ;  /* 0x0001fffe04047812 */ /* 0x000fca00078ec0ff */
[----:B------:R-:W-:-:S05]  /*21f0*/  IMAD.IADD R4, R3, 0x1, -R4 ;  /* 0x0000000103047824 */ /* 0x000fca00078e0a04 */
[----:B------:R-:W-:-:S05]  /*2200*/  LEA R4, R4, UR44, 0xf ;  /* 0x0000002c04047c11 */ /* 0x000fca000f8e78ff */
[----:B------:R-:W-:-:S05]  /*2210*/  VIADD R4, R4, 0x400 ;  /* 0x0000040004047836 */ /* 0x000fca0000000000 */
[----:B------:R-:W-:-:S04]  /*2220*/  SHF.R.U32.HI R4, RZ, 0x4, R4 ;  /* 0x00000004ff047819 */ /* 0x000fc80000011604 */
[----:B------:R-:W-:Y:S01]  /*2230*/  LOP3.LUT R3, R4, 0x3fff, RZ, 0xc0, !PT ;  /* 0x00003fff04037812 */ /* 0x000fe200078ec0ff */
[----:B------:R-:W-:-:S03]  /*2240*/  UIADD3 UR4, UR44, 0x36400, URZ ;  /* 0x000364002c047890 */ /* 0x000fc6000fffe03f */
[----:B------:R-:W-:Y:S01]  /*2250*/  LOP3.LUT R3, R3, 0x2000000, RZ, 0xfc, !PT ;  /* 0x0200000003037812 */ /* 0x000fe200078efcff */
[----:B------:R-:W-:Y:S01]  /*2260*/  IMAD.MOV.U32 R5, RZ, RZ, 0x40000040 ;  /* 0x40000040ff057424 */ /* 0x000fe200078e00ff */
[----:B------:R-:W-:-:S03]  /*2270*/  USHF.R.U32.HI UR4, URZ, 0x4, UR4 ;  /* 0x000000043f047899 */ /* 0x000fc60008011604 */
[----:B--2---:R-:W-:Y:S01]  /*2280*/  IMAD R4, R24, 0x1000, R3 ;  /* 0x0000100018047824 */ /* 0x004fe200078e0203 */
[----:B------:R-:W-:Y:S01]  /*2290*/  R2UR UR15, R5 ;  /* 0x00000000050f72ca */ /* 0x000fe200000e0000 */
[----:B------:R-:W-:-:S03]  /*22a0*/  ULOP3.LUT UR4, UR4, 0x3fff, URZ, 0xc0, !UPT ;  /* 0x00003fff04047892 */ /* 0x000fc6000f8ec03f */
[----:B------:R-:W-:Y:S01]  /*22b0*/  R2UR UR14, R4 ;  /* 0x00000000040e72ca */ /* 0x000fe200000e0000 */
[----:B------:R-:W-:Y:S01]  /*22c0*/  ULOP3.LUT UR12, UR4, 0x10000, URZ, 0xfc, !UPT ;  /* 0x00010000040c7892 */ /* 0x000fe2000f8efc3f */
[----:B---3--:R-:W-:Y:S04]  /*22d0*/  STL [R1+0x1e0], R26 ;  /* 0x0001e01a01007387 */ /* 0x008fe80000100800 */
[----:B----4-:R-:W-:Y:S04]  /*22e0*/  STL [R1+0x1e4], R60 ;  /* 0x0001e43c01007387 */ /* 0x010fe80000100800 */
[----:B------:R-:W-:Y:S04]  /*22f0*/  STL [R1+0x1e8], R62 ;  /* 0x0001e83e01007387 */ /* 0x000fe80000100800 */
        /* <DEDUP_REMOVED lines=66> */
[----:B------:R0:W-:Y:S01]  /*2720*/  STL [R1+0x304], R37 ;  /* 0x0003042501007387 */ /* 0x0001e20000100800 */
[----:B------:R-:W-:Y:S06]  /*2730*/  BAR.SYNC.DEFER_BLOCKING 0xe, 0x100 ;  /* 0x0384000000007b1d */ /* 0x000fec0000010000 */
[----:B------:R-:W-:Y:S01]  /*2740*/  UMOV UR13, 0x40000040 ;  /* 0x40000040000d7882 */ /* 0x000fe20000000000 */
[----:B0-----:R-:W-:-:S06]  /*2750*/  WARPGROUP.ARRIVE ;  /* 0x00000000000079c5 */ /* 0x001fcc0000000000 */
[----:B------:R-:W-:Y:S01]  /*2760*/  HGMMA.64x256x16.F32 R24, gdesc[UR12].tnspB, RZ, !UPT, gsb0 ;  /* 0x43e000000c1879f0 */ /* 0x000fe2000c0008ff */
[----:B------:R0:W-:Y:S04]  /*2770*/  STL [R1+0x30c], R8 ;  /* 0x00030c0801007387 */ /* 0x0001e80000100800 */
[----:B------:R1:W-:Y:S01]  /*2780*/  STL [R1+0x37c], R9 ;  /* 0x00037c0901007387 */ /* 0x0003e20000100800 */
[----:B0-----:R-:W-:Y:S02]  /*2790*/  VIADD R8, R4, 0x80 ;  /* 0x0000008004087836 */ /* 0x001fe40000000000 */
[----:B-1----:R-:W-:-:S03]  /*27a0*/  IMAD.MOV.U32 R9, RZ, RZ, 0x40000040 ;  /* 0x40000040ff097424 */ /* 0x002fc600078e00ff */
[----:B------:R-:W-:Y:S02]  /*27b0*/  R2UR UR18, R8 ;  /* 0x00000000081272ca */ /* 0x000fe400000e0000 */
[----:B------:R-:W-:Y:S01]  /*27c0*/  R2UR UR19, R9 ;  /* 0x00000000091372ca */ /* 0x000fe200000e0000 */
[----:B------:R-:W-:Y:S01]  /*27d0*/  UIADD3 UR16, UR12, 0x2, URZ ;  /* 0x000000020c107890 */ /* 0x000fe2000fffe03f */
        /* <DEDUP_REMOVED lines=55> */
[----:B------:R-:W-:Y:S01]  /*2b50*/  STL [R1+0x3dc], R215 ;  /* 0x0003dcd701007387 */ /* 0x000fe20000100800 */
[----:B------:R-:W-:Y:S01]  /*2b60*/  UMOV UR17, 0x40000040 ;  /* 0x4000004000117882 */ /* 0x000fe20000000000 */
[----:B------:R-:W-:-:S02]  /*2b70*/  WARPGROUP.DEPBAR.LE gsb0, 0x0 ;  /* 0x00008000000079c5 */ /* 0x000fc40000010000 */
[----:B------:R-:W-:Y:S04]  /*2b80*/  STL.128 [R1+0x1e0], R24 ;  /* 0x0001e01801007387 */ /* 0x000fe80000100c00 */
        /* <DEDUP_REMOVED lines=30> */
[----:B------:R0:W-:Y:S02]  /*2d70*/  STL.128 [R1+0x3d0], R148 ;  /* 0x0003d09401007387 */ /* 0x0001e40000100c00 */
[----:B0-----:R-:W-:-:S06]  /*2d80*/  WARPGROUP.ARRIVE ;  /* 0x00000000000079c5 */ /* 0x001fcc0000000000 */
[----:B------:R-:W-:Y:S01]  /*2d90*/  HGMMA.64x256x16.F32 R24, gdesc[UR16].tnspB, R24, gsb0 ;  /* 0x43e00000101879f0 */ /* 0x000fe20008000818 */
[----:B------:R-:W-:Y:S02]  /*2da0*/  VIADD R8, R4, 0x100 ;  /* 0x0000010004087836 */ /* 0x000fe40000000000 */
[----:B------:R-:W-:-:S03]  /*2db0*/  IMAD.MOV.U32 R9, RZ, RZ, 0x40000040 ;  /* 0x40000040ff097424 */ /* 0x000fc600078e00ff */
[----:B------:R-:W-:Y:S02]  /*2dc0*/  R2UR UR6, R8 ;  /* 0x00000000080672ca */ /* 0x000fe400000e0000 */
[----:B------:R-:W-:Y:S01]  /*2dd0*/  R2UR UR7, R9 ;  /* 0x00000000090772ca */ /* 0x000fe200000e0000 */
[----:B------:R-:W-:Y:S01]  /*2de0*/  UIADD3 UR4, UR12, 0x4, URZ ;  /* 0x000000040c047890 */ /* 0x000fe2000fffe03f */
[----:B------:R-:W-:Y:S01]  /*2df0*/  UMOV UR5, 0x40000040 ;  /* 0x4000004000057882 */ /* 0x000fe20000000000 */
[----:B------:R-:W-:Y:S02]  /*2e00*/  VIADD R4, R4, 0x180 ;  /* 0x0000018004047836 */ /* 0x000fe40000000000 */
[----:B------:R-:W-:-:S03]  /*2e10*/  IMAD.MOV.U32 R5, RZ, RZ, 0x40000040 ;  /* 0x40000040ff057424 */ /* 0x000fc600078e00ff */
[----:B------:R-:W-:Y:S02]  /*2e20*/  R2UR UR10, R4 ;  /* 0x00000000040a72ca */ /* 0x000fe400000e0000 */
[----:B------:R-:W-:Y:S01]  /*2e30*/  R2UR UR11, R5 ;  /* 0x00000000050b72ca */ /* 0x000fe200000e0000 */
[----:B------:R-:W-:Y:S01]  /*2e40*/  UIADD3 UR8, UR12, 0x6, URZ ;  /* 0x000000060c087890 */ /* 0x000fe2000fffe03f */
[----:B------:R0:W5:Y:S01]  /*2e50*/  LDL R5, [R1+0x1c8] ;  /* 0x0001c80001057983 */ /* 0x0001620000100800 */
[----:B------:R-:W-:Y:S01]  /*2e60*/  UMOV UR9, 0x40000040 ;  /* 0x4000004000097882 */ /* 0x000fe20000000000 */
[----:B------:R-:W-:Y:S02]  /*2e70*/  WARPGROUP.DEPBAR.LE gsb0, 0x0 ;  /* 0x00008000000079c5 */ /* 0x000fe40000010000 */
        /* <DEDUP_REMOVED lines=32> */
[----:B-1----:R-:W-:-:S06]  /*3080*/  WARPGROUP.ARRIVE ;  /* 0x00000000000079c5 */ /* 0x002fcc0000000000 */
[----:B------:R-:W-:Y:S03]  /*3090*/  HGMMA.64x256x16.F32 R24, gdesc[UR4].tnspB, R24, gsb0 ;  /* 0x43e00000041879f0 */ /* 0x000fe60008000818 */
        /* <DEDUP_REMOVED lines=48> */
[----:B------:R1:W-:Y:S04]  /*33a0*/  STL.128 [R1+0x2a0], R72 ;  /* 0x0002a04801007387 */ /* 0x0003e80000100c00 */
        /* <DEDUP_REMOVED lines=19> */
[----:B------:R-:W4:Y:S04]  /*34e0*/  LDL R4, [R1+0x1e0] ;  /* 0x0001e00001047983 */ /* 0x000f280000100800 */
[----:B-1----:R-:W4:Y:S04]  /*34f0*/  LDL R74, [R1+0x1e4] ;  /* 0x0001e400014a7983 */ /* 0x002f280000100800 */
[----:B--2---:R-:W2:Y:S04]  /*3500*/  LDL R76, [R1+0x1e8] ;  /* 0x0001e800014c7983 */ /* 0x004ea80000100800 */
[----:B------:R-:W2:Y:S04]  /*3510*/  LDL R78, [R1+0x1ec] ;  /* 0x0001ec00014e7983 */ /* 0x000ea80000100800 */
[----:B------:R-:W2:Y:S04]  /*3520*/  LDL R6, [R1+0x1f0] ;  /* 0x0001f00001067983 */ /* 0x000ea80000100800 */
[----:B---3--:R-:W3:Y:S04]  /*3530*/  LDL R80, [R1+0x1f4] ;  /* 0x0001f40001507983 */ /* 0x008ee80000100800 */
[----:B------:R-:W3:Y:S04]  /*3540*/  LDL R82, [R1+0x1f8] ;  /* 0x0001f80001527983 */ /* 0x000ee80000100800 */
[----:B----4-:R-:W4:Y:S04]  /*3550*/  LDL R84, [R1+0x1fc] ;  /* 0x0001fc0001547983 */ /* 0x010f280000100800 */
[----:B------:R-:W4:Y:S04]  /*3560*/  LDL R8, [R1+0x200] ;  /* 0x0002000001087983 */ /* 0x000f280000100800 */
[----:B------:R-:W4:Y:S04]  /*3570*/  LDL R86, [R1+0x204] ;  /* 0x0002040001567983 */ /* 0x000f280000100800 */
[----:B0-----:R-:W4:Y:S04]  /*3580*/  LDL R88, [R1+0x208] ;  /* 0x0002080001587983 */ /* 0x001f280000100800 */
        /* <DEDUP_REMOVED lines=116> */
[----:B------:R-:W4:Y:S01]  /*3cd0*/  LDL R81, [R1+0x3dc] ;  /* 0x0003dc0001517983 */ /* 0x000f220000100800 */
[----:B------:R-:W-:-:S03]  /*3ce0*/  ULOP3.LUT UR20, UR61, 0x1, URZ, 0xfc, !UPT ;  /* 0x000000013d147892 */ /* 0x000fc6000f8efc3f */
[----:B------:R0:W-:Y:S01]  /*3cf0*/  STL [R1+0x1e0], R4 ;  /* 0x0001e00401007387 */ /* 0x0001e20000100800 */
[----:B------:R-:W-:-:S03]  /*3d00*/  UISETP.NE.AND UP0, UPT, UR20, 0x3, UPT ;  /* 0x000000031400788c */ /* 0x000fc6000bf05270 */
[----:B------:R0:W-:Y:S04]  /*3d10*/  STL [R1+0x1e4], R74 ;  /* 0x0001e44a01007387 */ /* 0x0001e80000100800 */
[----:B--2---:R0:W-:Y:S04]  /*3d20*/  STL [R1+0x1e8], R76 ;  /* 0x0001e84c01007387 */ /* 0x0041e80000100800 */
[----:B------:R0:W-:Y:S04]  /*3d30*/  STL [R1+0x1ec], R78 ;  /* 0x0001ec4e01007387 */ /* 0x0001e80000100800 */
[----:B------:R0:W-:Y:S04]  /*3d40*/  STL [R1+0x1f0], R6 ;  /* 0x0001f00601007387 */ /* 0x0001e80000100800 */
[----:B---3--:R0:W-:Y:S04]  /*3d50*/  STL [R1+0x1f4], R80 ;  /* 0x0001f45001007387 */ /* 0x0081e80000100800 */
[----:B------:R0:W-:Y:S04]  /*3d60*/  STL [R1+0x1f8], R82 ;  /* 0x0001f85201007387 */ /* 0x0001e80000100800 */
[----:B----4-:R0:W-:Y:S04]  /*3d70*/  STL [R1+0x1fc], R84 ;  /* 0x0001fc5401007387 */ /* 0x0101e80000100800 */
[----:B------:R0:W-:Y:S04]  /*3d80*/  STL [R1+0x200], R8 ;  /* 0x0002000801007387 */ /* 0x0001e80000100800 */
        /* <DEDUP_REMOVED lines=118> */
[----:B------:R0:W-:Y:S01]  /*44f0*/  STL [R1+0x3dc], R81 ;  /* 0x0003dc5101007387 */ /* 0x0001e20000100800 */
[----:B------:R-:W-:Y:S06]  /*4500*/  BAR.ARV 0xf, 0x100 ;  /* 0x03c4000000007b1d */ /* 0x000fec0000002000 */
[----:B------:R-:W-:-:S13]  /*4510*/  PLOP3.LUT P1, PT, PT, PT, UP0, 0x80, 0x0 ;  /* 0x000000000000781c */ /* 0x000fda0003f2f008 */
[----:B0-----:R-:W-:Y:S05]  /*4520*/  @!P1 BRA `(.L_x_5139) ;  /* 0x0000000000049947 */ /* 0x001fea0003800000 */
[----:B------:R-:W-:Y:S01]  /*4530*/  BPT.TRAP 0x1 ;  /* 0x000000040000795c */ /* 0x000fe20000300000 */
.L_x_5139:
[----:B-----5:R-:W-:-:S05]  /*4540*/  LEA R5, R5, UR44, 0x3 ;  /* 0x0000002c05057c11 */ /* 0x020fca000f8e18ff */
[----:B------:R-:W-:-:S05]  /*4550*/  VIADD R4, R5, 0x38860 ;  /* 0x0003886005047836 */ /* 0x000fca0000000000 */
[----:B------:R-:W-:-:S04]  /*4560*/  PRMT R4, R7, 0x654, R4 ;  /* 0x0000065407047816 */ /* 0x000fc80000000004 */
[----:B------:R0:W-:Y:S02]  /*4570*/  SYNCS.ARRIVE.TRANS64.RED.A1T0 RZ, [R4+URZ], RZ ;  /* 0x000000ff04ff79a7 */ /* 0x0001e4000810043f */
[----:B0-----:R-:W-:-:S05]  /*4580*/  VIADD R4, R219, 0xfffffffe ;  /* 0xfffffffedb047836 */ /* 0x001fca0000000000 */
[----:B------:R-:W-:-:S13]  /*4590*/  ISETP.GE.AND P0, PT, R4, R0, PT ;  /* 0x000000000400720c */ /* 0x000fda0003f06270 */
[----:B------:R-:W-:Y:S05]  /*45a0*/  @!P0 BRA `(.L_x_5140) ;  /* 0x0000003c005c8947 */ /* 0x000fea0003800000 */
.L_x_5142:
[----:B------:R-:W2:Y:S04]  /*45b0*/  LDL R5, [R1+0x1c8] ;  /* 0x0001c80001057983 */ /* 0x000ea80000100800 */
[----:B------:R-:W3:Y:S04]  /*45c0*/  LDL.64 R122, [R1+0x280] ;  /* 0x00028000017a7983 */ /* 0x000ee80000100a00 */
[----:B------:R-:W4:Y:S04]  /*45d0*/  LDL.64 R104, [R1+0x2f0] ;  /* 0x0002f00001687983 */ /* 0x000f280000100a00 */
        /* <DEDUP_REMOVED lines=61> */
[----:B------:R-:W4:Y:S01]  /*49b0*/  LDL.64 R10, [R1+0x3d8] ;  /* 0x0003d800010a7983 */ /* 0x000f220000100a00 */
[----:B0-2---:R-:W-:-:S05]  /*49c0*/  IMAD R6, R5, 0x40, R22 ;  /* 0x0000004005067824 */ /* 0x005fca00078e0216 */
[----:B------:R-:W-:Y:S01]  /*49d0*/  LEA R128, R6, UR44, 0x2 ;  /* 0x0000002c06807c11 */ /* 0x000fe2000f8e10ff */
[----:B------:R-:W-:Y:S06]  /*49e0*/  BAR.SYNC.DEFER_BLOCKING 0xe, 0x100 ;  /* 0x0384000000007b1d */ /* 0x000fec0000010000 */
[----:B------:R-:W3:Y:S02]  /*49f0*/  LDS R6, [R128+0x38400] ;  /* 0x0384000080067984 */ /* 0x000ee40000000800 */
[C---:B---3--:R-:W-:Y:S01]  /*4a00*/  FMUL.FTZ R123, R6.reuse, R123 ;  /* 0x0000007b067b7220 */ /* 0x048fe20000410000 */
[----:B------:R-:W-:-:S05]  /*4a10*/  FMUL.FTZ R122, R6, R122 ;  /* 0x0000007a067a7220 */ /* 0x000fca0000410000 */
[----:B------:R4:W-:Y:S02]  /*4a20*/  STL.64 [R1+0x280], R122 ;  /* 0x0002807a01007387 */ /* 0x0009e40000100a00 */
[C---:B----4-:R-:W-:Y:S02]  /*4a30*/  FMUL.FTZ R122, R6.reuse, R104 ;  /* 0x00000068067a7220 */ /* 0x050fe40000410000 */
[----:B------:R-:W0:Y:S01]  /*4a40*/  LDS R104, [R128+0x38420] ;  /* 0x0384200080687984 */ /* 0x000e220000000800 */
[C---:B------:R-:W-:Y:S01]  /*4a50*/  FMUL.FTZ R131, R6.reuse, R131 ;  /* 0x0000008306837220 */ /* 0x040fe20000410000 */
        /* <DEDUP_REMOVED lines=55> */
[----:B------:R-:W-:Y:S01]  /*4dd0*/  FMUL.FTZ R100, R6, R100 ;  /* 0x0000006406647220 */ /* 0x000fe20000410000 */
[-C--:B------:R-:W-:Y:S01]  /*4de0*/  FMUL.FTZ R102, R102, R6.reuse ;  /* 0x0000000666667220 */ /* 0x080fe20000410000 */
[----:B------:R-:W-:Y:S01]  /*4df0*/  FMUL.FTZ R103, R103, R6 ;  /* 0x0000000667677220 */ /* 0x000fe20000410000 */
[C---:B------:R-:W-:Y:S01]  /*4e00*/  FMUL.FTZ R79, R6.reuse, R79 ;  /* 0x0000004f064f7220 */ /* 0x040fe20000410000 */
[----:B------:R-:W-:Y:S01]  /*4e10*/  FMUL.FTZ R78, R6, R78 ;  /* 0x0000004e064e7220 */ /* 0x000fe20000410000 */
[C---:B0-----:R-:W-:Y:S01]  /*4e20*/  FMUL.FTZ R77, R104.reuse, R77 ;  /* 0x0000004d684d7220 */ /* 0x041fe20000410000 */
        /* <DEDUP_REMOVED lines=63> */
[----:B------:R-:W-:Y:S04]  /*5220*/  STL.64 [R1+0x1f0], R130 ;  /* 0x0001f08201007387 */ /* 0x000fe80000100a00 */
        /* <DEDUP_REMOVED lines=31> */
[----:B------:R0:W-:Y:S04]  /*5420*/  STL.64 [R1+0x1f8], R74 ;  /* 0x0001f84a01007387 */ /* 0x0001e80000100a00 */
        /* <DEDUP_REMOVED lines=29> */
[----:B------:R2:W-:Y:S04]  /*5600*/  STL.64 [R1+0x3d8], R10 ;  /* 0x0003d80a01007387 */ /* 0x0005e80000100a00 */
[----:B0-----:R-:W3:Y:S04]  /*5610*/  LDL R74, [R1+0x1e4] ;  /* 0x0001e400014a7983 */ /* 0x001ee80000100800 */
[----:B------:R-:W4:Y:S04]  /*5620*/  LDL R76, [R1+0x1e8] ;  /* 0x0001e800014c7983 */ /* 0x000f280000100800 */
[----:B------:R-:W4:Y:S04]  /*5630*/  LDL R78, [R1+0x1ec] ;  /* 0x0001ec00014e7983 */ /* 0x000f280000100800 */
[----:B------:R-:W4:Y:S04]  /*5640*/  LDL R6, [R1+0x1f0] ;  /* 0x0001f00001067983 */ /* 0x000f280000100800 */
[----:B------:R-:W4:Y:S04]  /*5650*/  LDL R80, [R1+0x1f4] ;  /* 0x0001f40001507983 */ /* 0x000f280000100800 */
[----:B------:R-:W4:Y:S04]  /*5660*/  LDL R82, [R1+0x1f8] ;  /* 0x0001f80001527983 */ /* 0x000f280000100800 */
[----:B------:R-:W4:Y:S04]  /*5670*/  LDL R84, [R1+0x1fc] ;  /* 0x0001fc0001547983 */ /* 0x000f280000100800 */
[----:B-1----:R-:W4:Y:S04]  /*5680*/  LDL R8, [R1+0x200] ;  /* 0x0002000001087983 */ /* 0x002f280000100800 */
[----:B------:R-:W4:Y:S04]  /*5690*/  LDL R86, [R1+0x204] ;  /* 0x0002040001567983 */ /* 0x000f280000100800 */
[----:B------:R-:W4:Y:S04]  /*56a0*/  LDL R88, [R1+0x208] ;  /* 0x0002080001587983 */ /* 0x000f280000100800 */
[----:B------:R-:W4:Y:S04]  /*56b0*/  LDL R90, [R1+0x20c] ;  /* 0x00020c00015a7983 */ /* 0x000f280000100800 */
[----:B--2---:R-:W2:Y:S04]  /*56c0*/  LDL R10, [R1+0x210] ;  /* 0x00021000010a7983 */ /* 0x004ea80000100800 */
[----:B------:R-:W2:Y:S04]  /*56d0*/  LDL R92, [R1+0x214] ;  /* 0x00021400015c7983 */ /* 0x000ea80000100800 */
        /* <DEDUP_REMOVED lines=114> */
[----:B------:R-:W-:Y:S04]  /*5e00*/  STL [R1+0x1e0], R102 ;  /* 0x0001e06601007387 */ /* 0x000fe80000100800 */
        /* <DEDUP_REMOVED lines=11> */
[----:B--2---:R-:W-:Y:S04]  /*5ec0*/  STL [R1+0x210], R10 ;  /* 0x0002100a01007387 */ /* 0x004fe80000100800 */
        /* <DEDUP_REMOVED lines=77> */
[----:B------:R0:W-:Y:S04]  /*63a0*/  STL [R1+0x348], R27 ;  /* 0x0003481b01007387 */ /* 0x0001e80000100800 */
[----:B------:R-:W-:Y:S04]  /*63b0*/  STL [R1+0x34c], R29 ;  /* 0x00034c1d01007387 */ /* 0x000fe80000100800 */
[----:B------:R-:W-:Y:S04]  /*63c0*/  STL [R1+0x350], R56 ;  /* 0x0003503801007387 */ /* 0x000fe80000100800 */
[----:B------:R1:W-:Y:S04]  /*63d0*/  STL [R1+0x354], R31 ;  /* 0x0003541f01007387 */ /* 0x0003e80000100800 */
[----:B------:R-:W-:Y:S04]  /*63e0*/  STL [R1+0x358], R33 ;  /* 0x0003582101007387 */ /* 0x000fe80000100800 */
[----:B------:R2:W-:Y:S04]  /*63f0*/  STL [R1+0x35c], R35 ;  /* 0x00035c2301007387 */ /* 0x0005e80000100800 */
        /* <DEDUP_REMOVED lines=27> */
[----:B------:R-:W-:Y:S04]  /*65b0*/  STL [R1+0x3cc], R77 ;  /* 0x0003cc4d01007387 */ /* 0x000fe80000100800 */
[----:B------:R4:W-:Y:S04]  /*65c0*/  STL [R1+0x3d0], R72 ;  /* 0x0003d04801007387 */ /* 0x0009e80000100800 */
[----:B------:R4:W-:Y:S04]  /*65d0*/  STL [R1+0x3d4], R79 ;  /* 0x0003d44f01007387 */ /* 0x0009e80000100800 */
[----:B------:R-:W-:Y:S04]  /*65e0*/  STL [R1+0x3d8], R81 ;  /* 0x0003d85101007387 */ /* 0x000fe80000100800 */
[----:B------:R4:W-:Y:S04]  /*65f0*/  STL [R1+0x3dc], R83 ;  /* 0x0003dc5301007387 */ /* 0x0009e80000100800 */
[----:B0-----:R-:W4:Y:S04]  /*6600*/  LDL.128 R24, [R1+0x1e0] ;  /* 0x0001e00001187983 */ /* 0x001f280000100c00 */
[----:B-1----:R-:W4:Y:S04]  /*6610*/  LDL.128 R28, [R1+0x1f0] ;  /* 0x0001f000011c7983 */ /* 0x002f280000100c00 */
[----:B--2---:R-:W2:Y:S04]  /*6620*/  LDL.128 R32, [R1+0x200] ;  /* 0x0002000001207983 */ /* 0x004ea80000100c00 */
[----:B---3--:R-:W2:Y:S04]  /*6630*/  LDL.128 R36, [R1+0x210] ;  /* 0x0002100001247983 */ /* 0x008ea80000100c00 */
[----:B----4-:R-:W2:Y:S04]  /*6640*/  LDL.128 R40, [R1+0x220] ;  /* 0x0002200001287983 */ /* 0x010ea80000100c00 */
[----:B------:R-:W2:Y:S04]  /*6650*/  LDL.128 R44, [R1+0x230] ;  /* 0x00023000012c7983 */ /* 0x000ea80000100c00 */
        /* <DEDUP_REMOVED lines=25> */
[----:B------:R-:W2:Y:S01]  /*67f0*/  LDL.128 R148, [R1+0x3d0] ;  /* 0x0003d00001947983 */ /* 0x000ea20000100c00 */
[----:B------:R-:W-:-:S02]  /*6800*/  VIADD R6, R5, 0x1 ;  /* 0x0000000105067836 */ /* 0x000fc40000000000 */
[----:B------:R-:W-:Y:S01]  /*6810*/  IMAD.MOV.U32 R9, RZ, RZ, 0x40000040 ;  /* 0x40000040ff097424 */ /* 0x000fe200078e00ff */
[----:B------:R-:W3:Y:S02]  /*6820*/  LDL R5, [R1+0x1d0] ;  /* 0x0001d00001057983 */ /* 0x000ee40000100800 */
[----:B------:R-:W-:Y:S02]  /*6830*/  ISETP.NE.AND P0, PT, R6, 0x2, PT ;  /* 0x000000020600780c */ /* 0x000fe40003f05270 */
[----:B------:R0:W-:Y:S01]  /*6840*/  STL [R1+0x1c8], R6 ;  /* 0x0001c80601007387 */ /* 0x0001e20000100800 */
[----:B------:R-:W-:-:S10]  /*6850*/  R2UR UR15, R9 ;  /* 0x00000000090f72ca */ /* 0x000fd400000e0000 */
[----:B0-----:R-:W-:-:S04]  /*6860*/  @!P0 IMAD.MOV.U32 R6, RZ, RZ, RZ ;  /* 0x000000ffff068224 */ /* 0x001fc800078e00ff */
[----:B------:R-:W-:-:S05]  /*6870*/  IMAD R8, R6, 0x1000, R3 ;  /* 0x0000100006087824 */ /* 0x000fca00078e0203 */
[C---:B------:R-:W-:Y:S01]  /*6880*/  R2UR UR14, R8.reuse ;  /* 0x00000000080e72ca */ /* 0x040fe200000e0000 */
[----:B------:R-:W-:Y:S02]  /*6890*/  VIADD R10, R8, 0x80 ;  /* 0x00000080080a7836 */ /* 0x000fe40000000000 */
[----:B------:R-:W-:-:S03]  /*68a0*/  IMAD.MOV.U32 R11, RZ, RZ, 0x40000040 ;  /* 0x40000040ff0b7424 */ /* 0x000fc600078e00ff */
[----:B------:R-:W-:Y:S02]  /*68b0*/  R2UR UR18, R10 ;  /* 0x000000000a1272ca */ /* 0x000fe400000e0000 */
[----:B------:R-:W-:Y:S01]  /*68c0*/  R2UR UR19, R11 ;  /* 0x000000000b1372ca */ /* 0x000fe200000e0000 */
[----:B--2---:R-:W-:-:S06]  /*68d0*/  WARPGROUP.ARRIVE ;  /* 0x00000000000079c5 */ /* 0x004fcc0000000000 */
[----:B------:R-:W-:Y:S01]  /*68e0*/  HGMMA.64x256x16.F32 R24, gdesc[UR12].tnspB, R24, gsb0 ;  /* 0x43e000000c1879f0 */ /* 0x000fe20008000818 */
[----:B------:R-:W-:Y:S02]  /*68f0*/  VIADD R10, R8, 0x100 ;  /* 0x00000100080a7836 */ /* 0x000fe40000000000 */
[----:B------:R-:W-:-:S03]  /*6900*/  IMAD.MOV.U32 R11, RZ, RZ, 0x40000040 ;  /* 0x40000040ff0b7424 */ /* 0x000fc600078e00ff */
[----:B------:R-:W-:Y:S02]  /*6910*/  R2UR UR6, R10 ;  /* 0x000000000a0672ca */ /* 0x000fe400000e0000 */
[----:B------:R-:W-:Y:S01]  /*6920*/  R2UR UR7, R11 ;  /* 0x000000000b0772ca */ /* 0x000fe200000e0000 */
        /* <DEDUP_REMOVED lines=39> */
[----:B------:R-:W2:Y:S01]  /*6ba0*/  @!P0 LDL R8, [R1+0x1cc] ;  /* 0x0001cc0001088983 */ /* 0x000ea20000100800 */
[----:B------:R-:W-:-:S03]  /*6bb0*/  WARPGROUP.DEPBAR.LE gsb0, 0x0 ;  /* 0x00008000000079c5 */ /* 0x000fc60000010000 */
        /* <DEDUP_REMOVED lines=34> */
[----:B------:R-:W-:Y:S04]  /*6de0*/  @!P0 STL [R1+0x1c8], RZ ;  /* 0x0001c8ff01008387 */ /* 0x000fe80000100800 */
[----:B------:R0:W5:Y:S01]  /*6df0*/  LDL R9, [R1+0x1c8] ;  /* 0x0001c80001097983 */ /* 0x0001620000100800 */
        /* <DEDUP_REMOVED lines=68> */
[----:B------:R-:W2:Y:S04]  /*7240*/  LDL R10, [R1+0x1e0] ;  /* 0x0001e000010a7983 */ /* 0x000ea80000100800 */
[----:B-1----:R-:W2:Y:S04]  /*7250*/  LDL R80, [R1+0x1e4] ;  /* 0x0001e40001507983 */ /* 0x002ea80000100800 */
[----:B------:R-:W2:Y:S04]  /*7260*/  LDL R82, [R1+0x1e8] ;  /* 0x0001e80001527983 */ /* 0x000ea80000100800 */
[----:B----4-:R-:W4:Y:S04]  /*7270*/  LDL R84, [R1+0x1ec] ;  /* 0x0001ec0001547983 */ /* 0x010f280000100800 */
[----:B------:R-:W4:Y:S04]  /*7280*/  LDL R12, [R1+0x1f0] ;  /* 0x0001f000010c7983 */ /* 0x000f280000100800 */
[----:B------:R-:W4:Y:S04]  /*7290*/  LDL R86, [R1+0x1f4] ;  /* 0x0001f40001567983 */ /* 0x000f280000100800 */
[----:B---3--:R-:W3:Y:S04]  /*72a0*/  LDL R88, [R1+0x1f8] ;  /* 0x0001f80001587983 */ /* 0x008ee80000100800 */
[----:B------:R-:W3:Y:S04]  /*72b0*/  LDL R90, [R1+0x1fc] ;  /* 0x0001fc00015a7983 */ /* 0x000ee80000100800 */
[----:B------:R-:W3:Y:S04]  /*72c0*/  LDL R14, [R1+0x200] ;  /* 0x00020000010e7983 */ /* 0x000ee80000100800 */
[----:B0-----:R-:W3:Y:S04]  /*72d0*/  LDL R92, [R1+0x204] ;  /* 0x00020400015c7983 */ /* 0x001ee80000100800 */
[----:B------:R-:W3:Y:S04]  /*72e0*/  LDL R94, [R1+0x208] ;  /* 0x00020800015e7983 */ /* 0x000ee80000100800 */
        /* <DEDUP_REMOVED lines=116> */
[----:B------:R-:W2:Y:S01]  /*7a30*/  LDL R89, [R1+0x3dc] ;  /* 0x0003dc0001597983 */ /* 0x000ea20000100800 */
[----:B------:R-:W-:-:S03]  /*7a40*/  VIADD R6, R5, 0x1 ;  /* 0x0000000105067836 */ /* 0x000fc60000000000 */
[----:B------:R0:W-:Y:S04]  /*7a50*/  STL [R1+0x1e0], R10 ;  /* 0x0001e00a01007387 */ /* 0x0001e80000100800 */
[----:B------:R0:W-:Y:S04]  /*7a60*/  STL [R1+0x1d0], R6 ;  /* 0x0001d00601007387 */ /* 0x0001e80000100800 */
[----:B------:R0:W-:Y:S04]  /*7a70*/  STL [R1+0x1e4], R80 ;  /* 0x0001e45001007387 */ /* 0x0001e80000100800 */
[----:B------:R0:W-:Y:S04]  /*7a80*/  STL [R1+0x1e8], R82 ;  /* 0x0001e85201007387 */ /* 0x0001e80000100800 */
[----:B----4-:R0:W-:Y:S04]  /*7a90*/  STL [R1+0x1ec], R84 ;  /* 0x0001ec5401007387 */ /* 0x0101e80000100800 */
[----:B------:R0:W-:Y:S04]  /*7aa0*/  STL [R1+0x1f0], R12 ;  /* 0x0001f00c01007387 */ /* 0x0001e80000100800 */
[----:B------:R0:W-:Y:S04]  /*7ab0*/  STL [R1+0x1f4], R86 ;  /* 0x0001f45601007387 */ /* 0x0001e80000100800 */
[----:B---3--:R0:W-:Y:S04]  /*7ac0*/  STL [R1+0x1f8], R88 ;  /* 0x0001f85801007387 */ /* 0x0081e80000100800 */
[----:B------:R0:W-:Y:S04]  /*7ad0*/  STL [R1+0x1fc], R90 ;  /* 0x0001fc5a01007387 */ /* 0x0001e80000100800 */
[----:B------:R0:W-:Y:S04]  /*7ae0*/  STL [R1+0x200], R14 ;  /* 0x0002000e01007387 */ /* 0x0001e80000100800 */
[----:B------:R0:W-:Y:S04]  /*7af0*/  STL [R1+0x204], R92 ;  /* 0x0002045c01007387 */ /* 0x0001e80000100800 */
[----:B------:R0:W-:Y:S04]  /*7b00*/  STL [R1+0x208], R94 ;  /* 0x0002085e01007387 */ /* 0x0001e80000100800 */
[----:B--2---:R0:W-:Y:S04]  /*7b10*/  STL [R1+0x20c], R96 ;  /* 0x00020c6001007387 */ /* 0x0041e80000100800 */
        /* <DEDUP_REMOVED lines=116> */
[----:B------:R-:W-:-:S05]  /*8260*/  @!P0 LOP3.LUT R8, R8, 0x1, RZ, 0x3c, !PT ;  /* 0x0000000108088812 */ /* 0x000fca00078e3cff */
[----:B------:R0:W-:Y:S01]  /*8270*/  @!P0 STL [R1+0x1cc], R8 ;  /* 0x0001cc0801008387 */ /* 0x0001e20000100800 */
[----:B------:R-:W-:Y:S06]  /*8280*/  BAR.ARV 0xf, 0x100 ;  /* 0x03c4000000007b1d */ /* 0x000fec0000002000 */
[C---:B------:R-:W-:Y:S01]  /*8290*/  ISETP.GT.AND P0, PT, R4.reuse, R0, PT ;  /* 0x000000000400720c */ /* 0x040fe20003f04270 */
[----:B------:R-:W-:Y:S01]  /*82a0*/  VIADD R4, R4, 0xffffffff ;  /* 0xffffffff04047836 */ /* 0x000fe20000000000 */
[----:B------:R-:W-:Y:S11]  /*82b0*/  @!P1 BRA `(.L_x_5141) ;  /* 0x0000000000049947 */ /* 0x000ff60003800000 */
[----:B------:R-:W-:Y:S01]  /*82c0*/  BPT.TRAP 0x1 ;  /* 0x000000040000795c */ /* 0x000fe20000300000 */
.L_x_5141:
[----:B-----5:R-:W-:-:S05]  /*82d0*/  LEA R9, R9, UR44, 0x3 ;  /* 0x0000002c09097c11 */ /* 0x020fca000f8e18ff */
[----:B0-----:R-:W-:-:S05]  /*82e0*/  VIADD R6, R9, 0x38860 ;  /* 0x0003886009067836 */ /* 0x001fca0000000000 */
[----:B------:R-:W-:-:S04]  /*82f0*/  PRMT R6, R7, 0x654, R6 ;  /* 0x0000065407067816 */ /* 0x000fc80000000006 */
[----:B------:R0:W-:Y:S01]  /*8300*/  SYNCS.ARRIVE.TRANS64.RED.A1T0 RZ, [R6+URZ], RZ ;  /* 0x000000ff06ff79a7 */ /* 0x0001e2000810043f */
[----:B------:R-:W-:Y:S05]  /*8310*/  @P0 BRA `(.L_x_5142) ;  /* 0xffffffc000a40947 */ /* 0x000fea000383ffff */
.L_x_5140:
[----:B------:R-:W2:Y:S04]  /*8320*/  LDL R119, [R1+0x1c8] ;  /* 0x0001c80001777983 */ /* 0x000ea80000100800 */
[----:B------:R-:W3:Y:S04]  /*8330*/  LDL.64 R122, [R1+0x1e0] ;  /* 0x0001e000017a7983 */ /* 0x000ee80000100a00 */
[----:B------:R-:W4:Y:S04]  /*8340*/  LDL.64 R106, [R1+0x290] ;  /* 0x00029000016a7983 */ /* 0x000f280000100a00 */
[----:B------:R-:W5:Y:S04]  /*8350*/  LDL.64 R10, [R1+0x368] ;  /* 0x00036800010a7983 */ /* 0x000f680000100a00 */
        /* <DEDUP_REMOVED lines=60> */
[----:B0-----:R-:W5:Y:S04]  /*8720*/  LDL.64 R6, [R1+0x3d8] ;  /* 0x0003d80001067983 */ /* 0x001f680000100a00 */
[----:B------:R-:W5:Y:S04]  /*8730*/  LDL R3, [R1+0x1d0] ;  /* 0x0001d00001037983 */ /* 0x000f680000100800 */
[----:B------:R-:W5:Y:S01]  /*8740*/  LDL R0, [R1+0x1c8] ;  /* 0x0001c80001007983 */ /* 0x000f620000100800 */
[----:B--2---:R-:W-:-:S05]  /*8750*/  IMAD R118, R119, 0x40, R22 ;  /* 0x0000004077767824 */ /* 0x004fca00078e0216 */
        /* <DEDUP_REMOVED lines=8> */
[C---:B-----5:R-:W-:Y:S01]  /*87e0*/  FMUL.FTZ R125, R118.reuse, R125 ;  /* 0x0000007d767d7220 */ /* 0x060fe20000410000 */
        /* <DEDUP_REMOVED lines=33> */
[C---:B0-----:R-:W-:Y:S01]  /*8a00*/  FMUL.FTZ R11, R106.reuse, R11 ;  /* 0x0000000b6a0b7220 */ /* 0x041fe20000410000 */
[----:B------:R-:W-:Y:S01]  /*8a10*/  FMUL.FTZ R10, R106, R10 ;  /* 0x0000000a6a0a7220 */ /* 0x000fe20000410000 */
[C---:B------:R-:W-:Y:S01]  /*8a20*/  FMUL.FTZ R102, R118.reuse, R102 ;  /* 0x0000006676667220 */ /* 0x040fe20000410000 */
[C---:B------:R-:W-:Y:S01]  /*8a30*/  FMUL.FTZ R101, R118.reuse, R101 ;  /* 0x0000006576657220 */ /* 0x040fe20000410000 */
[C---:B------:R-:W-:Y:S01]  /*8a40*/  FMUL.FTZ R100, R118.reuse, R100 ;  /* 0x0000006476647220 */ /* 0x040fe20000410000 */
[C---:B------:R-:W-:Y:S01]  /*8a50*/  FMUL.FTZ R99, R118.reuse, R99 ;  /* 0x0000006376637220 */ /* 0x040fe20000410000 */
[----:B------:R0:W-:Y:S01]  /*8a60*/  STL.64 [R1+0x368], R10 ;  /* 0x0003680a01007387 */ /* 0x0001e20000100a00 */
        /* <DEDUP_REMOVED lines=85> */
[----:B0-----:R-:W-:-:S02]  /*8fc0*/  VIADD R10, R3, 0x1 ;  /* 0x00000001030a7836 */ /* 0x001fc40000000000 */
[----:B------:R-:W-:Y:S01]  /*8fd0*/  VIADD R0, R0, 0x1 ;  /* 0x0000000100007836 */ /* 0x000fe20000000000 */
[----:B------:R0:W-:Y:S04]  /*8fe0*/  STL.64 [R1+0x1f0], R124 ;  /* 0x0001f07c01007387 */ /* 0x0001e80000100a00 */
        /* <DEDUP_REMOVED lines=61> */
[----:B------:R0:W-:Y:S04]  /*93c0*/  STL [R1+0x1d0], R10 ;  /* 0x0001d00a01007387 */ /* 0x0001e80000100800 */
[----:B------:R0:W-:Y:S01]  /*93d0*/  STL [R1+0x1c8], R0 ;  /* 0x0001c80001007387 */ /* 0x0001e20000100800 */
[----:B------:R-:W-:Y:S06]  /*93e0*/  BAR.ARV 0xf, 0x100 ;  /* 0x03c4000000007b1d */ /* 0x000fec0000002000 */
[----:B------:R-:W-:Y:S01]  /*93f0*/  ISETP.NE.AND P0, PT, R0, 0x2, PT ;  /* 0x000000020000780c */ /* 0x000fe20003f05270 */
[----:B------:R-:W-:Y:S01]  /*9400*/  BSSY B0, `(.L_x_5143) ;  /* 0x0000007000007945 */ /* 0x000fe20003800000 */
[----:B------:R-:W-:-:S11]  /*9410*/  IMAD.MOV.U32 R3, RZ, RZ, 0x1 ;  /* 0x00000001ff037424 */ /* 0x000fd600078e00ff */
[----:B0-----:R-:W-:Y:S05]  /*9420*/  @P0 BRA `(.L_x_5144) ;  /* 0x0000000000100947 */ /* 0x001fea0003800000 */
[----:B------:R-:W2:Y:S04]  /*9430*/  LDL R0, [R1+0x1cc] ;  /* 0x0001cc0001007983 */ /* 0x000ea80000100800 */
[----:B------:R0:W-:Y:S01]  /*9440*/  STL [R1+0x1c8], RZ ;  /* 0x0001c8ff01007387 */ /* 0x0001e20000100800 */
[----:B--2---:R-:W-:-:S05]  /*9450*/  LOP3.LUT R0, R0, 0x1, RZ, 0x3c, !PT ;  /* 0x0000000100007812 */ /* 0x004fca00078e3cff */
[----:B------:R0:W-:Y:S02]  /*9460*/  STL [R1+0x1cc], R0 ;  /* 0x0001cc0001007387 */ /* 0x0001e40000100800 */
.L_x_5144:
[----:B------:R-:W-:Y:S05]  /*9470*/  BSYNC B0 ;  /* 0x0000000000007941 */ /* 0x000fea0003800000 */
.L_x_5143:
[----:B------:R-:W-:Y:S05]  /*9480*/  BRA `(.L_x_5138) ;  /* 0x0000018c00287947 */ /* 0x000fea0003800000 */
.L_x_5131:
[----:B------:R-:W-:Y:S01]  /*9490*/  UIADD3 UR4, UP3, UR38, 0x38860, URZ ;  /* 0x0003886026047890 */ /* 0x000fe2000ff7e03f */
[----:B------:R-:W-:Y:S01]  /*94a0*/  IMAD.MOV.U32 R9, RZ, RZ, R7 ;  /* 0x000000ffff097224 */ /* 0x000fe200078e0007 */
[----:B------:R-:W-:Y:S01]  /*94b0*/  UIADD3 UR7, UP2, UR38, 0x38850, URZ ;  /* 0x0003885026077890 */ /* 0x000fe2000ff5e03f */
[----:B------:R-:W-:Y:S01]  /*94c0*/  IMAD.MOV.U32 R8, RZ, RZ, 0x100 ;  /* 0x00000100ff087424 */ /* 0x000fe200078e00ff */
[----:B------:R-:W-:Y:S01]  /*94d0*/  UIADD3.X UR5, URZ, UR39, URZ, UP3, !UPT ;  /* 0x000000273f057290 */ /* 0x000fe20009ffe43f */
[----:B------:R-:W-:Y:S01]  /*94e0*/  IMAD.U32 R4, RZ, RZ, UR61 ;  /* 0x0000003dff047e24 */ /* 0x000fe2000f8e00ff */
[----:B------:R-:W-:Y:S01]  /*94f0*/  UIADD3 UR10, UP1, UR38, 0x38830, URZ ;  /* 0x00038830260a7890 */ /* 0x000fe2000ff3e03f */
[----:B------:R-:W-:Y:S01]  /*9500*/  IMAD.MOV.U32 R5, RZ, RZ, 0x80 ;  /* 0x00000080ff057424 */ /* 0x000fe200078e00ff */
[----:B------:R-:W-:Y:S01]  /*9510*/  UIADD3 UR9, UP0, UR38, 0x38840, URZ ;  /* 0x0003884026097890 */ /* 0x000fe2000ff1e03f */
[----:B------:R1:W-:Y:S01]  /*9520*/  STL.64 [R1+0x30], R8 ;  /* 0x0000300801007387 */ /* 0x0003e20000100a00 */
[----:B------:R-:W-:Y:S01]  /*9530*/  UIADD3.X UR8, URZ, UR39, URZ, UP2, !UPT ;  /* 0x000000273f087290 */ /* 0x000fe200097fe43f */
[----:B------:R-:W-:Y:S01]  /*9540*/  IMAD.MOV.U32 R6, RZ, RZ, 0x80 ;  /* 0x00000080ff067424 */ /* 0x000fe200078e00ff */
[----:B------:R-:W-:Y:S01]  /*9550*/  ULDC UR11, c[0x0][0x448] ;  /* 0x00011200000b7ab9 */ /* 0x000fe20000000800 */
[----:B0-----:R-:W-:Y:S01]  /*9560*/  IMAD.U32 R0, RZ, RZ, UR7 ;  /* 0x00000007ff007e24 */ /* 0x001fe2000f8e00ff */
[----:B------:R-:W-:Y:S01]  /*9570*/  UIADD3.X UR7, URZ, UR39, URZ, UP0, !UPT ;  /* 0x000000273f077290 */ /* 0x000fe200087fe43f */
[----:B------:R-:W-:Y:S01]  /*9580*/  IMAD.U32 R10, RZ, RZ, UR61 ;  /* 0x0000003dff0a7e24 */ /* 0x000fe2000f8e00ff */
[----:B------:R-:W-:Y:S01]  /*9590*/  UISETP.NE.AND UP4, UPT, UR11, 0x1, UPT ;  /* 0x000000010b00788c */ /* 0x000fe2000bf85270 */
[----:B------:R-:W-:Y:S01]  /*95a0*/  IMAD.MOV.U32 R11, RZ, RZ, 0x80 ;  /* 0x00000080ff0b7424 */ /* 0x000fe200078e00ff */
[----:B------:R0:W-:Y:S01]  /*95b0*/  STL.128 [R1], R4 ;  /* 0x0000000401007387 */ /* 0x0001e20000100c00 */
[----:B------:R-:W-:Y:S01]  /*95c0*/  IMAD.U32 R3, RZ, RZ, UR8 ;  /* 0x00000008ff037e24 */ /* 0x000fe2000f8e00ff */
[----:B------:R-:W-:Y:S01]  /*95d0*/  USHF.L.U32 UR6, UR59, 0x6, URZ ;  /* 0x000000063b067899 */ /* 0x000fe2000800063f */
[----:B-1----:R-:W-:Y:S01]  /*95e0*/  IMAD.U32 R8, RZ, RZ, UR4 ;  /* 0x00000004ff087e24 */ /* 0x002fe2000f8e00ff */
[----:B------:R-:W-:Y:S01]  /*95f0*/  UIADD3.X UR4, URZ, UR39, URZ, UP1, !UPT ;  /* 0x000000273f047290 */ /* 0x000fe20008ffe43f */
[----:B------:R-:W-:Y:S01]  /*9600*/  IMAD.U32 R9, RZ, RZ, UR5 ;  /* 0x00000005ff097e24 */ /* 0x000fe2000f8e00ff */
[----:B------:R1:W-:Y:S01]  /*9610*/  STL.64 [R1+0x28], R10 ;  /* 0x0000280a01007387 */ /* 0x0003e20000100a00 */
[----:B------:R-:W-:Y:S01]  /*9620*/  IMAD.U32 R12, RZ, RZ, UR59 ;  /* 0x0000003bff0c7e24 */ /* 0x000fe2000f8e00ff */
[----:B------:R-:W-:Y:S01]  /*9630*/  ULDC UR45, c[0x0][0x288] ;  /* 0x0000a200002d7ab9 */ /* 0x000fe20000000800 */
[----:B------:R-:W-:Y:S01]  /*9640*/  @UP4 UIADD3 UR8, UR6, 0x3f, URZ ;  /* 0x0000003f06084890 */ /* 0x000fe2000fffe03f */
[----:B------:R2:W-:Y:S01]  /*9650*/  STL [R1+0x10], RZ ;  /* 0x000010ff01007387 */ /* 0x0005e20000100800 */
[----:B------:R-:W-:Y:S01]  /*9660*/  UIADD3 UR40, UR47, 0x1, -UR45 ;  /* 0x000000012f287890 */ /* 0x000fe2000fffe82d */
[----:B------:R-:W-:Y:S01]  /*9670*/  IADD3 R48, P0, R2, 0x28, RZ ;  /* 0x0000002802307810 */ /* 0x000fe20007f1e0ff */
[----:B------:R-:W-:Y:S01]  /*9680*/  UP2UR UR41, UPR, URZ, 0x10 ;  /* 0x000000103f297883 */ /* 0x000fe20008000000 */
[----:B------:R2:W-:Y:S01]  /*9690*/  STL [R1+0x50], R12 ;  /* 0x0000500c01007387 */ /* 0x0005e20000100800 */
[----:B0-----:R-:W-:-:S02]  /*96a0*/  IMAD.MOV.U32 R6, RZ, RZ, R8 ;  /* 0x000000ffff067224 */ /* 0x001fc400078e0008 */
[----:B------:R-:W-:Y:S01]  /*96b0*/  IMAD.MOV.U32 R7, RZ, RZ, R9 ;  /* 0x000000ffff077224 */ /* 0x000fe200078e0009 */
[----:B------:R2:W-:Y:S01]  /*96c0*/  STL [R1+0x38], RZ ;  /* 0x000038ff01007387 */ /* 0x0005e20000100800 */
[----:B------:R-:W-:Y:S02]  /*96d0*/  IMAD.MOV.U32 R4, RZ, RZ, R0 ;  /* 0x000000ffff047224 */ /* 0x000fe400078e0000 */
[----:B------:R-:W-:Y:S02]  /*96e0*/  IMAD.MOV.U32 R5, RZ, RZ, R3 ;  /* 0x000000ffff057224 */ /* 0x000fe400078e0003 */
[----:B------:R-:W-:Y:S01]  /*96f0*/  IMAD.U32 R8, RZ, RZ, UR10 ;  /* 0x0000000aff087e24 */ /* 0x000fe2000f8e00ff */
[----:B------:R-:W-:Y:S01]  /*9700*/  @UP4 ULDC UR10, c[0x0][0x450] ;  /* 0x00011400000a4ab9 */ /* 0x000fe20000000800 */
[----:B------:R-:W-:Y:S01]  /*9710*/  IMAD.U32 R9, RZ, RZ, UR4 ;  /* 0x00000004ff097e24 */ /* 0x000fe2000f8e00ff */
[----:B------:R-:W-:Y:S01]  /*9720*/  ULDC.64 UR4, c[0x0][0xad8] ;  /* 0x0002b60000047ab9 */ /* 0x000fe20000000a00 */
[----:B-1----:R-:W-:Y:S01]  /*9730*/  IMAD.U32 R10, RZ, RZ, UR9 ;  /* 0x00000009ff0a7e24 */ /* 0x002fe2000f8e00ff */
[----:B------:R-:W-:Y:S01]  /*9740*/  UISETP.GE.AND UP0, UPT, UR5, 0x1, UPT ;  /* 0x000000010500788c */ /* 0x000fe2000bf06270 */
[----:B------:R-:W-:Y:S01]  /*9750*/  IMAD.U32 R11, RZ, RZ, UR7 ;  /* 0x00000007ff0b7e24 */ /* 0x000fe2000f8e00ff */
[----:B------:R2:W-:Y:S01]  /*9760*/  STL.128 [R1+0x40], R4 ;  /* 0x0000400401007387 */ /* 0x0005e20000100c00 */
[----:B------:R-:W-:Y:S01]  /*9770*/  @UP4 ULDC UR9, c[0x0][0x44c] ;  /* 0x0001130000094ab9 */ /* 0x000fe20000000800 */
[----:B------:R-:W-:Y:S01]  /*9780*/  UIADD3 UR7, UR6, 0x3f, URZ ;  /* 0x0000003f06077890 */ /* 0x000fe2000fffe03f */
[----:B------:R-:W-:Y:S01]  /*9790*/  IMAD.X R49, RZ, RZ, R18, P0 ;  /* 0x000000ffff317224 */ /* 0x000fe200000e0612 */
[----:B------:R2:W-:Y:S01]  /*97a0*/  STL.64 [R1+0x18], R8 ;  /* 0x0000180801007387 */ /* 0x0005e20000100a00 */
[----:B------:R-:W-:Y:S01]  /*97b0*/  UIMAD.WIDE.U32 UR8, UR8, UR9, URZ ;  /* 0x00000009080872a5 */ /* 0x000fe2000f8e003f */
[----:B------:R-:W-:Y:S01]  /*97c0*/  PLOP3.LUT P1, PT, PT, PT, UP0, 0x40, 0x0 ;  /* 0x000000000000781c */ /* 0x000fe20003f2e808 */
[----:B------:R-:W-:Y:S01]  /*97d0*/  UP2UR UR43, UPR, URZ, 0x1 ;  /* 0x000000013f2b7883 */ /* 0x000fe20008000000 */
[----:B------:R2:W-:Y:S01]  /*97e0*/  STL.64 [R1+0x20], R10 ;  /* 0x0000200a01007387 */ /* 0x0005e20000100a00 */
[----:B------:R-:W-:-:S04]  /*97f0*/  @UP4 USHF.R.U32.HI UR7, URZ, UR10, UR9 ;  /* 0x0000000a3f074299 */ /* 0x000fc80008011609 */
[----:B------:R-:W-:-:S04]  /*9800*/  UIADD3 UR8, UR40, UR7, URZ ;  /* 0x0000000728087290 */ /* 0x000fc8000fffe03f */
[----:B------:R-:W-:Y:S02]  /*9810*/  UIADD3 UR4, UR8, UR4, URZ ;  /* 0x0000000408047290 */ /* 0x000fe4000fffe03f */
[----:B------:R-:W-:Y:S10]  /*9820*/  @P1 BRA `(.L_x_5145) ;  /* 0x0000000000441947 */ /* 0x000ff40003800000 */
        /* <DEDUP_REMOVED lines=10> */
.L_x_5146:
[----:B------:R-:W-:-:S11]  /*98d0*/  UISETP.NE.AND UP0, UPT, UR5, 0x1, UPT ;  /* 0x000000010500788c */ /* 0x000fd6000bf05270 */
[----:B------:R-:W-:Y:S02]  /*98e0*/  @UP0 ULDC.64 UR10, c[0x0][0xae0] ;  /* 0x0002b800000a0ab9 */ /* 0x000fe40000000a00 */
[----:B------:R-:W-:-:S04]  /*98f0*/  UIMAD.WIDE.U32 UR8, UR7, UR10, URZ ;  /* 0x0000000a070872a5 */ /* 0x000fc8000f8e003f */
[----:B------:R-:W-:-:S12]  /*9900*/  @UP0 USHF.R.U32.HI UR7, URZ, UR11, UR9 ;  /* 0x0000000b3f070299 */ /* 0x000fd80008011609 */
.L_x_5147:
[----:B------:R-:W-:-:S04]  /*9910*/  UIMAD UR7, UR7, UR5, UR5 ;  /* 0x00000005070772a4 */ /* 0x000fc8000f8e0205 */
[----:B------:R-:W-:-:S04]  /*9920*/  UISETP.LT.AND UP0, UPT, UR4, UR7, UPT ;  /* 0x000000070400728c */ /* 0x000fc8000bf01270 */
[----:B------:R-:W-:-:S12]  /*9930*/  USEL UR4, UR4, UR7, UP0 ;  /* 0x0000000704047287 */ /* 0x000fd80008000000 */
.L_x_5145:
[----:B------:R-:W-:Y:S02]  /*9940*/  UISETP.NE.AND UP0, UPT, UR41, URZ, UPT ;  /* 0x0000003f2900728c */ /* 0x000fe4000bf05270 */
[----:B------:R-:W-:Y:S02]  /*9950*/  UIADD3 UR10, UR47, 0x3f, URZ ;  /* 0x0000003f2f0a7890 */ /* 0x000fe4000fffe03f */
[----:B------:R-:W-:Y:S02]  /*9960*/  UIADD3 UR4, UR4, 0x3f, URZ ;  /* 0x0000003f04047890 */ /* 0x000fe4000fffe03f */
[----:B------:R-:W-:Y:S02]  /*9970*/  UISETP.GE.AND UP1, UPT, UR5, 0x1, UPT ;  /* 0x000000010500788c */ /* 0x000fe4000bf26270 */
[----:B------:R-:W-:Y:S02]  /*9980*/  USHF.R.S32.HI UR11, URZ, 0x1f, UR10 ;  /* 0x0000001f3f0b7899 */ /* 0x000fe4000801140a */
[----:B------:R-:W-:Y:S01]  /*9990*/  USHF.R.S32.HI UR7, URZ, 0x1f, UR4 ;  /* 0x0000001f3f077899 */ /* 0x000fe20008011404 */
[----:B------:R-:W-:Y:S01]  /*99a0*/  @UP0 ULDC UR8, c[0x0][0x44c] ;  /* 0x0001130000080ab9 */ /* 0x000fe20000000800 */
[----:B------:R-:W-:Y:S01]  /*99b0*/  ULEA.HI UR11, UR11, UR10, URZ, 0x6 ;  /* 0x0000000a0b0b7291 */ /* 0x000fe2000f8f303f */
[----:B------:R-:W-:Y:S01]  /*99c0*/  PLOP3.LUT P0, PT, PT, PT, UP1, 0x40, 0x0 ;  /* 0x000000000000781c */ /* 0x000fe20003f0e818 */
[----:B------:R-:W-:-:S02]  /*99d0*/  UIMAD.WIDE.U32 UR8, UR6, UR8, URZ ;  /* 0x00000008060872a5 */ /* 0x000fc4000f8e003f */
[----:B------:R-:W-:Y:S01]  /*99e0*/  ULEA.HI UR7, UR7, UR4, URZ, 0x6 ;  /* 0x0000000407077291 */ /* 0x000fe2000f8f303f */
[----:B------:R-:W-:Y:S01]  /*99f0*/  @UP0 ULDC UR12, c[0x0][0x450] ;  /* 0x00011400000c0ab9 */ /* 0x000fe20000000800 */
[----:B------:R-:W-:Y:S02]  /*9a00*/  UIADD3 UR45, UR47, -UR45, URZ ;  /* 0x8000002d2f2d7290 */ /* 0x000fe4000fffe03f */
[----:B------:R-:W-:Y:S02]  /*9a10*/  USHF.R.S32.HI UR11, URZ, 0x6, UR11 ;  /* 0x000000063f0b7899 */ /* 0x000fe4000801140b */
        /* <DEDUP_REMOVED lines=19> */
.L_x_5149:
[----:B------:R-:W-:-:S11]  /*9b50*/  UISETP.NE.AND UP0, UPT, UR5, 0x1, UPT ;  /* 0x000000010500788c */ /* 0x000fd6000bf05270 */
[----:B------:R-:W-:Y:S02]  /*9b60*/  @UP0 ULDC.64 UR10, c[0x0][0xae0] ;  /* 0x0002b800000a0ab9 */ /* 0x000fe40000000a00 */
[----:B------:R-:W-:-:S04]  /*9b70*/  UIMAD.WIDE.U32 UR6, UR4, UR10, URZ ;  /* 0x0000000a040672a5 */ /* 0x000fc8000f8e003f */
[----:B------:R-:W-:-:S12]  /*9b80*/  @UP0 USHF.R.U32.HI UR4, URZ, UR11, UR7 ;  /* 0x0000000b3f040299 */ /* 0x000fd80008011607 */
.L_x_5150:
[----:B------:R-:W-:-:S04]  /*9b90*/  UIMAD UR4, UR4, UR5, URZ ;  /* 0x00000005040472a4 */ /* 0x000fc8000f8e023f */
[----:B------:R-:W-:-:S04]  /*9ba0*/  UISETP.LT.AND UP0, UPT, UR8, UR4, UPT ;  /* 0x000000040800728c */ /* 0x000fc8000bf01270 */
[----:B------:R-:W-:-:S12]  /*9bb0*/  USEL UR8, UR8, UR4, !UP0 ;  /* 0x0000000408087287 */ /* 0x000fd8000c000000 */
.L_x_5148:
[----:B------:R-:W-:Y:S01]  /*9bc0*/  USHF.R.S32.HI UR4, URZ, 0x1f, UR8 ;  /* 0x0000001f3f047899 */ /* 0x000fe20008011408 */
[----:B------:R-:W-:-:S03]  /*9bd0*/  PRMT R3, RZ, 0x7610, R3 ;  /* 0x00007610ff037816 */ /* 0x000fc60000000003 */
[----:B------:R-:W-:-:S04]  /*9be0*/  ULEA.HI UR4, UR4, UR8, URZ, 0x6 ;  /* 0x0000000804047291 */ /* 0x000fc8000f8f303f */
[----:B------:R-:W-:-:S04]  /*9bf0*/  USHF.R.S32.HI UR4, URZ, 0x6, UR4 ;  /* 0x000000063f047899 */ /* 0x000fc80008011404 */
[----:B------:R-:W-:-:S04]  /*9c00*/  UISETP.LT.AND UP0, UPT, URZ, UR4, UPT ;  /* 0x000000043f00728c */ /* 0x000fc8000bf01270 */
[----:B------:R-:W-:-:S04]  /*9c10*/  USEL UR42, URZ, UR4, !UP0 ;  /* 0x000000043f2a7287 */ /* 0x000fc8000c000000 */
[----:B------:R-:W-:-:S06]  /*9c20*/  UISETP.GT.AND UP0, UPT, UR46, UR42, UPT ;  /* 0x0000002a2e00728c */ /* 0x000fcc000bf04270 */
[----:B------:R-:W-:-:S13]  /*9c30*/  PLOP3.LUT P0, PT, PT, PT, UP0, 0x80, 0x0 ;  /* 0x000000000000781c */ /* 0x000fda0003f0f008 */
[----:B------:R-:W-:Y:S05]  /*9c40*/  @!P0 BRA `(.L_x_5138) ;  /* 0x0000018400388947 */ /* 0x000fea0003800000 */
[----:B------:R-:W0:Y:S01]  /*9c50*/  SHFL.IDX PT, R0, R194, RZ, 0x1f ;  /* 0x00001fffc2007589 */ /* 0x000e2200000e0000 */
[----:B------:R-:W-:Y:S01]  /*9c60*/  UIADD3 UR6, UR44, 0x26400, URZ ;  /* 0x000264002c067890 */ /* 0x000fe2000fffe03f */
[----:B------:R-:W-:Y:S01]  /*9c70*/  IMAD.MOV.U32 R13, RZ, RZ, 0x40000040 ;  /* 0x40000040ff0d7424 */ /* 0x000fe200078e00ff */
[----:B------:R-:W-:Y:S01]  /*9c80*/  UIADD3 UR4, UR44, 0x20400, URZ ;  /* 0x000204002c047890 */ /* 0x000fe2000fffe03f */
[----:B------:R-:W1:Y:S01]  /*9c90*/  S2R R56, SR_TID.X ;  /* 0x0000000000387919 */ /* 0x000e620000002100 */
[----:B------:R-:W-:Y:S01]  /*9ca0*/  UIADD3 UR8, UR44, 0x400, URZ ;  /* 0x000004002c087890 */ /* 0x000fe2000fffe03f */
[----:B------:R-:W-:Y:S01]  /*9cb0*/  IMAD.MOV.U32 R15, RZ, RZ, 0x40000040 ;  /* 0x40000040ff0f7424 */ /* 0x000fe200078e00ff */
[----:B------:R-:W-:Y:S01]  /*9cc0*/  USHF.R.U32.HI UR6, URZ, 0x4, UR6 ;  /* 0x000000043f067899 */ /* 0x000fe20008011606 */
[----:B--2---:R-:W-:Y:S01]  /*9cd0*/  IMAD.MOV.U32 R7, RZ, RZ, 0x40000040 ;  /* 0x40000040ff077424 */ /* 0x004fe200078e00ff */
[----:B------:R-:W-:Y:S01]  /*9ce0*/  USHF.R.U32.HI UR4, URZ, 0x4, UR4 ;  /* 0x000000043f047899 */ /* 0x000fe20008011604 */
[C---:B------:R-:W-:Y:S01]  /*9cf0*/  IADD3 R42, P5, R2.reuse, 0x88, RZ ;  /* 0x00000088022a7810 */ /* 0x040fe20007fbe0ff */
[----:B------:R-:W-:Y:S01]  /*9d00*/  USHF.R.U32.HI UR7, URZ, 0x4, UR8 ;  /* 0x000000043f077899 */ /* 0x000fe20008011608 */
[----:B------:R-:W-:Y:S01]  /*9d10*/  IMAD.MOV.U32 R8, RZ, RZ, 0x1 ;  /* 0x00000001ff087424 */ /* 0x000fe200078e00ff */
[----:B------:R-:W-:Y:S01]  /*9d20*/  ULOP3.LUT UR6, UR6, 0x3fff, URZ, 0xc0, !UPT ;  /* 0x00003fff06067892 */ /* 0x000fe2000f8ec03f */
[----:B------:R-:W-:Y:S01]  /*9d30*/  IMAD.MOV.U32 R9, RZ, RZ, RZ ;  /* 0x000000ffff097224 */ /* 0x000fe200078e00ff */
[----:B------:R-:W-:Y:S01]  /*9d40*/  ULOP3.LUT UR4, UR4, 0x3fff, URZ, 0xc0, !UPT ;  /* 0x00003fff04047892 */ /* 0x000fe2000f8ec03f */
[----:B------:R-:W-:Y:S01]  /*9d50*/  IMAD.X R55, RZ, RZ, R18, P5 ;  /* 0x000000ffff377224 */ /* 0x000fe200028e0612 */
[----:B------:R-:W-:Y:S01]  /*9d60*/  UIADD3 UR9, UP0, UR38, 0x38400, URZ ;  /* 0x0003840026097890 */ /* 0x000fe2000ff1e03f */
[----:B------:R-:W-:Y:S01]  /*9d70*/  IMAD.MOV.U32 R10, RZ, RZ, 0x1 ;  /* 0x00000001ff0a7424 */ /* 0x000fe200078e00ff */
[----:B------:R-:W-:Y:S01]  /*9d80*/  ULOP3.LUT UR7, UR7, 0x3fff, URZ, 0xc0, !UPT ;  /* 0x00003fff07077892 */ /* 0x000fe2000f8ec03f */
[----:B------:R-:W-:Y:S01]  /*9d90*/  IMAD.MOV.U32 R11, RZ, RZ, RZ ;  /* 0x000000ffff0b7224 */ /* 0x000fe200078e00ff */
[----:B------:R-:W-:Y:S01]  /*9da0*/  ULOP3.LUT UR6, UR6, 0x10000, URZ, 0xfc, !UPT ;  /* 0x0001000006067892 */ /* 0x000fe2000f8efc3f */
[----:B------:R-:W-:Y:S01]  /*9db0*/  IADD3 R46, P1, R2, 0x98, RZ ;  /* 0x00000098022e7810 */ /* 0x000fe20007f3e0ff */
[----:B------:R-:W-:Y:S01]  /*9dc0*/  ULOP3.LUT UR4, UR4, 0x10000, URZ, 0xfc, !UPT ;  /* 0x0001000004047892 */ /* 0x000fe2000f8efc3f */
[C---:B0-----:R-:W-:Y:S01]  /*9dd0*/  LEA.HI R3, R0.reuse, R0, RZ, 0x1 ;  /* 0x0000000000037211 */ /* 0x041fe200078f08ff */
[----:B------:R-:W-:Y:S01]  /*9de0*/  UIADD3.X UR10, URZ, UR39, URZ, UP0, !UPT ;  /* 0x000000273f0a7290 */ /* 0x000fe200087fe43f */
[----:B------:R-:W-:Y:S01]  /*9df0*/  IMAD.U32 R4, RZ, RZ, UR9 ;  /* 0x00000009ff047e24 */ /* 0x000fe2000f8e00ff */
[----:B------:R-:W-:Y:S01]  /*9e00*/  ULOP3.LUT UR7, UR7, 0x10000, URZ, 0xfc, !UPT ;  /* 0x0001000007077892 */ /* 0x000fe2000f8efc3f */
[----:B------:R-:W-:Y:S01]  /*9e10*/  LOP3.LUT R3, R3, 0x6, RZ, 0xc0, !PT ;  /* 0x0000000603037812 */ /* 0x000fe200078ec0ff */
[----:B------:R-:W-:Y:S01]  /*9e20*/  IMAD.U32 R6, RZ, RZ, UR4 ;  /* 0x00000004ff067e24 */ /* 0x000fe2000f8e00ff */
[----:B------:R-:W-:Y:S01]  /*9e30*/  UIADD3 UR4, UR44, 0x36400, URZ ;  /* 0x000364002c047890 */ /* 0x000fe2000fffe03f */
[----:B------:R-:W-:Y:S01]  /*9e40*/  IMAD.U32 R5, RZ, RZ, UR10 ;  /* 0x0000000aff057e24 */ /* 0x000fe2000f8e00ff */
[----:B------:R-:W-:Y:S01]  /*9e50*/  UIADD3 UR5, UR44, 0x22400, URZ ;  /* 0x000224002c057890 */ /* 0x000fe2000fffe03f */
[----:B------:R-:W-:Y:S01]  /*9e60*/  IMAD.IADD R0, R0, 0x1, -R3 ;  /* 0x0000000100007824 */ /* 0x000fe200078e0a03 */
[----:B------:R-:W-:Y:S01]  /*9e70*/  ULOP3.LUT UP0, URZ, UR4, 0x3ff, URZ, 0xc0, !UPT ;  /* 0x000003ff043f7892 */ /* 0x000fe2000f80c03f */
[----:B------:R-:W-:Y:S01]  /*9e80*/  IMAD.U32 R3, RZ, RZ, UR6 ;  /* 0x00000006ff037e24 */ /* 0x000fe2000f8e00ff */
[----:B------:R-:W-:Y:S01]  /*9e90*/  USHF.R.U32.HI UR5, URZ, 0x4, UR5 ;  /* 0x000000043f057899 */ /* 0x000fe20008011605 */
[----:B-1----:R-:W-:Y:S01]  /*9ea0*/  VIADD R12, R56, 0xffffff80 ;  /* 0xffffff80380c7836 */ /* 0x002fe20000000000 */
[----:B------:R-:W-:Y:S01]  /*9eb0*/  LEA R0, R0, UR8, 0xf ;  /* 0x0000000800007c11 */ /* 0x000fe2000f8e78ff */
[----:B------:R-:W-:Y:S01]  /*9ec0*/  IMAD.U32 R14, RZ, RZ, UR7 ;  /* 0x00000007ff0e7e24 */ /* 0x000fe2000f8e00ff */
[----:B------:R-:W-:Y:S01]  /*9ed0*/  STL.64 [R1+0x58], R4 ;  /* 0x0000580401007387 */ /* 0x000fe20000100a00 */
[----:B------:R-:W-:Y:S01]  /*9ee0*/  ULOP3.LUT UR5, UR5, 0x3fff, URZ, 0xc0, !UPT ;  /* 0x00003fff05057892 */ /* 0x000fe2000f8ec03f */
[----:B------:R-:W-:Y:S01]  /*9ef0*/  SHF.R.U32.HI R0, RZ, 0x4, R0 ;  /* 0x00000004ff007819 */ /* 0x000fe20000011600 */
[----:B------:R-:W-:Y:S01]  /*9f00*/  IMAD.X R47, RZ, RZ, R18, P1 ;  /* 0x000000ffff2f7224 */ /* 0x000fe200008e0612 */
[----:B------:R0:W-:Y:S01]  /*9f10*/  STL [R1+0x74], R12 ;  /* 0x0000740c01007387 */ /* 0x0001e20000100800 */
[----:B------:R-:W-:Y:S01]  /*9f20*/  PLOP3.LUT P5, PT, PT, PT, UP0, 0x80, 0x0 ;  /* 0x000000000000781c */ /* 0x000fe20003faf008 */
[----:B------:R-:W-:Y:S01]  /*9f30*/  ULOP3.LUT UR5, UR5, 0x10000, URZ, 0xfc, !UPT ;  /* 0x0001000005057892 */ /* 0x000fe2000f8efc3f */
[----:B------:R-:W-:Y:S01]  /*9f40*/  LOP3.LUT R0, R0, 0x3fff, RZ, 0xc0, !PT ;  /* 0x00003fff00007812 */ /* 0x000fe200078ec0ff */
[----:B------:R-:W-:Y:S01]  /*9f50*/  STL.64 [R1+0x78], R6 ;  /* 0x0000780601007387 */ /* 0x000fe20000100a00 */
[----:B------:R-:W-:-:S02]  /*9f60*/  IADD3 R44, P6, R2, 0x90, RZ ;  /* 0x00000090022c7810 */ /* 0x000fc40007fde0ff */
[----:B------:R-:W-:Y:S01]  /*9f70*/  LOP3.LUT R0, R0, 0x2000000, RZ, 0xfc, !PT ;  /* 0x0200000000007812 */ /* 0x000fe200078efcff */
[----:B------:R1:W-:Y:S01]  /*9f80*/  STL.128 [R1+0x60], R8 ;  /* 0x0000600801007387 */ /* 0x0003e20000100c00 */
[C---:B------:R-:W-:Y:S01]  /*9f90*/  IADD3 R40, P0, R2.reuse, 0x80, RZ ;  /* 0x0000008002287810 */ /* 0x040fe20007f1e0ff */
[----:B0-----:R-:W-:Y:S01]  /*9fa0*/  IMAD.MOV.U32 R12, RZ, RZ, R3 ;  /* 0x000000ffff0c7224 */ /* 0x001fe200078e0003 */
[C---:B------:R-:W-:Y:S01]  /*9fb0*/  IADD3 R35, P4, R2.reuse, 0x78, RZ ;  /* 0x0000007802237810 */ /* 0x040fe20007f9e0ff */
[--C-:B------:R-:W-:Y:S01]  /*9fc0*/  IMAD.X R57, RZ, RZ, R18.reuse, P6 ;  /* 0x000000ffff397224 */ /* 0x100fe200030e0612 */
[C---:B------:R-:W-:Y:S01]  /*9fd0*/  IADD3 R28, P3, R2.reuse, 0x74, RZ ;  /* 0x00000074021c7810 */ /* 0x040fe20007f7e0ff */
[----:B------:R-:W-:Y:S01]  /*9fe0*/  IMAD.MOV.U32 R3, RZ, RZ, R207 ;  /* 0x000000ffff037224 */ /* 0x000fe200078e00cf */
[----:B------:R-:W-:Y:S01]  /*9ff0*/  STL.128 [R1+0x90], R12 ;  /* 0x0000900c01007387 */ /* 0x000fe20000100c00 */
[C---:B------:R-:W-:Y:S01]  /*a000*/  IADD3 R34, P2, R2.reuse, 0x68, RZ ;  /* 0x0000006802227810 */ /* 0x040fe20007f5e0ff */
[--C-:B------:R-:W-:Y:S01]  /*a010*/  IMAD.X R53, RZ, RZ, R18.reuse, P0 ;  /* 0x000000ffff357224 */ /* 0x100fe200000e0612 */
[C---:B------:R-:W-:Y:S01]  /*a020*/  IADD3 R33, P1, R2.reuse, 0x60, RZ ;  /* 0x0000006002217810 */ /* 0x040fe20007f3e0ff */
[--C-:B------:R-:W-:Y:S01]  /*a030*/  IMAD.X R54, RZ, RZ, R18.reuse, P4 ;  /* 0x000000ffff367224 */ /* 0x100fe200020e0612 */
[----:B------:R-:W-:Y:S01]  /*a040*/  IADD3 R24, P6, R2, 0x58, RZ ;  /* 0x0000005802187810 */ /* 0x000fe20007fde0ff */
[----:B------:R-:W-:-:S02]  /*a050*/  IMAD.X R29, RZ, RZ, R18, P3 ;  /* 0x000000ffff1d7224 */ /* 0x000fc400018e0612 */
[----:B------:R-:W-:Y:S02]  /*a060*/  IMAD.X R45, RZ, RZ, R18, P2 ;  /* 0x000000ffff2d7224 */ /* 0x000fe400010e0612 */
[----:B-1----:R-:W-:Y:S02]  /*a070*/  IMAD.U32 R8, RZ, RZ, UR5 ;  /* 0x00000005ff087e24 */ /* 0x002fe4000f8e00ff */
[----:B------:R-:W-:Y:S02]  /*a080*/  IMAD.MOV.U32 R9, RZ, RZ, 0x40000040 ;  /* 0x40000040ff097424 */ /* 0x000fe400078e00ff */
[----:B------:R-:W-:Y:S02]  /*a090*/  IMAD.MOV.U32 R10, RZ, RZ, R0 ;  /* 0x000000ffff0a7224 */ /* 0x000fe400078e0000 */
[----:B------:R-:W-:Y:S02]  /*a0a0*/  IMAD.MOV.U32 R11, RZ, RZ, 0x40000040 ;  /* 0x40000040ff0b7424 */ /* 0x000fe400078e00ff */
[----:B------:R-:W-:-:S02]  /*a0b0*/  IMAD.MOV.U32 R0, RZ, RZ, R206 ;  /* 0x000000ffff007224 */ /* 0x000fc400078e00ce */
[--C-:B------:R-:W-:Y:S01]  /*a0c0*/  IMAD.X R52, RZ, RZ, R18.reuse, P1 ;  /* 0x000000ffff347224 */ /* 0x100fe200008e0612 */
[----:B------:R0:W-:Y:S01]  /*a0d0*/  STL.128 [R1+0x80], R8 ;  /* 0x0000800801007387 */ /* 0x0001e20000100c00 */
[----:B------:R-:W-:Y:S02]  /*a0e0*/  IMAD.X R25, RZ, RZ, R18, P6 ;  /* 0x000000ffff197224 */ /* 0x000fe400030e0612 */
[----:B0-----:R-:W-:Y:S01]  /*a0f0*/  IMAD.MOV.U32 R10, RZ, RZ, R227 ;  /* 0x000000ffff0a7224 */ /* 0x001fe200078e00e3 */
        /* <DEDUP_REMOVED lines=17> */
.L_x_5152:
[----:B------:R-:W2:Y:S02]  /*a210*/  LDL R7, [R1+0x74] ;  /* 0x0000740001077983 */ /* 0x000ea40000100800 */
[----:B--2---:R-:W-:-:S04]  /*a220*/  SHF.R.S32.HI R0, RZ, 0x1f, R7 ;  /* 0x0000001fff007819 */ /* 0x004fc80000011407 */
[CC--:B------:R-:W-:Y:S02]  /*a230*/  LEA.HI R3, R0.reuse, R7.reuse, RZ, 0x4 ;  /* 0x0000000700037211 */ /* 0x0c0fe400078f20ff */
[----:B------:R-:W-:Y:S02]  /*a240*/  LEA.HI R0, R0, R7, RZ, 0x5 ;  /* 0x0000000700007211 */ /* 0x000fe400078f28ff */
[----:B------:R-:W-:Y:S02]  /*a250*/  SHF.R.S32.HI R4, RZ, 0x4, R3 ;  /* 0x00000004ff047819 */ /* 0x000fe40000011403 */
[----:B------:R-:W-:Y:S02]  /*a260*/  SHF.R.S32.HI R0, RZ, 0x5, R0 ;  /* 0x00000005ff007819 */ /* 0x000fe40000011400 */
[C---:B------:R-:W-:Y:S02]  /*a270*/  LEA.HI R5, R3.reuse, R4, RZ, 0x1 ;  /* 0x0000000403057211 */ /* 0x040fe400078f08ff */
[----:B------:R-:W-:-:S02]  /*a280*/  LOP3.LUT R3, R3, 0xfffffff0, RZ, 0xc0, !PT ;  /* 0xfffffff003037812 */ /* 0x000fc400078ec0ff */
[----:B------:R-:W-:-:S03]  /*a290*/  LOP3.LUT R5, R5, 0x1ffffffe, RZ, 0xc0, !PT ;  /* 0x1ffffffe05057812 */ /* 0x000fc600078ec0ff */
[----:B------:R-:W-:Y:S02]  /*a2a0*/  IMAD.IADD R3, R7, 0x1, -R3 ;  /* 0x0000000107037824 */ /* 0x000fe400078e0a03 */
[----:B------:R-:W-:-:S04]  /*a2b0*/  IMAD.IADD R5, R4, 0x1, -R5 ;  /* 0x0000000104057824 */ /* 0x000fc800078e0a05 */
[----:B------:R-:W-:-:S07]  /*a2c0*/  IMAD.SHL.U32 R10, R5, 0x8, RZ ;  /* 0x00000008050a7824 */ /* 0x000fce00078e00ff */
.L_x_5151:
[----:B------:R-:W2:Y:S01]  /*a2d0*/  LDL R43, [R1+0x1d4] ;  /* 0x0001d400012b7983 */ /* 0x000ea20000100800 */
[----:B------:R-:W-:Y:S01]  /*a2e0*/  SHF.R.S32.HI R4, RZ, 0x1f, R3 ;  /* 0x0000001fff047819 */ /* 0x000fe20000011403 */
[----:B------:R-:W0:Y:S01]  /*a2f0*/  LDC.64 R38, c[0x0][0xad0] ;  /* 0x0002b400ff267b82 */ /* 0x000e220000000a00 */
[----:B------:R-:W-:Y:S01]  /*a300*/  IADD3 R7, P0, R2, 0xfc, RZ ;  /* 0x000000fc02077810 */ /* 0x000fe20007f1e0ff */
[----:B------:R1:W-:Y:S01]  /*a310*/  STL.64 [R1+0xc0], R24 ;  /* 0x0000c01801007387 */ /* 0x0003e20000100a00 */
[----:B------:R-:W-:Y:S01]  /*a320*/  LEA.HI R4, R4, R3, RZ, 0x3 ;  /* 0x0000000304047211 */ /* 0x000fe200078f18ff */
[----:B------:R-:W-:Y:S01]  /*a330*/  IMAD.U32 R14, RZ, RZ, UR38 ;  /* 0x00000026ff0e7e24 */ /* 0x000fe2000f8e00ff */
[----:B------:R-:W-:Y:S01]  /*a340*/  IADD3 R30, P3, R2, 0xa0, RZ ;  /* 0x000000a0021e7810 */ /* 0x000fe20007f7e0ff */
[----:B------:R-:W-:Y:S01]  /*a350*/  IMAD.X R8, RZ, RZ, R18, P0 ;  /* 0x000000ffff087224 */ /* 0x000fe200000e0612 */
[C---:B------:R-:W-:Y:S01]  /*a360*/  LOP3.LUT R6, R4.reuse, 0xfffffff8, RZ, 0xc0, !PT ;  /* 0xfffffff804067812 */ /* 0x040fe200078ec0ff */
[----:B------:R-:W-:Y:S01]  /*a370*/  IMAD.SHL.U32 R4, R4, 0x40, RZ ;  /* 0x0000004004047824 */ /* 0x000fe200078e00ff */
[----:B------:R-:W-:Y:S01]  /*a380*/  IADD3 R50, P2, R2, 0xb0, RZ ;  /* 0x000000b002327810 */ /* 0x000fe20007f5e0ff */
[----:B------:R-:W-:Y:S01]  /*a390*/  IMAD.U32 R15, RZ, RZ, UR39 ;  /* 0x00000027ff0f7e24 */ /* 0x000fe2000f8e00ff */
[----:B------:R-:W-:Y:S01]  /*a3a0*/  STL.64 [R1+0xb0], R22 ;  /* 0x0000b01601007387 */ /* 0x000fe20000100a00 */
[----:B------:R-:W-:Y:S01]  /*a3b0*/  IMAD.IADD R3, R3, 0x1, -R6 ;  /* 0x0000000103037824 */ /* 0x000fe200078e0a06 */
[----:B------:R-:W-:Y:S01]  /*a3c0*/  LOP3.LUT R11, R4, 0xfffffe00, RZ, 0xc0, !PT ;  /* 0xfffffe00040b7812 */ /* 0x000fe200078ec0ff */
[----:B-1----:R-:W1:Y:S01]  /*a3d0*/  LDC R24, c[0x0][0x288] ;  /* 0x0000a200ff187b82 */ /* 0x002e620000000800 */
[----:B------:R-:W-:Y:S01]  /*a3e0*/  IADD3 R6, P1, R2, 0x70, RZ ;  /* 0x0000007002067810 */ /* 0x000fe20007f3e0ff */
[C---:B------:R-:W-:Y:S01]  /*a3f0*/  IMAD.SHL.U32 R5, R3.reuse, 0x40, RZ ;  /* 0x0000004003057824 */ /* 0x040fe200078e00ff */
[----:B------:R-:W-:Y:S01]  /*a400*/  LOP3.LUT P0, RZ, R3, 0x2, RZ, 0xc0, !PT ;  /* 0x0000000203ff7812 */ /* 0x000fe2000780c0ff */
[----:B------:R-:W-:Y:S01]  /*a410*/  IMAD R0, R0, 0x400, R11 ;  /* 0x0000040000007824 */ /* 0x000fe200078e020b */
[----:B------:R-:W-:Y:S01]  /*a420*/  STL.U8 [R1+0xc8], RZ ;  /* 0x0000c8ff01007387 */ /* 0x000fe20000100000 */
[----:B------:R-:W-:Y:S01]  /*a430*/  IMAD.X R13, RZ, RZ, R18, P1 ;  /* 0x000000ffff0d7224 */ /* 0x000fe200008e0612 */
[----:B------:R-:W-:Y:S01]  /*a440*/  LOP3.LUT R5, R5, 0x1c0, RZ, 0xc0, !PT ;  /* 0x000001c005057812 */ /* 0x000fe200078ec0ff */
[----:B------:R-:W-:Y:S01]  /*a450*/  IMAD.MOV.U32 R12, RZ, RZ, 0x10 ;  /* 0x00000010ff0c7424 */ /* 0x000fe200078e00ff */
[----:B------:R-:W-:Y:S01]  /*a460*/  LOP3.LUT P1, RZ, R3, 0x4, RZ, 0xc0, !PT ;  /* 0x0000000403ff7812 */ /* 0x000fe2000782c0ff */
[----:B0-----:R-:W-:Y:S01]  /*a470*/  IMAD.MOV.U32 R26, RZ, RZ, R39 ;  /* 0x000000ffff1a7224 */ /* 0x001fe200078e0027 */
[----:B------:R-:W-:Y:S01]  /*a480*/  LOP3.LUT R9, R5, 0x8, R10, 0xf8, !PT ;  /* 0x0000000805097812 */ /* 0x000fe200078ef80a */
[----:B------:R-:W-:Y:S01]  /*a490*/  IMAD.X R31, RZ, RZ, R18, P3 ;  /* 0x000000ffff1f7224 */ /* 0x000fe200018e0612 */
[----:B------:R-:W-:Y:S01]  /*a4a0*/  SHF.R.U32.HI R4, RZ, 0x3, R5 ;  /* 0x00000003ff047819 */ /* 0x000fe20000011605 */
[----:B------:R-:W-:Y:S01]  /*a4b0*/  IMAD.MOV.U32 R5, RZ, RZ, R8 ;  /* 0x000000ffff057224 */ /* 0x000fe200078e0008 */
[----:B------:R-:W0:Y:S01]  /*a4c0*/  LDC.64 R10, c[0x0][0xae0] ;  /* 0x0002b800ff0a7b82 */ /* 0x000e220000000a00 */
[----:B------:R-:W-:Y:S01]  /*a4d0*/  SEL R12, R12, 0xfffffff0, !P0 ;  /* 0xfffffff00c0c7807 */ /* 0x000fe20004000000 */
[----:B------:R-:W-:Y:S01]  /*a4e0*/  IMAD.X R51, RZ, RZ, R18, P2 ;  /* 0x000000ffff337224 */ /* 0x000fe200010e0612 */
[----:B------:R-:W-:Y:S01]  /*a4f0*/  LOP3.LUT R9, R9, R4, RZ, 0x3c, !PT ;  /* 0x0000000409097212 */ /* 0x000fe200078e3cff */
[----:B------:R-:W-:Y:S01]  /*a500*/  IMAD.MOV.U32 R4, RZ, RZ, R7 ;  /* 0x000000ffff047224 */ /* 0x000fe200078e0007 */
[----:B------:R-:W-:Y:S01]  /*a510*/  STL.128 [R1+0x110], R28 ;  /* 0x0001101c01007387 */ /* 0x000fe20000100c00 */
[----:B------:R-:W-:Y:S01]  /*a520*/  IMAD.MOV.U32 R7, RZ, RZ, R13 ;  /* 0x000000ffff077224 */ /* 0x000fe200078e000d */
[----:B------:R-:W-:Y:S01]  /*a530*/  BSSY B0, `(.L_x_5153) ;  /* 0x0000021000007945 */ /* 0x000fe20003800000 */
[----:B------:R-:W-:Y:S01]  /*a540*/  IMAD.IADD R3, R0, 0x1, R9 ;  /* 0x0000000100037824 */ /* 0x000fe200078e0209 */
[----:B------:R-:W-:Y:S01]  /*a550*/  STL.64 [R1+0xb8], R50 ;  /* 0x0000b83201007387 */ /* 0x000fe20000100a00 */
[----:B------:R-:W3:Y:S01]  /*a560*/  LDC.64 R8, c[0x0][0xad8] ;  /* 0x0002b600ff087b82 */ /* 0x000ee20000000a00 */
[----:B------:R-:W-:-:S02]  /*a570*/  IMAD.MOV.U32 R13, RZ, RZ, 0x20 ;  /* 0x00000020ff0d7424 */ /* 0x000fc400078e00ff */
[----:B------:R4:W-:Y:S01]  /*a580*/  STL.128 [R1+0x100], R4 ;  /* 0x0001000401007387 */ /* 0x0009e20000100c00 */
[----:B------:R-:W-:Y:S02]  /*a590*/  IMAD.WIDE.U32 R20, R3, 0x2, R14 ;  /* 0x0000000203147825 */ /* 0x000fe400078e000e */
[----:B------:R-:W-:Y:S01]  /*a5a0*/  SEL R13, R13, 0xffffffe0, !P1 ;  /* 0xffffffe00d0d7807 */ /* 0x000fe20004800000 */
[----:B------:R0:W-:Y:S01]  /*a5b0*/  STL.U8 [R1+0x120], RZ ;  /* 0x000120ff01007387 */ /* 0x0001e20000100000 */
[----:B------:R-:W-:Y:S01]  /*a5c0*/  IMAD.U32 R25, RZ, RZ, UR47 ;  /* 0x0000002fff197e24 */ /* 0x000fe2000f8e00ff */
[----:B------:R-:W-:Y:S01]  /*a5d0*/  IADD3 R20, P0, R20, 0x36400, RZ ;  /* 0x0003640014147810 */ /* 0x000fe20007f1e0ff */
[----:B------:R-:W-:Y:S01]  /*a5e0*/  IMAD.MOV.U32 R36, RZ, RZ, RZ ;  /* 0x000000ffff247224 */ /* 0x000fe200078e00ff */
[----:B------:R0:W-:Y:S01]  /*a5f0*/  STL.64 [R1+0xa0], R12 ;  /* 0x0000a00c01007387 */ /* 0x0001e20000100a00 */
[----:B------:R-:W-:Y:S02]  /*a600*/  VIADD R191, R56, 0xffffff80 ;  /* 0xffffff8038bf7836 */ /* 0x000fe40000000000 */
[----:B------:R-:W-:-:S02]  /*a610*/  IMAD.X R21, RZ, RZ, R21, P0 ;  /* 0x000000ffff157224 */ /* 0x000fc400000e0615 */
[----:B0-----:R-:W-:Y:S01]  /*a620*/  IMAD.MOV.U32 R39, RZ, RZ, R11 ;  /* 0x000000ffff277224 */ /* 0x001fe200078e000b */
[----:B------:R0:W-:Y:S01]  /*a630*/  STL [R1+0xcc], R191 ;  /* 0x0000ccbf01007387 */ /* 0x0001e20000100800 */
[----:B----4-:R-:W4:Y:S01]  /*a640*/  LDC R6, c[0x0][0x450] ;  /* 0x00011400ff067b82 */ /* 0x010f220000000800 */
[----:B------:R-:W-:Y:S02]  /*a650*/  IMAD.MOV.U32 R7, RZ, RZ, R38 ;  /* 0x000000ffff077224 */ /* 0x000fe400078e0026 */
[----:B------:R0:W-:Y:S01]  /*a660*/  STL.64 [R1+0xa8], R20 ;  /* 0x0000a81401007387 */ /* 0x0001e20000100a00 */
[----:B------:R-:W-:Y:S02]  /*a670*/  IMAD.MOV.U32 R38, RZ, RZ, R10 ;  /* 0x000000ffff267224 */ /* 0x000fe400078e000a */
[----:B---3--:R-:W-:Y:S02]  /*a680*/  IMAD.MOV.U32 R27, RZ, RZ, R8 ;  /* 0x000000ffff1b7224 */ /* 0x008fe400078e0008 */
[----:B------:R-:W-:Y:S01]  /*a690*/  IMAD.MOV.U32 R37, RZ, RZ, R9 ;  /* 0x000000ffff257224 */ /* 0x000fe200078e0009 */
[----:B------:R-:W4:Y:S02]  /*a6a0*/  LDC.64 R4, c[0x0][0x448] ;  /* 0x00011200ff047b82 */ /* 0x000f240000000a00 */
[----:B-1----:R0:W-:Y:S04]  /*a6b0*/  STL.128 [R1+0xd0], R24 ;  /* 0x0000d01801007387 */ /* 0x0021e80000100c00 */
[----:B------:R0:W-:Y:S04]  /*a6c0*/  STL.128 [R1+0xe0], R36 ;  /* 0x0000e02401007387 */ /* 0x0001e80000100c00 */
[----:B----4-:R0:W-:Y:S01]  /*a6d0*/  STL.128 [R1+0xf0], R4 ;  /* 0x0000f00401007387 */ /* 0x0101e20000100c00 */
[----:B--2---:R-:W-:-:S04]  /*a6e0*/  LEA.HI R0, R43, R43, RZ, 0x1 ;  /* 0x0000002b2b007211 */ /* 0x004fc800078f08ff */
[----:B------:R-:W-:-:S05]  /*a6f0*/  LOP3.LUT R0, R0, 0xfffffffe, RZ, 0xc0, !PT ;  /* 0xfffffffe00007812 */ /* 0x000fca00078ec0ff */
[----:B------:R-:W-:-:S05]  /*a700*/  IMAD.IADD R0, R43, 0x1, -R0 ;  /* 0x000000012b007824 */ /* 0x000fca00078e0a00 */
[----:B------:R-:W-:-:S04]  /*a710*/  SHF.L.U32 R0, R0, 0x1f, RZ ;  /* 0x0000001f00007819 */ /* 0x000fc800000006ff */
[----:B------:R-:W1:Y:S02]  /*a720*/  SYNCS.PHASECHK.TRANS64.TRYWAIT P0, [UR44+0x38800], R0 ;  /* 0x03880000ff0075a7 */ /* 0x000e64000800016c */
[----:B01----:R-:W-:Y:S05]  /*a730*/  @!P0 BRA `(.L_x_5154) ;  /* 0x000001f800248947 */ /* 0x003fea0003800000 */
.L_x_5339:
[----:B------:R-:W-:Y:S05]  /*a740*/  BSYNC B0 ;  /* 0x0000000000007941 */ /* 0x000fea0003800000 */
.L_x_5153:
[----:B------:R-:W2:Y:S04]  /*a750*/  LDL R30, [R1] ;  /* 0x00000000011e7983 */ /* 0x000ea80000100800 */
[----:B------:R1:W5:Y:S01]  /*a760*/  LDL.64 R20, [R1+0x1c8] ;  /* 0x0001c80001147983 */ /* 0x0003620000100a00 */
[C---:B------:R-:W-:Y:S01]  /*a770*/  IADD3 R26, P0, R2.reuse, 0xc8, RZ ;  /* 0x000000c8021a7810 */ /* 0x040fe20007f1e0ff */
[----:B------:R-:W-:Y:S01]  /*a780*/  IMAD.MOV.U32 R24, RZ, RZ, R33 ;  /* 0x000000ffff187224 */ /* 0x000fe200078e0021 */
[C---:B------:R-:W-:Y:S01]  /*a790*/  IADD3 R4, P1, R2.reuse, 0x100, RZ ;  /* 0x0000010002047810 */ /* 0x040fe20007f3e0ff */
[----:B------:R-:W-:Y:S01]  /*a7a0*/  IMAD.MOV.U32 R25, RZ, RZ, R52 ;  /* 0x000000ffff197224 */ /* 0x000fe200078e0034 */
[----:B------:R-:W-:Y:S01]  /*a7b0*/  STL.64 [R1+0x128], R202 ;  /* 0x000128ca01007387 */ /* 0x000fe20000100a00 */
[----:B------:R-:W-:Y:S01]  /*a7c0*/  IMAD.X R27, RZ, RZ, R18, P0 ;  /* 0x000000ffff1b7224 */ /* 0x000fe200000e0612 */
[----:B0-----:R-:W-:Y:S01]  /*a7d0*/  IADD3 R0, P0, R2, 0x3e0, RZ ;  /* 0x000003e002007810 */ /* 0x001fe20007f1e0ff */
[----:B------:R-:W-:Y:S01]  /*a7e0*/  IMAD.MOV.U32 R12, RZ, RZ, R40 ;  /* 0x000000ffff0c7224 */ /* 0x000fe200078e0028 */
[----:B------:R-:W-:Y:S01]  /*a7f0*/  BSSY B0, `(.L_x_5155) ;  /* 0x0000035000007945 */ /* 0x000fe20003800000 */
[----:B------:R-:W-:Y:S01]  /*a800*/  IMAD.MOV.U32 R13, RZ, RZ, R53 ;  /* 0x000000ffff0d7224 */ /* 0x000fe200078e0035 */
[----:B------:R0:W-:Y:S01]  /*a810*/  STL.128 [R1+0x130], R24 ;  /* 0x0001301801007387 */ /* 0x0001e20000100c00 */
[----:B------:R-:W-:-:S02]  /*a820*/  IMAD.X R3, RZ, RZ, R18, P0 ;  /* 0x000000ffff037224 */ /* 0x000fc400000e0612 */
[----:B------:R-:W-:Y:S01]  /*a830*/  IMAD.X R7, RZ, RZ, R18, P1 ;  /* 0x000000ffff077224 */ /* 0x000fe200008e0612 */
[----:B------:R3:W-:Y:S01]  /*a840*/  STL.128 [R1+0x150], R12 ;  /* 0x0001500c01007387 */ /* 0x0007e20000100c00 */
[----:B------:R-:W-:Y:S01]  /*a850*/  IADD3 R28, P1, R2, 0x120, RZ ;  /* 0x00000120021c7810 */ /* 0x000fe20007f3e0ff */
[----:B------:R-:W-:-:S04]  /*a860*/  IMAD.MOV.U32 R43, RZ, RZ, R55 ;  /* 0x000000ffff2b7224 */ /* 0x000fc800078e0037 */
[----:B------:R-:W-:-:S05]  /*a870*/  IMAD.X R29, RZ, RZ, R18, P1 ;  /* 0x000000ffff1d7224 */ /* 0x000fca00008e0612 */
[----:B------:R-:W-:Y:S01]  /*a880*/  STL.64 [R1+0x1c0], R28 ;  /* 0x0001c01c01007387 */ /* 0x000fe20000100a00 */
[----:B0-----:R-:W-:Y:S02]  /*a890*/  IMAD.MOV.U32 R26, RZ, RZ, R35 ;  /* 0x000000ffff1a7224 */ /* 0x001fe400078e0023 */
[----:B------:R-:W-:Y:S02]  /*a8a0*/  IMAD.MOV.U32 R27, RZ, RZ, R54 ;  /* 0x000000ffff1b7224 */ /* 0x000fe400078e0036 */
[----:B------:R-:W-:Y:S01]  /*a8b0*/  IMAD.MOV.U32 R24, RZ, RZ, R2 ;  /* 0x000000ffff187224 */ /* 0x000fe200078e0002 */
[C---:B---3--:R-:W-:Y:S01]  /*a8c0*/  IADD3 R14, P0, R2.reuse, 0x1e0, RZ ;  /* 0x000001e0020e7810 */ /* 0x048fe20007f1e0ff */
[----:B------:R-:W-:Y:S01]  /*a8d0*/  IMAD.MOV.U32 R25, RZ, RZ, R18 ;  /* 0x000000ffff197224 */ /* 0x000fe200078e0012 */
[----:B------:R-:W-:-:S03]  /*a8e0*/  IADD3 R12, P2, R2, 0x108, RZ ;  /* 0x00000108020c7810 */ /* 0x000fc60007f5e0ff */
[--C-:B------:R-:W-:Y:S01]  /*a8f0*/  IMAD.X R15, RZ, RZ, R18.reuse, P0 ;  /* 0x000000ffff0f7224 */ /* 0x100fe200000e0612 */
[----:B------:R0:W-:Y:S01]  /*a900*/  STL.128 [R1+0x140], R24 ;  /* 0x0001401801007387 */ /* 0x0001e20000100c00 */
[----:B------:R-:W-:Y:S02]  /*a910*/  IMAD.X R13, RZ, RZ, R18, P2 ;  /* 0x000000ffff0d7224 */ /* 0x000fe400010e0612 */
[----:B------:R-:W-:Y:S02]  /*a920*/  IMAD.MOV.U32 R40, RZ, RZ, R14 ;  /* 0x000000ffff287224 */ /* 0x000fe400078e000e */
[----:B0-----:R-:W-:Y:S02]  /*a930*/  IMAD.MOV.U32 R26, RZ, RZ, R48 ;  /* 0x000000ffff1a7224 */ /* 0x001fe400078e0030 */
[----:B------:R-:W-:Y:S02]  /*a940*/  IMAD.MOV.U32 R27, RZ, RZ, R49 ;  /* 0x000000ffff1b7224 */ /* 0x000fe400078e0031 */
[----:B------:R-:W-:-:S02]  /*a950*/  IMAD.MOV.U32 R24, RZ, RZ, R204 ;  /* 0x000000ffff187224 */ /* 0x000fc400078e00cc */
[----:B------:R-:W-:-:S05]  /*a960*/  IMAD.MOV.U32 R25, RZ, RZ, R199 ;  /* 0x000000ffff197224 */ /* 0x000fca00078e00c7 */
[----:B------:R0:W-:Y:S02]  /*a970*/  STL.128 [R1+0x160], R24 ;  /* 0x0001601801007387 */ /* 0x0001e40000100c00 */
[----:B0-----:R-:W-:Y:S02]  /*a980*/  IMAD.MOV.U32 R24, RZ, RZ, R34 ;  /* 0x000000ffff187224 */ /* 0x001fe400078e0022 */
[----:B------:R-:W-:Y:S02]  /*a990*/  IMAD.MOV.U32 R25, RZ, RZ, R45 ;  /* 0x000000ffff197224 */ /* 0x000fe400078e002d */
[----:B------:R-:W-:Y:S02]  /*a9a0*/  IMAD.MOV.U32 R26, RZ, RZ, R44 ;  /* 0x000000ffff1a7224 */ /* 0x000fe400078e002c */
[----:B------:R-:W-:-:S05]  /*a9b0*/  IMAD.MOV.U32 R27, RZ, RZ, R57 ;  /* 0x000000ffff1b7224 */ /* 0x000fca00078e0039 */
[----:B------:R0:W-:Y:S02]  /*a9c0*/  STL.128 [R1+0x170], R24 ;  /* 0x0001701801007387 */ /* 0x0001e40000100c00 */
[----:B0-----:R-:W-:Y:S02]  /*a9d0*/  IMAD.MOV.U32 R24, RZ, RZ, R46 ;  /* 0x000000ffff187224 */ /* 0x001fe400078e002e */
[----:B------:R-:W-:Y:S02]  /*a9e0*/  IMAD.MOV.U32 R25, RZ, RZ, R47 ;  /* 0x000000ffff197224 */ /* 0x000fe400078e002f */
[----:B------:R-:W-:Y:S01]  /*a9f0*/  IMAD.MOV.U32 R26, RZ, RZ, R0 ;  /* 0x000000ffff1a7224 */ /* 0x000fe200078e0000 */
[----:B------:R-:W-:Y:S01]  /*aa00*/  IADD3 R0, P3, R2, 0xb8, RZ ;  /* 0x000000b802007810 */ /* 0x000fe20007f7e0ff */
[----:B------:R-:W-:-:S04]  /*aa10*/  IMAD.MOV.U32 R27, RZ, RZ, R3 ;  /* 0x000000ffff1b7224 */ /* 0x000fc800078e0003 */
[----:B------:R-:W-:Y:S01]  /*aa20*/  IMAD.X R3, RZ, RZ, R18, P3 ;  /* 0x000000ffff037224 */ /* 0x000fe200018e0612 */
[----:B------:R0:W-:Y:S02]  /*aa30*/  STL.128 [R1+0x180], R24 ;  /* 0x0001801801007387 */ /* 0x0001e40000100c00 */
[----:B0-----:R-:W-:Y:S02]  /*aa40*/  IMAD.MOV.U32 R26, RZ, RZ, R32 ;  /* 0x000000ffff1a7224 */ /* 0x001fe400078e0020 */
[----:B------:R-:W-:Y:S02]  /*aa50*/  IMAD.MOV.U32 R27, RZ, RZ, R41 ;  /* 0x000000ffff1b7224 */ /* 0x000fe400078e0029 */
[----:B------:R-:W-:Y:S02]  /*aa60*/  IMAD.MOV.U32 R24, RZ, RZ, R4 ;  /* 0x000000ffff187224 */ /* 0x000fe400078e0004 */
[----:B------:R-:W-:Y:S02]  /*aa70*/  IMAD.MOV.U32 R25, RZ, RZ, R7 ;  /* 0x000000ffff197224 */ /* 0x000fe400078e0007 */
[----:B------:R-:W-:-:S03]  /*aa80*/  IMAD.MOV.U32 R41, RZ, RZ, R15 ;  /* 0x000000ffff297224 */ /* 0x000fc600078e000f */
[----:B------:R0:W-:Y:S04]  /*aa90*/  STL.128 [R1+0x190], R24 ;  /* 0x0001901801007387 */ /* 0x0001e80000100c00 */
[----:B------:R1:W-:Y:S01]  /*aaa0*/  STL.128 [R1+0x1b0], R40 ;  /* 0x0001b02801007387 */ /* 0x0003e20000100c00 */
[----:B0-----:R-:W-:Y:S02]  /*aab0*/  IMAD.MOV.U32 R24, RZ, RZ, R0 ;  /* 0x000000ffff187224 */ /* 0x001fe400078e0000 */
[----:B------:R-:W-:Y:S02]  /*aac0*/  IMAD.MOV.U32 R25, RZ, RZ, R3 ;  /* 0x000000ffff197224 */ /* 0x000fe400078e0003 */
[----:B------:R-:W-:Y:S02]  /*aad0*/  IMAD.MOV.U32 R26, RZ, RZ, R12 ;  /* 0x000000ffff1a7224 */ /* 0x000fe400078e000c */
[----:B------:R-:W-:-:S05]  /*aae0*/  IMAD.MOV.U32 R27, RZ, RZ, R13 ;  /* 0x000000ffff1b7224 */ /* 0x000fca00078e000d */
[----:B------:R1:W-:Y:S01]  /*aaf0*/  STL.128 [R1+0x1a0], R24 ;  /* 0x0001a01801007387 */ /* 0x0003e20000100c00 */
[----:B--2---:R-:W-:-:S04]  /*ab00*/  LOP3.LUT R0, R30, 0x1, RZ, 0xfc, !PT ;  /* 0x000000011e007812 */ /* 0x004fc800078efcff */
[----:B------:R-:W-:-:S13]  /*ab10*/  ISETP.NE.AND P1, PT, R0, 0x3, PT ;  /* 0x000000030000780c */ /* 0x000fda0003f25270 */
[----:B-1----:R-:W-:Y:S05]  /*ab20*/  @!P1 BRA `(.L_x_5156) ;  /* 0x0000000000049947 */ /* 0x002fea0003800000 */
[----:B------:R-:W-:Y:S01]  /*ab30*/  BPT.TRAP 0x1 ;  /* 0x000000040000795c */ /* 0x000fe20000300000 */
.L_x_5156:
[----:B------:R-:W-:Y:S05]  /*ab40*/  BSYNC B0 ;  /* 0x0000000000007941 */ /* 0x000fea0003800000 */
.L_x_5155:
[----:B------:R-:W2:Y:S01]  /*ab50*/  LDL.64 R12, [R1+0x18] ;  /* 0x00001800010c7983 */ /* 0x000ea20000100a00 */
[----:B-----5:R-:W-:Y:S01]  /*ab60*/  SHF.L.U32 R21, R21, 0x1f, RZ ;  /* 0x0000001f15157819 */ /* 0x020fe200000006ff */
[----:B------:R-:W-:Y:S01]  /*ab70*/  BSSY B0, `(.L_x_5157) ;  /* 0x0000006000007945 */ /* 0x000fe20003800000 */
[----:B--2---:R-:W-:-:S05]  /*ab80*/  MOV R3, R12 ;  /* 0x0000000c00037202 */ /* 0x004fca0000000f00 */
[----:B------:R-:W-:-:S04]  /*ab90*/  IMAD R20, R20, 0x8, R3 ;  /* 0x0000000814147824 */ /* 0x000fc800078e0203 */
[----:B------:R0:W1:Y:S01]  /*aba0*/  SYNCS.PHASECHK.TRANS64.TRYWAIT P0, [R20+URZ], R21 ;  /* 0x00000015140075a7 */ /* 0x000062000800017f */
[----:B------:R-:W-:Y:S05]  /*abb0*/  @!P1 BRA `(.L_x_5158) ;  /* 0x0000000000049947 */ /* 0x000fea0003800000 */
[----:B------:R-:W-:Y:S01]  /*abc0*/  BPT.TRAP 0x1 ;  /* 0x000000040000795c */ /* 0x000fe20000300000 */
.L_x_5158:
[----:B------:R-:W-:Y:S05]  /*abd0*/  BSYNC B0 ;  /* 0x0000000000007941 */ /* 0x000fea0003800000 */
.L_x_5157:
[----:B------:R-:W-:Y:S04]  /*abe0*/  BSSY B0, `(.L_x_5159) ;  /* 0x0000004000007945 */ /* 0x000fe80003800000 */
[----:B-1----:R-:W-:Y:S05]  /*abf0*/  @P0 BRA `(.L_x_5160) ;  /* 0x0000000000080947 */ /* 0x002fea0003800000 */
[----:B------:R-:W1:Y:S02]  /*ac00*/  SYNCS.PHASECHK.TRANS64.TRYWAIT P0, [R20+URZ], R21 ;  /* 0x00000015140075a7 */ /* 0x000e64000800017f */
[----:B-1----:R-:W-:Y:S05]  /*ac10*/  @!P0 BRA `(.L_x_5161) ;  /* 0x000001f400048947 */ /* 0x002fea0003800000 */
.L_x_5160:
[----:B------:R-:W-:Y:S05]  /*ac20*/  BSYNC B0 ;  /* 0x0000000000007941 */ /* 0x000fea0003800000 */
.L_x_5159:
[----:B------:R-:W2:Y:S04]  /*ac30*/  LDL R7, [R1+0x1c8] ;  /* 0x0001c80001077983 */ /* 0x000ea80000100800 */
[----:B------:R-:W2:Y:S01]  /*ac40*/  LDL.64 R12, [R1+0x80] ;  /* 0x00008000010c7983 */ /* 0x000ea20000100a00 */
[----:B------:R-:W-:Y:S05]  /*ac50*/  WARPSYNC.ALL ;  /* 0x0000000000007948 */ /* 0x000fea0003800000 */
[----:B01----:R-:W3:Y:S04]  /*ac60*/  LDL.64 R20, [R1+0x78] ;  /* 0x0000780001147983 */ /* 0x003ee80000100a00 */
[----:B------:R-:W4:Y:S04]  /*ac70*/  LDL.64 R14, [R1+0x78] ;  /* 0x00007800010e7983 */ /* 0x000f280000100a00 */
[----:B------:R-:W5:Y:S04]  /*ac80*/  LDL.64 R56, [R1+0x78] ;  /* 0x0000780001387983 */ /* 0x000f680000100a00 */
[----:B------:R-:W5:Y:S01]  /*ac90*/  LDL.64 R58, [R1+0x78] ;  /* 0x00007800013a7983 */ /* 0x000f620000100a00 */
[----:B--2---:R-:W-:Y:S01]  /*aca0*/  IMAD R12, R7, 0x200, R12 ;  /* 0x00000200070c7824 */ /* 0x004fe200078e020c */
[----:B------:R-:W-:-:S02]  /*acb0*/  R2UR UR7, R13 ;  /* 0x000000000d0772ca */ /* 0x000fc400000e0000 */
[----:B------:R-:W2:Y:S01]  /*acc0*/  LDL R3, [R1+0x1d4] ;  /* 0x0001d40001037983 */ /* 0x000ea20000100800 */
[----:B------:R-:W-:Y:S01]  /*acd0*/  WARPGROUP.ARRIVE ;  /* 0x00000000000079c5 */ /* 0x000fe20000000000 */
[----:B------:R-:W-:Y:S01]  /*ace0*/  R2UR UR6, R12 ;  /* 0x000000000c0672ca */ /* 0x000fe200000e0000 */
[----:B------:R-:W-:Y:S01]  /*acf0*/  BSSY B0, `(.L_x_5162) ;  /* 0x000002e000007945 */ /* 0x000fe20003800000 */
[----:B------:R0:W-:Y:S01]  /*ad00*/  STL [R1+0x60], RZ ;  /* 0x000060ff01007387 */ /* 0x0001e20000100800 */
[----:B---3--:R-:W-:Y:S01]  /*ad10*/  R2UR UR4, R20 ;  /* 0x00000000140472ca */ /* 0x008fe200000e0000 */
[----:B------:R-:W-:Y:S01]  /*ad20*/  VIADD R20, R12, 0x2 ;  /* 0x000000020c147836 */ /* 0x000fe20000000000 */
[----:B------:R-:W-:Y:S01]  /*ad30*/  R2UR UR5, R21 ;  /* 0x00000000150572ca */ /* 0x000fe200000e0000 */
[----:B------:R-:W-:Y:S02]  /*ad40*/  IMAD.MOV.U32 R21, RZ, RZ, R13 ;  /* 0x000000ffff157224 */ /* 0x000fe400078e000d */
[----:B----4-:R-:W-:-:S02]  /*ad50*/  VIADD R14, R14, 0x2 ;  /* 0x000000020e0e7836 */ /* 0x010fc40000000000 */
[----:B-----5:R-:W-:Y:S02]  /*ad60*/  VIADD R56, R56, 0x4 ;  /* 0x0000000438387836 */ /* 0x020fe40000000000 */
[----:B------:R-:W-:-:S06]  /*ad70*/  VIADD R58, R58, 0x6 ;  /* 0x000000063a3a7836 */ /* 0x000fcc0000000000 */
[----:B------:R-:W-:Y:S01]  /*ad80*/  HGMMA.64x64x16.F32 R24, gdesc[UR4], RZ, !UPT, gsb0 ;  /* 0x00e00000041879f0 */ /* 0x000fe2000c0008ff */
[----:B------:R-:W-:Y:S02]  /*ad90*/  R2UR UR6, R20 ;  /* 0x00000000140672ca */ /* 0x000fe400000e0000 */
[----:B------:R-:W-:Y:S02]  /*ada0*/  R2UR UR7, R21 ;  /* 0x00000000150772ca */ /* 0x000fe400000e0000 */
[----:B------:R-:W-:Y:S01]  /*adb0*/  R2UR UR4, R14 ;  /* 0x000000000e0472ca */ /* 0x000fe200000e0000 */
[C---:B------:R-:W-:Y:S01]  /*adc0*/  VIADD R14, R12.reuse, 0x4 ;  /* 0x000000040c0e7836 */ /* 0x040fe20000000000 */
[----:B------:R-:W-:Y:S01]  /*add0*/  R2UR UR5, R15 ;  /* 0x000000000f0572ca */ /* 0x000fe200000e0000 */
[----:B------:R-:W-:Y:S01]  /*ade0*/  IMAD.MOV.U32 R15, RZ, RZ, R13 ;  /* 0x000000ffff0f7224 */ /* 0x000fe200078e000d */
[----:B--2---:R-:W-:Y:S01]  /*adf0*/  LEA.HI R0, R3, R3, RZ, 0x1 ;  /* 0x0000000303007211 */ /* 0x004fe200078f08ff */
[----:B------:R-:W-:-:S03]  /*ae00*/  VIADD R12, R12, 0x6 ;  /* 0x000000060c0c7836 */ /* 0x000fc60000000000 */
[----:B------:R-:W-:Y:S01]  /*ae10*/  LOP3.LUT R4, R0, 0xfffffffe, RZ, 0xc0, !PT ;  /* 0xfffffffe00047812 */ /* 0x000fe200078ec0ff */
[----:B------:R-:W-:-:S04]  /*ae20*/  IMAD.MOV.U32 R0, RZ, RZ, 0x1 ;  /* 0x00000001ff007424 */ /* 0x000fc800078e00ff */
[----:B------:R-:W-:Y:S01]  /*ae30*/  IMAD.IADD R3, R3, 0x1, -R4 ;  /* 0x0000000103037824 */ /* 0x000fe200078e0a04 */
[----:B------:R0:W-:Y:S04]  /*ae40*/  STL [R1+0x60], R0 ;  /* 0x0000600001007387 */ /* 0x0001e80000100800 */
[----:B------:R-:W-:Y:S01]  /*ae50*/  SHF.L.U32 R3, R3, 0x1f, RZ ;  /* 0x0000001f03037819 */ /* 0x000fe200000006ff */
[----:B------:R0:W-:Y:S04]  /*ae60*/  STL [R1+0x60], R0 ;  /* 0x0000600001007387 */ /* 0x0001e80000100800 */
[----:B------:R0:W-:Y:S04]  /*ae70*/  STL [R1+0x60], R0 ;  /* 0x0000600001007387 */ /* 0x0001e80000100800 */
[----:B------:R0:W-:Y:S01]  /*ae80*/  STL [R1+0x60], R0 ;  /* 0x0000600001007387 */ /* 0x0001e20000100800 */
[----:B------:R-:W-:-:S02]  /*ae90*/  WARPGROUP.DEPBAR.LE gsb0, 0x0 ;  /* 0x00008000000079c5 */ /* 0x000fc40000010000 */
[----:B------:R-:W-:-:S06]  /*aea0*/  WARPGROUP.ARRIVE ;  /* 0x00000000000079c5 */ /* 0x000fcc0000000000 */
        /* <DEDUP_REMOVED lines=16> */
[----:B------:R-:W1:Y:S02]  /*afb0*/  SYNCS.PHASECHK.TRANS64.TRYWAIT P0, [UR44+0x38810], R3 ;  /* 0x03881003ff0075a7 */ /* 0x000e64000800016c */
[----:B01----:R-:W-:Y:S05]  /*afc0*/  @!P0 BRA `(.L_x_5163) ;  /* 0x000001f0002c8947 */ /* 0x003fea0003800000 */
.L_x_5340:
[----:B------:R-:W-:Y:S05]  /*afd0*/  BSYNC B0 ;  /* 0x0000000000007941 */ /* 0x000fea0003800000 */
.L_x_5162:
[----:B0-----:R-:W2:Y:S04]  /*afe0*/  LDL R3, [R1+0x28] ;  /* 0x0000280001037983 */ /* 0x001ea80000100800 */
[----:B------:R0:W5:Y:S01]  /*aff0*/  LDL.64 R12, [R1+0x1c8] ;  /* 0x0001c800010c7983 */ /* 0x0001620000100a00 */
[----:B------:R-:W-:Y:S01]  /*b000*/  BSSY B0, `(.L_x_5164) ;  /* 0x0000005000007945 */ /* 0x000fe20003800000 */
[----:B--2---:R-:W-:-:S04]  /*b010*/  LOP3.LUT R3, R3, 0x1, RZ, 0xfc, !PT ;  /* 0x0000000103037812 */ /* 0x004fc800078efcff */
[----:B------:R-:W-:-:S13]  /*b020*/  ISETP.NE.AND P1, PT, R3, 0x3, PT ;  /* 0x000000030300780c */ /* 0x000fda0003f25270 */
[----:B0-----:R-:W-:Y:S05]  /*b030*/  @!P1 BRA `(.L_x_5165) ;  /* 0x0000000000049947 */ /* 0x001fea0003800000 */
[----:B------:R-:W-:Y:S01]  /*b040*/  BPT.TRAP 0x1 ;  /* 0x000000040000795c */ /* 0x000fe20000300000 */
.L_x_5165:
[----:B------:R-:W-:Y:S05]  /*b050*/  BSYNC B0 ;  /* 0x0000000000007941 */ /* 0x000fea0003800000 */
.L_x_5164:
        /* <DEDUP_REMOVED lines=8> */
.L_x_5167:
[----:B------:R-:W-:Y:S05]  /*b0e0*/  BSYNC B0 ;  /* 0x0000000000007941 */ /* 0x000fea0003800000 */
.L_x_5166:
[----:B------:R-:W-:Y:S04]  /*b0f0*/  BSSY B0, `(.L_x_5168) ;  /* 0x0000004000007945 */ /* 0x000fe80003800000 */
[----:B-1----:R-:W-:Y:S05]  /*b100*/  @P0 BRA `(.L_x_5169) ;  /* 0x0000000000080947 */ /* 0x002fea0003800000 */
[----:B------:R-:W1:Y:S02]  /*b110*/  SYNCS.PHASECHK.TRANS64.TRYWAIT P0, [R12+URZ], R13 ;  /* 0x0000000d0c0075a7 */ /* 0x000e64000800017f */
[----:B-1----:R-:W-:Y:S05]  /*b120*/  @!P0 BRA `(.L_x_5170) ;  /* 0x000001ec00ec8947 */ /* 0x002fea0003800000 */
.L_x_5169:
[----:B------:R-:W-:Y:S05]  /*b130*/  BSYNC B0 ;  /* 0x0000000000007941 */ /* 0x000fea0003800000 */
.L_x_5168:
[----:B------:R-:W2:Y:S04]  /*b140*/  LDL R4, [R1+0x68] ;  /* 0x0000680001047983 */ /* 0x000ea80000100800 */
[----:B------:R-:W3:Y:S04]  /*b150*/  LDL R3, [R1+0x1c8] ;  /* 0x0001c80001037983 */ /* 0x000ee80000100800 */
[----:B01----:R-:W3:Y:S04]  /*b160*/  LDL.64 R12, [R1+0x98] ;  /* 0x00009800010c7983 */ /* 0x003ee80000100a00 */
[----:B------:R-:W4:Y:S04]  /*b170*/  LDL.64 R14, [R1+0x90] ;  /* 0x00009000010e7983 */ /* 0x000f280000100a00 */
[----:B------:R-:W4:Y:S04]  /*b180*/  LDL.64 R20, [R1+0x90] ;  /* 0x0000900001147983 */ /* 0x000f280000100a00 */
[----:B------:R-:W4:Y:S04]  /*b190*/  LDL.64 R56, [R1+0x90] ;  /* 0x0000900001387983 */ /* 0x000f280000100a00 */
[----:B------:R-:W4:Y:S01]  /*b1a0*/  LDL.64 R58, [R1+0x90] ;  /* 0x00009000013a7983 */ /* 0x000f220000100a00 */
[----:B------:R-:W-:Y:S05]  /*b1b0*/  WARPSYNC.ALL ;  /* 0x0000000000007948 */ /* 0x000fea0003800000 */
[----:B------:R-:W-:Y:S01]  /*b1c0*/  WARPGROUP.ARRIVE ;  /* 0x00000000000079c5 */ /* 0x000fe20000000000 */
[----:B------:R-:W4:Y:S04]  /*b1d0*/  LDL.64 R60, [R1+0x90] ;  /* 0x00009000013c7983 */ /* 0x000f280000100a00 */
[----:B------:R-:W4:Y:S01]  /*b1e0*/  LDL.64 R62, [R1+0x90] ;  /* 0x00009000013e7983 */ /* 0x000f220000100a00 */
[----:B------:R-:W0:Y:S03]  /*b1f0*/  S2R R7, SR_TID.X ;  /* 0x0000000000077919 */ /* 0x000e260000002100 */
[----:B------:R-:W4:Y:S04]  /*b200*/  LDL.64 R64, [R1+0x90] ;  /* 0x0000900001407983 */ /* 0x000f280000100a00 */
[----:B------:R-:W4:Y:S04]  /*b210*/  LDL.64 R66, [R1+0x90] ;  /* 0x0000900001427983 */ /* 0x000f280000100a00 */
[----:B------:R-:W4:Y:S01]  /*b220*/  LDL.64 R68, [R1+0x90] ;  /* 0x0000900001447983 */ /* 0x000f220000100a00 */
[----:B--2---:R-:W-:Y:S01]  /*b230*/  ISETP.NE.U32.AND P0, PT, R4, RZ, PT ;  /* 0x000000ff0400720c */ /* 0x004fe20003f05070 */
[----:B---3--:R-:W-:Y:S01]  /*b240*/  IMAD R12, R3, 0x1000, R12 ;  /* 0x00001000030c7824 */ /* 0x008fe200078e020c */
[----:B------:R-:W-:-:S02]  /*b250*/  R2UR UR7, R13 ;  /* 0x000000000d0772ca */ /* 0x000fc400000e0000 */
[----:B----4-:R-:W-:Y:S02]  /*b260*/  R2UR UR4, R14 ;  /* 0x000000000e0472ca */ /* 0x010fe400000e0000 */
[----:B------:R-:W-:Y:S02]  /*b270*/  R2UR UR6, R12 ;  /* 0x000000000c0672ca */ /* 0x000fe400000e0000 */
[----:B------:R-:W-:-:S05]  /*b280*/  R2UR UR5, R15 ;  /* 0x000000000f0572ca */ /* 0x000fca00000e0000 */
[----:B------:R-:W-:-:S08]  /*b290*/  VOTEU.ANY UP0, P0 ;  /* 0x00000000003f7886 */ /* 0x000fd00000000100 */
[----:B------:R-:W-:Y:S01]  /*b2a0*/  HGMMA.64x64x16.F32 R24, gdesc[UR4], R24, UP0, gsb0 ;  /* 0x00e00000041879f0 */ /* 0x000fe2000b800818 */
[----:B------:R-:W-:Y:S02]  /*b2b0*/  VIADD R20, R20, 0x2 ;  /* 0x0000000214147836 */ /* 0x000fe40000000000 */
[----:B------:R-:W-:Y:S02]  /*b2c0*/  VIADD R14, R12, 0x2 ;  /* 0x000000020c0e7836 */ /* 0x000fe40000000000 */
[----:B------:R-:W-:Y:S01]  /*b2d0*/  IMAD.MOV.U32 R15, RZ, RZ, R13 ;  /* 0x000000ffff0f7224 */ /* 0x000fe200078e000d */
[----:B------:R-:W-:Y:S02]  /*b2e0*/  R2UR UR4, R20 ;  /* 0x00000000140472ca */ /* 0x000fe400000e0000 */
[----:B------:R-:W-:Y:S02]  /*b2f0*/  R2UR UR6, R14 ;  /* 0x000000000e0672ca */ /* 0x000fe400000e0000 */
[----:B------:R-:W-:-:S02]  /*b300*/  R2UR UR7, R15 ;  /* 0x000000000f0772ca */ /* 0x000fc400000e0000 */
[----:B------:R-:W-:Y:S01]  /*b310*/  R2UR UR5, R21 ;  /* 0x00000000150572ca */ /* 0x000fe200000e0000 */
[----:B------:R-:W-:Y:S02]  /*b320*/  WARPGROUP.DEPBAR.LE gsb0, 0x0 ;  /* 0x00008000000079c5 */ /* 0x000fe40000010000 */
[----:B------:R-:W-:Y:S01]  /*b330*/  WARPGROUP.ARRIVE ;  /* 0x00000000000079c5 */ /* 0x000fe20000000000 */
[----:B------:R-:W-:Y:S01]  /*b340*/  VIADD R56, R56, 0x4 ;  /* 0x0000000438387836 */ /* 0x000fe20000000000 */
[----:B------:R-:W2:Y:S08]  /*b350*/  LDL.64 R20, [R1+0x90] ;  /* 0x0000900001147983 */ /* 0x000eb00000100a00 */
[----:B------:R-:W-:Y:S01]  /*b360*/  HGMMA.64x64x16.F32 R24, gdesc[UR4], R24, gsb0 ;  /* 0x00e00000041879f0 */ /* 0x000fe20008000818 */
[----:B------:R-:W-:-:S02]  /*b370*/  VIADD R14, R12, 0x4 ;  /* 0x000000040c0e7836 */ /* 0x000fc40000000000 */
[----:B------:R-:W-:Y:S01]  /*b380*/  IMAD.MOV.U32 R15, RZ, RZ, R13 ;  /* 0x000000ffff0f7224 */ /* 0x000fe200078e000d */
[----:B------:R-:W-:Y:S02]  /*b390*/  R2UR UR4, R56 ;  /* 0x00000000380472ca */ /* 0x000fe400000e0000 */
[----:B------:R-:W-:Y:S02]  /*b3a0*/  R2UR UR6, R14 ;  /* 0x000000000e0672ca */ /* 0x000fe400000e0000 */
[----:B------:R-:W-:Y:S02]  /*b3b0*/  R2UR UR7, R15 ;  /* 0x000000000f0772ca */ /* 0x000fe400000e0000 */
[----:B------:R-:W-:Y:S01]  /*b3c0*/  R2UR UR5, R57 ;  /* 0x00000000390572ca */ /* 0x000fe200000e0000 */
[----:B------:R-:W-:Y:S02]  /*b3d0*/  WARPGROUP.DEPBAR.LE gsb0, 0x0 ;  /* 0x00008000000079c5 */ /* 0x000fe40000010000 */
[----:B------:R-:W-:Y:S01]  /*b3e0*/  WARPGROUP.ARRIVE ;  /* 0x00000000000079c5 */ /* 0x000fe20000000000 */
[----:B------:R-:W-:Y:S01]  /*b3f0*/  VIADD R58, R58, 0x6 ;  /* 0x000000063a3a7836 */ /* 0x000fe20000000000 */
[----:B------:R-:W3:Y:S08]  /*b400*/  LDL.64 R56, [R1+0x90] ;  /* 0x0000900001387983 */ /* 0x000ef00000100a00 */
        /* <DEDUP_REMOVED lines=10> */
[----:B------:R-:W4:Y:S08]  /*b4b0*/  LDL.64 R58, [R1+0x90] ;  /* 0x00009000013a7983 */ /* 0x000f300000100a00 */
        /* <DEDUP_REMOVED lines=20> */
[----:B--2---:R-:W-:Y:S01]  /*b600*/  VIADD R20, R20, 0x204 ;  /* 0x0000020414147836 */ /* 0x004fe20000000000 */
        /* <DEDUP_REMOVED lines=10> */
[----:B---3--:R-:W-:Y:S01]  /*b6b0*/  VIADD R56, R56, 0x206 ;  /* 0x0000020638387836 */ /* 0x008fe20000000000 */
        /* <DEDUP_REMOVED lines=10> */
[----:B----4-:R-:W-:Y:S01]  /*b760*/  VIADD R58, R58, 0x400 ;  /* 0x000004003a3a7836 */ /* 0x010fe20000000000 */
        /* <DEDUP_REMOVED lines=84> */
[----:B------:R-:W-:Y:S02]  /*bcb0*/  R2UR UR5, R63 ;  /* 0x000000003f0572ca */ /* 0x000fe400000e0000 */
[----:B0-----:R-:W-:Y:S01]  /*bcc0*/  SHF.R.U32.HI R7, RZ, 0x7, R7 ;  /* 0x00000007ff077819 */ /* 0x001fe20000011607 */
[----:B------:R-:W-:-:S02]  /*bcd0*/  WARPGROUP.DEPBAR.LE gsb0, 0x0 ;  /* 0x00008000000079c5 */ /* 0x000fc40000010000 */
[----:B------:R-:W-:Y:S01]  /*bce0*/  WARPGROUP.ARRIVE ;  /* 0x00000000000079c5 */ /* 0x000fe20000000000 */
[----:B------:R-:W-:Y:S01]  /*bcf0*/  VIADD R4, R12, 0x800 ;  /* 0x000008000c047836 */ /* 0x000fe20000000000 */
[----:B------:R-:W-:Y:S01]  /*bd00*/  UMOV UR8, 0x1 ;  /* 0x0000000100087882 */ /* 0x000fe20000000000 */
[----:B------:R-:W-:Y:S01]  /*bd10*/  IMAD.MOV.U32 R15, RZ, RZ, R13 ;  /* 0x000000ffff0f7224 */ /* 0x000fe200078e000d */
[----:B------:R-:W3:Y:S04]  /*bd20*/  LDL.64 R62, [R1+0x90] ;  /* 0x00009000013e7983 */ /* 0x000ee80000100a00 */
[----:B------:R-:W-:Y:S01]  /*bd30*/  HGMMA.64x64x16.F32 R24, gdesc[UR4], R24, gsb0 ;  /* 0x00e00000041879f0 */ /* 0x000fe20008000818 */
[----:B------:R-:W0:Y:S01]  /*bd40*/  SHFL.IDX PT, R3, R7, RZ, 0x1f ;  /* 0x00001fff07037589 */ /* 0x000e2200000e0000 */
[----:B------:R-:W-:-:S02]  /*bd50*/  R2UR UR7, R15 ;  /* 0x000000000f0772ca */ /* 0x000fc400000e0000 */
[----:B----4-:R-:W-:Y:S01]  /*bd60*/  R2UR UR5, R21 ;  /* 0x00000000150572ca */ /* 0x010fe200000e0000 */
[----:B------:R-:W-:Y:S01]  /*bd70*/  UISETP.NE.U32.AND UP0, UPT, UR8, URZ, UPT ;  /* 0x0000003f0800728c */ /* 0x000fe2000bf05070 */
[----:B0-----:R-:W-:-:S04]  /*bd80*/  ISETP.GT.AND P0, PT, R3, 0x7f, PT ;  /* 0x0000007f0300780c */ /* 0x001fc80003f04270 */
[----:B------:R-:W-:-:S04]  /*bd90*/  SEL R3, RZ, 0x2, !P0 ;  /* 0x00000002ff037807 */ /* 0x000fc80004000000 */
[----:B------:R-:W-:Y:S01]  /*bda0*/  IADD3 R20, R20, 0x800, R3 ;  /* 0x0000080014147810 */ /* 0x000fe20007ffe003 */
[----:B------:R-:W-:-:S03]  /*bdb0*/  IMAD.IADD R14, R3, 0x1, R4 ;  /* 0x00000001030e7824 */ /* 0x000fc600078e0204 */
[----:B------:R-:W-:Y:S02]  /*bdc0*/  R2UR UR4, R20 ;  /* 0x00000000140472ca */ /* 0x000fe400000e0000 */
[----:B------:R-:W-:Y:S01]  /*bdd0*/  R2UR UR6, R14 ;  /* 0x000000000e0672ca */ /* 0x000fe200000e0000 */
[----:B------:R-:W-:Y:S02]  /*bde0*/  WARPGROUP.DEPBAR.LE gsb0, 0x0 ;  /* 0x00008000000079c5 */ /* 0x000fe40000010000 */
[----:B------:R-:W-:-:S10]  /*bdf0*/  WARPGROUP.ARRIVE ;  /* 0x00000000000079c5 */ /* 0x000fd40000000000 */
[----:B------:R-:W-:Y:S01]  /*be00*/  HGMMA.64x64x16.F32 R24, gdesc[UR4], R24, UP0, gsb0 ;  /* 0x00e00000041879f0 */ /* 0x000fe2000b800818 */
[----:B------:R-:W-:-:S05]  /*be10*/  IMAD.MOV.U32 R20, RZ, RZ, 0x4 ;  /* 0x00000004ff147424 */ /* 0x000fca00078e00ff */
[----:B------:R-:W-:Y:S01]  /*be20*/  SEL R7, R20, 0x2, P0 ;  /* 0x0000000214077807 */ /* 0x000fe20000000000 */
[----:B------:R-:W-:-:S03]  /*be30*/  IMAD.MOV.U32 R15, RZ, RZ, R13 ;  /* 0x000000ffff0f7224 */ /* 0x000fc600078e000d */
[----:B------:R-:W-:Y:S01]  /*be40*/  IADD3 R56, R7, 0x800, R56 ;  /* 0x0000080007387810 */ /* 0x000fe20007ffe038 */
[----:B------:R-:W-:Y:S01]  /*be50*/  IMAD.IADD R14, R4, 0x1, R7 ;  /* 0x00000001040e7824 */ /* 0x000fe200078e0207 */
[----:B------:R-:W-:Y:S02]  /*be60*/  R2UR UR7, R15 ;  /* 0x000000000f0772ca */ /* 0x000fe400000e0000 */
[----:B------:R-:W-:Y:S02]  /*be70*/  R2UR UR4, R56 ;  /* 0x00000000380472ca */ /* 0x000fe400000e0000 */
[----:B------:R-:W-:Y:S02]  /*be80*/  R2UR UR6, R14 ;  /* 0x000000000e0672ca */ /* 0x000fe400000e0000 */
[----:B------:R-:W-:Y:S01]  /*be90*/  R2UR UR5, R57 ;  /* 0x00000000390572ca */ /* 0x000fe200000e0000 */
[----:B------:R-:W-:Y:S02]  /*bea0*/  WARPGROUP.DEPBAR.LE gsb0, 0x0 ;  /* 0x00008000000079c5 */ /* 0x000fe40000010000 */
[----:B------:R-:W-:-:S10]  /*beb0*/  WARPGROUP.ARRIVE ;  /* 0x00000000000079c5 */ /* 0x000fd40000000000 */
[----:B------:R-:W-:Y:S01]  /*bec0*/  HGMMA.64x64x16.F32 R24, gdesc[UR4], R24, gsb0 ;  /* 0x00e00000041879f0 */ /* 0x000fe20008000818 */
[----:B------:R-:W-:Y:S01]  /*bed0*/  SEL R15, R20, 0x6, !P0 ;  /* 0x00000006140f7807 */ /* 0x000fe20004000000 */
[----:B------:R-:W-:-:S03]  /*bee0*/  IMAD.MOV.U32 R21, RZ, RZ, R13 ;  /* 0x000000ffff157224 */ /* 0x000fc600078e000d */
[----:B--2---:R-:W-:Y:S01]  /*bef0*/  IADD3 R58, R15, 0x800, R58 ;  /* 0x000008000f3a7810 */ /* 0x004fe20007ffe03a */
[----:B------:R-:W-:Y:S01]  /*bf00*/  IMAD.IADD R20, R4, 0x1, R15 ;  /* 0x0000000104147824 */ /* 0x000fe200078e020f */
[----:B------:R-:W-:Y:S02]  /*bf10*/  R2UR UR7, R21 ;  /* 0x00000000150772ca */ /* 0x000fe400000e0000 */
[----:B------:R-:W-:Y:S02]  /*bf20*/  R2UR UR4, R58 ;  /* 0x000000003a0472ca */ /* 0x000fe400000e0000 */
[----:B------:R-:W-:Y:S02]  /*bf30*/  R2UR UR6, R20 ;  /* 0x00000000140672ca */ /* 0x000fe400000e0000 */
[----:B------:R-:W-:Y:S01]  /*bf40*/  R2UR UR5, R59 ;  /* 0x000000003b0572ca */ /* 0x000fe200000e0000 */
[----:B------:R-:W-:Y:S01]  /*bf50*/  IMAD.MOV.U32 R4, RZ, RZ, 0x28 ;  /* 0x00000028ff047424 */ /* 0x000fe200078e00ff */
[----:B------:R-:W2:Y:S01]  /*bf60*/  LDL.64 R58, [R1+0x90] ;  /* 0x00009000013a7983 */ /* 0x000ea20000100a00 */
[----:B------:R-:W-:-:S03]  /*bf70*/  IMAD.MOV.U32 R21, RZ, RZ, 0xa00 ;  /* 0x00000a00ff157424 */ /* 0x000fc600078e00ff */
[----:B------:R-:W-:Y:S01]  /*bf80*/  SEL R4, R4, 0x26, P0 ;  /* 0x0000002604047807 */ /* 0x000fe20000000000 */
[----:B------:R-:W-:Y:S02]  /*bf90*/  WARPGROUP.DEPBAR.LE gsb0, 0x0 ;  /* 0x00008000000079c5 */ /* 0x000fe40000010000 */
[----:B------:R-:W-:-:S06]  /*bfa0*/  WARPGROUP.ARRIVE ;  /* 0x00000000000079c5 */ /* 0x000fcc0000000000 */
[----:B------:R-:W-:Y:S01]  /*bfb0*/  HGMMA.64x64x16.F32 R24, gdesc[UR4], R24, gsb0 ;  /* 0x00e00000041879f0 */ /* 0x000fe20008000818 */
[----:B------:R-:W-:-:S05]  /*bfc0*/  SEL R21, R21, 0x980, P0 ;  /* 0x0000098015157807 */ /* 0x000fca0000000000 */
[----:B------:R-:W-:-:S05]  /*bfd0*/  IMAD.IADD R4, R4, 0x1, R21 ;  /* 0x0000000104047824 */ /* 0x000fca00078e0215 */
[----:B------:R-:W-:-:S05]  /*bfe0*/  LOP3.LUT R21, R4, 0xa06, RZ, 0xc0, !PT ;  /* 0x00000a0604157812 */ /* 0x000fca00078ec0ff */
[----:B---3--:R-:W-:Y:S02]  /*bff0*/  IMAD.IADD R60, R21, 0x1, R60 ;  /* 0x00000001153c7824 */ /* 0x008fe400078e023c */
[----:B------:R-:W-:Y:S02]  /*c000*/  IMAD.IADD R20, R12, 0x1, R21 ;  /* 0x000000010c147824 */ /* 0x000fe400078e0215 */
[----:B------:R-:W-:Y:S01]  /*c010*/  IMAD.MOV.U32 R21, RZ, RZ, R13 ;  /* 0x000000ffff157224 */ /* 0x000fe200078e000d */
[----:B------:R-:W-:Y:S02]  /*c020*/  R2UR UR4, R60 ;  /* 0x000000003c0472ca */ /* 0x000fe400000e0000 */
[----:B------:R-:W-:Y:S02]  /*c030*/  R2UR UR6, R20 ;  /* 0x00000000140672ca */ /* 0x000fe400000e0000 */
[----:B------:R-:W-:Y:S02]  /*c040*/  R2UR UR7, R21 ;  /* 0x00000000150772ca */ /* 0x000fe400000e0000 */
[----:B------:R-:W-:Y:S01]  /*c050*/  R2UR UR5, R61 ;  /* 0x000000003d0572ca */ /* 0x000fe200000e0000 */
[----:B------:R-:W-:-:S02]  /*c060*/  WARPGROUP.DEPBAR.LE gsb0, 0x0 ;  /* 0x00008000000079c5 */ /* 0x000fc40000010000 */
[----:B------:R-:W-:Y:S01]  /*c070*/  WARPGROUP.ARRIVE ;  /* 0x00000000000079c5 */ /* 0x000fe20000000000 */
[----:B------:R-:W-:Y:S01]  /*c080*/  VIADD R4, R12, 0xa00 ;  /* 0x00000a000c047836 */ /* 0x000fe20000000000 */
[C---:B------:R-:W-:Y:S01]  /*c090*/  IADD3 R20, R3.reuse, 0xa00, R64 ;  /* 0x00000a0003147810 */ /* 0x040fe20007ffe040 */
[----:B------:R-:W-:Y:S01]  /*c0a0*/  IMAD.MOV.U32 R21, RZ, RZ, R65 ;  /* 0x000000ffff157224 */ /* 0x000fe200078e0041 */
[----:B------:R-:W3:Y:S06]  /*c0b0*/  LDL.64 R60, [R1+0x90] ;  /* 0x00009000013c7983 */ /* 0x000eec0000100a00 */
[----:B------:R-:W-:Y:S01]  /*c0c0*/  HGMMA.64x64x16.F32 R24, gdesc[UR4], R24, gsb0 ;  /* 0x00e00000041879f0 */ /* 0x000fe20008000818 */
[----:B------:R-:W-:-:S02]  /*c0d0*/  IMAD.IADD R56, R3, 0x1, R4 ;  /* 0x0000000103387824 */ /* 0x000fc400078e0204 */
[----:B------:R-:W-:Y:S01]  /*c0e0*/  IMAD.MOV.U32 R57, RZ, RZ, R13 ;  /* 0x000000ffff397224 */ /* 0x000fe200078e000d */
[----:B------:R-:W-:Y:S01]  /*c0f0*/  R2UR UR4, R20 ;  /* 0x00000000140472ca */ /* 0x000fe200000e0000 */
[----:B------:R-:W4:Y:S01]  /*c100*/  LDL.64 R64, [R1+0x90] ;  /* 0x0000900001407983 */ /* 0x000f220000100a00 */
[----:B------:R-:W-:Y:S02]  /*c110*/  R2UR UR6, R56 ;  /* 0x00000000380672ca */ /* 0x000fe400000e0000 */
[----:B------:R-:W-:Y:S02]  /*c120*/  R2UR UR7, R57 ;  /* 0x00000000390772ca */ /* 0x000fe400000e0000 */
[----:B------:R-:W-:Y:S01]  /*c130*/  R2UR UR5, R21 ;  /* 0x00000000150572ca */ /* 0x000fe200000e0000 */
[----:B------:R-:W-:Y:S02]  /*c140*/  WARPGROUP.DEPBAR.LE gsb0, 0x0 ;  /* 0x00008000000079c5 */ /* 0x000fe40000010000 */
[----:B------:R-:W-:-:S10]  /*c150*/  WARPGROUP.ARRIVE ;  /* 0x00000000000079c5 */ /* 0x000fd40000000000 */
[----:B------:R-:W-:Y:S01]  /*c160*/  HGMMA.64x64x16.F32 R24, gdesc[UR4], R24, gsb0 ;  /* 0x00e00000041879f0 */ /* 0x000fe20008000818 */
[C---:B------:R-:W-:Y:S01]  /*c170*/  IMAD.IADD R56, R7.reuse, 0x1, R4 ;  /* 0x0000000107387824 */ /* 0x040fe200078e0204 */
[----:B------:R-:W-:Y:S01]  /*c180*/  IADD3 R20, R7, 0xa00, R66 ;  /* 0x00000a0007147810 */ /* 0x000fe20007ffe042 */
[----:B------:R-:W-:Y:S02]  /*c190*/  IMAD.MOV.U32 R21, RZ, RZ, R67 ;  /* 0x000000ffff157224 */ /* 0x000fe400078e0043 */
[----:B------:R-:W-:Y:S01]  /*c1a0*/  IMAD.MOV.U32 R57, RZ, RZ, R13 ;  /* 0x000000ffff397224 */ /* 0x000fe200078e000d */
[----:B------:R-:W-:Y:S02]  /*c1b0*/  R2UR UR6, R56 ;  /* 0x00000000380672ca */ /* 0x000fe400000e0000 */
[----:B------:R-:W-:Y:S02]  /*c1c0*/  R2UR UR4, R20 ;  /* 0x00000000140472ca */ /* 0x000fe400000e0000 */
[----:B------:R-:W-:-:S02]  /*c1d0*/  R2UR UR7, R57 ;  /* 0x00000000390772ca */ /* 0x000fc400000e0000 */
[----:B------:R-:W-:Y:S01]  /*c1e0*/  R2UR UR5, R21 ;  /* 0x00000000150572ca */ /* 0x000fe200000e0000 */
[----:B------:R-:W-:Y:S02]  /*c1f0*/  WARPGROUP.DEPBAR.LE gsb0, 0x0 ;  /* 0x00008000000079c5 */ /* 0x000fe40000010000 */
[----:B------:R-:W-:Y:S01]  /*c200*/  WARPGROUP.ARRIVE ;  /* 0x00000000000079c5 */ /* 0x000fe20000000000 */
[C---:B------:R-:W-:Y:S01]  /*c210*/  IMAD.IADD R20, R15.reuse, 0x1, R4 ;  /* 0x000000010f147824 */ /* 0x040fe200078e0204 */
[----:B------:R-:W-:Y:S01]  /*c220*/  IADD3 R62, R15, 0xa00, R62 ;  /* 0x00000a000f3e7810 */ /* 0x000fe20007ffe03e */
[----:B------:R-:W4:Y:S07]  /*c230*/  LDL.64 R56, [R1+0x90] ;  /* 0x0000900001387983 */ /* 0x000f2e0000100a00 */
[----:B------:R-:W-:Y:S01]  /*c240*/  HGMMA.64x64x16.F32 R24, gdesc[UR4], R24, gsb0 ;  /* 0x00e00000041879f0 */ /* 0x000fe20008000818 */
[----:B------:R-:W-:Y:S01]  /*c250*/  IMAD.MOV.U32 R21, RZ, RZ, R13 ;  /* 0x000000ffff157224 */ /* 0x000fe200078e000d */
[----:B------:R-:W-:-:S02]  /*c260*/  R2UR UR6, R20 ;  /* 0x00000000140672ca */ /* 0x000fc400000e0000 */
[----:B------:R-:W-:Y:S02]  /*c270*/  R2UR UR4, R62 ;  /* 0x000000003e0472ca */ /* 0x000fe400000e0000 */
[----:B------:R-:W-:Y:S02]  /*c280*/  R2UR UR7, R21 ;  /* 0x00000000150772ca */ /* 0x000fe400000e0000 */
[----:B------:R-:W-:Y:S01]  /*c290*/  R2UR UR5, R63 ;  /* 0x000000003f0572ca */ /* 0x000fe200000e0000 */
[----:B------:R-:W-:Y:S02]  /*c2a0*/  IMAD.MOV.U32 R4, RZ, RZ, 0x30 ;  /* 0x00000030ff047424 */ /* 0x000fe400078e00ff */
[----:B------:R-:W-:-:S03]  /*c2b0*/  IMAD.MOV.U32 R21, RZ, RZ, 0xc00 ;  /* 0x00000c00ff157424 */ /* 0x000fc600078e00ff */
[----:B------:R-:W-:Y:S02]  /*c2c0*/  SEL R4, R4, 0x2e, P0 ;  /* 0x0000002e04047807 */ /* 0x000fe40000000000 */
[----:B------:R-:W-:Y:S01]  /*c2d0*/  SEL R21, R21, 0xb80, P0 ;  /* 0x00000b8015157807 */ /* 0x000fe20000000000 */
[----:B------:R-:W-:Y:S02]  /*c2e0*/  WARPGROUP.DEPBAR.LE gsb0, 0x0 ;  /* 0x00008000000079c5 */ /* 0x000fe40000010000 */
[----:B------:R-:W-:-:S06]  /*c2f0*/  WARPGROUP.ARRIVE ;  /* 0x00000000000079c5 */ /* 0x000fcc0000000000 */
[----:B------:R-:W-:Y:S01]  /*c300*/  HGMMA.64x64x16.F32 R24, gdesc[UR4], R24, gsb0 ;  /* 0x00e00000041879f0 */ /* 0x000fe20008000818 */
[----:B------:R-:W-:-:S05]  /*c310*/  IMAD.IADD R4, R4, 0x1, R21 ;  /* 0x0000000104047824 */ /* 0x000fca00078e0215 */
[----:B------:R-:W-:Y:S01]  /*c320*/  LOP3.LUT R63, R4, 0xe06, RZ, 0xc0, !PT ;  /* 0x00000e06043f7812 */ /* 0x000fe200078ec0ff */
[----:B------:R-:W-:-:S04]  /*c330*/  IMAD.MOV.U32 R21, RZ, RZ, R69 ;  /* 0x000000ffff157224 */ /* 0x000fc800078e0045 */
[----:B------:R-:W-:Y:S02]  /*c340*/  IMAD.IADD R20, R63, 0x1, R68 ;  /* 0x000000013f147824 */ /* 0x000fe400078e0244 */
        /* <DEDUP_REMOVED lines=9> */
[C---:B--2---:R-:W-:Y:S01]  /*c3e0*/  IADD3 R58, R3.reuse, 0xc00, R58 ;  /* 0x00000c00033a7810 */ /* 0x044fe20007ffe03a */
[----:B------:R-:W2:Y:S07]  /*c3f0*/  LDL.64 R62, [R1+0x90] ;  /* 0x00009000013e7983 */ /* 0x000eae0000100a00 */
[----:B------:R-:W-:Y:S01]  /*c400*/  HGMMA.64x64x16.F32 R24, gdesc[UR4], R24, gsb0 ;  /* 0x00e00000041879f0 */ /* 0x000fe20008000818 */
[----:B------:R-:W-:-:S02]  /*c410*/  IMAD.IADD R20, R3, 0x1, R4 ;  /* 0x0000000103147824 */ /* 0x000fc400078e0204 */
[--C-:B------:R-:W-:Y:S01]  /*c420*/  IMAD.MOV.U32 R21, RZ, RZ, R13.reuse ;  /* 0x000000ffff157224 */ /* 0x100fe200078e000d */
[----:B------:R-:W-:Y:S02]  /*c430*/  R2UR UR4, R58 ;  /* 0x000000003a0472ca */ /* 0x000fe400000e0000 */
[----:B------:R-:W-:Y:S02]  /*c440*/  R2UR UR6, R20 ;  /* 0x00000000140672ca */ /* 0x000fe400000e0000 */
[----:B------:R-:W-:Y:S02]  /*c450*/  R2UR UR7, R21 ;  /* 0x00000000150772ca */ /* 0x000fe400000e0000 */
[----:B------:R-:W-:Y:S01]  /*c460*/  R2UR UR5, R59 ;  /* 0x000000003b0572ca */ /* 0x000fe200000e0000 */
[----:B------:R-:W-:Y:S02]  /*c470*/  WARPGROUP.DEPBAR.LE gsb0, 0x0 ;  /* 0x00008000000079c5 */ /* 0x000fe40000010000 */
[----:B------:R-:W-:Y:S01]  /*c480*/  WARPGROUP.ARRIVE ;  /* 0x00000000000079c5 */ /* 0x000fe20000000000 */
[C---:B------:R-:W-:Y:S01]  /*c490*/  IMAD.IADD R20, R7.reuse, 0x1, R4 ;  /* 0x0000000107147824 */ /* 0x040fe200078e0204 */
[----:B---3--:R-:W-:Y:S01]  /*c4a0*/  IADD3 R60, R7, 0xc00, R60 ;  /* 0x00000c00073c7810 */ /* 0x008fe20007ffe03c */
[----:B------:R-:W-:Y:S01]  /*c4b0*/  IMAD.MOV.U32 R21, RZ, RZ, R13 ;  /* 0x000000ffff157224 */ /* 0x000fe200078e000d */
[----:B------:R-:W3:Y:S06]  /*c4c0*/  LDL.64 R58, [R1+0x90] ;  /* 0x00009000013a7983 */ /* 0x000eec0000100a00 */
[----:B------:R-:W-:Y:S01]  /*c4d0*/  HGMMA.64x64x16.F32 R24, gdesc[UR4], R24, gsb0 ;  /* 0x00e00000041879f0 */ /* 0x000fe20008000818 */
[----:B------:R-:W-:-:S02]  /*c4e0*/  R2UR UR6, R20 ;  /* 0x00000000140672ca */ /* 0x000fc400000e0000 */
[----:B------:R-:W-:Y:S02]  /*c4f0*/  R2UR UR7, R21 ;  /* 0x00000000150772ca */ /* 0x000fe400000e0000 */
[----:B------:R-:W-:Y:S02]  /*c500*/  R2UR UR4, R60 ;  /* 0x000000003c0472ca */ /* 0x000fe400000e0000 */
[----:B------:R-:W-:Y:S01]  /*c510*/  R2UR UR5, R61 ;  /* 0x000000003d0572ca */ /* 0x000fe200000e0000 */
[----:B------:R-:W-:Y:S02]  /*c520*/  WARPGROUP.DEPBAR.LE gsb0, 0x0 ;  /* 0x00008000000079c5 */ /* 0x000fe40000010000 */
[----:B------:R-:W-:Y:S01]  /*c530*/  WARPGROUP.ARRIVE ;  /* 0x00000000000079c5 */ /* 0x000fe20000000000 */
[C---:B------:R-:W-:Y:S01]  /*c540*/  IMAD.IADD R20, R15.reuse, 0x1, R4 ;  /* 0x000000010f147824 */ /* 0x040fe200078e0204 */
[----:B----4-:R-:W-:Y:S01]  /*c550*/  IADD3 R56, R15, 0xc00, R56 ;  /* 0x00000c000f387810 */ /* 0x010fe20007ffe038 */
[----:B------:R-:W-:Y:S01]  /*c560*/  IMAD.MOV.U32 R21, RZ, RZ, R13 ;  /* 0x000000ffff157224 */ /* 0x000fe200078e000d */
[----:B------:R-:W4:Y:S06]  /*c570*/  LDL.64 R60, [R1+0x90] ;  /* 0x00009000013c7983 */ /* 0x000f2c0000100a00 */
[----:B------:R-:W-:Y:S01]  /*c580*/  HGMMA.64x64x16.F32 R24, gdesc[UR4], R24, gsb0 ;  /* 0x00e00000041879f0 */ /* 0x000fe20008000818 */
        /* <DEDUP_REMOVED lines=15> */
[----:B------:R-:W-:Y:S01]  /*c680*/  IMAD.IADD R56, R12, 0x1, R57 ;  /* 0x000000010c387824 */ /* 0x000fe200078e0239 */
[----:B------:R-:W-:Y:S01]  /*c690*/  R2UR UR5, R21 ;  /* 0x00000000150572ca */ /* 0x000fe200000e0000 */
[----:B------:R-:W-:Y:S01]  /*c6a0*/  IMAD.MOV.U32 R57, RZ, RZ, R13 ;  /* 0x000000ffff397224 */ /* 0x000fe200078e000d */
[----:B------:R-:W-:Y:S01]  /*c6b0*/  R2UR UR4, R20 ;  /* 0x00000000140472ca */ /* 0x000fe200000e0000 */
[----:B------:R-:W4:Y:S01]  /*c6c0*/  LDL.64 R64, [R1+0x90] ;  /* 0x0000900001407983 */ /* 0x000f220000100a00 */
[----:B------:R-:W-:Y:S02]  /*c6d0*/  R2UR UR6, R56 ;  /* 0x00000000380672ca */ /* 0x000fe400000e0000 */
[----:B------:R-:W-:Y:S01]  /*c6e0*/  R2UR UR7, R57 ;  /* 0x00000000390772ca */ /* 0x000fe200000e0000 */
[----:B------:R-:W-:-:S02]  /*c6f0*/  WARPGROUP.DEPBAR.LE gsb0, 0x0 ;  /* 0x00008000000079c5 */ /* 0x000fc40000010000 */
[----:B------:R-:W-:Y:S01]  /*c700*/  WARPGROUP.ARRIVE ;  /* 0x00000000000079c5 */ /* 0x000fe20000000000 */
[----:B------:R-:W-:Y:S01]  /*c710*/  VIADD R4, R12, 0xe00 ;  /* 0x00000e000c047836 */ /* 0x000fe20000000000 */
[C---:B--2---:R-:W-:Y:S01]  /*c720*/  IADD3 R62, R3.reuse, 0xe00, R62 ;  /* 0x00000e00033e7810 */ /* 0x044fe20007ffe03e */
[----:B------:R-:W-:Y:S01]  /*c730*/  IMAD.MOV.U32 R21, RZ, RZ, R13 ;  /* 0x000000ffff157224 */ /* 0x000fe200078e000d */
[----:B------:R-:W2:Y:S06]  /*c740*/  LDL R57, [R1] ;  /* 0x0000000001397983 */ /* 0x000eac0000100800 */
[----:B------:R-:W-:Y:S01]  /*c750*/  HGMMA.64x64x16.F32 R24, gdesc[UR4], R24, gsb0 ;  /* 0x00e00000041879f0 */ /* 0x000fe20008000818 */
[----:B------:R-:W-:Y:S01]  /*c760*/  IMAD.IADD R20, R3, 0x1, R4 ;  /* 0x0000000103147824 */ /* 0x000fe200078e0204 */
[----:B------:R-:W-:Y:S01]  /*c770*/  R2UR UR7, R21 ;  /* 0x00000000150772ca */ /* 0x000fe200000e0000 */
[----:B------:R0:W5:Y:S01]  /*c780*/  LDL R3, [R1+0x1c8] ;  /* 0x0001c80001037983 */ /* 0x0001620000100800 */
[----:B------:R-:W-:-:S02]  /*c790*/  R2UR UR4, R62 ;  /* 0x000000003e0472ca */ /* 0x000fc400000e0000 */
[----:B------:R-:W-:Y:S01]  /*c7a0*/  R2UR UR6, R20 ;  /* 0x00000000140672ca */ /* 0x000fe200000e0000 */
[----:B------:R0:W5:Y:S01]  /*c7b0*/  LDL R56, [R1+0xc] ;  /* 0x00000c0001387983 */ /* 0x0001620000100800 */
[----:B------:R-:W-:Y:S01]  /*c7c0*/  R2UR UR5, R63 ;  /* 0x000000003f0572ca */ /* 0x000fe200000e0000 */
[----:B------:R-:W-:Y:S02]  /*c7d0*/  WARPGROUP.DEPBAR.LE gsb0, 0x0 ;  /* 0x00008000000079c5 */ /* 0x000fe40000010000 */
[----:B------:R-:W-:-:S10]  /*c7e0*/  WARPGROUP.ARRIVE ;  /* 0x00000000000079c5 */ /* 0x000fd40000000000 */
[----:B------:R-:W-:Y:S01]  /*c7f0*/  HGMMA.64x64x16.F32 R24, gdesc[UR4], R24, gsb0 ;  /* 0x00e00000041879f0 */ /* 0x000fe20008000818 */
[C---:B------:R-:W-:Y:S01]  /*c800*/  IMAD.IADD R20, R7.reuse, 0x1, R4 ;  /* 0x0000000107147824 */ /* 0x040fe200078e0204 */
[----:B---3--:R-:W-:Y:S01]  /*c810*/  IADD3 R58, R7, 0xe00, R58 ;  /* 0x00000e00073a7810 */ /* 0x008fe20007ffe03a */
[----:B------:R-:W-:Y:S01]  /*c820*/  IMAD.MOV.U32 R21, RZ, RZ, R13 ;  /* 0x000000ffff157224 */ /* 0x000fe200078e000d */
[----:B------:R-:W-:Y:S02]  /*c830*/  R2UR UR5, R59 ;  /* 0x000000003b0572ca */ /* 0x000fe400000e0000 */
[----:B------:R-:W-:Y:S02]  /*c840*/  R2UR UR6, R20 ;  /* 0x00000000140672ca */ /* 0x000fe400000e0000 */
[----:B------:R-:W-:Y:S02]  /*c850*/  R2UR UR7, R21 ;  /* 0x00000000150772ca */ /* 0x000fe400000e0000 */
[----:B------:R-:W-:Y:S01]  /*c860*/  R2UR UR4, R58 ;  /* 0x000000003a0472ca */ /* 0x000fe200000e0000 */
[----:B------:R-:W-:-:S02]  /*c870*/  WARPGROUP.DEPBAR.LE gsb0, 0x0 ;  /* 0x00008000000079c5 */ /* 0x000fc40000010000 */
[----:B------:R-:W-:-:S10]  /*c880*/  WARPGROUP.ARRIVE ;  /* 0x00000000000079c5 */ /* 0x000fd40000000000 */
[----:B------:R-:W-:Y:S01]  /*c890*/  HGMMA.64x64x16.F32 R24, gdesc[UR4], R24, gsb0 ;  /* 0x00e00000041879f0 */ /* 0x000fe20008000818 */
[C---:B----4-:R-:W-:Y:S01]  /*c8a0*/  IADD3 R60, R15.reuse, 0xe00, R60 ;  /* 0x00000e000f3c7810 */ /* 0x050fe20007ffe03c */
[----:B------:R-:W-:Y:S02]  /*c8b0*/  IMAD.IADD R14, R15, 0x1, R4 ;  /* 0x000000010f0e7824 */ /* 0x000fe400078e0204 */
[----:B------:R-:W-:Y:S01]  /*c8c0*/  IMAD.MOV.U32 R15, RZ, RZ, R13 ;  /* 0x000000ffff0f7224 */ /* 0x000fe200078e000d */
[----:B------:R-:W-:Y:S02]  /*c8d0*/  R2UR UR4, R60 ;  /* 0x000000003c0472ca */ /* 0x000fe400000e0000 */
[----:B------:R-:W-:Y:S02]  /*c8e0*/  R2UR UR6, R14 ;  /* 0x000000000e0672ca */ /* 0x000fe400000e0000 */
[----:B------:R-:W-:Y:S02]  /*c8f0*/  R2UR UR7, R15 ;  /* 0x000000000f0772ca */ /* 0x000fe400000e0000 */
[----:B------:R-:W-:Y:S01]  /*c900*/  R2UR UR5, R61 ;  /* 0x000000003d0572ca */ /* 0x000fe200000e0000 */
[----:B------:R-:W-:-:S02]  /*c910*/  IMAD.MOV.U32 R4, RZ, RZ, 0x40 ;  /* 0x00000040ff047424 */ /* 0x000fc400078e00ff */
        /* <DEDUP_REMOVED lines=8> */
[----:B------:R-:W-:Y:S02]  /*c9a0*/  IMAD.MOV.U32 R15, RZ, RZ, R13 ;  /* 0x000000ffff0f7224 */ /* 0x000fe400078e000d */
[----:B------:R-:W-:Y:S02]  /*c9b0*/  IMAD.MOV.U32 R13, RZ, RZ, R65 ;  /* 0x000000ffff0d7224 */ /* 0x000fe400078e0041 */
[----:B------:R-:W-:Y:S02]  /*c9c0*/  IMAD.IADD R14, R12, 0x1, R7 ;  /* 0x000000010c0e7824 */ /* 0x000fe400078e0207 */
[----:B------:R-:W-:Y:S01]  /*c9d0*/  IMAD.IADD R12, R7, 0x1, R64 ;  /* 0x00000001070c7824 */ /* 0x000fe200078e0240 */
[----:B------:R-:W-:Y:S02]  /*c9e0*/  R2UR UR7, R15 ;  /* 0x000000000f0772ca */ /* 0x000fe400000e0000 */
[----:B------:R-:W-:-:S02]  /*c9f0*/  R2UR UR6, R14 ;  /* 0x000000000e0672ca */ /* 0x000fc400000e0000 */
[----:B------:R-:W-:Y:S02]  /*ca00*/  R2UR UR4, R12 ;  /* 0x000000000c0472ca */ /* 0x000fe400000e0000 */
[----:B------:R-:W-:Y:S01]  /*ca10*/  R2UR UR5, R13 ;  /* 0x000000000d0572ca */ /* 0x000fe200000e0000 */
[----:B------:R0:W-:Y:S04]  /*ca20*/  STL [R1+0x68], R0 ;  /* 0x0000680001007387 */ /* 0x0001e80000100800 */
[----:B------:R0:W-:Y:S04]  /*ca30*/  STL [R1+0x68], R0 ;  /* 0x0000680001007387 */ /* 0x0001e80000100800 */
[----:B------:R0:W-:Y:S04]  /*ca40*/  STL [R1+0x68], R0 ;  /* 0x0000680001007387 */ /* 0x0001e80000100800 */
[----:B------:R0:W-:Y:S04]  /*ca50*/  STL [R1+0x68], R0 ;  /* 0x0000680001007387 */ /* 0x0001e80000100800 */
[----:B------:R0:W-:Y:S01]  /*ca60*/  STL [R1+0x68], R0 ;  /* 0x0000680001007387 */ /* 0x0001e20000100800 */
[----:B------:R-:W-:-:S02]  /*ca70*/  WARPGROUP.DEPBAR.LE gsb0, 0x0 ;  /* 0x00008000000079c5 */ /* 0x000fc40000010000 */
[----:B------:R-:W-:-:S06]  /*ca80*/  WARPGROUP.ARRIVE ;  /* 0x00000000000079c5 */ /* 0x000fcc0000000000 */
[----:B------:R-:W-:Y:S01]  /*ca90*/  HGMMA.64x64x16.F32 R24, gdesc[UR4], R24, gsb0 ;  /* 0x00e00000041879f0 */ /* 0x000fe20008000818 */
        /* <DEDUP_REMOVED lines=24> */
[----:B--2---:R-:W-:-:S03]  /*cc20*/  LOP3.LUT R4, R57, 0x1, RZ, 0xfc, !PT ;  /* 0x0000000139047812 */ /* 0x004fc600078efcff */
[----:B------:R0:W-:Y:S04]  /*cc30*/  STL [R1+0x68], R0 ;  /* 0x0000680001007387 */ /* 0x0001e80000100800 */
[----:B------:R0:W-:Y:S04]  /*cc40*/  STL [R1+0x68], R0 ;  /* 0x0000680001007387 */ /* 0x0001e80000100800 */
[----:B------:R0:W-:Y:S01]  /*cc50*/  STL [R1+0x68], R0 ;  /* 0x0000680001007387 */ /* 0x0001e20000100800 */
[----:B------:R-:W-:Y:S01]  /*cc60*/  ISETP.NE.AND P0, PT, R4, 0x3, PT ;  /* 0x000000030400780c */ /* 0x000fe20003f05270 */
[----:B------:R-:W-:-:S02]  /*cc70*/  WARPGROUP.DEPBAR.LE gsb0, 0x0 ;  /* 0x00008000000079c5 */ /* 0x000fc40000010000 */
[----:B------:R-:W-:Y:S10]  /*cc80*/  BSSY B0, `(.L_x_5171) ;  /* 0x0000003000007945 */ /* 0x000ff40003800000 */
[----:B0-----:R-:W-:Y:S05]  /*cc90*/  @!P0 BRA `(.L_x_5172) ;  /* 0x0000000000048947 */ /* 0x001fea0003800000 */
[----:B------:R-:W-:Y:S01]  /*cca0*/  BPT.TRAP 0x1 ;  /* 0x000000040000795c */ /* 0x000fe20000300000 */
.L_x_5172:
[----:B------:R-:W-:Y:S05]  /*ccb0*/  BSYNC B0 ;  /* 0x0000000000007941 */ /* 0x000fea0003800000 */
.L_x_5171:
[----:B------:R-:W2:Y:S02]  /*ccc0*/  LDL.64 R12, [R1+0x20] ;  /* 0x00002000010c7983 */ /* 0x000ea40000100a00 */
[----:B--2---:R-:W-:-:S05]  /*ccd0*/  MOV R0, R12 ;  /* 0x0000000c00007202 */ /* 0x004fca0000000f00 */
[----:B-----5:R-:W-:-:S05]  /*cce0*/  IMAD R3, R3, 0x8, R0 ;  /* 0x0000000803037824 */ /* 0x020fca00078e0200 */
[----:B------:R-:W-:-:S04]  /*ccf0*/  PRMT R3, R56, 0x654, R3 ;  /* 0x0000065438037816 */ /* 0x000fc80000000003 */
[----:B------:R0:W-:Y:S01]  /*cd00*/  SYNCS.ARRIVE.TRANS64.RED.A1T0 RZ, [R3+URZ], RZ ;  /* 0x000000ff03ff79a7 */ /* 0x0001e2000810043f */
[----:B------:R-:W2:Y:S04]  /*cd10*/  LDL.64 R60, [R1+0x100] ;  /* 0x00010000013c7983 */ /* 0x000ea80000100a00 */
[----:B------:R-:W3:Y:S04]  /*cd20*/  LDL.64 R20, [R1+0xf0] ;  /* 0x0000f00001147983 */ /* 0x000ee80000100a00 */
[----:B0-----:R-:W4:Y:S04]  /*cd30*/  LDL R3, [R1+0xcc] ;  /* 0x0000cc0001037983 */ /* 0x001f280000100800 */
[----:B------:R-:W4:Y:S04]  /*cd40*/  LDL R4, [R1+0x50] ;  /* 0x0000500001047983 */ /* 0x000f280000100800 */
[----:B------:R-:W4:Y:S04]  /*cd50*/  LDL R7, [R1+0xf8] ;  /* 0x0000f80001077983 */ /* 0x000f280000100800 */
[----:B------:R-:W4:Y:S04]  /*cd60*/  LDL.128 R12, [R1+0xd0] ;  /* 0x0000d000010c7983 */ /* 0x000f280000100c00 */
[----:B------:R-:W4:Y:S04]  /*cd70*/  LDL.128 R56, [R1+0xe0] ;  /* 0x0000e00001387983 */ /* 0x000f280000100c00 */
[----:B--2---:R-:W2:Y:S01]  /*cd80*/  LD.E R60, desc[UR36][R60.64] ;  /* 0x000000243c3c7980 */ /* 0x004ea2000c101900 */
[----:B---3--:R-:W-:Y:S01]  /*cd90*/  ISETP.NE.AND P0, PT, R20, 0x1, PT ;  /* 0x000000011400780c */ /* 0x008fe20003f05270 */
[----:B------:R-:W-:-:S02]  /*cda0*/  UMOV UR4, 0xffffffc0 ;  /* 0xffffffc000047882 */ /* 0x000fc40000000000 */
[----:B------:R-:W-:Y:S01]  /*cdb0*/  UIMAD UR4, UR46, UR4, 0x41 ;  /* 0x000000412e0474a4 */ /* 0x000fe2000f8e0204 */
[----:B------:R-:W-:Y:S01]  /*cdc0*/  BSSY B0, `(.L_x_5173) ;  /* 0x000007c000007945 */ /* 0x000fe20003800000 */
[----:B----4-:R-:W-:Y:S01]  /*cdd0*/  ISETP.GE.AND P1, PT, R57, 0x1, PT ;  /* 0x000000013900780c */ /* 0x010fe20003f26270 */
[-C--:B--2---:R-:W-:Y:S01]  /*cde0*/  FMUL.FTZ R0, R26, R60.reuse ;  /* 0x0000003c1a007220 */ /* 0x084fe20000410000 */
[-C--:B------:R-:W-:Y:S01]  /*cdf0*/  FMUL.FTZ R29, R29, R60.reuse ;  /* 0x0000003c1d1d7220 */ /* 0x080fe20000410000 */
[----:B------:R-:W-:Y:S01]  /*ce00*/  SHF.R.S32.HI R26, RZ, 0x1f, R3 ;  /* 0x0000001fff1a7819 */ /* 0x000fe20000011403 */
[----:B------:R-:W-:Y:S02]  /*ce10*/  FMUL.FTZ R30, R30, R60 ;  /* 0x0000003c1e1e7220 */ /* 0x000fe40000410000 */
[----:B------:R0:W1:Y:S02]  /*ce20*/  MUFU.TANH R61, R29 ;  /* 0x0000001d003d7308 */ /* 0x0000640000002400 */
[----:B0-----:R-:W-:-:S06]  /*ce30*/  LEA.HI R29, R26, R3, RZ, 0x7 ;  /* 0x000000031a1d7211 */ /* 0x001fcc00078f38ff */
[----:B------:R0:W2:Y:S01]  /*ce40*/  MUFU.TANH R62, R30 ;  /* 0x0000001e003e7308 */ /* 0x0000a20000002400 */
[-C--:B------:R-:W-:Y:S01]  /*ce50*/  FMUL.FTZ R32, R32, R60.reuse ;  /* 0x0000003c20207220 */ /* 0x080fe20000410000 */
[----:B0-----:R-:W-:Y:S01]  /*ce60*/  LOP3.LUT R30, R29, 0xffffff80, RZ, 0xc0, !PT ;  /* 0xffffff801d1e7812 */ /* 0x001fe200078ec0ff */
[----:B------:R-:W-:-:S04]  /*ce70*/  FMUL.FTZ R31, R31, R60 ;  /* 0x0000003c1f1f7220 */ /* 0x000fc80000410000 */
[----:B------:R-:W-:Y:S01]  /*ce80*/  IMAD.IADD R30, R3, 0x1, -R30 ;  /* 0x00000001031e7824 */ /* 0x000fe200078e0a1e */
[----:B------:R0:W3:Y:S01]  /*ce90*/  MUFU.TANH R64, R32 ;  /* 0x0000002000407308 */ /* 0x0000e20000002400 */
[----:B------:R-:W-:-:S03]  /*cea0*/  FMUL.FTZ R33, R33, R60 ;  /* 0x0000003c21217220 */ /* 0x000fc60000410000 */
[----:B------:R-:W-:-:S04]  /*ceb0*/  SHF.R.S32.HI R29, RZ, 0x1f, R30 ;  /* 0x0000001fff1d7819 */ /* 0x000fc8000001141e */
[----:B------:R4:W1:Y:S01]  /*cec0*/  MUFU.TANH R63, R31 ;  /* 0x0000001f003f7308 */ /* 0x0008620000002400 */
[----:B0-----:R-:W-:-:S04]  /*ced0*/  LEA.HI R32, R26, R3, RZ, 0x2 ;  /* 0x000000031a207211 */ /* 0x001fc800078f10ff */
[----:B------:R-:W-:Y:S02]  /*cee0*/  LOP3.LUT R32, R32, 0xfffffffc, RZ, 0xc0, !PT ;  /* 0xfffffffc20207812 */ /* 0x000fe400078ec0ff */
[-C--:B----4-:R-:W-:Y:S01]  /*cef0*/  LEA.HI R31, R29, R30.reuse, RZ, 0x2 ;  /* 0x0000001e1d1f7211 */ /* 0x090fe200078f10ff */
[----:B------:R0:W4:Y:S03]  /*cf00*/  MUFU.TANH R65, R33 ;  /* 0x0000002100417308 */ /* 0x0001260000002400 */
[--C-:B------:R-:W-:Y:S01]  /*cf10*/  SHF.R.S32.HI R26, RZ, 0x2, R31.reuse ;  /* 0x00000002ff1a7819 */ /* 0x100fe2000001141f */
[----:B------:R-:W-:Y:S01]  /*cf20*/  IMAD.IADD R32, R3, 0x1, -R32 ;  /* 0x0000000103207824 */ /* 0x000fe200078e0a20 */
[----:B------:R-:W-:Y:S02]  /*cf30*/  LEA.HI R29, R29, R30, RZ, 0x5 ;  /* 0x0000001e1d1d7211 */ /* 0x000fe400078f28ff */
[----:B0-----:R-:W-:-:S04]  /*cf40*/  SHF.R.S32.HI R33, RZ, 0x1f, R31 ;  /* 0x0000001fff217819 */ /* 0x001fc8000001141f */
[----:B------:R-:W-:Y:S02]  /*cf50*/  LEA.HI R33, R33, R26, RZ, 0x3 ;  /* 0x0000001a21217211 */ /* 0x000fe400078f18ff */
[----:B------:R-:W-:Y:S02]  /*cf60*/  LEA.HI R3, R32, R32, RZ, 0x1 ;  /* 0x0000002020037211 */ /* 0x000fe400078f08ff */
[----:B------:R-:W-:Y:S02]  /*cf70*/  LOP3.LUT R33, R33, 0xfffffff8, RZ, 0xc0, !PT ;  /* 0xfffffff821217812 */ /* 0x000fe400078ec0ff */
[----:B------:R-:W-:Y:S02]  /*cf80*/  SHF.R.S32.HI R29, RZ, 0x5, R29 ;  /* 0x00000005ff1d7819 */ /* 0x000fe4000001141d */
[----:B------:R-:W-:Y:S01]  /*cf90*/  LOP3.LUT R3, R3, 0x1ffffffe, RZ, 0xc0, !PT ;  /* 0x1ffffffe03037812 */ /* 0x000fe200078ec0ff */
[----:B------:R-:W-:Y:S02]  /*cfa0*/  IMAD.IADD R33, R26, 0x1, -R33 ;  /* 0x000000011a217824 */ /* 0x000fe400078e0a21 */
[----:B------:R-:W-:-:S02]  /*cfb0*/  IMAD R4, R4, 0x4, R29 ;  /* 0x0000000404047824 */ /* 0x000fc400078e021d */
[----:B------:R-:W-:Y:S02]  /*cfc0*/  IMAD.IADD R3, R32, 0x1, -R3 ;  /* 0x0000000120037824 */ /* 0x000fe400078e0a03 */
[----:B------:R-:W-:-:S04]  /*cfd0*/  IMAD.U32 R4, R4, 0x10, R33 ;  /* 0x0000001004047824 */ /* 0x000fc800078e0021 */
[----:B------:R-:W-:-:S04]  /*cfe0*/  IMAD R20, R3, 0x8, R4 ;  /* 0x0000000803147824 */ /* 0x000fc800078e0204 */
[----:B------:R-:W-:-:S05]  /*cff0*/  @P0 IMAD.HI.U32 R4, R20, R21, RZ ;  /* 0x0000001514040227 */ /* 0x000fca00078e00ff */
[----:B------:R-:W-:Y:S02]  /*d000*/  @P0 SHF.R.U32.HI R20, RZ, R7, R4 ;  /* 0x00000007ff140219 */ /* 0x000fe40000011604 */
[----:B------:R-:W-:-:S03]  /*d010*/  LOP3.LUT R31, R31, 0x7ffffffc, RZ, 0xc0, !PT ;  /* 0x7ffffffc1f1f7812 */ /* 0x000fc600078ec0ff */
[----:B------:R-:W0:Y:S01]  /*d020*/  SHFL.IDX PT, R7, R20, RZ, 0x1c1f ;  /* 0x001c1fff14077589 */ /* 0x000e2200000e0000 */
        /* <DEDUP_REMOVED lines=25> */
[----:B------:R-:W-:-:S02]  /*d1c0*/  IMAD.IADD R31, R30, 0x1, -R31 ;  /* 0x000000011e1f7824 */ /* 0x000fc400078e0a1f */
[----:B------:R-:W-:Y:S01]  /*d1d0*/  FMUL.FTZ R55, R55, R60 ;  /* 0x0000003c37377220 */ /* 0x000fe20000410000 */
[----:B------:R-:W-:Y:S01]  /*d1e0*/  VIADD R4, R13, UR4 ;  /* 0x000000040d047c36 */ /* 0x000fe20008000000 */
[----:B------:R-:W-:Y:S01]  /*d1f0*/  ULEA UR4, UR46, 0xffffffc0, 0x6 ;  /* 0xffffffc02e047891 */ /* 0x000fe2000f8e303f */
[----:B------:R-:W0:Y:S02]  /*d200*/  MUFU.TANH R24, R24 ;  /* 0x0000001800187308 */ /* 0x000e240000002400 */
[----:B------:R-:W-:-:S03]  /*d210*/  IMAD R3, R31, -0x2, R4 ;  /* 0xfffffffe1f037824 */ /* 0x000fc600078e0204 */
[----:B------:R-:W-:-:S03]  /*d220*/  VIADD R4, R13, -UR4 ;  /* 0x800000040d047c36 */ /* 0x000fc60008000000 */
[----:B------:R-:W0:Y:S01]  /*d230*/  MUFU.TANH R25, R25 ;  /* 0x0000001900197308 */ /* 0x000e220000002400 */
[----:B------:R-:W-:Y:S01]  /*d240*/  IMAD.IADD R26, R3, 0x1, -R12 ;  /* 0x00000001031a7824 */ /* 0x000fe200078e0a0c */
[----:B------:R-:W-:-:S06]  /*d250*/  LOP3.LUT R3, RZ, R14, RZ, 0x33, !PT ;  /* 0x0000000eff037212 */ /* 0x000fcc00078e33ff */
[----:B------:R-:W0:Y:S01]  /*d260*/  MUFU.TANH R0, R0 ;  /* 0x0000000000007308 */ /* 0x000e220000002400 */
[----:B------:R-:W-:-:S07]  /*d270*/  IMAD R21, R31, -0x2, R4 ;  /* 0xfffffffe1f157824 */ /* 0x000fce00078e0204 */
[----:B------:R-:W0:Y:S01]  /*d280*/  MUFU.TANH R27, R27 ;  /* 0x0000001b001b7308 */ /* 0x000e220000002400 */
[----:B------:R-:W-:-:S07]  /*d290*/  IMAD.IADD R30, R26, 0x1, R15 ;  /* 0x000000011a1e7824 */ /* 0x000fce00078e020f */
        /* <DEDUP_REMOVED lines=21> */
[----:B------:R-:W1:Y:S08]  /*d3f0*/  MUFU.TANH R54, R54 ;  /* 0x0000003600367308 */ /* 0x000e700000002400 */
[----:B------:R-:W1:Y:S01]  /*d400*/  MUFU.TANH R55, R55 ;  /* 0x0000003700377308 */ /* 0x000e620000002400 */
[----:B------:R-:W-:Y:S01]  /*d410*/  IMAD.IADD R26, R26, 0x1, R3 ;  /* 0x000000011a1a7824 */ /* 0x000fe200078e0203 */
[----:B0-----:R-:W-:Y:S01]  /*d420*/  VIADDMNMX R4, R7, R30, R21, PT ;  /* 0x0000001e07047246 */ /* 0x001fe20003800115 */
[----:B------:R-:W-:-:S02]  /*d430*/  VIADD R56, R56, -UR4 ;  /* 0x8000000438387c36 */ /* 0x000fc40008000000 */
[----:B------:R-:W-:Y:S01]  /*d440*/  IMAD.IADD R3, R26, 0x1, R7 ;  /* 0x000000011a037824 */ /* 0x000fe200078e0207 */
[----:B--234-:R-:W-:Y:S06]  /*d450*/  @!P1 BRA `(.L_x_5174) ;  /* 0x0000000000489947 */ /* 0x01cfec0003800000 */
[----:B------:R-:W-:Y:S01]  /*d460*/  IADD3 R7, -R12, R13, R7 ;  /* 0x0000000d0c077210 */ /* 0x000fe20007ffe107 */
[----:B------:R-:W-:Y:S03]  /*d470*/  BSSY B1, `(.L_x_5175) ;  /* 0x000000c000017945 */ /* 0x000fe60003800000 */
[----:B------:R-:W-:-:S13]  /*d480*/  ISETP.GT.AND P0, PT, R7, -0x1, PT ;  /* 0xffffffff0700780c */ /* 0x000fda0003f04270 */
[----:B------:R-:W-:Y:S05]  /*d490*/  @P0 BRA `(.L_x_5176) ;  /* 0x0000000000180947 */ /* 0x000fea0003800000 */
[----:B------:R-:W-:Y:S02]  /*d4a0*/  ISETP.NE.AND P0, PT, R57, 0x1, PT ;  /* 0x000000013900780c */ /* 0x000fe40003f05270 */
[----:B------:R-:W-:-:S11]  /*d4b0*/  LOP3.LUT R7, RZ, R7, RZ, 0x33, !PT ;  /* 0x00000007ff077212 */ /* 0x000fd600078e33ff */
[----:B------:R-:W-:-:S05]  /*d4c0*/  @P0 IMAD.HI.U32 R14, R7, R58, RZ ;  /* 0x0000003a070e0227 */ /* 0x000fca00078e00ff */
[----:B------:R-:W-:-:S04]  /*d4d0*/  @P0 SHF.R.U32.HI R7, RZ, R59, R14 ;  /* 0x0000003bff070219 */ /* 0x000fc8000001160e */
[----:B------:R-:W-:Y:S01]  /*d4e0*/  LOP3.LUT R7, RZ, R7, RZ, 0x33, !PT ;  /* 0x00000007ff077212 */ /* 0x000fe200078e33ff */
[----:B------:R-:W-:Y:S06]  /*d4f0*/  BRA `(.L_x_5177) ;  /* 0x00000000000c7947 */ /* 0x000fec0003800000 */
.L_x_5176:
[----:B------:R-:W-:-:S13]  /*d500*/  ISETP.NE.AND P0, PT, R57, 0x1, PT ;  /* 0x000000013900780c */ /* 0x000fda0003f05270 */
[----:B------:R-:W-:-:S05]  /*d510*/  @P0 IMAD.HI.U32 R14, R7, R58, RZ ;  /* 0x0000003a070e0227 */ /* 0x000fca00078e00ff */
[----:B------:R-:W-:-:S07]  /*d520*/  @P0 SHF.R.U32.HI R7, RZ, R59, R14 ;  /* 0x0000003bff070219 */ /* 0x000fce000001160e */
.L_x_5177:
[----:B------:R-:W-:Y:S05]  /*d530*/  BSYNC B1 ;  /* 0x0000000000017941 */ /* 0x000fea0003800000 */
.L_x_5175:
[----:B------:R-:W-:-:S04]  /*d540*/  IMAD R14, R7, R57, -UR4 ;  /* 0x80000004070e7e24 */ /* 0x000fc8000f8e0239 */
[----:B------:R-:W-:-:S05]  /*d550*/  IMAD R14, R31, -0x2, R14 ;  /* 0xfffffffe1f0e7824 */ /* 0x000fca00078e020e */
[----:B------:R-:W-:Y:S02]  /*d560*/  VIMNMX R3, R3, R14, !PT ;  /* 0x0000000e03037248 */ /* 0x000fe40007fe0100 */
[----:B------:R-:W-:-:S07]  /*d570*/  VIADDMNMX R4, R14, R57, R4, PT ;  /* 0x000000390e047246 */ /* 0x000fce0003800104 */
.L_x_5174:
[----:B------:R-:W-:Y:S05]  /*d580*/  BSYNC B0 ;  /* 0x0000000000007941 */ /* 0x000fea0003800000 */
.L_x_5173:
[C---:B------:R-:W-:Y:S01]  /*d590*/  ISETP.GE.AND P1, PT, R56.reuse, 0x9, PT ;  /* 0x000000093800780c */ /* 0x040fe20003f26270 */
[----:B------:R-:W0:Y:S01]  /*d5a0*/  SHFL.IDX PT, R7, R20, 0x1, 0x1c1f ;  /* 0x003c1f0014077f89 */ /* 0x000e2200000e0000 */
[----:B------:R-:W-:Y:S01]  /*d5b0*/  ISETP.GE.AND P0, PT, R56, 0x2, PT ;  /* 0x000000023800780c */ /* 0x000fe20003f06270 */
[----:B------:R-:W-:Y:S01]  /*d5c0*/  BSSY B0, `(.L_x_5178) ;  /* 0x000005f000007945 */ /* 0x000fe20003800000 */
[C---:B------:R-:W-:Y:S02]  /*d5d0*/  ISETP.GT.AND P2, PT, R3.reuse, 0x8, !P1 ;  /* 0x000000080300780c */ /* 0x040fe40004f44270 */
[----:B------:R-:W-:Y:S02]  /*d5e0*/  ISETP.GT.AND P3, PT, R3, 0x1, !P0 ;  /* 0x000000010300780c */ /* 0x000fe40004764270 */
[----:B------:R-:W-:Y:S02]  /*d5f0*/  ISETP.LT.OR P2, PT, R4, 0x9, P2 ;  /* 0x000000090400780c */ /* 0x000fe40001741670 */
[----:B------:R-:W-:-:S02]  /*d600*/  ISETP.GE.AND P4, PT, R56, 0x11, PT ;  /* 0x000000113800780c */ /* 0x000fc40003f86270 */
[----:B------:R-:W-:Y:S02]  /*d610*/  ISETP.LT.OR P3, PT, R4, 0x2, P3 ;  /* 0x000000020400780c */ /* 0x000fe40001f61670 */
[----:B------:R-:W-:Y:S02]  /*d620*/  FSEL R162, R28, -INF , !P2 ;  /* 0xff8000001ca27808 */ /* 0x000fe40005000000 */
[----:B------:R-:W-:Y:S02]  /*d630*/  ISETP.GT.AND P2, PT, R3, 0x10, !P4 ;  /* 0x000000100300780c */ /* 0x000fe40006744270 */
[----:B------:R-:W-:Y:S02]  /*d640*/  ISETP.GE.AND P5, PT, R56, 0xa, PT ;  /* 0x0000000a3800780c */ /* 0x000fe40003fa6270 */
[----:B------:R-:W-:Y:S02]  /*d650*/  FSEL R60, R25, -INF , !P3 ;  /* 0xff800000193c7808 */ /* 0x000fe40005800000 */
[----:B------:R-:W-:-:S02]  /*d660*/  P2R R25, PR, RZ, 0x10 ;  /* 0x00000010ff197803 */ /* 0x000fc40000000000 */
[----:B------:R-:W-:Y:S02]  /*d670*/  ISETP.LT.OR P2, PT, R4, 0x11, P2 ;  /* 0x000000110400780c */ /* 0x000fe40001741670 */
[C---:B------:R-:W-:Y:S02]  /*d680*/  ISETP.GT.AND P3, PT, R3.reuse, 0x9, !P5 ;  /* 0x000000090300780c */ /* 0x040fe40006f64270 */
[----:B------:R-:W-:Y:S02]  /*d690*/  ISETP.GE.AND P4, PT, R56, 0x12, PT ;  /* 0x000000123800780c */ /* 0x000fe40003f86270 */
[----:B------:R-:W-:Y:S02]  /*d6a0*/  FSEL R64, R64, -INF , !P2 ;  /* 0xff80000040407808 */ /* 0x000fe40005000000 */
[----:B------:R-:W-:Y:S02]  /*d6b0*/  ISETP.LT.OR P3, PT, R4, 0xa, P3 ;  /* 0x0000000a0400780c */ /* 0x000fe40001f61670 */
[----:B------:R-:W-:-:S02]  /*d6c0*/  ISETP.GT.AND P2, PT, R3, 0x11, !P4 ;  /* 0x000000110300780c */ /* 0x000fc40006744270 */
[----:B-1----:R-:W-:Y:S02]  /*d6d0*/  FSEL R66, R61, -INF , !P3 ;  /* 0xff8000003d427808 */ /* 0x002fe40005800000 */
        /* <DEDUP_REMOVED lines=26> */
[----:B------:R-:W-:Y:S02]  /*d880*/  P2R R28, PR, RZ, 0x10 ;  /* 0x00000010ff1c7803 */ /* 0x000fe40000000000 */
[----:B------:R-:W-:Y:S02]  /*d890*/  FSEL R44, R44, -INF , !P2 ;  /* 0xff8000002c2c7808 */ /* 0x000fe40005000000 */
[----:B------:R-:W-:-:S02]  /*d8a0*/  ISETP.GE.AND P2, PT, R56, 0x2a, PT ;  /* 0x0000002a3800780c */ /* 0x000fc40003f46270 */
[----:B------:R-:W-:Y:S02]  /*d8b0*/  P2R R15, PR, RZ, 0x20 ;  /* 0x00000020ff0f7803 */ /* 0x000fe40000000000 */
        /* <DEDUP_REMOVED lines=39> */
.L_x_5181:
[----:B------:R-:W-:-:S13]  /*db30*/  ISETP.NE.AND P6, PT, R57, 0x1, PT ;  /* 0x000000013900780c */ /* 0x000fda0003fc5270 */
[----:B------:R-:W-:-:S05]  /*db40*/  @P6 IMAD.HI.U32 R58, R12, R58, RZ ;  /* 0x0000003a0c3a6227 */ /* 0x000fca00078e00ff */
[----:B------:R-:W-:-:S07]  /*db50*/  @P6 SHF.R.U32.HI R12, RZ, R59, R58 ;  /* 0x0000003bff0c6219 */ /* 0x000fce000001163a */
.L_x_5182:
[----:B------:R-:W-:Y:S05]  /*db60*/  BSYNC B1 ;  /* 0x0000000000017941 */ /* 0x000fea0003800000 */
.L_x_5180:
[----:B------:R-:W-:-:S04]  /*db70*/  IMAD R12, R12, R57, -UR4 ;  /* 0x800000040c0c7e24 */ /* 0x000fc8000f8e0239 */
[----:B------:R-:W-:-:S05]  /*db80*/  IMAD R12, R31, -0x2, R12 ;  /* 0xfffffffe1f0c7824 */ /* 0x000fca00078e020c */
[----:B------:R-:W-:Y:S02]  /*db90*/  VIADDMNMX R4, R12, R57, R4, PT ;  /* 0x000000390c047246 */ /* 0x000fe40003800104 */
[----:B------:R-:W-:-:S07]  /*dba0*/  VIMNMX R3, R3, R12, !PT ;  /* 0x0000000c03037248 */ /* 0x000fce0007fe0100 */
.L_x_5179:
[----:B------:R-:W-:Y:S05]  /*dbb0*/  BSYNC B0 ;  /* 0x0000000000007941 */ /* 0x000fea0003800000 */
.L_x_5178:
[C---:B------:R-:W-:Y:S01]  /*dbc0*/  ISETP.GT.AND P0, PT, R3.reuse, 0x1, !P0 ;  /* 0x000000010300780c */ /* 0x040fe20004704270 */
[----:B------:R-:W-:Y:S01]  /*dbd0*/  BAR.SYNC.DEFER_BLOCKING 0xf, 0x100 ;  /* 0x03c4000000007b1d */ /* 0x000fe20000010000 */
[----:B------:R-:W-:Y:S02]  /*dbe0*/  ISETP.GT.AND P1, PT, R3, 0x8, !P1 ;  /* 0x000000080300780c */ /* 0x000fe40004f24270 */
[C---:B------:R-:W-:Y:S02]  /*dbf0*/  ISETP.LT.OR P0, PT, R4.reuse, 0x2, P0 ;  /* 0x000000020400780c */ /* 0x040fe40000701670 */
[----:B------:R-:W-:Y:S02]  /*dc00*/  ISETP.LT.OR P1, PT, R4, 0x9, P1 ;  /* 0x000000090400780c */ /* 0x000fe40000f21670 */
[----:B------:R-:W-:Y:S01]  /*dc10*/  FSEL R27, R27, -INF , !P0 ;  /* 0xff8000001b1b7808 */ /* 0x000fe20004000000 */
[----:B------:R-:W2:Y:S01]  /*dc20*/  LDL R81, [R1+0x1c8] ;  /* 0x0001c80001517983 */ /* 0x000ea20000100800 */
[----:B------:R-:W-:-:S02]  /*dc30*/  ISETP.NE.AND P0, PT, R15, RZ, PT ;  /* 0x000000ff0f00720c */ /* 0x000fc40003f05270 */
[----:B------:R-:W-:Y:S01]  /*dc40*/  FSEL R21, R62, -INF , !P1 ;  /* 0xff8000003e157808 */ /* 0x000fe20004800000 */
[----:B------:R-:W3:Y:S01]  /*dc50*/  LDL R58, [R1+0x21c] ;  /* 0x00021c00013a7983 */ /* 0x000ee20000100800 */
[----:B------:R-:W-:Y:S02]  /*dc60*/  ISETP.GT.AND P0, PT, R3, 0x9, !P0 ;  /* 0x000000090300780c */ /* 0x000fe40004704270 */
[----:B------:R-:W-:Y:S01]  /*dc70*/  ISETP.NE.AND P1, PT, R32, RZ, PT ;  /* 0x000000ff2000720c */ /* 0x000fe20003f25270 */
[----:B------:R-:W4:Y:S01]  /*dc80*/  LDL R62, [R1+0x224] ;  /* 0x00022400013e7983 */ /* 0x000f220000100800 */
[----:B------:R-:W-:Y:S02]  /*dc90*/  ISETP.LT.OR P0, PT, R4, 0xa, P0 ;  /* 0x0000000a0400780c */ /* 0x000fe40000701670 */
[----:B------:R-:W-:Y:S01]  /*dca0*/  ISETP.NE.AND P6, PT, R14, RZ, PT ;  /* 0x000000ff0e00720c */ /* 0x000fe20003fc5270 */
[----:B------:R-:W2:Y:S01]  /*dcb0*/  LDL R78, [R1+0x244] ;  /* 0x00024400014e7983 */ /* 0x000ea20000100800 */
[----:B------:R-:W-:-:S02]  /*dcc0*/  FSEL R24, R63, -INF , !P0 ;  /* 0xff8000003f187808 */ /* 0x000fc40004000000 */
[----:B------:R-:W-:Y:S01]  /*dcd0*/  ISETP.NE.AND P0, PT, R25, RZ, PT ;  /* 0x000000ff1900720c */ /* 0x000fe20003f05270 */
[----:B------:R-:W2:Y:S01]  /*dce0*/  LDL R80, [R1+0x248] ;  /* 0x0002480001507983 */ /* 0x000ea20000100800 */
[C---:B------:R-:W-:Y:S02]  /*dcf0*/  ISETP.GT.AND P2, PT, R3.reuse, 0x29, !P2 ;  /* 0x000000290300780c */ /* 0x040fe40005744270 */
[C---:B------:R-:W-:Y:S01]  /*dd00*/  ISETP.GT.AND P0, PT, R3.reuse, 0x10, !P0 ;  /* 0x000000100300780c */ /* 0x040fe20004704270 */
[----:B------:R-:W2:Y:S01]  /*dd10*/  LDL R82, [R1+0x24c] ;  /* 0x00024c0001527983 */ /* 0x000ea20000100800 */
[----:B------:R-:W-:Y:S02]  /*dd20*/  ISETP.GT.AND P3, PT, R3, 0x30, !P3 ;  /* 0x000000300300780c */ /* 0x000fe40005f64270 */
[C---:B------:R-:W-:Y:S01]  /*dd30*/  ISETP.LT.OR P0, PT, R4.reuse, 0x11, P0 ;  /* 0x000000110400780c */ /* 0x040fe20000701670 */
[----:B------:R-:W2:Y:S01]  /*dd40*/  LDL R84, [R1+0x250] ;  /* 0x0002500001547983 */ /* 0x000ea20000100800 */
[----:B------:R-:W-:-:S02]  /*dd50*/  ISETP.LT.OR P2, PT, R4, 0x2a, P2 ;  /* 0x0000002a0400780c */ /* 0x000fc40001741670 */
[----:B------:R-:W-:Y:S01]  /*dd60*/  FSEL R25, R34, -INF , !P0 ;  /* 0xff80000022197808 */ /* 0x000fe20004000000 */
[----:B------:R-:W2:Y:S01]  /*dd70*/  LDL R86, [R1+0x254] ;  /* 0x0002540001567983 */ /* 0x000ea20000100800 */
[----:B------:R-:W-:Y:S02]  /*dd80*/  ISETP.NE.AND P0, PT, R28, RZ, PT ;  /* 0x000000ff1c00720c */ /* 0x000fe40003f05270 */
[C---:B------:R-:W-:Y:S01]  /*dd90*/  ISETP.GT.AND P4, PT, R3.reuse, 0x31, !P4 ;  /* 0x000000310300780c */ /* 0x040fe20006784270 */
[----:B------:R-:W2:Y:S01]  /*dda0*/  LDL R88, [R1+0x258] ;  /* 0x0002580001587983 */ /* 0x000ea20000100800 */
[----:B------:R-:W-:Y:S02]  /*ddb0*/  ISETP.GT.AND P0, PT, R3, 0x11, !P0 ;  /* 0x000000110300780c */ /* 0x000fe40004704270 */
[C---:B------:R-:W-:Y:S01]  /*ddc0*/  ISETP.LT.OR P3, PT, R4.reuse, 0x31, P3 ;  /* 0x000000310400780c */ /* 0x040fe20001f61670 */
[----:B------:R-:W2:Y:S01]  /*ddd0*/  LDL R90, [R1+0x25c] ;  /* 0x00025c00015a7983 */ /* 0x000ea20000100800 */
[----:B------:R-:W-:-:S02]  /*dde0*/  ISETP.LT.OR P0, PT, R4, 0x12, P0 ;  /* 0x000000120400780c */ /* 0x000fc40000701670 */
[----:B------:R-:W-:Y:S01]  /*ddf0*/  ISETP.GT.AND P5, PT, R3, 0x38, !P5 ;  /* 0x000000380300780c */ /* 0x000fe20006fa4270 */
[----:B------:R-:W2:Y:S01]  /*de00*/  LDL R92, [R1+0x260] ;  /* 0x00026000015c7983 */ /* 0x000ea20000100800 */
[----:B------:R-:W-:Y:S02]  /*de10*/  FSEL R26, R35, -INF , !P0 ;  /* 0xff800000231a7808 */ /* 0x000fe40004000000 */
[----:B------:R-:W-:Y:S01]  /*de20*/  ISETP.NE.AND P0, PT, R29, RZ, PT ;  /* 0x000000ff1d00720c */ /* 0x000fe20003f05270 */
[----:B------:R-:W2:Y:S01]  /*de30*/  LDL R94, [R1+0x264] ;  /* 0x00026400015e7983 */ /* 0x000ea20000100800 */
[----:B------:R-:W-:Y:S02]  /*de40*/  ISETP.LT.OR P4, PT, R4, 0x32, P4 ;  /* 0x000000320400780c */ /* 0x000fe40002781670 */
[----:B------:R-:W-:Y:S01]  /*de50*/  ISETP.GT.AND P0, PT, R3, 0x18, !P0 ;  /* 0x000000180300780c */ /* 0x000fe20004704270 */
[----:B------:R-:W2:Y:S01]  /*de60*/  LDL R96, [R1+0x268] ;  /* 0x0002680001607983 */ /* 0x000ea20000100800 */
[----:B------:R-:W-:-:S02]  /*de70*/  FSEL R34, R50, -INF , !P3 ;  /* 0xff80000032227808 */ /* 0x000fc40005800000 */
[C---:B------:R-:W-:Y:S01]  /*de80*/  ISETP.LT.OR P0, PT, R4.reuse, 0x19, P0 ;  /* 0x000000190400780c */ /* 0x040fe20000701670 */
[----:B------:R-:W3:Y:S01]  /*de90*/  LDL R50, [R1+0x20c] ;  /* 0x00020c0001327983 */ /* 0x000ee20000100800 */
[----:B------:R-:W-:Y:S02]  /*dea0*/  ISETP.LT.OR P5, PT, R4, 0x39, P5 ;  /* 0x000000390400780c */ /* 0x000fe40002fa1670 */
[----:B------:R-:W-:Y:S01]  /*deb0*/  FSEL R28, R38, -INF , !P0 ;  /* 0xff800000261c7808 */ /* 0x000fe20004000000 */
[----:B------:R-:W2:Y:S01]  /*dec0*/  LDL R98, [R1+0x26c] ;  /* 0x00026c0001627983 */ /* 0x000ea20000100800 */
[----:B------:R-:W-:Y:S02]  /*ded0*/  ISETP.GT.AND P0, PT, R3, 0x19, !P1 ;  /* 0x000000190300780c */ /* 0x000fe40004f04270 */
[----:B------:R-:W-:Y:S01]  /*dee0*/  ISETP.NE.AND P1, PT, R37, RZ, PT ;  /* 0x000000ff2500720c */ /* 0x000fe20003f25270 */
[----:B------:R-:W4:Y:S01]  /*def0*/  LDL R38, [R1+0x410] ;  /* 0x0004100001267983 */ /* 0x000f220000100800 */
        /* <DEDUP_REMOVED lines=10> */
[----:B------:R-:W-:Y:S01]  /*dfa0*/  ISETP.LT.OR P0, PT, R4, 0x21, P0 ;  /* 0x000000210400780c */ /* 0x000fe20000701670 */
[----:B------:R-:W3:Y:S01]  /*dfb0*/  LDL R46, [R1+0x204] ;  /* 0x00020400012e7983 */ /* 0x000ee20000100800 */
[----:B------:R-:W-:Y:S02]  /*dfc0*/  FSEL R33, R47, -INF , !P2 ;  /* 0xff8000002f217808 */ /* 0x000fe40005000000 */
[----:B------:R-:W-:Y:S01]  /*dfd0*/  FSEL R30, R42, -INF , !P0 ;  /* 0xff8000002a1e7808 */ /* 0x000fe20004000000 */
[----:B------:R-:W2:Y:S01]  /*dfe0*/  LDL R106, [R1+0x27c] ;  /* 0x00027c00016a7983 */ /* 0x000ea20000100800 */
[----:B------:R-:W-:Y:S02]  /*dff0*/  ISETP.GT.AND P0, PT, R3, RZ, !P6 ;  /* 0x000000ff0300720c */ /* 0x000fe40007704270 */
[----:B------:R-:W-:Y:S01]  /*e000*/  ISETP.NE.AND P6, PT, R41, RZ, PT ;  /* 0x000000ff2900720c */ /* 0x000fe20003fc5270 */
[----:B------:R-:W3:Y:S01]  /*e010*/  LDL R42, [R1+0x1fc] ;  /* 0x0001fc00012a7983 */ /* 0x000ee20000100800 */
[----:B------:R-:W-:-:S02]  /*e020*/  ISETP.LT.OR P0, PT, R4, 0x1, P0 ;  /* 0x000000010400780c */ /* 0x000fc40000701670 */
[----:B------:R-:W-:Y:S01]  /*e030*/  FSEL R35, R51, -INF , !P4 ;  /* 0xff80000033237808 */ /* 0x000fe20006000000 */
[----:B------:R-:W2:Y:S01]  /*e040*/  LDL R108, [R1+0x280] ;  /* 0x00028000016c7983 */ /* 0x000ea20000100800 */
[----:B------:R-:W-:Y:S02]  /*e050*/  FSEL R20, R0, -INF , !P0 ;  /* 0xff80000000147808 */ /* 0x000fe40004000000 */
[----:B------:R-:W-:Y:S01]  /*e060*/  FMNMX.FTZ R0, R160, R60, !PT ;  /* 0x0000003ca0007209 */ /* 0x000fe20007810000 */
[----:B------:R-:W2:Y:S01]  /*e070*/  LDL R110, [R1+0x284] ;  /* 0x00028400016e7983 */ /* 0x000ea20000100800 */
[----:B------:R-:W-:Y:S02]  /*e080*/  ISETP.NE.AND P0, PT, R36, RZ, PT ;  /* 0x000000ff2400720c */ /* 0x000fe40003f05270 */
[----:B------:R-:W-:Y:S01]  /*e090*/  FMNMX.FTZ R0, R162, R0, !PT ;  /* 0x00000000a2007209 */ /* 0x000fe20007810000 */
[----:B------:R-:W2:Y:S01]  /*e0a0*/  LDL R112, [R1+0x288] ;  /* 0x0002880001707983 */ /* 0x000ea20000100800 */
[----:B------:R-:W-:-:S02]  /*e0b0*/  ISETP.GT.AND P0, PT, R3, 0x21, !P0 ;  /* 0x000000210300780c */ /* 0x000fc40004704270 */
[----:B------:R-:W-:Y:S01]  /*e0c0*/  FMNMX.FTZ R0, R66, R0, !PT ;  /* 0x0000000042007209 */ /* 0x000fe20007810000 */
[----:B------:R-:W2:Y:S01]  /*e0d0*/  LDL R114, [R1+0x28c] ;  /* 0x00028c0001727983 */ /* 0x000ea20000100800 */
[----:B------:R-:W-:Y:S02]  /*e0e0*/  ISETP.LT.OR P0, PT, R4, 0x22, P0 ;  /* 0x000000220400780c */ /* 0x000fe40000701670 */
[----:B------:R-:W-:Y:S01]  /*e0f0*/  FMNMX.FTZ R0, R64, R0, !PT ;  /* 0x0000000040007209 */ /* 0x000fe20007810000 */
[----:B------:R-:W2:Y:S01]  /*e100*/  LDL R116, [R1+0x290] ;  /* 0x0002900001747983 */ /* 0x000ea20000100800 */
[----:B------:R-:W-:Y:S02]  /*e110*/  FSEL R31, R43, -INF , !P0 ;  /* 0xff8000002b1f7808 */ /* 0x000fe40004000000 */
        /* <DEDUP_REMOVED lines=11> */
[----:B------:R-:W-:-:S02]  /*e1d0*/  FSEL R37, R55, -INF , !P0 ;  /* 0xff80000037257808 */ /* 0x000fc40004000000 */
[----:B------:R-:W-:Y:S01]  /*e1e0*/  FMNMX.FTZ R0, R72, R0, !PT ;  /* 0x0000000048007209 */ /* 0x000fe20007810000 */
[----:B------:R-:W2:Y:S03]  /*e1f0*/  LDL R124, [R1+0x2a0] ;  /* 0x0002a000017c7983 */ /* 0x000ea60000100800 */
        /* <DEDUP_REMOVED lines=9> */
[----:B------:R-:W2:Y:S01]  /*e290*/  LDL R134, [R1+0x2b4] ;  /* 0x0002b40001867983 */ /* 0x000ea20000100800 */
[----:B------:R-:W-:-:S02]  /*e2a0*/  FMNMX.FTZ R0, R20, R27, !PT ;  /* 0x0000001b14007209 */ /* 0x000fc40007810000 */
[----:B------:R-:W-:Y:S01]  /*e2b0*/  FMNMX.FTZ R12, R56, R12, !PT ;  /* 0x0000000c380c7209 */ /* 0x000fe20007810000 */
[----:B------:R-:W2:Y:S01]  /*e2c0*/  LDL R136, [R1+0x2b8] ;  /* 0x0002b80001887983 */ /* 0x000ea20000100800 */
[----:B------:R-:W-:-:S03]  /*e2d0*/  FMNMX.FTZ R7, R21, R0, !PT ;  /* 0x0000000015077209 */ /* 0x000fc60007810000 */
[----:B------:R-:W0:Y:S01]  /*e2e0*/  SHFL.BFLY PT, R13, R12, 0x2, 0x1f ;  /* 0x0c401f000c0d7f89 */ /* 0x000e2200000e0000 */
[----:B------:R-:W-:-:S03]  /*e2f0*/  FMNMX.FTZ R0, R24, R7, !PT ;  /* 0x0000000718007209 */ /* 0x000fc60007810000 */
[----:B------:R-:W2:Y:S01]  /*e300*/  LDL R138, [R1+0x2bc] ;  /* 0x0002bc00018a7983 */ /* 0x000ea20000100800 */
        /* <DEDUP_REMOVED lines=8> */
[----:B------:R-:W-:Y:S02]  /*e390*/  FMNMX.FTZ R0, R30, R7, !PT ;  /* 0x000000071e007209 */ /* 0x000fe40007810000 */
[----:B0-----:R-:W-:Y:S01]  /*e3a0*/  FMNMX.FTZ R14, R12, R13, !PT ;  /* 0x0000000d0c0e7209 */ /* 0x001fe20007810000 */
        /* <DEDUP_REMOVED lines=15> */
[----:B------:R-:W2:Y:S04]  /*e4a0*/  LDL R47, [R1+0x2fc] ;  /* 0x0002fc00012f7983 */ /* 0x000ea80000100800 */
[----:B------:R-:W-:Y:S04]  /*e4b0*/  STL.64 [R1+0x3f0], R12 ;  /* 0x0003f00c01007387 */ /* 0x000fe80000100a00 */
[----:B------:R0:W-:Y:S04]  /*e4c0*/  STL [R1+0x3f0], R0 ;  /* 0x0003f00001007387 */ /* 0x0001e80000100800 */
[----:B------:R-:W4:Y:S04]  /*e4d0*/  LDL R7, [R1+0x3f0] ;  /* 0x0003f00001077983 */ /* 0x000f280000100800 */
[----:B------:R-:W3:Y:S04]  /*e4e0*/  LDL R4, [R1+0x3f4] ;  /* 0x0003f40001047983 */ /* 0x000ee80000100800 */
[----:B------:R-:W2:Y:S04]  /*e4f0*/  LDL.64 R14, [R1+0x118] ;  /* 0x00011800010e7983 */ /* 0x000ea80000100a00 */
        /* <DEDUP_REMOVED lines=48> */
[----:B----4-:R-:W-:Y:S01]  /*e800*/  FMUL.FTZ R3, R38, R7 ;  /* 0x0000000726037220 */ /* 0x010fe20000410000 */
[----:B------:R-:W-:-:S02]  /*e810*/  FSETP.NEU.FTZ.AND P0, PT, R7, -INF , PT ;  /* 0xff8000000700780b */ /* 0x000fc40003f1d000 */
[----:B---3--:R-:W1:Y:S02]  /*e820*/  SHFL.BFLY PT, R7, R4, 0x2, 0x1f ;  /* 0x0c401f0004077f89 */ /* 0x008e6400000e0000 */
[----:B------:R-:W-:-:S05]  /*e830*/  FSEL R3, R3, RZ, P0 ;  /* 0x000000ff03037208 */ /* 0x000fca0000000000 */
[----:B0-----:R-:W-:Y:S01]  /*e840*/  FFMA.FTZ R0, R66, R38, -R3 ;  /* 0x0000002642007223 */ /* 0x001fe20000010803 */
[----:B-1----:R-:W-:-:S03]  /*e850*/  FMNMX.FTZ R7, R7, R4, !PT ;  /* 0x0000000407077209 */ /* 0x002fc60007810000 */
        /* <DEDUP_REMOVED lines=9> */
[----:B0-----:R-:W0:Y:S01]  /*e8f0*/  SHFL.BFLY PT, R0, R7, 0x1, 0x1f ;  /* 0x0c201f0007007f89 */ /* 0x001e2200000e0000 */
        /* <DEDUP_REMOVED lines=8> */
[----:B------:R-:W3:Y:S04]  /*e980*/  LDL R40, [R1+0x1f8] ;  /* 0x0001f80001287983 */ /* 0x000ee80000100800 */
[----:B------:R-:W4:Y:S03]  /*e990*/  LDL R44, [R1+0x200] ;  /* 0x00020000012c7983 */ /* 0x000f260000100800 */
[----:B------:R-:W1:Y:S01]  /*e9a0*/  MUFU.EX2 R83, R83 ;  /* 0x0000005300537308 */ /* 0x000e620000000800 */
[----:B------:R-:W4:Y:S04]  /*e9b0*/  LDL R48, [R1+0x208] ;  /* 0x0002080001307983 */ /* 0x000f280000100800 */
[----:B------:R-:W4:Y:S01]  /*e9c0*/  LDL R52, [R1+0x210] ;  /* 0x0002100001347983 */ /* 0x000f220000100800 */
[----:B0-----:R-:W-:-:S02]  /*e9d0*/  FMNMX.FTZ R0, R7, R0, !PT ;  /* 0x0000000007007209 */ /* 0x001fc40007810000 */
[----:B------:R-:W-:Y:S01]  /*e9e0*/  MUFU.EX2 R162, R162 ;  /* 0x000000a200a27308 */ /* 0x000fe20000000800 */
[----:B------:R-:W4:Y:S01]  /*e9f0*/  LDL R56, [R1+0x218] ;  /* 0x0002180001387983 */ /* 0x000f220000100800 */
[C---:B------:R-:W-:Y:S01]  /*ea00*/  FSETP.NEU.FTZ.AND P0, PT, R0.reuse, -INF , PT ;  /* 0xff8000000000780b */ /* 0x040fe20003f1d000 */
[-C--:B------:R-:W-:Y:S02]  /*ea10*/  FMUL.FTZ R4, R0, R38.reuse ;  /* 0x0000002600047220 */ /* 0x080fe40000410000 */
[----:B------:R-:W4:Y:S03]  /*ea20*/  LDL R60, [R1+0x220] ;  /* 0x00022000013c7983 */ /* 0x000f260000100800 */
[----:B------:R-:W-:Y:S01]  /*ea30*/  FSEL R3, R4, RZ, P0 ;  /* 0x000000ff04037208 */ /* 0x000fe20000000000 */
[----:B------:R-:W-:Y:S01]  /*ea40*/  MUFU.EX2 R164, R164 ;  /* 0x000000a400a47308 */ /* 0x000fe20000000800 */
[----:B------:R-:W4:Y:S03]  /*ea50*/  LDL R64, [R1+0x228] ;  /* 0x0002280001407983 */ /* 0x000f260000100800 */
[-CC-:B------:R-:W-:Y:S01]  /*ea60*/  FFMA.FTZ R161, R20, R38.reuse, -R3.reuse ;  /* 0x0000002614a17223 */ /* 0x180fe20000010803 */
[-CC-:B------:R-:W-:Y:S01]  /*ea70*/  FFMA.FTZ R99, R27, R38.reuse, -R3.reuse ;  /* 0x000000261b637223 */ /* 0x180fe20000010803 */
[-CC-:B------:R-:W-:Y:S01]  /*ea80*/  FFMA.FTZ R163, R21, R38.reuse, -R3.reuse ;  /* 0x0000002615a37223 */ /* 0x180fe20000010803 */
[-CC-:B------:R-:W-:Y:S01]  /*ea90*/  FFMA.FTZ R97, R24, R38.reuse, -R3.reuse ;  /* 0x0000002618617223 */ /* 0x180fe20000010803 */
[----:B------:R-:W-:Y:S01]  /*eaa0*/  MUFU.EX2 R111, R111 ;  /* 0x0000006f006f7308 */ /* 0x000fe20000000800 */
[-CC-:B------:R-:W-:Y:S01]  /*eab0*/  FFMA.FTZ R165, R25, R38.reuse, -R3.reuse ;  /* 0x0000002619a57223 */ /* 0x180fe20000010803 */
[----:B------:R-:W4:Y:S04]  /*eac0*/  LDL R66, [R1+0x22c] ;  /* 0x00022c0001427983 */ /* 0x000f280000100800 */
[----:B------:R-:W4:Y:S02]  /*ead0*/  LDL R68, [R1+0x230] ;  /* 0x0002300001447983 */ /* 0x000f240000100800 */
[----:B------:R-:W-:Y:S02]  /*eae0*/  MUFU.EX2 R161, R161 ;  /* 0x000000a100a17308 */ /* 0x000fe40000000800 */
[----:B------:R-:W4:Y:S04]  /*eaf0*/  LDL R70, [R1+0x234] ;  /* 0x0002340001467983 */ /* 0x000f280000100800 */
[----:B------:R-:W4:Y:S02]  /*eb00*/  LDL R72, [R1+0x238] ;  /* 0x0002380001487983 */ /* 0x000f240000100800 */
[----:B------:R-:W0:Y:S01]  /*eb10*/  MUFU.EX2 R99, R99 ;  /* 0x0000006300637308 */ /* 0x000e220000000800 */
[-CC-:B------:R-:W-:Y:S01]  /*eb20*/  FFMA.FTZ R95, R26, R38.reuse, -R3.reuse ;  /* 0x000000261a5f7223 */ /* 0x180fe20000010803 */
[----:B------:R-:W4:Y:S04]  /*eb30*/  LDL R74, [R1+0x23c] ;  /* 0x00023c00014a7983 */ /* 0x000f280000100800 */
[----:B------:R-:W4:Y:S02]  /*eb40*/  LDL R76, [R1+0x240] ;  /* 0x00024000014c7983 */ /* 0x000f240000100800 */
[----:B------:R-:W0:Y:S01]  /*eb50*/  MUFU.EX2 R163, R163 ;  /* 0x000000a300a37308 */ /* 0x000e220000000800 */
[-C--:B------:R-:W-:Y:S01]  /*eb60*/  FFMA.FTZ R167, R28, R38.reuse, -R3 ;  /* 0x000000261ca77223 */ /* 0x080fe20000010803 */
[----:B-1----:R-:W-:Y:S01]  /*eb70*/  FADD.FTZ R7, R160, R83 ;  /* 0x00000053a0077221 */ /* 0x002fe20000010000 */
[-CC-:B------:R-:W-:Y:S01]  /*eb80*/  FFMA.FTZ R93, R29, R38.reuse, -R3.reuse ;  /* 0x000000261d5d7223 */ /* 0x180fe20000010803 */
[----:B------:R-:W-:-:S04]  /*eb90*/  FFMA.FTZ R169, R30, R38, -R3 ;  /* 0x000000261ea97223 */ /* 0x000fc80000010803 */
[----:B------:R-:W-:Y:S08]  /*eba0*/  MUFU.EX2 R166, R166 ;  /* 0x000000a600a67308 */ /* 0x000ff00000000800 */
[----:B------:R-:W1:Y:S01]  /*ebb0*/  MUFU.EX2 R97, R97 ;  /* 0x0000006100617308 */ /* 0x000e620000000800 */
[----:B0-----:R-:W-:-:S07]  /*ebc0*/  FADD.FTZ R4, R161, R99 ;  /* 0x00000063a1047221 */ /* 0x001fce0000010000 */
[----:B------:R-:W0:Y:S01]  /*ebd0*/  MUFU.EX2 R165, R165 ;  /* 0x000000a500a57308 */ /* 0x000e220000000800 */
[----:B------:R-:W-:Y:S01]  /*ebe0*/  FADD.FTZ R12, R162, R7 ;  /* 0x00000007a20c7221 */ /* 0x000fe20000010000 */
[----:B------:R-:W-:Y:S01]  /*ebf0*/  FADD.FTZ R4, R163, R4 ;  /* 0x00000004a3047221 */ /* 0x000fe20000010000 */
[----:B------:R-:W-:-:S05]  /*ec00*/  FFMA.FTZ R91, R31, R38, -R3 ;  /* 0x000000261f5b7223 */ /* 0x000fca0000010803 */
[----:B------:R-:W-:Y:S08]  /*ec10*/  MUFU.EX2 R107, R107 ;  /* 0x0000006b006b7308 */ /* 0x000ff00000000800 */
[----:B------:R-:W0:Y:S01]  /*ec20*/  MUFU.EX2 R95, R95 ;  /* 0x0000005f005f7308 */ /* 0x000e220000000800 */
[----:B------:R-:W-:Y:S01]  /*ec30*/  FADD.FTZ R7, R113, R12 ;  /* 0x0000000c71077221 */ /* 0x000fe20000010000 */
[----:B-1----:R-:W-:Y:S01]  /*ec40*/  FADD.FTZ R4, R97, R4 ;  /* 0x0000000461047221 */ /* 0x002fe20000010000 */
[----:B------:R-:W-:-:S05]  /*ec50*/  FFMA.FTZ R171, R32, R38, -R3 ;  /* 0x0000002620ab7223 */ /* 0x000fca0000010803 */
[----:B------:R-:W-:Y:S01]  /*ec60*/  MUFU.EX2 R168, R168 ;  /* 0x000000a800a87308 */ /* 0x000fe20000000800 */
[-CC-:B------:R-:W-:Y:S01]  /*ec70*/  FFMA.FTZ R89, R33, R38.reuse, -R3.reuse ;  /* 0x0000002621597223 */ /* 0x180fe20000010803 */
[----:B------:R-:W-:-:S06]  /*ec80*/  FFMA.FTZ R173, R34, R38, -R3 ;  /* 0x0000002622ad7223 */ /* 0x000fcc0000010803 */
[----:B------:R-:W-:Y:S01]  /*ec90*/  MUFU.EX2 R109, R109 ;  /* 0x0000006d006d7308 */ /* 0x000fe20000000800 */
[----:B------:R-:W-:-:S07]  /*eca0*/  FFMA.FTZ R87, R35, R38, -R3 ;  /* 0x0000002623577223 */ /* 0x000fce0000010803 */
[----:B------:R-:W-:Y:S01]  /*ecb0*/  MUFU.EX2 R170, R170 ;  /* 0x000000aa00aa7308 */ /* 0x000fe20000000800 */
[----:B------:R-:W-:-:S07]  /*ecc0*/  FFMA.FTZ R175, R36, R38, -R3 ;  /* 0x0000002624af7223 */ /* 0x000fce0000010803 */
[----:B------:R-:W-:Y:S01]  /*ecd0*/  MUFU.EX2 R105, R105 ;  /* 0x0000006900697308 */ /* 0x000fe20000000800 */
[----:B------:R-:W-:-:S07]  /*ece0*/  FFMA.FTZ R85, R37, R38, -R3 ;  /* 0x0000002625557223 */ /* 0x000fce0000010803 */
[----:B------:R-:W-:Y:S08]  /*ecf0*/  MUFU.EX2 R172, R172 ;  /* 0x000000ac00ac7308 */ /* 0x000ff00000000800 */
[----:B------:R-:W-:Y:S08]  /*ed00*/  MUFU.EX2 R101, R101 ;  /* 0x0000006500657308 */ /* 0x000ff00000000800 */
[----:B------:R-:W-:Y:S08]  /*ed10*/  MUFU.EX2 R174, R174 ;  /* 0x000000ae00ae7308 */ /* 0x000ff00000000800 */
[----:B------:R-:W-:Y:S01]  /*ed20*/  MUFU.EX2 R103, R103 ;  /* 0x0000006700677308 */ /* 0x000fe20000000800 */
[----:B------:R1:W-:Y:S04]  /*ed30*/  STL [R1+0x3f4], R0 ;  /* 0x0003f40001007387 */ /* 0x0003e80000100800 */
[----:B------:R-:W4:Y:S03]  /*ed40*/  LDL R28, [R1+0x1e0] ;  /* 0x0001e000011c7983 */ /* 0x000f260000100800 */
[----:B------:R-:W2:Y:S01]  /*ed50*/  MUFU.EX2 R167, R167 ;  /* 0x000000a700a77308 */ /* 0x000ea20000000800 */
[----:B------:R-:W-:Y:S01]  /*ed60*/  FADD.FTZ R12, R164, R7 ;  /* 0x00000007a40c7221 */ /* 0x000fe20000010000 */
[----:B0-----:R-:W-:Y:S01]  /*ed70*/  FADD.FTZ R4, R165, R4 ;  /* 0x00000004a5047221 */ /* 0x001fe20000010000 */
[----:B------:R-:W4:Y:S04]  /*ed80*/  LDL R30, [R1+0x1e4] ;  /* 0x0001e400011e7983 */ /* 0x000f280000100800 */
[----:B------:R-:W4:Y:S01]  /*ed90*/  LDL R29, [R1+0x2d8] ;  /* 0x0002d800011d7983 */ /* 0x000f220000100800 */
[----:B------:R-:W0:Y:S01]  /*eda0*/  MUFU.EX2 R93, R93 ;  /* 0x0000005d005d7308 */ /* 0x000e220000000800 */
[----:B------:R-:W-:Y:S01]  /*edb0*/  FADD.FTZ R7, R111, R12 ;  /* 0x0000000c6f077221 */ /* 0x000fe20000010000 */
[----:B------:R-:W-:Y:S01]  /*edc0*/  FADD.FTZ R4, R95, R4 ;  /* 0x000000045f047221 */ /* 0x000fe20000010000 */
[----:B------:R-:W4:Y:S04]  /*edd0*/  LDL R32, [R1+0x1e8] ;  /* 0x0001e80001207983 */ /* 0x000f280000100800 */
[----:B------:R-:W4:Y:S01]  /*ede0*/  LDL R31, [R1+0x2dc] ;  /* 0x0002dc00011f7983 */ /* 0x000f220000100800 */
[----:B------:R-:W1:Y:S01]  /*edf0*/  MUFU.EX2 R169, R169 ;  /* 0x000000a900a97308 */ /* 0x000e620000000800 */
[----:B------:R-:W-:Y:S01]  /*ee00*/  FADD.FTZ R12, R166, R7 ;  /* 0x00000007a60c7221 */ /* 0x000fe20000010000 */
[----:B--2---:R-:W-:Y:S01]  /*ee10*/  FADD.FTZ R4, R167, R4 ;  /* 0x00000004a7047221 */ /* 0x004fe20000010000 */
[----:B------:R-:W2:Y:S05]  /*ee20*/  LDL R34, [R1+0x1ec] ;  /* 0x0001ec0001227983 */ /* 0x000eaa0000100800 */
[----:B------:R-:W1:Y:S01]  /*ee30*/  MUFU.EX2 R91, R91 ;  /* 0x0000005b005b7308 */ /* 0x000e620000000800 */
[----:B------:R-:W-:Y:S01]  /*ee40*/  FADD.FTZ R7, R107, R12 ;  /* 0x0000000c6b077221 */ /* 0x000fe20000010000 */
[----:B0-----:R-:W-:Y:S01]  /*ee50*/  FADD.FTZ R4, R93, R4 ;  /* 0x000000045d047221 */ /* 0x001fe20000010000 */
[----:B------:R-:W2:Y:S04]  /*ee60*/  LDL R36, [R1+0x1f0] ;  /* 0x0001f00001247983 */ /* 0x000ea80000100800 */
[----:B------:R-:W2:Y:S01]  /*ee70*/  LDL R33, [R1+0x2e0] ;  /* 0x0002e00001217983 */ /* 0x000ea20000100800 */
[----:B------:R-:W0:Y:S01]  /*ee80*/  MUFU.EX2 R171, R171 ;  /* 0x000000ab00ab7308 */ /* 0x000e220000000800 */
[----:B------:R-:W-:Y:S01]  /*ee90*/  FADD.FTZ R12, R168, R7 ;  /* 0x00000007a80c7221 */ /* 0x000fe20000010000 */
[----:B-1----:R-:W-:Y:S01]  /*eea0*/  FADD.FTZ R4, R169, R4 ;  /* 0x00000004a9047221 */ /* 0x002fe20000010000 */
[----:B------:R-:W2:Y:S05]  /*eeb0*/  LDL R38, [R1+0x1f4] ;  /* 0x0001f40001267983 */ /* 0x000eaa0000100800 */
[----:B------:R-:W1:Y:S01]  /*eec0*/  MUFU.EX2 R89, R89 ;  /* 0x0000005900597308 */ /* 0x000e620000000800 */
[----:B------:R-:W-:Y:S01]  /*eed0*/  FADD.FTZ R7, R109, R12 ;  /* 0x0000000c6d077221 */ /* 0x000fe20000010000 */
[----:B------:R-:W-:Y:S01]  /*eee0*/  FADD.FTZ R4, R91, R4 ;  /* 0x000000045b047221 */ /* 0x000fe20000010000 */
[----:B------:R-:W2:Y:S05]  /*eef0*/  LDL R35, [R1+0x2e4] ;  /* 0x0002e40001237983 */ /* 0x000eaa0000100800 */
[----:B------:R-:W1:Y:S01]  /*ef00*/  MUFU.EX2 R173, R173 ;  /* 0x000000ad00ad7308 */ /* 0x000e620000000800 */
[----:B------:R-:W-:Y:S01]  /*ef10*/  FADD.FTZ R12, R170, R7 ;  /* 0x00000007aa0c7221 */ /* 0x000fe20000010000 */
[----:B0-----:R-:W-:Y:S01]  /*ef20*/  FADD.FTZ R4, R171, R4 ;  /* 0x00000004ab047221 */ /* 0x001fe20000010000 */
[----:B------:R-:W2:Y:S05]  /*ef30*/  LDL R37, [R1+0x2e8] ;  /* 0x0002e80001257983 */ /* 0x000eaa0000100800 */
        /* <DEDUP_REMOVED lines=11> */
[----:B------:R-:W2:Y:S02]  /*eff0*/  LDL.64 R12, [R1+0x88] ;  /* 0x00008800010c7983 */ /* 0x000ea40000100a00 */
[----:B------:R-:W-:-:S02]  /*f000*/  FADD.FTZ R20, R174, R3 ;  /* 0x00000003ae147221 */ /* 0x000fc40000010000 */
[----:B------:R-:W2:Y:S01]  /*f010*/  LDL R3, [R1+0x348] ;  /* 0x0003480001037983 */ /* 0x000ea20000100800 */
[----:B-1----:R-:W-:Y:S01]  /*f020*/  FADD.FTZ R4, R175, R4 ;  /* 0x00000004af047221 */ /* 0x002fe20000010000 */
[----:B------:R-:W-:-:S03]  /*f030*/  FADD.FTZ R20, R103, R20 ;  /* 0x0000001467147221 */ /* 0x000fc60000010000 */
[----:B------:R-:W-:Y:S02]  /*f040*/  FADD.FTZ R21, R85, R4 ;  /* 0x0000000455157221 */ /* 0x000fe40000010000 */
[----:B------:R-:W2:Y:S04]  /*f050*/  LDL R4, [R1+0x34c] ;  /* 0x00034c0001047983 */ /* 0x000ea80000100800 */
[----:B------:R0:W-:Y:S04]  /*f060*/  STL.64 [R1+0x400], R20 ;  /* 0x0004001401007387 */ /* 0x0001e80000100a00 */
[----:B------:R-:W2:Y:S04]  /*f070*/  LD.E.64 R26, desc[UR36][R14.64+0x8] ;  /* 0x000008240e1a7980 */ /* 0x000ea8000c101b00 */
[----:B------:R-:W2:Y:S04]  /*f080*/  LD.E.64 R24, desc[UR36][R14.64] ;  /* 0x000000240e187980 */ /* 0x000ea8000c101b00 */
[----:B0-----:R-:W2:Y:S04]  /*f090*/  LDL R20, [R1+0x35c] ;  /* 0x00035c0001147983 */ /* 0x001ea80000100800 */
[----:B------:R-:W2:Y:S04]  /*f0a0*/  LDL R21, [R1+0x360] ;  /* 0x0003600001157983 */ /* 0x000ea80000100800 */
[----:B------:R-:W2:Y:S04]  /*f0b0*/  LDL R14, [R1+0x354] ;  /* 0x00035400010e7983 */ /* 0x000ea80000100800 */
[----:B------:R-:W2:Y:S01]  /*f0c0*/  LDL R15, [R1+0x358] ;  /* 0x00035800010f7983 */ /* 0x000ea20000100800 */
        /* <DEDUP_REMOVED lines=16> */
[----:B---3--:R-:W-:Y:S04]  /*f1d0*/  STL [R1+0x1f8], R40 ;  /* 0x0001f82801007387 */ /* 0x008fe80000100800 */
[----:B------:R-:W-:Y:S04]  /*f1e0*/  STL [R1+0x1fc], R42 ;  /* 0x0001fc2a01007387 */ /* 0x000fe80000100800 */
        /* <DEDUP_REMOVED lines=52> */
[----:B------:R-:W-:Y:S01]  /*f530*/  IMAD R12, R81, 0x1000, R12 ;  /* 0x00001000510c7824 */ /* 0x000fe200078e020c */
[----:B------:R-:W-:-:S04]  /*f540*/  R2UR UR7, R13 ;  /* 0x000000000d0772ca */ /* 0x000fc800000e0000 */
[----:B------:R-:W-:Y:S01]  /*f550*/  R2UR UR6, R12 ;  /* 0x000000000c0672ca */ /* 0x000fe200000e0000 */
[----:B------:R-:W-:Y:S04]  /*f560*/  STL [R1+0x2b8], R136 ;  /* 0x0002b88801007387 */ /* 0x000fe80000100800 */
[----:B------:R-:W-:Y:S01]  /*f570*/  STL [R1+0x2bc], R138 ;  /* 0x0002bc8a01007387 */ /* 0x000fe20000100800 */
[----:B------:R-:W-:-:S05]  /*f580*/  MOV R26, R26 ;  /* 0x0000001a001a7202 */ /* 0x000fca0000000f00 */
[--C-:B------:R-:W-:Y:S02]  /*f590*/  IMAD R25, R25, 0x2, R26.reuse ;  /* 0x0000000219197824 */ /* 0x100fe400078e021a */
[C---:B------:R-:W-:Y:S02]  /*f5a0*/  IMAD R27, R24.reuse, 0x2, R26 ;  /* 0x00000002181b7824 */ /* 0x040fe400078e021a */
[----:B------:R-:W-:Y:S01]  /*f5b0*/  IMAD R24, R24, 0x2, R25 ;  /* 0x0000000218187824 */ /* 0x000fe200078e0219 */
[----:B------:R-:W-:Y:S04]  /*f5c0*/  STSM.16.M88.4 [R26], R160 ;  /* 0x000000a01a007844 */ /* 0x000fe80000000200 */
[----:B------:R-:W-:Y:S04]  /*f5d0*/  STSM.16.M88.4 [R27], R164 ;  /* 0x000000a41b007844 */ /* 0x000fe80000000200 */
[----:B------:R-:W-:Y:S04]  /*f5e0*/  STSM.16.M88.4 [R25], R168 ;  /* 0x000000a819007844 */ /* 0x000fe80000000200 */
[----:B------:R-:W-:Y:S04]  /*f5f0*/  STSM.16.M88.4 [R24], R172 ;  /* 0x000000ac18007844 */ /* 0x000fe80000000200 */
        /* <DEDUP_REMOVED lines=31> */
[----:B------:R0:W-:Y:S02]  /*f7f0*/  STL [R1+0x340], R79 ;  /* 0x0003404f01007387 */ /* 0x0001e40000100800 */
[----:B0-----:R-:W-:-:S06]  /*f800*/  WARPGROUP.ARRIVE ;  /* 0x00000000000079c5 */ /* 0x001fcc0000000000 */
[----:B------:R-:W-:Y:S01]  /*f810*/  HGMMA.64x256x16.F32 R24, R160, gdesc[UR4].tnspB, RZ, !UPT, gsb0 ;  /* 0x43e00004a0187df0 */ /* 0x000fe2000c0008ff */
[----:B------:R0:W-:Y:S04]  /*f820*/  STL [R1+0x354], R14 ;  /* 0x0003540e01007387 */ /* 0x0001e80000100800 */
[----:B------:R1:W-:Y:S01]  /*f830*/  STL [R1+0x358], R15 ;  /* 0x0003580f01007387 */ /* 0x0003e20000100800 */
[----:B0-----:R-:W-:Y:S02]  /*f840*/  VIADD R14, R12, 0x80 ;  /* 0x000000800c0e7836 */ /* 0x001fe40000000000 */
[----:B-1----:R-:W-:-:S03]  /*f850*/  IMAD.MOV.U32 R15, RZ, RZ, R13 ;  /* 0x000000ffff0f7224 */ /* 0x002fc600078e000d */
[----:B------:R-:W-:Y:S02]  /*f860*/  R2UR UR6, R14 ;  /* 0x000000000e0672ca */ /* 0x000fe400000e0000 */
[----:B------:R-:W-:Y:S01]  /*f870*/  R2UR UR7, R15 ;  /* 0x000000000f0772ca */ /* 0x000fe200000e0000 */
        /* <DEDUP_REMOVED lines=72> */
[----:B------:R-:W-:Y:S01]  /*fd00*/  HGMMA.64x256x16.F32 R24, R164, gdesc[UR4].tnspB, R24, gsb0 ;  /* 0x43e00004a4187df0 */ /* 0x000fe20008000818 */
[----:B------:R-:W-:Y:S02]  /*fd10*/  VIADD R14, R12, 0x100 ;  /* 0x000001000c0e7836 */ /* 0x000fe40000000000 */
[----:B------:R-:W-:-:S03]  /*fd20*/  IMAD.MOV.U32 R15, RZ, RZ, R13 ;  /* 0x000000ffff0f7224 */ /* 0x000fc600078e000d */
[----:B------:R-:W-:Y:S02]  /*fd30*/  R2UR UR6, R14 ;  /* 0x000000000e0672ca */ /* 0x000fe400000e0000 */
[----:B------:R-:W-:Y:S01]  /*fd40*/  R2UR UR7, R15 ;  /* 0x000000000f0772ca */ /* 0x000fe200000e0000 */
[----:B------:R-:W-:Y:S01]  /*fd50*/  VIADD R12, R12, 0x180 ;  /* 0x000001800c0c7836 */ /* 0x000fe20000000000 */
        /* <DEDUP_REMOVED lines=71> */
[----:B------:R-:W-:Y:S03]  /*101d0*/  HGMMA.64x256x16.F32 R24, R172, gdesc[UR4].tnspB, R24, gsb0 ;  /* 0x43e00004ac187df0 */ /* 0x000fe60008000818 */
        /* <DEDUP_REMOVED lines=34> */
[----:B0-----:R-:W4:Y:S04]  /*10400*/  LDL R78, [R1+0x1e4] ;  /* 0x0001e400014e7983 */ /* 0x001f280000100800 */
[----:B-1----:R-:W4:Y:S04]  /*10410*/  LDL R80, [R1+0x1e8] ;  /* 0x0001e80001507983 */ /* 0x002f280000100800 */
[----:B------:R-:W4:Y:S04]  /*10420*/  LDL R82, [R1+0x1ec] ;  /* 0x0001ec0001527983 */ /* 0x000f280000100800 */
[----:B------:R-:W4:Y:S04]  /*10430*/  LDL R4, [R1+0x1f0] ;  /* 0x0001f00001047983 */ /* 0x000f280000100800 */
[----:B--2---:R-:W2:Y:S04]  /*10440*/  LDL R84, [R1+0x1f4] ;  /* 0x0001f40001547983 */ /* 0x004ea80000100800 */
[----:B------:R-:W2:Y:S04]  /*10450*/  LDL R86, [R1+0x1f8] ;  /* 0x0001f80001567983 */ /* 0x000ea80000100800 */
[----:B---3--:R-:W3:Y:S04]  /*10460*/  LDL R88, [R1+0x1fc] ;  /* 0x0001fc0001587983 */ /* 0x008ee80000100800 */
[----:B------:R-:W3:Y:S04]  /*10470*/  LDL R12, [R1+0x200] ;  /* 0x00020000010c7983 */ /* 0x000ee80000100800 */
[----:B------:R-:W3:Y:S04]  /*10480*/  LDL R90, [R1+0x204] ;  /* 0x00020400015a7983 */ /* 0x000ee80000100800 */
[----:B----4-:R-:W4:Y:S04]  /*10490*/  LDL R92, [R1+0x208] ;  /* 0x00020800015c7983 */ /* 0x010f280000100800 */
        /* <DEDUP_REMOVED lines=117> */
[----:B------:R-:W-:Y:S01]  /*10bf0*/  @!PT LDS RZ, [RZ] ;  /* 0x00000000fffff984 */ /* 0x000fe20000000800 */
[----:B------:R-:W-:Y:S01]  /*10c00*/  @!PT LDS RZ, [RZ] ;  /* 0x00000000fffff984 */ /* 0x000fe20000000800 */
[----:B------:R-:W-:Y:S01]  /*10c10*/  @!PT LDS RZ, [RZ] ;  /* 0x00000000fffff984 */ /* 0x000fe20000000800 */
[----:B------:R-:W-:Y:S01]  /*10c20*/  @!PT LDS RZ, [RZ] ;  /* 0x00000000fffff984 */ /* 0x000fe20000000800 */
[----:B------:R0:W-:Y:S06]  /*10c30*/  MEMBAR.ALL.CTA ;  /* 0x0000000000007992 */ /* 0x0001ec0000008000 */
[----:B0-----:R-:W0:Y:S04]  /*10c40*/  FENCE.VIEW.ASYNC.S ;  /* 0x00000000000073c6 */ /* 0x001e280000000000 */
[----:B------:R-:W-:Y:S04]  /*10c50*/  STL [R1+0x1e0], R0 ;  /* 0x0001e00001007387 */ /* 0x000fe80000100800 */
[----:B------:R-:W-:Y:S04]  /*10c60*/  STL [R1+0x1e4], R78 ;  /* 0x0001e44e01007387 */ /* 0x000fe80000100800 */
[----:B------:R-:W-:Y:S04]  /*10c70*/  STL [R1+0x1e8], R80 ;  /* 0x0001e85001007387 */ /* 0x000fe80000100800 */
[----:B------:R-:W-:Y:S04]  /*10c80*/  STL [R1+0x1ec], R82 ;  /* 0x0001ec5201007387 */ /* 0x000fe80000100800 */
[----:B------:R-:W-:Y:S04]  /*10c90*/  STL [R1+0x1f0], R4 ;  /* 0x0001f00401007387 */ /* 0x000fe80000100800 */
[----:B--2---:R-:W-:Y:S04]  /*10ca0*/  STL [R1+0x1f4], R84 ;  /* 0x0001f45401007387 */ /* 0x004fe80000100800 */
[----:B------:R-:W-:Y:S04]  /*10cb0*/  STL [R1+0x1f8], R86 ;  /* 0x0001f85601007387 */ /* 0x000fe80000100800 */
[----:B---3--:R-:W-:Y:S04]  /*10cc0*/  STL [R1+0x1fc], R88 ;  /* 0x0001fc5801007387 */ /* 0x008fe80000100800 */
[----:B------:R-:W-:Y:S04]  /*10cd0*/  STL [R1+0x200], R12 ;  /* 0x0002000c01007387 */ /* 0x000fe80000100800 */
        /* <DEDUP_REMOVED lines=119> */
[----:B0-----:R-:W-:-:S03]  /*11450*/  NOP ;  /* 0x0000000000007918 */ /* 0x001fc60000000000 */
[----:B-1----:R-:W3:Y:S04]  /*11460*/  LDL R3, [R1+0x28] ;  /* 0x0000280001037983 */ /* 0x002ee80000100800 */
[----:B------:R2:W5:Y:S01]  /*11470*/  LDL R0, [R1+0x1c8] ;  /* 0x0001c80001007983 */ /* 0x0005620000100800 */
[----:B------:R-:W-:Y:S01]  /*11480*/  BSSY B0, `(.L_x_5183) ;  /* 0x0000006000007945 */ /* 0x000fe20003800000 */
[----:B------:R-:W-:Y:S06]  /*11490*/  BAR.ARV 0xe, 0x100 ;  /* 0x0384000000007b1d */ /* 0x000fec0000002000 */
[----:B---3--:R-:W-:-:S04]  /*114a0*/  LOP3.LUT R3, R3, 0x1, RZ, 0xfc, !PT ;  /* 0x0000000103037812 */ /* 0x008fc800078efcff */
[----:B------:R-:W-:-:S13]  /*114b0*/  ISETP.NE.AND P0, PT, R3, 0x3, PT ;  /* 0x000000030300780c */ /* 0x000fda0003f05270 */
[----:B--2---:R-:W-:Y:S05]  /*114c0*/  @!P0 BRA `(.L_x_5184) ;  /* 0x0000000000048947 */ /* 0x004fea0003800000 */
[----:B------:R-:W-:Y:S01]  /*114d0*/  BPT.TRAP 0x1 ;  /* 0x000000040000795c */ /* 0x000fe20000300000 */
.L_x_5184:
[----:B------:R-:W-:Y:S05]  /*114e0*/  BSYNC B0 ;  /* 0x0000000000007941 */ /* 0x000fea0003800000 */
.L_x_5183:
[----:B------:R-:W2:Y:S01]  /*114f0*/  LDL.64 R12, [R1+0x48] ;  /* 0x00004800010c7983 */ /* 0x000ea20000100a00 */
[----:B------:R-:W-:Y:S02]  /*11500*/  UISETP.NE.AND UP1, UPT, UR41, URZ, UPT ;  /* 0x0000003f2900728c */ /* 0x000fe4000bf25270 */
[----:B------:R-:W-:Y:S01]  /*11510*/  UISETP.NE.AND UP0, UPT, UR43, URZ, UPT ;  /* 0x0000003f2b00728c */ /* 0x000fe2000bf05270 */
[----:B------:R-:W3:Y:S01]  /*11520*/  LDL R3, [R1+0x34] ;  /* 0x0000340001037983 */ /* 0x000ee20000100800 */
[----:B--2---:R-:W-:-:S05]  /*11530*/  MOV R7, R12 ;  /* 0x0000000c00077202 */ /* 0x004fca0000000f00 */
[----:B-----5:R-:W-:-:S05]  /*11540*/  IMAD R0, R0, 0x8, R7 ;  /* 0x0000000800007824 */ /* 0x020fca00078e0207 */
[----:B---3--:R-:W-:-:S04]  /*11550*/  PRMT R0, R3, 0x654, R0 ;  /* 0x0000065403007816 */ /* 0x008fc80000000000 */
[----:B------:R0:W-:Y:S02]  /*11560*/  SYNCS.ARRIVE.TRANS64.RED.A1T0 RZ, [R0+URZ], RZ ;  /* 0x000000ff00ff79a7 */ /* 0x0001e4000810043f */
[----:B0-----:R-:W2:Y:S01]  /*11570*/  LDL R0, [R1+0x50] ;  /* 0x0000500001007983 */ /* 0x001ea20000100800 */
[----:B------:R-:W-:Y:S02]  /*11580*/  PLOP3.LUT P0, PT, PT, PT, UP1, 0x80, 0x0 ;  /* 0x000000000000781c */ /* 0x000fe40003f0f018 */
[----:B------:R-:W-:Y:S01]  /*11590*/  PLOP3.LUT P1, PT, PT, PT, UP1, 0x80, 0x0 ;  /* 0x000000000000781c */ /* 0x000fe20003f2f018 */
[----:B------:R-:W-:Y:S01]  /*115a0*/  UIADD3 UR46, UR46, -0x2, URZ ;  /* 0xfffffffe2e2e7890 */ /* 0x000fe2000fffe03f */
[----:B--2---:R-:W-:-:S09]  /*115b0*/  IMAD.SHL.U32 R4, R0, 0x40, RZ ;  /* 0x0000004000047824 */ /* 0x004fd200078e00ff */
[----:B------:R-:W-:Y:S01]  /*115c0*/  @P0 IMAD.HI.U32 R5, R4, R5, RZ ;  /* 0x0000000504050227 */ /* 0x000fe200078e00ff */
[----:B------:R-:W-:-:S03]  /*115d0*/  PLOP3.LUT P0, PT, PT, PT, UP0, 0x40, 0x0 ;  /* 0x000000000000781c */ /* 0x000fc60003f0e808 */
[----:B------:R-:W-:Y:S01]  /*115e0*/  IMAD.MOV.U32 R0, RZ, RZ, R4 ;  /* 0x000000ffff007224 */ /* 0x000fe200078e0004 */
[----:B------:R-:W-:-:S05]  /*115f0*/  @P1 SHF.R.U32.HI R0, RZ, R6, R5 ;  /* 0x00000006ff001219 */ /* 0x000fca0000011605 */
[----:B------:R-:W-:Y:S02]  /*11600*/  VIADD R3, R0, UR45 ;  /* 0x0000002d00037c36 */ /* 0x000fe40008000000 */
[----:B------:R-:W-:Y:S02]  /*11610*/  IMAD.U32 R0, RZ, RZ, UR46 ;  /* 0x0000002eff007e24 */ /* 0x000fe4000f8e00ff */
[----:B------:R-:W-:Y:S01]  /*11620*/  IMAD.IADD R8, R3, 0x1, R8 ;  /* 0x0000000103087824 */ /* 0x000fe200078e0208 */
[----:B------:R-:W-:Y:S06]  /*11630*/  @P0 BRA `(.L_x_5185) ;  /* 0x0000000000400947 */ /* 0x000fec0003800000 */
[C---:B------:R-:W-:Y:S01]  /*11640*/  ISETP.GT.AND P0, PT, R3.reuse, RZ, PT ;  /* 0x000000ff0300720c */ /* 0x040fe20003f04270 */
[----:B------:R-:W-:Y:S01]  /*11650*/  BSSY B0, `(.L_x_5186) ;  /* 0x000000c000007945 */ /* 0x000fe20003800000 */
[----:B------:R-:W-:-:S11]  /*11660*/  VIADD R5, R3, 0xffffffff ;  /* 0xffffffff03057836 */ /* 0x000fd60000000000 */
[----:B------:R-:W-:Y:S05]  /*11670*/  @P0 BRA `(.L_x_5187) ;  /* 0x0000000000180947 */ /* 0x000fea0003800000 */
[----:B------:R-:W-:Y:S01]  /*11680*/  ISETP.NE.AND P0, PT, R9, 0x1, PT ;  /* 0x000000010900780c */ /* 0x000fe20003f05270 */
[----:B------:R-:W-:-:S12]  /*11690*/  IMAD.MOV R3, RZ, RZ, -R3 ;  /* 0x000000ffff037224 */ /* 0x000fd800078e0a03 */
[----:B------:R-:W-:-:S05]  /*116a0*/  @P0 IMAD.HI.U32 R10, R3, R10, RZ ;  /* 0x0000000a030a0227 */ /* 0x000fca00078e00ff */
[----:B------:R-:W-:-:S04]  /*116b0*/  @P0 SHF.R.U32.HI R3, RZ, R11, R10 ;  /* 0x0000000bff030219 */ /* 0x000fc8000001160a */
[----:B------:R-:W-:Y:S01]  /*116c0*/  LOP3.LUT R5, RZ, R3, RZ, 0x33, !PT ;  /* 0x00000003ff057212 */ /* 0x000fe200078e33ff */
[----:B------:R-:W-:Y:S06]  /*116d0*/  BRA `(.L_x_5188) ;  /* 0x00000000000c7947 */ /* 0x000fec0003800000 */
.L_x_5187:
[----:B------:R-:W-:-:S13]  /*116e0*/  ISETP.NE.AND P0, PT, R9, 0x1, PT ;  /* 0x000000010900780c */ /* 0x000fda0003f05270 */
[----:B------:R-:W-:-:S05]  /*116f0*/  @P0 IMAD.HI.U32 R10, R5, R10, RZ ;  /* 0x0000000a050a0227 */ /* 0x000fca00078e00ff */
[----:B------:R-:W-:-:S07]  /*11700*/  @P0 SHF.R.U32.HI R5, RZ, R11, R10 ;  /* 0x0000000bff050219 */ /* 0x000fce000001160a */
.L_x_5188:
[----:B------:R-:W-:Y:S05]  /*11710*/  BSYNC B0 ;  /* 0x0000000000007941 */ /* 0x000fea0003800000 */
.L_x_5186:
[----:B------:R-:W-:-:S05]  /*11720*/  IMAD R5, R5, R9, R9 ;  /* 0x0000000905057224 */ /* 0x000fca00078e0209 */
[----:B------:R-:W-:-:S07]  /*11730*/  VIMNMX R8, R8, R5, PT ;  /* 0x0000000508087248 */ /* 0x000fce0003fe0100 */
.L_x_5185:
[----:B------:R-:W-:Y:S01]  /*11740*/  SHF.R.S32.HI R3, RZ, 0x1f, R8 ;  /* 0x0000001fff037819 */ /* 0x000fe20000011408 */
[----:B------:R-:W-:Y:S03]  /*11750*/  BSSY B1, `(.L_x_5189) ;  /* 0x0000014000017945 */ /* 0x000fe60003800000 */
[----:B------:R-:W-:-:S04]  /*11760*/  LEA.HI R3, R3, R8, RZ, 0x6 ;  /* 0x0000000803037211 */ /* 0x000fc800078f30ff */
[----:B------:R-:W-:-:S04]  /*11770*/  SHF.R.S32.HI R3, RZ, 0x6, R3 ;  /* 0x00000006ff037819 */ /* 0x000fc80000011403 */
[----:B------:R-:W-:-:S04]  /*11780*/  VIMNMX R6, R3, UR42, !PT ;  /* 0x0000002a03067c48 */ /* 0x000fc8000ffe0100 */
[----:B------:R-:W-:-:S13]  /*11790*/  ISETP.GE.AND P0, PT, R0, R6, PT ;  /* 0x000000060000720c */ /* 0x000fda0003f06270 */
[----:B------:R-:W-:Y:S05]  /*117a0*/  @!P0 BRA `(.L_x_5190) ;  /* 0x0000000000388947 */ /* 0x000fea0003800000 */
[----:B------:R-:W-:Y:S01]  /*117b0*/  BSSY B0, `(.L_x_5191) ;  /* 0x000000b000007945 */ /* 0x000fe20003800000 */
.L_x_5192:
[C---:B------:R-:W-:Y:S01]  /*117c0*/  IADD3 R12, P0, R2.reuse, 0x50, RZ ;  /* 0x00000050020c7810 */ /* 0x040fe20007f1e0ff */
[C---:B------:R-:W-:Y:S01]  /*117d0*/  VIADD R7, R2.reuse, 0x128 ;  /* 0x0000012802077836 */ /* 0x040fe20000000000 */
[----:B------:R-:W-:Y:S02]  /*117e0*/  IADD3 R28, P1, R2, 0xcc, RZ ;  /* 0x000000cc021c7810 */ /* 0x000fe40007f3e0ff */
[----:B------:R-:W-:Y:S01]  /*117f0*/  MOV R3, 0x11830 ;  /* 0x0001183000037802 */ /* 0x000fe20000000f00 */
[--C-:B------:R-:W-:Y:S02]  /*11800*/  IMAD.X R13, RZ, RZ, R18.reuse, P0 ;  /* 0x000000ffff0d7224 */ /* 0x100fe400000e0612 */
[----:B------:R-:W-:-:S08]  /*11810*/  IMAD.X R29, RZ, RZ, R18, P1 ;  /* 0x000000ffff1d7224 */ /* 0x000fd000008e0612 */
[----:B------:R-:W-:Y:S05]  /*11820*/  CALL.REL.NOINC `($_ZN7cutlass13device_kernelIN5flash11enable_sm90INS1_16FlashAttnFwdSm90INS1_25CollectiveMainloopFwdSm90ILi2EN4cute5tupleIJNS5_1CILi1EEES8_S8_EEENS6_IJNS7_ILi64EEESA_SA_EEELi512ENS_6half_tEfNS_4arch4Sm90ELb0ELb1ELb1ELb0ELb1ELb0ELb1ELb0ELb0ELb1ELb0ELb0EEENS1_21CollectiveEpilogueFwdINS6_IJSA_NS7_ILi512EEESA_EEES9_SC_SE_Li256ELb0ELb1ELb0ELb0EEENS1_30DynamicPersistentTileSchedulerILi256ELi128ELb0ELb1ELb1EEEEEEEEEvNT_6ParamsE$_ZZN5flash25CollectiveMainloopFwdSm90ILi2EN4cute5tupleIJNS1_1CILi1EEES4_S4_EEENS2_IJNS3_ILi64EEES6_S6_EEELi512EN7cutlass6half_tEfNS8_4arch4Sm90ELb0ELb1ELb1ELb0ELb1ELb0ELb1ELb0ELb0ELb1ELb0ELb0EE3mmaINS_16FlashAttnFwdSm90ISC_NS_21CollectiveEpilogueFwdINS2_IJS6_NS3_ILi512EEES6_EEES5_S9_SB_Li256ELb0ELb1ELb0ELb0EEENS_30DynamicPersistentTileSchedulerILi256ELi128ELb0ELb1ELb1EEEE13SharedStorageENS1_6TensorINS1_11ArrayEngineIfLm128EEENS1_6LayoutINS2_IJNS2_IJNS3_ILi2EEESR_NS3_ILi32EEEEEES4_S4_EEENS2_IJNS2_IJS4_SR_NS3_ILi4EEEEEENS3_ILi0EEESX_EEEEEEENS_7SoftmaxILi2ELi0EEEEEbRKNSC_6ParamsENS8_13PipelineAsyncILi2EEES17_RNS8_13PipelineStateILj2EEERT0_RT1_iRiRKNS_16SeqlenInfoQKNewKILb0ELb0EEENS2_IJiiiiEEERT_ENKUliT_T0_T1_E_clIZSD_ISM_S10_S12_EbS15_S17_S17_S1A_S1C_S1E_iS1F_S1J_S1K_S1M_EUlRS1N_iE1_NS3_ILb0EEENS3_ILb1EEEEEDaiS1N_S1O_S1P_) ;  /* 0x000001b4000c7944 */ /* 0x000fea0003c00000 */
[C---:B------:R-:W-:Y:S01]  /*11830*/  ISETP.GT.AND P0, PT, R0.reuse, R6, PT ;  /* 0x000000060000720c */ /* 0x040fe20003f04270 */
[----:B------:R-:W-:-:S12]  /*11840*/  VIADD R0, R0, 0xffffffff ;  /* 0xffffffff00007836 */ /* 0x000fd80000000000 */
[----:B------:R-:W-:Y:S05]  /*11850*/  @P0 BRA `(.L_x_5192) ;  /* 0xfffffffc00d80947 */ /* 0x000fea000383ffff */
[----:B------:R-:W-:Y:S05]  /*11860*/  BSYNC B0 ;  /* 0x0000000000007941 */ /* 0x000fea0003800000 */
.L_x_5191:
[----:B------:R-:W2:Y:S02]  /*11870*/  LDL R4, [R1+0x50] ;  /* 0x0000500001047983 */ /* 0x000ea40000100800 */
[----:B--2---:R-:W-:-:S07]  /*11880*/  IMAD.SHL.U32 R4, R4, 0x40, RZ ;  /* 0x0000004004047824 */ /* 0x004fce00078e00ff */
.L_x_5190:
[----:B------:R-:W-:Y:S05]  /*11890*/  BSYNC B1 ;  /* 0x0000000000017941 */ /* 0x000fea0003800000 */
.L_x_5189:
[----:B------:R-:W-:Y:S01]  /*118a0*/  UISETP.NE.AND UP1, UPT, UR41, URZ, UPT ;  /* 0x0000003f2900728c */ /* 0x000fe2000bf25270 */
[----:B------:R-:W-:Y:S01]  /*118b0*/  VIADD R4, R4, 0x3f ;  /* 0x0000003f04047836 */ /* 0x000fe20000000000 */
[----:B------:R-:W-:-:S04]  /*118c0*/  UISETP.NE.AND UP0, UPT, UR43, URZ, UPT ;  /* 0x0000003f2b00728c */ /* 0x000fc8000bf05270 */
[----:B------:R-:W-:Y:S02]  /*118d0*/  PLOP3.LUT P0, PT, PT, PT, UP1, 0x80, 0x0 ;  /* 0x000000000000781c */ /* 0x000fe40003f0f018 */
[----:B------:R-:W-:-:S03]  /*118e0*/  PLOP3.LUT P1, PT, PT, PT, UP1, 0x80, 0x0 ;  /* 0x000000000000781c */ /* 0x000fc60003f2f018 */
[----:B------:R-:W-:-:S08]  /*118f0*/  @UP1 ULDC UR4, c[0x0][0x44c] ;  /* 0x0001130000041ab9 */ /* 0x000fd00000000800 */
[----:B------:R-:W-:Y:S01]  /*11900*/  @P0 IMAD.HI.U32 R3, R4, UR4, RZ ;  /* 0x0000000404030c27 */ /* 0x000fe2000f8e00ff */
[----:B------:R-:W-:Y:S01]  /*11910*/  PLOP3.LUT P0, PT, PT, PT, UP0, 0x40, 0x0 ;  /* 0x000000000000781c */ /* 0x000fe20003f0e808 */
[----:B------:R-:W-:-:S03]  /*11920*/  @UP1 ULDC UR4, c[0x0][0x450] ;  /* 0x0001140000041ab9 */ /* 0x000fc60000000800 */
[----:B------:R-:W-:Y:S01]  /*11930*/  @P1 SHF.R.U32.HI R4, RZ, UR4, R3 ;  /* 0x00000004ff041c19 */ /* 0x000fe20008011603 */
[----:B------:R-:W-:-:S04]  /*11940*/  ULDC UR4, c[0x0][0xad4] ;  /* 0x0002b50000047ab9 */ /* 0x000fc80000000800 */
[----:B------:R-:W-:-:S04]  /*11950*/  VIADD R4, R4, UR40 ;  /* 0x0000002804047c36 */ /* 0x000fc80008000000 */
[----:B------:R-:W-:Y:S01]  /*11960*/  VIADD R3, R4, -UR4 ;  /* 0x8000000404037c36 */ /* 0x000fe20008000000 */
[----:B------:R-:W-:Y:S06]  /*11970*/  @P0 BRA `(.L_x_5193) ;  /* 0x0000000000540947 */ /* 0x000fec0003800000 */
[----:B------:R-:W-:Y:S01]  /*11980*/  ISETP.GT.AND P0, PT, R4, -0x1, PT ;  /* 0xffffffff0400780c */ /* 0x000fe20003f04270 */
[----:B------:R-:W-:-:S12]  /*11990*/  BSSY B0, `(.L_x_5194) ;  /* 0x0000011000007945 */ /* 0x000fd80003800000 */
        /* <DEDUP_REMOVED lines=10> */
.L_x_5195:
[----:B------:R-:W-:Y:S02]  /*11a40*/  ULDC UR4, c[0x0][0xadc] ;  /* 0x0002b70000047ab9 */ /* 0x000fe40000000800 */
[----:B------:R-:W-:-:S05]  /*11a50*/  IMAD.U32 R7, RZ, RZ, UR4 ;  /* 0x00000004ff077e24 */ /* 0x000fca000f8e00ff */
[----:B------:R-:W-:-:S13]  /*11a60*/  ISETP.NE.AND P0, PT, R7, 0x1, PT ;  /* 0x000000010700780c */ /* 0x000fda0003f05270 */
[----:B------:R-:W0:Y:S02]  /*11a70*/  @P0 LDC.64 R8, c[0x0][0xae0] ;  /* 0x0002b800ff080b82 */ /* 0x000e240000000a00 */
[----:B0-----:R-:W-:-:S05]  /*11a80*/  @P0 IMAD.HI.U32 R6, R4, R8, RZ ;  /* 0x0000000804060227 */ /* 0x001fca00078e00ff */
[----:B------:R-:W-:-:S07]  /*11a90*/  @P0 SHF.R.U32.HI R4, RZ, R9, R6 ;  /* 0x00000009ff040219 */ /* 0x000fce0000011606 */
.L_x_5196:
[----:B------:R-:W-:Y:S05]  /*11aa0*/  BSYNC B0 ;  /* 0x0000000000007941 */ /* 0x000fea0003800000 */
.L_x_5194:
[----:B------:R-:W-:-:S05]  /*11ab0*/  IMAD R4, R4, R7, RZ ;  /* 0x0000000704047224 */ /* 0x000fca00078e02ff */
[----:B------:R-:W-:-:S07]  /*11ac0*/  VIMNMX R3, R3, R4, !PT ;  /* 0x0000000403037248 */ /* 0x000fce0007fe0100 */
.L_x_5193:
[----:B------:R-:W-:-:S05]  /*11ad0*/  VIADD R3, R3, 0x3f ;  /* 0x0000003f03037836 */ /* 0x000fca0000000000 */
[----:B------:R-:W-:-:S04]  /*11ae0*/  SHF.R.S32.HI R4, RZ, 0x1f, R3 ;  /* 0x0000001fff047819 */ /* 0x000fc80000011403 */
[----:B------:R-:W-:-:S04]  /*11af0*/  LEA.HI R4, R4, R3, RZ, 0x6 ;  /* 0x0000000304047211 */ /* 0x000fc800078f30ff */
[----:B------:R-:W-:-:S04]  /*11b00*/  SHF.R.S32.HI R4, RZ, 0x6, R4 ;  /* 0x00000006ff047819 */ /* 0x000fc80000011404 */
[----:B------:R-:W-:-:S04]  /*11b10*/  VIMNMX R177, R4, UR42, !PT ;  /* 0x0000002a04b17c48 */ /* 0x000fc8000ffe0100 */
[----:B------:R-:W-:-:S13]  /*11b20*/  ISETP.GE.AND P0, PT, R0, R177, PT ;  /* 0x000000b10000720c */ /* 0x000fda0003f06270 */
[----:B------:R-:W-:Y:S05]  /*11b30*/  @!P0 BRA `(.L_x_5197) ;  /* 0x0000007000588947 */ /* 0x000fea0003800000 */
.L_x_5220:
[----:B------:R-:W2:Y:S04]  /*11b40*/  LDL R58, [R1+0x1c8] ;  /* 0x0001c800013a7983 */ /* 0x000ea80000100800 */
[----:B0-----:R-:W3:Y:S04]  /*11b50*/  LDL R3, [R1+0x1d0] ;  /* 0x0001d00001037983 */ /* 0x001ee80000100800 */
[----:B------:R-:W4:Y:S01]  /*11b60*/  LDL R5, [R1] ;  /* 0x0000000001057983 */ /* 0x000f220000100800 */
[----:B--2---:R-:W-:-:S05]  /*11b70*/  VIADD R6, R58, 0x1 ;  /* 0x000000013a067836 */ /* 0x004fca0000000000 */
[----:B------:R-:W-:-:S13]  /*11b80*/  ISETP.NE.AND P0, PT, R6, 0x2, PT ;  /* 0x000000020600780c */ /* 0x000fda0003f05270 */
[----:B------:R0:W5:Y:S04]  /*11b90*/  @P0 LDL R8, [R1+0x1cc] ;  /* 0x0001cc0001080983 */ /* 0x0001680000100800 */
[----:B------:R-:W2:Y:S01]  /*11ba0*/  @!P0 LDL R7, [R1+0x1cc] ;  /* 0x0001cc0001078983 */ /* 0x000ea20000100800 */
[----:B---3--:R-:W-:Y:S01]  /*11bb0*/  VIADD R4, R3, 0x1 ;  /* 0x0000000103047836 */ /* 0x008fe20000000000 */
[----:B----4-:R-:W-:Y:S02]  /*11bc0*/  LOP3.LUT R5, R5, 0x1, RZ, 0xfc, !PT ;  /* 0x0000000105057812 */ /* 0x010fe400078efcff */
[----:B------:R1:W-:Y:S04]  /*11bd0*/  STL [R1+0x1c8], R6 ;  /* 0x0001c80601007387 */ /* 0x0003e80000100800 */
[----:B------:R0:W-:Y:S04]  /*11be0*/  STL [R1+0x1d0], R4 ;  /* 0x0001d00401007387 */ /* 0x0001e80000100800 */
[----:B------:R0:W-:Y:S01]  /*11bf0*/  @!P0 STL [R1+0x1c8], RZ ;  /* 0x0001c8ff01008387 */ /* 0x0001e20000100800 */
[----:B------:R-:W-:Y:S01]  /*11c00*/  ISETP.NE.AND P1, PT, R5, 0x3, PT ;  /* 0x000000030500780c */ /* 0x000fe20003f25270 */
[----:B------:R-:W-:Y:S05]  /*11c10*/  YIELD ;  /* 0x0000000000007946 */ /* 0x000fea0003800000 */
[----:B------:R-:W-:Y:S01]  /*11c20*/  BSSY B0, `(.L_x_5198) ;  /* 0x0000006000007945 */ /* 0x000fe20003800000 */
[----:B-1----:R-:W-:Y:S01]  /*11c30*/  @!P0 IMAD.MOV.U32 R6, RZ, RZ, RZ ;  /* 0x000000ffff068224 */ /* 0x002fe200078e00ff */
[----:B--2---:R-:W-:-:S05]  /*11c40*/  @!P0 LOP3.LUT R8, R7, 0x1, RZ, 0x3c, !PT ;  /* 0x0000000107088812 */ /* 0x004fca00078e3cff */
[----:B------:R0:W-:Y:S01]  /*11c50*/  @!P0 STL [R1+0x1cc], R8 ;  /* 0x0001cc0801008387 */ /* 0x0001e20000100800 */
[----:B------:R-:W-:Y:S05]  /*11c60*/  @!P1 BRA `(.L_x_5199) ;  /* 0x0000000000049947 */ /* 0x000fea0003800000 */
[----:B------:R-:W-:Y:S01]  /*11c70*/  BPT.TRAP 0x1 ;  /* 0x000000040000795c */ /* 0x000fe20000300000 */
.L_x_5199:
[----:B------:R-:W-:Y:S05]  /*11c80*/  BSYNC B0 ;  /* 0x0000000000007941 */ /* 0x000fea0003800000 */
.L_x_5198:
[----:B0-----:R-:W2:Y:S02]  /*11c90*/  LDL.64 R4, [R1+0x18] ;  /* 0x0000180001047983 */ /* 0x001ea40000100a00 */
[----:B--2---:R-:W-:Y:S02]  /*11ca0*/  MOV R3, R4 ;  /* 0x0000000400037202 */ /* 0x004fe40000000f00 */
[----:B-----5:R-:W-:-:S03]  /*11cb0*/  SHF.L.U32 R5, R8, 0x1f, RZ ;  /* 0x0000001f08057819 */ /* 0x020fc600000006ff */
[----:B------:R-:W-:-:S04]  /*11cc0*/  IMAD R6, R6, 0x8, R3 ;  /* 0x0000000806067824 */ /* 0x000fc800078e0203 */
[----:B------:R0:W1:Y:S01]  /*11cd0*/  SYNCS.PHASECHK.TRANS64.TRYWAIT P0, [R6+URZ], R5 ;  /* 0x00000005060075a7 */ /* 0x000062000800017f */
[----:B------:R0:W5:Y:S01]  /*11ce0*/  LDL.64 R8, [R1+0x1c8] ;  /* 0x0001c80001087983 */ /* 0x0001620000100a00 */
[----:B------:R-:W-:Y:S04]  /*11cf0*/  BSSY B0, `(.L_x_5200) ;  /* 0x0000003000007945 */ /* 0x000fe80003800000 */
[----:B------:R-:W-:Y:S05]  /*11d00*/  @!P1 BRA `(.L_x_5201) ;  /* 0x0000000000049947 */ /* 0x000fea0003800000 */
[----:B------:R-:W-:Y:S01]  /*11d10*/  BPT.TRAP 0x1 ;  /* 0x000000040000795c */ /* 0x000fe20000300000 */
.L_x_5201:
[----:B------:R-:W-:Y:S05]  /*11d20*/  BSYNC B0 ;  /* 0x0000000000007941 */ /* 0x000fea0003800000 */
.L_x_5200:
[----:B------:R-:W-:Y:S04]  /*11d30*/  BSSY B0, `(.L_x_5202) ;  /* 0x0000006000007945 */ /* 0x000fe80003800000 */
[----:B-1----:R-:W-:Y:S05]  /*11d40*/  @P0 BRA `(.L_x_5203) ;  /* 0x0000000000100947 */ /* 0x002fea0003800000 */
[----:B-----5:R-:W-:Y:S01]  /*11d50*/  IMAD R8, R8, 0x8, R3 ;  /* 0x0000000808087824 */ /* 0x020fe200078e0203 */
[----:B------:R-:W-:-:S04]  /*11d60*/  SHF.L.U32 R9, R9, 0x1f, RZ ;  /* 0x0000001f09097819 */ /* 0x000fc800000006ff */
[----:B------:R-:W1:Y:S02]  /*11d70*/  SYNCS.PHASECHK.TRANS64.TRYWAIT P0, [R8+URZ], R9 ;  /* 0x00000009080075a7 */ /* 0x000e64000800017f */
[----:B-1----:R-:W-:Y:S05]  /*11d80*/  @!P0 BRA `(.L_x_5204) ;  /* 0x0000018000e88947 */ /* 0x002fea0003800000 */
.L_x_5203:
[----:B------:R-:W-:Y:S05]  /*11d90*/  BSYNC B0 ;  /* 0x0000000000007941 */ /* 0x000fea0003800000 */
.L_x_5202:
[----:B------:R-:W2:Y:S04]  /*11da0*/  LDL R3, [R1+0x1c8] ;  /* 0x0001c80001037983 */ /* 0x000ea80000100800 */
[----:B0-----:R-:W2:Y:S01]  /*11db0*/  LDL.64 R4, [R1+0x80] ;  /* 0x0000800001047983 */ /* 0x001ea20000100a00 */
[----:B------:R-:W-:Y:S05]  /*11dc0*/  WARPSYNC.ALL ;  /* 0x0000000000007948 */ /* 0x000fea0003800000 */
[----:B-1---5:R-:W3:Y:S04]  /*11dd0*/  LDL.64 R8, [R1+0x78] ;  /* 0x0000780001087983 */ /* 0x022ee80000100a00 */
[----:B------:R-:W4:Y:S04]  /*11de0*/  LDL.64 R6, [R1+0x78] ;  /* 0x0000780001067983 */ /* 0x000f280000100a00 */
[----:B------:R-:W4:Y:S04]  /*11df0*/  LDL.64 R10, [R1+0x78] ;  /* 0x00007800010a7983 */ /* 0x000f280000100a00 */
[----:B------:R-:W4:Y:S01]  /*11e00*/  LDL.64 R12, [R1+0x78] ;  /* 0x00007800010c7983 */ /* 0x000f220000100a00 */
[----:B--2---:R-:W-:Y:S01]  /*11e10*/  IMAD R4, R3, 0x200, R4 ;  /* 0x0000020003047824 */ /* 0x004fe200078e0204 */
[----:B------:R-:W-:Y:S01]  /*11e20*/  R2UR UR7, R5 ;  /* 0x00000000050772ca */ /* 0x000fe200000e0000 */
[----:B------:R-:W-:Y:S01]  /*11e30*/  WARPGROUP.ARRIVE ;  /* 0x00000000000079c5 */ /* 0x000fe20000000000 */
[----:B------:R-:W2:Y:S02]  /*11e40*/  LDL R3, [R1+0x28] ;  /* 0x0000280001037983 */ /* 0x000ea40000100800 */
[----:B------:R-:W-:-:S02]  /*11e50*/  R2UR UR6, R4 ;  /* 0x00000000040672ca */ /* 0x000fc400000e0000 */
[----:B------:R0:W5:Y:S01]  /*11e60*/  LDL.64 R14, [R1+0x1c8] ;  /* 0x0001c800010e7983 */ /* 0x0001620000100a00 */
[----:B---3--:R-:W-:Y:S02]  /*11e70*/  R2UR UR4, R8 ;  /* 0x00000000080472ca */ /* 0x008fe400000e0000 */
[----:B------:R-:W-:-:S13]  /*11e80*/  R2UR UR5, R9 ;  /* 0x00000000090572ca */ /* 0x000fda00000e0000 */
[----:B------:R-:W-:Y:S01]  /*11e90*/  HGMMA.64x64x16.F32 R24, gdesc[UR4], RZ, !UPT, gsb0 ;  /* 0x00e00000041879f0 */ /* 0x000fe2000c0008ff */
[----:B----4-:R-:W-:Y:S02]  /*11ea0*/  VIADD R6, R6, 0x2 ;  /* 0x0000000206067836 */ /* 0x010fe40000000000 */
[----:B------:R-:W-:Y:S02]  /*11eb0*/  VIADD R8, R4, 0x2 ;  /* 0x0000000204087836 */ /* 0x000fe40000000000 */
[----:B------:R-:W-:Y:S01]  /*11ec0*/  IMAD.MOV.U32 R9, RZ, RZ, R5 ;  /* 0x000000ffff097224 */ /* 0x000fe200078e0005 */
[----:B------:R-:W-:Y:S02]  /*11ed0*/  R2UR UR4, R6 ;  /* 0x00000000060472ca */ /* 0x000fe400000e0000 */
[----:B------:R-:W-:Y:S02]  /*11ee0*/  R2UR UR6, R8 ;  /* 0x00000000080672ca */ /* 0x000fe400000e0000 */
[----:B------:R-:W-:-:S02]  /*11ef0*/  R2UR UR7, R9 ;  /* 0x00000000090772ca */ /* 0x000fc400000e0000 */
[----:B------:R-:W-:Y:S01]  /*11f00*/  R2UR UR5, R7 ;  /* 0x00000000070572ca */ /* 0x000fe200000e0000 */
[----:B------:R-:W-:Y:S02]  /*11f10*/  WARPGROUP.DEPBAR.LE gsb0, 0x0 ;  /* 0x00008000000079c5 */ /* 0x000fe40000010000 */
[----:B------:R-:W-:-:S10]  /*11f20*/  WARPGROUP.ARRIVE ;  /* 0x00000000000079c5 */ /* 0x000fd40000000000 */
[----:B------:R-:W-:Y:S01]  /*11f30*/  HGMMA.64x64x16.F32 R24, gdesc[UR4], R24, gsb0 ;  /* 0x00e00000041879f0 */ /* 0x000fe20008000818 */
        /* <DEDUP_REMOVED lines=11> */
[----:B------:R-:W-:Y:S01]  /*11ff0*/  VIADD R12, R12, 0x6 ;  /* 0x000000060c0c7836 */ /* 0x000fe20000000000 */
[----:B------:R-:W-:Y:S02]  /*12000*/  R2UR UR7, R5 ;  /* 0x00000000050772ca */ /* 0x000fe400000e0000 */
[----:B------:R-:W-:Y:S02]  /*12010*/  R2UR UR6, R4 ;  /* 0x00000000040672ca */ /* 0x000fe400000e0000 */
[----:B------:R-:W-:Y:S02]  /*12020*/  R2UR UR4, R12 ;  /* 0x000000000c0472ca */ /* 0x000fe400000e0000 */
[----:B------:R-:W-:Y:S01]  /*12030*/  R2UR UR5, R13 ;  /* 0x000000000d0572ca */ /* 0x000fe200000e0000 */
[----:B------:R-:W-:Y:S01]  /*12040*/  IMAD.MOV.U32 R6, RZ, RZ, 0x1 ;  /* 0x00000001ff067424 */ /* 0x000fe200078e00ff */
[----:B------:R0:W-:Y:S01]  /*12050*/  STL [R1+0x60], RZ ;  /* 0x000060ff01007387 */ /* 0x0001e20000100800 */
[----:B------:R-:W-:-:S02]  /*12060*/  WARPGROUP.DEPBAR.LE gsb0, 0x0 ;  /* 0x00008000000079c5 */ /* 0x000fc40000010000 */
[----:B------:R-:W-:-:S08]  /*12070*/  WARPGROUP.ARRIVE ;  /* 0x00000000000079c5 */ /* 0x000fd00000000000 */
[----:B------:R-:W-:Y:S01]  /*12080*/  HGMMA.64x64x16.F32 R24, gdesc[UR4], R24, gsb0 ;  /* 0x00e00000041879f0 */ /* 0x000fe20008000818 */
[----:B------:R0:W-:Y:S01]  /*12090*/  STL [R1+0x60], R6 ;  /* 0x0000600601007387 */ /* 0x0001e20000100800 */
[----:B--2---:R-:W-:-:S03]  /*120a0*/  LOP3.LUT R3, R3, 0x1, RZ, 0xfc, !PT ;  /* 0x0000000103037812 */ /* 0x004fc600078efcff */
[----:B------:R0:W-:Y:S04]  /*120b0*/  STL [R1+0x60], R6 ;  /* 0x0000600601007387 */ /* 0x0001e80000100800 */
[----:B------:R0:W-:Y:S04]  /*120c0*/  STL [R1+0x60], R6 ;  /* 0x0000600601007387 */ /* 0x0001e80000100800 */
[----:B------:R0:W-:Y:S01]  /*120d0*/  STL [R1+0x60], R6 ;  /* 0x0000600601007387 */ /* 0x0001e20000100800 */
[----:B------:R-:W-:Y:S01]  /*120e0*/  ISETP.NE.AND P1, PT, R3, 0x3, PT ;  /* 0x000000030300780c */ /* 0x000fe20003f25270 */
[----:B------:R-:W-:Y:S01]  /*120f0*/  BSSY B0, `(.L_x_5205) ;  /* 0x0000004000007945 */ /* 0x000fe20003800000 */
[----:B------:R-:W-:-:S11]  /*12100*/  WARPGROUP.DEPBAR.LE gsb0, 0x0 ;  /* 0x00008000000079c5 */ /* 0x000fd60000010000 */
[----:B0-----:R-:W-:Y:S05]  /*12110*/  @!P1 BRA `(.L_x_5206) ;  /* 0x0000000000049947 */ /* 0x001fea0003800000 */
[----:B------:R-:W-:Y:S01]  /*12120*/  BPT.TRAP 0x1 ;  /* 0x000000040000795c */ /* 0x000fe20000300000 */
.L_x_5206:
[----:B------:R-:W-:Y:S05]  /*12130*/  BSYNC B0 ;  /* 0x0000000000007941 */ /* 0x000fea0003800000 */
.L_x_5205:
        /* <DEDUP_REMOVED lines=8> */
.L_x_5208:
[----:B------:R-:W-:Y:S05]  /*121c0*/  BSYNC B0 ;  /* 0x0000000000007941 */ /* 0x000fea0003800000 */
.L_x_5207:
[----:B------:R-:W-:Y:S04]  /*121d0*/  BSSY B0, `(.L_x_5209) ;  /* 0x0000004000007945 */ /* 0x000fe80003800000 */
[----:B-1----:R-:W-:Y:S05]  /*121e0*/  @P0 BRA `(.L_x_5210) ;  /* 0x0000000000080947 */ /* 0x002fea0003800000 */
[----:B------:R-:W1:Y:S02]  /*121f0*/  SYNCS.PHASECHK.TRANS64.TRYWAIT P0, [R14+URZ], R15 ;  /* 0x0000000f0e0075a7 */ /* 0x000e64000800017f */
[----:B-1----:R-:W-:Y:S05]  /*12200*/  @!P0 BRA `(.L_x_5211) ;  /* 0x0000017c00dc8947 */ /* 0x002fea0003800000 */
.L_x_5210:
[----:B------:R-:W-:Y:S05]  /*12210*/  BSYNC B0 ;  /* 0x0000000000007941 */ /* 0x000fea0003800000 */
.L_x_5209:
[----:B------:R-:W2:Y:S04]  /*12220*/  LDL R7, [R1+0x68] ;  /* 0x0000680001077983 */ /* 0x000ea80000100800 */
[----:B------:R-:W3:Y:S04]  /*12230*/  LDL R3, [R1+0x1c8] ;  /* 0x0001c80001037983 */ /* 0x000ee80000100800 */
[----:B------:R-:W3:Y:S04]  /*12240*/  LDL.64 R4, [R1+0x98] ;  /* 0x0000980001047983 */ /* 0x000ee80000100a00 */
[----:B------:R-:W4:Y:S04]  /*12250*/  LDL.64 R8, [R1+0x90] ;  /* 0x0000900001087983 */ /* 0x000f280000100a00 */
[----:B------:R-:W4:Y:S04]  /*12260*/  LDL.64 R10, [R1+0x90] ;  /* 0x00009000010a7983 */ /* 0x000f280000100a00 */
[----:B------:R-:W4:Y:S04]  /*12270*/  LDL.64 R12, [R1+0x90] ;  /* 0x00009000010c7983 */ /* 0x000f280000100a00 */
[----:B01----:R-:W4:Y:S01]  /*12280*/  LDL.64 R14, [R1+0x90] ;  /* 0x00009000010e7983 */ /* 0x003f220000100a00 */
        /* <DEDUP_REMOVED lines=177> */
[----:B0-----:R-:W-:-:S05]  /*12da0*/  SHF.R.U32.HI R59, RZ, 0x7, R59 ;  /* 0x00000007ff3b7819 */ /* 0x001fca000001163b */
[----:B------:R-:W0:Y:S01]  /*12db0*/  SHFL.IDX PT, R3, R59, RZ, 0x1f ;  /* 0x00001fff3b037589 */ /* 0x000e2200000e0000 */
[----:B------:R-:W-:Y:S02]  /*12dc0*/  WARPGROUP.DEPBAR.LE gsb0, 0x0 ;  /* 0x00008000000079c5 */ /* 0x000fe40000010000 */
[----:B------:R-:W-:-:S06]  /*12dd0*/  WARPGROUP.ARRIVE ;  /* 0x00000000000079c5 */ /* 0x000fcc0000000000 */
[----:B------:R-:W-:Y:S01]  /*12de0*/  HGMMA.64x64x16.F32 R24, gdesc[UR4], R24, gsb0 ;  /* 0x00e00000041879f0 */ /* 0x000fe20008000818 */
[----:B0-----:R-:W-:Y:S01]  /*12df0*/  ISETP.GT.AND P0, PT, R3, 0x7f, PT ;  /* 0x0000007f0300780c */ /* 0x001fe20003f04270 */
[----:B------:R-:W-:-:S03]  /*12e00*/  VIADD R8, R4, 0x800 ;  /* 0x0000080004087836 */ /* 0x000fc60000000000 */
[----:B------:R-:W-:Y:S01]  /*12e10*/  SEL R3, RZ, 0x2, !P0 ;  /* 0x00000002ff037807 */ /* 0x000fe20004000000 */
[----:B------:R-:W-:-:S03]  /*12e20*/  IMAD.MOV.U32 R57, RZ, RZ, R5 ;  /* 0x000000ffff397224 */ /* 0x000fc600078e0005 */
[----:B----4-:R-:W-:Y:S01]  /*12e30*/  IADD3 R10, R10, 0x800, R3 ;  /* 0x000008000a0a7810 */ /* 0x010fe20007ffe003 */
[----:B------:R-:W-:Y:S01]  /*12e40*/  IMAD.IADD R56, R3, 0x1, R8 ;  /* 0x0000000103387824 */ /* 0x000fe200078e0208 */
[----:B------:R-:W-:Y:S01]  /*12e50*/  R2UR UR11, R57 ;  /* 0x00000000390b72ca */ /* 0x000fe200000e0000 */
[----:B------:R-:W-:Y:S01]  /*12e60*/  UMOV UR4, 0x1 ;  /* 0x0000000100047882 */ /* 0x000fe20000000000 */
[----:B------:R-:W-:Y:S02]  /*12e70*/  R2UR UR8, R10 ;  /* 0x000000000a0872ca */ /* 0x000fe400000e0000 */
[----:B------:R-:W-:Y:S02]  /*12e80*/  R2UR UR10, R56 ;  /* 0x00000000380a72ca */ /* 0x000fe400000e0000 */
[----:B------:R-:W-:Y:S01]  /*12e90*/  R2UR UR9, R11 ;  /* 0x000000000b0972ca */ /* 0x000fe200000e0000 */
[----:B------:R-:W-:Y:S01]  /*12ea0*/  UISETP.NE.U32.AND UP0, UPT, UR4, URZ, UPT ;  /* 0x0000003f0400728c */ /* 0x000fe2000bf05070 */
[----:B------:R-:W-:-:S02]  /*12eb0*/  WARPGROUP.DEPBAR.LE gsb0, 0x0 ;  /* 0x00008000000079c5 */ /* 0x000fc40000010000 */
[----:B------:R-:W-:Y:S01]  /*12ec0*/  WARPGROUP.ARRIVE ;  /* 0x00000000000079c5 */ /* 0x000fe20000000000 */
[----:B------:R-:W-:Y:S01]  /*12ed0*/  IMAD.MOV.U32 R9, RZ, RZ, 0x4 ;  /* 0x00000004ff097424 */ /* 0x000fe200078e00ff */
[----:B------:R-:W-:Y:S01]  /*12ee0*/  R2UR UR5, R13 ;  /* 0x000000000d0572ca */ /* 0x000fe200000e0000 */
[----:B------:R-:W4:Y:S06]  /*12ef0*/  LDL.64 R56, [R1+0x90] ;  /* 0x0000900001387983 */ /* 0x000f2c0000100a00 */
[----:B------:R-:W-:Y:S01]  /*12f00*/  HGMMA.64x64x16.F32 R24, gdesc[UR8], R24, UP0, gsb0 ;  /* 0x00e00000081879f0 */ /* 0x000fe2000b800818 */
[----:B------:R-:W-:Y:S01]  /*12f10*/  SEL R7, R9, 0x2, P0 ;  /* 0x0000000209077807 */ /* 0x000fe20000000000 */
[----:B------:R-:W-:-:S03]  /*12f20*/  IMAD.MOV.U32 R11, RZ, RZ, R5 ;  /* 0x000000ffff0b7224 */ /* 0x000fc600078e0005 */
[----:B------:R-:W-:Y:S01]  /*12f30*/  IADD3 R12, R7, 0x800, R12 ;  /* 0x00000800070c7810 */ /* 0x000fe20007ffe00c */
[----:B------:R-:W-:Y:S01]  /*12f40*/  IMAD.IADD R10, R8, 0x1, R7 ;  /* 0x00000001080a7824 */ /* 0x000fe200078e0207 */
        /* <DEDUP_REMOVED lines=41> */
[----:B------:R-:W3:Y:S01]  /*131e0*/  LDL.64 R60, [R1+0x90] ;  /* 0x00009000013c7983 */ /* 0x000ee20000100a00 */
        /* <DEDUP_REMOVED lines=17> */
[----:B----4-:R-:W-:Y:S01]  /*13300*/  IADD3 R56, R9, 0xa00, R56 ;  /* 0x00000a0009387810 */ /* 0x010fe20007ffe038 */
        /* <DEDUP_REMOVED lines=168> */
.L_x_5213:
[----:B------:R-:W-:Y:S05]  /*13d90*/  BSYNC B0 ;  /* 0x0000000000007941 */ /* 0x000fea0003800000 */
.L_x_5212:
[----:B------:R-:W2:Y:S02]  /*13da0*/  LDL.64 R4, [R1+0x20] ;  /* 0x0000200001047983 */ /* 0x000ea40000100a00 */
[----:B--2---:R-:W-:-:S05]  /*13db0*/  MOV R4, R4 ;  /* 0x0000000400047202 */ /* 0x004fca0000000f00 */
[----:B-----5:R-:W-:-:S05]  /*13dc0*/  IMAD R3, R3, 0x8, R4 ;  /* 0x0000000803037824 */ /* 0x020fca00078e0204 */
[----:B------:R-:W-:-:S04]  /*13dd0*/  PRMT R3, R12, 0x654, R3 ;  /* 0x000006540c037816 */ /* 0x000fc80000000003 */
[----:B------:R0:W-:Y:S01]  /*13de0*/  SYNCS.ARRIVE.TRANS64.RED.A1T0 RZ, [R3+URZ], RZ ;  /* 0x000000ff03ff79a7 */ /* 0x0001e2000810043f */
[----:B------:R-:W2:Y:S04]  /*13df0*/  LDL.64 R6, [R1+0x100] ;  /* 0x0001000001067983 */ /* 0x000ea80000100a00 */
[----:B------:R-:W3:Y:S04]  /*13e00*/  LDL.64 R4, [R1+0x3f0] ;  /* 0x0003f00001047983 */ /* 0x000ee80000100a00 */
[----:B------:R-:W4:Y:S04]  /*13e10*/  LDL R15, [R1+0x410] ;  /* 0x00041000010f7983 */ /* 0x000f280000100800 */
[----:B------:R-:W4:Y:S04]  /*13e20*/  LDL.64 R20, [R1+0x400] ;  /* 0x0004000001147983 */ /* 0x000f280000100a00 */
[----:B--2---:R-:W2:Y:S02]  /*13e30*/  LD.E R6, desc[UR36][R6.64] ;  /* 0x0000002406067980 */ /* 0x004ea4000c101900 */
[-C--:B--2---:R-:W-:Y:S01]  /*13e40*/  FMUL.FTZ R11, R24, R6.reuse ;  /* 0x00000006180b7220 */ /* 0x084fe20000410000 */
[-C--:B------:R-:W-:Y:S01]  /*13e50*/  FMUL.FTZ R14, R26, R6.reuse ;  /* 0x000000061a0e7220 */ /* 0x080fe20000410000 */
[-C--:B0-----:R-:W-:Y:S01]  /*13e60*/  FMUL.FTZ R3, R25, R6.reuse ;  /* 0x0000000619037220 */ /* 0x081fe20000410000 */
[-C--:B------:R-:W-:Y:S01]  /*13e70*/  FMUL.FTZ R12, R27, R6.reuse ;  /* 0x000000061b0c7220 */ /* 0x080fe20000410000 */
[-C--:B------:R-:W-:Y:S01]  /*13e80*/  FMUL.FTZ R9, R28, R6.reuse ;  /* 0x000000061c097220 */ /* 0x080fe20000410000 */
[-C--:B------:R-:W-:Y:S01]  /*13e90*/  FMUL.FTZ R182, R30, R6.reuse ;  /* 0x000000061eb67220 */ /* 0x080fe20000410000 */
[----:B------:R-:W3:Y:S01]  /*13ea0*/  MUFU.TANH R11, R11 ;  /* 0x0000000b000b7308 */ /* 0x000ee20000002400 */
[-C--:B------:R-:W-:Y:S01]  /*13eb0*/  FMUL.FTZ R73, R29, R6.reuse ;  /* 0x000000061d497220 */ /* 0x080fe20000410000 */
[-C--:B------:R-:W-:Y:S01]  /*13ec0*/  FMUL.FTZ R180, R31, R6.reuse ;  /* 0x000000061fb47220 */ /* 0x080fe20000410000 */
[-C--:B------:R-:W-:Y:S01]  /*13ed0*/  FMUL.FTZ R77, R32, R6.reuse ;  /* 0x00000006204d7220 */ /* 0x080fe20000410000 */
[-C--:B------:R-:W-:Y:S01]  /*13ee0*/  FMUL.FTZ R192, R34, R6.reuse ;  /* 0x0000000622c07220 */ /* 0x080fe20000410000 */
[-C--:B------:R-:W-:Y:S01]  /*13ef0*/  FMUL.FTZ R83, R33, R6.reuse ;  /* 0x0000000621537220 */ /* 0x080fe20000410000 */
[-C--:B------:R-:W-:Y:S01]  /*13f00*/  FMUL.FTZ R184, R35, R6.reuse ;  /* 0x0000000623b87220 */ /* 0x080fe20000410000 */
[-C--:B------:R-:W-:Y:S01]  /*13f10*/  FMUL.FTZ R87, R36, R6.reuse ;  /* 0x0000000624577220 */ /* 0x080fe20000410000 */
[----:B------:R-:W0:Y:S01]  /*13f20*/  MUFU.TANH R14, R14 ;  /* 0x0000000e000e7308 */ /* 0x000e220000002400 */
[-C--:B------:R-:W-:Y:S01]  /*13f30*/  FMUL.FTZ R208, R38, R6.reuse ;  /* 0x0000000626d07220 */ /* 0x080fe20000410000 */
[-C--:B------:R-:W-:Y:S01]  /*13f40*/  FMUL.FTZ R93, R37, R6.reuse ;  /* 0x00000006255d7220 */ /* 0x080fe20000410000 */
[-C--:B------:R-:W-:Y:S01]  /*13f50*/  FMUL.FTZ R196, R39, R6.reuse ;  /* 0x0000000627c47220 */ /* 0x080fe20000410000 */
[-C--:B------:R-:W-:Y:S01]  /*13f60*/  FMUL.FTZ R97, R40, R6.reuse ;  /* 0x0000000628617220 */ /* 0x080fe20000410000 */
[-C--:B------:R-:W-:Y:S01]  /*13f70*/  FMUL.FTZ R212, R42, R6.reuse ;  /* 0x000000062ad47220 */ /* 0x080fe20000410000 */
[-C--:B------:R-:W-:Y:S01]  /*13f80*/  FMUL.FTZ R103, R41, R6.reuse ;  /* 0x0000000629677220 */ /* 0x080fe20000410000 */
[-C--:B------:R-:W-:Y:S01]  /*13f90*/  FMUL.FTZ R210, R43, R6.reuse ;  /* 0x000000062bd27220 */ /* 0x080fe20000410000 */
[----:B------:R-:W1:Y:S01]  /*13fa0*/  MUFU.TANH R3, R3 ;  /* 0x0000000300037308 */ /* 0x000e620000002400 */
[-C--:B------:R-:W-:Y:S01]  /*13fb0*/  FMUL.FTZ R107, R44, R6.reuse ;  /* 0x000000062c6b7220 */ /* 0x080fe20000410000 */
[-C--:B------:R-:W-:Y:S01]  /*13fc0*/  FMUL.FTZ R216, R46, R6.reuse ;  /* 0x000000062ed87220 */ /* 0x080fe20000410000 */
[-C--:B------:R-:W-:Y:S01]  /*13fd0*/  FMUL.FTZ R113, R45, R6.reuse ;  /* 0x000000062d717220 */ /* 0x080fe20000410000 */
[-C--:B------:R-:W-:Y:S01]  /*13fe0*/  FMUL.FTZ R214, R47, R6.reuse ;  /* 0x000000062fd67220 */ /* 0x080fe20000410000 */
[-C--:B------:R-:W-:Y:S01]  /*13ff0*/  FMUL.FTZ R117, R48, R6.reuse ;  /* 0x0000000630757220 */ /* 0x080fe20000410000 */
[-C--:B------:R-:W-:Y:S01]  /*14000*/  FMUL.FTZ R220, R50, R6.reuse ;  /* 0x0000000632dc7220 */ /* 0x080fe20000410000 */
[-C--:B------:R-:W-:Y:S01]  /*14010*/  FMUL.FTZ R123, R49, R6.reuse ;  /* 0x00000006317b7220 */ /* 0x080fe20000410000 */
[----:B------:R-:W2:Y:S01]  /*14020*/  MUFU.TANH R12, R12 ;  /* 0x0000000c000c7308 */ /* 0x000ea20000002400 */
[-C--:B------:R-:W-:Y:S01]  /*14030*/  FMUL.FTZ R218, R51, R6.reuse ;  /* 0x0000000633da7220 */ /* 0x080fe20000410000 */
[-C--:B------:R-:W-:Y:S01]  /*14040*/  FMUL.FTZ R125, R52, R6.reuse ;  /* 0x00000006347d7220 */ /* 0x080fe20000410000 */
[-C--:B------:R-:W-:Y:S01]  /*14050*/  FMUL.FTZ R222, R54, R6.reuse ;  /* 0x0000000636de7220 */ /* 0x080fe20000410000 */
[-C--:B------:R-:W-:Y:S01]  /*14060*/  FMUL.FTZ R135, R53, R6.reuse ;  /* 0x0000000635877220 */ /* 0x080fe20000410000 */
[----:B------:R-:W-:Y:S01]  /*14070*/  FMUL.FTZ R224, R55, R6 ;  /* 0x0000000637e07220 */ /* 0x000fe20000410000 */
[----:B------:R-:W4:Y:S02]  /*14080*/  LDL.64 R24, [R1+0xb8] ;  /* 0x0000b80001187983 */ /* 0x000f240000100a00 */
[----:B------:R-:W2:Y:S08]  /*14090*/  MUFU.TANH R9, R9 ;  /* 0x0000000900097308 */ /* 0x000eb00000002400 */
[----:B------:R-:W2:Y:S01]  /*140a0*/  MUFU.TANH R182, R182 ;  /* 0x000000b600b67308 */ /* 0x000ea20000002400 */
[----:B---3--:R-:W-:-:S02]  /*140b0*/  FMNMX.FTZ R8, R11, R4, !PT ;  /* 0x000000040b087209 */ /* 0x008fc40007810000 */
[----:B0-----:R-:W-:-:S05]  /*140c0*/  FMNMX.FTZ R7, R14, R5, !PT ;  /* 0x000000050e077209 */ /* 0x001fca0007810000 */
[----:B------:R-:W0:Y:S08]  /*140d0*/  MUFU.TANH R73, R73 ;  /* 0x0000004900497308 */ /* 0x000e300000002400 */
[----:B------:R-:W3:Y:S01]  /*140e0*/  MUFU.TANH R180, R180 ;  /* 0x000000b400b47308 */ /* 0x000ee20000002400 */
[----:B-1----:R-:W-:Y:S02]  /*140f0*/  FMNMX.FTZ R8, R3, R8, !PT ;  /* 0x0000000803087209 */ /* 0x002fe40007810000 */
[----:B--2---:R-:W-:-:S05]  /*14100*/  FMNMX.FTZ R7, R12, R7, !PT ;  /* 0x000000070c077209 */ /* 0x004fca0007810000 */
[----:B------:R-:W1:Y:S08]  /*14110*/  MUFU.TANH R77, R77 ;  /* 0x0000004d004d7308 */ /* 0x000e700000002400 */
[----:B------:R-:W2:Y:S01]  /*14120*/  MUFU.TANH R192, R192 ;  /* 0x000000c000c07308 */ /* 0x000ea20000002400 */
[----:B------:R-:W-:Y:S02]  /*14130*/  FMNMX.FTZ R8, R9, R8, !PT ;  /* 0x0000000809087209 */ /* 0x000fe40007810000 */
[----:B------:R-:W-:-:S05]  /*14140*/  FMNMX.FTZ R7, R182, R7, !PT ;  /* 0x00000007b6077209 */ /* 0x000fca0007810000 */
[----:B------:R-:W2:Y:S08]  /*14150*/  MUFU.TANH R83, R83 ;  /* 0x0000005300537308 */ /* 0x000eb00000002400 */
[----:B------:R-:W2:Y:S01]  /*14160*/  MUFU.TANH R184, R184 ;  /* 0x000000b800b87308 */ /* 0x000ea20000002400 */
[----:B0-----:R-:W-:Y:S02]  /*14170*/  FMNMX.FTZ R8, R73, R8, !PT ;  /* 0x0000000849087209 */ /* 0x001fe40007810000 */
[----:B---3--:R-:W-:-:S05]  /*14180*/  FMNMX.FTZ R7, R180, R7, !PT ;  /* 0x00000007b4077209 */ /* 0x008fca0007810000 */
        /* <DEDUP_REMOVED lines=39> */
[----:B--2---:R-:W-:-:S02]  /*14400*/  FMNMX.FTZ R7, R218, R7, !PT ;  /* 0x00000007da077209 */ /* 0x004fc40007810000 */
[----:B------:R-:W-:Y:S02]  /*14410*/  FMNMX.FTZ R6, R125, R8, !PT ;  /* 0x000000087d067209 */ /* 0x000fe40007810000 */
[----:B------:R-:W-:Y:S02]  /*14420*/  FMNMX.FTZ R7, R222, R7, !PT ;  /* 0x00000007de077209 */ /* 0x000fe40007810000 */
[----:B0-----:R-:W-:Y:S02]  /*14430*/  FMNMX.FTZ R6, R135, R6, !PT ;  /* 0x0000000687067209 */ /* 0x001fe40007810000 */
[----:B---3--:R-:W-:-:S03]  /*14440*/  FMNMX.FTZ R7, R224, R7, !PT ;  /* 0x00000007e0077209 */ /* 0x008fc60007810000 */
[----:B------:R-:W0:Y:S04]  /*14450*/  SHFL.BFLY PT, R13, R6, 0x2, 0x1f ;  /* 0x0c401f00060d7f89 */ /* 0x000e2800000e0000 */
[----:B------:R-:W-:Y:S04]  /*14460*/  STL.64 [R1+0x3f0], R6 ;  /* 0x0003f00601007387 */ /* 0x000fe80000100a00 */
[----:B------:R-:W2:Y:S01]  /*14470*/  LDL R26, [R1+0x3f4] ;  /* 0x0003f400011a7983 */ /* 0x000ea20000100800 */
[----:B0-----:R-:W-:-:S05]  /*14480*/  FMNMX.FTZ R13, R6, R13, !PT ;  /* 0x0000000d060d7209 */ /* 0x001fca0007810000 */
[----:B------:R-:W0:Y:S02]  /*14490*/  SHFL.BFLY PT, R8, R13, 0x1, 0x1f ;  /* 0x0c201f000d087f89 */ /* 0x000e2400000e0000 */
[----:B0-----:R-:W-:-:S05]  /*144a0*/  FMNMX.FTZ R8, R13, R8, !PT ;  /* 0x000000080d087209 */ /* 0x001fca0007810000 */
[----:B------:R-:W-:Y:S04]  /*144b0*/  STL [R1+0x3f0], R8 ;  /* 0x0003f00801007387 */ /* 0x000fe80000100800 */
[----:B------:R-:W3:Y:S04]  /*144c0*/  LDL R27, [R1+0x3f0] ;  /* 0x0003f000011b7983 */ /* 0x000ee80000100800 */
[----:B--2---:R-:W0:Y:S02]  /*144d0*/  SHFL.BFLY PT, R7, R26, 0x2, 0x1f ;  /* 0x0c401f001a077f89 */ /* 0x004e2400000e0000 */
[----:B0-----:R-:W-:-:S05]  /*144e0*/  FMNMX.FTZ R7, R7, R26, !PT ;  /* 0x0000001a07077209 */ /* 0x001fca0007810000 */
[----:B------:R-:W0:Y:S02]  /*144f0*/  SHFL.BFLY PT, R6, R7, 0x1, 0x1f ;  /* 0x0c201f0007067f89 */ /* 0x000e2400000e0000 */
[----:B0-----:R-:W-:Y:S01]  /*14500*/  FMNMX.FTZ R6, R7, R6, !PT ;  /* 0x0000000607067209 */ /* 0x001fe20007810000 */
[----:B---3--:R-:W-:-:S04]  /*14510*/  FADD.FTZ R4, R4, -R27 ;  /* 0x8000001b04047221 */ /* 0x008fc80000010000 */
[----:B------:R-:W-:Y:S01]  /*14520*/  FADD.FTZ R10, R5, -R6 ;  /* 0x80000006050a7221 */ /* 0x000fe20000010000 */
[----:B----4-:R-:W-:-:S03]  /*14530*/  FMUL.FTZ R4, R4, R15 ;  /* 0x0000000f04047220 */ /* 0x010fc60000410000 */
[----:B------:R-:W-:Y:S01]  /*14540*/  FMUL.FTZ R10, R15, R10 ;  /* 0x0000000a0f0a7220 */ /* 0x000fe20000410000 */
[----:B------:R-:W0:Y:S08]  /*14550*/  MUFU.EX2 R151, R4 ;  /* 0x0000000400977308 */ /* 0x000e300000000800 */
[----:B------:R-:W1:Y:S01]  /*14560*/  MUFU.EX2 R150, R10 ;  /* 0x0000000a00967308 */ /* 0x000e620000000800 */
[----:B------:R2:W-:Y:S01]  /*14570*/  STL [R1+0x3f4], R6 ;  /* 0x0003f40601007387 */ /* 0x0005e20000100800 */
[----:B0-----:R-:W-:Y:S01]  /*14580*/  FMUL.FTZ R20, R151, R20 ;  /* 0x0000001497147220 */ /* 0x001fe20000410000 */
[----:B-1----:R-:W-:-:S05]  /*14590*/  FMUL.FTZ R21, R21, R150 ;  /* 0x0000009615157220 */ /* 0x002fca0000410000 */
[----:B------:R2:W-:Y:S04]  /*145a0*/  STL.64 [R1+0x400], R20 ;  /* 0x0004001401007387 */ /* 0x0005e80000100a00 */
[----:B------:R-:W3:Y:S01]  /*145b0*/  LD.E R5, desc[UR36][R24.64+0x4] ;  /* 0x0000042418057980 */ /* 0x000ee2000c101900 */
[----:B------:R-:W-:Y:S01]  /*145c0*/  BSSY B0, `(.L_x_5214) ;  /* 0x000000c000007945 */ /* 0x000fe20003800000 */
[----:B---3--:R-:W-:-:S13]  /*145d0*/  ISETP.NE.AND P0, PT, R5, RZ, PT ;  /* 0x000000ff0500720c */ /* 0x008fda0003f05270 */
[----:B--2---:R-:W-:Y:S05]  /*145e0*/  @P0 BRA `(.L_x_5215) ;  /* 0x0000000000240947 */ /* 0x004fea0003800000 */
[----:B------:R-:W2:Y:S04]  /*145f0*/  LDL.64 R20, [R1+0xc0] ;  /* 0x0000c00001147983 */ /* 0x000ea80000100a00 */
[----:B------:R-:W3:Y:S04]  /*14600*/  LD.E R25, desc[UR36][R24.64] ;  /* 0x0000002418197980 */ /* 0x000ee8000c101900 */
[----:B--2---:R-:W2:Y:S01]  /*14610*/  LD.E.64 R6, desc[UR36][R20.64] ;  /* 0x0000002414067980 */ /* 0x004ea2000c101b00 */
[----:B---3--:R-:W-:-:S04]  /*14620*/  IMAD R4, R58, 0x40, R25 ;  /* 0x000000403a047824 */ /* 0x008fc800078e0219 */
[----:B--2---:R-:W-:-:S05]  /*14630*/  IMAD.WIDE R4, R4, 0x4, R6 ;  /* 0x0000000404047825 */ /* 0x004fca00078e0206 */
[----:B------:R0:W-:Y:S04]  /*14640*/  ST.E desc[UR36][R4.64], R151 ;  /* 0x0000009704007985 */ /* 0x0001e8000c101924 */
[----:B------:R-:W2:Y:S04]  /*14650*/  LDL.64 R24, [R1+0xb8] ;  /* 0x0000b80001187983 */ /* 0x000ea80000100a00 */
[----:B--2---:R-:W2:Y:S02]  /*14660*/  LD.E R6, desc[UR36][R24.64+0x4] ;  /* 0x0000042418067980 */ /* 0x004ea4000c101900 */
[----:B0-2---:R-:W-:-:S13]  /*14670*/  ISETP.NE.AND P0, PT, R6, RZ, PT ;  /* 0x000000ff0600720c */ /* 0x005fda0003f05270 */
.L_x_5215:
[----:B------:R-:W-:Y:S05]  /*14680*/  BSYNC B0 ;  /* 0x0000000000007941 */ /* 0x000fea0003800000 */
.L_x_5214:
[----:B------:R-:W-:Y:S04]  /*14690*/  BSSY B0, `(.L_x_5216) ;  /* 0x0000009000007945 */ /* 0x000fe80003800000 */
[----:B------:R-:W-:Y:S05]  /*146a0*/  @P0 BRA `(.L_x_5217) ;  /* 0x00000000001c0947 */ /* 0x000fea0003800000 */
[----:B------:R-:W2:Y:S04]  /*146b0*/  LDL.64 R6, [R1+0xc0] ;  /* 0x0000c00001067983 */ /* 0x000ea80000100a00 */
[----:B------:R-:W3:Y:S04]  /*146c0*/  LD.E R25, desc[UR36][R24.64] ;  /* 0x0000002418197980 */ /* 0x000ee8000c101900 */
[----:B--2---:R-:W2:Y:S01]  /*146d0*/  LD.E.64 R4, desc[UR36][R6.64] ;  /* 0x0000002406047980 */ /* 0x004ea2000c101b00 */
[----:B---3--:R-:W-:-:S04]  /*146e0*/  IMAD R58, R58, 0x40, R25 ;  /* 0x000000403a3a7824 */ /* 0x008fc800078e0219 */
[----:B------:R-:W-:-:S04]  /*146f0*/  VIADD R58, R58, 0x8 ;  /* 0x000000083a3a7836 */ /* 0x000fc80000000000 */
[----:B--2---:R-:W-:-:S05]  /*14700*/  IMAD.WIDE R4, R58, 0x4, R4 ;  /* 0x000000043a047825 */ /* 0x004fca00078e0204 */
[----:B------:R0:W-:Y:S02]  /*14710*/  ST.E desc[UR36][R4.64], R150 ;  /* 0x0000009604007985 */ /* 0x0001e4000c101924 */
.L_x_5217:
[----:B------:R-:W-:Y:S05]  /*14720*/  BSYNC B0 ;  /* 0x0000000000007941 */ /* 0x000fea0003800000 */
.L_x_5216:
[----:B------:R-:W2:Y:S04]  /*14730*/  LDL R195, [R1+0x410] ;  /* 0x0004100001c37983 */ /* 0x000ea80000100800 */
[----:B------:R-:W2:Y:S04]  /*14740*/  LDL.64 R132, [R1+0x3f0] ;  /* 0x0003f00001847983 */ /* 0x000ea80000100a00 */
[----:B0-----:R-:W3:Y:S04]  /*14750*/  LDL.64 R4, [R1+0x400] ;  /* 0x0004000001047983 */ /* 0x001ee80000100a00 */
        /* <DEDUP_REMOVED lines=51> */
[-C--:B--2---:R-:W-:Y:S01]  /*14a90*/  FMUL.FTZ R132, R132, R195.reuse ;  /* 0x000000c384847220 */ /* 0x084fe20000410000 */
[----:B------:R-:W-:-:S03]  /*14aa0*/  FMUL.FTZ R193, R133, R195 ;  /* 0x000000c385c17220 */ /* 0x000fc60000410000 */
        /* <DEDUP_REMOVED lines=16> */
[----:B------:R-:W2:Y:S04]  /*14bb0*/  LDL.64 R72, [R1+0x390] ;  /* 0x0003900001487983 */ /* 0x000ea80000100a00 */
        /* <DEDUP_REMOVED lines=12> */
[----:B------:R-:W2:Y:S01]  /*14c80*/  LDL.64 R134, [R1+0x398] ;  /* 0x0003980001867983 */ /* 0x000ea20000100a00 */
[-CC-:B------:R-:W-:Y:S01]  /*14c90*/  FFMA.FTZ R161, R14, R195.reuse, -R193.reuse ;  /* 0x000000c30ea17223 */ /* 0x180fe200000108c1 */
[-CC-:B------:R-:W-:Y:S01]  /*14ca0*/  FFMA.FTZ R20, R12, R195.reuse, -R193.reuse ;  /* 0x000000c30c147223 */ /* 0x180fe200000108c1 */
[----:B------:R-:W-:Y:S01]  /*14cb0*/  MUFU.EX2 R21, R21 ;  /* 0x0000001500157308 */ /* 0x000fe20000000800 */
[-CC-:B------:R-:W-:Y:S01]  /*14cc0*/  FFMA.FTZ R163, R182, R195.reuse, -R193.reuse ;  /* 0x000000c3b6a37223 */ /* 0x180fe200000108c1 */
[----:B------:R-:W-:-:S06]  /*14cd0*/  FFMA.FTZ R14, R180, R195, -R193 ;  /* 0x000000c3b40e7223 */ /* 0x000fcc00000108c1 */
[----:B------:R-:W3:Y:S01]  /*14ce0*/  MUFU.EX2 R161, R161 ;  /* 0x000000a100a17308 */ /* 0x000ee20000000800 */
[----:B------:R-:W-:-:S07]  /*14cf0*/  FFMA.FTZ R165, R192, R195, -R193 ;  /* 0x000000c3c0a57223 */ /* 0x000fce00000108c1 */
[----:B------:R-:W0:Y:S08]  /*14d00*/  MUFU.EX2 R20, R20 ;  /* 0x0000001400147308 */ /* 0x000e300000000800 */
[----:B------:R-:W1:Y:S01]  /*14d10*/  MUFU.EX2 R160, R160 ;  /* 0x000000a000a07308 */ /* 0x000e620000000800 */
[----:B------:R-:W-:-:S07]  /*14d20*/  FFMA.FTZ R12, R184, R195, -R193 ;  /* 0x000000c3b80c7223 */ /* 0x000fce00000108c1 */
[----:B------:R-:W1:Y:S08]  /*14d30*/  MUFU.EX2 R163, R163 ;  /* 0x000000a300a37308 */ /* 0x000e700000000800 */
[----:B------:R-:W1:Y:S01]  /*14d40*/  MUFU.EX2 R162, R162 ;  /* 0x000000a200a27308 */ /* 0x000e620000000800 */
[----:B---3--:R-:W-:Y:S01]  /*14d50*/  FADD.FTZ R173, R161, R5 ;  /* 0x00000005a1ad7221 */ /* 0x008fe20000010000 */
[----:B------:R-:W-:-:S06]  /*14d60*/  FFMA.FTZ R167, R208, R195, -R193 ;  /* 0x000000c3d0a77223 */ /* 0x000fcc00000108c1 */
[----:B------:R-:W3:Y:S01]  /*14d70*/  MUFU.EX2 R14, R14 ;  /* 0x0000000e000e7308 */ /* 0x000ee20000000800 */
[----:B------:R-:W-:-:S07]  /*14d80*/  FADD.FTZ R5, R21, R4 ;  /* 0x0000000415057221 */ /* 0x000fce0000010000 */
[----:B------:R-:W3:Y:S01]  /*14d90*/  MUFU.EX2 R15, R15 ;  /* 0x0000000f000f7308 */ /* 0x000ee20000000800 */
[----:B0-----:R-:W-:Y:S01]  /*14da0*/  FADD.FTZ R4, R20, R173 ;  /* 0x000000ad14047221 */ /* 0x001fe20000010000 */
[----:B------:R-:W-:-:S06]  /*14db0*/  FFMA.FTZ R184, R196, R195, -R193 ;  /* 0x000000c3c4b87223 */ /* 0x000fcc00000108c1 */
[----:B------:R-:W0:Y:S01]  /*14dc0*/  MUFU.EX2 R165, R165 ;  /* 0x000000a500a57308 */ /* 0x000e220000000800 */
[----:B-1----:R-:W-:-:S07]  /*14dd0*/  FADD.FTZ R5, R160, R5 ;  /* 0x00000005a0057221 */ /* 0x002fce0000010000 */
[----:B------:R-:W1:Y:S01]  /*14de0*/  MUFU.EX2 R164, R164 ;  /* 0x000000a400a47308 */ /* 0x000e620000000800 */
[----:B------:R-:W-:Y:S01]  /*14df0*/  FADD.FTZ R173, R163, R4 ;  /* 0x00000004a3ad7221 */ /* 0x000fe20000010000 */
[----:B------:R-:W-:-:S06]  /*14e00*/  FFMA.FTZ R169, R212, R195, -R193 ;  /* 0x000000c3d4a97223 */ /* 0x000fcc00000108c1 */
[----:B------:R-:W1:Y:S01]  /*14e10*/  MUFU.EX2 R12, R12 ;  /* 0x0000000c000c7308 */ /* 0x000e620000000800 */
[----:B------:R-:W-:-:S07]  /*14e20*/  FADD.FTZ R4, R162, R5 ;  /* 0x00000005a2047221 */ /* 0x000fce0000010000 */
        /* <DEDUP_REMOVED lines=13> */
[----:B------:R-:W4:Y:S01]  /*14f00*/  MUFU.EX2 R169, R169 ;  /* 0x000000a900a97308 */ /* 0x000f220000000800 */
[----:B------:R-:W-:-:S07]  /*14f10*/  FADD.FTZ R5, R13, R4 ;  /* 0x000000040d057221 */ /* 0x000fce0000010000 */
[----:B------:R-:W4:Y:S01]  /*14f20*/  MUFU.EX2 R168, R168 ;  /* 0x000000a800a87308 */ /* 0x000f220000000800 */
        /* <DEDUP_REMOVED lines=10> */
[----:B----4-:R-:W-:Y:S01]  /*14fd0*/  FADD.FTZ R180, R169, R180 ;  /* 0x000000b4a9b47221 */ /* 0x010fe20000010000 */
[----:B------:R-:W-:-:S06]  /*14fe0*/  FADD.FTZ R5, R168, R5 ;  /* 0x00000005a8057221 */ /* 0x000fcc0000010000 */
[----:B------:R-:W4:Y:S01]  /*14ff0*/  MUFU.EX2 R182, R182 ;  /* 0x000000b600b67308 */ /* 0x000f220000000800 */
[----:B------:R-:W-:-:S07]  /*15000*/  FFMA.FTZ R175, R222, R195, -R193 ;  /* 0x000000c3deaf7223 */ /* 0x000fce00000108c1 */
[----:B------:R-:W4:Y:S01]  /*15010*/  MUFU.EX2 R170, R170 ;  /* 0x000000aa00aa7308 */ /* 0x000f220000000800 */
[----:B---3--:R-:W-:Y:S01]  /*15020*/  FADD.FTZ R192, R183, R180 ;  /* 0x000000b4b7c07221 */ /* 0x008fe20000010000 */
[----:B------:R-:W-:-:S06]  /*15030*/  FADD.FTZ R4, R10, R5 ;  /* 0x000000050a047221 */ /* 0x000fcc0000010000 */
[----:B------:R-:W3:Y:S01]  /*15040*/  MUFU.EX2 R173, R173 ;  /* 0x000000ad00ad7308 */ /* 0x000ee20000000800 */
[----:B------:R-:W-:-:S07]  /*15050*/  FFMA.FTZ R180, R224, R195, -R193 ;  /* 0x000000c3e0b47223 */ /* 0x000fce00000108c1 */
[----:B------:R-:W3:Y:S01]  /*15060*/  MUFU.EX2 R8, R8 ;  /* 0x0000000800087308 */ /* 0x000ee20000000800 */
[----:B0-----:R-:W-:Y:S01]  /*15070*/  FADD.FTZ R193, R171, R192 ;  /* 0x000000c0abc17221 */ /* 0x001fe20000010000 */
[----:B-1----:R-:W-:-:S06]  /*15080*/  FADD.FTZ R5, R9, R4 ;  /* 0x0000000409057221 */ /* 0x002fcc0000010000 */
[----:B------:R-:W0:Y:S08]  /*15090*/  MUFU.EX2 R181, R181 ;  /* 0x000000b500b57308 */ /* 0x000e300000000800 */
[----:B------:R-:W1:Y:S01]  /*150a0*/  MUFU.EX2 R172, R172 ;  /* 0x000000ac00ac7308 */ /* 0x000e620000000800 */
[----:B----4-:R-:W-:Y:S01]  /*150b0*/  FADD.FTZ R4, R182, R193 ;  /* 0x000000c1b6047221 */ /* 0x010fe20000010000 */
[----:B------:R-:W-:-:S06]  /*150c0*/  FADD.FTZ R5, R170, R5 ;  /* 0x00000005aa057221 */ /* 0x000fcc0000010000 */
[----:B------:R-:W-:Y:S08]  /*150d0*/  MUFU.EX2 R3, R3 ;  /* 0x0000000300037308 */ /* 0x000ff00000000800 */
[----:B------:R-:W4:Y:S01]  /*150e0*/  MUFU.EX2 R175, R175 ;  /* 0x000000af00af7308 */ /* 0x000f220000000800 */
[----:B---3--:R-:W-:Y:S01]  /*150f0*/  FADD.FTZ R4, R173, R4 ;  /* 0x00000004ad047221 */ /* 0x008fe20000010000 */
[----:B------:R-:W-:-:S06]  /*15100*/  FADD.FTZ R5, R8, R5 ;  /* 0x0000000508057221 */ /* 0x000fcc0000010000 */
[----:B------:R-:W3:Y:S08]  /*15110*/  MUFU.EX2 R174, R174 ;  /* 0x000000ae00ae7308 */ /* 0x000ef00000000800 */
[----:B------:R-:W3:Y:S01]  /*15120*/  MUFU.EX2 R180, R180 ;  /* 0x000000b400b47308 */ /* 0x000ee20000000800 */
[----:B0-----:R-:W-:Y:S01]  /*15130*/  FADD.FTZ R192, R181, R4 ;  /* 0x00000004b5c07221 */ /* 0x001fe20000010000 */
[----:B-1----:R-:W-:-:S03]  /*15140*/  FADD.FTZ R4, R172, R5 ;  /* 0x00000005ac047221 */ /* 0x002fc60000010000 */
[----:B----4-:R-:W-:Y:S01]  /*15150*/  FADD.FTZ R5, R175, R192 ;  /* 0x000000c0af057221 */ /* 0x010fe20000010000 */
[----:B------:R-:W-:Y:S01]  /*15160*/  FADD.FTZ R193, R3, R4 ;  /* 0x0000000403c17221 */ /* 0x000fe20000010000 */
[----:B------:R-:W-:-:S03]  /*15170*/  FMUL.FTZ R147, R151, R147 ;  /* 0x0000009397937220 */ /* 0x000fc60000410000 */
[----:B---3--:R-:W-:Y:S01]  /*15180*/  FADD.FTZ R4, R174, R193 ;  /* 0x000000c1ae047221 */ /* 0x008fe20000010000 */
[C---:B------:R-:W-:Y:S01]  /*15190*/  FMUL.FTZ R146, R151.reuse, R146 ;  /* 0x0000009297927220 */ /* 0x040fe20000410000 */
[C---:B------:R-:W-:Y:S01]  /*151a0*/  FMUL.FTZ R7, R151.reuse, R7 ;  /* 0x0000000797077220 */ /* 0x040fe20000410000 */
[C---:B------:R-:W-:Y:S01]  /*151b0*/  FMUL.FTZ R6, R151.reuse, R6 ;  /* 0x0000000697067220 */ /* 0x040fe20000410000 */
[C---:B------:R-:W-:Y:S01]  /*151c0*/  FMUL.FTZ R109, R150.reuse, R109 ;  /* 0x0000006d966d7220 */ /* 0x040fe20000410000 */
[----:B------:R-:W-:Y:S01]  /*151d0*/  FMUL.FTZ R108, R150, R108 ;  /* 0x0000006c966c7220 */ /* 0x000fe20000410000 */
[C---:B------:R-:W-:Y:S01]  /*151e0*/  FMUL.FTZ R143, R151.reuse, R143 ;  /* 0x0000008f978f7220 */ /* 0x040fe20000410000 */
[----:B------:R-:W-:Y:S01]  /*151f0*/  FADD.FTZ R5, R180, R5 ;  /* 0x00000005b4057221 */ /* 0x000fe20000010000 */
[C---:B------:R-:W-:Y:S01]  /*15200*/  FMUL.FTZ R142, R151.reuse, R142 ;  /* 0x0000008e978e7220 */ /* 0x040fe20000410000 */
[C---:B------:R-:W-:Y:S01]  /*15210*/  FMUL.FTZ R145, R150.reuse, R145 ;  /* 0x0000009196917220 */ /* 0x040fe20000410000 */
[C---:B------:R-:W-:Y:S01]  /*15220*/  FMUL.FTZ R144, R150.reuse, R144 ;  /* 0x0000009096907220 */ /* 0x040fe20000410000 */
[C---:B------:R-:W-:Y:S01]  /*15230*/  FMUL.FTZ R149, R151.reuse, R149 ;  /* 0x0000009597957220 */ /* 0x040fe20000410000 */
[----:B------:R0:W-:Y:S01]  /*15240*/  STL.64 [R1+0x400], R4 ;  /* 0x0004000401007387 */ /* 0x0001e20000100a00 */
[----:B------:R-:W-:Y:S01]  /*15250*/  BAR.SYNC.DEFER_BLOCKING 0xf, 0x100 ;  /* 0x03c4000000007b1d */ /* 0x000fe20000010000 */
        /* <DEDUP_REMOVED lines=23> */
[----:B0-----:R-:W3:Y:S01]  /*153d0*/  LD.E.64 R4, desc[UR36][R178.64+0x8] ;  /* 0x00000824b2047980 */ /* 0x001ee2000c101b00 */
        /* <DEDUP_REMOVED lines=9> */
[----:B------:R-:W4:Y:S04]  /*15470*/  LD.E.64 R178, desc[UR36][R178.64] ;  /* 0x00000024b2b27980 */ /* 0x000f28000c101b00 */
[----:B------:R-:W-:Y:S04]  /*15480*/  STL.64 [R1+0x1e0], R146 ;  /* 0x0001e09201007387 */ /* 0x000fe80000100a00 */
[----:B------:R0:W-:Y:S04]  /*15490*/  STL.64 [R1+0x200], R6 ;  /* 0x0002000601007387 */ /* 0x0001e80000100a00 */
[----:B------:R-:W-:Y:S01]  /*154a0*/  STL.64 [R1+0x2c8], R108 ;  /* 0x0002c86c01007387 */ /* 0x000fe20000100a00 */
[C---:B------:R-:W-:Y:S01]  /*154b0*/  FMUL.FTZ R54, R151.reuse, R54 ;  /* 0x0000003697367220 */ /* 0x040fe20000410000 */
[C---:B------:R-:W-:Y:S01]  /*154c0*/  FMUL.FTZ R57, R151.reuse, R57 ;  /* 0x0000003997397220 */ /* 0x040fe20000410000 */
[C---:B------:R-:W-:Y:S01]  /*154d0*/  FMUL.FTZ R56, R151.reuse, R56 ;  /* 0x0000003897387220 */ /* 0x040fe20000410000 */
[C---:B------:R-:W-:Y:S01]  /*154e0*/  FMUL.FTZ R59, R151.reuse, R59 ;  /* 0x0000003b973b7220 */ /* 0x040fe20000410000 */
[C---:B------:R-:W-:Y:S01]  /*154f0*/  FMUL.FTZ R58, R151.reuse, R58 ;  /* 0x0000003a973a7220 */ /* 0x040fe20000410000 */
[C---:B------:R-:W-:Y:S01]  /*15500*/  FMUL.FTZ R61, R151.reuse, R61 ;  /* 0x0000003d973d7220 */ /* 0x040fe20000410000 */
[C---:B------:R-:W-:Y:S01]  /*15510*/  FMUL.FTZ R60, R151.reuse, R60 ;  /* 0x0000003c973c7220 */ /* 0x040fe20000410000 */
[----:B0-----:R-:W3:Y:S04]  /*15520*/  LDL R6, [R1+0x1e0] ;  /* 0x0001e00001067983 */ /* 0x001ee80000100800 */
[----:B------:R-:W4:Y:S01]  /*15530*/  LDL R7, [R1+0x2cc] ;  /* 0x0002cc0001077983 */ /* 0x000f220000100800 */
        /* <DEDUP_REMOVED lines=10> */
[C---:B--2---:R-:W-:Y:S01]  /*155e0*/  FMUL.FTZ R73, R151.reuse, R73 ;  /* 0x0000004997497220 */ /* 0x044fe20000410000 */
        /* <DEDUP_REMOVED lines=128> */
[----:B0-----:R-:W4:Y:S04]  /*15df0*/  LDL R86, [R1+0x1e4] ;  /* 0x0001e40001567983 */ /* 0x001f280000100800 */
[----:B-1----:R-:W4:Y:S04]  /*15e00*/  LDL R88, [R1+0x1e8] ;  /* 0x0001e80001587983 */ /* 0x002f280000100800 */
        /* <DEDUP_REMOVED lines=10> */
[----:B---3--:R-:W3:Y:S04]  /*15eb0*/  LDL R104, [R1+0x214] ;  /* 0x0002140001687983 */ /* 0x008ee80000100800 */
[----:B------:R-:W3:Y:S04]  /*15ec0*/  LDL R106, [R1+0x218] ;  /* 0x00021800016a7983 */ /* 0x000ee80000100800 */
[----:B------:R-:W3:Y:S04]  /*15ed0*/  LDL R108, [R1+0x21c] ;  /* 0x00021c00016c7983 */ /* 0x000ee80000100800 */
[----:B------:R-:W3:Y:S04]  /*15ee0*/  LDL R30, [R1+0x220] ;  /* 0x00022000011e7983 */ /* 0x000ee80000100800 */
        /* <DEDUP_REMOVED lines=110> */
[----:B------:R-:W-:Y:S04]  /*165d0*/  STL [R1+0x1e0], R6 ;  /* 0x0001e00601007387 */ /* 0x000fe80000100800 */
[----:B------:R0:W-:Y:S04]  /*165e0*/  STL [R1+0x2cc], R7 ;  /* 0x0002cc0701007387 */ /* 0x0001e80000100800 */
[----:B------:R-:W4:Y:S04]  /*165f0*/  LDL R193, [R1+0x1c8] ;  /* 0x0001c80001c17983 */ /* 0x000f280000100800 */
[----:B0-----:R-:W4:Y:S04]  /*16600*/  LDL.64 R6, [R1+0x88] ;  /* 0x0000880001067983 */ /* 0x001f280000100a00 */
        /* <DEDUP_REMOVED lines=12> */
[----:B---3--:R-:W-:Y:S04]  /*166d0*/  STL [R1+0x214], R104 ;  /* 0x0002146801007387 */ /* 0x008fe80000100800 */
[----:B------:R-:W-:Y:S04]  /*166e0*/  STL [R1+0x218], R106 ;  /* 0x0002186a01007387 */ /* 0x000fe80000100800 */
[----:B------:R-:W-:Y:S04]  /*166f0*/  STL [R1+0x21c], R108 ;  /* 0x00021c6c01007387 */ /* 0x000fe80000100800 */
[----:B------:R-:W-:Y:S04]  /*16700*/  STL [R1+0x220], R30 ;  /* 0x0002201e01007387 */ /* 0x000fe80000100800 */
        /* <DEDUP_REMOVED lines=106> */
[----:B------:R4:W-:Y:S04]  /*16db0*/  STL [R1+0x3d0], R84 ;  /* 0x0003d05401007387 */ /* 0x0009e80000100800 */
[----:B------:R-:W-:Y:S04]  /*16dc0*/  STL [R1+0x3d4], R121 ;  /* 0x0003d47901007387 */ /* 0x000fe80000100800 */
[----:B------:R4:W-:Y:S04]  /*16dd0*/  STL [R1+0x3d8], R123 ;  /* 0x0003d87b01007387 */ /* 0x0009e80000100800 */
        /* <DEDUP_REMOVED lines=33> */
[----:B------:R-:W-:Y:S01]  /*16ff0*/  MOV R5, R4 ;  /* 0x0000000400057202 */ /* 0x000fe20000000f00 */
[----:B------:R-:W-:Y:S01]  /*17000*/  IMAD R6, R193, 0x1000, R6 ;  /* 0x00001000c1067824 */ /* 0x000fe200078e0206 */
[----:B------:R-:W-:-:S02]  /*17010*/  F2FP.F16.F32.PACK_AB R160, R160, R21 ;  /* 0x00000015a0a0723e */ /* 0x000fc400000000ff */
[----:B------:R-:W-:Y:S01]  /*17020*/  F2FP.F16.F32.PACK_AB R161, R20, R161 ;  /* 0x000000a114a1723e */ /* 0x000fe200000000ff */
[--C-:B------:R-:W-:Y:S01]  /*17030*/  IMAD R179, R179, 0x2, R5.reuse ;  /* 0x00000002b3b37824 */ /* 0x100fe200078e0205 */
[----:B------:R-:W-:Y:S01]  /*17040*/  F2FP.F16.F32.PACK_AB R162, R15, R162 ;  /* 0x000000a20fa2723e */ /* 0x000fe200000000ff */
[----:B------:R-:W-:Y:S01]  /*17050*/  IMAD R4, R178, 0x2, R5 ;  /* 0x00000002b2047824 */ /* 0x000fe200078e0205 */
[----:B------:R-:W-:Y:S02]  /*17060*/  F2FP.F16.F32.PACK_AB R163, R14, R163 ;  /* 0x000000a30ea3723e */ /* 0x000fe400000000ff */
[----:B------:R-:W-:Y:S02]  /*17070*/  F2FP.F16.F32.PACK_AB R164, R13, R164 ;  /* 0x000000a40da4723e */ /* 0x000fe400000000ff */
[----:B------:R-:W-:Y:S02]  /*17080*/  F2FP.F16.F32.PACK_AB R165, R12, R165 ;  /* 0x000000a50ca5723e */ /* 0x000fe400000000ff */
[----:B------:R-:W-:-:S02]  /*17090*/  F2FP.F16.F32.PACK_AB R166, R11, R166 ;  /* 0x000000a60ba6723e */ /* 0x000fc400000000ff */
[----:B------:R-:W-:Y:S01]  /*170a0*/  F2FP.F16.F32.PACK_AB R167, R184, R167 ;  /* 0x000000a7b8a7723e */ /* 0x000fe200000000ff */
[----:B------:R-:W-:Y:S01]  /*170b0*/  IMAD R178, R178, 0x2, R179 ;  /* 0x00000002b2b27824 */ /* 0x000fe200078e02b3 */
[----:B------:R-:W-:Y:S02]  /*170c0*/  R2UR UR6, R6 ;  /* 0x00000000060672ca */ /* 0x000fe400000e0000 */
[----:B------:R-:W-:Y:S02]  /*170d0*/  R2UR UR7, R7 ;  /* 0x00000000070772ca */ /* 0x000fe400000e0000 */
        /* <DEDUP_REMOVED lines=8> */
[----:B------:R-:W-:Y:S04]  /*17160*/  STSM.16.M88.4 [R5], R160 ;  /* 0x000000a005007844 */ /* 0x000fe80000000200 */
[----:B------:R0:W-:Y:S04]  /*17170*/  STSM.16.M88.4 [R4], R164 ;  /* 0x000000a404007844 */ /* 0x0001e80000000200 */
[----:B------:R-:W-:Y:S04]  /*17180*/  STSM.16.M88.4 [R179], R168 ;  /* 0x000000a8b3007844 */ /* 0x000fe80000000200 */
[----:B------:R-:W-:Y:S01]  /*17190*/  STSM.16.M88.4 [R178], R172 ;  /* 0x000000acb2007844 */ /* 0x000fe20000000200 */
[----:B------:R-:W-:-:S02]  /*171a0*/  VIADD R8, R6, 0x80 ;  /* 0x0000008006087836 */ /* 0x000fc40000000000 */
[----:B------:R-:W-:Y:S01]  /*171b0*/  IMAD.MOV.U32 R9, RZ, RZ, R7 ;  /* 0x000000ffff097224 */ /* 0x000fe200078e0007 */
[----:B--2---:R-:W-:-:S06]  /*171c0*/  WARPGROUP.ARRIVE ;  /* 0x00000000000079c5 */ /* 0x004fcc0000000000 */
[----:B------:R-:W-:Y:S01]  /*171d0*/  HGMMA.64x256x16.F32 R24, R160, gdesc[UR4].tnspB, R24, gsb0 ;  /* 0x43e00004a0187df0 */ /* 0x000fe20008000818 */
[----:B------:R-:W-:Y:S02]  /*171e0*/  R2UR UR6, R8 ;  /* 0x00000000080672ca */ /* 0x000fe400000e0000 */
[----:B------:R-:W-:Y:S01]  /*171f0*/  R2UR UR7, R9 ;  /* 0x00000000090772ca */ /* 0x000fe200000e0000 */
[----:B0-----:R-:W-:Y:S02]  /*17200*/  VIADD R4, R6, 0x100 ;  /* 0x0000010006047836 */ /* 0x001fe40000000000 */
[----:B------:R-:W-:Y:S01]  /*17210*/  IMAD.MOV.U32 R5, RZ, RZ, R7 ;  /* 0x000000ffff057224 */ /* 0x000fe200078e0007 */
        /* <DEDUP_REMOVED lines=277> */
[----:B------:R1:W-:Y:S04]  /*18370*/  STL [R1+0x1e0], R4 ;  /* 0x0001e00401007387 */ /* 0x0003e80000100800 */
        /* <DEDUP_REMOVED lines=128> */
[----:B-1----:R-:W4:Y:S04]  /*18b80*/  LDL R4, [R1+0x28] ;  /* 0x0000280001047983 */ /* 0x002f280000100800 */
[----:B--2---:R3:W5:Y:S01]  /*18b90*/  LDL R3, [R1+0x1c8] ;  /* 0x0001c80001037983 */ /* 0x0047620000100800 */
[----:B------:R-:W-:Y:S01]  /*18ba0*/  BSSY B0, `(.L_x_5218) ;  /* 0x0000006000007945 */ /* 0x000fe20003800000 */
[----:B------:R-:W-:Y:S06]  /*18bb0*/  BAR.ARV 0xe, 0x100 ;  /* 0x0384000000007b1d */ /* 0x000fec0000002000 */
[----:B----4-:R-:W-:-:S04]  /*18bc0*/  LOP3.LUT R4, R4, 0x1, RZ, 0xfc, !PT ;  /* 0x0000000104047812 */ /* 0x010fc800078efcff */
[----:B------:R-:W-:-:S13]  /*18bd0*/  ISETP.NE.AND P0, PT, R4, 0x3, PT ;  /* 0x000000030400780c */ /* 0x000fda0003f05270 */
[----:B---3--:R-:W-:Y:S05]  /*18be0*/  @!P0 BRA `(.L_x_5219) ;  /* 0x0000000000048947 */ /* 0x008fea0003800000 */
[----:B------:R-:W-:Y:S01]  /*18bf0*/  BPT.TRAP 0x1 ;  /* 0x000000040000795c */ /* 0x000fe20000300000 */
.L_x_5219:
[----:B------:R-:W-:Y:S05]  /*18c00*/  BSYNC B0 ;  /* 0x0000000000007941 */ /* 0x000fea0003800000 */
.L_x_5218:
[----:B------:R-:W2:Y:S04]  /*18c10*/  LDL.64 R6, [R1+0x48] ;  /* 0x0000480001067983 */ /* 0x000ea80000100a00 */
[----:B------:R-:W3:Y:S01]  /*18c20*/  LDL R4, [R1+0x34] ;  /* 0x0000340001047983 */ /* 0x000ee20000100800 */
[C---:B------:R-:W-:Y:S01]  /*18c30*/  ISETP.GT.AND P0, PT, R0.reuse, R177, PT ;  /* 0x000000b10000720c */ /* 0x040fe20003f04270 */
[----:B------:R-:W-:Y:S01]  /*18c40*/  VIADD R0, R0, 0xffffffff ;  /* 0xffffffff00007836 */ /* 0x000fe20000000000 */
[----:B--2---:R-:W-:-:S05]  /*18c50*/  MOV R6, R6 ;  /* 0x0000000600067202 */ /* 0x004fca0000000f00 */
[----:B-----5:R-:W-:-:S05]  /*18c60*/  IMAD R3, R3, 0x8, R6 ;  /* 0x0000000803037824 */ /* 0x020fca00078e0206 */
[----:B---3--:R-:W-:-:S04]  /*18c70*/  PRMT R3, R4, 0x654, R3 ;  /* 0x0000065404037816 */ /* 0x008fc80000000003 */
[----:B------:R0:W-:Y:S01]  /*18c80*/  SYNCS.ARRIVE.TRANS64.RED.A1T0 RZ, [R3+URZ], RZ ;  /* 0x000000ff03ff79a7 */ /* 0x0001e2000810043f */
[----:B------:R-:W-:Y:S05]  /*18c90*/  @P0 BRA `(.L_x_5220) ;  /* 0xffffff8c00a80947 */ /* 0x000fea000383ffff */
.L_x_5197:
[----:B------:R-:W-:-:S13]  /*18ca0*/  ISETP.GE.AND P0, PT, R0, UR42, PT ;  /* 0x0000002a00007c0c */ /* 0x000fda000bf06270 */
[----:B------:R-:W-:Y:S05]  /*18cb0*/  @!P0 BRA `(.L_x_5221) ;  /* 0x0000007c00f48947 */ /* 0x000fea0003800000 */
.L_x_5254:
[----:B------:R-:W2:Y:S04]  /*18cc0*/  LDL R58, [R1+0x1c8] ;  /* 0x0001c800013a7983 */ /* 0x000ea80000100800 */
[----:B01----:R-:W3:Y:S04]  /*18cd0*/  LDL R3, [R1+0x1d0] ;  /* 0x0001d00001037983 */ /* 0x003ee80000100800 */
        /* <DEDUP_REMOVED lines=18> */
.L_x_5223:
[----:B------:R-:W-:Y:S05]  /*18e00*/  BSYNC B0 ;  /* 0x0000000000007941 */ /* 0x000fea0003800000 */
.L_x_5222:
        /* <DEDUP_REMOVED lines=9> */
.L_x_5225:
[----:B------:R-:W-:Y:S05]  /*18ea0*/  BSYNC B0 ;  /* 0x0000000000007941 */ /* 0x000fea0003800000 */
.L_x_5224:
[----:B------:R-:W-:Y:S04]  /*18eb0*/  BSSY B0, `(.L_x_5226) ;  /* 0x0000006000007945 */ /* 0x000fe80003800000 */
[----:B-1----:R-:W-:Y:S05]  /*18ec0*/  @P0 BRA `(.L_x_5227) ;  /* 0x0000000000100947 */ /* 0x002fea0003800000 */
[----:B-----5:R-:W-:Y:S01]  /*18ed0*/  IMAD R8, R8, 0x8, R3 ;  /* 0x0000000808087824 */ /* 0x020fe200078e0203 */
[----:B------:R-:W-:-:S04]  /*18ee0*/  SHF.L.U32 R9, R9, 0x1f, RZ ;  /* 0x0000001f09097819 */ /* 0x000fc800000006ff */
[----:B------:R-:W1:Y:S02]  /*18ef0*/  SYNCS.PHASECHK.TRANS64.TRYWAIT P0, [R8+URZ], R9 ;  /* 0x00000009080075a7 */ /* 0x000e64000800017f */
[----:B-1----:R-:W-:Y:S05]  /*18f00*/  @!P0 BRA `(.L_x_5228) ;  /* 0x0000011000b08947 */ /* 0x002fea0003800000 */
.L_x_5227:
[----:B------:R-:W-:Y:S05]  /*18f10*/  BSYNC B0 ;  /* 0x0000000000007941 */ /* 0x000fea0003800000 */
.L_x_5226:
        /* <DEDUP_REMOVED lines=57> */
.L_x_5230:
[----:B------:R-:W-:Y:S05]  /*192b0*/  BSYNC B0 ;  /* 0x0000000000007941 */ /* 0x000fea0003800000 */
.L_x_5229:
        /* <DEDUP_REMOVED lines=8> */
.L_x_5232:
[----:B------:R-:W-:Y:S05]  /*19340*/  BSYNC B0 ;  /* 0x0000000000007941 */ /* 0x000fea0003800000 */
.L_x_5231:
[----:B------:R-:W-:Y:S04]  /*19350*/  BSSY B0, `(.L_x_5233) ;  /* 0x0000004000007945 */ /* 0x000fe80003800000 */
[----:B-1----:R-:W-:Y:S05]  /*19360*/  @P0 BRA `(.L_x_5234) ;  /* 0x0000000000080947 */ /* 0x002fea0003800000 */
[----:B------:R-:W1:Y:S02]  /*19370*/  SYNCS.PHASECHK.TRANS64.TRYWAIT P0, [R14+URZ], R15 ;  /* 0x0000000f0e0075a7 */ /* 0x000e64000800017f */
[----:B-1----:R-:W-:Y:S05]  /*19380*/  @!P0 BRA `(.L_x_5235) ;  /* 0x0000010c00a48947 */ /* 0x002fea0003800000 */
.L_x_5234:
[----:B------:R-:W-:Y:S05]  /*19390*/  BSYNC B0 ;  /* 0x0000000000007941 */ /* 0x000fea0003800000 */
.L_x_5233:
        /* <DEDUP_REMOVED lines=439> */
.L_x_5237:
[----:B------:R-:W-:Y:S05]  /*1af10*/  BSYNC B0 ;  /* 0x0000000000007941 */ /* 0x000fea0003800000 */
.L_x_5236:
[----:B------:R-:W2:Y:S02]  /*1af20*/  LDL.64 R4, [R1+0x20] ;  /* 0x0000200001047983 */ /* 0x000ea40000100a00 */
[----:B--2---:R-:W-:-:S05]  /*1af30*/  MOV R4, R4 ;  /* 0x0000000400047202 */ /* 0x004fca0000000f00 */
[----:B-----5:R-:W-:-:S05]  /*1af40*/  IMAD R3, R3, 0x8, R4 ;  /* 0x0000000803037824 */ /* 0x020fca00078e0204 */
[----:B------:R-:W-:-:S04]  /*1af50*/  PRMT R3, R12, 0x654, R3 ;  /* 0x000006540c037816 */ /* 0x000fc80000000003 */
[----:B------:R0:W-:Y:S01]  /*1af60*/  SYNCS.ARRIVE.TRANS64.RED.A1T0 RZ, [R3+URZ], RZ ;  /* 0x000000ff03ff79a7 */ /* 0x0001e2000810043f */
[----:B------:R-:W2:Y:S04]  /*1af70*/  LDL.64 R14, [R1+0x100] ;  /* 0x00010000010e7983 */ /* 0x000ea80000100a00 */
[----:B------:R-:W3:Y:S04]  /*1af80*/  LDL R20, [R1+0xcc] ;  /* 0x0000cc0001147983 */ /* 0x000ee80000100800 */
[----:B------:R-:W4:Y:S04]  /*1af90*/  LDL.64 R12, [R1+0xf0] ;  /* 0x0000f000010c7983 */ /* 0x000f280000100a00 */
[----:B------:R-:W4:Y:S04]  /*1afa0*/  LDL R21, [R1+0x50] ;  /* 0x0000500001157983 */ /* 0x000f280000100800 */
[----:B------:R-:W4:Y:S04]  /*1afb0*/  LDL R56, [R1+0xf8] ;  /* 0x0000f80001387983 */ /* 0x000f280000100800 */
[----:B------:R-:W4:Y:S04]  /*1afc0*/  LDL.128 R8, [R1+0xe0] ;  /* 0x0000e00001087983 */ /* 0x000f280000100c00 */
[----:B------:R-:W4:Y:S04]  /*1afd0*/  LDL.128 R4, [R1+0xd0] ;  /* 0x0000d00001047983 */ /* 0x000f280000100c00 */
[----:B--2---:R3:W0:Y:S02]  /*1afe0*/  LD.E R14, desc[UR36][R14.64] ;  /* 0x000000240e0e7980 */ /* 0x004624000c101900 */
[----:B---3--:R-:W-:-:S02]  /*1aff0*/  SHF.R.S32.HI R15, RZ, 0x1f, R20 ;  /* 0x0000001fff0f7819 */ /* 0x008fc40000011414 */
[----:B----4-:R-:W-:Y:S02]  /*1b000*/  ISETP.NE.AND P0, PT, R12, 0x1, PT ;  /* 0x000000010c00780c */ /* 0x010fe40003f05270 */
[----:B------:R-:W-:Y:S01]  /*1b010*/  ISETP.GE.AND P1, PT, R9, 0x1, PT ;  /* 0x000000010900780c */ /* 0x000fe20003f26270 */
[----:B------:R-:W-:Y:S01]  /*1b020*/  BSSY B0, `(.L_x_5238) ;  /* 0x0000078000007945 */ /* 0x000fe20003800000 */
[-C--:B0-----:R-:W-:Y:S01]  /*1b030*/  FMUL.FTZ R3, R26, R14.reuse ;  /* 0x0000000e1a037220 */ /* 0x081fe20000410000 */
[----:B------:R-:W-:Y:S01]  /*1b040*/  FMUL.FTZ R29, R29, R14 ;  /* 0x0000000e1d1d7220 */ /* 0x000fe20000410000 */
[----:B------:R-:W-:-:S03]  /*1b050*/  LEA.HI R26, R15, R20, RZ, 0x7 ;  /* 0x000000140f1a7211 */ /* 0x000fc600078f38ff */
[----:B------:R0:W1:Y:S01]  /*1b060*/  MUFU.TANH R57, R29 ;  /* 0x0000001d00397308 */ /* 0x0000620000002400 */
[-C--:B------:R-:W-:Y:S01]  /*1b070*/  FMUL.FTZ R31, R31, R14.reuse ;  /* 0x0000000e1f1f7220 */ /* 0x080fe20000410000 */
[----:B0-----:R-:W-:Y:S01]  /*1b080*/  LOP3.LUT R29, R26, 0xffffff80, RZ, 0xc0, !PT ;  /* 0xffffff801a1d7812 */ /* 0x001fe200078ec0ff */
[----:B------:R-:W-:-:S04]  /*1b090*/  FMUL.FTZ R30, R30, R14 ;  /* 0x0000000e1e1e7220 */ /* 0x000fc80000410000 */
[----:B------:R-:W-:Y:S01]  /*1b0a0*/  IMAD.IADD R29, R20, 0x1, -R29 ;  /* 0x00000001141d7824 */ /* 0x000fe200078e0a1d */
[----:B------:R0:W2:Y:S01]  /*1b0b0*/  MUFU.TANH R59, R31 ;  /* 0x0000001f003b7308 */ /* 0x0000a20000002400 */
[----:B------:R-:W-:-:S03]  /*1b0c0*/  FMUL.FTZ R32, R32, R14 ;  /* 0x0000000e20207220 */ /* 0x000fc60000410000 */
[----:B------:R-:W-:-:S04]  /*1b0d0*/  SHF.R.S32.HI R26, RZ, 0x1f, R29 ;  /* 0x0000001fff1a7819 */ /* 0x000fc8000001141d */
[----:B------:R3:W4:Y:S01]  /*1b0e0*/  MUFU.TANH R210, R30 ;  /* 0x0000001e00d27308 */ /* 0x0007220000002400 */
[----:B0-----:R-:W-:-:S04]  /*1b0f0*/  LEA.HI R31, R15, R20, RZ, 0x2 ;  /* 0x000000140f1f7211 */ /* 0x001fc800078f10ff */
[----:B------:R-:W-:Y:S02]  /*1b100*/  LOP3.LUT R31, R31, 0xfffffffc, RZ, 0xc0, !PT ;  /* 0xfffffffc1f1f7812 */ /* 0x000fe400078ec0ff */
[-C--:B---3--:R-:W-:Y:S01]  /*1b110*/  LEA.HI R30, R26, R29.reuse, RZ, 0x2 ;  /* 0x0000001d1a1e7211 */ /* 0x088fe200078f10ff */
[----:B------:R0:W3:Y:S03]  /*1b120*/  MUFU.TANH R77, R32 ;  /* 0x00000020004d7308 */ /* 0x0000e60000002400 */
[--C-:B------:R-:W-:Y:S01]  /*1b130*/  SHF.R.S32.HI R15, RZ, 0x2, R30.reuse ;  /* 0x00000002ff0f7819 */ /* 0x100fe2000001141e */
[----:B------:R-:W-:Y:S01]  /*1b140*/  IMAD.IADD R31, R20, 0x1, -R31 ;  /* 0x00000001141f7824 */ /* 0x000fe200078e0a1f */
[----:B0-----:R-:W-:Y:S02]  /*1b150*/  SHF.R.S32.HI R32, RZ, 0x1f, R30 ;  /* 0x0000001fff207819 */ /* 0x001fe4000001141e */
[----:B------:R-:W-:-:S02]  /*1b160*/  LEA.HI R26, R26, R29, RZ, 0x5 ;  /* 0x0000001d1a1a7211 */ /* 0x000fc400078f28ff */
        /* <DEDUP_REMOVED lines=11> */
[----:B------:R-:W-:Y:S01]  /*1b220*/  @P0 SHF.R.U32.HI R20, RZ, R56, R13 ;  /* 0x00000038ff140219 */ /* 0x000fe2000001160d */
[----:B------:R-:W-:Y:S01]  /*1b230*/  IMAD.SHL.U32 R31, R0, 0x40, RZ ;  /* 0x00000040001f7824 */ /* 0x000fe200078e00ff */
[----:B------:R-:W-:-:S03]  /*1b240*/  LOP3.LUT R30, R30, 0x7ffffffc, RZ, 0xc0, !PT ;  /* 0x7ffffffc1e1e7812 */ /* 0x000fc600078ec0ff */
[----:B------:R-:W0:Y:S01]  /*1b250*/  SHFL.IDX PT, R15, R20, RZ, 0x1c1f ;  /* 0x001c1fff140f7589 */ /* 0x000e2200000e0000 */
[----:B------:R-:W-:Y:S01]  /*1b260*/  IADD3 R13, -R31, 0x1, RZ ;  /* 0x000000011f0d7810 */ /* 0x000fe20007ffe1ff */
[----:B------:R-:W-:Y:S02]  /*1b270*/  IMAD.IADD R30, R29, 0x1, -R30 ;  /* 0x000000011d1e7824 */ /* 0x000fe400078e0a1e */
        /* <DEDUP_REMOVED lines=27> */
[----:B------:R-:W-:Y:S01]  /*1b430*/  IMAD R13, R30, -0x2, R13 ;  /* 0xfffffffe1e0d7824 */ /* 0x000fe200078e020d */
[----:B------:R-:W0:Y:S04]  /*1b440*/  MUFU.TANH R24, R24 ;  /* 0x0000001800187308 */ /* 0x000e280000002400 */
[----:B------:R-:W-:-:S04]  /*1b450*/  IADD3 R12, -R4, R13, R5 ;  /* 0x0000000d040c7210 */ /* 0x000fc80007ffe105 */
[----:B------:R-:W0:Y:S01]  /*1b460*/  MUFU.TANH R25, R25 ;  /* 0x0000001900197308 */ /* 0x000e220000002400 */
[----:B------:R-:W-:-:S07]  /*1b470*/  LOP3.LUT R13, RZ, R6, RZ, 0x33, !PT ;  /* 0x00000006ff0d7212 */ /* 0x000fce00078e33ff */
        /* <DEDUP_REMOVED lines=25> */
[----:B------:R1:W1:Y:S01]  /*1b610*/  MUFU.TANH R196, R14 ;  /* 0x0000000e00c47308 */ /* 0x0002620000002400 */
[----:B------:R-:W-:-:S02]  /*1b620*/  IMAD.IADD R26, R12, 0x1, R7 ;  /* 0x000000010c1a7824 */ /* 0x000fc400078e0207 */
[----:B------:R-:W-:Y:S02]  /*1b630*/  IMAD.IADD R29, R12, 0x1, R13 ;  /* 0x000000010c1d7824 */ /* 0x000fe400078e020d */
[----:B------:R-:W-:Y:S02]  /*1b640*/  IMAD.IADD R32, R8, 0x1, -R31 ;  /* 0x0000000108207824 */ /* 0x000fe400078e0a1f */
[--C-:B0-----:R-:W-:Y:S02]  /*1b650*/  IMAD.IADD R6, R26, 0x1, R15.reuse ;  /* 0x000000011a067824 */ /* 0x101fe400078e020f */
        /* <DEDUP_REMOVED lines=12> */
.L_x_5241:
[----:B------:R-:W-:-:S13]  /*1b720*/  ISETP.NE.AND P0, PT, R9, 0x1, PT ;  /* 0x000000010900780c */ /* 0x000fda0003f05270 */
[----:B------:R-:W-:-:S05]  /*1b730*/  @P0 IMAD.HI.U32 R12, R8, R10, RZ ;  /* 0x0000000a080c0227 */ /* 0x000fca00078e00ff */
[----:B------:R-:W-:-:S07]  /*1b740*/  @P0 SHF.R.U32.HI R8, RZ, R11, R12 ;  /* 0x0000000bff080219 */ /* 0x000fce000001160c */
.L_x_5242:
[----:B------:R-:W-:Y:S05]  /*1b750*/  BSYNC B1 ;  /* 0x0000000000017941 */ /* 0x000fea0003800000 */
.L_x_5240:
[----:B------:R-:W-:-:S04]  /*1b760*/  IMAD R13, R8, R9, -R31 ;  /* 0x00000009080d7224 */ /* 0x000fc800078e0a1f */
[----:B------:R-:W-:-:S05]  /*1b770*/  IMAD R8, R30, -0x2, R13 ;  /* 0xfffffffe1e087824 */ /* 0x000fca00078e020d */
[----:B------:R-:W-:Y:S02]  /*1b780*/  VIMNMX R7, R7, R8, !PT ;  /* 0x0000000807077248 */ /* 0x000fe40007fe0100 */
[----:B------:R-:W-:-:S07]  /*1b790*/  VIADDMNMX R6, R8, R9, R6, PT ;  /* 0x0000000908067246 */ /* 0x000fce0003800106 */
.L_x_5239:
[----:B------:R-:W-:Y:S05]  /*1b7a0*/  BSYNC B0 ;  /* 0x0000000000007941 */ /* 0x000fea0003800000 */
.L_x_5238:
        /* <DEDUP_REMOVED lines=13> */
[----:B-1----:R-:W-:-:S02]  /*1b880*/  P2R R14, PR, RZ, 0x10 ;  /* 0x00000010ff0e7803 */ /* 0x002fc40000000000 */
[----:B------:R-:W-:Y:S02]  /*1b890*/  ISETP.LT.OR P2, PT, R6, 0x11, P2 ;  /* 0x000000110600780c */ /* 0x000fe40001741670 */
        /* <DEDUP_REMOVED lines=60> */
[----:B------:R-:W-:Y:S01]  /*1bc60*/  ISETP.LT.OR P6, PT, R6, 0x3a, P6 ;  /* 0x0000003a0600780c */ /* 0x000fe200037c1670 */
[----:B------:R-:W-:-:S03]  /*1bc70*/  IMAD.IADD R6, R26, 0x1, R20 ;  /* 0x000000011a067824 */ /* 0x000fc600078e0214 */
        /* <DEDUP_REMOVED lines=13> */
.L_x_5246:
[----:B------:R-:W-:-:S13]  /*1bd50*/  ISETP.NE.AND P6, PT, R9, 0x1, PT ;  /* 0x000000010900780c */ /* 0x000fda0003fc5270 */
[----:B------:R-:W-:-:S05]  /*1bd60*/  @P6 IMAD.HI.U32 R10, R4, R10, RZ ;  /* 0x0000000a040a6227 */ /* 0x000fca00078e00ff */
[----:B------:R-:W-:-:S07]  /*1bd70*/  @P6 SHF.R.U32.HI R4, RZ, R11, R10 ;  /* 0x0000000bff046219 */ /* 0x000fce000001160a */
.L_x_5247:
[----:B------:R-:W-:Y:S05]  /*1bd80*/  BSYNC B1 ;  /* 0x0000000000017941 */ /* 0x000fea0003800000 */
.L_x_5245:
[----:B------:R-:W-:-:S04]  /*1bd90*/  IMAD R5, R4, R9, -R31 ;  /* 0x0000000904057224 */ /* 0x000fc800078e0a1f */
[----:B------:R-:W-:-:S05]  /*1bda0*/  IMAD R30, R30, -0x2, R5 ;  /* 0xfffffffe1e1e7824 */ /* 0x000fca00078e0205 */
[----:B------:R-:W-:Y:S02]  /*1bdb0*/  VIADDMNMX R6, R30, R9, R6, PT ;  /* 0x000000091e067246 */ /* 0x000fe40003800106 */
[----:B------:R-:W-:-:S07]  /*1bdc0*/  VIMNMX R7, R7, R30, !PT ;  /* 0x0000001e07077248 */ /* 0x000fce0007fe0100 */
.L_x_5244:
[----:B------:R-:W-:Y:S05]  /*1bdd0*/  BSYNC B0 ;  /* 0x0000000000007941 */ /* 0x000fea0003800000 */
.L_x_5243:
[C---:B------:R-:W-:Y:S01]  /*1bde0*/  ISETP.GT.AND P0, PT, R7.reuse, 0x1, !P0 ;  /* 0x000000010700780c */ /* 0x040fe20004704270 */
[----:B------:R-:W2:Y:S01]  /*1bdf0*/  LDL.64 R10, [R1+0x400] ;  /* 0x00040000010a7983 */ /* 0x000ea20000100a00 */
        /* <DEDUP_REMOVED lines=11> */
[----:B------:R-:W-:Y:S02]  /*1beb0*/  ISETP.GT.AND P0, PT, R7, 0x10, !P1 ;  /* 0x000000100700780c */ /* 0x000fe40004f04270 */
[----:B------:R-:W-:Y:S02]  /*1bec0*/  ISETP.NE.AND P1, PT, R40, RZ, PT ;  /* 0x000000ff2800720c */ /* 0x000fe40003f25270 */
[----:B------:R-:W-:-:S04]  /*1bed0*/  ISETP.LT.OR P0, PT, R6, 0x11, P0 ;  /* 0x000000110600780c */ /* 0x000fc80000701670 */
[----:B------:R-:W-:Y:S02]  /*1bee0*/  FSEL R192, R34, -INF , !P0 ;  /* 0xff80000022c07808 */ /* 0x000fe40004000000 */
[----:B------:R-:W-:-:S04]  /*1bef0*/  ISETP.NE.AND P0, PT, R25, RZ, PT ;  /* 0x000000ff1900720c */ /* 0x000fc80003f05270 */
[----:B------:R-:W-:-:S04]  /*1bf00*/  ISETP.GT.AND P0, PT, R7, 0x11, !P0 ;  /* 0x000000110700780c */ /* 0x000fc80004704270 */
[----:B------:R-:W-:-:S04]  /*1bf10*/  ISETP.LT.OR P0, PT, R6, 0x12, P0 ;  /* 0x000000120600780c */ /* 0x000fc80000701670 */
[----:B------:R-:W-:Y:S02]  /*1bf20*/  FSEL R12, R35, -INF , !P0 ;  /* 0xff800000230c7808 */ /* 0x000fe40004000000 */
[----:B------:R-:W-:Y:S02]  /*1bf30*/  ISETP.NE.AND P0, PT, R28, RZ, PT ;  /* 0x000000ff1c00720c */ /* 0x000fe40003f05270 */
[----:B------:R-:W3:Y:S02]  /*1bf40*/  LDL.64 R28, [R1+0x3f0] ;  /* 0x0003f000011c7983 */ /* 0x000ee40000100a00 */
[----:B------:R-:W-:-:S04]  /*1bf50*/  ISETP.GT.AND P0, PT, R7, 0x18, !P0 ;  /* 0x000000180700780c */ /* 0x000fc80004704270 */
[----:B------:R-:W-:-:S04]  /*1bf60*/  ISETP.LT.OR P0, PT, R6, 0x19, P0 ;  /* 0x000000190600780c */ /* 0x000fc80000701670 */
[----:B------:R-:W-:Y:S02]  /*1bf70*/  FSEL R184, R38, -INF , !P0 ;  /* 0xff80000026b87808 */ /* 0x000fe40004000000 */
[C---:B------:R-:W-:Y:S02]  /*1bf80*/  ISETP.GT.AND P0, PT, R7.reuse, 0x19, !P6 ;  /* 0x000000190700780c */ /* 0x040fe40007704270 */
[C---:B------:R-:W-:Y:S02]  /*1bf90*/  ISETP.GT.AND P1, PT, R7.reuse, 0x28, !P1 ;  /* 0x000000280700780c */ /* 0x040fe40004f24270 */
[----:B------:R-:W-:Y:S02]  /*1bfa0*/  ISETP.LT.OR P0, PT, R6, 0x1a, P0 ;  /* 0x0000001a0600780c */ /* 0x000fe40000701670 */
[----:B------:R-:W-:Y:S02]  /*1bfb0*/  ISETP.GT.AND P2, PT, R7, 0x29, !P2 ;  /* 0x000000290700780c */ /* 0x000fe40005744270 */
[----:B------:R-:W-:-:S02]  /*1bfc0*/  FSEL R182, R39, -INF , !P0 ;  /* 0xff80000027b67808 */ /* 0x000fc40004000000 */
[----:B------:R-:W-:Y:S02]  /*1bfd0*/  ISETP.NE.AND P0, PT, R36, RZ, PT ;  /* 0x000000ff2400720c */ /* 0x000fe40003f05270 */
[C---:B------:R-:W-:Y:S02]  /*1bfe0*/  ISETP.GT.AND P3, PT, R7.reuse, 0x30, !P3 ;  /* 0x000000300700780c */ /* 0x040fe40005f64270 */
[C---:B------:R-:W-:Y:S02]  /*1bff0*/  ISETP.GT.AND P0, PT, R7.reuse, 0x20, !P0 ;  /* 0x000000200700780c */ /* 0x040fe40004704270 */
[----:B------:R-:W-:Y:S02]  /*1c000*/  ISETP.GT.AND P4, PT, R7, 0x31, !P4 ;  /* 0x000000310700780c */ /* 0x000fe40006784270 */
[----:B------:R-:W-:Y:S02]  /*1c010*/  ISETP.LT.OR P0, PT, R6, 0x21, P0 ;  /* 0x000000210600780c */ /* 0x000fe40000701670 */
[----:B------:R-:W-:-:S02]  /*1c020*/  ISETP.NE.AND P6, PT, R24, RZ, PT ;  /* 0x000000ff1800720c */ /* 0x000fc40003fc5270 */
[----:B------:R-:W-:Y:S01]  /*1c030*/  FSEL R180, R42, -INF , !P0 ;  /* 0xff8000002ab47808 */ /* 0x000fe20004000000 */
[----:B------:R-:W4:Y:S01]  /*1c040*/  LDL.64 R24, [R1+0xb8] ;  /* 0x0000b80001187983 */ /* 0x000f220000100a00 */
[----:B------:R-:W-:Y:S02]  /*1c050*/  ISETP.NE.AND P0, PT, R8, RZ, PT ;  /* 0x000000ff0800720c */ /* 0x000fe40003f05270 */
[----:B------:R-:W-:Y:S01]  /*1c060*/  ISETP.LT.OR P1, PT, R6, 0x29, P1 ;  /* 0x000000290600780c */ /* 0x000fe20000f21670 */
[----:B------:R-:W5:Y:S01]  /*1c070*/  LDL R8, [R1+0x410] ;  /* 0x0004100001087983 */ /* 0x000f620000100800 */
[----:B------:R-:W-:-:S04]  /*1c080*/  ISETP.GT.AND P0, PT, R7, RZ, !P0 ;  /* 0x000000ff0700720c */ /* 0x000fc80004704270 */
[----:B------:R-:W-:-:S04]  /*1c090*/  ISETP.LT.OR P0, PT, R6, 0x1, P0 ;  /* 0x000000010600780c */ /* 0x000fc80000701670 */
[----:B------:R-:W-:Y:S02]  /*1c0a0*/  FSEL R132, R3, -INF , !P0 ;  /* 0xff80000003847808 */ /* 0x000fe40004000000 */
[----:B------:R-:W-:-:S04]  /*1c0b0*/  ISETP.NE.AND P0, PT, R37, RZ, PT ;  /* 0x000000ff2500720c */ /* 0x000fc80003f05270 */
[----:B------:R-:W-:-:S04]  /*1c0c0*/  ISETP.GT.AND P0, PT, R7, 0x21, !P0 ;  /* 0x000000210700780c */ /* 0x000fc80004704270 */
[----:B------:R-:W-:-:S04]  /*1c0d0*/  ISETP.LT.OR P0, PT, R6, 0x22, P0 ;  /* 0x000000220600780c */ /* 0x000fc80000701670 */
[----:B------:R-:W-:Y:S02]  /*1c0e0*/  FSEL R220, R43, -INF , !P0 ;  /* 0xff8000002bdc7808 */ /* 0x000fe40004000000 */
[----:B------:R-:W-:Y:S02]  /*1c0f0*/  ISETP.LT.OR P2, PT, R6, 0x2a, P2 ;  /* 0x0000002a0600780c */ /* 0x000fe40001741670 */
[----:B------:R-:W-:Y:S02]  /*1c100*/  FSEL R218, R46, -INF , !P1 ;  /* 0xff8000002eda7808 */ /* 0x000fe40004800000 */
[----:B------:R-:W-:Y:S02]  /*1c110*/  ISETP.LT.OR P3, PT, R6, 0x31, P3 ;  /* 0x000000310600780c */ /* 0x000fe40001f61670 */
[----:B------:R-:W-:Y:S02]  /*1c120*/  FSEL R216, R47, -INF , !P2 ;  /* 0xff8000002fd87808 */ /* 0x000fe40005000000 */
[----:B------:R-:W-:-:S02]  /*1c130*/  ISETP.GT.AND P5, PT, R7, 0x38, !P5 ;  /* 0x000000380700780c */ /* 0x000fc40006fa4270 */
[----:B------:R-:W-:Y:S02]  /*1c140*/  ISETP.LT.OR P4, PT, R6, 0x32, P4 ;  /* 0x000000320600780c */ /* 0x000fe40002781670 */
[----:B------:R-:W-:Y:S02]  /*1c150*/  FSEL R214, R50, -INF , !P3 ;  /* 0xff80000032d67808 */ /* 0x000fe40005800000 */
[----:B------:R-:W-:Y:S02]  /*1c160*/  ISETP.GT.AND P6, PT, R7, 0x39, !P6 ;  /* 0x000000390700780c */ /* 0x000fe400077c4270 */
[C---:B------:R-:W-:Y:S02]  /*1c170*/  ISETP.LT.OR P5, PT, R6.reuse, 0x39, P5 ;  /* 0x000000390600780c */ /* 0x040fe40002fa1670 */
[----:B------:R-:W-:Y:S02]  /*1c180*/  FSEL R212, R51, -INF , !P4 ;  /* 0xff80000033d47808 */ /* 0x000fe40006000000 */
[----:B------:R-:W-:-:S02]  /*1c190*/  ISETP.LT.OR P6, PT, R6, 0x3a, P6 ;  /* 0x0000003a0600780c */ /* 0x000fc400037c1670 */
[----:B------:R-:W-:Y:S02]  /*1c1a0*/  FSEL R208, R54, -INF , !P5 ;  /* 0xff80000036d07808 */ /* 0x000fe40006800000 */
[----:B------:R-:W-:Y:S02]  /*1c1b0*/  FSEL R196, R196, -INF , !P6 ;  /* 0xff800000c4c47808 */ /* 0x000fe40007000000 */
[----:B---3--:R-:W-:-:S04]  /*1c1c0*/  FMNMX.FTZ R3, R21, R28, !PT ;  /* 0x0000001c15037209 */ /* 0x008fc80007810000 */
[----:B------:R-:W-:Y:S02]  /*1c1d0*/  FMNMX.FTZ R4, R63, R3, !PT ;  /* 0x000000033f047209 */ /* 0x000fe40007810000 */
[----:B------:R-:W-:Y:S02]  /*1c1e0*/  FMNMX.FTZ R3, R132, R29, !PT ;  /* 0x0000001d84037209 */ /* 0x000fe40007810000 */
[----:B------:R-:W-:Y:S02]  /*1c1f0*/  FMNMX.FTZ R4, R67, R4, !PT ;  /* 0x0000000443047209 */ /* 0x000fe40007810000 */
[----:B------:R-:W-:Y:S02]  /*1c200*/  FMNMX.FTZ R3, R20, R3, !PT ;  /* 0x0000000314037209 */ /* 0x000fe40007810000 */
[----:B------:R-:W-:Y:S02]  /*1c210*/  FMNMX.FTZ R4, R15, R4, !PT ;  /* 0x000000040f047209 */ /* 0x000fe40007810000 */
[----:B------:R-:W-:-:S02]  /*1c220*/  FMNMX.FTZ R3, R210, R3, !PT ;  /* 0x00000003d2037209 */ /* 0x000fc40007810000 */
        /* <DEDUP_REMOVED lines=23> */
[----:B------:R-:W-:-:S03]  /*1c3a0*/  FMNMX.FTZ R3, R208, R3, !PT ;  /* 0x00000003d0037209 */ /* 0x000fc60007810000 */
[----:B------:R-:W0:Y:S01]  /*1c3b0*/  SHFL.BFLY PT, R7, R4, 0x2, 0x1f ;  /* 0x0c401f0004077f89 */ /* 0x000e2200000e0000 */
[----:B------:R-:W-:-:S05]  /*1c3c0*/  FMNMX.FTZ R5, R196, R3, !PT ;  /* 0x00000003c4057209 */ /* 0x000fca0007810000 */
[----:B------:R-:W-:Y:S04]  /*1c3d0*/  STL.64 [R1+0x3f0], R4 ;  /* 0x0003f00401007387 */ /* 0x000fe80000100a00 */
[----:B------:R-:W3:Y:S01]  /*1c3e0*/  LDL R26, [R1+0x3f4] ;  /* 0x0003f400011a7983 */ /* 0x000ee20000100800 */
[----:B0-----:R-:W-:-:S05]  /*1c3f0*/  FMNMX.FTZ R3, R4, R7, !PT ;  /* 0x0000000704037209 */ /* 0x001fca0007810000 */
[----:B------:R-:W0:Y:S02]  /*1c400*/  SHFL.BFLY PT, R6, R3, 0x1, 0x1f ;  /* 0x0c201f0003067f89 */ /* 0x000e2400000e0000 */
[----:B0-----:R-:W-:-:S05]  /*1c410*/  FMNMX.FTZ R6, R3, R6, !PT ;  /* 0x0000000603067209 */ /* 0x001fca0007810000 */
[----:B------:R-:W-:Y:S04]  /*1c420*/  STL [R1+0x3f0], R6 ;  /* 0x0003f00601007387 */ /* 0x000fe80000100800 */
[----:B------:R-:W2:Y:S04]  /*1c430*/  LDL R9, [R1+0x3f0] ;  /* 0x0003f00001097983 */ /* 0x000ea80000100800 */
[----:B---3--:R-:W0:Y:S02]  /*1c440*/  SHFL.BFLY PT, R7, R26, 0x2, 0x1f ;  /* 0x0c401f001a077f89 */ /* 0x008e2400000e0000 */
[----:B0-----:R-:W-:-:S05]  /*1c450*/  FMNMX.FTZ R7, R7, R26, !PT ;  /* 0x0000001a07077209 */ /* 0x001fca0007810000 */
[----:B------:R-:W0:Y:S01]  /*1c460*/  SHFL.BFLY PT, R4, R7, 0x1, 0x1f ;  /* 0x0c201f0007047f89 */ /* 0x000e2200000e0000 */
[----:B--2---:R-:W-:Y:S02]  /*1c470*/  FSETP.NEU.FTZ.AND P0, PT, R9, -INF , PT ;  /* 0xff8000000900780b */ /* 0x004fe40003f1d000 */
[----:B0-----:R-:W-:Y:S02]  /*1c480*/  FMNMX.FTZ R4, R7, R4, !PT ;  /* 0x0000000407047209 */ /* 0x001fe40007810000 */
[----:B------:R-:W-:Y:S02]  /*1c490*/  FSEL R3, R9, RZ, P0 ;  /* 0x000000ff09037208 */ /* 0x000fe40000000000 */
[----:B------:R-:W-:-:S04]  /*1c4a0*/  FSETP.NEU.FTZ.AND P0, PT, R4, -INF , PT ;  /* 0xff8000000400780b */ /* 0x000fc80003f1d000 */
[----:B------:R-:W-:Y:S01]  /*1c4b0*/  FSEL R6, R4, RZ, P0 ;  /* 0x000000ff04067208 */ /* 0x000fe20000000000 */
[----:B------:R-:W-:-:S04]  /*1c4c0*/  FADD.FTZ R3, R28, -R3 ;  /* 0x800000031c037221 */ /* 0x000fc80000010000 */
[----:B------:R-:W-:Y:S01]  /*1c4d0*/  FADD.FTZ R29, R29, -R6 ;  /* 0x800000061d1d7221 */ /* 0x000fe20000010000 */
[----:B-----5:R-:W-:-:S03]  /*1c4e0*/  FMUL.FTZ R3, R3, R8 ;  /* 0x0000000803037220 */ /* 0x020fc60000410000 */
[----:B------:R-:W-:Y:S01]  /*1c4f0*/  FMUL.FTZ R29, R8, R29 ;  /* 0x0000001d081d7220 */ /* 0x000fe20000410000 */
[----:B------:R-:W0:Y:S08]  /*1c500*/  MUFU.EX2 R150, R3 ;  /* 0x0000000300967308 */ /* 0x000e300000000800 */
[----:B------:R-:W1:Y:S01]  /*1c510*/  MUFU.EX2 R151, R29 ;  /* 0x0000001d00977308 */ /* 0x000e620000000800 */
[----:B------:R2:W-:Y:S01]  /*1c520*/  STL [R1+0x3f4], R4 ;  /* 0x0003f40401007387 */ /* 0x0005e20000100800 */
[----:B0-----:R-:W-:Y:S01]  /*1c530*/  FMUL.FTZ R10, R150, R10 ;  /* 0x0000000a960a7220 */ /* 0x001fe20000410000 */
[----:B-1----:R-:W-:-:S05]  /*1c540*/  FMUL.FTZ R11, R11, R151 ;  /* 0x000000970b0b7220 */ /* 0x002fca0000410000 */
[----:B------:R2:W-:Y:S04]  /*1c550*/  STL.64 [R1+0x400], R10 ;  /* 0x0004000a01007387 */ /* 0x0005e80000100a00 */
[----:B----4-:R-:W3:Y:S01]  /*1c560*/  LD.E R5, desc[UR36][R24.64+0x4] ;  /* 0x0000042418057980 */ /* 0x010ee2000c101900 */
        /* <DEDUP_REMOVED lines=12> */
.L_x_5249:
[----:B------:R-:W-:Y:S05]  /*1c630*/  BSYNC B0 ;  /* 0x0000000000007941 */ /* 0x000fea0003800000 */
.L_x_5248:
        /* <DEDUP_REMOVED lines=9> */
.L_x_5251:
[----:B------:R-:W-:Y:S05]  /*1c6d0*/  BSYNC B0 ;  /* 0x0000000000007941 */ /* 0x000fea0003800000 */
.L_x_5250:
        /* <DEDUP_REMOVED lines=52> */
[CC--:B--2---:R-:W-:Y:S01]  /*1ca20*/  FMUL.FTZ R3, R126.reuse, R193.reuse ;  /* 0x000000c17e037220 */ /* 0x0c4fe20000410000 */
[----:B------:R-:W-:Y:S01]  /*1ca30*/  FSETP.NEU.FTZ.AND P0, PT, R126, -INF , PT ;  /* 0xff8000007e00780b */ /* 0x000fe20003f1d000 */
[----:B------:R-:W-:-:S03]  /*1ca40*/  FMUL.FTZ R177, R127, R193 ;  /* 0x000000c17fb17220 */ /* 0x000fc60000410000 */
[----:B------:R-:W-:Y:S02]  /*1ca50*/  FSEL R134, R3, RZ, P0 ;  /* 0x000000ff03867208 */ /* 0x000fe40000000000 */
[----:B------:R-:W-:Y:S02]  /*1ca60*/  FSETP.NEU.FTZ.AND P0, PT, R127, -INF , PT ;  /* 0xff8000007f00780b */ /* 0x000fe40003f1d000 */
[----:B------:R-:W2:Y:S02]  /*1ca70*/  LDL.64 R126, [R1+0x358] ;  /* 0x00035800017e7983 */ /* 0x000ea40000100a00 */
[----:B------:R-:W-:Y:S01]  /*1ca80*/  FSEL R177, R177, RZ, P0 ;  /* 0x000000ffb1b17208 */ /* 0x000fe20000000000 */
        /* <DEDUP_REMOVED lines=16> */
[-CC-:B------:R-:W-:Y:S01]  /*1cb90*/  FFMA.FTZ R161, R132, R193.reuse, -R177.reuse ;  /* 0x000000c184a17223 */ /* 0x180fe200000108b1 */
        /* <DEDUP_REMOVED lines=16> */
[----:B------:R-:W3:Y:S01]  /*1cca0*/  MUFU.EX2 R161, R161 ;  /* 0x000000a100a17308 */ /* 0x000ee20000000800 */
[-CC-:B------:R-:W-:Y:S01]  /*1ccb0*/  FFMA.FTZ R163, R210, R193.reuse, -R177.reuse ;  /* 0x000000c1d2a37223 */ /* 0x180fe200000108b1 */
[----:B------:R-:W-:-:S06]  /*1ccc0*/  FFMA.FTZ R14, R14, R193, -R177 ;  /* 0x000000c10e0e7223 */ /* 0x000fcc00000108b1 */
[----:B------:R-:W0:Y:S01]  /*1ccd0*/  MUFU.EX2 R21, R21 ;  /* 0x0000001500157308 */ /* 0x000e220000000800 */
[----:B------:R-:W-:-:S07]  /*1cce0*/  FFMA.FTZ R165, R192, R193, -R177 ;  /* 0x000000c1c0a57223 */ /* 0x000fce00000108b1 */
[----:B------:R-:W1:Y:S08]  /*1ccf0*/  MUFU.EX2 R20, R20 ;  /* 0x0000001400147308 */ /* 0x000e700000000800 */
[----:B------:R-:W1:Y:S01]  /*1cd00*/  MUFU.EX2 R160, R160 ;  /* 0x000000a000a07308 */ /* 0x000e620000000800 */
[----:B------:R-:W-:-:S07]  /*1cd10*/  FFMA.FTZ R12, R12, R193, -R177 ;  /* 0x000000c10c0c7223 */ /* 0x000fce00000108b1 */
[----:B------:R-:W1:Y:S08]  /*1cd20*/  MUFU.EX2 R163, R163 ;  /* 0x000000a300a37308 */ /* 0x000e700000000800 */
[----:B------:R-:W1:Y:S01]  /*1cd30*/  MUFU.EX2 R162, R162 ;  /* 0x000000a200a27308 */ /* 0x000e620000000800 */
[----:B---3--:R-:W-:Y:S01]  /*1cd40*/  FADD.FTZ R173, R161, R5 ;  /* 0x00000005a1ad7221 */ /* 0x008fe20000010000 */
[----:B0-----:R-:W-:-:S06]  /*1cd50*/  FADD.FTZ R5, R21, R4 ;  /* 0x0000000415057221 */ /* 0x001fcc0000010000 */
[----:B------:R-:W-:Y:S01]  /*1cd60*/  MUFU.EX2 R15, R15 ;  /* 0x0000000f000f7308 */ /* 0x000fe20000000800 */
[----:B------:R-:W-:-:S07]  /*1cd70*/  FFMA.FTZ R167, R184, R193, -R177 ;  /* 0x000000c1b8a77223 */ /* 0x000fce00000108b1 */
[----:B------:R-:W0:Y:S01]  /*1cd80*/  MUFU.EX2 R14, R14 ;  /* 0x0000000e000e7308 */ /* 0x000e220000000800 */
[----:B-1----:R-:W-:Y:S01]  /*1cd90*/  FADD.FTZ R4, R20, R173 ;  /* 0x000000ad14047221 */ /* 0x002fe20000010000 */
[----:B------:R-:W-:-:S06]  /*1cda0*/  FADD.FTZ R5, R160, R5 ;  /* 0x00000005a0057221 */ /* 0x000fcc0000010000 */
[----:B------:R-:W-:Y:S01]  /*1cdb0*/  MUFU.EX2 R164, R164 ;  /* 0x000000a400a47308 */ /* 0x000fe20000000800 */
[----:B------:R-:W-:-:S07]  /*1cdc0*/  FFMA.FTZ R183, R182, R193, -R177 ;  /* 0x000000c1b6b77223 */ /* 0x000fce00000108b1 */
[----:B------:R-:W1:Y:S01]  /*1cdd0*/  MUFU.EX2 R165, R165 ;  /* 0x000000a500a57308 */ /* 0x000e620000000800 */
[----:B------:R-:W-:Y:S01]  /*1cde0*/  FADD.FTZ R173, R163, R4 ;  /* 0x00000004a3ad7221 */ /* 0x000fe20000010000 */
[----:B------:R-:W-:-:S06]  /*1cdf0*/  FADD.FTZ R4, R162, R5 ;  /* 0x00000005a2047221 */ /* 0x000fcc0000010000 */
[----:B------:R-:W-:Y:S01]  /*1ce00*/  MUFU.EX2 R13, R13 ;  /* 0x0000000d000d7308 */ /* 0x000fe20000000800 */
[----:B------:R-:W-:-:S07]  /*1ce10*/  FFMA.FTZ R169, R180, R193, -R177 ;  /* 0x000000c1b4a97223 */ /* 0x000fce00000108b1 */
[----:B------:R-:W3:Y:S01]  /*1ce20*/  MUFU.EX2 R12, R12 ;  /* 0x0000000c000c7308 */ /* 0x000ee20000000800 */
[----:B0-----:R-:W-:Y:S01]  /*1ce30*/  FADD.FTZ R180, R14, R173 ;  /* 0x000000ad0eb47221 */ /* 0x001fe20000010000 */
[----:B------:R-:W-:-:S06]  /*1ce40*/  FADD.FTZ R5, R15, R4 ;  /* 0x000000040f057221 */ /* 0x000fcc0000010000 */
        /* <DEDUP_REMOVED lines=8> */
[----:B---3--:R-:W-:Y:S01]  /*1ced0*/  FADD.FTZ R184, R12, R175 ;  /* 0x000000af0cb87221 */ /* 0x008fe20000010000 */
        /* <DEDUP_REMOVED lines=26> */
[----:B------:R-:W-:Y:S08]  /*1d080*/  MUFU.EX2 R172, R172 ;  /* 0x000000ac00ac7308 */ /* 0x000ff00000000800 */
[----:B------:R-:W1:Y:S01]  /*1d090*/  MUFU.EX2 R180, R180 ;  /* 0x000000b400b47308 */ /* 0x000e620000000800 */
[----:B---3--:R-:W-:Y:S01]  /*1d0a0*/  FADD.FTZ R184, R181, R184 ;  /* 0x000000b8b5b87221 */ /* 0x008fe20000010000 */
[----:B------:R-:W-:-:S06]  /*1d0b0*/  FADD.FTZ R5, R170, R5 ;  /* 0x00000005aa057221 */ /* 0x000fcc0000010000 */
[----:B------:R-:W-:Y:S08]  /*1d0c0*/  MUFU.EX2 R3, R3 ;  /* 0x0000000300037308 */ /* 0x000ff00000000800 */
[----:B------:R-:W3:Y:S01]  /*1d0d0*/  MUFU.EX2 R175, R175 ;  /* 0x000000af00af7308 */ /* 0x000ee20000000800 */
[----:B0-----:R-:W-:Y:S01]  /*1d0e0*/  FADD.FTZ R193, R173, R184 ;  /* 0x000000b8adc17221 */ /* 0x001fe20000010000 */
[----:B------:R-:W-:-:S06]  /*1d0f0*/  FADD.FTZ R5, R8, R5 ;  /* 0x0000000508057221 */ /* 0x000fcc0000010000 */
[----:B------:R-:W0:Y:S08]  /*1d100*/  MUFU.EX2 R174, R174 ;  /* 0x000000ae00ae7308 */ /* 0x000e300000000800 */
[----:B------:R-:W0:Y:S01]  /*1d110*/  MUFU.EX2 R177, R177 ;  /* 0x000000b100b17308 */ /* 0x000e220000000800 */
[----:B-1----:R-:W-:Y:S01]  /*1d120*/  FADD.FTZ R184, R180, R193 ;  /* 0x000000c1b4b87221 */ /* 0x002fe20000010000 */
[----:B------:R-:W-:-:S03]  /*1d130*/  FADD.FTZ R4, R172, R5 ;  /* 0x00000005ac047221 */ /* 0x000fc60000010000 */
[----:B---3--:R-:W-:Y:S01]  /*1d140*/  FADD.FTZ R184, R175, R184 ;  /* 0x000000b8afb87221 */ /* 0x008fe20000010000 */
[----:B------:R-:W-:Y:S01]  /*1d150*/  FADD.FTZ R193, R3, R4 ;  /* 0x0000000403c17221 */ /* 0x000fe20000010000 */
[----:B----4-:R-:W-:-:S03]  /*1d160*/  FMUL.FTZ R147, R150, R147 ;  /* 0x0000009396937220 */ /* 0x010fc60000410000 */
[----:B0-----:R-:W-:Y:S01]  /*1d170*/  FADD.FTZ R4, R174, R193 ;  /* 0x000000c1ae047221 */ /* 0x001fe20000010000 */
[C---:B------:R-:W-:Y:S01]  /*1d180*/  FMUL.FTZ R146, R150.reuse, R146 ;  /* 0x0000009296927220 */ /* 0x040fe20000410000 */
[C---:B------:R-:W-:Y:S01]  /*1d190*/  FMUL.FTZ R7, R150.reuse, R7 ;  /* 0x0000000796077220 */ /* 0x040fe20000410000 */
[C---:B------:R-:W-:Y:S01]  /*1d1a0*/  FMUL.FTZ R6, R150.reuse, R6 ;  /* 0x0000000696067220 */ /* 0x040fe20000410000 */
[C---:B------:R-:W-:Y:S01]  /*1d1b0*/  FMUL.FTZ R49, R150.reuse, R49 ;  /* 0x0000003196317220 */ /* 0x040fe20000410000 */
[C---:B------:R-:W-:Y:S01]  /*1d1c0*/  FMUL.FTZ R48, R150.reuse, R48 ;  /* 0x0000003096307220 */ /* 0x040fe20000410000 */
        /* <DEDUP_REMOVED lines=50> */
[C---:B--2---:R-:W-:Y:S01]  /*1d4f0*/  FMUL.FTZ R63, R150.reuse, R63 ;  /* 0x0000003f963f7220 */ /* 0x044fe20000410000 */
[C---:B------:R-:W-:Y:S01]  /*1d500*/  FMUL.FTZ R62, R150.reuse, R62 ;  /* 0x0000003e963e7220 */ /* 0x040fe20000410000 */
[----:B0-----:R-:W2:Y:S04]  /*1d510*/  LDL R6, [R1+0x1e0] ;  /* 0x0001e00001067983 */ /* 0x001ea80000100800 */
[----:B------:R-:W3:Y:S01]  /*1d520*/  LDL R7, [R1+0x2d4] ;  /* 0x0002d40001077983 */ /* 0x000ee20000100800 */
        /* <DEDUP_REMOVED lines=139> */
[----:B0-----:R-:W3:Y:S04]  /*1dde0*/  LDL R86, [R1+0x1e4] ;  /* 0x0001e40001567983 */ /* 0x001ee80000100800 */
[----:B-1----:R-:W3:Y:S04]  /*1ddf0*/  LDL R88, [R1+0x1e8] ;  /* 0x0001e80001587983 */ /* 0x002ee80000100800 */
[----:B------:R-:W3:Y:S04]  /*1de00*/  LDL R90, [R1+0x1ec] ;  /* 0x0001ec00015a7983 */ /* 0x000ee80000100800 */
[----:B------:R-:W3:Y:S04]  /*1de10*/  LDL R24, [R1+0x1f0] ;  /* 0x0001f00001187983 */ /* 0x000ee80000100800 */
        /* <DEDUP_REMOVED lines=122> */
[----:B------:R-:W-:Y:S04]  /*1e5c0*/  STL [R1+0x1e0], R6 ;  /* 0x0001e00601007387 */ /* 0x000fe80000100800 */
[----:B------:R0:W-:Y:S04]  /*1e5d0*/  STL [R1+0x2d4], R7 ;  /* 0x0002d40701007387 */ /* 0x0001e80000100800 */
[----:B------:R-:W3:Y:S04]  /*1e5e0*/  LDL R193, [R1+0x1c8] ;  /* 0x0001c80001c17983 */ /* 0x000ee80000100800 */
[----:B0-----:R-:W3:Y:S04]  /*1e5f0*/  LDL.64 R6, [R1+0x88] ;  /* 0x0000880001067983 */ /* 0x001ee80000100a00 */
        /* <DEDUP_REMOVED lines=607> */
.L_x_5253:
[----:B------:R-:W-:Y:S05]  /*20bf0*/  BSYNC B0 ;  /* 0x0000000000007941 */ /* 0x000fea0003800000 */
.L_x_5252:
[----:B------:R-:W2:Y:S04]  /*20c00*/  LDL.64 R6, [R1+0x48] ;  /* 0x0000480001067983 */ /* 0x000ea80000100a00 */
[----:B------:R-:W3:Y:S01]  /*20c10*/  LDL R4, [R1+0x34] ;  /* 0x0000340001047983 */ /* 0x000ee20000100800 */
[C---:B------:R-:W-:Y:S01]  /*20c20*/  ISETP.GT.AND P0, PT, R0.reuse, UR42, PT ;  /* 0x0000002a00007c0c */ /* 0x040fe2000bf04270 */
[----:B------:R-:W-:Y:S01]  /*20c30*/  VIADD R0, R0, 0xffffffff ;  /* 0xffffffff00007836 */ /* 0x000fe20000000000 */
[----:B--2---:R-:W-:-:S05]  /*20c40*/  MOV R6, R6 ;  /* 0x0000000600067202 */ /* 0x004fca0000000f00 */
[----:B-----5:R-:W-:-:S05]  /*20c50*/  IMAD R3, R3, 0x8, R6 ;  /* 0x0000000803037824 */ /* 0x020fca00078e0206 */
[----:B---3--:R-:W-:-:S04]  /*20c60*/  PRMT R3, R4, 0x654, R3 ;  /* 0x0000065404037816 */ /* 0x008fc80000000003 */
[----:B------:R1:W-:Y:S01]  /*20c70*/  SYNCS.ARRIVE.TRANS64.RED.A1T0 RZ, [R3+URZ], RZ ;  /* 0x000000ff03ff79a7 */ /* 0x0003e2000810043f */
[----:B------:R-:W-:Y:S05]  /*20c80*/  @P0 BRA `(.L_x_5254) ;  /* 0xffffff80000c0947 */ /* 0x000fea000383ffff */
.L_x_5221:
[----:B------:R-:W-:Y:S05]  /*20c90*/  WARPSYNC.ALL ;  /* 0x0000000000007948 */ /* 0x000fea0003800000 */
[----:B------:R-:W2:Y:S04]  /*20ca0*/  LDL R5, [R1+0x400] ;  /* 0x0004000001057983 */ /* 0x000ea80000100800 */
[----:B------:R-:W3:Y:S04]  /*20cb0*/  LDL R8, [R1+0x404] ;  /* 0x0004040001087983 */ /* 0x000ee80000100800 */
[----:B------:R-:W4:Y:S01]  /*20cc0*/  LDL.64 R14, [R1+0xb8] ;  /* 0x0000b800010e7983 */ /* 0x000f220000100a00 */
[----:B------:R-:W-:Y:S08]  /*20cd0*/  BAR.ARV 0x8, 0x100 ;  /* 0x0204000000007b1d */ /* 0x000ff00000002000 */
[----:B------:R-:W-:Y:S06]  /*20ce0*/  BAR.SYNC.DEFER_BLOCKING 0xf, 0x100 ;  /* 0x03c4000000007b1d */ /* 0x000fec0000010000 */
[----:B--2---:R-:W2:Y:S02]  /*20cf0*/  SHFL.BFLY PT, R0, R5, 0x2, 0x1f ;  /* 0x0c401f0005007f89 */ /* 0x004ea400000e0000 */
[----:B--2---:R-:W-:-:S05]  /*20d00*/  FADD.FTZ R0, R5, R0 ;  /* 0x0000000005007221 */ /* 0x004fca0000010000 */
[----:B01----:R-:W0:Y:S02]  /*20d10*/  SHFL.BFLY PT, R3, R0, 0x1, 0x1f ;  /* 0x0c201f0000037f89 */ /* 0x003e2400000e0000 */
[----:B0-----:R-:W-:-:S05]  /*20d20*/  FADD.FTZ R4, R0, R3 ;  /* 0x0000000300047221 */ /* 0x001fca0000010000 */
[----:B------:R-:W-:Y:S04]  /*20d30*/  STL [R1+0x400], R4 ;  /* 0x0004000401007387 */ /* 0x000fe80000100800 */
[----:B------:R-:W2:Y:S04]  /*20d40*/  LDL R20, [R1+0x400] ;  /* 0x0004000001147983 */ /* 0x000ea80000100800 */
[----:B---3--:R-:W0:Y:S02]  /*20d50*/  SHFL.BFLY PT, R3, R8, 0x2, 0x1f ;  /* 0x0c401f0008037f89 */ /* 0x008e2400000e0000 */
[----:B0-----:R-:W-:-:S05]  /*20d60*/  FADD.FTZ R3, R3, R8 ;  /* 0x0000000803037221 */ /* 0x001fca0000010000 */
[----:B------:R-:W0:Y:S02]  /*20d70*/  SHFL.BFLY PT, R6, R3, 0x1, 0x1f ;  /* 0x0c201f0003067f89 */ /* 0x000e2400000e0000 */
[----:B0-----:R-:W-:-:S05]  /*20d80*/  FADD.FTZ R6, R3, R6 ;  /* 0x0000000603067221 */ /* 0x001fca0000010000 */
[----:B------:R-:W-:-:S13]  /*20d90*/  FSETP.NE.FTZ.AND P2, PT, R6, RZ, PT ;  /* 0x000000ff0600720b */ /* 0x000fda0003f55000 */
[----:B------:R-:W3:Y:S04]  /*20da0*/  @P2 LDL R9, [R1+0x410] ;  /* 0x0004100001092983 */ /* 0x000ee80000100800 */
[----:B------:R-:W5:Y:S01]  /*20db0*/  @P2 LDL R10, [R1+0x3f4] ;  /* 0x0003f400010a2983 */ /* 0x000f620000100800 */
[----:B--2---:R-:W-:-:S13]  /*20dc0*/  FSETP.NE.FTZ.AND P1, PT, R20, RZ, PT ;  /* 0x000000ff1400720b */ /* 0x004fda0003f35000 */
[----:B------:R-:W2:Y:S04]  /*20dd0*/  @P1 LDL R0, [R1+0x410] ;  /* 0x0004100001001983 */ /* 0x000ea80000100800 */
[----:B------:R-:W4:Y:S01]  /*20de0*/  @P1 LDL R5, [R1+0x3f0] ;  /* 0x0003f00001051983 */ /* 0x000f220000100800 */
[----:B------:R-:W0:Y:S08]  /*20df0*/  @P2 MUFU.LG2 R11, R6 ;  /* 0x00000006000b2308 */ /* 0x000e300000000c00 */
[----:B------:R-:W1:Y:S01]  /*20e00*/  @P1 MUFU.LG2 R7, R20 ;  /* 0x0000001400071308 */ /* 0x000e620000000c00 */
[----:B------:R-:W-:-:S02]  /*20e10*/  IMAD.MOV.U32 R4, RZ, RZ, -0x800000 ;  /* 0xff800000ff047424 */ /* 0x000fc400078e00ff */
[----:B------:R-:W-:Y:S02]  /*20e20*/  IMAD.MOV.U32 R8, RZ, RZ, -0x800000 ;  /* 0xff800000ff087424 */ /* 0x000fe400078e00ff */
[----:B0-----:R-:W-:Y:S01]  /*20e30*/  @P2 FMUL.FTZ R12, R11, 0.69314718246459960938 ;  /* 0x3f3172180b0c2820 */ /* 0x001fe20000410000 */
[----:B-1----:R-:W-:Y:S01]  /*20e40*/  @P1 FMUL.FTZ R7, R7, 0.69314718246459960938 ;  /* 0x3f31721807071820 */ /* 0x002fe20000410000 */
[----:B------:R-:W-:Y:S01]  /*20e50*/  STL [R1+0x404], R6 ;  /* 0x0004040601007387 */ /* 0x000fe20000100800 */
[----:B---3--:R-:W-:-:S04]  /*20e60*/  @P2 FMUL.FTZ R9, R9, 0.69314718246459960938 ;  /* 0x3f31721809092820 */ /* 0x008fc80000410000 */
[----:B-----5:R-:W-:-:S05]  /*20e70*/  @P2 FFMA.FTZ R8, R9, R10, R12 ;  /* 0x0000000a09082223 */ /* 0x020fca000001000c */
[----:B------:R0:W-:Y:S01]  /*20e80*/  STL [R1+0x404], R8 ;  /* 0x0004040801007387 */ /* 0x0001e20000100800 */
[----:B--2---:R-:W-:-:S04]  /*20e90*/  @P1 FMUL.FTZ R0, R0, 0.69314718246459960938 ;  /* 0x3f31721800001820 */ /* 0x004fc80000410000 */
[----:B----4-:R-:W-:Y:S02]  /*20ea0*/  @P1 FFMA.FTZ R4, R0, R5, R7 ;  /* 0x0000000500041223 */ /* 0x010fe40000010007 */
[----:B------:R-:W2:Y:S04]  /*20eb0*/  LDL R5, [R1+0x1c8] ;  /* 0x0001c80001057983 */ /* 0x000ea80000100800 */
[----:B------:R1:W-:Y:S04]  /*20ec0*/  STL [R1+0x400], R4 ;  /* 0x0004000401007387 */ /* 0x0003e80000100800 */
[----:B------:R-:W3:Y:S02]  /*20ed0*/  LD.E R0, desc[UR36][R14.64+0x4] ;  /* 0x000004240e007980 */ /* 0x000ee4000c101900 */
[----:B---3--:R-:W-:-:S13]  /*20ee0*/  ISETP.NE.AND P0, PT, R0, RZ, PT ;  /* 0x000000ff0000720c */ /* 0x008fda0003f05270 */
[----:B------:R-:W3:Y:S04]  /*20ef0*/  @!P0 LDL.64 R12, [R1+0xc0] ;  /* 0x0000c000010c8983 */ /* 0x000ee80000100a00 */
[----:B------:R-:W2:Y:S01]  /*20f00*/  @!P0 LD.E R10, desc[UR36][R14.64] ;  /* 0x000000240e0a8980 */ /* 0x000ea2000c101900 */
[----:B------:R-:W-:-:S06]  /*20f10*/  IMAD.MOV.U32 R0, RZ, RZ, RZ ;  /* 0x000000ffff007224 */ /* 0x000fcc00078e00ff */
[----:B------:R-:W4:Y:S01]  /*20f20*/  @P1 MUFU.RCP R0, R20 ;  /* 0x0000001400001308 */ /* 0x000f220000001000 */
[----:B---3--:R-:W3:Y:S01]  /*20f30*/  @!P0 LD.E.64 R12, desc[UR36][R12.64] ;  /* 0x000000240c0c8980 */ /* 0x008ee2000c101b00 */
[----:B--2---:R-:W-:-:S04]  /*20f40*/  @!P0 IMAD R10, R5, 0x40, R10 ;  /* 0x00000040050a8824 */ /* 0x004fc800078e020a */
[----:B---3--:R-:W-:-:S05]  /*20f50*/  @!P0 IMAD.WIDE R10, R10, 0x4, R12 ;  /* 0x000000040a0a8825 */ /* 0x008fca00078e020c */
[----:B----4-:R2:W-:Y:S04]  /*20f60*/  @!P0 ST.E desc[UR36][R10.64], R0 ;  /* 0x000000000a008985 */ /* 0x0105e8000c101924 */
[----:B------:R-:W3:Y:S04]  /*20f70*/  @!P0 LDL.64 R14, [R1+0xb8] ;  /* 0x0000b800010e8983 */ /* 0x000ee80000100a00 */
[----:B---3--:R-:W3:Y:S02]  /*20f80*/  @!P0 LD.E R3, desc[UR36][R14.64+0x4] ;  /* 0x000004240e038980 */ /* 0x008ee4000c101900 */
[----:B---3--:R-:W-:-:S13]  /*20f90*/  @!P0 ISETP.NE.AND P0, PT, R3, RZ, PT ;  /* 0x000000ff0300820c */ /* 0x008fda0003f05270 */
[----:B0-----:R-:W3:Y:S04]  /*20fa0*/  @!P0 LDL.64 R8, [R1+0xc0] ;  /* 0x0000c00001088983 */ /* 0x001ee80000100a00 */
[----:B-1----:R-:W4:Y:S01]  /*20fb0*/  @!P0 LD.E R4, desc[UR36][R14.64] ;  /* 0x000000240e048980 */ /* 0x002f22000c101900 */
[----:B------:R-:W-:-:S06]  /*20fc0*/  IMAD.MOV.U32 R3, RZ, RZ, RZ ;  /* 0x000000ffff037224 */ /* 0x000fcc00078e00ff */
[----:B------:R-:W0:Y:S01]  /*20fd0*/  @P2 MUFU.RCP R3, R6 ;  /* 0x0000000600032308 */ /* 0x000e220000001000 */
[----:B---3--:R-:W3:Y:S01]  /*20fe0*/  @!P0 LD.E.64 R8, desc[UR36][R8.64] ;  /* 0x0000002408088980 */ /* 0x008ee2000c101b00 */
[----:B----4-:R-:W-:-:S04]  /*20ff0*/  @!P0 IMAD R4, R5, 0x40, R4 ;  /* 0x0000004005048824 */ /* 0x010fc800078e0204 */
[----:B------:R-:W-:-:S04]  /*21000*/  @!P0 VIADD R4, R4, 0x8 ;  /* 0x0000000804048836 */ /* 0x000fc80000000000 */
[----:B---3--:R-:W-:-:S05]  /*21010*/  @!P0 IMAD.WIDE R4, R4, 0x4, R8 ;  /* 0x0000000404048825 */ /* 0x008fca00078e0208 */
[----:B0-----:R0:W-:Y:S04]  /*21020*/  @!P0 ST.E desc[UR36][R4.64], R3 ;  /* 0x0000000304008985 */ /* 0x0011e8000c101924 */
[----:B------:R-:W3:Y:S04]  /*21030*/  LDL R114, [R1+0x1c8] ;  /* 0x0001c80001727983 */ /* 0x000ee80000100800 */
        /* <DEDUP_REMOVED lines=59> */
[----:B--2---:R-:W2:Y:S04]  /*213f0*/  LDL.64 R10, [R1+0x388] ;  /* 0x00038800010a7983 */ /* 0x004ea80000100a00 */
[----:B------:R-:W2:Y:S04]  /*21400*/  LDL.64 R6, [R1+0x398] ;  /* 0x0003980001067983 */ /* 0x000ea80000100a00 */
[----:B------:R-:W2:Y:S04]  /*21410*/  LDL.64 R12, [R1+0x3a8] ;  /* 0x0003a800010c7983 */ /* 0x000ea80000100a00 */
[----:B0-----:R-:W2:Y:S04]  /*21420*/  LDL.64 R4, [R1+0x3b8] ;  /* 0x0003b80001047983 */ /* 0x001ea80000100a00 */
[----:B------:R-:W2:Y:S04]  /*21430*/  LDL.64 R8, [R1+0x3c8] ;  /* 0x0003c80001087983 */ /* 0x000ea80000100a00 */
[----:B------:R-:W2:Y:S04]  /*21440*/  LDL R115, [R1+0x1d0] ;  /* 0x0001d00001737983 */ /* 0x000ea80000100800 */
[----:B------:R-:W2:Y:S01]  /*21450*/  LDL R112, [R1+0x1d4] ;  /* 0x0001d40001707983 */ /* 0x000ea20000100800 */
[----:B---3--:R-:W-:-:S05]  /*21460*/  VIADD R114, R114, 0x1 ;  /* 0x0000000172727836 */ /* 0x008fca0000000000 */
[----:B------:R-:W-:-:S13]  /*21470*/  ISETP.NE.AND P0, PT, R114, 0x2, PT ;  /* 0x000000027200780c */ /* 0x000fda0003f05270 */
[----:B------:R-:W3:Y:S01]  /*21480*/  @!P0 LDL R113, [R1+0x1cc] ;  /* 0x0001cc0001718983 */ /* 0x000ee20000100800 */
[-C--:B----4-:R-:W-:Y:S01]  /*21490*/  FMUL.FTZ R15, R15, R3.reuse ;  /* 0x000000030f0f7220 */ /* 0x090fe20000410000 */
[-C--:B------:R-:W-:Y:S01]  /*214a0*/  FMUL.FTZ R14, R14, R3.reuse ;  /* 0x000000030e0e7220 */ /* 0x080fe20000410000 */
[-C--:B-----5:R-:W-:Y:S01]  /*214b0*/  FMUL.FTZ R139, R139, R0.reuse ;  /* 0x000000008b8b7220 */ /* 0x0a0fe20000410000 */
        /* <DEDUP_REMOVED lines=13> */
[----:B------:R3:W-:Y:S01]  /*21590*/  STL.64 [R1+0x338], R14 ;  /* 0x0003380e01007387 */ /* 0x0007e20000100a00 */
        /* <DEDUP_REMOVED lines=112> */
[----:B------:R-:W-:-:S02]  /*21ca0*/  VIADD R0, R115, 0x1 ;  /* 0x0000000173007836 */ /* 0x000fc40000000000 */
[----:B------:R-:W-:Y:S01]  /*21cb0*/  VIADD R112, R112, 0x1 ;  /* 0x0000000170707836 */ /* 0x000fe20000000000 */
[----:B------:R1:W-:Y:S04]  /*21cc0*/  STL [R1+0x1c8], R114 ;  /* 0x0001c87201007387 */ /* 0x0003e80000100800 */
        /* <DEDUP_REMOVED lines=11> */
[----:B------:R1:W-:Y:S01]  /*21d80*/  STL.64 [R1+0x270], R118 ;  /* 0x0002707601007387 */ /* 0x0003e20000100a00 */
[----:B---3--:R-:W-:-:S03]  /*21d90*/  @!P0 LOP3.LUT R14, R113, 0x1, RZ, 0x3c, !PT ;  /* 0x00000001710e8812 */ /* 0x008fc600078e3cff */
        /* <DEDUP_REMOVED lines=52> */
[----:B------:R1:W-:Y:S04]  /*220e0*/  @!P0 STL [R1+0x1cc], R14 ;  /* 0x0001cc0e01008387 */ /* 0x0003e80000100800 */
[----:B------:R1:W-:Y:S04]  /*220f0*/  STL [R1+0x1d4], R112 ;  /* 0x0001d47001007387 */ /* 0x0003e80000100800 */
[----:B------:R1:W-:Y:S01]  /*22100*/  @!P0 STL [R1+0x1c8], RZ ;  /* 0x0001c8ff01008387 */ /* 0x0003e20000100800 */
[----:B------:R-:W-:Y:S01]  /*22110*/  IMAD.MOV.U32 R3, RZ, RZ, 0x1 ;  /* 0x00000001ff037424 */ /* 0x000fe200078e00ff */
[----:B------:R-:W-:Y:S06]  /*22120*/  BAR.ARV 0xe, 0x100 ;  /* 0x0384000000007b1d */ /* 0x000fec0000002000 */
.L_x_5138:
[----:B-12---:R-:W1:Y:S01]  /*22130*/  S2R R7, SR_CgaCtaId ;  /* 0x0000000000077919 */ /* 0x006e620000008800 */
[----:B0-----:R-:W-:Y:S01]  /*22140*/  MOV R0, 0x400 ;  /* 0x0000040000007802 */ /* 0x001fe20000000f00 */
[----:B------:R-:W-:Y:S01]  /*22150*/  BSSY B0, `(.L_x_5255) ;  /* 0x00002d1000007945 */ /* 0x000fe20003800000 */
[----:B------:R-:W-:Y:S02]  /*22160*/  BAR.SYNC.DEFER_BLOCKING 0x5, 0x180 ;  /* 0x0146000000007b1d */ /* 0x000fe40000010000 */
[----:B-1----:R-:W-:-:S04]  /*22170*/  LEA R0, R7, R0, 0x18 ;  /* 0x0000000007007211 */ /* 0x002fc800078ec0ff */
[----:B------:R-:W-:Y:S02]  /*22180*/  R2UR UR44, R0 ;  /* 0x00000000002c72ca */ /* 0x000fe400000e0000 */
[----:B------:R-:W-:-:S04]  /*22190*/  PRMT R0, R3, 0x9910, RZ ;  /* 0x0000991003007816 */ /* 0x000fc800000000ff */
[----:B------:R-:W-:-:S07]  /*221a0*/  ISETP.NE.AND P0, PT, R0, RZ, PT ;  /* 0x000000ff0000720c */ /* 0x000fce0003f05270 */
[----:B------:R-:W0:Y:S02]  /*221b0*/  LDS R4, [UR44+0x388d0] ;  /* 0x0388d02cff047984 */ /* 0x000e240008000800 */
[----:B0-----:R-:W-:Y:S01]  /*221c0*/  R2UR UR4, R4 ;  /* 0x00000000040472ca */ /* 0x001fe200000e0000 */
[----:B------:R-:W-:Y:S06]  /*221d0*/  BAR.ARV 0x4, 0x180 ;  /* 0x0106000000007b1d */ /* 0x000fec0000002000 */
[----:B------:R-:W-:Y:S08]  /*221e0*/  @!P0 BRA `(.L_x_5256) ;  /* 0x0000002000188947 */ /* 0x000ff00003800000 */
[----:B------:R-:W2:Y:S04]  /*221f0*/  LDL.128 R144, [R1+0x1e0] ;  /* 0x0001e00001907983 */ /* 0x000ea80000100c00 */
[----:B------:R-:W3:Y:S04]  /*22200*/  LDL.128 R132, [R1+0x200] ;  /* 0x0002000001847983 */ /* 0x000ee80000100c00 */
[----:B------:R-:W4:Y:S04]  /*22210*/  LDL.128 R136, [R1+0x1f0] ;  /* 0x0001f00001887983 */ /* 0x000f280000100c00 */
[----:B------:R-:W5:Y:S04]  /*22220*/  LDL.128 R124, [R1+0x220] ;  /* 0x00022000017c7983 */ /* 0x000f680000100c00 */
        /* <DEDUP_REMOVED lines=27> */
[----:B------:R-:W5:Y:S01]  /*223e0*/  LDL.128 R8, [R1+0x3d0] ;  /* 0x0003d00001087983 */ /* 0x000f620000100c00 */
[----:B------:R-:W-:-:S04]  /*223f0*/  IADD3 R209, P1, R16, 0x20, RZ ;  /* 0x0000002010d17810 */ /* 0x000fc80007f3e0ff */
[----:B------:R-:W-:-:S04]  /*22400*/  LOP3.LUT R208, R209, 0x380, RZ, 0xc0, !PT ;  /* 0x00000380d1d07812 */ /* 0x000fc800078ec0ff */
[----:B------:R-:W-:-:S04]  /*22410*/  SHF.R.U64 R208, R208, 0x3, RZ ;  /* 0x00000003d0d07819 */ /* 0x000fc800000012ff */
[----:B------:R-:W-:Y:S01]  /*22420*/  LOP3.LUT R208, R208, R209, RZ, 0x3c, !PT ;  /* 0x000000d1d0d07212 */ /* 0x000fe200078e3cff */
[----:B------:R-:W-:Y:S01]  /*22430*/  IMAD.X R209, RZ, RZ, R17, P1 ;  /* 0x000000ffffd17224 */ /* 0x000fe200008e0611 */
[C---:B------:R-:W-:Y:S02]  /*22440*/  IADD3 R163, P1, R16.reuse, 0x4000, RZ ;  /* 0x0000400010a37810 */ /* 0x040fe40007f3e0ff */
[----:B------:R-:W-:Y:S02]  /*22450*/  IADD3 R175, P0, R16, 0x40, RZ ;  /* 0x0000004010af7810 */ /* 0x000fe40007f1e0ff */
[----:B------:R-:W-:Y:S02]  /*22460*/  LOP3.LUT R162, R163, 0x380, RZ, 0xc0, !PT ;  /* 0x00000380a3a27812 */ /* 0x000fe400078ec0ff */
[----:B------:R-:W-:Y:S02]  /*22470*/  LOP3.LUT R174, R175, 0x380, RZ, 0xc0, !PT ;  /* 0x00000380afae7812 */ /* 0x000fe400078ec0ff */
[----:B------:R-:W-:-:S02]  /*22480*/  SHF.R.U64 R162, R162, 0x3, RZ ;  /* 0x00000003a2a27819 */ /* 0x000fc400000012ff */
[----:B------:R-:W-:Y:S02]  /*22490*/  SHF.R.U64 R174, R174, 0x3, RZ ;  /* 0x00000003aeae7819 */ /* 0x000fe400000012ff */
[----:B------:R-:W-:Y:S01]  /*224a0*/  LOP3.LUT R162, R162, R163, RZ, 0x3c, !PT ;  /* 0x000000a3a2a27212 */ /* 0x000fe200078e3cff */
[--C-:B------:R-:W-:Y:S01]  /*224b0*/  IMAD.X R163, RZ, RZ, R17.reuse, P1 ;  /* 0x000000ffffa37224 */ /* 0x100fe200008e0611 */
[----:B------:R-:W-:Y:S01]  /*224c0*/  LOP3.LUT R174, R174, R175, RZ, 0x3c, !PT ;  /* 0x000000afaeae7212 */ /* 0x000fe200078e3cff */
[----:B------:R-:W-:Y:S01]  /*224d0*/  IMAD.X R175, RZ, RZ, R17, P0 ;  /* 0x000000ffffaf7224 */ /* 0x000fe200000e0611 */
[C---:B------:R-:W-:Y:S02]  /*224e0*/  IADD3 R141, P1, R16.reuse, 0x6060, RZ ;  /* 0x00006060108d7810 */ /* 0x040fe40007f3e0ff */
[C---:B------:R-:W-:Y:S02]  /*224f0*/  IADD3 R161, P0, R16.reuse, 0x4020, RZ ;  /* 0x0000402010a17810 */ /* 0x040fe40007f1e0ff */
[----:B------:R-:W-:-:S02]  /*22500*/  IADD3 R167, P5, R16, 0x2040, RZ ;  /* 0x0000204010a77810 */ /* 0x000fc40007fbe0ff */
[C---:B------:R-:W-:Y:S02]  /*22510*/  IADD3 R165, P6, R16.reuse, 0x2060, RZ ;  /* 0x0000206010a57810 */ /* 0x040fe40007fde0ff */
[----:B------:R-:W-:Y:S01]  /*22520*/  LOP3.LUT R140, R141, 0x380, RZ, 0xc0, !PT ;  /* 0x000003808d8c7812 */ /* 0x000fe200078ec0ff */
[----:B------:R-:W-:Y:S01]  /*22530*/  IMAD R193, R159, 0x40, R156 ;  /* 0x000000409fc17824 */ /* 0x000fe200078e029c */
[----:B------:R-:W-:Y:S02]  /*22540*/  IADD3 R173, P2, R16, 0x60, RZ ;  /* 0x0000006010ad7810 */ /* 0x000fe40007f5e0ff */
[----:B------:R-:W-:Y:S02]  /*22550*/  LOP3.LUT R160, R161, 0x380, RZ, 0xc0, !PT ;  /* 0x00000380a1a07812 */ /* 0x000fe400078ec0ff */
[----:B------:R-:W-:Y:S02]  /*22560*/  LOP3.LUT R166, R167, 0x380, RZ, 0xc0, !PT ;  /* 0x00000380a7a67812 */ /* 0x000fe400078ec0ff */
[----:B------:R-:W-:-:S02]  /*22570*/  LOP3.LUT R164, R165, 0x380, RZ, 0xc0, !PT ;  /* 0x00000380a5a47812 */ /* 0x000fc400078ec0ff */
[----:B------:R-:W-:Y:S01]  /*22580*/  SHF.R.U64 R140, R140, 0x3, RZ ;  /* 0x000000038c8c7819 */ /* 0x000fe200000012ff */
[----:B------:R-:W-:Y:S01]  /*22590*/  IMAD.WIDE R192, R193, 0x2, R200 ;  /* 0x00000002c1c07825 */ /* 0x000fe200078e02c8 */
[----:B------:R-:W-:Y:S02]  /*225a0*/  LOP3.LUT R172, R173, 0x380, RZ, 0xc0, !PT ;  /* 0x00000380adac7812 */ /* 0x000fe400078ec0ff */
[----:B------:R-:W-:Y:S02]  /*225b0*/  SHF.R.U64 R160, R160, 0x3, RZ ;  /* 0x00000003a0a07819 */ /* 0x000fe400000012ff */
[----:B------:R-:W-:Y:S02]  /*225c0*/  SHF.R.U64 R166, R166, 0x3, RZ ;  /* 0x00000003a6a67819 */ /* 0x000fe400000012ff */
[----:B------:R-:W-:Y:S02]  /*225d0*/  SHF.R.U64 R164, R164, 0x3, RZ ;  /* 0x00000003a4a47819 */ /* 0x000fe400000012ff */
[----:B------:R-:W-:Y:S01]  /*225e0*/  LOP3.LUT R140, R140, R141, RZ, 0x3c, !PT ;  /* 0x0000008d8c8c7212 */ /* 0x000fe200078e3cff */
[----:B------:R-:W-:Y:S01]  /*225f0*/  IMAD.X R141, RZ, RZ, R17, P1 ;  /* 0x000000ffff8d7224 */ /* 0x000fe200008e0611 */
[----:B------:R-:W-:-:S02]  /*22600*/  SHF.R.U64 R172, R172, 0x3, RZ ;  /* 0x00000003acac7819 */ /* 0x000fc400000012ff */
[----:B------:R-:W-:Y:S01]  /*22610*/  LOP3.LUT R160, R160, R161, RZ, 0x3c, !PT ;  /* 0x000000a1a0a07212 */ /* 0x000fe200078e3cff */
[--C-:B------:R-:W-:Y:S01]  /*22620*/  IMAD.X R161, RZ, RZ, R17.reuse, P0 ;  /* 0x000000ffffa17224 */ /* 0x100fe200000e0611 */
[----:B------:R-:W-:Y:S02]  /*22630*/  IADD3 R171, P3, R16, 0x2000, RZ ;  /* 0x0000200010ab7810 */ /* 0x000fe40007f7e0ff */
[----:B------:R-:W-:Y:S01]  /*22640*/  LOP3.LUT R166, R166, R167, RZ, 0x3c, !PT ;  /* 0x000000a7a6a67212 */ /* 0x000fe200078e3cff */
[--C-:B------:R-:W-:Y:S01]  /*22650*/  IMAD.X R167, RZ, RZ, R17.reuse, P5 ;  /* 0x000000ffffa77224 */ /* 0x100fe200028e0611 */
[----:B------:R-:W-:Y:S02]  /*22660*/  IADD3 R181, P0, R192, 0x1000, RZ ;  /* 0x00001000c0b57810 */ /* 0x000fe40007f1e0ff */
[----:B------:R-:W-:Y:S01]  /*22670*/  LOP3.LUT R164, R164, R165, RZ, 0x3c, !PT ;  /* 0x000000a5a4a47212 */ /* 0x000fe200078e3cff */
[--C-:B------:R-:W-:Y:S01]  /*22680*/  IMAD.X R165, RZ, RZ, R17.reuse, P6 ;  /* 0x000000ffffa57224 */ /* 0x100fe200030e0611 */
[----:B------:R-:W-:Y:S01]  /*22690*/  LOP3.LUT R172, R172, R173, RZ, 0x3c, !PT ;  /* 0x000000adacac7212 */ /* 0x000fe200078e3cff */
[----:B------:R-:W-:Y:S01]  /*226a0*/  IMAD.X R173, RZ, RZ, R17, P2 ;  /* 0x000000ffffad7224 */ /* 0x000fe200010e0611 */
[----:B------:R-:W-:-:S02]  /*226b0*/  IADD3 R5, P5, R16, 0x6020, RZ ;  /* 0x0000602010057810 */ /* 0x000fc40007fbe0ff */
[C---:B------:R-:W-:Y:S02]  /*226c0*/  IADD3 R169, P4, R16.reuse, 0x2020, RZ ;  /* 0x0000202010a97810 */ /* 0x040fe40007f9e0ff */
[----:B------:R-:W-:Y:S02]  /*226d0*/  LOP3.LUT R170, R171, 0x380, RZ, 0xc0, !PT ;  /* 0x00000380abaa7812 */ /* 0x000fe400078ec0ff */
[C---:B------:R-:W-:Y:S02]  /*226e0*/  IADD3 R143, P6, R16.reuse, 0x6040, RZ ;  /* 0x00006040108f7810 */ /* 0x040fe40007fde0ff */
[----:B------:R-:W-:Y:S02]  /*226f0*/  MOV R3, R140 ;  /* 0x0000008c00037202 */ /* 0x000fe40000000f00 */
[----:B------:R-:W-:Y:S01]  /*22700*/  IADD3 R21, P2, R16, 0x4040, RZ ;  /* 0x0000404010157810 */ /* 0x000fe20007f5e0ff */
[----:B------:R-:W0:Y:S01]  /*22710*/  SHFL.IDX PT, R141, R194, RZ, 0x1f ;  /* 0x00001fffc28d7589 */ /* 0x000e2200000e0000 */
[----:B------:R-:W-:-:S02]  /*22720*/  LOP3.LUT R180, R181, 0x380, RZ, 0xc0, !PT ;  /* 0x00000380b5b47812 */ /* 0x000fc400078ec0ff */
[----:B------:R-:W-:Y:S02]  /*22730*/  LOP3.LUT R4, R5, 0x380, RZ, 0xc0, !PT ;  /* 0x0000038005047812 */ /* 0x000fe400078ec0ff */
[----:B------:R-:W-:Y:S02]  /*22740*/  LOP3.LUT R168, R169, 0x380, RZ, 0xc0, !PT ;  /* 0x00000380a9a87812 */ /* 0x000fe400078ec0ff */
[----:B------:R-:W-:Y:S02]  /*22750*/  SHF.R.U64 R170, R170, 0x3, RZ ;  /* 0x00000003aaaa7819 */ /* 0x000fe400000012ff */
[----:B------:R-:W-:Y:S02]  /*22760*/  LOP3.LUT R142, R143, 0x380, RZ, 0xc0, !PT ;  /* 0x000003808f8e7812 */ /* 0x000fe400078ec0ff */
[----:B------:R-:W-:Y:S02]  /*22770*/  LOP3.LUT R20, R21, 0x380, RZ, 0xc0, !PT ;  /* 0x0000038015147812 */ /* 0x000fe400078ec0ff */
[----:B------:R-:W-:-:S02]  /*22780*/  SHF.R.U64 R180, R180, 0x3, RZ ;  /* 0x00000003b4b47819 */ /* 0x000fc400000012ff */
[----:B------:R-:W-:Y:S02]  /*22790*/  SHF.R.U64 R4, R4, 0x3, RZ ;  /* 0x0000000304047819 */ /* 0x000fe400000012ff */
[----:B------:R-:W-:Y:S02]  /*227a0*/  SHF.R.U64 R168, R168, 0x3, RZ ;  /* 0x00000003a8a87819 */ /* 0x000fe400000012ff */
[----:B------:R-:W-:Y:S01]  /*227b0*/  LOP3.LUT R170, R170, R171, RZ, 0x3c, !PT ;  /* 0x000000abaaaa7212 */ /* 0x000fe200078e3cff */
[----:B------:R-:W-:Y:S01]  /*227c0*/  IMAD.X R171, RZ, RZ, R17, P3 ;  /* 0x000000ffffab7224 */ /* 0x000fe200018e0611 */
[----:B------:R-:W-:Y:S02]  /*227d0*/  SHF.R.U64 R142, R142, 0x3, RZ ;  /* 0x000000038e8e7819 */ /* 0x000fe400000012ff */
[----:B------:R-:W-:Y:S02]  /*227e0*/  SHF.R.U64 R20, R20, 0x3, RZ ;  /* 0x0000000314147819 */ /* 0x000fe400000012ff */
[----:B------:R-:W-:Y:S01]  /*227f0*/  LOP3.LUT R180, R180, R181, RZ, 0x3c, !PT ;  /* 0x000000b5b4b47212 */ /* 0x000fe200078e3cff */
[----:B------:R-:W-:Y:S01]  /*22800*/  IMAD.X R181, RZ, RZ, R193, P0 ;  /* 0x000000ffffb57224 */ /* 0x000fe200000e06c1 */
[----:B------:R-:W-:-:S02]  /*22810*/  IADD3 R151, P3, R16, 0x4060, RZ ;  /* 0x0000406010977810 */ /* 0x000fc40007f7e0ff */
[----:B------:R-:W-:Y:S02]  /*22820*/  MOV R6, R164 ;  /* 0x000000a400067202 */ /* 0x000fe40000000f00 */
[----:B------:R-:W-:Y:S01]  /*22830*/  LOP3.LUT R4, R4, R5, RZ, 0x3c, !PT ;  /* 0x0000000504047212 */ /* 0x000fe200078e3cff */
[--C-:B------:R-:W-:Y:S01]  /*22840*/  IMAD.X R5, RZ, RZ, R17.reuse, P5 ;  /* 0x000000ffff057224 */ /* 0x100fe200028e0611 */
[----:B------:R-:W-:Y:S02]  /*22850*/  IADD3 R165, P0, R192, 0x8000, RZ ;  /* 0x00008000c0a57810 */ /* 0x000fe40007f1e0ff */
[----:B------:R-:W-:Y:S01]  /*22860*/  LOP3.LUT R168, R168, R169, RZ, 0x3c, !PT ;  /* 0x000000a9a8a87212 */ /* 0x000fe200078e3cff */
[--C-:B------:R-:W-:Y:S01]  /*22870*/  IMAD.X R169, RZ, RZ, R17.reuse, P4 ;  /* 0x000000ffffa97224 */ /* 0x100fe200020e0611 */
[----:B------:R-:W-:Y:S01]  /*22880*/  LOP3.LUT R142, R142, R143, RZ, 0x3c, !PT ;  /* 0x0000008f8e8e7212 */ /* 0x000fe200078e3cff */
[--C-:B------:R-:W-:Y:S01]  /*22890*/  IMAD.X R143, RZ, RZ, R17.reuse, P6 ;  /* 0x000000ffff8f7224 */ /* 0x100fe200030e0611 */
[----:B------:R-:W-:Y:S01]  /*228a0*/  LOP3.LUT R20, R20, R21, RZ, 0x3c, !PT ;  /* 0x0000001514147212 */ /* 0x000fe200078e3cff */
[----:B------:R-:W-:Y:S01]  /*228b0*/  IMAD.X R21, RZ, RZ, R17, P2 ;  /* 0x000000ffff157224 */ /* 0x000fe200010e0611 */
[----:B------:R-:W-:-:S02]  /*228c0*/  LOP3.LUT R150, R151, 0x380, RZ, 0xc0, !PT ;  /* 0x0000038097967812 */ /* 0x000fc400078ec0ff */
[----:B------:R-:W-:Y:S02]  /*228d0*/  IADD3 R149, P4, R16, 0x6000, RZ ;  /* 0x0000600010957810 */ /* 0x000fe40007f9e0ff */
[----:B------:R-:W-:Y:S02]  /*228e0*/  MOV R197, R172 ;  /* 0x000000ac00c57202 */ /* 0x000fe40000000f00 */
[C---:B------:R-:W-:Y:S02]  /*228f0*/  IADD3 R179, P6, R192.reuse, 0x2000, RZ ;  /* 0x00002000c0b37810 */ /* 0x040fe40007fde0ff */
[----:B------:R-:W-:Y:S02]  /*22900*/  IADD3 R173, P2, R192, 0x4000, RZ ;  /* 0x00004000c0ad7810 */ /* 0x000fe40007f5e0ff */
[----:B------:R-:W-:Y:S02]  /*22910*/  LOP3.LUT R164, R165, 0x380, RZ, 0xc0, !PT ;  /* 0x00000380a5a47812 */ /* 0x000fe400078ec0ff */
[----:B------:R-:W-:-:S02]  /*22920*/  MOV R5, R4 ;  /* 0x0000000400057202 */ /* 0x000fc40000000f00 */
[----:B------:R-:W-:Y:S02]  /*22930*/  SHF.R.U64 R150, R150, 0x3, RZ ;  /* 0x0000000396967819 */ /* 0x000fe400000012ff */
[----:B------:R-:W-:Y:S02]  /*22940*/  LOP3.LUT R148, R149, 0x380, RZ, 0xc0, !PT ;  /* 0x0000038095947812 */ /* 0x000fe400078ec0ff */
[----:B------:R-:W-:Y:S02]  /*22950*/  MOV R4, R142 ;  /* 0x0000008e00047202 */ /* 0x000fe40000000f00 */
[----:B------:R-:W-:Y:S02]  /*22960*/  LOP3.LUT R178, R179, 0x380, RZ, 0xc0, !PT ;  /* 0x00000380b3b27812 */ /* 0x000fe400078ec0ff */
[----:B------:R-:W-:Y:S02]  /*22970*/  LOP3.LUT R172, R173, 0x380, RZ, 0xc0, !PT ;  /* 0x00000380adac7812 */ /* 0x000fe400078ec0ff */
[----:B------:R-:W-:-:S02]  /*22980*/  SHF.R.U64 R164, R164, 0x3, RZ ;  /* 0x00000003a4a47819 */ /* 0x000fc400000012ff */
[----:B------:R-:W-:Y:S02]  /*22990*/  LOP3.LUT R143, R16, 0x380, RZ, 0xc0, !PT ;  /* 0x00000380108f7812 */ /* 0x000fe400078ec0ff */
[----:B------:R-:W-:Y:S01]  /*229a0*/  LOP3.LUT R150, R150, R151, RZ, 0x3c, !PT ;  /* 0x0000009796967212 */ /* 0x000fe200078e3cff */
[----:B------:R-:W-:Y:S01]  /*229b0*/  IMAD.X R151, RZ, RZ, R17, P3 ;  /* 0x000000ffff977224 */ /* 0x000fe200018e0611 */
[----:B------:R-:W-:Y:S02]  /*229c0*/  SHF.R.U64 R148, R148, 0x3, RZ ;  /* 0x0000000394947819 */ /* 0x000fe400000012ff */
[----:B------:R-:W-:Y:S02]  /*229d0*/  SHF.R.U64 R178, R178, 0x3, RZ ;  /* 0x00000003b2b27819 */ /* 0x000fe400000012ff */
[----:B------:R-:W-:Y:S02]  /*229e0*/  SHF.R.U64 R172, R172, 0x3, RZ ;  /* 0x00000003acac7819 */ /* 0x000fe400000012ff */
[----:B------:R-:W-:Y:S01]  /*229f0*/  LOP3.LUT R164, R164, R165, RZ, 0x3c, !PT ;  /* 0x000000a5a4a47212 */ /* 0x000fe200078e3cff */
[----:B------:R-:W-:Y:S01]  /*22a00*/  IMAD.X R165, RZ, RZ, R193, P0 ;  /* 0x000000ffffa57224 */ /* 0x000fe200000e06c1 */
[----:B------:R-:W-:-:S02]  /*22a10*/  SHF.R.U64 R143, R143, 0x3, RZ ;  /* 0x000000038f8f7819 */ /* 0x000fc400000012ff */
[----:B0-----:R-:W-:Y:S01]  /*22a20*/  ISETP.NE.AND P0, PT, R141, RZ, PT ;  /* 0x000000ff8d00720c */ /* 0x001fe20003f05270 */
[--C-:B------:R-:W-:Y:S01]  /*22a30*/  IMAD.MOV.U32 R141, RZ, RZ, R17.reuse ;  /* 0x000000ffff8d7224 */ /* 0x100fe200078e0011 */
[----:B------:R-:W-:Y:S01]  /*22a40*/  LOP3.LUT R148, R148, R149, RZ, 0x3c, !PT ;  /* 0x0000009594947212 */ /* 0x000fe200078e3cff */
[----:B------:R-:W-:Y:S01]  /*22a50*/  IMAD.X R149, RZ, RZ, R17, P4 ;  /* 0x000000ffff957224 */ /* 0x000fe200020e0611 */
[----:B------:R-:W-:Y:S02]  /*22a60*/  MOV R183, R174 ;  /* 0x000000ae00b77202 */ /* 0x000fe40000000f00 */
[----:B------:R-:W-:Y:S02]  /*22a70*/  MOV R196, R170 ;  /* 0x000000aa00c47202 */ /* 0x000fe40000000f00 */
[----:B------:R-:W-:Y:S02]  /*22a80*/  MOV R195, R168 ;  /* 0x000000a800c37202 */ /* 0x000fe40000000f00 */
[----:B------:R-:W-:-:S02]  /*22a90*/  MOV R184, R166 ;  /* 0x000000a600b87202 */ /* 0x000fc40000000f00 */
[----:B------:R-:W-:Y:S02]  /*22aa0*/  MOV R21, R20 ;  /* 0x0000001400157202 */ /* 0x000fe40000000f00 */
[----:B------:R-:W-:Y:S01]  /*22ab0*/  LOP3.LUT R178, R178, R179, RZ, 0x3c, !PT ;  /* 0x000000b3b2b27212 */ /* 0x000fe200078e3cff */
[--C-:B------:R-:W-:Y:S01]  /*22ac0*/  IMAD.X R179, RZ, RZ, R193.reuse, P6 ;  /* 0x000000ffffb37224 */ /* 0x100fe200030e06c1 */
[----:B------:R-:W-:Y:S01]  /*22ad0*/  LOP3.LUT R172, R172, R173, RZ, 0x3c, !PT ;  /* 0x000000adacac7212 */ /* 0x000fe200078e3cff */
[----:B------:R-:W-:Y:S01]  /*22ae0*/  IMAD.X R173, RZ, RZ, R193, P2 ;  /* 0x000000ffffad7224 */ /* 0x000fe200010e06c1 */
[----:B------:R-:W-:Y:S02]  /*22af0*/  LOP3.LUT R140, R143, R16, RZ, 0x3c, !PT ;  /* 0x000000108f8c7212 */ /* 0x000fe400078e3cff */
[----:B------:R-:W-:Y:S02]  /*22b00*/  MOV R182, R162 ;  /* 0x000000a200b67202 */ /* 0x000fe40000000f00 */
[----:B------:R-:W-:-:S02]  /*22b10*/  MOV R20, R150 ;  /* 0x0000009600147202 */ /* 0x000fc40000000f00 */
[C---:B------:R-:W-:Y:S02]  /*22b20*/  IADD3 R175, P1, R192.reuse, 0x3000, RZ ;  /* 0x00003000c0af7810 */ /* 0x040fe40007f3e0ff */
[C---:B------:R-:W-:Y:S02]  /*22b30*/  IADD3 R171, P5, R192.reuse, 0x5000, RZ ;  /* 0x00005000c0ab7810 */ /* 0x040fe40007fbe0ff */
[C---:B------:R-:W-:Y:S02]  /*22b40*/  IADD3 R169, P4, R192.reuse, 0x6000, RZ ;  /* 0x00006000c0a97810 */ /* 0x040fe40007f9e0ff */
[C---:B------:R-:W-:Y:S02]  /*22b50*/  IADD3 R167, P3, R192.reuse, 0x7000, RZ ;  /* 0x00007000c0a77810 */ /* 0x040fe40007f7e0ff */
[C---:B------:R-:W-:Y:S02]  /*22b60*/  IADD3 R163, P6, R192.reuse, 0x9000, RZ ;  /* 0x00009000c0a37810 */ /* 0x040fe40007fde0ff */
[----:B------:R-:W-:-:S02]  /*22b70*/  IADD3 R151, P2, R192, 0xb000, RZ ;  /* 0x0000b000c0977810 */ /* 0x000fc40007f5e0ff */
[----:B--2---:R-:W-:Y:S02]  /*22b80*/  F2FP.F16.F32.PACK_AB R144, R145, R144 ;  /* 0x000000909190723e */ /* 0x004fe400000000ff */
[----:B------:R-:W-:Y:S02]  /*22b90*/  MOV R208, R208 ;  /* 0x000000d000d07202 */ /* 0x000fe40000000f00 */
[----:B------:R-:W-:Y:S02]  /*22ba0*/  F2FP.F16.F32.PACK_AB R145, R147, R146 ;  /* 0x000000929391723e */ /* 0x000fe400000000ff */
[----:B---3--:R-:W-:Y:S02]  /*22bb0*/  F2FP.F16.F32.PACK_AB R132, R133, R132 ;  /* 0x000000848584723e */ /* 0x008fe400000000ff */
[----:B------:R-:W-:Y:S02]  /*22bc0*/  MOV R209, R140 ;  /* 0x0000008c00d17202 */ /* 0x000fe40000000f00 */
[----:B----4-:R-:W-:-:S02]  /*22bd0*/  F2FP.F16.F32.PACK_AB R146, R137, R136 ;  /* 0x000000888992723e */ /* 0x010fc400000000ff */
[----:B------:R-:W-:Y:S01]  /*22be0*/  F2FP.F16.F32.PACK_AB R147, R139, R138 ;  /* 0x0000008a8b93723e */ /* 0x000fe200000000ff */
[----:B------:R-:W-:Y:S01]  /*22bf0*/  BAR.SYNC.DEFER_BLOCKING 0x1, 0x100 ;  /* 0x0044000000007b1d */ /* 0x000fe20000010000 */
[----:B------:R-:W-:Y:S02]  /*22c00*/  F2FP.F16.F32.PACK_AB R133, R135, R134 ;  /* 0x000000868785723e */ /* 0x000fe400000000ff */
[----:B-----5:R-:W-:Y:S02]  /*22c10*/  F2FP.F16.F32.PACK_AB R124, R125, R124 ;  /* 0x0000007c7d7c723e */ /* 0x020fe400000000ff */
[----:B------:R-:W-:Y:S02]  /*22c20*/  LOP3.LUT R174, R175, 0x380, RZ, 0xc0, !PT ;  /* 0x00000380afae7812 */ /* 0x000fe400078ec0ff */
[----:B------:R-:W-:Y:S02]  /*22c30*/  LOP3.LUT R170, R171, 0x380, RZ, 0xc0, !PT ;  /* 0x00000380abaa7812 */ /* 0x000fe400078ec0ff */
[----:B------:R-:W-:-:S02]  /*22c40*/  LOP3.LUT R168, R169, 0x380, RZ, 0xc0, !PT ;  /* 0x00000380a9a87812 */ /* 0x000fc400078ec0ff */
[----:B------:R-:W-:Y:S02]  /*22c50*/  LOP3.LUT R166, R167, 0x380, RZ, 0xc0, !PT ;  /* 0x00000380a7a67812 */ /* 0x000fe400078ec0ff */
[----:B------:R-:W-:Y:S02]  /*22c60*/  F2FP.F16.F32.PACK_AB R134, R129, R128 ;  /* 0x000000808186723e */ /* 0x000fe400000000ff */
[----:B------:R-:W-:Y:S02]  /*22c70*/  F2FP.F16.F32.PACK_AB R135, R131, R130 ;  /* 0x000000828387723e */ /* 0x000fe400000000ff */
[----:B------:R-:W-:Y:S02]  /*22c80*/  F2FP.F16.F32.PACK_AB R125, R127, R126 ;  /* 0x0000007e7f7d723e */ /* 0x000fe400000000ff */
[----:B------:R-:W-:Y:S02]  /*22c90*/  F2FP.F16.F32.PACK_AB R116, R117, R116 ;  /* 0x000000747574723e */ /* 0x000fe400000000ff */
[----:B------:R-:W-:-:S02]  /*22ca0*/  LOP3.LUT R162, R163, 0x380, RZ, 0xc0, !PT ;  /* 0x00000380a3a27812 */ /* 0x000fc400078ec0ff */
[----:B------:R-:W-:Y:S02]  /*22cb0*/  LOP3.LUT R150, R151, 0x380, RZ, 0xc0, !PT ;  /* 0x0000038097967812 */ /* 0x000fe400078ec0ff */
        /* <DEDUP_REMOVED lines=8> */
[----:B------:R0:W-:Y:S01]  /*22d40*/  STSM.16.M88.4 [R209], R144 ;  /* 0x00000090d1007844 */ /* 0x0001e20000000200 */
[----:B------:R-:W-:Y:S02]  /*22d50*/  F2FP.F16.F32.PACK_AB R110, R105, R104 ;  /* 0x00000068696e723e */ /* 0x000fe400000000ff */
[----:B------:R-:W-:Y:S02]  /*22d60*/  F2FP.F16.F32.PACK_AB R111, R107, R106 ;  /* 0x0000006a6b6f723e */ /* 0x000fe400000000ff */
[----:B------:R-:W-:-:S02]  /*22d70*/  F2FP.F16.F32.PACK_AB R101, R103, R102 ;  /* 0x000000666765723e */ /* 0x000fc400000000ff */
[----:B------:R-:W-:Y:S01]  /*22d80*/  F2FP.F16.F32.PACK_AB R92, R93, R92 ;  /* 0x0000005c5d5c723e */ /* 0x000fe200000000ff */
[----:B------:R0:W-:Y:S01]  /*22d90*/  STSM.16.M88.4 [R208], R132 ;  /* 0x00000084d0007844 */ /* 0x0001e20000000200 */
[----:B------:R-:W-:Y:S02]  /*22da0*/  SHF.R.U64 R174, R174, 0x3, RZ ;  /* 0x00000003aeae7819 */ /* 0x000fe400000012ff */
[----:B------:R-:W-:Y:S02]  /*22db0*/  SHF.R.U64 R170, R170, 0x3, RZ ;  /* 0x00000003aaaa7819 */ /* 0x000fe400000012ff */
[----:B------:R-:W-:Y:S02]  /*22dc0*/  SHF.R.U64 R168, R168, 0x3, RZ ;  /* 0x00000003a8a87819 */ /* 0x000fe400000012ff */
[----:B------:R-:W-:Y:S02]  /*22dd0*/  SHF.R.U64 R166, R166, 0x3, RZ ;  /* 0x00000003a6a67819 */ /* 0x000fe400000012ff */
[----:B------:R-:W-:-:S02]  /*22de0*/  F2FP.F16.F32.PACK_AB R102, R97, R96 ;  /* 0x000000606166723e */ /* 0x000fc400000000ff */
[----:B------:R-:W-:Y:S02]  /*22df0*/  F2FP.F16.F32.PACK_AB R103, R99, R98 ;  /* 0x000000626367723e */ /* 0x000fe400000000ff */
[----:B------:R-:W-:Y:S02]  /*22e00*/  F2FP.F16.F32.PACK_AB R93, R95, R94 ;  /* 0x0000005e5f5d723e */ /* 0x000fe400000000ff */
[----:B------:R-:W-:Y:S01]  /*22e10*/  F2FP.F16.F32.PACK_AB R84, R85, R84 ;  /* 0x000000545554723e */ /* 0x000fe200000000ff */
[----:B------:R0:W-:Y:S01]  /*22e20*/  STSM.16.M88.4 [R183], R124 ;  /* 0x0000007cb7007844 */ /* 0x0001e20000000200 */
[----:B------:R-:W-:Y:S02]  /*22e30*/  SHF.R.U64 R162, R162, 0x3, RZ ;  /* 0x00000003a2a27819 */ /* 0x000fe400000012ff */
[----:B------:R-:W-:Y:S02]  /*22e40*/  SHF.R.U64 R150, R150, 0x3, RZ ;  /* 0x0000000396967819 */ /* 0x000fe400000012ff */
        /* <DEDUP_REMOVED lines=10> */
[----:B------:R-:W-:Y:S02]  /*22ef0*/  F2FP.F16.F32.PACK_AB R78, R73, R72 ;  /* 0x00000048494e723e */ /* 0x000fe400000000ff */
[----:B------:R-:W-:Y:S02]  /*22f00*/  F2FP.F16.F32.PACK_AB R79, R75, R74 ;  /* 0x0000004a4b4f723e */ /* 0x000fe400000000ff */
[----:B------:R-:W-:Y:S02]  /*22f10*/  F2FP.F16.F32.PACK_AB R69, R71, R70 ;  /* 0x000000464745723e */ /* 0x000fe400000000ff */
[----:B------:R-:W-:Y:S01]  /*22f20*/  F2FP.F16.F32.PACK_AB R60, R61, R60 ;  /* 0x0000003c3d3c723e */ /* 0x000fe200000000ff */
[----:B------:R0:W-:Y:S01]  /*22f30*/  STSM.16.M88.4 [R195], R100 ;  /* 0x00000064c3007844 */ /* 0x0001e20000000200 */
[----:B------:R-:W-:-:S02]  /*22f40*/  MOV R177, R160 ;  /* 0x000000a000b17202 */ /* 0x000fc40000000f00 */
        /* <DEDUP_REMOVED lines=8> */
[----:B------:R-:W-:Y:S02]  /*22fd0*/  F2FP.F16.F32.PACK_AB R70, R65, R64 ;  /* 0x000000404146723e */ /* 0x000fe400000000ff */
[----:B------:R-:W-:-:S02]  /*22fe0*/  F2FP.F16.F32.PACK_AB R71, R67, R66 ;  /* 0x000000424347723e */ /* 0x000fc400000000ff */
[----:B------:R-:W-:Y:S02]  /*22ff0*/  F2FP.F16.F32.PACK_AB R61, R63, R62 ;  /* 0x0000003e3f3d723e */ /* 0x000fe400000000ff */
[----:B------:R-:W-:Y:S01]  /*23000*/  F2FP.F16.F32.PACK_AB R52, R53, R52 ;  /* 0x000000343534723e */ /* 0x000fe200000000ff */
[----:B------:R0:W-:Y:S01]  /*23010*/  STSM.16.M88.4 [R184], R92 ;  /* 0x0000005cb8007844 */ /* 0x0001e20000000200 */
[----:B------:R-:W-:Y:S02]  /*23020*/  MOV R0, R148 ;  /* 0x0000009400007202 */ /* 0x000fe40000000f00 */
[----:B------:R-:W-:Y:S01]  /*23030*/  LOP3.LUT R162, R162, R163, RZ, 0x3c, !PT ;  /* 0x000000a3a2a27212 */ /* 0x000fe200078e3cff */
[----:B------:R-:W-:Y:S01]  /*23040*/  IMAD.X R163, RZ, RZ, R193, P6 ;  /* 0x000000ffffa37224 */ /* 0x000fe200030e06c1 */
[----:B------:R-:W-:Y:S02]  /*23050*/  LOP3.LUT R150, R150, R151, RZ, 0x3c, !PT ;  /* 0x0000009796967212 */ /* 0x000fe400078e3cff */
[----:B------:R-:W-:-:S02]  /*23060*/  F2FP.F16.F32.PACK_AB R62, R57, R56 ;  /* 0x00000038393e723e */ /* 0x000fc400000000ff */
[----:B------:R-:W-:Y:S02]  /*23070*/  F2FP.F16.F32.PACK_AB R63, R59, R58 ;  /* 0x0000003a3b3f723e */ /* 0x000fe400000000ff */
[----:B------:R-:W-:Y:S02]  /*23080*/  F2FP.F16.F32.PACK_AB R53, R55, R54 ;  /* 0x000000363735723e */ /* 0x000fe400000000ff */
[----:B------:R-:W-:Y:S01]  /*23090*/  F2FP.F16.F32.PACK_AB R44, R45, R44 ;  /* 0x0000002c2d2c723e */ /* 0x000fe200000000ff */
[----:B------:R0:W-:Y:S01]  /*230a0*/  STSM.16.M88.4 [R6], R84 ;  /* 0x0000005406007844 */ /* 0x0001e20000000200 */
[C---:B------:R-:W-:Y:S02]  /*230b0*/  IADD3 R161, P1, R192.reuse, 0xa000, RZ ;  /* 0x0000a000c0a17810 */ /* 0x040fe40007f3e0ff */
[C---:B------:R-:W-:Y:S02]  /*230c0*/  IADD3 R151, P5, R192.reuse, 0xc000, RZ ;  /* 0x0000c000c0977810 */ /* 0x040fe40007fbe0ff */
[----:B------:R-:W-:-:S02]  /*230d0*/  IADD3 R149, P4, R192, 0xd000, RZ ;  /* 0x0000d000c0957810 */ /* 0x000fc40007f9e0ff */
[C---:B------:R-:W-:Y:S02]  /*230e0*/  IADD3 R210, P3, R192.reuse, 0xe000, RZ ;  /* 0x0000e000c0d27810 */ /* 0x040fe40007f7e0ff */
[----:B------:R-:W-:Y:S02]  /*230f0*/  F2FP.F16.F32.PACK_AB R54, R49, R48 ;  /* 0x000000303136723e */ /* 0x000fe400000000ff */
[----:B------:R-:W-:Y:S02]  /*23100*/  F2FP.F16.F32.PACK_AB R55, R51, R50 ;  /* 0x000000323337723e */ /* 0x000fe400000000ff */
[----:B------:R-:W-:Y:S02]  /*23110*/  F2FP.F16.F32.PACK_AB R45, R47, R46 ;  /* 0x0000002e2f2d723e */ /* 0x000fe400000000ff */
[----:B------:R-:W-:Y:S01]  /*23120*/  F2FP.F16.F32.PACK_AB R36, R37, R36 ;  /* 0x000000242524723e */ /* 0x000fe200000000ff */
[----:B------:R0:W-:Y:S01]  /*23130*/  STSM.16.M88.4 [R182], R76 ;  /* 0x0000004cb6007844 */ /* 0x0001e20000000200 */
[----:B------:R-:W-:-:S02]  /*23140*/  IADD3 R137, P6, R192, 0xf000, RZ ;  /* 0x0000f000c0897810 */ /* 0x000fc40007fde0ff */
[----:B------:R-:W-:Y:S02]  /*23150*/  F2FP.F16.F32.PACK_AB R46, R41, R40 ;  /* 0x00000028292e723e */ /* 0x000fe400000000ff */
[----:B------:R-:W-:Y:S02]  /*23160*/  F2FP.F16.F32.PACK_AB R47, R43, R42 ;  /* 0x0000002a2b2f723e */ /* 0x000fe400000000ff */
[----:B------:R-:W-:Y:S02]  /*23170*/  F2FP.F16.F32.PACK_AB R37, R39, R38 ;  /* 0x000000262725723e */ /* 0x000fe400000000ff */
[----:B------:R-:W-:Y:S01]  /*23180*/  F2FP.F16.F32.PACK_AB R28, R29, R28 ;  /* 0x0000001c1d1c723e */ /* 0x000fe200000000ff */
[----:B------:R0:W-:Y:S01]  /*23190*/  STSM.16.M88.4 [R177], R68 ;  /* 0x00000044b1007844 */ /* 0x0001e20000000200 */
[----:B------:R-:W-:Y:S02]  /*231a0*/  F2FP.F16.F32.PACK_AB R38, R33, R32 ;  /* 0x000000202126723e */ /* 0x000fe400000000ff */
[----:B------:R-:W-:-:S02]  /*231b0*/  F2FP.F16.F32.PACK_AB R39, R35, R34 ;  /* 0x000000222327723e */ /* 0x000fc400000000ff */
[----:B------:R-:W-:Y:S02]  /*231c0*/  F2FP.F16.F32.PACK_AB R29, R31, R30 ;  /* 0x0000001e1f1d723e */ /* 0x000fe400000000ff */
[----:B------:R-:W-:Y:S01]  /*231d0*/  F2FP.F16.F32.PACK_AB R12, R13, R12 ;  /* 0x0000000c0d0c723e */ /* 0x000fe200000000ff */
[----:B------:R0:W-:Y:S01]  /*231e0*/  STSM.16.M88.4 [R21], R60 ;  /* 0x0000003c15007844 */ /* 0x0001e20000000200 */
[----:B------:R-:W-:Y:S02]  /*231f0*/  F2FP.F16.F32.PACK_AB R30, R25, R24 ;  /* 0x00000018191e723e */ /* 0x000fe400000000ff */
[----:B------:R-:W-:Y:S02]  /*23200*/  F2FP.F16.F32.PACK_AB R31, R27, R26 ;  /* 0x0000001a1b1f723e */ /* 0x000fe400000000ff */
[----:B------:R-:W-:Y:S01]  /*23210*/  F2FP.F16.F32.PACK_AB R13, R15, R14 ;  /* 0x0000000e0f0d723e */ /* 0x000fe200000000ff */
[----:B------:R0:W-:Y:S01]  /*23220*/  STSM.16.M88.4 [R20], R52 ;  /* 0x0000003414007844 */ /* 0x0001e20000000200 */
[----:B------:R-:W-:-:S02]  /*23230*/  LOP3.LUT R160, R161, 0x380, RZ, 0xc0, !PT ;  /* 0x00000380a1a07812 */ /* 0x000fc400078ec0ff */
[----:B------:R-:W-:Y:S02]  /*23240*/  LOP3.LUT R148, R151, 0x380, RZ, 0xc0, !PT ;  /* 0x0000038097947812 */ /* 0x000fe400078ec0ff */
[----:B------:R-:W-:Y:S02]  /*23250*/  LOP3.LUT R142, R149, 0x380, RZ, 0xc0, !PT ;  /* 0x00000380958e7812 */ /* 0x000fe400078ec0ff */
[----:B------:R-:W-:Y:S02]  /*23260*/  LOP3.LUT R143, R210, 0x380, RZ, 0xc0, !PT ;  /* 0x00000380d28f7812 */ /* 0x000fe400078ec0ff */
[----:B------:R-:W-:Y:S02]  /*23270*/  LOP3.LUT R129, R192, 0x380, RZ, 0xc0, !PT ;  /* 0x00000380c0817812 */ /* 0x000fe400078ec0ff */
[----:B------:R-:W-:Y:S02]  /*23280*/  F2FP.F16.F32.PACK_AB R14, R9, R8 ;  /* 0x00000008090e723e */ /* 0x000fe400000000ff */
[----:B------:R-:W-:Y:S01]  /*23290*/  F2FP.F16.F32.PACK_AB R15, R11, R10 ;  /* 0x0000000a0b0f723e */ /* 0x000fe200000000ff */
[----:B------:R0:W-:Y:S01]  /*232a0*/  STSM.16.M88.4 [R0], R44 ;  /* 0x0000002c00007844 */ /* 0x0001e20000000200 */
[----:B------:R-:W-:-:S02]  /*232b0*/  LOP3.LUT R130, R137, 0x380, RZ, 0xc0, !PT ;  /* 0x0000038089827812 */ /* 0x000fc400078ec0ff */
[----:B------:R-:W-:Y:S01]  /*232c0*/  SHF.R.U64 R160, R160, 0x3, RZ ;  /* 0x00000003a0a07819 */ /* 0x000fe200000012ff */
[----:B------:R0:W-:Y:S01]  /*232d0*/  STSM.16.M88.4 [R5], R36 ;  /* 0x0000002405007844 */ /* 0x0001e20000000200 */
[----:B------:R-:W-:Y:S02]  /*232e0*/  SHF.R.U64 R148, R148, 0x3, RZ ;  /* 0x0000000394947819 */ /* 0x000fe400000012ff */
[----:B------:R-:W-:Y:S01]  /*232f0*/  SHF.R.U64 R142, R142, 0x3, RZ ;  /* 0x000000038e8e7819 */ /* 0x000fe200000012ff */
[----:B------:R0:W-:Y:S01]  /*23300*/  STSM.16.M88.4 [R4], R28 ;  /* 0x0000001c04007844 */ /* 0x0001e20000000200 */
[----:B------:R-:W-:Y:S02]  /*23310*/  SHF.R.U64 R143, R143, 0x3, RZ ;  /* 0x000000038f8f7819 */ /* 0x000fe400000012ff */
[----:B------:R-:W-:Y:S01]  /*23320*/  SHF.R.U64 R129, R129, 0x3, RZ ;  /* 0x0000000381817819 */ /* 0x000fe200000012ff */
[----:B------:R0:W-:Y:S01]  /*23330*/  STSM.16.M88.4 [R3], R12 ;  /* 0x0000000c03007844 */ /* 0x0001e20000000200 */
[----:B------:R-:W-:Y:S01]  /*23340*/  SHF.R.U64 R130, R130, 0x3, RZ ;  /* 0x0000000382827819 */ /* 0x000fe200000012ff */
[----:B------:R-:W-:-:S02]  /*23350*/  USHF.R.S32.HI UR12, URZ, 0x1f, UR60 ;  /* 0x0000001f3f0c7899 */ /* 0x000fc4000801143c */
[----:B------:R-:W-:Y:S01]  /*23360*/  USHF.R.S32.HI UR13, URZ, 0x1f, UR58 ;  /* 0x0000001f3f0d7899 */ /* 0x000fe2000801143a */
        /* <DEDUP_REMOVED lines=11> */
[----:B------:R-:W-:-:S02]  /*23420*/  IMAD.X R131, RZ, RZ, R193, P6 ;  /* 0x000000ffff837224 */ /* 0x000fc400030e06c1 */
[----:B------:R-:W-:Y:S01]  /*23430*/  IMAD.MOV.U32 R129, RZ, RZ, R193 ;  /* 0x000000ffff817224 */ /* 0x000fe200078e00c1 */
[----:B------:R-:W-:Y:S06]  /*23440*/  BAR.SYNC.DEFER_BLOCKING 0x1, 0x100 ;  /* 0x0044000000007b1d */ /* 0x000fec0000010000 */
[----:B0-----:R-:W-:Y:S05]  /*23450*/  @P0 BRA `(.L_x_5257) ;  /* 0x0000000000c80947 */ /* 0x001fea0003800000 */
[----:B------:R-:W0:Y:S01]  /*23460*/  LDC R8, c[0x0][0xce8] ;  /* 0x00033a00ff087b82 */ /* 0x000e220000000800 */
[----:B------:R-:W-:Y:S01]  /*23470*/  IMAD.MOV R3, RZ, RZ, -R205 ;  /* 0x000000ffff037224 */ /* 0x000fe200078e0acd */
[----:B------:R-:W-:Y:S01]  /*23480*/  ULDC UR5, c[0x0][0xb88] ;  /* 0x0002e20000057ab9 */ /* 0x000fe20000000800 */
[----:B------:R-:W-:Y:S01]  /*23490*/  IMAD.U32 R13, RZ, RZ, UR59 ;  /* 0x0000003bff0d7e24 */ /* 0x000fe2000f8e00ff */
[----:B------:R-:W-:Y:S01]  /*234a0*/  ULDC.64 UR8, c[0x0][0xc90] ;  /* 0x0003240000087ab9 */ /* 0x000fe20000000a00 */
[----:B------:R-:W-:Y:S01]  /*234b0*/  IMAD.U32 R5, RZ, RZ, UR59 ;  /* 0x0000003bff057e24 */ /* 0x000fe2000f8e00ff */
[----:B------:R-:W-:Y:S01]  /*234c0*/  ISETP.NE.AND P0, PT, R226, R3, PT ;  /* 0x00000003e200720c */ /* 0x000fe20003f05270 */
[----:B------:R-:W-:Y:S01]  /*234d0*/  IMAD R13, R13, 0x40, R22 ;  /* 0x000000400d0d7824 */ /* 0x000fe200078e0216 */
[----:B------:R-:W-:Y:S01]  /*234e0*/  ULDC.64 UR10, c[0x0][0xc98] ;  /* 0x00032600000a7ab9 */ /* 0x000fe20000000a00 */
[----:B0-----:R-:W-:-:S05]  /*234f0*/  IMAD R6, R8, UR5, RZ ;  /* 0x0000000508067c24 */ /* 0x001fca000f8e02ff */
[----:B------:R-:W-:-:S13]  /*23500*/  ISETP.GE.OR P1, PT, R13, R6, P0 ;  /* 0x000000060d00720c */ /* 0x000fda0000726670 */
[----:B------:R-:W2:Y:S01]  /*23510*/  @!P1 LDL R11, [R1+0x400] ;  /* 0x00040000010b9983 */ /* 0x000ea20000100800 */
[----:B------:R-:W-:Y:S01]  /*23520*/  ISETP.NE.AND P2, PT, R8, 0x1, PT ;  /* 0x000000010800780c */ /* 0x000fe20003f45270 */
[----:B------:R-:W-:Y:S01]  /*23530*/  IMAD R5, R5, 0x40, R228 ;  /* 0x0000004005057824 */ /* 0x000fe200078e02e4 */
[----:B------:R-:W-:Y:S02]  /*23540*/  UIMAD UR5, UR12, UR8, URZ ;  /* 0x000000080c0572a4 */ /* 0x000fe4000f8e023f */
[----:B------:R-:W-:Y:S01]  /*23550*/  UIMAD.WIDE.U32 UR6, UR60, UR8, URZ ;  /* 0x000000083c0672a5 */ /* 0x000fe2000f8e003f */
[----:B------:R-:W-:Y:S01]  /*23560*/  IMAD.MOV.U32 R4, RZ, RZ, R5 ;  /* 0x000000ffff047224 */ /* 0x000fe200078e0005 */
[----:B------:R-:W-:Y:S02]  /*23570*/  UIMAD UR5, UR60, UR9, UR5 ;  /* 0x000000093c0572a4 */ /* 0x000fe4000f8e0205 */
[----:B------:R-:W-:Y:S02]  /*23580*/  UIMAD UR8, UR13, UR10, URZ ;  /* 0x0000000a0d0872a4 */ /* 0x000fe4000f8e023f */
[----:B------:R-:W-:-:S02]  /*23590*/  UIADD3 UR7, UR7, UR5, URZ ;  /* 0x0000000507077290 */ /* 0x000fc4000fffe03f */
[----:B------:R-:W-:Y:S01]  /*235a0*/  UIMAD UR8, UR58, UR11, UR8 ;  /* 0x0000000b3a0872a4 */ /* 0x000fe2000f8e0208 */
[----:B------:R-:W0:Y:S01]  /*235b0*/  @P2 LDC R0, c[0x0][0xcec] ;  /* 0x00033b00ff002b82 */ /* 0x000e220000000800 */
[----:B------:R-:W-:-:S07]  /*235c0*/  UIMAD.WIDE.U32 UR6, UR58, UR10, UR6 ;  /* 0x0000000a3a0672a5 */ /* 0x000fce000f8e0006 */
[----:B------:R-:W1:Y:S01]  /*235d0*/  @P2 LDC R3, c[0x0][0xcf0] ;  /* 0x00033c00ff032b82 */ /* 0x000e620000000800 */
[----:B0-----:R-:W-:-:S05]  /*235e0*/  @P2 IMAD.HI.U32 R0, R5, R0, RZ ;  /* 0x0000000005002227 */ /* 0x001fca00078e00ff */
[----:B-1----:R-:W-:-:S05]  /*235f0*/  @P2 SHF.R.U32.HI R4, RZ, R3, R0 ;  /* 0x00000003ff042219 */ /* 0x002fca0000011600 */
        /* <DEDUP_REMOVED lines=14> */
[----:B------:R-:W-:Y:S01]  /*236e0*/  SHFL.IDX PT, R8, R0, RZ, 0x1c1f ;  /* 0x001c1fff00087589 */ /* 0x000fe200000e0000 */
[----:B------:R-:W-:Y:S01]  /*236f0*/  LEA.HI.X R10, R4, UR7, R3, 0x2, P2 ;  /* 0x00000007040a7c11 */ /* 0x000fe200090f1403 */
[----:B------:R-:W-:-:S04]  /*23700*/  VIADD R3, R13, 0x8 ;  /* 0x000000080d037836 */ /* 0x000fc80000000000 */
[----:B------:R-:W2:Y:S01]  /*23710*/  SHFL.IDX PT, R9, R10, RZ, 0x1c1f ;  /* 0x001c1fff0a097589 */ /* 0x000ea200000e0000 */
[----:B------:R-:W-:-:S03]  /*23720*/  ISETP.GE.OR P0, PT, R3, R6, P0 ;  /* 0x000000060300720c */ /* 0x000fc60000706670 */
[----:B--2---:R-:W-:Y:S10]  /*23730*/  @!P1 ST.E desc[UR36][R8.64], R11 ;  /* 0x0000000b08009985 */ /* 0x004ff4000c101924 */
[----:B------:R-:W2:Y:S04]  /*23740*/  @!P0 LDL R3, [R1+0x404] ;  /* 0x0004040001038983 */ /* 0x000ea80000100800 */
[----:B------:R-:W-:Y:S04]  /*23750*/  SHFL.IDX PT, R4, R0, 0x1, 0x1c1f ;  /* 0x003c1f0000047f89 */ /* 0x000fe800000e0000 */
[----:B------:R-:W2:Y:S04]  /*23760*/  SHFL.IDX PT, R5, R10, 0x1, 0x1c1f ;  /* 0x003c1f000a057f89 */ /* 0x000ea800000e0000 */
[----:B--2---:R0:W-:Y:S02]  /*23770*/  @!P0 ST.E desc[UR36][R4.64], R3 ;  /* 0x0000000304008985 */ /* 0x0041e4000c101924 */
.L_x_5257:
[----:B------:R-:W1:Y:S01]  /*23780*/  LDC R74, c[0x0][0xce8] ;  /* 0x00033a00ff4a7b82 */ /* 0x000e620000000800 */
[----:B------:R-:W-:Y:S01]  /*23790*/  ULDC UR10, c[0x0][0xbc8] ;  /* 0x0002f200000a7ab9 */ /* 0x000fe20000000800 */
[----:B------:R-:W-:Y:S01]  /*237a0*/  IMAD R0, R198, 0x20, R159 ;  /* 0x00000020c6007824 */ /* 0x000fe200078e029f */
[----:B------:R-:W-:Y:S01]  /*237b0*/  ISETP.GE.AND P1, PT, R154, UR10, PT ;  /* 0x0000000a9a007c0c */ /* 0x000fe2000bf26270 */
[----:B0-----:R-:W-:Y:S01]  /*237c0*/  IMAD.U32 R5, RZ, RZ, UR59 ;  /* 0x0000003bff057e24 */ /* 0x001fe2000f8e00ff */
[----:B------:R-:W-:Y:S01]  /*237d0*/  ULDC.64 UR8, c[0x0][0xbe8] ;  /* 0x0002fa0000087ab9 */ /* 0x000fe20000000a00 */
[----:B------:R0:W5:Y:S04]  /*237e0*/  LD.E.128 R8, desc[UR36][R128.64] ;  /* 0x0000002480087980 */ /* 0x000168000c101d00 */
[----:B------:R-:W5:Y:S04]  /*237f0*/  LD.E.128 R180, desc[UR36][R180.64] ;  /* 0x00000024b4b47980 */ /* 0x000f68000c101d00 */
[----:B------:R0:W5:Y:S04]  /*23800*/  LD.E.128 R12, desc[UR36][R178.64] ;  /* 0x00000024b20c7980 */ /* 0x000168000c101d00 */
[----:B------:R0:W5:Y:S04]  /*23810*/  LD.E.128 R24, desc[UR36][R174.64] ;  /* 0x00000024ae187980 */ /* 0x000168000c101d00 */
[----:B------:R0:W5:Y:S01]  /*23820*/  LD.E.128 R28, desc[UR36][R172.64] ;  /* 0x00000024ac1c7980 */ /* 0x000162000c101d00 */
[----:B-1----:R-:W-:-:S02]  /*23830*/  ISETP.NE.AND P3, PT, R74, 0x1, PT ;  /* 0x000000014a00780c */ /* 0x002fc40003f65270 */
[----:B------:R-:W-:Y:S01]  /*23840*/  SEL R4, RZ, 0xffffffff, P1 ;  /* 0xffffffffff047807 */ /* 0x000fe20000800000 */
[----:B------:R0:W5:Y:S01]  /*23850*/  LD.E.128 R32, desc[UR36][R170.64] ;  /* 0x00000024aa207980 */ /* 0x000162000c101d00 */
[----:B------:R-:W-:Y:S02]  /*23860*/  ISETP.GE.AND P0, PT, R155, UR10, PT ;  /* 0x0000000a9b007c0c */ /* 0x000fe4000bf06270 */
[----:B------:R-:W-:Y:S01]  /*23870*/  ISETP.GE.AND P2, PT, R156, UR10, PT ;  /* 0x0000000a9c007c0c */ /* 0x000fe2000bf46270 */
[----:B------:R-:W-:Y:S01]  /*23880*/  IMAD R72, R5, 0x40, R0 ;  /* 0x0000004005487824 */ /* 0x000fe200078e0200 */
[----:B------:R-:W-:Y:S01]  /*23890*/  UIMAD UR5, UR12, UR8, URZ ;  /* 0x000000080c0572a4 */ /* 0x000fe2000f8e023f */
[----:B------:R0:W5:Y:S04]  /*238a0*/  LD.E.128 R36, desc[UR36][R168.64] ;  /* 0x00000024a8247980 */ /* 0x000168000c101d00 */
[----:B------:R-:W1:Y:S01]  /*238b0*/  @P3 LDC R21, c[0x0][0xcec] ;  /* 0x00033b00ff153b82 */ /* 0x000e620000000800 */
[----:B------:R-:W-:Y:S01]  /*238c0*/  UIMAD.WIDE.U32 UR6, UR60, UR8, URZ ;  /* 0x000000083c0672a5 */ /* 0x000fe2000f8e003f */
[----:B------:R0:W5:Y:S04]  /*238d0*/  LD.E.128 R40, desc[UR36][R166.64] ;  /* 0x00000024a6287980 */ /* 0x000168000c101d00 */
[----:B------:R0:W5:Y:S02]  /*238e0*/  LD.E.128 R44, desc[UR36][R164.64] ;  /* 0x00000024a42c7980 */ /* 0x000164000c101d00 */
[----:B------:R-:W2:Y:S01]  /*238f0*/  @P3 LDC R73, c[0x0][0xcf0] ;  /* 0x00033c00ff493b82 */ /* 0x000ea20000000800 */
[----:B------:R-:W-:Y:S01]  /*23900*/  ISETP.GE.AND P1, PT, R153, UR10, PT ;  /* 0x0000000a99007c0c */ /* 0x000fe2000bf26270 */
[----:B------:R-:W-:Y:S01]  /*23910*/  IMAD.SHL.U32 R6, R4, 0x2, RZ ;  /* 0x0000000204067824 */ /* 0x000fe200078e00ff */
[----:B------:R-:W-:Y:S01]  /*23920*/  SEL R4, RZ, 0xffffffff, P0 ;  /* 0xffffffffff047807 */ /* 0x000fe20000000000 */
[----:B------:R0:W5:Y:S01]  /*23930*/  LD.E.128 R48, desc[UR36][R162.64] ;  /* 0x00000024a2307980 */ /* 0x000162000c101d00 */
[----:B------:R-:W-:-:S02]  /*23940*/  SEL R0, RZ, 0xffffffff, P1 ;  /* 0xffffffffff007807 */ /* 0x000fc40000800000 */
[----:B------:R-:W-:Y:S01]  /*23950*/  SEL R3, RZ, 0x1, P2 ;  /* 0x00000001ff037807 */ /* 0x000fe20001000000 */
[----:B------:R-:W-:Y:S01]  /*23960*/  UIMAD UR5, UR60, UR9, UR5 ;  /* 0x000000093c0572a4 */ /* 0x000fe2000f8e0205 */
[----:B------:R-:W-:Y:S01]  /*23970*/  IMAD.SHL.U32 R4, R4, 0x4, RZ ;  /* 0x0000000404047824 */ /* 0x000fe200078e00ff */
[----:B------:R-:W-:Y:S01]  /*23980*/  ISETP.GE.AND P0, PT, R152, UR10, PT ;  /* 0x0000000a98007c0c */ /* 0x000fe2000bf06270 */
[----:B------:R-:W-:Y:S01]  /*23990*/  IMAD.SHL.U32 R75, R0, 0x8, RZ ;  /* 0x00000008004b7824 */ /* 0x000fe200078e00ff */
[----:B------:R-:W-:Y:S01]  /*239a0*/  LOP3.LUT R3, R6, 0x2, R3, 0xe2, !PT ;  /* 0x0000000206037812 */ /* 0x000fe200078ee203 */
[----:B------:R-:W-:Y:S01]  /*239b0*/  ULDC.64 UR8, c[0x0][0xbf0] ;  /* 0x0002fc0000087ab9 */ /* 0x000fe20000000a00 */
[----:B------:R-:W-:Y:S01]  /*239c0*/  UIADD3 UR7, UR7, UR5, URZ ;  /* 0x0000000507077290 */ /* 0x000fe2000fffe03f */
[----:B------:R0:W5:Y:S01]  /*239d0*/  LD.E.128 R52, desc[UR36][R160.64] ;  /* 0x00000024a0347980 */ /* 0x000162000c101d00 */
[----:B-1----:R-:W-:Y:S01]  /*239e0*/  @P3 IMAD.HI.U32 R0, R72, R21, RZ ;  /* 0x0000001548003227 */ /* 0x002fe200078e00ff */
[----:B------:R-:W-:Y:S01]  /*239f0*/  UIMAD UR5, UR13, UR8, URZ ;  /* 0x000000080d0572a4 */ /* 0x000fe2000f8e023f */
[----:B------:R-:W-:Y:S01]  /*23a00*/  SEL R5, RZ, 0xffffffff, P0 ;  /* 0xffffffffff057807 */ /* 0x000fe20000000000 */
[----:B------:R0:W5:Y:S01]  /*23a10*/  LD.E.128 R56, desc[UR36][R150.64] ;  /* 0x0000002496387980 */ /* 0x000162000c101d00 */
[----:B------:R-:W-:Y:S01]  /*23a20*/  LOP3.LUT R4, R4, 0x4, R3, 0xe2, !PT ;  /* 0x0000000404047812 */ /* 0x000fe200078ee203 */
[----:B------:R-:W-:Y:S01]  /*23a30*/  IMAD.MOV.U32 R3, RZ, RZ, R72 ;  /* 0x000000ffff037224 */ /* 0x000fe200078e0048 */
[----:B------:R-:W-:Y:S01]  /*23a40*/  UIMAD UR5, UR58, UR9, UR5 ;  /* 0x000000093a0572a4 */ /* 0x000fe2000f8e0205 */
[----:B------:R0:W5:Y:S01]  /*23a50*/  LD.E.128 R60, desc[UR36][R148.64] ;  /* 0x00000024943c7980 */ /* 0x000162000c101d00 */
[----:B--2---:R-:W-:Y:S01]  /*23a60*/  @P3 SHF.R.U32.HI R3, RZ, R73, R0 ;  /* 0x00000049ff033219 */ /* 0x004fe20000011600 */
[----:B------:R-:W-:Y:S01]  /*23a70*/  UIMAD.WIDE.U32 UR6, UR58, UR8, UR6 ;  /* 0x000000083a0672a5 */ /* 0x000fe2000f8e0006 */
[----:B------:R-:W-:Y:S01]  /*23a80*/  IMAD.SHL.U32 R5, R5, 0x10, RZ ;  /* 0x0000001005057824 */ /* 0x000fe200078e00ff */
[----:B------:R-:W-:Y:S01]  /*23a90*/  LOP3.LUT R4, R75, 0x8, R4, 0xe2, !PT ;  /* 0x000000084b047812 */ /* 0x000fe200078ee204 */
[----:B------:R0:W5:Y:S01]  /*23aa0*/  LD.E.128 R64, desc[UR36][R142.64] ;  /* 0x000000248e407980 */ /* 0x000162000c101d00 */
[----:B------:R-:W-:Y:S01]  /*23ab0*/  ISETP.GE.AND P0, PT, R19, UR10, PT ;  /* 0x0000000a13007c0c */ /* 0x000fe2000bf06270 */
[----:B------:R-:W-:Y:S01]  /*23ac0*/  UIADD3 UR5, UR7, UR5, URZ ;  /* 0x0000000507057290 */ /* 0x000fe2000fffe03f */
[--C-:B------:R-:W-:Y:S01]  /*23ad0*/  IMAD.MOV R21, RZ, RZ, -R3.reuse ;  /* 0x000000ffff157224 */ /* 0x100fe200078e0a03 */
[----:B------:R-:W-:Y:S01]  /*23ae0*/  SHF.R.S32.HI R20, RZ, 0x1f, R3 ;  /* 0x0000001fff147819 */ /* 0x000fe20000011403 */
[----:B------:R0:W5:Y:S01]  /*23af0*/  LD.E.128 R68, desc[UR36][R140.64] ;  /* 0x000000248c447980 */ /* 0x000162000c101d00 */
[----:B------:R-:W-:Y:S01]  /*23b00*/  LOP3.LUT R0, R5, 0x10, R4, 0xe2, !PT ;  /* 0x0000001005007812 */ /* 0x000fe200078ee204 */
[----:B------:R-:W-:Y:S01]  /*23b10*/  IMAD.U32 R4, RZ, RZ, UR6 ;  /* 0x00000006ff047e24 */ /* 0x000fe2000f8e00ff */
[----:B------:R-:W-:Y:S01]  /*23b20*/  SEL R6, RZ, 0xffffffff, P0 ;  /* 0xffffffffff067807 */ /* 0x000fe20000000000 */
[----:B------:R-:W-:Y:S01]  /*23b30*/  IMAD.U32 R5, RZ, RZ, UR7 ;  /* 0x00000007ff057e24 */ /* 0x000fe2000f8e00ff */
[----:B------:R-:W-:Y:S01]  /*23b40*/  ULDC.64 UR6, c[0x0][0xbe0] ;  /* 0x0002f80000067ab9 */ /* 0x000fe20000000a00 */
[----:B------:R-:W-:Y:S01]  /*23b50*/  IMAD R21, R74, R21, R72 ;  /* 0x000000154a157224 */ /* 0x000fe200078e0248 */
[----:B------:R-:W5:Y:S01]  /*23b60*/  LD.E.128 R128, desc[UR36][R130.64] ;  /* 0x0000002482807980 */ /* 0x000f62000c101d00 */
[----:B------:R-:W-:Y:S01]  /*23b70*/  IMAD.U32 R5, RZ, RZ, UR5 ;  /* 0x00000005ff057e24 */ /* 0x000fe2000f8e00ff */
[----:B------:R-:W-:Y:S01]  /*23b80*/  ISETP.GE.AND P0, PT, R158, UR10, PT ;  /* 0x0000000a9e007c0c */ /* 0x000fe2000bf06270 */
[----:B------:R-:W-:Y:S01]  /*23b90*/  IMAD R20, R20, UR6, RZ ;  /* 0x0000000614147c24 */ /* 0x000fe2000f8e02ff */
        /* <DEDUP_REMOVED lines=8> */
[C---:B------:R-:W-:Y:S01]  /*23c20*/  IMAD R73, R3.reuse, UR7, R20 ;  /* 0x0000000703497c24 */ /* 0x040fe2000f8e0214 */
[----:B------:R-:W-:Y:S01]  /*23c30*/  ULDC UR8, c[0x0][0xb88] ;  /* 0x0002e20000087ab9 */ /* 0x000fe20000000800 */
[----:B------:R-:W-:Y:S01]  /*23c40*/  IMAD.WIDE.U32 R4, R3, UR6, R4 ;  /* 0x0000000603047c25 */ /* 0x000fe2000f8e0004 */
[----:B------:R-:W-:Y:S01]  /*23c50*/  ULDC.64 UR6, c[0x0][0xbd8] ;  /* 0x0002f60000067ab9 */ /* 0x000fe20000000a00 */
[----:B------:R-:W-:Y:S01]  /*23c60*/  LOP3.LUT R0, R75, 0x20, R0, 0xe2, !PT ;  /* 0x000000204b007812 */ /* 0x000fe200078ee200 */
[----:B------:R-:W-:Y:S01]  /*23c70*/  UIADD3 UR5, UR44, 0x38820, URZ ;  /* 0x000388202c057890 */ /* 0x000fe2000fffe03f */
[----:B------:R-:W-:Y:S01]  /*23c80*/  IMAD.U32 R20, RZ, RZ, UR59 ;  /* 0x0000003bff147e24 */ /* 0x000fe2000f8e00ff */
[----:B------:R-:W-:Y:S01]  /*23c90*/  SEL R3, RZ, 0x40, P0 ;  /* 0x00000040ff037807 */ /* 0x000fe20000000000 */
[----:B------:R-:W-:Y:S01]  /*23ca0*/  IMAD.IADD R5, R5, 0x1, R73 ;  /* 0x0000000105057824 */ /* 0x000fe200078e0249 */
[----:B------:R-:W-:Y:S01]  /*23cb0*/  ISETP.GE.AND P0, PT, R157, UR10, PT ;  /* 0x0000000a9d007c0c */ /* 0x000fe2000bf06270 */
[----:B------:R-:W-:Y:S01]  /*23cc0*/  IMAD R6, R6, UR6, RZ ;  /* 0x0000000606067c24 */ /* 0x000fe2000f8e02ff */
[----:B------:R-:W-:Y:S01]  /*23cd0*/  LOP3.LUT R0, R0, R3, RZ, 0xfc, !PT ;  /* 0x0000000300007212 */ /* 0x000fe200078efcff */
[----:B------:R-:W-:Y:S01]  /*23ce0*/  IMAD R79, R20, 0x40, R159 ;  /* 0x00000040144f7824 */ /* 0x000fe200078e029f */
[----:B------:R-:W-:Y:S01]  /*23cf0*/  SEL R3, RZ, 0x80, P0 ;  /* 0x00000080ff037807 */ /* 0x000fe20000000000 */
[----:B------:R-:W-:Y:S01]  /*23d00*/  IMAD R80, R74, UR8, RZ ;  /* 0x000000084a507c24 */ /* 0x000fe2000f8e02ff */
[----:B------:R-:W-:Y:S01]  /*23d10*/  UPRMT UR5, URZ, 0x654, UR5 ;  /* 0x000006543f057896 */ /* 0x000fe20008000005 */
[C---:B------:R-:W-:Y:S01]  /*23d20*/  IMAD R73, R21.reuse, UR7, R6 ;  /* 0x0000000715497c24 */ /* 0x040fe2000f8e0206 */
[----:B------:R-:W-:Y:S01]  /*23d30*/  BSSY B1, `(.L_x_5258) ;  /* 0x000002b000017945 */ /* 0x000fe20003800000 */
[----:B------:R-:W-:Y:S01]  /*23d40*/  IMAD.WIDE.U32 R4, R21, UR6, R4 ;  /* 0x0000000615047c25 */ /* 0x000fe2000f8e0004 */
[----:B------:R-:W-:Y:S01]  /*23d50*/  ISETP.GE.AND P0, PT, R79, R80, PT ;  /* 0x000000504f00720c */ /* 0x000fe20003f06270 */
[----:B------:R-:W-:Y:S01]  /*23d60*/  ULDC.64 UR6, c[0x0][0xb80] ;  /* 0x0002e00000067ab9 */ /* 0x000fe20000000a00 */
[----:B------:R-:W-:Y:S01]  /*23d70*/  LOP3.LUT R3, R0, R3, RZ, 0xfc, !PT ;  /* 0x0000000300037212 */ /* 0x000fe200078efcff */
[----:B------:R-:W-:Y:S01]  /*23d80*/  IMAD.IADD R5, R5, 0x1, R73 ;  /* 0x0000000105057824 */ /* 0x000fe200078e0249 */
[C---:B------:R-:W-:Y:S01]  /*23d90*/  LEA R6, P1, R4.reuse, UR6, 0x1 ;  /* 0x0000000604067c11 */ /* 0x040fe2000f8208ff */
[----:B-1----:R-:W-:Y:S03]  /*23da0*/  SYNCS.ARRIVE.TRANS64.RED.A1T0 RZ, [UR5], RZ ;  /* 0x000000ffffff79a7 */ /* 0x002fe60008100405 */
        /* <DEDUP_REMOVED lines=27> */
[----:B--2---:R-:W-:Y:S02]  /*23f60*/  @P4 LEA R12, P5, R157, R20, 0x1 ;  /* 0x000000149d0c4211 */ /* 0x004fe400078a08ff */
[-C--:B------:R-:W-:Y:S01]  /*23f70*/  @!P1 LEA.HI.X R9, R19, R21.reuse, R186, 0x1, P6 ;  /* 0x0000001513099211 */ /* 0x080fe200030f0cba */
[----:B------:R3:W-:Y:S01]  /*23f80*/  @!P2 ST.E.128 desc[UR36][R4.64], R44 ;  /* 0x0000002c0400a985 */ /* 0x0007e2000c101d24 */
[----:B------:R-:W-:-:S02]  /*23f90*/  @P0 LEA.HI.X R11, R158, R21, R185, 0x1, P3 ;  /* 0x000000159e0b0211 */ /* 0x000fc400018f0cb9 */
[----:B------:R-:W-:Y:S01]  /*23fa0*/  @P4 LEA.HI.X R13, R157, R21, R176, 0x1, P5 ;  /* 0x000000159d0d4211 */ /* 0x000fe200028f0cb0 */
[----:B------:R3:W-:Y:S04]  /*23fb0*/  @!P1 ST.E.128 desc[UR36][R8.64], R52 ;  /* 0x0000003408009985 */ /* 0x0007e8000c101d24 */
[----:B------:R3:W-:Y:S04]  /*23fc0*/  @P0 ST.E.128 desc[UR36][R10.64], R60 ;  /* 0x0000003c0a000985 */ /* 0x0007e8000c101d24 */
[----:B------:R3:W-:Y:S02]  /*23fd0*/  @P4 ST.E.128 desc[UR36][R12.64], R68 ;  /* 0x000000440c004985 */ /* 0x0007e4000c101d24 */
.L_x_5259:
[----:B------:R-:W-:Y:S05]  /*23fe0*/  BSYNC B1 ;  /* 0x0000000000017941 */ /* 0x000fea0003800000 */
.L_x_5258:
        /* <DEDUP_REMOVED lines=11> */
[CC--:B------:R-:W-:Y:S02]  /*240a0*/  @!P5 LEA R10, P4, R154.reuse, R8.reuse, 0x1 ;  /* 0x000000089a0ad211 */ /* 0x0c0fe400078808ff */
        /* <DEDUP_REMOVED lines=9> */
[-C--:B------:R-:W-:Y:S02]  /*24140*/  @!P2 LEA.HI.X R15, R153, R9.reuse, R188, 0x1, P5 ;  /* 0x00000009990fa211 */ /* 0x080fe400028f0cbc */
[CC--:B-1----:R-:W-:Y:S02]  /*24150*/  @!P0 LEA R20, P3, R19.reuse, R8.reuse, 0x1 ;  /* 0x0000000813148211 */ /* 0x0c2fe400078608ff */
[-C--:B0-----:R-:W-:Y:S01]  /*24160*/  @!P1 LEA R4, P6, R152, R8.reuse, 0x1 ;  /* 0x0000000898049211 */ /* 0x081fe200078c08ff */
[----:B------:R4:W-:Y:S01]  /*24170*/  @!P2 ST.E.128 desc[UR36][R14.64], R40 ;  /* 0x000000280e00a985 */ /* 0x0009e2000c101d24 */
[----:B------:R-:W-:Y:S02]  /*24180*/  @P4 LEA R28, P5, R158, R8, 0x1 ;  /* 0x000000089e1c4211 */ /* 0x000fe400078a08ff */
[-C--:B------:R-:W-:Y:S02]  /*24190*/  @!P1 LEA.HI.X R5, R152, R9.reuse, R187, 0x1, P6 ;  /* 0x0000000998059211 */ /* 0x080fe400030f0cbb */
[----:B--2---:R-:W-:-:S02]  /*241a0*/  @!P0 LEA.HI.X R21, R19, R9, R186, 0x1, P3 ;  /* 0x0000000913158211 */ /* 0x004fc400018f0cba */
        /* <DEDUP_REMOVED lines=10> */
.L_x_5256:
[----:B------:R-:W0:Y:S01]  /*24250*/  LDC R12, c[0x0][0xce8] ;  /* 0x00033a00ff0c7b82 */ /* 0x000e220000000800 */
[----:B------:R-:W-:Y:S01]  /*24260*/  ISETP.GE.AND P2, PT, R191, 0x40, PT ;  /* 0x00000040bf00780c */ /* 0x000fe20003f46270 */
[----:B------:R-:W-:Y:S01]  /*24270*/  ULDC UR12, c[0x0][0xbc8] ;  /* 0x0002f200000c7ab9 */ /* 0x000fe20000000800 */
[----:B------:R-:W-:Y:S01]  /*24280*/  IMAD R0, R198, 0x20, R159 ;  /* 0x00000020c6007824 */ /* 0x000fe200078e029f */
[----:B------:R-:W-:Y:S01]  /*24290*/  ISETP.GE.AND P4, PT, R156, UR12, PT ;  /* 0x0000000c9c007c0c */ /* 0x000fe2000bf86270 */
[----:B------:R-:W-:Y:S01]  /*242a0*/  IMAD.U32 R3, RZ, RZ, UR59 ;  /* 0x0000003bff037e24 */ /* 0x000fe2000f8e00ff */
[----:B------:R-:W-:Y:S01]  /*242b0*/  ISETP.GE.AND P3, PT, R154, UR12, PT ;  /* 0x0000000c9a007c0c */ /* 0x000fe2000bf66270 */
[----:B------:R-:W-:Y:S01]  /*242c0*/  USHF.R.S32.HI UR8, URZ, 0x1f, UR60 ;  /* 0x0000001f3f087899 */ /* 0x000fe2000801143c */
[----:B------:R-:W-:Y:S01]  /*242d0*/  BSSY B1, `(.L_x_5261) ;  /* 0x0000033000017945 */ /* 0x000fe20003800000 */
[----:B------:R-:W-:Y:S01]  /*242e0*/  USHF.R.S32.HI UR9, URZ, 0x1f, UR58 ;  /* 0x0000001f3f097899 */ /* 0x000fe2000801143a */
[----:B------:R-:W-:Y:S01]  /*242f0*/  ISETP.GE.AND P1, PT, R155, UR12, PT ;  /* 0x0000000c9b007c0c */ /* 0x000fe2000bf26270 */
[----:B------:R-:W-:Y:S01]  /*24300*/  IMAD R10, R3, 0x40, R0 ;  /* 0x00000040030a7824 */ /* 0x000fe200078e0200 */
[----:B------:R-:W-:-:S02]  /*24310*/  SEL R14, RZ, 0x1, P4 ;  /* 0x00000001ff0e7807 */ /* 0x000fc40002000000 */
[----:B------:R-:W-:Y:S02]  /*24320*/  SEL R15, RZ, 0xffffffff, P3 ;  /* 0xffffffffff0f7807 */ /* 0x000fe40001800000 */
[----:B0-----:R-:W-:-:S13]  /*24330*/  ISETP.NE.AND P0, PT, R12, 0x1, PT ;  /* 0x000000010c00780c */ /* 0x001fda0003f05270 */
[----:B------:R-:W0:Y:S08]  /*24340*/  @P0 LDC R11, c[0x0][0xcec] ;  /* 0x00033b00ff0b0b82 */ /* 0x000e300000000800 */
[----:B------:R-:W1:Y:S01]  /*24350*/  @P0 LDC R13, c[0x0][0xcf0] ;  /* 0x00033c00ff0d0b82 */ /* 0x000e620000000800 */
[----:B------:R-:W-:Y:S05]  /*24360*/  @P2 BRA `(.L_x_5262) ;  /* 0x0000000000a42947 */ /* 0x000fea0003800000 */
[----:B------:R-:W2:Y:S01]  /*24370*/  S2R R4, SR_TID.X ;  /* 0x0000000000047919 */ /* 0x000ea20000002100 */
[----:B------:R-:W3:Y:S01]  /*24380*/  LDC R5, c[0x0][0xce8] ;  /* 0x00033a00ff057b82 */ /* 0x000ee20000000800 */
[----:B------:R-:W-:Y:S01]  /*24390*/  IMAD.U32 R0, RZ, RZ, UR59 ;  /* 0x0000003bff007e24 */ /* 0x000fe2000f8e00ff */
[----:B------:R-:W-:Y:S02]  /*243a0*/  ULDC UR5, c[0x0][0xb88] ;  /* 0x0002e20000057ab9 */ /* 0x000fe40000000800 */
[----:B---3--:R-:W-:Y:S02]  /*243b0*/  IMAD R3, R5, UR5, RZ ;  /* 0x0000000505037c24 */ /* 0x008fe4000f8e02ff */
[----:B--2---:R-:W-:-:S04]  /*243c0*/  IMAD R0, R0, 0x40, R4 ;  /* 0x0000004000007824 */ /* 0x004fc800078e0204 */
[----:B------:R-:W-:-:S05]  /*243d0*/  VIADD R6, R0, 0xffffff80 ;  /* 0xffffff8000067836 */ /* 0x000fca0000000000 */
        /* <DEDUP_REMOVED lines=34> */
.L_x_5262:
[----:B------:R-:W-:Y:S05]  /*24600*/  BSYNC B1 ;  /* 0x0000000000017941 */ /* 0x000fea0003800000 */
.L_x_5261:
[----:B------:R-:W-:Y:S01]  /*24610*/  SEL R0, RZ, 0xffffffff, P1 ;  /* 0xffffffffff007807 */ /* 0x000fe20000800000 */
[----:B------:R-:W-:Y:S01]  /*24620*/  ULDC.64 UR10, c[0x0][0xbe8] ;  /* 0x0002fa00000a7ab9 */ /* 0x000fe20000000a00 */
[----:B------:R-:W-:Y:S01]  /*24630*/  IMAD.SHL.U32 R15, R15, 0x2, RZ ;  /* 0x000000020f0f7824 */ /* 0x000fe200078e00ff */
[----:B------:R-:W-:Y:S01]  /*24640*/  UIMAD UR5, UR8, UR10, URZ ;  /* 0x0000000a080572a4 */ /* 0x000fe2000f8e023f */
[----:B------:R-:W-:Y:S01]  /*24650*/  ISETP.GE.AND P1, PT, R153, UR12, PT ;  /* 0x0000000c99007c0c */ /* 0x000fe2000bf26270 */
[----:B------:R-:W-:Y:S01]  /*24660*/  IMAD.SHL.U32 R5, R0, 0x4, RZ ;  /* 0x0000000400057824 */ /* 0x000fe200078e00ff */
[----:B------:R-:W-:Y:S01]  /*24670*/  UIMAD.WIDE.U32 UR6, UR60, UR10, URZ ;  /* 0x0000000a3c0672a5 */ /* 0x000fe2000f8e003f */
[----:B0-----:R-:W-:Y:S01]  /*24680*/  @P0 IMAD.HI.U32 R0, R10, R11, RZ ;  /* 0x0000000b0a000227 */ /* 0x001fe200078e00ff */
[----:B------:R-:W-:Y:S01]  /*24690*/  UIMAD UR5, UR60, UR11, UR5 ;  /* 0x0000000b3c0572a4 */ /* 0x000fe2000f8e0205 */
[----:B------:R-:W-:Y:S01]  /*246a0*/  LOP3.LUT R14, R15, 0x2, R14, 0xe2, !PT ;  /* 0x000000020f0e7812 */ /* 0x000fe200078ee20e */
[----:B------:R-:W-:Y:S01]  /*246b0*/  BSSY B1, `(.L_x_5263) ;  /* 0x0000056000017945 */ /* 0x000fe20003800000 */
[----:B--2---:R-:W-:Y:S01]  /*246c0*/  IMAD.MOV.U32 R3, RZ, RZ, R10 ;  /* 0x000000ffff037224 */ /* 0x004fe200078e000a */
[----:B-1----:R-:W-:Y:S01]  /*246d0*/  @P0 SHF.R.U32.HI R3, RZ, R13, R0 ;  /* 0x0000000dff030219 */ /* 0x002fe20000011600 */
[----:B------:R-:W-:Y:S01]  /*246e0*/  ULDC.64 UR10, c[0x0][0xbf0] ;  /* 0x0002fc00000a7ab9 */ /* 0x000fe20000000a00 */
[----:B------:R-:W-:Y:S01]  /*246f0*/  SEL R0, RZ, 0xffffffff, P1 ;  /* 0xffffffffff007807 */ /* 0x000fe20000800000 */
[----:B------:R-:W-:Y:S01]  /*24700*/  UIADD3 UR7, UR7, UR5, URZ ;  /* 0x0000000507077290 */ /* 0x000fe2000fffe03f */
[----:B------:R-:W-:Y:S01]  /*24710*/  LOP3.LUT R14, R5, 0x4, R14, 0xe2, !PT ;  /* 0x00000004050e7812 */ /* 0x000fe200078ee20e */
[----:B------:R-:W-:Y:S01]  /*24720*/  UIMAD UR5, UR9, UR10, URZ ;  /* 0x0000000a090572a4 */ /* 0x000fe2000f8e023f */
[----:B------:R-:W-:Y:S01]  /*24730*/  ISETP.GE.AND P1, PT, R152, UR12, PT ;  /* 0x0000000c98007c0c */ /* 0x000fe2000bf26270 */
[----:B------:R-:W-:Y:S01]  /*24740*/  UIMAD.WIDE.U32 UR6, UR58, UR10, UR6 ;  /* 0x0000000a3a0672a5 */ /* 0x000fe2000f8e0006 */
[----:B------:R-:W-:Y:S01]  /*24750*/  IMAD.SHL.U32 R5, R0, 0x8, RZ ;  /* 0x0000000800057824 */ /* 0x000fe200078e00ff */
[----:B------:R-:W-:Y:S01]  /*24760*/  UIMAD UR5, UR58, UR11, UR5 ;  /* 0x0000000b3a0572a4 */ /* 0x000fe2000f8e0205 */
[--C-:B------:R-:W-:Y:S01]  /*24770*/  SHF.R.S32.HI R0, RZ, 0x1f, R3.reuse ;  /* 0x0000001fff007819 */ /* 0x100fe20000011403 */
[----:B------:R-:W-:Y:S01]  /*24780*/  IMAD.MOV R9, RZ, RZ, -R3 ;  /* 0x000000ffff097224 */ /* 0x000fe200078e0a03 */
[----:B------:R-:W-:Y:S01]  /*24790*/  ISETP.GE.AND P0, PT, R19, UR12, PT ;  /* 0x0000000c13007c0c */ /* 0x000fe2000bf06270 */
[----:B------:R-:W-:Y:S01]  /*247a0*/  UIADD3 UR5, UR7, UR5, URZ ;  /* 0x0000000507057290 */ /* 0x000fe2000fffe03f */
[----:B------:R-:W-:Y:S01]  /*247b0*/  LOP3.LUT R14, R5, 0x8, R14, 0xe2, !PT ;  /* 0x00000008050e7812 */ /* 0x000fe200078ee20e */
[----:B------:R-:W-:Y:S01]  /*247c0*/  IMAD.U32 R4, RZ, RZ, UR6 ;  /* 0x00000006ff047e24 */ /* 0x000fe2000f8e00ff */
[----:B------:R-:W-:Y:S01]  /*247d0*/  SEL R6, RZ, 0xffffffff, P1 ;  /* 0xffffffffff067807 */ /* 0x000fe20000800000 */
[----:B------:R-:W-:Y:S01]  /*247e0*/  IMAD.U32 R5, RZ, RZ, UR7 ;  /* 0x00000007ff057e24 */ /* 0x000fe2000f8e00ff */
[----:B------:R-:W-:Y:S01]  /*247f0*/  ULDC.64 UR6, c[0x0][0xbe0] ;  /* 0x0002f80000067ab9 */ /* 0x000fe20000000a00 */
[----:B------:R-:W-:Y:S01]  /*24800*/  IMAD R9, R12, R9, R10 ;  /* 0x000000090c097224 */ /* 0x000fe200078e020a */
[----:B------:R-:W-:Y:S01]  /*24810*/  SEL R8, RZ, 0xffffffff, P0 ;  /* 0xffffffffff087807 */ /* 0x000fe20000000000 */
[----:B------:R-:W-:Y:S01]  /*24820*/  IMAD R0, R0, UR6, RZ ;  /* 0x0000000600007c24 */ /* 0x000fe2000f8e02ff */
[----:B------:R-:W-:Y:S01]  /*24830*/  ISETP.GE.AND P0, PT, R158, UR12, PT ;  /* 0x0000000c9e007c0c */ /* 0x000fe2000bf06270 */
[----:B------:R-:W-:Y:S01]  /*24840*/  IMAD.U32 R5, RZ, RZ, UR5 ;  /* 0x00000005ff057e24 */ /* 0x000fe2000f8e00ff */
[----:B------:R-:W-:Y:S01]  /*24850*/  ULDC UR5, c[0x0][0xb88] ;  /* 0x0002e20000057ab9 */ /* 0x000fe20000000800 */
[----:B------:R-:W-:Y:S01]  /*24860*/  IMAD.SHL.U32 R13, R6, 0x10, RZ ;  /* 0x00000010060d7824 */ /* 0x000fe200078e00ff */
[----:B------:R-:W-:Y:S01]  /*24870*/  ISETP.GE.AND P2, PT, R157, UR12, PT ;  /* 0x0000000c9d007c0c */ /* 0x000fe2000bf46270 */
[C---:B------:R-:W-:Y:S01]  /*24880*/  IMAD R11, R3.reuse, UR7, R0 ;  /* 0x00000007030b7c24 */ /* 0x040fe2000f8e0200 */
[----:B------:R-:W-:Y:S01]  /*24890*/  SHF.R.S32.HI R0, RZ, 0x1f, R9 ;  /* 0x0000001fff007819 */ /* 0x000fe20000011409 */
[----:B------:R-:W-:Y:S01]  /*248a0*/  IMAD.WIDE.U32 R4, R3, UR6, R4 ;  /* 0x0000000603047c25 */ /* 0x000fe2000f8e0004 */
[----:B------:R-:W-:Y:S01]  /*248b0*/  ULDC.64 UR6, c[0x0][0xbd8] ;  /* 0x0002f60000067ab9 */ /* 0x000fe20000000a00 */
[----:B------:R-:W-:-:S02]  /*248c0*/  LOP3.LUT R14, R13, 0x10, R14, 0xe2, !PT ;  /* 0x000000100d0e7812 */ /* 0x000fc400078ee20e */
[----:B------:R-:W-:Y:S02]  /*248d0*/  IMAD.SHL.U32 R3, R8, 0x20, RZ ;  /* 0x0000002008037824 */ /* 0x000fe400078e00ff */
[----:B------:R-:W-:Y:S02]  /*248e0*/  IMAD R0, R0, UR6, RZ ;  /* 0x0000000600007c24 */ /* 0x000fe4000f8e02ff */
[----:B------:R-:W-:Y:S01]  /*248f0*/  IMAD.IADD R5, R5, 0x1, R11 ;  /* 0x0000000105057824 */ /* 0x000fe200078e020b */
[----:B------:R-:W-:Y:S01]  /*24900*/  LOP3.LUT R14, R3, 0x20, R14, 0xe2, !PT ;  /* 0x00000020030e7812 */ /* 0x000fe200078ee20e */
[----:B------:R-:W-:Y:S02]  /*24910*/  IMAD R3, R9, UR7, R0 ;  /* 0x0000000709037c24 */ /* 0x000fe4000f8e0200 */
[----:B------:R-:W-:Y:S02]  /*24920*/  IMAD.U32 R0, RZ, RZ, UR59 ;  /* 0x0000003bff007e24 */ /* 0x000fe4000f8e00ff */
[----:B------:R-:W-:-:S02]  /*24930*/  IMAD R27, R12, UR5, RZ ;  /* 0x000000050c1b7c24 */ /* 0x000fc4000f8e02ff */
[----:B------:R-:W-:Y:S02]  /*24940*/  IMAD R0, R0, 0x40, R159 ;  /* 0x0000004000007824 */ /* 0x000fe400078e029f */
[----:B------:R-:W-:Y:S01]  /*24950*/  IMAD.WIDE.U32 R4, R9, UR6, R4 ;  /* 0x0000000609047c25 */ /* 0x000fe2000f8e0004 */
        /* <DEDUP_REMOVED lines=43> */
.L_x_5264:
[----:B------:R-:W-:Y:S05]  /*24c10*/  BSYNC B1 ;  /* 0x0000000000017941 */ /* 0x000fea0003800000 */
.L_x_5263:
        /* <DEDUP_REMOVED lines=13> */
[C---:B------:R-:W-:Y:S01]  /*24cf0*/  @!P5 LEA R12, P0, R155.reuse, R8, 0x1 ;  /* 0x000000089b0cd211 */ /* 0x040fe200078008ff */
        /* <DEDUP_REMOVED lines=22> */
.L_x_5260:
[----:B------:R-:W-:Y:S05]  /*24e60*/  BSYNC B0 ;  /* 0x0000000000007941 */ /* 0x000fea0003800000 */
.L_x_5255:
[----:B------:R-:W-:Y:S02]  /*24e70*/  ULDC UR5, c[0x0][0xd38] ;  /* 0x00034e0000057ab9 */ /* 0x000fe40000000800 */
[----:B------:R-:W-:-:S06]  /*24e80*/  UISETP.GE.AND UP0, UPT, UR4, UR5, UPT ;  /* 0x000000050400728c */ /* 0x000fcc000bf06270 */
[----:B------:R-:W-:-:S13]  /*24e90*/  PLOP3.LUT P0, PT, PT, PT, UP0, 0x80, 0x0 ;  /* 0x000000000000781c */ /* 0x000fda0003f0f008 */
[----:B------:R-:W-:Y:S05]  /*24ea0*/  @!P0 BRA `(.L_x_5265) ;  /* 0xfffffdc000248947 */ /* 0x000fea000383ffff */
[----:B------:R-:W-:Y:S05]  /*24eb0*/  EXIT ;  /* 0x000000000000794d */ /* 0x000fea0003800000 */
.L_x_5127:
[----:B------:R-:W-:-:S08]  /*24ec0*/  NOP ;  /* 0x0000000000007918 */ /* 0x000fd00000000000 */
[----:B------:R-:W0:-:S00]  /*24ed0*/  USETMAXREG.DEALLOC.CTAPOOL 0x28 ;  /* 0x00000028000079c8 */ /* 0x000e0000080e0500 */
[----:B0-----:R-:W-:-:S06]  /*24ee0*/  LOP3.LUT R0, R0, 0x3, RZ, 0xc0, !PT ;  /* 0x0000000300007812 */ /* 0x001fcc00078ec0ff */
[----:B------:R-:W0:Y:S01]  /*24ef0*/  S2UR UR8, SR_CTAID.X ;  /* 0x00000000000879c3 */ /* 0x000e220000002500 */
[----:B------:R-:W-:Y:S01]  /*24f00*/  LOP3.LUT R16, R16, 0xffdfffff, RZ, 0xc0, !PT ;  /* 0xffdfffff10107812 */ /* 0x000fe200078ec0ff */
[----:B------:R-:W-:Y:S01]  /*24f10*/  STL [R1+0x440], RZ ;  /* 0x000440ff01007387 */ /* 0x000fe20000100800 */
        /* <DEDUP_REMOVED lines=10> */
[----:B------:R-:W-:Y:S01]  /*24fc0*/  ULDC UR4, c[0x0][0x320] ;  /* 0x0000c80000047ab9 */ /* 0x000fe20000000800 */
[----:B------:R-:W-:Y:S01]  /*24fd0*/  ULDC UR5, c[0x0][0x3b8] ;  /* 0x0000ee0000057ab9 */ /* 0x000fe20000000800 */
[----:B------:R-:W-:Y:S01]  /*24fe0*/  LOP3.LUT R16, R16, 0xfffffdff, RZ, 0xc0, !PT ;  /* 0xfffffdff10107812 */ /* 0x000fe200078ec0ff */
[----:B------:R-:W1:Y:S01]  /*24ff0*/  S2UR UR6, SR_CgaCtaId ;  /* 0x00000000000679c3 */ /* 0x000e620000008800 */
[----:B------:R-:W-:Y:S01]  /*25000*/  ULDC.64 UR10, c[0x0][0x418] ;  /* 0x00010600000a7ab9 */ /* 0x000fe20000000a00 */
[----:B------:R2:W-:Y:S01]  /*25010*/  STL [R1+0x440], RZ ;  /* 0x000440ff01007387 */ /* 0x0005e20000100800 */
[----:B------:R-:W-:Y:S01]  /*25020*/  UISETP.NE.U32.AND UP0, UPT, UR10, URZ, UPT ;  /* 0x0000003f0a00728c */ /* 0x000fe2000bf05070 */
[----:B------:R-:W-:Y:S01]  /*25030*/  IMAD.U32 R36, RZ, RZ, UR8 ;  /* 0x00000008ff247e24 */ /* 0x000fe2000f8e00ff */
[----:B------:R-:W-:Y:S01]  /*25040*/  ULDC.64 UR42, c[0x0][0x2f0] ;  /* 0x0000bc00002a7ab9 */ /* 0x000fe20000000a00 */
[----:B------:R-:W-:Y:S01]  /*25050*/  ULDC UR7, c[0x0][0x2b8] ;  /* 0x0000ae0000077ab9 */ /* 0x000fe20000000800 */
[----:B------:R-:W-:Y:S01]  /*25060*/  UISETP.NE.AND.EX UP0, UPT, UR11, URZ, UPT, UP0 ;  /* 0x0000003f0b00728c */ /* 0x000fe2000bf05300 */
[----:B------:R-:W-:Y:S01]  /*25070*/  IMAD.MOV.U32 R23, RZ, RZ, 0x1 ;  /* 0x00000001ff177424 */ /* 0x000fe200078e00ff */
[----:B------:R-:W-:Y:S01]  /*25080*/  ULDC UR40, c[0x0][0x288] ;  /* 0x0000a20000287ab9 */ /* 0x000fe20000000800 */
[----:B------:R-:W-:Y:S01]  /*25090*/  ULDC UR41, c[0x0][0x448] ;  /* 0x0001120000297ab9 */ /* 0x000fe20000000800 */
[----:B------:R-:W-:Y:S01]  /*250a0*/  IMAD.MOV.U32 R18, RZ, RZ, RZ ;  /* 0x000000ffff127224 */ /* 0x000fe200078e00ff */
[----:B------:R-:W-:Y:S01]  /*250b0*/  UIMAD UR41, UR41, UR40, URZ ;  /* 0x00000028292972a4 */ /* 0x000fe2000f8e023f */
[----:B------:R-:W-:Y:S01]  /*250c0*/  ULDC UR48, c[0x0][0xc] ;  /* 0x0000030000307ab9 */ /* 0x000fe20000000800 */
[----:B------:R-:W-:Y:S01]  /*250d0*/  ULOP3.LUT UR47, UR61, 0x2, URZ, 0xfc, !UPT ;  /* 0x000000023d2f7892 */ /* 0x000fe2000f8efc3f */
[C---:B0-----:R-:W-:Y:S01]  /*250e0*/  IMAD.SHL.U32 R32, R13.reuse, 0x8, RZ ;  /* 0x000000080d207824 */ /* 0x041fe200078e00ff */
[----:B------:R-:W-:-:S04]  /*250f0*/  LOP3.LUT R12, R13, 0x7f, RZ, 0xc0, !PT ;  /* 0x0000007f0d0c7812 */ /* 0x000fc800078ec0ff */
[----:B------:R-:W-:-:S04]  /*25100*/  LOP3.LUT R11, R32, 0x38, RZ, 0xc0, !PT ;  /* 0x00000038200b7812 */ /* 0x000fc800078ec0ff */
[C---:B------:R-:W-:Y:S02]  /*25110*/  LOP3.LUT R0, R11.reuse, 0x40, RZ, 0xfc, !PT ;  /* 0x000000400b007812 */ /* 0x040fe400078efcff */
[C---:B------:R-:W-:Y:S02]  /*25120*/  ISETP.GE.AND P6, PT, R11.reuse, UR4, PT ;  /* 0x000000040b007c0c */ /* 0x040fe4000bfc6270 */
[C---:B------:R-:W-:Y:S02]  /*25130*/  ISETP.GE.AND P1, PT, R0.reuse, UR4, PT ;  /* 0x0000000400007c0c */ /* 0x040fe4000bf26270 */
[----:B------:R-:W-:Y:S02]  /*25140*/  ISETP.GE.AND P0, PT, R0, UR5, PT ;  /* 0x0000000500007c0c */ /* 0x000fe4000bf06270 */
[C---:B------:R-:W-:Y:S02]  /*25150*/  ISETP.GE.AND P5, PT, R11.reuse, UR5, PT ;  /* 0x000000050b007c0c */ /* 0x040fe4000bfa6270 */
[----:B------:R-:W-:-:S02]  /*25160*/  LOP3.LUT R2, R11, 0x180, RZ, 0xfc, !PT ;  /* 0x000001800b027812 */ /* 0x000fc400078efcff */
[C---:B------:R-:W-:Y:S02]  /*25170*/  LOP3.LUT R8, R11.reuse, 0x80, RZ, 0xfc, !PT ;  /* 0x000000800b087812 */ /* 0x040fe400078efcff */
[----:B------:R-:W-:Y:S02]  /*25180*/  LOP3.LUT R3, R11, 0x1c0, RZ, 0xfc, !PT ;  /* 0x000001c00b037812 */ /* 0x000fe400078efcff */
[----:B------:R-:W-:Y:S02]  /*25190*/  ISETP.GE.AND P2, PT, R2, UR5, PT ;  /* 0x0000000502007c0c */ /* 0x000fe4000bf46270 */
[----:B------:R-:W-:Y:S02]  /*251a0*/  @P1 LOP3.LUT R16, R16, 0x200, RZ, 0xfc, !PT ;  /* 0x0000020010101812 */ /* 0x000fe400078efcff */
[----:B------:R-:W-:Y:S02]  /*251b0*/  ISETP.GE.AND P4, PT, R8, UR4, PT ;  /* 0x0000000408007c0c */ /* 0x000fe4000bf86270 */
[----:B------:R-:W-:-:S02]  /*251c0*/  LOP3.LUT R16, R16, 0xfffbffff, RZ, 0xc0, !PT ;  /* 0xfffbffff10107812 */ /* 0x000fc400078ec0ff */
[----:B------:R-:W-:Y:S02]  /*251d0*/  ISETP.GE.AND P3, PT, R2, UR4, PT ;  /* 0x0000000402007c0c */ /* 0x000fe4000bf66270 */
[----:B------:R-:W-:Y:S02]  /*251e0*/  @P0 LOP3.LUT R16, R16, 0x40000, RZ, 0xfc, !PT ;  /* 0x0004000010100812 */ /* 0x000fe400078efcff */
[----:B------:R-:W-:Y:S02]  /*251f0*/  ISETP.GE.AND P1, PT, R3, UR4, PT ;  /* 0x0000000403007c0c */ /* 0x000fe4000bf26270 */
[----:B------:R-:W-:Y:S02]  /*25200*/  LOP3.LUT R16, R16, 0xfffffbff, RZ, 0xc0, !PT ;  /* 0xfffffbff10107812 */ /* 0x000fe400078ec0ff */
[----:B------:R-:W-:Y:S02]  /*25210*/  SEL R2, RZ, 0x40, P2 ;  /* 0x00000040ff027807 */ /* 0x000fe40001000000 */
[----:B------:R-:W-:-:S02]  /*25220*/  @P6 LOP3.LUT R16, R16, 0x400, RZ, 0xfc, !PT ;  /* 0x0000040010106812 */ /* 0x000fc400078efcff */
[----:B------:R-:W-:Y:S02]  /*25230*/  LOP3.LUT R10, R11, 0xc0, RZ, 0xfc, !PT ;  /* 0x000000c00b0a7812 */ /* 0x000fe400078efcff */
[----:B------:R-:W-:Y:S02]  /*25240*/  LOP3.LUT R16, R16, 0xfff7ffff, RZ, 0xc0, !PT ;  /* 0xfff7ffff10107812 */ /* 0x000fe400078ec0ff */
[----:B------:R-:W-:Y:S02]  /*25250*/  ISETP.GE.AND P2, PT, R0, UR4, PT ;  /* 0x0000000400007c0c */ /* 0x000fe4000bf46270 */
[----:B------:R-:W-:Y:S02]  /*25260*/  @P5 LOP3.LUT R16, R16, 0x80000, RZ, 0xfc, !PT ;  /* 0x0008000010105812 */ /* 0x000fe400078efcff */
[----:B------:R-:W-:Y:S02]  /*25270*/  SEL R7, RZ, 0x40, P3 ;  /* 0x00000040ff077807 */ /* 0x000fe40001800000 */
[----:B------:R-:W-:-:S02]  /*25280*/  SEL R33, RZ, 0x80, P1 ;  /* 0x00000080ff217807 */ /* 0x000fc40000800000 */
[----:B------:R-:W-:Y:S02]  /*25290*/  ISETP.GE.AND P3, PT, R0, UR5, PT ;  /* 0x0000000500007c0c */ /* 0x000fe4000bf66270 */
[----:B------:R-:W-:Y:S02]  /*252a0*/  ISETP.GE.AND P1, PT, R10, UR4, PT ;  /* 0x000000040a007c0c */ /* 0x000fe4000bf26270 */
[----:B------:R-:W-:Y:S02]  /*252b0*/  SEL R0, RZ, 0xffffffff, P2 ;  /* 0xffffffffff007807 */ /* 0x000fe40001000000 */
[----:B------:R-:W-:Y:S02]  /*252c0*/  LOP3.LUT R16, R16, 0xffffffdf, RZ, 0xc0, !PT ;  /* 0xffffffdf10107812 */ /* 0x000fe400078ec0ff */
[----:B------:R-:W-:Y:S01]  /*252d0*/  ISETP.GE.AND P0, PT, R3, UR5, PT ;  /* 0x0000000503007c0c */ /* 0x000fe2000bf06270 */
[----:B------:R-:W-:Y:S01]  /*252e0*/  IMAD.SHL.U32 R6, R0, 0x2, RZ ;  /* 0x0000000200067824 */ /* 0x000fe200078e00ff */
[----:B------:R-:W-:-:S02]  /*252f0*/  @P4 LOP3.LUT R16, R16, 0x20, RZ, 0xfc, !PT ;  /* 0x0000002010104812 */ /* 0x000fc400078efcff */
[----:B------:R-:W-:Y:S02]  /*25300*/  SEL R0, RZ, 0xffffff80, P0 ;  /* 0xffffff80ff007807 */ /* 0x000fe40000000000 */
[----:B------:R-:W-:Y:S02]  /*25310*/  ISETP.GE.AND P0, PT, R8, UR5, PT ;  /* 0x0000000508007c0c */ /* 0x000fe4000bf06270 */
[----:B------:R-:W-:Y:S02]  /*25320*/  LOP3.LUT R16, R16, 0xffffffef, RZ, 0xc0, !PT ;  /* 0xffffffef10107812 */ /* 0x000fe400078ec0ff */
[----:B------:R-:W-:Y:S02]  /*25330*/  SEL R5, RZ, 0xffffffff, P3 ;  /* 0xffffffffff057807 */ /* 0x000fe40001800000 */
[----:B------:R-:W-:Y:S02]  /*25340*/  @P1 LOP3.LUT R16, R16, 0x10, RZ, 0xfc, !PT ;  /* 0x0000001010101812 */ /* 0x000fe400078efcff */
[----:B------:R-:W-:Y:S01]  /*25350*/  SEL R9, RZ, 0x4, P0 ;  /* 0x00000004ff097807 */ /* 0x000fe20000000000 */
[----:B------:R-:W-:Y:S01]  /*25360*/  IMAD.SHL.U32 R5, R5, 0x2, RZ ;  /* 0x0000000205057824 */ /* 0x000fe200078e00ff */
[----:B------:R-:W-:-:S02]  /*25370*/  LOP3.LUT R16, R16, 0xfffdffff, RZ, 0xc0, !PT ;  /* 0xfffdffff10107812 */ /* 0x000fc400078ec0ff */
[----:B------:R-:W-:Y:S02]  /*25380*/  SEL R3, RZ, 0x1, P6 ;  /* 0x00000001ff037807 */ /* 0x000fe40003000000 */
[----:B------:R-:W-:Y:S02]  /*25390*/  @P0 LOP3.LUT R16, R16, 0x20000, RZ, 0xfc, !PT ;  /* 0x0002000010100812 */ /* 0x000fe400078efcff */
[----:B------:R-:W-:Y:S02]  /*253a0*/  ISETP.GE.AND P0, PT, R10, UR5, PT ;  /* 0x000000050a007c0c */ /* 0x000fe4000bf06270 */
[----:B------:R-:W-:Y:S02]  /*253b0*/  SEL R4, RZ, 0x1, P5 ;  /* 0x00000001ff047807 */ /* 0x000fe40002800000 */
[----:B------:R-:W-:Y:S02]  /*253c0*/  LOP3.LUT R3, R6, 0x2, R3, 0xe2, !PT ;  /* 0x0000000206037812 */ /* 0x000fe400078ee203 */
[----:B------:R-:W-:-:S02]  /*253d0*/  LOP3.LUT R6, R5, 0x2, R4, 0xe2, !PT ;  /* 0x0000000205067812 */ /* 0x000fc400078ee204 */
[----:B------:R-:W-:Y:S02]  /*253e0*/  SEL R8, RZ, 0x8, P0 ;  /* 0x00000008ff087807 */ /* 0x000fe40000000000 */
[----:B------:R-:W-:Y:S02]  /*253f0*/  LOP3.LUT R16, R16, 0xfffeffff, RZ, 0xc0, !PT ;  /* 0xfffeffff10107812 */ /* 0x000fe400078ec0ff */
[----:B------:R-:W-:Y:S02]  /*25400*/  LOP3.LUT R8, R8, R6, R9, 0xfe, !PT ;  /* 0x0000000608087212 */ /* 0x000fe400078efe09 */
[----:B------:R-:W-:Y:S02]  /*25410*/  LOP3.LUT R9, R11, 0x100, RZ, 0xfc, !PT ;  /* 0x000001000b097812 */ /* 0x000fe400078efcff */
[----:B------:R-:W-:Y:S02]  /*25420*/  @P0 LOP3.LUT R16, R16, 0x10000, RZ, 0xfc, !PT ;  /* 0x0001000010100812 */ /* 0x000fe400078efcff */
[----:B------:R-:W-:-:S02]  /*25430*/  ISETP.GE.AND P0, PT, R9, UR4, PT ;  /* 0x0000000409007c0c */ /* 0x000fc4000bf06270 */
[----:B------:R-:W-:Y:S02]  /*25440*/  SEL R4, RZ, 0x4, P4 ;  /* 0x00000004ff047807 */ /* 0x000fe40002000000 */
[----:B------:R-:W-:Y:S02]  /*25450*/  SEL R5, RZ, 0x8, P1 ;  /* 0x00000008ff057807 */ /* 0x000fe40000800000 */
[----:B------:R-:W-:Y:S02]  /*25460*/  LOP3.LUT R16, R16, 0xfffffff7, RZ, 0xc0, !PT ;  /* 0xfffffff710107812 */ /* 0x000fe400078ec0ff */
[----:B------:R-:W-:Y:S02]  /*25470*/  LOP3.LUT R10, R11, 0x140, RZ, 0xfc, !PT ;  /* 0x000001400b0a7812 */ /* 0x000fe400078efcff */
[----:B------:R-:W-:Y:S02]  /*25480*/  LOP3.LUT R4, R5, R3, R4, 0xfe, !PT ;  /* 0x0000000305047212 */ /* 0x000fe400078efe04 */
[----:B------:R-:W-:-:S02]  /*25490*/  SEL R5, RZ, 0x10, P0 ;  /* 0x00000010ff057807 */ /* 0x000fc40000000000 */
[----:B------:R-:W-:Y:S02]  /*254a0*/  @P0 LOP3.LUT R16, R16, 0x8, RZ, 0xfc, !PT ;  /* 0x0000000810100812 */ /* 0x000fe400078efcff */
[----:B------:R-:W-:Y:S01]  /*254b0*/  ISETP.GE.AND P0, PT, R10, UR4, PT ;  /* 0x000000040a007c0c */ /* 0x000fe2000bf06270 */
[----:B------:R-:W-:Y:S01]  /*254c0*/  ULDC UR4, c[0x0][0x424] ;  /* 0x0001090000047ab9 */ /* 0x000fe20000000800 */
[----:B------:R-:W-:Y:S01]  /*254d0*/  LOP3.LUT R16, R16, 0xfffffffb, RZ, 0xc0, !PT ;  /* 0xfffffffb10107812 */ /* 0x000fe200078ec0ff */
[----:B------:R-:W-:Y:S01]  /*254e0*/  USEL UR4, UR4, 0x1, UP0 ;  /* 0x0000000104047887 */ /* 0x000fe20008000000 */
[----:B------:R-:W-:Y:S02]  /*254f0*/  SEL R6, RZ, 0x20, P0 ;  /* 0x00000020ff067807 */ /* 0x000fe40000000000 */
[----:B------:R-:W-:Y:S01]  /*25500*/  LOP3.LUT R3, R32, 0x1f8, RZ, 0xc0, !PT ;  /* 0x000001f820037812 */ /* 0x000fe200078ec0ff */
[----:B------:R-:W-:Y:S01]  /*25510*/  UIMAD UR42, UR4, UR42, URZ ;  /* 0x0000002a042a72a4 */ /* 0x000fe2000f8e023f */
[----:B------:R-:W-:-:S02]  /*25520*/  ISETP.GE.AND P1, PT, R11, UR43, PT ;  /* 0x0000002b0b007c0c */ /* 0x000fc4000bf26270 */
[----:B------:R-:W-:Y:S01]  /*25530*/  LOP3.LUT R3, R3, 0x38, R13, 0x78, !PT ;  /* 0x0000003803037812 */ /* 0x000fe200078e780d */
[----:B------:R-:W-:Y:S01]  /*25540*/  UIADD3 UR4, UR42, 0x3f, URZ ;  /* 0x0000003f2a047890 */ /* 0x000fe2000fffe03f */
[----:B------:R-:W-:Y:S01]  /*25550*/  LOP3.LUT R4, R6, R4, R5, 0xfe, !PT ;  /* 0x0000000406047212 */ /* 0x000fe200078efe05 */
[----:B------:R-:W-:Y:S01]  /*25560*/  UIADD3 UR46, UR42, 0x1, -UR40 ;  /* 0x000000012a2e7890 */ /* 0x000fe2000fffe828 */
[----:B------:R-:W-:Y:S01]  /*25570*/  @P0 LOP3.LUT R16, R16, 0x4, RZ, 0xfc, !PT ;  /* 0x0000000410100812 */ /* 0x000fe200078efcff */
[----:B------:R-:W-:Y:S01]  /*25580*/  UIADD3 UR40, UR42, -UR40, URZ ;  /* 0x800000282a287290 */ /* 0x000fe2000fffe03f */
[----:B------:R-:W-:Y:S02]  /*25590*/  ISETP.GE.AND P0, PT, R9, UR5, PT ;  /* 0x0000000509007c0c */ /* 0x000fe4000bf06270 */
[----:B------:R-:W-:Y:S02]  /*255a0*/  LOP3.LUT R16, R16, 0xffff7fff, RZ, 0xc0, !PT ;  /* 0xffff7fff10107812 */ /* 0x000fe400078ec0ff */
[----:B------:R-:W-:-:S02]  /*255b0*/  SEL R9, RZ, 0x10, P0 ;  /* 0x00000010ff097807 */ /* 0x000fc40000000000 */
[----:B------:R-:W-:Y:S02]  /*255c0*/  LOP3.LUT R32, R3, 0x200, R32, 0xf8, !PT ;  /* 0x0000020003207812 */ /* 0x000fe400078ef820 */
[----:B------:R-:W-:Y:S02]  /*255d0*/  SHF.R.U32.HI R3, RZ, 0x3, R12 ;  /* 0x00000003ff037819 */ /* 0x000fe4000001160c */
[----:B------:R-:W-:-:S03]  /*255e0*/  LOP3.LUT R4, R4, R7, RZ, 0xfc, !PT ;  /* 0x0000000704047212 */ /* 0x000fc600078efcff */
[----:B------:R-:W-:Y:S02]  /*255f0*/  @P0 LOP3.LUT R16, R16, 0x8000, RZ, 0xfc, !PT ;  /* 0x0000800010100812 */ /* 0x000fe400078efcff */
[----:B------:R-:W-:Y:S01]  /*25600*/  ISETP.GE.AND P0, PT, R10, UR5, PT ;  /* 0x000000050a007c0c */ /* 0x000fe2000bf06270 */
[----:B------:R-:W-:Y:S01]  /*25610*/  UMOV UR5, 0x400 ;  /* 0x0000040000057882 */ /* 0x000fe20000000000 */
[----:B------:R-:W-:Y:S01]  /*25620*/  LOP3.LUT R16, R16, 0xffffbfff, RZ, 0xc0, !PT ;  /* 0xffffbfff10107812 */ /* 0x000fe200078ec0ff */
[----:B-1----:R-:W-:Y:S01]  /*25630*/  ULEA UR5, UR6, UR5, 0x18 ;  /* 0x0000000506057291 */ /* 0x002fe2000f8ec03f */
[----:B------:R-:W-:Y:S02]  /*25640*/  SEL R10, RZ, 0x20, P0 ;  /* 0x00000020ff0a7807 */ /* 0x000fe40000000000 */
[----:B------:R-:W-:Y:S02]  /*25650*/  LOP3.LUT R33, R4, R33, RZ, 0xfc, !PT ;  /* 0x0000002104217212 */ /* 0x000fe400078efcff */
[----:B------:R-:W-:Y:S01]  /*25660*/  LOP3.LUT R9, R10, R8, R9, 0xfe, !PT ;  /* 0x000000080a097212 */ /* 0x000fe200078efe09 */
[----:B------:R-:W-:Y:S01]  /*25670*/  IMAD.U32 R17, RZ, RZ, UR5 ;  /* 0x00000005ff117e24 */ /* 0x000fe2000f8e00ff */
[----:B------:R-:W-:Y:S01]  /*25680*/  USHF.R.S32.HI UR5, URZ, 0x1f, UR4 ;  /* 0x0000001f3f057899 */ /* 0x000fe20008011404 */
[----:B------:R-:W-:-:S02]  /*25690*/  LOP3.LUT R29, R4, 0x40, RZ, 0xc0, !PT ;  /* 0x00000040041d7812 */ /* 0x000fc400078ec0ff */
[----:B------:R-:W-:Y:S01]  /*256a0*/  LOP3.LUT R9, R9, R2, RZ, 0xfc, !PT ;  /* 0x0000000209097212 */ /* 0x000fe200078efcff */
[----:B------:R-:W-:Y:S01]  /*256b0*/  IMAD.SHL.U32 R2, R13, 0x10, RZ ;  /* 0x000000100d027824 */ /* 0x000fe200078e00ff */
[----:B------:R-:W-:Y:S01]  /*256c0*/  @P0 LOP3.LUT R16, R16, 0x4000, RZ, 0xfc, !PT ;  /* 0x0000400010100812 */ /* 0x000fe200078efcff */
[----:B------:R-:W-:Y:S01]  /*256d0*/  ULEA.HI UR5, UR5, UR4, URZ, 0x6 ;  /* 0x0000000405057291 */ /* 0x000fe2000f8f303f */
[C---:B------:R-:W-:Y:S01]  /*256e0*/  LOP3.LUT R0, R9.reuse, 0x80, R0, 0xc8, !PT ;  /* 0x0000008009007812 */ /* 0x040fe200078ec800 */
[----:B------:R-:W-:Y:S01]  /*256f0*/  IMAD R22, R32, 0x2, R17 ;  /* 0x0000000220167824 */ /* 0x000fe200078e0211 */
[----:B------:R-:W-:Y:S01]  /*25700*/  LOP3.LUT R9, R9, 0x40, RZ, 0xc0, !PT ;  /* 0x0000004009097812 */ /* 0x000fe200078ec0ff */
[----:B------:R-:W-:Y:S01]  /*25710*/  USHF.R.S32.HI UR39, URZ, 0x6, UR5 ;  /* 0x000000063f277899 */ /* 0x000fe20008011405 */
[----:B------:R-:W-:Y:S02]  /*25720*/  LOP3.LUT R2, R3, 0x70, R2, 0xf8, !PT ;  /* 0x0000007003027812 */ /* 0x000fe400078ef802 */
[----:B------:R-:W-:-:S02]  /*25730*/  SHF.R.U32.HI R2, RZ, 0x2, R9 ;  /* 0x00000002ff027819 */ /* 0x000fc40000011609 */
[----:B------:R-:W-:Y:S02]  /*25740*/  SHF.R.U32.HI R0, RZ, 0x3, R0 ;  /* 0x00000003ff007819 */ /* 0x000fe40000011600 */
[----:B------:R-:W-:Y:S01]  /*25750*/  ISETP.GE.AND P0, PT, R11, UR7, PT ;  /* 0x000000070b007c0c */ /* 0x000fe2000bf06270 */
[----:B------:R2:W-:Y:S01]  /*25760*/  STL [R1+0x424], R2 ;  /* 0x0004240201007387 */ /* 0x0005e20000100800 */
[----:B------:R-:W-:Y:S02]  /*25770*/  LOP3.LUT R16, R16, 0xffefffff, RZ, 0xc0, !PT ;  /* 0xffefffff10107812 */ /* 0x000fe400078ec0ff */
[----:B------:R-:W-:Y:S01]  /*25780*/  LOP3.LUT R28, R33, 0x80, RZ, 0xc0, !PT ;  /* 0x00000080211c7812 */ /* 0x000fe200078ec0ff */
[----:B------:R2:W-:Y:S01]  /*25790*/  STL [R1+0x420], R0 ;  /* 0x0004200001007387 */ /* 0x0005e20000100800 */
[----:B------:R-:W-:Y:S02]  /*257a0*/  LOP3.LUT R16, R16, 0xfffffffd, RZ, 0xc0, !PT ;  /* 0xfffffffd10107812 */ /* 0x000fe400078ec0ff */
[----:B------:R-:W-:-:S02]  /*257b0*/  SHF.R.U32.HI R29, RZ, 0x2, R29 ;  /* 0x00000002ff1d7819 */ /* 0x000fc4000001161d */
[----:B------:R-:W-:Y:S02]  /*257c0*/  @P1 LOP3.LUT R16, R16, 0x2, RZ, 0xfc, !PT ;  /* 0x0000000210101812 */ /* 0x000fe400078efcff */
[----:B------:R-:W-:Y:S02]  /*257d0*/  SHF.R.U32.HI R28, RZ, 0x3, R28 ;  /* 0x00000003ff1c7819 */ /* 0x000fe4000001161c */
[----:B------:R-:W-:-:S07]  /*257e0*/  @P0 LOP3.LUT R16, R16, 0x100000, RZ, 0xfc, !PT ;  /* 0x0010000010100812 */ /* 0x000fce00078efcff */
.L_x_5325:
        /* <DEDUP_REMOVED lines=13> */
[----:B-12345:R-:W-:Y:S05]  /*258c0*/  @P0 BRA `(.L_x_5267) ;  /* 0x0000000000200947 */ /* 0x03efea0003800000 */
        /* <DEDUP_REMOVED lines=8> */
.L_x_5267:
[----:B------:R-:W-:Y:S01]  /*25950*/  ULDC UR8, c[0x0][0xd54] ;  /* 0x0003550000087ab9 */ /* 0x000fe20000000800 */
[----:B------:R-:W-:Y:S01]  /*25960*/  UMOV UR6, UR7 ;  /* 0x0000000700067c82 */ /* 0x000fe20008000000 */
[----:B------:R-:W-:-:S11]  /*25970*/  UISETP.NE.AND UP0, UPT, UR8, 0x1, UPT ;  /* 0x000000010800788c */ /* 0x000fd6000bf05270 */
[----:B------:R-:W-:Y:S02]  /*25980*/  @UP0 ULDC.64 UR10, c[0x0][0xd58] ;  /* 0x00035600000a0ab9 */ /* 0x000fe40000000a00 */
[----:B------:R-:W-:-:S04]  /*25990*/  UIMAD.WIDE.U32 UR4, UR7, UR10, URZ ;  /* 0x0000000a070472a5 */ /* 0x000fc8000f8e003f */
[----:B------:R-:W-:-:S04]  /*259a0*/  @UP0 USHF.R.U32.HI UR6, URZ, UR11, UR5 ;  /* 0x0000000b3f060299 */ /* 0x000fc80008011605 */
[----:B------:R-:W-:-:S12]  /*259b0*/  UIMAD UR4, UR6, UR8, URZ ;  /* 0x00000008060472a4 */ /* 0x000fd8000f8e023f */
.L_x_5268:
        /* <DEDUP_REMOVED lines=20> */
[----:B--2---:R-:W-:Y:S01]  /*25b00*/  IMAD.U32 R2, RZ, RZ, UR4 ;  /* 0x00000004ff027e24 */ /* 0x004fe2000f8e00ff */
        /* <DEDUP_REMOVED lines=15> */
[----:B------:R-:W-:Y:S02]  /*25c00*/  PLOP3.LUT P0, PT, PT, PT, UP0, 0x40, 0x0 ;  /* 0x000000000000781c */ /* 0x000fe40003f0e808 */
[----:B------:R-:W-:-:S11]  /*25c10*/  IMAD.U32 R0, RZ, RZ, UR4 ;  /* 0x00000004ff007e24 */ /* 0x000fd6000f8e00ff */
        /* <DEDUP_REMOVED lines=11> */
.L_x_5270:
[----:B------:R-:W-:-:S11]  /*25cd0*/  UISETP.NE.AND UP1, UPT, UR5, 0x1, UPT ;  /* 0x000000010500788c */ /* 0x000fd6000bf25270 */
[----:B------:R-:W-:Y:S02]  /*25ce0*/  @UP1 ULDC.64 UR8, c[0x0][0xae0] ;  /* 0x0002b80000081ab9 */ /* 0x000fe40000000a00 */
[----:B------:R-:W-:-:S04]  /*25cf0*/  UIMAD.WIDE.U32 UR6, UR4, UR8, URZ ;  /* 0x00000008040672a5 */ /* 0x000fc8000f8e003f */
[----:B------:R-:W-:-:S12]  /*25d00*/  @UP1 USHF.R.U32.HI UR4, URZ, UR9, UR7 ;  /* 0x000000093f041299 */ /* 0x000fd80008011607 */
.L_x_5271:
[----:B------:R-:W-:-:S06]  /*25d10*/  UIMAD UR4, UR4, UR5, UR5 ;  /* 0x00000005040472a4 */ /* 0x000fcc000f8e0205 */
[----:B------:R-:W-:-:S07]  /*25d20*/  VIMNMX R0, R0, UR4, PT ;  /* 0x0000000400007c48 */ /* 0x000fce000bfe0100 */
.L_x_5269:
[----:B------:R-:W-:Y:S01]  /*25d30*/  VIADD R0, R0, 0x3f ;  /* 0x0000003f00007836 */ /* 0x000fe20000000000 */
[----:B------:R-:W-:Y:S01]  /*25d40*/  UISETP.NE.AND UP1, UPT, UR49, URZ, UPT ;  /* 0x0000003f3100728c */ /* 0x000fe2000bf25270 */
[----:B------:R-:W-:Y:S01]  /*25d50*/  PLOP3.LUT P0, PT, PT, PT, UP0, 0x40, 0x0 ;  /* 0x000000000000781c */ /* 0x000fe20003f0e808 */
[----:B------:R-:W-:Y:S02]  /*25d60*/  UMOV UR4, UR43 ;  /* 0x0000002b00047c82 */ /* 0x000fe40008000000 */
[----:B------:R-:W-:-:S04]  /*25d70*/  SHF.R.S32.HI R3, RZ, 0x1f, R0 ;  /* 0x0000001fff037819 */ /* 0x000fc80000011400 */
[----:B------:R-:W-:-:S03]  /*25d80*/  LEA.HI R3, R3, R0, RZ, 0x6 ;  /* 0x0000000003037211 */ /* 0x000fc600078f30ff */
[----:B------:R-:W-:Y:S01]  /*25d90*/  @UP1 ULDC UR6, c[0x0][0x44c] ;  /* 0x0001130000061ab9 */ /* 0x000fe20000000800 */
[----:B------:R-:W-:Y:S01]  /*25da0*/  SHF.R.S32.HI R3, RZ, 0x6, R3 ;  /* 0x00000006ff037819 */ /* 0x000fe20000011403 */
[----:B------:R-:W-:Y:S01]  /*25db0*/  UIMAD.WIDE.U32 UR6, UR43, UR6, URZ ;  /* 0x000000062b0672a5 */ /* 0x000fe2000f8e003f */
[----:B------:R-:W-:Y:S02]  /*25dc0*/  @UP1 ULDC UR8, c[0x0][0x450] ;  /* 0x0001140000081ab9 */ /* 0x000fe40000000800 */
[----:B------:R-:W-:Y:S01]  /*25dd0*/  VIMNMX R24, R3, UR39, PT ;  /* 0x0000002703187c48 */ /* 0x000fe2000bfe0100 */
[----:B------:R-:W-:-:S03]  /*25de0*/  @UP1 USHF.R.U32.HI UR4, URZ, UR8, UR7 ;  /* 0x000000083f041299 */ /* 0x000fc60008011607 */
[----:B------:R-:W-:Y:S01]  /*25df0*/  ULDC UR8, c[0x0][0xad4] ;  /* 0x0002b50000087ab9 */ /* 0x000fe20000000800 */
[----:B------:R0:W-:Y:S01]  /*25e00*/  STL [R1+0x428], R24 ;  /* 0x0004281801007387 */ /* 0x0001e20000100800 */
[----:B------:R-:W-:-:S04]  /*25e10*/  UIADD3 UR4, UR40, UR4, URZ ;  /* 0x0000000428047290 */ /* 0x000fc8000fffe03f */
        /* <DEDUP_REMOVED lines=12> */
.L_x_5273:
[----:B------:R-:W-:-:S11]  /*25ee0*/  UISETP.NE.AND UP0, UPT, UR5, 0x1, UPT ;  /* 0x000000010500788c */ /* 0x000fd6000bf05270 */
[----:B------:R-:W-:Y:S02]  /*25ef0*/  @UP0 ULDC.64 UR10, c[0x0][0xae0] ;  /* 0x0002b800000a0ab9 */ /* 0x000fe40000000a00 */
[----:B------:R-:W-:-:S04]  /*25f00*/  UIMAD.WIDE.U32 UR6, UR4, UR10, URZ ;  /* 0x0000000a040672a5 */ /* 0x000fc8000f8e003f */
[----:B------:R-:W-:-:S12]  /*25f10*/  @UP0 USHF.R.U32.HI UR4, URZ, UR11, UR7 ;  /* 0x0000000b3f040299 */ /* 0x000fd80008011607 */
.L_x_5274:
[----:B------:R-:W-:-:S04]  /*25f20*/  UIMAD UR4, UR4, UR5, URZ ;  /* 0x00000005040472a4 */ /* 0x000fc8000f8e023f */
[----:B------:R-:W-:-:S04]  /*25f30*/  UISETP.LT.AND UP0, UPT, UR8, UR4, UPT ;  /* 0x000000040800728c */ /* 0x000fc8000bf01270 */
[----:B------:R-:W-:-:S12]  /*25f40*/  USEL UR8, UR8, UR4, !UP0 ;  /* 0x0000000408087287 */ /* 0x000fd8000c000000 */
.L_x_5272:
[----:B------:R-:W-:Y:S01]  /*25f50*/  USHF.R.S32.HI UR4, URZ, 0x1f, UR8 ;  /* 0x0000001f3f047899 */ /* 0x000fe20008011408 */
[----:B------:R-:W-:Y:S03]  /*25f60*/  BSSY B7, `(.L_x_5275) ;  /* 0x00003b3000077945 */ /* 0x000fe60003800000 */
[----:B------:R-:W-:-:S04]  /*25f70*/  ULEA.HI UR4, UR4, UR8, URZ, 0x6 ;  /* 0x0000000804047291 */ /* 0x000fc8000f8f303f */
[----:B------:R-:W-:-:S04]  /*25f80*/  USHF.R.S32.HI UR4, URZ, 0x6, UR4 ;  /* 0x000000063f047899 */ /* 0x000fc80008011404 */
[----:B------:R-:W-:-:S04]  /*25f90*/  UISETP.LT.AND UP0, UPT, URZ, UR4, UPT ;  /* 0x000000043f00728c */ /* 0x000fc8000bf01270 */
[----:B------:R-:W-:-:S06]  /*25fa0*/  USEL UR44, URZ, UR4, !UP0 ;  /* 0x000000043f2c7287 */ /* 0x000fcc000c000000 */
[----:B------:R-:W-:-:S13]  /*25fb0*/  ISETP.GT.AND P0, PT, R24, UR44, PT ;  /* 0x0000002c18007c0c */ /* 0x000fda000bf04270 */
        /* <DEDUP_REMOVED lines=18> */
.L_x_5276:
        /* <DEDUP_REMOVED lines=19> */
[----:B01---5:R-:W-:Y:S05]  /*26210*/  CALL.ABS.NOINC R2 ;  /* 0x0000000002007343 */ /* 0x023fea0003c00000 */
.L_x_5279:
[----:B------:R-:W-:Y:S05]  /*26220*/  BSYNC B6 ;  /* 0x0000000000067941 */ /* 0x000fea0003800000 */
.L_x_5278:
        /* <DEDUP_REMOVED lines=19> */
[----:B0-2--5:R-:W-:Y:S05]  /*26360*/  CALL.ABS.NOINC R2 ;  /* 0x0000000002007343 */ /* 0x025fea0003c00000 */
.L_x_5282:
        /* <DEDUP_REMOVED lines=15> */
.L_x_5281:
[----:B------:R-:W-:Y:S05]  /*26460*/  BSYNC B6 ;  /* 0x0000000000067941 */ /* 0x000fea0003800000 */
.L_x_5280:
[----:B------:R-:W-:Y:S01]  /*26470*/  ULDC.64 UR4, c[0x0][0xaf0] ;  /* 0x0002bc0000047ab9 */ /* 0x000fe20000000a00 */
[----:B------:R-:W-:Y:S01]  /*26480*/  IMAD.U32 R26, RZ, RZ, UR38 ;  /* 0x00000026ff1a7e24 */ /* 0x000fe2000f8e00ff */
[----:B------:R-:W-:Y:S01]  /*26490*/  UISETP.NE.U32.AND UP0, UPT, UR4, URZ, UPT ;  /* 0x0000003f0400728c */ /* 0x000fe2000bf05070 */
[----:B------:R-:W1:Y:S03]  /*264a0*/  LDC R10, c[0x0][0x430] ;  /* 0x00010c00ff0a7b82 */ /* 0x000e660000000800 */
        /* <DEDUP_REMOVED lines=9> */
[----:B------:R-:W-:Y:S01]  /*26540*/  IMAD.U32 R19, RZ, RZ, UR4 ;  /* 0x00000004ff137e24 */ /* 0x000fe2000f8e00ff */
[----:B------:R-:W-:Y:S01]  /*26550*/  LEA R25, R24, 0xffffffc0, 0x6 ;  /* 0xffffffc018197811 */ /* 0x000fe200078e30ff */
[----:B------:R-:W-:Y:S06]  /*26560*/  BRA.DIV UR5, `(.L_x_5283) ;  /* 0x0000003e05407947 */ /* 0x000fec000b800000 */
.L_x_5342:
[----:B------:R-:W3:Y:S01]  /*26570*/  S2R R0, SR_TID.X ;  /* 0x0000000000007919 */ /* 0x000ee20000002100 */
[----:B-1----:R-:W-:Y:S01]  /*26580*/  ISETP.NE.AND P1, PT, R10, 0x1, PT ;  /* 0x000000010a00780c */ /* 0x002fe20003f25270 */
[----:B------:R-:W-:Y:S01]  /*26590*/  IMAD.MOV.U32 R35, RZ, RZ, RZ ;  /* 0x000000ffff237224 */ /* 0x000fe200078e00ff */
[----:B-----5:R-:W-:Y:S01]  /*265a0*/  SHF.R.S32.HI R30, RZ, 0x1f, R26 ;  /* 0x0000001fff1e7819 */ /* 0x020fe2000001141a */
[----:B--2---:R-:W1:Y:S01]  /*265b0*/  S2R R2, SR_TID.X ;  /* 0x0000000000027919 */ /* 0x004e620000002100 */
[----:B------:R-:W-:-:S09]  /*265c0*/  LOP3.LUT R16, R16, 0xffffdfff, RZ, 0xc0, !PT ;  /* 0xffffdfff10107812 */ /* 0x000fd200078ec0ff */
[----:B------:R-:W2:Y:S01]  /*265d0*/  @P1 LDC R4, c[0x0][0x434] ;  /* 0x00010d00ff041b82 */ /* 0x000ea20000000800 */
[----:B------:R-:W-:-:S07]  /*265e0*/  @P1 LOP3.LUT R16, R16, 0x2000, RZ, 0xfc, !PT ;  /* 0x0000200010101812 */ /* 0x000fce00078efcff */
[----:B------:R-:W4:Y:S01]  /*265f0*/  @P1 LDC R5, c[0x0][0x438] ;  /* 0x00010e00ff051b82 */ /* 0x000f220000000800 */
[----:B---3--:R-:W-:Y:S01]  /*26600*/  LOP3.LUT R0, R0, 0x7f, RZ, 0xc0, !PT ;  /* 0x0000007f00007812 */ /* 0x008fe200078ec0ff */
[----:B-1----:R-:W-:-:S03]  /*26610*/  IMAD.SHL.U32 R8, R2, 0x10, RZ ;  /* 0x0000001002087824 */ /* 0x002fc600078e00ff */
[----:B------:R-:W-:-:S04]  /*26620*/  SHF.R.U32.HI R0, RZ, 0x3, R0 ;  /* 0x00000003ff007819 */ /* 0x000fc80000011600 */
[----:B------:R-:W-:-:S05]  /*26630*/  LOP3.LUT R8, R0, 0x70, R8, 0xf8, !PT ;  /* 0x0000007000087812 */ /* 0x000fca00078ef808 */
[----:B------:R-:W-:-:S04]  /*26640*/  IMAD.IADD R0, R8, 0x1, R25 ;  /* 0x0000000108007824 */ /* 0x000fc800078e0219 */
[C---:B------:R-:W-:Y:S01]  /*26650*/  IMAD.IADD R37, R0.reuse, 0x1, R31 ;  /* 0x0000000100257824 */ /* 0x040fe200078e021f */
[----:B------:R-:W-:-:S03]  /*26660*/  ISETP.GE.AND P0, PT, R0, UR42, PT ;  /* 0x0000002a00007c0c */ /* 0x000fc6000bf06270 */
[----:B--2---:R-:W-:Y:S01]  /*26670*/  @P1 IMAD.HI.U32 R4, R37, R4, RZ ;  /* 0x0000000425041227 */ /* 0x004fe200078e00ff */
[----:B------:R-:W-:-:S03]  /*26680*/  ISETP.GT.U32.OR P0, PT, R8, 0x3f, P0 ;  /* 0x0000003f0800780c */ /* 0x000fc60000704470 */
[----:B------:R-:W-:Y:S01]  /*26690*/  IMAD.MOV.U32 R0, RZ, RZ, R37 ;  /* 0x000000ffff007224 */ /* 0x000fe200078e0025 */
[----:B----4-:R-:W-:-:S09]  /*266a0*/  @P1 SHF.R.U32.HI R0, RZ, R5, R4 ;  /* 0x00000005ff001219 */ /* 0x010fd20000011604 */
[----:B------:R-:W1:Y:S01]  /*266b0*/  @!P0 LDC.64 R2, c[0x0][0x428] ;  /* 0x00010a00ff028b82 */ /* 0x000e620000000a00 */
[----:B------:R-:W-:-:S07]  /*266c0*/  @!P0 SHF.R.S32.HI R7, RZ, 0x1f, R0 ;  /* 0x0000001fff078819 */ /* 0x000fce0000011400 */
[----:B------:R-:W2:Y:S01]  /*266d0*/  @!P0 LDC.64 R4, c[0x0][0x418] ;  /* 0x00010600ff048b82 */ /* 0x000ea20000000a00 */
[----:B-1----:R-:W-:-:S04]  /*266e0*/  @!P0 IMAD R6, R30, R2, RZ ;  /* 0x000000021e068224 */ /* 0x002fc800078e02ff */
[C---:B------:R-:W-:Y:S02]  /*266f0*/  @!P0 IMAD R9, R26.reuse, R3, R6 ;  /* 0x000000031a098224 */ /* 0x040fe400078e0206 */
[--C-:B------:R-:W-:Y:S02]  /*26700*/  @!P0 IMAD.MOV.U32 R6, RZ, RZ, R0.reuse ;  /* 0x000000ffff068224 */ /* 0x100fe400078e0000 */
[----:B------:R-:W-:Y:S02]  /*26710*/  IMAD.MOV R0, RZ, RZ, -R0 ;  /* 0x000000ffff007224 */ /* 0x000fe400078e0a00 */
[----:B------:R-:W-:-:S04]  /*26720*/  @!P0 IMAD.WIDE.U32 R2, R26, R2, R6 ;  /* 0x000000021a028225 */ /* 0x000fc800078e0006 */
[----:B------:R-:W-:Y:S01]  /*26730*/  IMAD R37, R10, R0, R37 ;  /* 0x000000000a257224 */ /* 0x000fe200078e0225 */
[C---:B--2---:R-:W-:Y:S01]  /*26740*/  @!P0 LEA R4, P1, R2.reuse, R4, 0x2 ;  /* 0x0000000402048211 */ /* 0x044fe200078210ff */
[----:B------:R-:W-:Y:S02]  /*26750*/  IMAD R0, RZ, RZ, -UR38 ;  /* 0x80000026ff007e24 */ /* 0x000fe4000f8e02ff */
[----:B------:R-:W-:Y:S02]  /*26760*/  @!P0 IMAD.IADD R3, R3, 0x1, R9 ;  /* 0x0000000103038824 */ /* 0x000fe400078e0209 */
[----:B------:R-:W-:Y:S02]  /*26770*/  IMAD R19, R19, R0, UR45 ;  /* 0x0000002d13137e24 */ /* 0x000fe4000f8e0200 */
[----:B------:R-:W-:Y:S01]  /*26780*/  IMAD.U32 R0, RZ, RZ, UR47 ;  /* 0x0000002fff007e24 */ /* 0x000fe2000f8e00ff */
[----:B------:R-:W-:-:S04]  /*26790*/  @!P0 LEA.HI.X R5, R2, R5, R3, 0x2, P1 ;  /* 0x0000000502058211 */ /* 0x000fc800008f1403 */
[----:B------:R-:W-:Y:S01]  /*267a0*/  ISETP.NE.AND P2, PT, R0, 0x3, PT ;  /* 0x000000030000780c */ /* 0x000fe20003f45270 */
[----:B------:R1:W5:Y:S01]  /*267b0*/  @!P0 LDG.E R35, desc[UR36][R4.64] ;  /* 0x0000002404238981 */ /* 0x000362000c1e1900 */
[----:B------:R-:W-:Y:S02]  /*267c0*/  ISETP.GT.U32.AND P0, PT, R8, 0x3f, PT ;  /* 0x0000003f0800780c */ /* 0x000fe40003f04070 */
[----:B------:R-:W-:Y:S02]  /*267d0*/  LOP3.LUT R16, R16, 0xfffff7ff, RZ, 0xc0, !PT ;  /* 0xfffff7ff10107812 */ /* 0x000fe400078ec0ff */
[----:B0-----:R-:W-:-:S07]  /*267e0*/  SHF.R.S32.HI R24, RZ, 0x1f, R19 ;  /* 0x0000001fff187819 */ /* 0x001fce0000011413 */
[----:B------:R-:W-:-:S04]  /*267f0*/  @P2 LOP3.LUT R16, R16, 0x800, RZ, 0xfc, !PT ;  /* 0x0000080010102812 */ /* 0x000fc800078efcff */
[----:B------:R-:W-:-:S04]  /*26800*/  LOP3.LUT R16, R16, 0xfffffffe, RZ, 0xc0, !PT ;  /* 0xfffffffe10107812 */ /* 0x000fc800078ec0ff */
[----:B------:R-:W-:Y:S01]  /*26810*/  @P0 LOP3.LUT R16, R16, 0x1, RZ, 0xfc, !PT ;  /* 0x0000000110100812 */ /* 0x000fe200078efcff */
[----:B-1----:R-:W-:Y:S06]  /*26820*/  @!P2 BRA `(.L_x_5284) ;  /* 0x000000000004a947 */ /* 0x002fec0003800000 */
[----:B------:R-:W-:Y:S01]  /*26830*/  BPT.TRAP 0x1 ;  /* 0x000000040000795c */ /* 0x000fe20000300000 */
.L_x_5284:
[----:B------:R-:W-:Y:S01]  /*26840*/  IMAD R27, R18, 0x8, R17 ;  /* 0x00000008121b7824 */ /* 0x000fe200078e0211 */
[----:B------:R-:W-:Y:S01]  /*26850*/  SHF.L.U32 R0, R23, 0x1f, RZ ;  /* 0x0000001f17007819 */ /* 0x000fe200000006ff */
[----:B------:R-:W-:Y:S03]  /*26860*/  BSSY B0, `(.L_x_5285) ;  /* 0x0000003000007945 */ /* 0x000fe60003800000 */
[----:B------:R-:W0:Y:S02]  /*26870*/  SYNCS.PHASECHK.TRANS64.TRYWAIT P0, [R27+URZ+0x38840], R0 ;  /* 0x038840001b0075a7 */ /* 0x000e24000800017f */
[----:B0-----:R-:W-:Y:S05]  /*26880*/  @!P0 BRA `(.L_x_5286) ;  /* 0x0000003800a48947 */ /* 0x001fea0003800000 */
.L_x_5343:
[----:B------:R-:W-:Y:S05]  /*26890*/  BSYNC B0 ;  /* 0x0000000000007941 */ /* 0x000fea0003800000 */
.L_x_5285:
[----:B0-----:R-:W-:Y:S01]  /*268a0*/  SHF.R.S32.HI R0, RZ, 0x1f, R37 ;  /* 0x0000001fff007819 */ /* 0x001fe20000011425 */
[----:B------:R-:W-:Y:S01]  /*268b0*/  ULDC.64 UR4, c[0x0][0x300] ;  /* 0x0000c00000047ab9 */ /* 0x000fe20000000a00 */
[----:B-----5:R-:W-:Y:S01]  /*268c0*/  SHF.R.S32.HI R4, RZ, 0x1f, R35 ;  /* 0x0000001fff047819 */ /* 0x020fe20000011423 */
[----:B------:R-:W-:Y:S01]  /*268d0*/  IMAD.WIDE.U32 R2, R37, UR4, RZ ;  /* 0x0000000425027c25 */ /* 0x000fe2000f8e00ff */
[----:B------:R-:W0:Y:S01]  /*268e0*/  S2R R6, SR_TID.X ;  /* 0x0000000000067919 */ /* 0x000e220000002100 */
[----:B------:R-:W-:Y:S01]  /*268f0*/  LOP3.LUT P2, RZ, R16, 0x2, RZ, 0xc0, !PT ;  /* 0x0000000210ff7812 */ /* 0x000fe2000784c0ff */
[----:B------:R1:W-:Y:S04]  /*26900*/  STL [R1+0x438], R0 ;  /* 0x0004380001007387 */ /* 0x0003e80000100800 */
[----:B------:R2:W-:Y:S01]  /*26910*/  STL [R1+0x43c], R4 ;  /* 0x00043c0401007387 */ /* 0x0005e20000100800 */
[----:B-1----:R-:W-:-:S04]  /*26920*/  IMAD R0, R0, UR4, RZ ;  /* 0x0000000400007c24 */ /* 0x002fc8000f8e02ff */
[----:B------:R-:W-:Y:S01]  /*26930*/  IMAD R5, R37, UR5, R0 ;  /* 0x0000000525057c24 */ /* 0x000fe2000f8e0200 */
[----:B------:R-:W-:Y:S02]  /*26940*/  ULDC.64 UR4, c[0x0][0x310] ;  /* 0x0000c40000047ab9 */ /* 0x000fe40000000a00 */
[----:B------:R-:W-:Y:S02]  /*26950*/  IMAD R0, R4, UR4, RZ ;  /* 0x0000000404007c24 */ /* 0x000fe4000f8e02ff */
[----:B--2---:R-:W1:Y:S01]  /*26960*/  S2R R4, SR_TID.X ;  /* 0x0000000000047919 */ /* 0x004e620000002100 */
        /* <DEDUP_REMOVED lines=9> */
[----:B0-----:R-:W-:Y:S01]  /*26a00*/  IMAD.SHL.U32 R8, R6, 0x8, RZ ;  /* 0x0000000806087824 */ /* 0x001fe200078e00ff */
[----:B------:R-:W-:Y:S01]  /*26a10*/  LEA R0, P0, R2, UR4, 0x1 ;  /* 0x0000000402007c11 */ /* 0x000fe2000f8008ff */
[----:B------:R-:W-:Y:S01]  /*26a20*/  IMAD.IADD R5, R3, 0x1, R5 ;  /* 0x0000000103057824 */ /* 0x000fe200078e0205 */
[----:B------:R-:W-:Y:S02]  /*26a30*/  UMOV UR4, 0xffffffff ;  /* 0xffffffff00047882 */ /* 0x000fe40000000000 */
[----:B------:R-:W-:Y:S02]  /*26a40*/  LOP3.LUT R8, R8, 0x38, RZ, 0xc0, !PT ;  /* 0x0000003808087812 */ /* 0x000fe400078ec0ff */
[----:B------:R-:W-:Y:S02]  /*26a50*/  LEA.HI.X R5, R2, UR5, R5, 0x1, P0 ;  /* 0x0000000502057c11 */ /* 0x000fe400080f0c05 */
[----:B-1----:R-:W-:-:S04]  /*26a60*/  LOP3.LUT R4, R4, 0x7f, RZ, 0xc0, !PT ;  /* 0x0000007f04047812 */ /* 0x002fc800078ec0ff */
[----:B------:R-:W-:-:S04]  /*26a70*/  SHF.R.U32.HI R4, RZ, 0x3, R4 ;  /* 0x00000003ff047819 */ /* 0x000fc80000011604 */
[----:B------:R-:W-:Y:S01]  /*26a80*/  IADD3 R25, -R4, UR42, -R25 ;  /* 0x0000002a04197c10 */ /* 0x000fe2000fffe919 */
[----:B------:R-:W-:-:S03]  /*26a90*/  IMAD R4, R18, 0x1000, R32 ;  /* 0x0000100012047824 */ /* 0x000fc600078e0220 */
[----:B------:R-:W-:Y:S01]  /*26aa0*/  ISETP.GE.AND P0, PT, R25, 0x1, PT ;  /* 0x000000011900780c */ /* 0x000fe20003f06270 */
[----:B------:R-:W-:-:S12]  /*26ab0*/  BRA.DIV UR4, `(.L_x_5287) ;  /* 0x0000003a042c7947 */ /* 0x000fd8000b800000 */
[----:B------:R-:W0:Y:S01]  /*26ac0*/  SHFL.IDX PT, R14, R0, RZ, 0x181f ;  /* 0x00181fff000e7589 */ /* 0x000e2200000e0000 */
[----:B------:R-:W-:-:S03]  /*26ad0*/  @P0 IMAD R7, R4, 0x2, R17 ;  /* 0x0000000204070824 */ /* 0x000fc600078e0211 */
[----:B------:R-:W1:Y:S01]  /*26ae0*/  SHFL.IDX PT, R2, R5, RZ, 0x181f ;  /* 0x00181fff05027589 */ /* 0x000e6200000e0000 */
[----:B0-----:R-:W-:-:S03]  /*26af0*/  @P0 LEA R6, P1, R8, R14, 0x1 ;  /* 0x0000000e08060211 */ /* 0x001fc600078208ff */
[----:B------:R-:W0:Y:S02]  /*26b00*/  SHFL.IDX PT, R14, R0, 0x1, 0x181f ;  /* 0x00381f00000e7f89 */ /* 0x000e2400000e0000 */
[----:B-1----:R-:W-:Y:S02]  /*26b10*/  @P0 IMAD.X R3, RZ, RZ, R2, P1 ;  /* 0x000000ffff030224 */ /* 0x002fe400008e0602 */
[----:B------:R-:W-:-:S05]  /*26b20*/  @P0 IMAD.MOV.U32 R2, RZ, RZ, R6 ;  /* 0x000000ffff020224 */ /* 0x000fca00078e0006 */
[----:B------:R1:W-:Y:S01]  /*26b30*/  @P0 LDGSTS.E.BYPASS.LTC128B.128 [R7+0x22400], desc[UR36][R2.64], !P2 ;  /* 0x2240000002070fae */ /* 0x0003e2000d101d64 */
[----:B------:R-:W-:-:S03]  /*26b40*/  ISETP.GE.AND P0, PT, R25, 0x11, PT ;  /* 0x000000111900780c */ /* 0x000fc60003f06270 */
[----:B-1----:R-:W1:Y:S10]  /*26b50*/  SHFL.IDX PT, R2, R5, 0x1, 0x181f ;  /* 0x00381f0005027f89 */ /* 0x002e7400000e0000 */
[----:B0-----:R-:W-:Y:S01]  /*26b60*/  @P0 LEA R6, P1, R8, R14, 0x1 ;  /* 0x0000000e08060211 */ /* 0x001fe200078208ff */
[----:B------:R-:W-:Y:S01]  /*26b70*/  @P0 IMAD R9, R4, 0x2, R17 ;  /* 0x0000000204090824 */ /* 0x000fe200078e0211 */
[----:B------:R-:W0:Y:S03]  /*26b80*/  SHFL.IDX PT, R14, R0, 0x2, 0x181f ;  /* 0x00581f00000e7f89 */ /* 0x000e2600000e0000 */
[----:B-1----:R-:W-:-:S02]  /*26b90*/  @P0 IMAD.X R3, RZ, RZ, R2, P1 ;  /* 0x000000ffff030224 */ /* 0x002fc400008e0602 */
[----:B------:R-:W-:-:S05]  /*26ba0*/  @P0 IMAD.MOV.U32 R2, RZ, RZ, R6 ;  /* 0x000000ffff020224 */ /* 0x000fca00078e0006 */
[----:B------:R1:W-:Y:S01]  /*26bb0*/  @P0 LDGSTS.E.BYPASS.LTC128B.128 [R9+0x22c00], desc[UR36][R2.64], !P2 ;  /* 0x22c0000002090fae */ /* 0x0003e2000d101d64 */
[----:B------:R-:W-:-:S03]  /*26bc0*/  ISETP.GE.AND P0, PT, R25, 0x21, PT ;  /* 0x000000211900780c */ /* 0x000fc60003f06270 */
[----:B-1----:R-:W1:Y:S10]  /*26bd0*/  SHFL.IDX PT, R2, R5, 0x2, 0x181f ;  /* 0x00581f0005027f89 */ /* 0x002e7400000e0000 */
[----:B0-----:R-:W-:Y:S01]  /*26be0*/  @P0 LEA R6, P1, R8, R14, 0x1 ;  /* 0x0000000e08060211 */ /* 0x001fe200078208ff */
[----:B------:R-:W-:Y:S01]  /*26bf0*/  @P0 IMAD R7, R4, 0x2, R17 ;  /* 0x0000000204070824 */ /* 0x000fe200078e0211 */
[----:B------:R-:W0:Y:S04]  /*26c00*/  SHFL.IDX PT, R5, R5, 0x3, 0x181f ;  /* 0x00781f0005057f89 */ /* 0x000e2800000e0000 */
[----:B------:R2:W3:Y:S01]  /*26c10*/  SHFL.IDX PT, R14, R0, 0x3, 0x181f ;  /* 0x00781f00000e7f89 */ /* 0x0004e200000e0000 */
[----:B-1----:R-:W-:-:S02]  /*26c20*/  @P0 IMAD.X R3, RZ, RZ, R2, P1 ;  /* 0x000000ffff030224 */ /* 0x002fc400008e0602 */
[----:B------:R-:W-:-:S05]  /*26c30*/  @P0 IMAD.MOV.U32 R2, RZ, RZ, R6 ;  /* 0x000000ffff020224 */ /* 0x000fca00078e0006 */
[----:B0-----:R2:W-:Y:S02]  /*26c40*/  @P0 LDGSTS.E.BYPASS.LTC128B.128 [R7+0x23400], desc[UR36][R2.64], !P2 ;  /* 0x2340000002070fae */ /* 0x0015e4000d101d64 */
.L_x_5353:
[----:B------:R-:W-:-:S13]  /*26c50*/  ISETP.GE.AND P0, PT, R25, 0x31, PT ;  /* 0x000000311900780c */ /* 0x000fda0003f06270 */
[----:B--23--:R-:W-:-:S05]  /*26c60*/  @P0 LEA R2, P1, R8, R14, 0x1 ;  /* 0x0000000e08020211 */ /* 0x00cfca00078208ff */
[----:B------:R-:W-:Y:S02]  /*26c70*/  @P0 IMAD.X R3, RZ, RZ, R5, P1 ;  /* 0x000000ffff030224 */ /* 0x000fe400008e0605 */
[----:B------:R-:W-:-:S05]  /*26c80*/  @P0 IMAD R5, R4, 0x2, R17 ;  /* 0x0000000204050824 */ /* 0x000fca00078e0211 */
[----:B------:R-:W-:Y:S01]  /*26c90*/  @!PT LDS RZ, [RZ] ;  /* 0x00000000fffff984 */ /* 0x000fe20000000800 */
[----:B------:R-:W-:Y:S01]  /*26ca0*/  @!PT LDS RZ, [RZ] ;  /* 0x00000000fffff984 */ /* 0x000fe20000000800 */
[----:B------:R-:W-:Y:S01]  /*26cb0*/  @!PT LDS RZ, [RZ] ;  /* 0x00000000fffff984 */ /* 0x000fe20000000800 */
[----:B------:R0:W-:Y:S01]  /*26cc0*/  @P0 LDGSTS.E.BYPASS.LTC128B.128 [R5+0x23c00], desc[UR36][R2.64], !P2 ;  /* 0x23c0000002050fae */ /* 0x0001e2000d101d64 */
[----:B------:R-:W-:Y:S01]  /*26cd0*/  PLOP3.LUT P0, PT, PT, PT, PT, 0x80, 0x0 ;  /* 0x000000000000781c */ /* 0x000fe20003f0f070 */
[----:B------:R-:W-:-:S12]  /*26ce0*/  NOP ;  /* 0x0000000000007918 */ /* 0x000fd80000000000 */
.L_x_5288:
        /* <DEDUP_REMOVED lines=10> */
.L_x_5289:
[----:B------:R1:W-:Y:S02]  /*26d90*/  SYNCS.ARRIVE.TRANS64.A1T0 RZ, [R27+URZ+0x38830], RZ ;  /* 0x038830ff1bff79a7 */ /* 0x0003e4000810003f */
[----:B------:R-:W-:Y:S05]  /*26da0*/  WARPSYNC.ALL ;  /* 0x0000000000007948 */ /* 0x000fea0003800000 */
[----:B------:R-:W-:Y:S01]  /*26db0*/  VIADD R0, R17, 0x20400 ;  /* 0x0002040011007836 */ /* 0x000fe20000000000 */
[----:B------:R-:W-:Y:S01]  /*26dc0*/  BAR.SYNC.DEFER_BLOCKING 0x8, 0x100 ;  /* 0x0204000000007b1d */ /* 0x000fe20000010000 */
[----:B------:R-:W-:-:S03]  /*26dd0*/  USHF.R.S32.HI UR50, URZ, 0x1f, UR38 ;  /* 0x0000001f3f327899 */ /* 0x000fc60008011426 */
[----:B------:R-:W-:Y:S02]  /*26de0*/  LOP3.LUT P0, RZ, R0, 0x3ff, RZ, 0xc0, !PT ;  /* 0x000003ff00ff7812 */ /* 0x000fe4000780c0ff */
[----:B------:R-:W-:Y:S11]  /*26df0*/  BSSY B6, `(.L_x_5290) ;  /* 0x0000012000067945 */ /* 0x000ff60003800000 */
        /* <DEDUP_REMOVED lines=17> */
.L_x_5291:
[----:B------:R-:W-:Y:S05]  /*26f10*/  BSYNC B6 ;  /* 0x0000000000067941 */ /* 0x000fea0003800000 */
.L_x_5290:
[----:B0-----:R-:W0:Y:S01]  /*26f20*/  S2R R2, SR_TID.X ;  /* 0x0000000000027919 */ /* 0x001e220000002100 */
[----:B------:R-:W-:Y:S01]  /*26f30*/  UISETP.NE.AND UP0, UPT, UR49, URZ, UPT ;  /* 0x0000003f3100728c */ /* 0x000fe2000bf05270 */
[----:B------:R-:W-:Y:S01]  /*26f40*/  R2UR UR6, R24 ;  /* 0x00000000180672ca */ /* 0x000fe200000e0000 */
[----:B------:R-:W-:Y:S01]  /*26f50*/  ULDC.64 UR8, c[0x0][0x2d8] ;  /* 0x0000b60000087ab9 */ /* 0x000fe20000000a00 */
[----:B------:R-:W-:Y:S01]  /*26f60*/  R2UR UR7, R19 ;  /* 0x00000000130772ca */ /* 0x000fe200000e0000 */
[----:B------:R-:W2:Y:S01]  /*26f70*/  S2R R21, SR_TID.X ;  /* 0x0000000000157919 */ /* 0x000ea20000002100 */
[----:B------:R-:W-:Y:S02]  /*26f80*/  LOP3.LUT P5, RZ, R16, 0x100000, RZ, 0xc0, !PT ;  /* 0x0010000010ff7812 */ /* 0x000fe400078ac0ff */
[----:B------:R-:W-:-:S04]  /*26f90*/  PLOP3.LUT P0, PT, PT, PT, UP0, 0x80, 0x0 ;  /* 0x000000000000781c */ /* 0x000fc80003f0f008 */
[----:B------:R-:W-:-:S03]  /*26fa0*/  @UP0 ULDC UR4, c[0x0][0x44c] ;  /* 0x0001130000040ab9 */ /* 0x000fc60000000800 */
[----:B------:R-:W-:-:S04]  /*26fb0*/  UIMAD UR6, UR6, UR8, URZ ;  /* 0x00000008060672a4 */ /* 0x000fc8000f8e023f */
[----:B------:R-:W-:Y:S01]  /*26fc0*/  UIMAD UR6, UR7, UR9, UR6 ;  /* 0x00000009070672a4 */ /* 0x000fe2000f8e0206 */
[C---:B0-----:R-:W-:Y:S01]  /*26fd0*/  LOP3.LUT R20, R2.reuse, 0x7f, RZ, 0xc0, !PT ;  /* 0x0000007f02147812 */ /* 0x041fe200078ec0ff */
[----:B------:R-:W-:-:S03]  /*26fe0*/  IMAD.SHL.U32 R2, R2, 0x10, RZ ;  /* 0x0000001002027824 */ /* 0x000fc600078e00ff */
[----:B------:R-:W-:Y:S01]  /*26ff0*/  SHF.R.U32.HI R20, RZ, 0x3, R20 ;  /* 0x00000003ff147819 */ /* 0x000fe20000011614 */
[----:B--2---:R-:W-:-:S03]  /*27000*/  IMAD.SHL.U32 R7, R21, 0x8, RZ ;  /* 0x0000000815077824 */ /* 0x004fc600078e00ff */
[----:B------:R-:W-:Y:S02]  /*27010*/  LOP3.LUT R2, R20, 0x70, R2, 0xf8, !PT ;  /* 0x0000007014027812 */ /* 0x000fe400078ef802 */
[----:B------:R-:W-:Y:S02]  /*27020*/  LOP3.LUT R20, R21, 0x7f, RZ, 0xc0, !PT ;  /* 0x0000007f15147812 */ /* 0x000fe400078ec0ff */
[----:B------:R-:W-:Y:S01]  /*27030*/  LOP3.LUT R7, R7, 0x38, RZ, 0xc0, !PT ;  /* 0x0000003807077812 */ /* 0x000fe200078ec0ff */
[----:B------:R-:W-:Y:S01]  /*27040*/  VIADD R34, R2, UR43 ;  /* 0x0000002b02227c36 */ /* 0x000fe20008000000 */
[----:B------:R-:W-:-:S03]  /*27050*/  SHF.R.U32.HI R8, RZ, 0x3, R20 ;  /* 0x00000003ff087819 */ /* 0x000fc60000011614 */
[----:B------:R-:W-:Y:S01]  /*27060*/  @P0 IMAD.HI.U32 R2, R34, UR4, RZ ;  /* 0x0000000422020c27 */ /* 0x000fe2000f8e00ff */
[----:B------:R-:W-:Y:S01]  /*27070*/  PLOP3.LUT P0, PT, PT, PT, UP0, 0x80, 0x0 ;  /* 0x000000000000781c */ /* 0x000fe20003f0f008 */
[----:B------:R-:W-:Y:S02]  /*27080*/  @UP0 ULDC UR4, c[0x0][0x450] ;  /* 0x0001140000040ab9 */ /* 0x000fe40000000800 */
[----:B------:R-:W-:-:S10]  /*27090*/  IMAD.MOV.U32 R0, RZ, RZ, R34 ;  /* 0x000000ffff007224 */ /* 0x000fd400078e0022 */
[----:B------:R-:W-:Y:S02]  /*270a0*/  @P0 SHF.R.U32.HI R0, RZ, UR4, R2 ;  /* 0x00000004ff000c19 */ /* 0x000fe40008011602 */
[----:B------:R-:W-:-:S13]  /*270b0*/  R2UR UR4, R19 ;  /* 0x00000000130472ca */ /* 0x000fda00000e0000 */
[----:B------:R-:W-:-:S03]  /*270c0*/  UIMAD.WIDE.U32 UR4, UR4, UR8, URZ ;  /* 0x00000008040472a5 */ /* 0x000fc6000f8e003f */
[----:B------:R-:W-:Y:S01]  /*270d0*/  ULDC.64 UR8, c[0x0][0x2e0] ;  /* 0x0000b80000087ab9 */ /* 0x000fe20000000a00 */
[----:B------:R-:W-:Y:S02]  /*270e0*/  UIADD3 UR5, UR5, UR6, URZ ;  /* 0x0000000605057290 */ /* 0x000fe4000fffe03f */
[----:B------:R-:W-:Y:S02]  /*270f0*/  UIMAD UR6, UR50, UR8, URZ ;  /* 0x00000008320672a4 */ /* 0x000fe4000f8e023f */
[----:B------:R-:W-:Y:S02]  /*27100*/  UIMAD.WIDE.U32 UR4, UR38, UR8, UR4 ;  /* 0x00000008260472a5 */ /* 0x000fe4000f8e0004 */
[----:B------:R-:W-:-:S04]  /*27110*/  UIMAD UR6, UR38, UR9, UR6 ;  /* 0x00000009260672a4 */ /* 0x000fc8000f8e0206 */
[----:B------:R-:W-:Y:S01]  /*27120*/  IMAD.U32 R4, RZ, RZ, UR4 ;  /* 0x00000004ff047e24 */ /* 0x000fe2000f8e00ff */
[----:B------:R-:W-:Y:S02]  /*27130*/  UIADD3 UR6, UR5, UR6, URZ ;  /* 0x0000000605067290 */ /* 0x000fe4000fffe03f */
[----:B------:R-:W-:Y:S02]  /*27140*/  IMAD.U32 R5, RZ, RZ, UR5 ;  /* 0x00000005ff057e24 */ /* 0x000fe4000f8e00ff */
[----:B------:R-:W-:Y:S01]  /*27150*/  IMAD.MOV.U32 R2, RZ, RZ, R4 ;  /* 0x000000ffff027224 */ /* 0x000fe200078e0004 */
[----:B------:R-:W-:Y:S01]  /*27160*/  SHF.R.S32.HI R4, RZ, 0x1f, R0 ;  /* 0x0000001fff047819 */ /* 0x000fe20000011400 */
[----:B------:R-:W-:Y:S01]  /*27170*/  ULDC.64 UR4, c[0x0][0x2d0] ;  /* 0x0000b40000047ab9 */ /* 0x000fe20000000a00 */
[----:B------:R-:W-:-:S03]  /*27180*/  IMAD.U32 R3, RZ, RZ, UR6 ;  /* 0x00000006ff037e24 */ /* 0x000fc6000f8e00ff */
[----:B------:R-:W-:Y:S02]  /*27190*/  IMAD R5, R4, UR4, RZ ;  /* 0x0000000404057c24 */ /* 0x000fe4000f8e02ff */
[----:B------:R-:W-:Y:S01]  /*271a0*/  IMAD.WIDE.U32 R2, R0, UR4, R2 ;  /* 0x0000000400027c25 */ /* 0x000fe2000f8e0002 */
[----:B------:R-:W-:-:S03]  /*271b0*/  ULDC UR4, c[0x0][0x448] ;  /* 0x0001120000047ab9 */ /* 0x000fc60000000800 */
[----:B------:R-:W-:Y:S02]  /*271c0*/  IMAD R4, R0, UR5, R5 ;  /* 0x0000000500047c24 */ /* 0x000fe4000f8e0205 */
[----:B------:R-:W-:Y:S02]  /*271d0*/  IMAD.MOV R0, RZ, RZ, -R0 ;  /* 0x000000ffff007224 */ /* 0x000fe400078e0a00 */
[----:B------:R-:W-:Y:S02]  /*271e0*/  IMAD.IADD R3, R3, 0x1, R4 ;  /* 0x0000000103037824 */ /* 0x000fe400078e0204 */
[----:B------:R-:W-:Y:S01]  /*271f0*/  IMAD R0, R0, UR4, R34 ;  /* 0x0000000400007c24 */ /* 0x000fe2000f8e0222 */
[----:B------:R-:W-:-:S03]  /*27200*/  ULDC.64 UR4, c[0x0][0x2c8] ;  /* 0x0000b20000047ab9 */ /* 0x000fc60000000a00 */
[----:B------:R-:W-:Y:S01]  /*27210*/  IMAD.WIDE.U32 R2, R0, UR4, R2 ;  /* 0x0000000400027c25 */ /* 0x000fe2000f8e0002 */
[----:B------:R-:W-:-:S05]  /*27220*/  SHF.R.S32.HI R4, RZ, 0x1f, R0 ;  /* 0x0000001fff047819 */ /* 0x000fca0000011400 */
[----:B------:R-:W-:-:S04]  /*27230*/  IMAD R5, R4, UR4, RZ ;  /* 0x0000000404057c24 */ /* 0x000fc8000f8e02ff */
        /* <DEDUP_REMOVED lines=8> */
[----:B------:R-:W-:Y:S01]  /*272c0*/  VIADD R4, R8, UR43 ;  /* 0x0000002b08047c36 */ /* 0x000fe20008000000 */
[----:B------:R-:W-:Y:S02]  /*272d0*/  LOP3.LUT R16, R16, 0xfffffeff, RZ, 0xc0, !PT ;  /* 0xfffffeff10107812 */ /* 0x000fe400078ec0ff */
[----:B------:R-:W2:Y:S02]  /*272e0*/  SHFL.IDX PT, R2, R5, RZ, 0x181f ;  /* 0x00181fff05027589 */ /* 0x000ea400000e0000 */
[----:B------:R-:W-:-:S13]  /*272f0*/  ISETP.GE.AND P1, PT, R4, UR41, PT ;  /* 0x0000002904007c0c */ /* 0x000fda000bf26270 */
[----:B------:R-:W-:-:S04]  /*27300*/  @P1 LOP3.LUT R16, R16, 0x100, RZ, 0xfc, !PT ;  /* 0x0000010010101812 */ /* 0x000fc800078efcff */
[----:B------:R-:W-:Y:S02]  /*27310*/  LOP3.LUT R16, R16, 0xffffff7f, RZ, 0xc0, !PT ;  /* 0xffffff7f10107812 */ /* 0x000fe400078ec0ff */
[----:B0-----:R-:W-:Y:S02]  /*27320*/  @!P1 LEA R6, P0, R7, R14, 0x1 ;  /* 0x0000000e07069211 */ /* 0x001fe400078008ff */
[----:B------:R-:W0:Y:S03]  /*27330*/  SHFL.IDX PT, R14, R0, 0x1, 0x181f ;  /* 0x00381f00000e7f89 */ /* 0x000e2600000e0000 */
[----:B--2---:R-:W-:Y:S02]  /*27340*/  @!P1 IMAD.X R3, RZ, RZ, R2, P0 ;  /* 0x000000ffff039224 */ /* 0x004fe400000e0602 */
[----:B------:R-:W-:Y:S02]  /*27350*/  @!P1 IMAD.MOV.U32 R2, RZ, RZ, R6 ;  /* 0x000000ffff029224 */ /* 0x000fe400078e0006 */
[----:B------:R-:W-:-:S03]  /*27360*/  VIADD R6, R4, 0x10 ;  /* 0x0000001004067836 */ /* 0x000fc60000000000 */
[----:B------:R2:W-:Y:S02]  /*27370*/  @!P1 LDGSTS.E.BYPASS.LTC128B.128 [R22+0x20400], desc[UR36][R2.64], !P5 ;  /* 0x2040000002169fae */ /* 0x0005e4000e901d64 */
[----:B------:R-:W-:Y:S02]  /*27380*/  ISETP.GE.AND P1, PT, R6, UR41, PT ;  /* 0x0000002906007c0c */ /* 0x000fe4000bf26270 */
[----:B--2---:R-:W2:Y:S11]  /*27390*/  SHFL.IDX PT, R2, R5, 0x1, 0x181f ;  /* 0x00381f0005027f89 */ /* 0x004eb600000e0000 */
[----:B0-----:R-:W-:-:S02]  /*273a0*/  @!P1 LEA R6, P0, R7, R14, 0x1 ;  /* 0x0000000e07069211 */ /* 0x001fc400078008ff */
[----:B------:R-:W0:Y:S01]  /*273b0*/  SHFL.IDX PT, R14, R0, 0x2, 0x181f ;  /* 0x00581f00000e7f89 */ /* 0x000e2200000e0000 */
[----:B------:R-:W-:-:S04]  /*273c0*/  @P1 LOP3.LUT R16, R16, 0x80, RZ, 0xfc, !PT ;  /* 0x0000008010101812 */ /* 0x000fc800078efcff */
[----:B------:R-:W-:Y:S01]  /*273d0*/  LOP3.LUT R16, R16, 0xffffffbf, RZ, 0xc0, !PT ;  /* 0xffffffbf10107812 */ /* 0x000fe200078ec0ff */
[----:B--2---:R-:W-:Y:S02]  /*273e0*/  @!P1 IMAD.X R3, RZ, RZ, R2, P0 ;  /* 0x000000ffff039224 */ /* 0x004fe400000e0602 */
[----:B------:R-:W-:Y:S02]  /*273f0*/  @!P1 IMAD.MOV.U32 R2, RZ, RZ, R6 ;  /* 0x000000ffff029224 */ /* 0x000fe400078e0006 */
[----:B------:R-:W-:-:S03]  /*27400*/  VIADD R6, R4, 0x20 ;  /* 0x0000002004067836 */ /* 0x000fc60000000000 */
[----:B------:R2:W-:Y:S02]  /*27410*/  @!P1 LDGSTS.E.BYPASS.LTC128B.128 [R22+0x20c00], desc[UR36][R2.64], !P5 ;  /* 0x20c0000002169fae */ /* 0x0005e4000e901d64 */
[----:B------:R-:W-:Y:S02]  /*27420*/  ISETP.GE.AND P1, PT, R6, UR41, PT ;  /* 0x0000002906007c0c */ /* 0x000fe4000bf26270 */
[----:B--2---:R-:W2:Y:S11]  /*27430*/  SHFL.IDX PT, R2, R5, 0x2, 0x181f ;  /* 0x00581f0005027f89 */ /* 0x004eb600000e0000 */
[----:B0-----:R-:W-:Y:S01]  /*27440*/  @!P1 LEA R6, P0, R7, R14, 0x1 ;  /* 0x0000000e07069211 */ /* 0x001fe200078008ff */
[----:B------:R-:W0:Y:S01]  /*27450*/  SHFL.IDX PT, R5, R5, 0x3, 0x181f ;  /* 0x00781f0005057f89 */ /* 0x000e2200000e0000 */
[----:B------:R-:W-:-:S03]  /*27460*/  @P1 LOP3.LUT R16, R16, 0x40, RZ, 0xfc, !PT ;  /* 0x0000004010101812 */ /* 0x000fc600078efcff */
[----:B------:R3:W4:Y:S01]  /*27470*/  SHFL.IDX PT, R14, R0, 0x3, 0x181f ;  /* 0x00781f00000e7f89 */ /* 0x00072200000e0000 */
[----:B--2---:R-:W-:Y:S02]  /*27480*/  @!P1 IMAD.X R3, RZ, RZ, R2, P0 ;  /* 0x000000ffff039224 */ /* 0x004fe400000e0602 */
[----:B------:R-:W-:-:S05]  /*27490*/  @!P1 IMAD.MOV.U32 R2, RZ, RZ, R6 ;  /* 0x000000ffff029224 */ /* 0x000fca00078e0006 */
[----:B0-----:R3:W-:Y:S02]  /*274a0*/  @!P1 LDGSTS.E.BYPASS.LTC128B.128 [R22+0x21400], desc[UR36][R2.64], !P5 ;  /* 0x2140000002169fae */ /* 0x0017e4000e901d64 */
.L_x_5362:
[----:B------:R-:W-:Y:S01]  /*274b0*/  VIADD R4, R4, 0x30 ;  /* 0x0000003004047836 */ /* 0x000fe20000000000 */
[----:B------:R-:W-:-:S04]  /*274c0*/  LOP3.LUT R16, R16, 0xffffefff, RZ, 0xc0, !PT ;  /* 0xffffefff10107812 */ /* 0x000fc800078ec0ff */
[----:B------:R-:W-:-:S13]  /*274d0*/  ISETP.GE.AND P1, PT, R4, UR41, PT ;  /* 0x0000002904007c0c */ /* 0x000fda000bf26270 */
[----:B---34-:R-:W-:Y:S02]  /*274e0*/  @!P1 LEA R2, P0, R7, R14, 0x1 ;  /* 0x0000000e07029211 */ /* 0x018fe400078008ff */
[----:B------:R-:W-:-:S03]  /*274f0*/  @P1 LOP3.LUT R16, R16, 0x1000, RZ, 0xfc, !PT ;  /* 0x0000100010101812 */ /* 0x000fc600078efcff */
[----:B------:R-:W-:Y:S01]  /*27500*/  @!P1 IMAD.X R3, RZ, RZ, R5, P0 ;  /* 0x000000ffff039224 */ /* 0x000fe200000e0605 */
[----:B------:R-:W-:-:S04]  /*27510*/  PLOP3.LUT P0, PT, PT, PT, PT, 0x80, 0x0 ;  /* 0x000000000000781c */ /* 0x000fc80003f0f070 */
[----:B------:R-:W-:Y:S01]  /*27520*/  @!PT LDS RZ, [RZ] ;  /* 0x00000000fffff984 */ /* 0x000fe20000000800 */
[----:B------:R-:W-:Y:S01]  /*27530*/  @!PT LDS RZ, [RZ] ;  /* 0x00000000fffff984 */ /* 0x000fe20000000800 */
[----:B------:R-:W-:Y:S01]  /*27540*/  @!PT LDS RZ, [RZ] ;  /* 0x00000000fffff984 */ /* 0x000fe20000000800 */
[----:B------:R0:W-:Y:S01]  /*27550*/  @!P1 LDGSTS.E.BYPASS.LTC128B.128 [R22+0x21c00], desc[UR36][R2.64], !P5 ;  /* 0x21c0000002169fae */ /* 0x0001e2000e901d64 */
[----:B------:R-:W-:-:S08]  /*27560*/  NOP ;  /* 0x0000000000007918 */ /* 0x000fd00000000000 */
.L_x_5293:
[----:B------:R-:W-:Y:S02]  /*27570*/  PLOP3.LUT P1, PT, P1, P0, PT, 0xa2, 0x0 ;  /* 0x000000000000781c */ /* 0x000fe40000f21472 */
[----:B------:R-:W-:-:S08]  /*27580*/  @P0 R2UR P1, UR4, R17 ;  /* 0x00000000110402ca */ /* 0x000fd00000020000 */
[----:B------:R-:W-:-:S05]  /*27590*/  @P0 PLOP3.LUT P0, PT, P1, PT, PT, 0x80, 0x0 ;  /* 0x000000000000081c */ /* 0x000fca0000f0f070 */
[----:B------:R-:W-:Y:S01]  /*275a0*/  @!P1 SYNCS.ARRIVE.TRANS64.RED.A0T1 RZ, [UR4+0x38800], RZ ;  /* 0x038800ffffff99a7 */ /* 0x000fe20008200404 */
[----:B------:R-:W-:Y:S07]  /*275b0*/  @!P1 ARRIVES.LDGSTSBAR.64.TRANSCNT [UR4+0x38800] ;  /* 0x03880000ff0099b0 */ /* 0x000fee0008000a84 */
[----:B------:R-:W-:Y:S05]  /*275c0*/  @P0 BRA.U.ANY `(.L_x_5293) ;  /* 0xfffffffd00e80947 */ /* 0x000fea000393ffff */
[----:B------:R-:W-:Y:S01]  /*275d0*/  ULDC.64 UR4, c[0x0][0x3d8] ;  /* 0x0000f60000047ab9 */ /* 0x000fe20000000a00 */
[----:B------:R-:W-:Y:S01]  /*275e0*/  NOP ;  /* 0x0000000000007918 */ /* 0x000fe20000000000 */
[----:B------:R-:W-:Y:S01]  /*275f0*/  IMAD R0, R24, UR4, RZ ;  /* 0x0000000418007c24 */ /* 0x000fe2000f8e02ff */
[----:B------:R2:W-:Y:S01]  /*27600*/  SYNCS.ARRIVE.TRANS64.A1T0 RZ, [R17+URZ+0x38800], RZ ;  /* 0x038800ff11ff79a7 */ /* 0x0005e2000810003f */
[C---:B------:R-:W-:Y:S01]  /*27610*/  IMAD.WIDE.U32 R4, R19.reuse, UR4, RZ ;  /* 0x0000000413047c25 */ /* 0x040fe2000f8e00ff */
[----:B------:R-:W-:Y:S03]  /*27620*/  BSSY B6, `(.L_x_5294) ;  /* 0x0000018000067945 */ /* 0x000fe60003800000 */
[----:B------:R-:W-:Y:S01]  /*27630*/  IMAD R0, R19, UR5, R0 ;  /* 0x0000000513007c24 */ /* 0x000fe2000f8e0200 */
[----:B------:R2:W-:Y:S01]  /*27640*/  STL.64 [R1+0x430], R4 ;  /* 0x0004300401007387 */ /* 0x0005e20000100a00 */
[----:B0-----:R-:W-:-:S02]  /*27650*/  VIADD R2, R17, 0x26400 ;  /* 0x0002640011027836 */ /* 0x001fc40000000000 */
[----:B------:R-:W-:-:S03]  /*27660*/  IMAD.IADD R0, R5, 0x1, R0 ;  /* 0x0000000105007824 */ /* 0x000fc600078e0200 */
[----:B------:R-:W-:Y:S02]  /*27670*/  LOP3.LUT P0, RZ, R2, 0x3ff, RZ, 0xc0, !PT ;  /* 0x000003ff02ff7812 */ /* 0x000fe4000780c0ff */
[----:B------:R2:W-:Y:S11]  /*27680*/  STL [R1+0x444], R0 ;  /* 0x0004440001007387 */ /* 0x0005f60000100800 */
[----:B--2---:R-:W-:Y:S05]  /*27690*/  @!P0 BRA `(.L_x_5295) ;  /* 0x0000000000408947 */ /* 0x004fea0003800000 */
        /* <DEDUP_REMOVED lines=16> */
.L_x_5295:
[----:B------:R-:W-:Y:S05]  /*277a0*/  BSYNC B6 ;  /* 0x0000000000067941 */ /* 0x000fea0003800000 */
.L_x_5294:
[----:B------:R-:W2:Y:S04]  /*277b0*/  LDL.LU.64 R4, [R1+0x430] ;  /* 0x0004300001047983 */ /* 0x000ea80000300a00 */
[----:B------:R-:W3:Y:S01]  /*277c0*/  LDL.LU R20, [R1+0x444] ;  /* 0x0004440001147983 */ /* 0x000ee20000300800 */
[----:B------:R-:W-:Y:S01]  /*277d0*/  UISETP.NE.AND UP0, UPT, UR49, URZ, UPT ;  /* 0x0000003f3100728c */ /* 0x000fe2000bf05270 */
[----:B------:R-:W-:Y:S01]  /*277e0*/  IMAD.MOV.U32 R2, RZ, RZ, R34 ;  /* 0x000000ffff027224 */ /* 0x000fe200078e0022 */
[----:B------:R-:W-:Y:S01]  /*277f0*/  ULDC UR6, c[0x0][0x448] ;  /* 0x0001120000067ab9 */ /* 0x000fe20000000800 */
[----:B------:R0:W5:Y:S01]  /*27800*/  LDL R8, [R1+0x424] ;  /* 0x0004240001087983 */ /* 0x0001620000100800 */
[----:B------:R-:W-:Y:S01]  /*27810*/  ULDC.64 UR8, c[0x0][0x3e0] ;  /* 0x0000f80000087ab9 */ /* 0x000fe20000000a00 */
[----:B------:R-:W-:-:S02]  /*27820*/  LOP3.LUT P2, RZ, R16, 0x20000, RZ, 0xc0, !PT ;  /* 0x0002000010ff7812 */ /* 0x000fc4000784c0ff */
[----:B------:R0:W5:Y:S01]  /*27830*/  LDL R6, [R1+0x420] ;  /* 0x0004200001067983 */ /* 0x0001620000100800 */
[----:B------:R-:W-:Y:S02]  /*27840*/  PLOP3.LUT P0, PT, PT, PT, UP0, 0x80, 0x0 ;  /* 0x000000000000781c */ /* 0x000fe40003f0f008 */
[C---:B------:R-:W-:Y:S01]  /*27850*/  LOP3.LUT P3, RZ, R16.reuse, 0x10000, RZ, 0xc0, !PT ;  /* 0x0001000010ff7812 */ /* 0x040fe2000786c0ff */
[----:B------:R-:W-:Y:S01]  /*27860*/  @UP0 ULDC UR4, c[0x0][0x44c] ;  /* 0x0001130000040ab9 */ /* 0x000fe20000000800 */
[C---:B------:R-:W-:Y:S02]  /*27870*/  LOP3.LUT P4, RZ, R16.reuse, 0x8000, RZ, 0xc0, !PT ;  /* 0x0000800010ff7812 */ /* 0x040fe4000788c0ff */
[----:B------:R-:W-:-:S07]  /*27880*/  LOP3.LUT P5, RZ, R16, 0x4000, RZ, 0xc0, !PT ;  /* 0x0000400010ff7812 */ /* 0x000fce00078ac0ff */
[----:B------:R-:W-:Y:S01]  /*27890*/  @P0 IMAD.HI.U32 R0, R34, UR4, RZ ;  /* 0x0000000422000c27 */ /* 0x000fe2000f8e00ff */
[----:B------:R-:W-:Y:S01]  /*278a0*/  PLOP3.LUT P0, PT, PT, PT, UP0, 0x80, 0x0 ;  /* 0x000000000000781c */ /* 0x000fe20003f0f008 */
[----:B------:R-:W-:-:S12]  /*278b0*/  @UP0 ULDC UR4, c[0x0][0x450] ;  /* 0x0001140000040ab9 */ /* 0x000fd80000000800 */
[----:B------:R-:W-:-:S04]  /*278c0*/  @P0 SHF.R.U32.HI R2, RZ, UR4, R0 ;  /* 0x00000004ff020c19 */ /* 0x000fc80008011600 */
[--C-:B------:R-:W-:Y:S02]  /*278d0*/  SHF.R.S32.HI R0, RZ, 0x1f, R2.reuse ;  /* 0x0000001fff007819 */ /* 0x100fe40000011402 */
[----:B--2---:R-:W-:Y:S02]  /*278e0*/  R2UR UR5, R5 ;  /* 0x00000000050572ca */ /* 0x004fe400000e0000 */
[----:B------:R-:W-:Y:S02]  /*278f0*/  R2UR UR4, R4 ;  /* 0x00000000040472ca */ /* 0x000fe400000e0000 */
[----:B---3--:R-:W-:Y:S01]  /*27900*/  R2UR UR5, R20 ;  /* 0x00000000140572ca */ /* 0x008fe200000e0000 */
[----:B------:R-:W-:Y:S01]  /*27910*/  IMAD.MOV R5, RZ, RZ, -R2 ;  /* 0x000000ffff057224 */ /* 0x000fe200078e0a02 */
[----:B------:R-:W2:Y:S03]  /*27920*/  S2R R20, SR_TID.X ;  /* 0x0000000000147919 */ /* 0x000ea60000002100 */
[----:B------:R-:W-:Y:S01]  /*27930*/  IMAD R5, R5, UR6, R34 ;  /* 0x0000000605057c24 */ /* 0x000fe2000f8e0222 */
[----:B------:R-:W-:-:S04]  /*27940*/  UIMAD UR6, UR50, UR8, URZ ;  /* 0x00000008320672a4 */ /* 0x000fc8000f8e023f */
[----:B------:R-:W-:-:S03]  /*27950*/  UIMAD UR6, UR38, UR9, UR6 ;  /* 0x00000009260672a4 */ /* 0x000fc6000f8e0206 */
[----:B------:R-:W-:-:S03]  /*27960*/  UIMAD.WIDE.U32 UR4, UR38, UR8, UR4 ;  /* 0x00000008260472a5 */ /* 0x000fc6000f8e0004 */
[----:B------:R-:W-:Y:S01]  /*27970*/  ULDC.64 UR8, c[0x0][0x3d0] ;  /* 0x0000f40000087ab9 */ /* 0x000fe20000000a00 */
[----:B------:R-:W-:Y:S01]  /*27980*/  UIADD3 UR5, UR5, UR6, URZ ;  /* 0x0000000605057290 */ /* 0x000fe2000fffe03f */
[----:B------:R-:W-:Y:S02]  /*27990*/  IMAD R7, R0, UR8, RZ ;  /* 0x0000000800077c24 */ /* 0x000fe4000f8e02ff */
[----:B------:R-:W-:Y:S01]  /*279a0*/  IMAD.U32 R3, RZ, RZ, UR8 ;  /* 0x00000008ff037e24 */ /* 0x000fe2000f8e00ff */
[----:B------:R-:W-:Y:S01]  /*279b0*/  SHF.R.S32.HI R0, RZ, 0x1f, R5 ;  /* 0x0000001fff007819 */ /* 0x000fe20000011405 */
        /* <DEDUP_REMOVED lines=11> */
[----:B--2---:R-:W-:-:S03]  /*27a70*/  IMAD.SHL.U32 R9, R20, 0x8, RZ ;  /* 0x0000000814097824 */ /* 0x004fc600078e00ff */
[----:B------:R-:W-:Y:S02]  /*27a80*/  LEA.HI.X R4, R2, UR5, R3, 0x1, P0 ;  /* 0x0000000502047c11 */ /* 0x000fe400080f0c03 */
[----:B------:R-:W-:Y:S01]  /*27a90*/  LOP3.LUT R9, R9, 0x38, RZ, 0xc0, !PT ;  /* 0x0000003809097812 */ /* 0x000fe200078ec0ff */
[----:B0-----:R-:W-:Y:S06]  /*27aa0*/  BRA.DIV UR4, `(.L_x_5296) ;  /* 0x0000003204887947 */ /* 0x001fec000b800000 */
[C---:B------:R-:W-:Y:S01]  /*27ab0*/  LOP3.LUT P1, RZ, R16.reuse, 0x40, RZ, 0xc0, !PT ;  /* 0x0000004010ff7812 */ /* 0x040fe2000782c0ff */
[----:B------:R-:W0:Y:S01]  /*27ac0*/  SHFL.IDX PT, R14, R0, RZ, 0x181f ;  /* 0x00181fff000e7589 */ /* 0x000e2200000e0000 */
[C---:B------:R-:W-:Y:S02]  /*27ad0*/  LOP3.LUT P6, RZ, R16.reuse, 0x40000, RZ, 0xc0, !PT ;  /* 0x0004000010ff7812 */ /* 0x040fe400078cc0ff */
[----:B------:R-:W-:Y:S01]  /*27ae0*/  LOP3.LUT R16, R16, 0xffbfffff, RZ, 0xc0, !PT ;  /* 0xffbfffff10107812 */ /* 0x000fe200078ec0ff */
[----:B------:R-:W2:Y:S04]  /*27af0*/  SHFL.IDX PT, R2, R4, RZ, 0x181f ;  /* 0x00181fff04027589 */ /* 0x000ea800000e0000 */
[----:B------:R-:W-:Y:S04]  /*27b00*/  SHFL.IDX PT, R5, R4, 0x1, 0x181f ;  /* 0x00381f0004057f89 */ /* 0x000fe800000e0000 */
[----:B------:R-:W-:-:S04]  /*27b10*/  @P1 LOP3.LUT R16, R16, 0x400000, RZ, 0xfc, !PT ;  /* 0x0040000010101812 */ /* 0x000fc800078efcff */
[C---:B------:R-:W-:Y:S02]  /*27b20*/  LOP3.LUT P1, RZ, R16.reuse, 0x80, RZ, 0xc0, !PT ;  /* 0x0000008010ff7812 */ /* 0x040fe4000782c0ff */
[----:B------:R-:W-:-:S11]  /*27b30*/  LOP3.LUT R16, R16, 0xff7fffff, RZ, 0xc0, !PT ;  /* 0xff7fffff10107812 */ /* 0x000fd600078ec0ff */
[----:B------:R-:W-:-:S04]  /*27b40*/  @P1 LOP3.LUT R16, R16, 0x800000, RZ, 0xfc, !PT ;  /* 0x0080000010101812 */ /* 0x000fc800078efcff */
[----:B------:R-:W-:-:S13]  /*27b50*/  LOP3.LUT P1, RZ, R16, 0x100, RZ, 0xc0, !PT ;  /* 0x0000010010ff7812 */ /* 0x000fda000782c0ff */
[----:B0-----:R-:W-:-:S05]  /*27b60*/  @!P1 LEA R14, P0, R9, R14, 0x1 ;  /* 0x0000000e090e9211 */ /* 0x001fca00078008ff */
[----:B--2---:R-:W-:Y:S01]  /*27b70*/  @!P1 IMAD.X R3, RZ, RZ, R2, P0 ;  /* 0x000000ffff039224 */ /* 0x004fe200000e0602 */
[----:B------:R-:W-:Y:S01]  /*27b80*/  LOP3.LUT P0, RZ, R16, 0x80000, RZ, 0xc0, !PT ;  /* 0x0008000010ff7812 */ /* 0x000fe2000780c0ff */
[----:B------:R-:W-:Y:S02]  /*27b90*/  @!P1 IMAD.MOV.U32 R2, RZ, RZ, R14 ;  /* 0x000000ffff029224 */ /* 0x000fe400078e000e */
[----:B------:R-:W0:Y:S10]  /*27ba0*/  SHFL.IDX PT, R14, R0, 0x1, 0x181f ;  /* 0x00381f00000e7f89 */ /* 0x000e3400000e0000 */
        /* <DEDUP_REMOVED lines=11> */
[----:B0-----:R-:W-:-:S05]  /*27c60*/  @!P1 LEA R14, P0, R9, R14, 0x1 ;  /* 0x0000000e090e9211 */ /* 0x001fca00078008ff */
[----:B------:R-:W-:Y:S01]  /*27c70*/  @!P1 IMAD.X R5, RZ, RZ, R5, P0 ;  /* 0x000000ffff059224 */ /* 0x000fe200000e0605 */
[----:B------:R-:W-:Y:S01]  /*27c80*/  LOP3.LUT P0, RZ, R16, 0x80000, RZ, 0xc0, !PT ;  /* 0x0008000010ff7812 */ /* 0x000fe2000780c0ff */
[----:B--2---:R-:W-:Y:S02]  /*27c90*/  @!P1 IMAD.MOV.U32 R2, RZ, RZ, R14 ;  /* 0x000000ffff029224 */ /* 0x004fe400078e000e */
[----:B------:R-:W-:Y:S01]  /*27ca0*/  @!P1 IMAD.MOV.U32 R3, RZ, RZ, R5 ;  /* 0x000000ffff039224 */ /* 0x000fe200078e0005 */
[----:B------:R-:W0:Y:S04]  /*27cb0*/  SHFL.IDX PT, R14, R0, 0x2, 0x181f ;  /* 0x00581f00000e7f89 */ /* 0x000e2800000e0000 */
[----:B------:R-:W2:Y:S04]  /*27cc0*/  SHFL.IDX PT, R5, R4, 0x2, 0x181f ;  /* 0x00581f0004057f89 */ /* 0x000ea800000e0000 */
[----:B------:R-:W3:Y:S04]  /*27cd0*/  SHFL.IDX PT, R4, R4, 0x3, 0x181f ;  /* 0x00781f0004047f89 */ /* 0x000ee800000e0000 */
        /* <DEDUP_REMOVED lines=12> */
[----:B--2---:R-:W-:Y:S01]  /*27da0*/  @!P1 IMAD.X R5, RZ, RZ, R5, P0 ;  /* 0x000000ffff059224 */ /* 0x004fe200000e0605 */
[----:B------:R-:W-:Y:S01]  /*27db0*/  LOP3.LUT P0, RZ, R16, 0x80000, RZ, 0xc0, !PT ;  /* 0x0008000010ff7812 */ /* 0x000fe2000780c0ff */
[----:B----4-:R-:W-:Y:S02]  /*27dc0*/  @!P1 IMAD.MOV.U32 R2, RZ, RZ, R14 ;  /* 0x000000ffff029224 */ /* 0x010fe400078e000e */
[----:B------:R-:W-:Y:S01]  /*27dd0*/  @!P1 IMAD.MOV.U32 R3, RZ, RZ, R5 ;  /* 0x000000ffff039224 */ /* 0x000fe200078e0005 */
[----:B------:R2:W4:Y:S09]  /*27de0*/  SHFL.IDX PT, R14, R0, 0x3, 0x181f ;  /* 0x00781f00000e7f89 */ /* 0x00053200000e0000 */
        /* <DEDUP_REMOVED lines=9> */
[----:B---34-:R2:W-:Y:S02]  /*27e80*/  @!P1 LDGSTS.E.BYPASS.LTC128B.128 [R22+0x35400], desc[UR36][R2.64+0x380], P0 ;  /* 0x3540038002169fae */ /* 0x0185e40008101d64 */
.L_x_5372:
[C---:B------:R-:W-:Y:S02]  /*27e90*/  LOP3.LUT P1, RZ, R16.reuse, 0x1000, RZ, 0xc0, !PT ;  /* 0x0000100010ff7812 */ /* 0x040fe4000782c0ff */
[----:B------:R-:W-:-:S11]  /*27ea0*/  LOP3.LUT P6, RZ, R16, 0x40000, RZ, 0xc0, !PT ;  /* 0x0004000010ff7812 */ /* 0x000fd600078cc0ff */
[----:B0-2---:R-:W-:-:S05]  /*27eb0*/  @!P1 LEA R2, P0, R9, R14, 0x1 ;  /* 0x0000000e09029211 */ /* 0x005fca00078008ff */
        /* <DEDUP_REMOVED lines=15> */
[----:B------:R-:W-:Y:S01]  /*27fb0*/  PLOP3.LUT P0, PT, PT, PT, PT, 0x80, 0x0 ;  /* 0x000000000000781c */ /* 0x000fe20003f0f070 */
[----:B------:R-:W-:-:S12]  /*27fc0*/  NOP ;  /* 0x0000000000007918 */ /* 0x000fd80000000000 */
.L_x_5297:
        /* <DEDUP_REMOVED lines=18> */
.L_x_5373:
[----:B------:R-:W-:Y:S05]  /*280f0*/  BSYNC B0 ;  /* 0x0000000000007941 */ /* 0x000fea0003800000 */
.L_x_5298:
[----:B------:R-:W-:-:S13]  /*28100*/  LOP3.LUT P0, RZ, R16, 0x800, RZ, 0xc0, !PT ;  /* 0x0000080010ff7812 */ /* 0x000fda000780c0ff */
[----:B------:R-:W-:Y:S05]  /*28110*/  @!P0 BRA `(.L_x_5300) ;  /* 0x0000000000048947 */ /* 0x000fea0003800000 */
[----:B------:R-:W-:Y:S01]  /*28120*/  BPT.TRAP 0x1 ;  /* 0x000000040000795c */ /* 0x000fe20000300000 */
.L_x_5300:
[----:B0-----:R-:W-:Y:S01]  /*28130*/  SHF.L.U32 R0, R23, 0x1f, RZ ;  /* 0x0000001f17007819 */ /* 0x001fe200000006ff */
[----:B------:R-:W-:Y:S03]  /*28140*/  BSSY B0, `(.L_x_5301) ;  /* 0x0000003000007945 */ /* 0x000fe60003800000 */
[----:B------:R-:W0:Y:S02]  /*28150*/  SYNCS.PHASECHK.TRANS64.TRYWAIT P0, [R27+URZ+0x38860], R0 ;  /* 0x038860001b0075a7 */ /* 0x000e24000800017f */
[----:B0-----:R-:W-:Y:S05]  /*28160*/  @!P0 BRA `(.L_x_5302) ;  /* 0x0000003000c88947 */ /* 0x001fea0003800000 */
.L_x_5374:
[----:B------:R-:W-:Y:S05]  /*28170*/  BSYNC B0 ;  /* 0x0000000000007941 */ /* 0x000fea0003800000 */
.L_x_5301:
[----:B------:R-:W0:Y:S01]  /*28180*/  LDL.LU R2, [R1+0x438] ;  /* 0x0004380001027983 */ /* 0x000e220000300800 */
[----:B------:R-:W-:-:S03]  /*28190*/  ULDC.64 UR4, c[0x0][0x328] ;  /* 0x0000ca0000047ab9 */ /* 0x000fc60000000a00 */
[----:B------:R-:W2:Y:S01]  /*281a0*/  LDL.LU R4, [R1+0x43c] ;  /* 0x00043c0001047983 */ /* 0x000ea20000300800 */
[----:B------:R-:W-:Y:S01]  /*281b0*/  LOP3.LUT R16, R16, 0xffffff7f, RZ, 0xc0, !PT ;  /* 0xffffff7f10107812 */ /* 0x000fe200078ec0ff */
[----:B0-----:R-:W-:Y:S02]  /*281c0*/  IMAD R0, R2, UR4, RZ ;  /* 0x0000000402007c24 */ /* 0x001fe4000f8e02ff */
[----:B------:R-:W-:-:S04]  /*281d0*/  IMAD.WIDE.U32 R2, R37, UR4, RZ ;  /* 0x0000000425027c25 */ /* 0x000fc8000f8e00ff */
[----:B------:R-:W-:Y:S01]  /*281e0*/  IMAD R5, R37, UR5, R0 ;  /* 0x0000000525057c24 */ /* 0x000fe2000f8e0200 */
[----:B------:R-:W-:Y:S02]  /*281f0*/  ULDC.64 UR4, c[0x0][0x338] ;  /* 0x0000ce0000047ab9 */ /* 0x000fe40000000a00 */
[----:B--2---:R-:W-:Y:S01]  /*28200*/  IMAD R0, R4, UR4, RZ ;  /* 0x0000000404007c24 */ /* 0x004fe2000f8e02ff */
[----:B------:R-:W-:Y:S01]  /*28210*/  PRMT R4, R33, 0x8880, RZ ;  /* 0x0000888021047816 */ /* 0x000fe200000000ff */
        /* <DEDUP_REMOVED lines=13> */
[----:B------:R-:W-:Y:S02]  /*282f0*/  LEA.HI.X R7, R2, UR5, R7, 0x1, P0 ;  /* 0x0000000502077c11 */ /* 0x000fe400080f0c07 */
[----:B------:R-:W-:-:S13]  /*28300*/  ISETP.GT.AND P0, PT, R4, -0x1, PT ;  /* 0xffffffff0400780c */ /* 0x000fda0003f04270 */
[----:B------:R-:W-:Y:S01]  /*28310*/  @P0 LOP3.LUT R16, R16, 0x80, RZ, 0xfc, !PT ;  /* 0x0000008010100812 */ /* 0x000fe200078efcff */
[----:B------:R-:W-:Y:S06]  /*28320*/  BRA.DIV UR4, `(.L_x_5303) ;  /* 0x00000032046c7947 */ /* 0x000fec000b800000 */
[----:B------:R-:W0:Y:S01]  /*28330*/  S2R R2, SR_TID.X ;  /* 0x0000000000027919 */ /* 0x000e220000002100 */
[----:B------:R-:W-:Y:S01]  /*28340*/  LOP3.LUT P1, RZ, R33, 0x1, RZ, 0xc0, !PT ;  /* 0x0000000121ff7812 */ /* 0x000fe2000782c0ff */
        /* <DEDUP_REMOVED lines=39> */
[----:B--2---:R-:W-:Y:S01]  /*285c0*/  IMAD.X R3, RZ, RZ, R3, P6 ;  /* 0x000000ffff037224 */ /* 0x004fe200030e0603 */
        /* <DEDUP_REMOVED lines=39> */
.L_x_5384:
        /* <DEDUP_REMOVED lines=25> */
.L_x_5304:
        /* <DEDUP_REMOVED lines=10> */
.L_x_5305:
[----:B0-----:R-:W2:Y:S01]  /*28a70*/  LDL.LU R2, [R1+0x428] ;  /* 0x0004280001027983 */ /* 0x001ea20000300800 */
[----:B------:R0:W-:Y:S01]  /*28a80*/  SYNCS.ARRIVE.TRANS64.A1T0 RZ, [R27+URZ+0x38850], RZ ;  /* 0x038850ff1bff79a7 */ /* 0x0001e2000810003f */
[----:B--2---:R-:W-:-:S05]  /*28a90*/  VIADD R9, R2, 0xfffffffe ;  /* 0xfffffffe02097836 */ /* 0x004fca0000000000 */
[----:B------:R-:W-:-:S13]  /*28aa0*/  ISETP.GE.AND P0, PT, R9, UR44, PT ;  /* 0x0000002c09007c0c */ /* 0x000fda000bf06270 */
[----:B0-----:R-:W-:Y:S05]  /*28ab0*/  @!P0 BRA `(.L_x_5306) ;  /* 0x0000000c00988947 */ /* 0x001fea0003800000 */
[----:B------:R-:W-:Y:S01]  /*28ac0*/  BSSY B0, `(.L_x_5306) ;  /* 0x00000e5000007945 */ /* 0x000fe20003800000 */
.L_x_5319:
[----:B0-----:R-:W0:Y:S01]  /*28ad0*/  S2R R2, SR_TID.X ;  /* 0x0000000000027919 */ /* 0x001e220000002100 */
[----:B--23--:R-:W-:Y:S01]  /*28ae0*/  IMAD R8, R9, 0x40, R31 ;  /* 0x0000004009087824 */ /* 0x00cfe200078e021f */
[----:B------:R-:W-:Y:S01]  /*28af0*/  LOP3.LUT P1, RZ, R16, 0x800, RZ, 0xc0, !PT ;  /* 0x0000080010ff7812 */ /* 0x000fe2000782c0ff */
[----:B------:R-:W-:Y:S01]  /*28b00*/  VIADD R18, R18, 0x1 ;  /* 0x0000000112127836 */ /* 0x000fe20000000000 */
[C---:B0-----:R-:W-:Y:S01]  /*28b10*/  LOP3.LUT R3, R2.reuse, 0x7f, RZ, 0xc0, !PT ;  /* 0x0000007f02037812 */ /* 0x041fe200078ec0ff */
[----:B------:R-:W-:-:S03]  /*28b20*/  IMAD.SHL.U32 R2, R2, 0x10, RZ ;  /* 0x0000001002027824 */ /* 0x000fc600078e00ff */
[----:B------:R-:W-:Y:S02]  /*28b30*/  SHF.R.U32.HI R4, RZ, 0x3, R3 ;  /* 0x00000003ff047819 */ /* 0x000fe40000011603 */
[----:B------:R-:W0:Y:S02]  /*28b40*/  LDC R3, c[0x0][0x430] ;  /* 0x00010c00ff037b82 */ /* 0x000e240000000800 */
[----:B------:R-:W-:-:S04]  /*28b50*/  LOP3.LUT R2, R4, 0x70, R2, 0xf8, !PT ;  /* 0x0000007004027812 */ /* 0x000fc800078ef802 */
[C---:B------:R-:W-:Y:S01]  /*28b60*/  ISETP.GT.U32.AND P2, PT, R2.reuse, 0x3f, PT ;  /* 0x0000003f0200780c */ /* 0x040fe20003f44070 */
[----:B------:R-:W-:-:S04]  /*28b70*/  IMAD.IADD R8, R2, 0x1, R8 ;  /* 0x0000000102087824 */ /* 0x000fc800078e0208 */
[----:B------:R-:W-:-:S08]  /*28b80*/  IMAD.MOV.U32 R10, RZ, RZ, R8 ;  /* 0x000000ffff0a7224 */ /* 0x000fd000078e0008 */
[----:B------:R-:W2:Y:S01]  /*28b90*/  @!P2 LDC.64 R4, c[0x0][0x428] ;  /* 0x00010a00ff04ab82 */ /* 0x000ea20000000a00 */
[----:B0-----:R-:W-:-:S13]  /*28ba0*/  ISETP.NE.AND P0, PT, R3, 0x1, PT ;  /* 0x000000010300780c */ /* 0x001fda0003f05270 */
[----:B------:R-:W0:Y:S08]  /*28bb0*/  @P0 LDC R3, c[0x0][0x434] ;  /* 0x00010d00ff030b82 */ /* 0x000e300000000800 */
[----:B------:R-:W3:Y:S01]  /*28bc0*/  @P0 LDC R7, c[0x0][0x438] ;  /* 0x00010e00ff070b82 */ /* 0x000ee20000000800 */
[----:B0-----:R-:W-:-:S05]  /*28bd0*/  @P0 IMAD.HI.U32 R2, R8, R3, RZ ;  /* 0x0000000308020227 */ /* 0x001fca00078e00ff */
[----:B---3--:R-:W-:Y:S01]  /*28be0*/  @P0 SHF.R.U32.HI R10, RZ, R7, R2 ;  /* 0x00000007ff0a0219 */ /* 0x008fe20000011602 */
[----:B--2---:R-:W-:Y:S01]  /*28bf0*/  @!P2 IMAD R2, R30, R4, RZ ;  /* 0x000000041e02a224 */ /* 0x004fe200078e02ff */
[----:B------:R-:W0:Y:S02]  /*28c00*/  @!P2 LDC.64 R6, c[0x0][0x418] ;  /* 0x00010600ff06ab82 */ /* 0x000e240000000a00 */
[----:B------:R-:W-:Y:S01]  /*28c10*/  @!P2 SHF.R.S32.HI R3, RZ, 0x1f, R10 ;  /* 0x0000001fff03a819 */ /* 0x000fe2000001140a */
[----:B------:R-:W-:Y:S02]  /*28c20*/  @!P2 IMAD R5, R26, R5, R2 ;  /* 0x000000051a05a224 */ /* 0x000fe400078e0202 */
[----:B------:R-:W-:-:S04]  /*28c30*/  @!P2 IMAD.MOV.U32 R2, RZ, RZ, R10 ;  /* 0x000000ffff02a224 */ /* 0x000fc800078e000a */
[----:B------:R-:W-:-:S04]  /*28c40*/  @!P2 IMAD.WIDE.U32 R2, R26, R4, R2 ;  /* 0x000000041a02a225 */ /* 0x000fc800078e0002 */
[----:B------:R-:W-:Y:S02]  /*28c50*/  @!P2 IMAD.IADD R3, R5, 0x1, R3 ;  /* 0x000000010503a824 */ /* 0x000fe400078e0203 */
[----:B------:R-:W-:Y:S01]  /*28c60*/  IMAD.MOV.U32 R4, RZ, RZ, RZ ;  /* 0x000000ffff047224 */ /* 0x000fe200078e00ff */
[----:B0-----:R-:W-:-:S04]  /*28c70*/  @!P2 LEA R6, P0, R2, R6, 0x2 ;  /* 0x000000060206a211 */ /* 0x001fc800078010ff */
[----:B------:R-:W-:Y:S02]  /*28c80*/  @!P2 LEA.HI.X R7, R2, R7, R3, 0x2, P0 ;  /* 0x000000070207a211 */ /* 0x000fe400000f1403 */
[----:B------:R-:W-:-:S03]  /*28c90*/  ISETP.NE.AND P0, PT, R18, 0x2, PT ;  /* 0x000000021200780c */ /* 0x000fc60003f05270 */
[----:B------:R0:W5:Y:S01]  /*28ca0*/  @!P2 LDG.E R4, desc[UR36][R6.64] ;  /* 0x000000240604a981 */ /* 0x000162000c1e1900 */
[----:B------:R-:W-:Y:S01]  /*28cb0*/  SEL R2, RZ, 0x1, P0 ;  /* 0x00000001ff027807 */ /* 0x000fe20000000000 */
[----:B------:R-:W-:Y:S01]  /*28cc0*/  IMAD.MOV R5, RZ, RZ, -R10 ;  /* 0x000000ffff057224 */ /* 0x000fe200078e0a0a */
[----:B------:R-:W-:Y:S05]  /*28cd0*/  YIELD ;  /* 0x0000000000007946 */ /* 0x000fea0003800000 */
[----:B------:R-:W-:Y:S01]  /*28ce0*/  LOP3.LUT R23, R23, R2, RZ, 0x3c, !PT ;  /* 0x0000000217177212 */ /* 0x000fe200078e3cff */
[----:B------:R-:W-:Y:S01]  /*28cf0*/  ULDC UR4, c[0x0][0x430] ;  /* 0x00010c0000047ab9 */ /* 0x000fe20000000800 */
[----:B------:R-:W-:Y:S01]  /*28d00*/  IMAD.MOV.U32 R2, RZ, RZ, R9 ;  /* 0x000000ffff027224 */ /* 0x000fe200078e0009 */
[----:B------:R-:W-:Y:S01]  /*28d10*/  SEL R18, R18, RZ, P0 ;  /* 0x000000ff12127207 */ /* 0x000fe20000000000 */
[----:B------:R-:W-:-:S02]  /*28d20*/  IMAD R5, R5, UR4, R8 ;  /* 0x0000000405057c24 */ /* 0x000fc4000f8e0208 */
[----:B------:R-:W-:Y:S01]  /*28d30*/  VIADD R9, R9, 0xffffffff ;  /* 0xffffffff09097836 */ /* 0x000fe20000000000 */
[----:B------:R-:W-:Y:S01]  /*28d40*/  ISETP.GT.AND P3, PT, R2, UR44, PT ;  /* 0x0000002c02007c0c */ /* 0x000fe2000bf64270 */
[----:B0-----:R-:W-:-:S12]  /*28d50*/  @!P1 BRA `(.L_x_5307) ;  /* 0x0000000000049947 */ /* 0x001fd80003800000 */
[----:B------:R-:W-:Y:S01]  /*28d60*/  BPT.TRAP 0x1 ;  /* 0x000000040000795c */ /* 0x000fe20000300000 */
.L_x_5307:
[----:B------:R-:W-:Y:S01]  /*28d70*/  IMAD R8, R18, 0x8, R17 ;  /* 0x0000000812087824 */ /* 0x000fe200078e0211 */
[----:B------:R-:W-:Y:S01]  /*28d80*/  SHF.L.U32 R20, R23, 0x1f, RZ ;  /* 0x0000001f17147819 */ /* 0x000fe200000006ff */
[----:B------:R-:W-:Y:S01]  /*28d90*/  BSSY B1, `(.L_x_5308) ;  /* 0x0000004000017945 */ /* 0x000fe20003800000 */
[----:B------:R-:W-:Y:S02]  /*28da0*/  SHF.R.S32.HI R7, RZ, 0x1f, R5 ;  /* 0x0000001fff077819 */ /* 0x000fe40000011405 */
[----:B------:R-:W0:Y:S02]  /*28db0*/  SYNCS.PHASECHK.TRANS64.TRYWAIT P0, [R8+URZ+0x38840], R20 ;  /* 0x03884014080075a7 */ /* 0x000e24000800017f */
[----:B0-----:R-:W-:Y:S05]  /*28dc0*/  @!P0 BRA `(.L_x_5309) ;  /* 0x0000002c00cc8947 */ /* 0x001fea0003800000 */
.L_x_5385:
[----:B------:R-:W-:Y:S05]  /*28dd0*/  BSYNC B1 ;  /* 0x0000000000017941 */ /* 0x000fea0003800000 */
.L_x_5308:
[----:B------:R-:W-:Y:S01]  /*28de0*/  ULDC.64 UR4, c[0x0][0x300] ;  /* 0x0000c00000047ab9 */ /* 0x000fe20000000a00 */
[----:B-----5:R-:W-:Y:S01]  /*28df0*/  SHF.R.S32.HI R10, RZ, 0x1f, R4 ;  /* 0x0000001fff0a7819 */ /* 0x020fe20000011404 */
[----:B------:R-:W-:Y:S01]  /*28e00*/  IMAD R2, R7, UR4, RZ ;  /* 0x0000000407027c24 */ /* 0x000fe2000f8e02ff */
[----:B------:R-:W-:-:S03]  /*28e10*/  LOP3.LUT P1, RZ, R16, 0x2, RZ, 0xc0, !PT ;  /* 0x0000000210ff7812 */ /* 0x000fc6000782c0ff */
        /* <DEDUP_REMOVED lines=10> */
[C---:B-1----:R-:W-:Y:S02]  /*28ec0*/  IMAD R27, R19.reuse, UR5, R6 ;  /* 0x00000005131b7c24 */ /* 0x042fe4000f8e0206 */
[----:B------:R-:W-:Y:S01]  /*28ed0*/  IMAD.WIDE.U32 R2, R19, UR4, R2 ;  /* 0x0000000413027c25 */ /* 0x000fe2000f8e0002 */
[----:B------:R-:W-:-:S03]  /*28ee0*/  ULDC.64 UR4, c[0x0][0x2e8] ;  /* 0x0000ba0000047ab9 */ /* 0x000fc60000000a00 */
[----:B------:R-:W-:Y:S01]  /*28ef0*/  IMAD.IADD R27, R27, 0x1, R3 ;  /* 0x000000011b1b7824 */ /* 0x000fe200078e0203 */
[----:B------:R-:W-:Y:S01]  /*28f00*/  LEA R21, P0, R2, UR4, 0x1 ;  /* 0x0000000402157c11 */ /* 0x000fe2000f8008ff */
[----:B------:R-:W-:Y:S01]  /*28f10*/  UMOV UR4, 0xffffffff ;  /* 0xffffffff00047882 */ /* 0x000fe20000000000 */
[----:B------:R-:W-:Y:S02]  /*28f20*/  IMAD R6, R18, 0x1000, R32 ;  /* 0x0000100012067824 */ /* 0x000fe400078e0220 */
[----:B------:R-:W-:Y:S01]  /*28f30*/  LEA.HI.X R27, R2, UR5, R27, 0x1, P0 ;  /* 0x00000005021b7c11 */ /* 0x000fe200080f0c1b */
[----:B------:R-:W-:Y:S08]  /*28f40*/  BRA.DIV UR4, `(.L_x_5310) ;  /* 0x0000002e04807947 */ /* 0x000ff0000b800000 */
[----:B------:R-:W1:Y:S01]  /*28f50*/  SHFL.IDX PT, R14, R21, RZ, 0x181f ;  /* 0x00181fff150e7589 */ /* 0x000e6200000e0000 */
[----:B------:R-:W-:-:S03]  /*28f60*/  IMAD R25, R6, 0x2, R17 ;  /* 0x0000000206197824 */ /* 0x000fc600078e0211 */
[----:B------:R-:W2:Y:S01]  /*28f70*/  SHFL.IDX PT, R3, R27, RZ, 0x181f ;  /* 0x00181fff1b037589 */ /* 0x000ea200000e0000 */
[----:B-1----:R-:W-:-:S03]  /*28f80*/  IADD3 R2, P0, R14, R0, RZ ;  /* 0x000000000e027210 */ /* 0x002fc60007f1e0ff */
[----:B------:R-:W-:Y:S02]  /*28f90*/  SHFL.IDX PT, R14, R21, 0x3, 0x181f ;  /* 0x00781f00150e7f89 */ /* 0x000fe400000e0000 */
[----:B--2---:R-:W-:-:S05]  /*28fa0*/  IMAD.X R3, RZ, RZ, R3, P0 ;  /* 0x000000ffff037224 */ /* 0x004fca00000e0603 */
        /* <DEDUP_REMOVED lines=11> */
[----:B---3--:R1:W-:Y:S03]  /*29060*/  LDGSTS.E.BYPASS.LTC128B.128 [R25+0x23400], desc[UR36][R2.64], !P1 ;  /* 0x2340000002197fae */ /* 0x0083e6000c901d64 */
.L_x_5395:
[----:B-1----:R-:W-:-:S05]  /*29070*/  IADD3 R2, P0, R14, R0, RZ ;  /* 0x000000000e027210 */ /* 0x002fca0007f1e0ff */
[----:B------:R-:W-:Y:S01]  /*29080*/  IMAD.X R3, RZ, RZ, R27, P0 ;  /* 0x000000ffff037224 */ /* 0x000fe200000e061b */
[----:B------:R-:W-:-:S04]  /*29090*/  PLOP3.LUT P0, PT, PT, PT, PT, 0x80, 0x0 ;  /* 0x000000000000781c */ /* 0x000fc80003f0f070 */
[----:B------:R-:W-:Y:S01]  /*290a0*/  @!PT LDS RZ, [RZ] ;  /* 0x00000000fffff984 */ /* 0x000fe20000000800 */
[----:B------:R-:W-:Y:S01]  /*290b0*/  @!PT LDS RZ, [RZ] ;  /* 0x00000000fffff984 */ /* 0x000fe20000000800 */
[----:B------:R-:W-:Y:S01]  /*290c0*/  @!PT LDS RZ, [RZ] ;  /* 0x00000000fffff984 */ /* 0x000fe20000000800 */
[----:B------:R1:W-:Y:S01]  /*290d0*/  LDGSTS.E.BYPASS.LTC128B.128 [R25+0x23c00], desc[UR36][R2.64], !P1 ;  /* 0x23c0000002197fae */ /* 0x0003e2000c901d64 */
[----:B------:R-:W-:-:S08]  /*290e0*/  NOP ;  /* 0x0000000000007918 */ /* 0x000fd00000000000 */
.L_x_5311:
        /* <DEDUP_REMOVED lines=10> */
.L_x_5312:
[----:B------:R2:W-:Y:S01]  /*29190*/  SYNCS.ARRIVE.TRANS64.A1T0 RZ, [R8+URZ+0x38830], RZ ;  /* 0x038830ff08ff79a7 */ /* 0x0005e2000810003f */
[----:B------:R-:W-:Y:S05]  /*291a0*/  @!P2 BRA `(.L_x_5313) ;  /* 0x000000000004a947 */ /* 0x000fea0003800000 */
[----:B------:R-:W-:Y:S01]  /*291b0*/  BPT.TRAP 0x1 ;  /* 0x000000040000795c */ /* 0x000fe20000300000 */
.L_x_5313:
[----:B------:R-:W3:Y:S01]  /*291c0*/  SYNCS.PHASECHK.TRANS64.TRYWAIT P0, [R8+URZ+0x38860], R20 ;  /* 0x03886014080075a7 */ /* 0x000ee2000800017f */
[----:B------:R-:W-:Y:S04]  /*291d0*/  BSSY B1, `(.L_x_5314) ;  /* 0x0000002000017945 */ /* 0x000fe80003800000 */
[----:B---3--:R-:W-:Y:S05]  /*291e0*/  @!P0 BRA `(.L_x_5315) ;  /* 0x0000002c00ec8947 */ /* 0x008fea0003800000 */
.L_x_5396:
[----:B------:R-:W-:Y:S05]  /*291f0*/  BSYNC B1 ;  /* 0x0000000000017941 */ /* 0x000fea0003800000 */
.L_x_5314:
[----:B------:R-:W-:Y:S01]  /*29200*/  ULDC.64 UR4, c[0x0][0x328] ;  /* 0x0000ca0000047ab9 */ /* 0x000fe20000000a00 */
[C---:B------:R-:W-:Y:S01]  /*29210*/  LOP3.LUT P5, RZ, R16.reuse, 0x8, RZ, 0xc0, !PT ;  /* 0x0000000810ff7812 */ /* 0x040fe200078ac0ff */
[----:B-1----:R-:W-:Y:S01]  /*29220*/  IMAD R2, R7, UR4, RZ ;  /* 0x0000000407027c24 */ /* 0x002fe2000f8e02ff */
        /* <DEDUP_REMOVED lines=18> */
[----:B0--3--:R-:W-:Y:S01]  /*29350*/  LEA.HI.X R20, R2, UR5, R3, 0x1, P0 ;  /* 0x0000000502147c11 */ /* 0x009fe200080f0c03 */
[----:B------:R-:W-:Y:S08]  /*29360*/  BRA.DIV UR4, `(.L_x_5316) ;  /* 0x0000002e04a07947 */ /* 0x000ff0000b800000 */
[----:B------:R-:W0:Y:S01]  /*29370*/  SHFL.IDX PT, R14, R10, RZ, 0x181f ;  /* 0x00181fff0a0e7589 */ /* 0x000e2200000e0000 */
[C---:B------:R-:W-:Y:S01]  /*29380*/  LOP3.LUT P1, RZ, R16.reuse, 0x400, RZ, 0xc0, !PT ;  /* 0x0000040010ff7812 */ /* 0x040fe2000782c0ff */
[----:B------:R-:W-:Y:S01]  /*29390*/  IMAD R21, R21, 0x2, R17 ;  /* 0x0000000215157824 */ /* 0x000fe200078e0211 */
[----:B------:R-:W-:Y:S01]  /*293a0*/  LOP3.LUT R16, R16, 0xffbfffff, RZ, 0xc0, !PT ;  /* 0xffbfffff10107812 */ /* 0x000fe200078ec0ff */
[----:B------:R-:W1:Y:S03]  /*293b0*/  SHFL.IDX PT, R3, R20, RZ, 0x181f ;  /* 0x00181fff14037589 */ /* 0x000e6600000e0000 */
[----:B------:R-:W-:Y:S01]  /*293c0*/  @P3 LOP3.LUT R16, R16, 0x400000, RZ, 0xfc, !PT ;  /* 0x0040000010103812 */ /* 0x000fe200078efcff */
[----:B------:R-:W-:Y:S03]  /*293d0*/  SHFL.IDX PT, R2, R10, 0x2, 0x181f ;  /* 0x00581f000a027f89 */ /* 0x000fe600000e0000 */
[----:B------:R-:W-:-:S02]  /*293e0*/  LOP3.LUT P3, RZ, R16, 0x200, RZ, 0xc0, !PT ;  /* 0x0000020010ff7812 */ /* 0x000fc4000786c0ff */
[C---:B------:R-:W-:Y:S02]  /*293f0*/  LOP3.LUT P6, RZ, R16.reuse, 0x20, RZ, 0xc0, !PT ;  /* 0x0000002010ff7812 */ /* 0x040fe400078cc0ff */
[C---:B------:R-:W-:Y:S02]  /*29400*/  LOP3.LUT P2, RZ, R16.reuse, 0x10, RZ, 0xc0, !PT ;  /* 0x0000001010ff7812 */ /* 0x040fe4000784c0ff */
[----:B------:R-:W-:Y:S02]  /*29410*/  LOP3.LUT R16, R16, 0xff7fffff, RZ, 0xc0, !PT ;  /* 0xff7fffff10107812 */ /* 0x000fe400078ec0ff */
[----:B0-----:R-:W-:Y:S02]  /*29420*/  IADD3 R6, P0, R14, R0, RZ ;  /* 0x000000000e067210 */ /* 0x001fe40007f1e0ff */
[----:B------:R-:W0:Y:S03]  /*29430*/  SHFL.IDX PT, R14, R10, 0x1, 0x181f ;  /* 0x00381f000a0e7f89 */ /* 0x000e2600000e0000 */
[----:B------:R-:W-:Y:S01]  /*29440*/  @P3 LOP3.LUT R16, R16, 0x800000, RZ, 0xfc, !PT ;  /* 0x0080000010103812 */ /* 0x000fe200078efcff */
[----:B-1----:R-:W-:-:S02]  /*29450*/  IMAD.X R7, RZ, RZ, R3, P0 ;  /* 0x000000ffff077224 */ /* 0x002fc400000e0603 */
[----:B------:R-:W1:Y:S04]  /*29460*/  SHFL.IDX PT, R3, R20, 0x1, 0x181f ;  /* 0x00381f0014037f89 */ /* 0x000e6800000e0000 */
        /* <DEDUP_REMOVED lines=8> */
[----:B-1----:R-:W-:Y:S01]  /*294f0*/  IMAD.X R5, RZ, RZ, R3, P0 ;  /* 0x000000ffff057224 */ /* 0x002fe200000e0603 */
        /* <DEDUP_REMOVED lines=10> */
[----:B------:R-:W-:-:S04]  /*295a0*/  LOP3.LUT P3, RZ, R16, 0x800000, RZ, 0xc0, !PT ;  /* 0x0080000010ff7812 */ /* 0x000fc8000786c0ff */
        /* <DEDUP_REMOVED lines=12> */
[----:B------:R-:W-:-:S03]  /*29670*/  LOP3.LUT P3, RZ, R16, 0x400000, RZ, 0xc0, !PT ;  /* 0x0040000010ff7812 */ /* 0x000fc6000786c0ff */
[----:B------:R1:W-:Y:S04]  /*29680*/  LDGSTS.E.BYPASS.LTC128B.128 [R21+0x5400], desc[UR36][R2.64+0x100], !P6 ;  /* 0x0540010002157fae */ /* 0x0003e8000f101d64 */
[----:B------:R1:W-:Y:S04]  /*29690*/  LDGSTS.E.BYPASS.LTC128B.128 [R21+0x7400], desc[UR36][R2.64+0x180], !P2 ;  /* 0x0740018002157fae */ /* 0x0003e8000d101d64 */
[----:B------:R1:W-:Y:S04]  /*296a0*/  LDGSTS.E.BYPASS.LTC128B.128 [R21+0x9400], desc[UR36][R2.64+0x200], !P5 ;  /* 0x0940020002157fae */ /* 0x0003e8000e901d64 */
[----:B------:R1:W-:Y:S04]  /*296b0*/  LDGSTS.E.BYPASS.LTC128B.128 [R21+0xb400], desc[UR36][R2.64+0x280], !P4 ;  /* 0x0b40028002157fae */ /* 0x0003e8000e101d64 */
[----:B------:R1:W-:Y:S04]  /*296c0*/  LDGSTS.E.BYPASS.LTC128B.128 [R21+0xd400], desc[UR36][R2.64+0x300], P0 ;  /* 0x0d40030002157fae */ /* 0x0003e80008101d64 */
[----:B---34-:R1:W-:Y:S02]  /*296d0*/  LDGSTS.E.BYPASS.LTC128B.128 [R21+0xf400], desc[UR36][R2.64+0x380], P1 ;  /* 0x0f40038002157fae */ /* 0x0183e40008901d64 */
.L_x_5406:
[----:B-1----:R-:W-:Y:S02]  /*296e0*/  P2R R4, PR, RZ, 0x2 ;  /* 0x00000002ff047803 */ /* 0x002fe40000000000 */
        /* <DEDUP_REMOVED lines=22> */
.L_x_5317:
        /* <DEDUP_REMOVED lines=10> */
.L_x_5318:
[----:B------:R3:W-:Y:S01]  /*298f0*/  SYNCS.ARRIVE.TRANS64.A1T0 RZ, [R8+URZ+0x38850], RZ ;  /* 0x038850ff08ff79a7 */ /* 0x0007e2000810003f */
[----:B------:R-:W-:Y:S05]  /*29900*/  @P3 BRA `(.L_x_5319) ;  /* 0xfffffff000703947 */ /* 0x000fea000383ffff */
[----:B------:R-:W-:Y:S05]  /*29910*/  BSYNC B0 ;  /* 0x0000000000007941 */ /* 0x000fea0003800000 */
.L_x_5306:
[----:B------:R-:W0:Y:S01]  /*29920*/  S2R R0, SR_TID.X ;  /* 0x0000000000007919 */ /* 0x000e220000002100 */
[----:B------:R-:W-:Y:S01]  /*29930*/  VIADD R18, R18, 0x1 ;  /* 0x0000000112127836 */ /* 0x000fe20000000000 */
[----:B------:R-:W-:Y:S04]  /*29940*/  BSSY B0, `(.L_x_5320) ;  /* 0x0000013000007945 */ /* 0x000fe80003800000 */
[----:B------:R-:W-:-:S04]  /*29950*/  ISETP.NE.AND P0, PT, R18, 0x2, PT ;  /* 0x000000021200780c */ /* 0x000fc80003f05270 */
[----:B------:R-:W-:Y:S02]  /*29960*/  SEL R18, R18, RZ, P0 ;  /* 0x000000ff12127207 */ /* 0x000fe40000000000 */
[----:B0-----:R-:W-:Y:S02]  /*29970*/  LOP3.LUT R2, R0, 0x7f, RZ, 0xc0, !PT ;  /* 0x0000007f00027812 */ /* 0x001fe400078ec0ff */
[----:B------:R-:W-:Y:S02]  /*29980*/  SEL R0, RZ, 0x1, P0 ;  /* 0x00000001ff007807 */ /* 0x000fe40000000000 */
[----:B------:R-:W-:-:S13]  /*29990*/  ISETP.NE.AND P1, PT, R2, RZ, PT ;  /* 0x000000ff0200720c */ /* 0x000fda0003f25270 */
[----:B------:R-:W-:Y:S05]  /*299a0*/  @P1 BRA `(.L_x_5321) ;  /* 0x0000000000301947 */ /* 0x000fea0003800000 */
[----:B------:R-:W0:Y:S01]  /*299b0*/  S2R R7, SR_LANEID ;  /* 0x0000000000077919 */ /* 0x000e220000000000 */
[----:B------:R-:W-:Y:S01]  /*299c0*/  VOTEU.ANY UR4, UPT, PT ;  /* 0x0000000000047886 */ /* 0x000fe200038e0100 */
[----:B------:R-:W4:Y:S01]  /*299d0*/  LDC.64 R2, c[0x0][0xd80] ;  /* 0x00036000ff027b82 */ /* 0x000f220000000a00 */
[----:B------:R-:W0:Y:S08]  /*299e0*/  FLO.U32 R4, UR4 ;  /* 0x0000000400047d00 */ /* 0x000e3000080e0000 */
[----:B------:R-:W4:Y:S01]  /*299f0*/  POPC R5, UR4 ;  /* 0x0000000400057d09 */ /* 0x000f220008000000 */
[----:B0-----:R-:W-:-:S13]  /*29a00*/  ISETP.EQ.U32.AND P0, PT, R4, R7, PT ;  /* 0x000000070400720c */ /* 0x001fda0003f02070 */
[----:B----4-:R-:W4:Y:S01]  /*29a10*/  @P0 ATOMG.E.ADD.STRONG.GPU PT, R3, desc[UR36][R2.64], R5 ;  /* 0x00000005020309a8 */ /* 0x010f2200081ee1e4 */
[----:B------:R-:W0:Y:S02]  /*29a20*/  S2R R6, SR_LTMASK ;  /* 0x0000000000067919 */ /* 0x000e240000003900 */
[----:B0-----:R-:W-:-:S04]  /*29a30*/  LOP3.LUT R6, R6, UR4, RZ, 0xc0, !PT ;  /* 0x0000000406067c12 */ /* 0x001fc8000f8ec0ff */
[----:B------:R-:W0:Y:S01]  /*29a40*/  POPC R7, R6 ;  /* 0x0000000600077309 */ /* 0x000e220000000000 */
[----:B----4-:R-:W0:Y:S02]  /*29a50*/  SHFL.IDX PT, R4, R3, R4, 0x1f ;  /* 0x00001f0403047589 */ /* 0x010e2400000e0000 */
[----:B0-----:R-:W-:-:S07]  /*29a60*/  IADD3 R36, R4, UR48, R7 ;  /* 0x0000003004247c10 */ /* 0x001fce000fffe007 */
.L_x_5321:
[----:B------:R-:W-:Y:S05]  /*29a70*/  BSYNC B0 ;  /* 0x0000000000007941 */ /* 0x000fea0003800000 */
.L_x_5320:
[----:B------:R-:W-:-:S07]  /*29a80*/  LOP3.LUT R23, R23, R0, RZ, 0x3c, !PT ;  /* 0x0000000017177212 */ /* 0x000fce00078e3cff */
.L_x_5277:
[----:B------:R-:W-:Y:S05]  /*29a90*/  BSYNC B7 ;  /* 0x0000000000077941 */ /* 0x000fea0003800000 */
.L_x_5275:
        /* <DEDUP_REMOVED lines=8> */
[----:B------:R4:W0:Y:S01]  /*29b20*/  LDS R36, [R17+0x388d0] ;  /* 0x0388d00011247984 */ /* 0x0008220000000800 */
[----:B------:R-:W-:Y:S06]  /*29b30*/  BAR.ARV 0x4, 0x180 ;  /* 0x0106000000007b1d */ /* 0x000fec0000002000 */
[----:B------:R-:W-:Y:S05]  /*29b40*/  BRA `(.L_x_5323) ;  /* 0x00000000002c7947 */ /* 0x000fea0003800000 */
.L_x_5322:
[----:B------:R-:W-:-:S03]  /*29b50*/  UMOV UR4, 0xffffffff ;  /* 0xffffffff00047882 */ /* 0x000fc60000000000 */
[----:B------:R-:W-:Y:S05]  /*29b60*/  BRA.DIV UR4, `(.L_x_5324) ;  /* 0x0000002e04707947 */ /* 0x000fea000b800000 */
[----:B------:R4:W0:Y:S02]  /*29b70*/  SHFL.IDX PT, R14, R36, RZ, 0x1f ;  /* 0x00001fff240e7589 */ /* 0x00082400000e0000 */
.L_x_5409:
[----:B------:R-:W1:Y:S01]  /*29b80*/  @!P1 S2R R3, SR_CgaCtaId ;  /* 0x0000000000039919 */ /* 0x000e620000008800 */
[----:B------:R-:W-:Y:S05]  /*29b90*/  WARPSYNC.ALL ;  /* 0x0000000000007948 */ /* 0x000fea0003800000 */
[----:B------:R-:W-:Y:S01]  /*29ba0*/  BAR.SYNC.DEFER_BLOCKING 0x4, 0x180 ;  /* 0x0106000000007b1d */ /* 0x000fe20000010000 */
[----:B------:R-:W-:-:S04]  /*29bb0*/  @!P1 MOV R0, 0x400 ;  /* 0x0000040000009802 */ /* 0x000fc80000000f00 */
[----:B-1----:R-:W-:-:S05]  /*29bc0*/  @!P1 LEA R17, R3, R0, 0x18 ;  /* 0x0000000003119211 */ /* 0x002fca00078ec0ff */
[----:B------:R0:W-:Y:S02]  /*29bd0*/  @!P1 STS [R17+0x388d0], R36 ;  /* 0x0388d02411009388 */ /* 0x0001e40000000800 */
[----:B0---4-:R-:W-:Y:S01]  /*29be0*/  IMAD.MOV.U32 R36, RZ, RZ, R14 ;  /* 0x000000ffff247224 */ /* 0x011fe200078e000e */
[----:B------:R-:W-:Y:S06]  /*29bf0*/  BAR.ARV 0x5, 0x180 ;  /* 0x0146000000007b1d */ /* 0x000fec0000002000 */
.L_x_5323:
[----:B------:R-:W-:Y:S02]  /*29c00*/  ULDC UR4, c[0x0][0xd38] ;  /* 0x00034e0000047ab9 */ /* 0x000fe40000000800 */
[----:B0-----:R-:W-:-:S13]  /*29c10*/  ISETP.GE.AND P0, PT, R36, UR4, PT ;  /* 0x0000000424007c0c */ /* 0x001fda000bf06270 */
[----:B------:R-:W-:Y:S05]  /*29c20*/  @!P0 BRA `(.L_x_5325) ;  /* 0xffffffb800f08947 */ /* 0x000fea000383ffff */
.L_x_5266:
[----:B------:R-:W2:Y:S01]  /*29c30*/  LDL.LU R0, [R1+0x440] ;  /* 0x0004400001007983 */ /* 0x000ea20000300800 */
[----:B------:R-:W-:Y:S01]  /*29c40*/  BSSY B0, `(.L_x_5326) ;  /* 0x000000b000007945 */ /* 0x000fe20003800000 */
[----:B------:R-:W0:Y:S01]  /*29c50*/  S2R R5, SR_CgaCtaId ;  /* 0x0000000000057919 */ /* 0x000e220000008800 */
[----:B--2---:R-:W-:-:S05]  /*29c60*/  VIADD R0, R0, 0x1 ;  /* 0x0000000100007836 */ /* 0x004fca0000000000 */
        /* <DEDUP_REMOVED lines=8> */
.L_x_5410:
[----:B------:R-:W-:Y:S05]  /*29cf0*/  BSYNC B0 ;  /* 0x0000000000007941 */ /* 0x000fea0003800000 */
.L_x_5326:
[----:B------:R-:W-:-:S03]  /*29d00*/  UMOV UR4, 0xffffffff ;  /* 0xffffffff00047882 */ /* 0x000fc60000000000 */
[----:B------:R-:W-:Y:S05]  /*29d10*/  BRA.DIV UR4, `(.L_x_5328) ;  /* 0x0000002e04407947 */ /* 0x000fea000b800000 */
[----:B0-----:R-:W0:Y:S02]  /*29d20*/  S2R R0, SR_TID.X ;  /* 0x0000000000007919 */ /* 0x001e240000002100 */
[----:B0-----:R-:W-:-:S04]  /*29d30*/  SHF.R.U32.HI R0, RZ, 0x5, R0 ;  /* 0x00000005ff007819 */ /* 0x001fc80000011600 */
[----:B------:R-:W-:-:S05]  /*29d40*/  LOP3.LUT R0, R0, 0x3, RZ, 0xc0, !PT ;  /* 0x0000000300007812 */ /* 0x000fca00078ec0ff */
[----:B------:R0:W2:Y:S02]  /*29d50*/  SHFL.IDX PT, R14, R0, RZ, 0x1f ;  /* 0x00001fff000e7589 */ /* 0x0000a400000e0000 */
.L_x_5413:
[----:B--2---:R-:W-:Y:S01]  /*29d60*/  ISETP.NE.AND P0, PT, R14, RZ, PT ;  /* 0x000000ff0e00720c */ /* 0x004fe20003f05270 */
[----:B------:R-:W-:-:S12]  /*29d70*/  BSSY B0, `(.L_x_5329) ;  /* 0x0000024000007945 */ /* 0x000fd80003800000 */
[----:B------:R-:W-:Y:S05]  /*29d80*/  @P0 BRA `(.L_x_5330) ;  /* 0x0000000000880947 */ /* 0x000fea0003800000 */
[----:B------:R-:W-:-:S03]  /*29d90*/  UMOV UR4, 0xffffffff ;  /* 0xffffffff00047882 */ /* 0x000fc60000000000 */
[----:B------:R-:W-:Y:S05]  /*29da0*/  BRA.DIV UR4, `(.L_x_5331) ;  /* 0x0000002e04507947 */ /* 0x000fea000b800000 */
[----:B------:R-:W-:-:S13]  /*29db0*/  ELECT P6, URZ, PT ;  /* 0x00000000003f782f */ /* 0x000fda00038c0000 */
.L_x_5416:
[----:B------:R-:W-:Y:S05]  /*29dc0*/  @!P6 BRA `(.L_x_5330) ;  /* 0x000000000078e947 */ /* 0x000fea0003800000 */
[----:B------:R-:W-:-:S06]  /*29dd0*/  ULOP3.LUT UR4, UR61, 0x2, URZ, 0xfc, !UPT ;  /* 0x000000023d047892 */ /* 0x000fcc000f8efc3f */
[----:B0-----:R-:W-:-:S05]  /*29de0*/  IMAD.U32 R0, RZ, RZ, UR4 ;  /* 0x00000004ff007e24 */ /* 0x001fca000f8e00ff */
[----:B------:R-:W-:-:S13]  /*29df0*/  ISETP.NE.AND P0, PT, R0, 0x3, PT ;  /* 0x000000030000780c */ /* 0x000fda0003f05270 */
[----:B------:R-:W-:Y:S05]  /*29e00*/  @!P0 BRA `(.L_x_5332) ;  /* 0x0000000000048947 */ /* 0x000fea0003800000 */
[----:B------:R-:W-:Y:S01]  /*29e10*/  BPT.TRAP 0x1 ;  /* 0x000000040000795c */ /* 0x000fe20000300000 */
.L_x_5332:
[C---:B------:R-:W-:Y:S01]  /*29e20*/  IMAD R3, R18.reuse, 0x8, R5 ;  /* 0x0000000812037824 */ /* 0x040fe200078e0205 */
[----:B------:R-:W-:Y:S01]  /*29e30*/  SHF.L.U32 R2, R23, 0x1f, RZ ;  /* 0x0000001f17027819 */ /* 0x000fe200000006ff */
[----:B------:R-:W-:-:S03]  /*29e40*/  VIADD R18, R18, 0x1 ;  /* 0x0000000112127836 */ /* 0x000fc60000000000 */
[----:B------:R-:W0:Y:S02]  /*29e50*/  SYNCS.PHASECHK.TRANS64.TRYWAIT P1, [R3+URZ+0x38840], R2 ;  /* 0x03884002030075a7 */ /* 0x000e24000802017f */
[----:B------:R-:W-:-:S04]  /*29e60*/  ISETP.NE.AND P2, PT, R18, 0x2, PT ;  /* 0x000000021200780c */ /* 0x000fc80003f45270 */
[----:B------:R-:W-:Y:S01]  /*29e70*/  SEL R0, RZ, 0x1, P2 ;  /* 0x00000001ff007807 */ /* 0x000fe20001000000 */
[----:B0-----:R-:W-:Y:S08]  /*29e80*/  @!P1 BRA `(.L_x_5333) ;  /* 0x0000002c00389947 */ /* 0x001ff00003800000 */
.L_x_5417:
[----:B------:R-:W-:Y:S02]  /*29e90*/  SEL R18, R18, RZ, P2 ;  /* 0x000000ff12127207 */ /* 0x000fe40001000000 */
[----:B------:R-:W-:Y:S01]  /*29ea0*/  LOP3.LUT R0, R23, R0, RZ, 0x3c, !PT ;  /* 0x0000000017007212 */ /* 0x000fe200078e3cff */
[----:B------:R-:W-:Y:S06]  /*29eb0*/  @!P0 BRA `(.L_x_5334) ;  /* 0x0000000000048947 */ /* 0x000fec0003800000 */
[----:B------:R-:W-:Y:S01]  /*29ec0*/  BPT.TRAP 0x1 ;  /* 0x000000040000795c */ /* 0x000fe20000300000 */
.L_x_5334:
[----:B------:R-:W-:Y:S01]  /*29ed0*/  IMAD R5, R18, 0x8, R5 ;  /* 0x0000000812057824 */ /* 0x000fe200078e0205 */
[----:B------:R-:W-:-:S04]  /*29ee0*/  SHF.L.U32 R0, R0, 0x1f, RZ ;  /* 0x0000001f00007819 */ /* 0x000fc800000006ff */
[----:B------:R-:W2:Y:S02]  /*29ef0*/  SYNCS.PHASECHK.TRANS64.TRYWAIT P1, [R5+URZ+0x38840], R0 ;  /* 0x03884000050075a7 */ /* 0x000ea4000802017f */
[----:B--2---:R-:W-:Y:S05]  /*29f00*/  @!P1 BRA `(.L_x_5335) ;  /* 0x0000002c002c9947 */ /* 0x004fea0003800000 */
.L_x_5418:
[----:B------:R-:W-:Y:S05]  /*29f10*/  @!P0 BRA `(.L_x_5336) ;  /* 0x0000000000048947 */ /* 0x000fea0003800000 */
[----:B------:R-:W-:Y:S01]  /*29f20*/  BPT.TRAP 0x1 ;  /* 0x000000040000795c */ /* 0x000fe20000300000 */
.L_x_5336:
[----:B------:R-:W0:Y:S02]  /*29f30*/  SYNCS.PHASECHK.TRANS64.TRYWAIT P1, [R3+URZ+0x38860], R2 ;  /* 0x03886002030075a7 */ /* 0x000e24000802017f */
[----:B0-----:R-:W-:Y:S05]  /*29f40*/  @!P1 BRA `(.L_x_5337) ;  /* 0x0000002c00309947 */ /* 0x001fea0003800000 */
.L_x_5419:
[----:B------:R-:W-:Y:S05]  /*29f50*/  @!P0 BRA `(.L_x_5338) ;  /* 0x0000000000048947 */ /* 0x000fea0003800000 */
[----:B------:R-:W-:Y:S01]  /*29f60*/  BPT.TRAP 0x1 ;  /* 0x000000040000795c */ /* 0x000fe20000300000 */
.L_x_5338:
[----:B------:R0:W0:Y:S02]  /*29f70*/  SYNCS.PHASECHK.TRANS64.TRYWAIT P0, [R5+URZ+0x38860], R0 ;  /* 0x03886000050075a7 */ /* 0x000024000800017f */
[----:B0-----:R-:W-:Y:S05]  /*29f80*/  @!P0 NANOSLEEP.SYNCS 0x989680 ;  /* 0x009896800000895d */ /* 0x001fea0003900000 */
[----:B------:R-:W0:Y:S02]  /*29f90*/  @!P0 SYNCS.PHASECHK.TRANS64 P0, [R5+URZ+0x38860], R0 ;  /* 0x03886000050085a7 */ /* 0x000e24000800007f */
[----:B0-----:R-:W-:Y:S05]  /*29fa0*/  @!P0 BRA `(.L_x_5338) ;  /* 0xfffffffc00f08947 */ /* 0x001fea000383ffff */
.L_x_5330:
[----:B------:R-:W-:Y:S05]  /*29fb0*/  BSYNC B0 ;  /* 0x0000000000007941 */ /* 0x000fea0003800000 */
.L_x_5329:
[----:B------:R-:W-:Y:S05]  /*29fc0*/  EXIT ;  /* 0x000000000000794d */ /* 0x000fea0003800000 */
.L_x_5154:
[----:B0-----:R-:W-:-:S04]  /*29fd0*/  IMAD.U32 R3, RZ, RZ, UR44 ;  /* 0x0000002cff037e24 */ /* 0x001fc8000f8e00ff */
[----:B------:R0:W1:Y:S03]  /*29fe0*/  SYNCS.PHASECHK.TRANS64.TRYWAIT P0, [R3+URZ+0x38800], R0 ;  /* 0x03880000030075a7 */ /* 0x000066000800017f */
[----:B-1----:R-:W-:Y:S05]  /*29ff0*/  @!P0 NANOSLEEP.SYNCS 0x989680 ;  /* 0x009896800000895d */ /* 0x002fea0003900000 */
[----:B------:R-:W1:Y:S02]  /*2a000*/  @!P0 SYNCS.PHASECHK.TRANS64 P0, [R3+URZ+0x38800], R0 ;  /* 0x03880000030085a7 */ /* 0x000e64000800007f */
[----:B-1----:R-:W-:Y:S05]  /*2a010*/  @!P0 BRA `(.L_x_5154) ;  /* 0xfffffffc00ec8947 */ /* 0x002fea000383ffff */
[----:B------:R-:W-:Y:S05]  /*2a020*/  BRA `(.L_x_5339) ;  /* 0xfffffe0400c47947 */ /* 0x000fea000383ffff */
.L_x_5161:
[----:B-1----:R1:W2:Y:S02]  /*2a030*/  SYNCS.PHASECHK.TRANS64.TRYWAIT P0, [R20+URZ], R21 ;  /* 0x00000015140075a7 */ /* 0x0022a4000800017f */
[----:B--2---:R-:W-:Y:S05]  /*2a040*/  @!P0 NANOSLEEP.SYNCS 0x989680 ;  /* 0x009896800000895d */ /* 0x004fea0003900000 */
[----:B------:R-:W2:Y:S02]  /*2a050*/  @!P0 SYNCS.PHASECHK.TRANS64 P0, [R20+URZ], R21 ;  /* 0x00000015140085a7 */ /* 0x000ea4000800007f */
[----:B--2---:R-:W-:Y:S05]  /*2a060*/  @!P0 BRA `(.L_x_5161) ;  /* 0xfffffffc00f08947 */ /* 0x004fea000383ffff */
[----:B------:R-:W-:Y:S05]  /*2a070*/  BRA `(.L_x_5160) ;  /* 0xfffffe0800e87947 */ /* 0x000fea000383ffff */
.L_x_5163:
[----:B0-----:R-:W-:-:S04]  /*2a080*/  IMAD.U32 R4, RZ, RZ, UR44 ;  /* 0x0000002cff047e24 */ /* 0x001fc8000f8e00ff */
[----:B------:R0:W1:Y:S03]  /*2a090*/  SYNCS.PHASECHK.TRANS64.TRYWAIT P0, [R4+URZ+0x38810], R3 ;  /* 0x03881003040075a7 */ /* 0x000066000800017f */
[----:B-1----:R-:W-:Y:S05]  /*2a0a0*/  @!P0 NANOSLEEP.SYNCS 0x989680 ;  /* 0x009896800000895d */ /* 0x002fea0003900000 */
[----:B------:R-:W1:Y:S02]  /*2a0b0*/  @!P0 SYNCS.PHASECHK.TRANS64 P0, [R4+URZ+0x38810], R3 ;  /* 0x03881003040085a7 */ /* 0x000e64000800007f */
[----:B-1----:R-:W-:Y:S05]  /*2a0c0*/  @!P0 BRA `(.L_x_5163) ;  /* 0xfffffffc00ec8947 */ /* 0x002fea000383ffff */
[----:B------:R-:W-:Y:S05]  /*2a0d0*/  BRA `(.L_x_5340) ;  /* 0xfffffe0c00bc7947 */ /* 0x000fea000383ffff */
.L_x_5170:
[----:B-1----:R1:W2:Y:S02]  /*2a0e0*/  SYNCS.PHASECHK.TRANS64.TRYWAIT P0, [R12+URZ], R13 ;  /* 0x0000000d0c0075a7 */ /* 0x0022a4000800017f */
[----:B--2---:R-:W-:Y:S05]  /*2a0f0*/  @!P0 NANOSLEEP.SYNCS 0x989680 ;  /* 0x009896800000895d */ /* 0x004fea0003900000 */
[----:B------:R-:W2:Y:S02]  /*2a100*/  @!P0 SYNCS.PHASECHK.TRANS64 P0, [R12+URZ], R13 ;  /* 0x0000000d0c0085a7 */ /* 0x000ea4000800007f */
[----:B--2---:R-:W-:Y:S05]  /*2a110*/  @!P0 BRA `(.L_x_5170) ;  /* 0xfffffffc00f08947 */ /* 0x004fea000383ffff */
[----:B------:R-:W-:Y:S05]  /*2a120*/  BRA `(.L_x_5169) ;  /* 0xfffffe1000007947 */ /* 0x000fea000383ffff */
.L_x_5204:
[----:B-1----:R1:W2:Y:S02]  /*2a130*/  SYNCS.PHASECHK.TRANS64.TRYWAIT P0, [R8+URZ], R9 ;  /* 0x00000009080075a7 */ /* 0x0022a4000800017f */
[----:B--2---:R-:W-:Y:S05]  /*2a140*/  @!P0 NANOSLEEP.SYNCS 0x989680 ;  /* 0x009896800000895d */ /* 0x004fea0003900000 */
[----:B------:R-:W2:Y:S02]  /*2a150*/  @!P0 SYNCS.PHASECHK.TRANS64 P0, [R8+URZ], R9 ;  /* 0x00000009080085a7 */ /* 0x000ea4000800007f */
[----:B--2---:R-:W-:Y:S05]  /*2a160*/  @!P0 BRA `(.L_x_5204) ;  /* 0xfffffffc00f08947 */ /* 0x004fea000383ffff */
[----:B------:R-:W-:Y:S05]  /*2a170*/  BRA `(.L_x_5203) ;  /* 0xfffffe7c00047947 */ /* 0x000fea000383ffff */
.L_x_5211:
[----:B-1----:R1:W2:Y:S02]  /*2a180*/  SYNCS.PHASECHK.TRANS64.TRYWAIT P0, [R14+URZ], R15 ;  /* 0x0000000f0e0075a7 */ /* 0x0022a4000800017f */
[----:B--2---:R-:W-:Y:S05]  /*2a190*/  @!P0 NANOSLEEP.SYNCS 0x989680 ;  /* 0x009896800000895d */ /* 0x004fea0003900000 */
[----:B------:R-:W2:Y:S02]  /*2a1a0*/  @!P0 SYNCS.PHASECHK.TRANS64 P0, [R14+URZ], R15 ;  /* 0x0000000f0e0085a7 */ /* 0x000ea4000800007f */
[----:B--2---:R-:W-:Y:S05]  /*2a1b0*/  @!P0 BRA `(.L_x_5211) ;  /* 0xfffffffc00f08947 */ /* 0x004fea000383ffff */
[----:B------:R-:W-:Y:S05]  /*2a1c0*/  BRA `(.L_x_5210) ;  /* 0xfffffe8000107947 */ /* 0x000fea000383ffff */
.L_x_5228:
[----:B-1----:R1:W2:Y:S02]  /*2a1d0*/  SYNCS.PHASECHK.TRANS64.TRYWAIT P0, [R8+URZ], R9 ;  /* 0x00000009080075a7 */ /* 0x0022a4000800017f */
[----:B--2---:R-:W-:Y:S05]  /*2a1e0*/  @!P0 NANOSLEEP.SYNCS 0x989680 ;  /* 0x009896800000895d */ /* 0x004fea0003900000 */
[----:B------:R-:W2:Y:S02]  /*2a1f0*/  @!P0 SYNCS.PHASECHK.TRANS64 P0, [R8+URZ], R9 ;  /* 0x00000009080085a7 */ /* 0x000ea4000800007f */
[----:B--2---:R-:W-:Y:S05]  /*2a200*/  @!P0 BRA `(.L_x_5228) ;  /* 0xfffffffc00f08947 */ /* 0x004fea000383ffff */
[----:B------:R-:W-:Y:S05]  /*2a210*/  BRA `(.L_x_5227) ;  /* 0xfffffeec003c7947 */ /* 0x000fea000383ffff */
.L_x_5235:
[----:B-1----:R1:W2:Y:S02]  /*2a220*/  SYNCS.PHASECHK.TRANS64.TRYWAIT P0, [R14+URZ], R15 ;  /* 0x0000000f0e0075a7 */ /* 0x0022a4000800017f */
[----:B--2---:R-:W-:Y:S05]  /*2a230*/  @!P0 NANOSLEEP.SYNCS 0x989680 ;  /* 0x009896800000895d */ /* 0x004fea0003900000 */
[----:B------:R-:W2:Y:S02]  /*2a240*/  @!P0 SYNCS.PHASECHK.TRANS64 P0, [R14+URZ], R15 ;  /* 0x0000000f0e0085a7 */ /* 0x000ea4000800007f */
[----:B--2---:R-:W-:Y:S05]  /*2a250*/  @!P0 BRA `(.L_x_5235) ;  /* 0xfffffffc00f08947 */ /* 0x004fea000383ffff */
[----:B------:R-:W-:Y:S05]  /*2a260*/  BRA `(.L_x_5234) ;  /* 0xfffffef000487947 */ /* 0x000fea000383ffff */
.L_x_5283:
[----:B------:R-:W3:Y:S01]  /*2a270*/  S2R R20, SR_TID.X ;  /* 0x0000000000147919 */ /* 0x000ee20000002100 */
[----:B------:R-:W-:Y:S02]  /*2a280*/  IMAD.MOV.U32 R12, RZ, RZ, RZ ;  /* 0x000000ffff0c7224 */ /* 0x000fe400078e00ff */
[----:B------:R-:W-:Y:S02]  /*2a290*/  IMAD.MOV.U32 R11, RZ, RZ, 0x1f ;  /* 0x0000001fff0b7424 */ /* 0x000fe400078e00ff */
[----:B------:R-:W-:Y:S01]  /*2a2a0*/  IMAD.MOV.U32 R15, RZ, RZ, -0x1 ;  /* 0xffffffffff0f7424 */ /* 0x000fe200078e00ff */
[----:B---3--:R-:W-:-:S04]  /*2a2b0*/  SHF.R.U32.HI R20, RZ, 0x5, R20 ;  /* 0x00000005ff147819 */ /* 0x008fc80000011614 */
[----:B------:R-:W-:-:S05]  /*2a2c0*/  LOP3.LUT R20, R20, 0x3, RZ, 0xc0, !PT ;  /* 0x0000000314147812 */ /* 0x000fca00078ec0ff */
[----:B------:R-:W-:-:S07]  /*2a2d0*/  IMAD.MOV.U32 R13, RZ, RZ, R20 ;  /* 0x000000ffff0d7224 */ /* 0x000fce00078e0014 */
[----:B012--5:R-:W-:Y:S05]  /*2a2e0*/  WARPSYNC.COLLECTIVE R15, `(.L_x_5341) ;  /* 0x000000000f087348 */ /* 0x027fea0003c00000 */
[----:B------:R3:W4:Y:S02]  /*2a2f0*/  SHFL.IDX P6, R14, R13, R12, R11 ;  /* 0x0000000c0d0e7389 */ /* 0x00072400000c000b */
[----:B012345:R-:W-:Y:S01]  /*2a300*/  ENDCOLLECTIVE ;  /* 0x000000000000791b */ /* 0x03ffe20003800000 */
.L_x_5341:
[----:B------:R-:W-:Y:S05]  /*2a310*/  BRA `(.L_x_5342) ;  /* 0xffffffc000947947 */ /* 0x000fea000383ffff */
.L_x_5286:
[----:B0-----:R0:W1:Y:S02]  /*2a320*/  SYNCS.PHASECHK.TRANS64.TRYWAIT P0, [R27+URZ+0x38840], R0 ;  /* 0x038840001b0075a7 */ /* 0x001064000800017f */
[----:B-1----:R-:W-:Y:S05]  /*2a330*/  @!P0 NANOSLEEP.SYNCS 0x989680 ;  /* 0x009896800000895d */ /* 0x002fea0003900000 */
[----:B------:R-:W1:Y:S02]  /*2a340*/  @!P0 SYNCS.PHASECHK.TRANS64 P0, [R27+URZ+0x38840], R0 ;  /* 0x038840001b0085a7 */ /* 0x000e64000800007f */
[----:B-1----:R-:W-:Y:S05]  /*2a350*/  @!P0 BRA `(.L_x_5286) ;  /* 0xfffffffc00f08947 */ /* 0x002fea000383ffff */
[----:B------:R-:W-:Y:S05]  /*2a360*/  BRA `(.L_x_5343) ;  /* 0xffffffc400487947 */ /* 0x000fea000383ffff */
.L_x_5287:
        /* <DEDUP_REMOVED lines=8> */
.L_x_5345:
[----:B------:R-:W-:Y:S05]  /*2a3f0*/  BSYNC B0 ;  /* 0x0000000000007941 */ /* 0x000fea0003800000 */
.L_x_5344:
        /* <DEDUP_REMOVED lines=9> */
.L_x_5346:
[----:B------:R-:W-:Y:S02]  /*2a490*/  IMAD.MOV.U32 R13, RZ, RZ, R5 ;  /* 0x000000ffff0d7224 */ /* 0x000fe400078e0005 */
[----:B------:R-:W-:Y:S01]  /*2a4a0*/  IMAD.MOV.U32 R12, RZ, RZ, 0x1 ;  /* 0x00000001ff0c7424 */ /* 0x000fe200078e00ff */
[----:B------:R-:W-:-:S13]  /*2a4b0*/  @P0 LEA R6, P1, R8, R14, 0x1 ;  /* 0x0000000e08060211 */ /* 0x000fda00078208ff */
[----:B------:R-:W-:Y:S05]  /*2a4c0*/  WARPSYNC.COLLECTIVE R15, `(.L_x_5347) ;  /* 0x000000000f087348 */ /* 0x000fea0003c00000 */
[----:B------:R0:W1:Y:S02]  /*2a4d0*/  SHFL.IDX P6, R14, R13, R12, R11 ;  /* 0x0000000c0d0e7389 */ /* 0x00006400000c000b */
[----:B01----:R-:W-:Y:S01]  /*2a4e0*/  ENDCOLLECTIVE ;  /* 0x000000000000791b */ /* 0x003fe20003800000 */
.L_x_5347:
[----:B------:R-:W-:Y:S02]  /*2a4f0*/  @P0 IMAD.X R3, RZ, RZ, R2, P1 ;  /* 0x000000ffff030224 */ /* 0x000fe400008e0602 */
[----:B------:R-:W-:-:S05]  /*2a500*/  @P0 IMAD.MOV.U32 R2, RZ, RZ, R6 ;  /* 0x000000ffff020224 */ /* 0x000fca00078e0006 */
[----:B------:R-:W-:Y:S01]  /*2a510*/  @!PT LDS RZ, [RZ] ;  /* 0x00000000fffff984 */ /* 0x000fe20000000800 */
[----:B------:R-:W-:Y:S01]  /*2a520*/  @!PT LDS RZ, [RZ] ;  /* 0x00000000fffff984 */ /* 0x000fe20000000800 */
[----:B------:R-:W-:Y:S01]  /*2a530*/  @!PT LDS RZ, [RZ] ;  /* 0x00000000fffff984 */ /* 0x000fe20000000800 */
[----:B------:R0:W-:Y:S01]  /*2a540*/  @P0 LDGSTS.E.BYPASS.LTC128B.128 [R7+0x22400], desc[UR36][R2.64], !P2 ;  /* 0x2240000002070fae */ /* 0x0001e2000d101d64 */
[----:B------:R-:W-:Y:S01]  /*2a550*/  ISETP.GE.AND P0, PT, R25, 0x11, PT ;  /* 0x000000111900780c */ /* 0x000fe20003f06270 */
[----:B------:R-:W-:Y:S02]  /*2a560*/  IMAD.MOV.U32 R13, RZ, RZ, R0 ;  /* 0x000000ffff0d7224 */ /* 0x000fe400078e0000 */
[----:B0-----:R-:W-:-:S10]  /*2a570*/  IMAD.MOV.U32 R2, RZ, RZ, R14 ;  /* 0x000000ffff027224 */ /* 0x001fd400078e000e */
[----:B------:R-:W-:Y:S05]  /*2a580*/  WARPSYNC.COLLECTIVE R15, `(.L_x_5348) ;  /* 0x000000000f087348 */ /* 0x000fea0003c00000 */
[----:B------:R0:W1:Y:S02]  /*2a590*/  SHFL.IDX P6, R14, R13, R12, R11 ;  /* 0x0000000c0d0e7389 */ /* 0x00006400000c000b */
[----:B01----:R-:W-:Y:S01]  /*2a5a0*/  ENDCOLLECTIVE ;  /* 0x000000000000791b */ /* 0x003fe20003800000 */
.L_x_5348:
[----:B------:R-:W-:Y:S02]  /*2a5b0*/  @P0 IMAD R9, R4, 0x2, R17 ;  /* 0x0000000204090824 */ /* 0x000fe400078e0211 */
[----:B------:R-:W-:Y:S02]  /*2a5c0*/  IMAD.MOV.U32 R13, RZ, RZ, R5 ;  /* 0x000000ffff0d7224 */ /* 0x000fe400078e0005 */
[----:B------:R-:W-:Y:S01]  /*2a5d0*/  IMAD.MOV.U32 R12, RZ, RZ, 0x2 ;  /* 0x00000002ff0c7424 */ /* 0x000fe200078e00ff */
[----:B------:R-:W-:-:S13]  /*2a5e0*/  @P0 LEA R6, P1, R8, R14, 0x1 ;  /* 0x0000000e08060211 */ /* 0x000fda00078208ff */
[----:B------:R-:W-:Y:S05]  /*2a5f0*/  WARPSYNC.COLLECTIVE R15, `(.L_x_5349) ;  /* 0x000000000f087348 */ /* 0x000fea0003c00000 */
[----:B------:R0:W1:Y:S02]  /*2a600*/  SHFL.IDX P6, R14, R13, R12, R11 ;  /* 0x0000000c0d0e7389 */ /* 0x00006400000c000b */
[----:B01----:R-:W-:Y:S01]  /*2a610*/  ENDCOLLECTIVE ;  /* 0x000000000000791b */ /* 0x003fe20003800000 */
.L_x_5349:
        /* <DEDUP_REMOVED lines=12> */
.L_x_5350:
[----:B------:R-:W-:Y:S02]  /*2a6e0*/  @P0 IMAD R7, R4, 0x2, R17 ;  /* 0x0000000204070824 */ /* 0x000fe400078e0211 */
[----:B------:R-:W-:Y:S02]  /*2a6f0*/  IMAD.MOV.U32 R13, RZ, RZ, R5 ;  /* 0x000000ffff0d7224 */ /* 0x000fe400078e0005 */
[----:B------:R-:W-:Y:S01]  /*2a700*/  IMAD.MOV.U32 R12, RZ, RZ, 0x3 ;  /* 0x00000003ff0c7424 */ /* 0x000fe200078e00ff */
[----:B------:R-:W-:-:S13]  /*2a710*/  @P0 LEA R6, P1, R8, R14, 0x1 ;  /* 0x0000000e08060211 */ /* 0x000fda00078208ff */
[----:B------:R-:W-:Y:S05]  /*2a720*/  WARPSYNC.COLLECTIVE R15, `(.L_x_5351) ;  /* 0x000000000f087348 */ /* 0x000fea0003c00000 */
[----:B------:R0:W1:Y:S02]  /*2a730*/  SHFL.IDX P6, R14, R13, R12, R11 ;  /* 0x0000000c0d0e7389 */ /* 0x00006400000c000b */
[----:B01----:R-:W-:Y:S01]  /*2a740*/  ENDCOLLECTIVE ;  /* 0x000000000000791b */ /* 0x003fe20003800000 */
.L_x_5351:
[----:B------:R-:W-:Y:S02]  /*2a750*/  @P0 IMAD.X R3, RZ, RZ, R2, P1 ;  /* 0x000000ffff030224 */ /* 0x000fe400008e0602 */
[----:B------:R-:W-:-:S05]  /*2a760*/  @P0 IMAD.MOV.U32 R2, RZ, RZ, R6 ;  /* 0x000000ffff020224 */ /* 0x000fca00078e0006 */
        /* <DEDUP_REMOVED lines=9> */
.L_x_5352:
[----:B------:R-:W-:Y:S05]  /*2a800*/  BRA `(.L_x_5353) ;  /* 0xffffffc400107947 */ /* 0x000fea000383ffff */
.L_x_5292:
[----:B------:R-:W-:Y:S01]  /*2a810*/  IMAD.MOV.U32 R13, RZ, RZ, R5 ;  /* 0x000000ffff0d7224 */ /* 0x000fe200078e0005 */
[----:B------:R-:W-:Y:S01]  /*2a820*/  LOP3.LUT R16, R16, 0xfffffeff, RZ, 0xc0, !PT ;  /* 0xfffffeff10107812 */ /* 0x000fe200078ec0ff */
[----:B------:R-:W-:Y:S02]  /*2a830*/  IMAD.MOV.U32 R12, RZ, RZ, RZ ;  /* 0x000000ffff0c7224 */ /* 0x000fe400078e00ff */
[----:B------:R-:W-:Y:S02]  /*2a840*/  IMAD.MOV.U32 R11, RZ, RZ, 0x181f ;  /* 0x0000181fff0b7424 */ /* 0x000fe400078e00ff */
[----:B------:R-:W-:Y:S02]  /*2a850*/  IMAD.MOV.U32 R15, RZ, RZ, -0x1 ;  /* 0xffffffffff0f7424 */ /* 0x000fe400078e00ff */
[----:B------:R-:W-:-:S07]  /*2a860*/  VIADD R4, R8, UR43 ;  /* 0x0000002b08047c36 */ /* 0x000fce0008000000 */
[----:B-1----:R-:W-:Y:S05]  /*2a870*/  WARPSYNC.COLLECTIVE R15, `(.L_x_5354) ;  /* 0x000000000f087348 */ /* 0x002fea0003c00000 */
[----:B------:R0:W2:Y:S02]  /*2a880*/  SHFL.IDX P6, R14, R13, R12, R11 ;  /* 0x0000000c0d0e7389 */ /* 0x0000a400000c000b */
[----:B012---:R-:W-:Y:S01]  /*2a890*/  ENDCOLLECTIVE ;  /* 0x000000000000791b */ /* 0x007fe20003800000 */
.L_x_5354:
[----:B------:R-:W-:Y:S01]  /*2a8a0*/  ISETP.GE.AND P1, PT, R4, UR41, PT ;  /* 0x0000002904007c0c */ /* 0x000fe2000bf26270 */
[----:B------:R-:W-:-:S12]  /*2a8b0*/  IMAD.MOV.U32 R13, RZ, RZ, R0 ;  /* 0x000000ffff0d7224 */ /* 0x000fd800078e0000 */
[----:B------:R-:W-:-:S04]  /*2a8c0*/  @P1 LOP3.LUT R16, R16, 0x100, RZ, 0xfc, !PT ;  /* 0x0000010010101812 */ /* 0x000fc800078efcff */
[----:B------:R-:W-:Y:S01]  /*2a8d0*/  LOP3.LUT R16, R16, 0xffffff7f, RZ, 0xc0, !PT ;  /* 0xffffff7f10107812 */ /* 0x000fe200078ec0ff */
[----:B------:R-:W-:-:S07]  /*2a8e0*/  IMAD.MOV.U32 R2, RZ, RZ, R14 ;  /* 0x000000ffff027224 */ /* 0x000fce00078e000e */
[----:B------:R-:W-:Y:S05]  /*2a8f0*/  WARPSYNC.COLLECTIVE R15, `(.L_x_5355) ;  /* 0x000000000f087348 */ /* 0x000fea0003c00000 */
[----:B------:R0:W1:Y:S02]  /*2a900*/  SHFL.IDX P6, R14, R13, R12, R11 ;  /* 0x0000000c0d0e7389 */ /* 0x00006400000c000b */
[----:B01----:R-:W-:Y:S01]  /*2a910*/  ENDCOLLECTIVE ;  /* 0x000000000000791b */ /* 0x003fe20003800000 */
.L_x_5355:
[----:B------:R-:W-:Y:S02]  /*2a920*/  IMAD.MOV.U32 R13, RZ, RZ, R5 ;  /* 0x000000ffff0d7224 */ /* 0x000fe400078e0005 */
[----:B------:R-:W-:Y:S01]  /*2a930*/  IMAD.MOV.U32 R12, RZ, RZ, 0x1 ;  /* 0x00000001ff0c7424 */ /* 0x000fe200078e00ff */
[----:B------:R-:W-:-:S13]  /*2a940*/  @!P1 LEA R6, P0, R7, R14, 0x1 ;  /* 0x0000000e07069211 */ /* 0x000fda00078008ff */
[----:B------:R-:W-:Y:S05]  /*2a950*/  WARPSYNC.COLLECTIVE R15, `(.L_x_5356) ;  /* 0x000000000f087348 */ /* 0x000fea0003c00000 */
[----:B------:R0:W1:Y:S02]  /*2a960*/  SHFL.IDX P6, R14, R13, R12, R11 ;  /* 0x0000000c0d0e7389 */ /* 0x00006400000c000b */
[----:B01----:R-:W-:Y:S01]  /*2a970*/  ENDCOLLECTIVE ;  /* 0x000000000000791b */ /* 0x003fe20003800000 */
.L_x_5356:
[----:B------:R-:W-:Y:S02]  /*2a980*/  @!P1 IMAD.X R3, RZ, RZ, R2, P0 ;  /* 0x000000ffff039224 */ /* 0x000fe400000e0602 */
[----:B------:R-:W-:Y:S02]  /*2a990*/  @!P1 IMAD.MOV.U32 R2, RZ, RZ, R6 ;  /* 0x000000ffff029224 */ /* 0x000fe400078e0006 */
[----:B------:R-:W-:-:S03]  /*2a9a0*/  VIADD R6, R4, 0x10 ;  /* 0x0000001004067836 */ /* 0x000fc60000000000 */
[----:B------:R-:W-:Y:S01]  /*2a9b0*/  @!PT LDS RZ, [RZ] ;  /* 0x00000000fffff984 */ /* 0x000fe20000000800 */
[----:B------:R-:W-:Y:S01]  /*2a9c0*/  @!PT LDS RZ, [RZ] ;  /* 0x00000000fffff984 */ /* 0x000fe20000000800 */
[----:B------:R-:W-:Y:S01]  /*2a9d0*/  @!PT LDS RZ, [RZ] ;  /* 0x00000000fffff984 */ /* 0x000fe20000000800 */
[----:B------:R0:W-:Y:S02]  /*2a9e0*/  @!P1 LDGSTS.E.BYPASS.LTC128B.128 [R22+0x20400], desc[UR36][R2.64], !P5 ;  /* 0x2040000002169fae */ /* 0x0001e4000e901d64 */
[----:B------:R-:W-:Y:S01]  /*2a9f0*/  ISETP.GE.AND P1, PT, R6, UR41, PT ;  /* 0x0000002906007c0c */ /* 0x000fe2000bf26270 */
[----:B------:R-:W-:Y:S02]  /*2aa00*/  IMAD.MOV.U32 R13, RZ, RZ, R0 ;  /* 0x000000ffff0d7224 */ /* 0x000fe400078e0000 */
[----:B0-----:R-:W-:-:S10]  /*2aa10*/  IMAD.MOV.U32 R2, RZ, RZ, R14 ;  /* 0x000000ffff027224 */ /* 0x001fd400078e000e */
[----:B------:R-:W-:-:S07]  /*2aa20*/  @P1 LOP3.LUT R16, R16, 0x80, RZ, 0xfc, !PT ;  /* 0x0000008010101812 */ /* 0x000fce00078efcff */
[----:B------:R-:W-:Y:S05]  /*2aa30*/  WARPSYNC.COLLECTIVE R15, `(.L_x_5357) ;  /* 0x000000000f087348 */ /* 0x000fea0003c00000 */
[----:B------:R0:W1:Y:S02]  /*2aa40*/  SHFL.IDX P6, R14, R13, R12, R11 ;  /* 0x0000000c0d0e7389 */ /* 0x00006400000c000b */
[----:B01----:R-:W-:Y:S01]  /*2aa50*/  ENDCOLLECTIVE ;  /* 0x000000000000791b */ /* 0x003fe20003800000 */
.L_x_5357:
[----:B------:R-:W-:Y:S01]  /*2aa60*/  LOP3.LUT R16, R16, 0xffffffbf, RZ, 0xc0, !PT ;  /* 0xffffffbf10107812 */ /* 0x000fe200078ec0ff */
[----:B------:R-:W-:Y:S02]  /*2aa70*/  IMAD.MOV.U32 R13, RZ, RZ, R5 ;  /* 0x000000ffff0d7224 */ /* 0x000fe400078e0005 */
[----:B------:R-:W-:Y:S01]  /*2aa80*/  IMAD.MOV.U32 R12, RZ, RZ, 0x2 ;  /* 0x00000002ff0c7424 */ /* 0x000fe200078e00ff */
[----:B------:R-:W-:-:S13]  /*2aa90*/  @!P1 LEA R6, P0, R7, R14, 0x1 ;  /* 0x0000000e07069211 */ /* 0x000fda00078008ff */
[----:B------:R-:W-:Y:S05]  /*2aaa0*/  WARPSYNC.COLLECTIVE R15, `(.L_x_5358) ;  /* 0x000000000f087348 */ /* 0x000fea0003c00000 */
[----:B------:R0:W1:Y:S02]  /*2aab0*/  SHFL.IDX P6, R14, R13, R12, R11 ;  /* 0x0000000c0d0e7389 */ /* 0x00006400000c000b */
[----:B01----:R-:W-:Y:S01]  /*2aac0*/  ENDCOLLECTIVE ;  /* 0x000000000000791b */ /* 0x003fe20003800000 */
.L_x_5358:
        /* <DEDUP_REMOVED lines=14> */
.L_x_5359:
[----:B------:R-:W-:Y:S02]  /*2abb0*/  IMAD.MOV.U32 R13, RZ, RZ, R5 ;  /* 0x000000ffff0d7224 */ /* 0x000fe400078e0005 */
[----:B------:R-:W-:Y:S01]  /*2abc0*/  IMAD.MOV.U32 R12, RZ, RZ, 0x3 ;  /* 0x00000003ff0c7424 */ /* 0x000fe200078e00ff */
[----:B------:R-:W-:-:S13]  /*2abd0*/  @!P1 LEA R6, P0, R7, R14, 0x1 ;  /* 0x0000000e07069211 */ /* 0x000fda00078008ff */
[----:B------:R-:W-:Y:S05]  /*2abe0*/  WARPSYNC.COLLECTIVE R15, `(.L_x_5360) ;  /* 0x000000000f087348 */ /* 0x000fea0003c00000 */
[----:B------:R0:W1:Y:S02]  /*2abf0*/  SHFL.IDX P6, R14, R13, R12, R11 ;  /* 0x0000000c0d0e7389 */ /* 0x00006400000c000b */
[----:B01----:R-:W-:Y:S01]  /*2ac00*/  ENDCOLLECTIVE ;  /* 0x000000000000791b */ /* 0x003fe20003800000 */
.L_x_5360:
[----:B------:R-:W-:Y:S02]  /*2ac10*/  @!P1 IMAD.X R3, RZ, RZ, R2, P0 ;  /* 0x000000ffff039224 */ /* 0x000fe400000e0602 */
[----:B------:R-:W-:-:S05]  /*2ac20*/  @!P1 IMAD.MOV.U32 R2, RZ, RZ, R6 ;  /* 0x000000ffff029224 */ /* 0x000fca00078e0006 */
[----:B------:R-:W-:Y:S01]  /*2ac30*/  @!PT LDS RZ, [RZ] ;  /* 0x00000000fffff984 */ /* 0x000fe20000000800 */
[----:B------:R-:W-:Y:S01]  /*2ac40*/  @!PT LDS RZ, [RZ] ;  /* 0x00000000fffff984 */ /* 0x000fe20000000800 */
[----:B------:R-:W-:Y:S01]  /*2ac50*/  @!PT LDS RZ, [RZ] ;  /* 0x00000000fffff984 */ /* 0x000fe20000000800 */
[----:B------:R0:W-:Y:S01]  /*2ac60*/  @!P1 LDGSTS.E.BYPASS.LTC128B.128 [R22+0x21400], desc[UR36][R2.64], !P5 ;  /* 0x2140000002169fae */ /* 0x0001e2000e901d64 */
[----:B------:R-:W-:Y:S02]  /*2ac70*/  IMAD.MOV.U32 R13, RZ, RZ, R0 ;  /* 0x000000ffff0d7224 */ /* 0x000fe400078e0000 */
[----:B------:R-:W-:-:S07]  /*2ac80*/  IMAD.MOV.U32 R5, RZ, RZ, R14 ;  /* 0x000000ffff057224 */ /* 0x000fce00078e000e */
[----:B0-----:R-:W-:Y:S05]  /*2ac90*/  WARPSYNC.COLLECTIVE R15, `(.L_x_5361) ;  /* 0x000000000f087348 */ /* 0x001fea0003c00000 */
[----:B------:R1:W2:Y:S02]  /*2aca0*/  SHFL.IDX P6, R14, R13, R12, R11 ;  /* 0x0000000c0d0e7389 */ /* 0x0002a400000c000b */
[----:B012---:R-:W-:Y:S01]  /*2acb0*/  ENDCOLLECTIVE ;  /* 0x000000000000791b */ /* 0x007fe20003800000 */
.L_x_5361:
[----:B------:R-:W-:Y:S05]  /*2acc0*/  BRA `(.L_x_5362) ;  /* 0xffffffc400f87947 */ /* 0x000fea000383ffff */
.L_x_5296:
        /* <DEDUP_REMOVED lines=8> */
.L_x_5364:
[----:B------:R-:W-:Y:S05]  /*2ad50*/  BSYNC B0 ;  /* 0x0000000000007941 */ /* 0x000fea0003800000 */
.L_x_5363:
[----:B------:R-:W-:Y:S01]  /*2ad60*/  IMAD.MOV.U32 R13, RZ, RZ, R0 ;  /* 0x000000ffff0d7224 */ /* 0x000fe200078e0000 */
[----:B------:R-:W-:Y:S01]  /*2ad70*/  LOP3.LUT P1, RZ, R16, 0x100, RZ, 0xc0, !PT ;  /* 0x0000010010ff7812 */ /* 0x000fe2000782c0ff */
[----:B------:R-:W-:Y:S02]  /*2ad80*/  IMAD.MOV.U32 R12, RZ, RZ, RZ ;  /* 0x000000ffff0c7224 */ /* 0x000fe400078e00ff */
[----:B------:R-:W-:Y:S02]  /*2ad90*/  IMAD.MOV.U32 R11, RZ, RZ, 0x181f ;  /* 0x0000181fff0b7424 */ /* 0x000fe400078e00ff */
[----:B------:R-:W-:Y:S02]  /*2ada0*/  IMAD.MOV.U32 R15, RZ, RZ, -0x1 ;  /* 0xffffffffff0f7424 */ /* 0x000fe400078e00ff */
[----:B------:R-:W-:-:S07]  /*2adb0*/  IMAD.MOV.U32 R2, RZ, RZ, R14 ;  /* 0x000000ffff027224 */ /* 0x000fce00078e000e */
[----:B------:R-:W-:Y:S05]  /*2adc0*/  WARPSYNC.COLLECTIVE R15, `(.L_x_5365) ;  /* 0x000000000f087348 */ /* 0x000fea0003c00000 */
[----:B------:R0:W1:Y:S02]  /*2add0*/  SHFL.IDX P6, R14, R13, R12, R11 ;  /* 0x0000000c0d0e7389 */ /* 0x00006400000c000b */
[----:B01----:R-:W-:Y:S01]  /*2ade0*/  ENDCOLLECTIVE ;  /* 0x000000000000791b */ /* 0x003fe20003800000 */
.L_x_5365:
[----:B------:R-:W-:Y:S02]  /*2adf0*/  IMAD.MOV.U32 R13, RZ, RZ, R4 ;  /* 0x000000ffff0d7224 */ /* 0x000fe400078e0004 */
[----:B------:R-:W-:Y:S01]  /*2ae00*/  IMAD.MOV.U32 R12, RZ, RZ, 0x1 ;  /* 0x00000001ff0c7424 */ /* 0x000fe200078e00ff */
[----:B------:R-:W-:Y:S02]  /*2ae10*/  @!P1 LEA R14, P0, R9, R14, 0x1 ;  /* 0x0000000e090e9211 */ /* 0x000fe400078008ff */
[----:B------:R-:W-:-:S03]  /*2ae20*/  LOP3.LUT P6, RZ, R16, 0x40000, RZ, 0xc0, !PT ;  /* 0x0004000010ff7812 */ /* 0x000fc600078cc0ff */
[----:B------:R-:W-:Y:S01]  /*2ae30*/  @!P1 IMAD.X R3, RZ, RZ, R2, P0 ;  /* 0x000000ffff039224 */ /* 0x000fe200000e0602 */
[C---:B------:R-:W-:Y:S01]  /*2ae40*/  LOP3.LUT P0, RZ, R16.reuse, 0x80000, RZ, 0xc0, !PT ;  /* 0x0008000010ff7812 */ /* 0x040fe2000780c0ff */
[----:B------:R-:W-:Y:S01]  /*2ae50*/  @!P1 IMAD.MOV.U32 R2, RZ, RZ, R14 ;  /* 0x000000ffff029224 */ /* 0x000fe200078e000e */
[----:B------:R-:W-:-:S04]  /*2ae60*/  LOP3.LUT R16, R16, 0xffbfffff, RZ, 0xc0, !PT ;  /* 0xffbfffff10107812 */ /* 0x000fc800078ec0ff */
[----:B------:R-:W-:-:S07]  /*2ae70*/  @P2 LOP3.LUT R16, R16, 0x400000, RZ, 0xfc, !PT ;  /* 0x0040000010102812 */ /* 0x000fce00078efcff */
        /* <DEDUP_REMOVED lines=9> */
.L_x_5366:
        /* <DEDUP_REMOVED lines=15> */
.L_x_5367:
        /* <DEDUP_REMOVED lines=11> */
[----:B0-----:R-:W-:Y:S02]  /*2b0b0*/  @!P6 IMAD.MOV.U32 R2, RZ, RZ, R14 ;  /* 0x000000ffff02e224 */ /* 0x001fe400078e000e */
[----:B------:R-:W-:-:S05]  /*2b0c0*/  @!P6 IMAD.MOV.U32 R3, RZ, RZ, R5 ;  /* 0x000000ffff03e224 */ /* 0x000fca00078e0005 */
[----:B------:R0:W-:Y:S01]  /*2b0d0*/  @!P6 LDGSTS.E.BYPASS.LTC128B.128 [R22+0x26c00], desc[UR36][R2.64], !P2 ;  /* 0x26c000000216efae */ /* 0x0001e2000d101d64 */
[----:B------:R-:W-:-:S04]  /*2b0e0*/  LOP3.LUT P2, RZ, R16, 0x400000, RZ, 0xc0, !PT ;  /* 0x0040000010ff7812 */ /* 0x000fc8000784c0ff */
[----:B------:R0:W-:Y:S01]  /*2b0f0*/  @!P6 LDGSTS.E.BYPASS.LTC128B.128 [R22+0x28c00], desc[UR36][R2.64+0x80], !P0 ;  /* 0x28c000800216efae */ /* 0x0001e2000c101d64 */
[----:B------:R-:W-:-:S08]  /*2b100*/  @!P6 ISETP.NE.U32.AND P0, PT, R8, RZ, PT ;  /* 0x000000ff0800e20c */ /* 0x000fd00003f05070 */
        /* <DEDUP_REMOVED lines=10> */
.L_x_5368:
[----:B------:R-:W-:Y:S02]  /*2b1b0*/  IMAD.MOV.U32 R13, RZ, RZ, R0 ;  /* 0x000000ffff0d7224 */ /* 0x000fe400078e0000 */
[----:B------:R-:W-:-:S07]  /*2b1c0*/  IMAD.MOV.U32 R5, RZ, RZ, R14 ;  /* 0x000000ffff057224 */ /* 0x000fce00078e000e */
[----:B------:R-:W-:Y:S05]  /*2b1d0*/  WARPSYNC.COLLECTIVE R15, `(.L_x_5369) ;  /* 0x000000000f087348 */ /* 0x000fea0003c00000 */
[----:B------:R0:W1:Y:S02]  /*2b1e0*/  SHFL.IDX P6, R14, R13, R12, R11 ;  /* 0x0000000c0d0e7389 */ /* 0x00006400000c000b */
[----:B01----:R-:W-:Y:S01]  /*2b1f0*/  ENDCOLLECTIVE ;  /* 0x000000000000791b */ /* 0x003fe20003800000 */
.L_x_5369:
        /* <DEDUP_REMOVED lines=17> */
.L_x_5370:
[----:B------:R-:W-:Y:S01]  /*2b310*/  @!PT LDS RZ, [RZ] ;  /* 0x00000000fffff984 */ /* 0x000fe20000000800 */
[----:B------:R-:W-:Y:S01]  /*2b320*/  @!PT LDS RZ, [RZ] ;  /* 0x00000000fffff984 */ /* 0x000fe20000000800 */
[----:B------:R-:W-:Y:S01]  /*2b330*/  @!PT LDS RZ, [RZ] ;  /* 0x00000000fffff984 */ /* 0x000fe20000000800 */
[----:B------:R0:W-:Y:S04]  /*2b340*/  @!P1 LDGSTS.E.BYPASS.LTC128B.128 [R22+0x2b400], desc[UR36][R2.64+0x100], !P2 ;  /* 0x2b40010002169fae */ /* 0x0001e8000d101d64 */
        /* <DEDUP_REMOVED lines=10> */
.L_x_5371:
[----:B------:R-:W-:Y:S01]  /*2b3f0*/  @!PT LDS RZ, [RZ] ;  /* 0x00000000fffff984 */ /* 0x000fe20000000800 */
[----:B------:R-:W-:Y:S01]  /*2b400*/  @!PT LDS RZ, [RZ] ;  /* 0x00000000fffff984 */ /* 0x000fe20000000800 */
[----:B------:R-:W-:Y:S01]  /*2b410*/  @!PT LDS RZ, [RZ] ;  /* 0x00000000fffff984 */ /* 0x000fe20000000800 */
[----:B------:R0:W-:Y:S01]  /*2b420*/  @!P1 LDGSTS.E.BYPASS.LTC128B.128 [R22+0x35400], desc[UR36][R2.64+0x380], P0 ;  /* 0x3540038002169fae */ /* 0x0001e20008101d64 */
[----:B------:R-:W-:Y:S05]  /*2b430*/  BRA `(.L_x_5372) ;  /* 0xffffffc800947947 */ /* 0x000fea000383ffff */
.L_x_5299:
[----:B0-----:R0:W2:Y:S02]  /*2b440*/  SYNCS.PHASECHK.TRANS64.TRYWAIT P0, [R17+URZ+0x38820], R0 ;  /* 0x03882000110075a7 */ /* 0x0010a4000800017f */
[----:B--2---:R-:W-:Y:S05]  /*2b450*/  @!P0 NANOSLEEP.SYNCS 0x989680 ;  /* 0x009896800000895d */ /* 0x004fea0003900000 */
[----:B------:R-:W2:Y:S02]  /*2b460*/  @!P0 SYNCS.PHASECHK.TRANS64 P0, [R17+URZ+0x38820], R0 ;  /* 0x03882000110085a7 */ /* 0x000ea4000800007f */
[----:B--2---:R-:W-:Y:S05]  /*2b470*/  @!P0 BRA `(.L_x_5299) ;  /* 0xfffffffc00f08947 */ /* 0x004fea000383ffff */
[----:B------:R-:W-:Y:S05]  /*2b480*/  BRA `(.L_x_5373) ;  /* 0xffffffcc00187947 */ /* 0x000fea000383ffff */
.L_x_5302:
[----:B0-----:R0:W2:Y:S02]  /*2b490*/  SYNCS.PHASECHK.TRANS64.TRYWAIT P0, [R27+URZ+0x38860], R0 ;  /* 0x038860001b0075a7 */ /* 0x0010a4000800017f */
[----:B--2---:R-:W-:Y:S05]  /*2b4a0*/  @!P0 NANOSLEEP.SYNCS 0x989680 ;  /* 0x009896800000895d */ /* 0x004fea0003900000 */
[----:B------:R-:W2:Y:S02]  /*2b4b0*/  @!P0 SYNCS.PHASECHK.TRANS64 P0, [R27+URZ+0x38860], R0 ;  /* 0x038860001b0085a7 */ /* 0x000ea4000800007f */
[----:B--2---:R-:W-:Y:S05]  /*2b4c0*/  @!P0 BRA `(.L_x_5302) ;  /* 0xfffffffc00f08947 */ /* 0x004fea000383ffff */
[----:B------:R-:W-:Y:S05]  /*2b4d0*/  BRA `(.L_x_5374) ;  /* 0xffffffcc00247947 */ /* 0x000fea000383ffff */
.L_x_5303:
[----:B------:R-:W-:Y:S01]  /*2b4e0*/  BSSY B0, `(.L_x_5375) ;  /* 0x0000008000007945 */ /* 0x000fe20003800000 */
[----:B------:R-:W-:Y:S02]  /*2b4f0*/  IMAD.MOV.U32 R13, RZ, RZ, R7 ;  /* 0x000000ffff0d7224 */ /* 0x000fe400078e0007 */
[----:B------:R-:W-:Y:S02]  /*2b500*/  IMAD.MOV.U32 R12, RZ, RZ, RZ ;  /* 0x000000ffff0c7224 */ /* 0x000fe400078e00ff */
[----:B------:R-:W-:Y:S02]  /*2b510*/  IMAD.MOV.U32 R11, RZ, RZ, 0x181f ;  /* 0x0000181fff0b7424 */ /* 0x000fe400078e00ff */
[----:B------:R-:W-:-:S07]  /*2b520*/  IMAD.MOV.U32 R15, RZ, RZ, -0x1 ;  /* 0xffffffffff0f7424 */ /* 0x000fce00078e00ff */
[----:B-1----:R-:W-:Y:S05]  /*2b530*/  WARPSYNC.COLLECTIVE R15, `(.L_x_5376) ;  /* 0x000000000f087348 */ /* 0x002fea0003c00000 */
[----:B------:R0:W2:Y:S02]  /*2b540*/  SHFL.IDX P6, R14, R13, R12, R11 ;  /* 0x0000000c0d0e7389 */ /* 0x0000a400000c000b */
[----:B012---:R-:W-:Y:S01]  /*2b550*/  ENDCOLLECTIVE ;  /* 0x000000000000791b */ /* 0x007fe20003800000 */
.L_x_5376:
[----:B------:R-:W-:Y:S05]  /*2b560*/  BSYNC B0 ;  /* 0x0000000000007941 */ /* 0x000fea0003800000 */
.L_x_5375:
        /* <DEDUP_REMOVED lines=15> */
.L_x_5377:
[----:B------:R-:W-:-:S04]  /*2b660*/  LOP3.LUT R16, R16, 0xffffffbf, RZ, 0xc0, !PT ;  /* 0xffffffbf10107812 */ /* 0x000fc800078ec0ff */
[----:B------:R-:W-:Y:S01]  /*2b670*/  @P1 LOP3.LUT R16, R16, 0x40, RZ, 0xfc, !PT ;  /* 0x0000004010101812 */ /* 0x000fe200078efcff */
[----:B------:R-:W-:Y:S02]  /*2b680*/  IMAD.MOV.U32 R13, RZ, RZ, R7 ;  /* 0x000000ffff0d7224 */ /* 0x000fe400078e0007 */
[----:B------:R-:W-:Y:S02]  /*2b690*/  IMAD.MOV.U32 R12, RZ, RZ, 0x1 ;  /* 0x00000001ff0c7424 */ /* 0x000fe400078e00ff */
[----:B------:R-:W-:-:S05]  /*2b6a0*/  IMAD.SHL.U32 R8, R8, 0x8, RZ ;  /* 0x0000000808087824 */ /* 0x000fca00078e00ff */
        /* <DEDUP_REMOVED lines=29> */
.L_x_5378:
[----:B------:R-:W-:Y:S02]  /*2b880*/  IMAD.MOV.U32 R13, RZ, RZ, R6 ;  /* 0x000000ffff0d7224 */ /* 0x000fe400078e0006 */
[----:B------:R-:W-:-:S07]  /*2b890*/  IMAD.MOV.U32 R3, RZ, RZ, R14 ;  /* 0x000000ffff037224 */ /* 0x000fce00078e000e */
[----:B------:R-:W-:Y:S05]  /*2b8a0*/  WARPSYNC.COLLECTIVE R15, `(.L_x_5379) ;  /* 0x000000000f087348 */ /* 0x000fea0003c00000 */
[----:B------:R0:W1:Y:S02]  /*2b8b0*/  SHFL.IDX P6, R14, R13, R12, R11 ;  /* 0x0000000c0d0e7389 */ /* 0x00006400000c000b */
[----:B01----:R-:W-:Y:S01]  /*2b8c0*/  ENDCOLLECTIVE ;  /* 0x000000000000791b */ /* 0x003fe20003800000 */
.L_x_5379:
[----:B------:R-:W-:Y:S02]  /*2b8d0*/  IMAD.MOV.U32 R13, RZ, RZ, R7 ;  /* 0x000000ffff0d7224 */ /* 0x000fe400078e0007 */
        /* <DEDUP_REMOVED lines=27> */
.L_x_5380:
[----:B------:R-:W-:Y:S02]  /*2ba90*/  IMAD.MOV.U32 R13, RZ, RZ, R6 ;  /* 0x000000ffff0d7224 */ /* 0x000fe400078e0006 */
[----:B------:R-:W-:-:S07]  /*2baa0*/  IMAD.MOV.U32 R8, RZ, RZ, R14 ;  /* 0x000000ffff087224 */ /* 0x000fce00078e000e */
[----:B------:R-:W-:Y:S05]  /*2bab0*/  WARPSYNC.COLLECTIVE R15, `(.L_x_5381) ;  /* 0x000000000f087348 */ /* 0x000fea0003c00000 */
[----:B------:R0:W1:Y:S02]  /*2bac0*/  SHFL.IDX P6, R14, R13, R12, R11 ;  /* 0x0000000c0d0e7389 */ /* 0x00006400000c000b */
[----:B01----:R-:W-:Y:S01]  /*2bad0*/  ENDCOLLECTIVE ;  /* 0x000000000000791b */ /* 0x003fe20003800000 */
.L_x_5381:
        /* <DEDUP_REMOVED lines=28> */
.L_x_5382:
[----:B------:R-:W-:Y:S02]  /*2bca0*/  IMAD.MOV.U32 R13, RZ, RZ, R6 ;  /* 0x000000ffff0d7224 */ /* 0x000fe400078e0006 */
[----:B------:R-:W-:-:S07]  /*2bcb0*/  IMAD.MOV.U32 R7, RZ, RZ, R14 ;  /* 0x000000ffff077224 */ /* 0x000fce00078e000e */
[----:B------:R-:W-:Y:S05]  /*2bcc0*/  WARPSYNC.COLLECTIVE R15, `(.L_x_5383) ;  /* 0x000000000f087348 */ /* 0x000fea0003c00000 */
[----:B------:R0:W1:Y:S02]  /*2bcd0*/  SHFL.IDX P6, R14, R13, R12, R11 ;  /* 0x0000000c0d0e7389 */ /* 0x00006400000c000b */
[----:B01----:R-:W-:Y:S01]  /*2bce0*/  ENDCOLLECTIVE ;  /* 0x000000000000791b */ /* 0x003fe20003800000 */
.L_x_5383:
[----:B------:R-:W-:Y:S05]  /*2bcf0*/  BRA `(.L_x_5384) ;  /* 0xffffffc800d07947 */ /* 0x000fea000383ffff */
.L_x_5309:
[----:B0-----:R0:W2:Y:S02]  /*2bd00*/  SYNCS.PHASECHK.TRANS64.TRYWAIT P0, [R8+URZ+0x38840], R20 ;  /* 0x03884014080075a7 */ /* 0x0010a4000800017f */
[----:B--2---:R-:W-:Y:S05]  /*2bd10*/  @!P0 NANOSLEEP.SYNCS 0x989680 ;  /* 0x009896800000895d */ /* 0x004fea0003900000 */
[----:B------:R-:W2:Y:S02]  /*2bd20*/  @!P0 SYNCS.PHASECHK.TRANS64 P0, [R8+URZ+0x38840], R20 ;  /* 0x03884014080085a7 */ /* 0x000ea4000800007f */
[----:B--2---:R-:W-:Y:S05]  /*2bd30*/  @!P0 BRA `(.L_x_5309) ;  /* 0xfffffffc00f08947 */ /* 0x004fea000383ffff */
[----:B------:R-:W-:Y:S05]  /*2bd40*/  BRA `(.L_x_5385) ;  /* 0xffffffd000207947 */ /* 0x000fea000383ffff */
.L_x_5310:
        /* <DEDUP_REMOVED lines=8> */
.L_x_5387:
[----:B------:R-:W-:Y:S05]  /*2bdd0*/  BSYNC B1 ;  /* 0x0000000000017941 */ /* 0x000fea0003800000 */
.L_x_5386:
        /* <DEDUP_REMOVED lines=9> */
.L_x_5388:
[----:B------:R-:W-:Y:S02]  /*2be70*/  IMAD.MOV.U32 R13, RZ, RZ, R27 ;  /* 0x000000ffff0d7224 */ /* 0x000fe400078e001b */
[----:B------:R-:W-:Y:S01]  /*2be80*/  IMAD.MOV.U32 R12, RZ, RZ, 0x1 ;  /* 0x00000001ff0c7424 */ /* 0x000fe200078e00ff */
[----:B------:R-:W-:-:S13]  /*2be90*/  IADD3 R2, P0, R14, R0, RZ ;  /* 0x000000000e027210 */ /* 0x000fda0007f1e0ff */
[----:B------:R-:W-:Y:S05]  /*2bea0*/  WARPSYNC.COLLECTIVE R15, `(.L_x_5389) ;  /* 0x000000000f087348 */ /* 0x000fea0003c00000 */
[----:B------:R0:W1:Y:S02]  /*2beb0*/  SHFL.IDX P6, R14, R13, R12, R11 ;  /* 0x0000000c0d0e7389 */ /* 0x00006400000c000b */
[----:B01----:R-:W-:Y:S01]  /*2bec0*/  ENDCOLLECTIVE ;  /* 0x000000000000791b */ /* 0x003fe20003800000 */
.L_x_5389:
        /* <DEDUP_REMOVED lines=10> */
.L_x_5390:
[----:B------:R-:W-:Y:S02]  /*2bf70*/  IMAD.MOV.U32 R13, RZ, RZ, R27 ;  /* 0x000000ffff0d7224 */ /* 0x000fe400078e001b */
[----:B------:R-:W-:Y:S02]  /*2bf80*/  IMAD.MOV.U32 R12, RZ, RZ, 0x2 ;  /* 0x00000002ff0c7424 */ /* 0x000fe400078e00ff */
[----:B------:R-:W-:-:S07]  /*2bf90*/  IMAD.MOV.U32 R2, RZ, RZ, R14 ;  /* 0x000000ffff027224 */ /* 0x000fce00078e000e */
[----:B------:R-:W-:Y:S05]  /*2bfa0*/  WARPSYNC.COLLECTIVE R15, `(.L_x_5391) ;  /* 0x000000000f087348 */ /* 0x000fea0003c00000 */
[----:B------:R0:W1:Y:S02]  /*2bfb0*/  SHFL.IDX P6, R14, R13, R12, R11 ;  /* 0x0000000c0d0e7389 */ /* 0x00006400000c000b */
[----:B01----:R-:W-:Y:S01]  /*2bfc0*/  ENDCOLLECTIVE ;  /* 0x000000000000791b */ /* 0x003fe20003800000 */
.L_x_5391:
        /* <DEDUP_REMOVED lines=11> */
.L_x_5392:
[----:B------:R-:W-:Y:S02]  /*2c080*/  IMAD.MOV.U32 R13, RZ, RZ, R27 ;  /* 0x000000ffff0d7224 */ /* 0x000fe400078e001b */
[----:B------:R-:W-:Y:S02]  /*2c090*/  IMAD.MOV.U32 R12, RZ, RZ, 0x3 ;  /* 0x00000003ff0c7424 */ /* 0x000fe400078e00ff */
[----:B------:R-:W-:-:S07]  /*2c0a0*/  IMAD.MOV.U32 R2, RZ, RZ, R14 ;  /* 0x000000ffff027224 */ /* 0x000fce00078e000e */
[----:B------:R-:W-:Y:S05]  /*2c0b0*/  WARPSYNC.COLLECTIVE R15, `(.L_x_5393) ;  /* 0x000000000f087348 */ /* 0x000fea0003c00000 */
[----:B------:R0:W1:Y:S02]  /*2c0c0*/  SHFL.IDX P6, R14, R13, R12, R11 ;  /* 0x0000000c0d0e7389 */ /* 0x00006400000c000b */
[----:B01----:R-:W-:Y:S01]  /*2c0d0*/  ENDCOLLECTIVE ;  /* 0x000000000000791b */ /* 0x003fe20003800000 */
.L_x_5393:
        /* <DEDUP_REMOVED lines=11> */
.L_x_5394:
[----:B------:R-:W-:Y:S05]  /*2c190*/  BRA `(.L_x_5395) ;  /* 0xffffffcc00b47947 */ /* 0x000fea000383ffff */
.L_x_5315:
[----:B---3--:R3:W4:Y:S02]  /*2c1a0*/  SYNCS.PHASECHK.TRANS64.TRYWAIT P0, [R8+URZ+0x38860], R20 ;  /* 0x03886014080075a7 */ /* 0x008724000800017f */
[----:B----4-:R-:W-:Y:S05]  /*2c1b0*/  @!P0 NANOSLEEP.SYNCS 0x989680 ;  /* 0x009896800000895d */ /* 0x010fea0003900000 */
[----:B------:R-:W4:Y:S02]  /*2c1c0*/  @!P0 SYNCS.PHASECHK.TRANS64 P0, [R8+URZ+0x38860], R20 ;  /* 0x03886014080085a7 */ /* 0x000f24000800007f */
[----:B----4-:R-:W-:Y:S05]  /*2c1d0*/  @!P0 BRA `(.L_x_5315) ;  /* 0xfffffffc00f08947 */ /* 0x010fea000383ffff */
[----:B------:R-:W-:Y:S05]  /*2c1e0*/  BRA `(.L_x_5396) ;  /* 0xffffffd000007947 */ /* 0x000fea000383ffff */
.L_x_5316:
[----:B------:R-:W-:Y:S01]  /*2c1f0*/  BSSY B1, `(.L_x_5397) ;  /* 0x0000008000017945 */ /* 0x000fe20003800000 */
[----:B------:R-:W-:Y:S02]  /*2c200*/  IMAD.MOV.U32 R13, RZ, RZ, R20 ;  /* 0x000000ffff0d7224 */ /* 0x000fe400078e0014 */
[----:B------:R-:W-:Y:S02]  /*2c210*/  IMAD.MOV.U32 R12, RZ, RZ, RZ ;  /* 0x000000ffff0c7224 */ /* 0x000fe400078e00ff */
[----:B------:R-:W-:Y:S02]  /*2c220*/  IMAD.MOV.U32 R11, RZ, RZ, 0x181f ;  /* 0x0000181fff0b7424 */ /* 0x000fe400078e00ff */
[----:B------:R-:W-:-:S07]  /*2c230*/  IMAD.MOV.U32 R15, RZ, RZ, -0x1 ;  /* 0xffffffffff0f7424 */ /* 0x000fce00078e00ff */
[----:B--2---:R-:W-:Y:S05]  /*2c240*/  WARPSYNC.COLLECTIVE R15, `(.L_x_5398) ;  /* 0x000000000f087348 */ /* 0x004fea0003c00000 */
[----:B------:R0:W1:Y:S02]  /*2c250*/  SHFL.IDX P6, R14, R13, R12, R11 ;  /* 0x0000000c0d0e7389 */ /* 0x00006400000c000b */
[----:B012---:R-:W-:Y:S01]  /*2c260*/  ENDCOLLECTIVE ;  /* 0x000000000000791b */ /* 0x007fe20003800000 */
.L_x_5398:
[----:B------:R-:W-:Y:S05]  /*2c270*/  BSYNC B1 ;  /* 0x0000000000017941 */ /* 0x000fea0003800000 */
.L_x_5397:
[----:B------:R-:W-:Y:S01]  /*2c280*/  IMAD.MOV.U32 R13, RZ, RZ, R10 ;  /* 0x000000ffff0d7224 */ /* 0x000fe200078e000a */
[C---:B------:R-:W-:Y:S01]  /*2c290*/  LOP3.LUT P2, RZ, R16.reuse, 0x200, RZ, 0xc0, !PT ;  /* 0x0000020010ff7812 */ /* 0x040fe2000784c0ff */
[----:B------:R-:W-:Y:S01]  /*2c2a0*/  IMAD.MOV.U32 R12, RZ, RZ, RZ ;  /* 0x000000ffff0c7224 */ /* 0x000fe200078e00ff */
[C---:B------:R-:W-:Y:S01]  /*2c2b0*/  LOP3.LUT P1, RZ, R16.reuse, 0x20, RZ, 0xc0, !PT ;  /* 0x0000002010ff7812 */ /* 0x040fe2000782c0ff */
[----:B------:R-:W-:Y:S01]  /*2c2c0*/  IMAD.MOV.U32 R11, RZ, RZ, 0x181f ;  /* 0x0000181fff0b7424 */ /* 0x000fe200078e00ff */
[----:B------:R-:W-:Y:S01]  /*2c2d0*/  P2R R4, PR, RZ, 0x8 ;  /* 0x00000008ff047803 */ /* 0x000fe20000000000 */
[----:B------:R-:W-:Y:S01]  /*2c2e0*/  IMAD.MOV.U32 R15, RZ, RZ, -0x1 ;  /* 0xffffffffff0f7424 */ /* 0x000fe200078e00ff */
[----:B------:R-:W-:Y:S01]  /*2c2f0*/  LOP3.LUT P3, RZ, R16, 0x10, RZ, 0xc0, !PT ;  /* 0x0000001010ff7812 */ /* 0x000fe2000786c0ff */
[----:B------:R-:W-:Y:S02]  /*2c300*/  IMAD.MOV.U32 R3, RZ, RZ, R14 ;  /* 0x000000ffff037224 */ /* 0x000fe400078e000e */
[----:B------:R-:W-:-:S10]  /*2c310*/  IMAD R21, R21, 0x2, R17 ;  /* 0x0000000215157824 */ /* 0x000fd400078e0211 */
[----:B------:R-:W-:Y:S05]  /*2c320*/  WARPSYNC.COLLECTIVE R15, `(.L_x_5399) ;  /* 0x000000000f087348 */ /* 0x000fea0003c00000 */
[----:B------:R0:W1:Y:S02]  /*2c330*/  SHFL.IDX P6, R14, R13, R12, R11 ;  /* 0x0000000c0d0e7389 */ /* 0x00006400000c000b */
[----:B01----:R-:W-:Y:S01]  /*2c340*/  ENDCOLLECTIVE ;  /* 0x000000000000791b */ /* 0x003fe20003800000 */
.L_x_5399:
[----:B------:R-:W-:Y:S01]  /*2c350*/  P2R R5, PR, RZ, 0x8 ;  /* 0x00000008ff057803 */ /* 0x000fe20000000000 */
[----:B------:R-:W-:Y:S02]  /*2c360*/  IMAD.MOV.U32 R13, RZ, RZ, R20 ;  /* 0x000000ffff0d7224 */ /* 0x000fe400078e0014 */
        /* <DEDUP_REMOVED lines=12> */
.L_x_5400:
        /* <DEDUP_REMOVED lines=17> */
.L_x_5401:
        /* <DEDUP_REMOVED lines=17> */
.L_x_5402:
        /* <DEDUP_REMOVED lines=14> */
.L_x_5403:
        /* <DEDUP_REMOVED lines=17> */
.L_x_5404:
        /* <DEDUP_REMOVED lines=14> */
.L_x_5405:
[----:B------:R-:W-:Y:S05]  /*2c920*/  BRA `(.L_x_5406) ;  /* 0xffffffcc006c7947 */ /* 0x000fea000383ffff */
.L_x_5324:
[----:B------:R-:W-:Y:S01]  /*2c930*/  BSSY B0, `(.L_x_5407) ;  /* 0x0000008000007945 */ /* 0x000fe20003800000 */
[----:B------:R-:W-:Y:S02]  /*2c940*/  IMAD.MOV.U32 R13, RZ, RZ, R36 ;  /* 0x000000ffff0d7224 */ /* 0x000fe400078e0024 */
[----:B------:R-:W-:Y:S02]  /*2c950*/  IMAD.MOV.U32 R12, RZ, RZ, RZ ;  /* 0x000000ffff0c7224 */ /* 0x000fe400078e00ff */
[----:B------:R-:W-:Y:S02]  /*2c960*/  IMAD.MOV.U32 R11, RZ, RZ, 0x1f ;  /* 0x0000001fff0b7424 */ /* 0x000fe400078e00ff */
[----:B------:R-:W-:-:S07]  /*2c970*/  IMAD.MOV.U32 R15, RZ, RZ, -0x1 ;  /* 0xffffffffff0f7424 */ /* 0x000fce00078e00ff */
[----:B0123-5:R-:W-:Y:S05]  /*2c980*/  WARPSYNC.COLLECTIVE R15, `(.L_x_5408) ;  /* 0x000000000f087348 */ /* 0x02ffea0003c00000 */
[----:B------:R4:W0:Y:S02]  /*2c990*/  SHFL.IDX P6, R14, R13, R12, R11 ;  /* 0x0000000c0d0e7389 */ /* 0x00082400000c000b */
[----:B012345:R-:W-:Y:S01]  /*2c9a0*/  ENDCOLLECTIVE ;  /* 0x000000000000791b */ /* 0x03ffe20003800000 */
.L_x_5408:
[----:B------:R-:W-:Y:S05]  /*2c9b0*/  BSYNC B0 ;  /* 0x0000000000007941 */ /* 0x000fea0003800000 */
.L_x_5407:
[----:B------:R-:W-:Y:S05]  /*2c9c0*/  BRA `(.L_x_5409) ;  /* 0xffffffd0006c7947 */ /* 0x000fea000383ffff */
.L_x_5327:
[----:B0-----:R0:W2:Y:S02]  /*2c9d0*/  SYNCS.PHASECHK.TRANS64.TRYWAIT P0, [R5+URZ+0x38820], R0 ;  /* 0x03882000050075a7 */ /* 0x0010a4000800017f */
[----:B--2---:R-:W-:Y:S05]  /*2c9e0*/  @!P0 NANOSLEEP.SYNCS 0x989680 ;  /* 0x009896800000895d */ /* 0x004fea0003900000 */
[----:B------:R-:W2:Y:S02]  /*2c9f0*/  @!P0 SYNCS.PHASECHK.TRANS64 P0, [R5+URZ+0x38820], R0 ;  /* 0x03882000050085a7 */ /* 0x000ea4000800007f */
[----:B--2---:R-:W-:Y:S05]  /*2ca00*/  @!P0 BRA `(.L_x_5327) ;  /* 0xfffffffc00f08947 */ /* 0x004fea000383ffff */
[----:B------:R-:W-:Y:S05]  /*2ca10*/  BRA `(.L_x_5410) ;  /* 0xffffffd000b47947 */ /* 0x000fea000383ffff */
.L_x_5328:
        /* <DEDUP_REMOVED lines=8> */
[----:B01-345:R-:W-:Y:S05]  /*2caa0*/  WARPSYNC.COLLECTIVE R15, `(.L_x_5412) ;  /* 0x000000000f087348 */ /* 0x03bfea0003c00000 */
[----:B------:R2:W0:Y:S02]  /*2cab0*/  SHFL.IDX P6, R14, R13, R12, R11 ;  /* 0x0000000c0d0e7389 */ /* 0x00042400000c000b */
[----:B012345:R-:W-:Y:S01]  /*2cac0*/  ENDCOLLECTIVE ;  /* 0x000000000000791b */ /* 0x03ffe20003800000 */
.L_x_5412:
[----:B------:R-:W-:Y:S05]  /*2cad0*/  BSYNC B0 ;  /* 0x0000000000007941 */ /* 0x000fea0003800000 */
.L_x_5411:
[----:B------:R-:W-:Y:S05]  /*2cae0*/  BRA `(.L_x_5413) ;  /* 0xffffffd0009c7947 */ /* 0x000fea000383ffff */
.L_x_5331:
[----:B------:R-:W-:Y:S01]  /*2caf0*/  BSSY B1, `(.L_x_5414) ;  /* 0x0000006000017945 */ /* 0x000fe20003800000 */
[----:B------:R-:W-:-:S07]  /*2cb00*/  IMAD.MOV.U32 R15, RZ, RZ, -0x1 ;  /* 0xffffffffff0f7424 */ /* 0x000fce00078e00ff */
[----:B01-345:R-:W-:Y:S05]  /*2cb10*/  WARPSYNC.COLLECTIVE R15, `(.L_x_5415) ;  /* 0x000000000f0c7348 */ /* 0x03bfea0003c00000 */
[----:B------:R-:W-:Y:S02]  /*2cb20*/  ELECT P6, UR62, PT ;  /* 0x00000000003e782f */ /* 0x000fe400038c0000 */
[----:B------:R-:W-:Y:S01]  /*2cb30*/  MOV R14, UR62 ;  /* 0x0000003e000e7c02 */ /* 0x000fe20008000f00 */
[----:B01-345:R-:W-:Y:S10]  /*2cb40*/  ENDCOLLECTIVE ;  /* 0x000000000000791b */ /* 0x03bff40003800000 */
.L_x_5415:
[----:B------:R-:W-:Y:S05]  /*2cb50*/  BSYNC B1 ;  /* 0x0000000000017941 */ /* 0x000fea0003800000 */
.L_x_5414:
[----:B------:R-:W-:Y:S05]  /*2cb60*/  BRA `(.L_x_5416) ;  /* 0xffffffd000947947 */ /* 0x000fea000383ffff */
.L_x_5333:
[----:B0-----:R0:W2:Y:S02]  /*2cb70*/  SYNCS.PHASECHK.TRANS64.TRYWAIT P1, [R3+URZ+0x38840], R2 ;  /* 0x03884002030075a7 */ /* 0x0010a4000802017f */
[----:B--2---:R-:W-:Y:S05]  /*2cb80*/  @!P1 NANOSLEEP.SYNCS 0x989680 ;  /* 0x009896800000995d */ /* 0x004fea0003900000 */
[----:B------:R-:W2:Y:S02]  /*2cb90*/  @!P1 SYNCS.PHASECHK.TRANS64 P1, [R3+URZ+0x38840], R2 ;  /* 0x03884002030095a7 */ /* 0x000ea4000802007f */
[----:B--2---:R-:W-:Y:S05]  /*2cba0*/  @!P1 BRA `(.L_x_5333) ;  /* 0xfffffffc00f09947 */ /* 0x004fea000383ffff */
[----:B------:R-:W-:Y:S05]  /*2cbb0*/  BRA `(.L_x_5417) ;  /* 0xffffffd000b47947 */ /* 0x000fea000383ffff */
.L_x_5335:
[----:B--2---:R2:W0:Y:S02]  /*2cbc0*/  SYNCS.PHASECHK.TRANS64.TRYWAIT P1, [R5+URZ+0x38840], R0 ;  /* 0x03884000050075a7 */ /* 0x004424000802017f */
[----:B0-----:R-:W-:Y:S05]  /*2cbd0*/  @!P1 NANOSLEEP.SYNCS 0x989680 ;  /* 0x009896800000995d */ /* 0x001fea0003900000 */
[----:B------:R-:W0:Y:S02]  /*2cbe0*/  @!P1 SYNCS.PHASECHK.TRANS64 P1, [R5+URZ+0x38840], R0 ;  /* 0x03884000050095a7 */ /* 0x000e24000802007f */
[----:B0-----:R-:W-:Y:S05]  /*2cbf0*/  @!P1 BRA `(.L_x_5335) ;  /* 0xfffffffc00f09947 */ /* 0x001fea000383ffff */
[----:B------:R-:W-:Y:S05]  /*2cc00*/  BRA `(.L_x_5418) ;  /* 0xffffffd000c07947 */ /* 0x000fea000383ffff */
.L_x_5337:
[----:B------:R0:W0:Y:S02]  /*2cc10*/  SYNCS.PHASECHK.TRANS64.TRYWAIT P1, [R3+URZ+0x38860], R2 ;  /* 0x03886002030075a7 */ /* 0x000024000802017f */
[----:B0-----:R-:W-:Y:S05]  /*2cc20*/  @!P1 NANOSLEEP.SYNCS 0x989680 ;  /* 0x009896800000995d */ /* 0x001fea0003900000 */
[----:B------:R-:W0:Y:S02]  /*2cc30*/  @!P1 SYNCS.PHASECHK.TRANS64 P1, [R3+URZ+0x38860], R2 ;  /* 0x03886002030095a7 */ /* 0x000e24000802007f */
[----:B0-----:R-:W-:Y:S05]  /*2cc40*/  @!P1 BRA `(.L_x_5337) ;  /* 0xfffffffc00f09947 */ /* 0x001fea000383ffff */
[----:B------:R-:W-:Y:S05]  /*2cc50*/  BRA `(.L_x_5419) ;  /* 0xffffffd000bc7947 */ /* 0x000fea000383ffff */
        .type           $_ZN7cutlass13device_kernelIN5flash11enable_sm90INS1_16FlashAttnFwdSm90INS1_25CollectiveMainloopFwdSm90ILi2EN4cute5tupleIJNS5_1CILi1EEES8_S8_EEENS6_IJNS7_ILi64EEESA_SA_EEELi512ENS_6half_tEfNS_4arch4Sm90ELb0ELb1ELb1ELb0ELb1ELb0ELb1ELb0ELb0ELb1ELb0ELb0EEENS1_21CollectiveEpilogueFwdINS6_IJSA_NS7_ILi512EEESA_EEES9_SC_SE_Li256ELb0ELb1ELb0ELb0EEENS1_30DynamicPersistentTileSchedulerILi256ELi128ELb0ELb1ELb1EEEEEEEEEvNT_6ParamsE$_ZZN5flash25CollectiveMainloopFwdSm90ILi2EN4cute5tupleIJNS1_1CILi1EEES4_S4_EEENS2_IJNS3_ILi64EEES6_S6_EEELi512EN7cutlass6half_tEfNS8_4arch4Sm90ELb0ELb1ELb1ELb0ELb1ELb0ELb1ELb0ELb0ELb1ELb0ELb0EE3mmaINS_16FlashAttnFwdSm90ISC_NS_21CollectiveEpilogueFwdINS2_IJS6_NS3_ILi512EEES6_EEES5_S9_SB_Li256ELb0ELb1ELb0ELb0EEENS_30DynamicPersistentTileSchedulerILi256ELi128ELb0ELb1ELb1EEEE13SharedStorageENS1_6TensorINS1_11ArrayEngineIfLm128EEENS1_6LayoutINS2_IJNS2_IJNS3_ILi2EEESR_NS3_ILi32EEEEEES4_S4_EEENS2_IJNS2_IJS4_SR_NS3_ILi4EEEEEENS3_ILi0EEESX_EEEEEEENS_7SoftmaxILi2ELi0EEEEEbRKNSC_6ParamsENS8_13PipelineAsyncILi2EEES17_RNS8_13PipelineStateILj2EEERT0_RT1_iRiRKNS_16SeqlenInfoQKNewKILb0ELb0EEENS2_IJiiiiEEERT_ENKUliT_T0_T1_E_clIZSD_ISM_S10_S12_EbS15_S17_S17_S1A_S1C_S1E_iS1F_S1J_S1K_S1M_EUlRS1N_iE1_NS3_ILb0EEENS3_ILb1EEEEEDaiS1N_S1O_S1P_,@function
        .size           $_ZN7cutlass13device_kernelIN5flash11enable_sm90INS1_16FlashAttnFwdSm90INS1_25CollectiveMainloopFwdSm90ILi2EN4cute5tupleIJNS5_1CILi1EEES8_S8_EEENS6_IJNS7_ILi64EEESA_SA_EEELi512ENS_6half_tEfNS_4arch4Sm90ELb0ELb1ELb1ELb0ELb1ELb0ELb1ELb0ELb0ELb1ELb0ELb0EEENS1_21CollectiveEpilogueFwdINS6_IJSA_NS7_ILi512EEESA_EEES9_SC_SE_Li256ELb0ELb1ELb0ELb0EEENS1_30DynamicPersistentTileSchedulerILi256ELi128ELb0ELb1ELb1EEEEEEEEEvNT_6ParamsE$_ZZN5flash25CollectiveMainloopFwdSm90ILi2EN4cute5tupleIJNS1_1CILi1EEES4_S4_EEENS2_IJNS3_ILi64EEES6_S6_EEELi512EN7cutlass6half_tEfNS8_4arch4Sm90ELb0ELb1ELb1ELb0ELb1ELb0ELb1ELb0ELb0ELb1ELb0ELb0EE3mmaINS_16FlashAttnFwdSm90ISC_NS_21CollectiveEpilogueFwdINS2_IJS6_NS3_ILi512EEES6_EEES5_S9_SB_Li256ELb0ELb1ELb0ELb0EEENS_30DynamicPersistentTileSchedulerILi256ELi128ELb0ELb1ELb1EEEE13SharedStorageENS1_6TensorINS1_11ArrayEngineIfLm128EEENS1_6LayoutINS2_IJNS2_IJNS3_ILi2EEESR_NS3_ILi32EEEEEES4_S4_EEENS2_IJNS2_IJS4_SR_NS3_ILi4EEEEEENS3_ILi0EEESX_EEEEEEENS_7SoftmaxILi2ELi0EEEEEbRKNSC_6ParamsENS8_13PipelineAsyncILi2EEES17_RNS8_13PipelineStateILj2EEERT0_RT1_iRiRKNS_16SeqlenInfoQKNewKILb0ELb0EEENS2_IJiiiiEEERT_ENKUliT_T0_T1_E_clIZSD_ISM_S10_S12_EbS15_S17_S17_S1A_S1C_S1E_iS1F_S1J_S1K_S1M_EUlRS1N_iE1_NS3_ILb0EEENS3_ILb1EEEEEDaiS1N_S1O_S1P_,(.L_x_15648 - $_ZN7cutlass13device_kernelIN5flash11enable_sm90INS1_16FlashAttnFwdSm90INS1_25CollectiveMainloopFwdSm90ILi2EN4cute5tupleIJNS5_1CILi1EEES8_S8_EEENS6_IJNS7_ILi64EEESA_SA_EEELi512ENS_6half_tEfNS_4arch4Sm90ELb0ELb1ELb1ELb0ELb1ELb0ELb1ELb0ELb0ELb1ELb0ELb0EEENS1_21CollectiveEpilogueFwdINS6_IJSA_NS7_ILi512EEESA_EEES9_SC_SE_Li256ELb0ELb1ELb0ELb0EEENS1_30DynamicPersistentTileSchedulerILi256ELi128ELb0ELb1ELb1EEEEEEEEEvNT_6ParamsE$_ZZN5flash25CollectiveMainloopFwdSm90ILi2EN4cute5tupleIJNS1_1CILi1EEES4_S4_EEENS2_IJNS3_ILi64EEES6_S6_EEELi512EN7cutlass6half_tEfNS8_4arch4Sm90ELb0ELb1ELb1ELb0ELb1ELb0ELb1ELb0ELb0ELb1ELb0ELb0EE3mmaINS_16FlashAttnFwdSm90ISC_NS_21CollectiveEpilogueFwdINS2_IJS6_NS3_ILi512EEES6_EEES5_S9_SB_Li256ELb0ELb1ELb0ELb0EEENS_30DynamicPersistentTileSchedulerILi256ELi128ELb0ELb1ELb1EEEE13SharedStorageENS1_6TensorINS1_11ArrayEngineIfLm128EEENS1_6LayoutINS2_IJNS2_IJNS3_ILi2EEESR_NS3_ILi32EEEEEES4_S4_EEENS2_IJNS2_IJS4_SR_NS3_ILi4EEEEEENS3_ILi0EEESX_EEEEEEENS_7SoftmaxILi2ELi0EEEEEbRKNSC_6ParamsENS8_13PipelineAsyncILi2EEES17_RNS8_13PipelineStateILj2EEERT0_RT1_iRiRKNS_16SeqlenInfoQKNewKILb0ELb0EEENS2_IJiiiiEEERT_ENKUliT_T0_T1_E_clIZSD_ISM_S10_S12_EbS15_S17_S17_S1A_S1C_S1E_iS1F_S1J_S1K_S1M_EUlRS1N_iE1_NS3_ILb0EEENS3_ILb1EEEEEDaiS1N_S1O_S1P_)
$_ZN7cutlass13device_kernelIN5flash11enable_sm90INS1_16FlashAttnFwdSm90INS1_25CollectiveMainloopFwdSm90ILi2EN4cute5tupleIJNS5_1CILi1EEES8_S8_EEENS6_IJNS7_ILi64EEESA_SA_EEELi512ENS_6half_tEfNS_4arch4Sm90ELb0ELb1ELb1ELb0ELb1ELb0ELb1ELb0ELb0ELb1ELb0ELb0EEENS1_21CollectiveEpilogueFwdINS6_IJSA_NS7_ILi512EEESA_EEES9_SC_SE_Li256ELb0ELb1ELb0ELb0EEENS1_30DynamicPersistentTileSchedulerILi256ELi128ELb0ELb1ELb1EEEEEEEEEvNT_6ParamsE$_ZZN5flash25CollectiveMainloopFwdSm90ILi2EN4cute5tupleIJNS1_1CILi1EEES4_S4_EEENS2_IJNS3_ILi64EEES6_S6_EEELi512EN7cutlass6half_tEfNS8_4arch4Sm90ELb0ELb1ELb1ELb0ELb1ELb0ELb1ELb0ELb0ELb1ELb0ELb0EE3mmaINS_16FlashAttnFwdSm90ISC_NS_21CollectiveEpilogueFwdINS2_IJS6_NS3_ILi512EEES6_EEES5_S9_SB_Li256ELb0ELb1ELb0ELb0EEENS_30DynamicPersistentTileSchedulerILi256ELi128ELb0ELb1ELb1EEEE13SharedStorageENS1_6TensorINS1_11ArrayEngineIfLm128EEENS1_6LayoutINS2_IJNS2_IJNS3_ILi2EEESR_NS3_ILi32EEEEEES4_S4_EEENS2_IJNS2_IJS4_SR_NS3_ILi4EEEEEENS3_ILi0EEESX_EEEEEEENS_7SoftmaxILi2ELi0EEEEEbRKNSC_6ParamsENS8_13PipelineAsyncILi2EEES17_RNS8_13PipelineStateILj2EEERT0_RT1_iRiRKNS_16SeqlenInfoQKNewKILb0ELb0EEENS2_IJiiiiEEERT_ENKUliT_T0_T1_E_clIZSD_ISM_S10_S12_EbS15_S17_S17_S1A_S1C_S1E_iS1F_S1J_S1K_S1M_EUlRS1N_iE1_NS3_ILb0EEENS3_ILb1EEEEEDaiS1N_S1O_S1P_:
[----:B------:R-:W-:Y:S05]  /*2cc60*/  YIELD ;  /* 0x0000000000007946 */ /* 0x000fea0003800000 */
[----:B------:R-:W-:Y:S02]  /*2cc70*/  ULDC UR4, c[0x0][0x20] ;  /* 0x0000080000047ab9 */ /* 0x000fe40000000800 */
[----:B------:R-:W-:-:S05]  /*2cc80*/  VIADD R7, R7, -UR4 ;  /* 0x8000000407077c36 */ /* 0x000fca0008000000 */
[----:B------:R-:W2:Y:S01]  /*2cc90*/  LDL.64 R8, [R7] ;  /* 0x0000000007087983 */ /* 0x000ea20000100a00 */
[----:B------:R-:W0:Y:S02]  /*2cca0*/  LDC.64 R4, c[0x0][0x208] ;  /* 0x00008200ff047b82 */ /* 0x000e240000000a00 */
[----:B0-----:R-:W-:Y:S02]  /*2ccb0*/  R2UR UR4, R4 ;  /* 0x00000000040472ca */ /* 0x001fe400000e0000 */
[----:B------:R-:W-:-:S13]  /*2ccc0*/  R2UR UR5, R5 ;  /* 0x00000000050572ca */ /* 0x000fda00000e0000 */
[----:B--2---:R-:W2:Y:S01]  /*2ccd0*/  LD.E R10, desc[UR4][R8.64] ;  /* 0x00000004080a7980 */ /* 0x004ea2000c101900 */
[----:B------:R-:W-:Y:S02]  /*2cce0*/  R2UR UR4, R4 ;  /* 0x00000000040472ca */ /* 0x000fe400000e0000 */
[----:B------:R-:W-:-:S13]  /*2ccf0*/  R2UR UR5, R5 ;  /* 0x00000000050572ca */ /* 0x000fda00000e0000 */
[----:B------:R-:W3:Y:S01]  /*2cd00*/  LD.E R14, desc[UR4][R8.64+0x8] ;  /* 0x00000804080e7980 */ /* 0x000ee2000c101900 */
[----:B--2---:R-:W-:-:S05]  /*2cd10*/  VIADD R11, R10, 0x1 ;  /* 0x000000010a0b7836 */ /* 0x004fca0000000000 */
[----:B------:R-:W-:-:S13]  /*2cd20*/  ISETP.NE.AND P0, PT, R11, 0x2, PT ;  /* 0x000000020b00780c */ /* 0x000fda0003f05270 */
[----:B------:R-:W-:Y:S02]  /*2cd30*/  @!P0 R2UR UR6, R4 ;  /* 0x00000000040682ca */ /* 0x000fe400000e0000 */
[----:B------:R-:W-:-:S13]  /*2cd40*/  @!P0 R2UR UR7, R5 ;  /* 0x00000000050782ca */ /* 0x000fda00000e0000 */
[----:B------:R-:W2:Y:S01]  /*2cd50*/  @!P0 LD.E R15, desc[UR6][R8.64+0x4] ;  /* 0x00000406080f8980 */ /* 0x000ea2000c101900 */
[C---:B------:R-:W-:Y:S02]  /*2cd60*/  R2UR UR4, R4.reuse ;  /* 0x00000000040472ca */ /* 0x040fe400000e0000 */
[C---:B------:R-:W-:Y:S02]  /*2cd70*/  R2UR UR5, R5.reuse ;  /* 0x00000000050572ca */ /* 0x040fe400000e0000 */
[C---:B------:R-:W-:Y:S02]  /*2cd80*/  R2UR UR6, R4.reuse ;  /* 0x00000000040672ca */ /* 0x040fe400000e0000 */
[C---:B------:R-:W-:Y:S02]  /*2cd90*/  R2UR UR7, R5.reuse ;  /* 0x00000000050772ca */ /* 0x040fe400000e0000 */
[----:B------:R-:W-:Y:S02]  /*2cda0*/  @!P0 R2UR UR8, R4 ;  /* 0x00000000040882ca */ /* 0x000fe400000e0000 */
[----:B------:R-:W-:-:S02]  /*2cdb0*/  @!P0 R2UR UR9, R5 ;  /* 0x00000000050982ca */ /* 0x000fc400000e0000 */
[----:B------:R-:W-:Y:S02]  /*2cdc0*/  @!P0 R2UR UR10, R4 ;  /* 0x00000000040a82ca */ /* 0x000fe400000e0000 */
[----:B------:R-:W-:Y:S01]  /*2cdd0*/  @!P0 R2UR UR11, R5 ;  /* 0x00000000050b82ca */ /* 0x000fe200000e0000 */
[----:B---3--:R-:W-:Y:S01]  /*2cde0*/  VIADD R25, R14, 0x1 ;  /* 0x000000010e197836 */ /* 0x008fe20000000000 */
[----:B------:R-:W-:Y:S04]  /*2cdf0*/  ST.E desc[UR4][R8.64], R11 ;  /* 0x0000000b08007985 */ /* 0x000fe8000c101904 */
[----:B------:R-:W-:Y:S04]  /*2ce00*/  ST.E desc[UR6][R8.64+0x8], R25 ;  /* 0x0000081908007985 */ /* 0x000fe8000c101906 */
[----:B------:R-:W-:Y:S01]  /*2ce10*/  @!P0 ST.E desc[UR8][R8.64], RZ ;  /* 0x000000ff08008985 */ /* 0x000fe2000c101908 */
[----:B--2---:R-:W-:-:S05]  /*2ce20*/  @!P0 LOP3.LUT R27, R15, 0x1, RZ, 0x3c, !PT ;  /* 0x000000010f1b8812 */ /* 0x004fca00078e3cff */
[----:B------:R0:W-:Y:S04]  /*2ce30*/  @!P0 ST.E desc[UR10][R8.64+0x4], R27 ;  /* 0x0000041b08008985 */ /* 0x0001e8000c10190a */
[----:B------:R-:W2:Y:S01]  /*2ce40*/  LDL.64 R20, [R7+0x18] ;  /* 0x0000180007147983 */ /* 0x000ea20000100a00 */
[----:B------:R-:W-:Y:S02]  /*2ce50*/  R2UR UR4, R4 ;  /* 0x00000000040472ca */ /* 0x000fe400000e0000 */
[----:B------:R-:W-:Y:S01]  /*2ce60*/  R2UR UR5, R5 ;  /* 0x00000000050572ca */ /* 0x000fe200000e0000 */
[----:B------:R-:W3:-:S12]  /*2ce70*/  LDL.64 R14, [R7] ;  /* 0x00000000070e7983 */ /* 0x000ed80000100a00 */
[----:B--2---:R-:W2:Y:S01]  /*2ce80*/  LD.E R24, desc[UR4][R20.64] ;  /* 0x0000000414187980 */ /* 0x004ea2000c101900 */
[C---:B------:R-:W-:Y:S02]  /*2ce90*/  R2UR UR4, R4.reuse ;  /* 0x00000000040472ca */ /* 0x040fe400000e0000 */
[C---:B------:R-:W-:Y:S02]  /*2cea0*/  R2UR UR5, R5.reuse ;  /* 0x00000000050572ca */ /* 0x040fe400000e0000 */
[----:B------:R-:W-:Y:S02]  /*2ceb0*/  R2UR UR6, R4 ;  /* 0x00000000040672ca */ /* 0x000fe400000e0000 */
[----:B------:R-:W-:Y:S01]  /*2cec0*/  R2UR UR7, R5 ;  /* 0x00000000050772ca */ /* 0x000fe200000e0000 */
[----:B------:R-:W-:Y:S01]  /*2ced0*/  BSSY B2, `(.L_x_5420) ;  /* 0x0000009000027945 */ /* 0x000fe20003800000 */
[----:B0-----:R-:W-:Y:S02]  /*2cee0*/  IMAD.MOV.U32 R8, RZ, RZ, R28 ;  /* 0x000000ffff087224 */ /* 0x001fe400078e001c */
[----:B------:R-:W-:-:S05]  /*2cef0*/  IMAD.MOV.U32 R9, RZ, RZ, R29 ;  /* 0x000000ffff097224 */ /* 0x000fca00078e001d */
[----:B---3--:R0:W5:Y:S04]  /*2cf00*/  LD.E R26, desc[UR4][R14.64] ;  /* 0x000000040e1a7980 */ /* 0x008168000c101900 */
[----:B------:R0:W5:Y:S01]  /*2cf10*/  LD.E R11, desc[UR6][R14.64+0x4] ;  /* 0x000004060e0b7980 */ /* 0x000162000c101900 */
[----:B--2---:R-:W-:-:S04]  /*2cf20*/  LOP3.LUT R24, R24, 0x1, RZ, 0xfc, !PT ;  /* 0x0000000118187812 */ /* 0x004fc800078efcff */
[----:B------:R-:W-:-:S13]  /*2cf30*/  ISETP.NE.AND P0, PT, R24, 0x3, PT ;  /* 0x000000031800780c */ /* 0x000fda0003f05270 */
[----:B0-----:R-:W-:Y:S05]  /*2cf40*/  @!P0 BRA `(.L_x_5421) ;  /* 0x0000000000048947 */ /* 0x001fea0003800000 */
[----:B------:R-:W-:Y:S01]  /*2cf50*/  BPT.TRAP 0x1 ;  /* 0x000000040000795c */ /* 0x000fe20000300000 */
.L_x_5421:
[----:B------:R-:W-:Y:S05]  /*2cf60*/  BSYNC B2 ;  /* 0x0000000000027941 */ /* 0x000fea0003800000 */
.L_x_5420:
[----:B------:R-:W-:Y:S02]  /*2cf70*/  R2UR UR4, R4 ;  /* 0x00000000040472ca */ /* 0x000fe400000e0000 */
[----:B------:R-:W-:-:S13]  /*2cf80*/  R2UR UR5, R5 ;  /* 0x00000000050572ca */ /* 0x000fda00000e0000 */
[----:B------:R-:W2:Y:S01]  /*2cf90*/  LD.E.64 R24, desc[UR4][R20.64+0x18] ;  /* 0x0000180414187980 */ /* 0x000ea2000c101b00 */
[----:B-----5:R-:W-:Y:S02]  /*2cfa0*/  SHF.L.U32 R27, R11, 0x1f, RZ ;  /* 0x0000001f0b1b7819 */ /* 0x020fe400000006ff */
[----:B--2---:R-:W-:-:S05]  /*2cfb0*/  MOV R25, R24 ;  /* 0x0000001800197202 */ /* 0x004fca0000000f00 */
[----:B------:R-:W-:-:S04]  /*2cfc0*/  IMAD R26, R26, 0x8, R25 ;  /* 0x000000081a1a7824 */ /* 0x000fc800078e0219 */
[----:B------:R0:W1:Y:S01]  /*2cfd0*/  SYNCS.PHASECHK.TRANS64.TRYWAIT P0, [R26+URZ], R27 ;  /* 0x0000001b1a0075a7 */ /* 0x000062000800017f */
[----:B------:R-:W2:Y:S01]  /*2cfe0*/  LD.E R25, desc[UR4][R20.64] ;  /* 0x0000000414197980 */ /* 0x000ea2000c101900 */
[----:B------:R-:W-:Y:S02]  /*2cff0*/  R2UR UR6, R4 ;  /* 0x00000000040672ca */ /* 0x000fe400000e0000 */
[----:B------:R-:W-:Y:S01]  /*2d000*/  R2UR UR7, R5 ;  /* 0x00000000050772ca */ /* 0x000fe200000e0000 */
[----:B------:R0:W5:Y:S01]  /*2d010*/  LD.E R11, desc[UR4][R14.64] ;  /* 0x000000040e0b7980 */ /* 0x000162000c101900 */
[----:B------:R-:W-:Y:S11]  /*2d020*/  BSSY B2, `(.L_x_5422) ;  /* 0x0000006000027945 */ /* 0x000ff60003800000 */
[----:B------:R0:W5:Y:S01]  /*2d030*/  LD.E R24, desc[UR6][R14.64+0x4] ;  /* 0x000004060e187980 */ /* 0x000162000c101900 */
[----:B--2---:R-:W-:-:S04]  /*2d040*/  LOP3.LUT R25, R25, 0x1, RZ, 0xfc, !PT ;  /* 0x0000000119197812 */ /* 0x004fc800078efcff */
[----:B------:R-:W-:-:S13]  /*2d050*/  ISETP.NE.AND P1, PT, R25, 0x3, PT ;  /* 0x000000031900780c */ /* 0x000fda0003f25270 */
[----:B01----:R-:W-:Y:S05]  /*2d060*/  @!P1 BRA `(.L_x_5423) ;  /* 0x0000000000049947 */ /* 0x003fea0003800000 */
[----:B------:R-:W-:Y:S01]  /*2d070*/  BPT.TRAP 0x1 ;  /* 0x000000040000795c */ /* 0x000fe20000300000 */
.L_x_5423:
[----:B------:R-:W-:Y:S05]  /*2d080*/  BSYNC B2 ;  /* 0x0000000000027941 */ /* 0x000fea0003800000 */
.L_x_5422:
[----:B------:R-:W-:Y:S04]  /*2d090*/  BSSY B2, `(.L_x_5424) ;  /* 0x000000a000027945 */ /* 0x000fe80003800000 */
[----:B------:R-:W-:Y:S05]  /*2d0a0*/  @P0 BRA `(.L_x_5425) ;  /* 0x0000000000200947 */ /* 0x000fea0003800000 */
[----:B------:R-:W-:Y:S02]  /*2d0b0*/  R2UR UR4, R4 ;  /* 0x00000000040472ca */ /* 0x000fe400000e0000 */
[----:B------:R-:W-:-:S13]  /*2d0c0*/  R2UR UR5, R5 ;  /* 0x00000000050572ca */ /* 0x000fda00000e0000 */
[----:B------:R-:W2:Y:S01]  /*2d0d0*/  LD.E.64 R20, desc[UR4][R20.64+0x18] ;  /* 0x0000180414147980 */ /* 0x000ea2000c101b00 */
[----:B-----5:R-:W-:Y:S02]  /*2d0e0*/  SHF.L.U32 R24, R24, 0x1f, RZ ;  /* 0x0000001f18187819 */ /* 0x020fe400000006ff */
[----:B--2---:R-:W-:-:S05]  /*2d0f0*/  MOV R14, R20 ;  /* 0x00000014000e7202 */ /* 0x004fca0000000f00 */
[----:B------:R-:W-:-:S04]  /*2d100*/  IMAD R11, R11, 0x8, R14 ;  /* 0x000000080b0b7824 */ /* 0x000fc800078e020e */
[----:B------:R-:W0:Y:S02]  /*2d110*/  SYNCS.PHASECHK.TRANS64.TRYWAIT P0, [R11+URZ], R24 ;  /* 0x000000180b0075a7 */ /* 0x000e24000800017f */
[----:B0-----:R-:W-:Y:S05]  /*2d120*/  @!P0 BRA `(.L_x_5426) ;  /* 0x0000011800188947 */ /* 0x001fea0003800000 */
.L_x_5425:
[----:B------:R-:W-:Y:S05]  /*2d130*/  BSYNC B2 ;  /* 0x0000000000027941 */ /* 0x000fea0003800000 */
.L_x_5424:
[----:B0----5:R-:W2:Y:S04]  /*2d140*/  LDL.64 R24, [R7] ;  /* 0x0000000007187983 */ /* 0x021ea80000100a00 */
[----:B------:R-:W3:Y:S01]  /*2d150*/  LDL.64 R20, [R7+0x28] ;  /* 0x0000280007147983 */ /* 0x000ee20000100a00 */
[C---:B------:R-:W-:Y:S02]  /*2d160*/  R2UR UR6, R4.reuse ;  /* 0x00000000040672ca */ /* 0x040fe400000e0000 */
[C---:B------:R-:W-:Y:S01]  /*2d170*/  R2UR UR7, R5.reuse ;  /* 0x00000000050772ca */ /* 0x040fe200000e0000 */
[----:B------:R-:W4:Y:S01]  /*2d180*/  LDL.64 R14, [R7+0x20] ;  /* 0x00002000070e7983 */ /* 0x000f220000100a00 */
[C---:B------:R-:W-:Y:S02]  /*2d190*/  R2UR UR4, R4.reuse ;  /* 0x00000000040472ca */ /* 0x040fe400000e0000 */
[----:B------:R-:W-:Y:S01]  /*2d1a0*/  R2UR UR5, R5 ;  /* 0x00000000050572ca */ /* 0x000fe200000e0000 */
[----:B------:R-:W4:Y:S08]  /*2d1b0*/  LDL.64 R56, [R7+0x8] ;  /* 0x0000080007387983 */ /* 0x000f300000100a00 */
[----:B--2---:R-:W2:Y:S04]  /*2d1c0*/  LD.E R25, desc[UR6][R24.64] ;  /* 0x0000000618197980 */ /* 0x004ea8000c101900 */
[----:B---3--:R-:W2:Y:S01]  /*2d1d0*/  LD.E.64 R58, desc[UR4][R20.64] ;  /* 0x00000004143a7980 */ /* 0x008ea2000c101b00 */
[----:B------:R-:W-:Y:S05]  /*2d1e0*/  WARPSYNC.ALL ;  /* 0x0000000000007948 */ /* 0x000fea0003800000 */
[----:B------:R-:W-:-:S02]  /*2d1f0*/  R2UR UR4, R4 ;  /* 0x00000000040472ca */ /* 0x000fc400000e0000 */
[C---:B------:R-:W-:Y:S02]  /*2d200*/  R2UR UR5, R5.reuse ;  /* 0x00000000050572ca */ /* 0x040fe400000e0000 */
[----:B------:R-:W-:Y:S02]  /*2d210*/  R2UR UR6, R4 ;  /* 0x00000000040672ca */ /* 0x000fe400000e0000 */
[----:B------:R-:W-:-:S09]  /*2d220*/  R2UR UR7, R5 ;  /* 0x00000000050772ca */ /* 0x000fd200000e0000 */
[----:B----4-:R0:W-:Y:S04]  /*2d230*/  ST.E desc[UR4][R56.64], RZ ;  /* 0x000000ff38007985 */ /* 0x0101e8000c101904 */
[----:B------:R-:W3:Y:S01]  /*2d240*/  LD.E.64 R20, desc[UR6][R14.64] ;  /* 0x000000060e147980 */ /* 0x000ee2000c101b00 */
[----:B--2---:R-:W-:Y:S01]  /*2d250*/  IMAD R58, R25, 0x200, R58 ;  /* 0x00000200193a7824 */ /* 0x004fe200078e023a */
[----:B------:R-:W-:Y:S01]  /*2d260*/  R2UR UR7, R59 ;  /* 0x000000003b0772ca */ /* 0x000fe200000e0000 */
[----:B------:R-:W-:Y:S01]  /*2d270*/  WARPGROUP.ARRIVE ;  /* 0x00000000000079c5 */ /* 0x000fe20000000000 */
[----:B------:R-:W-:Y:S01]  /*2d280*/  R2UR UR8, R4 ;  /* 0x00000000040872ca */ /* 0x000fe200000e0000 */
[----:B------:R-:W-:Y:S01]  /*2d290*/  IMAD.MOV.U32 R11, RZ, RZ, 0x1 ;  /* 0x00000001ff0b7424 */ /* 0x000fe200078e00ff */
[----:B------:R-:W-:-:S02]  /*2d2a0*/  R2UR UR6, R58 ;  /* 0x000000003a0672ca */ /* 0x000fc400000e0000 */
[C---:B------:R-:W-:Y:S02]  /*2d2b0*/  R2UR UR9, R5.reuse ;  /* 0x00000000050972ca */ /* 0x040fe400000e0000 */
[----:B------:R-:W-:Y:S02]  /*2d2c0*/  R2UR UR10, R4 ;  /* 0x00000000040a72ca */ /* 0x000fe400000e0000 */
[----:B------:R-:W-:Y:S02]  /*2d2d0*/  R2UR UR11, R5 ;  /* 0x00000000050b72ca */ /* 0x000fe400000e0000 */
[----:B---3--:R-:W-:Y:S02]  /*2d2e0*/  R2UR UR4, R20 ;  /* 0x00000000140472ca */ /* 0x008fe400000e0000 */
[----:B------:R-:W-:-:S13]  /*2d2f0*/  R2UR UR5, R21 ;  /* 0x00000000150572ca */ /* 0x000fda00000e0000 */
[----:B------:R-:W-:Y:S03]  /*2d300*/  HGMMA.64x64x16.F32 R24, gdesc[UR4], RZ, !UPT, gsb0 ;  /* 0x00e00000041879f0 */ /* 0x000fe6000c0008ff */
[----:B------:R-:W-:Y:S02]  /*2d310*/  WARPGROUP.DEPBAR.LE gsb0, 0x0 ;  /* 0x00008000000079c5 */ /* 0x000fe40000010000 */
[----:B------:R0:W-:Y:S04]  /*2d320*/  ST.E desc[UR8][R56.64], R11 ;  /* 0x0000000b38007985 */ /* 0x0001e8000c101908 */
[----:B------:R-:W2:Y:S01]  /*2d330*/  LD.E.64 R20, desc[UR10][R14.64] ;  /* 0x0000000a0e147980 */ /* 0x000ea2000c101b00 */
[----:B------:R-:W-:Y:S01]  /*2d340*/  VIADD R60, R58, 0x2 ;  /* 0x000000023a3c7836 */ /* 0x000fe20000000000 */
[----:B------:R-:W-:Y:S01]  /*2d350*/  WARPGROUP.ARRIVE ;  /* 0x00000000000079c5 */ /* 0x000fe20000000000 */
[----:B------:R-:W-:Y:S01]  /*2d360*/  IMAD.MOV.U32 R61, RZ, RZ, R59 ;  /* 0x000000ffff3d7224 */ /* 0x000fe200078e003b */
[----:B------:R-:W-:-:S02]  /*2d370*/  R2UR UR8, R4 ;  /* 0x00000000040872ca */ /* 0x000fc400000e0000 */
[----:B------:R-:W-:Y:S02]  /*2d380*/  R2UR UR6, R60 ;  /* 0x000000003c0672ca */ /* 0x000fe400000e0000 */
[----:B------:R-:W-:Y:S02]  /*2d390*/  R2UR UR7, R61 ;  /* 0x000000003d0772ca */ /* 0x000fe400000e0000 */
[C---:B------:R-:W-:Y:S02]  /*2d3a0*/  R2UR UR9, R5.reuse ;  /* 0x00000000050972ca */ /* 0x040fe400000e0000 */
[----:B------:R-:W-:Y:S02]  /*2d3b0*/  R2UR UR10, R4 ;  /* 0x00000000040a72ca */ /* 0x000fe400000e0000 */
[----:B------:R-:W-:Y:S01]  /*2d3c0*/  R2UR UR11, R5 ;  /* 0x00000000050b72ca */ /* 0x000fe200000e0000 */
[----:B--2---:R-:W-:Y:S01]  /*2d3d0*/  VIADD R20, R20, 0x2 ;  /* 0x0000000214147836 */ /* 0x004fe20000000000 */
[----:B------:R-:W-:-:S04]  /*2d3e0*/  R2UR UR5, R21 ;  /* 0x00000000150572ca */ /* 0x000fc800000e0000 */
[----:B------:R-:W-:-:S13]  /*2d3f0*/  R2UR UR4, R20 ;  /* 0x00000000140472ca */ /* 0x000fda00000e0000 */
[----:B------:R-:W-:Y:S03]  /*2d400*/  HGMMA.64x64x16.F32 R24, gdesc[UR4], R24, gsb0 ;  /* 0x00e00000041879f0 */ /* 0x000fe60008000818 */
        /* <DEDUP_REMOVED lines=20> */
[----:B------:R-:W-:Y:S01]  /*2d550*/  R2UR UR7, R59 ;  /* 0x000000003b0772ca */ /* 0x000fe200000e0000 */
[----:B------:R-:W-:Y:S01]  /*2d560*/  WARPGROUP.ARRIVE ;  /* 0x00000000000079c5 */ /* 0x000fe20000000000 */
[----:B------:R-:W-:-:S02]  /*2d570*/  R2UR UR8, R4 ;  /* 0x00000000040872ca */ /* 0x000fc400000e0000 */
        /* <DEDUP_REMOVED lines=8> */
[----:B------:R-:W2:Y:S01]  /*2d600*/  LDL.64 R20, [R7+0x40] ;  /* 0x0000400007147983 */ /* 0x000ea20000100a00 */
[----:B------:R-:W-:-:S02]  /*2d610*/  R2UR UR4, R4 ;  /* 0x00000000040472ca */ /* 0x000fc400000e0000 */
[----:B------:R-:W-:Y:S01]  /*2d620*/  R2UR UR5, R5 ;  /* 0x00000000050572ca */ /* 0x000fe200000e0000 */
[----:B------:R-:W3:-:S12]  /*2d630*/  LDL.64 R14, [R7] ;  /* 0x00000000070e7983 */ /* 0x000ed80000100a00 */
[----:B--2---:R-:W2:Y:S01]  /*2d640*/  LD.E R60, desc[UR4][R20.64] ;  /* 0x00000004143c7980 */ /* 0x004ea2000c101900 */
[C---:B------:R-:W-:Y:S02]  /*2d650*/  R2UR UR4, R4.reuse ;  /* 0x00000000040472ca */ /* 0x040fe400000e0000 */
[C---:B------:R-:W-:Y:S02]  /*2d660*/  R2UR UR5, R5.reuse ;  /* 0x00000000050572ca */ /* 0x040fe400000e0000 */
[----:B------:R-:W-:Y:S02]  /*2d670*/  R2UR UR6, R4 ;  /* 0x00000000040672ca */ /* 0x000fe400000e0000 */
[----:B------:R-:W-:Y:S01]  /*2d680*/  R2UR UR7, R5 ;  /* 0x00000000050772ca */ /* 0x000fe200000e0000 */
[----:B------:R-:W-:Y:S08]  /*2d690*/  BSSY B2, `(.L_x_5427) ;  /* 0x0000007000027945 */ /* 0x000ff00003800000 */
[----:B---3--:R0:W5:Y:S04]  /*2d6a0*/  LD.E R58, desc[UR4][R14.64] ;  /* 0x000000040e3a7980 */ /* 0x008168000c101900 */
[----:B------:R0:W5:Y:S01]  /*2d6b0*/  LD.E R59, desc[UR6][R14.64+0x4] ;  /* 0x000004060e3b7980 */ /* 0x000162000c101900 */
[----:B--2---:R-:W-:-:S04]  /*2d6c0*/  LOP3.LUT R60, R60, 0x1, RZ, 0xfc, !PT ;  /* 0x000000013c3c7812 */ /* 0x004fc800078efcff */
[----:B------:R-:W-:-:S13]  /*2d6d0*/  ISETP.NE.AND P0, PT, R60, 0x3, PT ;  /* 0x000000033c00780c */ /* 0x000fda0003f05270 */
[----:B0-----:R-:W-:Y:S05]  /*2d6e0*/  @!P0 BRA `(.L_x_5428) ;  /* 0x0000000000048947 */ /* 0x001fea0003800000 */
[----:B------:R-:W-:Y:S01]  /*2d6f0*/  BPT.TRAP 0x1 ;  /* 0x000000040000795c */ /* 0x000fe20000300000 */
.L_x_5428:
[----:B------:R-:W-:Y:S05]  /*2d700*/  BSYNC B2 ;  /* 0x0000000000027941 */ /* 0x000fea0003800000 */
.L_x_5427:
        /* <DEDUP_REMOVED lines=17> */
.L_x_5430:
[----:B------:R-:W-:Y:S05]  /*2d820*/  BSYNC B2 ;  /* 0x0000000000027941 */ /* 0x000fea0003800000 */
.L_x_5429:
        /* <DEDUP_REMOVED lines=10> */
.L_x_5432:
[----:B------:R-:W-:Y:S05]  /*2d8d0*/  BSYNC B2 ;  /* 0x0000000000027941 */ /* 0x000fea0003800000 */
.L_x_5431:
[----:B------:R-:W2:Y:S04]  /*2d8e0*/  LDL.64 R60, [R7] ;  /* 0x00000000073c7983 */ /* 0x000ea80000100a00 */
[----:B------:R-:W0:Y:S04]  /*2d8f0*/  LDL.64 R58, [R7+0x58] ;  /* 0x00005800073a7983 */ /* 0x000e280000100a00 */
[----:B------:R-:W3:Y:S04]  /*2d900*/  LDL.64 R14, [R7+0x48] ;  /* 0x00004800070e7983 */ /* 0x000ee80000100a00 */
[----:B------:R-:W4:Y:S01]  /*2d910*/  LDL.64 R20, [R7+0x50] ;  /* 0x0000500007147983 */ /* 0x000f220000100a00 */
[----:B------:R-:W-:-:S02]  /*2d920*/  R2UR UR6, R4 ;  /* 0x00000000040672ca */ /* 0x000fc400000e0000 */
[C---:B------:R-:W-:Y:S02]  /*2d930*/  R2UR UR7, R5.reuse ;  /* 0x00000000050772ca */ /* 0x040fe400000e0000 */
[----:B------:R-:W-:Y:S02]  /*2d940*/  R2UR UR4, R4 ;  /* 0x00000000040472ca */ /* 0x000fe400000e0000 */
[----:B------:R-:W-:-:S09]  /*2d950*/  R2UR UR5, R5 ;  /* 0x00000000050572ca */ /* 0x000fd200000e0000 */
[----:B--2---:R-:W2:Y:S04]  /*2d960*/  LD.E R61, desc[UR6][R60.64] ;  /* 0x000000063c3d7980 */ /* 0x004ea8000c101900 */
[----:B0----5:R-:W2:Y:S01]  /*2d970*/  LD.E.64 R56, desc[UR4][R58.64] ;  /* 0x000000043a387980 */ /* 0x021ea2000c101b00 */
[----:B------:R-:W-:Y:S05]  /*2d980*/  WARPSYNC.ALL ;  /* 0x0000000000007948 */ /* 0x000fea0003800000 */
[----:B------:R-:W-:-:S02]  /*2d990*/  R2UR UR6, R4 ;  /* 0x00000000040672ca */ /* 0x000fc400000e0000 */
[C---:B------:R-:W-:Y:S02]  /*2d9a0*/  R2UR UR7, R5.reuse ;  /* 0x00000000050772ca */ /* 0x040fe400000e0000 */
[----:B------:R-:W-:Y:S02]  /*2d9b0*/  R2UR UR4, R4 ;  /* 0x00000000040472ca */ /* 0x000fe400000e0000 */
[----:B------:R-:W-:-:S09]  /*2d9c0*/  R2UR UR5, R5 ;  /* 0x00000000050572ca */ /* 0x000fd200000e0000 */
[----:B---3--:R-:W3:Y:S04]  /*2d9d0*/  LD.E R64, desc[UR6][R14.64] ;  /* 0x000000060e407980 */ /* 0x008ee8000c101900 */
[----:B----4-:R-:W4:Y:S01]  /*2d9e0*/  LD.E.64 R62, desc[UR4][R20.64] ;  /* 0x00000004143e7980 */ /* 0x010f22000c101b00 */
[----:B------:R-:W-:Y:S01]  /*2d9f0*/  WARPGROUP.ARRIVE ;  /* 0x00000000000079c5 */ /* 0x000fe20000000000 */
[C---:B------:R-:W-:Y:S02]  /*2da00*/  R2UR UR8, R4.reuse ;  /* 0x00000000040872ca */ /* 0x040fe400000e0000 */
[----:B------:R-:W-:Y:S02]  /*2da10*/  R2UR UR9, R5 ;  /* 0x00000000050972ca */ /* 0x000fe400000e0000 */
[----:B------:R-:W-:-:S02]  /*2da20*/  R2UR UR10, R4 ;  /* 0x00000000040a72ca */ /* 0x000fc400000e0000 */
[----:B------:R-:W-:Y:S01]  /*2da30*/  R2UR UR11, R5 ;  /* 0x00000000050b72ca */ /* 0x000fe200000e0000 */
[----:B--2---:R-:W-:Y:S01]  /*2da40*/  IMAD R56, R61, 0x1000, R56 ;  /* 0x000010003d387824 */ /* 0x004fe200078e0238 */
[----:B------:R-:W-:-:S04]  /*2da50*/  R2UR UR7, R57 ;  /* 0x00000000390772ca */ /* 0x000fc800000e0000 */
[----:B------:R-:W-:Y:S02]  /*2da60*/  R2UR UR6, R56 ;  /* 0x00000000380672ca */ /* 0x000fe400000e0000 */
[----:B---3--:R-:W-:Y:S02]  /*2da70*/  ISETP.NE.U32.AND P0, PT, R64, RZ, PT ;  /* 0x000000ff4000720c */ /* 0x008fe40003f05070 */
[----:B----4-:R-:W-:Y:S02]  /*2da80*/  R2UR UR4, R62 ;  /* 0x000000003e0472ca */ /* 0x010fe400000e0000 */
[----:B------:R-:W-:-:S09]  /*2da90*/  R2UR UR5, R63 ;  /* 0x000000003f0572ca */ /* 0x000fd200000e0000 */
[----:B------:R-:W-:-:S05]  /*2daa0*/  VOTEU.ANY UP0, P0 ;  /* 0x00000000003f7886 */ /* 0x000fca0000000100 */
[----:B------:R-:W-:Y:S03]  /*2dab0*/  HGMMA.64x64x16.F32 R24, gdesc[UR4], R24, UP0, gsb0 ;  /* 0x00e00000041879f0 */ /* 0x000fe6000b800818 */
[----:B------:R-:W-:Y:S02]  /*2dac0*/  WARPGROUP.DEPBAR.LE gsb0, 0x0 ;  /* 0x00008000000079c5 */ /* 0x000fe40000010000 */
[----:B------:R-:W-:Y:S04]  /*2dad0*/  ST.E desc[UR8][R14.64], R11 ;  /* 0x0000000b0e007985 */ /* 0x000fe8000c101908 */
        /* <DEDUP_REMOVED lines=242> */
[----:B------:R-:W-:Y:S01]  /*2ea00*/  UMOV UR8, 0x1 ;  /* 0x0000000100087882 */ /* 0x000fe20000000000 */
[----:B------:R-:W-:Y:S01]  /*2ea10*/  IMAD.MOV.U32 R61, RZ, RZ, R57 ;  /* 0x000000ffff3d7224 */ /* 0x000fe200078e0039 */
[----:B------:R-:W0:Y:S01]  /*2ea20*/  S2R R62, SR_TID.X ;  /* 0x00000000003e7919 */ /* 0x000e220000002100 */
[----:B------:R-:W-:Y:S01]  /*2ea30*/  UISETP.NE.U32.AND UP0, UPT, UR8, URZ, UPT ;  /* 0x0000003f0800728c */ /* 0x000fe2000bf05070 */
[----:B------:R-:W-:Y:S01]  /*2ea40*/  WARPGROUP.ARRIVE ;  /* 0x00000000000079c5 */ /* 0x000fe20000000000 */
[----:B------:R-:W-:-:S02]  /*2ea50*/  R2UR UR10, R4 ;  /* 0x00000000040a72ca */ /* 0x000fc400000e0000 */
[----:B------:R-:W-:Y:S02]  /*2ea60*/  R2UR UR7, R61 ;  /* 0x000000003d0772ca */ /* 0x000fe400000e0000 */
[C---:B------:R-:W-:Y:S02]  /*2ea70*/  R2UR UR11, R5.reuse ;  /* 0x00000000050b72ca */ /* 0x040fe400000e0000 */
[----:B------:R-:W-:Y:S02]  /*2ea80*/  R2UR UR12, R4 ;  /* 0x00000000040c72ca */ /* 0x000fe400000e0000 */
[----:B------:R-:W-:Y:S02]  /*2ea90*/  R2UR UR13, R5 ;  /* 0x00000000050d72ca */ /* 0x000fe400000e0000 */
[----:B0-----:R-:W-:-:S06]  /*2eaa0*/  SHF.R.U32.HI R62, RZ, 0x7, R62 ;  /* 0x00000007ff3e7819 */ /* 0x001fcc000001163e */
[----:B------:R-:W0:Y:S02]  /*2eab0*/  SHFL.IDX PT, R62, R62, RZ, 0x1f ;  /* 0x00001fff3e3e7589 */ /* 0x000e2400000e0000 */
[----:B0-----:R-:W-:-:S04]  /*2eac0*/  ISETP.GT.AND P0, PT, R62, 0x7f, PT ;  /* 0x0000007f3e00780c */ /* 0x001fc80003f04270 */
[----:B------:R-:W-:-:S05]  /*2ead0*/  SEL R63, RZ, 0x2, !P0 ;  /* 0x00000002ff3f7807 */ /* 0x000fca0004000000 */
[----:B------:R-:W-:-:S05]  /*2eae0*/  IMAD.IADD R60, R63, 0x1, R64 ;  /* 0x000000013f3c7824 */ /* 0x000fca00078e0240 */
[----:B------:R-:W-:Y:S02]  /*2eaf0*/  R2UR UR6, R60 ;  /* 0x000000003c0672ca */ /* 0x000fe400000e0000 */
[----:B--2---:R-:W-:Y:S02]  /*2eb00*/  IADD3 R58, R63, 0x800, R58 ;  /* 0x000008003f3a7810 */ /* 0x004fe40007ffe03a */
[----:B------:R-:W-:Y:S02]  /*2eb10*/  R2UR UR5, R59 ;  /* 0x000000003b0572ca */ /* 0x000fe400000e0000 */
[----:B------:R-:W-:-:S13]  /*2eb20*/  R2UR UR4, R58 ;  /* 0x000000003a0472ca */ /* 0x000fda00000e0000 */
[----:B------:R-:W-:Y:S03]  /*2eb30*/  HGMMA.64x64x16.F32 R24, gdesc[UR4], R24, UP0, gsb0 ;  /* 0x00e00000041879f0 */ /* 0x000fe6000b800818 */
[----:B------:R-:W-:Y:S02]  /*2eb40*/  WARPGROUP.DEPBAR.LE gsb0, 0x0 ;  /* 0x00008000000079c5 */ /* 0x000fe40000010000 */
[----:B------:R0:W-:Y:S04]  /*2eb50*/  ST.E desc[UR10][R14.64], R11 ;  /* 0x0000000b0e007985 */ /* 0x0001e8000c10190a */
[----:B------:R-:W2:Y:S01]  /*2eb60*/  LD.E.64 R58, desc[UR12][R20.64] ;  /* 0x0000000c143a7980 */ /* 0x000ea2000c101b00 */
[----:B------:R-:W-:Y:S01]  /*2eb70*/  IMAD.MOV.U32 R67, RZ, RZ, 0x4 ;  /* 0x00000004ff437424 */ /* 0x000fe200078e00ff */
[----:B------:R-:W-:Y:S01]  /*2eb80*/  WARPGROUP.ARRIVE ;  /* 0x00000000000079c5 */ /* 0x000fe20000000000 */
[----:B------:R-:W-:Y:S01]  /*2eb90*/  IMAD.MOV.U32 R61, RZ, RZ, R57 ;  /* 0x000000ffff3d7224 */ /* 0x000fe200078e0039 */
[----:B------:R-:W-:-:S02]  /*2eba0*/  R2UR UR8, R4 ;  /* 0x00000000040872ca */ /* 0x000fc400000e0000 */
[----:B------:R-:W-:Y:S02]  /*2ebb0*/  SEL R65, R67, 0x2, P0 ;  /* 0x0000000243417807 */ /* 0x000fe40000000000 */
[----:B------:R-:W-:Y:S02]  /*2ebc0*/  R2UR UR7, R61 ;  /* 0x000000003d0772ca */ /* 0x000fe400000e0000 */
[C---:B------:R-:W-:Y:S01]  /*2ebd0*/  R2UR UR9, R5.reuse ;  /* 0x00000000050972ca */ /* 0x040fe200000e0000 */
[----:B------:R-:W-:Y:S01]  /*2ebe0*/  IMAD.IADD R60, R64, 0x1, R65 ;  /* 0x00000001403c7824 */ /* 0x000fe200078e0241 */
[----:B------:R-:W-:Y:S02]  /*2ebf0*/  R2UR UR10, R4 ;  /* 0x00000000040a72ca */ /* 0x000fe400000e0000 */
[----:B------:R-:W-:Y:S02]  /*2ec00*/  R2UR UR11, R5 ;  /* 0x00000000050b72ca */ /* 0x000fe400000e0000 */
[----:B------:R-:W-:-:S02]  /*2ec10*/  R2UR UR6, R60 ;  /* 0x000000003c0672ca */ /* 0x000fc400000e0000 */
[----:B--2---:R-:W-:Y:S02]  /*2ec20*/  IADD3 R58, R65, 0x800, R58 ;  /* 0x00000800413a7810 */ /* 0x004fe40007ffe03a */
[----:B------:R-:W-:Y:S02]  /*2ec30*/  R2UR UR5, R59 ;  /* 0x000000003b0572ca */ /* 0x000fe400000e0000 */
[----:B------:R-:W-:-:S13]  /*2ec40*/  R2UR UR4, R58 ;  /* 0x000000003a0472ca */ /* 0x000fda00000e0000 */
[----:B------:R-:W-:Y:S03]  /*2ec50*/  HGMMA.64x64x16.F32 R24, gdesc[UR4], R24, gsb0 ;  /* 0x00e00000041879f0 */ /* 0x000fe60008000818 */
[----:B------:R-:W-:Y:S02]  /*2ec60*/  WARPGROUP.DEPBAR.LE gsb0, 0x0 ;  /* 0x00008000000079c5 */ /* 0x000fe40000010000 */
[----:B------:R0:W-:Y:S04]  /*2ec70*/  ST.E desc[UR8][R14.64], R11 ;  /* 0x0000000b0e007985 */ /* 0x0001e8000c101908 */
[----:B------:R-:W2:Y:S01]  /*2ec80*/  LD.E.64 R58, desc[UR10][R20.64] ;  /* 0x0000000a143a7980 */ /* 0x000ea2000c101b00 */
[----:B------:R-:W-:Y:S01]  /*2ec90*/  SEL R67, R67, 0x6, !P0 ;  /* 0x0000000643437807 */ /* 0x000fe20004000000 */
[----:B------:R-:W-:Y:S01]  /*2eca0*/  IMAD.MOV.U32 R61, RZ, RZ, R57 ;  /* 0x000000ffff3d7224 */ /* 0x000fe200078e0039 */
[----:B------:R-:W-:Y:S01]  /*2ecb0*/  WARPGROUP.ARRIVE ;  /* 0x00000000000079c5 */ /* 0x000fe20000000000 */
[----:B------:R-:W-:-:S02]  /*2ecc0*/  R2UR UR8, R4 ;  /* 0x00000000040872ca */ /* 0x000fc400000e0000 */
[----:B------:R-:W-:Y:S01]  /*2ecd0*/  IMAD.IADD R60, R64, 0x1, R67 ;  /* 0x00000001403c7824 */ /* 0x000fe200078e0243 */
[----:B------:R-:W-:Y:S02]  /*2ece0*/  R2UR UR7, R61 ;  /* 0x000000003d0772ca */ /* 0x000fe400000e0000 */
[C---:B------:R-:W-:Y:S02]  /*2ecf0*/  R2UR UR9, R5.reuse ;  /* 0x00000000050972ca */ /* 0x040fe400000e0000 */
[----:B------:R-:W-:Y:S02]  /*2ed00*/  R2UR UR6, R60 ;  /* 0x000000003c0672ca */ /* 0x000fe400000e0000 */
[----:B------:R-:W-:Y:S02]  /*2ed10*/  R2UR UR10, R4 ;  /* 0x00000000040a72ca */ /* 0x000fe400000e0000 */
[----:B------:R-:W-:Y:S02]  /*2ed20*/  R2UR UR11, R5 ;  /* 0x00000000050b72ca */ /* 0x000fe400000e0000 */
[----:B--2---:R-:W-:-:S02]  /*2ed30*/  IADD3 R58, R67, 0x800, R58 ;  /* 0x00000800433a7810 */ /* 0x004fc40007ffe03a */
[----:B------:R-:W-:Y:S02]  /*2ed40*/  R2UR UR5, R59 ;  /* 0x000000003b0572ca */ /* 0x000fe400000e0000 */
[----:B------:R-:W-:-:S13]  /*2ed50*/  R2UR UR4, R58 ;  /* 0x000000003a0472ca */ /* 0x000fda00000e0000 */
[----:B------:R-:W-:Y:S03]  /*2ed60*/  HGMMA.64x64x16.F32 R24, gdesc[UR4], R24, gsb0 ;  /* 0x00e00000041879f0 */ /* 0x000fe60008000818 */
[----:B------:R-:W-:Y:S02]  /*2ed70*/  WARPGROUP.DEPBAR.LE gsb0, 0x0 ;  /* 0x00008000000079c5 */ /* 0x000fe40000010000 */
[----:B------:R0:W-:Y:S04]  /*2ed80*/  ST.E desc[UR8][R14.64], R11 ;  /* 0x0000000b0e007985 */ /* 0x0001e8000c101908 */
[----:B------:R-:W2:Y:S01]  /*2ed90*/  LD.E.64 R68, desc[UR10][R20.64] ;  /* 0x0000000a14447980 */ /* 0x000ea2000c101b00 */
[----:B------:R-:W-:Y:S01]  /*2eda0*/  IMAD.MOV.U32 R58, RZ, RZ, 0x28 ;  /* 0x00000028ff3a7424 */ /* 0x000fe200078e00ff */
[----:B------:R-:W-:Y:S01]  /*2edb0*/  WARPGROUP.ARRIVE ;  /* 0x00000000000079c5 */ /* 0x000fe20000000000 */
[----:B------:R-:W-:Y:S01]  /*2edc0*/  IMAD.MOV.U32 R59, RZ, RZ, 0xa00 ;  /* 0x00000a00ff3b7424 */ /* 0x000fe200078e00ff */
[----:B------:R-:W-:Y:S01]  /*2edd0*/  R2UR UR8, R4 ;  /* 0x00000000040872ca */ /* 0x000fe200000e0000 */
[----:B------:R-:W-:Y:S01]  /*2ede0*/  IMAD.MOV.U32 R61, RZ, RZ, R57 ;  /* 0x000000ffff3d7224 */ /* 0x000fe200078e0039 */
[----:B------:R-:W-:-:S02]  /*2edf0*/  SEL R58, R58, 0x26, P0 ;  /* 0x000000263a3a7807 */ /* 0x000fc40000000000 */
[----:B------:R-:W-:Y:S02]  /*2ee00*/  SEL R59, R59, 0x980, P0 ;  /* 0x000009803b3b7807 */ /* 0x000fe40000000000 */
[----:B------:R-:W-:Y:S02]  /*2ee10*/  R2UR UR7, R61 ;  /* 0x000000003d0772ca */ /* 0x000fe400000e0000 */
[C---:B------:R-:W-:Y:S01]  /*2ee20*/  R2UR UR9, R5.reuse ;  /* 0x00000000050972ca */ /* 0x040fe200000e0000 */
[----:B------:R-:W-:Y:S01]  /*2ee30*/  IMAD.IADD R58, R58, 0x1, R59 ;  /* 0x000000013a3a7824 */ /* 0x000fe200078e023b */
[----:B------:R-:W-:Y:S02]  /*2ee40*/  R2UR UR10, R4 ;  /* 0x00000000040a72ca */ /* 0x000fe400000e0000 */
[----:B------:R-:W-:Y:S02]  /*2ee50*/  R2UR UR11, R5 ;  /* 0x00000000050b72ca */ /* 0x000fe400000e0000 */
[----:B------:R-:W-:-:S05]  /*2ee60*/  LOP3.LUT R59, R58, 0xa06, RZ, 0xc0, !PT ;  /* 0x00000a063a3b7812 */ /* 0x000fca00078ec0ff */
[----:B------:R-:W-:-:S05]  /*2ee70*/  IMAD.IADD R60, R56, 0x1, R59 ;  /* 0x00000001383c7824 */ /* 0x000fca00078e023b */
[----:B------:R-:W-:Y:S01]  /*2ee80*/  R2UR UR6, R60 ;  /* 0x000000003c0672ca */ /* 0x000fe200000e0000 */
[----:B--2---:R-:W-:Y:S02]  /*2ee90*/  IMAD.IADD R58, R59, 0x1, R68 ;  /* 0x000000013b3a7824 */ /* 0x004fe400078e0244 */
[----:B------:R-:W-:-:S03]  /*2eea0*/  IMAD.MOV.U32 R59, RZ, RZ, R69 ;  /* 0x000000ffff3b7224 */ /* 0x000fc600078e0045 */
[----:B------:R-:W-:Y:S02]  /*2eeb0*/  R2UR UR4, R58 ;  /* 0x000000003a0472ca */ /* 0x000fe400000e0000 */
        /* <DEDUP_REMOVED lines=8> */
[----:B------:R-:W-:Y:S01]  /*2ef40*/  R2UR UR8, R4 ;  /* 0x00000000040872ca */ /* 0x000fe200000e0000 */
[----:B------:R-:W-:Y:S01]  /*2ef50*/  IMAD.IADD R60, R63, 0x1, R62 ;  /* 0x000000013f3c7824 */ /* 0x000fe200078e023e */
[----:B------:R-:W-:-:S02]  /*2ef60*/  R2UR UR9, R5 ;  /* 0x00000000050972ca */ /* 0x000fc400000e0000 */
[----:B------:R-:W-:Y:S02]  /*2ef70*/  R2UR UR7, R61 ;  /* 0x000000003d0772ca */ /* 0x000fe400000e0000 */
[----:B------:R-:W-:Y:S02]  /*2ef80*/  R2UR UR6, R60 ;  /* 0x000000003c0672ca */ /* 0x000fe400000e0000 */
[----:B------:R-:W-:Y:S02]  /*2ef90*/  R2UR UR10, R4 ;  /* 0x00000000040a72ca */ /* 0x000fe400000e0000 */
[----:B------:R-:W-:Y:S02]  /*2efa0*/  R2UR UR11, R5 ;  /* 0x00000000050b72ca */ /* 0x000fe400000e0000 */
[----:B--2---:R-:W-:Y:S02]  /*2efb0*/  IADD3 R58, R63, 0xa00, R58 ;  /* 0x00000a003f3a7810 */ /* 0x004fe40007ffe03a */
[----:B------:R-:W-:-:S02]  /*2efc0*/  R2UR UR5, R59 ;  /* 0x000000003b0572ca */ /* 0x000fc400000e0000 */
[----:B------:R-:W-:-:S13]  /*2efd0*/  R2UR UR4, R58 ;  /* 0x000000003a0472ca */ /* 0x000fda00000e0000 */
[----:B------:R-:W-:Y:S03]  /*2efe0*/  HGMMA.64x64x16.F32 R24, gdesc[UR4], R24, gsb0 ;  /* 0x00e00000041879f0 */ /* 0x000fe60008000818 */
[----:B------:R-:W-:Y:S02]  /*2eff0*/  WARPGROUP.DEPBAR.LE gsb0, 0x0 ;  /* 0x00008000000079c5 */ /* 0x000fe40000010000 */
[----:B------:R0:W-:Y:S04]  /*2f000*/  ST.E desc[UR8][R14.64], R11 ;  /* 0x0000000b0e007985 */ /* 0x0001e8000c101908 */
[----:B------:R-:W2:Y:S01]  /*2f010*/  LD.E.64 R58, desc[UR10][R20.64] ;  /* 0x0000000a143a7980 */ /* 0x000ea2000c101b00 */
[----:B------:R-:W-:Y:S01]  /*2f020*/  IMAD.IADD R60, R65, 0x1, R62 ;  /* 0x00000001413c7824 */ /* 0x000fe200078e023e */
[----:B------:R-:W-:Y:S01]  /*2f030*/  WARPGROUP.ARRIVE ;  /* 0x00000000000079c5 */ /* 0x000fe20000000000 */
[----:B------:R-:W-:Y:S01]  /*2f040*/  IMAD.MOV.U32 R61, RZ, RZ, R57 ;  /* 0x000000ffff3d7224 */ /* 0x000fe200078e0039 */
[----:B------:R-:W-:-:S02]  /*2f050*/  R2UR UR8, R4 ;  /* 0x00000000040872ca */ /* 0x000fc400000e0000 */
[----:B------:R-:W-:Y:S02]  /*2f060*/  R2UR UR6, R60 ;  /* 0x000000003c0672ca */ /* 0x000fe400000e0000 */
[----:B------:R-:W-:Y:S02]  /*2f070*/  R2UR UR7, R61 ;  /* 0x000000003d0772ca */ /* 0x000fe400000e0000 */
[C---:B------:R-:W-:Y:S02]  /*2f080*/  R2UR UR9, R5.reuse ;  /* 0x00000000050972ca */ /* 0x040fe400000e0000 */
        /* <DEDUP_REMOVED lines=172> */
[----:B------:R-:W-:-:S02]  /*2fb50*/  R2UR UR8, R4 ;  /* 0x00000000040872ca */ /* 0x000fc400000e0000 */
[----:B------:R-:W-:Y:S02]  /*2fb60*/  SEL R58, R58, 0x3e, P0 ;  /* 0x0000003e3a3a7807 */ /* 0x000fe40000000000 */
[----:B------:R-:W-:Y:S02]  /*2fb70*/  SEL R59, R59, 0xf80, P0 ;  /* 0x00000f803b3b7807 */ /* 0x000fe40000000000 */
[----:B------:R-:W-:-:S03]  /*2fb80*/  R2UR UR9, R5 ;  /* 0x00000000050972ca */ /* 0x000fc600000e0000 */
[----:B------:R-:W-:-:S05]  /*2fb90*/  IMAD.IADD R58, R58, 0x1, R59 ;  /* 0x000000013a3a7824 */ /* 0x000fca00078e023b */
[----:B------:R-:W-:-:S05]  /*2fba0*/  LOP3.LUT R59, R58, 0x1e06, RZ, 0xc0, !PT ;  /* 0x00001e063a3b7812 */ /* 0x000fca00078ec0ff */
[----:B------:R-:W-:-:S05]  /*2fbb0*/  IMAD.IADD R58, R56, 0x1, R59 ;  /* 0x00000001383a7824 */ /* 0x000fca00078e023b */
[----:B------:R-:W-:Y:S01]  /*2fbc0*/  R2UR UR6, R58 ;  /* 0x000000003a0672ca */ /* 0x000fe200000e0000 */
[----:B--2---:R-:W-:Y:S02]  /*2fbd0*/  IMAD.IADD R56, R59, 0x1, R20 ;  /* 0x000000013b387824 */ /* 0x004fe400078e0214 */
[----:B------:R-:W-:Y:S02]  /*2fbe0*/  IMAD.MOV.U32 R59, RZ, RZ, R57 ;  /* 0x000000ffff3b7224 */ /* 0x000fe400078e0039 */
[----:B------:R-:W-:Y:S01]  /*2fbf0*/  IMAD.MOV.U32 R57, RZ, RZ, R21 ;  /* 0x000000ffff397224 */ /* 0x000fe200078e0015 */
[----:B------:R-:W-:Y:S02]  /*2fc00*/  R2UR UR4, R56 ;  /* 0x00000000380472ca */ /* 0x000fe400000e0000 */
[----:B------:R-:W-:Y:S02]  /*2fc10*/  R2UR UR7, R59 ;  /* 0x000000003b0772ca */ /* 0x000fe400000e0000 */
        /* <DEDUP_REMOVED lines=9> */
[----:B------:R-:W-:Y:S02]  /*2fcb0*/  R2UR UR4, R4 ;  /* 0x00000000040472ca */ /* 0x000fe400000e0000 */
[----:B------:R-:W-:Y:S01]  /*2fcc0*/  R2UR UR5, R5 ;  /* 0x00000000050572ca */ /* 0x000fe200000e0000 */
[----:B------:R-:W-:-:S12]  /*2fcd0*/  BSSY B2, `(.L_x_5434) ;  /* 0x0000006000027945 */ /* 0x000fd80003800000 */
[----:B---3--:R0:W5:Y:S01]  /*2fce0*/  LD.E R20, desc[UR4][R20.64] ;  /* 0x0000000414147980 */ /* 0x008162000c101900 */
[----:B--2---:R-:W-:-:S04]  /*2fcf0*/  LOP3.LUT R58, R58, 0x1, RZ, 0xfc, !PT ;  /* 0x000000013a3a7812 */ /* 0x004fc800078efcff */
[----:B------:R-:W-:-:S13]  /*2fd00*/  ISETP.NE.AND P0, PT, R58, 0x3, PT ;  /* 0x000000033a00780c */ /* 0x000fda0003f05270 */
[----:B0-----:R-:W-:Y:S05]  /*2fd10*/  @!P0 BRA `(.L_x_5435) ;  /* 0x0000000000048947 */ /* 0x001fea0003800000 */
[----:B------:R-:W-:Y:S01]  /*2fd20*/  BPT.TRAP 0x1 ;  /* 0x000000040000795c */ /* 0x000fe20000300000 */
.L_x_5435:
[----:B------:R-:W-:Y:S05]  /*2fd30*/  BSYNC B2 ;  /* 0x0000000000027941 */ /* 0x000fea0003800000 */
.L_x_5434:
[C---:B------:R-:W-:Y:S02]  /*2fd40*/  R2UR UR6, R4.reuse ;  /* 0x00000000040672ca */ /* 0x040fe400000e0000 */
[C---:B------:R-:W-:Y:S02]  /*2fd50*/  R2UR UR7, R5.reuse ;  /* 0x00000000050772ca */ /* 0x040fe400000e0000 */
[----:B------:R-:W-:Y:S02]  /*2fd60*/  R2UR UR4, R4 ;  /* 0x00000000040472ca */ /* 0x000fe400000e0000 */
[----:B------:R-:W-:-:S09]  /*2fd70*/  R2UR UR5, R5 ;  /* 0x00000000050572ca */ /* 0x000fd200000e0000 */
[----:B------:R-:W2:Y:S04]  /*2fd80*/  LD.E.64 R14, desc[UR6][R56.64+0x20] ;  /* 0x00002006380e7980 */ /* 0x000ea8000c101b00 */
[----:B------:R-:W3:Y:S01]  /*2fd90*/  LD.E R11, desc[UR4][R56.64+0xc] ;  /* 0x00000c04380b7980 */ /* 0x000ee2000c101900 */
[----:B--2---:R-:W-:-:S05]  /*2fda0*/  MOV R15, R14 ;  /* 0x0000000e000f7202 */ /* 0x004fca0000000f00 */
[----:B-----5:R-:W-:-:S05]  /*2fdb0*/  IMAD R20, R20, 0x8, R15 ;  /* 0x0000000814147824 */ /* 0x020fca00078e020f */
[----:B---3--:R-:W-:-:S04]  /*2fdc0*/  PRMT R11, R11, 0x654, R20 ;  /* 0x000006540b0b7816 */ /* 0x008fc80000000014 */
[----:B------:R0:W-:Y:S01]  /*2fdd0*/  SYNCS.ARRIVE.TRANS64.RED.A1T0 RZ, [R11+URZ], RZ ;  /* 0x000000ff0bff79a7 */ /* 0x0001e2000810043f */
[----:B------:R-:W2:Y:S04]  /*2fde0*/  LDL.64 R14, [R7+0x68] ;  /* 0x00006800070e7983 */ /* 0x000ea80000100a00 */
[----:B------:R-:W3:Y:S04]  /*2fdf0*/  LD.E R21, desc[UR4][R8.64] ;  /* 0x0000000408157980 */ /* 0x000ee8000c101900 */
[----:B0-----:R-:W4:Y:S04]  /*2fe00*/  LD.E R11, desc[UR4][R8.64+0x24] ;  /* 0x00002404080b7980 */ /* 0x001f28000c101900 */
[----:B------:R-:W3:Y:S04]  /*2fe10*/  LD.E R58, desc[UR4][R12.64] ;  /* 0x000000040c3a7980 */ /* 0x000ee8000c101900 */
[----:B--2---:R-:W2:Y:S01]  /*2fe20*/  LD.E.64 R14, desc[UR4][R14.64] ;  /* 0x000000040e0e7980 */ /* 0x004ea2000c101b00 */
[----:B----4-:R-:W-:-:S13]  /*2fe30*/  ISETP.NE.AND P0, PT, R11, 0x1, PT ;  /* 0x000000010b00780c */ /* 0x010fda0003f05270 */
[C---:B------:R-:W-:Y:S02]  /*2fe40*/  @P0 R2UR UR6, R4.reuse ;  /* 0x00000000040602ca */ /* 0x040fe400000e0000 */
[C---:B------:R-:W-:Y:S02]  /*2fe50*/  @P0 R2UR UR7, R5.reuse ;  /* 0x00000000050702ca */ /* 0x040fe400000e0000 */
[C---:B------:R-:W-:Y:S02]  /*2fe60*/  R2UR UR14, R4.reuse ;  /* 0x00000000040e72ca */ /* 0x040fe400000e0000 */
[----:B------:R-:W-:Y:S02]  /*2fe70*/  R2UR UR15, R5 ;  /* 0x00000000050f72ca */ /* 0x000fe400000e0000 */
[----:B------:R-:W-:-:S07]  /*2fe80*/  R2UR UR10, R4 ;  /* 0x00000000040a72ca */ /* 0x000fce00000e0000 */
[----:B------:R-:W4:Y:S01]  /*2fe90*/  @P0 LD.E R59, desc[UR6][R8.64+0x2c] ;  /* 0x00002c06083b0980 */ /* 0x000f22000c101900 */
[C---:B------:R-:W-:Y:S02]  /*2fea0*/  R2UR UR6, R4.reuse ;  /* 0x00000000040672ca */ /* 0x040fe400000e0000 */
[C---:B------:R-:W-:Y:S01]  /*2feb0*/  R2UR UR7, R5.reuse ;  /* 0x00000000050772ca */ /* 0x040fe200000e0000 */
[----:B------:R-:W4:Y:S01]  /*2fec0*/  LD.E R12, desc[UR14][R8.64+0x18] ;  /* 0x0000180e080c7980 */ /* 0x000f22000c101900 */
[C---:B------:R-:W-:Y:S02]  /*2fed0*/  R2UR UR11, R5.reuse ;  /* 0x00000000050b72ca */ /* 0x040fe400000e0000 */
[C---:B------:R-:W-:Y:S02]  /*2fee0*/  R2UR UR8, R4.reuse ;  /* 0x00000000040872ca */ /* 0x040fe400000e0000 */
[----:B------:R-:W-:Y:S02]  /*2fef0*/  R2UR UR9, R5 ;  /* 0x00000000050972ca */ /* 0x000fe400000e0000 */
[----:B------:R-:W-:-:S02]  /*2ff00*/  R2UR UR12, R4 ;  /* 0x00000000040c72ca */ /* 0x000fc400000e0000 */
[----:B------:R-:W-:-:S03]  /*2ff10*/  R2UR UR13, R5 ;  /* 0x00000000050d72ca */ /* 0x000fc600000e0000 */
[----:B------:R-:W4:Y:S04]  /*2ff20*/  LD.E R56, desc[UR6][R8.64+0x4] ;  /* 0x0000040608387980 */ /* 0x000f28000c101900 */
[----:B------:R-:W4:Y:S04]  /*2ff30*/  LD.E R61, desc[UR10][R8.64+0xc] ;  /* 0x00000c0a083d7980 */ /* 0x000f28000c101900 */
[----:B------:R-:W4:Y:S04]  /*2ff40*/  LD.E R62, desc[UR8][R8.64+0x10] ;  /* 0x00001008083e7980 */ /* 0x000f28000c101900 */
[----:B------:R-:W4:Y:S04]  /*2ff50*/  LD.E R63, desc[UR12][R8.64+0x14] ;  /* 0x0000140c083f7980 */ /* 0x000f28000c101900 */
[----:B--2---:R3:W2:Y:S01]  /*2ff60*/  LD.E R20, desc[UR4][R14.64] ;  /* 0x000000040e147980 */ /* 0x0046a2000c101900 */
[----:B------:R-:W-:-:S02]  /*2ff70*/  @P0 R2UR UR4, R4 ;  /* 0x00000000040402ca */ /* 0x000fc400000e0000 */
[----:B------:R-:W-:-:S13]  /*2ff80*/  @P0 R2UR UR5, R5 ;  /* 0x00000000050502ca */ /* 0x000fda00000e0000 */
[----:B------:R-:W2:Y:S01]  /*2ff90*/  @P0 LD.E R60, desc[UR4][R8.64+0x28] ;  /* 0x00002804083c0980 */ /* 0x000ea2000c101900 */
[----:B------:R-:W-:Y:S02]  /*2ffa0*/  R2UR UR4, R4 ;  /* 0x00000000040472ca */ /* 0x000fe400000e0000 */
[----:B------:R-:W-:-:S13]  /*2ffb0*/  R2UR UR5, R5 ;  /* 0x00000000050572ca */ /* 0x000fda00000e0000 */
[----:B------:R-:W2:Y:S01]  /*2ffc0*/  LD.E R57, desc[UR4][R8.64+0x8] ;  /* 0x0000080408397980 */ /* 0x000ea2000c101900 */
[----:B---3--:R-:W-:-:S04]  /*2ffd0*/  SHF.R.S32.HI R14, RZ, 0x1f, R21 ;  /* 0x0000001fff0e7819 */ /* 0x008fc80000011415 */
[----:B------:R-:W-:Y:S02]  /*2ffe0*/  LEA.HI R15, R14, R21, RZ, 0x7 ;  /* 0x000000150e0f7211 */ /* 0x000fe400078f38ff */
[----:B----4-:R-:W-:Y:S01]  /*2fff0*/  ISETP.GE.AND P1, PT, R12, 0x1, PT ;  /* 0x000000010c00780c */ /* 0x010fe20003f26270 */
[----:B------:R-:W-:Y:S01]  /*30000*/  BSSY B2, `(.L_x_5436) ;  /* 0x0000087000027945 */ /* 0x000fe20003800000 */
[----:B--2---:R-:W-:-:S04]  /*30010*/  FMUL.FTZ R24, R24, R20 ;  /* 0x0000001418187220 */ /* 0x004fc80000410000 */
[----:B------:R0:W1:Y:S01]  /*30020*/  MUFU.TANH R64, R24 ;  /* 0x0000001800407308 */ /* 0x0000620000002400 */
[----:B------:R-:W-:Y:S01]  /*30030*/  FMUL.FTZ R25, R25, R20 ;  /* 0x0000001419197220 */ /* 0x000fe20000410000 */
[----:B0-----:R-:W-:-:S05]  /*30040*/  LOP3.LUT R24, R15, 0xffffff80, RZ, 0xc0, !PT ;  /* 0xffffff800f187812 */ /* 0x001fca00078ec0ff */
[----:B------:R-:W-:Y:S01]  /*30050*/  IMAD.IADD R24, R21, 0x1, -R24 ;  /* 0x0000000115187824 */ /* 0x000fe200078e0a18 */
[----:B------:R0:W2:Y:S01]  /*30060*/  MUFU.TANH R65, R25 ;  /* 0x0000001900417308 */ /* 0x0000a20000002400 */
[----:B------:R-:W-:-:S03]  /*30070*/  FMUL.FTZ R28, R28, R20 ;  /* 0x000000141c1c7220 */ /* 0x000fc60000410000 */
[----:B------:R-:W-:Y:S01]  /*30080*/  SHF.R.S32.HI R15, RZ, 0x1f, R24 ;  /* 0x0000001fff0f7819 */ /* 0x000fe20000011418 */
[----:B------:R-:W-:Y:S01]  /*30090*/  FMUL.FTZ R13, R27, R20 ;  /* 0x000000141b0d7220 */ /* 0x000fe20000410000 */
[----:B0-----:R-:W-:Y:S02]  /*300a0*/  LEA.HI R25, R14, R21, RZ, 0x2 ;  /* 0x000000150e197211 */ /* 0x001fe400078f10ff */
[----:B------:R0:W3:Y:S01]  /*300b0*/  MUFU.TANH R27, R28 ;  /* 0x0000001c001b7308 */ /* 0x0000e20000002400 */
[----:B------:R-:W-:Y:S01]  /*300c0*/  LEA.HI R14, R15, R24, RZ, 0x2 ;  /* 0x000000180f0e7211 */ /* 0x000fe200078f10ff */
[----:B------:R-:W-:-:S03]  /*300d0*/  FMUL.FTZ R11, R26, R20 ;  /* 0x000000141a0b7220 */ /* 0x000fc60000410000 */
[--C-:B------:R-:W-:Y:S02]  /*300e0*/  SHF.R.S32.HI R26, RZ, 0x1f, R14.reuse ;  /* 0x0000001fff1a7819 */ /* 0x100fe4000001140e */
[----:B0-----:R-:W-:Y:S02]  /*300f0*/  LOP3.LUT R28, R25, 0xfffffffc, RZ, 0xc0, !PT ;  /* 0xfffffffc191c7812 */ /* 0x001fe400078ec0ff */
[----:B------:R-:W-:Y:S02]  /*30100*/  SHF.R.S32.HI R25, RZ, 0x2, R14 ;  /* 0x00000002ff197819 */ /* 0x000fe4000001140e */
[----:B------:R-:W-:Y:S01]  /*30110*/  LEA.HI R15, R15, R24, RZ, 0x5 ;  /* 0x000000180f0f7211 */ /* 0x000fe200078f28ff */
[----:B------:R-:W-:Y:S01]  /*30120*/  IMAD.IADD R28, R21, 0x1, -R28 ;  /* 0x00000001151c7824 */ /* 0x000fe200078e0a1c */
[----:B------:R-:W-:Y:S02]  /*30130*/  LEA.HI R26, R26, R25, RZ, 0x3 ;  /* 0x000000191a1a7211 */ /* 0x000fe400078f18ff */
[----:B------:R-:W-:-:S02]  /*30140*/  SHF.R.S32.HI R15, RZ, 0x5, R15 ;  /* 0x00000005ff0f7819 */ /* 0x000fc4000001140f */
[----:B------:R-:W-:Y:S02]  /*30150*/  LEA.HI R21, R28, R28, RZ, 0x1 ;  /* 0x0000001c1c157211 */ /* 0x000fe400078f08ff */
[----:B------:R-:W-:Y:S01]  /*30160*/  LOP3.LUT R26, R26, 0xfffffff8, RZ, 0xc0, !PT ;  /* 0xfffffff81a1a7812 */ /* 0x000fe200078ec0ff */
[----:B------:R-:W-:Y:S01]  /*30170*/  IMAD R15, R58, 0x4, R15 ;  /* 0x000000043a0f7824 */ /* 0x000fe200078e020f */
[----:B------:R-:W-:Y:S01]  /*30180*/  LOP3.LUT R21, R21, 0x1ffffffe, RZ, 0xc0, !PT ;  /* 0x1ffffffe15157812 */ /* 0x000fe200078ec0ff */
[-C--:B------:R-:W-:Y:S02]  /*30190*/  FMUL.FTZ R31, R31, R20.reuse ;  /* 0x000000141f1f7220 */ /* 0x080fe40000410000 */
[----:B------:R-:W-:Y:S02]  /*301a0*/  IMAD.IADD R26, R25, 0x1, -R26 ;  /* 0x00000001191a7824 */ /* 0x000fe400078e0a1a */
[----:B------:R-:W-:Y:S01]  /*301b0*/  FMUL.FTZ R37, R37, R20 ;  /* 0x0000001425257220 */ /* 0x000fe20000410000 */
[----:B------:R-:W-:-:S02]  /*301c0*/  IMAD.IADD R21, R28, 0x1, -R21 ;  /* 0x000000011c157824 */ /* 0x000fc400078e0a15 */
[----:B------:R-:W-:Y:S01]  /*301d0*/  IMAD.U32 R26, R15, 0x10, R26 ;  /* 0x000000100f1a7824 */ /* 0x000fe200078e001a */
[----:B------:R-:W0:Y:S08]  /*301e0*/  MUFU.TANH R67, R31 ;  /* 0x0000001f00437308 */ /* 0x000e300000002400 */
[----:B------:R4:W0:Y:S02]  /*301f0*/  MUFU.TANH R31, R37 ;  /* 0x00000025001f7308 */ /* 0x0008240000002400 */
[----:B----4-:R-:W-:-:S04]  /*30200*/  IMAD R37, R21, 0x8, R26 ;  /* 0x0000000815257824 */ /* 0x010fc800078e021a */
[----:B------:R-:W-:-:S04]  /*30210*/  @P0 IMAD.HI.U32 R60, R37, R60, RZ ;  /* 0x0000003c253c0227 */ /* 0x000fc800078e00ff */
[-C--:B------:R-:W-:Y:S01]  /*30220*/  FMUL.FTZ R30, R30, R20.reuse ;  /* 0x000000141e1e7220 */ /* 0x080fe20000410000 */
[----:B------:R-:W-:Y:S01]  /*30230*/  @P0 SHF.R.U32.HI R37, RZ, R59, R60 ;  /* 0x0000003bff250219 */ /* 0x000fe2000001163c */
[-C--:B------:R-:W-:Y:S01]  /*30240*/  FMUL.FTZ R36, R36, R20.reuse ;  /* 0x0000001424247220 */ /* 0x080fe20000410000 */
[----:B------:R-:W-:Y:S01]  /*30250*/  LOP3.LUT R15, R14, 0x7ffffffc, RZ, 0xc0, !PT ;  /* 0x7ffffffc0e0f7812 */ /* 0x000fe200078ec0ff */
[----:B------:R-:W-:Y:S02]  /*30260*/  IMAD.SHL.U32 R58, R0, 0x40, RZ ;  /* 0x00000040003a7824 */ /* 0x000fe400078e00ff */
[-C--:B------:R-:W-:Y:S01]  /*30270*/  FMUL.FTZ R35, R35, R20.reuse ;  /* 0x0000001423237220 */ /* 0x080fe20000410000 */
[----:B------:R-:W4:Y:S01]  /*30280*/  SHFL.IDX PT, R21, R37, RZ, 0x1c1f ;  /* 0x001c1fff25157589 */ /* 0x000f2200000e0000 */
[----:B------:R-:W0:Y:S01]  /*30290*/  MUFU.TANH R66, R30 ;  /* 0x0000001e00427308 */ /* 0x000e220000002400 */
[-C--:B------:R-:W-:Y:S01]  /*302a0*/  FMUL.FTZ R29, R29, R20.reuse ;  /* 0x000000141d1d7220 */ /* 0x080fe20000410000 */
[-C--:B------:R-:W-:Y:S01]  /*302b0*/  FMUL.FTZ R32, R32, R20.reuse ;  /* 0x0000001420207220 */ /* 0x080fe20000410000 */
[-C--:B------:R-:W-:Y:S01]  /*302c0*/  FMUL.FTZ R33, R33, R20.reuse ;  /* 0x0000001421217220 */ /* 0x080fe20000410000 */
[-C--:B------:R-:W-:Y:S01]  /*302d0*/  FMUL.FTZ R40, R40, R20.reuse ;  /* 0x0000001428287220 */ /* 0x080fe20000410000 */
[----:B------:R-:W-:-:S03]  /*302e0*/  FMUL.FTZ R41, R41, R20 ;  /* 0x0000001429297220 */ /* 0x000fc60000410000 */
[----:B------:R1:W0:Y:S01]  /*302f0*/  MUFU.TANH R30, R36 ;  /* 0x00000024001e7308 */ /* 0x0002220000002400 */
[-C--:B------:R-:W-:Y:S01]  /*30300*/  FMUL.FTZ R42, R42, R20.reuse ;  /* 0x000000142a2a7220 */ /* 0x080fe20000410000 */
[-C--:B------:R-:W-:Y:S01]  /*30310*/  FMUL.FTZ R44, R44, R20.reuse ;  /* 0x000000142c2c7220 */ /* 0x080fe20000410000 */
[-C--:B------:R-:W-:Y:S01]  /*30320*/  FMUL.FTZ R45, R45, R20.reuse ;  /* 0x000000142d2d7220 */ /* 0x080fe20000410000 */
[-C--:B------:R-:W-:Y:S01]  /*30330*/  FMUL.FTZ R46, R46, R20.reuse ;  /* 0x000000142e2e7220 */ /* 0x080fe20000410000 */
[-C--:B------:R-:W-:Y:S01]  /*30340*/  FMUL.FTZ R47, R47, R20.reuse ;  /* 0x000000142f2f7220 */ /* 0x080fe20000410000 */
[-C--:B------:R-:W-:Y:S01]  /*30350*/  FMUL.FTZ R48, R48, R20.reuse ;  /* 0x0000001430307220 */ /* 0x080fe20000410000 */
[-C--:B------:R-:W-:Y:S01]  /*30360*/  FMUL.FTZ R49, R49, R20.reuse ;  /* 0x0000001431317220 */ /* 0x080fe20000410000 */
[----:B------:R2:W0:Y:S01]  /*30370*/  MUFU.TANH R69, R35 ;  /* 0x0000002300457308 */ /* 0x0004220000002400 */
[----:B-1----:R-:W-:Y:S01]  /*30380*/  IMAD.IADD R36, R24, 0x1, -R15 ;  /* 0x0000000118247824 */ /* 0x002fe200078e0a0f */
[----:B------:R-:W-:Y:S01]  /*30390*/  IADD3 R15, -R58, 0x1, RZ ;  /* 0x000000013a0f7810 */ /* 0x000fe20007ffe1ff */
        /* <DEDUP_REMOVED lines=9> */
[----:B------:R-:W-:Y:S01]  /*30430*/  FMUL.FTZ R20, R55, R20 ;  /* 0x0000001437147220 */ /* 0x000fe20000410000 */
[----:B------:R-:W-:Y:S01]  /*30440*/  IMAD R15, R36, -0x2, R15 ;  /* 0xfffffffe240f7824 */ /* 0x000fe200078e020f */
[----:B------:R-:W1:Y:S01]  /*30450*/  MUFU.TANH R11, R11 ;  /* 0x0000000b000b7308 */ /* 0x000e620000002400 */
[----:B------:R-:W-:-:S03]  /*30460*/  LOP3.LUT R14, RZ, R61, RZ, 0x33, !PT ;  /* 0x0000003dff0e7212 */ /* 0x000fc600078e33ff */
[----:B------:R-:W-:-:S04]  /*30470*/  IADD3 R15, -R56, R15, R57 ;  /* 0x0000000f380f7210 */ /* 0x000fc80007ffe139 */
        /* <DEDUP_REMOVED lines=20> */
[----:B------:R-:W-:-:S02]  /*305c0*/  IMAD.IADD R62, R15, 0x1, R62 ;  /* 0x000000010f3e7824 */ /* 0x000fc400078e023e */
[----:B------:R-:W-:-:S05]  /*305d0*/  IMAD.IADD R63, R63, 0x1, -R58 ;  /* 0x000000013f3f7824 */ /* 0x000fca00078e0a3a */
[----:B------:R3:W0:Y:S02]  /*305e0*/  MUFU.TANH R70, R38 ;  /* 0x0000002600467308 */ /* 0x0006240000002400 */
[----:B---3--:R-:W-:-:S06]  /*305f0*/  IMAD.IADD R38, R15, 0x1, R14 ;  /* 0x000000010f267824 */ /* 0x008fcc00078e020e */
[----:B------:R4:W3:Y:S08]  /*30600*/  MUFU.TANH R68, R34 ;  /* 0x0000002200447308 */ /* 0x0008f00000002400 */
[----:B------:R1:W0:Y:S01]  /*30610*/  MUFU.TANH R71, R39 ;  /* 0x0000002700477308 */ /* 0x0002220000002400 */
[--C-:B----4-:R-:W-:Y:S02]  /*30620*/  IMAD.IADD R34, R38, 0x1, R21.reuse ;  /* 0x0000000126227824 */ /* 0x110fe400078e0215 */
[----:B-1----:R-:W-:Y:S01]  /*30630*/  IMAD.IADD R39, R62, 0x1, R21 ;  /* 0x000000013e277824 */ /* 0x002fe200078e0215 */
[----:B--23--:R-:W-:Y:S06]  /*30640*/  @!P1 BRA `(.L_x_5437) ;  /* 0x0000000000889947 */ /* 0x00cfec0003800000 */
[----:B------:R-:W-:Y:S01]  /*30650*/  IADD3 R15, -R56, R57, R21 ;  /* 0x00000039380f7210 */ /* 0x000fe20007ffe115 */
[----:B------:R-:W-:Y:S03]  /*30660*/  BSSY B3, `(.L_x_5438) ;  /* 0x000001c000037945 */ /* 0x000fe60003800000 */
[----:B------:R-:W-:-:S13]  /*30670*/  ISETP.GT.AND P0, PT, R15, -0x1, PT ;  /* 0xffffffff0f00780c */ /* 0x000fda0003f04270 */
[----:B------:R-:W-:Y:S05]  /*30680*/  @P0 BRA `(.L_x_5439) ;  /* 0x00000000003c0947 */ /* 0x000fea0003800000 */
[----:B------:R-:W-:Y:S01]  /*30690*/  ISETP.NE.AND P0, PT, R12, 0x1, PT ;  /* 0x000000010c00780c */ /* 0x000fe20003f05270 */
[----:B------:R-:W-:Y:S01]  /*306a0*/  BSSY B4, `(.L_x_5440) ;  /* 0x000000b000047945 */ /* 0x000fe20003800000 */
[----:B------:R-:W-:-:S11]  /*306b0*/  LOP3.LUT R15, RZ, R15, RZ, 0x33, !PT ;  /* 0x0000000fff0f7212 */ /* 0x000fd600078e33ff */
[----:B------:R-:W-:Y:S05]  /*306c0*/  @!P0 BRA `(.L_x_5441) ;  /* 0x0000000000208947 */ /* 0x000fea0003800000 */
[C---:B------:R-:W-:Y:S02]  /*306d0*/  R2UR UR4, R4.reuse ;  /* 0x00000000040472ca */ /* 0x040fe400000e0000 */
[C---:B------:R-:W-:Y:S02]  /*306e0*/  R2UR UR5, R5.reuse ;  /* 0x00000000050572ca */ /* 0x040fe400000e0000 */
[----:B------:R-:W-:Y:S02]  /*306f0*/  R2UR UR6, R4 ;  /* 0x00000000040672ca */ /* 0x000fe400000e0000 */
[----:B------:R-:W-:-:S09]  /*30700*/  R2UR UR7, R5 ;  /* 0x00000000050772ca */ /* 0x000fd200000e0000 */
[----:B------:R-:W2:Y:S04]  /*30710*/  LD.E R14, desc[UR4][R8.64+0x1c] ;  /* 0x00001c04080e7980 */ /* 0x000ea8000c101900 */
[----:B------:R-:W3:Y:S01]  /*30720*/  LD.E R21, desc[UR6][R8.64+0x20] ;  /* 0x0000200608157980 */ /* 0x000ee2000c101900 */
[----:B--2---:R-:W-:-:S05]  /*30730*/  IMAD.HI.U32 R14, R15, R14, RZ ;  /* 0x0000000e0f0e7227 */ /* 0x004fca00078e00ff */
[----:B---3--:R-:W-:-:S07]  /*30740*/  SHF.R.U32.HI R15, RZ, R21, R14 ;  /* 0x00000015ff0f7219 */ /* 0x008fce000001160e */
.L_x_5441:
[----:B------:R-:W-:Y:S05]  /*30750*/  BSYNC B4 ;  /* 0x0000000000047941 */ /* 0x000fea0003800000 */
.L_x_5440:
[----:B------:R-:W-:Y:S01]  /*30760*/  LOP3.LUT R15, RZ, R15, RZ, 0x33, !PT ;  /* 0x0000000fff0f7212 */ /* 0x000fe200078e33ff */
[----:B------:R-:W-:Y:S06]  /*30770*/  BRA `(.L_x_5442) ;  /* 0x0000000000287947 */ /* 0x000fec0003800000 */
.L_x_5439:
[----:B------:R-:W-:-:S13]  /*30780*/  ISETP.NE.AND P0, PT, R12, 0x1, PT ;  /* 0x000000010c00780c */ /* 0x000fda0003f05270 */
        /* <DEDUP_REMOVED lines=9> */
.L_x_5442:
[----:B------:R-:W-:Y:S05]  /*30820*/  BSYNC B3 ;  /* 0x0000000000037941 */ /* 0x000fea0003800000 */
.L_x_5438:
[----:B------:R-:W-:-:S04]  /*30830*/  IMAD R15, R12, R15, -R58 ;  /* 0x0000000f0c0f7224 */ /* 0x000fc800078e0a3a */
[----:B------:R-:W-:-:S05]  /*30840*/  IMAD R15, R36, -0x2, R15 ;  /* 0xfffffffe240f7824 */ /* 0x000fca00078e020f */
[----:B------:R-:W-:Y:S02]  /*30850*/  VIMNMX R34, R34, R15, !PT ;  /* 0x0000000f22227248 */ /* 0x000fe40007fe0100 */
[----:B------:R-:W-:-:S07]  /*30860*/  VIADDMNMX R39, R15, R12, R39, PT ;  /* 0x0000000c0f277246 */ /* 0x000fce0003800127 */
.L_x_5437:
[----:B------:R-:W-:Y:S05]  /*30870*/  BSYNC B2 ;  /* 0x0000000000027941 */ /* 0x000fea0003800000 */
.L_x_5436:
[C---:B------:R-:W-:Y:S01]  /*30880*/  ISETP.GE.AND P1, PT, R63.reuse, 0x9, PT ;  /* 0x000000093f00780c */ /* 0x040fe20003f26270 */
[----:B------:R-:W1:Y:S01]  /*30890*/  SHFL.IDX PT, R37, R37, 0x1, 0x1c1f ;  /* 0x003c1f0025257f89 */ /* 0x000e6200000e0000 */
        /* <DEDUP_REMOVED lines=13> */
[----:B-1----:R-:W-:Y:S01]  /*30970*/  IMAD.IADD R38, R38, 0x1, R37 ;  /* 0x0000000126267824 */ /* 0x002fe200078e0225 */
[----:B------:R-:W-:Y:S02]  /*30980*/  ISETP.GT.AND P3, PT, R34, 0x9, !P5 ;  /* 0x000000092200780c */ /* 0x000fe40006f64270 */
[----:B------:R-:W-:Y:S02]  /*30990*/  ISETP.GE.AND P4, PT, R63, 0x12, PT ;  /* 0x000000123f00780c */ /* 0x000fe40003f86270 */
[----:B0-----:R-:W-:Y:S02]  /*309a0*/  FSEL R21, R32, -INF , !P2 ;  /* 0xff80000020157808 */ /* 0x001fe40005000000 */
        /* <DEDUP_REMOVED lines=77> */
.L_x_5448:
[----:B------:R-:W-:Y:S05]  /*30e80*/  BSYNC B4 ;  /* 0x0000000000047941 */ /* 0x000fea0003800000 */
.L_x_5447:
[----:B------:R-:W-:Y:S01]  /*30e90*/  LOP3.LUT R57, RZ, R57, RZ, 0x33, !PT ;  /* 0x00000039ff397212 */ /* 0x000fe200078e33ff */
[----:B------:R-:W-:Y:S06]  /*30ea0*/  BRA `(.L_x_5449) ;  /* 0x0000000000287947 */ /* 0x000fec0003800000 */
.L_x_5446:
        /* <DEDUP_REMOVED lines=10> */
.L_x_5449:
[----:B------:R-:W-:Y:S05]  /*30f50*/  BSYNC B3 ;  /* 0x0000000000037941 */ /* 0x000fea0003800000 */
.L_x_5445:
[----:B------:R-:W-:-:S04]  /*30f60*/  IMAD R57, R12, R57, -R58 ;  /* 0x000000390c397224 */ /* 0x000fc800078e0a3a */
[----:B------:R-:W-:-:S05]  /*30f70*/  IMAD R57, R36, -0x2, R57 ;  /* 0xfffffffe24397824 */ /* 0x000fca00078e0239 */
[----:B------:R-:W-:Y:S02]  /*30f80*/  VIADDMNMX R39, R57, R12, R39, PT ;  /* 0x0000000c39277246 */ /* 0x000fe40003800127 */
[----:B------:R-:W-:-:S07]  /*30f90*/  VIMNMX R38, R38, R57, !PT ;  /* 0x0000003926267248 */ /* 0x000fce0007fe0100 */
.L_x_5444:
[----:B------:R-:W-:Y:S05]  /*30fa0*/  BSYNC B2 ;  /* 0x0000000000027941 */ /* 0x000fea0003800000 */
.L_x_5443:
[----:B------:R-:W2:Y:S01]  /*30fb0*/  LDL.64 R8, [R7+0x70] ;  /* 0x0000700007087983 */ /* 0x000ea20000100a00 */
[----:B------:R-:W-:Y:S02]  /*30fc0*/  R2UR UR4, R4 ;  /* 0x00000000040472ca */ /* 0x000fe400000e0000 */
[----:B------:R-:W-:Y:S02]  /*30fd0*/  R2UR UR5, R5 ;  /* 0x00000000050572ca */ /* 0x000fe400000e0000 */
[C---:B------:R-:W-:Y:S02]  /*30fe0*/  ISETP.GT.AND P0, PT, R38.reuse, 0x1, !P0 ;  /* 0x000000012600780c */ /* 0x040fe40004704270 */
[----:B------:R-:W-:Y:S02]  /*30ff0*/  ISETP.NE.AND P6, PT, R65, RZ, PT ;  /* 0x000000ff4100720c */ /* 0x000fe40003fc5270 */
[----:B------:R-:W-:Y:S02]  /*31000*/  ISETP.LT.OR P0, PT, R39, 0x2, P0 ;  /* 0x000000022700780c */ /* 0x000fe40000701670 */
[----:B------:R-:W-:-:S02]  /*31010*/  ISETP.GT.AND P1, PT, R38, 0x8, !P1 ;  /* 0x000000082600780c */ /* 0x000fc40004f24270 */
[----:B------:R-:W-:Y:S02]  /*31020*/  FSEL R53, R13, -INF , !P0 ;  /* 0xff8000000d357808 */ /* 0x000fe40004000000 */
[----:B------:R-:W-:Y:S02]  /*31030*/  ISETP.NE.AND P0, PT, R55, RZ, PT ;  /* 0x000000ff3700720c */ /* 0x000fe40003f05270 */
[C---:B------:R-:W-:Y:S02]  /*31040*/  ISETP.LT.OR P1, PT, R39.reuse, 0x9, P1 ;  /* 0x000000092700780c */ /* 0x040fe40000f21670 */
[----:B------:R-:W-:Y:S02]  /*31050*/  ISETP.GT.AND P0, PT, R38, 0x9, !P0 ;  /* 0x000000092600780c */ /* 0x000fe40004704270 */
[----:B------:R-:W-:Y:S02]  /*31060*/  FSEL R57, R66, -INF , !P1 ;  /* 0xff80000042397808 */ /* 0x000fe40004800000 */
[----:B------:R-:W-:-:S02]  /*31070*/  ISETP.LT.OR P0, PT, R39, 0xa, P0 ;  /* 0x0000000a2700780c */ /* 0x000fc40000701670 */
[----:B------:R-:W-:Y:S02]  /*31080*/  ISETP.NE.AND P1, PT, R74, RZ, PT ;  /* 0x000000ff4a00720c */ /* 0x000fe40003f25270 */
[----:B------:R-:W-:Y:S02]  /*31090*/  FSEL R67, R67, -INF , !P0 ;  /* 0xff80000043437808 */ /* 0x000fe40004000000 */
[----:B------:R-:W-:-:S04]  /*310a0*/  ISETP.NE.AND P0, PT, R59, RZ, PT ;  /* 0x000000ff3b00720c */ /* 0x000fc80003f05270 */
[----:B------:R-:W-:-:S04]  /*310b0*/  ISETP.GT.AND P0, PT, R38, 0x10, !P0 ;  /* 0x000000102600780c */ /* 0x000fc80004704270 */
[----:B------:R-:W-:-:S04]  /*310c0*/  ISETP.LT.OR P0, PT, R39, 0x11, P0 ;  /* 0x000000112700780c */ /* 0x000fc80000701670 */
        /* <DEDUP_REMOVED lines=17> */
[----:B------:R-:W-:-:S04]  /*311e0*/  ISETP.NE.AND P0, PT, R41, RZ, PT ;  /* 0x000000ff2900720c */ /* 0x000fc80003f05270 */
[----:B------:R-:W-:-:S04]  /*311f0*/  ISETP.GT.AND P0, PT, R38, RZ, !P0 ;  /* 0x000000ff2600720c */ /* 0x000fc80004704270 */
[----:B------:R-:W-:-:S04]  /*31200*/  ISETP.LT.OR P0, PT, R39, 0x1, P0 ;  /* 0x000000012700780c */ /* 0x000fc80000701670 */
[----:B------:R-:W-:Y:S02]  /*31210*/  FSEL R49, R11, -INF , !P0 ;  /* 0xff8000000b317808 */ /* 0x000fe40004000000 */
[----:B------:R-:W-:Y:S01]  /*31220*/  ISETP.NE.AND P0, PT, R73, RZ, PT ;  /* 0x000000ff4900720c */ /* 0x000fe20003f05270 */
[----:B--2---:R-:W2:Y:S03]  /*31230*/  LD.E.64 R12, desc[UR4][R8.64] ;  /* 0x00000004080c7980 */ /* 0x004ea6000c101b00 */
[C---:B------:R-:W-:Y:S02]  /*31240*/  ISETP.GT.AND P0, PT, R38.reuse, 0x21, !P0 ;  /* 0x000000212600780c */ /* 0x040fe40004704270 */
[C---:B------:R-:W-:Y:S02]  /*31250*/  ISETP.GT.AND P1, PT, R38.reuse, 0x28, !P1 ;  /* 0x000000282600780c */ /* 0x040fe40004f24270 */
[----:B------:R-:W-:-:S02]  /*31260*/  ISETP.GT.AND P2, PT, R38, 0x29, !P2 ;  /* 0x000000292600780c */ /* 0x000fc40005744270 */
[C---:B------:R-:W-:Y:S02]  /*31270*/  ISETP.GT.AND P3, PT, R38.reuse, 0x30, !P3 ;  /* 0x000000302600780c */ /* 0x040fe40005f64270 */
[C---:B------:R-:W-:Y:S02]  /*31280*/  ISETP.GT.AND P4, PT, R38.reuse, 0x31, !P4 ;  /* 0x000000312600780c */ /* 0x040fe40006784270 */
[C---:B------:R-:W-:Y:S02]  /*31290*/  ISETP.GT.AND P5, PT, R38.reuse, 0x38, !P5 ;  /* 0x000000382600780c */ /* 0x040fe40006fa4270 */
[----:B------:R-:W-:Y:S02]  /*312a0*/  ISETP.GT.AND P6, PT, R38, 0x39, !P6 ;  /* 0x000000392600780c */ /* 0x000fe400077c4270 */
[C---:B------:R-:W-:Y:S02]  /*312b0*/  ISETP.LT.OR P0, PT, R39.reuse, 0x22, P0 ;  /* 0x000000222700780c */ /* 0x040fe40000701670 */
[----:B------:R-:W-:-:S02]  /*312c0*/  ISETP.LT.OR P1, PT, R39, 0x29, P1 ;  /* 0x000000292700780c */ /* 0x000fc40000f21670 */
[----:B------:R-:W-:Y:S02]  /*312d0*/  FSEL R65, R35, -INF , !P0 ;  /* 0xff80000023417808 */ /* 0x000fe40004000000 */
[C---:B------:R-:W-:Y:S02]  /*312e0*/  ISETP.LT.OR P2, PT, R39.reuse, 0x2a, P2 ;  /* 0x0000002a2700780c */ /* 0x040fe40001741670 */
[----:B------:R-:W-:Y:S02]  /*312f0*/  FSEL R73, R46, -INF , !P1 ;  /* 0xff8000002e497808 */ /* 0x000fe40004800000 */
[----:B------:R-:W-:Y:S02]  /*31300*/  ISETP.LT.OR P3, PT, R39, 0x31, P3 ;  /* 0x000000312700780c */ /* 0x000fe40001f61670 */
[----:B------:R-:W-:Y:S02]  /*31310*/  FSEL R75, R47, -INF , !P2 ;  /* 0xff8000002f4b7808 */ /* 0x000fe40005000000 */
[----:B------:R-:W-:-:S02]  /*31320*/  ISETP.LT.OR P4, PT, R39, 0x32, P4 ;  /* 0x000000322700780c */ /* 0x000fc40002781670 */
[----:B------:R-:W-:Y:S02]  /*31330*/  FSEL R77, R50, -INF , !P3 ;  /* 0xff800000324d7808 */ /* 0x000fe40005800000 */
[----:B------:R-:W-:Y:S02]  /*31340*/  ISETP.LT.OR P5, PT, R39, 0x39, P5 ;  /* 0x000000392700780c */ /* 0x000fe40002fa1670 */
[----:B------:R-:W-:Y:S02]  /*31350*/  FSEL R79, R51, -INF , !P4 ;  /* 0xff800000334f7808 */ /* 0x000fe40006000000 */
[----:B------:R-:W-:Y:S02]  /*31360*/  ISETP.LT.OR P6, PT, R39, 0x3a, P6 ;  /* 0x0000003a2700780c */ /* 0x000fe400037c1670 */
[----:B------:R-:W-:Y:S02]  /*31370*/  FSEL R81, R54, -INF , !P5 ;  /* 0xff80000036517808 */ /* 0x000fe40006800000 */
[----:B------:R-:W-:-:S02]  /*31380*/  R2UR UR6, R4 ;  /* 0x00000000040672ca */ /* 0x000fc400000e0000 */
[----:B------:R-:W-:Y:S02]  /*31390*/  R2UR UR7, R5 ;  /* 0x00000000050772ca */ /* 0x000fe400000e0000 */
[----:B------:R-:W-:-:S11]  /*313a0*/  FSEL R83, R43, -INF , !P6 ;  /* 0xff8000002b537808 */ /* 0x000fd60007000000 */
[----:B------:R-:W3:Y:S01]  /*313b0*/  LD.E R41, desc[UR6][R8.64+0x14] ;  /* 0x0000140608297980 */ /* 0x000ee2000c101900 */
[----:B--2---:R-:W-:Y:S02]  /*313c0*/  FMNMX.FTZ R11, R45, R12, !PT ;  /* 0x0000000c2d0b7209 */ /* 0x004fe40007810000 */
        /* <DEDUP_REMOVED lines=12> */
[----:B------:R-:W-:Y:S01]  /*31490*/  FMNMX.FTZ R36, R61, R36, !PT ;  /* 0x000000243d247209 */ /* 0x000fe20007810000 */
[----:B------:R-:W2:Y:S01]  /*314a0*/  LD.E R40, desc[UR4][R8.64+0x20] ;  /* 0x0000200408287980 */ /* 0x000ea2000c101900 */
        /* <DEDUP_REMOVED lines=17> */
[----:B------:R-:W-:-:S03]  /*315c0*/  FMNMX.FTZ R39, R83, R36, !PT ;  /* 0x0000002453277209 */ /* 0x000fc60007810000 */
[----:B------:R-:W0:Y:S04]  /*315d0*/  SHFL.BFLY PT, R11, R38, 0x2, 0x1f ;  /* 0x0c401f00260b7f89 */ /* 0x000e2800000e0000 */
[----:B------:R1:W-:Y:S04]  /*315e0*/  ST.E.64 desc[UR4][R8.64], R38 ;  /* 0x0000002608007985 */ /* 0x0003e8000c101b04 */
[----:B------:R-:W4:Y:S01]  /*315f0*/  LD.E R44, desc[UR6][R8.64+0x4] ;  /* 0x00000406082c7980 */ /* 0x000f22000c101900 */
[----:B0-----:R-:W-:-:S03]  /*31600*/  FMNMX.FTZ R11, R38, R11, !PT ;  /* 0x0000000b260b7209 */ /* 0x001fc60007810000 */
[----:B-1----:R-:W5:Y:S04]  /*31610*/  LD.E R38, desc[UR4][R8.64+0x10] ;  /* 0x0000100408267980 */ /* 0x002f68000c101900 */
[----:B------:R-:W0:Y:S02]  /*31620*/  SHFL.BFLY PT, R36, R11, 0x1, 0x1f ;  /* 0x0c201f000b247f89 */ /* 0x000e2400000e0000 */
[----:B0-----:R-:W-:-:S05]  /*31630*/  FMNMX.FTZ R35, R11, R36, !PT ;  /* 0x000000240b237209 */ /* 0x001fca0007810000 */
[----:B------:R-:W-:Y:S04]  /*31640*/  ST.E desc[UR4][R8.64], R35 ;  /* 0x0000002308007985 */ /* 0x000fe8000c101904 */
[----:B------:R-:W3:Y:S01]  /*31650*/  LD.E R37, desc[UR6][R8.64] ;  /* 0x0000000608257980 */ /* 0x000ee2000c101900 */
[----:B------:R-:W-:Y:S02]  /*31660*/  R2UR UR8, R4 ;  /* 0x00000000040872ca */ /* 0x000fe400000e0000 */
[----:B------:R-:W-:Y:S01]  /*31670*/  R2UR UR9, R5 ;  /* 0x00000000050972ca */ /* 0x000fe200000e0000 */
[----:B----4-:R-:W0:Y:S02]  /*31680*/  SHFL.BFLY PT, R11, R44, 0x2, 0x1f ;  /* 0x0c401f002c0b7f89 */ /* 0x010e2400000e0000 */
[----:B0-----:R-:W-:-:S05]  /*31690*/  FMNMX.FTZ R36, R11, R44, !PT ;  /* 0x0000002c0b247209 */ /* 0x001fca0007810000 */
[----:B------:R-:W0:Y:S02]  /*316a0*/  SHFL.BFLY PT, R11, R36, 0x1, 0x1f ;  /* 0x0c201f00240b7f89 */ /* 0x000e2400000e0000 */
[----:B0-----:R-:W-:Y:S02]  /*316b0*/  FMNMX.FTZ R35, R36, R11, !PT ;  /* 0x0000000b24237209 */ /* 0x001fe40007810000 */
[----:B---3--:R-:W-:Y:S02]  /*316c0*/  FSETP.NEU.FTZ.AND P0, PT, R37, -INF , PT ;  /* 0xff8000002500780b */ /* 0x008fe40003f1d000 */
[----:B------:R-:W-:Y:S02]  /*316d0*/  FSETP.NEU.FTZ.AND P1, PT, R35, -INF , PT ;  /* 0xff8000002300780b */ /* 0x000fe40003f3d000 */
[----:B------:R-:W-:Y:S02]  /*316e0*/  FSEL R11, R37, RZ, P0 ;  /* 0x000000ff250b7208 */ /* 0x000fe40000000000 */
[----:B------:R-:W-:-:S03]  /*316f0*/  FSEL R42, R35, RZ, P1 ;  /* 0x000000ff232a7208 */ /* 0x000fc60000800000 */
[----:B------:R-:W-:Y:S02]  /*31700*/  FADD.FTZ R11, R12, -R11 ;  /* 0x8000000b0c0b7221 */ /* 0x000fe40000010000 */
[----:B------:R-:W-:Y:S02]  /*31710*/  FADD.FTZ R13, R13, -R42 ;  /* 0x8000002a0d0d7221 */ /* 0x000fe40000010000 */
[----:B--2---:R-:W-:Y:S02]  /*31720*/  FMUL.FTZ R11, R11, R40 ;  /* 0x000000280b0b7220 */ /* 0x004fe40000410000 */
[----:B------:R-:W-:-:S04]  /*31730*/  FMUL.FTZ R12, R40, R13 ;  /* 0x0000000d280c7220 */ /* 0x000fc80000410000 */
[----:B------:R-:W5:Y:S08]  /*31740*/  MUFU.EX2 R11, R11 ;  /* 0x0000000b000b7308 */ /* 0x000f700000000800 */
[----:B------:R-:W0:Y:S01]  /*31750*/  MUFU.EX2 R12, R12 ;  /* 0x0000000c000c7308 */ /* 0x000e220000000800 */
[----:B------:R1:W-:Y:S01]  /*31760*/  ST.E desc[UR4][R8.64+0x4], R35 ;  /* 0x0000042308007985 */ /* 0x0003e2000c101904 */
[----:B-----5:R-:W-:Y:S01]  /*31770*/  FMUL.FTZ R13, R11, R38 ;  /* 0x000000260b0d7220 */ /* 0x020fe20000410000 */
[----:B0-----:R-:W-:-:S04]  /*31780*/  FMUL.FTZ R41, R12, R41 ;  /* 0x000000290c297220 */ /* 0x001fc80000410000 */
[----:B------:R1:W-:Y:S04]  /*31790*/  ST.E desc[UR6][R8.64+0x10], R13 ;  /* 0x0000100d08007985 */ /* 0x0003e8000c101906 */
[----:B------:R1:W-:Y:S04]  /*317a0*/  ST.E desc[UR8][R8.64+0x14], R41 ;  /* 0x0000142908007985 */ /* 0x0003e8000c101908 */
[----:B------:R-:W2:Y:S04]  /*317b0*/  LDL.64 R36, [R7+0x78] ;  /* 0x0000780007247983 */ /* 0x000ea80000100a00 */
[----:B--2---:R-:W2:Y:S04]  /*317c0*/  LD.E.64 R38, desc[UR4][R36.64] ;  /* 0x0000000424267980 */ /* 0x004ea8000c101b00 */
[----:B--2---:R-:W2:Y:S01]  /*317d0*/  LD.E R40, desc[UR4][R38.64+0x4] ;  /* 0x0000040426287980 */ /* 0x004ea2000c101900 */
[----:B------:R-:W-:Y:S01]  /*317e0*/  BSSY B2, `(.L_x_5450) ;  /* 0x0000010000027945 */ /* 0x000fe20003800000 */
[----:B--2---:R-:W-:-:S13]  /*317f0*/  ISETP.NE.AND P0, PT, R40, RZ, PT ;  /* 0x000000ff2800720c */ /* 0x004fda0003f05270 */
[----:B-1----:R-:W-:Y:S05]  /*31800*/  @P0 BRA `(.L_x_5451) ;  /* 0x0000000000340947 */ /* 0x002fea0003800000 */
[----:B------:R-:W-:Y:S02]  /*31810*/  R2UR UR4, R4 ;  /* 0x00000000040472ca */ /* 0x000fe400000e0000 */
[----:B------:R-:W-:-:S13]  /*31820*/  R2UR UR5, R5 ;  /* 0x00000000050572ca */ /* 0x000fda00000e0000 */
[----:B------:R-:W2:Y:S01]  /*31830*/  LD.E.64 R8, desc[UR4][R36.64+0x8] ;  /* 0x0000080424087980 */ /* 0x000ea2000c101b00 */
[----:B------:R-:W-:Y:S02]  /*31840*/  R2UR UR6, R4 ;  /* 0x00000000040672ca */ /* 0x000fe400000e0000 */
[----:B------:R-:W-:Y:S01]  /*31850*/  R2UR UR7, R5 ;  /* 0x00000000050772ca */ /* 0x000fe200000e0000 */
[----:B------:R-:W3:-:S12]  /*31860*/  LD.E R39, desc[UR4][R38.64] ;  /* 0x0000000426277980 */ /* 0x000ed8000c101900 */
[----:B--2---:R-:W2:Y:S01]  /*31870*/  LD.E.64 R8, desc[UR6][R8.64] ;  /* 0x0000000608087980 */ /* 0x004ea2000c101b00 */
[----:B---3--:R-:W-:-:S04]  /*31880*/  IMAD R41, R10, 0x40, R39 ;  /* 0x000000400a297824 */ /* 0x008fc800078e0227 */
[----:B--2---:R-:W-:-:S05]  /*31890*/  IMAD.WIDE R40, R41, 0x4, R8 ;  /* 0x0000000429287825 */ /* 0x004fca00078e0208 */
[----:B------:R0:W-:Y:S04]  /*318a0*/  ST.E desc[UR4][R40.64], R11 ;  /* 0x0000000b28007985 */ /* 0x0001e8000c101904 */
[----:B------:R-:W2:Y:S04]  /*318b0*/  LD.E.64 R38, desc[UR6][R36.64] ;  /* 0x0000000624267980 */ /* 0x000ea8000c101b00 */
[----:B--2---:R-:W2:Y:S02]  /*318c0*/  LD.E R13, desc[UR4][R38.64+0x4] ;  /* 0x00000404260d7980 */ /* 0x004ea4000c101900 */
[----:B0-2---:R-:W-:-:S13]  /*318d0*/  ISETP.NE.AND P0, PT, R13, RZ, PT ;  /* 0x000000ff0d00720c */ /* 0x005fda0003f05270 */
.L_x_5451:
[----:B------:R-:W-:Y:S05]  /*318e0*/  BSYNC B2 ;  /* 0x0000000000027941 */ /* 0x000fea0003800000 */
.L_x_5450:
[----:B------:R-:W-:Y:S04]  /*318f0*/  BSSY B2, `(.L_x_5452) ;  /* 0x000000d000027945 */ /* 0x000fe80003800000 */
[----:B------:R-:W-:Y:S05]  /*31900*/  @P0 BRA `(.L_x_5453) ;  /* 0x00000000002c0947 */ /* 0x000fea0003800000 */
        /* <DEDUP_REMOVED lines=8> */
[----:B------:R-:W-:-:S04]  /*31990*/  VIADD R13, R10, 0x8 ;  /* 0x000000080a0d7836 */ /* 0x000fc80000000000 */
[----:B--2---:R-:W-:-:S05]  /*319a0*/  IMAD.WIDE R8, R13, 0x4, R8 ;  /* 0x000000040d087825 */ /* 0x004fca00078e0208 */
[----:B------:R0:W-:Y:S02]  /*319b0*/  ST.E desc[UR4][R8.64], R12 ;  /* 0x0000000c08007985 */ /* 0x0001e4000c101904 */
.L_x_5453:
[----:B------:R-:W-:Y:S05]  /*319c0*/  BSYNC B2 ;  /* 0x0000000000027941 */ /* 0x000fea0003800000 */
.L_x_5452:
[----:B0-----:R-:W2:Y:S01]  /*319d0*/  LDL.64 R8, [R7+0x70] ;  /* 0x0000700007087983 */ /* 0x001ea20000100a00 */
[C---:B------:R-:W-:Y:S02]  /*319e0*/  R2UR UR4, R4.reuse ;  /* 0x00000000040472ca */ /* 0x040fe400000e0000 */
[C---:B------:R-:W-:Y:S02]  /*319f0*/  R2UR UR5, R5.reuse ;  /* 0x00000000050572ca */ /* 0x040fe400000e0000 */
[C---:B------:R-:W-:Y:S02]  /*31a00*/  R2UR UR6, R4.reuse ;  /* 0x00000000040672ca */ /* 0x040fe400000e0000 */
[C---:B------:R-:W-:Y:S02]  /*31a10*/  R2UR UR7, R5.reuse ;  /* 0x00000000050772ca */ /* 0x040fe400000e0000 */
[----:B------:R-:W-:Y:S02]  /*31a20*/  R2UR UR8, R4 ;  /* 0x00000000040872ca */ /* 0x000fe400000e0000 */
[----:B------:R-:W-:-:S05]  /*31a30*/  R2UR UR9, R5 ;  /* 0x00000000050972ca */ /* 0x000fca00000e0000 */
[----:B--2---:R-:W2:Y:S04]  /*31a40*/  LD.E R10, desc[UR4][R8.64] ;  /* 0x00000004080a7980 */ /* 0x004ea8000c101900 */
[----:B------:R-:W3:Y:S04]  /*31a50*/  LD.E R13, desc[UR6][R8.64+0x20] ;  /* 0x00002006080d7980 */ /* 0x000ee8000c101900 */
[----:B------:R-:W4:Y:S04]  /*31a60*/  LD.E R36, desc[UR8][R8.64+0x4] ;  /* 0x0000040808247980 */ /* 0x000f28000c101900 */
[----:B------:R-:W4:Y:S04]  /*31a70*/  LD.E R56, desc[UR4][R8.64+0x10] ;  /* 0x0000100408387980 */ /* 0x000f28000c101900 */
[----:B------:R-:W4:Y:S01]  /*31a80*/  LD.E R55, desc[UR6][R8.64+0x14] ;  /* 0x0000140608377980 */ /* 0x000f22000c101900 */
[C---:B--2---:R-:W-:Y:S01]  /*31a90*/  FSETP.NEU.FTZ.AND P0, PT, R10.reuse, -INF , PT ;  /* 0xff8000000a00780b */ /* 0x044fe20003f1d000 */
[----:B---3--:R-:W-:Y:S01]  /*31aa0*/  FMUL.FTZ R35, R10, R13 ;  /* 0x0000000d0a237220 */ /* 0x008fe20000410000 */
[----:B----4-:R-:W-:Y:S01]  /*31ab0*/  FSETP.NEU.FTZ.AND P1, PT, R36, -INF , PT ;  /* 0xff8000002400780b */ /* 0x010fe20003f3d000 */
[----:B------:R-:W-:-:S03]  /*31ac0*/  FMUL.FTZ R36, R13, R36 ;  /* 0x000000240d247220 */ /* 0x000fc60000410000 */
[----:B------:R-:W-:Y:S02]  /*31ad0*/  FSEL R10, R35, RZ, P0 ;  /* 0x000000ff230a7208 */ /* 0x000fe40000000000 */
[----:B------:R-:W-:-:S03]  /*31ae0*/  FSEL R40, R36, RZ, P1 ;  /* 0x000000ff24287208 */ /* 0x000fc60000800000 */
        /* <DEDUP_REMOVED lines=34> */
[----:B------:R0:W1:Y:S08]  /*31d10*/  MUFU.EX2 R160, R14 ;  /* 0x0000000e00a07308 */ /* 0x0000700000000800 */
[----:B------:R-:W2:Y:S01]  /*31d20*/  MUFU.EX2 R41, R41 ;  /* 0x0000002900297308 */ /* 0x000ea20000000800 */
[----:B0-----:R-:W-:-:S07]  /*31d30*/  FADD.FTZ R14, R34, R55 ;  /* 0x00000037220e7221 */ /* 0x001fce0000010000 */
[----:B------:R0:W3:Y:S08]  /*31d40*/  MUFU.EX2 R162, R15 ;  /* 0x0000000f00a27308 */ /* 0x0000f00000000800 */
[----:B------:R-:W4:Y:S01]  /*31d50*/  MUFU.EX2 R42, R42 ;  /* 0x0000002a002a7308 */ /* 0x000f220000000800 */
[----:B0-----:R-:W-:-:S04]  /*31d60*/  FADD.FTZ R15, R35, R56 ;  /* 0x00000038230f7221 */ /* 0x001fc80000010000 */
[----:B-1----:R-:W-:-:S03]  /*31d70*/  FADD.FTZ R15, R160, R15 ;  /* 0x0000000fa00f7221 */ /* 0x002fc60000010000 */
[----:B------:R-:W0:Y:S08]  /*31d80*/  MUFU.EX2 R13, R20 ;  /* 0x00000014000d7308 */ /* 0x000e300000000800 */
[----:B------:R-:W1:Y:S08]  /*31d90*/  MUFU.EX2 R43, R43 ;  /* 0x0000002b002b7308 */ /* 0x000e700000000800 */
[----:B------:R2:W1:Y:S08]  /*31da0*/  MUFU.EX2 R164, R21 ;  /* 0x0000001500a47308 */ /* 0x0004700000000800 */
[----:B------:R-:W1:Y:S01]  /*31db0*/  MUFU.EX2 R44, R44 ;  /* 0x0000002c002c7308 */ /* 0x000e620000000800 */
[----:B--2---:R-:W-:Y:S01]  /*31dc0*/  FADD.FTZ R21, R41, R14 ;  /* 0x0000000e29157221 */ /* 0x004fe20000010000 */
[----:B---3--:R-:W-:-:S03]  /*31dd0*/  FADD.FTZ R14, R162, R15 ;  /* 0x0000000fa20e7221 */ /* 0x008fc60000010000 */
[----:B----4-:R-:W-:Y:S01]  /*31de0*/  FADD.FTZ R20, R42, R21 ;  /* 0x000000152a147221 */ /* 0x010fe20000010000 */
[----:B0-----:R-:W-:Y:S02]  /*31df0*/  FADD.FTZ R15, R13, R14 ;  /* 0x0000000e0d0f7221 */ /* 0x001fe40000010000 */
[----:B------:R-:W0:Y:S01]  /*31e00*/  MUFU.EX2 R27, R24 ;  /* 0x00000018001b7308 */ /* 0x000e220000000800 */
[----:B-1----:R-:W-:Y:S01]  /*31e10*/  FADD.FTZ R21, R43, R20 ;  /* 0x000000142b157221 */ /* 0x002fe20000010000 */
[----:B------:R-:W-:-:S06]  /*31e20*/  FADD.FTZ R14, R164, R15 ;  /* 0x0000000fa40e7221 */ /* 0x000fcc0000010000 */
[----:B------:R-:W1:Y:S01]  /*31e30*/  MUFU.EX2 R45, R45 ;  /* 0x0000002d002d7308 */ /* 0x000e620000000800 */
[----:B------:R-:W-:-:S07]  /*31e40*/  FADD.FTZ R20, R44, R21 ;  /* 0x000000152c147221 */ /* 0x000fce0000010000 */
        /* <DEDUP_REMOVED lines=40> */
[----:B--2---:R-:W-:-:S05]  /*320d0*/  FADD.FTZ R55, R10, R21 ;  /* 0x000000150a377221 */ /* 0x004fca0000010000 */
[----:B------:R-:W-:Y:S01]  /*320e0*/  ST.E desc[UR4][R8.64+0x10], R55 ;  /* 0x0000103708007985 */ /* 0x000fe2000c101904 */
[----:B0-----:R-:W-:-:S05]  /*320f0*/  FADD.FTZ R57, R175, R14 ;  /* 0x0000000eaf397221 */ /* 0x001fca0000010000 */
[----:B------:R0:W-:Y:S04]  /*32100*/  ST.E desc[UR6][R8.64+0x14], R57 ;  /* 0x0000143908007985 */ /* 0x0001e8000c101906 */
[----:B------:R-:W2:Y:S01]  /*32110*/  LDL.64 R20, [R7+0x80] ;  /* 0x0000800007147983 */ /* 0x000ea20000100a00 */
[----:B------:R-:W-:Y:S06]  /*32120*/  BAR.SYNC.DEFER_BLOCKING 0xf, 0x100 ;  /* 0x03c4000000007b1d */ /* 0x000fec0000010000 */
[----:B------:R-:W3:Y:S04]  /*32130*/  LDL.64 R14, [R7+0x88] ;  /* 0x00008800070e7983 */ /* 0x000ee80000100a00 */
[----:B--2---:R-:W2:Y:S04]  /*32140*/  LD.E.64 R20, desc[UR4][R20.64+0x10] ;  /* 0x0000100414147980 */ /* 0x004ea8000c101b00 */
[----:B--2---:R-:W2:Y:S04]  /*32150*/  LD.E.64 R24, desc[UR6][R20.64+0x8] ;  /* 0x0000080614187980 */ /* 0x004ea8000c101b00 */
[----:B------:R-:W4:Y:S01]  /*32160*/  LD.E.64 R58, desc[UR4][R20.64] ;  /* 0x00000004143a7980 */ /* 0x000f22000c101b00 */
        /* <DEDUP_REMOVED lines=16> */
[----:B--2---:R-:W-:-:S05]  /*32270*/  MOV R24, R24 ;  /* 0x0000001800187202 */ /* 0x004fca0000000f00 */
[--C-:B----4-:R-:W-:Y:S02]  /*32280*/  IMAD R59, R59, 0x2, R24.reuse ;  /* 0x000000023b3b7824 */ /* 0x110fe400078e0218 */
[C---:B0-----:R-:W-:Y:S02]  /*32290*/  IMAD R8, R58.reuse, 0x2, R24 ;  /* 0x000000023a087824 */ /* 0x041fe400078e0218 */
[----:B------:R-:W-:Y:S01]  /*322a0*/  IMAD R58, R58, 0x2, R59 ;  /* 0x000000023a3a7824 */ /* 0x000fe200078e023b */
[----:B------:R-:W-:Y:S04]  /*322b0*/  STSM.16.M88.4 [R24], R160 ;  /* 0x000000a018007844 */ /* 0x000fe80000000200 */
[----:B------:R0:W-:Y:S04]  /*322c0*/  STSM.16.M88.4 [R8], R164 ;  /* 0x000000a408007844 */ /* 0x0001e80000000200 */
[----:B------:R-:W-:Y:S04]  /*322d0*/  STSM.16.M88.4 [R59], R168 ;  /* 0x000000a83b007844 */ /* 0x000fe80000000200 */
[----:B------:R1:W-:Y:S04]  /*322e0*/  STSM.16.M88.4 [R58], R172 ;  /* 0x000000ac3a007844 */ /* 0x0003e80000000200 */
[----:B---3--:R-:W2:Y:S04]  /*322f0*/  LD.E R10, desc[UR4][R14.64] ;  /* 0x000000040e0a7980 */ /* 0x008ea8000c101900 */
[----:B0-----:R-:W3:Y:S04]  /*32300*/  LD.E R8, desc[UR4][R14.64+0x14] ;  /* 0x000014040e087980 */ /* 0x001ee8000c101900 */
[----:B------:R-:W4:Y:S04]  /*32310*/  LD.E R36, desc[UR4][R14.64+0x44] ;  /* 0x000044040e247980 */ /* 0x000f28000c101900 */
[----:B------:R-:W4:Y:S01]  /*32320*/  LD.E R50, desc[UR4][R14.64+0x80] ;  /* 0x000080040e327980 */ /* 0x000f22000c101900 */
[----:B------:R-:W-:-:S02]  /*32330*/  R2UR UR18, R4 ;  /* 0x00000000041272ca */ /* 0x000fc400000e0000 */
[----:B------:R-:W-:Y:S01]  /*32340*/  R2UR UR19, R5 ;  /* 0x00000000051372ca */ /* 0x000fe200000e0000 */
[----:B------:R-:W4:Y:S04]  /*32350*/  LD.E R66, desc[UR4][R14.64+0xc0] ;  /* 0x0000c0040e427980 */ /* 0x000f28000c101900 */
        /* <DEDUP_REMOVED lines=11> */
[----:B------:R-:W4:Y:S01]  /*32410*/  LD.E R86, desc[UR8][R14.64+0x110] ;  /* 0x000110080e567980 */ /* 0x000f22000c101900 */
[----:B------:R-:W-:-:S02]  /*32420*/  R2UR UR10, R4 ;  /* 0x00000000040a72ca */ /* 0x000fc400000e0000 */
[C---:B------:R-:W-:Y:S01]  /*32430*/  R2UR UR11, R5.reuse ;  /* 0x00000000050b72ca */ /* 0x040fe200000e0000 */
[----:B------:R-:W4:Y:S01]  /*32440*/  LD.E R64, desc[UR18][R14.64+0xb4] ;  /* 0x0000b4120e407980 */ /* 0x000f22000c101900 */
[C---:B------:R-:W-:Y:S02]  /*32450*/  R2UR UR12, R4.reuse ;  /* 0x00000000040c72ca */ /* 0x040fe400000e0000 */
[C---:B------:R-:W-:Y:S01]  /*32460*/  R2UR UR13, R5.reuse ;  /* 0x00000000050d72ca */ /* 0x040fe200000e0000 */
[----:B------:R-:W4:Y:S01]  /*32470*/  LD.E R80, desc[UR18][R14.64+0xf4] ;  /* 0x0000f4120e507980 */ /* 0x000f22000c101900 */
[C---:B------:R-:W-:Y:S02]  /*32480*/  R2UR UR14, R4.reuse ;  /* 0x00000000040e72ca */ /* 0x040fe400000e0000 */
[----:B------:R-:W-:Y:S02]  /*32490*/  R2UR UR15, R5 ;  /* 0x00000000050f72ca */ /* 0x000fe400000e0000 */
        /* <DEDUP_REMOVED lines=11> */
[----:B-1----:R-:W4:Y:S04]  /*32550*/  LD.E R58, desc[UR12][R14.64+0xa0] ;  /* 0x0000a00c0e3a7980 */ /* 0x002f28000c101900 */
        /* <DEDUP_REMOVED lines=10> */
[----:B--2---:R-:W-:-:S05]  /*32600*/  FMUL.FTZ R9, R11, R10 ;  /* 0x0000000a0b097220 */ /* 0x004fca0000410000 */
[----:B------:R3:W-:Y:S02]  /*32610*/  ST.E desc[UR4][R14.64], R9 ;  /* 0x000000090e007985 */ /* 0x0007e4000c101904 */
[C---:B---3--:R-:W-:Y:S02]  /*32620*/  FMUL.FTZ R9, R11.reuse, R8 ;  /* 0x000000080b097220 */ /* 0x048fe40000410000 */
[----:B------:R-:W2:Y:S04]  /*32630*/  LD.E R8, desc[UR18][R14.64+0x134] ;  /* 0x000134120e087980 */ /* 0x000ea8000c101900 */
[----:B------:R4:W-:Y:S02]  /*32640*/  ST.E desc[UR4][R14.64+0x14], R9 ;  /* 0x000014090e007985 */ /* 0x0009e4000c101904 */
[----:B----4-:R-:W-:-:S05]  /*32650*/  FMUL.FTZ R9, R11, R36 ;  /* 0x000000240b097220 */ /* 0x010fca0000410000 */
[----:B------:R0:W-:Y:S02]  /*32660*/  ST.E desc[UR4][R14.64+0x44], R9 ;  /* 0x000044090e007985 */ /* 0x0001e4000c101904 */
[----:B0-----:R-:W-:-:S05]  /*32670*/  FMUL.FTZ R9, R11, R50 ;  /* 0x000000320b097220 */ /* 0x001fca0000410000 */
[----:B------:R0:W-:Y:S02]  /*32680*/  ST.E desc[UR4][R14.64+0x80], R9 ;  /* 0x000080090e007985 */ /* 0x0001e4000c101904 */
[----:B0-----:R-:W-:-:S05]  /*32690*/  FMUL.FTZ R9, R11, R66 ;  /* 0x000000420b097220 */ /* 0x001fca0000410000 */
[----:B------:R0:W-:Y:S02]  /*326a0*/  ST.E desc[UR4][R14.64+0xc0], R9 ;  /* 0x0000c0090e007985 */ /* 0x0001e4000c101904 */
[----:B0-----:R-:W-:-:S05]  /*326b0*/  FMUL.FTZ R9, R11, R82 ;  /* 0x000000520b097220 */ /* 0x001fca0000410000 */
[----:B------:R2:W-:Y:S02]  /*326c0*/  ST.E desc[UR4][R14.64+0x100], R9 ;  /* 0x000100090e007985 */ /* 0x0005e4000c101904 */
[C---:B--2---:R-:W-:Y:S02]  /*326d0*/  FMUL.FTZ R9, R11.reuse, R8 ;  /* 0x000000080b097220 */ /* 0x044fe40000410000 */
[----:B------:R-:W2:Y:S01]  /*326e0*/  LD.E R8, desc[UR6][R14.64+0x140] ;  /* 0x000140060e087980 */ /* 0x000ea2000c101900 */
[----:B------:R-:W-:-:S05]  /*326f0*/  FMUL.FTZ R13, R11, R20 ;  /* 0x000000140b0d7220 */ /* 0x000fca0000410000 */
[----:B------:R0:W-:Y:S02]  /*32700*/  ST.E desc[UR6][R14.64+0x4], R13 ;  /* 0x0000040d0e007985 */ /* 0x0001e4000c101906 */
[----:B0-----:R-:W-:-:S05]  /*32710*/  FMUL.FTZ R13, R11, R34 ;  /* 0x000000220b0d7220 */ /* 0x001fca0000410000 */
        /* <DEDUP_REMOVED lines=22> */
[----:B------:R-:W2:Y:S04]  /*32880*/  LD.E R8, desc[UR6][R14.64+0x150] ;  /* 0x000150060e087980 */ /* 0x000ea8000c101900 */
[----:B------:R2:W-:Y:S02]  /*32890*/  ST.E desc[UR4][R14.64+0x134], R9 ;  /* 0x000134090e007985 */ /* 0x0005e4000c101904 */
[----:B--2---:R-:W-:-:S02]  /*328a0*/  FMUL.FTZ R9, R11, R8 ;  /* 0x000000080b097220 */ /* 0x004fc40000410000 */
[----:B------:R-:W2:Y:S04]  /*328b0*/  LD.E R8, desc[UR6][R14.64+0x154] ;  /* 0x000154060e087980 */ /* 0x000ea8000c101900 */
        /* <DEDUP_REMOVED lines=57> */
[----:B------:R2:W-:Y:S01]  /*32c50*/  ST.E desc[UR4][R14.64+0x1d4], R21 ;  /* 0x0001d4150e007985 */ /* 0x0005e2000c101904 */
[C---:B------:R-:W-:Y:S01]  /*32c60*/  FMUL.FTZ R25, R11.reuse, R26 ;  /* 0x0000001a0b197220 */ /* 0x040fe20000410000 */
[C---:B------:R-:W-:Y:S01]  /*32c70*/  FMUL.FTZ R27, R11.reuse, R28 ;  /* 0x0000001c0b1b7220 */ /* 0x040fe20000410000 */
[C---:B------:R-:W-:Y:S01]  /*32c80*/  FMUL.FTZ R29, R11.reuse, R30 ;  /* 0x0000001e0b1d7220 */ /* 0x040fe20000410000 */
[----:B------:R-:W-:-:S02]  /*32c90*/  FMUL.FTZ R31, R11, R32 ;  /* 0x000000200b1f7220 */ /* 0x000fc40000410000 */
[----:B------:R0:W-:Y:S04]  /*32ca0*/  ST.E desc[UR10][R14.64+0x20], R25 ;  /* 0x000020190e007985 */ /* 0x0001e8000c10190a */
[----:B------:R1:W-:Y:S04]  /*32cb0*/  ST.E desc[UR12][R14.64+0x24], R27 ;  /* 0x0000241b0e007985 */ /* 0x0003e8000c10190c */
[----:B------:R3:W-:Y:S01]  /*32cc0*/  ST.E desc[UR14][R14.64+0x30], R29 ;  /* 0x0000301d0e007985 */ /* 0x0007e2000c10190e */
[----:B--2---:R-:W-:-:S03]  /*32cd0*/  FMUL.FTZ R21, R11, R8 ;  /* 0x000000080b157220 */ /* 0x004fc60000410000 */
[----:B------:R-:W2:Y:S01]  /*32ce0*/  LD.E R8, desc[UR6][R14.64+0x1f4] ;  /* 0x0001f4060e087980 */ /* 0x000ea2000c101900 */
[C---:B0-----:R-:W-:Y:S01]  /*32cf0*/  FMUL.FTZ R25, R11.reuse, R40 ;  /* 0x000000280b197220 */ /* 0x041fe20000410000 */
[C---:B-1----:R-:W-:Y:S01]  /*32d00*/  FMUL.FTZ R27, R11.reuse, R42 ;  /* 0x0000002a0b1b7220 */ /* 0x042fe20000410000 */
[C---:B---3--:R-:W-:Y:S01]  /*32d10*/  FMUL.FTZ R29, R11.reuse, R44 ;  /* 0x0000002c0b1d7220 */ /* 0x048fe20000410000 */
[----:B------:R0:W-:Y:S04]  /*32d20*/  ST.E desc[UR16][R14.64+0x34], R31 ;  /* 0x0000341f0e007985 */ /* 0x0001e8000c101910 */
[----:B------:R1:W-:Y:S01]  /*32d30*/  ST.E desc[UR10][R14.64+0x54], R25 ;  /* 0x000054190e007985 */ /* 0x0003e2000c10190a */
[----:B0-----:R-:W-:-:S03]  /*32d40*/  FMUL.FTZ R31, R11, R48 ;  /* 0x000000300b1f7220 */ /* 0x001fc60000410000 */
[----:B------:R0:W-:Y:S01]  /*32d50*/  ST.E desc[UR12][R14.64+0x60], R27 ;  /* 0x0000601b0e007985 */ /* 0x0001e2000c10190c */
[----:B-1----:R-:W-:-:S03]  /*32d60*/  FMUL.FTZ R25, R11, R54 ;  /* 0x000000360b197220 */ /* 0x002fc60000410000 */
[----:B------:R1:W-:Y:S04]  /*32d70*/  ST.E desc[UR14][R14.64+0x64], R29 ;  /* 0x0000641d0e007985 */ /* 0x0003e8000c10190e */
[----:B------:R3:W-:Y:S01]  /*32d80*/  ST.E desc[UR16][R14.64+0x74], R31 ;  /* 0x0000741f0e007985 */ /* 0x0007e2000c101910 */
[C---:B0-----:R-:W-:Y:S01]  /*32d90*/  FMUL.FTZ R27, R11.reuse, R58 ;  /* 0x0000003a0b1b7220 */ /* 0x041fe20000410000 */
[C---:B-1----:R-:W-:Y:S01]  /*32da0*/  FMUL.FTZ R29, R11.reuse, R60 ;  /* 0x0000003c0b1d7220 */ /* 0x042fe20000410000 */
[C---:B---3--:R-:W-:Y:S01]  /*32db0*/  FMUL.FTZ R31, R11.reuse, R62 ;  /* 0x0000003e0b1f7220 */ /* 0x048fe20000410000 */
[----:B------:R0:W-:Y:S01]  /*32dc0*/  ST.E desc[UR10][R14.64+0x90], R25 ;  /* 0x000090190e007985 */ /* 0x0001e2000c10190a */
[----:B------:R-:W-:-:S03]  /*32dd0*/  FMUL.FTZ R33, R11, R64 ;  /* 0x000000400b217220 */ /* 0x000fc60000410000 */
[----:B------:R1:W-:Y:S04]  /*32de0*/  ST.E desc[UR12][R14.64+0xa0], R27 ;  /* 0x0000a01b0e007985 */ /* 0x0003e8000c10190c */
[----:B------:R3:W-:Y:S04]  /*32df0*/  ST.E desc[UR14][R14.64+0xa4], R29 ;  /* 0x0000a41d0e007985 */ /* 0x0007e8000c10190e */
[----:B------:R4:W-:Y:S01]  /*32e00*/  ST.E desc[UR16][R14.64+0xb0], R31 ;  /* 0x0000b01f0e007985 */ /* 0x0009e2000c101910 */
[C---:B0-----:R-:W-:Y:S01]  /*32e10*/  FMUL.FTZ R25, R11.reuse, R72 ;  /* 0x000000480b197220 */ /* 0x041fe20000410000 */
[C---:B-1----:R-:W-:Y:S01]  /*32e20*/  FMUL.FTZ R27, R11.reuse, R74 ;  /* 0x0000004a0b1b7220 */ /* 0x042fe20000410000 */
[C---:B---3--:R-:W-:Y:S01]  /*32e30*/  FMUL.FTZ R29, R11.reuse, R76 ;  /* 0x0000004c0b1d7220 */ /* 0x048fe20000410000 */
[C---:B----4-:R-:W-:Y:S01]  /*32e40*/  FMUL.FTZ R31, R11.reuse, R78 ;  /* 0x0000004e0b1f7220 */ /* 0x050fe20000410000 */
[----:B------:R0:W-:Y:S04]  /*32e50*/  ST.E desc[UR18][R14.64+0xb4], R33 ;  /* 0x0000b4210e007985 */ /* 0x0001e8000c101912 */
[----:B------:R1:W-:Y:S04]  /*32e60*/  ST.E desc[UR10][R14.64+0xd4], R25 ;  /* 0x0000d4190e007985 */ /* 0x0003e8000c10190a */
[----:B------:R3:W-:Y:S04]  /*32e70*/  ST.E desc[UR12][R14.64+0xe0], R27 ;  /* 0x0000e01b0e007985 */ /* 0x0007e8000c10190c */
[----:B------:R4:W-:Y:S01]  /*32e80*/  ST.E desc[UR14][R14.64+0xe4], R29 ;  /* 0x0000e41d0e007985 */ /* 0x0009e2000c10190e */
[----:B0-----:R-:W-:-:S03]  /*32e90*/  FMUL.FTZ R33, R11, R80 ;  /* 0x000000500b217220 */ /* 0x001fc60000410000 */
[----:B------:R0:W-:Y:S01]  /*32ea0*/  ST.E desc[UR16][R14.64+0xf0], R31 ;  /* 0x0000f01f0e007985 */ /* 0x0001e2000c101910 */
[C---:B-1----:R-:W-:Y:S01]  /*32eb0*/  FMUL.FTZ R25, R11.reuse, R88 ;  /* 0x000000580b197220 */ /* 0x042fe20000410000 */
[C---:B---3--:R-:W-:Y:S01]  /*32ec0*/  FMUL.FTZ R27, R11.reuse, R90 ;  /* 0x0000005a0b1b7220 */ /* 0x048fe20000410000 */
[C---:B----4-:R-:W-:Y:S01]  /*32ed0*/  FMUL.FTZ R29, R11.reuse, R92 ;  /* 0x0000005c0b1d7220 */ /* 0x050fe20000410000 */
[C---:B0-----:R-:W-:Y:S01]  /*32ee0*/  FMUL.FTZ R31, R11.reuse, R94 ;  /* 0x0000005e0b1f7220 */ /* 0x041fe20000410000 */
[----:B------:R0:W-:Y:S04]  /*32ef0*/  ST.E desc[UR4][R14.64+0x1e0], R9 ;  /* 0x0001e0090e007985 */ /* 0x0001e8000c101904 */
[----:B------:R1:W-:Y:S04]  /*32f00*/  ST.E desc[UR4][R14.64+0x1e4], R13 ;  /* 0x0001e40d0e007985 */ /* 0x0003e8000c101904 */
[----:B0-----:R-:W3:Y:S04]  /*32f10*/  LD.E R9, desc[UR6][R14.64+0x8] ;  /* 0x000008060e097980 */ /* 0x001ee8000c101900 */
[----:B-1----:R-:W4:Y:S01]  /*32f20*/  LD.E R13, desc[UR6][R14.64+0xc] ;  /* 0x00000c060e0d7980 */ /* 0x002f22000c101900 */
[----:B--2---:R-:W-:-:S05]  /*32f30*/  FMUL.FTZ R11, R11, R8 ;  /* 0x000000080b0b7220 */ /* 0x004fca0000410000 */
[----:B------:R0:W-:Y:S04]  /*32f40*/  ST.E desc[UR4][R14.64+0x1f4], R11 ;  /* 0x0001f40b0e007985 */ /* 0x0001e8000c101904 */
[----:B0-----:R-:W2:Y:S01]  /*32f50*/  LD.E R11, desc[UR6][R14.64+0x18] ;  /* 0x000018060e0b7980 */ /* 0x001ea2000c101900 */
[C---:B---3--:R-:W-:Y:S01]  /*32f60*/  FMUL.FTZ R9, R12.reuse, R9 ;  /* 0x000000090c097220 */ /* 0x048fe20000410000 */
[----:B----4-:R-:W-:-:S04]  /*32f70*/  FMUL.FTZ R13, R12, R13 ;  /* 0x0000000d0c0d7220 */ /* 0x010fc80000410000 */
        /* <DEDUP_REMOVED lines=60> */
[----:B0-----:R-:W2:Y:S04]  /*33340*/  LD.E R11, desc[UR6][R14.64+0xbc] ;  /* 0x0000bc060e0b7980 */ /* 0x001ea8000c101900 */
[----:B------:R-:W-:Y:S04]  /*33350*/  ST.E desc[UR18][R14.64+0xf4], R33 ;  /* 0x0000f4210e007985 */ /* 0x000fe8000c101912 */
[----:B------:R-:W-:Y:S04]  /*33360*/  ST.E desc[UR10][R14.64+0x114], R25 ;  /* 0x000114190e007985 */ /* 0x000fe8000c10190a */
[----:B------:R-:W-:Y:S04]  /*33370*/  ST.E desc[UR12][R14.64+0x120], R27 ;  /* 0x0001201b0e007985 */ /* 0x000fe8000c10190c */
[----:B------:R-:W-:Y:S04]  /*33380*/  ST.E desc[UR14][R14.64+0x124], R29 ;  /* 0x0001241d0e007985 */ /* 0x000fe8000c10190e */
[----:B------:R-:W-:Y:S04]  /*33390*/  ST.E desc[UR16][R14.64+0x130], R31 ;  /* 0x0001301f0e007985 */ /* 0x000fe8000c101910 */
[----:B------:R-:W-:Y:S01]  /*333a0*/  ST.E desc[UR4][R14.64+0x1f0], R21 ;  /* 0x0001f0150e007985 */ /* 0x000fe2000c101904 */
[C---:B---3--:R-:W-:Y:S01]  /*333b0*/  FMUL.FTZ R9, R12.reuse, R9 ;  /* 0x000000090c097220 */ /* 0x048fe20000410000 */
[----:B----4-:R-:W-:-:S04]  /*333c0*/  FMUL.FTZ R13, R12, R13 ;  /* 0x0000000d0c0d7220 */ /* 0x010fc80000410000 */
[----:B------:R0:W-:Y:S04]  /*333d0*/  ST.E desc[UR4][R14.64+0xac], R9 ;  /* 0x0000ac090e007985 */ /* 0x0001e8000c101904 */
[----:B------:R1:W-:Y:S01]  /*333e0*/  ST.E desc[UR4][R14.64+0xb8], R13 ;  /* 0x0000b80d0e007985 */ /* 0x0003e2000c101904 */
[----:B--2---:R-:W-:-:S05]  /*333f0*/  FMUL.FTZ R11, R12, R11 ;  /* 0x0000000b0c0b7220 */ /* 0x004fca0000410000 */
[----:B------:R2:W-:Y:S04]  /*33400*/  ST.E desc[UR4][R14.64+0xbc], R11 ;  /* 0x0000bc0b0e007985 */ /* 0x0005e8000c101904 */
[----:B0-----:R-:W3:Y:S02]  /*33410*/  LD.E R9, desc[UR6][R14.64+0xc8] ;  /* 0x0000c8060e097980 */ /* 0x001ee4000c101900 */
[----:B---3--:R-:W-:-:S05]  /*33420*/  FMUL.FTZ R9, R12, R9 ;  /* 0x000000090c097220 */ /* 0x008fca0000410000 */
[----:B------:R0:W-:Y:S04]  /*33430*/  ST.E desc[UR4][R14.64+0xc8], R9 ;  /* 0x0000c8090e007985 */ /* 0x0001e8000c101904 */
[----:B-1----:R-:W3:Y:S02]  /*33440*/  LD.E R13, desc[UR6][R14.64+0xcc] ;  /* 0x0000cc060e0d7980 */ /* 0x002ee4000c101900 */
[----:B---3--:R-:W-:-:S05]  /*33450*/  FMUL.FTZ R13, R12, R13 ;  /* 0x0000000d0c0d7220 */ /* 0x008fca0000410000 */
[----:B------:R1:W-:Y:S04]  /*33460*/  ST.E desc[UR4][R14.64+0xcc], R13 ;  /* 0x0000cc0d0e007985 */ /* 0x0003e8000c101904 */
[----:B--2---:R-:W2:Y:S02]  /*33470*/  LD.E R11, desc[UR6][R14.64+0xd8] ;  /* 0x0000d8060e0b7980 */ /* 0x004ea4000c101900 */
        /* <DEDUP_REMOVED lines=109> */
[----:B------:R-:W-:Y:S04]  /*33b50*/  ST.E desc[UR4][R14.64+0x1f8], R21 ;  /* 0x0001f8150e007985 */ /* 0x000fe8000c101904 */
[----:B0-----:R-:W2:Y:S02]  /*33b60*/  LD.E R9, desc[UR6][R14.64+0x1fc] ;  /* 0x0001fc060e097980 */ /* 0x001ea4000c101900 */
[----:B--2---:R-:W-:-:S05]  /*33b70*/  FMUL.FTZ R25, R12, R9 ;  /* 0x000000090c197220 */ /* 0x004fca0000410000 */
[----:B------:R0:W-:Y:S04]  /*33b80*/  ST.E desc[UR4][R14.64+0x1fc], R25 ;  /* 0x0001fc190e007985 */ /* 0x0001e8000c101904 */
[----:B------:R-:W2:Y:S04]  /*33b90*/  LDL.64 R8, [R7+0x88] ;  /* 0x0000880007087983 */ /* 0x000ea80000100a00 */
[----:B-1----:R-:W3:Y:S04]  /*33ba0*/  LDL.64 R12, [R7] ;  /* 0x00000000070c7983 */ /* 0x002ee80000100a00 */
[----:B------:R-:W4:Y:S04]  /*33bb0*/  LDL.64 R10, [R7+0x90] ;  /* 0x00009000070a7983 */ /* 0x000f280000100a00 */
[----:B--2---:R-:W2:Y:S04]  /*33bc0*/  LD.E R27, desc[UR4][R8.64] ;  /* 0x00000004081b7980 */ /* 0x004ea8000c101900 */
[----:B---3--:R-:W3:Y:S04]  /*33bd0*/  LD.E R13, desc[UR6][R12.64] ;  /* 0x000000060c0d7980 */ /* 0x008ee8000c101900 */
[----:B----4-:R-:W3:Y:S04]  /*33be0*/  LD.E.64 R10, desc[UR4][R10.64] ;  /* 0x000000040a0a7980 */ /* 0x010ee8000c101b00 */
[----:B--2---:R1:W-:Y:S04]  /*33bf0*/  ST.E desc[UR8][R8.64], R27 ;  /* 0x0000001b08007985 */ /* 0x0043e8000c101908 */
[----:B0-----:R-:W2:Y:S04]  /*33c00*/  LD.E R15, desc[UR10][R8.64+0x4] ;  /* 0x0000040a080f7980 */ /* 0x001ea8000c101900 */
[----:B--2---:R0:W-:Y:S04]  /*33c10*/  ST.E desc[UR4][R8.64+0x4], R15 ;  /* 0x0000040f08007985 */ /* 0x0041e8000c101904 */
[----:B------:R-:W2:Y:S04]  /*33c20*/  LD.E R21, desc[UR6][R8.64+0x8] ;  /* 0x0000080608157980 */ /* 0x000ea8000c101900 */
[----:B--2---:R2:W-:Y:S04]  /*33c30*/  ST.E desc[UR4][R8.64+0x8], R21 ;  /* 0x0000081508007985 */ /* 0x0045e8000c101904 */
[----:B------:R-:W4:Y:S04]  /*33c40*/  LD.E R25, desc[UR6][R8.64+0xc] ;  /* 0x00000c0608197980 */ /* 0x000f28000c101900 */
[----:B----4-:R4:W-:Y:S04]  /*33c50*/  ST.E desc[UR4][R8.64+0xc], R25 ;  /* 0x00000c1908007985 */ /* 0x0109e8000c101904 */
[----:B-1----:R-:W3:Y:S04]  /*33c60*/  LD.E R27, desc[UR6][R8.64+0x10] ;  /* 0x00001006081b7980 */ /* 0x002ee8000c101900 */
[----:B---3--:R1:W-:Y:S04]  /*33c70*/  ST.E desc[UR4][R8.64+0x10], R27 ;  /* 0x0000101b08007985 */ /* 0x0083e8000c101904 */
[----:B0-----:R-:W3:Y:S04]  /*33c80*/  LD.E R15, desc[UR6][R8.64+0x14] ;  /* 0x00001406080f7980 */ /* 0x001ee8000c101900 */
[----:B---3--:R0:W-:Y:S04]  /*33c90*/  ST.E desc[UR4][R8.64+0x14], R15 ;  /* 0x0000140f08007985 */ /* 0x0081e8000c101904 */
[----:B--2---:R-:W2:Y:S04]  /*33ca0*/  LD.E R21, desc[UR6][R8.64+0x18] ;  /* 0x0000180608157980 */ /* 0x004ea8000c101900 */
[----:B--2---:R2:W-:Y:S04]  /*33cb0*/  ST.E desc[UR4][R8.64+0x18], R21 ;  /* 0x0000181508007985 */ /* 0x0045e8000c101904 */
[----:B----4-:R-:W3:Y:S04]  /*33cc0*/  LD.E R25, desc[UR6][R8.64+0x1c] ;  /* 0x00001c0608197980 */ /* 0x010ee8000c101900 */
[----:B---3--:R3:W-:Y:S04]  /*33cd0*/  ST.E desc[UR4][R8.64+0x1c], R25 ;  /* 0x00001c1908007985 */ /* 0x0087e8000c101904 */
[----:B-1----:R-:W4:Y:S04]  /*33ce0*/  LD.E R27, desc[UR6][R8.64+0x20] ;  /* 0x00002006081b7980 */ /* 0x002f28000c101900 */
[----:B----4-:R1:W-:Y:S04]  /*33cf0*/  ST.E desc[UR4][R8.64+0x20], R27 ;  /* 0x0000201b08007985 */ /* 0x0103e8000c101904 */
[----:B0-----:R-:W4:Y:S04]  /*33d00*/  LD.E R15, desc[UR6][R8.64+0x24] ;  /* 0x00002406080f7980 */ /* 0x001f28000c101900 */
[----:B----4-:R0:W-:Y:S04]  /*33d10*/  ST.E desc[UR4][R8.64+0x24], R15 ;  /* 0x0000240f08007985 */ /* 0x0101e8000c101904 */
[----:B--2---:R-:W2:Y:S04]  /*33d20*/  LD.E R21, desc[UR6][R8.64+0x28] ;  /* 0x0000280608157980 */ /* 0x004ea8000c101900 */
[----:B--2---:R2:W-:Y:S04]  /*33d30*/  ST.E desc[UR4][R8.64+0x28], R21 ;  /* 0x0000281508007985 */ /* 0x0045e8000c101904 */
[----:B---3--:R-:W3:Y:S04]  /*33d40*/  LD.E R25, desc[UR6][R8.64+0x2c] ;  /* 0x00002c0608197980 */ /* 0x008ee8000c101900 */
        /* <DEDUP_REMOVED lines=226> */
[----:B----4-:R-:W-:Y:S04]  /*34b70*/  ST.E desc[UR4][R8.64+0x1f0], R27 ;  /* 0x0001f01b08007985 */ /* 0x010fe8000c101904 */
[----:B0-----:R-:W4:Y:S04]  /*34b80*/  LD.E R15, desc[UR6][R8.64+0x1f4] ;  /* 0x0001f406080f7980 */ /* 0x001f28000c101900 */
[----:B----4-:R-:W-:Y:S04]  /*34b90*/  ST.E desc[UR4][R8.64+0x1f4], R15 ;  /* 0x0001f40f08007985 */ /* 0x010fe8000c101904 */
[----:B--2---:R-:W2:Y:S01]  /*34ba0*/  LD.E R21, desc[UR6][R8.64+0x1f8] ;  /* 0x0001f80608157980 */ /* 0x004ea2000c101900 */
[----:B------:R-:W-:-:S02]  /*34bb0*/  R2UR UR30, R4 ;  /* 0x00000000041e72ca */ /* 0x000fc400000e0000 */
[C---:B------:R-:W-:Y:S02]  /*34bc0*/  R2UR UR31, R5.reuse ;  /* 0x00000000051f72ca */ /* 0x040fe400000e0000 */
[C---:B------:R-:W-:Y:S02]  /*34bd0*/  R2UR UR28, R4.reuse ;  /* 0x00000000041c72ca */ /* 0x040fe400000e0000 */
[C---:B------:R-:W-:Y:S02]  /*34be0*/  R2UR UR29, R5.reuse ;  /* 0x00000000051d72ca */ /* 0x040fe400000e0000 */
[C---:B------:R-:W-:Y:S02]  /*34bf0*/  R2UR UR26, R4.reuse ;  /* 0x00000000041a72ca */ /* 0x040fe400000e0000 */
[----:B------:R-:W-:Y:S01]  /*34c00*/  R2UR UR27, R5 ;  /* 0x00000000051b72ca */ /* 0x000fe200000e0000 */
[----:B--2---:R-:W-:Y:S04]  /*34c10*/  ST.E desc[UR4][R8.64+0x1f8], R21 ;  /* 0x0001f81508007985 */ /* 0x004fe8000c101904 */
[----:B---3--:R-:W2:Y:S01]  /*34c20*/  LD.E R25, desc[UR6][R8.64+0x1fc] ;  /* 0x0001fc0608197980 */ /* 0x008ea2000c101900 */
[----:B------:R-:W-:-:S02]  /*34c30*/  R2UR UR24, R4 ;  /* 0x00000000041872ca */ /* 0x000fc400000e0000 */
[C---:B------:R-:W-:Y:S02]  /*34c40*/  R2UR UR25, R5.reuse ;  /* 0x00000000051972ca */ /* 0x040fe400000e0000 */
[C---:B------:R-:W-:Y:S02]  /*34c50*/  R2UR UR22, R4.reuse ;  /* 0x00000000041672ca */ /* 0x040fe400000e0000 */
[C---:B------:R-:W-:Y:S02]  /*34c60*/  R2UR UR23, R5.reuse ;  /* 0x00000000051772ca */ /* 0x040fe400000e0000 */
[C---:B------:R-:W-:Y:S02]  /*34c70*/  R2UR UR20, R4.reuse ;  /* 0x00000000041472ca */ /* 0x040fe400000e0000 */
[----:B------:R-:W-:Y:S02]  /*34c80*/  R2UR UR21, R5 ;  /* 0x00000000051572ca */ /* 0x000fe400000e0000 */
        /* <DEDUP_REMOVED lines=16> */
[----:B------:R-:W-:Y:S02]  /*34d90*/  R2UR UR32, R4 ;  /* 0x00000000042072ca */ /* 0x000fe400000e0000 */
[----:B------:R-:W-:Y:S01]  /*34da0*/  R2UR UR33, R5 ;  /* 0x00000000052172ca */ /* 0x000fe200000e0000 */
[----:B--2---:R0:W-:Y:S04]  /*34db0*/  ST.E desc[UR4][R8.64+0x1fc], R25 ;  /* 0x0001fc1908007985 */ /* 0x0041e8000c101904 */
[----:B------:R-:W2:Y:S04]  /*34dc0*/  LD.E R24, desc[UR30][R8.64] ;  /* 0x0000001e08187980 */ /* 0x000ea8000c101900 */
[----:B------:R-:W2:Y:S04]  /*34dd0*/  LD.E R26, desc[UR26][R8.64+0x8] ;  /* 0x0000081a081a7980 */ /* 0x000ea8000c101900 */
[----:B0-----:R-:W2:Y:S04]  /*34de0*/  LD.E R25, desc[UR28][R8.64+0x4] ;  /* 0x0000041c08197980 */ /* 0x001ea8000c101900 */
[----:B------:R-:W2:Y:S04]  /*34df0*/  LD.E R27, desc[UR24][R8.64+0xc] ;  /* 0x00000c18081b7980 */ /* 0x000ea8000c101900 */
        /* <DEDUP_REMOVED lines=123> */
[----:B------:R-:W2:Y:S01]  /*355b0*/  LD.E R151, desc[UR10][R8.64+0x1fc] ;  /* 0x0001fc0a08977980 */ /* 0x000ea2000c101900 */
[----:B------:R-:W-:Y:S01]  /*355c0*/  IMAD R10, R13, 0x1000, R10 ;  /* 0x000010000d0a7824 */ /* 0x000fe200078e020a */
[----:B------:R-:W-:-:S04]  /*355d0*/  R2UR UR7, R11 ;  /* 0x000000000b0772ca */ /* 0x000fc800000e0000 */
[----:B------:R-:W-:Y:S02]  /*355e0*/  R2UR UR6, R10 ;  /* 0x000000000a0672ca */ /* 0x000fe400000e0000 */
        /* <DEDUP_REMOVED lines=42> */
[----:B------:R-:W-:Y:S02]  /*35890*/  R2UR UR30, R4 ;  /* 0x00000000041e72ca */ /* 0x000fe400000e0000 */
[----:B------:R-:W-:Y:S01]  /*358a0*/  R2UR UR31, R5 ;  /* 0x00000000051f72ca */ /* 0x000fe200000e0000 */
[----:B--2---:R-:W-:-:S06]  /*358b0*/  WARPGROUP.ARRIVE ;  /* 0x00000000000079c5 */ /* 0x004fcc0000000000 */
[----:B------:R-:W-:Y:S01]  /*358c0*/  HGMMA.64x256x16.F32 R24, R160, gdesc[UR4].tnspB, R24, gsb0 ;  /* 0x43e00004a0187df0 */ /* 0x000fe20008000818 */
[----:B------:R-:W-:Y:S02]  /*358d0*/  VIADD R12, R10, 0x80 ;  /* 0x000000800a0c7836 */ /* 0x000fe40000000000 */
[----:B------:R-:W-:-:S03]  /*358e0*/  IMAD.MOV.U32 R13, RZ, RZ, R11 ;  /* 0x000000ffff0d7224 */ /* 0x000fc600078e000b */
[----:B------:R-:W-:Y:S02]  /*358f0*/  R2UR UR6, R12 ;  /* 0x000000000c0672ca */ /* 0x000fe400000e0000 */
[----:B------:R-:W-:Y:S01]  /*35900*/  R2UR UR7, R13 ;  /* 0x000000000d0772ca */ /* 0x000fe200000e0000 */
[----:B------:R-:W-:Y:S02]  /*35910*/  WARPGROUP.DEPBAR.LE gsb0, 0x0 ;  /* 0x00008000000079c5 */ /* 0x000fe40000010000 */
[----:B------:R-:W-:Y:S04]  /*35920*/  ST.E desc[UR32][R8.64], R24 ;  /* 0x0000001808007985 */ /* 0x000fe8000c101920 */
[----:B------:R-:W-:Y:S04]  /*35930*/  ST.E desc[UR34][R8.64+0x4], R25 ;  /* 0x0000041908007985 */ /* 0x000fe8000c101922 */
[----:B------:R-:W-:Y:S04]  /*35940*/  ST.E desc[UR44][R8.64+0x8], R26 ;  /* 0x0000081a08007985 */ /* 0x000fe8000c10192c */
[----:B------:R-:W-:Y:S04]  /*35950*/  ST.E desc[UR46][R8.64+0xc], R27 ;  /* 0x00000c1b08007985 */ /* 0x000fe8000c10192e */
[----:B------:R-:W-:Y:S04]  /*35960*/  ST.E desc[UR48][R8.64+0x10], R28 ;  /* 0x0000101c08007985 */ /* 0x000fe8000c101930 */
[----:B------:R-:W-:Y:S01]  /*35970*/  ST.E desc[UR50][R8.64+0x14], R29 ;  /* 0x0000141d08007985 */ /* 0x000fe2000c101932 */
[----:B------:R-:W-:-:S03]  /*35980*/  R2UR UR32, R4 ;  /* 0x00000000042072ca */ /* 0x000fc600000e0000 */
[----:B------:R-:W-:Y:S01]  /*35990*/  ST.E desc[UR52][R8.64+0x18], R30 ;  /* 0x0000181e08007985 */ /* 0x000fe2000c101934 */
[----:B------:R-:W-:-:S03]  /*359a0*/  R2UR UR33, R5 ;  /* 0x00000000052172ca */ /* 0x000fc600000e0000 */
[----:B------:R-:W-:Y:S01]  /*359b0*/  ST.E desc[UR54][R8.64+0x1c], R31 ;  /* 0x00001c1f08007985 */ /* 0x000fe2000c101936 */
[----:B------:R-:W-:-:S03]  /*359c0*/  R2UR UR34, R4 ;  /* 0x00000000042272ca */ /* 0x000fc600000e0000 */
[----:B------:R-:W-:Y:S01]  /*359d0*/  ST.E desc[UR56][R8.64+0x20], R32 ;  /* 0x0000202008007985 */ /* 0x000fe2000c101938 */
[----:B------:R-:W-:-:S03]  /*359e0*/  R2UR UR35, R5 ;  /* 0x00000000052372ca */ /* 0x000fc600000e0000 */
[----:B------:R-:W-:Y:S01]  /*359f0*/  ST.E desc[UR4][R8.64+0x24], R33 ;  /* 0x0000242108007985 */ /* 0x000fe2000c101904 */
[C---:B------:R-:W-:Y:S02]  /*35a00*/  R2UR UR44, R4.reuse ;  /* 0x00000000042c72ca */ /* 0x040fe400000e0000 */
[C---:B------:R-:W-:Y:S01]  /*35a10*/  R2UR UR45, R5.reuse ;  /* 0x00000000052d72ca */ /* 0x040fe200000e0000 */
[----:B------:R-:W-:Y:S01]  /*35a20*/  ST.E desc[UR8][R8.64+0x28], R34 ;  /* 0x0000282208007985 */ /* 0x000fe2000c101908 */
[C---:B------:R-:W-:Y:S02]  /*35a30*/  R2UR UR46, R4.reuse ;  /* 0x00000000042e72ca */ /* 0x040fe400000e0000 */
[C---:B------:R-:W-:Y:S01]  /*35a40*/  R2UR UR47, R5.reuse ;  /* 0x00000000052f72ca */ /* 0x040fe200000e0000 */
[----:B------:R-:W-:Y:S01]  /*35a50*/  ST.E desc[UR10][R8.64+0x2c], R35 ;  /* 0x00002c2308007985 */ /* 0x000fe2000c10190a */
[C---:B------:R-:W-:Y:S02]  /*35a60*/  R2UR UR48, R4.reuse ;  /* 0x00000000043072ca */ /* 0x040fe400000e0000 */
[----:B------:R-:W-:Y:S01]  /*35a70*/  R2UR UR49, R5 ;  /* 0x00000000053172ca */ /* 0x000fe200000e0000 */
[----:B------:R-:W-:Y:S01]  /*35a80*/  ST.E desc[UR12][R8.64+0x30], R36 ;  /* 0x0000302408007985 */ /* 0x000fe2000c10190c */
[----:B------:R-:W-:-:S02]  /*35a90*/  R2UR UR50, R4 ;  /* 0x00000000043272ca */ /* 0x000fc400000e0000 */
        /* <DEDUP_REMOVED lines=299> */
[----:B------:R-:W-:Y:S02]  /*36d50*/  R2UR UR22, R4 ;  /* 0x00000000041672ca */ /* 0x000fe400000e0000 */
[----:B------:R-:W-:Y:S01]  /*36d60*/  R2UR UR23, R5 ;  /* 0x00000000051772ca */ /* 0x000fe200000e0000 */
[----:B------:R-:W-:Y:S04]  /*36d70*/  ST.E desc[UR46][R8.64+0x1c4], R137 ;  /* 0x0001c48908007985 */ /* 0x000fe8000c10192e */
        /* <DEDUP_REMOVED lines=13> */
[----:B------:R0:W-:Y:S02]  /*36e50*/  ST.E desc[UR22][R8.64+0x1fc], R151 ;  /* 0x0001fc9708007985 */ /* 0x0001e4000c101916 */
[----:B0-----:R-:W-:-:S06]  /*36e60*/  WARPGROUP.ARRIVE ;  /* 0x00000000000079c5 */ /* 0x001fcc0000000000 */
[----:B------:R-:W-:Y:S01]  /*36e70*/  HGMMA.64x256x16.F32 R24, R164, gdesc[UR4].tnspB, R24, gsb0 ;  /* 0x43e00004a4187df0 */ /* 0x000fe20008000818 */
        /* <DEDUP_REMOVED lines=42> */
[----:B------:R-:W-:Y:S02]  /*37120*/  R2UR UR30, R4 ;  /* 0x00000000041e72ca */ /* 0x000fe400000e0000 */
[----:B------:R-:W-:Y:S01]  /*37130*/  R2UR UR31, R5 ;  /* 0x00000000051f72ca */ /* 0x000fe200000e0000 */
        /* <DEDUP_REMOVED lines=391> */
[----:B------:R-:W-:Y:S01]  /*389b0*/  VIADD R10, R10, 0x180 ;  /* 0x000001800a0a7836 */ /* 0x000fe20000000000 */
[----:B------:R-:W-:-:S04]  /*389c0*/  R2UR UR7, R11 ;  /* 0x000000000b0772ca */ /* 0x000fc800000e0000 */
        /* <DEDUP_REMOVED lines=365> */
[----:B------:R-:W-:Y:S01]  /*3a0a0*/  R2UR UR25, R5 ;  /* 0x00000000051972ca */ /* 0x000fe200000e0000 */
[----:B------:R-:W-:Y:S02]  /*3a0b0*/  WARPGROUP.DEPBAR.LE gsb0, 0x0 ;  /* 0x00008000000079c5 */ /* 0x000fe40000010000 */
[----:B------:R-:W-:Y:S01]  /*3a0c0*/  ST.E desc[UR4][R8.64], R24 ;  /* 0x0000001808007985 */ /* 0x000fe2000c101904 */
[----:B------:R-:W-:-:S02]  /*3a0d0*/  R2UR UR4, R4 ;  /* 0x00000000040472ca */ /* 0x000fc400000e0000 */
[----:B------:R-:W-:Y:S01]  /*3a0e0*/  R2UR UR5, R5 ;  /* 0x00000000050572ca */ /* 0x000fe200000e0000 */
[----:B------:R-:W-:Y:S04]  /*3a0f0*/  ST.E desc[UR6][R8.64+0x4], R25 ;  /* 0x0000041908007985 */ /* 0x000fe8000c101906 */
[----:B------:R-:W-:Y:S04]  /*3a100*/  ST.E desc[UR8][R8.64+0x8], R26 ;  /* 0x0000081a08007985 */ /* 0x000fe8000c101908 */
[----:B------:R-:W-:Y:S01]  /*3a110*/  ST.E desc[UR10][R8.64+0xc], R27 ;  /* 0x00000c1b08007985 */ /* 0x000fe2000c10190a */
[----:B------:R-:W-:-:S03]  /*3a120*/  R2UR UR6, R4 ;  /* 0x00000000040672ca */ /* 0x000fc600000e0000 */
[----:B------:R-:W-:Y:S01]  /*3a130*/  ST.E desc[UR12][R8.64+0x10], R28 ;  /* 0x0000101c08007985 */ /* 0x000fe2000c10190c */
[----:B------:R-:W-:-:S03]  /*3a140*/  R2UR UR7, R5 ;  /* 0x00000000050772ca */ /* 0x000fc600000e0000 */
        /* <DEDUP_REMOVED lines=21> */
[C---:B------:R-:W-:Y:S02]  /*3a2a0*/  R2UR UR20, R4.reuse ;  /* 0x00000000041472ca */ /* 0x040fe400000e0000 */
[----:B------:R-:W-:Y:S01]  /*3a2b0*/  R2UR UR21, R5 ;  /* 0x00000000051572ca */ /* 0x000fe200000e0000 */
[----:B------:R-:W-:Y:S01]  /*3a2c0*/  ST.E desc[UR6][R8.64+0x30], R36 ;  /* 0x0000302408007985 */ /* 0x000fe2000c101906 */
[----:B------:R-:W-:-:S02]  /*3a2d0*/  R2UR UR22, R4 ;  /* 0x00000000041672ca */ /* 0x000fc400000e0000 */
[C---:B------:R-:W-:Y:S02]  /*3a2e0*/  R2UR UR23, R5.reuse ;  /* 0x00000000051772ca */ /* 0x040fe400000e0000 */
[C---:B------:R-:W-:Y:S02]  /*3a2f0*/  R2UR UR24, R4.reuse ;  /* 0x00000000041872ca */ /* 0x040fe400000e0000 */
[C---:B------:R-:W-:Y:S02]  /*3a300*/  R2UR UR25, R5.reuse ;  /* 0x00000000051972ca */ /* 0x040fe400000e0000 */
[C---:B------:R-:W-:Y:S02]  /*3a310*/  R2UR UR6, R4.reuse ;  /* 0x00000000040672ca */ /* 0x040fe400000e0000 */
[----:B------:R-:W-:Y:S01]  /*3a320*/  R2UR UR7, R5 ;  /* 0x00000000050772ca */ /* 0x000fe200000e0000 */
[----:B------:R-:W-:Y:S01]  /*3a330*/  ST.E desc[UR8][R8.64+0x34], R37 ;  /* 0x0000342508007985 */ /* 0x000fe2000c101908 */
[----:B------:R-:W-:-:S02]  /*3a340*/  R2UR UR8, R4 ;  /* 0x00000000040872ca */ /* 0x000fc400000e0000 */
[----:B------:R-:W-:Y:S01]  /*3a350*/  R2UR UR9, R5 ;  /* 0x00000000050972ca */ /* 0x000fe200000e0000 */
        /* <DEDUP_REMOVED lines=28> */
[C---:B------:R-:W-:Y:S01]  /*3a520*/  R2UR UR21, R5.reuse ;  /* 0x00000000051572ca */ /* 0x040fe200000e0000 */
[----:B------:R-:W-:Y:S01]  /*3a530*/  ST.E desc[UR4][R8.64+0x64], R49 ;  /* 0x0000643108007985 */ /* 0x000fe2000c101904 */
[C---:B------:R-:W-:Y:S02]  /*3a540*/  R2UR UR22, R4.reuse ;  /* 0x00000000041672ca */ /* 0x040fe400000e0000 */
[C---:B------:R-:W-:Y:S01]  /*3a550*/  R2UR UR23, R5.reuse ;  /* 0x00000000051772ca */ /* 0x040fe200000e0000 */
[----:B------:R-:W-:Y:S01]  /*3a560*/  ST.E desc[UR6][R8.64+0x68], R50 ;  /* 0x0000683208007985 */ /* 0x000fe2000c101906 */
[C---:B------:R-:W-:Y:S02]  /*3a570*/  R2UR UR24, R4.reuse ;  /* 0x00000000041872ca */ /* 0x040fe400000e0000 */
[----:B------:R-:W-:Y:S02]  /*3a580*/  R2UR UR25, R5 ;  /* 0x00000000051972ca */ /* 0x000fe400000e0000 */
[----:B------:R-:W-:-:S02]  /*3a590*/  R2UR UR4, R4 ;  /* 0x00000000040472ca */ /* 0x000fc400000e0000 */
[C---:B------:R-:W-:Y:S02]  /*3a5a0*/  R2UR UR5, R5.reuse ;  /* 0x00000000050572ca */ /* 0x040fe400000e0000 */
[C---:B------:R-:W-:Y:S02]  /*3a5b0*/  R2UR UR6, R4.reuse ;  /* 0x00000000040672ca */ /* 0x040fe400000e0000 */
        /* <DEDUP_REMOVED lines=9> */
[----:B------:R-:W-:Y:S04]  /*3a650*/  ST.E desc[UR20][R8.64+0x84], R57 ;  /* 0x0000843908007985 */ /* 0x000fe8000c101914 */
[----:B------:R-:W-:Y:S04]  /*3a660*/  ST.E desc[UR22][R8.64+0x88], R58 ;  /* 0x0000883a08007985 */ /* 0x000fe8000c101916 */
[----:B------:R-:W-:Y:S01]  /*3a670*/  ST.E desc[UR24][R8.64+0x8c], R59 ;  /* 0x00008c3b08007985 */ /* 0x000fe2000c101918 */
[----:B------:R-:W-:-:S03]  /*3a680*/  R2UR UR10, R4 ;  /* 0x00000000040a72ca */ /* 0x000fc600000e0000 */
[----:B------:R-:W-:Y:S01]  /*3a690*/  ST.E desc[UR4][R8.64+0x90], R60 ;  /* 0x0000903c08007985 */ /* 0x000fe2000c101904 */
[C---:B------:R-:W-:Y:S02]  /*3a6a0*/  R2UR UR4, R4.reuse ;  /* 0x00000000040472ca */ /* 0x040fe400000e0000 */
[C---:B------:R-:W-:Y:S01]  /*3a6b0*/  R2UR UR5, R5.reuse ;  /* 0x00000000050572ca */ /* 0x040fe200000e0000 */
[----:B------:R-:W-:Y:S01]  /*3a6c0*/  ST.E desc[UR6][R8.64+0x94], R61 ;  /* 0x0000943d08007985 */ /* 0x000fe2000c101906 */
        /* <DEDUP_REMOVED lines=267> */
[----:B------:R-:W2:Y:S01]  /*3b780*/  LD.E R21, desc[UR28][R8.64+0x1fc] ;  /* 0x0001fc1c08157980 */ /* 0x000ea2000c101900 */
[----:B------:R-:W-:-:S02]  /*3b790*/  R2UR UR6, R4 ;  /* 0x00000000040672ca */ /* 0x000fc400000e0000 */
[C---:B------:R-:W-:Y:S02]  /*3b7a0*/  R2UR UR7, R5.reuse ;  /* 0x00000000050772ca */ /* 0x040fe400000e0000 */
[----:B------:R-:W-:Y:S02]  /*3b7b0*/  R2UR UR4, R4 ;  /* 0x00000000040472ca */ /* 0x000fe400000e0000 */
[----:B------:R-:W-:-:S09]  /*3b7c0*/  R2UR UR5, R5 ;  /* 0x00000000050572ca */ /* 0x000fd200000e0000 */
[----:B--2---:R0:W-:Y:S04]  /*3b7d0*/  ST.E desc[UR6][R8.64+0x1fc], R21 ;  /* 0x0001fc1508007985 */ /* 0x0041e8000c101906 */
[----:B------:R-:W2:Y:S01]  /*3b7e0*/  LD.E R11, desc[UR4][R8.64] ;  /* 0x00000004080b7980 */ /* 0x000ea2000c101900 */
[C---:B------:R-:W-:Y:S02]  /*3b7f0*/  R2UR UR4, R4.reuse ;  /* 0x00000000040472ca */ /* 0x040fe400000e0000 */
        /* <DEDUP_REMOVED lines=10> */
[----:B------:R-:W3:Y:S01]  /*3b8a0*/  LD.E R15, desc[UR6][R8.64+0x8] ;  /* 0x00000806080f7980 */ /* 0x000ee2000c101900 */
[C---:B------:R-:W-:Y:S02]  /*3b8b0*/  R2UR UR4, R4.reuse ;  /* 0x00000000040472ca */ /* 0x040fe400000e0000 */
[C---:B------:R-:W-:Y:S02]  /*3b8c0*/  R2UR UR5, R5.reuse ;  /* 0x00000000050572ca */ /* 0x040fe400000e0000 */
[----:B------:R-:W-:Y:S02]  /*3b8d0*/  R2UR UR6, R4 ;  /* 0x00000000040672ca */ /* 0x000fe400000e0000 */
[----:B------:R-:W-:-:S09]  /*3b8e0*/  R2UR UR7, R5 ;  /* 0x00000000050772ca */ /* 0x000fd200000e0000 */
[----:B---3--:R3:W-:Y:S04]  /*3b8f0*/  ST.E desc[UR4][R8.64+0x8], R15 ;  /* 0x0000080f08007985 */ /* 0x0087e8000c101904 */
[----:B0-----:R-:W4:Y:S01]  /*3b900*/  LD.E R21, desc[UR6][R8.64+0xc] ;  /* 0x00000c0608157980 */ /* 0x001f22000c101900 */
[C---:B------:R-:W-:Y:S02]  /*3b910*/  R2UR UR4, R4.reuse ;  /* 0x00000000040472ca */ /* 0x040fe400000e0000 */
[C---:B------:R-:W-:Y:S02]  /*3b920*/  R2UR UR5, R5.reuse ;  /* 0x00000000050572ca */ /* 0x040fe400000e0000 */
[----:B------:R-:W-:Y:S02]  /*3b930*/  R2UR UR6, R4 ;  /* 0x00000000040672ca */ /* 0x000fe400000e0000 */
[----:B------:R-:W-:-:S09]  /*3b940*/  R2UR UR7, R5 ;  /* 0x00000000050772ca */ /* 0x000fd200000e0000 */
[----:B----4-:R0:W-:Y:S04]  /*3b950*/  ST.E desc[UR4][R8.64+0xc], R21 ;  /* 0x00000c1508007985 */ /* 0x0101e8000c101904 */
[----:B-1----:R-:W4:Y:S01]  /*3b960*/  LD.E R11, desc[UR6][R8.64+0x10] ;  /* 0x00001006080b7980 */ /* 0x002f22000c101900 */
[C---:B------:R-:W-:Y:S02]  /*3b970*/  R2UR UR4, R4.reuse ;  /* 0x00000000040472ca */ /* 0x040fe400000e0000 */
[C---:B------:R-:W-:Y:S02]  /*3b980*/  R2UR UR5, R5.reuse ;  /* 0x00000000050572ca */ /* 0x040fe400000e0000 */
[----:B------:R-:W-:Y:S02]  /*3b990*/  R2UR UR6, R4 ;  /* 0x00000000040672ca */ /* 0x000fe400000e0000 */
[----:B------:R-:W-:-:S09]  /*3b9a0*/  R2UR UR7, R5 ;  /* 0x00000000050772ca */ /* 0x000fd200000e0000 */
[----:B----4-:R1:W-:Y:S04]  /*3b9b0*/  ST.E desc[UR4][R8.64+0x10], R11 ;  /* 0x0000100b08007985 */ /* 0x0103e8000c101904 */
[----:B--2---:R-:W2:Y:S01]  /*3b9c0*/  LD.E R13, desc[UR6][R8.64+0x14] ;  /* 0x00001406080d7980 */ /* 0x004ea2000c101900 */
[C---:B------:R-:W-:Y:S02]  /*3b9d0*/  R2UR UR4, R4.reuse ;  /* 0x00000000040472ca */ /* 0x040fe400000e0000 */
[C---:B------:R-:W-:Y:S02]  /*3b9e0*/  R2UR UR5, R5.reuse ;  /* 0x00000000050572ca */ /* 0x040fe400000e0000 */
[----:B------:R-:W-:Y:S02]  /*3b9f0*/  R2UR UR6, R4 ;  /* 0x00000000040672ca */ /* 0x000fe400000e0000 */
[----:B------:R-:W-:-:S09]  /*3ba00*/  R2UR UR7, R5 ;  /* 0x00000000050772ca */ /* 0x000fd200000e0000 */
[----:B--2---:R2:W-:Y:S04]  /*3ba10*/  ST.E desc[UR4][R8.64+0x14], R13 ;  /* 0x0000140d08007985 */ /* 0x0045e8000c101904 */
[----:B---3--:R-:W3:Y:S01]  /*3ba20*/  LD.E R15, desc[UR6][R8.64+0x18] ;  /* 0x00001806080f7980 */ /* 0x008ee2000c101900 */
        /* <DEDUP_REMOVED lines=694> */
[----:B--2---:R-:W-:Y:S04]  /*3e590*/  ST.E desc[UR4][R8.64+0x1e4], R13 ;  /* 0x0001e40d08007985 */ /* 0x004fe8000c101904 */
[----:B---3--:R-:W2:Y:S01]  /*3e5a0*/  LD.E R15, desc[UR6][R8.64+0x1e8] ;  /* 0x0001e806080f7980 */ /* 0x008ea2000c101900 */
[C---:B------:R-:W-:Y:S02]  /*3e5b0*/  R2UR UR4, R4.reuse ;  /* 0x00000000040472ca */ /* 0x040fe400000e0000 */
[C---:B------:R-:W-:Y:S02]  /*3e5c0*/  R2UR UR5, R5.reuse ;  /* 0x00000000050572ca */ /* 0x040fe400000e0000 */
[----:B------:R-:W-:Y:S02]  /*3e5d0*/  R2UR UR6, R4 ;  /* 0x00000000040672ca */ /* 0x000fe400000e0000 */
[----:B------:R-:W-:-:S09]  /*3e5e0*/  R2UR UR7, R5 ;  /* 0x00000000050772ca */ /* 0x000fd200000e0000 */
[----:B--2---:R2:W-:Y:S04]  /*3e5f0*/  ST.E desc[UR4][R8.64+0x1e8], R15 ;  /* 0x0001e80f08007985 */ /* 0x0045e8000c101904 */
[----:B0-----:R-:W3:Y:S01]  /*3e600*/  LD.E R21, desc[UR6][R8.64+0x1ec] ;  /* 0x0001ec0608157980 */ /* 0x001ee2000c101900 */
[C---:B------:R-:W-:Y:S02]  /*3e610*/  R2UR UR4, R4.reuse ;  /* 0x00000000040472ca */ /* 0x040fe400000e0000 */
[C---:B------:R-:W-:Y:S02]  /*3e620*/  R2UR UR5, R5.reuse ;  /* 0x00000000050572ca */ /* 0x040fe400000e0000 */
[----:B------:R-:W-:Y:S02]  /*3e630*/  R2UR UR6, R4 ;  /* 0x00000000040672ca */ /* 0x000fe400000e0000 */
[----:B------:R-:W-:-:S09]  /*3e640*/  R2UR UR7, R5 ;  /* 0x00000000050772ca */ /* 0x000fd200000e0000 */
[----:B---3--:R-:W-:Y:S04]  /*3e650*/  ST.E desc[UR4][R8.64+0x1ec], R21 ;  /* 0x0001ec1508007985 */ /* 0x008fe8000c101904 */
[----:B-1----:R-:W3:Y:S01]  /*3e660*/  LD.E R11, desc[UR6][R8.64+0x1f0] ;  /* 0x0001f006080b7980 */ /* 0x002ee2000c101900 */
[C---:B------:R-:W-:Y:S02]  /*3e670*/  R2UR UR4, R4.reuse ;  /* 0x00000000040472ca */ /* 0x040fe400000e0000 */
[C---:B------:R-:W-:Y:S02]  /*3e680*/  R2UR UR5, R5.reuse ;  /* 0x00000000050572ca */ /* 0x040fe400000e0000 */
[----:B------:R-:W-:Y:S02]  /*3e690*/  R2UR UR6, R4 ;  /* 0x00000000040672ca */ /* 0x000fe400000e0000 */
[----:B------:R-:W-:-:S09]  /*3e6a0*/  R2UR UR7, R5 ;  /* 0x00000000050772ca */ /* 0x000fd200000e0000 */
[----:B---3--:R0:W-:Y:S04]  /*3e6b0*/  ST.E desc[UR4][R8.64+0x1f0], R11 ;  /* 0x0001f00b08007985 */ /* 0x0081e8000c101904 */
[----:B------:R-:W3:Y:S01]  /*3e6c0*/  LD.E R25, desc[UR6][R8.64+0x1f4] ;  /* 0x0001f40608197980 */ /* 0x000ee2000c101900 */
[C---:B------:R-:W-:Y:S02]  /*3e6d0*/  R2UR UR4, R4.reuse ;  /* 0x00000000040472ca */ /* 0x040fe400000e0000 */
[C---:B------:R-:W-:Y:S02]  /*3e6e0*/  R2UR UR5, R5.reuse ;  /* 0x00000000050572ca */ /* 0x040fe400000e0000 */
[----:B------:R-:W-:Y:S02]  /*3e6f0*/  R2UR UR6, R4 ;  /* 0x00000000040672ca */ /* 0x000fe400000e0000 */
[----:B------:R-:W-:-:S09]  /*3e700*/  R2UR UR7, R5 ;  /* 0x00000000050772ca */ /* 0x000fd200000e0000 */
[----:B---3--:R1:W-:Y:S04]  /*3e710*/  ST.E desc[UR4][R8.64+0x1f4], R25 ;  /* 0x0001f41908007985 */ /* 0x0083e8000c101904 */
[----:B--2---:R-:W2:Y:S01]  /*3e720*/  LD.E R15, desc[UR6][R8.64+0x1f8] ;  /* 0x0001f806080f7980 */ /* 0x004ea2000c101900 */
[----:B------:R-:W-:Y:S02]  /*3e730*/  R2UR UR4, R4 ;  /* 0x00000000040472ca */ /* 0x000fe400000e0000 */
[----:B------:R-:W-:-:S13]  /*3e740*/  R2UR UR5, R5 ;  /* 0x00000000050572ca */ /* 0x000fda00000e0000 */
[----:B--2---:R1:W-:Y:S01]  /*3e750*/  ST.E desc[UR4][R8.64+0x1f8], R15 ;  /* 0x0001f80f08007985 */ /* 0x0043e2000c101904 */
[----:B------:R-:W-:Y:S01]  /*3e760*/  @!PT LDS RZ, [RZ] ;  /* 0x00000000fffff984 */ /* 0x000fe20000000800 */
[----:B------:R-:W-:Y:S01]  /*3e770*/  @!PT LDS RZ, [RZ] ;  /* 0x00000000fffff984 */ /* 0x000fe20000000800 */
[----:B------:R-:W-:Y:S01]  /*3e780*/  @!PT LDS RZ, [RZ] ;  /* 0x00000000fffff984 */ /* 0x000fe20000000800 */
[----:B------:R-:W-:Y:S01]  /*3e790*/  @!PT LDS RZ, [RZ] ;  /* 0x00000000fffff984 */ /* 0x000fe20000000800 */
[----:B------:R2:W-:Y:S06]  /*3e7a0*/  MEMBAR.ALL.CTA ;  /* 0x0000000000007992 */ /* 0x0005ec0000008000 */
[----:B--2---:R-:W2:Y:S02]  /*3e7b0*/  FENCE.VIEW.ASYNC.S ;  /* 0x00000000000073c6 */ /* 0x004ea40000000000 */
[----:B--2---:R-:W-:Y:S02]  /*3e7c0*/  NOP ;  /* 0x0000000000007918 */ /* 0x004fe40000000000 */
[----:B------:R-:W2:Y:S01]  /*3e7d0*/  LDL.64 R12, [R7+0x40] ;  /* 0x00004000070c7983 */ /* 0x000ea20000100a00 */
[----:B------:R-:W-:-:S02]  /*3e7e0*/  R2UR UR4, R4 ;  /* 0x00000000040472ca */ /* 0x000fc400000e0000 */
[----:B------:R-:W-:Y:S01]  /*3e7f0*/  R2UR UR5, R5 ;  /* 0x00000000050572ca */ /* 0x000fe200000e0000 */
[----:B------:R-:W-:Y:S06]  /*3e800*/  BAR.ARV 0xe, 0x100 ;  /* 0x0384000000007b1d */ /* 0x000fec0000002000 */
[----:B0-----:R-:W3:Y:S06]  /*3e810*/  LDL.64 R10, [R7] ;  /* 0x00000000070a7983 */ /* 0x001eec0000100a00 */
[----:B--2---:R-:W2:Y:S01]  /*3e820*/  LD.E R14, desc[UR4][R12.64] ;  /* 0x000000040c0e7980 */ /* 0x004ea2000c101900 */
[----:B------:R-:W-:-:S02]  /*3e830*/  R2UR UR4, R4 ;  /* 0x00000000040472ca */ /* 0x000fc400000e0000 */
[----:B------:R-:W-:Y:S01]  /*3e840*/  R2UR UR5, R5 ;  /* 0x00000000050572ca */ /* 0x000fe200000e0000 */
[----:B------:R-:W-:-:S12]  /*3e850*/  BSSY B2, `(.L_x_5454) ;  /* 0x0000006000027945 */ /* 0x000fd80003800000 */
[----:B---3--:R1:W5:Y:S01]  /*3e860*/  LD.E R10, desc[UR4][R10.64] ;  /* 0x000000040a0a7980 */ /* 0x008362000c101900 */
[----:B--2---:R-:W-:-:S04]  /*3e870*/  LOP3.LUT R14, R14, 0x1, RZ, 0xfc, !PT ;  /* 0x000000010e0e7812 */ /* 0x004fc800078efcff */
[----:B------:R-:W-:-:S13]  /*3e880*/  ISETP.NE.AND P0, PT, R14, 0x3, PT ;  /* 0x000000030e00780c */ /* 0x000fda0003f05270 */
[----:B-1----:R-:W-:Y:S05]  /*3e890*/  @!P0 BRA `(.L_x_5455) ;  /* 0x0000000000048947 */ /* 0x002fea0003800000 */
[----:B------:R-:W-:Y:S01]  /*3e8a0*/  BPT.TRAP 0x1 ;  /* 0x000000040000795c */ /* 0x000fe20000300000 */
.L_x_5455:
[----:B------:R-:W-:Y:S05]  /*3e8b0*/  BSYNC B2 ;  /* 0x0000000000027941 */ /* 0x000fea0003800000 */
.L_x_5454:
[C---:B------:R-:W-:Y:S02]  /*3e8c0*/  R2UR UR6, R4.reuse ;  /* 0x00000000040672ca */ /* 0x040fe400000e0000 */
[C---:B------:R-:W-:Y:S02]  /*3e8d0*/  R2UR UR7, R5.reuse ;  /* 0x00000000050772ca */ /* 0x040fe400000e0000 */
[----:B------:R-:W-:Y:S02]  /*3e8e0*/  R2UR UR4, R4 ;  /* 0x00000000040472ca */ /* 0x000fe400000e0000 */
[----:B------:R-:W-:-:S09]  /*3e8f0*/  R2UR UR5, R5 ;  /* 0x00000000050572ca */ /* 0x000fd200000e0000 */
[----:B------:R-:W2:Y:S04]  /*3e900*/  LD.E.64 R4, desc[UR6][R12.64+0x20] ;  /* 0x000020060c047980 */ /* 0x000ea8000c101b00 */
[----:B------:R-:W3:Y:S01]  /*3e910*/  LD.E R7, desc[UR4][R12.64+0xc] ;  /* 0x00000c040c077980 */ /* 0x000ee2000c101900 */
[----:B--2---:R-:W-:Y:S01]  /*3e920*/  MOV R5, R4 ;  /* 0x0000000400057202 */ /* 0x004fe20000000f00 */
[----:B------:R-:W-:-:S04]  /*3e930*/  IMAD.MOV.U32 R4, RZ, RZ, R3 ;  /* 0x000000ffff047224 */ /* 0x000fc800078e0003 */
[----:B-----5:R-:W-:Y:S02]  /*3e940*/  IMAD R10, R10, 0x8, R5 ;  /* 0x000000080a0a7824 */ /* 0x020fe400078e0205 */
[----:B------:R-:W-:-:S03]  /*3e950*/  IMAD.MOV.U32 R5, RZ, RZ, 0x0 ;  /* 0x00000000ff057424 */ /* 0x000fc600078e00ff */
[----:B---3--:R-:W-:-:S04]  /*3e960*/  PRMT R7, R7, 0x654, R10 ;  /* 0x0000065407077816 */ /* 0x008fc8000000000a */
[----:B------:R0:W-:Y:S02]  /*3e970*/  SYNCS.ARRIVE.TRANS64.RED.A1T0 RZ, [R7+URZ], RZ ;  /* 0x000000ff07ff79a7 */ /* 0x0001e4000810043f */
[----:B0-----:R-:W-:Y:S05]  /*3e980*/  RET.REL.NODEC R4 `(_ZN7cutlass13device_kernelIN5flash11enable_sm90INS1_16FlashAttnFwdSm90INS1_25CollectiveMainloopFwdSm90ILi2EN4cute5tupleIJNS5_1CILi1EEES8_S8_EEENS6_IJNS7_ILi64EEESA_SA_EEELi512ENS_6half_tEfNS_4arch4Sm90ELb0ELb1ELb1ELb0ELb1ELb0ELb1ELb0ELb0ELb1ELb0ELb0EEENS1_21CollectiveEpilogueFwdINS6_IJSA_NS7_ILi512EEESA_EEES9_SC_SE_Li256ELb0ELb1ELb0ELb0EEENS1_30DynamicPersistentTileSchedulerILi256ELi128ELb0ELb1ELb1EEEEEEEEEvNT_6ParamsE) ;  /* 0xfffffc14049c7950 */ /* 0x001fea0003c3ffff */
.L_x_5426:
[----:B0-----:R0:W1:Y:S02]  /*3e990*/  SYNCS.PHASECHK.TRANS64.TRYWAIT P0, [R11+URZ], R24 ;  /* 0x000000180b0075a7 */ /* 0x001064000800017f */
[----:B-1----:R-:W-:Y:S05]  /*3e9a0*/  @!P0 NANOSLEEP.SYNCS 0x989680 ;  /* 0x009896800000895d */ /* 0x002fea0003900000 */
[----:B------:R-:W1:Y:S02]  /*3e9b0*/  @!P0 SYNCS.PHASECHK.TRANS64 P0, [R11+URZ], R24 ;  /* 0x000000180b0085a7 */ /* 0x000e64000800007f */
[----:B-1----:R-:W-:Y:S05]  /*3e9c0*/  @!P0 BRA `(.L_x_5426) ;  /* 0xfffffffc00f08947 */ /* 0x002fea000383ffff */
[----:B------:R-:W-:Y:S05]  /*3e9d0*/  BRA `(.L_x_5425) ;  /* 0xfffffee400d47947 */ /* 0x000fea000383ffff */
.L_x_5433:
[----:B0-----:R0:W1:Y:S02]  /*3e9e0*/  SYNCS.PHASECHK.TRANS64.TRYWAIT P0, [R56+URZ], R57 ;  /* 0x00000039380075a7 */ /* 0x001064000800017f */
[----:B-1----:R-:W-:Y:S05]  /*3e9f0*/  @!P0 NANOSLEEP.SYNCS 0x989680 ;  /* 0x009896800000895d */ /* 0x002fea0003900000 */
[----:B------:R-:W1:Y:S02]  /*3ea00*/  @!P0 SYNCS.PHASECHK.TRANS64 P0, [R56+URZ], R57 ;  /* 0x00000039380085a7 */ /* 0x000e64000800007f */
[----:B-1----:R-:W-:Y:S05]  /*3ea10*/  @!P0 BRA `(.L_x_5433) ;  /* 0xfffffffc00f08947 */ /* 0x002fea000383ffff */
[----:B------:R-:W-:Y:S05]  /*3ea20*/  BRA `(.L_x_5432) ;  /* 0xfffffeec00a87947 */ /* 0x000fea000383ffff */
.L_x_5456:
        /* <DEDUP_REMOVED lines=13> */
.L_x_15648:


//--------------------- .text._ZN7cutlass13device_kernelIN5flash11enable_sm90INS1_16FlashAttnFwdSm90INS1_25CollectiveMainloopFwdSm90ILi2EN4cute5tupleIJNS5_1CILi1EEES8_S8_EEENS6_IJNS7_ILi64EEESA_SA_EEELi512ENS_6half_tEfNS_4arch4Sm90ELb0ELb1ELb1ELb1ELb1ELb0ELb0ELb0ELb0ELb1ELb0ELb0EEENS1_21CollectiveEpilogueFwdINS6_IJSA_NS7_ILi512EEESA_EEES9_SC_SE_Li256ELb1ELb1ELb0ELb0EEENS1_36VarlenDynamicPersistentTileSchedulerILi64ELi64ELi256ELi128ELb0ELb1ELb1ELb1ELb0ELb1EEEEEEEEEvNT_6ParamsE --------------------------
	.section	.text._ZN7cutlass13device_kernelIN5flash11enable_sm90INS1_16FlashAttnFwdSm90INS1_25CollectiveMainloopFwdSm90ILi2EN4cute5tupleIJNS5_1CILi1EEES8_S8_EEENS6_IJNS7_ILi64EEESA_SA_EEELi512ENS_6half_tEfNS_4arch4Sm90ELb0ELb1ELb1ELb1ELb1ELb0ELb0ELb0ELb0ELb1ELb0ELb0EEENS1_21CollectiveEpilogueFwdINS6_IJSA_NS7_ILi512EEESA_EEES9_SC_SE_Li256ELb1ELb1ELb0ELb0EEENS1_36VarlenDynamicPersistentTileSchedulerILi64ELi64ELi256ELi128ELb0ELb1ELb1ELb1ELb0ELb1EEEEEEEEEvNT_6ParamsE,"ax",@progbits
	.align	128
.text._ZN7cutlass13device_kernelIN5flash11enable_sm90INS1_16FlashAttnFwdSm90INS1_25CollectiveMainloopFwdSm90ILi2EN4cute5tupleIJNS5_1CILi1EEES8_S8_EEENS6_IJNS7_ILi64EEESA_SA_EEELi512ENS_6half_tEfNS_4arch4Sm90ELb0ELb1ELb1ELb1ELb1ELb0ELb0ELb0ELb0ELb1ELb0ELb0EEENS1_21CollectiveEpilogueFwdINS6_IJSA_NS7_ILi512EEESA_EEES9_SC_SE_Li256ELb1ELb1ELb0ELb0EEENS1_36VarlenDynamicPersistentTileSchedulerILi64ELi64ELi256ELi128ELb0ELb1ELb1ELb1ELb0ELb1EEEEEEEEEvNT_6ParamsE:
        .type           _ZN7cutlass13device_kernelIN5flash11enable_sm90INS1_16FlashAttnFwdSm90INS1_25CollectiveMainloopFwdSm90ILi2EN4cute5tupleIJNS5_1CILi1EEES8_S8_EEENS6_IJNS7_ILi64EEESA_SA_EEELi512ENS_6half_tEfNS_4arch4Sm90ELb0ELb1ELb1ELb1ELb1ELb0ELb0ELb0ELb0ELb1ELb0ELb0EEENS1_21CollectiveEpilogueFwdINS6_IJSA_NS7_ILi512EEESA_EEES9_SC_SE_Li256ELb1ELb1ELb0ELb0EEENS1_36VarlenDynamicPersistentTileSchedulerILi64ELi64ELi256ELi128ELb0ELb1ELb1ELb1ELb0ELb1EEEEEEEEEvNT_6ParamsE,@function
        .size           _ZN7cutlass13device_kernelIN5flash11enable_sm90INS1_16FlashAttnFwdSm90INS1_25CollectiveMainloopFwdSm90ILi2EN4cute5tupleIJNS5_1CILi1EEES8_S8_EEENS6_IJNS7_ILi64EEESA_SA_EEELi512ENS_6half_tEfNS_4arch4Sm90ELb0ELb1ELb1ELb1ELb1ELb0ELb0ELb0ELb0ELb1ELb0ELb0EEENS1_21CollectiveEpilogueFwdINS6_IJSA_NS7_ILi512EEESA_EEES9_SC_SE_Li256ELb1ELb1ELb0ELb0EEENS1_36VarlenDynamicPersistentTileSchedulerILi64ELi64ELi256ELi128ELb0ELb1ELb1ELb1ELb0ELb1EEEEEEEEEvNT_6ParamsE,(.L_x_15650 - _ZN7cutlass13device_kernelIN5flash11enable_sm90INS1_16FlashAttnFwdSm90INS1_25CollectiveMainloopFwdSm90ILi2EN4cute5tupleIJNS5_1CILi1EEES8_S8_EEENS6_IJNS7_ILi64EEESA_SA_EEELi512ENS_6half_tEfNS_4arch4Sm90ELb0ELb1ELb1ELb1ELb1ELb0ELb0ELb0ELb0ELb1ELb0ELb0EEENS1_21CollectiveEpilogueFwdINS6_IJSA_NS7_ILi512EEESA_EEES9_SC_SE_Li256ELb1ELb1ELb0ELb0EEENS1_36VarlenDynamicPersistentTileSchedulerILi64ELi64ELi256ELi128ELb0ELb1ELb1ELb1ELb0ELb1EEEEEEEEEvNT_6ParamsE)
        .other          _ZN7cutlass13device_kernelIN5flash11enable_sm90INS1_16FlashAttnFwdSm90INS1_25CollectiveMainloopFwdSm90ILi2EN4cute5tupleIJNS5_1CILi1EEES8_S8_EEENS6_IJNS7_ILi64EEESA_SA_EEELi512ENS_6half_tEfNS_4arch4Sm90ELb0ELb1ELb1ELb1ELb1ELb0ELb0ELb0ELb0ELb1ELb0ELb0EEENS1_21CollectiveEpilogueFwdINS6_IJSA_NS7_ILi512EEESA_EEES9_SC_SE_Li256ELb1ELb1ELb0ELb0EEENS1_36VarlenDynamicPersistentTileSchedulerILi64ELi64ELi256ELi128ELb0ELb1ELb1ELb1ELb0ELb1EEEEEEEEEvNT_6ParamsE,@"STO_CUDA_ENTRY STV_DEFAULT"
_ZN7cutlass13device_kernelIN5flash11enable_sm90INS1_16FlashAttnFwdSm90INS1_25CollectiveMainloopFwdSm90ILi2EN4cute5tupleIJNS5_1CILi1EEES8_S8_EEENS6_IJNS7_ILi64EEESA_SA_EEELi512ENS_6half_tEfNS_4arch4Sm90ELb0ELb1ELb1ELb1ELb1ELb0ELb0ELb0ELb0ELb1ELb0ELb0EEENS1_21CollectiveEpilogueFwdINS6_IJSA_NS7_ILi512EEESA_EEES9_SC_SE_Li256ELb1ELb1ELb0ELb0EEENS1_36VarlenDynamicPersistentTileSchedulerILi64ELi64ELi256ELi128ELb0ELb1ELb1ELb1ELb0ELb1EEEEEEEEEvNT_6ParamsE:
        /* <DEDUP_REMOVED lines=41> */
.L_x_5457:
        /* <DEDUP_REMOVED lines=22> */
.L_x_5458:
        /* <DEDUP_REMOVED lines=18> */
.L_x_5459:
        /* <DEDUP_REMOVED lines=22> */
.L_x_5460:
        /* <DEDUP_REMOVED lines=23> */
.L_x_5461:
        /* <DEDUP_REMOVED lines=8> */
.L_x_5463:
[----:B------:R-:W-:-:S08]  /*0860*/  NOP ;  /* 0x0000000000007918 */ /* 0x000fd00000000000 */
[----:B------:R-:W0:Y:S02]  /*0870*/  USETMAXREG.TRY_ALLOC.CTAPOOL UP0, 0xe8 ;  /* 0x000000e8000079c8 */ /* 0x000e240008000600 */
[----:B0-----:R-:W-:-:S13]  /*0880*/  PLOP3.LUT P0, PT, PT, PT, UP0, 0x80, 0x0 ;  /* 0x000000000000781c */ /* 0x001fda0003f0f008 */
[----:B------:R-:W-:Y:S05]  /*0890*/  @!P0 BRA `(.L_x_5463) ;  /* 0xfffffffc00f08947 */ /* 0x000fea000383ffff */
[----:B------:R-:W-:Y:S01]  /*08a0*/  LOP3.LUT R2, R0, 0xffffff80, RZ, 0xc0, !PT ;  /* 0xffffff8000027812 */ /* 0x000fe200078ec0ff */
[----:B------:R-:W0:Y:S01]  /*08b0*/  S2UR UR40, SR_CgaCtaId ;  /* 0x00000000002879c3 */ /* 0x000e220000008800 */
[----:B------:R-:W-:Y:S01]  /*08c0*/  UMOV UR41, 0x400 ;  /* 0x0000040000297882 */ /* 0x000fe20000000000 */
[----:B------:R-:W-:Y:S01]  /*08d0*/  ULDC UR4, c[0x0][0xc3c] ;  /* 0x00030f0000047ab9 */ /* 0x000fe20000000800 */
[----:B------:R-:W-:-:S13]  /*08e0*/  ISETP.NE.AND P0, PT, R2, 0x80, PT ;  /* 0x000000800200780c */ /* 0x000fda0003f05270 */
[----:B------:R-:W-:Y:S06]  /*08f0*/  @!P0 BAR.ARV 0x8, 0x100 ;  /* 0x0204000000008b1d */ /* 0x000fec0000002000 */
[----:B------:R-:W-:Y:S01]  /*0900*/  ISETP.GE.U32.AND P0, PT, R0, 0x100, PT ;  /* 0x000001000000780c */ /* 0x000fe20003f06070 */
[----:B0-----:R-:W-:-:S12]  /*0910*/  ULEA UR41, UR40, UR41, 0x18 ;  /* 0x0000002928297291 */ /* 0x001fd8000f8ec03f */
        /* <DEDUP_REMOVED lines=20> */
[C---:B------:R-:W-:Y:S02]  /*0a60*/  LEA.HI R3, R2.reuse, R5, RZ, 0x1 ;  /* 0x0000000502037211 */ /* 0x040fe400078f08ff */
[----:B------:R-:W-:Y:S02]  /*0a70*/  LOP3.LUT R2, R2, 0xfffffff0, RZ, 0xc0, !PT ;  /* 0xfffffff002027812 */ /* 0x000fe400078ec0ff */
[----:B------:R-:W-:Y:S02]  /*0a80*/  LOP3.LUT R4, R3, 0x1ffffffe, RZ, 0xc0, !PT ;  /* 0x1ffffffe03047812 */ /* 0x000fe400078ec0ff */
[----:B------:R-:W-:Y:S01]  /*0a90*/  LEA.HI R3, R0, R197, RZ, 0x5 ;  /* 0x000000c500037211 */ /* 0x000fe200078f28ff */
[----:B------:R-:W-:Y:S01]  /*0aa0*/  IMAD.IADD R2, R197, 0x1, -R2 ;  /* 0x00000001c5027824 */ /* 0x000fe200078e0a02 */
[----:B------:R-:W-:Y:S01]  /*0ab0*/  LOP3.LUT R10, R7, 0xfffffffc, RZ, 0xc0, !PT ;  /* 0xfffffffc070a7812 */ /* 0x000fe200078ec0ff */
[----:B------:R-:W-:Y:S01]  /*0ac0*/  IMAD.IADD R5, R5, 0x1, -R4 ;  /* 0x0000000105057824 */ /* 0x000fe200078e0a04 */
[----:B------:R-:W-:-:S02]  /*0ad0*/  SHF.R.S32.HI R4, RZ, 0x5, R3 ;  /* 0x00000005ff047819 */ /* 0x000fc40000011403 */
[----:B------:R-:W-:Y:S01]  /*0ae0*/  SHF.R.S32.HI R3, RZ, 0x1f, R3 ;  /* 0x0000001fff037819 */ /* 0x000fe20000011403 */
[----:B------:R-:W-:Y:S01]  /*0af0*/  IMAD.IADD R10, R197, 0x1, -R10 ;  /* 0x00000001c50a7824 */ /* 0x000fe200078e0a0a */
[----:B------:R-:W-:Y:S01]  /*0b00*/  LOP3.LUT R8, R6, 0xffffff80, RZ, 0xc0, !PT ;  /* 0xffffff8006087812 */ /* 0x000fe200078ec0ff */
[----:B------:R-:W-:Y:S01]  /*0b10*/  IMAD.SHL.U32 R5, R5, 0x8, RZ ;  /* 0x0000000805057824 */ /* 0x000fe200078e00ff */
[----:B------:R-:W-:Y:S02]  /*0b20*/  LEA.HI R3, R3, R4, RZ, 0x2 ;  /* 0x0000000403037211 */ /* 0x000fe400078f10ff */
[----:B------:R-:W-:Y:S01]  /*0b30*/  SHF.R.S32.HI R193, RZ, 0x7, R6 ;  /* 0x00000007ffc17819 */ /* 0x000fe20000011406 */
[----:B------:R-:W-:Y:S01]  /*0b40*/  IMAD.IADD R8, R197, 0x1, -R8 ;  /* 0x00000001c5087824 */ /* 0x000fe200078e0a08 */
[----:B------:R-:W-:Y:S02]  /*0b50*/  LOP3.LUT R3, R3, 0x3ffffc, RZ, 0xc0, !PT ;  /* 0x003ffffc03037812 */ /* 0x000fe400078ec0ff */
[--C-:B------:R-:W-:Y:S01]  /*0b60*/  SHF.R.S32.HI R7, RZ, 0x1f, R2.reuse ;  /* 0x0000001fff077819 */ /* 0x100fe20000011402 */
[----:B------:R-:W-:Y:S01]  /*0b70*/  IMAD R12, R193, 0x100, R2 ;  /* 0x00000100c10c7824 */ /* 0x000fe200078e0202 */
[----:B------:R-:W-:Y:S01]  /*0b80*/  LEA.HI R11, R10, R10, RZ, 0x1 ;  /* 0x0000000a0a0b7211 */ /* 0x000fe200078f08ff */
[----:B------:R-:W-:Y:S01]  /*0b90*/  IMAD.IADD R3, R4, 0x1, -R3 ;  /* 0x0000000104037824 */ /* 0x000fe200078e0a03 */
[----:B------:R-:W-:-:S02]  /*0ba0*/  LEA.HI R9, R7, R2, RZ, 0x3 ;  /* 0x0000000207097211 */ /* 0x000fc400078f18ff */
[----:B------:R-:W-:Y:S02]  /*0bb0*/  SHF.R.S32.HI R7, RZ, 0x1f, R8 ;  /* 0x0000001fff077819 */ /* 0x000fe40000011408 */
[----:B------:R-:W-:Y:S02]  /*0bc0*/  LOP3.LUT R13, R11, 0x1ffffffe, RZ, 0xc0, !PT ;  /* 0x1ffffffe0b0d7812 */ /* 0x000fe400078ec0ff */
[----:B------:R-:W-:Y:S02]  /*0bd0*/  LEA R12, R3, R12, 0x4 ;  /* 0x0000000c030c7211 */ /* 0x000fe400078e20ff */
[-C--:B------:R-:W-:Y:S01]  /*0be0*/  LEA.HI R3, R7, R8.reuse, RZ, 0x2 ;  /* 0x0000000807037211 */ /* 0x080fe200078f10ff */
[----:B------:R-:W-:Y:S01]  /*0bf0*/  IMAD.IADD R185, R10, 0x1, -R13 ;  /* 0x000000010ab97824 */ /* 0x000fe200078e0a0d */
[C---:B------:R-:W-:Y:S01]  /*0c00*/  LOP3.LUT R11, R9.reuse, 0xfffffff8, RZ, 0xc0, !PT ;  /* 0xfffffff8090b7812 */ /* 0x040fe200078ec0ff */
[----:B------:R-:W-:Y:S01]  /*0c10*/  IMAD.SHL.U32 R9, R9, 0x40, RZ ;  /* 0x0000004009097824 */ /* 0x000fe200078e00ff */
[----:B------:R-:W-:Y:S01]  /*0c20*/  LOP3.LUT R13, R3, 0x7ffffffc, RZ, 0xc0, !PT ;  /* 0x7ffffffc030d7812 */ /* 0x000fe200078ec0ff */
[----:B------:R-:W-:Y:S01]  /*0c30*/  IMAD.U32 R196, R12, 0x40, R5 ;  /* 0x000000400cc47824 */ /* 0x000fe200078e0005 */
[----:B------:R-:W-:Y:S01]  /*0c40*/  LEA.HI R7, R7, R8, RZ, 0x5 ;  /* 0x0000000807077211 */ /* 0x000fe200078f28ff */
[----:B------:R-:W-:Y:S01]  /*0c50*/  IMAD.IADD R11, R2, 0x1, -R11 ;  /* 0x00000001020b7824 */ /* 0x000fe200078e0a0b */
[----:B------:R-:W-:Y:S01]  /*0c60*/  SHF.R.S32.HI R2, RZ, 0x2, R3 ;  /* 0x00000002ff027819 */ /* 0x000fe20000011403 */
[----:B------:R-:W-:Y:S01]  /*0c70*/  IMAD.IADD R13, R8, 0x1, -R13 ;  /* 0x00000001080d7824 */ /* 0x000fe200078e0a0d */
[----:B------:R-:W-:Y:S01]  /*0c80*/  SHF.R.S32.HI R3, RZ, 0x1f, R3 ;  /* 0x0000001fff037819 */ /* 0x000fe20000011403 */
[----:B------:R-:W-:Y:S01]  /*0c90*/  IMAD.SHL.U32 R8, R11, 0x40, RZ ;  /* 0x000000400b087824 */ /* 0x000fe200078e00ff */
[----:B------:R-:W-:-:S02]  /*0ca0*/  LOP3.LUT R9, R9, 0x7ffffe00, RZ, 0xc0, !PT ;  /* 0x7ffffe0009097812 */ /* 0x000fc400078ec0ff */
[----:B------:R-:W-:Y:S02]  /*0cb0*/  LEA.HI R3, R3, R2, RZ, 0x3 ;  /* 0x0000000203037211 */ /* 0x000fe400078f18ff */
[----:B------:R-:W-:Y:S01]  /*0cc0*/  LOP3.LUT R8, R8, 0x1c0, RZ, 0xc0, !PT ;  /* 0x000001c008087812 */ /* 0x000fe200078ec0ff */
[----:B------:R-:W-:Y:S01]  /*0cd0*/  IMAD R9, R4, 0x400, R9 ;  /* 0x0000040004097824 */ /* 0x000fe200078e0209 */
[----:B------:R-:W-:Y:S02]  /*0ce0*/  LOP3.LUT R3, R3, 0xfffffff8, RZ, 0xc0, !PT ;  /* 0xfffffff803037812 */ /* 0x000fe400078ec0ff */
[----:B------:R-:W-:Y:S02]  /*0cf0*/  LOP3.LUT R5, R8, 0x8, R5, 0xf8, !PT ;  /* 0x0000000808057812 */ /* 0x000fe400078ef805 */
[----:B------:R-:W-:Y:S02]  /*0d00*/  SHF.R.U32.HI R8, RZ, 0x3, R8 ;  /* 0x00000003ff087819 */ /* 0x000fe40000011608 */
[----:B------:R-:W-:-:S02]  /*0d10*/  LEA.HI R0, R0, R197, RZ, 0x3 ;  /* 0x000000c500007211 */ /* 0x000fc400078f18ff */
[----:B------:R-:W-:Y:S02]  /*0d20*/  LOP3.LUT R8, R5, R8, RZ, 0x3c, !PT ;  /* 0x0000000805087212 */ /* 0x000fe400078e3cff */
[----:B------:R-:W-:Y:S02]  /*0d30*/  IADD3 R16, R2, -R3, RZ ;  /* 0x8000000302107210 */ /* 0x000fe40007ffe0ff */
[----:B------:R-:W-:Y:S01]  /*0d40*/  LOP3.LUT R2, R0, 0xfffffff8, RZ, 0xc0, !PT ;  /* 0xfffffff800027812 */ /* 0x000fe200078ec0ff */
[----:B------:R-:W-:Y:S01]  /*0d50*/  IMAD.IADD R8, R9, 0x1, R8 ;  /* 0x0000000109087824 */ /* 0x000fe200078e0208 */
[----:B------:R-:W-:Y:S02]  /*0d60*/  R2P PR, R11, 0x6 ;  /* 0x000000060b007804 */ /* 0x000fe40000000000 */
[----:B------:R-:W-:Y:S01]  /*0d70*/  LEA.HI R6, R6, R193, RZ, 0x1 ;  /* 0x000000c106067211 */ /* 0x000fe200078f08ff */
[----:B------:R-:W-:Y:S01]  /*0d80*/  IMAD.IADD R191, R197, 0x1, -R2 ;  /* 0x00000001c5bf7824 */ /* 0x000fe200078e0a02 */
[----:B------:R-:W-:-:S02]  /*0d90*/  LEA R18, R8, UR41, 0x1 ;  /* 0x0000002908127c11 */ /* 0x000fc4000f8e08ff */
[----:B------:R-:W-:Y:S01]  /*0da0*/  SHF.R.S32.HI R7, RZ, 0x5, R7 ;  /* 0x00000005ff077819 */ /* 0x000fe20000011407 */
[----:B------:R-:W-:Y:S01]  /*0db0*/  IMAD.SHL.U32 R184, R191, 0x8, RZ ;  /* 0x00000008bfb87824 */ /* 0x000fe200078e00ff */
[----:B------:R-:W-:Y:S01]  /*0dc0*/  LOP3.LUT R6, R6, 0xfffffe, RZ, 0xc0, !PT ;  /* 0x00fffffe06067812 */ /* 0x000fe200078ec0ff */
[----:B------:R-:W-:Y:S01]  /*0dd0*/  VIADD R23, R18, 0x26800 ;  /* 0x0002680012177836 */ /* 0x000fe20000000000 */
[----:B------:R-:W-:Y:S01]  /*0de0*/  SEL R22, R22, 0xffffffe0, !P1 ;  /* 0xffffffe016167807 */ /* 0x000fe20004800000 */
        /* <DEDUP_REMOVED lines=12> */
[----:B------:R-:W-:Y:S01]  /*0eb0*/  VIADD R19, R18, 0x26840 ;  /* 0x0002684012137836 */ /* 0x000fe20000000000 */
[----:B------:R-:W-:Y:S01]  /*0ec0*/  SHF.R.S32.HI R200, RZ, 0x1f, R186 ;  /* 0x0000001fffc87819 */ /* 0x000fe200000114ba */
[----:B------:R-:W-:Y:S01]  /*0ed0*/  IMAD R16, R7, 0x10, R16 ;  /* 0x0000001007107824 */ /* 0x000fe200078e0210 */
[----:B------:R-:W-:Y:S01]  /*0ee0*/  SHF.R.S32.HI R199, RZ, 0x1f, R195 ;  /* 0x0000001fffc77819 */ /* 0x000fe200000114c3 */
[----:B------:R-:W-:Y:S01]  /*0ef0*/  IMAD.IADD R6, R193, 0x1, -R6 ;  /* 0x00000001c1067824 */ /* 0x000fe200078e0a06 */
[----:B------:R-:W-:Y:S01]  /*0f00*/  SHF.R.S32.HI R198, RZ, 0x1f, R194 ;  /* 0x0000001fffc67819 */ /* 0x000fe200000114c2 */
[----:B------:R-:W-:Y:S01]  /*0f10*/  @P2 VIADD R19, R23, 0xffffffc0 ;  /* 0xffffffc017132836 */ /* 0x000fe20000000000 */
[----:B------:R-:W-:Y:S01]  /*0f20*/  SHF.L.U32 R2, R13, 0x1, RZ ;  /* 0x000000010d027819 */ /* 0x000fe200000006ff */
[----:B------:R-:W-:-:S02]  /*0f30*/  IMAD.IADD R23, R23, 0x1, R22 ;  /* 0x0000000117177824 */ /* 0x000fc400078e0216 */
[----:B------:R-:W-:Y:S02]  /*0f40*/  IMAD.SHL.U32 R17, R6, 0x100, RZ ;  /* 0x0000010006117824 */ /* 0x000fe400078e00ff */
[----:B------:R-:W-:Y:S02]  /*0f50*/  IMAD R185, R185, 0x8, R16 ;  /* 0x00000008b9b97824 */ /* 0x000fe400078e0210 */
[----:B------:R-:W-:-:S07]  /*0f60*/  IMAD.IADD R22, R22, 0x1, R19 ;  /* 0x0000000116167824 */ /* 0x000fce00078e0213 */
.L_x_5581:
[----:B------:R-:W-:Y:S01]  /*0f70*/  ULDC.64 UR8, c[0x0][0xa28] ;  /* 0x00028a0000087ab9 */ /* 0x000fe20000000a00 */
[----:B------:R-:W-:Y:S01]  /*0f80*/  ULDC UR4, c[0x0][0x424] ;  /* 0x0001090000047ab9 */ /* 0x000fe20000000800 */
[----:B------:R-:W-:-:S04]  /*0f90*/  UISETP.NE.U32.AND UP0, UPT, UR8, URZ, UPT ;  /* 0x0000003f0800728c */ /* 0x000fc8000bf05070 */
[----:B------:R-:W-:-:S03]  /*0fa0*/  UISETP.NE.AND.EX UP0, UPT, UR9, URZ, UPT, UP0 ;  /* 0x0000003f0900728c */ /* 0x000fc6000bf05300 */
[----:B------:R-:W-:Y:S02]  /*0fb0*/  ULDC.64 UR8, c[0x0][0xa18] ;  /* 0x0002860000087ab9 */ /* 0x000fe40000000a00 */
[----:B------:R-:W-:Y:S01]  /*0fc0*/  UISETP.NE.U32.AND UP1, UPT, UR8, URZ, UPT ;  /* 0x0000003f0800728c */ /* 0x000fe2000bf25070 */
[----:B------:R-:W-:-:S03]  /*0fd0*/  PLOP3.LUT P0, PT, PT, PT, UP0, 0x80, 0x0 ;  /* 0x000000000000781c */ /* 0x000fc60003f0f008 */
[----:B------:R-:W-:-:S03]  /*0fe0*/  UISETP.NE.AND.EX UP1, UPT, UR9, URZ, UPT, UP1 ;  /* 0x0000003f0900728c */ /* 0x000fc6000bf25310 */
[----:B------:R-:W-:Y:S02]  /*0ff0*/  @UP0 ULDC.64 UR8, c[0x0][0xa28] ;  /* 0x00028a0000080ab9 */ /* 0x000fe40000000a00 */
[----:B------:R-:W-:Y:S01]  /*1000*/  @UP0 UIMAD.WIDE UR8, UR6, 0x4, UR8 ;  /* 0x00000004060808a5 */ /* 0x000fe2000f8e0208 */
[----:B------:R-:W-:-:S05]  /*1010*/  PLOP3.LUT P2, PT, PT, PT, UP1, 0x80, 0x0 ;  /* 0x000000000000781c */ /* 0x000fca0003f4f018 */
[----:B------:R-:W-:Y:S01]  /*1020*/  @UP1 ULDC.64 UR10, c[0x0][0xa18] ;  /* 0x00028600000a1ab9 */ /* 0x000fe20000000a00 */
[----:B0-23--:R-:W-:Y:S02]  /*1030*/  IMAD.U32 R4, RZ, RZ, UR8 ;  /* 0x00000008ff047e24 */ /* 0x00dfe4000f8e00ff */
[----:B------:R-:W-:Y:S01]  /*1040*/  IMAD.U32 R5, RZ, RZ, UR9 ;  /* 0x00000009ff057e24 */ /* 0x000fe2000f8e00ff */
[----:B------:R-:W-:-:S04]  /*1050*/  @UP1 UIMAD.WIDE UR8, UR6, 0x4, UR10 ;  /* 0x00000004060818a5 */ /* 0x000fc8000f8e020a */
[----:B------:R-:W2:Y:S02]  /*1060*/  @P0 LDG.E R4, desc[UR54][R4.64] ;  /* 0x0000003604040981 */ /* 0x000ea4000c1e1900 */
[----:B-1----:R-:W-:Y:S02]  /*1070*/  IMAD.U32 R6, RZ, RZ, UR8 ;  /* 0x00000008ff067e24 */ /* 0x002fe4000f8e00ff */
[----:B----4-:R-:W-:Y:S01]  /*1080*/  IMAD.U32 R7, RZ, RZ, UR9 ;  /* 0x00000009ff077e24 */ /* 0x010fe2000f8e00ff */
[----:B------:R-:W-:-:S04]  /*1090*/  ULDC.64 UR8, c[0x0][0x418] ;  /* 0x0001060000087ab9 */ /* 0x000fc80000000a00 */
[----:B------:R-:W3:Y:S01]  /*10a0*/  @P2 LDG.E R6, desc[UR54][R6.64] ;  /* 0x0000003606062981 */ /* 0x000ee2000c1e1900 */
[----:B------:R-:W-:Y:S01]  /*10b0*/  UISETP.NE.U32.AND UP0, UPT, UR8, URZ, UPT ;  /* 0x0000003f0800728c */ /* 0x000fe2000bf05070 */
[----:B------:R-:W-:Y:S01]  /*10c0*/  UMOV UR48, URZ ;  /* 0x0000003f00307c82 */ /* 0x000fe20008000000 */
[----:B------:R-:W-:Y:S02]  /*10d0*/  UMOV UR43, UR7 ;  /* 0x00000007002b7c82 */ /* 0x000fe40008000000 */
[----:B------:R-:W-:-:S03]  /*10e0*/  UISETP.NE.AND.EX UP0, UPT, UR9, URZ, UPT, UP0 ;  /* 0x0000003f0900728c */ /* 0x000fc6000bf05300 */
[----:B------:R-:W-:Y:S01]  /*10f0*/  ULDC.64 UR8, c[0x0][0xa20] ;  /* 0x0002880000087ab9 */ /* 0x000fe20000000a00 */
[----:B------:R-:W-:Y:S01]  /*1100*/  USEL UR4, UR4, 0x1, UP0 ;  /* 0x0000000104047887 */ /* 0x000fe20008000000 */
[----:B------:R-:W-:Y:S01]  /*1110*/  ISETP.NE.U32.AND P1, PT, RZ, UR8, PT ;  /* 0x00000008ff007c0c */ /* 0x000fe2000bf25070 */
[----:B------:R-:W-:Y:S02]  /*1120*/  ULDC UR8, c[0x0][0x2f0] ;  /* 0x0000bc0000087ab9 */ /* 0x000fe40000000800 */
[----:B------:R-:W-:Y:S01]  /*1130*/  UIMAD UR4, UR4, UR8, URZ ;  /* 0x00000008040472a4 */ /* 0x000fe2000f8e023f */
[----:B------:R-:W-:Y:S02]  /*1140*/  ISETP.NE.AND.EX P1, PT, RZ, UR9, PT, P1 ;  /* 0x00000009ff007c0c */ /* 0x000fe4000bf25310 */
[----:B--2---:R-:W-:Y:S02]  /*1150*/  @P0 R2UR UR48, R4 ;  /* 0x00000000043002ca */ /* 0x004fe400000e0000 */
[----:B---3--:R-:W-:Y:S01]  /*1160*/  @P2 R2UR UR50, R6 ;  /* 0x00000000063222ca */ /* 0x008fe200000e0000 */
[----:B------:R-:W-:-:S14]  /*1170*/  @P2 BRA `(.L_x_5464) ;  /* 0x0000000000382947 */ /* 0x000fdc0003800000 */
[----:B------:R-:W-:Y:S01]  /*1180*/  ULDC.64 UR8, c[0x0][0xa00] ;  /* 0x0002800000087ab9 */ /* 0x000fe20000000a00 */
[----:B------:R-:W-:Y:S01]  /*1190*/  ULDC UR50, c[0x0][0x288] ;  /* 0x0000a20000327ab9 */ /* 0x000fe20000000800 */
[----:B------:R-:W-:-:S04]  /*11a0*/  ISETP.NE.U32.AND P0, PT, RZ, UR8, PT ;  /* 0x00000008ff007c0c */ /* 0x000fc8000bf05070 */
[----:B------:R-:W-:-:S13]  /*11b0*/  ISETP.NE.AND.EX P0, PT, RZ, UR9, PT, P0 ;  /* 0x00000009ff007c0c */ /* 0x000fda000bf05300 */
[----:B------:R-:W-:Y:S05]  /*11c0*/  @!P0 BRA `(.L_x_5464) ;  /* 0x0000000000248947 */ /* 0x000fea0003800000 */
[----:B------:R-:W-:Y:S02]  /*11d0*/  ULDC.64 UR8, c[0x0][0xa00] ;  /* 0x0002800000087ab9 */ /* 0x000fe40000000a00 */
[----:B------:R-:W-:-:S06]  /*11e0*/  UIMAD.WIDE UR8, UR6, 0x4, UR8 ;  /* 0x00000004060878a5 */ /* 0x000fcc000f8e0208 */
[----:B------:R-:W-:Y:S01]  /*11f0*/  IMAD.U32 R4, RZ, RZ, UR8 ;  /* 0x00000008ff047e24 */ /* 0x000fe2000f8e00ff */
[----:B------:R-:W-:-:S05]  /*1200*/  MOV R5, UR9 ;  /* 0x0000000900057c02 */ /* 0x000fca0008000f00 */
[----:B------:R-:W2:Y:S04]  /*1210*/  LDG.E R3, desc[UR54][R4.64] ;  /* 0x0000003604037981 */ /* 0x000ea8000c1e1900 */
[----:B------:R-:W3:Y:S01]  /*1220*/  LDG.E R0, desc[UR54][R4.64+0x4] ;  /* 0x0000043604007981 */ /* 0x000ee2000c1e1900 */
[----:B--2---:R-:W-:Y:S02]  /*1230*/  R2UR UR50, R3 ;  /* 0x00000000033272ca */ /* 0x004fe400000e0000 */
[----:B---3--:R-:W-:-:S13]  /*1240*/  R2UR UR7, R0 ;  /* 0x00000000000772ca */ /* 0x008fda00000e0000 */
[----:B------:R-:W-:-:S12]  /*1250*/  UIADD3 UR50, -UR50, UR7, URZ ;  /* 0x0000000732327290 */ /* 0x000fd8000fffe13f */
.L_x_5464:
[----:B------:R-:W-:Y:S01]  /*1260*/  UMOV UR44, UR6 ;  /* 0x00000006002c7c82 */ /* 0x000fe20008000000 */
[----:B------:R-:W-:Y:S05]  /*1270*/  @!P1 BRA `(.L_x_5465) ;  /* 0x00000000001c9947 */ /* 0x000fea0003800000 */
[----:B------:R-:W-:Y:S02]  /*1280*/  ULDC.64 UR8, c[0x0][0xa20] ;  /* 0x0002880000087ab9 */ /* 0x000fe40000000a00 */
[----:B------:R-:W-:-:S06]  /*1290*/  UIMAD.WIDE UR6, UR6, 0x4, UR8 ;  /* 0x00000004060678a5 */ /* 0x000fcc000f8e0208 */
[----:B------:R-:W-:Y:S02]  /*12a0*/  IMAD.U32 R4, RZ, RZ, UR6 ;  /* 0x00000006ff047e24 */ /* 0x000fe4000f8e00ff */
[----:B------:R-:W-:-:S05]  /*12b0*/  IMAD.U32 R5, RZ, RZ, UR7 ;  /* 0x00000007ff057e24 */ /* 0x000fca000f8e00ff */
[----:B------:R-:W2:Y:S02]  /*12c0*/  LDG.E R4, desc[UR54][R4.64] ;  /* 0x0000003604047981 */ /* 0x000ea4000c1e1900 */
[----:B--2---:R-:W-:Y:S01]  /*12d0*/  R2UR UR4, R4 ;  /* 0x00000000040472ca */ /* 0x004fe200000e0000 */
[----:B------:R-:W-:-:S14]  /*12e0*/  BRA `(.L_x_5466) ;  /* 0x0000000000347947 */ /* 0x000fdc0003800000 */
.L_x_5465:
        /* <DEDUP_REMOVED lines=13> */
.L_x_5466:
[----:B------:R-:W-:Y:S02]  /*13c0*/  UISETP.NE.AND UP0, UPT, UR46, 0x1, UPT ;  /* 0x000000012e00788c */ /* 0x000fe4000bf05270 */
[----:B------:R-:W-:Y:S02]  /*13d0*/  UIADD3 UR48, -UR48, UR4, URZ ;  /* 0x0000000430307290 */ /* 0x000fe4000fffe13f */
[----:B------:R-:W-:Y:S02]  /*13e0*/  USHF.L.U32 UR45, UR5, 0x6, URZ ;  /* 0x00000006052d7899 */ /* 0x000fe4000800063f */
[----:B------:R-:W-:Y:S01]  /*13f0*/  UIADD3 UR4, UR48, 0x3f, URZ ;  /* 0x0000003f30047890 */ /* 0x000fe2000fffe03f */
[----:B------:R-:W-:-:S03]  /*1400*/  PLOP3.LUT P0, PT, PT, PT, UP0, 0x80, 0x0 ;  /* 0x000000000000781c */ /* 0x000fc60003f0f008 */
[----:B------:R-:W-:-:S04]  /*1410*/  USHF.R.S32.HI UR6, URZ, 0x1f, UR4 ;  /* 0x0000001f3f067899 */ /* 0x000fc80008011404 */
[----:B------:R-:W-:-:S04]  /*1420*/  ULEA.HI UR6, UR6, UR4, URZ, 0x6 ;  /* 0x0000000406067291 */ /* 0x000fc8000f8f303f */
[----:B------:R-:W-:Y:S02]  /*1430*/  USHF.R.S32.HI UR6, URZ, 0x6, UR6 ;  /* 0x000000063f067899 */ /* 0x000fe40008011406 */
[----:B------:R-:W-:Y:S10]  /*1440*/  @!P0 BRA `(.L_x_5467) ;  /* 0x0000002000308947 */ /* 0x000ff40003800000 */
[----:B------:R-:W0:Y:S01]  /*1450*/  LDC.64 R6, c[0x0][0x9e0] ;  /* 0x00027800ff067b82 */ /* 0x000e220000000a00 */
[----:B------:R-:W-:Y:S01]  /*1460*/  ULDC UR4, c[0x0][0x448] ;  /* 0x0001120000047ab9 */ /* 0x000fe20000000800 */
[----:B------:R-:W-:Y:S02]  /*1470*/  UIADD3 UR7, UR45, 0x3f, URZ ;  /* 0x0000003f2d077890 */ /* 0x000fe4000fffe03f */
[----:B------:R-:W-:Y:S02]  /*1480*/  UISETP.NE.AND UP0, UPT, UR4, 0x1, UPT ;  /* 0x000000010400788c */ /* 0x000fe4000bf05270 */
[----:B------:R-:W-:-:S09]  /*1490*/  UIADD3 UR8, UR48, 0x1, -UR50 ;  /* 0x0000000130087890 */ /* 0x000fd2000fffe832 */
[----:B------:R-:W-:Y:S01]  /*14a0*/  @UP0 ULDC UR4, c[0x0][0x44c] ;  /* 0x0001130000040ab9 */ /* 0x000fe20000000800 */
[----:B------:R-:W-:Y:S01]  /*14b0*/  @UP0 ULDC UR9, c[0x0][0x450] ;  /* 0x0001140000090ab9 */ /* 0x000fe20000000800 */
[----:B------:R-:W-:-:S04]  /*14c0*/  UIMAD.WIDE.U32 UR4, UR7, UR4, URZ ;  /* 0x00000004070472a5 */ /* 0x000fc8000f8e003f */
[----:B------:R-:W-:Y:S01]  /*14d0*/  @UP0 USHF.R.U32.HI UR7, URZ, UR9, UR5 ;  /* 0x000000093f070299 */ /* 0x000fe20008011605 */
[----:B0-----:R-:W-:-:S03]  /*14e0*/  ISETP.GE.AND P1, PT, R7, 0x1, PT ;  /* 0x000000010700780c */ /* 0x001fc60003f26270 */
[----:B------:R-:W-:-:S06]  /*14f0*/  UIADD3 UR7, UR8, UR7, URZ ;  /* 0x0000000708077290 */ /* 0x000fcc000fffe03f */
[----:B------:R-:W-:-:S04]  /*1500*/  VIADD R0, R6, UR7 ;  /* 0x0000000706007c36 */ /* 0x000fc80008000000 */
        /* <DEDUP_REMOVED lines=12> */
.L_x_5469:
[----:B------:R-:W-:-:S13]  /*15d0*/  ISETP.NE.AND P0, PT, R7, 0x1, PT ;  /* 0x000000010700780c */ /* 0x000fda0003f05270 */
[----:B------:R-:W0:Y:S02]  /*15e0*/  @P0 LDC.64 R4, c[0x0][0x9e8] ;  /* 0x00027a00ff040b82 */ /* 0x000e240000000a00 */
[----:B0-----:R-:W-:-:S05]  /*15f0*/  @P0 IMAD.HI.U32 R4, R3, R4, RZ ;  /* 0x0000000403040227 */ /* 0x001fca00078e00ff */
[----:B------:R-:W-:-:S07]  /*1600*/  @P0 SHF.R.U32.HI R3, RZ, R5, R4 ;  /* 0x00000005ff030219 */ /* 0x000fce0000011604 */
.L_x_5470:
[----:B------:R-:W-:-:S05]  /*1610*/  IMAD R3, R3, R7, R7 ;  /* 0x0000000703037224 */ /* 0x000fca00078e0207 */
[----:B------:R-:W-:-:S07]  /*1620*/  VIMNMX R0, R0, R3, PT ;  /* 0x0000000300007248 */ /* 0x000fce0003fe0100 */
.L_x_5468:
[----:B------:R-:W-:Y:S01]  /*1630*/  @UP0 ULDC UR4, c[0x0][0x44c] ;  /* 0x0001130000040ab9 */ /* 0x000fe20000000800 */
[----:B------:R-:W-:Y:S01]  /*1640*/  VIADD R0, R0, 0x3f ;  /* 0x0000003f00007836 */ /* 0x000fe20000000000 */
[----:B------:R-:W-:Y:S01]  /*1650*/  UIMAD.WIDE.U32 UR4, UR45, UR4, URZ ;  /* 0x000000042d0472a5 */ /* 0x000fe2000f8e003f */
[----:B------:R-:W-:Y:S01]  /*1660*/  @UP0 ULDC UR8, c[0x0][0x450] ;  /* 0x0001140000080ab9 */ /* 0x000fe20000000800 */
[----:B------:R-:W-:Y:S02]  /*1670*/  UMOV UR7, UR45 ;  /* 0x0000002d00077c82 */ /* 0x000fe40008000000 */
[----:B------:R-:W-:Y:S01]  /*1680*/  @UP0 USHF.R.U32.HI UR7, URZ, UR8, UR5 ;  /* 0x000000083f070299 */ /* 0x000fe20008011605 */
[----:B------:R-:W-:Y:S02]  /*1690*/  SHF.R.S32.HI R3, RZ, 0x1f, R0 ;  /* 0x0000001fff037819 */ /* 0x000fe40000011400 */
[----:B------:R-:W-:Y:S01]  /*16a0*/  ULDC UR4, c[0x0][0x9dc] ;  /* 0x0002770000047ab9 */ /* 0x000fe20000000800 */
[----:B------:R-:W-:Y:S01]  /*16b0*/  UIADD3 UR48, UR7, UR48, -UR50 ;  /* 0x0000003007307290 */ /* 0x000fe2000fffe832 */
[----:B------:R-:W-:-:S03]  /*16c0*/  LEA.HI R3, R3, R0, RZ, 0x6 ;  /* 0x0000000003037211 */ /* 0x000fc600078f30ff */
[----:B------:R-:W-:Y:S01]  /*16d0*/  UIADD3 UR4, UR48, -UR4, URZ ;  /* 0x8000000430047290 */ /* 0x000fe2000fffe03f */
[----:B------:R-:W-:-:S04]  /*16e0*/  SHF.R.S32.HI R3, RZ, 0x6, R3 ;  /* 0x00000006ff037819 */ /* 0x000fc80000011403 */
[----:B------:R-:W-:Y:S02]  /*16f0*/  VIMNMX R4, R3, UR6, PT ;  /* 0x0000000603047c48 */ /* 0x000fe4000bfe0100 */
[----:B------:R-:W-:Y:S01]  /*1700*/  MOV R5, UR4 ;  /* 0x0000000400057c02 */ /* 0x000fe20008000f00 */
        /* <DEDUP_REMOVED lines=11> */
.L_x_5472:
[----:B------:R-:W-:-:S13]  /*17c0*/  ISETP.NE.AND P0, PT, R7, 0x1, PT ;  /* 0x000000010700780c */ /* 0x000fda0003f05270 */
[----:B------:R-:W0:Y:S02]  /*17d0*/  @P0 LDC.64 R8, c[0x0][0x9e8] ;  /* 0x00027a00ff080b82 */ /* 0x000e240000000a00 */
[----:B0-----:R-:W-:-:S05]  /*17e0*/  @P0 IMAD.HI.U32 R6, R0, R8, RZ ;  /* 0x0000000800060227 */ /* 0x001fca00078e00ff */
[----:B------:R-:W-:-:S07]  /*17f0*/  @P0 SHF.R.U32.HI R0, RZ, R9, R6 ;  /* 0x00000009ff000219 */ /* 0x000fce0000011606 */
.L_x_5473:
[----:B------:R-:W-:-:S05]  /*1800*/  IMAD R0, R0, R7, RZ ;  /* 0x0000000700007224 */ /* 0x000fca00078e02ff */
[----:B------:R-:W-:-:S07]  /*1810*/  VIMNMX R5, R5, R0, !PT ;  /* 0x0000000005057248 */ /* 0x000fce0007fe0100 */
.L_x_5471:
[----:B------:R-:W-:Y:S01]  /*1820*/  SHF.R.S32.HI R0, RZ, 0x1f, R5 ;  /* 0x0000001fff007819 */ /* 0x000fe20000011405 */
[----:B------:R-:W-:Y:S01]  /*1830*/  IMAD.MOV.U32 R3, RZ, RZ, RZ ;  /* 0x000000ffff037224 */ /* 0x000fe200078e00ff */
[----:B------:R-:W-:Y:S02]  /*1840*/  PLOP3.LUT P0, PT, PT, PT, PT, 0x80, 0x0 ;  /* 0x000000000000781c */ /* 0x000fe40003f0f070 */
[----:B------:R-:W-:Y:S02]  /*1850*/  CS2R R20, SRZ ;  /* 0x0000000000147805 */ /* 0x000fe4000001ff00 */
[----:B------:R-:W-:Y:S02]  /*1860*/  LEA.HI R0, R0, R5, RZ, 0x6 ;  /* 0x0000000500007211 */ /* 0x000fe400078f30ff */
[----:B------:R-:W-:Y:S02]  /*1870*/  CS2R R150, SRZ ;  /* 0x0000000000967805 */ /* 0x000fe4000001ff00 */
[----:B------:R-:W-:-:S02]  /*1880*/  CS2R R148, SRZ ;  /* 0x0000000000947805 */ /* 0x000fc4000001ff00 */
[----:B------:R-:W-:Y:S02]  /*1890*/  CS2R R146, SRZ ;  /* 0x0000000000927805 */ /* 0x000fe4000001ff00 */
[----:B------:R-:W-:Y:S02]  /*18a0*/  SHF.R.S32.HI R0, RZ, 0x6, R0 ;  /* 0x00000006ff007819 */ /* 0x000fe40000011400 */
[----:B------:R-:W-:Y:S02]  /*18b0*/  CS2R R144, SRZ ;  /* 0x0000000000907805 */ /* 0x000fe4000001ff00 */
[----:B------:R-:W-:Y:S02]  /*18c0*/  CS2R R142, SRZ ;  /* 0x00000000008e7805 */ /* 0x000fe4000001ff00 */
[----:B------:R-:W-:Y:S02]  /*18d0*/  CS2R R140, SRZ ;  /* 0x00000000008c7805 */ /* 0x000fe4000001ff00 */
[----:B------:R-:W-:-:S02]  /*18e0*/  VIMNMX R0, RZ, R0, !PT ;  /* 0x00000000ff007248 */ /* 0x000fc40007fe0100 */
[----:B------:R-:W-:Y:S02]  /*18f0*/  CS2R R138, SRZ ;  /* 0x00000000008a7805 */ /* 0x000fe4000001ff00 */
[----:B------:R-:W-:Y:S02]  /*1900*/  CS2R R136, SRZ ;  /* 0x0000000000887805 */ /* 0x000fe4000001ff00 */
[----:B------:R-:W-:Y:S02]  /*1910*/  CS2R R134, SRZ ;  /* 0x0000000000867805 */ /* 0x000fe4000001ff00 */
[----:B------:R-:W-:Y:S02]  /*1920*/  ISETP.GT.AND P1, PT, R4, R0, PT ;  /* 0x000000000400720c */ /* 0x000fe40003f24270 */
        /* <DEDUP_REMOVED lines=71> */
.L_x_5475:
[----:B------:R-:W-:Y:S01]  /*1da0*/  ULEA UR21, UR38, UR41, 0x3 ;  /* 0x0000002926157291 */ /* 0x000fe2000f8e183f */
[----:B------:R-:W-:-:S05]  /*1db0*/  IMAD.U32 R3, RZ, RZ, UR37 ;  /* 0x00000025ff037e24 */ /* 0x000fca000f8e00ff */
[----:B------:R-:W-:-:S04]  /*1dc0*/  SHF.L.U32 R3, R3, 0x1f, RZ ;  /* 0x0000001f03037819 */ /* 0x000fc800000006ff */
[----:B------:R-:W0:Y:S02]  /*1dd0*/  SYNCS.PHASECHK.TRANS64.TRYWAIT P1, [UR21+0x28c50], R3 ;  /* 0x028c5003ff0075a7 */ /* 0x000e240008020155 */
[----:B0-----:R-:W-:Y:S05]  /*1de0*/  @!P1 BRA `(.L_x_5476) ;  /* 0x0000014c00309947 */ /* 0x001fea0003800000 */
.L_x_5674:
        /* <DEDUP_REMOVED lines=38> */
.L_x_5477:
[----:B0-----:R-:W-:Y:S01]  /*2050*/  VIADD R3, R4, 0xfffffffe ;  /* 0xfffffffe04037836 */ /* 0x001fe20000000000 */
[----:B------:R-:W-:-:S04]  /*2060*/  UIADD3 UR6, UR21, 0x28c60, URZ ;  /* 0x00028c6015067890 */ /* 0x000fc8000fffe03f */
[----:B------:R-:W-:Y:S01]  /*2070*/  ISETP.GE.AND P1, PT, R3, R0, PT ;  /* 0x000000000300720c */ /* 0x000fe20003f26270 */
[----:B------:R-:W-:-:S09]  /*2080*/  UPRMT UR6, UR40, 0x654, UR6 ;  /* 0x0000065428067896 */ /* 0x000fd20008000006 */
[----:B------:R-:W-:Y:S03]  /*2090*/  SYNCS.ARRIVE.TRANS64.RED.A1T0 RZ, [UR6], RZ ;  /* 0x000000ffffff79a7 */ /* 0x000fe60008100406 */
[----:B------:R-:W-:Y:S05]  /*20a0*/  @!P1 BRA `(.L_x_5478) ;  /* 0x0000000800d89947 */ /* 0x000fea0003800000 */
.L_x_5484:
[----:B------:R-:W-:Y:S01]  /*20b0*/  BAR.SYNC.DEFER_BLOCKING 0xe, 0x100 ;  /* 0x0384000000007b1d */ /* 0x000fe20000010000 */
[----:B-1----:R-:W-:Y:S01]  /*20c0*/  IMAD.U32 R5, RZ, RZ, UR38 ;  /* 0x00000026ff057e24 */ /* 0x002fe2000f8e00ff */
[----:B------:R-:W-:Y:S01]  /*20d0*/  UIADD3 UR38, UR38, 0x1, URZ ;  /* 0x0000000126267890 */ /* 0x000fe2000fffe03f */
[C---:B------:R-:W-:Y:S01]  /*20e0*/  ISETP.GT.AND P2, PT, R3.reuse, R0, PT ;  /* 0x000000000300720c */ /* 0x040fe20003f44270 */
[----:B------:R-:W-:Y:S02]  /*20f0*/  VIADD R3, R3, 0xffffffff ;  /* 0xffffffff03037836 */ /* 0x000fe40000000000 */
[----:B0-----:R-:W-:Y:S01]  /*2100*/  LEA R4, R5, R16, 0x6 ;  /* 0x0000001005047211 */ /* 0x001fe200078e30ff */
        /* <DEDUP_REMOVED lines=137> */
.L_x_5479:
[----:B------:R-:W-:Y:S01]  /*29a0*/  ULEA UR21, UR38, UR41, 0x3 ;  /* 0x0000002926157291 */ /* 0x000fe2000f8e183f */
[----:B------:R-:W-:-:S05]  /*29b0*/  IMAD.U32 R4, RZ, RZ, UR37 ;  /* 0x00000025ff047e24 */ /* 0x000fca000f8e00ff */
[----:B------:R-:W-:-:S04]  /*29c0*/  SHF.L.U32 R4, R4, 0x1f, RZ ;  /* 0x0000001f04047819 */ /* 0x000fc800000006ff */
[----:B------:R0:W1:Y:S01]  /*29d0*/  SYNCS.PHASECHK.TRANS64.TRYWAIT P1, [UR21+0x28c50], R4 ;  /* 0x028c5004ff0075a7 */ /* 0x0000620008020155 */
[----:B------:R-:W-:Y:S05]  /*29e0*/  @!P0 BRA `(.L_x_5480) ;  /* 0x0000000000048947 */ /* 0x000fea0003800000 */
[----:B------:R-:W-:Y:S01]  /*29f0*/  BPT.TRAP 0x1 ;  /* 0x000000040000795c */ /* 0x000fe20000300000 */
.L_x_5480:
[----:B-1----:R-:W-:Y:S05]  /*2a00*/  @P1 BRA `(.L_x_5481) ;  /* 0x0000000000081947 */ /* 0x002fea0003800000 */
[----:B------:R-:W1:Y:S02]  /*2a10*/  SYNCS.PHASECHK.TRANS64.TRYWAIT P1, [UR21+0x28c50], R4 ;  /* 0x028c5004ff0075a7 */ /* 0x000e640008020155 */
[----:B-1----:R-:W-:Y:S05]  /*2a20*/  @!P1 BRA `(.L_x_5482) ;  /* 0x0000014000389947 */ /* 0x002fea0003800000 */
.L_x_5481:
        /* <DEDUP_REMOVED lines=26> */
.L_x_5483:
[----:B------:R-:W-:-:S04]  /*2bd0*/  UIADD3 UR6, UR21, 0x28c60, URZ ;  /* 0x00028c6015067890 */ /* 0x000fc8000fffe03f */
[----:B------:R-:W-:-:S09]  /*2be0*/  UPRMT UR6, UR40, 0x654, UR6 ;  /* 0x0000065428067896 */ /* 0x000fd20008000006 */
[----:B------:R-:W-:Y:S01]  /*2bf0*/  SYNCS.ARRIVE.TRANS64.RED.A1T0 RZ, [UR6], RZ ;  /* 0x000000ffffff79a7 */ /* 0x000fe20008100406 */
[----:B------:R-:W-:Y:S05]  /*2c00*/  @P2 BRA `(.L_x_5484) ;  /* 0xfffffff400282947 */ /* 0x000fea000383ffff */
.L_x_5478:
[----:B------:R-:W-:Y:S01]  /*2c10*/  BAR.SYNC.DEFER_BLOCKING 0xe, 0x100 ;  /* 0x0384000000007b1d */ /* 0x000fe20000010000 */
[----:B------:R-:W-:Y:S01]  /*2c20*/  IMAD.U32 R3, RZ, RZ, UR38 ;  /* 0x00000026ff037e24 */ /* 0x000fe2000f8e00ff */
[----:B------:R-:W-:Y:S01]  /*2c30*/  UIADD3 UR38, UR38, 0x1, URZ ;  /* 0x0000000126267890 */ /* 0x000fe2000fffe03f */
[----:B------:R-:W-:Y:S01]  /*2c40*/  PLOP3.LUT P0, PT, PT, PT, PT, 0x8, 0x0 ;  /* 0x000000000000781c */ /* 0x000fe20003f0e170 */
[----:B------:R-:W-:Y:S02]  /*2c50*/  IMAD.MOV.U32 R20, RZ, RZ, RZ ;  /* 0x000000ffff147224 */ /* 0x000fe400078e00ff */
[----:B------:R-:W-:Y:S01]  /*2c60*/  IMAD R0, R3, 0x40, R16 ;  /* 0x0000004003007824 */ /* 0x000fe200078e0210 */
[----:B------:R-:W-:-:S04]  /*2c70*/  UISETP.NE.AND UP0, UPT, UR38, 0x2, UPT ;  /* 0x000000022600788c */ /* 0x000fc8000bf05270 */
[----:B01----:R-:W-:Y:S01]  /*2c80*/  LEA R4, R0, UR41, 0x2 ;  /* 0x0000002900047c11 */ /* 0x003fe2000f8e10ff */
        /* <DEDUP_REMOVED lines=136> */
.L_x_5467:
[----:B------:R-:W-:Y:S01]  /*3510*/  ULDC UR4, c[0x0][0x448] ;  /* 0x0001120000047ab9 */ /* 0x000fe20000000800 */
[----:B------:R-:W-:Y:S02]  /*3520*/  UIADD3 UR7, UR45, 0x3f, URZ ;  /* 0x0000003f2d077890 */ /* 0x000fe4000fffe03f */
[----:B------:R-:W-:Y:S02]  /*3530*/  UISETP.NE.AND UP0, UPT, UR4, 0x1, UPT ;  /* 0x000000010400788c */ /* 0x000fe4000bf05270 */
[----:B------:R-:W-:Y:S01]  /*3540*/  UIADD3 UR10, UR48, 0x1, -UR50 ;  /* 0x00000001300a7890 */ /* 0x000fe2000fffe832 */
[----:B------:R-:W-:Y:S01]  /*3550*/  ULDC.64 UR4, c[0x0][0x9e0] ;  /* 0x0002780000047ab9 */ /* 0x000fe20000000a00 */
[----:B------:R-:W-:-:S07]  /*3560*/  UP2UR UR52, UPR, URZ, 0x1 ;  /* 0x000000013f347883 */ /* 0x000fce0008000000 */
        /* <DEDUP_REMOVED lines=21> */
.L_x_5486:
[----:B------:R-:W-:-:S11]  /*36c0*/  UISETP.NE.AND UP0, UPT, UR5, 0x1, UPT ;  /* 0x000000010500788c */ /* 0x000fd6000bf05270 */
[----:B------:R-:W-:Y:S02]  /*36d0*/  @UP0 ULDC.64 UR10, c[0x0][0x9e8] ;  /* 0x00027a00000a0ab9 */ /* 0x000fe40000000a00 */
[----:B------:R-:W-:-:S04]  /*36e0*/  UIMAD.WIDE.U32 UR8, UR4, UR10, URZ ;  /* 0x0000000a040872a5 */ /* 0x000fc8000f8e003f */
[----:B------:R-:W-:-:S12]  /*36f0*/  @UP0 USHF.R.U32.HI UR4, URZ, UR11, UR9 ;  /* 0x0000000b3f040299 */ /* 0x000fd80008011609 */
.L_x_5487:
[----:B------:R-:W-:-:S06]  /*3700*/  UIMAD UR4, UR4, UR5, UR5 ;  /* 0x00000005040472a4 */ /* 0x000fcc000f8e0205 */
[----:B------:R-:W-:-:S07]  /*3710*/  VIMNMX R0, R0, UR4, PT ;  /* 0x0000000400007c48 */ /* 0x000fce000bfe0100 */
.L_x_5485:
[----:B------:R-:W-:Y:S01]  /*3720*/  UISETP.NE.AND UP0, UPT, UR52, URZ, UPT ;  /* 0x0000003f3400728c */ /* 0x000fe2000bf05270 */
[----:B------:R-:W-:Y:S01]  /*3730*/  VIADD R0, R0, 0x3f ;  /* 0x0000003f00007836 */ /* 0x000fe20000000000 */
[----:B------:R-:W-:-:S04]  /*3740*/  UMOV UR4, UR45 ;  /* 0x0000002d00047c82 */ /* 0x000fc80008000000 */
[----:B------:R-:W-:-:S04]  /*3750*/  SHF.R.S32.HI R3, RZ, 0x1f, R0 ;  /* 0x0000001fff037819 */ /* 0x000fc80000011400 */
[----:B------:R-:W-:Y:S01]  /*3760*/  LEA.HI R3, R3, R0, RZ, 0x6 ;  /* 0x0000000003037211 */ /* 0x000fe200078f30ff */
[----:B------:R-:W-:Y:S01]  /*3770*/  @UP0 ULDC UR8, c[0x0][0x44c] ;  /* 0x0001130000080ab9 */ /* 0x000fe20000000800 */
[----:B------:R-:W-:Y:S01]  /*3780*/  @UP0 ULDC UR7, c[0x0][0x450] ;  /* 0x0001140000070ab9 */ /* 0x000fe20000000800 */
[----:B------:R-:W-:Y:S01]  /*3790*/  UIMAD.WIDE.U32 UR8, UR45, UR8, URZ ;  /* 0x000000082d0872a5 */ /* 0x000fe2000f8e003f */
[----:B------:R-:W-:-:S03]  /*37a0*/  SHF.R.S32.HI R3, RZ, 0x6, R3 ;  /* 0x00000006ff037819 */ /* 0x000fc60000011403 */
[----:B------:R-:W-:Y:S01]  /*37b0*/  @UP0 USHF.R.U32.HI UR4, URZ, UR7, UR9 ;  /* 0x000000073f040299 */ /* 0x000fe20008011609 */
[----:B------:R-:W-:Y:S01]  /*37c0*/  VIMNMX R168, R3, UR6, PT ;  /* 0x0000000603a87c48 */ /* 0x000fe2000bfe0100 */
[----:B------:R-:W-:Y:S02]  /*37d0*/  UISETP.GE.AND UP0, UPT, UR5, 0x1, UPT ;  /* 0x000000010500788c */ /* 0x000fe4000bf06270 */
[----:B------:R-:W-:Y:S01]  /*37e0*/  UIADD3 UR4, UR4, UR48, -UR50 ;  /* 0x0000003004047290 */ /* 0x000fe2000fffe832 */
        /* <DEDUP_REMOVED lines=14> */
.L_x_5489:
[----:B------:R-:W-:-:S11]  /*38d0*/  UISETP.NE.AND UP0, UPT, UR5, 0x1, UPT ;  /* 0x000000010500788c */ /* 0x000fd6000bf05270 */
[----:B------:R-:W-:Y:S02]  /*38e0*/  @UP0 ULDC.64 UR10, c[0x0][0x9e8] ;  /* 0x00027a00000a0ab9 */ /* 0x000fe40000000a00 */
[----:B------:R-:W-:-:S04]  /*38f0*/  UIMAD.WIDE.U32 UR6, UR4, UR10, URZ ;  /* 0x0000000a040672a5 */ /* 0x000fc8000f8e003f */
[----:B------:R-:W-:-:S12]  /*3900*/  @UP0 USHF.R.U32.HI UR4, URZ, UR11, UR7 ;  /* 0x0000000b3f040299 */ /* 0x000fd80008011607 */
.L_x_5490:
[----:B------:R-:W-:-:S04]  /*3910*/  UIMAD UR4, UR4, UR5, URZ ;  /* 0x00000005040472a4 */ /* 0x000fc8000f8e023f */
[----:B------:R-:W-:-:S04]  /*3920*/  UISETP.LT.AND UP0, UPT, UR8, UR4, UPT ;  /* 0x000000040800728c */ /* 0x000fc8000bf01270 */
[----:B------:R-:W-:-:S12]  /*3930*/  USEL UR8, UR8, UR4, !UP0 ;  /* 0x0000000408087287 */ /* 0x000fd8000c000000 */
.L_x_5488:
[----:B------:R-:W-:Y:S01]  /*3940*/  USHF.R.S32.HI UR4, URZ, 0x1f, UR8 ;  /* 0x0000001f3f047899 */ /* 0x000fe20008011408 */
[----:B------:R-:W-:Y:S02]  /*3950*/  PLOP3.LUT P0, PT, PT, PT, PT, 0x80, 0x0 ;  /* 0x000000000000781c */ /* 0x000fe40003f0f070 */
[----:B------:R-:W-:Y:S02]  /*3960*/  CS2R R20, SRZ ;  /* 0x0000000000147805 */ /* 0x000fe4000001ff00 */
[----:B------:R-:W-:Y:S01]  /*3970*/  MOV R3, RZ ;  /* 0x000000ff00037202 */ /* 0x000fe20000000f00 */
[----:B------:R-:W-:Y:S01]  /*3980*/  ULEA.HI UR4, UR4, UR8, URZ, 0x6 ;  /* 0x0000000804047291 */ /* 0x000fe2000f8f303f */
[----:B------:R-:W-:Y:S02]  /*3990*/  CS2R R150, SRZ ;  /* 0x0000000000967805 */ /* 0x000fe4000001ff00 */
        /* <DEDUP_REMOVED lines=16> */
[----:B------:R-:W-:Y:S02]  /*3aa0*/  ISETP.GT.AND P1, PT, R168, UR47, PT ;  /* 0x0000002fa8007c0c */ /* 0x000fe4000bf24270 */
        /* <DEDUP_REMOVED lines=82> */
.L_x_5491:
        /* <DEDUP_REMOVED lines=9> */
.L_x_5675:
[----:B------:R-:W-:Y:S05]  /*4060*/  @!P0 BRA `(.L_x_5493) ;  /* 0x0000000000048947 */ /* 0x000fea0003800000 */
[----:B------:R-:W-:Y:S01]  /*4070*/  BPT.TRAP 0x1 ;  /* 0x000000040000795c */ /* 0x000fe20000300000 */
.L_x_5493:
[----:B------:R-:W-:Y:S02]  /*4080*/  IMAD.U32 R7, RZ, RZ, UR38 ;  /* 0x00000026ff077e24 */ /* 0x000fe4000f8e00ff */
[----:B------:R-:W-:-:S03]  /*4090*/  IMAD.U32 R8, RZ, RZ, UR37 ;  /* 0x00000025ff087e24 */ /* 0x000fc6000f8e00ff */
[----:B------:R-:W-:Y:S02]  /*40a0*/  LEA R7, R7, UR41, 0x3 ;  /* 0x0000002907077c11 */ /* 0x000fe4000f8e18ff */
[----:B------:R-:W-:-:S04]  /*40b0*/  SHF.L.U32 R8, R8, 0x1f, RZ ;  /* 0x0000001f08087819 */ /* 0x000fc800000006ff */
[----:B------:R1:W2:Y:S01]  /*40c0*/  SYNCS.PHASECHK.TRANS64.TRYWAIT P1, [R7+URZ+0x28c30], R8 ;  /* 0x028c3008070075a7 */ /* 0x0002a2000802017f */
[----:B------:R-:W-:Y:S05]  /*40d0*/  @!P0 BRA `(.L_x_5494) ;  /* 0x0000000000048947 */ /* 0x000fea0003800000 */
[----:B------:R-:W-:Y:S01]  /*40e0*/  BPT.TRAP 0x1 ;  /* 0x000000040000795c */ /* 0x000fe20000300000 */
.L_x_5494:
[----:B--2---:R-:W-:Y:S05]  /*40f0*/  @P1 BRA `(.L_x_5495) ;  /* 0x0000000000081947 */ /* 0x004fea0003800000 */
[----:B------:R-:W2:Y:S02]  /*4100*/  SYNCS.PHASECHK.TRANS64.TRYWAIT P1, [R7+URZ+0x28c30], R8 ;  /* 0x028c3008070075a7 */ /* 0x000ea4000802017f */
[----:B--2---:R-:W-:Y:S05]  /*4110*/  @!P1 BRA `(.L_x_5496) ;  /* 0x0000012800ac9947 */ /* 0x004fea0003800000 */
.L_x_5495:
        /* <DEDUP_REMOVED lines=40> */
.L_x_5497:
[----:B------:R-:W-:Y:S01]  /*43a0*/  UISETP.NE.AND UP1, UPT, UR52, URZ, UPT ;  /* 0x0000003f3400728c */ /* 0x000fe2000bf25270 */
[----:B------:R-:W-:Y:S01]  /*43b0*/  IADD3 R3, R185, UR45, RZ ;  /* 0x0000002db9037c10 */ /* 0x000fe2000fffe0ff */
[----:B------:R-:W-:Y:S01]  /*43c0*/  IMAD.MOV.U32 R5, RZ, RZ, -0x40 ;  /* 0xffffffc0ff057424 */ /* 0x000fe200078e00ff */
[----:B------:R-:W-:Y:S01]  /*43d0*/  R2UR UR6, R7 ;  /* 0x00000000070672ca */ /* 0x000fe200000e0000 */
[----:B------:R-:W-:Y:S02]  /*43e0*/  UISETP.NE.AND UP0, UPT, UR51, URZ, UPT ;  /* 0x0000003f3300728c */ /* 0x000fe4000bf05270 */
[----:B------:R-:W-:Y:S01]  /*43f0*/  PLOP3.LUT P1, PT, PT, PT, UP1, 0x80, 0x0 ;  /* 0x000000000000781c */ /* 0x000fe20003f2f018 */
[----:B------:R-:W-:Y:S01]  /*4400*/  ULDC UR7, c[0x0][0x9d8] ;  /* 0x0002760000077ab9 */ /* 0x000fe20000000800 */
[----:B------:R-:W-:Y:S01]  /*4410*/  PLOP3.LUT P2, PT, PT, PT, UP1, 0x80, 0x0 ;  /* 0x000000000000781c */ /* 0x000fe20003f4f018 */
[----:B------:R-:W-:Y:S02]  /*4420*/  IMAD R5, R168, R5, 0x41 ;  /* 0x00000041a8057424 */ /* 0x000fe400078e0205 */
[----:B------:R-:W-:Y:S01]  /*4430*/  FMUL.FTZ R24, R24, UR7 ;  /* 0x0000000718187c20 */ /* 0x000fe20008410000 */
        /* <DEDUP_REMOVED lines=12> */
[----:B------:R-:W-:Y:S01]  /*4500*/  FMUL.FTZ R33, R33, UR7 ;  /* 0x0000000721217c20 */ /* 0x000fe20008410000 */
[----:B------:R-:W-:Y:S01]  /*4510*/  @P2 SHF.R.U32.HI R3, RZ, UR10, R4 ;  /* 0x0000000aff032c19 */ /* 0x000fe20008011604 */
        /* <DEDUP_REMOVED lines=21> */
[----:B------:R-:W-:Y:S01]  /*4670*/  FMUL.FTZ R34, R34, UR7 ;  /* 0x0000000722227c20 */ /* 0x000fe20008410000 */
[----:B------:R-:W-:Y:S01]  /*4680*/  IADD3 R4, -R2, UR48, R5 ;  /* 0x0000003002047c10 */ /* 0x000fe2000fffe105 */
[----:B------:R-:W3:Y:S01]  /*4690*/  MUFU.TANH R24, R24 ;  /* 0x0000001800187308 */ /* 0x000ee20000002400 */
[----:B------:R-:W-:Y:S01]  /*46a0*/  ULDC UR20, c[0x0][0x9dc] ;  /* 0x0002770000147ab9 */ /* 0x000fe20000000800 */
[----:B------:R-:W-:Y:S01]  /*46b0*/  SYNCS.ARRIVE.TRANS64.RED.A1T0 RZ, [UR6], RZ ;  /* 0x000000ffffff79a7 */ /* 0x000fe20008100406 */
[----:B------:R-:W-:Y:S01]  /*46c0*/  FMUL.FTZ R31, R31, UR7 ;  /* 0x000000071f1f7c20 */ /* 0x000fe20008410000 */
[----:B------:R-:W-:Y:S01]  /*46d0*/  ULOP3.LUT UR6, URZ, UR20, URZ, 0x33, !UPT ;  /* 0x000000143f067292 */ /* 0x000fe2000f8e333f */
[----:B------:R-:W-:Y:S01]  /*46e0*/  FMUL.FTZ R35, R35, UR7 ;  /* 0x0000000723237c20 */ /* 0x000fe20008410000 */
[----:B------:R-:W-:Y:S01]  /*46f0*/  VIADD R4, R4, -UR50 ;  /* 0x8000003204047c36 */ /* 0x000fe20008000000 */
[----:B------:R-:W-:Y:S01]  /*4700*/  ULDC UR14, c[0x0][0x9e0] ;  /* 0x00027800000e7ab9 */ /* 0x000fe20000000800 */
[----:B------:R-:W4:Y:S01]  /*4710*/  MUFU.TANH R25, R25 ;  /* 0x0000001900197308 */ /* 0x000f220000002400 */
[----:B------:R-:W-:-:S07]  /*4720*/  FMUL.FTZ R38, R38, UR7 ;  /* 0x0000000726267c20 */ /* 0x000fce0008410000 */
        /* <DEDUP_REMOVED lines=28> */
[----:B-----5:R-:W-:-:S04]  /*48f0*/  LEA R34, R168, 0xffffffc0, 0x6 ;  /* 0xffffffc0a8227811 */ /* 0x020fc800078e30ff */
[----:B------:R-:W-:-:S03]  /*4900*/  IADD3 R10, -R2, UR48, -R34 ;  /* 0x00000030020a7c10 */ /* 0x000fc6000fffe922 */
[----:B------:R5:W2:Y:S01]  /*4910*/  MUFU.TANH R13, R35 ;  /* 0x00000023000d7308 */ /* 0x000aa20000002400 */
[----:B-1----:R-:W-:-:S07]  /*4920*/  VIADD R31, R4, UR14 ;  /* 0x0000000e041f7c36 */ /* 0x002fce0008000000 */
[----:B------:R1:W2:Y:S01]  /*4930*/  MUFU.TANH R14, R38 ;  /* 0x00000026000e7308 */ /* 0x0002a20000002400 */
[----:B-----5:R-:W-:Y:S01]  /*4940*/  VIADD R35, R4, UR6 ;  /* 0x0000000604237c36 */ /* 0x020fe20008000000 */
[----:B0-----:R-:W-:Y:S01]  /*4950*/  VIADDMNMX R4, R6, R31, R10, PT ;  /* 0x0000001f06047246 */ /* 0x001fe2000380010a */
[----:B-1----:R-:W-:Y:S02]  /*4960*/  VIADD R38, R5, 0xffffffff ;  /* 0xffffffff05267836 */ /* 0x002fe40000000000 */
[----:B------:R-:W-:Y:S01]  /*4970*/  IMAD.IADD R5, R35, 0x1, R6 ;  /* 0x0000000123057824 */ /* 0x000fe200078e0206 */
[----:B---34-:R-:W-:Y:S06]  /*4980*/  @P1 BRA `(.L_x_5498) ;  /* 0x0000000000641947 */ /* 0x018fec0003800000 */
[----:B------:R-:W-:Y:S01]  /*4990*/  IMAD.U32 R9, RZ, RZ, UR50 ;  /* 0x00000032ff097e24 */ /* 0x000fe2000f8e00ff */
[----:B------:R-:W-:Y:S04]  /*49a0*/  BSSY B0, `(.L_x_5499) ;  /* 0x0000013000007945 */ /* 0x000fe80003800000 */
[----:B------:R-:W-:-:S04]  /*49b0*/  IADD3 R9, -R9, UR48, R6 ;  /* 0x0000003009097c10 */ /* 0x000fc8000fffe106 */
        /* <DEDUP_REMOVED lines=11> */
.L_x_5500:
[----:B------:R-:W-:Y:S02]  /*4a70*/  ULDC UR6, c[0x0][0x9e4] ;  /* 0x0002790000067ab9 */ /* 0x000fe40000000800 */
[----:B------:R-:W-:-:S04]  /*4a80*/  MOV R39, UR6 ;  /* 0x0000000600277c02 */ /* 0x000fc80008000f00 */
[----:B------:R-:W-:-:S13]  /*4a90*/  ISETP.NE.AND P1, PT, R39, 0x1, PT ;  /* 0x000000012700780c */ /* 0x000fda0003f25270 */
[----:B------:R-:W0:Y:S02]  /*4aa0*/  @P1 LDC.64 R42, c[0x0][0x9e8] ;  /* 0x00027a00ff2a1b82 */ /* 0x000e240000000a00 */
[----:B0-----:R-:W-:-:S05]  /*4ab0*/  @P1 IMAD.HI.U32 R6, R9, R42, RZ ;  /* 0x0000002a09061227 */ /* 0x001fca00078e00ff */
[----:B------:R-:W-:-:S07]  /*4ac0*/  @P1 SHF.R.U32.HI R9, RZ, R43, R6 ;  /* 0x0000002bff091219 */ /* 0x000fce0000011606 */
.L_x_5501:
[----:B------:R-:W-:Y:S05]  /*4ad0*/  BSYNC B0 ;  /* 0x0000000000007941 */ /* 0x000fea0003800000 */
.L_x_5499:
[----:B------:R-:W-:-:S04]  /*4ae0*/  IMAD R9, R9, R39, -R34 ;  /* 0x0000002709097224 */ /* 0x000fc800078e0a22 */
[----:B------:R-:W-:-:S05]  /*4af0*/  IMAD.IADD R9, R9, 0x1, -R2 ;  /* 0x0000000109097824 */ /* 0x000fca00078e0a02 */
[----:B------:R-:W-:Y:S02]  /*4b00*/  VIADDMNMX R4, R9, R39, R4, PT ;  /* 0x0000002709047246 */ /* 0x000fe40003800104 */
[----:B------:R-:W-:-:S07]  /*4b10*/  VIMNMX R5, R5, R9, !PT ;  /* 0x0000000905057248 */ /* 0x000fce0007fe0100 */
.L_x_5498:
[C---:B------:R-:W-:Y:S01]  /*4b20*/  ISETP.GE.AND P2, PT, R38.reuse, 0x9, PT ;  /* 0x000000092600780c */ /* 0x040fe20003f46270 */
[----:B------:R-:W-:Y:S01]  /*4b30*/  UISETP.NE.AND UP0, UPT, UR51, URZ, UPT ;  /* 0x0000003f3300728c */ /* 0x000fe2000bf05270 */
        /* <DEDUP_REMOVED lines=75> */
[----:B------:R-:W-:Y:S02]  /*4ff0*/  PLOP3.LUT P6, PT, PT, PT, UP0, 0x40, 0x0 ;  /* 0x000000000000781c */ /* 0x000fe40003fce808 */
[----:B0-----:R-:W-:Y:S01]  /*5000*/  VIADDMNMX R4, R24, R31, R10, PT ;  /* 0x0000001f18047246 */ /* 0x001fe2000380010a */
[----:B------:R-:W-:-:S10]  /*5010*/  IMAD.IADD R6, R35, 0x1, R24 ;  /* 0x0000000123067824 */ /* 0x000fd400078e0218 */
[----:B------:R-:W-:Y:S05]  /*5020*/  @P6 BRA `(.L_x_5502) ;  /* 0x0000000000646947 */ /* 0x000fea0003800000 */
        /* <DEDUP_REMOVED lines=14> */
.L_x_5504:
[----:B------:R-:W-:Y:S02]  /*5110*/  ULDC UR6, c[0x0][0x9e4] ;  /* 0x0002790000067ab9 */ /* 0x000fe40000000800 */
[----:B------:R-:W-:-:S05]  /*5120*/  IMAD.U32 R5, RZ, RZ, UR6 ;  /* 0x00000006ff057e24 */ /* 0x000fca000f8e00ff */
[----:B------:R-:W-:-:S13]  /*5130*/  ISETP.NE.AND P6, PT, R5, 0x1, PT ;  /* 0x000000010500780c */ /* 0x000fda0003fc5270 */
[----:B------:R-:W0:Y:S02]  /*5140*/  @P6 LDC.64 R24, c[0x0][0x9e8] ;  /* 0x00027a00ff186b82 */ /* 0x000e240000000a00 */
[----:B0-----:R-:W-:-:S05]  /*5150*/  @P6 IMAD.HI.U32 R10, R3, R24, RZ ;  /* 0x00000018030a6227 */ /* 0x001fca00078e00ff */
[----:B------:R-:W-:-:S07]  /*5160*/  @P6 SHF.R.U32.HI R3, RZ, R25, R10 ;  /* 0x00000019ff036219 */ /* 0x000fce000001160a */
.L_x_5505:
[----:B------:R-:W-:Y:S05]  /*5170*/  BSYNC B0 ;  /* 0x0000000000007941 */ /* 0x000fea0003800000 */
.L_x_5503:
[----:B------:R-:W-:-:S04]  /*5180*/  IMAD R3, R3, R5, -R34 ;  /* 0x0000000503037224 */ /* 0x000fc800078e0a22 */
[----:B------:R-:W-:-:S05]  /*5190*/  IMAD.IADD R3, R3, 0x1, -R2 ;  /* 0x0000000103037824 */ /* 0x000fca00078e0a02 */
[----:B------:R-:W-:Y:S02]  /*51a0*/  VIADDMNMX R4, R3, R5, R4, PT ;  /* 0x0000000503047246 */ /* 0x000fe40003800104 */
[----:B------:R-:W-:-:S07]  /*51b0*/  VIMNMX R6, R6, R3, !PT ;  /* 0x0000000306067248 */ /* 0x000fce0007fe0100 */
.L_x_5502:
[----:B------:R-:W-:Y:S01]  /*51c0*/  ISETP.GT.AND P1, PT, R6, 0x1, !P1 ;  /* 0x000000010600780c */ /* 0x000fe20004f24270 */
[----:B------:R-:W-:Y:S01]  /*51d0*/  ULDC UR10, c[0x0][0x988] ;  /* 0x00026200000a7ab9 */ /* 0x000fe20000000800 */
[----:B------:R-:W-:Y:S01]  /*51e0*/  FMNMX.FTZ R5, R32, R42, !PT ;  /* 0x0000002a20057209 */ /* 0x000fe20007810000 */
[----:B------:R-:W-:Y:S01]  /*51f0*/  BAR.SYNC.DEFER_BLOCKING 0xf, 0x100 ;  /* 0x03c4000000007b1d */ /* 0x000fe20000010000 */
        /* <DEDUP_REMOVED lines=15> */
[----:B------:R-:W-:-:S02]  /*52f0*/  ISETP.GT.AND P2, PT, R6, 0x8, !P2 ;  /* 0x000000080600780c */ /* 0x000fc40005744270 */
[----:B------:R-:W-:Y:S02]  /*5300*/  FSEL R12, R12, -INF , !P1 ;  /* 0xff8000000c0c7808 */ /* 0x000fe40004800000 */
[----:B------:R-:W-:Y:S02]  /*5310*/  ISETP.NE.AND P1, PT, R28, RZ, PT ;  /* 0x000000ff1c00720c */ /* 0x000fe40003f25270 */
[----:B------:R-:W-:Y:S02]  /*5320*/  FMNMX.FTZ R5, R40, R5, !PT ;  /* 0x0000000528057209 */ /* 0x000fe40007810000 */
[----:B------:R-:W-:Y:S02]  /*5330*/  ISETP.GT.AND P1, PT, R6, 0x11, !P1 ;  /* 0x000000110600780c */ /* 0x000fe40004f24270 */
[C---:B------:R-:W-:Y:S02]  /*5340*/  ISETP.LT.OR P2, PT, R4.reuse, 0x9, P2 ;  /* 0x000000090400780c */ /* 0x040fe40001741670 */
[----:B------:R-:W-:-:S02]  /*5350*/  ISETP.LT.OR P1, PT, R4, 0x12, P1 ;  /* 0x000000120400780c */ /* 0x000fc40000f21670 */
[----:B------:R-:W-:Y:S02]  /*5360*/  ISETP.NE.AND P6, PT, R9, RZ, PT ;  /* 0x000000ff0900720c */ /* 0x000fe40003fc5270 */
[----:B--2---:R-:W-:Y:S02]  /*5370*/  FSEL R13, R13, -INF , !P1 ;  /* 0xff8000000d0d7808 */ /* 0x004fe40004800000 */
[----:B------:R-:W-:Y:S02]  /*5380*/  ISETP.NE.AND P1, PT, R29, RZ, PT ;  /* 0x000000ff1d00720c */ /* 0x000fe40003f25270 */
[----:B------:R-:W-:Y:S02]  /*5390*/  FMNMX.FTZ R5, R68, R5, !PT ;  /* 0x0000000544057209 */ /* 0x000fe40007810000 */
[----:B------:R-:W-:Y:S02]  /*53a0*/  ISETP.GT.AND P1, PT, R6, 0x18, !P1 ;  /* 0x000000180600780c */ /* 0x000fe40004f24270 */
[----:B------:R-:W-:-:S02]  /*53b0*/  FSEL R9, R30, -INF , !P2 ;  /* 0xff8000001e097808 */ /* 0x000fc40005000000 */
[----:B------:R-:W-:Y:S02]  /*53c0*/  ISETP.LT.OR P1, PT, R4, 0x19, P1 ;  /* 0x000000190400780c */ /* 0x000fe40000f21670 */
[----:B------:R-:W-:Y:S02]  /*53d0*/  ISETP.NE.AND P2, PT, R37, RZ, PT ;  /* 0x000000ff2500720c */ /* 0x000fe40003f45270 */
        /* <DEDUP_REMOVED lines=13> */
[----:B------:R-:W-:Y:S02]  /*54b0*/  ISETP.GT.AND P3, PT, R6, 0x30, !P3 ;  /* 0x000000300600780c */ /* 0x000fe40005f64270 */
[----:B------:R-:W-:Y:S02]  /*54c0*/  FSEL R20, R20, -INF , !P1 ;  /* 0xff80000014147808 */ /* 0x000fe40004800000 */
[----:B------:R-:W-:-:S02]  /*54d0*/  ISETP.GT.AND P1, PT, R6, 0x21, !P2 ;  /* 0x000000210600780c */ /* 0x000fc40005724270 */
[----:B------:R-:W-:Y:S02]  /*54e0*/  ISETP.NE.AND P2, PT, R57, RZ, PT ;  /* 0x000000ff3900720c */ /* 0x000fe40003f45270 */
[----:B------:R-:W-:Y:S02]  /*54f0*/  ISETP.LT.OR P1, PT, R4, 0x22, P1 ;  /* 0x000000220400780c */ /* 0x000fe40000f21670 */
[C---:B------:R-:W-:Y:S02]  /*5500*/  ISETP.GT.AND P2, PT, R6.reuse, 0x29, !P2 ;  /* 0x000000290600780c */ /* 0x040fe40005744270 */
[----:B------:R-:W-:Y:S02]  /*5510*/  FSEL R21, R21, -INF , !P1 ;  /* 0xff80000015157808 */ /* 0x000fe40004800000 */
[----:B------:R-:W-:Y:S02]  /*5520*/  ISETP.GT.AND P1, PT, R6, RZ, !P6 ;  /* 0x000000ff0600720c */ /* 0x000fe40007724270 */
[----:B------:R-:W-:-:S02]  /*5530*/  ISETP.NE.AND P6, PT, R38, RZ, PT ;  /* 0x000000ff2600720c */ /* 0x000fc40003fc5270 */
[C---:B------:R-:W-:Y:S02]  /*5540*/  ISETP.LT.OR P1, PT, R4.reuse, 0x1, P1 ;  /* 0x000000010400780c */ /* 0x040fe40000f21670 */
[----:B------:R-:W-:Y:S02]  /*5550*/  ISETP.LT.OR P2, PT, R4, 0x2a, P2 ;  /* 0x0000002a0400780c */ /* 0x000fe40001741670 */
[----:B------:R-:W-:Y:S02]  /*5560*/  FSEL R3, R26, -INF , !P1 ;  /* 0xff8000001a037808 */ /* 0x000fe40004800000 */
[----:B------:R-:W-:Y:S02]  /*5570*/  FMNMX.FTZ R26, R74, R5, !PT ;  /* 0x000000054a1a7209 */ /* 0x000fe40007810000 */
[----:B------:R-:W-:Y:S02]  /*5580*/  FMNMX.FTZ R24, R3, R10, !PT ;  /* 0x0000000a03187209 */ /* 0x000fe40007810000 */
[----:B------:R-:W-:Y:S01]  /*5590*/  ISETP.NE.AND P1, PT, R41, RZ, PT ;  /* 0x000000ff2900720c */ /* 0x000fe20003f25270 */
[----:B------:R-:W0:Y:S01]  /*55a0*/  SHFL.BFLY PT, R5, R26, 0x2, 0x1f ;  /* 0x0c401f001a057f89 */ /* 0x000e2200000e0000 */
[----:B------:R-:W-:-:S02]  /*55b0*/  FMNMX.FTZ R24, R9, R24, !PT ;  /* 0x0000001809187209 */ /* 0x000fc40007810000 */
[C---:B------:R-:W-:Y:S02]  /*55c0*/  ISETP.GT.AND P1, PT, R6.reuse, 0x28, !P1 ;  /* 0x000000280600780c */ /* 0x040fe40004f24270 */
[----:B------:R-:W-:Y:S02]  /*55d0*/  ISETP.GT.AND P4, PT, R6, 0x31, !P4 ;  /* 0x000000310600780c */ /* 0x000fe40006784270 */
[----:B------:R-:W-:Y:S02]  /*55e0*/  ISETP.LT.OR P1, PT, R4, 0x29, P1 ;  /* 0x000000290400780c */ /* 0x000fe40000f21670 */
[----:B------:R-:W-:Y:S02]  /*55f0*/  ISETP.GT.AND P5, PT, R6, 0x38, !P5 ;  /* 0x000000380600780c */ /* 0x000fe40006fa4270 */
[C---:B------:R-:W-:Y:S02]  /*5600*/  ISETP.LT.OR P3, PT, R4.reuse, 0x31, P3 ;  /* 0x000000310400780c */ /* 0x040fe40001f61670 */
[----:B------:R-:W-:-:S02]  /*5610*/  ISETP.LT.OR P4, PT, R4, 0x32, P4 ;  /* 0x000000320400780c */ /* 0x000fc40002781670 */
[----:B------:R-:W-:Y:S02]  /*5620*/  ISETP.LT.OR P5, PT, R4, 0x39, P5 ;  /* 0x000000390400780c */ /* 0x000fe40002fa1670 */
[----:B0-----:R-:W-:Y:S02]  /*5630*/  FMNMX.FTZ R27, R26, R5, !PT ;  /* 0x000000051a1b7209 */ /* 0x001fe40007810000 */
[----:B------:R-:W-:-:S03]  /*5640*/  FMNMX.FTZ R5, R11, R24, !PT ;  /* 0x000000180b057209 */ /* 0x000fc60007810000 */
[----:B------:R-:W0:Y:S01]  /*5650*/  SHFL.BFLY PT, R28, R27, 0x1, 0x1f ;  /* 0x0c201f001b1c7f89 */ /* 0x000e2200000e0000 */
[----:B------:R-:W-:-:S04]  /*5660*/  FMNMX.FTZ R24, R12, R5, !PT ;  /* 0x000000050c187209 */ /* 0x000fc80007810000 */
[----:B------:R-:W-:Y:S02]  /*5670*/  FMNMX.FTZ R25, R13, R24, !PT ;  /* 0x000000180d197209 */ /* 0x000fe40007810000 */
[----:B------:R-:W-:Y:S02]  /*5680*/  FSEL R24, R46, -INF , !P1 ;  /* 0xff8000002e187808 */ /* 0x000fe40004800000 */
[----:B------:R-:W-:-:S04]  /*5690*/  FMNMX.FTZ R26, R14, R25, !PT ;  /* 0x000000190e1a7209 */ /* 0x000fc80007810000 */
[----:B------:R-:W-:-:S04]  /*56a0*/  FMNMX.FTZ R25, R15, R26, !PT ;  /* 0x0000001a0f197209 */ /* 0x000fc80007810000 */
[----:B------:R-:W-:Y:S02]  /*56b0*/  FMNMX.FTZ R26, R20, R25, !PT ;  /* 0x00000019141a7209 */ /* 0x000fe40007810000 */
[----:B------:R-:W-:Y:S02]  /*56c0*/  FSEL R25, R47, -INF , !P2 ;  /* 0xff8000002f197808 */ /* 0x000fe40005000000 */
[----:B0-----:R-:W-:-:S04]  /*56d0*/  FMNMX.FTZ R5, R27, R28, !PT ;  /* 0x0000001c1b057209 */ /* 0x001fc80007810000 */
[C---:B------:R-:W-:Y:S01]  /*56e0*/  FSETP.NEU.FTZ.AND P1, PT, R5.reuse, -INF , PT ;  /* 0xff8000000500780b */ /* 0x040fe20003f3d000 */
[----:B------:R-:W-:-:S05]  /*56f0*/  FMUL.FTZ R27, R5, UR10 ;  /* 0x0000000a051b7c20 */ /* 0x000fca0008410000 */
[----:B------:R-:W-:Y:S02]  /*5700*/  FSEL R31, R27, RZ, P1 ;  /* 0x000000ff1b1f7208 */ /* 0x000fe40000800000 */
[----:B------:R-:W-:Y:S02]  /*5710*/  FMNMX.FTZ R27, R21, R26, !PT ;  /* 0x0000001a151b7209 */ /* 0x000fe40007810000 */
[----:B------:R-:W-:Y:S01]  /*5720*/  ISETP.GT.AND P1, PT, R6, 0x39, !P6 ;  /* 0x000000390600780c */ /* 0x000fe20007724270 */
[--C-:B------:R-:W-:Y:S01]  /*5730*/  FFMA.FTZ R30, R32, UR10, -R31.reuse ;  /* 0x0000000a201e7c23 */ /* 0x100fe2000801081f */
[----:B------:R-:W-:Y:S01]  /*5740*/  FMNMX.FTZ R6, R24, R27, !PT ;  /* 0x0000001b18067209 */ /* 0x000fe20007810000 */
[--C-:B------:R-:W-:Y:S01]  /*5750*/  FFMA.FTZ R34, R58, UR10, -R31.reuse ;  /* 0x0000000a3a227c23 */ /* 0x100fe2000801081f */
[----:B------:R-:W-:Y:S01]  /*5760*/  FSEL R26, R50, -INF , !P3 ;  /* 0xff800000321a7808 */ /* 0x000fe20005800000 */
[----:B------:R0:W-:Y:S01]  /*5770*/  MUFU.EX2 R152, R30 ;  /* 0x0000001e00987308 */ /* 0x0001e20000000800 */
[----:B------:R-:W-:Y:S01]  /*5780*/  FMNMX.FTZ R29, R25, R6, !PT ;  /* 0x00000006191d7209 */ /* 0x000fe20007810000 */
[--C-:B------:R-:W-:Y:S01]  /*5790*/  FFMA.FTZ R32, R42, UR10, -R31.reuse ;  /* 0x0000000a2a207c23 */ /* 0x100fe2000801081f */
[----:B------:R-:W-:Y:S01]  /*57a0*/  FSEL R27, R51, -INF , !P4 ;  /* 0xff800000331b7808 */ /* 0x000fe20006000000 */
[--C-:B------:R-:W-:Y:S01]  /*57b0*/  FFMA.FTZ R36, R60, UR10, -R31.reuse ;  /* 0x0000000a3c247c23 */ /* 0x100fe2000801081f */
[----:B------:R-:W-:Y:S01]  /*57c0*/  FMNMX.FTZ R6, R26, R29, !PT ;  /* 0x0000001d1a067209 */ /* 0x000fe20007810000 */
[--C-:B------:R-:W-:Y:S01]  /*57d0*/  FFMA.FTZ R42, R70, UR10, -R31.reuse ;  /* 0x0000000a462a7c23 */ /* 0x100fe2000801081f */
[----:B------:R-:W-:Y:S01]  /*57e0*/  ISETP.LT.OR P1, PT, R4, 0x3a, P1 ;  /* 0x0000003a0400780c */ /* 0x000fe20000f21670 */
[----:B------:R1:W-:Y:S01]  /*57f0*/  MUFU.EX2 R35, R34 ;  /* 0x0000002200237308 */ /* 0x0003e20000000800 */
[----:B------:R-:W-:Y:S01]  /*5800*/  FSEL R4, R54, -INF , !P5 ;  /* 0xff80000036047808 */ /* 0x000fe20006800000 */
[--C-:B0-----:R-:W-:Y:S01]  /*5810*/  FFMA.FTZ R30, R56, UR10, -R31.reuse ;  /* 0x0000000a381e7c23 */ /* 0x101fe2000801081f */
[----:B------:R-:W-:Y:S01]  /*5820*/  FMNMX.FTZ R29, R27, R6, !PT ;  /* 0x000000061b1d7209 */ /* 0x000fe20007810000 */
[--C-:B------:R-:W-:Y:S01]  /*5830*/  FFMA.FTZ R38, R64, UR10, -R31.reuse ;  /* 0x0000000a40267c23 */ /* 0x100fe2000801081f */
[----:B------:R-:W-:Y:S01]  /*5840*/  FSEL R28, R55, -INF , !P1 ;  /* 0xff800000371c7808 */ /* 0x000fe20004800000 */
[--C-:B------:R-:W-:Y:S01]  /*5850*/  FFMA.FTZ R39, R66, UR10, -R31.reuse ;  /* 0x0000000a42277c23 */ /* 0x100fe2000801081f */
[----:B------:R-:W-:Y:S01]  /*5860*/  FMNMX.FTZ R29, R4, R29, !PT ;  /* 0x0000001d041d7209 */ /* 0x000fe20007810000 */
[----:B------:R-:W-:Y:S01]  /*5870*/  MUFU.EX2 R154, R30 ;  /* 0x0000001e009a7308 */ /* 0x000fe20000000800 */
[--C-:B-1----:R-:W-:Y:S01]  /*5880*/  FFMA.FTZ R34, R68, UR10, -R31.reuse ;  /* 0x0000000a44227c23 */ /* 0x102fe2000801081f */
[--C-:B------:R-:W-:Y:S01]  /*5890*/  FFMA.FTZ R40, R40, UR10, -R31.reuse ;  /* 0x0000000a28287c23 */ /* 0x100fe2000801081f */
[----:B------:R-:W-:Y:S01]  /*58a0*/  FMNMX.FTZ R29, R28, R29, !PT ;  /* 0x0000001d1c1d7209 */ /* 0x000fe20007810000 */
[----:B------:R-:W-:-:S04]  /*58b0*/  FFMA.FTZ R45, R72, UR10, -R31 ;  /* 0x0000000a482d7c23 */ /* 0x000fc8000801081f */
[----:B------:R-:W0:Y:S01]  /*58c0*/  SHFL.BFLY PT, R6, R29, 0x2, 0x1f ;  /* 0x0c401f001d067f89 */ /* 0x000e2200000e0000 */
[----:B------:R-:W-:Y:S08]  /*58d0*/  MUFU.EX2 R41, R34 ;  /* 0x0000002200297308 */ /* 0x000ff00000000800 */
[----:B------:R1:W-:Y:S08]  /*58e0*/  MUFU.EX2 R33, R32 ;  /* 0x0000002000217308 */ /* 0x0003f00000000800 */
[----:B------:R-:W-:Y:S01]  /*58f0*/  MUFU.EX2 R36, R36 ;  /* 0x0000002400247308 */ /* 0x000fe20000000800 */
[----:B-1----:R-:W-:Y:S01]  /*5900*/  FFMA.FTZ R32, R62, UR10, -R31 ;  /* 0x0000000a3e207c23 */ /* 0x002fe2000801081f */
[----:B0-----:R-:W-:-:S06]  /*5910*/  FMNMX.FTZ R30, R29, R6, !PT ;  /* 0x000000061d1e7209 */ /* 0x001fcc0007810000 */
[----:B------:R-:W-:Y:S01]  /*5920*/  MUFU.EX2 R43, R42 ;  /* 0x0000002a002b7308 */ /* 0x000fe20000000800 */
[----:B------:R-:W0:Y:S07]  /*5930*/  SHFL.BFLY PT, R29, R30, 0x1, 0x1f ;  /* 0x0c201f001e1d7f89 */ /* 0x000e2e00000e0000 */
[----:B------:R1:W2:Y:S08]  /*5940*/  MUFU.EX2 R37, R32 ;  /* 0x0000002000257308 */ /* 0x0002b00000000800 */
[----:B------:R-:W-:Y:S01]  /*5950*/  MUFU.EX2 R38, R38 ;  /* 0x0000002600267308 */ /* 0x000fe20000000800 */
[--C-:B-1----:R-:W-:Y:S01]  /*5960*/  FFMA.FTZ R32, R44, UR10, -R31.reuse ;  /* 0x0000000a2c207c23 */ /* 0x102fe2000801081f */
[----:B------:R-:W-:-:S06]  /*5970*/  FFMA.FTZ R44, R48, UR10, -R31 ;  /* 0x0000000a302c7c23 */ /* 0x000fcc000801081f */
[----:B------:R-:W1:Y:S01]  /*5980*/  MUFU.EX2 R39, R39 ;  /* 0x0000002700277308 */ /* 0x000e620000000800 */
[----:B--2---:R-:W-:Y:S02]  /*5990*/  F2FP.F16.F32.PACK_AB R156, R37, R36 ;  /* 0x00000024259c723e */ /* 0x004fe400000000ff */
[----:B0-----:R-:W-:Y:S01]  /*59a0*/  FMNMX.FTZ R6, R30, R29, !PT ;  /* 0x0000001d1e067209 */ /* 0x001fe20007810000 */
[--C-:B------:R-:W-:Y:S01]  /*59b0*/  FFMA.FTZ R29, R52, UR10, -R31.reuse ;  /* 0x0000000a341d7c23 */ /* 0x100fe2000801081f */
[----:B------:R-:W-:Y:S02]  /*59c0*/  FFMA.FTZ R31, R74, UR10, -R31 ;  /* 0x0000000a4a1f7c23 */ /* 0x000fe4000801081f */
[C---:B------:R-:W-:Y:S01]  /*59d0*/  FSETP.NEU.FTZ.AND P1, PT, R6.reuse, -INF , PT ;  /* 0xff8000000600780b */ /* 0x040fe20003f3d000 */
[----:B------:R-:W-:Y:S01]  /*59e0*/  FMUL.FTZ R30, R6, UR10 ;  /* 0x0000000a061e7c20 */ /* 0x000fe20008410000 */
[----:B------:R-:W0:Y:S04]  /*59f0*/  MUFU.EX2 R40, R40 ;  /* 0x0000002800287308 */ /* 0x000e280000000800 */
[----:B------:R-:W-:-:S02]  /*5a00*/  FSEL R34, R30, RZ, P1 ;  /* 0x000000ff1e227208 */ /* 0x000fc40000800000 */
[----:B-1----:R-:W-:Y:S02]  /*5a10*/  F2FP.F16.F32.PACK_AB R158, R39, R38 ;  /* 0x00000026279e723e */ /* 0x002fe400000000ff */
        /* <DEDUP_REMOVED lines=18> */
[----:B------:R-:W-:Y:S01]  /*5b40*/  FFMA.FTZ R28, R28, UR10, -R34 ;  /* 0x0000000a1c1c7c23 */ /* 0x000fe20008010822 */
[----:B0-----:R-:W-:-:S05]  /*5b50*/  F2FP.F16.F32.PACK_AB R160, R41, R40 ;  /* 0x0000002829a0723e */ /* 0x001fca00000000ff */
[----:B------:R-:W0:Y:S08]  /*5b60*/  MUFU.EX2 R9, R9 ;  /* 0x0000000900097308 */ /* 0x000e300000000800 */
[----:B------:R2:W3:Y:S01]  /*5b70*/  MUFU.EX2 R42, R11 ;  /* 0x0000000b002a7308 */ /* 0x0004e20000000800 */
[----:B-1----:R-:W-:Y:S01]  /*5b80*/  FADD.FTZ R46, R3, R10 ;  /* 0x0000000a032e7221 */ /* 0x002fe20000010000 */
[----:B------:R-:W-:-:S06]  /*5b90*/  F2FP.F16.F32.PACK_AB R153, R10, R3 ;  /* 0x000000030a99723e */ /* 0x000fcc00000000ff */
[----:B------:R-:W1:Y:S01]  /*5ba0*/  MUFU.EX2 R12, R12 ;  /* 0x0000000c000c7308 */ /* 0x000e620000000800 */
[----:B--2---:R-:W-:Y:S01]  /*5bb0*/  FADD.FTZ R11, R152, R33 ;  /* 0x00000021980b7221 */ /* 0x004fe20000010000 */
[----:B------:R-:W-:-:S03]  /*5bc0*/  F2FP.F16.F32.PACK_AB R152, R33, R152 ;  /* 0x000000982198723e */ /* 0x000fc600000000ff */
[----:B------:R-:W-:Y:S01]  /*5bd0*/  FADD.FTZ R48, R154, R11 ;  /* 0x0000000b9a307221 */ /* 0x000fe20000010000 */
[----:B0-----:R-:W-:Y:S01]  /*5be0*/  FADD.FTZ R11, R9, R46 ;  /* 0x0000002e090b7221 */ /* 0x001fe20000010000 */
[C---:B------:R-:W-:Y:S01]  /*5bf0*/  F2FP.F16.F32.PACK_AB R154, R35.reuse, R154 ;  /* 0x0000009a239a723e */ /* 0x040fe200000000ff */
[----:B------:R-:W0:Y:S01]  /*5c00*/  MUFU.EX2 R13, R13 ;  /* 0x0000000d000d7308 */ /* 0x000e220000000800 */
[----:B------:R-:W-:Y:S01]  /*5c10*/  FADD.FTZ R31, R35, R48 ;  /* 0x00000030231f7221 */ /* 0x000fe20000010000 */
[C---:B---3--:R-:W-:Y:S01]  /*5c20*/  FADD.FTZ R11, R42.reuse, R11 ;  /* 0x0000000b2a0b7221 */ /* 0x048fe20000010000 */
[----:B------:R-:W-:Y:S02]  /*5c30*/  F2FP.F16.F32.PACK_AB R155, R42, R9 ;  /* 0x000000092a9b723e */ /* 0x000fe400000000ff */
[----:B------:R-:W-:-:S03]  /*5c40*/  FADD.FTZ R46, R36, R31 ;  /* 0x0000001f242e7221 */ /* 0x000fc60000010000 */
[----:B------:R-:W2:Y:S01]  /*5c50*/  MUFU.EX2 R14, R14 ;  /* 0x0000000e000e7308 */ /* 0x000ea20000000800 */
[----:B------:R-:W-:Y:S01]  /*5c60*/  FADD.FTZ R31, R37, R46 ;  /* 0x0000002e251f7221 */ /* 0x000fe20000010000 */
[----:B-1----:R-:W-:Y:S01]  /*5c70*/  FADD.FTZ R34, R12, R11 ;  /* 0x0000000b0c227221 */ /* 0x002fe20000010000 */
[----:B------:R1:W-:Y:S02]  /*5c80*/  STSM.16.M88.4 [R18+0x26800], R152 ;  /* 0x0268009812007844 */ /* 0x0003e40000000200 */
[----:B------:R-:W-:-:S03]  /*5c90*/  FADD.FTZ R46, R38, R31 ;  /* 0x0000001f262e7221 */ /* 0x000fc60000010000 */
[----:B------:R-:W3:Y:S01]  /*5ca0*/  MUFU.EX2 R15, R15 ;  /* 0x0000000f000f7308 */ /* 0x000ee20000000800 */
[----:B0-----:R-:W-:Y:S01]  /*5cb0*/  FADD.FTZ R11, R13, R34 ;  /* 0x000000220d0b7221 */ /* 0x001fe20000010000 */
[----:B------:R-:W-:Y:S01]  /*5cc0*/  FADD.FTZ R31, R39, R46 ;  /* 0x0000002e271f7221 */ /* 0x000fe20000010000 */
[----:B------:R-:W-:-:S03]  /*5cd0*/  F2FP.F16.F32.PACK_AB R157, R13, R12 ;  /* 0x0000000c0d9d723e */ /* 0x000fc600000000ff */
[----:B------:R-:W-:Y:S02]  /*5ce0*/  FADD.FTZ R36, R40, R31 ;  /* 0x0000001f28247221 */ /* 0x000fe40000010000 */
[----:B------:R-:W0:Y:S01]  /*5cf0*/  MUFU.EX2 R20, R20 ;  /* 0x0000001400147308 */ /* 0x000e220000000800 */
[----:B--2---:R-:W-:Y:S01]  /*5d00*/  FADD.FTZ R34, R14, R11 ;  /* 0x0000000b0e227221 */ /* 0x004fe20000010000 */
[----:B------:R-:W-:-:S06]  /*5d10*/  FADD.FTZ R33, R41, R36 ;  /* 0x0000002429217221 */ /* 0x000fcc0000010000 */
[----:B------:R-:W2:Y:S01]  /*5d20*/  MUFU.EX2 R21, R21 ;  /* 0x0000001500157308 */ /* 0x000ea20000000800 */
[C---:B---3--:R-:W-:Y:S01]  /*5d30*/  FADD.FTZ R31, R15.reuse, R34 ;  /* 0x000000220f1f7221 */ /* 0x048fe20000010000 */
[----:B------:R-:W-:-:S05]  /*5d40*/  F2FP.F16.F32.PACK_AB R159, R15, R14 ;  /* 0x0000000e0f9f723e */ /* 0x000fca00000000ff */
[----:B------:R1:W-:Y:S01]  /*5d50*/  STSM.16.M88.4 [R23], R156 ;  /* 0x0000009c17007844 */ /* 0x0003e20000000200 */
[----:B------:R-:W3:Y:S01]  /*5d60*/  MUFU.EX2 R32, R32 ;  /* 0x0000002000207308 */ /* 0x000ee20000000800 */
[----:B0-----:R-:W-:-:S07]  /*5d70*/  FADD.FTZ R10, R20, R31 ;  /* 0x0000001f140a7221 */ /* 0x001fce0000010000 */
[----:B------:R-:W0:Y:S01]  /*5d80*/  MUFU.EX2 R24, R24 ;  /* 0x0000001800187308 */ /* 0x000e220000000800 */
[C---:B--2---:R-:W-:Y:S01]  /*5d90*/  FADD.FTZ R3, R21.reuse, R10 ;  /* 0x0000000a15037221 */ /* 0x044fe20000010000 */
[----:B------:R-:W-:-:S06]  /*5da0*/  F2FP.F16.F32.PACK_AB R161, R21, R20 ;  /* 0x0000001415a1723e */ /* 0x000fcc00000000ff */
[----:B------:R-:W2:Y:S01]  /*5db0*/  MUFU.EX2 R25, R25 ;  /* 0x0000001900197308 */ /* 0x000ea20000000800 */
[----:B---3--:R-:W-:Y:S01]  /*5dc0*/  FADD.FTZ R10, R32, R33 ;  /* 0x00000021200a7221 */ /* 0x008fe20000010000 */
[----:B------:R-:W-:-:S03]  /*5dd0*/  F2FP.F16.F32.PACK_AB R162, R43, R32 ;  /* 0x000000202ba2723e */ /* 0x000fc600000000ff */
[----:B------:R-:W-:-:S03]  /*5de0*/  FADD.FTZ R43, R43, R10 ;  /* 0x0000000a2b2b7221 */ /* 0x000fc60000010000 */
[----:B------:R-:W-:Y:S01]  /*5df0*/  MUFU.EX2 R44, R44 ;  /* 0x0000002c002c7308 */ /* 0x000fe20000000800 */
[----:B0-----:R-:W-:-:S07]  /*5e00*/  FADD.FTZ R12, R24, R3 ;  /* 0x00000003180c7221 */ /* 0x001fce0000010000 */
[----:B------:R-:W0:Y:S01]  /*5e10*/  MUFU.EX2 R45, R45 ;  /* 0x0000002d002d7308 */ /* 0x000e220000000800 */
[C---:B--2---:R-:W-:Y:S01]  /*5e20*/  F2FP.F16.F32.PACK_AB R163, R25.reuse, R24 ;  /* 0x0000001819a3723e */ /* 0x044fe200000000ff */
[----:B------:R-:W-:-:S04]  /*5e30*/  FADD.FTZ R25, R25, R12 ;  /* 0x0000000c19197221 */ /* 0x000fc80000010000 */
[----:B------:R1:W-:Y:S02]  /*5e40*/  STSM.16.M88.4 [R19], R160 ;  /* 0x000000a013007844 */ /* 0x0003e40000000200 */
[----:B------:R-:W-:Y:S08]  /*5e50*/  MUFU.EX2 R26, R26 ;  /* 0x0000001a001a7308 */ /* 0x000ff00000000800 */
[----:B------:R-:W2:Y:S01]  /*5e60*/  MUFU.EX2 R27, R27 ;  /* 0x0000001b001b7308 */ /* 0x000ea20000000800 */
[----:B0-----:R-:W-:Y:S01]  /*5e70*/  F2FP.F16.F32.PACK_AB R164, R45, R44 ;  /* 0x0000002c2da4723e */ /* 0x001fe200000000ff */
[----:B------:R-:W-:-:S04]  /*5e80*/  FADD.FTZ R44, R44, R43 ;  /* 0x0000002b2c2c7221 */ /* 0x000fc80000010000 */
[----:B------:R-:W-:Y:S02]  /*5e90*/  FADD.FTZ R44, R45, R44 ;  /* 0x0000002c2d2c7221 */ /* 0x000fe40000010000 */
[----:B------:R-:W0:Y:S08]  /*5ea0*/  MUFU.EX2 R29, R29 ;  /* 0x0000001d001d7308 */ /* 0x000e300000000800 */
[----:B------:R-:W-:Y:S01]  /*5eb0*/  MUFU.EX2 R4, R4 ;  /* 0x0000000400047308 */ /* 0x000fe20000000800 */
[----:B--2---:R-:W-:Y:S01]  /*5ec0*/  F2FP.F16.F32.PACK_AB R165, R27, R26 ;  /* 0x0000001a1ba5723e */ /* 0x004fe200000000ff */
[----:B------:R-:W-:-:S04]  /*5ed0*/  FADD.FTZ R26, R26, R25 ;  /* 0x000000191a1a7221 */ /* 0x000fc80000010000 */
[----:B------:R-:W-:Y:S02]  /*5ee0*/  FADD.FTZ R27, R27, R26 ;  /* 0x0000001a1b1b7221 */ /* 0x000fe40000010000 */
[----:B------:R-:W2:Y:S01]  /*5ef0*/  MUFU.EX2 R11, R28 ;  /* 0x0000001c000b7308 */ /* 0x000ea20000000800 */
[----:B0-----:R-:W-:Y:S01]  /*5f00*/  F2FP.F16.F32.PACK_AB R166, R30, R29 ;  /* 0x0000001d1ea6723e */ /* 0x001fe200000000ff */
[----:B------:R-:W-:-:S04]  /*5f10*/  FADD.FTZ R3, R29, R44 ;  /* 0x0000002c1d037221 */ /* 0x000fc80000010000 */
[----:B------:R-:W-:Y:S01]  /*5f20*/  FADD.FTZ R3, R30, R3 ;  /* 0x000000031e037221 */ /* 0x000fe20000010000 */
[----:B--2---:R-:W-:Y:S01]  /*5f30*/  F2FP.F16.F32.PACK_AB R167, R11, R4 ;  /* 0x000000040ba7723e */ /* 0x004fe200000000ff */
[----:B------:R-:W-:-:S04]  /*5f40*/  FADD.FTZ R4, R4, R27 ;  /* 0x0000001b04047221 */ /* 0x000fc80000010000 */
[----:B------:R1:W-:Y:S01]  /*5f50*/  STSM.16.M88.4 [R22], R164 ;  /* 0x000000a416007844 */ /* 0x0003e20000000200 */
[----:B------:R-:W-:Y:S01]  /*5f60*/  FADD.FTZ R4, R11, R4 ;  /* 0x000000040b047221 */ /* 0x000fe20000010000 */
[----:B------:R-:W-:Y:S06]  /*5f70*/  @!P0 BRA `(.L_x_5506) ;  /* 0x0000000000048947 */ /* 0x000fec0003800000 */
[----:B------:R-:W-:Y:S01]  /*5f80*/  BPT.TRAP 0x1 ;  /* 0x000000040000795c */ /* 0x000fe20000300000 */
.L_x_5506:
[----:B------:R0:W2:Y:S01]  /*5f90*/  SYNCS.PHASECHK.TRANS64.TRYWAIT P1, [R7+URZ+0x28c50], R8 ;  /* 0x028c5008070075a7 */ /* 0x0000a2000802017f */
[----:B------:R-:W-:Y:S05]  /*5fa0*/  @!P0 BRA `(.L_x_5507) ;  /* 0x0000000000048947 */ /* 0x000fea0003800000 */
[----:B------:R-:W-:Y:S01]  /*5fb0*/  BPT.TRAP 0x1 ;  /* 0x000000040000795c */ /* 0x000fe20000300000 */
.L_x_5507:
[----:B--2---:R-:W-:Y:S05]  /*5fc0*/  @P1 BRA `(.L_x_5508) ;  /* 0x0000000000081947 */ /* 0x004fea0003800000 */
[----:B------:R-:W2:Y:S02]  /*5fd0*/  SYNCS.PHASECHK.TRANS64.TRYWAIT P1, [R7+URZ+0x28c50], R8 ;  /* 0x028c5008070075a7 */ /* 0x000ea4000802017f */
[----:B--2---:R-:W-:Y:S05]  /*5fe0*/  @!P1 BRA `(.L_x_5509) ;  /* 0x0000010c000c9947 */ /* 0x004fea0003800000 */
.L_x_5508:
        /* <DEDUP_REMOVED lines=34> */
.L_x_5510:
[----:B------:R-:W-:Y:S01]  /*6210*/  R2UR UR6, R7 ;  /* 0x00000000070672ca */ /* 0x000fe200000e0000 */
[----:B------:R-:W-:Y:S01]  /*6220*/  UISETP.NE.AND UP1, UPT, UR52, URZ, UPT ;  /* 0x0000003f3400728c */ /* 0x000fe2000bf25270 */
[----:B0-2---:R-:W-:Y:S01]  /*6230*/  VIADD R8, R168, 0xfffffffe ;  /* 0xfffffffea8087836 */ /* 0x005fe20000000000 */
[----:B------:R-:W-:-:S06]  /*6240*/  UISETP.NE.AND UP0, UPT, UR51, URZ, UPT ;  /* 0x0000003f3300728c */ /* 0x000fcc000bf05270 */
[----:B------:R-:W-:-:S03]  /*6250*/  PLOP3.LUT P1, PT, PT, PT, UP0, 0x40, 0x0 ;  /* 0x000000000000781c */ /* 0x000fc60003f2e808 */
[----:B------:R-:W-:Y:S01]  /*6260*/  @UP1 ULDC UR15, c[0x0][0x450] ;  /* 0x00011400000f1ab9 */ /* 0x000fe20000000800 */
[----:B------:R-:W-:-:S04]  /*6270*/  UIADD3 UR6, UR6, 0x28c60, URZ ;  /* 0x00028c6006067890 */ /* 0x000fc8000fffe03f */
[----:B------:R-:W-:-:S03]  /*6280*/  UPRMT UR11, UR40, 0x654, UR6 ;  /* 0x00000654280b7896 */ /* 0x000fc60008000006 */
[----:B------:R-:W-:Y:S02]  /*6290*/  @UP1 ULDC UR6, c[0x0][0x44c] ;  /* 0x0001130000061ab9 */ /* 0x000fe40000000800 */
[----:B------:R-:W-:-:S04]  /*62a0*/  UIMAD.WIDE.U32 UR6, UR45, UR6, URZ ;  /* 0x000000062d0672a5 */ /* 0x000fc8000f8e003f */
[----:B------:R-:W-:Y:S01]  /*62b0*/  SYNCS.ARRIVE.TRANS64.RED.A1T0 RZ, [UR11], RZ ;  /* 0x000000ffffff79a7 */ /* 0x000fe2000810040b */
[----:B------:R-:W-:Y:S01]  /*62c0*/  UMOV UR11, UR45 ;  /* 0x0000002d000b7c82 */ /* 0x000fe20008000000 */
[----:B------:R-:W-:-:S04]  /*62d0*/  @UP1 USHF.R.U32.HI UR11, URZ, UR15, UR7 ;  /* 0x0000000f3f0b1299 */ /* 0x000fc80008011607 */
[----:B------:R-:W-:-:S04]  /*62e0*/  UIADD3 UR6, UR11, UR48, -UR50 ;  /* 0x000000300b067290 */ /* 0x000fc8000fffe832 */
[----:B------:R-:W-:Y:S01]  /*62f0*/  UIADD3 UR11, UR6, UR14, URZ ;  /* 0x0000000e060b7290 */ /* 0x000fe2000fffe03f */
[----:B------:R-:W-:Y:S11]  /*6300*/  @P1 BRA `(.L_x_5511) ;  /* 0x00000000004c1947 */ /* 0x000ff60003800000 */
[----:B------:R-:W-:Y:S01]  /*6310*/  ISETP.LT.AND P1, PT, RZ, UR6, PT ;  /* 0x00000006ff007c0c */ /* 0x000fe2000bf21270 */
[----:B------:R-:W-:-:S12]  /*6320*/  UIADD3 UR18, UR6, -0x1, URZ ;  /* 0xffffffff06127890 */ /* 0x000fd8000fffe03f */
[----:B------:R-:W-:Y:S05]  /*6330*/  @P1 BRA `(.L_x_5512) ;  /* 0x0000000000201947 */ /* 0x000fea0003800000 */
[----:B------:R-:W-:Y:S01]  /*6340*/  ULDC UR19, c[0x0][0x9e4] ;  /* 0x0002790000137ab9 */ /* 0x000fe20000000800 */
[----:B------:R-:W-:Y:S02]  /*6350*/  UIADD3 UR18, -UR6, URZ, URZ ;  /* 0x0000003f06127290 */ /* 0x000fe4000fffe13f */
[----:B------:R-:W-:-:S11]  /*6360*/  UISETP.NE.AND UP0, UPT, UR19, 0x1, UPT ;  /* 0x000000011300788c */ /* 0x000fd6000bf05270 */
[----:B------:R-:W-:Y:S02]  /*6370*/  @UP0 ULDC.64 UR6, c[0x0][0x9e8] ;  /* 0x00027a0000060ab9 */ /* 0x000fe40000000a00 */
[----:B------:R-:W-:-:S04]  /*6380*/  UIMAD.WIDE.U32 UR14, UR18, UR6, URZ ;  /* 0x00000006120e72a5 */ /* 0x000fc8000f8e003f */
[----:B------:R-:W-:-:S04]  /*6390*/  @UP0 USHF.R.U32.HI UR18, URZ, UR7, UR15 ;  /* 0x000000073f120299 */ /* 0x000fc8000801160f */
[----:B------:R-:W-:Y:S01]  /*63a0*/  ULOP3.LUT UR18, URZ, UR18, URZ, 0x33, !UPT ;  /* 0x000000123f127292 */ /* 0x000fe2000f8e333f */
[----:B------:R-:W-:Y:S11]  /*63b0*/  BRA `(.L_x_5513) ;  /* 0x0000000000147947 */ /* 0x000ff60003800000 */
.L_x_5512:
[----:B------:R-:W-:Y:S02]  /*63c0*/  ULDC UR19, c[0x0][0x9e4] ;  /* 0x0002790000137ab9 */ /* 0x000fe40000000800 */
[----:B------:R-:W-:-:S11]  /*63d0*/  UISETP.NE.AND UP0, UPT, UR19, 0x1, UPT ;  /* 0x000000011300788c */ /* 0x000fd6000bf05270 */
[----:B------:R-:W-:Y:S02]  /*63e0*/  @UP0 ULDC.64 UR6, c[0x0][0x9e8] ;  /* 0x00027a0000060ab9 */ /* 0x000fe40000000a00 */
[----:B------:R-:W-:-:S04]  /*63f0*/  UIMAD.WIDE.U32 UR14, UR18, UR6, URZ ;  /* 0x00000006120e72a5 */ /* 0x000fc8000f8e003f */
[----:B------:R-:W-:-:S12]  /*6400*/  @UP0 USHF.R.U32.HI UR18, URZ, UR7, UR15 ;  /* 0x000000073f120299 */ /* 0x000fd8000801160f */
.L_x_5513:
[----:B------:R-:W-:-:S04]  /*6410*/  UIMAD UR18, UR18, UR19, UR19 ;  /* 0x00000013121272a4 */ /* 0x000fc8000f8e0213 */
[----:B------:R-:W-:-:S04]  /*6420*/  UISETP.LT.AND UP0, UPT, UR11, UR18, UPT ;  /* 0x000000120b00728c */ /* 0x000fc8000bf01270 */
[----:B------:R-:W-:-:S12]  /*6430*/  USEL UR11, UR11, UR18, UP0 ;  /* 0x000000120b0b7287 */ /* 0x000fd80008000000 */
.L_x_5511:
[----:B------:R-:W-:-:S04]  /*6440*/  USHF.R.S32.HI UR6, URZ, 0x1f, UR11 ;  /* 0x0000001f3f067899 */ /* 0x000fc8000801140b */
[----:B------:R-:W-:-:S04]  /*6450*/  ULEA.HI UR6, UR6, UR11, URZ, 0x6 ;  /* 0x0000000b06067291 */ /* 0x000fc8000f8f303f */
[----:B------:R-:W-:-:S04]  /*6460*/  USHF.R.S32.HI UR6, URZ, 0x6, UR6 ;  /* 0x000000063f067899 */ /* 0x000fc80008011406 */
[----:B------:R-:W-:-:S04]  /*6470*/  UISETP.LT.AND UP0, UPT, UR47, UR6, UPT ;  /* 0x000000062f00728c */ /* 0x000fc8000bf01270 */
[----:B------:R-:W-:-:S06]  /*6480*/  USEL UR21, UR47, UR6, !UP0 ;  /* 0x000000062f157287 */ /* 0x000fcc000c000000 */
[----:B------:R-:W-:-:S13]  /*6490*/  ISETP.GE.AND P1, PT, R8, UR21, PT ;  /* 0x0000001508007c0c */ /* 0x000fda000bf26270 */
[----:B------:R-:W-:Y:S05]  /*64a0*/  @!P1 BRA `(.L_x_5514) ;  /* 0x0000002800089947 */ /* 0x000fea0003800000 */
[----:B------:R-:W-:Y:S01]  /*64b0*/  IMAD.MOV.U32 R12, RZ, RZ, R6 ;  /* 0x000000ffff0c7224 */ /* 0x000fe200078e0006 */
[----:B------:R-:W-:Y:S01]  /*64c0*/  MOV R9, R5 ;  /* 0x0000000500097202 */ /* 0x000fe20000000f00 */
[----:B------:R-:W-:Y:S01]  /*64d0*/  UMOV UR27, UR38 ;  /* 0x00000026001b7c82 */ /* 0x000fe20008000000 */
[----:B------:R-:W-:Y:S01]  /*64e0*/  ULDC UR24, c[0x0][0x9e4] ;  /* 0x0002790000187ab9 */ /* 0x000fe20000000800 */
[----:B------:R-:W-:Y:S01]  /*64f0*/  ULDC UR20, c[0x0][0x9dc] ;  /* 0x0002770000147ab9 */ /* 0x000fe20000000800 */
[----:B------:R-:W-:Y:S01]  /*6500*/  ULDC UR23, c[0x0][0x9d8] ;  /* 0x0002760000177ab9 */ /* 0x000fe20000000800 */
[----:B------:R-:W-:Y:S01]  /*6510*/  ULDC UR26, c[0x0][0x988] ;  /* 0x00026200001a7ab9 */ /* 0x000fe20000000800 */
[----:B------:R-:W-:-:S05]  /*6520*/  ULDC UR25, c[0x0][0x9e0] ;  /* 0x0002780000197ab9 */ /* 0x000fca0000000800 */
.L_x_5533:
[----:B------:R-:W-:-:S04]  /*6530*/  UIADD3 UR38, UR27, 0x1, URZ ;  /* 0x000000011b267890 */ /* 0x000fc8000fffe03f */
[----:B------:R-:W-:-:S04]  /*6540*/  UISETP.NE.AND UP0, UPT, UR38, 0x2, UPT ;  /* 0x000000022600788c */ /* 0x000fc8000bf05270 */
[----:B------:R-:W-:Y:S02]  /*6550*/  USEL UR6, URZ, 0x1, UP0 ;  /* 0x000000013f067887 */ /* 0x000fe40008000000 */
[----:B------:R-:W-:Y:S02]  /*6560*/  USEL UR38, UR38, URZ, UP0 ;  /* 0x0000003f26267287 */ /* 0x000fe40008000000 */
[----:B------:R-:W-:Y:S01]  /*6570*/  ULOP3.LUT UR37, UR37, UR6, URZ, 0x3c, !UPT ;  /* 0x0000000625257292 */ /* 0x000fe2000f8e3c3f */
[----:B012---:R-:W-:Y:S11]  /*6580*/  @!P0 BRA `(.L_x_5515) ;  /* 0x0000000000048947 */ /* 0x007ff60003800000 */
[----:B------:R-:W-:Y:S01]  /*6590*/  BPT.TRAP 0x1 ;  /* 0x000000040000795c */ /* 0x000fe20000300000 */
.L_x_5515:
[----:B------:R-:W-:Y:S01]  /*65a0*/  ULEA UR22, UR38, UR41, 0x3 ;  /* 0x0000002926167291 */ /* 0x000fe2000f8e183f */
[----:B------:R-:W-:-:S05]  /*65b0*/  IMAD.U32 R7, RZ, RZ, UR37 ;  /* 0x00000025ff077e24 */ /* 0x000fca000f8e00ff */
[----:B------:R-:W-:-:S04]  /*65c0*/  SHF.L.U32 R7, R7, 0x1f, RZ ;  /* 0x0000001f07077819 */ /* 0x000fc800000006ff */
[----:B------:R0:W2:Y:S01]  /*65d0*/  SYNCS.PHASECHK.TRANS64.TRYWAIT P1, [UR22+0x28c30], R7 ;  /* 0x028c3007ff0075a7 */ /* 0x0000a20008020156 */
[----:B------:R-:W-:Y:S05]  /*65e0*/  @!P0 BRA `(.L_x_5516) ;  /* 0x0000000000048947 */ /* 0x000fea0003800000 */
[----:B------:R-:W-:Y:S01]  /*65f0*/  BPT.TRAP 0x1 ;  /* 0x000000040000795c */ /* 0x000fe20000300000 */
.L_x_5516:
[----:B--2---:R-:W-:Y:S05]  /*6600*/  @P1 BRA `(.L_x_5517) ;  /* 0x0000000000081947 */ /* 0x004fea0003800000 */
[----:B------:R-:W2:Y:S02]  /*6610*/  SYNCS.PHASECHK.TRANS64.TRYWAIT P1, [UR22+0x28c30], R7 ;  /* 0x028c3007ff0075a7 */ /* 0x000ea40008020156 */
[----:B--2---:R-:W-:Y:S05]  /*6620*/  @!P1 BRA `(.L_x_5518) ;  /* 0x0000010400909947 */ /* 0x004fea0003800000 */
.L_x_5517:
        /* <DEDUP_REMOVED lines=23> */
.L_x_5519:
[----:B------:R-:W-:Y:S01]  /*67a0*/  UISETP.NE.AND UP1, UPT, UR52, URZ, UPT ;  /* 0x0000003f3400728c */ /* 0x000fe2000bf25270 */
[----:B------:R-:W-:Y:S01]  /*67b0*/  FMUL.FTZ R20, R163, UR23 ;  /* 0x00000017a3147c20 */ /* 0x000fe20008410000 */
[----:B------:R-:W-:Y:S02]  /*67c0*/  VIADD R163, R185, UR45 ;  /* 0x0000002db9a37c36 */ /* 0x000fe40008000000 */
[----:B------:R-:W-:Y:S01]  /*67d0*/  FMUL.FTZ R21, R162, UR23 ;  /* 0x00000017a2157c20 */ /* 0x000fe20008410000 */
[----:B------:R-:W-:Y:S01]  /*67e0*/  FMUL.FTZ R13, R155, UR23 ;  /* 0x000000179b0d7c20 */ /* 0x000fe20008410000 */
[----:B------:R-:W-:Y:S01]  /*67f0*/  FMUL.FTZ R155, R171, UR23 ;  /* 0x00000017ab9b7c20 */ /* 0x000fe20008410000 */
[----:B------:R-:W-:Y:S01]  /*6800*/  PLOP3.LUT P1, PT, PT, PT, UP1, 0x80, 0x0 ;  /* 0x000000000000781c */ /* 0x000fe20003f2f018 */
[----:B------:R-:W-:Y:S01]  /*6810*/  UISETP.NE.AND UP0, UPT, UR51, URZ, UPT ;  /* 0x0000003f3300728c */ /* 0x000fe2000bf05270 */
[----:B------:R-:W-:Y:S01]  /*6820*/  PLOP3.LUT P2, PT, PT, PT, UP1, 0x80, 0x0 ;  /* 0x000000000000781c */ /* 0x000fe20003f4f018 */
[----:B------:R-:W-:Y:S01]  /*6830*/  FMUL.FTZ R206, R156, UR23 ;  /* 0x000000179cce7c20 */ /* 0x000fe20008410000 */
[----:B------:R-:W-:Y:S01]  /*6840*/  FMUL.FTZ R171, R172, UR23 ;  /* 0x00000017acab7c20 */ /* 0x000fe20008410000 */
[----:B------:R-:W-:Y:S01]  /*6850*/  @UP1 ULDC UR6, c[0x0][0x44c] ;  /* 0x0001130000061ab9 */ /* 0x000fe20000000800 */
[----:B------:R-:W-:Y:S01]  /*6860*/  FMUL.FTZ R207, R157, UR23 ;  /* 0x000000179dcf7c20 */ /* 0x000fe20008410000 */
[----:B------:R-:W-:Y:S01]  /*6870*/  FMUL.FTZ R172, R173, UR23 ;  /* 0x00000017adac7c20 */ /* 0x000fe20008410000 */
[----:B------:R-:W-:Y:S01]  /*6880*/  FMUL.FTZ R156, R174, UR23 ;  /* 0x00000017ae9c7c20 */ /* 0x000fe20008410000 */
[----:B------:R-:W-:Y:S01]  /*6890*/  FMUL.FTZ R205, R152, UR23 ;  /* 0x0000001798cd7c20 */ /* 0x000fe20008410000 */
[----:B------:R-:W-:Y:S01]  /*68a0*/  FMUL.FTZ R5, R153, UR23 ;  /* 0x0000001799057c20 */ /* 0x000fe20008410000 */
[----:B--2---:R-:W-:Y:S01]  /*68b0*/  FMUL.FTZ R6, R154, UR23 ;  /* 0x000000179a067c20 */ /* 0x004fe20008410000 */
        /* <DEDUP_REMOVED lines=8> */
[----:B------:R-:W-:Y:S01]  /*6940*/  FMUL.FTZ R157, R175, UR23 ;  /* 0x00000017af9d7c20 */ /* 0x000fe20008410000 */
[----:B------:R-:W-:Y:S01]  /*6950*/  FMUL.FTZ R173, R176, UR23 ;  /* 0x00000017b0ad7c20 */ /* 0x000fe20008410000 */
[----:B------:R-:W-:Y:S01]  /*6960*/  FMUL.FTZ R174, R177, UR23 ;  /* 0x00000017b1ae7c20 */ /* 0x000fe20008410000 */
[----:B------:R-:W1:Y:S01]  /*6970*/  SHFL.IDX PT, R162, R163, RZ, 0x1c1f ;  /* 0x001c1fffa3a27589 */ /* 0x000e6200000e0000 */
        /* <DEDUP_REMOVED lines=13> */
[----:B------:R-:W-:-:S02]  /*6a50*/  IMAD.SHL.U32 R177, R8, 0x40, RZ ;  /* 0x0000004008b17824 */ /* 0x000fc400078e00ff */
[----:B------:R-:W-:Y:S01]  /*6a60*/  FMUL.FTZ R161, R183, UR23 ;  /* 0x00000017b7a17c20 */ /* 0x000fe20008410000 */
[----:B------:R-:W-:Y:S01]  /*6a70*/  PLOP3.LUT P1, PT, PT, PT, UP0, 0x40, 0x0 ;  /* 0x000000000000781c */ /* 0x000fe20003f2e808 */
[----:B------:R-:W-:Y:S01]  /*6a80*/  IMAD.U32 R11, RZ, RZ, UR50 ;  /* 0x00000032ff0b7e24 */ /* 0x000fe2000f8e00ff */
[----:B------:R-:W2:Y:S01]  /*6a90*/  MUFU.TANH R205, R205 ;  /* 0x000000cd00cd7308 */ /* 0x000ea20000002400 */
[----:B------:R-:W-:Y:S01]  /*6aa0*/  IADD3 R10, -R2, 0x1, -R177 ;  /* 0x00000001020a7810 */ /* 0x000fe20007ffe9b1 */
[----:B------:R-:W-:Y:S01]  /*6ab0*/  SYNCS.ARRIVE.TRANS64.RED.A1T0 RZ, [UR6], RZ ;  /* 0x000000ffffff79a7 */ /* 0x000fe20008100406 */
[----:B------:R-:W-:Y:S02]  /*6ac0*/  ULOP3.LUT UR6, URZ, UR20, URZ, 0x33, !UPT ;  /* 0x000000143f067292 */ /* 0x000fe4000f8e333f */
[----:B------:R-:W-:-:S03]  /*6ad0*/  IADD3 R10, -R11, UR48, R10 ;  /* 0x000000300b0a7c10 */ /* 0x000fc6000fffe10a */
[----:B------:R-:W3:Y:S02]  /*6ae0*/  MUFU.TANH R5, R5 ;  /* 0x0000000500057308 */ /* 0x000ee40000002400 */
[C---:B------:R-:W-:Y:S02]  /*6af0*/  VIADD R181, R10.reuse, UR25 ;  /* 0x000000190ab57c36 */ /* 0x040fe40008000000 */
[----:B------:R-:W-:Y:S02]  /*6b00*/  VIADD R183, R10, UR6 ;  /* 0x000000060ab77c36 */ /* 0x000fe40008000000 */
[----:B-1----:R-:W-:Y:S02]  /*6b10*/  IMAD.IADD R179, R181, 0x1, R162 ;  /* 0x00000001b5b37824 */ /* 0x002fe400078e02a2 */
[----:B------:R-:W1:Y:S01]  /*6b20*/  MUFU.TANH R6, R6 ;  /* 0x0000000600067308 */ /* 0x000e620000002400 */
        /* <DEDUP_REMOVED lines=31> */
[----:B------:R-:W-:Y:S01]  /*6d20*/  MOV R11, UR50 ;  /* 0x00000032000b7c02 */ /* 0x000fe20008000f00 */
[----:B------:R-:W-:Y:S03]  /*6d30*/  BSSY B0, `(.L_x_5521) ;  /* 0x0000011000007945 */ /* 0x000fe60003800000 */
[----:B------:R-:W-:-:S04]  /*6d40*/  IADD3 R162, -R11, UR48, R162 ;  /* 0x000000300ba27c10 */ /* 0x000fc8000fffe1a2 */
        /* <DEDUP_REMOVED lines=10> */
.L_x_5522:
[----:B------:R-:W-:-:S05]  /*6df0*/  IMAD.U32 R164, RZ, RZ, UR24 ;  /* 0x00000018ffa47e24 */ /* 0x000fca000f8e00ff */
[----:B------:R-:W-:-:S13]  /*6e00*/  ISETP.NE.AND P1, PT, R164, 0x1, PT ;  /* 0x00000001a400780c */ /* 0x000fda0003f25270 */
[----:B------:R-:W1:Y:S02]  /*6e10*/  @P1 LDC.64 R10, c[0x0][0x9e8] ;  /* 0x00027a00ff0a1b82 */ /* 0x000e640000000a00 */
[----:B-1----:R-:W-:-:S05]  /*6e20*/  @P1 IMAD.HI.U32 R10, R162, R10, RZ ;  /* 0x0000000aa20a1227 */ /* 0x002fca00078e00ff */
[----:B------:R-:W-:-:S07]  /*6e30*/  @P1 SHF.R.U32.HI R162, RZ, R11, R10 ;  /* 0x0000000bffa21219 */ /* 0x000fce000001160a */
.L_x_5523:
[----:B------:R-:W-:Y:S05]  /*6e40*/  BSYNC B0 ;  /* 0x0000000000007941 */ /* 0x000fea0003800000 */
.L_x_5521:
[----:B------:R-:W-:-:S04]  /*6e50*/  IMAD R11, R162, R164, -R177 ;  /* 0x000000a4a20b7224 */ /* 0x000fc800078e0ab1 */
[----:B------:R-:W-:-:S05]  /*6e60*/  IMAD.IADD R11, R11, 0x1, -R2 ;  /* 0x000000010b0b7824 */ /* 0x000fca00078e0a02 */
[----:B------:R-:W-:Y:S02]  /*6e70*/  VIADDMNMX R179, R11, R164, R179, PT ;  /* 0x000000a40bb37246 */ /* 0x000fe400038001b3 */
[----:B------:R-:W-:-:S07]  /*6e80*/  VIMNMX R180, R180, R11, !PT ;  /* 0x0000000bb4b47248 */ /* 0x000fce0007fe0100 */
.L_x_5520:
        /* <DEDUP_REMOVED lines=8> */
[C---:B------:R-:W-:Y:S02]  /*6f10*/  ISETP.GT.AND P4, PT, R180.reuse, 0x18, P1 ;  /* 0x00000018b400780c */ /* 0x040fe40000f84270 */
        /* <DEDUP_REMOVED lines=13> */
[----:B-1----:R-:W-:Y:S02]  /*6ff0*/  FSEL R163, R206, -INF , !P6 ;  /* 0xff800000cea37808 */ /* 0x002fe40007000000 */
        /* <DEDUP_REMOVED lines=32> */
[----:B------:R-:W-:Y:S01]  /*7200*/  IMAD.U32 R5, RZ, RZ, UR50 ;  /* 0x00000032ff057e24 */ /* 0x000fe2000f8e00ff */
[----:B------:R-:W-:Y:S04]  /*7210*/  BSSY B0, `(.L_x_5525) ;  /* 0x0000011000007945 */ /* 0x000fe80003800000 */
[----:B------:R-:W-:-:S04]  /*7220*/  IADD3 R5, -R5, UR48, R10 ;  /* 0x0000003005057c10 */ /* 0x000fc8000fffe10a */
        /* <DEDUP_REMOVED lines=10> */
.L_x_5526:
[----:B------:R-:W-:-:S05]  /*72d0*/  IMAD.U32 R182, RZ, RZ, UR24 ;  /* 0x00000018ffb67e24 */ /* 0x000fca000f8e00ff */
[----:B------:R-:W-:-:S13]  /*72e0*/  ISETP.NE.AND P2, PT, R182, 0x1, PT ;  /* 0x00000001b600780c */ /* 0x000fda0003f45270 */
[----:B------:R-:W0:Y:S02]  /*72f0*/  @P2 LDC.64 R10, c[0x0][0x9e8] ;  /* 0x00027a00ff0a2b82 */ /* 0x000e240000000a00 */
[----:B0-----:R-:W-:-:S05]  /*7300*/  @P2 IMAD.HI.U32 R10, R5, R10, RZ ;  /* 0x0000000a050a2227 */ /* 0x001fca00078e00ff */
[----:B------:R-:W-:-:S07]  /*7310*/  @P2 SHF.R.U32.HI R5, RZ, R11, R10 ;  /* 0x0000000bff052219 */ /* 0x000fce000001160a */
.L_x_5527:
[----:B------:R-:W-:Y:S05]  /*7320*/  BSYNC B0 ;  /* 0x0000000000007941 */ /* 0x000fea0003800000 */
.L_x_5525:
[----:B------:R-:W-:-:S05]  /*7330*/  IMAD R5, R5, R182, -R177 ;  /* 0x000000b605057224 */ /* 0x000fca00078e0ab1 */
[----:B------:R-:W-:-:S04]  /*7340*/  IADD3 R5, -R2, R5, RZ ;  /* 0x0000000502057210 */ /* 0x000fc80007ffe1ff */
[----:B------:R-:W-:Y:S02]  /*7350*/  VIADDMNMX R179, R5, R182, R179, PT ;  /* 0x000000b605b37246 */ /* 0x000fe400038001b3 */
[----:B------:R-:W-:-:S07]  /*7360*/  VIMNMX R180, R180, R5, !PT ;  /* 0x00000005b4b47248 */ /* 0x000fce0007fe0100 */
.L_x_5524:
        /* <DEDUP_REMOVED lines=41> */
[C---:B------:R-:W-:Y:S02]  /*7600*/  ISETP.GT.AND P5, PT, R180.reuse, 0x21, P1 ;  /* 0x00000021b400780c */ /* 0x040fe40000fa4270 */
[----:B------:R-:W-:Y:S02]  /*7610*/  FSEL R153, R153, -INF , !P2 ;  /* 0xff80000099997808 */ /* 0x000fe40005000000 */
[----:B------:R-:W-:Y:S02]  /*7620*/  ISETP.GT.AND P4, PT, R180, 0x28, P1 ;  /* 0x00000028b400780c */ /* 0x000fe40000f84270 */
[----:B------:R-:W-:-:S02]  /*7630*/  ISETP.LT.OR P5, PT, R179, 0x22, P5 ;  /* 0x00000022b300780c */ /* 0x000fc40002fa1670 */
[----:B------:R-:W-:Y:S02]  /*7640*/  ISETP.GT.AND P6, PT, R180, 0x29, P1 ;  /* 0x00000029b400780c */ /* 0x000fe40000fc4270 */
[----:B------:R-:W-:Y:S02]  /*7650*/  ISETP.LT.OR P4, PT, R179, 0x29, P4 ;  /* 0x00000029b300780c */ /* 0x000fe40002781670 */
[----:B------:R-:W-:Y:S02]  /*7660*/  FSEL R155, R155, -INF , !P5 ;  /* 0xff8000009b9b7808 */ /* 0x000fe40006800000 */
[----:B0-----:R-:W-:Y:S02]  /*7670*/  FMNMX.FTZ R11, R10, R5, !PT ;  /* 0x000000050a0b7209 */ /* 0x001fe40007810000 */
[----:B------:R-:W-:Y:S02]  /*7680*/  ISETP.GT.AND P2, PT, R180, 0x30, P1 ;  /* 0x00000030b400780c */ /* 0x000fe40000f44270 */
[----:B------:R-:W-:Y:S01]  /*7690*/  FSEL R156, R156, -INF , !P4 ;  /* 0xff8000009c9c7808 */ /* 0x000fe20006000000 */
[----:B------:R-:W0:Y:S01]  /*76a0*/  SHFL.BFLY PT, R182, R11, 0x1, 0x1f ;  /* 0x0c201f000bb67f89 */ /* 0x000e2200000e0000 */
[----:B------:R-:W-:-:S02]  /*76b0*/  ISETP.LT.OR P6, PT, R179, 0x2a, P6 ;  /* 0x0000002ab300780c */ /* 0x000fc400037c1670 */
[C---:B------:R-:W-:Y:S02]  /*76c0*/  ISETP.GT.AND P5, PT, R180.reuse, 0x31, P1 ;  /* 0x00000031b400780c */ /* 0x040fe40000fa4270 */
[----:B------:R-:W-:Y:S02]  /*76d0*/  ISETP.GT.AND P4, PT, R180, 0x38, P1 ;  /* 0x00000038b400780c */ /* 0x000fe40000f84270 */
        /* <DEDUP_REMOVED lines=18> */
[----:B------:R-:W-:Y:S02]  /*7800*/  ISETP.LT.OR P1, PT, R179, 0x3a, P1 ;  /* 0x0000003ab300780c */ /* 0x000fe40000f21670 */
[----:B------:R-:W-:Y:S02]  /*7810*/  FMNMX.FTZ R181, R20, R177, !PT ;  /* 0x000000b114b57209 */ /* 0x000fe40007810000 */
[----:B------:R-:W-:Y:S02]  /*7820*/  FSEL R177, R6, RZ, P3 ;  /* 0x000000ff06b17208 */ /* 0x000fe40001800000 */
[----:B------:R-:W-:Y:S02]  /*7830*/  FMNMX.FTZ R6, R152, R181, !PT ;  /* 0x000000b598067209 */ /* 0x000fe40007810000 */
[----:B------:R-:W-:Y:S01]  /*7840*/  FSEL R179, R161, -INF , !P1 ;  /* 0xff800000a1b37808 */ /* 0x000fe20004800000 */
[--C-:B------:R-:W-:Y:S01]  /*7850*/  FFMA.FTZ R180, R162, UR10, -R177.reuse ;  /* 0x0000000aa2b47c23 */ /* 0x100fe200080108b1 */
[----:B------:R-:W-:Y:S01]  /*7860*/  FMNMX.FTZ R181, R153, R6, !PT ;  /* 0x0000000699b57209 */ /* 0x000fe20007810000 */
[----:B------:R-:W-:Y:S01]  /*7870*/  FFMA.FTZ R10, R178, UR10, -R177 ;  /* 0x0000000ab20a7c23 */ /* 0x000fe200080108b1 */
[----:B------:R-:W-:-:S02]  /*7880*/  FSEL R162, R157, -INF , !P6 ;  /* 0xff8000009da27808 */ /* 0x000fc40007000000 */
[----:B------:R-:W-:Y:S01]  /*7890*/  FMNMX.FTZ R6, R154, R181, !PT ;  /* 0x000000b59a067209 */ /* 0x000fe20007810000 */
[----:B------:R0:W-:Y:S01]  /*78a0*/  MUFU.EX2 R157, R180 ;  /* 0x000000b4009d7308 */ /* 0x0001e20000000800 */
[----:B------:R-:W-:Y:S01]  /*78b0*/  FSEL R178, R158, -INF , !P2 ;  /* 0xff8000009eb27808 */ /* 0x000fe20005000000 */
[--C-:B------:R-:W-:Y:S01]  /*78c0*/  FFMA.FTZ R158, R163, UR10, -R177.reuse ;  /* 0x0000000aa39e7c23 */ /* 0x100fe200080108b1 */
[----:B------:R-:W-:Y:S02]  /*78d0*/  FMNMX.FTZ R181, R155, R6, !PT ;  /* 0x000000069bb57209 */ /* 0x000fe40007810000 */
[----:B------:R-:W-:Y:S02]  /*78e0*/  ISETP.NE.AND P1, PT, R2, R183, PT ;  /* 0x000000b70200720c */ /* 0x000fe40003f25270 */
        /* <DEDUP_REMOVED lines=9> */
[----:B------:R-:W-:Y:S02]  /*7980*/  MUFU.EX2 R158, R158 ;  /* 0x0000009e009e7308 */ /* 0x000fe40000000800 */
        /* <DEDUP_REMOVED lines=12> */
[----:B------:R-:W1:Y:S01]  /*7a50*/  SHFL.BFLY PT, R181, R6, 0x2, 0x1f ;  /* 0x0c401f0006b57f89 */ /* 0x000e6200000e0000 */
[----:B------:R-:W2:Y:S01]  /*7a60*/  MUFU.EX2 R9, R9 ;  /* 0x0000000900097308 */ /* 0x000ea20000000800 */
[--C-:B0-----:R-:W-:Y:S01]  /*7a70*/  FFMA.FTZ R180, R172, UR10, -R177.reuse ;  /* 0x0000000aacb47c23 */ /* 0x101fe200080108b1 */
[--C-:B------:R-:W-:Y:S01]  /*7a80*/  FFMA.FTZ R172, R174, UR10, -R177.reuse ;  /* 0x0000000aaeac7c23 */ /* 0x100fe200080108b1 */
[----:B------:R-:W-:-:S05]  /*7a90*/  FFMA.FTZ R174, R176, UR10, -R177 ;  /* 0x0000000ab0ae7c23 */ /* 0x000fca00080108b1 */
[----:B------:R-:W0:Y:S08]  /*7aa0*/  MUFU.EX2 R163, R163 ;  /* 0x000000a300a37308 */ /* 0x000e300000000800 */
[----:B------:R3:W-:Y:S01]  /*7ab0*/  MUFU.EX2 R170, R180 ;  /* 0x000000b400aa7308 */ /* 0x0007e20000000800 */
[-C--:B--2---:R-:W-:Y:S01]  /*7ac0*/  FMUL.FTZ R24, R24, R9.reuse ;  /* 0x0000000918187220 */ /* 0x084fe20000410000 */
[-C--:B------:R-:W-:Y:S01]  /*7ad0*/  FMUL.FTZ R25, R25, R9.reuse ;  /* 0x0000000919197220 */ /* 0x080fe20000410000 */
[-C--:B------:R-:W-:Y:S01]  /*7ae0*/  FMUL.FTZ R28, R28, R9.reuse ;  /* 0x000000091c1c7220 */ /* 0x080fe20000410000 */
[-C--:B------:R-:W-:Y:S01]  /*7af0*/  FMUL.FTZ R29, R29, R9.reuse ;  /* 0x000000091d1d7220 */ /* 0x080fe20000410000 */
[-C--:B------:R-:W-:Y:S01]  /*7b00*/  FMUL.FTZ R32, R32, R9.reuse ;  /* 0x0000000920207220 */ /* 0x080fe20000410000 */
[----:B------:R-:W-:Y:S01]  /*7b10*/  FMUL.FTZ R33, R33, R9 ;  /* 0x0000000921217220 */ /* 0x000fe20000410000 */
[----:B-1----:R-:W-:Y:S01]  /*7b20*/  FMNMX.FTZ R181, R6, R181, !PT ;  /* 0x000000b506b57209 */ /* 0x002fe20007810000 */
[----:B------:R-:W1:Y:S01]  /*7b30*/  MUFU.EX2 R164, R164 ;  /* 0x000000a400a47308 */ /* 0x000e620000000800 */
[----:B---3--:R-:W-:Y:S01]  /*7b40*/  FFMA.FTZ R180, R9, R3, R10 ;  /* 0x0000000309b47223 */ /* 0x008fe2000001000a */
[-C--:B------:R-:W-:Y:S01]  /*7b50*/  FMUL.FTZ R36, R36, R9.reuse ;  /* 0x0000000924247220 */ /* 0x080fe20000410000 */
[-C--:B------:R-:W-:Y:S01]  /*7b60*/  FMUL.FTZ R37, R37, R9.reuse ;  /* 0x0000000925257220 */ /* 0x080fe20000410000 */
[----:B------:R-:W2:Y:S01]  /*7b70*/  SHFL.BFLY PT, R6, R181, 0x1, 0x1f ;  /* 0x0c201f00b5067f89 */ /* 0x000ea200000e0000 */
[----:B------:R-:W-:Y:S01]  /*7b80*/  FADD.FTZ R175, R157, R180 ;  /* 0x000000b49daf7221 */ /* 0x000fe20000010000 */
[-C--:B------:R-:W-:Y:S01]  /*7b90*/  FMUL.FTZ R40, R40, R9.reuse ;  /* 0x0000000928287220 */ /* 0x080fe20000410000 */
[-C--:B------:R-:W-:Y:S01]  /*7ba0*/  FMUL.FTZ R41, R41, R9.reuse ;  /* 0x0000000929297220 */ /* 0x080fe20000410000 */
[----:B------:R-:W3:Y:S01]  /*7bb0*/  MUFU.EX2 R165, R165 ;  /* 0x000000a500a57308 */ /* 0x000ee20000000800 */
[----:B------:R-:W-:Y:S01]  /*7bc0*/  FADD.FTZ R176, R158, R175 ;  /* 0x000000af9eb07221 */ /* 0x000fe20000010000 */
[-C--:B------:R-:W-:Y:S01]  /*7bd0*/  FMUL.FTZ R44, R44, R9.reuse ;  /* 0x000000092c2c7220 */ /* 0x080fe20000410000 */
[-C--:B------:R-:W-:Y:S01]  /*7be0*/  FMUL.FTZ R45, R45, R9.reuse ;  /* 0x000000092d2d7220 */ /* 0x080fe20000410000 */
[-C--:B------:R-:W-:Y:S01]  /*7bf0*/  FMUL.FTZ R48, R48, R9.reuse ;  /* 0x0000000930307220 */ /* 0x080fe20000410000 */
[----:B------:R-:W-:Y:S01]  /*7c00*/  FADD.FTZ R176, R161, R176 ;  /* 0x000000b0a1b07221 */ /* 0x000fe20000010000 */
[-C--:B------:R-:W-:Y:S01]  /*7c10*/  FMUL.FTZ R49, R49, R9.reuse ;  /* 0x0000000931317220 */ /* 0x080fe20000410000 */
[-C--:B------:R-:W-:Y:S01]  /*7c20*/  FMUL.FTZ R52, R52, R9.reuse ;  /* 0x0000000934347220 */ /* 0x080fe20000410000 */
[----:B------:R-:W4:Y:S01]  /*7c30*/  MUFU.EX2 R166, R166 ;  /* 0x000000a600a67308 */ /* 0x000f220000000800 */
        /* <DEDUP_REMOVED lines=11> */
[----:B--2---:R-:W-:Y:S01]  /*7cf0*/  FMNMX.FTZ R6, R181, R6, !PT ;  /* 0x00000006b5067209 */ /* 0x004fe20007810000 */
[----:B------:R-:W-:-:S02]  /*7d00*/  IMAD.U32 R181, RZ, RZ, UR27 ;  /* 0x0000001bffb57e24 */ /* 0x000fc4000f8e00ff */
[-C--:B------:R-:W-:Y:S01]  /*7d10*/  FMUL.FTZ R72, R72, R9.reuse ;  /* 0x0000000948487220 */ /* 0x080fe20000410000 */
[-C--:B------:R-:W-:Y:S01]  /*7d20*/  FMUL.FTZ R73, R73, R9.reuse ;  /* 0x0000000949497220 */ /* 0x080fe20000410000 */
[C---:B------:R-:W-:Y:S01]  /*7d30*/  FSETP.NEU.FTZ.AND P2, PT, R6.reuse, -INF , PT ;  /* 0xff8000000600780b */ /* 0x040fe20003f5d000 */
[----:B------:R-:W2:Y:S01]  /*7d40*/  MUFU.EX2 R168, R168 ;  /* 0x000000a800a87308 */ /* 0x000ea20000000800 */
        /* <DEDUP_REMOVED lines=8> */
[----:B-1----:R-:W-:Y:S01]  /*7dd0*/  FADD.FTZ R12, R164, R177 ;  /* 0x000000b1a40c7221 */ /* 0x002fe20000010000 */
[----:B------:R-:W1:Y:S01]  /*7de0*/  MUFU.EX2 R169, R169 ;  /* 0x000000a900a97308 */ /* 0x000e620000000800 */
[--C-:B------:R-:W-:Y:S01]  /*7df0*/  FFMA.FTZ R180, R14, UR10, -R3.reuse ;  /* 0x0000000a0eb47c23 */ /* 0x100fe20008010803 */
[--C-:B------:R-:W-:Y:S01]  /*7e00*/  FFMA.FTZ R14, R15, UR10, -R3.reuse ;  /* 0x0000000a0f0e7c23 */ /* 0x100fe20008010803 */
[----:B---3--:R-:W-:Y:S01]  /*7e10*/  FADD.FTZ R181, R165, R12 ;  /* 0x0000000ca5b57221 */ /* 0x008fe20000010000 */
[--C-:B------:R-:W-:Y:S01]  /*7e20*/  FFMA.FTZ R15, R152, UR10, -R3.reuse ;  /* 0x0000000a980f7c23 */ /* 0x100fe20008010803 */
[----:B------:R-:W-:Y:S01]  /*7e30*/  FFMA.FTZ R11, R11, UR10, -R3 ;  /* 0x0000000a0b0b7c23 */ /* 0x000fe20008010803 */
[----:B------:R-:W-:Y:S01]  /*7e40*/  FMUL.FTZ R12, R175, UR10 ;  /* 0x0000000aaf0c7c20 */ /* 0x000fe20008410000 */
[----:B----4-:R-:W-:Y:S01]  /*7e50*/  FADD.FTZ R182, R166, R181 ;  /* 0x000000b5a6b67221 */ /* 0x010fe20000010000 */
[----:B------:R-:W-:Y:S01]  /*7e60*/  MUFU.EX2 R171, R171 ;  /* 0x000000ab00ab7308 */ /* 0x000fe20000000800 */
[--C-:B------:R-:W-:Y:S01]  /*7e70*/  FFMA.FTZ R13, R13, UR10, -R3.reuse ;  /* 0x0000000a0d0d7c23 */ /* 0x100fe20008010803 */
[----:B------:R-:W-:Y:S01]  /*7e80*/  @!P1 LEA R177, R176, UR41, 0x2 ;  /* 0x00000029b0b19c11 */ /* 0x000fe2000f8e10ff */
[----:B0-----:R-:W-:Y:S01]  /*7e90*/  FADD.FTZ R183, R167, R182 ;  /* 0x000000b6a7b77221 */ /* 0x001fe20000010000 */
[--C-:B------:R-:W-:Y:S01]  /*7ea0*/  FFMA.FTZ R21, R21, UR10, -R3.reuse ;  /* 0x0000000a15157c23 */ /* 0x100fe20008010803 */
[--C-:B------:R-:W-:Y:S01]  /*7eb0*/  FFMA.FTZ R20, R20, UR10, -R3.reuse ;  /* 0x0000000a14147c23 */ /* 0x100fe20008010803 */
[----:B------:R-:W-:Y:S01]  /*7ec0*/  FFMA.FTZ R153, R153, UR10, -R3 ;  /* 0x0000000a99997c23 */ /* 0x000fe20008010803 */
[----:B--2---:R-:W-:Y:S01]  /*7ed0*/  FADD.FTZ R152, R168, R183 ;  /* 0x000000b7a8987221 */ /* 0x004fe20000010000 */
[----:B------:R-:W0:Y:S01]  /*7ee0*/  MUFU.EX2 R172, R172 ;  /* 0x000000ac00ac7308 */ /* 0x000e220000000800 */
[--C-:B------:R-:W-:Y:S01]  /*7ef0*/  FFMA.FTZ R175, R154, UR10, -R3.reuse ;  /* 0x0000000a9aaf7c23 */ /* 0x100fe20008010803 */
[--C-:B------:R-:W-:Y:S01]  /*7f00*/  FFMA.FTZ R181, R155, UR10, -R3.reuse ;  /* 0x0000000a9bb57c23 */ /* 0x100fe20008010803 */
[----:B-1----:R-:W-:Y:S01]  /*7f10*/  FADD.FTZ R205, R169, R152 ;  /* 0x00000098a9cd7221 */ /* 0x002fe20000010000 */
        /* <DEDUP_REMOVED lines=28> */
[----:B------:R2:W3:Y:S01]  /*80e0*/  MUFU.EX2 R176, R13 ;  /* 0x0000000d00b07308 */ /* 0x0004e20000000800 */
[-C--:B------:R-:W-:Y:S01]  /*80f0*/  FMUL.FTZ R108, R108, R9.reuse ;  /* 0x000000096c6c7220 */ /* 0x080fe20000410000 */
[-C--:B------:R-:W-:Y:S01]  /*8100*/  FMUL.FTZ R109, R109, R9.reuse ;  /* 0x000000096d6d7220 */ /* 0x080fe20000410000 */
[-C--:B------:R-:W-:Y:S01]  /*8110*/  FMUL.FTZ R112, R112, R9.reuse ;  /* 0x0000000970707220 */ /* 0x080fe20000410000 */
[-C--:B------:R-:W-:Y:S01]  /*8120*/  FMUL.FTZ R113, R113, R9.reuse ;  /* 0x0000000971717220 */ /* 0x080fe20000410000 */
[-C--:B------:R-:W-:Y:S01]  /*8130*/  FMUL.FTZ R116, R116, R9.reuse ;  /* 0x0000000974747220 */ /* 0x080fe20000410000 */
[-C--:B------:R-:W-:Y:S01]  /*8140*/  FMUL.FTZ R117, R117, R9.reuse ;  /* 0x0000000975757220 */ /* 0x080fe20000410000 */
[----:B------:R-:W-:Y:S01]  /*8150*/  FMUL.FTZ R120, R120, R9 ;  /* 0x0000000978787220 */ /* 0x000fe20000410000 */
[----:B------:R-:W4:Y:S01]  /*8160*/  MUFU.EX2 R155, R180 ;  /* 0x000000b4009b7308 */ /* 0x000f220000000800 */
[----:B--2---:R-:W-:Y:S01]  /*8170*/  FFMA.FTZ R13, R160, UR10, -R3 ;  /* 0x0000000aa00d7c23 */ /* 0x004fe20008010803 */
[----:B------:R-:W-:Y:S01]  /*8180*/  FADD.FTZ R3, R171, R152 ;  /* 0x00000098ab037221 */ /* 0x000fe20000010000 */
[----:B------:R-:W-:Y:S01]  /*8190*/  F2FP.F16.F32.PACK_AB R152, R157, R10 ;  /* 0x0000000a9d98723e */ /* 0x000fe200000000ff */
[----:B0-----:R0:W-:Y:S01]  /*81a0*/  @!P1 STS [R177+0x28820], R12 ;  /* 0x0288200cb1009388 */ /* 0x0011e20000000800 */
[----:B------:R-:W-:Y:S01]  /*81b0*/  F2FP.F16.F32.PACK_AB R160, R168, R167 ;  /* 0x000000a7a8a0723e */ /* 0x000fe200000000ff */
[----:B------:R-:W-:Y:S01]  /*81c0*/  FADD.FTZ R10, R172, R3 ;  /* 0x00000003ac0a7221 */ /* 0x000fe20000010000 */
[-C--:B------:R-:W-:Y:S01]  /*81d0*/  FMUL.FTZ R121, R121, R9.reuse ;  /* 0x0000000979797220 */ /* 0x080fe20000410000 */
[----:B------:R-:W2:Y:S01]  /*81e0*/  MUFU.EX2 R14, R14 ;  /* 0x0000000e000e7308 */ /* 0x000ea20000000800 */
[-C--:B------:R-:W-:Y:S01]  /*81f0*/  FMUL.FTZ R124, R124, R9.reuse ;  /* 0x000000097c7c7220 */ /* 0x080fe20000410000 */
[----:B------:R-:W-:Y:S01]  /*8200*/  FADD.FTZ R3, R173, R10 ;  /* 0x0000000aad037221 */ /* 0x000fe20000010000 */
[-C--:B------:R-:W-:Y:S01]  /*8210*/  FMUL.FTZ R125, R125, R9.reuse ;  /* 0x000000097d7d7220 */ /* 0x080fe20000410000 */
[-C--:B------:R-:W-:Y:S01]  /*8220*/  FMUL.FTZ R128, R128, R9.reuse ;  /* 0x0000000980807220 */ /* 0x080fe20000410000 */
[-C--:B------:R-:W-:Y:S01]  /*8230*/  FMUL.FTZ R129, R129, R9.reuse ;  /* 0x0000000981817220 */ /* 0x080fe20000410000 */
[-C--:B------:R-:W-:Y:S01]  /*8240*/  FMUL.FTZ R132, R132, R9.reuse ;  /* 0x0000000984847220 */ /* 0x080fe20000410000 */
[-C--:B------:R-:W-:Y:S01]  /*8250*/  FMUL.FTZ R133, R133, R9.reuse ;  /* 0x0000000985857220 */ /* 0x080fe20000410000 */
[----:B------:R-:W5:Y:S01]  /*8260*/  MUFU.EX2 R21, R21 ;  /* 0x0000001500157308 */ /* 0x000f620000000800 */
        /* <DEDUP_REMOVED lines=17> */
[-C--:B------:R-:W-:Y:S01]  /*8380*/  FMUL.FTZ R38, R38, R12.reuse ;  /* 0x0000000c26267220 */ /* 0x080fe20000410000 */
[-C--:B------:R-:W-:Y:S01]  /*8390*/  FMUL.FTZ R39, R39, R12.reuse ;  /* 0x0000000c27277220 */ /* 0x080fe20000410000 */
[-C--:B------:R-:W-:Y:S01]  /*83a0*/  FMUL.FTZ R42, R42, R12.reuse ;  /* 0x0000000c2a2a7220 */ /* 0x080fe20000410000 */
[----:B---3--:R-:W-:Y:S01]  /*83b0*/  FADD.FTZ R4, R176, R153 ;  /* 0x00000099b0047221 */ /* 0x008fe20000010000 */
[-C--:B------:R-:W-:Y:S01]  /*83c0*/  FMUL.FTZ R43, R43, R12.reuse ;  /* 0x0000000c2b2b7220 */ /* 0x080fe20000410000 */
[-C--:B------:R-:W-:Y:S01]  /*83d0*/  FMUL.FTZ R46, R46, R12.reuse ;  /* 0x0000000c2e2e7220 */ /* 0x080fe20000410000 */
[----:B------:R-:W1:Y:S01]  /*83e0*/  MUFU.EX2 R15, R15 ;  /* 0x0000000f000f7308 */ /* 0x000e620000000800 */
[----:B----4-:R-:W-:Y:S01]  /*83f0*/  FADD.FTZ R153, R155, R4 ;  /* 0x000000049b997221 */ /* 0x010fe20000010000 */
[----:B--2---:R-:W-:Y:S01]  /*8400*/  F2FP.F16.F32.PACK_AB R155, R14, R155 ;  /* 0x0000009b0e9b723e */ /* 0x004fe200000000ff */
[-C--:B------:R-:W-:Y:S01]  /*8410*/  FMUL.FTZ R47, R47, R12.reuse ;  /* 0x0000000c2f2f7220 */ /* 0x080fe20000410000 */
[-C--:B------:R-:W-:Y:S01]  /*8420*/  FMUL.FTZ R50, R50, R12.reuse ;  /* 0x0000000c32327220 */ /* 0x080fe20000410000 */
[----:B------:R-:W-:Y:S01]  /*8430*/  FADD.FTZ R170, R14, R153 ;  /* 0x000000990eaa7221 */ /* 0x000fe20000010000 */
[-C--:B------:R-:W-:Y:S01]  /*8440*/  FMUL.FTZ R51, R51, R12.reuse ;  /* 0x0000000c33337220 */ /* 0x080fe20000410000 */
[-C--:B------:R-:W-:Y:S01]  /*8450*/  FMUL.FTZ R54, R54, R12.reuse ;  /* 0x0000000c36367220 */ /* 0x080fe20000410000 */
[----:B------:R-:W2:Y:S01]  /*8460*/  MUFU.EX2 R161, R175 ;  /* 0x000000af00a17308 */ /* 0x000ea20000000800 */
[----:B-----5:R-:W-:Y:S01]  /*8470*/  FADD.FTZ R153, R21, R170 ;  /* 0x000000aa15997221 */ /* 0x020fe20000010000 */
[-C--:B------:R-:W-:Y:S01]  /*8480*/  FMUL.FTZ R55, R55, R12.reuse ;  /* 0x0000000c37377220 */ /* 0x080fe20000410000 */
[-C--:B------:R-:W-:Y:S01]  /*8490*/  FMUL.FTZ R58, R58, R12.reuse ;  /* 0x0000000c3a3a7220 */ /* 0x080fe20000410000 */
[-C--:B------:R-:W-:Y:S01]  /*84a0*/  FMUL.FTZ R59, R59, R12.reuse ;  /* 0x0000000c3b3b7220 */ /* 0x080fe20000410000 */
[----:B0-----:R-:W-:Y:S01]  /*84b0*/  FADD.FTZ R170, R20, R153 ;  /* 0x0000009914aa7221 */ /* 0x001fe20000010000 */
[-C--:B------:R-:W-:Y:S01]  /*84c0*/  FMUL.FTZ R62, R62, R12.reuse ;  /* 0x0000000c3e3e7220 */ /* 0x080fe20000410000 */
[-C--:B------:R-:W-:Y:S01]  /*84d0*/  FMUL.FTZ R63, R63, R12.reuse ;  /* 0x0000000c3f3f7220 */ /* 0x080fe20000410000 */
[----:B------:R-:W0:Y:S01]  /*84e0*/  MUFU.EX2 R168, R181 ;  /* 0x000000b500a87308 */ /* 0x000e220000000800 */
[----:B-1----:R-:W-:Y:S01]  /*84f0*/  FADD.FTZ R153, R15, R170 ;  /* 0x000000aa0f997221 */ /* 0x002fe20000010000 */
[-C--:B------:R-:W-:Y:S01]  /*8500*/  FMUL.FTZ R66, R66, R12.reuse ;  /* 0x0000000c42427220 */ /* 0x080fe20000410000 */
[-C--:B------:R-:W-:Y:S01]  /*8510*/  FMUL.FTZ R67, R67, R12.reuse ;  /* 0x0000000c43437220 */ /* 0x080fe20000410000 */
[-C--:B------:R-:W-:Y:S01]  /*8520*/  FMUL.FTZ R70, R70, R12.reuse ;  /* 0x0000000c46467220 */ /* 0x080fe20000410000 */
[----:B------:R-:W-:Y:S01]  /*8530*/  FADD.FTZ R172, R10, R153 ;  /* 0x000000990aac7221 */ /* 0x000fe20000010000 */
        /* <DEDUP_REMOVED lines=50> */
[-C--:B------:R-:W-:Y:S01]  /*8860*/  FMUL.FTZ R135, R135, R12.reuse ;  /* 0x0000000c87877220 */ /* 0x080fe20000410000 */
        /* <DEDUP_REMOVED lines=21> */
.L_x_5528:
[----:B------:R1:W2:Y:S01]  /*89c0*/  SYNCS.PHASECHK.TRANS64.TRYWAIT P1, [UR22+0x28c50], R7 ;  /* 0x028c5007ff0075a7 */ /* 0x0002a20008020156 */
[----:B------:R-:W-:Y:S05]  /*89d0*/  @!P0 BRA `(.L_x_5529) ;  /* 0x0000000000048947 */ /* 0x000fea0003800000 */
[----:B------:R-:W-:Y:S01]  /*89e0*/  BPT.TRAP 0x1 ;  /* 0x000000040000795c */ /* 0x000fe20000300000 */
.L_x_5529:
[----:B--2---:R-:W-:Y:S05]  /*89f0*/  @P1 BRA `(.L_x_5530) ;  /* 0x0000000000081947 */ /* 0x004fea0003800000 */
[----:B------:R-:W2:Y:S02]  /*8a00*/  SYNCS.PHASECHK.TRANS64.TRYWAIT P1, [UR22+0x28c50], R7 ;  /* 0x028c5007ff0075a7 */ /* 0x000ea40008020156 */
[----:B--2---:R-:W-:Y:S05]  /*8a10*/  @!P1 BRA `(.L_x_5531) ;  /* 0x000000e000ac9947 */ /* 0x004fea0003800000 */
.L_x_5530:
        /* <DEDUP_REMOVED lines=34> */
.L_x_5532:
        /* <DEDUP_REMOVED lines=9> */
.L_x_5514:
[----:B------:R-:W-:Y:S02]  /*8cd0*/  UISETP.NE.AND UP1, UPT, UR52, URZ, UPT ;  /* 0x0000003f3400728c */ /* 0x000fe4000bf25270 */
[----:B------:R-:W-:Y:S02]  /*8ce0*/  UISETP.NE.AND UP0, UPT, UR51, URZ, UPT ;  /* 0x0000003f3300728c */ /* 0x000fe4000bf05270 */
[----:B------:R-:W-:Y:S02]  /*8cf0*/  UIADD3 UR11, UR45, 0x3f, URZ ;  /* 0x0000003f2d0b7890 */ /* 0x000fe4000fffe03f */
[----:B------:R-:W-:Y:S02]  /*8d00*/  UIADD3 UR14, UR48, 0x1, -UR50 ;  /* 0x00000001300e7890 */ /* 0x000fe4000fffe832 */
[----:B------:R-:W-:-:S03]  /*8d10*/  PLOP3.LUT P1, PT, PT, PT, UP0, 0x40, 0x0 ;  /* 0x000000000000781c */ /* 0x000fc60003f2e808 */
[----:B------:R-:W-:Y:S01]  /*8d20*/  @UP1 ULDC UR6, c[0x0][0x44c] ;  /* 0x0001130000061ab9 */ /* 0x000fe20000000800 */
[----:B------:R-:W-:Y:S01]  /*8d30*/  @UP1 ULDC UR15, c[0x0][0x450] ;  /* 0x00011400000f1ab9 */ /* 0x000fe20000000800 */
[----:B------:R-:W-:-:S04]  /*8d40*/  UIMAD.WIDE.U32 UR6, UR11, UR6, URZ ;  /* 0x000000060b0672a5 */ /* 0x000fc8000f8e003f */
[----:B------:R-:W-:-:S04]  /*8d50*/  @UP1 USHF.R.U32.HI UR11, URZ, UR15, UR7 ;  /* 0x0000000f3f0b1299 */ /* 0x000fc80008011607 */
[----:B------:R-:W-:-:S04]  /*8d60*/  UIADD3 UR11, UR14, UR11, URZ ;  /* 0x0000000b0e0b7290 */ /* 0x000fc8000fffe03f */
[----:B------:R-:W-:Y:S01]  /*8d70*/  UIADD3 UR20, UR11, -UR20, URZ ;  /* 0x800000140b147290 */ /* 0x000fe2000fffe03f */
[----:B------:R-:W-:Y:S11]  /*8d80*/  @P1 BRA `(.L_x_5534) ;  /* 0x00000000004c1947 */ /* 0x000ff60003800000 */
[----:B------:R-:W-:-:S06]  /*8d90*/  UISETP.GT.AND UP0, UPT, UR11, -0x1, UPT ;  /* 0xffffffff0b00788c */ /* 0x000fcc000bf04270 */
[----:B------:R-:W-:-:S13]  /*8da0*/  PLOP3.LUT P1, PT, PT, PT, UP0, 0x80, 0x0 ;  /* 0x000000000000781c */ /* 0x000fda0003f2f008 */
[----:B------:R-:W-:Y:S05]  /*8db0*/  @P1 BRA `(.L_x_5535) ;  /* 0x0000000000201947 */ /* 0x000fea0003800000 */
[----:B------:R-:W-:Y:S01]  /*8dc0*/  ULDC UR14, c[0x0][0x9e4] ;  /* 0x00027900000e7ab9 */ /* 0x000fe20000000800 */
[----:B------:R-:W-:Y:S02]  /*8dd0*/  ULOP3.LUT UR11, URZ, UR11, URZ, 0x33, !UPT ;  /* 0x0000000b3f0b7292 */ /* 0x000fe4000f8e333f */
[----:B------:R-:W-:-:S11]  /*8de0*/  UISETP.NE.AND UP0, UPT, UR14, 0x1, UPT ;  /* 0x000000010e00788c */ /* 0x000fd6000bf05270 */
[----:B------:R-:W-:Y:S02]  /*8df0*/  @UP0 ULDC.64 UR18, c[0x0][0x9e8] ;  /* 0x00027a0000120ab9 */ /* 0x000fe40000000a00 */
[----:B------:R-:W-:-:S04]  /*8e00*/  UIMAD.WIDE.U32 UR6, UR11, UR18, URZ ;  /* 0x000000120b0672a5 */ /* 0x000fc8000f8e003f */
[----:B------:R-:W-:-:S04]  /*8e10*/  @UP0 USHF.R.U32.HI UR11, URZ, UR19, UR7 ;  /* 0x000000133f0b0299 */ /* 0x000fc80008011607 */
[----:B------:R-:W-:Y:S01]  /*8e20*/  ULOP3.LUT UR11, URZ, UR11, URZ, 0x33, !UPT ;  /* 0x0000000b3f0b7292 */ /* 0x000fe2000f8e333f */
[----:B------:R-:W-:Y:S11]  /*8e30*/  BRA `(.L_x_5536) ;  /* 0x0000000000147947 */ /* 0x000ff60003800000 */
.L_x_5535:
[----:B------:R-:W-:Y:S02]  /*8e40*/  ULDC UR14, c[0x0][0x9e4] ;  /* 0x00027900000e7ab9 */ /* 0x000fe40000000800 */
[----:B------:R-:W-:-:S11]  /*8e50*/  UISETP.NE.AND UP0, UPT, UR14, 0x1, UPT ;  /* 0x000000010e00788c */ /* 0x000fd6000bf05270 */
[----:B------:R-:W-:Y:S02]  /*8e60*/  @UP0 ULDC.64 UR18, c[0x0][0x9e8] ;  /* 0x00027a0000120ab9 */ /* 0x000fe40000000a00 */
[----:B------:R-:W-:-:S04]  /*8e70*/  UIMAD.WIDE.U32 UR6, UR11, UR18, URZ ;  /* 0x000000120b0672a5 */ /* 0x000fc8000f8e003f */
[----:B------:R-:W-:-:S12]  /*8e80*/  @UP0 USHF.R.U32.HI UR11, URZ, UR19, UR7 ;  /* 0x000000133f0b0299 */ /* 0x000fd80008011607 */
.L_x_5536:
[----:B------:R-:W-:-:S04]  /*8e90*/  UIMAD UR11, UR11, UR14, URZ ;  /* 0x0000000e0b0b72a4 */ /* 0x000fc8000f8e023f */
[----:B------:R-:W-:-:S04]  /*8ea0*/  UISETP.LT.AND UP0, UPT, UR20, UR11, UPT ;  /* 0x0000000b1400728c */ /* 0x000fc8000bf01270 */
[----:B------:R-:W-:-:S12]  /*8eb0*/  USEL UR20, UR20, UR11, !UP0 ;  /* 0x0000000b14147287 */ /* 0x000fd8000c000000 */
.L_x_5534:
[----:B------:R-:W-:-:S04]  /*8ec0*/  UIADD3 UR20, UR20, 0x3f, URZ ;  /* 0x0000003f14147890 */ /* 0x000fc8000fffe03f */
        /* <DEDUP_REMOVED lines=8> */
[----:B------:R-:W-:Y:S01]  /*8f50*/  UMOV UR23, UR38 ;  /* 0x0000002600177c82 */ /* 0x000fe20008000000 */
[----:B--2---:R-:W-:Y:S01]  /*8f60*/  IMAD.MOV.U32 R10, RZ, RZ, R5 ;  /* 0x000000ffff0a7224 */ /* 0x004fe200078e0005 */
[----:B------:R-:W-:Y:S01]  /*8f70*/  ULDC UR24, c[0x0][0x9d8] ;  /* 0x0002760000187ab9 */ /* 0x000fe20000000800 */
[----:B------:R-:W-:-:S05]  /*8f80*/  ULDC UR21, c[0x0][0x988] ;  /* 0x0002620000157ab9 */ /* 0x000fca0000000800 */
.L_x_5548:
[----:B------:R-:W-:Y:S01]  /*8f90*/  UIADD3 UR38, UR23, 0x1, URZ ;  /* 0x0000000117267890 */ /* 0x000fe2000fffe03f */
[C---:B------:R-:W-:Y:S02]  /*8fa0*/  ISETP.GT.AND P1, PT, R8.reuse, UR20, PT ;  /* 0x0000001408007c0c */ /* 0x040fe4000bf24270 */
[----:B------:R-:W-:Y:S01]  /*8fb0*/  IADD3 R8, R8, -0x1, RZ ;  /* 0xffffffff08087810 */ /* 0x000fe20007ffe0ff */
[----:B------:R-:W-:-:S04]  /*8fc0*/  UISETP.NE.AND UP0, UPT, UR38, 0x2, UPT ;  /* 0x000000022600788c */ /* 0x000fc8000bf05270 */
[----:B------:R-:W-:Y:S02]  /*8fd0*/  USEL UR6, URZ, 0x1, UP0 ;  /* 0x000000013f067887 */ /* 0x000fe40008000000 */
[----:B------:R-:W-:Y:S02]  /*8fe0*/  USEL UR38, UR38, URZ, UP0 ;  /* 0x0000003f26267287 */ /* 0x000fe40008000000 */
[----:B------:R-:W-:Y:S01]  /*8ff0*/  ULOP3.LUT UR37, UR37, UR6, URZ, 0x3c, !UPT ;  /* 0x0000000625257292 */ /* 0x000fe2000f8e3c3f */
[----:B0--3--:R-:W-:Y:S11]  /*9000*/  @!P0 BRA `(.L_x_5538) ;  /* 0x0000000000048947 */ /* 0x009ff60003800000 */
[----:B------:R-:W-:Y:S01]  /*9010*/  BPT.TRAP 0x1 ;  /* 0x000000040000795c */ /* 0x000fe20000300000 */
.L_x_5538:
[----:B------:R-:W-:Y:S01]  /*9020*/  ULEA UR22, UR38, UR41, 0x3 ;  /* 0x0000002926167291 */ /* 0x000fe2000f8e183f */
[----:B-1----:R-:W-:-:S05]  /*9030*/  IMAD.U32 R7, RZ, RZ, UR37 ;  /* 0x00000025ff077e24 */ /* 0x002fca000f8e00ff */
[----:B------:R-:W-:-:S04]  /*9040*/  SHF.L.U32 R7, R7, 0x1f, RZ ;  /* 0x0000001f07077819 */ /* 0x000fc800000006ff */
[----:B------:R1:W2:Y:S01]  /*9050*/  SYNCS.PHASECHK.TRANS64.TRYWAIT P2, [UR22+0x28c30], R7 ;  /* 0x028c3007ff0075a7 */ /* 0x0002a20008040156 */
[----:B------:R-:W-:Y:S05]  /*9060*/  @!P0 BRA `(.L_x_5539) ;  /* 0x0000000000048947 */ /* 0x000fea0003800000 */
[----:B------:R-:W-:Y:S01]  /*9070*/  BPT.TRAP 0x1 ;  /* 0x000000040000795c */ /* 0x000fe20000300000 */
.L_x_5539:
[----:B--2---:R-:W-:Y:S05]  /*9080*/  @P2 BRA `(.L_x_5540) ;  /* 0x0000000000082947 */ /* 0x004fea0003800000 */
[----:B------:R-:W2:Y:S02]  /*9090*/  SYNCS.PHASECHK.TRANS64.TRYWAIT P2, [UR22+0x28c30], R7 ;  /* 0x028c3007ff0075a7 */ /* 0x000ea40008040156 */
[----:B--2---:R-:W-:Y:S05]  /*90a0*/  @!P2 BRA `(.L_x_5541) ;  /* 0x000000dc0020a947 */ /* 0x004fea0003800000 */
.L_x_5540:
        /* <DEDUP_REMOVED lines=23> */
.L_x_5542:
[----:B------:R-:W-:Y:S01]  /*9220*/  FMUL.FTZ R15, R152, UR24 ;  /* 0x00000018980f7c20 */ /* 0x000fe20008410000 */
[----:B--2---:R-:W-:Y:S01]  /*9230*/  FMUL.FTZ R6, R153, UR24 ;  /* 0x0000001899067c20 */ /* 0x004fe20008410000 */
        /* <DEDUP_REMOVED lines=29> */
[----:B--2---:R-:W-:Y:S01]  /*9410*/  FMNMX.FTZ R20, R6, R5, !PT ;  /* 0x0000000506147209 */ /* 0x004fe20007810000 */
[----:B------:R-:W-:Y:S01]  /*9420*/  FMUL.FTZ R159, R179, UR24 ;  /* 0x00000018b39f7c20 */ /* 0x000fe20008410000 */
[----:B------:R-:W-:Y:S01]  /*9430*/  UMOV UR10, UR21 ;  /* 0x00000015000a7c82 */ /* 0x000fe20008000000 */
[----:B------:R-:W-:Y:S01]  /*9440*/  FMUL.FTZ R161, R183, UR24 ;  /* 0x00000018b7a17c20 */ /* 0x000fe20008410000 */
[----:B------:R-:W-:-:S03]  /*9450*/  UIADD3 UR6, UR22, 0x28c40, URZ ;  /* 0x00028c4016067890 */ /* 0x000fc6000fffe03f */
[----:B------:R-:W2:Y:S01]  /*9460*/  MUFU.TANH R207, R207 ;  /* 0x000000cf00cf7308 */ /* 0x000ea20000002400 */
[----:B---3--:R-:W-:Y:S01]  /*9470*/  FMNMX.FTZ R5, R205, R20, !PT ;  /* 0x00000014cd057209 */ /* 0x008fe20007810000 */
[----:B------:R-:W-:-:S06]  /*9480*/  UPRMT UR6, UR40, 0x654, UR6 ;  /* 0x0000065428067896 */ /* 0x000fcc0008000006 */
[----:B------:R-:W3:Y:S01]  /*9490*/  MUFU.TANH R208, R208 ;  /* 0x000000d000d07308 */ /* 0x000ee20000002400 */
[----:B0-----:R-:W-:Y:S02]  /*94a0*/  FMNMX.FTZ R20, R206, R5, !PT ;  /* 0x00000005ce147209 */ /* 0x001fe40007810000 */
[----:B------:R-:W-:Y:S05]  /*94b0*/  SYNCS.ARRIVE.TRANS64.RED.A1T0 RZ, [UR6], RZ ;  /* 0x000000ffffff79a7 */ /* 0x000fea0008100406 */
[----:B------:R-:W0:Y:S01]  /*94c0*/  MUFU.TANH R209, R209 ;  /* 0x000000d100d17308 */ /* 0x000e220000002400 */
[----:B--2---:R-:W-:-:S07]  /*94d0*/  FMNMX.FTZ R5, R207, R20, !PT ;  /* 0x00000014cf057209 */ /* 0x004fce0007810000 */
[----:B------:R-:W2:Y:S01]  /*94e0*/  MUFU.TANH R211, R211 ;  /* 0x000000d300d37308 */ /* 0x000ea20000002400 */
[----:B---3--:R-:W-:-:S07]  /*94f0*/  FMNMX.FTZ R20, R208, R5, !PT ;  /* 0x00000005d0147209 */ /* 0x008fce0007810000 */
[----:B------:R-:W3:Y:S01]  /*9500*/  MUFU.TANH R168, R168 ;  /* 0x000000a800a87308 */ /* 0x000ee20000002400 */
[----:B0-----:R-:W-:-:S07]  /*9510*/  FMNMX.FTZ R20, R209, R20, !PT ;  /* 0x00000014d1147209 */ /* 0x001fce0007810000 */
[----:B------:R-:W0:Y:S01]  /*9520*/  MUFU.TANH R169, R169 ;  /* 0x000000a900a97308 */ /* 0x000e220000002400 */
[----:B--2---:R-:W-:-:S07]  /*9530*/  FMNMX.FTZ R5, R211, R20, !PT ;  /* 0x00000014d3057209 */ /* 0x004fce0007810000 */
[----:B------:R-:W2:Y:S01]  /*9540*/  MUFU.TANH R165, R165 ;  /* 0x000000a500a57308 */ /* 0x000ea20000002400 */
[----:B---3--:R-:W-:-:S07]  /*9550*/  FMNMX.FTZ R20, R168, R5, !PT ;  /* 0x00000005a8147209 */ /* 0x008fce0007810000 */
[----:B------:R-:W3:Y:S01]  /*9560*/  MUFU.TANH R210, R210 ;  /* 0x000000d200d27308 */ /* 0x000ee20000002400 */
[----:B0-----:R-:W-:-:S07]  /*9570*/  FMNMX.FTZ R20, R169, R20, !PT ;  /* 0x00000014a9147209 */ /* 0x001fce0007810000 */
[----:B------:R-:W0:Y:S01]  /*9580*/  MUFU.TANH R172, R172 ;  /* 0x000000ac00ac7308 */ /* 0x000e220000002400 */
[----:B--2---:R-:W-:Y:S01]  /*9590*/  FMNMX.FTZ R5, R165, R20, !PT ;  /* 0x00000014a5057209 */ /* 0x004fe20007810000 */
[----:B------:R-:W-:-:S06]  /*95a0*/  FMUL.FTZ R20, R162, UR24 ;  /* 0x00000018a2147c20 */ /* 0x000fcc0008410000 */
[----:B------:R-:W2:Y:S01]  /*95b0*/  MUFU.TANH R176, R176 ;  /* 0x000000b000b07308 */ /* 0x000ea20000002400 */
[----:B---3--:R-:W-:-:S07]  /*95c0*/  FMNMX.FTZ R5, R210, R5, !PT ;  /* 0x00000005d2057209 */ /* 0x008fce0007810000 */
[----:B------:R-:W3:Y:S01]  /*95d0*/  MUFU.TANH R173, R173 ;  /* 0x000000ad00ad7308 */ /* 0x000ee20000002400 */
[----:B0-----:R-:W-:-:S07]  /*95e0*/  FMNMX.FTZ R5, R172, R5, !PT ;  /* 0x00000005ac057209 */ /* 0x001fce0007810000 */
[----:B------:R-:W0:Y:S01]  /*95f0*/  MUFU.TANH R164, R164 ;  /* 0x000000a400a47308 */ /* 0x000e220000002400 */
[----:B--2---:R-:W-:-:S07]  /*9600*/  FMNMX.FTZ R152, R176, R5, !PT ;  /* 0x00000005b0987209 */ /* 0x004fce0007810000 */
[----:B------:R-:W2:Y:S01]  /*9610*/  MUFU.TANH R12, R12 ;  /* 0x0000000c000c7308 */ /* 0x000ea20000002400 */
[----:B---3--:R-:W-:Y:S01]  /*9620*/  FMNMX.FTZ R5, R173, R152, !PT ;  /* 0x00000098ad057209 */ /* 0x008fe20007810000 */
[----:B------:R-:W-:-:S06]  /*9630*/  FMUL.FTZ R152, R166, UR24 ;  /* 0x00000018a6987c20 */ /* 0x000fcc0008410000 */
[----:B------:R-:W3:Y:S01]  /*9640*/  MUFU.TANH R11, R11 ;  /* 0x0000000b000b7308 */ /* 0x000ee20000002400 */
[----:B0-----:R-:W-:-:S05]  /*9650*/  FMNMX.FTZ R5, R164, R5, !PT ;  /* 0x00000005a4057209 */ /* 0x001fca0007810000 */
[----:B------:R-:W0:Y:S02]  /*9660*/  SHFL.BFLY PT, R158, R5, 0x2, 0x1f ;  /* 0x0c401f00059e7f89 */ /* 0x000e2400000e0000 */
[----:B------:R-:W4:Y:S01]  /*9670*/  MUFU.TANH R13, R13 ;  /* 0x0000000d000d7308 */ /* 0x000f220000002400 */
[----:B--2---:R-:W-:-:S07]  /*9680*/  FMNMX.FTZ R160, R12, R9, !PT ;  /* 0x000000090ca07209 */ /* 0x004fce0007810000 */
[----:B------:R-:W2:Y:S01]  /*9690*/  MUFU.TANH R14, R14 ;  /* 0x0000000e000e7308 */ /* 0x000ea20000002400 */
[----:B---3--:R-:W-:-:S07]  /*96a0*/  FMNMX.FTZ R160, R11, R160, !PT ;  /* 0x000000a00ba07209 */ /* 0x008fce0007810000 */
[----:B------:R-:W3:Y:S01]  /*96b0*/  MUFU.TANH R20, R20 ;  /* 0x0000001400147308 */ /* 0x000ee20000002400 */
[----:B0-----:R-:W-:Y:S01]  /*96c0*/  FMNMX.FTZ R163, R5, R158, !PT ;  /* 0x0000009e05a37209 */ /* 0x001fe20007810000 */
[----:B------:R-:W-:-:S06]  /*96d0*/  FMUL.FTZ R158, R178, UR24 ;  /* 0x00000018b29e7c20 */ /* 0x000fcc0008410000 */
[----:B------:R-:W0:Y:S01]  /*96e0*/  MUFU.TANH R21, R21 ;  /* 0x0000001500157308 */ /* 0x000e220000002400 */
[----:B----4-:R-:W-:Y:S01]  /*96f0*/  FMNMX.FTZ R5, R13, R160, !PT ;  /* 0x000000a00d057209 */ /* 0x010fe20007810000 */
[----:B------:R-:W-:Y:S01]  /*9700*/  FMUL.FTZ R160, R182, UR24 ;  /* 0x00000018b6a07c20 */ /* 0x000fe20008410000 */
[----:B------:R-:W4:Y:S02]  /*9710*/  SHFL.BFLY PT, R166, R163, 0x1, 0x1f ;  /* 0x0c201f00a3a67f89 */ /* 0x000f2400000e0000 */
[----:B--2---:R-:W-:-:S03]  /*9720*/  FMNMX.FTZ R5, R14, R5, !PT ;  /* 0x000000050e057209 */ /* 0x004fc60007810000 */
[----:B------:R-:W2:Y:S01]  /*9730*/  MUFU.TANH R152, R152 ;  /* 0x0000009800987308 */ /* 0x000ea20000002400 */
[----:B---3--:R-:W-:-:S07]  /*9740*/  FMNMX.FTZ R162, R20, R5, !PT ;  /* 0x0000000514a27209 */ /* 0x008fce0007810000 */
[----:B------:R-:W3:Y:S08]  /*9750*/  MUFU.TANH R153, R153 ;  /* 0x0000009900997308 */ /* 0x000ef00000002400 */
[----:B------:R-:W5:Y:S01]  /*9760*/  MUFU.TANH R154, R154 ;  /* 0x0000009a009a7308 */ /* 0x000f620000002400 */
[----:B----4-:R-:W-:Y:S02]  /*9770*/  FMNMX.FTZ R5, R163, R166, !PT ;  /* 0x000000a6a3057209 */ /* 0x010fe40007810000 */
[----:B0-----:R-:W-:-:S05]  /*9780*/  FMNMX.FTZ R163, R21, R162, !PT ;  /* 0x000000a215a37209 */ /* 0x001fca0007810000 */
[----:B------:R-:W0:Y:S01]  /*9790*/  MUFU.TANH R155, R155 ;  /* 0x0000009b009b7308 */ /* 0x000e220000002400 */
[C---:B------:R-:W-:Y:S01]  /*97a0*/  FADD.FTZ R162, -R5.reuse, R10 ;  /* 0x0000000a05a27221 */ /* 0x040fe20000010100 */
[----:B--2---:R-:W-:Y:S01]  /*97b0*/  FMNMX.FTZ R10, R152, R163, !PT ;  /* 0x000000a3980a7209 */ /* 0x004fe20007810000 */
[----:B------:R-:W-:Y:S02]  /*97c0*/  FMUL.FTZ R177, R5, UR10 ;  /* 0x0000000a05b17c20 */ /* 0x000fe40008410000 */
[----:B------:R-:W-:Y:S01]  /*97d0*/  FMUL.FTZ R166, R162, UR10 ;  /* 0x0000000aa2a67c20 */ /* 0x000fe20008410000 */
[----:B---3--:R-:W-:Y:S01]  /*97e0*/  FMNMX.FTZ R163, R153, R10, !PT ;  /* 0x0000000a99a37209 */ /* 0x008fe20007810000 */
[--C-:B------:R-:W-:Y:S01]  /*97f0*/  FFMA.FTZ R170, R6, UR10, -R177.reuse ;  /* 0x0000000a06aa7c23 */ /* 0x100fe200080108b1 */
[----:B------:R-:W2:Y:S01]  /*9800*/  MUFU.TANH R156, R156 ;  /* 0x0000009c009c7308 */ /* 0x000ea20000002400 */
[--C-:B------:R-:W-:Y:S01]  /*9810*/  FFMA.FTZ R15, R15, UR10, -R177.reuse ;  /* 0x0000000a0f0f7c23 */ /* 0x100fe200080108b1 */
[----:B-----5:R-:W-:Y:S01]  /*9820*/  FMNMX.FTZ R162, R154, R163, !PT ;  /* 0x000000a39aa27209 */ /* 0x020fe20007810000 */
[--C-:B------:R-:W-:Y:S01]  /*9830*/  FFMA.FTZ R174, R206, UR10, -R177.reuse ;  /* 0x0000000aceae7c23 */ /* 0x100fe200080108b1 */
[--C-:B------:R-:W-:Y:S01]  /*9840*/  FFMA.FTZ R171, R208, UR10, -R177.reuse ;  /* 0x0000000ad0ab7c23 */ /* 0x100fe200080108b1 */
[--C-:B------:R-:W-:Y:S01]  /*9850*/  FFMA.FTZ R168, R168, UR10, -R177.reuse ;  /* 0x0000000aa8a87c23 */ /* 0x100fe200080108b1 */
[--C-:B------:R-:W-:Y:S01]  /*9860*/  FFMA.FTZ R165, R165, UR10, -R177.reuse ;  /* 0x0000000aa5a57c23 */ /* 0x100fe200080108b1 */
[--C-:B------:R-:W-:Y:S01]  /*9870*/  FFMA.FTZ R178, R210, UR10, -R177.reuse ;  /* 0x0000000ad2b27c23 */ /* 0x100fe200080108b1 */
[----:B------:R-:W3:Y:S01]  /*9880*/  MUFU.TANH R157, R157 ;  /* 0x0000009d009d7308 */ /* 0x000ee20000002400 */
[----:B0-----:R-:W-:Y:S01]  /*9890*/  FMNMX.FTZ R163, R155, R162, !PT ;  /* 0x000000a29ba37209 */ /* 0x001fe20007810000 */
[----:B------:R-:W-:-:S06]  /*98a0*/  FFMA.FTZ R173, R173, UR10, -R177 ;  /* 0x0000000aadad7c23 */ /* 0x000fcc00080108b1 */
[----:B------:R-:W0:Y:S01]  /*98b0*/  MUFU.TANH R158, R158 ;  /* 0x0000009e009e7308 */ /* 0x000e220000002400 */
[----:B--2---:R-:W-:-:S07]  /*98c0*/  FMNMX.FTZ R162, R156, R163, !PT ;  /* 0x000000a39ca27209 */ /* 0x004fce0007810000 */
[----:B------:R-:W2:Y:S01]  /*98d0*/  MUFU.TANH R159, R159 ;  /* 0x0000009f009f7308 */ /* 0x000ea20000002400 */
[----:B---3--:R-:W-:-:S07]  /*98e0*/  FMNMX.FTZ R163, R157, R162, !PT ;  /* 0x000000a29da37209 */ /* 0x008fce0007810000 */
[----:B------:R-:W3:Y:S01]  /*98f0*/  MUFU.TANH R160, R160 ;  /* 0x000000a000a07308 */ /* 0x000ee20000002400 */
[----:B0-----:R-:W-:Y:S01]  /*9900*/  FMNMX.FTZ R6, R158, R163, !PT ;  /* 0x000000a39e067209 */ /* 0x001fe20007810000 */
[----:B------:R-:W-:-:S06]  /*9910*/  FFMA.FTZ R163, R205, UR10, -R177 ;  /* 0x0000000acda37c23 */ /* 0x000fcc00080108b1 */
[----:B------:R-:W0:Y:S01]  /*9920*/  MUFU.TANH R161, R161 ;  /* 0x000000a100a17308 */ /* 0x000e220000002400 */
[----:B--2---:R-:W-:-:S07]  /*9930*/  FMNMX.FTZ R167, R159, R6, !PT ;  /* 0x000000069fa77209 */ /* 0x004fce0007810000 */
[----:B------:R2:W4:Y:S01]  /*9940*/  MUFU.EX2 R10, R166 ;  /* 0x000000a6000a7308 */ /* 0x0005220000000800 */
[----:B---3--:R-:W-:Y:S01]  /*9950*/  FMNMX.FTZ R6, R160, R167, !PT ;  /* 0x000000a7a0067209 */ /* 0x008fe20007810000 */
[----:B------:R-:W-:-:S06]  /*9960*/  FFMA.FTZ R167, R209, UR10, -R177 ;  /* 0x0000000ad1a77c23 */ /* 0x000fcc00080108b1 */
[----:B------:R3:W-:Y:S01]  /*9970*/  MUFU.EX2 R162, R170 ;  /* 0x000000aa00a27308 */ /* 0x0007e20000000800 */
[----:B0-----:R-:W-:Y:S01]  /*9980*/  FMNMX.FTZ R6, R161, R6, !PT ;  /* 0x00000006a1067209 */ /* 0x001fe20007810000 */
[----:B--2---:R-:W-:-:S04]  /*9990*/  FFMA.FTZ R166, R207, UR10, -R177 ;  /* 0x0000000acfa67c23 */ /* 0x004fc800080108b1 */
[----:B------:R-:W0:Y:S02]  /*99a0*/  SHFL.BFLY PT, R175, R6, 0x2, 0x1f ;  /* 0x0c401f0006af7f89 */ /* 0x000e2400000e0000 */
[----:B------:R-:W2:Y:S01]  /*99b0*/  MUFU.EX2 R15, R15 ;  /* 0x0000000f000f7308 */ /* 0x000ea20000000800 */
[--C-:B---3--:R-:W-:Y:S01]  /*99c0*/  FFMA.FTZ R170, R211, UR10, -R177.reuse ;  /* 0x0000000ad3aa7c23 */ /* 0x108fe200080108b1 */
[-C--:B----4-:R-:W-:Y:S01]  /*99d0*/  FMUL.FTZ R24, R24, R10.reuse ;  /* 0x0000000a18187220 */ /* 0x090fe20000410000 */
        /* <DEDUP_REMOVED lines=19> */
[----:B0-----:R-:W-:Y:S01]  /*9b10*/  FMNMX.FTZ R179, R6, R175, !PT ;  /* 0x000000af06b37209 */ /* 0x001fe20007810000 */
[--C-:B------:R-:W-:Y:S01]  /*9b20*/  FFMA.FTZ R175, R169, UR10, -R177.reuse ;  /* 0x0000000aa9af7c23 */ /* 0x100fe200080108b1 */
[--C-:B------:R-:W-:Y:S01]  /*9b30*/  FFMA.FTZ R169, R172, UR10, -R177.reuse ;  /* 0x0000000aaca97c23 */ /* 0x100fe200080108b1 */
[--C-:B------:R-:W-:Y:S01]  /*9b40*/  FFMA.FTZ R172, R176, UR10, -R177.reuse ;  /* 0x0000000ab0ac7c23 */ /* 0x100fe200080108b1 */
[----:B------:R-:W-:Y:S01]  /*9b50*/  FFMA.FTZ R176, R164, UR10, -R177 ;  /* 0x0000000aa4b07c23 */ /* 0x000fe200080108b1 */
[----:B------:R-:W0:Y:S01]  /*9b60*/  SHFL.BFLY PT, R6, R179, 0x1, 0x1f ;  /* 0x0c201f00b3067f89 */ /* 0x000e2200000e0000 */
        /* <DEDUP_REMOVED lines=23> */
[----:B0-----:R-:W-:Y:S01]  /*9ce0*/  FMNMX.FTZ R6, R179, R6, !PT ;  /* 0x00000006b3067209 */ /* 0x001fe20007810000 */
        /* <DEDUP_REMOVED lines=10> */
[----:B------:R-:W-:Y:S01]  /*9d90*/  FFMA.FTZ R177, R153, UR10, -R164 ;  /* 0x0000000a99b17c23 */ /* 0x000fe200080108a4 */
[----:B------:R-:W-:-:S02]  /*9da0*/  IMAD.MOV R153, RZ, RZ, -R17 ;  /* 0x000000ffff997224 */ /* 0x000fc400078e0a11 */
[--C-:B------:R-:W-:Y:S01]  /*9db0*/  FFMA.FTZ R11, R11, UR10, -R164.reuse ;  /* 0x0000000a0b0b7c23 */ /* 0x100fe200080108a4 */
[--C-:B------:R-:W-:Y:S01]  /*9dc0*/  FFMA.FTZ R13, R13, UR10, -R164.reuse ;  /* 0x0000000a0d0d7c23 */ /* 0x100fe200080108a4 */
[----:B------:R-:W-:Y:S01]  /*9dd0*/  MUFU.EX2 R9, R9 ;  /* 0x0000000900097308 */ /* 0x000fe20000000800 */
[--C-:B------:R-:W-:Y:S01]  /*9de0*/  FFMA.FTZ R180, R14, UR10, -R164.reuse ;  /* 0x0000000a0eb47c23 */ /* 0x100fe200080108a4 */
[----:B------:R-:W-:Y:S01]  /*9df0*/  ISETP.NE.AND P2, PT, R2, R153, PT ;  /* 0x000000990200720c */ /* 0x000fe20003f45270 */
[--C-:B------:R-:W-:Y:S01]  /*9e00*/  FFMA.FTZ R14, R20, UR10, -R164.reuse ;  /* 0x0000000a140e7c23 */ /* 0x100fe200080108a4 */
[----:B------:R-:W-:Y:S02]  /*9e10*/  IMAD.U32 R153, RZ, RZ, UR23 ;  /* 0x00000017ff997e24 */ /* 0x000fe4000f8e00ff */
[--C-:B------:R-:W-:Y:S01]  /*9e20*/  FFMA.FTZ R21, R21, UR10, -R164.reuse ;  /* 0x0000000a15157c23 */ /* 0x100fe200080108a4 */
[--C-:B------:R-:W-:Y:S01]  /*9e30*/  FFMA.FTZ R20, R152, UR10, -R164.reuse ;  /* 0x0000000a98147c23 */ /* 0x100fe200080108a4 */
[--C-:B------:R-:W-:Y:S01]  /*9e40*/  FFMA.FTZ R179, R154, UR10, -R164.reuse ;  /* 0x0000000a9ab37c23 */ /* 0x100fe200080108a4 */
[----:B------:R-:W0:Y:S01]  /*9e50*/  MUFU.EX2 R12, R12 ;  /* 0x0000000c000c7308 */ /* 0x000e220000000800 */
[--C-:B------:R-:W-:Y:S01]  /*9e60*/  FFMA.FTZ R182, R155, UR10, -R164.reuse ;  /* 0x0000000a9bb67c23 */ /* 0x100fe200080108a4 */
[--C-:B------:R-:W-:Y:S01]  /*9e70*/  FFMA.FTZ R181, R158, UR10, -R164.reuse ;  /* 0x0000000a9eb57c23 */ /* 0x100fe200080108a4 */
[--C-:B------:R-:W-:Y:S01]  /*9e80*/  FFMA.FTZ R159, R159, UR10, -R164.reuse ;  /* 0x0000000a9f9f7c23 */ /* 0x100fe200080108a4 */
[----:B------:R-:W-:Y:S01]  /*9e90*/  FFMA.FTZ R160, R160, UR10, -R164 ;  /* 0x0000000aa0a07c23 */ /* 0x000fe200080108a4 */
[-C--:B------:R-:W-:Y:S01]  /*9ea0*/  FMUL.FTZ R109, R109, R10.reuse ;  /* 0x0000000a6d6d7220 */ /* 0x080fe20000410000 */
[-C--:B------:R-:W-:Y:S01]  /*9eb0*/  FMUL.FTZ R112, R112, R10.reuse ;  /* 0x0000000a70707220 */ /* 0x080fe20000410000 */
[----:B------:R-:W-:Y:S01]  /*9ec0*/  @!P2 IMAD R152, R153, 0x40, R16 ;  /* 0x000000409998a824 */ /* 0x000fe200078e0210 */
[----:B------:R-:W3:Y:S01]  /*9ed0*/  MUFU.EX2 R11, R11 ;  /* 0x0000000b000b7308 */ /* 0x000ee20000000800 */
[----:B--2---:R-:W-:Y:S01]  /*9ee0*/  FFMA.FTZ R153, R10, R3, R15 ;  /* 0x000000030a997223 */ /* 0x004fe2000001000f */
[----:B------:R-:W-:Y:S01]  /*9ef0*/  FFMA.FTZ R3, R156, UR10, -R164 ;  /* 0x0000000a9c037c23 */ /* 0x000fe200080108a4 */
[-C--:B------:R-:W-:Y:S01]  /*9f00*/  FMUL.FTZ R113, R113, R10.reuse ;  /* 0x0000000a71717220 */ /* 0x080fe20000410000 */
[-C--:B------:R-:W-:Y:S01]  /*9f10*/  FMUL.FTZ R116, R116, R10.reuse ;  /* 0x0000000a74747220 */ /* 0x080fe20000410000 */
[----:B------:R-:W-:Y:S01]  /*9f20*/  FADD.FTZ R156, R162, R153 ;  /* 0x00000099a29c7221 */ /* 0x000fe20000010000 */
[-C--:B------:R-:W-:Y:S01]  /*9f30*/  FMUL.FTZ R117, R117, R10.reuse ;  /* 0x0000000a75757220 */ /* 0x080fe20000410000 */
[----:B------:R-:W-:Y:S01]  /*9f40*/  FMUL.FTZ R120, R120, R10 ;  /* 0x0000000a78787220 */ /* 0x000fe20000410000 */
[----:B------:R-:W2:Y:S01]  /*9f50*/  MUFU.EX2 R13, R13 ;  /* 0x0000000d000d7308 */ /* 0x000ea20000000800 */
[----:B0-----:R-:W-:Y:S01]  /*9f60*/  FFMA.FTZ R154, R9, R4, R12 ;  /* 0x00000004099a7223 */ /* 0x001fe2000001000c */
[----:B------:R-:W-:Y:S01]  /*9f70*/  FADD.FTZ R153, R163, R156 ;  /* 0x0000009ca3997221 */ /* 0x000fe20000010000 */
[----:B------:R-:W-:Y:S01]  /*9f80*/  @!P2 LEA R156, R152, UR41, 0x2 ;  /* 0x00000029989cac11 */ /* 0x000fe2000f8e10ff */
[--C-:B------:R-:W-:Y:S01]  /*9f90*/  FFMA.FTZ R4, R157, UR10, -R164.reuse ;  /* 0x0000000a9d047c23 */ /* 0x100fe200080108a4 */
[----:B------:R-:W-:Y:S01]  /*9fa0*/  FFMA.FTZ R164, R161, UR10, -R164 ;  /* 0x0000000aa1a47c23 */ /* 0x000fe200080108a4 */
[----:B------:R-:W-:Y:S01]  /*9fb0*/  FADD.FTZ R153, R174, R153 ;  /* 0x00000099ae997221 */ /* 0x000fe20000010000 */
[-C--:B------:R-:W-:Y:S01]  /*9fc0*/  FMUL.FTZ R121, R121, R10.reuse ;  /* 0x0000000a79797220 */ /* 0x080fe20000410000 */
[----:B------:R-:W0:Y:S01]  /*9fd0*/  MUFU.EX2 R180, R180 ;  /* 0x000000b400b47308 */ /* 0x000e220000000800 */
[----:B---3--:R-:W-:Y:S01]  /*9fe0*/  FADD.FTZ R154, R11, R154 ;  /* 0x0000009a0b9a7221 */ /* 0x008fe20000010000 */
[----:B------:R-:W-:Y:S01]  /*9ff0*/  @!P2 STS [R156+0x28800], R10 ;  /* 0x0288000a9c00a388 */ /* 0x000fe20000000800 */
[-C--:B------:R-:W-:Y:S01]  /*a000*/  FMUL.FTZ R124, R124, R10.reuse ;  /* 0x0000000a7c7c7220 */ /* 0x080fe20000410000 */
[-C--:B------:R-:W-:Y:S01]  /*a010*/  FMUL.FTZ R125, R125, R10.reuse ;  /* 0x0000000a7d7d7220 */ /* 0x080fe20000410000 */
[-C--:B------:R-:W-:Y:S01]  /*a020*/  FMUL.FTZ R128, R128, R10.reuse ;  /* 0x0000000a80807220 */ /* 0x080fe20000410000 */
[----:B------:R3:W-:Y:S01]  /*a030*/  @!P2 STS [R156+0x28820], R9 ;  /* 0x028820099c00a388 */ /* 0x0007e20000000800 */
[-C--:B------:R-:W-:Y:S01]  /*a040*/  FMUL.FTZ R129, R129, R10.reuse ;  /* 0x0000000a81817220 */ /* 0x080fe20000410000 */
[----:B------:R-:W4:Y:S01]  /*a050*/  MUFU.EX2 R14, R14 ;  /* 0x0000000e000e7308 */ /* 0x000f220000000800 */
[----:B--2---:R-:W-:Y:S01]  /*a060*/  FADD.FTZ R155, R13, R154 ;  /* 0x0000009a0d9b7221 */ /* 0x004fe20000010000 */
[----:B------:R-:W-:Y:S01]  /*a070*/  FADD.FTZ R154, R166, R153 ;  /* 0x00000099a69a7221 */ /* 0x000fe20000010000 */
[-C--:B------:R-:W-:Y:S01]  /*a080*/  FMUL.FTZ R132, R132, R10.reuse ;  /* 0x0000000a84847220 */ /* 0x080fe20000410000 */
[-C--:B------:R-:W-:Y:S01]  /*a090*/  FMUL.FTZ R133, R133, R10.reuse ;  /* 0x0000000a85857220 */ /* 0x080fe20000410000 */
[-C--:B------:R-:W-:Y:S01]  /*a0a0*/  FMUL.FTZ R136, R136, R10.reuse ;  /* 0x0000000a88887220 */ /* 0x080fe20000410000 */
[----:B------:R-:W-:Y:S01]  /*a0b0*/  FADD.FTZ R154, R171, R154 ;  /* 0x0000009aab9a7221 */ /* 0x000fe20000010000 */
[----:B------:R-:W-:Y:S01]  /*a0c0*/  FMUL.FTZ R137, R137, R10 ;  /* 0x0000000a89897220 */ /* 0x000fe20000410000 */
[----:B------:R-:W2:Y:S01]  /*a0d0*/  MUFU.EX2 R21, R21 ;  /* 0x0000001500157308 */ /* 0x000ea20000000800 */
[----:B0-----:R-:W-:Y:S01]  /*a0e0*/  FADD.FTZ R155, R180, R155 ;  /* 0x0000009bb49b7221 */ /* 0x001fe20000010000 */
[----:B---3--:R-:W-:Y:S01]  /*a0f0*/  F2FP.F16.F32.PACK_AB R156, R171, R166 ;  /* 0x000000a6ab9c723e */ /* 0x008fe200000000ff */
[-C--:B------:R-:W-:Y:S01]  /*a100*/  FMUL.FTZ R140, R140, R10.reuse ;  /* 0x0000000a8c8c7220 */ /* 0x080fe20000410000 */
[-C--:B------:R-:W-:Y:S01]  /*a110*/  FMUL.FTZ R141, R141, R10.reuse ;  /* 0x0000000a8d8d7220 */ /* 0x080fe20000410000 */
[-C--:B------:R-:W-:Y:S01]  /*a120*/  FMUL.FTZ R144, R144, R10.reuse ;  /* 0x0000000a90907220 */ /* 0x080fe20000410000 */
[-C--:B------:R-:W-:Y:S01]  /*a130*/  FMUL.FTZ R145, R145, R10.reuse ;  /* 0x0000000a91917220 */ /* 0x080fe20000410000 */
[-C--:B------:R-:W-:Y:S01]  /*a140*/  FMUL.FTZ R148, R148, R10.reuse ;  /* 0x0000000a94947220 */ /* 0x080fe20000410000 */
[----:B------:R-:W0:Y:S01]  /*a150*/  MUFU.EX2 R20, R20 ;  /* 0x0000001400147308 */ /* 0x000e220000000800 */
[----:B----4-:R-:W-:Y:S01]  /*a160*/  FADD.FTZ R152, R14, R155 ;  /* 0x0000009b0e987221 */ /* 0x010fe20000010000 */
[----:B------:R-:W-:Y:S01]  /*a170*/  FADD.FTZ R155, R167, R154 ;  /* 0x0000009aa79b7221 */ /* 0x000fe20000010000 */
[----:B------:R-:W-:Y:S01]  /*a180*/  FMUL.FTZ R149, R149, R10 ;  /* 0x0000000a95957220 */ /* 0x000fe20000410000 */
[-C--:B------:R-:W-:Y:S01]  /*a190*/  FMUL.FTZ R26, R26, R9.reuse ;  /* 0x000000091a1a7220 */ /* 0x080fe20000410000 */
[-C--:B------:R-:W-:Y:S01]  /*a1a0*/  FMUL.FTZ R27, R27, R9.reuse ;  /* 0x000000091b1b7220 */ /* 0x080fe20000410000 */
[----:B------:R-:W-:Y:S01]  /*a1b0*/  FADD.FTZ R155, R170, R155 ;  /* 0x0000009baa9b7221 */ /* 0x000fe20000010000 */
[----:B------:R-:W-:Y:S01]  /*a1c0*/  FMUL.FTZ R30, R30, R9 ;  /* 0x000000091e1e7220 */ /* 0x000fe20000410000 */
[----:B------:R-:W3:Y:S01]  /*a1d0*/  MUFU.EX2 R177, R177 ;  /* 0x000000b100b17308 */ /* 0x000ee20000000800 */
[----:B--2---:R-:W-:Y:S01]  /*a1e0*/  FADD.FTZ R153, R21, R152 ;  /* 0x0000009815997221 */ /* 0x004fe20000010000 */
[----:B------:R-:W-:Y:S01]  /*a1f0*/  F2FP.F16.F32.PACK_AB R152, R162, R15 ;  /* 0x0000000fa298723e */ /* 0x000fe200000000ff */
[-C--:B------:R-:W-:Y:S01]  /*a200*/  FMUL.FTZ R31, R31, R9.reuse ;  /* 0x000000091f1f7220 */ /* 0x080fe20000410000 */
[----:B------:R-:W-:Y:S01]  /*a210*/  F2FP.F16.F32.PACK_AB R157, R21, R14 ;  /* 0x0000000e159d723e */ /* 0x000fe200000000ff */
[-C--:B------:R-:W-:Y:S01]  /*a220*/  FMUL.FTZ R34, R34, R9.reuse ;  /* 0x0000000922227220 */ /* 0x080fe20000410000 */
[-C--:B------:R-:W-:Y:S01]  /*a230*/  FMUL.FTZ R35, R35, R9.reuse ;  /* 0x0000000923237220 */ /* 0x080fe20000410000 */
[-C--:B------:R-:W-:Y:S01]  /*a240*/  FMUL.FTZ R38, R38, R9.reuse ;  /* 0x0000000926267220 */ /* 0x080fe20000410000 */
[----:B------:R-:W2:Y:S01]  /*a250*/  MUFU.EX2 R179, R179 ;  /* 0x000000b300b37308 */ /* 0x000ea20000000800 */
[----:B0-----:R-:W-:Y:S01]  /*a260*/  FADD.FTZ R154, R20, R153 ;  /* 0x00000099149a7221 */ /* 0x001fe20000010000 */
[----:B------:R-:W-:Y:S01]  /*a270*/  F2FP.F16.F32.PACK_AB R153, R11, R12 ;  /* 0x0000000c0b99723e */ /* 0x000fe200000000ff */
[-C--:B------:R-:W-:Y:S01]  /*a280*/  FMUL.FTZ R39, R39, R9.reuse ;  /* 0x0000000927277220 */ /* 0x080fe20000410000 */
[-C--:B------:R-:W-:Y:S01]  /*a290*/  FMUL.FTZ R42, R42, R9.reuse ;  /* 0x000000092a2a7220 */ /* 0x080fe20000410000 */
[-C--:B------:R-:W-:Y:S01]  /*a2a0*/  FMUL.FTZ R43, R43, R9.reuse ;  /* 0x000000092b2b7220 */ /* 0x080fe20000410000 */
[-C--:B------:R-:W-:Y:S01]  /*a2b0*/  FMUL.FTZ R46, R46, R9.reuse ;  /* 0x000000092e2e7220 */ /* 0x080fe20000410000 */
[----:B------:R-:W-:Y:S01]  /*a2c0*/  FMUL.FTZ R47, R47, R9 ;  /* 0x000000092f2f7220 */ /* 0x000fe20000410000 */
[----:B------:R-:W0:Y:S01]  /*a2d0*/  MUFU.EX2 R182, R182 ;  /* 0x000000b600b67308 */ /* 0x000e220000000800 */
[----:B---3--:R-:W-:Y:S01]  /*a2e0*/  FADD.FTZ R158, R177, R154 ;  /* 0x0000009ab19e7221 */ /* 0x008fe20000010000 */
[----:B------:R-:W-:Y:S01]  /*a2f0*/  F2FP.F16.F32.PACK_AB R154, R174, R163 ;  /* 0x000000a3ae9a723e */ /* 0x000fe200000000ff */
[-C--:B------:R-:W-:Y:S01]  /*a300*/  FMUL.FTZ R50, R50, R9.reuse ;  /* 0x0000000932327220 */ /* 0x080fe20000410000 */
[-C--:B------:R-:W-:Y:S01]  /*a310*/  FMUL.FTZ R51, R51, R9.reuse ;  /* 0x0000000933337220 */ /* 0x080fe20000410000 */
[-C--:B------:R-:W-:Y:S01]  /*a320*/  FMUL.FTZ R54, R54, R9.reuse ;  /* 0x0000000936367220 */ /* 0x080fe20000410000 */
[-C--:B------:R-:W-:Y:S01]  /*a330*/  FMUL.FTZ R55, R55, R9.reuse ;  /* 0x0000000937377220 */ /* 0x080fe20000410000 */
[----:B------:R-:W-:Y:S01]  /*a340*/  FMUL.FTZ R58, R58, R9 ;  /* 0x000000093a3a7220 */ /* 0x000fe20000410000 */
[----:B------:R-:W3:Y:S01]  /*a350*/  MUFU.EX2 R168, R168 ;  /* 0x000000a800a87308 */ /* 0x000ee20000000800 */
[----:B--2---:R-:W-:Y:S01]  /*a360*/  FADD.FTZ R15, R179, R158 ;  /* 0x0000009eb30f7221 */ /* 0x004fe20000010000 */
[----:B------:R-:W-:Y:S01]  /*a370*/  F2FP.F16.F32.PACK_AB R158, R170, R167 ;  /* 0x000000a7aa9e723e */ /* 0x000fe200000000ff */
[-C--:B------:R-:W-:Y:S01]  /*a380*/  FMUL.FTZ R59, R59, R9.reuse ;  /* 0x000000093b3b7220 */ /* 0x080fe20000410000 */
[-C--:B------:R-:W-:Y:S01]  /*a390*/  FMUL.FTZ R62, R62, R9.reuse ;  /* 0x000000093e3e7220 */ /* 0x080fe20000410000 */
[-C--:B------:R-:W-:Y:S01]  /*a3a0*/  FMUL.FTZ R63, R63, R9.reuse ;  /* 0x000000093f3f7220 */ /* 0x080fe20000410000 */
[-C--:B------:R-:W-:Y:S01]  /*a3b0*/  FMUL.FTZ R66, R66, R9.reuse ;  /* 0x0000000942427220 */ /* 0x080fe20000410000 */
[----:B------:R-:W-:Y:S01]  /*a3c0*/  FMUL.FTZ R67, R67, R9 ;  /* 0x0000000943437220 */ /* 0x000fe20000410000 */
[----:B------:R-:W2:Y:S01]  /*a3d0*/  MUFU.EX2 R3, R3 ;  /* 0x0000000300037308 */ /* 0x000ea20000000800 */
[C---:B0-----:R-:W-:Y:S01]  /*a3e0*/  FADD.FTZ R12, R182.reuse, R15 ;  /* 0x0000000fb60c7221 */ /* 0x041fe20000010000 */
        /* <DEDUP_REMOVED lines=9> */
[----:B------:R-:W-:Y:S01]  /*a480*/  BAR.SYNC.DEFER_BLOCKING 0xf, 0x100 ;  /* 0x03c4000000007b1d */ /* 0x000fe20000010000 */
[-C--:B------:R-:W-:Y:S01]  /*a490*/  FMUL.FTZ R79, R79, R9.reuse ;  /* 0x000000094f4f7220 */ /* 0x080fe20000410000 */
[-C--:B------:R-:W-:Y:S01]  /*a4a0*/  FMUL.FTZ R82, R82, R9.reuse ;  /* 0x0000000952527220 */ /* 0x080fe20000410000 */
[-C--:B------:R-:W-:Y:S01]  /*a4b0*/  FMUL.FTZ R83, R83, R9.reuse ;  /* 0x0000000953537220 */ /* 0x080fe20000410000 */
[-C--:B------:R-:W-:Y:S01]  /*a4c0*/  FMUL.FTZ R86, R86, R9.reuse ;  /* 0x0000000956567220 */ /* 0x080fe20000410000 */
[-C--:B------:R-:W-:Y:S01]  /*a4d0*/  FMUL.FTZ R87, R87, R9.reuse ;  /* 0x0000000957577220 */ /* 0x080fe20000410000 */
[----:B------:R-:W3:Y:S01]  /*a4e0*/  MUFU.EX2 R165, R165 ;  /* 0x000000a500a57308 */ /* 0x000ee20000000800 */
        /* <DEDUP_REMOVED lines=17> */
[----:B------:R3:W-:Y:S01]  /*a600*/  STSM.16.M88.4 [R18+0x26800], R152 ;  /* 0x0268009812007844 */ /* 0x0007e20000000200 */
[-C--:B------:R-:W-:Y:S01]  /*a610*/  FMUL.FTZ R114, R114, R9.reuse ;  /* 0x0000000972727220 */ /* 0x080fe20000410000 */
[-C--:B------:R-:W-:Y:S01]  /*a620*/  FMUL.FTZ R115, R115, R9.reuse ;  /* 0x0000000973737220 */ /* 0x080fe20000410000 */
[-C--:B------:R-:W-:Y:S01]  /*a630*/  FMUL.FTZ R118, R118, R9.reuse ;  /* 0x0000000976767220 */ /* 0x080fe20000410000 */
[-C--:B------:R-:W-:Y:S01]  /*a640*/  FMUL.FTZ R119, R119, R9.reuse ;  /* 0x0000000977777220 */ /* 0x080fe20000410000 */
[-C--:B------:R-:W-:Y:S01]  /*a650*/  FMUL.FTZ R122, R122, R9.reuse ;  /* 0x000000097a7a7220 */ /* 0x080fe20000410000 */
[----:B------:R-:W4:Y:S01]  /*a660*/  MUFU.EX2 R169, R169 ;  /* 0x000000a900a97308 */ /* 0x000f220000000800 */
        /* <DEDUP_REMOVED lines=16> */
[----:B----4-:R-:W-:Y:S01]  /*a770*/  FADD.FTZ R13, R169, R14 ;  /* 0x0000000ea90d7221 */ /* 0x010fe20000010000 */
[-C--:B------:R-:W-:Y:S01]  /*a780*/  FMUL.FTZ R146, R146, R9.reuse ;  /* 0x0000000992927220 */ /* 0x080fe20000410000 */
[-C--:B------:R-:W-:Y:S01]  /*a790*/  FMUL.FTZ R147, R147, R9.reuse ;  /* 0x0000000993937220 */ /* 0x080fe20000410000 */
[-C--:B------:R-:W-:Y:S01]  /*a7a0*/  FMUL.FTZ R150, R150, R9.reuse ;  /* 0x0000000996967220 */ /* 0x080fe20000410000 */
[----:B------:R-:W-:-:S03]  /*a7b0*/  FMUL.FTZ R151, R151, R9 ;  /* 0x0000000997977220 */ /* 0x000fc60000410000 */
[----:B------:R-:W4:Y:S01]  /*a7c0*/  MUFU.EX2 R173, R173 ;  /* 0x000000ad00ad7308 */ /* 0x000f220000000800 */
[----:B--2---:R-:W-:Y:S01]  /*a7d0*/  FADD.FTZ R15, R181, R162 ;  /* 0x000000a2b50f7221 */ /* 0x004fe20000010000 */
[----:B------:R-:W-:-:S06]  /*a7e0*/  F2FP.F16.F32.PACK_AB R162, R178, R165 ;  /* 0x000000a5b2a2723e */ /* 0x000fcc00000000ff */
[----:B------:R-:W2:Y:S01]  /*a7f0*/  MUFU.EX2 R176, R176 ;  /* 0x000000b000b07308 */ /* 0x000ea20000000800 */
[----:B0-----:R-:W-:-:S07]  /*a800*/  FADD.FTZ R14, R172, R13 ;  /* 0x0000000dac0e7221 */ /* 0x001fce0000010000 */
[----:B------:R0:W5:Y:S01]  /*a810*/  MUFU.EX2 R206, R159 ;  /* 0x0000009f00ce7308 */ /* 0x0001620000000800 */
[----:B----4-:R-:W-:-:S07]  /*a820*/  FADD.FTZ R3, R173, R14 ;  /* 0x0000000ead037221 */ /* 0x010fce0000010000 */
[----:B------:R4:W1:Y:S01]  /*a830*/  MUFU.EX2 R11, R160 ;  /* 0x000000a0000b7308 */ /* 0x0008620000000800 */
[----:B0-----:R-:W-:Y:S01]  /*a840*/  F2FP.F16.F32.PACK_AB R159, R177, R20 ;  /* 0x00000014b19f723e */ /* 0x001fe200000000ff */
[C---:B--2---:R-:W-:Y:S01]  /*a850*/  FADD.FTZ R3, R176.reuse, R3 ;  /* 0x00000003b0037221 */ /* 0x044fe20000010000 */
[----:B------:R-:W-:-:S03]  /*a860*/  F2FP.F16.F32.PACK_AB R166, R176, R173 ;  /* 0x000000adb0a6723e */ /* 0x000fc600000000ff */
[----:B------:R3:W-:Y:S02]  /*a870*/  STSM.16.M88.4 [R23], R156 ;  /* 0x0000009c17007844 */ /* 0x0007e40000000200 */
[----:B------:R0:W2:Y:S01]  /*a880*/  MUFU.EX2 R12, R164 ;  /* 0x000000a4000c7308 */ /* 0x0000a20000000800 */
[----:B----4-:R-:W-:Y:S01]  /*a890*/  F2FP.F16.F32.PACK_AB R160, R175, R168 ;  /* 0x000000a8afa0723e */ /* 0x010fe200000000ff */
[C---:B-----5:R-:W-:Y:S01]  /*a8a0*/  FADD.FTZ R20, R206.reuse, R15 ;  /* 0x0000000fce147221 */ /* 0x060fe20000010000 */
[----:B------:R-:W-:-:S03]  /*a8b0*/  F2FP.F16.F32.PACK_AB R165, R206, R181 ;  /* 0x000000b5cea5723e */ /* 0x000fc600000000ff */
[----:B------:R3:W-:Y:S01]  /*a8c0*/  STSM.16.M88.4 [R19], R160 ;  /* 0x000000a013007844 */ /* 0x0007e20000000200 */
[----:B0-----:R-:W-:Y:S01]  /*a8d0*/  F2FP.F16.F32.PACK_AB R164, R172, R169 ;  /* 0x000000a9aca4723e */ /* 0x001fe200000000ff */
[----:B-1----:R-:W-:Y:S01]  /*a8e0*/  FADD.FTZ R13, R11, R20 ;  /* 0x000000140b0d7221 */ /* 0x002fe20000010000 */
[----:B--2---:R-:W-:-:S03]  /*a8f0*/  F2FP.F16.F32.PACK_AB R167, R12, R11 ;  /* 0x0000000b0ca7723e */ /* 0x004fc600000000ff */
[----:B------:R-:W-:Y:S02]  /*a900*/  FADD.FTZ R4, R12, R13 ;  /* 0x0000000d0c047221 */ /* 0x000fe40000010000 */
[----:B------:R3:W-:Y:S01]  /*a910*/  STSM.16.M88.4 [R22], R164 ;  /* 0x000000a416007844 */ /* 0x0007e20000000200 */
[----:B------:R-:W-:Y:S05]  /*a920*/  @!P0 BRA `(.L_x_5543) ;  /* 0x0000000000048947 */ /* 0x000fea0003800000 */
[----:B------:R-:W-:Y:S01]  /*a930*/  BPT.TRAP 0x1 ;  /* 0x000000040000795c */ /* 0x000fe20000300000 */
.L_x_5543:
[----:B------:R0:W1:Y:S01]  /*a940*/  SYNCS.PHASECHK.TRANS64.TRYWAIT P2, [UR22+0x28c50], R7 ;  /* 0x028c5007ff0075a7 */ /* 0x0000620008040156 */
[----:B------:R-:W-:Y:S05]  /*a950*/  @!P0 BRA `(.L_x_5544) ;  /* 0x0000000000048947 */ /* 0x000fea0003800000 */
[----:B------:R-:W-:Y:S01]  /*a960*/  BPT.TRAP 0x1 ;  /* 0x000000040000795c */ /* 0x000fe20000300000 */
.L_x_5544:
[----:B-1----:R-:W-:Y:S05]  /*a970*/  @P2 BRA `(.L_x_5545) ;  /* 0x0000000000082947 */ /* 0x002fea0003800000 */
[----:B------:R-:W1:Y:S02]  /*a980*/  SYNCS.PHASECHK.TRANS64.TRYWAIT P2, [UR22+0x28c50], R7 ;  /* 0x028c5007ff0075a7 */ /* 0x000e640008040156 */
[----:B-1----:R-:W-:Y:S05]  /*a990*/  @!P2 BRA `(.L_x_5546) ;  /* 0x000000c000fca947 */ /* 0x002fea0003800000 */
.L_x_5545:
        /* <DEDUP_REMOVED lines=34> */
.L_x_5547:
[----:B------:R-:W-:Y:S01]  /*abc0*/  UIADD3 UR22, UR22, 0x28c60, URZ ;  /* 0x00028c6016167890 */ /* 0x000fe2000fffe03f */
[----:B------:R-:W-:Y:S01]  /*abd0*/  IMAD.MOV.U32 R9, RZ, RZ, R6 ;  /* 0x000000ffff097224 */ /* 0x000fe200078e0006 */
[----:B------:R-:W-:Y:S01]  /*abe0*/  UMOV UR23, UR38 ;  /* 0x0000002600177c82 */ /* 0x000fe20008000000 */
[----:B-1----:R-:W-:Y:S01]  /*abf0*/  IMAD.MOV.U32 R10, RZ, RZ, R5 ;  /* 0x000000ffff0a7224 */ /* 0x002fe200078e0005 */
[----:B------:R-:W-:-:S09]  /*ac00*/  UPRMT UR22, UR40, 0x654, UR22 ;  /* 0x0000065428167896 */ /* 0x000fd20008000016 */
[----:B------:R-:W-:Y:S01]  /*ac10*/  SYNCS.ARRIVE.TRANS64.RED.A1T0 RZ, [UR22], RZ ;  /* 0x000000ffffff79a7 */ /* 0x000fe20008100416 */
[----:B------:R-:W-:Y:S05]  /*ac20*/  @P1 BRA `(.L_x_5548) ;  /* 0xffffffe000d81947 */ /* 0x000fea000383ffff */
.L_x_5537:
        /* <DEDUP_REMOVED lines=9> */
[----:B------:R-:W-:-:S05]  /*acc0*/  ULDC UR25, c[0x0][0x9e0] ;  /* 0x0002780000197ab9 */ /* 0x000fca0000000800 */
.L_x_5568:
[----:B------:R-:W-:-:S04]  /*acd0*/  UIADD3 UR38, UR26, 0x1, URZ ;  /* 0x000000011a267890 */ /* 0x000fc8000fffe03f */
[----:B------:R-:W-:-:S04]  /*ace0*/  UISETP.NE.AND UP0, UPT, UR38, 0x2, UPT ;  /* 0x000000022600788c */ /* 0x000fc8000bf05270 */
[----:B------:R-:W-:Y:S02]  /*acf0*/  USEL UR6, URZ, 0x1, UP0 ;  /* 0x000000013f067887 */ /* 0x000fe40008000000 */
[----:B------:R-:W-:Y:S02]  /*ad00*/  USEL UR38, UR38, URZ, UP0 ;  /* 0x0000003f26267287 */ /* 0x000fe40008000000 */
[----:B------:R-:W-:Y:S01]  /*ad10*/  ULOP3.LUT UR37, UR37, UR6, URZ, 0x3c, !UPT ;  /* 0x0000000625257292 */ /* 0x000fe2000f8e3c3f */
[----:B------:R-:W-:Y:S11]  /*ad20*/  @!P0 BRA `(.L_x_5550) ;  /* 0x0000000000048947 */ /* 0x000ff60003800000 */
[----:B------:R-:W-:Y:S01]  /*ad30*/  BPT.TRAP 0x1 ;  /* 0x000000040000795c */ /* 0x000fe20000300000 */
.L_x_5550:
[----:B------:R-:W-:Y:S01]  /*ad40*/  ULEA UR20, UR38, UR41, 0x3 ;  /* 0x0000002926147291 */ /* 0x000fe2000f8e183f */
[----:B012---:R-:W-:-:S04]  /*ad50*/  MOV R7, UR37 ;  /* 0x0000002500077c02 */ /* 0x007fc80008000f00 */
[----:B------:R-:W-:-:S04]  /*ad60*/  SHF.L.U32 R7, R7, 0x1f, RZ ;  /* 0x0000001f07077819 */ /* 0x000fc800000006ff */
[----:B------:R0:W1:Y:S01]  /*ad70*/  SYNCS.PHASECHK.TRANS64.TRYWAIT P1, [UR20+0x28c30], R7 ;  /* 0x028c3007ff0075a7 */ /* 0x0000620008020154 */
[----:B------:R-:W-:Y:S05]  /*ad80*/  @!P0 BRA `(.L_x_5551) ;  /* 0x0000000000048947 */ /* 0x000fea0003800000 */
[----:B------:R-:W-:Y:S01]  /*ad90*/  BPT.TRAP 0x1 ;  /* 0x000000040000795c */ /* 0x000fe20000300000 */
.L_x_5551:
[----:B-1----:R-:W-:Y:S05]  /*ada0*/  @P1 BRA `(.L_x_5552) ;  /* 0x0000000000081947 */ /* 0x002fea0003800000 */
[----:B------:R-:W1:Y:S02]  /*adb0*/  SYNCS.PHASECHK.TRANS64.TRYWAIT P1, [UR20+0x28c30], R7 ;  /* 0x028c3007ff0075a7 */ /* 0x000e640008020154 */
[----:B-1----:R-:W-:Y:S05]  /*adc0*/  @!P1 BRA `(.L_x_5553) ;  /* 0x000000c000089947 */ /* 0x002fea0003800000 */
.L_x_5552:
[----:B------:R-:W-:Y:S01]  /*add0*/  R2UR UR18, R0 ;  /* 0x00000000001272ca */ /* 0x000fe200000e0000 */
[----:B---3--:R-:W-:Y:S01]  /*ade0*/  WARPGROUP.ARRIVE ;  /* 0x00000000000079c5 */ /* 0x008fe20000000000 */
        /* <DEDUP_REMOVED lines=21> */
.L_x_5554:
        /* <DEDUP_REMOVED lines=17> */
[----:B-1----:R-:W-:Y:S01]  /*b050*/  FMUL.FTZ R6, R154, UR24 ;  /* 0x000000189a067c20 */ /* 0x002fe20008410000 */
        /* <DEDUP_REMOVED lines=37> */
[--C-:B-1----:R-:W-:Y:S02]  /*b2b0*/  IMAD.IADD R179, R181, 0x1, R162.reuse ;  /* 0x00000001b5b37824 */ /* 0x102fe400078e02a2 */
        /* <DEDUP_REMOVED lines=32> */
[----:B------:R-:W-:Y:S01]  /*b4c0*/  IMAD.U32 R11, RZ, RZ, UR50 ;  /* 0x00000032ff0b7e24 */ /* 0x000fe2000f8e00ff */
[----:B------:R-:W-:Y:S04]  /*b4d0*/  BSSY B0, `(.L_x_5556) ;  /* 0x0000011000007945 */ /* 0x000fe80003800000 */
[----:B------:R-:W-:-:S04]  /*b4e0*/  IADD3 R162, -R11, UR48, R162 ;  /* 0x000000300ba27c10 */ /* 0x000fc8000fffe1a2 */
        /* <DEDUP_REMOVED lines=10> */
.L_x_5557:
[----:B------:R-:W-:-:S05]  /*b590*/  IMAD.U32 R164, RZ, RZ, UR22 ;  /* 0x00000016ffa47e24 */ /* 0x000fca000f8e00ff */
[----:B------:R-:W-:-:S13]  /*b5a0*/  ISETP.NE.AND P1, PT, R164, 0x1, PT ;  /* 0x00000001a400780c */ /* 0x000fda0003f25270 */
[----:B------:R-:W1:Y:S02]  /*b5b0*/  @P1 LDC.64 R10, c[0x0][0x9e8] ;  /* 0x00027a00ff0a1b82 */ /* 0x000e640000000a00 */
[----:B-1----:R-:W-:-:S05]  /*b5c0*/  @P1 IMAD.HI.U32 R10, R162, R10, RZ ;  /* 0x0000000aa20a1227 */ /* 0x002fca00078e00ff */
[----:B------:R-:W-:-:S07]  /*b5d0*/  @P1 SHF.R.U32.HI R162, RZ, R11, R10 ;  /* 0x0000000bffa21219 */ /* 0x000fce000001160a */
.L_x_5558:
[----:B------:R-:W-:Y:S05]  /*b5e0*/  BSYNC B0 ;  /* 0x0000000000007941 */ /* 0x000fea0003800000 */
.L_x_5556:
[----:B------:R-:W-:-:S04]  /*b5f0*/  IMAD R11, R162, R164, -R177 ;  /* 0x000000a4a20b7224 */ /* 0x000fc800078e0ab1 */
[----:B------:R-:W-:-:S05]  /*b600*/  IMAD.IADD R11, R11, 0x1, -R2 ;  /* 0x000000010b0b7824 */ /* 0x000fca00078e0a02 */
[----:B------:R-:W-:Y:S02]  /*b610*/  VIADDMNMX R179, R11, R164, R179, PT ;  /* 0x000000a40bb37246 */ /* 0x000fe400038001b3 */
[----:B------:R-:W-:-:S07]  /*b620*/  VIMNMX R180, R180, R11, !PT ;  /* 0x0000000bb4b47248 */ /* 0x000fce0007fe0100 */
.L_x_5555:
        /* <DEDUP_REMOVED lines=68> */
.L_x_5561:
[----:B------:R-:W-:-:S05]  /*ba70*/  IMAD.U32 R182, RZ, RZ, UR22 ;  /* 0x00000016ffb67e24 */ /* 0x000fca000f8e00ff */
[----:B------:R-:W-:-:S13]  /*ba80*/  ISETP.NE.AND P2, PT, R182, 0x1, PT ;  /* 0x00000001b600780c */ /* 0x000fda0003f45270 */
[----:B------:R-:W0:Y:S02]  /*ba90*/  @P2 LDC.64 R10, c[0x0][0x9e8] ;  /* 0x00027a00ff0a2b82 */ /* 0x000e240000000a00 */
[----:B0-----:R-:W-:-:S05]  /*baa0*/  @P2 IMAD.HI.U32 R10, R5, R10, RZ ;  /* 0x0000000a050a2227 */ /* 0x001fca00078e00ff */
[----:B------:R-:W-:-:S07]  /*bab0*/  @P2 SHF.R.U32.HI R5, RZ, R11, R10 ;  /* 0x0000000bff052219 */ /* 0x000fce000001160a */
.L_x_5562:
[----:B------:R-:W-:Y:S05]  /*bac0*/  BSYNC B0 ;  /* 0x0000000000007941 */ /* 0x000fea0003800000 */
.L_x_5560:
[----:B------:R-:W-:-:S04]  /*bad0*/  IMAD R5, R5, R182, -R177 ;  /* 0x000000b605057224 */ /* 0x000fc800078e0ab1 */
[----:B------:R-:W-:-:S05]  /*bae0*/  IMAD.IADD R5, R5, 0x1, -R2 ;  /* 0x0000000105057824 */ /* 0x000fca00078e0a02 */
[----:B------:R-:W-:Y:S02]  /*baf0*/  VIADDMNMX R179, R5, R182, R179, PT ;  /* 0x000000b605b37246 */ /* 0x000fe400038001b3 */
[----:B------:R-:W-:-:S07]  /*bb00*/  VIMNMX R180, R180, R5, !PT ;  /* 0x00000005b4b47248 */ /* 0x000fce0007fe0100 */
.L_x_5559:
[----:B------:R-:W-:Y:S01]  /*bb10*/  FMNMX.FTZ R5, R178, R9, !PT ;  /* 0x00000009b2057209 */ /* 0x000fe20007810000 */
[----:B------:R-:W-:Y:S01]  /*bb20*/  UMOV UR10, UR21 ;  /* 0x00000015000a7c82 */ /* 0x000fe20008000000 */
[----:B------:R-:W-:Y:S02]  /*bb30*/  ISETP.GT.AND P3, PT, R180, RZ, P1 ;  /* 0x000000ffb400720c */ /* 0x000fe40000f64270 */
        /* <DEDUP_REMOVED lines=56> */
[----:B------:R-:W-:Y:S02]  /*bec0*/  IADD3 R183, -R17, RZ, RZ ;  /* 0x000000ff11b77210 */ /* 0x000fe40007ffe1ff */
[----:B0-----:R-:W-:Y:S02]  /*bed0*/  FMNMX.FTZ R5, R11, R182, !PT ;  /* 0x000000b60b057209 */ /* 0x001fe40007810000 */
[----:B------:R-:W-:Y:S02]  /*bee0*/  FSEL R11, R6, -INF , !P3 ;  /* 0xff800000060b7808 */ /* 0x000fe40005800000 */
[----:B------:R-:W-:Y:S02]  /*bef0*/  ISETP.GT.AND P3, PT, R180, 0x20, P1 ;  /* 0x00000020b400780c */ /* 0x000fe40000f64270 */
[----:B------:R-:W-:-:S02]  /*bf00*/  FMNMX.FTZ R6, R11, R12, !PT ;  /* 0x0000000c0b067209 */ /* 0x000fc40007810000 */
[----:B------:R-:W-:Y:S02]  /*bf10*/  ISETP.LT.OR P3, PT, R179, 0x21, P3 ;  /* 0x00000021b300780c */ /* 0x000fe40001f61670 */
[----:B------:R-:W-:Y:S02]  /*bf20*/  FMNMX.FTZ R177, R13, R6, !PT ;  /* 0x000000060db17209 */ /* 0x000fe40007810000 */
[----:B------:R-:W-:Y:S02]  /*bf30*/  FSEL R154, R154, -INF , !P3 ;  /* 0xff8000009a9a7808 */ /* 0x000fe40005800000 */
[----:B------:R-:W-:Y:S02]  /*bf40*/  FMNMX.FTZ R6, R14, R177, !PT ;  /* 0x000000b10e067209 */ /* 0x000fe40007810000 */
[----:B------:R-:W-:Y:S02]  /*bf50*/  FSETP.NEU.FTZ.AND P3, PT, R5, -INF , PT ;  /* 0xff8000000500780b */ /* 0x000fe40003f7d000 */
[----:B------:R-:W-:-:S02]  /*bf60*/  FMNMX.FTZ R6, R15, R6, !PT ;  /* 0x000000060f067209 */ /* 0x000fc40007810000 */
[----:B------:R-:W-:Y:S02]  /*bf70*/  ISETP.GT.AND P1, PT, R180, 0x39, P1 ;  /* 0x00000039b400780c */ /* 0x000fe40000f24270 */
[----:B------:R-:W-:Y:S01]  /*bf80*/  FMNMX.FTZ R177, R21, R6, !PT ;  /* 0x0000000615b17209 */ /* 0x000fe20007810000 */
[----:B------:R-:W-:Y:S01]  /*bf90*/  FMUL.FTZ R6, R5, UR10 ;  /* 0x0000000a05067c20 */ /* 0x000fe20008410000 */
[----:B------:R-:W-:Y:S02]  /*bfa0*/  ISETP.LT.OR P1, PT, R179, 0x3a, P1 ;  /* 0x0000003ab300780c */ /* 0x000fe40000f21670 */
[----:B------:R-:W-:Y:S02]  /*bfb0*/  FMNMX.FTZ R181, R20, R177, !PT ;  /* 0x000000b114b57209 */ /* 0x000fe40007810000 */
[----:B------:R-:W-:Y:S02]  /*bfc0*/  FSEL R177, R6, RZ, P3 ;  /* 0x000000ff06b17208 */ /* 0x000fe40001800000 */
[----:B------:R-:W-:-:S02]  /*bfd0*/  FMNMX.FTZ R6, R152, R181, !PT ;  /* 0x000000b598067209 */ /* 0x000fc40007810000 */
[----:B------:R-:W-:Y:S01]  /*bfe0*/  FSEL R179, R161, -INF , !P1 ;  /* 0xff800000a1b37808 */ /* 0x000fe20004800000 */
[--C-:B------:R-:W-:Y:S01]  /*bff0*/  FFMA.FTZ R180, R162, UR10, -R177.reuse ;  /* 0x0000000aa2b47c23 */ /* 0x100fe200080108b1 */
[----:B------:R-:W-:Y:S01]  /*c000*/  FMNMX.FTZ R181, R153, R6, !PT ;  /* 0x0000000699b57209 */ /* 0x000fe20007810000 */
[--C-:B------:R-:W-:Y:S01]  /*c010*/  FFMA.FTZ R10, R178, UR10, -R177.reuse ;  /* 0x0000000ab20a7c23 */ /* 0x100fe200080108b1 */
[----:B------:R-:W-:Y:S02]  /*c020*/  FSEL R162, R157, -INF , !P6 ;  /* 0xff8000009da27808 */ /* 0x000fe40007000000 */
[----:B------:R-:W-:Y:S01]  /*c030*/  FMNMX.FTZ R6, R154, R181, !PT ;  /* 0x000000b59a067209 */ /* 0x000fe20007810000 */
[----:B------:R0:W-:Y:S01]  /*c040*/  MUFU.EX2 R157, R180 ;  /* 0x000000b4009d7308 */ /* 0x0001e20000000800 */
[----:B------:R-:W-:Y:S01]  /*c050*/  FSEL R178, R158, -INF , !P2 ;  /* 0xff8000009eb27808 */ /* 0x000fe20005000000 */
[----:B------:R-:W-:Y:S01]  /*c060*/  FFMA.FTZ R158, R163, UR10, -R177 ;  /* 0x0000000aa39e7c23 */ /* 0x000fe200080108b1 */
[----:B------:R-:W-:-:S02]  /*c070*/  FMNMX.FTZ R181, R155, R6, !PT ;  /* 0x000000069bb57209 */ /* 0x000fc40007810000 */
        /* <DEDUP_REMOVED lines=8> */
[----:B------:R-:W-:Y:S02]  /*c100*/  FSEL R170, R5, RZ, P3 ;  /* 0x000000ff05aa7208 */ /* 0x000fe40001800000 */
        /* <DEDUP_REMOVED lines=261> */
.L_x_5563:
[----:B------:R1:W2:Y:S01]  /*d160*/  SYNCS.PHASECHK.TRANS64.TRYWAIT P1, [UR20+0x28c50], R7 ;  /* 0x028c5007ff0075a7 */ /* 0x0002a20008020154 */
[----:B------:R-:W-:Y:S05]  /*d170*/  @!P0 BRA `(.L_x_5564) ;  /* 0x0000000000048947 */ /* 0x000fea0003800000 */
[----:B------:R-:W-:Y:S01]  /*d180*/  BPT.TRAP 0x1 ;  /* 0x000000040000795c */ /* 0x000fe20000300000 */
.L_x_5564:
[----:B--2---:R-:W-:Y:S05]  /*d190*/  @P1 BRA `(.L_x_5565) ;  /* 0x0000000000081947 */ /* 0x004fea0003800000 */
[----:B------:R-:W2:Y:S02]  /*d1a0*/  SYNCS.PHASECHK.TRANS64.TRYWAIT P1, [UR20+0x28c50], R7 ;  /* 0x028c5007ff0075a7 */ /* 0x000ea40008020154 */
[----:B--2---:R-:W-:Y:S05]  /*d1b0*/  @!P1 BRA `(.L_x_5566) ;  /* 0x0000009c00249947 */ /* 0x004fea0003800000 */
.L_x_5565:
        /* <DEDUP_REMOVED lines=34> */
.L_x_5567:
        /* <DEDUP_REMOVED lines=9> */
.L_x_5549:
[----:B------:R-:W4:Y:S01]  /*d470*/  SHFL.BFLY PT, R0, R3, 0x2, 0x1f ;  /* 0x0c401f0003007f89 */ /* 0x000f2200000e0000 */
[----:B------:R-:W-:Y:S01]  /*d480*/  IMAD.MOV R11, RZ, RZ, -R17 ;  /* 0x000000ffff0b7224 */ /* 0x000fe200078e0a11 */
[----:B------:R-:W-:Y:S01]  /*d490*/  UIADD3 UR36, UR36, 0x1, URZ ;  /* 0x0000000124247890 */ /* 0x000fe2000fffe03f */
[----:B------:R-:W-:Y:S01]  /*d4a0*/  IMAD.U32 R13, RZ, RZ, UR10 ;  /* 0x0000000aff0d7e24 */ /* 0x000fe2000f8e00ff */
[----:B012---:R-:W0:Y:S01]  /*d4b0*/  SHFL.BFLY PT, R7, R4, 0x2, 0x1f ;  /* 0x0c401f0004077f89 */ /* 0x007e2200000e0000 */
[----:B------:R-:W-:Y:S01]  /*d4c0*/  IMAD.MOV.U32 R20, RZ, RZ, -0x800000 ;  /* 0xff800000ff147424 */ /* 0x000fe200078e00ff */
[----:B------:R-:W-:Y:S08]  /*d4d0*/  BAR.ARV 0x8, 0x100 ;  /* 0x0204000000007b1d */ /* 0x000ff00000002000 */
[----:B------:R-:W-:Y:S01]  /*d4e0*/  BAR.SYNC.DEFER_BLOCKING 0xf, 0x100 ;  /* 0x03c4000000007b1d */ /* 0x000fe20000010000 */
[----:B------:R-:W-:Y:S01]  /*d4f0*/  ISETP.NE.AND P0, PT, R2, R11, PT ;  /* 0x0000000b0200720c */ /* 0x000fe20003f05270 */
[----:B------:R-:W-:-:S02]  /*d500*/  IMAD.MOV.U32 R11, RZ, RZ, RZ ;  /* 0x000000ffff0b7224 */ /* 0x000fc400078e00ff */
[----:B----4-:R-:W-:Y:S01]  /*d510*/  FADD.FTZ R0, R0, R3 ;  /* 0x0000000300007221 */ /* 0x010fe20000010000 */
[----:B------:R-:W-:Y:S01]  /*d520*/  IMAD.U32 R3, RZ, RZ, UR38 ;  /* 0x00000026ff037e24 */ /* 0x000fe2000f8e00ff */
[----:B------:R-:W-:Y:S01]  /*d530*/  UIADD3 UR38, UR38, 0x1, URZ ;  /* 0x0000000126267890 */ /* 0x000fe2000fffe03f */
[----:B0-----:R-:W-:Y:S02]  /*d540*/  FADD.FTZ R8, R7, R4 ;  /* 0x0000000407087221 */ /* 0x001fe40000010000 */
[----:B------:R-:W0:Y:S05]  /*d550*/  SHFL.BFLY PT, R9, R0, 0x1, 0x1f ;  /* 0x0c201f0000097f89 */ /* 0x000e2a00000e0000 */
[----:B------:R-:W-:Y:S01]  /*d560*/  @!P0 IMAD R3, R3, 0x40, R16 ;  /* 0x0000004003038824 */ /* 0x000fe200078e0210 */
[----:B------:R-:W-:Y:S01]  /*d570*/  UISETP.NE.AND UP0, UPT, UR38, 0x2, UPT ;  /* 0x000000022600788c */ /* 0x000fe2000bf05270 */
[----:B------:R-:W1:Y:S03]  /*d580*/  SHFL.BFLY PT, R7, R8, 0x1, 0x1f ;  /* 0x0c201f0008077f89 */ /* 0x000e6600000e0000 */
[----:B------:R-:W-:Y:S01]  /*d590*/  @!P0 LEA R4, R3, UR41, 0x2 ;  /* 0x0000002903048c11 */ /* 0x000fe2000f8e10ff */
[----:B------:R-:W-:Y:S01]  /*d5a0*/  USEL UR4, URZ, 0x1, UP0 ;  /* 0x000000013f047887 */ /* 0x000fe20008000000 */
[----:B------:R-:W-:Y:S01]  /*d5b0*/  IMAD.MOV.U32 R3, RZ, RZ, -0x800000 ;  /* 0xff800000ff037424 */ /* 0x000fe200078e00ff */
[----:B------:R-:W-:-:S02]  /*d5c0*/  USEL UR38, UR38, URZ, UP0 ;  /* 0x0000003f26267287 */ /* 0x000fc40008000000 */
[----:B------:R-:W-:Y:S01]  /*d5d0*/  ULOP3.LUT UR37, UR37, UR4, URZ, 0x3c, !UPT ;  /* 0x0000000425257292 */ /* 0x000fe2000f8e3c3f */
[----:B0-----:R-:W-:Y:S01]  /*d5e0*/  FADD.FTZ R9, R0, R9 ;  /* 0x0000000900097221 */ /* 0x001fe20000010000 */
[----:B------:R-:W-:Y:S01]  /*d5f0*/  MOV R0, RZ ;  /* 0x000000ff00007202 */ /* 0x000fe20000000f00 */
[----:B-1----:R-:W-:-:S03]  /*d600*/  FADD.FTZ R7, R8, R7 ;  /* 0x0000000708077221 */ /* 0x002fc60000010000 */
[----:B------:R-:W-:Y:S02]  /*d610*/  FSETP.NE.FTZ.AND P1, PT, R9, RZ, PT ;  /* 0x000000ff0900720b */ /* 0x000fe40003f35000 */
[----:B------:R-:W-:-:S11]  /*d620*/  FSETP.NE.FTZ.AND P2, PT, R7, RZ, PT ;  /* 0x000000ff0700720b */ /* 0x000fd60003f55000 */
[----:B------:R-:W0:Y:S08]  /*d630*/  @P1 MUFU.RCP R11, R9 ;  /* 0x00000009000b1308 */ /* 0x000e300000001000 */
[----:B------:R-:W1:Y:S01]  /*d640*/  @P2 MUFU.RCP R0, R7 ;  /* 0x0000000700002308 */ /* 0x000e620000001000 */
[-C--:B0-----:R-:W-:Y:S01]  /*d650*/  FMUL.FTZ R169, R32, R11.reuse ;  /* 0x0000000b20a97220 */ /* 0x081fe20000410000 */
[----:B---3--:R-:W-:-:S06]  /*d660*/  FMUL.FTZ R166, R33, R11 ;  /* 0x0000000b21a67220 */ /* 0x008fcc0000410000 */
[----:B------:R-:W0:Y:S01]  /*d670*/  @P1 MUFU.LG2 R32, R9 ;  /* 0x0000000900201308 */ /* 0x000e220000000c00 */
[----:B------:R-:W-:Y:S01]  /*d680*/  @!P0 STS [R4+0x28800], R11 ;  /* 0x0288000b04008388 */ /* 0x000fe20000000800 */
[-C--:B------:R-:W-:Y:S01]  /*d690*/  FMUL.FTZ R171, R28, R11.reuse ;  /* 0x0000000b1cab7220 */ /* 0x080fe20000410000 */
[-C--:B------:R-:W-:Y:S01]  /*d6a0*/  FMUL.FTZ R28, R29, R11.reuse ;  /* 0x0000000b1d1c7220 */ /* 0x080fe20000410000 */
[----:B------:R-:W-:Y:S02]  /*d6b0*/  IMAD.U32 R29, RZ, RZ, UR10 ;  /* 0x0000000aff1d7e24 */ /* 0x000fe4000f8e00ff */
[-C--:B------:R-:W-:Y:S01]  /*d6c0*/  FMUL.FTZ R172, R24, R11.reuse ;  /* 0x0000000b18ac7220 */ /* 0x080fe20000410000 */
[----:B-1----:R1:W-:Y:S01]  /*d6d0*/  @!P0 STS [R4+0x28820], R0 ;  /* 0x0288200004008388 */ /* 0x0023e20000000800 */
[-C--:B------:R-:W-:Y:S01]  /*d6e0*/  FMUL.FTZ R170, R25, R11.reuse ;  /* 0x0000000b19aa7220 */ /* 0x080fe20000410000 */
[----:B------:R0:W2:Y:S01]  /*d6f0*/  @P2 MUFU.LG2 R33, R7 ;  /* 0x0000000700212308 */ /* 0x0000a20000000c00 */
[----:B------:R-:W-:Y:S01]  /*d700*/  @P2 FMUL.FTZ R29, R29, 0.69314718246459960938 ;  /* 0x3f3172181d1d2820 */ /* 0x000fe20000410000 */
[-C--:B------:R-:W-:Y:S01]  /*d710*/  FMUL.FTZ R167, R36, R11.reuse ;  /* 0x0000000b24a77220 */ /* 0x080fe20000410000 */
[-C--:B------:R-:W-:Y:S01]  /*d720*/  FMUL.FTZ R164, R37, R11.reuse ;  /* 0x0000000b25a47220 */ /* 0x080fe20000410000 */
[-C--:B------:R-:W-:Y:S01]  /*d730*/  FMUL.FTZ R165, R40, R11.reuse ;  /* 0x0000000b28a57220 */ /* 0x080fe20000410000 */
[-C--:B------:R-:W-:Y:S01]  /*d740*/  FMUL.FTZ R8, R41, R11.reuse ;  /* 0x0000000b29087220 */ /* 0x080fe20000410000 */
[-C--:B------:R-:W-:Y:S01]  /*d750*/  FMUL.FTZ R163, R44, R11.reuse ;  /* 0x0000000b2ca37220 */ /* 0x080fe20000410000 */
[-C--:B------:R-:W-:Y:S01]  /*d760*/  FMUL.FTZ R10, R45, R11.reuse ;  /* 0x0000000b2d0a7220 */ /* 0x080fe20000410000 */
[----:B-1----:R-:W-:Y:S01]  /*d770*/  @P1 FMUL.FTZ R4, R13, 0.69314718246459960938 ;  /* 0x3f3172180d041820 */ /* 0x002fe20000410000 */
        /* <DEDUP_REMOVED lines=122> */
.L_x_5474:
        /* <DEDUP_REMOVED lines=34> */
[----:B------:R-:W-:Y:S01]  /*e140*/  F2FP.F16.F32.PACK_AB R73, R75, R74 ;  /* 0x0000004a4b49723e */ /* 0x000fe200000000ff */
[----:B------:R-:W-:Y:S01]  /*e150*/  UISETP.NE.U32.AND UP0, UPT, UR8, URZ, UPT ;  /* 0x0000003f0800728c */ /* 0x000fe2000bf05070 */
[----:B------:R-:W-:-:S02]  /*e160*/  F2FP.F16.F32.PACK_AB R80, R81, R80 ;  /* 0x000000505150723e */ /* 0x000fc400000000ff */
[C---:B------:R-:W-:Y:S01]  /*e170*/  IADD3 R173, P1, R4.reuse, 0x20, RZ ;  /* 0x0000002004ad7810 */ /* 0x040fe20007f3e0ff */
[----:B------:R-:W-:Y:S01]  /*e180*/  UISETP.NE.AND.EX UP0, UPT, UR9, URZ, UPT, UP0 ;  /* 0x0000003f0900728c */ /* 0x000fe2000bf05300 */
[C---:B------:R-:W-:Y:S02]  /*e190*/  IADD3 R183, P6, R4.reuse, 0x2020, RZ ;  /* 0x0000202004b77810 */ /* 0x040fe40007fde0ff */
[C---:B------:R-:W-:Y:S01]  /*e1a0*/  IADD3 R177, P0, R4.reuse, 0x40, RZ ;  /* 0x0000004004b17810 */ /* 0x040fe20007f1e0ff */
[--C-:B------:R-:W-:Y:S01]  /*e1b0*/  IMAD.X R37, RZ, RZ, R5.reuse, P1 ;  /* 0x000000ffff257224 */ /* 0x100fe200008e0605 */
[----:B------:R-:W-:Y:S01]  /*e1c0*/  LOP3.LUT R36, R173, 0x380, RZ, 0xc0, !PT ;  /* 0x00000380ad247812 */ /* 0x000fe200078ec0ff */
[--C-:B------:R-:W-:Y:S01]  /*e1d0*/  IMAD.X R53, RZ, RZ, R5.reuse, P6 ;  /* 0x000000ffff357224 */ /* 0x100fe200030e0605 */
[----:B------:R-:W-:Y:S01]  /*e1e0*/  IADD3 R7, P6, R4, 0x6000, RZ ;  /* 0x0000600004077810 */ /* 0x000fe20007fde0ff */
[----:B------:R-:W-:Y:S01]  /*e1f0*/  ULDC.64 UR8, c[0x0][0xc00] ;  /* 0x0003000000087ab9 */ /* 0x000fe20000000a00 */
[----:B------:R-:W-:Y:S01]  /*e200*/  IADD3.X R41, RZ, R5, RZ, P0, !PT ;  /* 0x00000005ff297210 */ /* 0x000fe200007fe4ff */
[----:B------:R-:W-:Y:S01]  /*e210*/  UIMAD.WIDE UR8, UR44, 0x4, UR8 ;  /* 0x000000042c0878a5 */ /* 0x000fe2000f8e0208 */
[----:B------:R-:W-:Y:S01]  /*e220*/  SHF.R.U64 R36, R36, 0x3, RZ ;  /* 0x0000000324247819 */ /* 0x000fe200000012ff */
[----:B------:R-:W-:Y:S01]  /*e230*/  IMAD.X R119, RZ, RZ, R5, P6 ;  /* 0x000000ffff777224 */ /* 0x000fe200030e0605 */
[----:B------:R-:W-:-:S02]  /*e240*/  IADD3 R207, P2, R4, 0x2060, RZ ;  /* 0x0000206004cf7810 */ /* 0x000fc40007f5e0ff */
[C---:B------:R-:W-:Y:S02]  /*e250*/  IADD3 R6, P0, R4.reuse, 0x4020, RZ ;  /* 0x0000402004067810 */ /* 0x040fe40007f1e0ff */
[C---:B------:R-:W-:Y:S01]  /*e260*/  LOP3.LUT R29, R4.reuse, 0x380, RZ, 0xc0, !PT ;  /* 0x00000380041d7812 */ /* 0x040fe200078ec0ff */
[--C-:B------:R-:W-:Y:S01]  /*e270*/  IMAD.X R99, RZ, RZ, R5.reuse, P2 ;  /* 0x000000ffff637224 */ /* 0x100fe200010e0605 */
[----:B------:R-:W-:Y:S01]  /*e280*/  LOP3.LUT R118, R7, 0x380, RZ, 0xc0, !PT ;  /* 0x0000038007767812 */ /* 0x000fe200078ec0ff */
[--C-:B------:R-:W-:Y:S01]  /*e290*/  IMAD.X R107, RZ, RZ, R5.reuse, P0 ;  /* 0x000000ffff6b7224 */ /* 0x100fe200000e0605 */
        /* <DEDUP_REMOVED lines=8> */
[----:B------:R-:W-:Y:S01]  /*e320*/  LOP3.LUT R173, R6, 0x380, RZ, 0xc0, !PT ;  /* 0x0000038006ad7812 */ /* 0x000fe200078ec0ff */
[----:B------:R-:W-:Y:S01]  /*e330*/  IMAD.X R103, RZ, RZ, R5, P1 ;  /* 0x000000ffff677224 */ /* 0x000fe200008e0605 */
[----:B------:R-:W-:-:S02]  /*e340*/  SHF.R.U64 R29, R29, 0x3, RZ ;  /* 0x000000031d1d7819 */ /* 0x000fc400000012ff */
[----:B------:R-:W-:Y:S02]  /*e350*/  LOP3.LUT R40, R177, 0x380, RZ, 0xc0, !PT ;  /* 0x00000380b1287812 */ /* 0x000fe400078ec0ff */
[----:B------:R-:W-:Y:S02]  /*e360*/  SHF.R.U64 R118, R118, 0x3, RZ ;  /* 0x0000000376767819 */ /* 0x000fe400000012ff */
[C---:B------:R-:W-:Y:S02]  /*e370*/  IADD3 R168, P2, R4.reuse, 0x6040, RZ ;  /* 0x0000604004a87810 */ /* 0x040fe40007f5e0ff */
[C---:B------:R-:W-:Y:S02]  /*e380*/  IADD3 R110, P4, R4.reuse, 0x4040, RZ ;  /* 0x00004040046e7810 */ /* 0x040fe40007f9e0ff */
[C---:B------:R-:W-:Y:S02]  /*e390*/  IADD3 R114, P3, R4.reuse, 0x4060, RZ ;  /* 0x0000406004727810 */ /* 0x040fe40007f7e0ff */
[C---:B------:R-:W-:Y:S01]  /*e3a0*/  IADD3 R0, P5, R4.reuse, 0x6020, RZ ;  /* 0x0000602004007810 */ /* 0x040fe20007fbe0ff */
[----:B------:R-:W-:Y:S01]  /*e3b0*/  IMAD.X R111, RZ, RZ, R5, P4 ;  /* 0x000000ffff6f7224 */ /* 0x000fe200020e0605 */
[----:B------:R-:W-:-:S02]  /*e3c0*/  IADD3 R32, P1, R4, 0x6060, RZ ;  /* 0x0000606004207810 */ /* 0x000fc40007f3e0ff */
[----:B------:R-:W-:Y:S01]  /*e3d0*/  SHF.R.U64 R173, R173, 0x3, RZ ;  /* 0x00000003adad7819 */ /* 0x000fe200000012ff */
[--C-:B------:R-:W-:Y:S01]  /*e3e0*/  IMAD.X R123, RZ, RZ, R5.reuse, P5 ;  /* 0x000000ffff7b7224 */ /* 0x100fe200028e0605 */
[----:B------:R-:W-:Y:S01]  /*e3f0*/  LOP3.LUT R4, R29, R4, RZ, 0x3c, !PT ;  /* 0x000000041d047212 */ /* 0x000fe200078e3cff */
[--C-:B------:R-:W-:Y:S01]  /*e400*/  IMAD.X R29, RZ, RZ, R5.reuse, P2 ;  /* 0x000000ffff1d7224 */ /* 0x100fe200010e0605 */
[----:B------:R-:W-:Y:S01]  /*e410*/  LOP3.LUT R44, R179, 0x380, RZ, 0xc0, !PT ;  /* 0x00000380b32c7812 */ /* 0x000fe200078ec0ff */
[----:B------:R-:W-:Y:S01]  /*e420*/  IMAD.X R33, RZ, RZ, R5, P1 ;  /* 0x000000ffff217224 */ /* 0x000fe200008e0605 */
[----:B------:R-:W-:Y:S02]  /*e430*/  SHF.R.U64 R40, R40, 0x3, RZ ;  /* 0x0000000328287819 */ /* 0x000fe400000012ff */
[----:B------:R-:W-:Y:S02]  /*e440*/  LOP3.LUT R118, R118, R7, RZ, 0x3c, !PT ;  /* 0x0000000776767212 */ /* 0x000fe400078e3cff */
[----:B------:R-:W-:-:S02]  /*e450*/  LOP3.LUT R7, R168, 0x380, RZ, 0xc0, !PT ;  /* 0x00000380a8077812 */ /* 0x000fc400078ec0ff */
[----:B------:R-:W-:Y:S02]  /*e460*/  LOP3.LUT R48, R181, 0x380, RZ, 0xc0, !PT ;  /* 0x00000380b5307812 */ /* 0x000fe400078ec0ff */
[----:B------:R-:W-:Y:S02]  /*e470*/  LOP3.LUT R106, R173, R6, RZ, 0x3c, !PT ;  /* 0x00000006ad6a7212 */ /* 0x000fe400078e3cff */
[----:B------:R-:W-:Y:S02]  /*e480*/  IADD3.X R115, RZ, R5, RZ, P3, !PT ;  /* 0x00000005ff737210 */ /* 0x000fe40001ffe4ff */
[----:B------:R-:W-:Y:S02]  /*e490*/  SHF.R.U64 R44, R44, 0x3, RZ ;  /* 0x000000032c2c7819 */ /* 0x000fe400000012ff */
[----:B------:R-:W-:Y:S02]  /*e4a0*/  LOP3.LUT R40, R40, R177, RZ, 0x3c, !PT ;  /* 0x000000b128287212 */ /* 0x000fe400078e3cff */
[----:B------:R-:W-:-:S02]  /*e4b0*/  LOP3.LUT R52, R183, 0x380, RZ, 0xc0, !PT ;  /* 0x00000380b7347812 */ /* 0x000fc400078ec0ff */
[----:B------:R-:W-:Y:S02]  /*e4c0*/  MOV R173, R4 ;  /* 0x0000000400ad7202 */ /* 0x000fe40000000f00 */
[----:B------:R-:W-:Y:S02]  /*e4d0*/  F2FP.F16.F32.PACK_AB R6, R28, R171 ;  /* 0x000000ab1c06723e */ /* 0x000fe400000000ff */
[----:B------:R-:W-:Y:S02]  /*e4e0*/  LOP3.LUT R94, R205, 0x380, RZ, 0xc0, !PT ;  /* 0x00000380cd5e7812 */ /* 0x000fe400078ec0ff */
[----:B------:R-:W-:Y:S02]  /*e4f0*/  LOP3.LUT R177, R110, 0x380, RZ, 0xc0, !PT ;  /* 0x000003806eb17812 */ /* 0x000fe400078ec0ff */
[----:B------:R-:W-:Y:S02]  /*e500*/  F2FP.F16.F32.PACK_AB R5, R27, R26 ;  /* 0x0000001a1b05723e */ /* 0x000fe400000000ff */
[----:B------:R-:W-:-:S02]  /*e510*/  SHF.R.U64 R171, R7, 0x3, RZ ;  /* 0x0000000307ab7819 */ /* 0x000fc400000012ff */
[----:B------:R-:W-:Y:S02]  /*e520*/  LOP3.LUT R98, R207, 0x380, RZ, 0xc0, !PT ;  /* 0x00000380cf627812 */ /* 0x000fe400078ec0ff */
[----:B------:R-:W-:Y:S02]  /*e530*/  F2FP.F16.F32.PACK_AB R4, R170, R172 ;  /* 0x000000acaa04723e */ /* 0x000fe400000000ff */
[----:B------:R-:W-:Y:S02]  /*e540*/  LOP3.LUT R27, R0, 0x380, RZ, 0xc0, !PT ;  /* 0x00000380001b7812 */ /* 0x000fe400078ec0ff */
[----:B------:R-:W-:Y:S02]  /*e550*/  F2FP.F16.F32.PACK_AB R7, R31, R30 ;  /* 0x0000001e1f07723e */ /* 0x000fe400000000ff */
[----:B------:R-:W-:Y:S02]  /*e560*/  SHF.R.U64 R48, R48, 0x3, RZ ;  /* 0x0000000330307819 */ /* 0x000fe400000012ff */
[----:B------:R-:W-:Y:S01]  /*e570*/  LOP3.LUT R102, R209, 0x380, RZ, 0xc0, !PT ;  /* 0x00000380d1667812 */ /* 0x000fe200078ec0ff */
[----:B------:R0:W-:Y:S01]  /*e580*/  STSM.16.M88.4 [R173], R4 ;  /* 0x00000004ad007844 */ /* 0x0001e20000000200 */
[----:B------:R-:W-:-:S02]  /*e590*/  LOP3.LUT R44, R44, R179, RZ, 0x3c, !PT ;  /* 0x000000b32c2c7212 */ /* 0x000fc400078e3cff */
[----:B------:R-:W-:Y:S02]  /*e5a0*/  SHF.R.U64 R52, R52, 0x3, RZ ;  /* 0x0000000334347819 */ /* 0x000fe400000012ff */
[----:B------:R-:W-:Y:S02]  /*e5b0*/  SHF.R.U64 R94, R94, 0x3, RZ ;  /* 0x000000035e5e7819 */ /* 0x000fe400000012ff */
[----:B------:R-:W-:Y:S02]  /*e5c0*/  LOP3.LUT R179, R114, 0x380, RZ, 0xc0, !PT ;  /* 0x0000038072b37812 */ /* 0x000fe400078ec0ff */
[----:B------:R-:W-:Y:S02]  /*e5d0*/  SHF.R.U64 R177, R177, 0x3, RZ ;  /* 0x00000003b1b17819 */ /* 0x000fe400000012ff */
[----:B------:R-:W-:Y:S02]  /*e5e0*/  SHF.R.U64 R98, R98, 0x3, RZ ;  /* 0x0000000362627819 */ /* 0x000fe400000012ff */
[----:B------:R-:W-:-:S02]  /*e5f0*/  SHF.R.U64 R27, R27, 0x3, RZ ;  /* 0x000000031b1b7819 */ /* 0x000fc400000012ff */
[----:B------:R-:W-:Y:S02]  /*e600*/  LOP3.LUT R48, R48, R181, RZ, 0x3c, !PT ;  /* 0x000000b530307212 */ /* 0x000fe400078e3cff */
[----:B------:R-:W-:Y:S02]  /*e610*/  SHF.R.U64 R102, R102, 0x3, RZ ;  /* 0x0000000366667819 */ /* 0x000fe400000012ff */
[----:B------:R-:W-:Y:S02]  /*e620*/  LOP3.LUT R52, R52, R183, RZ, 0x3c, !PT ;  /* 0x000000b734347212 */ /* 0x000fe400078e3cff */
[----:B------:R-:W-:Y:S02]  /*e630*/  MOV R37, R36 ;  /* 0x0000002400257202 */ /* 0x000fe40000000f00 */
[----:B0-----:R-:W-:Y:S02]  /*e640*/  F2FP.F16.F32.PACK_AB R4, R166, R169 ;  /* 0x000000a9a604723e */ /* 0x001fe400000000ff */
[----:B------:R-:W-:-:S02]  /*e650*/  F2FP.F16.F32.PACK_AB R5, R35, R34 ;  /* 0x000000222305723e */ /* 0x000fc400000000ff */
[----:B------:R-:W-:Y:S02]  /*e660*/  F2FP.F16.F32.PACK_AB R6, R164, R167 ;  /* 0x000000a7a406723e */ /* 0x000fe400000000ff */
[----:B------:R-:W-:Y:S02]  /*e670*/  F2FP.F16.F32.PACK_AB R7, R39, R38 ;  /* 0x000000262707723e */ /* 0x000fe400000000ff */
[----:B------:R-:W-:Y:S02]  /*e680*/  LOP3.LUT R94, R94, R205, RZ, 0x3c, !PT ;  /* 0x000000cd5e5e7212 */ /* 0x000fe400078e3cff */
[----:B------:R-:W-:Y:S01]  /*e690*/  SHF.R.U64 R179, R179, 0x3, RZ ;  /* 0x00000003b3b37819 */ /* 0x000fe200000012ff */
[----:B------:R0:W-:Y:S01]  /*e6a0*/  STSM.16.M88.4 [R37], R4 ;  /* 0x0000000425007844 */ /* 0x0001e20000000200 */
[----:B------:R-:W-:Y:S02]  /*e6b0*/  LOP3.LUT R110, R177, R110, RZ, 0x3c, !PT ;  /* 0x0000006eb16e7212 */ /* 0x000fe400078e3cff */
[----:B------:R-:W-:-:S02]  /*e6c0*/  MOV R40, R40 ;  /* 0x0000002800287202 */ /* 0x000fc40000000f00 */
[----:B------:R-:W-:Y:S02]  /*e6d0*/  LOP3.LUT R98, R98, R207, RZ, 0x3c, !PT ;  /* 0x000000cf62627212 */ /* 0x000fe400078e3cff */
[----:B------:R-:W-:Y:S01]  /*e6e0*/  LOP3.LUT R177, R32, 0x380, RZ, 0xc0, !PT ;  /* 0x0000038020b17812 */ /* 0x000fe200078ec0ff */
[----:B------:R-:W-:Y:S01]  /*e6f0*/  STSM.16.M88.4 [R40], R8 ;  /* 0x0000000828007844 */ /* 0x000fe20000000200 */
[----:B------:R-:W-:Y:S02]  /*e700*/  LOP3.LUT R122, R27, R0, RZ, 0x3c, !PT ;  /* 0x000000001b7a7212 */ /* 0x000fe400078e3cff */
[----:B------:R-:W-:Y:S02]  /*e710*/  MOV R44, R44 ;  /* 0x0000002c002c7202 */ /* 0x000fe40000000f00 */
[----:B------:R-:W-:Y:S02]  /*e720*/  LOP3.LUT R102, R102, R209, RZ, 0x3c, !PT ;  /* 0x000000d166667212 */ /* 0x000fe400078e3cff */
[----:B------:R-:W-:Y:S01]  /*e730*/  MOV R48, R48 ;  /* 0x0000003000307202 */ /* 0x000fe20000000f00 */
[----:B------:R-:W-:Y:S01]  /*e740*/  STSM.16.M88.4 [R44], R12 ;  /* 0x0000000c2c007844 */ /* 0x000fe20000000200 */
[----:B------:R-:W-:Y:S01]  /*e750*/  F2FP.F16.F32.PACK_AB R26, R61, R60 ;  /* 0x0000003c3d1a723e */ /* 0x000fe200000000ff */
[----:B0-----:R-:W-:Y:S01]  /*e760*/  IMAD.U32 R4, RZ, RZ, UR8 ;  /* 0x00000008ff047e24 */ /* 0x001fe2000f8e00ff */
[----:B------:R-:W-:Y:S01]  /*e770*/  F2FP.F16.F32.PACK_AB R27, R63, R62 ;  /* 0x0000003e3f1b723e */ /* 0x000fe200000000ff */
[----:B------:R-:W-:Y:S01]  /*e780*/  IMAD.U32 R5, RZ, RZ, UR9 ;  /* 0x00000009ff057e24 */ /* 0x000fe2000f8e00ff */
[----:B------:R-:W-:Y:S01]  /*e790*/  MOV R52, R52 ;  /* 0x0000003400347202 */ /* 0x000fe20000000f00 */
[----:B------:R-:W-:Y:S01]  /*e7a0*/  ULDC.64 UR8, c[0x0][0xc08] ;  /* 0x0003020000087ab9 */ /* 0x000fe20000000a00 */
[----:B------:R-:W-:Y:S01]  /*e7b0*/  LOP3.LUT R114, R179, R114, RZ, 0x3c, !PT ;  /* 0x00000072b3727212 */ /* 0x000fe200078e3cff */
[----:B------:R-:W-:Y:S01]  /*e7c0*/  STSM.16.M88.4 [R48], R24 ;  /* 0x0000001830007844 */ /* 0x000fe20000000200 */
[----:B------:R-:W-:-:S02]  /*e7d0*/  MOV R94, R94 ;  /* 0x0000005e005e7202 */ /* 0x000fc40000000f00 */
[----:B------:R-:W-:Y:S01]  /*e7e0*/  F2FP.F16.F32.PACK_AB R74, R77, R76 ;  /* 0x0000004c4d4a723e */ /* 0x000fe200000000ff */
[----:B------:R-:W-:Y:S01]  /*e7f0*/  STSM.16.M88.4 [R52], R64 ;  /* 0x0000004034007844 */ /* 0x000fe20000000200 */
[----:B------:R-:W-:Y:S02]  /*e800*/  F2FP.F16.F32.PACK_AB R75, R79, R78 ;  /* 0x0000004e4f4b723e */ /* 0x000fe400000000ff */
[----:B------:R-:W-:Y:S02]  /*e810*/  F2FP.F16.F32.PACK_AB R81, R83, R82 ;  /* 0x000000525351723e */ /* 0x000fe400000000ff */
[----:B------:R-:W-:Y:S01]  /*e820*/  F2FP.F16.F32.PACK_AB R88, R89, R88 ;  /* 0x000000585958723e */ /* 0x000fe200000000ff */
[----:B------:R-:W-:Y:S01]  /*e830*/  STSM.16.M88.4 [R94], R72 ;  /* 0x000000485e007844 */ /* 0x000fe20000000200 */
[----:B------:R-:W-:Y:S02]  /*e840*/  SHF.R.U64 R177, R177, 0x3, RZ ;  /* 0x00000003b1b17819 */ /* 0x000fe400000012ff */
[----:B------:R-:W-:-:S02]  /*e850*/  MOV R36, R98 ;  /* 0x0000006200247202 */ /* 0x000fc40000000f00 */
[----:B------:R-:W-:Y:S02]  /*e860*/  F2FP.F16.F32.PACK_AB R82, R85, R84 ;  /* 0x000000545552723e */ /* 0x000fe400000000ff */
[----:B------:R-:W-:Y:S02]  /*e870*/  F2FP.F16.F32.PACK_AB R83, R87, R86 ;  /* 0x000000565753723e */ /* 0x000fe400000000ff */
[----:B------:R-:W-:Y:S02]  /*e880*/  F2FP.F16.F32.PACK_AB R89, R91, R90 ;  /* 0x0000005a5b59723e */ /* 0x000fe400000000ff */
[----:B------:R-:W-:Y:S01]  /*e890*/  MOV R102, R102 ;  /* 0x0000006600667202 */ /* 0x000fe20000000f00 */
[----:B------:R-:W-:Y:S01]  /*e8a0*/  STSM.16.M88.4 [R36], R80 ;  /* 0x0000005024007844 */ /* 0x000fe20000000200 */
        /* <DEDUP_REMOVED lines=17> */
[----:B------:R-:W-:Y:S01]  /*e9c0*/  LOP3.LUT R32, R177, R32, RZ, 0x3c, !PT ;  /* 0x00000020b1207212 */ /* 0x000fe200078e3cff */
        /* <DEDUP_REMOVED lines=19> */
[----:B------:R0:W-:Y:S01]  /*eb00*/  STSM.16.M88.4 [R0], R128 ;  /* 0x0000008000007844 */ /* 0x0001e20000000200 */
        /* <DEDUP_REMOVED lines=14> */
[----:B------:R-:W-:Y:S02]  /*ebf0*/  @UP1 ULDC.64 UR8, c[0x0][0xc08] ;  /* 0x0003020000081ab9 */ /* 0x000fe40000000a00 */
[----:B------:R-:W-:Y:S01]  /*ec00*/  @UP1 UIMAD.WIDE UR8, UR44, 0x4, UR8 ;  /* 0x000000042c0818a5 */ /* 0x000fe2000f8e0208 */
[----:B------:R-:W-:Y:S02]  /*ec10*/  ULDC UR4, c[0x0][0xa88] ;  /* 0x0002a20000047ab9 */ /* 0x000fe40000000800 */
[----:B0-----:R-:W-:-:S03]  /*ec20*/  IMAD.U32 R0, RZ, RZ, UR4 ;  /* 0x00000004ff007e24 */ /* 0x001fc6000f8e00ff */
[----:B------:R-:W-:Y:S01]  /*ec30*/  MOV R14, UR8 ;  /* 0x00000008000e7c02 */ /* 0x000fe20008000f00 */
[----:B------:R-:W-:Y:S01]  /*ec40*/  IMAD.U32 R15, RZ, RZ, UR9 ;  /* 0x00000009ff0f7e24 */ /* 0x000fe2000f8e00ff */
[----:B------:R-:W3:Y:S01]  /*ec50*/  @P0 LDG.E R6, desc[UR54][R4.64] ;  /* 0x0000003604060981 */ /* 0x000ee2000c1e1900 */
[----:B------:R-:W-:-:S03]  /*ec60*/  IMAD R7, R192, 0x40, R184 ;  /* 0x00000040c0077824 */ /* 0x000fc600078e02b8 */
[----:B------:R0:W5:Y:S01]  /*ec70*/  @P6 LDG.E R0, desc[UR54][R14.64] ;  /* 0x000000360e006981 */ /* 0x000162000c1e1900 */
[----:B------:R-:W-:-:S03]  /*ec80*/  IMAD.WIDE R174, R7, 0x2, R174 ;  /* 0x0000000207ae7825 */ /* 0x000fc600078e02ae */
[C---:B------:R-:W-:Y:S02]  /*ec90*/  IADD3 R9, P2, R174.reuse, 0x1000, RZ ;  /* 0x00001000ae097810 */ /* 0x040fe40007f5e0ff */
[C---:B------:R-:W-:Y:S02]  /*eca0*/  IADD3 R13, P1, R174.reuse, 0x2000, RZ ;  /* 0x00002000ae0d7810 */ /* 0x040fe40007f3e0ff */
[----:B------:R-:W-:Y:S02]  /*ecb0*/  P2R R10, PR, RZ, 0x4 ;  /* 0x00000004ff0a7803 */ /* 0x000fe40000000000 */
[C---:B------:R-:W-:Y:S02]  /*ecc0*/  IADD3 R25, P2, R174.reuse, 0x3000, RZ ;  /* 0x00003000ae197810 */ /* 0x040fe40007f5e0ff */
[C---:B------:R-:W-:Y:S02]  /*ecd0*/  IADD3 R29, P3, R174.reuse, 0x4000, RZ ;  /* 0x00004000ae1d7810 */ /* 0x040fe40007f7e0ff */
[----:B------:R-:W-:-:S02]  /*ece0*/  IADD3 R33, P4, R174, 0x5000, RZ ;  /* 0x00005000ae217810 */ /* 0x000fc40007f9e0ff */
[----:B------:R-:W-:Y:S02]  /*ecf0*/  IADD3 R37, P5, R174, 0x6000, RZ ;  /* 0x00006000ae257810 */ /* 0x000fe40007fbe0ff */
[----:B------:R-:W-:Y:S02]  /*ed00*/  LOP3.LUT R8, R9, 0x380, RZ, 0xc0, !PT ;  /* 0x0000038009087812 */ /* 0x000fe400078ec0ff */
[----:B------:R-:W-:Y:S02]  /*ed10*/  LOP3.LUT R12, R13, 0x380, RZ, 0xc0, !PT ;  /* 0x000003800d0c7812 */ /* 0x000fe400078ec0ff */
[----:B------:R-:W-:Y:S02]  /*ed20*/  LOP3.LUT R24, R25, 0x380, RZ, 0xc0, !PT ;  /* 0x0000038019187812 */ /* 0x000fe400078ec0ff */
[----:B-1----:R-:W-:Y:S02]  /*ed30*/  LOP3.LUT R28, R29, 0x380, RZ, 0xc0, !PT ;  /* 0x000003801d1c7812 */ /* 0x002fe400078ec0ff */
[----:B--2---:R-:W-:-:S02]  /*ed40*/  LOP3.LUT R32, R33, 0x380, RZ, 0xc0, !PT ;  /* 0x0000038021207812 */ /* 0x004fc400078ec0ff */
        /* <DEDUP_REMOVED lines=14> */
[----:B---3--:R-:W-:Y:S01]  /*ee30*/  @P0 R2UR UR4, R6 ;  /* 0x00000000060402ca */ /* 0x008fe200000e0000 */
[----:B0-----:R-:W-:-:S14]  /*ee40*/  @P6 BRA `(.L_x_5571) ;  /* 0x0000000000106947 */ /* 0x001fdc0003800000 */
[----:B------:R-:W-:Y:S05]  /*ee50*/  @!P0 BRA `(.L_x_5571) ;  /* 0x00000000000c8947 */ /* 0x000fea0003800000 */
[----:B------:R-:W2:Y:S04]  /*ee60*/  LDG.E R7, desc[UR54][R4.64] ;  /* 0x0000003604077981 */ /* 0x000ea8000c1e1900 */
[----:B-----5:R-:W2:Y:S02]  /*ee70*/  LDG.E R0, desc[UR54][R4.64+0x4] ;  /* 0x0000043604007981 */ /* 0x020ea4000c1e1900 */
[----:B--2---:R-:W-:-:S07]  /*ee80*/  IMAD.IADD R0, R0, 0x1, -R7 ;  /* 0x0000000100007824 */ /* 0x004fce00078e0a07 */
.L_x_5571:
        /* <DEDUP_REMOVED lines=10> */
[--C-:B------:R-:W-:Y:S01]  /*ef30*/  IMAD.X R33, RZ, RZ, R175.reuse, P4 ;  /* 0x000000ffff217224 */ /* 0x100fe200020e06af */
[----:B------:R-:W-:Y:S01]  /*ef40*/  LOP3.LUT R44, R45, 0x380, RZ, 0xc0, !PT ;  /* 0x000003802d2c7812 */ /* 0x000fe200078ec0ff */
[--C-:B------:R-:W-:Y:S01]  /*ef50*/  IMAD.X R37, RZ, RZ, R175.reuse, P5 ;  /* 0x000000ffff257224 */ /* 0x100fe200028e06af */
[----:B------:R-:W-:Y:S01]  /*ef60*/  LOP3.LUT R48, R49, 0x380, RZ, 0xc0, !PT ;  /* 0x0000038031307812 */ /* 0x000fe200078ec0ff */
[----:B------:R-:W-:Y:S01]  /*ef70*/  USHF.R.S32.HI UR9, URZ, 0x1f, UR44 ;  /* 0x0000001f3f097899 */ /* 0x000fe2000801142c */
[----:B------:R-:W-:Y:S01]  /*ef80*/  SHF.R.U64 R44, R44, 0x3, RZ ;  /* 0x000000032c2c7819 */ /* 0x000fe200000012ff */
[----:B------:R-:W-:Y:S01]  /*ef90*/  USHF.R.S32.HI UR16, URZ, 0x1f, UR4 ;  /* 0x0000001f3f107899 */ /* 0x000fe20008011404 */
[----:B------:R-:W-:Y:S01]  /*efa0*/  SHF.R.U64 R40, R40, 0x3, RZ ;  /* 0x0000000328287819 */ /* 0x000fe200000012ff */
[----:B------:R-:W-:Y:S01]  /*efb0*/  USHF.R.S32.HI UR17, URZ, 0x1f, UR43 ;  /* 0x0000001f3f117899 */ /* 0x000fe2000801142b */
[----:B------:R-:W-:Y:S01]  /*efc0*/  SHF.R.U64 R48, R48, 0x3, RZ ;  /* 0x0000000330307819 */ /* 0x000fe200000012ff */
[----:B------:R-:W-:Y:S01]  /*efd0*/  USEL UR8, UR44, URZ, !UP0 ;  /* 0x0000003f2c087287 */ /* 0x000fe2000c000000 */
[----:B------:R-:W-:Y:S01]  /*efe0*/  LOP3.LUT R44, R44, R45, RZ, 0x3c, !PT ;  /* 0x0000002d2c2c7212 */ /* 0x000fe200078e3cff */
[----:B------:R-:W-:Y:S01]  /*eff0*/  IMAD.X R45, RZ, RZ, R175, P6 ;  /* 0x000000ffff2d7224 */ /* 0x000fe200030e06af */
[----:B------:R-:W-:Y:S01]  /*f000*/  LOP3.LUT R40, R40, R41, RZ, 0x3c, !PT ;  /* 0x0000002928287212 */ /* 0x000fe200078e3cff */
[----:B------:R-:W-:Y:S01]  /*f010*/  USEL UR9, UR9, URZ, !UP0 ;  /* 0x0000003f09097287 */ /* 0x000fe2000c000000 */
[----:B0-----:R-:W-:-:S02]  /*f020*/  ISETP.NE.AND P6, PT, R4, RZ, PT ;  /* 0x000000ff0400720c */ /* 0x001fc40003fc5270 */
        /* <DEDUP_REMOVED lines=9> */
[----:B------:R-:W-:Y:S02]  /*f0c0*/  LOP3.LUT R56, R57, 0x380, RZ, 0xc0, !PT ;  /* 0x0000038039387812 */ /* 0x000fe400078ec0ff */
[----:B------:R-:W-:Y:S01]  /*f0d0*/  LOP3.LUT R52, R53, 0x380, RZ, 0xc0, !PT ;  /* 0x0000038035347812 */ /* 0x000fe200078ec0ff */
[----:B------:R-:W-:Y:S01]  /*f0e0*/  IMAD.X R69, RZ, RZ, R175, P1 ;  /* 0x000000ffff457224 */ /* 0x000fe200008e06af */
[----:B------:R-:W-:Y:S02]  /*f0f0*/  LOP3.LUT R64, R65, 0x380, RZ, 0xc0, !PT ;  /* 0x0000038041407812 */ /* 0x000fe400078ec0ff */
        /* <DEDUP_REMOVED lines=23> */
[----:B------:R-:W-:Y:S06]  /*f270*/  @P6 BRA `(.L_x_5572) ;  /* 0x0000000000bc6947 */ /* 0x000fec0003800000 */
[----:B------:R-:W0:Y:S01]  /*f280*/  LDC R11, c[0x0][0xbe8] ;  /* 0x0002fa00ff0b7b82 */ /* 0x000e220000000800 */
[----:B------:R-:W-:Y:S01]  /*f290*/  IADD3 R10, R185, UR45, RZ ;  /* 0x0000002db90a7c10 */ /* 0x000fe2000fffe0ff */
[----:B------:R-:W-:Y:S01]  /*f2a0*/  ULDC.64 UR14, c[0x0][0xb90] ;  /* 0x0002e400000e7ab9 */ /* 0x000fe20000000a00 */
[----:B------:R-:W-:Y:S01]  /*f2b0*/  UMOV UR10, UR4 ;  /* 0x00000004000a7c82 */ /* 0x000fe20008000000 */
[----:B------:R-:W-:Y:S01]  /*f2c0*/  UIMAD UR12, UR17, UR14, URZ ;  /* 0x0000000e110c72a4 */ /* 0x000fe2000f8e023f */
[----:B------:R-:W-:Y:S01]  /*f2d0*/  IMAD.MOV R21, RZ, RZ, -R17 ;  /* 0x000000ffff157224 */ /* 0x000fe200078e0a11 */
[----:B------:R-:W-:Y:S01]  /*f2e0*/  UMOV UR11, UR16 ;  /* 0x00000010000b7c82 */ /* 0x000fe20008000000 */
[----:B------:R-:W-:Y:S01]  /*f2f0*/  IMAD.MOV.U32 R4, RZ, RZ, R10 ;  /* 0x000000ffff047224 */ /* 0x000fe200078e000a */
[----:B------:R-:W-:Y:S01]  /*f300*/  UIMAD.WIDE.U32 UR10, UR43, UR14, UR10 ;  /* 0x0000000e2b0a72a5 */ /* 0x000fe2000f8e000a */
[----:B------:R-:W-:Y:S01]  /*f310*/  VIADD R26, R16, UR45 ;  /* 0x0000002d101a7c36 */ /* 0x000fe20008000000 */
[----:B------:R-:W-:-:S03]  /*f320*/  UIMAD UR12, UR43, UR15, UR12 ;  /* 0x0000000f2b0c72a4 */ /* 0x000fc6000f8e020c */
[----:B------:R-:W-:Y:S01]  /*f330*/  ULDC.64 UR14, c[0x0][0xb98] ;  /* 0x0002e600000e7ab9 */ /* 0x000fe20000000a00 */
[----:B------:R-:W-:Y:S02]  /*f340*/  UIADD3 UR11, UR11, UR12, URZ ;  /* 0x0000000c0b0b7290 */ /* 0x000fe4000fffe03f */
[----:B------:R-:W-:Y:S02]  /*f350*/  UIMAD UR13, UR9, UR14, URZ ;  /* 0x0000000e090d72a4 */ /* 0x000fe4000f8e023f */
[----:B------:R-:W-:Y:S02]  /*f360*/  UIMAD.WIDE.U32 UR10, UR8, UR14, UR10 ;  /* 0x0000000e080a72a5 */ /* 0x000fe4000f8e000a */
[----:B------:R-:W-:Y:S01]  /*f370*/  UIMAD UR13, UR8, UR15, UR13 ;  /* 0x0000000f080d72a4 */ /* 0x000fe2000f8e020d */
        /* <DEDUP_REMOVED lines=8> */
[----:B------:R-:W-:Y:S02]  /*f400*/  IMAD R7, R11, R6, R10 ;  /* 0x000000060b077224 */ /* 0x000fe400078e020a */
[----:B------:R-:W-:Y:S02]  /*f410*/  IMAD.U32 R10, RZ, RZ, UR13 ;  /* 0x0000000dff0a7e24 */ /* 0x000fe4000f8e00ff */
[----:B-----5:R-:W-:Y:S01]  /*f420*/  IMAD R11, R0, R11, RZ ;  /* 0x0000000b000b7224 */ /* 0x020fe200078e02ff */
[----:B------:R-:W-:Y:S02]  /*f430*/  SHF.R.S32.HI R6, RZ, 0x1f, R7 ;  /* 0x0000001fff067819 */ /* 0x000fe40000011407 */
[----:B------:R-:W-:Y:S01]  /*f440*/  IADD3.X R5, R5, UR11, R10, P0, !PT ;  /* 0x0000000b05057c10 */ /* 0x000fe200087fe40a */
[----:B------:R-:W-:Y:S01]  /*f450*/  ULDC.64 UR10, c[0x0][0xb88] ;  /* 0x0002e200000a7ab9 */ /* 0x000fe20000000a00 */
[----:B------:R-:W-:Y:S02]  /*f460*/  VIADD R10, R26, 0x8 ;  /* 0x000000081a0a7836 */ /* 0x000fe40000000000 */
        /* <DEDUP_REMOVED lines=16> */
.L_x_5572:
[----:B------:R-:W1:Y:S01]  /*f570*/  LDC R81, c[0x0][0xbe8] ;  /* 0x0002fa00ff517b82 */ /* 0x000e620000000800 */
[----:B------:R-:W-:Y:S01]  /*f580*/  ULDC UR18, c[0x0][0xac8] ;  /* 0x0002b20000127ab9 */ /* 0x000fe20000000800 */
[----:B------:R-:W-:Y:S01]  /*f590*/  ULDC.64 UR14, c[0x0][0xaa0] ;  /* 0x0002a800000e7ab9 */ /* 0x000fe20000000a00 */
[----:B------:R-:W-:Y:S01]  /*f5a0*/  ISETP.GE.AND P0, PT, R190, UR18, PT ;  /* 0x00000012be007c0c */ /* 0x000fe2000bf06270 */
[----:B0-----:R0:W5:Y:S01]  /*f5b0*/  LD.E.128 R4, desc[UR54][R174.64] ;  /* 0x00000036ae047980 */ /* 0x001162000c101d00 */
[----:B------:R-:W-:Y:S02]  /*f5c0*/  ISETP.GE.AND P1, PT, R184, UR18, PT ;  /* 0x00000012b8007c0c */ /* 0x000fe4000bf26270 */
[----:B------:R-:W-:Y:S01]  /*f5d0*/  SEL R20, RZ, 0xffffffff, P0 ;  /* 0xffffffffff147807 */ /* 0x000fe20000000000 */
[----:B------:R-:W5:Y:S01]  /*f5e0*/  LD.E.128 R8, desc[UR54][R8.64] ;  /* 0x0000003608087980 */ /* 0x000f62000c101d00 */
[----:B------:R-:W-:-:S03]  /*f5f0*/  SEL R3, RZ, 0x1, P1 ;  /* 0x00000001ff037807 */ /* 0x000fc60000800000 */
[----:B------:R-:W5:Y:S04]  /*f600*/  LD.E.128 R12, desc[UR54][R12.64] ;  /* 0x000000360c0c7980 */ /* 0x000f68000c101d00 */
[----:B------:R-:W5:Y:S04]  /*f610*/  LD.E.128 R24, desc[UR54][R24.64] ;  /* 0x0000003618187980 */ /* 0x000f68000c101d00 */
[----:B------:R-:W5:Y:S01]  /*f620*/  LD.E.128 R28, desc[UR54][R28.64] ;  /* 0x000000361c1c7980 */ /* 0x000f62000c101d00 */
[----:B-1----:R-:W-:Y:S01]  /*f630*/  ISETP.NE.AND P2, PT, R81, 0x1, PT ;  /* 0x000000015100780c */ /* 0x002fe20003f45270 */
[----:B------:R-:W-:Y:S01]  /*f640*/  IMAD.SHL.U32 R20, R20, 0x2, RZ ;  /* 0x0000000214147824 */ /* 0x000fe200078e00ff */
[----:B------:R-:W-:Y:S01]  /*f650*/  ISETP.GE.AND P0, PT, R189, UR18, PT ;  /* 0x00000012bd007c0c */ /* 0x000fe2000bf06270 */
[----:B------:R-:W-:Y:S01]  /*f660*/  UIMAD UR12, UR16, UR14, URZ ;  /* 0x0000000e100c72a4 */ /* 0x000fe2000f8e023f */
[----:B------:R-:W5:Y:S02]  /*f670*/  LD.E.128 R32, desc[UR54][R32.64] ;  /* 0x0000003620207980 */ /* 0x000f64000c101d00 */
[----:B------:R-:W-:-:S02]  /*f680*/  LOP3.LUT R3, R20, 0x2, R3, 0xe2, !PT ;  /* 0x0000000214037812 */ /* 0x000fc400078ee203 */
[----:B------:R-:W5:Y:S04]  /*f690*/  LD.E.128 R36, desc[UR54][R36.64] ;  /* 0x0000003624247980 */ /* 0x000f68000c101d00 */
[----:B------:R-:W5:Y:S01]  /*f6a0*/  LD.E.128 R40, desc[UR54][R40.64] ;  /* 0x0000003628287980 */ /* 0x000f62000c101d00 */
[----:B------:R-:W1:Y:S01]  /*f6b0*/  @P2 LDC R77, c[0x0][0xbec] ;  /* 0x0002fb00ff4d2b82 */ /* 0x000e620000000800 */
[----:B------:R-:W-:Y:S02]  /*f6c0*/  SEL R20, RZ, 0xffffffff, P0 ;  /* 0xffffffffff147807 */ /* 0x000fe40000000000 */
[----:B------:R-:W-:Y:S01]  /*f6d0*/  ISETP.GE.AND P0, PT, R188, UR18, PT ;  /* 0x00000012bc007c0c */ /* 0x000fe2000bf06270 */
[----:B------:R-:W5:Y:S04]  /*f6e0*/  LD.E.128 R44, desc[UR54][R44.64] ;  /* 0x000000362c2c7980 */ /* 0x000f68000c101d00 */
[----:B------:R-:W2:Y:S01]  /*f6f0*/  @P2 LDC R79, c[0x0][0xbf0] ;  /* 0x0002fc00ff4f2b82 */ /* 0x000ea20000000800 */
[----:B------:R-:W-:Y:S01]  /*f700*/  SHF.L.U32 R20, R20, 0x2, RZ ;  /* 0x0000000214147819 */ /* 0x000fe200000006ff */
[----:B------:R-:W-:Y:S01]  /*f710*/  UIMAD.WIDE.U32 UR10, UR4, UR14, URZ ;  /* 0x0000000e040a72a5 */ /* 0x000fe2000f8e003f */
[----:B------:R-:W-:Y:S01]  /*f720*/  SEL R21, RZ, 0xffffffff, P0 ;  /* 0xffffffffff157807 */ /* 0x000fe20000000000 */
[----:B------:R-:W-:Y:S01]  /*f730*/  UIMAD UR12, UR4, UR15, UR12 ;  /* 0x0000000f040c72a4 */ /* 0x000fe2000f8e020c */
[----:B------:R-:W-:Y:S01]  /*f740*/  LOP3.LUT R20, R20, 0x4, R3, 0xe2, !PT ;  /* 0x0000000414147812 */ /* 0x000fe200078ee203 */
[----:B------:R-:W-:Y:S01]  /*f750*/  IMAD R3, R191, 0x20, R192 ;  /* 0x00000020bf037824 */ /* 0x000fe200078e02c0 */
[----:B------:R-:W-:Y:S01]  /*f760*/  ULDC.64 UR14, c[0x0][0xae8] ;  /* 0x0002ba00000e7ab9 */ /* 0x000fe20000000a00 */
[----:B------:R-:W-:Y:S01]  /*f770*/  UIADD3 UR11, UR11, UR12, URZ ;  /* 0x0000000c0b0b7290 */ /* 0x000fe2000fffe03f */
[----:B------:R-:W-:Y:S01]  /*f780*/  IMAD.SHL.U32 R21, R21, 0x8, RZ ;  /* 0x0000000815157824 */ /* 0x000fe200078e00ff */
[----:B------:R-:W-:Y:S01]  /*f790*/  UIMAD UR4, UR17, UR14, URZ ;  /* 0x0000000e110472a4 */ /* 0x000fe2000f8e023f */
[----:B------:R-:W-:Y:S01]  /*f7a0*/  ISETP.GE.AND P0, PT, R187, UR18, PT ;  /* 0x00000012bb007c0c */ /* 0x000fe2000bf06270 */
[----:B------:R-:W-:Y:S01]  /*f7b0*/  VIADD R82, R3, UR45 ;  /* 0x0000002d03527c36 */ /* 0x000fe20008000000 */
[----:B------:R-:W-:Y:S01]  /*f7c0*/  UIMAD.WIDE.U32 UR10, UR43, UR14, UR10 ;  /* 0x0000000e2b0a72a5 */ /* 0x000fe2000f8e000a */
[----:B------:R-:W5:Y:S01]  /*f7d0*/  LD.E.128 R48, desc[UR54][R48.64] ;  /* 0x0000003630307980 */ /* 0x000f62000c101d00 */
[----:B------:R-:W-:Y:S01]  /*f7e0*/  UIMAD UR4, UR43, UR15, UR4 ;  /* 0x0000000f2b0472a4 */ /* 0x000fe2000f8e0204 */
[----:B------:R-:W-:Y:S01]  /*f7f0*/  SEL R3, RZ, 0xffffffff, P0 ;  /* 0xffffffffff037807 */ /* 0x000fe20000000000 */
[----:B------:R-:W-:Y:S01]  /*f800*/  ULDC.64 UR12, c[0x0][0xaf0] ;  /* 0x0002bc00000c7ab9 */ /* 0x000fe20000000a00 */
[----:B------:R-:W-:Y:S01]  /*f810*/  LOP3.LUT R21, R21, 0x8, R20, 0xe2, !PT ;  /* 0x0000000815157812 */ /* 0x000fe200078ee214 */
[----:B------:R-:W-:Y:S01]  /*f820*/  UIMAD UR9, UR9, UR12, URZ ;  /* 0x0000000c090972a4 */ /* 0x000fe2000f8e023f */
[----:B-1----:R-:W-:Y:S01]  /*f830*/  @P2 IMAD.HI.U32 R20, R82, R77, RZ ;  /* 0x0000004d52142227 */ /* 0x002fe200078e00ff */
[----:B------:R-:W-:Y:S01]  /*f840*/  UIADD3 UR11, UR11, UR4, URZ ;  /* 0x000000040b0b7290 */ /* 0x000fe2000fffe03f */
[----:B------:R-:W5:Y:S01]  /*f850*/  LD.E.128 R56, desc[UR54][R56.64] ;  /* 0x0000003638387980 */ /* 0x000f62000c101d00 */
[----:B------:R-:W-:Y:S01]  /*f860*/  UIMAD UR4, UR8, UR13, UR9 ;  /* 0x0000000d080472a4 */ /* 0x000fe2000f8e0209 */
[----:B------:R-:W-:Y:S01]  /*f870*/  IMAD.SHL.U32 R76, R3, 0x10, RZ ;  /* 0x00000010034c7824 */ /* 0x000fe200078e00ff */
[----:B------:R-:W-:Y:S01]  /*f880*/  UIMAD.WIDE.U32 UR8, UR8, UR12, UR10 ;  /* 0x0000000c080872a5 */ /* 0x000fe2000f8e000a */
[----:B------:R-:W-:Y:S01]  /*f890*/  IMAD.MOV.U32 R3, RZ, RZ, R82 ;  /* 0x000000ffff037224 */ /* 0x000fe200078e0052 */
[----:B--2---:R-:W-:Y:S01]  /*f8a0*/  @P2 SHF.R.U32.HI R3, RZ, R79, R20 ;  /* 0x0000004fff032219 */ /* 0x004fe20000011614 */
[----:B------:R-:W5:Y:S01]  /*f8b0*/  LD.E.128 R52, desc[UR54][R52.64] ;  /* 0x0000003634347980 */ /* 0x000f62000c101d00 */
[----:B------:R-:W-:-:S02]  /*f8c0*/  LOP3.LUT R76, R76, 0x10, R21, 0xe2, !PT ;  /* 0x000000104c4c7812 */ /* 0x000fc400078ee215 */
        /* <DEDUP_REMOVED lines=10> */
[----:B------:R-:W-:-:S02]  /*f970*/  IMAD R77, R81, R79, R82 ;  /* 0x0000004f514d7224 */ /* 0x000fc400078e0252 */
[----:B------:R-:W-:Y:S01]  /*f980*/  IMAD.U32 R21, RZ, RZ, UR4 ;  /* 0x00000004ff157e24 */ /* 0x000fe2000f8e00ff */
[----:B------:R-:W5:Y:S01]  /*f990*/  LD.E.128 R60, desc[UR54][R60.64] ;  /* 0x000000363c3c7980 */ /* 0x000f62000c101d00 */
[----:B------:R-:W-:Y:S01]  /*f9a0*/  IMAD.SHL.U32 R83, R78, 0x20, RZ ;  /* 0x000000204e537824 */ /* 0x000fe200078e00ff */
[----:B------:R-:W-:Y:S02]  /*f9b0*/  SHF.R.S32.HI R78, RZ, 0x1f, R77 ;  /* 0x0000001fff4e7819 */ /* 0x000fe4000001144d */
[----:B------:R-:W5:Y:S01]  /*f9c0*/  LD.E.128 R72, desc[UR54][R72.64] ;  /* 0x0000003648487980 */ /* 0x000f62000c101d00 */
[----:B------:R-:W-:-:S03]  /*f9d0*/  ISETP.GE.AND P0, PT, R195, UR18, PT ;  /* 0x00000012c3007c0c */ /* 0x000fc6000bf06270 */
[----:B------:R-:W5:Y:S01]  /*f9e0*/  LD.E.128 R68, desc[UR54][R68.64] ;  /* 0x0000003644447980 */ /* 0x000f62000c101d00 */
[C---:B------:R-:W-:Y:S01]  /*f9f0*/  IMAD R79, R3.reuse, UR9, R80 ;  /* 0x00000009034f7c24 */ /* 0x040fe2000f8e0250 */
[----:B------:R-:W-:Y:S01]  /*fa00*/  UIADD3 UR4, UR41, 0x28c20, URZ ;  /* 0x00028c2029047890 */ /* 0x000fe2000fffe03f */
[----:B------:R-:W-:Y:S01]  /*fa10*/  IMAD.WIDE.U32 R20, R3, UR8, R20 ;  /* 0x0000000803147c25 */ /* 0x000fe2000f8e0014 */
[----:B------:R-:W-:Y:S01]  /*fa20*/  @!PT LDS RZ, [RZ] ;  /* 0x00000000fffff984 */ /* 0x000fe20000000800 */
[----:B------:R-:W-:Y:S01]  /*fa30*/  @!PT LDS RZ, [RZ] ;  /* 0x00000000fffff984 */ /* 0x000fe20000000800 */
[----:B------:R-:W-:Y:S01]  /*fa40*/  @!PT LDS RZ, [RZ] ;  /* 0x00000000fffff984 */ /* 0x000fe20000000800 */
[----:B------:R-:W-:Y:S01]  /*fa50*/  @!PT LDS RZ, [RZ] ;  /* 0x00000000fffff984 */ /* 0x000fe20000000800 */
[----:B------:R1:W-:Y:S06]  /*fa60*/  MEMBAR.ALL.CTA ;  /* 0x0000000000007992 */ /* 0x0003ec0000008000 */
[----:B-1----:R-:W1:Y:S01]  /*fa70*/  FENCE.VIEW.ASYNC.S ;  /* 0x00000000000073c6 */ /* 0x002e620000000000 */
[----:B------:R-:W-:Y:S01]  /*fa80*/  ULDC.64 UR8, c[0x0][0xad8] ;  /* 0x0002b60000087ab9 */ /* 0x000fe20000000a00 */
[----:B------:R-:W-:Y:S01]  /*fa90*/  SEL R3, RZ, 0x40, P0 ;  /* 0x00000040ff037807 */ /* 0x000fe20000000000 */
[----:B------:R-:W-:Y:S01]  /*faa0*/  IMAD.IADD R21, R21, 0x1, R79 ;  /* 0x0000000115157824 */ /* 0x000fe200078e024f */
[----:B------:R-:W-:Y:S01]  /*fab0*/  ISETP.GE.AND P0, PT, R194, UR18, PT ;  /* 0x00000012c2007c0c */ /* 0x000fe2000bf06270 */
[----:B------:R-:W-:Y:S01]  /*fac0*/  IMAD R78, R78, UR8, RZ ;  /* 0x000000084e4e7c24 */ /* 0x000fe2000f8e02ff */
[----:B------:R-:W-:Y:S01]  /*fad0*/  UPRMT UR4, URZ, 0x654, UR4 ;  /* 0x000006543f047896 */ /* 0x000fe20008000004 */
[----:B-----5:R-:W-:Y:S01]  /*fae0*/  IMAD R87, R0, R81, RZ ;  /* 0x0000005100577224 */ /* 0x020fe200078e02ff */
[----:B------:R-:W-:Y:S01]  /*faf0*/  SEL R0, RZ, 0x80, P0 ;  /* 0x00000080ff007807 */ /* 0x000fe20000000000 */
[----:B------:R-:W-:Y:S01]  /*fb00*/  VIADD R86, R192, UR45 ;  /* 0x0000002dc0567c36 */ /* 0x000fe20008000000 */
[----:B------:R-:W-:Y:S01]  /*fb10*/  LOP3.LUT R76, R83, 0x20, R76, 0xe2, !PT ;  /* 0x00000020534c7812 */ /* 0x000fe200078ee24c */
[C---:B------:R-:W-:Y:S01]  /*fb20*/  IMAD R79, R77.reuse, UR9, R78 ;  /* 0x000000094d4f7c24 */ /* 0x040fe2000f8e024e */
[----:B------:R-:W-:Y:S01]  /*fb30*/  BSSY B1, `(.L_x_5573) ;  /* 0x000002c000017945 */ /* 0x000fe20003800000 */
[----:B------:R-:W-:Y:S01]  /*fb40*/  IMAD.WIDE.U32 R20, R77, UR8, R20 ;  /* 0x000000084d147c25 */ /* 0x000fe2000f8e0014 */
[----:B------:R-:W-:Y:S01]  /*fb50*/  ISETP.GE.AND P0, PT, R86, R87, PT ;  /* 0x000000575600720c */ /* 0x000fe20003f06270 */
[----:B------:R-:W-:Y:S01]  /*fb60*/  ULDC.64 UR8, c[0x0][0xa80] ;  /* 0x0002a00000087ab9 */ /* 0x000fe20000000a00 */
[----:B------:R-:W-:Y:S01]  /*fb70*/  LOP3.LUT R3, R76, R3, RZ, 0xfc, !PT ;  /* 0x000000034c037212 */ /* 0x000fe200078efcff */
[----:B------:R-:W-:Y:S01]  /*fb80*/  IMAD.IADD R21, R21, 0x1, R79 ;  /* 0x0000000115157824 */ /* 0x000fe200078e024f */
[----:B------:R-:W-:-:S02]  /*fb90*/  LEA R84, P1, R20, UR8, 0x1 ;  /* 0x0000000814547c11 */ /* 0x000fc4000f8208ff */
[----:B------:R-:W-:Y:S02]  /*fba0*/  LOP3.LUT R0, R3, R0, RZ, 0xfc, !PT ;  /* 0x0000000003007212 */ /* 0x000fe400078efcff */
[----:B------:R-:W-:Y:S01]  /*fbb0*/  LEA.HI.X R85, R20, UR9, R21, 0x1, P1 ;  /* 0x0000000914557c11 */ /* 0x000fe200088f0c15 */
[----:B-1----:R0:W1:Y:S01]  /*fbc0*/  SHFL.IDX PT, R76, R84, RZ, 0x181f ;  /* 0x00181fff544c7589 */ /* 0x00206200000e0000 */
[----:B------:R-:W-:Y:S03]  /*fbd0*/  SYNCS.ARRIVE.TRANS64.RED.A1T0 RZ, [UR4], RZ ;  /* 0x000000ffffff79a7 */ /* 0x000fe60008100404 */
        /* <DEDUP_REMOVED lines=33> */
.L_x_5574:
[----:B------:R-:W-:Y:S05]  /*fdf0*/  BSYNC B1 ;  /* 0x0000000000017941 */ /* 0x000fea0003800000 */
.L_x_5573:
[----:B---3--:R-:W-:Y:S01]  /*fe00*/  VIADD R4, R86, 0x20 ;  /* 0x0000002056047836 */ /* 0x008fe20000000000 */
[----:B------:R3:W4:Y:S04]  /*fe10*/  SHFL.IDX PT, R7, R85, 0x1, 0x181f ;  /* 0x00381f0055077f89 */ /* 0x00072800000e0000 */
[----:B------:R-:W-:Y:S01]  /*fe20*/  ISETP.GE.AND P0, PT, R4, R87, PT ;  /* 0x000000570400720c */ /* 0x000fe20003f06270 */
[----:B------:R3:W0:-:S12]  /*fe30*/  SHFL.IDX PT, R6, R84, 0x1, 0x181f ;  /* 0x00381f0054067f89 */ /* 0x00061800000e0000 */
[----:B---3--:R-:W-:Y:S05]  /*fe40*/  @P0 BRA `(.L_x_5575) ;  /* 0x0000001000080947 */ /* 0x008fea0003800000 */
[----:B------:R-:W-:Y:S02]  /*fe50*/  ISETP.GE.AND P0, PT, R184, UR18, PT ;  /* 0x00000012b8007c0c */ /* 0x000fe4000bf06270 */
[----:B------:R-:W-:Y:S02]  /*fe60*/  ISETP.GE.AND P5, PT, R190, UR18, PT ;  /* 0x00000012be007c0c */ /* 0x000fe4000bfa6270 */
[----:B------:R-:W-:Y:S02]  /*fe70*/  ISETP.GE.AND P3, PT, R189, UR18, PT ;  /* 0x00000012bd007c0c */ /* 0x000fe4000bf66270 */
[----:B------:R-:W-:Y:S02]  /*fe80*/  ISETP.GE.AND P2, PT, R188, UR18, PT ;  /* 0x00000012bc007c0c */ /* 0x000fe4000bf46270 */
[----:B------:R-:W-:-:S05]  /*fe90*/  ISETP.GE.AND P1, PT, R187, UR18, PT ;  /* 0x00000012bb007c0c */ /* 0x000fca000bf26270 */
[----:B0---4-:R-:W-:Y:S02]  /*fea0*/  @!P0 IMAD.WIDE R4, R184, 0x2, R6 ;  /* 0x00000002b8048825 */ /* 0x011fe400078e0206 */
        /* <DEDUP_REMOVED lines=23> */
[----:B---3--:R-:W-:-:S04]  /*10020*/  LEA R4, P0, R194, R6, 0x1 ;  /* 0x00000006c2047211 */ /* 0x008fc800078008ff */
[----:B------:R-:W-:-:S05]  /*10030*/  LEA.HI.X R5, R194, R7, R198, 0x1, P0 ;  /* 0x00000007c2057211 */ /* 0x000fca00000f0cc6 */
[----:B------:R0:W-:Y:S01]  /*10040*/  ST.E.128 desc[UR54][R4.64], R68 ;  /* 0x0000004404007985 */ /* 0x0001e2000c101d36 */
[----:B------:R-:W-:Y:S05]  /*10050*/  BRA `(.L_x_5575) ;  /* 0x0000000c00847947 */ /* 0x000fea0003800000 */
.L_x_5570:
[----:B------:R-:W-:Y:S01]  /*10060*/  ULDC.64 UR8, c[0x0][0xc00] ;  /* 0x0003000000087ab9 */ /* 0x000fe20000000a00 */
[----:B------:R-:W-:Y:S01]  /*10070*/  ULDC UR4, c[0x0][0xa88] ;  /* 0x0002a20000047ab9 */ /* 0x000fe20000000800 */
[----:B------:R-:W-:Y:S01]  /*10080*/  UISETP.NE.U32.AND UP0, UPT, UR8, URZ, UPT ;  /* 0x0000003f0800728c */ /* 0x000fe2000bf05070 */
[----:B------:R-:W0:Y:S03]  /*10090*/  LDC R11, c[0x0][0xbe8] ;  /* 0x0002fa00ff0b7b82 */ /* 0x000e260000000800 */
[----:B------:R-:W-:-:S03]  /*100a0*/  UISETP.NE.AND.EX UP0, UPT, UR9, URZ, UPT, UP0 ;  /* 0x0000003f0900728c */ /* 0x000fc6000bf05300 */
[----:B------:R-:W-:Y:S02]  /*100b0*/  ULDC.64 UR8, c[0x0][0xc00] ;  /* 0x0003000000087ab9 */ /* 0x000fe40000000a00 */
[----:B------:R-:W-:Y:S01]  /*100c0*/  UIMAD.WIDE UR8, UR44, 0x4, UR8 ;  /* 0x000000042c0878a5 */ /* 0x000fe2000f8e0208 */
[----:B------:R-:W-:-:S05]  /*100d0*/  PLOP3.LUT P1, PT, PT, PT, UP0, 0x80, 0x0 ;  /* 0x000000000000781c */ /* 0x000fca0003f2f008 */
[----:B------:R-:W-:Y:S02]  /*100e0*/  IMAD.U32 R4, RZ, RZ, UR8 ;  /* 0x00000008ff047e24 */ /* 0x000fe4000f8e00ff */
[----:B------:R-:W-:Y:S01]  /*100f0*/  IMAD.U32 R5, RZ, RZ, UR9 ;  /* 0x00000009ff057e24 */ /* 0x000fe2000f8e00ff */
[----:B------:R-:W-:Y:S02]  /*10100*/  ULDC.64 UR8, c[0x0][0xc08] ;  /* 0x0003020000087ab9 */ /* 0x000fe40000000a00 */
[----:B------:R-:W-:Y:S01]  /*10110*/  UISETP.NE.U32.AND UP1, UPT, UR8, URZ, UPT ;  /* 0x0000003f0800728c */ /* 0x000fe2000bf25070 */
[----:B------:R-:W-:Y:S02]  /*10120*/  IMAD.U32 R0, RZ, RZ, UR4 ;  /* 0x00000004ff007e24 */ /* 0x000fe4000f8e00ff */
[----:B------:R-:W2:Y:S01]  /*10130*/  @P1 LDG.E R3, desc[UR54][R4.64] ;  /* 0x0000003604031981 */ /* 0x000ea2000c1e1900 */
[----:B------:R-:W-:-:S06]  /*10140*/  UISETP.NE.AND.EX UP1, UPT, UR9, URZ, UPT, UP1 ;  /* 0x0000003f0900728c */ /* 0x000fcc000bf25310 */
[----:B------:R-:W-:-:S05]  /*10150*/  PLOP3.LUT P2, PT, PT, PT, UP1, 0x80, 0x0 ;  /* 0x000000000000781c */ /* 0x000fca0003f4f018 */
[----:B------:R-:W-:Y:S02]  /*10160*/  @UP1 ULDC.64 UR8, c[0x0][0xc08] ;  /* 0x0003020000081ab9 */ /* 0x000fe40000000a00 */
[----:B------:R-:W-:-:S06]  /*10170*/  @UP1 UIMAD.WIDE UR8, UR44, 0x4, UR8 ;  /* 0x000000042c0818a5 */ /* 0x000fcc000f8e0208 */
[----:B------:R-:W-:Y:S01]  /*10180*/  MOV R6, UR8 ;  /* 0x0000000800067c02 */ /* 0x000fe20008000f00 */
[----:B------:R-:W-:-:S05]  /*10190*/  IMAD.U32 R7, RZ, RZ, UR9 ;  /* 0x00000009ff077e24 */ /* 0x000fca000f8e00ff */
[----:B------:R1:W5:Y:S01]  /*101a0*/  @P2 LDG.E R0, desc[UR54][R6.64] ;  /* 0x0000003606002981 */ /* 0x000362000c1e1900 */
[----:B------:R-:W-:Y:S01]  /*101b0*/  UMOV UR4, URZ ;  /* 0x0000003f00047c82 */ /* 0x000fe20008000000 */
[----:B------:R-:W-:Y:S01]  /*101c0*/  USHF.R.S32.HI UR14, URZ, 0x1f, UR43 ;  /* 0x0000001f3f0e7899 */ /* 0x000fe2000801142b */
[----:B------:R-:W-:Y:S02]  /*101d0*/  ISETP.GE.AND P0, PT, R197, 0x40, PT ;  /* 0x00000040c500780c */ /* 0x000fe40003f06270 */
[----:B--2---:R-:W-:Y:S01]  /*101e0*/  @P1 R2UR UR4, R3 ;  /* 0x00000000030412ca */ /* 0x004fe200000e0000 */
[----:B01----:R-:W-:-:S14]  /*101f0*/  @P2 BRA `(.L_x_5576) ;  /* 0x0000000000102947 */ /* 0x003fdc0003800000 */
[----:B------:R-:W-:Y:S05]  /*10200*/  @!P1 BRA `(.L_x_5576) ;  /* 0x00000000000c9947 */ /* 0x000fea0003800000 */
[----:B------:R-:W2:Y:S04]  /*10210*/  LDG.E R3, desc[UR54][R4.64] ;  /* 0x0000003604037981 */ /* 0x000ea8000c1e1900 */
[----:B-----5:R-:W2:Y:S02]  /*10220*/  LDG.E R0, desc[UR54][R4.64+0x4] ;  /* 0x0000043604007981 */ /* 0x020ea4000c1e1900 */
[----:B--2---:R-:W-:-:S07]  /*10230*/  IMAD.IADD R0, R0, 0x1, -R3 ;  /* 0x0000000100007824 */ /* 0x004fce00078e0a03 */
.L_x_5576:
[----:B------:R-:W-:Y:S01]  /*10240*/  USHF.R.S32.HI UR9, URZ, 0x1f, UR44 ;  /* 0x0000001f3f097899 */ /* 0x000fe2000801142c */
[----:B------:R-:W-:Y:S01]  /*10250*/  BSSY B1, `(.L_x_5577) ;  /* 0x000002e000017945 */ /* 0x000fe20003800000 */
[----:B------:R-:W-:Y:S02]  /*10260*/  USHF.R.S32.HI UR13, URZ, 0x1f, UR4 ;  /* 0x0000001f3f0d7899 */ /* 0x000fe40008011404 */
[----:B------:R-:W-:Y:S02]  /*10270*/  USEL UR8, UR44, URZ, !UP0 ;  /* 0x0000003f2c087287 */ /* 0x000fe4000c000000 */
[----:B------:R-:W-:Y:S01]  /*10280*/  USEL UR9, UR9, URZ, !UP0 ;  /* 0x0000003f09097287 */ /* 0x000fe2000c000000 */
[----:B------:R-:W-:Y:S11]  /*10290*/  @P0 BRA `(.L_x_5578) ;  /* 0x0000000000a40947 */ /* 0x000ff60003800000 */
[----:B------:R-:W0:Y:S01]  /*102a0*/  S2R R6, SR_TID.X ;  /* 0x0000000000067919 */ /* 0x000e220000002100 */
[----:B------:R-:W1:Y:S01]  /*102b0*/  LDC R5, c[0x0][0xbe8] ;  /* 0x0002fa00ff057b82 */ /* 0x000e620000000800 */
[----:B------:R-:W-:Y:S02]  /*102c0*/  IMAD.U32 R7, RZ, RZ, UR45 ;  /* 0x0000002dff077e24 */ /* 0x000fe4000f8e00ff */
[----:B-1---5:R-:W-:-:S03]  /*102d0*/  IMAD R3, R0, R5, RZ ;  /* 0x0000000500037224 */ /* 0x022fc600078e02ff */
[----:B0-----:R-:W-:-:S04]  /*102e0*/  IADD3 R6, R7, -0x80, R6 ;  /* 0xffffff8007067810 */ /* 0x001fc80007ffe006 */
[----:B------:R-:W-:-:S13]  /*102f0*/  ISETP.GE.AND P0, PT, R6, R3, PT ;  /* 0x000000030600720c */ /* 0x000fda0003f06270 */
[----:B------:R-:W-:Y:S05]  /*10300*/  @P0 BRA `(.L_x_5578) ;  /* 0x0000000000880947 */ /* 0x000fea0003800000 */
[----:B------:R-:W-:Y:S01]  /*10310*/  ISETP.NE.AND P0, PT, R5, 0x1, PT ;  /* 0x000000010500780c */ /* 0x000fe20003f05270 */
[----:B------:R-:W-:Y:S01]  /*10320*/  ULDC.64 UR16, c[0x0][0xb90] ;  /* 0x0002e40000107ab9 */ /* 0x000fe20000000a00 */
[----:B------:R-:W-:Y:S01]  /*10330*/  UMOV UR10, UR4 ;  /* 0x00000004000a7c82 */ /* 0x000fe20008000000 */
[----:B------:R-:W-:Y:S01]  /*10340*/  UIMAD UR12, UR14, UR16, URZ ;  /* 0x000000100e0c72a4 */ /* 0x000fe2000f8e023f */
[----:B------:R-:W-:Y:S01]  /*10350*/  IMAD.MOV.U32 R4, RZ, RZ, R6 ;  /* 0x000000ffff047224 */ /* 0x000fe200078e0006 */
[----:B------:R-:W-:Y:S02]  /*10360*/  UMOV UR11, UR13 ;  /* 0x0000000d000b7c82 */ /* 0x000fe40008000000 */
[----:B------:R-:W-:Y:S02]  /*10370*/  UIMAD.WIDE.U32 UR10, UR43, UR16, UR10 ;  /* 0x000000102b0a72a5 */ /* 0x000fe4000f8e000a */
[----:B------:R-:W-:-:S03]  /*10380*/  UIMAD UR12, UR43, UR17, UR12 ;  /* 0x000000112b0c72a4 */ /* 0x000fc6000f8e020c */
[----:B------:R-:W-:Y:S01]  /*10390*/  ULDC.64 UR16, c[0x0][0xb98] ;  /* 0x0002e60000107ab9 */ /* 0x000fe20000000a00 */
[----:B------:R-:W0:Y:S01]  /*103a0*/  @P0 LDC R3, c[0x0][0xbec] ;  /* 0x0002fb00ff030b82 */ /* 0x000e220000000800 */
[----:B------:R-:W-:Y:S02]  /*103b0*/  UIADD3 UR11, UR11, UR12, URZ ;  /* 0x0000000c0b0b7290 */ /* 0x000fe4000fffe03f */
[----:B------:R-:W-:Y:S02]  /*103c0*/  UIMAD UR12, UR9, UR16, URZ ;  /* 0x00000010090c72a4 */ /* 0x000fe4000f8e023f */
[----:B------:R-:W-:Y:S02]  /*103d0*/  UIMAD.WIDE.U32 UR10, UR8, UR16, UR10 ;  /* 0x00000010080a72a5 */ /* 0x000fe4000f8e000a */
[----:B------:R-:W-:Y:S01]  /*103e0*/  UIMAD UR12, UR8, UR17, UR12 ;  /* 0x00000011080c72a4 */ /* 0x000fe2000f8e020c */
[----:B------:R-:W1:Y:S02]  /*103f0*/  @P0 LDC R8, c[0x0][0xbf0] ;  /* 0x0002fc00ff080b82 */ /* 0x000e640000000800 */
[----:B------:R-:W-:Y:S01]  /*10400*/  ULDC.64 UR16, c[0x0][0xb88] ;  /* 0x0002e20000107ab9 */ /* 0x000fe20000000a00 */
[----:B0-----:R-:W-:-:S05]  /*10410*/  @P0 IMAD.HI.U32 R3, R6, R3, RZ ;  /* 0x0000000306030227 */ /* 0x001fca00078e00ff */
[----:B-1----:R-:W-:Y:S01]  /*10420*/  @P0 SHF.R.U32.HI R4, RZ, R8, R3 ;  /* 0x00000008ff040219 */ /* 0x002fe20000011603 */
[----:B------:R-:W-:-:S04]  /*10430*/  IMAD.U32 R8, RZ, RZ, UR12 ;  /* 0x0000000cff087e24 */ /* 0x000fc8000f8e00ff */
        /* <DEDUP_REMOVED lines=15> */
.L_x_5578:
[----:B------:R-:W-:Y:S05]  /*10530*/  BSYNC B1 ;  /* 0x0000000000017941 */ /* 0x000fea0003800000 */
.L_x_5577:
        /* <DEDUP_REMOVED lines=10> */
[----:B-----5:R-:W-:Y:S01]  /*105e0*/  IMAD R25, R0, R11, RZ ;  /* 0x0000000b00197224 */ /* 0x020fe200078e02ff */
[----:B------:R-:W-:Y:S01]  /*105f0*/  SHF.L.U32 R4, R4, 0x1, RZ ;  /* 0x0000000104047819 */ /* 0x000fe200000006ff */
[----:B------:R-:W-:Y:S01]  /*10600*/  ULDC.64 UR16, c[0x0][0xae8] ;  /* 0x0002ba0000107ab9 */ /* 0x000fe20000000a00 */
[----:B------:R-:W0:Y:S01]  /*10610*/  @P0 LDC R5, c[0x0][0xbec] ;  /* 0x0002fb00ff050b82 */ /* 0x000e220000000800 */
[----:B------:R-:W-:Y:S01]  /*10620*/  ISETP.GE.AND P2, PT, R189, UR15, PT ;  /* 0x0000000fbd007c0c */ /* 0x000fe2000bf46270 */
[----:B------:R-:W-:Y:S01]  /*10630*/  UIADD3 UR11, UR11, UR12, URZ ;  /* 0x0000000c0b0b7290 */ /* 0x000fe2000fffe03f */
[----:B------:R-:W-:Y:S01]  /*10640*/  LOP3.LUT R4, R4, 0x2, R3, 0xe2, !PT ;  /* 0x0000000204047812 */ /* 0x000fe200078ee203 */
[----:B------:R-:W-:Y:S01]  /*10650*/  UIMAD UR4, UR14, UR16, URZ ;  /* 0x000000100e0472a4 */ /* 0x000fe2000f8e023f */
[----:B------:R-:W-:Y:S01]  /*10660*/  IMAD R3, R191, 0x20, R192 ;  /* 0x00000020bf037824 */ /* 0x000fe200078e02c0 */
[----:B------:R-:W-:Y:S01]  /*10670*/  SEL R6, RZ, 0xffffffff, P2 ;  /* 0xffffffffff067807 */ /* 0x000fe20001000000 */
[----:B------:R-:W-:Y:S01]  /*10680*/  UIMAD.WIDE.U32 UR10, UR43, UR16, UR10 ;  /* 0x000000102b0a72a5 */ /* 0x000fe2000f8e000a */
[----:B------:R-:W1:Y:S01]  /*10690*/  @P0 LDC R7, c[0x0][0xbf0] ;  /* 0x0002fc00ff070b82 */ /* 0x000e620000000800 */
[----:B------:R-:W-:Y:S01]  /*106a0*/  UIMAD UR4, UR43, UR17, UR4 ;  /* 0x000000112b0472a4 */ /* 0x000fe2000f8e0204 */
[----:B------:R-:W-:Y:S01]  /*106b0*/  VIADD R8, R3, UR45 ;  /* 0x0000002d03087c36 */ /* 0x000fe20008000000 */
[----:B------:R-:W-:Y:S01]  /*106c0*/  ULDC.64 UR12, c[0x0][0xaf0] ;  /* 0x0002bc00000c7ab9 */ /* 0x000fe20000000a00 */
[----:B------:R-:W-:Y:S01]  /*106d0*/  ISETP.GE.AND P1, PT, R188, UR15, PT ;  /* 0x0000000fbc007c0c */ /* 0x000fe2000bf26270 */
[----:B------:R-:W-:Y:S01]  /*106e0*/  UIMAD UR9, UR9, UR12, URZ ;  /* 0x0000000c090972a4 */ /* 0x000fe2000f8e023f */
[----:B------:R-:W-:Y:S01]  /*106f0*/  IMAD.SHL.U32 R9, R6, 0x4, RZ ;  /* 0x0000000406097824 */ /* 0x000fe200078e00ff */
[----:B------:R-:W-:Y:S01]  /*10700*/  UIADD3 UR11, UR11, UR4, URZ ;  /* 0x000000040b0b7290 */ /* 0x000fe2000fffe03f */
[----:B------:R-:W-:Y:S01]  /*10710*/  SEL R10, RZ, 0xffffffff, P1 ;  /* 0xffffffffff0a7807 */ /* 0x000fe20000800000 */
[----:B------:R-:W-:Y:S01]  /*10720*/  UIMAD UR4, UR8, UR13, UR9 ;  /* 0x0000000d080472a4 */ /* 0x000fe2000f8e0209 */
[----:B------:R-:W-:Y:S01]  /*10730*/  IMAD.MOV.U32 R3, RZ, RZ, R8 ;  /* 0x000000ffff037224 */ /* 0x000fe200078e0008 */
[----:B------:R-:W-:Y:S01]  /*10740*/  UIMAD.WIDE.U32 UR8, UR8, UR12, UR10 ;  /* 0x0000000c080872a5 */ /* 0x000fe2000f8e000a */
[----:B------:R-:W-:Y:S01]  /*10750*/  LOP3.LUT R9, R9, 0x4, R4, 0xe2, !PT ;  /* 0x0000000409097812 */ /* 0x000fe200078ee204 */
[----:B------:R-:W-:Y:S01]  /*10760*/  IMAD.SHL.U32 R10, R10, 0x8, RZ ;  /* 0x000000080a0a7824 */ /* 0x000fe200078e00ff */
[----:B------:R-:W-:Y:S01]  /*10770*/  ISETP.GE.AND P2, PT, R194, UR15, PT ;  /* 0x0000000fc2007c0c */ /* 0x000fe2000bf46270 */
[----:B------:R-:W-:Y:S01]  /*10780*/  UIADD3 UR4, UR9, UR4, URZ ;  /* 0x0000000409047290 */ /* 0x000fe2000fffe03f */
[----:B0-----:R-:W-:Y:S01]  /*10790*/  @P0 IMAD.HI.U32 R6, R8, R5, RZ ;  /* 0x0000000508060227 */ /* 0x001fe200078e00ff */
[----:B------:R-:W-:Y:S01]  /*107a0*/  BSSY B1, `(.L_x_5579) ;  /* 0x0000048000017945 */ /* 0x000fe20003800000 */
[----:B------:R-:W-:-:S02]  /*107b0*/  LOP3.LUT R10, R10, 0x8, R9, 0xe2, !PT ;  /* 0x000000080a0a7812 */ /* 0x000fc400078ee209 */
[----:B------:R-:W-:Y:S01]  /*107c0*/  IMAD.U32 R4, RZ, RZ, UR8 ;  /* 0x00000008ff047e24 */ /* 0x000fe2000f8e00ff */
[----:B------:R-:W-:Y:S01]  /*107d0*/  SEL R0, RZ, 0x80, P2 ;  /* 0x00000080ff007807 */ /* 0x000fe20001000000 */
[----:B------:R-:W-:Y:S01]  /*107e0*/  IMAD.U32 R5, RZ, RZ, UR9 ;  /* 0x00000009ff057e24 */ /* 0x000fe2000f8e00ff */
[----:B------:R-:W-:Y:S01]  /*107f0*/  ULDC.64 UR8, c[0x0][0xae0] ;  /* 0x0002b80000087ab9 */ /* 0x000fe20000000a00 */
[----:B-1----:R-:W-:Y:S01]  /*10800*/  @P0 SHF.R.U32.HI R3, RZ, R7, R6 ;  /* 0x00000007ff030219 */ /* 0x002fe20000011606 */
[----:B------:R-:W-:Y:S01]  /*10810*/  IMAD.U32 R5, RZ, RZ, UR4 ;  /* 0x00000004ff057e24 */ /* 0x000fe2000f8e00ff */
[----:B------:R-:W-:Y:S01]  /*10820*/  ISETP.GE.AND P0, PT, R187, UR15, PT ;  /* 0x0000000fbb007c0c */ /* 0x000fe2000bf06270 */
[----:B------:R-:W-:Y:S01]  /*10830*/  VIADD R26, R192, UR45 ;  /* 0x0000002dc01a7c36 */ /* 0x000fe20008000000 */
[----:B------:R-:W-:Y:S01]  /*10840*/  SHF.R.S32.HI R6, RZ, 0x1f, R3 ;  /* 0x0000001fff067819 */ /* 0x000fe20000011403 */
[C---:B------:R-:W-:Y:S01]  /*10850*/  IMAD.WIDE.U32 R4, R3.reuse, UR8, R4 ;  /* 0x0000000803047c25 */ /* 0x040fe2000f8e0004 */
[----:B------:R-:W-:-:S02]  /*10860*/  IADD3 R7, -R3, RZ, RZ ;  /* 0x000000ff03077210 */ /* 0x000fc40007ffe1ff */
[----:B------:R-:W-:Y:S01]  /*10870*/  SEL R9, RZ, 0xffffffff, P0 ;  /* 0xffffffffff097807 */ /* 0x000fe20000000000 */
[----:B------:R-:W-:Y:S01]  /*10880*/  IMAD R6, R6, UR8, RZ ;  /* 0x0000000806067c24 */ /* 0x000fe2000f8e02ff */
[----:B------:R-:W-:Y:S01]  /*10890*/  ISETP.GE.AND P0, PT, R186, UR15, PT ;  /* 0x0000000fba007c0c */ /* 0x000fe2000bf06270 */
[----:B------:R-:W-:Y:S02]  /*108a0*/  IMAD R7, R11, R7, R8 ;  /* 0x000000070b077224 */ /* 0x000fe400078e0208 */
[----:B------:R-:W-:Y:S01]  /*108b0*/  IMAD.SHL.U32 R13, R9, 0x10, RZ ;  /* 0x00000010090d7824 */ /* 0x000fe200078e00ff */
[----:B------:R-:W-:Y:S01]  /*108c0*/  SEL R8, RZ, 0xffffffff, P0 ;  /* 0xffffffffff087807 */ /* 0x000fe20000000000 */
[----:B------:R-:W-:Y:S01]  /*108d0*/  IMAD R9, R3, UR9, R6 ;  /* 0x0000000903097c24 */ /* 0x000fe2000f8e0206 */
[----:B------:R-:W-:Y:S01]  /*108e0*/  SHF.R.S32.HI R3, RZ, 0x1f, R7 ;  /* 0x0000001fff037819 */ /* 0x000fe20000011407 */
[----:B------:R-:W-:Y:S01]  /*108f0*/  ULDC.64 UR8, c[0x0][0xad8] ;  /* 0x0002b60000087ab9 */ /* 0x000fe20000000a00 */
[----:B------:R-:W-:Y:S01]  /*10900*/  ISETP.GE.AND P0, PT, R195, UR15, PT ;  /* 0x0000000fc3007c0c */ /* 0x000fe2000bf06270 */
[----:B------:R-:W-:Y:S01]  /*10910*/  IMAD.IADD R5, R5, 0x1, R9 ;  /* 0x0000000105057824 */ /* 0x000fe200078e0209 */
[----:B------:R-:W-:Y:S01]  /*10920*/  LOP3.LUT R10, R13, 0x10, R10, 0xe2, !PT ;  /* 0x000000100d0a7812 */ /* 0x000fe200078ee20a */
[----:B------:R-:W-:-:S02]  /*10930*/  IMAD R6, R3, UR8, RZ ;  /* 0x0000000803067c24 */ /* 0x000fc4000f8e02ff */
[----:B------:R-:W-:-:S04]  /*10940*/  IMAD.WIDE.U32 R4, R7, UR8, R4 ;  /* 0x0000000807047c25 */ /* 0x000fc8000f8e0004 */
[----:B------:R-:W-:Y:S01]  /*10950*/  IMAD R3, R7, UR9, R6 ;  /* 0x0000000907037c24 */ /* 0x000fe2000f8e0206 */
        /* <DEDUP_REMOVED lines=44> */
.L_x_5580:
[----:B------:R-:W-:Y:S05]  /*10c20*/  BSYNC B1 ;  /* 0x0000000000017941 */ /* 0x000fea0003800000 */
.L_x_5579:
        /* <DEDUP_REMOVED lines=36> */
.L_x_5575:
[----:B------:R-:W-:Y:S05]  /*10e70*/  BSYNC B0 ;  /* 0x0000000000007941 */ /* 0x000fea0003800000 */
.L_x_5569:
[----:B------:R-:W-:Y:S02]  /*10e80*/  ULDC UR4, c[0x0][0xc3c] ;  /* 0x00030f0000047ab9 */ /* 0x000fe40000000800 */
[----:B------:R-:W-:-:S06]  /*10e90*/  UISETP.GE.AND UP0, UPT, UR6, UR4, UPT ;  /* 0x000000040600728c */ /* 0x000fcc000bf06270 */
[----:B------:R-:W-:-:S13]  /*10ea0*/  PLOP3.LUT P0, PT, PT, PT, UP0, 0x80, 0x0 ;  /* 0x000000000000781c */ /* 0x000fda0003f0f008 */
[----:B------:R-:W-:Y:S05]  /*10eb0*/  @!P0 BRA `(.L_x_5581) ;  /* 0xffffff00002c8947 */ /* 0x000fea000383ffff */
[----:B------:R-:W-:Y:S05]  /*10ec0*/  EXIT ;  /* 0x000000000000794d */ /* 0x000fea0003800000 */
.L_x_5462:
        /* <DEDUP_REMOVED lines=16> */
.L_x_5582:
        /* <DEDUP_REMOVED lines=36> */
[----:B------:R-:W-:Y:S01]  /*11210*/  IMAD.MOV.U32 R6, RZ, RZ, R3 ;  /* 0x000000ffff067224 */ /* 0x000fe200078e0003 */
[----:B------:R-:W-:Y:S01]  /*11220*/  UMOV UR4, URZ ;  /* 0x0000003f00047c82 */ /* 0x000fe20008000000 */
[----:B------:R-:W-:-:S05]  /*11230*/  ULDC UR5, c[0x0][0xc38] ;  /* 0x00030e0000057ab9 */ /* 0x000fca0000000800 */
.L_x_5588:
        /* <DEDUP_REMOVED lines=12> */
.L_x_5587:
[----:B------:R-:W-:Y:S05]  /*11300*/  BSYNC B0 ;  /* 0x0000000000007941 */ /* 0x000fea0003800000 */
.L_x_5586:
        /* <DEDUP_REMOVED lines=20> */
.L_x_5584:
        /* <DEDUP_REMOVED lines=18> */
[----:B------:R-:W-:-:S05]  /*11570*/  IADD3 R9, R15, -0x1, RZ ;  /* 0xffffffff0f097810 */ /* 0x000fca0007ffe0ff */
[----:B------:R2:W3:Y:S02]  /*11580*/  SHFL.IDX PT, R16, R8, R9, 0x1f ;  /* 0x00001f0908107589 */ /* 0x0004e400000e0000 */
.L_x_5589:
[----:B---3--:R-:W-:Y:S01]  /*11590*/  IMAD R16, R16, UR5, R13 ;  /* 0x0000000510107c24 */ /* 0x008fe2000f8e020d */
[----:B------:R-:W-:Y:S01]  /*115a0*/  IABS R2, R6 ;  /* 0x0000000600027213 */ /* 0x000fe20000000000 */
[----:B-12---:R-:W-:-:S03]  /*115b0*/  IMAD.MOV R9, RZ, RZ, -R3 ;  /* 0x000000ffff097224 */ /* 0x006fc600078e0a03 */
[----:B0-----:R-:W-:Y:S01]  /*115c0*/  IADD3 R11, -R16, UR6, RZ ;  /* 0x00000006100b7c10 */ /* 0x001fe2000fffe1ff */
        /* <DEDUP_REMOVED lines=22> */
[----:B------:R-:W-:-:S03]  /*11730*/  IMAD R6, R6, R9, R11 ;  /* 0x0000000906067224 */ /* 0x000fc600078e020b */
[----:B------:R-:W-:Y:S02]  /*11740*/  VIADDMNMX R15, R8, UR5, R7, PT ;  /* 0x00000005080f7c46 */ /* 0x000fe4000b800107 */
[----:B------:R-:W-:Y:S02]  /*11750*/  IABS R11, R6 ;  /* 0x00000006000b7213 */ /* 0x000fe40000000000 */
[-C--:B------:R-:W-:Y:S01]  /*11760*/  IABS R8, R15.reuse ;  /* 0x0000000f00087213 */ /* 0x080fe20000000000 */
[----:B------:R-:W-:Y:S01]  /*11770*/  IMAD.MOV R18, RZ, RZ, -R15 ;  /* 0x000000ffff127224 */ /* 0x000fe200078e0a0f */
[----:B------:R-:W-:Y:S02]  /*11780*/  IABS R10, R15 ;  /* 0x0000000f000a7213 */ /* 0x000fe40000000000 */
[----:B------:R-:W0:Y:S08]  /*11790*/  I2F.RP R7, R8 ;  /* 0x0000000800077306 */ /* 0x000e300000209400 */
[----:B0-----:R-:W0:Y:S02]  /*117a0*/  MUFU.RCP R7, R7 ;  /* 0x0000000700077308 */ /* 0x001e240000001000 */
[----:B0-----:R-:W-:-:S06]  /*117b0*/  VIADD R3, R7, 0xffffffe ;  /* 0x0ffffffe07037836 */ /* 0x001fcc0000000000 */
[----:B------:R-:W0:Y:S02]  /*117c0*/  F2I.FTZ.U32.TRUNC.NTZ R3, R3 ;  /* 0x0000000300037305 */ /* 0x000e24000021f000 */
[----:B0-----:R-:W-:-:S04]  /*117d0*/  IMAD.MOV R2, RZ, RZ, -R3 ;  /* 0x000000ffff027224 */ /* 0x001fc800078e0a03 */
[----:B------:R-:W-:Y:S02]  /*117e0*/  IMAD.MOV.U32 R9, RZ, RZ, R2 ;  /* 0x000000ffff097224 */ /* 0x000fe400078e0002 */
[----:B------:R-:W-:Y:S02]  /*117f0*/  IMAD.MOV.U32 R2, RZ, RZ, RZ ;  /* 0x000000ffff027224 */ /* 0x000fe400078e00ff */
[----:B------:R-:W-:-:S04]  /*11800*/  IMAD R9, R9, R8, RZ ;  /* 0x0000000809097224 */ /* 0x000fc800078e02ff */
[----:B------:R-:W-:-:S04]  /*11810*/  IMAD.HI.U32 R2, R3, R9, R2 ;  /* 0x0000000903027227 */ /* 0x000fc800078e0002 */
[----:B------:R-:W-:Y:S02]  /*11820*/  IMAD.MOV R3, RZ, RZ, -R10 ;  /* 0x000000ffff037224 */ /* 0x000fe400078e0a0a */
        /* <DEDUP_REMOVED lines=17> */
.L_x_5585:
[----:B------:R-:W-:Y:S01]  /*11940*/  ULDC UR4, c[0x0][0xc3c] ;  /* 0x00030f0000047ab9 */ /* 0x000fe20000000800 */
[----:B------:R-:W-:Y:S01]  /*11950*/  IMAD.MOV.U32 R17, RZ, RZ, RZ ;  /* 0x000000ffff117224 */ /* 0x000fe200078e00ff */
[----:B------:R-:W-:Y:S01]  /*11960*/  MOV R19, UR4 ;  /* 0x0000000400137c02 */ /* 0x000fe20008000f00 */
[----:B------:R-:W-:Y:S02]  /*11970*/  IMAD.U32 R16, RZ, RZ, UR6 ;  /* 0x00000006ff107e24 */ /* 0x000fe4000f8e00ff */
[----:B------:R-:W-:-:S07]  /*11980*/  IMAD.MOV.U32 R18, RZ, RZ, RZ ;  /* 0x000000ffff127224 */ /* 0x000fce00078e00ff */
.L_x_5590:
[----:B------:R-:W-:-:S13]  /*11990*/  ISETP.NE.AND P0, PT, R5, RZ, PT ;  /* 0x000000ff0500720c */ /* 0x000fda0003f05270 */
[----:B------:R-:W0:Y:S01]  /*119a0*/  @!P0 S2R R3, SR_CgaCtaId ;  /* 0x0000000000038919 */ /* 0x000e220000008800 */
[----:B------:R-:W-:-:S04]  /*119b0*/  @!P0 MOV R2, 0x400 ;  /* 0x0000040000028802 */ /* 0x000fc80000000f00 */
[----:B0-----:R-:W-:-:S05]  /*119c0*/  @!P0 LEA R2, R3, R2, 0x18 ;  /* 0x0000000203028211 */ /* 0x001fca00078ec0ff */
[----:B------:R0:W-:Y:S01]  /*119d0*/  @!P0 STS.128 [R2+0x28cd0], R16 ;  /* 0x028cd01002008388 */ /* 0x0001e20000000c00 */
[----:B------:R-:W-:Y:S06]  /*119e0*/  BAR.ARV 0x5, 0x180 ;  /* 0x0146000000007b1d */ /* 0x000fec0000002000 */
.L_x_5583:
[----:B------:R2:W-:Y:S01]  /*119f0*/  STL [R1+0x10], RZ ;  /* 0x000010ff01007387 */ /* 0x0005e20000100800 */
[----:B------:R-:W-:Y:S01]  /*11a00*/  ULDC UR4, c[0x0][0xc3c] ;  /* 0x00030f0000047ab9 */ /* 0x000fe20000000800 */
[----:B------:R-:W-:Y:S01]  /*11a10*/  IMAD.MOV.U32 R25, RZ, RZ, 0x1 ;  /* 0x00000001ff197424 */ /* 0x000fe200078e00ff */
[----:B-1----:R-:W-:Y:S01]  /*11a20*/  ISETP.GE.AND P0, PT, R19, UR4, PT ;  /* 0x0000000413007c0c */ /* 0x002fe2000bf06270 */
[----:B------:R-:W-:-:S12]  /*11a30*/  IMAD.MOV.U32 R24, RZ, RZ, RZ ;  /* 0x000000ffff187224 */ /* 0x000fd800078e00ff */
[----:B--2---:R-:W-:Y:S05]  /*11a40*/  @P0 BRA `(.L_x_5591) ;  /* 0x0000004c00300947 */ /* 0x004fea0003800000 */
[----:B------:R-:W1:Y:S01]  /*11a50*/  S2UR UR5, SR_CgaCtaId ;  /* 0x00000000000579c3 */ /* 0x000e620000008800 */
[C---:B0-----:R-:W-:Y:S01]  /*11a60*/  IMAD.SHL.U32 R2, R0.reuse, 0x8, RZ ;  /* 0x0000000800027824 */ /* 0x041fe200078e00ff */
[----:B------:R-:W-:Y:S01]  /*11a70*/  UMOV UR4, 0x400 ;  /* 0x0000040000047882 */ /* 0x000fe20000000000 */
[----:B------:R-:W-:Y:S01]  /*11a80*/  LOP3.LUT R4, R0, 0x7f, RZ, 0xc0, !PT ;  /* 0x0000007f00047812 */ /* 0x000fe200078ec0ff */
[----:B------:R0:W-:Y:S01]  /*11a90*/  STL [R1+0x10], RZ ;  /* 0x000010ff01007387 */ /* 0x0001e20000100800 */
[----:B------:R-:W-:Y:S01]  /*11aa0*/  BSSY B8, `(.L_x_5591) ;  /* 0x00004c6000087945 */ /* 0x000fe20003800000 */
[----:B------:R-:W-:Y:S01]  /*11ab0*/  LOP3.LUT R3, R2, 0x1f8, RZ, 0xc0, !PT ;  /* 0x000001f802037812 */ /* 0x000fe200078ec0ff */
[----:B------:R-:W-:Y:S01]  /*11ac0*/  IMAD.MOV.U32 R25, RZ, RZ, 0x1 ;  /* 0x00000001ff197424 */ /* 0x000fe200078e00ff */
[----:B------:R-:W-:Y:S01]  /*11ad0*/  SHF.R.U32.HI R5, RZ, 0x3, R4 ;  /* 0x00000003ff057819 */ /* 0x000fe20000011604 */
[----:B------:R-:W-:Y:S01]  /*11ae0*/  IMAD.MOV.U32 R24, RZ, RZ, RZ ;  /* 0x000000ffff187224 */ /* 0x000fe200078e00ff */
[----:B------:R-:W-:Y:S01]  /*11af0*/  LOP3.LUT R3, R3, 0x38, R0, 0x78, !PT ;  /* 0x0000003803037812 */ /* 0x000fe200078e7800 */
[----:B------:R-:W-:Y:S01]  /*11b00*/  IMAD.SHL.U32 R0, R0, 0x10, RZ ;  /* 0x0000001000007824 */ /* 0x000fe200078e00ff */
[----:B------:R-:W-:Y:S01]  /*11b10*/  LOP3.LUT R4, R2, 0x38, RZ, 0xc0, !PT ;  /* 0x0000003802047812 */ /* 0x000fe200078ec0ff */
[----:B------:R-:W-:Y:S01]  /*11b20*/  ULOP3.LUT UR36, UR39, 0x2, URZ, 0xfc, !UPT ;  /* 0x0000000227247892 */ /* 0x000fe2000f8efc3f */
[----:B------:R-:W-:Y:S01]  /*11b30*/  LOP3.LUT R34, R3, 0x200, R2, 0xf8, !PT ;  /* 0x0000020003227812 */ /* 0x000fe200078ef802 */
[----:B------:R-:W-:Y:S01]  /*11b40*/  ULDC UR37, c[0x0][0xc] ;  /* 0x0000030000257ab9 */ /* 0x000fe20000000800 */
[----:B------:R-:W-:-:S02]  /*11b50*/  LOP3.LUT R0, R5, 0x70, R0, 0xf8, !PT ;  /* 0x0000007005007812 */ /* 0x000fc400078ef800 */
[C---:B------:R-:W-:Y:S02]  /*11b60*/  LOP3.LUT R0, R4.reuse, 0xc0, RZ, 0xfc, !PT ;  /* 0x000000c004007812 */ /* 0x040fe400078efcff */
[C---:B------:R-:W-:Y:S02]  /*11b70*/  LOP3.LUT R0, R4.reuse, 0x140, RZ, 0xfc, !PT ;  /* 0x0000014004007812 */ /* 0x040fe400078efcff */
[C---:B------:R-:W-:Y:S01]  /*11b80*/  LOP3.LUT R2, R4.reuse, 0x40, RZ, 0xfc, !PT ;  /* 0x0000004004027812 */ /* 0x040fe200078efcff */
[----:B-1----:R-:W-:Y:S01]  /*11b90*/  ULEA UR4, UR5, UR4, 0x18 ;  /* 0x0000000405047291 */ /* 0x002fe2000f8ec03f */
[C---:B------:R-:W-:Y:S02]  /*11ba0*/  LOP3.LUT R3, R4.reuse, 0x80, RZ, 0xfc, !PT ;  /* 0x0000008004037812 */ /* 0x040fe400078efcff */
[C---:B------:R-:W-:Y:S02]  /*11bb0*/  LOP3.LUT R2, R4.reuse, 0x100, RZ, 0xfc, !PT ;  /* 0x0000010004027812 */ /* 0x040fe400078efcff */
[C---:B------:R-:W-:Y:S01]  /*11bc0*/  LOP3.LUT R3, R4.reuse, 0x180, RZ, 0xfc, !PT ;  /* 0x0000018004037812 */ /* 0x040fe200078efcff */
[----:B------:R-:W-:Y:S01]  /*11bd0*/  IMAD.U32 R23, RZ, RZ, UR4 ;  /* 0x00000004ff177e24 */ /* 0x000fe2000f8e00ff */
[----:B------:R-:W-:-:S03]  /*11be0*/  LOP3.LUT R2, R4, 0x1c0, RZ, 0xfc, !PT ;  /* 0x000001c004027812 */ /* 0x000fc600078efcff */
[----:B------:R-:W-:-:S05]  /*11bf0*/  IMAD R0, R34, 0x2, R23 ;  /* 0x0000000222007824 */ /* 0x000fca00078e0217 */
[----:B------:R0:W-:Y:S02]  /*11c00*/  STL [R1+0x18], R0 ;  /* 0x0000180001007387 */ /* 0x0001e40000100800 */
.L_x_5660:
[----:B------:R-:W-:Y:S05]  /*11c10*/  YIELD ;  /* 0x0000000000007946 */ /* 0x000fea0003800000 */
[----:B------:R-:W-:Y:S01]  /*11c20*/  ULDC.64 UR4, c[0x0][0xa28] ;  /* 0x00028a0000047ab9 */ /* 0x000fe20000000a00 */
[----:B------:R-:W-:Y:S02]  /*11c30*/  MOV R31, RZ ;  /* 0x000000ff001f7202 */ /* 0x000fe40000000f00 */
[----:B------:R-:W-:-:S04]  /*11c40*/  ISETP.NE.U32.AND P0, PT, RZ, UR4, PT ;  /* 0x00000004ff007c0c */ /* 0x000fc8000bf05070 */
[----:B------:R-:W-:Y:S01]  /*11c50*/  ISETP.NE.AND.EX P0, PT, RZ, UR5, PT, P0 ;  /* 0x00000005ff007c0c */ /* 0x000fe2000bf05300 */
[----:B------:R-:W-:-:S12]  /*11c60*/  ULDC.64 UR4, c[0x0][0xa18] ;  /* 0x0002860000047ab9 */ /* 0x000fd80000000a00 */
[----:B-1----:R-:W1:Y:S02]  /*11c70*/  @P0 LDC.64 R2, c[0x0][0xa28] ;  /* 0x00028a00ff020b82 */ /* 0x002e640000000a00 */
[----:B-1----:R-:W-:-:S05]  /*11c80*/  @P0 IMAD.WIDE R2, R19, 0x4, R2 ;  /* 0x0000000413020825 */ /* 0x002fca00078e0202 */
[----:B------:R1:W5:Y:S01]  /*11c90*/  @P0 LDG.E R31, desc[UR54][R2.64] ;  /* 0x00000036021f0981 */ /* 0x000362000c1e1900 */
[----:B------:R-:W-:Y:S01]  /*11ca0*/  ISETP.NE.U32.AND P0, PT, RZ, UR4, PT ;  /* 0x00000004ff007c0c */ /* 0x000fe2000bf05070 */
[----:B0-----:R-:W-:Y:S01]  /*11cb0*/  IMAD.MOV.U32 R0, RZ, RZ, RZ ;  /* 0x000000ffff007224 */ /* 0x001fe200078e00ff */
[----:B------:R-:W-:Y:S02]  /*11cc0*/  LOP3.LUT R22, R22, 0xfffffdff, RZ, 0xc0, !PT ;  /* 0xfffffdff16167812 */ /* 0x000fe400078ec0ff */
[----:B------:R-:W-:Y:S01]  /*11cd0*/  ISETP.NE.AND.EX P1, PT, RZ, UR5, PT, P0 ;  /* 0x00000005ff007c0c */ /* 0x000fe2000bf25300 */
[----:B------:R-:W-:Y:S02]  /*11ce0*/  ULDC.64 UR4, c[0x0][0xa00] ;  /* 0x0002800000047ab9 */ /* 0x000fe40000000a00 */
[----:B------:R-:W-:Y:S01]  /*11cf0*/  ISETP.NE.U32.AND P0, PT, RZ, UR4, PT ;  /* 0x00000004ff007c0c */ /* 0x000fe2000bf05070 */
[----:B-1----:R-:W0:Y:S03]  /*11d00*/  LDC.64 R2, c[0x0][0xa00] ;  /* 0x00028000ff027b82 */ /* 0x002e260000000a00 */
[----:B------:R-:W-:Y:S01]  /*11d10*/  ISETP.NE.AND.EX P2, PT, RZ, UR5, PT, P0 ;  /* 0x00000005ff007c0c */ /* 0x000fe2000bf45300 */
[----:B------:R-:W-:-:S05]  /*11d20*/  ULDC.64 UR4, c[0x0][0x418] ;  /* 0x0001060000047ab9 */ /* 0x000fca0000000a00 */
[----:B------:R-:W1:Y:S07]  /*11d30*/  @P1 LDC.64 R4, c[0x0][0xa18] ;  /* 0x00028600ff041b82 */ /* 0x000e6e0000000a00 */
[----:B------:R-:W-:Y:S01]  /*11d40*/  @P2 LOP3.LUT R22, R22, 0x200, RZ, 0xfc, !PT ;  /* 0x0000020016162812 */ /* 0x000fe200078efcff */
[----:B0-----:R-:W-:-:S05]  /*11d50*/  IMAD.WIDE R2, R19, 0x4, R2 ;  /* 0x0000000413027825 */ /* 0x001fca00078e0202 */
[----:B--2---:R-:W2:Y:S01]  /*11d60*/  @P2 LDG.E R0, desc[UR54][R2.64] ;  /* 0x0000003602002981 */ /* 0x004ea2000c1e1900 */
[----:B-1----:R-:W-:-:S05]  /*11d70*/  @P1 IMAD.WIDE R4, R19, 0x4, R4 ;  /* 0x0000000413041825 */ /* 0x002fca00078e0204 */
[----:B------:R0:W5:Y:S01]  /*11d80*/  @P1 LDG.E R37, desc[UR54][R4.64] ;  /* 0x0000003604251981 */ /* 0x000162000c1e1900 */
[----:B------:R-:W-:-:S03]  /*11d90*/  UISETP.NE.U32.AND UP0, UPT, UR4, URZ, UPT ;  /* 0x0000003f0400728c */ /* 0x000fc6000bf05070 */
[----:B------:R-:W-:Y:S01]  /*11da0*/  ULDC UR4, c[0x0][0x424] ;  /* 0x0001090000047ab9 */ /* 0x000fe20000000800 */
[----:B------:R-:W-:-:S03]  /*11db0*/  UISETP.NE.AND.EX UP0, UPT, UR5, URZ, UPT, UP0 ;  /* 0x0000003f0500728c */ /* 0x000fc6000bf05300 */
[----:B------:R-:W-:Y:S01]  /*11dc0*/  ULDC UR5, c[0x0][0x2f0] ;  /* 0x0000bc0000057ab9 */ /* 0x000fe20000000800 */
[----:B------:R-:W-:-:S04]  /*11dd0*/  USEL UR4, UR4, 0x1, UP0 ;  /* 0x0000000104047887 */ /* 0x000fc80008000000 */
[----:B------:R-:W-:Y:S01]  /*11de0*/  UIMAD UR4, UR4, UR5, URZ ;  /* 0x00000005040472a4 */ /* 0x000fe2000f8e023f */
[----:B--2---:R1:W-:Y:S05]  /*11df0*/  STL [R1], R0 ;  /* 0x0000000001007387 */ /* 0x0043ea0000100800 */
[----:B-1----:R-:W-:Y:S01]  /*11e00*/  IMAD.U32 R0, RZ, RZ, UR4 ;  /* 0x00000004ff007e24 */ /* 0x002fe2000f8e00ff */
[----:B0--34-:R-:W-:Y:S06]  /*11e10*/  @P1 BRA `(.L_x_5592) ;  /* 0x0000000000181947 */ /* 0x019fec0003800000 */
[----:B------:R-:W-:Y:S02]  /*11e20*/  ULDC UR4, c[0x0][0x288] ;  /* 0x0000a20000047ab9 */ /* 0x000fe40000000800 */
[----:B-----5:R-:W-:Y:S01]  /*11e30*/  IMAD.U32 R37, RZ, RZ, UR4 ;  /* 0x00000004ff257e24 */ /* 0x020fe2000f8e00ff */
[----:B------:R-:W-:Y:S06]  /*11e40*/  @!P2 BRA `(.L_x_5592) ;  /* 0x00000000000ca947 */ /* 0x000fec0003800000 */
[----:B------:R-:W2:Y:S04]  /*11e50*/  LDG.E R4, desc[UR54][R2.64] ;  /* 0x0000003602047981 */ /* 0x000ea8000c1e1900 */
[----:B------:R-:W2:Y:S02]  /*11e60*/  LDG.E R37, desc[UR54][R2.64+0x4] ;  /* 0x0000043602257981 */ /* 0x000ea4000c1e1900 */
[----:B--2---:R-:W-:-:S07]  /*11e70*/  IMAD.IADD R37, R37, 0x1, -R4 ;  /* 0x0000000125257824 */ /* 0x004fce00078e0a04 */
.L_x_5592:
[----:B------:R-:W-:Y:S02]  /*11e80*/  ULDC.64 UR4, c[0x0][0xa20] ;  /* 0x0002880000047ab9 */ /* 0x000fe40000000a00 */
[----:B------:R-:W-:-:S04]  /*11e90*/  ISETP.NE.U32.AND P0, PT, RZ, UR4, PT ;  /* 0x00000004ff007c0c */ /* 0x000fc8000bf05070 */
[----:B------:R-:W-:-:S13]  /*11ea0*/  ISETP.NE.AND.EX P0, PT, RZ, UR5, PT, P0 ;  /* 0x00000005ff007c0c */ /* 0x000fda000bf05300 */
[----:B------:R-:W-:Y:S05]  /*11eb0*/  @!P0 BRA `(.L_x_5593) ;  /* 0x0000000000108947 */ /* 0x000fea0003800000 */
[----:B------:R-:W0:Y:S02]  /*11ec0*/  LDC.64 R2, c[0x0][0xa20] ;  /* 0x00028800ff027b82 */ /* 0x000e240000000a00 */
[----:B0-----:R-:W-:-:S05]  /*11ed0*/  IMAD.WIDE R2, R19, 0x4, R2 ;  /* 0x0000000413027825 */ /* 0x001fca00078e0202 */
[----:B------:R0:W5:Y:S01]  /*11ee0*/  LDG.E R0, desc[UR54][R2.64] ;  /* 0x0000003602007981 */ /* 0x000162000c1e1900 */
[----:B------:R-:W-:Y:S05]  /*11ef0*/  BRA `(.L_x_5594) ;  /* 0x0000000000247947 */ /* 0x000fea0003800000 */
.L_x_5593:
[----:B------:R-:W-:Y:S02]  /*11f00*/  ULDC.64 UR4, c[0x0][0xa08] ;  /* 0x0002820000047ab9 */ /* 0x000fe40000000a00 */
[----:B------:R-:W-:-:S04]  /*11f10*/  ISETP.NE.U32.AND P0, PT, RZ, UR4, PT ;  /* 0x00000004ff007c0c */ /* 0x000fc8000bf05070 */
[----:B------:R-:W-:-:S13]  /*11f20*/  ISETP.NE.AND.EX P0, PT, RZ, UR5, PT, P0 ;  /* 0x00000005ff007c0c */ /* 0x000fda000bf05300 */
[----:B------:R-:W-:Y:S05]  /*11f30*/  @!P0 BRA `(.L_x_5594) ;  /* 0x0000000000148947 */ /* 0x000fea0003800000 */
[----:B------:R-:W0:Y:S02]  /*11f40*/  LDC.64 R2, c[0x0][0xa08] ;  /* 0x00028200ff027b82 */ /* 0x000e240000000a00 */
[----:B0-----:R-:W-:-:S05]  /*11f50*/  IMAD.WIDE R2, R19, 0x4, R2 ;  /* 0x0000000413027825 */ /* 0x001fca00078e0202 */
[----:B------:R-:W2:Y:S04]  /*11f60*/  LDG.E R0, desc[UR54][R2.64] ;  /* 0x0000003602007981 */ /* 0x000ea8000c1e1900 */
[----:B------:R-:W2:Y:S02]  /*11f70*/  LDG.E R5, desc[UR54][R2.64+0x4] ;  /* 0x0000043602057981 */ /* 0x000ea4000c1e1900 */
[----:B--2---:R-:W-:-:S07]  /*11f80*/  IMAD.IADD R0, R5, 0x1, -R0 ;  /* 0x0000000105007824 */ /* 0x004fce00078e0a00 */
.L_x_5594:
[----:B0-----:R-:W0:Y:S01]  /*11f90*/  LDC R2, c[0x0][0x448] ;  /* 0x00011200ff027b82 */ /* 0x001e220000000800 */
[----:B------:R-:W-:Y:S01]  /*11fa0*/  IMAD.SHL.U32 R35, R17, 0x40, RZ ;  /* 0x0000004011237824 */ /* 0x000fe200078e00ff */
[----:B------:R-:W-:Y:S01]  /*11fb0*/  LOP3.LUT R22, R22, 0xfffffeff, RZ, 0xc0, !PT ;  /* 0xfffffeff16167812 */ /* 0x000fe200078ec0ff */
[----:B-----5:R-:W-:Y:S02]  /*11fc0*/  IMAD.IADD R29, R0, 0x1, -R31 ;  /* 0x00000001001d7824 */ /* 0x020fe400078e0a1f */
[----:B------:R-:W-:Y:S01]  /*11fd0*/  VIADD R4, R35, 0x3f ;  /* 0x0000003f23047836 */ /* 0x000fe20000000000 */
[----:B0-----:R-:W-:Y:S02]  /*11fe0*/  ISETP.NE.AND P2, PT, R2, 0x1, PT ;  /* 0x000000010200780c */ /* 0x001fe40003f45270 */
[----:B------:R-:W0:Y:S11]  /*11ff0*/  LDC.64 R2, c[0x0][0x9e0] ;  /* 0x00027800ff027b82 */ /* 0x000e360000000a00 */
[----:B------:R-:W1:Y:S01]  /*12000*/  @P2 LDC R5, c[0x0][0x44c] ;  /* 0x00011300ff052b82 */ /* 0x000e620000000800 */
[----:B------:R-:W-:-:S07]  /*12010*/  @P2 LOP3.LUT R22, R22, 0x100, RZ, 0xfc, !PT ;  /* 0x0000010016162812 */ /* 0x000fce00078efcff */
[----:B------:R-:W2:Y:S01]  /*12020*/  @P2 LDC R6, c[0x0][0x450] ;  /* 0x00011400ff062b82 */ /* 0x000ea20000000800 */
[----:B0-----:R-:W-:Y:S01]  /*12030*/  ISETP.GE.AND P1, PT, R3, 0x1, PT ;  /* 0x000000010300780c */ /* 0x001fe20003f26270 */
[----:B-1----:R-:W-:-:S05]  /*12040*/  @P2 IMAD.HI.U32 R5, R4, R5, RZ ;  /* 0x0000000504052227 */ /* 0x002fca00078e00ff */
[----:B--2---:R-:W-:Y:S02]  /*12050*/  @P2 SHF.R.U32.HI R4, RZ, R6, R5 ;  /* 0x00000006ff042219 */ /* 0x004fe40000011605 */
[----:B------:R-:W-:-:S04]  /*12060*/  IADD3 R5, R29, 0x1, -R37 ;  /* 0x000000011d057810 */ /* 0x000fc80007ffe825 */
[----:B------:R-:W-:-:S05]  /*12070*/  IADD3 R7, R5, R4, RZ ;  /* 0x0000000405077210 */ /* 0x000fca0007ffe0ff */
        /* <DEDUP_REMOVED lines=13> */
.L_x_5597:
[----:B------:R-:W-:-:S13]  /*12150*/  ISETP.NE.AND P0, PT, R3, 0x1, PT ;  /* 0x000000010300780c */ /* 0x000fda0003f05270 */
[----:B------:R-:W0:Y:S02]  /*12160*/  @P0 LDC.64 R4, c[0x0][0x9e8] ;  /* 0x00027a00ff040b82 */ /* 0x000e240000000a00 */
[----:B0-----:R-:W-:-:S05]  /*12170*/  @P0 IMAD.HI.U32 R4, R0, R4, RZ ;  /* 0x0000000400040227 */ /* 0x001fca00078e00ff */
[----:B------:R-:W-:-:S07]  /*12180*/  @P0 SHF.R.U32.HI R0, RZ, R5, R4 ;  /* 0x00000005ff000219 */ /* 0x000fce0000011604 */
.L_x_5598:
[----:B------:R-:W-:Y:S05]  /*12190*/  BSYNC B0 ;  /* 0x0000000000007941 */ /* 0x000fea0003800000 */
.L_x_5596:
[----:B------:R-:W-:-:S05]  /*121a0*/  IMAD R5, R0, R3, R3 ;  /* 0x0000000300057224 */ /* 0x000fca00078e0203 */
[----:B------:R-:W-:-:S07]  /*121b0*/  VIMNMX R2, R2, R5, PT ;  /* 0x0000000502027248 */ /* 0x000fce0003fe0100 */
.L_x_5595:
[----:B------:R-:W0:Y:S01]  /*121c0*/  @P2 LDC R4, c[0x0][0x44c] ;  /* 0x00011300ff042b82 */ /* 0x000e220000000800 */
[----:B------:R-:W-:Y:S01]  /*121d0*/  VIADD R2, R2, 0x3f ;  /* 0x0000003f02027836 */ /* 0x000fe20000000000 */
[----:B------:R-:W-:Y:S01]  /*121e0*/  ULDC UR4, c[0x0][0x9dc] ;  /* 0x0002770000047ab9 */ /* 0x000fe20000000800 */
[----:B------:R-:W-:-:S05]  /*121f0*/  IMAD.MOV.U32 R0, RZ, RZ, R35 ;  /* 0x000000ffff007224 */ /* 0x000fca00078e0023 */
[----:B------:R-:W1:Y:S01]  /*12200*/  @P2 LDC R5, c[0x0][0x450] ;  /* 0x00011400ff052b82 */ /* 0x000e620000000800 */
[----:B0-----:R-:W-:-:S05]  /*12210*/  @P2 IMAD.HI.U32 R4, R35, R4, RZ ;  /* 0x0000000423042227 */ /* 0x001fca00078e00ff */
[----:B-1----:R-:W-:Y:S02]  /*12220*/  @P2 SHF.R.U32.HI R0, RZ, R5, R4 ;  /* 0x00000005ff002219 */ /* 0x002fe40000011604 */
[----:B------:R-:W-:-:S04]  /*12230*/  SHF.R.S32.HI R5, RZ, 0x1f, R2 ;  /* 0x0000001fff057819 */ /* 0x000fc80000011402 */
[----:B------:R-:W-:Y:S01]  /*12240*/  LEA.HI R4, R5, R2, RZ, 0x6 ;  /* 0x0000000205047211 */ /* 0x000fe200078f30ff */
[----:B------:R-:W-:-:S03]  /*12250*/  VIADD R2, R29, 0x3f ;  /* 0x0000003f1d027836 */ /* 0x000fc60000000000 */
[----:B------:R-:W-:Y:S02]  /*12260*/  SHF.R.S32.HI R4, RZ, 0x6, R4 ;  /* 0x00000006ff047819 */ /* 0x000fe40000011404 */
[----:B------:R-:W-:-:S04]  /*12270*/  SHF.R.S32.HI R5, RZ, 0x1f, R2 ;  /* 0x0000001fff057819 */ /* 0x000fc80000011402 */
[----:B------:R-:W-:Y:S02]  /*12280*/  LEA.HI R5, R5, R2, RZ, 0x6 ;  /* 0x0000000205057211 */ /* 0x000fe400078f30ff */
[----:B------:R-:W-:Y:S02]  /*12290*/  IADD3 R2, R0, R29, -R37 ;  /* 0x0000001d00027210 */ /* 0x000fe40007ffe825 */
[----:B------:R-:W-:-:S03]  /*122a0*/  SHF.R.S32.HI R5, RZ, 0x6, R5 ;  /* 0x00000006ff057819 */ /* 0x000fc60000011405 */
        /* <DEDUP_REMOVED lines=14> */
.L_x_5601:
[----:B------:R-:W-:-:S13]  /*12390*/  ISETP.NE.AND P0, PT, R3, 0x1, PT ;  /* 0x000000010300780c */ /* 0x000fda0003f05270 */
[----:B------:R-:W1:Y:S02]  /*123a0*/  @P0 LDC.64 R4, c[0x0][0x9e8] ;  /* 0x00027a00ff040b82 */ /* 0x000e640000000a00 */
[----:B-1----:R-:W-:-:S05]  /*123b0*/  @P0 IMAD.HI.U32 R4, R2, R4, RZ ;  /* 0x0000000402040227 */ /* 0x002fca00078e00ff */
[----:B------:R-:W-:-:S07]  /*123c0*/  @P0 SHF.R.U32.HI R2, RZ, R5, R4 ;  /* 0x00000005ff020219 */ /* 0x000fce0000011604 */
.L_x_5602:
[----:B------:R-:W-:Y:S05]  /*123d0*/  BSYNC B0 ;  /* 0x0000000000007941 */ /* 0x000fea0003800000 */
.L_x_5600:
[----:B------:R-:W-:-:S05]  /*123e0*/  IMAD R3, R2, R3, RZ ;  /* 0x0000000302037224 */ /* 0x000fca00078e02ff */
[----:B------:R-:W-:-:S07]  /*123f0*/  VIMNMX R0, R0, R3, !PT ;  /* 0x0000000300007248 */ /* 0x000fce0007fe0100 */
.L_x_5599:
[----:B------:R-:W-:Y:S01]  /*12400*/  SHF.R.S32.HI R3, RZ, 0x1f, R0 ;  /* 0x0000001fff037819 */ /* 0x000fe20000011400 */
[----:B------:R-:W-:Y:S03]  /*12410*/  BSSY B7, `(.L_x_5603) ;  /* 0x000036d000077945 */ /* 0x000fe60003800000 */
[----:B------:R-:W-:-:S04]  /*12420*/  LEA.HI R3, R3, R0, RZ, 0x6 ;  /* 0x0000000003037211 */ /* 0x000fc800078f30ff */
[----:B------:R-:W-:-:S04]  /*12430*/  SHF.R.S32.HI R3, RZ, 0x6, R3 ;  /* 0x00000006ff037819 */ /* 0x000fc80000011403 */
        /* <DEDUP_REMOVED lines=20> */
.L_x_5604:
        /* <DEDUP_REMOVED lines=20> */
.L_x_5607:
[----:B------:R-:W-:Y:S05]  /*126c0*/  BSYNC B6 ;  /* 0x0000000000067941 */ /* 0x000fea0003800000 */
.L_x_5606:
        /* <DEDUP_REMOVED lines=10> */
[----:B------:R-:W-:Y:S01]  /*12770*/  MOV R13, RZ ;  /* 0x000000ff000d7202 */ /* 0x000fe20000000f00 */
[----:B------:R-:W-:Y:S02]  /*12780*/  IMAD.U32 R5, RZ, RZ, UR7 ;  /* 0x00000007ff057e24 */ /* 0x000fe4000f8e00ff */
[----:B------:R-:W-:Y:S02]  /*12790*/  IMAD.U32 R6, RZ, RZ, UR8 ;  /* 0x00000008ff067e24 */ /* 0x000fe4000f8e00ff */
[----:B------:R-:W-:-:S02]  /*127a0*/  IMAD.U32 R7, RZ, RZ, UR9 ;  /* 0x00000009ff077e24 */ /* 0x000fc4000f8e00ff */
[----:B------:R-:W-:Y:S02]  /*127b0*/  IMAD.U32 R10, RZ, RZ, UR4 ;  /* 0x00000004ff0a7e24 */ /* 0x000fe4000f8e00ff */
[----:B------:R-:W-:Y:S02]  /*127c0*/  IMAD.U32 R11, RZ, RZ, UR5 ;  /* 0x00000005ff0b7e24 */ /* 0x000fe4000f8e00ff */
[----:B------:R-:W-:Y:S02]  /*127d0*/  IMAD.MOV.U32 R8, RZ, RZ, 0x70 ;  /* 0x00000070ff087424 */ /* 0x000fe400078e00ff */
[----:B-1----:R-:W-:-:S07]  /*127e0*/  IMAD.MOV.U32 R12, RZ, RZ, 0x1 ;  /* 0x00000001ff0c7424 */ /* 0x002fce00078e00ff */
[----:B------:R-:W-:-:S07]  /*127f0*/  LEPC R20, `(.L_x_5610) ;  /* 0x000000001014794e */ /* 0x000fce0000000000 */
[----:B0-2---:R-:W-:Y:S05]  /*12800*/  CALL.ABS.NOINC R2 ;  /* 0x0000000002007343 */ /* 0x005fea0003c00000 */
.L_x_5610:
[----:B------:R0:W1:Y:S01]  /*12810*/  LDC.64 R2, c[0x4][R17] ;  /* 0x0100000011027b82 */ /* 0x0000620000000a00 */
[----:B------:R-:W-:Y:S01]  /*12820*/  ULDC.64 UR6, c[0x4][0xf0] ;  /* 0x01003c0000067ab9 */ /* 0x000fe20000000a00 */
[----:B------:R-:W-:Y:S01]  /*12830*/  ULDC.64 UR8, c[0x4][0xf8] ;  /* 0x01003e0000087ab9 */ /* 0x000fe20000000a00 */
[----:B------:R-:W-:Y:S01]  /*12840*/  ULDC.64 UR4, c[0x4][0x50] ;  /* 0x0100140000047ab9 */ /* 0x000fe20000000a00 */
        /* <DEDUP_REMOVED lines=8> */
[----:B0-----:R-:W-:-:S07]  /*128d0*/  IMAD.MOV.U32 R12, RZ, RZ, 0x1 ;  /* 0x00000001ff0c7424 */ /* 0x001fce00078e00ff */
[----:B------:R-:W-:-:S07]  /*128e0*/  LEPC R20, `(.L_x_5609) ;  /* 0x000000001014794e */ /* 0x000fce0000000000 */
[----:B-1----:R-:W-:Y:S05]  /*128f0*/  CALL.ABS.NOINC R2 ;  /* 0x0000000002007343 */ /* 0x002fea0003c00000 */
.L_x_5609:
[----:B------:R-:W-:Y:S05]  /*12900*/  BSYNC B6 ;  /* 0x0000000000067941 */ /* 0x000fea0003800000 */
.L_x_5608:
[----:B------:R-:W1:Y:S01]  /*12910*/  S2R R20, SR_TID.X ;  /* 0x0000000000147919 */ /* 0x000e620000002100 */
[----:B------:R-:W-:Y:S01]  /*12920*/  ULDC.64 UR4, c[0x0][0x9f8] ;  /* 0x00027e0000047ab9 */ /* 0x000fe20000000a00 */
[----:B------:R-:W-:Y:S01]  /*12930*/  IMAD.MOV.U32 R28, RZ, RZ, R19 ;  /* 0x000000ffff1c7224 */ /* 0x000fe200078e0013 */
[----:B------:R-:W-:Y:S01]  /*12940*/  ISETP.NE.U32.AND P0, PT, RZ, UR4, PT ;  /* 0x00000004ff007c0c */ /* 0x000fe2000bf05070 */
[----:B------:R-:W2:Y:S01]  /*12950*/  S2R R17, SR_TID.X ;  /* 0x0000000000117919 */ /* 0x000ea20000002100 */
[----:B------:R-:W-:Y:S01]  /*12960*/  ULDC UR4, c[0x0][0x320] ;  /* 0x0000c80000047ab9 */ /* 0x000fe20000000800 */
[----:B------:R-:W3:Y:S01]  /*12970*/  LDC R9, c[0x0][0x430] ;  /* 0x00010c00ff097b82 */ /* 0x000ee20000000800 */
[----:B------:R-:W-:-:S13]  /*12980*/  ISETP.NE.AND.EX P0, PT, RZ, UR5, PT, P0 ;  /* 0x00000005ff007c0c */ /* 0x000fda000bf05300 */
[----:B------:R-:W4:Y:S01]  /*12990*/  @P0 LDC.64 R2, c[0x0][0x9f8] ;  /* 0x00027e00ff020b82 */ /* 0x000f220000000a00 */
[----:B-1----:R-:W-:Y:S02]  /*129a0*/  IMAD.SHL.U32 R20, R20, 0x8, RZ ;  /* 0x0000000814147824 */ /* 0x002fe400078e00ff */
[----:B--2---:R-:W-:-:S03]  /*129b0*/  IMAD.SHL.U32 R17, R17, 0x8, RZ ;  /* 0x0000000811117824 */ /* 0x004fc600078e00ff */
[----:B------:R-:W-:-:S04]  /*129c0*/  LOP3.LUT R20, R20, 0x38, RZ, 0xc0, !PT ;  /* 0x0000003814147812 */ /* 0x000fc800078ec0ff */
[C---:B------:R-:W-:Y:S02]  /*129d0*/  LOP3.LUT R26, R20.reuse, 0x180, RZ, 0xfc, !PT ;  /* 0x00000180141a7812 */ /* 0x040fe400078efcff */
[----:B------:R-:W-:Y:S01]  /*129e0*/  LOP3.LUT R20, R20, 0x40, RZ, 0xfc, !PT ;  /* 0x0000004014147812 */ /* 0x000fe200078efcff */
[----:B----4-:R-:W-:Y:S01]  /*129f0*/  @P0 IMAD.WIDE R2, R19, 0x4, R2 ;  /* 0x0000000413020825 */ /* 0x010fe200078e0202 */
[----:B------:R-:W-:Y:S02]  /*12a00*/  LOP3.LUT R17, R17, 0x38, RZ, 0xc0, !PT ;  /* 0x0000003811117812 */ /* 0x000fe400078ec0ff */
[----:B------:R-:W-:Y:S02]  /*12a10*/  ISETP.GE.AND P3, PT, R20, UR4, PT ;  /* 0x0000000414007c0c */ /* 0x000fe4000bf66270 */
[----:B------:R-:W-:Y:S01]  /*12a20*/  LOP3.LUT R20, R17, 0x1c0, RZ, 0xfc, !PT ;  /* 0x000001c011147812 */ /* 0x000fe200078efcff */
[----:B------:R1:W5:Y:S01]  /*12a30*/  @P0 LDG.E R28, desc[UR54][R2.64] ;  /* 0x00000036021c0981 */ /* 0x000362000c1e1900 */
[----:B------:R-:W-:Y:S01]  /*12a40*/  ISETP.GE.AND P1, PT, R26, UR4, PT ;  /* 0x000000041a007c0c */ /* 0x000fe2000bf26270 */
[----:B------:R-:W-:Y:S01]  /*12a50*/  UMOV UR5, 0xffffffff ;  /* 0xffffffff00057882 */ /* 0x000fe20000000000 */
[----:B------:R-:W-:Y:S01]  /*12a60*/  ISETP.GE.AND P0, PT, R20, UR4, PT ;  /* 0x0000000414007c0c */ /* 0x000fe2000bf06270 */
[----:B------:R-:W2:Y:S01]  /*12a70*/  S2R R21, SR_TID.X ;  /* 0x0000000000157919 */ /* 0x000ea20000002100 */
[----:B------:R-:W-:-:S02]  /*12a80*/  LEA R0, R27, 0xffffffc0, 0x6 ;  /* 0xffffffc01b007811 */ /* 0x000fc400078e30ff */
[----:B------:R-:W-:Y:S01]  /*12a90*/  LOP3.LUT R22, R22, 0xffffffbf, RZ, 0xc0, !PT ;  /* 0xffffffbf16167812 */ /* 0x000fe200078ec0ff */
[----:B------:R-:W4:Y:S01]  /*12aa0*/  S2R R20, SR_TID.X ;  /* 0x0000000000147919 */ /* 0x000f220000002100 */
[----:B------:R-:W-:Y:S02]  /*12ab0*/  SEL R6, RZ, 0x40, P1 ;  /* 0x00000040ff067807 */ /* 0x000fe40000800000 */
[----:B------:R-:W-:Y:S01]  /*12ac0*/  @P3 LOP3.LUT R22, R22, 0x40, RZ, 0xfc, !PT ;  /* 0x0000004016163812 */ /* 0x000fe200078efcff */
[----:B------:R-:W0:Y:S03]  /*12ad0*/  S2R R17, SR_TID.X ;  /* 0x0000000000117919 */ /* 0x000e260000002100 */
[----:B------:R-:W-:Y:S01]  /*12ae0*/  LOP3.LUT R22, R22, 0xffffff7f, RZ, 0xc0, !PT ;  /* 0xffffff7f16167812 */ /* 0x000fe200078ec0ff */
[----:B------:R-:W3:Y:S01]  /*12af0*/  S2R R26, SR_TID.X ;  /* 0x00000000001a7919 */ /* 0x000ee20000002100 */
[----:B--2---:R-:W-:-:S02]  /*12b00*/  IMAD.SHL.U32 R21, R21, 0x8, RZ ;  /* 0x0000000815157824 */ /* 0x004fc400078e00ff */
[----:B----4-:R-:W-:-:S03]  /*12b10*/  IMAD.SHL.U32 R20, R20, 0x8, RZ ;  /* 0x0000000814147824 */ /* 0x010fc600078e00ff */
[----:B------:R-:W-:Y:S01]  /*12b20*/  LOP3.LUT R21, R21, 0x38, RZ, 0xc0, !PT ;  /* 0x0000003815157812 */ /* 0x000fe200078ec0ff */
[----:B0-----:R-:W-:Y:S01]  /*12b30*/  IMAD.SHL.U32 R17, R17, 0x8, RZ ;  /* 0x0000000811117824 */ /* 0x001fe200078e00ff */
[----:B------:R-:W-:Y:S02]  /*12b40*/  LOP3.LUT R20, R20, 0x38, RZ, 0xc0, !PT ;  /* 0x0000003814147812 */ /* 0x000fe400078ec0ff */
[----:B------:R-:W-:Y:S02]  /*12b50*/  ISETP.GE.AND P2, PT, R21, UR4, PT ;  /* 0x0000000415007c0c */ /* 0x000fe4000bf46270 */
[----:B---3--:R-:W-:Y:S02]  /*12b60*/  LOP3.LUT R26, R26, 0x7f, RZ, 0xc0, !PT ;  /* 0x0000007f1a1a7812 */ /* 0x008fe400078ec0ff */
[----:B------:R-:W-:Y:S02]  /*12b70*/  LOP3.LUT R17, R17, 0x38, RZ, 0xc0, !PT ;  /* 0x0000003811117812 */ /* 0x000fe400078ec0ff */
[----:B------:R-:W-:-:S02]  /*12b80*/  SHF.R.U32.HI R27, RZ, 0x3, R26 ;  /* 0x00000003ff1b7819 */ /* 0x000fc4000001161a */
[----:B------:R-:W-:Y:S02]  /*12b90*/  LOP3.LUT R26, R20, 0xc0, RZ, 0xfc, !PT ;  /* 0x000000c0141a7812 */ /* 0x000fe400078efcff */
[----:B------:R-:W0:Y:S01]  /*12ba0*/  S2R R20, SR_TID.X ;  /* 0x0000000000147919 */ /* 0x000e220000002100 */
[----:B------:R-:W-:Y:S02]  /*12bb0*/  LOP3.LUT R17, R17, 0x80, RZ, 0xfc, !PT ;  /* 0x0000008011117812 */ /* 0x000fe400078efcff */
[----:B------:R-:W-:Y:S02]  /*12bc0*/  @P2 LOP3.LUT R22, R22, 0x80, RZ, 0xfc, !PT ;  /* 0x0000008016162812 */ /* 0x000fe400078efcff */
[----:B------:R-:W-:Y:S02]  /*12bd0*/  ISETP.GE.AND P5, PT, R17, UR4, PT ;  /* 0x0000000411007c0c */ /* 0x000fe4000bfa6270 */
[----:B------:R-:W-:Y:S02]  /*12be0*/  ISETP.GE.AND P4, PT, R26, UR4, PT ;  /* 0x000000041a007c0c */ /* 0x000fe4000bf86270 */
[----:B------:R-:W-:-:S02]  /*12bf0*/  LOP3.LUT R22, R22, 0xffffffdf, RZ, 0xc0, !PT ;  /* 0xffffffdf16167812 */ /* 0x000fc400078ec0ff */
[C---:B------:R-:W-:Y:S02]  /*12c00*/  LOP3.LUT R26, R21.reuse, 0x100, RZ, 0xfc, !PT ;  /* 0x00000100151a7812 */ /* 0x040fe400078efcff */
[----:B------:R-:W-:Y:S02]  /*12c10*/  LOP3.LUT R21, R21, 0x140, RZ, 0xfc, !PT ;  /* 0x0000014015157812 */ /* 0x000fe400078efcff */
[----:B------:R-:W-:Y:S02]  /*12c20*/  ISETP.GE.AND P3, PT, R26, UR4, PT ;  /* 0x000000041a007c0c */ /* 0x000fe4000bf66270 */
[----:B------:R-:W-:Y:S02]  /*12c30*/  ISETP.GE.AND P2, PT, R21, UR4, PT ;  /* 0x0000000415007c0c */ /* 0x000fe4000bf46270 */
[----:B------:R-:W-:Y:S02]  /*12c40*/  @P5 LOP3.LUT R22, R22, 0x20, RZ, 0xfc, !PT ;  /* 0x0000002016165812 */ /* 0x000fe400078efcff */
[----:B------:R-:W-:-:S02]  /*12c50*/  SEL R17, RZ, 0x80, P0 ;  /* 0x00000080ff117807 */ /* 0x000fc40000000000 */
[----:B------:R-:W-:-:S04]  /*12c60*/  LOP3.LUT R22, R22, 0xffffffef, RZ, 0xc0, !PT ;  /* 0xffffffef16167812 */ /* 0x000fc800078ec0ff */
[----:B------:R-:W-:-:S04]  /*12c70*/  @P4 LOP3.LUT R22, R22, 0x10, RZ, 0xfc, !PT ;  /* 0x0000001016164812 */ /* 0x000fc800078efcff */
[----:B------:R-:W-:Y:S01]  /*12c80*/  LOP3.LUT R22, R22, 0xfffffffb, RZ, 0xc0, !PT ;  /* 0xfffffffb16167812 */ /* 0x000fe200078ec0ff */
[----:B0-----:R-:W-:-:S03]  /*12c90*/  IMAD.SHL.U32 R20, R20, 0x10, RZ ;  /* 0x0000001014147824 */ /* 0x001fc600078e00ff */
[----:B------:R-:W-:Y:S02]  /*12ca0*/  @P2 LOP3.LUT R22, R22, 0x4, RZ, 0xfc, !PT ;  /* 0x0000000416162812 */ /* 0x000fe400078efcff */
[----:B------:R-:W-:Y:S02]  /*12cb0*/  LOP3.LUT R20, R27, 0x70, R20, 0xf8, !PT ;  /* 0x000000701b147812 */ /* 0x000fe400078ef814 */
[----:B------:R-:W-:-:S03]  /*12cc0*/  LOP3.LUT R22, R22, 0xfffffff7, RZ, 0xc0, !PT ;  /* 0xfffffff716167812 */ /* 0x000fc600078ec0ff */
[----:B------:R-:W-:Y:S01]  /*12cd0*/  IMAD.IADD R36, R20, 0x1, R0 ;  /* 0x0000000114247824 */ /* 0x000fe200078e0200 */
[----:B------:R-:W-:Y:S01]  /*12ce0*/  @P3 LOP3.LUT R22, R22, 0x8, RZ, 0xfc, !PT ;  /* 0x0000000816163812 */ /* 0x000fe200078efcff */
[----:B-1----:R-:W-:Y:S06]  /*12cf0*/  BRA.DIV UR5, `(.L_x_5611) ;  /* 0x00000042056c7947 */ /* 0x002fec000b800000 */
.L_x_5678:
[----:B------:R-:W-:Y:S01]  /*12d00*/  ISETP.NE.AND P1, PT, R9, 0x1, PT ;  /* 0x000000010900780c */ /* 0x000fe20003f25270 */
[----:B------:R-:W-:Y:S01]  /*12d10*/  IMAD.MOV.U32 R30, RZ, RZ, RZ ;  /* 0x000000ffff1e7224 */ /* 0x000fe200078e00ff */
        /* <DEDUP_REMOVED lines=36> */
[----:B------:R-:W-:Y:S01]  /*12f60*/  LOP3.LUT R2, R4, R2, R3, 0xfe, !PT ;  /* 0x0000000204027212 */ /* 0x000fe200078efe03 */
[----:B------:R-:W-:-:S03]  /*12f70*/  IMAD.U32 R3, RZ, RZ, UR36 ;  /* 0x00000024ff037e24 */ /* 0x000fc6000f8e00ff */
[----:B------:R-:W-:Y:S01]  /*12f80*/  LOP3.LUT R6, R2, R6, RZ, 0xfc, !PT ;  /* 0x0000000602067212 */ /* 0x000fe200078efcff */
[----:B------:R-:W-:Y:S01]  /*12f90*/  IMAD.MOV R2, RZ, RZ, -R7 ;  /* 0x000000ffff027224 */ /* 0x000fe200078e0a07 */
[----:B------:R-:W-:Y:S02]  /*12fa0*/  ISETP.NE.AND P0, PT, R3, 0x3, PT ;  /* 0x000000030300780c */ /* 0x000fe40003f05270 */
[----:B------:R-:W-:Y:S01]  /*12fb0*/  LOP3.LUT R17, R6, R17, RZ, 0xfc, !PT ;  /* 0x0000001106117212 */ /* 0x000fe200078efcff */
[----:B------:R0:W-:Y:S01]  /*12fc0*/  STL [R1+0x14], R6 ;  /* 0x0000140601007387 */ /* 0x0001e20000100800 */
[----:B------:R-:W-:-:S09]  /*12fd0*/  IMAD R36, R9, R2, R36 ;  /* 0x0000000209247224 */ /* 0x000fd200078e0224 */
[----:B------:R-:W-:-:S04]  /*12fe0*/  @P0 LOP3.LUT R22, R22, 0x400, RZ, 0xfc, !PT ;  /* 0x0000040016160812 */ /* 0x000fc800078efcff */
[----:B------:R-:W-:-:S04]  /*12ff0*/  LOP3.LUT R22, R22, 0xfffffffe, RZ, 0xc0, !PT ;  /* 0xfffffffe16167812 */ /* 0x000fc800078ec0ff */
[----:B------:R-:W-:Y:S01]  /*13000*/  @P1 LOP3.LUT R22, R22, 0x1, RZ, 0xfc, !PT ;  /* 0x0000000116161812 */ /* 0x000fe200078efcff */
[----:B0-----:R-:W-:Y:S06]  /*13010*/  @!P0 BRA `(.L_x_5612) ;  /* 0x0000000000048947 */ /* 0x001fec0003800000 */
[----:B------:R-:W-:Y:S01]  /*13020*/  BPT.TRAP 0x1 ;  /* 0x000000040000795c */ /* 0x000fe20000300000 */
.L_x_5612:
[----:B------:R-:W0:Y:S01]  /*13030*/  S2R R2, SR_TID.X ;  /* 0x0000000000027919 */ /* 0x000e220000002100 */
[----:B------:R-:W-:Y:S01]  /*13040*/  IMAD R27, R24, 0x8, R23 ;  /* 0x00000008181b7824 */ /* 0x000fe200078e0217 */
[----:B------:R-:W-:Y:S01]  /*13050*/  BSSY B0, `(.L_x_5613) ;  /* 0x0000007000007945 */ /* 0x000fe20003800000 */
[----:B0-----:R-:W-:-:S04]  /*13060*/  LOP3.LUT R2, R2, 0x7f, RZ, 0xc0, !PT ;  /* 0x0000007f02027812 */ /* 0x001fc800078ec0ff */
[----:B------:R-:W-:-:S04]  /*13070*/  SHF.R.U32.HI R2, RZ, 0x3, R2 ;  /* 0x00000003ff027819 */ /* 0x000fc80000011602 */
[----:B------:R-:W-:Y:S02]  /*13080*/  IADD3 R29, -R2, R29, -R0 ;  /* 0x0000001d021d7210 */ /* 0x000fe40007ffe900 */
[----:B------:R-:W-:-:S04]  /*13090*/  SHF.L.U32 R0, R25, 0x1f, RZ ;  /* 0x0000001f19007819 */ /* 0x000fc800000006ff */
[----:B------:R-:W0:Y:S02]  /*130a0*/  SYNCS.PHASECHK.TRANS64.TRYWAIT P0, [R27+URZ+0x28c40], R0 ;  /* 0x028c40001b0075a7 */ /* 0x000e24000800017f */
[----:B0-----:R-:W-:Y:S05]  /*130b0*/  @!P0 BRA `(.L_x_5614) ;  /* 0x0000003c00b08947 */ /* 0x001fea0003800000 */
.L_x_5679:
[----:B------:R-:W-:Y:S05]  /*130c0*/  BSYNC B0 ;  /* 0x0000000000007941 */ /* 0x000fea0003800000 */
.L_x_5613:
[----:B------:R-:W1:Y:S01]  /*130d0*/  S2R R7, SR_TID.X ;  /* 0x0000000000077919 */ /* 0x000e620000002100 */
[----:B0-----:R-:W-:Y:S01]  /*130e0*/  SHF.R.S32.HI R0, RZ, 0x1f, R36 ;  /* 0x0000001fff007819 */ /* 0x001fe20000011424 */
[----:B------:R-:W-:Y:S01]  /*130f0*/  ULDC.64 UR4, c[0x0][0x300] ;  /* 0x0000c00000047ab9 */ /* 0x000fe20000000a00 */
[----:B-----5:R-:W-:Y:S01]  /*13100*/  SHF.R.S32.HI R4, RZ, 0x1f, R30 ;  /* 0x0000001fff047819 */ /* 0x020fe2000001141e */
[----:B------:R-:W-:Y:S01]  /*13110*/  IMAD.WIDE.U32 R2, R36, UR4, RZ ;  /* 0x0000000424027c25 */ /* 0x000fe2000f8e00ff */
[----:B------:R-:W-:Y:S01]  /*13120*/  LOP3.LUT R22, R22, 0xfffffffd, RZ, 0xc0, !PT ;  /* 0xfffffffd16167812 */ /* 0x000fe200078ec0ff */
[----:B------:R0:W-:Y:S04]  /*13130*/  STL [R1+0x8], R0 ;  /* 0x0000080001007387 */ /* 0x0001e80000100800 */
[----:B------:R2:W-:Y:S01]  /*13140*/  STL [R1+0xc], R4 ;  /* 0x00000c0401007387 */ /* 0x0005e20000100800 */
[----:B0-----:R-:W-:-:S04]  /*13150*/  IMAD R0, R0, UR4, RZ ;  /* 0x0000000400007c24 */ /* 0x001fc8000f8e02ff */
[----:B------:R-:W-:Y:S01]  /*13160*/  IMAD R0, R36, UR5, R0 ;  /* 0x0000000524007c24 */ /* 0x000fe2000f8e0200 */
[----:B------:R-:W-:-:S04]  /*13170*/  ULDC.64 UR4, c[0x0][0x310] ;  /* 0x0000c40000047ab9 */ /* 0x000fc80000000a00 */
[----:B------:R-:W-:Y:S01]  /*13180*/  IADD3 R3, R3, R0, RZ ;  /* 0x0000000003037210 */ /* 0x000fe20007ffe0ff */
[----:B------:R-:W-:Y:S02]  /*13190*/  IMAD R0, R4, UR4, RZ ;  /* 0x0000000404007c24 */ /* 0x000fe4000f8e02ff */
[----:B--2---:R-:W-:Y:S02]  /*131a0*/  IMAD R4, R24, 0x1000, R34 ;  /* 0x0000100018047824 */ /* 0x004fe400078e0222 */
[C---:B------:R-:W-:Y:S02]  /*131b0*/  IMAD R0, R30.reuse, UR5, R0 ;  /* 0x000000051e007c24 */ /* 0x040fe4000f8e0200 */
[----:B------:R-:W-:Y:S01]  /*131c0*/  IMAD.WIDE.U32 R2, R30, UR4, R2 ;  /* 0x000000041e027c25 */ /* 0x000fe2000f8e0002 */
[----:B------:R-:W-:-:S03]  /*131d0*/  ULDC.64 UR4, c[0x0][0x308] ;  /* 0x0000c20000047ab9 */ /* 0x000fc60000000a00 */
[----:B------:R-:W-:Y:S02]  /*131e0*/  IMAD.IADD R3, R3, 0x1, R0 ;  /* 0x0000000103037824 */ /* 0x000fe400078e0200 */
[----:B------:R-:W-:Y:S02]  /*131f0*/  IMAD R0, R26, UR4, RZ ;  /* 0x000000041a007c24 */ /* 0x000fe4000f8e02ff */
[----:B-1----:R-:W-:Y:S02]  /*13200*/  IMAD.SHL.U32 R7, R7, 0x8, RZ ;  /* 0x0000000807077824 */ /* 0x002fe400078e00ff */
[C---:B------:R-:W-:Y:S02]  /*13210*/  IMAD R0, R18.reuse, UR5, R0 ;  /* 0x0000000512007c24 */ /* 0x040fe4000f8e0200 */
[----:B------:R-:W-:Y:S01]  /*13220*/  IMAD.WIDE.U32 R2, R18, UR4, R2 ;  /* 0x0000000412027c25 */ /* 0x000fe2000f8e0002 */
[----:B------:R-:W-:Y:S01]  /*13230*/  ULDC.64 UR4, c[0x0][0x2e8] ;  /* 0x0000ba0000047ab9 */ /* 0x000fe20000000a00 */
[----:B------:R-:W-:-:S02]  /*13240*/  LOP3.LUT R7, R7, 0x38, RZ, 0xc0, !PT ;  /* 0x0000003807077812 */ /* 0x000fc400078ec0ff */
[----:B------:R-:W-:Y:S01]  /*13250*/  IMAD.IADD R5, R3, 0x1, R0 ;  /* 0x0000000103057824 */ /* 0x000fe200078e0200 */
[C---:B------:R-:W-:Y:S01]  /*13260*/  LEA R0, P0, R2.reuse, UR4, 0x1 ;  /* 0x0000000402007c11 */ /* 0x040fe2000f8008ff */
[----:B------:R-:W-:Y:S02]  /*13270*/  ULDC UR4, c[0x0][0x2f4] ;  /* 0x0000bd0000047ab9 */ /* 0x000fe40000000800 */
[----:B------:R-:W-:Y:S02]  /*13280*/  ISETP.GE.AND P2, PT, R7, UR4, PT ;  /* 0x0000000407007c0c */ /* 0x000fe4000bf46270 */
[----:B------:R-:W-:Y:S01]  /*13290*/  LEA.HI.X R5, R2, UR5, R5, 0x1, P0 ;  /* 0x0000000502057c11 */ /* 0x000fe200080f0c05 */
[----:B------:R-:W-:Y:S01]  /*132a0*/  UMOV UR5, 0xffffffff ;  /* 0xffffffff00057882 */ /* 0x000fe20000000000 */
[----:B------:R-:W-:-:S09]  /*132b0*/  ISETP.GE.AND P0, PT, R29, 0x1, PT ;  /* 0x000000011d00780c */ /* 0x000fd20003f06270 */
        /* <DEDUP_REMOVED lines=28> */
[----:B0-----:R-:W-:-:S04]  /*13480*/  @P0 LEA R3, P1, R7, R3, 0x1 ;  /* 0x0000000307030211 */ /* 0x001fc800078208ff */
[----:B-1----:R-:W-:-:S04]  /*13490*/  @P0 IADD3.X R2, RZ, R2, RZ, P1, !PT ;  /* 0x00000002ff020210 */ /* 0x002fc80000ffe4ff */
[----:B------:R-:W-:-:S04]  /*134a0*/  @P0 LOP3.LUT R3, R3, R2, RZ, 0x3c, !PT ;  /* 0x0000000203030212 */ /* 0x000fc800078e3cff */
[----:B------:R-:W-:-:S04]  /*134b0*/  @P0 LOP3.LUT R2, R3, R2, RZ, 0x3c, !PT ;  /* 0x0000000203020212 */ /* 0x000fc800078e3cff */
[----:B------:R-:W-:-:S05]  /*134c0*/  @P0 LOP3.LUT R3, R3, R2, RZ, 0x3c, !PT ;  /* 0x0000000203030212 */ /* 0x000fca00078e3cff */
[----:B--23--:R1:W-:Y:S02]  /*134d0*/  @P0 LDGSTS.E.BYPASS.LTC128B.128 [R6+0x23400], desc[UR54][R2.64], !P2 ;  /* 0x2340000002060fae */ /* 0x00c3e4000d101d76 */
.L_x_5689:
        /* <DEDUP_REMOVED lines=10> */
.L_x_5616:
        /* <DEDUP_REMOVED lines=11> */
.L_x_5617:
        /* <DEDUP_REMOVED lines=23> */
.L_x_5619:
[----:B------:R-:W-:Y:S05]  /*137a0*/  BSYNC B6 ;  /* 0x0000000000067941 */ /* 0x000fea0003800000 */
.L_x_5618:
[----:B0-----:R-:W2:Y:S01]  /*137b0*/  LDL.LU R2, [R1] ;  /* 0x0000000001027983 */ /* 0x001ea20000300800 */
[----:B------:R-:W0:Y:S01]  /*137c0*/  LDC R21, c[0x0][0x448] ;  /* 0x00011200ff157b82 */ /* 0x000e220000000800 */
[----:B------:R-:W-:Y:S01]  /*137d0*/  ULDC.64 UR4, c[0x0][0x298] ;  /* 0x0000a60000047ab9 */ /* 0x000fe20000000a00 */
[----:B------:R-:W-:Y:S01]  /*137e0*/  LOP3.LUT P6, RZ, R22, 0x200, RZ, 0xc0, !PT ;  /* 0x0000020016ff7812 */ /* 0x000fe200078cc0ff */
[----:B------:R3:W5:Y:S01]  /*137f0*/  LDL R7, [R1+0x18] ;  /* 0x0000180001077983 */ /* 0x0007620000100800 */
[----:B------:R-:W-:Y:S01]  /*13800*/  SHF.R.S32.HI R4, RZ, 0x1f, R19 ;  /* 0x0000001fff047819 */ /* 0x000fe20000011413 */
[----:B------:R-:W4:Y:S03]  /*13810*/  S2R R20, SR_TID.X ;  /* 0x0000000000147919 */ /* 0x000f260000002100 */
[----:B------:R-:W-:Y:S02]  /*13820*/  SEL R4, R4, RZ, !P6 ;  /* 0x000000ff04047207 */ /* 0x000fe40007000000 */
[----:B----4-:R-:W-:Y:S01]  /*13830*/  LOP3.LUT R20, R20, 0x7f, RZ, 0xc0, !PT ;  /* 0x0000007f14147812 */ /* 0x010fe200078ec0ff */
[----:B------:R-:W4:Y:S02]  /*13840*/  S2R R8, SR_TID.X ;  /* 0x0000000000087919 */ /* 0x000f240000002100 */
[----:B----4-:R-:W-:-:S05]  /*13850*/  IMAD.SHL.U32 R8, R8, 0x8, RZ ;  /* 0x0000000808087824 */ /* 0x010fca00078e00ff */
[----:B------:R-:W-:Y:S02]  /*13860*/  LOP3.LUT R8, R8, 0x38, RZ, 0xc0, !PT ;  /* 0x0000003808087812 */ /* 0x000fe400078ec0ff */
[----:B--2---:R-:W-:-:S05]  /*13870*/  SHF.R.S32.HI R0, RZ, 0x1f, R2 ;  /* 0x0000001fff007819 */ /* 0x004fca0000011402 */
[----:B------:R-:W-:-:S04]  /*13880*/  IMAD R0, R0, UR4, RZ ;  /* 0x0000000400007c24 */ /* 0x000fc8000f8e02ff */
        /* <DEDUP_REMOVED lines=9> */
[----:B------:R-:W-:Y:S01]  /*13920*/  IMAD.IADD R3, R3, 0x1, R0 ;  /* 0x0000000103037824 */ /* 0x000fe200078e0200 */
[----:B------:R-:W-:Y:S02]  /*13930*/  SEL R0, R19, RZ, !P6 ;  /* 0x000000ff13007207 */ /* 0x000fe40007000000 */
[----:B0-----:R-:W-:Y:S02]  /*13940*/  ISETP.NE.AND P6, PT, R21, 0x1, PT ;  /* 0x000000011500780c */ /* 0x001fe40003fc5270 */
[----:B------:R-:W-:Y:S01]  /*13950*/  SHF.R.U32.HI R21, RZ, 0x3, R20 ;  /* 0x00000003ff157819 */ /* 0x000fe20000011614 */
[C---:B------:R-:W-:Y:S01]  /*13960*/  IMAD.WIDE.U32 R2, R0.reuse, UR4, R2 ;  /* 0x0000000400027c25 */ /* 0x040fe2000f8e0002 */
[----:B------:R-:W0:Y:S03]  /*13970*/  S2R R20, SR_TID.X ;  /* 0x0000000000147919 */ /* 0x000e260000002100 */
[----:B------:R-:W-:Y:S01]  /*13980*/  IMAD R4, R0, UR5, R4 ;  /* 0x0000000500047c24 */ /* 0x000fe2000f8e0204 */
[----:B------:R-:W-:-:S03]  /*13990*/  ULDC.64 UR4, c[0x0][0x2d0] ;  /* 0x0000b40000047ab9 */ /* 0x000fc60000000a00 */
[----:B------:R-:W-:Y:S02]  /*139a0*/  IMAD.IADD R3, R3, 0x1, R4 ;  /* 0x0000000103037824 */ /* 0x000fe400078e0204 */
[----:B------:R-:W2:Y:S08]  /*139b0*/  @P6 LDC R6, c[0x0][0x44c] ;  /* 0x00011300ff066b82 */ /* 0x000eb00000000800 */
[----:B------:R-:W4:Y:S01]  /*139c0*/  @P6 LDC R0, c[0x0][0x450] ;  /* 0x00011400ff006b82 */ /* 0x000f220000000800 */
[----:B0-----:R-:W-:-:S04]  /*139d0*/  SHF.L.U32 R20, R20, 0x4, RZ ;  /* 0x0000000414147819 */ /* 0x001fc800000006ff */
[----:B------:R-:W-:-:S05]  /*139e0*/  LOP3.LUT R20, R21, 0x70, R20, 0xf8, !PT ;  /* 0x0000007015147812 */ /* 0x000fca00078ef814 */
[----:B------:R-:W-:-:S04]  /*139f0*/  IMAD.IADD R5, R20, 0x1, R35 ;  /* 0x0000000114057824 */ /* 0x000fc800078e0223 */
[----:B--2---:R-:W-:-:S04]  /*13a00*/  @P6 IMAD.HI.U32 R6, R5, R6, RZ ;  /* 0x0000000605066227 */ /* 0x004fc800078e00ff */
[----:B------:R-:W-:Y:S01]  /*13a10*/  IMAD.MOV.U32 R4, RZ, RZ, R5 ;  /* 0x000000ffff047224 */ /* 0x000fe200078e0005 */
[----:B----4-:R-:W-:Y:S02]  /*13a20*/  @P6 SHF.R.U32.HI R4, RZ, R0, R6 ;  /* 0x00000000ff046219 */ /* 0x010fe40000011606 */
[----:B------:R-:W0:Y:S03]  /*13a30*/  LDC R6, c[0x0][0x448] ;  /* 0x00011200ff067b82 */ /* 0x000e260000000800 */
[----:B------:R-:W-:Y:S01]  /*13a40*/  IMAD.MOV R0, RZ, RZ, -R4 ;  /* 0x000000ffff007224 */ /* 0x000fe200078e0a04 */
[----:B------:R-:W2:Y:S01]  /*13a50*/  S2R R20, SR_TID.X ;  /* 0x0000000000147919 */ /* 0x000ea20000002100 */
        /* <DEDUP_REMOVED lines=14> */
[----:B------:R-:W-:Y:S01]  /*13b40*/  ULDC UR4, c[0x0][0x2b8] ;  /* 0x0000ae0000047ab9 */ /* 0x000fe20000000800 */
[----:B--2---:R-:W-:-:S03]  /*13b50*/  LOP3.LUT R20, R20, 0x7f, RZ, 0xc0, !PT ;  /* 0x0000007f14147812 */ /* 0x004fc600078ec0ff */
[----:B------:R-:W-:Y:S01]  /*13b60*/  LEA.HI.X R4, R2, UR5, R4, 0x1, P0 ;  /* 0x0000000502047c11 */ /* 0x000fe200080f0c04 */
[----:B------:R-:W-:Y:S01]  /*13b70*/  UMOV UR5, 0xffffffff ;  /* 0xffffffff00057882 */ /* 0x000fe20000000000 */
[----:B------:R-:W-:Y:S02]  /*13b80*/  ISETP.GE.AND P1, PT, R8, UR4, PT ;  /* 0x0000000408007c0c */ /* 0x000fe4000bf26270 */
[----:B------:R-:W-:Y:S01]  /*13b90*/  SHF.R.U32.HI R9, RZ, 0x3, R20 ;  /* 0x00000003ff097819 */ /* 0x000fe20000011614 */
[----:B---3--:R-:W-:Y:S10]  /*13ba0*/  BRA.DIV UR5, `(.L_x_5620) ;  /* 0x0000003a05587947 */ /* 0x008ff4000b800000 */
[----:B------:R-:W0:Y:S01]  /*13bb0*/  SHFL.IDX PT, R3, R0, RZ, 0x181f ;  /* 0x00181fff00037589 */ /* 0x000e2200000e0000 */
[----:B------:R-:W-:Y:S02]  /*13bc0*/  IMAD R37, R37, R6, RZ ;  /* 0x0000000625257224 */ /* 0x000fe400078e02ff */
[----:B------:R-:W-:Y:S01]  /*13bd0*/  IMAD.IADD R35, R9, 0x1, R35 ;  /* 0x0000000109237824 */ /* 0x000fe200078e0223 */
[----:B------:R-:W2:Y:S04]  /*13be0*/  SHFL.IDX PT, R2, R4, RZ, 0x181f ;  /* 0x00181fff04027589 */ /* 0x000ea800000e0000 */
[----:B------:R-:W-:-:S13]  /*13bf0*/  ISETP.GE.AND P0, PT, R35, R37, PT ;  /* 0x000000252300720c */ /* 0x000fda0003f06270 */
[----:B0-----:R-:W-:-:S05]  /*13c00*/  @!P0 LEA R3, P2, R8, R3, 0x1 ;  /* 0x0000000308038211 */ /* 0x001fca00078408ff */
[----:B--2---:R-:W-:-:S05]  /*13c10*/  @!P0 IMAD.X R2, RZ, RZ, R2, P2 ;  /* 0x000000ffff028224 */ /* 0x004fca00010e0602 */
[----:B------:R-:W-:-:S04]  /*13c20*/  @!P0 LOP3.LUT R3, R3, R2, RZ, 0x3c, !PT ;  /* 0x0000000203038212 */ /* 0x000fc800078e3cff */
[----:B------:R-:W-:-:S04]  /*13c30*/  @!P0 LOP3.LUT R2, R3, R2, RZ, 0x3c, !PT ;  /* 0x0000000203028212 */ /* 0x000fc800078e3cff */
[----:B------:R-:W-:-:S05]  /*13c40*/  @!P0 LOP3.LUT R3, R3, R2, RZ, 0x3c, !PT ;  /* 0x0000000203038212 */ /* 0x000fca00078e3cff */
[----:B------:R-:W-:Y:S01]  /*13c50*/  @!PT LDS RZ, [RZ] ;  /* 0x00000000fffff984 */ /* 0x000fe20000000800 */
[----:B-----5:R0:W-:Y:S02]  /*13c60*/  @!P0 LDGSTS.E.BYPASS.LTC128B.128 [R7+0x20400], desc[UR54][R2.64], !P1 ;  /* 0x2040000002078fae */ /* 0x0201e4000c901d76 */
[----:B0-----:R-:W-:Y:S02]  /*13c70*/  IADD3 R2, R35, 0x10, RZ ;  /* 0x0000001023027810 */ /* 0x001fe40007ffe0ff */
[----:B------:R-:W0:Y:S02]  /*13c80*/  SHFL.IDX PT, R3, R0, 0x1, 0x181f ;  /* 0x00381f0000037f89 */ /* 0x000e2400000e0000 */
[----:B------:R-:W-:Y:S02]  /*13c90*/  ISETP.GE.AND P0, PT, R2, R37, PT ;  /* 0x000000250200720c */ /* 0x000fe40003f06270 */
[----:B------:R-:W2:Y:S11]  /*13ca0*/  SHFL.IDX PT, R2, R4, 0x1, 0x181f ;  /* 0x00381f0004027f89 */ /* 0x000eb600000e0000 */
[----:B0-----:R-:W-:-:S05]  /*13cb0*/  @!P0 LEA R3, P2, R8, R3, 0x1 ;  /* 0x0000000308038211 */ /* 0x001fca00078408ff */
[----:B--2---:R-:W-:-:S05]  /*13cc0*/  @!P0 IMAD.X R2, RZ, RZ, R2, P2 ;  /* 0x000000ffff028224 */ /* 0x004fca00010e0602 */
        /* <DEDUP_REMOVED lines=8> */
[----:B------:R-:W2:Y:S04]  /*13d50*/  SHFL.IDX PT, R2, R4, 0x2, 0x181f ;  /* 0x00581f0004027f89 */ /* 0x000ea800000e0000 */
[----:B------:R-:W3:Y:S04]  /*13d60*/  SHFL.IDX PT, R4, R4, 0x3, 0x181f ;  /* 0x00781f0004047f89 */ /* 0x000ee800000e0000 */
[----:B0-----:R-:W-:-:S05]  /*13d70*/  @!P0 LEA R3, P2, R8, R3, 0x1 ;  /* 0x0000000308038211 */ /* 0x001fca00078408ff */
[----:B--2---:R-:W-:-:S05]  /*13d80*/  @!P0 IMAD.X R2, RZ, RZ, R2, P2 ;  /* 0x000000ffff028224 */ /* 0x004fca00010e0602 */
[----:B------:R-:W-:-:S04]  /*13d90*/  @!P0 LOP3.LUT R3, R3, R2, RZ, 0x3c, !PT ;  /* 0x0000000203038212 */ /* 0x000fc800078e3cff */
[----:B------:R-:W-:-:S04]  /*13da0*/  @!P0 LOP3.LUT R2, R3, R2, RZ, 0x3c, !PT ;  /* 0x0000000203028212 */ /* 0x000fc800078e3cff */
[----:B------:R-:W-:-:S05]  /*13db0*/  @!P0 LOP3.LUT R3, R3, R2, RZ, 0x3c, !PT ;  /* 0x0000000203038212 */ /* 0x000fca00078e3cff */
[----:B---3--:R0:W-:Y:S02]  /*13dc0*/  @!P0 LDGSTS.E.BYPASS.LTC128B.128 [R7+0x21400], desc[UR54][R2.64], !P1 ;  /* 0x2140000002078fae */ /* 0x0081e4000c901d76 */
.L_x_5698:
[----:B------:R-:W-:-:S05]  /*13dd0*/  VIADD R35, R35, 0x30 ;  /* 0x0000003023237836 */ /* 0x000fca0000000000 */
[----:B------:R-:W-:-:S13]  /*13de0*/  ISETP.GE.AND P0, PT, R35, R37, PT ;  /* 0x000000252300720c */ /* 0x000fda0003f06270 */
[----:B0-----:R-:W-:-:S05]  /*13df0*/  @!P0 LEA R2, P2, R8, R0, 0x1 ;  /* 0x0000000008028211 */ /* 0x001fca00078408ff */
[----:B------:R-:W-:-:S05]  /*13e00*/  @!P0 IMAD.X R3, RZ, RZ, R4, P2 ;  /* 0x000000ffff038224 */ /* 0x000fca00010e0604 */
[----:B------:R-:W-:Y:S01]  /*13e10*/  @!PT LDS RZ, [RZ] ;  /* 0x00000000fffff984 */ /* 0x000fe20000000800 */
[----:B------:R-:W-:Y:S01]  /*13e20*/  @!PT LDS RZ, [RZ] ;  /* 0x00000000fffff984 */ /* 0x000fe20000000800 */
[----:B------:R-:W-:Y:S01]  /*13e30*/  @!PT LDS RZ, [RZ] ;  /* 0x00000000fffff984 */ /* 0x000fe20000000800 */
[----:B------:R0:W-:Y:S01]  /*13e40*/  @!P0 LDGSTS.E.BYPASS.LTC128B.128 [R7+0x21c00], desc[UR54][R2.64], !P1 ;  /* 0x21c0000002078fae */ /* 0x0001e2000c901d76 */
[----:B------:R-:W-:Y:S01]  /*13e50*/  PLOP3.LUT P0, PT, PT, PT, PT, 0x80, 0x0 ;  /* 0x000000000000781c */ /* 0x000fe20003f0f070 */
[----:B------:R-:W-:-:S12]  /*13e60*/  NOP ;  /* 0x0000000000007918 */ /* 0x000fd80000000000 */
.L_x_5621:
        /* <DEDUP_REMOVED lines=18> */
.L_x_5699:
[----:B------:R-:W-:Y:S05]  /*13f90*/  BSYNC B0 ;  /* 0x0000000000007941 */ /* 0x000fea0003800000 */
.L_x_5622:
[----:B------:R-:W-:-:S05]  /*13fa0*/  IMAD.U32 R2, RZ, RZ, UR36 ;  /* 0x00000024ff027e24 */ /* 0x000fca000f8e00ff */
[----:B------:R-:W-:-:S13]  /*13fb0*/  ISETP.NE.AND P0, PT, R2, 0x3, PT ;  /* 0x000000030200780c */ /* 0x000fda0003f05270 */
[----:B------:R-:W-:Y:S05]  /*13fc0*/  @!P0 BRA `(.L_x_5624) ;  /* 0x0000000000048947 */ /* 0x000fea0003800000 */
[----:B------:R-:W-:Y:S01]  /*13fd0*/  BPT.TRAP 0x1 ;  /* 0x000000040000795c */ /* 0x000fe20000300000 */
.L_x_5624:
[----:B0-----:R-:W-:Y:S01]  /*13fe0*/  SHF.L.U32 R0, R25, 0x1f, RZ ;  /* 0x0000001f19007819 */ /* 0x001fe200000006ff */
[----:B------:R-:W-:Y:S03]  /*13ff0*/  BSSY B0, `(.L_x_5625) ;  /* 0x0000003000007945 */ /* 0x000fe60003800000 */
[----:B------:R-:W0:Y:S02]  /*14000*/  SYNCS.PHASECHK.TRANS64.TRYWAIT P0, [R27+URZ+0x28c60], R0 ;  /* 0x028c60001b0075a7 */ /* 0x000e24000800017f */
[----:B0-----:R-:W-:Y:S05]  /*14010*/  @!P0 BRA `(.L_x_5626) ;  /* 0x0000003800948947 */ /* 0x001fea0003800000 */
.L_x_5700:
[----:B------:R-:W-:Y:S05]  /*14020*/  BSYNC B0 ;  /* 0x0000000000007941 */ /* 0x000fea0003800000 */
.L_x_5625:
[----:B------:R-:W0:Y:S01]  /*14030*/  LDL.LU R2, [R1+0x8] ;  /* 0x0000080001027983 */ /* 0x000e220000300800 */
[----:B------:R-:W-:-:S03]  /*14040*/  ULDC.64 UR4, c[0x0][0x328] ;  /* 0x0000ca0000047ab9 */ /* 0x000fc60000000a00 */
[----:B------:R-:W2:Y:S01]  /*14050*/  LDL.LU R4, [R1+0xc] ;  /* 0x00000c0001047983 */ /* 0x000ea20000300800 */
[----:B------:R-:W-:Y:S02]  /*14060*/  IMAD R5, R24, 0x8000, R34 ;  /* 0x0000800018057824 */ /* 0x000fe400078e0222 */
[----:B0-----:R-:W-:Y:S02]  /*14070*/  IMAD R0, R2, UR4, RZ ;  /* 0x0000000402007c24 */ /* 0x001fe4000f8e02ff */
[----:B------:R-:W-:-:S04]  /*14080*/  IMAD.WIDE.U32 R2, R36, UR4, RZ ;  /* 0x0000000424027c25 */ /* 0x000fc8000f8e00ff */
[----:B------:R-:W-:Y:S01]  /*14090*/  IMAD R0, R36, UR5, R0 ;  /* 0x0000000524007c24 */ /* 0x000fe2000f8e0200 */
[----:B------:R-:W-:-:S04]  /*140a0*/  ULDC.64 UR4, c[0x0][0x338] ;  /* 0x0000ce0000047ab9 */ /* 0x000fc80000000a00 */
[----:B------:R-:W-:Y:S01]  /*140b0*/  IADD3 R3, R3, R0, RZ ;  /* 0x0000000003037210 */ /* 0x000fe20007ffe0ff */
        /* <DEDUP_REMOVED lines=23> */
[----:B0-----:R-:W-:-:S05]  /*14230*/  IMAD.SHL.U32 R7, R7, 0x8, RZ ;  /* 0x0000000807077824 */ /* 0x001fca00078e00ff */
[----:B------:R-:W-:-:S05]  /*14240*/  LOP3.LUT R7, R7, 0x38, RZ, 0xc0, !PT ;  /* 0x0000003807077812 */ /* 0x000fca00078ec0ff */
[----:B------:R-:W-:Y:S01]  /*14250*/  IMAD.SHL.U32 R0, R7, 0x2, RZ ;  /* 0x0000000207007824 */ /* 0x000fe200078e00ff */
[----:B------:R-:W-:-:S04]  /*14260*/  LOP3.LUT R7, R17, 0x1, RZ, 0xc0, !PT ;  /* 0x0000000111077812 */ /* 0x000fc800078ec0ff */
[----:B--2---:R-:W-:Y:S02]  /*14270*/  IADD3 R2, P0, R2, R0, RZ ;  /* 0x0000000002027210 */ /* 0x004fe40007f1e0ff */
[----:B------:R-:W-:Y:S02]  /*14280*/  ISETP.NE.U32.AND P1, PT, R7, 0x1, PT ;  /* 0x000000010700780c */ /* 0x000fe40003f25070 */
[----:B------:R-:W-:Y:S01]  /*14290*/  PRMT R7, R17, 0x8880, RZ ;  /* 0x0000888011077816 */ /* 0x000fe200000000ff */
[----:B---3--:R-:W-:Y:S01]  /*142a0*/  IMAD.X R3, RZ, RZ, R3, P0 ;  /* 0x000000ffff037224 */ /* 0x008fe200000e0603 */
        /* <DEDUP_REMOVED lines=25> */
[----:B------:R-:W2:Y:S04]  /*14440*/  SHFL.IDX PT, R3, R6, 0x1, 0x181f ;  /* 0x00381f0006037f89 */ /* 0x000ea800000e0000 */
[----:B------:R-:W-:Y:S01]  /*14450*/  SHFL.IDX PT, R6, R6, 0x3, 0x181f ;  /* 0x00781f0006067f89 */ /* 0x000fe200000e0000 */
[----:B0-----:R-:W-:-:S05]  /*14460*/  IADD3 R2, P6, R2, R0, RZ ;  /* 0x0000000002027210 */ /* 0x001fca0007fde0ff */
[----:B--2---:R-:W-:Y:S01]  /*14470*/  IMAD.X R3, RZ, RZ, R3, P6 ;  /* 0x000000ffff037224 */ /* 0x004fe200030e0603 */
        /* <DEDUP_REMOVED lines=19> */
[----:B0-----:R-:W-:-:S04]  /*145b0*/  IADD3 R2, P6, R2, R0, RZ ;  /* 0x0000000002027210 */ /* 0x001fc80007fde0ff */
[----:B------:R-:W-:Y:S02]  /*145c0*/  IADD3.X R3, RZ, R7, RZ, P6, !PT ;  /* 0x00000007ff037210 */ /* 0x000fe400037fe4ff */
        /* <DEDUP_REMOVED lines=18> */
[----:B0-----:R0:W2:Y:S02]  /*146f0*/  SHFL.IDX PT, R2, R4, 0x3, 0x181f ;  /* 0x00781f0004027f89 */ /* 0x0010a400000e0000 */
.L_x_5710:
        /* <DEDUP_REMOVED lines=11> */
[----:B--2---:R-:W-:Y:S02]  /*147b0*/  IADD3 R2, P0, R2, R0, RZ ;  /* 0x0000000002027210 */ /* 0x004fe40007f1e0ff */
        /* <DEDUP_REMOVED lines=22> */
.L_x_5628:
        /* <DEDUP_REMOVED lines=11> */
.L_x_5629:
[----:B------:R-:W2:Y:S01]  /*149d0*/  LDL.LU R2, [R1+0x4] ;  /* 0x0000040001027983 */ /* 0x000ea20000300800 */
[----:B------:R3:W-:Y:S01]  /*149e0*/  SYNCS.ARRIVE.TRANS64.A1T0 RZ, [R27+URZ+0x28c50], RZ ;  /* 0x028c50ff1bff79a7 */ /* 0x0007e2000810003f */
[----:B------:R-:W-:Y:S01]  /*149f0*/  BSSY B0, `(.L_x_5630) ;  /* 0x00000f7000007945 */ /* 0x000fe20003800000 */
[----:B--2---:R-:W-:-:S05]  /*14a00*/  VIADD R7, R2, 0xfffffffe ;  /* 0xfffffffe02077836 */ /* 0x004fca0000000000 */
[----:B------:R-:W-:-:S13]  /*14a10*/  ISETP.GE.AND P0, PT, R7, R32, PT ;  /* 0x000000200700720c */ /* 0x000fda0003f06270 */
[----:B---3--:R-:W-:Y:S05]  /*14a20*/  @!P0 BRA `(.L_x_5631) ;  /* 0x0000000c00cc8947 */ /* 0x008fea0003800000 */
[----:B------:R-:W2:Y:S01]  /*14a30*/  LDL.LU R2, [R1+0x14] ;  /* 0x0000140001027983 */ /* 0x000ea20000300800 */
[----:B------:R-:W-:-:S04]  /*14a40*/  LOP3.LUT R29, R17, 0x80, RZ, 0xc0, !PT ;  /* 0x00000080111d7812 */ /* 0x000fc800078ec0ff */
[----:B------:R-:W-:Y:S02]  /*14a50*/  SHF.R.U32.HI R29, RZ, 0x3, R29 ;  /* 0x00000003ff1d7819 */ /* 0x000fe4000001161d */
[----:B--2---:R-:W-:-:S04]  /*14a60*/  LOP3.LUT R30, R2, 0x40, RZ, 0xc0, !PT ;  /* 0x00000040021e7812 */ /* 0x004fc800078ec0ff */
[----:B------:R-:W-:-:S07]  /*14a70*/  SHF.R.U32.HI R30, RZ, 0x2, R30 ;  /* 0x00000002ff1e7819 */ /* 0x000fce000001161e */
.L_x_5644:
[----:B--2---:R-:W2:Y:S01]  /*14a80*/  S2R R2, SR_TID.X ;  /* 0x0000000000027919 */ /* 0x004ea20000002100 */
[----:B---3--:R-:W3:Y:S01]  /*14a90*/  LDC R3, c[0x0][0x430] ;  /* 0x00010c00ff037b82 */ /* 0x008ee20000000800 */
[----:B------:R-:W-:Y:S01]  /*14aa0*/  IMAD R6, R7, 0x40, R31 ;  /* 0x0000004007067824 */ /* 0x000fe200078e021f */
[----:B------:R-:W-:Y:S05]  /*14ab0*/  YIELD ;  /* 0x0000000000007946 */ /* 0x000fea0003800000 */
[----:B0-----:R-:W0:Y:S01]  /*14ac0*/  S2R R4, SR_TID.X ;  /* 0x0000000000047919 */ /* 0x001e220000002100 */
[----:B------:R-:W-:Y:S01]  /*14ad0*/  IMAD.U32 R11, RZ, RZ, UR36 ;  /* 0x00000024ff0b7e24 */ /* 0x000fe2000f8e00ff */
[----:B------:R-:W-:Y:S01]  /*14ae0*/  ULDC UR4, c[0x0][0x430] ;  /* 0x00010c0000047ab9 */ /* 0x000fe20000000800 */
[----:B------:R-:W-:Y:S01]  /*14af0*/  VIADD R24, R24, 0x1 ;  /* 0x0000000118187836 */ /* 0x000fe20000000000 */
[----:B---3--:R-:W-:-:S02]  /*14b00*/  ISETP.NE.AND P0, PT, R3, 0x1, PT ;  /* 0x000000010300780c */ /* 0x008fc40003f05270 */
[----:B--2---:R-:W-:-:S04]  /*14b10*/  LOP3.LUT R2, R2, 0x7f, RZ, 0xc0, !PT ;  /* 0x0000007f02027812 */ /* 0x004fc800078ec0ff */
[----:B------:R-:W-:-:S07]  /*14b20*/  SHF.R.U32.HI R2, RZ, 0x3, R2 ;  /* 0x00000003ff027819 */ /* 0x000fce0000011602 */
[----:B------:R-:W2:Y:S01]  /*14b30*/  @P0 LDC R3, c[0x0][0x434] ;  /* 0x00010d00ff030b82 */ /* 0x000ea20000000800 */
[----:B0-----:R-:W-:-:S05]  /*14b40*/  IMAD.SHL.U32 R4, R4, 0x10, RZ ;  /* 0x0000001004047824 */ /* 0x001fca00078e00ff */
[----:B------:R-:W-:Y:S02]  /*14b50*/  LOP3.LUT R4, R2, 0x70, R4, 0xf8, !PT ;  /* 0x0000007002047812 */ /* 0x000fe400078ef804 */
[----:B------:R-:W0:Y:S02]  /*14b60*/  @P0 LDC R2, c[0x0][0x438] ;  /* 0x00010e00ff020b82 */ /* 0x000e240000000800 */
[C---:B------:R-:W-:Y:S01]  /*14b70*/  ISETP.GT.U32.AND P1, PT, R4.reuse, 0x3f, PT ;  /* 0x0000003f0400780c */ /* 0x040fe20003f24070 */
[----:B------:R-:W-:-:S04]  /*14b80*/  IMAD.IADD R6, R4, 0x1, R6 ;  /* 0x0000000104067824 */ /* 0x000fc800078e0206 */
[----:B------:R-:W-:-:S08]  /*14b90*/  IMAD.MOV.U32 R10, RZ, RZ, R6 ;  /* 0x000000ffff0a7224 */ /* 0x000fd000078e0006 */
[----:B------:R-:W3:Y:S01]  /*14ba0*/  @!P1 LDC.64 R4, c[0x0][0x428] ;  /* 0x00010a00ff049b82 */ /* 0x000ee20000000a00 */
[----:B--2---:R-:W-:-:S07]  /*14bb0*/  @P0 IMAD.HI.U32 R3, R6, R3, RZ ;  /* 0x0000000306030227 */ /* 0x004fce00078e00ff */
[----:B------:R-:W2:Y:S01]  /*14bc0*/  @!P1 LDC.64 R8, c[0x0][0x418] ;  /* 0x00010600ff089b82 */ /* 0x000ea20000000a00 */
[----:B0-----:R-:W-:-:S04]  /*14bd0*/  @P0 SHF.R.U32.HI R10, RZ, R2, R3 ;  /* 0x00000002ff0a0219 */ /* 0x001fc80000011603 */
[--C-:B------:R-:W-:Y:S01]  /*14be0*/  @!P1 SHF.R.S32.HI R3, RZ, 0x1f, R10.reuse ;  /* 0x0000001fff039819 */ /* 0x100fe2000001140a */
[----:B------:R-:W-:-:S04]  /*14bf0*/  @!P1 IMAD.MOV.U32 R2, RZ, RZ, R10 ;  /* 0x000000ffff029224 */ /* 0x000fc800078e000a */
[----:B---3--:R-:W-:-:S04]  /*14c00*/  @!P1 IMAD.WIDE.U32 R2, R28, R4, R2 ;  /* 0x000000041c029225 */ /* 0x008fc800078e0002 */
[----:B------:R-:W-:-:S04]  /*14c10*/  @!P1 IMAD R4, R33, R4, RZ ;  /* 0x0000000421049224 */ /* 0x000fc800078e02ff */
[----:B------:R-:W-:Y:S01]  /*14c20*/  @!P1 IMAD R5, R28, R5, R4 ;  /* 0x000000051c059224 */ /* 0x000fe200078e0204 */
[----:B--2---:R-:W-:Y:S01]  /*14c30*/  @!P1 LEA R8, P0, R2, R8, 0x2 ;  /* 0x0000000802089211 */ /* 0x004fe200078010ff */
[----:B------:R-:W-:-:S03]  /*14c40*/  IMAD.MOV.U32 R4, RZ, RZ, RZ ;  /* 0x000000ffff047224 */ /* 0x000fc600078e00ff */
[----:B------:R-:W-:Y:S01]  /*14c50*/  @!P1 IADD3 R3, R5, R3, RZ ;  /* 0x0000000305039210 */ /* 0x000fe20007ffe0ff */
[----:B------:R-:W-:-:S03]  /*14c60*/  IMAD.MOV R5, RZ, RZ, -R10 ;  /* 0x000000ffff057224 */ /* 0x000fc600078e0a0a */
[----:B------:R-:W-:Y:S01]  /*14c70*/  @!P1 LEA.HI.X R9, R2, R9, R3, 0x2, P0 ;  /* 0x0000000902099211 */ /* 0x000fe200000f1403 */
[----:B------:R-:W-:Y:S01]  /*14c80*/  IMAD R5, R5, UR4, R6 ;  /* 0x0000000405057c24 */ /* 0x000fe2000f8e0206 */
[----:B------:R-:W-:-:S03]  /*14c90*/  ISETP.NE.AND P0, PT, R24, 0x2, PT ;  /* 0x000000021800780c */ /* 0x000fc60003f05270 */
[----:B------:R0:W5:Y:S01]  /*14ca0*/  @!P1 LDG.E R4, desc[UR54][R8.64] ;  /* 0x0000003608049981 */ /* 0x000162000c1e1900 */
[----:B------:R-:W-:Y:S01]  /*14cb0*/  ISETP.NE.AND P1, PT, R11, 0x3, PT ;  /* 0x000000030b00780c */ /* 0x000fe20003f25270 */
[----:B------:R-:W-:Y:S01]  /*14cc0*/  IMAD.MOV.U32 R3, RZ, RZ, R7 ;  /* 0x000000ffff037224 */ /* 0x000fe200078e0007 */
[----:B------:R-:W-:Y:S01]  /*14cd0*/  SEL R2, RZ, 0x1, P0 ;  /* 0x00000001ff027807 */ /* 0x000fe20000000000 */
[----:B------:R-:W-:Y:S01]  /*14ce0*/  VIADD R7, R7, 0xffffffff ;  /* 0xffffffff07077836 */ /* 0x000fe20000000000 */
[----:B------:R-:W-:Y:S02]  /*14cf0*/  SEL R24, R24, RZ, P0 ;  /* 0x000000ff18187207 */ /* 0x000fe40000000000 */
[----:B------:R-:W-:Y:S02]  /*14d00*/  LOP3.LUT R25, R25, R2, RZ, 0x3c, !PT ;  /* 0x0000000219197212 */ /* 0x000fe400078e3cff */
[----:B------:R-:W-:-:S05]  /*14d10*/  ISETP.GT.AND P3, PT, R3, R32, PT ;  /* 0x000000200300720c */ /* 0x000fca0003f64270 */
[----:B01----:R-:W-:Y:S08]  /*14d20*/  @!P1 BRA `(.L_x_5632) ;  /* 0x0000000000049947 */ /* 0x003ff00003800000 */
[----:B------:R-:W-:Y:S01]  /*14d30*/  BPT.TRAP 0x1 ;  /* 0x000000040000795c */ /* 0x000fe20000300000 */
.L_x_5632:
[----:B------:R-:W-:Y:S01]  /*14d40*/  IMAD R6, R24, 0x8, R23 ;  /* 0x0000000818067824 */ /* 0x000fe200078e0217 */
[----:B------:R-:W-:Y:S01]  /*14d50*/  SHF.L.U32 R17, R25, 0x1f, RZ ;  /* 0x0000001f19117819 */ /* 0x000fe200000006ff */
[----:B------:R-:W-:Y:S01]  /*14d60*/  BSSY B1, `(.L_x_5633) ;  /* 0x0000004000017945 */ /* 0x000fe20003800000 */
[----:B------:R-:W-:Y:S02]  /*14d70*/  SHF.R.S32.HI R9, RZ, 0x1f, R5 ;  /* 0x0000001fff097819 */ /* 0x000fe40000011405 */
[----:B------:R-:W0:Y:S02]  /*14d80*/  SYNCS.PHASECHK.TRANS64.TRYWAIT P0, [R6+URZ+0x28c40], R17 ;  /* 0x028c4011060075a7 */ /* 0x000e24000800017f */
[----:B0-----:R-:W-:Y:S05]  /*14d90*/  @!P0 BRA `(.L_x_5634) ;  /* 0x0000003400708947 */ /* 0x001fea0003800000 */
.L_x_5711:
[----:B------:R-:W-:Y:S05]  /*14da0*/  BSYNC B1 ;  /* 0x0000000000017941 */ /* 0x000fea0003800000 */
.L_x_5633:
        /* <DEDUP_REMOVED lines=20> */
[----:B-1----:R-:W-:Y:S01]  /*14ef0*/  LEA.HI.X R27, R2, UR5, R8, 0x1, P0 ;  /* 0x00000005021b7c11 */ /* 0x002fe200080f0c08 */
[----:B------:R-:W-:Y:S01]  /*14f00*/  IMAD R8, R24, 0x1000, R34 ;  /* 0x0000100018087824 */ /* 0x000fe200078e0222 */
[----:B------:R-:W-:Y:S07]  /*14f10*/  BRA.DIV UR4, `(.L_x_5635) ;  /* 0x0000003604247947 */ /* 0x000fee000b800000 */
        /* <DEDUP_REMOVED lines=19> */
.L_x_5721:
        /* <DEDUP_REMOVED lines=8> */
.L_x_5636:
        /* <DEDUP_REMOVED lines=11> */
.L_x_5637:
[----:B------:R2:W-:Y:S01]  /*15180*/  SYNCS.ARRIVE.TRANS64.A1T0 RZ, [R6+URZ+0x28c30], RZ ;  /* 0x028c30ff06ff79a7 */ /* 0x0005e2000810003f */
[----:B------:R-:W-:Y:S05]  /*15190*/  @!P2 BRA `(.L_x_5638) ;  /* 0x000000000004a947 */ /* 0x000fea0003800000 */
[----:B------:R-:W-:Y:S01]  /*151a0*/  BPT.TRAP 0x1 ;  /* 0x000000040000795c */ /* 0x000fe20000300000 */
.L_x_5638:
[----:B------:R-:W3:Y:S01]  /*151b0*/  SYNCS.PHASECHK.TRANS64.TRYWAIT P0, [R6+URZ+0x28c60], R17 ;  /* 0x028c6011060075a7 */ /* 0x000ee2000800017f */
[----:B------:R-:W-:Y:S04]  /*151c0*/  BSSY B1, `(.L_x_5639) ;  /* 0x0000002000017945 */ /* 0x000fe80003800000 */
[----:B---3--:R-:W-:Y:S05]  /*151d0*/  @!P0 BRA `(.L_x_5640) ;  /* 0x0000003400908947 */ /* 0x008fea0003800000 */
.L_x_5722:
[----:B------:R-:W-:Y:S05]  /*151e0*/  BSYNC B1 ;  /* 0x0000000000017941 */ /* 0x000fea0003800000 */
.L_x_5639:
        /* <DEDUP_REMOVED lines=81> */
.L_x_5732:
        /* <DEDUP_REMOVED lines=25> */
.L_x_5642:
        /* <DEDUP_REMOVED lines=11> */
.L_x_5643:
[----:B------:R3:W-:Y:S01]  /*15940*/  SYNCS.ARRIVE.TRANS64.A1T0 RZ, [R6+URZ+0x28c50], RZ ;  /* 0x028c50ff06ff79a7 */ /* 0x0007e2000810003f */
[----:B------:R-:W-:Y:S05]  /*15950*/  @P3 BRA `(.L_x_5644) ;  /* 0xfffffff000483947 */ /* 0x000fea000383ffff */
.L_x_5631:
[----:B------:R-:W-:Y:S05]  /*15960*/  BSYNC B0 ;  /* 0x0000000000007941 */ /* 0x000fea0003800000 */
.L_x_5630:
[----:B------:R-:W4:Y:S01]  /*15970*/  S2R R2, SR_TID.X ;  /* 0x0000000000027919 */ /* 0x000f220000002100 */
[----:B------:R-:W-:Y:S01]  /*15980*/  IADD3 R24, R24, 0x1, RZ ;  /* 0x0000000118187810 */ /* 0x000fe20007ffe0ff */
[----:B------:R-:W-:Y:S03]  /*15990*/  BSSY B0, `(.L_x_5645) ;  /* 0x0000013000007945 */ /* 0x000fe60003800000 */
        /* <DEDUP_REMOVED lines=18> */
.L_x_5646:
[----:B------:R-:W-:Y:S05]  /*15ac0*/  BSYNC B0 ;  /* 0x0000000000007941 */ /* 0x000fea0003800000 */
.L_x_5645:
[----:B------:R-:W-:-:S07]  /*15ad0*/  SEL R24, R24, RZ, P0 ;  /* 0x000000ff18187207 */ /* 0x000fce0000000000 */
.L_x_5605:
[----:B------:R-:W-:Y:S05]  /*15ae0*/  BSYNC B7 ;  /* 0x0000000000077941 */ /* 0x000fea0003800000 */
.L_x_5603:
        /* <DEDUP_REMOVED lines=11> */
.L_x_5647:
        /* <DEDUP_REMOVED lines=17> */
[----:B----4-:R-:W-:Y:S01]  /*15cb0*/  @!P1 IMAD.MOV.U32 R17, RZ, RZ, R2 ;  /* 0x000000ffff119224 */ /* 0x010fe200078e0002 */
[----:B------:R-:W-:-:S04]  /*15cc0*/  ISETP.NE.AND P1, PT, R8, RZ, PT ;  /* 0x000000ff0800720c */ /* 0x000fc80003f25270 */
[----:B------:R-:W0:Y:S02]  /*15cd0*/  SHFL.UP PT, R14, R17, 0x1, RZ ;  /* 0x04200000110e7989 */ /* 0x000e2400000e00ff */
[----:B0-----:R-:W-:-:S05]  /*15ce0*/  SEL R4, R14, RZ, P1 ;  /* 0x000000ff0e047207 */ /* 0x001fca0000800000 */
[----:B------:R-:W-:-:S05]  /*15cf0*/  IMAD.IADD R4, R17, 0x1, R4 ;  /* 0x0000000111047824 */ /* 0x000fca00078e0204 */
[----:B------:R-:W0:Y:S02]  /*15d00*/  SHFL.UP PT, R14, R4, 0x2, RZ ;  /* 0x04400000040e7989 */ /* 0x000e2400000e00ff */
[----:B0-----:R-:W-:-:S05]  /*15d10*/  SEL R5, R14, RZ, P2 ;  /* 0x000000ff0e057207 */ /* 0x001fca0001000000 */
[----:B--23--:R-:W-:Y:S02]  /*15d20*/  IMAD.IADD R6, R4, 0x1, R5 ;  /* 0x0000000104067824 */ /* 0x00cfe400078e0205 */
[----:B------:R-:W-:Y:S04]  /*15d30*/  SHFL.IDX PT, R5, R16, 0x1, 0x1f ;  /* 0x00201f0010057f89 */ /* 0x000fe800000e0000 */
        /* <DEDUP_REMOVED lines=9> */
[----:B------:R0:W2:Y:S02]  /*15dd0*/  SHFL.IDX PT, R14, R2, 0x1f, 0x1f ;  /* 0x03e01f00020e7f89 */ /* 0x0000a400000e0000 */
.L_x_5742:
[----:B------:R-:W-:Y:S02]  /*15de0*/  ULDC UR4, c[0x0][0xc38] ;  /* 0x00030e0000047ab9 */ /* 0x000fe40000000800 */
[----:B------:R-:W-:-:S04]  /*15df0*/  IMAD.U32 R4, RZ, RZ, UR4 ;  /* 0x00000004ff047e24 */ /* 0x000fc8000f8e00ff */
[----:B--2---:R-:W-:-:S04]  /*15e00*/  IMAD R14, R14, R4, RZ ;  /* 0x000000040e0e7224 */ /* 0x004fc800078e02ff */
[----:B------:R-:W-:-:S05]  /*15e10*/  IMAD.IADD R5, R5, 0x1, R14 ;  /* 0x0000000105057824 */ /* 0x000fca00078e020e */
[----:B------:R-:W-:-:S13]  /*15e20*/  ISETP.GT.AND P6, PT, R5, R0, PT ;  /* 0x000000000500720c */ /* 0x000fda0003fc4270 */
[----:B------:R-:W-:Y:S05]  /*15e30*/  @P6 BRA `(.L_x_5650) ;  /* 0x00000000009c6947 */ /* 0x000fea0003800000 */
.L_x_5655:
        /* <DEDUP_REMOVED lines=14> */
.L_x_5653:
[----:B------:R-:W-:Y:S05]  /*15f20*/  BSYNC B0 ;  /* 0x0000000000007941 */ /* 0x000fea0003800000 */
.L_x_5652:
        /* <DEDUP_REMOVED lines=18> */
.L_x_5750:
[----:B------:R-:W-:Y:S02]  /*16050*/  ULDC UR4, c[0x0][0xc38] ;  /* 0x00030e0000047ab9 */ /* 0x000fe40000000800 */
[----:B------:R-:W-:-:S04]  /*16060*/  IMAD.U32 R4, RZ, RZ, UR4 ;  /* 0x00000004ff047e24 */ /* 0x000fc8000f8e00ff */
[----:B--2---:R-:W-:-:S04]  /*16070*/  IMAD R14, R14, R4, RZ ;  /* 0x000000040e0e7224 */ /* 0x004fc800078e02ff */
[----:B------:R-:W-:-:S05]  /*16080*/  IMAD.IADD R5, R14, 0x1, R5 ;  /* 0x000000010e057824 */ /* 0x000fca00078e0205 */
[----:B------:R-:W-:-:S13]  /*16090*/  ISETP.GT.AND P6, PT, R5, R0, PT ;  /* 0x000000000500720c */ /* 0x000fda0003fc4270 */
[----:B------:R-:W-:Y:S05]  /*160a0*/  @!P6 BRA `(.L_x_5655) ;  /* 0xfffffffc0064e947 */ /* 0x000fea000383ffff */
.L_x_5650:
        /* <DEDUP_REMOVED lines=8> */
.L_x_5754:
[----:B------:R-:W-:Y:S01]  /*16130*/  ISETP.NE.AND P0, PT, R3, RZ, PT ;  /* 0x000000ff0300720c */ /* 0x000fe20003f05270 */
[----:B------:R-:W-:-:S12]  /*16140*/  IMAD.MOV.U32 R14, RZ, RZ, RZ ;  /* 0x000000ffff0e7224 */ /* 0x000fd800078e00ff */
[----:B------:R-:W-:Y:S05]  /*16150*/  @!P0 BRA `(.L_x_5657) ;  /* 0x0000000000108947 */ /* 0x000fea0003800000 */
[----:B------:R-:W-:Y:S01]  /*16160*/  UMOV UR4, 0xffffffff ;  /* 0xffffffff00047882 */ /* 0x000fe20000000000 */
[----:B------:R-:W-:Y:S02]  /*16170*/  VIADD R12, R6, 0xffffffff ;  /* 0xffffffff060c7836 */ /* 0x000fe40000000000 */
[----:B------:R-:W-:Y:S05]  /*16180*/  BRA.DIV UR4, `(.L_x_5658) ;  /* 0x0000003604bc7947 */ /* 0x000fea000b800000 */
[----:B------:R4:W0:Y:S02]  /*16190*/  SHFL.IDX PT, R14, R2, R12, 0x1f ;  /* 0x00001f0c020e7589 */ /* 0x00082400000e0000 */
.L_x_5657:
[----:B0---4-:R-:W0:Y:S01]  /*161a0*/  LDC.64 R2, c[0x0][0xc90] ;  /* 0x00032400ff027b82 */ /* 0x011e220000000a00 */
[----:B------:R-:W-:-:S04]  /*161b0*/  IMAD.IADD R19, R6, 0x1, R19 ;  /* 0x0000000106137824 */ /* 0x000fc800078e0213 */
[----:B0-----:R-:W-:-:S05]  /*161c0*/  IMAD.WIDE R2, R19, 0x4, R2 ;  /* 0x0000000413027825 */ /* 0x001fca00078e0202 */
[----:B------:R0:W2:Y:S01]  /*161d0*/  LDG.E R7, desc[UR54][R2.64] ;  /* 0x0000003602077981 */ /* 0x0000a2000c1e1900 */
[----:B------:R-:W-:Y:S02]  /*161e0*/  IMAD R16, R14, R4, R5 ;  /* 0x000000040e107224 */ /* 0x000fe400078e0205 */
[----:B0-----:R-:W-:Y:S02]  /*161f0*/  IMAD.MOV.U32 R2, RZ, RZ, RZ ;  /* 0x000000ffff027224 */ /* 0x001fe400078e00ff */
[----:B--23--:R-:W-:-:S05]  /*16200*/  IMAD R6, R17, R7, RZ ;  /* 0x0000000711067224 */ /* 0x00cfca00078e02ff */
[----:B------:R-:W-:-:S04]  /*16210*/  IABS R8, R6 ;  /* 0x0000000600087213 */ /* 0x000fc80000000000 */
[----:B------:R-:W0:Y:S08]  /*16220*/  I2F.RP R9, R8 ;  /* 0x0000000800097306 */ /* 0x000e300000209400 */
[----:B0-----:R-:W0:Y:S02]  /*16230*/  MUFU.RCP R9, R9 ;  /* 0x0000000900097308 */ /* 0x001e240000001000 */
[----:B0-----:R-:W-:-:S06]  /*16240*/  VIADD R10, R9, 0xffffffe ;  /* 0x0ffffffe090a7836 */ /* 0x001fcc0000000000 */
[----:B------:R-:W0:Y:S02]  /*16250*/  F2I.FTZ.U32.TRUNC.NTZ R3, R10 ;  /* 0x0000000a00037305 */ /* 0x000e24000021f000 */
[----:B0-----:R-:W-:-:S05]  /*16260*/  IADD3 R11, RZ, -R3, RZ ;  /* 0x80000003ff0b7210 */ /* 0x001fca0007ffe0ff */
        /* <DEDUP_REMOVED lines=53> */
.L_x_5651:
[----:B------:R-:W-:Y:S01]  /*165c0*/  UMOV UR4, URZ ;  /* 0x0000003f00047c82 */ /* 0x000fe20008000000 */
[----:B------:R-:W-:Y:S01]  /*165d0*/  UMOV UR5, URZ ;  /* 0x0000003f00057c82 */ /* 0x000fe20008000000 */
[----:B------:R-:W-:Y:S01]  /*165e0*/  ULDC UR6, c[0x0][0xc3c] ;  /* 0x00030f0000067ab9 */ /* 0x000fe20000000800 */
[----:B------:R-:W-:Y:S02]  /*165f0*/  IMAD.MOV.U32 R16, RZ, RZ, R0 ;  /* 0x000000ffff107224 */ /* 0x000fe400078e0000 */
[----:B------:R-:W-:Y:S02]  /*16600*/  IMAD.U32 R17, RZ, RZ, UR4 ;  /* 0x00000004ff117e24 */ /* 0x000fe4000f8e00ff */
[----:B------:R-:W-:Y:S02]  /*16610*/  IMAD.U32 R18, RZ, RZ, UR5 ;  /* 0x00000005ff127e24 */ /* 0x000fe4000f8e00ff */
[----:B------:R-:W-:-:S07]  /*16620*/  IMAD.U32 R19, RZ, RZ, UR6 ;  /* 0x00000006ff137e24 */ /* 0x000fce000f8e00ff */
.L_x_5659:
        /* <DEDUP_REMOVED lines=10> */
.L_x_5648:
[----:B------:R-:W-:Y:S02]  /*166d0*/  ULDC UR4, c[0x0][0xc3c] ;  /* 0x00030f0000047ab9 */ /* 0x000fe40000000800 */
[----:B0-----:R-:W-:-:S13]  /*166e0*/  ISETP.GE.AND P0, PT, R19, UR4, PT ;  /* 0x0000000413007c0c */ /* 0x001fda000bf06270 */
[----:B------:R-:W-:Y:S05]  /*166f0*/  @!P0 BRA `(.L_x_5660) ;  /* 0xffffffb400448947 */ /* 0x000fea000383ffff */
[----:B------:R-:W-:Y:S05]  /*16700*/  BSYNC B8 ;  /* 0x0000000000087941 */ /* 0x000fea0003800000 */
.L_x_5591:
[----:B------:R-:W5:Y:S01]  /*16710*/  LDL.LU R0, [R1+0x10] ;  /* 0x0000100001007983 */ /* 0x000f620000300800 */
[----:B------:R-:W-:Y:S01]  /*16720*/  BSSY B0, `(.L_x_5661) ;  /* 0x000000b000007945 */ /* 0x000fe20003800000 */
[----:B------:R-:W1:Y:S01]  /*16730*/  S2R R5, SR_CgaCtaId ;  /* 0x0000000000057919 */ /* 0x000e620000008800 */
[----:B-----5:R-:W-:-:S04]  /*16740*/  IADD3 R0, R0, 0x1, RZ ;  /* 0x0000000100007810 */ /* 0x020fc80007ffe0ff */
[----:B0-----:R-:W-:-:S04]  /*16750*/  LEA.HI R2, R0, R0, RZ, 0x1 ;  /* 0x0000000000027211 */ /* 0x001fc800078f08ff */
[----:B------:R-:W-:Y:S02]  /*16760*/  LOP3.LUT R3, R2, 0xfffffffe, RZ, 0xc0, !PT ;  /* 0xfffffffe02037812 */ /* 0x000fe400078ec0ff */
[----:B------:R-:W-:-:S03]  /*16770*/  MOV R2, 0x400 ;  /* 0x0000040000027802 */ /* 0x000fc60000000f00 */
[----:B------:R-:W-:Y:S01]  /*16780*/  IMAD.IADD R0, R0, 0x1, -R3 ;  /* 0x0000000100007824 */ /* 0x000fe200078e0a03 */
[----:B-1----:R-:W-:-:S04]  /*16790*/  LEA R5, R5, R2, 0x18 ;  /* 0x0000000205057211 */ /* 0x002fc800078ec0ff */
[----:B------:R-:W-:-:S04]  /*167a0*/  SHF.L.U32 R0, R0, 0x1f, RZ ;  /* 0x0000001f00007819 */ /* 0x000fc800000006ff */
[----:B------:R-:W0:Y:S02]  /*167b0*/  SYNCS.PHASECHK.TRANS64.TRYWAIT P0, [R5+URZ+0x28c20], R0 ;  /* 0x028c2000050075a7 */ /* 0x000e24000800017f */
[----:B0-----:R-:W-:Y:S05]  /*167c0*/  @!P0 BRA `(.L_x_5662) ;  /* 0x0000003000508947 */ /* 0x001fea0003800000 */
.L_x_5757:
[----:B------:R-:W-:Y:S05]  /*167d0*/  BSYNC B0 ;  /* 0x0000000000007941 */ /* 0x000fea0003800000 */
.L_x_5661:
[----:B------:R-:W-:-:S03]  /*167e0*/  UMOV UR4, 0xffffffff ;  /* 0xffffffff00047882 */ /* 0x000fc60000000000 */
[----:B------:R-:W-:Y:S05]  /*167f0*/  BRA.DIV UR4, `(.L_x_5663) ;  /* 0x0000003204587947 */ /* 0x000fea000b800000 */
[----:B0-----:R-:W0:Y:S02]  /*16800*/  S2R R0, SR_TID.X ;  /* 0x0000000000007919 */ /* 0x001e240000002100 */
[----:B0-----:R-:W-:-:S04]  /*16810*/  SHF.R.U32.HI R0, RZ, 0x5, R0 ;  /* 0x00000005ff007819 */ /* 0x001fc80000011600 */
[----:B------:R-:W-:-:S05]  /*16820*/  LOP3.LUT R0, R0, 0x3, RZ, 0xc0, !PT ;  /* 0x0000000300007812 */ /* 0x000fca00078ec0ff */
[----:B------:R0:W1:Y:S02]  /*16830*/  SHFL.IDX PT, R14, R0, RZ, 0x1f ;  /* 0x00001fff000e7589 */ /* 0x00006400000e0000 */
.L_x_5760:
[----:B-1----:R-:W-:Y:S01]  /*16840*/  ISETP.NE.AND P0, PT, R14, RZ, PT ;  /* 0x000000ff0e00720c */ /* 0x002fe20003f05270 */
[----:B------:R-:W-:-:S12]  /*16850*/  BSSY B0, `(.L_x_5664) ;  /* 0x0000024000007945 */ /* 0x000fd80003800000 */
[----:B------:R-:W-:Y:S05]  /*16860*/  @P0 BRA `(.L_x_5665) ;  /* 0x0000000000880947 */ /* 0x000fea0003800000 */
[----:B------:R-:W-:-:S03]  /*16870*/  UMOV UR4, 0xffffffff ;  /* 0xffffffff00047882 */ /* 0x000fc60000000000 */
[----:B------:R-:W-:Y:S05]  /*16880*/  BRA.DIV UR4, `(.L_x_5666) ;  /* 0x0000003204687947 */ /* 0x000fea000b800000 */
[----:B------:R-:W-:-:S13]  /*16890*/  ELECT P6, URZ, PT ;  /* 0x00000000003f782f */ /* 0x000fda00038c0000 */
.L_x_5763:
[----:B------:R-:W-:Y:S05]  /*168a0*/  @!P6 BRA `(.L_x_5665) ;  /* 0x000000000078e947 */ /* 0x000fea0003800000 */
[----:B------:R-:W-:-:S06]  /*168b0*/  ULOP3.LUT UR4, UR39, 0x2, URZ, 0xfc, !UPT ;  /* 0x0000000227047892 */ /* 0x000fcc000f8efc3f */
[----:B0-----:R-:W-:-:S05]  /*168c0*/  IMAD.U32 R0, RZ, RZ, UR4 ;  /* 0x00000004ff007e24 */ /* 0x001fca000f8e00ff */
[----:B------:R-:W-:-:S13]  /*168d0*/  ISETP.NE.AND P0, PT, R0, 0x3, PT ;  /* 0x000000030000780c */ /* 0x000fda0003f05270 */
[----:B------:R-:W-:Y:S05]  /*168e0*/  @!P0 BRA `(.L_x_5667) ;  /* 0x0000000000048947 */ /* 0x000fea0003800000 */
[----:B------:R-:W-:Y:S01]  /*168f0*/  BPT.TRAP 0x1 ;  /* 0x000000040000795c */ /* 0x000fe20000300000 */
.L_x_5667:
[C---:B------:R-:W-:Y:S01]  /*16900*/  IMAD R3, R24.reuse, 0x8, R5 ;  /* 0x0000000818037824 */ /* 0x040fe200078e0205 */
[----:B------:R-:W-:Y:S01]  /*16910*/  SHF.L.U32 R2, R25, 0x1f, RZ ;  /* 0x0000001f19027819 */ /* 0x000fe200000006ff */
[----:B------:R-:W-:-:S03]  /*16920*/  VIADD R24, R24, 0x1 ;  /* 0x0000000118187836 */ /* 0x000fc60000000000 */
[----:B------:R-:W0:Y:S02]  /*16930*/  SYNCS.PHASECHK.TRANS64.TRYWAIT P1, [R3+URZ+0x28c40], R2 ;  /* 0x028c4002030075a7 */ /* 0x000e24000802017f */
[----:B------:R-:W-:-:S04]  /*16940*/  ISETP.NE.AND P2, PT, R24, 0x2, PT ;  /* 0x000000021800780c */ /* 0x000fc80003f45270 */
[----:B------:R-:W-:Y:S01]  /*16950*/  SEL R0, RZ, 0x1, P2 ;  /* 0x00000001ff007807 */ /* 0x000fe20001000000 */
[----:B0-----:R-:W-:Y:S08]  /*16960*/  @!P1 BRA `(.L_x_5668) ;  /* 0x0000003000509947 */ /* 0x001ff00003800000 */
.L_x_5764:
[----:B------:R-:W-:Y:S02]  /*16970*/  SEL R24, R24, RZ, P2 ;  /* 0x000000ff18187207 */ /* 0x000fe40001000000 */
[----:B------:R-:W-:Y:S01]  /*16980*/  LOP3.LUT R0, R25, R0, RZ, 0x3c, !PT ;  /* 0x0000000019007212 */ /* 0x000fe200078e3cff */
[----:B------:R-:W-:Y:S06]  /*16990*/  @!P0 BRA `(.L_x_5669) ;  /* 0x0000000000048947 */ /* 0x000fec0003800000 */
[----:B------:R-:W-:Y:S01]  /*169a0*/  BPT.TRAP 0x1 ;  /* 0x000000040000795c */ /* 0x000fe20000300000 */
.L_x_5669:
[----:B------:R-:W-:Y:S01]  /*169b0*/  IMAD R5, R24, 0x8, R5 ;  /* 0x0000000818057824 */ /* 0x000fe200078e0205 */
[----:B------:R-:W-:-:S04]  /*169c0*/  SHF.L.U32 R0, R0, 0x1f, RZ ;  /* 0x0000001f00007819 */ /* 0x000fc800000006ff */
[----:B------:R-:W1:Y:S02]  /*169d0*/  SYNCS.PHASECHK.TRANS64.TRYWAIT P1, [R5+URZ+0x28c40], R0 ;  /* 0x028c4000050075a7 */ /* 0x000e64000802017f */
[----:B-1----:R-:W-:Y:S05]  /*169e0*/  @!P1 BRA `(.L_x_5670) ;  /* 0x0000003000449947 */ /* 0x002fea0003800000 */
.L_x_5765:
[----:B------:R-:W-:Y:S05]  /*169f0*/  @!P0 BRA `(.L_x_5671) ;  /* 0x0000000000048947 */ /* 0x000fea0003800000 */
[----:B------:R-:W-:Y:S01]  /*16a00*/  BPT.TRAP 0x1 ;  /* 0x000000040000795c */ /* 0x000fe20000300000 */
.L_x_5671:
[----:B------:R-:W5:Y:S02]  /*16a10*/  SYNCS.PHASECHK.TRANS64.TRYWAIT P1, [R3+URZ+0x28c60], R2 ;  /* 0x028c6002030075a7 */ /* 0x000f64000802017f */
[----:B-----5:R-:W-:Y:S05]  /*16a20*/  @!P1 BRA `(.L_x_5672) ;  /* 0x0000003000489947 */ /* 0x020fea0003800000 */
.L_x_5766:
[----:B------:R-:W-:Y:S05]  /*16a30*/  @!P0 BRA `(.L_x_5673) ;  /* 0x0000000000048947 */ /* 0x000fea0003800000 */
[----:B------:R-:W-:Y:S01]  /*16a40*/  BPT.TRAP 0x1 ;  /* 0x000000040000795c */ /* 0x000fe20000300000 */
.L_x_5673:
[----:B------:R0:W0:Y:S02]  /*16a50*/  SYNCS.PHASECHK.TRANS64.TRYWAIT P0, [R5+URZ+0x28c60], R0 ;  /* 0x028c6000050075a7 */ /* 0x000024000800017f */
[----:B0-----:R-:W-:Y:S05]  /*16a60*/  @!P0 NANOSLEEP.SYNCS 0x989680 ;  /* 0x009896800000895d */ /* 0x001fea0003900000 */
[----:B------:R-:W0:Y:S02]  /*16a70*/  @!P0 SYNCS.PHASECHK.TRANS64 P0, [R5+URZ+0x28c60], R0 ;  /* 0x028c6000050085a7 */ /* 0x000e24000800007f */
[----:B0-----:R-:W-:Y:S05]  /*16a80*/  @!P0 BRA `(.L_x_5673) ;  /* 0xfffffffc00f08947 */ /* 0x001fea000383ffff */
.L_x_5665:
[----:B------:R-:W-:Y:S05]  /*16a90*/  BSYNC B0 ;  /* 0x0000000000007941 */ /* 0x000fea0003800000 */
.L_x_5664:
[----:B------:R-:W-:Y:S05]  /*16aa0*/  EXIT ;  /* 0x000000000000794d */ /* 0x000fea0003800000 */
.L_x_5476:
[----:B0-----:R-:W-:-:S04]  /*16ab0*/  IMAD.U32 R6, RZ, RZ, UR21 ;  /* 0x00000015ff067e24 */ /* 0x001fc8000f8e00ff */
[----:B------:R0:W1:Y:S03]  /*16ac0*/  SYNCS.PHASECHK.TRANS64.TRYWAIT P1, [R6+URZ+0x28c50], R3 ;  /* 0x028c5003060075a7 */ /* 0x000066000802017f */
[----:B-1----:R-:W-:Y:S05]  /*16ad0*/  @!P1 NANOSLEEP.SYNCS 0x989680 ;  /* 0x009896800000995d */ /* 0x002fea0003900000 */
[----:B------:R-:W1:Y:S02]  /*16ae0*/  @!P1 SYNCS.PHASECHK.TRANS64 P1, [R6+URZ+0x28c50], R3 ;  /* 0x028c5003060095a7 */ /* 0x000e64000802007f */
[----:B-1----:R-:W-:Y:S05]  /*16af0*/  @!P1 BRA `(.L_x_5476) ;  /* 0xfffffffc00ec9947 */ /* 0x002fea000383ffff */
[----:B------:R-:W-:Y:S05]  /*16b00*/  BRA `(.L_x_5674) ;  /* 0xfffffeb000b87947 */ /* 0x000fea000383ffff */
.L_x_5482:
[----:B-1----:R-:W-:-:S04]  /*16b10*/  IMAD.U32 R5, RZ, RZ, UR21 ;  /* 0x00000015ff057e24 */ /* 0x002fc8000f8e00ff */
[----:B------:R1:W2:Y:S03]  /*16b20*/  SYNCS.PHASECHK.TRANS64.TRYWAIT P1, [R5+URZ+0x28c50], R4 ;  /* 0x028c5004050075a7 */ /* 0x0002a6000802017f */
[----:B--2---:R-:W-:Y:S05]  /*16b30*/  @!P1 NANOSLEEP.SYNCS 0x989680 ;  /* 0x009896800000995d */ /* 0x004fea0003900000 */
[----:B------:R-:W2:Y:S02]  /*16b40*/  @!P1 SYNCS.PHASECHK.TRANS64 P1, [R5+URZ+0x28c50], R4 ;  /* 0x028c5004050095a7 */ /* 0x000ea4000802007f */
[----:B--2---:R-:W-:Y:S05]  /*16b50*/  @!P1 BRA `(.L_x_5482) ;  /* 0xfffffffc00ec9947 */ /* 0x004fea000383ffff */
[----:B------:R-:W-:Y:S05]  /*16b60*/  BRA `(.L_x_5481) ;  /* 0xfffffebc00b07947 */ /* 0x000fea000383ffff */
.L_x_5492:
[----:B0-----:R-:W-:-:S04]  /*16b70*/  MOV R3, UR41 ;  /* 0x0000002900037c02 */ /* 0x001fc80008000f00 */
[----:B------:R0:W1:Y:S03]  /*16b80*/  SYNCS.PHASECHK.TRANS64.TRYWAIT P1, [R3+URZ+0x28c00], R0 ;  /* 0x028c0000030075a7 */ /* 0x000066000802017f */
[----:B-1----:R-:W-:Y:S05]  /*16b90*/  @!P1 NANOSLEEP.SYNCS 0x989680 ;  /* 0x009896800000995d */ /* 0x002fea0003900000 */
[----:B------:R-:W1:Y:S02]  /*16ba0*/  @!P1 SYNCS.PHASECHK.TRANS64 P1, [R3+URZ+0x28c00], R0 ;  /* 0x028c0000030095a7 */ /* 0x000e64000802007f */
[----:B-1----:R-:W-:Y:S05]  /*16bb0*/  @!P1 BRA `(.L_x_5492) ;  /* 0xfffffffc00ec9947 */ /* 0x002fea000383ffff */
[----:B------:R-:W-:Y:S05]  /*16bc0*/  BRA `(.L_x_5675) ;  /* 0xfffffed400247947 */ /* 0x000fea000383ffff */
.L_x_5496:
[----:B--2---:R2:W3:Y:S02]  /*16bd0*/  SYNCS.PHASECHK.TRANS64.TRYWAIT P1, [R7+URZ+0x28c30], R8 ;  /* 0x028c3008070075a7 */ /* 0x0044e4000802017f */
[----:B---3--:R-:W-:Y:S05]  /*16be0*/  @!P1 NANOSLEEP.SYNCS 0x989680 ;  /* 0x009896800000995d */ /* 0x008fea0003900000 */
[----:B------:R-:W3:Y:S02]  /*16bf0*/  @!P1 SYNCS.PHASECHK.TRANS64 P1, [R7+URZ+0x28c30], R8 ;  /* 0x028c3008070095a7 */ /* 0x000ee4000802007f */
[----:B---3--:R-:W-:Y:S05]  /*16c00*/  @!P1 BRA `(.L_x_5496) ;  /* 0xfffffffc00f09947 */ /* 0x008fea000383ffff */
[----:B------:R-:W-:Y:S05]  /*16c10*/  BRA `(.L_x_5495) ;  /* 0xfffffed400407947 */ /* 0x000fea000383ffff */
.L_x_5509:
[----:B--2---:R2:W3:Y:S02]  /*16c20*/  SYNCS.PHASECHK.TRANS64.TRYWAIT P1, [R7+URZ+0x28c50], R8 ;  /* 0x028c5008070075a7 */ /* 0x0044e4000802017f */
[----:B---3--:R-:W-:Y:S05]  /*16c30*/  @!P1 NANOSLEEP.SYNCS 0x989680 ;  /* 0x009896800000995d */ /* 0x008fea0003900000 */
[----:B------:R-:W3:Y:S02]  /*16c40*/  @!P1 SYNCS.PHASECHK.TRANS64 P1, [R7+URZ+0x28c50], R8 ;  /* 0x028c5008070095a7 */ /* 0x000ee4000802007f */
[----:B---3--:R-:W-:Y:S05]  /*16c50*/  @!P1 BRA `(.L_x_5509) ;  /* 0xfffffffc00f09947 */ /* 0x008fea000383ffff */
[----:B------:R-:W-:Y:S05]  /*16c60*/  BRA `(.L_x_5508) ;  /* 0xfffffef000e07947 */ /* 0x000fea000383ffff */
.L_x_5518:
[----:B--2---:R-:W-:-:S04]  /*16c70*/  IMAD.U32 R6, RZ, RZ, UR22 ;  /* 0x00000016ff067e24 */ /* 0x004fc8000f8e00ff */
[----:B------:R2:W3:Y:S03]  /*16c80*/  SYNCS.PHASECHK.TRANS64.TRYWAIT P1, [R6+URZ+0x28c30], R7 ;  /* 0x028c3007060075a7 */ /* 0x0004e6000802017f */
[----:B---3--:R-:W-:Y:S05]  /*16c90*/  @!P1 NANOSLEEP.SYNCS 0x989680 ;  /* 0x009896800000995d */ /* 0x008fea0003900000 */
[----:B------:R-:W3:Y:S02]  /*16ca0*/  @!P1 SYNCS.PHASECHK.TRANS64 P1, [R6+URZ+0x28c30], R7 ;  /* 0x028c3007060095a7 */ /* 0x000ee4000802007f */
[----:B---3--:R-:W-:Y:S05]  /*16cb0*/  @!P1 BRA `(.L_x_5518) ;  /* 0xfffffffc00ec9947 */ /* 0x008fea000383ffff */
[----:B------:R-:W-:Y:S05]  /*16cc0*/  BRA `(.L_x_5517) ;  /* 0xfffffef800587947 */ /* 0x000fea000383ffff */
.L_x_5531:
[----:B--2---:R-:W-:-:S04]  /*16cd0*/  IMAD.U32 R10, RZ, RZ, UR22 ;  /* 0x00000016ff0a7e24 */ /* 0x004fc8000f8e00ff */
[----:B------:R2:W3:Y:S03]  /*16ce0*/  SYNCS.PHASECHK.TRANS64.TRYWAIT P1, [R10+URZ+0x28c50], R7 ;  /* 0x028c50070a0075a7 */ /* 0x0004e6000802017f */
[----:B---3--:R-:W-:Y:S05]  /*16cf0*/  @!P1 NANOSLEEP.SYNCS 0x989680 ;  /* 0x009896800000995d */ /* 0x008fea0003900000 */
[----:B------:R-:W3:Y:S02]  /*16d00*/  @!P1 SYNCS.PHASECHK.TRANS64 P1, [R10+URZ+0x28c50], R7 ;  /* 0x028c50070a0095a7 */ /* 0x000ee4000802007f */
[----:B---3--:R-:W-:Y:S05]  /*16d10*/  @!P1 BRA `(.L_x_5531) ;  /* 0xfffffffc00ec9947 */ /* 0x008fea000383ffff */
[----:B------:R-:W-:Y:S05]  /*16d20*/  BRA `(.L_x_5530) ;  /* 0xffffff1c003c7947 */ /* 0x000fea000383ffff */
.L_x_5541:
[----:B--2---:R-:W-:-:S04]  /*16d30*/  IMAD.U32 R6, RZ, RZ, UR22 ;  /* 0x00000016ff067e24 */ /* 0x004fc8000f8e00ff */
[----:B------:R2:W3:Y:S03]  /*16d40*/  SYNCS.PHASECHK.TRANS64.TRYWAIT P2, [R6+URZ+0x28c30], R7 ;  /* 0x028c3007060075a7 */ /* 0x0004e6000804017f */
[----:B---3--:R-:W-:Y:S05]  /*16d50*/  @!P2 NANOSLEEP.SYNCS 0x989680 ;  /* 0x009896800000a95d */ /* 0x008fea0003900000 */
[----:B------:R-:W3:Y:S02]  /*16d60*/  @!P2 SYNCS.PHASECHK.TRANS64 P2, [R6+URZ+0x28c30], R7 ;  /* 0x028c30070600a5a7 */ /* 0x000ee4000804007f */
[----:B---3--:R-:W-:Y:S05]  /*16d70*/  @!P2 BRA `(.L_x_5541) ;  /* 0xfffffffc00eca947 */ /* 0x008fea000383ffff */
[----:B------:R-:W-:Y:S05]  /*16d80*/  BRA `(.L_x_5540) ;  /* 0xffffff2000c87947 */ /* 0x000fea000383ffff */
.L_x_5546:
[----:B-1----:R-:W-:-:S04]  /*16d90*/  IMAD.U32 R10, RZ, RZ, UR22 ;  /* 0x00000016ff0a7e24 */ /* 0x002fc8000f8e00ff */
[----:B------:R1:W2:Y:S03]  /*16da0*/  SYNCS.PHASECHK.TRANS64.TRYWAIT P2, [R10+URZ+0x28c50], R7 ;  /* 0x028c50070a0075a7 */ /* 0x0002a6000804017f */
[----:B--2---:R-:W-:Y:S05]  /*16db0*/  @!P2 NANOSLEEP.SYNCS 0x989680 ;  /* 0x009896800000a95d */ /* 0x004fea0003900000 */
[----:B------:R-:W2:Y:S02]  /*16dc0*/  @!P2 SYNCS.PHASECHK.TRANS64 P2, [R10+URZ+0x28c50], R7 ;  /* 0x028c50070a00a5a7 */ /* 0x000ea4000804007f */
[----:B--2---:R-:W-:Y:S05]  /*16dd0*/  @!P2 BRA `(.L_x_5546) ;  /* 0xfffffffc00eca947 */ /* 0x004fea000383ffff */
[----:B------:R-:W-:Y:S05]  /*16de0*/  BRA `(.L_x_5545) ;  /* 0xffffff3800ec7947 */ /* 0x000fea000383ffff */
.L_x_5553:
[----:B-1----:R-:W-:-:S04]  /*16df0*/  IMAD.U32 R6, RZ, RZ, UR20 ;  /* 0x00000014ff067e24 */ /* 0x002fc8000f8e00ff */
[----:B------:R1:W2:Y:S03]  /*16e00*/  SYNCS.PHASECHK.TRANS64.TRYWAIT P1, [R6+URZ+0x28c30], R7 ;  /* 0x028c3007060075a7 */ /* 0x0002a6000802017f */
[----:B--2---:R-:W-:Y:S05]  /*16e10*/  @!P1 NANOSLEEP.SYNCS 0x989680 ;  /* 0x009896800000995d */ /* 0x004fea0003900000 */
[----:B------:R-:W2:Y:S02]  /*16e20*/  @!P1 SYNCS.PHASECHK.TRANS64 P1, [R6+URZ+0x28c30], R7 ;  /* 0x028c3007060095a7 */ /* 0x000ea4000802007f */
[----:B--2---:R-:W-:Y:S05]  /*16e30*/  @!P1 BRA `(.L_x_5553) ;  /* 0xfffffffc00ec9947 */ /* 0x004fea000383ffff */
[----:B------:R-:W-:Y:S05]  /*16e40*/  BRA `(.L_x_5552) ;  /* 0xffffff3c00e07947 */ /* 0x000fea000383ffff */
.L_x_5566:
[----:B--2---:R-:W-:-:S04]  /*16e50*/  IMAD.U32 R10, RZ, RZ, UR20 ;  /* 0x00000014ff0a7e24 */ /* 0x004fc8000f8e00ff */
[----:B------:R2:W3:Y:S03]  /*16e60*/  SYNCS.PHASECHK.TRANS64.TRYWAIT P1, [R10+URZ+0x28c50], R7 ;  /* 0x028c50070a0075a7 */ /* 0x0004e6000802017f */
[----:B---3--:R-:W-:Y:S05]  /*16e70*/  @!P1 NANOSLEEP.SYNCS 0x989680 ;  /* 0x009896800000995d */ /* 0x008fea0003900000 */
[----:B------:R-:W3:Y:S02]  /*16e80*/  @!P1 SYNCS.PHASECHK.TRANS64 P1, [R10+URZ+0x28c50], R7 ;  /* 0x028c50070a0095a7 */ /* 0x000ee4000802007f */
[----:B---3--:R-:W-:Y:S05]  /*16e90*/  @!P1 BRA `(.L_x_5566) ;  /* 0xfffffffc00ec9947 */ /* 0x008fea000383ffff */
[----:B------:R-:W-:Y:S05]  /*16ea0*/  BRA `(.L_x_5565) ;  /* 0xffffff6000c47947 */ /* 0x000fea000383ffff */
.L_x_5611:
[----:B------:R-:W0:Y:S01]  /*16eb0*/  S2R R21, SR_TID.X ;  /* 0x0000000000157919 */ /* 0x000e220000002100 */
[----:B------:R-:W-:Y:S01]  /*16ec0*/  BSSY B0, `(.L_x_5676) ;  /* 0x000000a000007945 */ /* 0x000fe20003800000 */
[----:B------:R-:W-:Y:S01]  /*16ed0*/  MOV R12, RZ ;  /* 0x000000ff000c7202 */ /* 0x000fe20000000f00 */
[----:B------:R-:W-:Y:S02]  /*16ee0*/  IMAD.MOV.U32 R11, RZ, RZ, 0x1f ;  /* 0x0000001fff0b7424 */ /* 0x000fe400078e00ff */
[----:B------:R-:W-:Y:S01]  /*16ef0*/  IMAD.MOV.U32 R15, RZ, RZ, -0x1 ;  /* 0xffffffffff0f7424 */ /* 0x000fe200078e00ff */
[----:B0-----:R-:W-:-:S04]  /*16f00*/  SHF.R.U32.HI R21, RZ, 0x5, R21 ;  /* 0x00000005ff157819 */ /* 0x001fc80000011615 */
[----:B------:R-:W-:-:S05]  /*16f10*/  LOP3.LUT R21, R21, 0x3, RZ, 0xc0, !PT ;  /* 0x0000000315157812 */ /* 0x000fca00078ec0ff */
[----:B------:R-:W-:-:S07]  /*16f20*/  IMAD.MOV.U32 R13, RZ, RZ, R21 ;  /* 0x000000ffff0d7224 */ /* 0x000fce00078e0015 */
[----:B-----5:R-:W-:Y:S05]  /*16f30*/  WARPSYNC.COLLECTIVE R15, `(.L_x_5677) ;  /* 0x000000000f087348 */ /* 0x020fea0003c00000 */
[----:B------:R0:W1:Y:S02]  /*16f40*/  SHFL.IDX P6, R14, R13, R12, R11 ;  /* 0x0000000c0d0e7389 */ /* 0x00006400000c000b */
[----:B01---5:R-:W-:Y:S01]  /*16f50*/  ENDCOLLECTIVE ;  /* 0x000000000000791b */ /* 0x023fe20003800000 */
.L_x_5677:
[----:B------:R-:W-:Y:S05]  /*16f60*/  BSYNC B0 ;  /* 0x0000000000007941 */ /* 0x000fea0003800000 */
.L_x_5676:
[----:B------:R-:W-:Y:S05]  /*16f70*/  BRA `(.L_x_5678) ;  /* 0xffffffbc00607947 */ /* 0x000fea000383ffff */
.L_x_5614:
[----:B0-----:R0:W1:Y:S02]  /*16f80*/  SYNCS.PHASECHK.TRANS64.TRYWAIT P0, [R27+URZ+0x28c40], R0 ;  /* 0x028c40001b0075a7 */ /* 0x001064000800017f */
[----:B-1----:R-:W-:Y:S05]  /*16f90*/  @!P0 NANOSLEEP.SYNCS 0x989680 ;  /* 0x009896800000895d */ /* 0x002fea0003900000 */
[----:B------:R-:W1:Y:S02]  /*16fa0*/  @!P0 SYNCS.PHASECHK.TRANS64 P0, [R27+URZ+0x28c40], R0 ;  /* 0x028c40001b0085a7 */ /* 0x000e64000800007f */
[----:B-1----:R-:W-:Y:S05]  /*16fb0*/  @!P0 BRA `(.L_x_5614) ;  /* 0xfffffffc00f08947 */ /* 0x002fea000383ffff */
[----:B------:R-:W-:Y:S05]  /*16fc0*/  BRA `(.L_x_5679) ;  /* 0xffffffc0003c7947 */ /* 0x000fea000383ffff */
.L_x_5615:
        /* <DEDUP_REMOVED lines=8> */
.L_x_5681:
[----:B------:R-:W-:Y:S05]  /*17050*/  BSYNC B0 ;  /* 0x0000000000007941 */ /* 0x000fea0003800000 */
.L_x_5680:
[----:B------:R-:W-:Y:S01]  /*17060*/  MOV R13, R0 ;  /* 0x00000000000d7202 */ /* 0x000fe20000000f00 */
        /* <DEDUP_REMOVED lines=8> */
.L_x_5682:
[----:B------:R-:W-:Y:S01]  /*170f0*/  IMAD.MOV.U32 R13, RZ, RZ, R5 ;  /* 0x000000ffff0d7224 */ /* 0x000fe200078e0005 */
[----:B------:R-:W-:Y:S01]  /*17100*/  MOV R12, 0x1 ;  /* 0x00000001000c7802 */ /* 0x000fe20000000f00 */
[----:B------:R-:W-:-:S07]  /*17110*/  IMAD.MOV.U32 R3, RZ, RZ, R14 ;  /* 0x000000ffff037224 */ /* 0x000fce00078e000e */
[----:B------:R-:W-:Y:S05]  /*17120*/  WARPSYNC.COLLECTIVE R15, `(.L_x_5683) ;  /* 0x000000000f087348 */ /* 0x000fea0003c00000 */
[----:B------:R0:W1:Y:S02]  /*17130*/  SHFL.IDX P6, R14, R13, R12, R11 ;  /* 0x0000000c0d0e7389 */ /* 0x00006400000c000b */
[----:B01----:R-:W-:Y:S01]  /*17140*/  ENDCOLLECTIVE ;  /* 0x000000000000791b */ /* 0x003fe20003800000 */
.L_x_5683:
        /* <DEDUP_REMOVED lines=15> */
.L_x_5684:
[----:B------:R-:W-:Y:S02]  /*17240*/  @P0 IMAD R6, R4, 0x2, R23 ;  /* 0x0000000204060824 */ /* 0x000fe400078e0217 */
[----:B------:R-:W-:Y:S02]  /*17250*/  IMAD.MOV.U32 R13, RZ, RZ, R5 ;  /* 0x000000ffff0d7224 */ /* 0x000fe400078e0005 */
[----:B------:R-:W-:Y:S02]  /*17260*/  IMAD.MOV.U32 R12, RZ, RZ, 0x2 ;  /* 0x00000002ff0c7424 */ /* 0x000fe400078e00ff */
[----:B------:R-:W-:-:S07]  /*17270*/  IMAD.MOV.U32 R3, RZ, RZ, R14 ;  /* 0x000000ffff037224 */ /* 0x000fce00078e000e */
[----:B------:R-:W-:Y:S05]  /*17280*/  WARPSYNC.COLLECTIVE R15, `(.L_x_5685) ;  /* 0x000000000f087348 */ /* 0x000fea0003c00000 */
[----:B------:R0:W1:Y:S02]  /*17290*/  SHFL.IDX P6, R14, R13, R12, R11 ;  /* 0x0000000c0d0e7389 */ /* 0x00006400000c000b */
[----:B01----:R-:W-:Y:S01]  /*172a0*/  ENDCOLLECTIVE ;  /* 0x000000000000791b */ /* 0x003fe20003800000 */
.L_x_5685:
        /* <DEDUP_REMOVED lines=15> */
.L_x_5686:
[----:B------:R-:W-:Y:S02]  /*173a0*/  @P0 IMAD R6, R4, 0x2, R23 ;  /* 0x0000000204060824 */ /* 0x000fe400078e0217 */
[----:B------:R-:W-:Y:S02]  /*173b0*/  IMAD.MOV.U32 R13, RZ, RZ, R5 ;  /* 0x000000ffff0d7224 */ /* 0x000fe400078e0005 */
[----:B------:R-:W-:Y:S02]  /*173c0*/  IMAD.MOV.U32 R12, RZ, RZ, 0x3 ;  /* 0x00000003ff0c7424 */ /* 0x000fe400078e00ff */
[----:B------:R-:W-:-:S07]  /*173d0*/  IMAD.MOV.U32 R3, RZ, RZ, R14 ;  /* 0x000000ffff037224 */ /* 0x000fce00078e000e */
[----:B------:R-:W-:Y:S05]  /*173e0*/  WARPSYNC.COLLECTIVE R15, `(.L_x_5687) ;  /* 0x000000000f087348 */ /* 0x000fea0003c00000 */
[----:B------:R0:W1:Y:S02]  /*173f0*/  SHFL.IDX P6, R14, R13, R12, R11 ;  /* 0x0000000c0d0e7389 */ /* 0x00006400000c000b */
[----:B01----:R-:W-:Y:S01]  /*17400*/  ENDCOLLECTIVE ;  /* 0x000000000000791b */ /* 0x003fe20003800000 */
.L_x_5687:
        /* <DEDUP_REMOVED lines=10> */
.L_x_5688:
[----:B------:R-:W-:Y:S01]  /*174b0*/  @!PT LDS RZ, [RZ] ;  /* 0x00000000fffff984 */ /* 0x000fe20000000800 */
[----:B------:R-:W-:Y:S01]  /*174c0*/  @!PT LDS RZ, [RZ] ;  /* 0x00000000fffff984 */ /* 0x000fe20000000800 */
[----:B------:R-:W-:Y:S01]  /*174d0*/  @!PT LDS RZ, [RZ] ;  /* 0x00000000fffff984 */ /* 0x000fe20000000800 */
[----:B------:R0:W-:Y:S01]  /*174e0*/  @P0 LDGSTS.E.BYPASS.LTC128B.128 [R6+0x23400], desc[UR54][R2.64], !P2 ;  /* 0x2340000002060fae */ /* 0x0001e2000d101d76 */
[----:B------:R-:W-:Y:S01]  /*174f0*/  IMAD.MOV.U32 R0, RZ, RZ, R14 ;  /* 0x000000ffff007224 */ /* 0x000fe200078e000e */
[----:B------:R-:W-:Y:S06]  /*17500*/  BRA `(.L_x_5689) ;  /* 0xffffffbc00f47947 */ /* 0x000fec000383ffff */
.L_x_5620:
[----:B------:R-:W-:Y:S02]  /*17510*/  IMAD.MOV.U32 R13, RZ, RZ, R4 ;  /* 0x000000ffff0d7224 */ /* 0x000fe400078e0004 */
[----:B------:R-:W-:Y:S02]  /*17520*/  IMAD.MOV.U32 R12, RZ, RZ, RZ ;  /* 0x000000ffff0c7224 */ /* 0x000fe400078e00ff */
[----:B------:R-:W-:Y:S02]  /*17530*/  IMAD.MOV.U32 R11, RZ, RZ, 0x181f ;  /* 0x0000181fff0b7424 */ /* 0x000fe400078e00ff */
[----:B------:R-:W-:Y:S02]  /*17540*/  IMAD.MOV.U32 R15, RZ, RZ, -0x1 ;  /* 0xffffffffff0f7424 */ /* 0x000fe400078e00ff */
[----:B------:R-:W-:Y:S02]  /*17550*/  IMAD R37, R37, R6, RZ ;  /* 0x0000000625257224 */ /* 0x000fe400078e02ff */
[----:B------:R-:W-:-:S07]  /*17560*/  IMAD.IADD R35, R9, 0x1, R35 ;  /* 0x0000000109237824 */ /* 0x000fce00078e0223 */
[----:B-1---5:R-:W-:Y:S05]  /*17570*/  WARPSYNC.COLLECTIVE R15, `(.L_x_5690) ;  /* 0x000000000f087348 */ /* 0x022fea0003c00000 */
[----:B------:R0:W2:Y:S02]  /*17580*/  SHFL.IDX P6, R14, R13, R12, R11 ;  /* 0x0000000c0d0e7389 */ /* 0x0000a400000c000b */
[----:B012--5:R-:W-:Y:S01]  /*17590*/  ENDCOLLECTIVE ;  /* 0x000000000000791b */ /* 0x027fe20003800000 */
.L_x_5690:
[C---:B------:R-:W-:Y:S01]  /*175a0*/  VIADD R6, R35.reuse, 0x10 ;  /* 0x0000001023067836 */ /* 0x040fe20000000000 */
[----:B------:R-:W-:Y:S01]  /*175b0*/  ISETP.GE.AND P0, PT, R35, R37, PT ;  /* 0x000000252300720c */ /* 0x000fe20003f06270 */
[----:B------:R-:W-:Y:S02]  /*175c0*/  IMAD.MOV.U32 R13, RZ, RZ, R0 ;  /* 0x000000ffff0d7224 */ /* 0x000fe400078e0000 */
[----:B------:R-:W-:-:S10]  /*175d0*/  IMAD.MOV.U32 R2, RZ, RZ, R14 ;  /* 0x000000ffff027224 */ /* 0x000fd400078e000e */
[----:B------:R-:W-:Y:S05]  /*175e0*/  WARPSYNC.COLLECTIVE R15, `(.L_x_5691) ;  /* 0x000000000f087348 */ /* 0x000fea0003c00000 */
[----:B------:R0:W1:Y:S02]  /*175f0*/  SHFL.IDX P6, R14, R13, R12, R11 ;  /* 0x0000000c0d0e7389 */ /* 0x00006400000c000b */
[----:B01----:R-:W-:Y:S01]  /*17600*/  ENDCOLLECTIVE ;  /* 0x000000000000791b */ /* 0x003fe20003800000 */
.L_x_5691:
[----:B------:R-:W-:Y:S02]  /*17610*/  IMAD.MOV.U32 R13, RZ, RZ, R4 ;  /* 0x000000ffff0d7224 */ /* 0x000fe400078e0004 */
[----:B------:R-:W-:Y:S01]  /*17620*/  IMAD.MOV.U32 R12, RZ, RZ, 0x1 ;  /* 0x00000001ff0c7424 */ /* 0x000fe200078e00ff */
[----:B------:R-:W-:-:S07]  /*17630*/  MOV R3, R14 ;  /* 0x0000000e00037202 */ /* 0x000fce0000000f00 */
[----:B------:R-:W-:Y:S05]  /*17640*/  WARPSYNC.COLLECTIVE R15, `(.L_x_5692) ;  /* 0x000000000f087348 */ /* 0x000fea0003c00000 */
[----:B------:R0:W1:Y:S02]  /*17650*/  SHFL.IDX P6, R14, R13, R12, R11 ;  /* 0x0000000c0d0e7389 */ /* 0x00006400000c000b */
[----:B01----:R-:W-:Y:S01]  /*17660*/  ENDCOLLECTIVE ;  /* 0x000000000000791b */ /* 0x003fe20003800000 */
.L_x_5692:
        /* <DEDUP_REMOVED lines=15> */
.L_x_5693:
[----:B------:R-:W-:Y:S02]  /*17760*/  IMAD.MOV.U32 R13, RZ, RZ, R4 ;  /* 0x000000ffff0d7224 */ /* 0x000fe400078e0004 */
[----:B------:R-:W-:Y:S01]  /*17770*/  IMAD.MOV.U32 R12, RZ, RZ, 0x2 ;  /* 0x00000002ff0c7424 */ /* 0x000fe200078e00ff */
[----:B------:R-:W-:-:S07]  /*17780*/  MOV R3, R14 ;  /* 0x0000000e00037202 */ /* 0x000fce0000000f00 */
[----:B------:R-:W-:Y:S05]  /*17790*/  WARPSYNC.COLLECTIVE R15, `(.L_x_5694) ;  /* 0x000000000f087348 */ /* 0x000fea0003c00000 */
[----:B------:R0:W1:Y:S02]  /*177a0*/  SHFL.IDX P6, R14, R13, R12, R11 ;  /* 0x0000000c0d0e7389 */ /* 0x00006400000c000b */
[----:B01----:R-:W-:Y:S01]  /*177b0*/  ENDCOLLECTIVE ;  /* 0x000000000000791b */ /* 0x003fe20003800000 */
.L_x_5694:
        /* <DEDUP_REMOVED lines=16> */
.L_x_5695:
[----:B------:R-:W-:Y:S02]  /*178c0*/  IMAD.MOV.U32 R13, RZ, RZ, R4 ;  /* 0x000000ffff0d7224 */ /* 0x000fe400078e0004 */
[----:B------:R-:W-:Y:S02]  /*178d0*/  IMAD.MOV.U32 R12, RZ, RZ, 0x3 ;  /* 0x00000003ff0c7424 */ /* 0x000fe400078e00ff */
[----:B------:R-:W-:-:S07]  /*178e0*/  IMAD.MOV.U32 R3, RZ, RZ, R14 ;  /* 0x000000ffff037224 */ /* 0x000fce00078e000e */
[----:B------:R-:W-:Y:S05]  /*178f0*/  WARPSYNC.COLLECTIVE R15, `(.L_x_5696) ;  /* 0x000000000f087348 */ /* 0x000fea0003c00000 */
[----:B------:R0:W1:Y:S02]  /*17900*/  SHFL.IDX P6, R14, R13, R12, R11 ;  /* 0x0000000c0d0e7389 */ /* 0x00006400000c000b */
[----:B01----:R-:W-:Y:S01]  /*17910*/  ENDCOLLECTIVE ;  /* 0x000000000000791b */ /* 0x003fe20003800000 */
.L_x_5696:
[----:B------:R-:W-:-:S04]  /*17920*/  @!P0 LEA R3, P2, R8, R3, 0x1 ;  /* 0x0000000308038211 */ /* 0x000fc800078408ff */
[----:B------:R-:W-:-:S04]  /*17930*/  @!P0 IADD3.X R2, RZ, R2, RZ, P2, !PT ;  /* 0x00000002ff028210 */ /* 0x000fc800017fe4ff */
[----:B------:R-:W-:Y:S01]  /*17940*/  @!P0 LOP3.LUT R3, R3, R2, RZ, 0x3c, !PT ;  /* 0x0000000203038212 */ /* 0x000fe200078e3cff */
[----:B------:R-:W-:-:S03]  /*17950*/  IMAD.MOV.U32 R13, RZ, RZ, R0 ;  /* 0x000000ffff0d7224 */ /* 0x000fc600078e0000 */
[----:B------:R-:W-:-:S04]  /*17960*/  @!P0 LOP3.LUT R2, R3, R2, RZ, 0x3c, !PT ;  /* 0x0000000203028212 */ /* 0x000fc800078e3cff */
[----:B------:R-:W-:Y:S01]  /*17970*/  @!P0 LOP3.LUT R3, R3, R2, RZ, 0x3c, !PT ;  /* 0x0000000203038212 */ /* 0x000fe200078e3cff */
[----:B------:R-:W-:-:S04]  /*17980*/  IMAD.MOV.U32 R4, RZ, RZ, R14 ;  /* 0x000000ffff047224 */ /* 0x000fc800078e000e */
[----:B------:R-:W-:Y:S01]  /*17990*/  @!PT LDS RZ, [RZ] ;  /* 0x00000000fffff984 */ /* 0x000fe20000000800 */
[----:B------:R-:W-:Y:S01]  /*179a0*/  @!PT LDS RZ, [RZ] ;  /* 0x00000000fffff984 */ /* 0x000fe20000000800 */
[----:B------:R-:W-:Y:S01]  /*179b0*/  @!PT LDS RZ, [RZ] ;  /* 0x00000000fffff984 */ /* 0x000fe20000000800 */
[----:B------:R0:W-:Y:S03]  /*179c0*/  @!P0 LDGSTS.E.BYPASS.LTC128B.128 [R7+0x21400], desc[UR54][R2.64], !P1 ;  /* 0x2140000002078fae */ /* 0x0001e6000c901d76 */
[----:B0-----:R-:W-:Y:S05]  /*179d0*/  WARPSYNC.COLLECTIVE R15, `(.L_x_5697) ;  /* 0x000000000f087348 */ /* 0x001fea0003c00000 */
[----:B------:R1:W2:Y:S02]  /*179e0*/  SHFL.IDX P6, R14, R13, R12, R11 ;  /* 0x0000000c0d0e7389 */ /* 0x0002a400000c000b */
[----:B012---:R-:W-:Y:S01]  /*179f0*/  ENDCOLLECTIVE ;  /* 0x000000000000791b */ /* 0x007fe20003800000 */
.L_x_5697:
[----:B------:R-:W-:Y:S01]  /*17a00*/  IMAD.MOV.U32 R0, RZ, RZ, R14 ;  /* 0x000000ffff007224 */ /* 0x000fe200078e000e */
[----:B------:R-:W-:Y:S06]  /*17a10*/  BRA `(.L_x_5698) ;  /* 0xffffffc000ec7947 */ /* 0x000fec000383ffff */
.L_x_5623:
[----:B0-----:R0:W2:Y:S02]  /*17a20*/  SYNCS.PHASECHK.TRANS64.TRYWAIT P0, [R23+URZ+0x28c20], R0 ;  /* 0x028c2000170075a7 */ /* 0x0010a4000800017f */
[----:B--2---:R-:W-:Y:S05]  /*17a30*/  @!P0 NANOSLEEP.SYNCS 0x989680 ;  /* 0x009896800000895d */ /* 0x004fea0003900000 */
[----:B------:R-:W2:Y:S02]  /*17a40*/  @!P0 SYNCS.PHASECHK.TRANS64 P0, [R23+URZ+0x28c20], R0 ;  /* 0x028c2000170085a7 */ /* 0x000ea4000800007f */
[----:B--2---:R-:W-:Y:S05]  /*17a50*/  @!P0 BRA `(.L_x_5623) ;  /* 0xfffffffc00f08947 */ /* 0x004fea000383ffff */
[----:B------:R-:W-:Y:S05]  /*17a60*/  BRA `(.L_x_5699) ;  /* 0xffffffc400487947 */ /* 0x000fea000383ffff */
.L_x_5626:
[----:B0-----:R0:W2:Y:S02]  /*17a70*/  SYNCS.PHASECHK.TRANS64.TRYWAIT P0, [R27+URZ+0x28c60], R0 ;  /* 0x028c60001b0075a7 */ /* 0x0010a4000800017f */
[----:B--2---:R-:W-:Y:S05]  /*17a80*/  @!P0 NANOSLEEP.SYNCS 0x989680 ;  /* 0x009896800000895d */ /* 0x004fea0003900000 */
[----:B------:R-:W2:Y:S02]  /*17a90*/  @!P0 SYNCS.PHASECHK.TRANS64 P0, [R27+URZ+0x28c60], R0 ;  /* 0x028c60001b0085a7 */ /* 0x000ea4000800007f */
[----:B--2---:R-:W-:Y:S05]  /*17aa0*/  @!P0 BRA `(.L_x_5626) ;  /* 0xfffffffc00f08947 */ /* 0x004fea000383ffff */
[----:B------:R-:W-:Y:S05]  /*17ab0*/  BRA `(.L_x_5700) ;  /* 0xffffffc400587947 */ /* 0x000fea000383ffff */
.L_x_5627:
        /* <DEDUP_REMOVED lines=8> */
.L_x_5702:
[----:B------:R-:W-:Y:S05]  /*17b40*/  BSYNC B0 ;  /* 0x0000000000007941 */ /* 0x000fea0003800000 */
.L_x_5701:
        /* <DEDUP_REMOVED lines=15> */
.L_x_5703:
        /* <DEDUP_REMOVED lines=39> */
.L_x_5704:
[----:B------:R-:W-:Y:S02]  /*17eb0*/  IMAD.MOV.U32 R13, RZ, RZ, R4 ;  /* 0x000000ffff0d7224 */ /* 0x000fe400078e0004 */
[----:B------:R-:W-:-:S07]  /*17ec0*/  IMAD.MOV.U32 R3, RZ, RZ, R14 ;  /* 0x000000ffff037224 */ /* 0x000fce00078e000e */
[----:B------:R-:W-:Y:S05]  /*17ed0*/  WARPSYNC.COLLECTIVE R15, `(.L_x_5705) ;  /* 0x000000000f087348 */ /* 0x000fea0003c00000 */
[----:B------:R0:W1:Y:S02]  /*17ee0*/  SHFL.IDX P6, R14, R13, R12, R11 ;  /* 0x0000000c0d0e7389 */ /* 0x00006400000c000b */
[----:B01----:R-:W-:Y:S01]  /*17ef0*/  ENDCOLLECTIVE ;  /* 0x000000000000791b */ /* 0x003fe20003800000 */
.L_x_5705:
        /* <DEDUP_REMOVED lines=29> */
.L_x_5706:
[----:B------:R-:W-:Y:S02]  /*180d0*/  IMAD.MOV.U32 R13, RZ, RZ, R4 ;  /* 0x000000ffff0d7224 */ /* 0x000fe400078e0004 */
[----:B------:R-:W-:-:S07]  /*180e0*/  IMAD.MOV.U32 R7, RZ, RZ, R14 ;  /* 0x000000ffff077224 */ /* 0x000fce00078e000e */
[----:B------:R-:W-:Y:S05]  /*180f0*/  WARPSYNC.COLLECTIVE R15, `(.L_x_5707) ;  /* 0x000000000f087348 */ /* 0x000fea0003c00000 */
[----:B------:R0:W1:Y:S02]  /*18100*/  SHFL.IDX P6, R14, R13, R12, R11 ;  /* 0x0000000c0d0e7389 */ /* 0x00006400000c000b */
[----:B01----:R-:W-:Y:S01]  /*18110*/  ENDCOLLECTIVE ;  /* 0x000000000000791b */ /* 0x003fe20003800000 */
.L_x_5707:
[----:B------:R-:W-:Y:S01]  /*18120*/  MOV R13, R6 ;  /* 0x00000006000d7202 */ /* 0x000fe20000000f00 */
        /* <DEDUP_REMOVED lines=28> */
.L_x_5708:
[----:B------:R-:W-:Y:S02]  /*182f0*/  IMAD.MOV.U32 R13, RZ, RZ, R4 ;  /* 0x000000ffff0d7224 */ /* 0x000fe400078e0004 */
[----:B------:R-:W-:-:S07]  /*18300*/  IMAD.MOV.U32 R6, RZ, RZ, R14 ;  /* 0x000000ffff067224 */ /* 0x000fce00078e000e */
[----:B------:R-:W-:Y:S05]  /*18310*/  WARPSYNC.COLLECTIVE R15, `(.L_x_5709) ;  /* 0x000000000f087348 */ /* 0x000fea0003c00000 */
[----:B------:R0:W1:Y:S02]  /*18320*/  SHFL.IDX P6, R14, R13, R12, R11 ;  /* 0x0000000c0d0e7389 */ /* 0x00006400000c000b */
[----:B01----:R-:W-:Y:S01]  /*18330*/  ENDCOLLECTIVE ;  /* 0x000000000000791b */ /* 0x003fe20003800000 */
.L_x_5709:
[----:B------:R-:W-:Y:S01]  /*18340*/  IMAD.MOV.U32 R2, RZ, RZ, R14 ;  /* 0x000000ffff027224 */ /* 0x000fe200078e000e */
[----:B------:R-:W-:Y:S06]  /*18350*/  BRA `(.L_x_5710) ;  /* 0xffffffc000e87947 */ /* 0x000fec000383ffff */
.L_x_5634:
[----:B0-----:R0:W2:Y:S02]  /*18360*/  SYNCS.PHASECHK.TRANS64.TRYWAIT P0, [R6+URZ+0x28c40], R17 ;  /* 0x028c4011060075a7 */ /* 0x0010a4000800017f */
[----:B--2---:R-:W-:Y:S05]  /*18370*/  @!P0 NANOSLEEP.SYNCS 0x989680 ;  /* 0x009896800000895d */ /* 0x004fea0003900000 */
[----:B------:R-:W2:Y:S02]  /*18380*/  @!P0 SYNCS.PHASECHK.TRANS64 P0, [R6+URZ+0x28c40], R17 ;  /* 0x028c4011060085a7 */ /* 0x000ea4000800007f */
[----:B--2---:R-:W-:Y:S05]  /*18390*/  @!P0 BRA `(.L_x_5634) ;  /* 0xfffffffc00f08947 */ /* 0x004fea000383ffff */
[----:B------:R-:W-:Y:S05]  /*183a0*/  BRA `(.L_x_5711) ;  /* 0xffffffc8007c7947 */ /* 0x000fea000383ffff */
.L_x_5635:
        /* <DEDUP_REMOVED lines=8> */
.L_x_5713:
[----:B------:R-:W-:Y:S05]  /*18430*/  BSYNC B1 ;  /* 0x0000000000017941 */ /* 0x000fea0003800000 */
.L_x_5712:
[----:B------:R-:W-:Y:S01]  /*18440*/  IMAD.MOV.U32 R13, RZ, RZ, R20 ;  /* 0x000000ffff0d7224 */ /* 0x000fe200078e0014 */
[----:B------:R-:W-:Y:S01]  /*18450*/  LEA R21, R8, R23, 0x1 ;  /* 0x0000001708157211 */ /* 0x000fe200078e08ff */
[----:B------:R-:W-:Y:S02]  /*18460*/  IMAD.MOV.U32 R12, RZ, RZ, RZ ;  /* 0x000000ffff0c7224 */ /* 0x000fe400078e00ff */
[----:B------:R-:W-:Y:S02]  /*18470*/  IMAD.MOV.U32 R11, RZ, RZ, 0x181f ;  /* 0x0000181fff0b7424 */ /* 0x000fe400078e00ff */
[----:B------:R-:W-:Y:S02]  /*18480*/  IMAD.MOV.U32 R15, RZ, RZ, -0x1 ;  /* 0xffffffffff0f7424 */ /* 0x000fe400078e00ff */
[----:B------:R-:W-:-:S07]  /*18490*/  IMAD.MOV.U32 R3, RZ, RZ, R14 ;  /* 0x000000ffff037224 */ /* 0x000fce00078e000e */
[----:B------:R-:W-:Y:S05]  /*184a0*/  WARPSYNC.COLLECTIVE R15, `(.L_x_5714) ;  /* 0x000000000f087348 */ /* 0x000fea0003c00000 */
[----:B------:R0:W1:Y:S02]  /*184b0*/  SHFL.IDX P6, R14, R13, R12, R11 ;  /* 0x0000000c0d0e7389 */ /* 0x00006400000c000b */
[----:B01----:R-:W-:Y:S01]  /*184c0*/  ENDCOLLECTIVE ;  /* 0x000000000000791b */ /* 0x003fe20003800000 */
.L_x_5714:
[----:B------:R-:W-:Y:S02]  /*184d0*/  IMAD.MOV.U32 R13, RZ, RZ, R27 ;  /* 0x000000ffff0d7224 */ /* 0x000fe400078e001b */
[----:B------:R-:W-:Y:S02]  /*184e0*/  IMAD.MOV.U32 R12, RZ, RZ, 0x1 ;  /* 0x00000001ff0c7424 */ /* 0x000fe400078e00ff */
[----:B------:R-:W-:-:S07]  /*184f0*/  IMAD.MOV.U32 R2, RZ, RZ, R14 ;  /* 0x000000ffff027224 */ /* 0x000fce00078e000e */
[----:B------:R-:W-:Y:S05]  /*18500*/  WARPSYNC.COLLECTIVE R15, `(.L_x_5715) ;  /* 0x000000000f087348 */ /* 0x000fea0003c00000 */
[----:B------:R0:W1:Y:S02]  /*18510*/  SHFL.IDX P6, R14, R13, R12, R11 ;  /* 0x0000000c0d0e7389 */ /* 0x00006400000c000b */
[----:B01----:R-:W-:Y:S01]  /*18520*/  ENDCOLLECTIVE ;  /* 0x000000000000791b */ /* 0x003fe20003800000 */
.L_x_5715:
        /* <DEDUP_REMOVED lines=11> */
.L_x_5716:
[----:B------:R-:W-:Y:S01]  /*185e0*/  IMAD.MOV.U32 R13, RZ, RZ, R27 ;  /* 0x000000ffff0d7224 */ /* 0x000fe200078e001b */
[----:B------:R-:W-:Y:S01]  /*185f0*/  MOV R12, 0x2 ;  /* 0x00000002000c7802 */ /* 0x000fe20000000f00 */
[----:B------:R-:W-:-:S07]  /*18600*/  IMAD.MOV.U32 R2, RZ, RZ, R14 ;  /* 0x000000ffff027224 */ /* 0x000fce00078e000e */
[----:B------:R-:W-:Y:S05]  /*18610*/  WARPSYNC.COLLECTIVE R15, `(.L_x_5717) ;  /* 0x000000000f087348 */ /* 0x000fea0003c00000 */
[----:B------:R0:W1:Y:S02]  /*18620*/  SHFL.IDX P6, R14, R13, R12, R11 ;  /* 0x0000000c0d0e7389 */ /* 0x00006400000c000b */
[----:B01----:R-:W-:Y:S01]  /*18630*/  ENDCOLLECTIVE ;  /* 0x000000000000791b */ /* 0x003fe20003800000 */
.L_x_5717:
        /* <DEDUP_REMOVED lines=11> */
.L_x_5718:
[----:B------:R-:W-:Y:S02]  /*186f0*/  IMAD.MOV.U32 R13, RZ, RZ, R27 ;  /* 0x000000ffff0d7224 */ /* 0x000fe400078e001b */
[----:B------:R-:W-:Y:S02]  /*18700*/  IMAD.MOV.U32 R12, RZ, RZ, 0x3 ;  /* 0x00000003ff0c7424 */ /* 0x000fe400078e00ff */
[----:B------:R-:W-:-:S07]  /*18710*/  IMAD.MOV.U32 R2, RZ, RZ, R14 ;  /* 0x000000ffff027224 */ /* 0x000fce00078e000e */
[----:B------:R-:W-:Y:S05]  /*18720*/  WARPSYNC.COLLECTIVE R15, `(.L_x_5719) ;  /* 0x000000000f087348 */ /* 0x000fea0003c00000 */
[----:B------:R0:W1:Y:S02]  /*18730*/  SHFL.IDX P6, R14, R13, R12, R11 ;  /* 0x0000000c0d0e7389 */ /* 0x00006400000c000b */
[----:B01----:R-:W-:Y:S01]  /*18740*/  ENDCOLLECTIVE ;  /* 0x000000000000791b */ /* 0x003fe20003800000 */
.L_x_5719:
        /* <DEDUP_REMOVED lines=11> */
.L_x_5720:
[----:B------:R-:W-:Y:S01]  /*18800*/  IMAD.MOV.U32 R2, RZ, RZ, R14 ;  /* 0x000000ffff027224 */ /* 0x000fe200078e000e */
[----:B------:R-:W-:Y:S06]  /*18810*/  BRA `(.L_x_5721) ;  /* 0xffffffc8000c7947 */ /* 0x000fec000383ffff */
.L_x_5640:
[----:B---3--:R3:W4:Y:S02]  /*18820*/  SYNCS.PHASECHK.TRANS64.TRYWAIT P0, [R6+URZ+0x28c60], R17 ;  /* 0x028c6011060075a7 */ /* 0x008724000800017f */
[----:B----4-:R-:W-:Y:S05]  /*18830*/  @!P0 NANOSLEEP.SYNCS 0x989680 ;  /* 0x009896800000895d */ /* 0x010fea0003900000 */
[----:B------:R-:W4:Y:S02]  /*18840*/  @!P0 SYNCS.PHASECHK.TRANS64 P0, [R6+URZ+0x28c60], R17 ;  /* 0x028c6011060085a7 */ /* 0x000f24000800007f */
[----:B----4-:R-:W-:Y:S05]  /*18850*/  @!P0 BRA `(.L_x_5640) ;  /* 0xfffffffc00f08947 */ /* 0x010fea000383ffff */
[----:B------:R-:W-:Y:S05]  /*18860*/  BRA `(.L_x_5722) ;  /* 0xffffffc8005c7947 */ /* 0x000fea000383ffff */
.L_x_5641:
        /* <DEDUP_REMOVED lines=8> */
.L_x_5724:
[----:B------:R-:W-:Y:S05]  /*188f0*/  BSYNC B1 ;  /* 0x0000000000017941 */ /* 0x000fea0003800000 */
.L_x_5723:
[----:B------:R-:W-:Y:S01]  /*18900*/  IMAD.MOV.U32 R13, RZ, RZ, R9 ;  /* 0x000000ffff0d7224 */ /* 0x000fe200078e0009 */
[----:B------:R-:W-:Y:S01]  /*18910*/  MOV R12, RZ ;  /* 0x000000ff000c7202 */ /* 0x000fe20000000f00 */
[----:B------:R-:W-:Y:S01]  /*18920*/  IMAD.MOV.U32 R11, RZ, RZ, 0x181f ;  /* 0x0000181fff0b7424 */ /* 0x000fe200078e00ff */
[C---:B------:R-:W-:Y:S01]  /*18930*/  LOP3.LUT P2, RZ, R22.reuse, 0x40, RZ, 0xc0, !PT ;  /* 0x0000004016ff7812 */ /* 0x040fe2000784c0ff */
[----:B------:R-:W-:Y:S01]  /*18940*/  IMAD.MOV.U32 R15, RZ, RZ, -0x1 ;  /* 0xffffffffff0f7424 */ /* 0x000fe200078e00ff */
[C---:B------:R-:W-:Y:S01]  /*18950*/  LOP3.LUT P1, RZ, R22.reuse, 0x20, RZ, 0xc0, !PT ;  /* 0x0000002016ff7812 */ /* 0x040fe2000782c0ff */
[----:B------:R-:W-:Y:S01]  /*18960*/  IMAD.MOV.U32 R3, RZ, RZ, R14 ;  /* 0x000000ffff037224 */ /* 0x000fe200078e000e */
[----:B------:R-:W-:Y:S01]  /*18970*/  LOP3.LUT R22, R22, 0xffffbfff, RZ, 0xc0, !PT ;  /* 0xffffbfff16167812 */ /* 0x000fe200078ec0ff */
[----:B------:R-:W-:-:S10]  /*18980*/  IMAD R17, R17, 0x2, R23 ;  /* 0x0000000211117824 */ /* 0x000fd400078e0217 */
[----:B------:R-:W-:Y:S05]  /*18990*/  WARPSYNC.COLLECTIVE R15, `(.L_x_5725) ;  /* 0x000000000f087348 */ /* 0x000fea0003c00000 */
[----:B------:R0:W1:Y:S02]  /*189a0*/  SHFL.IDX P6, R14, R13, R12, R11 ;  /* 0x0000000c0d0e7389 */ /* 0x00006400000c000b */
[----:B01----:R-:W-:Y:S01]  /*189b0*/  ENDCOLLECTIVE ;  /* 0x000000000000791b */ /* 0x003fe20003800000 */
.L_x_5725:
        /* <DEDUP_REMOVED lines=18> */
.L_x_5726:
        /* <DEDUP_REMOVED lines=11> */
[----:B------:R-:W-:-:S03]  /*18b90*/  MOV R5, R14 ;  /* 0x0000000e00057202 */ /* 0x000fc60000000f00 */
[----:B------:R0:W-:Y:S04]  /*18ba0*/  LDGSTS.E.BYPASS.LTC128B.128 [R17+0xc400], desc[UR54][R2.64+0x300], P0 ;  /* 0x0c40030002117fae */ /* 0x0001e80008101d76 */
[----:B0-----:R-:W-:Y:S05]  /*18bb0*/  WARPSYNC.COLLECTIVE R15, `(.L_x_5727) ;  /* 0x000000000f087348 */ /* 0x001fea0003c00000 */
[----:B------:R1:W2:Y:S02]  /*18bc0*/  SHFL.IDX P6, R14, R13, R12, R11 ;  /* 0x0000000c0d0e7389 */ /* 0x0002a400000c000b */
[----:B012---:R-:W-:Y:S01]  /*18bd0*/  ENDCOLLECTIVE ;  /* 0x000000000000791b */ /* 0x007fe20003800000 */
.L_x_5727:
        /* <DEDUP_REMOVED lines=19> */
.L_x_5728:
        /* <DEDUP_REMOVED lines=14> */
.L_x_5729:
        /* <DEDUP_REMOVED lines=16> */
.L_x_5730:
        /* <DEDUP_REMOVED lines=14> */
.L_x_5731:
[----:B------:R-:W-:Y:S05]  /*18fd0*/  BRA `(.L_x_5732) ;  /* 0xffffffc400c87947 */ /* 0x000fea000383ffff */
.L_x_5649:
[----:B------:R-:W-:Y:S01]  /*18fe0*/  BSSY B0, `(.L_x_5733) ;  /* 0x0000008000007945 */ /* 0x000fe20003800000 */
[----:B------:R-:W-:Y:S02]  /*18ff0*/  IMAD.MOV.U32 R13, RZ, RZ, R16 ;  /* 0x000000ffff0d7224 */ /* 0x000fe400078e0010 */
[----:B------:R-:W-:Y:S02]  /*19000*/  IMAD.MOV.U32 R12, RZ, RZ, RZ ;  /* 0x000000ffff0c7224 */ /* 0x000fe400078e00ff */
[----:B------:R-:W-:Y:S02]  /*19010*/  IMAD.MOV.U32 R11, RZ, RZ, 0x1f ;  /* 0x0000001fff0b7424 */ /* 0x000fe400078e00ff */
[----:B------:R-:W-:-:S07]  /*19020*/  IMAD.MOV.U32 R15, RZ, RZ, -0x1 ;  /* 0xffffffffff0f7424 */ /* 0x000fce00078e00ff */
[----:B0123--:R-:W-:Y:S05]  /*19030*/  WARPSYNC.COLLECTIVE R15, `(.L_x_5734) ;  /* 0x000000000f087348 */ /* 0x00ffea0003c00000 */
[----:B------:R4:W0:Y:S02]  /*19040*/  SHFL.IDX P6, R14, R13, R12, R11 ;  /* 0x0000000c0d0e7389 */ /* 0x00082400000c000b */
[----:B01234-:R-:W-:Y:S01]  /*19050*/  ENDCOLLECTIVE ;  /* 0x000000000000791b */ /* 0x01ffe20003800000 */
.L_x_5734:
[----:B------:R-:W-:Y:S05]  /*19060*/  BSYNC B0 ;  /* 0x0000000000007941 */ /* 0x000fea0003800000 */
.L_x_5733:
[----:B------:R-:W-:Y:S01]  /*19070*/  IMAD.MOV.U32 R13, RZ, RZ, R16 ;  /* 0x000000ffff0d7224 */ /* 0x000fe200078e0010 */
[----:B------:R-:W-:Y:S01]  /*19080*/  MOV R0, R14 ;  /* 0x0000000e00007202 */ /* 0x000fe20000000f00 */
[----:B------:R-:W-:Y:S02]  /*19090*/  IMAD.MOV.U32 R12, RZ, RZ, 0x1 ;  /* 0x00000001ff0c7424 */ /* 0x000fe400078e00ff */
[----:B------:R-:W-:Y:S02]  /*190a0*/  IMAD.MOV.U32 R11, RZ, RZ, 0x1f ;  /* 0x0000001fff0b7424 */ /* 0x000fe400078e00ff */
[----:B------:R-:W-:Y:S02]  /*190b0*/  IMAD.MOV.U32 R15, RZ, RZ, -0x1 ;  /* 0xffffffffff0f7424 */ /* 0x000fe400078e00ff */
[----:B------:R-:W-:-:S07]  /*190c0*/  IMAD.IADD R7, R19, 0x1, R8 ;  /* 0x0000000113077824 */ /* 0x000fce00078e0208 */
[----:B------:R-:W-:Y:S05]  /*190d0*/  WARPSYNC.COLLECTIVE R15, `(.L_x_5735) ;  /* 0x000000000f087348 */ /* 0x000fea0003c00000 */
[----:B------:R0:W1:Y:S02]  /*190e0*/  SHFL.IDX P6, R14, R13, R12, R11 ;  /* 0x0000000c0d0e7389 */ /* 0x00006400000c000b */
[----:B01----:R-:W-:Y:S01]  /*190f0*/  ENDCOLLECTIVE ;  /* 0x000000000000791b */ /* 0x003fe20003800000 */
.L_x_5735:
        /* <DEDUP_REMOVED lines=18> */
.L_x_5736:
[----:B------:R-:W-:Y:S01]  /*19220*/  IMAD.MOV.U32 R12, RZ, RZ, 0x2 ;  /* 0x00000002ff0c7424 */ /* 0x000fe200078e00ff */
[----:B------:R-:W-:-:S05]  /*19230*/  SEL R4, R14, RZ, P1 ;  /* 0x000000ff0e047207 */ /* 0x000fca0000800000 */
[----:B------:R-:W-:-:S04]  /*19240*/  IMAD.IADD R4, R17, 0x1, R4 ;  /* 0x0000000111047824 */ /* 0x000fc800078e0204 */
[----:B------:R-:W-:-:S07]  /*19250*/  IMAD.MOV.U32 R13, RZ, RZ, R4 ;  /* 0x000000ffff0d7224 */ /* 0x000fce00078e0004 */
[----:B------:R-:W-:Y:S05]  /*19260*/  WARPSYNC.COLLECTIVE R15, `(.L_x_5737) ;  /* 0x000000000f087348 */ /* 0x000fea0003c00000 */
[----:B------:R0:W1:Y:S02]  /*19270*/  SHFL.UP P6, R14, R13, R12, R11 ;  /* 0x0400000c0d0e7389 */ /* 0x00006400000c000b */
[----:B01----:R-:W-:Y:S01]  /*19280*/  ENDCOLLECTIVE ;  /* 0x000000000000791b */ /* 0x003fe20003800000 */
.L_x_5737:
[----:B------:R-:W-:Y:S02]  /*19290*/  MOV R12, 0x4 ;  /* 0x00000004000c7802 */ /* 0x000fe40000000f00 */
[----:B------:R-:W-:-:S05]  /*192a0*/  SEL R3, R14, RZ, P2 ;  /* 0x000000ff0e037207 */ /* 0x000fca0001000000 */
[----:B------:R-:W-:-:S04]  /*192b0*/  IMAD.IADD R6, R4, 0x1, R3 ;  /* 0x0000000104067824 */ /* 0x000fc800078e0203 */
[----:B------:R-:W-:-:S07]  /*192c0*/  IMAD.MOV.U32 R13, RZ, RZ, R6 ;  /* 0x000000ffff0d7224 */ /* 0x000fce00078e0006 */
[----:B------:R-:W-:Y:S05]  /*192d0*/  WARPSYNC.COLLECTIVE R15, `(.L_x_5738) ;  /* 0x000000000f087348 */ /* 0x000fea0003c00000 */
[----:B------:R0:W1:Y:S02]  /*192e0*/  SHFL.UP P6, R14, R13, R12, R11 ;  /* 0x0400000c0d0e7389 */ /* 0x00006400000c000b */
[----:B01----:R-:W-:Y:S01]  /*192f0*/  ENDCOLLECTIVE ;  /* 0x000000000000791b */ /* 0x003fe20003800000 */
.L_x_5738:
[----:B------:R-:W-:Y:S01]  /*19300*/  IMAD.MOV.U32 R12, RZ, RZ, 0x8 ;  /* 0x00000008ff0c7424 */ /* 0x000fe200078e00ff */
[----:B------:R-:W-:-:S05]  /*19310*/  SEL R3, R14, RZ, P3 ;  /* 0x000000ff0e037207 */ /* 0x000fca0001800000 */
[----:B------:R-:W-:-:S04]  /*19320*/  IMAD.IADD R2, R6, 0x1, R3 ;  /* 0x0000000106027824 */ /* 0x000fc800078e0203 */
[----:B------:R-:W-:-:S07]  /*19330*/  IMAD.MOV.U32 R13, RZ, RZ, R2 ;  /* 0x000000ffff0d7224 */ /* 0x000fce00078e0002 */
[----:B------:R-:W-:Y:S05]  /*19340*/  WARPSYNC.COLLECTIVE R15, `(.L_x_5739) ;  /* 0x000000000f087348 */ /* 0x000fea0003c00000 */
[----:B------:R0:W1:Y:S02]  /*19350*/  SHFL.UP P6, R14, R13, R12, R11 ;  /* 0x0400000c0d0e7389 */ /* 0x00006400000c000b */
[----:B01----:R-:W-:Y:S01]  /*19360*/  ENDCOLLECTIVE ;  /* 0x000000000000791b */ /* 0x003fe20003800000 */
.L_x_5739:
[----:B------:R-:W-:Y:S01]  /*19370*/  IMAD.MOV.U32 R12, RZ, RZ, 0x10 ;  /* 0x00000010ff0c7424 */ /* 0x000fe200078e00ff */
[----:B------:R-:W-:-:S05]  /*19380*/  SEL R3, R14, RZ, P4 ;  /* 0x000000ff0e037207 */ /* 0x000fca0002000000 */
[----:B------:R-:W-:-:S04]  /*19390*/  IMAD.IADD R3, R2, 0x1, R3 ;  /* 0x0000000102037824 */ /* 0x000fc800078e0203 */
[----:B------:R-:W-:-:S07]  /*193a0*/  IMAD.MOV.U32 R13, RZ, RZ, R3 ;  /* 0x000000ffff0d7224 */ /* 0x000fce00078e0003 */
[----:B------:R-:W-:Y:S05]  /*193b0*/  WARPSYNC.COLLECTIVE R15, `(.L_x_5740) ;  /* 0x000000000f087348 */ /* 0x000fea0003c00000 */
[----:B------:R0:W1:Y:S02]  /*193c0*/  SHFL.UP P6, R14, R13, R12, R11 ;  /* 0x0400000c0d0e7389 */ /* 0x00006400000c000b */
[----:B01----:R-:W-:Y:S01]  /*193d0*/  ENDCOLLECTIVE ;  /* 0x000000000000791b */ /* 0x003fe20003800000 */
.L_x_5740:
        /* <DEDUP_REMOVED lines=8> */
.L_x_5741:
[----:B------:R-:W-:Y:S05]  /*19460*/  BRA `(.L_x_5742) ;  /* 0xffffffc8005c7947 */ /* 0x000fea000383ffff */
.L_x_5654:
[----:B------:R-:W-:Y:S01]  /*19470*/  BSSY B0, `(.L_x_5743) ;  /* 0x0000008000007945 */ /* 0x000fe20003800000 */
[----:B-----5:R-:W-:Y:S02]  /*19480*/  IMAD.MOV.U32 R13, RZ, RZ, R17 ;  /* 0x000000ffff0d7224 */ /* 0x020fe400078e0011 */
[----:B------:R-:W-:Y:S02]  /*19490*/  IMAD.MOV.U32 R12, RZ, RZ, 0x1 ;  /* 0x00000001ff0c7424 */ /* 0x000fe400078e00ff */
[----:B------:R-:W-:Y:S02]  /*194a0*/  IMAD.MOV.U32 R11, RZ, RZ, RZ ;  /* 0x000000ffff0b7224 */ /* 0x000fe400078e00ff */
[----:B------:R-:W-:-:S07]  /*194b0*/  IMAD.MOV.U32 R15, RZ, RZ, -0x1 ;  /* 0xffffffffff0f7424 */ /* 0x000fce00078e00ff */
[----:B01----:R-:W-:Y:S05]  /*194c0*/  WARPSYNC.COLLECTIVE R15, `(.L_x_5744) ;  /* 0x000000000f087348 */ /* 0x003fea0003c00000 */
[----:B------:R2:W3:Y:S02]  /*194d0*/  SHFL.UP P6, R14, R13, R12, R11 ;  /* 0x0400000c0d0e7389 */ /* 0x0004e400000c000b */
[----:B0123--:R-:W-:Y:S01]  /*194e0*/  ENDCOLLECTIVE ;  /* 0x000000000000791b */ /* 0x00ffe20003800000 */
.L_x_5744:
[----:B------:R-:W-:Y:S05]  /*194f0*/  BSYNC B0 ;  /* 0x0000000000007941 */ /* 0x000fea0003800000 */
.L_x_5743:
        /* <DEDUP_REMOVED lines=8> */
.L_x_5745:
[----:B------:R-:W-:Y:S01]  /*19580*/  IMAD.MOV.U32 R12, RZ, RZ, 0x4 ;  /* 0x00000004ff0c7424 */ /* 0x000fe200078e00ff */
[----:B------:R-:W-:-:S05]  /*19590*/  SEL R2, R14, RZ, P2 ;  /* 0x000000ff0e027207 */ /* 0x000fca0001000000 */
[----:B------:R-:W-:-:S04]  /*195a0*/  IMAD.IADD R2, R13, 0x1, R2 ;  /* 0x000000010d027824 */ /* 0x000fc800078e0202 */
[----:B------:R-:W-:-:S07]  /*195b0*/  IMAD.MOV.U32 R13, RZ, RZ, R2 ;  /* 0x000000ffff0d7224 */ /* 0x000fce00078e0002 */
[----:B------:R-:W-:Y:S05]  /*195c0*/  WARPSYNC.COLLECTIVE R15, `(.L_x_5746) ;  /* 0x000000000f087348 */ /* 0x000fea0003c00000 */
[----:B------:R0:W1:Y:S02]  /*195d0*/  SHFL.UP P6, R14, R13, R12, R11 ;  /* 0x0400000c0d0e7389 */ /* 0x00006400000c000b */
[----:B01----:R-:W-:Y:S01]  /*195e0*/  ENDCOLLECTIVE ;  /* 0x000000000000791b */ /* 0x003fe20003800000 */
.L_x_5746:
[----:B------:R-:W-:Y:S02]  /*195f0*/  MOV R12, 0x8 ;  /* 0x00000008000c7802 */ /* 0x000fe40000000f00 */
[----:B------:R-:W-:-:S05]  /*19600*/  SEL R3, R14, RZ, P3 ;  /* 0x000000ff0e037207 */ /* 0x000fca0001800000 */
[----:B------:R-:W-:-:S04]  /*19610*/  IMAD.IADD R3, R2, 0x1, R3 ;  /* 0x0000000102037824 */ /* 0x000fc800078e0203 */
[----:B------:R-:W-:-:S07]  /*19620*/  IMAD.MOV.U32 R13, RZ, RZ, R3 ;  /* 0x000000ffff0d7224 */ /* 0x000fce00078e0003 */
[----:B------:R-:W-:Y:S05]  /*19630*/  WARPSYNC.COLLECTIVE R15, `(.L_x_5747) ;  /* 0x000000000f087348 */ /* 0x000fea0003c00000 */
[----:B------:R0:W1:Y:S02]  /*19640*/  SHFL.UP P6, R14, R13, R12, R11 ;  /* 0x0400000c0d0e7389 */ /* 0x00006400000c000b */
[----:B01----:R-:W-:Y:S01]  /*19650*/  ENDCOLLECTIVE ;  /* 0x000000000000791b */ /* 0x003fe20003800000 */
.L_x_5747:
[----:B------:R-:W-:Y:S01]  /*19660*/  IMAD.MOV.U32 R12, RZ, RZ, 0x10 ;  /* 0x00000010ff0c7424 */ /* 0x000fe200078e00ff */
[----:B------:R-:W-:-:S05]  /*19670*/  SEL R4, R14, RZ, P4 ;  /* 0x000000ff0e047207 */ /* 0x000fca0002000000 */
[----:B------:R-:W-:-:S04]  /*19680*/  IMAD.IADD R4, R3, 0x1, R4 ;  /* 0x0000000103047824 */ /* 0x000fc800078e0204 */
[----:B------:R-:W-:-:S07]  /*19690*/  IMAD.MOV.U32 R13, RZ, RZ, R4 ;  /* 0x000000ffff0d7224 */ /* 0x000fce00078e0004 */
[----:B------:R-:W-:Y:S05]  /*196a0*/  WARPSYNC.COLLECTIVE R15, `(.L_x_5748) ;  /* 0x000000000f087348 */ /* 0x000fea0003c00000 */
[----:B------:R0:W1:Y:S02]  /*196b0*/  SHFL.UP P6, R14, R13, R12, R11 ;  /* 0x0400000c0d0e7389 */ /* 0x00006400000c000b */
[----:B01----:R-:W-:Y:S01]  /*196c0*/  ENDCOLLECTIVE ;  /* 0x000000000000791b */ /* 0x003fe20003800000 */
.L_x_5748:
        /* <DEDUP_REMOVED lines=8> */
.L_x_5749:
[----:B------:R-:W-:Y:S05]  /*19750*/  BRA `(.L_x_5750) ;  /* 0xffffffc8003c7947 */ /* 0x000fea000383ffff */
.L_x_5656:
[----:B------:R-:W-:Y:S01]  /*19760*/  BSSY B0, `(.L_x_5751) ;  /* 0x0000006000007945 */ /* 0x000fe20003800000 */
[----:B------:R-:W-:Y:S02]  /*19770*/  PLOP3.LUT P6, PT, P6, PT, PT, 0x8, 0x0 ;  /* 0x000000000000781c */ /* 0x000fe400037ce170 */
[----:B------:R-:W-:-:S11]  /*19780*/  MOV R15, 0xffffffff ;  /* 0xffffffff000f7802 */ /* 0x000fd60000000f00 */
[----:B01----:R-:W-:Y:S05]  /*19790*/  WARPSYNC.COLLECTIVE R15, `(.L_x_5752) ;  /* 0x000000000f087348 */ /* 0x003fea0003c00000 */
[----:B------:R-:W-:Y:S01]  /*197a0*/  VOTE.ANY R14, PT, P6 ;  /* 0x00000000000e7806 */ /* 0x000fe200030e0100 */
[----:B01----:R-:W-:Y:S06]  /*197b0*/  ENDCOLLECTIVE ;  /* 0x000000000000791b */ /* 0x003fec0003800000 */
.L_x_5752:
[----:B------:R-:W-:Y:S05]  /*197c0*/  BSYNC B0 ;  /* 0x0000000000007941 */ /* 0x000fea0003800000 */
.L_x_5751:
        /* <DEDUP_REMOVED lines=9> */
.L_x_5753:
[----:B------:R-:W-:Y:S01]  /*19860*/  IMAD.MOV.U32 R17, RZ, RZ, R14 ;  /* 0x000000ffff117224 */ /* 0x000fe200078e000e */
[----:B------:R-:W-:Y:S06]  /*19870*/  BRA `(.L_x_5754) ;  /* 0xffffffc8002c7947 */ /* 0x000fec000383ffff */
.L_x_5658:
[----:B------:R-:W-:Y:S01]  /*19880*/  BSSY B0, `(.L_x_5755) ;  /* 0x0000007000007945 */ /* 0x000fe20003800000 */
[----:B------:R-:W-:Y:S01]  /*19890*/  IMAD.MOV.U32 R13, RZ, RZ, R2 ;  /* 0x000000ffff0d7224 */ /* 0x000fe200078e0002 */
[----:B------:R-:W-:Y:S01]  /*198a0*/  MOV R11, 0x1f ;  /* 0x0000001f000b7802 */ /* 0x000fe20000000f00 */
[----:B------:R-:W-:-:S07]  /*198b0*/  IMAD.MOV.U32 R15, RZ, RZ, -0x1 ;  /* 0xffffffffff0f7424 */ /* 0x000fce00078e00ff */
[----:B0123--:R-:W-:Y:S05]  /*198c0*/  WARPSYNC.COLLECTIVE R15, `(.L_x_5756) ;  /* 0x000000000f087348 */ /* 0x00ffea0003c00000 */
[----:B------:R4:W0:Y:S02]  /*198d0*/  SHFL.IDX P6, R14, R13, R12, R11 ;  /* 0x0000000c0d0e7389 */ /* 0x00082400000c000b */
[----:B01234-:R-:W-:Y:S01]  /*198e0*/  ENDCOLLECTIVE ;  /* 0x000000000000791b */ /* 0x01ffe20003800000 */
.L_x_5756:
[----:B------:R-:W-:Y:S05]  /*198f0*/  BSYNC B0 ;  /* 0x0000000000007941 */ /* 0x000fea0003800000 */
.L_x_5755:
[----:B------:R-:W-:Y:S05]  /*19900*/  BRA `(.L_x_5657) ;  /* 0xffffffc800247947 */ /* 0x000fea000383ffff */
.L_x_5662:
[----:B0-----:R0:W1:Y:S02]  /*19910*/  SYNCS.PHASECHK.TRANS64.TRYWAIT P0, [R5+URZ+0x28c20], R0 ;  /* 0x028c2000050075a7 */ /* 0x001064000800017f */
[----:B-1----:R-:W-:Y:S05]  /*19920*/  @!P0 NANOSLEEP.SYNCS 0x989680 ;  /* 0x009896800000895d */ /* 0x002fea0003900000 */
[----:B------:R-:W1:Y:S02]  /*19930*/  @!P0 SYNCS.PHASECHK.TRANS64 P0, [R5+URZ+0x28c20], R0 ;  /* 0x028c2000050085a7 */ /* 0x000e64000800007f */
[----:B-1----:R-:W-:Y:S05]  /*19940*/  @!P0 BRA `(.L_x_5662) ;  /* 0xfffffffc00f08947 */ /* 0x002fea000383ffff */
[----:B------:R-:W-:Y:S05]  /*19950*/  BRA `(.L_x_5757) ;  /* 0xffffffcc009c7947 */ /* 0x000fea000383ffff */
.L_x_5663:
        /* <DEDUP_REMOVED lines=11> */
.L_x_5759:
[----:B------:R-:W-:Y:S05]  /*19a10*/  BSYNC B0 ;  /* 0x0000000000007941 */ /* 0x000fea0003800000 */
.L_x_5758:
[----:B------:R-:W-:Y:S05]  /*19a20*/  BRA `(.L_x_5760) ;  /* 0xffffffcc00847947 */ /* 0x000fea000383ffff */
.L_x_5666:
[----:B------:R-:W-:Y:S01]  /*19a30*/  BSSY B1, `(.L_x_5761) ;  /* 0x0000006000017945 */ /* 0x000fe20003800000 */
[----:B------:R-:W-:-:S07]  /*19a40*/  IMAD.MOV.U32 R15, RZ, RZ, -0x1 ;  /* 0xffffffffff0f7424 */ /* 0x000fce00078e00ff */
[----:B0-234-:R-:W-:Y:S05]  /*19a50*/  WARPSYNC.COLLECTIVE R15, `(.L_x_5762) ;  /* 0x000000000f0c7348 */ /* 0x01dfea0003c00000 */
[----:B------:R-:W-:Y:S02]  /*19a60*/  ELECT P6, UR62, PT ;  /* 0x00000000003e782f */ /* 0x000fe400038c0000 */
[----:B------:R-:W-:Y:S01]  /*19a70*/  MOV R14, UR62 ;  /* 0x0000003e000e7c02 */ /* 0x000fe20008000f00 */
[----:B0-234-:R-:W-:Y:S10]  /*19a80*/  ENDCOLLECTIVE ;  /* 0x000000000000791b */ /* 0x01dff40003800000 */
.L_x_5762:
[----:B------:R-:W-:Y:S05]  /*19a90*/  BSYNC B1 ;  /* 0x0000000000017941 */ /* 0x000fea0003800000 */
.L_x_5761:
[----:B------:R-:W-:Y:S05]  /*19aa0*/  BRA `(.L_x_5763) ;  /* 0xffffffcc007c7947 */ /* 0x000fea000383ffff */
.L_x_5668:
[----:B0-----:R0:W1:Y:S02]  /*19ab0*/  SYNCS.PHASECHK.TRANS64.TRYWAIT P1, [R3+URZ+0x28c40], R2 ;  /* 0x028c4002030075a7 */ /* 0x001064000802017f */
[----:B-1----:R-:W-:Y:S05]  /*19ac0*/  @!P1 NANOSLEEP.SYNCS 0x989680 ;  /* 0x009896800000995d */ /* 0x002fea0003900000 */
[----:B------:R-:W1:Y:S02]  /*19ad0*/  @!P1 SYNCS.PHASECHK.TRANS64 P1, [R3+URZ+0x28c40], R2 ;  /* 0x028c4002030095a7 */ /* 0x000e64000802007f */
[----:B-1----:R-:W-:Y:S05]  /*19ae0*/  @!P1 BRA `(.L_x_5668) ;  /* 0xfffffffc00f09947 */ /* 0x002fea000383ffff */
[----:B------:R-:W-:Y:S05]  /*19af0*/  BRA `(.L_x_5764) ;  /* 0xffffffcc009c7947 */ /* 0x000fea000383ffff */
.L_x_5670:
[----:B-1----:R1:W0:Y:S02]  /*19b00*/  SYNCS.PHASECHK.TRANS64.TRYWAIT P1, [R5+URZ+0x28c40], R0 ;  /* 0x028c4000050075a7 */ /* 0x002224000802017f */
[----:B0-----:R-:W-:Y:S05]  /*19b10*/  @!P1 NANOSLEEP.SYNCS 0x989680 ;  /* 0x009896800000995d */ /* 0x001fea0003900000 */
[----:B------:R-:W0:Y:S02]  /*19b20*/  @!P1 SYNCS.PHASECHK.TRANS64 P1, [R5+URZ+0x28c40], R0 ;  /* 0x028c4000050095a7 */ /* 0x000e24000802007f */
[----:B0-----:R-:W-:Y:S05]  /*19b30*/  @!P1 BRA `(.L_x_5670) ;  /* 0xfffffffc00f09947 */ /* 0x001fea000383ffff */
[----:B------:R-:W-:Y:S05]  /*19b40*/  BRA `(.L_x_5765) ;  /* 0xffffffcc00a87947 */ /* 0x000fea000383ffff */
.L_x_5672:
[----:B------:R0:W0:Y:S02]  /*19b50*/  SYNCS.PHASECHK.TRANS64.TRYWAIT P1, [R3+URZ+0x28c60], R2 ;  /* 0x028c6002030075a7 */ /* 0x000024000802017f */
[----:B0-----:R-:W-:Y:S05]  /*19b60*/  @!P1 NANOSLEEP.SYNCS 0x989680 ;  /* 0x009896800000995d */ /* 0x001fea0003900000 */
[----:B------:R-:W0:Y:S02]  /*19b70*/  @!P1 SYNCS.PHASECHK.TRANS64 P1, [R3+URZ+0x28c60], R2 ;  /* 0x028c6002030095a7 */ /* 0x000e24000802007f */
[----:B0-----:R-:W-:Y:S05]  /*19b80*/  @!P1 BRA `(.L_x_5672) ;  /* 0xfffffffc00f09947 */ /* 0x001fea000383ffff */
[----:B------:R-:W-:Y:S05]  /*19b90*/  BRA `(.L_x_5766) ;  /* 0xffffffcc00a47947 */ /* 0x000fea000383ffff */
.L_x_5767:
        /* <DEDUP_REMOVED lines=14> */
.L_x_15650:


//--------------------- .text._ZN7cutlass13device_kernelIN5flash11enable_sm90INS1_16FlashAttnFwdSm90INS1_25CollectiveMainloopFwdSm90ILi2EN4cute5tupleIJNS5_1CILi1EEES8_S8_EEENS6_IJNS7_ILi64EEESA_SA_EEELi512ENS_6half_tEfNS_4arch4Sm90ELb0ELb1ELb1ELb1ELb1ELb1ELb0ELb0ELb0ELb1ELb0ELb0EEENS1_21CollectiveEpilogueFwdINS6_IJSA_NS7_ILi512EEESA_EEES9_SC_SE_Li256ELb1ELb1ELb0ELb0EEENS1_36VarlenDynamicPersistentTileSchedulerILi64ELi64ELi256ELi128ELb0ELb1ELb1ELb1ELb0ELb1EEEEEEEEEvNT_6ParamsE --------------------------
	.section	.text._ZN7cutlass13device_kernelIN5flash11enable_sm90INS1_16FlashAttnFwdSm90INS1_25CollectiveMainloopFwdSm90ILi2EN4cute5tupleIJNS5_1CILi1EEES8_S8_EEENS6_IJNS7_ILi64EEESA_SA_EEELi512ENS_6half_tEfNS_4arch4Sm90ELb0ELb1ELb1ELb1ELb1ELb1ELb0ELb0ELb0ELb1ELb0ELb0EEENS1_21CollectiveEpilogueFwdINS6_IJSA_NS7_ILi512EEESA_EEES9_SC_SE_Li256ELb1ELb1ELb0ELb0EEENS1_36VarlenDynamicPersistentTileSchedulerILi64ELi64ELi256ELi128ELb0ELb1ELb1ELb1ELb0ELb1EEEEEEEEEvNT_6ParamsE,"ax",@progbits
	.align	128
.text._ZN7cutlass13device_kernelIN5flash11enable_sm90INS1_16FlashAttnFwdSm90INS1_25CollectiveMainloopFwdSm90ILi2EN4cute5tupleIJNS5_1CILi1EEES8_S8_EEENS6_IJNS7_ILi64EEESA_SA_EEELi512ENS_6half_tEfNS_4arch4Sm90ELb0ELb1ELb1ELb1ELb1ELb1ELb0ELb0ELb0ELb1ELb0ELb0EEENS1_21CollectiveEpilogueFwdINS6_IJSA_NS7_ILi512EEESA_EEES9_SC_SE_Li256ELb1ELb1ELb0ELb0EEENS1_36VarlenDynamicPersistentTileSchedulerILi64ELi64ELi256ELi128ELb0ELb1ELb1ELb1ELb0ELb1EEEEEEEEEvNT_6ParamsE:
        .type           _ZN7cutlass13device_kernelIN5flash11enable_sm90INS1_16FlashAttnFwdSm90INS1_25CollectiveMainloopFwdSm90ILi2EN4cute5tupleIJNS5_1CILi1EEES8_S8_EEENS6_IJNS7_ILi64EEESA_SA_EEELi512ENS_6half_tEfNS_4arch4Sm90ELb0ELb1ELb1ELb1ELb1ELb1ELb0ELb0ELb0ELb1ELb0ELb0EEENS1_21CollectiveEpilogueFwdINS6_IJSA_NS7_ILi512EEESA_EEES9_SC_SE_Li256ELb1ELb1ELb0ELb0EEENS1_36VarlenDynamicPersistentTileSchedulerILi64ELi64ELi256ELi128ELb0ELb1ELb1ELb1ELb0ELb1EEEEEEEEEvNT_6ParamsE,@function
        .size           _ZN7cutlass13device_kernelIN5flash11enable_sm90INS1_16FlashAttnFwdSm90INS1_25CollectiveMainloopFwdSm90ILi2EN4cute5tupleIJNS5_1CILi1EEES8_S8_EEENS6_IJNS7_ILi64EEESA_SA_EEELi512ENS_6half_tEfNS_4arch4Sm90ELb0ELb1ELb1ELb1ELb1ELb1ELb0ELb0ELb0ELb1ELb0ELb0EEENS1_21CollectiveEpilogueFwdINS6_IJSA_NS7_ILi512EEESA_EEES9_SC_SE_Li256ELb1ELb1ELb0ELb0EEENS1_36VarlenDynamicPersistentTileSchedulerILi64ELi64ELi256ELi128ELb0ELb1ELb1ELb1ELb0ELb1EEEEEEEEEvNT_6ParamsE,(.L_x_15651 - _ZN7cutlass13device_kernelIN5flash11enable_sm90INS1_16FlashAttnFwdSm90INS1_25CollectiveMainloopFwdSm90ILi2EN4cute5tupleIJNS5_1CILi1EEES8_S8_EEENS6_IJNS7_ILi64EEESA_SA_EEELi512ENS_6half_tEfNS_4arch4Sm90ELb0ELb1ELb1ELb1ELb1ELb1ELb0ELb0ELb0ELb1ELb0ELb0EEENS1_21CollectiveEpilogueFwdINS6_IJSA_NS7_ILi512EEESA_EEES9_SC_SE_Li256ELb1ELb1ELb0ELb0EEENS1_36VarlenDynamicPersistentTileSchedulerILi64ELi64ELi256ELi128ELb0ELb1ELb1ELb1ELb0ELb1EEEEEEEEEvNT_6ParamsE)
        .other          _ZN7cutlass13device_kernelIN5flash11enable_sm90INS1_16FlashAttnFwdSm90INS1_25CollectiveMainloopFwdSm90ILi2EN4cute5tupleIJNS5_1CILi1EEES8_S8_EEENS6_IJNS7_ILi64EEESA_SA_EEELi512ENS_6half_tEfNS_4arch4Sm90ELb0ELb1ELb1ELb1ELb1ELb1ELb0ELb0ELb0ELb1ELb0ELb0EEENS1_21CollectiveEpilogueFwdINS6_IJSA_NS7_ILi512EEESA_EEES9_SC_SE_Li256ELb1ELb1ELb0ELb0EEENS1_36VarlenDynamicPersistentTileSchedulerILi64ELi64ELi256ELi128ELb0ELb1ELb1ELb1ELb0ELb1EEEEEEEEEvNT_6ParamsE,@"STO_CUDA_ENTRY STV_DEFAULT"
_ZN7cutlass13device_kernelIN5flash11enable_sm90INS1_16FlashAttnFwdSm90INS1_25CollectiveMainloopFwdSm90ILi2EN4cute5tupleIJNS5_1CILi1EEES8_S8_EEENS6_IJNS7_ILi64EEESA_SA_EEELi512ENS_6half_tEfNS_4arch4Sm90ELb0ELb1ELb1ELb1ELb1ELb1ELb0ELb0ELb0ELb1ELb0ELb0EEENS1_21CollectiveEpilogueFwdINS6_IJSA_NS7_ILi512EEESA_EEES9_SC_SE_Li256ELb1ELb1ELb0ELb0EEENS1_36VarlenDynamicPersistentTileSchedulerILi64ELi64ELi256ELi128ELb0ELb1ELb1ELb1ELb0ELb1EEEEEEEEEvNT_6ParamsE:
        /* <DEDUP_REMOVED lines=18> */
.L_x_5769:
[----:B------:R-:W-:Y:S05]  /*0120*/  BSYNC B0 ;  /* 0x0000000000007941 */ /* 0x000fea0003800000 */
.L_x_5768:
        /* <DEDUP_REMOVED lines=35> */
[----:B------:R3:W0:Y:S02]  /*0360*/  SYNCS.EXCH.64 URZ, [UR6+0x28c48], UR4 ;  /* 0x028c4804063f75b2 */ /* 0x0006240008000100 */
[----:B---3--:R-:W-:Y:S01]  /*0370*/  NOP ;  /* 0x0000000000007918 */ /* 0x008fe20000000000 */
.L_x_5770:
        /* <DEDUP_REMOVED lines=22> */
.L_x_5771:
        /* <DEDUP_REMOVED lines=18> */
.L_x_5772:
        /* <DEDUP_REMOVED lines=22> */
.L_x_5773:
        /* <DEDUP_REMOVED lines=22> */
.L_x_5774:
[----:B------:R-:W-:Y:S01]  /*08c0*/  PLOP3.LUT P0, PT, PT, PT, UP0, 0x80, 0x0 ;  /* 0x000000000000781c */ /* 0x000fe20003f0f008 */
[----:B------:R-:W-:Y:S01]  /*08d0*/  UMOV UR36, 0x1 ;  /* 0x0000000100247882 */ /* 0x000fe20000000000 */
[----:B------:R-:W-:Y:S01]  /*08e0*/  NOP ;  /* 0x0000000000007918 */ /* 0x000fe20000000000 */
[----:B------:R-:W-:Y:S01]  /*08f0*/  USEL UR36, UR36, 0x2, !UP0 ;  /* 0x0000000224247887 */ /* 0x000fe2000c000000 */
[----:B------:R-:W-:Y:S01]  /*0900*/  BSSY B9, `(.L_x_5775) ;  /* 0x0001f87000097945 */ /* 0x000fe20003800000 */
[----:B------:R-:W-:Y:S01]  /*0910*/  ULDC.64 UR40, c[0x0][0x208] ;  /* 0x0000820000287ab9 */ /* 0x000fe20000000a00 */
[----:B012-4-:R-:W-:Y:S07]  /*0920*/  BAR.SYNC.DEFER_BLOCKING 0x0 ;  /* 0x0000000000007b1d */ /* 0x017fee0000010000 */
[----:B------:R-:W-:Y:S05]  /*0930*/  @!P0 BRA `(.L_x_5776) ;  /* 0x0000017800fc8947 */ /* 0x000fea0003800000 */
.L_x_5777:
[----:B------:R-:W-:-:S08]  /*0940*/  NOP ;  /* 0x0000000000007918 */ /* 0x000fd00000000000 */
[----:B------:R-:W0:Y:S02]  /*0950*/  USETMAXREG.TRY_ALLOC.CTAPOOL UP0, 0xe8 ;  /* 0x000000e8000079c8 */ /* 0x000e240008000600 */
[----:B0-----:R-:W-:-:S13]  /*0960*/  PLOP3.LUT P0, PT, PT, PT, UP0, 0x80, 0x0 ;  /* 0x000000000000781c */ /* 0x001fda0003f0f008 */
[----:B------:R-:W-:Y:S05]  /*0970*/  @!P0 BRA `(.L_x_5777) ;  /* 0xfffffffc00f08947 */ /* 0x000fea000383ffff */
[----:B------:R-:W-:Y:S01]  /*0980*/  ISETP.NE.AND P0, PT, R3, 0x1, PT ;  /* 0x000000010300780c */ /* 0x000fe20003f05270 */
[----:B------:R-:W0:Y:S01]  /*0990*/  S2UR UR4, SR_CgaCtaId ;  /* 0x00000000000479c3 */ /* 0x000e220000008800 */
        /* <DEDUP_REMOVED lines=13> */
[----:B------:R-:W-:Y:S02]  /*0a70*/  MOV R200, 0x20 ;  /* 0x0000002000c87802 */ /* 0x000fe40000000f00 */
[----:B------:R-:W-:Y:S01]  /*0a80*/  CS2R R188, SRZ ;  /* 0x0000000000bc7805 */ /* 0x000fe2000001ff00 */
[----:B------:R-:W-:Y:S01]  /*0a90*/  ULOP3.LUT UR37, UR36, 0x1, URZ, 0xfc, !UPT ;  /* 0x0000000124257892 */ /* 0x000fe2000f8efc3f */
[----:B------:R-:W-:-:S04]  /*0aa0*/  SHF.R.S32.HI R0, RZ, 0x1f, R16 ;  /* 0x0000001fff007819 */ /* 0x000fc80000011410 */
[CC--:B------:R-:W-:Y:S02]  /*0ab0*/  LEA.HI R3, R0.reuse, R16.reuse, RZ, 0x4 ;  /* 0x0000001000037211 */ /* 0x0c0fe400078f20ff */
[CC--:B------:R-:W-:Y:S02]  /*0ac0*/  LEA.HI R7, R0.reuse, R16.reuse, RZ, 0x7 ;  /* 0x0000001000077211 */ /* 0x0c0fe400078f38ff */
[----:B------:R-:W-:Y:S02]  /*0ad0*/  LOP3.LUT R4, R3, 0xfffffff0, RZ, 0xc0, !PT ;  /* 0xfffffff003047812 */ /* 0x000fe400078ec0ff */
[----:B------:R-:W-:Y:S02]  /*0ae0*/  LOP3.LUT R6, R7, 0xffffff80, RZ, 0xc0, !PT ;  /* 0xffffff8007067812 */ /* 0x000fe400078ec0ff */
[----:B------:R-:W-:Y:S01]  /*0af0*/  LEA.HI R5, R0, R16, RZ, 0x5 ;  /* 0x0000001000057211 */ /* 0x000fe200078f28ff */
[C---:B------:R-:W-:Y:S01]  /*0b00*/  IMAD.IADD R4, R16.reuse, 0x1, -R4 ;  /* 0x0000000110047824 */ /* 0x040fe200078e0a04 */
[----:B------:R-:W-:Y:S01]  /*0b10*/  SHF.R.S32.HI R20, RZ, 0x7, R7 ;  /* 0x00000007ff147819 */ /* 0x000fe20000011407 */
[----:B------:R-:W-:Y:S01]  /*0b20*/  IMAD.IADD R8, R16, 0x1, -R6 ;  /* 0x0000000110087824 */ /* 0x000fe200078e0a06 */
[----:B------:R-:W-:-:S02]  /*0b30*/  SHF.R.S32.HI R18, RZ, 0x5, R5 ;  /* 0x00000005ff127819 */ /* 0x000fc40000011405 */
[--C-:B------:R-:W-:Y:S01]  /*0b40*/  SHF.R.S32.HI R11, RZ, 0x1f, R4.reuse ;  /* 0x0000001fff0b7819 */ /* 0x100fe20000011404 */
[----:B------:R-:W-:Y:S01]  /*0b50*/  IMAD R14, R20, 0x100, R4 ;  /* 0x00000100140e7824 */ /* 0x000fe200078e0204 */
[----:B------:R-:W-:Y:S02]  /*0b60*/  SHF.R.S32.HI R5, RZ, 0x1f, R5 ;  /* 0x0000001fff057819 */ /* 0x000fe40000011405 */
[----:B------:R-:W-:Y:S02]  /*0b70*/  SHF.R.S32.HI R6, RZ, 0x4, R3 ;  /* 0x00000004ff067819 */ /* 0x000fe40000011403 */
[----:B------:R-:W-:Y:S02]  /*0b80*/  LEA.HI R13, R11, R4, RZ, 0x3 ;  /* 0x000000040b0d7211 */ /* 0x000fe400078f18ff */
[----:B------:R-:W-:Y:S02]  /*0b90*/  LEA.HI R3, R3, R6, RZ, 0x1 ;  /* 0x0000000603037211 */ /* 0x000fe400078f08ff */
[----:B------:R-:W-:-:S02]  /*0ba0*/  LEA.HI R5, R5, R18, RZ, 0x2 ;  /* 0x0000001205057211 */ /* 0x000fc400078f10ff */
[C---:B------:R-:W-:Y:S01]  /*0bb0*/  LOP3.LUT R15, R13.reuse, 0xfffffff8, RZ, 0xc0, !PT ;  /* 0xfffffff80d0f7812 */ /* 0x040fe200078ec0ff */
[----:B------:R-:W-:Y:S01]  /*0bc0*/  IMAD.SHL.U32 R13, R13, 0x40, RZ ;  /* 0x000000400d0d7824 */ /* 0x000fe200078e00ff */
[----:B------:R-:W-:Y:S02]  /*0bd0*/  SHF.R.S32.HI R9, RZ, 0x1f, R8 ;  /* 0x0000001fff097819 */ /* 0x000fe40000011408 */
[----:B------:R-:W-:Y:S01]  /*0be0*/  LOP3.LUT R3, R3, 0x1ffffffe, RZ, 0xc0, !PT ;  /* 0x1ffffffe03037812 */ /* 0x000fe200078ec0ff */
[----:B------:R-:W-:Y:S01]  /*0bf0*/  IMAD.IADD R15, R4, 0x1, -R15 ;  /* 0x00000001040f7824 */ /* 0x000fe200078e0a0f */
[----:B------:R-:W-:Y:S02]  /*0c00*/  LOP3.LUT R5, R5, 0x3ffffc, RZ, 0xc0, !PT ;  /* 0x003ffffc05057812 */ /* 0x000fe400078ec0ff */
[----:B------:R-:W-:Y:S01]  /*0c10*/  LEA.HI R10, R9, R8, RZ, 0x2 ;  /* 0x00000008090a7211 */ /* 0x000fe200078f10ff */
[----:B------:R-:W-:Y:S01]  /*0c20*/  IMAD.IADD R3, R6, 0x1, -R3 ;  /* 0x0000000106037824 */ /* 0x000fe200078e0a03 */
[----:B------:R-:W-:Y:S01]  /*0c30*/  SHF.L.U32 R4, R15, 0x6, RZ ;  /* 0x000000060f047819 */ /* 0x000fe200000006ff */
[----:B------:R-:W-:Y:S01]  /*0c40*/  IMAD.IADD R5, R18, 0x1, -R5 ;  /* 0x0000000112057824 */ /* 0x000fe200078e0a05 */
[--C-:B------:R-:W-:Y:S01]  /*0c50*/  SHF.R.S32.HI R11, RZ, 0x2, R10.reuse ;  /* 0x00000002ff0b7819 */ /* 0x100fe2000001140a */
[----:B------:R-:W-:Y:S01]  /*0c60*/  IMAD.SHL.U32 R3, R3, 0x8, RZ ;  /* 0x0000000803037824 */ /* 0x000fe200078e00ff */
[----:B------:R-:W-:Y:S01]  /*0c70*/  SHF.R.S32.HI R12, RZ, 0x1f, R10 ;  /* 0x0000001fff0c7819 */ /* 0x000fe2000001140a */
[----:B------:R-:W-:Y:S01]  /*0c80*/  IMAD R14, R5, 0x10, R14 ;  /* 0x00000010050e7824 */ /* 0x000fe200078e020e */
[----:B------:R-:W-:-:S02]  /*0c90*/  LOP3.LUT R4, R4, 0x1c0, RZ, 0xc0, !PT ;  /* 0x000001c004047812 */ /* 0x000fc400078ec0ff */
[----:B------:R-:W-:Y:S01]  /*0ca0*/  LEA.HI R12, R12, R11, RZ, 0x3 ;  /* 0x0000000b0c0c7211 */ /* 0x000fe200078f18ff */
[--C-:B------:R-:W-:Y:S01]  /*0cb0*/  IMAD.U32 R5, R14, 0x40, R3.reuse ;  /* 0x000000400e057824 */ /* 0x100fe200078e0003 */
[----:B------:R-:W-:Y:S02]  /*0cc0*/  LOP3.LUT R3, R4, 0x8, R3, 0xf8, !PT ;  /* 0x0000000804037812 */ /* 0x000fe400078ef803 */
[----:B------:R-:W-:Y:S02]  /*0cd0*/  LOP3.LUT R12, R12, 0xfffffff8, RZ, 0xc0, !PT ;  /* 0xfffffff80c0c7812 */ /* 0x000fe400078ec0ff */
[----:B------:R-:W-:Y:S01]  /*0ce0*/  SHF.R.U32.HI R4, RZ, 0x3, R4 ;  /* 0x00000003ff047819 */ /* 0x000fe20000011604 */
[----:B------:R0:W-:Y:S01]  /*0cf0*/  STL [R1+0x60], R5 ;  /* 0x0000600501007387 */ /* 0x0001e20000100800 */
[----:B------:R-:W-:Y:S01]  /*0d00*/  LEA.HI R9, R9, R8, RZ, 0x5 ;  /* 0x0000000809097211 */ /* 0x000fe200078f28ff */
[----:B------:R-:W-:Y:S01]  /*0d10*/  IMAD.IADD R12, R11, 0x1, -R12 ;  /* 0x000000010b0c7824 */ /* 0x000fe200078e0a0c */
[----:B------:R-:W-:Y:S01]  /*0d20*/  LOP3.LUT R13, R13, 0x7ffffe00, RZ, 0xc0, !PT ;  /* 0x7ffffe000d0d7812 */ /* 0x000fe200078ec0ff */
[----:B------:R-:W-:Y:S01]  /*0d30*/  STL [R1+0x50], RZ ;  /* 0x000050ff01007387 */ /* 0x000fe20000100800 */
[----:B------:R-:W-:-:S02]  /*0d40*/  LOP3.LUT R4, R3, R4, RZ, 0x3c, !PT ;  /* 0x0000000403047212 */ /* 0x000fc400078e3cff */
[----:B------:R-:W-:Y:S01]  /*0d50*/  SHF.R.S32.HI R9, RZ, 0x5, R9 ;  /* 0x00000005ff097819 */ /* 0x000fe20000011409 */
[----:B------:R-:W-:Y:S01]  /*0d60*/  IMAD R13, R18, 0x400, R13 ;  /* 0x00000400120d7824 */ /* 0x000fe200078e020d */
[CC--:B------:R-:W-:Y:S02]  /*0d70*/  LEA.HI R3, R0.reuse, R16.reuse, RZ, 0x3 ;  /* 0x0000001000037211 */ /* 0x0c0fe400078f18ff */
[----:B------:R-:W-:Y:S02]  /*0d80*/  CS2R R18, SRZ ;  /* 0x0000000000127805 */ /* 0x000fe4000001ff00 */
[----:B------:R-:W-:Y:S01]  /*0d90*/  LEA.HI R0, R0, R16, RZ, 0x2 ;  /* 0x0000001000007211 */ /* 0x000fe200078f10ff */
[----:B------:R-:W-:Y:S01]  /*0da0*/  IMAD R194, R9, 0x10, R12 ;  /* 0x0000001009c27824 */ /* 0x000fe200078e020c */
[----:B0-----:R-:W-:Y:S01]  /*0db0*/  LOP3.LUT R5, R10, 0x7ffffffc, RZ, 0xc0, !PT ;  /* 0x7ffffffc0a057812 */ /* 0x001fe200078ec0ff */
[----:B------:R-:W-:Y:S01]  /*0dc0*/  IMAD.IADD R13, R13, 0x1, R4 ;  /* 0x000000010d0d7824 */ /* 0x000fe200078e0204 */
[----:B------:R-:W-:-:S02]  /*0dd0*/  SHF.R.S32.HI R192, RZ, 0x2, R0 ;  /* 0x00000002ffc07819 */ /* 0x000fc40000011400 */
[----:B------:R-:W-:Y:S01]  /*0de0*/  SHF.R.S32.HI R9, RZ, 0x1f, R0 ;  /* 0x0000001fff097819 */ /* 0x000fe20000011400 */
[----:B------:R-:W-:Y:S01]  /*0df0*/  IMAD.IADD R5, R8, 0x1, -R5 ;  /* 0x0000000108057824 */ /* 0x000fe200078e0a05 */
[----:B------:R-:W-:Y:S01]  /*0e00*/  LOP3.LUT R0, R0, 0xfffffffc, RZ, 0xc0, !PT ;  /* 0xfffffffc00007812 */ /* 0x000fe200078ec0ff */
[----:B------:R-:W-:Y:S01]  /*0e10*/  VIADD R8, R192, 0x20 ;  /* 0x00000020c0087836 */ /* 0x000fe20000000000 */
[----:B------:R-:W-:Y:S01]  /*0e20*/  SHF.R.S32.HI R4, RZ, 0x3, R3 ;  /* 0x00000003ff047819 */ /* 0x000fe20000011403 */
[----:B------:R-:W-:Y:S01]  /*0e30*/  IMAD R198, R13, 0x2, R2 ;  /* 0x000000020dc67824 */ /* 0x000fe200078e0202 */
[----:B------:R-:W-:Y:S01]  /*0e40*/  LOP3.LUT R3, R3, 0xfffffff8, RZ, 0xc0, !PT ;  /* 0xfffffff803037812 */ /* 0x000fe200078ec0ff */
[----:B------:R-:W-:Y:S01]  /*0e50*/  IMAD.IADD R6, R16, 0x1, -R0 ;  /* 0x0000000110067824 */ /* 0x000fe200078e0a00 */
[----:B------:R-:W-:Y:S01]  /*0e60*/  LEA.HI R7, R7, R20, RZ, 0x1 ;  /* 0x0000001407077211 */ /* 0x000fe200078f08ff */
[----:B------:R-:W-:Y:S01]  /*0e70*/  VIADD R201, R198, 0x26800 ;  /* 0x00026800c6c97836 */ /* 0x000fe20000000000 */
[----:B------:R-:W-:Y:S01]  /*0e80*/  SHF.R.S32.HI R4, RZ, 0x1f, R8 ;  /* 0x0000001fff047819 */ /* 0x000fe20000011408 */
[----:B------:R-:W-:Y:S01]  /*0e90*/  IMAD.IADD R10, R16, 0x1, -R3 ;  /* 0x00000001100a7824 */ /* 0x000fe200078e0a03 */
[----:B------:R-:W-:Y:S01]  /*0ea0*/  LEA.HI R0, R6, R6, RZ, 0x1 ;  /* 0x0000000606007211 */ /* 0x000fe200078f08ff */
[----:B------:R-:W-:Y:S01]  /*0eb0*/  IMAD.SHL.U32 R3, R8, 0x40, RZ ;  /* 0x0000004008037824 */ /* 0x000fe200078e00ff */
[----:B------:R-:W-:Y:S01]  /*0ec0*/  LOP3.LUT R7, R7, 0xfffffe, RZ, 0xc0, !PT ;  /* 0x00fffffe07077812 */ /* 0x000fe200078ec0ff */
[----:B------:R-:W-:Y:S01]  /*0ed0*/  IMAD.SHL.U32 R204, R10, 0x8, RZ ;  /* 0x000000080acc7824 */ /* 0x000fe200078e00ff */
[----:B------:R-:W-:Y:S01]  /*0ee0*/  LEA.HI R9, R9, R192, RZ, 0x3 ;  /* 0x000000c009097211 */ /* 0x000fe200078f18ff */
[----:B------:R-:W-:Y:S01]  /*0ef0*/  IMAD.SHL.U32 R16, R6, 0x8, RZ ;  /* 0x0000000806107824 */ /* 0x000fe200078e00ff */
[----:B------:R-:W-:Y:S01]  /*0f00*/  LOP3.LUT R0, R0, 0x1ffffffe, RZ, 0xc0, !PT ;  /* 0x1ffffffe00007812 */ /* 0x000fe200078ec0ff */
[----:B------:R-:W-:Y:S01]  /*0f10*/  IMAD.SHL.U32 R190, R6, 0x4, RZ ;  /* 0x0000000406be7824 */ /* 0x000fe200078e00ff */
[----:B------:R-:W-:Y:S01]  /*0f20*/  LEA.HI R4, R4, R8, RZ, 0x3 ;  /* 0x0000000804047211 */ /* 0x000fe200078f18ff */
[C---:B------:R-:W-:Y:S01]  /*0f30*/  VIADD R36, R204.reuse, 0x40 ;  /* 0x00000040cc247836 */ /* 0x040fe20000000000 */
[----:B------:R-:W-:Y:S01]  /*0f40*/  LOP3.LUT R3, R3, 0x1c0, RZ, 0xc0, !PT ;  /* 0x000001c003037812 */ /* 0x000fe200078ec0ff */
[----:B------:R-:W-:Y:S01]  /*0f50*/  VIADD R34, R204, 0xc0 ;  /* 0x000000c0cc227836 */ /* 0x000fe20000000000 */
[----:B------:R-:W-:Y:S01]  /*0f60*/  IADD3 R228, R16, 0x40, RZ ;  /* 0x0000004010e47810 */ /* 0x000fe20007ffe0ff */
[----:B------:R-:W-:Y:S01]  /*0f70*/  VIADD R35, R204, 0x80 ;  /* 0x00000080cc237836 */ /* 0x000fe20000000000 */
[----:B------:R-:W-:Y:S01]  /*0f80*/  LOP3.LUT R9, R9, 0xfffffff8, RZ, 0xc0, !PT ;  /* 0xfffffff809097812 */ /* 0x000fe200078ec0ff */
[----:B------:R-:W-:Y:S01]  /*0f90*/  IMAD.IADD R7, R20, 0x1, -R7 ;  /* 0x0000000114077824 */ /* 0x000fe200078e0a07 */
[----:B------:R-:W-:Y:S01]  /*0fa0*/  IADD3 R32, R204, 0x140, RZ ;  /* 0x00000140cc207810 */ /* 0x000fe20007ffe0ff */
[----:B------:R-:W-:Y:S01]  /*0fb0*/  VIADD R220, R16, 0x60 ;  /* 0x0000006010dc7836 */ /* 0x000fe20000000000 */
[----:B------:R-:W-:Y:S01]  /*0fc0*/  SHF.R.U32.HI R24, RZ, 0x3, R3 ;  /* 0x00000003ff187819 */ /* 0x000fe20000011603 */
[C---:B------:R-:W-:Y:S01]  /*0fd0*/  VIADD R33, R204.reuse, 0x100 ;  /* 0x00000100cc217836 */ /* 0x040fe20000000000 */
[----:B------:R-:W-:Y:S01]  /*0fe0*/  SHF.R.S32.HI R38, RZ, 0x1f, R36 ;  /* 0x0000001fff267819 */ /* 0x000fe20000011424 */
[----:B------:R-:W-:Y:S01]  /*0ff0*/  VIADD R31, R204, 0x180 ;  /* 0x00000180cc1f7836 */ /* 0x000fe20000000000 */
[----:B------:R-:W-:Y:S01]  /*1000*/  SHF.R.S32.HI R36, RZ, 0x1f, R34 ;  /* 0x0000001fff247819 */ /* 0x000fe20000011422 */
[----:B------:R-:W-:Y:S01]  /*1010*/  VIADD R218, R16, 0x80 ;  /* 0x0000008010da7836 */ /* 0x000fe20000000000 */
[----:B------:R-:W-:Y:S01]  /*1020*/  SHF.R.S32.HI R37, RZ, 0x1f, R35 ;  /* 0x0000001fff257819 */ /* 0x000fe20000011423 */
[----:B------:R-:W-:Y:S01]  /*1030*/  VIADD R203, R190, 0x10 ;  /* 0x00000010becb7836 */ /* 0x000fe20000000000 */
[----:B------:R-:W-:Y:S01]  /*1040*/  SHF.R.S32.HI R34, RZ, 0x1f, R32 ;  /* 0x0000001fff227819 */ /* 0x000fe20000011420 */
[----:B------:R-:W-:Y:S01]  /*1050*/  VIADD R30, R204, 0x1c0 ;  /* 0x000001c0cc1e7836 */ /* 0x000fe20000000000 */
[----:B------:R-:W-:Y:S01]  /*1060*/  SHF.R.S32.HI R35, RZ, 0x1f, R33 ;  /* 0x0000001fff237819 */ /* 0x000fe20000011421 */
[----:B------:R-:W-:Y:S01]  /*1070*/  IMAD.IADD R229, R6, 0x1, -R0 ;  /* 0x0000000106e57824 */ /* 0x000fe200078e0a00 */
[----:B------:R-:W-:Y:S01]  /*1080*/  LOP3.LUT R0, R3, 0x38, R16, 0xf8, !PT ;  /* 0x0000003803007812 */ /* 0x000fe200078ef810 */
[----:B------:R-:W-:Y:S01]  /*1090*/  IMAD.SHL.U32 R4, R4, 0x40, RZ ;  /* 0x0000004004047824 */ /* 0x000fe200078e00ff */
[----:B------:R-:W-:Y:S01]  /*10a0*/  SHF.R.S32.HI R3, RZ, 0x1f, R228 ;  /* 0x0000001fff037819 */ /* 0x000fe200000114e4 */
[----:B------:R-:W-:Y:S01]  /*10b0*/  VIADD R29, R16, 0x1c0 ;  /* 0x000001c0101d7836 */ /* 0x000fe20000000000 */
[----:B------:R-:W-:Y:S01]  /*10c0*/  SHF.R.S32.HI R32, RZ, 0x1f, R31 ;  /* 0x0000001fff207819 */ /* 0x000fe2000001141f */
[----:B------:R-:W-:Y:S01]  /*10d0*/  IMAD.SHL.U32 R197, R7, 0x100, RZ ;  /* 0x0000010007c57824 */ /* 0x000fe200078e00ff */
[----:B------:R-:W-:Y:S01]  /*10e0*/  SHF.R.S32.HI R7, RZ, 0x1f, R220 ;  /* 0x0000001fff077819 */ /* 0x000fe200000114dc */
[----:B------:R-:W-:Y:S01]  /*10f0*/  IMAD.IADD R196, R192, 0x1, -R9 ;  /* 0x00000001c0c47824 */ /* 0x000fe200078e0a09 */
[----:B------:R-:W-:Y:S01]  /*1100*/  SHF.R.S32.HI R9, RZ, 0x1f, R218 ;  /* 0x0000001fff097819 */ /* 0x000fe200000114da */
[C---:B------:R-:W-:Y:S01]  /*1110*/  VIADD R28, R16.reuse, 0x1e0 ;  /* 0x000001e0101c7836 */ /* 0x040fe20000000000 */
[----:B------:R-:W-:Y:S01]  /*1120*/  SHF.R.S32.HI R33, RZ, 0x1f, R203 ;  /* 0x0000001fff217819 */ /* 0x000fe200000114cb */
[C---:B------:R-:W-:Y:S01]  /*1130*/  VIADD R215, R16.reuse, 0xa0 ;  /* 0x000000a010d77836 */ /* 0x040fe20000000000 */
[----:B------:R-:W-:Y:S01]  /*1140*/  SHF.R.S32.HI R31, RZ, 0x1f, R30 ;  /* 0x0000001fff1f7819 */ /* 0x000fe2000001141e */
[----:B------:R-:W-:Y:S01]  /*1150*/  VIADD R214, R16, 0xc0 ;  /* 0x000000c010d67836 */ /* 0x000fe20000000000 */
[----:B------:R-:W-:Y:S01]  /*1160*/  SHF.L.U64.HI R30, R228, 0x1, R3 ;  /* 0x00000001e41e7819 */ /* 0x000fe20000010203 */
[----:B------:R-:W-:Y:S01]  /*1170*/  STL [R1+0x4], R29 ;  /* 0x0000041d01007387 */ /* 0x000fe20000100800 */
[----:B------:R-:W-:Y:S01]  /*1180*/  LOP3.LUT R4, R4, 0xfffffe00, RZ, 0xc0, !PT ;  /* 0xfffffe0004047812 */ /* 0x000fe200078ec0ff */
[----:B------:R-:W-:Y:S01]  /*1190*/  VIADD R213, R16, 0xe0 ;  /* 0x000000e010d57836 */ /* 0x000fe20000000000 */
[----:B------:R-:W-:Y:S01]  /*11a0*/  SHF.L.U64.HI R7, R220, 0x1, R7 ;  /* 0x00000001dc077819 */ /* 0x000fe20000010207 */
[----:B------:R-:W-:Y:S01]  /*11b0*/  STL [R1], R28 ;  /* 0x0000001c01007387 */ /* 0x000fe20000100800 */
[----:B------:R-:W-:Y:S01]  /*11c0*/  SHF.L.U64.HI R3, R218, 0x1, R9 ;  /* 0x00000001da037819 */ /* 0x000fe20000010209 */
[C---:B------:R-:W-:Y:S01]  /*11d0*/  VIADD R211, R16.reuse, 0x100 ;  /* 0x0000010010d37836 */ /* 0x040fe20000000000 */
[----:B------:R-:W-:Y:S01]  /*11e0*/  SHF.R.S32.HI R6, RZ, 0x1f, R215 ;  /* 0x0000001fff067819 */ /* 0x000fe200000114d7 */
[----:B------:R-:W-:Y:S01]  /*11f0*/  STL [R1+0x54], R33 ;  /* 0x0000542101007387 */ /* 0x000fe20000100800 */
[----:B------:R-:W-:Y:S01]  /*1200*/  SHF.R.S32.HI R11, RZ, 0x1f, R214 ;  /* 0x0000001fff0b7819 */ /* 0x000fe200000114d6 */
[C---:B------:R-:W-:Y:S01]  /*1210*/  VIADD R210, R16.reuse, 0x120 ;  /* 0x0000012010d27836 */ /* 0x040fe20000000000 */
[----:B------:R-:W-:Y:S01]  /*1220*/  SHF.L.U64.HI R6, R215, 0x1, R6 ;  /* 0x00000001d7067819 */ /* 0x000fe20000010206 */
[----:B------:R-:W-:Y:S01]  /*1230*/  STL [R1+0x10], R30 ;  /* 0x0000101e01007387 */ /* 0x000fe20000100800 */
[----:B------:R-:W-:Y:S01]  /*1240*/  SHF.R.S32.HI R8, RZ, 0x1f, R213 ;  /* 0x0000001fff087819 */ /* 0x000fe200000114d5 */
[C---:B------:R-:W-:Y:S01]  /*1250*/  VIADD R208, R16.reuse, 0x140 ;  /* 0x0000014010d07836 */ /* 0x040fe20000000000 */
[----:B------:R-:W-:Y:S01]  /*1260*/  R2P PR, R15, 0x6 ;  /* 0x000000060f007804 */ /* 0x000fe20000000000 */
[----:B------:R-:W-:Y:S01]  /*1270*/  STL [R1+0x5c], R4 ;  /* 0x00005c0401007387 */ /* 0x000fe20000100800 */
[----:B------:R-:W-:Y:S01]  /*1280*/  SHF.R.S32.HI R10, RZ, 0x1f, R211 ;  /* 0x0000001fff0a7819 */ /* 0x000fe200000114d3 */
[C---:B------:R-:W-:Y:S01]  /*1290*/  VIADD R207, R16.reuse, 0x160 ;  /* 0x0000016010cf7836 */ /* 0x040fe20000000000 */
[----:B------:R-:W-:Y:S01]  /*12a0*/  SHF.R.S32.HI R15, RZ, 0x1f, R210 ;  /* 0x0000001fff0f7819 */ /* 0x000fe200000114d2 */
[----:B------:R0:W-:Y:S01]  /*12b0*/  STL [R1+0x14], R7 ;  /* 0x0000140701007387 */ /* 0x0001e20000100800 */
[C---:B------:R-:W-:Y:S01]  /*12c0*/  IADD3 R206, R16.reuse, 0x180, RZ ;  /* 0x0000018010ce7810 */ /* 0x040fe20007ffe0ff */
[C---:B------:R-:W-:Y:S01]  /*12d0*/  VIADD R205, R16.reuse, 0x1a0 ;  /* 0x000001a010cd7836 */ /* 0x040fe20000000000 */
[----:B------:R-:W-:Y:S01]  /*12e0*/  SHF.R.S32.HI R21, RZ, 0x1f, R208 ;  /* 0x0000001fff157819 */ /* 0x000fe200000114d0 */
[----:B------:R1:W-:Y:S01]  /*12f0*/  STL [R1+0x18], R3 ;  /* 0x0000180301007387 */ /* 0x0003e20000100800 */
[----:B------:R-:W-:Y:S01]  /*1300*/  SHF.R.S32.HI R12, RZ, 0x1f, R207 ;  /* 0x0000001fff0c7819 */ /* 0x000fe200000114cf */
[----:B------:R-:W-:Y:S01]  /*1310*/  VIADD R186, R16, 0x20 ;  /* 0x0000002010ba7836 */ /* 0x000fe20000000000 */
[----:B------:R-:W-:Y:S01]  /*1320*/  SHF.R.S32.HI R23, RZ, 0x1f, R206 ;  /* 0x0000001fff177819 */ /* 0x000fe200000114ce */
[----:B------:R2:W-:Y:S01]  /*1330*/  STL [R1+0x1c], R6 ;  /* 0x00001c0601007387 */ /* 0x0005e20000100800 */
[----:B------:R-:W-:Y:S01]  /*1340*/  SHF.R.S32.HI R14, RZ, 0x1f, R205 ;  /* 0x0000001fff0e7819 */ /* 0x000fe200000114cd */
[----:B------:R-:W-:Y:S01]  /*1350*/  IMAD.SHL.U32 R185, R5, 0x2, RZ ;  /* 0x0000000205b97824 */ /* 0x000fe200078e00ff */
[----:B0-----:R-:W-:Y:S01]  /*1360*/  SHF.L.U64.HI R7, R213, 0x1, R8 ;  /* 0x00000001d5077819 */ /* 0x001fe20000010208 */
[----:B------:R-:W-:Y:S01]  /*1370*/  IMAD R229, R229, 0x8, R194 ;  /* 0x00000008e5e57824 */ /* 0x000fe200078e02c2 */
[----:B------:R-:W-:-:S02]  /*1380*/  SHF.R.S32.HI R20, RZ, 0x1f, R29 ;  /* 0x0000001fff147819 */ /* 0x000fc4000001141d */
[----:B-1----:R-:W-:Y:S02]  /*1390*/  SHF.L.U64.HI R3, R214, 0x1, R11 ;  /* 0x00000001d6037819 */ /* 0x002fe4000001020b */
[----:B------:R-:W-:Y:S02]  /*13a0*/  SHF.R.S32.HI R22, RZ, 0x1f, R28 ;  /* 0x0000001fff167819 */ /* 0x000fe4000001141c */
[----:B--2---:R-:W-:Y:S01]  /*13b0*/  SHF.L.U64.HI R6, R211, 0x1, R10 ;  /* 0x00000001d3067819 */ /* 0x004fe2000001020a */
[----:B------:R0:W-:Y:S01]  /*13c0*/  STL [R1+0x20], R3 ;  /* 0x0000200301007387 */ /* 0x0001e20000100800 */
[----:B------:R-:W-:Y:S02]  /*13d0*/  SEL R200, R200, 0xffffffe0, !P1 ;  /* 0xffffffe0c8c87807 */ /* 0x000fe40004800000 */
[----:B------:R-:W-:Y:S01]  /*13e0*/  IADD3 R199, R198, 0x26840, RZ ;  /* 0x00026840c6c77810 */ /* 0x000fe20007ffe0ff */
[----:B------:R1:W-:Y:S01]  /*13f0*/  STL [R1+0x24], R7 ;  /* 0x0000240701007387 */ /* 0x0003e20000100800 */
[C---:B------:R-:W-:Y:S01]  /*1400*/  @P2 VIADD R199, R201.reuse, 0xffffffc0 ;  /* 0xffffffc0c9c72836 */ /* 0x040fe20000000000 */
[----:B------:R-:W-:Y:S01]  /*1410*/  SHF.R.S32.HI R17, RZ, 0x1f, R16 ;  /* 0x0000001fff117819 */ /* 0x000fe20000011410 */
[----:B------:R-:W-:Y:S01]  /*1420*/  IMAD.IADD R201, R201, 0x1, R200 ;  /* 0x00000001c9c97824 */ /* 0x000fe200078e02c8 */
[----:B------:R2:W-:Y:S01]  /*1430*/  STL [R1+0x28], R6 ;  /* 0x0000280601007387 */ /* 0x0005e20000100800 */
[----:B------:R-:W-:Y:S01]  /*1440*/  SHF.R.S32.HI R202, RZ, 0x1f, R186 ;  /* 0x0000001fffca7819 */ /* 0x000fe200000114ba */
[----:B------:R-:W-:Y:S01]  /*1450*/  IMAD.IADD R200, R200, 0x1, R199 ;  /* 0x00000001c8c87824 */ /* 0x000fe200078e02c7 */
[----:B0-----:R-:W-:-:S02]  /*1460*/  SHF.L.U64.HI R3, R210, 0x1, R15 ;  /* 0x00000001d2037819 */ /* 0x001fc4000001020f */
[----:B-1----:R-:W-:-:S03]  /*1470*/  SHF.L.U64.HI R7, R208, 0x1, R21 ;  /* 0x00000001d0077819 */ /* 0x002fc60000010215 */
[----:B------:R0:W-:Y:S01]  /*1480*/  STL [R1+0x2c], R3 ;  /* 0x00002c0301007387 */ /* 0x0001e20000100800 */
[----:B--2---:R-:W-:-:S03]  /*1490*/  SHF.L.U64.HI R6, R207, 0x1, R12 ;  /* 0x00000001cf067819 */ /* 0x004fc6000001020c */
[----:B------:R1:W-:Y:S04]  /*14a0*/  STL [R1+0x30], R7 ;  /* 0x0000300701007387 */ /* 0x0003e80000100800 */
[----:B------:R2:W-:Y:S01]  /*14b0*/  STL [R1+0x34], R6 ;  /* 0x0000340601007387 */ /* 0x0005e20000100800 */
[----:B0-----:R-:W-:Y:S02]  /*14c0*/  SHF.L.U64.HI R3, R206, 0x1, R23 ;  /* 0x00000001ce037819 */ /* 0x001fe40000010217 */
[----:B-1----:R-:W-:-:S03]  /*14d0*/  SHF.L.U64.HI R7, R205, 0x1, R14 ;  /* 0x00000001cd077819 */ /* 0x002fc6000001020e */
[----:B------:R0:W-:Y:S01]  /*14e0*/  STL [R1+0x38], R3 ;  /* 0x0000380301007387 */ /* 0x0001e20000100800 */
[----:B--2---:R-:W-:-:S03]  /*14f0*/  SHF.L.U64.HI R6, R29, 0x1, R20 ;  /* 0x000000011d067819 */ /* 0x004fc60000010214 */
[----:B------:R-:W-:Y:S04]  /*1500*/  STL [R1+0x3c], R7 ;  /* 0x00003c0701007387 */ /* 0x000fe80000100800 */
[----:B------:R-:W-:Y:S01]  /*1510*/  STL [R1+0x40], R6 ;  /* 0x0000400601007387 */ /* 0x000fe20000100800 */
[----:B0-----:R-:W-:-:S05]  /*1520*/  SHF.L.U64.HI R3, R28, 0x1, R22 ;  /* 0x000000011c037819 */ /* 0x001fca0000010216 */
[----:B------:R0:W-:Y:S02]  /*1530*/  STL [R1+0x44], R3 ;  /* 0x0000440301007387 */ /* 0x0001e40000100800 */
[----:B0-----:R-:W-:-:S05]  /*1540*/  LOP3.LUT R3, R4, R0, R24, 0xf6, !PT ;  /* 0x0000000004037212 */ /* 0x001fca00078ef618 */
[----:B------:R-:W-:-:S05]  /*1550*/  IMAD R0, R3, 0x2, R2 ;  /* 0x0000000203007824 */ /* 0x000fca00078e0202 */
[----:B------:R0:W-:Y:S02]  /*1560*/  STL [R1+0x58], R0 ;  /* 0x0000580001007387 */ /* 0x0001e40000100800 */
.L_x_5997:
[----:B------:R-:W-:Y:S01]  /*1570*/  ULDC.64 UR4, c[0x0][0xa28] ;  /* 0x00028a0000047ab9 */ /* 0x000fe20000000a00 */
[----:B01234-:R-:W1:Y:S01]  /*1580*/  LDC.64 R6, c[0x0][0xa08] ;  /* 0x00028200ff067b82 */ /* 0x01fe620000000a00 */
[----:B------:R-:W-:Y:S01]  /*1590*/  ISETP.NE.U32.AND P0, PT, RZ, UR4, PT ;  /* 0x00000004ff007c0c */ /* 0x000fe2000bf05070 */
[----:B0-----:R-:W-:Y:S01]  /*15a0*/  IMAD.MOV.U32 R0, RZ, RZ, RZ ;  /* 0x000000ffff007224 */ /* 0x001fe200078e00ff */
[----:B------:R-:W-:Y:S01]  /*15b0*/  ULDC.64 UR6, c[0x0][0xa20] ;  /* 0x0002880000067ab9 */ /* 0x000fe20000000a00 */
[----:B------:R-:W-:Y:S01]  /*15c0*/  IMAD.MOV.U32 R28, RZ, RZ, RZ ;  /* 0x000000ffff1c7224 */ /* 0x000fe200078e00ff */
[----:B------:R-:W-:Y:S01]  /*15d0*/  ISETP.NE.AND.EX P0, PT, RZ, UR5, PT, P0 ;  /* 0x00000005ff007c0c */ /* 0x000fe2000bf05300 */
[----:B------:R-:W-:Y:S02]  /*15e0*/  ULDC.64 UR4, c[0x0][0xa18] ;  /* 0x0002860000047ab9 */ /* 0x000fe40000000a00 */
[----:B------:R-:W-:-:S04]  /*15f0*/  ISETP.NE.U32.AND P1, PT, RZ, UR4, PT ;  /* 0x00000004ff007c0c */ /* 0x000fc8000bf25070 */
[----:B------:R-:W-:Y:S01]  /*1600*/  ISETP.NE.AND.EX P1, PT, RZ, UR5, PT, P1 ;  /* 0x00000005ff007c0c */ /* 0x000fe2000bf25310 */
[----:B------:R-:W-:Y:S02]  /*1610*/  ULDC.64 UR4, c[0x0][0xa08] ;  /* 0x0002820000047ab9 */ /* 0x000fe40000000a00 */
[----:B------:R-:W-:-:S03]  /*1620*/  ISETP.NE.U32.AND P3, PT, RZ, UR4, PT ;  /* 0x00000004ff007c0c */ /* 0x000fc6000bf65070 */
[----:B------:R-:W0:Y:S01]  /*1630*/  @P0 LDC.64 R4, c[0x0][0xa28] ;  /* 0x00028a00ff040b82 */ /* 0x000e220000000a00 */
[----:B------:R-:W-:Y:S01]  /*1640*/  ISETP.NE.AND.EX P3, PT, RZ, UR5, PT, P3 ;  /* 0x00000005ff007c0c */ /* 0x000fe2000bf65330 */
[----:B-1----:R-:W-:-:S06]  /*1650*/  IMAD.WIDE R10, R27, 0x4, R6 ;  /* 0x000000041b0a7825 */ /* 0x002fcc00078e0206 */
[----:B------:R-:W1:Y:S01]  /*1660*/  @P1 LDC.64 R8, c[0x0][0xa18] ;  /* 0x00028600ff081b82 */ /* 0x000e620000000a00 */
[----:B------:R-:W-:Y:S02]  /*1670*/  ULDC UR4, c[0x0][0x288] ;  /* 0x0000a20000047ab9 */ /* 0x000fe40000000800 */
[----:B------:R-:W-:Y:S01]  /*1680*/  MOV R23, UR4 ;  /* 0x0000000400177c02 */ /* 0x000fe20008000f00 */
[----:B------:R2:W-:Y:S01]  /*1690*/  STL [R1+0x48], R26 ;  /* 0x0000481a01007387 */ /* 0x0005e20000100800 */
[----:B------:R-:W-:-:S03]  /*16a0*/  ULDC.64 UR4, c[0x0][0x418] ;  /* 0x0001060000047ab9 */ /* 0x000fc60000000a00 */
[----:B------:R2:W5:Y:S01]  /*16b0*/  @P3 LDG.E R28, desc[UR40][R10.64] ;  /* 0x000000280a1c3981 */ /* 0x000562000c1e1900 */
[----:B0-----:R-:W-:-:S05]  /*16c0*/  @P0 IMAD.WIDE R4, R27, 0x4, R4 ;  /* 0x000000041b040825 */ /* 0x001fca00078e0204 */
[----:B------:R2:W5:Y:S01]  /*16d0*/  @P0 LDG.E R0, desc[UR40][R4.64] ;  /* 0x0000002804000981 */ /* 0x000562000c1e1900 */
[----:B-1----:R-:W-:-:S05]  /*16e0*/  @P1 IMAD.WIDE R6, R27, 0x4, R8 ;  /* 0x000000041b061825 */ /* 0x002fca00078e0208 */
[----:B------:R2:W5:Y:S04]  /*16f0*/  @P1 LDG.E R23, desc[UR40][R6.64] ;  /* 0x0000002806171981 */ /* 0x000568000c1e1900 */
[----:B------:R2:W-:Y:S01]  /*1700*/  STL [R1+0x4c], R27 ;  /* 0x00004c1b01007387 */ /* 0x0005e20000100800 */
[----:B------:R-:W-:-:S03]  /*1710*/  UISETP.NE.U32.AND UP0, UPT, UR4, URZ, UPT ;  /* 0x0000003f0400728c */ /* 0x000fc6000bf05070 */
[----:B------:R-:W-:Y:S01]  /*1720*/  ULDC UR4, c[0x0][0x424] ;  /* 0x0001090000047ab9 */ /* 0x000fe20000000800 */
[----:B------:R-:W-:Y:S01]  /*1730*/  UISETP.NE.AND.EX UP0, UPT, UR5, URZ, UPT, UP0 ;  /* 0x0000003f0500728c */ /* 0x000fe2000bf05300 */
[----:B------:R-:W-:Y:S02]  /*1740*/  ISETP.NE.U32.AND P2, PT, RZ, UR6, PT ;  /* 0x00000006ff007c0c */ /* 0x000fe4000bf45070 */
[----:B------:R-:W-:Y:S01]  /*1750*/  ULDC UR5, c[0x0][0x2f0] ;  /* 0x0000bc0000057ab9 */ /* 0x000fe20000000800 */
[----:B------:R-:W-:Y:S01]  /*1760*/  USEL UR4, UR4, 0x1, UP0 ;  /* 0x0000000104047887 */ /* 0x000fe20008000000 */
[----:B------:R-:W-:-:S03]  /*1770*/  ISETP.NE.AND.EX P2, PT, RZ, UR7, PT, P2 ;  /* 0x00000007ff007c0c */ /* 0x000fc6000bf45320 */
[----:B------:R-:W-:-:S03]  /*1780*/  UIMAD UR4, UR4, UR5, URZ ;  /* 0x00000005040472a4 */ /* 0x000fc6000f8e023f */
[----:B------:R-:W-:Y:S01]  /*1790*/  ULDC UR5, c[0x0][0x348] ;  /* 0x0000d20000057ab9 */ /* 0x000fe20000000800 */
[----:B--2---:R-:W-:Y:S08]  /*17a0*/  @P1 BRA `(.L_x_5779) ;  /* 0x0000000000241947 */ /* 0x004ff00003800000 */
        /* <DEDUP_REMOVED lines=9> */
.L_x_5779:
[----:B------:R-:W-:Y:S02]  /*1840*/  IMAD.U32 R38, RZ, RZ, UR5 ;  /* 0x00000005ff267e24 */ /* 0x000fe4000f8e00ff */
[----:B------:R-:W-:Y:S01]  /*1850*/  IMAD.U32 R29, RZ, RZ, UR4 ;  /* 0x00000004ff1d7e24 */ /* 0x000fe2000f8e00ff */
[----:B------:R-:W-:Y:S06]  /*1860*/  @!P2 BRA `(.L_x_5780) ;  /* 0x000000000010a947 */ /* 0x000fec0003800000 */
[----:B------:R-:W0:Y:S02]  /*1870*/  LDC.64 R4, c[0x0][0xa20] ;  /* 0x00028800ff047b82 */ /* 0x000e240000000a00 */
[----:B0-----:R-:W-:-:S05]  /*1880*/  IMAD.WIDE R4, R27, 0x4, R4 ;  /* 0x000000041b047825 */ /* 0x001fca00078e0204 */
[----:B------:R0:W5:Y:S01]  /*1890*/  LDG.E R29, desc[UR40][R4.64] ;  /* 0x00000028041d7981 */ /* 0x000162000c1e1900 */
[----:B------:R-:W-:Y:S05]  /*18a0*/  BRA `(.L_x_5781) ;  /* 0x0000000000107947 */ /* 0x000fea0003800000 */
.L_x_5780:
[----:B------:R-:W-:Y:S05]  /*18b0*/  @!P3 BRA `(.L_x_5781) ;  /* 0x00000000000cb947 */ /* 0x000fea0003800000 */
[----:B------:R-:W2:Y:S04]  /*18c0*/  LDG.E R4, desc[UR40][R10.64] ;  /* 0x000000280a047981 */ /* 0x000ea8000c1e1900 */
[----:B------:R-:W2:Y:S02]  /*18d0*/  LDG.E R29, desc[UR40][R10.64+0x4] ;  /* 0x000004280a1d7981 */ /* 0x000ea4000c1e1900 */
[----:B--2---:R-:W-:-:S07]  /*18e0*/  IMAD.IADD R29, R29, 0x1, -R4 ;  /* 0x000000011d1d7824 */ /* 0x004fce00078e0a04 */
.L_x_5781:
        /* <DEDUP_REMOVED lines=17> */
[----:B------:R-:W0:Y:S01]  /*1a00*/  LDC.64 R4, c[0x0][0x9e0] ;  /* 0x00027800ff047b82 */ /* 0x000e220000000a00 */
[----:B------:R-:W-:-:S03]  /*1a10*/  IMAD.IADD R13, R29, 0x1, -R0 ;  /* 0x000000011d0d7824 */ /* 0x000fc600078e0a00 */
[----:B------:R-:W-:-:S05]  /*1a20*/  IADD3 R0, R195, 0x3f, RZ ;  /* 0x0000003fc3007810 */ /* 0x000fca0007ffe0ff */
[----:B-1----:R-:W-:Y:S02]  /*1a30*/  IMAD.MOV.U32 R6, RZ, RZ, R0 ;  /* 0x000000ffff067224 */ /* 0x002fe400078e0000 */
[----:B------:R-:W1:Y:S08]  /*1a40*/  @P1 LDC R11, c[0x0][0x44c] ;  /* 0x00011300ff0b1b82 */ /* 0x000e700000000800 */
[----:B------:R-:W4:Y:S01]  /*1a50*/  @P1 LDC R12, c[0x0][0x450] ;  /* 0x00011400ff0c1b82 */ /* 0x000f220000000800 */
[----:B0-----:R-:W-:Y:S01]  /*1a60*/  ISETP.GE.AND P2, PT, R5, 0x1, PT ;  /* 0x000000010500780c */ /* 0x001fe20003f46270 */
[----:B---3--:R-:W-:-:S02]  /*1a70*/  @P0 IMAD.IADD R38, R10, 0x1, -R3 ;  /* 0x000000010a260824 */ /* 0x008fc400078e0a03 */
[----:B-1----:R-:W-:-:S04]  /*1a80*/  @P1 IMAD.HI.U32 R3, R0, R11, RZ ;  /* 0x0000000b00031227 */ /* 0x002fc800078e00ff */
[----:B------:R-:W-:Y:S01]  /*1a90*/  IMAD.IADD R184, R13, 0x1, R38 ;  /* 0x000000010db87824 */ /* 0x000fe200078e0226 */
[----:B----4-:R-:W-:-:S03]  /*1aa0*/  @P1 SHF.R.U32.HI R6, RZ, R12, R3 ;  /* 0x0000000cff061219 */ /* 0x010fc60000011603 */
[C---:B------:R-:W-:Y:S01]  /*1ab0*/  VIADD R0, R184.reuse, 0x3f ;  /* 0x0000003fb8007836 */ /* 0x040fe20000000000 */
[----:B------:R-:W-:-:S04]  /*1ac0*/  IADD3 R7, R184, 0x1, -R23 ;  /* 0x00000001b8077810 */ /* 0x000fc80007ffe817 */
[----:B------:R-:W-:Y:S01]  /*1ad0*/  SHF.R.S32.HI R3, RZ, 0x1f, R0 ;  /* 0x0000001fff037819 */ /* 0x000fe20000011400 */
[----:B--2---:R-:W-:-:S03]  /*1ae0*/  IMAD.IADD R9, R7, 0x1, R6 ;  /* 0x0000000107097824 */ /* 0x004fc600078e0206 */
[----:B------:R-:W-:Y:S01]  /*1af0*/  LEA.HI R3, R3, R0, RZ, 0x6 ;  /* 0x0000000003037211 */ /* 0x000fe200078f30ff */
[----:B------:R-:W-:-:S03]  /*1b00*/  IMAD.IADD R4, R9, 0x1, R4 ;  /* 0x0000000109047824 */ /* 0x000fc600078e0204 */
[----:B------:R-:W-:Y:S01]  /*1b10*/  SHF.R.S32.HI R168, RZ, 0x6, R3 ;  /* 0x00000006ffa87819 */ /* 0x000fe20000011403 */
        /* <DEDUP_REMOVED lines=12> */
.L_x_5784:
[----:B------:R-:W-:-:S13]  /*1be0*/  ISETP.NE.AND P0, PT, R5, 0x1, PT ;  /* 0x000000010500780c */ /* 0x000fda0003f05270 */
[----:B------:R-:W0:Y:S02]  /*1bf0*/  @P0 LDC.64 R6, c[0x0][0x9e8] ;  /* 0x00027a00ff060b82 */ /* 0x000e240000000a00 */
[----:B0-----:R-:W-:-:S05]  /*1c00*/  @P0 IMAD.HI.U32 R6, R0, R6, RZ ;  /* 0x0000000600060227 */ /* 0x001fca00078e00ff */
[----:B------:R-:W-:-:S07]  /*1c10*/  @P0 SHF.R.U32.HI R0, RZ, R7, R6 ;  /* 0x00000007ff000219 */ /* 0x000fce0000011606 */
.L_x_5785:
[----:B------:R-:W-:Y:S05]  /*1c20*/  BSYNC B0 ;  /* 0x0000000000007941 */ /* 0x000fea0003800000 */
.L_x_5783:
[----:B------:R-:W-:-:S05]  /*1c30*/  IMAD R3, R0, R5, R5 ;  /* 0x0000000500037224 */ /* 0x000fca00078e0205 */
[----:B------:R-:W-:-:S07]  /*1c40*/  VIMNMX R4, R4, R3, PT ;  /* 0x0000000304047248 */ /* 0x000fce0003fe0100 */
.L_x_5782:
[----:B------:R-:W0:Y:S01]  /*1c50*/  @P1 LDC R0, c[0x0][0x44c] ;  /* 0x00011300ff001b82 */ /* 0x000e220000000800 */
[----:B------:R-:W-:Y:S01]  /*1c60*/  IMAD.MOV.U32 R3, RZ, RZ, R195 ;  /* 0x000000ffff037224 */ /* 0x000fe200078e00c3 */
[----:B------:R-:W-:Y:S01]  /*1c70*/  IADD3 R40, R184, -R23, RZ ;  /* 0x80000017b8287210 */ /* 0x000fe20007ffe0ff */
[----:B------:R-:W-:-:S05]  /*1c80*/  ULDC UR4, c[0x0][0x9dc] ;  /* 0x0002770000047ab9 */ /* 0x000fca0000000800 */
[----:B------:R-:W1:Y:S01]  /*1c90*/  @P1 LDC R7, c[0x0][0x450] ;  /* 0x00011400ff071b82 */ /* 0x000e620000000800 */
[----:B0-----:R-:W-:-:S05]  /*1ca0*/  @P1 IMAD.HI.U32 R0, R195, R0, RZ ;  /* 0x00000000c3001227 */ /* 0x001fca00078e00ff */
[----:B-1----:R-:W-:-:S05]  /*1cb0*/  @P1 SHF.R.U32.HI R3, RZ, R7, R0 ;  /* 0x00000007ff031219 */ /* 0x002fca0000011600 */
[----:B------:R-:W-:-:S04]  /*1cc0*/  IMAD.IADD R0, R40, 0x1, R3 ;  /* 0x0000000128007824 */ /* 0x000fc800078e0203 */
        /* <DEDUP_REMOVED lines=12> */
.L_x_5788:
[----:B------:R-:W-:-:S13]  /*1d90*/  ISETP.NE.AND P0, PT, R5, 0x1, PT ;  /* 0x000000010500780c */ /* 0x000fda0003f05270 */
[----:B------:R-:W0:Y:S02]  /*1da0*/  @P0 LDC.64 R6, c[0x0][0x9e8] ;  /* 0x00027a00ff060b82 */ /* 0x000e240000000a00 */
[----:B0-----:R-:W-:-:S05]  /*1db0*/  @P0 IMAD.HI.U32 R6, R0, R6, RZ ;  /* 0x0000000600060227 */ /* 0x001fca00078e00ff */
[----:B------:R-:W-:-:S07]  /*1dc0*/  @P0 SHF.R.U32.HI R0, RZ, R7, R6 ;  /* 0x00000007ff000219 */ /* 0x000fce0000011606 */
.L_x_5789:
[----:B------:R-:W-:Y:S05]  /*1dd0*/  BSYNC B0 ;  /* 0x0000000000007941 */ /* 0x000fea0003800000 */
.L_x_5787:
[----:B------:R-:W-:-:S05]  /*1de0*/  IMAD R0, R0, R5, RZ ;  /* 0x0000000500007224 */ /* 0x000fca00078e02ff */
[----:B------:R-:W-:-:S07]  /*1df0*/  VIMNMX R3, R3, R0, !PT ;  /* 0x0000000003037248 */ /* 0x000fce0007fe0100 */
.L_x_5786:
[----:B------:R-:W-:Y:S01]  /*1e00*/  VIADD R4, R4, 0x3f ;  /* 0x0000003f04047836 */ /* 0x000fe20000000000 */
[----:B------:R-:W-:Y:S02]  /*1e10*/  SHF.R.S32.HI R0, RZ, 0x1f, R3 ;  /* 0x0000001fff007819 */ /* 0x000fe40000011403 */
[----:B------:R-:W-:Y:S02]  /*1e20*/  PLOP3.LUT P3, PT, PT, PT, PT, 0x80, 0x0 ;  /* 0x000000000000781c */ /* 0x000fe40003f6f070 */
[----:B------:R-:W-:Y:S02]  /*1e30*/  SHF.R.S32.HI R5, RZ, 0x1f, R4 ;  /* 0x0000001fff057819 */ /* 0x000fe40000011404 */
[----:B------:R-:W-:Y:S02]  /*1e40*/  LEA.HI R0, R0, R3, RZ, 0x6 ;  /* 0x0000000300007211 */ /* 0x000fe400078f30ff */
[----:B------:R-:W-:Y:S02]  /*1e50*/  LEA.HI R5, R5, R4, RZ, 0x6 ;  /* 0x0000000405057211 */ /* 0x000fe400078f30ff */
[----:B------:R-:W-:-:S02]  /*1e60*/  SHF.R.S32.HI R0, RZ, 0x6, R0 ;  /* 0x00000006ff007819 */ /* 0x000fc40000011400 */
[----:B------:R-:W-:Y:S02]  /*1e70*/  SHF.R.S32.HI R5, RZ, 0x6, R5 ;  /* 0x00000006ff057819 */ /* 0x000fe40000011405 */
[----:B------:R-:W-:Y:S02]  /*1e80*/  VIMNMX R0, RZ, R0, !PT ;  /* 0x00000000ff007248 */ /* 0x000fe40007fe0100 */
[----:B------:R-:W-:-:S03]  /*1e90*/  VIMNMX R5, R168, R5, PT ;  /* 0x00000005a8057248 */ /* 0x000fc60003fe0100 */
[--C-:B------:R-:W-:Y:S02]  /*1ea0*/  IMAD R0, R0, 0x40, -R13.reuse ;  /* 0x0000004000007824 */ /* 0x100fe400078e0a0d */
[----:B------:R-:W-:-:S03]  /*1eb0*/  IMAD R5, R5, 0x40, -R13 ;  /* 0x0000004005057824 */ /* 0x000fc600078e0a0d */
[----:B------:R-:W-:Y:S02]  /*1ec0*/  VIMNMX R0, RZ, R0, !PT ;  /* 0x00000000ff007248 */ /* 0x000fe40007fe0100 */
[----:B------:R-:W-:Y:S02]  /*1ed0*/  VIMNMX R5, R5, R38, PT ;  /* 0x0000002605057248 */ /* 0x000fe40003fe0100 */
[----:B------:R-:W-:Y:S02]  /*1ee0*/  SHF.R.U32.HI R39, RZ, 0x6, R0 ;  /* 0x00000006ff277819 */ /* 0x000fe40000011600 */
[----:B------:R-:W-:-:S03]  /*1ef0*/  ISETP.GT.AND P0, PT, R5, R0, PT ;  /* 0x000000000500720c */ /* 0x000fc60003f04270 */
[----:B------:R-:W-:-:S10]  /*1f00*/  IMAD.MOV.U32 R25, RZ, RZ, R39 ;  /* 0x000000ffff197224 */ /* 0x000fd400078e0027 */
[----:B------:R-:W-:-:S05]  /*1f10*/  @P0 VIADD R3, R5, 0x3f ;  /* 0x0000003f05030836 */ /* 0x000fca0000000000 */
[----:B------:R-:W-:-:S04]  /*1f20*/  @P0 SHF.R.S32.HI R0, RZ, 0x1f, R3 ;  /* 0x0000001fff000819 */ /* 0x000fc80000011403 */
[----:B------:R-:W-:-:S04]  /*1f30*/  @P0 LEA.HI R0, R0, R3, RZ, 0x6 ;  /* 0x0000000300000211 */ /* 0x000fc800078f30ff */
[----:B------:R-:W-:-:S04]  /*1f40*/  @P0 SHF.R.S32.HI R25, RZ, 0x6, R0 ;  /* 0x00000006ff190819 */ /* 0x000fc80000011400 */
        /* <DEDUP_REMOVED lines=22> */
.L_x_5792:
[----:B------:R-:W-:Y:S05]  /*20b0*/  BSYNC B6 ;  /* 0x0000000000067941 */ /* 0x000fea0003800000 */
.L_x_5791:
        /* <DEDUP_REMOVED lines=19> */
[----:B-1---5:R-:W-:Y:S05]  /*21f0*/  CALL.ABS.NOINC R14 ;  /* 0x000000000e007343 */ /* 0x022fea0003c00000 */
.L_x_5794:
[----:B------:R-:W-:Y:S05]  /*2200*/  BSYNC B6 ;  /* 0x0000000000067941 */ /* 0x000fea0003800000 */
.L_x_5793:
[----:B------:R-:W-:Y:S01]  /*2210*/  ULDC.64 UR4, c[0x0][0x9f8] ;  /* 0x00027e0000047ab9 */ /* 0x000fe20000000a00 */
[----:B------:R-:W-:Y:S01]  /*2220*/  IMAD.MOV.U32 R0, RZ, RZ, R27 ;  /* 0x000000ffff007224 */ /* 0x000fe200078e001b */
[----:B------:R-:W-:Y:S01]  /*2230*/  ISETP.NE.U32.AND P0, PT, RZ, UR4, PT ;  /* 0x00000004ff007c0c */ /* 0x000fe2000bf05070 */
[----:B------:R-:W0:Y:S01]  /*2240*/  S2R R31, SR_TID.X ;  /* 0x00000000001f7919 */ /* 0x000e220000002100 */
[----:B------:R-:W1:Y:S08]  /*2250*/  LDC R15, c[0x0][0x3f4] ;  /* 0x0000fd00ff0f7b82 */ /* 0x000e700000000800 */
[----:B------:R-:W2:Y:S01]  /*2260*/  LDC.64 R42, c[0x0][0x3f8] ;  /* 0x0000fe00ff2a7b82 */ /* 0x000ea20000000a00 */
[----:B------:R-:W-:-:S07]  /*2270*/  ISETP.NE.AND.EX P0, PT, RZ, UR5, PT, P0 ;  /* 0x00000005ff007c0c */ /* 0x000fce000bf05300 */
[----:B------:R-:W3:Y:S01]  /*2280*/  LDC.64 R4, c[0x0][0x408] ;  /* 0x00010200ff047b82 */ /* 0x000ee20000000a00 */
[----:B------:R-:W-:Y:S01]  /*2290*/  SHF.R.S32.HI R9, RZ, 0x1f, R192 ;  /* 0x0000001fff097819 */ /* 0x000fe200000114c0 */
[----:B------:R-:W4:Y:S01]  /*22a0*/  S2R R49, SR_TID.X ;  /* 0x0000000000317919 */ /* 0x000f220000002100 */
[----:B------:R-:W-:Y:S01]  /*22b0*/  SHF.R.S32.HI R191, RZ, 0x1f, R190 ;  /* 0x0000001fffbf7819 */ /* 0x000fe200000114be */
[----:B------:R-:W-:-:S04]  /*22c0*/  ULDC UR4, c[0x0][0x2f4] ;  /* 0x0000bd0000047ab9 */ /* 0x000fc80000000800 */
[----:B------:R-:W0:Y:S02]  /*22d0*/  @P0 LDC.64 R6, c[0x0][0x9f8] ;  /* 0x00027e00ff060b82 */ /* 0x000e240000000a00 */
[----:B0-----:R-:W-:-:S05]  /*22e0*/  @P0 IMAD.WIDE R6, R27, 0x4, R6 ;  /* 0x000000041b060825 */ /* 0x001fca00078e0206 */
[----:B------:R0:W4:Y:S01]  /*22f0*/  @P0 LDG.E R0, desc[UR40][R6.64] ;  /* 0x0000002806000981 */ /* 0x000122000c1e1900 */
[----:B------:R-:W-:Y:S01]  /*2300*/  VIADD R31, R31, 0xffffff80 ;  /* 0xffffff801f1f7836 */ /* 0x000fe20000000000 */
[----:B-1----:R-:W-:Y:S01]  /*2310*/  ISETP.GE.AND P0, PT, R16, R15, PT ;  /* 0x0000000f1000720c */ /* 0x002fe20003f06270 */
[C---:B--2---:R-:W-:Y:S01]  /*2320*/  IMAD R3, R9.reuse, R42, RZ ;  /* 0x0000002a09037224 */ /* 0x044fe200078e02ff */
[----:B------:R-:W-:Y:S01]  /*2330*/  SHF.L.U64.HI R41, R42, 0x6, R43 ;  /* 0x000000062a297819 */ /* 0x000fe2000001022b */
[----:B---3--:R-:W-:Y:S01]  /*2340*/  IMAD R9, R9, R4, RZ ;  /* 0x0000000409097224 */ /* 0x008fe200078e02ff */
[----:B------:R-:W-:Y:S01]  /*2350*/  SHF.R.S32.HI R30, RZ, 0x1f, R31 ;  /* 0x0000001fff1e7819 */ /* 0x000fe2000001141f */
[----:B------:R-:W-:Y:S01]  /*2360*/  IMAD R11, R192, R43, R3 ;  /* 0x0000002bc00b7224 */ /* 0x000fe200078e0203 */
[----:B------:R-:W-:Y:S01]  /*2370*/  SHF.L.U64.HI R44, R4, 0x6, R5 ;  /* 0x00000006042c7819 */ /* 0x000fe20000010205 */
[----:B------:R-:W-:Y:S01]  /*2380*/  IMAD R13, R192, R5, R9 ;  /* 0x00000005c00d7224 */ /* 0x000fe200078e0209 */
[----:B------:R-:W-:Y:S01]  /*2390*/  LEA.HI R30, R30, R31, RZ, 0x2 ;  /* 0x0000001f1e1e7211 */ /* 0x000fe200078f10ff */
[----:B------:R-:W-:Y:S01]  /*23a0*/  IMAD.WIDE.U32 R32, R192, R42, R16 ;  /* 0x0000002ac0207225 */ /* 0x000fe200078e0010 */
[----:B0-----:R-:W-:-:S02]  /*23b0*/  SEL R7, R15, RZ, P0 ;  /* 0x000000ff0f077207 */ /* 0x001fc40000000000 */
[----:B------:R-:W-:Y:S01]  /*23c0*/  LOP3.LUT R30, R30, 0xfffffffc, RZ, 0xc0, !PT ;  /* 0xfffffffc1e1e7812 */ /* 0x000fe200078ec0ff */
[-C--:B------:R-:W-:Y:S01]  /*23d0*/  IMAD.WIDE.U32 R20, R192, R42.reuse, R190 ;  /* 0x0000002ac0147225 */ /* 0x080fe200078e00be */
[----:B-----5:R-:W-:Y:S02]  /*23e0*/  SHF.R.S32.HI R9, RZ, 0x1f, R24 ;  /* 0x0000001fff097819 */ /* 0x020fe40000011418 */
[C---:B------:R-:W-:Y:S01]  /*23f0*/  ISETP.GE.AND P2, PT, R16.reuse, UR4, PT ;  /* 0x0000000410007c0c */ /* 0x040fe2000bf46270 */
[----:B------:R-:W-:Y:S01]  /*2400*/  IMAD.IADD R30, R31, 0x1, -R30 ;  /* 0x000000011f1e7824 */ /* 0x000fe200078e0a1e */
[----:B------:R-:W-:Y:S01]  /*2410*/  SHF.R.S32.HI R47, RZ, 0x1f, R26 ;  /* 0x0000001fff2f7819 */ /* 0x000fe2000001141a */
[----:B------:R-:W0:Y:S01]  /*2420*/  S2R R31, SR_TID.X ;  /* 0x00000000001f7919 */ /* 0x000e220000002100 */
[----:B------:R-:W-:Y:S01]  /*2430*/  IMAD.IADD R7, R16, 0x1, R7 ;  /* 0x0000000110077824 */ /* 0x000fe200078e0207 */
[----:B------:R-:W-:Y:S01]  /*2440*/  ISETP.GE.AND P1, PT, R186, UR4, PT ;  /* 0x00000004ba007c0c */ /* 0x000fe2000bf26270 */
[C---:B------:R-:W-:Y:S01]  /*2450*/  IMAD R8, R9.reuse, R42, RZ ;  /* 0x0000002a09087224 */ /* 0x040fe200078e02ff */
[----:B------:R-:W-:Y:S01]  /*2460*/  P2R R62, PR, RZ, 0x4 ;  /* 0x00000004ff3e7803 */ /* 0x000fe20000000000 */
[----:B------:R-:W-:Y:S01]  /*2470*/  IMAD R9, R9, R4, RZ ;  /* 0x0000000409097224 */ /* 0x000fe200078e02ff */
[----:B------:R-:W-:Y:S01]  /*2480*/  SHF.R.S32.HI R6, RZ, 0x1f, R7 ;  /* 0x0000001fff067819 */ /* 0x000fe20000011407 */
[----:B------:R-:W-:Y:S01]  /*2490*/  IMAD R48, R30, 0x40, R192 ;  /* 0x000000401e307824 */ /* 0x000fe200078e02c0 */
[----:B----4-:R-:W-:Y:S01]  /*24a0*/  LEA.HI R49, R49, 0x8, RZ, 0x19 ;  /* 0x0000000831317811 */ /* 0x010fe200078fc8ff */
[----:B------:R-:W-:Y:S01]  /*24b0*/  IMAD R9, R24, R5, R9 ;  /* 0x0000000518097224 */ /* 0x000fe200078e0209 */
[----:B------:R-:W-:Y:S01]  /*24c0*/  LEA.HI R27, R6, R7, RZ, 0x3 ;  /* 0x00000007061b7211 */ /* 0x000fe200078f18ff */
[----:B------:R-:W-:-:S02]  /*24d0*/  IMAD.SHL.U32 R6, R196, 0x40, RZ ;  /* 0x00000040c4067824 */ /* 0x000fc400078e00ff */
[----:B------:R-:W-:Y:S01]  /*24e0*/  IMAD R7, R24, R43, R8 ;  /* 0x0000002b18077224 */ /* 0x000fe200078e0208 */
[----:B------:R-:W-:Y:S01]  /*24f0*/  LOP3.LUT R55, R27, 0xfffffff8, RZ, 0xc0, !PT ;  /* 0xfffffff81b377812 */ /* 0x000fe200078ec0ff */
[-C--:B------:R-:W-:Y:S01]  /*2500*/  IMAD.WIDE.U32 R34, R192, R4.reuse, R190 ;  /* 0x00000004c0227225 */ /* 0x080fe200078e00be */
[----:B------:R-:W-:Y:S02]  /*2510*/  LOP3.LUT R43, R6, 0x1c0, RZ, 0xc0, !PT ;  /* 0x000001c0062b7812 */ /* 0x000fe400078ec0ff */
[----:B------:R-:W-:Y:S01]  /*2520*/  SHF.R.S32.HI R60, RZ, 0x1f, R55 ;  /* 0x0000001fff3c7819 */ /* 0x000fe20000011437 */
[----:B------:R-:W-:Y:S01]  /*2530*/  IMAD.WIDE.U32 R36, R192, R4, R16 ;  /* 0x00000004c0247225 */ /* 0x000fe200078e0010 */
[----:B------:R-:W-:Y:S02]  /*2540*/  SHF.R.U32.HI R46, RZ, 0x3, R43 ;  /* 0x00000003ff2e7819 */ /* 0x000fe4000001162b */
[----:B------:R-:W-:Y:S01]  /*2550*/  LOP3.LUT R5, R43, 0x18, R16, 0xf8, !PT ;  /* 0x000000182b057812 */ /* 0x000fe200078ef810 */
[----:B------:R-:W-:-:S02]  /*2560*/  IMAD.IADD R33, R11, 0x1, R33 ;  /* 0x000000010b217824 */ /* 0x000fc400078e0221 */
[----:B------:R-:W-:Y:S01]  /*2570*/  IMAD.IADD R21, R21, 0x1, R11 ;  /* 0x0000000115157824 */ /* 0x000fe200078e020b */
[----:B------:R-:W-:Y:S01]  /*2580*/  LOP3.LUT R5, R5, R46, RZ, 0x3c, !PT ;  /* 0x0000002e05057212 */ /* 0x000fe200078e3cff */
[----:B------:R-:W-:Y:S02]  /*2590*/  IMAD.IADD R35, R35, 0x1, R13 ;  /* 0x0000000123237824 */ /* 0x000fe400078e020d */
[----:B------:R-:W-:Y:S02]  /*25a0*/  IMAD.IADD R37, R13, 0x1, R37 ;  /* 0x000000010d257824 */ /* 0x000fe400078e0225 */
[----:B------:R-:W-:-:S04]  /*25b0*/  IMAD.WIDE.U32 R32, R24, R42, R32 ;  /* 0x0000002a18207225 */ /* 0x000fc800078e0020 */
[----:B0-----:R-:W-:Y:S01]  /*25c0*/  VIADD R31, R31, 0xffffff80 ;  /* 0xffffff801f1f7836 */ /* 0x001fe20000000000 */
[----:B------:R-:W-:Y:S01]  /*25d0*/  IADD3 R54, R7, R33, RZ ;  /* 0x0000002107367210 */ /* 0x000fe20007ffe0ff */
[----:B------:R-:W-:Y:S01]  /*25e0*/  IMAD.WIDE.U32 R20, R24, R42, R20 ;  /* 0x0000002a18147225 */ /* 0x000fe200078e0014 */
[----:B------:R-:W-:Y:S02]  /*25f0*/  SHF.L.U32 R42, R42, 0x6, RZ ;  /* 0x000000062a2a7819 */ /* 0x000fe400000006ff */
[----:B------:R-:W-:Y:S01]  /*2600*/  SHF.R.S32.HI R30, RZ, 0x1f, R31 ;  /* 0x0000001fff1e7819 */ /* 0x000fe2000001141f */
[----:B------:R-:W-:-:S03]  /*2610*/  IMAD.WIDE.U32 R34, R24, R4, R34 ;  /* 0x0000000418227225 */ /* 0x000fc600078e0022 */
[----:B------:R-:W-:Y:S01]  /*2620*/  LEA.HI R30, R30, R31, RZ, 0x5 ;  /* 0x0000001f1e1e7211 */ /* 0x000fe200078f28ff */
[----:B------:R-:W-:-:S03]  /*2630*/  IMAD.WIDE.U32 R36, R24, R4, R36 ;  /* 0x0000000418247225 */ /* 0x000fc600078e0024 */
[----:B------:R-:W-:Y:S01]  /*2640*/  SHF.R.S32.HI R30, RZ, 0x5, R30 ;  /* 0x00000005ff1e7819 */ /* 0x000fe2000001141e */
[----:B------:R-:W-:Y:S02]  /*2650*/  IMAD.IADD R3, R28, 0x1, R29 ;  /* 0x000000011c037824 */ /* 0x000fe400078e021d */
[----:B------:R-:W-:Y:S02]  /*2660*/  IMAD.SHL.U32 R45, R4, 0x40, RZ ;  /* 0x00000040042d7824 */ /* 0x000fe400078e00ff */
[----:B------:R-:W-:Y:S01]  /*2670*/  IMAD R51, R30, 0x200, R5 ;  /* 0x000002001e337824 */ /* 0x000fe200078e0205 */
[----:B------:R-:W-:Y:S01]  /*2680*/  LOP3.LUT R5, R43, 0x38, R27, 0xf8, !PT ;  /* 0x000000382b057812 */ /* 0x000fe200078ef81b */
[----:B------:R-:W-:Y:S02]  /*2690*/  IMAD.SHL.U32 R50, R15, 0x2, RZ ;  /* 0x000000020f327824 */ /* 0x000fe400078e00ff */
[----:B------:R-:W-:Y:S01]  /*26a0*/  IMAD.IADD R53, R21, 0x1, R7 ;  /* 0x0000000115357824 */ /* 0x000fe200078e0207 */
[----:B------:R-:W-:Y:S01]  /*26b0*/  LOP3.LUT R5, R5, R46, RZ, 0x3c, !PT ;  /* 0x0000002e05057212 */ /* 0x000fe200078e3cff */
[----:B------:R-:W-:-:S02]  /*26c0*/  IMAD.IADD R58, R35, 0x1, R9 ;  /* 0x00000001233a7824 */ /* 0x000fc400078e0209 */
[----:B------:R-:W-:Y:S02]  /*26d0*/  IMAD.IADD R59, R9, 0x1, R37 ;  /* 0x00000001093b7824 */ /* 0x000fe400078e0225 */
[----:B------:R-:W-:Y:S01]  /*26e0*/  IMAD R61, R30, 0x200, R5 ;  /* 0x000002001e3d7824 */ /* 0x000fe200078e0205 */
[----:B------:R-:W-:-:S07]  /*26f0*/  SHF.R.S32.HI R52, RZ, 0x1f, R0 ;  /* 0x0000001fff347819 */ /* 0x000fce0000011400 */
.L_x_5827:
[----:B------:R-:W0:Y:S01]  /*2700*/  LDC R65, c[0x0][0x430] ;  /* 0x00010c00ff417b82 */ /* 0x000e220000000800 */
[----:B------:R-:W-:Y:S01]  /*2710*/  VIADD R25, R25, 0xffffffff ;  /* 0xffffffff19197836 */ /* 0x000fe20000000000 */
[----:B------:R-:W-:-:S03]  /*2720*/  MOV R64, RZ ;  /* 0x000000ff00407202 */ /* 0x000fc60000000f00 */
[----:B------:R-:W-:-:S03]  /*2730*/  IMAD R4, R25, 0x40, R48 ;  /* 0x0000004019047824 */ /* 0x000fc600078e0230 */
[----:B-1----:R-:W1:Y:S01]  /*2740*/  LDC R75, c[0x0][0x3f4] ;  /* 0x0000fd00ff4b7b82 */ /* 0x002e620000000800 */
[----:B------:R-:W-:Y:S01]  /*2750*/  IMAD.IADD R12, R3, 0x1, R4 ;  /* 0x00000001030c7824 */ /* 0x000fe200078e0204 */
[----:B------:R-:W-:-:S03]  /*2760*/  ISETP.GE.AND P2, PT, R4, R38, PT ;  /* 0x000000260400720c */ /* 0x000fc60003f46270 */
[----:B------:R-:W-:Y:S01]  /*2770*/  IMAD.MOV.U32 R8, RZ, RZ, R12 ;  /* 0x000000ffff087224 */ /* 0x000fe200078e000c */
[----:B------:R-:W-:Y:S02]  /*2780*/  ISETP.GT.OR P2, PT, R48, 0x3f, P2 ;  /* 0x0000003f3000780c */ /* 0x000fe40001744670 */
[----:B0-----:R-:W-:-:S11]  /*2790*/  ISETP.NE.AND P3, PT, R65, 0x1, PT ;  /* 0x000000014100780c */ /* 0x001fd60003f65270 */
[----:B------:R-:W0:Y:S08]  /*27a0*/  @!P2 LDC.64 R6, c[0x0][0x428] ;  /* 0x00010a00ff06ab82 */ /* 0x000e300000000a00 */
[----:B------:R-:W2:Y:S08]  /*27b0*/  @!P2 LDC.64 R4, c[0x0][0x418] ;  /* 0x00010600ff04ab82 */ /* 0x000eb00000000a00 */
[----:B---3--:R-:W3:Y:S08]  /*27c0*/  @P3 LDC R9, c[0x0][0x434] ;  /* 0x00010d00ff093b82 */ /* 0x008ef00000000800 */
[----:B----4-:R-:W4:Y:S01]  /*27d0*/  @P3 LDC R10, c[0x0][0x438] ;  /* 0x00010e00ff0a3b82 */ /* 0x010f220000000800 */
        /* <DEDUP_REMOVED lines=10> */
[----:B------:R-:W-:Y:S01]  /*2880*/  IMAD.SHL.U32 R70, R188, 0x1000, RZ ;  /* 0x00001000bc467824 */ /* 0x000fe200078e00ff */
[----:B------:R-:W-:Y:S05]  /*2890*/  YIELD ;  /* 0x0000000000007946 */ /* 0x000fea0003800000 */
[----:B------:R-:W-:Y:S01]  /*28a0*/  IMAD.MOV R6, RZ, RZ, -R8 ;  /* 0x000000ffff067224 */ /* 0x000fe200078e0a08 */
[----:B------:R-:W-:Y:S01]  /*28b0*/  BSSY B0, `(.L_x_5795) ;  /* 0x00001b3000007945 */ /* 0x000fe20003800000 */
[----:B------:R-:W-:Y:S01]  /*28c0*/  IMAD.IADD R7, R51, 0x1, R70 ;  /* 0x0000000133077824 */ /* 0x000fe200078e0246 */
[----:B------:R0:W5:Y:S01]  /*28d0*/  @!P2 LDG.E R64, desc[UR40][R4.64] ;  /* 0x000000280440a981 */ /* 0x000162000c1e1900 */
[----:B------:R-:W-:Y:S01]  /*28e0*/  IMAD R65, R65, R6, R12 ;  /* 0x0000000641417224 */ /* 0x000fe200078e020c */
[----:B------:R-:W-:Y:S01]  /*28f0*/  ISETP.GT.AND P2, PT, R25, R39, PT ;  /* 0x000000271900720c */ /* 0x000fe20003f44270 */
[----:B------:R-:W-:Y:S01]  /*2900*/  IMAD R74, R7, 0x2, R2 ;  /* 0x00000002074a7824 */ /* 0x000fe200078e0202 */
[----:B------:R-:W-:Y:S11]  /*2910*/  @!P3 BRA `(.L_x_5796) ;  /* 0x0000001400d4b947 */ /* 0x000ff60003800000 */
        /* <DEDUP_REMOVED lines=37> */
[----:B------:R-:W-:Y:S01]  /*2b70*/  IMAD R8, R44, R25, RZ ;  /* 0x000000192c087224 */ /* 0x000fe200078e02ff */
[----:B------:R-:W-:Y:S01]  /*2b80*/  MOV R6, R34 ;  /* 0x0000002200067202 */ /* 0x000fe20000000f00 */
[----:B------:R-:W-:Y:S01]  /*2b90*/  IMAD.MOV.U32 R7, RZ, RZ, R58 ;  /* 0x000000ffff077224 */ /* 0x000fe200078e003a */
[----:B------:R-:W-:Y:S01]  /*2ba0*/  ULDC.64 UR4, c[0x0][0x3e8] ;  /* 0x0000fa0000047ab9 */ /* 0x000fe20000000a00 */
[-C--:B------:R-:W-:Y:S01]  /*2bb0*/  IMAD R5, R10, R45.reuse, R8 ;  /* 0x0000002d0a057224 */ /* 0x080fe200078e0208 */
[----:B------:R-:W-:Y:S01]  /*2bc0*/  ULDC.64 UR6, c[0x0][0x400] ;  /* 0x0001000000067ab9 */ /* 0x000fe20000000a00 */
[----:B------:R-:W-:Y:S01]  /*2bd0*/  IMAD.WIDE.U32 R8, R25, R45, R6 ;  /* 0x0000002d19087225 */ /* 0x000fe200078e0006 */
[----:B------:R-:W-:Y:S02]  /*2be0*/  IADD3 R7, P3, R20, R4, RZ ;  /* 0x0000000414077210 */ /* 0x000fe40007f7e0ff */
[----:B------:R-:W-:Y:S01]  /*2bf0*/  CS2R R28, SRZ ;  /* 0x00000000001c7805 */ /* 0x000fe2000001ff00 */
[----:B------:R-:W-:Y:S01]  /*2c00*/  IMAD.IADD R5, R9, 0x1, R5 ;  /* 0x0000000109057824 */ /* 0x000fe200078e0205 */
[----:B------:R-:W-:Y:S01]  /*2c10*/  LEA R4, P5, R8, UR6, 0x1 ;  /* 0x0000000608047c11 */ /* 0x000fe2000f8a08ff */
[----:B------:R-:W-:Y:S01]  /*2c20*/  IMAD.X R10, R11, 0x1, R53, P3 ;  /* 0x000000010b0a7824 */ /* 0x000fe200018e0635 */
[----:B------:R-:W-:-:S02]  /*2c30*/  LEA R6, P3, R7, UR4, 0x1 ;  /* 0x0000000407067c11 */ /* 0x000fc4000f8608ff */
[----:B------:R-:W-:Y:S02]  /*2c40*/  LEA.HI.X R5, R8, UR7, R5, 0x1, P5 ;  /* 0x0000000708057c11 */ /* 0x000fe4000a8f0c05 */
[----:B------:R-:W-:Y:S02]  /*2c50*/  CS2R R8, SRZ ;  /* 0x0000000000087805 */ /* 0x000fe4000001ff00 */
[----:B------:R-:W-:Y:S02]  /*2c60*/  LEA.HI.X R7, R7, UR5, R10, 0x1, P3 ;  /* 0x0000000507077c11 */ /* 0x000fe400098f0c0a */
[-C--:B------:R-:W-:Y:S02]  /*2c70*/  ISETP.GE.AND P5, PT, R190, R75.reuse, PT ;  /* 0x0000004bbe00720c */ /* 0x080fe40003fa6270 */
[----:B------:R-:W-:-:S11]  /*2c80*/  ISETP.GE.AND P3, PT, R203, R75, PT ;  /* 0x0000004bcb00720c */ /* 0x000fd60003f66270 */
[----:B------:R0:W5:Y:S04]  /*2c90*/  @!P5 LDG.E.64 R30, desc[UR40][R6.64] ;  /* 0x00000028061ed981 */ /* 0x000168000c1e1b00 */
[----:B------:R0:W5:Y:S04]  /*2ca0*/  @!P3 LDG.E.64 R8, desc[UR40][R6.64+0x20] ;  /* 0x000020280608b981 */ /* 0x000168000c1e1b00 */
[----:B------:R0:W5:Y:S04]  /*2cb0*/  @!P5 LDG.E.64 R56, desc[UR40][R4.64] ;  /* 0x000000280438d981 */ /* 0x000168000c1e1b00 */
[----:B------:R0:W5:Y:S02]  /*2cc0*/  @!P3 LDG.E.64 R28, desc[UR40][R4.64+0x20] ;  /* 0x00002028041cb981 */ /* 0x000164000c1e1b00 */
.L_x_5799:
[----:B------:R-:W-:Y:S05]  /*2cd0*/  BSYNC B1 ;  /* 0x0000000000017941 */ /* 0x000fea0003800000 */
.L_x_5798:
[----:B------:R-:W-:Y:S01]  /*2ce0*/  UISETP.NE.AND UP0, UPT, UR37, 0x3, UPT ;  /* 0x000000032500788c */ /* 0x000fe2000bf05270 */
[----:B0----5:R-:W-:Y:S02]  /*2cf0*/  IMAD.MOV.U32 R4, RZ, RZ, R8 ;  /* 0x000000ffff047224 */ /* 0x021fe400078e0008 */
[----:B------:R-:W-:Y:S02]  /*2d00*/  IMAD.MOV.U32 R5, RZ, RZ, R9 ;  /* 0x000000ffff057224 */ /* 0x000fe400078e0009 */
[----:B------:R-:W-:Y:S01]  /*2d10*/  IMAD.MOV.U32 R6, RZ, RZ, R30 ;  /* 0x000000ffff067224 */ /* 0x000fe200078e001e */
[----:B------:R-:W-:Y:S01]  /*2d20*/  PLOP3.LUT P3, PT, PT, PT, UP0, 0x80, 0x0 ;  /* 0x000000000000781c */ /* 0x000fe20003f6f008 */
[----:B------:R-:W-:Y:S01]  /*2d30*/  IMAD.MOV.U32 R7, RZ, RZ, R57 ;  /* 0x000000ffff077224 */ /* 0x000fe200078e0039 */
[----:B------:R-:W-:Y:S01]  /*2d40*/  PRMT R76, R4, 0x5410, R5 ;  /* 0x00005410044c7816 */ /* 0x000fe20000000005 */
[----:B------:R-:W-:Y:S01]  /*2d50*/  IMAD.MOV.U32 R4, RZ, RZ, R31 ;  /* 0x000000ffff047224 */ /* 0x000fe200078e001f */
[----:B------:R-:W-:-:S04]  /*2d60*/  MOV R5, R29 ;  /* 0x0000001d00057202 */ /* 0x000fc80000000f00 */
[----:B------:R-:W-:Y:S01]  /*2d70*/  PRMT R78, R6, 0x5410, R4 ;  /* 0x00005410064e7816 */ /* 0x000fe20000000004 */
[----:B------:R-:W-:Y:S02]  /*2d80*/  IMAD.MOV.U32 R4, RZ, RZ, R28 ;  /* 0x000000ffff047224 */ /* 0x000fe400078e001c */
[----:B------:R-:W-:-:S03]  /*2d90*/  IMAD.MOV.U32 R6, RZ, RZ, R56 ;  /* 0x000000ffff067224 */ /* 0x000fc600078e0038 */
[----:B------:R-:W-:Y:S02]  /*2da0*/  PRMT R79, R4, 0x5410, R5 ;  /* 0x00005410044f7816 */ /* 0x000fe40000000005 */
[----:B------:R-:W-:Y:S01]  /*2db0*/  PRMT R80, R6, 0x5410, R7 ;  /* 0x0000541006507816 */ /* 0x000fe20000000007 */
[----:B------:R-:W-:Y:S06]  /*2dc0*/  @!P3 BRA `(.L_x_5800) ;  /* 0x000000000004b947 */ /* 0x000fec0003800000 */
[----:B------:R-:W-:Y:S01]  /*2dd0*/  BPT.TRAP 0x1 ;  /* 0x000000040000795c */ /* 0x000fe20000300000 */
.L_x_5800:
[----:B------:R-:W-:Y:S01]  /*2de0*/  IMAD R63, R188, 0x8, R2 ;  /* 0x00000008bc3f7824 */ /* 0x000fe200078e0202 */
[----:B------:R-:W-:Y:S01]  /*2df0*/  SHF.L.U32 R72, R189, 0x1f, RZ ;  /* 0x0000001fbd487819 */ /* 0x000fe200000006ff */
[----:B------:R-:W-:Y:S03]  /*2e00*/  BSSY B1, `(.L_x_5801) ;  /* 0x0000003000017945 */ /* 0x000fe60003800000 */
[----:B------:R-:W0:Y:S02]  /*2e10*/  SYNCS.PHASECHK.TRANS64.TRYWAIT P5, [R63+URZ+0x28c90], R72 ;  /* 0x028c90483f0075a7 */ /* 0x000e2400080a017f */
[----:B0-----:R-:W-:Y:S05]  /*2e20*/  @!P5 BRA `(.L_x_5802) ;  /* 0x000001d000d8d947 */ /* 0x001fea0003800000 */
.L_x_6142:
[----:B------:R-:W-:Y:S05]  /*2e30*/  BSYNC B1 ;  /* 0x0000000000017941 */ /* 0x000fea0003800000 */
.L_x_5801:
[----:B------:R-:W-:-:S03]  /*2e40*/  UMOV UR4, 0xffffffff ;  /* 0xffffffff00047882 */ /* 0x000fc60000000000 */
[----:B------:R-:W-:Y:S05]  /*2e50*/  BRA.DIV UR4, `(.L_x_5803) ;  /* 0x000001d204e07947 */ /* 0x000fea000b800000 */
[----:B------:R1:W2:Y:S04]  /*2e60*/  SHFL.IDX PT, R71, R68, RZ, 0x1c1f ;  /* 0x001c1fff44477589 */ /* 0x0002a800000e0000 */
[----:B------:R1:W3:Y:S02]  /*2e70*/  SHFL.IDX PT, R14, R69, RZ, 0x1c1f ;  /* 0x001c1fff450e7589 */ /* 0x0002e400000e0000 */
.L_x_6146:
        /* <DEDUP_REMOVED lines=8> */
[----:B--2---:R-:W-:-:S07]  /*2f00*/  LEA.HI.X R11, R16, R71, R17, 0x1, P4 ;  /* 0x00000047100b7211 */ /* 0x004fce00020f0c11 */
        /* <DEDUP_REMOVED lines=12> */
[CC--:B-1----:R-:W-:Y:S01]  /*2fd0*/  FMUL.FTZ R68, R6.reuse, R31.reuse ;  /* 0x0000001f06447220 */ /* 0x0c2fe20000410000 */
[----:B------:R-:W-:Y:S02]  /*2fe0*/  HADD2.F32 R7, -RZ, R7.H0_H0 ;  /* 0x20000007ff077230 */ /* 0x000fe40000004100 */
[C---:B------:R-:W-:Y:S01]  /*2ff0*/  FMUL.FTZ R31, R5.reuse, R31 ;  /* 0x0000001f051f7220 */ /* 0x040fe20000410000 */
[----:B------:R-:W-:Y:S02]  /*3000*/  HADD2.F32 R30, -RZ, R30.H0_H0 ;  /* 0x2000001eff1e7230 */ /* 0x000fe40000004100 */
[-C--:B------:R-:W-:Y:S01]  /*3010*/  FFMA.FTZ R68, R5, R15.reuse, -R68 ;  /* 0x0000000f05447223 */ /* 0x080fe20000010844 */
[----:B------:R-:W-:Y:S01]  /*3020*/  FMUL.FTZ R74, R13, R56 ;  /* 0x000000380d4a7220 */ /* 0x000fe20000410000 */
[----:B------:R-:W-:Y:S01]  /*3030*/  FFMA.FTZ R69, R6, R15, R31 ;  /* 0x0000000f06457223 */ /* 0x000fe2000001001f */
[----:B------:R-:W-:-:S02]  /*3040*/  HADD2.F32 R5, -RZ, R4.H1_H1 ;  /* 0x30000004ff057230 */ /* 0x000fc40000004100 */
[C---:B------:R-:W-:Y:S01]  /*3050*/  FMUL.FTZ R56, R7.reuse, R56 ;  /* 0x0000003807387220 */ /* 0x040fe20000410000 */
[----:B------:R-:W-:Y:S02]  /*3060*/  HADD2.F32 R15, -RZ, R80.H0_H0 ;  /* 0x20000050ff0f7230 */ /* 0x000fe40000004100 */
        /* <DEDUP_REMOVED lines=20> */
.L_x_5808:
[----:B------:R-:W-:Y:S05]  /*31b0*/  BSYNC B2 ;  /* 0x0000000000027941 */ /* 0x000fea0003800000 */
.L_x_5807:
[----:B0-----:R4:W-:Y:S02]  /*31c0*/  ST.E.128 desc[UR40][R10.64], R4 ;  /* 0x000000040a007985 */ /* 0x0019e4000c101d28 */
.L_x_5806:
[----:B------:R-:W-:Y:S05]  /*31d0*/  BSYNC B1 ;  /* 0x0000000000017941 */ /* 0x000fea0003800000 */
.L_x_5805:
        /* <DEDUP_REMOVED lines=8> */
[----:B--2---:R-:W-:-:S03]  /*3260*/  LEA.HI.X R11, R186, R71, R202, 0x1, P4 ;  /* 0x00000047ba0b7211 */ /* 0x004fc600020f0cca */
[----:B------:R-:W-:-:S06]  /*3270*/  IMAD R4, R5, 0x2, R2 ;  /* 0x0000000205047824 */ /* 0x000fcc00078e0202 */
[----:B------:R-:W2:Y:S01]  /*3280*/  LDS.128 R4, [R4+0x22400] ;  /* 0x0224000004047984 */ /* 0x000ea20000000c00 */
[----:B------:R-:W-:Y:S05]  /*3290*/  @P5 BRA `(.L_x_5810) ;  /* 0x0000000000a45947 */ /* 0x000fea0003800000 */
[----:B------:R-:W-:Y:S02]  /*32a0*/  SHF.R.U64 R13, R28, 0x10, R29 ;  /* 0x000000101c0d7819 */ /* 0x000fe4000000121d */
[----:B------:R-:W-:Y:S01]  /*32b0*/  SHF.R.U64 R12, R8, 0x10, R9 ;  /* 0x00000010080c7819 */ /* 0x000fe20000001209 */
[----:B--2---:R-:W-:Y:S01]  /*32c0*/  IMAD.MOV.U32 R8, RZ, RZ, R6 ;  /* 0x000000ffff087224 */ /* 0x004fe200078e0006 */
        /* <DEDUP_REMOVED lines=38> */
.L_x_5810:
[----:B------:R-:W-:Y:S05]  /*3530*/  BSYNC B1 ;  /* 0x0000000000017941 */ /* 0x000fea0003800000 */
.L_x_5809:
[----:B--2---:R2:W-:Y:S01]  /*3540*/  ST.E.128 desc[UR40][R10.64], R4 ;  /* 0x000000040a007985 */ /* 0x0045e2000c101d28 */
[----:B------:R-:W-:Y:S05]  /*3550*/  BRA `(.L_x_5804) ;  /* 0x0000000c00a07947 */ /* 0x000fea0003800000 */
.L_x_5797:
        /* <DEDUP_REMOVED lines=8> */
[----:B------:R-:W-:Y:S01]  /*35e0*/  @!P3 IMAD R15, R10, R45, R4 ;  /* 0x0000002d0a0fb224 */ /* 0x000fe200078e0204 */
[----:B------:R-:W-:Y:S01]  /*35f0*/  @!P3 MOV R4, R36 ;  /* 0x000000240004b202 */ /* 0x000fe20000000f00 */
[----:B------:R-:W1:Y:S01]  /*3600*/  @!P3 LDC.64 R8, c[0x0][0x400] ;  /* 0x00010000ff08bb82 */ /* 0x000e620000000a00 */
[----:B------:R-:W-:-:S03]  /*3610*/  @!P3 IMAD.X R7, R11, 0x1, R54, P5 ;  /* 0x000000010b07b824 */ /* 0x000fc600028e0636 */
        /* <DEDUP_REMOVED lines=12> */
[----:B------:R-:W-:Y:S01]  /*36e0*/  UISETP.NE.AND UP0, UPT, UR37, 0x3, UPT ;  /* 0x000000032500788c */ /* 0x000fe2000bf05270 */
[----:B------:R-:W-:-:S05]  /*36f0*/  ISETP.GE.AND P5, PT, R16, R75, PT ;  /* 0x0000004b1000720c */ /* 0x000fca0003fa6270 */
[----:B------:R-:W-:Y:S01]  /*3700*/  PLOP3.LUT P3, PT, PT, PT, UP0, 0x80, 0x0 ;  /* 0x000000000000781c */ /* 0x000fe20003f6f008 */
        /* <DEDUP_REMOVED lines=18> */
.L_x_5811:
[----:B------:R-:W-:Y:S01]  /*3830*/  IMAD R63, R188, 0x8, R2 ;  /* 0x00000008bc3f7824 */ /* 0x000fe200078e0202 */
[----:B------:R-:W-:Y:S01]  /*3840*/  SHF.L.U32 R72, R189, 0x1f, RZ ;  /* 0x0000001fbd487819 */ /* 0x000fe200000006ff */
[----:B------:R-:W-:Y:S03]  /*3850*/  BSSY B1, `(.L_x_5812) ;  /* 0x0000003000017945 */ /* 0x000fe60003800000 */
[----:B------:R-:W0:Y:S02]  /*3860*/  SYNCS.PHASECHK.TRANS64.TRYWAIT P6, [R63+URZ+0x28c90], R72 ;  /* 0x028c90483f0075a7 */ /* 0x000e2400080c017f */
[----:B0-----:R-:W-:Y:S05]  /*3870*/  @!P6 BRA `(.L_x_5813) ;  /* 0x000001c800a0e947 */ /* 0x001fea0003800000 */
.L_x_6147:
[----:B------:R-:W-:Y:S05]  /*3880*/  BSYNC B1 ;  /* 0x0000000000017941 */ /* 0x000fea0003800000 */
.L_x_5812:
[----:B------:R-:W-:-:S03]  /*3890*/  UMOV UR4, 0xffffffff ;  /* 0xffffffff00047882 */ /* 0x000fc60000000000 */
[----:B------:R-:W-:Y:S05]  /*38a0*/  BRA.DIV UR4, `(.L_x_5814) ;  /* 0x000001ca04a87947 */ /* 0x000fea000b800000 */
[----:B------:R-:W1:Y:S04]  /*38b0*/  SHFL.IDX PT, R68, R68, RZ, 0x1c1f ;  /* 0x001c1fff44447589 */ /* 0x000e6800000e0000 */
[----:B------:R-:W2:Y:S02]  /*38c0*/  SHFL.IDX PT, R69, R69, RZ, 0x1c1f ;  /* 0x001c1fff45457589 */ /* 0x000ea400000e0000 */
.L_x_6151:
[----:B------:R-:W3:Y:S02]  /*38d0*/  LDC R71, c[0x0][0x2f4] ;  /* 0x0000bd00ff477b82 */ /* 0x000ee40000000800 */
[----:B---3--:R-:W-:-:S13]  /*38e0*/  ISETP.GE.OR P4, PT, R16, R71, P4 ;  /* 0x000000471000720c */ /* 0x008fda0002786670 */
[----:B------:R-:W-:Y:S05]  /*38f0*/  @P4 BRA `(.L_x_5804) ;  /* 0x0000000800b84947 */ /* 0x000fea0003800000 */
[----:B------:R-:W3:Y:S01]  /*3900*/  S2R R11, SR_TID.X ;  /* 0x00000000000b7919 */ /* 0x000ee20000002100 */
        /* <DEDUP_REMOVED lines=9> */
[----:B------:R-:W-:Y:S02]  /*39a0*/  IMAD.SHL.U32 R74, R8, 0x8, RZ ;  /* 0x00000008084a7824 */ /* 0x000fe400078e00ff */
[----:B---3--:R-:W-:-:S03]  /*39b0*/  VIADD R11, R11, 0xffffff80 ;  /* 0xffffff800b0b7836 */ /* 0x008fc60000000000 */
[----:B------:R-:W-:Y:S02]  /*39c0*/  LOP3.LUT R9, R43, 0x38, R74, 0xf8, !PT ;  /* 0x000000382b097812 */ /* 0x000fe400078ef84a */
[----:B------:R-:W-:Y:S02]  /*39d0*/  SHF.R.S32.HI R10, RZ, 0x1f, R11 ;  /* 0x0000001fff0a7819 */ /* 0x000fe4000001140b */
[----:B------:R-:W-:Y:S02]  /*39e0*/  LOP3.LUT R9, R9, R46, RZ, 0x3c, !PT ;  /* 0x0000002e09097212 */ /* 0x000fe400078e3cff */
[----:B------:R-:W-:-:S04]  /*39f0*/  LEA.HI R10, R10, R11, RZ, 0x5 ;  /* 0x0000000b0a0a7211 */ /* 0x000fc800078f28ff */
[----:B------:R-:W-:-:S05]  /*3a00*/  SHF.R.S32.HI R10, RZ, 0x5, R10 ;  /* 0x00000005ff0a7819 */ /* 0x000fca000001140a */
[----:B------:R-:W-:Y:S02]  /*3a10*/  IMAD R11, R10, 0x200, R9 ;  /* 0x000002000a0b7824 */ /* 0x000fe400078e0209 */
[----:B------:R-:W-:Y:S02]  /*3a20*/  IMAD.IADD R9, R61, 0x1, R70 ;  /* 0x000000013d097824 */ /* 0x000fe400078e0246 */
[----:B------:R-:W-:-:S03]  /*3a30*/  IMAD.IADD R11, R70, 0x1, R11 ;  /* 0x00000001460b7824 */ /* 0x000fc600078e020b */
[----:B------:R-:W-:Y:S01]  /*3a40*/  LEA R9, R9, R2, 0x1 ;  /* 0x0000000209097211 */ /* 0x000fe200078e08ff */
[----:B------:R-:W-:-:S05]  /*3a50*/  IMAD R12, R11, 0x2, R2 ;  /* 0x000000020b0c7824 */ /* 0x000fca00078e0202 */
[----:B------:R-:W1:Y:S04]  /*3a60*/  LDS.128 R8, [R9+0x22400] ;  /* 0x0224000009087984 */ /* 0x000e680000000c00 */
[----:B------:R-:W2:Y:S01]  /*3a70*/  LDS.128 R12, [R12+0x22400] ;  /* 0x022400000c0c7984 */ /* 0x000ea20000000c00 */
[----:B------:R-:W-:Y:S05]  /*3a80*/  @P5 BRA `(.L_x_5816) ;  /* 0x0000000400545947 */ /* 0x000fea0003800000 */
[--C-:B------:R-:W-:Y:S02]  /*3a90*/  SHF.R.U64 R82, R28, 0x10, R29.reuse ;  /* 0x000000101c527819 */ /* 0x100fe4000000121d */
[----:B------:R-:W-:Y:S02]  /*3aa0*/  SHF.R.U32.HI R28, RZ, 0x10, R29 ;  /* 0x00000010ff1c7819 */ /* 0x000fe4000001161d */
[--C-:B------:R-:W-:Y:S01]  /*3ab0*/  SHF.R.U64 R84, R4, 0x10, R5.reuse ;  /* 0x0000001004547819 */ /* 0x100fe20000001205 */
[----:B-1----:R-:W-:Y:S01]  /*3ac0*/  HADD2.F32 R4, -RZ, R9.H0_H0 ;  /* 0x20000009ff047230 */ /* 0x002fe20000004100 */
[----:B------:R-:W-:Y:S01]  /*3ad0*/  SHF.R.U32.HI R70, RZ, 0x10, R5 ;  /* 0x00000010ff467819 */ /* 0x000fe20000011605 */
[--C-:B--2---:R-:W-:Y:S01]  /*3ae0*/  HADD2.F32 R5, -RZ, R13.reuse.H0_H0 ;  /* 0x2000000dff057230 */ /* 0x104fe20000004100 */
[--C-:B------:R-:W-:Y:S01]  /*3af0*/  SHF.R.U64 R83, R6, 0x10, R7.reuse ;  /* 0x0000001006537819 */ /* 0x100fe20000001207 */
[----:B------:R-:W-:Y:S01]  /*3b00*/  HADD2.F32 R13, -RZ, R13.H1_H1 ;  /* 0x3000000dff0d7230 */ /* 0x000fe20000004100 */
[----:B------:R-:W-:Y:S01]  /*3b10*/  SHF.R.U32.HI R77, RZ, 0x10, R7 ;  /* 0x00000010ff4d7819 */ /* 0x000fe20000011607 */
[----:B------:R-:W-:Y:S01]  /*3b20*/  HADD2.F32 R7, -RZ, R76.H1_H1 ;  /* 0x3000004cff077230 */ /* 0x000fe20000004100 */
[--C-:B------:R-:W-:Y:S01]  /*3b30*/  SHF.R.U64 R81, R30, 0x10, R31.reuse ;  /* 0x000000101e517819 */ /* 0x100fe2000000121f */
[----:B------:R-:W-:Y:S01]  /*3b40*/  HADD2.F32 R30, -RZ, R28.H0_H0 ;  /* 0x2000001cff1e7230 */ /* 0x000fe20000004100 */
[----:B------:R-:W-:Y:S01]  /*3b50*/  SHF.R.U32.HI R75, RZ, 0x10, R31 ;  /* 0x00000010ff4b7819 */ /* 0x000fe2000001161f */
[----:B------:R-:W-:-:S02]  /*3b60*/  HADD2.F32 R9, -RZ, R9.H1_H1 ;  /* 0x30000009ff097230 */ /* 0x000fc40000004100 */
[-C--:B------:R-:W-:Y:S01]  /*3b70*/  FMUL.FTZ R29, R5, R7.reuse ;  /* 0x00000007051d7220 */ /* 0x080fe20000410000 */
[----:B------:R-:W-:Y:S02]  /*3b80*/  HADD2.F32 R6, -RZ, R76.H0_H0 ;  /* 0x2000004cff067230 */ /* 0x000fe40000004100 */
[-C--:B------:R-:W-:Y:S01]  /*3b90*/  FMUL.FTZ R76, R13, R30.reuse ;  /* 0x0000001e0d4c7220 */ /* 0x080fe20000410000 */
[----:B------:R-:W-:Y:S02]  /*3ba0*/  HADD2.F32 R28, -RZ, R70.H0_H0 ;  /* 0x20000046ff1c7230 */ /* 0x000fe40000004100 */
[C---:B------:R-:W-:Y:S01]  /*3bb0*/  FMUL.FTZ R70, R4.reuse, R7 ;  /* 0x0000000704467220 */ /* 0x040fe20000410000 */
[----:B------:R-:W-:Y:S01]  /*3bc0*/  FMUL.FTZ R30, R9, R30 ;  /* 0x0000001e091e7220 */ /* 0x000fe20000410000 */
[-C--:B------:R-:W-:Y:S01]  /*3bd0*/  FFMA.FTZ R29, R4, R6.reuse, -R29 ;  /* 0x00000006041d7223 */ /* 0x080fe2000001081d */
[----:B------:R-:W-:Y:S02]  /*3be0*/  HADD2.F32 R7, -RZ, R78.H0_H0 ;  /* 0x2000004eff077230 */ /* 0x000fe40000004100 */
[----:B------:R-:W-:Y:S01]  /*3bf0*/  FFMA.FTZ R70, R5, R6, R70 ;  /* 0x0000000605467223 */ /* 0x000fe20000010046 */
[----:B------:R-:W-:Y:S01]  /*3c00*/  FFMA.FTZ R31, R13, R28, R30 ;  /* 0x0000001c0d1f7223 */ /* 0x000fe2000001001e */
[----:B------:R-:W-:-:S02]  /*3c10*/  HADD2.F32 R5, -RZ, R15.H0_H0 ;  /* 0x2000000fff057230 */ /* 0x000fc40000004100 */
[----:B------:R-:W-:Y:S01]  /*3c20*/  FFMA.FTZ R76, R9, R28, -R76 ;  /* 0x0000001c094c7223 */ /* 0x000fe2000001084c */
[----:B------:R-:W-:Y:S02]  /*3c30*/  HADD2.F32 R4, -RZ, R11.H0_H0 ;  /* 0x2000000bff047230 */ /* 0x000fe40000004100 */
[----:B------:R-:W-:Y:S02]  /*3c40*/  HADD2.F32 R15, -RZ, R15.H1_H1 ;  /* 0x3000000fff0f7230 */ /* 0x000fe40000004100 */
[----:B------:R-:W-:Y:S01]  /*3c50*/  FMUL.FTZ R9, R5, R7 ;  /* 0x0000000705097220 */ /* 0x000fe20000410000 */
[----:B------:R-:W-:Y:S01]  /*3c60*/  HADD2.F32 R30, -RZ, R75.H0_H0 ;  /* 0x2000004bff1e7230 */ /* 0x000fe20000004100 */
[----:B------:R-:W-:Y:S01]  /*3c70*/  F2FP.F16.F32.PACK_AB R29, R76, R29 ;  /* 0x0000001d4c1d723e */ /* 0x000fe200000000ff */
[----:B------:R-:W-:Y:S02]  /*3c80*/  HADD2.F32 R6, -RZ, R78.H1_H1 ;  /* 0x3000004eff067230 */ /* 0x000fe40000004100 */
[----:B------:R-:W-:Y:S01]  /*3c90*/  FMUL.FTZ R78, R4, R7 ;  /* 0x00000007044e7220 */ /* 0x000fe20000410000 */
[----:B------:R-:W-:-:S02]  /*3ca0*/  HADD2.F32 R11, -RZ, R11.H1_H1 ;  /* 0x3000000bff0b7230 */ /* 0x000fc40000004100 */
[----:B------:R-:W-:Y:S01]  /*3cb0*/  FMUL.FTZ R80, R15, R30 ;  /* 0x0000001e0f507220 */ /* 0x000fe20000410000 */
[----:B------:R-:W-:Y:S02]  /*3cc0*/  HADD2.F32 R28, -RZ, R77.H0_H0 ;  /* 0x2000004dff1c7230 */ /* 0x000fe40000004100 */
[-C--:B------:R-:W-:Y:S01]  /*3cd0*/  FFMA.FTZ R77, R4, R6.reuse, -R9 ;  /* 0x00000006044d7223 */ /* 0x080fe20000010809 */
[----:B------:R-:W-:Y:S01]  /*3ce0*/  FFMA.FTZ R78, R5, R6, R78 ;  /* 0x00000006054e7223 */ /* 0x000fe2000001004e */
[C---:B------:R-:W-:Y:S01]  /*3cf0*/  FMUL.FTZ R30, R11.reuse, R30 ;  /* 0x0000001e0b1e7220 */ /* 0x040fe20000410000 */
[----:B------:R-:W-:Y:S02]  /*3d00*/  HADD2.F32 R9, -RZ, R86.H0_H0 ;  /* 0x20000056ff097230 */ /* 0x000fe40000004100 */
[-C--:B------:R-:W-:Y:S01]  /*3d10*/  FFMA.FTZ R80, R11, R28.reuse, -R80 ;  /* 0x0000001c0b507223 */ /* 0x080fe20000010850 */
[----:B------:R-:W-:Y:S02]  /*3d20*/  HADD2.F32 R5, -RZ, R12.H0_H0 ;  /* 0x2000000cff057230 */ /* 0x000fe40000004100 */
[----:B------:R-:W-:Y:S01]  /*3d30*/  FFMA.FTZ R79, R15, R28, R30 ;  /* 0x0000001c0f4f7223 */ /* 0x000fe2000001001e */
[----:B------:R-:W-:Y:S01]  /*3d40*/  HADD2.F32 R4, -RZ, R8.H0_H0 ;  /* 0x20000008ff047230 */ /* 0x000fe20000004100 */
[----:B------:R-:W-:Y:S01]  /*3d50*/  F2FP.F16.F32.PACK_AB R31, R31, R70 ;  /* 0x000000461f1f723e */ /* 0x000fe200000000ff */
[----:B------:R-:W-:-:S02]  /*3d60*/  HADD2.F32 R11, -RZ, R82.H0_H0 ;  /* 0x20000052ff0b7230 */ /* 0x000fc40000004100 */
[CC--:B------:R-:W-:Y:S01]  /*3d70*/  FMUL.FTZ R13, R5.reuse, R9.reuse ;  /* 0x00000009050d7220 */ /* 0x0c0fe20000410000 */
[----:B------:R-:W-:Y:S02]  /*3d80*/  HADD2.F32 R12, -RZ, R12.H1_H1 ;  /* 0x3000000cff0c7230 */ /* 0x000fe40000004100 */
[----:B------:R-:W-:Y:S01]  /*3d90*/  FMUL.FTZ R28, R4, R9 ;  /* 0x00000009041c7220 */ /* 0x000fe20000410000 */
[----:B------:R-:W-:Y:S01]  /*3da0*/  HADD2.F32 R6, -RZ, R85.H0_H0 ;  /* 0x20000055ff067230 */ /* 0x000fe20000004100 */
[----:B------:R-:W-:Y:S01]  /*3db0*/  F2FP.F16.F32.PACK_AB R77, R80, R77 ;  /* 0x0000004d504d723e */ /* 0x000fe200000000ff */
[----:B------:R-:W-:Y:S02]  /*3dc0*/  HADD2.F32 R8, -RZ, R8.H1_H1 ;  /* 0x30000008ff087230 */ /* 0x000fe40000004100 */
[-C--:B------:R-:W-:Y:S01]  /*3dd0*/  FMUL.FTZ R9, R12, R11.reuse ;  /* 0x0000000b0c097220 */ /* 0x080fe20000410000 */
[----:B------:R-:W-:Y:S02]  /*3de0*/  HADD2.F32 R7, -RZ, R84.H0_H0 ;  /* 0x20000054ff077230 */ /* 0x000fe40000004100 */
[-C--:B------:R-:W-:Y:S01]  /*3df0*/  FFMA.FTZ R28, R5, R6.reuse, R28 ;  /* 0x00000006051c7223 */ /* 0x080fe2000001001c */
[----:B------:R-:W-:Y:S01]  /*3e00*/  FFMA.FTZ R13, R4, R6, -R13 ;  /* 0x00000006040d7223 */ /* 0x000fe2000001080d */
[----:B------:R-:W-:Y:S01]  /*3e10*/  FMUL.FTZ R11, R8, R11 ;  /* 0x0000000b080b7220 */ /* 0x000fe20000410000 */
[----:B------:R-:W-:-:S02]  /*3e20*/  HADD2.F32 R5, -RZ, R14.H0_H0 ;  /* 0x2000000eff057230 */ /* 0x000fc40000004100 */
[-C--:B------:R-:W-:Y:S01]  /*3e30*/  FFMA.FTZ R30, R8, R7.reuse, -R9 ;  /* 0x00000007081e7223 */ /* 0x080fe20000010809 */
[----:B------:R-:W-:Y:S02]  /*3e40*/  HADD2.F32 R8, -RZ, R85.H1_H1 ;  /* 0x30000055ff087230 */ /* 0x000fe40000004100 */
[----:B------:R-:W-:Y:S01]  /*3e50*/  FFMA.FTZ R11, R12, R7, R11 ;  /* 0x000000070c0b7223 */ /* 0x000fe2000001000b */
[----:B------:R-:W-:Y:S01]  /*3e60*/  HADD2.F32 R9, -RZ, R81.H0_H0 ;  /* 0x20000051ff097230 */ /* 0x000fe20000004100 */
[----:B------:R-:W-:Y:S01]  /*3e70*/  F2FP.F16.F32.PACK_AB R78, R79, R78 ;  /* 0x0000004e4f4e723e */ /* 0x000fe200000000ff */
[----:B------:R-:W-:Y:S02]  /*3e80*/  HADD2.F32 R4, -RZ, R10.H0_H0 ;  /* 0x2000000aff047230 */ /* 0x000fe40000004100 */
[----:B------:R-:W-:Y:S01]  /*3e90*/  FMUL.FTZ R15, R5, R8 ;  /* 0x00000008050f7220 */ /* 0x000fe20000410000 */
[----:B------:R-:W-:Y:S01]  /*3ea0*/  HADD2.F32 R14, -RZ, R14.H1_H1 ;  /* 0x3000000eff0e7230 */ /* 0x000fe20000004100 */
[----:B------:R-:W-:Y:S01]  /*3eb0*/  F2FP.F16.F32.PACK_AB R30, R30, R13 ;  /* 0x0000000d1e1e723e */ /* 0x000fe200000000ff */
[----:B------:R-:W-:-:S02]  /*3ec0*/  HADD2.F32 R10, -RZ, R10.H1_H1 ;  /* 0x3000000aff0a7230 */ /* 0x000fc40000004100 */
[----:B------:R-:W-:Y:S01]  /*3ed0*/  FMUL.FTZ R8, R4, R8 ;  /* 0x0000000804087220 */ /* 0x000fe20000410000 */
        /* <DEDUP_REMOVED lines=10> */
[----:B------:R-:W-:Y:S01]  /*3f80*/  IMAD.MOV.U32 R11, RZ, RZ, R77 ;  /* 0x000000ffff0b7224 */ /* 0x000fe200078e004d */
[----:B------:R-:W-:Y:S01]  /*3f90*/  F2FP.F16.F32.PACK_AB R10, R10, R15 ;  /* 0x0000000f0a0a723e */ /* 0x000fe200000000ff */
[----:B------:R-:W-:Y:S01]  /*3fa0*/  IMAD.MOV.U32 R15, RZ, RZ, R78 ;  /* 0x000000ffff0f7224 */ /* 0x000fe200078e004e */
[----:B------:R-:W-:Y:S01]  /*3fb0*/  F2FP.F16.F32.PACK_AB R14, R9, R8 ;  /* 0x00000008090e723e */ /* 0x000fe200000000ff */
[----:B------:R-:W-:Y:S02]  /*3fc0*/  IMAD.MOV.U32 R8, RZ, RZ, R30 ;  /* 0x000000ffff087224 */ /* 0x000fe400078e001e */
[----:B------:R-:W-:-:S07]  /*3fd0*/  IMAD.MOV.U32 R9, RZ, RZ, R29 ;  /* 0x000000ffff097224 */ /* 0x000fce00078e001d */
.L_x_5816:
[----:B------:R-:W-:Y:S05]  /*3fe0*/  BSYNC B1 ;  /* 0x0000000000017941 */ /* 0x000fea0003800000 */
.L_x_5815:
[----:B-1----:R1:W-:Y:S01]  /*3ff0*/  ST.E.128 desc[UR40][R56.64], R8 ;  /* 0x0000000838007985 */ /* 0x0023e2000c101d28 */
[----:B------:R-:W-:Y:S01]  /*4000*/  ISETP.GE.AND P4, PT, R74, R71, PT ;  /* 0x000000474a00720c */ /* 0x000fe20003f86270 */
[----:B------:R-:W-:Y:S02]  /*4010*/  IMAD.MOV.U32 R4, RZ, RZ, R69 ;  /* 0x000000ffff047224 */ /* 0x000fe400078e0045 */
[----:B------:R-:W-:-:S10]  /*4020*/  IMAD.MOV.U32 R5, RZ, RZ, R68 ;  /* 0x000000ffff057224 */ /* 0x000fd400078e0044 */
[----:B------:R-:W-:Y:S05]  /*4030*/  @P4 BRA `(.L_x_5804) ;  /* 0x0000000000e84947 */ /* 0x000fea0003800000 */
[----:B------:R-:W-:-:S05]  /*4040*/  IMAD.WIDE R4, R74, 0x2, R4 ;  /* 0x000000024a047825 */ /* 0x000fca00078e0204 */
[----:B--2---:R2:W-:Y:S01]  /*4050*/  ST.E.128 desc[UR40][R4.64], R12 ;  /* 0x0000000c04007985 */ /* 0x0045e2000c101d28 */
[----:B------:R-:W-:Y:S05]  /*4060*/  BRA `(.L_x_5804) ;  /* 0x0000000000dc7947 */ /* 0x000fea0003800000 */
.L_x_5796:
[----:B------:R-:W-:-:S06]  /*4070*/  UISETP.NE.AND UP0, UPT, UR37, 0x3, UPT ;  /* 0x000000032500788c */ /* 0x000fcc000bf05270 */
[----:B------:R-:W-:-:S13]  /*4080*/  PLOP3.LUT P3, PT, PT, PT, UP0, 0x80, 0x0 ;  /* 0x000000000000781c */ /* 0x000fda0003f6f008 */
[----:B------:R-:W-:Y:S05]  /*4090*/  @!P3 BRA `(.L_x_5817) ;  /* 0x000000000004b947 */ /* 0x000fea0003800000 */
[----:B------:R-:W-:Y:S01]  /*40a0*/  BPT.TRAP 0x1 ;  /* 0x000000040000795c */ /* 0x000fe20000300000 */
.L_x_5817:
[----:B------:R-:W-:Y:S01]  /*40b0*/  LEA R63, R188, R2, 0x3 ;  /* 0x00000002bc3f7211 */ /* 0x000fe200078e18ff */
[----:B------:R-:W-:Y:S01]  /*40c0*/  BSSY B1, `(.L_x_5818) ;  /* 0x0000005000017945 */ /* 0x000fe20003800000 */
[----:B------:R-:W-:Y:S02]  /*40d0*/  SHF.L.U32 R72, R189, 0x1f, RZ ;  /* 0x0000001fbd487819 */ /* 0x000fe400000006ff */
[----:B------:R-:W-:Y:S02]  /*40e0*/  SHF.R.S32.HI R67, RZ, 0x1f, R65 ;  /* 0x0000001fff437819 */ /* 0x000fe40000011441 */
[----:B------:R-:W1:Y:S02]  /*40f0*/  SYNCS.PHASECHK.TRANS64.TRYWAIT P4, [R63+URZ+0x28c90], R72 ;  /* 0x028c90483f0075a7 */ /* 0x000e64000808017f */
[----:B-1----:R-:W-:Y:S05]  /*4100*/  @!P4 BRA `(.L_x_5819) ;  /* 0x000001c000dcc947 */ /* 0x002fea0003800000 */
.L_x_6152:
[----:B------:R-:W-:Y:S05]  /*4110*/  BSYNC B1 ;  /* 0x0000000000017941 */ /* 0x000fea0003800000 */
.L_x_5818:
        /* <DEDUP_REMOVED lines=24> */
[----:B------:R0:W2:Y:S04]  /*42a0*/  SHFL.IDX PT, R29, R13, RZ, 0x1c1f ;  /* 0x001c1fff0d1d7589 */ /* 0x0000a800000e0000 */
[----:B------:R0:W3:Y:S02]  /*42b0*/  SHFL.IDX PT, R14, R5, RZ, 0x1c1f ;  /* 0x001c1fff050e7589 */ /* 0x0000e400000e0000 */
.L_x_6156:
        /* <DEDUP_REMOVED lines=18> */
.L_x_5804:
[----:B------:R-:W-:Y:S05]  /*43e0*/  BSYNC B0 ;  /* 0x0000000000007941 */ /* 0x000fea0003800000 */
.L_x_5795:
[----:B0-2-4-:R-:W0:Y:S01]  /*43f0*/  S2R R4, SR_TID.X ;  /* 0x0000000000047919 */ /* 0x015e220000002100 */
[----:B------:R-:W-:Y:S01]  /*4400*/  @!PT LDS RZ, [RZ] ;  /* 0x00000000fffff984 */ /* 0x000fe20000000800 */
[----:B------:R-:W-:Y:S01]  /*4410*/  @!PT LDS RZ, [RZ] ;  /* 0x00000000fffff984 */ /* 0x000fe20000000800 */
[----:B------:R-:W-:Y:S01]  /*4420*/  @!PT LDS RZ, [RZ] ;  /* 0x00000000fffff984 */ /* 0x000fe20000000800 */
[----:B------:R-:W-:Y:S01]  /*4430*/  @!PT LDS RZ, [RZ] ;  /* 0x00000000fffff984 */ /* 0x000fe20000000800 */
[----:B------:R2:W-:Y:S06]  /*4440*/  MEMBAR.ALL.CTA ;  /* 0x0000000000007992 */ /* 0x0005ec0000008000 */
[----:B--2---:R-:W2:Y:S01]  /*4450*/  FENCE.VIEW.ASYNC.S ;  /* 0x00000000000073c6 */ /* 0x004ea20000000000 */
[----:B------:R-:W-:Y:S05]  /*4460*/  WARPSYNC.ALL ;  /* 0x0000000000007948 */ /* 0x000fea0003800000 */
[----:B------:R-:W-:Y:S01]  /*4470*/  BSSY B0, `(.L_x_5821) ;  /* 0x0000009000007945 */ /* 0x000fe20003800000 */
[----:B0-----:R-:W-:Y:S01]  /*4480*/  LOP3.LUT R4, R4, 0x7f, RZ, 0xc0, !PT ;  /* 0x0000007f04047812 */ /* 0x001fe200078ec0ff */
[----:B--2---:R0:W-:Y:S03]  /*4490*/  BAR.SYNC.DEFER_BLOCKING R49, 0x80 ;  /* 0x000200310000751d */ /* 0x0041e60000010000 */
[----:B------:R-:W-:-:S13]  /*44a0*/  ISETP.NE.AND P4, PT, R4, RZ, PT ;  /* 0x000000ff0400720c */ /* 0x000fda0003f85270 */
[----:B------:R-:W-:-:S05]  /*44b0*/  @!P4 VIADD R4, R63, 0x28ca0 ;  /* 0x00028ca03f04c836 */ /* 0x000fca0000000000 */
[----:B------:R-:W-:-:S04]  /*44c0*/  @!P4 PRMT R4, RZ, 0x654, R4 ;  /* 0x00000654ff04c816 */ /* 0x000fc80000000004 */
[----:B------:R0:W-:Y:S01]  /*44d0*/  @!P4 SYNCS.ARRIVE.TRANS64.RED.A1T0 RZ, [R4+URZ], RZ ;  /* 0x000000ff04ffc9a7 */ /* 0x0001e2000810043f */
[----:B------:R-:W-:Y:S05]  /*44e0*/  @!P3 BRA `(.L_x_5822) ;  /* 0x000000000004b947 */ /* 0x000fea0003800000 */
[----:B------:R-:W-:Y:S01]  /*44f0*/  BPT.TRAP 0x1 ;  /* 0x000000040000795c */ /* 0x000fe20000300000 */
.L_x_5822:
[----:B------:R-:W-:Y:S05]  /*4500*/  BSYNC B0 ;  /* 0x0000000000007941 */ /* 0x000fea0003800000 */
.L_x_5821:
[----:B------:R-:W2:Y:S01]  /*4510*/  SYNCS.PHASECHK.TRANS64.TRYWAIT P3, [R63+URZ+0x28cb0], R72 ;  /* 0x028cb0483f0075a7 */ /* 0x000ea2000806017f */
[----:B------:R-:W-:Y:S04]  /*4520*/  BSSY B0, `(.L_x_5823) ;  /* 0x0000002000007945 */ /* 0x000fe80003800000 */
[----:B--2---:R-:W-:Y:S05]  /*4530*/  @!P3 BRA `(.L_x_5824) ;  /* 0x000001c00028b947 */ /* 0x004fea0003800000 */
.L_x_6157:
[----:B------:R-:W-:Y:S05]  /*4540*/  BSYNC B0 ;  /* 0x0000000000007941 */ /* 0x000fea0003800000 */
.L_x_5823:
[----:B------:R-:W-:Y:S01]  /*4550*/  ULDC.64 UR4, c[0x0][0x328] ;  /* 0x0000ca0000047ab9 */ /* 0x000fe20000000a00 */
[----:B------:R-:W-:Y:S01]  /*4560*/  BSSY B0, `(.L_x_5825) ;  /* 0x000007d000007945 */ /* 0x000fe20003800000 */
[----:B------:R-:W-:Y:S02]  /*4570*/  IMAD R6, R67, UR4, RZ ;  /* 0x0000000443067c24 */ /* 0x000fe4000f8e02ff */
[----:B0-----:R-:W-:-:S04]  /*4580*/  IMAD.WIDE.U32 R4, R65, UR4, RZ ;  /* 0x0000000441047c25 */ /* 0x001fc8000f8e00ff */
[----:B------:R-:W-:Y:S01]  /*4590*/  IMAD R65, R65, UR5, R6 ;  /* 0x0000000541417c24 */ /* 0x000fe2000f8e0206 */
[----:B------:R-:W-:Y:S02]  /*45a0*/  ULDC.64 UR4, c[0x0][0x338] ;  /* 0x0000ce0000047ab9 */ /* 0x000fe40000000a00 */
[----:B------:R-:W-:Y:S02]  /*45b0*/  IMAD R7, R66, UR4, RZ ;  /* 0x0000000442077c24 */ /* 0x000fe4000f8e02ff */
[----:B------:R-:W-:Y:S02]  /*45c0*/  IADD3 R5, R5, R65, RZ ;  /* 0x0000004105057210 */ /* 0x000fe40007ffe0ff */
[C---:B------:R-:W-:Y:S02]  /*45d0*/  IMAD R7, R64.reuse, UR5, R7 ;  /* 0x0000000540077c24 */ /* 0x040fe4000f8e0207 */
[----:B------:R-:W-:Y:S01]  /*45e0*/  IMAD.WIDE.U32 R4, R64, UR4, R4 ;  /* 0x0000000440047c25 */ /* 0x000fe2000f8e0004 */
[----:B------:R-:W-:-:S03]  /*45f0*/  ULDC.64 UR4, c[0x0][0x330] ;  /* 0x0000cc0000047ab9 */ /* 0x000fc60000000a00 */
[----:B-1----:R-:W-:Y:S02]  /*4600*/  IMAD R9, R47, UR4, RZ ;  /* 0x000000042f097c24 */ /* 0x002fe4000f8e02ff */
[----:B------:R-:W-:Y:S02]  /*4610*/  IMAD.IADD R5, R5, 0x1, R7 ;  /* 0x0000000105057824 */ /* 0x000fe400078e0207 */
[C---:B------:R-:W-:Y:S02]  /*4620*/  IMAD R7, R26.reuse, UR5, R9 ;  /* 0x000000051a077c24 */ /* 0x040fe4000f8e0209 */
[----:B------:R-:W-:Y:S01]  /*4630*/  IMAD.WIDE.U32 R4, R26, UR4, R4 ;  /* 0x000000041a047c25 */ /* 0x000fe2000f8e0004 */
[----:B------:R-:W-:-:S03]  /*4640*/  ULDC.64 UR4, c[0x0][0x318] ;  /* 0x0000c60000047ab9 */ /* 0x000fc60000000a00 */
[----:B------:R-:W-:Y:S01]  /*4650*/  IMAD.IADD R7, R5, 0x1, R7 ;  /* 0x0000000105077824 */ /* 0x000fe200078e0207 */
[----:B------:R-:W-:-:S04]  /*4660*/  LEA R5, P3, R4, UR4, 0x1 ;  /* 0x0000000404057c11 */ /* 0x000fc8000f8608ff */
[----:B------:R-:W-:Y:S01]  /*4670*/  LEA.HI.X R4, R4, UR5, R7, 0x1, P3 ;  /* 0x0000000504047c11 */ /* 0x000fe200098f0c07 */
[----:B------:R0:W1:Y:S01]  /*4680*/  SHFL.IDX PT, R15, R5, RZ, 0x1c1f ;  /* 0x001c1fff050f7589 */ /* 0x00006200000e0000 */
[----:B------:R-:W-:-:S03]  /*4690*/  ISETP.GT.AND P3, PT, R73, R192, PT ;  /* 0x000000c04900720c */ /* 0x000fc60003f64270 */
[----:B------:R0:W4:Y:S10]  /*46a0*/  SHFL.IDX PT, R13, R4, RZ, 0x1c1f ;  /* 0x001c1fff040d7589 */ /* 0x00013400000e0000 */
[----:B0-----:R-:W-:Y:S05]  /*46b0*/  @!P3 BRA `(.L_x_5826) ;  /* 0x00000004009cb947 */ /* 0x001fea0003800000 */
[----:B------:R-:W5:Y:S01]  /*46c0*/  LDL R31, [R1+0x10] ;  /* 0x00001000011f7983 */ /* 0x000f620000100800 */
[----:B------:R-:W-:-:S03]  /*46d0*/  ULDC UR4, c[0x0][0x320] ;  /* 0x0000c80000047ab9 */ /* 0x000fc60000000800 */
[----:B------:R-:W2:Y:S04]  /*46e0*/  LDL R12, [R1+0x14] ;  /* 0x00001400010c7983 */ /* 0x000ea80000100800 */
[----:B------:R-:W2:Y:S01]  /*46f0*/  LDL R30, [R1+0x18] ;  /* 0x00001800011e7983 */ /* 0x000ea20000100800 */
[----:B------:R-:W-:Y:S01]  /*4700*/  ISETP.GE.AND P5, PT, R16, UR4, PT ;  /* 0x0000000410007c0c */ /* 0x000fe2000bfa6270 */
[----:B------:R-:W-:Y:S01]  /*4710*/  IMAD R9, R188, 0x8000, R51 ;  /* 0x00008000bc097824 */ /* 0x000fe200078e0233 */
[----:B------:R-:W-:Y:S01]  /*4720*/  LOP3.LUT P3, RZ, R196, 0x4, RZ, 0xc0, !PT ;  /* 0x00000004c4ff7812 */ /* 0x000fe2000786c0ff */
[----:B------:R-:W2:Y:S02]  /*4730*/  LDL R29, [R1+0x1c] ;  /* 0x00001c00011d7983 */ /* 0x000ea40000100800 */
[----:B------:R-:W-:-:S02]  /*4740*/  IMAD R10, R9, 0x2, R2 ;  /* 0x00000002090a7824 */ /* 0x000fc400078e0202 */
[----:B------:R-:W2:Y:S04]  /*4750*/  LDL R28, [R1+0x20] ;  /* 0x00002000011c7983 */ /* 0x000ea80000100800 */
[----:B---3--:R-:W3:Y:S01]  /*4760*/  LDL R14, [R1+0x24] ;  /* 0x00002400010e7983 */ /* 0x008ee20000100800 */
[----:B------:R-:W-:-:S03]  /*4770*/  VIADD R11, R9, 0x20 ;  /* 0x00000020090b7836 */ /* 0x000fc60000000000 */
[----:B------:R-:W0:Y:S01]  /*4780*/  @!P5 LDS.128 R4, [R10+0x400] ;  /* 0x000400000a04d984 */ /* 0x000e220000000c00 */
[----:B------:R-:W-:Y:S01]  /*4790*/  @P3 VIADD R11, R9, 0xffffffe0 ;  /* 0xffffffe0090b3836 */ /* 0x000fe20000000000 */
[C---:B-1----:R-:W-:Y:S02]  /*47a0*/  @!P5 LEA R8, P3, R16.reuse, R15, 0x1 ;  /* 0x0000000f1008d211 */ /* 0x042fe400078608ff */
[----:B------:R-:W3:Y:S01]  /*47b0*/  LDL R64, [R1+0x2c] ;  /* 0x00002c0001407983 */ /* 0x000ee20000100800 */
[----:B------:R-:W-:Y:S01]  /*47c0*/  IMAD R11, R11, 0x2, R2 ;  /* 0x000000020b0b7824 */ /* 0x000fe200078e0202 */
[----:B----4-:R-:W-:Y:S02]  /*47d0*/  @!P5 LEA.HI.X R9, R16, R13, R17, 0x1, P3 ;  /* 0x0000000d1009d211 */ /* 0x010fe400018f0c11 */
[C---:B------:R-:W-:Y:S01]  /*47e0*/  ISETP.GE.AND P3, PT, R186.reuse, UR4, PT ;  /* 0x00000004ba007c0c */ /* 0x040fe2000bf66270 */
[----:B------:R-:W4:Y:S04]  /*47f0*/  LDL R57, [R1+0x30] ;  /* 0x0000300001397983 */ /* 0x000f280000100800 */
[----:B------:R-:W4:Y:S04]  /*4800*/  LDL R56, [R1+0x34] ;  /* 0x0000340001387983 */ /* 0x000f280000100800 */
[----:B0-----:R0:W-:Y:S04]  /*4810*/  @!P5 ST.E.128 desc[UR40][R8.64], R4 ;  /* 0x000000040800d985 */ /* 0x0011e8000c101d28 */
[----:B------:R-:W1:Y:S01]  /*4820*/  @!P3 LDS.128 R4, [R11+0x400] ;  /* 0x000400000b04b984 */ /* 0x000e620000000c00 */
[----:B0-----:R-:W-:-:S04]  /*4830*/  @!P3 LEA R8, P5, R186, R15, 0x1 ;  /* 0x0000000fba08b211 */ /* 0x001fc800078a08ff */
[----:B------:R-:W-:Y:S02]  /*4840*/  @!P3 LEA.HI.X R9, R186, R13, R202, 0x1, P5 ;  /* 0x0000000dba09b211 */ /* 0x000fe400028f0cca */
[----:B------:R-:W-:-:S03]  /*4850*/  ISETP.GE.AND P5, PT, R228, UR4, PT ;  /* 0x00000004e4007c0c */ /* 0x000fc6000bfa6270 */
[----:B-1----:R0:W-:Y:S10]  /*4860*/  @!P3 ST.E.128 desc[UR40][R8.64], R4 ;  /* 0x000000040800b985 */ /* 0x0021f4000c101d28 */
[----:B------:R-:W1:Y:S01]  /*4870*/  @!P5 LDS.128 R4, [R10+0x2400] ;  /* 0x002400000a04d984 */ /* 0x000e620000000c00 */
[----:B0-----:R-:W-:-:S05]  /*4880*/  @!P5 LEA R8, P3, R228, R15, 0x1 ;  /* 0x0000000fe408d211 */ /* 0x001fca00078608ff */
[----:B-----5:R-:W-:Y:S01]  /*4890*/  @!P5 IMAD.X R9, R13, 0x1, R31, P3 ;  /* 0x000000010d09d824 */ /* 0x020fe200018e061f */
[C---:B------:R-:W-:Y:S01]  /*48a0*/  ISETP.GE.AND P3, PT, R220.reuse, UR4, PT ;  /* 0x00000004dc007c0c */ /* 0x040fe2000bf66270 */
[----:B------:R-:W5:Y:S04]  /*48b0*/  LDL R31, [R1+0x38] ;  /* 0x00003800011f7983 */ /* 0x000f680000100800 */
[----:B-1----:R0:W-:Y:S08]  /*48c0*/  @!P5 ST.E.128 desc[UR40][R8.64], R4 ;  /* 0x000000040800d985 */ /* 0x0021f0000c101d28 */
[----:B------:R-:W1:Y:S01]  /*48d0*/  @!P3 LDS.128 R4, [R11+0x2400] ;  /* 0x002400000b04b984 */ /* 0x000e620000000c00 */
[----:B0-----:R-:W-:-:S04]  /*48e0*/  @!P3 LEA R8, P5, R220, R15, 0x1 ;  /* 0x0000000fdc08b211 */ /* 0x001fc800078a08ff */
[----:B--2---:R-:W-:Y:S02]  /*48f0*/  @!P3 IADD3.X R9, R13, R12, RZ, P5, !PT ;  /* 0x0000000c0d09b210 */ /* 0x004fe40002ffe4ff */
[----:B------:R-:W2:Y:S01]  /*4900*/  LDL R12, [R1+0x28] ;  /* 0x00002800010c7983 */ /* 0x000ea20000100800 */
[----:B------:R-:W-:-:S03]  /*4910*/  ISETP.GE.AND P5, PT, R218, UR4, PT ;  /* 0x00000004da007c0c */ /* 0x000fc6000bfa6270 */
[----:B-1----:R0:W-:Y:S10]  /*4920*/  @!P3 ST.E.128 desc[UR40][R8.64], R4 ;  /* 0x000000040800b985 */ /* 0x0021f4000c101d28 */
[----:B------:R-:W1:Y:S01]  /*4930*/  @!P5 LDS.128 R4, [R10+0x4400] ;  /* 0x004400000a04d984 */ /* 0x000e620000000c00 */
[----:B0-----:R-:W-:-:S05]  /*4940*/  @!P5 LEA R8, P3, R218, R15, 0x1 ;  /* 0x0000000fda08d211 */ /* 0x001fca00078608ff */
[----:B------:R-:W-:Y:S01]  /*4950*/  @!P5 IMAD.X R9, R13, 0x1, R30, P3 ;  /* 0x000000010d09d824 */ /* 0x000fe200018e061e */
[C---:B------:R-:W-:Y:S01]  /*4960*/  ISETP.GE.AND P3, PT, R215.reuse, UR4, PT ;  /* 0x00000004d7007c0c */ /* 0x040fe2000bf66270 */
[----:B------:R-:W5:Y:S04]  /*4970*/  LDL R30, [R1+0x3c] ;  /* 0x00003c00011e7983 */ /* 0x000f680000100800 */
[----:B-1----:R0:W-:Y:S08]  /*4980*/  @!P5 ST.E.128 desc[UR40][R8.64], R4 ;  /* 0x000000040800d985 */ /* 0x0021f0000c101d28 */
        /* <DEDUP_REMOVED lines=14> */
[----:B---3--:R-:W-:Y:S02]  /*4a70*/  @!P3 IMAD.X R9, R13, 0x1, R14, P5 ;  /* 0x000000010d09b824 */ /* 0x008fe400028e060e */
[----:B------:R-:W3:Y:S01]  /*4a80*/  LDL R14, [R1] ;  /* 0x00000000010e7983 */ /* 0x000ee20000100800 */
[----:B------:R-:W-:-:S03]  /*4a90*/  ISETP.GE.AND P5, PT, R211, UR4, PT ;  /* 0x00000004d3007c0c */ /* 0x000fc6000bfa6270 */
[----:B-1----:R0:W-:Y:S10]  /*4aa0*/  @!P3 ST.E.128 desc[UR40][R8.64], R4 ;  /* 0x000000040800b985 */ /* 0x0021f4000c101d28 */
[----:B------:R-:W1:Y:S01]  /*4ab0*/  @!P5 LDS.128 R4, [R10+0x8400] ;  /* 0x008400000a04d984 */ /* 0x000e620000000c00 */
[----:B0-----:R-:W-:-:S05]  /*4ac0*/  @!P5 LEA R8, P3, R211, R15, 0x1 ;  /* 0x0000000fd308d211 */ /* 0x001fca00078608ff */
[----:B--2---:R-:W-:Y:S02]  /*4ad0*/  @!P5 IMAD.X R9, R13, 0x1, R12, P3 ;  /* 0x000000010d09d824 */ /* 0x004fe400018e060c */
[----:B------:R-:W2:Y:S01]  /*4ae0*/  LDL R12, [R1+0x44] ;  /* 0x00004400010c7983 */ /* 0x000ea20000100800 */
        /* <DEDUP_REMOVED lines=19> */
[----:B-----5:R-:W-:Y:S02]  /*4c20*/  @!P5 IADD3.X R9, R13, R31, RZ, P3, !PT ;  /* 0x0000001f0d09d210 */ /* 0x020fe40001ffe4ff */
        /* <DEDUP_REMOVED lines=10> */
[----:B---3--:R-:W-:-:S04]  /*4cd0*/  ISETP.GE.AND P3, PT, R14, UR4, PT ;  /* 0x000000040e007c0c */ /* 0x008fc8000bf66270 */
[----:B-1----:R0:W-:Y:S09]  /*4ce0*/  @!P5 ST.E.128 desc[UR40][R8.64], R4 ;  /* 0x000000040800d985 */ /* 0x0021f2000c101d28 */
[----:B------:R-:W1:Y:S01]  /*4cf0*/  @!P3 LDS.128 R4, [R11+0xe400] ;  /* 0x00e400000b04b984 */ /* 0x000e620000000c00 */
[----:B0-----:R-:W-:-:S05]  /*4d00*/  @!P3 LEA R8, P5, R14, R15, 0x1 ;  /* 0x0000000f0e08b211 */ /* 0x001fca00078a08ff */
[----:B--2---:R-:W-:-:S05]  /*4d10*/  @!P3 IMAD.X R9, R13, 0x1, R12, P5 ;  /* 0x000000010d09b824 */ /* 0x004fca00028e060c */
[----:B-1----:R0:W-:Y:S03]  /*4d20*/  @!P3 ST.E.128 desc[UR40][R8.64], R4 ;  /* 0x000000040800b985 */ /* 0x0021e6000c101d28 */
.L_x_5826:
[----:B------:R-:W-:Y:S05]  /*4d30*/  BSYNC B0 ;  /* 0x0000000000007941 */ /* 0x000fea0003800000 */
.L_x_5825:
[----:B------:R-:W-:Y:S01]  /*4d40*/  @!PT LDS RZ, [RZ] ;  /* 0x00000000fffff984 */ /* 0x000fe20000000800 */
[----:B------:R-:W-:Y:S01]  /*4d50*/  @!PT LDS RZ, [RZ] ;  /* 0x00000000fffff984 */ /* 0x000fe20000000800 */
[----:B------:R-:W-:Y:S01]  /*4d60*/  @!PT LDS RZ, [RZ] ;  /* 0x00000000fffff984 */ /* 0x000fe20000000800 */
[----:B------:R-:W-:Y:S01]  /*4d70*/  @!PT LDS RZ, [RZ] ;  /* 0x00000000fffff984 */ /* 0x000fe20000000800 */
[----:B------:R5:W-:Y:S06]  /*4d80*/  MEMBAR.ALL.CTA ;  /* 0x0000000000007992 */ /* 0x000bec0000008000 */
[----:B-----5:R-:W5:Y:S01]  /*4d90*/  FENCE.VIEW.ASYNC.S ;  /* 0x00000000000073c6 */ /* 0x020f620000000000 */
[----:B--2---:R-:W-:Y:S01]  /*4da0*/  @!P4 VIADD R63, R63, 0x28cc0 ;  /* 0x00028cc03f3fc836 */ /* 0x004fe20000000000 */
[----:B-----5:R2:W-:Y:S04]  /*4db0*/  BAR.SYNC.DEFER_BLOCKING R49, 0x80 ;  /* 0x000200310000751d */ /* 0x0205e80000010000 */
[----:B------:R-:W-:Y:S01]  /*4dc0*/  @!P4 PRMT R63, RZ, 0x654, R63 ;  /* 0x00000654ff3fc816 */ /* 0x000fe2000000003f */
[----:B------:R-:W-:Y:S01]  /*4dd0*/  VIADD R188, R188, 0x1 ;  /* 0x00000001bcbc7836 */ /* 0x000fe20000000000 */
[----:B------:R-:W-:-:S02]  /*4de0*/  PLOP3.LUT P3, PT, PT, PT, PT, 0x8, 0x0 ;  /* 0x000000000000781c */ /* 0x000fc40003f6e170 */
[----:B------:R2:W-:Y:S02]  /*4df0*/  @!P4 SYNCS.ARRIVE.TRANS64.RED.A1T0 RZ, [R63+URZ], RZ ;  /* 0x000000ff3fffc9a7 */ /* 0x0005e4000810043f */
[----:B------:R-:W-:-:S04]  /*4e00*/  ISETP.NE.AND P4, PT, R188, 0x2, PT ;  /* 0x00000002bc00780c */ /* 0x000fc80003f85270 */
[----:B0-----:R-:W-:Y:S02]  /*4e10*/  SEL R4, RZ, 0x1, P4 ;  /* 0x00000001ff047807 */ /* 0x001fe40002000000 */
[----:B------:R-:W-:Y:S02]  /*4e20*/  SEL R188, R188, RZ, P4 ;  /* 0x000000ffbcbc7207 */ /* 0x000fe40002000000 */
[----:B------:R-:W-:Y:S01]  /*4e30*/  LOP3.LUT R189, R189, R4, RZ, 0x3c, !PT ;  /* 0x00000004bdbd7212 */ /* 0x000fe200078e3cff */
[----:B--2---:R-:W-:Y:S06]  /*4e40*/  @P2 BRA `(.L_x_5827) ;  /* 0xffffffd8002c2947 */ /* 0x004fec000383ffff */
.L_x_5790:
[----:B------:R-:W-:Y:S04]  /*4e50*/  BSSY B0, `(.L_x_5828) ;  /* 0x0000004000007945 */ /* 0x000fe80003800000 */
[----:B------:R-:W-:Y:S05]  /*4e60*/  @P3 BRA `(.L_x_5829) ;  /* 0x0000000000083947 */ /* 0x000fea0003800000 */
[----:B------:R-:W0:Y:S02]  /*4e70*/  FENCE.VIEW.ASYNC.G ;  /* 0x00000000000073c6 */ /* 0x000e240000000100 */
[----:B0-----:R-:W-:Y:S06]  /*4e80*/  BAR.ARV 0xc, 0x180 ;  /* 0x0306000000007b1d */ /* 0x001fec0000002000 */
.L_x_5829:
[----:B------:R-:W-:Y:S05]  /*4e90*/  BSYNC B0 ;  /* 0x0000000000007941 */ /* 0x000fea0003800000 */
.L_x_5828:
[----:B------:R-:W-:Y:S01]  /*4ea0*/  UISETP.NE.AND UP0, UPT, UR39, 0x1, UPT ;  /* 0x000000012700788c */ /* 0x000fe2000bf05270 */
[----:B------:R-:W-:Y:S05]  /*4eb0*/  BSSY B7, `(.L_x_5830) ;  /* 0x0001042000077945 */ /* 0x000fea0003800000 */
[----:B------:R-:W-:-:S13]  /*4ec0*/  PLOP3.LUT P0, PT, PT, PT, UP0, 0x80, 0x0 ;  /* 0x000000000000781c */ /* 0x000fda0003f0f008 */
[----:B------:R-:W-:Y:S05]  /*4ed0*/  @!P0 BRA `(.L_x_5831) ;  /* 0x0000002000e88947 */ /* 0x000fea0003800000 */
[----:B------:R-:W0:Y:S01]  /*4ee0*/  LDC R0, c[0x0][0x448] ;  /* 0x00011200ff007b82 */ /* 0x000e220000000800 */
[----:B------:R-:W-:-:S07]  /*4ef0*/  IADD3 R23, R184, 0x1, -R23 ;  /* 0x00000001b8177810 */ /* 0x000fce0007ffe817 */
[----:B------:R-:W2:Y:S01]  /*4f00*/  LDC.64 R4, c[0x0][0x9e0] ;  /* 0x00027800ff047b82 */ /* 0x000ea20000000a00 */
[----:B0-----:R-:W-:Y:S01]  /*4f10*/  ISETP.NE.AND P1, PT, R0, 0x1, PT ;  /* 0x000000010000780c */ /* 0x001fe20003f25270 */
[----:B------:R-:W-:Y:S01]  /*4f20*/  VIADD R0, R195, 0x3f ;  /* 0x0000003fc3007836 */ /* 0x000fe20000000000 */
[----:B--2---:R-:W-:-:S11]  /*4f30*/  ISETP.GE.AND P2, PT, R5, 0x1, PT ;  /* 0x000000010500780c */ /* 0x004fd60003f46270 */
[----:B------:R-:W0:Y:S08]  /*4f40*/  @P1 LDC R3, c[0x0][0x44c] ;  /* 0x00011300ff031b82 */ /* 0x000e300000000800 */
[----:B------:R-:W2:Y:S01]  /*4f50*/  @P1 LDC R6, c[0x0][0x450] ;  /* 0x00011400ff061b82 */ /* 0x000ea20000000800 */
[----:B0-----:R-:W-:-:S05]  /*4f60*/  @P1 IMAD.HI.U32 R3, R0, R3, RZ ;  /* 0x0000000300031227 */ /* 0x001fca00078e00ff */
        /* <DEDUP_REMOVED lines=15> */
.L_x_5834:
[----:B------:R-:W-:-:S13]  /*5060*/  ISETP.NE.AND P0, PT, R5, 0x1, PT ;  /* 0x000000010500780c */ /* 0x000fda0003f05270 */
[----:B------:R-:W0:Y:S02]  /*5070*/  @P0 LDC.64 R6, c[0x0][0x9e8] ;  /* 0x00027a00ff060b82 */ /* 0x000e240000000a00 */
[----:B0-----:R-:W-:-:S05]  /*5080*/  @P0 IMAD.HI.U32 R6, R0, R6, RZ ;  /* 0x0000000600060227 */ /* 0x001fca00078e00ff */
[----:B------:R-:W-:-:S07]  /*5090*/  @P0 SHF.R.U32.HI R0, RZ, R7, R6 ;  /* 0x00000007ff000219 */ /* 0x000fce0000011606 */
.L_x_5835:
[----:B------:R-:W-:Y:S05]  /*50a0*/  BSYNC B0 ;  /* 0x0000000000007941 */ /* 0x000fea0003800000 */
.L_x_5833:
[----:B------:R-:W-:-:S05]  /*50b0*/  IMAD R3, R0, R5, R5 ;  /* 0x0000000500037224 */ /* 0x000fca00078e0205 */
[----:B------:R-:W-:-:S07]  /*50c0*/  VIMNMX R4, R4, R3, PT ;  /* 0x0000000304047248 */ /* 0x000fce0003fe0100 */
.L_x_5832:
[----:B------:R-:W0:Y:S01]  /*50d0*/  @P1 LDC R0, c[0x0][0x44c] ;  /* 0x00011300ff001b82 */ /* 0x000e220000000800 */
[----:B------:R-:W-:Y:S01]  /*50e0*/  VIADD R4, R4, 0x3f ;  /* 0x0000003f04047836 */ /* 0x000fe20000000000 */
[----:B------:R-:W-:Y:S01]  /*50f0*/  ULDC UR4, c[0x0][0x9dc] ;  /* 0x0002770000047ab9 */ /* 0x000fe20000000800 */
[----:B------:R-:W-:-:S03]  /*5100*/  IMAD.MOV.U32 R7, RZ, RZ, R195 ;  /* 0x000000ffff077224 */ /* 0x000fc600078e00c3 */
[----:B------:R-:W-:Y:S02]  /*5110*/  SHF.R.S32.HI R3, RZ, 0x1f, R4 ;  /* 0x0000001fff037819 */ /* 0x000fe40000011404 */
[----:B------:R-:W2:Y:S02]  /*5120*/  @P1 LDC R9, c[0x0][0x450] ;  /* 0x00011400ff091b82 */ /* 0x000ea40000000800 */
[----:B------:R-:W-:-:S04]  /*5130*/  LEA.HI R3, R3, R4, RZ, 0x6 ;  /* 0x0000000403037211 */ /* 0x000fc800078f30ff */
[----:B------:R-:W-:-:S04]  /*5140*/  SHF.R.S32.HI R3, RZ, 0x6, R3 ;  /* 0x00000006ff037819 */ /* 0x000fc80000011403 */
[----:B------:R-:W-:Y:S01]  /*5150*/  VIMNMX R20, R168, R3, PT ;  /* 0x00000003a8147248 */ /* 0x000fe20003fe0100 */
[----:B0-----:R-:W-:-:S05]  /*5160*/  @P1 IMAD.HI.U32 R0, R195, R0, RZ ;  /* 0x00000000c3001227 */ /* 0x001fca00078e00ff */
[----:B--2---:R-:W-:-:S05]  /*5170*/  @P1 SHF.R.U32.HI R7, RZ, R9, R0 ;  /* 0x00000009ff071219 */ /* 0x004fca0000011600 */
        /* <DEDUP_REMOVED lines=13> */
.L_x_5838:
[----:B------:R-:W-:-:S13]  /*5250*/  ISETP.NE.AND P0, PT, R5, 0x1, PT ;  /* 0x000000010500780c */ /* 0x000fda0003f05270 */
[----:B------:R-:W0:Y:S02]  /*5260*/  @P0 LDC.64 R6, c[0x0][0x9e8] ;  /* 0x00027a00ff060b82 */ /* 0x000e240000000a00 */
[----:B0-----:R-:W-:-:S05]  /*5270*/  @P0 IMAD.HI.U32 R4, R40, R6, RZ ;  /* 0x0000000628040227 */ /* 0x001fca00078e00ff */
[----:B------:R-:W-:-:S07]  /*5280*/  @P0 SHF.R.U32.HI R40, RZ, R7, R4 ;  /* 0x00000007ff280219 */ /* 0x000fce0000011604 */
.L_x_5839:
[----:B------:R-:W-:Y:S05]  /*5290*/  BSYNC B0 ;  /* 0x0000000000007941 */ /* 0x000fea0003800000 */
.L_x_5837:
[----:B------:R-:W-:-:S05]  /*52a0*/  IMAD R5, R40, R5, RZ ;  /* 0x0000000528057224 */ /* 0x000fca00078e02ff */
[----:B------:R-:W-:-:S07]  /*52b0*/  VIMNMX R0, R0, R5, !PT ;  /* 0x0000000500007248 */ /* 0x000fce0007fe0100 */
.L_x_5836:
        /* <DEDUP_REMOVED lines=47> */
[----:B-1-3--:R-:W-:-:S02]  /*55b0*/  CS2R R14, SRZ ;  /* 0x00000000000e7805 */ /* 0x00afc4000001ff00 */
[----:B------:R-:W-:Y:S01]  /*55c0*/  CS2R R76, SRZ ;  /* 0x00000000004c7805 */ /* 0x000fe2000001ff00 */
[----:B------:R-:W-:Y:S01]  /*55d0*/  IMAD.MOV.U32 R75, RZ, RZ, RZ ;  /* 0x000000ffff4b7224 */ /* 0x000fe200078e00ff */
[----:B----4-:R-:W-:Y:S02]  /*55e0*/  CS2R R12, SRZ ;  /* 0x00000000000c7805 */ /* 0x010fe4000001ff00 */
        /* <DEDUP_REMOVED lines=20> */
[----:B------:R-:W-:-:S02]  /*5730*/  MOV R39, RZ ;  /* 0x000000ff00277202 */ /* 0x000fc40000000f00 */
[----:B------:R-:W-:Y:S02]  /*5740*/  CS2R R10, SRZ ;  /* 0x00000000000a7805 */ /* 0x000fe4000001ff00 */
[----:B------:R-:W-:Y:S01]  /*5750*/  CS2R R152, SRZ ;  /* 0x0000000000987805 */ /* 0x000fe2000001ff00 */
[----:B------:R-:W-:Y:S01]  /*5760*/  IMAD.MOV.U32 R35, RZ, RZ, RZ ;  /* 0x000000ffff237224 */ /* 0x000fe200078e00ff */
[----:B------:R-:W-:Y:S01]  /*5770*/  CS2R R8, SRZ ;  /* 0x0000000000087805 */ /* 0x000fe2000001ff00 */
[----:B------:R-:W-:Y:S01]  /*5780*/  IMAD.MOV.U32 R31, RZ, RZ, RZ ;  /* 0x000000ffff1f7224 */ /* 0x000fe200078e00ff */
[----:B------:R-:W-:Y:S01]  /*5790*/  CS2R R6, SRZ ;  /* 0x0000000000067805 */ /* 0x000fe2000001ff00 */
[----:B------:R-:W-:Y:S01]  /*57a0*/  IMAD.MOV.U32 R5, RZ, RZ, RZ ;  /* 0x000000ffff057224 */ /* 0x000fe200078e00ff */
[----:B------:R-:W-:Y:S06]  /*57b0*/  @!P1 BRA `(.L_x_5840) ;  /* 0x000000f800c49947 */ /* 0x000fec0003800000 */
[----:B------:R-:W0:Y:S02]  /*57c0*/  S2R R23, SR_TID.X ;  /* 0x0000000000177919 */ /* 0x000e240000002100 */
        /* <DEDUP_REMOVED lines=8> */
[----:B------:R-:W-:Y:S02]  /*5850*/  IMAD.U32 R0, RZ, RZ, UR37 ;  /* 0x00000025ff007e24 */ /* 0x000fe4000f8e00ff */
[----:B------:R-:W-:-:S03]  /*5860*/  IMAD R3, R3, 0x8000, R2 ;  /* 0x0000800003037824 */ /* 0x000fc600078e0202 */
[----:B------:R-:W-:Y:S01]  /*5870*/  ISETP.NE.AND P0, PT, R0, 0x3, PT ;  /* 0x000000030000780c */ /* 0x000fe20003f05270 */
[----:B------:R-:W-:-:S05]  /*5880*/  VIADD R3, R3, 0x400 ;  /* 0x0000040003037836 */ /* 0x000fca0000000000 */
[----:B------:R-:W-:-:S04]  /*5890*/  SHF.R.U32.HI R3, RZ, 0x4, R3 ;  /* 0x00000004ff037819 */ /* 0x000fc80000011603 */
[----:B------:R-:W-:-:S04]  /*58a0*/  LOP3.LUT R0, R3, 0x3fff, RZ, 0xc0, !PT ;  /* 0x00003fff03007812 */ /* 0x000fc800078ec0ff */
[----:B------:R-:W-:Y:S01]  /*58b0*/  LOP3.LUT R0, R0, 0x2000000, RZ, 0xfc, !PT ;  /* 0x0200000000007812 */ /* 0x000fe200078efcff */
[----:B------:R-:W-:Y:S06]  /*58c0*/  @!P0 BRA `(.L_x_5841) ;  /* 0x0000000000048947 */ /* 0x000fec0003800000 */
[----:B------:R-:W-:Y:S01]  /*58d0*/  BPT.TRAP 0x1 ;  /* 0x000000040000795c */ /* 0x000fe20000300000 */
.L_x_5841:
[----:B------:R-:W-:Y:S01]  /*58e0*/  LEA R3, R18, R2, 0x3 ;  /* 0x0000000212037211 */ /* 0x000fe200078e18ff */
[----:B------:R-:W-:Y:S01]  /*58f0*/  VIADD R5, R2, 0x26800 ;  /* 0x0002680002057836 */ /* 0x000fe20000000000 */
[----:B------:R-:W-:Y:S01]  /*5900*/  SHF.L.U32 R6, R19, 0x1f, RZ ;  /* 0x0000001f13067819 */ /* 0x000fe200000006ff */
[----:B------:R-:W-:Y:S01]  /*5910*/  BSSY B0, `(.L_x_5842) ;  /* 0x0000008000007945 */ /* 0x000fe20003800000 */
[----:B------:R-:W-:Y:S02]  /*5920*/  IMAD R8, R18, 0x1000, R0 ;  /* 0x0000100012087824 */ /* 0x000fe400078e0200 */
[----:B------:R-:W0:Y:S01]  /*5930*/  SYNCS.PHASECHK.TRANS64.TRYWAIT P1, [R3+URZ+0x28c50], R6 ;  /* 0x028c5006030075a7 */ /* 0x000e22000802017f */
[----:B------:R-:W-:Y:S01]  /*5940*/  SHF.R.U32.HI R5, RZ, 0x4, R5 ;  /* 0x00000004ff057819 */ /* 0x000fe20000011605 */
[----:B------:R-:W-:-:S03]  /*5950*/  IMAD.MOV.U32 R9, RZ, RZ, 0x40000040 ;  /* 0x40000040ff097424 */ /* 0x000fc600078e00ff */
[----:B------:R-:W-:-:S04]  /*5960*/  LOP3.LUT R5, R5, 0x3fff, RZ, 0xc0, !PT ;  /* 0x00003fff05057812 */ /* 0x000fc800078ec0ff */
[----:B------:R-:W-:Y:S01]  /*5970*/  LOP3.LUT R5, R5, 0x10000, RZ, 0xfc, !PT ;  /* 0x0001000005057812 */ /* 0x000fe200078efcff */
[----:B0-----:R-:W-:Y:S06]  /*5980*/  @!P1 BRA `(.L_x_5843) ;  /* 0x000001ac00289947 */ /* 0x001fec0003800000 */
.L_x_6158:
[----:B------:R-:W-:Y:S05]  /*5990*/  BSYNC B0 ;  /* 0x0000000000007941 */ /* 0x000fea0003800000 */
.L_x_5842:
[----:B------:R-:W-:Y:S01]  /*59a0*/  BAR.SYNC.DEFER_BLOCKING 0xe, 0x100 ;  /* 0x0384000000007b1d */ /* 0x000fe20000010000 */
[----:B0-----:R-:W-:Y:S01]  /*59b0*/  IMAD.MOV.U32 R6, RZ, RZ, R5 ;  /* 0x000000ffff067224 */ /* 0x001fe200078e0005 */
[C---:B------:R-:W-:Y:S01]  /*59c0*/  R2UR UR6, R8.reuse ;  /* 0x00000000080672ca */ /* 0x040fe200000e0000 */
[----:B------:R-:W-:Y:S01]  /*59d0*/  IMAD.MOV.U32 R7, RZ, RZ, 0x40000040 ;  /* 0x40000040ff077424 */ /* 0x000fe200078e00ff */
[----:B------:R-:W-:Y:S01]  /*59e0*/  R2UR UR7, R9 ;  /* 0x00000000090772ca */ /* 0x000fe200000e0000 */
[----:B------:R-:W-:Y:S01]  /*59f0*/  VIADD R10, R8, 0x80 ;  /* 0x00000080080a7836 */ /* 0x000fe20000000000 */
[----:B------:R-:W-:Y:S01]  /*5a00*/  R2UR UR4, R6 ;  /* 0x00000000060472ca */ /* 0x000fe200000e0000 */
[----:B------:R-:W-:Y:S01]  /*5a10*/  IMAD.MOV.U32 R11, RZ, RZ, 0x40000040 ;  /* 0x40000040ff0b7424 */ /* 0x000fe200078e00ff */
[----:B------:R-:W-:Y:S01]  /*5a20*/  R2UR UR5, R7 ;  /* 0x00000000070572ca */ /* 0x000fe200000e0000 */
[----:B------:R-:W-:Y:S01]  /*5a30*/  VIADD R12, R5, 0x2 ;  /* 0x00000002050c7836 */ /* 0x000fe20000000000 */
[----:B------:R-:W-:Y:S01]  /*5a40*/  MOV R13, 0x40000040 ;  /* 0x40000040000d7802 */ /* 0x000fe20000000f00 */
[----:B------:R-:W-:Y:S01]  /*5a50*/  IMAD.MOV.U32 R9, RZ, RZ, 0x40000040 ;  /* 0x40000040ff097424 */ /* 0x000fe200078e00ff */
[----:B-----5:R-:W-:-:S09]  /*5a60*/  WARPGROUP.ARRIVE ;  /* 0x00000000000079c5 */ /* 0x020fd20000000000 */
[----:B------:R-:W-:Y:S01]  /*5a70*/  HGMMA.64x256x16.F32 R24, gdesc[UR4].tnspB, RZ, !UPT, gsb0 ;  /* 0x43e00000041879f0 */ /* 0x000fe2000c0008ff */
[----:B------:R-:W-:Y:S01]  /*5a80*/  R2UR UR6, R10 ;  /* 0x000000000a0672ca */ /* 0x000fe200000e0000 */
[----:B------:R-:W-:Y:S01]  /*5a90*/  VIADD R10, R8, 0x100 ;  /* 0x00000100080a7836 */ /* 0x000fe20000000000 */
[----:B------:R-:W-:Y:S01]  /*5aa0*/  R2UR UR7, R11 ;  /* 0x000000000b0772ca */ /* 0x000fe200000e0000 */
[----:B------:R-:W-:Y:S01]  /*5ab0*/  IMAD.MOV.U32 R11, RZ, RZ, 0x40000040 ;  /* 0x40000040ff0b7424 */ /* 0x000fe200078e00ff */
[----:B------:R-:W-:Y:S01]  /*5ac0*/  R2UR UR4, R12 ;  /* 0x000000000c0472ca */ /* 0x000fe200000e0000 */
[----:B------:R-:W-:Y:S01]  /*5ad0*/  VIADD R8, R8, 0x180 ;  /* 0x0000018008087836 */ /* 0x000fe20000000000 */
[----:B------:R-:W-:Y:S01]  /*5ae0*/  R2UR UR5, R13 ;  /* 0x000000000d0572ca */ /* 0x000fe200000e0000 */
[----:B------:R-:W-:Y:S02]  /*5af0*/  WARPGROUP.DEPBAR.LE gsb0, 0x0 ;  /* 0x00008000000079c5 */ /* 0x000fe40000010000 */
[----:B------:R-:W-:-:S15]  /*5b00*/  WARPGROUP.ARRIVE ;  /* 0x00000000000079c5 */ /* 0x000fde0000000000 */
[----:B------:R-:W-:-:S03]  /*5b10*/  NOP ;  /* 0x0000000000007918 */ /* 0x000fc60000000000 */
[----:B------:R-:W-:Y:S01]  /*5b20*/  HGMMA.64x256x16.F32 R24, gdesc[UR4].tnspB, R24, gsb0 ;  /* 0x43e00000041879f0 */ /* 0x000fe20008000818 */
        /* <DEDUP_REMOVED lines=21> */
[----:B------:R-:W-:Y:S06]  /*5c80*/  BAR.ARV 0xf, 0x100 ;  /* 0x03c4000000007b1d */ /* 0x000fec0000002000 */
[----:B------:R-:W-:Y:S05]  /*5c90*/  @!P0 BRA `(.L_x_5844) ;  /* 0x0000000000048947 */ /* 0x000fea0003800000 */
[----:B------:R-:W-:Y:S01]  /*5ca0*/  BPT.TRAP 0x1 ;  /* 0x000000040000795c */ /* 0x000fe20000300000 */
.L_x_5844:
[----:B------:R-:W-:Y:S01]  /*5cb0*/  IADD3 R14, R3, 0x28c60, RZ ;  /* 0x00028c60030e7810 */ /* 0x000fe20007ffe0ff */
[----:B------:R-:W-:Y:S01]  /*5cc0*/  VIADD R3, R20, 0xfffffffe ;  /* 0xfffffffe14037836 */ /* 0x000fe20000000000 */
[----:B------:R-:W-:Y:S02]  /*5cd0*/  BSSY B0, `(.L_x_5845) ;  /* 0x00000cb000007945 */ /* 0x000fe40003800000 */
[----:B------:R-:W-:Y:S02]  /*5ce0*/  PRMT R14, R187, 0x654, R14 ;  /* 0x00000654bb0e7816 */ /* 0x000fe4000000000e */
[----:B------:R-:W-:Y:S02]  /*5cf0*/  ISETP.GE.AND P1, PT, R3, R4, PT ;  /* 0x000000040300720c */ /* 0x000fe40003f26270 */
[----:B------:R0:W-:Y:S11]  /*5d00*/  SYNCS.ARRIVE.TRANS64.RED.A1T0 RZ, [R14+URZ], RZ ;  /* 0x000000ff0eff79a7 */ /* 0x0001f6000810043f */
[----:B0-----:R-:W-:Y:S05]  /*5d10*/  @!P1 BRA `(.L_x_5846) ;  /* 0x0000000c00189947 */ /* 0x001fea0003800000 */
.L_x_5853:
[----:B------:R-:W-:Y:S01]  /*5d20*/  BAR.SYNC.DEFER_BLOCKING 0xe, 0x100 ;  /* 0x0384000000007b1d */ /* 0x000fe20000010000 */
[C---:B------:R-:W-:Y:S01]  /*5d30*/  IMAD R5, R18.reuse, 0x40, R194 ;  /* 0x0000004012057824 */ /* 0x040fe200078e02c2 */
[----:B------:R-:W-:Y:S01]  /*5d40*/  ISETP.GT.AND P2, PT, R3, R4, PT ;  /* 0x000000040300720c */ /* 0x000fe20003f44270 */
[----:B------:R-:W-:Y:S02]  /*5d50*/  VIADD R18, R18, 0x1 ;  /* 0x0000000112127836 */ /* 0x000fe40000000000 */
[----:B------:R-:W-:Y:S02]  /*5d60*/  IMAD R5, R5, 0x4, R2 ;  /* 0x0000000405057824 */ /* 0x000fe400078e0202 */
[----:B------:R-:W-:Y:S01]  /*5d70*/  VIADD R3, R3, 0xffffffff ;  /* 0xffffffff03037836 */ /* 0x000fe20000000000 */
[----:B------:R-:W-:-:S04]  /*5d80*/  ISETP.NE.AND P1, PT, R18, 0x2, PT ;  /* 0x000000021200780c */ /* 0x000fc80003f25270 */
[----:B------:R-:W-:Y:S01]  /*5d90*/  SEL R18, R18, RZ, P1 ;  /* 0x000000ff12127207 */ /* 0x000fe20000800000 */
[----:B0-----:R-:W0:Y:S04]  /*5da0*/  LDS R14, [R5+0x28800] ;  /* 0x02880000050e7984 */ /* 0x001e280000000800 */
        /* <DEDUP_REMOVED lines=133> */
.L_x_5847:
[----:B------:R-:W-:Y:S01]  /*6600*/  IMAD R5, R18, 0x8, R2 ;  /* 0x0000000812057824 */ /* 0x000fe200078e0202 */
[----:B------:R-:W-:-:S04]  /*6610*/  SHF.L.U32 R14, R19, 0x1f, RZ ;  /* 0x0000001f130e7819 */ /* 0x000fc800000006ff */
[----:B------:R0:W1:Y:S01]  /*6620*/  SYNCS.PHASECHK.TRANS64.TRYWAIT P1, [R5+URZ+0x28c50], R14 ;  /* 0x028c500e050075a7 */ /* 0x000062000802017f */
[----:B------:R-:W-:Y:S05]  /*6630*/  @!P0 BRA `(.L_x_5848) ;  /* 0x0000000000048947 */ /* 0x000fea0003800000 */
[----:B------:R-:W-:Y:S01]  /*6640*/  BPT.TRAP 0x1 ;  /* 0x000000040000795c */ /* 0x000fe20000300000 */
.L_x_5848:
[----:B------:R-:W-:Y:S04]  /*6650*/  BSSY B1, `(.L_x_5849) ;  /* 0x0000004000017945 */ /* 0x000fe80003800000 */
[----:B-1----:R-:W-:Y:S05]  /*6660*/  @P1 BRA `(.L_x_5850) ;  /* 0x0000000000081947 */ /* 0x002fea0003800000 */
[----:B------:R-:W1:Y:S02]  /*6670*/  SYNCS.PHASECHK.TRANS64.TRYWAIT P1, [R5+URZ+0x28c50], R14 ;  /* 0x028c500e050075a7 */ /* 0x000e64000802017f */
[----:B-1----:R-:W-:Y:S05]  /*6680*/  @!P1 BRA `(.L_x_5851) ;  /* 0x0000019c00fc9947 */ /* 0x002fea0003800000 */
.L_x_5850:
[----:B------:R-:W-:Y:S05]  /*6690*/  BSYNC B1 ;  /* 0x0000000000017941 */ /* 0x000fea0003800000 */
.L_x_5849:
[----:B01----:R-:W-:Y:S01]  /*66a0*/  IMAD R14, R18, 0x1000, R0 ;  /* 0x00001000120e7824 */ /* 0x003fe200078e0200 */
[----:B------:R-:W-:Y:S01]  /*66b0*/  R2UR UR4, R6 ;  /* 0x00000000060472ca */ /* 0x000fe200000e0000 */
[----:B------:R-:W-:Y:S01]  /*66c0*/  IMAD.MOV.U32 R15, RZ, RZ, 0x40000040 ;  /* 0x40000040ff0f7424 */ /* 0x000fe200078e00ff */
[----:B------:R-:W-:Y:S01]  /*66d0*/  R2UR UR5, R7 ;  /* 0x00000000070572ca */ /* 0x000fe200000e0000 */
[----:B------:R-:W-:Y:S01]  /*66e0*/  WARPGROUP.ARRIVE ;  /* 0x00000000000079c5 */ /* 0x000fe20000000000 */
[C---:B------:R-:W-:Y:S01]  /*66f0*/  R2UR UR6, R14.reuse ;  /* 0x000000000e0672ca */ /* 0x040fe200000e0000 */
[----:B------:R-:W-:Y:S01]  /*6700*/  IMAD.MOV.U32 R21, RZ, RZ, 0x40000040 ;  /* 0x40000040ff157424 */ /* 0x000fe200078e00ff */
[----:B------:R-:W-:Y:S01]  /*6710*/  R2UR UR7, R15 ;  /* 0x000000000f0772ca */ /* 0x000fe200000e0000 */
[----:B------:R-:W-:Y:S01]  /*6720*/  IMAD.MOV.U32 R15, RZ, RZ, 0x40000040 ;  /* 0x40000040ff0f7424 */ /* 0x000fe200078e00ff */
[----:B------:R-:W-:-:S11]  /*6730*/  IADD3 R20, R14, 0x80, RZ ;  /* 0x000000800e147810 */ /* 0x000fd60007ffe0ff */
[----:B------:R-:W-:Y:S01]  /*6740*/  HGMMA.64x256x16.F32 R24, gdesc[UR4].tnspB, R24, gsb0 ;  /* 0x43e00000041879f0 */ /* 0x000fe20008000818 */
        /* <DEDUP_REMOVED lines=31> */
.L_x_5852:
[----:B------:R-:W-:-:S05]  /*6940*/  VIADD R14, R5, 0x28c60 ;  /* 0x00028c60050e7836 */ /* 0x000fca0000000000 */
[----:B------:R-:W-:-:S04]  /*6950*/  PRMT R14, R187, 0x654, R14 ;  /* 0x00000654bb0e7816 */ /* 0x000fc8000000000e */
[----:B------:R0:W-:Y:S01]  /*6960*/  SYNCS.ARRIVE.TRANS64.RED.A1T0 RZ, [R14+URZ], RZ ;  /* 0x000000ff0eff79a7 */ /* 0x0001e2000810043f */
[----:B------:R-:W-:Y:S05]  /*6970*/  @P2 BRA `(.L_x_5853) ;  /* 0xfffffff000e82947 */ /* 0x000fea000383ffff */
.L_x_5846:
[----:B------:R-:W-:Y:S05]  /*6980*/  BSYNC B0 ;  /* 0x0000000000007941 */ /* 0x000fea0003800000 */
.L_x_5845:
[----:B------:R-:W-:Y:S01]  /*6990*/  BAR.SYNC.DEFER_BLOCKING 0xe, 0x100 ;  /* 0x0384000000007b1d */ /* 0x000fe20000010000 */
[C---:B------:R-:W-:Y:S01]  /*69a0*/  IMAD R3, R18.reuse, 0x40, R194 ;  /* 0x0000004012037824 */ /* 0x040fe200078e02c2 */
[----:B------:R-:W-:Y:S02]  /*69b0*/  IADD3 R18, R18, 0x1, RZ ;  /* 0x0000000112127810 */ /* 0x000fe40007ffe0ff */
[----:B------:R-:W-:Y:S01]  /*69c0*/  PLOP3.LUT P0, PT, PT, PT, PT, 0x8, 0x0 ;  /* 0x000000000000781c */ /* 0x000fe20003f0e170 */
[----:B------:R-:W-:Y:S01]  /*69d0*/  IMAD R3, R3, 0x4, R2 ;  /* 0x0000000403037824 */ /* 0x000fe200078e0202 */
[----:B------:R-:W-:-:S04]  /*69e0*/  ISETP.NE.AND P1, PT, R18, 0x2, PT ;  /* 0x000000021200780c */ /* 0x000fc80003f25270 */
[----:B------:R-:W-:Y:S02]  /*69f0*/  SEL R0, RZ, 0x1, P1 ;  /* 0x00000001ff007807 */ /* 0x000fe40000800000 */
[----:B------:R-:W-:Y:S02]  /*6a00*/  SEL R18, R18, RZ, P1 ;  /* 0x000000ff12127207 */ /* 0x000fe40000800000 */
[----:B------:R-:W-:Y:S01]  /*6a10*/  LOP3.LUT R19, R19, R0, RZ, 0x3c, !PT ;  /* 0x0000000013137212 */ /* 0x000fe200078e3cff */
[----:B------:R-:W1:Y:S04]  /*6a20*/  LDS R2, [R3+0x28800] ;  /* 0x0288000003027984 */ /* 0x000e680000000800 */
[----:B------:R2:W3:Y:S02]  /*6a30*/  LDS R0, [R3+0x28820] ;  /* 0x0288200003007984 */ /* 0x0004e40000000800 */
[----:B--2---:R-:W-:-:S02]  /*6a40*/  IMAD.MOV.U32 R3, RZ, RZ, RZ ;  /* 0x000000ffff037224 */ /* 0x004fc400078e00ff */
[-C--:B-1----:R-:W-:Y:S01]  /*6a50*/  FMUL.FTZ R153, R28, R2.reuse ;  /* 0x000000021c997220 */ /* 0x082fe20000410000 */
[-C--:B------:R-:W-:Y:S01]  /*6a60*/  FMUL.FTZ R28, R29, R2.reuse ;  /* 0x000000021d1c7220 */ /* 0x080fe20000410000 */
[-C--:B------:R-:W-:Y:S01]  /*6a70*/  FMUL.FTZ R12, R33, R2.reuse ;  /* 0x00000002210c7220 */ /* 0x080fe20000410000 */
[-C--:B0-----:R-:W-:Y:S01]  /*6a80*/  FMUL.FTZ R14, R37, R2.reuse ;  /* 0x00000002250e7220 */ /* 0x081fe20000410000 */
[-C--:B------:R-:W-:Y:S01]  /*6a90*/  FMUL.FTZ R170, R41, R2.reuse ;  /* 0x0000000229aa7220 */ /* 0x080fe20000410000 */
[-C--:B------:R-:W-:Y:S01]  /*6aa0*/  FMUL.FTZ R152, R36, R2.reuse ;  /* 0x0000000224987220 */ /* 0x080fe20000410000 */
[----:B------:R-:W-:Y:S01]  /*6ab0*/  FMUL.FTZ R172, R40, R2 ;  /* 0x0000000228ac7220 */ /* 0x000fe20000410000 */
[-C--:B---3--:R-:W-:Y:S01]  /*6ac0*/  FMUL.FTZ R5, R26, R0.reuse ;  /* 0x000000001a057220 */ /* 0x088fe20000410000 */
        /* <DEDUP_REMOVED lines=123> */
.L_x_5831:
        /* <DEDUP_REMOVED lines=24> */
.L_x_5856:
[----:B------:R-:W-:-:S13]  /*7400*/  ISETP.NE.AND P0, PT, R5, 0x1, PT ;  /* 0x000000010500780c */ /* 0x000fda0003f05270 */
[----:B------:R-:W0:Y:S02]  /*7410*/  @P0 LDC.64 R6, c[0x0][0x9e8] ;  /* 0x00027a00ff060b82 */ /* 0x000e240000000a00 */
[----:B0-----:R-:W-:-:S05]  /*7420*/  @P0 IMAD.HI.U32 R6, R0, R6, RZ ;  /* 0x0000000600060227 */ /* 0x001fca00078e00ff */
[----:B------:R-:W-:-:S07]  /*7430*/  @P0 SHF.R.U32.HI R0, RZ, R7, R6 ;  /* 0x00000007ff000219 */ /* 0x000fce0000011606 */
.L_x_5857:
[----:B------:R-:W-:Y:S05]  /*7440*/  BSYNC B0 ;  /* 0x0000000000007941 */ /* 0x000fea0003800000 */
.L_x_5855:
[----:B------:R-:W-:-:S05]  /*7450*/  IMAD R3, R0, R5, R5 ;  /* 0x0000000500037224 */ /* 0x000fca00078e0205 */
[----:B------:R-:W-:-:S07]  /*7460*/  VIMNMX R4, R4, R3, PT ;  /* 0x0000000304047248 */ /* 0x000fce0003fe0100 */
.L_x_5854:
[----:B------:R-:W0:Y:S01]  /*7470*/  @P1 LDC R0, c[0x0][0x44c] ;  /* 0x00011300ff001b82 */ /* 0x000e220000000800 */
[----:B------:R-:W-:Y:S01]  /*7480*/  VIADD R4, R4, 0x3f ;  /* 0x0000003f04047836 */ /* 0x000fe20000000000 */
[----:B------:R-:W-:Y:S01]  /*7490*/  MOV R7, R195 ;  /* 0x000000c300077202 */ /* 0x000fe20000000f00 */
[----:B------:R-:W-:-:S03]  /*74a0*/  ULDC UR4, c[0x0][0x9dc] ;  /* 0x0002770000047ab9 */ /* 0x000fc60000000800 */
        /* <DEDUP_REMOVED lines=20> */
.L_x_5860:
[----:B------:R-:W-:-:S13]  /*75f0*/  ISETP.NE.AND P0, PT, R5, 0x1, PT ;  /* 0x000000010500780c */ /* 0x000fda0003f05270 */
[----:B------:R-:W0:Y:S02]  /*7600*/  @P0 LDC.64 R6, c[0x0][0x9e8] ;  /* 0x00027a00ff060b82 */ /* 0x000e240000000a00 */
[----:B0-----:R-:W-:-:S05]  /*7610*/  @P0 IMAD.HI.U32 R4, R40, R6, RZ ;  /* 0x0000000628040227 */ /* 0x001fca00078e00ff */
[----:B------:R-:W-:-:S07]  /*7620*/  @P0 SHF.R.U32.HI R40, RZ, R7, R4 ;  /* 0x00000007ff280219 */ /* 0x000fce0000011604 */
.L_x_5861:
[----:B------:R-:W-:Y:S05]  /*7630*/  BSYNC B0 ;  /* 0x0000000000007941 */ /* 0x000fea0003800000 */
.L_x_5859:
[----:B------:R-:W-:-:S05]  /*7640*/  IMAD R5, R40, R5, RZ ;  /* 0x0000000528057224 */ /* 0x000fca00078e02ff */
[----:B------:R-:W-:-:S07]  /*7650*/  VIMNMX R0, R0, R5, !PT ;  /* 0x0000000500007248 */ /* 0x000fce0007fe0100 */
.L_x_5858:
        /* <DEDUP_REMOVED lines=16> */
[----:B------:R-:W-:Y:S01]  /*7760*/  ISETP.GT.AND P1, PT, R168, R4, PT ;  /* 0x00000004a800720c */ /* 0x000fe20003f24270 */
[----:B------:R0:W-:Y:S01]  /*7770*/  STL [R1+0x8], R4 ;  /* 0x0000080401007387 */ /* 0x0001e20000100800 */
        /* <DEDUP_REMOVED lines=29> */
[----:B------:R-:W-:Y:S02]  /*7950*/  MOV R79, RZ ;  /* 0x000000ff004f7202 */ /* 0x000fe40000000f00 */
        /* <DEDUP_REMOVED lines=31> */
[----:B------:R-:W-:Y:S01]  /*7b50*/  MOV R5, RZ ;  /* 0x000000ff00057202 */ /* 0x000fe20000000f00 */
[----:B0-----:R-:W-:Y:S06]  /*7b60*/  @!P1 BRA `(.L_x_5840) ;  /* 0x000000d400d89947 */ /* 0x001fec0003800000 */
        /* <DEDUP_REMOVED lines=15> */
[----:B------:R-:W-:-:S04]  /*7c60*/  LOP3.LUT R3, R3, 0x3fff, RZ, 0xc0, !PT ;  /* 0x00003fff03037812 */ /* 0x000fc800078ec0ff */
        /* <DEDUP_REMOVED lines=18> */
.L_x_5863:
[----:B------:R-:W-:Y:S05]  /*7d90*/  BSYNC B6 ;  /* 0x0000000000067941 */ /* 0x000fea0003800000 */
.L_x_5862:
        /* <DEDUP_REMOVED lines=13> */
.L_x_5867:
[----:B-1----:R1:W2:Y:S02]  /*7e70*/  SYNCS.PHASECHK.TRANS64.TRYWAIT P0, [R2+URZ+0x28c00], R3 ;  /* 0x028c0003020075a7 */ /* 0x0022a4000800017f */
[----:B--2---:R-:W-:Y:S05]  /*7e80*/  @!P0 NANOSLEEP.SYNCS 0x989680 ;  /* 0x009896800000895d */ /* 0x004fea0003900000 */
[----:B------:R-:W2:Y:S02]  /*7e90*/  @!P0 SYNCS.PHASECHK.TRANS64 P0, [R2+URZ+0x28c00], R3 ;  /* 0x028c0003020085a7 */ /* 0x000ea4000800007f */
[----:B--2---:R-:W-:Y:S05]  /*7ea0*/  @!P0 BRA `(.L_x_5867) ;  /* 0xfffffffc00f08947 */ /* 0x004fea000383ffff */
.L_x_5866:
[----:B------:R-:W-:Y:S05]  /*7eb0*/  BSYNC B0 ;  /* 0x0000000000007941 */ /* 0x000fea0003800000 */
.L_x_5865:
[----:B------:R-:W-:Y:S05]  /*7ec0*/  BRA `(.L_x_5868) ;  /* 0x0000002c00687947 */ /* 0x000fea0003800000 */
.L_x_5864:
[----:B------:R-:W-:Y:S01]  /*7ed0*/  VIADD R4, R2, 0x20400 ;  /* 0x0002040002047836 */ /* 0x000fe20000000000 */
[----:B-----5:R-:W-:Y:S01]  /*7ee0*/  SHF.R.S32.HI R0, RZ, 0x1f, R24 ;  /* 0x0000001fff007819 */ /* 0x020fe20000011418 */
[----:B------:R-:W-:Y:S01]  /*7ef0*/  ULDC.64 UR4, c[0x0][0x3f8] ;  /* 0x0000fe0000047ab9 */ /* 0x000fe20000000a00 */
[----:B------:R-:W-:Y:S01]  /*7f00*/  ULDC.64 UR6, c[0x0][0x408] ;  /* 0x0001020000067ab9 */ /* 0x000fe20000000a00 */
[----:B------:R-:W-:Y:S01]  /*7f10*/  IMAD.WIDE.U32 R26, R24, UR4, RZ ;  /* 0x00000004181a7c25 */ /* 0x000fe2000f8e00ff */
[----:B------:R-:W-:Y:S01]  /*7f20*/  LOP3.LUT P0, RZ, R4, 0x3ff, RZ, 0xc0, !PT ;  /* 0x000003ff04ff7812 */ /* 0x000fe2000780c0ff */
[----:B------:R-:W-:Y:S02]  /*7f30*/  BSSY B6, `(.L_x_5869) ;  /* 0x0000019000067945 */ /* 0x000fe40003800000 */
[C---:B------:R-:W-:Y:S02]  /*7f40*/  IMAD R3, R0.reuse, UR4, RZ ;  /* 0x0000000400037c24 */ /* 0x040fe4000f8e02ff */
[----:B------:R-:W-:-:S02]  /*7f50*/  IMAD R5, R0, UR6, RZ ;  /* 0x0000000600057c24 */ /* 0x000fc4000f8e02ff */
[C---:B------:R-:W-:Y:S02]  /*7f60*/  IMAD R3, R24.reuse, UR5, R3 ;  /* 0x0000000518037c24 */ /* 0x040fe4000f8e0203 */
[C---:B------:R-:W-:Y:S02]  /*7f70*/  IMAD R5, R24.reuse, UR7, R5 ;  /* 0x0000000718057c24 */ /* 0x040fe4000f8e0205 */
[----:B------:R-:W-:-:S04]  /*7f80*/  IMAD.WIDE.U32 R24, R24, UR6, RZ ;  /* 0x0000000618187c25 */ /* 0x000fc8000f8e00ff */
[----:B------:R-:W-:Y:S01]  /*7f90*/  IMAD.IADD R29, R3, 0x1, R27 ;  /* 0x00000001031d7824 */ /* 0x000fe200078e021b */
[----:B------:R-:W-:Y:S01]  /*7fa0*/  IADD3 R31, R5, R25, RZ ;  /* 0x00000019051f7210 */ /* 0x000fe20007ffe0ff */
        /* <DEDUP_REMOVED lines=17> */
.L_x_5870:
[----:B------:R-:W-:Y:S05]  /*80c0*/  BSYNC B6 ;  /* 0x0000000000067941 */ /* 0x000fea0003800000 */
.L_x_5869:
[----:B------:R-:W-:Y:S01]  /*80d0*/  ULDC.U8 UR4, c[0x0][0x410] ;  /* 0x0001040000047ab9 */ /* 0x000fe20000000000 */
[----:B------:R-:W-:Y:S01]  /*80e0*/  BSSY B0, `(.L_x_5871) ;  /* 0x00002b0000007945 */ /* 0x000fe20003800000 */
[----:B------:R-:W-:Y:S01]  /*80f0*/  ISETP.NE.AND P0, PT, RZ, UR4, PT ;  /* 0x00000004ff007c0c */ /* 0x000fe2000bf05270 */
[----:B------:R-:W-:-:S12]  /*8100*/  IMAD.IADD R37, R192, 0x1, R195 ;  /* 0x00000001c0257824 */ /* 0x000fd800078e02c3 */
[----:B------:R-:W-:Y:S05]  /*8110*/  @!P0 BRA `(.L_x_5872) ;  /* 0x0000001400848947 */ /* 0x000fea0003800000 */
[----:B------:R-:W0:Y:S01]  /*8120*/  LDC R34, c[0x0][0x448] ;  /* 0x00011200ff227b82 */ /* 0x000e220000000800 */
[----:B------:R-:W1:Y:S01]  /*8130*/  S2R R21, SR_TID.X ;  /* 0x0000000000157919 */ /* 0x000e620000002100 */
[----:B------:R-:W-:Y:S01]  /*8140*/  ULDC.64 UR4, c[0x0][0x3f8] ;  /* 0x0000fe0000047ab9 */ /* 0x000fe20000000a00 */
[----:B------:R-:W-:Y:S01]  /*8150*/  ULDC.64 UR6, c[0x0][0x408] ;  /* 0x0001020000067ab9 */ /* 0x000fe20000000a00 */
[----:B------:R-:W-:Y:S02]  /*8160*/  IMAD.MOV.U32 R6, RZ, RZ, R26 ;  /* 0x000000ffff067224 */ /* 0x000fe400078e001a */
[----:B------:R-:W-:Y:S02]  /*8170*/  IMAD.MOV.U32 R7, RZ, RZ, R29 ;  /* 0x000000ffff077224 */ /* 0x000fe400078e001d */
[----:B------:R-:W-:Y:S02]  /*8180*/  IMAD.MOV.U32 R10, RZ, RZ, R24 ;  /* 0x000000ffff0a7224 */ /* 0x000fe400078e0018 */
[----:B------:R-:W-:Y:S01]  /*8190*/  IMAD.MOV.U32 R11, RZ, RZ, R31 ;  /* 0x000000ffff0b7224 */ /* 0x000fe200078e001f */
[----:B0-----:R-:W-:Y:S01]  /*81a0*/  ISETP.NE.AND P0, PT, R34, 0x1, PT ;  /* 0x000000012200780c */ /* 0x001fe20003f05270 */
[----:B-1----:R-:W-:-:S12]  /*81b0*/  VIADD R21, R21, 0xffffff80 ;  /* 0xffffff8015157836 */ /* 0x002fd80000000000 */
[----:B------:R-:W0:Y:S01]  /*81c0*/  @P0 LDC R0, c[0x0][0x44c] ;  /* 0x00011300ff000b82 */ /* 0x000e220000000800 */
[----:B------:R-:W-:-:S04]  /*81d0*/  SHF.R.S32.HI R20, RZ, 0x1f, R21 ;  /* 0x0000001fff147819 */ /* 0x000fc80000011415 */
[----:B------:R-:W-:-:S03]  /*81e0*/  LEA.HI R20, R20, R21, RZ, 0x2 ;  /* 0x0000001514147211 */ /* 0x000fc600078f10ff */
[----:B------:R-:W1:Y:S01]  /*81f0*/  @P0 LDC R5, c[0x0][0x450] ;  /* 0x00011400ff050b82 */ /* 0x000e620000000800 */
[----:B------:R-:W-:-:S05]  /*8200*/  LOP3.LUT R20, R20, 0xfffffffc, RZ, 0xc0, !PT ;  /* 0xfffffffc14147812 */ /* 0x000fca00078ec0ff */
[----:B------:R-:W-:-:S04]  /*8210*/  IMAD.IADD R20, R21, 0x1, -R20 ;  /* 0x0000000115147824 */ /* 0x000fc800078e0a14 */
[----:B------:R-:W-:-:S04]  /*8220*/  IMAD R3, R20, 0x20, R37 ;  /* 0x0000002014037824 */ /* 0x000fc800078e0225 */
        /* <DEDUP_REMOVED lines=23> */
.L_x_6164:
[----:B------:R-:W-:Y:S01]  /*83a0*/  IMAD R34, R23, R34, RZ ;  /* 0x0000002217227224 */ /* 0x000fe200078e02ff */
[----:B------:R-:W-:Y:S01]  /*83b0*/  BSSY B1, `(.L_x_5874) ;  /* 0x000001e000017945 */ /* 0x000fe20003800000 */
[----:B------:R-:W-:Y:S02]  /*83c0*/  CS2R R24, SRZ ;  /* 0x0000000000187805 */ /* 0x000fe4000001ff00 */
[----:B------:R-:W-:Y:S02]  /*83d0*/  CS2R R28, SRZ ;  /* 0x00000000001c7805 */ /* 0x000fe4000001ff00 */
[----:B------:R-:W-:Y:S02]  /*83e0*/  CS2R R20, SRZ ;  /* 0x0000000000147805 */ /* 0x000fe4000001ff00 */
[----:B------:R-:W-:Y:S02]  /*83f0*/  ISETP.GE.AND P0, PT, R37, R34, PT ;  /* 0x000000222500720c */ /* 0x000fe40003f06270 */
[----:B------:R-:W-:-:S11]  /*8400*/  CS2R R26, SRZ ;  /* 0x00000000001a7805 */ /* 0x000fd6000001ff00 */
[----:B------:R-:W-:Y:S05]  /*8410*/  @P0 BRA `(.L_x_5875) ;  /* 0x00000000005c0947 */ /* 0x000fea0003800000 */
[----:B------:R-:W4:Y:S01]  /*8420*/  LDL R11, [R1+0x54] ;  /* 0x00005400010b7983 */ /* 0x000f220000100800 */
[----:B------:R-:W-:Y:S01]  /*8430*/  ULDC UR4, c[0x0][0x3f4] ;  /* 0x0000fd0000047ab9 */ /* 0x000fe20000000800 */
[----:B--2---:R-:W-:Y:S01]  /*8440*/  IMAD.MOV.U32 R8, RZ, RZ, R0 ;  /* 0x000000ffff087224 */ /* 0x004fe200078e0000 */
[----:B------:R-:W-:Y:S01]  /*8450*/  ISETP.GE.AND P3, PT, R203, UR4, PT ;  /* 0x00000004cb007c0c */ /* 0x000fe2000bf66270 */
[----:B-1----:R-:W-:Y:S01]  /*8460*/  IMAD.MOV.U32 R9, RZ, RZ, R3 ;  /* 0x000000ffff097224 */ /* 0x002fe200078e0003 */
[----:B------:R-:W-:Y:S01]  /*8470*/  ISETP.GE.AND P2, PT, R190, UR4, PT ;  /* 0x00000004be007c0c */ /* 0x000fe2000bf46270 */
[----:B---3--:R-:W-:Y:S01]  /*8480*/  IMAD.MOV.U32 R15, RZ, RZ, R5 ;  /* 0x000000ffff0f7224 */ /* 0x008fe200078e0005 */
[----:B------:R-:W-:-:S09]  /*8490*/  CS2R R28, SRZ ;  /* 0x00000000001c7805 */ /* 0x000fd2000001ff00 */
[C---:B------:R-:W-:Y:S01]  /*84a0*/  @!P3 IMAD.SHL.U32 R33, R203.reuse, 0x2, RZ ;  /* 0x00000002cb21b824 */ /* 0x040fe200078e00ff */
[----:B------:R-:W-:Y:S02]  /*84b0*/  CS2R R26, SRZ ;  /* 0x00000000001a7805 */ /* 0x000fe4000001ff00 */
[----:B------:R-:W-:Y:S01]  /*84c0*/  CS2R R24, SRZ ;  /* 0x0000000000187805 */ /* 0x000fe2000001ff00 */
[----:B------:R-:W-:Y:S01]  /*84d0*/  @!P2 IMAD.WIDE R8, R190, 0x2, R8 ;  /* 0x00000002be08a825 */ /* 0x000fe200078e0208 */
[-C--:B------:R-:W-:Y:S02]  /*84e0*/  @!P3 IADD3 R30, P0, R0, R33.reuse, RZ ;  /* 0x00000021001eb210 */ /* 0x080fe40007f1e0ff */
[----:B----4-:R-:W-:Y:S01]  /*84f0*/  @!P3 IADD3 R32, P1, R14, R33, RZ ;  /* 0x000000210e20b210 */ /* 0x010fe20007f3e0ff */
[----:B------:R-:W-:Y:S01]  /*8500*/  @!P2 IMAD.WIDE R12, R190, 0x2, R14 ;  /* 0x00000002be0ca825 */ /* 0x000fe200078e020e */
[----:B------:R1:W5:Y:S04]  /*8510*/  @!P2 LD.E.64 R28, desc[UR40][R8.64] ;  /* 0x00000028081ca980 */ /* 0x000368000c101b00 */
[----:B------:R1:W5:Y:S01]  /*8520*/  @!P2 LD.E.64 R26, desc[UR40][R12.64] ;  /* 0x000000280c1aa980 */ /* 0x000362000c101b00 */
[----:B------:R-:W-:-:S05]  /*8530*/  @!P3 SHF.L.U64.HI R20, R203, 0x1, R11 ;  /* 0x00000001cb14b819 */ /* 0x000fca000001020b */
[--C-:B------:R-:W-:Y:S02]  /*8540*/  @!P3 IMAD.X R31, R3, 0x1, R20.reuse, P0 ;  /* 0x00000001031fb824 */ /* 0x100fe400000e0614 */
[----:B------:R-:W-:Y:S01]  /*8550*/  @!P3 IMAD.X R33, R5, 0x1, R20, P1 ;  /* 0x000000010521b824 */ /* 0x000fe200008e0614 */
[----:B------:R-:W-:Y:S02]  /*8560*/  CS2R R20, SRZ ;  /* 0x0000000000147805 */ /* 0x000fe4000001ff00 */
[----:B------:R1:W5:Y:S04]  /*8570*/  @!P3 LD.E.64 R24, desc[UR40][R30.64] ;  /* 0x000000281e18b980 */ /* 0x000368000c101b00 */
[----:B------:R1:W5:Y:S02]  /*8580*/  @!P3 LD.E.64 R20, desc[UR40][R32.64] ;  /* 0x000000282014b980 */ /* 0x000364000c101b00 */
.L_x_5875:
[----:B------:R-:W-:Y:S05]  /*8590*/  BSYNC B1 ;  /* 0x0000000000017941 */ /* 0x000fea0003800000 */
.L_x_5874:
[----:B---3-5:R-:W-:Y:S01]  /*85a0*/  IMAD.MOV.U32 R5, RZ, RZ, R28 ;  /* 0x000000ffff057224 */ /* 0x028fe200078e001c */
[----:B-1----:R-:W-:Y:S01]  /*85b0*/  MOV R3, R25 ;  /* 0x0000001900037202 */ /* 0x002fe20000000f00 */
[----:B------:R-:W-:Y:S01]  /*85c0*/  IMAD.MOV.U32 R8, RZ, RZ, R29 ;  /* 0x000000ffff087224 */ /* 0x000fe200078e001d */
[----:B------:R-:W-:Y:S01]  /*85d0*/  UMOV UR4, 0xffffffff ;  /* 0xffffffff00047882 */ /* 0x000fe20000000000 */
[----:B--2---:R-:W-:-:S03]  /*85e0*/  IMAD.MOV.U32 R0, RZ, RZ, R24 ;  /* 0x000000ffff007224 */ /* 0x004fc600078e0018 */
[----:B------:R-:W-:Y:S01]  /*85f0*/  PRMT R42, R5, 0x5410, R8 ;  /* 0x00005410052a7816 */ /* 0x000fe20000000008 */
[----:B------:R-:W-:Y:S01]  /*8600*/  IMAD.MOV.U32 R5, RZ, RZ, R26 ;  /* 0x000000ffff057224 */ /* 0x000fe200078e001a */
[----:B------:R-:W-:Y:S01]  /*8610*/  PRMT R40, R0, 0x5410, R3 ;  /* 0x0000541000287816 */ /* 0x000fe20000000003 */
[----:B------:R-:W-:Y:S02]  /*8620*/  IMAD.MOV.U32 R8, RZ, RZ, R27 ;  /* 0x000000ffff087224 */ /* 0x000fe400078e001b */
[----:B------:R-:W-:Y:S02]  /*8630*/  IMAD.MOV.U32 R0, RZ, RZ, R20 ;  /* 0x000000ffff007224 */ /* 0x000fe400078e0014 */
[----:B------:R-:W-:Y:S01]  /*8640*/  IMAD.MOV.U32 R3, RZ, RZ, R21 ;  /* 0x000000ffff037224 */ /* 0x000fe200078e0015 */
[----:B------:R-:W-:Y:S02]  /*8650*/  PRMT R44, R5, 0x5410, R8 ;  /* 0x00005410052c7816 */ /* 0x000fe40000000008 */
[----:B------:R-:W-:-:S02]  /*8660*/  CS2R R8, SRZ ;  /* 0x0000000000087805 */ /* 0x000fc4000001ff00 */
[----:B------:R-:W-:Y:S01]  /*8670*/  PRMT R43, R0, 0x5410, R3 ;  /* 0x00005410002b7816 */ /* 0x000fe20000000003 */
[----:B------:R-:W-:Y:S06]  /*8680*/  BRA.DIV UR4, `(.L_x_5876) ;  /* 0x0000018204807947 */ /* 0x000fec000b800000 */
[----:B------:R1:W2:Y:S04]  /*8690*/  SHFL.IDX PT, R3, R6, 0x1, 0x1c1f ;  /* 0x003c1f0006037f89 */ /* 0x0002a800000e0000 */
[----:B------:R1:W3:Y:S04]  /*86a0*/  SHFL.IDX PT, R0, R4, 0x1, 0x1c1f ;  /* 0x003c1f0004007f89 */ /* 0x0002e800000e0000 */
[----:B------:R1:W0:Y:S04]  /*86b0*/  SHFL.IDX PT, R5, R10, 0x1, 0x1c1f ;  /* 0x003c1f000a057f89 */ /* 0x00022800000e0000 */
[----:B----4-:R1:W4:Y:S02]  /*86c0*/  SHFL.IDX PT, R14, R7, 0x1, 0x1c1f ;  /* 0x003c1f00070e7f89 */ /* 0x01032400000e0000 */
.L_x_6170:
[----:B01----:R-:W5:Y:S01]  /*86d0*/  LDL R6, [R1+0x50] ;  /* 0x0000500001067983 */ /* 0x003f620000100800 */
[----:B------:R-:W-:Y:S01]  /*86e0*/  VIADD R37, R37, 0x20 ;  /* 0x0000002025257836 */ /* 0x000fe20000000000 */
[----:B------:R-:W-:Y:S01]  /*86f0*/  BSSY B1, `(.L_x_5877) ;  /* 0x0000022000017945 */ /* 0x000fe20003800000 */
[----:B------:R-:W-:Y:S02]  /*8700*/  SHF.L.U32 R36, R196, 0x6, RZ ;  /* 0x00000006c4247819 */ /* 0x000fe400000006ff */
[----:B------:R-:W-:Y:S02]  /*8710*/  CS2R R30, SRZ ;  /* 0x00000000001e7805 */ /* 0x000fe4000001ff00 */
[----:B------:R-:W-:Y:S02]  /*8720*/  CS2R R10, SRZ ;  /* 0x00000000000a7805 */ /* 0x000fe4000001ff00 */
[----:B------:R-:W-:Y:S02]  /*8730*/  ISETP.GE.AND P0, PT, R37, R34, PT ;  /* 0x000000222500720c */ /* 0x000fe40003f06270 */
[----:B------:R-:W-:-:S02]  /*8740*/  CS2R R12, SRZ ;  /* 0x00000000000c7805 */ /* 0x000fc4000001ff00 */
[----:B-----5:R-:W-:-:S04]  /*8750*/  LEA.HI R4, R6, R6, RZ, 0x1 ;  /* 0x0000000606047211 */ /* 0x020fc800078f08ff */
[----:B------:R-:W-:-:S05]  /*8760*/  LOP3.LUT R4, R4, 0xfffffffe, RZ, 0xc0, !PT ;  /* 0xfffffffe04047812 */ /* 0x000fca00078ec0ff */
[----:B------:R-:W-:-:S05]  /*8770*/  IMAD.IADD R4, R6, 0x1, -R4 ;  /* 0x0000000106047824 */ /* 0x000fca00078e0a04 */
[----:B------:R-:W-:Y:S01]  /*8780*/  SHF.L.U32 R35, R4, 0x1f, RZ ;  /* 0x0000001f04237819 */ /* 0x000fe200000006ff */
[----:B------:R-:W-:Y:S06]  /*8790*/  @P0 BRA `(.L_x_5878) ;  /* 0x00000000005c0947 */ /* 0x000fec0003800000 */
[----:B------:R-:W4:Y:S01]  /*87a0*/  LDL R15, [R1+0x54] ;  /* 0x00005400010f7983 */ /* 0x000f220000100800 */
[----:B------:R-:W-:Y:S01]  /*87b0*/  ULDC UR4, c[0x0][0x3f4] ;  /* 0x0000fd0000047ab9 */ /* 0x000fe20000000800 */
[----:B---3--:R-:W-:Y:S01]  /*87c0*/  IMAD.MOV.U32 R6, RZ, RZ, R0 ;  /* 0x000000ffff067224 */ /* 0x008fe200078e0000 */
[----:B------:R-:W-:Y:S01]  /*87d0*/  ISETP.GE.AND P2, PT, R190, UR4, PT ;  /* 0x00000004be007c0c */ /* 0x000fe2000bf46270 */
[----:B--2---:R-:W-:Y:S01]  /*87e0*/  IMAD.MOV.U32 R7, RZ, RZ, R3 ;  /* 0x000000ffff077224 */ /* 0x004fe200078e0003 */
[----:B------:R-:W-:Y:S02]  /*87f0*/  ISETP.GE.AND P3, PT, R203, UR4, PT ;  /* 0x00000004cb007c0c */ /* 0x000fe4000bf66270 */
[----:B------:R-:W-:-:S09]  /*8800*/  CS2R R30, SRZ ;  /* 0x00000000001e7805 */ /* 0x000fd2000001ff00 */
[----:B------:R-:W-:-:S04]  /*8810*/  @!P2 IMAD.WIDE R32, R190, 0x2, R6 ;  /* 0x00000002be20a825 */ /* 0x000fc800078e0206 */
[C---:B------:R-:W-:Y:S01]  /*8820*/  @!P3 IMAD.SHL.U32 R7, R203.reuse, 0x2, RZ ;  /* 0x00000002cb07b824 */ /* 0x040fe200078e00ff */
[----:B------:R-:W-:Y:S02]  /*8830*/  CS2R R12, SRZ ;  /* 0x00000000000c7805 */ /* 0x000fe4000001ff00 */
[----:B------:R-:W-:Y:S01]  /*8840*/  CS2R R8, SRZ ;  /* 0x0000000000087805 */ /* 0x000fe2000001ff00 */
[----:B------:R0:W5:Y:S01]  /*8850*/  @!P2 LD.E.64 R30, desc[UR40][R32.64] ;  /* 0x00000028201ea980 */ /* 0x000162000c101b00 */
[-C--:B------:R-:W-:Y:S02]  /*8860*/  @!P3 IADD3 R6, P0, R0, R7.reuse, RZ ;  /* 0x000000070006b210 */ /* 0x080fe40007f1e0ff */
[----:B----4-:R-:W-:Y:S02]  /*8870*/  @!P3 IADD3 R4, P1, R14, R7, RZ ;  /* 0x000000070e04b210 */ /* 0x010fe40007f3e0ff */
[----:B------:R-:W-:Y:S01]  /*8880*/  @!P3 SHF.L.U64.HI R10, R203, 0x1, R15 ;  /* 0x00000001cb0ab819 */ /* 0x000fe2000001020f */
[----:B------:R-:W-:-:S04]  /*8890*/  IMAD.MOV.U32 R15, RZ, RZ, R5 ;  /* 0x000000ffff0f7224 */ /* 0x000fc800078e0005 */
[--C-:B------:R-:W-:Y:S02]  /*88a0*/  @!P3 IMAD.X R7, R3, 0x1, R10.reuse, P0 ;  /* 0x000000010307b824 */ /* 0x100fe400000e060a */
[----:B------:R-:W-:Y:S01]  /*88b0*/  @!P3 IMAD.X R5, R5, 0x1, R10, P1 ;  /* 0x000000010505b824 */ /* 0x000fe200008e060a */
[----:B------:R-:W-:Y:S01]  /*88c0*/  CS2R R10, SRZ ;  /* 0x00000000000a7805 */ /* 0x000fe2000001ff00 */
[----:B------:R-:W-:Y:S01]  /*88d0*/  @!P2 IMAD.WIDE R14, R190, 0x2, R14 ;  /* 0x00000002be0ea825 */ /* 0x000fe200078e020e */
[----:B------:R0:W5:Y:S04]  /*88e0*/  @!P3 LD.E.64 R8, desc[UR40][R6.64] ;  /* 0x000000280608b980 */ /* 0x000168000c101b00 */
[----:B------:R0:W5:Y:S04]  /*88f0*/  @!P2 LD.E.64 R12, desc[UR40][R14.64] ;  /* 0x000000280e0ca980 */ /* 0x000168000c101b00 */
[----:B------:R0:W5:Y:S02]  /*8900*/  @!P3 LD.E.64 R10, desc[UR40][R4.64] ;  /* 0x00000028040ab980 */ /* 0x000164000c101b00 */
.L_x_5878:
[----:B------:R-:W-:Y:S05]  /*8910*/  BSYNC B1 ;  /* 0x0000000000017941 */ /* 0x000fea0003800000 */
.L_x_5877:
[----:B0-----:R-:W0:Y:S01]  /*8920*/  S2R R15, SR_TID.X ;  /* 0x00000000000f7919 */ /* 0x001e220000002100 */
[----:B------:R-:W1:Y:S01]  /*8930*/  SYNCS.PHASECHK.TRANS64.TRYWAIT P0, [R2+URZ+0x28c00], R35 ;  /* 0x028c0023020075a7 */ /* 0x000e62000800017f */
[----:B--2---:R-:W-:Y:S01]  /*8940*/  LOP3.LUT R3, R36, 0x1c0, RZ, 0xc0, !PT ;  /* 0x000001c024037812 */ /* 0x004fe200078ec0ff */
[----:B-----5:R-:W-:Y:S01]  /*8950*/  IMAD.MOV.U32 R4, RZ, RZ, R8 ;  /* 0x000000ffff047224 */ /* 0x020fe200078e0008 */
[----:B------:R-:W-:Y:S01]  /*8960*/  VIADDMNMX R41, R34, -R195, 0x40, PT ;  /* 0x0000004022297446 */ /* 0x000fe200038009c3 */
[----:B------:R-:W-:Y:S01]  /*8970*/  IMAD.MOV.U32 R5, RZ, RZ, R31 ;  /* 0x000000ffff057224 */ /* 0x000fe200078e001f */
[----:B---3--:R-:W-:Y:S01]  /*8980*/  LOP3.LUT R0, R3, 0x18, R16, 0xf8, !PT ;  /* 0x0000001803007812 */ /* 0x008fe200078ef810 */
[----:B------:R-:W-:Y:S01]  /*8990*/  IMAD.MOV.U32 R6, RZ, RZ, R10 ;  /* 0x000000ffff067224 */ /* 0x000fe200078e000a */
[----:B------:R-:W-:Y:S01]  /*89a0*/  SHF.R.U32.HI R3, RZ, 0x3, R3 ;  /* 0x00000003ff037819 */ /* 0x000fe20000011603 */
[----:B------:R-:W-:Y:S01]  /*89b0*/  BSSY B1, `(.L_x_5879) ;  /* 0x0000018000017945 */ /* 0x000fe20003800000 */
[----:B------:R-:W-:-:S02]  /*89c0*/  PRMT R45, R4, 0x7610, R45 ;  /* 0x00007610042d7816 */ /* 0x000fc4000000002d */
[----:B------:R-:W-:Y:S01]  /*89d0*/  LOP3.LUT R0, R0, R3, RZ, 0x3c, !PT ;  /* 0x0000000300007212 */ /* 0x000fe200078e3cff */
[----:B------:R-:W-:Y:S01]  /*89e0*/  IMAD.MOV.U32 R3, RZ, RZ, R9 ;  /* 0x000000ffff037224 */ /* 0x000fe200078e0009 */
[----:B------:R-:W-:Y:S02]  /*89f0*/  MOV R4, R30 ;  /* 0x0000001e00047202 */ /* 0x000fe40000000f00 */
[----:B------:R-:W-:Y:S01]  /*8a00*/  PRMT R46, R5, 0x5410, R6 ;  /* 0x00005410052e7816 */ /* 0x000fe20000000006 */
[----:B------:R-:W-:Y:S01]  /*8a10*/  IMAD.MOV.U32 R5, RZ, RZ, R13 ;  /* 0x000000ffff057224 */ /* 0x000fe200078e000d */
[----:B----4-:R-:W-:Y:S02]  /*8a20*/  PRMT R14, R3, 0x7610, R14 ;  /* 0x00007610030e7816 */ /* 0x010fe4000000000e */
[----:B------:R-:W-:Y:S01]  /*8a30*/  PRMT R45, R45, 0x5410, R4 ;  /* 0x000054102d2d7816 */ /* 0x000fe20000000004 */
[----:B------:R-:W-:Y:S01]  /*8a40*/  IMAD.MOV.U32 R4, RZ, RZ, R12 ;  /* 0x000000ffff047224 */ /* 0x000fe200078e000c */
[----:B------:R-:W-:-:S02]  /*8a50*/  LOP3.LUT P2, RZ, R196, 0x4, RZ, 0xc0, !PT ;  /* 0x00000004c4ff7812 */ /* 0x000fc4000784c0ff */
[----:B------:R-:W-:Y:S02]  /*8a60*/  ISETP.GE.AND P1, PT, R192, R41, PT ;  /* 0x00000029c000720c */ /* 0x000fe40003f26270 */
[----:B------:R-:W-:Y:S01]  /*8a70*/  PRMT R47, R4, 0x7610, R47 ;  /* 0x00007610042f7816 */ /* 0x000fe2000000002f */
[----:B0-----:R-:W-:-:S05]  /*8a80*/  VIADD R15, R15, 0xffffff80 ;  /* 0xffffff800f0f7836 */ /* 0x001fca0000000000 */
[----:B------:R-:W-:-:S04]  /*8a90*/  SHF.R.S32.HI R7, RZ, 0x1f, R15 ;  /* 0x0000001fff077819 */ /* 0x000fc8000001140f */
[----:B------:R-:W-:-:S04]  /*8aa0*/  LEA.HI R7, R7, R15, RZ, 0x5 ;  /* 0x0000000f07077211 */ /* 0x000fc800078f28ff */
[----:B------:R-:W-:-:S05]  /*8ab0*/  SHF.R.S32.HI R7, RZ, 0x5, R7 ;  /* 0x00000005ff077819 */ /* 0x000fca0000011407 */
[----:B------:R-:W-:Y:S02]  /*8ac0*/  IMAD R3, R7, 0x200, R0 ;  /* 0x0000020007037824 */ /* 0x000fe400078e0200 */
[----:B------:R-:W-:Y:S02]  /*8ad0*/  IMAD.MOV.U32 R0, RZ, RZ, R11 ;  /* 0x000000ffff007224 */ /* 0x000fe400078e000b */
[----:B------:R-:W-:-:S03]  /*8ae0*/  IMAD R3, R3, 0x2, R2 ;  /* 0x0000000203037824 */ /* 0x000fc600078e0202 */
[----:B------:R-:W-:Y:S01]  /*8af0*/  PRMT R14, R14, 0x5410, R0 ;  /* 0x000054100e0e7816 */ /* 0x000fe20000000000 */
[C---:B------:R-:W-:Y:S01]  /*8b00*/  VIADD R0, R3.reuse, 0x20440 ;  /* 0x0002044003007836 */ /* 0x040fe20000000000 */
[----:B------:R-:W-:Y:S01]  /*8b10*/  IADD3 R4, R3, 0x20400, RZ ;  /* 0x0002040003047810 */ /* 0x000fe20007ffe0ff */
[----:B-1----:R-:W-:Y:S06]  /*8b20*/  @!P0 BRA `(.L_x_5880) ;  /* 0x0000017c00c88947 */ /* 0x002fec0003800000 */
.L_x_6171:
[----:B------:R-:W-:Y:S05]  /*8b30*/  BSYNC B1 ;  /* 0x0000000000017941 */ /* 0x000fea0003800000 */
.L_x_5879:
[----:B------:R-:W-:Y:S01]  /*8b40*/  BSSY B1, `(.L_x_5881) ;  /* 0x000005f000017945 */ /* 0x000fe20003800000 */
[----:B------:R-:W-:Y:S01]  /*8b50*/  PRMT R47, R47, 0x5410, R5 ;  /* 0x000054102f2f7816 */ /* 0x000fe20000000005 */
[----:B------:R-:W-:Y:S02]  /*8b60*/  @P2 VIADD R0, R4, 0xffffffc0 ;  /* 0xffffffc004002836 */ /* 0x000fe40000000000 */
[----:B------:R-:W-:Y:S05]  /*8b70*/  @P1 BRA `(.L_x_5882) ;  /* 0x00000004006c1947 */ /* 0x000fea0003800000 */
[----:B------:R-:W1:Y:S01]  /*8b80*/  LDC R4, c[0x0][0x3f4] ;  /* 0x0000fd00ff047b82 */ /* 0x000e620000000800 */
[----:B------:R-:W-:Y:S01]  /*8b90*/  BSSY B2, `(.L_x_5883) ;  /* 0x000002e000027945 */ /* 0x000fe20003800000 */
[-C--:B-1----:R-:W-:Y:S02]  /*8ba0*/  ISETP.GE.AND P0, PT, R190, R4.reuse, PT ;  /* 0x00000004be00720c */ /* 0x082fe40003f06270 */
[----:B------:R-:W-:-:S11]  /*8bb0*/  ISETP.GE.AND P1, PT, R203, R4, PT ;  /* 0x00000004cb00720c */ /* 0x000fd60003f26270 */
[----:B------:R-:W-:Y:S05]  /*8bc0*/  @P0 BRA `(.L_x_5884) ;  /* 0x0000000000a80947 */ /* 0x000fea0003800000 */
[----:B------:R-:W1:Y:S01]  /*8bd0*/  LDS.128 R4, [R3+0x20400] ;  /* 0x0204000003047984 */ /* 0x000e620000000c00 */
[----:B------:R-:W-:Y:S01]  /*8be0*/  SHF.R.U32.HI R32, RZ, 0x10, R29 ;  /* 0x00000010ff207819 */ /* 0x000fe2000001161d */
[----:B------:R-:W-:Y:S01]  /*8bf0*/  HADD2.F32 R33, -RZ, R44.H0_H0 ;  /* 0x2000002cff217230 */ /* 0x000fe20000004100 */
[----:B------:R-:W-:Y:S02]  /*8c00*/  SHF.R.U32.HI R34, RZ, 0x10, R27 ;  /* 0x00000010ff227819 */ /* 0x000fe4000001161b */
[----:B------:R-:W-:Y:S01]  /*8c10*/  SHF.R.U64 R39, R28, 0x10, R29 ;  /* 0x000000101c277819 */ /* 0x000fe2000000121d */
[----:B------:R-:W-:Y:S01]  /*8c20*/  HADD2.F32 R32, -RZ, R32.H0_H0 ;  /* 0x20000020ff207230 */ /* 0x000fe20000004100 */
[----:B------:R-:W-:Y:S01]  /*8c30*/  SHF.R.U64 R38, R26, 0x10, R27 ;  /* 0x000000101a267819 */ /* 0x000fe2000000121b */
[----:B------:R-:W-:Y:S02]  /*8c40*/  HADD2.F32 R34, -RZ, R34.H0_H0 ;  /* 0x20000022ff227230 */ /* 0x000fe40000004100 */
[----:B------:R-:W-:-:S02]  /*8c50*/  HADD2.F32 R29, -RZ, R42.H0_H0 ;  /* 0x2000002aff1d7230 */ /* 0x000fc40000004100 */
[--C-:B-1----:R-:W-:Y:S02]  /*8c60*/  HADD2.F32 R27, -RZ, R7.reuse.H0_H0 ;  /* 0x20000007ff1b7230 */ /* 0x102fe40000004100 */
[----:B------:R-:W-:Y:S02]  /*8c70*/  HADD2.F32 R28, -RZ, R7.H1_H1 ;  /* 0x30000007ff1c7230 */ /* 0x000fe40000004100 */
[--C-:B------:R-:W-:Y:S02]  /*8c80*/  HADD2.F32 R7, -RZ, R4.reuse.H0_H0 ;  /* 0x20000004ff077230 */ /* 0x100fe40000004100 */
[----:B------:R-:W-:Y:S02]  /*8c90*/  HADD2.F32 R4, -RZ, R4.H1_H1 ;  /* 0x30000004ff047230 */ /* 0x000fe40000004100 */
[C---:B------:R-:W-:Y:S01]  /*8ca0*/  FMUL.FTZ R36, R28.reuse, R34 ;  /* 0x000000221c247220 */ /* 0x040fe20000410000 */
[----:B0-----:R-:W-:Y:S01]  /*8cb0*/  FMUL.FTZ R35, R28, R32 ;  /* 0x000000201c237220 */ /* 0x001fe20000410000 */
[----:B------:R-:W-:-:S02]  /*8cc0*/  HADD2.F32 R15, -RZ, R6.H0_H0 ;  /* 0x20000006ff0f7230 */ /* 0x000fc40000004100 */
[C---:B------:R-:W-:Y:S01]  /*8cd0*/  FMUL.FTZ R28, R4.reuse, R33 ;  /* 0x00000021041c7220 */ /* 0x040fe20000410000 */
[C---:B------:R-:W-:Y:S01]  /*8ce0*/  FFMA.FTZ R36, R27.reuse, R32, -R36 ;  /* 0x000000201b247223 */ /* 0x040fe20000010824 */
[----:B------:R-:W-:Y:S01]  /*8cf0*/  FFMA.FTZ R37, R27, R34, R35 ;  /* 0x000000221b257223 */ /* 0x000fe20000010023 */
[----:B------:R-:W-:Y:S02]  /*8d00*/  HADD2.F32 R26, -RZ, R6.H1_H1 ;  /* 0x30000006ff1a7230 */ /* 0x000fe40000004100 */
[-C--:B------:R-:W-:Y:S01]  /*8d10*/  FMUL.FTZ R34, R4, R29.reuse ;  /* 0x0000001d04227220 */ /* 0x080fe20000410000 */
[C---:B------:R-:W-:Y:S01]  /*8d20*/  FFMA.FTZ R32, R7.reuse, R29, -R28 ;  /* 0x0000001d07207223 */ /* 0x040fe2000001081c */
[--C-:B------:R-:W-:Y:S02]  /*8d30*/  HADD2.F32 R6, -RZ, R5.reuse.H0_H0 ;  /* 0x20000005ff067230 */ /* 0x100fe40000004100 */
[----:B------:R-:W-:Y:S02]  /*8d40*/  HADD2.F32 R29, -RZ, R44.H1_H1 ;  /* 0x3000002cff1d7230 */ /* 0x000fe40000004100 */
[----:B------:R-:W-:Y:S01]  /*8d50*/  FFMA.FTZ R33, R7, R33, R34 ;  /* 0x0000002107217223 */ /* 0x000fe20000010022 */
[----:B------:R-:W-:-:S02]  /*8d60*/  HADD2.F32 R5, -RZ, R5.H1_H1 ;  /* 0x30000005ff057230 */ /* 0x000fc40000004100 */
[----:B------:R-:W-:Y:S02]  /*8d70*/  HADD2.F32 R27, -RZ, R42.H1_H1 ;  /* 0x3000002aff1b7230 */ /* 0x000fe40000004100 */
[C---:B------:R-:W-:Y:S01]  /*8d80*/  FMUL.FTZ R34, R26.reuse, R29 ;  /* 0x0000001d1a227220 */ /* 0x040fe20000410000 */
[----:B------:R-:W-:Y:S02]  /*8d90*/  HADD2.F32 R28, -RZ, R38.H0_H0 ;  /* 0x20000026ff1c7230 */ /* 0x000fe40000004100 */
[----:B------:R-:W-:Y:S02]  /*8da0*/  HADD2.F32 R4, -RZ, R39.H0_H0 ;  /* 0x20000027ff047230 */ /* 0x000fe40000004100 */
[-C--:B------:R-:W-:Y:S01]  /*8db0*/  FMUL.FTZ R26, R26, R27.reuse ;  /* 0x0000001b1a1a7220 */ /* 0x080fe20000410000 */
[----:B------:R-:W-:Y:S01]  /*8dc0*/  FFMA.FTZ R34, R15, R27, -R34 ;  /* 0x0000001b0f227223 */ /* 0x000fe20000010822 */
[C---:B------:R-:W-:Y:S01]  /*8dd0*/  FMUL.FTZ R7, R5.reuse, R28 ;  /* 0x0000001c05077220 */ /* 0x040fe20000410000 */
[----:B------:R-:W-:Y:S01]  /*8de0*/  FMUL.FTZ R35, R5, R4 ;  /* 0x0000000405237220 */ /* 0x000fe20000410000 */
[----:B------:R-:W-:-:S02]  /*8df0*/  FFMA.FTZ R15, R15, R29, R26 ;  /* 0x0000001d0f0f7223 */ /* 0x000fc4000001001a */
[C---:B------:R-:W-:Y:S01]  /*8e00*/  FFMA.FTZ R5, R6.reuse, R4, -R7 ;  /* 0x0000000406057223 */ /* 0x040fe20000010807 */
[----:B------:R-:W-:Y:S01]  /*8e10*/  F2FP.F16.F32.PACK_AB R7, R37, R36 ;  /* 0x000000242507723e */ /* 0x000fe200000000ff */
[----:B------:R-:W-:Y:S01]  /*8e20*/  FFMA.FTZ R28, R6, R28, R35 ;  /* 0x0000001c061c7223 */ /* 0x000fe20000010023 */
[----:B------:R-:W-:Y:S02]  /*8e30*/  F2FP.F16.F32.PACK_AB R4, R33, R32 ;  /* 0x000000202104723e */ /* 0x000fe400000000ff */
[----:B------:R-:W-:Y:S02]  /*8e40*/  F2FP.F16.F32.PACK_AB R6, R15, R34 ;  /* 0x000000220f06723e */ /* 0x000fe400000000ff */
[----:B------:R-:W-:-:S05]  /*8e50*/  F2FP.F16.F32.PACK_AB R5, R28, R5 ;  /* 0x000000051c05723e */ /* 0x000fca00000000ff */
[----:B------:R1:W-:Y:S02]  /*8e60*/  STS.128 [R3+0x20400], R4 ;  /* 0x0204000403007388 */ /* 0x0003e40000000c00 */
.L_x_5884:
[----:B------:R-:W-:Y:S05]  /*8e70*/  BSYNC B2 ;  /* 0x0000000000027941 */ /* 0x000fea0003800000 */
.L_x_5883:
[----:B------:R-:W-:Y:S05]  /*8e80*/  @P1 BRA `(.L_x_5882) ;  /* 0x0000000000a81947 */ /* 0x000fea0003800000 */
[----:B-1----:R-:W1:Y:S01]  /*8e90*/  LDS.128 R4, [R0] ;  /* 0x0000000000047984 */ /* 0x002e620000000c00 */
[----:B------:R-:W-:Y:S01]  /*8ea0*/  SHF.R.U32.HI R26, RZ, 0x10, R25 ;  /* 0x00000010ff1a7819 */ /* 0x000fe20000011619 */
[----:B------:R-:W-:Y:S01]  /*8eb0*/  HADD2.F32 R27, -RZ, R43.H0_H0 ;  /* 0x2000002bff1b7230 */ /* 0x000fe20000004100 */
[----:B------:R-:W-:Y:S02]  /*8ec0*/  SHF.R.U32.HI R28, RZ, 0x10, R21 ;  /* 0x00000010ff1c7819 */ /* 0x000fe40000011615 */
[----:B0-----:R-:W-:Y:S01]  /*8ed0*/  SHF.R.U64 R35, R24, 0x10, R25 ;  /* 0x0000001018237819 */ /* 0x001fe20000001219 */
        /* <DEDUP_REMOVED lines=16> */
[C---:B------:R-:W-:Y:S01]  /*8fe0*/  FFMA.FTZ R26, R7.reuse, R25, -R24 ;  /* 0x00000019071a7223 */ /* 0x040fe20000010818 */
[----:B------:R-:W-:Y:S02]  /*8ff0*/  HADD2.F32 R6, -RZ, R5.H0_H0 ;  /* 0x20000005ff067230 */ /* 0x000fe40000004100 */
        /* <DEDUP_REMOVED lines=18> */
[----:B------:R2:W-:Y:S02]  /*9120*/  STS.128 [R0], R4 ;  /* 0x0000000400007388 */ /* 0x0005e40000000c00 */
.L_x_5882:
[----:B------:R-:W-:Y:S05]  /*9130*/  BSYNC B1 ;  /* 0x0000000000017941 */ /* 0x000fea0003800000 */
.L_x_5881:
        /* <DEDUP_REMOVED lines=11> */
[----:B------:R-:W-:Y:S01]  /*91f0*/  SHF.R.U32.HI R26, RZ, 0x10, R13 ;  /* 0x00000010ff1a7819 */ /* 0x000fe2000001160d */
[----:B------:R-:W-:Y:S01]  /*9200*/  HADD2.F32 R21, -RZ, R45.H1_H1 ;  /* 0x3000002dff157230 */ /* 0x000fe20000004100 */
[----:B------:R-:W-:Y:S01]  /*9210*/  SHF.R.U64 R32, R30, 0x10, R31 ;  /* 0x000000101e207819 */ /* 0x000fe2000000121f */
[----:B------:R-:W-:Y:S01]  /*9220*/  HADD2.F32 R24, -RZ, R24.H0_H0 ;  /* 0x20000018ff187230 */ /* 0x000fe20000004100 */
[----:B------:R-:W-:Y:S01]  /*9230*/  SHF.R.U64 R30, R12, 0x10, R13 ;  /* 0x000000100c1e7819 */ /* 0x000fe2000000120d */
[----:B------:R-:W-:Y:S02]  /*9240*/  HADD2.F32 R26, -RZ, R26.H0_H0 ;  /* 0x2000001aff1a7230 */ /* 0x000fe40000004100 */
[----:B-1----:R-:W-:-:S02]  /*9250*/  HADD2.F32 R15, -RZ, R7.H0_H0 ;  /* 0x20000007ff0f7230 */ /* 0x002fc40000004100 */
[----:B------:R-:W-:Y:S02]  /*9260*/  HADD2.F32 R20, -RZ, R7.H1_H1 ;  /* 0x30000007ff147230 */ /* 0x000fe40000004100 */
[--C-:B------:R-:W-:Y:S02]  /*9270*/  HADD2.F32 R7, -RZ, R4.reuse.H0_H0 ;  /* 0x20000004ff077230 */ /* 0x100fe40000004100 */
[----:B------:R-:W-:Y:S02]  /*9280*/  HADD2.F32 R4, -RZ, R4.H1_H1 ;  /* 0x30000004ff047230 */ /* 0x000fe40000004100 */
[C---:B------:R-:W-:Y:S01]  /*9290*/  FMUL.FTZ R28, R20.reuse, R26 ;  /* 0x0000001a141c7220 */ /* 0x040fe20000410000 */
[-C--:B------:R-:W-:Y:S01]  /*92a0*/  FMUL.FTZ R27, R20, R24.reuse ;  /* 0x00000018141b7220 */ /* 0x080fe20000410000 */
[--C-:B------:R-:W-:Y:S02]  /*92b0*/  HADD2.F32 R12, -RZ, R6.reuse.H0_H0 ;  /* 0x20000006ff0c7230 */ /* 0x100fe40000004100 */
[----:B------:R-:W-:Y:S01]  /*92c0*/  FMUL.FTZ R20, R4, R25 ;  /* 0x0000001904147220 */ /* 0x000fe20000410000 */
[C---:B------:R-:W-:Y:S01]  /*92d0*/  FFMA.FTZ R28, R15.reuse, R24, -R28 ;  /* 0x000000180f1c7223 */ /* 0x040fe2000001081c */
[----:B------:R-:W-:Y:S01]  /*92e0*/  FFMA.FTZ R29, R15, R26, R27 ;  /* 0x0000001a0f1d7223 */ /* 0x000fe2000001001b */
[----:B------:R-:W-:-:S02]  /*92f0*/  HADD2.F32 R13, -RZ, R6.H1_H1 ;  /* 0x30000006ff0d7230 */ /* 0x000fc40000004100 */
[-C--:B------:R-:W-:Y:S01]  /*9300*/  FMUL.FTZ R26, R4, R21.reuse ;  /* 0x00000015041a7220 */ /* 0x080fe20000410000 */
[C---:B------:R-:W-:Y:S01]  /*9310*/  FFMA.FTZ R24, R7.reuse, R21, -R20 ;  /* 0x0000001507187223 */ /* 0x040fe20000010814 */
[----:B------:R-:W-:Y:S02]  /*9320*/  HADD2.F32 R6, -RZ, R5.H0_H0 ;  /* 0x20000005ff067230 */ /* 0x000fe40000004100 */
[----:B------:R-:W-:Y:S02]  /*9330*/  HADD2.F32 R21, -RZ, R47.H1_H1 ;  /* 0x3000002fff157230 */ /* 0x000fe40000004100 */
[----:B------:R-:W-:Y:S01]  /*9340*/  FFMA.FTZ R25, R7, R25, R26 ;  /* 0x0000001907197223 */ /* 0x000fe2000001001a */
[----:B------:R-:W-:Y:S02]  /*9350*/  HADD2.F32 R15, -RZ, R46.H0_H0 ;  /* 0x2000002eff0f7230 */ /* 0x000fe40000004100 */
[----:B------:R-:W-:Y:S02]  /*9360*/  HADD2.F32 R5, -RZ, R5.H1_H1 ;  /* 0x30000005ff057230 */ /* 0x000fe40000004100 */
[----:B------:R-:W-:Y:S01]  /*9370*/  FMUL.FTZ R27, R13, R21 ;  /* 0x000000150d1b7220 */ /* 0x000fe20000410000 */
[----:B------:R-:W-:-:S02]  /*9380*/  HADD2.F32 R20, -RZ, R30.H0_H0 ;  /* 0x2000001eff147230 */ /* 0x000fc40000004100 */
[-C--:B------:R-:W-:Y:S01]  /*9390*/  FMUL.FTZ R26, R13, R15.reuse ;  /* 0x0000000f0d1a7220 */ /* 0x080fe20000410000 */
[----:B------:R-:W-:Y:S02]  /*93a0*/  HADD2.F32 R4, -RZ, R32.H0_H0 ;  /* 0x20000020ff047230 */ /* 0x000fe40000004100 */
[C---:B------:R-:W-:Y:S01]  /*93b0*/  FFMA.FTZ R27, R12.reuse, R15, -R27 ;  /* 0x0000000f0c1b7223 */ /* 0x040fe2000001081b */
[C---:B------:R-:W-:Y:S01]  /*93c0*/  FMUL.FTZ R7, R5.reuse, R20 ;  /* 0x0000001405077220 */ /* 0x040fe20000410000 */
[----:B------:R-:W-:Y:S01]  /*93d0*/  FFMA.FTZ R26, R12, R21, R26 ;  /* 0x000000150c1a7223 */ /* 0x000fe2000001001a */
[-C--:B------:R-:W-:Y:S02]  /*93e0*/  FMUL.FTZ R13, R5, R4.reuse ;  /* 0x00000004050d7220 */ /* 0x080fe40000410000 */
[C---:B------:R-:W-:Y:S01]  /*93f0*/  FFMA.FTZ R5, R6.reuse, R4, -R7 ;  /* 0x0000000406057223 */ /* 0x040fe20000010807 */
[----:B------:R-:W-:Y:S01]  /*9400*/  F2FP.F16.F32.PACK_AB R7, R29, R28 ;  /* 0x0000001c1d07723e */ /* 0x000fe200000000ff */
[----:B------:R-:W-:Y:S01]  /*9410*/  FFMA.FTZ R20, R6, R20, R13 ;  /* 0x0000001406147223 */ /* 0x000fe2000001000d */
[----:B------:R-:W-:-:S02]  /*9420*/  F2FP.F16.F32.PACK_AB R6, R26, R27 ;  /* 0x0000001b1a06723e */ /* 0x000fc400000000ff */
[----:B------:R-:W-:Y:S02]  /*9430*/  F2FP.F16.F32.PACK_AB R4, R25, R24 ;  /* 0x000000181904723e */ /* 0x000fe400000000ff */
[----:B------:R-:W-:-:S05]  /*9440*/  F2FP.F16.F32.PACK_AB R5, R20, R5 ;  /* 0x000000051405723e */ /* 0x000fca00000000ff */
[----:B------:R1:W-:Y:S02]  /*9450*/  STS.128 [R3+0x21400], R4 ;  /* 0x0214000403007388 */ /* 0x0003e40000000c00 */
.L_x_5887:
[----:B------:R-:W-:Y:S05]  /*9460*/  BSYNC B1 ;  /* 0x0000000000017941 */ /* 0x000fea0003800000 */
.L_x_5886:
[----:B------:R-:W-:Y:S05]  /*9470*/  @P1 BRA `(.L_x_5885) ;  /* 0x0000001400d81947 */ /* 0x000fea0003800000 */
[----:B-1----:R-:W1:Y:S01]  /*9480*/  LDS.128 R4, [R0+0x1000] ;  /* 0x0010000000047984 */ /* 0x002e620000000c00 */
[----:B------:R-:W-:Y:S01]  /*9490*/  SHF.R.U32.HI R15, RZ, 0x10, R11 ;  /* 0x00000010ff0f7819 */ /* 0x000fe2000001160b */
[----:B------:R-:W-:Y:S01]  /*94a0*/  HADD2.F32 R13, -RZ, R46.H1_H1 ;  /* 0x3000002eff0d7230 */ /* 0x000fe20000004100 */
[----:B------:R-:W-:Y:S02]  /*94b0*/  SHF.R.U32.HI R12, RZ, 0x10, R9 ;  /* 0x00000010ff0c7819 */ /* 0x000fe40000011609 */
[----:B------:R-:W-:Y:S01]  /*94c0*/  SHF.R.U64 R25, R10, 0x10, R11 ;  /* 0x000000100a197819 */ /* 0x000fe2000000120b */
[----:B------:R-:W-:Y:S01]  /*94d0*/  HADD2.F32 R15, -RZ, R15.H0_H0 ;  /* 0x2000000fff0f7230 */ /* 0x000fe20000004100 */
[----:B------:R-:W-:Y:S01]  /*94e0*/  SHF.R.U64 R26, R8, 0x10, R9 ;  /* 0x00000010081a7819 */ /* 0x000fe20000001209 */
[----:B------:R-:W-:Y:S02]  /*94f0*/  HADD2.F32 R12, -RZ, R12.H0_H0 ;  /* 0x2000000cff0c7230 */ /* 0x000fe40000004100 */
[----:B------:R-:W-:-:S02]  /*9500*/  HADD2.F32 R11, -RZ, R45.H0_H0 ;  /* 0x2000002dff0b7230 */ /* 0x000fc40000004100 */
[--C-:B-1----:R-:W-:Y:S02]  /*9510*/  HADD2.F32 R10, -RZ, R7.reuse.H1_H1 ;  /* 0x30000007ff0a7230 */ /* 0x102fe40000004100 */
[--C-:B------:R-:W-:Y:S02]  /*9520*/  HADD2.F32 R3, -RZ, R4.reuse.H0_H0 ;  /* 0x20000004ff037230 */ /* 0x100fe40000004100 */
[----:B------:R-:W-:Y:S02]  /*9530*/  HADD2.F32 R4, -RZ, R4.H1_H1 ;  /* 0x30000004ff047230 */ /* 0x000fe40000004100 */
[C---:B------:R-:W-:Y:S01]  /*9540*/  FMUL.FTZ R20, R10.reuse, R15 ;  /* 0x0000000f0a147220 */ /* 0x040fe20000410000 */
[----:B------:R-:W-:Y:S02]  /*9550*/  HADD2.F32 R9, -RZ, R7.H0_H0 ;  /* 0x20000007ff097230 */ /* 0x000fe40000004100 */
[----:B------:R-:W-:Y:S01]  /*9560*/  FMUL.FTZ R24, R10, R12 ;  /* 0x0000000c0a187220 */ /* 0x000fe20000410000 */
[----:B------:R-:W-:-:S02]  /*9570*/  HADD2.F32 R7, -RZ, R6.H0_H0 ;  /* 0x20000006ff077230 */ /* 0x000fc40000004100 */
[C---:B------:R-:W-:Y:S01]  /*9580*/  FMUL.FTZ R10, R4.reuse, R13 ;  /* 0x0000000d040a7220 */ /* 0x040fe20000410000 */
[----:B------:R-:W-:Y:S02]  /*9590*/  HADD2.F32 R8, -RZ, R6.H1_H1 ;  /* 0x30000006ff087230 */ /* 0x000fe40000004100 */
[----:B------:R-:W-:Y:S01]  /*95a0*/  FFMA.FTZ R21, R9, R12, -R20 ;  /* 0x0000000c09157223 */ /* 0x000fe20000010814 */
[-C--:B------:R-:W-:Y:S01]  /*95b0*/  FMUL.FTZ R12, R4, R11.reuse ;  /* 0x0000000b040c7220 */ /* 0x080fe20000410000 */
[----:B------:R-:W-:Y:S01]  /*95c0*/  FFMA.FTZ R11, R3, R11, -R10 ;  /* 0x0000000b030b7223 */ /* 0x000fe2000001080a */
[--C-:B------:R-:W-:Y:S02]  /*95d0*/  HADD2.F32 R10, -RZ, R14.reuse.H1_H1 ;  /* 0x3000000eff0a7230 */ /* 0x100fe40000004100 */
[----:B------:R-:W-:Y:S01]  /*95e0*/  FFMA.FTZ R24, R9, R15, R24 ;  /* 0x0000000f09187223 */ /* 0x000fe20000010018 */
[----:B------:R-:W-:Y:S02]  /*95f0*/  HADD2.F32 R6, -RZ, R5.H0_H0 ;  /* 0x20000005ff067230 */ /* 0x000fe40000004100 */
[----:B------:R-:W-:Y:S01]  /*9600*/  FFMA.FTZ R12, R3, R13, R12 ;  /* 0x0000000d030c7223 */ /* 0x000fe2000001000c */
[----:B------:R-:W-:-:S02]  /*9610*/  HADD2.F32 R14, -RZ, R14.H0_H0 ;  /* 0x2000000eff0e7230 */ /* 0x000fc40000004100 */
[C---:B------:R-:W-:Y:S01]  /*9620*/  FMUL.FTZ R20, R8.reuse, R10 ;  /* 0x0000000a08147220 */ /* 0x040fe20000410000 */
[----:B------:R-:W-:Y:S02]  /*9630*/  HADD2.F32 R5, -RZ, R5.H1_H1 ;  /* 0x30000005ff057230 */ /* 0x000fe40000004100 */
[----:B------:R-:W-:Y:S02]  /*9640*/  HADD2.F32 R9, -RZ, R25.H0_H0 ;  /* 0x20000019ff097230 */ /* 0x000fe40000004100 */
[-C--:B------:R-:W-:Y:S01]  /*9650*/  FMUL.FTZ R13, R8, R14.reuse ;  /* 0x0000000e080d7220 */ /* 0x080fe20000410000 */
[----:B------:R-:W-:Y:S02]  /*9660*/  HADD2.F32 R4, -RZ, R26.H0_H0 ;  /* 0x2000001aff047230 */ /* 0x000fe40000004100 */
[----:B------:R-:W-:Y:S01]  /*9670*/  FFMA.FTZ R20, R7, R14, -R20 ;  /* 0x0000000e07147223 */ /* 0x000fe20000010814 */
[----:B------:R-:W-:Y:S01]  /*9680*/  FMUL.FTZ R3, R5, R9 ;  /* 0x0000000905037220 */ /* 0x000fe20000410000 */
[----:B------:R-:W-:Y:S01]  /*9690*/  FFMA.FTZ R13, R7, R10, R13 ;  /* 0x0000000a070d7223 */ /* 0x000fe2000001000d */
[-C--:B------:R-:W-:Y:S01]  /*96a0*/  FMUL.FTZ R8, R5, R4.reuse ;  /* 0x0000000405087220 */ /* 0x080fe20000410000 */
[----:B------:R-:W-:Y:S01]  /*96b0*/  F2FP.F16.F32.PACK_AB R7, R24, R21 ;  /* 0x000000151807723e */ /* 0x000fe200000000ff */
[----:B------:R-:W-:Y:S01]  /*96c0*/  FFMA.FTZ R3, R6, R4, -R3 ;  /* 0x0000000406037223 */ /* 0x000fe20000010803 */
[----:B------:R-:W-:Y:S01]  /*96d0*/  F2FP.F16.F32.PACK_AB R4, R12, R11 ;  /* 0x0000000b0c04723e */ /* 0x000fe200000000ff */
[----:B------:R-:W-:Y:S01]  /*96e0*/  FFMA.FTZ R8, R6, R9, R8 ;  /* 0x0000000906087223 */ /* 0x000fe20000010008 */
[----:B------:R-:W-:-:S04]  /*96f0*/  F2FP.F16.F32.PACK_AB R6, R13, R20 ;  /* 0x000000140d06723e */ /* 0x000fc800000000ff */
[----:B------:R-:W-:-:S05]  /*9700*/  F2FP.F16.F32.PACK_AB R5, R8, R3 ;  /* 0x000000030805723e */ /* 0x000fca00000000ff */
[----:B------:R3:W-:Y:S01]  /*9710*/  STS.128 [R0+0x1000], R4 ;  /* 0x0010000400007388 */ /* 0x0007e20000000c00 */
[----:B------:R-:W-:Y:S05]  /*9720*/  BRA `(.L_x_5885) ;  /* 0x00000014002c7947 */ /* 0x000fea0003800000 */
.L_x_5872:
[----:B------:R-:W0:Y:S01]  /*9730*/  S2R R0, SR_TID.X ;  /* 0x0000000000007919 */ /* 0x000e220000002100 */
[----:B------:R-:W1:Y:S01]  /*9740*/  LDC R34, c[0x0][0x448] ;  /* 0x00011200ff227b82 */ /* 0x000e620000000800 */
[----:B------:R-:W-:Y:S01]  /*9750*/  ULDC.64 UR4, c[0x0][0x3f8] ;  /* 0x0000fe0000047ab9 */ /* 0x000fe20000000a00 */
[----:B------:R-:W-:Y:S01]  /*9760*/  ULDC.64 UR6, c[0x0][0x408] ;  /* 0x0001020000067ab9 */ /* 0x000fe20000000a00 */
[----:B------:R-:W-:Y:S02]  /*9770*/  IMAD.MOV.U32 R27, RZ, RZ, R29 ;  /* 0x000000ffff1b7224 */ /* 0x000fe400078e001d */
[----:B------:R-:W-:Y:S01]  /*9780*/  IMAD.MOV.U32 R4, RZ, RZ, R24 ;  /* 0x000000ffff047224 */ /* 0x000fe200078e0018 */
[----:B-1----:R-:W-:Y:S01]  /*9790*/  ISETP.NE.AND P0, PT, R34, 0x1, PT ;  /* 0x000000012200780c */ /* 0x002fe20003f05270 */
[----:B0-----:R-:W-:-:S05]  /*97a0*/  VIADD R0, R0, 0xffffff80 ;  /* 0xffffff8000007836 */ /* 0x001fca0000000000 */
[----:B------:R-:W-:-:S07]  /*97b0*/  SHF.R.S32.HI R3, RZ, 0x1f, R0 ;  /* 0x0000001fff037819 */ /* 0x000fce0000011400 */
[----:B------:R-:W0:Y:S01]  /*97c0*/  @P0 LDC R5, c[0x0][0x450] ;  /* 0x00011400ff050b82 */ /* 0x000e220000000800 */
[----:B------:R-:W-:-:S04]  /*97d0*/  LEA.HI R3, R3, R0, RZ, 0x2 ;  /* 0x0000000003037211 */ /* 0x000fc800078f10ff */
[----:B------:R-:W-:-:S05]  /*97e0*/  LOP3.LUT R3, R3, 0xfffffffc, RZ, 0xc0, !PT ;  /* 0xfffffffc03037812 */ /* 0x000fca00078ec0ff */
[----:B------:R-:W-:Y:S02]  /*97f0*/  IMAD.IADD R3, R0, 0x1, -R3 ;  /* 0x0000000100037824 */ /* 0x000fe400078e0a03 */
[----:B------:R-:W1:Y:S02]  /*9800*/  @P0 LDC R0, c[0x0][0x44c] ;  /* 0x00011300ff000b82 */ /* 0x000e640000000800 */
[----:B------:R-:W-:-:S04]  /*9810*/  IMAD R3, R3, 0x20, R37 ;  /* 0x0000002003037824 */ /* 0x000fc800078e0225 */
[----:B-1----:R-:W-:-:S05]  /*9820*/  @P0 IMAD.HI.U32 R0, R3, R0, RZ ;  /* 0x0000000003000227 */ /* 0x002fca00078e00ff */
[----:B0-----:R-:W-:Y:S02]  /*9830*/  @P0 SHF.R.U32.HI R3, RZ, R5, R0 ;  /* 0x00000005ff030219 */ /* 0x001fe40000011600 */
[----:B------:R-:W-:Y:S02]  /*9840*/  MOV R5, R31 ;  /* 0x0000001f00057202 */ /* 0x000fe40000000f00 */
        /* <DEDUP_REMOVED lines=17> */
[----:B------:R-:W0:Y:S01]  /*9960*/  LDC R39, c[0x0][0x3f4] ;  /* 0x0000fd00ff277b82 */ /* 0x000e220000000800 */
[----:B------:R-:W1:Y:S01]  /*9970*/  SHFL.IDX PT, R3, R25, RZ, 0x1c1f ;  /* 0x001c1fff19037589 */ /* 0x000e6200000e0000 */
[----:B------:R-:W-:-:S03]  /*9980*/  IMAD R34, R23, R34, RZ ;  /* 0x0000002217227224 */ /* 0x000fc600078e02ff */
[----:B------:R-:W2:Y:S04]  /*9990*/  SHFL.IDX PT, R0, R26, RZ, 0x1c1f ;  /* 0x001c1fff1a007589 */ /* 0x000ea800000e0000 */
[----:B------:R-:W3:Y:S04]  /*99a0*/  SHFL.IDX PT, R14, R27, RZ, 0x1c1f ;  /* 0x001c1fff1b0e7589 */ /* 0x000ee800000e0000 */
[----:B------:R-:W4:Y:S01]  /*99b0*/  SHFL.IDX PT, R4, R24, RZ, 0x1c1f ;  /* 0x001c1fff18047589 */ /* 0x000f2200000e0000 */
[----:B0-----:R-:W-:-:S04]  /*99c0*/  ISETP.GE.AND P0, PT, R16, R39, PT ;  /* 0x000000271000720c */ /* 0x001fc80003f06270 */
[----:B------:R-:W-:-:S13]  /*99d0*/  ISETP.GE.OR P1, PT, R37, R34, P0 ;  /* 0x000000222500720c */ /* 0x000fda0000726670 */
[C---:B------:R-:W-:Y:S01]  /*99e0*/  @!P1 IMAD.SHL.U32 R5, R16.reuse, 0x2, RZ ;  /* 0x0000000210059824 */ /* 0x040fe200078e00ff */
[----:B------:R-:W-:-:S04]  /*99f0*/  @!P1 SHF.L.U64.HI R21, R16, 0x1, R17 ;  /* 0x0000000110159819 */ /* 0x000fc80000010211 */
[----:B-1----:R-:W-:-:S05]  /*9a00*/  @!P1 IADD3 R6, P2, R3, R5, RZ ;  /* 0x0000000503069210 */ /* 0x002fca0007f5e0ff */
[----:B--2---:R-:W-:-:S05]  /*9a10*/  @!P1 IMAD.X R7, R0, 0x1, R21, P2 ;  /* 0x0000000100079824 */ /* 0x004fca00010e0615 */
[----:B------:R-:W2:Y:S01]  /*9a20*/  @!P1 LD.E.128 R8, desc[UR40][R6.64] ;  /* 0x0000002806089980 */ /* 0x000ea2000c101d00 */
[----:B---3--:R-:W-:-:S05]  /*9a30*/  @!P1 IADD3 R14, P2, R14, R5, RZ ;  /* 0x000000050e0e9210 */ /* 0x008fca0007f5e0ff */
[----:B----4-:R-:W-:-:S04]  /*9a40*/  @!P1 IMAD.X R3, R4, 0x1, R21, P2 ;  /* 0x0000000104039824 */ /* 0x010fc800010e0615 */
[----:B------:R-:W-:-:S05]  /*9a50*/  @!P1 IMAD.MOV.U32 R15, RZ, RZ, R3 ;  /* 0x000000ffff0f9224 */ /* 0x000fca00078e0003 */
[----:B------:R0:W3:Y:S01]  /*9a60*/  @!P1 LD.E.128 R4, desc[UR40][R14.64] ;  /* 0x000000280e049980 */ /* 0x0000e2000c101d00 */
[----:B------:R-:W-:Y:S02]  /*9a70*/  CS2R R30, SRZ ;  /* 0x00000000001e7805 */ /* 0x000fe4000001ff00 */
[----:B------:R-:W-:Y:S02]  /*9a80*/  CS2R R28, SRZ ;  /* 0x00000000001c7805 */ /* 0x000fe4000001ff00 */
[----:B------:R-:W-:Y:S01]  /*9a90*/  CS2R R20, SRZ ;  /* 0x0000000000147805 */ /* 0x000fe2000001ff00 */
[----:B------:R-:W1:Y:S01]  /*9aa0*/  SHFL.IDX PT, R24, R24, 0x1, 0x1c1f ;  /* 0x003c1f0018187f89 */ /* 0x000e6200000e0000 */
[----:B------:R-:W-:-:S03]  /*9ab0*/  CS2R R32, SRZ ;  /* 0x0000000000207805 */ /* 0x000fc6000001ff00 */
[----:B0-----:R0:W4:Y:S01]  /*9ac0*/  SHFL.IDX PT, R14, R27, 0x1, 0x1c1f ;  /* 0x003c1f001b0e7f89 */ /* 0x00112200000e0000 */
[----:B--2---:R-:W-:Y:S02]  /*9ad0*/  @!P1 IMAD.MOV.U32 R30, RZ, RZ, R8 ;  /* 0x000000ffff1e9224 */ /* 0x004fe400078e0008 */
[----:B------:R-:W-:Y:S02]  /*9ae0*/  @!P1 IMAD.MOV.U32 R31, RZ, RZ, R9 ;  /* 0x000000ffff1f9224 */ /* 0x000fe400078e0009 */
[----:B------:R-:W-:Y:S01]  /*9af0*/  @!P1 IMAD.MOV.U32 R32, RZ, RZ, R10 ;  /* 0x000000ffff209224 */ /* 0x000fe200078e000a */
[----:B------:R-:W-:Y:S01]  /*9b00*/  MOV R0, R30 ;  /* 0x0000001e00007202 */ /* 0x000fe20000000f00 */
[----:B------:R-:W-:Y:S02]  /*9b10*/  IMAD.MOV.U32 R3, RZ, RZ, R31 ;  /* 0x000000ffff037224 */ /* 0x000fe400078e001f */
[----:B------:R-:W-:Y:S01]  /*9b20*/  @!P1 IMAD.MOV.U32 R33, RZ, RZ, R11 ;  /* 0x000000ffff219224 */ /* 0x000fe200078e000b */
[----:B------:R-:W-:Y:S01]  /*9b30*/  PRMT R51, R51, 0x5410, R0 ;  /* 0x0000541033337816 */ /* 0x000fe20000000000 */
[----:B------:R-:W-:Y:S01]  /*9b40*/  IMAD.MOV.U32 R8, RZ, RZ, R32 ;  /* 0x000000ffff087224 */ /* 0x000fe200078e0020 */
[----:B------:R-:W-:Y:S01]  /*9b50*/  PRMT R38, R38, 0x5410, R3 ;  /* 0x0000541026267816 */ /* 0x000fe20000000003 */
[----:B------:R0:W2:Y:S01]  /*9b60*/  SHFL.IDX PT, R0, R26, 0x1, 0x1c1f ;  /* 0x003c1f001a007f89 */ /* 0x0000a200000e0000 */
[----:B------:R-:W-:Y:S01]  /*9b70*/  IMAD.MOV.U32 R9, RZ, RZ, R33 ;  /* 0x000000ffff097224 */ /* 0x000fe200078e0021 */
[----:B---3--:R-:W-:-:S02]  /*9b80*/  @!P1 MOV R29, R7 ;  /* 0x00000007001d9202 */ /* 0x008fc40000000f00 */
[----:B------:R0:W3:Y:S01]  /*9b90*/  SHFL.IDX PT, R3, R25, 0x1, 0x1c1f ;  /* 0x003c1f0019037f89 */ /* 0x0000e200000e0000 */
[----:B------:R-:W-:Y:S01]  /*9ba0*/  @!P1 IMAD.MOV.U32 R20, RZ, RZ, R4 ;  /* 0x000000ffff149224 */ /* 0x000fe200078e0004 */
[----:B------:R-:W-:Y:S01]  /*9bb0*/  PRMT R35, R8, 0x5410, R9 ;  /* 0x0000541008237816 */ /* 0x000fe20000000009 */
[----:B------:R-:W-:Y:S02]  /*9bc0*/  @!P1 IMAD.MOV.U32 R21, RZ, RZ, R5 ;  /* 0x000000ffff159224 */ /* 0x000fe400078e0005 */
[----:B------:R-:W-:Y:S02]  /*9bd0*/  @!P1 IMAD.MOV.U32 R28, RZ, RZ, R6 ;  /* 0x000000ffff1c9224 */ /* 0x000fe400078e0006 */
[----:B------:R-:W-:Y:S02]  /*9be0*/  IMAD.MOV.U32 R4, RZ, RZ, R20 ;  /* 0x000000ffff047224 */ /* 0x000fe400078e0014 */
[----:B------:R-:W-:Y:S02]  /*9bf0*/  IMAD.MOV.U32 R5, RZ, RZ, R21 ;  /* 0x000000ffff057224 */ /* 0x000fe400078e0015 */
[----:B------:R-:W-:-:S02]  /*9c00*/  IMAD.MOV.U32 R7, RZ, RZ, R29 ;  /* 0x000000ffff077224 */ /* 0x000fc400078e001d */
[----:B------:R-:W-:Y:S01]  /*9c10*/  IMAD.MOV.U32 R6, RZ, RZ, R28 ;  /* 0x000000ffff067224 */ /* 0x000fe200078e001c */
[----:B------:R-:W-:Y:S02]  /*9c20*/  PRMT R38, R5, 0x7610, R38 ;  /* 0x0000761005267816 */ /* 0x000fe40000000026 */
[----:B------:R-:W-:Y:S02]  /*9c30*/  PRMT R44, R4, 0x5410, R7 ;  /* 0x00005410042c7816 */ /* 0x000fe40000000007 */
[----:B------:R-:W-:Y:S02]  /*9c40*/  CS2R R4, SRZ ;  /* 0x0000000000047805 */ /* 0x000fe4000001ff00 */
[----:B012-4-:R-:W-:-:S07]  /*9c50*/  PRMT R51, R6, 0x7610, R51 ;  /* 0x0000761006337816 */ /* 0x017fce0000000033 */
.L_x_6181:
[----:B------:R-:W2:Y:S01]  /*9c60*/  LDL R7, [R1+0x50] ;  /* 0x0000500001077983 */ /* 0x000ea20000100800 */
[----:B------:R-:W-:Y:S01]  /*9c70*/  VIADD R37, R37, 0x20 ;  /* 0x0000002025257836 */ /* 0x000fe20000000000 */
[----:B------:R-:W-:Y:S01]  /*9c80*/  BSSY B1, `(.L_x_5889) ;  /* 0x0000016000017945 */ /* 0x000fe20003800000 */
[----:B------:R-:W-:Y:S02]  /*9c90*/  CS2R R8, SRZ ;  /* 0x0000000000087805 */ /* 0x000fe4000001ff00 */
[----:B------:R-:W-:Y:S02]  /*9ca0*/  CS2R R10, SRZ ;  /* 0x00000000000a7805 */ /* 0x000fe4000001ff00 */
[----:B------:R-:W-:Y:S02]  /*9cb0*/  ISETP.GE.AND P1, PT, R37, R34, PT ;  /* 0x000000222500720c */ /* 0x000fe40003f26270 */
[----:B--2---:R-:W-:-:S04]  /*9cc0*/  LEA.HI R6, R7, R7, RZ, 0x1 ;  /* 0x0000000707067211 */ /* 0x004fc800078f08ff */
[----:B------:R-:W-:-:S05]  /*9cd0*/  LOP3.LUT R6, R6, 0xfffffffe, RZ, 0xc0, !PT ;  /* 0xfffffffe06067812 */ /* 0x000fca00078ec0ff */
[----:B------:R-:W-:Y:S01]  /*9ce0*/  IMAD.IADD R13, R7, 0x1, -R6 ;  /* 0x00000001070d7824 */ /* 0x000fe200078e0a06 */
[----:B------:R-:W-:-:S04]  /*9cf0*/  CS2R R6, SRZ ;  /* 0x0000000000067805 */ /* 0x000fc8000001ff00 */
[----:B------:R-:W-:Y:S01]  /*9d00*/  SHF.L.U32 R13, R13, 0x1f, RZ ;  /* 0x0000001f0d0d7819 */ /* 0x000fe200000006ff */
[----:B------:R-:W-:Y:S06]  /*9d10*/  @P1 BRA `(.L_x_5890) ;  /* 0x0000000000301947 */ /* 0x000fec0003800000 */
[----:B------:R-:W-:Y:S02]  /*9d20*/  CS2R R6, SRZ ;  /* 0x0000000000067805 */ /* 0x000fe4000001ff00 */
[----:B------:R-:W-:Y:S02]  /*9d30*/  CS2R R8, SRZ ;  /* 0x0000000000087805 */ /* 0x000fe4000001ff00 */
[----:B------:R-:W-:Y:S01]  /*9d40*/  CS2R R10, SRZ ;  /* 0x00000000000a7805 */ /* 0x000fe2000001ff00 */
[----:B------:R-:W-:Y:S06]  /*9d50*/  @P0 BRA `(.L_x_5890) ;  /* 0x0000000000200947 */ /* 0x000fec0003800000 */
[C---:B------:R-:W-:Y:S01]  /*9d60*/  IMAD.SHL.U32 R4, R16.reuse, 0x2, RZ ;  /* 0x0000000210047824 */ /* 0x040fe200078e00ff */
[----:B------:R-:W-:-:S04]  /*9d70*/  SHF.L.U64.HI R5, R16, 0x1, R17 ;  /* 0x0000000110057819 */ /* 0x000fc80000010211 */
[-C--:B---3--:R-:W-:Y:S02]  /*9d80*/  IADD3 R8, P1, R3, R4.reuse, RZ ;  /* 0x0000000403087210 */ /* 0x088fe40007f3e0ff */
[----:B------:R-:W-:-:S03]  /*9d90*/  IADD3 R4, P2, R14, R4, RZ ;  /* 0x000000040e047210 */ /* 0x000fc60007f5e0ff */
[----:B------:R-:W-:Y:S01]  /*9da0*/  IMAD.X R9, R0, 0x1, R5, P1 ;  /* 0x0000000100097824 */ /* 0x000fe200008e0605 */
[----:B------:R-:W-:-:S05]  /*9db0*/  IADD3.X R5, R24, R5, RZ, P2, !PT ;  /* 0x0000000518057210 */ /* 0x000fca00017fe4ff */
[----:B------:R-:W5:Y:S04]  /*9dc0*/  LD.E.128 R8, desc[UR40][R8.64] ;  /* 0x0000002808087980 */ /* 0x000f68000c101d00 */
[----:B------:R-:W5:Y:S02]  /*9dd0*/  LD.E.128 R4, desc[UR40][R4.64] ;  /* 0x0000002804047980 */ /* 0x000f64000c101d00 */
.L_x_5890:
[----:B------:R-:W-:Y:S05]  /*9de0*/  BSYNC B1 ;  /* 0x0000000000017941 */ /* 0x000fea0003800000 */
.L_x_5889:
[----:B------:R-:W0:Y:S01]  /*9df0*/  SYNCS.PHASECHK.TRANS64.TRYWAIT P1, [R2+URZ+0x28c00], R13 ;  /* 0x028c000d020075a7 */ /* 0x000e22000802017f */
[----:B---3--:R-:W-:Y:S01]  /*9e00*/  VIADDMNMX R3, R34, -R195, 0x40, PT ;  /* 0x0000004022037446 */ /* 0x008fe200038009c3 */
[C---:B------:R-:W-:Y:S01]  /*9e10*/  VIADD R14, R192.reuse, 0x20 ;  /* 0x00000020c00e7836 */ /* 0x040fe20000000000 */
[----:B------:R-:W-:Y:S01]  /*9e20*/  BSSY B1, `(.L_x_5891) ;  /* 0x0000010000017945 */ /* 0x000fe20003800000 */
[----:B-----5:R-:W-:Y:S01]  /*9e30*/  IMAD.MOV.U32 R12, RZ, RZ, R5 ;  /* 0x000000ffff0c7224 */ /* 0x020fe200078e0005 */
[-C--:B------:R-:W-:Y:S01]  /*9e40*/  ISETP.GE.OR P2, PT, R192, R3.reuse, P0 ;  /* 0x00000003c000720c */ /* 0x080fe20000746670 */
[----:B------:R-:W-:Y:S01]  /*9e50*/  IMAD.MOV.U32 R0, RZ, RZ, R4 ;  /* 0x000000ffff007224 */ /* 0x000fe200078e0004 */
[----:B------:R-:W-:Y:S01]  /*9e60*/  ISETP.GE.OR P0, PT, R14, R3, P0 ;  /* 0x000000030e00720c */ /* 0x000fe20000706670 */
        /* <DEDUP_REMOVED lines=8> */
[----:B------:R-:W-:-:S03]  /*9ef0*/  IMAD.IADD R3, R16, 0x1, R39 ;  /* 0x0000000110037824 */ /* 0x000fc600078e0227 */
[----:B------:R-:W-:Y:S01]  /*9f00*/  PRMT R53, R14, 0x5410, R15 ;  /* 0x000054100e357816 */ /* 0x000fe2000000000f */
[----:B0-----:R-:W-:Y:S06]  /*9f10*/  @!P1 BRA `(.L_x_5892) ;  /* 0x0000017000489947 */ /* 0x001fec0003800000 */
.L_x_6182:
[----:B------:R-:W-:Y:S05]  /*9f20*/  BSYNC B1 ;  /* 0x0000000000017941 */ /* 0x000fea0003800000 */
.L_x_5891:
[----:B------:R-:W-:Y:S01]  /*9f30*/  BSSY B1, `(.L_x_5893) ;  /* 0x0000068000017945 */ /* 0x000fe20003800000 */
[----:B------:R-:W-:Y:S01]  /*9f40*/  MOV R54, R10 ;  /* 0x0000000a00367202 */ /* 0x000fe20000000f00 */
[----:B------:R-:W-:Y:S01]  /*9f50*/  IMAD.MOV.U32 R55, RZ, RZ, R11 ;  /* 0x000000ffff377224 */ /* 0x000fe200078e000b */
[----:B------:R-:W-:Y:S01]  /*9f60*/  LOP3.LUT R3, R3, 0x38, RZ, 0xc0, !PT ;  /* 0x0000003803037812 */ /* 0x000fe200078ec0ff */
[----:B------:R-:W-:Y:S06]  /*9f70*/  @P2 BRA `(.L_x_5894) ;  /* 0x00000004008c2947 */ /* 0x000fec0003800000 */
[----:B------:R-:W1:Y:S01]  /*9f80*/  S2R R14, SR_TID.X ;  /* 0x00000000000e7919 */ /* 0x000e620000002100 */
[----:B------:R-:W-:Y:S01]  /*9f90*/  IMAD.SHL.U32 R12, R196, 0x40, RZ ;  /* 0x00000040c40c7824 */ /* 0x000fe200078e00ff */
[----:B------:R-:W-:Y:S01]  /*9fa0*/  SHF.R.U64 R50, R30, 0x10, R31 ;  /* 0x000000101e327819 */ /* 0x000fe2000000121f */
[--C-:B------:R-:W-:Y:S01]  /*9fb0*/  HADD2.F32 R39, -RZ, R38.reuse.H0_H0 ;  /* 0x20000026ff277230 */ /* 0x100fe20000004100 */
[--C-:B------:R-:W-:Y:S01]  /*9fc0*/  SHF.R.U32.HI R34, RZ, 0x10, R21.reuse ;  /* 0x00000010ff227819 */ /* 0x100fe20000011615 */
[----:B------:R-:W-:Y:S01]  /*9fd0*/  HADD2.F32 R37, -RZ, R38.H1_H1 ;  /* 0x30000026ff257230 */ /* 0x000fe20000004100 */
[----:B------:R-:W-:Y:S02]  /*9fe0*/  LOP3.LUT R24, R12, 0x1c0, RZ, 0xc0, !PT ;  /* 0x000001c00c187812 */ /* 0x000fe400078ec0ff */
[----:B------:R-:W-:Y:S01]  /*9ff0*/  SHF.R.U64 R48, R20, 0x10, R21 ;  /* 0x0000001014307819 */ /* 0x000fe20000001215 */
[----:B------:R-:W-:Y:S01]  /*a000*/  HADD2.F32 R34, -RZ, R34.H0_H0 ;  /* 0x20000022ff227230 */ /* 0x000fe20000004100 */
[----:B------:R-:W-:-:S02]  /*a010*/  LOP3.LUT R12, R24, 0x38, R16, 0xf8, !PT ;  /* 0x00000038180c7812 */ /* 0x000fc400078ef810 */
[--C-:B------:R-:W-:Y:S02]  /*a020*/  SHF.R.U32.HI R15, RZ, 0x3, R24.reuse ;  /* 0x00000003ff0f7819 */ /* 0x100fe40000011618 */
[----:B------:R-:W-:Y:S02]  /*a030*/  SHF.R.U32.HI R36, RZ, 0x10, R31 ;  /* 0x00000010ff247819 */ /* 0x000fe4000001161f */
[----:B------:R-:W-:Y:S02]  /*a040*/  LOP3.LUT R12, R12, R15, RZ, 0x3c, !PT ;  /* 0x0000000f0c0c7212 */ /* 0x000fe400078e3cff */
[----:B------:R-:W-:Y:S02]  /*a050*/  LOP3.LUT R24, R15, R3, R24, 0x1e, !PT ;  /* 0x000000030f187212 */ /* 0x000fe400078e1e18 */
[----:B------:R-:W-:Y:S02]  /*a060*/  SHF.R.U64 R49, R32, 0x10, R33 ;  /* 0x0000001020317819 */ /* 0x000fe40000001221 */
[----:B------:R-:W-:-:S02]  /*a070*/  SHF.R.U32.HI R40, RZ, 0x10, R29 ;  /* 0x00000010ff287819 */ /* 0x000fc4000001161d */
[----:B------:R-:W-:Y:S02]  /*a080*/  SHF.R.U64 R47, R28, 0x10, R29 ;  /* 0x000000101c2f7819 */ /* 0x000fe4000000121d */
[----:B------:R-:W-:Y:S01]  /*a090*/  SHF.R.U32.HI R42, RZ, 0x10, R33 ;  /* 0x00000010ff2a7819 */ /* 0x000fe20000011621 */
[----:B-1----:R-:W-:-:S05]  /*a0a0*/  VIADD R14, R14, 0xffffff80 ;  /* 0xffffff800e0e7836 */ /* 0x002fca0000000000 */
[----:B------:R-:W-:-:S04]  /*a0b0*/  SHF.R.S32.HI R25, RZ, 0x1f, R14 ;  /* 0x0000001fff197819 */ /* 0x000fc8000001140e */
[----:B------:R-:W-:-:S04]  /*a0c0*/  LEA.HI R25, R25, R14, RZ, 0x5 ;  /* 0x0000000e19197211 */ /* 0x000fc800078f28ff */
[----:B------:R-:W-:-:S05]  /*a0d0*/  SHF.R.S32.HI R25, RZ, 0x5, R25 ;  /* 0x00000005ff197819 */ /* 0x000fca0000011419 */
[C---:B0-----:R-:W-:Y:S02]  /*a0e0*/  IMAD R13, R25.reuse, 0x200, R12 ;  /* 0x00000200190d7824 */ /* 0x041fe400078e020c */
[----:B------:R-:W-:Y:S02]  /*a0f0*/  IMAD R25, R25, 0x200, R24 ;  /* 0x0000020019197824 */ /* 0x000fe400078e0218 */
[--C-:B------:R-:W-:Y:S02]  /*a100*/  IMAD R45, R13, 0x2, R2.reuse ;  /* 0x000000020d2d7824 */ /* 0x100fe400078e0202 */
[----:B------:R-:W-:-:S03]  /*a110*/  IMAD R46, R25, 0x2, R2 ;  /* 0x00000002192e7824 */ /* 0x000fc600078e0202 */
[----:B------:R-:W0:Y:S04]  /*a120*/  LDS.128 R12, [R45+0x20400] ;  /* 0x020400002d0c7984 */ /* 0x000e280000000c00 */
[----:B------:R-:W1:Y:S01]  /*a130*/  LDS.128 R24, [R46+0x20400] ;  /* 0x020400002e187984 */ /* 0x000e620000000c00 */
[--C-:B0-----:R-:W-:Y:S02]  /*a140*/  HADD2.F32 R20, -RZ, R13.reuse.H0_H0 ;  /* 0x2000000dff147230 */ /* 0x101fe40000004100 */
[----:B------:R-:W-:Y:S02]  /*a150*/  HADD2.F32 R21, -RZ, R13.H1_H1 ;  /* 0x3000000dff157230 */ /* 0x000fe40000004100 */
[--C-:B-1----:R-:W-:Y:S02]  /*a160*/  HADD2.F32 R30, -RZ, R25.reuse.H0_H0 ;  /* 0x20000019ff1e7230 */ /* 0x102fe40000004100 */
[----:B------:R-:W-:-:S02]  /*a170*/  HADD2.F32 R31, -RZ, R25.H1_H1 ;  /* 0x30000019ff1f7230 */ /* 0x000fc40000004100 */
[----:B------:R-:W-:Y:S02]  /*a180*/  HADD2.F32 R32, -RZ, R27.H0_H0 ;  /* 0x2000001bff207230 */ /* 0x000fe40000004100 */
[C---:B------:R-:W-:Y:S01]  /*a190*/  FMUL.FTZ R41, R30.reuse, R39 ;  /* 0x000000271e297220 */ /* 0x040fe20000410000 */
[-C--:B------:R-:W-:Y:S01]  /*a1a0*/  FMUL.FTZ R43, R30, R37.reuse ;  /* 0x000000251e2b7220 */ /* 0x080fe20000410000 */
[----:B------:R-:W-:Y:S02]  /*a1b0*/  HADD2.F32 R30, -RZ, R36.H0_H0 ;  /* 0x20000024ff1e7230 */ /* 0x000fe40000004100 */
[----:B------:R-:W-:Y:S01]  /*a1c0*/  FMUL.FTZ R36, R31, R34 ;  /* 0x000000221f247220 */ /* 0x000fe20000410000 */
[C---:B------:R-:W-:Y:S01]  /*a1d0*/  FFMA.FTZ R38, R20.reuse, R37, -R41 ;  /* 0x0000002514267223 */ /* 0x040fe20000010829 */
[----:B------:R-:W-:Y:S02]  /*a1e0*/  HADD2.F32 R41, -RZ, R44.H1_H1 ;  /* 0x3000002cff297230 */ /* 0x000fe40000004100 */
[----:B------:R-:W-:Y:S01]  /*a1f0*/  FFMA.FTZ R43, R20, R39, R43 ;  /* 0x00000027142b7223 */ /* 0x000fe2000001002b */
[----:B------:R-:W-:-:S02]  /*a200*/  HADD2.F32 R37, -RZ, R35.H1_H1 ;  /* 0x30000023ff257230 */ /* 0x000fc40000004100 */
[-C--:B------:R-:W-:Y:S01]  /*a210*/  FMUL.FTZ R20, R31, R30.reuse ;  /* 0x0000001e1f147220 */ /* 0x080fe20000410000 */
[----:B------:R-:W-:Y:S02]  /*a220*/  HADD2.F32 R28, -RZ, R15.H0_H0 ;  /* 0x2000000fff1c7230 */ /* 0x000fe40000004100 */
[----:B------:R-:W-:Y:S01]  /*a230*/  FFMA.FTZ R39, R21, R30, -R36 ;  /* 0x0000001e15277223 */ /* 0x000fe20000010824 */
[C---:B------:R-:W-:Y:S01]  /*a240*/  FMUL.FTZ R31, R32.reuse, R41 ;  /* 0x00000029201f7220 */ /* 0x040fe20000410000 */
[----:B------:R-:W-:Y:S02]  /*a250*/  HADD2.F32 R33, -RZ, R27.H1_H1 ;  /* 0x3000001bff217230 */ /* 0x000fe40000004100 */
[-C--:B------:R-:W-:Y:S01]  /*a260*/  FMUL.FTZ R32, R32, R37.reuse ;  /* 0x0000002520207220 */ /* 0x080fe20000410000 */
[----:B------:R-:W-:Y:S02]  /*a270*/  HADD2.F32 R36, -RZ, R40.H0_H0 ;  /* 0x20000028ff247230 */ /* 0x000fe40000004100 */
[----:B------:R-:W-:Y:S01]  /*a280*/  FFMA.FTZ R37, R28, R37, -R31 ;  /* 0x000000251c257223 */ /* 0x000fe2000001081f */
[----:B------:R-:W-:-:S02]  /*a290*/  HADD2.F32 R29, -RZ, R15.H1_H1 ;  /* 0x3000000fff1d7230 */ /* 0x000fc40000004100 */
[----:B------:R-:W-:Y:S01]  /*a2a0*/  FFMA.FTZ R41, R28, R41, R32 ;  /* 0x000000291c297223 */ /* 0x000fe20000010020 */
[----:B------:R-:W-:Y:S02]  /*a2b0*/  HADD2.F32 R30, -RZ, R42.H0_H0 ;  /* 0x2000002aff1e7230 */ /* 0x000fe40000004100 */
[----:B------:R-:W-:Y:S01]  /*a2c0*/  FFMA.FTZ R40, R21, R34, R20 ;  /* 0x0000002215287223 */ /* 0x000fe20000010014 */
[----:B------:R-:W-:Y:S02]  /*a2d0*/  HADD2.F32 R25, -RZ, R24.H0_H0 ;  /* 0x20000018ff197230 */ /* 0x000fe40000004100 */
[C---:B------:R-:W-:Y:S01]  /*a2e0*/  FMUL.FTZ R28, R33.reuse, R36 ;  /* 0x00000024211c7220 */ /* 0x040fe20000410000 */
[----:B------:R-:W-:Y:S02]  /*a2f0*/  HADD2.F32 R32, -RZ, R44.H0_H0 ;  /* 0x2000002cff207230 */ /* 0x000fe40000004100 */
[----:B------:R-:W-:Y:S01]  /*a300*/  FMUL.FTZ R44, R33, R30 ;  /* 0x0000001e212c7220 */ /* 0x000fe20000410000 */
[----:B------:R-:W-:-:S02]  /*a310*/  HADD2.F32 R20, -RZ, R51.H1_H1 ;  /* 0x30000033ff147230 */ /* 0x000fc40000004100 */
[----:B------:R-:W-:Y:S01]  /*a320*/  FFMA.FTZ R42, R29, R30, -R28 ;  /* 0x0000001e1d2a7223 */ /* 0x000fe2000001081c */
[----:B------:R-:W-:Y:S02]  /*a330*/  HADD2.F32 R13, -RZ, R12.H0_H0 ;  /* 0x2000000cff0d7230 */ /* 0x000fe40000004100 */
[C---:B------:R-:W-:Y:S01]  /*a340*/  FMUL.FTZ R34, R25.reuse, R32 ;  /* 0x0000002019227220 */ /* 0x040fe20000410000 */
[----:B------:R-:W-:Y:S02]  /*a350*/  HADD2.F32 R27, -RZ, R26.H0_H0 ;  /* 0x2000001aff1b7230 */ /* 0x000fe40000004100 */
[----:B------:R-:W-:Y:S01]  /*a360*/  FMUL.FTZ R25, R25, R20 ;  /* 0x0000001419197220 */ /* 0x000fe20000410000 */
[----:B------:R-:W-:Y:S02]  /*a370*/  HADD2.F32 R30, -RZ, R51.H0_H0 ;  /* 0x20000033ff1e7230 */ /* 0x000fe40000004100 */
[----:B------:R-:W-:Y:S01]  /*a380*/  FFMA.FTZ R44, R29, R36, R44 ;  /* 0x000000241d2c7223 */ /* 0x000fe2000001002c */
[----:B------:R-:W-:-:S02]  /*a390*/  HADD2.F32 R28, -RZ, R35.H0_H0 ;  /* 0x20000023ff1c7230 */ /* 0x000fc40000004100 */
[----:B------:R-:W-:Y:S01]  /*a3a0*/  FFMA.FTZ R34, R13, R20, -R34 ;  /* 0x000000140d227223 */ /* 0x000fe20000010822 */
[----:B------:R-:W-:Y:S02]  /*a3b0*/  HADD2.F32 R15, -RZ, R14.H0_H0 ;  /* 0x2000000eff0f7230 */ /* 0x000fe40000004100 */
[----:B------:R-:W-:Y:S01]  /*a3c0*/  FMUL.FTZ R36, R27, R30 ;  /* 0x0000001e1b247220 */ /* 0x000fe20000410000 */
[----:B------:R-:W-:Y:S01]  /*a3d0*/  FFMA.FTZ R32, R13, R32, R25 ;  /* 0x000000200d207223 */ /* 0x000fe20000010019 */
[-C--:B------:R-:W-:Y:S01]  /*a3e0*/  FMUL.FTZ R20, R27, R28.reuse ;  /* 0x0000001c1b147220 */ /* 0x080fe20000410000 */
[----:B------:R-:W-:Y:S02]  /*a3f0*/  HADD2.F32 R24, -RZ, R24.H1_H1 ;  /* 0x30000018ff187230 */ /* 0x000fe40000004100 */
[C---:B------:R-:W-:Y:S01]  /*a400*/  FFMA.FTZ R36, R15.reuse, R28, -R36 ;  /* 0x0000001c0f247223 */ /* 0x040fe20000010824 */
[----:B------:R-:W-:Y:S02]  /*a410*/  HADD2.F32 R26, -RZ, R26.H1_H1 ;  /* 0x3000001aff1a7230 */ /* 0x000fe40000004100 */
[----:B------:R-:W-:Y:S01]  /*a420*/  FFMA.FTZ R20, R15, R30, R20 ;  /* 0x0000001e0f147223 */ /* 0x000fe20000010014 */
[----:B------:R-:W-:-:S02]  /*a430*/  HADD2.F32 R25, -RZ, R48.H0_H0 ;  /* 0x20000030ff197230 */ /* 0x000fc40000004100 */
[----:B------:R-:W-:Y:S02]  /*a440*/  HADD2.F32 R27, -RZ, R47.H0_H0 ;  /* 0x2000002fff1b7230 */ /* 0x000fe40000004100 */
[----:B------:R-:W-:Y:S02]  /*a450*/  HADD2.F32 R13, -RZ, R50.H0_H0 ;  /* 0x20000032ff0d7230 */ /* 0x000fe40000004100 */
[----:B------:R-:W-:Y:S01]  /*a460*/  FMUL.FTZ R15, R24, R25 ;  /* 0x00000019180f7220 */ /* 0x000fe20000410000 */
[----:B------:R-:W-:Y:S02]  /*a470*/  HADD2.F32 R21, -RZ, R49.H0_H0 ;  /* 0x20000031ff157230 */ /* 0x000fe40000004100 */
[----:B------:R-:W-:Y:S01]  /*a480*/  FMUL.FTZ R33, R26, R27 ;  /* 0x0000001b1a217220 */ /* 0x000fe20000410000 */
[----:B------:R-:W-:Y:S02]  /*a490*/  HADD2.F32 R12, -RZ, R12.H1_H1 ;  /* 0x3000000cff0c7230 */ /* 0x000fe40000004100 */
        /* <DEDUP_REMOVED lines=17> */
.L_x_5894:
[----:B------:R-:W-:Y:S05]  /*a5b0*/  BSYNC B1 ;  /* 0x0000000000017941 */ /* 0x000fea0003800000 */
.L_x_5893:
[----:B------:R-:W-:Y:S01]  /*a5c0*/  PRMT R33, R54, 0x5410, R55 ;  /* 0x0000541036217816 */ /* 0x000fe20000000037 */
[----:B------:R-:W-:Y:S06]  /*a5d0*/  @P0 BRA `(.L_x_5885) ;  /* 0x0000000400800947 */ /* 0x000fec0003800000 */
[----:B------:R-:W2:Y:S01]  /*a5e0*/  LDL R20, [R1+0x5c] ;  /* 0x00005c0001147983 */ /* 0x000ea20000100800 */
[C---:B-1----:R-:W-:Y:S02]  /*a5f0*/  VIADD R12, R192.reuse, 0x20 ;  /* 0x00000020c00c7836 */ /* 0x042fe40000000000 */
[----:B0-----:R-:W-:Y:S01]  /*a600*/  VIADD R13, R192, 0x20 ;  /* 0x00000020c00d7836 */ /* 0x001fe20000000000 */
[----:B------:R-:W3:Y:S02]  /*a610*/  LDL R42, [R1+0x58] ;  /* 0x00005800012a7983 */ /* 0x000ee40000100800 */
[----:B------:R-:W-:Y:S01]  /*a620*/  SHF.L.U32 R12, R12, 0x6, RZ ;  /* 0x000000060c0c7819 */ /* 0x000fe200000006ff */
[----:B------:R-:W-:-:S03]  /*a630*/  IMAD.SHL.U32 R13, R13, 0x40, RZ ;  /* 0x000000400d0d7824 */ /* 0x000fc600078e00ff */
[----:B------:R-:W-:Y:S02]  /*a640*/  LOP3.LUT R12, R12, 0x1c0, RZ, 0xc0, !PT ;  /* 0x000001c00c0c7812 */ /* 0x000fe400078ec0ff */
[----:B------:R-:W-:Y:S02]  /*a650*/  LOP3.LUT R13, R13, 0x1c0, RZ, 0xc0, !PT ;  /* 0x000001c00d0d7812 */ /* 0x000fe400078ec0ff */
[----:B------:R-:W-:-:S04]  /*a660*/  SHF.R.U32.HI R12, RZ, 0x3, R12 ;  /* 0x00000003ff0c7819 */ /* 0x000fc8000001160c */
[----:B------:R-:W-:Y:S01]  /*a670*/  LOP3.LUT R3, R12, R3, R13, 0x1e, !PT ;  /* 0x000000030c037212 */ /* 0x000fe200078e1e0d */
[----:B------:R-:W-:Y:S01]  /*a680*/  HADD2.F32 R28, -RZ, R52.H0_H0 ;  /* 0x20000034ff1c7230 */ /* 0x000fe20000004100 */
[--C-:B------:R-:W-:Y:S02]  /*a690*/  SHF.R.U64 R41, R8, 0x10, R9.reuse ;  /* 0x0000001008297819 */ /* 0x100fe40000001209 */
[----:B------:R-:W-:Y:S02]  /*a6a0*/  SHF.R.U32.HI R21, RZ, 0x10, R9 ;  /* 0x00000010ff157819 */ /* 0x000fe40000011609 */
[--C-:B------:R-:W-:Y:S02]  /*a6b0*/  SHF.R.U64 R38, R4, 0x10, R5.reuse ;  /* 0x0000001004267819 */ /* 0x100fe40000001205 */
[----:B------:R-:W-:-:S05]  /*a6c0*/  SHF.R.U32.HI R30, RZ, 0x10, R5 ;  /* 0x00000010ff1e7819 */ /* 0x000fca0000011605 */
[----:B------:R-:W-:Y:S01]  /*a6d0*/  HADD2.F32 R30, -RZ, R30.H0_H0 ;  /* 0x2000001eff1e7230 */ /* 0x000fe20000004100 */
[--C-:B------:R-:W-:Y:S02]  /*a6e0*/  SHF.R.U64 R40, R10, 0x10, R11.reuse ;  /* 0x000000100a287819 */ /* 0x100fe4000000120b */
[----:B------:R-:W-:Y:S02]  /*a6f0*/  SHF.R.U32.HI R39, RZ, 0x10, R11 ;  /* 0x00000010ff277819 */ /* 0x000fe4000001160b */
[--C-:B------:R-:W-:Y:S02]  /*a700*/  SHF.R.U32.HI R35, RZ, 0x10, R7.reuse ;  /* 0x00000010ff237819 */ /* 0x100fe40000011607 */
[----:B------:R-:W-:Y:S01]  /*a710*/  SHF.R.U64 R37, R6, 0x10, R7 ;  /* 0x0000001006257819 */ /* 0x000fe20000001207 */
[----:B--2---:R-:W-:-:S04]  /*a720*/  IMAD.IADD R3, R20, 0x1, R3 ;  /* 0x0000000114037824 */ /* 0x004fc800078e0203 */
[----:B------:R-:W-:Y:S01]  /*a730*/  IMAD R3, R3, 0x2, R2 ;  /* 0x0000000203037824 */ /* 0x000fe200078e0202 */
[----:B---3--:R-:W0:Y:S04]  /*a740*/  LDS.128 R12, [R42+0x20400] ;  /* 0x020400002a0c7984 */ /* 0x008e280000000c00 */
[----:B------:R-:W1:Y:S01]  /*a750*/  LDS.128 R24, [R3+0x20400] ;  /* 0x0204000003187984 */ /* 0x000e620000000c00 */
[----:B------:R-:W-:Y:S02]  /*a760*/  HADD2.F32 R20, -RZ, R53.H1_H1 ;  /* 0x30000035ff147230 */ /* 0x000fe40000004100 */
[----:B0-----:R-:W-:Y:S02]  /*a770*/  HADD2.F32 R5, -RZ, R13.H0_H0 ;  /* 0x2000000dff057230 */ /* 0x001fe40000004100 */
[----:B-1----:R-:W-:-:S05]  /*a780*/  HADD2.F32 R9, -RZ, R25.H0_H0 ;  /* 0x20000019ff097230 */ /* 0x002fca0000004100 */
[C---:B------:R-:W-:Y:S01]  /*a790*/  FMUL.FTZ R32, R9.reuse, R28 ;  /* 0x0000001c09207220 */ /* 0x040fe20000410000 */
[-C--:B------:R-:W-:Y:S01]  /*a7a0*/  FMUL.FTZ R34, R9, R20.reuse ;  /* 0x0000001409227220 */ /* 0x080fe20000410000 */
[----:B------:R-:W-:Y:S02]  /*a7b0*/  HADD2.F32 R25, -RZ, R25.H1_H1 ;  /* 0x30000019ff197230 */ /* 0x000fe40000004100 */
[C---:B------:R-:W-:Y:S01]  /*a7c0*/  FFMA.FTZ R32, R5.reuse, R20, -R32 ;  /* 0x0000001405207223 */ /* 0x040fe20000010820 */
[----:B------:R-:W-:Y:S02]  /*a7d0*/  HADD2.F32 R20, -RZ, R21.H0_H0 ;  /* 0x20000015ff147230 */ /* 0x000fe40000004100 */
[----:B------:R-:W-:Y:S01]  /*a7e0*/  FFMA.FTZ R34, R5, R28, R34 ;  /* 0x0000001c05227223 */ /* 0x000fe20000010022 */
[----:B------:R-:W-:Y:S02]  /*a7f0*/  HADD2.F32 R8, -RZ, R24.H0_H0 ;  /* 0x20000018ff087230 */ /* 0x000fe40000004100 */
[----:B------:R-:W-:-:S02]  /*a800*/  HADD2.F32 R9, -RZ, R0.H1_H1 ;  /* 0x30000000ff097230 */ /* 0x000fc40000004100 */
[----:B------:R-:W-:Y:S02]  /*a810*/  HADD2.F32 R5, -RZ, R53.H0_H0 ;  /* 0x20000035ff057230 */ /* 0x000fe40000004100 */
[C---:B------:R-:W-:Y:S01]  /*a820*/  FMUL.FTZ R36, R25.reuse, R30 ;  /* 0x0000001e19247220 */ /* 0x040fe20000410000 */
[----:B------:R-:W-:Y:S02]  /*a830*/  HADD2.F32 R13, -RZ, R13.H1_H1 ;  /* 0x3000000dff0d7230 */ /* 0x000fe40000004100 */
[-C--:B------:R-:W-:Y:S01]  /*a840*/  FMUL.FTZ R28, R25, R20.reuse ;  /* 0x00000014191c7220 */ /* 0x080fe20000410000 */
[----:B------:R-:W-:Y:S02]  /*a850*/  HADD2.F32 R4, -RZ, R12.H0_H0 ;  /* 0x2000000cff047230 */ /* 0x000fe40000004100 */
[C---:B------:R-:W-:Y:S01]  /*a860*/  FMUL.FTZ R25, R8.reuse, R9 ;  /* 0x0000000908197220 */ /* 0x040fe20000410000 */
[-C--:B------:R-:W-:Y:S01]  /*a870*/  FMUL.FTZ R8, R8, R5.reuse ;  /* 0x0000000508087220 */ /* 0x080fe20000410000 */
[C---:B------:R-:W-:Y:S01]  /*a880*/  FFMA.FTZ R29, R13.reuse, R20, -R36 ;  /* 0x000000140d1d7223 */ /* 0x040fe20000010824 */
[----:B------:R-:W-:Y:S01]  /*a890*/  FFMA.FTZ R31, R13, R30, R28 ;  /* 0x0000001e0d1f7223 */ /* 0x000fe2000001001c */
[C---:B------:R-:W-:Y:S01]  /*a8a0*/  FFMA.FTZ R25, R4.reuse, R5, -R25 ;  /* 0x0000000504197223 */ /* 0x040fe20000010819 */
[----:B------:R-:W-:Y:S01]  /*a8b0*/  FFMA.FTZ R13, R4, R9, R8 ;  /* 0x00000009040d7223 */ /* 0x000fe20000010008 */
[----:B------:R-:W-:-:S02]  /*a8c0*/  HADD2.F32 R10, -RZ, R26.H0_H0 ;  /* 0x2000001aff0a7230 */ /* 0x000fc40000004100 */
[----:B------:R-:W-:Y:S02]  /*a8d0*/  HADD2.F32 R11, -RZ, R27.H0_H0 ;  /* 0x2000001bff0b7230 */ /* 0x000fe40000004100 */
[----:B------:R-:W-:Y:S02]  /*a8e0*/  HADD2.F32 R21, -RZ, R52.H1_H1 ;  /* 0x30000034ff157230 */ /* 0x000fe40000004100 */
[--C-:B------:R-:W-:Y:S02]  /*a8f0*/  HADD2.F32 R5, -RZ, R33.reuse.H0_H0 ;  /* 0x20000021ff057230 */ /* 0x100fe40000004100 */
[----:B------:R-:W-:Y:S02]  /*a900*/  HADD2.F32 R8, -RZ, R0.H0_H0 ;  /* 0x20000000ff087230 */ /* 0x000fe40000004100 */
[----:B------:R-:W-:Y:S02]  /*a910*/  HADD2.F32 R4, -RZ, R33.H1_H1 ;  /* 0x30000021ff047230 */ /* 0x000fe40000004100 */
[----:B------:R-:W-:Y:S01]  /*a920*/  FMUL.FTZ R9, R10, R21 ;  /* 0x000000150a097220 */ /* 0x000fe20000410000 */
[----:B------:R-:W-:-:S02]  /*a930*/  HADD2.F32 R6, -RZ, R14.H0_H0 ;  /* 0x2000000eff067230 */ /* 0x000fc40000004100 */
[-C--:B------:R-:W-:Y:S01]  /*a940*/  FMUL.FTZ R33, R10, R5.reuse ;  /* 0x000000050a217220 */ /* 0x080fe20000410000 */
[----:B------:R-:W-:Y:S02]  /*a950*/  HADD2.F32 R7, -RZ, R15.H0_H0 ;  /* 0x2000000fff077230 */ /* 0x000fe40000004100 */
[C---:B------:R-:W-:Y:S01]  /*a960*/  FMUL.FTZ R28, R11.reuse, R8 ;  /* 0x000000080b1c7220 */ /* 0x040fe20000410000 */
[----:B------:R-:W-:Y:S02]  /*a970*/  HADD2.F32 R27, -RZ, R27.H1_H1 ;  /* 0x3000001bff1b7230 */ /* 0x000fe40000004100 */
[----:B------:R-:W-:Y:S01]  /*a980*/  FMUL.FTZ R11, R11, R4 ;  /* 0x000000040b0b7220 */ /* 0x000fe20000410000 */
[----:B------:R-:W-:Y:S02]  /*a990*/  HADD2.F32 R10, -RZ, R35.H0_H0 ;  /* 0x20000023ff0a7230 */ /* 0x000fe40000004100 */
[----:B------:R-:W-:Y:S02]  /*a9a0*/  HADD2.F32 R0, -RZ, R39.H0_H0 ;  /* 0x20000027ff007230 */ /* 0x000fe40000004100 */
[C---:B------:R-:W-:Y:S01]  /*a9b0*/  FFMA.FTZ R20, R6.reuse, R5, -R9 ;  /* 0x0000000506147223 */ /* 0x040fe20000010809 */
[----:B------:R-:W-:Y:S01]  /*a9c0*/  FFMA.FTZ R33, R6, R21, R33 ;  /* 0x0000001506217223 */ /* 0x000fe20000010021 */
[----:B------:R-:W-:-:S02]  /*a9d0*/  HADD2.F32 R15, -RZ, R15.H1_H1 ;  /* 0x3000000fff0f7230 */ /* 0x000fc40000004100 */
[C---:B------:R-:W-:Y:S01]  /*a9e0*/  FFMA.FTZ R28, R7.reuse, R4, -R28 ;  /* 0x00000004071c7223 */ /* 0x040fe2000001081c */
[----:B------:R-:W-:Y:S01]  /*a9f0*/  FFMA.FTZ R6, R7, R8, R11 ;  /* 0x0000000807067223 */ /* 0x000fe2000001000b */
[----:B------:R-:W-:Y:S02]  /*aa00*/  HADD2.F32 R24, -RZ, R24.H1_H1 ;  /* 0x30000018ff187230 */ /* 0x000fe40000004100 */
[C---:B------:R-:W-:Y:S01]  /*aa10*/  FMUL.FTZ R30, R27.reuse, R10 ;  /* 0x0000000a1b1e7220 */ /* 0x040fe20000410000 */
[----:B------:R-:W-:Y:S02]  /*aa20*/  HADD2.F32 R26, -RZ, R26.H1_H1 ;  /* 0x3000001aff1a7230 */ /* 0x000fe40000004100 */
[----:B------:R-:W-:Y:S01]  /*aa30*/  FMUL.FTZ R4, R27, R0 ;  /* 0x000000001b047220 */ /* 0x000fe20000410000 */
[----:B------:R-:W-:Y:S02]  /*aa40*/  HADD2.F32 R9, -RZ, R38.H0_H0 ;  /* 0x20000026ff097230 */ /* 0x000fe40000004100 */
[----:B------:R-:W-:-:S02]  /*aa50*/  HADD2.F32 R11, -RZ, R37.H0_H0 ;  /* 0x20000025ff0b7230 */ /* 0x000fc40000004100 */
[----:B------:R-:W-:Y:S02]  /*aa60*/  HADD2.F32 R5, -RZ, R41.H0_H0 ;  /* 0x20000029ff057230 */ /* 0x000fe40000004100 */
[----:B------:R-:W-:Y:S02]  /*aa70*/  HADD2.F32 R7, -RZ, R40.H0_H0 ;  /* 0x20000028ff077230 */ /* 0x000fe40000004100 */
[C---:B------:R-:W-:Y:S01]  /*aa80*/  FFMA.FTZ R27, R15.reuse, R0, -R30 ;  /* 0x000000000f1b7223 */ /* 0x040fe2000001081e */
[----:B------:R-:W-:Y:S02]  /*aa90*/  HADD2.F32 R12, -RZ, R12.H1_H1 ;  /* 0x3000000cff0c7230 */ /* 0x000fe40000004100 */
[----:B------:R-:W-:Y:S01]  /*aaa0*/  FFMA.FTZ R35, R15, R10, R4 ;  /* 0x0000000a0f237223 */ /* 0x000fe20000010004 */
[----:B------:R-:W-:Y:S02]  /*aab0*/  HADD2.F32 R14, -RZ, R14.H1_H1 ;  /* 0x3000000eff0e7230 */ /* 0x000fe40000004100 */
        /* <DEDUP_REMOVED lines=18> */
.L_x_5885:
[----:B------:R-:W-:Y:S05]  /*abe0*/  BSYNC B0 ;  /* 0x0000000000007941 */ /* 0x000fea0003800000 */
.L_x_5871:
[----:B------:R-:W-:Y:S01]  /*abf0*/  @!PT LDS RZ, [RZ] ;  /* 0x00000000fffff984 */ /* 0x000fe20000000800 */
[----:B------:R-:W-:Y:S01]  /*ac00*/  @!PT LDS RZ, [RZ] ;  /* 0x00000000fffff984 */ /* 0x000fe20000000800 */
[----:B------:R-:W-:Y:S01]  /*ac10*/  @!PT LDS RZ, [RZ] ;  /* 0x00000000fffff984 */ /* 0x000fe20000000800 */
[----:B------:R-:W-:Y:S01]  /*ac20*/  @!PT LDS RZ, [RZ] ;  /* 0x00000000fffff984 */ /* 0x000fe20000000800 */
[----:B------:R4:W-:Y:S06]  /*ac30*/  MEMBAR.ALL.CTA ;  /* 0x0000000000007992 */ /* 0x0009ec0000008000 */
[----:B----4-:R-:W4:Y:S01]  /*ac40*/  FENCE.VIEW.ASYNC.S ;  /* 0x00000000000073c6 */ /* 0x010f220000000000 */
[----:B------:R-:W-:Y:S05]  /*ac50*/  WARPSYNC.ALL ;  /* 0x0000000000007948 */ /* 0x000fea0003800000 */
[----:B----4-:R-:W-:Y:S06]  /*ac60*/  BAR.SYNC.DEFER_BLOCKING 0xd, 0x80 ;  /* 0x0342000000007b1d */ /* 0x010fec0000010000 */
.L_x_5868:
[----:B---3--:R-:W-:-:S05]  /*ac70*/  IMAD.U32 R0, RZ, RZ, UR37 ;  /* 0x00000025ff007e24 */ /* 0x008fca000f8e00ff */
[----:B------:R-:W-:-:S13]  /*ac80*/  ISETP.NE.AND P0, PT, R0, 0x3, PT ;  /* 0x000000030000780c */ /* 0x000fda0003f05270 */
[----:B------:R-:W-:Y:S05]  /*ac90*/  @!P0 BRA `(.L_x_5895) ;  /* 0x0000000000048947 */ /* 0x000fea0003800000 */
[----:B------:R-:W-:Y:S01]  /*aca0*/  BPT.TRAP 0x1 ;  /* 0x000000040000795c */ /* 0x000fe20000300000 */
.L_x_5895:
[----:B-1----:R-:W-:Y:S01]  /*acb0*/  IMAD R12, R18, 0x8, R2 ;  /* 0x00000008120c7824 */ /* 0x002fe200078e0202 */
[----:B------:R-:W-:-:S04]  /*acc0*/  SHF.L.U32 R21, R19, 0x1f, RZ ;  /* 0x0000001f13157819 */ /* 0x000fc800000006ff */
[----:B------:R1:W3:Y:S01]  /*acd0*/  SYNCS.PHASECHK.TRANS64.TRYWAIT P1, [R12+URZ+0x28c30], R21 ;  /* 0x028c30150c0075a7 */ /* 0x0002e2000802017f */
[----:B------:R-:W-:Y:S05]  /*ace0*/  @!P0 BRA `(.L_x_5896) ;  /* 0x0000000000048947 */ /* 0x000fea0003800000 */
[----:B------:R-:W-:Y:S01]  /*acf0*/  BPT.TRAP 0x1 ;  /* 0x000000040000795c */ /* 0x000fe20000300000 */
.L_x_5896:
[C---:B------:R-:W-:Y:S02]  /*ad00*/  VIADD R0, R2.reuse, 0x22400 ;  /* 0x0002240002007836 */ /* 0x040fe40000000000 */
[----:B0-2---:R-:W-:-:S03]  /*ad10*/  VIADD R3, R2, 0x20400 ;  /* 0x0002040002037836 */ /* 0x005fc60000000000 */
[----:B------:R-:W-:Y:S02]  /*ad20*/  SHF.R.U32.HI R0, RZ, 0x4, R0 ;  /* 0x00000004ff007819 */ /* 0x000fe40000011600 */
[----:B------:R-:W-:Y:S02]  /*ad30*/  SHF.R.U32.HI R3, RZ, 0x4, R3 ;  /* 0x00000004ff037819 */ /* 0x000fe40000011603 */
[----:B------:R-:W-:Y:S02]  /*ad40*/  LOP3.LUT R0, R0, 0x3fff, RZ, 0xc0, !PT ;  /* 0x00003fff00007812 */ /* 0x000fe400078ec0ff */
[----:B------:R-:W-:Y:S02]  /*ad50*/  LOP3.LUT R3, R3, 0x3fff, RZ, 0xc0, !PT ;  /* 0x00003fff03037812 */ /* 0x000fe400078ec0ff */
[----:B------:R-:W-:Y:S01]  /*ad60*/  LOP3.LUT R14, R0, 0x10000, RZ, 0xfc, !PT ;  /* 0x00010000000e7812 */ /* 0x000fe200078efcff */
[----:B---3--:R-:W-:Y:S06]  /*ad70*/  @P1 BRA `(.L_x_5897) ;  /* 0x0000000000081947 */ /* 0x008fec0003800000 */
[----:B------:R-:W0:Y:S02]  /*ad80*/  SYNCS.PHASECHK.TRANS64.TRYWAIT P1, [R12+URZ+0x28c30], R21 ;  /* 0x028c30150c0075a7 */ /* 0x000e24000802017f */
[----:B0-----:R-:W-:Y:S05]  /*ad90*/  @!P1 BRA `(.L_x_5898) ;  /* 0x0000016000bc9947 */ /* 0x001fea0003800000 */
.L_x_5897:
[----:B------:R-:W-:Y:S01]  /*ada0*/  IMAD.MOV.U32 R5, RZ, RZ, 0x40000040 ;  /* 0x40000040ff057424 */ /* 0x000fe200078e00ff */
[----:B------:R-:W-:Y:S01]  /*adb0*/  LOP3.LUT R4, R3, 0x10000, RZ, 0xfc, !PT ;  /* 0x0001000003047812 */ /* 0x000fe200078efcff */
[----:B------:R-:W-:Y:S01]  /*adc0*/  IMAD.MOV.U32 R57, RZ, RZ, 0x40000040 ;  /* 0x40000040ff397424 */ /* 0x000fe200078e00ff */
[----:B------:R-:W-:Y:S01]  /*add0*/  LEA R56, R18, R14, 0x9 ;  /* 0x0000000e12387211 */ /* 0x000fe200078e48ff */
[----:B------:R-:W-:Y:S05]  /*ade0*/  WARPSYNC.ALL ;  /* 0x0000000000007948 */ /* 0x000fea0003800000 */
[C---:B------:R-:W-:Y:S01]  /*adf0*/  R2UR UR4, R4.reuse ;  /* 0x00000000040472ca */ /* 0x040fe200000e0000 */
[----:B-----5:R-:W-:Y:S01]  /*ae00*/  WARPGROUP.ARRIVE ;  /* 0x00000000000079c5 */ /* 0x020fe20000000000 */
[----:B------:R-:W-:Y:S01]  /*ae10*/  R2UR UR5, R5 ;  /* 0x00000000050572ca */ /* 0x000fe200000e0000 */
[----:B------:R-:W-:Y:S01]  /*ae20*/  VIADD R10, R4, 0x2 ;  /* 0x00000002040a7836 */ /* 0x000fe20000000000 */
[C---:B------:R-:W-:Y:S01]  /*ae30*/  R2UR UR6, R56.reuse ;  /* 0x00000000380672ca */ /* 0x040fe200000e0000 */
[----:B------:R-:W-:Y:S01]  /*ae40*/  VIADD R6, R56, 0x2 ;  /* 0x0000000238067836 */ /* 0x000fe20000000000 */
[----:B------:R-:W-:Y:S01]  /*ae50*/  R2UR UR7, R57 ;  /* 0x00000000390772ca */ /* 0x000fe200000e0000 */
[----:B------:R-:W-:Y:S01]  /*ae60*/  IMAD.MOV.U32 R11, RZ, RZ, 0x40000040 ;  /* 0x40000040ff0b7424 */ /* 0x000fe200078e00ff */
[----:B------:R-:W-:Y:S01]  /*ae70*/  MOV R9, 0x40000040 ;  /* 0x4000004000097802 */ /* 0x000fe20000000f00 */
[----:B------:R-:W-:-:S02]  /*ae80*/  IMAD.MOV.U32 R7, RZ, RZ, 0x40000040 ;  /* 0x40000040ff077424 */ /* 0x000fc400078e00ff */
[----:B------:R-:W-:Y:S02]  /*ae90*/  VIADD R8, R4, 0x4 ;  /* 0x0000000404087836 */ /* 0x000fe40000000000 */
[----:B------:R-:W-:-:S06]  /*aea0*/  IMAD.MOV.U32 R57, RZ, RZ, 0x40000040 ;  /* 0x40000040ff397424 */ /* 0x000fcc00078e00ff */
        /* <DEDUP_REMOVED lines=30> */
.L_x_5899:
[----:B------:R-:W2:Y:S01]  /*b090*/  LDC R60, c[0x0][0x448] ;  /* 0x00011200ff3c7b82 */ /* 0x000ea20000000800 */
[----:B------:R-:W-:Y:S01]  /*b0a0*/  ULDC UR4, c[0x0][0x9d8] ;  /* 0x0002760000047ab9 */ /* 0x000fe20000000800 */
[----:B------:R-:W-:Y:S01]  /*b0b0*/  ULDC.64 UR46, c[0x0][0x9e0] ;  /* 0x00027800002e7ab9 */ /* 0x000fe20000000a00 */
        /* <DEDUP_REMOVED lines=12> */
[----:B------:R-:W-:Y:S01]  /*b180*/  UISETP.GE.AND UP0, UPT, UR47, 0x1, UPT ;  /* 0x000000012f00788c */ /* 0x000fe2000bf06270 */
[----:B------:R4:W0:Y:S01]  /*b190*/  MUFU.TANH R61, R15 ;  /* 0x0000000f003d7308 */ /* 0x0008220000002400 */
[----:B------:R-:W-:Y:S01]  /*b1a0*/  LOP3.LUT R22, R22, 0xffffff7f, RZ, 0xc0, !PT ;  /* 0xffffff7f16167812 */ /* 0x000fe200078ec0ff */
[----:B------:R-:W-:Y:S01]  /*b1b0*/  FMUL.FTZ R13, R24, UR4 ;  /* 0x00000004180d7c20 */ /* 0x000fe20008410000 */
[----:B------:R-:W-:Y:S01]  /*b1c0*/  FMUL.FTZ R0, R26, UR4 ;  /* 0x000000041a007c20 */ /* 0x000fe20008410000 */
[----:B------:R-:W-:Y:S01]  /*b1d0*/  FMUL.FTZ R36, R36, UR4 ;  /* 0x0000000424247c20 */ /* 0x000fe20008410000 */
[----:B------:R-:W-:Y:S01]  /*b1e0*/  FMUL.FTZ R40, R40, UR4 ;  /* 0x0000000428287c20 */ /* 0x000fe20008410000 */
[----:B------:R-:W-:Y:S01]  /*b1f0*/  FMUL.FTZ R41, R41, UR4 ;  /* 0x0000000429297c20 */ /* 0x000fe20008410000 */
[----:B------:R-:W-:Y:S01]  /*b200*/  FMUL.FTZ R42, R42, UR4 ;  /* 0x000000042a2a7c20 */ /* 0x000fe20008410000 */
[----:B--2---:R-:W-:Y:S01]  /*b210*/  ISETP.NE.AND P1, PT, R60, 0x1, PT ;  /* 0x000000013c00780c */ /* 0x004fe20003f25270 */
[----:B----4-:R-:W-:Y:S01]  /*b220*/  IMAD.IADD R15, R229, 0x1, R195 ;  /* 0x00000001e50f7824 */ /* 0x010fe200078e02c3 */
[----:B------:R-:W2:Y:S01]  /*b230*/  MUFU.TANH R35, R45 ;  /* 0x0000002d00237308 */ /* 0x000ea20000002400 */
[----:B------:R-:W-:Y:S01]  /*b240*/  FMUL.FTZ R43, R43, UR4 ;  /* 0x000000042b2b7c20 */ /* 0x000fe20008410000 */
[----:B------:R-:W-:Y:S01]  /*b250*/  FMUL.FTZ R44, R44, UR4 ;  /* 0x000000042c2c7c20 */ /* 0x000fe20008410000 */
[----:B------:R-:W-:-:S02]  /*b260*/  IMAD.MOV.U32 R34, RZ, RZ, R15 ;  /* 0x000000ffff227224 */ /* 0x000fc400078e000f */
[----:B------:R-:W-:Y:S01]  /*b270*/  FMUL.FTZ R46, R46, UR4 ;  /* 0x000000042e2e7c20 */ /* 0x000fe20008410000 */
[----:B------:R-:W-:Y:S01]  /*b280*/  FMUL.FTZ R26, R50, UR4 ;  /* 0x00000004321a7c20 */ /* 0x000fe20008410000 */
[----:B------:R-:W-:Y:S01]  /*b290*/  FMUL.FTZ R24, R51, UR4 ;  /* 0x0000000433187c20 */ /* 0x000fe20008410000 */
[----:B------:R-:W-:Y:S01]  /*b2a0*/  FMUL.FTZ R52, R52, UR4 ;  /* 0x0000000434347c20 */ /* 0x000fe20008410000 */
[----:B------:R4:W0:Y:S01]  /*b2b0*/  MUFU.TANH R56, R25 ;  /* 0x0000001900387308 */ /* 0x0008220000002400 */
[----:B------:R-:W-:Y:S01]  /*b2c0*/  FMUL.FTZ R53, R53, UR4 ;  /* 0x0000000435357c20 */ /* 0x000fe20008410000 */
[----:B------:R-:W-:Y:S01]  /*b2d0*/  FMUL.FTZ R49, R49, UR4 ;  /* 0x0000000431317c20 */ /* 0x000fe20008410000 */
[----:B------:R-:W5:Y:S01]  /*b2e0*/  @P1 LDC R30, c[0x0][0x44c] ;  /* 0x00011300ff1e1b82 */ /* 0x000f620000000800 */
[----:B------:R-:W-:Y:S01]  /*b2f0*/  @P1 LOP3.LUT R22, R22, 0x80, RZ, 0xfc, !PT ;  /* 0x0000008016161812 */ /* 0x000fe200078efcff */
[----:B------:R-:W-:Y:S01]  /*b300*/  FMUL.FTZ R48, R48, UR4 ;  /* 0x0000000430307c20 */ /* 0x000fe20008410000 */
[----:B------:R-:W-:Y:S01]  /*b310*/  ULDC UR45, c[0x0][0x9dc] ;  /* 0x00027700002d7ab9 */ /* 0x000fe20000000800 */
[----:B------:R-:W-:Y:S01]  /*b320*/  UP2UR UR48, UPR, URZ, 0x1 ;  /* 0x000000013f307883 */ /* 0x000fe20008000000 */
[----:B------:R1:W0:Y:S01]  /*b330*/  MUFU.TANH R67, R28 ;  /* 0x0000001c00437308 */ /* 0x0002220000002400 */
[----:B----4-:R-:W-:Y:S01]  /*b340*/  FMUL.FTZ R25, R31, UR4 ;  /* 0x000000041f197c20 */ /* 0x010fe20008410000 */
[----:B------:R-:W-:Y:S01]  /*b350*/  FMUL.FTZ R31, R38, UR4 ;  /* 0x00000004261f7c20 */ /* 0x000fe20008410000 */
[----:B------:R-:W4:Y:S01]  /*b360*/  @P1 LDC R37, c[0x0][0x450] ;  /* 0x00011400ff251b82 */ /* 0x000f220000000800 */
[----:B------:R-:W-:-:S04]  /*b370*/  ULOP3.LUT UR45, URZ, UR45, URZ, 0x33, !UPT ;  /* 0x0000002d3f2d7292 */ /* 0x000fc8000f8e333f */
[----:B------:R3:W0:Y:S01]  /*b380*/  MUFU.TANH R65, R29 ;  /* 0x0000001d00417308 */ /* 0x0006220000002400 */
[----:B-1----:R-:W-:-:S07]  /*b390*/  FMUL.FTZ R28, R47, UR4 ;  /* 0x000000042f1c7c20 */ /* 0x002fce0008410000 */
[----:B------:R1:W0:Y:S01]  /*b3a0*/  MUFU.TANH R63, R32 ;  /* 0x00000020003f7308 */ /* 0x0002220000002400 */
[----:B---3--:R-:W-:Y:S01]  /*b3b0*/  FMUL.FTZ R29, R39, UR4 ;  /* 0x00000004271d7c20 */ /* 0x008fe20008410000 */
[----:B-----5:R-:W-:Y:S01]  /*b3c0*/  @P1 IMAD.HI.U32 R30, R15, R30, RZ ;  /* 0x0000001e0f1e1227 */ /* 0x020fe200078e00ff */
[----:B------:R-:W-:-:S05]  /*b3d0*/  MOV R15, 0xffffffc0 ;  /* 0xffffffc0000f7802 */ /* 0x000fca0000000f00 */
[----:B------:R3:W0:Y:S01]  /*b3e0*/  MUFU.TANH R59, R36 ;  /* 0x00000024003b7308 */ /* 0x0006220000002400 */
[----:B------:R-:W-:Y:S02]  /*b3f0*/  IMAD R15, R168, R15, 0x41 ;  /* 0x00000041a80f7424 */ /* 0x000fe400078e020f */
[----:B-1----:R-:W-:Y:S01]  /*b400*/  FMUL.FTZ R32, R54, UR4 ;  /* 0x0000000436207c20 */ /* 0x002fe20008410000 */
[----:B----4-:R-:W-:Y:S01]  /*b410*/  @P1 SHF.R.U32.HI R34, RZ, R37, R30 ;  /* 0x00000025ff221219 */ /* 0x010fe2000001161e */
[----:B------:R-:W-:Y:S01]  /*b420*/  VIADD R30, R12, 0x28c40 ;  /* 0x00028c400c1e7836 */ /* 0x000fe20000000000 */
[----:B------:R-:W-:-:S03]  /*b430*/  PLOP3.LUT P1, PT, PT, PT, UP0, 0x40, 0x0 ;  /* 0x000000000000781c */ /* 0x000fc60003f2e808 */
[----:B------:R-:W1:Y:S01]  /*b440*/  SHFL.IDX PT, R45, R34, RZ, 0x1c1f ;  /* 0x001c1fff222d7589 */ /* 0x000e6200000e0000 */
[----:B------:R-:W-:Y:S01]  /*b450*/  PRMT R30, R187, 0x654, R30 ;  /* 0x00000654bb1e7816 */ /* 0x000fe2000000001e */
[----:B------:R-:W4:Y:S01]  /*b460*/  MUFU.TANH R58, R43 ;  /* 0x0000002b003a7308 */ /* 0x000f220000002400 */
[----:B---3--:R-:W-:Y:S02]  /*b470*/  IADD3 R36, -R185, R15, R184 ;  /* 0x0000000fb9247210 */ /* 0x008fe40007ffe1b8 */
[----:B------:R3:W-:Y:S03]  /*b480*/  SYNCS.ARRIVE.TRANS64.RED.A1T0 RZ, [R30+URZ], RZ ;  /* 0x000000ff1eff79a7 */ /* 0x0007e6000810043f */
[----:B------:R-:W-:Y:S02]  /*b490*/  IMAD.IADD R36, R36, 0x1, -R23 ;  /* 0x0000000124247824 */ /* 0x000fe400078e0a17 */
[----:B------:R-:W0:Y:S02]  /*b4a0*/  MUFU.TANH R13, R13 ;  /* 0x0000000d000d7308 */ /* 0x000e240000002400 */
[----:B------:R-:W-:-:S02]  /*b4b0*/  VIADD R50, R36, UR46 ;  /* 0x0000002e24327c36 */ /* 0x000fc40008000000 */
[----:B---3--:R-:W-:Y:S01]  /*b4c0*/  FMUL.FTZ R30, R55, UR4 ;  /* 0x00000004371e7c20 */ /* 0x008fe20008410000 */
[----:B------:R-:W-:Y:S02]  /*b4d0*/  VIADD R54, R36, UR45 ;  /* 0x0000002d24367c36 */ /* 0x000fe40008000000 */
[----:B------:R-:W-:Y:S01]  /*b4e0*/  VIADD R55, R15, 0xffffffff ;  /* 0xffffffff0f377836 */ /* 0x000fe20000000000 */
[----:B------:R-:W3:Y:S01]  /*b4f0*/  MUFU.TANH R0, R0 ;  /* 0x0000000000007308 */ /* 0x000ee20000002400 */
[----:B-1----:R-:W-:-:S07]  /*b500*/  IMAD.IADD R37, R54, 0x1, R45 ;  /* 0x0000000136257824 */ /* 0x002fce00078e022d */
[----:B------:R-:W1:Y:S08]  /*b510*/  MUFU.TANH R3, R3 ;  /* 0x0000000300037308 */ /* 0x000e700000002400 */
        /* <DEDUP_REMOVED lines=20> */
[----:B-----5:R-:W-:-:S04]  /*b660*/  LEA R48, R168, 0xffffffc0, 0x6 ;  /* 0xffffffc0a8307811 */ /* 0x020fc800078e30ff */
[----:B------:R-:W-:-:S04]  /*b670*/  IADD3 R47, -R185, R184, -R48 ;  /* 0x000000b8b92f7210 */ /* 0x000fc80007ffe930 */
[----:B------:R-:W-:Y:S01]  /*b680*/  VIADDMNMX R36, R45, R50, R47, PT ;  /* 0x000000322d247246 */ /* 0x000fe2000380012f */
[----:B01234-:R-:W-:Y:S06]  /*b690*/  @P1 BRA `(.L_x_5900) ;  /* 0x0000000000581947 */ /* 0x01ffec0003800000 */
[----:B------:R-:W-:Y:S01]  /*b6a0*/  IADD3 R15, -R23, R184, R45 ;  /* 0x000000b8170f7210 */ /* 0x000fe20007ffe12d */
[----:B------:R-:W-:Y:S03]  /*b6b0*/  BSSY B0, `(.L_x_5901) ;  /* 0x0000010000007945 */ /* 0x000fe60003800000 */
[----:B------:R-:W-:-:S13]  /*b6c0*/  ISETP.GT.AND P1, PT, R15, -0x1, PT ;  /* 0xffffffff0f00780c */ /* 0x000fda0003f24270 */
[----:B------:R-:W-:Y:S05]  /*b6d0*/  @P1 BRA `(.L_x_5902) ;  /* 0x0000000000201947 */ /* 0x000fea0003800000 */
[----:B------:R-:W-:Y:S01]  /*b6e0*/  UISETP.NE.AND UP0, UPT, UR47, 0x1, UPT ;  /* 0x000000012f00788c */ /* 0x000fe2000bf05270 */
[----:B------:R-:W-:-:S05]  /*b6f0*/  LOP3.LUT R15, RZ, R15, RZ, 0x33, !PT ;  /* 0x0000000fff0f7212 */ /* 0x000fca00078e33ff */
[----:B------:R-:W-:-:S05]  /*b700*/  PLOP3.LUT P1, PT, PT, PT, UP0, 0x80, 0x0 ;  /* 0x000000000000781c */ /* 0x000fca0003f2f008 */
[----:B------:R-:W-:-:S08]  /*b710*/  @UP0 ULDC.64 UR4, c[0x0][0x9e8] ;  /* 0x00027a0000040ab9 */ /* 0x000fd00000000a00 */
[----:B------:R-:W-:-:S05]  /*b720*/  @P1 IMAD.HI.U32 R38, R15, UR4, RZ ;  /* 0x000000040f261c27 */ /* 0x000fca000f8e00ff */
[----:B------:R-:W-:-:S04]  /*b730*/  @P1 SHF.R.U32.HI R15, RZ, UR5, R38 ;  /* 0x00000005ff0f1c19 */ /* 0x000fc80008011626 */
[----:B------:R-:W-:Y:S01]  /*b740*/  LOP3.LUT R15, RZ, R15, RZ, 0x33, !PT ;  /* 0x0000000fff0f7212 */ /* 0x000fe200078e33ff */
[----:B------:R-:W-:Y:S06]  /*b750*/  BRA `(.L_x_5903) ;  /* 0x0000000000147947 */ /* 0x000fec0003800000 */
.L_x_5902:
[----:B------:R-:W-:-:S06]  /*b760*/  UISETP.NE.AND UP0, UPT, UR47, 0x1, UPT ;  /* 0x000000012f00788c */ /* 0x000fcc000bf05270 */
[----:B------:R-:W-:-:S05]  /*b770*/  PLOP3.LUT P1, PT, PT, PT, UP0, 0x80, 0x0 ;  /* 0x000000000000781c */ /* 0x000fca0003f2f008 */
[----:B------:R-:W-:-:S08]  /*b780*/  @UP0 ULDC.64 UR4, c[0x0][0x9e8] ;  /* 0x00027a0000040ab9 */ /* 0x000fd00000000a00 */
[----:B------:R-:W-:-:S05]  /*b790*/  @P1 IMAD.HI.U32 R38, R15, UR4, RZ ;  /* 0x000000040f261c27 */ /* 0x000fca000f8e00ff */
[----:B------:R-:W-:-:S07]  /*b7a0*/  @P1 SHF.R.U32.HI R15, RZ, UR5, R38 ;  /* 0x00000005ff0f1c19 */ /* 0x000fce0008011626 */
.L_x_5903:
[----:B------:R-:W-:Y:S05]  /*b7b0*/  BSYNC B0 ;  /* 0x0000000000007941 */ /* 0x000fea0003800000 */
.L_x_5901:
[----:B------:R-:W-:-:S04]  /*b7c0*/  IMAD R38, R15, UR47, -R48 ;  /* 0x0000002f0f267c24 */ /* 0x000fc8000f8e0a30 */
[----:B------:R-:W-:-:S05]  /*b7d0*/  IMAD.IADD R38, R38, 0x1, -R185 ;  /* 0x0000000126267824 */ /* 0x000fca00078e0ab9 */
[----:B------:R-:W-:Y:S02]  /*b7e0*/  VIMNMX R37, R37, R38, !PT ;  /* 0x0000002625257248 */ /* 0x000fe40007fe0100 */
[----:B------:R-:W-:-:S07]  /*b7f0*/  VIADDMNMX R36, R38, UR47, R36, PT ;  /* 0x0000002f26247c46 */ /* 0x000fce000b800124 */
.L_x_5900:
[C---:B------:R-:W-:Y:S01]  /*b800*/  ISETP.GE.AND P1, PT, R55.reuse, 0x2, PT ;  /* 0x000000023700780c */ /* 0x040fe20003f26270 */
[----:B------:R-:W-:Y:S01]  /*b810*/  UISETP.NE.AND UP0, UPT, UR48, URZ, UPT ;  /* 0x0000003f3000728c */ /* 0x000fe2000bf05270 */
[----:B------:R-:W-:Y:S02]  /*b820*/  ISETP.GE.AND P5, PT, R55, 0xa, PT ;  /* 0x0000000a3700780c */ /* 0x000fe40003fa6270 */
[----:B------:R-:W-:Y:S02]  /*b830*/  ISETP.GT.AND P3, PT, R37, 0x1, !P1 ;  /* 0x000000012500780c */ /* 0x000fe40004f64270 */
[----:B------:R-:W-:Y:S02]  /*b840*/  ISETP.GE.AND P2, PT, R55, 0x9, PT ;  /* 0x000000093700780c */ /* 0x000fe40003f46270 */
[----:B------:R-:W-:Y:S02]  /*b850*/  ISETP.LT.OR P3, PT, R36, 0x2, P3 ;  /* 0x000000022400780c */ /* 0x000fe40001f61670 */
[----:B------:R-:W-:-:S02]  /*b860*/  ISETP.GT.AND P4, PT, R37, 0x8, !P2 ;  /* 0x000000082500780c */ /* 0x000fc40005784270 */
[----:B------:R-:W-:Y:S02]  /*b870*/  FSEL R75, R56, -INF , !P3 ;  /* 0xff800000384b7808 */ /* 0x000fe40005800000 */
[----:B------:R-:W-:Y:S02]  /*b880*/  ISETP.GT.AND P3, PT, R37, 0x9, !P5 ;  /* 0x000000092500780c */ /* 0x000fe40006f64270 */
[----:B------:R-:W-:Y:S02]  /*b890*/  P2R R56, PR, RZ, 0x20 ;  /* 0x00000020ff387803 */ /* 0x000fe40000000000 */
[----:B------:R-:W-:Y:S02]  /*b8a0*/  ISETP.LT.OR P3, PT, R36, 0xa, P3 ;  /* 0x0000000a2400780c */ /* 0x000fe40001f61670 */
[----:B------:R-:W-:Y:S02]  /*b8b0*/  ISETP.GE.AND P5, PT, R55, 0x11, PT ;  /* 0x000000113700780c */ /* 0x000fe40003fa6270 */
[----:B------:R-:W-:-:S02]  /*b8c0*/  FSEL R65, R65, -INF , !P3 ;  /* 0xff80000041417808 */ /* 0x000fc40005800000 */
[C---:B------:R-:W-:Y:S02]  /*b8d0*/  ISETP.LT.OR P4, PT, R36.reuse, 0x9, P4 ;  /* 0x000000092400780c */ /* 0x040fe40002781670 */
[----:B------:R-:W-:Y:S02]  /*b8e0*/  ISETP.GT.AND P3, PT, R37, 0x10, !P5 ;  /* 0x000000102500780c */ /* 0x000fe40006f64270 */
[----:B------:R-:W-:Y:S02]  /*b8f0*/  FSEL R67, R67, -INF , !P4 ;  /* 0xff80000043437808 */ /* 0x000fe40006000000 */
        /* <DEDUP_REMOVED lines=15> */
[C---:B------:R-:W-:Y:S02]  /*b9f0*/  ISETP.LT.OR P3, PT, R36.reuse, 0x1a, P3 ;  /* 0x0000001a2400780c */ /* 0x040fe40001f61670 */
        /* <DEDUP_REMOVED lines=27> */
[C---:B------:R-:W-:Y:S02]  /*bbb0*/  ISETP.GE.AND P3, PT, R55.reuse, 0x32, PT ;  /* 0x000000323700780c */ /* 0x040fe40003f66270 */
[----:B------:R-:W-:-:S02]  /*bbc0*/  ISETP.GE.AND P6, PT, R55, 0x1, PT ;  /* 0x000000013700780c */ /* 0x000fc40003fc6270 */
[----:B------:R-:W-:Y:S02]  /*bbd0*/  ISETP.GT.AND P4, PT, R37, 0x31, !P3 ;  /* 0x000000312500780c */ /* 0x000fe40005f84270 */
[----:B------:R-:W-:Y:S02]  /*bbe0*/  P2R R40, PR, RZ, 0x40 ;  /* 0x00000040ff287803 */ /* 0x000fe40000000000 */
[----:B------:R-:W-:-:S04]  /*bbf0*/  ISETP.LT.OR P4, PT, R36, 0x32, P4 ;  /* 0x000000322400780c */ /* 0x000fc80002781670 */
[----:B------:R-:W-:Y:S02]  /*bc00*/  FSEL R15, R43, -INF , !P4 ;  /* 0xff8000002b0f7808 */ /* 0x000fe40006000000 */
[----:B------:R-:W-:-:S04]  /*bc10*/  ISETP.GE.AND P4, PT, R55, 0x39, PT ;  /* 0x000000393700780c */ /* 0x000fc80003f86270 */
[----:B------:R-:W-:-:S04]  /*bc20*/  ISETP.GT.AND P5, PT, R37, 0x38, !P4 ;  /* 0x000000382500780c */ /* 0x000fc800067a4270 */
[----:B------:R-:W-:-:S04]  /*bc30*/  ISETP.LT.OR P5, PT, R36, 0x39, P5 ;  /* 0x000000392400780c */ /* 0x000fc80002fa1670 */
[----:B------:R-:W-:Y:S02]  /*bc40*/  FSEL R35, R52, -INF , !P5 ;  /* 0xff80000034237808 */ /* 0x000fe40006800000 */
[----:B------:R-:W-:Y:S02]  /*bc50*/  ISETP.GT.AND P5, PT, R37, RZ, !P6 ;  /* 0x000000ff2500720c */ /* 0x000fe400077a4270 */
[----:B------:R-:W-:Y:S02]  /*bc60*/  ISETP.GE.AND P6, PT, R55, 0x3a, PT ;  /* 0x0000003a3700780c */ /* 0x000fe40003fc6270 */
[----:B------:R-:W-:-:S04]  /*bc70*/  ISETP.LT.OR P5, PT, R36, 0x1, P5 ;  /* 0x000000012400780c */ /* 0x000fc80002fa1670 */
[----:B------:R-:W-:Y:S02]  /*bc80*/  FSEL R71, R13, -INF , !P5 ;  /* 0xff8000000d477808 */ /* 0x000fe40006800000 */
[----:B------:R-:W-:Y:S01]  /*bc90*/  ISETP.GT.AND P5, PT, R37, 0x39, !P6 ;  /* 0x000000392500780c */ /* 0x000fe200077a4270 */
[----:B------:R-:W0:Y:S03]  /*bca0*/  SHFL.IDX PT, R13, R34, 0x1, 0x1c1f ;  /* 0x003c1f00220d7f89 */ /* 0x000e2600000e0000 */
[----:B------:R-:W-:-:S04]  /*bcb0*/  ISETP.LT.OR P5, PT, R36, 0x3a, P5 ;  /* 0x0000003a2400780c */ /* 0x000fc80002fa1670 */
[----:B------:R-:W-:Y:S02]  /*bcc0*/  FSEL R37, R53, -INF , !P5 ;  /* 0xff80000035257808 */ /* 0x000fe40006800000 */
[----:B------:R-:W-:Y:S02]  /*bcd0*/  PLOP3.LUT P5, PT, PT, PT, UP0, 0x40, 0x0 ;  /* 0x000000000000781c */ /* 0x000fe40003fae808 */
[----:B0-----:R-:W-:Y:S01]  /*bce0*/  VIADDMNMX R36, R13, R50, R47, PT ;  /* 0x000000320d247246 */ /* 0x001fe2000380012f */
[----:B------:R-:W-:-:S10]  /*bcf0*/  IMAD.IADD R38, R54, 0x1, R13 ;  /* 0x0000000136267824 */ /* 0x000fd400078e020d */
[----:B------:R-:W-:Y:S05]  /*bd00*/  @P5 BRA `(.L_x_5904) ;  /* 0x0000000000605947 */ /* 0x000fea0003800000 */
        /* <DEDUP_REMOVED lines=8> */
[----:B------:R-:W-:Y:S01]  /*bd90*/  @P5 IMAD.HI.U32 R34, R13, UR4, RZ ;  /* 0x000000040d225c27 */ /* 0x000fe2000f8e00ff */
[----:B------:R-:W-:-:S13]  /*bda0*/  PLOP3.LUT P5, PT, PT, PT, UP0, 0x80, 0x0 ;  /* 0x000000000000781c */ /* 0x000fda0003faf008 */
[----:B------:R-:W-:-:S04]  /*bdb0*/  @P5 SHF.R.U32.HI R13, RZ, UR5, R34 ;  /* 0x00000005ff0d5c19 */ /* 0x000fc80008011622 */
[----:B------:R-:W-:Y:S01]  /*bdc0*/  LOP3.LUT R13, RZ, R13, RZ, 0x33, !PT ;  /* 0x0000000dff0d7212 */ /* 0x000fe200078e33ff */
[----:B------:R-:W-:Y:S06]  /*bdd0*/  BRA `(.L_x_5907) ;  /* 0x0000000000187947 */ /* 0x000fec0003800000 */
.L_x_5906:
[----:B------:R-:W-:-:S06]  /*bde0*/  UISETP.NE.AND UP0, UPT, UR47, 0x1, UPT ;  /* 0x000000012f00788c */ /* 0x000fcc000bf05270 */
[----:B------:R-:W-:-:S05]  /*bdf0*/  PLOP3.LUT P5, PT, PT, PT, UP0, 0x80, 0x0 ;  /* 0x000000000000781c */ /* 0x000fca0003faf008 */
[----:B------:R-:W-:-:S08]  /*be00*/  @UP0 ULDC.64 UR4, c[0x0][0x9e8] ;  /* 0x00027a0000040ab9 */ /* 0x000fd00000000a00 */
[----:B------:R-:W-:Y:S01]  /*be10*/  @P5 IMAD.HI.U32 R34, R13, UR4, RZ ;  /* 0x000000040d225c27 */ /* 0x000fe2000f8e00ff */
[----:B------:R-:W-:-:S13]  /*be20*/  PLOP3.LUT P5, PT, PT, PT, UP0, 0x80, 0x0 ;  /* 0x000000000000781c */ /* 0x000fda0003faf008 */
[----:B------:R-:W-:-:S07]  /*be30*/  @P5 SHF.R.U32.HI R13, RZ, UR5, R34 ;  /* 0x00000005ff0d5c19 */ /* 0x000fce0008011622 */
.L_x_5907:
[----:B------:R-:W-:Y:S05]  /*be40*/  BSYNC B0 ;  /* 0x0000000000007941 */ /* 0x000fea0003800000 */
.L_x_5905:
[----:B------:R-:W-:-:S04]  /*be50*/  IMAD R34, R13, UR47, -R48 ;  /* 0x0000002f0d227c24 */ /* 0x000fc8000f8e0a30 */
[----:B------:R-:W-:-:S05]  /*be60*/  IMAD.IADD R13, R34, 0x1, -R185 ;  /* 0x00000001220d7824 */ /* 0x000fca00078e0ab9 */
[----:B------:R-:W-:Y:S02]  /*be70*/  VIMNMX R38, R38, R13, !PT ;  /* 0x0000000d26267248 */ /* 0x000fe40007fe0100 */
[----:B------:R-:W-:-:S07]  /*be80*/  VIADDMNMX R36, R13, UR47, R36, PT ;  /* 0x0000002f0d247c46 */ /* 0x000fce000b800124 */
.L_x_5904:
[----:B------:R-:W-:Y:S01]  /*be90*/  BAR.SYNC.DEFER_BLOCKING 0xf, 0x100 ;  /* 0x03c4000000007b1d */ /* 0x000fe20000010000 */
[C---:B------:R-:W-:Y:S02]  /*bea0*/  ISETP.GT.AND P1, PT, R38.reuse, 0x1, !P1 ;  /* 0x000000012600780c */ /* 0x040fe40004f24270 */
[----:B------:R-:W-:Y:S02]  /*beb0*/  ISETP.GT.AND P2, PT, R38, 0x8, !P2 ;  /* 0x000000082600780c */ /* 0x000fe40005744270 */
[C---:B------:R-:W-:Y:S01]  /*bec0*/  ISETP.LT.OR P1, PT, R36.reuse, 0x2, P1 ;  /* 0x000000022400780c */ /* 0x040fe20000f21670 */
[----:B------:R-:W-:Y:S01]  /*bed0*/  ULDC UR4, c[0x0][0x988] ;  /* 0x0002620000047ab9 */ /* 0x000fe20000000800 */
[----:B------:R-:W-:Y:S02]  /*bee0*/  ISETP.LT.OR P2, PT, R36, 0x9, P2 ;  /* 0x000000092400780c */ /* 0x000fe40001741670 */
[----:B------:R-:W-:Y:S02]  /*bef0*/  FSEL R53, R3, -INF , !P1 ;  /* 0xff80000003357808 */ /* 0x000fe40004800000 */
[----:B------:R-:W-:-:S02]  /*bf00*/  ISETP.NE.AND P1, PT, R56, RZ, PT ;  /* 0x000000ff3800720c */ /* 0x000fc40003f25270 */
        /* <DEDUP_REMOVED lines=32> */
[----:B------:R-:W-:Y:S02]  /*c110*/  ISETP.NE.AND P2, PT, R69, RZ, PT ;  /* 0x000000ff4500720c */ /* 0x000fe40003f45270 */
[----:B------:R-:W-:Y:S02]  /*c120*/  FSEL R29, R29, -INF , !P1 ;  /* 0xff8000001d1d7808 */ /* 0x000fe40004800000 */
[----:B------:R-:W-:Y:S02]  /*c130*/  ISETP.NE.AND P1, PT, R68, RZ, PT ;  /* 0x000000ff4400720c */ /* 0x000fe40003f25270 */
[----:B------:R-:W-:-:S02]  /*c140*/  FMNMX.FTZ R20, R35, R20, !PT ;  /* 0x0000001423147209 */ /* 0x000fc40007810000 */
[----:B------:R-:W-:Y:S02]  /*c150*/  ISETP.GT.AND P1, PT, R38, 0x20, !P1 ;  /* 0x000000202600780c */ /* 0x000fe40004f24270 */
[----:B------:R-:W-:Y:S02]  /*c160*/  ISETP.NE.AND P5, PT, R40, RZ, PT ;  /* 0x000000ff2800720c */ /* 0x000fe40003fa5270 */
[----:B------:R-:W-:Y:S02]  /*c170*/  ISETP.LT.OR P1, PT, R36, 0x21, P1 ;  /* 0x000000212400780c */ /* 0x000fe40000f21670 */
[----:B------:R-:W-:Y:S02]  /*c180*/  FMNMX.FTZ R40, R37, R20, !PT ;  /* 0x0000001425287209 */ /* 0x000fe40007810000 */
[----:B------:R-:W-:Y:S02]  /*c190*/  FSEL R3, R42, -INF , !P1 ;  /* 0xff8000002a037808 */ /* 0x000fe40004800000 */
[----:B------:R-:W-:Y:S01]  /*c1a0*/  ISETP.GT.AND P1, PT, R38, 0x21, !P2 ;  /* 0x000000212600780c */ /* 0x000fe20005724270 */
[----:B------:R-:W0:Y:S01]  /*c1b0*/  SHFL.BFLY PT, R13, R40, 0x2, 0x1f ;  /* 0x0c401f00280d7f89 */ /* 0x000e2200000e0000 */
[----:B------:R-:W-:-:S02]  /*c1c0*/  ISETP.NE.AND P2, PT, R44, RZ, PT ;  /* 0x000000ff2c00720c */ /* 0x000fc40003f45270 */
[----:B------:R-:W-:Y:S02]  /*c1d0*/  ISETP.LT.OR P1, PT, R36, 0x22, P1 ;  /* 0x000000222400780c */ /* 0x000fe40000f21670 */
[----:B------:R-:W-:Y:S02]  /*c1e0*/  ISETP.GT.AND P3, PT, R38, 0x31, !P3 ;  /* 0x000000312600780c */ /* 0x000fe40005f64270 */
[----:B------:R-:W-:Y:S02]  /*c1f0*/  FSEL R27, R58, -INF , !P1 ;  /* 0xff8000003a1b7808 */ /* 0x000fe40004800000 */
[----:B------:R-:W-:Y:S02]  /*c200*/  ISETP.NE.AND P1, PT, R70, RZ, PT ;  /* 0x000000ff4600720c */ /* 0x000fe40003f25270 */
[C---:B------:R-:W-:Y:S02]  /*c210*/  ISETP.GT.AND P4, PT, R38.reuse, 0x38, !P4 ;  /* 0x000000382600780c */ /* 0x040fe40006784270 */
[----:B------:R-:W-:-:S02]  /*c220*/  ISETP.GT.AND P1, PT, R38, 0x28, !P1 ;  /* 0x000000282600780c */ /* 0x000fc40004f24270 */
[----:B------:R-:W-:Y:S02]  /*c230*/  ISETP.GT.AND P6, PT, R38, 0x39, !P6 ;  /* 0x000000392600780c */ /* 0x000fe400077c4270 */
[C---:B------:R-:W-:Y:S02]  /*c240*/  ISETP.LT.OR P1, PT, R36.reuse, 0x29, P1 ;  /* 0x000000292400780c */ /* 0x040fe40000f21670 */
[----:B------:R-:W-:Y:S02]  /*c250*/  ISETP.LT.OR P3, PT, R36, 0x32, P3 ;  /* 0x000000322400780c */ /* 0x000fe40001f61670 */
[----:B------:R-:W-:Y:S02]  /*c260*/  FSEL R25, R46, -INF , !P1 ;  /* 0xff8000002e197808 */ /* 0x000fe40004800000 */
[----:B------:R-:W-:Y:S02]  /*c270*/  ISETP.GT.AND P1, PT, R38, RZ, !P5 ;  /* 0x000000ff2600720c */ /* 0x000fe40006f24270 */
[----:B0-----:R-:W-:-:S02]  /*c280*/  FMNMX.FTZ R42, R40, R13, !PT ;  /* 0x0000000d282a7209 */ /* 0x001fc40007810000 */
[----:B------:R-:W-:Y:S02]  /*c290*/  ISETP.LT.OR P1, PT, R36, 0x1, P1 ;  /* 0x000000012400780c */ /* 0x000fe40000f21670 */
[----:B------:R-:W-:Y:S01]  /*c2a0*/  ISETP.NE.AND P5, PT, R72, RZ, PT ;  /* 0x000000ff4800720c */ /* 0x000fe20003fa5270 */
[----:B------:R-:W0:Y:S01]  /*c2b0*/  SHFL.BFLY PT, R13, R42, 0x1, 0x1f ;  /* 0x0c201f002a0d7f89 */ /* 0x000e2200000e0000 */
        /* <DEDUP_REMOVED lines=8> */
[----:B------:R-:W-:Y:S02]  /*c340*/  FMNMX.FTZ R20, R43, R20, !PT ;  /* 0x000000142b147209 */ /* 0x000fe40007810000 */
[----:B------:R-:W-:-:S02]  /*c350*/  ISETP.LT.OR P2, PT, R36, 0x31, P2 ;  /* 0x000000312400780c */ /* 0x000fc40001741670 */
[----:B------:R-:W-:Y:S02]  /*c360*/  FMNMX.FTZ R34, R33, R20, !PT ;  /* 0x0000001421227209 */ /* 0x000fe40007810000 */
[----:B------:R-:W-:Y:S02]  /*c370*/  MOV R20, UR4 ;  /* 0x0000000400147c02 */ /* 0x000fe40008000f00 */
[----:B------:R-:W-:Y:S02]  /*c380*/  FMNMX.FTZ R34, R31, R34, !PT ;  /* 0x000000221f227209 */ /* 0x000fe40007810000 */
[----:B0-----:R-:W-:Y:S02]  /*c390*/  FMNMX.FTZ R13, R42, R13, !PT ;  /* 0x0000000d2a0d7209 */ /* 0x001fe40007810000 */
[----:B------:R-:W-:Y:S02]  /*c3a0*/  FMNMX.FTZ R34, R29, R34, !PT ;  /* 0x000000221d227209 */ /* 0x000fe40007810000 */
[C---:B------:R-:W-:Y:S01]  /*c3b0*/  FSETP.NEU.FTZ.AND P1, PT, R13.reuse, -INF , PT ;  /* 0xff8000000d00780b */ /* 0x040fe20003f3d000 */
[----:B------:R-:W-:Y:S01]  /*c3c0*/  FMUL.FTZ R28, R13, R20 ;  /* 0x000000140d1c7220 */ /* 0x000fe20000410000 */
[----:B------:R-:W-:-:S02]  /*c3d0*/  FMNMX.FTZ R34, R3, R34, !PT ;  /* 0x0000002203227209 */ /* 0x000fc40007810000 */
[----:B------:R-:W-:Y:S02]  /*c3e0*/  ISETP.LT.OR P4, PT, R36, 0x39, P4 ;  /* 0x000000392400780c */ /* 0x000fe40002781670 */
[----:B------:R-:W-:Y:S02]  /*c3f0*/  FMNMX.FTZ R34, R27, R34, !PT ;  /* 0x000000221b227209 */ /* 0x000fe40007810000 */
[----:B------:R-:W-:Y:S02]  /*c400*/  FSEL R28, R28, RZ, P1 ;  /* 0x000000ff1c1c7208 */ /* 0x000fe40000800000 */
[----:B------:R-:W-:Y:S02]  /*c410*/  FMNMX.FTZ R34, R25, R34, !PT ;  /* 0x0000002219227209 */ /* 0x000fe40007810000 */
[----:B------:R-:W-:Y:S01]  /*c420*/  FSEL R73, R24, -INF , !P3 ;  /* 0xff80000018497808 */ /* 0x000fe20005800000 */
[-CC-:B------:R-:W-:Y:S01]  /*c430*/  FFMA.FTZ R38, R71, R20.reuse, -R28.reuse ;  /* 0x0000001447267223 */ /* 0x180fe2000001081c */
[----:B------:R-:W-:Y:S01]  /*c440*/  FSEL R71, R26, -INF , !P2 ;  /* 0xff8000001a477808 */ /* 0x000fe20005000000 */
[--C-:B------:R-:W-:Y:S01]  /*c450*/  FFMA.FTZ R24, R75, R20, -R28.reuse ;  /* 0x000000144b187223 */ /* 0x100fe2000001081c */
[----:B------:R-:W-:Y:S01]  /*c460*/  FMNMX.FTZ R34, R69, R34, !PT ;  /* 0x0000002245227209 */ /* 0x000fe20007810000 */
[--C-:B------:R-:W-:Y:S01]  /*c470*/  FFMA.FTZ R26, R65, R20, -R28.reuse ;  /* 0x00000014411a7223 */ /* 0x100fe2000001081c */
[----:B------:R-:W-:Y:S01]  /*c480*/  ISETP.LT.OR P6, PT, R36, 0x3a, P6 ;  /* 0x0000003a2400780c */ /* 0x000fe200037c1670 */
[----:B------:R-:W-:Y:S01]  /*c490*/  MUFU.EX2 R79, R24 ;  /* 0x00000018004f7308 */ /* 0x000fe20000000800 */
[----:B------:R-:W-:Y:S01]  /*c4a0*/  FMNMX.FTZ R34, R71, R34, !PT ;  /* 0x0000002247227209 */ /* 0x000fe20007810000 */
[-CC-:B------:R-:W-:Y:S01]  /*c4b0*/  FFMA.FTZ R67, R67, R20.reuse, -R28.reuse ;  /* 0x0000001443437223 */ /* 0x180fe2000001081c */
[----:B------:R-:W-:Y:S01]  /*c4c0*/  FSEL R75, R32, -INF , !P4 ;  /* 0xff800000204b7808 */ /* 0x000fe20006000000 */
[--C-:B------:R-:W-:Y:S01]  /*c4d0*/  FFMA.FTZ R32, R15, R20, -R28.reuse ;  /* 0x000000140f207223 */ /* 0x100fe2000001081c */
[----:B------:R-:W-:Y:S01]  /*c4e0*/  FMNMX.FTZ R34, R73, R34, !PT ;  /* 0x0000002249227209 */ /* 0x000fe20007810000 */
[--C-:B------:R-:W-:Y:S01]  /*c4f0*/  FFMA.FTZ R63, R63, R20, -R28.reuse ;  /* 0x000000143f3f7223 */ /* 0x100fe2000001081c */
[----:B------:R-:W-:Y:S01]  /*c500*/  FSEL R77, R30, -INF , !P6 ;  /* 0xff8000001e4d7808 */ /* 0x000fe20007000000 */
[----:B------:R-:W0:Y:S01]  /*c510*/  MUFU.EX2 R38, R38 ;  /* 0x0000002600267308 */ /* 0x000e220000000800 */
[----:B------:R-:W-:Y:S01]  /*c520*/  FMNMX.FTZ R34, R75, R34, !PT ;  /* 0x000000224b227209 */ /* 0x000fe20007810000 */
[-CC-:B------:R-:W-:Y:S01]  /*c530*/  FFMA.FTZ R61, R61, R20.reuse, -R28.reuse ;  /* 0x000000143d3d7223 */ /* 0x180fe2000001081c */
[-CC-:B------:R-:W-:Y:S01]  /*c540*/  FFMA.FTZ R59, R59, R20.reuse, -R28.reuse ;  /* 0x000000143b3b7223 */ /* 0x180fe2000001081c */
[--C-:B------:R-:W-:Y:S01]  /*c550*/  FFMA.FTZ R57, R57, R20, -R28.reuse ;  /* 0x0000001439397223 */ /* 0x100fe2000001081c */
[----:B------:R-:W-:Y:S01]  /*c560*/  FMNMX.FTZ R34, R77, R34, !PT ;  /* 0x000000224d227209 */ /* 0x000fe20007810000 */
[-CC-:B------:R-:W-:Y:S01]  /*c570*/  FFMA.FTZ R51, R51, R20.reuse, -R28.reuse ;  /* 0x0000001433337223 */ /* 0x180fe2000001081c */
[-CC-:B------:R-:W-:Y:S01]  /*c580*/  FFMA.FTZ R49, R49, R20.reuse, -R28.reuse ;  /* 0x0000001431317223 */ /* 0x180fe2000001081c */
[----:B------:R-:W-:Y:S01]  /*c590*/  MUFU.EX2 R67, R67 ;  /* 0x0000004300437308 */ /* 0x000fe20000000800 */
[-CC-:B------:R-:W-:Y:S01]  /*c5a0*/  FFMA.FTZ R45, R45, R20.reuse, -R28.reuse ;  /* 0x000000142d2d7223 */ /* 0x180fe2000001081c */
[----:B------:R-:W1:Y:S01]  /*c5b0*/  SHFL.BFLY PT, R65, R34, 0x2, 0x1f ;  /* 0x0c401f0022417f89 */ /* 0x000e6200000e0000 */
[-CC-:B------:R-:W-:Y:S01]  /*c5c0*/  FFMA.FTZ R41, R41, R20.reuse, -R28.reuse ;  /* 0x0000001429297223 */ /* 0x180fe2000001081c */
[-CC-:B------:R-:W-:Y:S01]  /*c5d0*/  FFMA.FTZ R39, R39, R20.reuse, -R28.reuse ;  /* 0x0000001427277223 */ /* 0x180fe2000001081c */
[-CC-:B------:R-:W-:Y:S01]  /*c5e0*/  FFMA.FTZ R35, R35, R20.reuse, -R28.reuse ;  /* 0x0000001423237223 */ /* 0x180fe2000001081c */
[----:B------:R-:W-:-:S02]  /*c5f0*/  FFMA.FTZ R28, R37, R20, -R28 ;  /* 0x00000014251c7223 */ /* 0x000fc4000001081c */
[----:B------:R-:W2:Y:S01]  /*c600*/  MUFU.EX2 R26, R26 ;  /* 0x0000001a001a7308 */ /* 0x000ea20000000800 */
[----:B0-----:R-:W-:Y:S01]  /*c610*/  FADD.FTZ R46, R38, R79 ;  /* 0x0000004f262e7221 */ /* 0x001fe20000010000 */
[----:B------:R-:W-:-:S06]  /*c620*/  F2FP.F16.F32.PACK_AB R164, R79, R38 ;  /* 0x000000264fa4723e */ /* 0x000fcc00000000ff */
[----:B------:R-:W-:Y:S08]  /*c630*/  MUFU.EX2 R63, R63 ;  /* 0x0000003f003f7308 */ /* 0x000ff00000000800 */
[----:B------:R-:W-:Y:S01]  /*c640*/  MUFU.EX2 R160, R61 ;  /* 0x0000003d00a07308 */ /* 0x000fe20000000800 */
[----:B--2---:R-:W-:Y:S02]  /*c650*/  F2FP.F16.F32.PACK_AB R166, R26, R67 ;  /* 0x000000431aa6723e */ /* 0x004fe400000000ff */
[----:B-1----:R-:W-:-:S05]  /*c660*/  FMNMX.FTZ R65, R34, R65, !PT ;  /* 0x0000004122417209 */ /* 0x002fca0007810000 */
        /* <DEDUP_REMOVED lines=27> */
[----:B------:R-:W-:-:S05]  /*c820*/  FFMA.FTZ R24, R77, R20, -R24 ;  /* 0x000000144d187223 */ /* 0x000fca0000010818 */
[----:B------:R-:W-:Y:S08]  /*c830*/  MUFU.EX2 R55, R55 ;  /* 0x0000003700377308 */ /* 0x000ff00000000800 */
[----:B------:R-:W1:Y:S01]  /*c840*/  MUFU.EX2 R34, R47 ;  /* 0x0000002f00227308 */ /* 0x000e620000000800 */
[----:B0-----:R-:W-:-:S07]  /*c850*/  F2FP.F16.F32.PACK_AB R165, R53, R0 ;  /* 0x0000000035a5723e */ /* 0x001fce00000000ff */
[----:B------:R-:W-:Y:S08]  /*c860*/  MUFU.EX2 R43, R43 ;  /* 0x0000002b002b7308 */ /* 0x000ff00000000800 */
[----:B------:R0:W-:Y:S01]  /*c870*/  MUFU.EX2 R40, R29 ;  /* 0x0000001d00287308 */ /* 0x0001e20000000800 */
[----:B-1----:R-:W-:-:S05]  /*c880*/  F2FP.F16.F32.PACK_AB R167, R34, R55 ;  /* 0x0000003722a7723e */ /* 0x002fca00000000ff */
[----:B------:R1:W-:Y:S02]  /*c890*/  STSM.16.M88.4 [R198+0x26800], R164 ;  /* 0x026800a4c6007844 */ /* 0x0003e40000000200 */
[----:B------:R-:W2:Y:S01]  /*c8a0*/  MUFU.EX2 R36, R33 ;  /* 0x0000002100247308 */ /* 0x000ea20000000800 */
[----:B0-----:R-:W-:Y:S01]  /*c8b0*/  FADD.FTZ R29, R67, R46 ;  /* 0x0000002e431d7221 */ /* 0x001fe20000010000 */
[----:B------:R-:W-:-:S03]  /*c8c0*/  FADD.FTZ R46, R0, R53 ;  /* 0x00000035002e7221 */ /* 0x000fc60000010000 */
[----:B------:R-:W-:-:S03]  /*c8d0*/  FADD.FTZ R48, R26, R29 ;  /* 0x0000001d1a307221 */ /* 0x000fc60000010000 */
[----:B------:R-:W0:Y:S01]  /*c8e0*/  MUFU.EX2 R31, R31 ;  /* 0x0000001f001f7308 */ /* 0x000e220000000800 */
[----:B------:R-:W-:-:S04]  /*c8f0*/  FADD.FTZ R29, R63, R48 ;  /* 0x000000303f1d7221 */ /* 0x000fc80000010000 */
[C---:B------:R-:W-:Y:S01]  /*c900*/  FADD.FTZ R50, R160.reuse, R29 ;  /* 0x0000001da0327221 */ /* 0x040fe20000010000 */
[----:B------:R-:W-:Y:S02]  /*c910*/  F2FP.F16.F32.PACK_AB R160, R160, R63 ;  /* 0x0000003fa0a0723e */ /* 0x000fe400000000ff */
[----:B------:R3:W-:Y:S01]  /*c920*/  MUFU.EX2 R42, R27 ;  /* 0x0000001b002a7308 */ /* 0x0007e20000000800 */
[----:B------:R-:W-:Y:S01]  /*c930*/  FADD.FTZ R29, R59, R50 ;  /* 0x000000323b1d7221 */ /* 0x000fe20000010000 */
[----:B--2---:R-:W-:-:S06]  /*c940*/  F2FP.F16.F32.PACK_AB R161, R36, R43 ;  /* 0x0000002b24a1723e */ /* 0x004fcc00000000ff */
[----:B------:R-:W2:Y:S01]  /*c950*/  MUFU.EX2 R3, R3 ;  /* 0x0000000300037308 */ /* 0x000ea20000000800 */
[----:B---3--:R-:W-:Y:S01]  /*c960*/  FADD.FTZ R27, R55, R46 ;  /* 0x0000002e371b7221 */ /* 0x008fe20000010000 */
[----:B0-----:R-:W-:-:S03]  /*c970*/  F2FP.F16.F32.PACK_AB R163, R40, R31 ;  /* 0x0000001f28a3723e */ /* 0x001fc600000000ff */
[----:B------:R-:W-:-:S03]  /*c980*/  FADD.FTZ R48, R34, R27 ;  /* 0x0000001b22307221 */ /* 0x000fc60000010000 */
[----:B------:R-:W0:Y:S01]  /*c990*/  MUFU.EX2 R25, R25 ;  /* 0x0000001900197308 */ /* 0x000e220000000800 */
[----:B------:R-:W-:Y:S01]  /*c9a0*/  FADD.FTZ R27, R43, R48 ;  /* 0x000000302b1b7221 */ /* 0x000fe20000010000 */
[C---:B------:R-:W-:Y:S01]  /*c9b0*/  FADD.FTZ R48, R162.reuse, R29 ;  /* 0x0000001da2307221 */ /* 0x040fe20000010000 */
[----:B------:R-:W-:Y:S02]  /*c9c0*/  F2FP.F16.F32.PACK_AB R162, R162, R59 ;  /* 0x0000003ba2a2723e */ /* 0x000fe400000000ff */
[----:B------:R-:W-:Y:S01]  /*c9d0*/  FADD.FTZ R38, R36, R27 ;  /* 0x0000001b24267221 */ /* 0x000fe20000010000 */
[----:B------:R-:W-:Y:S02]  /*c9e0*/  FADD.FTZ R29, R51, R48 ;  /* 0x00000030331d7221 */ /* 0x000fe40000010000 */
[----:B------:R-:W3:Y:S01]  /*c9f0*/  MUFU.EX2 R30, R41 ;  /* 0x00000029001e7308 */ /* 0x000ee20000000800 */
[----:B------:R-:W-:Y:S01]  /*ca00*/  FADD.FTZ R27, R31, R38 ;  /* 0x000000261f1b7221 */ /* 0x000fe20000010000 */
[----:B------:R-:W-:Y:S01]  /*ca10*/  FADD.FTZ R38, R156, R29 ;  /* 0x0000001d9c267221 */ /* 0x000fe20000010000 */
[----:B--2---:R-:W-:Y:S01]  /*ca20*/  F2FP.F16.F32.PACK_AB R157, R42, R3 ;  /* 0x000000032a9d723e */ /* 0x004fe200000000ff */
[----:B------:R1:W-:Y:S01]  /*ca30*/  STSM.16.M88.4 [R201], R160 ;  /* 0x000000a0c9007844 */ /* 0x0003e20000000200 */
[----:B------:R-:W-:Y:S01]  /*ca40*/  FADD.FTZ R26, R40, R27 ;  /* 0x0000001b281a7221 */ /* 0x000fe20000010000 */
[----:B------:R-:W-:-:S02]  /*ca50*/  F2FP.F16.F32.PACK_AB R156, R156, R51 ;  /* 0x000000339c9c723e */ /* 0x000fc400000000ff */
[----:B------:R-:W2:Y:S01]  /*ca60*/  MUFU.EX2 R44, R69 ;  /* 0x00000045002c7308 */ /* 0x000ea20000000800 */
[----:B------:R-:W-:Y:S01]  /*ca70*/  FADD.FTZ R27, R3, R26 ;  /* 0x0000001a031b7221 */ /* 0x000fe20000010000 */
[----:B------:R-:W-:-:S03]  /*ca80*/  FADD.FTZ R3, R45, R38 ;  /* 0x000000262d037221 */ /* 0x000fc60000010000 */
[----:B------:R-:W-:-:S03]  /*ca90*/  FADD.FTZ R0, R42, R27 ;  /* 0x0000001b2a007221 */ /* 0x000fc60000010000 */
[----:B------:R-:W-:Y:S01]  /*caa0*/  MUFU.EX2 R39, R39 ;  /* 0x0000002700277308 */ /* 0x000fe20000000800 */
[----:B0-----:R-:W-:Y:S01]  /*cab0*/  FADD.FTZ R27, R25, R0 ;  /* 0x00000000191b7221 */ /* 0x001fe20000010000 */
[C---:B---3--:R-:W-:Y:S01]  /*cac0*/  F2FP.F16.F32.PACK_AB R158, R30.reuse, R45 ;  /* 0x0000002d1e9e723e */ /* 0x048fe200000000ff */
[----:B------:R-:W-:-:S05]  /*cad0*/  FADD.FTZ R30, R30, R3 ;  /* 0x000000031e1e7221 */ /* 0x000fca0000010000 */
        /* <DEDUP_REMOVED lines=10> */
[----:B------:R-:W3:Y:S01]  /*cb80*/  MUFU.EX2 R28, R28 ;  /* 0x0000001c001c7308 */ /* 0x000ee20000000800 */
[----:B--2---:R-:W-:Y:S01]  /*cb90*/  F2FP.F16.F32.PACK_AB R153, R46, R71 ;  /* 0x000000472e99723e */ /* 0x004fe200000000ff */
[----:B------:R-:W-:-:S04]  /*cba0*/  FADD.FTZ R71, R71, R44 ;  /* 0x0000002c47477221 */ /* 0x000fc80000010000 */
[----:B------:R-:W-:Y:S02]  /*cbb0*/  FADD.FTZ R46, R46, R71 ;  /* 0x000000472e2e7221 */ /* 0x000fe40000010000 */
[----:B------:R-:W-:Y:S01]  /*cbc0*/  MUFU.EX2 R75, R75 ;  /* 0x0000004b004b7308 */ /* 0x000fe20000000800 */
[----:B0-----:R-:W-:-:S07]  /*cbd0*/  FADD.FTZ R3, R35, R32 ;  /* 0x0000002023037221 */ /* 0x001fce0000010000 */
[----:B------:R-:W0:Y:S01]  /*cbe0*/  MUFU.EX2 R24, R24 ;  /* 0x0000001800187308 */ /* 0x000e220000000800 */
[C---:B---3--:R-:W-:Y:S01]  /*cbf0*/  F2FP.F16.F32.PACK_AB R154, R28.reuse, R35 ;  /* 0x000000231c9a723e */ /* 0x048fe200000000ff */
[----:B------:R-:W-:Y:S01]  /*cc00*/  FADD.FTZ R3, R28, R3 ;  /* 0x000000031c037221 */ /* 0x000fe20000010000 */
[----:B0-----:R-:W-:Y:S01]  /*cc10*/  F2FP.F16.F32.PACK_AB R155, R24, R75 ;  /* 0x0000004b189b723e */ /* 0x001fe200000000ff */
[----:B------:R-:W-:-:S04]  /*cc20*/  FADD.FTZ R75, R75, R46 ;  /* 0x0000002e4b4b7221 */ /* 0x000fc80000010000 */
[----:B------:R1:W-:Y:S01]  /*cc30*/  STSM.16.M88.4 [R200], R152 ;  /* 0x00000098c8007844 */ /* 0x0003e20000000200 */
[----:B------:R-:W-:Y:S01]  /*cc40*/  FADD.FTZ R0, R24, R75 ;  /* 0x0000004b18007221 */ /* 0x000fe20000010000 */
[----:B------:R-:W-:Y:S06]  /*cc50*/  @!P0 BRA `(.L_x_5908) ;  /* 0x0000000000048947 */ /* 0x000fec0003800000 */
[----:B------:R-:W-:Y:S01]  /*cc60*/  BPT.TRAP 0x1 ;  /* 0x000000040000795c */ /* 0x000fe20000300000 */
.L_x_5908:
[----:B------:R0:W2:Y:S01]  /*cc70*/  SYNCS.PHASECHK.TRANS64.TRYWAIT P1, [R12+URZ+0x28c50], R21 ;  /* 0x028c50150c0075a7 */ /* 0x0000a2000802017f */
[----:B------:R-:W-:Y:S05]  /*cc80*/  @!P0 BRA `(.L_x_5909) ;  /* 0x0000000000048947 */ /* 0x000fea0003800000 */
[----:B------:R-:W-:Y:S01]  /*cc90*/  BPT.TRAP 0x1 ;  /* 0x000000040000795c */ /* 0x000fe20000300000 */
.L_x_5909:
[----:B------:R-:W-:Y:S01]  /*cca0*/  ULDC UR42, c[0x0][0x9e4] ;  /* 0x00027900002a7ab9 */ /* 0x000fe20000000800 */
[----:B------:R-:W-:Y:S01]  /*ccb0*/  ULDC UR44, c[0x0][0x9d8] ;  /* 0x00027600002c7ab9 */ /* 0x000fe20000000800 */
[----:B------:R-:W-:Y:S01]  /*ccc0*/  ULDC UR38, c[0x0][0x988] ;  /* 0x0002620000267ab9 */ /* 0x000fe20000000800 */
[----:B------:R-:W-:Y:S01]  /*ccd0*/  ULDC UR43, c[0x0][0x9e0] ;  /* 0x00027800002b7ab9 */ /* 0x000fe20000000800 */
[----:B------:R-:W-:Y:S01]  /*cce0*/  BSSY B0, `(.L_x_5910) ;  /* 0x0000006000007945 */ /* 0x000fe20003800000 */
[----:B------:R-:W-:Y:S02]  /*ccf0*/  IMAD R24, R18, 0x1000, R193 ;  /* 0x0000100012187824 */ /* 0x000fe400078e02c1 */
[----:B------:R-:W-:Y:S01]  /*cd00*/  IMAD.MOV.U32 R25, RZ, RZ, 0x40000040 ;  /* 0x40000040ff197424 */ /* 0x000fe200078e00ff */
[----:B--2---:R-:W-:Y:S06]  /*cd10*/  @P1 BRA `(.L_x_5911) ;  /* 0x0000000000081947 */ /* 0x004fec0003800000 */
[----:B------:R-:W2:Y:S02]  /*cd20*/  SYNCS.PHASECHK.TRANS64.TRYWAIT P1, [R12+URZ+0x28c50], R21 ;  /* 0x028c50150c0075a7 */ /* 0x000ea4000802017f */
[----:B--2---:R-:W-:Y:S05]  /*cd30*/  @!P1 BRA `(.L_x_5912) ;  /* 0x0000014000e89947 */ /* 0x004fea0003800000 */
.L_x_5911:
[----:B------:R-:W-:Y:S05]  /*cd40*/  BSYNC B0 ;  /* 0x0000000000007941 */ /* 0x000fea0003800000 */
.L_x_5910:
[C---:B------:R-:W-:Y:S01]  /*cd50*/  R2UR UR6, R24.reuse ;  /* 0x00000000180672ca */ /* 0x040fe200000e0000 */
[C---:B------:R-:W-:Y:S01]  /*cd60*/  VIADD R26, R24.reuse, 0x80 ;  /* 0x00000080181a7836 */ /* 0x040fe20000000000 */
[----:B------:R-:W-:Y:S01]  /*cd70*/  R2UR UR7, R25 ;  /* 0x00000000190772ca */ /* 0x000fe200000e0000 */
[C---:B------:R-:W-:Y:S02]  /*cd80*/  VIADD R28, R24.reuse, 0x100 ;  /* 0x00000100181c7836 */ /* 0x040fe40000000000 */
[----:B------:R-:W-:Y:S01]  /*cd90*/  VIADD R24, R24, 0x180 ;  /* 0x0000018018187836 */ /* 0x000fe20000000000 */
[----:B------:R-:W-:Y:S01]  /*cda0*/  R2UR UR10, R26 ;  /* 0x000000001a0a72ca */ /* 0x000fe200000e0000 */
[----:B------:R-:W-:Y:S01]  /*cdb0*/  IMAD.MOV.U32 R27, RZ, RZ, 0x40000040 ;  /* 0x40000040ff1b7424 */ /* 0x000fe200078e00ff */
[----:B------:R-:W-:Y:S01]  /*cdc0*/  R2UR UR14, R28 ;  /* 0x000000001c0e72ca */ /* 0x000fe200000e0000 */
[----:B------:R-:W-:Y:S01]  /*cdd0*/  IMAD.MOV.U32 R29, RZ, RZ, 0x40000040 ;  /* 0x40000040ff1d7424 */ /* 0x000fe200078e00ff */
[----:B------:R-:W-:Y:S01]  /*cde0*/  R2UR UR18, R24 ;  /* 0x00000000181272ca */ /* 0x000fe200000e0000 */
[----:B------:R-:W-:Y:S01]  /*cdf0*/  IMAD.MOV.U32 R25, RZ, RZ, 0x40000040 ;  /* 0x40000040ff197424 */ /* 0x000fe200078e00ff */
[----:B------:R-:W-:-:S02]  /*ce00*/  R2UR UR11, R27 ;  /* 0x000000001b0b72ca */ /* 0x000fc400000e0000 */
[----:B------:R-:W-:Y:S02]  /*ce10*/  R2UR UR15, R29 ;  /* 0x000000001d0f72ca */ /* 0x000fe400000e0000 */
[----:B------:R-:W-:Y:S02]  /*ce20*/  R2UR UR19, R25 ;  /* 0x00000000191372ca */ /* 0x000fe400000e0000 */
        /* <DEDUP_REMOVED lines=25> */
.L_x_5913:
[----:B0-2---:R-:W0:Y:S01]  /*cfc0*/  LDC R21, c[0x0][0x448] ;  /* 0x00011200ff157b82 */ /* 0x005e220000000800 */
[----:B------:R-:W-:Y:S01]  /*cfd0*/  IADD3 R12, R12, 0x28c60, RZ ;  /* 0x00028c600c0c7810 */ /* 0x000fe20007ffe0ff */
[----:B------:R-:W-:Y:S01]  /*cfe0*/  UISETP.NE.AND UP0, UPT, UR48, URZ, UPT ;  /* 0x0000003f3000728c */ /* 0x000fe2000bf05270 */
[----:B-1----:R-:W-:Y:S02]  /*cff0*/  IMAD.MOV.U32 R152, RZ, RZ, R195 ;  /* 0x000000ffff987224 */ /* 0x002fe400078e00c3 */
[----:B------:R-:W-:-:S04]  /*d000*/  PRMT R12, R187, 0x654, R12 ;  /* 0x00000654bb0c7816 */ /* 0x000fc8000000000c */
[----:B------:R1:W-:Y:S01]  /*d010*/  SYNCS.ARRIVE.TRANS64.RED.A1T0 RZ, [R12+URZ], RZ ;  /* 0x000000ff0cff79a7 */ /* 0x0003e2000810043f */
[----:B0-----:R-:W-:-:S13]  /*d020*/  ISETP.NE.AND P1, PT, R21, 0x1, PT ;  /* 0x000000011500780c */ /* 0x001fda0003f25270 */
[----:B------:R-:W0:Y:S08]  /*d030*/  @P1 LDC R21, c[0x0][0x44c] ;  /* 0x00011300ff151b82 */ /* 0x000e300000000800 */
[----:B-1----:R-:W1:Y:S01]  /*d040*/  @P1 LDC R12, c[0x0][0x450] ;  /* 0x00011400ff0c1b82 */ /* 0x002e620000000800 */
[----:B0-----:R-:W-:-:S05]  /*d050*/  @P1 IMAD.HI.U32 R21, R195, R21, RZ ;  /* 0x00000015c3151227 */ /* 0x001fca00078e00ff */
[----:B-1----:R-:W-:Y:S01]  /*d060*/  @P1 SHF.R.U32.HI R152, RZ, R12, R21 ;  /* 0x0000000cff981219 */ /* 0x002fe20000011615 */
[----:B------:R-:W-:Y:S01]  /*d070*/  VIADD R12, R168, 0xfffffffe ;  /* 0xfffffffea80c7836 */ /* 0x000fe20000000000 */
[----:B------:R-:W-:Y:S02]  /*d080*/  PLOP3.LUT P1, PT, PT, PT, UP0, 0x40, 0x0 ;  /* 0x000000000000781c */ /* 0x000fe40003f2e808 */
[----:B------:R-:W-:-:S05]  /*d090*/  IADD3 R21, R152, R184, -R23 ;  /* 0x000000b898157210 */ /* 0x000fca0007ffe817 */
[----:B------:R-:W-:-:S06]  /*d0a0*/  VIADD R152, R21, UR46 ;  /* 0x0000002e15987c36 */ /* 0x000fcc0008000000 */
[----:B------:R-:W-:Y:S05]  /*d0b0*/  @P1 BRA `(.L_x_5914) ;  /* 0x0000000000541947 */ /* 0x000fea0003800000 */
[C---:B------:R-:W-:Y:S01]  /*d0c0*/  ISETP.GT.AND P1, PT, R21.reuse, RZ, PT ;  /* 0x000000ff1500720c */ /* 0x040fe20003f24270 */
[----:B------:R-:W-:Y:S01]  /*d0d0*/  BSSY B0, `(.L_x_5915) ;  /* 0x0000010000007945 */ /* 0x000fe20003800000 */
[----:B------:R-:W-:-:S11]  /*d0e0*/  VIADD R153, R21, 0xffffffff ;  /* 0xffffffff15997836 */ /* 0x000fd60000000000 */
[----:B------:R-:W-:Y:S05]  /*d0f0*/  @P1 BRA `(.L_x_5916) ;  /* 0x0000000000201947 */ /* 0x000fea0003800000 */
[----:B------:R-:W-:Y:S01]  /*d100*/  UISETP.NE.AND UP0, UPT, UR47, 0x1, UPT ;  /* 0x000000012f00788c */ /* 0x000fe2000bf05270 */
[----:B------:R-:W-:-:S05]  /*d110*/  IMAD.MOV R21, RZ, RZ, -R21 ;  /* 0x000000ffff157224 */ /* 0x000fca00078e0a15 */
[----:B------:R-:W-:-:S05]  /*d120*/  PLOP3.LUT P1, PT, PT, PT, UP0, 0x80, 0x0 ;  /* 0x000000000000781c */ /* 0x000fca0003f2f008 */
[----:B------:R-:W-:-:S08]  /*d130*/  @UP0 ULDC.64 UR4, c[0x0][0x9e8] ;  /* 0x00027a0000040ab9 */ /* 0x000fd00000000a00 */
[----:B------:R-:W-:-:S05]  /*d140*/  @P1 IMAD.HI.U32 R153, R21, UR4, RZ ;  /* 0x0000000415991c27 */ /* 0x000fca000f8e00ff */
[----:B------:R-:W-:-:S04]  /*d150*/  @P1 SHF.R.U32.HI R21, RZ, UR5, R153 ;  /* 0x00000005ff151c19 */ /* 0x000fc80008011699 */
[----:B------:R-:W-:Y:S01]  /*d160*/  LOP3.LUT R153, RZ, R21, RZ, 0x33, !PT ;  /* 0x00000015ff997212 */ /* 0x000fe200078e33ff */
[----:B------:R-:W-:Y:S06]  /*d170*/  BRA `(.L_x_5917) ;  /* 0x0000000000147947 */ /* 0x000fec0003800000 */
.L_x_5916:
[----:B------:R-:W-:-:S06]  /*d180*/  UISETP.NE.AND UP0, UPT, UR47, 0x1, UPT ;  /* 0x000000012f00788c */ /* 0x000fcc000bf05270 */
[----:B------:R-:W-:-:S05]  /*d190*/  PLOP3.LUT P1, PT, PT, PT, UP0, 0x80, 0x0 ;  /* 0x000000000000781c */ /* 0x000fca0003f2f008 */
[----:B------:R-:W-:-:S08]  /*d1a0*/  @UP0 ULDC.64 UR4, c[0x0][0x9e8] ;  /* 0x00027a0000040ab9 */ /* 0x000fd00000000a00 */
[----:B------:R-:W-:-:S05]  /*d1b0*/  @P1 IMAD.HI.U32 R21, R153, UR4, RZ ;  /* 0x0000000499151c27 */ /* 0x000fca000f8e00ff */
[----:B------:R-:W-:-:S07]  /*d1c0*/  @P1 SHF.R.U32.HI R153, RZ, UR5, R21 ;  /* 0x00000005ff991c19 */ /* 0x000fce0008011615 */
.L_x_5917:
[----:B------:R-:W-:Y:S05]  /*d1d0*/  BSYNC B0 ;  /* 0x0000000000007941 */ /* 0x000fea0003800000 */
.L_x_5915:
[----:B------:R-:W-:-:S04]  /*d1e0*/  IMAD.U32 R21, RZ, RZ, UR47 ;  /* 0x0000002fff157e24 */ /* 0x000fc8000f8e00ff */
[----:B------:R-:W-:-:S05]  /*d1f0*/  IMAD R21, R153, R21, UR47 ;  /* 0x0000002f99157e24 */ /* 0x000fca000f8e0215 */
[----:B------:R-:W-:-:S07]  /*d200*/  VIMNMX R152, R152, R21, PT ;  /* 0x0000001598987248 */ /* 0x000fce0003fe0100 */
.L_x_5914:
[----:B------:R-:W2:Y:S01]  /*d210*/  LDL R153, [R1+0x8] ;  /* 0x0000080001997983 */ /* 0x000ea20000100800 */
[----:B------:R-:W-:Y:S01]  /*d220*/  SHF.R.S32.HI R21, RZ, 0x1f, R152 ;  /* 0x0000001fff157819 */ /* 0x000fe20000011498 */
[----:B------:R-:W-:Y:S03]  /*d230*/  BSSY B1, `(.L_x_5918) ;  /* 0x00002b5000017945 */ /* 0x000fe60003800000 */
[----:B------:R-:W-:-:S04]  /*d240*/  LEA.HI R21, R21, R152, RZ, 0x6 ;  /* 0x0000009815157211 */ /* 0x000fc800078f30ff */
[----:B------:R-:W-:-:S04]  /*d250*/  SHF.R.S32.HI R21, RZ, 0x6, R21 ;  /* 0x00000006ff157819 */ /* 0x000fc80000011415 */
[----:B--2---:R-:W-:-:S04]  /*d260*/  VIMNMX R226, R153, R21, !PT ;  /* 0x0000001599e27248 */ /* 0x004fc80007fe0100 */
[----:B------:R-:W-:-:S13]  /*d270*/  ISETP.GE.AND P1, PT, R12, R226, PT ;  /* 0x000000e20c00720c */ /* 0x000fda0003f26270 */
[----:B------:R-:W-:Y:S05]  /*d280*/  @!P1 BRA `(.L_x_5919) ;  /* 0x0000002800bc9947 */ /* 0x000fea0003800000 */
[----:B------:R-:W-:Y:S01]  /*d290*/  BSSY B0, `(.L_x_5920) ;  /* 0x00002ab000007945 */ /* 0x000fe20003800000 */
.L_x_5941:
[----:B------:R-:W-:-:S05]  /*d2a0*/  VIADD R209, R18, 0x1 ;  /* 0x0000000112d17836 */ /* 0x000fca0000000000 */
[----:B------:R-:W-:-:S04]  /*d2b0*/  ISETP.NE.AND P1, PT, R209, 0x2, PT ;  /* 0x00000002d100780c */ /* 0x000fc80003f25270 */
[----:B------:R-:W-:Y:S02]  /*d2c0*/  SEL R20, RZ, 0x1, P1 ;  /* 0x00000001ff147807 */ /* 0x000fe40000800000 */
[----:B------:R-:W-:Y:S02]  /*d2d0*/  SEL R209, R209, RZ, P1 ;  /* 0x000000ffd1d17207 */ /* 0x000fe40000800000 */
[----:B------:R-:W-:Y:S01]  /*d2e0*/  LOP3.LUT R19, R19, R20, RZ, 0x3c, !PT ;  /* 0x0000001413137212 */ /* 0x000fe200078e3cff */
[----:B0-----:R-:W-:Y:S06]  /*d2f0*/  @!P0 BRA `(.L_x_5921) ;  /* 0x0000000000048947 */ /* 0x001fec0003800000 */
[----:B------:R-:W-:Y:S01]  /*d300*/  BPT.TRAP 0x1 ;  /* 0x000000040000795c */ /* 0x000fe20000300000 */
.L_x_5921:
[----:B------:R-:W-:Y:S01]  /*d310*/  IMAD R21, R209, 0x8, R2 ;  /* 0x00000008d1157824 */ /* 0x000fe200078e0202 */
[----:B------:R-:W-:-:S04]  /*d320*/  SHF.L.U32 R212, R19, 0x1f, RZ ;  /* 0x0000001f13d47819 */ /* 0x000fc800000006ff */
[----:B------:R0:W1:Y:S01]  /*d330*/  SYNCS.PHASECHK.TRANS64.TRYWAIT P1, [R21+URZ+0x28c30], R212 ;  /* 0x028c30d4150075a7 */ /* 0x000062000802017f */
[----:B------:R-:W-:Y:S05]  /*d340*/  @!P0 BRA `(.L_x_5922) ;  /* 0x0000000000048947 */ /* 0x000fea0003800000 */
[----:B------:R-:W-:Y:S01]  /*d350*/  BPT.TRAP 0x1 ;  /* 0x000000040000795c */ /* 0x000fe20000300000 */
.L_x_5922:
[----:B------:R-:W-:Y:S01]  /*d360*/  BSSY B2, `(.L_x_5923) ;  /* 0x0000006000027945 */ /* 0x000fe20003800000 */
[----:B------:R-:W-:Y:S01]  /*d370*/  LEA R156, R209, R14, 0x9 ;  /* 0x0000000ed19c7211 */ /* 0x000fe200078e48ff */
[----:B------:R-:W-:Y:S02]  /*d380*/  IMAD.MOV.U32 R157, RZ, RZ, 0x40000040 ;  /* 0x40000040ff9d7424 */ /* 0x000fe400078e00ff */
[----:B-1----:R-:W-:Y:S05]  /*d390*/  @P1 BRA `(.L_x_5924) ;  /* 0x0000000000081947 */ /* 0x002fea0003800000 */
[----:B------:R-:W1:Y:S02]  /*d3a0*/  SYNCS.PHASECHK.TRANS64.TRYWAIT P1, [R21+URZ+0x28c30], R212 ;  /* 0x028c30d4150075a7 */ /* 0x000e64000802017f */
[----:B-1----:R-:W-:Y:S05]  /*d3b0*/  @!P1 BRA `(.L_x_5925) ;  /* 0x0000013c005c9947 */ /* 0x002fea0003800000 */
.L_x_5924:
[----:B------:R-:W-:Y:S05]  /*d3c0*/  BSYNC B2 ;  /* 0x0000000000027941 */ /* 0x000fea0003800000 */
.L_x_5923:
[C---:B------:R-:W-:Y:S01]  /*d3d0*/  R2UR UR6, R156.reuse ;  /* 0x000000009c0672ca */ /* 0x040fe200000e0000 */
[C---:B------:R-:W-:Y:S01]  /*d3e0*/  VIADD R154, R156.reuse, 0x2 ;  /* 0x000000029c9a7836 */ /* 0x040fe20000000000 */
[----:B------:R-:W-:Y:S01]  /*d3f0*/  R2UR UR7, R157 ;  /* 0x000000009d0772ca */ /* 0x000fe200000e0000 */
[----:B------:R-:W-:Y:S01]  /*d400*/  VIADD R152, R156, 0x4 ;  /* 0x000000049c987836 */ /* 0x000fe20000000000 */
[----:B------:R-:W-:Y:S01]  /*d410*/  R2UR UR4, R4 ;  /* 0x00000000040472ca */ /* 0x000fe200000e0000 */
        /* <DEDUP_REMOVED lines=31> */
.L_x_5926:
[----:B------:R-:W2:Y:S01]  /*d610*/  LDC R20, c[0x0][0x448] ;  /* 0x00011200ff147b82 */ /* 0x000ea20000000800 */
[----:B------:R-:W-:Y:S02]  /*d620*/  IMAD.IADD R216, R229, 0x1, R195 ;  /* 0x00000001e5d87824 */ /* 0x000fe400078e02c3 */
[----:B------:R-:W-:Y:S01]  /*d630*/  FMUL.FTZ R221, R156, UR44 ;  /* 0x0000002c9cdd7c20 */ /* 0x000fe20008410000 */
[----:B------:R-:W-:Y:S01]  /*d640*/  FMUL.FTZ R156, R159, UR44 ;  /* 0x0000002c9f9c7c20 */ /* 0x000fe20008410000 */
[----:B------:R-:W-:Y:S01]  /*d650*/  FMUL.FTZ R159, R163, UR44 ;  /* 0x0000002ca39f7c20 */ /* 0x000fe20008410000 */
[----:B------:R-:W-:Y:S01]  /*d660*/  FMUL.FTZ R163, R167, UR44 ;  /* 0x0000002ca7a37c20 */ /* 0x000fe20008410000 */
[----:B------:R-:W-:Y:S01]  /*d670*/  FMUL.FTZ R222, R165, UR44 ;  /* 0x0000002ca5de7c20 */ /* 0x000fe20008410000 */
[----:B------:R-:W-:Y:S01]  /*d680*/  FMUL.FTZ R167, R168, UR44 ;  /* 0x0000002ca8a77c20 */ /* 0x000fe20008410000 */
[----:B------:R-:W-:Y:S01]  /*d690*/  UISETP.NE.AND UP0, UPT, UR48, URZ, UPT ;  /* 0x0000003f3000728c */ /* 0x000fe2000bf05270 */
[----:B------:R-:W-:Y:S01]  /*d6a0*/  FMUL.FTZ R165, R170, UR44 ;  /* 0x0000002caaa57c20 */ /* 0x000fe20008410000 */
[----:B------:R-:W-:Y:S01]  /*d6b0*/  FMUL.FTZ R168, R174, UR44 ;  /* 0x0000002caea87c20 */ /* 0x000fe20008410000 */
[----:B------:R-:W-:Y:S01]  /*d6c0*/  FMUL.FTZ R170, R175, UR44 ;  /* 0x0000002cafaa7c20 */ /* 0x000fe20008410000 */
[----:B------:R-:W-:Y:S01]  /*d6d0*/  FMUL.FTZ R174, R179, UR44 ;  /* 0x0000002cb3ae7c20 */ /* 0x000fe20008410000 */
[----:B------:R-:W-:Y:S01]  /*d6e0*/  FMUL.FTZ R175, R176, UR44 ;  /* 0x0000002cb0af7c20 */ /* 0x000fe20008410000 */
[----:B------:R-:W-:-:S02]  /*d6f0*/  IMAD.SHL.U32 R179, R12, 0x40, RZ ;  /* 0x000000400cb37824 */ /* 0x000fc400078e00ff */
        /* <DEDUP_REMOVED lines=11> */
[----:B------:R-:W-:Y:S01]  /*d7b0*/  FMUL.FTZ R181, R181, UR44 ;  /* 0x0000002cb5b57c20 */ /* 0x000fe20008410000 */
[----:B------:R-:W-:Y:S01]  /*d7c0*/  FMUL.FTZ R176, R182, UR44 ;  /* 0x0000002cb6b07c20 */ /* 0x000fe20008410000 */
[----:B------:R-:W-:Y:S01]  /*d7d0*/  IADD3 R223, -R185, 0x1, -R179 ;  /* 0x00000001b9df7810 */ /* 0x000fe20007ffe9b3 */
[----:B------:R-:W2:Y:S03]  /*d7e0*/  MUFU.TANH R219, R219 ;  /* 0x000000db00db7308 */ /* 0x000ea60000002400 */
[----:B------:R-:W-:-:S05]  /*d7f0*/  IADD3 R223, -R23, R223, R184 ;  /* 0x000000df17df7210 */ /* 0x000fca0007ffe1b8 */
[----:B------:R-:W3:Y:S01]  /*d800*/  @P1 LDC R217, c[0x0][0x44c] ;  /* 0x00011300ffd91b82 */ /* 0x000ee20000000800 */
[----:B------:R-:W4:Y:S01]  /*d810*/  MUFU.TANH R154, R154 ;  /* 0x0000009a009a7308 */ /* 0x000f220000002400 */
[C---:B------:R-:W-:Y:S02]  /*d820*/  VIADD R224, R223.reuse, UR43 ;  /* 0x0000002bdfe07c36 */ /* 0x040fe40008000000 */
[----:B------:R-:W-:-:S04]  /*d830*/  VIADD R223, R223, UR45 ;  /* 0x0000002ddfdf7c36 */ /* 0x000fc80008000000 */
[----:B------:R-:W5:Y:S01]  /*d840*/  @P1 LDC R20, c[0x0][0x450] ;  /* 0x00011400ff141b82 */ /* 0x000f620000000800 */
[----:B------:R-:W0:Y:S08]  /*d850*/  MUFU.TANH R221, R221 ;  /* 0x000000dd00dd7308 */ /* 0x000e300000002400 */
[----:B------:R-:W0:Y:S01]  /*d860*/  MUFU.TANH R157, R157 ;  /* 0x0000009d009d7308 */ /* 0x000e220000002400 */
[----:B---3--:R-:W-:-:S07]  /*d870*/  @P1 IMAD.HI.U32 R217, R216, R217, RZ ;  /* 0x000000d9d8d91227 */ /* 0x008fce00078e00ff */
[----:B------:R-:W3:Y:S01]  /*d880*/  MUFU.TANH R156, R156 ;  /* 0x0000009c009c7308 */ /* 0x000ee20000002400 */
[----:B-----5:R-:W-:Y:S01]  /*d890*/  @P1 SHF.R.U32.HI R216, RZ, R20, R217 ;  /* 0x00000014ffd81219 */ /* 0x020fe200000116d9 */
[----:B------:R-:W-:Y:S01]  /*d8a0*/  FMUL.FTZ R20, R155, UR44 ;  /* 0x0000002c9b147c20 */ /* 0x000fe20008410000 */
[----:B------:R-:W-:Y:S01]  /*d8b0*/  FMUL.FTZ R155, R158, UR44 ;  /* 0x0000002c9e9b7c20 */ /* 0x000fe20008410000 */
[----:B------:R-:W-:Y:S01]  /*d8c0*/  FMUL.FTZ R158, R162, UR44 ;  /* 0x0000002ca29e7c20 */ /* 0x000fe20008410000 */
[----:B------:R-:W-:Y:S01]  /*d8d0*/  FMUL.FTZ R162, R166, UR44 ;  /* 0x0000002ca6a27c20 */ /* 0x000fe20008410000 */
[----:B------:R-:W5:Y:S01]  /*d8e0*/  SHFL.IDX PT, R225, R216, RZ, 0x1c1f ;  /* 0x001c1fffd8e17589 */ /* 0x000f6200000e0000 */
[----:B------:R-:W-:Y:S01]  /*d8f0*/  FMUL.FTZ R166, R171, UR44 ;  /* 0x0000002caba67c20 */ /* 0x000fe20008410000 */
[----:B------:R-:W-:Y:S01]  /*d900*/  FMUL.FTZ R171, R172, UR44 ;  /* 0x0000002cacab7c20 */ /* 0x000fe20008410000 */
[----:B------:R-:W-:Y:S01]  /*d910*/  FMUL.FTZ R172, R178, UR44 ;  /* 0x0000002cb2ac7c20 */ /* 0x000fe20008410000 */
[----:B------:R-:W-:Y:S01]  /*d920*/  FMUL.FTZ R217, R152, UR44 ;  /* 0x0000002c98d97c20 */ /* 0x000fe20008410000 */
[----:B------:R-:W-:Y:S01]  /*d930*/  FMUL.FTZ R178, R183, UR44 ;  /* 0x0000002cb7b27c20 */ /* 0x000fe20008410000 */
[----:B------:R-:W-:Y:S01]  /*d940*/  PLOP3.LUT P1, PT, PT, PT, UP0, 0x40, 0x0 ;  /* 0x000000000000781c */ /* 0x000fe20003f2e808 */
[----:B------:R-:W0:Y:S01]  /*d950*/  MUFU.TANH R20, R20 ;  /* 0x0000001400147308 */ /* 0x000e220000002400 */
[----:B------:R-:W-:-:S04]  /*d960*/  IADD3 R152, R21, 0x28c40, RZ ;  /* 0x00028c4015987810 */ /* 0x000fc80007ffe0ff */
[----:B------:R-:W-:-:S03]  /*d970*/  PRMT R152, R187, 0x654, R152 ;  /* 0x00000654bb987816 */ /* 0x000fc60000000098 */
[----:B------:R-:W0:Y:S01]  /*d980*/  MUFU.TANH R217, R217 ;  /* 0x000000d900d97308 */ /* 0x000e220000002400 */
[----:B------:R0:W-:Y:S07]  /*d990*/  SYNCS.ARRIVE.TRANS64.RED.A1T0 RZ, [R152+URZ], RZ ;  /* 0x000000ff98ff79a7 */ /* 0x0001ee000810043f */
[----:B------:R-:W0:Y:S01]  /*d9a0*/  MUFU.TANH R155, R155 ;  /* 0x0000009b009b7308 */ /* 0x000e220000002400 */
[C---:B-----5:R-:W-:Y:S02]  /*d9b0*/  IMAD.IADD R183, R225.reuse, 0x1, R224 ;  /* 0x00000001e1b77824 */ /* 0x060fe400078e02e0 */
[----:B------:R-:W-:-:S05]  /*d9c0*/  IMAD.IADD R182, R225, 0x1, R223 ;  /* 0x00000001e1b67824 */ /* 0x000fca00078e02df */
        /* <DEDUP_REMOVED lines=25> */
[----:B------:R-:W-:Y:S01]  /*db60*/  IADD3 R225, -R23, R184, R225 ;  /* 0x000000b817e17210 */ /* 0x000fe20007ffe1e1 */
[----:B------:R-:W-:Y:S03]  /*db70*/  BSSY B2, `(.L_x_5928) ;  /* 0x0000010000027945 */ /* 0x000fe60003800000 */
[----:B------:R-:W-:-:S13]  /*db80*/  ISETP.GT.AND P1, PT, R225, -0x1, PT ;  /* 0xffffffffe100780c */ /* 0x000fda0003f24270 */
[----:B------:R-:W-:Y:S05]  /*db90*/  @P1 BRA `(.L_x_5929) ;  /* 0x0000000000201947 */ /* 0x000fea0003800000 */
[----:B------:R-:W-:Y:S01]  /*dba0*/  IMAD.U32 R227, RZ, RZ, UR42 ;  /* 0x0000002affe37e24 */ /* 0x000fe2000f8e00ff */
[----:B------:R-:W-:-:S04]  /*dbb0*/  LOP3.LUT R225, RZ, R225, RZ, 0x33, !PT ;  /* 0x000000e1ffe17212 */ /* 0x000fc800078e33ff */
[----:B------:R-:W-:-:S13]  /*dbc0*/  ISETP.NE.AND P1, PT, R227, 0x1, PT ;  /* 0x00000001e300780c */ /* 0x000fda0003f25270 */
[----:B0-----:R-:W0:Y:S02]  /*dbd0*/  @P1 LDC.64 R152, c[0x0][0x9e8] ;  /* 0x00027a00ff981b82 */ /* 0x001e240000000a00 */
[----:B0-----:R-:W-:-:S05]  /*dbe0*/  @P1 IMAD.HI.U32 R152, R225, R152, RZ ;  /* 0x00000098e1981227 */ /* 0x001fca00078e00ff */
[----:B------:R-:W-:-:S04]  /*dbf0*/  @P1 SHF.R.U32.HI R225, RZ, R153, R152 ;  /* 0x00000099ffe11219 */ /* 0x000fc80000011698 */
[----:B------:R-:W-:Y:S01]  /*dc00*/  LOP3.LUT R225, RZ, R225, RZ, 0x33, !PT ;  /* 0x000000e1ffe17212 */ /* 0x000fe200078e33ff */
[----:B------:R-:W-:Y:S06]  /*dc10*/  BRA `(.L_x_5930) ;  /* 0x0000000000147947 */ /* 0x000fec0003800000 */
.L_x_5929:
[----:B------:R-:W-:-:S05]  /*dc20*/  IMAD.U32 R227, RZ, RZ, UR42 ;  /* 0x0000002affe37e24 */ /* 0x000fca000f8e00ff */
[----:B------:R-:W-:-:S13]  /*dc30*/  ISETP.NE.AND P1, PT, R227, 0x1, PT ;  /* 0x00000001e300780c */ /* 0x000fda0003f25270 */
[----:B0-----:R-:W0:Y:S02]  /*dc40*/  @P1 LDC.64 R152, c[0x0][0x9e8] ;  /* 0x00027a00ff981b82 */ /* 0x001e240000000a00 */
[----:B0-----:R-:W-:-:S05]  /*dc50*/  @P1 IMAD.HI.U32 R152, R225, R152, RZ ;  /* 0x00000098e1981227 */ /* 0x001fca00078e00ff */
[----:B------:R-:W-:-:S07]  /*dc60*/  @P1 SHF.R.U32.HI R225, RZ, R153, R152 ;  /* 0x00000099ffe11219 */ /* 0x000fce0000011698 */
.L_x_5930:
[----:B------:R-:W-:Y:S05]  /*dc70*/  BSYNC B2 ;  /* 0x0000000000027941 */ /* 0x000fea0003800000 */
.L_x_5928:
[----:B------:R-:W-:-:S04]  /*dc80*/  IMAD R225, R225, R227, -R179 ;  /* 0x000000e3e1e17224 */ /* 0x000fc800078e0ab3 */
[----:B------:R-:W-:-:S05]  /*dc90*/  IMAD.IADD R225, R225, 0x1, -R185 ;  /* 0x00000001e1e17824 */ /* 0x000fca00078e0ab9 */
[----:B------:R-:W-:Y:S02]  /*dca0*/  VIMNMX R182, R182, R225, !PT ;  /* 0x000000e1b6b67248 */ /* 0x000fe40007fe0100 */
[----:B------:R-:W-:-:S07]  /*dcb0*/  VIADDMNMX R183, R225, R227, R183, PT ;  /* 0x000000e3e1b77246 */ /* 0x000fce00038001b7 */
.L_x_5927:
[----:B------:R-:W-:Y:S01]  /*dcc0*/  ISETP.GT.AND P1, PT, R12, -0x1, PT ;  /* 0xffffffff0c00780c */ /* 0x000fe20003f24270 */
[----:B------:R-:W2:Y:S01]  /*dcd0*/  SHFL.IDX PT, R216, R216, 0x1, 0x1c1f ;  /* 0x003c1f00d8d87f89 */ /* 0x000ea200000e0000 */
[----:B------:R-:W-:Y:S02]  /*dce0*/  UISETP.NE.AND UP0, UPT, UR48, URZ, UPT ;  /* 0x0000003f3000728c */ /* 0x000fe4000bf05270 */
[C---:B------:R-:W-:Y:S02]  /*dcf0*/  ISETP.GT.AND P4, PT, R182.reuse, RZ, P1 ;  /* 0x000000ffb600720c */ /* 0x040fe40000f84270 */
[C---:B------:R-:W-:Y:S02]  /*dd00*/  ISETP.GT.AND P3, PT, R182.reuse, 0x1, P1 ;  /* 0x00000001b600780c */ /* 0x040fe40000f64270 */
[----:B------:R-:W-:Y:S02]  /*dd10*/  ISETP.LT.OR P4, PT, R183, 0x1, P4 ;  /* 0x00000001b700780c */ /* 0x000fe40002781670 */
[----:B------:R-:W-:-:S02]  /*dd20*/  ISETP.GT.AND P5, PT, R182, 0x8, P1 ;  /* 0x00000008b600780c */ /* 0x000fc40000fa4270 */
[----:B0-----:R-:W-:Y:S02]  /*dd30*/  FSEL R217, R217, -INF , !P4 ;  /* 0xff800000d9d97808 */ /* 0x001fe40006000000 */
[C---:B------:R-:W-:Y:S02]  /*dd40*/  ISETP.GT.AND P4, PT, R182.reuse, 0x10, P1 ;  /* 0x00000010b600780c */ /* 0x040fe40000f84270 */
[----:B------:R-:W-:Y:S02]  /*dd50*/  ISETP.GT.AND P2, PT, R182, 0x9, P1 ;  /* 0x00000009b600780c */ /* 0x000fe40000f44270 */
[C---:B------:R-:W-:Y:S02]  /*dd60*/  ISETP.LT.OR P4, PT, R183.reuse, 0x11, P4 ;  /* 0x00000011b700780c */ /* 0x040fe40002781670 */
[----:B------:R-:W-:Y:S02]  /*dd70*/  ISETP.LT.OR P3, PT, R183, 0x2, P3 ;  /* 0x00000002b700780c */ /* 0x000fe40001f61670 */
[----:B------:R-:W-:-:S02]  /*dd80*/  FSEL R160, R160, -INF , !P4 ;  /* 0xff800000a0a07808 */ /* 0x000fc40006000000 */
[----:B------:R-:W-:Y:S01]  /*dd90*/  ISETP.GT.AND P4, PT, R182, 0x20, P1 ;  /* 0x00000020b600780c */ /* 0x000fe20000f84270 */
[----:B--2---:R-:W-:Y:S01]  /*dda0*/  IMAD.IADD R223, R223, 0x1, R216 ;  /* 0x00000001dfdf7824 */ /* 0x004fe200078e02d8 */
[C---:B------:R-:W-:Y:S02]  /*ddb0*/  ISETP.LT.OR P5, PT, R183.reuse, 0x9, P5 ;  /* 0x00000009b700780c */ /* 0x040fe40002fa1670 */
[C---:B------:R-:W-:Y:S02]  /*ddc0*/  ISETP.LT.OR P2, PT, R183.reuse, 0xa, P2 ;  /* 0x0000000ab700780c */ /* 0x040fe40001741670 */
[----:B------:R-:W-:Y:S02]  /*ddd0*/  ISETP.LT.OR P4, PT, R183, 0x21, P4 ;  /* 0x00000021b700780c */ /* 0x000fe40002781670 */
[----:B------:R-:W-:Y:S02]  /*dde0*/  FSEL R219, R219, -INF , !P3 ;  /* 0xff800000dbdb7808 */ /* 0x000fe40005800000 */
[----:B------:R-:W-:-:S02]  /*ddf0*/  FSEL R221, R221, -INF , !P5 ;  /* 0xff800000dddd7808 */ /* 0x000fc40006800000 */
[----:B------:R-:W-:Y:S02]  /*de00*/  FSEL R157, R157, -INF , !P2 ;  /* 0xff8000009d9d7808 */ /* 0x000fe40005000000 */
[C---:B------:R-:W-:Y:S02]  /*de10*/  ISETP.GT.AND P3, PT, R182.reuse, 0x11, P1 ;  /* 0x00000011b600780c */ /* 0x040fe40000f64270 */
[C---:B------:R-:W-:Y:S02]  /*de20*/  ISETP.GT.AND P5, PT, R182.reuse, 0x18, P1 ;  /* 0x00000018b600780c */ /* 0x040fe40000fa4270 */
[C---:B------:R-:W-:Y:S02]  /*de30*/  ISETP.GT.AND P2, PT, R182.reuse, 0x19, P1 ;  /* 0x00000019b600780c */ /* 0x040fe40000f44270 */
[----:B------:R-:W-:Y:S02]  /*de40*/  FSEL R167, R167, -INF , !P4 ;  /* 0xff800000a7a77808 */ /* 0x000fe40006000000 */
[----:B------:R-:W-:-:S02]  /*de50*/  ISETP.GT.AND P4, PT, R182, 0x30, P1 ;  /* 0x00000030b600780c */ /* 0x000fc40000f84270 */
[C---:B------:R-:W-:Y:S02]  /*de60*/  ISETP.LT.OR P3, PT, R183.reuse, 0x12, P3 ;  /* 0x00000012b700780c */ /* 0x040fe40001f61670 */
        /* <DEDUP_REMOVED lines=8> */
[----:B------:R-:W-:Y:S02]  /*def0*/  ISETP.GT.AND P2, PT, R182, 0x29, P1 ;  /* 0x00000029b600780c */ /* 0x000fe40000f44270 */
[----:B------:R-:W-:Y:S02]  /*df00*/  FSEL R175, R175, -INF , !P4 ;  /* 0xff800000afaf7808 */ /* 0x000fe40006000000 */
[----:B------:R-:W-:-:S02]  /*df10*/  PLOP3.LUT P4, PT, PT, PT, UP0, 0x40, 0x0 ;  /* 0x000000000000781c */ /* 0x000fc40003f8e808 */
[C---:B------:R-:W-:Y:S02]  /*df20*/  ISETP.LT.OR P3, PT, R183.reuse, 0x22, P3 ;  /* 0x00000022b700780c */ /* 0x040fe40001f61670 */
[C---:B------:R-:W-:Y:S02]  /*df30*/  ISETP.LT.OR P5, PT, R183.reuse, 0x29, P5 ;  /* 0x00000029b700780c */ /* 0x040fe40002fa1670 */
[----:B------:R-:W-:Y:S02]  /*df40*/  ISETP.LT.OR P2, PT, R183, 0x2a, P2 ;  /* 0x0000002ab700780c */ /* 0x000fe40001741670 */
[----:B------:R-:W-:Y:S02]  /*df50*/  FSEL R169, R169, -INF , !P3 ;  /* 0xff800000a9a97808 */ /* 0x000fe40005800000 */
[----:B------:R-:W-:Y:S02]  /*df60*/  FSEL R225, R171, -INF , !P5 ;  /* 0xff800000abe17808 */ /* 0x000fe40006800000 */
[----:B------:R-:W-:-:S02]  /*df70*/  FSEL R173, R173, -INF , !P2 ;  /* 0xff800000adad7808 */ /* 0x000fc40005000000 */
[C---:B------:R-:W-:Y:S02]  /*df80*/  ISETP.GT.AND P3, PT, R182.reuse, 0x31, P1 ;  /* 0x00000031b600780c */ /* 0x040fe40000f64270 */
[C---:B------:R-:W-:Y:S02]  /*df90*/  ISETP.GT.AND P5, PT, R182.reuse, 0x38, P1 ;  /* 0x00000038b600780c */ /* 0x040fe40000fa4270 */
[----:B------:R-:W-:Y:S02]  /*dfa0*/  ISETP.GT.AND P2, PT, R182, 0x39, P1 ;  /* 0x00000039b600780c */ /* 0x000fe40000f44270 */
[C---:B------:R-:W-:Y:S02]  /*dfb0*/  ISETP.LT.OR P3, PT, R183.reuse, 0x32, P3 ;  /* 0x00000032b700780c */ /* 0x040fe40001f61670 */
[C---:B------:R-:W-:Y:S02]  /*dfc0*/  ISETP.LT.OR P5, PT, R183.reuse, 0x39, P5 ;  /* 0x00000039b700780c */ /* 0x040fe40002fa1670 */
[----:B------:R-:W-:-:S02]  /*dfd0*/  ISETP.LT.OR P2, PT, R183, 0x3a, P2 ;  /* 0x0000003ab700780c */ /* 0x000fc40001741670 */
[----:B------:R-:W-:Y:S02]  /*dfe0*/  IADD3 R224, R224, R216, RZ ;  /* 0x000000d8e0e07210 */ /* 0x000fe40007ffe0ff */
[----:B------:R-:W-:Y:S02]  /*dff0*/  FSEL R177, R177, -INF , !P3 ;  /* 0xff800000b1b17808 */ /* 0x000fe40005800000 */
[----:B------:R-:W-:Y:S02]  /*e000*/  FSEL R180, R180, -INF , !P5 ;  /* 0xff800000b4b47808 */ /* 0x000fe40006800000 */
[----:B------:R-:W-:Y:S01]  /*e010*/  FSEL R181, R181, -INF , !P2 ;  /* 0xff800000b5b57808 */ /* 0x000fe20005000000 */
[----:B------:R-:W-:Y:S06]  /*e020*/  @P4 BRA `(.L_x_5931) ;  /* 0x0000000000584947 */ /* 0x000fec0003800000 */
        /* <DEDUP_REMOVED lines=12> */
.L_x_5933:
[----:B------:R-:W-:-:S05]  /*e0f0*/  IMAD.U32 R171, RZ, RZ, UR42 ;  /* 0x0000002affab7e24 */ /* 0x000fca000f8e00ff */
[----:B------:R-:W-:-:S13]  /*e100*/  ISETP.NE.AND P2, PT, R171, 0x1, PT ;  /* 0x00000001ab00780c */ /* 0x000fda0003f45270 */
[----:B------:R-:W0:Y:S02]  /*e110*/  @P2 LDC.64 R152, c[0x0][0x9e8] ;  /* 0x00027a00ff982b82 */ /* 0x000e240000000a00 */
[----:B0-----:R-:W-:-:S05]  /*e120*/  @P2 IMAD.HI.U32 R152, R216, R152, RZ ;  /* 0x00000098d8982227 */ /* 0x001fca00078e00ff */
[----:B------:R-:W-:-:S07]  /*e130*/  @P2 SHF.R.U32.HI R216, RZ, R153, R152 ;  /* 0x00000099ffd82219 */ /* 0x000fce0000011698 */
.L_x_5934:
[----:B------:R-:W-:Y:S05]  /*e140*/  BSYNC B2 ;  /* 0x0000000000027941 */ /* 0x000fea0003800000 */
.L_x_5932:
[----:B------:R-:W-:-:S04]  /*e150*/  IMAD R179, R216, R171, -R179 ;  /* 0x000000abd8b37224 */ /* 0x000fc800078e0ab3 */
[----:B------:R-:W-:-:S05]  /*e160*/  IMAD.IADD R179, R179, 0x1, -R185 ;  /* 0x00000001b3b37824 */ /* 0x000fca00078e0ab9 */
[----:B------:R-:W-:Y:S02]  /*e170*/  VIMNMX R223, R223, R179, !PT ;  /* 0x000000b3dfdf7248 */ /* 0x000fe40007fe0100 */
[----:B------:R-:W-:-:S07]  /*e180*/  VIADDMNMX R224, R179, R171, R224, PT ;  /* 0x000000abb3e07246 */ /* 0x000fce00038001e0 */
.L_x_5931:
[----:B------:R-:W-:Y:S02]  /*e190*/  ISETP.GT.AND P2, PT, R223, 0x1, P1 ;  /* 0x00000001df00780c */ /* 0x000fe40000f44270 */
[----:B------:R-:W-:Y:S02]  /*e1a0*/  LOP3.LUT R22, R22, 0xffffdfff, RZ, 0xc0, !PT ;  /* 0xffffdfff16167812 */ /* 0x000fe400078ec0ff */
[----:B------:R-:W-:Y:S02]  /*e1b0*/  ISETP.LT.OR P2, PT, R224, 0x2, P2 ;  /* 0x00000002e000780c */ /* 0x000fe40001741670 */
[----:B------:R-:W-:Y:S02]  /*e1c0*/  @P0 LOP3.LUT R22, R22, 0x2000, RZ, 0xfc, !PT ;  /* 0x0000200016160812 */ /* 0x000fe400078efcff */
[----:B------:R-:W-:Y:S02]  /*e1d0*/  FSEL R152, R20, -INF , !P2 ;  /* 0xff80000014987808 */ /* 0x000fe40005000000 */
[----:B------:R-:W-:-:S02]  /*e1e0*/  FMNMX.FTZ R20, R217, R13, !PT ;  /* 0x0000000dd9147209 */ /* 0x000fc40007810000 */
[----:B------:R-:W-:Y:S02]  /*e1f0*/  ISETP.GT.AND P0, PT, R223, 0x20, P1 ;  /* 0x00000020df00780c */ /* 0x000fe40000f04270 */
[----:B------:R-:W-:Y:S02]  /*e200*/  FMNMX.FTZ R20, R219, R20, !PT ;  /* 0x00000014db147209 */ /* 0x000fe40007810000 */
[----:B------:R-:W-:Y:S02]  /*e210*/  LOP3.LUT R22, R22, 0xfffeffff, RZ, 0xc0, !PT ;  /* 0xfffeffff16167812 */ /* 0x000fe400078ec0ff */
[----:B------:R-:W-:Y:S02]  /*e220*/  FMNMX.FTZ R20, R221, R20, !PT ;  /* 0x00000014dd147209 */ /* 0x000fe40007810000 */
[----:B------:R-:W-:Y:S02]  /*e230*/  ISETP.GT.AND P3, PT, R223, 0x8, P1 ;  /* 0x00000008df00780c */ /* 0x000fe40000f64270 */
[----:B------:R-:W-:-:S02]  /*e240*/  FMNMX.FTZ R20, R157, R20, !PT ;  /* 0x000000149d147209 */ /* 0x000fc40007810000 */
[----:B------:R-:W-:Y:S02]  /*e250*/  ISETP.GT.AND P4, PT, R223, 0x9, P1 ;  /* 0x00000009df00780c */ /* 0x000fe40000f84270 */
[----:B------:R-:W-:Y:S02]  /*e260*/  FMNMX.FTZ R20, R160, R20, !PT ;  /* 0x00000014a0147209 */ /* 0x000fe40007810000 */
[----:B------:R-:W-:Y:S02]  /*e270*/  @P0 LOP3.LUT R22, R22, 0x10000, RZ, 0xfc, !PT ;  /* 0x0001000016160812 */ /* 0x000fe400078efcff */
[----:B------:R-:W-:Y:S02]  /*e280*/  FMNMX.FTZ R20, R161, R20, !PT ;  /* 0x00000014a1147209 */ /* 0x000fe40007810000 */
[----:B------:R-:W-:Y:S02]  /*e290*/  ISETP.GT.AND P0, PT, R223, 0x38, P1 ;  /* 0x00000038df00780c */ /* 0x000fe40000f04270 */
[----:B------:R-:W-:-:S02]  /*e2a0*/  FMNMX.FTZ R20, R164, R20, !PT ;  /* 0x00000014a4147209 */ /* 0x000fc40007810000 */
[----:B------:R-:W-:Y:S02]  /*e2b0*/  LOP3.LUT R22, R22, 0xfffffffd, RZ, 0xc0, !PT ;  /* 0xfffffffd16167812 */ /* 0x000fe400078ec0ff */
[----:B------:R-:W-:Y:S02]  /*e2c0*/  FMNMX.FTZ R20, R222, R20, !PT ;  /* 0x00000014de147209 */ /* 0x000fe40007810000 */
[C---:B------:R-:W-:Y:S02]  /*e2d0*/  ISETP.LT.OR P3, PT, R224.reuse, 0x9, P3 ;  /* 0x00000009e000780c */ /* 0x040fe40001f61670 */
[----:B------:R-:W-:Y:S02]  /*e2e0*/  FMNMX.FTZ R20, R167, R20, !PT ;  /* 0x00000014a7147209 */ /* 0x000fe40007810000 */
[----:B------:R-:W-:Y:S02]  /*e2f0*/  ISETP.LT.OR P4, PT, R224, 0xa, P4 ;  /* 0x0000000ae000780c */ /* 0x000fe40002781670 */
[----:B------:R-:W-:-:S02]  /*e300*/  FMNMX.FTZ R20, R169, R20, !PT ;  /* 0x00000014a9147209 */ /* 0x000fc40007810000 */
[----:B------:R-:W-:Y:S02]  /*e310*/  @P0 LOP3.LUT R22, R22, 0x2, RZ, 0xfc, !PT ;  /* 0x0000000216160812 */ /* 0x000fe400078efcff */
[----:B------:R-:W-:Y:S02]  /*e320*/  FMNMX.FTZ R20, R225, R20, !PT ;  /* 0x00000014e1147209 */ /* 0x000fe40007810000 */
[----:B------:R-:W-:Y:S02]  /*e330*/  ISETP.GT.AND P0, PT, R223, RZ, P1 ;  /* 0x000000ffdf00720c */ /* 0x000fe40000f04270 */
[----:B------:R-:W-:Y:S02]  /*e340*/  FMNMX.FTZ R20, R173, R20, !PT ;  /* 0x00000014ad147209 */ /* 0x000fe40007810000 */
[----:B------:R-:W-:Y:S02]  /*e350*/  FSEL R155, R155, -INF , !P3 ;  /* 0xff8000009b9b7808 */ /* 0x000fe40005800000 */
[----:B------:R-:W-:-:S02]  /*e360*/  FMNMX.FTZ R20, R175, R20, !PT ;  /* 0x00000014af147209 */ /* 0x000fc40007810000 */
[----:B------:R-:W-:Y:S02]  /*e370*/  FSEL R156, R156, -INF , !P4 ;  /* 0xff8000009c9c7808 */ /* 0x000fe40006000000 */
[C---:B------:R-:W-:Y:S02]  /*e380*/  ISETP.GT.AND P5, PT, R223.reuse, 0x10, P1 ;  /* 0x00000010df00780c */ /* 0x040fe40000fa4270 */
[C---:B------:R-:W-:Y:S02]  /*e390*/  ISETP.GT.AND P2, PT, R223.reuse, 0x11, P1 ;  /* 0x00000011df00780c */ /* 0x040fe40000f44270 */
[C---:B------:R-:W-:Y:S02]  /*e3a0*/  ISETP.GT.AND P3, PT, R223.reuse, 0x18, P1 ;  /* 0x00000018df00780c */ /* 0x040fe40000f64270 */
[----:B------:R-:W-:Y:S02]  /*e3b0*/  ISETP.GT.AND P4, PT, R223, 0x19, P1 ;  /* 0x00000019df00780c */ /* 0x000fe40000f84270 */
[----:B------:R-:W-:-:S02]  /*e3c0*/  FMNMX.FTZ R20, R177, R20, !PT ;  /* 0x00000014b1147209 */ /* 0x000fc40007810000 */
[C---:B------:R-:W-:Y:S02]  /*e3d0*/  ISETP.LT.OR P5, PT, R224.reuse, 0x11, P5 ;  /* 0x00000011e000780c */ /* 0x040fe40002fa1670 */
[C---:B------:R-:W-:Y:S02]  /*e3e0*/  ISETP.LT.OR P2, PT, R224.reuse, 0x12, P2 ;  /* 0x00000012e000780c */ /* 0x040fe40001741670 */
[C---:B------:R-:W-:Y:S02]  /*e3f0*/  ISETP.LT.OR P3, PT, R224.reuse, 0x19, P3 ;  /* 0x00000019e000780c */ /* 0x040fe40001f61670 */
[----:B------:R-:W-:Y:S02]  /*e400*/  ISETP.LT.OR P4, PT, R224, 0x1a, P4 ;  /* 0x0000001ae000780c */ /* 0x000fe40002781670 */
[----:B------:R-:W-:Y:S02]  /*e410*/  FMNMX.FTZ R20, R180, R20, !PT ;  /* 0x00000014b4147209 */ /* 0x000fe40007810000 */
[----:B------:R-:W-:-:S02]  /*e420*/  LOP3.LUT R22, R22, 0xffffffdf, RZ, 0xc0, !PT ;  /* 0xffffffdf16167812 */ /* 0x000fc400078ec0ff */
[----:B------:R-:W-:Y:S02]  /*e430*/  FSEL R158, R158, -INF , !P5 ;  /* 0xff8000009e9e7808 */ /* 0x000fe40006800000 */
[----:B------:R-:W-:Y:S02]  /*e440*/  FSEL R159, R159, -INF , !P2 ;  /* 0xff8000009f9f7808 */ /* 0x000fe40005000000 */
[----:B------:R-:W-:Y:S02]  /*e450*/  FSEL R162, R162, -INF , !P3 ;  /* 0xff800000a2a27808 */ /* 0x000fe40005800000 */
[----:B------:R-:W-:Y:S02]  /*e460*/  FSEL R163, R163, -INF , !P4 ;  /* 0xff800000a3a37808 */ /* 0x000fe40006000000 */
[C---:B------:R-:W-:Y:S02]  /*e470*/  ISETP.GT.AND P2, PT, R223.reuse, 0x21, P1 ;  /* 0x00000021df00780c */ /* 0x040fe40000f44270 */
[----:B------:R-:W-:-:S02]  /*e480*/  ISETP.GT.AND P3, PT, R223, 0x28, P1 ;  /* 0x00000028df00780c */ /* 0x000fc40000f64270 */
[C---:B------:R-:W-:Y:S02]  /*e490*/  ISETP.GT.AND P4, PT, R223.reuse, 0x29, P1 ;  /* 0x00000029df00780c */ /* 0x040fe40000f84270 */
[C---:B------:R-:W-:Y:S02]  /*e4a0*/  ISETP.GT.AND P5, PT, R223.reuse, 0x30, P1 ;  /* 0x00000030df00780c */ /* 0x040fe40000fa4270 */
[C---:B------:R-:W-:Y:S02]  /*e4b0*/  ISETP.GT.AND P6, PT, R223.reuse, 0x31, P1 ;  /* 0x00000031df00780c */ /* 0x040fe40000fc4270 */
[----:B------:R-:W-:Y:S02]  /*e4c0*/  ISETP.GT.AND P1, PT, R223, 0x39, P1 ;  /* 0x00000039df00780c */ /* 0x000fe40000f24270 */
[----:B------:R-:W-:Y:S02]  /*e4d0*/  FMNMX.FTZ R20, R181, R20, !PT ;  /* 0x00000014b5147209 */ /* 0x000fe40007810000 */
[----:B------:R-:W-:-:S02]  /*e4e0*/  @P0 LOP3.LUT R22, R22, 0x20, RZ, 0xfc, !PT ;  /* 0x0000002016160812 */ /* 0x000fc400078efcff */
[----:B------:R-:W-:Y:S01]  /*e4f0*/  ISETP.LT.OR P5, PT, R224, 0x31, P5 ;  /* 0x00000031e000780c */ /* 0x000fe20002fa1670 */
[----:B------:R-:W0:Y:S01]  /*e500*/  SHFL.BFLY PT, R153, R20, 0x2, 0x1f ;  /* 0x0c401f0014997f89 */ /* 0x000e2200000e0000 */
[C---:B------:R-:W-:Y:S02]  /*e510*/  LOP3.LUT P0, RZ, R22.reuse, 0x10000, RZ, 0xc0, !PT ;  /* 0x0001000016ff7812 */ /* 0x040fe4000780c0ff */
[----:B------:R-:W-:Y:S02]  /*e520*/  LOP3.LUT R22, R22, 0xfffffff7, RZ, 0xc0, !PT ;  /* 0xfffffff716167812 */ /* 0x000fe400078ec0ff */
[----:B------:R-:W-:Y:S02]  /*e530*/  ISETP.LT.OR P0, PT, R224, 0x21, P0 ;  /* 0x00000021e000780c */ /* 0x000fe40000701670 */
[----:B------:R-:W-:Y:S02]  /*e540*/  @P1 LOP3.LUT R22, R22, 0x8, RZ, 0xfc, !PT ;  /* 0x0000000816161812 */ /* 0x000fe400078efcff */
[----:B------:R-:W-:-:S02]  /*e550*/  ISETP.LT.OR P6, PT, R224, 0x32, P6 ;  /* 0x00000032e000780c */ /* 0x000fc400037c1670 */
[C---:B------:R-:W-:Y:S02]  /*e560*/  LOP3.LUT P1, RZ, R22.reuse, 0x2, RZ, 0xc0, !PT ;  /* 0x0000000216ff7812 */ /* 0x040fe4000782c0ff */
[----:B------:R-:W-:Y:S02]  /*e570*/  LOP3.LUT R22, R22, 0xffffffbf, RZ, 0xc0, !PT ;  /* 0xffffffbf16167812 */ /* 0x000fe400078ec0ff */
[----:B------:R-:W-:Y:S02]  /*e580*/  ISETP.LT.OR P1, PT, R224, 0x39, P1 ;  /* 0x00000039e000780c */ /* 0x000fe40000f21670 */
[----:B------:R-:W-:Y:S02]  /*e590*/  FSEL R174, R174, -INF , !P6 ;  /* 0xff800000aeae7808 */ /* 0x000fe40007000000 */
[----:B------:R-:W-:Y:S02]  /*e5a0*/  @P0 LOP3.LUT R22, R22, 0x40, RZ, 0xfc, !PT ;  /* 0x0000004016160812 */ /* 0x000fe400078efcff */
[----:B------:R-:W-:-:S02]  /*e5b0*/  ISETP.LT.OR P0, PT, R224, 0x22, P2 ;  /* 0x00000022e000780c */ /* 0x000fc40001701670 */
[----:B------:R-:W-:Y:S02]  /*e5c0*/  LOP3.LUT P2, RZ, R22, 0x20, RZ, 0xc0, !PT ;  /* 0x0000002016ff7812 */ /* 0x000fe4000784c0ff */
[----:B0-----:R-:W-:Y:S02]  /*e5d0*/  FMNMX.FTZ R153, R20, R153, !PT ;  /* 0x0000009914997209 */ /* 0x001fe40007810000 */
[----:B------:R-:W-:Y:S02]  /*e5e0*/  LOP3.LUT R22, R22, 0xffffffef, RZ, 0xc0, !PT ;  /* 0xffffffef16167812 */ /* 0x000fe400078ec0ff */
[----:B------:R-:W-:Y:S01]  /*e5f0*/  ISETP.LT.OR P2, PT, R224, 0x1, P2 ;  /* 0x00000001e000780c */ /* 0x000fe20001741670 */
[----:B------:R-:W0:Y:S01]  /*e600*/  SHFL.BFLY PT, R171, R153, 0x1, 0x1f ;  /* 0x0c201f0099ab7f89 */ /* 0x000e2200000e0000 */
[----:B------:R-:W-:Y:S02]  /*e610*/  FSEL R176, R176, -INF , !P1 ;  /* 0xff800000b0b07808 */ /* 0x000fe40004800000 */
[----:B------:R-:W-:-:S02]  /*e620*/  FSEL R154, R154, -INF , !P2 ;  /* 0xff8000009a9a7808 */ /* 0x000fc40005000000 */
[----:B------:R-:W-:Y:S02]  /*e630*/  @P0 LOP3.LUT R22, R22, 0x10, RZ, 0xfc, !PT ;  /* 0x0000001016160812 */ /* 0x000fe400078efcff */
[----:B------:R-:W-:Y:S02]  /*e640*/  ISETP.LT.OR P0, PT, R224, 0x29, P3 ;  /* 0x00000029e000780c */ /* 0x000fe40001f01670 */
[C---:B------:R-:W-:Y:S02]  /*e650*/  LOP3.LUT P3, RZ, R22.reuse, 0x8, RZ, 0xc0, !PT ;  /* 0x0000000816ff7812 */ /* 0x040fe4000786c0ff */
[----:B------:R-:W-:Y:S02]  /*e660*/  LOP3.LUT R22, R22, 0xfffffffb, RZ, 0xc0, !PT ;  /* 0xfffffffb16167812 */ /* 0x000fe400078ec0ff */
[----:B------:R-:W-:Y:S02]  /*e670*/  FMNMX.FTZ R179, R154, R15, !PT ;  /* 0x0000000f9ab37209 */ /* 0x000fe40007810000 */
[----:B------:R-:W-:-:S02]  /*e680*/  ISETP.LT.OR P3, PT, R224, 0x3a, P3 ;  /* 0x0000003ae000780c */ /* 0x000fc40001f61670 */
[----:B------:R-:W-:Y:S02]  /*e690*/  FMNMX.FTZ R179, R152, R179, !PT ;  /* 0x000000b398b37209 */ /* 0x000fe40007810000 */
[----:B------:R-:W-:Y:S02]  /*e6a0*/  FSEL R178, R178, -INF , !P3 ;  /* 0xff800000b2b27808 */ /* 0x000fe40005800000 */
[----:B------:R-:W-:Y:S02]  /*e6b0*/  @P0 LOP3.LUT R22, R22, 0x4, RZ, 0xfc, !PT ;  /* 0x0000000416160812 */ /* 0x000fe400078efcff */
[----:B------:R-:W-:Y:S02]  /*e6c0*/  ISETP.LT.OR P0, PT, R224, 0x2a, P4 ;  /* 0x0000002ae000780c */ /* 0x000fe40002701670 */
[----:B0-----:R-:W-:Y:S02]  /*e6d0*/  FMNMX.FTZ R171, R153, R171, !PT ;  /* 0x000000ab99ab7209 */ /* 0x001fe40007810000 */
[----:B------:R-:W-:-:S02]  /*e6e0*/  LOP3.LUT R22, R22, 0xffffbfff, RZ, 0xc0, !PT ;  /* 0xffffbfff16167812 */ /* 0x000fc400078ec0ff */
[----:B------:R-:W-:Y:S02]  /*e6f0*/  FMNMX.FTZ R179, R155, R179, !PT ;  /* 0x000000b39bb37209 */ /* 0x000fe40007810000 */
[C---:B------:R-:W-:Y:S02]  /*e700*/  FSETP.NEU.FTZ.AND P4, PT, R171.reuse, -INF , PT ;  /* 0xff800000ab00780b */ /* 0x040fe40003f9d000 */
[----:B------:R-:W-:Y:S02]  /*e710*/  FMNMX.FTZ R179, R156, R179, !PT ;  /* 0x000000b39cb37209 */ /* 0x000fe40007810000 */
[----:B------:R-:W-:Y:S02]  /*e720*/  FSEL R20, R171, RZ, P4 ;  /* 0x000000ffab147208 */ /* 0x000fe40002000000 */
[----:B------:R-:W-:Y:S02]  /*e730*/  @P0 LOP3.LUT R22, R22, 0x4000, RZ, 0xfc, !PT ;  /* 0x0000400016160812 */ /* 0x000fe400078efcff */
[----:B------:R-:W-:Y:S01]  /*e740*/  FMNMX.FTZ R179, R158, R179, !PT ;  /* 0x000000b39eb37209 */ /* 0x000fe20007810000 */
[----:B------:R-:W-:Y:S01]  /*e750*/  FADD.FTZ R13, -R20, R13 ;  /* 0x0000000d140d7221 */ /* 0x000fe20000010100 */
[----:B------:R-:W-:Y:S01]  /*e760*/  LOP3.LUT R22, R22, 0xffff7fff, RZ, 0xc0, !PT ;  /* 0xffff7fff16167812 */ /* 0x000fe200078ec0ff */
[----:B------:R-:W-:Y:S01]  /*e770*/  IMAD.U32 R20, RZ, RZ, UR38 ;  /* 0x00000026ff147e24 */ /* 0x000fe2000f8e00ff */
[----:B------:R-:W-:-:S02]  /*e780*/  FMNMX.FTZ R179, R159, R179, !PT ;  /* 0x000000b39fb37209 */ /* 0x000fc40007810000 */
[----:B------:R-:W-:Y:S01]  /*e790*/  @P5 LOP3.LUT R22, R22, 0x8000, RZ, 0xfc, !PT ;  /* 0x0000800016165812 */ /* 0x000fe200078efcff */
[-C--:B------:R-:W-:Y:S01]  /*e7a0*/  FMUL.FTZ R153, R171, R20.reuse ;  /* 0x00000014ab997220 */ /* 0x080fe20000410000 */
[----:B------:R-:W-:Y:S01]  /*e7b0*/  FMNMX.FTZ R179, R162, R179, !PT ;  /* 0x000000b3a2b37209 */ /* 0x000fe20007810000 */
[----:B------:R-:W-:Y:S01]  /*e7c0*/  FMUL.FTZ R13, R13, R20 ;  /* 0x000000140d0d7220 */ /* 0x000fe20000410000 */
[C---:B------:R-:W-:Y:S02]  /*e7d0*/  LOP3.LUT P5, RZ, R22.reuse, 0x40, RZ, 0xc0, !PT ;  /* 0x0000004016ff7812 */ /* 0x040fe400078ac0ff */
[----:B------:R-:W-:Y:S02]  /*e7e0*/  LOP3.LUT P0, RZ, R22, 0x10, RZ, 0xc0, !PT ;  /* 0x0000001016ff7812 */ /* 0x000fe4000780c0ff */
[----:B------:R-:W-:Y:S02]  /*e7f0*/  FSEL R165, R165, -INF , !P5 ;  /* 0xff800000a5a57808 */ /* 0x000fe40006800000 */
[----:B------:R-:W-:-:S02]  /*e800*/  FMNMX.FTZ R179, R163, R179, !PT ;  /* 0x000000b3a3b37209 */ /* 0x000fc40007810000 */
[----:B------:R-:W-:Y:S02]  /*e810*/  FSEL R153, R153, RZ, P4 ;  /* 0x000000ff99997208 */ /* 0x000fe40002000000 */
[----:B------:R-:W-:Y:S02]  /*e820*/  LOP3.LUT P4, RZ, R22, 0x4, RZ, 0xc0, !PT ;  /* 0x0000000416ff7812 */ /* 0x000fe4000788c0ff */
[----:B------:R-:W-:Y:S01]  /*e830*/  FSEL R166, R166, -INF , !P0 ;  /* 0xff800000a6a67808 */ /* 0x000fe20004000000 */
[-CC-:B------:R-:W-:Y:S01]  /*e840*/  FFMA.FTZ R217, R217, R20.reuse, -R153.reuse ;  /* 0x00000014d9d97223 */ /* 0x180fe20000010899 */
[----:B------:R-:W-:Y:S01]  /*e850*/  FMNMX.FTZ R179, R165, R179, !PT ;  /* 0x000000b3a5b37209 */ /* 0x000fe20007810000 */
        /* <DEDUP_REMOVED lines=15> */
[----:B------:R-:W-:Y:S01]  /*e950*/  LOP3.LUT P0, RZ, R22, 0x4000, RZ, 0xc0, !PT ;  /* 0x0000400016ff7812 */ /* 0x000fe2000780c0ff */
[----:B------:R-:W-:Y:S01]  /*e960*/  MUFU.EX2 R217, R217 ;  /* 0x000000d900d97308 */ /* 0x000fe20000000800 */
[----:B------:R-:W-:-:S02]  /*e970*/  FSEL R168, R168, -INF , !P4 ;  /* 0xff800000a8a87808 */ /* 0x000fc40006000000 */
[----:B------:R-:W-:Y:S02]  /*e980*/  FMNMX.FTZ R181, R166, R179, !PT ;  /* 0x000000b3a6b57209 */ /* 0x000fe40007810000 */
[----:B------:R-:W-:Y:S02]  /*e990*/  LOP3.LUT P5, RZ, R22, 0x8000, RZ, 0xc0, !PT ;  /* 0x0000800016ff7812 */ /* 0x000fe400078ac0ff */
[----:B------:R-:W-:Y:S01]  /*e9a0*/  FSEL R179, R170, -INF , !P0 ;  /* 0xff800000aab37808 */ /* 0x000fe20004000000 */
[----:B------:R-:W-:Y:S01]  /*e9b0*/  MUFU.EX2 R219, R219 ;  /* 0x000000db00db7308 */ /* 0x000fe20000000800 */
[----:B------:R-:W-:Y:S02]  /*e9c0*/  FMNMX.FTZ R181, R168, R181, !PT ;  /* 0x000000b5a8b57209 */ /* 0x000fe40007810000 */
[----:B------:R-:W-:Y:S02]  /*e9d0*/  FSEL R172, R172, -INF , !P5 ;  /* 0xff800000acac7808 */ /* 0x000fe40006800000 */
[----:B------:R-:W-:-:S02]  /*e9e0*/  FMNMX.FTZ R181, R179, R181, !PT ;  /* 0x000000b5b3b57209 */ /* 0x000fc40007810000 */
[----:B------:R-:W-:Y:S01]  /*e9f0*/  LOP3.LUT P0, RZ, R22, 0x2000, RZ, 0xc0, !PT ;  /* 0x0000200016ff7812 */ /* 0x000fe2000780c0ff */
[----:B------:R-:W-:Y:S01]  /*ea00*/  MUFU.EX2 R221, R221 ;  /* 0x000000dd00dd7308 */ /* 0x000fe20000000800 */
[----:B------:R-:W-:-:S04]  /*ea10*/  FMNMX.FTZ R181, R172, R181, !PT ;  /* 0x000000b5acb57209 */ /* 0x000fc80007810000 */
[----:B------:R-:W-:-:S03]  /*ea20*/  FMNMX.FTZ R181, R174, R181, !PT ;  /* 0x000000b5aeb57209 */ /* 0x000fc60007810000 */
[----:B------:R-:W-:Y:S01]  /*ea30*/  MUFU.EX2 R157, R157 ;  /* 0x0000009d009d7308 */ /* 0x000fe20000000800 */
[----:B------:R-:W-:-:S04]  /*ea40*/  FMNMX.FTZ R170, R176, R181, !PT ;  /* 0x000000b5b0aa7209 */ /* 0x000fc80007810000 */
[----:B------:R-:W-:-:S03]  /*ea50*/  FMNMX.FTZ R170, R178, R170, !PT ;  /* 0x000000aab2aa7209 */ /* 0x000fc60007810000 */
[----:B------:R-:W-:Y:S02]  /*ea60*/  MUFU.EX2 R160, R160 ;  /* 0x000000a000a07308 */ /* 0x000fe40000000800 */
[----:B------:R-:W0:Y:S06]  /*ea70*/  SHFL.BFLY PT, R181, R170, 0x2, 0x1f ;  /* 0x0c401f00aab57f89 */ /* 0x000e2c00000e0000 */
[----:B------:R-:W2:Y:S08]  /*ea80*/  MUFU.EX2 R161, R161 ;  /* 0x000000a100a17308 */ /* 0x000eb00000000800 */
[----:B------:R-:W-:Y:S08]  /*ea90*/  MUFU.EX2 R164, R164 ;  /* 0x000000a400a47308 */ /* 0x000ff00000000800 */
[----:B------:R-:W-:Y:S01]  /*eaa0*/  MUFU.EX2 R222, R222 ;  /* 0x000000de00de7308 */ /* 0x000fe20000000800 */
[----:B0-----:R-:W-:-:S05]  /*eab0*/  FMNMX.FTZ R170, R170, R181, !PT ;  /* 0x000000b5aaaa7209 */ /* 0x001fca0007810000 */
[----:B------:R-:W0:Y:S02]  /*eac0*/  SHFL.BFLY PT, R181, R170, 0x1, 0x1f ;  /* 0x0c201f00aab57f89 */ /* 0x000e2400000e0000 */
[----:B------:R-:W-:Y:S08]  /*ead0*/  MUFU.EX2 R167, R167 ;  /* 0x000000a700a77308 */ /* 0x000ff00000000800 */
[----:B------:R-:W-:Y:S08]  /*eae0*/  MUFU.EX2 R169, R169 ;  /* 0x000000a900a97308 */ /* 0x000ff00000000800 */
[----:B------:R-:W-:Y:S01]  /*eaf0*/  MUFU.EX2 R173, R173 ;  /* 0x000000ad00ad7308 */ /* 0x000fe20000000800 */
[----:B0-----:R-:W-:Y:S01]  /*eb00*/  FMNMX.FTZ R170, R170, R181, !PT ;  /* 0x000000b5aaaa7209 */ /* 0x001fe20007810000 */
[----:B------:R-:W-:-:S06]  /*eb10*/  IMAD.MOV R181, RZ, RZ, -R197 ;  /* 0x000000ffffb57224 */ /* 0x000fcc00078e0ac5 */
[----:B------:R-:W-:Y:S01]  /*eb20*/  MUFU.EX2 R175, R175 ;  /* 0x000000af00af7308 */ /* 0x000fe20000000800 */
[C---:B------:R-:W-:Y:S01]  /*eb30*/  FSETP.NEU.FTZ.AND P2, PT, R170.reuse, -INF , PT ;  /* 0xff800000aa00780b */ /* 0x040fe20003f5d000 */
[C---:B------:R-:W-:Y:S01]  /*eb40*/  FMUL.FTZ R223, R170.reuse, R20 ;  /* 0x00000014aadf7220 */ /* 0x040fe20000410000 */
[----:B------:R-:W-:Y:S02]  /*eb50*/  ISETP.NE.AND P1, PT, R185, R181, PT ;  /* 0x000000b5b900720c */ /* 0x000fe40003f25270 */
[----:B------:R-:W-:Y:S02]  /*eb60*/  FSEL R181, R170, RZ, P2 ;  /* 0x000000ffaab57208 */ /* 0x000fe40001000000 */
[----:B------:R-:W-:Y:S01]  /*eb70*/  FSEL R223, R223, RZ, P2 ;  /* 0x000000ffdfdf7208 */ /* 0x000fe20001000000 */
[----:B------:R-:W-:Y:S02]  /*eb80*/  MUFU.EX2 R177, R177 ;  /* 0x000000b100b17308 */ /* 0x000fe40000000800 */
[----:B------:R-:W-:-:S02]  /*eb90*/  FADD.FTZ R181, -R181, R15 ;  /* 0x0000000fb5b57221 */ /* 0x000fc40000010100 */
[-CC-:B------:R-:W-:Y:S01]  /*eba0*/  FFMA.FTZ R155, R155, R20.reuse, -R223.reuse ;  /* 0x000000149b9b7223 */ /* 0x180fe200000108df */
[-CC-:B------:R-:W-:Y:S01]  /*ebb0*/  FFMA.FTZ R182, R156, R20.reuse, -R223.reuse ;  /* 0x000000149cb67223 */ /* 0x180fe200000108df */
[-CC-:B------:R-:W-:Y:S01]  /*ebc0*/  FFMA.FTZ R183, R158, R20.reuse, -R223.reuse ;  /* 0x000000149eb77223 */ /* 0x180fe200000108df */
[-CC-:B------:R-:W-:Y:S01]  /*ebd0*/  FFMA.FTZ R159, R159, R20.reuse, -R223.reuse ;  /* 0x000000149f9f7223 */ /* 0x180fe200000108df */
[----:B------:R0:W3:Y:S01]  /*ebe0*/  MUFU.EX2 R15, R13 ;  /* 0x0000000d000f7308 */ /* 0x0000e20000000800 */
[----:B------:R-:W-:Y:S02]  /*ebf0*/  @!P1 IMAD R18, R18, 0x40, R194 ;  /* 0x0000004012129824 */ /* 0x000fe400078e02c2 */
[-CC-:B------:R-:W-:Y:S01]  /*ec00*/  FFMA.FTZ R216, R162, R20.reuse, -R223.reuse ;  /* 0x00000014a2d87223 */ /* 0x180fe200000108df */
[-CC-:B------:R-:W-:Y:S01]  /*ec10*/  FFMA.FTZ R163, R163, R20.reuse, -R223.reuse ;  /* 0x00000014a3a37223 */ /* 0x180fe200000108df */
[----:B------:R-:W-:Y:S01]  /*ec20*/  FFMA.FTZ R165, R165, R20, -R223 ;  /* 0x00000014a5a57223 */ /* 0x000fe200000108df */
[----:B------:R-:W-:-:S02]  /*ec30*/  @!P1 IMAD R18, R18, 0x4, R2 ;  /* 0x0000000412129824 */ /* 0x000fc400078e0202 */
[--C-:B------:R-:W-:Y:S01]  /*ec40*/  FFMA.FTZ R224, R166, R20, -R223.reuse ;  /* 0x00000014a6e07223 */ /* 0x100fe200000108df */
[----:B--2---:R-:W-:Y:S01]  /*ec50*/  F2FP.F16.F32.PACK_AB R156, R161, R160 ;  /* 0x000000a0a19c723e */ /* 0x004fe200000000ff */
[----:B------:R-:W-:Y:S01]  /*ec60*/  MUFU.EX2 R155, R155 ;  /* 0x0000009b009b7308 */ /* 0x000fe20000000800 */
[-C--:B0-----:R-:W-:Y:S01]  /*ec70*/  FMUL.FTZ R13, R181, R20.reuse ;  /* 0x00000014b50d7220 */ /* 0x081fe20000410000 */
[-CC-:B------:R-:W-:Y:S01]  /*ec80*/  FFMA.FTZ R181, R152, R20.reuse, -R223.reuse ;  /* 0x0000001498b57223 */ /* 0x180fe200000108df */
[-CC-:B------:R-:W-:Y:S01]  /*ec90*/  FFMA.FTZ R168, R168, R20.reuse, -R223.reuse ;  /* 0x00000014a8a87223 */ /* 0x180fe200000108df */
[-CC-:B------:R-:W-:Y:S01]  /*eca0*/  FFMA.FTZ R179, R179, R20.reuse, -R223.reuse ;  /* 0x00000014b3b37223 */ /* 0x180fe200000108df */
[-CC-:B------:R-:W-:Y:S01]  /*ecb0*/  FFMA.FTZ R172, R172, R20.reuse, -R223.reuse ;  /* 0x00000014acac7223 */ /* 0x180fe200000108df */
[-CC-:B------:R-:W-:Y:S01]  /*ecc0*/  FFMA.FTZ R174, R174, R20.reuse, -R223.reuse ;  /* 0x00000014aeae7223 */ /* 0x180fe200000108df */
[-C--:B------:R-:W-:Y:S01]  /*ecd0*/  FFMA.FTZ R178, R178, R20.reuse, -R223 ;  /* 0x00000014b2b27223 */ /* 0x080fe200000108df */
[----:B------:R-:W0:Y:S01]  /*ece0*/  MUFU.EX2 R13, R13 ;  /* 0x0000000d000d7308 */ /* 0x000e220000000800 */
[----:B---3--:R-:W-:Y:S01]  /*ecf0*/  @!P1 STS [R18+0x28800], R15 ;  /* 0x0288000f12009388 */ /* 0x008fe20000000800 */
[----:B------:R-:W-:Y:S01]  /*ed00*/  FFMA.FTZ R3, R15, R3, R217 ;  /* 0x000000030f037223 */ /* 0x000fe200000100d9 */
[----:B------:R-:W-:Y:S01]  /*ed10*/  FFMA.FTZ R176, R176, R20, -R223 ;  /* 0x00000014b0b07223 */ /* 0x000fe200000108df */
[C---:B------:R-:W-:Y:S01]  /*ed20*/  F2FP.F16.F32.PACK_AB R152, R219.reuse, R217 ;  /* 0x000000d9db98723e */ /* 0x040fe200000000ff */
[-C--:B------:R-:W-:Y:S01]  /*ed30*/  FMUL.FTZ R24, R24, R15.reuse ;  /* 0x0000000f18187220 */ /* 0x080fe20000410000 */
[----:B------:R-:W-:Y:S01]  /*ed40*/  FADD.FTZ R3, R219, R3 ;  /* 0x00000003db037221 */ /* 0x000fe20000010000 */
[----:B------:R-:W-:Y:S01]  /*ed50*/  F2FP.F16.F32.PACK_AB R158, R222, R164 ;  /* 0x000000a4de9e723e */ /* 0x000fe200000000ff */
[----:B------:R-:W-:Y:S01]  /*ed60*/  MUFU.EX2 R181, R181 ;  /* 0x000000b500b57308 */ /* 0x000fe20000000800 */
[-C--:B------:R-:W-:Y:S01]  /*ed70*/  FMUL.FTZ R25, R25, R15.reuse ;  /* 0x0000000f19197220 */ /* 0x080fe20000410000 */
[----:B------:R-:W-:Y:S01]  /*ed80*/  FADD.FTZ R3, R221, R3 ;  /* 0x00000003dd037221 */ /* 0x000fe20000010000 */
[-C--:B------:R-:W-:Y:S01]  /*ed90*/  FMUL.FTZ R28, R28, R15.reuse ;  /* 0x0000000f1c1c7220 */ /* 0x080fe20000410000 */
[-C--:B------:R-:W-:Y:S01]  /*eda0*/  FMUL.FTZ R29, R29, R15.reuse ;  /* 0x0000000f1d1d7220 */ /* 0x080fe20000410000 */
[-C--:B------:R-:W-:Y:S01]  /*edb0*/  FMUL.FTZ R32, R32, R15.reuse ;  /* 0x0000000f20207220 */ /* 0x080fe20000410000 */
[----:B------:R-:W-:Y:S01]  /*edc0*/  FADD.FTZ R3, R157, R3 ;  /* 0x000000039d037221 */ /* 0x000fe20000010000 */
[----:B------:R-:W-:Y:S01]  /*edd0*/  FMUL.FTZ R33, R33, R15 ;  /* 0x0000000f21217220 */ /* 0x000fe20000410000 */
[----:B------:R-:W-:Y:S01]  /*ede0*/  MUFU.EX2 R182, R182 ;  /* 0x000000b600b67308 */ /* 0x000fe20000000800 */
[----:B0-----:R0:W-:Y:S01]  /*edf0*/  @!P1 STS [R18+0x28820], R13 ;  /* 0x0288200d12009388 */ /* 0x0011e20000000800 */
[----:B------:R-:W-:Y:S01]  /*ee00*/  FADD.FTZ R3, R160, R3 ;  /* 0x00000003a0037221 */ /* 0x000fe20000010000 */
[----:B------:R-:W-:Y:S01]  /*ee10*/  F2FP.F16.F32.PACK_AB R160, R169, R167 ;  /* 0x000000a7a9a0723e */ /* 0x000fe200000000ff */
[-C--:B------:R-:W-:Y:S01]  /*ee20*/  FMUL.FTZ R36, R36, R15.reuse ;  /* 0x0000000f24247220 */ /* 0x080fe20000410000 */
[-C--:B------:R-:W-:Y:S01]  /*ee30*/  FMUL.FTZ R37, R37, R15.reuse ;  /* 0x0000000f25257220 */ /* 0x080fe20000410000 */
[----:B------:R-:W-:Y:S01]  /*ee40*/  FADD.FTZ R3, R161, R3 ;  /* 0x00000003a1037221 */ /* 0x000fe20000010000 */
[-C--:B------:R-:W-:Y:S01]  /*ee50*/  FMUL.FTZ R40, R40, R15.reuse ;  /* 0x0000000f28287220 */ /* 0x080fe20000410000 */
[----:B------:R-:W-:Y:S01]  /*ee60*/  MUFU.EX2 R159, R159 ;  /* 0x0000009f009f7308 */ /* 0x000fe20000000800 */
[----:B------:R-:W-:Y:S01]  /*ee70*/  FMUL.FTZ R41, R41, R15 ;  /* 0x0000000f29297220 */ /* 0x000fe20000410000 */
[----:B------:R-:W-:Y:S01]  /*ee80*/  FADD.FTZ R3, R164, R3 ;  /* 0x00000003a4037221 */ /* 0x000fe20000010000 */
[----:B0-----:R-:W-:Y:S01]  /*ee90*/  FFMA.FTZ R18, R154, R20, -R223 ;  /* 0x000000149a127223 */ /* 0x001fe200000108df */
[----:B------:R-:W-:Y:S01]  /*eea0*/  F2FP.F16.F32.PACK_AB R154, R157, R221 ;  /* 0x000000dd9d9a723e */ /* 0x000fe200000000ff */
[----:B------:R-:W-:Y:S01]  /*eeb0*/  FMUL.FTZ R44, R44, R15 ;  /* 0x0000000f2c2c7220 */ /* 0x000fe20000410000 */
        /* <DEDUP_REMOVED lines=26> */
[----:B------:R-:W2:Y:S01]  /*f060*/  MUFU.EX2 R163, R163 ;  /* 0x000000a300a37308 */ /* 0x000ea20000000800 */
[----:B0-----:R-:W-:Y:S01]  /*f070*/  FFMA.FTZ R0, R13, R0, R18 ;  /* 0x000000000d007223 */ /* 0x001fe20000010012 */
[-C--:B------:R-:W-:Y:S01]  /*f080*/  FMUL.FTZ R84, R84, R15.reuse ;  /* 0x0000000f54547220 */ /* 0x080fe20000410000 */
[-C--:B------:R-:W-:Y:S01]  /*f090*/  FMUL.FTZ R85, R85, R15.reuse ;  /* 0x0000000f55557220 */ /* 0x080fe20000410000 */
[-C--:B------:R-:W-:Y:S01]  /*f0a0*/  FMUL.FTZ R88, R88, R15.reuse ;  /* 0x0000000f58587220 */ /* 0x080fe20000410000 */
[----:B------:R-:W-:Y:S01]  /*f0b0*/  FADD.FTZ R0, R181, R0 ;  /* 0x00000000b5007221 */ /* 0x000fe20000010000 */
[-C--:B------:R-:W-:Y:S01]  /*f0c0*/  FMUL.FTZ R89, R89, R15.reuse ;  /* 0x0000000f59597220 */ /* 0x080fe20000410000 */
[----:B------:R-:W-:Y:S01]  /*f0d0*/  FMUL.FTZ R92, R92, R15 ;  /* 0x0000000f5c5c7220 */ /* 0x000fe20000410000 */
[----:B------:R-:W0:Y:S01]  /*f0e0*/  MUFU.EX2 R161, R165 ;  /* 0x000000a500a17308 */ /* 0x000e220000000800 */
[----:B------:R-:W-:Y:S01]  /*f0f0*/  FADD.FTZ R0, R155, R0 ;  /* 0x000000009b007221 */ /* 0x000fe20000010000 */
[----:B------:R-:W-:Y:S01]  /*f100*/  F2FP.F16.F32.PACK_AB R155, R182, R155 ;  /* 0x0000009bb69b723e */ /* 0x000fe200000000ff */
[-C--:B------:R-:W-:Y:S01]  /*f110*/  FMUL.FTZ R93, R93, R15.reuse ;  /* 0x0000000f5d5d7220 */ /* 0x080fe20000410000 */
[-C--:B------:R-:W-:Y:S01]  /*f120*/  FMUL.FTZ R96, R96, R15.reuse ;  /* 0x0000000f60607220 */ /* 0x080fe20000410000 */
[----:B------:R-:W-:Y:S01]  /*f130*/  FADD.FTZ R0, R182, R0 ;  /* 0x00000000b6007221 */ /* 0x000fe20000010000 */
[-C--:B------:R-:W-:Y:S01]  /*f140*/  FMUL.FTZ R97, R97, R15.reuse ;  /* 0x0000000f61617220 */ /* 0x080fe20000410000 */
[----:B------:R-:W-:Y:S01]  /*f150*/  FMUL.FTZ R100, R100, R15 ;  /* 0x0000000f64647220 */ /* 0x000fe20000410000 */
[----:B------:R-:W3:Y:S01]  /*f160*/  MUFU.EX2 R162, R225 ;  /* 0x000000e100a27308 */ /* 0x000ee20000000800 */
[----:B------:R-:W-:Y:S01]  /*f170*/  FADD.FTZ R0, R157, R0 ;  /* 0x000000009d007221 */ /* 0x000fe20000010000 */
[----:B------:R-:W-:Y:S01]  /*f180*/  F2FP.F16.F32.PACK_AB R157, R159, R157 ;  /* 0x0000009d9f9d723e */ /* 0x000fe200000000ff */
[-C--:B------:R-:W-:Y:S01]  /*f190*/  FMUL.FTZ R101, R101, R15.reuse ;  /* 0x0000000f65657220 */ /* 0x080fe20000410000 */
[-C--:B------:R-:W-:Y:S01]  /*f1a0*/  FMUL.FTZ R104, R104, R15.reuse ;  /* 0x0000000f68687220 */ /* 0x080fe20000410000 */
[----:B------:R-:W-:Y:S01]  /*f1b0*/  FADD.FTZ R0, R159, R0 ;  /* 0x000000009f007221 */ /* 0x000fe20000010000 */
[----:B--2---:R-:W-:Y:S01]  /*f1c0*/  F2FP.F16.F32.PACK_AB R159, R163, R216 ;  /* 0x000000d8a39f723e */ /* 0x004fe200000000ff */
[-C--:B------:R-:W-:Y:S01]  /*f1d0*/  FMUL.FTZ R105, R105, R15.reuse ;  /* 0x0000000f69697220 */ /* 0x080fe20000410000 */
[----:B------:R-:W2:Y:S01]  /*f1e0*/  MUFU.EX2 R224, R224 ;  /* 0x000000e000e07308 */ /* 0x000ea20000000800 */
        /* <DEDUP_REMOVED lines=9> */
[----:B---3--:R-:W-:Y:S01]  /*f280*/  FADD.FTZ R3, R162, R3 ;  /* 0x00000003a2037221 */ /* 0x008fe20000010000 */
[----:B------:R-:W-:Y:S01]  /*f290*/  F2FP.F16.F32.PACK_AB R162, R173, R162 ;  /* 0x000000a2ada2723e */ /* 0x000fe200000000ff */
[-C--:B------:R-:W-:Y:S01]  /*f2a0*/  FMUL.FTZ R117, R117, R15.reuse ;  /* 0x0000000f75757220 */ /* 0x080fe20000410000 */
[-C--:B------:R-:W-:Y:S01]  /*f2b0*/  FMUL.FTZ R120, R120, R15.reuse ;  /* 0x0000000f78787220 */ /* 0x080fe20000410000 */
[----:B------:R-:W-:Y:S01]  /*f2c0*/  FADD.FTZ R3, R173, R3 ;  /* 0x00000003ad037221 */ /* 0x000fe20000010000 */
[----:B------:R-:W-:Y:S01]  /*f2d0*/  FMUL.FTZ R121, R121, R15 ;  /* 0x0000000f79797220 */ /* 0x000fe20000410000 */
[----:B------:R-:W0:Y:S01]  /*f2e0*/  MUFU.EX2 R179, R179 ;  /* 0x000000b300b37308 */ /* 0x000e220000000800 */
[C---:B--2---:R-:W-:Y:S01]  /*f2f0*/  FADD.FTZ R0, R224.reuse, R0 ;  /* 0x00000000e0007221 */ /* 0x044fe20000010000 */
[----:B------:R-:W-:Y:S01]  /*f300*/  FADD.FTZ R3, R175, R3 ;  /* 0x00000003af037221 */ /* 0x000fe20000010000 */
[----:B------:R-:W-:Y:S01]  /*f310*/  F2FP.F16.F32.PACK_AB R161, R224, R161 ;  /* 0x000000a1e0a1723e */ /* 0x000fe200000000ff */
[-C--:B------:R-:W-:Y:S01]  /*f320*/  FMUL.FTZ R124, R124, R15.reuse ;  /* 0x0000000f7c7c7220 */ /* 0x080fe20000410000 */
[-C--:B------:R-:W-:Y:S01]  /*f330*/  FMUL.FTZ R125, R125, R15.reuse ;  /* 0x0000000f7d7d7220 */ /* 0x080fe20000410000 */
[----:B------:R-:W-:Y:S01]  /*f340*/  FADD.FTZ R3, R177, R3 ;  /* 0x00000003b1037221 */ /* 0x000fe20000010000 */
        /* <DEDUP_REMOVED lines=32> */
[----:B------:R-:W-:Y:S01]  /*f550*/  FMUL.FTZ R47, R47, R13 ;  /* 0x0000000d2f2f7220 */ /* 0x000fe20000410000 */
[----:B------:R-:W3:Y:S01]  /*f560*/  MUFU.EX2 R167, R176 ;  /* 0x000000b000a77308 */ /* 0x000ee20000000800 */
        /* <DEDUP_REMOVED lines=8> */
[C---:B--2---:R-:W-:Y:S01]  /*f5f0*/  FADD.FTZ R3, R153.reuse, R3 ;  /* 0x0000000399037221 */ /* 0x044fe20000010000 */
[----:B------:R-:W-:Y:S01]  /*f600*/  F2FP.F16.F32.PACK_AB R166, R153, R166 ;  /* 0x000000a699a6723e */ /* 0x000fe200000000ff */
[-C--:B------:R-:W-:Y:S01]  /*f610*/  FMUL.FTZ R59, R59, R13.reuse ;  /* 0x0000000d3b3b7220 */ /* 0x080fe20000410000 */
[----:B------:R-:W-:Y:S01]  /*f620*/  F2FP.F16.F32.PACK_AB R153, R181, R18 ;  /* 0x00000012b599723e */ /* 0x000fe200000000ff */
[----:B------:R-:W-:Y:S01]  /*f630*/  BAR.SYNC.DEFER_BLOCKING 0xf, 0x100 ;  /* 0x03c4000000007b1d */ /* 0x000fe20000010000 */
[-C--:B------:R-:W-:Y:S01]  /*f640*/  FMUL.FTZ R62, R62, R13.reuse ;  /* 0x0000000d3e3e7220 */ /* 0x080fe20000410000 */
[-C--:B------:R-:W-:Y:S01]  /*f650*/  FMUL.FTZ R63, R63, R13.reuse ;  /* 0x0000000d3f3f7220 */ /* 0x080fe20000410000 */
[-C--:B------:R-:W-:Y:S01]  /*f660*/  FMUL.FTZ R66, R66, R13.reuse ;  /* 0x0000000d42427220 */ /* 0x080fe20000410000 */
[----:B---3--:R-:W-:Y:S01]  /*f670*/  FADD.FTZ R0, R167, R0 ;  /* 0x00000000a7007221 */ /* 0x008fe20000010000 */
[-C--:B------:R-:W-:Y:S01]  /*f680*/  FMUL.FTZ R67, R67, R13.reuse ;  /* 0x0000000d43437220 */ /* 0x080fe20000410000 */
[-C--:B------:R-:W-:Y:S01]  /*f690*/  FMUL.FTZ R70, R70, R13.reuse ;  /* 0x0000000d46467220 */ /* 0x080fe20000410000 */
[-C--:B------:R-:W-:Y:S01]  /*f6a0*/  FMUL.FTZ R71, R71, R13.reuse ;  /* 0x0000000d47477220 */ /* 0x080fe20000410000 */
[-C--:B------:R-:W-:Y:S01]  /*f6b0*/  FMUL.FTZ R74, R74, R13.reuse ;  /* 0x0000000d4a4a7220 */ /* 0x080fe20000410000 */
[-C--:B------:R-:W-:Y:S01]  /*f6c0*/  FMUL.FTZ R75, R75, R13.reuse ;  /* 0x0000000d4b4b7220 */ /* 0x080fe20000410000 */
[-C--:B------:R-:W-:Y:S01]  /*f6d0*/  FMUL.FTZ R78, R78, R13.reuse ;  /* 0x0000000d4e4e7220 */ /* 0x080fe20000410000 */
[----:B------:R-:W-:Y:S01]  /*f6e0*/  FMUL.FTZ R79, R79, R13 ;  /* 0x0000000d4f4f7220 */ /* 0x000fe20000410000 */
[C---:B0-----:R-:W-:Y:S01]  /*f6f0*/  F2FP.F16.F32.PACK_AB R167, R178.reuse, R167 ;  /* 0x000000a7b2a7723e */ /* 0x041fe200000000ff */
[----:B------:R-:W-:Y:S01]  /*f700*/  FADD.FTZ R0, R178, R0 ;  /* 0x00000000b2007221 */ /* 0x000fe20000010000 */
        /* <DEDUP_REMOVED lines=10> */
[----:B------:R0:W-:Y:S01]  /*f7b0*/  STSM.16.M88.4 [R198+0x26800], R152 ;  /* 0x02680098c6007844 */ /* 0x0001e20000000200 */
[-C--:B------:R-:W-:Y:S01]  /*f7c0*/  FMUL.FTZ R102, R102, R13.reuse ;  /* 0x0000000d66667220 */ /* 0x080fe20000410000 */
[-C--:B------:R-:W-:Y:S01]  /*f7d0*/  FMUL.FTZ R103, R103, R13.reuse ;  /* 0x0000000d67677220 */ /* 0x080fe20000410000 */
[-C--:B------:R-:W-:Y:S01]  /*f7e0*/  FMUL.FTZ R106, R106, R13.reuse ;  /* 0x0000000d6a6a7220 */ /* 0x080fe20000410000 */
[----:B------:R0:W-:Y:S01]  /*f7f0*/  STSM.16.M88.4 [R201], R156 ;  /* 0x0000009cc9007844 */ /* 0x0001e20000000200 */
        /* <DEDUP_REMOVED lines=25> */
[----:B0-----:R-:W-:Y:S06]  /*f990*/  @!P0 BRA `(.L_x_5935) ;  /* 0x0000000000048947 */ /* 0x001fec0003800000 */
[----:B------:R-:W-:Y:S01]  /*f9a0*/  BPT.TRAP 0x1 ;  /* 0x000000040000795c */ /* 0x000fe20000300000 */
.L_x_5935:
[----:B------:R0:W2:Y:S01]  /*f9b0*/  SYNCS.PHASECHK.TRANS64.TRYWAIT P1, [R21+URZ+0x28c50], R212 ;  /* 0x028c50d4150075a7 */ /* 0x0000a2000802017f */
[----:B------:R-:W-:Y:S05]  /*f9c0*/  @!P0 BRA `(.L_x_5936) ;  /* 0x0000000000048947 */ /* 0x000fea0003800000 */
[----:B------:R-:W-:Y:S01]  /*f9d0*/  BPT.TRAP 0x1 ;  /* 0x000000040000795c */ /* 0x000fe20000300000 */
.L_x_5936:
[----:B------:R-:W-:Y:S04]  /*f9e0*/  BSSY B2, `(.L_x_5937) ;  /* 0x0000004000027945 */ /* 0x000fe80003800000 */
[----:B--2---:R-:W-:Y:S05]  /*f9f0*/  @P1 BRA `(.L_x_5938) ;  /* 0x0000000000081947 */ /* 0x004fea0003800000 */
[----:B------:R-:W2:Y:S02]  /*fa00*/  SYNCS.PHASECHK.TRANS64.TRYWAIT P1, [R21+URZ+0x28c50], R212 ;  /* 0x028c50d4150075a7 */ /* 0x000ea4000802017f */
[----:B--2---:R-:W-:Y:S05]  /*fa10*/  @!P1 BRA `(.L_x_5939) ;  /* 0x0000011400d89947 */ /* 0x004fea0003800000 */
.L_x_5938:
[----:B------:R-:W-:Y:S05]  /*fa20*/  BSYNC B2 ;  /* 0x0000000000027941 */ /* 0x000fea0003800000 */
.L_x_5937:
[----:B------:R-:W-:Y:S01]  /*fa30*/  IMAD.MOV.U32 R169, RZ, RZ, 0x40000040 ;  /* 0x40000040ffa97424 */ /* 0x000fe200078e00ff */
[----:B------:R-:W-:Y:S01]  /*fa40*/  LEA R168, R209, R193, 0xc ;  /* 0x000000c1d1a87211 */ /* 0x000fe200078e60ff */
[----:B------:R-:W-:-:S03]  /*fa50*/  WARPGROUP.ARRIVE ;  /* 0x00000000000079c5 */ /* 0x000fc60000000000 */
[----:B------:R-:W-:Y:S02]  /*fa60*/  R2UR UR6, R168 ;  /* 0x00000000a80672ca */ /* 0x000fe400000e0000 */
[----:B------:R-:W-:Y:S01]  /*fa70*/  R2UR UR7, R169 ;  /* 0x00000000a90772ca */ /* 0x000fe200000e0000 */
[----:B------:R-:W-:-:S12]  /*fa80*/  IMAD.MOV.U32 R169, RZ, RZ, 0x40000040 ;  /* 0x40000040ffa97424 */ /* 0x000fd800078e00ff */
[----:B------:R-:W-:Y:S03]  /*fa90*/  HGMMA.64x256x16.F32 R24, R152, gdesc[UR4].tnspB, R24, gsb0 ;  /* 0x43e0000498187df0 */ /* 0x000fe60008000818 */
[----:B------:R-:W-:Y:S02]  /*faa0*/  WARPGROUP.DEPBAR.LE gsb0, 0x0 ;  /* 0x00008000000079c5 */ /* 0x000fe40000010000 */
[----:B------:R-:W-:Y:S01]  /*fab0*/  VIADD R152, R168, 0x80 ;  /* 0x00000080a8987836 */ /* 0x000fe20000000000 */
        /* <DEDUP_REMOVED lines=31> */
.L_x_5940:
[C---:B------:R-:W-:Y:S01]  /*fcb0*/  ISETP.GT.AND P1, PT, R12.reuse, R226, PT ;  /* 0x000000e20c00720c */ /* 0x040fe20003f24270 */
[----:B012---:R-:W-:Y:S01]  /*fcc0*/  VIADD R21, R21, 0x28c60 ;  /* 0x00028c6015157836 */ /* 0x007fe20000000000 */
[----:B------:R-:W-:Y:S01]  /*fcd0*/  IADD3 R12, R12, -0x1, RZ ;  /* 0xffffffff0c0c7810 */ /* 0x000fe20007ffe0ff */
[----:B------:R-:W-:Y:S02]  /*fce0*/  IMAD.MOV.U32 R15, RZ, RZ, R170 ;  /* 0x000000ffff0f7224 */ /* 0x000fe400078e00aa */
[----:B------:R-:W-:Y:S01]  /*fcf0*/  IMAD.MOV.U32 R13, RZ, RZ, R171 ;  /* 0x000000ffff0d7224 */ /* 0x000fe200078e00ab */
[----:B------:R-:W-:Y:S01]  /*fd00*/  PRMT R21, R187, 0x654, R21 ;  /* 0x00000654bb157816 */ /* 0x000fe20000000015 */
[----:B------:R-:W-:-:S03]  /*fd10*/  IMAD.MOV.U32 R18, RZ, RZ, R209 ;  /* 0x000000ffff127224 */ /* 0x000fc600078e00d1 */
[----:B------:R0:W-:Y:S03]  /*fd20*/  SYNCS.ARRIVE.TRANS64.RED.A1T0 RZ, [R21+URZ], RZ ;  /* 0x000000ff15ff79a7 */ /* 0x0001e6000810043f */
[----:B------:R-:W-:Y:S05]  /*fd30*/  @P1 BRA `(.L_x_5941) ;  /* 0xffffffd400581947 */ /* 0x000fea000383ffff */
[----:B------:R-:W-:Y:S05]  /*fd40*/  BSYNC B0 ;  /* 0x0000000000007941 */ /* 0x000fea0003800000 */
.L_x_5920:
[----:B------:R-:W-:Y:S02]  /*fd50*/  IMAD.MOV.U32 R15, RZ, RZ, R170 ;  /* 0x000000ffff0f7224 */ /* 0x000fe400078e00aa */
[----:B------:R-:W-:Y:S02]  /*fd60*/  IMAD.MOV.U32 R13, RZ, RZ, R171 ;  /* 0x000000ffff0d7224 */ /* 0x000fe400078e00ab */
[----:B------:R-:W-:-:S07]  /*fd70*/  IMAD.MOV.U32 R18, RZ, RZ, R209 ;  /* 0x000000ffff127224 */ /* 0x000fce00078e00d1 */
.L_x_5919:
[----:B------:R-:W-:Y:S05]  /*fd80*/  BSYNC B1 ;  /* 0x0000000000017941 */ /* 0x000fea0003800000 */
.L_x_5918:
[----:B0-----:R-:W0:Y:S01]  /*fd90*/  LDC R21, c[0x0][0x448] ;  /* 0x00011200ff157b82 */ /* 0x001e220000000800 */
[----:B------:R-:W-:Y:S01]  /*fda0*/  VIADD R152, R195, 0x3f ;  /* 0x0000003fc3987836 */ /* 0x000fe20000000000 */
[----:B------:R-:W-:-:S03]  /*fdb0*/  ULDC UR4, c[0x0][0x9dc] ;  /* 0x0002770000047ab9 */ /* 0x000fc60000000800 */
[----:B------:R-:W-:Y:S01]  /*fdc0*/  IMAD.MOV.U32 R155, RZ, RZ, R152 ;  /* 0x000000ffff9b7224 */ /* 0x000fe200078e0098 */
[----:B0-----:R-:W-:-:S13]  /*fdd0*/  ISETP.NE.AND P4, PT, R21, 0x1, PT ;  /* 0x000000011500780c */ /* 0x001fda0003f85270 */
[----:B------:R-:W0:Y:S08]  /*fde0*/  @P4 LDC R153, c[0x0][0x44c] ;  /* 0x00011300ff994b82 */ /* 0x000e300000000800 */
[----:B------:R-:W1:Y:S01]  /*fdf0*/  @P4 LDC R21, c[0x0][0x450] ;  /* 0x00011400ff154b82 */ /* 0x000e620000000800 */
[----:B0-----:R-:W-:-:S05]  /*fe00*/  @P4 IMAD.HI.U32 R153, R152, R153, RZ ;  /* 0x0000009998994227 */ /* 0x001fca00078e00ff */
[----:B-1----:R-:W-:Y:S02]  /*fe10*/  @P4 SHF.R.U32.HI R155, RZ, R21, R153 ;  /* 0x00000015ff9b4219 */ /* 0x002fe40000011699 */
[----:B------:R-:W-:-:S04]  /*fe20*/  IADD3 R21, R184, 0x1, -R23 ;  /* 0x00000001b8157810 */ /* 0x000fc80007ffe817 */
[----:B------:R-:W-:Y:S02]  /*fe30*/  IADD3 R155, R21, R155, RZ ;  /* 0x0000009b159b7210 */ /* 0x000fe40007ffe0ff */
[----:B------:R-:W0:Y:S03]  /*fe40*/  LDC R21, c[0x0][0x9e4] ;  /* 0x00027900ff157b82 */ /* 0x000e260000000800 */
[----:B------:R-:W-:Y:S01]  /*fe50*/  VIADD R154, R155, -UR4 ;  /* 0x800000049b9a7c36 */ /* 0x000fe20008000000 */
[----:B0-----:R-:W-:-:S13]  /*fe60*/  ISETP.GE.AND P5, PT, R21, 0x1, PT ;  /* 0x000000011500780c */ /* 0x001fda0003fa6270 */
[----:B------:R-:W-:Y:S05]  /*fe70*/  @!P5 BRA `(.L_x_5942) ;  /* 0x000000000044d947 */ /* 0x000fea0003800000 */
        /* <DEDUP_REMOVED lines=10> */
.L_x_5944:
[----:B------:R-:W-:-:S13]  /*ff20*/  ISETP.NE.AND P1, PT, R21, 0x1, PT ;  /* 0x000000011500780c */ /* 0x000fda0003f25270 */
[----:B------:R-:W0:Y:S02]  /*ff30*/  @P1 LDC.64 R152, c[0x0][0x9e8] ;  /* 0x00027a00ff981b82 */ /* 0x000e240000000a00 */
[----:B0-----:R-:W-:-:S05]  /*ff40*/  @P1 IMAD.HI.U32 R152, R155, R152, RZ ;  /* 0x000000989b981227 */ /* 0x001fca00078e00ff */
[----:B------:R-:W-:-:S07]  /*ff50*/  @P1 SHF.R.U32.HI R155, RZ, R153, R152 ;  /* 0x00000099ff9b1219 */ /* 0x000fce0000011698 */
.L_x_5945:
[----:B------:R-:W-:Y:S05]  /*ff60*/  BSYNC B0 ;  /* 0x0000000000007941 */ /* 0x000fea0003800000 */
.L_x_5943:
[----:B------:R-:W-:-:S05]  /*ff70*/  IMAD R21, R155, R21, RZ ;  /* 0x000000159b157224 */ /* 0x000fca00078e02ff */
[----:B------:R-:W-:-:S07]  /*ff80*/  VIMNMX R154, R154, R21, !PT ;  /* 0x000000159a9a7248 */ /* 0x000fce0007fe0100 */
.L_x_5942:
[----:B------:R-:W2:Y:S01]  /*ff90*/  LDL R152, [R1+0x8] ;  /* 0x0000080001987983 */ /* 0x000ea20000100800 */
[----:B------:R-:W-:Y:S01]  /*ffa0*/  VIADD R154, R154, 0x3f ;  /* 0x0000003f9a9a7836 */ /* 0x000fe20000000000 */
[----:B------:R-:W-:Y:S04]  /*ffb0*/  BSSY B1, `(.L_x_5946) ;  /* 0x00001f2000017945 */ /* 0x000fe80003800000 */
[----:B------:R-:W-:-:S04]  /*ffc0*/  SHF.R.S32.HI R21, RZ, 0x1f, R154 ;  /* 0x0000001fff157819 */ /* 0x000fc8000001149a */
[----:B------:R-:W-:-:S04]  /*ffd0*/  LEA.HI R21, R21, R154, RZ, 0x6 ;  /* 0x0000009a15157211 */ /* 0x000fc800078f30ff */
[----:B------:R-:W-:-:S04]  /*ffe0*/  SHF.R.S32.HI R21, RZ, 0x6, R21 ;  /* 0x00000006ff157819 */ /* 0x000fc80000011415 */
[----:B--2---:R-:W-:-:S04]  /*fff0*/  VIMNMX R21, R152, R21, !PT ;  /* 0x0000001598157248 */ /* 0x004fc80007fe0100 */
[----:B------:R-:W-:-:S13]  /*10000*/  ISETP.GE.AND P1, PT, R12, R21, PT ;  /* 0x000000150c00720c */ /* 0x000fda0003f26270 */
[----:B------:R-:W-:Y:S05]  /*10010*/  @!P1 BRA `(.L_x_5947) ;  /* 0x0000001c00ac9947 */ /* 0x000fea0003800000 */
[----:B------:R-:W-:Y:S01]  /*10020*/  BSSY B0, `(.L_x_5948) ;  /* 0x00001e9000007945 */ /* 0x000fe20003800000 */
[----:B------:R-:W-:Y:S02]  /*10030*/  IMAD.MOV.U32 R216, RZ, RZ, R15 ;  /* 0x000000ffffd87224 */ /* 0x000fe400078e000f */
[----:B------:R-:W-:Y:S02]  /*10040*/  IMAD.MOV.U32 R219, RZ, RZ, R13 ;  /* 0x000000ffffdb7224 */ /* 0x000fe400078e000d */
[----:B------:R-:W-:Y:S02]  /*10050*/  IMAD.MOV.U32 R209, RZ, RZ, R12 ;  /* 0x000000ffffd17224 */ /* 0x000fe400078e000c */
[----:B------:R-:W-:-:S07]  /*10060*/  IMAD.MOV.U32 R217, RZ, RZ, R18 ;  /* 0x000000ffffd97224 */ /* 0x000fce00078e0012 */
.L_x_5961:
[----:B------:R-:W-:Y:S02]  /*10070*/  VIADD R18, R217, 0x1 ;  /* 0x00000001d9127836 */ /* 0x000fe40000000000 */
[----:B0-----:R-:W-:Y:S01]  /*10080*/  IMAD.MOV.U32 R12, RZ, RZ, R209 ;  /* 0x000000ffff0c7224 */ /* 0x001fe200078e00d1 */
[----:B------:R-:W-:Y:S02]  /*10090*/  IADD3 R209, R209, -0x1, RZ ;  /* 0xffffffffd1d17810 */ /* 0x000fe40007ffe0ff */
[----:B------:R-:W-:Y:S02]  /*100a0*/  ISETP.NE.AND P2, PT, R18, 0x2, PT ;  /* 0x000000021200780c */ /* 0x000fe40003f45270 */
[----:B------:R-:W-:Y:S02]  /*100b0*/  ISETP.GT.AND P1, PT, R12, R21, PT ;  /* 0x000000150c00720c */ /* 0x000fe40003f24270 */
[----:B------:R-:W-:Y:S02]  /*100c0*/  SEL R12, RZ, 0x1, P2 ;  /* 0x00000001ff0c7807 */ /* 0x000fe40001000000 */
[----:B------:R-:W-:-:S02]  /*100d0*/  SEL R18, R18, RZ, P2 ;  /* 0x000000ff12127207 */ /* 0x000fc40001000000 */
[----:B------:R-:W-:Y:S01]  /*100e0*/  LOP3.LUT R19, R19, R12, RZ, 0x3c, !PT ;  /* 0x0000000c13137212 */ /* 0x000fe200078e3cff */
[----:B------:R-:W-:Y:S06]  /*100f0*/  @!P0 BRA `(.L_x_5949) ;  /* 0x0000000000048947 */ /* 0x000fec0003800000 */
[----:B------:R-:W-:Y:S01]  /*10100*/  BPT.TRAP 0x1 ;  /* 0x000000040000795c */ /* 0x000fe20000300000 */
.L_x_5949:
[----:B------:R-:W-:Y:S01]  /*10110*/  IMAD R12, R18, 0x8, R2 ;  /* 0x00000008120c7824 */ /* 0x000fe200078e0202 */
[----:B------:R-:W-:-:S04]  /*10120*/  SHF.L.U32 R212, R19, 0x1f, RZ ;  /* 0x0000001f13d47819 */ /* 0x000fc800000006ff */
[----:B------:R0:W1:Y:S01]  /*10130*/  SYNCS.PHASECHK.TRANS64.TRYWAIT P2, [R12+URZ+0x28c30], R212 ;  /* 0x028c30d40c0075a7 */ /* 0x000062000804017f */
[----:B------:R-:W-:Y:S05]  /*10140*/  @!P0 BRA `(.L_x_5950) ;  /* 0x0000000000048947 */ /* 0x000fea0003800000 */
[----:B------:R-:W-:Y:S01]  /*10150*/  BPT.TRAP 0x1 ;  /* 0x000000040000795c */ /* 0x000fe20000300000 */
.L_x_5950:
[----:B------:R-:W-:Y:S01]  /*10160*/  BSSY B2, `(.L_x_5951) ;  /* 0x0000006000027945 */ /* 0x000fe20003800000 */
[----:B------:R-:W-:Y:S02]  /*10170*/  IMAD R156, R18, 0x200, R14 ;  /* 0x00000200129c7824 */ /* 0x000fe400078e020e */
[----:B------:R-:W-:Y:S01]  /*10180*/  IMAD.MOV.U32 R157, RZ, RZ, 0x40000040 ;  /* 0x40000040ff9d7424 */ /* 0x000fe200078e00ff */
[----:B-1----:R-:W-:Y:S06]  /*10190*/  @P2 BRA `(.L_x_5952) ;  /* 0x0000000000082947 */ /* 0x002fec0003800000 */
[----:B------:R-:W1:Y:S02]  /*101a0*/  SYNCS.PHASECHK.TRANS64.TRYWAIT P2, [R12+URZ+0x28c30], R212 ;  /* 0x028c30d40c0075a7 */ /* 0x000e64000804017f */
[----:B-1----:R-:W-:Y:S05]  /*101b0*/  @!P2 BRA `(.L_x_5953) ;  /* 0x000001100004a947 */ /* 0x002fea0003800000 */
.L_x_5952:
[----:B------:R-:W-:Y:S05]  /*101c0*/  BSYNC B2 ;  /* 0x0000000000027941 */ /* 0x000fea0003800000 */
.L_x_5951:
        /* <DEDUP_REMOVED lines=8> */
[----:B------:R-:W-:Y:S01]  /*10250*/  MOV R157, 0x40000040 ;  /* 0x40000040009d7802 */ /* 0x000fe20000000f00 */
[----:B------:R-:W-:Y:S01]  /*10260*/  IMAD.MOV.U32 R153, RZ, RZ, 0x40000040 ;  /* 0x40000040ff997424 */ /* 0x000fe200078e00ff */
[----:B------:R-:W-:-:S02]  /*10270*/  R2UR UR10, R154 ;  /* 0x000000009a0a72ca */ /* 0x000fc400000e0000 */
[----:B------:R-:W-:Y:S02]  /*10280*/  R2UR UR11, R155 ;  /* 0x000000009b0b72ca */ /* 0x000fe400000e0000 */
[----:B------:R-:W-:Y:S02]  /*10290*/  R2UR UR14, R152 ;  /* 0x00000000980e72ca */ /* 0x000fe400000e0000 */
[----:B------:R-:W-:Y:S02]  /*102a0*/  R2UR UR15, R153 ;  /* 0x00000000990f72ca */ /* 0x000fe400000e0000 */
[----:B------:R-:W-:Y:S02]  /*102b0*/  R2UR UR18, R156 ;  /* 0x000000009c1272ca */ /* 0x000fe400000e0000 */
[----:B------:R-:W-:Y:S02]  /*102c0*/  R2UR UR19, R157 ;  /* 0x000000009d1372ca */ /* 0x000fe400000e0000 */
[----:B------:R-:W-:Y:S01]  /*102d0*/  WARPGROUP.ARRIVE ;  /* 0x00000000000079c5 */ /* 0x000fe20000000000 */
[----:B------:R-:W-:-:S02]  /*102e0*/  R2UR UR8, R10 ;  /* 0x000000000a0872ca */ /* 0x000fc400000e0000 */
[----:B------:R-:W-:Y:S02]  /*102f0*/  R2UR UR9, R11 ;  /* 0x000000000b0972ca */ /* 0x000fe400000e0000 */
        /* <DEDUP_REMOVED lines=17> */
.L_x_5954:
        /* <DEDUP_REMOVED lines=26> */
[----:B------:R-:W-:-:S06]  /*105b0*/  FMUL.FTZ R162, R162, UR4 ;  /* 0x00000004a2a27c20 */ /* 0x000fcc0008410000 */
        /* <DEDUP_REMOVED lines=58> */
[----:B------:R-:W-:-:S04]  /*10960*/  FFMA.FTZ R181, R181, R20, -R154 ;  /* 0x00000014b5b57223 */ /* 0x000fc8000001089a */
        /* <DEDUP_REMOVED lines=8> */
[----:B------:R-:W-:Y:S01]  /*109f0*/  MUFU.EX2 R219, R156 ;  /* 0x0000009c00db7308 */ /* 0x000fe20000000800 */
[----:B---3--:R-:W-:Y:S01]  /*10a00*/  FFMA.FTZ R154, R173, R3, R15 ;  /* 0x00000003ad9a7223 */ /* 0x008fe2000001000f */
[----:B------:R-:W-:Y:S01]  /*10a10*/  FMUL.FTZ R3, R163, UR4 ;  /* 0x00000004a3037c20 */ /* 0x000fe20008410000 */
[----:B------:R-:W-:Y:S01]  /*10a20*/  FMUL.FTZ R163, R170, UR4 ;  /* 0x00000004aaa37c20 */ /* 0x000fe20008410000 */
[----:B------:R-:W-:Y:S01]  /*10a30*/  FMUL.FTZ R170, R175, UR4 ;  /* 0x00000004afaa7c20 */ /* 0x000fe20008410000 */
[----:B------:R-:W-:Y:S01]  /*10a40*/  FMUL.FTZ R175, R182, UR4 ;  /* 0x00000004b6af7c20 */ /* 0x000fe20008410000 */
[-C--:B------:R-:W-:Y:S01]  /*10a50*/  FMUL.FTZ R37, R37, R173.reuse ;  /* 0x000000ad25257220 */ /* 0x080fe20000410000 */
[----:B------:R-:W-:Y:S01]  /*10a60*/  FMUL.FTZ R40, R40, R173 ;  /* 0x000000ad28287220 */ /* 0x000fe20000410000 */
[----:B------:R-:W-:Y:S01]  /*10a70*/  MUFU.TANH R3, R3 ;  /* 0x0000000300037308 */ /* 0x000fe20000002400 */
[C---:B----4-:R-:W-:Y:S01]  /*10a80*/  FADD.FTZ R154, R152.reuse, R154 ;  /* 0x0000009a989a7221 */ /* 0x050fe20000010000 */
[----:B------:R-:W-:Y:S01]  /*10a90*/  F2FP.F16.F32.PACK_AB R152, R152, R15 ;  /* 0x0000000f9898723e */ /* 0x000fe200000000ff */
        /* <DEDUP_REMOVED lines=12> */
[-C--:B------:R-:W-:Y:S01]  /*10b60*/  FMUL.FTZ R64, R64, R173.reuse ;  /* 0x000000ad40407220 */ /* 0x080fe20000410000 */
[----:B------:R-:W-:Y:S01]  /*10b70*/  MUFU.TANH R163, R163 ;  /* 0x000000a300a37308 */ /* 0x000fe20000002400 */
[----:B--2---:R-:W-:Y:S01]  /*10b80*/  FMUL.FTZ R153, R166, UR4 ;  /* 0x00000004a6997c20 */ /* 0x004fe20008410000 */
[----:B------:R-:W-:Y:S01]  /*10b90*/  FMUL.FTZ R166, R171, UR4 ;  /* 0x00000004aba67c20 */ /* 0x000fe20008410000 */
[----:B------:R-:W-:Y:S01]  /*10ba0*/  FMUL.FTZ R171, R178, UR4 ;  /* 0x00000004b2ab7c20 */ /* 0x000fe20008410000 */
[-C--:B------:R-:W-:Y:S01]  /*10bb0*/  FMUL.FTZ R65, R65, R173.reuse ;  /* 0x000000ad41417220 */ /* 0x080fe20000410000 */
[-C--:B------:R-:W-:Y:S01]  /*10bc0*/  FMUL.FTZ R68, R68, R173.reuse ;  /* 0x000000ad44447220 */ /* 0x080fe20000410000 */
[-C--:B------:R-:W-:Y:S01]  /*10bd0*/  FMUL.FTZ R69, R69, R173.reuse ;  /* 0x000000ad45457220 */ /* 0x080fe20000410000 */
[-C--:B------:R-:W-:Y:S01]  /*10be0*/  FMUL.FTZ R72, R72, R173.reuse ;  /* 0x000000ad48487220 */ /* 0x080fe20000410000 */
[----:B------:R-:W-:Y:S01]  /*10bf0*/  MUFU.TANH R153, R153 ;  /* 0x0000009900997308 */ /* 0x000fe20000002400 */
[----:B---3--:R-:W-:Y:S01]  /*10c00*/  FADD.FTZ R154, R15, R154 ;  /* 0x0000009a0f9a7221 */ /* 0x008fe20000010000 */
[-C--:B------:R-:W-:Y:S01]  /*10c10*/  FMUL.FTZ R73, R73, R173.reuse ;  /* 0x000000ad49497220 */ /* 0x080fe20000410000 */
[-C--:B------:R-:W-:Y:S01]  /*10c20*/  FMUL.FTZ R76, R76, R173.reuse ;  /* 0x000000ad4c4c7220 */ /* 0x080fe20000410000 */
[----:B------:R-:W-:Y:S01]  /*10c30*/  FMUL.FTZ R77, R77, R173 ;  /* 0x000000ad4d4d7220 */ /* 0x000fe20000410000 */
[C---:B------:R-:W-:Y:S01]  /*10c40*/  FADD.FTZ R156, R219.reuse, R154 ;  /* 0x0000009adb9c7221 */ /* 0x040fe20000010000 */
[----:B------:R-:W-:Y:S01]  /*10c50*/  F2FP.F16.F32.PACK_AB R154, R219, R15 ;  /* 0x0000000fdb9a723e */ /* 0x000fe200000000ff */
        /* <DEDUP_REMOVED lines=9> */
[----:B------:R4:W5:Y:S01]  /*10cf0*/  MUFU.EX2 R219, R160 ;  /* 0x000000a000db7308 */ /* 0x0009620000000800 */
[----:B--2---:R-:W-:Y:S01]  /*10d00*/  FMUL.FTZ R157, R167, UR4 ;  /* 0x00000004a79d7c20 */ /* 0x004fe20008410000 */
[----:B------:R-:W-:Y:S01]  /*10d10*/  FMUL.FTZ R167, R174, UR4 ;  /* 0x00000004aea77c20 */ /* 0x000fe20008410000 */
[----:B------:R-:W-:Y:S01]  /*10d20*/  FMUL.FTZ R174, R179, UR4 ;  /* 0x00000004b3ae7c20 */ /* 0x000fe20008410000 */
[----:B------:R-:W-:Y:S01]  /*10d30*/  FMUL.FTZ R179, R183, UR4 ;  /* 0x00000004b7b37c20 */ /* 0x000fe20008410000 */
[-C--:B------:R-:W-:Y:S01]  /*10d40*/  FMUL.FTZ R96, R96, R173.reuse ;  /* 0x000000ad60607220 */ /* 0x080fe20000410000 */
[-C--:B------:R-:W-:Y:S01]  /*10d50*/  FMUL.FTZ R97, R97, R173.reuse ;  /* 0x000000ad61617220 */ /* 0x080fe20000410000 */
[----:B------:R-:W-:Y:S01]  /*10d60*/  FMUL.FTZ R100, R100, R173 ;  /* 0x000000ad64647220 */ /* 0x000fe20000410000 */
[----:B------:R-:W2:Y:S01]  /*10d70*/  MUFU.TANH R157, R157 ;  /* 0x0000009d009d7308 */ /* 0x000ea20000002400 */
[----:B----4-:R-:W-:-:S02]  /*10d80*/  IMAD.MOV R160, RZ, RZ, -R197 ;  /* 0x000000ffffa07224 */ /* 0x010fc400078e0ac5 */
[----:B---3--:R-:W-:Y:S01]  /*10d90*/  FADD.FTZ R156, R15, R156 ;  /* 0x0000009c0f9c7221 */ /* 0x008fe20000010000 */
[-C--:B------:R-:W-:Y:S01]  /*10da0*/  FMUL.FTZ R101, R101, R173.reuse ;  /* 0x000000ad65657220 */ /* 0x080fe20000410000 */
[-C--:B------:R-:W-:Y:S01]  /*10db0*/  FMUL.FTZ R104, R104, R173.reuse ;  /* 0x000000ad68687220 */ /* 0x080fe20000410000 */
[-C--:B------:R-:W-:Y:S01]  /*10dc0*/  FMUL.FTZ R105, R105, R173.reuse ;  /* 0x000000ad69697220 */ /* 0x080fe20000410000 */
[----:B------:R-:W-:Y:S01]  /*10dd0*/  ISETP.NE.AND P2, PT, R185, R160, PT ;  /* 0x000000a0b900720c */ /* 0x000fe20003f45270 */
[----:B------:R-:W-:Y:S01]  /*10de0*/  VIADD R160, R12, 0x28c40 ;  /* 0x00028c400ca07836 */ /* 0x000fe20000000000 */
[----:B------:R-:W3:Y:S01]  /*10df0*/  MUFU.TANH R166, R166 ;  /* 0x000000a600a67308 */ /* 0x000ee20000002400 */
[-C--:B------:R-:W-:Y:S01]  /*10e00*/  FMUL.FTZ R108, R108, R173.reuse ;  /* 0x000000ad6c6c7220 */ /* 0x080fe20000410000 */
[-C--:B------:R-:W-:Y:S01]  /*10e10*/  FMUL.FTZ R109, R109, R173.reuse ;  /* 0x000000ad6d6d7220 */ /* 0x080fe20000410000 */
[-C--:B------:R-:W-:Y:S01]  /*10e20*/  FMUL.FTZ R112, R112, R173.reuse ;  /* 0x000000ad70707220 */ /* 0x080fe20000410000 */
[----:B------:R-:W-:Y:S01]  /*10e30*/  PRMT R160, R187, 0x654, R160 ;  /* 0x00000654bba07816 */ /* 0x000fe200000000a0 */
[-C--:B------:R-:W-:Y:S01]  /*10e40*/  FMUL.FTZ R113, R113, R173.reuse ;  /* 0x000000ad71717220 */ /* 0x080fe20000410000 */
[-C--:B------:R-:W-:Y:S01]  /*10e50*/  FMUL.FTZ R116, R116, R173.reuse ;  /* 0x000000ad74747220 */ /* 0x080fe20000410000 */
[-C--:B------:R-:W-:Y:S01]  /*10e60*/  FMUL.FTZ R117, R117, R173.reuse ;  /* 0x000000ad75757220 */ /* 0x080fe20000410000 */
[----:B------:R5:W-:Y:S01]  /*10e70*/  SYNCS.ARRIVE.TRANS64.RED.A1T0 RZ, [R160+URZ], RZ ;  /* 0x000000ffa0ff79a7 */ /* 0x000be2000810043f */
[----:B------:R-:W4:Y:S01]  /*10e80*/  MUFU.TANH R167, R167 ;  /* 0x000000a700a77308 */ /* 0x000f220000002400 */
[-C--:B------:R-:W-:Y:S01]  /*10e90*/  FMUL.FTZ R120, R120, R173.reuse ;  /* 0x000000ad78787220 */ /* 0x080fe20000410000 */
[-C--:B------:R-:W-:Y:S01]  /*10ea0*/  FMUL.FTZ R121, R121, R173.reuse ;  /* 0x000000ad79797220 */ /* 0x080fe20000410000 */
[-C--:B------:R-:W-:Y:S01]  /*10eb0*/  FMUL.FTZ R124, R124, R173.reuse ;  /* 0x000000ad7c7c7220 */ /* 0x080fe20000410000 */
[-C--:B------:R-:W-:Y:S01]  /*10ec0*/  FMUL.FTZ R125, R125, R173.reuse ;  /* 0x000000ad7d7d7220 */ /* 0x080fe20000410000 */
[-C--:B------:R-:W-:Y:S01]  /*10ed0*/  FMUL.FTZ R128, R128, R173.reuse ;  /* 0x000000ad80807220 */ /* 0x080fe20000410000 */
[----:B------:R-:W-:Y:S01]  /*10ee0*/  FMUL.FTZ R129, R129, R173 ;  /* 0x000000ad81817220 */ /* 0x000fe20000410000 */
[C---:B-----5:R-:W-:Y:S01]  /*10ef0*/  FADD.FTZ R160, R219.reuse, R156 ;  /* 0x0000009cdba07221 */ /* 0x060fe20000010000 */
[----:B------:R-:W-:Y:S01]  /*10f00*/  F2FP.F16.F32.PACK_AB R156, R219, R15 ;  /* 0x0000000fdb9c723e */ /* 0x000fe200000000ff */
[----:B------:R-:W5:Y:S01]  /*10f10*/  MUFU.TANH R170, R170 ;  /* 0x000000aa00aa7308 */ /* 0x000f620000002400 */
[----:B------:R-:W-:Y:S01]  /*10f20*/  FMNMX.FTZ R15, R177, R216, !PT ;  /* 0x000000d8b10f7209 */ /* 0x000fe20007810000 */
[-C--:B------:R-:W-:Y:S01]  /*10f30*/  FMUL.FTZ R132, R132, R173.reuse ;  /* 0x000000ad84847220 */ /* 0x080fe20000410000 */
[-C--:B------:R-:W-:Y:S01]  /*10f40*/  FMUL.FTZ R133, R133, R173.reuse ;  /* 0x000000ad85857220 */ /* 0x080fe20000410000 */
[----:B------:R-:W-:Y:S01]  /*10f50*/  FMUL.FTZ R136, R136, R173 ;  /* 0x000000ad88887220 */ /* 0x000fe20000410000 */
[----:B------:R-:W-:Y:S01]  /*10f60*/  FMNMX.FTZ R15, R155, R15, !PT ;  /* 0x0000000f9b0f7209 */ /* 0x000fe20007810000 */
[-C--:B------:R-:W-:Y:S01]  /*10f70*/  FMUL.FTZ R137, R137, R173.reuse ;  /* 0x000000ad89897220 */ /* 0x080fe20000410000 */
[----:B------:R-:W-:Y:S01]  /*10f80*/  FMUL.FTZ R140, R140, R173 ;  /* 0x000000ad8c8c7220 */ /* 0x000fe20000410000 */
[----:B------:R-:W0:Y:S01]  /*10f90*/  MUFU.TANH R171, R171 ;  /* 0x000000ab00ab7308 */ /* 0x000e220000002400 */
[----:B------:R-:W-:Y:S01]  /*10fa0*/  FMNMX.FTZ R15, R158, R15, !PT ;  /* 0x0000000f9e0f7209 */ /* 0x000fe20007810000 */
[-C--:B------:R-:W-:Y:S01]  /*10fb0*/  FMUL.FTZ R141, R141, R173.reuse ;  /* 0x000000ad8d8d7220 */ /* 0x080fe20000410000 */
[-C--:B------:R-:W-:Y:S01]  /*10fc0*/  FMUL.FTZ R144, R144, R173.reuse ;  /* 0x000000ad90907220 */ /* 0x080fe20000410000 */
[----:B------:R-:W-:Y:S01]  /*10fd0*/  FMUL.FTZ R145, R145, R173 ;  /* 0x000000ad91917220 */ /* 0x000fe20000410000 */
[----:B------:R-:W-:Y:S01]  /*10fe0*/  FMNMX.FTZ R15, R159, R15, !PT ;  /* 0x0000000f9f0f7209 */ /* 0x000fe20007810000 */
[-C--:B------:R-:W-:Y:S01]  /*10ff0*/  FMUL.FTZ R148, R148, R173.reuse ;  /* 0x000000ad94947220 */ /* 0x080fe20000410000 */
[----:B------:R-:W-:Y:S01]  /*11000*/  FMUL.FTZ R149, R149, R173 ;  /* 0x000000ad95957220 */ /* 0x000fe20000410000 */
[----:B------:R-:W1:Y:S01]  /*11010*/  MUFU.TANH R174, R174 ;  /* 0x000000ae00ae7308 */ /* 0x000e620000002400 */
[----:B------:R-:W-:-:S04]  /*11020*/  FMNMX.FTZ R15, R162, R15, !PT ;  /* 0x0000000fa20f7209 */ /* 0x000fc80007810000 */
[----:B------:R-:W-:-:S03]  /*11030*/  FMNMX.FTZ R15, R3, R15, !PT ;  /* 0x0000000f030f7209 */ /* 0x000fc60007810000 */
[----:B------:R-:W1:Y:S01]  /*11040*/  MUFU.TANH R175, R175 ;  /* 0x000000af00af7308 */ /* 0x000e620000002400 */
[----:B------:R-:W-:-:S04]  /*11050*/  FMNMX.FTZ R15, R153, R15, !PT ;  /* 0x0000000f990f7209 */ /* 0x000fc80007810000 */
[----:B--2---:R-:W-:-:S03]  /*11060*/  FMNMX.FTZ R15, R157, R15, !PT ;  /* 0x0000000f9d0f7209 */ /* 0x004fc60007810000 */
[----:B------:R-:W-:Y:S01]  /*11070*/  MUFU.TANH R179, R179 ;  /* 0x000000b300b37308 */ /* 0x000fe20000002400 */
[----:B------:R-:W-:-:S04]  /*11080*/  FMNMX.FTZ R15, R163, R15, !PT ;  /* 0x0000000fa30f7209 */ /* 0x000fc80007810000 */
[----:B---3--:R-:W-:-:S03]  /*11090*/  FMNMX.FTZ R15, R166, R15, !PT ;  /* 0x0000000fa60f7209 */ /* 0x008fc60007810000 */
[----:B------:R-:W2:Y:S01]  /*110a0*/  MUFU.EX2 R161, R161 ;  /* 0x000000a100a17308 */ /* 0x000ea20000000800 */
[----:B----4-:R-:W-:-:S04]  /*110b0*/  FMNMX.FTZ R15, R167, R15, !PT ;  /* 0x0000000fa70f7209 */ /* 0x010fc80007810000 */
[----:B-----5:R-:W-:-:S03]  /*110c0*/  FMNMX.FTZ R15, R170, R15, !PT ;  /* 0x0000000faa0f7209 */ /* 0x020fc60007810000 */
[----:B------:R-:W3:Y:S01]  /*110d0*/  MUFU.EX2 R164, R164 ;  /* 0x000000a400a47308 */ /* 0x000ee20000000800 */
[----:B0-----:R-:W-:-:S04]  /*110e0*/  FMNMX.FTZ R15, R171, R15, !PT ;  /* 0x0000000fab0f7209 */ /* 0x001fc80007810000 */
[----:B-1----:R-:W-:-:S03]  /*110f0*/  FMNMX.FTZ R15, R174, R15, !PT ;  /* 0x0000000fae0f7209 */ /* 0x002fc60007810000 */
[----:B------:R-:W-:Y:S01]  /*11100*/  MUFU.EX2 R165, R165 ;  /* 0x000000a500a57308 */ /* 0x000fe20000000800 */
[----:B------:R-:W-:Y:S01]  /*11110*/  FMNMX.FTZ R15, R175, R15, !PT ;  /* 0x0000000faf0f7209 */ /* 0x000fe20007810000 */
[----:B--2---:R-:W-:-:S03]  /*11120*/  FADD.FTZ R160, R161, R160 ;  /* 0x000000a0a1a07221 */ /* 0x004fc60000010000 */
[----:B------:R-:W-:-:S03]  /*11130*/  FMNMX.FTZ R15, R179, R15, !PT ;  /* 0x0000000fb30f7209 */ /* 0x000fc60007810000 */
[----:B------:R-:W-:Y:S01]  /*11140*/  MUFU.EX2 R169, R169 ;  /* 0x000000a900a97308 */ /* 0x000fe20000000800 */
[----:B---3--:R-:W-:Y:S01]  /*11150*/  FADD.FTZ R160, R164, R160 ;  /* 0x000000a0a4a07221 */ /* 0x008fe20000010000 */
[----:B------:R-:W0:Y:S06]  /*11160*/  SHFL.BFLY PT, R178, R15, 0x2, 0x1f ;  /* 0x0c401f000fb27f89 */ /* 0x000e2c00000e0000 */
[----:B------:R-:W-:Y:S08]  /*11170*/  MUFU.EX2 R172, R172 ;  /* 0x000000ac00ac7308 */ /* 0x000ff00000000800 */
[----:B------:R-:W-:Y:S08]  /*11180*/  MUFU.EX2 R176, R176 ;  /* 0x000000b000b07308 */ /* 0x000ff00000000800 */
[----:B------:R-:W-:Y:S01]  /*11190*/  MUFU.EX2 R221, R221 ;  /* 0x000000dd00dd7308 */ /* 0x000fe20000000800 */
[----:B0-----:R-:W-:-:S05]  /*111a0*/  FMNMX.FTZ R15, R15, R178, !PT ;  /* 0x000000b20f0f7209 */ /* 0x001fca0007810000 */
[----:B------:R-:W0:Y:S02]  /*111b0*/  SHFL.BFLY PT, R182, R15, 0x1, 0x1f ;  /* 0x0c201f000fb67f89 */ /* 0x000e2400000e0000 */
[----:B------:R1:W-:Y:S08]  /*111c0*/  MUFU.EX2 R178, R168 ;  /* 0x000000a800b27308 */ /* 0x0003f00000000800 */
[----:B------:R-:W-:Y:S08]  /*111d0*/  MUFU.EX2 R180, R180 ;  /* 0x000000b400b47308 */ /* 0x000ff00000000800 */
[----:B------:R-:W-:Y:S01]  /*111e0*/  MUFU.EX2 R181, R181 ;  /* 0x000000b500b57308 */ /* 0x000fe20000000800 */
[----:B0-----:R-:W-:Y:S01]  /*111f0*/  FMNMX.FTZ R15, R15, R182, !PT ;  /* 0x000000b60f0f7209 */ /* 0x001fe20007810000 */
[----:B------:R-:W-:-:S04]  /*11200*/  @!P2 IMAD R182, R217, 0x40, R194 ;  /* 0x00000040d9b6a824 */ /* 0x000fc800078e02c2 */
[----:B-1----:R-:W-:Y:S01]  /*11210*/  FADD.FTZ R168, -R15, R216 ;  /* 0x000000d80fa87221 */ /* 0x002fe20000010100 */
[----:B------:R-:W-:-:S03]  /*11220*/  @!P2 IMAD R182, R182, 0x4, R2 ;  /* 0x00000004b6b6a824 */ /* 0x000fc600078e0202 */
[----:B------:R-:W-:Y:S02]  /*11230*/  FMUL.FTZ R168, R168, R20 ;  /* 0x00000014a8a87220 */ /* 0x000fe40000410000 */
[----:B------:R-:W-:Y:S04]  /*11240*/  @!P2 STS [R182+0x28800], R173 ;  /* 0x028800adb600a388 */ /* 0x000fe80000000800 */
        /* <DEDUP_REMOVED lines=108> */
[-C--:B------:R-:W-:Y:S01]  /*11910*/  FMUL.FTZ R139, R139, R168.reuse ;  /* 0x000000a88b8b7220 */ /* 0x080fe20000410000 */
[----:B------:R-:W-:Y:S01]  /*11920*/  FADD.FTZ R3, R172, R3 ;  /* 0x00000003ac037221 */ /* 0x000fe20000010000 */
[----:B------:R-:W2:Y:S01]  /*11930*/  MUFU.EX2 R170, R170 ;  /* 0x000000aa00aa7308 */ /* 0x000ea20000000800 */
        /* <DEDUP_REMOVED lines=8> */
[----:B-1----:R-:W-:Y:S01]  /*119c0*/  FADD.FTZ R163, R0, R162 ;  /* 0x000000a200a37221 */ /* 0x002fe20000010000 */
[----:B------:R-:W-:Y:S01]  /*119d0*/  F2FP.F16.F32.PACK_AB R162, R172, R169 ;  /* 0x000000a9aca2723e */ /* 0x000fe200000000ff */
[----:B------:R-:W-:-:S05]  /*119e0*/  FMUL.FTZ R151, R151, R168 ;  /* 0x000000a897977220 */ /* 0x000fca0000410000 */
[----:B------:R-:W1:Y:S01]  /*119f0*/  MUFU.EX2 R174, R174 ;  /* 0x000000ae00ae7308 */ /* 0x000e620000000800 */
[C---:B--2---:R-:W-:Y:S01]  /*11a00*/  FADD.FTZ R164, R170.reuse, R163 ;  /* 0x000000a3aaa47221 */ /* 0x044fe20000010000 */
[----:B------:R-:W-:Y:S01]  /*11a10*/  F2FP.F16.F32.PACK_AB R163, R170, R0 ;  /* 0x00000000aaa3723e */ /* 0x000fe200000000ff */
[----:B------:R-:W-:-:S04]  /*11a20*/  FADD.FTZ R0, R176, R3 ;  /* 0x00000003b0007221 */ /* 0x000fc80000010000 */
[----:B------:R-:W-:Y:S01]  /*11a30*/  FADD.FTZ R0, R221, R0 ;  /* 0x00000000dd007221 */ /* 0x000fe20000010000 */
[----:B------:R-:W2:Y:S01]  /*11a40*/  MUFU.EX2 R167, R175 ;  /* 0x000000af00a77308 */ /* 0x000ea20000000800 */
[----:B---3--:R-:W-:Y:S01]  /*11a50*/  FADD.FTZ R3, R171, R164 ;  /* 0x000000a4ab037221 */ /* 0x008fe20000010000 */
[----:B------:R-:W-:Y:S01]  /*11a60*/  F2FP.F16.F32.PACK_AB R164, R221, R176 ;  /* 0x000000b0dda4723e */ /* 0x000fe200000000ff */
[----:B------:R-:W-:Y:S01]  /*11a70*/  FADD.FTZ R166, R180, R0 ;  /* 0x00000000b4a67221 */ /* 0x000fe20000010000 */
[----:B------:R0:W-:Y:S04]  /*11a80*/  STSM.16.M88.4 [R199], R160 ;  /* 0x000000a0c7007844 */ /* 0x0001e80000000200 */
[----:B------:R-:W3:Y:S01]  /*11a90*/  MUFU.EX2 R179, R179 ;  /* 0x000000b300b37308 */ /* 0x000ee20000000800 */
[C---:B-1----:R-:W-:Y:S01]  /*11aa0*/  FADD.FTZ R3, R174.reuse, R3 ;  /* 0x00000003ae037221 */ /* 0x042fe20000010000 */
[----:B------:R-:W-:-:S03]  /*11ab0*/  F2FP.F16.F32.PACK_AB R165, R174, R171 ;  /* 0x000000abaea5723e */ /* 0x000fc600000000ff */
[----:B--2---:R-:W-:Y:S01]  /*11ac0*/  FADD.FTZ R0, R167, R3 ;  /* 0x00000003a7007221 */ /* 0x004fe20000010000 */
[C---:B------:R-:W-:Y:S01]  /*11ad0*/  FADD.FTZ R3, R181.reuse, R166 ;  /* 0x000000a6b5037221 */ /* 0x040fe20000010000 */
[----:B------:R-:W-:Y:S02]  /*11ae0*/  F2FP.F16.F32.PACK_AB R166, R181, R180 ;  /* 0x000000b4b5a6723e */ /* 0x000fe400000000ff */
[C---:B---3--:R-:W-:Y:S01]  /*11af0*/  F2FP.F16.F32.PACK_AB R167, R179.reuse, R167 ;  /* 0x000000a7b3a7723e */ /* 0x048fe200000000ff */
[----:B------:R-:W-:-:S04]  /*11b00*/  FADD.FTZ R0, R179, R0 ;  /* 0x00000000b3007221 */ /* 0x000fc80000010000 */
[----:B------:R0:W-:Y:S01]  /*11b10*/  STSM.16.M88.4 [R200], R164 ;  /* 0x000000a4c8007844 */ /* 0x0001e20000000200 */
[----:B------:R-:W-:Y:S05]  /*11b20*/  @!P0 BRA `(.L_x_5955) ;  /* 0x0000000000048947 */ /* 0x000fea0003800000 */
[----:B------:R-:W-:Y:S01]  /*11b30*/  BPT.TRAP 0x1 ;  /* 0x000000040000795c */ /* 0x000fe20000300000 */
.L_x_5955:
[----:B------:R1:W2:Y:S01]  /*11b40*/  SYNCS.PHASECHK.TRANS64.TRYWAIT P2, [R12+URZ+0x28c50], R212 ;  /* 0x028c50d40c0075a7 */ /* 0x0002a2000804017f */
[----:B------:R-:W-:Y:S05]  /*11b50*/  @!P0 BRA `(.L_x_5956) ;  /* 0x0000000000048947 */ /* 0x000fea0003800000 */
[----:B------:R-:W-:Y:S01]  /*11b60*/  BPT.TRAP 0x1 ;  /* 0x000000040000795c */ /* 0x000fe20000300000 */
.L_x_5956:
[----:B------:R-:W-:Y:S04]  /*11b70*/  BSSY B2, `(.L_x_5957) ;  /* 0x0000004000027945 */ /* 0x000fe80003800000 */
[----:B--2---:R-:W-:Y:S05]  /*11b80*/  @P2 BRA `(.L_x_5958) ;  /* 0x0000000000082947 */ /* 0x004fea0003800000 */
[----:B------:R-:W2:Y:S02]  /*11b90*/  SYNCS.PHASECHK.TRANS64.TRYWAIT P2, [R12+URZ+0x28c50], R212 ;  /* 0x028c50d40c0075a7 */ /* 0x000ea4000804017f */
[----:B--2---:R-:W-:Y:S05]  /*11ba0*/  @!P2 BRA `(.L_x_5959) ;  /* 0x000000f4009ca947 */ /* 0x004fea0003800000 */
.L_x_5958:
[----:B------:R-:W-:Y:S05]  /*11bb0*/  BSYNC B2 ;  /* 0x0000000000027941 */ /* 0x000fea0003800000 */
.L_x_5957:
[----:B------:R-:W-:Y:S01]  /*11bc0*/  IMAD R168, R18, 0x1000, R193 ;  /* 0x0000100012a87824 */ /* 0x000fe200078e02c1 */
[----:B------:R-:W-:Y:S01]  /*11bd0*/  WARPGROUP.ARRIVE ;  /* 0x00000000000079c5 */ /* 0x000fe20000000000 */
[----:B------:R-:W-:-:S03]  /*11be0*/  IMAD.MOV.U32 R169, RZ, RZ, 0x40000040 ;  /* 0x40000040ffa97424 */ /* 0x000fc600078e00ff */
[----:B------:R-:W-:Y:S02]  /*11bf0*/  R2UR UR6, R168 ;  /* 0x00000000a80672ca */ /* 0x000fe400000e0000 */
[----:B------:R-:W-:Y:S01]  /*11c00*/  R2UR UR7, R169 ;  /* 0x00000000a90772ca */ /* 0x000fe200000e0000 */
[----:B------:R-:W-:-:S12]  /*11c10*/  IMAD.MOV.U32 R169, RZ, RZ, 0x40000040 ;  /* 0x40000040ffa97424 */ /* 0x000fd800078e00ff */
[----:B------:R-:W-:Y:S03]  /*11c20*/  HGMMA.64x256x16.F32 R24, R152, gdesc[UR4].tnspB, R24, gsb0 ;  /* 0x43e0000498187df0 */ /* 0x000fe60008000818 */
[----:B------:R-:W-:Y:S02]  /*11c30*/  WARPGROUP.DEPBAR.LE gsb0, 0x0 ;  /* 0x00008000000079c5 */ /* 0x000fe40000010000 */
[----:B0-----:R-:W-:Y:S01]  /*11c40*/  VIADD R152, R168, 0x80 ;  /* 0x00000080a8987836 */ /* 0x001fe20000000000 */
[----:B------:R-:W-:Y:S01]  /*11c50*/  MOV R153, 0x40000040 ;  /* 0x4000004000997802 */ /* 0x000fe20000000f00 */
[----:B------:R-:W-:-:S03]  /*11c60*/  WARPGROUP.ARRIVE ;  /* 0x00000000000079c5 */ /* 0x000fc60000000000 */
        /* <DEDUP_REMOVED lines=27> */
[----:B------:R-:W-:Y:S05]  /*11e20*/  @!P0 BRA `(.L_x_5960) ;  /* 0x0000000000048947 */ /* 0x000fea0003800000 */
[----:B------:R-:W-:Y:S01]  /*11e30*/  BPT.TRAP 0x1 ;  /* 0x000000040000795c */ /* 0x000fe20000300000 */
.L_x_5960:
[----:B-12---:R-:W-:Y:S02]  /*11e40*/  VIADD R12, R12, 0x28c60 ;  /* 0x00028c600c0c7836 */ /* 0x006fe40000000000 */
[----:B------:R-:W-:Y:S02]  /*11e50*/  IMAD.MOV.U32 R216, RZ, RZ, R15 ;  /* 0x000000ffffd87224 */ /* 0x000fe400078e000f */
[----:B------:R-:W-:Y:S01]  /*11e60*/  IMAD.MOV.U32 R219, RZ, RZ, R13 ;  /* 0x000000ffffdb7224 */ /* 0x000fe200078e000d */
[----:B------:R-:W-:Y:S01]  /*11e70*/  PRMT R12, R187, 0x654, R12 ;  /* 0x00000654bb0c7816 */ /* 0x000fe2000000000c */
[----:B------:R-:W-:-:S03]  /*11e80*/  IMAD.MOV.U32 R217, RZ, RZ, R18 ;  /* 0x000000ffffd97224 */ /* 0x000fc600078e0012 */
[----:B------:R0:W-:Y:S01]  /*11e90*/  SYNCS.ARRIVE.TRANS64.RED.A1T0 RZ, [R12+URZ], RZ ;  /* 0x000000ff0cff79a7 */ /* 0x0001e2000810043f */
[----:B------:R-:W-:Y:S05]  /*11ea0*/  @P1 BRA `(.L_x_5961) ;  /* 0xffffffe000701947 */ /* 0x000fea000383ffff */
[----:B------:R-:W-:Y:S05]  /*11eb0*/  BSYNC B0 ;  /* 0x0000000000007941 */ /* 0x000fea0003800000 */
.L_x_5948:
[----:B0-----:R-:W-:-:S07]  /*11ec0*/  MOV R12, R209 ;  /* 0x000000d1000c7202 */ /* 0x001fce0000000f00 */
.L_x_5947:
[----:B------:R-:W-:Y:S05]  /*11ed0*/  BSYNC B1 ;  /* 0x0000000000017941 */ /* 0x000fea0003800000 */
.L_x_5946:
[----:B------:R-:W2:Y:S01]  /*11ee0*/  LDL R21, [R1+0x8] ;  /* 0x0000080001157983 */ /* 0x000ea20000100800 */
[----:B------:R-:W-:Y:S01]  /*11ef0*/  BSSY B0, `(.L_x_5962) ;  /* 0x0000294000007945 */ /* 0x000fe20003800000 */
[----:B--2---:R-:W-:-:S13]  /*11f00*/  ISETP.GE.AND P1, PT, R12, R21, PT ;  /* 0x000000150c00720c */ /* 0x004fda0003f26270 */
[----:B------:R-:W-:Y:S05]  /*11f10*/  @!P1 BRA `(.L_x_5963) ;  /* 0x0000002800449947 */ /* 0x000fea0003800000 */
[----:B------:R-:W-:Y:S02]  /*11f20*/  IMAD.MOV.U32 R212, RZ, RZ, R15 ;  /* 0x000000ffffd47224 */ /* 0x000fe400078e000f */
[----:B------:R-:W-:Y:S02]  /*11f30*/  IMAD.MOV.U32 R217, RZ, RZ, R13 ;  /* 0x000000ffffd97224 */ /* 0x000fe400078e000d */
[----:B------:R-:W-:-:S07]  /*11f40*/  IMAD.MOV.U32 R216, RZ, RZ, R18 ;  /* 0x000000ffffd87224 */ /* 0x000fce00078e0012 */
.L_x_5984:
[----:B------:R-:W-:-:S05]  /*11f50*/  VIADD R18, R216, 0x1 ;  /* 0x00000001d8127836 */ /* 0x000fca0000000000 */
[----:B------:R-:W-:-:S04]  /*11f60*/  ISETP.NE.AND P1, PT, R18, 0x2, PT ;  /* 0x000000021200780c */ /* 0x000fc80003f25270 */
[----:B------:R-:W-:Y:S02]  /*11f70*/  SEL R13, RZ, 0x1, P1 ;  /* 0x00000001ff0d7807 */ /* 0x000fe40000800000 */
[----:B------:R-:W-:Y:S02]  /*11f80*/  SEL R18, R18, RZ, P1 ;  /* 0x000000ff12127207 */ /* 0x000fe40000800000 */
[----:B------:R-:W-:Y:S01]  /*11f90*/  LOP3.LUT R19, R19, R13, RZ, 0x3c, !PT ;  /* 0x0000000d13137212 */ /* 0x000fe200078e3cff */
[----:B------:R-:W-:Y:S06]  /*11fa0*/  @!P0 BRA `(.L_x_5964) ;  /* 0x0000000000048947 */ /* 0x000fec0003800000 */
[----:B------:R-:W-:Y:S01]  /*11fb0*/  BPT.TRAP 0x1 ;  /* 0x000000040000795c */ /* 0x000fe20000300000 */
.L_x_5964:
[----:B------:R-:W-:Y:S01]  /*11fc0*/  IMAD R21, R18, 0x8, R2 ;  /* 0x0000000812157824 */ /* 0x000fe200078e0202 */
[----:B------:R-:W-:-:S04]  /*11fd0*/  SHF.L.U32 R209, R19, 0x1f, RZ ;  /* 0x0000001f13d17819 */ /* 0x000fc800000006ff */
[----:B------:R0:W1:Y:S01]  /*11fe0*/  SYNCS.PHASECHK.TRANS64.TRYWAIT P1, [R21+URZ+0x28c30], R209 ;  /* 0x028c30d1150075a7 */ /* 0x000062000802017f */
[----:B------:R-:W-:Y:S05]  /*11ff0*/  @!P0 BRA `(.L_x_5965) ;  /* 0x0000000000048947 */ /* 0x000fea0003800000 */
[----:B------:R-:W-:Y:S01]  /*12000*/  BPT.TRAP 0x1 ;  /* 0x000000040000795c */ /* 0x000fe20000300000 */
.L_x_5965:
[----:B------:R-:W-:Y:S01]  /*12010*/  BSSY B1, `(.L_x_5966) ;  /* 0x0000006000017945 */ /* 0x000fe20003800000 */
[----:B------:R-:W-:Y:S02]  /*12020*/  IMAD R156, R18, 0x200, R14 ;  /* 0x00000200129c7824 */ /* 0x000fe400078e020e */
[----:B------:R-:W-:Y:S01]  /*12030*/  IMAD.MOV.U32 R157, RZ, RZ, 0x40000040 ;  /* 0x40000040ff9d7424 */ /* 0x000fe200078e00ff */
[----:B-1----:R-:W-:Y:S06]  /*12040*/  @P1 BRA `(.L_x_5967) ;  /* 0x0000000000081947 */ /* 0x002fec0003800000 */
[----:B------:R-:W1:Y:S02]  /*12050*/  SYNCS.PHASECHK.TRANS64.TRYWAIT P1, [R21+URZ+0x28c30], R209 ;  /* 0x028c30d1150075a7 */ /* 0x000e64000802017f */
[----:B-1----:R-:W-:Y:S05]  /*12060*/  @!P1 BRA `(.L_x_5968) ;  /* 0x000000f000809947 */ /* 0x002fea0003800000 */
.L_x_5967:
[----:B------:R-:W-:Y:S05]  /*12070*/  BSYNC B1 ;  /* 0x0000000000017941 */ /* 0x000fea0003800000 */
.L_x_5966:
[C---:B------:R-:W-:Y:S01]  /*12080*/  R2UR UR6, R156.reuse ;  /* 0x000000009c0672ca */ /* 0x040fe200000e0000 */
[----:B------:R-:W-:Y:S01]  /*12090*/  VIADD R154, R156, 0x2 ;  /* 0x000000029c9a7836 */ /* 0x000fe20000000000 */
[----:B------:R-:W-:Y:S01]  /*120a0*/  R2UR UR7, R157 ;  /* 0x000000009d0772ca */ /* 0x000fe200000e0000 */
[----:B------:R-:W-:Y:S01]  /*120b0*/  IMAD.MOV.U32 R155, RZ, RZ, 0x40000040 ;  /* 0x40000040ff9b7424 */ /* 0x000fe200078e00ff */
[----:B------:R-:W-:Y:S01]  /*120c0*/  R2UR UR4, R4 ;  /* 0x00000000040472ca */ /* 0x000fe200000e0000 */
[----:B------:R-:W-:Y:S01]  /*120d0*/  IMAD.MOV.U32 R153, RZ, RZ, 0x40000040 ;  /* 0x40000040ff997424 */ /* 0x000fe200078e00ff */
[----:B------:R-:W-:Y:S01]  /*120e0*/  R2UR UR5, R5 ;  /* 0x00000000050572ca */ /* 0x000fe200000e0000 */
[----:B------:R-:W-:Y:S01]  /*120f0*/  IMAD.MOV.U32 R157, RZ, RZ, 0x40000040 ;  /* 0x40000040ff9d7424 */ /* 0x000fe200078e00ff */
[C---:B------:R-:W-:Y:S01]  /*12100*/  IADD3 R152, R156.reuse, 0x4, RZ ;  /* 0x000000049c987810 */ /* 0x040fe20007ffe0ff */
[----:B------:R-:W-:Y:S01]  /*12110*/  VIADD R156, R156, 0x6 ;  /* 0x000000069c9c7836 */ /* 0x000fe20000000000 */
        /* <DEDUP_REMOVED lines=26> */
.L_x_5969:
[----:B------:R-:W2:Y:S01]  /*122c0*/  @P4 LDC R20, c[0x0][0x44c] ;  /* 0x00011300ff144b82 */ /* 0x000ea20000000800 */
[----:B------:R-:W-:Y:S01]  /*122d0*/  IMAD.IADD R13, R229, 0x1, R195 ;  /* 0x00000001e50d7824 */ /* 0x000fe200078e02c3 */
[----:B------:R-:W-:Y:S02]  /*122e0*/  ULDC UR4, c[0x0][0x9d8] ;  /* 0x0002760000047ab9 */ /* 0x000fe40000000800 */
[----:B------:R-:W-:Y:S01]  /*122f0*/  FMUL.FTZ R222, R157, UR4 ;  /* 0x000000049dde7c20 */ /* 0x000fe20008410000 */
[----:B------:R-:W-:Y:S01]  /*12300*/  FMUL.FTZ R223, R161, UR4 ;  /* 0x00000004a1df7c20 */ /* 0x000fe20008410000 */
[----:B------:R-:W-:Y:S01]  /*12310*/  FMUL.FTZ R157, R162, UR4 ;  /* 0x00000004a29d7c20 */ /* 0x000fe20008410000 */
[----:B------:R-:W-:Y:S01]  /*12320*/  FMUL.FTZ R221, R156, UR4 ;  /* 0x000000049cdd7c20 */ /* 0x000fe20008410000 */
[----:B------:R-:W3:Y:S01]  /*12330*/  @P4 LDC R15, c[0x0][0x450] ;  /* 0x00011400ff0f4b82 */ /* 0x000ee20000000800 */
        /* <DEDUP_REMOVED lines=21> */
[----:B------:R-:W-:Y:S01]  /*12490*/  IADD3 R224, -R185, 0x1, -R178 ;  /* 0x00000001b9e07810 */ /* 0x000fe20007ffe9b2 */
[----:B------:R-:W2:Y:S01]  /*124a0*/  MUFU.TANH R219, R219 ;  /* 0x000000db00db7308 */ /* 0x000ea20000002400 */
[----:B---3--:R-:W-:Y:S01]  /*124b0*/  @P4 SHF.R.U32.HI R13, RZ, R15, R20 ;  /* 0x0000000fff0d4219 */ /* 0x008fe20000011614 */
        /* <DEDUP_REMOVED lines=9> */
[----:B------:R-:W3:Y:S01]  /*12550*/  SHFL.IDX PT, R181, R13, RZ, 0x1c1f ;  /* 0x001c1fff0db57589 */ /* 0x000ee200000e0000 */
[----:B------:R-:W4:Y:S01]  /*12560*/  MUFU.TANH R15, R15 ;  /* 0x0000000f000f7308 */ /* 0x000f220000002400 */
[----:B------:R-:W-:Y:S01]  /*12570*/  VIADD R152, R21, 0x28c40 ;  /* 0x00028c4015987836 */ /* 0x000fe20000000000 */
[----:B------:R-:W-:Y:S01]  /*12580*/  IADD3 R224, -R23, R224, R184 ;  /* 0x000000e017e07210 */ /* 0x000fe20007ffe1b8 */
[----:B------:R-:W-:-:S03]  /*12590*/  ULDC UR4, c[0x0][0x9e0] ;  /* 0x0002780000047ab9 */ /* 0x000fc60000000800 */
[----:B------:R-:W-:Y:S01]  /*125a0*/  PRMT R152, R187, 0x654, R152 ;  /* 0x00000654bb987816 */ /* 0x000fe20000000098 */
[C---:B------:R-:W-:Y:S01]  /*125b0*/  VIADD R225, R224.reuse, UR4 ;  /* 0x00000004e0e17c36 */ /* 0x040fe20008000000 */
[----:B------:R-:W0:Y:S01]  /*125c0*/  MUFU.TANH R20, R20 ;  /* 0x0000001400147308 */ /* 0x000e220000002400 */
[----:B------:R-:W-:Y:S01]  /*125d0*/  IADD3 R224, R224, UR45, RZ ;  /* 0x0000002de0e07c10 */ /* 0x000fe2000fffe0ff */
[----:B------:R0:W-:Y:S06]  /*125e0*/  SYNCS.ARRIVE.TRANS64.RED.A1T0 RZ, [R152+URZ], RZ ;  /* 0x000000ff98ff79a7 */ /* 0x0001ec000810043f */
[----:B------:R-:W0:Y:S01]  /*125f0*/  MUFU.TANH R154, R154 ;  /* 0x0000009a009a7308 */ /* 0x000e220000002400 */
[----:B---3--:R-:W-:-:S07]  /*12600*/  IMAD.IADD R183, R225, 0x1, R181 ;  /* 0x00000001e1b77824 */ /* 0x008fce00078e02b5 */
[----:B------:R-:W3:Y:S01]  /*12610*/  MUFU.TANH R221, R221 ;  /* 0x000000dd00dd7308 */ /* 0x000ee20000002400 */
        /* <DEDUP_REMOVED lines=28> */
[----:B--234-:R-:W-:Y:S05]  /*127e0*/  @!P5 BRA `(.L_x_5970) ;  /* 0x000000000060d947 */ /* 0x01cfea0003800000 */
        /* <DEDUP_REMOVED lines=8> */
[----:B0-----:R-:W0:Y:S02]  /*12870*/  @P1 LDC.64 R152, c[0x0][0x9e8] ;  /* 0x00027a00ff981b82 */ /* 0x001e240000000a00 */
[----:B0-----:R-:W-:-:S05]  /*12880*/  @P1 IMAD.HI.U32 R152, R181, R152, RZ ;  /* 0x00000098b5981227 */ /* 0x001fca00078e00ff */
[----:B------:R-:W-:-:S04]  /*12890*/  @P1 SHF.R.U32.HI R181, RZ, R153, R152 ;  /* 0x00000099ffb51219 */ /* 0x000fc80000011698 */
[----:B------:R-:W-:Y:S01]  /*128a0*/  LOP3.LUT R181, RZ, R181, RZ, 0x33, !PT ;  /* 0x000000b5ffb57212 */ /* 0x000fe200078e33ff */
[----:B------:R-:W-:Y:S06]  /*128b0*/  BRA `(.L_x_5973) ;  /* 0x0000000000187947 */ /* 0x000fec0003800000 */
.L_x_5972:
[----:B------:R-:W-:Y:S02]  /*128c0*/  ULDC UR4, c[0x0][0x9e4] ;  /* 0x0002790000047ab9 */ /* 0x000fe40000000800 */
[----:B------:R-:W-:-:S05]  /*128d0*/  IMAD.U32 R226, RZ, RZ, UR4 ;  /* 0x00000004ffe27e24 */ /* 0x000fca000f8e00ff */
[----:B------:R-:W-:-:S13]  /*128e0*/  ISETP.NE.AND P1, PT, R226, 0x1, PT ;  /* 0x00000001e200780c */ /* 0x000fda0003f25270 */
[----:B0-----:R-:W0:Y:S02]  /*128f0*/  @P1 LDC.64 R152, c[0x0][0x9e8] ;  /* 0x00027a00ff981b82 */ /* 0x001e240000000a00 */
[----:B0-----:R-:W-:-:S05]  /*12900*/  @P1 IMAD.HI.U32 R152, R181, R152, RZ ;  /* 0x00000098b5981227 */ /* 0x001fca00078e00ff */
[----:B------:R-:W-:-:S07]  /*12910*/  @P1 SHF.R.U32.HI R181, RZ, R153, R152 ;  /* 0x00000099ffb51219 */ /* 0x000fce0000011698 */
.L_x_5973:
[----:B------:R-:W-:Y:S05]  /*12920*/  BSYNC B1 ;  /* 0x0000000000017941 */ /* 0x000fea0003800000 */
.L_x_5971:
[----:B------:R-:W-:-:S04]  /*12930*/  IMAD R181, R181, R226, -R178 ;  /* 0x000000e2b5b57224 */ /* 0x000fc800078e0ab2 */
[----:B------:R-:W-:-:S05]  /*12940*/  IMAD.IADD R181, R181, 0x1, -R185 ;  /* 0x00000001b5b57824 */ /* 0x000fca00078e0ab9 */
[----:B------:R-:W-:Y:S02]  /*12950*/  VIMNMX R182, R182, R181, !PT ;  /* 0x000000b5b6b67248 */ /* 0x000fe40007fe0100 */
[----:B------:R-:W-:-:S07]  /*12960*/  VIADDMNMX R183, R181, R226, R183, PT ;  /* 0x000000e2b5b77246 */ /* 0x000fce00038001b7 */
.L_x_5970:
[----:B------:R-:W-:Y:S01]  /*12970*/  ISETP.GT.AND P1, PT, R12, -0x1, PT ;  /* 0xffffffff0c00780c */ /* 0x000fe20003f24270 */
[----:B------:R-:W2:Y:S03]  /*12980*/  SHFL.IDX PT, R13, R13, 0x1, 0x1c1f ;  /* 0x003c1f000d0d7f89 */ /* 0x000ea600000e0000 */
[C---:B------:R-:W-:Y:S02]  /*12990*/  ISETP.GT.AND P2, PT, R182.reuse, RZ, P1 ;  /* 0x000000ffb600720c */ /* 0x040fe40000f44270 */
[C---:B------:R-:W-:Y:S02]  /*129a0*/  ISETP.GT.AND P6, PT, R182.reuse, 0x1, P1 ;  /* 0x00000001b600780c */ /* 0x040fe40000fc4270 */
[----:B------:R-:W-:Y:S02]  /*129b0*/  ISETP.LT.OR P3, PT, R183, 0x1, P2 ;  /* 0x00000001b700780c */ /* 0x000fe40001761670 */
[----:B------:R-:W-:-:S02]  /*129c0*/  ISETP.GT.AND P2, PT, R182, 0x8, P1 ;  /* 0x00000008b600780c */ /* 0x000fc40000f44270 */
[----:B0-----:R-:W-:Y:S02]  /*129d0*/  FSEL R181, R20, -INF , !P3 ;  /* 0xff80000014b57808 */ /* 0x001fe40005800000 */
[----:B------:R-:W-:Y:S02]  /*129e0*/  ISETP.GT.AND P3, PT, R182, 0x9, P1 ;  /* 0x00000009b600780c */ /* 0x000fe40000f64270 */
[C---:B------:R-:W-:Y:S02]  /*129f0*/  ISETP.LT.OR P6, PT, R183.reuse, 0x2, P6 ;  /* 0x00000002b700780c */ /* 0x040fe400037c1670 */
[C---:B------:R-:W-:Y:S02]  /*12a00*/  ISETP.LT.OR P2, PT, R183.reuse, 0x9, P2 ;  /* 0x00000009b700780c */ /* 0x040fe40001741670 */
[----:B------:R-:W-:Y:S02]  /*12a10*/  ISETP.LT.OR P3, PT, R183, 0xa, P3 ;  /* 0x0000000ab700780c */ /* 0x000fe40001f61670 */
[----:B------:R-:W-:-:S02]  /*12a20*/  FSEL R219, R219, -INF , !P6 ;  /* 0xff800000dbdb7808 */ /* 0x000fc40007000000 */
[----:B------:R-:W-:Y:S01]  /*12a30*/  FSEL R221, R221, -INF , !P2 ;  /* 0xff800000dddd7808 */ /* 0x000fe20005000000 */
[--C-:B--2---:R-:W-:Y:S01]  /*12a40*/  IMAD.IADD R225, R225, 0x1, R13.reuse ;  /* 0x00000001e1e17824 */ /* 0x104fe200078e020d */
[----:B------:R-:W-:Y:S01]  /*12a50*/  FSEL R222, R222, -INF , !P3 ;  /* 0xff800000dede7808 */ /* 0x000fe20005800000 */
[----:B------:R-:W-:Y:S01]  /*12a60*/  IMAD.IADD R224, R224, 0x1, R13 ;  /* 0x00000001e0e07824 */ /* 0x000fe200078e020d */
[C---:B------:R-:W-:Y:S02]  /*12a70*/  ISETP.GT.AND P6, PT, R182.reuse, 0x10, P1 ;  /* 0x00000010b600780c */ /* 0x040fe40000fc4270 */
[C---:B------:R-:W-:Y:S02]  /*12a80*/  ISETP.GT.AND P2, PT, R182.reuse, 0x11, P1 ;  /* 0x00000011b600780c */ /* 0x040fe40000f44270 */
[----:B------:R-:W-:Y:S02]  /*12a90*/  ISETP.GT.AND P3, PT, R182, 0x18, P1 ;  /* 0x00000018b600780c */ /* 0x000fe40000f64270 */
[----:B------:R-:W-:-:S02]  /*12aa0*/  ISETP.LT.OR P6, PT, R183, 0x11, P6 ;  /* 0x00000011b700780c */ /* 0x000fc400037c1670 */
[C---:B------:R-:W-:Y:S02]  /*12ab0*/  ISETP.LT.OR P2, PT, R183.reuse, 0x12, P2 ;  /* 0x00000012b700780c */ /* 0x040fe40001741670 */
[----:B------:R-:W-:Y:S02]  /*12ac0*/  ISETP.LT.OR P3, PT, R183, 0x19, P3 ;  /* 0x00000019b700780c */ /* 0x000fe40001f61670 */
[----:B------:R-:W-:Y:S02]  /*12ad0*/  FSEL R160, R160, -INF , !P6 ;  /* 0xff800000a0a07808 */ /* 0x000fe40007000000 */
[----:B------:R-:W-:Y:S02]  /*12ae0*/  FSEL R223, R223, -INF , !P2 ;  /* 0xff800000dfdf7808 */ /* 0x000fe40005000000 */
[----:B------:R-:W-:Y:S02]  /*12af0*/  FSEL R164, R164, -INF , !P3 ;  /* 0xff800000a4a47808 */ /* 0x000fe40005800000 */
[----:B------:R-:W-:-:S02]  /*12b00*/  ISETP.GT.AND P6, PT, R182, 0x19, P1 ;  /* 0x00000019b600780c */ /* 0x000fc40000fc4270 */
[C---:B------:R-:W-:Y:S02]  /*12b10*/  ISETP.GT.AND P2, PT, R182.reuse, 0x20, P1 ;  /* 0x00000020b600780c */ /* 0x040fe40000f44270 */
[----:B------:R-:W-:Y:S02]  /*12b20*/  ISETP.GT.AND P3, PT, R182, 0x21, P1 ;  /* 0x00000021b600780c */ /* 0x000fe40000f64270 */
[C---:B------:R-:W-:Y:S02]  /*12b30*/  ISETP.LT.OR P6, PT, R183.reuse, 0x1a, P6 ;  /* 0x0000001ab700780c */ /* 0x040fe400037c1670 */
[C---:B------:R-:W-:Y:S02]  /*12b40*/  ISETP.LT.OR P2, PT, R183.reuse, 0x21, P2 ;  /* 0x00000021b700780c */ /* 0x040fe40001741670 */
[----:B------:R-:W-:Y:S02]  /*12b50*/  ISETP.LT.OR P3, PT, R183, 0x22, P3 ;  /* 0x00000022b700780c */ /* 0x000fe40001f61670 */
[----:B------:R-:W-:-:S02]  /*12b60*/  FSEL R165, R165, -INF , !P6 ;  /* 0xff800000a5a57808 */ /* 0x000fc40007000000 */
[----:B------:R-:W-:Y:S02]  /*12b70*/  FSEL R167, R167, -INF , !P2 ;  /* 0xff800000a7a77808 */ /* 0x000fe40005000000 */
[----:B------:R-:W-:Y:S02]  /*12b80*/  FSEL R169, R169, -INF , !P3 ;  /* 0xff800000a9a97808 */ /* 0x000fe40005800000 */
        /* <DEDUP_REMOVED lines=17> */
[----:B------:R-:W-:Y:S01]  /*12ca0*/  FSEL R180, R180, -INF , !P3 ;  /* 0xff800000b4b47808 */ /* 0x000fe20005800000 */
[----:B------:R-:W-:Y:S06]  /*12cb0*/  @!P5 BRA `(.L_x_5974) ;  /* 0x000000000060d947 */ /* 0x000fec0003800000 */
        /* <DEDUP_REMOVED lines=13> */
.L_x_5976:
[----:B------:R-:W-:Y:S02]  /*12d90*/  ULDC UR4, c[0x0][0x9e4] ;  /* 0x0002790000047ab9 */ /* 0x000fe40000000800 */
[----:B------:R-:W-:-:S04]  /*12da0*/  MOV R20, UR4 ;  /* 0x0000000400147c02 */ /* 0x000fc80008000f00 */
[----:B------:R-:W-:-:S13]  /*12db0*/  ISETP.NE.AND P2, PT, R20, 0x1, PT ;  /* 0x000000011400780c */ /* 0x000fda0003f45270 */
[----:B------:R-:W0:Y:S02]  /*12dc0*/  @P2 LDC.64 R152, c[0x0][0x9e8] ;  /* 0x00027a00ff982b82 */ /* 0x000e240000000a00 */
[----:B0-----:R-:W-:-:S05]  /*12dd0*/  @P2 IMAD.HI.U32 R152, R13, R152, RZ ;  /* 0x000000980d982227 */ /* 0x001fca00078e00ff */
[----:B------:R-:W-:-:S07]  /*12de0*/  @P2 SHF.R.U32.HI R13, RZ, R153, R152 ;  /* 0x00000099ff0d2219 */ /* 0x000fce0000011698 */
.L_x_5977:
[----:B------:R-:W-:Y:S05]  /*12df0*/  BSYNC B1 ;  /* 0x0000000000017941 */ /* 0x000fea0003800000 */
.L_x_5975:
[----:B------:R-:W-:-:S04]  /*12e00*/  IMAD R13, R13, R20, -R178 ;  /* 0x000000140d0d7224 */ /* 0x000fc800078e0ab2 */
[----:B------:R-:W-:-:S05]  /*12e10*/  IMAD.IADD R13, R13, 0x1, -R185 ;  /* 0x000000010d0d7824 */ /* 0x000fca00078e0ab9 */
[----:B------:R-:W-:Y:S02]  /*12e20*/  VIMNMX R224, R224, R13, !PT ;  /* 0x0000000de0e07248 */ /* 0x000fe40007fe0100 */
[----:B------:R-:W-:-:S07]  /*12e30*/  VIADDMNMX R225, R13, R20, R225, PT ;  /* 0x000000140de17246 */ /* 0x000fce00038001e1 */
.L_x_5974:
[----:B------:R-:W-:Y:S01]  /*12e40*/  FMNMX.FTZ R13, R181, R217, !PT ;  /* 0x000000d9b50d7209 */ /* 0x000fe20007810000 */
[----:B------:R-:W-:Y:S01]  /*12e50*/  ULDC UR4, c[0x0][0x988] ;  /* 0x0002620000047ab9 */ /* 0x000fe20000000800 */
[----:B------:R-:W-:Y:S02]  /*12e60*/  ISETP.GT.AND P6, PT, R224, 0x9, P1 ;  /* 0x00000009e000780c */ /* 0x000fe40000fc4270 */
[----:B------:R-:W-:Y:S02]  /*12e70*/  FMNMX.FTZ R13, R219, R13, !PT ;  /* 0x0000000ddb0d7209 */ /* 0x000fe40007810000 */
[----:B------:R-:W-:Y:S02]  /*12e80*/  ISETP.LT.OR P6, PT, R225, 0xa, P6 ;  /* 0x0000000ae100780c */ /* 0x000fe400037c1670 */
[----:B------:R-:W-:Y:S02]  /*12e90*/  FMNMX.FTZ R13, R221, R13, !PT ;  /* 0x0000000ddd0d7209 */ /* 0x000fe40007810000 */
[----:B------:R-:W-:-:S02]  /*12ea0*/  FSEL R156, R156, -INF , !P6 ;  /* 0xff8000009c9c7808 */ /* 0x000fc40007000000 */
[----:B------:R-:W-:Y:S02]  /*12eb0*/  FMNMX.FTZ R13, R222, R13, !PT ;  /* 0x0000000dde0d7209 */ /* 0x000fe40007810000 */
        /* <DEDUP_REMOVED lines=12> */
[----:B------:R-:W-:Y:S02]  /*12f80*/  ISETP.GT.AND P6, PT, R224, RZ, P1 ;  /* 0x000000ffe000720c */ /* 0x000fe40000fc4270 */
[----:B------:R-:W-:Y:S02]  /*12f90*/  FMNMX.FTZ R13, R172, R13, !PT ;  /* 0x0000000dac0d7209 */ /* 0x000fe40007810000 */
[----:B------:R-:W-:Y:S02]  /*12fa0*/  ISETP.GT.AND P3, PT, R224, 0x1, P1 ;  /* 0x00000001e000780c */ /* 0x000fe40000f64270 */
[----:B------:R-:W-:Y:S02]  /*12fb0*/  FMNMX.FTZ R13, R173, R13, !PT ;  /* 0x0000000dad0d7209 */ /* 0x000fe40007810000 */
[----:B------:R-:W-:-:S02]  /*12fc0*/  ISETP.LT.OR P6, PT, R225, 0x1, P6 ;  /* 0x00000001e100780c */ /* 0x000fc400037c1670 */
[----:B------:R-:W-:Y:S02]  /*12fd0*/  FMNMX.FTZ R13, R175, R13, !PT ;  /* 0x0000000daf0d7209 */ /* 0x000fe40007810000 */
[----:B------:R-:W-:Y:S02]  /*12fe0*/  ISETP.LT.OR P3, PT, R225, 0x2, P3 ;  /* 0x00000002e100780c */ /* 0x000fe40001f61670 */
[----:B------:R-:W-:Y:S02]  /*12ff0*/  FMNMX.FTZ R13, R177, R13, !PT ;  /* 0x0000000db10d7209 */ /* 0x000fe40007810000 */
[----:B------:R-:W-:Y:S02]  /*13000*/  FSEL R154, R154, -INF , !P3 ;  /* 0xff8000009a9a7808 */ /* 0x000fe40005800000 */
[----:B------:R-:W-:Y:S02]  /*13010*/  FMNMX.FTZ R13, R179, R13, !PT ;  /* 0x0000000db30d7209 */ /* 0x000fe40007810000 */
[----:B------:R-:W-:-:S02]  /*13020*/  ISETP.GT.AND P3, PT, R224, 0x10, P1 ;  /* 0x00000010e000780c */ /* 0x000fc40000f64270 */
[----:B------:R-:W-:Y:S02]  /*13030*/  FMNMX.FTZ R13, R180, R13, !PT ;  /* 0x0000000db40d7209 */ /* 0x000fe40007810000 */
[----:B------:R-:W-:-:S03]  /*13040*/  ISETP.LT.OR P3, PT, R225, 0x11, P3 ;  /* 0x00000011e100780c */ /* 0x000fc60001f61670 */
[----:B------:R-:W0:Y:S01]  /*13050*/  SHFL.BFLY PT, R20, R13, 0x2, 0x1f ;  /* 0x0c401f000d147f89 */ /* 0x000e2200000e0000 */
[----:B------:R-:W-:Y:S02]  /*13060*/  FSEL R157, R157, -INF , !P3 ;  /* 0xff8000009d9d7808 */ /* 0x000fe40005800000 */
[----:B------:R-:W-:-:S04]  /*13070*/  ISETP.GT.AND P3, PT, R224, 0x19, P1 ;  /* 0x00000019e000780c */ /* 0x000fc80000f64270 */
[----:B------:R-:W-:-:S04]  /*13080*/  ISETP.LT.OR P3, PT, R225, 0x1a, P3 ;  /* 0x0000001ae100780c */ /* 0x000fc80001f61670 */
[----:B------:R-:W-:Y:S02]  /*13090*/  FSEL R161, R161, -INF , !P3 ;  /* 0xff800000a1a17808 */ /* 0x000fe40005800000 */
[----:B------:R-:W-:-:S04]  /*130a0*/  ISETP.GT.AND P3, PT, R224, 0x28, P1 ;  /* 0x00000028e000780c */ /* 0x000fc80000f64270 */
[----:B------:R-:W-:-:S04]  /*130b0*/  ISETP.LT.OR P3, PT, R225, 0x29, P3 ;  /* 0x00000029e100780c */ /* 0x000fc80001f61670 */
[----:B------:R-:W-:Y:S02]  /*130c0*/  FSEL R166, R166, -INF , !P3 ;  /* 0xff800000a6a67808 */ /* 0x000fe40005800000 */
[----:B------:R-:W-:Y:S02]  /*130d0*/  ISETP.GT.AND P3, PT, R224, 0x30, P1 ;  /* 0x00000030e000780c */ /* 0x000fe40000f64270 */
[----:B0-----:R-:W-:Y:S02]  /*130e0*/  FMNMX.FTZ R13, R13, R20, !PT ;  /* 0x000000140d0d7209 */ /* 0x001fe40007810000 */
[----:B------:R-:W-:-:S03]  /*130f0*/  ISETP.LT.OR P3, PT, R225, 0x31, P3 ;  /* 0x00000031e100780c */ /* 0x000fc60001f61670 */
[----:B------:R-:W0:Y:S01]  /*13100*/  SHFL.BFLY PT, R20, R13, 0x1, 0x1f ;  /* 0x0c201f000d147f89 */ /* 0x000e2200000e0000 */
[----:B------:R-:W-:Y:S02]  /*13110*/  FSEL R170, R170, -INF , !P3 ;  /* 0xff800000aaaa7808 */ /* 0x000fe40005800000 */
[----:B0-----:R-:W-:Y:S01]  /*13120*/  FMNMX.FTZ R13, R13, R20, !PT ;  /* 0x000000140d0d7209 */ /* 0x001fe20007810000 */
[----:B------:R-:W-:-:S03]  /*13130*/  IMAD.U32 R20, RZ, RZ, UR4 ;  /* 0x00000004ff147e24 */ /* 0x000fc6000f8e00ff */
[C---:B------:R-:W-:Y:S01]  /*13140*/  FSETP.NEU.FTZ.AND P2, PT, R13.reuse, -INF , PT ;  /* 0xff8000000d00780b */ /* 0x040fe20003f5d000 */
[----:B------:R-:W-:-:S03]  /*13150*/  FMUL.FTZ R152, R13, R20 ;  /* 0x000000140d987220 */ /* 0x000fc60000410000 */
[----:B------:R-:W-:Y:S02]  /*13160*/  FSEL R153, R13, RZ, P2 ;  /* 0x000000ff0d997208 */ /* 0x000fe40001000000 */
[----:B------:R-:W-:Y:S02]  /*13170*/  FSEL R152, R152, RZ, P2 ;  /* 0x000000ff98987208 */ /* 0x000fe40001000000 */
[----:B------:R-:W-:Y:S01]  /*13180*/  ISETP.GT.AND P2, PT, R224, 0x8, P1 ;  /* 0x00000008e000780c */ /* 0x000fe20000f44270 */
[----:B------:R-:W-:Y:S02]  /*13190*/  FADD.FTZ R153, -R153, R217 ;  /* 0x000000d999997221 */ /* 0x000fe40000010100 */
        /* <DEDUP_REMOVED lines=16> */
[----:B------:R-:W-:Y:S01]  /*132a0*/  ISETP.LT.OR P2, PT, R225, 0x9, P2 ;  /* 0x00000009e100780c */ /* 0x000fe20001741670 */
[----:B------:R0:W-:Y:S01]  /*132b0*/  MUFU.EX2 R152, R181 ;  /* 0x000000b500987308 */ /* 0x0001e20000000800 */
[----:B------:R-:W-:-:S02]  /*132c0*/  FMUL.FTZ R153, R153, R20 ;  /* 0x0000001499997220 */ /* 0x000fc40000410000 */
[----:B------:R-:W-:Y:S02]  /*132d0*/  FSEL R155, R155, -INF , !P2 ;  /* 0xff8000009b9b7808 */ /* 0x000fe40005000000 */
[----:B------:R-:W-:-:S03]  /*132e0*/  ISETP.GT.AND P2, PT, R224, 0x11, P1 ;  /* 0x00000011e000780c */ /* 0x000fc60000f44270 */
[----:B------:R-:W2:Y:S01]  /*132f0*/  MUFU.EX2 R153, R153 ;  /* 0x0000009900997308 */ /* 0x000ea20000000800 */
[----:B0-----:R-:W-:Y:S02]  /*13300*/  FSEL R181, R15, -INF , !P6 ;  /* 0xff8000000fb57808 */ /* 0x001fe40007000000 */
[----:B------:R-:W-:Y:S02]  /*13310*/  ISETP.LT.OR P2, PT, R225, 0x12, P2 ;  /* 0x00000012e100780c */ /* 0x000fe40001741670 */
[----:B------:R-:W-:Y:S02]  /*13320*/  FMNMX.FTZ R15, R181, R212, !PT ;  /* 0x000000d4b50f7209 */ /* 0x000fe40007810000 */
[----:B------:R-:W-:Y:S01]  /*13330*/  FSEL R158, R158, -INF , !P2 ;  /* 0xff8000009e9e7808 */ /* 0x000fe20005000000 */
[----:B------:R-:W0:Y:S01]  /*13340*/  MUFU.EX2 R219, R219 ;  /* 0x000000db00db7308 */ /* 0x000e220000000800 */
[----:B------:R-:W-:Y:S02]  /*13350*/  FMNMX.FTZ R15, R154, R15, !PT ;  /* 0x0000000f9a0f7209 */ /* 0x000fe40007810000 */
[----:B------:R-:W-:-:S02]  /*13360*/  ISETP.GT.AND P2, PT, R224, 0x20, P1 ;  /* 0x00000020e000780c */ /* 0x000fc40000f44270 */
[----:B------:R-:W-:Y:S02]  /*13370*/  FMNMX.FTZ R15, R155, R15, !PT ;  /* 0x0000000f9b0f7209 */ /* 0x000fe40007810000 */
[----:B------:R-:W-:Y:S01]  /*13380*/  ISETP.LT.OR P2, PT, R225, 0x21, P2 ;  /* 0x00000021e100780c */ /* 0x000fe20001741670 */
[----:B------:R-:W3:Y:S01]  /*13390*/  MUFU.EX2 R221, R221 ;  /* 0x000000dd00dd7308 */ /* 0x000ee20000000800 */
[----:B------:R-:W-:Y:S01]  /*133a0*/  FMNMX.FTZ R15, R156, R15, !PT ;  /* 0x0000000f9c0f7209 */ /* 0x000fe20007810000 */
[----:B--2---:R-:W-:Y:S01]  /*133b0*/  FFMA.FTZ R3, R153, R3, R152 ;  /* 0x0000000399037223 */ /* 0x004fe20000010098 */
[----:B------:R-:W-:Y:S01]  /*133c0*/  FSEL R162, R162, -INF , !P2 ;  /* 0xff800000a2a27808 */ /* 0x000fe20005000000 */
[----:B------:R-:W-:Y:S01]  /*133d0*/  FMUL.FTZ R24, R24, R153 ;  /* 0x0000009918187220 */ /* 0x000fe20000410000 */
[----:B------:R-:W-:Y:S01]  /*133e0*/  FMNMX.FTZ R15, R157, R15, !PT ;  /* 0x0000000f9d0f7209 */ /* 0x000fe20007810000 */
[----:B------:R-:W-:Y:S01]  /*133f0*/  FMUL.FTZ R25, R25, R153 ;  /* 0x0000009919197220 */ /* 0x000fe20000410000 */
[----:B------:R-:W-:Y:S01]  /*13400*/  ISETP.GT.AND P2, PT, R224, 0x29, P1 ;  /* 0x00000029e000780c */ /* 0x000fe20000f44270 */
[----:B------:R-:W2:Y:S01]  /*13410*/  MUFU.EX2 R222, R222 ;  /* 0x000000de00de7308 */ /* 0x000ea20000000800 */
[----:B------:R-:W-:Y:S01]  /*13420*/  FMNMX.FTZ R15, R158, R15, !PT ;  /* 0x0000000f9e0f7209 */ /* 0x000fe20007810000 */
[----:B0-----:R-:W-:Y:S01]  /*13430*/  FADD.FTZ R3, R219, R3 ;  /* 0x00000003db037221 */ /* 0x001fe20000010000 */
[----:B------:R-:W-:Y:S01]  /*13440*/  ISETP.LT.OR P2, PT, R225, 0x2a, P2 ;  /* 0x0000002ae100780c */ /* 0x000fe20001741670 */
[----:B------:R-:W-:Y:S01]  /*13450*/  FMUL.FTZ R28, R28, R153 ;  /* 0x000000991c1c7220 */ /* 0x000fe20000410000 */
[----:B------:R-:W-:Y:S01]  /*13460*/  FMNMX.FTZ R15, R159, R15, !PT ;  /* 0x0000000f9f0f7209 */ /* 0x000fe20007810000 */
[----:B------:R-:W-:Y:S01]  /*13470*/  FMUL.FTZ R29, R29, R153 ;  /* 0x000000991d1d7220 */ /* 0x000fe20000410000 */
[----:B------:R-:W-:Y:S01]  /*13480*/  FSEL R178, R168, -INF , !P2 ;  /* 0xff800000a8b27808 */ /* 0x000fe20005000000 */
[----:B------:R-:W0:Y:S01]  /*13490*/  MUFU.EX2 R160, R160 ;  /* 0x000000a000a07308 */ /* 0x000e220000000800 */
[----:B------:R-:W-:Y:S01]  /*134a0*/  FMNMX.FTZ R15, R161, R15, !PT ;  /* 0x0000000fa10f7209 */ /* 0x000fe20007810000 */
[----:B---3--:R-:W-:Y:S01]  /*134b0*/  FADD.FTZ R3, R221, R3 ;  /* 0x00000003dd037221 */ /* 0x008fe20000010000 */
[----:B------:R-:W-:Y:S01]  /*134c0*/  ISETP.GT.AND P2, PT, R224, 0x31, P1 ;  /* 0x00000031e000780c */ /* 0x000fe20000f44270 */
[----:B------:R-:W-:Y:S01]  /*134d0*/  FMUL.FTZ R32, R32, R153 ;  /* 0x0000009920207220 */ /* 0x000fe20000410000 */
[----:B------:R-:W-:Y:S01]  /*134e0*/  FMNMX.FTZ R15, R162, R15, !PT ;  /* 0x0000000fa20f7209 */ /* 0x000fe20007810000 */
[----:B------:R-:W-:Y:S01]  /*134f0*/  FMUL.FTZ R33, R33, R153 ;  /* 0x0000009921217220 */ /* 0x000fe20000410000 */
[----:B------:R-:W-:Y:S01]  /*13500*/  ISETP.GT.AND P6, PT, R224, 0x38, P1 ;  /* 0x00000038e000780c */ /* 0x000fe20000fc4270 */
[----:B------:R-:W3:Y:S01]  /*13510*/  MUFU.EX2 R223, R223 ;  /* 0x000000df00df7308 */ /* 0x000ee20000000800 */
[----:B------:R-:W-:Y:S01]  /*13520*/  FMNMX.FTZ R15, R163, R15, !PT ;  /* 0x0000000fa30f7209 */ /* 0x000fe20007810000 */
[----:B--2---:R-:W-:Y:S01]  /*13530*/  FADD.FTZ R3, R222, R3 ;  /* 0x00000003de037221 */ /* 0x004fe20000010000 */
[----:B------:R-:W-:Y:S01]  /*13540*/  ISETP.LT.OR P2, PT, R225, 0x32, P2 ;  /* 0x00000032e100780c */ /* 0x000fe20001741670 */
        /* <DEDUP_REMOVED lines=8> */
[-C--:B------:R-:W-:Y:S01]  /*135d0*/  FMUL.FTZ R40, R40, R153.reuse ;  /* 0x0000009928287220 */ /* 0x080fe20000410000 */
[----:B------:R-:W-:Y:S01]  /*135e0*/  FSEL R171, R171, -INF , !P2 ;  /* 0xff800000abab7808 */ /* 0x000fe20005000000 */
[----:B------:R-:W-:Y:S01]  /*135f0*/  FMUL.FTZ R41, R41, R153 ;  /* 0x0000009929297220 */ /* 0x000fe20000410000 */
[----:B------:R-:W-:Y:S01]  /*13600*/  FMNMX.FTZ R15, R170, R15, !PT ;  /* 0x0000000faa0f7209 */ /* 0x000fe20007810000 */
[----:B------:R-:W0:Y:S01]  /*13610*/  MUFU.EX2 R165, R165 ;  /* 0x000000a500a57308 */ /* 0x000e220000000800 */
[----:B------:R-:W-:Y:S01]  /*13620*/  ISETP.LT.OR P1, PT, R225, 0x3a, P1 ;  /* 0x0000003ae100780c */ /* 0x000fe20000f21670 */
[----:B---3--:R-:W-:Y:S01]  /*13630*/  FADD.FTZ R3, R223, R3 ;  /* 0x00000003df037221 */ /* 0x008fe20000010000 */
[----:B------:R-:W-:Y:S01]  /*13640*/  FSEL R174, R174, -INF , !P6 ;  /* 0xff800000aeae7808 */ /* 0x000fe20007000000 */
[----:B------:R-:W-:Y:S01]  /*13650*/  FMUL.FTZ R44, R44, R153 ;  /* 0x000000992c2c7220 */ /* 0x000fe20000410000 */
[----:B------:R-:W-:Y:S01]  /*13660*/  FMNMX.FTZ R15, R171, R15, !PT ;  /* 0x0000000fab0f7209 */ /* 0x000fe20007810000 */
[----:B------:R-:W-:Y:S01]  /*13670*/  FMUL.FTZ R45, R45, R153 ;  /* 0x000000992d2d7220 */ /* 0x000fe20000410000 */
[----:B------:R-:W-:Y:S01]  /*13680*/  FSEL R176, R176, -INF , !P1 ;  /* 0xff800000b0b07808 */ /* 0x000fe20004800000 */
[----:B------:R-:W3:Y:S01]  /*13690*/  MUFU.EX2 R167, R167 ;  /* 0x000000a700a77308 */ /* 0x000ee20000000800 */
[----:B------:R-:W-:Y:S01]  /*136a0*/  FMNMX.FTZ R15, R174, R15, !PT ;  /* 0x0000000fae0f7209 */ /* 0x000fe20007810000 */
[----:B--2---:R-:W-:Y:S01]  /*136b0*/  FADD.FTZ R3, R164, R3 ;  /* 0x00000003a4037221 */ /* 0x004fe20000010000 */
[----:B------:R-:W-:Y:S01]  /*136c0*/  F2FP.F16.F32.PACK_AB R152, R219, R152 ;  /* 0x00000098db98723e */ /* 0x000fe200000000ff */
[----:B------:R-:W-:Y:S01]  /*136d0*/  FMUL.FTZ R48, R48, R153 ;  /* 0x0000009930307220 */ /* 0x000fe20000410000 */
[----:B------:R-:W-:Y:S01]  /*136e0*/  FMNMX.FTZ R15, R176, R15, !PT ;  /* 0x0000000fb00f7209 */ /* 0x000fe20007810000 */
[-C--:B------:R-:W-:Y:S01]  /*136f0*/  FMUL.FTZ R49, R49, R153.reuse ;  /* 0x0000009931317220 */ /* 0x080fe20000410000 */
[-C--:B------:R-:W-:Y:S01]  /*13700*/  FMUL.FTZ R52, R52, R153.reuse ;  /* 0x0000009934347220 */ /* 0x080fe20000410000 */
[----:B------:R-:W2:Y:S01]  /*13710*/  MUFU.EX2 R169, R169 ;  /* 0x000000a900a97308 */ /* 0x000ea20000000800 */
[----:B0-----:R-:W-:Y:S01]  /*13720*/  FADD.FTZ R3, R165, R3 ;  /* 0x00000003a5037221 */ /* 0x001fe20000010000 */
[----:B------:R-:W0:Y:S01]  /*13730*/  SHFL.BFLY PT, R168, R15, 0x2, 0x1f ;  /* 0x0c401f000fa87f89 */ /* 0x000e2200000e0000 */
[-C--:B------:R-:W-:Y:S01]  /*13740*/  FMUL.FTZ R53, R53, R153.reuse ;  /* 0x0000009935357220 */ /* 0x080fe20000410000 */
[-C--:B------:R-:W-:Y:S01]  /*13750*/  FMUL.FTZ R56, R56, R153.reuse ;  /* 0x0000009938387220 */ /* 0x080fe20000410000 */
[-C--:B------:R-:W-:Y:S01]  /*13760*/  FMUL.FTZ R57, R57, R153.reuse ;  /* 0x0000009939397220 */ /* 0x080fe20000410000 */
[-C--:B------:R-:W-:Y:S01]  /*13770*/  FMUL.FTZ R60, R60, R153.reuse ;  /* 0x000000993c3c7220 */ /* 0x080fe20000410000 */
[-C--:B------:R-:W-:Y:S01]  /*13780*/  FMUL.FTZ R61, R61, R153.reuse ;  /* 0x000000993d3d7220 */ /* 0x080fe20000410000 */
[----:B------:R-:W4:Y:S01]  /*13790*/  MUFU.EX2 R172, R172 ;  /* 0x000000ac00ac7308 */ /* 0x000f220000000800 */
[----:B---3--:R-:W-:Y:S01]  /*137a0*/  FADD.FTZ R3, R167, R3 ;  /* 0x00000003a7037221 */ /* 0x008fe20000010000 */
[-C--:B------:R-:W-:Y:S01]  /*137b0*/  FMUL.FTZ R64, R64, R153.reuse ;  /* 0x0000009940407220 */ /* 0x080fe20000410000 */
[-C--:B------:R-:W-:Y:S01]  /*137c0*/  FMUL.FTZ R65, R65, R153.reuse ;  /* 0x0000009941417220 */ /* 0x080fe20000410000 */
[-C--:B------:R-:W-:Y:S01]  /*137d0*/  FMUL.FTZ R68, R68, R153.reuse ;  /* 0x0000009944447220 */ /* 0x080fe20000410000 */
[-C--:B------:R-:W-:Y:S01]  /*137e0*/  FMUL.FTZ R69, R69, R153.reuse ;  /* 0x0000009945457220 */ /* 0x080fe20000410000 */
[-C--:B------:R-:W-:Y:S01]  /*137f0*/  FMUL.FTZ R72, R72, R153.reuse ;  /* 0x0000009948487220 */ /* 0x080fe20000410000 */
[-C--:B------:R-:W-:Y:S01]  /*13800*/  FMUL.FTZ R73, R73, R153.reuse ;  /* 0x0000009949497220 */ /* 0x080fe20000410000 */
[----:B------:R-:W-:Y:S01]  /*13810*/  MUFU.EX2 R175, R175 ;  /* 0x000000af00af7308 */ /* 0x000fe20000000800 */
[----:B--2---:R-:W-:Y:S01]  /*13820*/  FADD.FTZ R3, R169, R3 ;  /* 0x00000003a9037221 */ /* 0x004fe20000010000 */
        /* <DEDUP_REMOVED lines=8> */
[----:B0-----:R-:W-:Y:S01]  /*138b0*/  FMNMX.FTZ R15, R15, R168, !PT ;  /* 0x000000a80f0f7209 */ /* 0x001fe20007810000 */
[-C--:B------:R-:W-:Y:S01]  /*138c0*/  FMUL.FTZ R88, R88, R153.reuse ;  /* 0x0000009958587220 */ /* 0x080fe20000410000 */
[-C--:B------:R-:W-:Y:S01]  /*138d0*/  FMUL.FTZ R89, R89, R153.reuse ;  /* 0x0000009959597220 */ /* 0x080fe20000410000 */
[-C--:B------:R-:W-:Y:S01]  /*138e0*/  FMUL.FTZ R92, R92, R153.reuse ;  /* 0x000000995c5c7220 */ /* 0x080fe20000410000 */
[-C--:B------:R-:W-:Y:S01]  /*138f0*/  FMUL.FTZ R93, R93, R153.reuse ;  /* 0x000000995d5d7220 */ /* 0x080fe20000410000 */
        /* <DEDUP_REMOVED lines=24> */
[----:B0-----:R-:W-:Y:S01]  /*13a80*/  FMNMX.FTZ R15, R15, R168, !PT ;  /* 0x000000a80f0f7209 */ /* 0x001fe20007810000 */
[----:B------:R-:W-:-:S02]  /*13a90*/  IMAD.MOV R168, RZ, RZ, -R197 ;  /* 0x000000ffffa87224 */ /* 0x000fc400078e0ac5 */
[-C--:B------:R-:W-:Y:S01]  /*13aa0*/  FMUL.FTZ R140, R140, R153.reuse ;  /* 0x000000998c8c7220 */ /* 0x080fe20000410000 */
[-C--:B------:R-:W-:Y:S01]  /*13ab0*/  FMUL.FTZ R141, R141, R153.reuse ;  /* 0x000000998d8d7220 */ /* 0x080fe20000410000 */
[----:B------:R-:W-:Y:S01]  /*13ac0*/  FSETP.NEU.FTZ.AND P1, PT, R15, -INF , PT ;  /* 0xff8000000f00780b */ /* 0x000fe20003f3d000 */
[-C--:B------:R-:W-:Y:S01]  /*13ad0*/  FMUL.FTZ R144, R144, R153.reuse ;  /* 0x0000009990907220 */ /* 0x080fe20000410000 */
[----:B------:R-:W-:Y:S01]  /*13ae0*/  ISETP.NE.AND P2, PT, R185, R168, PT ;  /* 0x000000a8b900720c */ /* 0x000fe20003f45270 */
[-C--:B------:R-:W-:Y:S01]  /*13af0*/  FMUL.FTZ R145, R145, R153.reuse ;  /* 0x0000009991917220 */ /* 0x080fe20000410000 */
[----:B------:R-:W-:Y:S01]  /*13b00*/  FSEL R168, R15, RZ, P1 ;  /* 0x000000ff0fa87208 */ /* 0x000fe20000800000 */
[-C--:B------:R-:W-:Y:S01]  /*13b10*/  FMUL.FTZ R148, R148, R153.reuse ;  /* 0x0000009994947220 */ /* 0x080fe20000410000 */
[----:B------:R-:W-:-:S03]  /*13b20*/  FMUL.FTZ R149, R149, R153 ;  /* 0x0000009995957220 */ /* 0x000fc60000410000 */
[----:B------:R-:W-:-:S04]  /*13b30*/  FADD.FTZ R168, -R168, R212 ;  /* 0x000000d4a8a87221 */ /* 0x000fc80000010100 */
[-C--:B------:R-:W-:Y:S02]  /*13b40*/  FMUL.FTZ R168, R168, R20.reuse ;  /* 0x00000014a8a87220 */ /* 0x080fe40000410000 */
[----:B------:R-:W-:Y:S02]  /*13b50*/  @!P2 IMAD R182, R216, 0x40, R194 ;  /* 0x00000040d8b6a824 */ /* 0x000fe400078e02c2 */
[----:B------:R-:W-:Y:S02]  /*13b60*/  FMUL.FTZ R216, R15, R20 ;  /* 0x000000140fd87220 */ /* 0x000fe40000410000 */
[----:B------:R-:W0:Y:S01]  /*13b70*/  MUFU.EX2 R168, R168 ;  /* 0x000000a800a87308 */ /* 0x000e220000000800 */
[----:B------:R-:W-:Y:S02]  /*13b80*/  @!P2 IMAD R182, R182, 0x4, R2 ;  /* 0x00000004b6b6a824 */ /* 0x000fe400078e0202 */
[----:B------:R-:W-:-:S03]  /*13b90*/  FSEL R216, R216, RZ, P1 ;  /* 0x000000ffd8d87208 */ /* 0x000fc60000800000 */
[----:B------:R-:W-:Y:S02]  /*13ba0*/  @!P2 STS [R182+0x28800], R153 ;  /* 0x02880099b600a388 */ /* 0x000fe40000000800 */
        /* <DEDUP_REMOVED lines=10> */
[----:B0-----:R0:W-:Y:S01]  /*13c50*/  @!P2 STS [R182+0x28820], R168 ;  /* 0x028820a8b600a388 */ /* 0x0011e20000000800 */
[-CC-:B------:R-:W-:Y:S01]  /*13c60*/  FFMA.FTZ R219, R166, R20.reuse, -R216.reuse ;  /* 0x00000014a6db7223 */ /* 0x180fe200000108d8 */
[-CC-:B------:R-:W-:Y:S01]  /*13c70*/  FFMA.FTZ R178, R178, R20.reuse, -R216.reuse ;  /* 0x00000014b2b27223 */ /* 0x180fe200000108d8 */
[-CC-:B------:R-:W-:Y:S01]  /*13c80*/  FFMA.FTZ R170, R170, R20.reuse, -R216.reuse ;  /* 0x00000014aaaa7223 */ /* 0x180fe200000108d8 */
[----:B------:R-:W3:Y:S01]  /*13c90*/  MUFU.EX2 R183, R183 ;  /* 0x000000b700b77308 */ /* 0x000ee20000000800 */
[--C-:B------:R-:W-:Y:S01]  /*13ca0*/  FFMA.FTZ R171, R171, R20, -R216.reuse ;  /* 0x00000014abab7223 */ /* 0x100fe200000108d8 */
[----:B------:R-:W-:Y:S01]  /*13cb0*/  F2FP.F16.F32.PACK_AB R158, R165, R164 ;  /* 0x000000a4a59e723e */ /* 0x000fe200000000ff */
[-CC-:B------:R-:W-:Y:S01]  /*13cc0*/  FFMA.FTZ R176, R176, R20.reuse, -R216.reuse ;  /* 0x00000014b0b07223 */ /* 0x180fe200000108d8 */
[--C-:B------:R-:W-:Y:S01]  /*13cd0*/  FFMA.FTZ R174, R174, R20, -R216.reuse ;  /* 0x00000014aeae7223 */ /* 0x100fe200000108d8 */
[----:B------:R-:W-:Y:S01]  /*13ce0*/  F2FP.F16.F32.PACK_AB R154, R222, R221 ;  /* 0x000000ddde9a723e */ /* 0x000fe200000000ff */
[----:B------:R-:W-:Y:S01]  /*13cf0*/  FMUL.FTZ R26, R26, R168 ;  /* 0x000000a81a1a7220 */ /* 0x000fe20000410000 */
[----:B------:R-:W-:Y:S01]  /*13d00*/  F2FP.F16.F32.PACK_AB R164, R177, R175 ;  /* 0x000000afb1a4723e */ /* 0x000fe200000000ff */
[----:B0-----:R0:W4:Y:S01]  /*13d10*/  MUFU.EX2 R182, R173 ;  /* 0x000000ad00b67308 */ /* 0x0011220000000800 */
[----:B--2---:R-:W-:Y:S01]  /*13d20*/  FFMA.FTZ R0, R168, R0, R181 ;  /* 0x00000000a8007223 */ /* 0x004fe200000100b5 */
[-C--:B------:R-:W-:Y:S01]  /*13d30*/  FMUL.FTZ R27, R27, R168.reuse ;  /* 0x000000a81b1b7220 */ /* 0x080fe20000410000 */
[-C--:B------:R-:W-:Y:S01]  /*13d40*/  FMUL.FTZ R30, R30, R168.reuse ;  /* 0x000000a81e1e7220 */ /* 0x080fe20000410000 */
[-C--:B------:R-:W-:Y:S01]  /*13d50*/  FMUL.FTZ R31, R31, R168.reuse ;  /* 0x000000a81f1f7220 */ /* 0x080fe20000410000 */
[-C--:B------:R-:W-:Y:S01]  /*13d60*/  FMUL.FTZ R34, R34, R168.reuse ;  /* 0x000000a822227220 */ /* 0x080fe20000410000 */
[-C--:B------:R-:W-:Y:S01]  /*13d70*/  FMUL.FTZ R35, R35, R168.reuse ;  /* 0x000000a823237220 */ /* 0x080fe20000410000 */
[----:B------:R-:W-:Y:S01]  /*13d80*/  FMUL.FTZ R38, R38, R168 ;  /* 0x000000a826267220 */ /* 0x000fe20000410000 */
[----:B------:R-:W2:Y:S01]  /*13d90*/  MUFU.EX2 R155, R155 ;  /* 0x0000009b009b7308 */ /* 0x000ea20000000800 */
[----:B0-----:R-:W-:Y:S01]  /*13da0*/  FFMA.FTZ R173, R156, R20, -R216 ;  /* 0x000000149cad7223 */ /* 0x001fe200000108d8 */
[----:B---3--:R-:W-:Y:S01]  /*13db0*/  FADD.FTZ R0, R183, R0 ;  /* 0x00000000b7007221 */ /* 0x008fe20000010000 */
[----:B------:R-:W-:Y:S01]  /*13dc0*/  F2FP.F16.F32.PACK_AB R156, R223, R160 ;  /* 0x000000a0df9c723e */ /* 0x000fe200000000ff */
[-C--:B------:R-:W-:Y:S01]  /*13dd0*/  FMUL.FTZ R39, R39, R168.reuse ;  /* 0x000000a827277220 */ /* 0x080fe20000410000 */
[----:B------:R-:W-:Y:S01]  /*13de0*/  F2FP.F16.F32.PACK_AB R160, R169, R167 ;  /* 0x000000a7a9a0723e */ /* 0x000fe200000000ff */
[----:B------:R-:W-:Y:S01]  /*13df0*/  FMUL.FTZ R42, R42, R168 ;  /* 0x000000a82a2a7220 */ /* 0x000fe20000410000 */
[----:B------:R-:W-:Y:S01]  /*13e00*/  F2FP.F16.F32.PACK_AB R153, R183, R181 ;  /* 0x000000b5b799723e */ /* 0x000fe200000000ff */
[----:B------:R-:W0:Y:S01]  /*13e10*/  MUFU.EX2 R173, R173 ;  /* 0x000000ad00ad7308 */ /* 0x000e220000000800 */
[C---:B----4-:R-:W-:Y:S01]  /*13e20*/  FADD.FTZ R3, R182.reuse, R3 ;  /* 0x00000003b6037221 */ /* 0x050fe20000010000 */
[----:B------:R-:W-:Y:S01]  /*13e30*/  F2FP.F16.F32.PACK_AB R162, R182, R172 ;  /* 0x000000acb6a2723e */ /* 0x000fe200000000ff */
[-C--:B------:R-:W-:Y:S01]  /*13e40*/  FMUL.FTZ R43, R43, R168.reuse ;  /* 0x000000a82b2b7220 */ /* 0x080fe20000410000 */
[-C--:B------:R-:W-:Y:S01]  /*13e50*/  FMUL.FTZ R46, R46, R168.reuse ;  /* 0x000000a82e2e7220 */ /* 0x080fe20000410000 */
[----:B------:R-:W-:Y:S01]  /*13e60*/  FADD.FTZ R3, R175, R3 ;  /* 0x00000003af037221 */ /* 0x000fe20000010000 */
[-C--:B------:R-:W-:Y:S01]  /*13e70*/  FMUL.FTZ R47, R47, R168.reuse ;  /* 0x000000a82f2f7220 */ /* 0x080fe20000410000 */
[-C--:B------:R-:W-:Y:S01]  /*13e80*/  FMUL.FTZ R50, R50, R168.reuse ;  /* 0x000000a832327220 */ /* 0x080fe20000410000 */
[----:B------:R-:W3:Y:S01]  /*13e90*/  MUFU.EX2 R157, R157 ;  /* 0x0000009d009d7308 */ /* 0x000ee20000000800 */
[----:B--2---:R-:W-:Y:S01]  /*13ea0*/  FADD.FTZ R0, R155, R0 ;  /* 0x000000009b007221 */ /* 0x004fe20000010000 */
[----:B------:R-:W-:Y:S01]  /*13eb0*/  FADD.FTZ R3, R177, R3 ;  /* 0x00000003b1037221 */ /* 0x000fe20000010000 */
        /* <DEDUP_REMOVED lines=32> */
[----:B------:R0:W-:Y:S01]  /*140c0*/  STSM.16.M88.4 [R198+0x26800], R152 ;  /* 0x02680098c6007844 */ /* 0x0001e20000000200 */
[-C--:B------:R-:W-:Y:S01]  /*140d0*/  FMUL.FTZ R94, R94, R168.reuse ;  /* 0x000000a85e5e7220 */ /* 0x080fe20000410000 */
[-C--:B------:R-:W-:Y:S01]  /*140e0*/  FMUL.FTZ R95, R95, R168.reuse ;  /* 0x000000a85f5f7220 */ /* 0x080fe20000410000 */
[-C--:B------:R-:W-:Y:S01]  /*140f0*/  FMUL.FTZ R98, R98, R168.reuse ;  /* 0x000000a862627220 */ /* 0x080fe20000410000 */
[-C--:B------:R-:W-:Y:S01]  /*14100*/  FMUL.FTZ R99, R99, R168.reuse ;  /* 0x000000a863637220 */ /* 0x080fe20000410000 */
[-C--:B------:R-:W-:Y:S01]  /*14110*/  FMUL.FTZ R102, R102, R168.reuse ;  /* 0x000000a866667220 */ /* 0x080fe20000410000 */
[----:B------:R-:W4:Y:S01]  /*14120*/  MUFU.EX2 R163, R163 ;  /* 0x000000a300a37308 */ /* 0x000f220000000800 */
[C---:B---3--:R-:W-:Y:S01]  /*14130*/  FADD.FTZ R0, R161.reuse, R0 ;  /* 0x00000000a1007221 */ /* 0x048fe20000010000 */
[----:B------:R-:W-:Y:S01]  /*14140*/  F2FP.F16.F32.PACK_AB R159, R161, R159 ;  /* 0x0000009fa19f723e */ /* 0x000fe200000000ff */
[-C--:B------:R-:W-:Y:S01]  /*14150*/  FMUL.FTZ R103, R103, R168.reuse ;  /* 0x000000a867677220 */ /* 0x080fe20000410000 */
[-C--:B------:R-:W-:Y:S01]  /*14160*/  FMUL.FTZ R106, R106, R168.reuse ;  /* 0x000000a86a6a7220 */ /* 0x080fe20000410000 */
[-C--:B------:R-:W-:Y:S01]  /*14170*/  FMUL.FTZ R107, R107, R168.reuse ;  /* 0x000000a86b6b7220 */ /* 0x080fe20000410000 */
[-C--:B------:R-:W-:Y:S01]  /*14180*/  FMUL.FTZ R110, R110, R168.reuse ;  /* 0x000000a86e6e7220 */ /* 0x080fe20000410000 */
[----:B------:R0:W-:Y:S01]  /*14190*/  STSM.16.M88.4 [R201], R156 ;  /* 0x0000009cc9007844 */ /* 0x0001e20000000200 */
        /* <DEDUP_REMOVED lines=9> */
[C---:B----4-:R-:W-:Y:S01]  /*14230*/  FADD.FTZ R0, R163.reuse, R0 ;  /* 0x00000000a3007221 */ /* 0x050fe20000010000 */
[----:B------:R-:W-:Y:S01]  /*14240*/  F2FP.F16.F32.PACK_AB R161, R163, R217 ;  /* 0x000000d9a3a1723e */ /* 0x000fe200000000ff */
        /* <DEDUP_REMOVED lines=22> */
[----:B----4-:R-:W-:-:S07]  /*143b0*/  FADD.FTZ R0, R165, R0 ;  /* 0x00000000a5007221 */ /* 0x010fce0000010000 */
[----:B------:R-:W4:Y:S01]  /*143c0*/  MUFU.EX2 R167, R174 ;  /* 0x000000ae00a77308 */ /* 0x000f220000000800 */
[C---:B---3--:R-:W-:Y:S01]  /*143d0*/  FADD.FTZ R0, R171.reuse, R0 ;  /* 0x00000000ab007221 */ /* 0x048fe20000010000 */
[----:B------:R-:W-:-:S06]  /*143e0*/  F2FP.F16.F32.PACK_AB R165, R171, R165 ;  /* 0x000000a5aba5723e */ /* 0x000fcc00000000ff */
[----:B------:R-:W3:Y:S01]  /*143f0*/  MUFU.EX2 R176, R176 ;  /* 0x000000b000b07308 */ /* 0x000ee20000000800 */
[----:B--2---:R-:W-:Y:S01]  /*14400*/  FADD.FTZ R3, R166, R3 ;  /* 0x00000003a6037221 */ /* 0x004fe20000010000 */
[----:B------:R-:W-:-:S03]  /*14410*/  F2FP.F16.F32.PACK_AB R166, R180, R166 ;  /* 0x000000a6b4a6723e */ /* 0x000fc600000000ff */
[----:B------:R-:W-:Y:S01]  /*14420*/  FADD.FTZ R3, R180, R3 ;  /* 0x00000003b4037221 */ /* 0x000fe20000010000 */
[----:B----4-:R-:W-:Y:S01]  /*14430*/  FADD.FTZ R0, R167, R0 ;  /* 0x00000000a7007221 */ /* 0x010fe20000010000 */
[----:B---3--:R-:W-:-:S03]  /*14440*/  F2FP.F16.F32.PACK_AB R167, R176, R167 ;  /* 0x000000a7b0a7723e */ /* 0x008fc600000000ff */
[----:B------:R-:W-:Y:S02]  /*14450*/  FADD.FTZ R0, R176, R0 ;  /* 0x00000000b0007221 */ /* 0x000fe40000010000 */
[----:B------:R0:W-:Y:S01]  /*14460*/  STSM.16.M88.4 [R200], R164 ;  /* 0x000000a4c8007844 */ /* 0x0001e20000000200 */
[----:B------:R-:W-:Y:S05]  /*14470*/  @!P0 BRA `(.L_x_5978) ;  /* 0x0000000000048947 */ /* 0x000fea0003800000 */
[----:B------:R-:W-:Y:S01]  /*14480*/  BPT.TRAP 0x1 ;  /* 0x000000040000795c */ /* 0x000fe20000300000 */
.L_x_5978:
[----:B------:R2:W3:Y:S01]  /*14490*/  SYNCS.PHASECHK.TRANS64.TRYWAIT P1, [R21+URZ+0x28c50], R209 ;  /* 0x028c50d1150075a7 */ /* 0x0004e2000802017f */
[----:B------:R-:W-:Y:S05]  /*144a0*/  @!P0 BRA `(.L_x_5979) ;  /* 0x0000000000048947 */ /* 0x000fea0003800000 */
[----:B------:R-:W-:Y:S01]  /*144b0*/  BPT.TRAP 0x1 ;  /* 0x000000040000795c */ /* 0x000fe20000300000 */
.L_x_5979:
[----:B------:R-:W-:Y:S04]  /*144c0*/  BSSY B1, `(.L_x_5980) ;  /* 0x0000004000017945 */ /* 0x000fe80003800000 */
[----:B---3--:R-:W-:Y:S05]  /*144d0*/  @P1 BRA `(.L_x_5981) ;  /* 0x0000000000081947 */ /* 0x008fea0003800000 */
[----:B------:R-:W3:Y:S02]  /*144e0*/  SYNCS.PHASECHK.TRANS64.TRYWAIT P1, [R21+URZ+0x28c50], R209 ;  /* 0x028c50d1150075a7 */ /* 0x000ee4000802017f */
[----:B---3--:R-:W-:Y:S05]  /*144f0*/  @!P1 BRA `(.L_x_5982) ;  /* 0x000000cc00709947 */ /* 0x008fea0003800000 */
.L_x_5981:
[----:B------:R-:W-:Y:S05]  /*14500*/  BSYNC B1 ;  /* 0x0000000000017941 */ /* 0x000fea0003800000 */
.L_x_5980:
        /* <DEDUP_REMOVED lines=40> */
.L_x_5983:
[----:B------:R-:W4:Y:S01]  /*14790*/  LDL R152, [R1+0x8] ;  /* 0x0000080001987983 */ /* 0x000f220000100800 */
[----:B-123--:R-:W-:Y:S01]  /*147a0*/  VIADD R21, R21, 0x28c60 ;  /* 0x00028c6015157836 */ /* 0x00efe20000000000 */
[----:B------:R-:W-:Y:S01]  /*147b0*/  MOV R216, R18 ;  /* 0x0000001200d87202 */ /* 0x000fe20000000f00 */
[----:B------:R-:W-:Y:S02]  /*147c0*/  IMAD.MOV.U32 R212, RZ, RZ, R15 ;  /* 0x000000ffffd47224 */ /* 0x000fe400078e000f */
[----:B------:R-:W-:Y:S01]  /*147d0*/  IMAD.MOV.U32 R217, RZ, RZ, R13 ;  /* 0x000000ffffd97224 */ /* 0x000fe200078e000d */
[----:B------:R-:W-:-:S04]  /*147e0*/  PRMT R21, R187, 0x654, R21 ;  /* 0x00000654bb157816 */ /* 0x000fc80000000015 */
[----:B------:R0:W-:Y:S01]  /*147f0*/  SYNCS.ARRIVE.TRANS64.RED.A1T0 RZ, [R21+URZ], RZ ;  /* 0x000000ff15ff79a7 */ /* 0x0001e2000810043f */
[C---:B----4-:R-:W-:Y:S01]  /*14800*/  ISETP.GT.AND P1, PT, R12.reuse, R152, PT ;  /* 0x000000980c00720c */ /* 0x050fe20003f24270 */
[----:B------:R-:W-:-:S12]  /*14810*/  VIADD R12, R12, 0xffffffff ;  /* 0xffffffff0c0c7836 */ /* 0x000fd80000000000 */
[----:B0-----:R-:W-:Y:S05]  /*14820*/  @P1 BRA `(.L_x_5984) ;  /* 0xffffffd400c81947 */ /* 0x001fea000383ffff */
.L_x_5963:
[----:B------:R-:W-:Y:S05]  /*14830*/  BSYNC B0 ;  /* 0x0000000000007941 */ /* 0x000fea0003800000 */
.L_x_5962:
[----:B------:R-:W2:Y:S04]  /*14840*/  LDL.LU R21, [R1+0x50] ;  /* 0x0000500001157983 */ /* 0x000ea80000300800 */
[----:B------:R-:W0:Y:S04]  /*14850*/  SHFL.BFLY PT, R4, R3, 0x2, 0x1f ;  /* 0x0c401f0003047f89 */ /* 0x000e2800000e0000 */
[----:B------:R-:W1:Y:S01]  /*14860*/  SHFL.BFLY PT, R5, R0, 0x2, 0x1f ;  /* 0x0c401f0000057f89 */ /* 0x000e6200000e0000 */
[----:B0-----:R-:W-:Y:S01]  /*14870*/  FADD.FTZ R4, R4, R3 ;  /* 0x0000000304047221 */ /* 0x001fe20000010000 */
[----:B-1----:R-:W-:Y:S01]  /*14880*/  FADD.FTZ R6, R5, R0 ;  /* 0x0000000005067221 */ /* 0x002fe20000010000 */
[----:B------:R-:W-:-:S03]  /*14890*/  IMAD.MOV.U32 R0, RZ, RZ, -0x800000 ;  /* 0xff800000ff007424 */ /* 0x000fc600078e00ff */
[----:B------:R-:W0:Y:S04]  /*148a0*/  SHFL.BFLY PT, R5, R4, 0x1, 0x1f ;  /* 0x0c201f0004057f89 */ /* 0x000e2800000e0000 */
[----:B------:R-:W1:Y:S01]  /*148b0*/  SHFL.BFLY PT, R7, R6, 0x1, 0x1f ;  /* 0x0c201f0006077f89 */ /* 0x000e6200000e0000 */
[----:B0-----:R-:W-:Y:S01]  /*148c0*/  FADD.FTZ R9, R4, R5 ;  /* 0x0000000504097221 */ /* 0x001fe20000010000 */
[----:B-1----:R-:W-:Y:S01]  /*148d0*/  FADD.FTZ R11, R6, R7 ;  /* 0x00000007060b7221 */ /* 0x002fe20000010000 */
[----:B------:R-:W-:Y:S08]  /*148e0*/  BAR.ARV 0x8, 0x100 ;  /* 0x0204000000007b1d */ /* 0x000ff00000002000 */
[----:B------:R-:W-:Y:S01]  /*148f0*/  BAR.SYNC.DEFER_BLOCKING 0xf, 0x100 ;  /* 0x03c4000000007b1d */ /* 0x000fe20000010000 */
[----:B------:R-:W-:-:S02]  /*14900*/  FSETP.NE.FTZ.AND P0, PT, R9, RZ, PT ;  /* 0x000000ff0900720b */ /* 0x000fc40003f15000 */
[----:B------:R-:W-:-:S11]  /*14910*/  FSETP.NE.FTZ.AND P1, PT, R11, RZ, PT ;  /* 0x000000ff0b00720b */ /* 0x000fd60003f35000 */
[----:B------:R-:W0:Y:S01]  /*14920*/  @P0 MUFU.LG2 R5, R9 ;  /* 0x0000000900050308 */ /* 0x000e220000000c00 */
[----:B------:R-:W-:-:S07]  /*14930*/  @P0 FMUL.FTZ R8, R20, 0.69314718246459960938 ;  /* 0x3f31721814080820 */ /* 0x000fce0000410000 */
[----:B------:R-:W1:Y:S01]  /*14940*/  @P1 MUFU.LG2 R3, R11 ;  /* 0x0000000b00031308 */ /* 0x000e620000000c00 */
[----:B0-----:R-:W-:-:S04]  /*14950*/  @P0 FMUL.FTZ R5, R5, 0.69314718246459960938 ;  /* 0x3f31721805050820 */ /* 0x001fc80000410000 */
[----:B------:R-:W-:Y:S01]  /*14960*/  @P0 FFMA.FTZ R0, R8, R13, R5 ;  /* 0x0000000d08000223 */ /* 0x000fe20000010005 */
[----:B------:R-:W-:Y:S01]  /*14970*/  @P1 FMUL.FTZ R5, R20, 0.69314718246459960938 ;  /* 0x3f31721814051820 */ /* 0x000fe20000410000 */
[----:B-1----:R-:W-:Y:S01]  /*14980*/  @P1 FMUL.FTZ R4, R3, 0.69314718246459960938 ;  /* 0x3f31721803041820 */ /* 0x002fe20000410000 */
[----:B------:R-:W-:-:S03]  /*14990*/  IMAD.MOV.U32 R3, RZ, RZ, -0x800000 ;  /* 0xff800000ff037424 */ /* 0x000fc600078e00ff */
[----:B------:R-:W-:Y:S01]  /*149a0*/  @P1 FFMA.FTZ R3, R5, R15, R4 ;  /* 0x0000000f05031223 */ /* 0x000fe20000010004 */
[----:B------:R-:W-:-:S05]  /*149b0*/  IMAD.MOV R4, RZ, RZ, -R197 ;  /* 0x000000ffff047224 */ /* 0x000fca00078e0ac5 */
[----:B------:R-:W-:Y:S02]  /*149c0*/  ISETP.NE.AND P2, PT, R185, R4, PT ;  /* 0x00000004b900720c */ /* 0x000fe40003f45270 */
[----:B------:R-:W-:-:S06]  /*149d0*/  CS2R R4, SRZ ;  /* 0x0000000000047805 */ /* 0x000fcc000001ff00 */
[----:B------:R-:W0:Y:S01]  /*149e0*/  @P0 MUFU.RCP R5, R9 ;  /* 0x0000000900050308 */ /* 0x000e220000001000 */
[----:B------:R-:W-:-:S04]  /*149f0*/  PLOP3.LUT P0, PT, PT, PT, PT, 0x8, 0x0 ;  /* 0x000000000000781c */ /* 0x000fc80003f0e170 */
[----:B------:R-:W-:-:S03]  /*14a00*/  @!P2 IMAD R7, R18, 0x40, R194 ;  /* 0x000000401207a824 */ /* 0x000fc600078e02c2 */
[----:B------:R-:W1:Y:S01]  /*14a10*/  @P1 MUFU.RCP R4, R11 ;  /* 0x0000000b00041308 */ /* 0x000e620000001000 */
[----:B------:R-:W-:Y:S02]  /*14a20*/  VIADD R18, R18, 0x1 ;  /* 0x0000000112127836 */ /* 0x000fe40000000000 */
[----:B------:R-:W-:-:S03]  /*14a30*/  @!P2 IMAD R7, R7, 0x4, R2 ;  /* 0x000000040707a824 */ /* 0x000fc600078e0202 */
[----:B------:R-:W-:Y:S02]  /*14a40*/  ISETP.NE.AND P1, PT, R18, 0x2, PT ;  /* 0x000000021200780c */ /* 0x000fe40003f25270 */
[----:B0-----:R0:W-:Y:S02]  /*14a50*/  @!P2 STS [R7+0x28800], R5 ;  /* 0x028800050700a388 */ /* 0x0011e40000000800 */
[----:B------:R-:W-:Y:S01]  /*14a60*/  SEL R2, RZ, 0x1, P1 ;  /* 0x00000001ff027807 */ /* 0x000fe20000800000 */
[-C--:B------:R-:W-:Y:S01]  /*14a70*/  FMUL.FTZ R153, R28, R5.reuse ;  /* 0x000000051c997220 */ /* 0x080fe20000410000 */
[-C--:B------:R-:W-:Y:S01]  /*14a80*/  FMUL.FTZ R152, R36, R5.reuse ;  /* 0x0000000524987220 */ /* 0x080fe20000410000 */
[-C--:B------:R-:W-:Y:S01]  /*14a90*/  FMUL.FTZ R172, R40, R5.reuse ;  /* 0x0000000528ac7220 */ /* 0x080fe20000410000 */
[-C--:B------:R-:W-:Y:S01]  /*14aa0*/  FMUL.FTZ R10, R24, R5.reuse ;  /* 0x00000005180a7220 */ /* 0x080fe20000410000 */
[-C--:B------:R-:W-:Y:S01]  /*14ab0*/  FMUL.FTZ R8, R25, R5.reuse ;  /* 0x0000000519087220 */ /* 0x080fe20000410000 */
[-C--:B------:R-:W-:Y:S01]  /*14ac0*/  FMUL.FTZ R28, R29, R5.reuse ;  /* 0x000000051d1c7220 */ /* 0x080fe20000410000 */
        /* <DEDUP_REMOVED lines=59> */
[-C--:B0-----:R-:W-:Y:S01]  /*14e80*/  FMUL.FTZ R5, R26, R4.reuse ;  /* 0x000000041a057220 */ /* 0x081fe20000410000 */
        /* <DEDUP_REMOVED lines=68> */
.L_x_5840:
[----:B------:R-:W-:Y:S05]  /*152d0*/  BSYNC B7 ;  /* 0x0000000000077941 */ /* 0x000fea0003800000 */
.L_x_5830:
        /* <DEDUP_REMOVED lines=10> */
[----:B------:R-:W-:Y:S01]  /*15380*/  F2FP.F16.F32.PACK_AB R4, R8, R10 ;  /* 0x0000000a0804723e */ /* 0x000fe200000000ff */
[----:B------:R-:W-:Y:S02]  /*15390*/  ULDC.64 UR4, c[0x0][0xc00] ;  /* 0x0003000000047ab9 */ /* 0x000fe40000000a00 */
[----:B------:R-:W4:Y:S01]  /*153a0*/  LDL R50, [R1+0x4c] ;  /* 0x00004c0001327983 */ /* 0x000f220000100800 */
[----:B------:R-:W0:Y:S01]  /*153b0*/  S2R R23, SR_SWINHI ;  /* 0x0000000000177919 */ /* 0x000e220000002f00 */
[----:B------:R-:W-:Y:S02]  /*153c0*/  F2FP.F16.F32.PACK_AB R7, R31, R7 ;  /* 0x000000071f07723e */ /* 0x000fe400000000ff */
[----:B------:R-:W-:Y:S02]  /*153d0*/  F2FP.F16.F32.PACK_AB R5, R6, R5 ;  /* 0x000000050605723e */ /* 0x000fe400000000ff */
[----:B------:R-:W-:-:S02]  /*153e0*/  F2FP.F16.F32.PACK_AB R6, R28, R153 ;  /* 0x000000991c06723e */ /* 0x000fc400000000ff */
[----:B------:R-:W-:Y:S02]  /*153f0*/  MOV R20, R2 ;  /* 0x0000000200147202 */ /* 0x000fe40000000f00 */
[----:B0-----:R-:W-:Y:S02]  /*15400*/  MOV R21, R23 ;  /* 0x0000001700157202 */ /* 0x001fe40000000f00 */
        /* <DEDUP_REMOVED lines=27> */
[----:B------:R-:W-:Y:S01]  /*155c0*/  BAR.SYNC.DEFER_BLOCKING 0x1, 0x100 ;  /* 0x0044000000007b1d */ /* 0x000fe20000010000 */
[----:B---3--:R-:W-:-:S03]  /*155d0*/  IMAD.WIDE R44, R30, 0x2, R20 ;  /* 0x000000021e2c7825 */ /* 0x008fc600078e0214 */
[----:B------:R-:W-:-:S04]  /*155e0*/  LOP3.LUT R23, R44, 0x380, RZ, 0xc0, !PT ;  /* 0x000003802c177812 */ /* 0x000fc800078ec0ff */
[----:B------:R-:W-:Y:S02]  /*155f0*/  SHF.R.U64 R23, R23, 0x3, RZ ;  /* 0x0000000317177819 */ /* 0x000fe400000012ff */
[----:B------:R-:W-:Y:S02]  /*15600*/  MOV R31, R45 ;  /* 0x0000002d001f7202 */ /* 0x000fe40000000f00 */
[----:B------:R-:W-:Y:S02]  /*15610*/  LOP3.LUT R30, R23, R44, RZ, 0x3c, !PT ;  /* 0x0000002c171e7212 */ /* 0x000fe400078e3cff */
[----:B------:R-:W-:Y:S02]  /*15620*/  IADD3 R23, P0, R44, 0x20, RZ ;  /* 0x000000202c177810 */ /* 0x000fe40007f1e0ff */
[----:B------:R-:W-:Y:S02]  /*15630*/  MOV R30, R30 ;  /* 0x0000001e001e7202 */ /* 0x000fe40000000f00 */
[----:B------:R-:W-:-:S04]  /*15640*/  LOP3.LUT R10, R23, 0x380, RZ, 0xc0, !PT ;  /* 0x00000380170a7812 */ /* 0x000fc800078ec0ff */
[----:B------:R-:W-:Y:S01]  /*15650*/  SHF.R.U64 R10, R10, 0x3, RZ ;  /* 0x000000030a0a7819 */ /* 0x000fe200000012ff */
[----:B------:R0:W-:Y:S01]  /*15660*/  STSM.16.M88.4 [R30], R4 ;  /* 0x000000041e007844 */ /* 0x0001e20000000200 */
[----:B------:R-:W-:-:S04]  /*15670*/  IADD3 R49, P1, R44, 0x2060, RZ ;  /* 0x000020602c317810 */ /* 0x000fc80007f3e0ff */
[----:B------:R-:W-:Y:S01]  /*15680*/  LOP3.LUT R48, R49, 0x380, RZ, 0xc0, !PT ;  /* 0x0000038031307812 */ /* 0x000fe200078ec0ff */
[----:B0-----:R-:W-:Y:S01]  /*15690*/  IMAD.X R5, RZ, RZ, R45, P0 ;  /* 0x000000ffff057224 */ /* 0x001fe200000e062d */
[----:B------:R-:W-:-:S04]  /*156a0*/  LOP3.LUT R4, R10, R23, RZ, 0x3c, !PT ;  /* 0x000000170a047212 */ /* 0x000fc800078e3cff */
[----:B------:R-:W-:Y:S02]  /*156b0*/  MOV R12, R4 ;  /* 0x00000004000c7202 */ /* 0x000fe40000000f00 */
[----:B------:R-:W-:Y:S02]  /*156c0*/  IADD3 R5, P3, R44, 0x40, RZ ;  /* 0x000000402c057810 */ /* 0x000fe40007f7e0ff */
[----:B------:R-:W-:Y:S02]  /*156d0*/  F2FP.F16.F32.PACK_AB R10, R14, R152 ;  /* 0x000000980e0a723e */ /* 0x000fe400000000ff */
[----:B------:R-:W-:Y:S02]  /*156e0*/  LOP3.LUT R4, R5, 0x380, RZ, 0xc0, !PT ;  /* 0x0000038005047812 */ /* 0x000fe400078ec0ff */
[----:B------:R-:W-:Y:S02]  /*156f0*/  IADD3 R39, P0, R44, 0x2040, RZ ;  /* 0x000020402c277810 */ /* 0x000fe40007f1e0ff */
[----:B------:R-:W-:-:S02]  /*15700*/  SHF.R.U64 R48, R48, 0x3, RZ ;  /* 0x0000000330307819 */ /* 0x000fc400000012ff */
[----:B------:R-:W-:Y:S02]  /*15710*/  SHF.R.U64 R4, R4, 0x3, RZ ;  /* 0x0000000304047819 */ /* 0x000fe400000012ff */
[C---:B------:R-:W-:Y:S02]  /*15720*/  IADD3 R53, P2, R44.reuse, 0x4000, RZ ;  /* 0x000040002c357810 */ /* 0x040fe40007f5e0ff */
[----:B------:R-:W-:Y:S01]  /*15730*/  IADD3 R7, P4, R44, 0x60, RZ ;  /* 0x000000602c077810 */ /* 0x000fe20007f9e0ff */
[----:B------:R0:W-:Y:S01]  /*15740*/  STSM.16.M88.4 [R12], R8 ;  /* 0x000000080c007844 */ /* 0x0001e20000000200 */
[----:B------:R-:W-:Y:S02]  /*15750*/  LOP3.LUT R38, R39, 0x380, RZ, 0xc0, !PT ;  /* 0x0000038027267812 */ /* 0x000fe400078ec0ff */
[----:B------:R-:W-:Y:S01]  /*15760*/  LOP3.LUT R48, R48, R49, RZ, 0x3c, !PT ;  /* 0x0000003130307212 */ /* 0x000fe200078e3cff */
[----:B------:R-:W-:Y:S01]  /*15770*/  IMAD.X R49, RZ, RZ, R45, P1 ;  /* 0x000000ffff317224 */ /* 0x000fe200008e062d */
[----:B------:R-:W-:-:S02]  /*15780*/  IADD3 R31, P5, R44, 0x2000, RZ ;  /* 0x000020002c1f7810 */ /* 0x000fc40007fbe0ff */
[----:B------:R-:W-:Y:S02]  /*15790*/  IADD3 R35, P6, R44, 0x2020, RZ ;  /* 0x000020202c237810 */ /* 0x000fe40007fde0ff */
[----:B------:R-:W-:Y:S02]  /*157a0*/  LOP3.LUT R52, R53, 0x380, RZ, 0xc0, !PT ;  /* 0x0000038035347812 */ /* 0x000fe400078ec0ff */
[----:B------:R-:W-:Y:S02]  /*157b0*/  LOP3.LUT R6, R7, 0x380, RZ, 0xc0, !PT ;  /* 0x0000038007067812 */ /* 0x000fe400078ec0ff */
[----:B------:R-:W-:Y:S02]  /*157c0*/  SHF.R.U64 R38, R38, 0x3, RZ ;  /* 0x0000000326267819 */ /* 0x000fe400000012ff */
[----:B0-----:R-:W-:Y:S02]  /*157d0*/  LOP3.LUT R8, R4, R5, RZ, 0x3c, !PT ;  /* 0x0000000504087212 */ /* 0x001fe400078e3cff */
[----:B------:R-:W-:-:S02]  /*157e0*/  IADD3 R4, P1, R44, 0x6040, RZ ;  /* 0x000060402c047810 */ /* 0x000fc40007f3e0ff */
[----:B------:R-:W-:Y:S02]  /*157f0*/  LOP3.LUT R30, R31, 0x380, RZ, 0xc0, !PT ;  /* 0x000003801f1e7812 */ /* 0x000fe400078ec0ff */
[----:B------:R-:W-:Y:S02]  /*15800*/  LOP3.LUT R34, R35, 0x380, RZ, 0xc0, !PT ;  /* 0x0000038023227812 */ /* 0x000fe400078ec0ff */
[----:B------:R-:W-:Y:S02]  /*15810*/  SHF.R.U64 R52, R52, 0x3, RZ ;  /* 0x0000000334347819 */ /* 0x000fe400000012ff */
[----:B------:R-:W-:Y:S02]  /*15820*/  SHF.R.U64 R6, R6, 0x3, RZ ;  /* 0x0000000306067819 */ /* 0x000fe400000012ff */
[----:B------:R-:W-:Y:S02]  /*15830*/  LOP3.LUT R5, R4, 0x380, RZ, 0xc0, !PT ;  /* 0x0000038004057812 */ /* 0x000fe400078ec0ff */
[----:B------:R-:W-:Y:S01]  /*15840*/  LOP3.LUT R38, R38, R39, RZ, 0x3c, !PT ;  /* 0x0000002726267212 */ /* 0x000fe200078e3cff */
[----:B------:R-:W-:Y:S01]  /*15850*/  IMAD.X R39, RZ, RZ, R45, P0 ;  /* 0x000000ffff277224 */ /* 0x000fe200000e062d */
[----:B------:R-:W-:-:S02]  /*15860*/  SHF.R.U64 R30, R30, 0x3, RZ ;  /* 0x000000031e1e7819 */ /* 0x000fc400000012ff */
[----:B------:R-:W-:Y:S02]  /*15870*/  SHF.R.U64 R34, R34, 0x3, RZ ;  /* 0x0000000322227819 */ /* 0x000fe400000012ff */
[----:B------:R-:W-:Y:S01]  /*15880*/  LOP3.LUT R52, R52, R53, RZ, 0x3c, !PT ;  /* 0x0000003534347212 */ /* 0x000fe200078e3cff */
[--C-:B------:R-:W-:Y:S01]  /*15890*/  IMAD.X R53, RZ, RZ, R45.reuse, P2 ;  /* 0x000000ffff357224 */ /* 0x100fe200010e062d */
[----:B------:R-:W-:Y:S02]  /*158a0*/  IADD3 R72, P0, R44, 0x6020, RZ ;  /* 0x000060202c487810 */ /* 0x000fe40007f1e0ff */
[----:B------:R-:W-:Y:S02]  /*158b0*/  LOP3.LUT R10, R6, R7, RZ, 0x3c, !PT ;  /* 0x00000007060a7212 */ /* 0x000fe400078e3cff */
[----:B------:R-:W-:Y:S02]  /*158c0*/  SHF.R.U64 R5, R5, 0x3, RZ ;  /* 0x0000000305057819 */ /* 0x000fe400000012ff */
[----:B------:R-:W-:Y:S01]  /*158d0*/  IADD3 R6, P2, R44, 0x6060, RZ ;  /* 0x000060602c067810 */ /* 0x000fe20007f5e0ff */
[--C-:B------:R-:W-:Y:S01]  /*158e0*/  IMAD.X R9, RZ, RZ, R45.reuse, P3 ;  /* 0x000000ffff097224 */ /* 0x100fe200018e062d */
[----:B------:R-:W-:Y:S01]  /*158f0*/  LOP3.LUT R30, R30, R31, RZ, 0x3c, !PT ;  /* 0x0000001f1e1e7212 */ /* 0x000fe200078e3cff */
[--C-:B------:R-:W-:Y:S01]  /*15900*/  IMAD.X R11, RZ, RZ, R45.reuse, P4 ;  /* 0x000000ffff0b7224 */ /* 0x100fe200020e062d */
[----:B------:R-:W-:Y:S01]  /*15910*/  LOP3.LUT R34, R34, R35, RZ, 0x3c, !PT ;  /* 0x0000002322227212 */ /* 0x000fe200078e3cff */
[--C-:B------:R-:W-:Y:S01]  /*15920*/  IMAD.X R31, RZ, RZ, R45.reuse, P5 ;  /* 0x000000ffff1f7224 */ /* 0x100fe200028e062d */
[----:B------:R-:W-:Y:S01]  /*15930*/  LOP3.LUT R73, R72, 0x380, RZ, 0xc0, !PT ;  /* 0x0000038048497812 */ /* 0x000fe200078ec0ff */
[----:B------:R-:W-:Y:S01]  /*15940*/  IMAD.X R35, RZ, RZ, R45, P6 ;  /* 0x000000ffff237224 */ /* 0x000fe200030e062d */
[----:B------:R-:W-:-:S02]  /*15950*/  LOP3.LUT R4, R5, R4, RZ, 0x3c, !PT ;  /* 0x0000000405047212 */ /* 0x000fc400078e3cff */
[C---:B------:R-:W-:Y:S02]  /*15960*/  IADD3 R57, P3, R44.reuse, 0x4020, RZ ;  /* 0x000040202c397810 */ /* 0x040fe40007f7e0ff */
[C---:B------:R-:W-:Y:S02]  /*15970*/  IADD3 R61, P4, R44.reuse, 0x4040, RZ ;  /* 0x000040402c3d7810 */ /* 0x040fe40007f9e0ff */
[C---:B------:R-:W-:Y:S02]  /*15980*/  IADD3 R64, P5, R44.reuse, 0x4060, RZ ;  /* 0x000040602c407810 */ /* 0x040fe40007fbe0ff */
[----:B------:R-:W-:Y:S02]  /*15990*/  IADD3 R68, P6, R44, 0x6000, RZ ;  /* 0x000060002c447810 */ /* 0x000fe40007fde0ff */
[----:B------:R-:W-:Y:S02]  /*159a0*/  LOP3.LUT R5, R6, 0x380, RZ, 0xc0, !PT ;  /* 0x0000038006057812 */ /* 0x000fe400078ec0ff */
[----:B------:R-:W-:-:S02]  /*159b0*/  SHF.R.U64 R73, R73, 0x3, RZ ;  /* 0x0000000349497819 */ /* 0x000fc400000012ff */
[----:B------:R-:W-:Y:S02]  /*159c0*/  LOP3.LUT R56, R57, 0x380, RZ, 0xc0, !PT ;  /* 0x0000038039387812 */ /* 0x000fe400078ec0ff */
[----:B------:R-:W-:Y:S02]  /*159d0*/  LOP3.LUT R60, R61, 0x380, RZ, 0xc0, !PT ;  /* 0x000003803d3c7812 */ /* 0x000fe400078ec0ff */
[----:B------:R-:W-:Y:S02]  /*159e0*/  LOP3.LUT R65, R64, 0x380, RZ, 0xc0, !PT ;  /* 0x0000038040417812 */ /* 0x000fe400078ec0ff */
[----:B------:R-:W-:Y:S02]  /*159f0*/  LOP3.LUT R69, R68, 0x380, RZ, 0xc0, !PT ;  /* 0x0000038044457812 */ /* 0x000fe400078ec0ff */
[----:B------:R-:W-:Y:S02]  /*15a00*/  SHF.R.U64 R5, R5, 0x3, RZ ;  /* 0x0000000305057819 */ /* 0x000fe400000012ff */
[----:B------:R-:W-:Y:S01]  /*15a10*/  LOP3.LUT R72, R73, R72, RZ, 0x3c, !PT ;  /* 0x0000004849487212 */ /* 0x000fe200078e3cff */
[--C-:B------:R-:W-:Y:S01]  /*15a20*/  IMAD.X R73, RZ, RZ, R45.reuse, P0 ;  /* 0x000000ffff497224 */ /* 0x100fe200000e062d */
[----:B------:R-:W-:Y:S01]  /*15a30*/  SHF.R.U64 R56, R56, 0x3, RZ ;  /* 0x0000000338387819 */ /* 0x000fe200000012ff */
[----:B------:R-:W-:Y:S01]  /*15a40*/  IMAD.X R7, RZ, RZ, R45, P2 ;  /* 0x000000ffff077224 */ /* 0x000fe200010e062d */
[----:B------:R-:W-:-:S02]  /*15a50*/  SHF.R.U64 R60, R60, 0x3, RZ ;  /* 0x000000033c3c7819 */ /* 0x000fc400000012ff */
[----:B------:R-:W-:Y:S02]  /*15a60*/  SHF.R.U64 R65, R65, 0x3, RZ ;  /* 0x0000000341417819 */ /* 0x000fe400000012ff */
[----:B------:R-:W-:Y:S02]  /*15a70*/  SHF.R.U64 R69, R69, 0x3, RZ ;  /* 0x0000000345457819 */ /* 0x000fe400000012ff */
[----:B------:R-:W-:Y:S01]  /*15a80*/  LOP3.LUT R6, R5, R6, RZ, 0x3c, !PT ;  /* 0x0000000605067212 */ /* 0x000fe200078e3cff */
[----:B------:R-:W-:Y:S01]  /*15a90*/  IMAD.X R5, RZ, RZ, R45, P1 ;  /* 0x000000ffff057224 */ /* 0x000fe200008e062d */
[----:B------:R-:W-:Y:S02]  /*15aa0*/  MOV R23, R30 ;  /* 0x0000001e00177202 */ /* 0x000fe40000000f00 */
[----:B------:R-:W-:Y:S02]  /*15ab0*/  ISETP.NE.U32.AND P0, PT, RZ, UR4, PT ;  /* 0x00000004ff007c0c */ /* 0x000fe4000bf05070 */
[----:B------:R-:W-:-:S02]  /*15ac0*/  MOV R8, R8 ;  /* 0x0000000800087202 */ /* 0x000fc40000000f00 */
[----:B--2---:R-:W-:Y:S02]  /*15ad0*/  MOV R24, R34 ;  /* 0x0000002200187202 */ /* 0x004fe40000000f00 */
[----:B------:R-:W-:Y:S02]  /*15ae0*/  F2FP.F16.F32.PACK_AB R30, R167, R171 ;  /* 0x000000aba71e723e */ /* 0x000fe400000000ff */
[----:B------:R-:W-:Y:S02]  /*15af0*/  F2FP.F16.F32.PACK_AB R31, R47, R46 ;  /* 0x0000002e2f1f723e */ /* 0x000fe400000000ff */
[----:B------:R-:W-:Y:S02]  /*15b00*/  MOV R10, R10 ;  /* 0x0000000a000a7202 */ /* 0x000fe40000000f00 */
[----:B------:R-:W-:Y:S02]  /*15b10*/  F2FP.F16.F32.PACK_AB R34, R163, R166 ;  /* 0x000000a6a322723e */ /* 0x000fe400000000ff */
[----:B------:R-:W-:-:S02]  /*15b20*/  F2FP.F16.F32.PACK_AB R35, R55, R54 ;  /* 0x000000363723723e */ /* 0x000fc400000000ff */
[----:B------:R-:W-:Y:S02]  /*15b30*/  LOP3.LUT R56, R56, R57, RZ, 0x3c, !PT ;  /* 0x0000003938387212 */ /* 0x000fe400078e3cff */
[----:B------:R-:W-:Y:S01]  /*15b40*/  LOP3.LUT R60, R60, R61, RZ, 0x3c, !PT ;  /* 0x0000003d3c3c7212 */ /* 0x000fe200078e3cff */
[--C-:B------:R-:W-:Y:S01]  /*15b50*/  IMAD.X R61, RZ, RZ, R45.reuse, P4 ;  /* 0x000000ffff3d7224 */ /* 0x100fe200020e062d */
[----:B------:R-:W-:Y:S01]  /*15b60*/  LOP3.LUT R64, R65, R64, RZ, 0x3c, !PT ;  /* 0x0000004041407212 */ /* 0x000fe200078e3cff */
[--C-:B------:R-:W-:Y:S01]  /*15b70*/  IMAD.X R65, RZ, RZ, R45.reuse, P5 ;  /* 0x000000ffff417224 */ /* 0x100fe200028e062d */
[----:B------:R-:W-:Y:S01]  /*15b80*/  LOP3.LUT R68, R69, R68, RZ, 0x3c, !PT ;  /* 0x0000004445447212 */ /* 0x000fe200078e3cff */
[----:B------:R-:W-:Y:S01]  /*15b90*/  IMAD.X R69, RZ, RZ, R45, P6 ;  /* 0x000000ffff457224 */ /* 0x000fe200030e062d */
[----:B------:R-:W-:Y:S01]  /*15ba0*/  ISETP.NE.AND.EX P0, PT, RZ, UR5, PT, P0 ;  /* 0x00000005ff007c0c */ /* 0x000fe2000bf05300 */
[----:B------:R-:W-:Y:S01]  /*15bb0*/  ULDC.64 UR4, c[0x0][0xc08] ;  /* 0x0003020000047ab9 */ /* 0x000fe20000000a00 */
[----:B------:R-:W-:Y:S01]  /*15bc0*/  IADD3.X R57, RZ, R45, RZ, P3, !PT ;  /* 0x0000002dff397210 */ /* 0x000fe20001ffe4ff */
[----:B------:R0:W-:Y:S01]  /*15bd0*/  STSM.16.M88.4 [R8], R28 ;  /* 0x0000001c08007844 */ /* 0x0001e20000000200 */
[----:B------:R-:W-:-:S02]  /*15be0*/  MOV R44, R4 ;  /* 0x00000004002c7202 */ /* 0x000fc40000000f00 */
[----:B------:R-:W-:Y:S01]  /*15bf0*/  MOV R45, R6 ;  /* 0x00000006002d7202 */ /* 0x000fe20000000f00 */
[----:B------:R2:W-:Y:S01]  /*15c00*/  STSM.16.M88.4 [R10], R32 ;  /* 0x000000200a007844 */ /* 0x0005e20000000200 */
[----:B------:R-:W-:Y:S02]  /*15c10*/  F2FP.F16.F32.PACK_AB R4, R161, R164 ;  /* 0x000000a4a104723e */ /* 0x000fe400000000ff */
[----:B------:R-:W-:Y:S02]  /*15c20*/  F2FP.F16.F32.PACK_AB R5, R59, R58 ;  /* 0x0000003a3b05723e */ /* 0x000fe400000000ff */
[----:B------:R-:W-:Y:S02]  /*15c30*/  F2FP.F16.F32.PACK_AB R6, R159, R162 ;  /* 0x000000a29f06723e */ /* 0x000fe400000000ff */
[----:B------:R-:W-:Y:S02]  /*15c40*/  F2FP.F16.F32.PACK_AB R7, R63, R62 ;  /* 0x0000003e3f07723e */ /* 0x000fe400000000ff */
[----:B------:R-:W-:-:S02]  /*15c50*/  ISETP.NE.U32.AND P6, PT, RZ, UR4, PT ;  /* 0x00000004ff007c0c */ /* 0x000fc4000bfc5070 */
[----:B------:R-:W-:Y:S02]  /*15c60*/  F2FP.F16.F32.PACK_AB R9, R67, R66 ;  /* 0x000000424309723e */ /* 0x000fe400000000ff */
[----:B0-----:R-:W-:Y:S02]  /*15c70*/  F2FP.F16.F32.PACK_AB R8, R157, R160 ;  /* 0x000000a09d08723e */ /* 0x001fe400000000ff */
[----:B------:R-:W-:Y:S02]  /*15c80*/  F2FP.F16.F32.PACK_AB R11, R71, R70 ;  /* 0x00000046470b723e */ /* 0x000fe400000000ff */
[----:B--2---:R-:W-:Y:S02]  /*15c90*/  F2FP.F16.F32.PACK_AB R10, R155, R158 ;  /* 0x0000009e9b0a723e */ /* 0x004fe400000000ff */
[----:B------:R-:W-:Y:S02]  /*15ca0*/  MOV R38, R38 ;  /* 0x0000002600267202 */ /* 0x000fe40000000f00 */
[----:B------:R-:W-:-:S02]  /*15cb0*/  F2FP.F16.F32.PACK_AB R12, R154, R156 ;  /* 0x0000009c9a0c723e */ /* 0x000fc400000000ff */
[----:B------:R-:W-:Y:S01]  /*15cc0*/  F2FP.F16.F32.PACK_AB R14, R77, R76 ;  /* 0x0000004c4d0e723e */ /* 0x000fe200000000ff */
[----:B------:R-:W-:Y:S01]  /*15cd0*/  STSM.16.M88.4 [R23], R4 ;  /* 0x0000000417007844 */ /* 0x000fe20000000200 */
[----:B------:R-:W-:Y:S02]  /*15ce0*/  ISETP.NE.AND.EX P6, PT, RZ, UR5, PT, P6 ;  /* 0x00000005ff007c0c */ /* 0x000fe4000bfc5360 */
[----:B------:R-:W-:Y:S01]  /*15cf0*/  MOV R48, R48 ;  /* 0x0000003000307202 */ /* 0x000fe20000000f00 */
[----:B------:R-:W-:Y:S01]  /*15d00*/  STSM.16.M88.4 [R24], R8 ;  /* 0x0000000818007844 */ /* 0x000fe20000000200 */
[----:B------:R-:W-:Y:S02]  /*15d10*/  F2FP.F16.F32.PACK_AB R28, R81, R80 ;  /* 0x00000050511c723e */ /* 0x000fe400000000ff */
[----:B------:R-:W-:Y:S01]  /*15d20*/  F2FP.F16.F32.PACK_AB R29, R83, R82 ;  /* 0x00000052531d723e */ /* 0x000fe200000000ff */
[----:B------:R0:W-:Y:S01]  /*15d30*/  STSM.16.M88.4 [R38], R12 ;  /* 0x0000000c26007844 */ /* 0x0001e20000000200 */
[----:B------:R-:W-:-:S02]  /*15d40*/  F2FP.F16.F32.PACK_AB R30, R85, R84 ;  /* 0x00000054551e723e */ /* 0x000fc400000000ff */
[----:B------:R-:W-:Y:S02]  /*15d50*/  F2FP.F16.F32.PACK_AB R31, R87, R86 ;  /* 0x00000056571f723e */ /* 0x000fe400000000ff */
[----:B------:R-:W-:Y:S02]  /*15d60*/  MOV R52, R52 ;  /* 0x0000003400347202 */ /* 0x000fe40000000f00 */
[----:B------:R-:W-:Y:S02]  /*15d70*/  F2FP.F16.F32.PACK_AB R32, R89, R88 ;  /* 0x000000585920723e */ /* 0x000fe400000000ff */
[----:B------:R-:W-:Y:S02]  /*15d80*/  F2FP.F16.F32.PACK_AB R33, R91, R90 ;  /* 0x0000005a5b21723e */ /* 0x000fe400000000ff */
[----:B------:R-:W-:Y:S02]  /*15d90*/  F2FP.F16.F32.PACK_AB R34, R93, R92 ;  /* 0x0000005c5d22723e */ /* 0x000fe400000000ff */
[----:B------:R-:W-:-:S02]  /*15da0*/  F2FP.F16.F32.PACK_AB R35, R95, R94 ;  /* 0x0000005e5f23723e */ /* 0x000fc400000000ff */
[----:B------:R-:W-:Y:S01]  /*15db0*/  MOV R56, R56 ;  /* 0x0000003800387202 */ /* 0x000fe20000000f00 */
[----:B0-----:R-:W4:Y:S01]  /*15dc0*/  LDC.64 R12, c[0x0][0xc00] ;  /* 0x00030000ff0c7b82 */ /* 0x001f220000000a00 */
[----:B------:R-:W-:Y:S02]  /*15dd0*/  F2FP.F16.F32.PACK_AB R38, R101, R100 ;  /* 0x000000646526723e */ /* 0x000fe400000000ff */
[----:B------:R-:W-:Y:S02]  /*15de0*/  F2FP.F16.F32.PACK_AB R39, R103, R102 ;  /* 0x000000666727723e */ /* 0x000fe400000000ff */
[----:B------:R-:W-:Y:S01]  /*15df0*/  MOV R60, R60 ;  /* 0x0000003c003c7202 */ /* 0x000fe20000000f00 */
[----:B------:R-:W-:Y:S01]  /*15e00*/  STSM.16.M88.4 [R48], R28 ;  /* 0x0000001c30007844 */ /* 0x000fe20000000200 */
[----:B------:R-:W-:Y:S02]  /*15e10*/  MOV R64, R64 ;  /* 0x0000004000407202 */ /* 0x000fe40000000f00 */
[----:B------:R-:W-:-:S02]  /*15e20*/  F2FP.F16.F32.PACK_AB R4, R113, R112 ;  /* 0x000000707104723e */ /* 0x000fc400000000ff */
[----:B------:R-:W-:Y:S02]  /*15e30*/  F2FP.F16.F32.PACK_AB R5, R115, R114 ;  /* 0x000000727305723e */ /* 0x000fe400000000ff */
[----:B------:R-:W-:Y:S02]  /*15e40*/  F2FP.F16.F32.PACK_AB R6, R117, R116 ;  /* 0x000000747506723e */ /* 0x000fe400000000ff */
[----:B------:R-:W-:Y:S01]  /*15e50*/  F2FP.F16.F32.PACK_AB R7, R119, R118 ;  /* 0x000000767707723e */ /* 0x000fe200000000ff */
[----:B------:R-:W-:Y:S01]  /*15e60*/  STSM.16.M88.4 [R52], R32 ;  /* 0x0000002034007844 */ /* 0x000fe20000000200 */
[----:B------:R-:W-:Y:S02]  /*15e70*/  MOV R68, R68 ;  /* 0x0000004400447202 */ /* 0x000fe40000000f00 */
[----:B------:R-:W-:Y:S02]  /*15e80*/  F2FP.F16.F32.PACK_AB R8, R121, R120 ;  /* 0x000000787908723e */ /* 0x000fe400000000ff */
[----:B------:R-:W-:-:S02]  /*15e90*/  F2FP.F16.F32.PACK_AB R9, R123, R122 ;  /* 0x0000007a7b09723e */ /* 0x000fc400000000ff */
[----:B------:R-:W-:Y:S02]  /*15ea0*/  F2FP.F16.F32.PACK_AB R10, R125, R124 ;  /* 0x0000007c7d0a723e */ /* 0x000fe400000000ff */
[----:B------:R-:W-:Y:S01]  /*15eb0*/  F2FP.F16.F32.PACK_AB R11, R127, R126 ;  /* 0x0000007e7f0b723e */ /* 0x000fe200000000ff */
[----:B------:R-:W-:Y:S01]  /*15ec0*/  STSM.16.M88.4 [R56], R36 ;  /* 0x0000002438007844 */ /* 0x000fe20000000200 */
[----:B------:R-:W-:-:S03]  /*15ed0*/  MOV R72, R72 ;  /* 0x0000004800487202 */ /* 0x000fc60000000f00 */
[----:B------:R-:W-:Y:S04]  /*15ee0*/  STSM.16.M88.4 [R60], R40 ;  /* 0x000000283c007844 */ /* 0x000fe80000000200 */
[----:B------:R-:W-:Y:S04]  /*15ef0*/  STSM.16.M88.4 [R64], R4 ;  /* 0x0000000440007844 */ /* 0x000fe80000000200 */
[----:B------:R0:W-:Y:S04]  /*15f00*/  STSM.16.M88.4 [R68], R8 ;  /* 0x0000000844007844 */ /* 0x0001e80000000200 */
[----:B------:R-:W-:Y:S04]  /*15f10*/  STSM.16.M88.4 [R72], R128 ;  /* 0x0000008048007844 */ /* 0x000fe80000000200 */
[----:B------:R-:W-:Y:S04]  /*15f20*/  STSM.16.M88.4 [R44], R136 ;  /* 0x000000882c007844 */ /* 0x000fe80000000200 */
[----:B------:R2:W-:Y:S01]  /*15f30*/  STSM.16.M88.4 [R45], R144 ;  /* 0x000000902d007844 */ /* 0x0005e20000000200 */
[----:B0-----:R-:W0:Y:S01]  /*15f40*/  @P6 LDC.64 R10, c[0x0][0xc08] ;  /* 0x00030200ff0a6b82 */ /* 0x001e220000000a00 */
[----:B------:R-:W-:Y:S01]  /*15f50*/  ULDC UR4, c[0x0][0xa88] ;  /* 0x0002a20000047ab9 */ /* 0x000fe20000000800 */
[----:B------:R-:W-:-:S02]  /*15f60*/  IMAD.MOV.U32 R24, RZ, RZ, RZ ;  /* 0x000000ffff187224 */ /* 0x000fc400078e00ff */
[----:B------:R-:W-:Y:S02]  /*15f70*/  IMAD.U32 R23, RZ, RZ, UR4 ;  /* 0x00000004ff177e24 */ /* 0x000fe4000f8e00ff */
[C---:B----4-:R-:W-:Y:S02]  /*15f80*/  IMAD.WIDE R6, R50.reuse, 0x4, R12 ;  /* 0x0000000432067825 */ /* 0x050fe400078e020c */
[----:B------:R-:W-:Y:S02]  /*15f90*/  BAR.SYNC.DEFER_BLOCKING 0x1, 0x100 ;  /* 0x0044000000007b1d */ /* 0x000fe40000010000 */
[----:B0-----:R-:W-:-:S04]  /*15fa0*/  @P6 IMAD.WIDE R10, R50, 0x4, R10 ;  /* 0x00000004320a6825 */ /* 0x001fc800078e020a */
[----:B------:R0:W5:Y:S04]  /*15fb0*/  @P0 LDG.E R24, desc[UR40][R6.64] ;  /* 0x0000002806180981 */ /* 0x000168000c1e1900 */
[----:B------:R0:W5:Y:S01]  /*15fc0*/  @P6 LDG.E R23, desc[UR40][R10.64] ;  /* 0x000000280a176981 */ /* 0x000162000c1e1900 */
[----:B------:R-:W3:Y:S02]  /*15fd0*/  S2R R97, SR_TID.X ;  /* 0x0000000000617919 */ /* 0x000ee40000002100 */
[----:B---3--:R-:W-:-:S05]  /*15fe0*/  VIADD R97, R97, 0xffffff80 ;  /* 0xffffff8061617836 */ /* 0x008fca0000000000 */
[----:B------:R-:W-:-:S04]  /*15ff0*/  SHF.R.S32.HI R98, RZ, 0x1f, R97 ;  /* 0x0000001fff627819 */ /* 0x000fc80000011461 */
[----:B------:R-:W-:-:S04]  /*16000*/  LEA.HI R98, R98, R97, RZ, 0x3 ;  /* 0x0000006162627211 */ /* 0x000fc800078f18ff */
[----:B------:R-:W-:-:S04]  /*16010*/  SHF.R.S32.HI R98, RZ, 0x3, R98 ;  /* 0x00000003ff627819 */ /* 0x000fc80000011462 */
[----:B------:R-:W-:-:S05]  /*16020*/  LEA R5, R98, R204, 0x6 ;  /* 0x000000cc62057211 */ /* 0x000fca00078e30ff */
        /* <DEDUP_REMOVED lines=21> */
[C---:B------:R-:W-:Y:S02]  /*16180*/  IADD3 R37, P5, R4.reuse, 0x5000, RZ ;  /* 0x0000500004257810 */ /* 0x040fe40007fbe0ff */
[----:B------:R-:W-:-:S02]  /*16190*/  IADD3 R41, P1, R4, 0x6000, RZ ;  /* 0x0000600004297810 */ /* 0x000fc40007f3e0ff */
[C---:B--2---:R-:W-:Y:S02]  /*161a0*/  IADD3 R45, P2, R4.reuse, 0x7000, RZ ;  /* 0x00007000042d7810 */ /* 0x044fe40007f5e0ff */
[C---:B------:R-:W-:Y:S02]  /*161b0*/  IADD3 R49, P3, R4.reuse, 0x8000, RZ ;  /* 0x0000800004317810 */ /* 0x040fe40007f7e0ff */
[----:B------:R-:W-:Y:S02]  /*161c0*/  IADD3 R53, P4, R4, 0x9000, RZ ;  /* 0x0000900004357810 */ /* 0x000fe40007f9e0ff */
[----:B------:R-:W-:Y:S02]  /*161d0*/  P2R R14, PR, RZ, 0x20 ;  /* 0x00000020ff0e7803 */ /* 0x000fe40000000000 */
[----:B------:R-:W-:Y:S02]  /*161e0*/  LOP3.LUT R36, R37, 0x380, RZ, 0xc0, !PT ;  /* 0x0000038025247812 */ /* 0x000fe400078ec0ff */
[----:B------:R-:W-:-:S02]  /*161f0*/  LOP3.LUT R40, R41, 0x380, RZ, 0xc0, !PT ;  /* 0x0000038029287812 */ /* 0x000fc400078ec0ff */
[----:B------:R-:W-:Y:S02]  /*16200*/  LOP3.LUT R44, R45, 0x380, RZ, 0xc0, !PT ;  /* 0x000003802d2c7812 */ /* 0x000fe400078ec0ff */
[----:B------:R-:W-:Y:S02]  /*16210*/  LOP3.LUT R48, R49, 0x380, RZ, 0xc0, !PT ;  /* 0x0000038031307812 */ /* 0x000fe400078ec0ff */
[----:B------:R-:W-:Y:S02]  /*16220*/  LOP3.LUT R52, R53, 0x380, RZ, 0xc0, !PT ;  /* 0x0000038035347812 */ /* 0x000fe400078ec0ff */
[----:B------:R-:W-:Y:S02]  /*16230*/  IADD3 R57, P5, R4, 0xa000, RZ ;  /* 0x0000a00004397810 */ /* 0x000fe40007fbe0ff */
[----:B------:R-:W-:Y:S02]  /*16240*/  SHF.R.U64 R36, R36, 0x3, RZ ;  /* 0x0000000324247819 */ /* 0x000fe400000012ff */
[----:B------:R-:W-:-:S02]  /*16250*/  SHF.R.U64 R40, R40, 0x3, RZ ;  /* 0x0000000328287819 */ /* 0x000fc400000012ff */
[----:B------:R-:W-:Y:S02]  /*16260*/  LOP3.LUT R56, R57, 0x380, RZ, 0xc0, !PT ;  /* 0x0000038039387812 */ /* 0x000fe400078ec0ff */
[----:B------:R-:W-:Y:S02]  /*16270*/  SHF.R.U64 R44, R44, 0x3, RZ ;  /* 0x000000032c2c7819 */ /* 0x000fe400000012ff */
[----:B------:R-:W-:Y:S02]  /*16280*/  SHF.R.U64 R48, R48, 0x3, RZ ;  /* 0x0000000330307819 */ /* 0x000fe400000012ff */
[----:B------:R-:W-:Y:S02]  /*16290*/  SHF.R.U64 R52, R52, 0x3, RZ ;  /* 0x0000000334347819 */ /* 0x000fe400000012ff */
[----:B------:R-:W-:Y:S02]  /*162a0*/  LOP3.LUT R36, R36, R37, RZ, 0x3c, !PT ;  /* 0x0000002524247212 */ /* 0x000fe400078e3cff */
[----:B------:R-:W-:-:S02]  /*162b0*/  LOP3.LUT R40, R40, R41, RZ, 0x3c, !PT ;  /* 0x0000002928287212 */ /* 0x000fc400078e3cff */
[----:B------:R-:W-:Y:S02]  /*162c0*/  LOP3.LUT R44, R44, R45, RZ, 0x3c, !PT ;  /* 0x0000002d2c2c7212 */ /* 0x000fe400078e3cff */
[----:B------:R-:W-:Y:S02]  /*162d0*/  LOP3.LUT R48, R48, R49, RZ, 0x3c, !PT ;  /* 0x0000003130307212 */ /* 0x000fe400078e3cff */
[----:B------:R-:W-:Y:S02]  /*162e0*/  LOP3.LUT R52, R52, R53, RZ, 0x3c, !PT ;  /* 0x0000003534347212 */ /* 0x000fe400078e3cff */
[----:B------:R-:W-:Y:S01]  /*162f0*/  SHF.R.U64 R56, R56, 0x3, RZ ;  /* 0x0000000338387819 */ /* 0x000fe200000012ff */
[----:B0-----:R-:W-:Y:S06]  /*16300*/  @P6 BRA `(.L_x_5987) ;  /* 0x0000000000106947 */ /* 0x001fec0003800000 */
[----:B------:R-:W-:Y:S05]  /*16310*/  @!P0 BRA `(.L_x_5987) ;  /* 0x00000000000c8947 */ /* 0x000fea0003800000 */
[----:B------:R-:W2:Y:S04]  /*16320*/  LDG.E R10, desc[UR40][R6.64] ;  /* 0x00000028060a7981 */ /* 0x000ea8000c1e1900 */
[----:B-----5:R-:W2:Y:S02]  /*16330*/  LDG.E R23, desc[UR40][R6.64+0x4] ;  /* 0x0000042806177981 */ /* 0x020ea4000c1e1900 */
[----:B--2---:R-:W-:-:S07]  /*16340*/  IMAD.IADD R23, R23, 0x1, -R10 ;  /* 0x0000000117177824 */ /* 0x004fce00078e0a0a */
.L_x_5987:
[----:B------:R-:W2:Y:S01]  /*16350*/  LDL R86, [R1+0x48] ;  /* 0x0000480001567983 */ /* 0x000ea20000100800 */
[----:B------:R-:W-:Y:S01]  /*16360*/  ISETP.NE.AND P6, PT, R14, RZ, PT ;  /* 0x000000ff0e00720c */ /* 0x000fe20003fc5270 */
[----:B------:R-:W0:Y:S02]  /*16370*/  S2R R7, SR_TID.X ;  /* 0x0000000000077919 */ /* 0x000e240000002100 */
[----:B0-----:R-:W-:-:S05]  /*16380*/  VIADD R7, R7, 0xffffff80 ;  /* 0xffffff8007077836 */ /* 0x001fca0000000000 */
[----:B------:R-:W-:-:S04]  /*16390*/  SHF.R.S32.HI R6, RZ, 0x1f, R7 ;  /* 0x0000001fff067819 */ /* 0x000fc80000011407 */
[----:B------:R-:W-:-:S04]  /*163a0*/  LEA.HI R6, R6, R7, RZ, 0x7 ;  /* 0x0000000706067211 */ /* 0x000fc800078f38ff */
[----:B------:R-:W-:-:S06]  /*163b0*/  SHF.R.S32.HI R6, RZ, 0x7, R6 ;  /* 0x00000007ff067819 */ /* 0x000fcc0000011406 */
[----:B------:R-:W0:Y:S01]  /*163c0*/  SHFL.IDX PT, R6, R6, RZ, 0x1f ;  /* 0x00001fff06067589 */ /* 0x000e2200000e0000 */
[--C-:B------:R-:W-:Y:S01]  /*163d0*/  IMAD.X R53, RZ, RZ, R5.reuse, P4 ;  /* 0x000000ffff357224 */ /* 0x100fe200020e0605 */
[----:B------:R-:W-:Y:S01]  /*163e0*/  LOP3.LUT R56, R56, R57, RZ, 0x3c, !PT ;  /* 0x0000003938387212 */ /* 0x000fe200078e3cff */
[--C-:B------:R-:W-:Y:S01]  /*163f0*/  IMAD.X R37, RZ, RZ, R5.reuse, P6 ;  /* 0x000000ffff257224 */ /* 0x100fe200030e0605 */
[----:B------:R-:W-:Y:S01]  /*16400*/  IADD3.X R41, RZ, R5, RZ, P1, !PT ;  /* 0x00000005ff297210 */ /* 0x000fe20000ffe4ff */
[--C-:B------:R-:W-:Y:S01]  /*16410*/  IMAD.X R45, RZ, RZ, R5.reuse, P2 ;  /* 0x000000ffff2d7224 */ /* 0x100fe200010e0605 */
[C---:B------:R-:W-:Y:S01]  /*16420*/  IADD3 R61, P6, R4.reuse, 0xb000, RZ ;  /* 0x0000b000043d7810 */ /* 0x040fe20007fde0ff */
[--C-:B------:R-:W-:Y:S01]  /*16430*/  IMAD.X R49, RZ, RZ, R5.reuse, P3 ;  /* 0x000000ffff317224 */ /* 0x100fe200018e0605 */
[C---:B------:R-:W-:Y:S01]  /*16440*/  IADD3 R65, P1, R4.reuse, 0xc000, RZ ;  /* 0x0000c00004417810 */ /* 0x040fe20007f3e0ff */
[----:B------:R-:W-:Y:S01]  /*16450*/  IMAD.X R57, RZ, RZ, R5, P5 ;  /* 0x000000ffff397224 */ /* 0x000fe200028e0605 */
[----:B------:R-:W-:-:S02]  /*16460*/  IADD3 R69, P2, R4, 0xd000, RZ ;  /* 0x0000d00004457810 */ /* 0x000fc40007f5e0ff */
[C---:B------:R-:W-:Y:S02]  /*16470*/  IADD3 R73, P3, R4.reuse, 0xe000, RZ ;  /* 0x0000e00004497810 */ /* 0x040fe40007f7e0ff */
[----:B------:R-:W-:Y:S02]  /*16480*/  IADD3 R7, P5, R4, 0xf000, RZ ;  /* 0x0000f00004077810 */ /* 0x000fe40007fbe0ff */
[----:B------:R-:W-:Y:S02]  /*16490*/  LOP3.LUT R60, R61, 0x380, RZ, 0xc0, !PT ;  /* 0x000003803d3c7812 */ /* 0x000fe400078ec0ff */
[----:B------:R-:W-:Y:S02]  /*164a0*/  LOP3.LUT R64, R65, 0x380, RZ, 0xc0, !PT ;  /* 0x0000038041407812 */ /* 0x000fe400078ec0ff */
[----:B0-----:R-:W-:Y:S02]  /*164b0*/  ISETP.NE.AND P4, PT, R6, RZ, PT ;  /* 0x000000ff0600720c */ /* 0x001fe40003f85270 */
        /* <DEDUP_REMOVED lines=10> */
[----:B------:R-:W-:Y:S02]  /*16560*/  SHF.R.S32.HI R80, RZ, 0x1f, R50 ;  /* 0x0000001fff507819 */ /* 0x000fe40000011432 */
        /* <DEDUP_REMOVED lines=9> */
[----:B------:R-:W-:Y:S02]  /*16600*/  IADD3.X R77, RZ, R5, RZ, P5, !PT ;  /* 0x00000005ff4d7210 */ /* 0x000fe40002ffe4ff */
[----:B------:R-:W-:Y:S02]  /*16610*/  LOP3.LUT R76, R6, R7, RZ, 0x3c, !PT ;  /* 0x00000007064c7212 */ /* 0x000fe400078e3cff */
[----:B------:R-:W-:Y:S02]  /*16620*/  SEL R81, R50, RZ, !P0 ;  /* 0x000000ff32517207 */ /* 0x000fe40004000000 */
[----:B------:R-:W-:Y:S02]  /*16630*/  SEL R80, R80, RZ, !P0 ;  /* 0x000000ff50507207 */ /* 0x000fe40004000000 */
[----:B-----5:R-:W-:Y:S02]  /*16640*/  SHF.R.S32.HI R21, RZ, 0x1f, R24 ;  /* 0x0000001fff157819 */ /* 0x020fe40000011418 */
[----:B--2---:R-:W-:Y:S01]  /*16650*/  SHF.R.S32.HI R82, RZ, 0x1f, R86 ;  /* 0x0000001fff527819 */ /* 0x004fe20000011456 */
[----:B------:R-:W-:Y:S06]  /*16660*/  @P4 BRA `(.L_x_5988) ;  /* 0x0000000000b44947 */ /* 0x000fec0003800000 */
[----:B------:R-:W0:Y:S01]  /*16670*/  LDC R30, c[0x0][0xbe8] ;  /* 0x0002fa00ff1e7b82 */ /* 0x000e220000000800 */
[----:B------:R-:W-:Y:S01]  /*16680*/  ULDC.64 UR4, c[0x0][0xb90] ;  /* 0x0002e40000047ab9 */ /* 0x000fe20000000a00 */
[----:B------:R-:W-:Y:S02]  /*16690*/  IMAD.IADD R14, R229, 0x1, R195 ;  /* 0x00000001e50e7824 */ /* 0x000fe400078e02c3 */
[----:B------:R-:W-:Y:S02]  /*166a0*/  IMAD R10, R82, UR4, RZ ;  /* 0x00000004520a7c24 */ /* 0x000fe4000f8e02ff */
[----:B------:R-:W-:Y:S02]  /*166b0*/  IMAD.MOV.U32 R20, RZ, RZ, R24 ;  /* 0x000000ffff147224 */ /* 0x000fe400078e0018 */
[C---:B------:R-:W-:Y:S02]  /*166c0*/  IMAD R15, R86.reuse, UR5, R10 ;  /* 0x00000005560f7c24 */ /* 0x040fe4000f8e020a */
[----:B------:R-:W-:Y:S01]  /*166d0*/  IMAD.WIDE.U32 R6, R86, UR4, R20 ;  /* 0x0000000456067c25 */ /* 0x000fe2000f8e0014 */
[----:B------:R-:W-:-:S03]  /*166e0*/  ULDC.64 UR4, c[0x0][0xb98] ;  /* 0x0002e60000047ab9 */ /* 0x000fc60000000a00 */
[----:B------:R-:W-:Y:S02]  /*166f0*/  IMAD.IADD R7, R7, 0x1, R15 ;  /* 0x0000000107077824 */ /* 0x000fe400078e020f */
[----:B------:R-:W-:Y:S02]  /*16700*/  IMAD.IADD R34, R194, 0x1, R195 ;  /* 0x00000001c2227824 */ /* 0x000fe400078e02c3 */
[----:B------:R-:W-:Y:S01]  /*16710*/  IMAD.WIDE.U32 R6, R81, UR4, R6 ;  /* 0x0000000451067c25 */ /* 0x000fe2000f8e0006 */
[----:B0-----:R-:W-:-:S13]  /*16720*/  ISETP.NE.AND P0, PT, R30, 0x1, PT ;  /* 0x000000011e00780c */ /* 0x001fda0003f05270 */
[----:B------:R-:W0:Y:S08]  /*16730*/  @P0 LDC R11, c[0x0][0xbec] ;  /* 0x0002fb00ff0b0b82 */ /* 0x000e300000000800 */
[----:B------:R-:W2:Y:S01]  /*16740*/  @P0 LDC R31, c[0x0][0xbf0] ;  /* 0x0002fc00ff1f0b82 */ /* 0x000ea20000000800 */
[----:B0-----:R-:W-:-:S04]  /*16750*/  @P0 IMAD.HI.U32 R10, R14, R11, RZ ;  /* 0x0000000b0e0a0227 */ /* 0x001fc800078e00ff */
[----:B------:R-:W-:Y:S01]  /*16760*/  IMAD.MOV.U32 R11, RZ, RZ, R14 ;  /* 0x000000ffff0b7224 */ /* 0x000fe200078e000e */
[----:B--2---:R-:W-:Y:S01]  /*16770*/  @P0 SHF.R.U32.HI R11, RZ, R31, R10 ;  /* 0x0000001fff0b0219 */ /* 0x004fe2000001160a */
        /* <DEDUP_REMOVED lines=8> */
[----:B------:R-:W-:Y:S01]  /*16800*/  IADD3.X R7, R31, R7, R14, P0, !PT ;  /* 0x000000071f077210 */ /* 0x000fe200007fe40e */
[----:B------:R-:W-:Y:S02]  /*16810*/  IMAD.MOV R14, RZ, RZ, -R197 ;  /* 0x000000ffff0e7224 */ /* 0x000fe400078e0ac5 */
[----:B------:R-:W-:-:S02]  /*16820*/  IMAD R10, R10, UR4, RZ ;  /* 0x000000040a0a7c24 */ /* 0x000fc4000f8e02ff */
[----:B------:R-:W-:-:S04]  /*16830*/  IMAD.WIDE.U32 R6, R15, UR4, R6 ;  /* 0x000000040f067c25 */ /* 0x000fc8000f8e0006 */
[----:B------:R-:W-:Y:S01]  /*16840*/  IMAD R15, R15, UR5, R10 ;  /* 0x000000050f0f7c24 */ /* 0x000fe2000f8e020a */
[----:B------:R-:W-:Y:S01]  /*16850*/  ULDC.64 UR4, c[0x0][0xb50] ;  /* 0x0002d40000047ab9 */ /* 0x000fe20000000a00 */
[----:B------:R-:W-:Y:S02]  /*16860*/  IMAD R31, R23, R30, RZ ;  /* 0x0000001e171f7224 */ /* 0x000fe400078e02ff */
        /* <DEDUP_REMOVED lines=13> */
.L_x_5988:
        /* <DEDUP_REMOVED lines=37> */
[C---:B------:R-:W-:Y:S01]  /*16b90*/  VIADD R103, R204.reuse, 0x40 ;  /* 0x00000040cc677836 */ /* 0x040fe20000000000 */
[----:B------:R-:W5:Y:S01]  /*16ba0*/  LD.E.128 R72, desc[UR40][R72.64] ;  /* 0x0000002848487980 */ /* 0x000f62000c101d00 */
[----:B------:R-:W-:Y:S01]  /*16bb0*/  IMAD.IADD R80, R195, 0x1, R0 ;  /* 0x00000001c3507824 */ /* 0x000fe200078e0200 */
[----:B------:R-:W-:-:S02]  /*16bc0*/  IADD3 R101, R204, 0x80, RZ ;  /* 0x00000080cc657810 */ /* 0x000fc40007ffe0ff */
[----:B0-----:R-:W-:Y:S01]  /*16bd0*/  ISETP.GE.AND P0, PT, R103, R3, PT ;  /* 0x000000036700720c */ /* 0x001fe20003f06270 */
[----:B--2---:R-:W-:Y:S01]  /*16be0*/  @P1 IMAD.HI.U32 R0, R80, R85, RZ ;  /* 0x0000005550001227 */ /* 0x004fe200078e00ff */
[----:B------:R-:W5:Y:S01]  /*16bf0*/  LD.E.128 R76, desc[UR40][R76.64] ;  /* 0x000000284c4c7980 */ /* 0x000f62000c101d00 */
[C---:B------:R-:W-:Y:S01]  /*16c00*/  IADD3 R93, R204.reuse, 0x180, RZ ;  /* 0x00000180cc5d7810 */ /* 0x040fe20007ffe0ff */
[----:B------:R-:W-:Y:S01]  /*16c10*/  BSSY B1, `(.L_x_5989) ;  /* 0x0000071000017945 */ /* 0x000fe20003800000 */
[----:B------:R-:W-:Y:S01]  /*16c20*/  IMAD.WIDE.U32 R20, R81, UR4, R20 ;  /* 0x0000000451147c25 */ /* 0x000fe2000f8e0014 */
[----:B------:R-:W-:Y:S01]  /*16c30*/  SEL R24, RZ, 0xffffffff, P0 ;  /* 0xffffffffff187807 */ /* 0x000fe20000000000 */
[----:B------:R-:W-:Y:S01]  /*16c40*/  ULDC.64 UR4, c[0x0][0xae0] ;  /* 0x0002b80000047ab9 */ /* 0x000fe20000000a00 */
[----:B------:R-:W-:Y:S01]  /*16c50*/  ISETP.GE.AND P0, PT, R101, R3, PT ;  /* 0x000000036500720c */ /* 0x000fe20003f06270 */
[----:B------:R-:W-:Y:S01]  /*16c60*/  IMAD.MOV.U32 R81, RZ, RZ, R80 ;  /* 0x000000ffff517224 */ /* 0x000fe200078e0050 */
[----:B---3--:R-:W-:Y:S01]  /*16c70*/  @P1 SHF.R.U32.HI R81, RZ, R87, R0 ;  /* 0x00000057ff511219 */ /* 0x008fe20000011600 */
[C---:B------:R-:W-:Y:S01]  /*16c80*/  VIADD R99, R204.reuse, 0xc0 ;  /* 0x000000c0cc637836 */ /* 0x040fe20000000000 */
[-C--:B------:R-:W-:Y:S01]  /*16c90*/  ISETP.GE.AND P1, PT, R204, R3.reuse, PT ;  /* 0x00000003cc00720c */ /* 0x080fe20003f26270 */
[----:B------:R-:W-:Y:S01]  /*16ca0*/  IMAD.SHL.U32 R85, R24, 0x2, RZ ;  /* 0x0000000218557824 */ /* 0x000fe200078e00ff */
[----:B------:R-:W-:Y:S01]  /*16cb0*/  SEL R24, RZ, 0xffffffff, P0 ;  /* 0xffffffffff187807 */ /* 0x000fe20000000000 */
[----:B------:R-:W-:Y:S01]  /*16cc0*/  VIADD R97, R204, 0x100 ;  /* 0x00000100cc617836 */ /* 0x000fe20000000000 */
[----:B------:R-:W-:Y:S01]  /*16cd0*/  SEL R0, RZ, 0x1, P1 ;  /* 0x00000001ff007807 */ /* 0x000fe20000800000 */
[----:B------:R-:W-:Y:S01]  /*16ce0*/  IMAD.IADD R21, R21, 0x1, R83 ;  /* 0x0000000115157824 */ /* 0x000fe200078e0253 */
        /* <DEDUP_REMOVED lines=21> */
[----:B------:R-:W-:-:S02]  /*16e40*/  LOP3.LUT R0, R85, 0x8, R0, 0xe2, !PT ;  /* 0x0000000855007812 */ /* 0x000fc400078ee200 */
[----:B------:R-:W-:Y:S01]  /*16e50*/  IADD3 R96, R204, 0x140, RZ ;  /* 0x00000140cc607810 */ /* 0x000fe20007ffe0ff */
        /* <DEDUP_REMOVED lines=9> */
[----:B------:R-:W-:Y:S01]  /*16ef0*/  SHF.R.S32.HI R96, RZ, 0x1f, R96 ;  /* 0x0000001fff607819 */ /* 0x000fe20000011460 */
[----:B------:R-:W-:Y:S01]  /*16f00*/  IMAD R80, R80, UR4, RZ ;  /* 0x0000000450507c24 */ /* 0x000fe2000f8e02ff */
[----:B------:R-:W-:Y:S01]  /*16f10*/  LOP3.LUT R0, R81, 0x20, R0, 0xe2, !PT ;  /* 0x0000002051007812 */ /* 0x000fe200078ee200 */
[----:B------:R-:W-:Y:S01]  /*16f20*/  IMAD R90, R23, R84, RZ ;  /* 0x00000054175a7224 */ /* 0x000fe200078e02ff */
[----:B------:R-:W-:Y:S01]  /*16f30*/  SEL R23, RZ, 0x40, P0 ;  /* 0x00000040ff177807 */ /* 0x000fe20000000000 */
[----:B------:R-:W-:-:S02]  /*16f40*/  IMAD.IADD R195, R98, 0x1, R195 ;  /* 0x0000000162c37824 */ /* 0x000fc400078e02c3 */
[C---:B------:R-:W-:Y:S01]  /*16f50*/  IMAD R81, R83.reuse, UR5, R80 ;  /* 0x0000000553517c24 */ /* 0x040fe2000f8e0250 */
[----:B------:R-:W-:Y:S01]  /*16f60*/  LOP3.LUT R23, R0, R23, RZ, 0xfc, !PT ;  /* 0x0000001700177212 */ /* 0x000fe200078efcff */
[----:B------:R-:W-:Y:S01]  /*16f70*/  IMAD.WIDE.U32 R20, R83, UR4, R20 ;  /* 0x0000000453147c25 */ /* 0x000fe2000f8e0014 */
[----:B------:R-:W-:Y:S01]  /*16f80*/  ISETP.GE.AND P1, PT, R195, R90, PT ;  /* 0x0000005ac300720c */ /* 0x000fe20003f26270 */
[----:B------:R-:W-:Y:S02]  /*16f90*/  ULDC.64 UR4, c[0x0][0xa80] ;  /* 0x0002a00000047ab9 */ /* 0x000fe40000000a00 */
[----:B------:R-:W-:Y:S01]  /*16fa0*/  VIADD R91, R204, 0x1c0 ;  /* 0x000001c0cc5b7836 */ /* 0x000fe20000000000 */
[----:B------:R-:W-:Y:S01]  /*16fb0*/  LEA R88, P2, R20, UR4, 0x1 ;  /* 0x0000000414587c11 */ /* 0x000fe2000f8408ff */
[----:B------:R-:W-:Y:S02]  /*16fc0*/  IMAD.IADD R21, R21, 0x1, R81 ;  /* 0x0000000115157824 */ /* 0x000fe400078e0251 */
[----:B------:R-:W-:Y:S01]  /*16fd0*/  VIADD R0, R2, 0x28c20 ;  /* 0x00028c2002007836 */ /* 0x000fe20000000000 */
[----:B------:R-:W-:Y:S01]  /*16fe0*/  ISETP.GE.AND P0, PT, R91, R3, PT ;  /* 0x000000035b00720c */ /* 0x000fe20003f06270 */
[----:B------:R-:W-:Y:S01]  /*16ff0*/  VIADD R92, R204, 0x1c0 ;  /* 0x000001c0cc5c7836 */ /* 0x000fe20000000000 */
[----:B------:R-:W-:Y:S01]  /*17000*/  LEA.HI.X R89, R20, UR5, R21, 0x1, P2 ;  /* 0x0000000514597c11 */ /* 0x000fe200090f0c15 */
[C---:B------:R-:W-:Y:S01]  /*17010*/  VIADD R94, R204.reuse, 0x180 ;  /* 0x00000180cc5e7836 */ /* 0x040fe20000000000 */
[----:B------:R-:W-:Y:S01]  /*17020*/  PRMT R0, RZ, 0x654, R0 ;  /* 0x00000654ff007816 */ /* 0x000fe20000000000 */
[C---:B------:R-:W-:Y:S01]  /*17030*/  VIADD R98, R204.reuse, 0x100 ;  /* 0x00000100cc627836 */ /* 0x040fe20000000000 */
[----:B------:R-:W-:Y:S01]  /*17040*/  SEL R24, RZ, 0x80, P0 ;  /* 0x00000080ff187807 */ /* 0x000fe20000000000 */
[C---:B------:R-:W-:Y:S01]  /*17050*/  VIADD R100, R204.reuse, 0xc0 ;  /* 0x000000c0cc647836 */ /* 0x040fe20000000000 */
[----:B0-----:R0:W-:Y:S01]  /*17060*/  SYNCS.ARRIVE.TRANS64.RED.A1T0 RZ, [R0+URZ], RZ ;  /* 0x000000ff00ff79a7 */ /* 0x0011e2000810043f */
        /* <DEDUP_REMOVED lines=19> */
[-C--:B------:R-:W-:Y:S01]  /*171a0*/  ISETP.GE.AND P2, PT, R97, R3.reuse, PT ;  /* 0x000000036100720c */ /* 0x080fe20003f46270 */
[----:B-----5:R0:W-:Y:S01]  /*171b0*/  @!P0 ST.E.128 desc[UR40][R82.64], R4 ;  /* 0x0000000452008985 */ /* 0x0201e2000c101d28 */
[----:B------:R-:W-:Y:S02]  /*171c0*/  @!P5 LEA R86, P4, R101, R20, 0x1 ;  /* 0x000000146556d211 */ /* 0x000fe400078808ff */
[----:B------:R-:W-:Y:S01]  /*171d0*/  LOP3.LUT P0, RZ, R23, 0x40, RZ, 0xc0, !PT ;  /* 0x0000004017ff7812 */ /* 0x000fe2000780c0ff */
[----:B------:R2:W-:Y:S01]  /*171e0*/  @!P1 ST.E.128 desc[UR40][R80.64], R12 ;  /* 0x0000000c50009985 */ /* 0x0005e2000c101d28 */
[----:B------:R-:W-:-:S02]  /*171f0*/  ISETP.GE.AND P1, PT, R95, R3, PT ;  /* 0x000000035f00720c */ /* 0x000fc40003f26270 */
[-C--:B------:R-:W-:Y:S02]  /*17200*/  @!P5 LEA.HI.X R87, R101, R21.reuse, R102, 0x1, P4 ;  /* 0x000000156557d211 */ /* 0x080fe400020f0c66 */
[----:B------:R-:W-:Y:S02]  /*17210*/  LOP3.LUT P4, RZ, R24, 0x80, RZ, 0xc0, !PT ;  /* 0x0000008018ff7812 */ /* 0x000fe4000788c0ff */
[CC--:B------:R-:W-:Y:S01]  /*17220*/  @!P3 LEA R84, P6, R99.reuse, R20.reuse, 0x1 ;  /* 0x000000146354b211 */ /* 0x0c0fe200078c08ff */
[----:B------:R4:W-:Y:S03]  /*17230*/  @!P5 ST.E.128 desc[UR40][R86.64], R32 ;  /* 0x000000205600d985 */ /* 0x0009e6000c101d28 */
[----:B------:R-:W-:Y:S02]  /*17240*/  @!P3 LEA.HI.X R85, R99, R21, R100, 0x1, P6 ;  /* 0x000000156355b211 */ /* 0x000fe400030f0c64 */
[----:B0-----:R-:W-:-:S03]  /*17250*/  @!P2 LEA R4, P5, R97, R20, 0x1 ;  /* 0x000000146104a211 */ /* 0x001fc600078a08ff */
        /* <DEDUP_REMOVED lines=12> */
.L_x_5990:
[----:B------:R-:W-:Y:S05]  /*17320*/  BSYNC B1 ;  /* 0x0000000000017941 */ /* 0x000fea0003800000 */
.L_x_5989:
[----:B------:R-:W-:Y:S01]  /*17330*/  VIADD R0, R195, 0x20 ;  /* 0x00000020c3007836 */ /* 0x000fe20000000000 */
[----:B----45:R0:W4:Y:S04]  /*17340*/  SHFL.IDX PT, R7, R89, 0x1, 0x181f ;  /* 0x00381f0059077f89 */ /* 0x03012800000e0000 */
        /* <DEDUP_REMOVED lines=36> */
.L_x_5986:
[----:B------:R-:W3:Y:S01]  /*17590*/  LDL R9, [R1+0x4c] ;  /* 0x00004c0001097983 */ /* 0x000ee20000100800 */
[----:B------:R-:W-:Y:S01]  /*175a0*/  ULDC.64 UR4, c[0x0][0xc00] ;  /* 0x0003000000047ab9 */ /* 0x000fe20000000a00 */
[----:B------:R-:W3:Y:S01]  /*175b0*/  LDC.64 R4, c[0x0][0xc00] ;  /* 0x00030000ff047b82 */ /* 0x000ee20000000a00 */
[----:B------:R-:W-:Y:S01]  /*175c0*/  ISETP.NE.U32.AND P0, PT, RZ, UR4, PT ;  /* 0x00000004ff007c0c */ /* 0x000fe2000bf05070 */
[----:B------:R-:W-:-:S03]  /*175d0*/  IMAD.MOV.U32 R3, RZ, RZ, RZ ;  /* 0x000000ffff037224 */ /* 0x000fc600078e00ff */
[----:B------:R-:W-:Y:S01]  /*175e0*/  ISETP.NE.AND.EX P0, PT, RZ, UR5, PT, P0 ;  /* 0x00000005ff007c0c */ /* 0x000fe2000bf05300 */
[----:B------:R-:W-:Y:S02]  /*175f0*/  ULDC.64 UR4, c[0x0][0xc08] ;  /* 0x0003020000047ab9 */ /* 0x000fe40000000a00 */
[----:B------:R-:W-:Y:S01]  /*17600*/  ISETP.NE.U32.AND P1, PT, RZ, UR4, PT ;  /* 0x00000004ff007c0c */ /* 0x000fe2000bf25070 */
[----:B--2---:R-:W2:Y:S01]  /*17610*/  S2R R24, SR_TID.X ;  /* 0x0000000000187919 */ /* 0x004ea20000002100 */
[----:B0-----:R-:W0:Y:S02]  /*17620*/  LDC R21, c[0x0][0xbe8] ;  /* 0x0002fa00ff157b82 */ /* 0x001e240000000800 */
[----:B------:R-:W-:-:S13]  /*17630*/  ISETP.NE.AND.EX P1, PT, RZ, UR5, PT, P1 ;  /* 0x00000005ff007c0c */ /* 0x000fda000bf25310 */
[----:B------:R-:W4:Y:S01]  /*17640*/  @P1 LDC.64 R6, c[0x0][0xc08] ;  /* 0x00030200ff061b82 */ /* 0x000f220000000a00 */
[----:B------:R-:W-:Y:S02]  /*17650*/  ULDC UR4, c[0x0][0xa88] ;  /* 0x0002a20000047ab9 */ /* 0x000fe40000000800 */
[----:B------:R-:W-:Y:S02]  /*17660*/  IMAD.U32 R0, RZ, RZ, UR4 ;  /* 0x00000004ff007e24 */ /* 0x000fe4000f8e00ff */
[----:B---3--:R-:W-:-:S04]  /*17670*/  IMAD.WIDE R4, R9, 0x4, R4 ;  /* 0x0000000409047825 */ /* 0x008fc800078e0204 */
[----:B----4-:R-:W-:Y:S01]  /*17680*/  @P1 IMAD.WIDE R6, R9, 0x4, R6 ;  /* 0x0000000409061825 */ /* 0x010fe200078e0206 */
[----:B------:R3:W5:Y:S03]  /*17690*/  @P0 LDG.E R3, desc[UR40][R4.64] ;  /* 0x0000002804030981 */ /* 0x000766000c1e1900 */
[----:B--2---:R-:W-:Y:S01]  /*176a0*/  VIADD R24, R24, 0xffffff80 ;  /* 0xffffff8018187836 */ /* 0x004fe20000000000 */
[----:B------:R3:W5:Y:S01]  /*176b0*/  @P1 LDG.E R0, desc[UR40][R6.64] ;  /* 0x0000002806001981 */ /* 0x000762000c1e1900 */
[----:B------:R-:W-:-:S03]  /*176c0*/  SHF.R.S32.HI R8, RZ, 0x1f, R9 ;  /* 0x0000001fff087819 */ /* 0x000fc60000011409 */
[----:B------:R-:W-:Y:S01]  /*176d0*/  ISETP.GE.AND P2, PT, R24, 0x40, PT ;  /* 0x000000401800780c */ /* 0x000fe20003f46270 */
[----:B0-----:R-:W-:-:S12]  /*176e0*/  @P1 BRA `(.L_x_5992) ;  /* 0x0000000000101947 */ /* 0x001fd80003800000 */
[----:B------:R-:W-:Y:S05]  /*176f0*/  @!P0 BRA `(.L_x_5992) ;  /* 0x00000000000c8947 */ /* 0x000fea0003800000 */
[----:B---3--:R-:W2:Y:S04]  /*17700*/  LDG.E R7, desc[UR40][R4.64] ;  /* 0x0000002804077981 */ /* 0x008ea8000c1e1900 */
[----:B-----5:R-:W2:Y:S02]  /*17710*/  LDG.E R0, desc[UR40][R4.64+0x4] ;  /* 0x0000042804007981 */ /* 0x020ea4000c1e1900 */
[----:B--2---:R-:W-:-:S07]  /*17720*/  IADD3 R0, -R7, R0, RZ ;  /* 0x0000000007007210 */ /* 0x004fce0007ffe1ff */
.L_x_5992:
[----:B------:R-:W2:Y:S01]  /*17730*/  LDL R28, [R1+0x48] ;  /* 0x00004800011c7983 */ /* 0x000ea20000100800 */
[----:B------:R-:W-:Y:S01]  /*17740*/  BSSY B1, `(.L_x_5993) ;  /* 0x000002d000017945 */ /* 0x000fe20003800000 */
[----:B------:R-:W-:Y:S02]  /*17750*/  SEL R13, R9, RZ, !P0 ;  /* 0x000000ff090d7207 */ /* 0x000fe40004000000 */
[----:B------:R-:W-:Y:S02]  /*17760*/  SEL R14, R8, RZ, !P0 ;  /* 0x000000ff080e7207 */ /* 0x000fe40004000000 */
[----:B-----5:R-:W-:Y:S02]  /*17770*/  SHF.R.S32.HI R10, RZ, 0x1f, R3 ;  /* 0x0000001fff0a7819 */ /* 0x020fe40000011403 */
[----:B--2---:R-:W-:Y:S01]  /*17780*/  SHF.R.S32.HI R12, RZ, 0x1f, R28 ;  /* 0x0000001fff0c7819 */ /* 0x004fe2000001141c */
[----:B------:R-:W-:Y:S06]  /*17790*/  @P2 BRA `(.L_x_5994) ;  /* 0x00000000009c2947 */ /* 0x000fec0003800000 */
[----:B---3--:R-:W0:Y:S01]  /*177a0*/  S2R R6, SR_TID.X ;  /* 0x0000000000067919 */ /* 0x008e220000002100 */
[----:B------:R-:W2:Y:S02]  /*177b0*/  LDC R20, c[0x0][0xbe8] ;  /* 0x0002fa00ff147b82 */ /* 0x000ea40000000800 */
[----:B--2---:R-:W-:Y:S01]  /*177c0*/  IMAD R4, R0, R20, RZ ;  /* 0x0000001400047224 */ /* 0x004fe200078e02ff */
        /* <DEDUP_REMOVED lines=14> */
[----:B------:R-:W2:Y:S01]  /*178b0*/  @P0 LDC R15, c[0x0][0xbf0] ;  /* 0x0002fc00ff0f0b82 */ /* 0x000ea20000000800 */
[----:B------:R-:W-:-:S04]  /*178c0*/  IMAD.WIDE.U32 R4, R13, UR4, R4 ;  /* 0x000000040d047c25 */ /* 0x000fc8000f8e0004 */
[----:B0-----:R-:W-:-:S05]  /*178d0*/  @P0 IMAD.HI.U32 R6, R11, R6, RZ ;  /* 0x000000060b060227 */ /* 0x001fca00078e00ff */
[----:B--2---:R-:W-:Y:S01]  /*178e0*/  @P0 SHF.R.U32.HI R7, RZ, R15, R6 ;  /* 0x0000000fff070219 */ /* 0x004fe20000011606 */
        /* <DEDUP_REMOVED lines=18> */
.L_x_5994:
[----:B------:R-:W-:Y:S05]  /*17a10*/  BSYNC B1 ;  /* 0x0000000000017941 */ /* 0x000fea0003800000 */
.L_x_5993:
[----:B------:R-:W-:Y:S01]  /*17a20*/  ISETP.NE.AND P0, PT, R21, 0x1, PT ;  /* 0x000000011500780c */ /* 0x000fe20003f05270 */
[----:B------:R-:W2:Y:S01]  /*17a30*/  LDC R23, c[0x0][0xac8] ;  /* 0x0002b200ff177b82 */ /* 0x000ea20000000800 */
[----:B------:R-:W-:Y:S01]  /*17a40*/  ULDC.64 UR4, c[0x0][0xaa0] ;  /* 0x0002a80000047ab9 */ /* 0x000fe20000000a00 */
[--C-:B------:R-:W-:Y:S01]  /*17a50*/  SHF.R.S32.HI R8, RZ, 0x1f, R24.reuse ;  /* 0x0000001fff087819 */ /* 0x100fe20000011418 */
[----:B0--3--:R-:W-:Y:S01]  /*17a60*/  IMAD R6, R10, UR4, RZ ;  /* 0x000000040a067c24 */ /* 0x009fe2000f8e02ff */
[----:B------:R-:W-:Y:S01]  /*17a70*/  SHF.R.S32.HI R15, RZ, 0x1f, R24 ;  /* 0x0000001fff0f7819 */ /* 0x000fe20000011418 */
[----:B------:R-:W-:Y:S01]  /*17a80*/  IMAD.WIDE.U32 R4, R3, UR4, RZ ;  /* 0x0000000403047c25 */ /* 0x000fe2000f8e00ff */
        /* <DEDUP_REMOVED lines=18> */
[----:B------:R-:W-:Y:S01]  /*17bb0*/  VIADD R42, R204, 0x40 ;  /* 0x00000040cc2a7836 */ /* 0x000fe20000000000 */
[----:B------:R-:W-:Y:S01]  /*17bc0*/  IADD3 R5, R5, R3, RZ ;  /* 0x0000000305057210 */ /* 0x000fe20007ffe0ff */
[----:B------:R-:W-:Y:S01]  /*17bd0*/  IMAD R6, R8, 0x20, R15 ;  /* 0x0000002008067824 */ /* 0x000fe200078e020f */
[-C--:B--2---:R-:W-:Y:S01]  /*17be0*/  ISETP.GE.AND P2, PT, R204, R23.reuse, PT ;  /* 0x00000017cc00720c */ /* 0x084fe20003f46270 */
[----:B------:R-:W-:Y:S01]  /*17bf0*/  IMAD R3, R14, UR4, RZ ;  /* 0x000000040e037c24 */ /* 0x000fe2000f8e02ff */
[----:B------:R-:W-:Y:S01]  /*17c00*/  ISETP.GE.AND P1, PT, R42, R23, PT ;  /* 0x000000172a00720c */ /* 0x000fe20003f26270 */
[----:B------:R-:W-:Y:S02]  /*17c10*/  IMAD.IADD R8, R195, 0x1, R6 ;  /* 0x00000001c3087824 */ /* 0x000fe400078e0206 */
[----:B------:R-:W-:Y:S01]  /*17c20*/  VIADD R40, R204, 0x80 ;  /* 0x00000080cc287836 */ /* 0x000fe20000000000 */
[----:B------:R-:W-:Y:S01]  /*17c30*/  SEL R10, RZ, 0xffffffff, P1 ;  /* 0xffffffffff0a7807 */ /* 0x000fe20000800000 */
[----:B------:R-:W-:-:S02]  /*17c40*/  IMAD R3, R13, UR5, R3 ;  /* 0x000000050d037c24 */ /* 0x000fc4000f8e0203 */
[----:B------:R-:W-:Y:S01]  /*17c50*/  IMAD.WIDE.U32 R4, R13, UR4, R4 ;  /* 0x000000040d047c25 */ /* 0x000fe2000f8e0004 */
[----:B------:R-:W-:Y:S01]  /*17c60*/  SHF.L.U32 R10, R10, 0x1, RZ ;  /* 0x000000010a0a7819 */ /* 0x000fe200000006ff */
[----:B------:R-:W-:Y:S02]  /*17c70*/  ULDC.64 UR4, c[0x0][0xae0] ;  /* 0x0002b80000047ab9 */ /* 0x000fe40000000a00 */
[----:B0-----:R-:W-:Y:S01]  /*17c80*/  @P0 IMAD.HI.U32 R6, R8, R7, RZ ;  /* 0x0000000708060227 */ /* 0x001fe200078e00ff */
[----:B------:R-:W-:Y:S02]  /*17c90*/  SEL R7, RZ, 0x1, P2 ;  /* 0x00000001ff077807 */ /* 0x000fe40001000000 */
[----:B------:R-:W-:Y:S01]  /*17ca0*/  ISETP.GE.AND P2, PT, R40, R23, PT ;  /* 0x000000172800720c */ /* 0x000fe20003f46270 */
[----:B------:R-:W-:Y:S02]  /*17cb0*/  VIADD R38, R204, 0xc0 ;  /* 0x000000c0cc267836 */ /* 0x000fe40000000000 */
[----:B------:R-:W-:-:S02]  /*17cc0*/  IMAD.IADD R5, R5, 0x1, R3 ;  /* 0x0000000105057824 */ /* 0x000fc400078e0203 */
[----:B------:R-:W-:Y:S01]  /*17cd0*/  IMAD.MOV.U32 R3, RZ, RZ, R8 ;  /* 0x000000ffff037224 */ /* 0x000fe200078e0008 */
[----:B---3--:R-:W-:Y:S01]  /*17ce0*/  @P0 SHF.R.U32.HI R3, RZ, R9, R6 ;  /* 0x00000009ff030219 */ /* 0x008fe20000011606 */
[----:B------:R-:W-:Y:S01]  /*17cf0*/  VIADD R36, R204, 0x100 ;  /* 0x00000100cc247836 */ /* 0x000fe20000000000 */
[----:B------:R-:W-:Y:S01]  /*17d00*/  LOP3.LUT R9, R10, 0x2, R7, 0xe2, !PT ;  /* 0x000000020a097812 */ /* 0x000fe200078ee207 */
[----:B------:R-:W-:Y:S01]  /*17d10*/  IMAD R29, R0, R21, RZ ;  /* 0x00000015001d7224 */ /* 0x000fe200078e02ff */
[----:B------:R-:W-:Y:S01]  /*17d20*/  ISETP.GE.AND P1, PT, R38, R23, PT ;  /* 0x000000172600720c */ /* 0x000fe20003f26270 */
[--C-:B------:R-:W-:Y:S01]  /*17d30*/  IMAD.MOV R7, RZ, RZ, -R3.reuse ;  /* 0x000000ffff077224 */ /* 0x100fe200078e0a03 */
[----:B------:R-:W-:Y:S01]  /*17d40*/  SEL R10, RZ, 0xffffffff, P2 ;  /* 0xffffffffff0a7807 */ /* 0x000fe20001000000 */
[----:B------:R-:W-:Y:S01]  /*17d50*/  VIADD R34, R204, 0x140 ;  /* 0x00000140cc227836 */ /* 0x000fe20000000000 */
[----:B------:R-:W-:Y:S01]  /*17d60*/  SHF.R.S32.HI R6, RZ, 0x1f, R3 ;  /* 0x0000001fff067819 */ /* 0x000fe20000011403 */
[----:B------:R-:W-:Y:S01]  /*17d70*/  IMAD R7, R21, R7, R8 ;  /* 0x0000000715077224 */ /* 0x000fe200078e0208 */
[----:B------:R-:W-:Y:S01]  /*17d80*/  SEL R11, RZ, 0xffffffff, P1 ;  /* 0xffffffffff0b7807 */ /* 0x000fe20000800000 */
[----:B------:R-:W-:Y:S01]  /*17d90*/  IMAD.SHL.U32 R10, R10, 0x4, RZ ;  /* 0x000000040a0a7824 */ /* 0x000fe200078e00ff */
[----:B------:R-:W-:Y:S01]  /*17da0*/  ISETP.GE.AND P0, PT, R36, R23, PT ;  /* 0x000000172400720c */ /* 0x000fe20003f06270 */
[----:B------:R-:W-:-:S02]  /*17db0*/  IMAD R6, R6, UR4, RZ ;  /* 0x0000000406067c24 */ /* 0x000fc4000f8e02ff */
[----:B------:R-:W-:Y:S01]  /*17dc0*/  IMAD.SHL.U32 R11, R11, 0x8, RZ ;  /* 0x000000080b0b7824 */ /* 0x000fe200078e00ff */
[----:B------:R-:W-:Y:S01]  /*17dd0*/  LOP3.LUT R0, R10, 0x4, R9, 0xe2, !PT ;  /* 0x000000040a007812 */ /* 0x000fe200078ee209 */
[C---:B------:R-:W-:Y:S01]  /*17de0*/  IMAD R9, R3.reuse, UR5, R6 ;  /* 0x0000000503097c24 */ /* 0x040fe2000f8e0206 */
[----:B------:R-:W-:Y:S01]  /*17df0*/  SEL R6, RZ, 0xffffffff, P0 ;  /* 0xffffffffff067807 */ /* 0x000fe20000000000 */
[----:B------:R-:W-:Y:S01]  /*17e00*/  IMAD.WIDE.U32 R4, R3, UR4, R4 ;  /* 0x0000000403047c25 */ /* 0x000fe2000f8e0004 */
[----:B------:R-:W-:Y:S01]  /*17e10*/  LOP3.LUT R3, R11, 0x8, R0, 0xe2, !PT ;  /* 0x000000080b037812 */ /* 0x000fe200078ee200 */
[----:B------:R-:W-:Y:S01]  /*17e20*/  ULDC.64 UR4, c[0x0][0xad8] ;  /* 0x0002b60000047ab9 */ /* 0x000fe20000000a00 */
[----:B------:R-:W-:Y:S01]  /*17e30*/  SHF.R.S32.HI R0, RZ, 0x1f, R7 ;  /* 0x0000001fff007819 */ /* 0x000fe20000011407 */
[----:B------:R-:W-:Y:S01]  /*17e40*/  IMAD.SHL.U32 R6, R6, 0x10, RZ ;  /* 0x0000001006067824 */ /* 0x000fe200078e00ff */
[----:B------:R-:W-:Y:S01]  /*17e50*/  ISETP.GE.AND P0, PT, R34, R23, PT ;  /* 0x000000172200720c */ /* 0x000fe20003f06270 */
[----:B------:R-:W-:-:S02]  /*17e60*/  IMAD.IADD R5, R5, 0x1, R9 ;  /* 0x0000000105057824 */ /* 0x000fc400078e0209 */
[----:B------:R-:W-:Y:S01]  /*17e70*/  IMAD R0, R0, UR4, RZ ;  /* 0x0000000400007c24 */ /* 0x000fe2000f8e02ff */
[----:B------:R-:W-:Y:S01]  /*17e80*/  SEL R8, RZ, 0xffffffff, P0 ;  /* 0xffffffffff087807 */ /* 0x000fe20000000000 */
[----:B------:R-:W-:Y:S01]  /*17e90*/  IMAD.IADD R28, R15, 0x1, R195 ;  /* 0x000000010f1c7824 */ /* 0x000fe200078e02c3 */
[----:B------:R-:W-:Y:S01]  /*17ea0*/  ISETP.GE.AND P0, PT, R32, R23, PT ;  /* 0x000000172000720c */ /* 0x000fe20003f06270 */
[----:B------:R-:W-:Y:S01]  /*17eb0*/  IMAD.WIDE.U32 R4, R7, UR4, R4 ;  /* 0x0000000407047c25 */ /* 0x000fe2000f8e0004 */
[----:B------:R-:W-:-:S03]  /*17ec0*/  LOP3.LUT R6, R6, 0x10, R3, 0xe2, !PT ;  /* 0x0000001006067812 */ /* 0x000fc600078ee203 */
[----:B------:R-:W-:Y:S01]  /*17ed0*/  IMAD R3, R7, UR5, R0 ;  /* 0x0000000507037c24 */ /* 0x000fe2000f8e0200 */
[----:B------:R-:W-:Y:S01]  /*17ee0*/  SEL R7, RZ, 0x40, P0 ;  /* 0x00000040ff077807 */ /* 0x000fe20000000000 */
[----:B------:R-:W-:Y:S01]  /*17ef0*/  IMAD.SHL.U32 R9, R8, 0x20, RZ ;  /* 0x0000002008097824 */ /* 0x000fe200078e00ff */
[----:B------:R-:W-:Y:S01]  /*17f00*/  ISETP.GE.AND P0, PT, R28, R29, PT ;  /* 0x0000001d1c00720c */ /* 0x000fe20003f06270 */
[----:B------:R-:W-:Y:S01]  /*17f10*/  ULDC.64 UR4, c[0x0][0xa80] ;  /* 0x0002a00000047ab9 */ /* 0x000fe20000000a00 */
[----:B------:R-:W-:Y:S01]  /*17f20*/  VIADD R30, R204, 0x1c0 ;  /* 0x000001c0cc1e7836 */ /* 0x000fe20000000000 */
[----:B------:R-:W-:Y:S01]  /*17f30*/  LEA R20, P1, R4, UR4, 0x1 ;  /* 0x0000000404147c11 */ /* 0x000fe2000f8208ff */
        /* <DEDUP_REMOVED lines=26> */
[-C--:B--2---:R-:W-:Y:S02]  /*180e0*/  @!P2 LEA R8, P0, R42, R6.reuse, 0x1 ;  /* 0x000000062a08a211 */ /* 0x084fe400078008ff */
        /* <DEDUP_REMOVED lines=26> */
.L_x_5996:
[----:B------:R-:W-:Y:S05]  /*18290*/  BSYNC B1 ;  /* 0x0000000000017941 */ /* 0x000fea0003800000 */
.L_x_5995:
        /* <DEDUP_REMOVED lines=36> */
.L_x_5991:
[----:B------:R-:W-:Y:S05]  /*184e0*/  BSYNC B0 ;  /* 0x0000000000007941 */ /* 0x000fea0003800000 */
.L_x_5985:
[----:B------:R-:W-:Y:S02]  /*184f0*/  ULDC UR4, c[0x0][0xc3c] ;  /* 0x00030f0000047ab9 */ /* 0x000fe40000000800 */
[----:B------:R-:W-:-:S13]  /*18500*/  ISETP.GE.AND P0, PT, R27, UR4, PT ;  /* 0x000000041b007c0c */ /* 0x000fda000bf06270 */
[----:B------:R-:W-:Y:S05]  /*18510*/  @!P0 BRA `(.L_x_5997) ;  /* 0xfffffe9000148947 */ /* 0x000fea000383ffff */
[----:B------:R-:W-:Y:S05]  /*18520*/  BRA `(.L_x_5778) ;  /* 0x0000007c00107947 */ /* 0x000fea0003800000 */
.L_x_5776:
        /* <DEDUP_REMOVED lines=16> */
.L_x_5998:
        /* <DEDUP_REMOVED lines=41> */
.L_x_6004:
        /* <DEDUP_REMOVED lines=12> */
.L_x_6003:
[----:B------:R-:W-:Y:S05]  /*18980*/  BSYNC B0 ;  /* 0x0000000000007941 */ /* 0x000fea0003800000 */
.L_x_6002:
        /* <DEDUP_REMOVED lines=20> */
.L_x_6000:
        /* <DEDUP_REMOVED lines=20> */
.L_x_6005:
[----:B---3--:R-:W-:Y:S01]  /*18c10*/  IMAD R16, R16, UR5, R13 ;  /* 0x0000000510107c24 */ /* 0x008fe2000f8e020d */
[----:B------:R-:W-:Y:S01]  /*18c20*/  IABS R2, R6 ;  /* 0x0000000600027213 */ /* 0x000fe20000000000 */
[----:B01----:R-:W-:-:S03]  /*18c30*/  IMAD.MOV R11, RZ, RZ, -R3 ;  /* 0x000000ffff0b7224 */ /* 0x003fc600078e0a03 */
[----:B--2---:R-:W-:Y:S01]  /*18c40*/  IADD3 R9, -R16, UR6, RZ ;  /* 0x0000000610097c10 */ /* 0x004fe2000fffe1ff */
[----:B------:R-:W-:Y:S01]  /*18c50*/  IMAD.MOV R10, RZ, RZ, -R2 ;  /* 0x000000ffff0a7224 */ /* 0x000fe200078e0a02 */
[----:B------:R-:W-:Y:S01]  /*18c60*/  MOV R2, RZ ;  /* 0x000000ff00027202 */ /* 0x000fe20000000f00 */
[----:B------:R-:W-:Y:S01]  /*18c70*/  IMAD R11, R11, R12, RZ ;  /* 0x0000000c0b0b7224 */ /* 0x000fe200078e02ff */
[----:B------:R-:W-:-:S03]  /*18c80*/  IABS R8, R9 ;  /* 0x0000000900087213 */ /* 0x000fc60000000000 */
        /* <DEDUP_REMOVED lines=20> */
[----:B------:R-:W-:Y:S02]  /*18dd0*/  VIADDMNMX R15, R8, UR5, R7, PT ;  /* 0x00000005080f7c46 */ /* 0x000fe4000b800107 */
[----:B------:R-:W-:Y:S02]  /*18de0*/  IABS R11, R6 ;  /* 0x00000006000b7213 */ /* 0x000fe40000000000 */
[----:B------:R-:W-:Y:S01]  /*18df0*/  IABS R8, R15 ;  /* 0x0000000f00087213 */ /* 0x000fe20000000000 */
[----:B------:R-:W-:-:S03]  /*18e00*/  IMAD.MOV R18, RZ, RZ, -R15 ;  /* 0x000000ffff127224 */ /* 0x000fc600078e0a0f */
[----:B------:R-:W0:Y:S08]  /*18e10*/  I2F.RP R7, R8 ;  /* 0x0000000800077306 */ /* 0x000e300000209400 */
[----:B0-----:R-:W0:Y:S02]  /*18e20*/  MUFU.RCP R7, R7 ;  /* 0x0000000700077308 */ /* 0x001e240000001000 */
[----:B0-----:R-:W-:-:S06]  /*18e30*/  VIADD R3, R7, 0xffffffe ;  /* 0x0ffffffe07037836 */ /* 0x001fcc0000000000 */
[----:B------:R-:W0:Y:S02]  /*18e40*/  F2I.FTZ.U32.TRUNC.NTZ R3, R3 ;  /* 0x0000000300037305 */ /* 0x000e24000021f000 */
[----:B0-----:R-:W-:-:S04]  /*18e50*/  IMAD.MOV R10, RZ, RZ, -R3 ;  /* 0x000000ffff0a7224 */ /* 0x001fc800078e0a03 */
        /* <DEDUP_REMOVED lines=22> */
.L_x_6001:
[----:B------:R-:W-:Y:S02]  /*18fc0*/  IMAD.MOV.U32 R17, RZ, RZ, RZ ;  /* 0x000000ffff117224 */ /* 0x000fe400078e00ff */
[----:B------:R-:W-:Y:S02]  /*18fd0*/  IMAD.U32 R16, RZ, RZ, UR6 ;  /* 0x00000006ff107e24 */ /* 0x000fe4000f8e00ff */
[----:B------:R-:W-:-:S07]  /*18fe0*/  IMAD.MOV.U32 R18, RZ, RZ, RZ ;  /* 0x000000ffff127224 */ /* 0x000fce00078e00ff */
.L_x_6006:
[----:B------:R-:W-:-:S13]  /*18ff0*/  ISETP.NE.AND P0, PT, R5, RZ, PT ;  /* 0x000000ff0500720c */ /* 0x000fda0003f05270 */
[----:B------:R-:W0:Y:S01]  /*19000*/  @!P0 S2R R3, SR_CgaCtaId ;  /* 0x0000000000038919 */ /* 0x000e220000008800 */
[----:B------:R-:W-:-:S04]  /*19010*/  @!P0 MOV R2, 0x400 ;  /* 0x0000040000028802 */ /* 0x000fc80000000f00 */
[----:B0-----:R-:W-:-:S05]  /*19020*/  @!P0 LEA R2, R3, R2, 0x18 ;  /* 0x0000000203028211 */ /* 0x001fca00078ec0ff */
[----:B------:R0:W-:Y:S01]  /*19030*/  @!P0 STS.128 [R2+0x28cd0], R16 ;  /* 0x028cd01002008388 */ /* 0x0001e20000000c00 */
[----:B------:R-:W-:Y:S06]  /*19040*/  BAR.ARV 0x5, 0x180 ;  /* 0x0146000000007b1d */ /* 0x000fec0000002000 */
.L_x_5999:
        /* <DEDUP_REMOVED lines=8> */
[----:B------:R-:W-:Y:S01]  /*190d0*/  LOP3.LUT R4, R0, 0x7f, RZ, 0xc0, !PT ;  /* 0x0000007f00047812 */ /* 0x000fe200078ec0ff */
[----:B------:R-:W-:Y:S01]  /*190e0*/  UMOV UR4, 0x400 ;  /* 0x0000040000047882 */ /* 0x000fe20000000000 */
[----:B------:R0:W-:Y:S01]  /*190f0*/  STL [R1+0x1c], RZ ;  /* 0x00001cff01007387 */ /* 0x0001e20000100800 */
[----:B------:R-:W-:Y:S01]  /*19100*/  BSSY B8, `(.L_x_6007) ;  /* 0x00006cf000087945 */ /* 0x000fe20003800000 */
[----:B------:R-:W-:Y:S01]  /*19110*/  LOP3.LUT R3, R2, 0x1f8, RZ, 0xc0, !PT ;  /* 0x000001f802037812 */ /* 0x000fe200078ec0ff */
[----:B------:R-:W-:Y:S01]  /*19120*/  IMAD.MOV.U32 R28, RZ, RZ, 0x1 ;  /* 0x00000001ff1c7424 */ /* 0x000fe200078e00ff */
[----:B------:R-:W-:Y:S02]  /*19130*/  SHF.L.U32 R36, R4, 0x3, RZ ;  /* 0x0000000304247819 */ /* 0x000fe400000006ff */
[----:B------:R-:W-:-:S02]  /*19140*/  CS2R R24, SRZ ;  /* 0x0000000000187805 */ /* 0x000fc4000001ff00 */
[----:B------:R-:W-:Y:S01]  /*19150*/  LOP3.LUT R3, R3, 0x38, R0, 0x78, !PT ;  /* 0x0000003803037812 */ /* 0x000fe200078e7800 */
[----:B------:R-:W-:Y:S01]  /*19160*/  IMAD.SHL.U32 R0, R0, 0x10, RZ ;  /* 0x0000001000007824 */ /* 0x000fe200078e00ff */
[----:B------:R-:W-:Y:S01]  /*19170*/  LOP3.LUT R2, R2, 0x38, RZ, 0xc0, !PT ;  /* 0x0000003802027812 */ /* 0x000fe200078ec0ff */
[----:B------:R-:W-:Y:S01]  /*19180*/  IMAD.MOV.U32 R26, RZ, RZ, 0x1 ;  /* 0x00000001ff1a7424 */ /* 0x000fe200078e00ff */
[----:B------:R-:W-:Y:S01]  /*19190*/  LOP3.LUT R36, R3, 0x200, R36, 0xf8, !PT ;  /* 0x0000020003247812 */ /* 0x000fe200078ef824 */
[----:B------:R-:W-:Y:S01]  /*191a0*/  ULDC.64 UR42, c[0x0][0x198] ;  /* 0x00006600002a7ab9 */ /* 0x000fe20000000a00 */
[----:B------:R-:W-:Y:S01]  /*191b0*/  SHF.R.U32.HI R3, RZ, 0x3, R4 ;  /* 0x00000003ff037819 */ /* 0x000fe20000011604 */
[----:B------:R-:W-:Y:S01]  /*191c0*/  ULOP3.LUT UR38, UR36, 0x2, URZ, 0xfc, !UPT ;  /* 0x0000000224267892 */ /* 0x000fe2000f8efc3f */
[----:B------:R-:W-:Y:S01]  /*191d0*/  LOP3.LUT R4, R2, 0x80, RZ, 0xfc, !PT ;  /* 0x0000008002047812 */ /* 0x000fe200078efcff */
[----:B------:R-:W-:Y:S01]  /*191e0*/  ULDC UR37, c[0x0][0xc] ;  /* 0x0000030000257ab9 */ /* 0x000fe20000000800 */
[----:B------:R-:W-:-:S02]  /*191f0*/  LOP3.LUT R0, R3, 0x70, R0, 0xf8, !PT ;  /* 0x0000007003007812 */ /* 0x000fc400078ef800 */
[C---:B------:R-:W-:Y:S01]  /*19200*/  LOP3.LUT R0, R2.reuse, 0xc0, RZ, 0xfc, !PT ;  /* 0x000000c002007812 */ /* 0x040fe200078efcff */
[----:B-1----:R-:W-:Y:S01]  /*19210*/  ULEA UR4, UR5, UR4, 0x18 ;  /* 0x0000000405047291 */ /* 0x002fe2000f8ec03f */
[C---:B------:R-:W-:Y:S02]  /*19220*/  LOP3.LUT R0, R2.reuse, 0x140, RZ, 0xfc, !PT ;  /* 0x0000014002007812 */ /* 0x040fe400078efcff */
[C---:B------:R-:W-:Y:S02]  /*19230*/  LOP3.LUT R3, R2.reuse, 0x40, RZ, 0xfc, !PT ;  /* 0x0000004002037812 */ /* 0x040fe400078efcff */
[C---:B------:R-:W-:Y:S01]  /*19240*/  LOP3.LUT R3, R2.reuse, 0x100, RZ, 0xfc, !PT ;  /* 0x0000010002037812 */ /* 0x040fe200078efcff */
[----:B------:R-:W-:Y:S01]  /*19250*/  IMAD.U32 R23, RZ, RZ, UR4 ;  /* 0x00000004ff177e24 */ /* 0x000fe2000f8e00ff */
[C---:B------:R-:W-:Y:S02]  /*19260*/  LOP3.LUT R3, R2.reuse, 0x180, RZ, 0xfc, !PT ;  /* 0x0000018002037812 */ /* 0x040fe400078efcff */
[----:B------:R-:W-:Y:S01]  /*19270*/  LOP3.LUT R2, R2, 0x1c0, RZ, 0xfc, !PT ;  /* 0x000001c002027812 */ /* 0x000fe200078efcff */
[----:B------:R-:W-:-:S05]  /*19280*/  IMAD R0, R36, 0x2, R23 ;  /* 0x0000000224007824 */ /* 0x000fca00078e0217 */
[----:B------:R0:W-:Y:S02]  /*19290*/  STL [R1+0x34], R0 ;  /* 0x0000340001007387 */ /* 0x0001e40000100800 */
.L_x_6130:
[----:B------:R-:W-:Y:S05]  /*192a0*/  YIELD ;  /* 0x0000000000007946 */ /* 0x000fea0003800000 */
[----:B------:R-:W-:Y:S01]  /*192b0*/  ULDC.64 UR4, c[0x0][0xa28] ;  /* 0x00028a0000047ab9 */ /* 0x000fe20000000a00 */
[----:B------:R-:W-:Y:S01]  /*192c0*/  IMAD.MOV.U32 R33, RZ, RZ, RZ ;  /* 0x000000ffff217224 */ /* 0x000fe200078e00ff */
[----:B------:R-:W-:Y:S01]  /*192d0*/  ISETP.NE.U32.AND P0, PT, RZ, UR4, PT ;  /* 0x00000004ff007c0c */ /* 0x000fe2000bf05070 */
[----:B-1----:R-:W1:Y:S01]  /*192e0*/  LDC.64 R4, c[0x0][0xa00] ;  /* 0x00028000ff047b82 */ /* 0x002e620000000a00 */
[----:B------:R-:W-:Y:S02]  /*192f0*/  ULDC.64 UR6, c[0x0][0xa10] ;  /* 0x0002840000067ab9 */ /* 0x000fe40000000a00 */
[----:B------:R-:W-:Y:S01]  /*19300*/  ISETP.NE.AND.EX P0, PT, RZ, UR5, PT, P0 ;  /* 0x00000005ff007c0c */ /* 0x000fe2000bf05300 */
[----:B------:R-:W-:-:S12]  /*19310*/  ULDC.64 UR4, c[0x0][0xa18] ;  /* 0x0002860000047ab9 */ /* 0x000fd80000000a00 */
[----:B--2---:R-:W2:Y:S02]  /*19320*/  @P0 LDC.64 R2, c[0x0][0xa28] ;  /* 0x00028a00ff020b82 */ /* 0x004ea40000000a00 */
[----:B--2---:R-:W-:-:S05]  /*19330*/  @P0 IMAD.WIDE R2, R19, 0x4, R2 ;  /* 0x0000000413020825 */ /* 0x004fca00078e0202 */
[----:B------:R2:W5:Y:S01]  /*19340*/  @P0 LDG.E R33, desc[UR40][R2.64] ;  /* 0x0000002802210981 */ /* 0x000562000c1e1900 */
[----:B------:R-:W-:Y:S01]  /*19350*/  ISETP.NE.U32.AND P0, PT, RZ, UR4, PT ;  /* 0x00000004ff007c0c */ /* 0x000fe2000bf05070 */
[----:B------:R-:W-:Y:S01]  /*19360*/  IMAD.MOV.U32 R31, RZ, RZ, RZ ;  /* 0x000000ffff1f7224 */ /* 0x000fe200078e00ff */
[----:B------:R-:W-:Y:S01]  /*19370*/  ISETP.NE.U32.AND P1, PT, RZ, UR6, PT ;  /* 0x00000006ff007c0c */ /* 0x000fe2000bf25070 */
[----:B0-----:R-:W-:Y:S01]  /*19380*/  IMAD.MOV.U32 R0, RZ, RZ, RZ ;  /* 0x000000ffff007224 */ /* 0x001fe200078e00ff */
[----:B------:R-:W-:Y:S01]  /*19390*/  ISETP.NE.AND.EX P2, PT, RZ, UR5, PT, P0 ;  /* 0x00000005ff007c0c */ /* 0x000fe2000bf45300 */
[----:B------:R-:W-:Y:S01]  /*193a0*/  ULDC.64 UR4, c[0x0][0xa00] ;  /* 0x0002800000047ab9 */ /* 0x000fe20000000a00 */
[----:B------:R-:W-:Y:S01]  /*193b0*/  ISETP.NE.AND.EX P1, PT, RZ, UR7, PT, P1 ;  /* 0x00000007ff007c0c */ /* 0x000fe2000bf25310 */
[----:B-1----:R-:W-:Y:S01]  /*193c0*/  IMAD.WIDE R4, R19, 0x4, R4 ;  /* 0x0000000413047825 */ /* 0x002fe200078e0204 */
[----:B------:R-:W-:Y:S01]  /*193d0*/  ISETP.NE.U32.AND P0, PT, RZ, UR4, PT ;  /* 0x00000004ff007c0c */ /* 0x000fe2000bf05070 */
[----:B--2---:R-:W0:Y:S08]  /*193e0*/  LDC.64 R2, c[0x0][0xa10] ;  /* 0x00028400ff027b82 */ /* 0x004e300000000a00 */
[----:B---3--:R-:W1:Y:S01]  /*193f0*/  @P2 LDC.64 R6, c[0x0][0xa18] ;  /* 0x00028600ff062b82 */ /* 0x008e620000000a00 */
[----:B------:R-:W-:Y:S01]  /*19400*/  ULDC UR4, c[0x0][0x288] ;  /* 0x0000a20000047ab9 */ /* 0x000fe20000000800 */
[----:B------:R-:W-:-:S02]  /*19410*/  ISETP.NE.AND.EX P0, PT, RZ, UR5, PT, P0 ;  /* 0x00000005ff007c0c */ /* 0x000fc4000bf05300 */
[----:B------:R-:W-:Y:S01]  /*19420*/  MOV R8, UR4 ;  /* 0x0000000400087c02 */ /* 0x000fe20008000f00 */
[----:B------:R-:W-:-:S10]  /*19430*/  ULDC.64 UR4, c[0x0][0x418] ;  /* 0x0001060000047ab9 */ /* 0x000fd40000000a00 */
[----:B------:R-:W5:Y:S01]  /*19440*/  @P0 LDG.E R31, desc[UR40][R4.64] ;  /* 0x00000028041f0981 */ /* 0x000f62000c1e1900 */
[----:B0-----:R-:W-:-:S05]  /*19450*/  IMAD.WIDE R2, R19, 0x4, R2 ;  /* 0x0000000413027825 */ /* 0x001fca00078e0202 */
[----:B------:R-:W5:Y:S01]  /*19460*/  @P1 LDG.E R0, desc[UR40][R2.64] ;  /* 0x0000002802001981 */ /* 0x000f62000c1e1900 */
[----:B-1----:R-:W-:-:S05]  /*19470*/  @P2 IMAD.WIDE R6, R19, 0x4, R6 ;  /* 0x0000000413062825 */ /* 0x002fca00078e0206 */
        /* <DEDUP_REMOVED lines=11> */
[----:B------:R-:W-:Y:S01]  /*19530*/  IMAD.MOV.U32 R12, RZ, RZ, R8 ;  /* 0x000000ffff0c7224 */ /* 0x000fe200078e0008 */
[----:B----4-:R-:W-:Y:S06]  /*19540*/  @P2 BRA `(.L_x_6008) ;  /* 0x0000000000142947 */ /* 0x010fec0003800000 */
[----:B------:R-:W-:Y:S05]  /*19550*/  @!P0 BRA `(.L_x_6008) ;  /* 0x0000000000108947 */ /* 0x000fea0003800000 */
[----:B------:R-:W2:Y:S04]  /*19560*/  LDG.E R9, desc[UR40][R4.64] ;  /* 0x0000002804097981 */ /* 0x000ea8000c1e1900 */
[----:B------:R-:W2:Y:S02]  /*19570*/  LDG.E R6, desc[UR40][R4.64+0x4] ;  /* 0x0000042804067981 */ /* 0x000ea4000c1e1900 */
[----:B--2---:R-:W-:-:S05]  /*19580*/  IMAD.IADD R12, R6, 0x1, -R9 ;  /* 0x00000001060c7824 */ /* 0x004fca00078e0a09 */
[----:B------:R1:W-:Y:S02]  /*19590*/  STL [R1+0x4], R12 ;  /* 0x0000040c01007387 */ /* 0x0003e40000100800 */
.L_x_6008:
[----:B------:R-:W-:Y:S02]  /*195a0*/  ULDC.64 UR4, c[0x0][0xa20] ;  /* 0x0002880000047ab9 */ /* 0x000fe40000000a00 */
[----:B------:R-:W-:-:S04]  /*195b0*/  ISETP.NE.U32.AND P0, PT, RZ, UR4, PT ;  /* 0x00000004ff007c0c */ /* 0x000fc8000bf05070 */
[----:B------:R-:W-:-:S13]  /*195c0*/  ISETP.NE.AND.EX P0, PT, RZ, UR5, PT, P0 ;  /* 0x00000005ff007c0c */ /* 0x000fda000bf05300 */
[----:B------:R-:W-:Y:S05]  /*195d0*/  @!P0 BRA `(.L_x_6009) ;  /* 0x0000000000108947 */ /* 0x000fea0003800000 */
[----:B------:R-:W2:Y:S02]  /*195e0*/  LDC.64 R4, c[0x0][0xa20] ;  /* 0x00028800ff047b82 */ /* 0x000ea40000000a00 */
[----:B--2---:R-:W-:-:S05]  /*195f0*/  IMAD.WIDE R4, R19, 0x4, R4 ;  /* 0x0000000413047825 */ /* 0x004fca00078e0204 */
[----:B------:R2:W5:Y:S01]  /*19600*/  LDG.E R10, desc[UR40][R4.64] ;  /* 0x00000028040a7981 */ /* 0x000562000c1e1900 */
[----:B------:R-:W-:Y:S05]  /*19610*/  BRA `(.L_x_6010) ;  /* 0x0000000000247947 */ /* 0x000fea0003800000 */
.L_x_6009:
[----:B------:R-:W-:Y:S02]  /*19620*/  ULDC.64 UR4, c[0x0][0xa08] ;  /* 0x0002820000047ab9 */ /* 0x000fe40000000a00 */
[----:B------:R-:W-:-:S04]  /*19630*/  ISETP.NE.U32.AND P0, PT, RZ, UR4, PT ;  /* 0x00000004ff007c0c */ /* 0x000fc8000bf05070 */
[----:B------:R-:W-:-:S13]  /*19640*/  ISETP.NE.AND.EX P0, PT, RZ, UR5, PT, P0 ;  /* 0x00000005ff007c0c */ /* 0x000fda000bf05300 */
[----:B------:R-:W-:Y:S05]  /*19650*/  @!P0 BRA `(.L_x_6010) ;  /* 0x0000000000148947 */ /* 0x000fea0003800000 */
[----:B------:R-:W2:Y:S02]  /*19660*/  LDC.64 R4, c[0x0][0xa08] ;  /* 0x00028200ff047b82 */ /* 0x000ea40000000a00 */
[----:B--2---:R-:W-:-:S05]  /*19670*/  IMAD.WIDE R4, R19, 0x4, R4 ;  /* 0x0000000413047825 */ /* 0x004fca00078e0204 */
[----:B------:R-:W2:Y:S04]  /*19680*/  LDG.E R10, desc[UR40][R4.64] ;  /* 0x00000028040a7981 */ /* 0x000ea8000c1e1900 */
[----:B------:R-:W2:Y:S02]  /*19690*/  LDG.E R9, desc[UR40][R4.64+0x4] ;  /* 0x0000042804097981 */ /* 0x000ea4000c1e1900 */
[----:B--2---:R-:W-:-:S07]  /*196a0*/  IMAD.IADD R10, R9, 0x1, -R10 ;  /* 0x00000001090a7824 */ /* 0x004fce00078e0a0a */
.L_x_6010:
[----:B--2---:R-:W2:Y:S01]  /*196b0*/  @P1 LDG.E R4, desc[UR40][R2.64] ;  /* 0x0000002802041981 */ /* 0x004ea2000c1e1900 */
[----:B------:R-:W3:Y:S03]  /*196c0*/  LDC R5, c[0x0][0x448] ;  /* 0x00011200ff057b82 */ /* 0x000ee60000000800 */
[----:B------:R-:W2:Y:S01]  /*196d0*/  @P1 LDG.E R9, desc[UR40][R2.64+0x4] ;  /* 0x0000042802091981 */ /* 0x000ea2000c1e1900 */
[----:B-----5:R-:W-:Y:S01]  /*196e0*/  IADD3 R10, -R33, R10, RZ ;  /* 0x0000000a210a7210 */ /* 0x020fe20007ffe1ff */
[----:B------:R-:W-:-:S04]  /*196f0*/  IMAD.SHL.U32 R32, R17, 0x40, RZ ;  /* 0x0000004011207824 */ /* 0x000fc800078e00ff */
[----:B0-----:R-:W-:Y:S01]  /*19700*/  VIADD R8, R32, 0x3f ;  /* 0x0000003f20087836 */ /* 0x001fe20000000000 */
[----:B---3--:R-:W-:-:S13]  /*19710*/  ISETP.NE.AND P2, PT, R5, 0x1, PT ;  /* 0x000000010500780c */ /* 0x008fda0003f45270 */
[----:B------:R-:W0:Y:S08]  /*19720*/  @P2 LDC R6, c[0x0][0x44c] ;  /* 0x00011300ff062b82 */ /* 0x000e300000000800 */
[----:B------:R-:W3:Y:S01]  /*19730*/  @P2 LDC R5, c[0x0][0x450] ;  /* 0x00011400ff052b82 */ /* 0x000ee20000000800 */
[----:B0-----:R-:W-:-:S05]  /*19740*/  @P2 IMAD.HI.U32 R6, R8, R6, RZ ;  /* 0x0000000608062227 */ /* 0x001fca00078e00ff */
[----:B---3--:R-:W-:Y:S01]  /*19750*/  @P2 SHF.R.U32.HI R8, RZ, R5, R6 ;  /* 0x00000005ff082219 */ /* 0x008fe20000011606 */
[----:B--2---:R-:W-:-:S04]  /*19760*/  @P1 IMAD.IADD R7, R9, 0x1, -R4 ;  /* 0x0000000109071824 */ /* 0x004fc800078e0a04 */
[----:B------:R-:W-:-:S04]  /*19770*/  IMAD.IADD R17, R10, 0x1, R7 ;  /* 0x000000010a117824 */ /* 0x000fc800078e0207 */
[C---:B------:R-:W-:Y:S01]  /*19780*/  VIADD R9, R17.reuse, 0x3f ;  /* 0x0000003f11097836 */ /* 0x040fe20000000000 */
[----:B------:R-:W-:-:S04]  /*19790*/  IADD3 R6, R17, 0x1, -R12 ;  /* 0x0000000111067810 */ /* 0x000fc80007ffe80c */
[----:B------:R-:W-:Y:S01]  /*197a0*/  SHF.R.S32.HI R2, RZ, 0x1f, R9 ;  /* 0x0000001fff027819 */ /* 0x000fe20000011409 */
[----:B------:R-:W-:-:S03]  /*197b0*/  IMAD.IADD R8, R6, 0x1, R8 ;  /* 0x0000000106087824 */ /* 0x000fc600078e0208 */
[----:B------:R-:W-:Y:S02]  /*197c0*/  LEA.HI R9, R2, R9, RZ, 0x6 ;  /* 0x0000000902097211 */ /* 0x000fe400078f30ff */
[----:B------:R-:W0:Y:S02]  /*197d0*/  LDC.64 R2, c[0x0][0x9e0] ;  /* 0x00027800ff027b82 */ /* 0x000e240000000a00 */
[----:B------:R-:W-:Y:S02]  /*197e0*/  SHF.R.S32.HI R9, RZ, 0x6, R9 ;  /* 0x00000006ff097819 */ /* 0x000fe40000011409 */
[----:B0-----:R-:W-:Y:S01]  /*197f0*/  ISETP.GE.AND P3, PT, R3, 0x1, PT ;  /* 0x000000010300780c */ /* 0x001fe20003f66270 */
[----:B------:R-:W-:-:S12]  /*19800*/  IMAD.IADD R2, R8, 0x1, R2 ;  /* 0x0000000108027824 */ /* 0x000fd800078e0202 */
[----:B------:R-:W-:Y:S05]  /*19810*/  @!P3 BRA `(.L_x_6011) ;  /* 0x000000000048b947 */ /* 0x000fea0003800000 */
        /* <DEDUP_REMOVED lines=11> */
.L_x_6013:
[----:B------:R-:W-:-:S13]  /*198d0*/  ISETP.NE.AND P0, PT, R3, 0x1, PT ;  /* 0x000000010300780c */ /* 0x000fda0003f05270 */
[----:B------:R-:W0:Y:S02]  /*198e0*/  @P0 LDC.64 R4, c[0x0][0x9e8] ;  /* 0x00027a00ff040b82 */ /* 0x000e240000000a00 */
[----:B0-----:R-:W-:-:S05]  /*198f0*/  @P0 IMAD.HI.U32 R4, R11, R4, RZ ;  /* 0x000000040b040227 */ /* 0x001fca00078e00ff */
[----:B------:R-:W-:-:S07]  /*19900*/  @P0 SHF.R.U32.HI R11, RZ, R5, R4 ;  /* 0x00000005ff0b0219 */ /* 0x000fce0000011604 */
.L_x_6014:
[----:B------:R-:W-:Y:S05]  /*19910*/  BSYNC B0 ;  /* 0x0000000000007941 */ /* 0x000fea0003800000 */
.L_x_6012:
[----:B------:R-:W-:-:S05]  /*19920*/  IMAD R11, R11, R3, R3 ;  /* 0x000000030b0b7224 */ /* 0x000fca00078e0203 */
[----:B------:R-:W-:-:S07]  /*19930*/  VIMNMX R2, R2, R11, PT ;  /* 0x0000000b02027248 */ /* 0x000fce0003fe0100 */
.L_x_6011:
[----:B------:R-:W0:Y:S01]  /*19940*/  @P2 LDC R8, c[0x0][0x44c] ;  /* 0x00011300ff082b82 */ /* 0x000e220000000800 */
[----:B------:R-:W-:Y:S01]  /*19950*/  IMAD.MOV.U32 R4, RZ, RZ, R32 ;  /* 0x000000ffff047224 */ /* 0x000fe200078e0020 */
[----:B------:R-:W-:-:S06]  /*19960*/  ULDC UR4, c[0x0][0x9dc] ;  /* 0x0002770000047ab9 */ /* 0x000fcc0000000800 */
[----:B------:R-:W2:Y:S01]  /*19970*/  @P2 LDC R5, c[0x0][0x450] ;  /* 0x00011400ff052b82 */ /* 0x000ea20000000800 */
[----:B0-----:R-:W-:-:S05]  /*19980*/  @P2 IMAD.HI.U32 R8, R32, R8, RZ ;  /* 0x0000000820082227 */ /* 0x001fca00078e00ff */
[----:B--2---:R-:W-:Y:S01]  /*19990*/  @P2 SHF.R.U32.HI R4, RZ, R5, R8 ;  /* 0x00000005ff042219 */ /* 0x004fe20000011608 */
[----:B------:R-:W-:-:S05]  /*199a0*/  IMAD.IADD R8, R17, 0x1, -R12 ;  /* 0x0000000111087824 */ /* 0x000fca00078e0a0c */
[----:B-1----:R-:W-:-:S05]  /*199b0*/  IADD3 R12, R8, R4, RZ ;  /* 0x00000004080c7210 */ /* 0x002fca0007ffe0ff */
        /* <DEDUP_REMOVED lines=12> */
.L_x_6017:
[----:B------:R-:W-:-:S13]  /*19a80*/  ISETP.NE.AND P0, PT, R3, 0x1, PT ;  /* 0x000000010300780c */ /* 0x000fda0003f05270 */
[----:B------:R-:W0:Y:S02]  /*19a90*/  @P0 LDC.64 R4, c[0x0][0x9e8] ;  /* 0x00027a00ff040b82 */ /* 0x000e240000000a00 */
[----:B0-----:R-:W-:-:S05]  /*19aa0*/  @P0 IMAD.HI.U32 R4, R12, R4, RZ ;  /* 0x000000040c040227 */ /* 0x001fca00078e00ff */
[----:B------:R-:W-:-:S07]  /*19ab0*/  @P0 SHF.R.U32.HI R12, RZ, R5, R4 ;  /* 0x00000005ff0c0219 */ /* 0x000fce0000011604 */
.L_x_6018:
[----:B------:R-:W-:Y:S05]  /*19ac0*/  BSYNC B0 ;  /* 0x0000000000007941 */ /* 0x000fea0003800000 */
.L_x_6016:
[----:B------:R-:W-:-:S05]  /*19ad0*/  IMAD R3, R12, R3, RZ ;  /* 0x000000030c037224 */ /* 0x000fca00078e02ff */
[----:B------:R-:W-:-:S07]  /*19ae0*/  VIMNMX R11, R11, R3, !PT ;  /* 0x000000030b0b7248 */ /* 0x000fce0007fe0100 */
.L_x_6015:
[----:B------:R-:W-:Y:S01]  /*19af0*/  VIADD R2, R2, 0x3f ;  /* 0x0000003f02027836 */ /* 0x000fe20000000000 */
[----:B------:R-:W-:Y:S04]  /*19b00*/  BSSY B0, `(.L_x_6019) ;  /* 0x00001af000007945 */ /* 0x000fe80003800000 */
[----:B------:R-:W-:-:S04]  /*19b10*/  SHF.R.S32.HI R3, RZ, 0x1f, R2 ;  /* 0x0000001fff037819 */ /* 0x000fc80000011402 */
[----:B------:R-:W-:Y:S02]  /*19b20*/  LEA.HI R3, R3, R2, RZ, 0x6 ;  /* 0x0000000203037211 */ /* 0x000fe400078f30ff */
[----:B------:R-:W-:Y:S02]  /*19b30*/  SHF.R.S32.HI R2, RZ, 0x1f, R11 ;  /* 0x0000001fff027819 */ /* 0x000fe4000001140b */
[----:B------:R-:W-:Y:S02]  /*19b40*/  SHF.R.S32.HI R3, RZ, 0x6, R3 ;  /* 0x00000006ff037819 */ /* 0x000fe40000011403 */
[----:B------:R-:W-:Y:S02]  /*19b50*/  LEA.HI R2, R2, R11, RZ, 0x6 ;  /* 0x0000000b02027211 */ /* 0x000fe400078f30ff */
[----:B------:R-:W-:Y:S02]  /*19b60*/  VIMNMX R3, R9, R3, PT ;  /* 0x0000000309037248 */ /* 0x000fe40003fe0100 */
[----:B------:R-:W-:-:S04]  /*19b70*/  SHF.R.S32.HI R2, RZ, 0x6, R2 ;  /* 0x00000006ff027819 */ /* 0x000fc80000011402 */
[----:B------:R-:W-:-:S05]  /*19b80*/  VIMNMX R2, RZ, R2, !PT ;  /* 0x00000002ff027248 */ /* 0x000fca0007fe0100 */
[--C-:B------:R-:W-:Y:S02]  /*19b90*/  IMAD R2, R2, 0x40, -R10.reuse ;  /* 0x0000004002027824 */ /* 0x100fe400078e0a0a */
[----:B------:R-:W-:-:S03]  /*19ba0*/  IMAD R10, R3, 0x40, -R10 ;  /* 0x00000040030a7824 */ /* 0x000fc600078e0a0a */
[----:B------:R-:W-:Y:S02]  /*19bb0*/  VIMNMX R4, RZ, R2, !PT ;  /* 0x00000002ff047248 */ /* 0x000fe40007fe0100 */
[----:B------:R-:W-:-:S04]  /*19bc0*/  VIMNMX R7, R10, R7, PT ;  /* 0x000000070a077248 */ /* 0x000fc80003fe0100 */
[----:B------:R-:W-:Y:S02]  /*19bd0*/  ISETP.GT.AND P0, PT, R7, R4, PT ;  /* 0x000000040700720c */ /* 0x000fe40003f04270 */
[----:B------:R-:W-:-:S11]  /*19be0*/  SHF.R.U32.HI R4, RZ, 0x6, R4 ;  /* 0x00000006ff047819 */ /* 0x000fd60000011604 */
[----:B------:R-:W-:Y:S02]  /*19bf0*/  @P0 VIADD R2, R7, 0x3f ;  /* 0x0000003f07020836 */ /* 0x000fe40000000000 */
[----:B------:R-:W-:-:S03]  /*19c00*/  IMAD.MOV.U32 R7, RZ, RZ, R4 ;  /* 0x000000ffff077224 */ /* 0x000fc600078e0004 */
[----:B------:R-:W-:-:S04]  /*19c10*/  @P0 SHF.R.S32.HI R3, RZ, 0x1f, R2 ;  /* 0x0000001fff030819 */ /* 0x000fc80000011402 */
[----:B------:R-:W-:-:S04]  /*19c20*/  @P0 LEA.HI R3, R3, R2, RZ, 0x6 ;  /* 0x0000000203030211 */ /* 0x000fc800078f30ff */
[----:B------:R-:W-:Y:S02]  /*19c30*/  @P0 SHF.R.S32.HI R7, RZ, 0x6, R3 ;  /* 0x00000006ff070819 */ /* 0x000fe40000011403 */
        /* <DEDUP_REMOVED lines=10> */
.L_x_6185:
[----:B-1----:R-:W-:Y:S02]  /*19ce0*/  ISETP.NE.AND P0, PT, R14, RZ, PT ;  /* 0x000000ff0e00720c */ /* 0x002fe40003f05270 */
[----:B------:R-:W-:-:S11]  /*19cf0*/  PLOP3.LUT P6, PT, PT, PT, PT, 0x8, 0x0 ;  /* 0x000000000000781c */ /* 0x000fd60003fce170 */
[----:B------:R-:W-:Y:S05]  /*19d00*/  @P0 BRA `(.L_x_6022) ;  /* 0x00000000000c0947 */ /* 0x000fea0003800000 */
[----:B------:R-:W-:-:S03]  /*19d10*/  UMOV UR4, 0xffffffff ;  /* 0xffffffff00047882 */ /* 0x000fc60000000000 */
[----:B------:R-:W-:Y:S05]  /*19d20*/  BRA.DIV UR4, `(.L_x_6023) ;  /* 0x0000007604ac7947 */ /* 0x000fea000b800000 */
[----:B------:R-:W-:-:S13]  /*19d30*/  ELECT P6, URZ, PT ;  /* 0x00000000003f782f */ /* 0x000fda00038c0000 */
.L_x_6022:
        /* <DEDUP_REMOVED lines=9> */
.L_x_6188:
[----:B------:R-:W-:Y:S05]  /*19dd0*/  BSYNC B1 ;  /* 0x0000000000017941 */ /* 0x000fea0003800000 */
.L_x_6024:
[----:B------:R-:W-:Y:S04]  /*19de0*/  BSSY B1, `(.L_x_6026) ;  /* 0x00000b7000017945 */ /* 0x000fe80003800000 */
[----:B------:R-:W-:Y:S05]  /*19df0*/  @!P6 BRA `(.L_x_6027) ;  /* 0x0000000800d4e947 */ /* 0x000fea0003800000 */
[----:B------:R-:W-:Y:S01]  /*19e00*/  LEA R12, R24, R23, 0x3 ;  /* 0x00000017180c7211 */ /* 0x000fe200078e18ff */
[----:B------:R-:W1:Y:S01]  /*19e10*/  S2R R3, SR_TID.X ;  /* 0x0000000000037919 */ /* 0x000e620000002100 */
[----:B0-----:R-:W-:Y:S01]  /*19e20*/  SHF.L.U32 R2, R28, 0x1f, RZ ;  /* 0x0000001f1c027819 */ /* 0x001fe200000006ff */
[----:B------:R-:W-:Y:S03]  /*19e30*/  BSSY B2, `(.L_x_6028) ;  /* 0x0000005000027945 */ /* 0x000fe60003800000 */
[----:B------:R-:W0:Y:S01]  /*19e40*/  SYNCS.PHASECHK.TRANS64.TRYWAIT P0, [R12+URZ+0x28ca0], R2 ;  /* 0x028ca0020c0075a7 */ /* 0x000e22000800017f */
[----:B-1----:R-:W-:-:S04]  /*19e50*/  LOP3.LUT R3, R3, 0x7f, RZ, 0xc0, !PT ;  /* 0x0000007f03037812 */ /* 0x002fc800078ec0ff */
[----:B------:R-:W-:Y:S01]  /*19e60*/  ISETP.NE.AND P1, PT, R3, RZ, PT ;  /* 0x000000ff0300720c */ /* 0x000fe20003f25270 */
[----:B0-----:R-:W-:-:S12]  /*19e70*/  @!P0 BRA `(.L_x_6029) ;  /* 0x00000074008c8947 */ /* 0x001fd80003800000 */
.L_x_6189:
[----:B------:R-:W-:Y:S05]  /*19e80*/  BSYNC B2 ;  /* 0x0000000000027941 */ /* 0x000fea0003800000 */
.L_x_6028:
[----:B------:R-:W-:Y:S04]  /*19e90*/  BSSY B2, `(.L_x_6030) ;  /* 0x0000009000027945 */ /* 0x000fe80003800000 */
[----:B------:R-:W-:Y:S05]  /*19ea0*/  @P1 BRA `(.L_x_6031) ;  /* 0x00000000001c1947 */ /* 0x000fea0003800000 */
[----:B------:R-:W1:Y:S01]  /*19eb0*/  S2R R10, SR_TID.X ;  /* 0x00000000000a7919 */ /* 0x000e620000002100 */
[----:B------:R-:W-:-:S04]  /*19ec0*/  IMAD.MOV.U32 R3, RZ, RZ, 0x2000 ;  /* 0x00002000ff037424 */ /* 0x000fc800078e00ff */
[----:B------:R2:W-:Y:S01]  /*19ed0*/  SYNCS.ARRIVE.TRANS64 RZ, [R12+URZ+0x28c90], R3 ;  /* 0x028c90030cff79a7 */ /* 0x0005e2000800003f */
[----:B-1----:R-:W-:-:S04]  /*19ee0*/  LOP3.LUT R10, R10, 0x1f, RZ, 0xc0, !PT ;  /* 0x0000001f0a0a7812 */ /* 0x002fc800078ec0ff */
[----:B------:R-:W-:-:S13]  /*19ef0*/  ISETP.NE.AND P0, PT, R10, RZ, PT ;  /* 0x000000ff0a00720c */ /* 0x000fda0003f05270 */
[----:B--2---:R-:W-:Y:S05]  /*19f00*/  @!P0 BRA `(.L_x_6031) ;  /* 0x0000000000048947 */ /* 0x004fea0003800000 */
[----:B------:R-:W-:Y:S01]  /*19f10*/  BPT.TRAP 0x1 ;  /* 0x000000040000795c */ /* 0x000fe20000300000 */
.L_x_6031:
[----:B------:R-:W-:Y:S05]  /*19f20*/  BSYNC B2 ;  /* 0x0000000000027941 */ /* 0x000fea0003800000 */
.L_x_6030:
[----:B------:R-:W-:Y:S01]  /*19f30*/  IMAD.MOV.U32 R11, RZ, RZ, RZ ;  /* 0x000000ffff0b7224 */ /* 0x000fe200078e00ff */
[----:B------:R-:W-:Y:S01]  /*19f40*/  UIADD3 UR4, UP0, UR42, 0x570, URZ ;  /* 0x000005702a047890 */ /* 0x000fe2000ff1e03f */
[----:B------:R-:W-:Y:S01]  /*19f50*/  IMAD R10, R7, 0x40, R0 ;  /* 0x00000040070a7824 */ /* 0x000fe200078e0200 */
[----:B------:R-:W-:Y:S01]  /*19f60*/  PLOP3.LUT P0, PT, PT, PT, PT, 0x80, 0x0 ;  /* 0x000000000000781c */ /* 0x000fe20003f0f070 */
[----:B------:R-:W-:Y:S01]  /*19f70*/  IMAD R3, R24, 0x2000, R23 ;  /* 0x0000200018037824 */ /* 0x000fe200078e0217 */
[----:B------:R-:W-:Y:S01]  /*19f80*/  R2UR UR10, R11 ;  /* 0x000000000b0a72ca */ /* 0x000fe200000e0000 */
[----:B------:R-:W-:Y:S01]  /*19f90*/  VIADD R10, R10, 0xffffffc0 ;  /* 0xffffffc00a0a7836 */ /* 0x000fe20000000000 */
[----:B------:R-:W-:Y:S01]  /*19fa0*/  UIADD3.X UR5, URZ, UR43, URZ, UP0, !UPT ;  /* 0x0000002b3f057290 */ /* 0x000fe200087fe43f */
[----:B------:R-:W-:Y:S01]  /*19fb0*/  VIADD R3, R3, 0x22400 ;  /* 0x0002240003037836 */ /* 0x000fe20000000000 */
[----:B------:R-:W-:Y:S01]  /*19fc0*/  UMOV UR6, 0x0 ;  /* 0x0000000000067882 */ /* 0x000fe20000000000 */
[----:B------:R-:W-:Y:S01]  /*19fd0*/  VIADD R13, R12, 0x28c90 ;  /* 0x00028c900c0d7836 */ /* 0x000fe20000000000 */
[----:B------:R-:W-:-:S09]  /*19fe0*/  UMOV UR7, 0x12f00000 ;  /* 0x12f0000000077882 */ /* 0x000fd20000000000 */
.L_x_6032:
        /* <DEDUP_REMOVED lines=10> */
[----:B------:R-:W1:Y:S01]  /*1a090*/  SYNCS.PHASECHK.TRANS64.TRYWAIT P0, [R12+URZ+0x28cc0], R2 ;  /* 0x028cc0020c0075a7 */ /* 0x000e62000800017f */
[----:B------:R-:W-:Y:S04]  /*1a0a0*/  BSSY B2, `(.L_x_6033) ;  /* 0x0000002000027945 */ /* 0x000fe80003800000 */
[----:B-1----:R-:W-:Y:S05]  /*1a0b0*/  @!P0 BRA `(.L_x_6034) ;  /* 0x0000007400108947 */ /* 0x002fea0003800000 */
.L_x_6190:
[----:B------:R-:W-:Y:S05]  /*1a0c0*/  BSYNC B2 ;  /* 0x0000000000027941 */ /* 0x000fea0003800000 */
.L_x_6033:
[----:B------:R-:W-:Y:S01]  /*1a0d0*/  BSSY B2, `(.L_x_6035) ;  /* 0x000000b000027945 */ /* 0x000fe20003800000 */
[----:B01----:R-:W-:Y:S01]  /*1a0e0*/  IMAD.MOV.U32 R2, RZ, RZ, 0x0 ;  /* 0x00000000ff027424 */ /* 0x003fe200078e00ff */
[----:B------:R-:W-:Y:S02]  /*1a0f0*/  MOV R3, 0x12f00000 ;  /* 0x12f0000000037802 */ /* 0x000fe40000000f00 */
[----:B------:R-:W-:Y:S05]  /*1a100*/  @P1 BRA `(.L_x_6036) ;  /* 0x00000000001c1947 */ /* 0x000fea0003800000 */
[----:B------:R-:W0:Y:S01]  /*1a110*/  S2R R14, SR_TID.X ;  /* 0x00000000000e7919 */ /* 0x000e220000002100 */
[----:B------:R-:W-:-:S04]  /*1a120*/  IMAD.MOV.U32 R13, RZ, RZ, 0x10000 ;  /* 0x00010000ff0d7424 */ /* 0x000fc800078e00ff */
[----:B------:R1:W-:Y:S01]  /*1a130*/  SYNCS.ARRIVE.TRANS64 RZ, [R12+URZ+0x28cb0], R13 ;  /* 0x028cb00d0cff79a7 */ /* 0x0003e2000800003f */
[----:B0-----:R-:W-:-:S04]  /*1a140*/  LOP3.LUT R14, R14, 0x1f, RZ, 0xc0, !PT ;  /* 0x0000001f0e0e7812 */ /* 0x001fc800078ec0ff */
[----:B------:R-:W-:-:S13]  /*1a150*/  ISETP.NE.AND P0, PT, R14, RZ, PT ;  /* 0x000000ff0e00720c */ /* 0x000fda0003f05270 */
[----:B-1----:R-:W-:Y:S05]  /*1a160*/  @!P0 BRA `(.L_x_6036) ;  /* 0x0000000000048947 */ /* 0x002fea0003800000 */
[----:B------:R-:W-:Y:S01]  /*1a170*/  BPT.TRAP 0x1 ;  /* 0x000000040000795c */ /* 0x000fe20000300000 */
.L_x_6036:
[----:B------:R-:W-:Y:S05]  /*1a180*/  BSYNC B2 ;  /* 0x0000000000027941 */ /* 0x000fea0003800000 */
.L_x_6035:
[----:B------:R-:W-:Y:S01]  /*1a190*/  R2UR UR6, R2 ;  /* 0x00000000020672ca */ /* 0x000fe200000e0000 */
[----:B------:R-:W-:Y:S01]  /*1a1a0*/  UIADD3 UR4, UP0, UR42, 0x670, URZ ;  /* 0x000006702a047890 */ /* 0x000fe2000ff1e03f */
[----:B------:R-:W-:Y:S01]  /*1a1b0*/  R2UR UR7, R3 ;  /* 0x00000000030772ca */ /* 0x000fe200000e0000 */
[----:B------:R-:W-:Y:S01]  /*1a1c0*/  VIADD R12, R12, 0x28cb0 ;  /* 0x00028cb00c0c7836 */ /* 0x000fe20000000000 */
[----:B------:R-:W-:Y:S01]  /*1a1d0*/  R2UR UR10, R11 ;  /* 0x000000000b0a72ca */ /* 0x000fe200000e0000 */
[----:B------:R-:W-:Y:S01]  /*1a1e0*/  IMAD R11, R24, 0x10000, R23 ;  /* 0x00010000180b7824 */ /* 0x000fe200078e0217 */
[----:B------:R-:W-:Y:S01]  /*1a1f0*/  PLOP3.LUT P0, PT, PT, PT, PT, 0x80, 0x0 ;  /* 0x000000000000781c */ /* 0x000fe20003f0f070 */
[----:B------:R-:W-:Y:S02]  /*1a200*/  UIADD3.X UR5, URZ, UR43, URZ, UP0, !UPT ;  /* 0x0000002b3f057290 */ /* 0x000fe400087fe43f */
[----:B------:R-:W-:-:S10]  /*1a210*/  VIADD R13, R11, 0x400 ;  /* 0x000004000b0d7836 */ /* 0x000fd40000000000 */
.L_x_6037:
        /* <DEDUP_REMOVED lines=15> */
.L_x_6038:
        /* <DEDUP_REMOVED lines=15> */
.L_x_6039:
        /* <DEDUP_REMOVED lines=15> */
.L_x_6040:
        /* <DEDUP_REMOVED lines=15> */
.L_x_6041:
        /* <DEDUP_REMOVED lines=15> */
.L_x_6042:
        /* <DEDUP_REMOVED lines=15> */
.L_x_6043:
        /* <DEDUP_REMOVED lines=15> */
.L_x_6044:
        /* <DEDUP_REMOVED lines=10> */
.L_x_6027:
[----:B------:R-:W-:Y:S05]  /*1a950*/  BSYNC B1 ;  /* 0x0000000000017941 */ /* 0x000fea0003800000 */
.L_x_6026:
[----:B------:R-:W-:Y:S01]  /*1a960*/  VIADD R11, R7, 0xfffffffe ;  /* 0xfffffffe070b7836 */ /* 0x000fe20000000000 */
[----:B------:R-:W-:Y:S01]  /*1a970*/  PLOP3.LUT P0, PT, PT, PT, PT, 0x8, 0x0 ;  /* 0x000000000000781c */ /* 0x000fe20003f0e170 */
[----:B------:R-:W-:-:S03]  /*1a980*/  VIADD R24, R24, 0x1 ;  /* 0x0000000118187836 */ /* 0x000fc60000000000 */
[----:B------:R-:W-:Y:S02]  /*1a990*/  ISETP.GE.AND P2, PT, R11, R4, PT ;  /* 0x000000040b00720c */ /* 0x000fe40003f46270 */
[----:B------:R-:W-:-:S04]  /*1a9a0*/  ISETP.NE.AND P1, PT, R24, 0x2, PT ;  /* 0x000000021800780c */ /* 0x000fc80003f25270 */
[----:B0-----:R-:W-:Y:S02]  /*1a9b0*/  SEL R2, RZ, 0x1, P1 ;  /* 0x00000001ff027807 */ /* 0x001fe40000800000 */
[----:B------:R-:W-:Y:S02]  /*1a9c0*/  SEL R24, R24, RZ, P1 ;  /* 0x000000ff18187207 */ /* 0x000fe40000800000 */
[----:B------:R-:W-:-:S03]  /*1a9d0*/  LOP3.LUT R28, R28, R2, RZ, 0x3c, !PT ;  /* 0x000000021c1c7212 */ /* 0x000fc600078e3cff */
[----:B------:R-:W-:Y:S05]  /*1a9e0*/  @!P2 BRA `(.L_x_6020) ;  /* 0x0000000c0000a947 */ /* 0x000fea0003800000 */
.L_x_6064:
[----:B------:R-:W-:Y:S05]  /*1a9f0*/  YIELD ;  /* 0x0000000000007946 */ /* 0x000fea0003800000 */
[----:B------:R-:W-:Y:S04]  /*1aa00*/  BSSY B1, `(.L_x_6045) ;  /* 0x00000b6000017945 */ /* 0x000fe80003800000 */
[----:B------:R-:W-:Y:S05]  /*1aa10*/  @!P6 BRA `(.L_x_6046) ;  /* 0x0000000800d0e947 */ /* 0x000fea0003800000 */
[----:B------:R-:W-:Y:S01]  /*1aa20*/  IMAD R10, R24, 0x8, R23 ;  /* 0x00000008180a7824 */ /* 0x000fe200078e0217 */
[----:B------:R-:W-:Y:S01]  /*1aa30*/  SHF.L.U32 R2, R28, 0x1f, RZ ;  /* 0x0000001f1c027819 */ /* 0x000fe200000006ff */
[----:B------:R-:W0:Y:S01]  /*1aa40*/  S2R R3, SR_TID.X ;  /* 0x0000000000037919 */ /* 0x000e220000002100 */
[----:B------:R-:W-:Y:S02]  /*1aa50*/  BSSY B2, `(.L_x_6047) ;  /* 0x0000005000027945 */ /* 0x000fe40003800000 */
[----:B------:R-:W1:Y:S01]  /*1aa60*/  SYNCS.PHASECHK.TRANS64.TRYWAIT P1, [R10+URZ+0x28ca0], R2 ;  /* 0x028ca0020a0075a7 */ /* 0x000e62000802017f */
[----:B0-----:R-:W-:-:S04]  /*1aa70*/  LOP3.LUT R3, R3, 0x7f, RZ, 0xc0, !PT ;  /* 0x0000007f03037812 */ /* 0x001fc800078ec0ff */
[----:B------:R-:W-:Y:S01]  /*1aa80*/  ISETP.NE.AND P2, PT, R3, RZ, PT ;  /* 0x000000ff0300720c */ /* 0x000fe20003f45270 */
[----:B-1----:R-:W-:-:S12]  /*1aa90*/  @!P1 BRA `(.L_x_6048) ;  /* 0x0000006800ac9947 */ /* 0x002fd80003800000 */
.L_x_6191:
[----:B------:R-:W-:Y:S05]  /*1aaa0*/  BSYNC B2 ;  /* 0x0000000000027941 */ /* 0x000fea0003800000 */
.L_x_6047:
        /* <DEDUP_REMOVED lines=9> */
.L_x_6050:
[----:B------:R-:W-:Y:S05]  /*1ab40*/  BSYNC B2 ;  /* 0x0000000000027941 */ /* 0x000fea0003800000 */
.L_x_6049:
[----:B------:R-:W-:Y:S01]  /*1ab50*/  IMAD.MOV.U32 R7, RZ, RZ, RZ ;  /* 0x000000ffff077224 */ /* 0x000fe200078e00ff */
[----:B------:R-:W-:Y:S01]  /*1ab60*/  UIADD3 UR4, UP0, UR42, 0x570, URZ ;  /* 0x000005702a047890 */ /* 0x000fe2000ff1e03f */
[----:B------:R-:W-:Y:S01]  /*1ab70*/  IMAD R3, R24, 0x2000, R23 ;  /* 0x0000200018037824 */ /* 0x000fe200078e0217 */
        /* <DEDUP_REMOVED lines=8> */
.L_x_6051:
        /* <DEDUP_REMOVED lines=13> */
.L_x_6192:
[----:B------:R-:W-:Y:S05]  /*1acd0*/  BSYNC B2 ;  /* 0x0000000000027941 */ /* 0x000fea0003800000 */
.L_x_6052:
        /* <DEDUP_REMOVED lines=11> */
.L_x_6055:
[----:B------:R-:W-:Y:S05]  /*1ad90*/  BSYNC B2 ;  /* 0x0000000000027941 */ /* 0x000fea0003800000 */
.L_x_6054:
        /* <DEDUP_REMOVED lines=9> */
.L_x_6056:
        /* <DEDUP_REMOVED lines=15> */
.L_x_6057:
        /* <DEDUP_REMOVED lines=15> */
.L_x_6058:
        /* <DEDUP_REMOVED lines=15> */
.L_x_6059:
        /* <DEDUP_REMOVED lines=15> */
.L_x_6060:
        /* <DEDUP_REMOVED lines=15> */
.L_x_6061:
        /* <DEDUP_REMOVED lines=15> */
.L_x_6062:
        /* <DEDUP_REMOVED lines=15> */
.L_x_6063:
        /* <DEDUP_REMOVED lines=10> */
.L_x_6046:
[----:B------:R-:W-:Y:S05]  /*1b560*/  BSYNC B1 ;  /* 0x0000000000017941 */ /* 0x000fea0003800000 */
.L_x_6045:
        /* <DEDUP_REMOVED lines=8> */
.L_x_6020:
[----:B------:R-:W-:Y:S05]  /*1b5f0*/  BSYNC B0 ;  /* 0x0000000000007941 */ /* 0x000fea0003800000 */
.L_x_6019:
[----:B------:R-:W0:Y:S01]  /*1b600*/  LDC R0, c[0x0][0x448] ;  /* 0x00011200ff007b82 */ /* 0x000e220000000800 */
[----:B------:R-:W-:Y:S01]  /*1b610*/  IADD3 R3, R32, 0x3f, RZ ;  /* 0x0000003f20037810 */ /* 0x000fe20007ffe0ff */
[----:B------:R-:W-:Y:S06]  /*1b620*/  @!P0 WARPSYNC.ALL ;  /* 0x0000000000008948 */ /* 0x000fec0003800000 */
[----:B------:R-:W-:Y:S01]  /*1b630*/  @!P0 BAR.SYNC.DEFER_BLOCKING 0xc, 0x180 ;  /* 0x0306000000008b1d */ /* 0x000fe20000010000 */
[----:B0-----:R-:W-:-:S13]  /*1b640*/  ISETP.NE.AND P1, PT, R0, 0x1, PT ;  /* 0x000000010000780c */ /* 0x001fda0003f25270 */
[----:B------:R-:W0:Y:S08]  /*1b650*/  @P1 LDC R2, c[0x0][0x44c] ;  /* 0x00011300ff021b82 */ /* 0x000e300000000800 */
[----:B------:R-:W1:Y:S01]  /*1b660*/  @P1 LDC R0, c[0x0][0x450] ;  /* 0x00011400ff001b82 */ /* 0x000e620000000800 */
[----:B0-----:R-:W-:-:S05]  /*1b670*/  @P1 IMAD.HI.U32 R5, R3, R2, RZ ;  /* 0x0000000203051227 */ /* 0x001fca00078e00ff */
[----:B-1----:R-:W-:-:S05]  /*1b680*/  @P1 SHF.R.U32.HI R3, RZ, R0, R5 ;  /* 0x00000000ff031219 */ /* 0x002fca0000011605 */
[----:B------:R-:W-:Y:S02]  /*1b690*/  IMAD.IADD R6, R6, 0x1, R3 ;  /* 0x0000000106067824 */ /* 0x000fe400078e0203 */
[----:B------:R-:W0:Y:S02]  /*1b6a0*/  LDC.64 R2, c[0x0][0x9e0] ;  /* 0x00027800ff027b82 */ /* 0x000e240000000a00 */
        /* <DEDUP_REMOVED lines=14> */
.L_x_6067:
[----:B------:R-:W-:-:S13]  /*1b790*/  ISETP.NE.AND P0, PT, R3, 0x1, PT ;  /* 0x000000010300780c */ /* 0x000fda0003f05270 */
[----:B------:R-:W0:Y:S02]  /*1b7a0*/  @P0 LDC.64 R4, c[0x0][0x9e8] ;  /* 0x00027a00ff040b82 */ /* 0x000e240000000a00 */
[----:B0-----:R-:W-:-:S05]  /*1b7b0*/  @P0 IMAD.HI.U32 R4, R0, R4, RZ ;  /* 0x0000000400040227 */ /* 0x001fca00078e00ff */
[----:B------:R-:W-:-:S07]  /*1b7c0*/  @P0 SHF.R.U32.HI R0, RZ, R5, R4 ;  /* 0x00000005ff000219 */ /* 0x000fce0000011604 */
.L_x_6068:
[----:B------:R-:W-:Y:S05]  /*1b7d0*/  BSYNC B0 ;  /* 0x0000000000007941 */ /* 0x000fea0003800000 */
.L_x_6066:
[----:B------:R-:W-:-:S05]  /*1b7e0*/  IMAD R5, R0, R3, R3 ;  /* 0x0000000300057224 */ /* 0x000fca00078e0203 */
[----:B------:R-:W-:-:S07]  /*1b7f0*/  VIMNMX R2, R2, R5, PT ;  /* 0x0000000502027248 */ /* 0x000fce0003fe0100 */
.L_x_6065:
[----:B------:R-:W-:Y:S01]  /*1b800*/  VIADD R2, R2, 0x3f ;  /* 0x0000003f02027836 */ /* 0x000fe20000000000 */
[----:B------:R-:W0:Y:S01]  /*1b810*/  @P1 LDC R7, c[0x0][0x450] ;  /* 0x00011400ff071b82 */ /* 0x000e220000000800 */
[----:B------:R-:W-:-:S03]  /*1b820*/  ULDC UR4, c[0x0][0x9dc] ;  /* 0x0002770000047ab9 */ /* 0x000fc60000000800 */
[----:B------:R-:W-:-:S04]  /*1b830*/  SHF.R.S32.HI R5, RZ, 0x1f, R2 ;  /* 0x0000001fff057819 */ /* 0x000fc80000011402 */
[----:B------:R-:W-:-:S04]  /*1b840*/  LEA.HI R5, R5, R2, RZ, 0x6 ;  /* 0x0000000205057211 */ /* 0x000fc800078f30ff */
[----:B------:R-:W-:Y:S02]  /*1b850*/  SHF.R.S32.HI R0, RZ, 0x6, R5 ;  /* 0x00000006ff007819 */ /* 0x000fe40000011405 */
[----:B------:R-:W1:Y:S02]  /*1b860*/  @P1 LDC R5, c[0x0][0x44c] ;  /* 0x00011300ff051b82 */ /* 0x000e640000000800 */
[----:B------:R-:W-:-:S05]  /*1b870*/  VIMNMX R29, R9, R0, PT ;  /* 0x00000000091d7248 */ /* 0x000fca0003fe0100 */
[----:B------:R2:W-:Y:S01]  /*1b880*/  STL [R1+0x18], R29 ;  /* 0x0000181d01007387 */ /* 0x0005e20000100800 */
[----:B-1----:R-:W-:-:S04]  /*1b890*/  @P1 IMAD.HI.U32 R0, R32, R5, RZ ;  /* 0x0000000520001227 */ /* 0x002fc800078e00ff */
[----:B------:R-:W-:Y:S01]  /*1b8a0*/  IMAD.MOV.U32 R5, RZ, RZ, R32 ;  /* 0x000000ffff057224 */ /* 0x000fe200078e0020 */
[----:B0-----:R-:W-:-:S05]  /*1b8b0*/  @P1 SHF.R.U32.HI R5, RZ, R7, R0 ;  /* 0x00000007ff051219 */ /* 0x001fca0000011600 */
[----:B------:R-:W-:-:S04]  /*1b8c0*/  IMAD.IADD R2, R8, 0x1, R5 ;  /* 0x0000000108027824 */ /* 0x000fc800078e0205 */
[----:B------:R-:W-:Y:S01]  /*1b8d0*/  VIADD R0, R2, -UR4 ;  /* 0x8000000402007c36 */ /* 0x000fe20008000000 */
[----:B--2---:R-:W-:Y:S06]  /*1b8e0*/  @!P2 BRA `(.L_x_6069) ;  /* 0x000000000044a947 */ /* 0x004fec0003800000 */
        /* <DEDUP_REMOVED lines=10> */
.L_x_6071:
[----:B------:R-:W-:-:S13]  /*1b990*/  ISETP.NE.AND P0, PT, R3, 0x1, PT ;  /* 0x000000010300780c */ /* 0x000fda0003f05270 */
[----:B------:R-:W0:Y:S02]  /*1b9a0*/  @P0 LDC.64 R4, c[0x0][0x9e8] ;  /* 0x00027a00ff040b82 */ /* 0x000e240000000a00 */
[----:B0-----:R-:W-:-:S05]  /*1b9b0*/  @P0 IMAD.HI.U32 R4, R2, R4, RZ ;  /* 0x0000000402040227 */ /* 0x001fca00078e00ff */
[----:B------:R-:W-:-:S07]  /*1b9c0*/  @P0 SHF.R.U32.HI R2, RZ, R5, R4 ;  /* 0x00000005ff020219 */ /* 0x000fce0000011604 */
.L_x_6072:
[----:B------:R-:W-:Y:S05]  /*1b9d0*/  BSYNC B0 ;  /* 0x0000000000007941 */ /* 0x000fea0003800000 */
.L_x_6070:
[----:B------:R-:W-:-:S05]  /*1b9e0*/  IMAD R3, R2, R3, RZ ;  /* 0x0000000302037224 */ /* 0x000fca00078e02ff */
[----:B------:R-:W-:-:S07]  /*1b9f0*/  VIMNMX R0, R0, R3, !PT ;  /* 0x0000000300007248 */ /* 0x000fce0007fe0100 */
.L_x_6069:
[----:B------:R-:W-:Y:S01]  /*1ba00*/  SHF.R.S32.HI R3, RZ, 0x1f, R0 ;  /* 0x0000001fff037819 */ /* 0x000fe20000011400 */
[----:B------:R-:W-:Y:S03]  /*1ba10*/  BSSY B7, `(.L_x_6073) ;  /* 0x000037c000077945 */ /* 0x000fe60003800000 */
[----:B------:R-:W-:-:S04]  /*1ba20*/  LEA.HI R3, R3, R0, RZ, 0x6 ;  /* 0x0000000003037211 */ /* 0x000fc800078f30ff */
[----:B------:R-:W-:-:S04]  /*1ba30*/  SHF.R.S32.HI R3, RZ, 0x6, R3 ;  /* 0x00000006ff037819 */ /* 0x000fc80000011403 */
[----:B------:R-:W-:-:S04]  /*1ba40*/  VIMNMX R34, RZ, R3, !PT ;  /* 0x00000003ff227248 */ /* 0x000fc80007fe0100 */
[----:B------:R-:W-:-:S13]  /*1ba50*/  ISETP.GT.AND P0, PT, R29, R34, PT ;  /* 0x000000221d00720c */ /* 0x000fda0003f04270 */
        /* <DEDUP_REMOVED lines=16> */
[----:B0-----:R-:W-:Y:S01]  /*1bb60*/  IADD3 R16, R0, UR37, R7 ;  /* 0x0000002500107c10 */ /* 0x001fe2000fffe007 */
[----:B------:R-:W-:Y:S06]  /*1bb70*/  BRA `(.L_x_6075) ;  /* 0x0000003400947947 */ /* 0x000fec0003800000 */
.L_x_6074:
        /* <DEDUP_REMOVED lines=9> */
[----:B------:R-:W-:Y:S01]  /*1bc10*/  MOV R13, RZ ;  /* 0x000000ff000d7202 */ /* 0x000fe20000000f00 */
[----:B------:R-:W0:Y:S01]  /*1bc20*/  LDC.64 R2, c[0x4][R2] ;  /* 0x0100000002027b82 */ /* 0x000e220000000a00 */
[----:B------:R-:W-:Y:S02]  /*1bc30*/  IMAD.U32 R5, RZ, RZ, UR7 ;  /* 0x00000007ff057e24 */ /* 0x000fe4000f8e00ff */
[----:B------:R-:W-:Y:S02]  /*1bc40*/  IMAD.U32 R6, RZ, RZ, UR8 ;  /* 0x00000008ff067e24 */ /* 0x000fe4000f8e00ff */
[----:B------:R-:W-:-:S02]  /*1bc50*/  IMAD.U32 R7, RZ, RZ, UR9 ;  /* 0x00000009ff077e24 */ /* 0x000fc4000f8e00ff */
[----:B------:R-:W-:Y:S02]  /*1bc60*/  IMAD.U32 R10, RZ, RZ, UR4 ;  /* 0x00000004ff0a7e24 */ /* 0x000fe4000f8e00ff */
[----:B------:R-:W-:Y:S02]  /*1bc70*/  IMAD.U32 R11, RZ, RZ, UR5 ;  /* 0x00000005ff0b7e24 */ /* 0x000fe4000f8e00ff */
[----:B------:R-:W-:Y:S02]  /*1bc80*/  IMAD.MOV.U32 R8, RZ, RZ, 0x70 ;  /* 0x00000070ff087424 */ /* 0x000fe400078e00ff */
[----:B------:R-:W-:-:S07]  /*1bc90*/  IMAD.MOV.U32 R12, RZ, RZ, 0x1 ;  /* 0x00000001ff0c7424 */ /* 0x000fce00078e00ff */
[----:B------:R-:W-:-:S07]  /*1bca0*/  LEPC R20, `(.L_x_6077) ;  /* 0x000000001014794e */ /* 0x000fce0000000000 */
[----:B0-----:R-:W-:Y:S05]  /*1bcb0*/  CALL.ABS.NOINC R2 ;  /* 0x0000000002007343 */ /* 0x001fea0003c00000 */
.L_x_6077:
[----:B------:R-:W-:Y:S05]  /*1bcc0*/  BSYNC B6 ;  /* 0x0000000000067941 */ /* 0x000fea0003800000 */
.L_x_6076:
        /* <DEDUP_REMOVED lines=10> */
[----:B------:R-:W-:Y:S01]  /*1bd70*/  MOV R12, 0x1 ;  /* 0x00000001000c7802 */ /* 0x000fe20000000f00 */
[----:B------:R-:W-:Y:S02]  /*1bd80*/  IMAD.U32 R5, RZ, RZ, UR7 ;  /* 0x00000007ff057e24 */ /* 0x000fe4000f8e00ff */
[----:B------:R-:W-:Y:S02]  /*1bd90*/  IMAD.U32 R6, RZ, RZ, UR8 ;  /* 0x00000008ff067e24 */ /* 0x000fe4000f8e00ff */
[----:B------:R-:W-:-:S02]  /*1bda0*/  IMAD.U32 R7, RZ, RZ, UR9 ;  /* 0x00000009ff077e24 */ /* 0x000fc4000f8e00ff */
[----:B------:R-:W-:Y:S02]  /*1bdb0*/  IMAD.U32 R10, RZ, RZ, UR4 ;  /* 0x00000004ff0a7e24 */ /* 0x000fe4000f8e00ff */
[----:B------:R-:W-:Y:S02]  /*1bdc0*/  IMAD.U32 R11, RZ, RZ, UR5 ;  /* 0x00000005ff0b7e24 */ /* 0x000fe4000f8e00ff */
[----:B------:R-:W-:Y:S02]  /*1bdd0*/  IMAD.MOV.U32 R8, RZ, RZ, 0x70 ;  /* 0x00000070ff087424 */ /* 0x000fe400078e00ff */
[----:B0-----:R-:W-:-:S07]  /*1bde0*/  IMAD.MOV.U32 R13, RZ, RZ, RZ ;  /* 0x000000ffff0d7224 */ /* 0x001fce00078e00ff */
[----:B------:R-:W-:-:S07]  /*1bdf0*/  LEPC R20, `(.L_x_6080) ;  /* 0x000000001014794e */ /* 0x000fce0000000000 */
[----:B-1----:R-:W-:Y:S05]  /*1be00*/  CALL.ABS.NOINC R2 ;  /* 0x0000000002007343 */ /* 0x002fea0003c00000 */
.L_x_6080:
[----:B------:R0:W1:Y:S01]  /*1be10*/  LDC.64 R2, c[0x4][R27] ;  /* 0x010000001b027b82 */ /* 0x0000620000000a00 */
[----:B------:R-:W-:Y:S01]  /*1be20*/  ULDC.64 UR4, c[0x4][0xf0] ;  /* 0x01003c0000047ab9 */ /* 0x000fe20000000a00 */
[----:B------:R-:W-:Y:S01]  /*1be30*/  ULDC.64 UR6, c[0x4][0xf8] ;  /* 0x01003e0000067ab9 */ /* 0x000fe20000000a00 */
[----:B------:R-:W-:Y:S01]  /*1be40*/  ULDC.64 UR8, c[0x4][0x50] ;  /* 0x0100140000087ab9 */ /* 0x000fe20000000a00 */
        /* <DEDUP_REMOVED lines=11> */
.L_x_6079:
[----:B------:R-:W-:Y:S05]  /*1bf00*/  BSYNC B6 ;  /* 0x0000000000067941 */ /* 0x000fea0003800000 */
.L_x_6078:
[----:B------:R-:W-:Y:S01]  /*1bf10*/  ULDC.64 UR4, c[0x0][0x9f8] ;  /* 0x00027e0000047ab9 */ /* 0x000fe20000000a00 */
[----:B------:R-:W-:Y:S01]  /*1bf20*/  IMAD.MOV.U32 R30, RZ, RZ, R19 ;  /* 0x000000ffff1e7224 */ /* 0x000fe200078e0013 */
[----:B------:R-:W-:Y:S01]  /*1bf30*/  ISETP.NE.U32.AND P0, PT, RZ, UR4, PT ;  /* 0x00000004ff007c0c */ /* 0x000fe2000bf05070 */
[----:B------:R-:W0:Y:S01]  /*1bf40*/  S2R R20, SR_TID.X ;  /* 0x0000000000147919 */ /* 0x000e220000002100 */
[----:B------:R-:W1:Y:S01]  /*1bf50*/  LDC R11, c[0x0][0x430] ;  /* 0x00010c00ff0b7b82 */ /* 0x000e620000000800 */
[----:B------:R-:W-:Y:S01]  /*1bf60*/  ULDC UR4, c[0x0][0x320] ;  /* 0x0000c80000047ab9 */ /* 0x000fe20000000800 */
[----:B------:R-:W-:-:S13]  /*1bf70*/  ISETP.NE.AND.EX P0, PT, RZ, UR5, PT, P0 ;  /* 0x00000005ff007c0c */ /* 0x000fda000bf05300 */
[----:B------:R-:W2:Y:S01]  /*1bf80*/  @P0 LDC.64 R2, c[0x0][0x9f8] ;  /* 0x00027e00ff020b82 */ /* 0x000ea20000000a00 */
[----:B0-----:R-:W-:Y:S01]  /*1bf90*/  LOP3.LUT R20, R20, 0x7f, RZ, 0xc0, !PT ;  /* 0x0000007f14147812 */ /* 0x001fe200078ec0ff */
[----:B--2---:R-:W-:-:S05]  /*1bfa0*/  @P0 IMAD.WIDE R2, R19, 0x4, R2 ;  /* 0x0000000413020825 */ /* 0x004fca00078e0202 */
[----:B------:R0:W2:Y:S01]  /*1bfb0*/  @P0 LDG.E R30, desc[UR40][R2.64] ;  /* 0x00000028021e0981 */ /* 0x0000a2000c1e1900 */
[----:B------:R-:W-:Y:S01]  /*1bfc0*/  SHF.R.U32.HI R21, RZ, 0x3, R20 ;  /* 0x00000003ff157819 */ /* 0x000fe20000011614 */
[----:B------:R-:W-:Y:S01]  /*1bfd0*/  IMAD.MOV.U32 R37, RZ, RZ, RZ ;  /* 0x000000ffff257224 */ /* 0x000fe200078e00ff */
[----:B-1----:R-:W-:Y:S01]  /*1bfe0*/  ISETP.NE.AND P1, PT, R11, 0x1, PT ;  /* 0x000000010b00780c */ /* 0x002fe20003f25270 */
[----:B------:R-:W1:Y:S01]  /*1bff0*/  S2R R20, SR_TID.X ;  /* 0x0000000000147919 */ /* 0x000e620000002100 */
[----:B------:R-:W-:Y:S02]  /*1c000*/  LEA R0, R29, 0xffffffc0, 0x6 ;  /* 0xffffffc01d007811 */ /* 0x000fe400078e30ff */
[----:B------:R-:W-:Y:S01]  /*1c010*/  LOP3.LUT R22, R22, 0xffffffbf, RZ, 0xc0, !PT ;  /* 0xffffffbf16167812 */ /* 0x000fe200078ec0ff */
[----:B------:R-:W3:Y:S08]  /*1c020*/  S2R R12, SR_TID.X ;  /* 0x00000000000c7919 */ /* 0x000ef00000002100 */
[----:B0-----:R-:W0:Y:S08]  /*1c030*/  @P1 LDC R3, c[0x0][0x434] ;  /* 0x00010d00ff031b82 */ /* 0x001e300000000800 */
[----:B------:R-:W4:Y:S01]  /*1c040*/  @P1 LDC R2, c[0x0][0x438] ;  /* 0x00010e00ff021b82 */ /* 0x000f220000000800 */
[----:B-1----:R-:W-:-:S02]  /*1c050*/  IMAD.SHL.U32 R20, R20, 0x10, RZ ;  /* 0x0000001014147824 */ /* 0x002fc400078e00ff */
[----:B---3--:R-:W-:-:S03]  /*1c060*/  IMAD.SHL.U32 R12, R12, 0x8, RZ ;  /* 0x000000080c0c7824 */ /* 0x008fc600078e00ff */
[----:B------:R-:W-:Y:S02]  /*1c070*/  LOP3.LUT R20, R21, 0x70, R20, 0xf8, !PT ;  /* 0x0000007015147812 */ /* 0x000fe400078ef814 */
[----:B------:R-:W1:Y:S01]  /*1c080*/  S2R R21, SR_TID.X ;  /* 0x0000000000157919 */ /* 0x000e620000002100 */
[----:B------:R-:W-:Y:S02]  /*1c090*/  LOP3.LUT R12, R12, 0x38, RZ, 0xc0, !PT ;  /* 0x000000380c0c7812 */ /* 0x000fe400078ec0ff */
[----:B------:R-:W-:-:S04]  /*1c0a0*/  IMAD.IADD R4, R20, 0x1, R0 ;  /* 0x0000000114047824 */ /* 0x000fc800078e0200 */
[C---:B------:R-:W-:Y:S01]  /*1c0b0*/  IMAD.IADD R9, R4.reuse, 0x1, R33 ;  /* 0x0000000104097824 */ /* 0x040fe200078e0221 */
[----:B------:R-:W-:-:S03]  /*1c0c0*/  ISETP.GE.AND P0, PT, R4, R17, PT ;  /* 0x000000110400720c */ /* 0x000fc60003f06270 */
[----:B0-----:R-:W-:Y:S01]  /*1c0d0*/  @P1 IMAD.HI.U32 R3, R9, R3, RZ ;  /* 0x0000000309031227 */ /* 0x001fe200078e00ff */
[----:B------:R-:W-:-:S03]  /*1c0e0*/  ISETP.GT.U32.OR P0, PT, R20, 0x3f, P0 ;  /* 0x0000003f1400780c */ /* 0x000fc60000704470 */
[----:B------:R-:W-:Y:S01]  /*1c0f0*/  IMAD.MOV.U32 R8, RZ, RZ, R9 ;  /* 0x000000ffff087224 */ /* 0x000fe200078e0009 */
[----:B----4-:R-:W-:Y:S02]  /*1c100*/  @P1 SHF.R.U32.HI R8, RZ, R2, R3 ;  /* 0x00000002ff081219 */ /* 0x010fe40000011603 */
[----:B------:R-:W-:-:S04]  /*1c110*/  ISETP.GE.AND P1, PT, R12, UR4, PT ;  /* 0x000000040c007c0c */ /* 0x000fc8000bf26270 */
[----:B------:R-:W-:-:S03]  /*1c120*/  SEL R4, RZ, 0x1, P1 ;  /* 0x00000001ff047807 */ /* 0x000fc60000800000 */
[----:B------:R-:W0:Y:S01]  /*1c130*/  @!P0 LDC.64 R2, c[0x0][0x428] ;  /* 0x00010a00ff028b82 */ /* 0x000e220000000a00 */
[----:B-1----:R-:W-:-:S05]  /*1c140*/  IMAD.SHL.U32 R21, R21, 0x8, RZ ;  /* 0x0000000815157824 */ /* 0x002fca00078e00ff */
[----:B------:R-:W-:-:S04]  /*1c150*/  LOP3.LUT R21, R21, 0x38, RZ, 0xc0, !PT ;  /* 0x0000003815157812 */ /* 0x000fc800078ec0ff */
[----:B------:R-:W-:-:S04]  /*1c160*/  LOP3.LUT R21, R21, 0x40, RZ, 0xfc, !PT ;  /* 0x0000004015157812 */ /* 0x000fc800078efcff */
[----:B------:R-:W-:Y:S02]  /*1c170*/  ISETP.GE.AND P2, PT, R21, UR4, PT ;  /* 0x0000000415007c0c */ /* 0x000fe4000bf46270 */
[----:B------:R-:W1:Y:S02]  /*1c180*/  S2R R21, SR_TID.X ;  /* 0x0000000000157919 */ /* 0x000e640000002100 */
[----:B------:R-:W-:-:S04]  /*1c190*/  SEL R10, RZ, 0xffffffff, P2 ;  /* 0xffffffffff0a7807 */ /* 0x000fc80001000000 */
[----:B------:R-:W-:-:S04]  /*1c1a0*/  SHF.L.U32 R10, R10, 0x1, RZ ;  /* 0x000000010a0a7819 */ /* 0x000fc800000006ff */
[----:B------:R-:W-:Y:S02]  /*1c1b0*/  LOP3.LUT R10, R10, 0x2, R4, 0xe2, !PT ;  /* 0x000000020a0a7812 */ /* 0x000fe400078ee204 */
[----:B------:R-:W-:Y:S01]  /*1c1c0*/  @P2 LOP3.LUT R22, R22, 0x40, RZ, 0xfc, !PT ;  /* 0x0000004016162812 */ /* 0x000fe200078efcff */
[----:B------:R-:W3:Y:S03]  /*1c1d0*/  @!P0 LDC.64 R4, c[0x0][0x418] ;  /* 0x00010600ff048b82 */ /* 0x000ee60000000a00 */
[----:B------:R-:W-:-:S04]  /*1c1e0*/  LOP3.LUT R22, R22, 0xffffff7f, RZ, 0xc0, !PT ;  /* 0xffffff7f16167812 */ /* 0x000fc800078ec0ff */
[----:B------:R-:W-:-:S04]  /*1c1f0*/  @P1 LOP3.LUT R22, R22, 0x80, RZ, 0xfc, !PT ;  /* 0x0000008016161812 */ /* 0x000fc800078efcff */
[----:B------:R-:W-:Y:S01]  /*1c200*/  LOP3.LUT R22, R22, 0xffffffdf, RZ, 0xc0, !PT ;  /* 0xffffffdf16167812 */ /* 0x000fe200078ec0ff */
[----:B-1----:R-:W-:-:S05]  /*1c210*/  IMAD.SHL.U32 R21, R21, 0x8, RZ ;  /* 0x0000000815157824 */ /* 0x002fca00078e00ff */
[----:B------:R-:W-:-:S04]  /*1c220*/  LOP3.LUT R21, R21, 0x38, RZ, 0xc0, !PT ;  /* 0x0000003815157812 */ /* 0x000fc800078ec0ff */
[C---:B------:R-:W-:Y:S02]  /*1c230*/  LOP3.LUT R27, R21.reuse, 0x80, RZ, 0xfc, !PT ;  /* 0x00000080151b7812 */ /* 0x040fe400078efcff */
[----:B------:R-:W-:Y:S02]  /*1c240*/  LOP3.LUT R21, R21, 0xc0, RZ, 0xfc, !PT ;  /* 0x000000c015157812 */ /* 0x000fe400078efcff */
[----:B------:R-:W-:Y:S02]  /*1c250*/  ISETP.GE.AND P2, PT, R27, UR4, PT ;  /* 0x000000041b007c0c */ /* 0x000fe4000bf46270 */
[----:B------:R-:W1:Y:S01]  /*1c260*/  S2R R27, SR_TID.X ;  /* 0x00000000001b7919 */ /* 0x000e620000002100 */
[----:B------:R-:W-:Y:S02]  /*1c270*/  ISETP.GE.AND P1, PT, R21, UR4, PT ;  /* 0x0000000415007c0c */ /* 0x000fe4000bf26270 */
[----:B------:R-:W-:Y:S01]  /*1c280*/  SEL R6, RZ, 0x4, P2 ;  /* 0x00000004ff067807 */ /* 0x000fe20001000000 */
[----:B------:R-:W4:Y:S01]  /*1c290*/  S2R R21, SR_TID.X ;  /* 0x0000000000157919 */ /* 0x000f220000002100 */
[----:B------:R-:W-:-:S04]  /*1c2a0*/  SEL R7, RZ, 0x8, P1 ;  /* 0x00000008ff077807 */ /* 0x000fc80000800000 */
[----:B------:R-:W-:Y:S01]  /*1c2b0*/  LOP3.LUT R10, R7, R10, R6, 0xfe, !PT ;  /* 0x0000000a070a7212 */ /* 0x000fe200078efe06 */
[--C-:B------:R-:W-:Y:S01]  /*1c2c0*/  @!P0 IMAD.MOV.U32 R6, RZ, RZ, R8.reuse ;  /* 0x000000ffff068224 */ /* 0x100fe200078e0008 */
[----:B------:R-:W-:Y:S02]  /*1c2d0*/  @!P0 SHF.R.S32.HI R7, RZ, 0x1f, R8 ;  /* 0x0000001fff078819 */ /* 0x000fe40000011408 */
[----:B------:R-:W-:-:S04]  /*1c2e0*/  @P2 LOP3.LUT R22, R22, 0x20, RZ, 0xfc, !PT ;  /* 0x0000002016162812 */ /* 0x000fc800078efcff */
[----:B------:R-:W-:-:S04]  /*1c2f0*/  LOP3.LUT R22, R22, 0xffffffef, RZ, 0xc0, !PT ;  /* 0xffffffef16167812 */ /* 0x000fc800078ec0ff */
[----:B------:R-:W-:Y:S01]  /*1c300*/  @P1 LOP3.LUT R22, R22, 0x10, RZ, 0xfc, !PT ;  /* 0x0000001016161812 */ /* 0x000fe200078efcff */
[----:B-1----:R-:W-:Y:S02]  /*1c310*/  IMAD.SHL.U32 R27, R27, 0x8, RZ ;  /* 0x000000081b1b7824 */ /* 0x002fe400078e00ff */
[----:B----4-:R-:W-:-:S03]  /*1c320*/  IMAD.SHL.U32 R21, R21, 0x8, RZ ;  /* 0x0000000815157824 */ /* 0x010fc600078e00ff */
[----:B------:R-:W-:-:S04]  /*1c330*/  LOP3.LUT R27, R27, 0x38, RZ, 0xc0, !PT ;  /* 0x000000381b1b7812 */ /* 0x000fc800078ec0ff */
[----:B------:R-:W-:Y:S02]  /*1c340*/  LOP3.LUT R13, R27, 0x180, RZ, 0xfc, !PT ;  /* 0x000001801b0d7812 */ /* 0x000fe400078efcff */
[----:B------:R-:W-:-:S04]  /*1c350*/  LOP3.LUT R21, R21, 0x38, RZ, 0xc0, !PT ;  /* 0x0000003815157812 */ /* 0x000fc800078ec0ff */
[----:B------:R-:W-:-:S04]  /*1c360*/  LOP3.LUT R14, R21, 0x100, RZ, 0xfc, !PT ;  /* 0x00000100150e7812 */ /* 0x000fc800078efcff */
[----:B------:R-:W-:Y:S02]  /*1c370*/  ISETP.GE.AND P3, PT, R14, UR4, PT ;  /* 0x000000040e007c0c */ /* 0x000fe4000bf66270 */
[----:B------:R-:W-:Y:S02]  /*1c380*/  LOP3.LUT R15, R21, 0x1c0, RZ, 0xfc, !PT ;  /* 0x000001c0150f7812 */ /* 0x000fe400078efcff */
[----:B------:R-:W-:-:S09]  /*1c390*/  LOP3.LUT R22, R22, 0xfffffff7, RZ, 0xc0, !PT ;  /* 0xfffffff716167812 */ /* 0x000fd200078ec0ff */
[----:B------:R-:W-:-:S04]  /*1c3a0*/  @P3 LOP3.LUT R22, R22, 0x8, RZ, 0xfc, !PT ;  /* 0x0000000816163812 */ /* 0x000fc800078efcff */
[----:B------:R-:W-:Y:S01]  /*1c3b0*/  LOP3.LUT R22, R22, 0xfffffffb, RZ, 0xc0, !PT ;  /* 0xfffffffb16167812 */ /* 0x000fe200078ec0ff */
[----:B------:R-:W-:Y:S01]  /*1c3c0*/  UMOV UR5, 0xffffffff ;  /* 0xffffffff00057882 */ /* 0x000fe20000000000 */
[----:B--2---:R-:W-:Y:S01]  /*1c3d0*/  SHF.R.S32.HI R35, RZ, 0x1f, R30 ;  /* 0x0000001fff237819 */ /* 0x004fe2000001141e */
[----:B0-----:R-:W-:-:S04]  /*1c3e0*/  @!P0 IMAD.WIDE.U32 R6, R30, R2, R6 ;  /* 0x000000021e068225 */ /* 0x001fc800078e0006 */
[----:B------:R-:W-:Y:S01]  /*1c3f0*/  @!P0 IMAD R2, R35, R2, RZ ;  /* 0x0000000223028224 */ /* 0x000fe200078e02ff */
[----:B---3--:R-:W-:-:S03]  /*1c400*/  @!P0 LEA R4, P1, R6, R4, 0x2 ;  /* 0x0000000406048211 */ /* 0x008fc600078210ff */
[----:B------:R-:W-:-:S04]  /*1c410*/  @!P0 IMAD R3, R30, R3, R2 ;  /* 0x000000031e038224 */ /* 0x000fc800078e0202 */
[----:B------:R-:W-:-:S05]  /*1c420*/  @!P0 IMAD.IADD R3, R7, 0x1, R3 ;  /* 0x0000000107038824 */ /* 0x000fca00078e0203 */
[----:B------:R-:W-:-:S05]  /*1c430*/  @!P0 LEA.HI.X R5, R6, R5, R3, 0x2, P1 ;  /* 0x0000000506058211 */ /* 0x000fca00008f1403 */
[----:B------:R0:W5:Y:S01]  /*1c440*/  @!P0 LDG.E R37, desc[UR40][R4.64] ;  /* 0x0000002804258981 */ /* 0x000162000c1e1900 */
[----:B------:R-:W-:Y:S02]  /*1c450*/  ISETP.GE.AND P0, PT, R13, UR4, PT ;  /* 0x000000040d007c0c */ /* 0x000fe4000bf06270 */
[----:B------:R-:W-:Y:S02]  /*1c460*/  LOP3.LUT R13, R21, 0x140, RZ, 0xfc, !PT ;  /* 0x00000140150d7812 */ /* 0x000fe400078efcff */
[----:B------:R-:W-:Y:S02]  /*1c470*/  SEL R3, RZ, 0x40, P0 ;  /* 0x00000040ff037807 */ /* 0x000fe40000000000 */
[----:B------:R-:W-:Y:S02]  /*1c480*/  ISETP.GE.AND P2, PT, R13, UR4, PT ;  /* 0x000000040d007c0c */ /* 0x000fe4000bf46270 */
[----:B------:R-:W-:Y:S01]  /*1c490*/  ISETP.GE.AND P0, PT, R15, UR4, PT ;  /* 0x000000040f007c0c */ /* 0x000fe2000bf06270 */
[----:B------:R-:W-:Y:S01]  /*1c4a0*/  ULDC UR4, c[0x0][0x2f4] ;  /* 0x0000bd0000047ab9 */ /* 0x000fe20000000800 */
[----:B0-----:R-:W-:-:S02]  /*1c4b0*/  SEL R4, RZ, 0x10, P3 ;  /* 0x00000010ff047807 */ /* 0x001fc40001800000 */
[----:B------:R-:W-:Y:S02]  /*1c4c0*/  SEL R5, RZ, 0x20, P2 ;  /* 0x00000020ff057807 */ /* 0x000fe40001000000 */
[----:B------:R-:W-:Y:S02]  /*1c4d0*/  SEL R2, RZ, 0x80, P0 ;  /* 0x00000080ff027807 */ /* 0x000fe40000000000 */
[----:B------:R-:W-:Y:S02]  /*1c4e0*/  LOP3.LUT R4, R5, R10, R4, 0xfe, !PT ;  /* 0x0000000a05047212 */ /* 0x000fe400078efe04 */
[----:B------:R-:W-:Y:S02]  /*1c4f0*/  ISETP.GE.AND P0, PT, R12, UR4, PT ;  /* 0x000000040c007c0c */ /* 0x000fe4000bf06270 */
[----:B------:R-:W-:Y:S01]  /*1c500*/  LOP3.LUT R6, R4, R3, RZ, 0xfc, !PT ;  /* 0x0000000304067212 */ /* 0x000fe200078efcff */
[----:B------:R-:W-:Y:S01]  /*1c510*/  IMAD.MOV R3, RZ, RZ, -R8 ;  /* 0x000000ffff037224 */ /* 0x000fe200078e0a08 */
[----:B------:R-:W-:-:S03]  /*1c520*/  @P2 LOP3.LUT R22, R22, 0x4, RZ, 0xfc, !PT ;  /* 0x0000000416162812 */ /* 0x000fc600078efcff */
[----:B------:R-:W-:Y:S01]  /*1c530*/  IMAD R3, R11, R3, R9 ;  /* 0x000000030b037224 */ /* 0x000fe200078e0209 */
[----:B------:R0:W-:Y:S01]  /*1c540*/  STL [R1+0x2c], R6 ;  /* 0x00002c0601007387 */ /* 0x0001e20000100800 */
[----:B------:R-:W-:-:S03]  /*1c550*/  LOP3.LUT R22, R22, 0xfffffffd, RZ, 0xc0, !PT ;  /* 0xfffffffd16167812 */ /* 0x000fc600078ec0ff */
[----:B------:R0:W-:Y:S01]  /*1c560*/  STL [R1], R3 ;  /* 0x0000000301007387 */ /* 0x0001e20000100800 */
[----:B------:R-:W-:Y:S01]  /*1c570*/  @P0 LOP3.LUT R22, R22, 0x2, RZ, 0xfc, !PT ;  /* 0x0000000216160812 */ /* 0x000fe200078efcff */
[----:B------:R-:W-:Y:S06]  /*1c580*/  BRA.DIV UR5, `(.L_x_6081) ;  /* 0x0000005205187947 */ /* 0x000fec000b800000 */
.L_x_6195:
[----:B0-----:R-:W-:Y:S01]  /*1c590*/  IMAD.U32 R3, RZ, RZ, UR38 ;  /* 0x00000026ff037e24 */ /* 0x001fe2000f8e00ff */
[----:B------:R-:W-:Y:S02]  /*1c5a0*/  LOP3.LUT R2, R6, R2, RZ, 0xfc, !PT ;  /* 0x0000000206027212 */ /* 0x000fe400078efcff */
[----:B------:R-:W-:Y:S02]  /*1c5b0*/  ISETP.GT.U32.AND P1, PT, R20, 0x3f, PT ;  /* 0x0000003f1400780c */ /* 0x000fe40003f24070 */
[----:B------:R-:W-:Y:S01]  /*1c5c0*/  ISETP.NE.AND P0, PT, R3, 0x3, PT ;  /* 0x000000030300780c */ /* 0x000fe20003f05270 */
[----:B------:R0:W-:Y:S01]  /*1c5d0*/  STL [R1+0xc], R2 ;  /* 0x00000c0201007387 */ /* 0x0001e20000100800 */
[----:B------:R-:W-:Y:S02]  /*1c5e0*/  LOP3.LUT R22, R22, 0xfffffbff, RZ, 0xc0, !PT ;  /* 0xfffffbff16167812 */ /* 0x000fe400078ec0ff */
[----:B------:R-:W-:-:S09]  /*1c5f0*/  SHF.R.S32.HI R29, RZ, 0x1f, R18 ;  /* 0x0000001fff1d7819 */ /* 0x000fd20000011412 */
[----:B------:R-:W-:-:S04]  /*1c600*/  @P0 LOP3.LUT R22, R22, 0x400, RZ, 0xfc, !PT ;  /* 0x0000040016160812 */ /* 0x000fc800078efcff */
[----:B------:R-:W-:-:S04]  /*1c610*/  LOP3.LUT R22, R22, 0xfffffffe, RZ, 0xc0, !PT ;  /* 0xfffffffe16167812 */ /* 0x000fc800078ec0ff */
[----:B------:R-:W-:Y:S01]  /*1c620*/  @P1 LOP3.LUT R22, R22, 0x1, RZ, 0xfc, !PT ;  /* 0x0000000116161812 */ /* 0x000fe200078efcff */
[----:B0-----:R-:W-:Y:S06]  /*1c630*/  @!P0 BRA `(.L_x_6082) ;  /* 0x0000000000048947 */ /* 0x001fec0003800000 */
[----:B------:R-:W-:Y:S01]  /*1c640*/  BPT.TRAP 0x1 ;  /* 0x000000040000795c */ /* 0x000fe20000300000 */
.L_x_6082:
[----:B------:R-:W0:Y:S01]  /*1c650*/  S2R R2, SR_TID.X ;  /* 0x0000000000027919 */ /* 0x000e220000002100 */
[----:B------:R-:W-:Y:S01]  /*1c660*/  LEA R27, R25, R23, 0x3 ;  /* 0x00000017191b7211 */ /* 0x000fe200078e18ff */
[----:B------:R-:W-:Y:S01]  /*1c670*/  BSSY B0, `(.L_x_6083) ;  /* 0x0000007000007945 */ /* 0x000fe20003800000 */
[----:B0-----:R-:W-:-:S04]  /*1c680*/  LOP3.LUT R2, R2, 0x7f, RZ, 0xc0, !PT ;  /* 0x0000007f02027812 */ /* 0x001fc800078ec0ff */
[----:B------:R-:W-:-:S04]  /*1c690*/  SHF.R.U32.HI R2, RZ, 0x3, R2 ;  /* 0x00000003ff027819 */ /* 0x000fc80000011602 */
[----:B------:R-:W-:Y:S02]  /*1c6a0*/  IADD3 R17, -R2, R17, -R0 ;  /* 0x0000001102117210 */ /* 0x000fe40007ffe900 */
[----:B------:R-:W-:-:S04]  /*1c6b0*/  SHF.L.U32 R0, R26, 0x1f, RZ ;  /* 0x0000001f1a007819 */ /* 0x000fc800000006ff */
[----:B------:R-:W0:Y:S02]  /*1c6c0*/  SYNCS.PHASECHK.TRANS64.TRYWAIT P0, [R27+URZ+0x28c40], R0 ;  /* 0x028c40001b0075a7 */ /* 0x000e24000800017f */
[----:B0-----:R-:W-:Y:S05]  /*1c6d0*/  @!P0 BRA `(.L_x_6084) ;  /* 0x0000004c00f88947 */ /* 0x001fea0003800000 */
.L_x_6196:
[----:B------:R-:W-:Y:S05]  /*1c6e0*/  BSYNC B0 ;  /* 0x0000000000007941 */ /* 0x000fea0003800000 */
.L_x_6083:
        /* <DEDUP_REMOVED lines=25> */
[----:B-1----:R-:W-:Y:S01]  /*1c880*/  IMAD.IADD R4, R3, 0x1, R0 ;  /* 0x0000000103047824 */ /* 0x002fe200078e0200 */
[----:B------:R-:W-:Y:S01]  /*1c890*/  LEA R0, P0, R2, UR4, 0x1 ;  /* 0x0000000402007c11 */ /* 0x000fe2000f8008ff */
[----:B------:R-:W-:-:S03]  /*1c8a0*/  UMOV UR4, 0xffffffff ;  /* 0xffffffff00047882 */ /* 0x000fc60000000000 */
[----:B------:R-:W-:Y:S02]  /*1c8b0*/  LEA.HI.X R4, R2, UR5, R4, 0x1, P0 ;  /* 0x0000000502047c11 */ /* 0x000fe400080f0c04 */
[----:B------:R-:W-:Y:S01]  /*1c8c0*/  ISETP.GE.AND P0, PT, R17, 0x1, PT ;  /* 0x000000011100780c */ /* 0x000fe20003f06270 */
[----:B------:R-:W-:-:S12]  /*1c8d0*/  BRA.DIV UR4, `(.L_x_6085) ;  /* 0x0000004e048c7947 */ /* 0x000fd8000b800000 */
        /* <DEDUP_REMOVED lines=32> */
.L_x_6206:
        /* <DEDUP_REMOVED lines=10> */
.L_x_6086:
        /* <DEDUP_REMOVED lines=11> */
.L_x_6087:
[----:B------:R1:W5:Y:S01]  /*1cc30*/  LDL R4, [R1+0xc] ;  /* 0x00000c0001047983 */ /* 0x0003620000100800 */
[----:B------:R1:W-:Y:S02]  /*1cc40*/  SYNCS.ARRIVE.TRANS64.A1T0 RZ, [R27+URZ+0x28c30], RZ ;  /* 0x028c30ff1bff79a7 */ /* 0x0003e4000810003f */
[----:B------:R-:W-:Y:S05]  /*1cc50*/  WARPSYNC.ALL ;  /* 0x0000000000007948 */ /* 0x000fea0003800000 */
[----:B------:R-:W-:Y:S01]  /*1cc60*/  ULDC.64 UR4, c[0x0][0xa00] ;  /* 0x0002800000047ab9 */ /* 0x000fe20000000a00 */
[----:B------:R-:W-:Y:S01]  /*1cc70*/  VIADD R0, R23, 0x20400 ;  /* 0x0002040017007836 */ /* 0x000fe20000000000 */
[----:B------:R-:W-:Y:S01]  /*1cc80*/  BAR.SYNC.DEFER_BLOCKING 0x8, 0x100 ;  /* 0x0204000000007b1d */ /* 0x000fe20000010000 */
[----:B------:R-:W-:Y:S02]  /*1cc90*/  ISETP.NE.U32.AND P0, PT, RZ, UR4, PT ;  /* 0x00000004ff007c0c */ /* 0x000fe4000bf05070 */
[----:B0-----:R-:W-:-:S02]  /*1cca0*/  SHF.R.S32.HI R2, RZ, 0x1f, R19 ;  /* 0x0000001fff027819 */ /* 0x001fc40000011413 */
[----:B------:R-:W-:Y:S01]  /*1ccb0*/  ISETP.NE.AND.EX P0, PT, RZ, UR5, PT, P0 ;  /* 0x00000005ff007c0c */ /* 0x000fe2000bf05300 */
[----:B------:R-:W-:Y:S01]  /*1ccc0*/  ULDC.64 UR4, c[0x0][0x298] ;  /* 0x0000a60000047ab9 */ /* 0x000fe20000000a00 */
[----:B------:R-:W-:Y:S01]  /*1ccd0*/  LOP3.LUT P1, RZ, R0, 0x3ff, RZ, 0xc0, !PT ;  /* 0x000003ff00ff7812 */ /* 0x000fe2000782c0ff */
[----:B------:R-:W-:Y:S01]  /*1cce0*/  BSSY B6, `(.L_x_6088) ;  /* 0x000001f000067945 */ /* 0x000fe20003800000 */
[----:B------:R-:W-:Y:S02]  /*1ccf0*/  SHF.R.S32.HI R0, RZ, 0x1f, R31 ;  /* 0x0000001fff007819 */ /* 0x000fe4000001141f */
[----:B------:R-:W-:Y:S02]  /*1cd00*/  SEL R3, R2, RZ, !P0 ;  /* 0x000000ff02037207 */ /* 0x000fe40004000000 */
[----:B------:R-:W-:Y:S01]  /*1cd10*/  SEL R2, R19, RZ, !P0 ;  /* 0x000000ff13027207 */ /* 0x000fe20004000000 */
[----:B------:R-:W-:Y:S02]  /*1cd20*/  IMAD R0, R0, UR4, RZ ;  /* 0x0000000400007c24 */ /* 0x000fe4000f8e02ff */
[----:B------:R-:W-:Y:S02]  /*1cd30*/  STL [R1+0x3c], R3 ;  /* 0x00003c0301007387 */ /* 0x000fe40000100800 */
[----:B------:R-:W-:-:S02]  /*1cd40*/  IMAD R0, R31, UR5, R0 ;  /* 0x000000051f007c24 */ /* 0x000fc4000f8e0200 */
[----:B------:R0:W-:Y:S02]  /*1cd50*/  STL [R1+0x20], R2 ;  /* 0x0000200201007387 */ /* 0x0001e40000100800 */
[----:B0-----:R-:W-:-:S04]  /*1cd60*/  IMAD.WIDE.U32 R2, R31, UR4, RZ ;  /* 0x000000041f027c25 */ /* 0x001fc8000f8e00ff */
[----:B------:R-:W-:Y:S01]  /*1cd70*/  IMAD.IADD R0, R3, 0x1, R0 ;  /* 0x0000000103007824 */ /* 0x000fe200078e0200 */
[----:B------:R0:W-:Y:S04]  /*1cd80*/  STL.64 [R1+0x10], R2 ;  /* 0x0000100201007387 */ /* 0x0001e80000100a00 */
[----:B------:R0:W-:Y:S01]  /*1cd90*/  STL [R1+0x38], R0 ;  /* 0x0000380001007387 */ /* 0x0001e20000100800 */
[----:B-----5:R-:W-:-:S04]  /*1cda0*/  PRMT R31, R4, 0x8880, RZ ;  /* 0x00008880041f7816 */ /* 0x020fc800000000ff */
[----:B------:R-:W-:Y:S01]  /*1cdb0*/  PRMT R31, R31, 0x7710, RZ ;  /* 0x000077101f1f7816 */ /* 0x000fe200000000ff */
[----:B------:R-:W-:Y:S06]  /*1cdc0*/  @!P1 BRA `(.L_x_6089) ;  /* 0x0000000000409947 */ /* 0x000fec0003800000 */
        /* <DEDUP_REMOVED lines=16> */
.L_x_6089:
[----:B------:R-:W-:Y:S05]  /*1ced0*/  BSYNC B6 ;  /* 0x0000000000067941 */ /* 0x000fea0003800000 */
.L_x_6088:
[----:B0-----:R-:W2:Y:S01]  /*1cee0*/  LDL.LU R0, [R1+0x38] ;  /* 0x0000380001007983 */ /* 0x001ea20000300800 */
        /* <DEDUP_REMOVED lines=13> */
[----:B------:R-:W-:-:S04]  /*1cfc0*/  ULDC.64 UR4, c[0x0][0x2e0] ;  /* 0x0000b80000047ab9 */ /* 0x000fc80000000a00 */
[----:B------:R-:W-:Y:S01]  /*1cfd0*/  IADD3 R3, R3, R0, RZ ;  /* 0x0000000003037210 */ /* 0x000fe20007ffe0ff */
[----:B---3--:R-:W-:Y:S02]  /*1cfe0*/  IMAD R0, R20, UR4, RZ ;  /* 0x0000000414007c24 */ /* 0x008fe4000f8e02ff */
[----:B------:R-:W2:Y:S02]  /*1cff0*/  S2R R20, SR_TID.X ;  /* 0x0000000000147919 */ /* 0x000ea40000002100 */
[C---:B----4-:R-:W-:Y:S02]  /*1d000*/  IMAD R0, R21.reuse, UR5, R0 ;  /* 0x0000000515007c24 */ /* 0x050fe4000f8e0200 */
[----:B------:R-:W-:Y:S01]  /*1d010*/  IMAD.WIDE.U32 R2, R21, UR4, R2 ;  /* 0x0000000415027c25 */ /* 0x000fe2000f8e0002 */
[----:B------:R-:W3:Y:S01]  /*1d020*/  S2R R9, SR_TID.X ;  /* 0x0000000000097919 */ /* 0x000ee20000002100 */
[----:B------:R-:W-:Y:S02]  /*1d030*/  ULDC.64 UR4, c[0x0][0x2d0] ;  /* 0x0000b40000047ab9 */ /* 0x000fe40000000a00 */
[----:B------:R-:W-:Y:S01]  /*1d040*/  IMAD.IADD R3, R3, 0x1, R0 ;  /* 0x0000000103037824 */ /* 0x000fe200078e0200 */
[----:B--2---:R-:W-:-:S04]  /*1d050*/  LOP3.LUT R20, R20, 0x7f, RZ, 0xc0, !PT ;  /* 0x0000007f14147812 */ /* 0x004fc800078ec0ff */
[----:B------:R-:W-:Y:S02]  /*1d060*/  SHF.R.U32.HI R21, RZ, 0x3, R20 ;  /* 0x00000003ff157819 */ /* 0x000fe40000011614 */
[----:B------:R-:W2:Y:S02]  /*1d070*/  S2R R20, SR_TID.X ;  /* 0x0000000000147919 */ /* 0x000ea40000002100 */
[----:B--2---:R-:W-:-:S05]  /*1d080*/  IMAD.SHL.U32 R20, R20, 0x10, RZ ;  /* 0x0000001014147824 */ /* 0x004fca00078e00ff */
[----:B------:R-:W-:-:S05]  /*1d090*/  LOP3.LUT R20, R21, 0x70, R20, 0xf8, !PT ;  /* 0x0000007015147812 */ /* 0x000fca00078ef814 */
[----:B------:R-:W-:Y:S02]  /*1d0a0*/  IMAD.IADD R0, R20, 0x1, R32 ;  /* 0x0000000114007824 */ /* 0x000fe400078e0220 */
        /* <DEDUP_REMOVED lines=31> */
[----:B------:R-:W-:Y:S02]  /*1d2a0*/  IADD3 R32, R10, R32, RZ ;  /* 0x000000200a207210 */ /* 0x000fe40007ffe0ff */
        /* <DEDUP_REMOVED lines=31> */
.L_x_6215:
[----:B------:R-:W-:-:S05]  /*1d4a0*/  VIADD R32, R32, 0x30 ;  /* 0x0000003020207836 */ /* 0x000fca0000000000 */
[----:B------:R-:W-:-:S13]  /*1d4b0*/  ISETP.GE.AND P0, PT, R32, R3, PT ;  /* 0x000000032000720c */ /* 0x000fda0003f06270 */
[----:B0-----:R-:W-:-:S05]  /*1d4c0*/  @!P0 LEA R2, P2, R9, R0, 0x1 ;  /* 0x0000000009028211 */ /* 0x001fca00078408ff */
[----:B-1----:R-:W-:-:S05]  /*1d4d0*/  @!P0 IMAD.X R3, RZ, RZ, R4, P2 ;  /* 0x000000ffff038224 */ /* 0x002fca00010e0604 */
[----:B------:R-:W-:Y:S01]  /*1d4e0*/  @!PT LDS RZ, [RZ] ;  /* 0x00000000fffff984 */ /* 0x000fe20000000800 */
[----:B------:R-:W-:Y:S01]  /*1d4f0*/  @!PT LDS RZ, [RZ] ;  /* 0x00000000fffff984 */ /* 0x000fe20000000800 */
[----:B------:R-:W-:Y:S01]  /*1d500*/  @!PT LDS RZ, [RZ] ;  /* 0x00000000fffff984 */ /* 0x000fe20000000800 */
[----:B------:R0:W-:Y:S01]  /*1d510*/  @!P0 LDGSTS.E.BYPASS.LTC128B.128 [R8+0x21c00], desc[UR40][R2.64], !P1 ;  /* 0x21c0000002088fae */ /* 0x0001e2000c901d68 */
[----:B------:R-:W-:Y:S01]  /*1d520*/  PLOP3.LUT P0, PT, PT, PT, PT, 0x80, 0x0 ;  /* 0x000000000000781c */ /* 0x000fe20003f0f070 */
[----:B------:R-:W-:-:S12]  /*1d530*/  NOP ;  /* 0x0000000000007918 */ /* 0x000fd80000000000 */
.L_x_6091:
        /* <DEDUP_REMOVED lines=18> */
.L_x_6216:
[----:B------:R-:W-:Y:S05]  /*1d660*/  BSYNC B0 ;  /* 0x0000000000007941 */ /* 0x000fea0003800000 */
.L_x_6092:
[----:B------:R-:W-:-:S05]  /*1d670*/  IMAD.U32 R2, RZ, RZ, UR38 ;  /* 0x00000026ff027e24 */ /* 0x000fca000f8e00ff */
[----:B------:R-:W-:-:S13]  /*1d680*/  ISETP.NE.AND P0, PT, R2, 0x3, PT ;  /* 0x000000030200780c */ /* 0x000fda0003f05270 */
[----:B------:R-:W-:Y:S05]  /*1d690*/  @!P0 BRA `(.L_x_6094) ;  /* 0x0000000000048947 */ /* 0x000fea0003800000 */
[----:B------:R-:W-:Y:S01]  /*1d6a0*/  BPT.TRAP 0x1 ;  /* 0x000000040000795c */ /* 0x000fe20000300000 */
.L_x_6094:
[----:B0-----:R-:W-:Y:S01]  /*1d6b0*/  SHF.L.U32 R0, R26, 0x1f, RZ ;  /* 0x0000001f1a007819 */ /* 0x001fe200000006ff */
[----:B------:R-:W-:Y:S03]  /*1d6c0*/  BSSY B0, `(.L_x_6095) ;  /* 0x0000003000007945 */ /* 0x000fe60003800000 */
[----:B------:R-:W0:Y:S02]  /*1d6d0*/  SYNCS.PHASECHK.TRANS64.TRYWAIT P0, [R27+URZ+0x28c60], R0 ;  /* 0x028c60001b0075a7 */ /* 0x000e24000800017f */
[----:B0-----:R-:W-:Y:S05]  /*1d6e0*/  @!P0 BRA `(.L_x_6096) ;  /* 0x0000004800b08947 */ /* 0x001fea0003800000 */
.L_x_6217:
[----:B------:R-:W-:Y:S05]  /*1d6f0*/  BSYNC B0 ;  /* 0x0000000000007941 */ /* 0x000fea0003800000 */
.L_x_6095:
        /* <DEDUP_REMOVED lines=29> */
[C---:B------:R-:W-:Y:S01]  /*1d8d0*/  LOP3.LUT P3, RZ, R31.reuse, 0x8, RZ, 0xc0, !PT ;  /* 0x000000081fff7812 */ /* 0x040fe2000786c0ff */
        /* <DEDUP_REMOVED lines=13> */
[----:B------:R-:W-:Y:S02]  /*1d9b0*/  PRMT R7, R8, 0x8880, RZ ;  /* 0x0000888008077816 */ /* 0x000fe400000000ff */
[----:B0-----:R-:W-:Y:S02]  /*1d9c0*/  IADD3.X R3, RZ, R3, RZ, P0, !PT ;  /* 0x00000003ff037210 */ /* 0x001fe400007fe4ff */
[----:B------:R-:W-:-:S02]  /*1d9d0*/  ISETP.LT.OR P0, PT, R17, 0x1, P1 ;  /* 0x000000011100780c */ /* 0x000fc40000f01670 */
        /* <DEDUP_REMOVED lines=66> */
.L_x_6227:
        /* <DEDUP_REMOVED lines=34> */
.L_x_6098:
        /* <DEDUP_REMOVED lines=11> */
.L_x_6099:
[----:B------:R-:W2:Y:S01]  /*1e0d0*/  LDL.LU R2, [R1+0x18] ;  /* 0x0000180001027983 */ /* 0x000ea20000300800 */
[----:B------:R1:W-:Y:S01]  /*1e0e0*/  SYNCS.ARRIVE.TRANS64.A1T0 RZ, [R27+URZ+0x28c50], RZ ;  /* 0x028c50ff1bff79a7 */ /* 0x0003e2000810003f */
[----:B------:R-:W-:Y:S01]  /*1e0f0*/  BSSY B0, `(.L_x_6100) ;  /* 0x00000f6000007945 */ /* 0x000fe20003800000 */
[----:B--2---:R-:W-:-:S05]  /*1e100*/  VIADD R7, R2, 0xfffffffe ;  /* 0xfffffffe02077836 */ /* 0x004fca0000000000 */
[----:B------:R-:W-:-:S13]  /*1e110*/  ISETP.GE.AND P0, PT, R7, R34, PT ;  /* 0x000000220700720c */ /* 0x000fda0003f06270 */
[----:B-1----:R-:W-:Y:S05]  /*1e120*/  @!P0 BRA `(.L_x_6101) ;  /* 0x0000000c00c88947 */ /* 0x002fea0003800000 */
[----:B------:R-:W2:Y:S04]  /*1e130*/  LDL.LU R3, [R1+0x2c] ;  /* 0x00002c0001037983 */ /* 0x000ea80000300800 */
[----:B------:R-:W3:Y:S01]  /*1e140*/  LDL.LU R2, [R1+0xc] ;  /* 0x00000c0001027983 */ /* 0x000ee20000300800 */
[----:B--2---:R-:W-:Y:S02]  /*1e150*/  LOP3.LUT R32, R3, 0x40, RZ, 0xc0, !PT ;  /* 0x0000004003207812 */ /* 0x004fe400078ec0ff */
[----:B---3--:R-:W-:Y:S02]  /*1e160*/  LOP3.LUT R31, R2, 0x80, RZ, 0xc0, !PT ;  /* 0x00000080021f7812 */ /* 0x008fe400078ec0ff */
[----:B------:R-:W-:Y:S02]  /*1e170*/  SHF.R.U32.HI R32, RZ, 0x2, R32 ;  /* 0x00000002ff207819 */ /* 0x000fe40000011620 */
[----:B------:R-:W-:-:S07]  /*1e180*/  SHF.R.U32.HI R31, RZ, 0x3, R31 ;  /* 0x00000003ff1f7819 */ /* 0x000fce000001161f */
.L_x_6114:
[----:B-1----:R-:W1:Y:S01]  /*1e190*/  S2R R2, SR_TID.X ;  /* 0x0000000000027919 */ /* 0x002e620000002100 */
[----:B0-----:R-:W0:Y:S01]  /*1e1a0*/  LDC R5, c[0x0][0x430] ;  /* 0x00010c00ff057b82 */ /* 0x001e220000000800 */
[----:B------:R-:W-:Y:S01]  /*1e1b0*/  IMAD R4, R7, 0x40, R33 ;  /* 0x0000004007047824 */ /* 0x000fe200078e0221 */
[----:B--2---:R-:W2:Y:S01]  /*1e1c0*/  S2R R8, SR_TID.X ;  /* 0x0000000000087919 */ /* 0x004ea20000002100 */
[----:B------:R-:W-:Y:S02]  /*1e1d0*/  IMAD.U32 R10, RZ, RZ, UR38 ;  /* 0x00000026ff0a7e24 */ /* 0x000fe4000f8e00ff */
[----:B------:R-:W-:Y:S01]  /*1e1e0*/  VIADD R25, R25, 0x1 ;  /* 0x0000000119197836 */ /* 0x000fe20000000000 */
        /* <DEDUP_REMOVED lines=8> */
[----:B------:R-:W-:-:S05]  /*1e270*/  IADD3 R4, R8, R4, RZ ;  /* 0x0000000408047210 */ /* 0x000fca0007ffe0ff */
[----:B------:R-:W-:-:S04]  /*1e280*/  IMAD.MOV.U32 R2, RZ, RZ, R4 ;  /* 0x000000ffff027224 */ /* 0x000fc800078e0004 */
        /* <DEDUP_REMOVED lines=23> */
[----:B------:R-:W-:Y:S01]  /*1e400*/  ISETP.GT.AND P3, PT, R2, R34, PT ;  /* 0x000000220200720c */ /* 0x000fe20003f64270 */
[----:B0-----:R-:W-:-:S12]  /*1e410*/  @!P1 BRA `(.L_x_6102) ;  /* 0x0000000000049947 */ /* 0x001fd80003800000 */
[----:B------:R-:W-:Y:S01]  /*1e420*/  BPT.TRAP 0x1 ;  /* 0x000000040000795c */ /* 0x000fe20000300000 */
.L_x_6102:
[----:B------:R-:W-:Y:S01]  /*1e430*/  LEA R6, R25, R23, 0x3 ;  /* 0x0000001719067211 */ /* 0x000fe200078e18ff */
[----:B------:R-:W-:Y:S01]  /*1e440*/  BSSY B1, `(.L_x_6103) ;  /* 0x0000005000017945 */ /* 0x000fe20003800000 */
[----:B------:R-:W-:Y:S02]  /*1e450*/  SHF.L.U32 R17, R26, 0x1f, RZ ;  /* 0x0000001f1a117819 */ /* 0x000fe400000006ff */
[----:B------:R-:W-:Y:S02]  /*1e460*/  SHF.R.S32.HI R9, RZ, 0x1f, R5 ;  /* 0x0000001fff097819 */ /* 0x000fe40000011405 */
[----:B------:R-:W0:Y:S02]  /*1e470*/  SYNCS.PHASECHK.TRANS64.TRYWAIT P0, [R6+URZ+0x28c40], R17 ;  /* 0x028c4011060075a7 */ /* 0x000e24000800017f */
[----:B0-----:R-:W-:Y:S05]  /*1e480*/  @!P0 BRA `(.L_x_6104) ;  /* 0x0000004400888947 */ /* 0x001fea0003800000 */
.L_x_6228:
[----:B------:R-:W-:Y:S05]  /*1e490*/  BSYNC B1 ;  /* 0x0000000000017941 */ /* 0x000fea0003800000 */
.L_x_6103:
        /* <DEDUP_REMOVED lines=42> */
.L_x_6238:
[----:B--2---:R-:W-:-:S04]  /*1e740*/  IADD3 R2, P0, R2, R0, RZ ;  /* 0x0000000002027210 */ /* 0x004fc80007f1e0ff */
[----:B------:R-:W-:Y:S02]  /*1e750*/  IADD3.X R3, RZ, R27, RZ, P0, !PT ;  /* 0x0000001bff037210 */ /* 0x000fe400007fe4ff */
[----:B------:R-:W-:-:S03]  /*1e760*/  PLOP3.LUT P0, PT, PT, PT, PT, 0x80, 0x0 ;  /* 0x000000000000781c */ /* 0x000fc60003f0f070 */
[----:B------:R-:W-:Y:S01]  /*1e770*/  @!PT LDS RZ, [RZ] ;  /* 0x00000000fffff984 */ /* 0x000fe20000000800 */
[----:B------:R-:W-:Y:S01]  /*1e780*/  @!PT LDS RZ, [RZ] ;  /* 0x00000000fffff984 */ /* 0x000fe20000000800 */
[----:B------:R-:W-:Y:S01]  /*1e790*/  @!PT LDS RZ, [RZ] ;  /* 0x00000000fffff984 */ /* 0x000fe20000000800 */
[----:B------:R2:W-:Y:S01]  /*1e7a0*/  LDGSTS.E.BYPASS.LTC128B.128 [R21+0x23c00], desc[UR40][R2.64], !P1 ;  /* 0x23c0000002157fae */ /* 0x0005e2000c901d68 */
[----:B------:R-:W-:-:S09]  /*1e7b0*/  NOP ;  /* 0x0000000000007918 */ /* 0x000fd20000000000 */
.L_x_6106:
        /* <DEDUP_REMOVED lines=11> */
.L_x_6107:
[----:B------:R2:W-:Y:S01]  /*1e870*/  SYNCS.ARRIVE.TRANS64.A1T0 RZ, [R6+URZ+0x28c30], RZ ;  /* 0x028c30ff06ff79a7 */ /* 0x0005e2000810003f */
[----:B------:R-:W-:Y:S05]  /*1e880*/  @!P2 BRA `(.L_x_6108) ;  /* 0x000000000004a947 */ /* 0x000fea0003800000 */
[----:B------:R-:W-:Y:S01]  /*1e890*/  BPT.TRAP 0x1 ;  /* 0x000000040000795c */ /* 0x000fe20000300000 */
.L_x_6108:
[----:B------:R-:W3:Y:S01]  /*1e8a0*/  SYNCS.PHASECHK.TRANS64.TRYWAIT P0, [R6+URZ+0x28c60], R17 ;  /* 0x028c6011060075a7 */ /* 0x000ee2000800017f */
[----:B------:R-:W-:Y:S04]  /*1e8b0*/  BSSY B1, `(.L_x_6109) ;  /* 0x0000002000017945 */ /* 0x000fe80003800000 */
[----:B---3--:R-:W-:Y:S05]  /*1e8c0*/  @!P0 BRA `(.L_x_6110) ;  /* 0x0000004400a88947 */ /* 0x008fea0003800000 */
.L_x_6239:
[----:B------:R-:W-:Y:S05]  /*1e8d0*/  BSYNC B1 ;  /* 0x0000000000017941 */ /* 0x000fea0003800000 */
.L_x_6109:
        /* <DEDUP_REMOVED lines=81> */
.L_x_6249:
        /* <DEDUP_REMOVED lines=25> */
.L_x_6112:
        /* <DEDUP_REMOVED lines=11> */
.L_x_6113:
[----:B------:R3:W-:Y:S01]  /*1f030*/  SYNCS.ARRIVE.TRANS64.A1T0 RZ, [R6+URZ+0x28c50], RZ ;  /* 0x028c50ff06ff79a7 */ /* 0x0007e2000810003f */
[----:B------:R-:W-:Y:S05]  /*1f040*/  @P3 BRA `(.L_x_6114) ;  /* 0xfffffff000503947 */ /* 0x000fea000383ffff */
.L_x_6101:
[----:B------:R-:W-:Y:S05]  /*1f050*/  BSYNC B0 ;  /* 0x0000000000007941 */ /* 0x000fea0003800000 */
.L_x_6100:
        /* <DEDUP_REMOVED lines=21> */
.L_x_6116:
[----:B------:R-:W-:Y:S05]  /*1f1b0*/  BSYNC B0 ;  /* 0x0000000000007941 */ /* 0x000fea0003800000 */
.L_x_6115:
[----:B------:R-:W-:-:S07]  /*1f1c0*/  SEL R25, R25, RZ, P0 ;  /* 0x000000ff19197207 */ /* 0x000fce0000000000 */
.L_x_6075:
[----:B------:R-:W-:Y:S05]  /*1f1d0*/  BSYNC B7 ;  /* 0x0000000000077941 */ /* 0x000fea0003800000 */
.L_x_6073:
        /* <DEDUP_REMOVED lines=11> */
.L_x_6117:
[----:B------:R-:W4:Y:S01]  /*1f290*/  S2R R8, SR_TID.X ;  /* 0x0000000000087919 */ /* 0x000f220000002100 */
[----:B------:R-:W-:Y:S01]  /*1f2a0*/  UMOV UR4, 0xffffffff ;  /* 0xffffffff00047882 */ /* 0x000fe20000000000 */
[----:B----4-:R-:W-:-:S04]  /*1f2b0*/  LOP3.LUT R8, R8, 0x1f, RZ, 0xc0, !PT ;  /* 0x0000001f08087812 */ /* 0x010fc800078ec0ff */
[----:B------:R-:W-:Y:S01]  /*1f2c0*/  ISETP.NE.AND P0, PT, R8, 0x1f, PT ;  /* 0x0000001f0800780c */ /* 0x000fe20003f05270 */
[----:B------:R-:W-:-:S12]  /*1f2d0*/  BRA.DIV UR4, `(.L_x_6119) ;  /* 0x0000004604147947 */ /* 0x000fd8000b800000 */
[----:B0-----:R-:W-:Y:S01]  /*1f2e0*/  IMAD.IADD R5, R19, 0x1, R8 ;  /* 0x0000000113057824 */ /* 0x001fe200078e0208 */
        /* <DEDUP_REMOVED lines=30> */
.L_x_6259:
[----:B------:R-:W-:Y:S02]  /*1f4d0*/  ULDC UR4, c[0x0][0xc38] ;  /* 0x00030e0000047ab9 */ /* 0x000fe40000000800 */
[----:B------:R-:W-:-:S04]  /*1f4e0*/  IMAD.U32 R4, RZ, RZ, UR4 ;  /* 0x00000004ff047e24 */ /* 0x000fc8000f8e00ff */
[----:B--2---:R-:W-:-:S04]  /*1f4f0*/  IMAD R14, R14, R4, RZ ;  /* 0x000000040e0e7224 */ /* 0x004fc800078e02ff */
[----:B------:R-:W-:-:S05]  /*1f500*/  IMAD.IADD R5, R5, 0x1, R14 ;  /* 0x0000000105057824 */ /* 0x000fca00078e020e */
[----:B------:R-:W-:-:S13]  /*1f510*/  ISETP.GT.AND P6, PT, R5, R0, PT ;  /* 0x000000000500720c */ /* 0x000fda0003fc4270 */
[----:B------:R-:W-:Y:S05]  /*1f520*/  @P6 BRA `(.L_x_6120) ;  /* 0x00000000009c6947 */ /* 0x000fea0003800000 */
.L_x_6125:
[----:B------:R-:W2:Y:S01]  /*1f530*/  LDC R2, c[0x0][0xc3c] ;  /* 0x00030f00ff027b82 */ /* 0x000ea20000000800 */
[----:B------:R-:W-:-:S05]  /*1f540*/  VIADD R19, R19, 0x1f ;  /* 0x0000001f13137836 */ /* 0x000fca0000000000 */
[----:B--2---:R-:W-:-:S13]  /*1f550*/  ISETP.GE.AND P6, PT, R19, R2, PT ;  /* 0x000000021300720c */ /* 0x004fda0003fc6270 */
[----:B------:R-:W-:Y:S05]  /*1f560*/  @P6 BRA `(.L_x_6121) ;  /* 0x0000000400d06947 */ /* 0x000fea0003800000 */
[----:B0-----:R-:W0:Y:S01]  /*1f570*/  S2R R3, SR_TID.X ;  /* 0x0000000000037919 */ /* 0x001e220000002100 */
        /* <DEDUP_REMOVED lines=9> */
.L_x_6123:
[----:B------:R-:W-:Y:S05]  /*1f610*/  BSYNC B0 ;  /* 0x0000000000007941 */ /* 0x000fea0003800000 */
.L_x_6122:
        /* <DEDUP_REMOVED lines=18> */
.L_x_6267:
[----:B------:R-:W-:Y:S02]  /*1f740*/  ULDC UR4, c[0x0][0xc38] ;  /* 0x00030e0000047ab9 */ /* 0x000fe40000000800 */
[----:B------:R-:W-:-:S04]  /*1f750*/  IMAD.U32 R4, RZ, RZ, UR4 ;  /* 0x00000004ff047e24 */ /* 0x000fc8000f8e00ff */
[----:B--2---:R-:W-:-:S04]  /*1f760*/  IMAD R14, R14, R4, RZ ;  /* 0x000000040e0e7224 */ /* 0x004fc800078e02ff */
[----:B------:R-:W-:-:S05]  /*1f770*/  IMAD.IADD R5, R14, 0x1, R5 ;  /* 0x000000010e057824 */ /* 0x000fca00078e0205 */
[----:B------:R-:W-:-:S13]  /*1f780*/  ISETP.GT.AND P6, PT, R5, R0, PT ;  /* 0x000000000500720c */ /* 0x000fda0003fc4270 */
[----:B------:R-:W-:Y:S05]  /*1f790*/  @!P6 BRA `(.L_x_6125) ;  /* 0xfffffffc0064e947 */ /* 0x000fea000383ffff */
.L_x_6120:
        /* <DEDUP_REMOVED lines=8> */
.L_x_6271:
[----:B------:R-:W-:Y:S01]  /*1f820*/  ISETP.NE.AND P0, PT, R2, RZ, PT ;  /* 0x000000ff0200720c */ /* 0x000fe20003f05270 */
[----:B------:R-:W-:-:S12]  /*1f830*/  IMAD.MOV.U32 R14, RZ, RZ, RZ ;  /* 0x000000ffff0e7224 */ /* 0x000fd800078e00ff */
[----:B------:R-:W-:Y:S05]  /*1f840*/  @!P0 BRA `(.L_x_6127) ;  /* 0x0000000000108947 */ /* 0x000fea0003800000 */
[----:B------:R-:W-:Y:S01]  /*1f850*/  UMOV UR4, 0xffffffff ;  /* 0xffffffff00047882 */ /* 0x000fe20000000000 */
[----:B------:R-:W-:Y:S02]  /*1f860*/  VIADD R12, R6, 0xffffffff ;  /* 0xffffffff060c7836 */ /* 0x000fe40000000000 */
[----:B------:R-:W-:Y:S05]  /*1f870*/  BRA.DIV UR4, `(.L_x_6128) ;  /* 0x0000004604d47947 */ /* 0x000fea000b800000 */
[----:B------:R4:W0:Y:S02]  /*1f880*/  SHFL.IDX PT, R14, R3, R12, 0x1f ;  /* 0x00001f0c030e7589 */ /* 0x00082400000e0000 */
.L_x_6127:
[----:B0---4-:R-:W0:Y:S01]  /*1f890*/  LDC.64 R2, c[0x0][0xc90] ;  /* 0x00032400ff027b82 */ /* 0x011e220000000a00 */
[----:B------:R-:W-:-:S05]  /*1f8a0*/  IADD3 R19, R6, R19, RZ ;  /* 0x0000001306137210 */ /* 0x000fca0007ffe0ff */
[----:B0-----:R-:W-:-:S05]  /*1f8b0*/  IMAD.WIDE R2, R19, 0x4, R2 ;  /* 0x0000000413027825 */ /* 0x001fca00078e0202 */
[----:B--2---:R0:W3:Y:S01]  /*1f8c0*/  LDG.E R6, desc[UR40][R2.64] ;  /* 0x0000002802067981 */ /* 0x0040e2000c1e1900 */
[----:B------:R-:W-:-:S04]  /*1f8d0*/  IMAD R16, R14, R4, R16 ;  /* 0x000000040e107224 */ /* 0x000fc800078e0210 */
[----:B------:R-:W-:Y:S02]  /*1f8e0*/  IMAD.IADD R0, R0, 0x1, -R16 ;  /* 0x0000000100007824 */ /* 0x000fe400078e0a10 */
[----:B0-----:R-:W-:Y:S02]  /*1f8f0*/  IMAD.MOV.U32 R2, RZ, RZ, RZ ;  /* 0x000000ffff027224 */ /* 0x001fe400078e00ff */
[----:B---3--:R-:W-:-:S05]  /*1f900*/  IMAD R5, R17, R6, RZ ;  /* 0x0000000611057224 */ /* 0x008fca00078e02ff */
[----:B------:R-:W-:-:S04]  /*1f910*/  IABS R7, R5 ;  /* 0x0000000500077213 */ /* 0x000fc80000000000 */
[----:B------:R-:W0:Y:S08]  /*1f920*/  I2F.RP R8, R7 ;  /* 0x0000000700087306 */ /* 0x000e300000209400 */
[----:B0-----:R-:W0:Y:S02]  /*1f930*/  MUFU.RCP R8, R8 ;  /* 0x0000000800087308 */ /* 0x001e240000001000 */
[----:B0-----:R-:W-:Y:S01]  /*1f940*/  VIADD R9, R8, 0xffffffe ;  /* 0x0ffffffe08097836 */ /* 0x001fe20000000000 */
[----:B------:R-:W-:-:S05]  /*1f950*/  IABS R8, R5 ;  /* 0x0000000500087213 */ /* 0x000fca0000000000 */
[----:B------:R-:W0:Y:S01]  /*1f960*/  F2I.FTZ.U32.TRUNC.NTZ R3, R9 ;  /* 0x0000000900037305 */ /* 0x000e22000021f000 */
[----:B------:R-:W-:Y:S02]  /*1f970*/  IMAD.MOV R8, RZ, RZ, -R8 ;  /* 0x000000ffff087224 */ /* 0x000fe400078e0a08 */
[----:B0-----:R-:W-:-:S04]  /*1f980*/  IMAD.MOV R10, RZ, RZ, -R3 ;  /* 0x000000ffff0a7224 */ /* 0x001fc800078e0a03 */
[----:B------:R-:W-:-:S04]  /*1f990*/  IMAD R11, R10, R7, RZ ;  /* 0x000000070a0b7224 */ /* 0x000fc800078e02ff */
[----:B------:R-:W-:Y:S01]  /*1f9a0*/  IMAD.HI.U32 R2, R3, R11, R2 ;  /* 0x0000000b03027227 */ /* 0x000fe200078e0002 */
[----:B------:R-:W-:-:S05]  /*1f9b0*/  IABS R3, R0 ;  /* 0x0000000000037213 */ /* 0x000fca0000000000 */
        /* <DEDUP_REMOVED lines=16> */
[----:B------:R-:W-:-:S04]  /*1fac0*/  VIADDMNMX R4, R3, R4, R6, PT ;  /* 0x0000000403047246 */ /* 0x000fc80003800106 */
[----:B------:R-:W-:-:S04]  /*1fad0*/  IABS R6, R4 ;  /* 0x0000000400067213 */ /* 0x000fc80000000000 */
[----:B------:R-:W0:Y:S08]  /*1fae0*/  I2F.RP R8, R6 ;  /* 0x0000000600087306 */ /* 0x000e300000209400 */
[----:B0-----:R-:W0:Y:S02]  /*1faf0*/  MUFU.RCP R8, R8 ;  /* 0x0000000800087308 */ /* 0x001e240000001000 */
[----:B0-----:R-:W-:Y:S01]  /*1fb00*/  VIADD R2, R8, 0xffffffe ;  /* 0x0ffffffe08027836 */ /* 0x001fe20000000000 */
[----:B------:R-:W-:-:S05]  /*1fb10*/  IABS R8, R0 ;  /* 0x0000000000087213 */ /* 0x000fca0000000000 */
[----:B------:R0:W2:Y:S02]  /*1fb20*/  F2I.FTZ.U32.TRUNC.NTZ R3, R2 ;  /* 0x0000000200037305 */ /* 0x0000a4000021f000 */
[----:B0-----:R-:W-:Y:S02]  /*1fb30*/  IMAD.MOV.U32 R2, RZ, RZ, RZ ;  /* 0x000000ffff027224 */ /* 0x001fe400078e00ff */
[----:B--2---:R-:W-:-:S04]  /*1fb40*/  IMAD.MOV R5, RZ, RZ, -R3 ;  /* 0x000000ffff057224 */ /* 0x004fc800078e0a03 */
[----:B------:R-:W-:-:S04]  /*1fb50*/  IMAD R5, R5, R6, RZ ;  /* 0x0000000605057224 */ /* 0x000fc800078e02ff */
[----:B------:R-:W-:Y:S01]  /*1fb60*/  IMAD.HI.U32 R3, R3, R5, R2 ;  /* 0x0000000503037227 */ /* 0x000fe200078e0002 */
[-C--:B------:R-:W-:Y:S02]  /*1fb70*/  IABS R5, R4.reuse ;  /* 0x0000000400057213 */ /* 0x080fe40000000000 */
[C---:B------:R-:W-:Y:S01]  /*1fb80*/  LOP3.LUT R2, R0.reuse, R4, RZ, 0x3c, !PT ;  /* 0x0000000400027212 */ /* 0x040fe200078e3cff */
[----:B------:R-:W-:Y:S02]  /*1fb90*/  IMAD.IADD R0, R0, 0x1, R7 ;  /* 0x0000000100007824 */ /* 0x000fe400078e0207 */
[----:B------:R-:W-:Y:S01]  /*1fba0*/  IMAD.MOV R5, RZ, RZ, -R5 ;  /* 0x000000ffff057224 */ /* 0x000fe200078e0a05 */
[----:B------:R-:W-:Y:S01]  /*1fbb0*/  ISETP.GE.AND P2, PT, R2, RZ, PT ;  /* 0x000000ff0200720c */ /* 0x000fe20003f46270 */
[----:B------:R-:W-:-:S04]  /*1fbc0*/  IMAD.HI.U32 R3, R3, R8, RZ ;  /* 0x0000000803037227 */ /* 0x000fc800078e00ff */
[----:B------:R-:W-:-:S05]  /*1fbd0*/  IMAD R5, R3, R5, R8 ;  /* 0x0000000503057224 */ /* 0x000fca00078e0208 */
[----:B------:R-:W-:-:S13]  /*1fbe0*/  ISETP.GT.U32.AND P1, PT, R6, R5, PT ;  /* 0x000000050600720c */ /* 0x000fda0003f24070 */
[----:B------:R-:W-:Y:S02]  /*1fbf0*/  @!P1 IMAD.IADD R5, R5, 0x1, -R6 ;  /* 0x0000000105059824 */ /* 0x000fe400078e0a06 */
        /* <DEDUP_REMOVED lines=8> */
[----:B------:R-:W-:-:S05]  /*1fc80*/  LOP3.LUT R0, RZ, R3, RZ, 0x33, !PT ;  /* 0x00000003ff007212 */ /* 0x000fca00078e33ff */
[----:B------:R-:W-:Y:S01]  /*1fc90*/  IMAD.IADD R17, R17, 0x1, R0 ;  /* 0x0000000111117824 */ /* 0x000fe200078e0200 */
[----:B------:R-:W-:Y:S06]  /*1fca0*/  BRA `(.L_x_6129) ;  /* 0x00000000001c7947 */ /* 0x000fec0003800000 */
.L_x_6121:
[----:B------:R-:W-:Y:S01]  /*1fcb0*/  UMOV UR4, URZ ;  /* 0x0000003f00047c82 */ /* 0x000fe20008000000 */
[----:B------:R-:W-:Y:S01]  /*1fcc0*/  UMOV UR5, URZ ;  /* 0x0000003f00057c82 */ /* 0x000fe20008000000 */
[----:B------:R-:W-:Y:S01]  /*1fcd0*/  ULDC UR6, c[0x0][0xc3c] ;  /* 0x00030f0000067ab9 */ /* 0x000fe20000000800 */
[----:B------:R-:W-:Y:S02]  /*1fce0*/  IMAD.MOV.U32 R16, RZ, RZ, R0 ;  /* 0x000000ffff107224 */ /* 0x000fe400078e0000 */
[----:B------:R-:W-:Y:S02]  /*1fcf0*/  IMAD.U32 R17, RZ, RZ, UR4 ;  /* 0x00000004ff117e24 */ /* 0x000fe4000f8e00ff */
[----:B------:R-:W-:Y:S02]  /*1fd00*/  IMAD.U32 R18, RZ, RZ, UR5 ;  /* 0x00000005ff127e24 */ /* 0x000fe4000f8e00ff */
[----:B------:R-:W-:-:S07]  /*1fd10*/  IMAD.U32 R19, RZ, RZ, UR6 ;  /* 0x00000006ff137e24 */ /* 0x000fce000f8e00ff */
.L_x_6129:
[----:B------:R-:W2:Y:S01]  /*1fd20*/  S2R R0, SR_TID.X ;  /* 0x0000000000007919 */ /* 0x000ea20000002100 */
[----:B------:R-:W-:Y:S05]  /*1fd30*/  WARPSYNC.ALL ;  /* 0x0000000000007948 */ /* 0x000fea0003800000 */
[----:B------:R-:W-:Y:S01]  /*1fd40*/  BAR.SYNC.DEFER_BLOCKING 0x4, 0x180 ;  /* 0x0106000000007b1d */ /* 0x000fe20000010000 */
[----:B--2---:R-:W-:-:S04]  /*1fd50*/  LOP3.LUT R0, R0, 0x1f, RZ, 0xc0, !PT ;  /* 0x0000001f00007812 */ /* 0x004fc800078ec0ff */
[----:B------:R-:W-:-:S13]  /*1fd60*/  ISETP.NE.AND P0, PT, R0, RZ, PT ;  /* 0x000000ff0000720c */ /* 0x000fda0003f05270 */
[----:B0-----:R-:W0:Y:S01]  /*1fd70*/  @!P0 S2R R3, SR_CgaCtaId ;  /* 0x0000000000038919 */ /* 0x001e220000008800 */
[----:B------:R-:W-:-:S04]  /*1fd80*/  @!P0 MOV R0, 0x400 ;  /* 0x0000040000008802 */ /* 0x000fc80000000f00 */
[----:B0-----:R-:W-:-:S05]  /*1fd90*/  @!P0 LEA R23, R3, R0, 0x18 ;  /* 0x0000000003178211 */ /* 0x001fca00078ec0ff */
[----:B------:R0:W-:Y:S01]  /*1fda0*/  @!P0 STS.128 [R23+0x28cd0], R16 ;  /* 0x028cd01017008388 */ /* 0x0001e20000000c00 */
[----:B------:R-:W-:Y:S06]  /*1fdb0*/  BAR.ARV 0x5, 0x180 ;  /* 0x0146000000007b1d */ /* 0x000fec0000002000 */
.L_x_6118:
[----:B------:R-:W-:Y:S02]  /*1fdc0*/  ULDC UR4, c[0x0][0xc3c] ;  /* 0x00030f0000047ab9 */ /* 0x000fe40000000800 */
[----:B0-----:R-:W-:-:S13]  /*1fdd0*/  ISETP.GE.AND P0, PT, R19, UR4, PT ;  /* 0x0000000413007c0c */ /* 0x001fda000bf06270 */
[----:B------:R-:W-:Y:S05]  /*1fde0*/  @!P0 BRA `(.L_x_6130) ;  /* 0xffffff94002c8947 */ /* 0x000fea000383ffff */
[----:B------:R-:W-:Y:S05]  /*1fdf0*/  BSYNC B8 ;  /* 0x0000000000087941 */ /* 0x000fea0003800000 */
.L_x_6007:
        /* <DEDUP_REMOVED lines=12> */
.L_x_6274:
[----:B------:R-:W-:Y:S05]  /*1fec0*/  BSYNC B0 ;  /* 0x0000000000007941 */ /* 0x000fea0003800000 */
.L_x_6131:
[----:B------:R-:W-:-:S03]  /*1fed0*/  UMOV UR4, 0xffffffff ;  /* 0xffffffff00047882 */ /* 0x000fc60000000000 */
[----:B------:R-:W-:Y:S05]  /*1fee0*/  BRA.DIV UR4, `(.L_x_6133) ;  /* 0x0000004204707947 */ /* 0x000fea000b800000 */
[----:B0-----:R-:W0:Y:S02]  /*1fef0*/  S2R R0, SR_TID.X ;  /* 0x0000000000007919 */ /* 0x001e240000002100 */
[----:B0-----:R-:W-:-:S04]  /*1ff00*/  SHF.R.U32.HI R0, RZ, 0x5, R0 ;  /* 0x00000005ff007819 */ /* 0x001fc80000011600 */
[----:B------:R-:W-:-:S05]  /*1ff10*/  LOP3.LUT R0, R0, 0x3, RZ, 0xc0, !PT ;  /* 0x0000000300007812 */ /* 0x000fca00078ec0ff */
[----:B------:R0:W1:Y:S02]  /*1ff20*/  SHFL.IDX PT, R14, R0, RZ, 0x1f ;  /* 0x00001fff000e7589 */ /* 0x00006400000e0000 */
.L_x_6277:
[----:B-1----:R-:W-:-:S13]  /*1ff30*/  ISETP.NE.AND P0, PT, R14, RZ, PT ;  /* 0x000000ff0e00720c */ /* 0x002fda0003f05270 */
[----:B------:R-:W-:Y:S05]  /*1ff40*/  @P0 BRA `(.L_x_5778) ;  /* 0x0000000000880947 */ /* 0x000fea0003800000 */
[----:B------:R-:W-:-:S03]  /*1ff50*/  UMOV UR4, 0xffffffff ;  /* 0xffffffff00047882 */ /* 0x000fc60000000000 */
[----:B------:R-:W-:Y:S05]  /*1ff60*/  BRA.DIV UR4, `(.L_x_6134) ;  /* 0x0000004204847947 */ /* 0x000fea000b800000 */
[----:B------:R-:W-:-:S13]  /*1ff70*/  ELECT P6, URZ, PT ;  /* 0x00000000003f782f */ /* 0x000fda00038c0000 */
.L_x_6280:
[----:B------:R-:W-:Y:S05]  /*1ff80*/  @!P6 BRA `(.L_x_5778) ;  /* 0x000000000078e947 */ /* 0x000fea0003800000 */
[----:B------:R-:W-:-:S06]  /*1ff90*/  ULOP3.LUT UR4, UR36, 0x2, URZ, 0xfc, !UPT ;  /* 0x0000000224047892 */ /* 0x000fcc000f8efc3f */
[----:B0-----:R-:W-:-:S05]  /*1ffa0*/  IMAD.U32 R0, RZ, RZ, UR4 ;  /* 0x00000004ff007e24 */ /* 0x001fca000f8e00ff */
[----:B------:R-:W-:-:S13]  /*1ffb0*/  ISETP.NE.AND P0, PT, R0, 0x3, PT ;  /* 0x000000030000780c */ /* 0x000fda0003f05270 */
[----:B------:R-:W-:Y:S05]  /*1ffc0*/  @!P0 BRA `(.L_x_6135) ;  /* 0x0000000000048947 */ /* 0x000fea0003800000 */
[----:B------:R-:W-:Y:S01]  /*1ffd0*/  BPT.TRAP 0x1 ;  /* 0x000000040000795c */ /* 0x000fe20000300000 */
.L_x_6135:
[C---:B------:R-:W-:Y:S01]  /*1ffe0*/  IMAD R5, R25.reuse, 0x8, R4 ;  /* 0x0000000819057824 */ /* 0x040fe200078e0204 */
[----:B------:R-:W-:Y:S01]  /*1fff0*/  SHF.L.U32 R0, R26, 0x1f, RZ ;  /* 0x0000001f1a007819 */ /* 0x000fe200000006ff */
[----:B------:R-:W-:-:S03]  /*20000*/  VIADD R25, R25, 0x1 ;  /* 0x0000000119197836 */ /* 0x000fc60000000000 */
[----:B------:R-:W0:Y:S02]  /*20010*/  SYNCS.PHASECHK.TRANS64.TRYWAIT P1, [R5+URZ+0x28c40], R0 ;  /* 0x028c4000050075a7 */ /* 0x000e24000802017f */
[----:B------:R-:W-:-:S04]  /*20020*/  ISETP.NE.AND P2, PT, R25, 0x2, PT ;  /* 0x000000021900780c */ /* 0x000fc80003f45270 */
[----:B------:R-:W-:Y:S01]  /*20030*/  SEL R3, RZ, 0x1, P2 ;  /* 0x00000001ff037807 */ /* 0x000fe20001000000 */
[----:B0-----:R-:W-:Y:S08]  /*20040*/  @!P1 BRA `(.L_x_6136) ;  /* 0x00000040006c9947 */ /* 0x001ff00003800000 */
.L_x_6281:
[----:B------:R-:W-:Y:S02]  /*20050*/  SEL R25, R25, RZ, P2 ;  /* 0x000000ff19197207 */ /* 0x000fe40001000000 */
[----:B------:R-:W-:Y:S01]  /*20060*/  LOP3.LUT R2, R26, R3, RZ, 0x3c, !PT ;  /* 0x000000031a027212 */ /* 0x000fe200078e3cff */
[----:B------:R-:W-:Y:S06]  /*20070*/  @!P0 BRA `(.L_x_6137) ;  /* 0x0000000000048947 */ /* 0x000fec0003800000 */
[----:B------:R-:W-:Y:S01]  /*20080*/  BPT.TRAP 0x1 ;  /* 0x000000040000795c */ /* 0x000fe20000300000 */
.L_x_6137:
[----:B------:R-:W-:Y:S01]  /*20090*/  IMAD R25, R25, 0x8, R4 ;  /* 0x0000000819197824 */ /* 0x000fe200078e0204 */
[----:B------:R-:W-:-:S04]  /*200a0*/  SHF.L.U32 R2, R2, 0x1f, RZ ;  /* 0x0000001f02027819 */ /* 0x000fc800000006ff */
[----:B------:R-:W1:Y:S02]  /*200b0*/  SYNCS.PHASECHK.TRANS64.TRYWAIT P1, [R25+URZ+0x28c40], R2 ;  /* 0x028c4002190075a7 */ /* 0x000e64000802017f */
[----:B-1----:R-:W-:Y:S05]  /*200c0*/  @!P1 BRA `(.L_x_6138) ;  /* 0x0000004000609947 */ /* 0x002fea0003800000 */
.L_x_6282:
[----:B------:R-:W-:Y:S05]  /*200d0*/  @!P0 BRA `(.L_x_6139) ;  /* 0x0000000000048947 */ /* 0x000fea0003800000 */
[----:B------:R-:W-:Y:S01]  /*200e0*/  BPT.TRAP 0x1 ;  /* 0x000000040000795c */ /* 0x000fe20000300000 */
.L_x_6139:
[----:B------:R-:W5:Y:S02]  /*200f0*/  SYNCS.PHASECHK.TRANS64.TRYWAIT P1, [R5+URZ+0x28c60], R0 ;  /* 0x028c6000050075a7 */ /* 0x000f64000802017f */
[----:B-----5:R-:W-:Y:S05]  /*20100*/  @!P1 BRA `(.L_x_6140) ;  /* 0x0000004000649947 */ /* 0x020fea0003800000 */
.L_x_6283:
[----:B------:R-:W-:Y:S05]  /*20110*/  @!P0 BRA `(.L_x_6141) ;  /* 0x0000000000048947 */ /* 0x000fea0003800000 */
[----:B------:R-:W-:Y:S01]  /*20120*/  BPT.TRAP 0x1 ;  /* 0x000000040000795c */ /* 0x000fe20000300000 */
.L_x_6141:
[----:B------:R0:W0:Y:S02]  /*20130*/  SYNCS.PHASECHK.TRANS64.TRYWAIT P0, [R25+URZ+0x28c60], R2 ;  /* 0x028c6002190075a7 */ /* 0x000024000800017f */
[----:B0-----:R-:W-:Y:S05]  /*20140*/  @!P0 NANOSLEEP.SYNCS 0x989680 ;  /* 0x009896800000895d */ /* 0x001fea0003900000 */
[----:B------:R-:W0:Y:S02]  /*20150*/  @!P0 SYNCS.PHASECHK.TRANS64 P0, [R25+URZ+0x28c60], R2 ;  /* 0x028c6002190085a7 */ /* 0x000e24000800007f */
[----:B0-----:R-:W-:Y:S05]  /*20160*/  @!P0 BRA `(.L_x_6141) ;  /* 0xfffffffc00f08947 */ /* 0x001fea000383ffff */
.L_x_5778:
[----:B------:R-:W-:Y:S05]  /*20170*/  BSYNC B9 ;  /* 0x0000000000097941 */ /* 0x000fea0003800000 */
.L_x_5775:
[----:B------:R-:W-:Y:S05]  /*20180*/  EXIT ;  /* 0x000000000000794d */ /* 0x000fea0003800000 */
.L_x_5802:
[----:B0-----:R0:W1:Y:S02]  /*20190*/  SYNCS.PHASECHK.TRANS64.TRYWAIT P5, [R63+URZ+0x28c90], R72 ;  /* 0x028c90483f0075a7 */ /* 0x00106400080a017f */
[----:B-1----:R-:W-:Y:S05]  /*201a0*/  @!P5 NANOSLEEP.SYNCS 0x989680 ;  /* 0x009896800000d95d */ /* 0x002fea0003900000 */
[----:B------:R-:W1:Y:S02]  /*201b0*/  @!P5 SYNCS.PHASECHK.TRANS64 P5, [R63+URZ+0x28c90], R72 ;  /* 0x028c90483f00d5a7 */ /* 0x000e6400080a007f */
[----:B-1----:R-:W-:Y:S05]  /*201c0*/  @!P5 BRA `(.L_x_5802) ;  /* 0xfffffffc00f0d947 */ /* 0x002fea000383ffff */
[----:B------:R-:W-:Y:S05]  /*201d0*/  BRA `(.L_x_6142) ;  /* 0xfffffe2c00147947 */ /* 0x000fea000383ffff */
.L_x_5803:
        /* <DEDUP_REMOVED lines=8> */
.L_x_6144:
[----:B------:R-:W-:Y:S05]  /*20260*/  BSYNC B1 ;  /* 0x0000000000017941 */ /* 0x000fea0003800000 */
.L_x_6143:
        /* <DEDUP_REMOVED lines=8> */
.L_x_6145:
[----:B------:R-:W-:Y:S05]  /*202f0*/  BRA `(.L_x_6146) ;  /* 0xfffffe2800e07947 */ /* 0x000fea000383ffff */
.L_x_5813:
[----:B0-----:R0:W1:Y:S02]  /*20300*/  SYNCS.PHASECHK.TRANS64.TRYWAIT P6, [R63+URZ+0x28c90], R72 ;  /* 0x028c90483f0075a7 */ /* 0x00106400080c017f */
[----:B-1----:R-:W-:Y:S05]  /*20310*/  @!P6 NANOSLEEP.SYNCS 0x989680 ;  /* 0x009896800000e95d */ /* 0x002fea0003900000 */
[----:B------:R-:W1:Y:S02]  /*20320*/  @!P6 SYNCS.PHASECHK.TRANS64 P6, [R63+URZ+0x28c90], R72 ;  /* 0x028c90483f00e5a7 */ /* 0x000e6400080c007f */
[----:B-1----:R-:W-:Y:S05]  /*20330*/  @!P6 BRA `(.L_x_5813) ;  /* 0xfffffffc00f0e947 */ /* 0x002fea000383ffff */
[----:B------:R-:W-:Y:S05]  /*20340*/  BRA `(.L_x_6147) ;  /* 0xfffffe34004c7947 */ /* 0x000fea000383ffff */
.L_x_5814:
        /* <DEDUP_REMOVED lines=8> */
.L_x_6149:
[----:B------:R-:W-:Y:S05]  /*203d0*/  BSYNC B1 ;  /* 0x0000000000017941 */ /* 0x000fea0003800000 */
.L_x_6148:
        /* <DEDUP_REMOVED lines=8> */
.L_x_6150:
[----:B------:R-:W-:Y:S01]  /*20460*/  IMAD.MOV.U32 R69, RZ, RZ, R14 ;  /* 0x000000ffff457224 */ /* 0x000fe200078e000e */
[----:B------:R-:W-:Y:S06]  /*20470*/  BRA `(.L_x_6151) ;  /* 0xfffffe3400147947 */ /* 0x000fec000383ffff */
.L_x_5819:
[----:B-1----:R1:W2:Y:S02]  /*20480*/  SYNCS.PHASECHK.TRANS64.TRYWAIT P4, [R63+URZ+0x28c90], R72 ;  /* 0x028c90483f0075a7 */ /* 0x0022a4000808017f */
[----:B--2---:R-:W-:Y:S05]  /*20490*/  @!P4 NANOSLEEP.SYNCS 0x989680 ;  /* 0x009896800000c95d */ /* 0x004fea0003900000 */
[----:B------:R-:W2:Y:S02]  /*204a0*/  @!P4 SYNCS.PHASECHK.TRANS64 P4, [R63+URZ+0x28c90], R72 ;  /* 0x028c90483f00c5a7 */ /* 0x000ea4000808007f */
[----:B--2---:R-:W-:Y:S05]  /*204b0*/  @!P4 BRA `(.L_x_5819) ;  /* 0xfffffffc00f0c947 */ /* 0x004fea000383ffff */
[----:B------:R-:W-:Y:S05]  /*204c0*/  BRA `(.L_x_6152) ;  /* 0xfffffe3c00107947 */ /* 0x000fea000383ffff */
.L_x_5820:
[----:B------:R-:W-:Y:S01]  /*204d0*/  BSSY B1, `(.L_x_6153) ;  /* 0x0000007000017945 */ /* 0x000fe20003800000 */
[----:B------:R-:W-:Y:S01]  /*204e0*/  IMAD.MOV.U32 R12, RZ, RZ, RZ ;  /* 0x000000ffff0c7224 */ /* 0x000fe200078e00ff */
[----:B------:R-:W-:Y:S01]  /*204f0*/  MOV R15, 0xffffffff ;  /* 0xffffffff000f7802 */ /* 0x000fe20000000f00 */
[----:B------:R-:W-:-:S07]  /*20500*/  IMAD.MOV.U32 R11, RZ, RZ, 0x1c1f ;  /* 0x00001c1fff0b7424 */ /* 0x000fce00078e00ff */
[----:B-1----:R-:W-:Y:S05]  /*20510*/  WARPSYNC.COLLECTIVE R15, `(.L_x_6154) ;  /* 0x000000000f087348 */ /* 0x002fea0003c00000 */
[----:B------:R0:W2:Y:S02]  /*20520*/  SHFL.IDX P6, R14, R13, R12, R11 ;  /* 0x0000000c0d0e7389 */ /* 0x0000a400000c000b */
[----:B012---:R-:W-:Y:S01]  /*20530*/  ENDCOLLECTIVE ;  /* 0x000000000000791b */ /* 0x007fe20003800000 */
.L_x_6154:
[----:B------:R-:W-:Y:S05]  /*20540*/  BSYNC B1 ;  /* 0x0000000000017941 */ /* 0x000fea0003800000 */
.L_x_6153:
        /* <DEDUP_REMOVED lines=8> */
.L_x_6155:
[----:B------:R-:W-:Y:S05]  /*205d0*/  BRA `(.L_x_6156) ;  /* 0xfffffe3c00387947 */ /* 0x000fea000383ffff */
.L_x_5824:
[----:B--2---:R2:W4:Y:S02]  /*205e0*/  SYNCS.PHASECHK.TRANS64.TRYWAIT P3, [R63+URZ+0x28cb0], R72 ;  /* 0x028cb0483f0075a7 */ /* 0x004524000806017f */
[----:B----4-:R-:W-:Y:S05]  /*205f0*/  @!P3 NANOSLEEP.SYNCS 0x989680 ;  /* 0x009896800000b95d */ /* 0x010fea0003900000 */
[----:B------:R-:W4:Y:S02]  /*20600*/  @!P3 SYNCS.PHASECHK.TRANS64 P3, [R63+URZ+0x28cb0], R72 ;  /* 0x028cb0483f00b5a7 */ /* 0x000f24000806007f */
[----:B----4-:R-:W-:Y:S05]  /*20610*/  @!P3 BRA `(.L_x_5824) ;  /* 0xfffffffc00f0b947 */ /* 0x010fea000383ffff */
[----:B------:R-:W-:Y:S05]  /*20620*/  BRA `(.L_x_6157) ;  /* 0xfffffe3c00c47947 */ /* 0x000fea000383ffff */
.L_x_5843:
[----:B0-----:R0:W1:Y:S02]  /*20630*/  SYNCS.PHASECHK.TRANS64.TRYWAIT P1, [R3+URZ+0x28c50], R6 ;  /* 0x028c5006030075a7 */ /* 0x001064000802017f */
[----:B-1----:R-:W-:Y:S05]  /*20640*/  @!P1 NANOSLEEP.SYNCS 0x989680 ;  /* 0x009896800000995d */ /* 0x002fea0003900000 */
[----:B------:R-:W1:Y:S02]  /*20650*/  @!P1 SYNCS.PHASECHK.TRANS64 P1, [R3+URZ+0x28c50], R6 ;  /* 0x028c5006030095a7 */ /* 0x000e64000802007f */
[----:B-1----:R-:W-:Y:S05]  /*20660*/  @!P1 BRA `(.L_x_5843) ;  /* 0xfffffffc00f09947 */ /* 0x002fea000383ffff */
[----:B------:R-:W-:Y:S05]  /*20670*/  BRA `(.L_x_6158) ;  /* 0xfffffe5000c47947 */ /* 0x000fea000383ffff */
.L_x_5851:
[----:B-1----:R1:W2:Y:S02]  /*20680*/  SYNCS.PHASECHK.TRANS64.TRYWAIT P1, [R5+URZ+0x28c50], R14 ;  /* 0x028c500e050075a7 */ /* 0x0022a4000802017f */
[----:B--2---:R-:W-:Y:S05]  /*20690*/  @!P1 NANOSLEEP.SYNCS 0x989680 ;  /* 0x009896800000995d */ /* 0x004fea0003900000 */
[----:B------:R-:W2:Y:S02]  /*206a0*/  @!P1 SYNCS.PHASECHK.TRANS64 P1, [R5+URZ+0x28c50], R14 ;  /* 0x028c500e050095a7 */ /* 0x000ea4000802007f */
[----:B--2---:R-:W-:Y:S05]  /*206b0*/  @!P1 BRA `(.L_x_5851) ;  /* 0xfffffffc00f09947 */ /* 0x004fea000383ffff */
[----:B------:R-:W-:Y:S05]  /*206c0*/  BRA `(.L_x_5850) ;  /* 0xfffffe5c00f07947 */ /* 0x000fea000383ffff */
.L_x_5873:
        /* <DEDUP_REMOVED lines=8> */
.L_x_6160:
[----:B------:R-:W-:Y:S05]  /*20750*/  BSYNC B1 ;  /* 0x0000000000017941 */ /* 0x000fea0003800000 */
.L_x_6159:
        /* <DEDUP_REMOVED lines=8> */
.L_x_6161:
[----:B------:R-:W-:Y:S02]  /*207e0*/  IMAD.MOV.U32 R13, RZ, RZ, R10 ;  /* 0x000000ffff0d7224 */ /* 0x000fe400078e000a */
[----:B------:R-:W-:-:S07]  /*207f0*/  IMAD.MOV.U32 R0, RZ, RZ, R14 ;  /* 0x000000ffff007224 */ /* 0x000fce00078e000e */
[----:B------:R-:W-:Y:S05]  /*20800*/  WARPSYNC.COLLECTIVE R15, `(.L_x_6162) ;  /* 0x000000000f087348 */ /* 0x000fea0003c00000 */
[----:B------:R0:W1:Y:S02]  /*20810*/  SHFL.IDX P6, R14, R13, R12, R11 ;  /* 0x0000000c0d0e7389 */ /* 0x00006400000c000b */
[----:B01----:R-:W-:Y:S01]  /*20820*/  ENDCOLLECTIVE ;  /* 0x000000000000791b */ /* 0x003fe20003800000 */
.L_x_6162:
[----:B------:R-:W-:Y:S01]  /*20830*/  MOV R13, R7 ;  /* 0x00000007000d7202 */ /* 0x000fe20000000f00 */
[----:B------:R-:W-:-:S07]  /*20840*/  IMAD.MOV.U32 R5, RZ, RZ, R14 ;  /* 0x000000ffff057224 */ /* 0x000fce00078e000e */
[----:B------:R-:W-:Y:S05]  /*20850*/  WARPSYNC.COLLECTIVE R15, `(.L_x_6163) ;  /* 0x000000000f087348 */ /* 0x000fea0003c00000 */
[----:B------:R0:W1:Y:S02]  /*20860*/  SHFL.IDX P6, R14, R13, R12, R11 ;  /* 0x0000000c0d0e7389 */ /* 0x00006400000c000b */
[----:B01----:R-:W-:Y:S01]  /*20870*/  ENDCOLLECTIVE ;  /* 0x000000000000791b */ /* 0x003fe20003800000 */
.L_x_6163:
[----:B------:R-:W-:Y:S05]  /*20880*/  BRA `(.L_x_6164) ;  /* 0xfffffe7800c47947 */ /* 0x000fea000383ffff */
.L_x_5876:
[----:B------:R-:W-:Y:S01]  /*20890*/  BSSY B1, `(.L_x_6165) ;  /* 0x0000008000017945 */ /* 0x000fe20003800000 */
[----:B------:R-:W-:Y:S02]  /*208a0*/  IMAD.MOV.U32 R13, RZ, RZ, R6 ;  /* 0x000000ffff0d7224 */ /* 0x000fe400078e0006 */
[----:B------:R-:W-:Y:S02]  /*208b0*/  IMAD.MOV.U32 R12, RZ, RZ, 0x1 ;  /* 0x00000001ff0c7424 */ /* 0x000fe400078e00ff */
[----:B------:R-:W-:Y:S02]  /*208c0*/  IMAD.MOV.U32 R11, RZ, RZ, 0x1c1f ;  /* 0x00001c1fff0b7424 */ /* 0x000fe400078e00ff */
[----:B------:R-:W-:-:S07]  /*208d0*/  IMAD.MOV.U32 R15, RZ, RZ, -0x1 ;  /* 0xffffffffff0f7424 */ /* 0x000fce00078e00ff */
[----:B0---4-:R-:W-:Y:S05]  /*208e0*/  WARPSYNC.COLLECTIVE R15, `(.L_x_6166) ;  /* 0x000000000f087348 */ /* 0x011fea0003c00000 */
[----:B----4-:R1:W2:Y:S02]  /*208f0*/  SHFL.IDX P6, R14, R13, R12, R11 ;  /* 0x0000000c0d0e7389 */ /* 0x0102a400000c000b */
[----:B012---:R-:W-:Y:S01]  /*20900*/  ENDCOLLECTIVE ;  /* 0x000000000000791b */ /* 0x007fe20003800000 */
.L_x_6166:
[----:B------:R-:W-:Y:S05]  /*20910*/  BSYNC B1 ;  /* 0x0000000000017941 */ /* 0x000fea0003800000 */
.L_x_6165:
[----:B------:R-:W-:Y:S01]  /*20920*/  IMAD.MOV.U32 R13, RZ, RZ, R4 ;  /* 0x000000ffff0d7224 */ /* 0x000fe200078e0004 */
[----:B------:R-:W-:Y:S01]  /*20930*/  MOV R15, 0xffffffff ;  /* 0xffffffff000f7802 */ /* 0x000fe20000000f00 */
[----:B------:R-:W-:Y:S02]  /*20940*/  IMAD.MOV.U32 R12, RZ, RZ, 0x1 ;  /* 0x00000001ff0c7424 */ /* 0x000fe400078e00ff */
[----:B------:R-:W-:Y:S02]  /*20950*/  IMAD.MOV.U32 R11, RZ, RZ, 0x1c1f ;  /* 0x00001c1fff0b7424 */ /* 0x000fe400078e00ff */
[----:B------:R-:W-:-:S07]  /*20960*/  IMAD.MOV.U32 R3, RZ, RZ, R14 ;  /* 0x000000ffff037224 */ /* 0x000fce00078e000e */
[----:B------:R-:W-:Y:S05]  /*20970*/  WARPSYNC.COLLECTIVE R15, `(.L_x_6167) ;  /* 0x000000000f087348 */ /* 0x000fea0003c00000 */
[----:B------:R0:W1:Y:S02]  /*20980*/  SHFL.IDX P6, R14, R13, R12, R11 ;  /* 0x0000000c0d0e7389 */ /* 0x00006400000c000b */
[----:B01----:R-:W-:Y:S01]  /*20990*/  ENDCOLLECTIVE ;  /* 0x000000000000791b */ /* 0x003fe20003800000 */
.L_x_6167:
[----:B------:R-:W-:Y:S02]  /*209a0*/  IMAD.MOV.U32 R13, RZ, RZ, R10 ;  /* 0x000000ffff0d7224 */ /* 0x000fe400078e000a */
[----:B------:R-:W-:-:S07]  /*209b0*/  IMAD.MOV.U32 R0, RZ, RZ, R14 ;  /* 0x000000ffff007224 */ /* 0x000fce00078e000e */
[----:B------:R-:W-:Y:S05]  /*209c0*/  WARPSYNC.COLLECTIVE R15, `(.L_x_6168) ;  /* 0x000000000f087348 */ /* 0x000fea0003c00000 */
[----:B------:R0:W1:Y:S02]  /*209d0*/  SHFL.IDX P6, R14, R13, R12, R11 ;  /* 0x0000000c0d0e7389 */ /* 0x00006400000c000b */
[----:B01----:R-:W-:Y:S01]  /*209e0*/  ENDCOLLECTIVE ;  /* 0x000000000000791b */ /* 0x003fe20003800000 */
.L_x_6168:
[----:B------:R-:W-:Y:S02]  /*209f0*/  IMAD.MOV.U32 R13, RZ, RZ, R7 ;  /* 0x000000ffff0d7224 */ /* 0x000fe400078e0007 */
[----:B------:R-:W-:-:S07]  /*20a00*/  IMAD.MOV.U32 R5, RZ, RZ, R14 ;  /* 0x000000ffff057224 */ /* 0x000fce00078e000e */
[----:B------:R-:W-:Y:S05]  /*20a10*/  WARPSYNC.COLLECTIVE R15, `(.L_x_6169) ;  /* 0x000000000f087348 */ /* 0x000fea0003c00000 */
[----:B------:R0:W1:Y:S02]  /*20a20*/  SHFL.IDX P6, R14, R13, R12, R11 ;  /* 0x0000000c0d0e7389 */ /* 0x00006400000c000b */
[----:B01----:R-:W-:Y:S01]  /*20a30*/  ENDCOLLECTIVE ;  /* 0x000000000000791b */ /* 0x003fe20003800000 */
.L_x_6169:
[----:B------:R-:W-:Y:S05]  /*20a40*/  BRA `(.L_x_6170) ;  /* 0xfffffe7c00207947 */ /* 0x000fea000383ffff */
.L_x_5880:
[----:B0-----:R0:W1:Y:S02]  /*20a50*/  SYNCS.PHASECHK.TRANS64.TRYWAIT P0, [R2+URZ+0x28c00], R35 ;  /* 0x028c0023020075a7 */ /* 0x001064000800017f */
[----:B-1----:R-:W-:Y:S05]  /*20a60*/  @!P0 NANOSLEEP.SYNCS 0x989680 ;  /* 0x009896800000895d */ /* 0x002fea0003900000 */
[----:B------:R-:W1:Y:S02]  /*20a70*/  @!P0 SYNCS.PHASECHK.TRANS64 P0, [R2+URZ+0x28c00], R35 ;  /* 0x028c0023020085a7 */ /* 0x000e64000800007f */
[----:B-1----:R-:W-:Y:S05]  /*20a80*/  @!P0 BRA `(.L_x_5880) ;  /* 0xfffffffc00f08947 */ /* 0x002fea000383ffff */
[----:B------:R-:W-:Y:S05]  /*20a90*/  BRA `(.L_x_6171) ;  /* 0xfffffe8000247947 */ /* 0x000fea000383ffff */
.L_x_5888:
[----:B------:R-:W0:Y:S01]  /*20aa0*/  LDC R39, c[0x0][0x3f4] ;  /* 0x0000fd00ff277b82 */ /* 0x000e220000000800 */
        /* <DEDUP_REMOVED lines=8> */
.L_x_6173:
[----:B------:R-:W-:Y:S05]  /*20b30*/  BSYNC B1 ;  /* 0x0000000000017941 */ /* 0x000fea0003800000 */
.L_x_6172:
[----:B------:R-:W-:Y:S01]  /*20b40*/  IMAD.MOV.U32 R13, RZ, RZ, R25 ;  /* 0x000000ffff0d7224 */ /* 0x000fe200078e0019 */
[----:B------:R-:W-:Y:S01]  /*20b50*/  MOV R0, R14 ;  /* 0x0000000e00007202 */ /* 0x000fe20000000f00 */
[----:B------:R-:W-:Y:S01]  /*20b60*/  IMAD.MOV.U32 R12, RZ, RZ, RZ ;  /* 0x000000ffff0c7224 */ /* 0x000fe200078e00ff */
[----:B------:R-:W-:Y:S01]  /*20b70*/  ISETP.GE.AND P0, PT, R16, R39, PT ;  /* 0x000000271000720c */ /* 0x000fe20003f06270 */
[----:B------:R-:W-:Y:S02]  /*20b80*/  IMAD.MOV.U32 R11, RZ, RZ, 0x1c1f ;  /* 0x00001c1fff0b7424 */ /* 0x000fe400078e00ff */
[----:B------:R-:W-:Y:S02]  /*20b90*/  IMAD.MOV.U32 R15, RZ, RZ, -0x1 ;  /* 0xffffffffff0f7424 */ /* 0x000fe400078e00ff */
[----:B------:R-:W-:-:S08]  /*20ba0*/  IMAD R34, R23, R34, RZ ;  /* 0x0000002217227224 */ /* 0x000fd000078e02ff */
[----:B------:R-:W-:Y:S05]  /*20bb0*/  WARPSYNC.COLLECTIVE R15, `(.L_x_6174) ;  /* 0x000000000f087348 */ /* 0x000fea0003c00000 */
[----:B------:R0:W1:Y:S02]  /*20bc0*/  SHFL.IDX P6, R14, R13, R12, R11 ;  /* 0x0000000c0d0e7389 */ /* 0x00006400000c000b */
[----:B01----:R-:W-:Y:S01]  /*20bd0*/  ENDCOLLECTIVE ;  /* 0x000000000000791b */ /* 0x003fe20003800000 */
.L_x_6174:
[----:B------:R-:W-:Y:S01]  /*20be0*/  ISETP.GE.OR P1, PT, R37, R34, P0 ;  /* 0x000000222500720c */ /* 0x000fe20000726670 */
[----:B------:R-:W-:-:S12]  /*20bf0*/  IMAD.MOV.U32 R13, RZ, RZ, R24 ;  /* 0x000000ffff0d7224 */ /* 0x000fd800078e0018 */
[C---:B------:R-:W-:Y:S02]  /*20c00*/  @!P1 SHF.L.U32 R5, R16.reuse, 0x1, RZ ;  /* 0x0000000110059819 */ /* 0x040fe400000006ff */
[----:B------:R-:W-:Y:S01]  /*20c10*/  @!P1 SHF.L.U64.HI R21, R16, 0x1, R17 ;  /* 0x0000000110159819 */ /* 0x000fe20000010211 */
[----:B------:R-:W-:-:S07]  /*20c20*/  IMAD.MOV.U32 R3, RZ, RZ, R14 ;  /* 0x000000ffff037224 */ /* 0x000fce00078e000e */
[----:B------:R-:W-:Y:S05]  /*20c30*/  WARPSYNC.COLLECTIVE R15, `(.L_x_6175) ;  /* 0x000000000f087348 */ /* 0x000fea0003c00000 */
[----:B------:R0:W1:Y:S02]  /*20c40*/  SHFL.IDX P6, R14, R13, R12, R11 ;  /* 0x0000000c0d0e7389 */ /* 0x00006400000c000b */
[----:B01----:R-:W-:Y:S01]  /*20c50*/  ENDCOLLECTIVE ;  /* 0x000000000000791b */ /* 0x003fe20003800000 */
.L_x_6175:
[----:B------:R-:W-:-:S05]  /*20c60*/  @!P1 IADD3 R6, P2, R3, R5, RZ ;  /* 0x0000000503069210 */ /* 0x000fca0007f5e0ff */
[----:B------:R-:W-:Y:S02]  /*20c70*/  @!P1 IMAD.X R7, R0, 0x1, R21, P2 ;  /* 0x0000000100079824 */ /* 0x000fe400010e0615 */
[----:B------:R-:W-:Y:S02]  /*20c80*/  IMAD.MOV.U32 R13, RZ, RZ, R27 ;  /* 0x000000ffff0d7224 */ /* 0x000fe400078e001b */
[----:B------:R-:W-:-:S07]  /*20c90*/  IMAD.MOV.U32 R4, RZ, RZ, R14 ;  /* 0x000000ffff047224 */ /* 0x000fce00078e000e */
[----:B------:R-:W-:Y:S05]  /*20ca0*/  WARPSYNC.COLLECTIVE R15, `(.L_x_6176) ;  /* 0x000000000f087348 */ /* 0x000fea0003c00000 */
[----:B------:R0:W1:Y:S02]  /*20cb0*/  SHFL.IDX P6, R14, R13, R12, R11 ;  /* 0x0000000c0d0e7389 */ /* 0x00006400000c000b */
[----:B01----:R-:W-:Y:S01]  /*20cc0*/  ENDCOLLECTIVE ;  /* 0x000000000000791b */ /* 0x003fe20003800000 */
.L_x_6176:
[----:B------:R-:W2:Y:S01]  /*20cd0*/  @!P1 LD.E.128 R8, desc[UR40][R6.64] ;  /* 0x0000002806089980 */ /* 0x000ea2000c101d00 */
[----:B------:R-:W-:-:S05]  /*20ce0*/  @!P1 IADD3 R14, P2, R14, R5, RZ ;  /* 0x000000050e0e9210 */ /* 0x000fca0007f5e0ff */
[----:B------:R-:W-:-:S04]  /*20cf0*/  @!P1 IMAD.X R3, R4, 0x1, R21, P2 ;  /* 0x0000000104039824 */ /* 0x000fc800010e0615 */
[----:B------:R-:W-:-:S05]  /*20d00*/  @!P1 IMAD.MOV.U32 R15, RZ, RZ, R3 ;  /* 0x000000ffff0f9224 */ /* 0x000fca00078e0003 */
[----:B------:R0:W5:Y:S01]  /*20d10*/  @!P1 LD.E.128 R4, desc[UR40][R14.64] ;  /* 0x000000280e049980 */ /* 0x000162000c101d00 */
[----:B------:R-:W-:Y:S01]  /*20d20*/  CS2R R32, SRZ ;  /* 0x0000000000207805 */ /* 0x000fe2000001ff00 */
[----:B------:R-:W-:Y:S01]  /*20d30*/  IMAD.MOV.U32 R13, RZ, RZ, R26 ;  /* 0x000000ffff0d7224 */ /* 0x000fe200078e001a */
[----:B------:R-:W-:Y:S01]  /*20d40*/  CS2R R30, SRZ ;  /* 0x00000000001e7805 */ /* 0x000fe2000001ff00 */
[----:B------:R-:W-:Y:S01]  /*20d50*/  IMAD.MOV.U32 R12, RZ, RZ, 0x1 ;  /* 0x00000001ff0c7424 */ /* 0x000fe200078e00ff */
[----:B------:R-:W-:Y:S02]  /*20d60*/  CS2R R20, SRZ ;  /* 0x0000000000147805 */ /* 0x000fe4000001ff00 */
[----:B------:R-:W-:Y:S01]  /*20d70*/  CS2R R28, SRZ ;  /* 0x00000000001c7805 */ /* 0x000fe2000001ff00 */
[----:B0-----:R-:W-:Y:S01]  /*20d80*/  IMAD.MOV.U32 R15, RZ, RZ, -0x1 ;  /* 0xffffffffff0f7424 */ /* 0x001fe200078e00ff */
[----:B--2---:R-:W-:Y:S01]  /*20d90*/  @!P1 MOV R33, R11 ;  /* 0x0000000b00219202 */ /* 0x004fe20000000f00 */
[----:B------:R-:W-:-:S02]  /*20da0*/  IMAD.MOV.U32 R11, RZ, RZ, 0x1c1f ;  /* 0x00001c1fff0b7424 */ /* 0x000fc400078e00ff */
[----:B------:R-:W-:Y:S02]  /*20db0*/  @!P1 IMAD.MOV.U32 R30, RZ, RZ, R8 ;  /* 0x000000ffff1e9224 */ /* 0x000fe400078e0008 */
[----:B------:R-:W-:-:S07]  /*20dc0*/  @!P1 IMAD.MOV.U32 R31, RZ, RZ, R9 ;  /* 0x000000ffff1f9224 */ /* 0x000fce00078e0009 */
[----:B-----5:R-:W-:Y:S05]  /*20dd0*/  WARPSYNC.COLLECTIVE R15, `(.L_x_6177) ;  /* 0x000000000f087348 */ /* 0x020fea0003c00000 */
[----:B------:R0:W1:Y:S02]  /*20de0*/  SHFL.IDX P6, R14, R13, R12, R11 ;  /* 0x0000000c0d0e7389 */ /* 0x00006400000c000b */
[----:B01---5:R-:W-:Y:S01]  /*20df0*/  ENDCOLLECTIVE ;  /* 0x000000000000791b */ /* 0x023fe20003800000 */
.L_x_6177:
[----:B------:R-:W-:Y:S02]  /*20e00*/  IMAD.MOV.U32 R0, RZ, RZ, R30 ;  /* 0x000000ffff007224 */ /* 0x000fe400078e001e */
[----:B------:R-:W-:Y:S02]  /*20e10*/  IMAD.MOV.U32 R3, RZ, RZ, R31 ;  /* 0x000000ffff037224 */ /* 0x000fe400078e001f */
[----:B------:R-:W-:Y:S01]  /*20e20*/  @!P1 IMAD.MOV.U32 R32, RZ, RZ, R10 ;  /* 0x000000ffff209224 */ /* 0x000fe200078e000a */
[----:B------:R-:W-:Y:S01]  /*20e30*/  PRMT R51, R51, 0x5410, R0 ;  /* 0x0000541033337816 */ /* 0x000fe20000000000 */
[----:B------:R-:W-:Y:S01]  /*20e40*/  IMAD.MOV.U32 R9, RZ, RZ, R33 ;  /* 0x000000ffff097224 */ /* 0x000fe200078e0021 */
[----:B------:R-:W-:Y:S01]  /*20e50*/  PRMT R38, R38, 0x5410, R3 ;  /* 0x0000541026267816 */ /* 0x000fe20000000003 */
[----:B------:R-:W-:Y:S02]  /*20e60*/  IMAD.MOV.U32 R8, RZ, RZ, R32 ;  /* 0x000000ffff087224 */ /* 0x000fe400078e0020 */
[----:B------:R-:W-:-:S03]  /*20e70*/  IMAD.MOV.U32 R13, RZ, RZ, R25 ;  /* 0x000000ffff0d7224 */ /* 0x000fc600078e0019 */
[----:B------:R-:W-:Y:S01]  /*20e80*/  PRMT R35, R8, 0x5410, R9 ;  /* 0x0000541008237816 */ /* 0x000fe20000000009 */
[----:B------:R-:W-:Y:S02]  /*20e90*/  @!P1 IMAD.MOV.U32 R20, RZ, RZ, R4 ;  /* 0x000000ffff149224 */ /* 0x000fe400078e0004 */
[----:B------:R-:W-:Y:S02]  /*20ea0*/  @!P1 IMAD.MOV.U32 R21, RZ, RZ, R5 ;  /* 0x000000ffff159224 */ /* 0x000fe400078e0005 */
[----:B------:R-:W-:Y:S02]  /*20eb0*/  @!P1 IMAD.MOV.U32 R29, RZ, RZ, R7 ;  /* 0x000000ffff1d9224 */ /* 0x000fe400078e0007 */
[----:B------:R-:W-:Y:S01]  /*20ec0*/  IMAD.MOV.U32 R0, RZ, RZ, R14 ;  /* 0x000000ffff007224 */ /* 0x000fe200078e000e */
[----:B------:R-:W-:-:S07]  /*20ed0*/  MOV R5, R21 ;  /* 0x0000001500057202 */ /* 0x000fce0000000f00 */
[----:B------:R-:W-:Y:S05]  /*20ee0*/  WARPSYNC.COLLECTIVE R15, `(.L_x_6178) ;  /* 0x000000000f087348 */ /* 0x000fea0003c00000 */
[----:B------:R0:W1:Y:S02]  /*20ef0*/  SHFL.IDX P6, R14, R13, R12, R11 ;  /* 0x0000000c0d0e7389 */ /* 0x00006400000c000b */
[----:B01----:R-:W-:Y:S01]  /*20f00*/  ENDCOLLECTIVE ;  /* 0x000000000000791b */ /* 0x003fe20003800000 */
.L_x_6178:
[----:B------:R-:W-:Y:S02]  /*20f10*/  @!P1 IMAD.MOV.U32 R28, RZ, RZ, R6 ;  /* 0x000000ffff1c9224 */ /* 0x000fe400078e0006 */
[----:B------:R-:W-:Y:S01]  /*20f20*/  IMAD.MOV.U32 R4, RZ, RZ, R20 ;  /* 0x000000ffff047224 */ /* 0x000fe200078e0014 */
[----:B------:R-:W-:Y:S01]  /*20f30*/  PRMT R38, R5, 0x7610, R38 ;  /* 0x0000761005267816 */ /* 0x000fe20000000026 */
[----:B------:R-:W-:Y:S02]  /*20f40*/  IMAD.MOV.U32 R7, RZ, RZ, R29 ;  /* 0x000000ffff077224 */ /* 0x000fe400078e001d */
[----:B------:R-:W-:-:S03]  /*20f50*/  IMAD.MOV.U32 R6, RZ, RZ, R28 ;  /* 0x000000ffff067224 */ /* 0x000fc600078e001c */
[----:B------:R-:W-:Y:S02]  /*20f60*/  PRMT R44, R4, 0x5410, R7 ;  /* 0x00005410042c7816 */ /* 0x000fe40000000007 */
[----:B------:R-:W-:Y:S02]  /*20f70*/  CS2R R4, SRZ ;  /* 0x0000000000047805 */ /* 0x000fe4000001ff00 */
[----:B------:R-:W-:Y:S01]  /*20f80*/  PRMT R51, R6, 0x7610, R51 ;  /* 0x0000761006337816 */ /* 0x000fe20000000033 */
[----:B------:R-:W-:Y:S02]  /*20f90*/  IMAD.MOV.U32 R13, RZ, RZ, R24 ;  /* 0x000000ffff0d7224 */ /* 0x000fe400078e0018 */
[----:B------:R-:W-:-:S07]  /*20fa0*/  IMAD.MOV.U32 R3, RZ, RZ, R14 ;  /* 0x000000ffff037224 */ /* 0x000fce00078e000e */
[----:B------:R-:W-:Y:S05]  /*20fb0*/  WARPSYNC.COLLECTIVE R15, `(.L_x_6179) ;  /* 0x000000000f087348 */ /* 0x000fea0003c00000 */
[----:B------:R0:W1:Y:S02]  /*20fc0*/  SHFL.IDX P6, R14, R13, R12, R11 ;  /* 0x0000000c0d0e7389 */ /* 0x00006400000c000b */
[----:B01----:R-:W-:Y:S01]  /*20fd0*/  ENDCOLLECTIVE ;  /* 0x000000000000791b */ /* 0x003fe20003800000 */
.L_x_6179:
[----:B------:R-:W-:Y:S01]  /*20fe0*/  IMAD.MOV.U32 R13, RZ, RZ, R27 ;  /* 0x000000ffff0d7224 */ /* 0x000fe200078e001b */
[----:B------:R-:W-:-:S07]  /*20ff0*/  MOV R24, R14 ;  /* 0x0000000e00187202 */ /* 0x000fce0000000f00 */
[----:B------:R-:W-:Y:S05]  /*21000*/  WARPSYNC.COLLECTIVE R15, `(.L_x_6180) ;  /* 0x000000000f087348 */ /* 0x000fea0003c00000 */
[----:B------:R0:W1:Y:S02]  /*21010*/  SHFL.IDX P6, R14, R13, R12, R11 ;  /* 0x0000000c0d0e7389 */ /* 0x00006400000c000b */
[----:B01----:R-:W-:Y:S01]  /*21020*/  ENDCOLLECTIVE ;  /* 0x000000000000791b */ /* 0x003fe20003800000 */
.L_x_6180:
[----:B------:R-:W-:Y:S05]  /*21030*/  BRA `(.L_x_6181) ;  /* 0xfffffe8c00087947 */ /* 0x000fea000383ffff */
.L_x_5892:
[----:B0-----:R0:W1:Y:S02]  /*21040*/  SYNCS.PHASECHK.TRANS64.TRYWAIT P1, [R2+URZ+0x28c00], R13 ;  /* 0x028c000d020075a7 */ /* 0x001064000802017f */
[----:B-1----:R-:W-:Y:S05]  /*21050*/  @!P1 NANOSLEEP.SYNCS 0x989680 ;  /* 0x009896800000995d */ /* 0x002fea0003900000 */
[----:B------:R-:W1:Y:S02]  /*21060*/  @!P1 SYNCS.PHASECHK.TRANS64 P1, [R2+URZ+0x28c00], R13 ;  /* 0x028c000d020095a7 */ /* 0x000e64000802007f */
[----:B-1----:R-:W-:Y:S05]  /*21070*/  @!P1 BRA `(.L_x_5892) ;  /* 0xfffffffc00f09947 */ /* 0x002fea000383ffff */
[----:B------:R-:W-:Y:S05]  /*21080*/  BRA `(.L_x_6182) ;  /* 0xfffffe8c00a47947 */ /* 0x000fea000383ffff */
.L_x_5898:
[----:B0-----:R0:W2:Y:S02]  /*21090*/  SYNCS.PHASECHK.TRANS64.TRYWAIT P1, [R12+URZ+0x28c30], R21 ;  /* 0x028c30150c0075a7 */ /* 0x0010a4000802017f */
[----:B--2---:R-:W-:Y:S05]  /*210a0*/  @!P1 NANOSLEEP.SYNCS 0x989680 ;  /* 0x009896800000995d */ /* 0x004fea0003900000 */
[----:B------:R-:W2:Y:S02]  /*210b0*/  @!P1 SYNCS.PHASECHK.TRANS64 P1, [R12+URZ+0x28c30], R21 ;  /* 0x028c30150c0095a7 */ /* 0x000ea4000802007f */
[----:B--2---:R-:W-:Y:S05]  /*210c0*/  @!P1 BRA `(.L_x_5898) ;  /* 0xfffffffc00f09947 */ /* 0x004fea000383ffff */
[----:B------:R-:W-:Y:S05]  /*210d0*/  BRA `(.L_x_5897) ;  /* 0xfffffe9c00307947 */ /* 0x000fea000383ffff */
.L_x_5912:
[----:B--2---:R2:W3:Y:S02]  /*210e0*/  SYNCS.PHASECHK.TRANS64.TRYWAIT P1, [R12+URZ+0x28c50], R21 ;  /* 0x028c50150c0075a7 */ /* 0x0044e4000802017f */
[----:B---3--:R-:W-:Y:S05]  /*210f0*/  @!P1 NANOSLEEP.SYNCS 0x989680 ;  /* 0x009896800000995d */ /* 0x008fea0003900000 */
[----:B------:R-:W3:Y:S02]  /*21100*/  @!P1 SYNCS.PHASECHK.TRANS64 P1, [R12+URZ+0x28c50], R21 ;  /* 0x028c50150c0095a7 */ /* 0x000ee4000802007f */
[----:B---3--:R-:W-:Y:S05]  /*21110*/  @!P1 BRA `(.L_x_5912) ;  /* 0xfffffffc00f09947 */ /* 0x008fea000383ffff */
[----:B------:R-:W-:Y:S05]  /*21120*/  BRA `(.L_x_5911) ;  /* 0xfffffebc00047947 */ /* 0x000fea000383ffff */
.L_x_5925:
[----:B-1----:R1:W2:Y:S02]  /*21130*/  SYNCS.PHASECHK.TRANS64.TRYWAIT P1, [R21+URZ+0x28c30], R212 ;  /* 0x028c30d4150075a7 */ /* 0x0022a4000802017f */
[----:B--2---:R-:W-:Y:S05]  /*21140*/  @!P1 NANOSLEEP.SYNCS 0x989680 ;  /* 0x009896800000995d */ /* 0x004fea0003900000 */
[----:B------:R-:W2:Y:S02]  /*21150*/  @!P1 SYNCS.PHASECHK.TRANS64 P1, [R21+URZ+0x28c30], R212 ;  /* 0x028c30d4150095a7 */ /* 0x000ea4000802007f */
[----:B--2---:R-:W-:Y:S05]  /*21160*/  @!P1 BRA `(.L_x_5925) ;  /* 0xfffffffc00f09947 */ /* 0x004fea000383ffff */
[----:B------:R-:W-:Y:S05]  /*21170*/  BRA `(.L_x_5924) ;  /* 0xfffffec000907947 */ /* 0x000fea000383ffff */
.L_x_5939:
[----:B--2---:R2:W3:Y:S02]  /*21180*/  SYNCS.PHASECHK.TRANS64.TRYWAIT P1, [R21+URZ+0x28c50], R212 ;  /* 0x028c50d4150075a7 */ /* 0x0044e4000802017f */
[----:B---3--:R-:W-:Y:S05]  /*21190*/  @!P1 NANOSLEEP.SYNCS 0x989680 ;  /* 0x009896800000995d */ /* 0x008fea0003900000 */
[----:B------:R-:W3:Y:S02]  /*211a0*/  @!P1 SYNCS.PHASECHK.TRANS64 P1, [R21+URZ+0x28c50], R212 ;  /* 0x028c50d4150095a7 */ /* 0x000ee4000802007f */
[----:B---3--:R-:W-:Y:S05]  /*211b0*/  @!P1 BRA `(.L_x_5939) ;  /* 0xfffffffc00f09947 */ /* 0x008fea000383ffff */
[----:B------:R-:W-:Y:S05]  /*211c0*/  BRA `(.L_x_5938) ;  /* 0xfffffee800147947 */ /* 0x000fea000383ffff */
.L_x_5953:
[----:B-1----:R1:W2:Y:S02]  /*211d0*/  SYNCS.PHASECHK.TRANS64.TRYWAIT P2, [R12+URZ+0x28c30], R212 ;  /* 0x028c30d40c0075a7 */ /* 0x0022a4000804017f */
[----:B--2---:R-:W-:Y:S05]  /*211e0*/  @!P2 NANOSLEEP.SYNCS 0x989680 ;  /* 0x009896800000a95d */ /* 0x004fea0003900000 */
[----:B------:R-:W2:Y:S02]  /*211f0*/  @!P2 SYNCS.PHASECHK.TRANS64 P2, [R12+URZ+0x28c30], R212 ;  /* 0x028c30d40c00a5a7 */ /* 0x000ea4000804007f */
[----:B--2---:R-:W-:Y:S05]  /*21200*/  @!P2 BRA `(.L_x_5953) ;  /* 0xfffffffc00f0a947 */ /* 0x004fea000383ffff */
[----:B------:R-:W-:Y:S05]  /*21210*/  BRA `(.L_x_5952) ;  /* 0xfffffeec00e87947 */ /* 0x000fea000383ffff */
.L_x_5959:
[----:B--2---:R2:W3:Y:S02]  /*21220*/  SYNCS.PHASECHK.TRANS64.TRYWAIT P2, [R12+URZ+0x28c50], R212 ;  /* 0x028c50d40c0075a7 */ /* 0x0044e4000804017f */
[----:B---3--:R-:W-:Y:S05]  /*21230*/  @!P2 NANOSLEEP.SYNCS 0x989680 ;  /* 0x009896800000a95d */ /* 0x008fea0003900000 */
[----:B------:R-:W3:Y:S02]  /*21240*/  @!P2 SYNCS.PHASECHK.TRANS64 P2, [R12+URZ+0x28c50], R212 ;  /* 0x028c50d40c00a5a7 */ /* 0x000ee4000804007f */
[----:B---3--:R-:W-:Y:S05]  /*21250*/  @!P2 BRA `(.L_x_5959) ;  /* 0xfffffffc00f0a947 */ /* 0x008fea000383ffff */
[----:B------:R-:W-:Y:S05]  /*21260*/  BRA `(.L_x_5958) ;  /* 0xffffff0800507947 */ /* 0x000fea000383ffff */
.L_x_5968:
[----:B-1----:R1:W2:Y:S02]  /*21270*/  SYNCS.PHASECHK.TRANS64.TRYWAIT P1, [R21+URZ+0x28c30], R209 ;  /* 0x028c30d1150075a7 */ /* 0x0022a4000802017f */
[----:B--2---:R-:W-:Y:S05]  /*21280*/  @!P1 NANOSLEEP.SYNCS 0x989680 ;  /* 0x009896800000995d */ /* 0x004fea0003900000 */
[----:B------:R-:W2:Y:S02]  /*21290*/  @!P1 SYNCS.PHASECHK.TRANS64 P1, [R21+URZ+0x28c30], R209 ;  /* 0x028c30d1150095a7 */ /* 0x000ea4000802007f */
[----:B--2---:R-:W-:Y:S05]  /*212a0*/  @!P1 BRA `(.L_x_5968) ;  /* 0xfffffffc00f09947 */ /* 0x004fea000383ffff */
[----:B------:R-:W-:Y:S05]  /*212b0*/  BRA `(.L_x_5967) ;  /* 0xffffff0c006c7947 */ /* 0x000fea000383ffff */
.L_x_5982:
[----:B---3--:R3:W4:Y:S02]  /*212c0*/  SYNCS.PHASECHK.TRANS64.TRYWAIT P1, [R21+URZ+0x28c50], R209 ;  /* 0x028c50d1150075a7 */ /* 0x008724000802017f */
[----:B----4-:R-:W-:Y:S05]  /*212d0*/  @!P1 NANOSLEEP.SYNCS 0x989680 ;  /* 0x009896800000995d */ /* 0x010fea0003900000 */
[----:B------:R-:W4:Y:S02]  /*212e0*/  @!P1 SYNCS.PHASECHK.TRANS64 P1, [R21+URZ+0x28c50], R209 ;  /* 0x028c50d1150095a7 */ /* 0x000f24000802007f */
[----:B----4-:R-:W-:Y:S05]  /*212f0*/  @!P1 BRA `(.L_x_5982) ;  /* 0xfffffffc00f09947 */ /* 0x010fea000383ffff */
[----:B------:R-:W-:Y:S05]  /*21300*/  BRA `(.L_x_5981) ;  /* 0xffffff30007c7947 */ /* 0x000fea000383ffff */
.L_x_6021:
[----:B------:R-:W0:Y:S01]  /*21310*/  S2R R12, SR_TID.X ;  /* 0x00000000000c7919 */ /* 0x000e220000002100 */
[----:B------:R-:W-:Y:S01]  /*21320*/  BSSY B1, `(.L_x_6183) ;  /* 0x000000a000017945 */ /* 0x000fe20003800000 */
[----:B------:R-:W-:Y:S02]  /*21330*/  IMAD.MOV.U32 R11, RZ, RZ, 0x1f ;  /* 0x0000001fff0b7424 */ /* 0x000fe400078e00ff */
[----:B------:R-:W-:Y:S01]  /*21340*/  IMAD.MOV.U32 R15, RZ, RZ, -0x1 ;  /* 0xffffffffff0f7424 */ /* 0x000fe200078e00ff */
[----:B0-----:R-:W-:-:S04]  /*21350*/  SHF.R.U32.HI R12, RZ, 0x5, R12 ;  /* 0x00000005ff0c7819 */ /* 0x001fc8000001160c */
[----:B------:R-:W-:-:S05]  /*21360*/  LOP3.LUT R12, R12, 0x3, RZ, 0xc0, !PT ;  /* 0x000000030c0c7812 */ /* 0x000fca00078ec0ff */
[----:B------:R-:W-:Y:S02]  /*21370*/  IMAD.MOV.U32 R13, RZ, RZ, R12 ;  /* 0x000000ffff0d7224 */ /* 0x000fe400078e000c */
[----:B------:R-:W-:-:S07]  /*21380*/  IMAD.MOV.U32 R12, RZ, RZ, RZ ;  /* 0x000000ffff0c7224 */ /* 0x000fce00078e00ff */
[----:B------:R-:W-:Y:S05]  /*21390*/  WARPSYNC.COLLECTIVE R15, `(.L_x_6184) ;  /* 0x000000000f087348 */ /* 0x000fea0003c00000 */
[----:B------:R0:W1:Y:S02]  /*213a0*/  SHFL.IDX P6, R14, R13, R12, R11 ;  /* 0x0000000c0d0e7389 */ /* 0x00006400000c000b */
[----:B01----:R-:W-:Y:S01]  /*213b0*/  ENDCOLLECTIVE ;  /* 0x000000000000791b */ /* 0x003fe20003800000 */
.L_x_6184:
[----:B------:R-:W-:Y:S05]  /*213c0*/  BSYNC B1 ;  /* 0x0000000000017941 */ /* 0x000fea0003800000 */
.L_x_6183:
[----:B------:R-:W-:Y:S05]  /*213d0*/  BRA `(.L_x_6185) ;  /* 0xffffff8800407947 */ /* 0x000fea000383ffff */
.L_x_6023:
[----:B------:R-:W-:Y:S01]  /*213e0*/  BSSY B1, `(.L_x_6186) ;  /* 0x0000006000017945 */ /* 0x000fe20003800000 */
[----:B------:R-:W-:-:S07]  /*213f0*/  IMAD.MOV.U32 R15, RZ, RZ, -0x1 ;  /* 0xffffffffff0f7424 */ /* 0x000fce00078e00ff */
[----:B0-----:R-:W-:Y:S05]  /*21400*/  WARPSYNC.COLLECTIVE R15, `(.L_x_6187) ;  /* 0x000000000f0c7348 */ /* 0x001fea0003c00000 */
[----:B------:R-:W-:Y:S02]  /*21410*/  ELECT P6, UR62, PT ;  /* 0x00000000003e782f */ /* 0x000fe400038c0000 */
[----:B------:R-:W-:Y:S01]  /*21420*/  MOV R14, UR62 ;  /* 0x0000003e000e7c02 */ /* 0x000fe20008000f00 */
[----:B0-----:R-:W-:Y:S10]  /*21430*/  ENDCOLLECTIVE ;  /* 0x000000000000791b */ /* 0x001ff40003800000 */
.L_x_6187:
[----:B------:R-:W-:Y:S05]  /*21440*/  BSYNC B1 ;  /* 0x0000000000017941 */ /* 0x000fea0003800000 */
.L_x_6186:
[----:B------:R-:W-:Y:S05]  /*21450*/  BRA `(.L_x_6022) ;  /* 0xffffff8800387947 */ /* 0x000fea000383ffff */
.L_x_6025:
[----:B0-----:R0:W1:Y:S02]  /*21460*/  SYNCS.PHASECHK.TRANS64.TRYWAIT P0, [R23+URZ+0x28c20], R2 ;  /* 0x028c2002170075a7 */ /* 0x001064000800017f */
[----:B-1----:R-:W-:Y:S05]  /*21470*/  @!P0 NANOSLEEP.SYNCS 0x989680 ;  /* 0x009896800000895d */ /* 0x002fea0003900000 */
[----:B------:R-:W1:Y:S02]  /*21480*/  @!P0 SYNCS.PHASECHK.TRANS64 P0, [R23+URZ+0x28c20], R2 ;  /* 0x028c2002170085a7 */ /* 0x000e64000800007f */
[----:B-1----:R-:W-:Y:S05]  /*21490*/  @!P0 BRA `(.L_x_6025) ;  /* 0xfffffffc00f08947 */ /* 0x002fea000383ffff */
[----:B------:R-:W-:Y:S05]  /*214a0*/  BRA `(.L_x_6188) ;  /* 0xffffff8800487947 */ /* 0x000fea000383ffff */
.L_x_6029:
[----:B0-----:R0:W1:Y:S02]  /*214b0*/  SYNCS.PHASECHK.TRANS64.TRYWAIT P0, [R12+URZ+0x28ca0], R2 ;  /* 0x028ca0020c0075a7 */ /* 0x001064000800017f */
[----:B-1----:R-:W-:Y:S05]  /*214c0*/  @!P0 NANOSLEEP.SYNCS 0x989680 ;  /* 0x009896800000895d */ /* 0x002fea0003900000 */
[----:B------:R-:W1:Y:S02]  /*214d0*/  @!P0 SYNCS.PHASECHK.TRANS64 P0, [R12+URZ+0x28ca0], R2 ;  /* 0x028ca0020c0085a7 */ /* 0x000e64000800007f */
[----:B-1----:R-:W-:Y:S05]  /*214e0*/  @!P0 BRA `(.L_x_6029) ;  /* 0xfffffffc00f08947 */ /* 0x002fea000383ffff */
[----:B------:R-:W-:Y:S05]  /*214f0*/  BRA `(.L_x_6189) ;  /* 0xffffff8800607947 */ /* 0x000fea000383ffff */
.L_x_6034:
[----:B-1----:R1:W2:Y:S02]  /*21500*/  SYNCS.PHASECHK.TRANS64.TRYWAIT P0, [R12+URZ+0x28cc0], R2 ;  /* 0x028cc0020c0075a7 */ /* 0x0022a4000800017f */
[----:B--2---:R-:W-:Y:S05]  /*21510*/  @!P0 NANOSLEEP.SYNCS 0x989680 ;  /* 0x009896800000895d */ /* 0x004fea0003900000 */
[----:B------:R-:W2:Y:S02]  /*21520*/  @!P0 SYNCS.PHASECHK.TRANS64 P0, [R12+URZ+0x28cc0], R2 ;  /* 0x028cc0020c0085a7 */ /* 0x000ea4000800007f */
[----:B--2---:R-:W-:Y:S05]  /*21530*/  @!P0 BRA `(.L_x_6034) ;  /* 0xfffffffc00f08947 */ /* 0x004fea000383ffff */
[----:B------:R-:W-:Y:S05]  /*21540*/  BRA `(.L_x_6190) ;  /* 0xffffff8800dc7947 */ /* 0x000fea000383ffff */
.L_x_6048:
[----:B0-----:R0:W1:Y:S02]  /*21550*/  SYNCS.PHASECHK.TRANS64.TRYWAIT P1, [R10+URZ+0x28ca0], R2 ;  /* 0x028ca0020a0075a7 */ /* 0x001064000802017f */
[----:B-1----:R-:W-:Y:S05]  /*21560*/  @!P1 NANOSLEEP.SYNCS 0x989680 ;  /* 0x009896800000995d */ /* 0x002fea0003900000 */
[----:B------:R-:W1:Y:S02]  /*21570*/  @!P1 SYNCS.PHASECHK.TRANS64 P1, [R10+URZ+0x28ca0], R2 ;  /* 0x028ca0020a0095a7 */ /* 0x000e64000802007f */
[----:B-1----:R-:W-:Y:S05]  /*21580*/  @!P1 BRA `(.L_x_6048) ;  /* 0xfffffffc00f09947 */ /* 0x002fea000383ffff */
[----:B------:R-:W-:Y:S05]  /*21590*/  BRA `(.L_x_6191) ;  /* 0xffffff9400407947 */ /* 0x000fea000383ffff */
.L_x_6053:
[----:B-1----:R1:W2:Y:S02]  /*215a0*/  SYNCS.PHASECHK.TRANS64.TRYWAIT P1, [R10+URZ+0x28cc0], R2 ;  /* 0x028cc0020a0075a7 */ /* 0x0022a4000802017f */
[----:B--2---:R-:W-:Y:S05]  /*215b0*/  @!P1 NANOSLEEP.SYNCS 0x989680 ;  /* 0x009896800000995d */ /* 0x004fea0003900000 */
[----:B------:R-:W2:Y:S02]  /*215c0*/  @!P1 SYNCS.PHASECHK.TRANS64 P1, [R10+URZ+0x28cc0], R2 ;  /* 0x028cc0020a0095a7 */ /* 0x000ea4000802007f */
[----:B--2---:R-:W-:Y:S05]  /*215d0*/  @!P1 BRA `(.L_x_6053) ;  /* 0xfffffffc00f09947 */ /* 0x004fea000383ffff */
[----:B------:R-:W-:Y:S05]  /*215e0*/  BRA `(.L_x_6192) ;  /* 0xffffff9400b87947 */ /* 0x000fea000383ffff */
.L_x_6081:
[----:B------:R-:W1:Y:S01]  /*215f0*/  S2R R12, SR_TID.X ;  /* 0x00000000000c7919 */ /* 0x000e620000002100 */
[----:B------:R-:W-:Y:S01]  /*21600*/  BSSY B0, `(.L_x_6193) ;  /* 0x000000a000007945 */ /* 0x000fe20003800000 */
[----:B------:R-:W-:Y:S02]  /*21610*/  IMAD.MOV.U32 R11, RZ, RZ, 0x1f ;  /* 0x0000001fff0b7424 */ /* 0x000fe400078e00ff */
[----:B------:R-:W-:Y:S01]  /*21620*/  IMAD.MOV.U32 R15, RZ, RZ, -0x1 ;  /* 0xffffffffff0f7424 */ /* 0x000fe200078e00ff */
[----:B-1----:R-:W-:-:S04]  /*21630*/  SHF.R.U32.HI R12, RZ, 0x5, R12 ;  /* 0x00000005ff0c7819 */ /* 0x002fc8000001160c */
[----:B------:R-:W-:-:S05]  /*21640*/  LOP3.LUT R12, R12, 0x3, RZ, 0xc0, !PT ;  /* 0x000000030c0c7812 */ /* 0x000fca00078ec0ff */
[----:B------:R-:W-:Y:S01]  /*21650*/  IMAD.MOV.U32 R13, RZ, RZ, R12 ;  /* 0x000000ffff0d7224 */ /* 0x000fe200078e000c */
[----:B------:R-:W-:-:S07]  /*21660*/  MOV R12, RZ ;  /* 0x000000ff000c7202 */ /* 0x000fce0000000f00 */
[----:B0----5:R-:W-:Y:S05]  /*21670*/  WARPSYNC.COLLECTIVE R15, `(.L_x_6194) ;  /* 0x000000000f087348 */ /* 0x021fea0003c00000 */
[----:B------:R1:W2:Y:S02]  /*21680*/  SHFL.IDX P6, R14, R13, R12, R11 ;  /* 0x0000000c0d0e7389 */ /* 0x0002a400000c000b */
[----:B012--5:R-:W-:Y:S01]  /*21690*/  ENDCOLLECTIVE ;  /* 0x000000000000791b */ /* 0x027fe20003800000 */
.L_x_6194:
[----:B------:R-:W-:Y:S05]  /*216a0*/  BSYNC B0 ;  /* 0x0000000000007941 */ /* 0x000fea0003800000 */
.L_x_6193:
[----:B------:R-:W-:Y:S05]  /*216b0*/  BRA `(.L_x_6195) ;  /* 0xffffffac00b47947 */ /* 0x000fea000383ffff */
.L_x_6084:
[----:B0-----:R0:W1:Y:S02]  /*216c0*/  SYNCS.PHASECHK.TRANS64.TRYWAIT P0, [R27+URZ+0x28c40], R0 ;  /* 0x028c40001b0075a7 */ /* 0x001064000800017f */
[----:B-1----:R-:W-:Y:S05]  /*216d0*/  @!P0 NANOSLEEP.SYNCS 0x989680 ;  /* 0x009896800000895d */ /* 0x002fea0003900000 */
[----:B------:R-:W1:Y:S02]  /*216e0*/  @!P0 SYNCS.PHASECHK.TRANS64 P0, [R27+URZ+0x28c40], R0 ;  /* 0x028c40001b0085a7 */ /* 0x000e64000800007f */
[----:B-1----:R-:W-:Y:S05]  /*216f0*/  @!P0 BRA `(.L_x_6084) ;  /* 0xfffffffc00f08947 */ /* 0x002fea000383ffff */
[----:B------:R-:W-:Y:S05]  /*21700*/  BRA `(.L_x_6196) ;  /* 0xffffffac00f47947 */ /* 0x000fea000383ffff */
.L_x_6085:
        /* <DEDUP_REMOVED lines=8> */
.L_x_6198:
[----:B------:R-:W-:Y:S05]  /*21790*/  BSYNC B0 ;  /* 0x0000000000007941 */ /* 0x000fea0003800000 */
.L_x_6197:
[----:B------:R-:W-:Y:S01]  /*217a0*/  IMAD.MOV.U32 R13, RZ, RZ, R0 ;  /* 0x000000ffff0d7224 */ /* 0x000fe200078e0000 */
[----:B------:R-:W-:Y:S01]  /*217b0*/  MOV R12, RZ ;  /* 0x000000ff000c7202 */ /* 0x000fe20000000f00 */
[----:B------:R-:W-:Y:S02]  /*217c0*/  IMAD.MOV.U32 R11, RZ, RZ, 0x181f ;  /* 0x0000181fff0b7424 */ /* 0x000fe400078e00ff */
[----:B------:R-:W-:Y:S02]  /*217d0*/  IMAD.MOV.U32 R15, RZ, RZ, -0x1 ;  /* 0xffffffffff0f7424 */ /* 0x000fe400078e00ff */
[----:B------:R-:W-:Y:S02]  /*217e0*/  IMAD.MOV.U32 R2, RZ, RZ, R14 ;  /* 0x000000ffff027224 */ /* 0x000fe400078e000e */
[----:B------:R-:W-:-:S07]  /*217f0*/  @P0 IMAD R6, R5, 0x2, R23 ;  /* 0x0000000205060824 */ /* 0x000fce00078e0217 */
[----:B------:R-:W-:Y:S05]  /*21800*/  WARPSYNC.COLLECTIVE R15, `(.L_x_6199) ;  /* 0x000000000f087348 */ /* 0x000fea0003c00000 */
[----:B------:R0:W1:Y:S02]  /*21810*/  SHFL.IDX P6, R14, R13, R12, R11 ;  /* 0x0000000c0d0e7389 */ /* 0x00006400000c000b */
[----:B01----:R-:W-:Y:S01]  /*21820*/  ENDCOLLECTIVE ;  /* 0x000000000000791b */ /* 0x003fe20003800000 */
.L_x_6199:
[----:B------:R-:W-:Y:S02]  /*21830*/  IMAD.MOV.U32 R13, RZ, RZ, R4 ;  /* 0x000000ffff0d7224 */ /* 0x000fe400078e0004 */
[----:B------:R-:W-:Y:S02]  /*21840*/  IMAD.MOV.U32 R12, RZ, RZ, 0x1 ;  /* 0x00000001ff0c7424 */ /* 0x000fe400078e00ff */
[----:B------:R-:W-:-:S07]  /*21850*/  IMAD.MOV.U32 R3, RZ, RZ, R14 ;  /* 0x000000ffff037224 */ /* 0x000fce00078e000e */
[----:B------:R-:W-:Y:S05]  /*21860*/  WARPSYNC.COLLECTIVE R15, `(.L_x_6200) ;  /* 0x000000000f087348 */ /* 0x000fea0003c00000 */
[----:B------:R0:W1:Y:S02]  /*21870*/  SHFL.IDX P6, R14, R13, R12, R11 ;  /* 0x0000000c0d0e7389 */ /* 0x00006400000c000b */
[----:B01----:R-:W-:Y:S01]  /*21880*/  ENDCOLLECTIVE ;  /* 0x000000000000791b */ /* 0x003fe20003800000 */
.L_x_6200:
        /* <DEDUP_REMOVED lines=15> */
.L_x_6201:
[----:B------:R-:W-:Y:S02]  /*21980*/  @P0 IMAD R6, R5, 0x2, R23 ;  /* 0x0000000205060824 */ /* 0x000fe400078e0217 */
[----:B------:R-:W-:Y:S02]  /*21990*/  IMAD.MOV.U32 R13, RZ, RZ, R4 ;  /* 0x000000ffff0d7224 */ /* 0x000fe400078e0004 */
[----:B------:R-:W-:Y:S02]  /*219a0*/  IMAD.MOV.U32 R12, RZ, RZ, 0x2 ;  /* 0x00000002ff0c7424 */ /* 0x000fe400078e00ff */
[----:B------:R-:W-:-:S07]  /*219b0*/  IMAD.MOV.U32 R3, RZ, RZ, R14 ;  /* 0x000000ffff037224 */ /* 0x000fce00078e000e */
[----:B------:R-:W-:Y:S05]  /*219c0*/  WARPSYNC.COLLECTIVE R15, `(.L_x_6202) ;  /* 0x000000000f087348 */ /* 0x000fea0003c00000 */
[----:B------:R0:W1:Y:S02]  /*219d0*/  SHFL.IDX P6, R14, R13, R12, R11 ;  /* 0x0000000c0d0e7389 */ /* 0x00006400000c000b */
[----:B01----:R-:W-:Y:S01]  /*219e0*/  ENDCOLLECTIVE ;  /* 0x000000000000791b */ /* 0x003fe20003800000 */
.L_x_6202:
        /* <DEDUP_REMOVED lines=15> */
.L_x_6203:
[----:B------:R-:W-:Y:S02]  /*21ae0*/  @P0 IMAD R6, R5, 0x2, R23 ;  /* 0x0000000205060824 */ /* 0x000fe400078e0217 */
[----:B------:R-:W-:Y:S02]  /*21af0*/  IMAD.MOV.U32 R13, RZ, RZ, R4 ;  /* 0x000000ffff0d7224 */ /* 0x000fe400078e0004 */
[----:B------:R-:W-:Y:S02]  /*21b00*/  IMAD.MOV.U32 R12, RZ, RZ, 0x3 ;  /* 0x00000003ff0c7424 */ /* 0x000fe400078e00ff */
[----:B------:R-:W-:-:S07]  /*21b10*/  IMAD.MOV.U32 R3, RZ, RZ, R14 ;  /* 0x000000ffff037224 */ /* 0x000fce00078e000e */
[----:B------:R-:W-:Y:S05]  /*21b20*/  WARPSYNC.COLLECTIVE R15, `(.L_x_6204) ;  /* 0x000000000f087348 */ /* 0x000fea0003c00000 */
[----:B------:R0:W1:Y:S02]  /*21b30*/  SHFL.IDX P6, R14, R13, R12, R11 ;  /* 0x0000000c0d0e7389 */ /* 0x00006400000c000b */
[----:B01----:R-:W-:Y:S01]  /*21b40*/  ENDCOLLECTIVE ;  /* 0x000000000000791b */ /* 0x003fe20003800000 */
.L_x_6204:
        /* <DEDUP_REMOVED lines=14> */
.L_x_6205:
[----:B------:R-:W-:Y:S01]  /*21c30*/  IMAD.MOV.U32 R0, RZ, RZ, R14 ;  /* 0x000000ffff007224 */ /* 0x000fe200078e000e */
[----:B------:R-:W-:Y:S06]  /*21c40*/  BRA `(.L_x_6206) ;  /* 0xffffffac00a47947 */ /* 0x000fec000383ffff */
.L_x_6090:
[----:B------:R-:W-:Y:S01]  /*21c50*/  IMAD.MOV.U32 R13, RZ, RZ, R2 ;  /* 0x000000ffff0d7224 */ /* 0x000fe200078e0002 */
[----:B------:R-:W-:Y:S01]  /*21c60*/  MOV R11, 0x181f ;  /* 0x0000181f000b7802 */ /* 0x000fe20000000f00 */
[----:B------:R-:W-:Y:S02]  /*21c70*/  IMAD.MOV.U32 R12, RZ, RZ, RZ ;  /* 0x000000ffff0c7224 */ /* 0x000fe400078e00ff */
[----:B------:R-:W-:Y:S02]  /*21c80*/  IMAD.MOV.U32 R15, RZ, RZ, -0x1 ;  /* 0xffffffffff0f7424 */ /* 0x000fe400078e00ff */
[----:B-----5:R-:W-:Y:S02]  /*21c90*/  IMAD R3, R20, R7, RZ ;  /* 0x0000000714037224 */ /* 0x020fe400078e02ff */
[----:B------:R-:W-:-:S07]  /*21ca0*/  IMAD.IADD R32, R10, 0x1, R32 ;  /* 0x000000010a207824 */ /* 0x000fce00078e0220 */
[----:B------:R-:W-:Y:S05]  /*21cb0*/  WARPSYNC.COLLECTIVE R15, `(.L_x_6207) ;  /* 0x000000000f087348 */ /* 0x000fea0003c00000 */
[----:B------:R0:W1:Y:S02]  /*21cc0*/  SHFL.IDX P6, R14, R13, R12, R11 ;  /* 0x0000000c0d0e7389 */ /* 0x00006400000c000b */
[----:B01----:R-:W-:Y:S01]  /*21cd0*/  ENDCOLLECTIVE ;  /* 0x000000000000791b */ /* 0x003fe20003800000 */
.L_x_6207:
[C---:B------:R-:W-:Y:S01]  /*21ce0*/  VIADD R6, R32.reuse, 0x10 ;  /* 0x0000001020067836 */ /* 0x040fe20000000000 */
[----:B------:R-:W-:Y:S01]  /*21cf0*/  ISETP.GE.AND P0, PT, R32, R3, PT ;  /* 0x000000032000720c */ /* 0x000fe20003f06270 */
[----:B------:R-:W-:Y:S02]  /*21d00*/  IMAD.MOV.U32 R13, RZ, RZ, R0 ;  /* 0x000000ffff0d7224 */ /* 0x000fe400078e0000 */
[----:B------:R-:W-:-:S10]  /*21d10*/  IMAD.MOV.U32 R4, RZ, RZ, R14 ;  /* 0x000000ffff047224 */ /* 0x000fd400078e000e */
[----:B------:R-:W-:Y:S05]  /*21d20*/  WARPSYNC.COLLECTIVE R15, `(.L_x_6208) ;  /* 0x000000000f087348 */ /* 0x000fea0003c00000 */
[----:B------:R0:W1:Y:S02]  /*21d30*/  SHFL.IDX P6, R14, R13, R12, R11 ;  /* 0x0000000c0d0e7389 */ /* 0x00006400000c000b */
[----:B01----:R-:W-:Y:S01]  /*21d40*/  ENDCOLLECTIVE ;  /* 0x000000000000791b */ /* 0x003fe20003800000 */
.L_x_6208:
[----:B------:R-:W-:Y:S01]  /*21d50*/  IMAD.MOV.U32 R13, RZ, RZ, R2 ;  /* 0x000000ffff0d7224 */ /* 0x000fe200078e0002 */
[----:B------:R-:W-:Y:S01]  /*21d60*/  MOV R12, 0x1 ;  /* 0x00000001000c7802 */ /* 0x000fe20000000f00 */
[----:B------:R-:W-:-:S07]  /*21d70*/  IMAD.MOV.U32 R5, RZ, RZ, R14 ;  /* 0x000000ffff057224 */ /* 0x000fce00078e000e */
[----:B------:R-:W-:Y:S05]  /*21d80*/  WARPSYNC.COLLECTIVE R15, `(.L_x_6209) ;  /* 0x000000000f087348 */ /* 0x000fea0003c00000 */
[----:B------:R0:W1:Y:S02]  /*21d90*/  SHFL.IDX P6, R14, R13, R12, R11 ;  /* 0x0000000c0d0e7389 */ /* 0x00006400000c000b */
[----:B01----:R-:W-:Y:S01]  /*21da0*/  ENDCOLLECTIVE ;  /* 0x000000000000791b */ /* 0x003fe20003800000 */
.L_x_6209:
        /* <DEDUP_REMOVED lines=15> */
.L_x_6210:
[----:B------:R-:W-:Y:S02]  /*21ea0*/  IMAD.MOV.U32 R13, RZ, RZ, R2 ;  /* 0x000000ffff0d7224 */ /* 0x000fe400078e0002 */
[----:B------:R-:W-:Y:S02]  /*21eb0*/  IMAD.MOV.U32 R12, RZ, RZ, 0x2 ;  /* 0x00000002ff0c7424 */ /* 0x000fe400078e00ff */
[----:B------:R-:W-:-:S07]  /*21ec0*/  IMAD.MOV.U32 R5, RZ, RZ, R14 ;  /* 0x000000ffff057224 */ /* 0x000fce00078e000e */
[----:B------:R-:W-:Y:S05]  /*21ed0*/  WARPSYNC.COLLECTIVE R15, `(.L_x_6211) ;  /* 0x000000000f087348 */ /* 0x000fea0003c00000 */
[----:B------:R0:W1:Y:S02]  /*21ee0*/  SHFL.IDX P6, R14, R13, R12, R11 ;  /* 0x0000000c0d0e7389 */ /* 0x00006400000c000b */
[----:B01----:R-:W-:Y:S01]  /*21ef0*/  ENDCOLLECTIVE ;  /* 0x000000000000791b */ /* 0x003fe20003800000 */
.L_x_6211:
        /* <DEDUP_REMOVED lines=16> */
.L_x_6212:
[----:B------:R-:W-:Y:S02]  /*22000*/  IMAD.MOV.U32 R13, RZ, RZ, R2 ;  /* 0x000000ffff0d7224 */ /* 0x000fe400078e0002 */
[----:B------:R-:W-:Y:S02]  /*22010*/  IMAD.MOV.U32 R12, RZ, RZ, 0x3 ;  /* 0x00000003ff0c7424 */ /* 0x000fe400078e00ff */
[----:B------:R-:W-:-:S07]  /*22020*/  IMAD.MOV.U32 R5, RZ, RZ, R14 ;  /* 0x000000ffff057224 */ /* 0x000fce00078e000e */
[----:B------:R-:W-:Y:S05]  /*22030*/  WARPSYNC.COLLECTIVE R15, `(.L_x_6213) ;  /* 0x000000000f087348 */ /* 0x000fea0003c00000 */
[----:B------:R0:W1:Y:S02]  /*22040*/  SHFL.IDX P6, R14, R13, R12, R11 ;  /* 0x0000000c0d0e7389 */ /* 0x00006400000c000b */
[----:B01----:R-:W-:Y:S01]  /*22050*/  ENDCOLLECTIVE ;  /* 0x000000000000791b */ /* 0x003fe20003800000 */
.L_x_6213:
        /* <DEDUP_REMOVED lines=14> */
.L_x_6214:
[----:B------:R-:W-:Y:S01]  /*22140*/  IMAD.MOV.U32 R0, RZ, RZ, R14 ;  /* 0x000000ffff007224 */ /* 0x000fe200078e000e */
[----:B------:R-:W-:Y:S06]  /*22150*/  BRA `(.L_x_6215) ;  /* 0xffffffb000d07947 */ /* 0x000fec000383ffff */
.L_x_6093:
[----:B0-----:R0:W1:Y:S02]  /*22160*/  SYNCS.PHASECHK.TRANS64.TRYWAIT P0, [R23+URZ+0x28c20], R0 ;  /* 0x028c2000170075a7 */ /* 0x001064000800017f */
[----:B-1----:R-:W-:Y:S05]  /*22170*/  @!P0 NANOSLEEP.SYNCS 0x989680 ;  /* 0x009896800000895d */ /* 0x002fea0003900000 */
[----:B------:R-:W1:Y:S02]  /*22180*/  @!P0 SYNCS.PHASECHK.TRANS64 P0, [R23+URZ+0x28c20], R0 ;  /* 0x028c2000170085a7 */ /* 0x000e64000800007f */
[----:B-1----:R-:W-:Y:S05]  /*22190*/  @!P0 BRA `(.L_x_6093) ;  /* 0xfffffffc00f08947 */ /* 0x002fea000383ffff */
[----:B------:R-:W-:Y:S05]  /*221a0*/  BRA `(.L_x_6216) ;  /* 0xffffffb4002c7947 */ /* 0x000fea000383ffff */
.L_x_6096:
[----:B0-----:R0:W1:Y:S02]  /*221b0*/  SYNCS.PHASECHK.TRANS64.TRYWAIT P0, [R27+URZ+0x28c60], R0 ;  /* 0x028c60001b0075a7 */ /* 0x001064000800017f */
[----:B-1----:R-:W-:Y:S05]  /*221c0*/  @!P0 NANOSLEEP.SYNCS 0x989680 ;  /* 0x009896800000895d */ /* 0x002fea0003900000 */
[----:B------:R-:W1:Y:S02]  /*221d0*/  @!P0 SYNCS.PHASECHK.TRANS64 P0, [R27+URZ+0x28c60], R0 ;  /* 0x028c60001b0085a7 */ /* 0x000e64000800007f */
[----:B-1----:R-:W-:Y:S05]  /*221e0*/  @!P0 BRA `(.L_x_6096) ;  /* 0xfffffffc00f08947 */ /* 0x002fea000383ffff */
[----:B------:R-:W-:Y:S05]  /*221f0*/  BRA `(.L_x_6217) ;  /* 0xffffffb4003c7947 */ /* 0x000fea000383ffff */
.L_x_6097:
        /* <DEDUP_REMOVED lines=8> */
.L_x_6219:
[----:B------:R-:W-:Y:S05]  /*22280*/  BSYNC B0 ;  /* 0x0000000000007941 */ /* 0x000fea0003800000 */
.L_x_6218:
[----:B------:R0:W5:Y:S01]  /*22290*/  LDL R8, [R1+0xc] ;  /* 0x00000c0001087983 */ /* 0x0001620000100800 */
[----:B------:R-:W-:Y:S01]  /*222a0*/  IMAD.MOV.U32 R13, RZ, RZ, R5 ;  /* 0x000000ffff0d7224 */ /* 0x000fe200078e0005 */
[C---:B------:R-:W-:Y:S01]  /*222b0*/  LOP3.LUT P5, RZ, R31.reuse, 0x2, RZ, 0xc0, !PT ;  /* 0x000000021fff7812 */ /* 0x040fe200078ac0ff */
[----:B------:R-:W-:Y:S01]  /*222c0*/  IMAD.MOV.U32 R12, RZ, RZ, RZ ;  /* 0x000000ffff0c7224 */ /* 0x000fe200078e00ff */
[----:B------:R-:W1:Y:S01]  /*222d0*/  S2R R7, SR_TID.X ;  /* 0x0000000000077919 */ /* 0x000e620000002100 */
[----:B------:R-:W-:Y:S01]  /*222e0*/  IMAD.MOV.U32 R11, RZ, RZ, 0x181f ;  /* 0x0000181fff0b7424 */ /* 0x000fe200078e00ff */
[C---:B------:R-:W-:Y:S01]  /*222f0*/  LOP3.LUT P4, RZ, R31.reuse, 0x4, RZ, 0xc0, !PT ;  /* 0x000000041fff7812 */ /* 0x040fe2000788c0ff */
[----:B------:R-:W-:Y:S01]  /*22300*/  IMAD.MOV.U32 R15, RZ, RZ, -0x1 ;  /* 0xffffffffff0f7424 */ /* 0x000fe200078e00ff */
[----:B------:R-:W-:Y:S01]  /*22310*/  LOP3.LUT P3, RZ, R31, 0x8, RZ, 0xc0, !PT ;  /* 0x000000081fff7812 */ /* 0x000fe2000786c0ff */
[----:B------:R-:W-:Y:S01]  /*22320*/  IMAD.MOV.U32 R3, RZ, RZ, R14 ;  /* 0x000000ffff037224 */ /* 0x000fe200078e000e */
[----:B------:R-:W-:Y:S01]  /*22330*/  LOP3.LUT R22, R22, 0xfffffeff, RZ, 0xc0, !PT ;  /* 0xfffffeff16167812 */ /* 0x000fe200078ec0ff */
[----:B0-----:R-:W-:-:S10]  /*22340*/  IMAD R4, R4, 0x2, R23 ;  /* 0x0000000204047824 */ /* 0x001fd400078e0217 */
[----:B-1---5:R-:W-:Y:S05]  /*22350*/  WARPSYNC.COLLECTIVE R15, `(.L_x_6220) ;  /* 0x000000000f087348 */ /* 0x022fea0003c00000 */
[----:B------:R0:W2:Y:S02]  /*22360*/  SHFL.IDX P6, R14, R13, R12, R11 ;  /* 0x0000000c0d0e7389 */ /* 0x0000a400000c000b */
[----:B012--5:R-:W-:Y:S01]  /*22370*/  ENDCOLLECTIVE ;  /* 0x000000000000791b */ /* 0x027fe20003800000 */
.L_x_6220:
        /* <DEDUP_REMOVED lines=40> */
.L_x_6221:
[----:B------:R-:W-:Y:S02]  /*22600*/  IMAD.MOV.U32 R13, RZ, RZ, R5 ;  /* 0x000000ffff0d7224 */ /* 0x000fe400078e0005 */
[----:B------:R-:W-:-:S07]  /*22610*/  IMAD.MOV.U32 R3, RZ, RZ, R14 ;  /* 0x000000ffff037224 */ /* 0x000fce00078e000e */
[----:B------:R-:W-:Y:S05]  /*22620*/  WARPSYNC.COLLECTIVE R15, `(.L_x_6222) ;  /* 0x000000000f087348 */ /* 0x000fea0003c00000 */
[----:B------:R0:W1:Y:S02]  /*22630*/  SHFL.IDX P6, R14, R13, R12, R11 ;  /* 0x0000000c0d0e7389 */ /* 0x00006400000c000b */
[----:B01----:R-:W-:Y:S01]  /*22640*/  ENDCOLLECTIVE ;  /* 0x000000000000791b */ /* 0x003fe20003800000 */
.L_x_6222:
[----:B------:R-:W-:Y:S02]  /*22650*/  IMAD.MOV.U32 R13, RZ, RZ, R6 ;  /* 0x000000ffff0d7224 */ /* 0x000fe400078e0006 */
[----:B------:R-:W-:Y:S02]  /*22660*/  IMAD.MOV.U32 R12, RZ, RZ, 0x2 ;  /* 0x00000002ff0c7424 */ /* 0x000fe400078e00ff */
[----:B------:R-:W-:-:S05]  /*22670*/  IMAD.MOV.U32 R2, RZ, RZ, R14 ;  /* 0x000000ffff027224 */ /* 0x000fca00078e000e */
[----:B------:R-:W-:-:S04]  /*22680*/  IADD3 R2, P6, R2, R0, RZ ;  /* 0x0000000002027210 */ /* 0x000fc80007fde0ff */
[----:B------:R-:W-:Y:S02]  /*22690*/  IADD3.X R3, RZ, R3, RZ, P6, !PT ;  /* 0x00000003ff037210 */ /* 0x000fe400037fe4ff */
        /* <DEDUP_REMOVED lines=24> */
.L_x_6223:
[----:B------:R-:W-:Y:S02]  /*22820*/  IMAD.MOV.U32 R13, RZ, RZ, R5 ;  /* 0x000000ffff0d7224 */ /* 0x000fe400078e0005 */
[----:B------:R-:W-:-:S07]  /*22830*/  IMAD.MOV.U32 R7, RZ, RZ, R14 ;  /* 0x000000ffff077224 */ /* 0x000fce00078e000e */
[----:B------:R-:W-:Y:S05]  /*22840*/  WARPSYNC.COLLECTIVE R15, `(.L_x_6224) ;  /* 0x000000000f087348 */ /* 0x000fea0003c00000 */
[----:B------:R0:W1:Y:S02]  /*22850*/  SHFL.IDX P6, R14, R13, R12, R11 ;  /* 0x0000000c0d0e7389 */ /* 0x00006400000c000b */
[----:B01----:R-:W-:Y:S01]  /*22860*/  ENDCOLLECTIVE ;  /* 0x000000000000791b */ /* 0x003fe20003800000 */
.L_x_6224:
        /* <DEDUP_REMOVED lines=29> */
.L_x_6225:
[----:B------:R-:W-:Y:S01]  /*22a40*/  IMAD.MOV.U32 R13, RZ, RZ, R5 ;  /* 0x000000ffff0d7224 */ /* 0x000fe200078e0005 */
[----:B------:R-:W-:-:S07]  /*22a50*/  MOV R6, R14 ;  /* 0x0000000e00067202 */ /* 0x000fce0000000f00 */
[----:B------:R-:W-:Y:S05]  /*22a60*/  WARPSYNC.COLLECTIVE R15, `(.L_x_6226) ;  /* 0x000000000f087348 */ /* 0x000fea0003c00000 */
[----:B------:R0:W1:Y:S02]  /*22a70*/  SHFL.IDX P6, R14, R13, R12, R11 ;  /* 0x0000000c0d0e7389 */ /* 0x00006400000c000b */
[----:B01----:R-:W-:Y:S01]  /*22a80*/  ENDCOLLECTIVE ;  /* 0x000000000000791b */ /* 0x003fe20003800000 */
.L_x_6226:
[----:B------:R-:W-:Y:S01]  /*22a90*/  IMAD.MOV.U32 R2, RZ, RZ, R14 ;  /* 0x000000ffff027224 */ /* 0x000fe200078e000e */
[----:B------:R-:W-:Y:S06]  /*22aa0*/  BRA `(.L_x_6227) ;  /* 0xffffffb000d47947 */ /* 0x000fec000383ffff */
.L_x_6104:
[----:B0-----:R0:W1:Y:S02]  /*22ab0*/  SYNCS.PHASECHK.TRANS64.TRYWAIT P0, [R6+URZ+0x28c40], R17 ;  /* 0x028c4011060075a7 */ /* 0x001064000800017f */
[----:B-1----:R-:W-:Y:S05]  /*22ac0*/  @!P0 NANOSLEEP.SYNCS 0x989680 ;  /* 0x009896800000895d */ /* 0x002fea0003900000 */
[----:B------:R-:W1:Y:S02]  /*22ad0*/  @!P0 SYNCS.PHASECHK.TRANS64 P0, [R6+URZ+0x28c40], R17 ;  /* 0x028c4011060085a7 */ /* 0x000e64000800007f */
[----:B-1----:R-:W-:Y:S05]  /*22ae0*/  @!P0 BRA `(.L_x_6104) ;  /* 0xfffffffc00f08947 */ /* 0x002fea000383ffff */
[----:B------:R-:W-:Y:S05]  /*22af0*/  BRA `(.L_x_6228) ;  /* 0xffffffb800647947 */ /* 0x000fea000383ffff */
.L_x_6105:
        /* <DEDUP_REMOVED lines=8> */
.L_x_6230:
[----:B------:R-:W-:Y:S05]  /*22b80*/  BSYNC B1 ;  /* 0x0000000000017941 */ /* 0x000fea0003800000 */
.L_x_6229:
        /* <DEDUP_REMOVED lines=9> */
.L_x_6231:
[----:B------:R-:W-:Y:S02]  /*22c20*/  IMAD.MOV.U32 R13, RZ, RZ, R27 ;  /* 0x000000ffff0d7224 */ /* 0x000fe400078e001b */
[----:B------:R-:W-:Y:S02]  /*22c30*/  IMAD.MOV.U32 R12, RZ, RZ, 0x1 ;  /* 0x00000001ff0c7424 */ /* 0x000fe400078e00ff */
[----:B------:R-:W-:-:S07]  /*22c40*/  IMAD.MOV.U32 R2, RZ, RZ, R14 ;  /* 0x000000ffff027224 */ /* 0x000fce00078e000e */
[----:B------:R-:W-:Y:S05]  /*22c50*/  WARPSYNC.COLLECTIVE R15, `(.L_x_6232) ;  /* 0x000000000f087348 */ /* 0x000fea0003c00000 */
[----:B------:R0:W1:Y:S02]  /*22c60*/  SHFL.IDX P6, R14, R13, R12, R11 ;  /* 0x0000000c0d0e7389 */ /* 0x00006400000c000b */
[----:B01----:R-:W-:Y:S01]  /*22c70*/  ENDCOLLECTIVE ;  /* 0x000000000000791b */ /* 0x003fe20003800000 */
.L_x_6232:
        /* <DEDUP_REMOVED lines=11> */
.L_x_6233:
[----:B------:R-:W-:Y:S02]  /*22d30*/  IMAD.MOV.U32 R13, RZ, RZ, R27 ;  /* 0x000000ffff0d7224 */ /* 0x000fe400078e001b */
[----:B------:R-:W-:Y:S02]  /*22d40*/  IMAD.MOV.U32 R12, RZ, RZ, 0x2 ;  /* 0x00000002ff0c7424 */ /* 0x000fe400078e00ff */
[----:B------:R-:W-:-:S07]  /*22d50*/  IMAD.MOV.U32 R2, RZ, RZ, R14 ;  /* 0x000000ffff027224 */ /* 0x000fce00078e000e */
[----:B------:R-:W-:Y:S05]  /*22d60*/  WARPSYNC.COLLECTIVE R15, `(.L_x_6234) ;  /* 0x000000000f087348 */ /* 0x000fea0003c00000 */
[----:B------:R0:W1:Y:S02]  /*22d70*/  SHFL.IDX P6, R14, R13, R12, R11 ;  /* 0x0000000c0d0e7389 */ /* 0x00006400000c000b */
[----:B01----:R-:W-:Y:S01]  /*22d80*/  ENDCOLLECTIVE ;  /* 0x000000000000791b */ /* 0x003fe20003800000 */
.L_x_6234:
        /* <DEDUP_REMOVED lines=11> */
.L_x_6235:
[----:B------:R-:W-:Y:S01]  /*22e40*/  MOV R13, R27 ;  /* 0x0000001b000d7202 */ /* 0x000fe20000000f00 */
[----:B------:R-:W-:Y:S02]  /*22e50*/  IMAD.MOV.U32 R12, RZ, RZ, 0x3 ;  /* 0x00000003ff0c7424 */ /* 0x000fe400078e00ff */
[----:B------:R-:W-:-:S07]  /*22e60*/  IMAD.MOV.U32 R2, RZ, RZ, R14 ;  /* 0x000000ffff027224 */ /* 0x000fce00078e000e */
[----:B------:R-:W-:Y:S05]  /*22e70*/  WARPSYNC.COLLECTIVE R15, `(.L_x_6236) ;  /* 0x000000000f087348 */ /* 0x000fea0003c00000 */
[----:B------:R0:W1:Y:S02]  /*22e80*/  SHFL.IDX P6, R14, R13, R12, R11 ;  /* 0x0000000c0d0e7389 */ /* 0x00006400000c000b */
[----:B01----:R-:W-:Y:S01]  /*22e90*/  ENDCOLLECTIVE ;  /* 0x000000000000791b */ /* 0x003fe20003800000 */
.L_x_6236:
        /* <DEDUP_REMOVED lines=11> */
.L_x_6237:
[----:B------:R-:W-:Y:S01]  /*22f50*/  IMAD.MOV.U32 R2, RZ, RZ, R14 ;  /* 0x000000ffff027224 */ /* 0x000fe200078e000e */
[----:B------:R-:W-:Y:S06]  /*22f60*/  BRA `(.L_x_6238) ;  /* 0xffffffb400f47947 */ /* 0x000fec000383ffff */
.L_x_6110:
[----:B---3--:R3:W4:Y:S02]  /*22f70*/  SYNCS.PHASECHK.TRANS64.TRYWAIT P0, [R6+URZ+0x28c60], R17 ;  /* 0x028c6011060075a7 */ /* 0x008724000800017f */
[----:B----4-:R-:W-:Y:S05]  /*22f80*/  @!P0 NANOSLEEP.SYNCS 0x989680 ;  /* 0x009896800000895d */ /* 0x010fea0003900000 */
[----:B------:R-:W4:Y:S02]  /*22f90*/  @!P0 SYNCS.PHASECHK.TRANS64 P0, [R6+URZ+0x28c60], R17 ;  /* 0x028c6011060085a7 */ /* 0x000f24000800007f */
[----:B----4-:R-:W-:Y:S05]  /*22fa0*/  @!P0 BRA `(.L_x_6110) ;  /* 0xfffffffc00f08947 */ /* 0x010fea000383ffff */
[----:B------:R-:W-:Y:S05]  /*22fb0*/  BRA `(.L_x_6239) ;  /* 0xffffffb800447947 */ /* 0x000fea000383ffff */
.L_x_6111:
        /* <DEDUP_REMOVED lines=8> */
.L_x_6241:
[----:B------:R-:W-:Y:S05]  /*23040*/  BSYNC B1 ;  /* 0x0000000000017941 */ /* 0x000fea0003800000 */
.L_x_6240:
        /* <DEDUP_REMOVED lines=12> */
.L_x_6242:
[----:B------:R-:W-:-:S04]  /*23110*/  @P3 LOP3.LUT R22, R22, 0x2000, RZ, 0xfc, !PT ;  /* 0x0000200016163812 */ /* 0x000fc800078efcff */
[C---:B------:R-:W-:Y:S01]  /*23120*/  LOP3.LUT P3, RZ, R22.reuse, 0x10, RZ, 0xc0, !PT ;  /* 0x0000001016ff7812 */ /* 0x040fe2000786c0ff */
[----:B------:R-:W-:Y:S01]  /*23130*/  IMAD.MOV.U32 R13, RZ, RZ, R10 ;  /* 0x000000ffff0d7224 */ /* 0x000fe200078e000a */
[----:B------:R-:W-:Y:S01]  /*23140*/  MOV R12, 0x1 ;  /* 0x00000001000c7802 */ /* 0x000fe20000000f00 */
[----:B------:R-:W-:Y:S01]  /*23150*/  IMAD.MOV.U32 R2, RZ, RZ, R14 ;  /* 0x000000ffff027224 */ /* 0x000fe200078e000e */
[C---:B------:R-:W-:Y:S02]  /*23160*/  LOP3.LUT P6, RZ, R22.reuse, 0x80, RZ, 0xc0, !PT ;  /* 0x0000008016ff7812 */ /* 0x040fe400078cc0ff */
[----:B------:R-:W-:Y:S02]  /*23170*/  LOP3.LUT R22, R22, 0xffff7fff, RZ, 0xc0, !PT ;  /* 0xffff7fff16167812 */ /* 0x000fe400078ec0ff */
[----:B------:R-:W-:-:S05]  /*23180*/  IADD3 R2, P0, R2, R0, RZ ;  /* 0x0000000002027210 */ /* 0x000fca0007f1e0ff */
[----:B------:R-:W-:Y:S01]  /*23190*/  @P3 LOP3.LUT R22, R22, 0x8000, RZ, 0xfc, !PT ;  /* 0x0000800016163812 */ /* 0x000fe200078efcff */
        /* <DEDUP_REMOVED lines=9> */
.L_x_6243:
        /* <DEDUP_REMOVED lines=16> */
.L_x_6244:
        /* <DEDUP_REMOVED lines=19> */
.L_x_6245:
        /* <DEDUP_REMOVED lines=14> */
.L_x_6246:
        /* <DEDUP_REMOVED lines=16> */
.L_x_6247:
        /* <DEDUP_REMOVED lines=14> */
.L_x_6248:
[----:B------:R-:W-:Y:S05]  /*23720*/  BRA `(.L_x_6249) ;  /* 0xffffffb400b07947 */ /* 0x000fea000383ffff */
.L_x_6119:
        /* <DEDUP_REMOVED lines=8> */
.L_x_6251:
[----:B------:R-:W-:Y:S05]  /*237b0*/  BSYNC B0 ;  /* 0x0000000000007941 */ /* 0x000fea0003800000 */
.L_x_6250:
        /* <DEDUP_REMOVED lines=9> */
.L_x_6252:
        /* <DEDUP_REMOVED lines=18> */
.L_x_6253:
[----:B------:R-:W-:Y:S01]  /*23970*/  IMAD.MOV.U32 R12, RZ, RZ, 0x2 ;  /* 0x00000002ff0c7424 */ /* 0x000fe200078e00ff */
[----:B------:R-:W-:-:S05]  /*23980*/  SEL R4, R14, RZ, P1 ;  /* 0x000000ff0e047207 */ /* 0x000fca0000800000 */
[----:B------:R-:W-:-:S04]  /*23990*/  IMAD.IADD R4, R17, 0x1, R4 ;  /* 0x0000000111047824 */ /* 0x000fc800078e0204 */
[----:B------:R-:W-:-:S07]  /*239a0*/  IMAD.MOV.U32 R13, RZ, RZ, R4 ;  /* 0x000000ffff0d7224 */ /* 0x000fce00078e0004 */
[----:B------:R-:W-:Y:S05]  /*239b0*/  WARPSYNC.COLLECTIVE R15, `(.L_x_6254) ;  /* 0x000000000f087348 */ /* 0x000fea0003c00000 */
[----:B------:R0:W1:Y:S02]  /*239c0*/  SHFL.UP P6, R14, R13, R12, R11 ;  /* 0x0400000c0d0e7389 */ /* 0x00006400000c000b */
[----:B01----:R-:W-:Y:S01]  /*239d0*/  ENDCOLLECTIVE ;  /* 0x000000000000791b */ /* 0x003fe20003800000 */
.L_x_6254:
[----:B------:R-:W-:Y:S01]  /*239e0*/  IMAD.MOV.U32 R12, RZ, RZ, 0x4 ;  /* 0x00000004ff0c7424 */ /* 0x000fe200078e00ff */
[----:B------:R-:W-:-:S05]  /*239f0*/  SEL R3, R14, RZ, P2 ;  /* 0x000000ff0e037207 */ /* 0x000fca0001000000 */
[----:B------:R-:W-:-:S04]  /*23a00*/  IMAD.IADD R6, R4, 0x1, R3 ;  /* 0x0000000104067824 */ /* 0x000fc800078e0203 */
[----:B------:R-:W-:-:S07]  /*23a10*/  IMAD.MOV.U32 R13, RZ, RZ, R6 ;  /* 0x000000ffff0d7224 */ /* 0x000fce00078e0006 */
[----:B------:R-:W-:Y:S05]  /*23a20*/  WARPSYNC.COLLECTIVE R15, `(.L_x_6255) ;  /* 0x000000000f087348 */ /* 0x000fea0003c00000 */
[----:B------:R0:W1:Y:S02]  /*23a30*/  SHFL.UP P6, R14, R13, R12, R11 ;  /* 0x0400000c0d0e7389 */ /* 0x00006400000c000b */
[----:B01----:R-:W-:Y:S01]  /*23a40*/  ENDCOLLECTIVE ;  /* 0x000000000000791b */ /* 0x003fe20003800000 */
.L_x_6255:
[----:B------:R-:W-:Y:S02]  /*23a50*/  MOV R12, 0x8 ;  /* 0x00000008000c7802 */ /* 0x000fe40000000f00 */
[----:B------:R-:W-:-:S05]  /*23a60*/  SEL R3, R14, RZ, P3 ;  /* 0x000000ff0e037207 */ /* 0x000fca0001800000 */
[----:B------:R-:W-:-:S04]  /*23a70*/  IMAD.IADD R2, R6, 0x1, R3 ;  /* 0x0000000106027824 */ /* 0x000fc800078e0203 */
[----:B------:R-:W-:-:S07]  /*23a80*/  IMAD.MOV.U32 R13, RZ, RZ, R2 ;  /* 0x000000ffff0d7224 */ /* 0x000fce00078e0002 */
[----:B------:R-:W-:Y:S05]  /*23a90*/  WARPSYNC.COLLECTIVE R15, `(.L_x_6256) ;  /* 0x000000000f087348 */ /* 0x000fea0003c00000 */
[----:B------:R0:W1:Y:S02]  /*23aa0*/  SHFL.UP P6, R14, R13, R12, R11 ;  /* 0x0400000c0d0e7389 */ /* 0x00006400000c000b */
[----:B01----:R-:W-:Y:S01]  /*23ab0*/  ENDCOLLECTIVE ;  /* 0x000000000000791b */ /* 0x003fe20003800000 */
.L_x_6256:
[----:B------:R-:W-:Y:S01]  /*23ac0*/  IMAD.MOV.U32 R12, RZ, RZ, 0x10 ;  /* 0x00000010ff0c7424 */ /* 0x000fe200078e00ff */
[----:B------:R-:W-:-:S05]  /*23ad0*/  SEL R3, R14, RZ, P4 ;  /* 0x000000ff0e037207 */ /* 0x000fca0002000000 */
[----:B------:R-:W-:-:S04]  /*23ae0*/  IMAD.IADD R3, R2, 0x1, R3 ;  /* 0x0000000102037824 */ /* 0x000fc800078e0203 */
[----:B------:R-:W-:-:S07]  /*23af0*/  IMAD.MOV.U32 R13, RZ, RZ, R3 ;  /* 0x000000ffff0d7224 */ /* 0x000fce00078e0003 */
[----:B------:R-:W-:Y:S05]  /*23b00*/  WARPSYNC.COLLECTIVE R15, `(.L_x_6257) ;  /* 0x000000000f087348 */ /* 0x000fea0003c00000 */
[----:B------:R0:W1:Y:S02]  /*23b10*/  SHFL.UP P6, R14, R13, R12, R11 ;  /* 0x0400000c0d0e7389 */ /* 0x00006400000c000b */
[----:B01----:R-:W-:Y:S01]  /*23b20*/  ENDCOLLECTIVE ;  /* 0x000000000000791b */ /* 0x003fe20003800000 */
.L_x_6257:
        /* <DEDUP_REMOVED lines=8> */
.L_x_6258:
[----:B------:R-:W-:Y:S05]  /*23bb0*/  BRA `(.L_x_6259) ;  /* 0xffffffb800447947 */ /* 0x000fea000383ffff */
.L_x_6124:
        /* <DEDUP_REMOVED lines=8> */
.L_x_6261:
[----:B------:R-:W-:Y:S05]  /*23c40*/  BSYNC B0 ;  /* 0x0000000000007941 */ /* 0x000fea0003800000 */
.L_x_6260:
        /* <DEDUP_REMOVED lines=8> */
.L_x_6262:
[----:B------:R-:W-:Y:S02]  /*23cd0*/  MOV R12, 0x4 ;  /* 0x00000004000c7802 */ /* 0x000fe40000000f00 */
[----:B------:R-:W-:-:S05]  /*23ce0*/  SEL R2, R14, RZ, P2 ;  /* 0x000000ff0e027207 */ /* 0x000fca0001000000 */
[----:B------:R-:W-:-:S04]  /*23cf0*/  IMAD.IADD R2, R13, 0x1, R2 ;  /* 0x000000010d027824 */ /* 0x000fc800078e0202 */
[----:B------:R-:W-:-:S07]  /*23d00*/  IMAD.MOV.U32 R13, RZ, RZ, R2 ;  /* 0x000000ffff0d7224 */ /* 0x000fce00078e0002 */
[----:B------:R-:W-:Y:S05]  /*23d10*/  WARPSYNC.COLLECTIVE R15, `(.L_x_6263) ;  /* 0x000000000f087348 */ /* 0x000fea0003c00000 */
[----:B------:R0:W1:Y:S02]  /*23d20*/  SHFL.UP P6, R14, R13, R12, R11 ;  /* 0x0400000c0d0e7389 */ /* 0x00006400000c000b */
[----:B01----:R-:W-:Y:S01]  /*23d30*/  ENDCOLLECTIVE ;  /* 0x000000000000791b */ /* 0x003fe20003800000 */
.L_x_6263:
[----:B------:R-:W-:Y:S01]  /*23d40*/  IMAD.MOV.U32 R12, RZ, RZ, 0x8 ;  /* 0x00000008ff0c7424 */ /* 0x000fe200078e00ff */
[----:B------:R-:W-:-:S05]  /*23d50*/  SEL R3, R14, RZ, P3 ;  /* 0x000000ff0e037207 */ /* 0x000fca0001800000 */
[----:B------:R-:W-:-:S04]  /*23d60*/  IMAD.IADD R3, R2, 0x1, R3 ;  /* 0x0000000102037824 */ /* 0x000fc800078e0203 */
[----:B------:R-:W-:-:S07]  /*23d70*/  IMAD.MOV.U32 R13, RZ, RZ, R3 ;  /* 0x000000ffff0d7224 */ /* 0x000fce00078e0003 */
[----:B------:R-:W-:Y:S05]  /*23d80*/  WARPSYNC.COLLECTIVE R15, `(.L_x_6264) ;  /* 0x000000000f087348 */ /* 0x000fea0003c00000 */
[----:B------:R0:W1:Y:S02]  /*23d90*/  SHFL.UP P6, R14, R13, R12, R11 ;  /* 0x0400000c0d0e7389 */ /* 0x00006400000c000b */
[----:B01----:R-:W-:Y:S01]  /*23da0*/  ENDCOLLECTIVE ;  /* 0x000000000000791b */ /* 0x003fe20003800000 */
.L_x_6264:
[----:B------:R-:W-:Y:S01]  /*23db0*/  IMAD.MOV.U32 R12, RZ, RZ, 0x10 ;  /* 0x00000010ff0c7424 */ /* 0x000fe200078e00ff */
[----:B------:R-:W-:-:S05]  /*23dc0*/  SEL R4, R14, RZ, P4 ;  /* 0x000000ff0e047207 */ /* 0x000fca0002000000 */
[----:B------:R-:W-:-:S04]  /*23dd0*/  IMAD.IADD R4, R3, 0x1, R4 ;  /* 0x0000000103047824 */ /* 0x000fc800078e0204 */
[----:B------:R-:W-:-:S07]  /*23de0*/  IMAD.MOV.U32 R13, RZ, RZ, R4 ;  /* 0x000000ffff0d7224 */ /* 0x000fce00078e0004 */
[----:B------:R-:W-:Y:S05]  /*23df0*/  WARPSYNC.COLLECTIVE R15, `(.L_x_6265) ;  /* 0x000000000f087348 */ /* 0x000fea0003c00000 */
[----:B------:R0:W1:Y:S02]  /*23e00*/  SHFL.UP P6, R14, R13, R12, R11 ;  /* 0x0400000c0d0e7389 */ /* 0x00006400000c000b */
[----:B01----:R-:W-:Y:S01]  /*23e10*/  ENDCOLLECTIVE ;  /* 0x000000000000791b */ /* 0x003fe20003800000 */
.L_x_6265:
        /* <DEDUP_REMOVED lines=8> */
.L_x_6266:
[----:B------:R-:W-:Y:S05]  /*23ea0*/  BRA `(.L_x_6267) ;  /* 0xffffffb800247947 */ /* 0x000fea000383ffff */
.L_x_6126:
[----:B------:R-:W-:Y:S01]  /*23eb0*/  BSSY B0, `(.L_x_6268) ;  /* 0x0000006000007945 */ /* 0x000fe20003800000 */
[----:B------:R-:W-:Y:S01]  /*23ec0*/  PLOP3.LUT P6, PT, P6, PT, PT, 0x8, 0x0 ;  /* 0x000000000000781c */ /* 0x000fe200037ce170 */
[----:B------:R-:W-:-:S12]  /*23ed0*/  IMAD.MOV.U32 R15, RZ, RZ, -0x1 ;  /* 0xffffffffff0f7424 */ /* 0x000fd800078e00ff */
[----:B01----:R-:W-:Y:S05]  /*23ee0*/  WARPSYNC.COLLECTIVE R15, `(.L_x_6269) ;  /* 0x000000000f087348 */ /* 0x003fea0003c00000 */
[----:B------:R-:W-:Y:S01]  /*23ef0*/  VOTE.ANY R14, PT, P6 ;  /* 0x00000000000e7806 */ /* 0x000fe200030e0100 */
[----:B01----:R-:W-:Y:S06]  /*23f00*/  ENDCOLLECTIVE ;  /* 0x000000000000791b */ /* 0x003fec0003800000 */
.L_x_6269:
[----:B------:R-:W-:Y:S05]  /*23f10*/  BSYNC B0 ;  /* 0x0000000000007941 */ /* 0x000fea0003800000 */
.L_x_6268:
        /* <DEDUP_REMOVED lines=9> */
.L_x_6270:
[----:B------:R-:W-:Y:S01]  /*23fb0*/  IMAD.MOV.U32 R17, RZ, RZ, R14 ;  /* 0x000000ffff117224 */ /* 0x000fe200078e000e */
[----:B------:R-:W-:Y:S06]  /*23fc0*/  BRA `(.L_x_6271) ;  /* 0xffffffb800147947 */ /* 0x000fec000383ffff */
.L_x_6128:
[----:B------:R-:W-:Y:S01]  /*23fd0*/  BSSY B0, `(.L_x_6272) ;  /* 0x0000007000007945 */ /* 0x000fe20003800000 */
[----:B------:R-:W-:Y:S01]  /*23fe0*/  MOV R13, R3 ;  /* 0x00000003000d7202 */ /* 0x000fe20000000f00 */
[----:B------:R-:W-:Y:S02]  /*23ff0*/  IMAD.MOV.U32 R11, RZ, RZ, 0x1f ;  /* 0x0000001fff0b7424 */ /* 0x000fe400078e00ff */
[----:B------:R-:W-:-:S07]  /*24000*/  IMAD.MOV.U32 R15, RZ, RZ, -0x1 ;  /* 0xffffffffff0f7424 */ /* 0x000fce00078e00ff */
[----:B0123--:R-:W-:Y:S05]  /*24010*/  WARPSYNC.COLLECTIVE R15, `(.L_x_6273) ;  /* 0x000000000f087348 */ /* 0x00ffea0003c00000 */
[----:B------:R4:W0:Y:S02]  /*24020*/  SHFL.IDX P6, R14, R13, R12, R11 ;  /* 0x0000000c0d0e7389 */ /* 0x00082400000c000b */
[----:B01234-:R-:W-:Y:S01]  /*24030*/  ENDCOLLECTIVE ;  /* 0x000000000000791b */ /* 0x01ffe20003800000 */
.L_x_6273:
[----:B------:R-:W-:Y:S05]  /*24040*/  BSYNC B0 ;  /* 0x0000000000007941 */ /* 0x000fea0003800000 */
.L_x_6272:
[----:B------:R-:W-:Y:S05]  /*24050*/  BRA `(.L_x_6127) ;  /* 0xffffffb8000c7947 */ /* 0x000fea000383ffff */
.L_x_6132:
[----:B0-----:R0:W1:Y:S02]  /*24060*/  SYNCS.PHASECHK.TRANS64.TRYWAIT P0, [R4+URZ+0x28c20], R0 ;  /* 0x028c2000040075a7 */ /* 0x001064000800017f */
[----:B-1----:R-:W-:Y:S05]  /*24070*/  @!P0 NANOSLEEP.SYNCS 0x989680 ;  /* 0x009896800000895d */ /* 0x002fea0003900000 */
[----:B------:R-:W1:Y:S02]  /*24080*/  @!P0 SYNCS.PHASECHK.TRANS64 P0, [R4+URZ+0x28c20], R0 ;  /* 0x028c2000040085a7 */ /* 0x000e64000800007f */
[----:B-1----:R-:W-:Y:S05]  /*24090*/  @!P0 BRA `(.L_x_6132) ;  /* 0xfffffffc00f08947 */ /* 0x002fea000383ffff */
[----:B------:R-:W-:Y:S05]  /*240a0*/  BRA `(.L_x_6274) ;  /* 0xffffffbc00847947 */ /* 0x000fea000383ffff */
.L_x_6133:
        /* <DEDUP_REMOVED lines=11> */
.L_x_6276:
[----:B------:R-:W-:Y:S05]  /*24160*/  BSYNC B0 ;  /* 0x0000000000007941 */ /* 0x000fea0003800000 */
.L_x_6275:
[----:B------:R-:W-:Y:S05]  /*24170*/  BRA `(.L_x_6277) ;  /* 0xffffffbc006c7947 */ /* 0x000fea000383ffff */
.L_x_6134:
[----:B------:R-:W-:Y:S01]  /*24180*/  BSSY B0, `(.L_x_6278) ;  /* 0x0000006000007945 */ /* 0x000fe20003800000 */
[----:B------:R-:W-:-:S07]  /*24190*/  IMAD.MOV.U32 R15, RZ, RZ, -0x1 ;  /* 0xffffffffff0f7424 */ /* 0x000fce00078e00ff */
[----:B0-234-:R-:W-:Y:S05]  /*241a0*/  WARPSYNC.COLLECTIVE R15, `(.L_x_6279) ;  /* 0x000000000f0c7348 */ /* 0x01dfea0003c00000 */
[----:B------:R-:W-:Y:S02]  /*241b0*/  ELECT P6, UR62, PT ;  /* 0x00000000003e782f */ /* 0x000fe400038c0000 */
[----:B------:R-:W-:Y:S01]  /*241c0*/  MOV R14, UR62 ;  /* 0x0000003e000e7c02 */ /* 0x000fe20008000f00 */
[----:B0-234-:R-:W-:Y:S10]  /*241d0*/  ENDCOLLECTIVE ;  /* 0x000000000000791b */ /* 0x01dff40003800000 */
.L_x_6279:
[----:B------:R-:W-:Y:S05]  /*241e0*/  BSYNC B0 ;  /* 0x0000000000007941 */ /* 0x000fea0003800000 */
.L_x_6278:
[----:B------:R-:W-:Y:S05]  /*241f0*/  BRA `(.L_x_6280) ;  /* 0xffffffbc00607947 */ /* 0x000fea000383ffff */
.L_x_6136:
[----:B0-----:R0:W1:Y:S02]  /*24200*/  SYNCS.PHASECHK.TRANS64.TRYWAIT P1, [R5+URZ+0x28c40], R0 ;  /* 0x028c4000050075a7 */ /* 0x001064000802017f */
[----:B-1----:R-:W-:Y:S05]  /*24210*/  @!P1 NANOSLEEP.SYNCS 0x989680 ;  /* 0x009896800000995d */ /* 0x002fea0003900000 */
[----:B------:R-:W1:Y:S02]  /*24220*/  @!P1 SYNCS.PHASECHK.TRANS64 P1, [R5+URZ+0x28c40], R0 ;  /* 0x028c4000050095a7 */ /* 0x000e64000802007f */
[----:B-1----:R-:W-:Y:S05]  /*24230*/  @!P1 BRA `(.L_x_6136) ;  /* 0xfffffffc00f09947 */ /* 0x002fea000383ffff */
[----:B------:R-:W-:Y:S05]  /*24240*/  BRA `(.L_x_6281) ;  /* 0xffffffbc00807947 */ /* 0x000fea000383ffff */
.L_x_6138:
[----:B-1----:R1:W0:Y:S02]  /*24250*/  SYNCS.PHASECHK.TRANS64.TRYWAIT P1, [R25+URZ+0x28c40], R2 ;  /* 0x028c4002190075a7 */ /* 0x002224000802017f */
[----:B0-----:R-:W-:Y:S05]  /*24260*/  @!P1 NANOSLEEP.SYNCS 0x989680 ;  /* 0x009896800000995d */ /* 0x001fea0003900000 */
[----:B------:R-:W0:Y:S02]  /*24270*/  @!P1 SYNCS.PHASECHK.TRANS64 P1, [R25+URZ+0x28c40], R2 ;  /* 0x028c4002190095a7 */ /* 0x000e24000802007f */
[----:B0-----:R-:W-:Y:S05]  /*24280*/  @!P1 BRA `(.L_x_6138) ;  /* 0xfffffffc00f09947 */ /* 0x001fea000383ffff */
[----:B------:R-:W-:Y:S05]  /*24290*/  BRA `(.L_x_6282) ;  /* 0xffffffbc008c7947 */ /* 0x000fea000383ffff */
.L_x_6140:
[----:B------:R0:W0:Y:S02]  /*242a0*/  SYNCS.PHASECHK.TRANS64.TRYWAIT P1, [R5+URZ+0x28c60], R0 ;  /* 0x028c6000050075a7 */ /* 0x000024000802017f */
[----:B0-----:R-:W-:Y:S05]  /*242b0*/  @!P1 NANOSLEEP.SYNCS 0x989680 ;  /* 0x009896800000995d */ /* 0x001fea0003900000 */
[----:B------:R-:W0:Y:S02]  /*242c0*/  @!P1 SYNCS.PHASECHK.TRANS64 P1, [R5+URZ+0x28c60], R0 ;  /* 0x028c6000050095a7 */ /* 0x000e24000802007f */
[----:B0-----:R-:W-:Y:S05]  /*242d0*/  @!P1 BRA `(.L_x_6140) ;  /* 0xfffffffc00f09947 */ /* 0x001fea000383ffff */
[----:B------:R-:W-:Y:S05]  /*242e0*/  BRA `(.L_x_6283) ;  /* 0xffffffbc00887947 */ /* 0x000fea000383ffff */
.L_x_6284:
        /* <DEDUP_REMOVED lines=9> */
.L_x_15651:


//--------------------- .text._ZN7cutlass13device_kernelIN5flash11enable_sm90INS1_16FlashAttnFwdSm90INS1_25CollectiveMainloopFwdSm90ILi2EN4cute5tupleIJNS5_1CILi1EEES8_S8_EEENS6_IJNS7_ILi64EEESA_SA_EEELi512ENS_6half_tEfNS_4arch4Sm90ELb0ELb1ELb1ELb1ELb1ELb0ELb1ELb0ELb0ELb1ELb0ELb0EEENS1_21CollectiveEpilogueFwdINS6_IJSA_NS7_ILi512EEESA_EEES9_SC_SE_Li256ELb1ELb1ELb0ELb0EEENS1_36VarlenDynamicPersistentTileSchedulerILi64ELi64ELi256ELi128ELb0ELb1ELb1ELb1ELb0ELb1EEEEEEEEEvNT_6ParamsE --------------------------
	.section	.text._ZN7cutlass13device_kernelIN5flash11enable_sm90INS1_16FlashAttnFwdSm90INS1_25CollectiveMainloopFwdSm90ILi2EN4cute5tupleIJNS5_1CILi1EEES8_S8_EEENS6_IJNS7_ILi64EEESA_SA_EEELi512ENS_6half_tEfNS_4arch4Sm90ELb0ELb1ELb1ELb1ELb1ELb0ELb1ELb0ELb0ELb1ELb0ELb0EEENS1_21CollectiveEpilogueFwdINS6_IJSA_NS7_ILi512EEESA_EEES9_SC_SE_Li256ELb1ELb1ELb0ELb0EEENS1_36VarlenDynamicPersistentTileSchedulerILi64ELi64ELi256ELi128ELb0ELb1ELb1ELb1ELb0ELb1EEEEEEEEEvNT_6ParamsE,"ax",@progbits
	.align	128
.text._ZN7cutlass13device_kernelIN5flash11enable_sm90INS1_16FlashAttnFwdSm90INS1_25CollectiveMainloopFwdSm90ILi2EN4cute5tupleIJNS5_1CILi1EEES8_S8_EEENS6_IJNS7_ILi64EEESA_SA_EEELi512ENS_6half_tEfNS_4arch4Sm90ELb0ELb1ELb1ELb1ELb1ELb0ELb1ELb0ELb0ELb1ELb0ELb0EEENS1_21CollectiveEpilogueFwdINS6_IJSA_NS7_ILi512EEESA_EEES9_SC_SE_Li256ELb1ELb1ELb0ELb0EEENS1_36VarlenDynamicPersistentTileSchedulerILi64ELi64ELi256ELi128ELb0ELb1ELb1ELb1ELb0ELb1EEEEEEEEEvNT_6ParamsE:
        .type           _ZN7cutlass13device_kernelIN5flash11enable_sm90INS1_16FlashAttnFwdSm90INS1_25CollectiveMainloopFwdSm90ILi2EN4cute5tupleIJNS5_1CILi1EEES8_S8_EEENS6_IJNS7_ILi64EEESA_SA_EEELi512ENS_6half_tEfNS_4arch4Sm90ELb0ELb1ELb1ELb1ELb1ELb0ELb1ELb0ELb0ELb1ELb0ELb0EEENS1_21CollectiveEpilogueFwdINS6_IJSA_NS7_ILi512EEESA_EEES9_SC_SE_Li256ELb1ELb1ELb0ELb0EEENS1_36VarlenDynamicPersistentTileSchedulerILi64ELi64ELi256ELi128ELb0ELb1ELb1ELb1ELb0ELb1EEEEEEEEEvNT_6ParamsE,@function
        .size           _ZN7cutlass13device_kernelIN5flash11enable_sm90INS1_16FlashAttnFwdSm90INS1_25CollectiveMainloopFwdSm90ILi2EN4cute5tupleIJNS5_1CILi1EEES8_S8_EEENS6_IJNS7_ILi64EEESA_SA_EEELi512ENS_6half_tEfNS_4arch4Sm90ELb0ELb1ELb1ELb1ELb1ELb0ELb1ELb0ELb0ELb1ELb0ELb0EEENS1_21CollectiveEpilogueFwdINS6_IJSA_NS7_ILi512EEESA_EEES9_SC_SE_Li256ELb1ELb1ELb0ELb0EEENS1_36VarlenDynamicPersistentTileSchedulerILi64ELi64ELi256ELi128ELb0ELb1ELb1ELb1ELb0ELb1EEEEEEEEEvNT_6ParamsE,(.L_x_15652 - _ZN7cutlass13device_kernelIN5flash11enable_sm90INS1_16FlashAttnFwdSm90INS1_25CollectiveMainloopFwdSm90ILi2EN4cute5tupleIJNS5_1CILi1EEES8_S8_EEENS6_IJNS7_ILi64EEESA_SA_EEELi512ENS_6half_tEfNS_4arch4Sm90ELb0ELb1ELb1ELb1ELb1ELb0ELb1ELb0ELb0ELb1ELb0ELb0EEENS1_21CollectiveEpilogueFwdINS6_IJSA_NS7_ILi512EEESA_EEES9_SC_SE_Li256ELb1ELb1ELb0ELb0EEENS1_36VarlenDynamicPersistentTileSchedulerILi64ELi64ELi256ELi128ELb0ELb1ELb1ELb1ELb0ELb1EEEEEEEEEvNT_6ParamsE)
        .other          _ZN7cutlass13device_kernelIN5flash11enable_sm90INS1_16FlashAttnFwdSm90INS1_25CollectiveMainloopFwdSm90ILi2EN4cute5tupleIJNS5_1CILi1EEES8_S8_EEENS6_IJNS7_ILi64EEESA_SA_EEELi512ENS_6half_tEfNS_4arch4Sm90ELb0ELb1ELb1ELb1ELb1ELb0ELb1ELb0ELb0ELb1ELb0ELb0EEENS1_21CollectiveEpilogueFwdINS6_IJSA_NS7_ILi512EEESA_EEES9_SC_SE_Li256ELb1ELb1ELb0ELb0EEENS1_36VarlenDynamicPersistentTileSchedulerILi64ELi64ELi256ELi128ELb0ELb1ELb1ELb1ELb0ELb1EEEEEEEEEvNT_6ParamsE,@"STO_CUDA_ENTRY STV_DEFAULT"
_ZN7cutlass13device_kernelIN5flash11enable_sm90INS1_16FlashAttnFwdSm90INS1_25CollectiveMainloopFwdSm90ILi2EN4cute5tupleIJNS5_1CILi1EEES8_S8_EEENS6_IJNS7_ILi64EEESA_SA_EEELi512ENS_6half_tEfNS_4arch4Sm90ELb0ELb1ELb1ELb1ELb1ELb0ELb1ELb0ELb0ELb1ELb0ELb0EEENS1_21CollectiveEpilogueFwdINS6_IJSA_NS7_ILi512EEESA_EEES9_SC_SE_Li256ELb1ELb1ELb0ELb0EEENS1_36VarlenDynamicPersistentTileSchedulerILi64ELi64ELi256ELi128ELb0ELb1ELb1ELb1ELb0ELb1EEEEEEEEEvNT_6ParamsE:
        /* <DEDUP_REMOVED lines=43> */
.L_x_6285:
        /* <DEDUP_REMOVED lines=22> */
.L_x_6286:
        /* <DEDUP_REMOVED lines=18> */
.L_x_6287:
        /* <DEDUP_REMOVED lines=22> */
.L_x_6288:
        /* <DEDUP_REMOVED lines=23> */
.L_x_6289:
[----:B0-----:R-:W-:Y:S01]  /*0800*/  ULDC UR4, c[0x0][0x20] ;  /* 0x0000080000047ab9 */ /* 0x001fe20000000800 */
[----:B------:R-:W-:Y:S01]  /*0810*/  UISETP.NE.AND UP0, UPT, UR61, URZ, UPT ;  /* 0x0000003f3d00728c */ /* 0x000fe2000bf05270 */
[----:B------:R-:W-:Y:S01]  /*0820*/  IADD3 R2, P0, R1, UR4, RZ ;  /* 0x0000000401027c10 */ /* 0x000fe2000ff1e0ff */
[----:B------:R-:W-:Y:S01]  /*0830*/  ULDC UR4, c[0x0][0x24] ;  /* 0x0000090000047ab9 */ /* 0x000fe20000000800 */
[----:B------:R-:W-:Y:S01]  /*0840*/  UMOV UR60, 0x1 ;  /* 0x00000001003c7882 */ /* 0x000fe20000000000 */
[----:B------:R-:W-:Y:S01]  /*0850*/  NOP ;  /* 0x0000000000007918 */ /* 0x000fe20000000000 */
[----:B-1234-:R-:W-:Y:S01]  /*0860*/  BAR.SYNC.DEFER_BLOCKING 0x0 ;  /* 0x0000000000007b1d */ /* 0x01efe20000010000 */
[----:B------:R-:W-:Y:S01]  /*0870*/  IADD3 R3, P1, R2, 0x1e0, RZ ;  /* 0x000001e002037810 */ /* 0x000fe20007f3e0ff */
[----:B------:R-:W-:Y:S01]  /*0880*/  IMAD.X R18, RZ, RZ, UR4, P0 ;  /* 0x00000004ff127e24 */ /* 0x000fe200080e06ff */
[----:B------:R-:W-:Y:S01]  /*0890*/  PLOP3.LUT P2, PT, PT, PT, UP0, 0x80, 0x0 ;  /* 0x000000000000781c */ /* 0x000fe20003f4f008 */
[----:B------:R-:W-:-:S02]  /*08a0*/  USEL UR60, UR60, 0x2, !UP0 ;  /* 0x000000023c3c7887 */ /* 0x000fc4000c000000 */
[----:B------:R-:W-:Y:S01]  /*08b0*/  ULDC.64 UR36, c[0x0][0x208] ;  /* 0x0000820000247ab9 */ /* 0x000fe20000000a00 */
[----:B------:R0:W-:Y:S02]  /*08c0*/  STL [R1+0x428], R3 ;  /* 0x0004280301007387 */ /* 0x0001e40000100800 */
[----:B0-----:R-:W-:-:S05]  /*08d0*/  IMAD.X R3, RZ, RZ, R18, P1 ;  /* 0x000000ffff037224 */ /* 0x001fca00008e0612 */
[----:B------:R0:W-:Y:S02]  /*08e0*/  STL [R1+0x424], R3 ;  /* 0x0004240301007387 */ /* 0x0001e40000100800 */
[----:B------:R-:W-:Y:S05]  /*08f0*/  @!P2 BRA `(.L_x_6290) ;  /* 0x0000024800e4a947 */ /* 0x000fea0003800000 */
.L_x_6291:
[----:B------:R-:W-:-:S08]  /*0900*/  NOP ;  /* 0x0000000000007918 */ /* 0x000fd00000000000 */
[----:B------:R-:W1:Y:S02]  /*0910*/  USETMAXREG.TRY_ALLOC.CTAPOOL UP0, 0xe8 ;  /* 0x000000e8000079c8 */ /* 0x000e640008000600 */
[----:B-1----:R-:W-:-:S13]  /*0920*/  PLOP3.LUT P0, PT, PT, PT, UP0, 0x80, 0x0 ;  /* 0x000000000000781c */ /* 0x002fda0003f0f008 */
[----:B------:R-:W-:Y:S05]  /*0930*/  @!P0 BRA `(.L_x_6291) ;  /* 0xfffffffc00f08947 */ /* 0x000fea000383ffff */
[----:B0-----:R-:W0:Y:S01]  /*0940*/  S2R R3, SR_TID.X ;  /* 0x0000000000037919 */ /* 0x001e220000002100 */
[----:B------:R-:W-:Y:S01]  /*0950*/  ULDC UR4, c[0x0][0xd3c] ;  /* 0x00034f0000047ab9 */ /* 0x000fe20000000800 */
[C---:B------:R-:W-:Y:S01]  /*0960*/  IADD3 R196, P1, R2.reuse, 0x1c8, RZ ;  /* 0x000001c802c47810 */ /* 0x040fe20007f3e0ff */
[----:B------:R-:W1:Y:S01]  /*0970*/  S2R R7, SR_CgaCtaId ;  /* 0x0000000000077919 */ /* 0x000e620000008800 */
[----:B------:R-:W-:-:S03]  /*0980*/  IADD3 R199, P2, R2, 0x1d4, RZ ;  /* 0x000001d402c77810 */ /* 0x000fc60007f5e0ff */
[--C-:B------:R-:W-:Y:S01]  /*0990*/  IMAD.X R197, RZ, RZ, R18.reuse, P1 ;  /* 0x000000ffffc57224 */ /* 0x100fe200008e0612 */
[----:B------:R-:W-:Y:S01]  /*09a0*/  STL.64 [R1+0x1c8], RZ ;  /* 0x0001c8ff01007387 */ /* 0x000fe20000100a00 */
[----:B------:R-:W-:-:S03]  /*09b0*/  IMAD.X R198, RZ, RZ, R18, P2 ;  /* 0x000000ffffc67224 */ /* 0x000fc600010e0612 */
[----:B------:R-:W-:Y:S04]  /*09c0*/  STL [R1+0x1d0], RZ ;  /* 0x0001d0ff01007387 */ /* 0x000fe80000100800 */
[----:B------:R-:W-:Y:S01]  /*09d0*/  STL [R1+0x1d4], RZ ;  /* 0x0001d4ff01007387 */ /* 0x000fe20000100800 */
[----:B0-----:R-:W-:-:S04]  /*09e0*/  LOP3.LUT R0, R3, 0xffffff80, RZ, 0xc0, !PT ;  /* 0xffffff8003007812 */ /* 0x001fc800078ec0ff */
[----:B------:R-:W-:Y:S02]  /*09f0*/  ISETP.NE.AND P0, PT, R0, 0x80, PT ;  /* 0x000000800000780c */ /* 0x000fe40003f05270 */
[----:B------:R-:W-:-:S04]  /*0a00*/  MOV R0, 0x400 ;  /* 0x0000040000007802 */ /* 0x000fc80000000f00 */
[----:B-1----:R-:W-:-:S04]  /*0a10*/  LEA R0, R7, R0, 0x18 ;  /* 0x0000000007007211 */ /* 0x002fc800078ec0ff */
[----:B------:R-:W-:-:S03]  /*0a20*/  R2UR UR46, R0 ;  /* 0x00000000002e72ca */ /* 0x000fc600000e0000 */
        /* <DEDUP_REMOVED lines=10> */
[----:B------:R-:W0:Y:S01]  /*0ad0*/  S2UR UR4, SR_SWINHI ;  /* 0x00000000000479c3 */ /* 0x000e220000002f00 */
[----:B------:R-:W-:Y:S01]  /*0ae0*/  R2UR UR5, R9 ;  /* 0x00000000090572ca */ /* 0x000fe200000e0000 */
[----:B------:R-:W-:Y:S01]  /*0af0*/  ULOP3.LUT UR8, UR60, 0x1, URZ, 0xfc, !UPT ;  /* 0x000000013c087892 */ /* 0x000fe2000f8efc3f */
[----:B------:R-:W-:Y:S02]  /*0b00*/  SHF.R.S32.HI R0, RZ, 0x1f, R191 ;  /* 0x0000001fff007819 */ /* 0x000fe400000114bf */
[----:B------:R-:W-:Y:S02]  /*0b10*/  R2UR UR6, R11 ;  /* 0x000000000b0672ca */ /* 0x000fe400000e0000 */
[CC--:B------:R-:W-:Y:S02]  /*0b20*/  LEA.HI R5, R0.reuse, R191.reuse, RZ, 0x7 ;  /* 0x000000bf00057211 */ /* 0x0c0fe400078f38ff */
[----:B------:R-:W-:-:S02]  /*0b30*/  LEA.HI R4, R0, R191, RZ, 0x5 ;  /* 0x000000bf00047211 */ /* 0x000fc400078f28ff */
[----:B------:R-:W-:Y:S02]  /*0b40*/  LOP3.LUT R6, R5, 0xffffff80, RZ, 0xc0, !PT ;  /* 0xffffff8005067812 */ /* 0x000fe400078ec0ff */
[CC--:B------:R-:W-:Y:S02]  /*0b50*/  LEA.HI R3, R0.reuse, R191.reuse, RZ, 0x4 ;  /* 0x000000bf00037211 */ /* 0x0c0fe400078f20ff */
[----:B------:R-:W-:Y:S01]  /*0b60*/  SHF.R.S32.HI R201, RZ, 0x5, R4 ;  /* 0x00000005ffc97819 */ /* 0x000fe20000011404 */
[----:B------:R-:W-:Y:S01]  /*0b70*/  IMAD.IADD R8, R191, 0x1, -R6 ;  /* 0x00000001bf087824 */ /* 0x000fe200078e0a06 */
[----:B------:R-:W-:Y:S02]  /*0b80*/  SHF.R.S32.HI R6, RZ, 0x1f, R4 ;  /* 0x0000001fff067819 */ /* 0x000fe40000011404 */
[----:B------:R-:W-:Y:S02]  /*0b90*/  LEA.HI R10, R0, R191, RZ, 0x2 ;  /* 0x000000bf000a7211 */ /* 0x000fe400078f10ff */
[----:B------:R-:W-:-:S02]  /*0ba0*/  SHF.R.S32.HI R4, RZ, 0x4, R3 ;  /* 0x00000004ff047819 */ /* 0x000fc40000011403 */
[----:B------:R-:W-:Y:S01]  /*0bb0*/  SHF.R.S32.HI R9, RZ, 0x1f, R8 ;  /* 0x0000001fff097819 */ /* 0x000fe20000011408 */
[----:B------:R-:W-:Y:S01]  /*0bc0*/  UMOV UR38, UR46 ;  /* 0x0000002e00267c82 */ /* 0x000fe20008000000 */
[----:B0-----:R-:W-:Y:S01]  /*0bd0*/  UMOV UR39, UR4 ;  /* 0x0000000400277c82 */ /* 0x001fe20008000000 */
[----:B------:R-:W-:Y:S01]  /*0be0*/  LOP3.LUT R202, R3, 0xfffffff0, RZ, 0xc0, !PT ;  /* 0xfffffff003ca7812 */ /* 0x000fe200078ec0ff */
[----:B------:R-:W-:Y:S01]  /*0bf0*/  IMAD.U32 R194, RZ, RZ, UR38 ;  /* 0x00000026ffc27e24 */ /* 0x000fe2000f8e00ff */
[----:B------:R-:W-:Y:S01]  /*0c00*/  LOP3.LUT R14, R10, 0xfffffffc, RZ, 0xc0, !PT ;  /* 0xfffffffc0a0e7812 */ /* 0x000fe200078ec0ff */
[----:B------:R-:W-:Y:S01]  /*0c10*/  IMAD.U32 R195, RZ, RZ, UR39 ;  /* 0x00000027ffc37e24 */ /* 0x000fe2000f8e00ff */
[----:B------:R-:W-:Y:S01]  /*0c20*/  LEA.HI R6, R6, R201, RZ, 0x2 ;  /* 0x000000c906067211 */ /* 0x000fe200078f10ff */
[----:B------:R-:W-:Y:S01]  /*0c30*/  IMAD.IADD R202, R191, 0x1, -R202 ;  /* 0x00000001bfca7824 */ /* 0x000fe200078e0aca */
[----:B------:R-:W-:Y:S01]  /*0c40*/  LEA.HI R3, R3, R4, RZ, 0x1 ;  /* 0x0000000403037211 */ /* 0x000fe200078f08ff */
[----:B------:R-:W-:Y:S01]  /*0c50*/  IMAD.IADD R14, R191, 0x1, -R14 ;  /* 0x00000001bf0e7824 */ /* 0x000fe200078e0a0e */
[----:B------:R-:W-:-:S02]  /*0c60*/  LEA.HI R10, R9, R8, RZ, 0x2 ;  /* 0x00000008090a7211 */ /* 0x000fc400078f10ff */
[----:B------:R-:W-:Y:S02]  /*0c70*/  SHF.R.S32.HI R192, RZ, 0x7, R5 ;  /* 0x00000007ffc07819 */ /* 0x000fe40000011405 */
[----:B------:R-:W-:Y:S02]  /*0c80*/  LOP3.LUT R6, R6, 0x3ffffc, RZ, 0xc0, !PT ;  /* 0x003ffffc06067812 */ /* 0x000fe400078ec0ff */
[----:B------:R-:W-:Y:S01]  /*0c90*/  LOP3.LUT R3, R3, 0x1ffffffe, RZ, 0xc0, !PT ;  /* 0x1ffffffe03037812 */ /* 0x000fe200078ec0ff */
[----:B------:R-:W-:Y:S01]  /*0ca0*/  IMAD R13, R192, 0x100, R202 ;  /* 0x00000100c00d7824 */ /* 0x000fe200078e02ca */
[----:B------:R-:W-:Y:S01]  /*0cb0*/  SHF.R.S32.HI R11, RZ, 0x2, R10 ;  /* 0x00000002ff0b7819 */ /* 0x000fe2000001140a */
[----:B------:R-:W-:Y:S01]  /*0cc0*/  IMAD.IADD R6, R201, 0x1, -R6 ;  /* 0x00000001c9067824 */ /* 0x000fe200078e0a06 */
[----:B------:R-:W-:Y:S01]  /*0cd0*/  SHF.R.S32.HI R12, RZ, 0x1f, R10 ;  /* 0x0000001fff0c7819 */ /* 0x000fe2000001140a */
[----:B------:R-:W-:Y:S01]  /*0ce0*/  IMAD.IADD R3, R4, 0x1, -R3 ;  /* 0x0000000104037824 */ /* 0x000fe200078e0a03 */
[----:B------:R-:W-:Y:S01]  /*0cf0*/  LEA.HI R4, R14, R14, RZ, 0x1 ;  /* 0x0000000e0e047211 */ /* 0x000fe200078f08ff */
[----:B------:R-:W-:Y:S01]  /*0d00*/  IMAD R6, R6, 0x10, R13 ;  /* 0x0000001006067824 */ /* 0x000fe200078e020d */
[----:B------:R-:W-:Y:S01]  /*0d10*/  LEA.HI R12, R12, R11, RZ, 0x3 ;  /* 0x0000000b0c0c7211 */ /* 0x000fe200078f18ff */
[----:B------:R-:W-:Y:S01]  /*0d20*/  IMAD.SHL.U32 R227, R3, 0x8, RZ ;  /* 0x0000000803e37824 */ /* 0x000fe200078e00ff */
[----:B------:R-:W-:-:S02]  /*0d30*/  LEA.HI R0, R0, R191, RZ, 0x3 ;  /* 0x000000bf00007211 */ /* 0x000fc400078f18ff */
[----:B------:R-:W-:Y:S01]  /*0d40*/  LOP3.LUT R12, R12, 0xfffffff8, RZ, 0xc0, !PT ;  /* 0xfffffff80c0c7812 */ /* 0x000fe200078ec0ff */
[----:B------:R-:W-:Y:S01]  /*0d50*/  IMAD.U32 R17, R6, 0x40, R227 ;  /* 0x0000004006117824 */ /* 0x000fe200078e00e3 */
[----:B------:R-:W-:Y:S02]  /*0d60*/  LOP3.LUT R13, R4, 0x1ffffffe, RZ, 0xc0, !PT ;  /* 0x1ffffffe040d7812 */ /* 0x000fe400078ec0ff */
[----:B------:R-:W-:Y:S01]  /*0d70*/  LOP3.LUT R4, R0, 0xfffffff8, RZ, 0xc0, !PT ;  /* 0xfffffff800047812 */ /* 0x000fe200078ec0ff */
[----:B------:R-:W-:Y:S01]  /*0d80*/  IMAD.IADD R12, R11, 0x1, -R12 ;  /* 0x000000010b0c7824 */ /* 0x000fe200078e0a0c */
[----:B------:R-:W-:Y:S01]  /*0d90*/  LEA.HI R5, R5, R192, RZ, 0x1 ;  /* 0x000000c005057211 */ /* 0x000fe200078f08ff */
[----:B------:R-:W-:Y:S01]  /*0da0*/  IMAD.IADD R13, R14, 0x1, -R13 ;  /* 0x000000010e0d7824 */ /* 0x000fe200078e0a0d */
[----:B------:R-:W-:Y:S01]  /*0db0*/  LEA.HI R9, R9, R8, RZ, 0x5 ;  /* 0x0000000809097211 */ /* 0x000fe200078f28ff */
[----:B------:R-:W-:Y:S01]  /*0dc0*/  IMAD.IADD R193, R191, 0x1, -R4 ;  /* 0x00000001bfc17824 */ /* 0x000fe200078e0a04 */
[----:B------:R-:W-:Y:S01]  /*0dd0*/  LOP3.LUT R11, R10, 0x7ffffffc, RZ, 0xc0, !PT ;  /* 0x7ffffffc0a0b7812 */ /* 0x000fe200078ec0ff */
[----:B------:R-:W-:Y:S01]  /*0de0*/  IMAD.WIDE R16, R17, 0x2, R194 ;  /* 0x0000000211107825 */ /* 0x000fe200078e02c2 */
[----:B------:R-:W-:-:S02]  /*0df0*/  LOP3.LUT R5, R5, 0xfffffe, RZ, 0xc0, !PT ;  /* 0x00fffffe05057812 */ /* 0x000fc400078ec0ff */
[----:B------:R-:W-:Y:S01]  /*0e00*/  SHF.R.S32.HI R9, RZ, 0x5, R9 ;  /* 0x00000005ff097819 */ /* 0x000fe20000011409 */
[----:B------:R-:W-:Y:S01]  /*0e10*/  IMAD.SHL.U32 R156, R193, 0x8, RZ ;  /* 0x00000008c19c7824 */ /* 0x000fe200078e00ff */
[----:B------:R-:W-:Y:S01]  /*0e20*/  SHF.R.S32.HI R159, RZ, 0x3, R0 ;  /* 0x00000003ff9f7819 */ /* 0x000fe20000011400 */
[----:B------:R-:W-:Y:S02]  /*0e30*/  IMAD.IADD R11, R8, 0x1, -R11 ;  /* 0x00000001080b7824 */ /* 0x000fe400078e0a0b */
[----:B------:R-:W-:Y:S02]  /*0e40*/  IMAD.IADD R5, R192, 0x1, -R5 ;  /* 0x00000001c0057824 */ /* 0x000fe400078e0a05 */
        /* <DEDUP_REMOVED lines=14> */
[----:B------:R-:W-:Y:S01]  /*0f30*/  IMAD.SHL.U32 R200, R5, 0x100, RZ ;  /* 0x0000010005c87824 */ /* 0x000fe200078e00ff */
[----:B------:R-:W-:Y:S01]  /*0f40*/  SHF.R.S32.HI R176, RZ, 0x1f, R157 ;  /* 0x0000001fffb07819 */ /* 0x000fe2000001149d */
[----:B------:R-:W-:-:S02]  /*0f50*/  IMAD.SHL.U32 R203, R11, 0x2, RZ ;  /* 0x000000020bcb7824 */ /* 0x000fc400078e00ff */
[----:B------:R-:W-:Y:S02]  /*0f60*/  IMAD R228, R13, 0x8, R22 ;  /* 0x000000080de47824 */ /* 0x000fe400078e0216 */
[----:B------:R-:W-:-:S07]  /*0f70*/  IMAD.IADD R23, R203, 0x1, R200 ;  /* 0x00000001cb177824 */ /* 0x000fce00078e02c8 */
.L_x_6431:
        /* <DEDUP_REMOVED lines=14> */
[----:B------:R-:W-:-:S03]  /*1060*/  @UP1 UIMAD.WIDE UR8, UR6, 0x4, UR10 ;  /* 0x00000004060818a5 */ /* 0x000fc6000f8e020a */
[----:B------:R-:W-:Y:S01]  /*1070*/  ULDC.64 UR10, c[0x0][0xb18] ;  /* 0x0002c600000a7ab9 */ /* 0x000fe20000000a00 */
[----:B------:R-:W2:Y:S02]  /*1080*/  @P0 LDG.E R4, desc[UR36][R4.64] ;  /* 0x0000002404040981 */ /* 0x000ea4000c1e1900 */
[----:B-1----:R-:W-:Y:S02]  /*1090*/  IMAD.U32 R8, RZ, RZ, UR8 ;  /* 0x00000008ff087e24 */ /* 0x002fe4000f8e00ff */
[----:B----4-:R-:W-:Y:S01]  /*10a0*/  IMAD.U32 R9, RZ, RZ, UR9 ;  /* 0x00000009ff097e24 */ /* 0x010fe2000f8e00ff */
[----:B------:R-:W-:-:S04]  /*10b0*/  ULDC.64 UR8, c[0x0][0x418] ;  /* 0x0001060000087ab9 */ /* 0x000fc80000000a00 */
[----:B------:R-:W3:Y:S01]  /*10c0*/  @P2 LDG.E R8, desc[UR36][R8.64] ;  /* 0x0000002408082981 */ /* 0x000ee2000c1e1900 */
[----:B------:R-:W-:Y:S01]  /*10d0*/  UISETP.NE.U32.AND UP0, UPT, UR8, URZ, UPT ;  /* 0x0000003f0800728c */ /* 0x000fe2000bf05070 */
[----:B------:R-:W-:Y:S01]  /*10e0*/  ISETP.NE.U32.AND P1, PT, RZ, UR10, PT ;  /* 0x0000000aff007c0c */ /* 0x000fe2000bf25070 */
[----:B------:R-:W-:Y:S01]  /*10f0*/  UMOV UR4, URZ ;  /* 0x0000003f00047c82 */ /* 0x000fe20008000000 */
[----:B------:R-:W-:Y:S01]  /*1100*/  ULDC UR8, c[0x0][0x424] ;  /* 0x0001090000087ab9 */ /* 0x000fe20000000800 */
[----:B------:R-:W-:Y:S01]  /*1110*/  UISETP.NE.AND.EX UP0, UPT, UR9, URZ, UPT, UP0 ;  /* 0x0000003f0900728c */ /* 0x000fe2000bf05300 */
[----:B------:R-:W-:Y:S01]  /*1120*/  ISETP.NE.AND.EX P1, PT, RZ, UR11, PT, P1 ;  /* 0x0000000bff007c0c */ /* 0x000fe2000bf25310 */
[----:B------:R-:W-:Y:S02]  /*1130*/  UMOV UR45, UR7 ;  /* 0x00000007002d7c82 */ /* 0x000fe40008000000 */
[----:B------:R-:W-:-:S04]  /*1140*/  USEL UR8, UR8, 0x1, UP0 ;  /* 0x0000000108087887 */ /* 0x000fc80008000000 */
[----:B------:R-:W-:Y:S01]  /*1150*/  UIMAD UR50, UR8, UR50, URZ ;  /* 0x00000032083272a4 */ /* 0x000fe2000f8e023f */
        /* <DEDUP_REMOVED lines=17> */
.L_x_6292:
[----:B------:R-:W-:Y:S01]  /*1270*/  UMOV UR58, UR5 ;  /* 0x00000005003a7c82 */ /* 0x000fe20008000000 */
        /* <DEDUP_REMOVED lines=9> */
.L_x_6293:
        /* <DEDUP_REMOVED lines=13> */
.L_x_6294:
[----:B------:R-:W0:Y:S01]  /*13e0*/  LDC R0, c[0x0][0xa80] ;  /* 0x0002a000ff007b82 */ /* 0x000e220000000800 */
[----:B------:R-:W-:Y:S01]  /*13f0*/  UISETP.NE.AND UP0, UPT, UR61, 0x1, UPT ;  /* 0x000000013d00788c */ /* 0x000fe2000bf05270 */
[----:B------:R1:W-:Y:S01]  /*1400*/  STL.128 [R1+0x3f0], RZ ;  /* 0x0003f0ff01007387 */ /* 0x0003e20000100c00 */
[----:B------:R-:W-:Y:S01]  /*1410*/  IADD3 R28, P0, R2, 0x3f0, RZ ;  /* 0x000003f0021c7810 */ /* 0x000fe20007f1e0ff */
[----:B------:R-:W-:Y:S02]  /*1420*/  UIADD3 UR50, -UR4, UR50, URZ ;  /* 0x0000003204327290 */ /* 0x000fe4000fffe13f */
[----:B------:R1:W-:Y:S01]  /*1430*/  STL.128 [R1+0x400], RZ ;  /* 0x000400ff01007387 */ /* 0x0003e20000100c00 */
[----:B------:R-:W-:Y:S01]  /*1440*/  PLOP3.LUT P1, PT, PT, PT, UP0, 0x80, 0x0 ;  /* 0x000000000000781c */ /* 0x000fe20003f2f008 */
[----:B------:R-:W-:Y:S02]  /*1450*/  IMAD.X R29, RZ, RZ, R18, P0 ;  /* 0x000000ffff1d7224 */ /* 0x000fe400000e0612 */
[----:B------:R1:W-:Y:S04]  /*1460*/  STL.128 [R1+0x1e0], RZ ;  /* 0x0001e0ff01007387 */ /* 0x0003e80000100c00 */
[----:B------:R1:W-:Y:S04]  /*1470*/  STL.128 [R1+0x1f0], RZ ;  /* 0x0001f0ff01007387 */ /* 0x0003e80000100c00 */
[----:B------:R1:W-:Y:S04]  /*1480*/  STL.128 [R1+0x200], RZ ;  /* 0x000200ff01007387 */ /* 0x0003e80000100c00 */
[----:B------:R1:W-:Y:S04]  /*1490*/  STL.128 [R1+0x210], RZ ;  /* 0x000210ff01007387 */ /* 0x0003e80000100c00 */
[----:B0-----:R1:W-:Y:S04]  /*14a0*/  STL [R1+0x410], R0 ;  /* 0x0004100001007387 */ /* 0x0013e80000100800 */
        /* <DEDUP_REMOVED lines=28> */
[----:B------:R-:W-:Y:S05]  /*1670*/  @!P1 BRA `(.L_x_6295) ;  /* 0x0000007c00dc9947 */ /* 0x000fea0003800000 */
[----:B------:R-:W0:Y:S01]  /*1680*/  LDC.64 R8, c[0x0][0xad8] ;  /* 0x0002b600ff087b82 */ /* 0x000e220000000a00 */
[----:B------:R-:W-:Y:S01]  /*1690*/  ULDC UR4, c[0x0][0x448] ;  /* 0x0001120000047ab9 */ /* 0x000fe20000000800 */
[----:B------:R-:W-:Y:S02]  /*16a0*/  USHF.L.U32 UR6, UR5, 0x6, URZ ;  /* 0x0000000605067899 */ /* 0x000fe4000800063f */
[----:B------:R-:W-:Y:S02]  /*16b0*/  UISETP.NE.AND UP0, UPT, UR4, 0x1, UPT ;  /* 0x000000010400788c */ /* 0x000fe4000bf05270 */
[----:B------:R-:W-:Y:S02]  /*16c0*/  UIADD3 UR7, UR6, 0x3f, URZ ;  /* 0x0000003f06077890 */ /* 0x000fe4000fffe03f */
[----:B------:R-:W-:-:S07]  /*16d0*/  UIADD3 UR8, UR50, 0x1, -UR49 ;  /* 0x0000000132087890 */ /* 0x000fce000fffe831 */
[----:B------:R-:W-:Y:S01]  /*16e0*/  @UP0 UIADD3 UR4, UR6, 0x3f, URZ ;  /* 0x0000003f06040890 */ /* 0x000fe2000fffe03f */
[----:B------:R-:W-:Y:S01]  /*16f0*/  @UP0 ULDC UR5, c[0x0][0x44c] ;  /* 0x0001130000050ab9 */ /* 0x000fe20000000800 */
[----:B------:R-:W-:Y:S02]  /*1700*/  @UP0 ULDC UR9, c[0x0][0x450] ;  /* 0x0001140000090ab9 */ /* 0x000fe40000000800 */
[----:B------:R-:W-:-:S04]  /*1710*/  UIMAD.WIDE.U32 UR4, UR4, UR5, URZ ;  /* 0x00000005040472a5 */ /* 0x000fc8000f8e003f */
[----:B------:R-:W-:Y:S01]  /*1720*/  @UP0 USHF.R.U32.HI UR7, URZ, UR9, UR5 ;  /* 0x000000093f070299 */ /* 0x000fe20008011605 */
[----:B0-----:R-:W-:-:S03]  /*1730*/  ISETP.GE.AND P1, PT, R9, 0x1, PT ;  /* 0x000000010900780c */ /* 0x001fc60003f26270 */
[----:B------:R-:W-:-:S06]  /*1740*/  UIADD3 UR7, UR8, UR7, URZ ;  /* 0x0000000708077290 */ /* 0x000fcc000fffe03f */
[----:B-1----:R-:W-:-:S04]  /*1750*/  VIADD R0, R8, UR7 ;  /* 0x0000000708007c36 */ /* 0x002fc80008000000 */
        /* <DEDUP_REMOVED lines=12> */
.L_x_6297:
[----:B------:R-:W-:-:S13]  /*1820*/  ISETP.NE.AND P0, PT, R9, 0x1, PT ;  /* 0x000000010900780c */ /* 0x000fda0003f05270 */
[----:B------:R-:W0:Y:S02]  /*1830*/  @P0 LDC.64 R4, c[0x0][0xae0] ;  /* 0x0002b800ff040b82 */ /* 0x000e240000000a00 */
[----:B0-----:R-:W-:-:S05]  /*1840*/  @P0 IMAD.HI.U32 R4, R3, R4, RZ ;  /* 0x0000000403040227 */ /* 0x001fca00078e00ff */
[----:B------:R-:W-:-:S07]  /*1850*/  @P0 SHF.R.U32.HI R3, RZ, R5, R4 ;  /* 0x00000005ff030219 */ /* 0x000fce0000011604 */
.L_x_6298:
[----:B------:R-:W-:-:S05]  /*1860*/  IMAD R3, R3, R9, R9 ;  /* 0x0000000903037224 */ /* 0x000fca00078e0209 */
[----:B------:R-:W-:-:S07]  /*1870*/  VIMNMX R0, R0, R3, PT ;  /* 0x0000000300007248 */ /* 0x000fce0003fe0100 */
.L_x_6296:
        /* <DEDUP_REMOVED lines=10> */
[----:B------:R-:W-:Y:S01]  /*1920*/  UIADD3 UR6, UR6, UR50, -UR49 ;  /* 0x0000003206067290 */ /* 0x000fe2000fffe831 */
        /* <DEDUP_REMOVED lines=17> */
.L_x_6300:
[----:B------:R-:W-:-:S13]  /*1a40*/  ISETP.NE.AND P0, PT, R9, 0x1, PT ;  /* 0x000000010900780c */ /* 0x000fda0003f05270 */
[----:B------:R-:W0:Y:S02]  /*1a50*/  @P0 LDC.64 R4, c[0x0][0xae0] ;  /* 0x0002b800ff040b82 */ /* 0x000e240000000a00 */
[----:B0-----:R-:W-:-:S05]  /*1a60*/  @P0 IMAD.HI.U32 R4, R0, R4, RZ ;  /* 0x0000000400040227 */ /* 0x001fca00078e00ff */
[----:B------:R-:W-:-:S07]  /*1a70*/  @P0 SHF.R.U32.HI R0, RZ, R5, R4 ;  /* 0x00000005ff000219 */ /* 0x000fce0000011604 */
.L_x_6301:
[----:B------:R-:W-:-:S05]  /*1a80*/  IMAD R0, R0, R9, RZ ;  /* 0x0000000900007224 */ /* 0x000fca00078e02ff */
[----:B------:R-:W-:-:S07]  /*1a90*/  VIMNMX R3, R3, R0, !PT ;  /* 0x0000000003037248 */ /* 0x000fce0007fe0100 */
.L_x_6299:
        /* <DEDUP_REMOVED lines=704> */
.L_x_6303:
[----:B-----5:R-:W-:-:S05]  /*46a0*/  LEA R5, R5, UR46, 0x3 ;  /* 0x0000002e05057c11 */ /* 0x020fca000f8e18ff */
[----:B------:R-:W-:-:S05]  /*46b0*/  VIADD R4, R5, 0x38860 ;  /* 0x0003886005047836 */ /* 0x000fca0000000000 */
[----:B------:R-:W-:-:S04]  /*46c0*/  PRMT R4, R7, 0x654, R4 ;  /* 0x0000065407047816 */ /* 0x000fc80000000004 */
[----:B------:R0:W-:Y:S02]  /*46d0*/  SYNCS.ARRIVE.TRANS64.RED.A1T0 RZ, [R4+URZ], RZ ;  /* 0x000000ff04ff79a7 */ /* 0x0001e4000810043f */
[----:B0-----:R-:W-:-:S05]  /*46e0*/  VIADD R4, R215, 0xfffffffe ;  /* 0xfffffffed7047836 */ /* 0x001fca0000000000 */
[----:B------:R-:W-:-:S13]  /*46f0*/  ISETP.GE.AND P0, PT, R4, R0, PT ;  /* 0x000000000400720c */ /* 0x000fda0003f06270 */
[----:B------:R-:W-:Y:S05]  /*4700*/  @!P0 BRA `(.L_x_6304) ;  /* 0x0000003c005c8947 */ /* 0x000fea0003800000 */
.L_x_6306:
        /* <DEDUP_REMOVED lines=978> */
.L_x_6305:
[----:B-----5:R-:W-:-:S05]  /*8430*/  LEA R9, R9, UR46, 0x3 ;  /* 0x0000002e09097c11 */ /* 0x020fca000f8e18ff */
[----:B0-----:R-:W-:-:S05]  /*8440*/  VIADD R6, R9, 0x38860 ;  /* 0x0003886009067836 */ /* 0x001fca0000000000 */
[----:B------:R-:W-:-:S04]  /*8450*/  PRMT R6, R7, 0x654, R6 ;  /* 0x0000065407067816 */ /* 0x000fc80000000006 */
[----:B------:R0:W-:Y:S01]  /*8460*/  SYNCS.ARRIVE.TRANS64.RED.A1T0 RZ, [R6+URZ], RZ ;  /* 0x000000ff06ff79a7 */ /* 0x0001e2000810043f */
[----:B------:R-:W-:Y:S05]  /*8470*/  @P0 BRA `(.L_x_6306) ;  /* 0xffffffc000a40947 */ /* 0x000fea000383ffff */
.L_x_6304:
        /* <DEDUP_REMOVED lines=277> */
.L_x_6308:
[----:B------:R-:W-:Y:S05]  /*95d0*/  BSYNC B0 ;  /* 0x0000000000007941 */ /* 0x000fea0003800000 */
.L_x_6307:
[----:B------:R-:W-:Y:S05]  /*95e0*/  BRA `(.L_x_6302) ;  /* 0x0000018c001c7947 */ /* 0x000fea0003800000 */
.L_x_6295:
[----:B------:R-:W-:Y:S01]  /*95f0*/  UIADD3 UR11, UP0, UR38, 0x38830, URZ ;  /* 0x00038830260b7890 */ /* 0x000fe2000ff1e03f */
[----:B------:R-:W-:Y:S01]  /*9600*/  IMAD.U32 R4, RZ, RZ, UR60 ;  /* 0x0000003cff047e24 */ /* 0x000fe2000f8e00ff */
[----:B------:R-:W-:Y:S01]  /*9610*/  UIADD3 UR9, UP1, UR38, 0x38840, URZ ;  /* 0x0003884026097890 */ /* 0x000fe2000ff3e03f */
[----:B------:R-:W-:Y:S01]  /*9620*/  IMAD.MOV.U32 R9, RZ, RZ, R7 ;  /* 0x000000ffff097224 */ /* 0x000fe200078e0007 */
[----:B------:R-:W-:Y:S01]  /*9630*/  UIADD3 UR7, UP2, UR38, 0x38850, URZ ;  /* 0x0003885026077890 */ /* 0x000fe2000ff5e03f */
[----:B------:R-:W-:Y:S01]  /*9640*/  IMAD.MOV.U32 R8, RZ, RZ, 0x100 ;  /* 0x00000100ff087424 */ /* 0x000fe200078e00ff */
[----:B------:R-:W-:Y:S01]  /*9650*/  UIADD3 UR4, UP3, UR38, 0x38860, URZ ;  /* 0x0003886026047890 */ /* 0x000fe2000ff7e03f */
[----:B------:R-:W-:Y:S01]  /*9660*/  IMAD.MOV.U32 R5, RZ, RZ, 0x80 ;  /* 0x00000080ff057424 */ /* 0x000fe200078e00ff */
[----:B------:R-:W-:Y:S01]  /*9670*/  ULDC UR13, c[0x0][0x448] ;  /* 0x00011200000d7ab9 */ /* 0x000fe20000000800 */
[----:B------:R-:W-:Y:S01]  /*9680*/  IMAD.MOV.U32 R6, RZ, RZ, 0x80 ;  /* 0x00000080ff067424 */ /* 0x000fe200078e00ff */
[----:B------:R-:W-:Y:S01]  /*9690*/  UIADD3.X UR12, URZ, UR39, URZ, UP0, !UPT ;  /* 0x000000273f0c7290 */ /* 0x000fe200087fe43f */
[----:B------:R0:W-:Y:S01]  /*96a0*/  STL.64 [R1+0x30], R8 ;  /* 0x0000300801007387 */ /* 0x0001e20000100a00 */
[----:B------:R-:W-:Y:S01]  /*96b0*/  UIADD3.X UR8, URZ, UR39, URZ, UP2, !UPT ;  /* 0x000000273f087290 */ /* 0x000fe200097fe43f */
[----:B------:R-:W-:Y:S01]  /*96c0*/  IMAD.U32 R10, RZ, RZ, UR60 ;  /* 0x0000003cff0a7e24 */ /* 0x000fe2000f8e00ff */
[----:B------:R-:W-:Y:S01]  /*96d0*/  UIADD3.X UR6, URZ, UR39, URZ, UP3, !UPT ;  /* 0x000000273f067290 */ /* 0x000fe20009ffe43f */
[----:B------:R2:W-:Y:S01]  /*96e0*/  STL.128 [R1], R4 ;  /* 0x0000000401007387 */ /* 0x0005e20000100c00 */
[----:B------:R-:W-:Y:S01]  /*96f0*/  UIADD3.X UR10, URZ, UR39, URZ, UP1, !UPT ;  /* 0x000000273f0a7290 */ /* 0x000fe20008ffe43f */
[----:B------:R-:W-:Y:S01]  /*9700*/  IMAD.MOV.U32 R11, RZ, RZ, 0x80 ;  /* 0x00000080ff0b7424 */ /* 0x000fe200078e00ff */
[----:B------:R-:W-:Y:S01]  /*9710*/  UISETP.NE.AND UP4, UPT, UR13, 0x1, UPT ;  /* 0x000000010d00788c */ /* 0x000fe2000bf85270 */
[----:B-1----:R-:W-:Y:S01]  /*9720*/  IMAD.U32 R0, RZ, RZ, UR5 ;  /* 0x00000005ff007e24 */ /* 0x002fe2000f8e00ff */
[----:B------:R1:W-:Y:S01]  /*9730*/  STL [R1+0x10], RZ ;  /* 0x000010ff01007387 */ /* 0x0003e20000100800 */
[----:B------:R-:W-:Y:S01]  /*9740*/  IMAD.U32 R12, RZ, RZ, UR7 ;  /* 0x00000007ff0c7e24 */ /* 0x000fe2000f8e00ff */
[----:B------:R-:W-:Y:S01]  /*9750*/  UIADD3 UR40, UR50, 0x1, -UR49 ;  /* 0x0000000132287890 */ /* 0x000fe2000fffe831 */
[----:B------:R-:W-:Y:S01]  /*9760*/  IMAD.U32 R14, RZ, RZ, UR4 ;  /* 0x00000004ff0e7e24 */ /* 0x000fe2000f8e00ff */
[----:B------:R1:W-:Y:S01]  /*9770*/  STL.64 [R1+0x28], R10 ;  /* 0x0000280a01007387 */ /* 0x0003e20000100a00 */
[----:B------:R-:W-:Y:S01]  /*9780*/  IMAD.U32 R13, RZ, RZ, UR8 ;  /* 0x00000008ff0d7e24 */ /* 0x000fe2000f8e00ff */
[----:B------:R-:W-:Y:S01]  /*9790*/  USHF.L.U32 UR8, UR5, 0x6, URZ ;  /* 0x0000000605087899 */ /* 0x000fe2000800063f */
[----:B------:R-:W-:Y:S01]  /*97a0*/  IMAD.U32 R15, RZ, RZ, UR6 ;  /* 0x00000006ff0f7e24 */ /* 0x000fe2000f8e00ff */
[----:B------:R1:W-:Y:S01]  /*97b0*/  STL [R1+0x50], R0 ;  /* 0x0000500001007387 */ /* 0x0003e20000100800 */
[----:B0-----:R-:W-:Y:S01]  /*97c0*/  IMAD.U32 R8, RZ, RZ, UR11 ;  /* 0x0000000bff087e24 */ /* 0x001fe2000f8e00ff */
[----:B------:R-:W-:Y:S01]  /*97d0*/  ULDC.64 UR4, c[0x0][0xad8] ;  /* 0x0002b60000047ab9 */ /* 0x000fe20000000a00 */
[----:B------:R-:W-:Y:S01]  /*97e0*/  IMAD.U32 R9, RZ, RZ, UR12 ;  /* 0x0000000cff097e24 */ /* 0x000fe2000f8e00ff */
[----:B------:R-:W-:Y:S01]  /*97f0*/  UISETP.GE.AND UP0, UPT, UR5, 0x1, UPT ;  /* 0x000000010500788c */ /* 0x000fe2000bf06270 */
[----:B--2---:R-:W-:Y:S01]  /*9800*/  IMAD.U32 R4, RZ, RZ, UR9 ;  /* 0x00000009ff047e24 */ /* 0x004fe2000f8e00ff */
[----:B------:R1:W-:Y:S01]  /*9810*/  STL.128 [R1+0x40], R12 ;  /* 0x0000400c01007387 */ /* 0x0003e20000100c00 */
[----:B------:R-:W-:Y:S01]  /*9820*/  IMAD.U32 R5, RZ, RZ, UR10 ;  /* 0x0000000aff057e24 */ /* 0x000fe2000f8e00ff */
[----:B------:R-:W-:Y:S01]  /*9830*/  @UP4 UIADD3 UR6, UR8, 0x3f, URZ ;  /* 0x0000003f08064890 */ /* 0x000fe2000fffe03f */
[----:B------:R-:W-:Y:S01]  /*9840*/  IADD3 R48, P0, R2, 0x28, RZ ;  /* 0x0000002802307810 */ /* 0x000fe20007f1e0ff */
[----:B------:R1:W-:Y:S01]  /*9850*/  STL.64 [R1+0x18], R8 ;  /* 0x0000180801007387 */ /* 0x0003e20000100a00 */
[----:B------:R-:W-:Y:S01]  /*9860*/  @UP4 ULDC UR7, c[0x0][0x44c] ;  /* 0x0001130000074ab9 */ /* 0x000fe20000000800 */
[----:B------:R-:W-:Y:S01]  /*9870*/  PLOP3.LUT P1, PT, PT, PT, UP0, 0x40, 0x0 ;  /* 0x000000000000781c */ /* 0x000fe20003f2e808 */
[----:B------:R-:W-:Y:S01]  /*9880*/  UIMAD.WIDE.U32 UR6, UR6, UR7, URZ ;  /* 0x00000007060672a5 */ /* 0x000fe2000f8e003f */
[----:B------:R1:W-:Y:S01]  /*9890*/  STL.64 [R1+0x20], R4 ;  /* 0x0000200401007387 */ /* 0x0003e20000100a00 */
[----:B------:R-:W-:Y:S01]  /*98a0*/  @UP4 ULDC UR10, c[0x0][0x450] ;  /* 0x00011400000a4ab9 */ /* 0x000fe20000000800 */
[----:B------:R-:W-:Y:S01]  /*98b0*/  UIADD3 UR9, UR8, 0x3f, URZ ;  /* 0x0000003f08097890 */ /* 0x000fe2000fffe03f */
[----:B------:R-:W-:Y:S01]  /*98c0*/  IMAD.X R57, RZ, RZ, R18, P0 ;  /* 0x000000ffff397224 */ /* 0x000fe200000e0612 */
[----:B------:R1:W-:Y:S01]  /*98d0*/  STL [R1+0x38], RZ ;  /* 0x000038ff01007387 */ /* 0x0003e20000100800 */
[----:B------:R-:W-:-:S02]  /*98e0*/  @UP4 USHF.R.U32.HI UR9, URZ, UR10, UR7 ;  /* 0x0000000a3f094299 */ /* 0x000fc40008011607 */
[----:B------:R-:W-:Y:S02]  /*98f0*/  UP2UR UR41, UPR, URZ, 0x10 ;  /* 0x000000103f297883 */ /* 0x000fe40008000000 */
[----:B------:R-:W-:Y:S02]  /*9900*/  UIADD3 UR6, UR40, UR9, URZ ;  /* 0x0000000928067290 */ /* 0x000fe4000fffe03f */
[----:B------:R-:W-:Y:S02]  /*9910*/  UP2UR UR44, UPR, URZ, 0x1 ;  /* 0x000000013f2c7883 */ /* 0x000fe40008000000 */
[----:B------:R-:W-:Y:S01]  /*9920*/  UIADD3 UR4, UR6, UR4, URZ ;  /* 0x0000000406047290 */ /* 0x000fe2000fffe03f */
[----:B-1----:R-:W-:Y:S11]  /*9930*/  @P1 BRA `(.L_x_6309) ;  /* 0x0000000000441947 */ /* 0x002ff60003800000 */
        /* <DEDUP_REMOVED lines=10> */
.L_x_6310:
[----:B------:R-:W-:-:S11]  /*99e0*/  UISETP.NE.AND UP0, UPT, UR5, 0x1, UPT ;  /* 0x000000010500788c */ /* 0x000fd6000bf05270 */
[----:B------:R-:W-:Y:S02]  /*99f0*/  @UP0 ULDC.64 UR10, c[0x0][0xae0] ;  /* 0x0002b800000a0ab9 */ /* 0x000fe40000000a00 */
[----:B------:R-:W-:-:S04]  /*9a00*/  UIMAD.WIDE.U32 UR6, UR9, UR10, URZ ;  /* 0x0000000a090672a5 */ /* 0x000fc8000f8e003f */
[----:B------:R-:W-:-:S12]  /*9a10*/  @UP0 USHF.R.U32.HI UR9, URZ, UR11, UR7 ;  /* 0x0000000b3f090299 */ /* 0x000fd80008011607 */
.L_x_6311:
[----:B------:R-:W-:-:S04]  /*9a20*/  UIMAD UR9, UR9, UR5, UR5 ;  /* 0x00000005090972a4 */ /* 0x000fc8000f8e0205 */
[----:B------:R-:W-:-:S04]  /*9a30*/  UISETP.LT.AND UP0, UPT, UR4, UR9, UPT ;  /* 0x000000090400728c */ /* 0x000fc8000bf01270 */
[----:B------:R-:W-:-:S12]  /*9a40*/  USEL UR4, UR4, UR9, UP0 ;  /* 0x0000000904047287 */ /* 0x000fd80008000000 */
.L_x_6309:
        /* <DEDUP_REMOVED lines=32> */
.L_x_6313:
[----:B------:R-:W-:-:S11]  /*9c50*/  UISETP.NE.AND UP0, UPT, UR5, 0x1, UPT ;  /* 0x000000010500788c */ /* 0x000fd6000bf05270 */
[----:B------:R-:W-:Y:S02]  /*9c60*/  @UP0 ULDC.64 UR10, c[0x0][0xae0] ;  /* 0x0002b800000a0ab9 */ /* 0x000fe40000000a00 */
[----:B------:R-:W-:-:S04]  /*9c70*/  UIMAD.WIDE.U32 UR6, UR8, UR10, URZ ;  /* 0x0000000a080672a5 */ /* 0x000fc8000f8e003f */
[----:B------:R-:W-:-:S12]  /*9c80*/  @UP0 USHF.R.U32.HI UR8, URZ, UR11, UR7 ;  /* 0x0000000b3f080299 */ /* 0x000fd80008011607 */
.L_x_6314:
[----:B------:R-:W-:-:S04]  /*9c90*/  UIMAD UR5, UR8, UR5, URZ ;  /* 0x00000005080572a4 */ /* 0x000fc8000f8e023f */
[----:B------:R-:W-:-:S04]  /*9ca0*/  UISETP.LT.AND UP0, UPT, UR4, UR5, UPT ;  /* 0x000000050400728c */ /* 0x000fc8000bf01270 */
[----:B------:R-:W-:-:S12]  /*9cb0*/  USEL UR4, UR4, UR5, !UP0 ;  /* 0x0000000504047287 */ /* 0x000fd8000c000000 */
.L_x_6312:
        /* <DEDUP_REMOVED lines=17> */
[----:B------:R-:W-:Y:S01]  /*9dd0*/  IMAD.MOV.U32 R7, RZ, RZ, 0x40000040 ;  /* 0x40000040ff077424 */ /* 0x000fe200078e00ff */
        /* <DEDUP_REMOVED lines=46> */
[----:B------:R-:W-:Y:S01]  /*a0c0*/  IMAD.X R55, RZ, RZ, R18, P6 ;  /* 0x000000ffff377224 */ /* 0x000fe200030e0612 */
        /* <DEDUP_REMOVED lines=36> */
.L_x_6316:
        /* <DEDUP_REMOVED lines=12> */
.L_x_6315:
[----:B------:R-:W2:Y:S01]  /*a3d0*/  LDL R43, [R1+0x1d4] ;  /* 0x0001d400012b7983 */ /* 0x000ea20000100800 */
[----:B------:R-:W-:Y:S01]  /*a3e0*/  SHF.R.S32.HI R4, RZ, 0x1f, R3 ;  /* 0x0000001fff047819 */ /* 0x000fe20000011403 */
[----:B------:R-:W0:Y:S01]  /*a3f0*/  LDC.64 R50, c[0x0][0xad0] ;  /* 0x0002b400ff327b82 */ /* 0x000e220000000a00 */
[----:B------:R-:W-:Y:S01]  /*a400*/  IADD3 R7, P0, R2, 0xfc, RZ ;  /* 0x000000fc02077810 */ /* 0x000fe20007f1e0ff */
[----:B------:R-:W-:Y:S01]  /*a410*/  IMAD.U32 R14, RZ, RZ, UR38 ;  /* 0x00000026ff0e7e24 */ /* 0x000fe2000f8e00ff */
[----:B------:R-:W-:Y:S01]  /*a420*/  LEA.HI R4, R4, R3, RZ, 0x3 ;  /* 0x0000000304047211 */ /* 0x000fe200078f18ff */
[----:B------:R-:W-:Y:S01]  /*a430*/  IMAD.U32 R15, RZ, RZ, UR39 ;  /* 0x00000027ff0f7e24 */ /* 0x000fe2000f8e00ff */
[----:B------:R-:W-:Y:S01]  /*a440*/  IADD3 R38, P2, R2, 0xb0, RZ ;  /* 0x000000b002267810 */ /* 0x000fe20007f5e0ff */
[----:B------:R-:W-:Y:S01]  /*a450*/  IMAD.X R8, RZ, RZ, R18, P0 ;  /* 0x000000ffff087224 */ /* 0x000fe200000e0612 */
[C---:B------:R-:W-:Y:S01]  /*a460*/  LOP3.LUT R6, R4.reuse, 0xfffffff8, RZ, 0xc0, !PT ;  /* 0xfffffff804067812 */ /* 0x040fe200078ec0ff */
[----:B------:R-:W-:Y:S01]  /*a470*/  IMAD.SHL.U32 R4, R4, 0x40, RZ ;  /* 0x0000004004047824 */ /* 0x000fe200078e00ff */
[----:B------:R1:W-:Y:S01]  /*a480*/  STL.64 [R1+0xc0], R26 ;  /* 0x0000c01a01007387 */ /* 0x0003e20000100a00 */
[----:B------:R-:W-:Y:S01]  /*a490*/  IMAD.MOV.U32 R12, RZ, RZ, 0x10 ;  /* 0x00000010ff0c7424 */ /* 0x000fe200078e00ff */
[----:B------:R-:W-:Y:S01]  /*a4a0*/  BSSY B0, `(.L_x_6317) ;  /* 0x000003a000007945 */ /* 0x000fe20003800000 */
[----:B------:R-:W-:Y:S01]  /*a4b0*/  IMAD.IADD R3, R3, 0x1, -R6 ;  /* 0x0000000103037824 */ /* 0x000fe200078e0a06 */
[----:B------:R-:W-:Y:S01]  /*a4c0*/  LOP3.LUT R11, R4, 0xfffffe00, RZ, 0xc0, !PT ;  /* 0xfffffe00040b7812 */ /* 0x000fe200078ec0ff */
[--C-:B------:R-:W-:Y:S01]  /*a4d0*/  IMAD.X R39, RZ, RZ, R18.reuse, P2 ;  /* 0x000000ffff277224 */ /* 0x100fe200010e0612 */
[----:B------:R-:W-:Y:S01]  /*a4e0*/  IADD3 R6, P1, R2, 0x70, RZ ;  /* 0x0000007002067810 */ /* 0x000fe20007f3e0ff */
[C---:B------:R-:W-:Y:S01]  /*a4f0*/  IMAD.SHL.U32 R5, R3.reuse, 0x40, RZ ;  /* 0x0000004003057824 */ /* 0x040fe200078e00ff */
[----:B------:R-:W-:Y:S01]  /*a500*/  LOP3.LUT P0, RZ, R3, 0x2, RZ, 0xc0, !PT ;  /* 0x0000000203ff7812 */ /* 0x000fe2000780c0ff */
[----:B------:R-:W-:Y:S01]  /*a510*/  IMAD R0, R0, 0x400, R11 ;  /* 0x0000040000007824 */ /* 0x000fe200078e020b */
[----:B------:R3:W-:Y:S01]  /*a520*/  STL.64 [R1+0xb8], R38 ;  /* 0x0000b82601007387 */ /* 0x0007e20000100a00 */
[----:B------:R-:W-:Y:S01]  /*a530*/  IMAD.X R13, RZ, RZ, R18, P1 ;  /* 0x000000ffff0d7224 */ /* 0x000fe200008e0612 */
[----:B------:R-:W-:Y:S01]  /*a540*/  LOP3.LUT R5, R5, 0x1c0, RZ, 0xc0, !PT ;  /* 0x000001c005057812 */ /* 0x000fe200078ec0ff */
[----:B------:R-:W-:Y:S01]  /*a550*/  IMAD.U32 R33, RZ, RZ, UR50 ;  /* 0x00000032ff217e24 */ /* 0x000fe2000f8e00ff */
[----:B------:R-:W-:Y:S01]  /*a560*/  LOP3.LUT P1, RZ, R3, 0x4, RZ, 0xc0, !PT ;  /* 0x0000000403ff7812 */ /* 0x000fe2000782c0ff */
[----:B------:R-:W-:Y:S01]  /*a570*/  IMAD.U32 R32, RZ, RZ, UR49 ;  /* 0x00000031ff207e24 */ /* 0x000fe2000f8e00ff */
[----:B------:R-:W-:Y:S01]  /*a580*/  LOP3.LUT R9, R5, 0x8, R10, 0xf8, !PT ;  /* 0x0000000805097812 */ /* 0x000fe200078ef80a */
[----:B------:R-:W-:Y:S01]  /*a590*/  IMAD.MOV.U32 R36, RZ, RZ, RZ ;  /* 0x000000ffff247224 */ /* 0x000fe200078e00ff */
[----:B------:R-:W-:Y:S01]  /*a5a0*/  SHF.R.U32.HI R4, RZ, 0x3, R5 ;  /* 0x00000003ff047819 */ /* 0x000fe20000011605 */
[----:B------:R-:W-:Y:S01]  /*a5b0*/  IMAD.MOV.U32 R5, RZ, RZ, R8 ;  /* 0x000000ffff057224 */ /* 0x000fe200078e0008 */
[----:B------:R-:W3:Y:S01]  /*a5c0*/  LDC.64 R10, c[0x0][0xae0] ;  /* 0x0002b800ff0a7b82 */ /* 0x000ee20000000a00 */
[----:B------:R-:W-:Y:S01]  /*a5d0*/  SEL R12, R12, 0xfffffff0, !P0 ;  /* 0xfffffff00c0c7807 */ /* 0x000fe20004000000 */
[----:B0-----:R-:W-:Y:S01]  /*a5e0*/  IMAD.MOV.U32 R34, RZ, RZ, R51 ;  /* 0x000000ffff227224 */ /* 0x001fe200078e0033 */
[----:B------:R-:W-:Y:S01]  /*a5f0*/  LOP3.LUT R9, R9, R4, RZ, 0x3c, !PT ;  /* 0x0000000409097212 */ /* 0x000fe200078e3cff */
[----:B------:R-:W-:Y:S01]  /*a600*/  IMAD.MOV.U32 R4, RZ, RZ, R7 ;  /* 0x000000ffff047224 */ /* 0x000fe200078e0007 */
[----:B-1----:R-:W-:Y:S01]  /*a610*/  IADD3 R26, P3, R2, 0xa0, RZ ;  /* 0x000000a0021a7810 */ /* 0x002fe20007f7e0ff */
[----:B------:R-:W-:Y:S01]  /*a620*/  IMAD.MOV.U32 R7, RZ, RZ, R13 ;  /* 0x000000ffff077224 */ /* 0x000fe200078e000d */
[----:B------:R-:W-:Y:S01]  /*a630*/  STL.64 [R1+0xb0], R22 ;  /* 0x0000b01601007387 */ /* 0x000fe20000100a00 */
[----:B------:R-:W-:-:S02]  /*a640*/  IMAD.IADD R3, R0, 0x1, R9 ;  /* 0x0000000100037824 */ /* 0x000fc400078e0209 */
[----:B------:R-:W0:Y:S01]  /*a650*/  LDC.64 R8, c[0x0][0xad8] ;  /* 0x0002b600ff087b82 */ /* 0x000e220000000a00 */
[----:B------:R1:W-:Y:S01]  /*a660*/  STL.128 [R1+0x100], R4 ;  /* 0x0001000401007387 */ /* 0x0003e20000100c00 */
[----:B------:R-:W-:-:S03]  /*a670*/  IMAD.WIDE.U32 R20, R3, 0x2, R14 ;  /* 0x0000000203147825 */ /* 0x000fc600078e000e */
[----:B------:R4:W-:Y:S01]  /*a680*/  STL.U8 [R1+0xc8], RZ ;  /* 0x0000c8ff01007387 */ /* 0x0009e20000100000 */
[----:B------:R-:W-:Y:S01]  /*a690*/  IMAD.MOV.U32 R13, RZ, RZ, 0x20 ;  /* 0x00000020ff0d7424 */ /* 0x000fe200078e00ff */
[----:B------:R-:W-:Y:S01]  /*a6a0*/  IADD3 R20, P0, R20, 0x36400, RZ ;  /* 0x0003640014147810 */ /* 0x000fe20007f1e0ff */
[----:B------:R-:W-:Y:S01]  /*a6b0*/  IMAD.X R27, RZ, RZ, R18, P3 ;  /* 0x000000ffff1b7224 */ /* 0x000fe200018e0612 */
[----:B------:R4:W-:Y:S01]  /*a6c0*/  STL.U8 [R1+0x120], RZ ;  /* 0x000120ff01007387 */ /* 0x0009e20000100000 */
[----:B------:R-:W-:Y:S01]  /*a6d0*/  VIADD R191, R56, 0xffffff80 ;  /* 0xffffff8038bf7836 */ /* 0x000fe20000000000 */
[----:B------:R-:W-:Y:S01]  /*a6e0*/  SEL R13, R13, 0xffffffe0, !P1 ;  /* 0xffffffe00d0d7807 */ /* 0x000fe20004800000 */
[----:B------:R-:W-:Y:S01]  /*a6f0*/  IMAD.X R21, RZ, RZ, R21, P0 ;  /* 0x000000ffff157224 */ /* 0x000fe200000e0615 */
[----:B------:R4:W-:Y:S01]  /*a700*/  STL.128 [R1+0x110], R24 ;  /* 0x0001101801007387 */ /* 0x0009e20000100c00 */
[----:B---3--:R-:W-:Y:S02]  /*a710*/  IMAD.MOV.U32 R38, RZ, RZ, R10 ;  /* 0x000000ffff267224 */ /* 0x008fe400078e000a */
[----:B------:R-:W-:Y:S01]  /*a720*/  IMAD.MOV.U32 R39, RZ, RZ, R11 ;  /* 0x000000ffff277224 */ /* 0x000fe200078e000b */
[----:B-1----:R-:W1:Y:S01]  /*a730*/  LDC R6, c[0x0][0x450] ;  /* 0x00011400ff067b82 */ /* 0x002e620000000800 */
[----:B------:R-:W-:Y:S01]  /*a740*/  IMAD.MOV.U32 R7, RZ, RZ, R50 ;  /* 0x000000ffff077224 */ /* 0x000fe200078e0032 */
[----:B------:R4:W-:Y:S04]  /*a750*/  STL.64 [R1+0xa0], R12 ;  /* 0x0000a00c01007387 */ /* 0x0009e80000100a00 */
[----:B------:R4:W-:Y:S01]  /*a760*/  STL.64 [R1+0xa8], R20 ;  /* 0x0000a81401007387 */ /* 0x0009e20000100a00 */
[----:B0-----:R-:W-:Y:S01]  /*a770*/  IMAD.MOV.U32 R35, RZ, RZ, R8 ;  /* 0x000000ffff237224 */ /* 0x001fe200078e0008 */
[----:B------:R-:W1:Y:S01]  /*a780*/  LDC.64 R4, c[0x0][0x448] ;  /* 0x00011200ff047b82 */ /* 0x000e620000000a00 */
[----:B------:R-:W-:Y:S01]  /*a790*/  IMAD.MOV.U32 R37, RZ, RZ, R9 ;  /* 0x000000ffff257224 */ /* 0x000fe200078e0009 */
[----:B------:R4:W-:Y:S04]  /*a7a0*/  STL [R1+0xcc], R191 ;  /* 0x0000ccbf01007387 */ /* 0x0009e80000100800 */
[----:B------:R4:W-:Y:S04]  /*a7b0*/  STL.128 [R1+0xd0], R32 ;  /* 0x0000d02001007387 */ /* 0x0009e80000100c00 */
[----:B------:R4:W-:Y:S04]  /*a7c0*/  STL.128 [R1+0xe0], R36 ;  /* 0x0000e02401007387 */ /* 0x0009e80000100c00 */
[----:B-1----:R4:W-:Y:S01]  /*a7d0*/  STL.128 [R1+0xf0], R4 ;  /* 0x0000f00401007387 */ /* 0x0029e20000100c00 */
[----:B--2---:R-:W-:-:S04]  /*a7e0*/  LEA.HI R0, R43, R43, RZ, 0x1 ;  /* 0x0000002b2b007211 */ /* 0x004fc800078f08ff */
[----:B------:R-:W-:-:S05]  /*a7f0*/  LOP3.LUT R0, R0, 0xfffffffe, RZ, 0xc0, !PT ;  /* 0xfffffffe00007812 */ /* 0x000fca00078ec0ff */
[----:B------:R-:W-:-:S05]  /*a800*/  IMAD.IADD R0, R43, 0x1, -R0 ;  /* 0x000000012b007824 */ /* 0x000fca00078e0a00 */
[----:B------:R-:W-:-:S04]  /*a810*/  SHF.L.U32 R0, R0, 0x1f, RZ ;  /* 0x0000001f00007819 */ /* 0x000fc800000006ff */
[----:B------:R-:W0:Y:S02]  /*a820*/  SYNCS.PHASECHK.TRANS64.TRYWAIT P0, [UR46+0x38800], R0 ;  /* 0x03880000ff0075a7 */ /* 0x000e24000800016e */
[----:B0---4-:R-:W-:Y:S05]  /*a830*/  @!P0 BRA `(.L_x_6318) ;  /* 0x0000021400a48947 */ /* 0x011fea0003800000 */
.L_x_6530:
[----:B------:R-:W-:Y:S05]  /*a840*/  BSYNC B0 ;  /* 0x0000000000007941 */ /* 0x000fea0003800000 */
.L_x_6317:
[----:B------:R-:W2:Y:S04]  /*a850*/  LDL R34, [R1+0x424] ;  /* 0x0004240001227983 */ /* 0x000ea80000100800 */
[----:B------:R-:W3:Y:S04]  /*a860*/  LDL R33, [R1+0x428] ;  /* 0x0004280001217983 */ /* 0x000ee80000100800 */
[----:B------:R-:W4:Y:S04]  /*a870*/  LDL R32, [R1] ;  /* 0x0000000001207983 */ /* 0x000f280000100800 */
[----:B------:R1:W5:Y:S01]  /*a880*/  LDL.64 R20, [R1+0x1c8] ;  /* 0x0001c80001147983 */ /* 0x0003620000100a00 */
[C---:B------:R-:W-:Y:S01]  /*a890*/  IADD3 R26, P0, R2.reuse, 0xc8, RZ ;  /* 0x000000c8021a7810 */ /* 0x040fe20007f1e0ff */
[----:B------:R-:W-:Y:S01]  /*a8a0*/  IMAD.MOV.U32 R24, RZ, RZ, R30 ;  /* 0x000000ffff187224 */ /* 0x000fe200078e001e */
[----:B------:R-:W-:Y:S01]  /*a8b0*/  BSSY B0, `(.L_x_6319) ;  /* 0x0000039000007945 */ /* 0x000fe20003800000 */
[----:B------:R-:W-:Y:S01]  /*a8c0*/  IMAD.MOV.U32 R25, RZ, RZ, R45 ;  /* 0x000000ffff197224 */ /* 0x000fe200078e002d */
[----:B------:R-:W-:Y:S01]  /*a8d0*/  STL.64 [R1+0x128], R196 ;  /* 0x000128c401007387 */ /* 0x000fe20000100a00 */
[----:B------:R-:W-:Y:S01]  /*a8e0*/  IMAD.X R27, RZ, RZ, R18, P0 ;  /* 0x000000ffff1b7224 */ /* 0x000fe200000e0612 */
[----:B0-----:R-:W-:Y:S01]  /*a8f0*/  IADD3 R0, P0, R2, 0x3e0, RZ ;  /* 0x000003e002007810 */ /* 0x001fe20007f1e0ff */
[----:B------:R-:W-:-:S02]  /*a900*/  IMAD.MOV.U32 R12, RZ, RZ, R41 ;  /* 0x000000ffff0c7224 */ /* 0x000fc400078e0029 */
[----:B------:R-:W-:Y:S01]  /*a910*/  IMAD.MOV.U32 R13, RZ, RZ, R54 ;  /* 0x000000ffff0d7224 */ /* 0x000fe200078e0036 */
[----:B------:R0:W-:Y:S01]  /*a920*/  STL.128 [R1+0x130], R24 ;  /* 0x0001301801007387 */ /* 0x0001e20000100c00 */
[--C-:B------:R-:W-:Y:S01]  /*a930*/  IMAD.X R3, RZ, RZ, R18.reuse, P0 ;  /* 0x000000ffff037224 */ /* 0x100fe200000e0612 */
[----:B------:R-:W-:Y:S01]  /*a940*/  IADD3 R4, P0, R2, 0x100, RZ ;  /* 0x0000010002047810 */ /* 0x000fe20007f1e0ff */
[----:B------:R-:W-:Y:S01]  /*a950*/  IMAD.MOV.U32 R43, RZ, RZ, R53 ;  /* 0x000000ffff2b7224 */ /* 0x000fe200078e0035 */
[----:B------:R1:W-:Y:S03]  /*a960*/  STL.128 [R1+0x150], R12 ;  /* 0x0001500c01007387 */ /* 0x0003e60000100c00 */
[----:B------:R-:W-:Y:S02]  /*a970*/  IMAD.X R7, RZ, RZ, R18, P0 ;  /* 0x000000ffff077224 */ /* 0x000fe400000e0612 */
[----:B0-----:R-:W-:-:S02]  /*a980*/  IMAD.MOV.U32 R26, RZ, RZ, R31 ;  /* 0x000000ffff1a7224 */ /* 0x001fc400078e001f */
[----:B------:R-:W-:Y:S02]  /*a990*/  IMAD.MOV.U32 R27, RZ, RZ, R52 ;  /* 0x000000ffff1b7224 */ /* 0x000fe400078e0034 */
[----:B------:R-:W-:Y:S01]  /*a9a0*/  IMAD.MOV.U32 R24, RZ, RZ, R2 ;  /* 0x000000ffff187224 */ /* 0x000fe200078e0002 */
[C---:B-1----:R-:W-:Y:S01]  /*a9b0*/  IADD3 R12, P1, R2.reuse, 0x108, RZ ;  /* 0x00000108020c7810 */ /* 0x042fe20007f3e0ff */
[----:B------:R-:W-:Y:S01]  /*a9c0*/  IMAD.MOV.U32 R25, RZ, RZ, R18 ;  /* 0x000000ffff197224 */ /* 0x000fe200078e0012 */
[----:B------:R-:W-:-:S03]  /*a9d0*/  IADD3 R14, P0, R2, 0x120, RZ ;  /* 0x00000120020e7810 */ /* 0x000fc60007f1e0ff */
[--C-:B------:R-:W-:Y:S01]  /*a9e0*/  IMAD.X R13, RZ, RZ, R18.reuse, P1 ;  /* 0x000000ffff0d7224 */ /* 0x100fe200008e0612 */
[----:B------:R0:W-:Y:S01]  /*a9f0*/  STL.128 [R1+0x140], R24 ;  /* 0x0001401801007387 */ /* 0x0001e20000100c00 */
[----:B------:R-:W-:-:S05]  /*aa00*/  IMAD.X R15, RZ, RZ, R18, P0 ;  /* 0x000000ffff0f7224 */ /* 0x000fca00000e0612 */
[----:B------:R-:W-:Y:S01]  /*aa10*/  STL.64 [R1+0x1c0], R14 ;  /* 0x0001c00e01007387 */ /* 0x000fe20000100a00 */
[----:B0-----:R-:W-:Y:S02]  /*aa20*/  IMAD.MOV.U32 R26, RZ, RZ, R48 ;  /* 0x000000ffff1a7224 */ /* 0x001fe400078e0030 */
[----:B------:R-:W-:Y:S02]  /*aa30*/  IMAD.MOV.U32 R27, RZ, RZ, R57 ;  /* 0x000000ffff1b7224 */ /* 0x000fe400078e0039 */
[----:B------:R-:W-:Y:S02]  /*aa40*/  IMAD.MOV.U32 R24, RZ, RZ, R199 ;  /* 0x000000ffff187224 */ /* 0x000fe400078e00c7 */
        /* <DEDUP_REMOVED lines=23> */
[----:B------:R0:W-:Y:S01]  /*abc0*/  STL.128 [R1+0x1a0], R24 ;  /* 0x0001a01801007387 */ /* 0x0001e20000100c00 */
[----:B--2---:R-:W-:Y:S02]  /*abd0*/  IMAD.MOV.U32 R41, RZ, RZ, R34 ;  /* 0x000000ffff297224 */ /* 0x004fe400078e0022 */
[----:B---3--:R-:W-:Y:S01]  /*abe0*/  IMAD.MOV.U32 R40, RZ, RZ, R33 ;  /* 0x000000ffff287224 */ /* 0x008fe200078e0021 */
[----:B----4-:R-:W-:-:S04]  /*abf0*/  LOP3.LUT R0, R32, 0x1, RZ, 0xfc, !PT ;  /* 0x0000000120007812 */ /* 0x010fc800078efcff */
[----:B------:R0:W-:Y:S01]  /*ac00*/  STL.128 [R1+0x1b0], R40 ;  /* 0x0001b02801007387 */ /* 0x0001e20000100c00 */
[----:B------:R-:W-:-:S13]  /*ac10*/  ISETP.NE.AND P1, PT, R0, 0x3, PT ;  /* 0x000000030000780c */ /* 0x000fda0003f25270 */
[----:B0-----:R-:W-:Y:S05]  /*ac20*/  @!P1 BRA `(.L_x_6320) ;  /* 0x0000000000049947 */ /* 0x001fea0003800000 */
[----:B------:R-:W-:Y:S01]  /*ac30*/  BPT.TRAP 0x1 ;  /* 0x000000040000795c */ /* 0x000fe20000300000 */
.L_x_6320:
[----:B------:R-:W-:Y:S05]  /*ac40*/  BSYNC B0 ;  /* 0x0000000000007941 */ /* 0x000fea0003800000 */
.L_x_6319:
        /* <DEDUP_REMOVED lines=8> */
.L_x_6322:
[----:B------:R-:W-:Y:S05]  /*acd0*/  BSYNC B0 ;  /* 0x0000000000007941 */ /* 0x000fea0003800000 */
.L_x_6321:
[----:B------:R-:W-:Y:S04]  /*ace0*/  BSSY B0, `(.L_x_6323) ;  /* 0x0000004000007945 */ /* 0x000fe80003800000 */
[----:B-1----:R-:W-:Y:S05]  /*acf0*/  @P0 BRA `(.L_x_6324) ;  /* 0x0000000000080947 */ /* 0x002fea0003800000 */
[----:B------:R-:W1:Y:S02]  /*ad00*/  SYNCS.PHASECHK.TRANS64.TRYWAIT P0, [R20+URZ], R21 ;  /* 0x00000015140075a7 */ /* 0x000e64000800017f */
[----:B-1----:R-:W-:Y:S05]  /*ad10*/  @!P0 BRA `(.L_x_6325) ;  /* 0x0000021000848947 */ /* 0x002fea0003800000 */
.L_x_6324:
[----:B------:R-:W-:Y:S05]  /*ad20*/  BSYNC B0 ;  /* 0x0000000000007941 */ /* 0x000fea0003800000 */
.L_x_6323:
        /* <DEDUP_REMOVED lines=58> */
.L_x_6531:
[----:B------:R-:W-:Y:S05]  /*b0d0*/  BSYNC B0 ;  /* 0x0000000000007941 */ /* 0x000fea0003800000 */
.L_x_6326:
[----:B0-----:R-:W2:Y:S04]  /*b0e0*/  LDL R3, [R1+0x28] ;  /* 0x0000280001037983 */ /* 0x001ea80000100800 */
[----:B------:R0:W5:Y:S01]  /*b0f0*/  LDL.64 R12, [R1+0x1c8] ;  /* 0x0001c800010c7983 */ /* 0x0001620000100a00 */
[----:B------:R-:W-:Y:S01]  /*b100*/  BSSY B0, `(.L_x_6328) ;  /* 0x0000005000007945 */ /* 0x000fe20003800000 */
[----:B--2---:R-:W-:-:S04]  /*b110*/  LOP3.LUT R3, R3, 0x1, RZ, 0xfc, !PT ;  /* 0x0000000103037812 */ /* 0x004fc800078efcff */
[----:B------:R-:W-:-:S13]  /*b120*/  ISETP.NE.AND P1, PT, R3, 0x3, PT ;  /* 0x000000030300780c */ /* 0x000fda0003f25270 */
[----:B0-----:R-:W-:Y:S05]  /*b130*/  @!P1 BRA `(.L_x_6329) ;  /* 0x0000000000049947 */ /* 0x001fea0003800000 */
[----:B------:R-:W-:Y:S01]  /*b140*/  BPT.TRAP 0x1 ;  /* 0x000000040000795c */ /* 0x000fe20000300000 */
.L_x_6329:
[----:B------:R-:W-:Y:S05]  /*b150*/  BSYNC B0 ;  /* 0x0000000000007941 */ /* 0x000fea0003800000 */
.L_x_6328:
        /* <DEDUP_REMOVED lines=8> */
.L_x_6331:
[----:B------:R-:W-:Y:S05]  /*b1e0*/  BSYNC B0 ;  /* 0x0000000000007941 */ /* 0x000fea0003800000 */
.L_x_6330:
[----:B------:R-:W-:Y:S04]  /*b1f0*/  BSSY B0, `(.L_x_6332) ;  /* 0x0000004000007945 */ /* 0x000fe80003800000 */
[----:B-1----:R-:W-:Y:S05]  /*b200*/  @P0 BRA `(.L_x_6333) ;  /* 0x0000000000080947 */ /* 0x002fea0003800000 */
[----:B------:R-:W1:Y:S02]  /*b210*/  SYNCS.PHASECHK.TRANS64.TRYWAIT P0, [R12+URZ], R13 ;  /* 0x0000000d0c0075a7 */ /* 0x000e64000800017f */
[----:B-1----:R-:W-:Y:S05]  /*b220*/  @!P0 BRA `(.L_x_6334) ;  /* 0x0000020c006c8947 */ /* 0x002fea0003800000 */
.L_x_6333:
[----:B------:R-:W-:Y:S05]  /*b230*/  BSYNC B0 ;  /* 0x0000000000007941 */ /* 0x000fea0003800000 */
.L_x_6332:
        /* <DEDUP_REMOVED lines=439> */
.L_x_6336:
[----:B------:R-:W-:Y:S05]  /*cdb0*/  BSYNC B0 ;  /* 0x0000000000007941 */ /* 0x000fea0003800000 */
.L_x_6335:
        /* <DEDUP_REMOVED lines=132> */
.L_x_6340:
[----:B------:R-:W-:-:S13]  /*d600*/  ISETP.NE.AND P0, PT, R57, 0x1, PT ;  /* 0x000000013900780c */ /* 0x000fda0003f05270 */
[----:B------:R-:W-:-:S05]  /*d610*/  @P0 IMAD.HI.U32 R14, R7, R58, RZ ;  /* 0x0000003a070e0227 */ /* 0x000fca00078e00ff */
[----:B------:R-:W-:-:S07]  /*d620*/  @P0 SHF.R.U32.HI R7, RZ, R59, R14 ;  /* 0x0000003bff070219 */ /* 0x000fce000001160e */
.L_x_6341:
[----:B------:R-:W-:Y:S05]  /*d630*/  BSYNC B1 ;  /* 0x0000000000017941 */ /* 0x000fea0003800000 */
.L_x_6339:
[----:B------:R-:W-:-:S04]  /*d640*/  IMAD R14, R7, R57, -UR4 ;  /* 0x80000004070e7e24 */ /* 0x000fc8000f8e0239 */
[----:B------:R-:W-:-:S05]  /*d650*/  IMAD R14, R31, -0x2, R14 ;  /* 0xfffffffe1f0e7824 */ /* 0x000fca00078e020e */
[----:B------:R-:W-:Y:S02]  /*d660*/  VIMNMX R3, R3, R14, !PT ;  /* 0x0000000e03037248 */ /* 0x000fe40007fe0100 */
[----:B------:R-:W-:-:S07]  /*d670*/  VIADDMNMX R4, R14, R57, R4, PT ;  /* 0x000000390e047246 */ /* 0x000fce0003800104 */
.L_x_6338:
[----:B------:R-:W-:Y:S05]  /*d680*/  BSYNC B0 ;  /* 0x0000000000007941 */ /* 0x000fea0003800000 */
.L_x_6337:
        /* <DEDUP_REMOVED lines=90> */
.L_x_6345:
[----:B------:R-:W-:-:S13]  /*dc30*/  ISETP.NE.AND P6, PT, R57, 0x1, PT ;  /* 0x000000013900780c */ /* 0x000fda0003fc5270 */
[----:B------:R-:W-:-:S05]  /*dc40*/  @P6 IMAD.HI.U32 R58, R12, R58, RZ ;  /* 0x0000003a0c3a6227 */ /* 0x000fca00078e00ff */
[----:B------:R-:W-:-:S07]  /*dc50*/  @P6 SHF.R.U32.HI R12, RZ, R59, R58 ;  /* 0x0000003bff0c6219 */ /* 0x000fce000001163a */
.L_x_6346:
[----:B------:R-:W-:Y:S05]  /*dc60*/  BSYNC B1 ;  /* 0x0000000000017941 */ /* 0x000fea0003800000 */
.L_x_6344:
[----:B------:R-:W-:-:S04]  /*dc70*/  IMAD R12, R12, R57, -UR4 ;  /* 0x800000040c0c7e24 */ /* 0x000fc8000f8e0239 */
[----:B------:R-:W-:-:S05]  /*dc80*/  IMAD R12, R31, -0x2, R12 ;  /* 0xfffffffe1f0c7824 */ /* 0x000fca00078e020c */
[----:B------:R-:W-:Y:S02]  /*dc90*/  VIADDMNMX R4, R12, R57, R4, PT ;  /* 0x000000390c047246 */ /* 0x000fe40003800104 */
[----:B------:R-:W-:-:S07]  /*dca0*/  VIMNMX R3, R3, R12, !PT ;  /* 0x0000000c03037248 */ /* 0x000fce0007fe0100 */
.L_x_6343:
[----:B------:R-:W-:Y:S05]  /*dcb0*/  BSYNC B0 ;  /* 0x0000000000007941 */ /* 0x000fea0003800000 */
.L_x_6342:
        /* <DEDUP_REMOVED lines=244> */
[----:B------:R-:W4:Y:S04]  /*ec00*/  LDL R66, [R1+0x230] ;  /* 0x0002300001427983 */ /* 0x000f280000100800 */
[----:B------:R-:W0:Y:S01]  /*ec10*/  MUFU.EX2 R99, R99 ;  /* 0x0000006300637308 */ /* 0x000e220000000800 */
[-CC-:B------:R-:W-:Y:S01]  /*ec20*/  FFMA.FTZ R169, R30, R38.reuse, -R3.reuse ;  /* 0x000000261ea97223 */ /* 0x180fe20000010803 */
[----:B------:R-:W4:Y:S06]  /*ec30*/  LDL R68, [R1+0x234] ;  /* 0x0002340001447983 */ /* 0x000f2c0000100800 */
[----:B------:R-:W-:Y:S01]  /*ec40*/  MUFU.EX2 R111, R111 ;  /* 0x0000006f006f7308 */ /* 0x000fe20000000800 */
[----:B------:R-:W-:-:S07]  /*ec50*/  FFMA.FTZ R91, R31, R38, -R3 ;  /* 0x000000261f5b7223 */ /* 0x000fce0000010803 */
[----:B------:R-:W-:Y:S01]  /*ec60*/  MUFU.EX2 R166, R166 ;  /* 0x000000a600a67308 */ /* 0x000fe20000000800 */
        /* <DEDUP_REMOVED lines=13> */
[----:B------:R-:W-:Y:S01]  /*ed40*/  FFMA.FTZ R85, R37, R38, -R3 ;  /* 0x0000002625557223 */ /* 0x000fe20000010803 */
[----:B------:R-:W4:Y:S06]  /*ed50*/  LDL R76, [R1+0x244] ;  /* 0x00024400014c7983 */ /* 0x000f2c0000100800 */
[----:B------:R-:W-:Y:S08]  /*ed60*/  MUFU.EX2 R172, R172 ;  /* 0x000000ac00ac7308 */ /* 0x000ff00000000800 */
[----:B------:R-:W-:Y:S08]  /*ed70*/  MUFU.EX2 R101, R101 ;  /* 0x0000006500657308 */ /* 0x000ff00000000800 */
[----:B------:R-:W-:Y:S08]  /*ed80*/  MUFU.EX2 R174, R174 ;  /* 0x000000ae00ae7308 */ /* 0x000ff00000000800 */
[----:B------:R-:W-:Y:S01]  /*ed90*/  MUFU.EX2 R103, R103 ;  /* 0x0000006700677308 */ /* 0x000fe20000000800 */
[----:B------:R1:W-:Y:S04]  /*eda0*/  STL [R1+0x3f4], R0 ;  /* 0x0003f40001007387 */ /* 0x0003e80000100800 */
[----:B------:R-:W4:Y:S03]  /*edb0*/  LDL R27, [R1+0x2dc] ;  /* 0x0002dc00011b7983 */ /* 0x000f260000100800 */
[----:B------:R-:W1:Y:S08]  /*edc0*/  MUFU.EX2 R163, R163 ;  /* 0x000000a300a37308 */ /* 0x000e700000000800 */
[----:B------:R-:W2:Y:S01]  /*edd0*/  MUFU.EX2 R97, R97 ;  /* 0x0000006100617308 */ /* 0x000ea20000000800 */
[----:B0-----:R-:W-:-:S07]  /*ede0*/  FADD.FTZ R4, R161, R99 ;  /* 0x00000063a1047221 */ /* 0x001fce0000010000 */
[----:B------:R-:W0:Y:S01]  /*edf0*/  MUFU.EX2 R165, R165 ;  /* 0x000000a500a57308 */ /* 0x000e220000000800 */
[----:B------:R-:W-:Y:S01]  /*ee00*/  FADD.FTZ R12, R162, R7 ;  /* 0x00000007a20c7221 */ /* 0x000fe20000010000 */
[----:B-1----:R-:W-:Y:S01]  /*ee10*/  FADD.FTZ R4, R163, R4 ;  /* 0x00000004a3047221 */ /* 0x002fe20000010000 */
[----:B------:R-:W4:Y:S04]  /*ee20*/  LDL R26, [R1+0x1e0] ;  /* 0x0001e000011a7983 */ /* 0x000f280000100800 */
[----:B------:R-:W4:Y:S01]  /*ee30*/  LDL R28, [R1+0x1e4] ;  /* 0x0001e400011c7983 */ /* 0x000f220000100800 */
[----:B------:R-:W1:Y:S01]  /*ee40*/  MUFU.EX2 R95, R95 ;  /* 0x0000005f005f7308 */ /* 0x000e620000000800 */
[----:B------:R-:W-:Y:S01]  /*ee50*/  FADD.FTZ R7, R113, R12 ;  /* 0x0000000c71077221 */ /* 0x000fe20000010000 */
[----:B--2---:R-:W-:Y:S01]  /*ee60*/  FADD.FTZ R4, R97, R4 ;  /* 0x0000000461047221 */ /* 0x004fe20000010000 */
[----:B------:R-:W2:Y:S04]  /*ee70*/  LDL R30, [R1+0x1e8] ;  /* 0x0001e800011e7983 */ /* 0x000ea80000100800 */
[----:B------:R-:W2:Y:S01]  /*ee80*/  LDL R29, [R1+0x2e0] ;  /* 0x0002e000011d7983 */ /* 0x000ea20000100800 */
[----:B------:R-:W1:Y:S01]  /*ee90*/  MUFU.EX2 R167, R167 ;  /* 0x000000a700a77308 */ /* 0x000e620000000800 */
[----:B------:R-:W-:Y:S01]  /*eea0*/  FADD.FTZ R12, R164, R7 ;  /* 0x00000007a40c7221 */ /* 0x000fe20000010000 */
[----:B0-----:R-:W-:Y:S01]  /*eeb0*/  FADD.FTZ R4, R165, R4 ;  /* 0x00000004a5047221 */ /* 0x001fe20000010000 */
[----:B------:R-:W2:Y:S05]  /*eec0*/  LDL R32, [R1+0x1ec] ;  /* 0x0001ec0001207983 */ /* 0x000eaa0000100800 */
[----:B------:R-:W0:Y:S01]  /*eed0*/  MUFU.EX2 R93, R93 ;  /* 0x0000005d005d7308 */ /* 0x000e220000000800 */
[----:B------:R-:W-:Y:S01]  /*eee0*/  FADD.FTZ R7, R111, R12 ;  /* 0x0000000c6f077221 */ /* 0x000fe20000010000 */
[----:B-1----:R-:W-:Y:S01]  /*eef0*/  FADD.FTZ R4, R95, R4 ;  /* 0x000000045f047221 */ /* 0x002fe20000010000 */
[----:B------:R-:W2:Y:S04]  /*ef00*/  LDL R34, [R1+0x1f0] ;  /* 0x0001f00001227983 */ /* 0x000ea80000100800 */
[----:B------:R-:W2:Y:S01]  /*ef10*/  LDL R31, [R1+0x2e4] ;  /* 0x0002e400011f7983 */ /* 0x000ea20000100800 */
        /* <DEDUP_REMOVED lines=22> */
[----:B-1----:R-:W-:-:S06]  /*f080*/  FADD.FTZ R4, R89, R4 ;  /* 0x0000000459047221 */ /* 0x002fcc0000010000 */
[----:B------:R-:W1:Y:S01]  /*f090*/  MUFU.EX2 R175, R175 ;  /* 0x000000af00af7308 */ /* 0x000e620000000800 */
[----:B------:R-:W-:Y:S01]  /*f0a0*/  FADD.FTZ R12, R172, R3 ;  /* 0x00000003ac0c7221 */ /* 0x000fe20000010000 */
[----:B------:R-:W-:-:S06]  /*f0b0*/  FADD.FTZ R4, R173, R4 ;  /* 0x00000004ad047221 */ /* 0x000fcc0000010000 */
[----:B------:R-:W1:Y:S01]  /*f0c0*/  MUFU.EX2 R85, R85 ;  /* 0x0000005500557308 */ /* 0x000e620000000800 */
[----:B------:R-:W-:Y:S01]  /*f0d0*/  FADD.FTZ R3, R101, R12 ;  /* 0x0000000c65037221 */ /* 0x000fe20000010000 */
[----:B0-----:R-:W-:Y:S01]  /*f0e0*/  FADD.FTZ R4, R87, R4 ;  /* 0x0000000457047221 */ /* 0x001fe20000010000 */
[----:B------:R-:W2:Y:S02]  /*f0f0*/  LDL.64 R12, [R1+0x88] ;  /* 0x00008800010c7983 */ /* 0x000ea40000100a00 */
[----:B------:R-:W-:Y:S02]  /*f100*/  FADD.FTZ R36, R174, R3 ;  /* 0x00000003ae247221 */ /* 0x000fe40000010000 */
        /* <DEDUP_REMOVED lines=85> */
[----:B------:R-:W-:-:S05]  /*f660*/  MOV R24, R24 ;  /* 0x0000001800187202 */ /* 0x000fca0000000f00 */
[--C-:B------:R-:W-:Y:S02]  /*f670*/  IMAD R25, R15, 0x2, R24.reuse ;  /* 0x000000020f197824 */ /* 0x100fe400078e0218 */
[C---:B------:R-:W-:Y:S01]  /*f680*/  IMAD R15, R14.reuse, 0x2, R24 ;  /* 0x000000020e0f7824 */ /* 0x040fe200078e0218 */
[----:B------:R-:W-:Y:S01]  /*f690*/  STSM.16.M88.4 [R24], R160 ;  /* 0x000000a018007844 */ /* 0x000fe20000000200 */
[----:B------:R-:W-:Y:S02]  /*f6a0*/  IMAD R83, R14, 0x2, R25 ;  /* 0x000000020e537824 */ /* 0x000fe400078e0219 */
[----:B------:R-:W-:Y:S01]  /*f6b0*/  IMAD R14, R81, 0x1000, R12 ;  /* 0x00001000510e7824 */ /* 0x000fe200078e020c */
[----:B------:R0:W-:Y:S04]  /*f6c0*/  STSM.16.M88.4 [R15], R164 ;  /* 0x000000a40f007844 */ /* 0x0001e80000000200 */
[----:B------:R-:W-:Y:S01]  /*f6d0*/  R2UR UR6, R14 ;  /* 0x000000000e0672ca */ /* 0x000fe200000e0000 */
[----:B------:R-:W-:Y:S01]  /*f6e0*/  STSM.16.M88.4 [R25], R168 ;  /* 0x000000a819007844 */ /* 0x000fe20000000200 */
[----:B0-----:R-:W-:-:S05]  /*f6f0*/  IMAD.MOV.U32 R15, RZ, RZ, R13 ;  /* 0x000000ffff0f7224 */ /* 0x001fca00078e000d */
[----:B------:R-:W-:Y:S01]  /*f700*/  R2UR UR7, R15 ;  /* 0x000000000f0772ca */ /* 0x000fe200000e0000 */
        /* <DEDUP_REMOVED lines=36> */
[----:B------:R-:W-:Y:S01]  /*f950*/  VIADD R12, R14, 0x80 ;  /* 0x000000800e0c7836 */ /* 0x000fe20000000000 */
[----:B------:R-:W-:-:S04]  /*f960*/  R2UR UR7, R13 ;  /* 0x000000000d0772ca */ /* 0x000fc800000e0000 */
        /* <DEDUP_REMOVED lines=74> */
[----:B------:R-:W-:Y:S01]  /*fe10*/  VIADD R12, R14, 0x100 ;  /* 0x000001000e0c7836 */ /* 0x000fe20000000000 */
[----:B------:R-:W-:-:S04]  /*fe20*/  R2UR UR7, R13 ;  /* 0x000000000d0772ca */ /* 0x000fc800000e0000 */
        /* <DEDUP_REMOVED lines=378> */
.L_x_6348:
[----:B------:R-:W-:Y:S05]  /*115d0*/  BSYNC B0 ;  /* 0x0000000000007941 */ /* 0x000fea0003800000 */
.L_x_6347:
        /* <DEDUP_REMOVED lines=31> */
.L_x_6351:
[----:B------:R-:W-:-:S13]  /*117d0*/  ISETP.NE.AND P0, PT, R9, 0x1, PT ;  /* 0x000000010900780c */ /* 0x000fda0003f05270 */
[----:B------:R-:W-:-:S05]  /*117e0*/  @P0 IMAD.HI.U32 R10, R5, R10, RZ ;  /* 0x0000000a050a0227 */ /* 0x000fca00078e00ff */
[----:B------:R-:W-:-:S07]  /*117f0*/  @P0 SHF.R.U32.HI R5, RZ, R11, R10 ;  /* 0x0000000bff050219 */ /* 0x000fce000001160a */
.L_x_6352:
[----:B------:R-:W-:Y:S05]  /*11800*/  BSYNC B0 ;  /* 0x0000000000007941 */ /* 0x000fea0003800000 */
.L_x_6350:
[----:B------:R-:W-:-:S05]  /*11810*/  IMAD R5, R5, R9, R9 ;  /* 0x0000000905057224 */ /* 0x000fca00078e0209 */
[----:B------:R-:W-:-:S07]  /*11820*/  VIMNMX R8, R8, R5, PT ;  /* 0x0000000508087248 */ /* 0x000fce0003fe0100 */
.L_x_6349:
        /* <DEDUP_REMOVED lines=8> */
.L_x_6356:
[C---:B------:R-:W-:Y:S01]  /*118b0*/  IADD3 R12, P0, R2.reuse, 0x50, RZ ;  /* 0x00000050020c7810 */ /* 0x040fe20007f1e0ff */
[C---:B------:R-:W-:Y:S01]  /*118c0*/  VIADD R7, R2.reuse, 0x128 ;  /* 0x0000012802077836 */ /* 0x040fe20000000000 */
[----:B------:R-:W-:Y:S02]  /*118d0*/  IADD3 R28, P1, R2, 0xcc, RZ ;  /* 0x000000cc021c7810 */ /* 0x000fe40007f3e0ff */
[----:B------:R-:W-:Y:S01]  /*118e0*/  MOV R3, 0x11920 ;  /* 0x0001192000037802 */ /* 0x000fe20000000f00 */
[--C-:B------:R-:W-:Y:S02]  /*118f0*/  IMAD.X R13, RZ, RZ, R18.reuse, P0 ;  /* 0x000000ffff0d7224 */ /* 0x100fe400000e0612 */
[----:B------:R-:W-:-:S08]  /*11900*/  IMAD.X R29, RZ, RZ, R18, P1 ;  /* 0x000000ffff1d7224 */ /* 0x000fd000008e0612 */
[----:B------:R-:W-:Y:S05]  /*11910*/  CALL.REL.NOINC `($_ZN7cutlass13device_kernelIN5flash11enable_sm90INS1_16FlashAttnFwdSm90INS1_25CollectiveMainloopFwdSm90ILi2EN4cute5tupleIJNS5_1CILi1EEES8_S8_EEENS6_IJNS7_ILi64EEESA_SA_EEELi512ENS_6half_tEfNS_4arch4Sm90ELb0ELb1ELb1ELb1ELb1ELb0ELb1ELb0ELb0ELb1ELb0ELb0EEENS1_21CollectiveEpilogueFwdINS6_IJSA_NS7_ILi512EEESA_EEES9_SC_SE_Li256ELb1ELb1ELb0ELb0EEENS1_36VarlenDynamicPersistentTileSchedulerILi64ELi64ELi256ELi128ELb0ELb1ELb1ELb1ELb0ELb1EEEEEEEEEvNT_6ParamsE$_ZZN5flash25CollectiveMainloopFwdSm90ILi2EN4cute5tupleIJNS1_1CILi1EEES4_S4_EEENS2_IJNS3_ILi64EEES6_S6_EEELi512EN7cutlass6half_tEfNS8_4arch4Sm90ELb0ELb1ELb1ELb1ELb1ELb0ELb1ELb0ELb0ELb1ELb0ELb0EE3mmaINS_16FlashAttnFwdSm90ISC_NS_21CollectiveEpilogueFwdINS2_IJS6_NS3_ILi512EEES6_EEES5_S9_SB_Li256ELb1ELb1ELb0ELb0EEENS_36VarlenDynamicPersistentTileSchedulerILi64ELi64ELi256ELi128ELb0ELb1ELb1ELb1ELb0ELb1EEEE13SharedStorageENS1_6TensorINS1_11ArrayEngineIfLm128EEENS1_6LayoutINS2_IJNS2_IJNS3_ILi2EEESR_NS3_ILi32EEEEEES4_S4_EEENS2_IJNS2_IJS4_SR_NS3_ILi4EEEEEENS3_ILi0EEESX_EEEEEEENS_7SoftmaxILi2ELi0EEEEEbRKNSC_6ParamsENS8_13PipelineAsyncILi2EEES17_RNS8_13PipelineStateILj2EEERT0_RT1_iRiRKNS_16SeqlenInfoQKNewKILb1ELb0EEENS2_IJiiiiEEERT_ENKUliT_T0_T1_E_clIZSD_ISM_S10_S12_EbS15_S17_S17_S1A_S1C_S1E_iS1F_S1J_S1K_S1M_EUlRS1N_iE1_NS3_ILb0EEENS3_ILb1EEEEEDaiS1N_S1O_S1P_) ;  /* 0x000001e000087944 */ /* 0x000fea0003c00000 */
[C---:B------:R-:W-:Y:S01]  /*11920*/  ISETP.GT.AND P0, PT, R0.reuse, R6, PT ;  /* 0x000000060000720c */ /* 0x040fe20003f04270 */
[----:B------:R-:W-:-:S12]  /*11930*/  VIADD R0, R0, 0xffffffff ;  /* 0xffffffff00007836 */ /* 0x000fd80000000000 */
[----:B------:R-:W-:Y:S05]  /*11940*/  @P0 BRA `(.L_x_6356) ;  /* 0xfffffffc00d80947 */ /* 0x000fea000383ffff */
[----:B------:R-:W-:Y:S05]  /*11950*/  BSYNC B0 ;  /* 0x0000000000007941 */ /* 0x000fea0003800000 */
.L_x_6355:
[----:B------:R-:W2:Y:S02]  /*11960*/  LDL R4, [R1+0x50] ;  /* 0x0000500001047983 */ /* 0x000ea40000100800 */
[----:B--2---:R-:W-:-:S07]  /*11970*/  IMAD.SHL.U32 R4, R4, 0x40, RZ ;  /* 0x0000004004047824 */ /* 0x004fce00078e00ff */
.L_x_6354:
[----:B------:R-:W-:Y:S05]  /*11980*/  BSYNC B1 ;  /* 0x0000000000017941 */ /* 0x000fea0003800000 */
.L_x_6353:
        /* <DEDUP_REMOVED lines=26> */
.L_x_6359:
[----:B------:R-:W-:Y:S02]  /*11b30*/  ULDC UR4, c[0x0][0xadc] ;  /* 0x0002b70000047ab9 */ /* 0x000fe40000000800 */
[----:B------:R-:W-:-:S05]  /*11b40*/  IMAD.U32 R7, RZ, RZ, UR4 ;  /* 0x00000004ff077e24 */ /* 0x000fca000f8e00ff */
[----:B------:R-:W-:-:S13]  /*11b50*/  ISETP.NE.AND P0, PT, R7, 0x1, PT ;  /* 0x000000010700780c */ /* 0x000fda0003f05270 */
[----:B------:R-:W0:Y:S02]  /*11b60*/  @P0 LDC.64 R8, c[0x0][0xae0] ;  /* 0x0002b800ff080b82 */ /* 0x000e240000000a00 */
[----:B0-----:R-:W-:-:S05]  /*11b70*/  @P0 IMAD.HI.U32 R6, R4, R8, RZ ;  /* 0x0000000804060227 */ /* 0x001fca00078e00ff */
[----:B------:R-:W-:-:S07]  /*11b80*/  @P0 SHF.R.U32.HI R4, RZ, R9, R6 ;  /* 0x00000009ff040219 */ /* 0x000fce0000011606 */
.L_x_6360:
[----:B------:R-:W-:Y:S05]  /*11b90*/  BSYNC B0 ;  /* 0x0000000000007941 */ /* 0x000fea0003800000 */
.L_x_6358:
[----:B------:R-:W-:-:S05]  /*11ba0*/  IMAD R4, R4, R7, RZ ;  /* 0x0000000704047224 */ /* 0x000fca00078e02ff */
[----:B------:R-:W-:-:S07]  /*11bb0*/  VIMNMX R3, R3, R4, !PT ;  /* 0x0000000403037248 */ /* 0x000fce0007fe0100 */
.L_x_6357:
[----:B------:R-:W-:-:S05]  /*11bc0*/  VIADD R3, R3, 0x3f ;  /* 0x0000003f03037836 */ /* 0x000fca0000000000 */
[----:B------:R-:W-:-:S04]  /*11bd0*/  SHF.R.S32.HI R4, RZ, 0x1f, R3 ;  /* 0x0000001fff047819 */ /* 0x000fc80000011403 */
[----:B------:R-:W-:-:S04]  /*11be0*/  LEA.HI R4, R4, R3, RZ, 0x6 ;  /* 0x0000000304047211 */ /* 0x000fc800078f30ff */
[----:B------:R-:W-:-:S04]  /*11bf0*/  SHF.R.S32.HI R4, RZ, 0x6, R4 ;  /* 0x00000006ff047819 */ /* 0x000fc80000011404 */
[----:B------:R-:W-:-:S04]  /*11c00*/  VIMNMX R177, R4, UR43, !PT ;  /* 0x0000002b04b17c48 */ /* 0x000fc8000ffe0100 */
[----:B------:R-:W-:-:S13]  /*11c10*/  ISETP.GE.AND P0, PT, R0, R177, PT ;  /* 0x000000b10000720c */ /* 0x000fda0003f06270 */
[----:B------:R-:W-:Y:S05]  /*11c20*/  @!P0 BRA `(.L_x_6361) ;  /* 0x0000007000588947 */ /* 0x000fea0003800000 */
.L_x_6384:
        /* <DEDUP_REMOVED lines=20> */
.L_x_6363:
[----:B------:R-:W-:Y:S05]  /*11d70*/  BSYNC B0 ;  /* 0x0000000000007941 */ /* 0x000fea0003800000 */
.L_x_6362:
        /* <DEDUP_REMOVED lines=9> */
.L_x_6365:
[----:B------:R-:W-:Y:S05]  /*11e10*/  BSYNC B0 ;  /* 0x0000000000007941 */ /* 0x000fea0003800000 */
.L_x_6364:
[----:B------:R-:W-:Y:S04]  /*11e20*/  BSSY B0, `(.L_x_6366) ;  /* 0x0000006000007945 */ /* 0x000fe80003800000 */
[----:B-1----:R-:W-:Y:S05]  /*11e30*/  @P0 BRA `(.L_x_6367) ;  /* 0x0000000000100947 */ /* 0x002fea0003800000 */
[----:B-----5:R-:W-:Y:S01]  /*11e40*/  IMAD R8, R8, 0x8, R3 ;  /* 0x0000000808087824 */ /* 0x020fe200078e0203 */
[----:B------:R-:W-:-:S04]  /*11e50*/  SHF.L.U32 R9, R9, 0x1f, RZ ;  /* 0x0000001f09097819 */ /* 0x000fc800000006ff */
[----:B------:R-:W1:Y:S02]  /*11e60*/  SYNCS.PHASECHK.TRANS64.TRYWAIT P0, [R8+URZ], R9 ;  /* 0x00000009080075a7 */ /* 0x000e64000800017f */
[----:B-1----:R-:W-:Y:S05]  /*11e70*/  @!P0 BRA `(.L_x_6368) ;  /* 0x000001a0006c8947 */ /* 0x002fea0003800000 */
.L_x_6367:
[----:B------:R-:W-:Y:S05]  /*11e80*/  BSYNC B0 ;  /* 0x0000000000007941 */ /* 0x000fea0003800000 */
.L_x_6366:
        /* <DEDUP_REMOVED lines=57> */
.L_x_6370:
[----:B------:R-:W-:Y:S05]  /*12220*/  BSYNC B0 ;  /* 0x0000000000007941 */ /* 0x000fea0003800000 */
.L_x_6369:
        /* <DEDUP_REMOVED lines=8> */
.L_x_6372:
[----:B------:R-:W-:Y:S05]  /*122b0*/  BSYNC B0 ;  /* 0x0000000000007941 */ /* 0x000fea0003800000 */
.L_x_6371:
[----:B------:R-:W-:Y:S04]  /*122c0*/  BSSY B0, `(.L_x_6373) ;  /* 0x0000004000007945 */ /* 0x000fe80003800000 */
[----:B-1----:R-:W-:Y:S05]  /*122d0*/  @P0 BRA `(.L_x_6374) ;  /* 0x0000000000080947 */ /* 0x002fea0003800000 */
[----:B------:R-:W1:Y:S02]  /*122e0*/  SYNCS.PHASECHK.TRANS64.TRYWAIT P0, [R14+URZ], R15 ;  /* 0x0000000f0e0075a7 */ /* 0x000e64000800017f */
[----:B-1----:R-:W-:Y:S05]  /*122f0*/  @!P0 BRA `(.L_x_6375) ;  /* 0x0000019c00608947 */ /* 0x002fea0003800000 */
.L_x_6374:
[----:B------:R-:W-:Y:S05]  /*12300*/  BSYNC B0 ;  /* 0x0000000000007941 */ /* 0x000fea0003800000 */
.L_x_6373:
        /* <DEDUP_REMOVED lines=204> */
[----:B------:R-:W4:Y:S07]  /*12fd0*/  LDL.64 R56, [R1+0x90] ;  /* 0x0000900001387983 */ /* 0x000f2e0000100a00 */
[----:B------:R-:W-:Y:S01]  /*12fe0*/  HGMMA.64x64x16.F32 R24, gdesc[UR4], R24, UP0, gsb0 ;  /* 0x00e00000041879f0 */ /* 0x000fe2000b800818 */
        /* <DEDUP_REMOVED lines=233> */
.L_x_6377:
[----:B------:R-:W-:Y:S05]  /*13e80*/  BSYNC B0 ;  /* 0x0000000000007941 */ /* 0x000fea0003800000 */
.L_x_6376:
        /* <DEDUP_REMOVED lines=142> */
.L_x_6379:
[----:B------:R-:W-:Y:S05]  /*14770*/  BSYNC B0 ;  /* 0x0000000000007941 */ /* 0x000fea0003800000 */
.L_x_6378:
        /* <DEDUP_REMOVED lines=9> */
.L_x_6381:
[----:B------:R-:W-:Y:S05]  /*14810*/  BSYNC B0 ;  /* 0x0000000000007941 */ /* 0x000fea0003800000 */
.L_x_6380:
        /* <DEDUP_REMOVED lines=675> */
[----:B------:R0:W-:Y:S04]  /*17250*/  STSM.16.M88.4 [R4], R160 ;  /* 0x000000a004007844 */ /* 0x0001e80000000200 */
        /* <DEDUP_REMOVED lines=10> */
[----:B-1----:R-:W-:Y:S01]  /*17300*/  IMAD.MOV.U32 R5, RZ, RZ, R7 ;  /* 0x000000ffff057224 */ /* 0x002fe200078e0007 */
        /* <DEDUP_REMOVED lines=414> */
.L_x_6383:
[----:B------:R-:W-:Y:S05]  /*18cf0*/  BSYNC B0 ;  /* 0x0000000000007941 */ /* 0x000fea0003800000 */
.L_x_6382:
        /* <DEDUP_REMOVED lines=9> */
.L_x_6361:
[----:B------:R-:W-:-:S04]  /*18d90*/  UISETP.LT.AND UP0, UPT, URZ, UR42, UPT ;  /* 0x0000002a3f00728c */ /* 0x000fc8000bf01270 */
[----:B------:R-:W-:-:S06]  /*18da0*/  USEL UR4, URZ, UR42, !UP0 ;  /* 0x0000002a3f047287 */ /* 0x000fcc000c000000 */
[----:B------:R-:W-:-:S13]  /*18db0*/  ISETP.GE.AND P0, PT, R0, UR4, PT ;  /* 0x0000000400007c0c */ /* 0x000fda000bf06270 */
[----:B------:R-:W-:Y:S05]  /*18dc0*/  @!P0 BRA `(.L_x_6385) ;  /* 0x0000007c00fc8947 */ /* 0x000fea0003800000 */
.L_x_6418:
        /* <DEDUP_REMOVED lines=20> */
.L_x_6387:
[----:B------:R-:W-:Y:S05]  /*18f10*/  BSYNC B0 ;  /* 0x0000000000007941 */ /* 0x000fea0003800000 */
.L_x_6386:
        /* <DEDUP_REMOVED lines=9> */
.L_x_6389:
[----:B------:R-:W-:Y:S05]  /*18fb0*/  BSYNC B0 ;  /* 0x0000000000007941 */ /* 0x000fea0003800000 */
.L_x_6388:
[----:B------:R-:W-:Y:S04]  /*18fc0*/  BSSY B0, `(.L_x_6390) ;  /* 0x0000006000007945 */ /* 0x000fe80003800000 */
[----:B-1----:R-:W-:Y:S05]  /*18fd0*/  @P0 BRA `(.L_x_6391) ;  /* 0x0000000000100947 */ /* 0x002fea0003800000 */
[----:B-----5:R-:W-:Y:S01]  /*18fe0*/  IMAD R8, R8, 0x8, R3 ;  /* 0x0000000808087824 */ /* 0x020fe200078e0203 */
[----:B------:R-:W-:-:S04]  /*18ff0*/  SHF.L.U32 R9, R9, 0x1f, RZ ;  /* 0x0000001f09097819 */ /* 0x000fc800000006ff */
[----:B------:R-:W1:Y:S02]  /*19000*/  SYNCS.PHASECHK.TRANS64.TRYWAIT P0, [R8+URZ], R9 ;  /* 0x00000009080075a7 */ /* 0x000e64000800017f */
[----:B-1----:R-:W-:Y:S05]  /*19010*/  @!P0 BRA `(.L_x_6392) ;  /* 0x00000130002c8947 */ /* 0x002fea0003800000 */
.L_x_6391:
[----:B------:R-:W-:Y:S05]  /*19020*/  BSYNC B0 ;  /* 0x0000000000007941 */ /* 0x000fea0003800000 */
.L_x_6390:
        /* <DEDUP_REMOVED lines=57> */
.L_x_6394:
[----:B------:R-:W-:Y:S05]  /*193c0*/  BSYNC B0 ;  /* 0x0000000000007941 */ /* 0x000fea0003800000 */
.L_x_6393:
        /* <DEDUP_REMOVED lines=8> */
.L_x_6396:
[----:B------:R-:W-:Y:S05]  /*19450*/  BSYNC B0 ;  /* 0x0000000000007941 */ /* 0x000fea0003800000 */
.L_x_6395:
[----:B------:R-:W-:Y:S04]  /*19460*/  BSSY B0, `(.L_x_6397) ;  /* 0x0000004000007945 */ /* 0x000fe80003800000 */
[----:B-1----:R-:W-:Y:S05]  /*19470*/  @P0 BRA `(.L_x_6398) ;  /* 0x0000000000080947 */ /* 0x002fea0003800000 */
[----:B------:R-:W1:Y:S02]  /*19480*/  SYNCS.PHASECHK.TRANS64.TRYWAIT P0, [R14+URZ], R15 ;  /* 0x0000000f0e0075a7 */ /* 0x000e64000800017f */
[----:B-1----:R-:W-:Y:S05]  /*19490*/  @!P0 BRA `(.L_x_6399) ;  /* 0x0000012c00208947 */ /* 0x002fea0003800000 */
.L_x_6398:
[----:B------:R-:W-:Y:S05]  /*194a0*/  BSYNC B0 ;  /* 0x0000000000007941 */ /* 0x000fea0003800000 */
.L_x_6397:
        /* <DEDUP_REMOVED lines=439> */
.L_x_6401:
[----:B------:R-:W-:Y:S05]  /*1b020*/  BSYNC B0 ;  /* 0x0000000000007941 */ /* 0x000fea0003800000 */
.L_x_6400:
        /* <DEDUP_REMOVED lines=128> */
.L_x_6405:
[----:B------:R-:W-:-:S13]  /*1b830*/  ISETP.NE.AND P0, PT, R9, 0x1, PT ;  /* 0x000000010900780c */ /* 0x000fda0003f05270 */
[----:B------:R-:W-:-:S05]  /*1b840*/  @P0 IMAD.HI.U32 R12, R8, R10, RZ ;  /* 0x0000000a080c0227 */ /* 0x000fca00078e00ff */
[----:B------:R-:W-:-:S07]  /*1b850*/  @P0 SHF.R.U32.HI R8, RZ, R11, R12 ;  /* 0x0000000bff080219 */ /* 0x000fce000001160c */
.L_x_6406:
[----:B------:R-:W-:Y:S05]  /*1b860*/  BSYNC B1 ;  /* 0x0000000000017941 */ /* 0x000fea0003800000 */
.L_x_6404:
[----:B------:R-:W-:-:S04]  /*1b870*/  IMAD R13, R8, R9, -R31 ;  /* 0x00000009080d7224 */ /* 0x000fc800078e0a1f */
[----:B------:R-:W-:-:S05]  /*1b880*/  IMAD R8, R30, -0x2, R13 ;  /* 0xfffffffe1e087824 */ /* 0x000fca00078e020d */
[----:B------:R-:W-:Y:S02]  /*1b890*/  VIMNMX R7, R7, R8, !PT ;  /* 0x0000000807077248 */ /* 0x000fe40007fe0100 */
[----:B------:R-:W-:-:S07]  /*1b8a0*/  VIADDMNMX R6, R8, R9, R6, PT ;  /* 0x0000000908067246 */ /* 0x000fce0003800106 */
.L_x_6403:
[----:B------:R-:W-:Y:S05]  /*1b8b0*/  BSYNC B0 ;  /* 0x0000000000007941 */ /* 0x000fea0003800000 */
.L_x_6402:
        /* <DEDUP_REMOVED lines=15> */
[----:B------:R-:W-:Y:S02]  /*1b9b0*/  ISETP.GT.AND P3, PT, R7, 0x9, !P5 ;  /* 0x000000090700780c */ /* 0x000fe40006f64270 */
        /* <DEDUP_REMOVED lines=74> */
.L_x_6410:
[----:B------:R-:W-:-:S13]  /*1be60*/  ISETP.NE.AND P6, PT, R9, 0x1, PT ;  /* 0x000000010900780c */ /* 0x000fda0003fc5270 */
[----:B------:R-:W-:-:S05]  /*1be70*/  @P6 IMAD.HI.U32 R10, R4, R10, RZ ;  /* 0x0000000a040a6227 */ /* 0x000fca00078e00ff */
[----:B------:R-:W-:-:S07]  /*1be80*/  @P6 SHF.R.U32.HI R4, RZ, R11, R10 ;  /* 0x0000000bff046219 */ /* 0x000fce000001160a */
.L_x_6411:
[----:B------:R-:W-:Y:S05]  /*1be90*/  BSYNC B1 ;  /* 0x0000000000017941 */ /* 0x000fea0003800000 */
.L_x_6409:
[----:B------:R-:W-:-:S04]  /*1bea0*/  IMAD R5, R4, R9, -R31 ;  /* 0x0000000904057224 */ /* 0x000fc800078e0a1f */
[----:B------:R-:W-:-:S05]  /*1beb0*/  IMAD R30, R30, -0x2, R5 ;  /* 0xfffffffe1e1e7824 */ /* 0x000fca00078e0205 */
[----:B------:R-:W-:Y:S02]  /*1bec0*/  VIADDMNMX R6, R30, R9, R6, PT ;  /* 0x000000091e067246 */ /* 0x000fe40003800106 */
[----:B------:R-:W-:-:S07]  /*1bed0*/  VIMNMX R7, R7, R30, !PT ;  /* 0x0000001e07077248 */ /* 0x000fce0007fe0100 */
.L_x_6408:
[----:B------:R-:W-:Y:S05]  /*1bee0*/  BSYNC B0 ;  /* 0x0000000000007941 */ /* 0x000fea0003800000 */
.L_x_6407:
[C---:B------:R-:W-:Y:S01]  /*1bef0*/  ISETP.GT.AND P0, PT, R7.reuse, 0x1, !P0 ;  /* 0x000000010700780c */ /* 0x040fe20004704270 */
[----:B------:R-:W2:Y:S01]  /*1bf00*/  LDL.64 R10, [R1+0x400] ;  /* 0x00040000010a7983 */ /* 0x000ea20000100a00 */
[----:B------:R-:W-:Y:S02]  /*1bf10*/  ISETP.GT.AND P1, PT, R7, 0x8, !P1 ;  /* 0x000000080700780c */ /* 0x000fe40004f24270 */
[C---:B------:R-:W-:Y:S02]  /*1bf20*/  ISETP.LT.OR P0, PT, R6.reuse, 0x2, P0 ;  /* 0x000000020600780c */ /* 0x040fe40000701670 */
[----:B------:R-:W-:Y:S02]  /*1bf30*/  ISETP.LT.OR P1, PT, R6, 0x9, P1 ;  /* 0x000000090600780c */ /* 0x000fe40000f21670 */
[----:B------:R-:W-:Y:S02]  /*1bf40*/  FSEL R20, R27, -INF , !P0 ;  /* 0xff8000001b147808 */ /* 0x000fe40004000000 */
[----:B------:R-:W3:Y:S01]  /*1bf50*/  LDL.64 R26, [R1+0x3f0] ;  /* 0x0003f000011a7983 */ /* 0x000ee20000100a00 */
[----:B------:R-:W-:-:S02]  /*1bf60*/  ISETP.NE.AND P0, PT, R12, RZ, PT ;  /* 0x000000ff0c00720c */ /* 0x000fc40003f05270 */
[----:B------:R-:W-:Y:S02]  /*1bf70*/  FSEL R212, R212, -INF , !P1 ;  /* 0xff800000d4d47808 */ /* 0x000fe40004800000 */
[----:B------:R-:W-:Y:S02]  /*1bf80*/  ISETP.GT.AND P0, PT, R7, 0x9, !P0 ;  /* 0x000000090700780c */ /* 0x000fe40004704270 */
[----:B------:R-:W-:Y:S02]  /*1bf90*/  ISETP.NE.AND P1, PT, R13, RZ, PT ;  /* 0x000000ff0d00720c */ /* 0x000fe40003f25270 */
[----:B------:R-:W-:Y:S01]  /*1bfa0*/  ISETP.LT.OR P0, PT, R6, 0xa, P0 ;  /* 0x0000000a0600780c */ /* 0x000fe20000701670 */
[----:B------:R-:W4:Y:S01]  /*1bfb0*/  LDL.64 R12, [R1+0xb8] ;  /* 0x0000b800010c7983 */ /* 0x000f220000100a00 */
        /* <DEDUP_REMOVED lines=25> */
[----:B------:R-:W-:Y:S02]  /*1c150*/  FSEL R180, R42, -INF , !P0 ;  /* 0xff8000002ab47808 */ /* 0x000fe40004000000 */
        /* <DEDUP_REMOVED lines=94> */
.L_x_6413:
[----:B------:R-:W-:Y:S05]  /*1c740*/  BSYNC B0 ;  /* 0x0000000000007941 */ /* 0x000fea0003800000 */
.L_x_6412:
        /* <DEDUP_REMOVED lines=9> */
.L_x_6415:
[----:B------:R-:W-:Y:S05]  /*1c7e0*/  BSYNC B0 ;  /* 0x0000000000007941 */ /* 0x000fea0003800000 */
.L_x_6414:
        /* <DEDUP_REMOVED lines=91> */
[----:B------:R-:W3:Y:S01]  /*1cda0*/  MUFU.EX2 R161, R161 ;  /* 0x000000a100a17308 */ /* 0x000ee20000000800 */
[-C--:B------:R-:W-:Y:S01]  /*1cdb0*/  FFMA.FTZ R163, R212, R205.reuse, -R177 ;  /* 0x000000cdd4a37223 */ /* 0x080fe200000108b1 */
[----:B------:R-:W-:-:S06]  /*1cdc0*/  FFMA.FTZ R15, R15, R205, -R12 ;  /* 0x000000cd0f0f7223 */ /* 0x000fcc000001080c */
[----:B------:R-:W0:Y:S01]  /*1cdd0*/  MUFU.EX2 R21, R21 ;  /* 0x0000001500157308 */ /* 0x000e220000000800 */
[----:B------:R-:W-:-:S07]  /*1cde0*/  FFMA.FTZ R14, R14, R205, -R177 ;  /* 0x000000cd0e0e7223 */ /* 0x000fce00000108b1 */
[----:B------:R-:W1:Y:S01]  /*1cdf0*/  MUFU.EX2 R20, R20 ;  /* 0x0000001400147308 */ /* 0x000e620000000800 */
[----:B------:R-:W-:-:S07]  /*1ce00*/  FFMA.FTZ R165, R206, R205, -R177 ;  /* 0x000000cdcea57223 */ /* 0x000fce00000108b1 */
        /* <DEDUP_REMOVED lines=131> */
[C---:B--2---:R-:W-:Y:S01]  /*1d640*/  FMUL.FTZ R63, R150.reuse, R63 ;  /* 0x0000003f963f7220 */ /* 0x044fe20000410000 */
        /* <DEDUP_REMOVED lines=875> */
.L_x_6417:
[----:B------:R-:W-:Y:S05]  /*20d00*/  BSYNC B0 ;  /* 0x0000000000007941 */ /* 0x000fea0003800000 */
.L_x_6416:
[----:B------:R-:W2:Y:S04]  /*20d10*/  LDL.64 R6, [R1+0x48] ;  /* 0x0000480001067983 */ /* 0x000ea80000100a00 */
[----:B------:R-:W3:Y:S01]  /*20d20*/  LDL R4, [R1+0x34] ;  /* 0x0000340001047983 */ /* 0x000ee20000100800 */
[----:B------:R-:W-:-:S04]  /*20d30*/  UISETP.LT.AND UP0, UPT, URZ, UR42, UPT ;  /* 0x0000002a3f00728c */ /* 0x000fc8000bf01270 */
[----:B------:R-:W-:-:S06]  /*20d40*/  USEL UR4, URZ, UR42, !UP0 ;  /* 0x0000002a3f047287 */ /* 0x000fcc000c000000 */
[C---:B------:R-:W-:Y:S01]  /*20d50*/  ISETP.GT.AND P0, PT, R0.reuse, UR4, PT ;  /* 0x0000000400007c0c */ /* 0x040fe2000bf04270 */
[----:B------:R-:W-:Y:S01]  /*20d60*/  VIADD R0, R0, 0xffffffff ;  /* 0xffffffff00007836 */ /* 0x000fe20000000000 */
[----:B--2---:R-:W-:-:S05]  /*20d70*/  MOV R6, R6 ;  /* 0x0000000600067202 */ /* 0x004fca0000000f00 */
[----:B-----5:R-:W-:-:S05]  /*20d80*/  IMAD R3, R3, 0x8, R6 ;  /* 0x0000000803037824 */ /* 0x020fca00078e0206 */
[----:B---3--:R-:W-:-:S04]  /*20d90*/  PRMT R3, R4, 0x654, R3 ;  /* 0x0000065404037816 */ /* 0x008fc80000000003 */
[----:B------:R1:W-:Y:S01]  /*20da0*/  SYNCS.ARRIVE.TRANS64.RED.A1T0 RZ, [R3+URZ], RZ ;  /* 0x000000ff03ff79a7 */ /* 0x0003e2000810043f */
[----:B------:R-:W-:Y:S05]  /*20db0*/  @P0 BRA `(.L_x_6418) ;  /* 0xffffff8000040947 */ /* 0x000fea000383ffff */
.L_x_6385:
        /* <DEDUP_REMOVED lines=330> */
.L_x_6302:
[----:B0-----:R-:W0:Y:S01]  /*22260*/  S2R R7, SR_CgaCtaId ;  /* 0x0000000000077919 */ /* 0x001e220000008800 */
[----:B------:R-:W-:Y:S01]  /*22270*/  MOV R0, 0x400 ;  /* 0x0000040000007802 */ /* 0x000fe20000000f00 */
[----:B------:R-:W-:Y:S01]  /*22280*/  BSSY B0, `(.L_x_6419) ;  /* 0x000031b000007945 */ /* 0x000fe20003800000 */
[----:B------:R-:W-:Y:S02]  /*22290*/  BAR.SYNC.DEFER_BLOCKING 0x5, 0x180 ;  /* 0x0146000000007b1d */ /* 0x000fe40000010000 */
[----:B0-----:R-:W-:-:S04]  /*222a0*/  LEA R0, R7, R0, 0x18 ;  /* 0x0000000007007211 */ /* 0x001fc800078ec0ff */
[----:B------:R-:W-:Y:S02]  /*222b0*/  R2UR UR46, R0 ;  /* 0x00000000002e72ca */ /* 0x000fe400000e0000 */
[----:B------:R-:W-:-:S04]  /*222c0*/  PRMT R0, R3, 0x9910, RZ ;  /* 0x0000991003007816 */ /* 0x000fc800000000ff */
[----:B------:R-:W-:-:S07]  /*222d0*/  ISETP.NE.AND P0, PT, R0, RZ, PT ;  /* 0x000000ff0000720c */ /* 0x000fce0003f05270 */
[----:B------:R-:W0:Y:S02]  /*222e0*/  LDS.128 R8, [UR46+0x388d0] ;  /* 0x0388d02eff087984 */ /* 0x000e240008000c00 */
[----:B0-----:R-:W-:Y:S02]  /*222f0*/  R2UR UR5, R9 ;  /* 0x00000000090572ca */ /* 0x001fe400000e0000 */
[----:B------:R-:W-:Y:S02]  /*22300*/  R2UR UR7, R10 ;  /* 0x000000000a0772ca */ /* 0x000fe400000e0000 */
[----:B------:R-:W-:Y:S01]  /*22310*/  R2UR UR6, R11 ;  /* 0x000000000b0672ca */ /* 0x000fe200000e0000 */
[----:B------:R-:W-:Y:S06]  /*22320*/  BAR.ARV 0x4, 0x180 ;  /* 0x0106000000007b1d */ /* 0x000fec0000002000 */
[----:B------:R-:W-:Y:S08]  /*22330*/  @!P0 BRA `(.L_x_6420) ;  /* 0x0000002000ac8947 */ /* 0x000ff00003800000 */
[----:B------:R-:W2:Y:S04]  /*22340*/  LDL.128 R140, [R1+0x1e0] ;  /* 0x0001e000018c7983 */ /* 0x000ea80000100c00 */
[----:B------:R-:W3:Y:S04]  /*22350*/  LDL.128 R132, [R1+0x200] ;  /* 0x0002000001847983 */ /* 0x000ee80000100c00 */
[----:B------:R-:W4:Y:S04]  /*22360*/  LDL.128 R136, [R1+0x1f0] ;  /* 0x0001f00001887983 */ /* 0x000f280000100c00 */
        /* <DEDUP_REMOVED lines=28> */
[----:B------:R-:W4:Y:S01]  /*22530*/  LDL.128 R8, [R1+0x3d0] ;  /* 0x0003d00001087983 */ /* 0x000f220000100c00 */
[----:B------:R-:W-:Y:S01]  /*22540*/  IADD3 R5, P1, R16, 0x20, RZ ;  /* 0x0000002010057810 */ /* 0x000fe20007f3e0ff */
[----:B------:R-:W-:-:S03]  /*22550*/  ULDC.64 UR8, c[0x0][0xd00] ;  /* 0x0003400000087ab9 */ /* 0x000fc60000000a00 */
[----:B------:R-:W-:Y:S02]  /*22560*/  LOP3.LUT R4, R5, 0x380, RZ, 0xc0, !PT ;  /* 0x0000038005047812 */ /* 0x000fe400078ec0ff */
[----:B------:R-:W-:Y:S02]  /*22570*/  IADD3 R145, P0, R16, 0x40, RZ ;  /* 0x0000004010917810 */ /* 0x000fe40007f1e0ff */
[----:B------:R-:W-:Y:S02]  /*22580*/  SHF.R.U64 R4, R4, 0x3, RZ ;  /* 0x0000000304047819 */ /* 0x000fe400000012ff */
[C---:B------:R-:W-:Y:S02]  /*22590*/  IADD3 R147, P4, R16.reuse, 0x60, RZ ;  /* 0x0000006010937810 */ /* 0x040fe40007f9e0ff */
[C---:B------:R-:W-:Y:S02]  /*225a0*/  IADD3 R149, P3, R16.reuse, 0x2000, RZ ;  /* 0x0000200010957810 */ /* 0x040fe40007f7e0ff */
[----:B------:R-:W-:-:S02]  /*225b0*/  IADD3 R151, P6, R16, 0x2020, RZ ;  /* 0x0000202010977810 */ /* 0x000fc40007fde0ff */
[----:B------:R-:W-:Y:S02]  /*225c0*/  LOP3.LUT R144, R145, 0x380, RZ, 0xc0, !PT ;  /* 0x0000038091907812 */ /* 0x000fe400078ec0ff */
[----:B------:R-:W-:Y:S01]  /*225d0*/  LOP3.LUT R4, R4, R5, RZ, 0x3c, !PT ;  /* 0x0000000504047212 */ /* 0x000fe200078e3cff */
[----:B------:R-:W-:Y:S01]  /*225e0*/  IMAD.X R5, RZ, RZ, R17, P1 ;  /* 0x000000ffff057224 */ /* 0x000fe200008e0611 */
[C---:B------:R-:W-:Y:S02]  /*225f0*/  IADD3 R161, P5, R16.reuse, 0x2040, RZ ;  /* 0x0000204010a17810 */ /* 0x040fe40007fbe0ff */
[----:B------:R-:W-:Y:S02]  /*22600*/  LOP3.LUT R146, R147, 0x380, RZ, 0xc0, !PT ;  /* 0x0000038093927812 */ /* 0x000fe400078ec0ff */
[----:B------:R-:W-:Y:S02]  /*22610*/  IADD3 R163, P2, R16, 0x2060, RZ ;  /* 0x0000206010a37810 */ /* 0x000fe40007f5e0ff */
[----:B------:R-:W-:-:S02]  /*22620*/  LOP3.LUT R148, R149, 0x380, RZ, 0xc0, !PT ;  /* 0x0000038095947812 */ /* 0x000fc400078ec0ff */
[----:B------:R-:W-:Y:S02]  /*22630*/  IADD3 R165, P1, R16, 0x4000, RZ ;  /* 0x0000400010a57810 */ /* 0x000fe40007f3e0ff */
[----:B------:R-:W-:Y:S02]  /*22640*/  LOP3.LUT R150, R151, 0x380, RZ, 0xc0, !PT ;  /* 0x0000038097967812 */ /* 0x000fe400078ec0ff */
[----:B------:R-:W-:Y:S02]  /*22650*/  SHF.R.U64 R144, R144, 0x3, RZ ;  /* 0x0000000390907819 */ /* 0x000fe400000012ff */
[----:B------:R-:W-:Y:S02]  /*22660*/  LOP3.LUT R160, R161, 0x380, RZ, 0xc0, !PT ;  /* 0x00000380a1a07812 */ /* 0x000fe400078ec0ff */
[----:B------:R-:W-:Y:S02]  /*22670*/  SHF.R.U64 R146, R146, 0x3, RZ ;  /* 0x0000000392927819 */ /* 0x000fe400000012ff */
[----:B------:R-:W-:-:S02]  /*22680*/  LOP3.LUT R162, R163, 0x380, RZ, 0xc0, !PT ;  /* 0x00000380a3a27812 */ /* 0x000fc400078ec0ff */
[----:B------:R-:W-:Y:S02]  /*22690*/  LOP3.LUT R173, R16, 0x380, RZ, 0xc0, !PT ;  /* 0x0000038010ad7812 */ /* 0x000fe400078ec0ff */
[----:B------:R-:W-:Y:S02]  /*226a0*/  SHF.R.U64 R148, R148, 0x3, RZ ;  /* 0x0000000394947819 */ /* 0x000fe400000012ff */
[----:B------:R-:W-:Y:S02]  /*226b0*/  LOP3.LUT R164, R165, 0x380, RZ, 0xc0, !PT ;  /* 0x00000380a5a47812 */ /* 0x000fe400078ec0ff */
[----:B------:R-:W-:Y:S02]  /*226c0*/  SHF.R.U64 R150, R150, 0x3, RZ ;  /* 0x0000000396967819 */ /* 0x000fe400000012ff */
[----:B------:R-:W-:Y:S01]  /*226d0*/  LOP3.LUT R144, R144, R145, RZ, 0x3c, !PT ;  /* 0x0000009190907212 */ /* 0x000fe200078e3cff */
[----:B------:R-:W-:Y:S01]  /*226e0*/  IMAD.X R145, RZ, RZ, R17, P0 ;  /* 0x000000ffff917224 */ /* 0x000fe200000e0611 */
[----:B------:R-:W-:-:S02]  /*226f0*/  SHF.R.U64 R160, R160, 0x3, RZ ;  /* 0x00000003a0a07819 */ /* 0x000fc400000012ff */
[----:B------:R-:W-:Y:S01]  /*22700*/  LOP3.LUT R146, R146, R147, RZ, 0x3c, !PT ;  /* 0x0000009392927212 */ /* 0x000fe200078e3cff */
[--C-:B------:R-:W-:Y:S01]  /*22710*/  IMAD.X R147, RZ, RZ, R17.reuse, P4 ;  /* 0x000000ffff937224 */ /* 0x100fe200020e0611 */
[----:B------:R-:W-:Y:S02]  /*22720*/  SHF.R.U64 R162, R162, 0x3, RZ ;  /* 0x00000003a2a27819 */ /* 0x000fe400000012ff */
[----:B------:R-:W-:Y:S02]  /*22730*/  SHF.R.U64 R173, R173, 0x3, RZ ;  /* 0x00000003adad7819 */ /* 0x000fe400000012ff */
[----:B------:R-:W-:Y:S01]  /*22740*/  LOP3.LUT R148, R148, R149, RZ, 0x3c, !PT ;  /* 0x0000009594947212 */ /* 0x000fe200078e3cff */
[----:B------:R-:W-:Y:S01]  /*22750*/  IMAD.X R149, RZ, RZ, R17, P3 ;  /* 0x000000ffff957224 */ /* 0x000fe200018e0611 */
[----:B------:R-:W-:Y:S02]  /*22760*/  IADD3 R167, P0, R16, 0x4020, RZ ;  /* 0x0000402010a77810 */ /* 0x000fe40007f1e0ff */
        /* <DEDUP_REMOVED lines=8> */
[----:B------:R-:W-:Y:S01]  /*227f0*/  IMAD.X R163, RZ, RZ, R17, P2 ;  /* 0x000000ffffa37224 */ /* 0x000fe200010e0611 */
[----:B------:R-:W-:-:S02]  /*22800*/  IADD3 R175, P6, R16, 0x6000, RZ ;  /* 0x0000600010af7810 */ /* 0x000fc40007fde0ff */
[----:B------:R-:W-:Y:S01]  /*22810*/  LOP3.LUT R172, R173, R16, RZ, 0x3c, !PT ;  /* 0x00000010adac7212 */ /* 0x000fe200078e3cff */
[--C-:B------:R-:W-:Y:S01]  /*22820*/  IMAD.MOV.U32 R173, RZ, RZ, R17.reuse ;  /* 0x000000ffffad7224 */ /* 0x100fe200078e0011 */
[----:B------:R-:W-:Y:S02]  /*22830*/  LOP3.LUT R166, R167, 0x380, RZ, 0xc0, !PT ;  /* 0x00000380a7a67812 */ /* 0x000fe400078ec0ff */
[----:B------:R-:W-:Y:S01]  /*22840*/  LOP3.LUT R164, R164, R165, RZ, 0x3c, !PT ;  /* 0x000000a5a4a47212 */ /* 0x000fe200078e3cff */
[----:B------:R-:W-:Y:S01]  /*22850*/  IMAD.X R165, RZ, RZ, R17, P1 ;  /* 0x000000ffffa57224 */ /* 0x000fe200008e0611 */
[C---:B------:R-:W-:Y:S02]  /*22860*/  IADD3 R179, P5, R16.reuse, 0x6020, RZ ;  /* 0x0000602010b37810 */ /* 0x040fe40007fbe0ff */
[----:B------:R-:W-:Y:S02]  /*22870*/  LOP3.LUT R168, R169, 0x380, RZ, 0xc0, !PT ;  /* 0x00000380a9a87812 */ /* 0x000fe400078ec0ff */
[----:B------:R-:W-:-:S02]  /*22880*/  IADD3 R181, P2, R16, 0x6040, RZ ;  /* 0x0000604010b57810 */ /* 0x000fc40007f5e0ff */
[----:B------:R-:W-:Y:S02]  /*22890*/  LOP3.LUT R170, R171, 0x380, RZ, 0xc0, !PT ;  /* 0x00000380abaa7812 */ /* 0x000fe400078ec0ff */
[----:B------:R-:W-:Y:S02]  /*228a0*/  IADD3 R21, P1, R16, 0x6060, RZ ;  /* 0x0000606010157810 */ /* 0x000fe40007f3e0ff */
[----:B------:R-:W-:Y:S02]  /*228b0*/  LOP3.LUT R174, R175, 0x380, RZ, 0xc0, !PT ;  /* 0x00000380afae7812 */ /* 0x000fe400078ec0ff */
[----:B------:R-:W-:Y:S02]  /*228c0*/  SHF.R.U64 R166, R166, 0x3, RZ ;  /* 0x00000003a6a67819 */ /* 0x000fe400000012ff */
[----:B------:R-:W-:Y:S02]  /*228d0*/  LOP3.LUT R178, R179, 0x380, RZ, 0xc0, !PT ;  /* 0x00000380b3b27812 */ /* 0x000fe400078ec0ff */
[----:B------:R-:W-:-:S02]  /*228e0*/  SHF.R.U64 R168, R168, 0x3, RZ ;  /* 0x00000003a8a87819 */ /* 0x000fc400000012ff */
[----:B------:R-:W-:Y:S02]  /*228f0*/  LOP3.LUT R180, R181, 0x380, RZ, 0xc0, !PT ;  /* 0x00000380b5b47812 */ /* 0x000fe400078ec0ff */
[----:B------:R-:W-:Y:S02]  /*22900*/  MOV R172, R172 ;  /* 0x000000ac00ac7202 */ /* 0x000fe40000000f00 */
[----:B------:R-:W-:Y:S02]  /*22910*/  SHF.R.U64 R170, R170, 0x3, RZ ;  /* 0x00000003aaaa7819 */ /* 0x000fe400000012ff */
[----:B------:R-:W-:Y:S02]  /*22920*/  LOP3.LUT R20, R21, 0x380, RZ, 0xc0, !PT ;  /* 0x0000038015147812 */ /* 0x000fe400078ec0ff */
[----:B------:R-:W-:Y:S02]  /*22930*/  MOV R4, R4 ;  /* 0x0000000400047202 */ /* 0x000fe40000000f00 */
[----:B------:R-:W-:-:S02]  /*22940*/  SHF.R.U64 R174, R174, 0x3, RZ ;  /* 0x00000003aeae7819 */ /* 0x000fc400000012ff */
[----:B------:R-:W-:Y:S02]  /*22950*/  MOV R144, R144 ;  /* 0x0000009000907202 */ /* 0x000fe40000000f00 */
[----:B------:R-:W-:Y:S01]  /*22960*/  LOP3.LUT R166, R166, R167, RZ, 0x3c, !PT ;  /* 0x000000a7a6a67212 */ /* 0x000fe200078e3cff */
[--C-:B------:R-:W-:Y:S01]  /*22970*/  IMAD.X R167, RZ, RZ, R17.reuse, P0 ;  /* 0x000000ffffa77224 */ /* 0x100fe200000e0611 */
[----:B------:R-:W-:Y:S02]  /*22980*/  SHF.R.U64 R178, R178, 0x3, RZ ;  /* 0x00000003b2b27819 */ /* 0x000fe400000012ff */
[----:B------:R-:W-:Y:S02]  /*22990*/  MOV R146, R146 ;  /* 0x0000009200927202 */ /* 0x000fe40000000f00 */
[----:B------:R-:W-:Y:S01]  /*229a0*/  LOP3.LUT R168, R168, R169, RZ, 0x3c, !PT ;  /* 0x000000a9a8a87212 */ /* 0x000fe200078e3cff */
[----:B------:R-:W-:Y:S01]  /*229b0*/  IMAD.X R169, RZ, RZ, R17, P4 ;  /* 0x000000ffffa97224 */ /* 0x000fe200020e0611 */
[----:B------:R-:W-:-:S02]  /*229c0*/  SHF.R.U64 R180, R180, 0x3, RZ ;  /* 0x00000003b4b47819 */ /* 0x000fc400000012ff */
[----:B------:R-:W-:Y:S02]  /*229d0*/  MOV R148, R148 ;  /* 0x0000009400947202 */ /* 0x000fe40000000f00 */
[----:B------:R-:W-:Y:S01]  /*229e0*/  LOP3.LUT R170, R170, R171, RZ, 0x3c, !PT ;  /* 0x000000abaaaa7212 */ /* 0x000fe200078e3cff */
[--C-:B------:R-:W-:Y:S01]  /*229f0*/  IMAD.X R171, RZ, RZ, R17.reuse, P3 ;  /* 0x000000ffffab7224 */ /* 0x100fe200018e0611 */
[----:B------:R-:W-:Y:S02]  /*22a00*/  SHF.R.U64 R20, R20, 0x3, RZ ;  /* 0x0000000314147819 */ /* 0x000fe400000012ff */
[----:B------:R-:W-:Y:S02]  /*22a10*/  MOV R150, R150 ;  /* 0x0000009600967202 */ /* 0x000fe40000000f00 */
[----:B------:R-:W-:Y:S01]  /*22a20*/  LOP3.LUT R174, R174, R175, RZ, 0x3c, !PT ;  /* 0x000000afaeae7212 */ /* 0x000fe200078e3cff */
[--C-:B------:R-:W-:Y:S01]  /*22a30*/  IMAD.X R175, RZ, RZ, R17.reuse, P6 ;  /* 0x000000ffffaf7224 */ /* 0x100fe200030e0611 */
[----:B------:R-:W-:Y:S01]  /*22a40*/  MOV R160, R160 ;  /* 0x000000a000a07202 */ /* 0x000fe20000000f00 */
[----:B------:R-:W-:Y:S01]  /*22a50*/  UISETP.NE.U32.AND UP0, UPT, UR8, URZ, UPT ;  /* 0x0000003f0800728c */ /* 0x000fe2000bf05070 */
[----:B------:R-:W-:Y:S01]  /*22a60*/  LOP3.LUT R178, R178, R179, RZ, 0x3c, !PT ;  /* 0x000000b3b2b27212 */ /* 0x000fe200078e3cff */
[----:B------:R-:W-:Y:S01]  /*22a70*/  IMAD.X R179, RZ, RZ, R17, P5 ;  /* 0x000000ffffb37224 */ /* 0x000fe200028e0611 */
[----:B------:R-:W-:-:S02]  /*22a80*/  MOV R162, R162 ;  /* 0x000000a200a27202 */ /* 0x000fc40000000f00 */
[----:B------:R-:W-:Y:S01]  /*22a90*/  LOP3.LUT R180, R180, R181, RZ, 0x3c, !PT ;  /* 0x000000b5b4b47212 */ /* 0x000fe200078e3cff */
[--C-:B------:R-:W-:Y:S01]  /*22aa0*/  IMAD.X R181, RZ, RZ, R17.reuse, P2 ;  /* 0x000000ffffb57224 */ /* 0x100fe200010e0611 */
[----:B------:R-:W-:Y:S02]  /*22ab0*/  MOV R164, R164 ;  /* 0x000000a400a47202 */ /* 0x000fe40000000f00 */
[----:B------:R-:W-:Y:S01]  /*22ac0*/  LOP3.LUT R20, R20, R21, RZ, 0x3c, !PT ;  /* 0x0000001514147212 */ /* 0x000fe200078e3cff */
[----:B------:R-:W-:Y:S01]  /*22ad0*/  IMAD.X R21, RZ, RZ, R17, P1 ;  /* 0x000000ffff157224 */ /* 0x000fe200008e0611 */
[----:B------:R-:W-:Y:S02]  /*22ae0*/  MOV R166, R166 ;  /* 0x000000a600a67202 */ /* 0x000fe40000000f00 */
[----:B------:R-:W-:Y:S01]  /*22af0*/  MOV R168, R168 ;  /* 0x000000a800a87202 */ /* 0x000fe20000000f00 */
[----:B------:R-:W-:Y:S01]  /*22b00*/  UISETP.NE.AND.EX UP0, UPT, UR9, URZ, UPT, UP0 ;  /* 0x0000003f0900728c */ /* 0x000fe2000bf05300 */
[----:B------:R-:W-:-:S02]  /*22b10*/  MOV R170, R170 ;  /* 0x000000aa00aa7202 */ /* 0x000fc40000000f00 */
[----:B------:R-:W-:Y:S01]  /*22b20*/  MOV R174, R174 ;  /* 0x000000ae00ae7202 */ /* 0x000fe20000000f00 */
[----:B------:R-:W-:Y:S01]  /*22b30*/  ULDC.64 UR8, c[0x0][0xd00] ;  /* 0x0003400000087ab9 */ /* 0x000fe20000000a00 */
[----:B------:R-:W-:Y:S01]  /*22b40*/  MOV R178, R178 ;  /* 0x000000b200b27202 */ /* 0x000fe20000000f00 */
[----:B------:R-:W-:Y:S01]  /*22b50*/  UIMAD.WIDE UR8, UR59, 0x4, UR8 ;  /* 0x000000043b0878a5 */ /* 0x000fe2000f8e0208 */
[----:B------:R-:W-:Y:S02]  /*22b60*/  MOV R180, R180 ;  /* 0x000000b400b47202 */ /* 0x000fe40000000f00 */
[----:B------:R-:W-:Y:S02]  /*22b70*/  MOV R20, R20 ;  /* 0x0000001400147202 */ /* 0x000fe40000000f00 */
[----:B--2---:R-:W-:Y:S02]  /*22b80*/  F2FP.F16.F32.PACK_AB R140, R141, R140 ;  /* 0x0000008c8d8c723e */ /* 0x004fe400000000ff */
[----:B------:R-:W-:-:S02]  /*22b90*/  F2FP.F16.F32.PACK_AB R141, R143, R142 ;  /* 0x0000008e8f8d723e */ /* 0x000fc400000000ff */
[----:B---3--:R-:W-:Y:S02]  /*22ba0*/  F2FP.F16.F32.PACK_AB R132, R133, R132 ;  /* 0x000000848584723e */ /* 0x008fe400000000ff */
[----:B------:R-:W-:Y:S02]  /*22bb0*/  F2FP.F16.F32.PACK_AB R133, R135, R134 ;  /* 0x000000868785723e */ /* 0x000fe400000000ff */
[----:B----4-:R-:W-:Y:S02]  /*22bc0*/  F2FP.F16.F32.PACK_AB R142, R137, R136 ;  /* 0x00000088898e723e */ /* 0x010fe400000000ff */
[----:B------:R-:W-:Y:S01]  /*22bd0*/  F2FP.F16.F32.PACK_AB R143, R139, R138 ;  /* 0x0000008a8b8f723e */ /* 0x000fe200000000ff */
        /* <DEDUP_REMOVED lines=14> */
[----:B------:R-:W-:Y:S01]  /*22cc0*/  STSM.16.M88.4 [R172], R140 ;  /* 0x0000008cac007844 */ /* 0x000fe20000000200 */
[----:B------:R-:W-:-:S02]  /*22cd0*/  F2FP.F16.F32.PACK_AB R101, R103, R102 ;  /* 0x000000666765723e */ /* 0x000fc400000000ff */
[----:B------:R-:W-:Y:S02]  /*22ce0*/  F2FP.F16.F32.PACK_AB R110, R105, R104 ;  /* 0x00000068696e723e */ /* 0x000fe400000000ff */
[----:B------:R-:W-:Y:S02]  /*22cf0*/  F2FP.F16.F32.PACK_AB R111, R107, R106 ;  /* 0x0000006a6b6f723e */ /* 0x000fe400000000ff */
[----:B------:R-:W-:Y:S01]  /*22d00*/  F2FP.F16.F32.PACK_AB R92, R93, R92 ;  /* 0x0000005c5d5c723e */ /* 0x000fe200000000ff */
[----:B------:R-:W-:Y:S01]  /*22d10*/  STSM.16.M88.4 [R4], R132 ;  /* 0x0000008404007844 */ /* 0x000fe20000000200 */
[----:B------:R-:W-:Y:S02]  /*22d20*/  F2FP.F16.F32.PACK_AB R93, R95, R94 ;  /* 0x0000005e5f5d723e */ /* 0x000fe400000000ff */
[----:B------:R-:W-:Y:S02]  /*22d30*/  F2FP.F16.F32.PACK_AB R102, R97, R96 ;  /* 0x000000606166723e */ /* 0x000fe400000000ff */
[----:B------:R-:W-:-:S02]  /*22d40*/  F2FP.F16.F32.PACK_AB R103, R99, R98 ;  /* 0x000000626367723e */ /* 0x000fc400000000ff */
[----:B------:R-:W-:Y:S01]  /*22d50*/  F2FP.F16.F32.PACK_AB R84, R85, R84 ;  /* 0x000000545554723e */ /* 0x000fe200000000ff */
[----:B------:R-:W-:Y:S01]  /*22d60*/  STSM.16.M88.4 [R144], R124 ;  /* 0x0000007c90007844 */ /* 0x000fe20000000200 */
        /* <DEDUP_REMOVED lines=42> */
[----:B------:R-:W-:Y:S01]  /*23010*/  F2FP.F16.F32.PACK_AB R31, R27, R26 ;  /* 0x0000001a1b1f723e */ /* 0x000fe200000000ff */
[----:B------:R-:W-:Y:S01]  /*23020*/  STSM.16.M88.4 [R170], R52 ;  /* 0x00000034aa007844 */ /* 0x000fe20000000200 */
[----:B------:R-:W-:-:S02]  /*23030*/  F2FP.F16.F32.PACK_AB R14, R9, R8 ;  /* 0x00000008090e723e */ /* 0x000fc400000000ff */
[----:B------:R-:W-:Y:S01]  /*23040*/  F2FP.F16.F32.PACK_AB R15, R11, R10 ;  /* 0x0000000a0b0f723e */ /* 0x000fe200000000ff */
[----:B------:R-:W-:Y:S01]  /*23050*/  STSM.16.M88.4 [R174], R44 ;  /* 0x0000002cae007844 */ /* 0x000fe20000000200 */
[----:B------:R-:W-:-:S03]  /*23060*/  IMAD.U32 R8, RZ, RZ, UR8 ;  /* 0x00000008ff087e24 */ /* 0x000fc6000f8e00ff */
[----:B------:R-:W-:Y:S01]  /*23070*/  STSM.16.M88.4 [R178], R36 ;  /* 0x00000024b2007844 */ /* 0x000fe20000000200 */
[----:B------:R-:W-:Y:S01]  /*23080*/  IMAD.U32 R9, RZ, RZ, UR9 ;  /* 0x00000009ff097e24 */ /* 0x000fe2000f8e00ff */
[----:B------:R-:W-:Y:S02]  /*23090*/  ULDC.64 UR8, c[0x0][0xd08] ;  /* 0x0003420000087ab9 */ /* 0x000fe40000000a00 */
[----:B------:R-:W-:Y:S04]  /*230a0*/  STSM.16.M88.4 [R180], R28 ;  /* 0x0000001cb4007844 */ /* 0x000fe80000000200 */
[----:B------:R0:W-:Y:S01]  /*230b0*/  STSM.16.M88.4 [R20], R12 ;  /* 0x0000000c14007844 */ /* 0x0001e20000000200 */
[----:B------:R-:W-:-:S04]  /*230c0*/  UISETP.NE.U32.AND UP1, UPT, UR8, URZ, UPT ;  /* 0x0000003f0800728c */ /* 0x000fc8000bf25070 */
[----:B------:R-:W-:Y:S01]  /*230d0*/  UISETP.NE.AND.EX UP1, UPT, UR9, URZ, UPT, UP1 ;  /* 0x0000003f0900728c */ /* 0x000fe2000bf25310 */
[----:B------:R-:W-:Y:S01]  /*230e0*/  BAR.SYNC.DEFER_BLOCKING 0x1, 0x100 ;  /* 0x0044000000007b1d */ /* 0x000fe20000010000 */
[----:B------:R-:W-:-:S04]  /*230f0*/  PLOP3.LUT P0, PT, PT, PT, UP0, 0x80, 0x0 ;  /* 0x000000000000781c */ /* 0x000fc80003f0f008 */
[----:B------:R-:W-:-:S05]  /*23100*/  PLOP3.LUT P6, PT, PT, PT, UP1, 0x80, 0x0 ;  /* 0x000000000000781c */ /* 0x000fca0003fcf018 */
[----:B------:R-:W-:Y:S02]  /*23110*/  @UP1 ULDC.64 UR8, c[0x0][0xd08] ;  /* 0x0003420000081ab9 */ /* 0x000fe40000000a00 */
[----:B------:R-:W-:Y:S01]  /*23120*/  @UP1 UIMAD.WIDE UR8, UR59, 0x4, UR8 ;  /* 0x000000043b0818a5 */ /* 0x000fe2000f8e0208 */
[----:B------:R-:W-:Y:S02]  /*23130*/  ULDC UR4, c[0x0][0xb88] ;  /* 0x0002e20000047ab9 */ /* 0x000fe40000000800 */
[----:B------:R-:W-:-:S03]  /*23140*/  IMAD.U32 R6, RZ, RZ, UR4 ;  /* 0x00000004ff067e24 */ /* 0x000fc6000f8e00ff */
[----:B0-----:R-:W-:Y:S02]  /*23150*/  IMAD.U32 R14, RZ, RZ, UR8 ;  /* 0x00000008ff0e7e24 */ /* 0x001fe4000f8e00ff */
[----:B------:R-:W-:Y:S01]  /*23160*/  IMAD.U32 R15, RZ, RZ, UR9 ;  /* 0x00000009ff0f7e24 */ /* 0x000fe2000f8e00ff */
[----:B------:R-:W2:Y:S04]  /*23170*/  @P0 LDG.E R0, desc[UR36][R8.64] ;  /* 0x0000002408000981 */ /* 0x000ea8000c1e1900 */
[----:B------:R0:W5:Y:S01]  /*23180*/  @P6 LDG.E R6, desc[UR36][R14.64] ;  /* 0x000000240e066981 */ /* 0x000162000c1e1900 */
[----:B------:R-:W-:-:S04]  /*23190*/  IMAD R5, R159, 0x40, R156 ;  /* 0x000000409f057824 */ /* 0x000fc800078e029c */
        /* <DEDUP_REMOVED lines=11> */
[----:B------:R-:W-:Y:S02]  /*23250*/  LOP3.LUT R32, R33, 0x380, RZ, 0xc0, !PT ;  /* 0x0000038021207812 */ /* 0x000fe400078ec0ff */
[----:B------:R-:W-:-:S02]  /*23260*/  LOP3.LUT R36, R37, 0x380, RZ, 0xc0, !PT ;  /* 0x0000038025247812 */ /* 0x000fc400078ec0ff */
        /* <DEDUP_REMOVED lines=14> */
[----:B--2---:R-:W-:Y:S01]  /*23350*/  @P0 R2UR UR4, R0 ;  /* 0x00000000000402ca */ /* 0x004fe200000e0000 */
[----:B0-----:R-:W-:-:S14]  /*23360*/  @P6 BRA `(.L_x_6421) ;  /* 0x0000000000106947 */ /* 0x001fdc0003800000 */
[----:B------:R-:W-:Y:S05]  /*23370*/  @!P0 BRA `(.L_x_6421) ;  /* 0x00000000000c8947 */ /* 0x000fea0003800000 */
[----:B------:R-:W2:Y:S04]  /*23380*/  LDG.E R3, desc[UR36][R8.64] ;  /* 0x0000002408037981 */ /* 0x000ea8000c1e1900 */
[----:B-----5:R-:W2:Y:S02]  /*23390*/  LDG.E R6, desc[UR36][R8.64+0x4] ;  /* 0x0000042408067981 */ /* 0x020ea4000c1e1900 */
[----:B--2---:R-:W-:-:S07]  /*233a0*/  IMAD.IADD R6, R6, 0x1, -R3 ;  /* 0x0000000106067824 */ /* 0x004fce00078e0a03 */
.L_x_6421:
[----:B------:R-:W-:Y:S01]  /*233b0*/  IADD3 R45, P0, R4, 0x7000, RZ ;  /* 0x00007000042d7810 */ /* 0x000fe20007f1e0ff */
[--C-:B------:R-:W-:Y:S01]  /*233c0*/  IMAD.X R25, RZ, RZ, R5.reuse, P1 ;  /* 0x000000ffff197224 */ /* 0x100fe200008e0605 */
[----:B------:R-:W-:Y:S01]  /*233d0*/  ISETP.NE.AND P6, PT, R10, RZ, PT ;  /* 0x000000ff0a00720c */ /* 0x000fe20003fc5270 */
[--C-:B------:R-:W-:Y:S01]  /*233e0*/  IMAD.X R29, RZ, RZ, R5.reuse, P2 ;  /* 0x000000ffff1d7224 */ /* 0x100fe200010e0605 */
[----:B------:R-:W-:Y:S01]  /*233f0*/  LOP3.LUT R44, R45, 0x380, RZ, 0xc0, !PT ;  /* 0x000003802d2c7812 */ /* 0x000fe200078ec0ff */
[----:B------:R-:W0:Y:S01]  /*23400*/  SHFL.IDX PT, R10, R192, RZ, 0x1f ;  /* 0x00001fffc00a7589 */ /* 0x000e2200000e0000 */
[--C-:B------:R-:W-:Y:S01]  /*23410*/  IMAD.X R33, RZ, RZ, R5.reuse, P3 ;  /* 0x000000ffff217224 */ /* 0x100fe200018e0605 */
[----:B------:R-:W-:Y:S01]  /*23420*/  IADD3 R53, P1, R4, 0x9000, RZ ;  /* 0x0000900004357810 */ /* 0x000fe20007f3e0ff */
[--C-:B------:R-:W-:Y:S01]  /*23430*/  IMAD.X R13, RZ, RZ, R5.reuse, P6 ;  /* 0x000000ffff0d7224 */ /* 0x100fe200030e0605 */
[----:B------:R-:W-:Y:S01]  /*23440*/  SHF.R.U64 R44, R44, 0x3, RZ ;  /* 0x000000032c2c7819 */ /* 0x000fe200000012ff */
[--C-:B------:R-:W-:Y:S01]  /*23450*/  IMAD.X R37, RZ, RZ, R5.reuse, P4 ;  /* 0x000000ffff257224 */ /* 0x100fe200020e0605 */
[----:B------:R-:W-:Y:S01]  /*23460*/  IADD3 R49, P6, R4, 0x8000, RZ ;  /* 0x0000800004317810 */ /* 0x000fe20007fde0ff */
[--C-:B------:R-:W-:Y:S01]  /*23470*/  IMAD.X R41, RZ, RZ, R5.reuse, P5 ;  /* 0x000000ffff297224 */ /* 0x100fe200028e0605 */
[----:B------:R-:W-:Y:S01]  /*23480*/  LOP3.LUT R44, R44, R45, RZ, 0x3c, !PT ;  /* 0x0000002d2c2c7212 */ /* 0x000fe200078e3cff */
[--C-:B------:R-:W-:Y:S01]  /*23490*/  IMAD.X R45, RZ, RZ, R5.reuse, P0 ;  /* 0x000000ffff2d7224 */ /* 0x100fe200000e0605 */
[----:B------:R-:W-:Y:S01]  /*234a0*/  IADD3 R73, P0, R4, 0xe000, RZ ;  /* 0x0000e00004497810 */ /* 0x000fe20007f1e0ff */
[----:B------:R-:W-:Y:S01]  /*234b0*/  USHF.R.S32.HI UR9, URZ, 0x1f, UR59 ;  /* 0x0000001f3f097899 */ /* 0x000fe2000801143b */
        /* <DEDUP_REMOVED lines=8> */
[----:B------:R-:W-:Y:S01]  /*23540*/  LOP3.LUT R48, R48, R49, RZ, 0x3c, !PT ;  /* 0x0000003130307212 */ /* 0x000fe200078e3cff */
[--C-:B------:R-:W-:Y:S01]  /*23550*/  IMAD.X R49, RZ, RZ, R5.reuse, P6 ;  /* 0x000000ffff317224 */ /* 0x100fe200030e0605 */
[----:B------:R-:W-:Y:S01]  /*23560*/  LOP3.LUT R72, R72, R73, RZ, 0x3c, !PT ;  /* 0x0000004948487212 */ /* 0x000fe200078e3cff */
[----:B------:R-:W-:Y:S01]  /*23570*/  IMAD.X R73, RZ, RZ, R5, P0 ;  /* 0x000000ffff497224 */ /* 0x000fe200000e0605 */
[----:B0-----:R-:W-:-:S02]  /*23580*/  ISETP.NE.AND P0, PT, R10, RZ, PT ;  /* 0x000000ff0a00720c */ /* 0x001fc40003f05270 */
        /* <DEDUP_REMOVED lines=32> */
[----:B------:R-:W-:Y:S01]  /*23790*/  LOP3.LUT R76, R0, R3, RZ, 0x3c, !PT ;  /* 0x00000003004c7212 */ /* 0x000fe200078e3cff */
[----:B------:R-:W-:Y:S06]  /*237a0*/  @P0 BRA `(.L_x_6422) ;  /* 0x0000000000cc0947 */ /* 0x000fec0003800000 */
[----:B------:R-:W0:Y:S01]  /*237b0*/  LDC R10, c[0x0][0xce8] ;  /* 0x00033a00ff0a7b82 */ /* 0x000e220000000800 */
[----:B------:R-:W-:Y:S01]  /*237c0*/  IMAD.MOV R0, RZ, RZ, -R200 ;  /* 0x000000ffff007224 */ /* 0x000fe200078e0ac8 */
[----:B------:R-:W-:Y:S01]  /*237d0*/  ULDC.64 UR12, c[0x0][0xc90] ;  /* 0x00032400000c7ab9 */ /* 0x000fe20000000a00 */
[----:B------:R-:W-:Y:S02]  /*237e0*/  IMAD.U32 R3, RZ, RZ, UR58 ;  /* 0x0000003aff037e24 */ /* 0x000fe4000f8e00ff */
[----:B------:R-:W-:Y:S01]  /*237f0*/  IMAD.U32 R5, RZ, RZ, UR58 ;  /* 0x0000003aff057e24 */ /* 0x000fe2000f8e00ff */
[----:B------:R-:W-:Y:S01]  /*23800*/  ISETP.NE.AND P0, PT, R203, R0, PT ;  /* 0x00000000cb00720c */ /* 0x000fe20003f05270 */
[----:B------:R-:W-:Y:S01]  /*23810*/  IMAD R26, R3, 0x40, R22 ;  /* 0x00000040031a7824 */ /* 0x000fe200078e0216 */
[----:B------:R-:W-:Y:S01]  /*23820*/  UMOV UR10, UR4 ;  /* 0x00000004000a7c82 */ /* 0x000fe20008000000 */
[----:B------:R-:W-:Y:S01]  /*23830*/  UMOV UR11, UR16 ;  /* 0x00000010000b7c82 */ /* 0x000fe20008000000 */
[----:B------:R-:W-:Y:S01]  /*23840*/  ULDC.64 UR14, c[0x0][0xc98] ;  /* 0x00032600000e7ab9 */ /* 0x000fe20000000a00 */
[----:B0----5:R-:W-:-:S05]  /*23850*/  IMAD R21, R6, R10, RZ ;  /* 0x0000000a06157224 */ /* 0x021fca00078e02ff */
[----:B------:R-:W-:-:S13]  /*23860*/  ISETP.GE.OR P1, PT, R26, R21, P0 ;  /* 0x000000151a00720c */ /* 0x000fda0000726670 */
[----:B------:R-:W2:Y:S01]  /*23870*/  @!P1 LDL R15, [R1+0x400] ;  /* 0x00040000010f9983 */ /* 0x000ea20000100800 */
[----:B------:R-:W-:Y:S01]  /*23880*/  ISETP.NE.AND P2, PT, R10, 0x1, PT ;  /* 0x000000010a00780c */ /* 0x000fe20003f45270 */
[----:B------:R-:W-:Y:S01]  /*23890*/  IMAD R5, R5, 0x40, R228 ;  /* 0x0000004005057824 */ /* 0x000fe200078e02e4 */
[----:B------:R-:W-:Y:S02]  /*238a0*/  UIMAD UR9, UR17, UR12, URZ ;  /* 0x0000000c110972a4 */ /* 0x000fe4000f8e023f */
[----:B------:R-:W-:Y:S01]  /*238b0*/  UIMAD.WIDE.U32 UR10, UR45, UR12, UR10 ;  /* 0x0000000c2d0a72a5 */ /* 0x000fe2000f8e000a */
        /* <DEDUP_REMOVED lines=21> */
[----:B------:R-:W-:Y:S01]  /*23a10*/  ULDC.64 UR10, c[0x0][0xc50] ;  /* 0x00031400000a7ab9 */ /* 0x000fe20000000a00 */
[----:B------:R-:W-:Y:S01]  /*23a20*/  VIADD R0, R26, 0x8 ;  /* 0x000000081a007836 */ /* 0x000fe20000000000 */
[----:B------:R-:W-:Y:S01]  /*23a30*/  LEA R14, P2, R4, UR10, 0x2 ;  /* 0x0000000a040e7c11 */ /* 0x000fe2000f8410ff */
[----:B------:R-:W-:-:S03]  /*23a40*/  IMAD.IADD R3, R5, 0x1, R3 ;  /* 0x0000000105037824 */ /* 0x000fc600078e0203 */
[----:B------:R-:W-:Y:S01]  /*23a50*/  ISETP.GE.OR P0, PT, R0, R21, P0 ;  /* 0x000000150000720c */ /* 0x000fe20000706670 */
[----:B------:R-:W-:Y:S01]  /*23a60*/  SHFL.IDX PT, R10, R14, RZ, 0x1c1f ;  /* 0x001c1fff0e0a7589 */ /* 0x000fe200000e0000 */
[----:B------:R-:W-:-:S05]  /*23a70*/  LEA.HI.X R20, R4, UR11, R3, 0x2, P2 ;  /* 0x0000000b04147c11 */ /* 0x000fca00090f1403 */
[----:B------:R-:W2:Y:S04]  /*23a80*/  SHFL.IDX PT, R11, R20, RZ, 0x1c1f ;  /* 0x001c1fff140b7589 */ /* 0x000ea800000e0000 */
[----:B--2---:R-:W-:Y:S04]  /*23a90*/  @!P1 ST.E desc[UR36][R10.64], R15 ;  /* 0x0000000f0a009985 */ /* 0x004fe8000c101924 */
[----:B------:R-:W2:Y:S04]  /*23aa0*/  @!P0 LDL R3, [R1+0x404] ;  /* 0x0004040001038983 */ /* 0x000ea80000100800 */
[----:B------:R-:W-:Y:S04]  /*23ab0*/  SHFL.IDX PT, R4, R14, 0x1, 0x1c1f ;  /* 0x003c1f000e047f89 */ /* 0x000fe800000e0000 */
[----:B------:R-:W2:Y:S04]  /*23ac0*/  SHFL.IDX PT, R5, R20, 0x1, 0x1c1f ;  /* 0x003c1f0014057f89 */ /* 0x000ea800000e0000 */
[----:B--2---:R0:W-:Y:S02]  /*23ad0*/  @!P0 ST.E desc[UR36][R4.64], R3 ;  /* 0x0000000304008985 */ /* 0x0041e4000c101924 */
.L_x_6422:
[----:B------:R-:W1:Y:S01]  /*23ae0*/  LDC R83, c[0x0][0xce8] ;  /* 0x00033a00ff537b82 */ /* 0x000e620000000800 */
[----:B------:R-:W-:Y:S01]  /*23af0*/  ULDC UR14, c[0x0][0xbc8] ;  /* 0x0002f200000e7ab9 */ /* 0x000fe20000000800 */
[----:B------:R-:W-:Y:S01]  /*23b00*/  ULDC.64 UR12, c[0x0][0xba0] ;  /* 0x0002e800000c7ab9 */ /* 0x000fe20000000a00 */
[----:B------:R-:W-:Y:S01]  /*23b10*/  ISETP.GE.AND P0, PT, R155, UR14, PT ;  /* 0x0000000e9b007c0c */ /* 0x000fe2000bf06270 */
[----:B------:R-:W5:Y:S01]  /*23b20*/  LD.E.128 R8, desc[UR36][R8.64] ;  /* 0x0000002408087980 */ /* 0x000f62000c101d00 */
[----:B------:R-:W-:Y:S02]  /*23b30*/  ISETP.GE.AND P1, PT, R156, UR14, PT ;  /* 0x0000000e9c007c0c */ /* 0x000fe4000bf26270 */
[----:B0-----:R-:W-:Y:S01]  /*23b40*/  SEL R3, RZ, 0xffffffff, P0 ;  /* 0xffffffffff037807 */ /* 0x001fe20000000000 */
[----:B------:R-:W5:Y:S01]  /*23b50*/  LD.E.128 R12, desc[UR36][R12.64] ;  /* 0x000000240c0c7980 */ /* 0x000f62000c101d00 */
[----:B------:R-:W-:-:S03]  /*23b60*/  SEL R0, RZ, 0x1, P1 ;  /* 0x00000001ff007807 */ /* 0x000fc60000800000 */
[----:B------:R-:W-:Y:S01]  /*23b70*/  IMAD.SHL.U32 R5, R3, 0x2, RZ ;  /* 0x0000000203057824 */ /* 0x000fe200078e00ff */
[----:B------:R-:W-:Y:S01]  /*23b80*/  ISETP.GE.AND P0, PT, R154, UR14, PT ;  /* 0x0000000e9a007c0c */ /* 0x000fe2000bf06270 */
[----:B------:R-:W5:Y:S04]  /*23b90*/  LD.E.128 R24, desc[UR36][R24.64] ;  /* 0x0000002418187980 */ /* 0x000f68000c101d00 */
[----:B------:R-:W5:Y:S04]  /*23ba0*/  LD.E.128 R28, desc[UR36][R28.64] ;  /* 0x000000241c1c7980 */ /* 0x000f68000c101d00 */
[----:B------:R-:W5:Y:S01]  /*23bb0*/  LD.E.128 R32, desc[UR36][R32.64] ;  /* 0x0000002420207980 */ /* 0x000f62000c101d00 */
[----:B-1----:R-:W-:-:S02]  /*23bc0*/  ISETP.NE.AND P2, PT, R83, 0x1, PT ;  /* 0x000000015300780c */ /* 0x002fc40003f45270 */
[----:B------:R-:W-:Y:S01]  /*23bd0*/  LOP3.LUT R0, R5, 0x2, R0, 0xe2, !PT ;  /* 0x0000000205007812 */ /* 0x000fe200078ee200 */
[----:B------:R-:W5:Y:S01]  /*23be0*/  LD.E.128 R36, desc[UR36][R36.64] ;  /* 0x0000002424247980 */ /* 0x000f62000c101d00 */
[----:B------:R-:W-:Y:S01]  /*23bf0*/  SEL R3, RZ, 0xffffffff, P0 ;  /* 0xffffffffff037807 */ /* 0x000fe20000000000 */
[----:B------:R-:W-:Y:S02]  /*23c00*/  UIMAD UR9, UR16, UR12, URZ ;  /* 0x0000000c100972a4 */ /* 0x000fe4000f8e023f */
[----:B------:R-:W5:Y:S04]  /*23c10*/  LD.E.128 R40, desc[UR36][R40.64] ;  /* 0x0000002428287980 */ /* 0x000f68000c101d00 */
[----:B------:R-:W5:Y:S02]  /*23c20*/  LD.E.128 R44, desc[UR36][R44.64] ;  /* 0x000000242c2c7980 */ /* 0x000f64000c101d00 */
[----:B------:R-:W0:Y:S01]  /*23c30*/  @P2 LDC R5, c[0x0][0xcec] ;  /* 0x00033b00ff052b82 */ /* 0x000e220000000800 */
[----:B------:R-:W-:Y:S01]  /*23c40*/  IMAD.SHL.U32 R3, R3, 0x4, RZ ;  /* 0x0000000403037824 */ /* 0x000fe200078e00ff */
[----:B------:R-:W-:Y:S01]  /*23c50*/  ISETP.GE.AND P0, PT, R153, UR14, PT ;  /* 0x0000000e99007c0c */ /* 0x000fe2000bf06270 */
[----:B------:R-:W5:Y:S04]  /*23c60*/  LD.E.128 R48, desc[UR36][R48.64] ;  /* 0x0000002430307980 */ /* 0x000f68000c101d00 */
[----:B------:R-:W5:Y:S01]  /*23c70*/  LD.E.128 R52, desc[UR36][R52.64] ;  /* 0x0000002434347980 */ /* 0x000f62000c101d00 */
[----:B------:R-:W1:Y:S01]  /*23c80*/  @P2 LDC R21, c[0x0][0xcf0] ;  /* 0x00033c00ff152b82 */ /* 0x000e620000000800 */
[----:B------:R-:W-:Y:S01]  /*23c90*/  UIMAD.WIDE.U32 UR10, UR4, UR12, URZ ;  /* 0x0000000c040a72a5 */ /* 0x000fe2000f8e003f */
[----:B------:R-:W-:Y:S01]  /*23ca0*/  LOP3.LUT R3, R3, 0x4, R0, 0xe2, !PT ;  /* 0x0000000403037812 */ /* 0x000fe200078ee200 */
[----:B------:R-:W-:Y:S01]  /*23cb0*/  UIMAD UR9, UR4, UR13, UR9 ;  /* 0x0000000d040972a4 */ /* 0x000fe2000f8e0209 */
[----:B------:R-:W-:Y:S01]  /*23cc0*/  SEL R4, RZ, 0xffffffff, P0 ;  /* 0xffffffffff047807 */ /* 0x000fe20000000000 */
[----:B------:R-:W-:Y:S01]  /*23cd0*/  IMAD R0, R193, 0x20, R159 ;  /* 0x00000020c1007824 */ /* 0x000fe200078e029f */
[----:B------:R-:W-:Y:S01]  /*23ce0*/  ULDC.64 UR12, c[0x0][0xbe8] ;  /* 0x0002fa00000c7ab9 */ /* 0x000fe20000000a00 */
[----:B------:R-:W-:Y:S01]  /*23cf0*/  IMAD.U32 R81, RZ, RZ, UR58 ;  /* 0x0000003aff517e24 */ /* 0x000fe2000f8e00ff */
[----:B------:R-:W-:Y:S01]  /*23d00*/  ISETP.GE.AND P0, PT, R152, UR14, PT ;  /* 0x0000000e98007c0c */ /* 0x000fe2000bf06270 */
[----:B------:R-:W-:Y:S01]  /*23d10*/  UIADD3 UR11, UR11, UR9, URZ ;  /* 0x000000090b0b7290 */ /* 0x000fe2000fffe03f */
[----:B------:R-:W5:Y:S01]  /*23d20*/  LD.E.128 R56, desc[UR36][R56.64] ;  /* 0x0000002438387980 */ /* 0x000f62000c101d00 */
[----:B------:R-:W-:Y:S01]  /*23d30*/  UIMAD UR4, UR17, UR12, URZ ;  /* 0x0000000c110472a4 */ /* 0x000fe2000f8e023f */
[----:B------:R-:W-:Y:S01]  /*23d40*/  IMAD R82, R81, 0x40, R0 ;  /* 0x0000004051527824 */ /* 0x000fe200078e0200 */
[----:B------:R-:W-:Y:S01]  /*23d50*/  SEL R0, RZ, 0xffffffff, P0 ;  /* 0xffffffffff007807 */ /* 0x000fe20000000000 */
[----:B------:R-:W-:Y:S01]  /*23d60*/  UIMAD.WIDE.U32 UR10, UR45, UR12, UR10 ;  /* 0x0000000c2d0a72a5 */ /* 0x000fe2000f8e000a */
[----:B------:R-:W5:Y:S01]  /*23d70*/  LD.E.128 R60, desc[UR36][R60.64] ;  /* 0x000000243c3c7980 */ /* 0x000f62000c101d00 */
[----:B------:R-:W-:Y:S01]  /*23d80*/  UIMAD UR4, UR45, UR13, UR4 ;  /* 0x0000000d2d0472a4 */ /* 0x000fe2000f8e0204 */
[----:B------:R-:W-:-:S02]  /*23d90*/  IMAD.SHL.U32 R4, R4, 0x8, RZ ;  /* 0x0000000804047824 */ /* 0x000fc400078e00ff */
[----:B------:R-:W-:Y:S01]  /*23da0*/  ULDC.64 UR12, c[0x0][0xbf0] ;  /* 0x0002fc00000c7ab9 */ /* 0x000fe20000000a00 */
[----:B------:R-:W-:Y:S01]  /*23db0*/  UIADD3 UR11, UR11, UR4, URZ ;  /* 0x000000040b0b7290 */ /* 0x000fe2000fffe03f */
[----:B------:R-:W-:Y:S01]  /*23dc0*/  IMAD.SHL.U32 R81, R0, 0x10, RZ ;  /* 0x0000001000517824 */ /* 0x000fe200078e00ff */
[----:B------:R-:W-:Y:S01]  /*23dd0*/  UIMAD UR4, UR18, UR12, URZ ;  /* 0x0000000c120472a4 */ /* 0x000fe2000f8e023f */
[----:B0-----:R-:W-:Y:S01]  /*23de0*/  @P2 IMAD.HI.U32 R0, R82, R5, RZ ;  /* 0x0000000552002227 */ /* 0x001fe200078e00ff */
[----:B------:R-:W-:Y:S01]  /*23df0*/  LOP3.LUT R4, R4, 0x8, R3, 0xe2, !PT ;  /* 0x0000000804047812 */ /* 0x000fe200078ee203 */
[----:B------:R-:W5:Y:S01]  /*23e00*/  LD.E.128 R64, desc[UR36][R64.64] ;  /* 0x0000002440407980 */ /* 0x000f62000c101d00 */
[----:B------:R-:W-:Y:S01]  /*23e10*/  UIMAD UR4, UR8, UR13, UR4 ;  /* 0x0000000d080472a4 */ /* 0x000fe2000f8e0204 */
[----:B------:R-:W-:Y:S01]  /*23e20*/  IMAD.MOV.U32 R3, RZ, RZ, R82 ;  /* 0x000000ffff037224 */ /* 0x000fe200078e0052 */
[----:B------:R-:W-:Y:S01]  /*23e30*/  UIMAD.WIDE.U32 UR8, UR8, UR12, UR10 ;  /* 0x0000000c080872a5 */ /* 0x000fe2000f8e000a */
[----:B-1----:R-:W-:Y:S01]  /*23e40*/  @P2 SHF.R.U32.HI R3, RZ, R21, R0 ;  /* 0x00000015ff032219 */ /* 0x002fe20000011600 */
[----:B------:R-:W5:Y:S01]  /*23e50*/  LD.E.128 R68, desc[UR36][R68.64] ;  /* 0x0000002444447980 */ /* 0x000f62000c101d00 */
[----:B------:R-:W-:-:S02]  /*23e60*/  LOP3.LUT R20, R81, 0x10, R4, 0xe2, !PT ;  /* 0x0000001051147812 */ /* 0x000fc400078ee204 */
[--C-:B------:R-:W-:Y:S01]  /*23e70*/  SHF.R.S32.HI R21, RZ, 0x1f, R3.reuse ;  /* 0x0000001fff157819 */ /* 0x100fe20000011403 */
[----:B------:R-:W-:Y:S01]  /*23e80*/  UIADD3 UR4, UR9, UR4, URZ ;  /* 0x0000000409047290 */ /* 0x000fe2000fffe03f */
[----:B------:R-:W-:Y:S01]  /*23e90*/  ISETP.GE.AND P0, PT, R19, UR14, PT ;  /* 0x0000000e13007c0c */ /* 0x000fe2000bf06270 */
[----:B------:R-:W-:Y:S01]  /*23ea0*/  IMAD.U32 R4, RZ, RZ, UR8 ;  /* 0x00000008ff047e24 */ /* 0x000fe2000f8e00ff */
[----:B------:R-:W5:Y:S01]  /*23eb0*/  LD.E.128 R72, desc[UR36][R72.64] ;  /* 0x0000002448487980 */ /* 0x000f62000c101d00 */
[----:B------:R-:W-:Y:S01]  /*23ec0*/  IMAD.U32 R5, RZ, RZ, UR9 ;  /* 0x00000009ff057e24 */ /* 0x000fe2000f8e00ff */
[----:B------:R-:W-:Y:S01]  /*23ed0*/  ULDC.64 UR8, c[0x0][0xbe0] ;  /* 0x0002f80000087ab9 */ /* 0x000fe20000000a00 */
[----:B------:R-:W-:Y:S01]  /*23ee0*/  IMAD.MOV R81, RZ, RZ, -R3 ;  /* 0x000000ffff517224 */ /* 0x000fe200078e0a03 */
        /* <DEDUP_REMOVED lines=11> */
[----:B0-----:R-:W0:Y:S01]  /*23fa0*/  FENCE.VIEW.ASYNC.S ;  /* 0x00000000000073c6 */ /* 0x001e220000000000 */
[----:B------:R-:W-:Y:S01]  /*23fb0*/  IMAD.SHL.U32 R85, R0, 0x20, RZ ;  /* 0x0000002000557824 */ /* 0x000fe200078e00ff */
[----:B------:R-:W-:Y:S01]  /*23fc0*/  SHF.R.S32.HI R0, RZ, 0x1f, R21 ;  /* 0x0000001fff007819 */ /* 0x000fe20000011415 */
[C---:B------:R-:W-:Y:S01]  /*23fd0*/  IMAD R81, R3.reuse, UR9, R80 ;  /* 0x0000000903517c24 */ /* 0x040fe2000f8e0250 */
[----:B------:R-:W-:Y:S01]  /*23fe0*/  UIADD3 UR4, UR46, 0x38820, URZ ;  /* 0x000388202e047890 */ /* 0x000fe2000fffe03f */
[----:B------:R-:W-:Y:S01]  /*23ff0*/  IMAD.WIDE.U32 R4, R3, UR8, R4 ;  /* 0x0000000803047c25 */ /* 0x000fe2000f8e0004 */
[----:B------:R-:W-:Y:S01]  /*24000*/  ULDC.64 UR8, c[0x0][0xbd8] ;  /* 0x0002f60000087ab9 */ /* 0x000fe20000000a00 */
[----:B------:R-:W-:Y:S01]  /*24010*/  SEL R3, RZ, 0x40, P0 ;  /* 0x00000040ff037807 */ /* 0x000fe20000000000 */
[----:B------:R-:W-:Y:S01]  /*24020*/  UPRMT UR4, URZ, 0x654, UR4 ;  /* 0x000006543f047896 */ /* 0x000fe20008000004 */
[----:B-----5:R-:W-:Y:S01]  /*24030*/  IMAD R88, R6, R83, RZ ;  /* 0x0000005306587224 */ /* 0x020fe200078e02ff */
[----:B------:R-:W-:Y:S01]  /*24040*/  ISETP.GE.AND P0, PT, R157, UR14, PT ;  /* 0x0000000e9d007c0c */ /* 0x000fe2000bf06270 */
[----:B------:R-:W-:Y:S01]  /*24050*/  IMAD.U32 R6, RZ, RZ, UR58 ;  /* 0x0000003aff067e24 */ /* 0x000fe2000f8e00ff */
[----:B------:R-:W-:Y:S01]  /*24060*/  LOP3.LUT R20, R85, 0x20, R20, 0xe2, !PT ;  /* 0x0000002055147812 */ /* 0x000fe200078ee214 */
[----:B------:R-:W-:Y:S01]  /*24070*/  IMAD.IADD R5, R5, 0x1, R81 ;  /* 0x0000000105057824 */ /* 0x000fe200078e0251 */
[----:B------:R-:W-:Y:S01]  /*24080*/  BSSY B1, `(.L_x_6423) ;  /* 0x0000030000017945 */ /* 0x000fe20003800000 */
[----:B------:R-:W-:Y:S01]  /*24090*/  IMAD R0, R0, UR8, RZ ;  /* 0x0000000800007c24 */ /* 0x000fe2000f8e02ff */
[----:B------:R-:W-:Y:S01]  /*240a0*/  LOP3.LUT R3, R20, R3, RZ, 0xfc, !PT ;  /* 0x0000000314037212 */ /* 0x000fe200078efcff */
[----:B------:R-:W-:-:S02]  /*240b0*/  IMAD R87, R6, 0x40, R159 ;  /* 0x0000004006577824 */ /* 0x000fc400078e029f */
[C---:B------:R-:W-:Y:S01]  /*240c0*/  IMAD R81, R21.reuse, UR9, R0 ;  /* 0x0000000915517c24 */ /* 0x040fe2000f8e0200 */
[----:B------:R-:W-:Y:S01]  /*240d0*/  SEL R0, RZ, 0x80, P0 ;  /* 0x00000080ff007807 */ /* 0x000fe20000000000 */
[----:B------:R-:W-:Y:S01]  /*240e0*/  IMAD.WIDE.U32 R4, R21, UR8, R4 ;  /* 0x0000000815047c25 */ /* 0x000fe2000f8e0004 */
[----:B------:R-:W-:Y:S01]  /*240f0*/  ISETP.GE.AND P0, PT, R87, R88, PT ;  /* 0x000000585700720c */ /* 0x000fe20003f06270 */
[----:B------:R-:W-:Y:S01]  /*24100*/  ULDC.64 UR8, c[0x0][0xb80] ;  /* 0x0002e00000087ab9 */ /* 0x000fe20000000a00 */
[----:B0-----:R-:W-:Y:S01]  /*24110*/  SYNCS.ARRIVE.TRANS64.RED.A1T0 RZ, [UR4], RZ ;  /* 0x000000ffffff79a7 */ /* 0x001fe20008100404 */
[----:B------:R-:W-:Y:S01]  /*24120*/  IMAD.IADD R5, R5, 0x1, R81 ;  /* 0x0000000105057824 */ /* 0x000fe200078e0251 */
[C---:B------:R-:W-:Y:S02]  /*24130*/  LEA R6, P1, R4.reuse, UR8, 0x1 ;  /* 0x0000000804067c11 */ /* 0x040fe4000f8208ff */
[----:B------:R-:W-:Y:S02]  /*24140*/  LOP3.LUT R0, R3, R0, RZ, 0xfc, !PT ;  /* 0x0000000003007212 */ /* 0x000fe400078efcff */
        /* <DEDUP_REMOVED lines=35> */
.L_x_6424:
[----:B------:R-:W-:Y:S05]  /*24380*/  BSYNC B1 ;  /* 0x0000000000017941 */ /* 0x000fea0003800000 */
.L_x_6423:
        /* <DEDUP_REMOVED lines=38> */
.L_x_6420:
        /* <DEDUP_REMOVED lines=18> */
[----:B------:R-:W-:Y:S02]  /*24710*/  IMAD.U32 R8, RZ, RZ, UR8 ;  /* 0x00000008ff087e24 */ /* 0x000fe4000f8e00ff */
        /* <DEDUP_REMOVED lines=11> */
.L_x_6426:
        /* <DEDUP_REMOVED lines=48> */
.L_x_6428:
[----:B------:R-:W-:Y:S05]  /*24ad0*/  BSYNC B1 ;  /* 0x0000000000017941 */ /* 0x000fea0003800000 */
.L_x_6427:
        /* <DEDUP_REMOVED lines=14> */
[----:B------:R-:W-:Y:S01]  /*24bc0*/  UIADD3 UR11, UR11, UR9, URZ ;  /* 0x000000090b0b7290 */ /* 0x000fe2000fffe03f */
[----:B------:R-:W-:Y:S01]  /*24bd0*/  ISETP.GE.AND P2, PT, R154, UR15, PT ;  /* 0x0000000f9a007c0c */ /* 0x000fe2000bf46270 */
[----:B------:R-:W-:Y:S01]  /*24be0*/  UIMAD UR4, UR13, UR16, URZ ;  /* 0x000000100d0472a4 */ /* 0x000fe2000f8e023f */
[----:B------:R-:W-:Y:S01]  /*24bf0*/  LOP3.LUT R4, R4, 0x2, R3, 0xe2, !PT ;  /* 0x0000000204047812 */ /* 0x000fe200078ee203 */
[----:B------:R-:W-:Y:S01]  /*24c00*/  IMAD R3, R193, 0x20, R159 ;  /* 0x00000020c1037824 */ /* 0x000fe200078e029f */
[----:B------:R-:W-:Y:S01]  /*24c10*/  UIMAD.WIDE.U32 UR10, UR45, UR16, UR10 ;  /* 0x000000102d0a72a5 */ /* 0x000fe2000f8e000a */
[----:B------:R-:W-:Y:S01]  /*24c20*/  SEL R6, RZ, 0xffffffff, P2 ;  /* 0xffffffffff067807 */ /* 0x000fe20001000000 */
[----:B------:R-:W1:Y:S01]  /*24c30*/  @P0 LDC R9, c[0x0][0xcf0] ;  /* 0x00033c00ff090b82 */ /* 0x000e620000000800 */
[----:B------:R-:W-:Y:S01]  /*24c40*/  UIMAD UR4, UR45, UR17, UR4 ;  /* 0x000000112d0472a4 */ /* 0x000fe2000f8e0204 */
[----:B------:R-:W-:Y:S01]  /*24c50*/  IMAD R8, R8, 0x40, R3 ;  /* 0x0000004008087824 */ /* 0x000fe200078e0203 */
[----:B------:R-:W-:Y:S01]  /*24c60*/  ULDC.64 UR12, c[0x0][0xbf0] ;  /* 0x0002fc00000c7ab9 */ /* 0x000fe20000000a00 */
[----:B------:R-:W-:Y:S01]  /*24c70*/  ISETP.GE.AND P1, PT, R153, UR15, PT ;  /* 0x0000000f99007c0c */ /* 0x000fe2000bf26270 */
[----:B------:R-:W-:Y:S01]  /*24c80*/  UIADD3 UR11, UR11, UR4, URZ ;  /* 0x000000040b0b7290 */ /* 0x000fe2000fffe03f */
[----:B------:R-:W-:Y:S01]  /*24c90*/  IMAD.SHL.U32 R15, R6, 0x4, RZ ;  /* 0x00000004060f7824 */ /* 0x000fe200078e00ff */
[----:B------:R-:W-:Y:S01]  /*24ca0*/  UIMAD UR4, UR14, UR12, URZ ;  /* 0x0000000c0e0472a4 */ /* 0x000fe2000f8e023f */
[----:B------:R-:W-:Y:S01]  /*24cb0*/  SEL R11, RZ, 0xffffffff, P1 ;  /* 0xffffffffff0b7807 */ /* 0x000fe20000800000 */
[----:B------:R-:W-:Y:S01]  /*24cc0*/  IMAD.MOV.U32 R3, RZ, RZ, R8 ;  /* 0x000000ffff037224 */ /* 0x000fe200078e0008 */
[----:B------:R-:W-:Y:S01]  /*24cd0*/  ISETP.GE.AND P2, PT, R157, UR15, PT ;  /* 0x0000000f9d007c0c */ /* 0x000fe2000bf46270 */
[----:B------:R-:W-:Y:S01]  /*24ce0*/  UIMAD UR4, UR8, UR13, UR4 ;  /* 0x0000000d080472a4 */ /* 0x000fe2000f8e0204 */
[----:B------:R-:W-:Y:S01]  /*24cf0*/  LOP3.LUT R10, R15, 0x4, R4, 0xe2, !PT ;  /* 0x000000040f0a7812 */ /* 0x000fe200078ee204 */
[----:B------:R-:W-:Y:S01]  /*24d00*/  UIMAD.WIDE.U32 UR8, UR8, UR12, UR10 ;  /* 0x0000000c080872a5 */ /* 0x000fe2000f8e000a */
[----:B------:R-:W-:Y:S01]  /*24d10*/  IMAD.SHL.U32 R11, R11, 0x8, RZ ;  /* 0x000000080b0b7824 */ /* 0x000fe200078e00ff */
[----:B------:R-:W-:Y:S01]  /*24d20*/  BSSY B1, `(.L_x_6429) ;  /* 0x000004c000017945 */ /* 0x000fe20003800000 */
[----:B0-----:R-:W-:Y:S01]  /*24d30*/  @P0 IMAD.HI.U32 R6, R8, R5, RZ ;  /* 0x0000000508060227 */ /* 0x001fe200078e00ff */
[----:B------:R-:W-:-:S02]  /*24d40*/  UIADD3 UR4, UR9, UR4, URZ ;  /* 0x0000000409047290 */ /* 0x000fc4000fffe03f */
[----:B------:R-:W-:Y:S01]  /*24d50*/  LOP3.LUT R10, R11, 0x8, R10, 0xe2, !PT ;  /* 0x000000080b0a7812 */ /* 0x000fe200078ee20a */
[----:B------:R-:W-:Y:S02]  /*24d60*/  IMAD.U32 R4, RZ, RZ, UR8 ;  /* 0x00000008ff047e24 */ /* 0x000fe4000f8e00ff */
[----:B------:R-:W-:Y:S01]  /*24d70*/  IMAD.U32 R5, RZ, RZ, UR9 ;  /* 0x00000009ff057e24 */ /* 0x000fe2000f8e00ff */
[----:B------:R-:W-:Y:S01]  /*24d80*/  ULDC.64 UR8, c[0x0][0xbe0] ;  /* 0x0002f80000087ab9 */ /* 0x000fe20000000a00 */
        /* <DEDUP_REMOVED lines=8> */
[----:B------:R-:W-:-:S03]  /*24e10*/  ISETP.GE.AND P0, PT, R19, UR15, PT ;  /* 0x0000000f13007c0c */ /* 0x000fc6000bf06270 */
[----:B------:R-:W-:Y:S02]  /*24e20*/  IMAD R6, R6, UR8, RZ ;  /* 0x0000000806067c24 */ /* 0x000fe4000f8e02ff */
[----:B------:R-:W-:Y:S01]  /*24e30*/  IMAD R9, R13, R9, R8 ;  /* 0x000000090d097224 */ /* 0x000fe200078e0208 */
[----:B------:R-:W-:Y:S01]  /*24e40*/  SEL R8, RZ, 0xffffffff, P0 ;  /* 0xffffffffff087807 */ /* 0x000fe20000000000 */
[----:B------:R-:W-:Y:S01]  /*24e50*/  IMAD.SHL.U32 R15, R11, 0x10, RZ ;  /* 0x000000100b0f7824 */ /* 0x000fe200078e00ff */
[----:B------:R-:W-:Y:S01]  /*24e60*/  ISETP.GE.AND P0, PT, R158, UR15, PT ;  /* 0x0000000f9e007c0c */ /* 0x000fe2000bf06270 */
[----:B------:R-:W-:Y:S01]  /*24e70*/  IMAD R11, R3, UR9, R6 ;  /* 0x00000009030b7c24 */ /* 0x000fe2000f8e0206 */
[----:B------:R-:W-:Y:S01]  /*24e80*/  SHF.R.S32.HI R3, RZ, 0x1f, R9 ;  /* 0x0000001fff037819 */ /* 0x000fe20000011409 */
[----:B------:R-:W-:Y:S01]  /*24e90*/  ULDC.64 UR8, c[0x0][0xbd8] ;  /* 0x0002f60000087ab9 */ /* 0x000fe20000000a00 */
[----:B------:R-:W-:Y:S01]  /*24ea0*/  IMAD.U32 R6, RZ, RZ, UR58 ;  /* 0x0000003aff067e24 */ /* 0x000fe2000f8e00ff */
[----:B------:R-:W-:Y:S01]  /*24eb0*/  LOP3.LUT R10, R15, 0x10, R10, 0xe2, !PT ;  /* 0x000000100f0a7812 */ /* 0x000fe200078ee20a */
[----:B------:R-:W-:-:S02]  /*24ec0*/  IMAD.IADD R5, R5, 0x1, R11 ;  /* 0x0000000105057824 */ /* 0x000fc400078e020b */
[----:B------:R-:W-:Y:S02]  /*24ed0*/  IMAD R0, R3, UR8, RZ ;  /* 0x0000000803007c24 */ /* 0x000fe4000f8e02ff */
[----:B------:R-:W-:-:S04]  /*24ee0*/  IMAD.WIDE.U32 R4, R9, UR8, R4 ;  /* 0x0000000809047c25 */ /* 0x000fc8000f8e0004 */
[----:B------:R-:W-:Y:S01]  /*24ef0*/  IMAD R3, R9, UR9, R0 ;  /* 0x0000000909037c24 */ /* 0x000fe2000f8e0200 */
[----:B------:R-:W-:Y:S01]  /*24f00*/  SEL R9, RZ, 0x40, P0 ;  /* 0x00000040ff097807 */ /* 0x000fe20000000000 */
[----:B------:R-:W-:Y:S01]  /*24f10*/  IMAD R0, R6, 0x40, R159 ;  /* 0x0000004006007824 */ /* 0x000fe200078e029f */
[----:B------:R-:W-:Y:S01]  /*24f20*/  ULDC.64 UR8, c[0x0][0xb80] ;  /* 0x0002e00000087ab9 */ /* 0x000fe20000000a00 */
[----:B------:R-:W-:Y:S01]  /*24f30*/  IMAD.SHL.U32 R15, R8, 0x20, RZ ;  /* 0x00000020080f7824 */ /* 0x000fe200078e00ff */
[----:B------:R-:W-:Y:S01]  /*24f40*/  LEA R6, P1, R4, UR8, 0x1 ;  /* 0x0000000804067c11 */ /* 0x000fe2000f8208ff */
[----:B------:R-:W-:Y:S01]  /*24f50*/  IMAD.IADD R3, R5, 0x1, R3 ;  /* 0x0000000105037824 */ /* 0x000fe200078e0203 */
[----:B------:R-:W-:Y:S02]  /*24f60*/  ISETP.GE.AND P0, PT, R0, R27, PT ;  /* 0x0000001b0000720c */ /* 0x000fe40003f06270 */
[----:B------:R-:W-:Y:S01]  /*24f70*/  LOP3.LUT R10, R15, 0x20, R10, 0xe2, !PT ;  /* 0x000000200f0a7812 */ /* 0x000fe200078ee20a */
[----:B------:R0:W1:Y:S01]  /*24f80*/  SHFL.IDX PT, R8, R6, RZ, 0x181f ;  /* 0x00181fff06087589 */ /* 0x00006200000e0000 */
[----:B------:R-:W-:-:S02]  /*24f90*/  LEA.HI.X R3, R4, UR9, R3, 0x1, P1 ;  /* 0x0000000904037c11 */ /* 0x000fc400088f0c03 */
[----:B------:R-:W-:Y:S02]  /*24fa0*/  LOP3.LUT R24, R10, R9, RZ, 0xfc, !PT ;  /* 0x000000090a187212 */ /* 0x000fe400078efcff */
        /* <DEDUP_REMOVED lines=35> */
.L_x_6430:
[----:B------:R-:W-:Y:S05]  /*251e0*/  BSYNC B1 ;  /* 0x0000000000017941 */ /* 0x000fea0003800000 */
.L_x_6429:
        /* <DEDUP_REMOVED lines=36> */
.L_x_6425:
[----:B------:R-:W-:Y:S05]  /*25430*/  BSYNC B0 ;  /* 0x0000000000007941 */ /* 0x000fea0003800000 */
.L_x_6419:
[----:B------:R-:W-:Y:S02]  /*25440*/  ULDC UR4, c[0x0][0xd3c] ;  /* 0x00034f0000047ab9 */ /* 0x000fe40000000800 */
[----:B------:R-:W-:-:S06]  /*25450*/  UISETP.GE.AND UP0, UPT, UR6, UR4, UPT ;  /* 0x000000040600728c */ /* 0x000fcc000bf06270 */
[----:B------:R-:W-:-:S13]  /*25460*/  PLOP3.LUT P0, PT, PT, PT, UP0, 0x80, 0x0 ;  /* 0x000000000000781c */ /* 0x000fda0003f0f008 */
[----:B------:R-:W-:Y:S05]  /*25470*/  @!P0 BRA `(.L_x_6431) ;  /* 0xfffffdb800c08947 */ /* 0x000fea000383ffff */
[----:B------:R-:W-:Y:S05]  /*25480*/  EXIT ;  /* 0x000000000000794d */ /* 0x000fea0003800000 */
.L_x_6290:
[----:B------:R-:W-:-:S08]  /*25490*/  NOP ;  /* 0x0000000000007918 */ /* 0x000fd00000000000 */
[----:B0-----:R-:W0:-:S00]  /*254a0*/  USETMAXREG.DEALLOC.CTAPOOL 0x28 ;  /* 0x00000028000079c8 */ /* 0x001e0000080e0500 */
        /* <DEDUP_REMOVED lines=14> */
.L_x_6432:
        /* <DEDUP_REMOVED lines=40> */
.L_x_6438:
        /* <DEDUP_REMOVED lines=12> */
.L_x_6437:
[----:B------:R-:W-:Y:S05]  /*258d0*/  BSYNC B0 ;  /* 0x0000000000007941 */ /* 0x000fea0003800000 */
.L_x_6436:
        /* <DEDUP_REMOVED lines=20> */
.L_x_6434:
        /* <DEDUP_REMOVED lines=20> */
.L_x_6439:
[----:B---3--:R-:W-:Y:S01]  /*25b60*/  IMAD R16, R16, UR5, R11 ;  /* 0x0000000510107c24 */ /* 0x008fe2000f8e020b */
[----:B------:R-:W-:Y:S01]  /*25b70*/  IABS R2, R4 ;  /* 0x0000000400027213 */ /* 0x000fe20000000000 */
[----:B-12---:R-:W-:-:S03]  /*25b80*/  IMAD.MOV R9, RZ, RZ, -R3 ;  /* 0x000000ffff097224 */ /* 0x006fc600078e0a03 */
        /* <DEDUP_REMOVED lines=56> */
.L_x_6435:
[----:B------:R-:W-:Y:S01]  /*25f10*/  ULDC UR4, c[0x0][0xd3c] ;  /* 0x00034f0000047ab9 */ /* 0x000fe20000000800 */
[----:B------:R-:W-:Y:S02]  /*25f20*/  IMAD.MOV.U32 R17, RZ, RZ, RZ ;  /* 0x000000ffff117224 */ /* 0x000fe400078e00ff */
[----:B------:R-:W-:Y:S02]  /*25f30*/  IMAD.U32 R16, RZ, RZ, UR6 ;  /* 0x00000006ff107e24 */ /* 0x000fe4000f8e00ff */
[----:B------:R-:W-:Y:S02]  /*25f40*/  IMAD.MOV.U32 R18, RZ, RZ, RZ ;  /* 0x000000ffff127224 */ /* 0x000fe400078e00ff */
[----:B------:R-:W-:-:S07]  /*25f50*/  IMAD.U32 R19, RZ, RZ, UR4 ;  /* 0x00000004ff137e24 */ /* 0x000fce000f8e00ff */
.L_x_6440:
[----:B------:R-:W-:-:S13]  /*25f60*/  ISETP.NE.AND P0, PT, R5, RZ, PT ;  /* 0x000000ff0500720c */ /* 0x000fda0003f05270 */
[----:B------:R-:W0:Y:S01]  /*25f70*/  @!P0 S2R R3, SR_CgaCtaId ;  /* 0x0000000000038919 */ /* 0x000e220000008800 */
[----:B------:R-:W-:-:S04]  /*25f80*/  @!P0 MOV R0, 0x400 ;  /* 0x0000040000008802 */ /* 0x000fc80000000f00 */
[----:B0-----:R-:W-:-:S05]  /*25f90*/  @!P0 LEA R0, R3, R0, 0x18 ;  /* 0x0000000003008211 */ /* 0x001fca00078ec0ff */
[----:B------:R1:W-:Y:S01]  /*25fa0*/  @!P0 STS.128 [R0+0x388d0], R16 ;  /* 0x0388d01000008388 */ /* 0x0003e20000000c00 */
[----:B------:R-:W-:Y:S06]  /*25fb0*/  BAR.ARV 0x5, 0x180 ;  /* 0x0146000000007b1d */ /* 0x000fec0000002000 */
.L_x_6433:
        /* <DEDUP_REMOVED lines=33> */
[----:B---3--:R-:W-:-:S07]  /*261d0*/  LOP3.LUT R0, R3, 0x1c0, RZ, 0xfc, !PT ;  /* 0x000001c003007812 */ /* 0x008fce00078efcff */
.L_x_6516:
[----:B------:R-:W-:Y:S05]  /*261e0*/  YIELD ;  /* 0x0000000000007946 */ /* 0x000fea0003800000 */
[----:B------:R-:W-:Y:S01]  /*261f0*/  ULDC.64 UR4, c[0x0][0xb20] ;  /* 0x0002c80000047ab9 */ /* 0x000fe20000000a00 */
[----:B------:R-:W-:Y:S01]  /*26200*/  IMAD.MOV.U32 R32, RZ, RZ, RZ ;  /* 0x000000ffff207224 */ /* 0x000fe200078e00ff */
[----:B------:R-:W-:-:S04]  /*26210*/  ISETP.NE.U32.AND P0, PT, RZ, UR4, PT ;  /* 0x00000004ff007c0c */ /* 0x000fc8000bf05070 */
[----:B------:R-:W-:Y:S01]  /*26220*/  ISETP.NE.AND.EX P0, PT, RZ, UR5, PT, P0 ;  /* 0x00000005ff007c0c */ /* 0x000fe2000bf05300 */
[----:B------:R-:W-:-:S12]  /*26230*/  ULDC.64 UR4, c[0x0][0xb10] ;  /* 0x0002c40000047ab9 */ /* 0x000fd80000000a00 */
[----:B------:R-:W0:Y:S02]  /*26240*/  @P0 LDC.64 R2, c[0x0][0xb20] ;  /* 0x0002c800ff020b82 */ /* 0x000e240000000a00 */
[----:B0-----:R-:W-:-:S05]  /*26250*/  @P0 IMAD.WIDE R2, R19, 0x4, R2 ;  /* 0x0000000413020825 */ /* 0x001fca00078e0202 */
[----:B------:R0:W5:Y:S01]  /*26260*/  @P0 LDG.E R32, desc[UR36][R2.64] ;  /* 0x0000002402200981 */ /* 0x000162000c1e1900 */
[----:B------:R-:W-:Y:S01]  /*26270*/  ISETP.NE.U32.AND P0, PT, RZ, UR4, PT ;  /* 0x00000004ff007c0c */ /* 0x000fe2000bf05070 */
[----:B------:R-:W-:Y:S01]  /*26280*/  IMAD.MOV.U32 R36, RZ, RZ, RZ ;  /* 0x000000ffff247224 */ /* 0x000fe200078e00ff */
[----:B------:R-:W-:Y:S02]  /*26290*/  LOP3.LUT R22, R22, 0xffffffbf, RZ, 0xc0, !PT ;  /* 0xffffffbf16167812 */ /* 0x000fe400078ec0ff */
[----:B------:R-:W-:Y:S01]  /*262a0*/  ISETP.NE.AND.EX P1, PT, RZ, UR5, PT, P0 ;  /* 0x00000005ff007c0c */ /* 0x000fe2000bf25300 */
[----:B------:R-:W-:Y:S02]  /*262b0*/  ULDC.64 UR4, c[0x0][0xaf8] ;  /* 0x0002be0000047ab9 */ /* 0x000fe40000000a00 */
[----:B------:R-:W-:Y:S01]  /*262c0*/  ISETP.NE.U32.AND P0, PT, RZ, UR4, PT ;  /* 0x00000004ff007c0c */ /* 0x000fe2000bf05070 */
[----:B0-----:R-:W0:Y:S03]  /*262d0*/  LDC.64 R2, c[0x0][0xaf8] ;  /* 0x0002be00ff027b82 */ /* 0x001e260000000a00 */
[----:B------:R-:W-:Y:S01]  /*262e0*/  ISETP.NE.AND.EX P2, PT, RZ, UR5, PT, P0 ;  /* 0x00000005ff007c0c */ /* 0x000fe2000bf45300 */
[----:B------:R-:W-:-:S05]  /*262f0*/  ULDC.64 UR4, c[0x0][0x418] ;  /* 0x0001060000047ab9 */ /* 0x000fca0000000a00 */
[----:B-1----:R-:W1:Y:S07]  /*26300*/  @P1 LDC.64 R4, c[0x0][0xb10] ;  /* 0x0002c400ff041b82 */ /* 0x002e6e0000000a00 */
[----:B------:R-:W-:Y:S01]  /*26310*/  @P2 LOP3.LUT R22, R22, 0x40, RZ, 0xfc, !PT ;  /* 0x0000004016162812 */ /* 0x000fe200078efcff */
[----:B0-----:R-:W-:-:S05]  /*26320*/  IMAD.WIDE R2, R19, 0x4, R2 ;  /* 0x0000000413027825 */ /* 0x001fca00078e0202 */
[----:B------:R0:W5:Y:S01]  /*26330*/  @P2 LDG.E R36, desc[UR36][R2.64] ;  /* 0x0000002402242981 */ /* 0x000162000c1e1900 */
[----:B-1----:R-:W-:-:S05]  /*26340*/  @P1 IMAD.WIDE R4, R19, 0x4, R4 ;  /* 0x0000000413041825 */ /* 0x002fca00078e0204 */
[----:B--2---:R-:W2:Y:S01]  /*26350*/  @P1 LDG.E R0, desc[UR36][R4.64] ;  /* 0x0000002404001981 */ /* 0x004ea2000c1e1900 */
        /* <DEDUP_REMOVED lines=10> */
[----:B0-----:R-:W-:-:S05]  /*26400*/  IMAD.U32 R0, RZ, RZ, UR4 ;  /* 0x00000004ff007e24 */ /* 0x001fca000f8e00ff */
[----:B------:R1:W-:Y:S01]  /*26410*/  STL [R1+0x424], R0 ;  /* 0x0004240001007387 */ /* 0x0003e20000100800 */
[----:B------:R-:W-:Y:S05]  /*26420*/  @!P2 BRA `(.L_x_6442) ;  /* 0x000000000010a947 */ /* 0x000fea0003800000 */
[----:B------:R-:W2:Y:S04]  /*26430*/  LDG.E R5, desc[UR36][R2.64] ;  /* 0x0000002402057981 */ /* 0x000ea8000c1e1900 */
[----:B-1----:R-:W2:Y:S02]  /*26440*/  LDG.E R0, desc[UR36][R2.64+0x4] ;  /* 0x0000042402007981 */ /* 0x002ea4000c1e1900 */
[----:B--2---:R-:W-:-:S05]  /*26450*/  IMAD.IADD R0, R0, 0x1, -R5 ;  /* 0x0000000100007824 */ /* 0x004fca00078e0a05 */
[----:B------:R2:W-:Y:S02]  /*26460*/  STL [R1+0x424], R0 ;  /* 0x0004240001007387 */ /* 0x0005e40000100800 */
.L_x_6442:
        /* <DEDUP_REMOVED lines=8> */
.L_x_6443:
[----:B------:R-:W-:Y:S02]  /*264f0*/  ULDC.64 UR4, c[0x0][0xb00] ;  /* 0x0002c00000047ab9 */ /* 0x000fe40000000a00 */
[----:B------:R-:W-:-:S04]  /*26500*/  ISETP.NE.U32.AND P0, PT, RZ, UR4, PT ;  /* 0x00000004ff007c0c */ /* 0x000fc8000bf05070 */
[----:B------:R-:W-:-:S13]  /*26510*/  ISETP.NE.AND.EX P0, PT, RZ, UR5, PT, P0 ;  /* 0x00000005ff007c0c */ /* 0x000fda000bf05300 */
[----:B------:R-:W-:Y:S05]  /*26520*/  @!P0 BRA `(.L_x_6444) ;  /* 0x0000000000148947 */ /* 0x000fea0003800000 */
[----:B0-----:R-:W0:Y:S02]  /*26530*/  LDC.64 R2, c[0x0][0xb00] ;  /* 0x0002c000ff027b82 */ /* 0x001e240000000a00 */
[----:B0-----:R-:W-:-:S05]  /*26540*/  IMAD.WIDE R2, R19, 0x4, R2 ;  /* 0x0000000413027825 */ /* 0x001fca00078e0202 */
[----:B------:R-:W3:Y:S04]  /*26550*/  LDG.E R27, desc[UR36][R2.64] ;  /* 0x00000024021b7981 */ /* 0x000ee8000c1e1900 */
[----:B-12---:R-:W3:Y:S02]  /*26560*/  LDG.E R0, desc[UR36][R2.64+0x4] ;  /* 0x0000042402007981 */ /* 0x006ee4000c1e1900 */
[----:B---3--:R-:W-:-:S07]  /*26570*/  IMAD.IADD R27, R0, 0x1, -R27 ;  /* 0x00000001001b7824 */ /* 0x008fce00078e0a1b */
.L_x_6444:
[----:B------:R-:W4:Y:S01]  /*26580*/  LDL R6, [R1+0x424] ;  /* 0x0004240001067983 */ /* 0x000f220000100800 */
[----:B012---:R-:W0:Y:S01]  /*26590*/  LDC R0, c[0x0][0x448] ;  /* 0x00011200ff007b82 */ /* 0x007e220000000800 */
[----:B------:R-:W-:Y:S01]  /*265a0*/  IMAD.SHL.U32 R8, R17, 0x40, RZ ;  /* 0x0000004011087824 */ /* 0x000fe200078e00ff */
[----:B------:R-:W-:Y:S01]  /*265b0*/  LOP3.LUT R22, R22, 0xfffff7ff, RZ, 0xc0, !PT ;  /* 0xfffff7ff16167812 */ /* 0x000fe200078ec0ff */
[----:B-----5:R-:W-:-:S03]  /*265c0*/  IMAD.IADD R27, R27, 0x1, -R32 ;  /* 0x000000011b1b7824 */ /* 0x020fc600078e0a20 */
[----:B------:R1:W-:Y:S02]  /*265d0*/  STL [R1+0x420], R8 ;  /* 0x0004200801007387 */ /* 0x0003e40000100800 */
[----:B---3--:R-:W2:Y:S01]  /*265e0*/  LDC.64 R2, c[0x0][0xad8] ;  /* 0x0002b600ff027b82 */ /* 0x008ea20000000a00 */
[----:B0-----:R-:W-:Y:S01]  /*265f0*/  ISETP.NE.AND P2, PT, R0, 0x1, PT ;  /* 0x000000010000780c */ /* 0x001fe20003f45270 */
[----:B------:R-:W-:Y:S01]  /*26600*/  VIADD R0, R8, 0x3f ;  /* 0x0000003f08007836 */ /* 0x000fe20000000000 */
[----:B--2---:R-:W-:-:S11]  /*26610*/  ISETP.GE.AND P1, PT, R3, 0x1, PT ;  /* 0x000000010300780c */ /* 0x004fd60003f26270 */
[----:B------:R-:W0:Y:S01]  /*26620*/  @P2 LDC R5, c[0x0][0x44c] ;  /* 0x00011300ff052b82 */ /* 0x000e220000000800 */
[----:B------:R-:W-:-:S07]  /*26630*/  @P2 LOP3.LUT R22, R22, 0x800, RZ, 0xfc, !PT ;  /* 0x0000080016162812 */ /* 0x000fce00078efcff */
[----:B------:R-:W2:Y:S01]  /*26640*/  @P2 LDC R7, c[0x0][0x450] ;  /* 0x00011400ff072b82 */ /* 0x000ea20000000800 */
[----:B0-----:R-:W-:-:S05]  /*26650*/  @P2 IMAD.HI.U32 R4, R0, R5, RZ ;  /* 0x0000000500042227 */ /* 0x001fca00078e00ff */
[----:B--2---:R-:W-:Y:S02]  /*26660*/  @P2 SHF.R.U32.HI R0, RZ, R7, R4 ;  /* 0x00000007ff002219 */ /* 0x004fe40000011604 */
[----:B----4-:R-:W-:-:S05]  /*26670*/  IADD3 R5, R27, 0x1, -R6 ;  /* 0x000000011b057810 */ /* 0x010fca0007ffe806 */
        /* <DEDUP_REMOVED lines=14> */
.L_x_6447:
[----:B------:R-:W-:-:S13]  /*26760*/  ISETP.NE.AND P0, PT, R3, 0x1, PT ;  /* 0x000000010300780c */ /* 0x000fda0003f05270 */
[----:B------:R-:W0:Y:S02]  /*26770*/  @P0 LDC.64 R4, c[0x0][0xae0] ;  /* 0x0002b800ff040b82 */ /* 0x000e240000000a00 */
[----:B0-----:R-:W-:-:S05]  /*26780*/  @P0 IMAD.HI.U32 R4, R0, R4, RZ ;  /* 0x0000000400040227 */ /* 0x001fca00078e00ff */
[----:B------:R-:W-:-:S07]  /*26790*/  @P0 SHF.R.U32.HI R0, RZ, R5, R4 ;  /* 0x00000005ff000219 */ /* 0x000fce0000011604 */
.L_x_6448:
[----:B------:R-:W-:Y:S05]  /*267a0*/  BSYNC B0 ;  /* 0x0000000000007941 */ /* 0x000fea0003800000 */
.L_x_6446:
[----:B------:R-:W-:-:S05]  /*267b0*/  IMAD R5, R0, R3, R3 ;  /* 0x0000000300057224 */ /* 0x000fca00078e0203 */
[----:B------:R-:W-:-:S07]  /*267c0*/  VIMNMX R2, R2, R5, PT ;  /* 0x0000000502027248 */ /* 0x000fce0003fe0100 */
.L_x_6445:
        /* <DEDUP_REMOVED lines=29> */
.L_x_6451:
[----:B------:R-:W-:-:S13]  /*269a0*/  ISETP.NE.AND P0, PT, R3, 0x1, PT ;  /* 0x000000010300780c */ /* 0x000fda0003f05270 */
[----:B------:R-:W1:Y:S02]  /*269b0*/  @P0 LDC.64 R4, c[0x0][0xae0] ;  /* 0x0002b800ff040b82 */ /* 0x000e640000000a00 */
[----:B-1----:R-:W-:-:S05]  /*269c0*/  @P0 IMAD.HI.U32 R4, R2, R4, RZ ;  /* 0x0000000402040227 */ /* 0x002fca00078e00ff */
[----:B------:R-:W-:-:S07]  /*269d0*/  @P0 SHF.R.U32.HI R2, RZ, R5, R4 ;  /* 0x00000005ff020219 */ /* 0x000fce0000011604 */
.L_x_6452:
[----:B------:R-:W-:Y:S05]  /*269e0*/  BSYNC B0 ;  /* 0x0000000000007941 */ /* 0x000fea0003800000 */
.L_x_6450:
[----:B------:R-:W-:-:S05]  /*269f0*/  IMAD R3, R2, R3, RZ ;  /* 0x0000000302037224 */ /* 0x000fca00078e02ff */
[----:B------:R-:W-:-:S07]  /*26a00*/  VIMNMX R0, R0, R3, !PT ;  /* 0x0000000300007248 */ /* 0x000fce0007fe0100 */
.L_x_6449:
        /* <DEDUP_REMOVED lines=24> */
.L_x_6454:
        /* <DEDUP_REMOVED lines=20> */
.L_x_6457:
[----:B------:R-:W-:Y:S05]  /*26cd0*/  BSYNC B6 ;  /* 0x0000000000067941 */ /* 0x000fea0003800000 */
.L_x_6456:
        /* <DEDUP_REMOVED lines=20> */
.L_x_6460:
        /* <DEDUP_REMOVED lines=15> */
.L_x_6459:
[----:B------:R-:W-:Y:S05]  /*26f10*/  BSYNC B6 ;  /* 0x0000000000067941 */ /* 0x000fea0003800000 */
.L_x_6458:
[----:B------:R-:W-:Y:S01]  /*26f20*/  ULDC.64 UR4, c[0x0][0xaf0] ;  /* 0x0002bc0000047ab9 */ /* 0x000fe20000000a00 */
[----:B------:R-:W1:Y:S01]  /*26f30*/  S2R R17, SR_TID.X ;  /* 0x0000000000117919 */ /* 0x000e620000002100 */
[----:B------:R-:W-:Y:S01]  /*26f40*/  ISETP.NE.U32.AND P0, PT, RZ, UR4, PT ;  /* 0x00000004ff007c0c */ /* 0x000fe2000bf05070 */
[----:B------:R-:W-:Y:S01]  /*26f50*/  IMAD.MOV.U32 R29, RZ, RZ, R19 ;  /* 0x000000ffff1d7224 */ /* 0x000fe200078e0013 */
[----:B------:R-:W-:Y:S01]  /*26f60*/  ULDC UR4, c[0x0][0x320] ;  /* 0x0000c80000047ab9 */ /* 0x000fe20000000800 */
[----:B------:R-:W2:Y:S01]  /*26f70*/  S2R R28, SR_TID.X ;  /* 0x00000000001c7919 */ /* 0x000ea20000002100 */
[----:B------:R-:W-:Y:S01]  /*26f80*/  ISETP.NE.AND.EX P0, PT, RZ, UR5, PT, P0 ;  /* 0x00000005ff007c0c */ /* 0x000fe2000bf05300 */
[----:B------:R-:W3:-:S12]  /*26f90*/  LDC R10, c[0x0][0x430] ;  /* 0x00010c00ff0a7b82 */ /* 0x000ed80000000800 */
[----:B------:R-:W4:Y:S01]  /*26fa0*/  @P0 LDC.64 R2, c[0x0][0xaf0] ;  /* 0x0002bc00ff020b82 */ /* 0x000f220000000a00 */
[----:B-1----:R-:W-:-:S05]  /*26fb0*/  IMAD.SHL.U32 R17, R17, 0x8, RZ ;  /* 0x0000000811117824 */ /* 0x002fca00078e00ff */
[----:B------:R-:W-:-:S04]  /*26fc0*/  LOP3.LUT R17, R17, 0x38, RZ, 0xc0, !PT ;  /* 0x0000003811117812 */ /* 0x000fc800078ec0ff */
[----:B------:R-:W-:Y:S01]  /*26fd0*/  LOP3.LUT R31, R17, 0x180, RZ, 0xfc, !PT ;  /* 0x00000180111f7812 */ /* 0x000fe200078efcff */
[----:B----4-:R-:W-:Y:S01]  /*26fe0*/  @P0 IMAD.WIDE R2, R19, 0x4, R2 ;  /* 0x0000000413020825 */ /* 0x010fe200078e0202 */
[C---:B------:R-:W-:Y:S02]  /*26ff0*/  LOP3.LUT R20, R17.reuse, 0x40, RZ, 0xfc, !PT ;  /* 0x0000004011147812 */ /* 0x040fe400078efcff */
[----:B------:R-:W-:Y:S02]  /*27000*/  LOP3.LUT R17, R17, 0x1c0, RZ, 0xfc, !PT ;  /* 0x000001c011117812 */ /* 0x000fe400078efcff */
[----:B------:R1:W5:Y:S01]  /*27010*/  @P0 LDG.E R29, desc[UR36][R2.64] ;  /* 0x00000024021d0981 */ /* 0x000362000c1e1900 */
[----:B--2---:R-:W-:Y:S01]  /*27020*/  IMAD.SHL.U32 R21, R28, 0x8, RZ ;  /* 0x000000081c157824 */ /* 0x004fe200078e00ff */
[----:B------:R-:W-:Y:S01]  /*27030*/  ISETP.GE.AND P0, PT, R17, UR4, PT ;  /* 0x0000000411007c0c */ /* 0x000fe2000bf06270 */
[----:B------:R-:W-:Y:S01]  /*27040*/  UMOV UR5, 0xffffffff ;  /* 0xffffffff00057882 */ /* 0x000fe20000000000 */
[----:B------:R-:W2:Y:S01]  /*27050*/  S2R R17, SR_TID.X ;  /* 0x0000000000117919 */ /* 0x000ea20000002100 */
[----:B------:R-:W-:-:S02]  /*27060*/  ISETP.GE.AND P3, PT, R20, UR4, PT ;  /* 0x0000000414007c0c */ /* 0x000fc4000bf66270 */
[----:B------:R-:W-:Y:S01]  /*27070*/  LOP3.LUT R21, R21, 0x38, RZ, 0xc0, !PT ;  /* 0x0000003815157812 */ /* 0x000fe200078ec0ff */
[----:B------:R-:W4:Y:S01]  /*27080*/  S2R R20, SR_TID.X ;  /* 0x0000000000147919 */ /* 0x000f220000002100 */
[----:B------:R-:W-:Y:S02]  /*27090*/  ISETP.GE.AND P1, PT, R31, UR4, PT ;  /* 0x000000041f007c0c */ /* 0x000fe4000bf26270 */
[----:B------:R-:W-:Y:S02]  /*270a0*/  ISETP.GE.AND P2, PT, R21, UR4, PT ;  /* 0x0000000415007c0c */ /* 0x000fe4000bf46270 */
[----:B------:R-:W-:Y:S02]  /*270b0*/  LOP3.LUT R22, R22, 0xfffffdff, RZ, 0xc0, !PT ;  /* 0xfffffdff16167812 */ /* 0x000fe400078ec0ff */
[----:B------:R-:W-:Y:S02]  /*270c0*/  LEA R0, R30, 0xffffffc0, 0x6 ;  /* 0xffffffc01e007811 */ /* 0x000fe400078e30ff */
[----:B------:R-:W-:-:S02]  /*270d0*/  SEL R6, RZ, 0x40, P1 ;  /* 0x00000040ff067807 */ /* 0x000fc40000800000 */
[----:B------:R-:W-:Y:S02]  /*270e0*/  @P3 LOP3.LUT R22, R22, 0x200, RZ, 0xfc, !PT ;  /* 0x0000020016163812 */ /* 0x000fe400078efcff */
[----:B0-----:R-:W-:Y:S02]  /*270f0*/  SEL R30, RZ, 0x80, P0 ;  /* 0x00000080ff1e7807 */ /* 0x001fe40000000000 */
[----:B------:R-:W-:-:S04]  /*27100*/  LOP3.LUT R22, R22, 0xfffffbff, RZ, 0xc0, !PT ;  /* 0xfffffbff16167812 */ /* 0x000fc800078ec0ff */
[----:B------:R-:W-:-:S04]  /*27110*/  @P2 LOP3.LUT R22, R22, 0x400, RZ, 0xfc, !PT ;  /* 0x0000040016162812 */ /* 0x000fc800078efcff */
[----:B------:R-:W-:Y:S01]  /*27120*/  LOP3.LUT R22, R22, 0xffffffdf, RZ, 0xc0, !PT ;  /* 0xffffffdf16167812 */ /* 0x000fe200078ec0ff */
[----:B--2---:R-:W-:-:S05]  /*27130*/  IMAD.SHL.U32 R17, R17, 0x8, RZ ;  /* 0x0000000811117824 */ /* 0x004fca00078e00ff */
[----:B------:R-:W-:-:S04]  /*27140*/  LOP3.LUT R17, R17, 0x38, RZ, 0xc0, !PT ;  /* 0x0000003811117812 */ /* 0x000fc800078ec0ff */
[----:B------:R-:W-:Y:S01]  /*27150*/  LOP3.LUT R31, R17, 0x80, RZ, 0xfc, !PT ;  /* 0x00000080111f7812 */ /* 0x000fe200078efcff */
[C---:B------:R-:W-:Y:S01]  /*27160*/  IMAD.SHL.U32 R17, R28.reuse, 0x8, RZ ;  /* 0x000000081c117824 */ /* 0x040fe200078e00ff */
[----:B------:R-:W-:Y:S02]  /*27170*/  LOP3.LUT R28, R28, 0x7f, RZ, 0xc0, !PT ;  /* 0x0000007f1c1c7812 */ /* 0x000fe400078ec0ff */
[----:B------:R-:W-:Y:S02]  /*27180*/  ISETP.GE.AND P5, PT, R31, UR4, PT ;  /* 0x000000041f007c0c */ /* 0x000fe4000bfa6270 */
[----:B------:R-:W-:Y:S02]  /*27190*/  LOP3.LUT R17, R17, 0x38, RZ, 0xc0, !PT ;  /* 0x0000003811117812 */ /* 0x000fe400078ec0ff */
[----:B------:R-:W-:Y:S02]  /*271a0*/  SHF.R.U32.HI R31, RZ, 0x3, R28 ;  /* 0x00000003ff1f7819 */ /* 0x000fe4000001161c */
[----:B------:R-:W-:Y:S01]  /*271b0*/  LOP3.LUT R28, R17, 0xc0, RZ, 0xfc, !PT ;  /* 0x000000c0111c7812 */ /* 0x000fe200078efcff */
[----:B----4-:R-:W-:-:S03]  /*271c0*/  IMAD.SHL.U32 R17, R20, 0x10, RZ ;  /* 0x0000001014117824 */ /* 0x010fc600078e00ff */
[----:B------:R-:W-:Y:S02]  /*271d0*/  ISETP.GE.AND P4, PT, R28, UR4, PT ;  /* 0x000000041c007c0c */ /* 0x000fe4000bf86270 */
[C---:B------:R-:W-:Y:S02]  /*271e0*/  LOP3.LUT R28, R21.reuse, 0x100, RZ, 0xfc, !PT ;  /* 0x00000100151c7812 */ /* 0x040fe400078efcff */
[----:B------:R-:W-:Y:S02]  /*271f0*/  LOP3.LUT R21, R21, 0x140, RZ, 0xfc, !PT ;  /* 0x0000014015157812 */ /* 0x000fe400078efcff */
[----:B------:R-:W-:Y:S02]  /*27200*/  @P5 LOP3.LUT R22, R22, 0x20, RZ, 0xfc, !PT ;  /* 0x0000002016165812 */ /* 0x000fe400078efcff */
[----:B------:R-:W-:Y:S02]  /*27210*/  ISETP.GE.AND P2, PT, R21, UR4, PT ;  /* 0x0000000415007c0c */ /* 0x000fe4000bf46270 */
[----:B------:R-:W-:-:S02]  /*27220*/  LOP3.LUT R22, R22, 0xffffffef, RZ, 0xc0, !PT ;  /* 0xffffffef16167812 */ /* 0x000fc400078ec0ff */
[----:B------:R-:W-:Y:S02]  /*27230*/  ISETP.GE.AND P3, PT, R28, UR4, PT ;  /* 0x000000041c007c0c */ /* 0x000fe4000bf66270 */
[----:B------:R-:W-:Y:S02]  /*27240*/  @P4 LOP3.LUT R22, R22, 0x10, RZ, 0xfc, !PT ;  /* 0x0000001016164812 */ /* 0x000fe400078efcff */
[----:B------:R-:W-:Y:S02]  /*27250*/  LOP3.LUT R17, R31, 0x70, R17, 0xf8, !PT ;  /* 0x000000701f117812 */ /* 0x000fe400078ef811 */
[----:B------:R-:W-:-:S03]  /*27260*/  LOP3.LUT R22, R22, 0xfffffffb, RZ, 0xc0, !PT ;  /* 0xfffffffb16167812 */ /* 0x000fc600078ec0ff */
[----:B------:R-:W-:Y:S01]  /*27270*/  IMAD.IADD R7, R17, 0x1, R0 ;  /* 0x0000000111077824 */ /* 0x000fe200078e0200 */
[----:B------:R-:W-:-:S04]  /*27280*/  @P2 LOP3.LUT R22, R22, 0x4, RZ, 0xfc, !PT ;  /* 0x0000000416162812 */ /* 0x000fc800078efcff */
[----:B------:R-:W-:-:S04]  /*27290*/  LOP3.LUT R22, R22, 0xfffffff7, RZ, 0xc0, !PT ;  /* 0xfffffff716167812 */ /* 0x000fc800078ec0ff */
[----:B------:R-:W-:Y:S01]  /*272a0*/  @P3 LOP3.LUT R22, R22, 0x8, RZ, 0xfc, !PT ;  /* 0x0000000816163812 */ /* 0x000fe200078efcff */
[----:B-1-3--:R-:W-:Y:S06]  /*272b0*/  BRA.DIV UR5, `(.L_x_6461) ;  /* 0x0000004e05ac7947 */ /* 0x00afec000b800000 */
.L_x_6534:
        /* <DEDUP_REMOVED lines=44> */
[----:B------:R-:W-:Y:S01]  /*27580*/  IMAD R2, R10, R2, R7 ;  /* 0x000000020a027224 */ /* 0x000fe200078e0207 */
[----:B------:R0:W-:Y:S04]  /*27590*/  STL [R1+0x448], R6 ;  /* 0x0004480601007387 */ /* 0x0001e80000100800 */
[----:B------:R0:W-:Y:S05]  /*275a0*/  STL [R1+0x428], R2 ;  /* 0x0004280201007387 */ /* 0x0001ea0000100800 */
[----:B------:R-:W-:-:S04]  /*275b0*/  @P0 LOP3.LUT R22, R22, 0x1000, RZ, 0xfc, !PT ;  /* 0x0000100016160812 */ /* 0x000fc800078efcff */
[----:B------:R-:W-:-:S04]  /*275c0*/  LOP3.LUT R22, R22, 0xfffffffe, RZ, 0xc0, !PT ;  /* 0xfffffffe16167812 */ /* 0x000fc800078ec0ff */
[----:B------:R-:W-:Y:S01]  /*275d0*/  @P1 LOP3.LUT R22, R22, 0x1, RZ, 0xfc, !PT ;  /* 0x0000000116161812 */ /* 0x000fe200078efcff */
[----:B0-----:R-:W-:Y:S06]  /*275e0*/  @!P0 BRA `(.L_x_6462) ;  /* 0x0000000000048947 */ /* 0x001fec0003800000 */
[----:B------:R-:W-:Y:S01]  /*275f0*/  BPT.TRAP 0x1 ;  /* 0x000000040000795c */ /* 0x000fe20000300000 */
.L_x_6462:
        /* <DEDUP_REMOVED lines=9> */
.L_x_6535:
[----:B------:R-:W-:Y:S05]  /*27690*/  BSYNC B0 ;  /* 0x0000000000007941 */ /* 0x000fea0003800000 */
.L_x_6463:
[----:B------:R-:W0:Y:S01]  /*276a0*/  LDL R2, [R1+0x428] ;  /* 0x0004280001027983 */ /* 0x000e220000100800 */
[----:B------:R-:W-:Y:S01]  /*276b0*/  ULDC.64 UR4, c[0x0][0x300] ;  /* 0x0000c00000047ab9 */ /* 0x000fe20000000a00 */
[----:B-----5:R-:W-:Y:S02]  /*276c0*/  SHF.R.S32.HI R4, RZ, 0x1f, R37 ;  /* 0x0000001fff047819 */ /* 0x020fe40000011425 */
[----:B------:R-:W-:-:S03]  /*276d0*/  LOP3.LUT R22, R22, 0xfffffffd, RZ, 0xc0, !PT ;  /* 0xfffffffd16167812 */ /* 0x000fc600078ec0ff */
[----:B------:R-:W-:Y:S01]  /*276e0*/  STL [R1+0x440], R4 ;  /* 0x0004400401007387 */ /* 0x000fe20000100800 */
[----:B0-----:R-:W-:-:S05]  /*276f0*/  SHF.R.S32.HI R0, RZ, 0x1f, R2 ;  /* 0x0000001fff007819 */ /* 0x001fca0000011402 */
[----:B------:R0:W-:Y:S02]  /*27700*/  STL [R1+0x43c], R0 ;  /* 0x00043c0001007387 */ /* 0x0001e40000100800 */
[----:B0-----:R-:W-:-:S04]  /*27710*/  IMAD R0, R0, UR4, RZ ;  /* 0x0000000400007c24 */ /* 0x001fc8000f8e02ff */
[C---:B------:R-:W-:Y:S02]  /*27720*/  IMAD R0, R2.reuse, UR5, R0 ;  /* 0x0000000502007c24 */ /* 0x040fe4000f8e0200 */
[----:B------:R-:W-:Y:S01]  /*27730*/  IMAD.WIDE.U32 R2, R2, UR4, RZ ;  /* 0x0000000402027c25 */ /* 0x000fe2000f8e00ff */
[----:B------:R-:W-:-:S03]  /*27740*/  ULDC.64 UR4, c[0x0][0x310] ;  /* 0x0000c40000047ab9 */ /* 0x000fc60000000a00 */
[----:B------:R-:W-:Y:S02]  /*27750*/  IMAD.IADD R3, R3, 0x1, R0 ;  /* 0x0000000103037824 */ /* 0x000fe400078e0200 */
[----:B------:R-:W-:Y:S02]  /*27760*/  IMAD R0, R4, UR4, RZ ;  /* 0x0000000404007c24 */ /* 0x000fe4000f8e02ff */
[----:B------:R-:W0:Y:S01]  /*27770*/  S2R R4, SR_TID.X ;  /* 0x0000000000047919 */ /* 0x000e220000002100 */
        /* <DEDUP_REMOVED lines=52> */
.L_x_6545:
        /* <DEDUP_REMOVED lines=10> */
.L_x_6466:
        /* <DEDUP_REMOVED lines=11> */
.L_x_6467:
[----:B------:R-:W-:Y:S01]  /*27c10*/  VIADD R0, R23, 0x20400 ;  /* 0x0002040017007836 */ /* 0x000fe20000000000 */
[----:B------:R-:W-:Y:S01]  /*27c20*/  LOP3.LUT P1, RZ, R22, 0x40, RZ, 0xc0, !PT ;  /* 0x0000004016ff7812 */ /* 0x000fe2000782c0ff */
[----:B------:R1:W-:-:S12]  /*27c30*/  SYNCS.ARRIVE.TRANS64.A1T0 RZ, [R17+URZ+0x38830], RZ ;  /* 0x038830ff11ff79a7 */ /* 0x0003d8000810003f */
[----:B------:R-:W-:Y:S05]  /*27c40*/  WARPSYNC.ALL ;  /* 0x0000000000007948 */ /* 0x000fea0003800000 */
[----:B------:R-:W-:Y:S01]  /*27c50*/  BAR.SYNC.DEFER_BLOCKING 0x8, 0x100 ;  /* 0x0204000000007b1d */ /* 0x000fe20000010000 */
[----:B------:R-:W-:Y:S02]  /*27c60*/  LOP3.LUT P0, RZ, R0, 0x3ff, RZ, 0xc0, !PT ;  /* 0x000003ff00ff7812 */ /* 0x000fe4000780c0ff */
[----:B------:R-:W-:-:S03]  /*27c70*/  SHF.R.S32.HI R0, RZ, 0x1f, R19 ;  /* 0x0000001fff007819 */ /* 0x000fc60000011413 */
[----:B------:R-:W-:Y:S01]  /*27c80*/  BSSY B6, `(.L_x_6468) ;  /* 0x0000018000067945 */ /* 0x000fe20003800000 */
[----:B------:R-:W-:Y:S02]  /*27c90*/  SEL R31, R0, RZ, !P1 ;  /* 0x000000ff001f7207 */ /* 0x000fe40004800000 */
[----:B------:R-:W-:-:S03]  /*27ca0*/  SEL R0, R19, RZ, !P1 ;  /* 0x000000ff13007207 */ /* 0x000fc60004800000 */
[----:B------:R-:W-:Y:S04]  /*27cb0*/  STL [R1+0x438], R31 ;  /* 0x0004381f01007387 */ /* 0x000fe80000100800 */
[----:B------:R2:W-:Y:S02]  /*27cc0*/  STL [R1+0x42c], R0 ;  /* 0x00042c0001007387 */ /* 0x0005e40000100800 */
[----:B--2---:R-:W-:-:S05]  /*27cd0*/  SHF.R.S32.HI R0, RZ, 0x1f, R36 ;  /* 0x0000001fff007819 */ /* 0x004fca0000011424 */
[----:B------:R2:W-:Y:S01]  /*27ce0*/  STL [R1+0x430], R0 ;  /* 0x0004300001007387 */ /* 0x0005e20000100800 */
        /* <DEDUP_REMOVED lines=16> */
[----:B012---:R-:W-:Y:S05]  /*27df0*/  CALL.ABS.NOINC R2 ;  /* 0x0000000002007343 */ /* 0x007fea0003c00000 */
.L_x_6469:
[----:B------:R-:W-:Y:S05]  /*27e00*/  BSYNC B6 ;  /* 0x0000000000067941 */ /* 0x000fea0003800000 */
.L_x_6468:
[----:B------:R-:W3:Y:S01]  /*27e10*/  LDL R20, [R1+0x430] ;  /* 0x0004300001147983 */ /* 0x000ee20000100800 */
[----:B------:R-:W-:Y:S01]  /*27e20*/  IMAD.MOV.U32 R5, RZ, RZ, R31 ;  /* 0x000000ffff057224 */ /* 0x000fe200078e001f */
[----:B------:R-:W-:Y:S02]  /*27e30*/  ULDC.64 UR4, c[0x0][0x298] ;  /* 0x0000a60000047ab9 */ /* 0x000fe40000000a00 */
[----:B------:R-:W4:Y:S01]  /*27e40*/  LDL R21, [R1+0x42c] ;  /* 0x00042c0001157983 */ /* 0x000f220000100800 */
[----:B0-----:R-:W0:Y:S01]  /*27e50*/  S2R R2, SR_TID.X ;  /* 0x0000000000027919 */ /* 0x001e220000002100 */
[----:B------:R-:W1:Y:S01]  /*27e60*/  S2R R31, SR_TID.X ;  /* 0x00000000001f7919 */ /* 0x000e620000002100 */
[----:B0-----:R-:W-:-:S04]  /*27e70*/  LOP3.LUT R2, R2, 0x7f, RZ, 0xc0, !PT ;  /* 0x0000007f02027812 */ /* 0x001fc800078ec0ff */
[----:B--2---:R-:W-:Y:S02]  /*27e80*/  SHF.R.U32.HI R0, RZ, 0x3, R2 ;  /* 0x00000003ff007819 */ /* 0x004fe40000011602 */
[----:B------:R-:W0:Y:S01]  /*27e90*/  LDC R2, c[0x0][0x448] ;  /* 0x00011200ff027b82 */ /* 0x000e220000000800 */
[----:B---3--:R-:W-:Y:S02]  /*27ea0*/  IMAD.MOV.U32 R4, RZ, RZ, R20 ;  /* 0x000000ffff047224 */ /* 0x008fe400078e0014 */
[----:B------:R-:W2:Y:S01]  /*27eb0*/  LDL R20, [R1+0x420] ;  /* 0x0004200001147983 */ /* 0x000ea20000100800 */
[----:B0-----:R-:W-:Y:S01]  /*27ec0*/  ISETP.NE.AND P6, PT, R2, 0x1, PT ;  /* 0x000000010200780c */ /* 0x001fe20003fc5270 */
[----:B-1----:R-:W-:-:S12]  /*27ed0*/  IMAD.SHL.U32 R31, R31, 0x10, RZ ;  /* 0x000000101f1f7824 */ /* 0x002fd800078e00ff */
[----:B------:R-:W0:Y:S08]  /*27ee0*/  @P6 LDC R3, c[0x0][0x44c] ;  /* 0x00011300ff036b82 */ /* 0x000e300000000800 */
[----:B------:R-:W1:Y:S01]  /*27ef0*/  @P6 LDC R2, c[0x0][0x450] ;  /* 0x00011400ff026b82 */ /* 0x000e620000000800 */
[----:B------:R-:W-:Y:S01]  /*27f00*/  LOP3.LUT R31, R0, 0x70, R31, 0xf8, !PT ;  /* 0x00000070001f7812 */ /* 0x000fe200078ef81f */
[----:B------:R-:W-:-:S04]  /*27f10*/  IMAD R4, R4, UR4, RZ ;  /* 0x0000000404047c24 */ /* 0x000fc8000f8e02ff */
[----:B------:R-:W-:Y:S02]  /*27f20*/  IMAD R4, R36, UR5, R4 ;  /* 0x0000000524047c24 */ /* 0x000fe4000f8e0204 */
[----:B--2---:R-:W-:-:S04]  /*27f30*/  IMAD.IADD R31, R31, 0x1, R20 ;  /* 0x000000011f1f7824 */ /* 0x004fc800078e0214 */
[----:B0-----:R-:W-:-:S04]  /*27f40*/  @P6 IMAD.HI.U32 R3, R31, R3, RZ ;  /* 0x000000031f036227 */ /* 0x001fc800078e00ff */
[----:B------:R-:W-:Y:S01]  /*27f50*/  IMAD.MOV.U32 R0, RZ, RZ, R31 ;  /* 0x000000ffff007224 */ /* 0x000fe200078e001f */
[----:B-1----:R-:W-:Y:S01]  /*27f60*/  @P6 SHF.R.U32.HI R0, RZ, R2, R3 ;  /* 0x00000002ff006219 */ /* 0x002fe20000011603 */
        /* <DEDUP_REMOVED lines=9> */
[C---:B----4-:R-:W-:Y:S01]  /*28000*/  IMAD.WIDE.U32 R2, R21.reuse, UR4, R2 ;  /* 0x0000000415027c25 */ /* 0x050fe2000f8e0002 */
[----:B------:R-:W0:Y:S03]  /*28010*/  LDC R5, c[0x0][0x448] ;  /* 0x00011200ff057b82 */ /* 0x000e260000000800 */
[----:B------:R-:W-:Y:S01]  /*28020*/  IMAD R4, R21, UR5, R4 ;  /* 0x0000000515047c24 */ /* 0x000fe2000f8e0204 */
[----:B------:R-:W1:Y:S01]  /*28030*/  S2R R6, SR_TID.X ;  /* 0x0000000000067919 */ /* 0x000e620000002100 */
[----:B------:R-:W-:Y:S01]  /*28040*/  ULDC.64 UR4, c[0x0][0x2d0] ;  /* 0x0000b40000047ab9 */ /* 0x000fe20000000a00 */
[----:B------:R2:W5:Y:S01]  /*28050*/  LDL R21, [R1+0x424] ;  /* 0x0004240001157983 */ /* 0x0005620000100800 */
[----:B------:R-:W-:Y:S01]  /*28060*/  IMAD.IADD R3, R3, 0x1, R4 ;  /* 0x0000000103037824 */ /* 0x000fe200078e0204 */
[----:B------:R-:W-:-:S05]  /*28070*/  SHF.R.S32.HI R4, RZ, 0x1f, R0 ;  /* 0x0000001fff047819 */ /* 0x000fca0000011400 */
[----:B------:R-:W-:Y:S02]  /*28080*/  IMAD R4, R4, UR4, RZ ;  /* 0x0000000404047c24 */ /* 0x000fe4000f8e02ff */
[----:B------:R-:W-:-:S04]  /*28090*/  IMAD.WIDE.U32 R2, R0, UR4, R2 ;  /* 0x0000000400027c25 */ /* 0x000fc8000f8e0002 */
[----:B------:R-:W-:Y:S01]  /*280a0*/  IMAD R4, R0, UR5, R4 ;  /* 0x0000000500047c24 */ /* 0x000fe2000f8e0204 */
[----:B------:R-:W-:Y:S01]  /*280b0*/  ULDC.64 UR4, c[0x0][0x2c8] ;  /* 0x0000b20000047ab9 */ /* 0x000fe20000000a00 */
[----:B------:R-:W-:-:S04]  /*280c0*/  IMAD.MOV R0, RZ, RZ, -R0 ;  /* 0x000000ffff007224 */ /* 0x000fc800078e0a00 */
[----:B0-----:R-:W-:Y:S02]  /*280d0*/  IMAD R0, R5, R0, R31 ;  /* 0x0000000005007224 */ /* 0x001fe400078e021f */
[----:B------:R-:W-:-:S03]  /*280e0*/  IMAD.IADD R3, R3, 0x1, R4 ;  /* 0x0000000103037824 */ /* 0x000fc600078e0204 */
[----:B------:R-:W-:Y:S01]  /*280f0*/  SHF.R.S32.HI R4, RZ, 0x1f, R0 ;  /* 0x0000001fff047819 */ /* 0x000fe20000011400 */
[----:B------:R-:W-:-:S04]  /*28100*/  IMAD.WIDE.U32 R2, R0, UR4, R2 ;  /* 0x0000000400027c25 */ /* 0x000fc8000f8e0002 */
[----:B------:R-:W-:-:S04]  /*28110*/  IMAD R4, R4, UR4, RZ ;  /* 0x0000000404047c24 */ /* 0x000fc8000f8e02ff */
[----:B------:R-:W-:Y:S01]  /*28120*/  IMAD R4, R0, UR5, R4 ;  /* 0x0000000500047c24 */ /* 0x000fe2000f8e0204 */
[----:B------:R-:W-:Y:S01]  /*28130*/  ULDC.64 UR4, c[0x0][0x280] ;  /* 0x0000a00000047ab9 */ /* 0x000fe20000000a00 */
[----:B-1----:R-:W-:Y:S01]  /*28140*/  IMAD.SHL.U32 R9, R6, 0x8, RZ ;  /* 0x0000000806097824 */ /* 0x002fe200078e00ff */
[C---:B------:R-:W-:Y:S01]  /*28150*/  LEA R0, P0, R2.reuse, UR4, 0x1 ;  /* 0x0000000402007c11 */ /* 0x040fe2000f8008ff */
[----:B------:R-:W-:Y:S01]  /*28160*/  IMAD.IADD R3, R3, 0x1, R4 ;  /* 0x0000000103037824 */ /* 0x000fe200078e0204 */
[----:B------:R-:W-:Y:S02]  /*28170*/  ULDC UR4, c[0x0][0x2b8] ;  /* 0x0000ae0000047ab9 */ /* 0x000fe40000000800 */
[----:B------:R-:W-:Y:S02]  /*28180*/  LOP3.LUT R9, R9, 0x38, RZ, 0xc0, !PT ;  /* 0x0000003809097812 */ /* 0x000fe400078ec0ff */
[----:B------:R-:W-:Y:S01]  /*28190*/  LEA.HI.X R2, R2, UR5, R3, 0x1, P0 ;  /* 0x0000000502027c11 */ /* 0x000fe200080f0c03 */
[----:B------:R-:W-:Y:S01]  /*281a0*/  UMOV UR5, 0xffffffff ;  /* 0xffffffff00057882 */ /* 0x000fe20000000000 */
[----:B------:R-:W-:-:S02]  /*281b0*/  LOP3.LUT R6, R6, 0x7f, RZ, 0xc0, !PT ;  /* 0x0000007f06067812 */ /* 0x000fc400078ec0ff */
[----:B------:R-:W-:Y:S02]  /*281c0*/  ISETP.GE.AND P0, PT, R9, UR4, PT ;  /* 0x0000000409007c0c */ /* 0x000fe4000bf06270 */
[----:B------:R-:W-:Y:S01]  /*281d0*/  SHF.R.U32.HI R10, RZ, 0x3, R6 ;  /* 0x00000003ff0a7819 */ /* 0x000fe20000011606 */
[----:B--2---:R-:W-:Y:S10]  /*281e0*/  BRA.DIV UR5, `(.L_x_6470) ;  /* 0x0000004605747947 */ /* 0x004ff4000b800000 */
[----:B------:R-:W0:Y:S01]  /*281f0*/  SHFL.IDX PT, R6, R0, RZ, 0x181f ;  /* 0x00181fff00067589 */ /* 0x000e2200000e0000 */
[----:B-----5:R-:W-:Y:S01]  /*28200*/  IMAD R3, R21, R5, RZ ;  /* 0x0000000515037224 */ /* 0x020fe200078e02ff */
[----:B------:R-:W-:Y:S01]  /*28210*/  LOP3.LUT R22, R22, 0xfffffeff, RZ, 0xc0, !PT ;  /* 0xfffffeff16167812 */ /* 0x000fe200078ec0ff */
[----:B------:R-:W-:Y:S01]  /*28220*/  IMAD.IADD R4, R10, 0x1, R20 ;  /* 0x000000010a047824 */ /* 0x000fe200078e0214 */
[----:B------:R-:W1:Y:S04]  /*28230*/  SHFL.IDX PT, R5, R2, RZ, 0x181f ;  /* 0x00181fff02057589 */ /* 0x000e6800000e0000 */
[----:B------:R-:W-:-:S13]  /*28240*/  ISETP.GE.AND P2, PT, R4, R3, PT ;  /* 0x000000030400720c */ /* 0x000fda0003f46270 */
[----:B------:R-:W-:Y:S02]  /*28250*/  @P2 LOP3.LUT R22, R22, 0x100, RZ, 0xfc, !PT ;  /* 0x0000010016162812 */ /* 0x000fe400078efcff */
[----:B0-----:R-:W-:Y:S02]  /*28260*/  @!P2 LEA R6, P1, R9, R6, 0x1 ;  /* 0x000000060906a211 */ /* 0x001fe400078208ff */
[----:B------:R-:W-:-:S03]  /*28270*/  LOP3.LUT R22, R22, 0xffffff7f, RZ, 0xc0, !PT ;  /* 0xffffff7f16167812 */ /* 0x000fc600078ec0ff */
[----:B-1----:R-:W-:-:S04]  /*28280*/  @!P2 IMAD.X R5, RZ, RZ, R5, P1 ;  /* 0x000000ffff05a224 */ /* 0x002fc800008e0605 */
[----:B------:R-:W-:Y:S02]  /*28290*/  @!P2 IMAD.MOV.U32 R7, RZ, RZ, R5 ;  /* 0x000000ffff07a224 */ /* 0x000fe400078e0005 */
[----:B------:R-:W-:-:S03]  /*282a0*/  VIADD R5, R4, 0x10 ;  /* 0x0000001004057836 */ /* 0x000fc60000000000 */
[----:B------:R-:W-:Y:S01]  /*282b0*/  @!PT LDS RZ, [RZ] ;  /* 0x00000000fffff984 */ /* 0x000fe20000000800 */
[----:B------:R0:W-:Y:S02]  /*282c0*/  @!P2 LDGSTS.E.BYPASS.LTC128B.128 [R25+0x20400], desc[UR36][R6.64], !P0 ;  /* 0x204000000619afae */ /* 0x0001e4000c101d64 */
[----:B------:R-:W-:Y:S02]  /*282d0*/  ISETP.GE.AND P2, PT, R5, R3, PT ;  /* 0x000000030500720c */ /* 0x000fe40003f46270 */
        /* <DEDUP_REMOVED lines=9> */
[----:B------:R-:W-:Y:S02]  /*28370*/  ISETP.GE.AND P2, PT, R5, R3, PT ;  /* 0x000000030500720c */ /* 0x000fe40003f46270 */
[----:B------:R-:W-:Y:S04]  /*28380*/  SHFL.IDX PT, R5, R2, 0x2, 0x181f ;  /* 0x00581f0002057f89 */ /* 0x000fe800000e0000 */
[----:B0-----:R-:W0:Y:S07]  /*28390*/  SHFL.IDX PT, R6, R0, 0x2, 0x181f ;  /* 0x00581f0000067f89 */ /* 0x001e2e00000e0000 */
[----:B------:R-:W-:Y:S01]  /*283a0*/  @P2 LOP3.LUT R22, R22, 0x40, RZ, 0xfc, !PT ;  /* 0x0000004016162812 */ /* 0x000fe200078efcff */
[----:B------:R-:W1:Y:S01]  /*283b0*/  SHFL.IDX PT, R0, R0, 0x3, 0x181f ;  /* 0x00781f0000007f89 */ /* 0x000e6200000e0000 */
[----:B0-----:R-:W-:-:S05]  /*283c0*/  @!P2 LEA R6, P1, R9, R6, 0x1 ;  /* 0x000000060906a211 */ /* 0x001fca00078208ff */
[----:B------:R-:W-:-:S04]  /*283d0*/  @!P2 IMAD.X R5, RZ, RZ, R5, P1 ;  /* 0x000000ffff05a224 */ /* 0x000fc800008e0605 */
[----:B------:R-:W-:Y:S02]  /*283e0*/  @!P2 IMAD.MOV.U32 R7, RZ, RZ, R5 ;  /* 0x000000ffff07a224 */ /* 0x000fe400078e0005 */
[----:B------:R0:W2:Y:S04]  /*283f0*/  SHFL.IDX PT, R5, R2, 0x3, 0x181f ;  /* 0x00781f0002057f89 */ /* 0x0000a800000e0000 */
[----:B-1----:R0:W-:Y:S02]  /*28400*/  @!P2 LDGSTS.E.BYPASS.LTC128B.128 [R25+0x21400], desc[UR36][R6.64], !P0 ;  /* 0x214000000619afae */ /* 0x0021e4000c101d64 */
.L_x_6554:
[----:B------:R-:W-:Y:S01]  /*28410*/  VIADD R4, R4, 0x30 ;  /* 0x0000003004047836 */ /* 0x000fe20000000000 */
[----:B------:R-:W-:-:S04]  /*28420*/  LOP3.LUT R22, R22, 0xfffeffff, RZ, 0xc0, !PT ;  /* 0xfffeffff16167812 */ /* 0x000fc800078ec0ff */
[----:B------:R-:W-:-:S13]  /*28430*/  ISETP.GE.AND P2, PT, R4, R3, PT ;  /* 0x000000030400720c */ /* 0x000fda0003f46270 */
[----:B0-----:R-:W-:Y:S02]  /*28440*/  @!P2 LEA R2, P1, R9, R0, 0x1 ;  /* 0x000000000902a211 */ /* 0x001fe400078208ff */
[----:B------:R-:W-:-:S03]  /*28450*/  @P2 LOP3.LUT R22, R22, 0x10000, RZ, 0xfc, !PT ;  /* 0x0001000016162812 */ /* 0x000fc600078efcff */
[----:B--2---:R-:W-:-:S05]  /*28460*/  @!P2 IMAD.X R3, RZ, RZ, R5, P1 ;  /* 0x000000ffff03a224 */ /* 0x004fca00008e0605 */
[----:B------:R-:W-:Y:S01]  /*28470*/  @!PT LDS RZ, [RZ] ;  /* 0x00000000fffff984 */ /* 0x000fe20000000800 */
[----:B------:R-:W-:Y:S01]  /*28480*/  @!PT LDS RZ, [RZ] ;  /* 0x00000000fffff984 */ /* 0x000fe20000000800 */
[----:B------:R-:W-:Y:S01]  /*28490*/  @!PT LDS RZ, [RZ] ;  /* 0x00000000fffff984 */ /* 0x000fe20000000800 */
[----:B------:R0:W-:Y:S01]  /*284a0*/  @!P2 LDGSTS.E.BYPASS.LTC128B.128 [R25+0x21c00], desc[UR36][R2.64], !P0 ;  /* 0x21c000000219afae */ /* 0x0001e2000c101d64 */
[----:B------:R-:W-:Y:S01]  /*284b0*/  PLOP3.LUT P0, PT, PT, PT, PT, 0x80, 0x0 ;  /* 0x000000000000781c */ /* 0x000fe20003f0f070 */
[----:B------:R-:W-:-:S12]  /*284c0*/  NOP ;  /* 0x0000000000007918 */ /* 0x000fd80000000000 */
.L_x_6471:
        /* <DEDUP_REMOVED lines=28> */
.L_x_6473:
[----:B------:R-:W-:Y:S05]  /*28690*/  BSYNC B6 ;  /* 0x0000000000067941 */ /* 0x000fea0003800000 */
.L_x_6472:
        /* <DEDUP_REMOVED lines=8> */
[----:B------:R-:W-:Y:S01]  /*28720*/  IMAD.MOV.U32 R0, RZ, RZ, R31 ;  /* 0x000000ffff007224 */ /* 0x000fe200078e001f */
        /* <DEDUP_REMOVED lines=155> */
.L_x_6564:
        /* <DEDUP_REMOVED lines=23> */
.L_x_6476:
[----:B------:R-:W-:Y:S05]  /*29250*/  BSYNC B0 ;  /* 0x0000000000007941 */ /* 0x000fea0003800000 */
.L_x_6475:
[----:B------:R-:W-:Y:S01]  /*29260*/  NOP ;  /* 0x0000000000007918 */ /* 0x000fe20000000000 */
[----:B------:R-:W-:-:S13]  /*29270*/  PLOP3.LUT P0, PT, PT, PT, PT, 0x80, 0x0 ;  /* 0x000000000000781c */ /* 0x000fda0003f0f070 */
.L_x_6477:
[----:B------:R-:W-:Y:S02]  /*29280*/  PLOP3.LUT P1, PT, P1, P0, PT, 0xa2, 0x0 ;  /* 0x000000000000781c */ /* 0x000fe40000f21472 */
[----:B------:R-:W-:-:S08]  /*29290*/  @P0 R2UR P1, UR4, R23 ;  /* 0x00000000170402ca */ /* 0x000fd00000020000 */
[----:B------:R-:W-:-:S05]  /*292a0*/  @P0 PLOP3.LUT P0, PT, P1, PT, PT, 0x80, 0x0 ;  /* 0x000000000000081c */ /* 0x000fca0000f0f070 */
[----:B------:R-:W-:Y:S01]  /*292b0*/  @!P1 SYNCS.ARRIVE.TRANS64.RED.A0T1 RZ, [UR4+0x38810], RZ ;  /* 0x038810ffffff99a7 */ /* 0x000fe20008200404 */
[----:B------:R-:W-:Y:S07]  /*292c0*/  @!P1 ARRIVES.LDGSTSBAR.64.TRANSCNT [UR4+0x38810] ;  /* 0x03881000ff0099b0 */ /* 0x000fee0008000a84 */
[----:B------:R-:W-:Y:S05]  /*292d0*/  @P0 BRA.U.ANY `(.L_x_6477) ;  /* 0xfffffffd00e80947 */ /* 0x000fea000393ffff */
[----:B01----:R-:W2:Y:S02]  /*292e0*/  LDL.LU R2, [R1+0x444] ;  /* 0x0004440001027983 */ /* 0x003ea40000300800 */
        /* <DEDUP_REMOVED lines=11> */
.L_x_6565:
[----:B------:R-:W-:Y:S05]  /*293a0*/  BSYNC B0 ;  /* 0x0000000000007941 */ /* 0x000fea0003800000 */
.L_x_6478:
[----:B------:R-:W-:-:S05]  /*293b0*/  IMAD.U32 R2, RZ, RZ, UR38 ;  /* 0x00000026ff027e24 */ /* 0x000fca000f8e00ff */
[----:B------:R-:W-:-:S13]  /*293c0*/  ISETP.NE.AND P0, PT, R2, 0x3, PT ;  /* 0x000000030200780c */ /* 0x000fda0003f05270 */
[----:B------:R-:W-:Y:S05]  /*293d0*/  @!P0 BRA `(.L_x_6480) ;  /* 0x0000000000048947 */ /* 0x000fea0003800000 */
[----:B------:R-:W-:Y:S01]  /*293e0*/  BPT.TRAP 0x1 ;  /* 0x000000040000795c */ /* 0x000fe20000300000 */
.L_x_6480:
[----:B0-----:R-:W-:Y:S01]  /*293f0*/  SHF.L.U32 R0, R26, 0x1f, RZ ;  /* 0x0000001f1a007819 */ /* 0x001fe200000006ff */
[----:B------:R-:W-:Y:S03]  /*29400*/  BSSY B0, `(.L_x_6481) ;  /* 0x0000003000007945 */ /* 0x000fe60003800000 */
[----:B------:R-:W0:Y:S02]  /*29410*/  SYNCS.PHASECHK.TRANS64.TRYWAIT P0, [R17+URZ+0x38860], R0 ;  /* 0x03886000110075a7 */ /* 0x000e24000800017f */
[----:B0-----:R-:W-:Y:S05]  /*29420*/  @!P0 BRA `(.L_x_6482) ;  /* 0x0000004000f88947 */ /* 0x001fea0003800000 */
.L_x_6566:
[----:B------:R-:W-:Y:S05]  /*29430*/  BSYNC B0 ;  /* 0x0000000000007941 */ /* 0x000fea0003800000 */
.L_x_6481:
[----:B------:R-:W0:Y:S01]  /*29440*/  LDL.LU R3, [R1+0x43c] ;  /* 0x00043c0001037983 */ /* 0x000e220000300800 */
[----:B------:R-:W-:-:S03]  /*29450*/  ULDC.64 UR4, c[0x0][0x328] ;  /* 0x0000ca0000047ab9 */ /* 0x000fc60000000a00 */
[----:B------:R-:W2:Y:S04]  /*29460*/  LDL.LU R2, [R1+0x428] ;  /* 0x0004280001027983 */ /* 0x000ea80000300800 */
        /* <DEDUP_REMOVED lines=107> */
.L_x_6576:
        /* <DEDUP_REMOVED lines=34> */
.L_x_6484:
        /* <DEDUP_REMOVED lines=11> */
.L_x_6485:
[----:B------:R-:W2:Y:S01]  /*29df0*/  LDL.LU R2, [R1+0x434] ;  /* 0x0004340001027983 */ /* 0x000ea20000300800 */
[----:B------:R1:W-:Y:S01]  /*29e00*/  SYNCS.ARRIVE.TRANS64.A1T0 RZ, [R17+URZ+0x38850], RZ ;  /* 0x038850ff11ff79a7 */ /* 0x0003e2000810003f */
[----:B------:R-:W-:Y:S01]  /*29e10*/  BSSY B0, `(.L_x_6486) ;  /* 0x00000f7000007945 */ /* 0x000fe20003800000 */
[----:B--2---:R-:W-:-:S05]  /*29e20*/  VIADD R7, R2, 0xfffffffe ;  /* 0xfffffffe02077836 */ /* 0x004fca0000000000 */
[----:B------:R-:W-:-:S13]  /*29e30*/  ISETP.GE.AND P0, PT, R7, R33, PT ;  /* 0x000000210700720c */ /* 0x000fda0003f06270 */
[----:B-1----:R-:W-:Y:S05]  /*29e40*/  @!P0 BRA `(.L_x_6487) ;  /* 0x0000000c00cc8947 */ /* 0x002fea0003800000 */
[----:B------:R-:W2:Y:S01]  /*29e50*/  LDL.LU R2, [R1+0x448] ;  /* 0x0004480001027983 */ /* 0x000ea20000300800 */
[----:B------:R-:W-:-:S04]  /*29e60*/  LOP3.LUT R30, R30, 0x80, RZ, 0xc0, !PT ;  /* 0x000000801e1e7812 */ /* 0x000fc800078ec0ff */
[----:B------:R-:W-:Y:S02]  /*29e70*/  SHF.R.U32.HI R30, RZ, 0x3, R30 ;  /* 0x00000003ff1e7819 */ /* 0x000fe4000001161e */
[----:B--2---:R-:W-:-:S04]  /*29e80*/  LOP3.LUT R31, R2, 0x40, RZ, 0xc0, !PT ;  /* 0x00000040021f7812 */ /* 0x004fc800078ec0ff */
[----:B------:R-:W-:-:S07]  /*29e90*/  SHF.R.U32.HI R31, RZ, 0x2, R31 ;  /* 0x00000002ff1f7819 */ /* 0x000fce000001161f */
.L_x_6500:
[----:B-1----:R-:W1:Y:S01]  /*29ea0*/  S2R R2, SR_TID.X ;  /* 0x0000000000027919 */ /* 0x002e620000002100 */
[----:B--2---:R-:W2:Y:S01]  /*29eb0*/  LDC R4, c[0x0][0x430] ;  /* 0x00010c00ff047b82 */ /* 0x004ea20000000800 */
[----:B---3--:R-:W-:Y:S01]  /*29ec0*/  IMAD R6, R7, 0x40, R32 ;  /* 0x0000004007067824 */ /* 0x008fe200078e0220 */
[----:B------:R-:W-:Y:S05]  /*29ed0*/  YIELD ;  /* 0x0000000000007946 */ /* 0x000fea0003800000 */
[----:B------:R-:W3:Y:S01]  /*29ee0*/  S2R R3, SR_TID.X ;  /* 0x0000000000037919 */ /* 0x000ee20000002100 */
[----:B------:R-:W-:Y:S01]  /*29ef0*/  IMAD.U32 R11, RZ, RZ, UR38 ;  /* 0x00000026ff0b7e24 */ /* 0x000fe2000f8e00ff */
[----:B------:R-:W-:Y:S01]  /*29f00*/  ULDC UR4, c[0x0][0x430] ;  /* 0x00010c0000047ab9 */ /* 0x000fe20000000800 */
[----:B------:R-:W-:Y:S01]  /*29f10*/  VIADD R24, R24, 0x1 ;  /* 0x0000000118187836 */ /* 0x000fe20000000000 */
[----:B--2---:R-:W-:-:S02]  /*29f20*/  ISETP.NE.AND P0, PT, R4, 0x1, PT ;  /* 0x000000010400780c */ /* 0x004fc40003f05270 */
[----:B-1----:R-:W-:-:S04]  /*29f30*/  LOP3.LUT R2, R2, 0x7f, RZ, 0xc0, !PT ;  /* 0x0000007f02027812 */ /* 0x002fc800078ec0ff */
[----:B------:R-:W-:Y:S01]  /*29f40*/  SHF.R.U32.HI R2, RZ, 0x3, R2 ;  /* 0x00000003ff027819 */ /* 0x000fe20000011602 */
[----:B---3--:R-:W-:-:S06]  /*29f50*/  IMAD.SHL.U32 R4, R3, 0x10, RZ ;  /* 0x0000001003047824 */ /* 0x008fcc00078e00ff */
[----:B------:R-:W1:Y:S01]  /*29f60*/  @P0 LDC R3, c[0x0][0x434] ;  /* 0x00010d00ff030b82 */ /* 0x000e620000000800 */
[----:B------:R-:W-:-:S04]  /*29f70*/  LOP3.LUT R4, R2, 0x70, R4, 0xf8, !PT ;  /* 0x0000007002047812 */ /* 0x000fc800078ef804 */
[----:B------:R-:W-:-:S03]  /*29f80*/  ISETP.GT.U32.AND P1, PT, R4, 0x3f, PT ;  /* 0x0000003f0400780c */ /* 0x000fc60003f24070 */
[----:B------:R-:W2:Y:S01]  /*29f90*/  @P0 LDC R2, c[0x0][0x438] ;  /* 0x00010e00ff020b82 */ /* 0x000ea20000000800 */
[----:B------:R-:W-:-:S04]  /*29fa0*/  IMAD.IADD R6, R4, 0x1, R6 ;  /* 0x0000000104067824 */ /* 0x000fc800078e0206 */
[----:B------:R-:W-:-:S05]  /*29fb0*/  IMAD.MOV.U32 R10, RZ, RZ, R6 ;  /* 0x000000ffff0a7224 */ /* 0x000fca00078e0006 */
[----:B0-----:R-:W0:Y:S01]  /*29fc0*/  @!P1 LDC.64 R4, c[0x0][0x428] ;  /* 0x00010a00ff049b82 */ /* 0x001e220000000a00 */
[----:B-1----:R-:W-:-:S07]  /*29fd0*/  @P0 IMAD.HI.U32 R3, R6, R3, RZ ;  /* 0x0000000306030227 */ /* 0x002fce00078e00ff */
[----:B------:R-:W1:Y:S01]  /*29fe0*/  @!P1 LDC.64 R8, c[0x0][0x418] ;  /* 0x00010600ff089b82 */ /* 0x000e620000000a00 */
[----:B--2---:R-:W-:-:S04]  /*29ff0*/  @P0 SHF.R.U32.HI R10, RZ, R2, R3 ;  /* 0x00000002ff0a0219 */ /* 0x004fc80000011603 */
[--C-:B------:R-:W-:Y:S01]  /*2a000*/  @!P1 SHF.R.S32.HI R3, RZ, 0x1f, R10.reuse ;  /* 0x0000001fff039819 */ /* 0x100fe2000001140a */
[----:B------:R-:W-:-:S04]  /*2a010*/  @!P1 IMAD.MOV.U32 R2, RZ, RZ, R10 ;  /* 0x000000ffff029224 */ /* 0x000fc800078e000a */
[----:B0-----:R-:W-:-:S04]  /*2a020*/  @!P1 IMAD.WIDE.U32 R2, R29, R4, R2 ;  /* 0x000000041d029225 */ /* 0x001fc800078e0002 */
[----:B------:R-:W-:-:S04]  /*2a030*/  @!P1 IMAD R4, R34, R4, RZ ;  /* 0x0000000422049224 */ /* 0x000fc800078e02ff */
[----:B------:R-:W-:Y:S01]  /*2a040*/  @!P1 IMAD R5, R29, R5, R4 ;  /* 0x000000051d059224 */ /* 0x000fe200078e0204 */
[----:B-1----:R-:W-:Y:S01]  /*2a050*/  @!P1 LEA R8, P0, R2, R8, 0x2 ;  /* 0x0000000802089211 */ /* 0x002fe200078010ff */
        /* <DEDUP_REMOVED lines=13> */
[----:B------:R-:W-:Y:S01]  /*2a130*/  ISETP.GT.AND P3, PT, R2, R33, PT ;  /* 0x000000210200720c */ /* 0x000fe20003f64270 */
[----:B0-----:R-:W-:-:S12]  /*2a140*/  @!P1 BRA `(.L_x_6488) ;  /* 0x0000000000049947 */ /* 0x001fd80003800000 */
[----:B------:R-:W-:Y:S01]  /*2a150*/  BPT.TRAP 0x1 ;  /* 0x000000040000795c */ /* 0x000fe20000300000 */
.L_x_6488:
[----:B------:R-:W-:Y:S01]  /*2a160*/  IMAD R6, R24, 0x8, R23 ;  /* 0x0000000818067824 */ /* 0x000fe200078e0217 */
[----:B------:R-:W-:Y:S01]  /*2a170*/  SHF.L.U32 R17, R26, 0x1f, RZ ;  /* 0x0000001f1a117819 */ /* 0x000fe200000006ff */
[----:B------:R-:W-:Y:S01]  /*2a180*/  BSSY B1, `(.L_x_6489) ;  /* 0x0000004000017945 */ /* 0x000fe20003800000 */
[----:B------:R-:W-:Y:S02]  /*2a190*/  SHF.R.S32.HI R9, RZ, 0x1f, R5 ;  /* 0x0000001fff097819 */ /* 0x000fe40000011405 */
[----:B------:R-:W0:Y:S02]  /*2a1a0*/  SYNCS.PHASECHK.TRANS64.TRYWAIT P0, [R6+URZ+0x38840], R17 ;  /* 0x03884011060075a7 */ /* 0x000e24000800017f */
[----:B0-----:R-:W-:Y:S05]  /*2a1b0*/  @!P0 BRA `(.L_x_6490) ;  /* 0x0000003c00d08947 */ /* 0x001fea0003800000 */
.L_x_6577:
[----:B------:R-:W-:Y:S05]  /*2a1c0*/  BSYNC B1 ;  /* 0x0000000000017941 */ /* 0x000fea0003800000 */
.L_x_6489:
        /* <DEDUP_REMOVED lines=42> */
.L_x_6587:
        /* <DEDUP_REMOVED lines=8> */
.L_x_6492:
        /* <DEDUP_REMOVED lines=11> */
.L_x_6493:
[----:B------:R2:W-:Y:S01]  /*2a5a0*/  SYNCS.ARRIVE.TRANS64.A1T0 RZ, [R6+URZ+0x38830], RZ ;  /* 0x038830ff06ff79a7 */ /* 0x0005e2000810003f */
[----:B------:R-:W-:Y:S05]  /*2a5b0*/  @!P2 BRA `(.L_x_6494) ;  /* 0x000000000004a947 */ /* 0x000fea0003800000 */
[----:B------:R-:W-:Y:S01]  /*2a5c0*/  BPT.TRAP 0x1 ;  /* 0x000000040000795c */ /* 0x000fe20000300000 */
.L_x_6494:
[----:B------:R-:W3:Y:S01]  /*2a5d0*/  SYNCS.PHASECHK.TRANS64.TRYWAIT P0, [R6+URZ+0x38860], R17 ;  /* 0x03886011060075a7 */ /* 0x000ee2000800017f */
[----:B------:R-:W-:Y:S04]  /*2a5e0*/  BSSY B1, `(.L_x_6495) ;  /* 0x0000002000017945 */ /* 0x000fe80003800000 */
[----:B---3--:R-:W-:Y:S05]  /*2a5f0*/  @!P0 BRA `(.L_x_6496) ;  /* 0x0000003c00f08947 */ /* 0x008fea0003800000 */
.L_x_6588:
[----:B------:R-:W-:Y:S05]  /*2a600*/  BSYNC B1 ;  /* 0x0000000000017941 */ /* 0x000fea0003800000 */
.L_x_6495:
        /* <DEDUP_REMOVED lines=81> */
.L_x_6598:
        /* <DEDUP_REMOVED lines=25> */
.L_x_6498:
        /* <DEDUP_REMOVED lines=11> */
.L_x_6499:
[----:B------:R3:W-:Y:S01]  /*2ad60*/  SYNCS.ARRIVE.TRANS64.A1T0 RZ, [R6+URZ+0x38850], RZ ;  /* 0x038850ff06ff79a7 */ /* 0x0007e2000810003f */
[----:B------:R-:W-:Y:S05]  /*2ad70*/  @P3 BRA `(.L_x_6500) ;  /* 0xfffffff000483947 */ /* 0x000fea000383ffff */
.L_x_6487:
[----:B------:R-:W-:Y:S05]  /*2ad80*/  BSYNC B0 ;  /* 0x0000000000007941 */ /* 0x000fea0003800000 */
.L_x_6486:
        /* <DEDUP_REMOVED lines=21> */
.L_x_6502:
[----:B------:R-:W-:Y:S05]  /*2aee0*/  BSYNC B0 ;  /* 0x0000000000007941 */ /* 0x000fea0003800000 */
.L_x_6501:
[----:B------:R-:W-:-:S07]  /*2aef0*/  SEL R24, R24, RZ, P0 ;  /* 0x000000ff18187207 */ /* 0x000fce0000000000 */
.L_x_6455:
[----:B------:R-:W-:Y:S05]  /*2af00*/  BSYNC B7 ;  /* 0x0000000000077941 */ /* 0x000fea0003800000 */
.L_x_6453:
        /* <DEDUP_REMOVED lines=11> */
.L_x_6503:
        /* <DEDUP_REMOVED lines=36> */
.L_x_6608:
[----:B------:R-:W-:Y:S02]  /*2b200*/  ULDC UR4, c[0x0][0xd38] ;  /* 0x00034e0000047ab9 */ /* 0x000fe40000000800 */
[----:B------:R-:W-:-:S04]  /*2b210*/  IMAD.U32 R4, RZ, RZ, UR4 ;  /* 0x00000004ff047e24 */ /* 0x000fc8000f8e00ff */
[----:B--2---:R-:W-:-:S04]  /*2b220*/  IMAD R14, R14, R4, RZ ;  /* 0x000000040e0e7224 */ /* 0x004fc800078e02ff */
[----:B------:R-:W-:-:S05]  /*2b230*/  IMAD.IADD R5, R5, 0x1, R14 ;  /* 0x0000000105057824 */ /* 0x000fca00078e020e */
[----:B------:R-:W-:-:S13]  /*2b240*/  ISETP.GT.AND P6, PT, R5, R0, PT ;  /* 0x000000000500720c */ /* 0x000fda0003fc4270 */
[----:B------:R-:W-:Y:S05]  /*2b250*/  @P6 BRA `(.L_x_6506) ;  /* 0x00000000009c6947 */ /* 0x000fea0003800000 */
.L_x_6511:
        /* <DEDUP_REMOVED lines=14> */
.L_x_6509:
[----:B------:R-:W-:Y:S05]  /*2b340*/  BSYNC B0 ;  /* 0x0000000000007941 */ /* 0x000fea0003800000 */
.L_x_6508:
        /* <DEDUP_REMOVED lines=18> */
.L_x_6616:
[----:B------:R-:W-:Y:S02]  /*2b470*/  ULDC UR4, c[0x0][0xd38] ;  /* 0x00034e0000047ab9 */ /* 0x000fe40000000800 */
[----:B------:R-:W-:-:S04]  /*2b480*/  IMAD.U32 R4, RZ, RZ, UR4 ;  /* 0x00000004ff047e24 */ /* 0x000fc8000f8e00ff */
[----:B--2---:R-:W-:-:S04]  /*2b490*/  IMAD R14, R14, R4, RZ ;  /* 0x000000040e0e7224 */ /* 0x004fc800078e02ff */
[----:B------:R-:W-:-:S05]  /*2b4a0*/  IMAD.IADD R5, R14, 0x1, R5 ;  /* 0x000000010e057824 */ /* 0x000fca00078e0205 */
[----:B------:R-:W-:-:S13]  /*2b4b0*/  ISETP.GT.AND P6, PT, R5, R0, PT ;  /* 0x000000000500720c */ /* 0x000fda0003fc4270 */
[----:B------:R-:W-:Y:S05]  /*2b4c0*/  @!P6 BRA `(.L_x_6511) ;  /* 0xfffffffc0064e947 */ /* 0x000fea000383ffff */
.L_x_6506:
        /* <DEDUP_REMOVED lines=8> */
.L_x_6620:
[----:B------:R-:W-:Y:S01]  /*2b550*/  ISETP.NE.AND P0, PT, R3, RZ, PT ;  /* 0x000000ff0300720c */ /* 0x000fe20003f05270 */
[----:B------:R-:W-:-:S12]  /*2b560*/  IMAD.MOV.U32 R14, RZ, RZ, RZ ;  /* 0x000000ffff0e7224 */ /* 0x000fd800078e00ff */
[----:B------:R-:W-:Y:S05]  /*2b570*/  @!P0 BRA `(.L_x_6513) ;  /* 0x0000000000108947 */ /* 0x000fea0003800000 */
[----:B------:R-:W-:Y:S01]  /*2b580*/  UMOV UR4, 0xffffffff ;  /* 0xffffffff00047882 */ /* 0x000fe20000000000 */
[----:B------:R-:W-:Y:S02]  /*2b590*/  VIADD R12, R6, 0xffffffff ;  /* 0xffffffff060c7836 */ /* 0x000fe40000000000 */
[----:B------:R-:W-:Y:S05]  /*2b5a0*/  BRA.DIV UR4, `(.L_x_6514) ;  /* 0x00000042041c7947 */ /* 0x000fea000b800000 */
[----:B------:R4:W0:Y:S02]  /*2b5b0*/  SHFL.IDX PT, R14, R2, R12, 0x1f ;  /* 0x00001f0c020e7589 */ /* 0x00082400000e0000 */
.L_x_6513:
        /* <DEDUP_REMOVED lines=66> */
.L_x_6507:
[----:B------:R-:W-:Y:S01]  /*2b9e0*/  UMOV UR4, URZ ;  /* 0x0000003f00047c82 */ /* 0x000fe20008000000 */
[----:B------:R-:W-:Y:S01]  /*2b9f0*/  UMOV UR5, URZ ;  /* 0x0000003f00057c82 */ /* 0x000fe20008000000 */
[----:B------:R-:W-:Y:S01]  /*2ba00*/  ULDC UR6, c[0x0][0xd3c] ;  /* 0x00034f0000067ab9 */ /* 0x000fe20000000800 */
[----:B------:R-:W-:Y:S02]  /*2ba10*/  IMAD.MOV.U32 R16, RZ, RZ, R0 ;  /* 0x000000ffff107224 */ /* 0x000fe400078e0000 */
[----:B------:R-:W-:Y:S02]  /*2ba20*/  IMAD.U32 R17, RZ, RZ, UR4 ;  /* 0x00000004ff117e24 */ /* 0x000fe4000f8e00ff */
[----:B------:R-:W-:Y:S02]  /*2ba30*/  IMAD.U32 R18, RZ, RZ, UR5 ;  /* 0x00000005ff127e24 */ /* 0x000fe4000f8e00ff */
[----:B------:R-:W-:-:S07]  /*2ba40*/  IMAD.U32 R19, RZ, RZ, UR6 ;  /* 0x00000006ff137e24 */ /* 0x000fce000f8e00ff */
.L_x_6515:
        /* <DEDUP_REMOVED lines=10> */
.L_x_6504:
[----:B------:R-:W-:Y:S02]  /*2baf0*/  ULDC UR4, c[0x0][0xd3c] ;  /* 0x00034f0000047ab9 */ /* 0x000fe40000000800 */
[----:B0-----:R-:W-:-:S13]  /*2bb00*/  ISETP.GE.AND P0, PT, R19, UR4, PT ;  /* 0x0000000413007c0c */ /* 0x001fda000bf06270 */
[----:B------:R-:W-:Y:S05]  /*2bb10*/  @!P0 BRA `(.L_x_6516) ;  /* 0xffffffa400b08947 */ /* 0x000fea000383ffff */
[----:B------:R-:W-:Y:S05]  /*2bb20*/  BSYNC B8 ;  /* 0x0000000000087941 */ /* 0x000fea0003800000 */
.L_x_6441:
        /* <DEDUP_REMOVED lines=12> */
.L_x_6623:
[----:B------:R-:W-:Y:S05]  /*2bbf0*/  BSYNC B0 ;  /* 0x0000000000007941 */ /* 0x000fea0003800000 */
.L_x_6517:
[----:B------:R-:W-:-:S03]  /*2bc00*/  UMOV UR4, 0xffffffff ;  /* 0xffffffff00047882 */ /* 0x000fc60000000000 */
[----:B------:R-:W-:Y:S05]  /*2bc10*/  BRA.DIV UR4, `(.L_x_6519) ;  /* 0x0000003a04b87947 */ /* 0x000fea000b800000 */
[----:B0-----:R-:W0:Y:S02]  /*2bc20*/  S2R R0, SR_TID.X ;  /* 0x0000000000007919 */ /* 0x001e240000002100 */
[----:B0-----:R-:W-:-:S04]  /*2bc30*/  SHF.R.U32.HI R0, RZ, 0x5, R0 ;  /* 0x00000005ff007819 */ /* 0x001fc80000011600 */
[----:B------:R-:W-:-:S05]  /*2bc40*/  LOP3.LUT R0, R0, 0x3, RZ, 0xc0, !PT ;  /* 0x0000000300007812 */ /* 0x000fca00078ec0ff */
[----:B------:R0:W1:Y:S02]  /*2bc50*/  SHFL.IDX PT, R14, R0, RZ, 0x1f ;  /* 0x00001fff000e7589 */ /* 0x00006400000e0000 */
.L_x_6626:
[----:B-1----:R-:W-:Y:S01]  /*2bc60*/  ISETP.NE.AND P0, PT, R14, RZ, PT ;  /* 0x000000ff0e00720c */ /* 0x002fe20003f05270 */
[----:B------:R-:W-:-:S12]  /*2bc70*/  BSSY B0, `(.L_x_6520) ;  /* 0x0000024000007945 */ /* 0x000fd80003800000 */
[----:B------:R-:W-:Y:S05]  /*2bc80*/  @P0 BRA `(.L_x_6521) ;  /* 0x0000000000880947 */ /* 0x000fea0003800000 */
[----:B------:R-:W-:-:S03]  /*2bc90*/  UMOV UR4, 0xffffffff ;  /* 0xffffffff00047882 */ /* 0x000fc60000000000 */
[----:B------:R-:W-:Y:S05]  /*2bca0*/  BRA.DIV UR4, `(.L_x_6522) ;  /* 0x0000003a04c87947 */ /* 0x000fea000b800000 */
[----:B------:R-:W-:-:S13]  /*2bcb0*/  ELECT P6, URZ, PT ;  /* 0x00000000003f782f */ /* 0x000fda00038c0000 */
.L_x_6629:
[----:B------:R-:W-:Y:S05]  /*2bcc0*/  @!P6 BRA `(.L_x_6521) ;  /* 0x000000000078e947 */ /* 0x000fea0003800000 */
[----:B------:R-:W-:-:S06]  /*2bcd0*/  ULOP3.LUT UR4, UR60, 0x2, URZ, 0xfc, !UPT ;  /* 0x000000023c047892 */ /* 0x000fcc000f8efc3f */
[----:B0-----:R-:W-:-:S05]  /*2bce0*/  IMAD.U32 R0, RZ, RZ, UR4 ;  /* 0x00000004ff007e24 */ /* 0x001fca000f8e00ff */
[----:B------:R-:W-:-:S13]  /*2bcf0*/  ISETP.NE.AND P0, PT, R0, 0x3, PT ;  /* 0x000000030000780c */ /* 0x000fda0003f05270 */
[----:B------:R-:W-:Y:S05]  /*2bd00*/  @!P0 BRA `(.L_x_6523) ;  /* 0x0000000000048947 */ /* 0x000fea0003800000 */
[----:B------:R-:W-:Y:S01]  /*2bd10*/  BPT.TRAP 0x1 ;  /* 0x000000040000795c */ /* 0x000fe20000300000 */
.L_x_6523:
[----:B------:R-:W-:Y:S01]  /*2bd20*/  IMAD R5, R24, 0x8, R7 ;  /* 0x0000000818057824 */ /* 0x000fe200078e0207 */
[----:B------:R-:W-:Y:S01]  /*2bd30*/  SHF.L.U32 R0, R26, 0x1f, RZ ;  /* 0x0000001f1a007819 */ /* 0x000fe200000006ff */
[----:B------:R-:W-:-:S03]  /*2bd40*/  VIADD R24, R24, 0x1 ;  /* 0x0000000118187836 */ /* 0x000fc60000000000 */
[----:B------:R-:W0:Y:S02]  /*2bd50*/  SYNCS.PHASECHK.TRANS64.TRYWAIT P1, [R5+URZ+0x38840], R0 ;  /* 0x03884000050075a7 */ /* 0x000e24000802017f */
[----:B------:R-:W-:-:S04]  /*2bd60*/  ISETP.NE.AND P2, PT, R24, 0x2, PT ;  /* 0x000000021800780c */ /* 0x000fc80003f45270 */
[----:B------:R-:W-:Y:S01]  /*2bd70*/  SEL R3, RZ, 0x1, P2 ;  /* 0x00000001ff037807 */ /* 0x000fe20001000000 */
[----:B0-----:R-:W-:Y:S08]  /*2bd80*/  @!P1 BRA `(.L_x_6524) ;  /* 0x0000003800b09947 */ /* 0x001ff00003800000 */
.L_x_6630:
[----:B------:R-:W-:Y:S02]  /*2bd90*/  SEL R24, R24, RZ, P2 ;  /* 0x000000ff18187207 */ /* 0x000fe40001000000 */
[----:B------:R-:W-:Y:S01]  /*2bda0*/  LOP3.LUT R2, R26, R3, RZ, 0x3c, !PT ;  /* 0x000000031a027212 */ /* 0x000fe200078e3cff */
[----:B------:R-:W-:Y:S06]  /*2bdb0*/  @!P0 BRA `(.L_x_6525) ;  /* 0x0000000000048947 */ /* 0x000fec0003800000 */
[----:B------:R-:W-:Y:S01]  /*2bdc0*/  BPT.TRAP 0x1 ;  /* 0x000000040000795c */ /* 0x000fe20000300000 */
.L_x_6525:
[----:B------:R-:W-:Y:S01]  /*2bdd0*/  IMAD R3, R24, 0x8, R7 ;  /* 0x0000000818037824 */ /* 0x000fe200078e0207 */
[----:B------:R-:W-:-:S04]  /*2bde0*/  SHF.L.U32 R2, R2, 0x1f, RZ ;  /* 0x0000001f02027819 */ /* 0x000fc800000006ff */
[----:B------:R-:W1:Y:S02]  /*2bdf0*/  SYNCS.PHASECHK.TRANS64.TRYWAIT P1, [R3+URZ+0x38840], R2 ;  /* 0x03884002030075a7 */ /* 0x000e64000802017f */
[----:B-1----:R-:W-:Y:S05]  /*2be00*/  @!P1 BRA `(.L_x_6526) ;  /* 0x0000003800a49947 */ /* 0x002fea0003800000 */
.L_x_6631:
[----:B------:R-:W-:Y:S05]  /*2be10*/  @!P0 BRA `(.L_x_6527) ;  /* 0x0000000000048947 */ /* 0x000fea0003800000 */
[----:B------:R-:W-:Y:S01]  /*2be20*/  BPT.TRAP 0x1 ;  /* 0x000000040000795c */ /* 0x000fe20000300000 */
.L_x_6527:
[----:B------:R-:W5:Y:S02]  /*2be30*/  SYNCS.PHASECHK.TRANS64.TRYWAIT P1, [R5+URZ+0x38860], R0 ;  /* 0x03886000050075a7 */ /* 0x000f64000802017f */
[----:B-----5:R-:W-:Y:S05]  /*2be40*/  @!P1 BRA `(.L_x_6528) ;  /* 0x0000003800a89947 */ /* 0x020fea0003800000 */
.L_x_6632:
[----:B------:R-:W-:Y:S05]  /*2be50*/  @!P0 BRA `(.L_x_6529) ;  /* 0x0000000000048947 */ /* 0x000fea0003800000 */
[----:B------:R-:W-:Y:S01]  /*2be60*/  BPT.TRAP 0x1 ;  /* 0x000000040000795c */ /* 0x000fe20000300000 */
.L_x_6529:
[----:B------:R0:W0:Y:S02]  /*2be70*/  SYNCS.PHASECHK.TRANS64.TRYWAIT P0, [R3+URZ+0x38860], R2 ;  /* 0x03886002030075a7 */ /* 0x000024000800017f */
[----:B0-----:R-:W-:Y:S05]  /*2be80*/  @!P0 NANOSLEEP.SYNCS 0x989680 ;  /* 0x009896800000895d */ /* 0x001fea0003900000 */
[----:B------:R-:W0:Y:S02]  /*2be90*/  @!P0 SYNCS.PHASECHK.TRANS64 P0, [R3+URZ+0x38860], R2 ;  /* 0x03886002030085a7 */ /* 0x000e24000800007f */
[----:B0-----:R-:W-:Y:S05]  /*2bea0*/  @!P0 BRA `(.L_x_6529) ;  /* 0xfffffffc00f08947 */ /* 0x001fea000383ffff */
.L_x_6521:
[----:B------:R-:W-:Y:S05]  /*2beb0*/  BSYNC B0 ;  /* 0x0000000000007941 */ /* 0x000fea0003800000 */
.L_x_6520:
[----:B------:R-:W-:Y:S05]  /*2bec0*/  EXIT ;  /* 0x000000000000794d */ /* 0x000fea0003800000 */
.L_x_6318:
[----:B0-----:R-:W-:-:S04]  /*2bed0*/  IMAD.U32 R3, RZ, RZ, UR46 ;  /* 0x0000002eff037e24 */ /* 0x001fc8000f8e00ff */
[----:B------:R0:W1:Y:S03]  /*2bee0*/  SYNCS.PHASECHK.TRANS64.TRYWAIT P0, [R3+URZ+0x38800], R0 ;  /* 0x03880000030075a7 */ /* 0x000066000800017f */
[----:B-1----:R-:W-:Y:S05]  /*2bef0*/  @!P0 NANOSLEEP.SYNCS 0x989680 ;  /* 0x009896800000895d */ /* 0x002fea0003900000 */
[----:B------:R-:W1:Y:S02]  /*2bf00*/  @!P0 SYNCS.PHASECHK.TRANS64 P0, [R3+URZ+0x38800], R0 ;  /* 0x03880000030085a7 */ /* 0x000e64000800007f */
[----:B-1----:R-:W-:Y:S05]  /*2bf10*/  @!P0 BRA `(.L_x_6318) ;  /* 0xfffffffc00ec8947 */ /* 0x002fea000383ffff */
[----:B------:R-:W-:Y:S05]  /*2bf20*/  BRA `(.L_x_6530) ;  /* 0xfffffde800447947 */ /* 0x000fea000383ffff */
.L_x_6325:
[----:B-1----:R1:W2:Y:S02]  /*2bf30*/  SYNCS.PHASECHK.TRANS64.TRYWAIT P0, [R20+URZ], R21 ;  /* 0x00000015140075a7 */ /* 0x0022a4000800017f */
[----:B--2---:R-:W-:Y:S05]  /*2bf40*/  @!P0 NANOSLEEP.SYNCS 0x989680 ;  /* 0x009896800000895d */ /* 0x004fea0003900000 */
[----:B------:R-:W2:Y:S02]  /*2bf50*/  @!P0 SYNCS.PHASECHK.TRANS64 P0, [R20+URZ], R21 ;  /* 0x00000015140085a7 */ /* 0x000ea4000800007f */
[----:B--2---:R-:W-:Y:S05]  /*2bf60*/  @!P0 BRA `(.L_x_6325) ;  /* 0xfffffffc00f08947 */ /* 0x004fea000383ffff */
[----:B------:R-:W-:Y:S05]  /*2bf70*/  BRA `(.L_x_6324) ;  /* 0xfffffdec00687947 */ /* 0x000fea000383ffff */
.L_x_6327:
[----:B0-----:R-:W-:-:S04]  /*2bf80*/  IMAD.U32 R4, RZ, RZ, UR46 ;  /* 0x0000002eff047e24 */ /* 0x001fc8000f8e00ff */
[----:B------:R0:W1:Y:S03]  /*2bf90*/  SYNCS.PHASECHK.TRANS64.TRYWAIT P0, [R4+URZ+0x38810], R3 ;  /* 0x03881003040075a7 */ /* 0x000066000800017f */
[----:B-1----:R-:W-:Y:S05]  /*2bfa0*/  @!P0 NANOSLEEP.SYNCS 0x989680 ;  /* 0x009896800000895d */ /* 0x002fea0003900000 */
[----:B------:R-:W1:Y:S02]  /*2bfb0*/  @!P0 SYNCS.PHASECHK.TRANS64 P0, [R4+URZ+0x38810], R3 ;  /* 0x03881003040085a7 */ /* 0x000e64000800007f */
[----:B-1----:R-:W-:Y:S05]  /*2bfc0*/  @!P0 BRA `(.L_x_6327) ;  /* 0xfffffffc00ec8947 */ /* 0x002fea000383ffff */
[----:B------:R-:W-:Y:S05]  /*2bfd0*/  BRA `(.L_x_6531) ;  /* 0xfffffdf0003c7947 */ /* 0x000fea000383ffff */
.L_x_6334:
[----:B-1----:R1:W2:Y:S02]  /*2bfe0*/  SYNCS.PHASECHK.TRANS64.TRYWAIT P0, [R12+URZ], R13 ;  /* 0x0000000d0c0075a7 */ /* 0x0022a4000800017f */
[----:B--2---:R-:W-:Y:S05]  /*2bff0*/  @!P0 NANOSLEEP.SYNCS 0x989680 ;  /* 0x009896800000895d */ /* 0x004fea0003900000 */
[----:B------:R-:W2:Y:S02]  /*2c000*/  @!P0 SYNCS.PHASECHK.TRANS64 P0, [R12+URZ], R13 ;  /* 0x0000000d0c0085a7 */ /* 0x000ea4000800007f */
[----:B--2---:R-:W-:Y:S05]  /*2c010*/  @!P0 BRA `(.L_x_6334) ;  /* 0xfffffffc00f08947 */ /* 0x004fea000383ffff */
[----:B------:R-:W-:Y:S05]  /*2c020*/  BRA `(.L_x_6333) ;  /* 0xfffffdf000807947 */ /* 0x000fea000383ffff */
.L_x_6368:
[----:B-1----:R1:W2:Y:S02]  /*2c030*/  SYNCS.PHASECHK.TRANS64.TRYWAIT P0, [R8+URZ], R9 ;  /* 0x00000009080075a7 */ /* 0x0022a4000800017f */
[----:B--2---:R-:W-:Y:S05]  /*2c040*/  @!P0 NANOSLEEP.SYNCS 0x989680 ;  /* 0x009896800000895d */ /* 0x004fea0003900000 */
[----:B------:R-:W2:Y:S02]  /*2c050*/  @!P0 SYNCS.PHASECHK.TRANS64 P0, [R8+URZ], R9 ;  /* 0x00000009080085a7 */ /* 0x000ea4000800007f */
[----:B--2---:R-:W-:Y:S05]  /*2c060*/  @!P0 BRA `(.L_x_6368) ;  /* 0xfffffffc00f08947 */ /* 0x004fea000383ffff */
[----:B------:R-:W-:Y:S05]  /*2c070*/  BRA `(.L_x_6367) ;  /* 0xfffffe5c00807947 */ /* 0x000fea000383ffff */
.L_x_6375:
[----:B-1----:R1:W2:Y:S02]  /*2c080*/  SYNCS.PHASECHK.TRANS64.TRYWAIT P0, [R14+URZ], R15 ;  /* 0x0000000f0e0075a7 */ /* 0x0022a4000800017f */
[----:B--2---:R-:W-:Y:S05]  /*2c090*/  @!P0 NANOSLEEP.SYNCS 0x989680 ;  /* 0x009896800000895d */ /* 0x004fea0003900000 */
[----:B------:R-:W2:Y:S02]  /*2c0a0*/  @!P0 SYNCS.PHASECHK.TRANS64 P0, [R14+URZ], R15 ;  /* 0x0000000f0e0085a7 */ /* 0x000ea4000800007f */
[----:B--2---:R-:W-:Y:S05]  /*2c0b0*/  @!P0 BRA `(.L_x_6375) ;  /* 0xfffffffc00f08947 */ /* 0x004fea000383ffff */
[----:B------:R-:W-:Y:S05]  /*2c0c0*/  BRA `(.L_x_6374) ;  /* 0xfffffe60008c7947 */ /* 0x000fea000383ffff */
.L_x_6392:
[----:B-1----:R1:W2:Y:S02]  /*2c0d0*/  SYNCS.PHASECHK.TRANS64.TRYWAIT P0, [R8+URZ], R9 ;  /* 0x00000009080075a7 */ /* 0x0022a4000800017f */
[----:B--2---:R-:W-:Y:S05]  /*2c0e0*/  @!P0 NANOSLEEP.SYNCS 0x989680 ;  /* 0x009896800000895d */ /* 0x004fea0003900000 */
[----:B------:R-:W2:Y:S02]  /*2c0f0*/  @!P0 SYNCS.PHASECHK.TRANS64 P0, [R8+URZ], R9 ;  /* 0x00000009080085a7 */ /* 0x000ea4000800007f */
[----:B--2---:R-:W-:Y:S05]  /*2c100*/  @!P0 BRA `(.L_x_6392) ;  /* 0xfffffffc00f08947 */ /* 0x004fea000383ffff */
[----:B------:R-:W-:Y:S05]  /*2c110*/  BRA `(.L_x_6391) ;  /* 0xfffffecc00c07947 */ /* 0x000fea000383ffff */
.L_x_6399:
[----:B-1----:R1:W2:Y:S02]  /*2c120*/  SYNCS.PHASECHK.TRANS64.TRYWAIT P0, [R14+URZ], R15 ;  /* 0x0000000f0e0075a7 */ /* 0x0022a4000800017f */
[----:B--2---:R-:W-:Y:S05]  /*2c130*/  @!P0 NANOSLEEP.SYNCS 0x989680 ;  /* 0x009896800000895d */ /* 0x004fea0003900000 */
[----:B------:R-:W2:Y:S02]  /*2c140*/  @!P0 SYNCS.PHASECHK.TRANS64 P0, [R14+URZ], R15 ;  /* 0x0000000f0e0085a7 */ /* 0x000ea4000800007f */
[----:B--2---:R-:W-:Y:S05]  /*2c150*/  @!P0 BRA `(.L_x_6399) ;  /* 0xfffffffc00f08947 */ /* 0x004fea000383ffff */
[----:B------:R-:W-:Y:S05]  /*2c160*/  BRA `(.L_x_6398) ;  /* 0xfffffed000cc7947 */ /* 0x000fea000383ffff */
.L_x_6461:
        /* <DEDUP_REMOVED lines=10> */
.L_x_6533:
[----:B------:R-:W-:Y:S05]  /*2c210*/  BSYNC B0 ;  /* 0x0000000000007941 */ /* 0x000fea0003800000 */
.L_x_6532:
[----:B------:R-:W-:Y:S05]  /*2c220*/  BRA `(.L_x_6534) ;  /* 0xffffffb000247947 */ /* 0x000fea000383ffff */
.L_x_6464:
[----:B0-----:R0:W1:Y:S02]  /*2c230*/  SYNCS.PHASECHK.TRANS64.TRYWAIT P0, [R17+URZ+0x38840], R0 ;  /* 0x03884000110075a7 */ /* 0x001064000800017f */
[----:B-1----:R-:W-:Y:S05]  /*2c240*/  @!P0 NANOSLEEP.SYNCS 0x989680 ;  /* 0x009896800000895d */ /* 0x002fea0003900000 */
[----:B------:R-:W1:Y:S02]  /*2c250*/  @!P0 SYNCS.PHASECHK.TRANS64 P0, [R17+URZ+0x38840], R0 ;  /* 0x03884000110085a7 */ /* 0x000e64000800007f */
[----:B-1----:R-:W-:Y:S05]  /*2c260*/  @!P0 BRA `(.L_x_6464) ;  /* 0xfffffffc00f08947 */ /* 0x002fea000383ffff */
[----:B------:R-:W-:Y:S05]  /*2c270*/  BRA `(.L_x_6535) ;  /* 0xffffffb400047947 */ /* 0x000fea000383ffff */
.L_x_6465:
        /* <DEDUP_REMOVED lines=8> */
.L_x_6537:
[----:B------:R-:W-:Y:S05]  /*2c300*/  BSYNC B0 ;  /* 0x0000000000007941 */ /* 0x000fea0003800000 */
.L_x_6536:
        /* <DEDUP_REMOVED lines=9> */
.L_x_6538:
[----:B------:R-:W-:Y:S02]  /*2c3a0*/  IMAD.MOV.U32 R13, RZ, RZ, R5 ;  /* 0x000000ffff0d7224 */ /* 0x000fe400078e0005 */
[----:B------:R-:W-:Y:S02]  /*2c3b0*/  IMAD.MOV.U32 R12, RZ, RZ, 0x1 ;  /* 0x00000001ff0c7424 */ /* 0x000fe400078e00ff */
[----:B------:R-:W-:-:S07]  /*2c3c0*/  IMAD.MOV.U32 R3, RZ, RZ, R14 ;  /* 0x000000ffff037224 */ /* 0x000fce00078e000e */
[----:B------:R-:W-:Y:S05]  /*2c3d0*/  WARPSYNC.COLLECTIVE R15, `(.L_x_6539) ;  /* 0x000000000f087348 */ /* 0x000fea0003c00000 */
[----:B------:R0:W1:Y:S02]  /*2c3e0*/  SHFL.IDX P6, R14, R13, R12, R11 ;  /* 0x0000000c0d0e7389 */ /* 0x00006400000c000b */
[----:B01----:R-:W-:Y:S01]  /*2c3f0*/  ENDCOLLECTIVE ;  /* 0x000000000000791b */ /* 0x003fe20003800000 */
.L_x_6539:
        /* <DEDUP_REMOVED lines=15> */
.L_x_6540:
[----:B------:R-:W-:Y:S02]  /*2c4f0*/  @P0 IMAD R6, R4, 0x2, R23 ;  /* 0x0000000204060824 */ /* 0x000fe400078e0217 */
[----:B------:R-:W-:Y:S02]  /*2c500*/  IMAD.MOV.U32 R13, RZ, RZ, R5 ;  /* 0x000000ffff0d7224 */ /* 0x000fe400078e0005 */
[----:B------:R-:W-:Y:S02]  /*2c510*/  IMAD.MOV.U32 R12, RZ, RZ, 0x2 ;  /* 0x00000002ff0c7424 */ /* 0x000fe400078e00ff */
[----:B------:R-:W-:-:S07]  /*2c520*/  IMAD.MOV.U32 R3, RZ, RZ, R14 ;  /* 0x000000ffff037224 */ /* 0x000fce00078e000e */
[----:B------:R-:W-:Y:S05]  /*2c530*/  WARPSYNC.COLLECTIVE R15, `(.L_x_6541) ;  /* 0x000000000f087348 */ /* 0x000fea0003c00000 */
[----:B------:R0:W1:Y:S02]  /*2c540*/  SHFL.IDX P6, R14, R13, R12, R11 ;  /* 0x0000000c0d0e7389 */ /* 0x00006400000c000b */
[----:B01----:R-:W-:Y:S01]  /*2c550*/  ENDCOLLECTIVE ;  /* 0x000000000000791b */ /* 0x003fe20003800000 */
.L_x_6541:
        /* <DEDUP_REMOVED lines=15> */
.L_x_6542:
[----:B------:R-:W-:Y:S02]  /*2c650*/  @P0 IMAD R6, R4, 0x2, R23 ;  /* 0x0000000204060824 */ /* 0x000fe400078e0217 */
[----:B------:R-:W-:Y:S02]  /*2c660*/  IMAD.MOV.U32 R13, RZ, RZ, R5 ;  /* 0x000000ffff0d7224 */ /* 0x000fe400078e0005 */
[----:B------:R-:W-:Y:S02]  /*2c670*/  IMAD.MOV.U32 R12, RZ, RZ, 0x3 ;  /* 0x00000003ff0c7424 */ /* 0x000fe400078e00ff */
[----:B------:R-:W-:-:S07]  /*2c680*/  IMAD.MOV.U32 R3, RZ, RZ, R14 ;  /* 0x000000ffff037224 */ /* 0x000fce00078e000e */
[----:B------:R-:W-:Y:S05]  /*2c690*/  WARPSYNC.COLLECTIVE R15, `(.L_x_6543) ;  /* 0x000000000f087348 */ /* 0x000fea0003c00000 */
[----:B------:R0:W1:Y:S02]  /*2c6a0*/  SHFL.IDX P6, R14, R13, R12, R11 ;  /* 0x0000000c0d0e7389 */ /* 0x00006400000c000b */
[----:B01----:R-:W-:Y:S01]  /*2c6b0*/  ENDCOLLECTIVE ;  /* 0x000000000000791b */ /* 0x003fe20003800000 */
.L_x_6543:
        /* <DEDUP_REMOVED lines=10> */
.L_x_6544:
[----:B------:R-:W-:Y:S01]  /*2c760*/  @!PT LDS RZ, [RZ] ;  /* 0x00000000fffff984 */ /* 0x000fe20000000800 */
[----:B------:R-:W-:Y:S01]  /*2c770*/  @!PT LDS RZ, [RZ] ;  /* 0x00000000fffff984 */ /* 0x000fe20000000800 */
[----:B------:R-:W-:Y:S01]  /*2c780*/  @!PT LDS RZ, [RZ] ;  /* 0x00000000fffff984 */ /* 0x000fe20000000800 */
[----:B------:R0:W-:Y:S01]  /*2c790*/  @P0 LDGSTS.E.BYPASS.LTC128B.128 [R6+0x23400], desc[UR36][R2.64], !P2 ;  /* 0x2340000002060fae */ /* 0x0001e2000d101d64 */
[----:B------:R-:W-:Y:S01]  /*2c7a0*/  IMAD.MOV.U32 R0, RZ, RZ, R14 ;  /* 0x000000ffff007224 */ /* 0x000fe200078e000e */
[----:B------:R-:W-:Y:S06]  /*2c7b0*/  BRA `(.L_x_6545) ;  /* 0xffffffb000c07947 */ /* 0x000fec000383ffff */
.L_x_6470:
[----:B------:R-:W-:Y:S01]  /*2c7c0*/  IMAD.MOV.U32 R13, RZ, RZ, R2 ;  /* 0x000000ffff0d7224 */ /* 0x000fe200078e0002 */
[----:B------:R-:W-:Y:S01]  /*2c7d0*/  LOP3.LUT R22, R22, 0xfffffeff, RZ, 0xc0, !PT ;  /* 0xfffffeff16167812 */ /* 0x000fe200078ec0ff */
[----:B------:R-:W-:Y:S02]  /*2c7e0*/  IMAD.MOV.U32 R12, RZ, RZ, RZ ;  /* 0x000000ffff0c7224 */ /* 0x000fe400078e00ff */
[----:B------:R-:W-:Y:S02]  /*2c7f0*/  IMAD.MOV.U32 R11, RZ, RZ, 0x181f ;  /* 0x0000181fff0b7424 */ /* 0x000fe400078e00ff */
[----:B------:R-:W-:Y:S02]  /*2c800*/  IMAD.MOV.U32 R15, RZ, RZ, -0x1 ;  /* 0xffffffffff0f7424 */ /* 0x000fe400078e00ff */
[----:B-----5:R-:W-:Y:S02]  /*2c810*/  IMAD R3, R21, R5, RZ ;  /* 0x0000000515037224 */ /* 0x020fe400078e02ff */
[----:B------:R-:W-:-:S07]  /*2c820*/  IMAD.IADD R4, R10, 0x1, R20 ;  /* 0x000000010a047824 */ /* 0x000fce00078e0214 */
[----:B------:R-:W-:Y:S05]  /*2c830*/  WARPSYNC.COLLECTIVE R15, `(.L_x_6546) ;  /* 0x000000000f087348 */ /* 0x000fea0003c00000 */
[----:B------:R0:W1:Y:S02]  /*2c840*/  SHFL.IDX P6, R14, R13, R12, R11 ;  /* 0x0000000c0d0e7389 */ /* 0x00006400000c000b */
[----:B01----:R-:W-:Y:S01]  /*2c850*/  ENDCOLLECTIVE ;  /* 0x000000000000791b */ /* 0x003fe20003800000 */
.L_x_6546:
        /* <DEDUP_REMOVED lines=9> */
.L_x_6547:
[----:B------:R-:W-:Y:S02]  /*2c8f0*/  IMAD.MOV.U32 R13, RZ, RZ, R2 ;  /* 0x000000ffff0d7224 */ /* 0x000fe400078e0002 */
[----:B------:R-:W-:Y:S02]  /*2c900*/  IMAD.MOV.U32 R12, RZ, RZ, 0x1 ;  /* 0x00000001ff0c7424 */ /* 0x000fe400078e00ff */
[----:B------:R-:W-:-:S07]  /*2c910*/  IMAD.MOV.U32 R6, RZ, RZ, R14 ;  /* 0x000000ffff067224 */ /* 0x000fce00078e000e */
[----:B------:R-:W-:Y:S05]  /*2c920*/  WARPSYNC.COLLECTIVE R15, `(.L_x_6548) ;  /* 0x000000000f087348 */ /* 0x000fea0003c00000 */
[----:B------:R0:W1:Y:S02]  /*2c930*/  SHFL.IDX P6, R14, R13, R12, R11 ;  /* 0x0000000c0d0e7389 */ /* 0x00006400000c000b */
[----:B01----:R-:W-:Y:S01]  /*2c940*/  ENDCOLLECTIVE ;  /* 0x000000000000791b */ /* 0x003fe20003800000 */
.L_x_6548:
        /* <DEDUP_REMOVED lines=8> */
[----:B------:R-:W-:Y:S01]  /*2c9d0*/  ISETP.GE.AND P2, PT, R8, R3, PT ;  /* 0x000000030800720c */ /* 0x000fe20003f46270 */
[----:B------:R-:W-:-:S12]  /*2c9e0*/  IMAD.MOV.U32 R5, RZ, RZ, R14 ;  /* 0x000000ffff057224 */ /* 0x000fd800078e000e */
[----:B0-----:R-:W-:Y:S05]  /*2c9f0*/  WARPSYNC.COLLECTIVE R15, `(.L_x_6549) ;  /* 0x000000000f087348 */ /* 0x001fea0003c00000 */
[----:B------:R1:W2:Y:S02]  /*2ca00*/  SHFL.IDX P6, R14, R13, R12, R11 ;  /* 0x0000000c0d0e7389 */ /* 0x0002a400000c000b */
[----:B012---:R-:W-:Y:S01]  /*2ca10*/  ENDCOLLECTIVE ;  /* 0x000000000000791b */ /* 0x007fe20003800000 */
.L_x_6549:
        /* <DEDUP_REMOVED lines=8> */
.L_x_6550:
        /* <DEDUP_REMOVED lines=9> */
[----:B------:R-:W-:Y:S01]  /*2cb30*/  ISETP.GE.AND P2, PT, R5, R3, PT ;  /* 0x000000030500720c */ /* 0x000fe20003f46270 */
[----:B------:R-:W-:-:S12]  /*2cb40*/  IMAD.MOV.U32 R5, RZ, RZ, R14 ;  /* 0x000000ffff057224 */ /* 0x000fd800078e000e */
[----:B0-----:R-:W-:Y:S05]  /*2cb50*/  WARPSYNC.COLLECTIVE R15, `(.L_x_6551) ;  /* 0x000000000f087348 */ /* 0x001fea0003c00000 */
[----:B------:R1:W2:Y:S02]  /*2cb60*/  SHFL.IDX P6, R14, R13, R12, R11 ;  /* 0x0000000c0d0e7389 */ /* 0x0002a400000c000b */
[----:B012---:R-:W-:Y:S01]  /*2cb70*/  ENDCOLLECTIVE ;  /* 0x000000000000791b */ /* 0x007fe20003800000 */
.L_x_6551:
[----:B------:R-:W-:Y:S01]  /*2cb80*/  @P2 LOP3.LUT R22, R22, 0x40, RZ, 0xfc, !PT ;  /* 0x0000004016162812 */ /* 0x000fe200078efcff */
[----:B------:R-:W-:Y:S02]  /*2cb90*/  IMAD.MOV.U32 R13, RZ, RZ, R2 ;  /* 0x000000ffff0d7224 */ /* 0x000fe400078e0002 */
[----:B------:R-:W-:Y:S02]  /*2cba0*/  IMAD.MOV.U32 R12, RZ, RZ, 0x3 ;  /* 0x00000003ff0c7424 */ /* 0x000fe400078e00ff */
[----:B------:R-:W-:-:S07]  /*2cbb0*/  IMAD.MOV.U32 R6, RZ, RZ, R14 ;  /* 0x000000ffff067224 */ /* 0x000fce00078e000e */
[----:B------:R-:W-:Y:S05]  /*2cbc0*/  WARPSYNC.COLLECTIVE R15, `(.L_x_6552) ;  /* 0x000000000f087348 */ /* 0x000fea0003c00000 */
[----:B------:R0:W1:Y:S02]  /*2cbd0*/  SHFL.IDX P6, R14, R13, R12, R11 ;  /* 0x0000000c0d0e7389 */ /* 0x00006400000c000b */
[----:B01----:R-:W-:Y:S01]  /*2cbe0*/  ENDCOLLECTIVE ;  /* 0x000000000000791b */ /* 0x003fe20003800000 */
.L_x_6552:
        /* <DEDUP_REMOVED lines=12> */
.L_x_6553:
[----:B------:R-:W-:Y:S01]  /*2ccb0*/  IMAD.MOV.U32 R0, RZ, RZ, R14 ;  /* 0x000000ffff007224 */ /* 0x000fe200078e000e */
[----:B------:R-:W-:Y:S06]  /*2ccc0*/  BRA `(.L_x_6554) ;  /* 0xffffffb400d07947 */ /* 0x000fec000383ffff */
.L_x_6474:
[----:B------:R-:W-:Y:S01]  /*2ccd0*/  LOP3.LUT R22, R22, 0xff7fffff, RZ, 0xc0, !PT ;  /* 0xff7fffff16167812 */ /* 0x000fe200078ec0ff */
[----:B------:R-:W-:Y:S01]  /*2cce0*/  BSSY B0, `(.L_x_6555) ;  /* 0x000002e000007945 */ /* 0x000fe20003800000 */
[----:B------:R-:W-:Y:S02]  /*2ccf0*/  IMAD.MOV.U32 R13, RZ, RZ, R6 ;  /* 0x000000ffff0d7224 */ /* 0x000fe400078e0006 */
[----:B------:R-:W-:Y:S01]  /*2cd00*/  @P2 LOP3.LUT R22, R22, 0x800000, RZ, 0xfc, !PT ;  /* 0x0080000016162812 */ /* 0x000fe200078efcff */
[----:B------:R-:W-:Y:S02]  /*2cd10*/  IMAD.MOV.U32 R12, RZ, RZ, RZ ;  /* 0x000000ffff0c7224 */ /* 0x000fe400078e00ff */
[----:B------:R-:W-:Y:S01]  /*2cd20*/  IMAD.MOV.U32 R11, RZ, RZ, 0x181f ;  /* 0x0000181fff0b7424 */ /* 0x000fe200078e00ff */
[----:B------:R-:W-:Y:S01]  /*2cd30*/  LOP3.LUT R22, R22, 0xffbfffff, RZ, 0xc0, !PT ;  /* 0xffbfffff16167812 */ /* 0x000fe200078ec0ff */
[----:B------:R-:W-:-:S03]  /*2cd40*/  IMAD.MOV.U32 R15, RZ, RZ, -0x1 ;  /* 0xffffffffff0f7424 */ /* 0x000fc600078e00ff */
        /* <DEDUP_REMOVED lines=39> */
.L_x_6556:
[----:B------:R-:W-:Y:S05]  /*2cfc0*/  BSYNC B0 ;  /* 0x0000000000007941 */ /* 0x000fea0003800000 */
.L_x_6555:
        /* <DEDUP_REMOVED lines=11> */
.L_x_6557:
        /* <DEDUP_REMOVED lines=39> */
.L_x_6558:
[----:B------:R-:W-:Y:S02]  /*2d2f0*/  IMAD.MOV.U32 R13, RZ, RZ, R0 ;  /* 0x000000ffff0d7224 */ /* 0x000fe400078e0000 */
[----:B------:R-:W-:-:S07]  /*2d300*/  IMAD.MOV.U32 R7, RZ, RZ, R14 ;  /* 0x000000ffff077224 */ /* 0x000fce00078e000e */
[----:B------:R-:W-:Y:S05]  /*2d310*/  WARPSYNC.COLLECTIVE R15, `(.L_x_6559) ;  /* 0x000000000f087348 */ /* 0x000fea0003c00000 */
[----:B------:R0:W1:Y:S02]  /*2d320*/  SHFL.IDX P6, R14, R13, R12, R11 ;  /* 0x0000000c0d0e7389 */ /* 0x00006400000c000b */
[----:B01----:R-:W-:Y:S01]  /*2d330*/  ENDCOLLECTIVE ;  /* 0x000000000000791b */ /* 0x003fe20003800000 */
.L_x_6559:
        /* <DEDUP_REMOVED lines=33> */
.L_x_6560:
[----:B------:R-:W-:Y:S02]  /*2d550*/  IMAD.MOV.U32 R13, RZ, RZ, R0 ;  /* 0x000000ffff0d7224 */ /* 0x000fe400078e0000 */
[----:B------:R-:W-:-:S07]  /*2d560*/  IMAD.MOV.U32 R7, RZ, RZ, R14 ;  /* 0x000000ffff077224 */ /* 0x000fce00078e000e */
[----:B------:R-:W-:Y:S05]  /*2d570*/  WARPSYNC.COLLECTIVE R15, `(.L_x_6561) ;  /* 0x000000000f087348 */ /* 0x000fea0003c00000 */
[----:B------:R0:W1:Y:S02]  /*2d580*/  SHFL.IDX P6, R14, R13, R12, R11 ;  /* 0x0000000c0d0e7389 */ /* 0x00006400000c000b */
[----:B01----:R-:W-:Y:S01]  /*2d590*/  ENDCOLLECTIVE ;  /* 0x000000000000791b */ /* 0x003fe20003800000 */
.L_x_6561:
        /* <DEDUP_REMOVED lines=27> */
.L_x_6562:
[----:B------:R-:W-:Y:S02]  /*2d750*/  IMAD.MOV.U32 R13, RZ, RZ, R0 ;  /* 0x000000ffff0d7224 */ /* 0x000fe400078e0000 */
[----:B------:R-:W-:-:S07]  /*2d760*/  IMAD.MOV.U32 R6, RZ, RZ, R14 ;  /* 0x000000ffff067224 */ /* 0x000fce00078e000e */
[----:B------:R-:W-:Y:S05]  /*2d770*/  WARPSYNC.COLLECTIVE R15, `(.L_x_6563) ;  /* 0x000000000f087348 */ /* 0x000fea0003c00000 */
[----:B------:R0:W1:Y:S02]  /*2d780*/  SHFL.IDX P6, R14, R13, R12, R11 ;  /* 0x0000000c0d0e7389 */ /* 0x00006400000c000b */
[----:B01----:R-:W-:Y:S01]  /*2d790*/  ENDCOLLECTIVE ;  /* 0x000000000000791b */ /* 0x003fe20003800000 */
.L_x_6563:
[----:B------:R-:W-:Y:S01]  /*2d7a0*/  IMAD.MOV.U32 R0, RZ, RZ, R14 ;  /* 0x000000ffff007224 */ /* 0x000fe200078e000e */
[----:B------:R-:W-:Y:S06]  /*2d7b0*/  BRA `(.L_x_6564) ;  /* 0xffffffb800487947 */ /* 0x000fec000383ffff */
.L_x_6479:
[----:B0-----:R0:W1:Y:S02]  /*2d7c0*/  SYNCS.PHASECHK.TRANS64.TRYWAIT P0, [R23+URZ+0x38820], R0 ;  /* 0x03882000170075a7 */ /* 0x001064000800017f */
[----:B-1----:R-:W-:Y:S05]  /*2d7d0*/  @!P0 NANOSLEEP.SYNCS 0x989680 ;  /* 0x009896800000895d */ /* 0x002fea0003900000 */
[----:B------:R-:W1:Y:S02]  /*2d7e0*/  @!P0 SYNCS.PHASECHK.TRANS64 P0, [R23+URZ+0x38820], R0 ;  /* 0x03882000170085a7 */ /* 0x000e64000800007f */
[----:B-1----:R-:W-:Y:S05]  /*2d7f0*/  @!P0 BRA `(.L_x_6479) ;  /* 0xfffffffc00f08947 */ /* 0x002fea000383ffff */
[----:B------:R-:W-:Y:S05]  /*2d800*/  BRA `(.L_x_6565) ;  /* 0xffffffb800e47947 */ /* 0x000fea000383ffff */
.L_x_6482:
[----:B0-----:R0:W1:Y:S02]  /*2d810*/  SYNCS.PHASECHK.TRANS64.TRYWAIT P0, [R17+URZ+0x38860], R0 ;  /* 0x03886000110075a7 */ /* 0x001064000800017f */
[----:B-1----:R-:W-:Y:S05]  /*2d820*/  @!P0 NANOSLEEP.SYNCS 0x989680 ;  /* 0x009896800000895d */ /* 0x002fea0003900000 */
[----:B------:R-:W1:Y:S02]  /*2d830*/  @!P0 SYNCS.PHASECHK.TRANS64 P0, [R17+URZ+0x38860], R0 ;  /* 0x03886000110085a7 */ /* 0x000e64000800007f */
[----:B-1----:R-:W-:Y:S05]  /*2d840*/  @!P0 BRA `(.L_x_6482) ;  /* 0xfffffffc00f08947 */ /* 0x002fea000383ffff */
[----:B------:R-:W-:Y:S05]  /*2d850*/  BRA `(.L_x_6566) ;  /* 0xffffffb800f47947 */ /* 0x000fea000383ffff */
.L_x_6483:
        /* <DEDUP_REMOVED lines=8> */
.L_x_6568:
[----:B------:R-:W-:Y:S05]  /*2d8e0*/  BSYNC B0 ;  /* 0x0000000000007941 */ /* 0x000fea0003800000 */
.L_x_6567:
        /* <DEDUP_REMOVED lines=15> */
.L_x_6569:
        /* <DEDUP_REMOVED lines=39> */
.L_x_6570:
[----:B------:R-:W-:Y:S02]  /*2dc50*/  IMAD.MOV.U32 R13, RZ, RZ, R5 ;  /* 0x000000ffff0d7224 */ /* 0x000fe400078e0005 */
[----:B------:R-:W-:-:S07]  /*2dc60*/  IMAD.MOV.U32 R3, RZ, RZ, R14 ;  /* 0x000000ffff037224 */ /* 0x000fce00078e000e */
[----:B------:R-:W-:Y:S05]  /*2dc70*/  WARPSYNC.COLLECTIVE R15, `(.L_x_6571) ;  /* 0x000000000f087348 */ /* 0x000fea0003c00000 */
[----:B------:R0:W1:Y:S02]  /*2dc80*/  SHFL.IDX P6, R14, R13, R12, R11 ;  /* 0x0000000c0d0e7389 */ /* 0x00006400000c000b */
[----:B01----:R-:W-:Y:S01]  /*2dc90*/  ENDCOLLECTIVE ;  /* 0x000000000000791b */ /* 0x003fe20003800000 */
.L_x_6571:
        /* <DEDUP_REMOVED lines=29> */
.L_x_6572:
[----:B------:R-:W-:Y:S02]  /*2de70*/  IMAD.MOV.U32 R13, RZ, RZ, R5 ;  /* 0x000000ffff0d7224 */ /* 0x000fe400078e0005 */
[----:B------:R-:W-:-:S07]  /*2de80*/  IMAD.MOV.U32 R7, RZ, RZ, R14 ;  /* 0x000000ffff077224 */ /* 0x000fce00078e000e */
[----:B------:R-:W-:Y:S05]  /*2de90*/  WARPSYNC.COLLECTIVE R15, `(.L_x_6573) ;  /* 0x000000000f087348 */ /* 0x000fea0003c00000 */
[----:B------:R0:W1:Y:S02]  /*2dea0*/  SHFL.IDX P6, R14, R13, R12, R11 ;  /* 0x0000000c0d0e7389 */ /* 0x00006400000c000b */
[----:B01----:R-:W-:Y:S01]  /*2deb0*/  ENDCOLLECTIVE ;  /* 0x000000000000791b */ /* 0x003fe20003800000 */
.L_x_6573:
        /* <DEDUP_REMOVED lines=29> */
.L_x_6574:
[----:B------:R-:W-:Y:S02]  /*2e090*/  IMAD.MOV.U32 R13, RZ, RZ, R5 ;  /* 0x000000ffff0d7224 */ /* 0x000fe400078e0005 */
[----:B------:R-:W-:-:S07]  /*2e0a0*/  IMAD.MOV.U32 R6, RZ, RZ, R14 ;  /* 0x000000ffff067224 */ /* 0x000fce00078e000e */
[----:B------:R-:W-:Y:S05]  /*2e0b0*/  WARPSYNC.COLLECTIVE R15, `(.L_x_6575) ;  /* 0x000000000f087348 */ /* 0x000fea0003c00000 */
[----:B------:R0:W1:Y:S02]  /*2e0c0*/  SHFL.IDX P6, R14, R13, R12, R11 ;  /* 0x0000000c0d0e7389 */ /* 0x00006400000c000b */
[----:B01----:R-:W-:Y:S01]  /*2e0d0*/  ENDCOLLECTIVE ;  /* 0x000000000000791b */ /* 0x003fe20003800000 */
.L_x_6575:
[----:B------:R-:W-:Y:S01]  /*2e0e0*/  IMAD.MOV.U32 R2, RZ, RZ, R14 ;  /* 0x000000ffff027224 */ /* 0x000fe200078e000e */
[----:B------:R-:W-:Y:S06]  /*2e0f0*/  BRA `(.L_x_6576) ;  /* 0xffffffb800887947 */ /* 0x000fec000383ffff */
.L_x_6490:
[----:B0-----:R0:W1:Y:S02]  /*2e100*/  SYNCS.PHASECHK.TRANS64.TRYWAIT P0, [R6+URZ+0x38840], R17 ;  /* 0x03884011060075a7 */ /* 0x001064000800017f */
[----:B-1----:R-:W-:Y:S05]  /*2e110*/  @!P0 NANOSLEEP.SYNCS 0x989680 ;  /* 0x009896800000895d */ /* 0x002fea0003900000 */
[----:B------:R-:W1:Y:S02]  /*2e120*/  @!P0 SYNCS.PHASECHK.TRANS64 P0, [R6+URZ+0x38840], R17 ;  /* 0x03884011060085a7 */ /* 0x000e64000800007f */
[----:B-1----:R-:W-:Y:S05]  /*2e130*/  @!P0 BRA `(.L_x_6490) ;  /* 0xfffffffc00f08947 */ /* 0x002fea000383ffff */
[----:B------:R-:W-:Y:S05]  /*2e140*/  BRA `(.L_x_6577) ;  /* 0xffffffc0001c7947 */ /* 0x000fea000383ffff */
.L_x_6491:
        /* <DEDUP_REMOVED lines=8> */
.L_x_6579:
[----:B------:R-:W-:Y:S05]  /*2e1d0*/  BSYNC B1 ;  /* 0x0000000000017941 */ /* 0x000fea0003800000 */
.L_x_6578:
        /* <DEDUP_REMOVED lines=9> */
.L_x_6580:
[----:B------:R-:W-:Y:S02]  /*2e270*/  IMAD.MOV.U32 R13, RZ, RZ, R27 ;  /* 0x000000ffff0d7224 */ /* 0x000fe400078e001b */
[----:B------:R-:W-:Y:S02]  /*2e280*/  IMAD.MOV.U32 R12, RZ, RZ, 0x1 ;  /* 0x00000001ff0c7424 */ /* 0x000fe400078e00ff */
[----:B------:R-:W-:-:S07]  /*2e290*/  IMAD.MOV.U32 R2, RZ, RZ, R14 ;  /* 0x000000ffff027224 */ /* 0x000fce00078e000e */
[----:B------:R-:W-:Y:S05]  /*2e2a0*/  WARPSYNC.COLLECTIVE R15, `(.L_x_6581) ;  /* 0x000000000f087348 */ /* 0x000fea0003c00000 */
[----:B------:R0:W1:Y:S02]  /*2e2b0*/  SHFL.IDX P6, R14, R13, R12, R11 ;  /* 0x0000000c0d0e7389 */ /* 0x00006400000c000b */
[----:B01----:R-:W-:Y:S01]  /*2e2c0*/  ENDCOLLECTIVE ;  /* 0x000000000000791b */ /* 0x003fe20003800000 */
.L_x_6581:
        /* <DEDUP_REMOVED lines=11> */
.L_x_6582:
[----:B------:R-:W-:Y:S02]  /*2e380*/  IMAD.MOV.U32 R13, RZ, RZ, R27 ;  /* 0x000000ffff0d7224 */ /* 0x000fe400078e001b */
[----:B------:R-:W-:Y:S02]  /*2e390*/  IMAD.MOV.U32 R12, RZ, RZ, 0x2 ;  /* 0x00000002ff0c7424 */ /* 0x000fe400078e00ff */
[----:B------:R-:W-:-:S07]  /*2e3a0*/  IMAD.MOV.U32 R2, RZ, RZ, R14 ;  /* 0x000000ffff027224 */ /* 0x000fce00078e000e */
[----:B------:R-:W-:Y:S05]  /*2e3b0*/  WARPSYNC.COLLECTIVE R15, `(.L_x_6583) ;  /* 0x000000000f087348 */ /* 0x000fea0003c00000 */
[----:B------:R0:W1:Y:S02]  /*2e3c0*/  SHFL.IDX P6, R14, R13, R12, R11 ;  /* 0x0000000c0d0e7389 */ /* 0x00006400000c000b */
[----:B01----:R-:W-:Y:S01]  /*2e3d0*/  ENDCOLLECTIVE ;  /* 0x000000000000791b */ /* 0x003fe20003800000 */
.L_x_6583:
        /* <DEDUP_REMOVED lines=11> */
.L_x_6584:
[----:B------:R-:W-:Y:S02]  /*2e490*/  IMAD.MOV.U32 R13, RZ, RZ, R27 ;  /* 0x000000ffff0d7224 */ /* 0x000fe400078e001b */
[----:B------:R-:W-:Y:S02]  /*2e4a0*/  IMAD.MOV.U32 R12, RZ, RZ, 0x3 ;  /* 0x00000003ff0c7424 */ /* 0x000fe400078e00ff */
[----:B------:R-:W-:-:S07]  /*2e4b0*/  IMAD.MOV.U32 R2, RZ, RZ, R14 ;  /* 0x000000ffff027224 */ /* 0x000fce00078e000e */
[----:B------:R-:W-:Y:S05]  /*2e4c0*/  WARPSYNC.COLLECTIVE R15, `(.L_x_6585) ;  /* 0x000000000f087348 */ /* 0x000fea0003c00000 */
[----:B------:R0:W1:Y:S02]  /*2e4d0*/  SHFL.IDX P6, R14, R13, R12, R11 ;  /* 0x0000000c0d0e7389 */ /* 0x00006400000c000b */
[----:B01----:R-:W-:Y:S01]  /*2e4e0*/  ENDCOLLECTIVE ;  /* 0x000000000000791b */ /* 0x003fe20003800000 */
.L_x_6585:
        /* <DEDUP_REMOVED lines=11> */
.L_x_6586:
[----:B------:R-:W-:Y:S01]  /*2e5a0*/  IMAD.MOV.U32 R2, RZ, RZ, R14 ;  /* 0x000000ffff027224 */ /* 0x000fe200078e000e */
[----:B------:R-:W-:Y:S06]  /*2e5b0*/  BRA `(.L_x_6587) ;  /* 0xffffffbc00ac7947 */ /* 0x000fec000383ffff */
.L_x_6496:
[----:B---3--:R3:W4:Y:S02]  /*2e5c0*/  SYNCS.PHASECHK.TRANS64.TRYWAIT P0, [R6+URZ+0x38860], R17 ;  /* 0x03886011060075a7 */ /* 0x008724000800017f */
[----:B----4-:R-:W-:Y:S05]  /*2e5d0*/  @!P0 NANOSLEEP.SYNCS 0x989680 ;  /* 0x009896800000895d */ /* 0x010fea0003900000 */
[----:B------:R-:W4:Y:S02]  /*2e5e0*/  @!P0 SYNCS.PHASECHK.TRANS64 P0, [R6+URZ+0x38860], R17 ;  /* 0x03886011060085a7 */ /* 0x000f24000800007f */
[----:B----4-:R-:W-:Y:S05]  /*2e5f0*/  @!P0 BRA `(.L_x_6496) ;  /* 0xfffffffc00f08947 */ /* 0x010fea000383ffff */
[----:B------:R-:W-:Y:S05]  /*2e600*/  BRA `(.L_x_6588) ;  /* 0xffffffbc00fc7947 */ /* 0x000fea000383ffff */
.L_x_6497:
        /* <DEDUP_REMOVED lines=8> */
.L_x_6590:
[----:B------:R-:W-:Y:S05]  /*2e690*/  BSYNC B1 ;  /* 0x0000000000017941 */ /* 0x000fea0003800000 */
.L_x_6589:
        /* <DEDUP_REMOVED lines=13> */
.L_x_6591:
        /* <DEDUP_REMOVED lines=17> */
.L_x_6592:
        /* <DEDUP_REMOVED lines=16> */
.L_x_6593:
        /* <DEDUP_REMOVED lines=19> */
.L_x_6594:
        /* <DEDUP_REMOVED lines=14> */
.L_x_6595:
        /* <DEDUP_REMOVED lines=16> */
.L_x_6596:
        /* <DEDUP_REMOVED lines=14> */
.L_x_6597:
[----:B------:R-:W-:Y:S05]  /*2ed70*/  BRA `(.L_x_6598) ;  /* 0xffffffbc00687947 */ /* 0x000fea000383ffff */
.L_x_6505:
        /* <DEDUP_REMOVED lines=8> */
.L_x_6600:
[----:B------:R-:W-:Y:S05]  /*2ee00*/  BSYNC B0 ;  /* 0x0000000000007941 */ /* 0x000fea0003800000 */
.L_x_6599:
        /* <DEDUP_REMOVED lines=9> */
.L_x_6601:
        /* <DEDUP_REMOVED lines=18> */
.L_x_6602:
[----:B------:R-:W-:Y:S01]  /*2efc0*/  IMAD.MOV.U32 R12, RZ, RZ, 0x2 ;  /* 0x00000002ff0c7424 */ /* 0x000fe200078e00ff */
[----:B------:R-:W-:-:S05]  /*2efd0*/  SEL R4, R14, RZ, P1 ;  /* 0x000000ff0e047207 */ /* 0x000fca0000800000 */
[----:B------:R-:W-:-:S04]  /*2efe0*/  IMAD.IADD R4, R17, 0x1, R4 ;  /* 0x0000000111047824 */ /* 0x000fc800078e0204 */
[----:B------:R-:W-:-:S07]  /*2eff0*/  IMAD.MOV.U32 R13, RZ, RZ, R4 ;  /* 0x000000ffff0d7224 */ /* 0x000fce00078e0004 */
[----:B------:R-:W-:Y:S05]  /*2f000*/  WARPSYNC.COLLECTIVE R15, `(.L_x_6603) ;  /* 0x000000000f087348 */ /* 0x000fea0003c00000 */
[----:B------:R0:W1:Y:S02]  /*2f010*/  SHFL.UP P6, R14, R13, R12, R11 ;  /* 0x0400000c0d0e7389 */ /* 0x00006400000c000b */
[----:B01----:R-:W-:Y:S01]  /*2f020*/  ENDCOLLECTIVE ;  /* 0x000000000000791b */ /* 0x003fe20003800000 */
.L_x_6603:
[----:B------:R-:W-:Y:S01]  /*2f030*/  IMAD.MOV.U32 R12, RZ, RZ, 0x4 ;  /* 0x00000004ff0c7424 */ /* 0x000fe200078e00ff */
[----:B------:R-:W-:-:S05]  /*2f040*/  SEL R3, R14, RZ, P2 ;  /* 0x000000ff0e037207 */ /* 0x000fca0001000000 */
[----:B------:R-:W-:-:S04]  /*2f050*/  IMAD.IADD R6, R4, 0x1, R3 ;  /* 0x0000000104067824 */ /* 0x000fc800078e0203 */
[----:B------:R-:W-:-:S07]  /*2f060*/  IMAD.MOV.U32 R13, RZ, RZ, R6 ;  /* 0x000000ffff0d7224 */ /* 0x000fce00078e0006 */
[----:B------:R-:W-:Y:S05]  /*2f070*/  WARPSYNC.COLLECTIVE R15, `(.L_x_6604) ;  /* 0x000000000f087348 */ /* 0x000fea0003c00000 */
[----:B------:R0:W1:Y:S02]  /*2f080*/  SHFL.UP P6, R14, R13, R12, R11 ;  /* 0x0400000c0d0e7389 */ /* 0x00006400000c000b */
[----:B01----:R-:W-:Y:S01]  /*2f090*/  ENDCOLLECTIVE ;  /* 0x000000000000791b */ /* 0x003fe20003800000 */
.L_x_6604:
[----:B------:R-:W-:Y:S01]  /*2f0a0*/  IMAD.MOV.U32 R12, RZ, RZ, 0x8 ;  /* 0x00000008ff0c7424 */ /* 0x000fe200078e00ff */
[----:B------:R-:W-:-:S05]  /*2f0b0*/  SEL R3, R14, RZ, P3 ;  /* 0x000000ff0e037207 */ /* 0x000fca0001800000 */
[----:B------:R-:W-:-:S04]  /*2f0c0*/  IMAD.IADD R2, R6, 0x1, R3 ;  /* 0x0000000106027824 */ /* 0x000fc800078e0203 */
[----:B------:R-:W-:-:S07]  /*2f0d0*/  IMAD.MOV.U32 R13, RZ, RZ, R2 ;  /* 0x000000ffff0d7224 */ /* 0x000fce00078e0002 */
[----:B------:R-:W-:Y:S05]  /*2f0e0*/  WARPSYNC.COLLECTIVE R15, `(.L_x_6605) ;  /* 0x000000000f087348 */ /* 0x000fea0003c00000 */
[----:B------:R0:W1:Y:S02]  /*2f0f0*/  SHFL.UP P6, R14, R13, R12, R11 ;  /* 0x0400000c0d0e7389 */ /* 0x00006400000c000b */
[----:B01----:R-:W-:Y:S01]  /*2f100*/  ENDCOLLECTIVE ;  /* 0x000000000000791b */ /* 0x003fe20003800000 */
.L_x_6605:
[----:B------:R-:W-:Y:S01]  /*2f110*/  IMAD.MOV.U32 R12, RZ, RZ, 0x10 ;  /* 0x00000010ff0c7424 */ /* 0x000fe200078e00ff */
[----:B------:R-:W-:-:S05]  /*2f120*/  SEL R3, R14, RZ, P4 ;  /* 0x000000ff0e037207 */ /* 0x000fca0002000000 */
[----:B------:R-:W-:-:S04]  /*2f130*/  IMAD.IADD R3, R2, 0x1, R3 ;  /* 0x0000000102037824 */ /* 0x000fc800078e0203 */
[----:B------:R-:W-:-:S07]  /*2f140*/  IMAD.MOV.U32 R13, RZ, RZ, R3 ;  /* 0x000000ffff0d7224 */ /* 0x000fce00078e0003 */
[----:B------:R-:W-:Y:S05]  /*2f150*/  WARPSYNC.COLLECTIVE R15, `(.L_x_6606) ;  /* 0x000000000f087348 */ /* 0x000fea0003c00000 */
[----:B------:R0:W1:Y:S02]  /*2f160*/  SHFL.UP P6, R14, R13, R12, R11 ;  /* 0x0400000c0d0e7389 */ /* 0x00006400000c000b */
[----:B01----:R-:W-:Y:S01]  /*2f170*/  ENDCOLLECTIVE ;  /* 0x000000000000791b */ /* 0x003fe20003800000 */
.L_x_6606:
        /* <DEDUP_REMOVED lines=8> */
.L_x_6607:
[----:B------:R-:W-:Y:S05]  /*2f200*/  BRA `(.L_x_6608) ;  /* 0xffffffbc00fc7947 */ /* 0x000fea000383ffff */
.L_x_6510:
        /* <DEDUP_REMOVED lines=8> */
.L_x_6610:
[----:B------:R-:W-:Y:S05]  /*2f290*/  BSYNC B0 ;  /* 0x0000000000007941 */ /* 0x000fea0003800000 */
.L_x_6609:
        /* <DEDUP_REMOVED lines=8> */
.L_x_6611:
[----:B------:R-:W-:Y:S01]  /*2f320*/  IMAD.MOV.U32 R12, RZ, RZ, 0x4 ;  /* 0x00000004ff0c7424 */ /* 0x000fe200078e00ff */
[----:B------:R-:W-:-:S05]  /*2f330*/  SEL R2, R14, RZ, P2 ;  /* 0x000000ff0e027207 */ /* 0x000fca0001000000 */
[----:B------:R-:W-:-:S04]  /*2f340*/  IMAD.IADD R2, R13, 0x1, R2 ;  /* 0x000000010d027824 */ /* 0x000fc800078e0202 */
[----:B------:R-:W-:-:S07]  /*2f350*/  IMAD.MOV.U32 R13, RZ, RZ, R2 ;  /* 0x000000ffff0d7224 */ /* 0x000fce00078e0002 */
[----:B------:R-:W-:Y:S05]  /*2f360*/  WARPSYNC.COLLECTIVE R15, `(.L_x_6612) ;  /* 0x000000000f087348 */ /* 0x000fea0003c00000 */
[----:B------:R0:W1:Y:S02]  /*2f370*/  SHFL.UP P6, R14, R13, R12, R11 ;  /* 0x0400000c0d0e7389 */ /* 0x00006400000c000b */
[----:B01----:R-:W-:Y:S01]  /*2f380*/  ENDCOLLECTIVE ;  /* 0x000000000000791b */ /* 0x003fe20003800000 */
.L_x_6612:
[----:B------:R-:W-:Y:S01]  /*2f390*/  IMAD.MOV.U32 R12, RZ, RZ, 0x8 ;  /* 0x00000008ff0c7424 */ /* 0x000fe200078e00ff */
[----:B------:R-:W-:-:S05]  /*2f3a0*/  SEL R3, R14, RZ, P3 ;  /* 0x000000ff0e037207 */ /* 0x000fca0001800000 */
[----:B------:R-:W-:-:S04]  /*2f3b0*/  IMAD.IADD R3, R2, 0x1, R3 ;  /* 0x0000000102037824 */ /* 0x000fc800078e0203 */
[----:B------:R-:W-:-:S07]  /*2f3c0*/  IMAD.MOV.U32 R13, RZ, RZ, R3 ;  /* 0x000000ffff0d7224 */ /* 0x000fce00078e0003 */
[----:B------:R-:W-:Y:S05]  /*2f3d0*/  WARPSYNC.COLLECTIVE R15, `(.L_x_6613) ;  /* 0x000000000f087348 */ /* 0x000fea0003c00000 */
[----:B------:R0:W1:Y:S02]  /*2f3e0*/  SHFL.UP P6, R14, R13, R12, R11 ;  /* 0x0400000c0d0e7389 */ /* 0x00006400000c000b */
[----:B01----:R-:W-:Y:S01]  /*2f3f0*/  ENDCOLLECTIVE ;  /* 0x000000000000791b */ /* 0x003fe20003800000 */
.L_x_6613:
[----:B------:R-:W-:Y:S01]  /*2f400*/  IMAD.MOV.U32 R12, RZ, RZ, 0x10 ;  /* 0x00000010ff0c7424 */ /* 0x000fe200078e00ff */
[----:B------:R-:W-:-:S05]  /*2f410*/  SEL R4, R14, RZ, P4 ;  /* 0x000000ff0e047207 */ /* 0x000fca0002000000 */
[----:B------:R-:W-:-:S04]  /*2f420*/  IMAD.IADD R4, R3, 0x1, R4 ;  /* 0x0000000103047824 */ /* 0x000fc800078e0204 */
[----:B------:R-:W-:-:S07]  /*2f430*/  IMAD.MOV.U32 R13, RZ, RZ, R4 ;  /* 0x000000ffff0d7224 */ /* 0x000fce00078e0004 */
[----:B------:R-:W-:Y:S05]  /*2f440*/  WARPSYNC.COLLECTIVE R15, `(.L_x_6614) ;  /* 0x000000000f087348 */ /* 0x000fea0003c00000 */
[----:B------:R0:W1:Y:S02]  /*2f450*/  SHFL.UP P6, R14, R13, R12, R11 ;  /* 0x0400000c0d0e7389 */ /* 0x00006400000c000b */
[----:B01----:R-:W-:Y:S01]  /*2f460*/  ENDCOLLECTIVE ;  /* 0x000000000000791b */ /* 0x003fe20003800000 */
.L_x_6614:
        /* <DEDUP_REMOVED lines=8> */
.L_x_6615:
[----:B------:R-:W-:Y:S05]  /*2f4f0*/  BRA `(.L_x_6616) ;  /* 0xffffffbc00dc7947 */ /* 0x000fea000383ffff */
.L_x_6512:
[----:B------:R-:W-:Y:S01]  /*2f500*/  BSSY B0, `(.L_x_6617) ;  /* 0x0000006000007945 */ /* 0x000fe20003800000 */
[----:B------:R-:W-:Y:S01]  /*2f510*/  PLOP3.LUT P6, PT, P6, PT, PT, 0x8, 0x0 ;  /* 0x000000000000781c */ /* 0x000fe200037ce170 */
[----:B------:R-:W-:-:S12]  /*2f520*/  IMAD.MOV.U32 R15, RZ, RZ, -0x1 ;  /* 0xffffffffff0f7424 */ /* 0x000fd800078e00ff */
[----:B01----:R-:W-:Y:S05]  /*2f530*/  WARPSYNC.COLLECTIVE R15, `(.L_x_6618) ;  /* 0x000000000f087348 */ /* 0x003fea0003c00000 */
[----:B------:R-:W-:Y:S01]  /*2f540*/  VOTE.ANY R14, PT, P6 ;  /* 0x00000000000e7806 */ /* 0x000fe200030e0100 */
[----:B01----:R-:W-:Y:S06]  /*2f550*/  ENDCOLLECTIVE ;  /* 0x000000000000791b */ /* 0x003fec0003800000 */
.L_x_6618:
[----:B------:R-:W-:Y:S05]  /*2f560*/  BSYNC B0 ;  /* 0x0000000000007941 */ /* 0x000fea0003800000 */
.L_x_6617:
        /* <DEDUP_REMOVED lines=9> */
.L_x_6619:
[----:B------:R-:W-:Y:S01]  /*2f600*/  IMAD.MOV.U32 R17, RZ, RZ, R14 ;  /* 0x000000ffff117224 */ /* 0x000fe200078e000e */
[----:B------:R-:W-:Y:S06]  /*2f610*/  BRA `(.L_x_6620) ;  /* 0xffffffbc00cc7947 */ /* 0x000fec000383ffff */
.L_x_6514:
[----:B------:R-:W-:Y:S01]  /*2f620*/  BSSY B0, `(.L_x_6621) ;  /* 0x0000007000007945 */ /* 0x000fe20003800000 */
[----:B------:R-:W-:Y:S02]  /*2f630*/  IMAD.MOV.U32 R13, RZ, RZ, R2 ;  /* 0x000000ffff0d7224 */ /* 0x000fe400078e0002 */
[----:B------:R-:W-:Y:S02]  /*2f640*/  IMAD.MOV.U32 R11, RZ, RZ, 0x1f ;  /* 0x0000001fff0b7424 */ /* 0x000fe400078e00ff */
[----:B------:R-:W-:-:S07]  /*2f650*/  IMAD.MOV.U32 R15, RZ, RZ, -0x1 ;  /* 0xffffffffff0f7424 */ /* 0x000fce00078e00ff */
[----:B0123--:R-:W-:Y:S05]  /*2f660*/  WARPSYNC.COLLECTIVE R15, `(.L_x_6622) ;  /* 0x000000000f087348 */ /* 0x00ffea0003c00000 */
[----:B------:R4:W0:Y:S02]  /*2f670*/  SHFL.IDX P6, R14, R13, R12, R11 ;  /* 0x0000000c0d0e7389 */ /* 0x00082400000c000b */
[----:B01234-:R-:W-:Y:S01]  /*2f680*/  ENDCOLLECTIVE ;  /* 0x000000000000791b */ /* 0x01ffe20003800000 */
.L_x_6622:
[----:B------:R-:W-:Y:S05]  /*2f690*/  BSYNC B0 ;  /* 0x0000000000007941 */ /* 0x000fea0003800000 */
.L_x_6621:
[----:B------:R-:W-:Y:S05]  /*2f6a0*/  BRA `(.L_x_6513) ;  /* 0xffffffbc00c47947 */ /* 0x000fea000383ffff */
.L_x_6518:
[----:B0-----:R0:W1:Y:S02]  /*2f6b0*/  SYNCS.PHASECHK.TRANS64.TRYWAIT P0, [R7+URZ+0x38820], R0 ;  /* 0x03882000070075a7 */ /* 0x001064000800017f */
[----:B-1----:R-:W-:Y:S05]  /*2f6c0*/  @!P0 NANOSLEEP.SYNCS 0x989680 ;  /* 0x009896800000895d */ /* 0x002fea0003900000 */
[----:B------:R-:W1:Y:S02]  /*2f6d0*/  @!P0 SYNCS.PHASECHK.TRANS64 P0, [R7+URZ+0x38820], R0 ;  /* 0x03882000070085a7 */ /* 0x000e64000800007f */
[----:B-1----:R-:W-:Y:S05]  /*2f6e0*/  @!P0 BRA `(.L_x_6518) ;  /* 0xfffffffc00f08947 */ /* 0x002fea000383ffff */
[----:B------:R-:W-:Y:S05]  /*2f6f0*/  BRA `(.L_x_6623) ;  /* 0xffffffc4003c7947 */ /* 0x000fea000383ffff */
.L_x_6519:
        /* <DEDUP_REMOVED lines=11> */
.L_x_6625:
[----:B------:R-:W-:Y:S05]  /*2f7b0*/  BSYNC B0 ;  /* 0x0000000000007941 */ /* 0x000fea0003800000 */
.L_x_6624:
[----:B------:R-:W-:Y:S05]  /*2f7c0*/  BRA `(.L_x_6626) ;  /* 0xffffffc400247947 */ /* 0x000fea000383ffff */
.L_x_6522:
[----:B------:R-:W-:Y:S01]  /*2f7d0*/  BSSY B1, `(.L_x_6627) ;  /* 0x0000006000017945 */ /* 0x000fe20003800000 */
[----:B------:R-:W-:-:S07]  /*2f7e0*/  IMAD.MOV.U32 R15, RZ, RZ, -0x1 ;  /* 0xffffffffff0f7424 */ /* 0x000fce00078e00ff */
[----:B0-234-:R-:W-:Y:S05]  /*2f7f0*/  WARPSYNC.COLLECTIVE R15, `(.L_x_6628) ;  /* 0x000000000f0c7348 */ /* 0x01dfea0003c00000 */
[----:B------:R-:W-:Y:S02]  /*2f800*/  ELECT P6, UR62, PT ;  /* 0x00000000003e782f */ /* 0x000fe400038c0000 */
[----:B------:R-:W-:Y:S01]  /*2f810*/  MOV R14, UR62 ;  /* 0x0000003e000e7c02 */ /* 0x000fe20008000f00 */
[----:B0-234-:R-:W-:Y:S10]  /*2f820*/  ENDCOLLECTIVE ;  /* 0x000000000000791b */ /* 0x01dff40003800000 */
.L_x_6628:
[----:B------:R-:W-:Y:S05]  /*2f830*/  BSYNC B1 ;  /* 0x0000000000017941 */ /* 0x000fea0003800000 */
.L_x_6627:
[----:B------:R-:W-:Y:S05]  /*2f840*/  BRA `(.L_x_6629) ;  /* 0xffffffc4001c7947 */ /* 0x000fea000383ffff */
.L_x_6524:
[----:B0-----:R0:W1:Y:S02]  /*2f850*/  SYNCS.PHASECHK.TRANS64.TRYWAIT P1, [R5+URZ+0x38840], R0 ;  /* 0x03884000050075a7 */ /* 0x001064000802017f */
[----:B-1----:R-:W-:Y:S05]  /*2f860*/  @!P1 NANOSLEEP.SYNCS 0x989680 ;  /* 0x009896800000995d */ /* 0x002fea0003900000 */
[----:B------:R-:W1:Y:S02]  /*2f870*/  @!P1 SYNCS.PHASECHK.TRANS64 P1, [R5+URZ+0x38840], R0 ;  /* 0x03884000050095a7 */ /* 0x000e64000802007f */
[----:B-1----:R-:W-:Y:S05]  /*2f880*/  @!P1 BRA `(.L_x_6524) ;  /* 0xfffffffc00f09947 */ /* 0x002fea000383ffff */
[----:B------:R-:W-:Y:S05]  /*2f890*/  BRA `(.L_x_6630) ;  /* 0xffffffc4003c7947 */ /* 0x000fea000383ffff */
.L_x_6526:
[----:B-1----:R1:W0:Y:S02]  /*2f8a0*/  SYNCS.PHASECHK.TRANS64.TRYWAIT P1, [R3+URZ+0x38840], R2 ;  /* 0x03884002030075a7 */ /* 0x002224000802017f */
[----:B0-----:R-:W-:Y:S05]  /*2f8b0*/  @!P1 NANOSLEEP.SYNCS 0x989680 ;  /* 0x009896800000995d */ /* 0x001fea0003900000 */
[----:B------:R-:W0:Y:S02]  /*2f8c0*/  @!P1 SYNCS.PHASECHK.TRANS64 P1, [R3+URZ+0x38840], R2 ;  /* 0x03884002030095a7 */ /* 0x000e24000802007f */
[----:B0-----:R-:W-:Y:S05]  /*2f8d0*/  @!P1 BRA `(.L_x_6526) ;  /* 0xfffffffc00f09947 */ /* 0x001fea000383ffff */
[----:B------:R-:W-:Y:S05]  /*2f8e0*/  BRA `(.L_x_6631) ;  /* 0xffffffc400487947 */ /* 0x000fea000383ffff */
.L_x_6528:
[----:B------:R0:W0:Y:S02]  /*2f8f0*/  SYNCS.PHASECHK.TRANS64.TRYWAIT P1, [R5+URZ+0x38860], R0 ;  /* 0x03886000050075a7 */ /* 0x000024000802017f */
[----:B0-----:R-:W-:Y:S05]  /*2f900*/  @!P1 NANOSLEEP.SYNCS 0x989680 ;  /* 0x009896800000995d */ /* 0x001fea0003900000 */
[----:B------:R-:W0:Y:S02]  /*2f910*/  @!P1 SYNCS.PHASECHK.TRANS64 P1, [R5+URZ+0x38860], R0 ;  /* 0x03886000050095a7 */ /* 0x000e24000802007f */
[----:B0-----:R-:W-:Y:S05]  /*2f920*/  @!P1 BRA `(.L_x_6528) ;  /* 0xfffffffc00f09947 */ /* 0x001fea000383ffff */
[----:B------:R-:W-:Y:S05]  /*2f930*/  BRA `(.L_x_6632) ;  /* 0xffffffc400447947 */ /* 0x000fea000383ffff */
        .type           $_ZN7cutlass13device_kernelIN5flash11enable_sm90INS1_16FlashAttnFwdSm90INS1_25CollectiveMainloopFwdSm90ILi2EN4cute5tupleIJNS5_1CILi1EEES8_S8_EEENS6_IJNS7_ILi64EEESA_SA_EEELi512ENS_6half_tEfNS_4arch4Sm90ELb0ELb1ELb1ELb1ELb1ELb0ELb1ELb0ELb0ELb1ELb0ELb0EEENS1_21CollectiveEpilogueFwdINS6_IJSA_NS7_ILi512EEESA_EEES9_SC_SE_Li256ELb1ELb1ELb0ELb0EEENS1_36VarlenDynamicPersistentTileSchedulerILi64ELi64ELi256ELi128ELb0ELb1ELb1ELb1ELb0ELb1EEEEEEEEEvNT_6ParamsE$_ZZN5flash25CollectiveMainloopFwdSm90ILi2EN4cute5tupleIJNS1_1CILi1EEES4_S4_EEENS2_IJNS3_ILi64EEES6_S6_EEELi512EN7cutlass6half_tEfNS8_4arch4Sm90ELb0ELb1ELb1ELb1ELb1ELb0ELb1ELb0ELb0ELb1ELb0ELb0EE3mmaINS_16FlashAttnFwdSm90ISC_NS_21CollectiveEpilogueFwdINS2_IJS6_NS3_ILi512EEES6_EEES5_S9_SB_Li256ELb1ELb1ELb0ELb0EEENS_36VarlenDynamicPersistentTileSchedulerILi64ELi64ELi256ELi128ELb0ELb1ELb1ELb1ELb0ELb1EEEE13SharedStorageENS1_6TensorINS1_11ArrayEngineIfLm128EEENS1_6LayoutINS2_IJNS2_IJNS3_ILi2EEESR_NS3_ILi32EEEEEES4_S4_EEENS2_IJNS2_IJS4_SR_NS3_ILi4EEEEEENS3_ILi0EEESX_EEEEEEENS_7SoftmaxILi2ELi0EEEEEbRKNSC_6ParamsENS8_13PipelineAsyncILi2EEES17_RNS8_13PipelineStateILj2EEERT0_RT1_iRiRKNS_16SeqlenInfoQKNewKILb1ELb0EEENS2_IJiiiiEEERT_ENKUliT_T0_T1_E_clIZSD_ISM_S10_S12_EbS15_S17_S17_S1A_S1C_S1E_iS1F_S1J_S1K_S1M_EUlRS1N_iE1_NS3_ILb0EEENS3_ILb1EEEEEDaiS1N_S1O_S1P_,@function
        .size           $_ZN7cutlass13device_kernelIN5flash11enable_sm90INS1_16FlashAttnFwdSm90INS1_25CollectiveMainloopFwdSm90ILi2EN4cute5tupleIJNS5_1CILi1EEES8_S8_EEENS6_IJNS7_ILi64EEESA_SA_EEELi512ENS_6half_tEfNS_4arch4Sm90ELb0ELb1ELb1ELb1ELb1ELb0ELb1ELb0ELb0ELb1ELb0ELb0EEENS1_21CollectiveEpilogueFwdINS6_IJSA_NS7_ILi512EEESA_EEES9_SC_SE_Li256ELb1ELb1ELb0ELb0EEENS1_36VarlenDynamicPersistentTileSchedulerILi64ELi64ELi256ELi128ELb0ELb1ELb1ELb1ELb0ELb1EEEEEEEEEvNT_6ParamsE$_ZZN5flash25CollectiveMainloopFwdSm90ILi2EN4cute5tupleIJNS1_1CILi1EEES4_S4_EEENS2_IJNS3_ILi64EEES6_S6_EEELi512EN7cutlass6half_tEfNS8_4arch4Sm90ELb0ELb1ELb1ELb1ELb1ELb0ELb1ELb0ELb0ELb1ELb0ELb0EE3mmaINS_16FlashAttnFwdSm90ISC_NS_21CollectiveEpilogueFwdINS2_IJS6_NS3_ILi512EEES6_EEES5_S9_SB_Li256ELb1ELb1ELb0ELb0EEENS_36VarlenDynamicPersistentTileSchedulerILi64ELi64ELi256ELi128ELb0ELb1ELb1ELb1ELb0ELb1EEEE13SharedStorageENS1_6TensorINS1_11ArrayEngineIfLm128EEENS1_6LayoutINS2_IJNS2_IJNS3_ILi2EEESR_NS3_ILi32EEEEEES4_S4_EEENS2_IJNS2_IJS4_SR_NS3_ILi4EEEEEENS3_ILi0EEESX_EEEEEEENS_7SoftmaxILi2ELi0EEEEEbRKNSC_6ParamsENS8_13PipelineAsyncILi2EEES17_RNS8_13PipelineStateILj2EEERT0_RT1_iRiRKNS_16SeqlenInfoQKNewKILb1ELb0EEENS2_IJiiiiEEERT_ENKUliT_T0_T1_E_clIZSD_ISM_S10_S12_EbS15_S17_S17_S1A_S1C_S1E_iS1F_S1J_S1K_S1M_EUlRS1N_iE1_NS3_ILb0EEENS3_ILb1EEEEEDaiS1N_S1O_S1P_,(.L_x_15652 - $_ZN7cutlass13device_kernelIN5flash11enable_sm90INS1_16FlashAttnFwdSm90INS1_25CollectiveMainloopFwdSm90ILi2EN4cute5tupleIJNS5_1CILi1EEES8_S8_EEENS6_IJNS7_ILi64EEESA_SA_EEELi512ENS_6half_tEfNS_4arch4Sm90ELb0ELb1ELb1ELb1ELb1ELb0ELb1ELb0ELb0ELb1ELb0ELb0EEENS1_21CollectiveEpilogueFwdINS6_IJSA_NS7_ILi512EEESA_EEES9_SC_SE_Li256ELb1ELb1ELb0ELb0EEENS1_36VarlenDynamicPersistentTileSchedulerILi64ELi64ELi256ELi128ELb0ELb1ELb1ELb1ELb0ELb1EEEEEEEEEvNT_6ParamsE$_ZZN5flash25CollectiveMainloopFwdSm90ILi2EN4cute5tupleIJNS1_1CILi1EEES4_S4_EEENS2_IJNS3_ILi64EEES6_S6_EEELi512EN7cutlass6half_tEfNS8_4arch4Sm90ELb0ELb1ELb1ELb1ELb1ELb0ELb1ELb0ELb0ELb1ELb0ELb0EE3mmaINS_16FlashAttnFwdSm90ISC_NS_21CollectiveEpilogueFwdINS2_IJS6_NS3_ILi512EEES6_EEES5_S9_SB_Li256ELb1ELb1ELb0ELb0EEENS_36VarlenDynamicPersistentTileSchedulerILi64ELi64ELi256ELi128ELb0ELb1ELb1ELb1ELb0ELb1EEEE13SharedStorageENS1_6TensorINS1_11ArrayEngineIfLm128EEENS1_6LayoutINS2_IJNS2_IJNS3_ILi2EEESR_NS3_ILi32EEEEEES4_S4_EEENS2_IJNS2_IJS4_SR_NS3_ILi4EEEEEENS3_ILi0EEESX_EEEEEEENS_7SoftmaxILi2ELi0EEEEEbRKNSC_6ParamsENS8_13PipelineAsyncILi2EEES17_RNS8_13PipelineStateILj2EEERT0_RT1_iRiRKNS_16SeqlenInfoQKNewKILb1ELb0EEENS2_IJiiiiEEERT_ENKUliT_T0_T1_E_clIZSD_ISM_S10_S12_EbS15_S17_S17_S1A_S1C_S1E_iS1F_S1J_S1K_S1M_EUlRS1N_iE1_NS3_ILb0EEENS3_ILb1EEEEEDaiS1N_S1O_S1P_)
$_ZN7cutlass13device_kernelIN5flash11enable_sm90INS1_16FlashAttnFwdSm90INS1_25CollectiveMainloopFwdSm90ILi2EN4cute5tupleIJNS5_1CILi1EEES8_S8_EEENS6_IJNS7_ILi64EEESA_SA_EEELi512ENS_6half_tEfNS_4arch4Sm90ELb0ELb1ELb1ELb1ELb1ELb0ELb1ELb0ELb0ELb1ELb0ELb0EEENS1_21CollectiveEpilogueFwdINS6_IJSA_NS7_ILi512EEESA_EEES9_SC_SE_Li256ELb1ELb1ELb0ELb0EEENS1_36VarlenDynamicPersistentTileSchedulerILi64ELi64ELi256ELi128ELb0ELb1ELb1ELb1ELb0ELb1EEEEEEEEEvNT_6ParamsE$_ZZN5flash25CollectiveMainloopFwdSm90ILi2EN4cute5tupleIJNS1_1CILi1EEES4_S4_EEENS2_IJNS3_ILi64EEES6_S6_EEELi512EN7cutlass6half_tEfNS8_4arch4Sm90ELb0ELb1ELb1ELb1ELb1ELb0ELb1ELb0ELb0ELb1ELb0ELb0EE3mmaINS_16FlashAttnFwdSm90ISC_NS_21CollectiveEpilogueFwdINS2_IJS6_NS3_ILi512EEES6_EEES5_S9_SB_Li256ELb1ELb1ELb0ELb0EEENS_36VarlenDynamicPersistentTileSchedulerILi64ELi64ELi256ELi128ELb0ELb1ELb1ELb1ELb0ELb1EEEE13SharedStorageENS1_6TensorINS1_11ArrayEngineIfLm128EEENS1_6LayoutINS2_IJNS2_IJNS3_ILi2EEESR_NS3_ILi32EEEEEES4_S4_EEENS2_IJNS2_IJS4_SR_NS3_ILi4EEEEEENS3_ILi0EEESX_EEEEEEENS_7SoftmaxILi2ELi0EEEEEbRKNSC_6ParamsENS8_13PipelineAsyncILi2EEES17_RNS8_13PipelineStateILj2EEERT0_RT1_iRiRKNS_16SeqlenInfoQKNewKILb1ELb0EEENS2_IJiiiiEEERT_ENKUliT_T0_T1_E_clIZSD_ISM_S10_S12_EbS15_S17_S17_S1A_S1C_S1E_iS1F_S1J_S1K_S1M_EUlRS1N_iE1_NS3_ILb0EEENS3_ILb1EEEEEDaiS1N_S1O_S1P_:
        /* <DEDUP_REMOVED lines=48> */
.L_x_6634:
[----:B------:R-:W-:Y:S05]  /*2fc40*/  BSYNC B2 ;  /* 0x0000000000027941 */ /* 0x000fea0003800000 */
.L_x_6633:
        /* <DEDUP_REMOVED lines=17> */
.L_x_6636:
[----:B------:R-:W-:Y:S05]  /*2fd60*/  BSYNC B2 ;  /* 0x0000000000027941 */ /* 0x000fea0003800000 */
.L_x_6635:
        /* <DEDUP_REMOVED lines=10> */
.L_x_6638:
[----:B------:R-:W-:Y:S05]  /*2fe10*/  BSYNC B2 ;  /* 0x0000000000027941 */ /* 0x000fea0003800000 */
.L_x_6637:
        /* <DEDUP_REMOVED lines=92> */
.L_x_6641:
[----:B------:R-:W-:Y:S05]  /*303e0*/  BSYNC B2 ;  /* 0x0000000000027941 */ /* 0x000fea0003800000 */
.L_x_6640:
        /* <DEDUP_REMOVED lines=17> */
.L_x_6643:
[----:B------:R-:W-:Y:S05]  /*30500*/  BSYNC B2 ;  /* 0x0000000000027941 */ /* 0x000fea0003800000 */
.L_x_6642:
        /* <DEDUP_REMOVED lines=10> */
.L_x_6645:
[----:B------:R-:W-:Y:S05]  /*305b0*/  BSYNC B2 ;  /* 0x0000000000027941 */ /* 0x000fea0003800000 */
.L_x_6644:
        /* <DEDUP_REMOVED lines=581> */
.L_x_6648:
[----:B------:R-:W-:Y:S05]  /*32a10*/  BSYNC B2 ;  /* 0x0000000000027941 */ /* 0x000fea0003800000 */
.L_x_6647:
        /* <DEDUP_REMOVED lines=45> */
[----:B------:R-:W-:Y:S01]  /*32cf0*/  LOP3.LUT R63, RZ, R63, RZ, 0x33, !PT ;  /* 0x0000003fff3f7212 */ /* 0x000fe200078e33ff */
        /* <DEDUP_REMOVED lines=23> */
[----:B------:R-:W-:-:S03]  /*32e70*/  LOP3.LUT R21, R21, 0x1ffffffe, RZ, 0xc0, !PT ;  /* 0x1ffffffe15157812 */ /* 0x000fc600078ec0ff */
[----:B------:R-:W-:Y:S02]  /*32e80*/  IMAD.IADD R26, R25, 0x1, -R26 ;  /* 0x00000001191a7824 */ /* 0x000fe400078e0a1a */
[----:B------:R-:W-:Y:S01]  /*32e90*/  FMUL.FTZ R38, R38, R20 ;  /* 0x0000001426267220 */ /* 0x000fe20000410000 */
[----:B------:R-:W-:Y:S02]  /*32ea0*/  IMAD.IADD R21, R28, 0x1, -R21 ;  /* 0x000000011c157824 */ /* 0x000fe400078e0a15 */
[----:B------:R-:W-:Y:S01]  /*32eb0*/  IMAD.U32 R26, R15, 0x10, R26 ;  /* 0x000000100f1a7824 */ /* 0x000fe200078e001a */
[----:B------:R0:W4:Y:S03]  /*32ec0*/  MUFU.TANH R70, R38 ;  /* 0x0000002600467308 */ /* 0x0001260000002400 */
[----:B0-----:R-:W-:-:S04]  /*32ed0*/  IMAD R38, R21, 0x8, R26 ;  /* 0x0000000815267824 */ /* 0x001fc800078e021a */
[----:B------:R-:W-:-:S04]  /*32ee0*/  @P0 IMAD.HI.U32 R59, R38, R59, RZ ;  /* 0x0000003b263b0227 */ /* 0x000fc800078e00ff */
[----:B------:R-:W-:Y:S01]  /*32ef0*/  FMUL.FTZ R31, R31, R20 ;  /* 0x000000141f1f7220 */ /* 0x000fe20000410000 */
[----:B------:R-:W-:Y:S01]  /*32f00*/  @P0 SHF.R.U32.HI R38, RZ, R62, R59 ;  /* 0x0000003eff260219 */ /* 0x000fe2000001163b */
[----:B------:R-:W-:Y:S02]  /*32f10*/  IMAD.SHL.U32 R59, R0, 0x40, RZ ;  /* 0x00000040003b7824 */ /* 0x000fe400078e00ff */
[-C--:B------:R-:W-:Y:S01]  /*32f20*/  FMUL.FTZ R35, R35, R20.reuse ;  /* 0x0000001423237220 */ /* 0x080fe20000410000 */
[-C--:B------:R-:W-:Y:S01]  /*32f30*/  FMUL.FTZ R36, R36, R20.reuse ;  /* 0x0000001424247220 */ /* 0x080fe20000410000 */
[-C--:B------:R-:W-:Y:S01]  /*32f40*/  FMUL.FTZ R37, R37, R20.reuse ;  /* 0x0000001425257220 */ /* 0x080fe20000410000 */
[----:B------:R-:W0:Y:S01]  /*32f50*/  SHFL.IDX PT, R26, R38, RZ, 0x1c1f ;  /* 0x001c1fff261a7589 */ /* 0x000e2200000e0000 */
[----:B------:R-:W-:Y:S01]  /*32f60*/  LOP3.LUT R15, R14, 0x7ffffffc, RZ, 0xc0, !PT ;  /* 0x7ffffffc0e0f7812 */ /* 0x000fe200078ec0ff */
[-C--:B------:R-:W-:Y:S01]  /*32f70*/  FMUL.FTZ R58, R30, R20.reuse ;  /* 0x000000141e3a7220 */ /* 0x080fe20000410000 */
[----:B------:R-:W0:Y:S01]  /*32f80*/  MUFU.TANH R67, R31 ;  /* 0x0000001f00437308 */ /* 0x000e220000002400 */
[----:B------:R-:W-:Y:S01]  /*32f90*/  IADD3 R14, -R59, 0x1, RZ ;  /* 0x000000013b0e7810 */ /* 0x000fe20007ffe1ff */
[-C--:B------:R-:W-:Y:S01]  /*32fa0*/  FMUL.FTZ R29, R29, R20.reuse ;  /* 0x000000141d1d7220 */ /* 0x080fe20000410000 */
[-C--:B------:R-:W-:Y:S01]  /*32fb0*/  FMUL.FTZ R32, R32, R20.reuse ;  /* 0x0000001420207220 */ /* 0x080fe20000410000 */
[-C--:B------:R-:W-:Y:S01]  /*32fc0*/  FMUL.FTZ R33, R33, R20.reuse ;  /* 0x0000001421217220 */ /* 0x080fe20000410000 */
[-C--:B------:R-:W-:Y:S01]  /*32fd0*/  FMUL.FTZ R40, R40, R20.reuse ;  /* 0x0000001428287220 */ /* 0x080fe20000410000 */
[-C--:B------:R-:W-:Y:S01]  /*32fe0*/  FMUL.FTZ R41, R41, R20.reuse ;  /* 0x0000001429297220 */ /* 0x080fe20000410000 */
[-C--:B------:R-:W-:Y:S01]  /*32ff0*/  FMUL.FTZ R42, R42, R20.reuse ;  /* 0x000000142a2a7220 */ /* 0x080fe20000410000 */
        /* <DEDUP_REMOVED lines=9> */
[-C--:B-1----:R-:W-:Y:S01]  /*33090*/  FMUL.FTZ R35, R43, R20.reuse ;  /* 0x000000142b237220 */ /* 0x082fe20000410000 */
[-C--:B------:R-:W-:Y:S01]  /*330a0*/  FMUL.FTZ R52, R52, R20.reuse ;  /* 0x0000001434347220 */ /* 0x080fe20000410000 */
[-C--:B------:R-:W-:Y:S01]  /*330b0*/  FMUL.FTZ R53, R53, R20.reuse ;  /* 0x0000001435357220 */ /* 0x080fe20000410000 */
[-C--:B------:R-:W-:Y:S01]  /*330c0*/  FMUL.FTZ R54, R54, R20.reuse ;  /* 0x0000001436367220 */ /* 0x080fe20000410000 */
[-C--:B------:R-:W-:Y:S01]  /*330d0*/  FMUL.FTZ R34, R34, R20.reuse ;  /* 0x0000001422227220 */ /* 0x080fe20000410000 */
[----:B------:R-:W-:-:S02]  /*330e0*/  FMUL.FTZ R39, R39, R20 ;  /* 0x0000001427277220 */ /* 0x000fc40000410000 */
[----:B------:R1:W0:Y:S01]  /*330f0*/  MUFU.TANH R31, R37 ;  /* 0x00000025001f7308 */ /* 0x0002220000002400 */
[-C--:B--2---:R-:W-:Y:S01]  /*33100*/  FMUL.FTZ R36, R46, R20.reuse ;  /* 0x000000142e247220 */ /* 0x084fe20000410000 */
[----:B------:R-:W-:Y:S01]  /*33110*/  FMUL.FTZ R20, R55, R20 ;  /* 0x0000001437147220 */ /* 0x000fe20000410000 */
[----:B-1----:R-:W-:-:S05]  /*33120*/  IMAD.IADD R37, R24, 0x1, -R15 ;  /* 0x0000000118257824 */ /* 0x002fca00078e0a0f */
[----:B------:R-:W1:Y:S01]  /*33130*/  MUFU.TANH R11, R11 ;  /* 0x0000000b000b7308 */ /* 0x000e620000002400 */
[----:B------:R-:W-:-:S07]  /*33140*/  IMAD R14, R37, -0x2, R14 ;  /* 0xfffffffe250e7824 */ /* 0x000fce00078e020e */
[----:B------:R-:W2:Y:S01]  /*33150*/  MUFU.TANH R13, R13 ;  /* 0x0000000d000d7308 */ /* 0x000ea20000002400 */
[----:B------:R-:W-:-:S07]  /*33160*/  IADD3 R14, -R56, R14, R57 ;  /* 0x0000000e380e7210 */ /* 0x000fce0007ffe139 */
        /* <DEDUP_REMOVED lines=21> */
[----:B------:R-:W-:Y:S02]  /*332c0*/  IMAD.IADD R63, R14, 0x1, R63 ;  /* 0x000000010e3f7824 */ /* 0x000fe400078e023f */
[----:B------:R-:W-:-:S03]  /*332d0*/  IMAD.IADD R64, R64, 0x1, -R59 ;  /* 0x0000000140407824 */ /* 0x000fc600078e0a3b */
[----:B------:R0:W1:Y:S08]  /*332e0*/  MUFU.TANH R68, R34 ;  /* 0x0000002200447308 */ /* 0x0000700000002400 */
[----:B------:R3:W1:Y:S01]  /*332f0*/  MUFU.TANH R71, R39 ;  /* 0x0000002700477308 */ /* 0x0006620000002400 */
[--C-:B0-----:R-:W-:Y:S02]  /*33300*/  IMAD.IADD R34, R63, 0x1, R26.reuse ;  /* 0x000000013f227824 */ /* 0x101fe400078e021a */
[----:B---3--:R-:W-:Y:S01]  /*33310*/  IMAD.IADD R39, R61, 0x1, R26 ;  /* 0x000000013d277824 */ /* 0x008fe200078e021a */
[----:B--2-4-:R-:W-:Y:S06]  /*33320*/  @!P1 BRA `(.L_x_6650) ;  /* 0x0000000000889947 */ /* 0x014fec0003800000 */
        /* <DEDUP_REMOVED lines=16> */
.L_x_6654:
[----:B------:R-:W-:Y:S05]  /*33430*/  BSYNC B4 ;  /* 0x0000000000047941 */ /* 0x000fea0003800000 */
.L_x_6653:
[----:B------:R-:W-:Y:S01]  /*33440*/  LOP3.LUT R15, RZ, R15, RZ, 0x33, !PT ;  /* 0x0000000fff0f7212 */ /* 0x000fe200078e33ff */
[----:B------:R-:W-:Y:S06]  /*33450*/  BRA `(.L_x_6655) ;  /* 0x0000000000287947 */ /* 0x000fec0003800000 */
.L_x_6652:
        /* <DEDUP_REMOVED lines=10> */
.L_x_6655:
[----:B------:R-:W-:Y:S05]  /*33500*/  BSYNC B3 ;  /* 0x0000000000037941 */ /* 0x000fea0003800000 */
.L_x_6651:
[----:B------:R-:W-:-:S04]  /*33510*/  IMAD R14, R12, R15, -R59 ;  /* 0x0000000f0c0e7224 */ /* 0x000fc800078e0a3b */
[----:B------:R-:W-:-:S05]  /*33520*/  IMAD R15, R37, -0x2, R14 ;  /* 0xfffffffe250f7824 */ /* 0x000fca00078e020e */
[----:B------:R-:W-:Y:S02]  /*33530*/  VIMNMX R34, R34, R15, !PT ;  /* 0x0000000f22227248 */ /* 0x000fe40007fe0100 */
[----:B------:R-:W-:-:S07]  /*33540*/  VIADDMNMX R39, R15, R12, R39, PT ;  /* 0x0000000c0f277246 */ /* 0x000fce0003800127 */
.L_x_6650:
[----:B------:R-:W-:Y:S05]  /*33550*/  BSYNC B2 ;  /* 0x0000000000027941 */ /* 0x000fea0003800000 */
.L_x_6649:
        /* <DEDUP_REMOVED lines=14> */
[C---:B------:R-:W-:Y:S02]  /*33640*/  ISETP.LT.OR P2, PT, R39.reuse, 0x11, P2 ;  /* 0x000000112700780c */ /* 0x040fe40001741670 */
        /* <DEDUP_REMOVED lines=81> */
.L_x_6661:
[----:B------:R-:W-:Y:S05]  /*33b60*/  BSYNC B4 ;  /* 0x0000000000047941 */ /* 0x000fea0003800000 */
.L_x_6660:
[----:B------:R-:W-:Y:S01]  /*33b70*/  LOP3.LUT R57, RZ, R57, RZ, 0x33, !PT ;  /* 0x00000039ff397212 */ /* 0x000fe200078e33ff */
[----:B------:R-:W-:Y:S06]  /*33b80*/  BRA `(.L_x_6662) ;  /* 0x0000000000287947 */ /* 0x000fec0003800000 */
.L_x_6659:
        /* <DEDUP_REMOVED lines=10> */
.L_x_6662:
[----:B------:R-:W-:Y:S05]  /*33c30*/  BSYNC B3 ;  /* 0x0000000000037941 */ /* 0x000fea0003800000 */
.L_x_6658:
[----:B------:R-:W-:-:S04]  /*33c40*/  IMAD R8, R12, R57, -R59 ;  /* 0x000000390c087224 */ /* 0x000fc800078e0a3b */
[----:B------:R-:W-:-:S05]  /*33c50*/  IMAD R37, R37, -0x2, R8 ;  /* 0xfffffffe25257824 */ /* 0x000fca00078e0208 */
[----:B------:R-:W-:Y:S02]  /*33c60*/  VIADDMNMX R39, R37, R12, R39, PT ;  /* 0x0000000c25277246 */ /* 0x000fe40003800127 */
[----:B------:R-:W-:-:S07]  /*33c70*/  VIMNMX R40, R40, R37, !PT ;  /* 0x0000002528287248 */ /* 0x000fce0007fe0100 */
.L_x_6657:
[----:B------:R-:W-:Y:S05]  /*33c80*/  BSYNC B2 ;  /* 0x0000000000027941 */ /* 0x000fea0003800000 */
.L_x_6656:
[----:B------:R-:W2:Y:S01]  /*33c90*/  LDL.64 R8, [R7+0x70] ;  /* 0x0000700007087983 */ /* 0x000ea20000100a00 */
[----:B------:R-:W-:Y:S02]  /*33ca0*/  R2UR UR4, R4 ;  /* 0x00000000040472ca */ /* 0x000fe400000e0000 */
[----:B------:R-:W-:Y:S02]  /*33cb0*/  R2UR UR5, R5 ;  /* 0x00000000050572ca */ /* 0x000fe400000e0000 */
[----:B------:R-:W-:Y:S02]  /*33cc0*/  ISETP.GT.AND P0, PT, R40, 0x1, !P0 ;  /* 0x000000012800780c */ /* 0x000fe40004704270 */
        /* <DEDUP_REMOVED lines=14> */
[----:B-1----:R-:W-:Y:S02]  /*33db0*/  FSEL R57, R68, -INF , !P0 ;  /* 0xff80000044397808 */ /* 0x002fe40004000000 */
        /* <DEDUP_REMOVED lines=23> */
[----:B------:R-:W-:Y:S02]  /*33f30*/  ISETP.GT.AND P1, PT, R40, 0x28, !P1 ;  /* 0x000000282800780c */ /* 0x000fe40004f24270 */
[----:B------:R-:W-:-:S02]  /*33f40*/  ISETP.LT.OR P0, PT, R39, 0x22, P0 ;  /* 0x000000222700780c */ /* 0x000fc40000701670 */
[C---:B------:R-:W-:Y:S02]  /*33f50*/  ISETP.GT.AND P2, PT, R40.reuse, 0x29, !P2 ;  /* 0x000000292800780c */ /* 0x040fe40005744270 */
[----:B------:R-:W-:Y:S02]  /*33f60*/  ISETP.LT.OR P1, PT, R39, 0x29, P1 ;  /* 0x000000292700780c */ /* 0x000fe40000f21670 */
[----:B------:R-:W-:Y:S02]  /*33f70*/  FSEL R63, R35, -INF , !P0 ;  /* 0xff800000233f7808 */ /* 0x000fe40004000000 */
[----:B------:R-:W-:Y:S02]  /*33f80*/  ISETP.GT.AND P3, PT, R40, 0x30, !P3 ;  /* 0x000000302800780c */ /* 0x000fe40005f64270 */
[----:B------:R-:W-:Y:S02]  /*33f90*/  ISETP.LT.OR P2, PT, R39, 0x2a, P2 ;  /* 0x0000002a2700780c */ /* 0x000fe40001741670 */
[----:B------:R-:W-:-:S02]  /*33fa0*/  FSEL R73, R36, -INF , !P1 ;  /* 0xff80000024497808 */ /* 0x000fc40004800000 */
[C---:B------:R-:W-:Y:S02]  /*33fb0*/  ISETP.GT.AND P4, PT, R40.reuse, 0x31, !P4 ;  /* 0x000000312800780c */ /* 0x040fe40006784270 */
[----:B------:R-:W-:Y:S02]  /*33fc0*/  ISETP.LT.OR P3, PT, R39, 0x31, P3 ;  /* 0x000000312700780c */ /* 0x000fe40001f61670 */
[----:B------:R-:W-:Y:S02]  /*33fd0*/  FSEL R75, R47, -INF , !P2 ;  /* 0xff8000002f4b7808 */ /* 0x000fe40005000000 */
[----:B------:R-:W-:Y:S02]  /*33fe0*/  ISETP.GT.AND P5, PT, R40, 0x38, !P5 ;  /* 0x000000382800780c */ /* 0x000fe40006fa4270 */
[----:B------:R-:W-:Y:S02]  /*33ff0*/  ISETP.LT.OR P4, PT, R39, 0x32, P4 ;  /* 0x000000322700780c */ /* 0x000fe40002781670 */
[----:B------:R-:W-:-:S02]  /*34000*/  FSEL R77, R50, -INF , !P3 ;  /* 0xff800000324d7808 */ /* 0x000fc40005800000 */
[----:B------:R-:W-:Y:S02]  /*34010*/  ISETP.GT.AND P6, PT, R40, 0x39, !P6 ;  /* 0x000000392800780c */ /* 0x000fe400077c4270 */
[----:B------:R-:W-:Y:S01]  /*34020*/  ISETP.LT.OR P5, PT, R39, 0x39, P5 ;  /* 0x000000392700780c */ /* 0x000fe20002fa1670 */
[----:B------:R-:W3:Y:S01]  /*34030*/  LD.E R40, desc[UR4][R8.64+0x10] ;  /* 0x0000100408287980 */ /* 0x000ee2000c101900 */
[----:B------:R-:W-:Y:S02]  /*34040*/  FSEL R79, R51, -INF , !P4 ;  /* 0xff800000334f7808 */ /* 0x000fe40006000000 */
[----:B------:R-:W-:Y:S02]  /*34050*/  ISETP.LT.OR P6, PT, R39, 0x3a, P6 ;  /* 0x0000003a2700780c */ /* 0x000fe400037c1670 */
[----:B------:R-:W-:Y:S02]  /*34060*/  FSEL R81, R54, -INF , !P5 ;  /* 0xff80000036517808 */ /* 0x000fe40006800000 */
[----:B------:R-:W-:-:S02]  /*34070*/  R2UR UR6, R4 ;  /* 0x00000000040672ca */ /* 0x000fc400000e0000 */
[----:B------:R-:W-:Y:S02]  /*34080*/  R2UR UR7, R5 ;  /* 0x00000000050772ca */ /* 0x000fe400000e0000 */
[----:B------:R-:W-:-:S11]  /*34090*/  FSEL R83, R43, -INF , !P6 ;  /* 0xff8000002b537808 */ /* 0x000fd60007000000 */
[----:B------:R-:W4:Y:S01]  /*340a0*/  LD.E R41, desc[UR6][R8.64+0x14] ;  /* 0x0000140608297980 */ /* 0x000f22000c101900 */
        /* <DEDUP_REMOVED lines=33> */
[----:B------:R-:W-:Y:S04]  /*342c0*/  ST.E.64 desc[UR4][R8.64], R36 ;  /* 0x0000002408007985 */ /* 0x000fe8000c101b04 */
[----:B------:R-:W2:Y:S01]  /*342d0*/  LD.E R44, desc[UR6][R8.64+0x4] ;  /* 0x00000406082c7980 */ /* 0x000ea2000c101900 */
[----:B0-----:R-:W-:-:S05]  /*342e0*/  FMNMX.FTZ R11, R36, R11, !PT ;  /* 0x0000000b240b7209 */ /* 0x001fca0007810000 */
[----:B------:R-:W0:Y:S02]  /*342f0*/  SHFL.BFLY PT, R38, R11, 0x1, 0x1f ;  /* 0x0c201f000b267f89 */ /* 0x000e2400000e0000 */
[----:B0-----:R-:W-:Y:S02]  /*34300*/  FMNMX.FTZ R35, R11, R38, !PT ;  /* 0x000000260b237209 */ /* 0x001fe40007810000 */
[----:B------:R-:W5:Y:S04]  /*34310*/  LD.E R38, desc[UR4][R8.64+0x20] ;  /* 0x0000200408267980 */ /* 0x000f68000c101900 */
[----:B------:R-:W-:Y:S04]  /*34320*/  ST.E desc[UR4][R8.64], R35 ;  /* 0x0000002308007985 */ /* 0x000fe8000c101904 */
[----:B------:R-:W3:Y:S01]  /*34330*/  LD.E R39, desc[UR6][R8.64] ;  /* 0x0000000608277980 */ /* 0x000ee2000c101900 */
[----:B------:R-:W-:-:S02]  /*34340*/  R2UR UR8, R4 ;  /* 0x00000000040872ca */ /* 0x000fc400000e0000 */
[----:B------:R-:W-:Y:S01]  /*34350*/  R2UR UR9, R5 ;  /* 0x00000000050972ca */ /* 0x000fe200000e0000 */
[----:B--2---:R-:W0:Y:S02]  /*34360*/  SHFL.BFLY PT, R11, R44, 0x2, 0x1f ;  /* 0x0c401f002c0b7f89 */ /* 0x004e2400000e0000 */
        /* <DEDUP_REMOVED lines=9> */
[----:B-----5:R-:W-:Y:S02]  /*34400*/  FMUL.FTZ R11, R11, R38 ;  /* 0x000000260b0b7220 */ /* 0x020fe40000410000 */
[----:B------:R-:W-:-:S04]  /*34410*/  FMUL.FTZ R12, R38, R13 ;  /* 0x0000000d260c7220 */ /* 0x000fc80000410000 */
[----:B------:R-:W0:Y:S08]  /*34420*/  MUFU.EX2 R11, R11 ;  /* 0x0000000b000b7308 */ /* 0x000e300000000800 */
[----:B------:R-:W4:Y:S01]  /*34430*/  MUFU.EX2 R12, R12 ;  /* 0x0000000c000c7308 */ /* 0x000f220000000800 */
[----:B------:R1:W-:Y:S01]  /*34440*/  ST.E desc[UR4][R8.64+0x4], R35 ;  /* 0x0000042308007985 */ /* 0x0003e2000c101904 */
[----:B0-----:R-:W-:Y:S01]  /*34450*/  FMUL.FTZ R13, R11, R40 ;  /* 0x000000280b0d7220 */ /* 0x001fe20000410000 */
[----:B----4-:R-:W-:-:S04]  /*34460*/  FMUL.FTZ R41, R12, R41 ;  /* 0x000000290c297220 */ /* 0x010fc80000410000 */
        /* <DEDUP_REMOVED lines=21> */
.L_x_6664:
[----:B------:R-:W-:Y:S05]  /*345c0*/  BSYNC B2 ;  /* 0x0000000000027941 */ /* 0x000fea0003800000 */
.L_x_6663:
        /* <DEDUP_REMOVED lines=13> */
.L_x_6666:
[----:B------:R-:W-:Y:S05]  /*346a0*/  BSYNC B2 ;  /* 0x0000000000027941 */ /* 0x000fea0003800000 */
.L_x_6665:
        /* <DEDUP_REMOVED lines=1394> */
[----:B------:R-:W-:Y:S01]  /*39dd0*/  R2UR UR17, R5 ;  /* 0x00000000051172ca */ /* 0x000fe200000e0000 */
[----:B------:R-:W-:-:S02]  /*39de0*/  VIADD R12, R10, 0x100 ;  /* 0x000001000a0c7836 */ /* 0x000fc40000000000 */
        /* <DEDUP_REMOVED lines=1912> */
.L_x_6668:
[----:B------:R-:W-:Y:S05]  /*41570*/  BSYNC B2 ;  /* 0x0000000000027941 */ /* 0x000fea0003800000 */
.L_x_6667:
        /* <DEDUP_REMOVED lines=12> */
[----:B0-----:R-:W-:Y:S05]  /*41640*/  RET.REL.NODEC R4 `(_ZN7cutlass13device_kernelIN5flash11enable_sm90INS1_16FlashAttnFwdSm90INS1_25CollectiveMainloopFwdSm90ILi2EN4cute5tupleIJNS5_1CILi1EEES8_S8_EEENS6_IJNS7_ILi64EEESA_SA_EEELi512ENS_6half_tEfNS_4arch4Sm90ELb0ELb1ELb1ELb1ELb1ELb0ELb1ELb0ELb0ELb1ELb0ELb0EEENS1_21CollectiveEpilogueFwdINS6_IJSA_NS7_ILi512EEESA_EEES9_SC_SE_Li256ELb1ELb1ELb0ELb0EEENS1_36VarlenDynamicPersistentTileSchedulerILi64ELi64ELi256ELi128ELb0ELb1ELb1ELb1ELb0ELb1EEEEEEEEEvNT_6ParamsE) ;  /* 0xfffffbe8046c7950 */ /* 0x001fea0003c3ffff */
.L_x_6639:
[----:B0-----:R0:W1:Y:S02]  /*41650*/  SYNCS.PHASECHK.TRANS64.TRYWAIT P0, [R11+URZ], R24 ;  /* 0x000000180b0075a7 */ /* 0x001064000800017f */
[----:B-1----:R-:W-:Y:S05]  /*41660*/  @!P0 NANOSLEEP.SYNCS 0x989680 ;  /* 0x009896800000895d */ /* 0x002fea0003900000 */
[----:B------:R-:W1:Y:S02]  /*41670*/  @!P0 SYNCS.PHASECHK.TRANS64 P0, [R11+URZ], R24 ;  /* 0x000000180b0085a7 */ /* 0x000e64000800007f */
[----:B-1----:R-:W-:Y:S05]  /*41680*/  @!P0 BRA `(.L_x_6639) ;  /* 0xfffffffc00f08947 */ /* 0x002fea000383ffff */
[----:B------:R-:W-:Y:S05]  /*41690*/  BRA `(.L_x_6638) ;  /* 0xfffffee400dc7947 */ /* 0x000fea000383ffff */
.L_x_6646:
[----:B0-----:R0:W1:Y:S02]  /*416a0*/  SYNCS.PHASECHK.TRANS64.TRYWAIT P0, [R56+URZ], R57 ;  /* 0x00000039380075a7 */ /* 0x001064000800017f */
[----:B-1----:R-:W-:Y:S05]  /*416b0*/  @!P0 NANOSLEEP.SYNCS 0x989680 ;  /* 0x009896800000895d */ /* 0x002fea0003900000 */
[----:B------:R-:W1:Y:S02]  /*416c0*/  @!P0 SYNCS.PHASECHK.TRANS64 P0, [R56+URZ], R57 ;  /* 0x00000039380085a7 */ /* 0x000e64000800007f */
[----:B-1----:R-:W-:Y:S05]  /*416d0*/  @!P0 BRA `(.L_x_6646) ;  /* 0xfffffffc00f08947 */ /* 0x002fea000383ffff */
[----:B------:R-:W-:Y:S05]  /*416e0*/  BRA `(.L_x_6645) ;  /* 0xfffffeec00b07947 */ /* 0x000fea000383ffff */
.L_x_6669:
        /* <DEDUP_REMOVED lines=9> */
.L_x_15652:


//--------------------- .text._ZN7cutlass13device_kernelIN5flash11enable_sm90INS1_16FlashAttnFwdSm90INS1_25CollectiveMainloopFwdSm90ILi2EN4cute5tupleIJNS5_1CILi1EEES8_S8_EEENS6_IJNS7_ILi64EEESA_SA_EEELi512ENS_6half_tEfNS_4arch4Sm90ELb0ELb1ELb1ELb1ELb1ELb1ELb1ELb0ELb0ELb1ELb0ELb0EEENS1_21CollectiveEpilogueFwdINS6_IJSA_NS7_ILi512EEESA_EEES9_SC_SE_Li256ELb1ELb1ELb0ELb0EEENS1_36VarlenDynamicPersistentTileSchedulerILi64ELi64ELi256ELi128ELb0ELb1ELb1ELb1ELb0ELb1EEEEEEEEEvNT_6ParamsE --------------------------
	.section	.text._ZN7cutlass13device_kernelIN5flash11enable_sm90INS1_16FlashAttnFwdSm90INS1_25CollectiveMainloopFwdSm90ILi2EN4cute5tupleIJNS5_1CILi1EEES8_S8_EEENS6_IJNS7_ILi64EEESA_SA_EEELi512ENS_6half_tEfNS_4arch4Sm90ELb0ELb1ELb1ELb1ELb1ELb1ELb1ELb0ELb0ELb1ELb0ELb0EEENS1_21CollectiveEpilogueFwdINS6_IJSA_NS7_ILi512EEESA_EEES9_SC_SE_Li256ELb1ELb1ELb0ELb0EEENS1_36VarlenDynamicPersistentTileSchedulerILi64ELi64ELi256ELi128ELb0ELb1ELb1ELb1ELb0ELb1EEEEEEEEEvNT_6ParamsE,"ax",@progbits
	.align	128
.text._ZN7cutlass13device_kernelIN5flash11enable_sm90INS1_16FlashAttnFwdSm90INS1_25CollectiveMainloopFwdSm90ILi2EN4cute5tupleIJNS5_1CILi1EEES8_S8_EEENS6_IJNS7_ILi64EEESA_SA_EEELi512ENS_6half_tEfNS_4arch4Sm90ELb0ELb1ELb1ELb1ELb1ELb1ELb1ELb0ELb0ELb1ELb0ELb0EEENS1_21CollectiveEpilogueFwdINS6_IJSA_NS7_ILi512EEESA_EEES9_SC_SE_Li256ELb1ELb1ELb0ELb0EEENS1_36VarlenDynamicPersistentTileSchedulerILi64ELi64ELi256ELi128ELb0ELb1ELb1ELb1ELb0ELb1EEEEEEEEEvNT_6ParamsE:
        .type           _ZN7cutlass13device_kernelIN5flash11enable_sm90INS1_16FlashAttnFwdSm90INS1_25CollectiveMainloopFwdSm90ILi2EN4cute5tupleIJNS5_1CILi1EEES8_S8_EEENS6_IJNS7_ILi64EEESA_SA_EEELi512ENS_6half_tEfNS_4arch4Sm90ELb0ELb1ELb1ELb1ELb1ELb1ELb1ELb0ELb0ELb1ELb0ELb0EEENS1_21CollectiveEpilogueFwdINS6_IJSA_NS7_ILi512EEESA_EEES9_SC_SE_Li256ELb1ELb1ELb0ELb0EEENS1_36VarlenDynamicPersistentTileSchedulerILi64ELi64ELi256ELi128ELb0ELb1ELb1ELb1ELb0ELb1EEEEEEEEEvNT_6ParamsE,@function
        .size           _ZN7cutlass13device_kernelIN5flash11enable_sm90INS1_16FlashAttnFwdSm90INS1_25CollectiveMainloopFwdSm90ILi2EN4cute5tupleIJNS5_1CILi1EEES8_S8_EEENS6_IJNS7_ILi64EEESA_SA_EEELi512ENS_6half_tEfNS_4arch4Sm90ELb0ELb1ELb1ELb1ELb1ELb1ELb1ELb0ELb0ELb1ELb0ELb0EEENS1_21CollectiveEpilogueFwdINS6_IJSA_NS7_ILi512EEESA_EEES9_SC_SE_Li256ELb1ELb1ELb0ELb0EEENS1_36VarlenDynamicPersistentTileSchedulerILi64ELi64ELi256ELi128ELb0ELb1ELb1ELb1ELb0ELb1EEEEEEEEEvNT_6ParamsE,(.L_x_15654 - _ZN7cutlass13device_kernelIN5flash11enable_sm90INS1_16FlashAttnFwdSm90INS1_25CollectiveMainloopFwdSm90ILi2EN4cute5tupleIJNS5_1CILi1EEES8_S8_EEENS6_IJNS7_ILi64EEESA_SA_EEELi512ENS_6half_tEfNS_4arch4Sm90ELb0ELb1ELb1ELb1ELb1ELb1ELb1ELb0ELb0ELb1ELb0ELb0EEENS1_21CollectiveEpilogueFwdINS6_IJSA_NS7_ILi512EEESA_EEES9_SC_SE_Li256ELb1ELb1ELb0ELb0EEENS1_36VarlenDynamicPersistentTileSchedulerILi64ELi64ELi256ELi128ELb0ELb1ELb1ELb1ELb0ELb1EEEEEEEEEvNT_6ParamsE)
        .other          _ZN7cutlass13device_kernelIN5flash11enable_sm90INS1_16FlashAttnFwdSm90INS1_25CollectiveMainloopFwdSm90ILi2EN4cute5tupleIJNS5_1CILi1EEES8_S8_EEENS6_IJNS7_ILi64EEESA_SA_EEELi512ENS_6half_tEfNS_4arch4Sm90ELb0ELb1ELb1ELb1ELb1ELb1ELb1ELb0ELb0ELb1ELb0ELb0EEENS1_21CollectiveEpilogueFwdINS6_IJSA_NS7_ILi512EEESA_EEES9_SC_SE_Li256ELb1ELb1ELb0ELb0EEENS1_36VarlenDynamicPersistentTileSchedulerILi64ELi64ELi256ELi128ELb0ELb1ELb1ELb1ELb0ELb1EEEEEEEEEvNT_6ParamsE,@"STO_CUDA_ENTRY STV_DEFAULT"
_ZN7cutlass13device_kernelIN5flash11enable_sm90INS1_16FlashAttnFwdSm90INS1_25CollectiveMainloopFwdSm90ILi2EN4cute5tupleIJNS5_1CILi1EEES8_S8_EEENS6_IJNS7_ILi64EEESA_SA_EEELi512ENS_6half_tEfNS_4arch4Sm90ELb0ELb1ELb1ELb1ELb1ELb1ELb1ELb0ELb0ELb1ELb0ELb0EEENS1_21CollectiveEpilogueFwdINS6_IJSA_NS7_ILi512EEESA_EEES9_SC_SE_Li256ELb1ELb1ELb0ELb0EEENS1_36VarlenDynamicPersistentTileSchedulerILi64ELi64ELi256ELi128ELb0ELb1ELb1ELb1ELb0ELb1EEEEEEEEEvNT_6ParamsE:
[----:B------:R-:W0:Y:S02]  /*0000*/  LDC R1, c[0x0][0x28] ;  /* 0x00000a00ff017b82 */ /* 0x000e240000000800 */
[----:B0-----:R-:W-:-:S05]  /*0010*/  VIADD R1, R1, 0xfffffba0 ;  /* 0xfffffba001017836 */ /* 0x001fca0000000000 */
[----:B------:R-:W-:Y:S01]  /*0020*/  R2UR UR4, R1 ;  /* 0x00000000010472ca */ /* 0x000fe200000e0000 */
[----:B------:R-:W0:Y:S01]  /*0030*/  S2R R3, SR_TID.X ;  /* 0x0000000000037919 */ /* 0x000e220000002100 */
[----:B------:R-:W-:Y:S01]  /*0040*/  ELECT P0, URZ, PT ;  /* 0x00000000003f782f */ /* 0x000fe20003800000 */
[----:B------:R-:W-:Y:S01]  /*0050*/  BSSY B0, `(.L_x_6670) ;  /* 0x0000012000007945 */ /* 0x000fe20003800000 */
[----:B------:R-:W-:Y:S01]  /*0060*/  ULDC UR38, c[0x0][0x20] ;  /* 0x0000080000267ab9 */ /* 0x000fe20000000800 */
[----:B------:R-:W-:-:S08]  /*0070*/  ULDC UR37, c[0x0][0x24] ;  /* 0x0000090000257ab9 */ /* 0x000fd00000000800 */
[----:B------:R-:W-:-:S04]  /*0080*/  UIADD3 UR38, UP0, UR4, UR38, URZ ;  /* 0x0000002604267290 */ /* 0x000fc8000ff1e03f */
[----:B------:R-:W-:Y:S01]  /*0090*/  UIADD3.X UR37, URZ, UR37, URZ, UP0, !UPT ;  /* 0x000000253f257290 */ /* 0x000fe200087fe43f */
[--C-:B0-----:R-:W-:Y:S02]  /*00a0*/  SHF.R.U32.HI R0, RZ, 0x5, R3.reuse ;  /* 0x00000005ff007819 */ /* 0x101fe40000011603 */
[----:B------:R-:W-:-:S03]  /*00b0*/  SHF.R.U32.HI R3, RZ, 0x7, R3 ;  /* 0x00000007ff037819 */ /* 0x000fc60000011603 */
        /* <DEDUP_REMOVED lines=11> */
.L_x_6671:
[----:B------:R-:W-:Y:S05]  /*0170*/  BSYNC B0 ;  /* 0x0000000000007941 */ /* 0x000fea0003800000 */
.L_x_6670:
        /* <DEDUP_REMOVED lines=17> */
[----:B------:R-:W-:Y:S01]  /*0290*/  @UP0 USHF.L.U32 UR6, UR6, 0x1, URZ ;  /* 0x0000000106060899 */ /* 0x000fe2000800063f */
[----:B------:R-:W-:-:S03]  /*02a0*/  VOTEU.ANY UP0, P0 ;  /* 0x00000000003f7886 */ /* 0x000fc60000000100 */
[----:B------:R-:W-:Y:S01]  /*02b0*/  UISETP.NE.AND UP3, UPT, UR41, URZ, UPT ;  /* 0x0000003f2900728c */ /* 0x000fe2000bf65270 */
[----:B------:R-:W0:Y:S02]  /*02c0*/  FENCE.VIEW.ASYNC.S ;  /* 0x00000000000073c6 */ /* 0x000e240000000000 */
[----:B0-----:R0:W1:Y:S01]  /*02d0*/  @UP0 SYNCS.EXCH.64 URZ, [UR8+0x38800], UR4 ;  /* 0x03880004083f05b2 */ /* 0x0010620008000100 */
[----:B------:R-:W-:Y:S01]  /*02e0*/  UP2UR UR42, UPR, URZ, 0x8 ;  /* 0x000000083f2a7883 */ /* 0x000fe20008000000 */
[----:B------:R0:W2:Y:S03]  /*02f0*/  @UP1 SYNCS.EXCH.64 URZ, [UR8+0x38810], UR4 ;  /* 0x03881004083f15b2 */ /* 0x0000a60008000100 */
[----:B------:R0:W3:Y:S01]  /*0300*/  @UP2 SYNCS.EXCH.64 URZ, [UR8+0x38820], UR6 ;  /* 0x03882006083f25b2 */ /* 0x0000e20008000100 */
[----:B------:R-:W-:Y:S07]  /*0310*/  @P1 BRA `(.L_x_6672) ;  /* 0x0000000000381947 */ /* 0x000fee0003800000 */
        /* <DEDUP_REMOVED lines=13> */
[----:B----4-:R-:W-:Y:S01]  /*03f0*/  NOP ;  /* 0x0000000000007918 */ /* 0x010fe20000000000 */
.L_x_6672:
[----:B------:R-:W4:Y:S01]  /*0400*/  SHFL.IDX PT, R2, R0, RZ, 0x1f ;  /* 0x00001fff00027589 */ /* 0x000f2200000e0000 */
[----:B------:R-:W-:Y:S01]  /*0410*/  NOP ;  /* 0x0000000000007918 */ /* 0x000fe20000000000 */
[----:B----4-:R-:W-:-:S13]  /*0420*/  ISETP.NE.AND P0, PT, R2, RZ, PT ;  /* 0x000000ff0200720c */ /* 0x010fda0003f05270 */
        /* <DEDUP_REMOVED lines=18> */
[----:B----4-:R-:W-:Y:S01]  /*0550*/  NOP ;  /* 0x0000000000007918 */ /* 0x010fe20000000000 */
.L_x_6673:
[----:B------:R-:W4:Y:S01]  /*0560*/  SHFL.IDX PT, R2, R0, RZ, 0x1f ;  /* 0x00001fff00027589 */ /* 0x000f2200000e0000 */
[----:B------:R-:W-:Y:S01]  /*0570*/  NOP ;  /* 0x0000000000007918 */ /* 0x000fe20000000000 */
[----:B----4-:R-:W-:-:S13]  /*0580*/  ISETP.NE.AND P0, PT, R2, RZ, PT ;  /* 0x000000ff0200720c */ /* 0x010fda0003f05270 */
        /* <DEDUP_REMOVED lines=15> */
.L_x_6674:
        /* <DEDUP_REMOVED lines=22> */
.L_x_6675:
        /* <DEDUP_REMOVED lines=22> */
.L_x_6676:
[----:B------:R-:W-:Y:S01]  /*0940*/  UISETP.NE.AND UP0, UPT, UR41, URZ, UPT ;  /* 0x0000003f2900728c */ /* 0x000fe2000bf05270 */
[----:B------:R-:W-:Y:S01]  /*0950*/  NOP ;  /* 0x0000000000007918 */ /* 0x000fe20000000000 */
[----:B------:R-:W-:Y:S01]  /*0960*/  ULDC.64 UR46, c[0x0][0x208] ;  /* 0x00008200002e7ab9 */ /* 0x000fe20000000a00 */
[----:B------:R-:W-:Y:S01]  /*0970*/  BSSY B9, `(.L_x_6677) ;  /* 0x0003501000097945 */ /* 0x000fe20003800000 */
[----:B0123--:R-:W-:Y:S02]  /*0980*/  BAR.SYNC.DEFER_BLOCKING 0x0 ;  /* 0x0000000000007b1d */ /* 0x00ffe40000010000 */
[----:B------:R-:W-:-:S13]  /*0990*/  PLOP3.LUT P0, PT, PT, PT, UP0, 0x40, 0x0 ;  /* 0x000000000000781c */ /* 0x000fda0003f0e808 */
[----:B------:R-:W-:Y:S05]  /*09a0*/  @P0 BRA `(.L_x_6678) ;  /* 0x000002c400000947 */ /* 0x000fea0003800000 */
.L_x_6679:
[----:B------:R-:W-:-:S08]  /*09b0*/  NOP ;  /* 0x0000000000007918 */ /* 0x000fd00000000000 */
[----:B------:R-:W0:Y:S02]  /*09c0*/  USETMAXREG.TRY_ALLOC.CTAPOOL UP0, 0xe8 ;  /* 0x000000e8000079c8 */ /* 0x000e240008000600 */
[----:B0-----:R-:W-:-:S13]  /*09d0*/  PLOP3.LUT P0, PT, PT, PT, UP0, 0x80, 0x0 ;  /* 0x000000000000781c */ /* 0x001fda0003f0f008 */
[----:B------:R-:W-:Y:S05]  /*09e0*/  @!P0 BRA `(.L_x_6679) ;  /* 0xfffffffc00f08947 */ /* 0x000fea000383ffff */
[----:B------:R-:W0:Y:S01]  /*09f0*/  S2R R0, SR_TID.X ;  /* 0x0000000000007919 */ /* 0x000e220000002100 */
[----:B------:R-:W1:Y:S01]  /*0a00*/  S2UR UR4, SR_CgaCtaId ;  /* 0x00000000000479c3 */ /* 0x000e620000008800 */
[----:B------:R-:W-:Y:S04]  /*0a10*/  STL.64 [R1+0x1c8], RZ ;  /* 0x0001c8ff01007387 */ /* 0x000fe80000100a00 */
[----:B------:R-:W-:Y:S04]  /*0a20*/  STL [R1+0x1d0], RZ ;  /* 0x0001d0ff01007387 */ /* 0x000fe80000100800 */
[----:B------:R-:W-:Y:S01]  /*0a30*/  STL [R1+0x1d4], RZ ;  /* 0x0001d4ff01007387 */ /* 0x000fe20000100800 */
[----:B-1----:R-:W-:Y:S01]  /*0a40*/  IMAD.U32 R23, RZ, RZ, UR4 ;  /* 0x00000004ff177e24 */ /* 0x002fe2000f8e00ff */
[----:B------:R-:W-:Y:S01]  /*0a50*/  ULDC UR4, c[0x0][0xd3c] ;  /* 0x00034f0000047ab9 */ /* 0x000fe20000000800 */
[----:B0-----:R-:W-:-:S04]  /*0a60*/  SHF.R.U32.HI R2, RZ, 0x7, R0 ;  /* 0x00000007ff027819 */ /* 0x001fc80000011600 */
[----:B------:R-:W-:Y:S02]  /*0a70*/  ISETP.NE.AND P0, PT, R2, 0x1, PT ;  /* 0x000000010200780c */ /* 0x000fe40003f05270 */
[----:B------:R-:W-:-:S04]  /*0a80*/  MOV R2, 0x400 ;  /* 0x0000040000027802 */ /* 0x000fc80000000f00 */
[----:B------:R-:W-:-:S07]  /*0a90*/  LEA R2, R23, R2, 0x18 ;  /* 0x0000000217027211 */ /* 0x000fce00078ec0ff */
[----:B------:R-:W-:Y:S06]  /*0aa0*/  @!P0 BAR.ARV 0x8, 0x100 ;  /* 0x0204000000008b1d */ /* 0x000fec0000002000 */
[----:B------:R-:W-:-:S13]  /*0ab0*/  ISETP.GE.U32.AND P0, PT, R0, 0x100, PT ;  /* 0x000001000000780c */ /* 0x000fda0003f06070 */
[----:B------:R-:W-:Y:S08]  /*0ac0*/  @P0 BAR.ARV 0xf, 0x100 ;  /* 0x03c4000000000b1d */ /* 0x000ff00000002000 */
[----:B------:R-:W-:Y:S06]  /*0ad0*/  BAR.SYNC.DEFER_BLOCKING 0x5, 0x180 ;  /* 0x0146000000007b1d */ /* 0x000fec0000010000 */
[----:B------:R-:W0:Y:S02]  /*0ae0*/  LDS.128 R112, [R2+0x388d0] ;  /* 0x0388d00002707984 */ /* 0x000e240000000c00 */
[----:B------:R-:W-:Y:S06]  /*0af0*/  BAR.ARV 0x4, 0x180 ;  /* 0x0106000000007b1d */ /* 0x000fec0000002000 */
[----:B0-----:R-:W-:-:S13]  /*0b00*/  ISETP.GE.AND P0, PT, R115, UR4, PT ;  /* 0x0000000473007c0c */ /* 0x001fda000bf06270 */
[----:B------:R-:W-:Y:S05]  /*0b10*/  @P0 BRA `(.L_x_6680) ;  /* 0x0000034c00980947 */ /* 0x000fea0003800000 */
[----:B------:R-:W-:Y:S01]  /*0b20*/  VIADD R229, R0, 0xffffff80 ;  /* 0xffffff8000e57836 */ /* 0x000fe20000000000 */
[----:B------:R-:W0:Y:S01]  /*0b30*/  S2UR UR4, SR_SWINHI ;  /* 0x00000000000479c3 */ /* 0x000e220000002f00 */
[----:B------:R-:W-:Y:S01]  /*0b40*/  R2UR UR44, R2 ;  /* 0x00000000022c72ca */ /* 0x000fe200000e0000 */
[----:B------:R-:W-:Y:S01]  /*0b50*/  IMAD.MOV.U32 R157, RZ, RZ, 0x2 ;  /* 0x00000002ff9d7424 */ /* 0x000fe200078e00ff */
[----:B------:R-:W-:Y:S01]  /*0b60*/  UIADD3 UR36, UP0, UR38, 0x1c8, URZ ;  /* 0x000001c826247890 */ /* 0x000fe2000ff1e03f */
[----:B------:R-:W-:Y:S01]  /*0b70*/  SHF.R.S32.HI R0, RZ, 0x1f, R229 ;  /* 0x0000001fff007819 */ /* 0x000fe200000114e5 */
[----:B------:R-:W-:Y:S01]  /*0b80*/  UIADD3 UR39, UP1, UR38, 0x1d4, URZ ;  /* 0x000001d426277890 */ /* 0x000fe2000ff3e03f */
[----:B------:R-:W-:Y:S01]  /*0b90*/  IMAD.MOV.U32 R19, RZ, RZ, RZ ;  /* 0x000000ffff137224 */ /* 0x000fe200078e00ff */
[----:B------:R-:W-:Y:S01]  /*0ba0*/  UIADD3.X UR40, URZ, UR37, URZ, UP0, !UPT ;  /* 0x000000253f287290 */ /* 0x000fe200087fe43f */
[----:B------:R-:W-:Y:S01]  /*0bb0*/  LEA.HI R5, R0, R229, RZ, 0x7 ;  /* 0x000000e500057211 */ /* 0x000fe200078f38ff */
[----:B------:R-:W-:Y:S01]  /*0bc0*/  IMAD.MOV.U32 R154, RZ, RZ, RZ ;  /* 0x000000ffff9a7224 */ /* 0x000fe200078e00ff */
[----:B------:R-:W-:-:S02]  /*0bd0*/  UIADD3.X UR43, URZ, UR37, URZ, UP1, !UPT ;  /* 0x000000253f2b7290 */ /* 0x000fc40008ffe43f */
[----:B------:R-:W-:Y:S02]  /*0be0*/  LOP3.LUT R4, R5, 0xffffff80, RZ, 0xc0, !PT ;  /* 0xffffff8005047812 */ /* 0x000fe400078ec0ff */
[----:B------:R-:W-:-:S03]  /*0bf0*/  SHF.R.S32.HI R15, RZ, 0x7, R5 ;  /* 0x00000007ff0f7819 */ /* 0x000fc60000011405 */
[----:B------:R-:W-:Y:S01]  /*0c00*/  IMAD.IADD R7, R229, 0x1, -R4 ;  /* 0x00000001e5077824 */ /* 0x000fe200078e0a04 */
[----:B------:R-:W-:Y:S01]  /*0c10*/  LEA.HI R4, R0, R229, RZ, 0x5 ;  /* 0x000000e500047211 */ /* 0x000fe200078f28ff */
[----:B------:R-:W-:Y:S01]  /*0c20*/  STL [R1+0x414], R15 ;  /* 0x0004140f01007387 */ /* 0x000fe20000100800 */
[----:B------:R-:W-:Y:S02]  /*0c30*/  LEA.HI R5, R5, R15, RZ, 0x1 ;  /* 0x0000000f05057211 */ /* 0x000fe400078f08ff */
[----:B------:R-:W-:Y:S02]  /*0c40*/  SHF.R.S32.HI R10, RZ, 0x1f, R7 ;  /* 0x0000001fff0a7819 */ /* 0x000fe40000011407 */
[----:B------:R-:W-:Y:S01]  /*0c50*/  SHF.R.S32.HI R221, RZ, 0x5, R4 ;  /* 0x00000005ffdd7819 */ /* 0x000fe20000011404 */
[----:B------:R-:W-:Y:S01]  /*0c60*/  UMOV UR44, UR44 ;  /* 0x0000002c002c7c82 */ /* 0x000fe20008000000 */
[----:B0-----:R-:W-:Y:S01]  /*0c70*/  UMOV UR45, UR4 ;  /* 0x00000004002d7c82 */ /* 0x001fe20008000000 */
[----:B------:R-:W-:-:S02]  /*0c80*/  LEA.HI R9, R10, R7, RZ, 0x2 ;  /* 0x000000070a097211 */ /* 0x000fc400078f10ff */
[----:B------:R-:W-:Y:S02]  /*0c90*/  SHF.R.S32.HI R8, RZ, 0x1f, R4 ;  /* 0x0000001fff087819 */ /* 0x000fe40000011404 */
[--C-:B------:R-:W-:Y:S02]  /*0ca0*/  SHF.R.S32.HI R6, RZ, 0x2, R9.reuse ;  /* 0x00000002ff067819 */ /* 0x100fe40000011409 */
[----:B------:R-:W-:Y:S02]  /*0cb0*/  SHF.R.S32.HI R3, RZ, 0x1f, R9 ;  /* 0x0000001fff037819 */ /* 0x000fe40000011409 */
[----:B------:R-:W-:Y:S02]  /*0cc0*/  LEA.HI R8, R8, R221, RZ, 0x2 ;  /* 0x000000dd08087211 */ /* 0x000fe400078f10ff */
[----:B------:R-:W-:Y:S02]  /*0cd0*/  LEA.HI R3, R3, R6, RZ, 0x3 ;  /* 0x0000000603037211 */ /* 0x000fe400078f18ff */
[----:B------:R-:W-:-:S02]  /*0ce0*/  LOP3.LUT R8, R8, 0x3ffffc, RZ, 0xc0, !PT ;  /* 0x003ffffc08087812 */ /* 0x000fc400078ec0ff */
[----:B------:R-:W-:Y:S02]  /*0cf0*/  LOP3.LUT R11, R3, 0xfffffff8, RZ, 0xc0, !PT ;  /* 0xfffffff8030b7812 */ /* 0x000fe400078ec0ff */
[----:B------:R-:W-:Y:S01]  /*0d00*/  LEA.HI R3, R0, R229, RZ, 0x4 ;  /* 0x000000e500037211 */ /* 0x000fe200078f20ff */
[----:B------:R-:W-:Y:S01]  /*0d10*/  IMAD.IADD R8, R221, 0x1, -R8 ;  /* 0x00000001dd087824 */ /* 0x000fe200078e0a08 */
[----:B------:R-:W-:Y:S01]  /*0d20*/  LOP3.LUT R5, R5, 0xfffffe, RZ, 0xc0, !PT ;  /* 0x00fffffe05057812 */ /* 0x000fe200078ec0ff */
[----:B------:R-:W-:Y:S01]  /*0d30*/  IMAD.IADD R11, R6, 0x1, -R11 ;  /* 0x00000001060b7824 */ /* 0x000fe200078e0a0b */
[----:B------:R-:W-:Y:S02]  /*0d40*/  SHF.R.S32.HI R6, RZ, 0x4, R3 ;  /* 0x00000004ff067819 */ /* 0x000fe40000011403 */
[----:B------:R-:W-:Y:S01]  /*0d50*/  LOP3.LUT R4, R3, 0xfffffff0, RZ, 0xc0, !PT ;  /* 0xfffffff003047812 */ /* 0x000fe200078ec0ff */
[----:B------:R-:W-:Y:S01]  /*0d60*/  IMAD.IADD R5, R15, 0x1, -R5 ;  /* 0x000000010f057824 */ /* 0x000fe200078e0a05 */
[----:B------:R-:W-:-:S02]  /*0d70*/  LEA.HI R3, R3, R6, RZ, 0x1 ;  /* 0x0000000603037211 */ /* 0x000fc400078f08ff */
[----:B------:R-:W-:Y:S01]  /*0d80*/  LEA.HI R10, R10, R7, RZ, 0x5 ;  /* 0x000000070a0a7211 */ /* 0x000fe200078f28ff */
[----:B------:R-:W-:Y:S01]  /*0d90*/  IMAD.IADD R12, R229, 0x1, -R4 ;  /* 0x00000001e50c7824 */ /* 0x000fe200078e0a04 */
[----:B------:R-:W-:Y:S02]  /*0da0*/  LOP3.LUT R3, R3, 0x1ffffffe, RZ, 0xc0, !PT ;  /* 0x1ffffffe03037812 */ /* 0x000fe400078ec0ff */
[----:B------:R-:W-:Y:S01]  /*0db0*/  LOP3.LUT R4, R9, 0x7ffffffc, RZ, 0xc0, !PT ;  /* 0x7ffffffc09047812 */ /* 0x000fe200078ec0ff */
[----:B------:R-:W-:Y:S01]  /*0dc0*/  IMAD R13, R15, 0x100, R12 ;  /* 0x000001000f0d7824 */ /* 0x000fe200078e020c */
[----:B------:R0:W-:Y:S01]  /*0dd0*/  STL [R1+0x434], R12 ;  /* 0x0004340c01007387 */ /* 0x0001e20000100800 */
[----:B------:R-:W-:Y:S01]  /*0de0*/  IMAD.IADD R3, R6, 0x1, -R3 ;  /* 0x0000000106037824 */ /* 0x000fe200078e0a03 */
[-C--:B------:R-:W-:Y:S01]  /*0df0*/  LEA.HI R6, R0, R229.reuse, RZ, 0x3 ;  /* 0x000000e500067211 */ /* 0x080fe200078f18ff */
[----:B------:R-:W-:Y:S01]  /*0e00*/  IMAD R13, R8, 0x10, R13 ;  /* 0x00000010080d7824 */ /* 0x000fe200078e020d */
[----:B------:R-:W-:Y:S01]  /*0e10*/  LEA.HI R0, R0, R229, RZ, 0x2 ;  /* 0x000000e500007211 */ /* 0x000fe200078f10ff */
[----:B------:R-:W-:Y:S01]  /*0e20*/  IMAD.IADD R4, R7, 0x1, -R4 ;  /* 0x0000000107047824 */ /* 0x000fe200078e0a04 */
[----:B------:R-:W-:Y:S01]  /*0e30*/  SHF.R.S32.HI R220, RZ, 0x3, R6 ;  /* 0x00000003ffdc7819 */ /* 0x000fe20000011406 */
[----:B------:R-:W-:Y:S01]  /*0e40*/  IMAD.SHL.U32 R9, R3, 0x8, RZ ;  /* 0x0000000803097824 */ /* 0x000fe200078e00ff */
[--C-:B------:R-:W-:Y:S01]  /*0e50*/  SHF.R.S32.HI R155, RZ, 0x2, R0.reuse ;  /* 0x00000002ff9b7819 */ /* 0x100fe20000011400 */
[----:B------:R-:W-:Y:S01]  /*0e60*/  IMAD.SHL.U32 R4, R4, 0x2, RZ ;  /* 0x0000000204047824 */ /* 0x000fe200078e00ff */
[----:B------:R-:W-:Y:S01]  /*0e70*/  SHF.R.S32.HI R8, RZ, 0x1f, R0 ;  /* 0x0000001fff087819 */ /* 0x000fe20000011400 */
[----:B------:R-:W-:Y:S01]  /*0e80*/  IMAD.U32 R156, R13, 0x40, R9 ;  /* 0x000000400d9c7824 */ /* 0x000fe200078e0009 */
[----:B------:R-:W-:Y:S01]  /*0e90*/  LOP3.LUT R0, R0, 0xfffffffc, RZ, 0xc0, !PT ;  /* 0xfffffffc00007812 */ /* 0x000fe200078ec0ff */
[----:B------:R-:W-:Y:S01]  /*0ea0*/  VIADD R14, R155, 0x20 ;  /* 0x000000209b0e7836 */ /* 0x000fe20000000000 */
[----:B------:R-:W-:Y:S01]  /*0eb0*/  LEA.HI R8, R8, R155, RZ, 0x3 ;  /* 0x0000009b08087211 */ /* 0x000fe200078f18ff */
[----:B------:R-:W-:Y:S01]  /*0ec0*/  STL [R1+0x444], R9 ;  /* 0x0004440901007387 */ /* 0x000fe20000100800 */
[----:B------:R-:W-:Y:S01]  /*0ed0*/  LOP3.LUT R6, R6, 0xfffffff8, RZ, 0xc0, !PT ;  /* 0xfffffff806067812 */ /* 0x000fe200078ec0ff */
[----:B0-----:R-:W-:Y:S01]  /*0ee0*/  IMAD.IADD R12, R229, 0x1, -R0 ;  /* 0x00000001e50c7824 */ /* 0x001fe200078e0a00 */
[----:B------:R-:W-:Y:S01]  /*0ef0*/  SHF.R.S32.HI R7, RZ, 0x1f, R14 ;  /* 0x0000001fff077819 */ /* 0x000fe2000001140e */
[----:B------:R-:W-:Y:S01]  /*0f00*/  STL [R1+0x420], R14 ;  /* 0x0004200e01007387 */ /* 0x000fe20000100800 */
[----:B------:R-:W-:Y:S01]  /*0f10*/  LOP3.LUT R8, R8, 0xfffffff8, RZ, 0xc0, !PT ;  /* 0xfffffff808087812 */ /* 0x000fe200078ec0ff */
[C---:B------:R-:W-:Y:S01]  /*0f20*/  IMAD.SHL.U32 R152, R12.reuse, 0x4, RZ ;  /* 0x000000040c987824 */ /* 0x040fe200078e00ff */
[----:B------:R-:W-:Y:S01]  /*0f30*/  LEA.HI R7, R7, R14, RZ, 0x3 ;  /* 0x0000000e07077211 */ /* 0x000fe200078f18ff */
[----:B------:R-:W-:Y:S01]  /*0f40*/  IMAD.IADD R18, R229, 0x1, -R6 ;  /* 0x00000001e5127824 */ /* 0x000fe200078e0a06 */
[----:B------:R-:W-:Y:S01]  /*0f50*/  LEA.HI R0, R12, R12, RZ, 0x1 ;  /* 0x0000000c0c007211 */ /* 0x000fe200078f08ff */
[----:B------:R-:W-:Y:S01]  /*0f60*/  VIADD R160, R152, 0x10 ;  /* 0x0000001098a07836 */ /* 0x000fe20000000000 */
[----:B------:R-:W-:Y:S01]  /*0f70*/  SHF.R.S32.HI R10, RZ, 0x5, R10 ;  /* 0x00000005ff0a7819 */ /* 0x000fe2000001140a */
[----:B------:R-:W-:Y:S01]  /*0f80*/  IMAD.SHL.U32 R6, R14, 0x40, RZ ;  /* 0x000000400e067824 */ /* 0x000fe200078e00ff */
[----:B------:R-:W-:Y:S01]  /*0f90*/  LOP3.LUT R0, R0, 0x1ffffffe, RZ, 0xc0, !PT ;  /* 0x1ffffffe00007812 */ /* 0x000fe200078ec0ff */
[----:B------:R-:W-:Y:S01]  /*0fa0*/  IMAD.IADD R158, R155, 0x1, -R8 ;  /* 0x000000019b9e7824 */ /* 0x000fe200078e0a08 */
[----:B------:R-:W-:Y:S01]  /*0fb0*/  STL [R1+0x410], R12 ;  /* 0x0004100c01007387 */ /* 0x000fe20000100800 */
[----:B------:R-:W-:Y:S01]  /*0fc0*/  IMAD.SHL.U32 R8, R5, 0x100, RZ ;  /* 0x0000010005087824 */ /* 0x000fe200078e00ff */
[----:B------:R-:W-:Y:S01]  /*0fd0*/  SHF.R.S32.HI R5, RZ, 0x1f, R160 ;  /* 0x0000001fff057819 */ /* 0x000fe200000114a0 */
[----:B------:R-:W-:Y:S01]  /*0fe0*/  IMAD.SHL.U32 R7, R7, 0x40, RZ ;  /* 0x0000004007077824 */ /* 0x000fe200078e00ff */
[----:B------:R-:W-:Y:S01]  /*0ff0*/  LOP3.LUT R6, R6, 0x1c0, RZ, 0xc0, !PT ;  /* 0x000001c006067812 */ /* 0x000fe200078ec0ff */
[C---:B------:R-:W-:Y:S01]  /*1000*/  IMAD.SHL.U32 R16, R12.reuse, 0x8, RZ ;  /* 0x000000080c107824 */ /* 0x040fe200078e00ff */
[----:B------:R-:W-:Y:S01]  /*1010*/  STL [R1+0x430], R8 ;  /* 0x0004300801007387 */ /* 0x000fe20000100800 */
[----:B------:R-:W-:-:S02]  /*1020*/  IMAD.IADD R3, R12, 0x1, -R0 ;  /* 0x000000010c037824 */ /* 0x000fc400078e0a00 */
[----:B------:R-:W-:Y:S01]  /*1030*/  IMAD R192, R10, 0x10, R11 ;  /* 0x000000100ac07824 */ /* 0x000fe200078e020b */
[----:B------:R0:W-:Y:S01]  /*1040*/  STL [R1+0x41c], R5 ;  /* 0x00041c0501007387 */ /* 0x0001e20000100800 */
[--C-:B------:R-:W-:Y:S01]  /*1050*/  LOP3.LUT R0, R6, 0x38, R16.reuse, 0xf8, !PT ;  /* 0x0000003806007812 */ /* 0x100fe200078ef810 */
[----:B------:R-:W-:Y:S01]  /*1060*/  IMAD.SHL.U32 R215, R18, 0x8, RZ ;  /* 0x0000000812d77824 */ /* 0x000fe200078e00ff */
[----:B------:R-:W-:Y:S01]  /*1070*/  SHF.R.S32.HI R17, RZ, 0x1f, R16 ;  /* 0x0000001fff117819 */ /* 0x000fe20000011410 */
[----:B------:R1:W-:Y:S01]  /*1080*/  STL [R1+0x42c], R6 ;  /* 0x00042c0601007387 */ /* 0x0003e20000100800 */
[C---:B------:R-:W-:Y:S02]  /*1090*/  VIADD R188, R16.reuse, 0x40 ;  /* 0x0000004010bc7836 */ /* 0x040fe40000000000 */
[C---:B------:R-:W-:Y:S01]  /*10a0*/  VIADD R187, R16.reuse, 0x60 ;  /* 0x0000006010bb7836 */ /* 0x040fe20000000000 */
[----:B------:R-:W-:Y:S01]  /*10b0*/  STL [R1+0x440], R4 ;  /* 0x0004400401007387 */ /* 0x000fe20000100800 */
[C---:B------:R-:W-:Y:S01]  /*10c0*/  VIADD R186, R16.reuse, 0x80 ;  /* 0x0000008010ba7836 */ /* 0x040fe20000000000 */
[----:B0-----:R-:W-:Y:S01]  /*10d0*/  LOP3.LUT R5, R7, 0xfffffe00, RZ, 0xc0, !PT ;  /* 0xfffffe0007057812 */ /* 0x001fe200078ec0ff */
[C---:B------:R-:W-:Y:S01]  /*10e0*/  VIADD R185, R16.reuse, 0xa0 ;  /* 0x000000a010b97836 */ /* 0x040fe20000000000 */
[----:B------:R-:W-:Y:S01]  /*10f0*/  STL [R1+0x424], R18 ;  /* 0x0004241201007387 */ /* 0x000fe20000100800 */
[C---:B------:R-:W-:Y:S01]  /*1100*/  VIADD R184, R16.reuse, 0xc0 ;  /* 0x000000c010b87836 */ /* 0x040fe20000000000 */
[----:B-1----:R-:W-:Y:S01]  /*1110*/  SHF.R.U32.HI R6, RZ, 0x3, R6 ;  /* 0x00000003ff067819 */ /* 0x002fe20000011606 */
[C---:B------:R-:W-:Y:S01]  /*1120*/  VIADD R183, R16.reuse, 0xe0 ;  /* 0x000000e010b77836 */ /* 0x040fe20000000000 */
[----:B------:R0:W-:Y:S01]  /*1130*/  STL [R1+0x43c], R5 ;  /* 0x00043c0501007387 */ /* 0x0001e20000100800 */
[C---:B------:R-:W-:Y:S01]  /*1140*/  VIADD R182, R16.reuse, 0x100 ;  /* 0x0000010010b67836 */ /* 0x040fe20000000000 */
[----:B------:R-:W-:Y:S01]  /*1150*/  SHF.R.S32.HI R195, RZ, 0x1f, R188 ;  /* 0x0000001fffc37819 */ /* 0x000fe200000114bc */
[C---:B------:R-:W-:Y:S01]  /*1160*/  VIADD R181, R16.reuse, 0x120 ;  /* 0x0000012010b57836 */ /* 0x040fe20000000000 */
[----:B------:R-:W-:Y:S01]  /*1170*/  STL [R1+0x438], R6 ;  /* 0x0004380601007387 */ /* 0x000fe20000100800 */
[C---:B------:R-:W-:Y:S01]  /*1180*/  VIADD R180, R16.reuse, 0x140 ;  /* 0x0000014010b47836 */ /* 0x040fe20000000000 */
[----:B------:R-:W-:Y:S01]  /*1190*/  SHF.R.S32.HI R196, RZ, 0x1f, R187 ;  /* 0x0000001fffc47819 */ /* 0x000fe200000114bb */
[C---:B------:R-:W-:Y:S01]  /*11a0*/  VIADD R163, R16.reuse, 0x160 ;  /* 0x0000016010a37836 */ /* 0x040fe20000000000 */
[----:B------:R-:W-:Y:S01]  /*11b0*/  SHF.R.S32.HI R197, RZ, 0x1f, R186 ;  /* 0x0000001fffc57819 */ /* 0x000fe200000114ba */
[C---:B------:R-:W-:Y:S01]  /*11c0*/  VIADD R162, R16.reuse, 0x180 ;  /* 0x0000018010a27836 */ /* 0x040fe20000000000 */
[----:B0-----:R-:W-:Y:S01]  /*11d0*/  LOP3.LUT R5, R5, R0, R6, 0xf6, !PT ;  /* 0x0000000005057212 */ /* 0x001fe200078ef606 */
[C---:B------:R-:W-:Y:S01]  /*11e0*/  VIADD R161, R16.reuse, 0x1a0 ;  /* 0x000001a010a17836 */ /* 0x040fe20000000000 */
[----:B------:R-:W-:Y:S01]  /*11f0*/  SHF.R.S32.HI R198, RZ, 0x1f, R185 ;  /* 0x0000001fffc67819 */ /* 0x000fe200000114b9 */
[C---:B------:R-:W-:Y:S01]  /*1200*/  VIADD R190, R16.reuse, 0x1c0 ;  /* 0x000001c010be7836 */ /* 0x040fe20000000000 */
[----:B------:R-:W-:Y:S01]  /*1210*/  SHF.R.S32.HI R199, RZ, 0x1f, R184 ;  /* 0x0000001fffc77819 */ /* 0x000fe200000114b8 */
[----:B------:R-:W-:Y:S01]  /*1220*/  IMAD R0, R5, 0x2, R2 ;  /* 0x0000000205007824 */ /* 0x000fe200078e0202 */
[----:B------:R-:W-:Y:S01]  /*1230*/  SHF.R.S32.HI R200, RZ, 0x1f, R183 ;  /* 0x0000001fffc87819 */ /* 0x000fe200000114b7 */
[C---:B------:R-:W-:Y:S01]  /*1240*/  VIADD R189, R16.reuse, 0x1e0 ;  /* 0x000001e010bd7836 */ /* 0x040fe20000000000 */
[----:B------:R-:W-:Y:S01]  /*1250*/  SHF.R.S32.HI R201, RZ, 0x1f, R182 ;  /* 0x0000001fffc97819 */ /* 0x000fe200000114b6 */
[----:B------:R-:W-:Y:S01]  /*1260*/  VIADD R18, R16, 0x20 ;  /* 0x0000002010127836 */ /* 0x000fe20000000000 */
[----:B------:R0:W-:Y:S01]  /*1270*/  STL [R1+0x428], R0 ;  /* 0x0004280001007387 */ /* 0x0001e20000100800 */
        /* <DEDUP_REMOVED lines=10> */
[----:B0-----:R-:W-:Y:S01]  /*1320*/  IMAD R0, R3, 0x8, R192 ;  /* 0x0000000803007824 */ /* 0x001fe200078e02c0 */
[----:B------:R-:W-:Y:S01]  /*1330*/  SHF.R.S32.HI R207, RZ, 0x1f, R190 ;  /* 0x0000001fffcf7819 */ /* 0x000fe200000114be */
[C---:B------:R-:W-:Y:S01]  /*1340*/  VIADD R218, R215.reuse, 0x180 ;  /* 0x00000180d7da7836 */ /* 0x040fe20000000000 */
[----:B------:R-:W-:Y:S01]  /*1350*/  SHF.R.S32.HI R208, RZ, 0x1f, R189 ;  /* 0x0000001fffd07819 */ /* 0x000fe200000114bd */
[----:B------:R-:W-:Y:S01]  /*1360*/  VIADD R217, R215, 0x1c0 ;  /* 0x000001c0d7d97836 */ /* 0x000fe20000000000 */
[----:B------:R0:W-:Y:S01]  /*1370*/  STL [R1+0x448], R0 ;  /* 0x0004480001007387 */ /* 0x0001e20000100800 */
[----:B------:R-:W-:Y:S01]  /*1380*/  SHF.R.S32.HI R159, RZ, 0x1f, R18 ;  /* 0x0000001fff9f7819 */ /* 0x000fe20000011412 */
[----:B------:R-:W-:Y:S01]  /*1390*/  IMAD.WIDE R156, R156, R157, UR44 ;  /* 0x0000002c9c9c7e25 */ /* 0x000fe2000f8e029d */
[----:B------:R-:W-:-:S02]  /*13a0*/  SHF.R.S32.HI R228, RZ, 0x1f, R214 ;  /* 0x0000001fffe47819 */ /* 0x000fc400000114d6 */
[----:B------:R-:W-:Y:S01]  /*13b0*/  SHF.R.S32.HI R227, RZ, 0x1f, R213 ;  /* 0x0000001fffe37819 */ /* 0x000fe200000114d5 */
[----:B------:R-:W-:Y:S01]  /*13c0*/  IMAD.IADD R193, R4, 0x1, R8 ;  /* 0x0000000104c17824 */ /* 0x000fe200078e0208 */
[----:B------:R-:W-:Y:S02]  /*13d0*/  SHF.R.S32.HI R226, RZ, 0x1f, R212 ;  /* 0x0000001fffe27819 */ /* 0x000fe400000114d4 */
[----:B------:R-:W-:Y:S02]  /*13e0*/  SHF.R.S32.HI R225, RZ, 0x1f, R211 ;  /* 0x0000001fffe17819 */ /* 0x000fe400000114d3 */
[----:B------:R-:W-:Y:S02]  /*13f0*/  SHF.R.S32.HI R224, RZ, 0x1f, R210 ;  /* 0x0000001fffe07819 */ /* 0x000fe400000114d2 */
[----:B------:R-:W-:Y:S02]  /*1400*/  SHF.R.S32.HI R223, RZ, 0x1f, R218 ;  /* 0x0000001fffdf7819 */ /* 0x000fe400000114da */
[----:B------:R-:W-:-:S02]  /*1410*/  SHF.R.S32.HI R222, RZ, 0x1f, R217 ;  /* 0x0000001fffde7819 */ /* 0x000fc400000114d9 */
[----:B------:R-:W-:Y:S02]  /*1420*/  SHF.L.U64.HI R195, R188, 0x1, R195 ;  /* 0x00000001bcc37819 */ /* 0x000fe400000102c3 */
[----:B------:R-:W-:Y:S02]  /*1430*/  SHF.L.U64.HI R196, R187, 0x1, R196 ;  /* 0x00000001bbc47819 */ /* 0x000fe400000102c4 */
[----:B------:R-:W-:Y:S02]  /*1440*/  SHF.L.U64.HI R197, R186, 0x1, R197 ;  /* 0x00000001bac57819 */ /* 0x000fe400000102c5 */
[----:B------:R-:W-:Y:S02]  /*1450*/  SHF.L.U64.HI R198, R185, 0x1, R198 ;  /* 0x00000001b9c67819 */ /* 0x000fe400000102c6 */
[----:B------:R-:W-:Y:S02]  /*1460*/  SHF.L.U64.HI R199, R184, 0x1, R199 ;  /* 0x00000001b8c77819 */ /* 0x000fe400000102c7 */
[----:B------:R-:W-:-:S02]  /*1470*/  SHF.L.U64.HI R200, R183, 0x1, R200 ;  /* 0x00000001b7c87819 */ /* 0x000fc400000102c8 */
[----:B------:R-:W-:Y:S02]  /*1480*/  SHF.L.U64.HI R201, R182, 0x1, R201 ;  /* 0x00000001b6c97819 */ /* 0x000fe400000102c9 */
[----:B------:R-:W-:Y:S02]  /*1490*/  SHF.L.U64.HI R202, R181, 0x1, R202 ;  /* 0x00000001b5ca7819 */ /* 0x000fe400000102ca */
[----:B------:R-:W-:Y:S02]  /*14a0*/  SHF.L.U64.HI R203, R180, 0x1, R203 ;  /* 0x00000001b4cb7819 */ /* 0x000fe400000102cb */
[----:B------:R-:W-:Y:S02]  /*14b0*/  SHF.L.U64.HI R204, R163, 0x1, R204 ;  /* 0x00000001a3cc7819 */ /* 0x000fe400000102cc */
[----:B------:R-:W-:Y:S02]  /*14c0*/  SHF.L.U64.HI R205, R162, 0x1, R205 ;  /* 0x00000001a2cd7819 */ /* 0x000fe400000102cd */
[----:B------:R-:W-:-:S02]  /*14d0*/  SHF.L.U64.HI R206, R161, 0x1, R206 ;  /* 0x00000001a1ce7819 */ /* 0x000fc400000102ce */
[----:B------:R-:W-:Y:S02]  /*14e0*/  SHF.L.U64.HI R207, R190, 0x1, R207 ;  /* 0x00000001becf7819 */ /* 0x000fe400000102cf */
[----:B0-----:R-:W-:-:S07]  /*14f0*/  SHF.L.U64.HI R208, R189, 0x1, R208 ;  /* 0x00000001bdd07819 */ /* 0x001fce00000102d0 */
.L_x_6901:
[----:B------:R-:W-:Y:S01]  /*1500*/  ULDC.64 UR4, c[0x0][0xb20] ;  /* 0x0002c80000047ab9 */ /* 0x000fe20000000a00 */
[----:B01----:R-:W0:Y:S01]  /*1510*/  LDC.64 R6, c[0x0][0xb00] ;  /* 0x0002c000ff067b82 */ /* 0x003e220000000a00 */
[----:B------:R-:W-:Y:S01]  /*1520*/  ISETP.NE.U32.AND P0, PT, RZ, UR4, PT ;  /* 0x00000004ff007c0c */ /* 0x000fe2000bf05070 */
[----:B------:R-:W-:Y:S01]  /*1530*/  IMAD.MOV.U32 R3, RZ, RZ, RZ ;  /* 0x000000ffff037224 */ /* 0x000fe200078e00ff */
[----:B------:R-:W-:Y:S01]  /*1540*/  ULDC.64 UR6, c[0x0][0xb18] ;  /* 0x0002c60000067ab9 */ /* 0x000fe20000000a00 */
[----:B----4-:R-:W-:Y:S01]  /*1550*/  IMAD.MOV.U32 R27, RZ, RZ, RZ ;  /* 0x000000ffff1b7224 */ /* 0x010fe200078e00ff */
[----:B------:R-:W-:Y:S01]  /*1560*/  ISETP.NE.AND.EX P0, PT, RZ, UR5, PT, P0 ;  /* 0x00000005ff007c0c */ /* 0x000fe2000bf05300 */
[----:B------:R-:W-:Y:S02]  /*1570*/  ULDC.64 UR4, c[0x0][0xb10] ;  /* 0x0002c40000047ab9 */ /* 0x000fe40000000a00 */
[----:B------:R-:W-:-:S04]  /*1580*/  ISETP.NE.U32.AND P1, PT, RZ, UR4, PT ;  /* 0x00000004ff007c0c */ /* 0x000fc8000bf25070 */
[----:B------:R-:W-:Y:S01]  /*1590*/  ISETP.NE.AND.EX P1, PT, RZ, UR5, PT, P1 ;  /* 0x00000005ff007c0c */ /* 0x000fe2000bf25310 */
[----:B------:R-:W-:Y:S02]  /*15a0*/  ULDC.64 UR4, c[0x0][0xb00] ;  /* 0x0002c00000047ab9 */ /* 0x000fe40000000a00 */
[----:B------:R-:W-:-:S03]  /*15b0*/  ISETP.NE.U32.AND P3, PT, RZ, UR4, PT ;  /* 0x00000004ff007c0c */ /* 0x000fc6000bf65070 */
[----:B------:R-:W1:Y:S01]  /*15c0*/  @P0 LDC.64 R4, c[0x0][0xb20] ;  /* 0x0002c800ff040b82 */ /* 0x000e620000000a00 */
[----:B------:R-:W-:Y:S01]  /*15d0*/  ISETP.NE.AND.EX P3, PT, RZ, UR5, PT, P3 ;  /* 0x00000005ff007c0c */ /* 0x000fe2000bf65330 */
[----:B0-----:R-:W-:-:S06]  /*15e0*/  IMAD.WIDE R10, R115, 0x4, R6 ;  /* 0x00000004730a7825 */ /* 0x001fcc00078e0206 */
[----:B------:R-:W0:Y:S01]  /*15f0*/  @P1 LDC.64 R8, c[0x0][0xb10] ;  /* 0x0002c400ff081b82 */ /* 0x000e220000000a00 */
[----:B------:R-:W-:Y:S02]  /*1600*/  ULDC UR4, c[0x0][0x288] ;  /* 0x0000a20000047ab9 */ /* 0x000fe40000000800 */
[----:B------:R-:W-:Y:S01]  /*1610*/  IMAD.U32 R24, RZ, RZ, UR4 ;  /* 0x00000004ff187e24 */ /* 0x000fe2000f8e00ff */
[----:B------:R-:W-:Y:S02]  /*1620*/  ULDC.64 UR4, c[0x0][0x418] ;  /* 0x0001060000047ab9 */ /* 0x000fe40000000a00 */
[----:B--2---:R2:W5:Y:S01]  /*1630*/  @P3 LDG.E R27, desc[UR46][R10.64] ;  /* 0x0000002e0a1b3981 */ /* 0x004562000c1e1900 */
[----:B-1----:R-:W-:-:S05]  /*1640*/  @P0 IMAD.WIDE R4, R115, 0x4, R4 ;  /* 0x0000000473040825 */ /* 0x002fca00078e0204 */
[----:B------:R2:W5:Y:S01]  /*1650*/  @P0 LDG.E R3, desc[UR46][R4.64] ;  /* 0x0000002e04030981 */ /* 0x000562000c1e1900 */
[----:B0-----:R-:W-:-:S05]  /*1660*/  @P1 IMAD.WIDE R6, R115, 0x4, R8 ;  /* 0x0000000473061825 */ /* 0x001fca00078e0208 */
[----:B------:R2:W5:Y:S01]  /*1670*/  @P1 LDG.E R24, desc[UR46][R6.64] ;  /* 0x0000002e06181981 */ /* 0x000562000c1e1900 */
        /* <DEDUP_REMOVED lines=9> */
[----:B------:R-:W-:Y:S02]  /*1710*/  IMAD.MOV.U32 R216, RZ, RZ, R114 ;  /* 0x000000ffffd87224 */ /* 0x000fe400078e0072 */
[----:B------:R-:W-:Y:S01]  /*1720*/  IMAD.MOV.U32 R219, RZ, RZ, R115 ;  /* 0x000000ffffdb7224 */ /* 0x000fe200078e0073 */
[----:B--2---:R-:W-:Y:S06]  /*1730*/  @P1 BRA `(.L_x_6681) ;  /* 0x0000000000241947 */ /* 0x004fec0003800000 */
        /* <DEDUP_REMOVED lines=9> */
.L_x_6681:
[----:B------:R-:W-:Y:S02]  /*17d0*/  IMAD.U32 R38, RZ, RZ, UR5 ;  /* 0x00000005ff267e24 */ /* 0x000fe4000f8e00ff */
[----:B------:R-:W-:Y:S01]  /*17e0*/  IMAD.U32 R26, RZ, RZ, UR4 ;  /* 0x00000004ff1a7e24 */ /* 0x000fe2000f8e00ff */
[----:B------:R-:W-:Y:S06]  /*17f0*/  @!P2 BRA `(.L_x_6682) ;  /* 0x000000000010a947 */ /* 0x000fec0003800000 */
[----:B------:R-:W0:Y:S02]  /*1800*/  LDC.64 R4, c[0x0][0xb18] ;  /* 0x0002c600ff047b82 */ /* 0x000e240000000a00 */
[----:B0-----:R-:W-:-:S05]  /*1810*/  IMAD.WIDE R4, R115, 0x4, R4 ;  /* 0x0000000473047825 */ /* 0x001fca00078e0204 */
[----:B------:R0:W5:Y:S01]  /*1820*/  LDG.E R26, desc[UR46][R4.64] ;  /* 0x0000002e041a7981 */ /* 0x000162000c1e1900 */
[----:B------:R-:W-:Y:S05]  /*1830*/  BRA `(.L_x_6683) ;  /* 0x0000000000107947 */ /* 0x000fea0003800000 */
.L_x_6682:
[----:B------:R-:W-:Y:S05]  /*1840*/  @!P3 BRA `(.L_x_6683) ;  /* 0x00000000000cb947 */ /* 0x000fea0003800000 */
[----:B------:R-:W2:Y:S04]  /*1850*/  LDG.E R5, desc[UR46][R10.64] ;  /* 0x0000002e0a057981 */ /* 0x000ea8000c1e1900 */
[----:B------:R-:W2:Y:S02]  /*1860*/  LDG.E R26, desc[UR46][R10.64+0x4] ;  /* 0x0000042e0a1a7981 */ /* 0x000ea4000c1e1900 */
[----:B--2---:R-:W-:-:S07]  /*1870*/  IMAD.IADD R26, R26, 0x1, -R5 ;  /* 0x000000011a1a7824 */ /* 0x004fce00078e0a05 */
.L_x_6683:
        /* <DEDUP_REMOVED lines=11> */
[----:B------:R-:W3:Y:S01]  /*1930*/  @P0 LDG.E R11, desc[UR46][R6.64+0x4] ;  /* 0x0000042e060b0981 */ /* 0x000ee2000c1e1900 */
[----:B-----5:R-:W-:Y:S02]  /*1940*/  IMAD.MOV.U32 R36, RZ, RZ, R26 ;  /* 0x000000ffff247224 */ /* 0x020fe400078e001a */
[----:B--2---:R-:W-:-:S05]  /*1950*/  @P1 IMAD.WIDE R8, R115, 0x4, R8 ;  /* 0x0000000473081825 */ /* 0x004fca00078e0208 */
[----:B------:R1:W5:Y:S01]  /*1960*/  @P1 LDG.E R36, desc[UR46][R8.64] ;  /* 0x0000002e08241981 */ /* 0x000362000c1e1900 */
[----:B0-----:R-:W-:Y:S01]  /*1970*/  ISETP.NE.AND P1, PT, R4, 0x1, PT ;  /* 0x000000010400780c */ /* 0x001fe20003f25270 */
[----:B------:R-:W-:Y:S01]  /*1980*/  IMAD.SHL.U32 R194, R113, 0x40, RZ ;  /* 0x0000004071c27824 */ /* 0x000fe200078e00ff */
[----:B------:R-:W0:Y:S11]  /*1990*/  LDC.64 R4, c[0x0][0xad8] ;  /* 0x0002b600ff047b82 */ /* 0x000e360000000a00 */
[----:B------:R-:W2:Y:S08]  /*19a0*/  @P1 LDC R13, c[0x0][0x44c] ;  /* 0x00011300ff0d1b82 */ /* 0x000eb00000000800 */
[----:B------:R-:W4:Y:S01]  /*19b0*/  @P1 LDC R10, c[0x0][0x450] ;  /* 0x00011400ff0a1b82 */ /* 0x000f220000000800 */
[----:B0-----:R-:W-:Y:S01]  /*19c0*/  ISETP.GE.AND P2, PT, R5, 0x1, PT ;  /* 0x000000010500780c */ /* 0x001fe20003f46270 */
[----:B---3--:R-:W-:-:S02]  /*19d0*/  @P0 IMAD.IADD R38, R11, 0x1, -R0 ;  /* 0x000000010b260824 */ /* 0x008fc400078e0a00 */
[----:B------:R-:W-:Y:S02]  /*19e0*/  IMAD.IADD R11, R26, 0x1, -R3 ;  /* 0x000000011a0b7824 */ /* 0x000fe400078e0a03 */
[----:B------:R-:W-:Y:S02]  /*19f0*/  VIADD R0, R194, 0x3f ;  /* 0x0000003fc2007836 */ /* 0x000fe40000000000 */
[----:B------:R-:W-:Y:S02]  /*1a00*/  IMAD.IADD R25, R11, 0x1, R38 ;  /* 0x000000010b197824 */ /* 0x000fe400078e0226 */
[----:B--2---:R-:W-:-:S03]  /*1a10*/  @P1 IMAD.HI.U32 R3, R0, R13, RZ ;  /* 0x0000000d00031227 */ /* 0x004fc600078e00ff */
[C---:B------:R-:W-:Y:S01]  /*1a20*/  IADD3 R209, R25.reuse, 0x1, -R24 ;  /* 0x0000000119d17810 */ /* 0x040fe20007ffe818 */
[----:B------:R-:W-:Y:S01]  /*1a30*/  IMAD.MOV.U32 R6, RZ, RZ, R0 ;  /* 0x000000ffff067224 */ /* 0x000fe200078e0000 */
[----:B----4-:R-:W-:Y:S01]  /*1a40*/  @P1 SHF.R.U32.HI R6, RZ, R10, R3 ;  /* 0x0000000aff061219 */ /* 0x010fe20000011603 */
[----:B------:R-:W-:-:S04]  /*1a50*/  VIADD R0, R25, 0x3f ;  /* 0x0000003f19007836 */ /* 0x000fc80000000000 */
[----:B-1----:R-:W-:Y:S01]  /*1a60*/  IMAD.IADD R9, R209, 0x1, R6 ;  /* 0x00000001d1097824 */ /* 0x002fe200078e0206 */
[----:B------:R-:W-:-:S03]  /*1a70*/  SHF.R.S32.HI R3, RZ, 0x1f, R0 ;  /* 0x0000001fff037819 */ /* 0x000fc60000011400 */
[----:B------:R-:W-:Y:S01]  /*1a80*/  IMAD.IADD R4, R9, 0x1, R4 ;  /* 0x0000000109047824 */ /* 0x000fe200078e0204 */
[----:B------:R-:W-:-:S04]  /*1a90*/  LEA.HI R3, R3, R0, RZ, 0x6 ;  /* 0x0000000003037211 */ /* 0x000fc800078f30ff */
        /* <DEDUP_REMOVED lines=13> */
.L_x_6686:
[----:B------:R-:W-:-:S13]  /*1b70*/  ISETP.NE.AND P0, PT, R5, 0x1, PT ;  /* 0x000000010500780c */ /* 0x000fda0003f05270 */
[----:B------:R-:W0:Y:S02]  /*1b80*/  @P0 LDC.64 R6, c[0x0][0xae0] ;  /* 0x0002b800ff060b82 */ /* 0x000e240000000a00 */
[----:B0-----:R-:W-:-:S05]  /*1b90*/  @P0 IMAD.HI.U32 R6, R0, R6, RZ ;  /* 0x0000000600060227 */ /* 0x001fca00078e00ff */
[----:B------:R-:W-:-:S07]  /*1ba0*/  @P0 SHF.R.U32.HI R0, RZ, R7, R6 ;  /* 0x00000007ff000219 */ /* 0x000fce0000011606 */
.L_x_6687:
[----:B------:R-:W-:Y:S05]  /*1bb0*/  BSYNC B0 ;  /* 0x0000000000007941 */ /* 0x000fea0003800000 */
.L_x_6685:
[----:B------:R-:W-:-:S05]  /*1bc0*/  IMAD R3, R0, R5, R5 ;  /* 0x0000000500037224 */ /* 0x000fca00078e0205 */
[----:B------:R-:W-:-:S07]  /*1bd0*/  VIMNMX R4, R4, R3, PT ;  /* 0x0000000304047248 */ /* 0x000fce0003fe0100 */
.L_x_6684:
[----:B------:R-:W0:Y:S01]  /*1be0*/  @P1 LDC R3, c[0x0][0x44c] ;  /* 0x00011300ff031b82 */ /* 0x000e220000000800 */
[----:B------:R-:W-:Y:S01]  /*1bf0*/  IMAD.MOV.U32 R0, RZ, RZ, R194 ;  /* 0x000000ffff007224 */ /* 0x000fe200078e00c2 */
[----:B------:R-:W-:Y:S01]  /*1c00*/  ULDC UR4, c[0x0][0xad4] ;  /* 0x0002b50000047ab9 */ /* 0x000fe20000000800 */
[----:B------:R-:W-:-:S05]  /*1c10*/  IMAD.IADD R191, R25, 0x1, -R24 ;  /* 0x0000000119bf7824 */ /* 0x000fca00078e0a18 */
        /* <DEDUP_REMOVED lines=16> */
.L_x_6690:
[----:B------:R-:W-:-:S13]  /*1d20*/  ISETP.NE.AND P0, PT, R5, 0x1, PT ;  /* 0x000000010500780c */ /* 0x000fda0003f05270 */
[----:B------:R-:W0:Y:S02]  /*1d30*/  @P0 LDC.64 R6, c[0x0][0xae0] ;  /* 0x0002b800ff060b82 */ /* 0x000e240000000a00 */
[----:B0-----:R-:W-:-:S05]  /*1d40*/  @P0 IMAD.HI.U32 R6, R0, R6, RZ ;  /* 0x0000000600060227 */ /* 0x001fca00078e00ff */
[----:B------:R-:W-:-:S07]  /*1d50*/  @P0 SHF.R.U32.HI R0, RZ, R7, R6 ;  /* 0x00000007ff000219 */ /* 0x000fce0000011606 */
.L_x_6691:
[----:B------:R-:W-:Y:S05]  /*1d60*/  BSYNC B0 ;  /* 0x0000000000007941 */ /* 0x000fea0003800000 */
.L_x_6689:
[----:B------:R-:W-:-:S05]  /*1d70*/  IMAD R0, R0, R5, RZ ;  /* 0x0000000500007224 */ /* 0x000fca00078e02ff */
[----:B------:R-:W-:-:S07]  /*1d80*/  VIMNMX R3, R3, R0, !PT ;  /* 0x0000000003037248 */ /* 0x000fce0007fe0100 */
.L_x_6688:
[----:B------:R-:W-:Y:S01]  /*1d90*/  VIADD R4, R4, 0x3f ;  /* 0x0000003f04047836 */ /* 0x000fe20000000000 */
[----:B------:R-:W-:-:S04]  /*1da0*/  SHF.R.S32.HI R0, RZ, 0x1f, R3 ;  /* 0x0000001fff007819 */ /* 0x000fc80000011403 */
[----:B------:R-:W-:Y:S02]  /*1db0*/  SHF.R.S32.HI R5, RZ, 0x1f, R4 ;  /* 0x0000001fff057819 */ /* 0x000fe40000011404 */
[----:B------:R-:W-:Y:S02]  /*1dc0*/  LEA.HI R0, R0, R3, RZ, 0x6 ;  /* 0x0000000300007211 */ /* 0x000fe400078f30ff */
[----:B------:R-:W-:Y:S02]  /*1dd0*/  LEA.HI R5, R5, R4, RZ, 0x6 ;  /* 0x0000000405057211 */ /* 0x000fe400078f30ff */
[----:B------:R-:W-:Y:S02]  /*1de0*/  SHF.R.S32.HI R3, RZ, 0x6, R0 ;  /* 0x00000006ff037819 */ /* 0x000fe40000011400 */
[----:B------:R-:W-:Y:S02]  /*1df0*/  SHF.R.S32.HI R0, RZ, 0x6, R5 ;  /* 0x00000006ff007819 */ /* 0x000fe40000011405 */
[----:B------:R-:W-:-:S02]  /*1e00*/  VIMNMX R3, RZ, R3, !PT ;  /* 0x00000003ff037248 */ /* 0x000fc40007fe0100 */
        /* <DEDUP_REMOVED lines=11> */
[----:B------:R-:W-:Y:S02]  /*1ec0*/  @P0 SHF.R.S32.HI R22, RZ, 0x6, R3 ;  /* 0x00000006ff160819 */ /* 0x000fe40000011403 */
        /* <DEDUP_REMOVED lines=23> */
.L_x_6694:
[----:B------:R-:W-:Y:S05]  /*2040*/  BSYNC B6 ;  /* 0x0000000000067941 */ /* 0x000fea0003800000 */
.L_x_6693:
        /* <DEDUP_REMOVED lines=20> */
.L_x_6696:
[----:B------:R-:W-:Y:S05]  /*2190*/  BSYNC B6 ;  /* 0x0000000000067941 */ /* 0x000fea0003800000 */
.L_x_6695:
[----:B------:R-:W-:Y:S01]  /*21a0*/  ULDC.64 UR4, c[0x0][0xaf0] ;  /* 0x0002bc0000047ab9 */ /* 0x000fe20000000a00 */
[----:B------:R-:W-:Y:S01]  /*21b0*/  IMAD.MOV.U32 R0, RZ, RZ, R115 ;  /* 0x000000ffff007224 */ /* 0x000fe200078e0073 */
[----:B------:R-:W-:Y:S01]  /*21c0*/  ISETP.NE.U32.AND P0, PT, RZ, UR4, PT ;  /* 0x00000004ff007c0c */ /* 0x000fe2000bf05070 */
[----:B------:R-:W2:Y:S01]  /*21d0*/  LDL R28, [R1+0x410] ;  /* 0x00041000011c7983 */ /* 0x000ea20000100800 */
[----:B------:R-:W0:Y:S02]  /*21e0*/  LDC R49, c[0x0][0x3f4] ;  /* 0x0000fd00ff317b82 */ /* 0x000e240000000800 */
[----:B------:R-:W-:-:S06]  /*21f0*/  ISETP.NE.AND.EX P0, PT, RZ, UR5, PT, P0 ;  /* 0x00000005ff007c0c */ /* 0x000fcc000bf05300 */
[----:B------:R-:W1:Y:S01]  /*2200*/  LDC.64 R42, c[0x0][0x408] ;  /* 0x00010200ff2a7b82 */ /* 0x000e620000000a00 */
[----:B------:R-:W3:Y:S01]  /*2210*/  S2R R29, SR_TID.X ;  /* 0x00000000001d7919 */ /* 0x000ee20000002100 */
[----:B------:R-:W-:Y:S01]  /*2220*/  SHF.R.S32.HI R9, RZ, 0x1f, R155 ;  /* 0x0000001fff097819 */ /* 0x000fe2000001149b */
[----:B------:R-:W-:-:S05]  /*2230*/  ULDC.64 UR4, c[0x0][0x3f8] ;  /* 0x0000fe0000047ab9 */ /* 0x000fca0000000a00 */
[----:B------:R-:W4:Y:S02]  /*2240*/  @P0 LDC.64 R4, c[0x0][0xaf0] ;  /* 0x0002bc00ff040b82 */ /* 0x000f240000000a00 */
[----:B----4-:R-:W-:-:S05]  /*2250*/  @P0 IMAD.WIDE R4, R115, 0x4, R4 ;  /* 0x0000000473040825 */ /* 0x010fca00078e0204 */
[----:B------:R4:W2:Y:S01]  /*2260*/  @P0 LDG.E R0, desc[UR46][R4.64] ;  /* 0x0000002e04000981 */ /* 0x0008a2000c1e1900 */
[----:B------:R-:W-:Y:S01]  /*2270*/  SHF.R.S32.HI R153, RZ, 0x1f, R152 ;  /* 0x0000001fff997819 */ /* 0x000fe20000011498 */
[C---:B------:R-:W-:Y:S01]  /*2280*/  IMAD R6, R9.reuse, UR4, RZ ;  /* 0x0000000409067c24 */ /* 0x040fe2000f8e02ff */
[----:B0-----:R-:W-:Y:S01]  /*2290*/  ISETP.GE.AND P1, PT, R16, R49, PT ;  /* 0x000000311000720c */ /* 0x001fe20003f26270 */
[----:B-1----:R-:W-:Y:S01]  /*22a0*/  IMAD R10, R9, R42, RZ ;  /* 0x0000002a090a7224 */ /* 0x002fe200078e02ff */
[----:B------:R-:W-:Y:S01]  /*22b0*/  SHF.L.U64.HI R41, R42, 0x6, R43 ;  /* 0x000000062a297819 */ /* 0x000fe2000001022b */
[----:B------:R-:W-:Y:S01]  /*22c0*/  IMAD R15, R155, UR5, R6 ;  /* 0x000000059b0f7c24 */ /* 0x000fe2000f8e0206 */
[----:B------:R-:W-:Y:S01]  /*22d0*/  SEL R13, R49, RZ, P1 ;  /* 0x000000ff310d7207 */ /* 0x000fe20000800000 */
[C---:B------:R-:W-:Y:S01]  /*22e0*/  IMAD.WIDE.U32 R6, R155.reuse, UR4, R152 ;  /* 0x000000049b067c25 */ /* 0x040fe2000f8e0098 */
[----:B---3--:R-:W-:Y:S02]  /*22f0*/  SHF.R.U32.HI R29, RZ, 0x7, R29 ;  /* 0x00000007ff1d7819 */ /* 0x008fe4000001161d */
[----:B------:R-:W-:Y:S01]  /*2300*/  SHF.R.S32.HI R45, RZ, 0x1f, R114 ;  /* 0x0000001fff2d7819 */ /* 0x000fe20000011472 */
[----:B------:R-:W-:-:S04]  /*2310*/  IMAD.WIDE.U32 R8, R155, UR4, R16 ;  /* 0x000000049b087c25 */ /* 0x000fc8000f8e0010 */
[----:B------:R-:W-:Y:S02]  /*2320*/  IMAD.IADD R7, R7, 0x1, R15 ;  /* 0x0000000107077824 */ /* 0x000fe400078e020f */
[----:B------:R-:W-:Y:S02]  /*2330*/  IMAD R21, R155, R43, R10 ;  /* 0x0000002b9b157224 */ /* 0x000fe400078e020a */
[----:B------:R-:W-:Y:S01]  /*2340*/  IMAD.IADD R9, R15, 0x1, R9 ;  /* 0x000000010f097824 */ /* 0x000fe200078e0209 */
[----:B-----5:R-:W-:Y:S01]  /*2350*/  SHF.R.S32.HI R15, RZ, 0x1f, R36 ;  /* 0x0000001fff0f7819 */ /* 0x020fe20000011424 */
[----:B------:R-:W-:Y:S02]  /*2360*/  IMAD.IADD R13, R16, 0x1, R13 ;  /* 0x00000001100d7824 */ /* 0x000fe400078e020d */
[----:B----4-:R-:W-:-:S03]  /*2370*/  IMAD.WIDE.U32 R4, R155, R42, R152 ;  /* 0x0000002a9b047225 */ /* 0x010fc600078e0098 */
[----:B------:R-:W-:Y:S01]  /*2380*/  SHF.R.S32.HI R40, RZ, 0x1f, R13 ;  /* 0x0000001fff287819 */ /* 0x000fe2000001140d */
[----:B------:R-:W-:-:S03]  /*2390*/  IMAD.WIDE.U32 R10, R155, R42, R16 ;  /* 0x0000002a9b0a7225 */ /* 0x000fc600078e0010 */
[----:B------:R-:W-:Y:S01]  /*23a0*/  LEA.HI R40, R40, R13, RZ, 0x3 ;  /* 0x0000000d28287211 */ /* 0x000fe200078f18ff */
[----:B------:R-:W-:Y:S02]  /*23b0*/  IMAD.SHL.U32 R44, R158, 0x40, RZ ;  /* 0x000000409e2c7824 */ /* 0x000fe400078e00ff */
[----:B------:R-:W-:Y:S01]  /*23c0*/  IMAD.IADD R5, R5, 0x1, R21 ;  /* 0x0000000105057824 */ /* 0x000fe200078e0215 */
[----:B------:R-:W-:Y:S01]  /*23d0*/  LOP3.LUT R54, R40, 0xfffffff8, RZ, 0xc0, !PT ;  /* 0xfffffff828367812 */ /* 0x000fe200078ec0ff */
[----:B------:R-:W-:Y:S01]  /*23e0*/  IMAD.IADD R11, R21, 0x1, R11 ;  /* 0x00000001150b7824 */ /* 0x000fe200078e020b */
[----:B------:R-:W-:Y:S01]  /*23f0*/  LOP3.LUT R44, R44, 0x1c0, RZ, 0xc0, !PT ;  /* 0x000001c02c2c7812 */ /* 0x000fe200078ec0ff */
[C---:B------:R-:W-:Y:S01]  /*2400*/  IMAD R21, R15.reuse, UR4, RZ ;  /* 0x000000040f157c24 */ /* 0x040fe2000f8e02ff */
[----:B------:R-:W-:Y:S01]  /*2410*/  SHF.R.S32.HI R60, RZ, 0x1f, R54 ;  /* 0x0000001fff3c7819 */ /* 0x000fe20000011436 */
[----:B------:R-:W-:Y:S01]  /*2420*/  IMAD R15, R15, R42, RZ ;  /* 0x0000002a0f0f7224 */ /* 0x000fe200078e02ff */
[----:B------:R-:W-:Y:S01]  /*2430*/  SHF.R.U32.HI R48, RZ, 0x3, R44 ;  /* 0x00000003ff307819 */ /* 0x000fe2000001162c */
[----:B------:R-:W-:Y:S01]  /*2440*/  IMAD.IADD R3, R27, 0x1, R26 ;  /* 0x000000011b037824 */ /* 0x000fe200078e021a */
[----:B------:R-:W-:Y:S01]  /*2450*/  LOP3.LUT R50, R44, 0x18, R16, 0xf8, !PT ;  /* 0x000000182c327812 */ /* 0x000fe200078ef810 */
[----:B------:R-:W-:Y:S01]  /*2460*/  IMAD R15, R36, R43, R15 ;  /* 0x0000002b240f7224 */ /* 0x000fe200078e020f */
[----:B------:R-:W-:Y:S01]  /*2470*/  LOP3.LUT R59, R44, 0x38, R40, 0xf8, !PT ;  /* 0x000000382c3b7812 */ /* 0x000fe200078ef828 */
[----:B------:R-:W-:-:S02]  /*2480*/  IMAD R13, R36, UR5, R21 ;  /* 0x00000005240d7c24 */ /* 0x000fc4000f8e0215 */
[----:B------:R-:W-:Y:S02]  /*2490*/  IMAD.SHL.U32 R43, R221, 0x200, RZ ;  /* 0x00000200dd2b7824 */ /* 0x000fe400078e00ff */
[----:B------:R-:W-:-:S03]  /*24a0*/  IMAD.WIDE.U32 R20, R36, UR4, R6 ;  /* 0x0000000424147c25 */ /* 0x000fc6000f8e0006 */
[C---:B------:R-:W-:Y:S01]  /*24b0*/  LOP3.LUT R50, R43.reuse, R50, R48, 0xf6, !PT ;  /* 0x000000322b327212 */ /* 0x040fe200078ef630 */
[C---:B------:R-:W-:Y:S01]  /*24c0*/  IMAD.WIDE.U32 R26, R36.reuse, UR4, R8 ;  /* 0x00000004241a7c25 */ /* 0x040fe2000f8e0008 */
[----:B------:R-:W-:Y:S01]  /*24d0*/  ULDC UR4, c[0x0][0x2f4] ;  /* 0x0000bd0000047ab9 */ /* 0x000fe20000000800 */
[----:B------:R-:W-:Y:S02]  /*24e0*/  LOP3.LUT R59, R43, R59, R48, 0xf6, !PT ;  /* 0x0000003b2b3b7212 */ /* 0x000fe400078ef630 */
[-C--:B------:R-:W-:Y:S01]  /*24f0*/  IMAD.WIDE.U32 R32, R36, R42.reuse, R4 ;  /* 0x0000002a24207225 */ /* 0x080fe200078e0004 */
[----:B------:R-:W-:Y:S02]  /*2500*/  ISETP.GE.AND P2, PT, R16, UR4, PT ;  /* 0x0000000410007c0c */ /* 0x000fe4000bf46270 */
[----:B------:R-:W-:Y:S01]  /*2510*/  ISETP.GE.AND P3, PT, R18, UR4, PT ;  /* 0x0000000412007c0c */ /* 0x000fe2000bf66270 */
[----:B------:R-:W-:-:S04]  /*2520*/  IMAD.WIDE.U32 R34, R36, R42, R10 ;  /* 0x0000002a24227225 */ /* 0x000fc800078e000a */
[----:B------:R-:W-:Y:S02]  /*2530*/  IMAD.SHL.U32 R42, R42, 0x40, RZ ;  /* 0x000000402a2a7824 */ /* 0x000fe400078e00ff */
[----:B------:R-:W-:Y:S02]  /*2540*/  VIADD R46, R29, 0x8 ;  /* 0x000000081d2e7836 */ /* 0x000fe40000000000 */
[----:B------:R-:W-:Y:S02]  /*2550*/  IMAD.SHL.U32 R49, R49, 0x2, RZ ;  /* 0x0000000231317824 */ /* 0x000fe400078e00ff */
[----:B------:R-:W-:Y:S02]  /*2560*/  IMAD.IADD R51, R21, 0x1, R13 ;  /* 0x0000000115337824 */ /* 0x000fe400078e020d */
[----:B------:R-:W-:Y:S02]  /*2570*/  IMAD.IADD R52, R13, 0x1, R27 ;  /* 0x000000010d347824 */ /* 0x000fe400078e021b */
[----:B------:R-:W-:-:S02]  /*2580*/  IMAD.IADD R55, R33, 0x1, R15 ;  /* 0x0000000121377824 */ /* 0x000fc400078e020f */
[----:B------:R-:W-:Y:S02]  /*2590*/  IMAD.IADD R58, R15, 0x1, R35 ;  /* 0x000000010f3a7824 */ /* 0x000fe400078e0223 */
[----:B--2---:R-:W-:Y:S01]  /*25a0*/  IMAD R47, R28, 0x40, R155 ;  /* 0x000000401c2f7824 */ /* 0x004fe200078e029b */
[----:B------:R-:W-:-:S07]  /*25b0*/  SHF.R.S32.HI R53, RZ, 0x1f, R0 ;  /* 0x0000001fff357819 */ /* 0x000fce0000011400 */
.L_x_6728:
[----:B0-----:R-:W0:Y:S01]  /*25c0*/  LDC R66, c[0x0][0x430] ;  /* 0x00010c00ff427b82 */ /* 0x001e220000000800 */
[----:B------:R-:W-:Y:S02]  /*25d0*/  VIADD R22, R22, 0xffffffff ;  /* 0xffffffff16167836 */ /* 0x000fe40000000000 */
[----:B------:R-:W-:Y:S02]  /*25e0*/  IMAD.MOV.U32 R63, RZ, RZ, RZ ;  /* 0x000000ffff3f7224 */ /* 0x000fe400078e00ff */
[----:B------:R-:W-:-:S03]  /*25f0*/  IMAD R4, R22, 0x40, R47 ;  /* 0x0000004016047824 */ /* 0x000fc600078e022f */
[----:B------:R-:W1:Y:S01]  /*2600*/  LDC R71, c[0x0][0x3f4] ;  /* 0x0000fd00ff477b82 */ /* 0x000e620000000800 */
        /* <DEDUP_REMOVED lines=21> */
[----:B------:R-:W-:Y:S05]  /*2760*/  YIELD ;  /* 0x0000000000007946 */ /* 0x000fea0003800000 */
[----:B------:R-:W-:Y:S01]  /*2770*/  IMAD.SHL.U32 R69, R19, 0x1000, RZ ;  /* 0x0000100013457824 */ /* 0x000fe200078e00ff */
[----:B------:R-:W-:Y:S01]  /*2780*/  BSSY B0, `(.L_x_6697) ;  /* 0x00001ab000007945 */ /* 0x000fe20003800000 */
[----:B------:R-:W-:Y:S01]  /*2790*/  IMAD R66, R66, R7, R12 ;  /* 0x0000000742427224 */ /* 0x000fe200078e020c */
[----:B------:R-:W-:Y:S01]  /*27a0*/  ISETP.GT.AND P4, PT, R22, R37, PT ;  /* 0x000000251600720c */ /* 0x000fe20003f84270 */
[----:B------:R-:W-:-:S04]  /*27b0*/  IMAD.IADD R7, R50, 0x1, R69 ;  /* 0x0000000132077824 */ /* 0x000fc800078e0245 */
[----:B------:R-:W-:Y:S01]  /*27c0*/  IMAD R72, R7, 0x2, R2 ;  /* 0x0000000207487824 */ /* 0x000fe200078e0202 */
[----:B0-----:R-:W-:Y:S07]  /*27d0*/  @!P0 BRA `(.L_x_6698) ;  /* 0x0000001400bc8947 */ /* 0x001fee0003800000 */
[----:B------:R-:W-:Y:S01]  /*27e0*/  SHF.R.S32.HI R67, RZ, 0x1f, R66 ;  /* 0x0000001fff437819 */ /* 0x000fe20000011442 */
[----:B------:R-:W-:Y:S01]  /*27f0*/  ULDC.64 UR4, c[0x0][0x300] ;  /* 0x0000c00000047ab9 */ /* 0x000fe20000000a00 */
[----:B-----5:R-:W-:Y:S01]  /*2800*/  SHF.R.S32.HI R62, RZ, 0x1f, R63 ;  /* 0x0000001fff3e7819 */ /* 0x020fe2000001143f */
[C---:B------:R-:W-:Y:S01]  /*2810*/  IMAD.WIDE.U32 R4, R66.reuse, UR4, RZ ;  /* 0x0000000442047c25 */ /* 0x040fe2000f8e00ff */
[----:B------:R-:W-:Y:S01]  /*2820*/  SHF.R.S32.HI R15, RZ, 0x1f, R22 ;  /* 0x0000001fff0f7819 */ /* 0x000fe20000011416 */
[----:B------:R-:W-:Y:S02]  /*2830*/  ULDC.64 UR6, c[0x0][0x3f8] ;  /* 0x0000fe0000067ab9 */ /* 0x000fe40000000a00 */
[----:B------:R-:W-:Y:S02]  /*2840*/  IMAD R7, R67, UR4, RZ ;  /* 0x0000000443077c24 */ /* 0x000fe4000f8e02ff */
[----:B------:R-:W-:Y:S02]  /*2850*/  IMAD R11, R15, UR6, RZ ;  /* 0x000000060f0b7c24 */ /* 0x000fe4000f8e02ff */
[----:B------:R-:W-:Y:S01]  /*2860*/  IMAD R7, R66, UR5, R7 ;  /* 0x0000000542077c24 */ /* 0x000fe2000f8e0207 */
[----:B------:R-:W-:Y:S01]  /*2870*/  ULDC.64 UR4, c[0x0][0x310] ;  /* 0x0000c40000047ab9 */ /* 0x000fe20000000a00 */
[----:B------:R-:W-:-:S02]  /*2880*/  IMAD R11, R22, UR7, R11 ;  /* 0x00000007160b7c24 */ /* 0x000fc4000f8e020b */
[----:B------:R-:W-:Y:S02]  /*2890*/  IMAD R6, R62, UR4, RZ ;  /* 0x000000043e067c24 */ /* 0x000fe4000f8e02ff */
[----:B------:R-:W-:Y:S02]  /*28a0*/  IMAD.IADD R5, R5, 0x1, R7 ;  /* 0x0000000105057824 */ /* 0x000fe400078e0207 */
[C---:B------:R-:W-:Y:S02]  /*28b0*/  IMAD R7, R63.reuse, UR5, R6 ;  /* 0x000000053f077c24 */ /* 0x040fe4000f8e0206 */
[----:B------:R-:W-:Y:S01]  /*28c0*/  IMAD.WIDE.U32 R4, R63, UR4, R4 ;  /* 0x000000043f047c25 */ /* 0x000fe2000f8e0004 */
[----:B------:R-:W-:-:S03]  /*28d0*/  ULDC.64 UR4, c[0x0][0x308] ;  /* 0x0000c20000047ab9 */ /* 0x000fc60000000a00 */
[----:B------:R-:W-:Y:S02]  /*28e0*/  IMAD.IADD R5, R5, 0x1, R7 ;  /* 0x0000000105057824 */ /* 0x000fe400078e0207 */
[----:B------:R-:W-:Y:S01]  /*28f0*/  IMAD.WIDE.U32 R6, R22, UR6, RZ ;  /* 0x0000000616067c25 */ /* 0x000fe2000f8e00ff */
[----:B------:R-:W-:Y:S02]  /*2900*/  ULDC.U8 UR6, c[0x0][0x410] ;  /* 0x0001040000067ab9 */ /* 0x000fe40000000000 */
[----:B------:R-:W-:Y:S01]  /*2910*/  ISETP.NE.AND P0, PT, RZ, UR6, PT ;  /* 0x00000006ff007c0c */ /* 0x000fe2000bf05270 */
[----:B------:R-:W-:Y:S02]  /*2920*/  IMAD R9, R45, UR4, RZ ;  /* 0x000000042d097c24 */ /* 0x000fe4000f8e02ff */
[----:B------:R-:W-:-:S04]  /*2930*/  IMAD.WIDE.U32 R4, R114, UR4, R4 ;  /* 0x0000000472047c25 */ /* 0x000fc8000f8e0004 */
[----:B------:R-:W-:Y:S01]  /*2940*/  IMAD R9, R114, UR5, R9 ;  /* 0x0000000572097c24 */ /* 0x000fe2000f8e0209 */
[----:B------:R-:W-:Y:S01]  /*2950*/  ULDC.64 UR4, c[0x0][0x2e8] ;  /* 0x0000ba0000047ab9 */ /* 0x000fe20000000a00 */
[----:B------:R-:W-:Y:S01]  /*2960*/  IMAD.IADD R7, R7, 0x1, R11 ;  /* 0x0000000107077824 */ /* 0x000fe200078e020b */
[----:B------:R-:W-:Y:S01]  /*2970*/  LEA R64, P5, R4, UR4, 0x1 ;  /* 0x0000000404407c11 */ /* 0x000fe2000f8a08ff */
[----:B------:R-:W-:Y:S02]  /*2980*/  IMAD.IADD R65, R5, 0x1, R9 ;  /* 0x0000000105417824 */ /* 0x000fe400078e0209 */
[C---:B------:R-:W-:Y:S01]  /*2990*/  IMAD.SHL.U32 R13, R6.reuse, 0x40, RZ ;  /* 0x00000040060d7824 */ /* 0x040fe200078e00ff */
[----:B------:R-:W-:Y:S02]  /*29a0*/  SHF.L.U64.HI R6, R6, 0x6, R7 ;  /* 0x0000000606067819 */ /* 0x000fe40000010207 */
[----:B------:R-:W-:Y:S01]  /*29b0*/  LEA.HI.X R65, R4, UR5, R65, 0x1, P5 ;  /* 0x0000000504417c11 */ /* 0x000fe2000a8f0c41 */
[----:B------:R-:W-:Y:S06]  /*29c0*/  @!P0 BRA `(.L_x_6699) ;  /* 0x0000000800988947 */ /* 0x000fec0003800000 */
        /* <DEDUP_REMOVED lines=10> */
[----:B------:R-:W-:Y:S01]  /*2a70*/  ULDC.64 UR4, c[0x0][0x3e8] ;  /* 0x0000fa0000047ab9 */ /* 0x000fe20000000a00 */
[----:B------:R-:W-:Y:S01]  /*2a80*/  IMAD.MOV.U32 R4, RZ, RZ, R32 ;  /* 0x000000ffff047224 */ /* 0x000fe200078e0020 */
[----:B------:R-:W-:Y:S01]  /*2a90*/  ULDC.64 UR6, c[0x0][0x400] ;  /* 0x0001000000067ab9 */ /* 0x000fe20000000a00 */
[----:B------:R-:W-:Y:S01]  /*2aa0*/  IMAD.MOV.U32 R5, RZ, RZ, R55 ;  /* 0x000000ffff057224 */ /* 0x000fe200078e0037 */
[----:B------:R-:W-:Y:S01]  /*2ab0*/  CS2R R28, SRZ ;  /* 0x00000000001c7805 */ /* 0x000fe2000001ff00 */
[----:B------:R-:W-:Y:S01]  /*2ac0*/  IMAD R11, R15, R42, R7 ;  /* 0x0000002a0f0b7224 */ /* 0x000fe200078e0207 */
[----:B------:R-:W-:Y:S01]  /*2ad0*/  IADD3 R7, P5, R13, R20, RZ ;  /* 0x000000140d077210 */ /* 0x000fe20007fbe0ff */
[----:B------:R-:W-:-:S04]  /*2ae0*/  IMAD.WIDE.U32 R8, R22, R42, R4 ;  /* 0x0000002a16087225 */ /* 0x000fc800078e0004 */
[----:B------:R-:W-:Y:S01]  /*2af0*/  IMAD.IADD R5, R9, 0x1, R11 ;  /* 0x0000000109057824 */ /* 0x000fe200078e020b */
[----:B------:R-:W-:Y:S01]  /*2b00*/  LEA R4, P6, R8, UR6, 0x1 ;  /* 0x0000000608047c11 */ /* 0x000fe2000f8c08ff */
[----:B------:R-:W-:Y:S01]  /*2b10*/  IMAD.X R10, R6, 0x1, R51, P5 ;  /* 0x00000001060a7824 */ /* 0x000fe200028e0633 */
[C---:B------:R-:W-:Y:S02]  /*2b20*/  LEA R6, P5, R7.reuse, UR4, 0x1 ;  /* 0x0000000407067c11 */ /* 0x040fe4000f8a08ff */
[----:B------:R-:W-:Y:S02]  /*2b30*/  LEA.HI.X R5, R8, UR7, R5, 0x1, P6 ;  /* 0x0000000708057c11 */ /* 0x000fe4000b0f0c05 */
[----:B------:R-:W-:Y:S02]  /*2b40*/  CS2R R8, SRZ ;  /* 0x0000000000087805 */ /* 0x000fe4000001ff00 */
[----:B------:R-:W-:Y:S02]  /*2b50*/  LEA.HI.X R7, R7, UR5, R10, 0x1, P5 ;  /* 0x0000000507077c11 */ /* 0x000fe4000a8f0c0a */
[----:B------:R-:W-:-:S02]  /*2b60*/  ISETP.GE.AND P6, PT, R152, R71, PT ;  /* 0x000000479800720c */ /* 0x000fc40003fc6270 */
[----:B------:R-:W-:-:S11]  /*2b70*/  ISETP.GE.AND P5, PT, R160, R71, PT ;  /* 0x00000047a000720c */ /* 0x000fd60003fa6270 */
[----:B------:R0:W5:Y:S04]  /*2b80*/  @!P6 LDG.E.64 R30, desc[UR46][R6.64] ;  /* 0x0000002e061ee981 */ /* 0x000168000c1e1b00 */
[----:B------:R0:W5:Y:S04]  /*2b90*/  @!P5 LDG.E.64 R8, desc[UR46][R6.64+0x20] ;  /* 0x0000202e0608d981 */ /* 0x000168000c1e1b00 */
[----:B------:R0:W5:Y:S04]  /*2ba0*/  @!P6 LDG.E.64 R56, desc[UR46][R4.64] ;  /* 0x0000002e0438e981 */ /* 0x000168000c1e1b00 */
[----:B------:R0:W5:Y:S02]  /*2bb0*/  @!P5 LDG.E.64 R28, desc[UR46][R4.64+0x20] ;  /* 0x0000202e041cd981 */ /* 0x000164000c1e1b00 */
.L_x_6701:
[----:B------:R-:W-:Y:S05]  /*2bc0*/  BSYNC B1 ;  /* 0x0000000000017941 */ /* 0x000fea0003800000 */
.L_x_6700:
[----:B------:R-:W-:Y:S01]  /*2bd0*/  ISETP.NE.AND P5, PT, RZ, UR41, PT ;  /* 0x00000029ff007c0c */ /* 0x000fe2000bfa5270 */
[----:B0----5:R-:W-:Y:S02]  /*2be0*/  IMAD.MOV.U32 R4, RZ, RZ, R8 ;  /* 0x000000ffff047224 */ /* 0x021fe400078e0008 */
[----:B------:R-:W-:Y:S02]  /*2bf0*/  IMAD.MOV.U32 R5, RZ, RZ, R9 ;  /* 0x000000ffff057224 */ /* 0x000fe400078e0009 */
        /* <DEDUP_REMOVED lines=10> */
[----:B------:R-:W-:Y:S06]  /*2ca0*/  @P5 BRA `(.L_x_6702) ;  /* 0x0000000000045947 */ /* 0x000fec0003800000 */
[----:B------:R-:W-:Y:S01]  /*2cb0*/  BPT.TRAP 0x1 ;  /* 0x000000040000795c */ /* 0x000fe20000300000 */
.L_x_6702:
[----:B------:R-:W-:Y:S01]  /*2cc0*/  IMAD R61, R19, 0x8, R2 ;  /* 0x00000008133d7824 */ /* 0x000fe200078e0202 */
[----:B------:R-:W-:Y:S01]  /*2cd0*/  SHF.L.U32 R70, R154, 0x1f, RZ ;  /* 0x0000001f9a467819 */ /* 0x000fe200000006ff */
[----:B------:R-:W-:Y:S03]  /*2ce0*/  BSSY B1, `(.L_x_6703) ;  /* 0x0000003000017945 */ /* 0x000fe60003800000 */
[----:B------:R-:W0:Y:S02]  /*2cf0*/  SYNCS.PHASECHK.TRANS64.TRYWAIT P5, [R61+URZ+0x38890], R70 ;  /* 0x038890463d0075a7 */ /* 0x000e2400080a017f */
[----:B0-----:R-:W-:Y:S05]  /*2d00*/  @!P5 BRA `(.L_x_6704) ;  /* 0x0000032c0024d947 */ /* 0x001fea0003800000 */
.L_x_7052:
[----:B------:R-:W-:Y:S05]  /*2d10*/  BSYNC B1 ;  /* 0x0000000000017941 */ /* 0x000fea0003800000 */
.L_x_6703:
[----:B------:R-:W-:-:S03]  /*2d20*/  UMOV UR4, 0xffffffff ;  /* 0xffffffff00047882 */ /* 0x000fc60000000000 */
[----:B------:R-:W-:Y:S05]  /*2d30*/  BRA.DIV UR4, `(.L_x_6705) ;  /* 0x0000032e042c7947 */ /* 0x000fea000b800000 */
[----:B------:R-:W1:Y:S04]  /*2d40*/  SHFL.IDX PT, R65, R65, RZ, 0x1c1f ;  /* 0x001c1fff41417589 */ /* 0x000e6800000e0000 */
[----:B------:R2:W3:Y:S02]  /*2d50*/  SHFL.IDX PT, R14, R64, RZ, 0x1c1f ;  /* 0x001c1fff400e7589 */ /* 0x0004e400000e0000 */
.L_x_7056:
[----:B------:R-:W-:Y:S05]  /*2d60*/  @P0 BRA `(.L_x_6706) ;  /* 0x0000001400300947 */ /* 0x000fea0003800000 */
[----:B------:R-:W-:Y:S04]  /*2d70*/  BSSY B1, `(.L_x_6707) ;  /* 0x0000033000017945 */ /* 0x000fe80003800000 */
        /* <DEDUP_REMOVED lines=18> */
[CC--:B--2---:R-:W-:Y:S01]  /*2ea0*/  FMUL.FTZ R64, R6.reuse, R31.reuse ;  /* 0x0000001f06407220 */ /* 0x0c4fe20000410000 */
        /* <DEDUP_REMOVED lines=29> */
.L_x_6710:
[----:B------:R-:W-:Y:S05]  /*3080*/  BSYNC B2 ;  /* 0x0000000000027941 */ /* 0x000fea0003800000 */
.L_x_6709:
[----:B0-----:R4:W-:Y:S02]  /*3090*/  ST.E.128 desc[UR46][R10.64], R4 ;  /* 0x000000040a007985 */ /* 0x0019e4000c101d2e */
.L_x_6708:
[----:B------:R-:W-:Y:S05]  /*30a0*/  BSYNC B1 ;  /* 0x0000000000017941 */ /* 0x000fea0003800000 */
.L_x_6707:
[----:B------:R-:W-:Y:S05]  /*30b0*/  @P3 BRA `(.L_x_6706) ;  /* 0x00000010005c3947 */ /* 0x000fea0003800000 */
[----:B----4-:R-:W-:Y:S01]  /*30c0*/  IMAD.MOV.U32 R4, RZ, RZ, 0x20 ;  /* 0x00000020ff047424 */ /* 0x010fe200078e00ff */
[----:B------:R-:W-:Y:S01]  /*30d0*/  LOP3.LUT P0, RZ, R158, 0x4, RZ, 0xc0, !PT ;  /* 0x000000049eff7812 */ /* 0x000fe2000780c0ff */
[----:B------:R-:W-:Y:S01]  /*30e0*/  BSSY B1, `(.L_x_6711) ;  /* 0x0000032000017945 */ /* 0x000fe20003800000 */
[----:B------:R-:W-:Y:S02]  /*30f0*/  ISETP.GE.AND P5, PT, R160, R71, PT ;  /* 0x00000047a000720c */ /* 0x000fe40003fa6270 */
[----:B------:R-:W-:Y:S02]  /*3100*/  SEL R4, R4, 0xffffffe0, !P0 ;  /* 0xffffffe004047807 */ /* 0x000fe40004000000 */
[----:B---3--:R-:W-:Y:S02]  /*3110*/  LEA R10, P0, R18, R14, 0x1 ;  /* 0x0000000e120a7211 */ /* 0x008fe400078008ff */
        /* <DEDUP_REMOVED lines=46> */
.L_x_6712:
[----:B------:R-:W-:Y:S05]  /*3400*/  BSYNC B1 ;  /* 0x0000000000017941 */ /* 0x000fea0003800000 */
.L_x_6711:
[----:B-1----:R1:W-:Y:S01]  /*3410*/  ST.E.128 desc[UR46][R10.64], R4 ;  /* 0x000000040a007985 */ /* 0x0023e2000c101d2e */
[----:B------:R-:W-:Y:S05]  /*3420*/  BRA `(.L_x_6706) ;  /* 0x0000000c00807947 */ /* 0x000fea0003800000 */
.L_x_6699:
[----:B------:R-:W-:Y:S01]  /*3430*/  IMAD R68, R22, -0x40, R38 ;  /* 0xffffffc016447824 */ /* 0x000fe200078e0226 */
[----:B------:R-:W-:Y:S01]  /*3440*/  IADD3 R4, P6, R13, R26, RZ ;  /* 0x0000001a0d047210 */ /* 0x000fe20007fde0ff */
[----:B------:R-:W-:-:S03]  /*3450*/  ULDC.64 UR4, c[0x0][0x3e8] ;  /* 0x0000fa0000047ab9 */ /* 0x000fc60000000a00 */
[----:B------:R-:W-:Y:S01]  /*3460*/  VIMNMX R68, R68, 0x40, PT ;  /* 0x0000004044447848 */ /* 0x000fe20003fe0100 */
[----:B------:R-:W-:Y:S01]  /*3470*/  IMAD.X R5, R6, 0x1, R52, P6 ;  /* 0x0000000106057824 */ /* 0x000fe200030e0634 */
[C---:B------:R-:W-:Y:S02]  /*3480*/  LEA R12, P6, R4.reuse, UR4, 0x1 ;  /* 0x00000004040c7c11 */ /* 0x040fe4000f8c08ff */
[----:B------:R-:W-:Y:S02]  /*3490*/  ISETP.GE.AND P0, PT, R155, R68, PT ;  /* 0x000000449b00720c */ /* 0x000fe40003f06270 */
[----:B------:R-:W-:Y:S02]  /*34a0*/  LEA.HI.X R13, R4, UR5, R5, 0x1, P6 ;  /* 0x00000005040d7c11 */ /* 0x000fe4000b0f0c05 */
[----:B------:R-:W-:-:S13]  /*34b0*/  ISETP.GE.OR P5, PT, R16, R71, P0 ;  /* 0x000000471000720c */ /* 0x000fda00007a6670 */
[----:B------:R-:W0:Y:S01]  /*34c0*/  @!P5 LDC.64 R8, c[0x0][0x400] ;  /* 0x00010000ff08db82 */ /* 0x000e220000000a00 */
[----:B------:R-:W-:Y:S02]  /*34d0*/  @!P5 IMAD R6, R41, R22, RZ ;  /* 0x000000162906d224 */ /* 0x000fe400078e02ff */
[----:B------:R-:W-:Y:S02]  /*34e0*/  @!P5 IMAD.MOV.U32 R4, RZ, RZ, R34 ;  /* 0x000000ffff04d224 */ /* 0x000fe400078e0022 */
[----:B------:R-:W-:Y:S02]  /*34f0*/  @!P5 IMAD.MOV.U32 R5, RZ, RZ, R58 ;  /* 0x000000ffff05d224 */ /* 0x000fe400078e003a */
[-C--:B------:R-:W-:Y:S01]  /*3500*/  @!P5 IMAD R15, R15, R42.reuse, R6 ;  /* 0x0000002a0f0fd224 */ /* 0x080fe200078e0206 */
[----:B------:R-:W-:Y:S01]  /*3510*/  CS2R R6, SRZ ;  /* 0x0000000000067805 */ /* 0x000fe2000001ff00 */
[----:B------:R-:W-:Y:S01]  /*3520*/  @!P5 IMAD.WIDE.U32 R10, R22, R42, R4 ;  /* 0x0000002a160ad225 */ /* 0x000fe200078e0004 */
[----:B------:R-:W-:-:S03]  /*3530*/  CS2R R4, SRZ ;  /* 0x0000000000047805 */ /* 0x000fc6000001ff00 */
[----:B------:R-:W-:Y:S01]  /*3540*/  @!P5 IMAD.IADD R11, R15, 0x1, R11 ;  /* 0x000000010f0bd824 */ /* 0x000fe200078e020b */
[----:B------:R-:W-:Y:S02]  /*3550*/  CS2R R30, SRZ ;  /* 0x00000000001e7805 */ /* 0x000fe4000001ff00 */
[----:B------:R-:W-:Y:S01]  /*3560*/  CS2R R28, SRZ ;  /* 0x00000000001c7805 */ /* 0x000fe2000001ff00 */
[----:B------:R-:W2:Y:S01]  /*3570*/  @!P5 LDG.E.128 R4, desc[UR46][R12.64] ;  /* 0x0000002e0c04d981 */ /* 0x000ea2000c1e1d00 */
[----:B0-----:R-:W-:-:S04]  /*3580*/  @!P5 LEA R8, P6, R10, R8, 0x1 ;  /* 0x000000080a08d211 */ /* 0x001fc800078c08ff */
[----:B------:R-:W-:-:S05]  /*3590*/  @!P5 LEA.HI.X R9, R10, R9, R11, 0x1, P6 ;  /* 0x000000090a09d211 */ /* 0x000fca00030f0c0b */
[----:B------:R-:W3:Y:S01]  /*35a0*/  @!P5 LDG.E.128 R28, desc[UR46][R8.64] ;  /* 0x0000002e081cd981 */ /* 0x000ee2000c1e1d00 */
[----:B------:R-:W-:Y:S02]  /*35b0*/  ISETP.NE.AND P6, PT, RZ, UR41, PT ;  /* 0x00000029ff007c0c */ /* 0x000fe4000bfc5270 */
[----:B------:R-:W-:Y:S01]  /*35c0*/  ISETP.GE.AND P5, PT, R16, R71, PT ;  /* 0x000000471000720c */ /* 0x000fe20003fa6270 */
[----:B--2---:R-:W-:Y:S02]  /*35d0*/  IMAD.MOV.U32 R10, RZ, RZ, R4 ;  /* 0x000000ffff0a7224 */ /* 0x004fe400078e0004 */
[----:B------:R-:W-:Y:S02]  /*35e0*/  IMAD.MOV.U32 R11, RZ, RZ, R5 ;  /* 0x000000ffff0b7224 */ /* 0x000fe400078e0005 */
[----:B------:R-:W-:Y:S02]  /*35f0*/  IMAD.MOV.U32 R14, RZ, RZ, R6 ;  /* 0x000000ffff0e7224 */ /* 0x000fe400078e0006 */
[----:B------:R-:W-:Y:S01]  /*3600*/  IMAD.MOV.U32 R15, RZ, RZ, R7 ;  /* 0x000000ffff0f7224 */ /* 0x000fe200078e0007 */
[----:B------:R-:W-:-:S02]  /*3610*/  PRMT R83, R10, 0x7610, R83 ;  /* 0x000076100a537816 */ /* 0x000fc40000000053 */
[----:B------:R-:W-:Y:S02]  /*3620*/  PRMT R74, R11, 0x7610, R74 ;  /* 0x000076100b4a7816 */ /* 0x000fe4000000004a */
[----:B------:R-:W-:Y:S02]  /*3630*/  PRMT R84, R84, 0x5410, R14 ;  /* 0x0000541054547816 */ /* 0x000fe4000000000e */
[----:B------:R-:W-:Y:S01]  /*3640*/  PRMT R76, R76, 0x5410, R15 ;  /* 0x000054104c4c7816 */ /* 0x000fe2000000000f */
[----:B---3--:R-:W-:Y:S02]  /*3650*/  IMAD.MOV.U32 R8, RZ, RZ, R30 ;  /* 0x000000ffff087224 */ /* 0x008fe400078e001e */
[----:B------:R-:W-:Y:S02]  /*3660*/  IMAD.MOV.U32 R9, RZ, RZ, R31 ;  /* 0x000000ffff097224 */ /* 0x000fe400078e001f */
[----:B------:R-:W-:Y:S02]  /*3670*/  IMAD.MOV.U32 R10, RZ, RZ, R28 ;  /* 0x000000ffff0a7224 */ /* 0x000fe400078e001c */
[----:B------:R-:W-:Y:S01]  /*3680*/  IMAD.MOV.U32 R11, RZ, RZ, R29 ;  /* 0x000000ffff0b7224 */ /* 0x000fe200078e001d */
[----:B------:R-:W-:-:S02]  /*3690*/  PRMT R83, R83, 0x5410, R8 ;  /* 0x0000541053537816 */ /* 0x000fc40000000008 */
[----:B------:R-:W-:Y:S02]  /*36a0*/  PRMT R76, R9, 0x7610, R76 ;  /* 0x00007610094c7816 */ /* 0x000fe4000000004c */
[----:B------:R-:W-:Y:S02]  /*36b0*/  PRMT R84, R10, 0x7610, R84 ;  /* 0x000076100a547816 */ /* 0x000fe40000000054 */
[----:B------:R-:W-:Y:S01]  /*36c0*/  PRMT R74, R74, 0x5410, R11 ;  /* 0x000054104a4a7816 */ /* 0x000fe2000000000b */
[----:B------:R-:W-:Y:S06]  /*36d0*/  @P6 BRA `(.L_x_6713) ;  /* 0x0000000000046947 */ /* 0x000fec0003800000 */
[----:B------:R-:W-:Y:S01]  /*36e0*/  BPT.TRAP 0x1 ;  /* 0x000000040000795c */ /* 0x000fe20000300000 */
.L_x_6713:
[----:B------:R-:W-:Y:S01]  /*36f0*/  IMAD R61, R19, 0x8, R2 ;  /* 0x00000008133d7824 */ /* 0x000fe200078e0202 */
[----:B------:R-:W-:Y:S01]  /*3700*/  SHF.L.U32 R70, R154, 0x1f, RZ ;  /* 0x0000001f9a467819 */ /* 0x000fe200000006ff */
[----:B------:R-:W-:Y:S03]  /*3710*/  BSSY B1, `(.L_x_6714) ;  /* 0x0000003000017945 */ /* 0x000fe60003800000 */
[----:B------:R-:W0:Y:S02]  /*3720*/  SYNCS.PHASECHK.TRANS64.TRYWAIT P6, [R61+URZ+0x38890], R70 ;  /* 0x038890463d0075a7 */ /* 0x000e2400080c017f */
[----:B0-----:R-:W-:Y:S05]  /*3730*/  @!P6 BRA `(.L_x_6715) ;  /* 0x0000032000f4e947 */ /* 0x001fea0003800000 */
.L_x_7057:
[----:B------:R-:W-:Y:S05]  /*3740*/  BSYNC B1 ;  /* 0x0000000000017941 */ /* 0x000fea0003800000 */
.L_x_6714:
[----:B------:R-:W-:-:S03]  /*3750*/  UMOV UR4, 0xffffffff ;  /* 0xffffffff00047882 */ /* 0x000fc60000000000 */
[----:B------:R-:W-:Y:S05]  /*3760*/  BRA.DIV UR4, `(.L_x_6716) ;  /* 0x0000032204fc7947 */ /* 0x000fea000b800000 */
[----:B------:R-:W1:Y:S04]  /*3770*/  SHFL.IDX PT, R65, R65, RZ, 0x1c1f ;  /* 0x001c1fff41417589 */ /* 0x000e6800000e0000 */
[----:B------:R-:W2:Y:S02]  /*3780*/  SHFL.IDX PT, R64, R64, RZ, 0x1c1f ;  /* 0x001c1fff40407589 */ /* 0x000ea400000e0000 */
.L_x_7061:
        /* <DEDUP_REMOVED lines=13> */
[----:B------:R-:W-:-:S03]  /*3860*/  IMAD.IADD R9, R59, 0x1, R69 ;  /* 0x000000013b097824 */ /* 0x000fc600078e0245 */
[----:B------:R-:W-:Y:S01]  /*3870*/  LOP3.LUT R8, R44, 0x38, R73, 0xf8, !PT ;  /* 0x000000382c087812 */ /* 0x000fe200078ef849 */
[----:B------:R-:W-:-:S03]  /*3880*/  IMAD R9, R9, 0x2, R2 ;  /* 0x0000000209097824 */ /* 0x000fc600078e0202 */
[----:B------:R-:W-:-:S05]  /*3890*/  LOP3.LUT R8, R43, R8, R48, 0xf6, !PT ;  /* 0x000000082b087212 */ /* 0x000fca00078ef630 */
[----:B------:R-:W-:Y:S02]  /*38a0*/  IMAD.IADD R69, R69, 0x1, R8 ;  /* 0x0000000145457824 */ /* 0x000fe400078e0208 */
[----:B------:R-:W1:Y:S02]  /*38b0*/  LDS.128 R8, [R9+0x22400] ;  /* 0x0224000009087984 */ /* 0x000e640000000c00 */
[----:B------:R-:W-:-:S05]  /*38c0*/  IMAD R69, R69, 0x2, R2 ;  /* 0x0000000245457824 */ /* 0x000fca00078e0202 */
[----:B------:R2:W3:Y:S01]  /*38d0*/  LDS.128 R12, [R69+0x22400] ;  /* 0x02240000450c7984 */ /* 0x0004e20000000c00 */
[----:B------:R-:W-:Y:S05]  /*38e0*/  @P5 BRA `(.L_x_6718) ;  /* 0x0000000400545947 */ /* 0x000fea0003800000 */
[--C-:B------:R-:W-:Y:S02]  /*38f0*/  SHF.R.U64 R80, R28, 0x10, R29.reuse ;  /* 0x000000101c507819 */ /* 0x100fe4000000121d */
[----:B------:R-:W-:Y:S02]  /*3900*/  SHF.R.U32.HI R28, RZ, 0x10, R29 ;  /* 0x00000010ff1c7819 */ /* 0x000fe4000001161d */
[--C-:B------:R-:W-:Y:S01]  /*3910*/  SHF.R.U64 R82, R4, 0x10, R5.reuse ;  /* 0x0000001004527819 */ /* 0x100fe20000001205 */
[----:B-1----:R-:W-:Y:S01]  /*3920*/  HADD2.F32 R4, -RZ, R9.H0_H0 ;  /* 0x20000009ff047230 */ /* 0x002fe20000004100 */
[----:B------:R-:W-:Y:S01]  /*3930*/  SHF.R.U32.HI R72, RZ, 0x10, R5 ;  /* 0x00000010ff487819 */ /* 0x000fe20000011605 */
[--C-:B---3--:R-:W-:Y:S01]  /*3940*/  HADD2.F32 R5, -RZ, R13.reuse.H0_H0 ;  /* 0x2000000dff057230 */ /* 0x108fe20000004100 */
[--C-:B------:R-:W-:Y:S01]  /*3950*/  SHF.R.U64 R81, R6, 0x10, R7.reuse ;  /* 0x0000001006517819 */ /* 0x100fe20000001207 */
[----:B------:R-:W-:Y:S01]  /*3960*/  HADD2.F32 R13, -RZ, R13.H1_H1 ;  /* 0x3000000dff0d7230 */ /* 0x000fe20000004100 */
[----:B------:R-:W-:Y:S01]  /*3970*/  SHF.R.U32.HI R75, RZ, 0x10, R7 ;  /* 0x00000010ff4b7819 */ /* 0x000fe20000011607 */
[----:B------:R-:W-:Y:S01]  /*3980*/  HADD2.F32 R7, -RZ, R74.H1_H1 ;  /* 0x3000004aff077230 */ /* 0x000fe20000004100 */
[--C-:B------:R-:W-:Y:S01]  /*3990*/  SHF.R.U64 R79, R30, 0x10, R31.reuse ;  /* 0x000000101e4f7819 */ /* 0x100fe2000000121f */
[----:B------:R-:W-:Y:S01]  /*39a0*/  HADD2.F32 R30, -RZ, R28.H0_H0 ;  /* 0x2000001cff1e7230 */ /* 0x000fe20000004100 */
[----:B--2---:R-:W-:Y:S01]  /*39b0*/  SHF.R.U32.HI R69, RZ, 0x10, R31 ;  /* 0x00000010ff457819 */ /* 0x004fe2000001161f */
        /* <DEDUP_REMOVED lines=72> */
.L_x_6718:
[----:B------:R-:W-:Y:S05]  /*3e40*/  BSYNC B1 ;  /* 0x0000000000017941 */ /* 0x000fea0003800000 */
.L_x_6717:
        /* <DEDUP_REMOVED lines=8> */
.L_x_6698:
[----:B------:R-:W-:-:S13]  /*3ed0*/  ISETP.NE.AND P0, PT, RZ, UR41, PT ;  /* 0x00000029ff007c0c */ /* 0x000fda000bf05270 */
[----:B------:R-:W-:Y:S05]  /*3ee0*/  @P0 BRA `(.L_x_6719) ;  /* 0x0000000000040947 */ /* 0x000fea0003800000 */
[----:B------:R-:W-:Y:S01]  /*3ef0*/  BPT.TRAP 0x1 ;  /* 0x000000040000795c */ /* 0x000fe20000300000 */
.L_x_6719:
[----:B------:R-:W-:Y:S01]  /*3f00*/  IMAD R61, R19, 0x8, R2 ;  /* 0x00000008133d7824 */ /* 0x000fe200078e0202 */
[----:B------:R-:W-:Y:S01]  /*3f10*/  SHF.L.U32 R70, R154, 0x1f, RZ ;  /* 0x0000001f9a467819 */ /* 0x000fe200000006ff */
[----:B------:R-:W-:Y:S01]  /*3f20*/  BSSY B1, `(.L_x_6720) ;  /* 0x0000004000017945 */ /* 0x000fe20003800000 */
[----:B------:R-:W-:Y:S02]  /*3f30*/  SHF.R.S32.HI R67, RZ, 0x1f, R66 ;  /* 0x0000001fff437819 */ /* 0x000fe40000011442 */
[----:B------:R-:W0:Y:S02]  /*3f40*/  SYNCS.PHASECHK.TRANS64.TRYWAIT P0, [R61+URZ+0x38890], R70 ;  /* 0x038890463d0075a7 */ /* 0x000e24000800017f */
[----:B0-----:R-:W-:Y:S05]  /*3f50*/  @!P0 BRA `(.L_x_6721) ;  /* 0x0000031c004c8947 */ /* 0x001fea0003800000 */
.L_x_7062:
[----:B------:R-:W-:Y:S05]  /*3f60*/  BSYNC B1 ;  /* 0x0000000000017941 */ /* 0x000fea0003800000 */
.L_x_6720:
        /* <DEDUP_REMOVED lines=26> */
.L_x_7066:
[----:B------:R-:W-:Y:S05]  /*4110*/  @!P0 BRA `(.L_x_6706) ;  /* 0x0000000000448947 */ /* 0x000fea0003800000 */
[----:B------:R-:W-:Y:S02]  /*4120*/  ULDC UR4, c[0x0][0x2f4] ;  /* 0x0000bd0000047ab9 */ /* 0x000fe40000000800 */
[----:B------:R-:W-:-:S13]  /*4130*/  ISETP.GE.AND P0, PT, R16, UR4, PT ;  /* 0x0000000410007c0c */ /* 0x000fda000bf06270 */
[----:B-1----:R-:W1:Y:S01]  /*4140*/  @!P0 LDS.128 R4, [R72+0x22400] ;  /* 0x0224000048048984 */ /* 0x002e620000000c00 */
[----:B---3--:R-:W-:-:S04]  /*4150*/  @!P0 LEA R8, P5, R16, R14, 0x1 ;  /* 0x0000000e10088211 */ /* 0x008fc800078a08ff */
[----:B--2---:R-:W-:-:S05]  /*4160*/  @!P0 LEA.HI.X R9, R16, R29, R17, 0x1, P5 ;  /* 0x0000001d10098211 */ /* 0x004fca00028f0c11 */
[----:B-1----:R4:W-:Y:S01]  /*4170*/  @!P0 ST.E.128 desc[UR46][R8.64], R4 ;  /* 0x0000000408008985 */ /* 0x0029e2000c101d2e */
        /* <DEDUP_REMOVED lines=9> */
[----:B------:R-:W1:Y:S04]  /*4210*/  LDS.128 R4, [R4+0x22400] ;  /* 0x0224000004047984 */ /* 0x000e680000000c00 */
[----:B-1----:R1:W-:Y:S02]  /*4220*/  ST.E.128 desc[UR46][R8.64], R4 ;  /* 0x0000000408007985 */ /* 0x0023e4000c101d2e */
.L_x_6706:
[----:B------:R-:W-:Y:S05]  /*4230*/  BSYNC B0 ;  /* 0x0000000000007941 */ /* 0x000fea0003800000 */
.L_x_6697:
[----:B-1-34-:R-:W1:Y:S01]  /*4240*/  S2R R4, SR_TID.X ;  /* 0x0000000000047919 */ /* 0x01ae620000002100 */
[----:B------:R-:W-:Y:S01]  /*4250*/  @!PT LDS RZ, [RZ] ;  /* 0x00000000fffff984 */ /* 0x000fe20000000800 */
[----:B------:R-:W-:Y:S01]  /*4260*/  @!PT LDS RZ, [RZ] ;  /* 0x00000000fffff984 */ /* 0x000fe20000000800 */
[----:B------:R-:W-:Y:S01]  /*4270*/  @!PT LDS RZ, [RZ] ;  /* 0x00000000fffff984 */ /* 0x000fe20000000800 */
[----:B------:R-:W-:Y:S01]  /*4280*/  @!PT LDS RZ, [RZ] ;  /* 0x00000000fffff984 */ /* 0x000fe20000000800 */
[----:B------:R3:W-:Y:S06]  /*4290*/  MEMBAR.ALL.CTA ;  /* 0x0000000000007992 */ /* 0x0007ec0000008000 */
[----:B---3--:R-:W3:Y:S01]  /*42a0*/  FENCE.VIEW.ASYNC.S ;  /* 0x00000000000073c6 */ /* 0x008ee20000000000 */
[----:B------:R-:W-:Y:S05]  /*42b0*/  WARPSYNC.ALL ;  /* 0x0000000000007948 */ /* 0x000fea0003800000 */
[----:B------:R-:W-:Y:S01]  /*42c0*/  UISETP.NE.AND UP0, UPT, UR41, URZ, UPT ;  /* 0x0000003f2900728c */ /* 0x000fe2000bf05270 */
[----:B---3--:R3:W-:Y:S05]  /*42d0*/  BAR.SYNC.DEFER_BLOCKING R46, 0x80 ;  /* 0x0002002e0000751d */ /* 0x0087ea0000010000 */
[----:B------:R-:W-:-:S02]  /*42e0*/  PLOP3.LUT P5, PT, PT, PT, UP0, 0x80, 0x0 ;  /* 0x000000000000781c */ /* 0x000fc40003faf008 */
[----:B-1----:R-:W-:-:S13]  /*42f0*/  LOP3.LUT P0, RZ, R4, 0x7f, RZ, 0xc0, !PT ;  /* 0x0000007f04ff7812 */ /* 0x002fda000780c0ff */
[----:B------:R-:W-:-:S05]  /*4300*/  @!P0 VIADD R4, R61, 0x388a0 ;  /* 0x000388a03d048836 */ /* 0x000fca0000000000 */
[----:B------:R-:W-:-:S04]  /*4310*/  @!P0 PRMT R4, RZ, 0x654, R4 ;  /* 0x00000654ff048816 */ /* 0x000fc80000000004 */
[----:B------:R3:W-:Y:S01]  /*4320*/  @!P0 SYNCS.ARRIVE.TRANS64.RED.A1T0 RZ, [R4+URZ], RZ ;  /* 0x000000ff04ff89a7 */ /* 0x0007e2000810043f */
[----:B------:R-:W-:Y:S05]  /*4330*/  @P5 BRA `(.L_x_6723) ;  /* 0x0000000000045947 */ /* 0x000fea0003800000 */
[----:B------:R-:W-:Y:S01]  /*4340*/  BPT.TRAP 0x1 ;  /* 0x000000040000795c */ /* 0x000fe20000300000 */
.L_x_6723:
[----:B------:R-:W1:Y:S01]  /*4350*/  SYNCS.PHASECHK.TRANS64.TRYWAIT P5, [R61+URZ+0x388b0], R70 ;  /* 0x0388b0463d0075a7 */ /* 0x000e6200080a017f */
[----:B------:R-:W-:Y:S04]  /*4360*/  BSSY B0, `(.L_x_6724) ;  /* 0x0000002000007945 */ /* 0x000fe80003800000 */
[----:B-1----:R-:W-:Y:S05]  /*4370*/  @!P5 BRA `(.L_x_6725) ;  /* 0x00000318009cd947 */ /* 0x002fea0003800000 */
.L_x_7067:
[----:B------:R-:W-:Y:S05]  /*4380*/  BSYNC B0 ;  /* 0x0000000000007941 */ /* 0x000fea0003800000 */
.L_x_6724:
[----:B------:R-:W-:Y:S01]  /*4390*/  ULDC.64 UR4, c[0x0][0x328] ;  /* 0x0000ca0000047ab9 */ /* 0x000fe20000000a00 */
[----:B------:R-:W-:Y:S01]  /*43a0*/  BSSY B0, `(.L_x_6726) ;  /* 0x000006d000007945 */ /* 0x000fe20003800000 */
[----:B------:R-:W-:Y:S02]  /*43b0*/  IMAD R67, R67, UR4, RZ ;  /* 0x0000000443437c24 */ /* 0x000fe4000f8e02ff */
[----:B---3--:R-:W-:-:S04]  /*43c0*/  IMAD.WIDE.U32 R4, R66, UR4, RZ ;  /* 0x0000000442047c25 */ /* 0x008fc8000f8e00ff */
        /* <DEDUP_REMOVED lines=14> */
[----:B------:R-:W-:Y:S01]  /*44b0*/  LEA.HI.X R4, R4, UR5, R7, 0x1, P5 ;  /* 0x0000000504047c11 */ /* 0x000fe2000a8f0c07 */
[----:B------:R3:W4:Y:S01]  /*44c0*/  SHFL.IDX PT, R15, R5, RZ, 0x1c1f ;  /* 0x001c1fff050f7589 */ /* 0x00072200000e0000 */
[----:B------:R-:W-:-:S03]  /*44d0*/  ISETP.GT.AND P5, PT, R68, R155, PT ;  /* 0x0000009b4400720c */ /* 0x000fc60003fa4270 */
[----:B------:R3:W0:Y:S10]  /*44e0*/  SHFL.IDX PT, R13, R4, RZ, 0x1c1f ;  /* 0x001c1fff040d7589 */ /* 0x00063400000e0000 */
[----:B---3--:R-:W-:Y:S05]  /*44f0*/  @!P5 BRA `(.L_x_6727) ;  /* 0x00000004005cd947 */ /* 0x008fea0003800000 */
[----:B------:R-:W-:Y:S01]  /*4500*/  ULDC UR4, c[0x0][0x320] ;  /* 0x0000c80000047ab9 */ /* 0x000fe20000000800 */
[----:B------:R-:W-:Y:S01]  /*4510*/  IMAD R9, R19, 0x8000, R50 ;  /* 0x0000800013097824 */ /* 0x000fe200078e0232 */
[----:B------:R-:W-:Y:S02]  /*4520*/  ISETP.GE.AND P6, PT, R16, UR4, PT ;  /* 0x0000000410007c0c */ /* 0x000fe4000bfc6270 */
[----:B------:R-:W-:Y:S01]  /*4530*/  LOP3.LUT P5, RZ, R158, 0x4, RZ, 0xc0, !PT ;  /* 0x000000049eff7812 */ /* 0x000fe200078ac0ff */
[C---:B------:R-:W-:Y:S02]  /*4540*/  IMAD R10, R9.reuse, 0x2, R2 ;  /* 0x00000002090a7824 */ /* 0x040fe400078e0202 */
[----:B------:R-:W-:-:S08]  /*4550*/  VIADD R11, R9, 0x20 ;  /* 0x00000020090b7836 */ /* 0x000fd00000000000 */
[----:B------:R-:W3:Y:S02]  /*4560*/  @!P6 LDS.128 R4, [R10+0x400] ;  /* 0x000400000a04e984 */ /* 0x000ee40000000c00 */
[----:B------:R-:W-:Y:S01]  /*4570*/  @P5 VIADD R11, R9, 0xffffffe0 ;  /* 0xffffffe0090b5836 */ /* 0x000fe20000000000 */
[----:B----4-:R-:W-:-:S03]  /*4580*/  @!P6 LEA R8, P5, R16, R15, 0x1 ;  /* 0x0000000f1008e211 */ /* 0x010fc600078a08ff */
[----:B------:R-:W-:Y:S01]  /*4590*/  IMAD R11, R11, 0x2, R2 ;  /* 0x000000020b0b7824 */ /* 0x000fe200078e0202 */
[----:B0-----:R-:W-:Y:S02]  /*45a0*/  @!P6 LEA.HI.X R9, R16, R13, R17, 0x1, P5 ;  /* 0x0000000d1009e211 */ /* 0x001fe400028f0c11 */
[----:B------:R-:W-:-:S03]  /*45b0*/  ISETP.GE.AND P5, PT, R18, UR4, PT ;  /* 0x0000000412007c0c */ /* 0x000fc6000bfa6270 */
[----:B---3--:R0:W-:Y:S10]  /*45c0*/  @!P6 ST.E.128 desc[UR46][R8.64], R4 ;  /* 0x000000040800e985 */ /* 0x0081f4000c101d2e */
[----:B------:R-:W3:Y:S01]  /*45d0*/  @!P5 LDS.128 R4, [R11+0x400] ;  /* 0x000400000b04d984 */ /* 0x000ee20000000c00 */
[----:B0-----:R-:W-:-:S04]  /*45e0*/  @!P5 LEA R8, P6, R18, R15, 0x1 ;  /* 0x0000000f1208d211 */ /* 0x001fc800078c08ff */
[----:B------:R-:W-:Y:S02]  /*45f0*/  @!P5 LEA.HI.X R9, R18, R13, R159, 0x1, P6 ;  /* 0x0000000d1209d211 */ /* 0x000fe400030f0c9f */
[----:B------:R-:W-:-:S03]  /*4600*/  ISETP.GE.AND P6, PT, R188, UR4, PT ;  /* 0x00000004bc007c0c */ /* 0x000fc6000bfc6270 */
[----:B---3--:R0:W-:Y:S10]  /*4610*/  @!P5 ST.E.128 desc[UR46][R8.64], R4 ;  /* 0x000000040800d985 */ /* 0x0081f4000c101d2e */
[----:B------:R-:W3:Y:S01]  /*4620*/  @!P6 LDS.128 R4, [R10+0x2400] ;  /* 0x002400000a04e984 */ /* 0x000ee20000000c00 */
[----:B0-----:R-:W-:-:S05]  /*4630*/  @!P6 LEA R8, P5, R188, R15, 0x1 ;  /* 0x0000000fbc08e211 */ /* 0x001fca00078a08ff */
[----:B------:R-:W-:Y:S01]  /*4640*/  @!P6 IMAD.X R9, R13, 0x1, R195, P5 ;  /* 0x000000010d09e824 */ /* 0x000fe200028e06c3 */
[----:B------:R-:W-:-:S04]  /*4650*/  ISETP.GE.AND P5, PT, R187, UR4, PT ;  /* 0x00000004bb007c0c */ /* 0x000fc8000bfa6270 */
[----:B---3--:R0:W-:Y:S09]  /*4660*/  @!P6 ST.E.128 desc[UR46][R8.64], R4 ;  /* 0x000000040800e985 */ /* 0x0081f2000c101d2e */
        /* <DEDUP_REMOVED lines=62> */
[----:B------:R-:W-:-:S05]  /*4a50*/  @!P5 IMAD.X R9, R13, 0x1, R208, P6 ;  /* 0x000000010d09d824 */ /* 0x000fca00030e06d0 */
[----:B---3--:R3:W-:Y:S03]  /*4a60*/  @!P5 ST.E.128 desc[UR46][R8.64], R4 ;  /* 0x000000040800d985 */ /* 0x0087e6000c101d2e */
.L_x_6727:
[----:B------:R-:W-:Y:S05]  /*4a70*/  BSYNC B0 ;  /* 0x0000000000007941 */ /* 0x000fea0003800000 */
.L_x_6726:
[----:B------:R-:W-:Y:S01]  /*4a80*/  @!PT LDS RZ, [RZ] ;  /* 0x00000000fffff984 */ /* 0x000fe20000000800 */
[----:B------:R-:W-:Y:S01]  /*4a90*/  @!PT LDS RZ, [RZ] ;  /* 0x00000000fffff984 */ /* 0x000fe20000000800 */
[----:B------:R-:W-:Y:S01]  /*4aa0*/  @!PT LDS RZ, [RZ] ;  /* 0x00000000fffff984 */ /* 0x000fe20000000800 */
[----:B------:R-:W-:Y:S01]  /*4ab0*/  @!PT LDS RZ, [RZ] ;  /* 0x00000000fffff984 */ /* 0x000fe20000000800 */
[----:B------:R5:W-:Y:S06]  /*4ac0*/  MEMBAR.ALL.CTA ;  /* 0x0000000000007992 */ /* 0x000bec0000008000 */
[----:B-----5:R-:W5:Y:S01]  /*4ad0*/  FENCE.VIEW.ASYNC.S ;  /* 0x00000000000073c6 */ /* 0x020f620000000000 */
[----:B------:R-:W-:Y:S02]  /*4ae0*/  VIADD R19, R19, 0x1 ;  /* 0x0000000113137836 */ /* 0x000fe40000000000 */
[----:B01----:R-:W-:Y:S01]  /*4af0*/  @!P0 VIADD R61, R61, 0x388c0 ;  /* 0x000388c03d3d8836 */ /* 0x003fe20000000000 */
[----:B-----5:R0:W-:Y:S02]  /*4b00*/  BAR.SYNC.DEFER_BLOCKING R46, 0x80 ;  /* 0x0002002e0000751d */ /* 0x0201e40000010000 */
[----:B------:R-:W-:-:S02]  /*4b10*/  ISETP.NE.AND P5, PT, R19, 0x2, PT ;  /* 0x000000021300780c */ /* 0x000fc40003fa5270 */
[----:B------:R-:W-:Y:S02]  /*4b20*/  @!P0 PRMT R61, RZ, 0x654, R61 ;  /* 0x00000654ff3d8816 */ /* 0x000fe4000000003d */
[----:B---3--:R-:W-:Y:S02]  /*4b30*/  SEL R5, RZ, 0x1, P5 ;  /* 0x00000001ff057807 */ /* 0x008fe40002800000 */
[----:B------:R-:W-:Y:S02]  /*4b40*/  SEL R19, R19, RZ, P5 ;  /* 0x000000ff13137207 */ /* 0x000fe40002800000 */
[----:B------:R-:W-:Y:S01]  /*4b50*/  LOP3.LUT R154, R154, R5, RZ, 0x3c, !PT ;  /* 0x000000059a9a7212 */ /* 0x000fe200078e3cff */
[----:B------:R0:W-:Y:S01]  /*4b60*/  @!P0 SYNCS.ARRIVE.TRANS64.RED.A1T0 RZ, [R61+URZ], RZ ;  /* 0x000000ff3dff89a7 */ /* 0x0001e2000810043f */
[----:B------:R-:W-:Y:S01]  /*4b70*/  PLOP3.LUT P0, PT, PT, PT, PT, 0x8, 0x0 ;  /* 0x000000000000781c */ /* 0x000fe20003f0e170 */
[----:B------:R-:W-:-:S12]  /*4b80*/  @P4 BRA `(.L_x_6728) ;  /* 0xffffffd8008c4947 */ /* 0x000fd8000383ffff */
.L_x_6692:
[----:B------:R-:W1:Y:S01]  /*4b90*/  LDC R0, c[0x0][0xa80] ;  /* 0x0002a000ff007b82 */ /* 0x000e620000000800 */
[----:B------:R3:W-:Y:S01]  /*4ba0*/  STL.128 [R1+0x1e0], RZ ;  /* 0x0001e0ff01007387 */ /* 0x0007e20000100c00 */
[----:B------:R-:W-:Y:S01]  /*4bb0*/  BSSY B0, `(.L_x_6729) ;  /* 0x0000027000007945 */ /* 0x000fe20003800000 */
[----:B------:R-:W-:Y:S02]  /*4bc0*/  IMAD.U32 R37, RZ, RZ, UR38 ;  /* 0x00000026ff257e24 */ /* 0x000fe4000f8e00ff */
[----:B------:R3:W-:Y:S04]  /*4bd0*/  STL.128 [R1+0x1f0], RZ ;  /* 0x0001f0ff01007387 */ /* 0x0007e80000100c00 */
[----:B------:R3:W-:Y:S04]  /*4be0*/  STL.128 [R1+0x210], RZ ;  /* 0x000210ff01007387 */ /* 0x0007e80000100c00 */
[----:B------:R3:W-:Y:S04]  /*4bf0*/  STL.128 [R1+0x220], RZ ;  /* 0x000220ff01007387 */ /* 0x0007e80000100c00 */
[----:B------:R3:W-:Y:S04]  /*4c00*/  STL.128 [R1+0x230], RZ ;  /* 0x000230ff01007387 */ /* 0x0007e80000100c00 */
[----:B------:R3:W-:Y:S04]  /*4c10*/  STL.128 [R1+0x240], RZ ;  /* 0x000240ff01007387 */ /* 0x0007e80000100c00 */
[----:B-1----:R3:W-:Y:S04]  /*4c20*/  STL [R1+0x200], R0 ;  /* 0x0002000001007387 */ /* 0x0027e80000100800 */
        /* <DEDUP_REMOVED lines=28> */
[----:B------:R-:W-:Y:S05]  /*4df0*/  @P0 BRA `(.L_x_6730) ;  /* 0x0000000000080947 */ /* 0x000fea0003800000 */
[----:B------:R-:W1:Y:S02]  /*4e00*/  FENCE.VIEW.ASYNC.G ;  /* 0x00000000000073c6 */ /* 0x000e640000000100 */
[----:B-1----:R-:W-:Y:S06]  /*4e10*/  BAR.ARV 0xc, 0x180 ;  /* 0x0306000000007b1d */ /* 0x002fec0000002000 */
.L_x_6730:
[----:B------:R-:W-:Y:S05]  /*4e20*/  BSYNC B0 ;  /* 0x0000000000007941 */ /* 0x000fea0003800000 */
.L_x_6729:
[----:B------:R-:W-:Y:S01]  /*4e30*/  UISETP.NE.AND UP0, UPT, UR41, 0x1, UPT ;  /* 0x000000012900788c */ /* 0x000fe2000bf05270 */
[----:B------:R-:W-:Y:S01]  /*4e40*/  IMAD.U32 R32, RZ, RZ, UR38 ;  /* 0x00000026ff207e24 */ /* 0x000fe2000f8e00ff */
[----:B------:R-:W-:Y:S01]  /*4e50*/  IADD3 R37, P0, R37, 0x1e0, RZ ;  /* 0x000001e025257810 */ /* 0x000fe20007f1e0ff */
[----:B------:R-:W-:Y:S03]  /*4e60*/  BSSY B7, `(.L_x_6731) ;  /* 0x00024ed000077945 */ /* 0x000fe60003800000 */
[----:B------:R-:W-:Y:S01]  /*4e70*/  PLOP3.LUT P2, PT, PT, PT, UP0, 0x80, 0x0 ;  /* 0x000000000000781c */ /* 0x000fe20003f4f008 */
[----:B------:R-:W-:Y:S01]  /*4e80*/  IMAD.X R38, RZ, RZ, UR37, P0 ;  /* 0x00000025ff267e24 */ /* 0x000fe200080e06ff */
[----:B------:R-:W-:-:S05]  /*4e90*/  IADD3 R32, P1, R32, 0x210, RZ ;  /* 0x0000021020207810 */ /* 0x000fca0007f3e0ff */
[----:B------:R-:W-:-:S06]  /*4ea0*/  IMAD.X R31, RZ, RZ, UR37, P1 ;  /* 0x00000025ff1f7e24 */ /* 0x000fcc00088e06ff */
[----:B------:R-:W-:Y:S05]  /*4eb0*/  @!P2 BRA `(.L_x_6732) ;  /* 0x00000080000ca947 */ /* 0x000fea0003800000 */
[----:B---3--:R-:W1:Y:S08]  /*4ec0*/  LDC R0, c[0x0][0x448] ;  /* 0x00011200ff007b82 */ /* 0x008e700000000800 */
[----:B------:R-:W3:Y:S01]  /*4ed0*/  LDC.64 R6, c[0x0][0xad8] ;  /* 0x0002b600ff067b82 */ /* 0x000ee20000000a00 */
[----:B-1----:R-:W-:Y:S01]  /*4ee0*/  ISETP.NE.AND P1, PT, R0, 0x1, PT ;  /* 0x000000010000780c */ /* 0x002fe20003f25270 */
[----:B------:R-:W-:Y:S01]  /*4ef0*/  VIADD R0, R194, 0x3f ;  /* 0x0000003fc2007836 */ /* 0x000fe20000000000 */
[----:B---3--:R-:W-:-:S11]  /*4f00*/  ISETP.GE.AND P2, PT, R7, 0x1, PT ;  /* 0x000000010700780c */ /* 0x008fd60003f46270 */
[----:B------:R-:W1:Y:S08]  /*4f10*/  @P1 LDC R3, c[0x0][0x44c] ;  /* 0x00011300ff031b82 */ /* 0x000e700000000800 */
[----:B------:R-:W3:Y:S01]  /*4f20*/  @P1 LDC R4, c[0x0][0x450] ;  /* 0x00011400ff041b82 */ /* 0x000ee20000000800 */
[----:B-1----:R-:W-:-:S05]  /*4f30*/  @P1 IMAD.HI.U32 R3, R0, R3, RZ ;  /* 0x0000000300031227 */ /* 0x002fca00078e00ff */
[----:B---3--:R-:W-:-:S05]  /*4f40*/  @P1 SHF.R.U32.HI R0, RZ, R4, R3 ;  /* 0x00000004ff001219 */ /* 0x008fca0000011603 */
        /* <DEDUP_REMOVED lines=14> */
.L_x_6735:
[----:B------:R-:W-:-:S13]  /*5030*/  ISETP.NE.AND P0, PT, R7, 0x1, PT ;  /* 0x000000010700780c */ /* 0x000fda0003f05270 */
[----:B------:R-:W1:Y:S02]  /*5040*/  @P0 LDC.64 R4, c[0x0][0xae0] ;  /* 0x0002b800ff040b82 */ /* 0x000e640000000a00 */
[----:B-1----:R-:W-:-:S05]  /*5050*/  @P0 IMAD.HI.U32 R4, R3, R4, RZ ;  /* 0x0000000403040227 */ /* 0x002fca00078e00ff */
[----:B------:R-:W-:-:S07]  /*5060*/  @P0 SHF.R.U32.HI R3, RZ, R5, R4 ;  /* 0x00000005ff030219 */ /* 0x000fce0000011604 */
.L_x_6736:
[----:B------:R-:W-:Y:S05]  /*5070*/  BSYNC B0 ;  /* 0x0000000000007941 */ /* 0x000fea0003800000 */
.L_x_6734:
[----:B------:R-:W-:-:S05]  /*5080*/  IMAD R3, R3, R7, R7 ;  /* 0x0000000703037224 */ /* 0x000fca00078e0207 */
[----:B------:R-:W-:-:S07]  /*5090*/  VIMNMX R0, R0, R3, PT ;  /* 0x0000000300007248 */ /* 0x000fce0003fe0100 */
.L_x_6733:
[----:B------:R-:W1:Y:S01]  /*50a0*/  @P1 LDC R5, c[0x0][0x44c] ;  /* 0x00011300ff051b82 */ /* 0x000e620000000800 */
[----:B------:R-:W-:Y:S01]  /*50b0*/  VIADD R0, R0, 0x3f ;  /* 0x0000003f00007836 */ /* 0x000fe20000000000 */
[----:B------:R-:W-:Y:S01]  /*50c0*/  ULDC UR4, c[0x0][0xad4] ;  /* 0x0002b50000047ab9 */ /* 0x000fe20000000800 */
[----:B------:R-:W-:-:S03]  /*50d0*/  IMAD.MOV.U32 R4, RZ, RZ, R194 ;  /* 0x000000ffff047224 */ /* 0x000fc600078e00c2 */
[----:B------:R-:W-:Y:S02]  /*50e0*/  SHF.R.S32.HI R3, RZ, 0x1f, R0 ;  /* 0x0000001fff037819 */ /* 0x000fe40000011400 */
[----:B------:R-:W3:Y:S02]  /*50f0*/  @P1 LDC R6, c[0x0][0x450] ;  /* 0x00011400ff061b82 */ /* 0x000ee40000000800 */
[----:B------:R-:W-:-:S04]  /*5100*/  LEA.HI R3, R3, R0, RZ, 0x6 ;  /* 0x0000000003037211 */ /* 0x000fc800078f30ff */
[----:B------:R-:W-:-:S04]  /*5110*/  SHF.R.S32.HI R0, RZ, 0x6, R3 ;  /* 0x00000006ff007819 */ /* 0x000fc80000011403 */
[----:B------:R-:W-:Y:S01]  /*5120*/  VIMNMX R13, R39, R0, PT ;  /* 0x00000000270d7248 */ /* 0x000fe20003fe0100 */
[----:B-1----:R-:W-:-:S05]  /*5130*/  @P1 IMAD.HI.U32 R5, R194, R5, RZ ;  /* 0x00000005c2051227 */ /* 0x002fca00078e00ff */
[----:B---3--:R-:W-:-:S05]  /*5140*/  @P1 SHF.R.U32.HI R4, RZ, R6, R5 ;  /* 0x00000006ff041219 */ /* 0x008fca0000011605 */
        /* <DEDUP_REMOVED lines=13> */
.L_x_6739:
[----:B------:R-:W-:-:S13]  /*5220*/  ISETP.NE.AND P0, PT, R7, 0x1, PT ;  /* 0x000000010700780c */ /* 0x000fda0003f05270 */
[----:B------:R-:W1:Y:S02]  /*5230*/  @P0 LDC.64 R4, c[0x0][0xae0] ;  /* 0x0002b800ff040b82 */ /* 0x000e640000000a00 */
[----:B-1----:R-:W-:-:S05]  /*5240*/  @P0 IMAD.HI.U32 R4, R191, R4, RZ ;  /* 0x00000004bf040227 */ /* 0x002fca00078e00ff */
[----:B------:R-:W-:-:S07]  /*5250*/  @P0 SHF.R.U32.HI R191, RZ, R5, R4 ;  /* 0x00000005ffbf0219 */ /* 0x000fce0000011604 */
.L_x_6740:
[----:B------:R-:W-:Y:S05]  /*5260*/  BSYNC B0 ;  /* 0x0000000000007941 */ /* 0x000fea0003800000 */
.L_x_6738:
[----:B------:R-:W-:-:S05]  /*5270*/  IMAD R191, R191, R7, RZ ;  /* 0x00000007bfbf7224 */ /* 0x000fca00078e02ff */
[----:B------:R-:W-:-:S07]  /*5280*/  VIMNMX R0, R0, R191, !PT ;  /* 0x000000bf00007248 */ /* 0x000fce0007fe0100 */
.L_x_6737:
[----:B------:R-:W-:-:S04]  /*5290*/  SHF.R.S32.HI R3, RZ, 0x1f, R0 ;  /* 0x0000001fff037819 */ /* 0x000fc80000011400 */
[----:B------:R-:W-:-:S04]  /*52a0*/  LEA.HI R3, R3, R0, RZ, 0x6 ;  /* 0x0000000003037211 */ /* 0x000fc800078f30ff */
[--C-:B------:R-:W-:Y:S02]  /*52b0*/  SHF.R.S32.HI R0, RZ, 0x6, R3.reuse ;  /* 0x00000006ff007819 */ /* 0x100fe40000011403 */
[----:B------:R-:W-:Y:S02]  /*52c0*/  PRMT R3, RZ, 0x7610, R3 ;  /* 0x00007610ff037816 */ /* 0x000fe40000000003 */
[----:B------:R-:W-:-:S04]  /*52d0*/  VIMNMX R0, RZ, R0, !PT ;  /* 0x00000000ff007248 */ /* 0x000fc80007fe0100 */
[----:B------:R-:W-:-:S13]  /*52e0*/  ISETP.GT.AND P0, PT, R13, R0, PT ;  /* 0x000000000d00720c */ /* 0x000fda0003f04270 */
[----:B------:R-:W-:Y:S05]  /*52f0*/  @!P0 BRA `(.L_x_6741) ;  /* 0x00000248008c8947 */ /* 0x000fea0003800000 */
        /* <DEDUP_REMOVED lines=33> */
[----:B-----5:R-:W4:Y:S04]  /*5510*/  LDL R36, [R1+0x280] ;  /* 0x0002800001247983 */ /* 0x020f280000100800 */
        /* <DEDUP_REMOVED lines=19> */
[----:B0-----:R-:W4:Y:S04]  /*5650*/  LDL R46, [R1+0x2d0] ;  /* 0x0002d000012e7983 */ /* 0x001f280000100800 */
        /* <DEDUP_REMOVED lines=59> */
[----:B---3--:R0:W-:Y:S04]  /*5a10*/  STL [R1+0x210], R8 ;  /* 0x0002100801007387 */ /* 0x0081e80000100800 */
[----:B----4-:R-:W3:Y:S04]  /*5a20*/  LDL R15, [R1+0x2e4] ;  /* 0x0002e400010f7983 */ /* 0x010ee80000100800 */
        /* <DEDUP_REMOVED lines=16> */
[----:B------:R-:W0:Y:S02]  /*5b30*/  SHFL.IDX PT, R3, R4, RZ, 0x1f ;  /* 0x00001fff04037589 */ /* 0x000e2400000e0000 */
[----:B0-----:R-:W-:-:S04]  /*5b40*/  LEA.HI R4, R3, R3, RZ, 0x1 ;  /* 0x0000000303047211 */ /* 0x001fc800078f08ff */
[----:B------:R-:W-:-:S05]  /*5b50*/  LOP3.LUT R4, R4, 0x1fffe, RZ, 0xc0, !PT ;  /* 0x0001fffe04047812 */ /* 0x000fca00078ec0ff */
[----:B------:R-:W-:-:S04]  /*5b60*/  IMAD.IADD R3, R3, 0x1, -R4 ;  /* 0x0000000103037824 */ /* 0x000fc800078e0a04 */
[----:B------:R-:W-:-:S04]  /*5b70*/  IMAD R3, R3, 0x8000, R2 ;  /* 0x0000800003037824 */ /* 0x000fc800078e0202 */
[----:B------:R-:W-:Y:S02]  /*5b80*/  VIADD R3, R3, 0x400 ;  /* 0x0000040003037836 */ /* 0x000fe40000000000 */
[----:B------:R-:W-:-:S03]  /*5b90*/  VIADD R4, R2, 0x36400 ;  /* 0x0003640002047836 */ /* 0x000fc60000000000 */
[----:B------:R-:W-:Y:S02]  /*5ba0*/  SHF.R.U32.HI R3, RZ, 0x4, R3 ;  /* 0x00000004ff037819 */ /* 0x000fe40000011603 */
[----:B------:R-:W-:Y:S02]  /*5bb0*/  SHF.R.U32.HI R4, RZ, 0x4, R4 ;  /* 0x00000004ff047819 */ /* 0x000fe40000011604 */
[----:B------:R-:W-:Y:S02]  /*5bc0*/  LOP3.LUT R3, R3, 0x3fff, RZ, 0xc0, !PT ;  /* 0x00003fff03037812 */ /* 0x000fe400078ec0ff */
[----:B------:R-:W-:Y:S02]  /*5bd0*/  LOP3.LUT R4, R4, 0x3fff, RZ, 0xc0, !PT ;  /* 0x00003fff04047812 */ /* 0x000fe400078ec0ff */
[----:B------:R-:W-:Y:S01]  /*5be0*/  LOP3.LUT R3, R3, 0x2000000, RZ, 0xfc, !PT ;  /* 0x0200000003037812 */ /* 0x000fe200078efcff */
[----:B------:R0:W-:Y:S01]  /*5bf0*/  STL [R1+0x2d8], R5 ;  /* 0x0002d80501007387 */ /* 0x0001e20000100800 */
[----:B------:R-:W-:-:S03]  /*5c00*/  LOP3.LUT R4, R4, 0x10000, RZ, 0xfc, !PT ;  /* 0x0001000004047812 */ /* 0x000fc600078efcff */
[----:B------:R1:W-:Y:S01]  /*5c10*/  STL [R1+0x2dc], R7 ;  /* 0x0002dc0701007387 */ /* 0x0003e20000100800 */
[----:B------:R-:W-:Y:S02]  /*5c20*/  IMAD R6, R6, 0x1000, R3 ;  /* 0x0000100006067824 */ /* 0x000fe400078e0203 */
[----:B0-----:R-:W-:Y:S02]  /*5c30*/  IMAD.MOV.U32 R5, RZ, RZ, 0x40000040 ;  /* 0x40000040ff057424 */ /* 0x001fe400078e00ff */
[----:B-1----:R-:W-:Y:S01]  /*5c40*/  IMAD.MOV.U32 R7, RZ, RZ, 0x40000040 ;  /* 0x40000040ff077424 */ /* 0x002fe200078e00ff */
[----:B------:R0:W-:Y:S01]  /*5c50*/  STL [R1+0x220], R24 ;  /* 0x0002201801007387 */ /* 0x0001e20000100800 */
[----:B------:R-:W-:Y:S02]  /*5c60*/  R2UR UR6, R6 ;  /* 0x00000000060672ca */ /* 0x000fe400000e0000 */
[----:B------:R-:W-:Y:S01]  /*5c70*/  R2UR UR4, R4 ;  /* 0x00000000040472ca */ /* 0x000fe200000e0000 */
[----:B------:R1:W-:Y:S01]  /*5c80*/  STL [R1+0x2ec], R25 ;  /* 0x0002ec1901007387 */ /* 0x0003e20000100800 */
[----:B------:R-:W-:-:S02]  /*5c90*/  R2UR UR7, R7 ;  /* 0x00000000070772ca */ /* 0x000fc400000e0000 */
[----:B------:R-:W-:Y:S01]  /*5ca0*/  R2UR UR5, R5 ;  /* 0x00000000050572ca */ /* 0x000fe200000e0000 */
[----:B0-----:R-:W-:Y:S02]  /*5cb0*/  VIADD R24, R6, 0x80 ;  /* 0x0000008006187836 */ /* 0x001fe40000000000 */
[----:B-1----:R-:W-:Y:S01]  /*5cc0*/  IMAD.MOV.U32 R25, RZ, RZ, 0x40000040 ;  /* 0x40000040ff197424 */ /* 0x002fe200078e00ff */
[----:B------:R-:W-:Y:S02]  /*5cd0*/  STL [R1+0x214], R78 ;  /* 0x0002144e01007387 */ /* 0x000fe40000100800 */
[----:B------:R-:W-:Y:S02]  /*5ce0*/  R2UR UR10, R24 ;  /* 0x00000000180a72ca */ /* 0x000fe400000e0000 */
[----:B------:R-:W-:Y:S01]  /*5cf0*/  STL [R1+0x218], R80 ;  /* 0x0002185001007387 */ /* 0x000fe20000100800 */
[----:B------:R-:W-:-:S03]  /*5d00*/  R2UR UR11, R25 ;  /* 0x00000000190b72ca */ /* 0x000fc600000e0000 */
        /* <DEDUP_REMOVED lines=103> */
[----:B0-----:R-:W-:-:S06]  /*6380*/  WARPGROUP.ARRIVE ;  /* 0x00000000000079c5 */ /* 0x001fcc0000000000 */
[----:B------:R-:W-:Y:S01]  /*6390*/  HGMMA.64x256x16.F32 R24, gdesc[UR4].tnspB, RZ, !UPT, gsb0 ;  /* 0x43e00000041879f0 */ /* 0x000fe2000c0008ff */
[----:B------:R0:W-:Y:S04]  /*63a0*/  STL [R1+0x3d0], R11 ;  /* 0x0003d00b01007387 */ /* 0x0001e80000100800 */
[----:B------:R1:W-:Y:S01]  /*63b0*/  STL [R1+0x3d4], R10 ;  /* 0x0003d40a01007387 */ /* 0x0003e20000100800 */
[----:B0-----:R-:W-:Y:S02]  /*63c0*/  IMAD.MOV.U32 R11, RZ, RZ, 0x40000040 ;  /* 0x40000040ff0b7424 */ /* 0x001fe400078e00ff */
[----:B-1----:R-:W-:-:S03]  /*63d0*/  VIADD R10, R4, 0x2 ;  /* 0x00000002040a7836 */ /* 0x002fc60000000000 */
[----:B------:R-:W-:Y:S02]  /*63e0*/  R2UR UR9, R11 ;  /* 0x000000000b0972ca */ /* 0x000fe400000e0000 */
[----:B------:R-:W-:Y:S01]  /*63f0*/  R2UR UR8, R10 ;  /* 0x000000000a0872ca */ /* 0x000fe200000e0000 */
[----:B---3--:R-:W-:Y:S04]  /*6400*/  STL [R1+0x2e4], R15 ;  /* 0x0002e40f01007387 */ /* 0x008fe80000100800 */
[----:B----4-:R-:W-:Y:S04]  /*6410*/  STL [R1+0x2e8], R21 ;  /* 0x0002e81501007387 */ /* 0x010fe80000100800 */
        /* <DEDUP_REMOVED lines=15> */
[----:B0-----:R-:W-:-:S02]  /*6510*/  IMAD.MOV.U32 R9, RZ, RZ, 0x40000040 ;  /* 0x40000040ff097424 */ /* 0x001fc400078e00ff */
[----:B------:R-:W-:Y:S01]  /*6520*/  IMAD.MOV.U32 R7, RZ, RZ, 0x40000040 ;  /* 0x40000040ff077424 */ /* 0x000fe200078e00ff */
[----:B------:R0:W5:Y:S01]  /*6530*/  LDL R15, [R1+0x1c8] ;  /* 0x0001c800010f7983 */ /* 0x0001620000100800 */
[----:B-1----:R-:W-:Y:S01]  /*6540*/  VIADD R8, R6, 0x100 ;  /* 0x0000010006087836 */ /* 0x002fe20000000000 */
        /* <DEDUP_REMOVED lines=34> */
[----:B------:R-:W-:Y:S01]  /*6770*/  HGMMA.64x256x16.F32 R24, gdesc[UR8].tnspB, R24, gsb0 ;  /* 0x43e00000081879f0 */ /* 0x000fe20008000818 */
[----:B------:R-:W-:Y:S01]  /*6780*/  R2UR UR6, R8 ;  /* 0x00000000080672ca */ /* 0x000fe200000e0000 */
[----:B------:R-:W-:Y:S01]  /*6790*/  VIADD R8, R4, 0x4 ;  /* 0x0000000404087836 */ /* 0x000fe20000000000 */
[----:B------:R-:W-:Y:S01]  /*67a0*/  R2UR UR7, R9 ;  /* 0x00000000090772ca */ /* 0x000fe200000e0000 */
[----:B------:R-:W-:-:S03]  /*67b0*/  IMAD.MOV.U32 R9, RZ, RZ, 0x40000040 ;  /* 0x40000040ff097424 */ /* 0x000fc600078e00ff */
        /* <DEDUP_REMOVED lines=114> */
[----:B------:R-:W4:Y:S04]  /*6ee0*/  LDL R82, [R1+0x218] ;  /* 0x0002180001527983 */ /* 0x000f280000100800 */
[----:B--2---:R-:W2:Y:S04]  /*6ef0*/  LDL R84, [R1+0x21c] ;  /* 0x00021c0001547983 */ /* 0x004ea80000100800 */
[----:B------:R-:W2:Y:S04]  /*6f00*/  LDL R14, [R1+0x220] ;  /* 0x00022000010e7983 */ /* 0x000ea80000100800 */
[----:B------:R-:W2:Y:S04]  /*6f10*/  LDL R86, [R1+0x224] ;  /* 0x0002240001567983 */ /* 0x000ea80000100800 */
[----:B---3--:R-:W3:Y:S04]  /*6f20*/  LDL R88, [R1+0x228] ;  /* 0x0002280001587983 */ /* 0x008ee80000100800 */
[----:B------:R-:W3:Y:S04]  /*6f30*/  LDL R90, [R1+0x22c] ;  /* 0x00022c00015a7983 */ /* 0x000ee80000100800 */
[----:B------:R-:W3:Y:S04]  /*6f40*/  LDL R20, [R1+0x230] ;  /* 0x0002300001147983 */ /* 0x000ee80000100800 */
[----:B----4-:R-:W4:Y:S04]  /*6f50*/  LDL R92, [R1+0x234] ;  /* 0x00023400015c7983 */ /* 0x010f280000100800 */
        /* <DEDUP_REMOVED lines=118> */
[----:B------:R0:W-:Y:S04]  /*76c0*/  STL [R1+0x210], R12 ;  /* 0x0002100c01007387 */ /* 0x0001e80000100800 */
[----:B------:R0:W-:Y:S04]  /*76d0*/  STL [R1+0x214], R80 ;  /* 0x0002145001007387 */ /* 0x0001e80000100800 */
[----:B------:R0:W-:Y:S04]  /*76e0*/  STL [R1+0x218], R82 ;  /* 0x0002185201007387 */ /* 0x0001e80000100800 */
[----:B--2---:R0:W-:Y:S04]  /*76f0*/  STL [R1+0x21c], R84 ;  /* 0x00021c5401007387 */ /* 0x0041e80000100800 */
[----:B------:R0:W-:Y:S04]  /*7700*/  STL [R1+0x220], R14 ;  /* 0x0002200e01007387 */ /* 0x0001e80000100800 */
[----:B------:R0:W-:Y:S04]  /*7710*/  STL [R1+0x224], R86 ;  /* 0x0002245601007387 */ /* 0x0001e80000100800 */
[----:B---3--:R0:W-:Y:S04]  /*7720*/  STL [R1+0x228], R88 ;  /* 0x0002285801007387 */ /* 0x0081e80000100800 */
[----:B------:R0:W-:Y:S04]  /*7730*/  STL [R1+0x22c], R90 ;  /* 0x00022c5a01007387 */ /* 0x0001e80000100800 */
        /* <DEDUP_REMOVED lines=121> */
[----:B------:R-:W-:-:S13]  /*7ed0*/  ISETP.NE.AND P0, PT, RZ, UR41, PT ;  /* 0x00000029ff007c0c */ /* 0x000fda000bf05270 */
[----:B0-----:R-:W-:Y:S05]  /*7ee0*/  @P0 BRA `(.L_x_6742) ;  /* 0x0000000000040947 */ /* 0x001fea0003800000 */
[----:B------:R-:W-:Y:S01]  /*7ef0*/  BPT.TRAP 0x1 ;  /* 0x000000040000795c */ /* 0x000fe20000300000 */
.L_x_6742:
[----:B------:R-:W-:Y:S01]  /*7f00*/  VIADD R20, R13, 0xfffffffe ;  /* 0xfffffffe0d147836 */ /* 0x000fe20000000000 */
[----:B------:R-:W-:Y:S01]  /*7f10*/  BSSY B0, `(.L_x_6743) ;  /* 0x00003e8000007945 */ /* 0x000fe20003800000 */
[----:B-----5:R-:W-:-:S03]  /*7f20*/  IMAD R15, R15, 0x8, R2 ;  /* 0x000000080f0f7824 */ /* 0x020fc600078e0202 */
[----:B------:R-:W-:Y:S01]  /*7f30*/  ISETP.GE.AND P0, PT, R20, R0, PT ;  /* 0x000000001400720c */ /* 0x000fe20003f06270 */
[----:B------:R-:W-:-:S05]  /*7f40*/  VIADD R12, R15, 0x38860 ;  /* 0x000388600f0c7836 */ /* 0x000fca0000000000 */
[----:B------:R-:W-:-:S04]  /*7f50*/  PRMT R12, R23, 0x654, R12 ;  /* 0x00000654170c7816 */ /* 0x000fc8000000000c */
[----:B------:R0:W-:Y:S03]  /*7f60*/  SYNCS.ARRIVE.TRANS64.RED.A1T0 RZ, [R12+URZ], RZ ;  /* 0x000000ff0cff79a7 */ /* 0x0001e6000810043f */
[----:B------:R-:W-:Y:S05]  /*7f70*/  @!P0 BRA `(.L_x_6744) ;  /* 0x0000003c00848947 */ /* 0x000fea0003800000 */
.L_x_6746:
        /* <DEDUP_REMOVED lines=60> */
[----:B01----:R-:W4:Y:S04]  /*8340*/  LDL.64 R12, [R1+0x3c8] ;  /* 0x0003c800010c7983 */ /* 0x003f280000100a00 */
[----:B------:R-:W4:Y:S04]  /*8350*/  LDL.64 R28, [R1+0x3d8] ;  /* 0x0003d800011c7983 */ /* 0x000f280000100a00 */
[----:B------:R-:W4:Y:S04]  /*8360*/  LDL.64 R26, [R1+0x3e8] ;  /* 0x0003e800011a7983 */ /* 0x000f280000100a00 */
[----:B------:R-:W4:Y:S04]  /*8370*/  LDL.64 R24, [R1+0x3f8] ;  /* 0x0003f80001187983 */ /* 0x000f280000100a00 */
[----:B------:R-:W4:Y:S01]  /*8380*/  LDL.64 R14, [R1+0x408] ;  /* 0x00040800010e7983 */ /* 0x000f220000100a00 */
[----:B--2---:R-:W-:-:S04]  /*8390*/  IMAD R149, R21, 0x40, R192 ;  /* 0x0000004015957824 */ /* 0x004fc800078e02c0 */
[----:B------:R-:W-:Y:S01]  /*83a0*/  IMAD R22, R149, 0x4, R2 ;  /* 0x0000000495167824 */ /* 0x000fe200078e0202 */
[----:B------:R-:W-:Y:S06]  /*83b0*/  BAR.SYNC.DEFER_BLOCKING 0xe, 0x100 ;  /* 0x0384000000007b1d */ /* 0x000fec0000010000 */
[----:B------:R-:W3:Y:S04]  /*83c0*/  LDS R148, [R22+0x38400] ;  /* 0x0384000016947984 */ /* 0x000ee80000000800 */
[----:B------:R-:W0:Y:S01]  /*83d0*/  LDS R22, [R22+0x38420] ;  /* 0x0384200016167984 */ /* 0x000e220000000800 */
[C---:B---3--:R-:W-:Y:S01]  /*83e0*/  FMUL.FTZ R147, R148.reuse, R147 ;  /* 0x0000009394937220 */ /* 0x048fe20000410000 */
[C---:B------:R-:W-:Y:S01]  /*83f0*/  FMUL.FTZ R146, R148.reuse, R146 ;  /* 0x0000009294927220 */ /* 0x040fe20000410000 */
[C---:B----4-:R-:W-:Y:S01]  /*8400*/  FMUL.FTZ R145, R148.reuse, R145 ;  /* 0x0000009194917220 */ /* 0x050fe20000410000 */
        /* <DEDUP_REMOVED lines=63> */
[----:B------:R-:W-:Y:S01]  /*8800*/  STL.64 [R1+0x220], R146 ;  /* 0x0002209201007387 */ /* 0x000fe20000100a00 */
[C---:B------:R-:W-:Y:S01]  /*8810*/  FMUL.FTZ R85, R22.reuse, R85 ;  /* 0x0000005516557220 */ /* 0x040fe20000410000 */
[----:B------:R-:W-:-:S02]  /*8820*/  FMUL.FTZ R84, R22, R84 ;  /* 0x0000005416547220 */ /* 0x000fc40000410000 */
[----:B------:R-:W-:Y:S01]  /*8830*/  STL.64 [R1+0x230], R144 ;  /* 0x0002309001007387 */ /* 0x000fe20000100a00 */
[C---:B------:R-:W-:Y:S01]  /*8840*/  FMUL.FTZ R73, R22.reuse, R73 ;  /* 0x0000004916497220 */ /* 0x040fe20000410000 */
[C---:B------:R-:W-:Y:S02]  /*8850*/  FMUL.FTZ R72, R22.reuse, R72 ;  /* 0x0000004816487220 */ /* 0x040fe40000410000 */
[----:B------:R-:W-:Y:S01]  /*8860*/  STL.64 [R1+0x240], R142 ;  /* 0x0002408e01007387 */ /* 0x000fe20000100a00 */
[C---:B------:R-:W-:Y:S01]  /*8870*/  FMUL.FTZ R81, R22.reuse, R81 ;  /* 0x0000005116517220 */ /* 0x040fe20000410000 */
[C---:B------:R-:W-:Y:S02]  /*8880*/  FMUL.FTZ R80, R22.reuse, R80 ;  /* 0x0000005016507220 */ /* 0x040fe40000410000 */
        /* <DEDUP_REMOVED lines=404> */
[----:B------:R-:W-:Y:S01]  /*a1d0*/  VIADD R22, R21, 0x1 ;  /* 0x0000000115167836 */ /* 0x000fe20000000000 */
[----:B------:R-:W-:Y:S01]  /*a1e0*/  R2UR UR4, R4 ;  /* 0x00000000040472ca */ /* 0x000fe200000e0000 */
[----:B------:R-:W-:Y:S01]  /*a1f0*/  IMAD.MOV.U32 R13, RZ, RZ, 0x40000040 ;  /* 0x40000040ff0d7424 */ /* 0x000fe200078e00ff */
[----:B------:R-:W-:Y:S01]  /*a200*/  R2UR UR5, R5 ;  /* 0x00000000050572ca */ /* 0x000fe200000e0000 */
[----:B------:R-:W-:Y:S01]  /*a210*/  IMAD.MOV.U32 R15, RZ, RZ, 0x40000040 ;  /* 0x40000040ff0f7424 */ /* 0x000fe200078e00ff */
[----:B------:R-:W-:Y:S01]  /*a220*/  ISETP.NE.AND P0, PT, R22, 0x2, PT ;  /* 0x000000021600780c */ /* 0x000fe20003f05270 */
[----:B------:R0:W-:Y:S01]  /*a230*/  STL [R1+0x1c8], R22 ;  /* 0x0001c81601007387 */ /* 0x0001e20000100800 */
[----:B------:R-:W-:Y:S01]  /*a240*/  R2UR UR7, R13 ;  /* 0x000000000d0772ca */ /* 0x000fe200000e0000 */
[----:B------:R-:W-:-:S10]  /*a250*/  IMAD.MOV.U32 R13, RZ, RZ, 0x40000040 ;  /* 0x40000040ff0d7424 */ /* 0x000fd400078e00ff */
[----:B0-----:R-:W-:-:S04]  /*a260*/  @!P0 IMAD.MOV.U32 R22, RZ, RZ, RZ ;  /* 0x000000ffff168224 */ /* 0x001fc800078e00ff */
[----:B------:R-:W-:-:S04]  /*a270*/  IMAD R12, R22, 0x1000, R3 ;  /* 0x00001000160c7824 */ /* 0x000fc800078e0203 */
[C---:B------:R-:W-:Y:S01]  /*a280*/  VIADD R14, R12.reuse, 0x80 ;  /* 0x000000800c0e7836 */ /* 0x040fe20000000000 */
[----:B------:R-:W-:Y:S01]  /*a290*/  R2UR UR6, R12 ;  /* 0x000000000c0672ca */ /* 0x000fe200000e0000 */
[----:B--2---:R-:W-:-:S12]  /*a2a0*/  WARPGROUP.ARRIVE ;  /* 0x00000000000079c5 */ /* 0x004fd80000000000 */
        /* <DEDUP_REMOVED lines=43> */
[----:B------:R-:W-:Y:S02]  /*a560*/  R2UR UR6, R14 ;  /* 0x000000000e0672ca */ /* 0x000fe400000e0000 */
[----:B------:R-:W-:Y:S02]  /*a570*/  R2UR UR7, R15 ;  /* 0x000000000f0772ca */ /* 0x000fe400000e0000 */
        /* <DEDUP_REMOVED lines=38> */
[----:B------:R-:W-:Y:S01]  /*a7e0*/  R2UR UR7, R13 ;  /* 0x000000000d0772ca */ /* 0x000fe200000e0000 */
[----:B------:R-:W2:Y:S01]  /*a7f0*/  LDL R12, [R1+0x1d0] ;  /* 0x0001d000010c7983 */ /* 0x000ea20000100800 */
[----:B------:R-:W-:Y:S02]  /*a800*/  R2UR UR4, R6 ;  /* 0x00000000060472ca */ /* 0x000fe400000e0000 */
[----:B------:R-:W-:Y:S01]  /*a810*/  R2UR UR5, R7 ;  /* 0x00000000070572ca */ /* 0x000fe200000e0000 */
[----:B------:R-:W3:Y:S04]  /*a820*/  @!P0 LDL R13, [R1+0x1cc] ;  /* 0x0001cc00010d8983 */ /* 0x000ee80000100800 */
        /* <DEDUP_REMOVED lines=70> */
[----:B------:R-:W3:Y:S04]  /*ac90*/  LDL R22, [R1+0x210] ;  /* 0x0002100001167983 */ /* 0x000ee80000100800 */
[----:B-1----:R-:W3:Y:S04]  /*aca0*/  LDL R86, [R1+0x214] ;  /* 0x0002140001567983 */ /* 0x002ee80000100800 */
        /* <DEDUP_REMOVED lines=125> */
[----:B------:R-:W3:Y:S01]  /*b480*/  LDL R131, [R1+0x40c] ;  /* 0x00040c0001837983 */ /* 0x000ee20000100800 */
[----:B------:R-:W-:Y:S01]  /*b490*/  VIADD R12, R12, 0x1 ;  /* 0x000000010c0c7836 */ /* 0x000fe20000000000 */
[----:B------:R-:W-:-:S02]  /*b4a0*/  UISETP.NE.AND UP0, UPT, UR41, URZ, UPT ;  /* 0x0000003f2900728c */ /* 0x000fc4000bf05270 */
[----:B------:R0:W-:Y:S04]  /*b4b0*/  STL [R1+0x210], R22 ;  /* 0x0002101601007387 */ /* 0x0001e80000100800 */
        /* <DEDUP_REMOVED lines=26> */
[----:B---3--:R0:W-:Y:S04]  /*b660*/  STL [R1+0x278], R124 ;  /* 0x0002787c01007387 */ /* 0x0081e80000100800 */
        /* <DEDUP_REMOVED lines=102> */
[----:B------:R-:W-:-:S02]  /*bcd0*/  PLOP3.LUT P1, PT, PT, PT, UP0, 0x80, 0x0 ;  /* 0x000000000000781c */ /* 0x000fc40003f2f008 */
[----:B------:R-:W-:-:S05]  /*bce0*/  @!P0 LOP3.LUT R14, R13, 0x1, RZ, 0x3c, !PT ;  /* 0x000000010d0e8812 */ /* 0x000fca00078e3cff */
[----:B------:R0:W-:Y:S01]  /*bcf0*/  @!P0 STL [R1+0x1cc], R14 ;  /* 0x0001cc0e01008387 */ /* 0x0001e20000100800 */
[C---:B------:R-:W-:Y:S01]  /*bd00*/  ISETP.GT.AND P0, PT, R20.reuse, R0, PT ;  /* 0x000000001400720c */ /* 0x040fe20003f04270 */
[----:B------:R-:W-:-:S04]  /*bd10*/  VIADD R20, R20, 0xffffffff ;  /* 0xffffffff14147836 */ /* 0x000fc80000000000 */
[----:B------:R-:W-:Y:S08]  /*bd20*/  @P1 BRA `(.L_x_6745) ;  /* 0x0000000000041947 */ /* 0x000ff00003800000 */
[----:B------:R-:W-:Y:S01]  /*bd30*/  BPT.TRAP 0x1 ;  /* 0x000000040000795c */ /* 0x000fe20000300000 */
.L_x_6745:
[----:B-----5:R-:W-:-:S04]  /*bd40*/  IMAD R15, R15, 0x8, R2 ;  /* 0x000000080f0f7824 */ /* 0x020fc800078e0202 */
[----:B0-----:R-:W-:-:S05]  /*bd50*/  VIADD R12, R15, 0x38860 ;  /* 0x000388600f0c7836 */ /* 0x001fca0000000000 */
[----:B------:R-:W-:-:S04]  /*bd60*/  PRMT R12, R23, 0x654, R12 ;  /* 0x00000654170c7816 */ /* 0x000fc8000000000c */
[----:B------:R1:W-:Y:S01]  /*bd70*/  SYNCS.ARRIVE.TRANS64.RED.A1T0 RZ, [R12+URZ], RZ ;  /* 0x000000ff0cff79a7 */ /* 0x0003e2000810043f */
[----:B------:R-:W-:Y:S05]  /*bd80*/  @P0 BRA `(.L_x_6746) ;  /* 0xffffffc0007c0947 */ /* 0x000fea000383ffff */
.L_x_6744:
[----:B------:R-:W-:Y:S05]  /*bd90*/  BSYNC B0 ;  /* 0x0000000000007941 */ /* 0x000fea0003800000 */
.L_x_6743:
        /* <DEDUP_REMOVED lines=37> */
[----:B01----:R-:W5:Y:S04]  /*bff0*/  LDL.64 R12, [R1+0x250] ;  /* 0x00025000010c7983 */ /* 0x003f680000100a00 */
        /* <DEDUP_REMOVED lines=27> */
[----:B------:R-:W5:Y:S04]  /*c1b0*/  LDL R3, [R1+0x1d0] ;  /* 0x0001d00001037983 */ /* 0x000f680000100800 */
[----:B------:R-:W5:Y:S01]  /*c1c0*/  LDL R0, [R1+0x1c8] ;  /* 0x0001c80001007983 */ /* 0x000f620000100800 */
[----:B--2---:R-:W-:-:S04]  /*c1d0*/  IMAD R137, R137, 0x40, R192 ;  /* 0x0000004089897824 */ /* 0x004fc800078e02c0 */
[----:B------:R-:W-:Y:S01]  /*c1e0*/  IMAD R2, R137, 0x4, R2 ;  /* 0x0000000489027824 */ /* 0x000fe200078e0202 */
[----:B------:R-:W-:Y:S06]  /*c1f0*/  BAR.SYNC.DEFER_BLOCKING 0xe, 0x100 ;  /* 0x0384000000007b1d */ /* 0x000fec0000010000 */
[----:B------:R-:W-:Y:S04]  /*c200*/  LDS R136, [R2+0x38400] ;  /* 0x0384000002887984 */ /* 0x000fe80000000800 */
[----:B------:R-:W3:Y:S02]  /*c210*/  LDS R2, [R2+0x38420] ;  /* 0x0384200002027984 */ /* 0x000ee40000000800 */
[C---:B---3--:R-:W-:Y:S01]  /*c220*/  FMUL.FTZ R73, R2.reuse, R73 ;  /* 0x0000004902497220 */ /* 0x048fe20000410000 */
[C---:B------:R-:W-:Y:S01]  /*c230*/  FMUL.FTZ R72, R2.reuse, R72 ;  /* 0x0000004802487220 */ /* 0x040fe20000410000 */
[C---:B----4-:R-:W-:Y:S01]  /*c240*/  FMUL.FTZ R75, R2.reuse, R75 ;  /* 0x0000004b024b7220 */ /* 0x050fe20000410000 */
[C---:B------:R-:W-:Y:S01]  /*c250*/  FMUL.FTZ R74, R2.reuse, R74 ;  /* 0x0000004a024a7220 */ /* 0x040fe20000410000 */
        /* <DEDUP_REMOVED lines=124> */
[----:B------:R-:W-:-:S02]  /*ca20*/  VIADD R2, R3, 0x1 ;  /* 0x0000000103027836 */ /* 0x000fc40000000000 */
        /* <DEDUP_REMOVED lines=69> */
[----:B------:R-:W-:-:S12]  /*ce80*/  IMAD.MOV.U32 R3, RZ, RZ, 0x1 ;  /* 0x00000001ff037424 */ /* 0x000fd800078e00ff */
[----:B-1----:R-:W-:Y:S05]  /*ce90*/  @P0 BRA `(.L_x_6741) ;  /* 0x000001cc00a40947 */ /* 0x002fea0003800000 */
[----:B------:R-:W2:Y:S04]  /*cea0*/  LDL R0, [R1+0x1cc] ;  /* 0x0001cc0001007983 */ /* 0x000ea80000100800 */
[----:B------:R1:W-:Y:S01]  /*ceb0*/  STL [R1+0x1c8], RZ ;  /* 0x0001c8ff01007387 */ /* 0x0003e20000100800 */
[----:B--2---:R-:W-:-:S05]  /*cec0*/  LOP3.LUT R0, R0, 0x1, RZ, 0x3c, !PT ;  /* 0x0000000100007812 */ /* 0x004fca00078e3cff */
[----:B------:R1:W-:Y:S01]  /*ced0*/  STL [R1+0x1cc], R0 ;  /* 0x0001cc0001007387 */ /* 0x0003e20000100800 */
[----:B------:R-:W-:Y:S05]  /*cee0*/  BRA `(.L_x_6741) ;  /* 0x000001cc00907947 */ /* 0x000fea0003800000 */
.L_x_6732:
[----:B---3--:R-:W1:Y:S01]  /*cef0*/  LDC R0, c[0x0][0x448] ;  /* 0x00011200ff007b82 */ /* 0x008e620000000800 */
[----:B------:R-:W-:Y:S01]  /*cf00*/  UISETP.NE.AND UP2, UPT, UR41, URZ, UPT ;  /* 0x0000003f2900728c */ /* 0x000fe2000bf45270 */
[----:B------:R-:W-:Y:S01]  /*cf10*/  IMAD.MOV.U32 R8, RZ, RZ, 0x1 ;  /* 0x00000001ff087424 */ /* 0x000fe200078e00ff */
[----:B------:R-:W-:Y:S01]  /*cf20*/  UIADD3 UR10, UP0, UR44, 0x38830, URZ ;  /* 0x000388302c0a7890 */ /* 0x000fe2000ff1e03f */
[----:B------:R-:W-:Y:S01]  /*cf30*/  IMAD.MOV.U32 R7, RZ, RZ, R23 ;  /* 0x000000ffff077224 */ /* 0x000fe200078e0017 */
[----:B------:R-:W-:Y:S01]  /*cf40*/  UIADD3 UR8, UP1, UR44, 0x38840, URZ ;  /* 0x000388402c087890 */ /* 0x000fe2000ff3e03f */
[----:B------:R-:W-:Y:S01]  /*cf50*/  IMAD.MOV.U32 R6, RZ, RZ, 0x100 ;  /* 0x00000100ff067424 */ /* 0x000fe200078e00ff */
[----:B------:R-:W-:Y:S01]  /*cf60*/  PLOP3.LUT P1, PT, PT, PT, UP2, 0x40, 0x0 ;  /* 0x000000000000781c */ /* 0x000fe20003f2e828 */
[----:B------:R-:W3:Y:S01]  /*cf70*/  LDC.64 R10, c[0x0][0xad8] ;  /* 0x0002b600ff0a7b82 */ /* 0x000ee20000000a00 */
[----:B------:R-:W-:Y:S01]  /*cf80*/  UIADD3 UR6, UP2, UR44, 0x38850, URZ ;  /* 0x000388502c067890 */ /* 0x000fe2000ff5e03f */
[----:B------:R-:W-:Y:S01]  /*cf90*/  IMAD.MOV.U32 R5, RZ, RZ, 0x80 ;  /* 0x00000080ff057424 */ /* 0x000fe200078e00ff */
[----:B------:R-:W-:Y:S01]  /*cfa0*/  UIADD3 UR4, UP3, UR44, 0x38860, URZ ;  /* 0x000388602c047890 */ /* 0x000fe2000ff7e03f */
[----:B------:R-:W-:Y:S01]  /*cfb0*/  SEL R4, R8, 0x2, P1 ;  /* 0x0000000208047807 */ /* 0x000fe20000800000 */
[----:B------:R-:W-:Y:S01]  /*cfc0*/  UIADD3.X UR11, URZ, UR45, URZ, UP0, !UPT ;  /* 0x0000002d3f0b7290 */ /* 0x000fe200087fe43f */
[----:B------:R0:W-:Y:S01]  /*cfd0*/  STL.64 [R1+0x30], R6 ;  /* 0x0000300601007387 */ /* 0x0001e20000100a00 */
[----:B------:R-:W-:Y:S01]  /*cfe0*/  UIADD3.X UR9, URZ, UR45, URZ, UP1, !UPT ;  /* 0x0000002d3f097290 */ /* 0x000fe20008ffe43f */
[----:B------:R-:W-:Y:S01]  /*cff0*/  IMAD.MOV.U32 R21, RZ, RZ, 0x80 ;  /* 0x00000080ff157424 */ /* 0x000fe200078e00ff */
[----:B------:R-:W-:Y:S01]  /*d000*/  UIADD3.X UR7, URZ, UR45, URZ, UP2, !UPT ;  /* 0x0000002d3f077290 */ /* 0x000fe200097fe43f */
[----:B------:R-:W-:Y:S01]  /*d010*/  IMAD.U32 R9, RZ, RZ, UR4 ;  /* 0x00000004ff097e24 */ /* 0x000fe2000f8e00ff */
[----:B------:R-:W-:Y:S01]  /*d020*/  UIADD3.X UR5, URZ, UR45, URZ, UP3, !UPT ;  /* 0x0000002d3f057290 */ /* 0x000fe20009ffe43f */
[----:B------:R-:W-:Y:S01]  /*d030*/  IMAD.MOV.U32 R20, RZ, RZ, R4 ;  /* 0x000000ffff147224 */ /* 0x000fe200078e0004 */
[----:B------:R2:W-:Y:S01]  /*d040*/  STL.64 [R1+0x28], R4 ;  /* 0x0000280401007387 */ /* 0x0005e20000100a00 */
[----:B------:R-:W-:Y:S01]  /*d050*/  IMAD.MOV.U32 R22, RZ, RZ, 0x80 ;  /* 0x00000080ff167424 */ /* 0x000fe200078e00ff */
[----:B-1----:R-:W-:Y:S01]  /*d060*/  ISETP.NE.AND P0, PT, R0, 0x1, PT ;  /* 0x000000010000780c */ /* 0x002fe20003f05270 */
[----:B------:R-:W-:Y:S01]  /*d070*/  IMAD.U32 R0, RZ, RZ, UR6 ;  /* 0x00000006ff007e24 */ /* 0x000fe2000f8e00ff */
[----:B------:R1:W-:Y:S01]  /*d080*/  STL [R1+0x50], R113 ;  /* 0x0000507101007387 */ /* 0x0003e20000100800 */
[----:B------:R-:W-:-:S02]  /*d090*/  IMAD.U32 R12, RZ, RZ, UR10 ;  /* 0x0000000aff0c7e24 */ /* 0x000fc4000f8e00ff */
[----:B0-----:R-:W-:Y:S01]  /*d0a0*/  IMAD.U32 R7, RZ, RZ, UR5 ;  /* 0x00000005ff077e24 */ /* 0x001fe2000f8e00ff */
[----:B------:R1:W-:Y:S01]  /*d0b0*/  STL.128 [R1], R20 ;  /* 0x0000001401007387 */ /* 0x0003e20000100c00 */
[----:B------:R-:W-:Y:S01]  /*d0c0*/  IMAD.U32 R14, RZ, RZ, UR8 ;  /* 0x00000008ff0e7e24 */ /* 0x000fe2000f8e00ff */
[----:B---3--:R-:W-:Y:S01]  /*d0d0*/  ISETP.GE.AND P3, PT, R11, 0x1, PT ;  /* 0x000000010b00780c */ /* 0x008fe20003f66270 */
[----:B--2---:R-:W-:Y:S01]  /*d0e0*/  IMAD.U32 R5, RZ, RZ, UR7 ;  /* 0x00000007ff057e24 */ /* 0x004fe2000f8e00ff */
[----:B------:R1:W-:Y:S01]  /*d0f0*/  STL [R1+0x10], RZ ;  /* 0x000010ff01007387 */ /* 0x0003e20000100800 */
[----:B------:R-:W-:Y:S02]  /*d100*/  IMAD.U32 R13, RZ, RZ, UR11 ;  /* 0x0000000bff0d7e24 */ /* 0x000fe4000f8e00ff */
[----:B------:R-:W0:Y:S01]  /*d110*/  @P0 LDC R3, c[0x0][0x44c] ;  /* 0x00011300ff030b82 */ /* 0x000e220000000800 */
[----:B----4-:R-:W-:Y:S01]  /*d120*/  IMAD.U32 R15, RZ, RZ, UR9 ;  /* 0x00000009ff0f7e24 */ /* 0x010fe2000f8e00ff */
[----:B------:R1:W-:Y:S01]  /*d130*/  STL [R1+0x38], RZ ;  /* 0x000038ff01007387 */ /* 0x0003e20000100800 */
[----:B------:R-:W-:-:S02]  /*d140*/  IMAD.MOV.U32 R4, RZ, RZ, R0 ;  /* 0x000000ffff047224 */ /* 0x000fc400078e0000 */
[----:B------:R-:W-:Y:S01]  /*d150*/  IMAD.MOV.U32 R6, RZ, RZ, R9 ;  /* 0x000000ffff067224 */ /* 0x000fe200078e0009 */
[----:B------:R1:W-:Y:S01]  /*d160*/  STL.64 [R1+0x18], R12 ;  /* 0x0000180c01007387 */ /* 0x0003e20000100a00 */
[----:B------:R-:W-:Y:S01]  /*d170*/  VIADD R0, R194, 0x3f ;  /* 0x0000003fc2007836 */ /* 0x000fe20000000000 */
[----:B------:R-:W2:Y:S01]  /*d180*/  @P0 LDC R26, c[0x0][0x450] ;  /* 0x00011400ff1a0b82 */ /* 0x000ea20000000800 */
[----:B------:R-:W-:Y:S01]  /*d190*/  IMAD.U32 R30, RZ, RZ, UR38 ;  /* 0x00000026ff1e7e24 */ /* 0x000fe2000f8e00ff */
[----:B------:R1:W-:Y:S01]  /*d1a0*/  STL.128 [R1+0x40], R4 ;  /* 0x0000400401007387 */ /* 0x0003e20000100c00 */
[----:B------:R-:W-:-:S03]  /*d1b0*/  IMAD.U32 R56, RZ, RZ, UR38 ;  /* 0x00000026ff387e24 */ /* 0x000fc6000f8e00ff */
[----:B------:R1:W-:Y:S01]  /*d1c0*/  STL.64 [R1+0x20], R14 ;  /* 0x0000200e01007387 */ /* 0x0003e20000100a00 */
[----:B------:R-:W-:Y:S02]  /*d1d0*/  IADD3 R30, P1, R30, 0x28, RZ ;  /* 0x000000281e1e7810 */ /* 0x000fe40007f3e0ff */
[----:B------:R-:W-:-:S03]  /*d1e0*/  IADD3 R56, P2, R56, 0x50, RZ ;  /* 0x0000005038387810 */ /* 0x000fc60007f5e0ff */
[----:B------:R-:W-:Y:S02]  /*d1f0*/  IMAD.X R33, RZ, RZ, UR37, P1 ;  /* 0x00000025ff217e24 */ /* 0x000fe400088e06ff */
[----:B------:R-:W-:Y:S02]  /*d200*/  IMAD.X R57, RZ, RZ, UR37, P2 ;  /* 0x00000025ff397e24 */ /* 0x000fe400090e06ff */
[----:B0-----:R-:W-:-:S05]  /*d210*/  @P0 IMAD.HI.U32 R3, R0, R3, RZ ;  /* 0x0000000300030227 */ /* 0x001fca00078e00ff */
        /* <DEDUP_REMOVED lines=15> */
.L_x_6749:
[----:B------:R-:W-:-:S13]  /*d310*/  ISETP.NE.AND P1, PT, R11, 0x1, PT ;  /* 0x000000010b00780c */ /* 0x000fda0003f25270 */
[----:B------:R-:W0:Y:S02]  /*d320*/  @P1 LDC.64 R4, c[0x0][0xae0] ;  /* 0x0002b800ff041b82 */ /* 0x000e240000000a00 */
[----:B0-----:R-:W-:-:S05]  /*d330*/  @P1 IMAD.HI.U32 R4, R0, R4, RZ ;  /* 0x0000000400041227 */ /* 0x001fca00078e00ff */
[----:B------:R-:W-:-:S07]  /*d340*/  @P1 SHF.R.U32.HI R0, RZ, R5, R4 ;  /* 0x00000005ff001219 */ /* 0x000fce0000011604 */
.L_x_6750:
[----:B------:R-:W-:Y:S05]  /*d350*/  BSYNC B0 ;  /* 0x0000000000007941 */ /* 0x000fea0003800000 */
.L_x_6748:
[----:B------:R-:W-:-:S05]  /*d360*/  IMAD R3, R0, R11, R11 ;  /* 0x0000000b00037224 */ /* 0x000fca00078e020b */
[----:B------:R-:W-:-:S07]  /*d370*/  VIMNMX R10, R10, R3, PT ;  /* 0x000000030a0a7248 */ /* 0x000fce0003fe0100 */
.L_x_6747:
[----:B------:R-:W0:Y:S01]  /*d380*/  @P0 LDC R5, c[0x0][0x44c] ;  /* 0x00011300ff050b82 */ /* 0x000e220000000800 */
[----:B------:R-:W-:Y:S01]  /*d390*/  VIADD R10, R10, 0x3f ;  /* 0x0000003f0a0a7836 */ /* 0x000fe20000000000 */
[----:B------:R-:W-:Y:S01]  /*d3a0*/  ULDC UR4, c[0x0][0xad4] ;  /* 0x0002b50000047ab9 */ /* 0x000fe20000000800 */
[----:B------:R-:W-:-:S03]  /*d3b0*/  IMAD.MOV.U32 R4, RZ, RZ, R194 ;  /* 0x000000ffff047224 */ /* 0x000fc600078e00c2 */
[----:B------:R-:W-:Y:S02]  /*d3c0*/  SHF.R.S32.HI R3, RZ, 0x1f, R10 ;  /* 0x0000001fff037819 */ /* 0x000fe4000001140a */
[----:B------:R-:W1:Y:S02]  /*d3d0*/  @P0 LDC R0, c[0x0][0x450] ;  /* 0x00011400ff000b82 */ /* 0x000e640000000800 */
[----:B------:R-:W-:Y:S01]  /*d3e0*/  LEA.HI R3, R3, R10, RZ, 0x6 ;  /* 0x0000000a03037211 */ /* 0x000fe200078f30ff */
[----:B0-----:R-:W-:-:S05]  /*d3f0*/  @P0 IMAD.HI.U32 R5, R194, R5, RZ ;  /* 0x00000005c2050227 */ /* 0x001fca00078e00ff */
[----:B-1----:R-:W-:Y:S02]  /*d400*/  @P0 SHF.R.U32.HI R4, RZ, R0, R5 ;  /* 0x00000000ff040219 */ /* 0x002fe40000011605 */
[----:B------:R-:W-:-:S03]  /*d410*/  SHF.R.S32.HI R0, RZ, 0x6, R3 ;  /* 0x00000006ff007819 */ /* 0x000fc60000011403 */
        /* <DEDUP_REMOVED lines=14> */
.L_x_6753:
[----:B------:R-:W-:-:S13]  /*d500*/  ISETP.NE.AND P0, PT, R11, 0x1, PT ;  /* 0x000000010b00780c */ /* 0x000fda0003f05270 */
[----:B------:R-:W0:Y:S02]  /*d510*/  @P0 LDC.64 R4, c[0x0][0xae0] ;  /* 0x0002b800ff040b82 */ /* 0x000e240000000a00 */
[----:B0-----:R-:W-:-:S05]  /*d520*/  @P0 IMAD.HI.U32 R4, R3, R4, RZ ;  /* 0x0000000403040227 */ /* 0x001fca00078e00ff */
[----:B------:R-:W-:-:S07]  /*d530*/  @P0 SHF.R.U32.HI R3, RZ, R5, R4 ;  /* 0x00000005ff030219 */ /* 0x000fce0000011604 */
.L_x_6754:
[----:B------:R-:W-:Y:S05]  /*d540*/  BSYNC B0 ;  /* 0x0000000000007941 */ /* 0x000fea0003800000 */
.L_x_6752:
[----:B------:R-:W-:-:S05]  /*d550*/  IMAD R3, R3, R11, RZ ;  /* 0x0000000b03037224 */ /* 0x000fca00078e02ff */
[----:B------:R-:W-:-:S07]  /*d560*/  VIMNMX R0, R0, R3, !PT ;  /* 0x0000000300007248 */ /* 0x000fce0007fe0100 */
.L_x_6751:
[----:B------:R-:W-:-:S04]  /*d570*/  SHF.R.S32.HI R3, RZ, 0x1f, R0 ;  /* 0x0000001fff037819 */ /* 0x000fc80000011400 */
[----:B------:R-:W-:-:S04]  /*d580*/  LEA.HI R3, R3, R0, RZ, 0x6 ;  /* 0x0000000003037211 */ /* 0x000fc800078f30ff */
[----:B------:R-:W-:-:S04]  /*d590*/  SHF.R.S32.HI R3, RZ, 0x6, R3 ;  /* 0x00000006ff037819 */ /* 0x000fc80000011403 */
[----:B------:R-:W-:Y:S02]  /*d5a0*/  VIMNMX R22, RZ, R3, !PT ;  /* 0x00000003ff167248 */ /* 0x000fe40007fe0100 */
[----:B------:R-:W-:Y:S02]  /*d5b0*/  PRMT R3, RZ, 0x7610, R3 ;  /* 0x00007610ff037816 */ /* 0x000fe40000000003 */
[----:B------:R-:W-:-:S13]  /*d5c0*/  ISETP.GT.AND P0, PT, R23, R22, PT ;  /* 0x000000161700720c */ /* 0x000fda0003f04270 */
[----:B------:R-:W-:Y:S05]  /*d5d0*/  @!P0 BRA `(.L_x_6741) ;  /* 0x000001c400d48947 */ /* 0x000fea0003800000 */
[----:B------:R-:W2:Y:S01]  /*d5e0*/  LDL R4, [R1+0x414] ;  /* 0x0004140001047983 */ /* 0x000ea20000100800 */
[C---:B------:R-:W-:Y:S01]  /*d5f0*/  VIADD R7, R2.reuse, 0x400 ;  /* 0x0000040002077836 */ /* 0x040fe20000000000 */
[----:B------:R-:W-:Y:S01]  /*d600*/  UIADD3 UR4, UP0, UR44, 0x38400, URZ ;  /* 0x000384002c047890 */ /* 0x000fe2000ff1e03f */
[----:B------:R-:W-:Y:S01]  /*d610*/  IMAD.MOV.U32 R9, RZ, RZ, RZ ;  /* 0x000000ffff097224 */ /* 0x000fe200078e00ff */
[----:B------:R-:W0:Y:S01]  /*d620*/  S2R R45, SR_TID.X ;  /* 0x00000000002d7919 */ /* 0x000e220000002100 */
[----:B------:R-:W-:Y:S01]  /*d630*/  IMAD.MOV.U32 R10, RZ, RZ, 0x1 ;  /* 0x00000001ff0a7424 */ /* 0x000fe200078e00ff */
[----:B------:R-:W-:Y:S01]  /*d640*/  UIADD3.X UR5, URZ, UR45, URZ, UP0, !UPT ;  /* 0x0000002d3f057290 */ /* 0x000fe200087fe43f */
[----:B------:R-:W-:Y:S02]  /*d650*/  IMAD.MOV.U32 R11, RZ, RZ, RZ ;  /* 0x000000ffff0b7224 */ /* 0x000fe400078e00ff */
[----:B------:R-:W-:Y:S02]  /*d660*/  IMAD.U32 R12, RZ, RZ, UR4 ;  /* 0x00000004ff0c7e24 */ /* 0x000fe4000f8e00ff */
[----:B------:R-:W-:Y:S01]  /*d670*/  VIADD R65, R2, 0x20400 ;  /* 0x0002040002417836 */ /* 0x000fe20000000000 */
[----:B------:R1:W-:Y:S01]  /*d680*/  STL.128 [R1+0x60], R8 ;  /* 0x0000600801007387 */ /* 0x0003e20000100c00 */
[----:B------:R-:W-:-:S02]  /*d690*/  IMAD.U32 R13, RZ, RZ, UR5 ;  /* 0x00000005ff0d7e24 */ /* 0x000fc4000f8e00ff */
[----:B------:R-:W-:Y:S02]  /*d6a0*/  IMAD.U32 R26, RZ, RZ, UR38 ;  /* 0x00000026ff1a7e24 */ /* 0x000fe4000f8e00ff */
[----:B------:R-:W-:Y:S01]  /*d6b0*/  IMAD.U32 R60, RZ, RZ, UR38 ;  /* 0x00000026ff3c7e24 */ /* 0x000fe2000f8e00ff */
[----:B------:R3:W-:Y:S01]  /*d6c0*/  STL.64 [R1+0x58], R12 ;  /* 0x0000580c01007387 */ /* 0x0007e20000100a00 */
[----:B------:R-:W-:Y:S02]  /*d6d0*/  IMAD.U32 R51, RZ, RZ, UR38 ;  /* 0x00000026ff337e24 */ /* 0x000fe4000f8e00ff */
[----:B------:R-:W-:Y:S02]  /*d6e0*/  IMAD.U32 R42, RZ, RZ, UR38 ;  /* 0x00000026ff2a7e24 */ /* 0x000fe4000f8e00ff */
[----:B------:R-:W-:Y:S02]  /*d6f0*/  IMAD.U32 R53, RZ, RZ, UR38 ;  /* 0x00000026ff357e24 */ /* 0x000fe4000f8e00ff */
[----:B------:R-:W-:-:S02]  /*d700*/  IMAD.U32 R44, RZ, RZ, UR38 ;  /* 0x00000026ff2c7e24 */ /* 0x000fc4000f8e00ff */
[----:B------:R-:W-:Y:S02]  /*d710*/  IMAD.U32 R48, RZ, RZ, UR38 ;  /* 0x00000026ff307e24 */ /* 0x000fe4000f8e00ff */
[----:B-1----:R-:W-:Y:S01]  /*d720*/  IMAD.MOV.U32 R9, RZ, RZ, 0x40000040 ;  /* 0x40000040ff097424 */ /* 0x002fe200078e00ff */
[----:B---3--:R1:W5:Y:S01]  /*d730*/  LDL R12, [R1+0x444] ;  /* 0x00044400010c7983 */ /* 0x0083620000100800 */
[----:B------:R-:W-:Y:S02]  /*d740*/  IMAD.U32 R34, RZ, RZ, UR38 ;  /* 0x00000026ff227e24 */ /* 0x000fe4000f8e00ff */
[----:B0-----:R-:W-:-:S05]  /*d750*/  VIADD R6, R45, 0xffffff80 ;  /* 0xffffff802d067836 */ /* 0x001fca0000000000 */
[----:B------:R0:W-:Y:S02]  /*d760*/  STL [R1+0x74], R6 ;  /* 0x0000740601007387 */ /* 0x0001e40000100800 */
[----:B0-----:R-:W-:-:S04]  /*d770*/  SHF.R.U32.HI R6, RZ, 0x4, R7 ;  /* 0x00000004ff067819 */ /* 0x001fc80000011607 */
[----:B------:R-:W-:-:S04]  /*d780*/  LOP3.LUT R6, R6, 0x3fff, RZ, 0xc0, !PT ;  /* 0x00003fff06067812 */ /* 0x000fc800078ec0ff */
[----:B------:R-:W-:Y:S01]  /*d790*/  LOP3.LUT R6, R6, 0x10000, RZ, 0xfc, !PT ;  /* 0x0001000006067812 */ /* 0x000fe200078efcff */
[----:B--2---:R0:W2:Y:S02]  /*d7a0*/  SHFL.IDX PT, R0, R4, RZ, 0x1f ;  /* 0x00001fff04007589 */ /* 0x0040a400000e0000 */
[----:B0-----:R-:W-:-:S05]  /*d7b0*/  VIADD R4, R2, 0x36400 ;  /* 0x0003640002047836 */ /* 0x001fca0000000000 */
[----:B------:R-:W-:Y:S01]  /*d7c0*/  LOP3.LUT P0, RZ, R4, 0x3ff, RZ, 0xc0, !PT ;  /* 0x000003ff04ff7812 */ /* 0x000fe2000780c0ff */
[----:B------:R-:W-:-:S05]  /*d7d0*/  VIADD R4, R2, 0x26400 ;  /* 0x0002640002047836 */ /* 0x000fca0000000000 */
[----:B------:R-:W-:-:S04]  /*d7e0*/  SHF.R.U32.HI R5, RZ, 0x4, R4 ;  /* 0x00000004ff057819 */ /* 0x000fc80000011604 */
[----:B------:R-:W-:Y:S02]  /*d7f0*/  LOP3.LUT R5, R5, 0x3fff, RZ, 0xc0, !PT ;  /* 0x00003fff05057812 */ /* 0x000fe400078ec0ff */
[----:B--2---:R-:W-:-:S04]  /*d800*/  LEA.HI R3, R0, R0, RZ, 0x1 ;  /* 0x0000000000037211 */ /* 0x004fc800078f08ff */
[----:B------:R-:W-:-:S05]  /*d810*/  LOP3.LUT R3, R3, 0x6, RZ, 0xc0, !PT ;  /* 0x0000000603037812 */ /* 0x000fca00078ec0ff */
[----:B------:R-:W-:Y:S02]  /*d820*/  IMAD.IADD R0, R0, 0x1, -R3 ;  /* 0x0000000100007824 */ /* 0x000fe400078e0a03 */
[----:B------:R-:W-:Y:S02]  /*d830*/  VIADD R3, R2, 0x22400 ;  /* 0x0002240002037836 */ /* 0x000fe40000000000 */
[----:B------:R-:W-:Y:S01]  /*d840*/  IMAD R4, R0, 0x8000, R7 ;  /* 0x0000800000047824 */ /* 0x000fe200078e0207 */
[----:B------:R-:W-:Y:S01]  /*d850*/  LOP3.LUT R7, R5, 0x10000, RZ, 0xfc, !PT ;  /* 0x0001000005077812 */ /* 0x000fe200078efcff */
[----:B------:R-:W-:Y:S01]  /*d860*/  IMAD.MOV.U32 R5, RZ, RZ, 0x40000040 ;  /* 0x40000040ff057424 */ /* 0x000fe200078e00ff */
[----:B------:R-:W-:Y:S02]  /*d870*/  SHF.R.U32.HI R3, RZ, 0x4, R3 ;  /* 0x00000004ff037819 */ /* 0x000fe40000011603 */
[----:B------:R-:W-:Y:S02]  /*d880*/  SHF.R.U32.HI R4, RZ, 0x4, R4 ;  /* 0x00000004ff047819 */ /* 0x000fe40000011604 */
[----:B------:R-:W-:-:S02]  /*d890*/  LOP3.LUT R3, R3, 0x3fff, RZ, 0xc0, !PT ;  /* 0x00003fff03037812 */ /* 0x000fc400078ec0ff */
[----:B------:R-:W-:Y:S02]  /*d8a0*/  SHF.R.U32.HI R0, RZ, 0x4, R65 ;  /* 0x00000004ff007819 */ /* 0x000fe40000011641 */
[----:B------:R-:W-:Y:S02]  /*d8b0*/  LOP3.LUT R10, R3, 0x10000, RZ, 0xfc, !PT ;  /* 0x00010000030a7812 */ /* 0x000fe400078efcff */
[----:B------:R-:W-:Y:S01]  /*d8c0*/  LOP3.LUT R3, R4, 0x3fff, RZ, 0xc0, !PT ;  /* 0x00003fff04037812 */ /* 0x000fe200078ec0ff */
[----:B------:R-:W-:Y:S01]  /*d8d0*/  IMAD.MOV.U32 R4, RZ, RZ, R7 ;  /* 0x000000ffff047224 */ /* 0x000fe200078e0007 */
[----:B------:R-:W-:Y:S01]  /*d8e0*/  LOP3.LUT R0, R0, 0x3fff, RZ, 0xc0, !PT ;  /* 0x00003fff00007812 */ /* 0x000fe200078ec0ff */
[----:B------:R-:W-:Y:S01]  /*d8f0*/  IMAD.MOV.U32 R7, RZ, RZ, 0x40000040 ;  /* 0x40000040ff077424 */ /* 0x000fe200078e00ff */
[----:B------:R-:W-:Y:S02]  /*d900*/  LOP3.LUT R3, R3, 0x2000000, RZ, 0xfc, !PT ;  /* 0x0200000003037812 */ /* 0x000fe400078efcff */
[----:B------:R-:W-:Y:S01]  /*d910*/  LOP3.LUT R8, R0, 0x10000, RZ, 0xfc, !PT ;  /* 0x0001000000087812 */ /* 0x000fe200078efcff */
[----:B------:R-:W-:Y:S01]  /*d920*/  BSSY B6, `(.L_x_6755) ;  /* 0x0000038000067945 */ /* 0x000fe20003800000 */
[----:B------:R0:W-:Y:S01]  /*d930*/  STL.128 [R1+0x90], R4 ;  /* 0x0000900401007387 */ /* 0x0001e20000100c00 */
[----:B------:R-:W-:Y:S01]  /*d940*/  IADD3 R26, P6, R26, 0x58, RZ ;  /* 0x000000581a1a7810 */ /* 0x000fe20007fde0ff */
[----:B------:R-:W-:-:S02]  /*d950*/  IMAD.MOV.U32 R0, RZ, RZ, R221 ;  /* 0x000000ffff007224 */ /* 0x000fc400078e00dd */
[----:B------:R1:W-:Y:S01]  /*d960*/  STL.64 [R1+0x78], R8 ;  /* 0x0000780801007387 */ /* 0x0003e20000100a00 */
[----:B0-----:R-:W-:-:S03]  /*d970*/  IMAD.MOV.U32 R6, RZ, RZ, R3 ;  /* 0x000000ffff067224 */ /* 0x001fc600078e0003 */
[----:B------:R1:W5:Y:S01]  /*d980*/  LDL R3, [R1+0x434] ;  /* 0x0004340001037983 */ /* 0x0003620000100800 */
[----:B------:R-:W-:Y:S02]  /*d990*/  IMAD.MOV.U32 R4, RZ, RZ, R10 ;  /* 0x000000ffff047224 */ /* 0x000fe400078e000a */
[----:B------:R-:W-:-:S03]  /*d9a0*/  IMAD.U32 R10, RZ, RZ, UR38 ;  /* 0x00000026ff0a7e24 */ /* 0x000fc6000f8e00ff */
[----:B------:R1:W-:Y:S01]  /*d9b0*/  STL.128 [R1+0x80], R4 ;  /* 0x0000800401007387 */ /* 0x0003e20000100c00 */
[----:B------:R-:W-:Y:S02]  /*d9c0*/  IADD3 R60, P5, R60, 0x60, RZ ;  /* 0x000000603c3c7810 */ /* 0x000fe40007fbe0ff */
[----:B------:R-:W-:Y:S01]  /*d9d0*/  IADD3 R39, P2, R10, 0x74, RZ ;  /* 0x000000740a277810 */ /* 0x000fe20007f5e0ff */
[----:B------:R-:W-:Y:S01]  /*d9e0*/  IMAD.X R27, RZ, RZ, UR37, P6 ;  /* 0x00000025ff1b7e24 */ /* 0x000fe2000b0e06ff */
[----:B------:R-:W-:Y:S01]  /*d9f0*/  IADD3 R51, P1, R51, 0x68, RZ ;  /* 0x0000006833337810 */ /* 0x000fe20007f3e0ff */
[----:B------:R-:W-:Y:S01]  /*da00*/  IMAD.X R59, RZ, RZ, UR37, P5 ;  /* 0x00000025ff3b7e24 */ /* 0x000fe2000a8e06ff */
[----:B------:R-:W-:Y:S01]  /*da10*/  IADD3 R42, P4, R42, 0x78, RZ ;  /* 0x000000782a2a7810 */ /* 0x000fe20007f9e0ff */
[----:B------:R-:W-:Y:S01]  /*da20*/  IMAD.X R40, RZ, RZ, UR37, P2 ;  /* 0x00000025ff287e24 */ /* 0x000fe200090e06ff */
[----:B------:R-:W-:Y:S02]  /*da30*/  IADD3 R53, P3, R53, 0x80, RZ ;  /* 0x0000008035357810 */ /* 0x000fe40007f7e0ff */
[----:B------:R-:W-:-:S02]  /*da40*/  IADD3 R44, P2, R44, 0x88, RZ ;  /* 0x000000882c2c7810 */ /* 0x000fc40007f5e0ff */
[----:B------:R-:W-:Y:S02]  /*da50*/  IADD3 R48, P6, R48, 0x90, RZ ;  /* 0x0000009030307810 */ /* 0x000fe40007fde0ff */
[----:B------:R-:W-:Y:S01]  /*da60*/  IADD3 R34, P5, R34, 0x98, RZ ;  /* 0x0000009822227810 */ /* 0x000fe20007fbe0ff */
[----:B------:R-:W-:Y:S02]  /*da70*/  IMAD.X R50, RZ, RZ, UR37, P1 ;  /* 0x00000025ff327e24 */ /* 0x000fe400088e06ff */
[----:B------:R-:W-:Y:S02]  /*da80*/  IMAD.X R41, RZ, RZ, UR37, P4 ;  /* 0x00000025ff297e24 */ /* 0x000fe4000a0e06ff */
[----:B------:R-:W-:Y:S02]  /*da90*/  IMAD.X R52, RZ, RZ, UR37, P3 ;  /* 0x00000025ff347e24 */ /* 0x000fe400098e06ff */
[----:B------:R-:W-:Y:S02]  /*daa0*/  IMAD.X R43, RZ, RZ, UR37, P2 ;  /* 0x00000025ff2b7e24 */ /* 0x000fe400090e06ff */
[----:B------:R-:W-:-:S02]  /*dab0*/  IMAD.X R49, RZ, RZ, UR37, P6 ;  /* 0x00000025ff317e24 */ /* 0x000fc4000b0e06ff */
[----:B------:R-:W-:Y:S01]  /*dac0*/  IMAD.X R35, RZ, RZ, UR37, P5 ;  /* 0x00000025ff237e24 */ /* 0x000fe2000a8e06ff */
[----:B-1----:R-:W-:Y:S06]  /*dad0*/  @!P0 BRA `(.L_x_6756) ;  /* 0x0000000000708947 */ /* 0x002fec0003800000 */
        /* <DEDUP_REMOVED lines=12> */
[----:B-----5:R-:W-:Y:S02]  /*dba0*/  IMAD.MOV.U32 R12, RZ, RZ, 0x1 ;  /* 0x00000001ff0c7424 */ /* 0x020fe400078e00ff */
[----:B------:R-:W-:-:S07]  /*dbb0*/  IMAD.MOV.U32 R13, RZ, RZ, RZ ;  /* 0x000000ffff0d7224 */ /* 0x000fce00078e00ff */
[----:B------:R-:W-:-:S07]  /*dbc0*/  LEPC R20, `(.L_x_6757) ;  /* 0x000000001014794e */ /* 0x000fce0000000000 */
[----:B0-----:R-:W-:Y:S05]  /*dbd0*/  CALL.ABS.NOINC R14 ;  /* 0x000000000e007343 */ /* 0x001fea0003c00000 */
.L_x_6757:
        /* <DEDUP_REMOVED lines=12> */
.L_x_6756:
[----:B------:R-:W-:Y:S05]  /*dca0*/  BSYNC B6 ;  /* 0x0000000000067941 */ /* 0x000fea0003800000 */
.L_x_6755:
[----:B-----5:R-:W-:Y:S01]  /*dcb0*/  SHF.R.S32.HI R4, RZ, 0x1f, R3 ;  /* 0x0000001fff047819 */ /* 0x020fe20000011403 */
[----:B------:R-:W-:Y:S01]  /*dcc0*/  UIADD3 UR6, UP0, UR38, 0xfc, URZ ;  /* 0x000000fc26067890 */ /* 0x000fe2000ff1e03f */
[----:B------:R-:W0:Y:S01]  /*dcd0*/  LDC.64 R28, c[0x0][0xad8] ;  /* 0x0002b600ff1c7b82 */ /* 0x000e220000000a00 */
[----:B------:R-:W-:Y:S01]  /*dce0*/  UIADD3 UR4, UP1, UR38, 0x70, URZ ;  /* 0x0000007026047890 */ /* 0x000fe2000ff3e03f */
[----:B------:R-:W-:Y:S01]  /*dcf0*/  LEA.HI R4, R4, R3, RZ, 0x3 ;  /* 0x0000000304047211 */ /* 0x000fe200078f18ff */
[----:B------:R-:W-:Y:S01]  /*dd00*/  UIADD3.X UR7, URZ, UR37, URZ, UP0, !UPT ;  /* 0x000000253f077290 */ /* 0x000fe200087fe43f */
[----:B------:R-:W-:Y:S01]  /*dd10*/  IMAD.MOV.U32 R15, RZ, RZ, 0x2 ;  /* 0x00000002ff0f7424 */ /* 0x000fe200078e00ff */
[----:B------:R-:W-:Y:S01]  /*dd20*/  UIADD3.X UR5, URZ, UR37, URZ, UP1, !UPT ;  /* 0x000000253f057290 */ /* 0x000fe20008ffe43f */
[C---:B------:R-:W-:Y:S01]  /*dd30*/  LOP3.LUT R6, R4.reuse, 0xfffffff8, RZ, 0xc0, !PT ;  /* 0xfffffff804067812 */ /* 0x040fe200078ec0ff */
[----:B------:R-:W-:Y:S01]  /*dd40*/  IMAD.SHL.U32 R4, R4, 0x40, RZ ;  /* 0x0000004004047824 */ /* 0x000fe200078e00ff */
[----:B------:R-:W1:Y:S01]  /*dd50*/  LDC.64 R20, c[0x0][0xae0] ;  /* 0x0002b800ff147b82 */ /* 0x000e620000000a00 */
[----:B------:R-:W-:Y:S01]  /*dd60*/  IMAD.U32 R8, RZ, RZ, UR4 ;  /* 0x00000004ff087e24 */ /* 0x000fe2000f8e00ff */
[----:B------:R-:W-:Y:S01]  /*dd70*/  UIADD3 UR4, UP1, UR38, 0xa0, URZ ;  /* 0x000000a026047890 */ /* 0x000fe2000ff3e03f */
[----:B------:R-:W-:Y:S01]  /*dd80*/  IMAD.IADD R10, R3, 0x1, -R6 ;  /* 0x00000001030a7824 */ /* 0x000fe200078e0a06 */
[----:B------:R-:W-:Y:S01]  /*dd90*/  LOP3.LUT R9, R4, 0xfffffe00, RZ, 0xc0, !PT ;  /* 0xfffffe0004097812 */ /* 0x000fe200078ec0ff */
[----:B------:R-:W-:Y:S01]  /*dda0*/  IMAD.U32 R6, RZ, RZ, UR6 ;  /* 0x00000006ff067e24 */ /* 0x000fe2000f8e00ff */
[----:B------:R-:W-:Y:S01]  /*ddb0*/  STL.64 [R1+0xc0], R26 ;  /* 0x0000c01a01007387 */ /* 0x000fe20000100a00 */
[C---:B------:R-:W-:Y:S01]  /*ddc0*/  IMAD.SHL.U32 R3, R10.reuse, 0x40, RZ ;  /* 0x000000400a037824 */ /* 0x040fe200078e00ff */
[C---:B------:R-:W-:Y:S01]  /*ddd0*/  LOP3.LUT P0, RZ, R10.reuse, 0x2, RZ, 0xc0, !PT ;  /* 0x000000020aff7812 */ /* 0x040fe2000780c0ff */
[----:B------:R-:W-:Y:S01]  /*dde0*/  IMAD.MOV.U32 R4, RZ, RZ, R6 ;  /* 0x000000ffff047224 */ /* 0x000fe200078e0006 */
[----:B------:R-:W-:Y:S01]  /*ddf0*/  LOP3.LUT P1, RZ, R10, 0x4, RZ, 0xc0, !PT ;  /* 0x000000040aff7812 */ /* 0x000fe2000782c0ff */
[----:B------:R-:W-:Y:S01]  /*de00*/  IMAD R9, R0, 0x400, R9 ;  /* 0x0000040000097824 */ /* 0x000fe200078e0209 */
[----:B------:R-:W-:Y:S01]  /*de10*/  LOP3.LUT R3, R3, 0x1c0, RZ, 0xc0, !PT ;  /* 0x000001c003037812 */ /* 0x000fe200078ec0ff */
[----:B------:R-:W-:Y:S01]  /*de20*/  IMAD.U32 R5, RZ, RZ, UR7 ;  /* 0x00000007ff057e24 */ /* 0x000fe2000f8e00ff */
[----:B------:R-:W-:Y:S01]  /*de30*/  UIADD3 UR6, UP0, UR38, 0xb0, URZ ;  /* 0x000000b026067890 */ /* 0x000fe2000ff1e03f */
[----:B------:R-:W-:Y:S01]  /*de40*/  IMAD.U32 R7, RZ, RZ, UR5 ;  /* 0x00000005ff077e24 */ /* 0x000fe2000f8e00ff */
[----:B------:R-:W-:Y:S01]  /*de50*/  LOP3.LUT R11, R3, 0x8, R12, 0xf8, !PT ;  /* 0x00000008030b7812 */ /* 0x000fe200078ef80c */
[----:B------:R-:W-:Y:S01]  /*de60*/  IMAD.MOV.U32 R6, RZ, RZ, R8 ;  /* 0x000000ffff067224 */ /* 0x000fe200078e0008 */
[----:B------:R-:W-:Y:S01]  /*de70*/  SHF.R.U32.HI R12, RZ, 0x3, R3 ;  /* 0x00000003ff0c7819 */ /* 0x000fe20000011603 */
[----:B------:R-:W-:Y:S01]  /*de80*/  UIADD3.X UR5, URZ, UR37, URZ, UP1, !UPT ;  /* 0x000000253f057290 */ /* 0x000fe20008ffe43f */
[----:B------:R-:W-:Y:S01]  /*de90*/  IMAD.MOV.U32 R54, RZ, RZ, 0x10 ;  /* 0x00000010ff367424 */ /* 0x000fe200078e00ff */
[----:B------:R-:W-:Y:S01]  /*dea0*/  UIADD3.X UR7, URZ, UR37, URZ, UP0, !UPT ;  /* 0x000000253f077290 */ /* 0x000fe200087fe43f */
[----:B------:R-:W-:Y:S01]  /*deb0*/  LOP3.LUT R0, R11, R12, RZ, 0x3c, !PT ;  /* 0x0000000c0b007212 */ /* 0x000fe200078e3cff */
[----:B------:R2:W-:Y:S01]  /*dec0*/  STL.128 [R1+0x100], R4 ;  /* 0x0001000401007387 */ /* 0x0005e20000100c00 */
[----:B------:R-:W3:Y:S01]  /*ded0*/  LDC.64 R12, c[0x0][0xad0] ;  /* 0x0002b400ff0c7b82 */ /* 0x000ee20000000a00 */
[----:B------:R-:W-:Y:S01]  /*dee0*/  IMAD.MOV.U32 R8, RZ, RZ, R39 ;  /* 0x000000ffff087224 */ /* 0x000fe200078e0027 */
[----:B------:R-:W-:Y:S01]  /*def0*/  SEL R54, R54, 0xfffffff0, !P0 ;  /* 0xfffffff036367807 */ /* 0x000fe20004000000 */
[----:B------:R-:W-:Y:S01]  /*df00*/  IMAD.IADD R0, R9, 0x1, R0 ;  /* 0x0000000109007824 */ /* 0x000fe200078e0200 */
[----:B------:R-:W-:Y:S01]  /*df10*/  STL.64 [R1+0xb0], R192 ;  /* 0x0000b0c001007387 */ /* 0x000fe20000100a00 */
[----:B------:R-:W-:-:S02]  /*df20*/  IMAD.MOV.U32 R9, RZ, RZ, R40 ;  /* 0x000000ffff097224 */ /* 0x000fc400078e0028 */
[----:B------:R-:W-:Y:S01]  /*df30*/  IMAD.WIDE.U32 R14, R0, R15, UR44 ;  /* 0x0000002c000e7e25 */ /* 0x000fe2000f8e000f */
[----:B------:R-:W-:Y:S03]  /*df40*/  STL.U8 [R1+0xc8], RZ ;  /* 0x0000c8ff01007387 */ /* 0x000fe60000100000 */
[----:B------:R-:W-:Y:S01]  /*df50*/  IMAD.U32 R10, RZ, RZ, UR4 ;  /* 0x00000004ff0a7e24 */ /* 0x000fe2000f8e00ff */
[----:B------:R-:W-:Y:S01]  /*df60*/  IADD3 R14, P0, R14, 0x36400, RZ ;  /* 0x000364000e0e7810 */ /* 0x000fe20007f1e0ff */
[----:B------:R-:W-:Y:S01]  /*df70*/  IMAD.U32 R11, RZ, RZ, UR5 ;  /* 0x00000005ff0b7e24 */ /* 0x000fe2000f8e00ff */
[----:B------:R-:W-:Y:S01]  /*df80*/  STL.U8 [R1+0x120], RZ ;  /* 0x000120ff01007387 */ /* 0x000fe20000100000 */
[----:B--2---:R-:W2:Y:S01]  /*df90*/  LDC R6, c[0x0][0x450] ;  /* 0x00011400ff067b82 */ /* 0x004ea20000000800 */
[----:B------:R-:W-:Y:S01]  /*dfa0*/  IMAD.MOV.U32 R55, RZ, RZ, 0x20 ;  /* 0x00000020ff377424 */ /* 0x000fe200078e00ff */
[----:B------:R-:W-:Y:S01]  /*dfb0*/  ULDC UR4, c[0x0][0x3f4] ;  /* 0x0000fd0000047ab9 */ /* 0x000fe20000000800 */
[----:B------:R4:W-:Y:S01]  /*dfc0*/  STL.128 [R1+0x110], R8 ;  /* 0x0001100801007387 */ /* 0x0009e20000100c00 */
[----:B------:R-:W-:Y:S01]  /*dfd0*/  IMAD.X R15, RZ, RZ, R15, P0 ;  /* 0x000000ffff0f7224 */ /* 0x000fe200000e060f */
[----:B------:R-:W-:Y:S01]  /*dfe0*/  ISETP.LT.AND P0, PT, RZ, UR4, PT ;  /* 0x00000004ff007c0c */ /* 0x000fe2000bf01270 */
[----:B0-----:R-:W-:Y:S01]  /*dff0*/  IMAD.MOV.U32 R27, RZ, RZ, R28 ;  /* 0x000000ffff1b7224 */ /* 0x001fe200078e001c */
[----:B------:R-:W-:Y:S01]  /*e000*/  SEL R55, R55, 0xffffffe0, !P1 ;  /* 0xffffffe037377807 */ /* 0x000fe20004800000 */
[----:B------:R-:W2:Y:S01]  /*e010*/  LDC.64 R4, c[0x0][0x448] ;  /* 0x00011200ff047b82 */ /* 0x000ea20000000a00 */
[----:B---3--:R-:W-:Y:S01]  /*e020*/  IMAD.MOV.U32 R26, RZ, RZ, R13 ;  /* 0x000000ffff1a7224 */ /* 0x008fe200078e000d */
[----:B------:R-:W-:Y:S01]  /*e030*/  STL.64 [R1+0xa8], R14 ;  /* 0x0000a80e01007387 */ /* 0x000fe20000100a00 */
[----:B------:R-:W-:-:S02]  /*e040*/  IMAD.MOV.U32 R7, RZ, RZ, R12 ;  /* 0x000000ffff077224 */ /* 0x000fc400078e000c */
[----:B------:R-:W-:Y:S01]  /*e050*/  VIADD R229, R45, 0xffffff80 ;  /* 0xffffff802de57836 */ /* 0x000fe20000000000 */
[----:B------:R-:W-:Y:S01]  /*e060*/  STL.64 [R1+0xa0], R54 ;  /* 0x0000a03601007387 */ /* 0x000fe20000100a00 */
[----:B------:R-:W-:Y:S02]  /*e070*/  IMAD.U32 R46, RZ, RZ, UR6 ;  /* 0x00000006ff2e7e24 */ /* 0x000fe4000f8e00ff */
[----:B------:R-:W-:Y:S01]  /*e080*/  IMAD.U32 R47, RZ, RZ, UR7 ;  /* 0x00000007ff2f7e24 */ /* 0x000fe2000f8e00ff */
[----:B------:R-:W-:Y:S01]  /*e090*/  STL.128 [R1+0xd0], R24 ;  /* 0x0000d01801007387 */ /* 0x000fe20000100c00 */
[----:B----4-:R-:W-:Y:S02]  /*e0a0*/  IMAD.MOV.U32 R8, RZ, RZ, RZ ;  /* 0x000000ffff087224 */ /* 0x010fe400078e00ff */
[----:B------:R-:W-:Y:S01]  /*e0b0*/  IMAD.MOV.U32 R9, RZ, RZ, R29 ;  /* 0x000000ffff097224 */ /* 0x000fe200078e001d */
[----:B------:R-:W-:Y:S01]  /*e0c0*/  STL [R1+0xcc], R229 ;  /* 0x0000cce501007387 */ /* 0x000fe20000100800 */
[----:B-1----:R-:W-:-:S02]  /*e0d0*/  IMAD.MOV.U32 R10, RZ, RZ, R20 ;  /* 0x000000ffff0a7224 */ /* 0x002fc400078e0014 */
[----:B------:R-:W-:Y:S01]  /*e0e0*/  IMAD.MOV.U32 R11, RZ, RZ, R21 ;  /* 0x000000ffff0b7224 */ /* 0x000fe200078e0015 */
[----:B------:R0:W-:Y:S01]  /*e0f0*/  STL.64 [R1+0xb8], R46 ;  /* 0x0000b82e01007387 */ /* 0x0001e20000100a00 */
[----:B------:R-:W-:Y:S02]  /*e100*/  IMAD.U32 R28, RZ, RZ, UR38 ;  /* 0x00000026ff1c7e24 */ /* 0x000fe4000f8e00ff */
[----:B------:R-:W-:Y:S01]  /*e110*/  IMAD.U32 R39, RZ, RZ, UR38 ;  /* 0x00000026ff277e24 */ /* 0x000fe2000f8e00ff */
[----:B------:R1:W-:Y:S01]  /*e120*/  STL.128 [R1+0xe0], R8 ;  /* 0x0000e00801007387 */ /* 0x0003e20000100c00 */
[----:B------:R-:W-:Y:S01]  /*e130*/  IMAD.U32 R63, RZ, RZ, UR38 ;  /* 0x00000026ff3f7e24 */ /* 0x000fe2000f8e00ff */
[----:B------:R-:W-:Y:S01]  /*e140*/  IADD3 R28, P1, R28, 0x120, RZ ;  /* 0x000001201c1c7810 */ /* 0x000fe20007f3e0ff */
[----:B------:R-:W-:Y:S01]  /*e150*/  IMAD.U32 R45, RZ, RZ, UR38 ;  /* 0x00000026ff2d7e24 */ /* 0x000fe2000f8e00ff */
[----:B--2---:R1:W-:Y:S01]  /*e160*/  STL.128 [R1+0xf0], R4 ;  /* 0x0000f00401007387 */ /* 0x0043e20000100c00 */
[----:B------:R-:W-:Y:S01]  /*e170*/  IMAD.U32 R40, RZ, RZ, UR38 ;  /* 0x00000026ff287e24 */ /* 0x000fe2000f8e00ff */
[----:B------:R-:W-:Y:S01]  /*e180*/  IADD3 R39, P2, R39, 0xcc, RZ ;  /* 0x000000cc27277810 */ /* 0x000fe20007f5e0ff */
[----:B------:R-:W-:Y:S01]  /*e190*/  IMAD.X R29, RZ, RZ, UR37, P1 ;  /* 0x00000025ff1d7e24 */ /* 0x000fe200088e06ff */
[----:B------:R-:W-:Y:S01]  /*e1a0*/  IADD3 R63, P3, R63, 0xc8, RZ ;  /* 0x000000c83f3f7810 */ /* 0x000fe20007f7e0ff */
[----:B0-----:R-:W-:Y:S01]  /*e1b0*/  IMAD.U32 R47, RZ, RZ, UR38 ;  /* 0x00000026ff2f7e24 */ /* 0x001fe2000f8e00ff */
[----:B------:R-:W-:Y:S01]  /*e1c0*/  IADD3 R45, P4, R45, 0xb8, RZ ;  /* 0x000000b82d2d7810 */ /* 0x000fe20007f9e0ff */
[----:B------:R-:W-:Y:S01]  /*e1d0*/  IMAD.X R46, RZ, RZ, UR37, P2 ;  /* 0x00000025ff2e7e24 */ /* 0x000fe200090e06ff */
[----:B------:R-:W-:Y:S01]  /*e1e0*/  IADD3 R40, P6, R40, 0x108, RZ ;  /* 0x0000010828287810 */ /* 0x000fe20007fde0ff */
[----:B------:R-:W-:Y:S01]  /*e1f0*/  IMAD.X R64, RZ, RZ, UR37, P3 ;  /* 0x00000025ff407e24 */ /* 0x000fe200098e06ff */
[----:B------:R-:W-:Y:S01]  /*e200*/  IADD3 R47, P5, R47, 0x100, RZ ;  /* 0x000001002f2f7810 */ /* 0x000fe20007fbe0ff */
[----:B------:R-:W-:-:S02]  /*e210*/  IMAD.X R61, RZ, RZ, UR37, P4 ;  /* 0x00000025ff3d7e24 */ /* 0x000fc4000a0e06ff */
[----:B------:R-:W-:Y:S02]  /*e220*/  IMAD.X R58, RZ, RZ, UR37, P6 ;  /* 0x00000025ff3a7e24 */ /* 0x000fe4000b0e06ff */
[----:B------:R-:W-:Y:S01]  /*e230*/  IMAD.X R62, RZ, RZ, UR37, P5 ;  /* 0x00000025ff3e7e24 */ /* 0x000fe2000a8e06ff */
[----:B-1----:R-:W-:Y:S07]  /*e240*/  @P0 BRA `(.L_x_6758) ;  /* 0x0000000000400947 */ /* 0x002fee0003800000 */
        /* <DEDUP_REMOVED lines=10> */
.L_x_6761:
[----:B-1----:R1:W2:Y:S02]  /*e2f0*/  SYNCS.PHASECHK.TRANS64.TRYWAIT P0, [R2+URZ+0x38800], R3 ;  /* 0x03880003020075a7 */ /* 0x0022a4000800017f */
[----:B--2---:R-:W-:Y:S05]  /*e300*/  @!P0 NANOSLEEP.SYNCS 0x989680 ;  /* 0x009896800000895d */ /* 0x004fea0003900000 */
[----:B------:R-:W2:Y:S02]  /*e310*/  @!P0 SYNCS.PHASECHK.TRANS64 P0, [R2+URZ+0x38800], R3 ;  /* 0x03880003020085a7 */ /* 0x000ea4000800007f */
[----:B--2---:R-:W-:Y:S05]  /*e320*/  @!P0 BRA `(.L_x_6761) ;  /* 0xfffffffc00f08947 */ /* 0x004fea000383ffff */
.L_x_6760:
[----:B------:R-:W-:Y:S05]  /*e330*/  BSYNC B0 ;  /* 0x0000000000007941 */ /* 0x000fea0003800000 */
.L_x_6759:
[----:B------:R-:W-:Y:S05]  /*e340*/  BRA `(.L_x_6762) ;  /* 0x0000002c00187947 */ /* 0x000fea0003800000 */
.L_x_6758:
[----:B------:R-:W-:Y:S01]  /*e350*/  LOP3.LUT P0, RZ, R65, 0x3ff, RZ, 0xc0, !PT ;  /* 0x000003ff41ff7812 */ /* 0x000fe2000780c0ff */
[----:B------:R-:W-:Y:S01]  /*e360*/  ULDC.64 UR4, c[0x0][0x3f8] ;  /* 0x0000fe0000047ab9 */ /* 0x000fe20000000a00 */
[----:B------:R-:W-:Y:S01]  /*e370*/  SHF.R.S32.HI R0, RZ, 0x1f, R36 ;  /* 0x0000001fff007819 */ /* 0x000fe20000011424 */
[----:B------:R-:W-:Y:S01]  /*e380*/  ULDC.64 UR6, c[0x0][0x408] ;  /* 0x0001020000067ab9 */ /* 0x000fe20000000a00 */
[----:B------:R-:W-:Y:S01]  /*e390*/  IMAD.WIDE.U32 R26, R36, UR4, RZ ;  /* 0x00000004241a7c25 */ /* 0x000fe2000f8e00ff */
[----:B------:R-:W-:Y:S03]  /*e3a0*/  BSSY B6, `(.L_x_6763) ;  /* 0x0000019000067945 */ /* 0x000fe60003800000 */
[C---:B------:R-:W-:Y:S02]  /*e3b0*/  IMAD R3, R0.reuse, UR4, RZ ;  /* 0x0000000400037c24 */ /* 0x040fe4000f8e02ff */
[----:B------:R-:W-:-:S02]  /*e3c0*/  IMAD R5, R0, UR6, RZ ;  /* 0x0000000600057c24 */ /* 0x000fc4000f8e02ff */
[C---:B------:R-:W-:Y:S02]  /*e3d0*/  IMAD R3, R36.reuse, UR5, R3 ;  /* 0x0000000524037c24 */ /* 0x040fe4000f8e0203 */
[C---:B------:R-:W-:Y:S02]  /*e3e0*/  IMAD R5, R36.reuse, UR7, R5 ;  /* 0x0000000724057c24 */ /* 0x040fe4000f8e0205 */
[----:B------:R-:W-:-:S04]  /*e3f0*/  IMAD.WIDE.U32 R54, R36, UR6, RZ ;  /* 0x0000000624367c25 */ /* 0x000fc8000f8e00ff */
[----:B------:R-:W-:Y:S02]  /*e400*/  IMAD.IADD R25, R3, 0x1, R27 ;  /* 0x0000000103197824 */ /* 0x000fe400078e021b */
[----:B------:R-:W-:Y:S01]  /*e410*/  IMAD.IADD R65, R5, 0x1, R55 ;  /* 0x0000000105417824 */ /* 0x000fe200078e0237 */
[----:B------:R-:W-:Y:S06]  /*e420*/  @!P0 BRA `(.L_x_6764) ;  /* 0x0000000000408947 */ /* 0x000fec0003800000 */
        /* <DEDUP_REMOVED lines=16> */
.L_x_6764:
[----:B------:R-:W-:Y:S05]  /*e530*/  BSYNC B6 ;  /* 0x0000000000067941 */ /* 0x000fea0003800000 */
.L_x_6763:
[----:B------:R-:W2:Y:S01]  /*e540*/  LDL R0, [R1+0x50] ;  /* 0x0000500001007983 */ /* 0x000ea20000100800 */
[----:B------:R-:W-:Y:S01]  /*e550*/  ULDC.U8 UR4, c[0x0][0x410] ;  /* 0x0001040000047ab9 */ /* 0x000fe20000000000 */
[----:B------:R-:W-:Y:S01]  /*e560*/  BSSY B0, `(.L_x_6765) ;  /* 0x000029c000007945 */ /* 0x000fe20003800000 */
[----:B------:R-:W-:Y:S01]  /*e570*/  ISETP.NE.AND P0, PT, RZ, UR4, PT ;  /* 0x00000004ff007c0c */ /* 0x000fe2000bf05270 */
[----:B--2---:R-:W-:-:S12]  /*e580*/  IMAD R0, R0, 0x40, R155 ;  /* 0x0000004000007824 */ /* 0x004fd800078e029b */
[----:B------:R-:W-:Y:S05]  /*e590*/  @!P0 BRA `(.L_x_6766) ;  /* 0x0000001400708947 */ /* 0x000fea0003800000 */
[----:B------:R-:W2:Y:S01]  /*e5a0*/  LDL R20, [R1+0x410] ;  /* 0x0004100001147983 */ /* 0x000ea20000100800 */
[----:B------:R-:W0:Y:S01]  /*e5b0*/  LDC R71, c[0x0][0x448] ;  /* 0x00011200ff477b82 */ /* 0x000e220000000800 */
[----:B------:R-:W-:Y:S01]  /*e5c0*/  ULDC.64 UR4, c[0x0][0x3f8] ;  /* 0x0000fe0000047ab9 */ /* 0x000fe20000000a00 */
[----:B------:R-:W-:Y:S01]  /*e5d0*/  ULDC.64 UR6, c[0x0][0x408] ;  /* 0x0001020000067ab9 */ /* 0x000fe20000000a00 */
[----:B------:R-:W-:Y:S02]  /*e5e0*/  IMAD.MOV.U32 R27, RZ, RZ, R25 ;  /* 0x000000ffff1b7224 */ /* 0x000fe400078e0019 */
[----:B------:R-:W-:Y:S01]  /*e5f0*/  IMAD.MOV.U32 R55, RZ, RZ, R65 ;  /* 0x000000ffff377224 */ /* 0x000fe200078e0041 */
[----:B0-----:R-:W-:-:S13]  /*e600*/  ISETP.NE.AND P0, PT, R71, 0x1, PT ;  /* 0x000000014700780c */ /* 0x001fda0003f05270 */
[----:B------:R-:W0:Y:S08]  /*e610*/  @P0 LDC R4, c[0x0][0x44c] ;  /* 0x00011300ff040b82 */ /* 0x000e300000000800 */
[----:B------:R-:W1:Y:S01]  /*e620*/  @P0 LDC R5, c[0x0][0x450] ;  /* 0x00011400ff050b82 */ /* 0x000e620000000800 */
[----:B--2---:R-:W-:-:S04]  /*e630*/  IMAD R3, R20, 0x20, R0 ;  /* 0x0000002014037824 */ /* 0x004fc800078e0200 */
        /* <DEDUP_REMOVED lines=23> */
.L_x_7073:
        /* <DEDUP_REMOVED lines=8> */
[----:B------:R-:W3:Y:S01]  /*e830*/  LDL R11, [R1+0x41c] ;  /* 0x00041c00010b7983 */ /* 0x000ee20000100800 */
[----:B------:R-:W-:Y:S01]  /*e840*/  ULDC UR4, c[0x0][0x3f4] ;  /* 0x0000fd0000047ab9 */ /* 0x000fe20000000800 */
[----:B--2---:R-:W-:Y:S01]  /*e850*/  IMAD.MOV.U32 R4, RZ, RZ, R6 ;  /* 0x000000ffff047224 */ /* 0x004fe200078e0006 */
[----:B------:R-:W-:Y:S01]  /*e860*/  ISETP.GE.AND P2, PT, R152, UR4, PT ;  /* 0x0000000498007c0c */ /* 0x000fe2000bf46270 */
[----:B-1----:R-:W-:Y:S01]  /*e870*/  IMAD.MOV.U32 R5, RZ, RZ, R3 ;  /* 0x000000ffff057224 */ /* 0x002fe200078e0003 */
[----:B------:R-:W-:Y:S02]  /*e880*/  ISETP.GE.AND P3, PT, R160, UR4, PT ;  /* 0x00000004a0007c0c */ /* 0x000fe4000bf66270 */
[----:B------:R-:W-:-:S09]  /*e890*/  CS2R R54, SRZ ;  /* 0x0000000000367805 */ /* 0x000fd2000001ff00 */
[----:B------:R-:W-:-:S04]  /*e8a0*/  @!P2 IMAD.WIDE R4, R152, 0x2, R4 ;  /* 0x000000029804a825 */ /* 0x000fc800078e0204 */
[----:B------:R-:W-:Y:S01]  /*e8b0*/  @!P3 IMAD.SHL.U32 R9, R160, 0x2, RZ ;  /* 0x00000002a009b824 */ /* 0x000fe200078e00ff */
[----:B------:R1:W5:Y:S01]  /*e8c0*/  @!P2 LD.E.64 R54, desc[UR46][R4.64] ;  /* 0x0000002e0436a980 */ /* 0x000362000c101b00 */
[----:B------:R-:W-:Y:S02]  /*e8d0*/  CS2R R66, SRZ ;  /* 0x0000000000427805 */ /* 0x000fe4000001ff00 */
[----:B------:R-:W-:Y:S02]  /*e8e0*/  CS2R R24, SRZ ;  /* 0x0000000000187805 */ /* 0x000fe4000001ff00 */
[----:B------:R-:W-:Y:S02]  /*e8f0*/  CS2R R26, SRZ ;  /* 0x00000000001a7805 */ /* 0x000fe4000001ff00 */
[-C--:B-1----:R-:W-:Y:S02]  /*e900*/  @!P3 IADD3 R4, P0, R6, R9.reuse, RZ ;  /* 0x000000090604b210 */ /* 0x082fe40007f1e0ff */
[----:B----4-:R-:W-:Y:S01]  /*e910*/  @!P3 IADD3 R6, P1, R8, R9, RZ ;  /* 0x000000090806b210 */ /* 0x010fe20007f3e0ff */
[----:B---3--:R-:W-:-:S02]  /*e920*/  IMAD.MOV.U32 R9, RZ, RZ, R7 ;  /* 0x000000ffff097224 */ /* 0x008fc400078e0007 */
[----:B------:R-:W-:-:S05]  /*e930*/  @!P2 IMAD.WIDE R8, R152, 0x2, R8 ;  /* 0x000000029808a825 */ /* 0x000fca00078e0208 */
[----:B------:R1:W5:Y:S01]  /*e940*/  @!P2 LD.E.64 R66, desc[UR46][R8.64] ;  /* 0x0000002e0842a980 */ /* 0x000362000c101b00 */
[----:B------:R-:W-:-:S05]  /*e950*/  @!P3 SHF.L.U64.HI R12, R160, 0x1, R11 ;  /* 0x00000001a00cb819 */ /* 0x000fca000001020b */
[--C-:B------:R-:W-:Y:S02]  /*e960*/  @!P3 IMAD.X R5, R3, 0x1, R12.reuse, P0 ;  /* 0x000000010305b824 */ /* 0x100fe400000e060c */
[----:B------:R-:W-:-:S03]  /*e970*/  @!P3 IMAD.X R7, R7, 0x1, R12, P1 ;  /* 0x000000010707b824 */ /* 0x000fc600008e060c */
[----:B------:R1:W5:Y:S04]  /*e980*/  @!P3 LD.E.64 R24, desc[UR46][R4.64] ;  /* 0x0000002e0418b980 */ /* 0x000368000c101b00 */
[----:B------:R1:W5:Y:S02]  /*e990*/  @!P3 LD.E.64 R26, desc[UR46][R6.64] ;  /* 0x0000002e061ab980 */ /* 0x000364000c101b00 */
.L_x_6769:
[----:B------:R-:W-:Y:S05]  /*e9a0*/  BSYNC B1 ;  /* 0x0000000000017941 */ /* 0x000fea0003800000 */
.L_x_6768:
[----:B-1---5:R-:W-:Y:S01]  /*e9b0*/  IMAD.MOV.U32 R3, RZ, RZ, R24 ;  /* 0x000000ffff037224 */ /* 0x022fe200078e0018 */
[----:B------:R-:W-:Y:S01]  /*e9c0*/  UMOV UR4, 0xffffffff ;  /* 0xffffffff00047882 */ /* 0x000fe20000000000 */
[----:B------:R-:W-:Y:S01]  /*e9d0*/  IMAD.MOV.U32 R4, RZ, RZ, R25 ;  /* 0x000000ffff047224 */ /* 0x000fe200078e0019 */
[----:B------:R-:W-:Y:S01]  /*e9e0*/  CS2R R20, SRZ ;  /* 0x0000000000147805 */ /* 0x000fe2000001ff00 */
[----:B------:R-:W-:Y:S01]  /*e9f0*/  IMAD.MOV.U32 R5, RZ, RZ, R54 ;  /* 0x000000ffff057224 */ /* 0x000fe200078e0036 */
[----:B------:R-:W-:Y:S01]  /*ea00*/  PRMT R70, R3, 0x7610, R70 ;  /* 0x0000761003467816 */ /* 0x000fe20000000046 */
[----:B--2---:R-:W-:Y:S01]  /*ea10*/  IMAD.MOV.U32 R6, RZ, RZ, R55 ;  /* 0x000000ffff067224 */ /* 0x004fe200078e0037 */
[----:B------:R-:W-:Y:S01]  /*ea20*/  PRMT R69, R4, 0x7610, R69 ;  /* 0x0000761004457816 */ /* 0x000fe20000000045 */
        /* <DEDUP_REMOVED lines=9> */
[----:B------:R-:W-:Y:S01]  /*eac0*/  PRMT R80, R80, 0x5410, R6 ;  /* 0x0000541050507816 */ /* 0x000fe20000000006 */
[----:B------:R-:W-:Y:S06]  /*ead0*/  BRA.DIV UR4, `(.L_x_6770) ;  /* 0x00000276044c7947 */ /* 0x000fec000b800000 */
[----:B------:R1:W2:Y:S04]  /*eae0*/  SHFL.IDX PT, R3, R36, 0x1, 0x1c1f ;  /* 0x003c1f0024037f89 */ /* 0x0002a800000e0000 */
[----:B------:R1:W0:Y:S04]  /*eaf0*/  SHFL.IDX PT, R6, R10, 0x1, 0x1c1f ;  /* 0x003c1f000a067f89 */ /* 0x00022800000e0000 */
[----:B---3--:R1:W3:Y:S04]  /*eb00*/  SHFL.IDX PT, R7, R68, 0x1, 0x1c1f ;  /* 0x003c1f0044077f89 */ /* 0x0082e800000e0000 */
[----:B------:R1:W0:Y:S02]  /*eb10*/  SHFL.IDX PT, R14, R65, 0x1, 0x1c1f ;  /* 0x003c1f00410e7f89 */ /* 0x00022400000e0000 */
.L_x_7079:
[----:B------:R-:W5:Y:S01]  /*eb20*/  LDL R5, [R1+0x1d4] ;  /* 0x0001d40001057983 */ /* 0x000f620000100800 */
[----:B------:R-:W-:Y:S01]  /*eb30*/  VIADD R0, R0, 0x20 ;  /* 0x0000002000007836 */ /* 0x000fe20000000000 */
[----:B------:R-:W-:Y:S01]  /*eb40*/  BSSY B1, `(.L_x_6771) ;  /* 0x0000022000017945 */ /* 0x000fe20003800000 */
[----:B01----:R-:W-:Y:S02]  /*eb50*/  CS2R R10, SRZ ;  /* 0x00000000000a7805 */ /* 0x003fe4000001ff00 */
[----:B----4-:R-:W-:Y:S02]  /*eb60*/  CS2R R8, SRZ ;  /* 0x0000000000087805 */ /* 0x010fe4000001ff00 */
[----:B------:R-:W-:Y:S02]  /*eb70*/  CS2R R12, SRZ ;  /* 0x00000000000c7805 */ /* 0x000fe4000001ff00 */
[----:B------:R-:W-:Y:S02]  /*eb80*/  ISETP.GE.AND P0, PT, R0, R71, PT ;  /* 0x000000470000720c */ /* 0x000fe40003f06270 */
[----:B-----5:R-:W-:-:S04]  /*eb90*/  LEA.HI R4, R5, R5, RZ, 0x1 ;  /* 0x0000000505047211 */ /* 0x020fc800078f08ff */
[----:B------:R-:W-:-:S05]  /*eba0*/  LOP3.LUT R4, R4, 0xfffffffe, RZ, 0xc0, !PT ;  /* 0xfffffffe04047812 */ /* 0x000fca00078ec0ff */
[----:B------:R-:W-:-:S05]  /*ebb0*/  IMAD.IADD R4, R5, 0x1, -R4 ;  /* 0x0000000105047824 */ /* 0x000fca00078e0a04 */
[----:B------:R-:W-:Y:S01]  /*ebc0*/  SHF.L.U32 R65, R4, 0x1f, RZ ;  /* 0x0000001f04417819 */ /* 0x000fe200000006ff */
[----:B------:R-:W-:Y:S06]  /*ebd0*/  @P0 BRA `(.L_x_6772) ;  /* 0x0000000000600947 */ /* 0x000fec0003800000 */
[----:B------:R-:W4:Y:S01]  /*ebe0*/  LDL R15, [R1+0x41c] ;  /* 0x00041c00010f7983 */ /* 0x000f220000100800 */
[----:B------:R-:W-:Y:S01]  /*ebf0*/  ULDC UR4, c[0x0][0x3f4] ;  /* 0x0000fd0000047ab9 */ /* 0x000fe20000000800 */
[----:B------:R-:W-:Y:S01]  /*ec00*/  IMAD.MOV.U32 R4, RZ, RZ, R6 ;  /* 0x000000ffff047224 */ /* 0x000fe200078e0006 */
[----:B------:R-:W-:Y:S01]  /*ec10*/  ISETP.GE.AND P2, PT, R152, UR4, PT ;  /* 0x0000000498007c0c */ /* 0x000fe2000bf46270 */
[----:B--2---:R-:W-:Y:S01]  /*ec20*/  IMAD.MOV.U32 R5, RZ, RZ, R3 ;  /* 0x000000ffff057224 */ /* 0x004fe200078e0003 */
[----:B------:R-:W-:Y:S02]  /*ec30*/  ISETP.GE.AND P3, PT, R160, UR4, PT ;  /* 0x00000004a0007c0c */ /* 0x000fe4000bf66270 */
[----:B------:R-:W-:Y:S01]  /*ec40*/  CS2R R10, SRZ ;  /* 0x00000000000a7805 */ /* 0x000fe2000001ff00 */
[----:B------:R-:W-:-:S08]  /*ec50*/  IMAD.MOV.U32 R8, RZ, RZ, R14 ;  /* 0x000000ffff087224 */ /* 0x000fd000078e000e */
[----:B------:R-:W-:-:S04]  /*ec60*/  @!P2 IMAD.WIDE R4, R152, 0x2, R4 ;  /* 0x000000029804a825 */ /* 0x000fc800078e0204 */
[----:B------:R-:W-:Y:S01]  /*ec70*/  @!P3 IMAD.SHL.U32 R9, R160, 0x2, RZ ;  /* 0x00000002a009b824 */ /* 0x000fe200078e00ff */
[----:B------:R0:W5:Y:S01]  /*ec80*/  @!P2 LD.E.64 R10, desc[UR46][R4.64] ;  /* 0x0000002e040aa980 */ /* 0x000162000c101b00 */
[----:B------:R-:W-:Y:S02]  /*ec90*/  CS2R R12, SRZ ;  /* 0x00000000000c7805 */ /* 0x000fe4000001ff00 */
[----:B------:R-:W-:Y:S02]  /*eca0*/  CS2R R20, SRZ ;  /* 0x0000000000147805 */ /* 0x000fe4000001ff00 */
[-C--:B0-----:R-:W-:Y:S02]  /*ecb0*/  @!P3 IADD3 R4, P0, R6, R9.reuse, RZ ;  /* 0x000000090604b210 */ /* 0x081fe40007f1e0ff */
[----:B------:R-:W-:Y:S01]  /*ecc0*/  @!P3 IADD3 R6, P1, R14, R9, RZ ;  /* 0x000000090e06b210 */ /* 0x000fe20007f3e0ff */
[----:B---3--:R-:W-:Y:S01]  /*ecd0*/  IMAD.MOV.U32 R9, RZ, RZ, R7 ;  /* 0x000000ffff097224 */ /* 0x008fe200078e0007 */
[----:B----4-:R-:W-:Y:S01]  /*ece0*/  @!P3 SHF.L.U64.HI R0, R160, 0x1, R15 ;  /* 0x00000001a000b819 */ /* 0x010fe2000001020f */
[----:B------:R-:W-:Y:S01]  /*ecf0*/  @!P2 IMAD.WIDE R14, R152, 0x2, R8 ;  /* 0x00000002980ea825 */ /* 0x000fe200078e0208 */
[----:B------:R-:W-:-:S03]  /*ed00*/  CS2R R8, SRZ ;  /* 0x0000000000087805 */ /* 0x000fc6000001ff00 */
[--C-:B------:R-:W-:Y:S01]  /*ed10*/  @!P3 IMAD.X R5, R3, 0x1, R0.reuse, P0 ;  /* 0x000000010305b824 */ /* 0x100fe200000e0600 */
[----:B------:R0:W5:Y:S01]  /*ed20*/  @!P2 LD.E.64 R12, desc[UR46][R14.64] ;  /* 0x0000002e0e0ca980 */ /* 0x000162000c101b00 */
[----:B------:R-:W-:-:S03]  /*ed30*/  @!P3 IMAD.X R7, R7, 0x1, R0, P1 ;  /* 0x000000010707b824 */ /* 0x000fc600008e0600 */
[----:B------:R0:W5:Y:S04]  /*ed40*/  @!P3 LD.E.64 R20, desc[UR46][R4.64] ;  /* 0x0000002e0414b980 */ /* 0x000168000c101b00 */
[----:B------:R0:W5:Y:S02]  /*ed50*/  @!P3 LD.E.64 R8, desc[UR46][R6.64] ;  /* 0x0000002e0608b980 */ /* 0x000164000c101b00 */
.L_x_6772:
[----:B------:R-:W-:Y:S05]  /*ed60*/  BSYNC B1 ;  /* 0x0000000000017941 */ /* 0x000fea0003800000 */
.L_x_6771:
[----:B------:R-:W1:Y:S01]  /*ed70*/  SYNCS.PHASECHK.TRANS64.TRYWAIT P0, [R2+URZ+0x38800], R65 ;  /* 0x03880041020075a7 */ /* 0x000e62000800017f */
[----:B------:R-:W-:Y:S04]  /*ed80*/  BSSY B1, `(.L_x_6773) ;  /* 0x0000002000017945 */ /* 0x000fe80003800000 */
[----:B-1----:R-:W-:Y:S05]  /*ed90*/  @!P0 BRA `(.L_x_6774) ;  /* 0x00000274000c8947 */ /* 0x002fea0003800000 */
.L_x_7080:
[----:B------:R-:W-:Y:S05]  /*eda0*/  BSYNC B1 ;  /* 0x0000000000017941 */ /* 0x000fea0003800000 */
.L_x_6773:
[----:B0-----:R-:W4:Y:S01]  /*edb0*/  LDL R5, [R1+0x50] ;  /* 0x0000500001057983 */ /* 0x001f220000100800 */
[C---:B------:R-:W-:Y:S01]  /*edc0*/  IMAD.SHL.U32 R0, R158.reuse, 0x40, RZ ;  /* 0x000000409e007824 */ /* 0x040fe200078e00ff */
[----:B------:R-:W-:Y:S01]  /*edd0*/  LOP3.LUT P1, RZ, R158, 0x4, RZ, 0xc0, !PT ;  /* 0x000000049eff7812 */ /* 0x000fe2000782c0ff */
[----:B-----5:R-:W-:Y:S01]  /*ede0*/  IMAD.MOV.U32 R4, RZ, RZ, R21 ;  /* 0x000000ffff047224 */ /* 0x020fe200078e0015 */
[----:B------:R-:W-:Y:S01]  /*edf0*/  BSSY B1, `(.L_x_6775) ;  /* 0x0000077000017945 */ /* 0x000fe20003800000 */
[----:B------:R-:W-:Y:S01]  /*ee00*/  IMAD.MOV.U32 R6, RZ, RZ, R8 ;  /* 0x000000ffff067224 */ /* 0x000fe200078e0008 */
[----:B--2---:R-:W-:-:S04]  /*ee10*/  LOP3.LUT R3, R0, 0x1c0, RZ, 0xc0, !PT ;  /* 0x000001c000037812 */ /* 0x004fc800078ec0ff */
[----:B------:R-:W-:Y:S02]  /*ee20*/  LOP3.LUT R0, R3, 0x18, R16, 0xf8, !PT ;  /* 0x0000001803007812 */ /* 0x000fe400078ef810 */
[----:B------:R-:W-:Y:S02]  /*ee30*/  SHF.R.U32.HI R3, RZ, 0x3, R3 ;  /* 0x00000003ff037819 */ /* 0x000fe40000011603 */
[----:B------:R-:W-:Y:S01]  /*ee40*/  PRMT R14, R6, 0x7610, R14 ;  /* 0x00007610060e7816 */ /* 0x000fe2000000000e */
[----:B------:R-:W-:Y:S01]  /*ee50*/  IMAD.MOV.U32 R6, RZ, RZ, R13 ;  /* 0x000000ffff067224 */ /* 0x000fe200078e000d */
[----:B------:R-:W-:-:S05]  /*ee60*/  LOP3.LUT R0, R0, R3, RZ, 0x3c, !PT ;  /* 0x0000000300007212 */ /* 0x000fca00078e3cff */
[----:B------:R-:W-:Y:S02]  /*ee70*/  IMAD R3, R221, 0x200, R0 ;  /* 0x00000200dd037824 */ /* 0x000fe400078e0200 */
[----:B------:R-:W-:Y:S02]  /*ee80*/  IMAD.MOV.U32 R0, RZ, RZ, R20 ;  /* 0x000000ffff007224 */ /* 0x000fe400078e0014 */
[----:B-1----:R-:W-:Y:S02]  /*ee90*/  IMAD R2, R3, 0x2, R2 ;  /* 0x0000000203027824 */ /* 0x002fe400078e0202 */
[----:B------:R-:W-:Y:S01]  /*eea0*/  IMAD.MOV.U32 R3, RZ, RZ, R10 ;  /* 0x000000ffff037224 */ /* 0x000fe200078e000a */
[----:B------:R-:W-:Y:S01]  /*eeb0*/  PRMT R0, R0, 0x5410, R4 ;  /* 0x0000541000007816 */ /* 0x000fe20000000004 */
[----:B------:R-:W-:Y:S02]  /*eec0*/  IMAD.MOV.U32 R4, RZ, RZ, R11 ;  /* 0x000000ffff047224 */ /* 0x000fe400078e000b */
[C---:B---3--:R-:W-:Y:S01]  /*eed0*/  VIADD R7, R2.reuse, 0x20400 ;  /* 0x0002040002077836 */ /* 0x048fe20000000000 */
[----:B------:R-:W-:Y:S01]  /*eee0*/  PRMT R65, R3, 0x7610, R65 ;  /* 0x0000761003417816 */ /* 0x000fe20000000041 */
[----:B------:R-:W-:Y:S01]  /*eef0*/  VIADD R3, R2, 0x20440 ;  /* 0x0002044002037836 */ /* 0x000fe20000000000 */
[----:B------:R-:W-:Y:S01]  /*ef00*/  PRMT R15, R4, 0x7610, R15 ;  /* 0x00007610040f7816 */ /* 0x000fe2000000000f */
[----:B------:R-:W-:-:S02]  /*ef10*/  IMAD.MOV.U32 R4, RZ, RZ, R9 ;  /* 0x000000ffff047224 */ /* 0x000fc400078e0009 */
[----:B------:R-:W-:Y:S01]  /*ef20*/  @P1 VIADD R3, R7, 0xffffffc0 ;  /* 0xffffffc007031836 */ /* 0x000fe20000000000 */
[----:B------:R-:W-:Y:S02]  /*ef30*/  PRMT R15, R15, 0x5410, R6 ;  /* 0x000054100f0f7816 */ /* 0x000fe40000000006 */
[----:B------:R-:W-:Y:S01]  /*ef40*/  PRMT R14, R14, 0x5410, R4 ;  /* 0x000054100e0e7816 */ /* 0x000fe20000000004 */
[----:B----4-:R-:W-:-:S05]  /*ef50*/  IMAD R5, R5, -0x40, R71 ;  /* 0xffffffc005057824 */ /* 0x010fca00078e0247 */
[----:B------:R-:W-:Y:S01]  /*ef60*/  VIMNMX R36, R5, 0x40, PT ;  /* 0x0000004005247848 */ /* 0x000fe20003fe0100 */
[----:B------:R-:W-:-:S03]  /*ef70*/  IMAD.MOV.U32 R5, RZ, RZ, R12 ;  /* 0x000000ffff057224 */ /* 0x000fc600078e000c */
[----:B------:R-:W-:Y:S02]  /*ef80*/  ISETP.GE.AND P0, PT, R155, R36, PT ;  /* 0x000000249b00720c */ /* 0x000fe40003f06270 */
[----:B------:R-:W-:-:S11]  /*ef90*/  PRMT R81, R5, 0x7610, R81 ;  /* 0x0000761005517816 */ /* 0x000fd60000000051 */
[----:B------:R-:W-:Y:S05]  /*efa0*/  @P0 BRA `(.L_x_6776) ;  /* 0x00000004006c0947 */ /* 0x000fea0003800000 */
[----:B------:R-:W0:Y:S01]  /*efb0*/  LDC R5, c[0x0][0x3f4] ;  /* 0x0000fd00ff057b82 */ /* 0x000e220000000800 */
[----:B------:R-:W-:Y:S01]  /*efc0*/  BSSY B2, `(.L_x_6777) ;  /* 0x000002e000027945 */ /* 0x000fe20003800000 */
[-C--:B0-----:R-:W-:Y:S02]  /*efd0*/  ISETP.GE.AND P0, PT, R152, R5.reuse, PT ;  /* 0x000000059800720c */ /* 0x081fe40003f06270 */
[----:B------:R-:W-:-:S11]  /*efe0*/  ISETP.GE.AND P1, PT, R160, R5, PT ;  /* 0x00000005a000720c */ /* 0x000fd60003f26270 */
[----:B------:R-:W-:Y:S05]  /*eff0*/  @P0 BRA `(.L_x_6778) ;  /* 0x0000000000a80947 */ /* 0x000fea0003800000 */
[----:B------:R-:W0:Y:S01]  /*f000*/  LDS.128 R4, [R2+0x20400] ;  /* 0x0204000002047984 */ /* 0x000e220000000c00 */
[----:B------:R-:W-:Y:S01]  /*f010*/  SHF.R.U32.HI R71, RZ, 0x10, R55 ;  /* 0x00000010ff477819 */ /* 0x000fe20000011637 */
[--C-:B------:R-:W-:Y:S01]  /*f020*/  HADD2.F32 R68, -RZ, R72.reuse.H0_H0 ;  /* 0x20000048ff447230 */ /* 0x100fe20000004100 */
[--C-:B------:R-:W-:Y:S01]  /*f030*/  SHF.R.U32.HI R73, RZ, 0x10, R67.reuse ;  /* 0x00000010ff497819 */ /* 0x100fe20000011643 */
[----:B------:R-:W-:Y:S01]  /*f040*/  HADD2.F32 R72, -RZ, R72.H1_H1 ;  /* 0x30000048ff487230 */ /* 0x000fe20000004100 */
[----:B------:R-:W-:Y:S01]  /*f050*/  SHF.R.U64 R77, R66, 0x10, R67 ;  /* 0x00000010424d7819 */ /* 0x000fe20000001243 */
[----:B------:R-:W-:Y:S01]  /*f060*/  HADD2.F32 R71, -RZ, R71.H0_H0 ;  /* 0x20000047ff477230 */ /* 0x000fe20000004100 */
[----:B------:R-:W-:Y:S01]  /*f070*/  SHF.R.U64 R79, R54, 0x10, R55 ;  /* 0x00000010364f7819 */ /* 0x000fe20000001237 */
[----:B------:R-:W-:Y:S02]  /*f080*/  HADD2.F32 R73, -RZ, R73.H0_H0 ;  /* 0x20000049ff497230 */ /* 0x000fe40000004100 */
[----:B0-----:R-:W-:-:S02]  /*f090*/  HADD2.F32 R66, -RZ, R7.H0_H0 ;  /* 0x20000007ff427230 */ /* 0x001fc40000004100 */
[----:B------:R-:W-:Y:S02]  /*f0a0*/  HADD2.F32 R67, -RZ, R7.H1_H1 ;  /* 0x30000007ff437230 */ /* 0x000fe40000004100 */
[--C-:B------:R-:W-:Y:S02]  /*f0b0*/  HADD2.F32 R7, -RZ, R4.reuse.H0_H0 ;  /* 0x20000004ff077230 */ /* 0x100fe40000004100 */
[----:B------:R-:W-:Y:S02]  /*f0c0*/  HADD2.F32 R4, -RZ, R4.H1_H1 ;  /* 0x30000004ff047230 */ /* 0x000fe40000004100 */
[C---:B------:R-:W-:Y:S01]  /*f0d0*/  FMUL.FTZ R76, R67.reuse, R71 ;  /* 0x00000047434c7220 */ /* 0x040fe20000410000 */
[-C--:B------:R-:W-:Y:S01]  /*f0e0*/  FMUL.FTZ R75, R67, R73.reuse ;  /* 0x00000049434b7220 */ /* 0x080fe20000410000 */
[--C-:B------:R-:W-:Y:S02]  /*f0f0*/  HADD2.F32 R54, -RZ, R6.reuse.H0_H0 ;  /* 0x20000006ff367230 */ /* 0x100fe40000004100 */
[----:B------:R-:W-:Y:S01]  /*f100*/  FMUL.FTZ R74, R4, R72 ;  /* 0x00000048044a7220 */ /* 0x000fe20000410000 */
[----:B------:R-:W-:Y:S01]  /*f110*/  FFMA.FTZ R78, R66, R73, R76 ;  /* 0x00000049424e7223 */ /* 0x000fe2000001004c */
[----:B------:R-:W-:-:S02]  /*f120*/  HADD2.F32 R55, -RZ, R6.H1_H1 ;  /* 0x30000006ff377230 */ /* 0x000fc40000004100 */
[-C--:B------:R-:W-:Y:S01]  /*f130*/  FMUL.FTZ R76, R4, R68.reuse ;  /* 0x00000044044c7220 */ /* 0x080fe20000410000 */
[C---:B------:R-:W-:Y:S01]  /*f140*/  FFMA.FTZ R74, R7.reuse, R68, -R74 ;  /* 0x00000044074a7223 */ /* 0x040fe2000001084a */
[--C-:B------:R-:W-:Y:S02]  /*f150*/  HADD2.F32 R6, -RZ, R5.reuse.H0_H0 ;  /* 0x20000005ff067230 */ /* 0x100fe40000004100 */
[----:B------:R-:W-:Y:S01]  /*f160*/  FFMA.FTZ R75, R66, R71, -R75 ;  /* 0x00000047424b7223 */ /* 0x000fe2000001084b */
[--C-:B------:R-:W-:Y:S02]  /*f170*/  HADD2.F32 R68, -RZ, R80.reuse.H1_H1 ;  /* 0x30000050ff447230 */ /* 0x100fe40000004100 */
[----:B------:R-:W-:Y:S01]  /*f180*/  FFMA.FTZ R71, R7, R72, R76 ;  /* 0x0000004807477223 */ /* 0x000fe2000001004c */
[----:B------:R-:W-:Y:S02]  /*f190*/  HADD2.F32 R5, -RZ, R5.H1_H1 ;  /* 0x30000005ff057230 */ /* 0x000fe40000004100 */
[----:B------:R-:W-:-:S02]  /*f1a0*/  HADD2.F32 R66, -RZ, R80.H0_H0 ;  /* 0x20000050ff427230 */ /* 0x000fc40000004100 */
[C---:B------:R-:W-:Y:S01]  /*f1b0*/  FMUL.FTZ R73, R55.reuse, R68 ;  /* 0x0000004437497220 */ /* 0x040fe20000410000 */
[----:B------:R-:W-:Y:S02]  /*f1c0*/  HADD2.F32 R67, -RZ, R77.H0_H0 ;  /* 0x2000004dff437230 */ /* 0x000fe40000004100 */
[----:B------:R-:W-:Y:S02]  /*f1d0*/  HADD2.F32 R4, -RZ, R79.H0_H0 ;  /* 0x2000004fff047230 */ /* 0x000fe40000004100 */
[-C--:B------:R-:W-:Y:S01]  /*f1e0*/  FMUL.FTZ R55, R55, R66.reuse ;  /* 0x0000004237377220 */ /* 0x080fe20000410000 */
[C---:B------:R-:W-:Y:S01]  /*f1f0*/  FFMA.FTZ R73, R54.reuse, R66, -R73 ;  /* 0x0000004236497223 */ /* 0x040fe20000010849 */
[C---:B------:R-:W-:Y:S01]  /*f200*/  FMUL.FTZ R7, R5.reuse, R67 ;  /* 0x0000004305077220 */ /* 0x040fe20000410000 */
[----:B------:R-:W-:Y:S01]  /*f210*/  FMUL.FTZ R72, R5, R4 ;  /* 0x0000000405487220 */ /* 0x000fe20000410000 */
[----:B------:R-:W-:Y:S02]  /*f220*/  FFMA.FTZ R54, R54, R68, R55 ;  /* 0x0000004436367223 */ /* 0x000fe40000010037 */
[----:B------:R-:W-:Y:S01]  /*f230*/  FFMA.FTZ R5, R6, R4, -R7 ;  /* 0x0000000406057223 */ /* 0x000fe20000010807 */
[----:B------:R-:W-:Y:S01]  /*f240*/  F2FP.F16.F32.PACK_AB R7, R78, R75 ;  /* 0x0000004b4e07723e */ /* 0x000fe200000000ff */
[----:B------:R-:W-:Y:S01]  /*f250*/  FFMA.FTZ R72, R6, R67, R72 ;  /* 0x0000004306487223 */ /* 0x000fe20000010048 */
[----:B------:R-:W-:-:S02]  /*f260*/  F2FP.F16.F32.PACK_AB R4, R71, R74 ;  /* 0x0000004a4704723e */ /* 0x000fc400000000ff */
[----:B------:R-:W-:Y:S02]  /*f270*/  F2FP.F16.F32.PACK_AB R6, R54, R73 ;  /* 0x000000493606723e */ /* 0x000fe400000000ff */
[----:B------:R-:W-:-:S05]  /*f280*/  F2FP.F16.F32.PACK_AB R5, R72, R5 ;  /* 0x000000054805723e */ /* 0x000fca00000000ff */
[----:B------:R0:W-:Y:S02]  /*f290*/  STS.128 [R2+0x20400], R4 ;  /* 0x0204000402007388 */ /* 0x0001e40000000c00 */
.L_x_6778:
[----:B------:R-:W-:Y:S05]  /*f2a0*/  BSYNC B2 ;  /* 0x0000000000027941 */ /* 0x000fea0003800000 */
.L_x_6777:
[----:B------:R-:W-:Y:S05]  /*f2b0*/  @P1 BRA `(.L_x_6776) ;  /* 0x0000000000a81947 */ /* 0x000fea0003800000 */
[----:B0-----:R-:W0:Y:S01]  /*f2c0*/  LDS.128 R4, [R3] ;  /* 0x0000000003047984 */ /* 0x001e220000000c00 */
[----:B------:R-:W-:Y:S01]  /*f2d0*/  SHF.R.U32.HI R66, RZ, 0x10, R27 ;  /* 0x00000010ff427819 */ /* 0x000fe2000001161b */
[--C-:B------:R-:W-:Y:S01]  /*f2e0*/  HADD2.F32 R54, -RZ, R70.reuse.H0_H0 ;  /* 0x20000046ff367230 */ /* 0x100fe20000004100 */
[----:B------:R-:W-:Y:S01]  /*f2f0*/  SHF.R.U32.HI R55, RZ, 0x10, R25 ;  /* 0x00000010ff377819 */ /* 0x000fe20000011619 */
[----:B------:R-:W-:Y:S01]  /*f300*/  HADD2.F32 R70, -RZ, R70.H1_H1 ;  /* 0x30000046ff467230 */ /* 0x000fe20000004100 */
[----:B------:R-:W-:Y:S01]  /*f310*/  SHF.R.U64 R73, R26, 0x10, R27 ;  /* 0x000000101a497819 */ /* 0x000fe2000000121b */
[----:B------:R-:W-:Y:S01]  /*f320*/  HADD2.F32 R66, -RZ, R66.H0_H0 ;  /* 0x20000042ff427230 */ /* 0x000fe20000004100 */
[----:B------:R-:W-:Y:S01]  /*f330*/  SHF.R.U64 R74, R24, 0x10, R25 ;  /* 0x00000010184a7819 */ /* 0x000fe20000001219 */
[----:B------:R-:W-:Y:S02]  /*f340*/  HADD2.F32 R55, -RZ, R55.H0_H0 ;  /* 0x20000037ff377230 */ /* 0x000fe40000004100 */
[----:B0-----:R-:W-:-:S02]  /*f350*/  HADD2.F32 R27, -RZ, R7.H1_H1 ;  /* 0x30000007ff1b7230 */ /* 0x001fc40000004100 */
[----:B------:R-:W-:Y:S02]  /*f360*/  HADD2.F32 R26, -RZ, R7.H0_H0 ;  /* 0x20000007ff1a7230 */ /* 0x000fe40000004100 */
[--C-:B------:R-:W-:Y:S02]  /*f370*/  HADD2.F32 R7, -RZ, R4.reuse.H0_H0 ;  /* 0x20000004ff077230 */ /* 0x100fe40000004100 */
[CC--:B------:R-:W-:Y:S01]  /*f380*/  FMUL.FTZ R67, R27.reuse, R66.reuse ;  /* 0x000000421b437220 */ /* 0x0c0fe20000410000 */
[----:B------:R-:W-:Y:S01]  /*f390*/  FMUL.FTZ R27, R27, R55 ;  /* 0x000000371b1b7220 */ /* 0x000fe20000410000 */
[----:B------:R-:W-:Y:S02]  /*f3a0*/  HADD2.F32 R4, -RZ, R4.H1_H1 ;  /* 0x30000004ff047230 */ /* 0x000fe40000004100 */
[--C-:B------:R-:W-:Y:S02]  /*f3b0*/  HADD2.F32 R24, -RZ, R6.reuse.H0_H0 ;  /* 0x20000006ff187230 */ /* 0x100fe40000004100 */
[----:B------:R-:W-:Y:S01]  /*f3c0*/  FFMA.FTZ R72, R26, R66, R27 ;  /* 0x000000421a487223 */ /* 0x000fe2000001001b */
[----:B------:R-:W-:-:S02]  /*f3d0*/  HADD2.F32 R25, -RZ, R6.H1_H1 ;  /* 0x30000006ff197230 */ /* 0x000fc40000004100 */
[----:B------:R-:W-:Y:S01]  /*f3e0*/  FMUL.FTZ R68, R4, R70 ;  /* 0x0000004604447220 */ /* 0x000fe20000410000 */
[----:B------:R-:W-:Y:S02]  /*f3f0*/  HADD2.F32 R27, -RZ, R69.H1_H1 ;  /* 0x30000045ff1b7230 */ /* 0x000fe40000004100 */
[----:B------:R-:W-:Y:S01]  /*f400*/  FFMA.FTZ R71, R26, R55, -R67 ;  /* 0x000000371a477223 */ /* 0x000fe20000010843 */
[----:B------:R-:W-:Y:S02]  /*f410*/  HADD2.F32 R6, -RZ, R5.H0_H0 ;  /* 0x20000005ff067230 */ /* 0x000fe40000004100 */
[-C--:B------:R-:W-:Y:S01]  /*f420*/  FMUL.FTZ R66, R4, R54.reuse ;  /* 0x0000003604427220 */ /* 0x080fe20000410000 */
[----:B------:R-:W-:Y:S02]  /*f430*/  HADD2.F32 R69, -RZ, R69.H0_H0 ;  /* 0x20000045ff457230 */ /* 0x000fe40000004100 */
[----:B------:R-:W-:Y:S01]  /*f440*/  FFMA.FTZ R68, R7, R54, -R68 ;  /* 0x0000003607447223 */ /* 0x000fe20000010844 */
[----:B------:R-:W-:-:S02]  /*f450*/  HADD2.F32 R5, -RZ, R5.H1_H1 ;  /* 0x30000005ff057230 */ /* 0x000fc40000004100 */
        /* <DEDUP_REMOVED lines=15> */
[----:B------:R1:W-:Y:S02]  /*f550*/  STS.128 [R3], R4 ;  /* 0x0000000403007388 */ /* 0x0003e40000000c00 */
.L_x_6776:
[----:B------:R-:W-:Y:S05]  /*f560*/  BSYNC B1 ;  /* 0x0000000000017941 */ /* 0x000fea0003800000 */
.L_x_6775:
[----:B01----:R-:W2:Y:S02]  /*f570*/  LDL R4, [R1+0x420] ;  /* 0x0004200001047983 */ /* 0x003ea40000100800 */
[----:B--2---:R-:W-:-:S13]  /*f580*/  ISETP.GE.AND P0, PT, R4, R36, PT ;  /* 0x000000240400720c */ /* 0x004fda0003f06270 */
        /* <DEDUP_REMOVED lines=15> */
[----:B0-----:R-:W-:-:S02]  /*f680*/  HADD2.F32 R13, -RZ, R7.H1_H1 ;  /* 0x30000007ff0d7230 */ /* 0x001fc40000004100 */
[----:B------:R-:W-:Y:S02]  /*f690*/  HADD2.F32 R12, -RZ, R7.H0_H0 ;  /* 0x20000007ff0c7230 */ /* 0x000fe40000004100 */
[--C-:B------:R-:W-:Y:S02]  /*f6a0*/  HADD2.F32 R7, -RZ, R4.reuse.H0_H0 ;  /* 0x20000004ff077230 */ /* 0x100fe40000004100 */
[C---:B------:R-:W-:Y:S01]  /*f6b0*/  FMUL.FTZ R27, R13.reuse, R26 ;  /* 0x0000001a0d1b7220 */ /* 0x040fe20000410000 */
[----:B------:R-:W-:Y:S01]  /*f6c0*/  FMUL.FTZ R13, R13, R24 ;  /* 0x000000180d0d7220 */ /* 0x000fe20000410000 */
[----:B------:R-:W-:Y:S02]  /*f6d0*/  HADD2.F32 R4, -RZ, R4.H1_H1 ;  /* 0x30000004ff047230 */ /* 0x000fe40000004100 */
[--C-:B------:R-:W-:Y:S02]  /*f6e0*/  HADD2.F32 R10, -RZ, R6.reuse.H0_H0 ;  /* 0x20000006ff0a7230 */ /* 0x100fe40000004100 */
[----:B------:R-:W-:Y:S01]  /*f6f0*/  FFMA.FTZ R55, R12, R26, R13 ;  /* 0x0000001a0c377223 */ /* 0x000fe2000001000d */
[----:B------:R-:W-:-:S02]  /*f700*/  HADD2.F32 R11, -RZ, R6.H1_H1 ;  /* 0x30000006ff0b7230 */ /* 0x000fc40000004100 */
[----:B------:R-:W-:Y:S01]  /*f710*/  FFMA.FTZ R54, R12, R24, -R27 ;  /* 0x000000180c367223 */ /* 0x000fe2000001081b */
[----:B------:R-:W-:Y:S02]  /*f720*/  HADD2.F32 R13, -RZ, R15.H1_H1 ;  /* 0x3000000fff0d7230 */ /* 0x000fe40000004100 */
[C---:B------:R-:W-:Y:S01]  /*f730*/  FMUL.FTZ R36, R4.reuse, R25 ;  /* 0x0000001904247220 */ /* 0x040fe20000410000 */
        /* <DEDUP_REMOVED lines=17> */
[----:B------:R-:W-:-:S02]  /*f850*/  F2FP.F16.F32.PACK_AB R4, R25, R36 ;  /* 0x000000241904723e */ /* 0x000fc400000000ff */
[----:B------:R-:W-:Y:S02]  /*f860*/  F2FP.F16.F32.PACK_AB R6, R24, R27 ;  /* 0x0000001b1806723e */ /* 0x000fe400000000ff */
[----:B------:R-:W-:-:S05]  /*f870*/  F2FP.F16.F32.PACK_AB R5, R12, R5 ;  /* 0x000000050c05723e */ /* 0x000fca00000000ff */
[----:B------:R0:W-:Y:S02]  /*f880*/  STS.128 [R2+0x21400], R4 ;  /* 0x0214000402007388 */ /* 0x0001e40000000c00 */
.L_x_6781:
[----:B------:R-:W-:Y:S05]  /*f890*/  BSYNC B1 ;  /* 0x0000000000017941 */ /* 0x000fea0003800000 */
.L_x_6780:
[----:B------:R-:W-:Y:S05]  /*f8a0*/  @P1 BRA `(.L_x_6779) ;  /* 0x00000014009c1947 */ /* 0x000fea0003800000 */
[----:B0-----:R-:W0:Y:S01]  /*f8b0*/  LDS.128 R4, [R3+0x1000] ;  /* 0x0010000003047984 */ /* 0x001e220000000c00 */
        /* <DEDUP_REMOVED lines=19> */
[C---:B------:R-:W-:Y:S01]  /*f9f0*/  FMUL.FTZ R21, R4.reuse, R13 ;  /* 0x0000000d04157220 */ /* 0x040fe20000410000 */
[-C--:B------:R-:W-:Y:S01]  /*fa00*/  FMUL.FTZ R15, R4, R11.reuse ;  /* 0x0000000b040f7220 */ /* 0x080fe20000410000 */
[--C-:B------:R-:W-:Y:S02]  /*fa10*/  HADD2.F32 R6, -RZ, R5.reuse.H0_H0 ;  /* 0x20000005ff067230 */ /* 0x100fe40000004100 */
[----:B------:R-:W-:Y:S01]  /*fa20*/  FMUL.FTZ R10, R8, R14 ;  /* 0x0000000e080a7220 */ /* 0x000fe20000410000 */
[----:B------:R-:W-:Y:S02]  /*fa30*/  HADD2.F32 R4, -RZ, R0.H1_H1 ;  /* 0x30000000ff047230 */ /* 0x000fe40000004100 */
[----:B------:R-:W-:Y:S01]  /*fa40*/  FFMA.FTZ R21, R2, R11, -R21 ;  /* 0x0000000b02157223 */ /* 0x000fe20000010815 */
[----:B------:R-:W-:-:S02]  /*fa50*/  HADD2.F32 R5, -RZ, R5.H1_H1 ;  /* 0x30000005ff057230 */ /* 0x000fc40000004100 */
[----:B------:R-:W-:Y:S01]  /*fa60*/  FFMA.FTZ R2, R2, R13, R15 ;  /* 0x0000000d02027223 */ /* 0x000fe2000001000f */
[----:B------:R-:W-:Y:S02]  /*fa70*/  HADD2.F32 R9, -RZ, R24.H0_H0 ;  /* 0x20000018ff097230 */ /* 0x000fe40000004100 */
[-C--:B------:R-:W-:Y:S01]  /*fa80*/  FMUL.FTZ R13, R8, R4.reuse ;  /* 0x00000004080d7220 */ /* 0x080fe20000410000 */
[----:B------:R-:W-:Y:S02]  /*fa90*/  HADD2.F32 R0, -RZ, R26.H0_H0 ;  /* 0x2000001aff007230 */ /* 0x000fe40000004100 */
[----:B------:R-:W-:Y:S01]  /*faa0*/  FFMA.FTZ R10, R7, R4, -R10 ;  /* 0x00000004070a7223 */ /* 0x000fe2000001080a */
[----:B------:R-:W-:Y:S01]  /*fab0*/  F2FP.F16.F32.PACK_AB R4, R2, R21 ;  /* 0x000000150204723e */ /* 0x000fe200000000ff */
[----:B------:R-:W-:Y:S01]  /*fac0*/  FMUL.FTZ R11, R5, R9 ;  /* 0x00000009050b7220 */ /* 0x000fe20000410000 */
[----:B------:R-:W-:Y:S01]  /*fad0*/  FFMA.FTZ R13, R7, R14, R13 ;  /* 0x0000000e070d7223 */ /* 0x000fe2000001000d */
[----:B------:R-:W-:Y:S01]  /*fae0*/  FMUL.FTZ R8, R5, R0 ;  /* 0x0000000005087220 */ /* 0x000fe20000410000 */
[----:B------:R-:W-:Y:S01]  /*faf0*/  F2FP.F16.F32.PACK_AB R7, R25, R20 ;  /* 0x000000141907723e */ /* 0x000fe200000000ff */
[----:B------:R-:W-:-:S02]  /*fb00*/  FFMA.FTZ R5, R6, R0, -R11 ;  /* 0x0000000006057223 */ /* 0x000fc4000001080b */
[----:B------:R-:W-:Y:S01]  /*fb10*/  FFMA.FTZ R8, R6, R9, R8 ;  /* 0x0000000906087223 */ /* 0x000fe20000010008 */
[----:B------:R-:W-:-:S04]  /*fb20*/  F2FP.F16.F32.PACK_AB R6, R13, R10 ;  /* 0x0000000a0d06723e */ /* 0x000fc800000000ff */
[----:B------:R-:W-:-:S05]  /*fb30*/  F2FP.F16.F32.PACK_AB R5, R8, R5 ;  /* 0x000000050805723e */ /* 0x000fca00000000ff */
[----:B------:R2:W-:Y:S01]  /*fb40*/  STS.128 [R3+0x1000], R4 ;  /* 0x0010000403007388 */ /* 0x0005e20000000c00 */
[----:B------:R-:W-:Y:S05]  /*fb50*/  BRA `(.L_x_6779) ;  /* 0x0000001000f07947 */ /* 0x000fea0003800000 */
.L_x_6766:
        /* <DEDUP_REMOVED lines=40> */
[----:B--2---:R-:W-:-:S06]  /*fde0*/  @!P1 IMAD.X R9, R3, 0x1, R6, P2 ;  /* 0x0000000103099824 */ /* 0x004fcc00010e0606 */
[----:B------:R-:W2:Y:S01]  /*fdf0*/  @!P1 LD.E.128 R8, desc[UR46][R8.64] ;  /* 0x0000002e08089980 */ /* 0x000ea2000c101d00 */
[----:B---3--:R-:W-:-:S05]  /*fe00*/  @!P1 IADD3 R4, P2, R14, R7, RZ ;  /* 0x000000070e049210 */ /* 0x008fca0007f5e0ff */
[----:B----4-:R-:W-:-:S06]  /*fe10*/  @!P1 IMAD.X R5, R5, 0x1, R6, P2 ;  /* 0x0000000105059824 */ /* 0x010fcc00010e0606 */
[----:B------:R-:W3:Y:S01]  /*fe20*/  @!P1 LD.E.128 R4, desc[UR46][R4.64] ;  /* 0x0000002e04049980 */ /* 0x000ee2000c101d00 */
[----:B------:R-:W-:Y:S02]  /*fe30*/  CS2R R20, SRZ ;  /* 0x0000000000147805 */ /* 0x000fe4000001ff00 */
[----:B------:R-:W-:Y:S02]  /*fe40*/  CS2R R66, SRZ ;  /* 0x0000000000427805 */ /* 0x000fe4000001ff00 */
[----:B------:R-:W-:Y:S01]  /*fe50*/  CS2R R68, SRZ ;  /* 0x0000000000447805 */ /* 0x000fe2000001ff00 */
[----:B------:R-:W0:Y:S01]  /*fe60*/  SHFL.IDX PT, R14, R65, 0x1, 0x1c1f ;  /* 0x003c1f00410e7f89 */ /* 0x000e2200000e0000 */
[----:B------:R-:W-:-:S03]  /*fe70*/  CS2R R54, SRZ ;  /* 0x0000000000367805 */ /* 0x000fc6000001ff00 */
[----:B------:R-:W1:Y:S04]  /*fe80*/  SHFL.IDX PT, R25, R25, 0x1, 0x1c1f ;  /* 0x003c1f0019197f89 */ /* 0x000e6800000e0000 */
[----:B------:R4:W0:Y:S01]  /*fe90*/  SHFL.IDX PT, R24, R36, 0x1, 0x1c1f ;  /* 0x003c1f0024187f89 */ /* 0x00082200000e0000 */
[----:B--2---:R-:W-:Y:S02]  /*fea0*/  @!P1 IMAD.MOV.U32 R20, RZ, RZ, R10 ;  /* 0x000000ffff149224 */ /* 0x004fe400078e000a */
[----:B------:R-:W-:Y:S02]  /*feb0*/  @!P1 IMAD.MOV.U32 R21, RZ, RZ, R11 ;  /* 0x000000ffff159224 */ /* 0x000fe400078e000b */
[----:B------:R-:W-:Y:S02]  /*fec0*/  IMAD.MOV.U32 R3, RZ, RZ, R20 ;  /* 0x000000ffff037224 */ /* 0x000fe400078e0014 */
[----:B------:R-:W-:-:S02]  /*fed0*/  IMAD.MOV.U32 R10, RZ, RZ, R21 ;  /* 0x000000ffff0a7224 */ /* 0x000fc400078e0015 */
[----:B------:R-:W-:Y:S02]  /*fee0*/  @!P1 IMAD.MOV.U32 R54, RZ, RZ, R8 ;  /* 0x000000ffff369224 */ /* 0x000fe400078e0008 */
[----:B------:R-:W-:Y:S01]  /*fef0*/  @!P1 IMAD.MOV.U32 R55, RZ, RZ, R9 ;  /* 0x000000ffff379224 */ /* 0x000fe200078e0009 */
[----:B------:R-:W-:Y:S01]  /*ff00*/  PRMT R75, R3, 0x5410, R10 ;  /* 0x00005410034b7816 */ /* 0x000fe2000000000a */
[----:B---3--:R-:W-:Y:S01]  /*ff10*/  @!P1 IMAD.MOV.U32 R67, RZ, RZ, R7 ;  /* 0x000000ffff439224 */ /* 0x008fe200078e0007 */
[----:B------:R2:W3:Y:S01]  /*ff20*/  SHFL.IDX PT, R3, R26, 0x1, 0x1c1f ;  /* 0x003c1f001a037f89 */ /* 0x0004e200000e0000 */
[----:B------:R-:W-:Y:S02]  /*ff30*/  @!P1 IMAD.MOV.U32 R68, RZ, RZ, R4 ;  /* 0x000000ffff449224 */ /* 0x000fe400078e0004 */
[----:B------:R-:W-:Y:S02]  /*ff40*/  @!P1 IMAD.MOV.U32 R69, RZ, RZ, R5 ;  /* 0x000000ffff459224 */ /* 0x000fe400078e0005 */
[----:B------:R-:W-:-:S02]  /*ff50*/  @!P1 IMAD.MOV.U32 R66, RZ, RZ, R6 ;  /* 0x000000ffff429224 */ /* 0x000fc400078e0006 */
[----:B------:R-:W-:Y:S02]  /*ff60*/  IMAD.MOV.U32 R5, RZ, RZ, R67 ;  /* 0x000000ffff057224 */ /* 0x000fe400078e0043 */
[----:B------:R-:W-:Y:S02]  /*ff70*/  IMAD.MOV.U32 R6, RZ, RZ, R68 ;  /* 0x000000ffff067224 */ /* 0x000fe400078e0044 */
[----:B------:R-:W-:Y:S02]  /*ff80*/  IMAD.MOV.U32 R7, RZ, RZ, R69 ;  /* 0x000000ffff077224 */ /* 0x000fe400078e0045 */
[----:B------:R-:W-:Y:S01]  /*ff90*/  IMAD.MOV.U32 R8, RZ, RZ, R54 ;  /* 0x000000ffff087224 */ /* 0x000fe200078e0036 */
[----:B------:R-:W-:Y:S01]  /*ffa0*/  PRMT R86, R5, 0x5410, R6 ;  /* 0x0000541005567816 */ /* 0x000fe20000000006 */
[----:B------:R-:W-:Y:S01]  /*ffb0*/  IMAD.MOV.U32 R9, RZ, RZ, R55 ;  /* 0x000000ffff097224 */ /* 0x000fe200078e0037 */
[----:B------:R-:W-:Y:S01]  /*ffc0*/  PRMT R79, R7, 0x7610, R79 ;  /* 0x00007610074f7816 */ /* 0x000fe2000000004f */
[----:B------:R-:W-:Y:S01]  /*ffd0*/  IMAD.MOV.U32 R4, RZ, RZ, R66 ;  /* 0x000000ffff047224 */ /* 0x000fe200078e0042 */
[----:B------:R-:W-:-:S02]  /*ffe0*/  PRMT R70, R8, 0x7610, R70 ;  /* 0x0000761008467816 */ /* 0x000fc40000000046 */
[----:B------:R-:W-:Y:S02]  /*fff0*/  CS2R R6, SRZ ;  /* 0x0000000000067805 */ /* 0x000fe4000001ff00 */
[----:B----4-:R-:W-:Y:S02]  /*10000*/  PRMT R36, R9, 0x7610, R36 ;  /* 0x0000761009247816 */ /* 0x010fe40000000024 */
[----:B0123--:R-:W-:-:S07]  /*10010*/  PRMT R90, R4, 0x7610, R90 ;  /* 0x00007610045a7816 */ /* 0x00ffce000000005a */
.L_x_7090:
        /* <DEDUP_REMOVED lines=18> */
[-C--:B------:R-:W-:Y:S02]  /*10140*/  IADD3 R4, P1, R24, R9.reuse, RZ ;  /* 0x0000000918047210 */ /* 0x080fe40007f3e0ff */
[----:B------:R-:W-:-:S03]  /*10150*/  IADD3 R8, P2, R14, R9, RZ ;  /* 0x000000090e087210 */ /* 0x000fc60007f5e0ff */
[--C-:B------:R-:W-:Y:S02]  /*10160*/  IMAD.X R5, R3, 0x1, R0.reuse, P1 ;  /* 0x0000000103057824 */ /* 0x100fe400008e0600 */
[----:B------:R-:W-:-:S04]  /*10170*/  IMAD.X R9, R25, 0x1, R0, P2 ;  /* 0x0000000119097824 */ /* 0x000fc800010e0600 */
[----:B------:R-:W5:Y:S04]  /*10180*/  LD.E.128 R4, desc[UR46][R4.64] ;  /* 0x0000002e04047980 */ /* 0x000f68000c101d00 */
[----:B------:R-:W5:Y:S02]  /*10190*/  LD.E.128 R8, desc[UR46][R8.64] ;  /* 0x0000002e08087980 */ /* 0x000f64000c101d00 */
.L_x_6784:
[----:B------:R-:W-:Y:S05]  /*101a0*/  BSYNC B1 ;  /* 0x0000000000017941 */ /* 0x000fea0003800000 */
.L_x_6783:
[----:B------:R-:W0:Y:S01]  /*101b0*/  SYNCS.PHASECHK.TRANS64.TRYWAIT P1, [R2+URZ+0x38800], R13 ;  /* 0x0388000d020075a7 */ /* 0x000e22000802017f */
[----:B------:R-:W-:Y:S04]  /*101c0*/  BSSY B1, `(.L_x_6785) ;  /* 0x0000002000017945 */ /* 0x000fe80003800000 */
[----:B0-----:R-:W-:Y:S05]  /*101d0*/  @!P1 BRA `(.L_x_6786) ;  /* 0x0000026400709947 */ /* 0x001fea0003800000 */
.L_x_7091:
[----:B------:R-:W-:Y:S05]  /*101e0*/  BSYNC B1 ;  /* 0x0000000000017941 */ /* 0x000fea0003800000 */
.L_x_6785:
[----:B------:R-:W2:Y:S04]  /*101f0*/  LDL R0, [R1+0x50] ;  /* 0x0000500001007983 */ /* 0x000ea80000100800 */
[----:B------:R-:W3:Y:S01]  /*10200*/  LDL R14, [R1+0x420] ;  /* 0x00042000010e7983 */ /* 0x000ee20000100800 */
[----:B-----5:R-:W-:Y:S02]  /*10210*/  IMAD.MOV.U32 R3, RZ, RZ, R6 ;  /* 0x000000ffff037224 */ /* 0x020fe400078e0006 */
[----:B------:R-:W-:Y:S02]  /*10220*/  IMAD.MOV.U32 R12, RZ, RZ, R7 ;  /* 0x000000ffff0c7224 */ /* 0x000fe400078e0007 */
[----:B0-----:R-:W-:-:S03]  /*10230*/  IMAD.MOV.U32 R13, RZ, RZ, R4 ;  /* 0x000000ffff0d7224 */ /* 0x001fc600078e0004 */
[----:B------:R-:W-:Y:S01]  /*10240*/  PRMT R3, R3, 0x5410, R12 ;  /* 0x0000541003037816 */ /* 0x000fe2000000000c */
[----:B------:R-:W-:Y:S01]  /*10250*/  IMAD.MOV.U32 R12, RZ, RZ, R5 ;  /* 0x000000ffff0c7224 */ /* 0x000fe200078e0005 */
[----:B------:R-:W-:Y:S01]  /*10260*/  PRMT R36, R36, 0x5410, R13 ;  /* 0x0000541024247816 */ /* 0x000fe2000000000d */
[----:B------:R-:W-:Y:S02]  /*10270*/  IMAD.MOV.U32 R13, RZ, RZ, R10 ;  /* 0x000000ffff0d7224 */ /* 0x000fe400078e000a */
[----:B------:R-:W-:Y:S01]  /*10280*/  IMAD.IADD R71, R16, 0x1, R71 ;  /* 0x0000000110477824 */ /* 0x000fe200078e0247 */
[----:B------:R-:W-:Y:S01]  /*10290*/  BSSY B1, `(.L_x_6787) ;  /* 0x000006a000017945 */ /* 0x000fe20003800000 */
[----:B------:R-:W-:Y:S01]  /*102a0*/  IMAD.MOV.U32 R65, RZ, RZ, R9 ;  /* 0x000000ffff417224 */ /* 0x000fe200078e0009 */
[----:B------:R-:W-:Y:S02]  /*102b0*/  PRMT R70, R70, 0x5410, R13 ;  /* 0x0000541046467816 */ /* 0x000fe4000000000d */
[----:B------:R-:W-:Y:S01]  /*102c0*/  LOP3.LUT R71, R71, 0x38, RZ, 0xc0, !PT ;  /* 0x0000003847477812 */ /* 0x000fe200078ec0ff */
[----:B--2---:R-:W-:-:S05]  /*102d0*/  IMAD R0, R0, -0x40, R27 ;  /* 0xffffffc000007824 */ /* 0x004fca00078e021b */
[----:B------:R-:W-:-:S04]  /*102e0*/  VIMNMX R0, R0, 0x40, PT ;  /* 0x0000004000007848 */ /* 0x000fc80003fe0100 */
[-C--:B------:R-:W-:Y:S02]  /*102f0*/  ISETP.GE.OR P1, PT, R155, R0.reuse, P0 ;  /* 0x000000009b00720c */ /* 0x080fe40000726670 */
[----:B---3--:R-:W-:Y:S01]  /*10300*/  ISETP.GE.OR P0, PT, R14, R0, P0 ;  /* 0x000000000e00720c */ /* 0x008fe20000706670 */
[----:B------:R-:W-:-:S05]  /*10310*/  IMAD.MOV.U32 R0, RZ, RZ, R11 ;  /* 0x000000ffff007224 */ /* 0x000fca00078e000b */
[----:B------:R-:W-:Y:S01]  /*10320*/  PRMT R74, R0, 0x5410, R12 ;  /* 0x00005410004a7816 */ /* 0x000fe2000000000c */
[----:B------:R-:W-:-:S04]  /*10330*/  IMAD.MOV.U32 R0, RZ, RZ, R8 ;  /* 0x000000ffff007224 */ /* 0x000fc800078e0008 */
[----:B------:R-:W-:Y:S05]  /*10340*/  @P1 BRA `(.L_x_6788) ;  /* 0x0000000400781947 */ /* 0x000fea0003800000 */
[----:B------:R-:W-:Y:S01]  /*10350*/  IMAD.SHL.U32 R12, R158, 0x40, RZ ;  /* 0x000000409e0c7824 */ /* 0x000fe200078e00ff */
[----:B------:R-:W-:Y:S01]  /*10360*/  SHF.R.U64 R85, R66, 0x10, R67 ;  /* 0x0000001042557819 */ /* 0x000fe20000001243 */
[----:B------:R-:W-:Y:S01]  /*10370*/  IMAD.SHL.U32 R73, R221, 0x200, RZ ;  /* 0x00000200dd497824 */ /* 0x000fe200078e00ff */
[----:B------:R-:W-:Y:S01]  /*10380*/  SHF.R.U32.HI R76, RZ, 0x10, R69 ;  /* 0x00000010ff4c7819 */ /* 0x000fe20000011645 */
[----:B------:R-:W-:Y:S01]  /*10390*/  HADD2.F32 R79, -RZ, R79.H0_H0 ;  /* 0x2000004fff4f7230 */ /* 0x000fe20000004100 */
[----:B------:R-:W-:Y:S01]  /*103a0*/  LOP3.LUT R24, R12, 0x1c0, RZ, 0xc0, !PT ;  /* 0x000001c00c187812 */ /* 0x000fe200078ec0ff */
[----:B------:R-:W-:Y:S01]  /*103b0*/  HADD2.F32 R77, -RZ, R36.H0_H0 ;  /* 0x20000024ff4d7230 */ /* 0x000fe20000004100 */
[----:B------:R-:W-:Y:S01]  /*103c0*/  SHF.R.U64 R88, R20, 0x10, R21 ;  /* 0x0000001014587819 */ /* 0x000fe20000001215 */
[----:B------:R-:W-:Y:S01]  /*103d0*/  HADD2.F32 R76, -RZ, R76.H0_H0 ;  /* 0x2000004cff4c7230 */ /* 0x000fe20000004100 */
[----:B------:R-:W-:Y:S02]  /*103e0*/  SHF.R.U32.HI R15, RZ, 0x3, R24 ;  /* 0x00000003ff0f7819 */ /* 0x000fe40000011618 */
[----:B------:R-:W-:-:S02]  /*103f0*/  LOP3.LUT R12, R24, 0x38, R16, 0xf8, !PT ;  /* 0x00000038180c7812 */ /* 0x000fc400078ef810 */
[----:B------:R-:W-:Y:S02]  /*10400*/  LOP3.LUT R24, R15, R71, R24, 0x1e, !PT ;  /* 0x000000470f187212 */ /* 0x000fe400078e1e18 */
[----:B------:R-:W-:Y:S02]  /*10410*/  LOP3.LUT R13, R73, R12, R15, 0xf6, !PT ;  /* 0x0000000c490d7212 */ /* 0x000fe400078ef60f */
[----:B------:R-:W-:Y:S02]  /*10420*/  LOP3.LUT R73, R24, R73, RZ, 0xfc, !PT ;  /* 0x0000004918497212 */ /* 0x000fe400078efcff */
[----:B------:R-:W-:Y:S01]  /*10430*/  SHF.R.U32.HI R78, RZ, 0x10, R55 ;  /* 0x00000010ff4e7819 */ /* 0x000fe20000011637 */
[--C-:B------:R-:W-:Y:S01]  /*10440*/  IMAD R72, R13, 0x2, R2.reuse ;  /* 0x000000020d487824 */ /* 0x100fe200078e0202 */
[----:B------:R-:W-:Y:S01]  /*10450*/  SHF.R.U32.HI R82, RZ, 0x10, R67 ;  /* 0x00000010ff527819 */ /* 0x000fe20000011643 */
[----:B------:R-:W-:Y:S01]  /*10460*/  IMAD R73, R73, 0x2, R2 ;  /* 0x0000000249497824 */ /* 0x000fe200078e0202 */
[----:B------:R-:W-:-:S02]  /*10470*/  SHF.R.U64 R87, R68, 0x10, R69 ;  /* 0x0000001044577819 */ /* 0x000fc40000001245 */
[----:B------:R-:W0:Y:S01]  /*10480*/  LDS.128 R12, [R72+0x20400] ;  /* 0x02040000480c7984 */ /* 0x000e220000000c00 */
[----:B------:R-:W-:Y:S02]  /*10490*/  SHF.R.U32.HI R84, RZ, 0x10, R21 ;  /* 0x00000010ff547819 */ /* 0x000fe40000011615 */
[----:B------:R-:W-:Y:S01]  /*104a0*/  SHF.R.U64 R89, R54, 0x10, R55 ;  /* 0x0000001036597819 */ /* 0x000fe20000001237 */
        /* <DEDUP_REMOVED lines=11> */
[----:B------:R-:W-:Y:S02]  /*10560*/  HADD2.F32 R81, -RZ, R86.H0_H0 ;  /* 0x20000056ff517230 */ /* 0x000fe40000004100 */
        /* <DEDUP_REMOVED lines=16> */
[----:B------:R-:W-:Y:S02]  /*10670*/  HADD2.F32 R68, -RZ, R86.H1_H1 ;  /* 0x30000056ff447230 */ /* 0x000fe40000004100 */
[----:B------:R-:W-:Y:S01]  /*10680*/  FMUL.FTZ R86, R69, R66 ;  /* 0x0000004245567220 */ /* 0x000fe20000410000 */
[----:B------:R-:W-:-:S02]  /*10690*/  HADD2.F32 R20, -RZ, R70.H0_H0 ;  /* 0x20000046ff147230 */ /* 0x000fc40000004100 */
        /* <DEDUP_REMOVED lines=41> */
.L_x_6788:
[----:B------:R-:W-:Y:S05]  /*10930*/  BSYNC B1 ;  /* 0x0000000000017941 */ /* 0x000fea0003800000 */
.L_x_6787:
[----:B------:R-:W-:Y:S02]  /*10940*/  PRMT R36, R0, 0x7610, R36 ;  /* 0x0000761000247816 */ /* 0x000fe40000000024 */
[----:B------:R-:W-:Y:S01]  /*10950*/  PRMT R20, R65, 0x7610, R20 ;  /* 0x0000761041147816 */ /* 0x000fe20000000014 */
[----:B------:R-:W-:Y:S06]  /*10960*/  @P0 BRA `(.L_x_6779) ;  /* 0x00000004006c0947 */ /* 0x000fec0003800000 */
[----:B0-----:R-:W2:Y:S04]  /*10970*/  LDL R13, [R1+0x42c] ;  /* 0x00042c00010d7983 */ /* 0x001ea80000100800 */
[----:B------:R-:W2:Y:S04]  /*10980*/  LDL R12, [R1+0x438] ;  /* 0x00043800010c7983 */ /* 0x000ea80000100800 */
[----:B------:R-:W3:Y:S04]  /*10990*/  LDL R21, [R1+0x43c] ;  /* 0x00043c0001157983 */ /* 0x000ee80000100800 */
[----:B------:R-:W4:Y:S01]  /*109a0*/  LDL R75, [R1+0x428] ;  /* 0x00042800014b7983 */ /* 0x000f220000100800 */
[--C-:B------:R-:W-:Y:S01]  /*109b0*/  SHF.R.U64 R72, R6, 0x10, R7.reuse ;  /* 0x0000001006487819 */ /* 0x100fe20000001207 */
[----:B------:R-:W-:Y:S01]  /*109c0*/  HADD2.F32 R20, -RZ, R20.H0_H0 ;  /* 0x20000014ff147230 */ /* 0x000fe20000004100 */
[----:B------:R-:W-:-:S02]  /*109d0*/  SHF.R.U32.HI R69, RZ, 0x10, R7 ;  /* 0x00000010ff457819 */ /* 0x000fc40000011607 */
[--C-:B------:R-:W-:Y:S01]  /*109e0*/  SHF.R.U64 R67, R10, 0x10, R11.reuse ;  /* 0x000000100a437819 */ /* 0x100fe2000000120b */
[--C-:B------:R-:W-:Y:S01]  /*109f0*/  HADD2.F32 R10, -RZ, R74.reuse.H1_H1 ;  /* 0x3000004aff0a7230 */ /* 0x100fe20000004100 */
[----:B------:R-:W-:Y:S01]  /*10a00*/  SHF.R.U32.HI R65, RZ, 0x10, R11 ;  /* 0x00000010ff417819 */ /* 0x000fe2000001160b */
[----:B------:R-:W-:Y:S01]  /*10a10*/  HADD2.F32 R74, -RZ, R74.H0_H0 ;  /* 0x2000004aff4a7230 */ /* 0x000fe20000004100 */
[--C-:B------:R-:W-:Y:S02]  /*10a20*/  SHF.R.U32.HI R54, RZ, 0x10, R9.reuse ;  /* 0x00000010ff367819 */ /* 0x100fe40000011609 */
[----:B------:R-:W-:Y:S02]  /*10a30*/  SHF.R.U64 R68, R8, 0x10, R9 ;  /* 0x0000001008447819 */ /* 0x000fe40000001209 */
[----:B------:R-:W-:Y:S01]  /*10a40*/  SHF.R.U64 R73, R4, 0x10, R5 ;  /* 0x0000001004497819 */ /* 0x000fe20000001205 */
[----:B------:R-:W-:Y:S01]  /*10a50*/  HADD2.F32 R54, -RZ, R54.H0_H0 ;  /* 0x20000036ff367230 */ /* 0x000fe20000004100 */
[----:B--2---:R-:W-:-:S05]  /*10a60*/  LOP3.LUT R71, R12, R71, R13, 0x1e, !PT ;  /* 0x000000470c477212 */ /* 0x004fca00078e1e0d */
[----:B---3--:R-:W-:Y:S01]  /*10a70*/  IMAD.IADD R71, R21, 0x1, R71 ;  /* 0x0000000115477824 */ /* 0x008fe200078e0247 */
[----:B------:R-:W-:Y:S01]  /*10a80*/  SHF.R.U32.HI R21, RZ, 0x10, R5 ;  /* 0x00000010ff157819 */ /* 0x000fe20000011605 */
[----:B----4-:R-:W0:Y:S02]  /*10a90*/  LDS.128 R12, [R75+0x20400] ;  /* 0x020400004b0c7984 */ /* 0x010e240000000c00 */
[----:B------:R-:W-:-:S05]  /*10aa0*/  IMAD R71, R71, 0x2, R2 ;  /* 0x0000000247477824 */ /* 0x000fca00078e0202 */
[----:B------:R-:W1:Y:S01]  /*10ab0*/  LDS.128 R24, [R71+0x20400] ;  /* 0x0204000047187984 */ /* 0x000e620000000c00 */
[--C-:B0-----:R-:W-:Y:S02]  /*10ac0*/  HADD2.F32 R2, -RZ, R13.reuse.H0_H0 ;  /* 0x2000000dff027230 */ /* 0x101fe40000004100 */
[----:B------:R-:W-:Y:S02]  /*10ad0*/  HADD2.F32 R0, -RZ, R12.H0_H0 ;  /* 0x2000000cff007230 */ /* 0x000fe40000004100 */
[----:B------:R-:W-:Y:S02]  /*10ae0*/  HADD2.F32 R13, -RZ, R13.H1_H1 ;  /* 0x3000000dff0d7230 */ /* 0x000fe40000004100 */
[--C-:B-1----:R-:W-:Y:S02]  /*10af0*/  HADD2.F32 R7, -RZ, R25.reuse.H0_H0 ;  /* 0x20000019ff077230 */ /* 0x102fe40000004100 */
[----:B------:R-:W-:Y:S02]  /*10b00*/  HADD2.F32 R25, -RZ, R25.H1_H1 ;  /* 0x30000019ff197230 */ /* 0x000fe40000004100 */
[----:B------:R-:W-:-:S02]  /*10b10*/  HADD2.F32 R6, -RZ, R24.H0_H0 ;  /* 0x20000018ff067230 */ /* 0x000fc40000004100 */
[C---:B------:R-:W-:Y:S01]  /*10b20*/  FMUL.FTZ R11, R7.reuse, R20 ;  /* 0x00000014070b7220 */ /* 0x040fe20000410000 */
[----:B------:R-:W-:Y:S01]  /*10b30*/  FMUL.FTZ R7, R7, R10 ;  /* 0x0000000a07077220 */ /* 0x000fe20000410000 */
[----:B------:R-:W-:Y:S01]  /*10b40*/  FMUL.FTZ R66, R25, R54 ;  /* 0x0000003619427220 */ /* 0x000fe20000410000 */
[----:B------:R-:W-:Y:S02]  /*10b50*/  HADD2.F32 R8, -RZ, R26.H0_H0 ;  /* 0x2000001aff087230 */ /* 0x000fe40000004100 */
[C---:B------:R-:W-:Y:S01]  /*10b60*/  FFMA.FTZ R55, R2.reuse, R10, -R11 ;  /* 0x0000000a02377223 */ /* 0x040fe2000001080b */
[----:B------:R-:W-:Y:S02]  /*10b70*/  HADD2.F32 R10, -RZ, R21.H0_H0 ;  /* 0x20000015ff0a7230 */ /* 0x000fe40000004100 */
[----:B------:R-:W-:Y:S01]  /*10b80*/  FFMA.FTZ R20, R2, R20, R7 ;  /* 0x0000001402147223 */ /* 0x000fe20000010007 */
[--C-:B------:R-:W-:Y:S02]  /*10b90*/  HADD2.F32 R11, -RZ, R36.reuse.H0_H0 ;  /* 0x20000024ff0b7230 */ /* 0x100fe40000004100 */
[----:B------:R-:W-:-:S02]  /*10ba0*/  HADD2.F32 R7, -RZ, R36.H1_H1 ;  /* 0x30000024ff077230 */ /* 0x000fc40000004100 */
[-C--:B------:R-:W-:Y:S01]  /*10bb0*/  FMUL.FTZ R2, R25, R10.reuse ;  /* 0x0000000a19027220 */ /* 0x080fe20000410000 */
[----:B------:R-:W-:Y:S01]  /*10bc0*/  FFMA.FTZ R66, R13, R10, -R66 ;  /* 0x0000000a0d427223 */ /* 0x000fe20000010842 */
[C---:B------:R-:W-:Y:S01]  /*10bd0*/  FMUL.FTZ R25, R6.reuse, R11 ;  /* 0x0000000b06197220 */ /* 0x040fe20000410000 */
[----:B------:R-:W-:Y:S02]  /*10be0*/  HADD2.F32 R21, -RZ, R70.H1_H1 ;  /* 0x30000046ff157230 */ /* 0x000fe40000004100 */
[-C--:B------:R-:W-:Y:S01]  /*10bf0*/  FMUL.FTZ R6, R6, R7.reuse ;  /* 0x0000000706067220 */ /* 0x080fe20000410000 */
[----:B------:R-:W-:Y:S02]  /*10c00*/  HADD2.F32 R9, -RZ, R27.H0_H0 ;  /* 0x2000001bff097230 */ /* 0x000fe40000004100 */
[C---:B------:R-:W-:Y:S01]  /*10c10*/  FFMA.FTZ R25, R0.reuse, R7, -R25 ;  /* 0x0000000700197223 */ /* 0x040fe20000010819 */
[--C-:B------:R-:W-:Y:S02]  /*10c20*/  HADD2.F32 R7, -RZ, R3.reuse.H0_H0 ;  /* 0x20000003ff077230 */ /* 0x100fe40000004100 */
[----:B------:R-:W-:Y:S01]  /*10c30*/  FFMA.FTZ R10, R0, R11, R6 ;  /* 0x0000000b000a7223 */ /* 0x000fe20000010006 */
[----:B------:R-:W-:-:S02]  /*10c40*/  HADD2.F32 R0, -RZ, R3.H1_H1 ;  /* 0x30000003ff007230 */ /* 0x000fc40000004100 */
[C---:B------:R-:W-:Y:S01]  /*10c50*/  FMUL.FTZ R11, R8.reuse, R21 ;  /* 0x00000015080b7220 */ /* 0x040fe20000410000 */
[----:B------:R-:W-:Y:S02]  /*10c60*/  HADD2.F32 R4, -RZ, R14.H0_H0 ;  /* 0x2000000eff047230 */ /* 0x000fe40000004100 */
[----:B------:R-:W-:Y:S01]  /*10c70*/  FMUL.FTZ R3, R8, R7 ;  /* 0x0000000708037220 */ /* 0x000fe20000410000 */
[----:B------:R-:W-:Y:S02]  /*10c80*/  HADD2.F32 R5, -RZ, R15.H0_H0 ;  /* 0x2000000fff057230 */ /* 0x000fe40000004100 */
[----:B------:R-:W-:Y:S01]  /*10c90*/  FFMA.FTZ R13, R13, R54, R2 ;  /* 0x000000360d0d7223 */ /* 0x000fe20000010002 */
[C---:B------:R-:W-:Y:S01]  /*10ca0*/  FMUL.FTZ R8, R9.reuse, R74 ;  /* 0x0000004a09087220 */ /* 0x040fe20000410000 */
[----:B------:R-:W-:Y:S02]  /*10cb0*/  HADD2.F32 R27, -RZ, R27.H1_H1 ;  /* 0x3000001bff1b7230 */ /* 0x000fe40000004100 */
[----:B------:R-:W-:Y:S01]  /*10cc0*/  FMUL.FTZ R9, R9, R0 ;  /* 0x0000000009097220 */ /* 0x000fe20000410000 */
[----:B------:R-:W-:-:S02]  /*10cd0*/  HADD2.F32 R6, -RZ, R65.H0_H0 ;  /* 0x20000041ff067230 */ /* 0x000fc40000004100 */
[C---:B------:R-:W-:Y:S01]  /*10ce0*/  FFMA.FTZ R36, R4.reuse, R7, -R11 ;  /* 0x0000000704247223 */ /* 0x040fe2000001080b */
[----:B------:R-:W-:Y:S02]  /*10cf0*/  HADD2.F32 R2, -RZ, R69.H0_H0 ;  /* 0x20000045ff027230 */ /* 0x000fe40000004100 */
[----:B------:R-:W-:Y:S01]  /*10d00*/  FFMA.FTZ R21, R4, R21, R3 ;  /* 0x0000001504157223 */ /* 0x000fe20000010003 */
[----:B------:R-:W-:Y:S02]  /*10d10*/  HADD2.F32 R15, -RZ, R15.H1_H1 ;  /* 0x3000000fff0f7230 */ /* 0x000fe40000004100 */
[C---:B------:R-:W-:Y:S01]  /*10d20*/  FFMA.FTZ R8, R5.reuse, R0, -R8 ;  /* 0x0000000005087223 */ /* 0x040fe20000010808 */
[----:B------:R-:W-:Y:S02]  /*10d30*/  HADD2.F32 R24, -RZ, R24.H1_H1 ;  /* 0x30000018ff187230 */ /* 0x000fe40000004100 */
[----:B------:R-:W-:Y:S01]  /*10d40*/  FFMA.FTZ R74, R5, R74, R9 ;  /* 0x0000004a054a7223 */ /* 0x000fe20000010009 */
[----:B------:R-:W-:-:S02]  /*10d50*/  HADD2.F32 R7, -RZ, R68.H0_H0 ;  /* 0x20000044ff077230 */ /* 0x000fc40000004100 */
[C---:B------:R-:W-:Y:S01]  /*10d60*/  FMUL.FTZ R4, R27.reuse, R6 ;  /* 0x000000061b047220 */ /* 0x040fe20000410000 */
[----:B------:R-:W-:Y:S02]  /*10d70*/  HADD2.F32 R26, -RZ, R26.H1_H1 ;  /* 0x3000001aff1a7230 */ /* 0x000fe40000004100 */
[-C--:B------:R-:W-:Y:S01]  /*10d80*/  FMUL.FTZ R0, R27, R2.reuse ;  /* 0x000000021b007220 */ /* 0x080fe20000410000 */
[----:B------:R-:W-:Y:S02]  /*10d90*/  HADD2.F32 R3, -RZ, R73.H0_H0 ;  /* 0x20000049ff037230 */ /* 0x000fe40000004100 */
[C---:B------:R-:W-:Y:S01]  /*10da0*/  FFMA.FTZ R27, R15.reuse, R2, -R4 ;  /* 0x000000020f1b7223 */ /* 0x040fe20000010804 */
[----:B------:R-:W-:Y:S02]  /*10db0*/  HADD2.F32 R9, -RZ, R67.H0_H0 ;  /* 0x20000043ff097230 */ /* 0x000fe40000004100 */
[----:B------:R-:W-:Y:S01]  /*10dc0*/  FFMA.FTZ R65, R15, R6, R0 ;  /* 0x000000060f417223 */ /* 0x000fe20000010000 */
[----:B------:R-:W-:-:S02]  /*10dd0*/  HADD2.F32 R5, -RZ, R72.H0_H0 ;  /* 0x20000048ff057230 */ /* 0x000fc40000004100 */
[C---:B------:R-:W-:Y:S01]  /*10de0*/  FMUL.FTZ R11, R24.reuse, R7 ;  /* 0x00000007180b7220 */ /* 0x040fe20000410000 */
[----:B------:R-:W-:Y:S02]  /*10df0*/  HADD2.F32 R12, -RZ, R12.H1_H1 ;  /* 0x3000000cff0c7230 */ /* 0x000fe40000004100 */
[----:B------:R-:W-:Y:S01]  /*10e00*/  FMUL.FTZ R24, R24, R3 ;  /* 0x0000000318187220 */ /* 0x000fe20000410000 */
[----:B------:R-:W-:Y:S02]  /*10e10*/  HADD2.F32 R14, -RZ, R14.H1_H1 ;  /* 0x3000000eff0e7230 */ /* 0x000fe40000004100 */
        /* <DEDUP_REMOVED lines=11> */
[----:B------:R-:W-:Y:S02]  /*10ed0*/  F2FP.F16.F32.PACK_AB R11, R65, R74 ;  /* 0x0000004a410b723e */ /* 0x000fe400000000ff */
[----:B------:R-:W-:Y:S01]  /*10ee0*/  F2FP.F16.F32.PACK_AB R9, R13, R20 ;  /* 0x000000140d09723e */ /* 0x000fe200000000ff */
[----:B------:R1:W-:Y:S01]  /*10ef0*/  STS.128 [R75+0x20400], R4 ;  /* 0x020400044b007388 */ /* 0x0003e20000000c00 */
[----:B------:R-:W-:-:S05]  /*10f00*/  F2FP.F16.F32.PACK_AB R10, R26, R21 ;  /* 0x000000151a0a723e */ /* 0x000fca00000000ff */
[----:B------:R1:W-:Y:S02]  /*10f10*/  STS.128 [R71+0x20400], R8 ;  /* 0x0204000847007388 */ /* 0x0003e40000000c00 */
.L_x_6779:
[----:B------:R-:W-:Y:S05]  /*10f20*/  BSYNC B0 ;  /* 0x0000000000007941 */ /* 0x000fea0003800000 */
.L_x_6765:
[----:B------:R-:W-:Y:S01]  /*10f30*/  @!PT LDS RZ, [RZ] ;  /* 0x00000000fffff984 */ /* 0x000fe20000000800 */
[----:B------:R-:W-:Y:S01]  /*10f40*/  @!PT LDS RZ, [RZ] ;  /* 0x00000000fffff984 */ /* 0x000fe20000000800 */
[----:B------:R-:W-:Y:S01]  /*10f50*/  @!PT LDS RZ, [RZ] ;  /* 0x00000000fffff984 */ /* 0x000fe20000000800 */
[----:B------:R-:W-:Y:S01]  /*10f60*/  @!PT LDS RZ, [RZ] ;  /* 0x00000000fffff984 */ /* 0x000fe20000000800 */
[----:B------:R3:W-:Y:S06]  /*10f70*/  MEMBAR.ALL.CTA ;  /* 0x0000000000007992 */ /* 0x0007ec0000008000 */
[----:B---3--:R-:W3:Y:S01]  /*10f80*/  FENCE.VIEW.ASYNC.S ;  /* 0x00000000000073c6 */ /* 0x008ee20000000000 */
[----:B------:R-:W-:Y:S05]  /*10f90*/  WARPSYNC.ALL ;  /* 0x0000000000007948 */ /* 0x000fea0003800000 */
[----:B---3--:R-:W-:Y:S06]  /*10fa0*/  BAR.SYNC.DEFER_BLOCKING 0xd, 0x80 ;  /* 0x0342000000007b1d */ /* 0x008fec0000010000 */
.L_x_6762:
[----:B012---:R-:W-:Y:S01]  /*10fb0*/  IMAD.U32 R6, RZ, RZ, UR44 ;  /* 0x0000002cff067e24 */ /* 0x007fe2000f8e00ff */
[----:B------:R-:W-:Y:S01]  /*10fc0*/  UIADD3 UR4, UP0, UR38, 0x1d8, URZ ;  /* 0x000001d826047890 */ /* 0x000fe2000ff1e03f */
[----:B------:R-:W-:Y:S01]  /*10fd0*/  IMAD.U32 R7, RZ, RZ, UR45 ;  /* 0x0000002dff077e24 */ /* 0x000fe2000f8e00ff */
[----:B------:R-:W-:Y:S01]  /*10fe0*/  STL.64 [R1+0x1c0], R28 ;  /* 0x0001c01c01007387 */ /* 0x000fe20000100a00 */
[----:B------:R-:W-:Y:S01]  /*10ff0*/  IMAD.MOV.U32 R4, RZ, RZ, R53 ;  /* 0x000000ffff047224 */ /* 0x000fe200078e0035 */
[----:B------:R-:W-:Y:S01]  /*11000*/  UIADD3.X UR5, URZ, UR37, URZ, UP0, !UPT ;  /* 0x000000253f057290 */ /* 0x000fe200087fe43f */
[----:B------:R-:W-:Y:S02]  /*11010*/  IMAD.MOV.U32 R5, RZ, RZ, R52 ;  /* 0x000000ffff057224 */ /* 0x000fe400078e0034 */
[----:B------:R-:W-:Y:S02]  /*11020*/  IMAD.MOV.U32 R8, RZ, RZ, R60 ;  /* 0x000000ffff087224 */ /* 0x000fe400078e003c */
[----:B------:R-:W-:Y:S01]  /*11030*/  IMAD.MOV.U32 R9, RZ, RZ, R59 ;  /* 0x000000ffff097224 */ /* 0x000fe200078e003b */
[----:B------:R0:W-:Y:S01]  /*11040*/  STL.128 [R1+0x150], R4 ;  /* 0x0001500401007387 */ /* 0x0001e20000100c00 */
[----:B------:R-:W-:-:S02]  /*11050*/  IMAD.MOV.U32 R10, RZ, RZ, R63 ;  /* 0x000000ffff0a7224 */ /* 0x000fc400078e003f */
[----:B------:R-:W-:Y:S02]  /*11060*/  IMAD.MOV.U32 R11, RZ, RZ, R64 ;  /* 0x000000ffff0b7224 */ /* 0x000fe400078e0040 */
[----:B------:R-:W-:Y:S02]  /*11070*/  IMAD.U32 R0, RZ, RZ, UR38 ;  /* 0x00000026ff007e24 */ /* 0x000fe4000f8e00ff */
[----:B------:R-:W-:Y:S01]  /*11080*/  IMAD.U32 R3, RZ, RZ, UR37 ;  /* 0x00000025ff037e24 */ /* 0x000fe2000f8e00ff */
[----:B------:R1:W-:Y:S01]  /*11090*/  STL.128 [R1+0x130], R8 ;  /* 0x0001300801007387 */ /* 0x0003e20000100c00 */
[----:B------:R-:W-:Y:S02]  /*110a0*/  IMAD.U32 R2, RZ, RZ, UR36 ;  /* 0x00000024ff027e24 */ /* 0x000fe4000f8e00ff */
[----:B0-----:R-:W-:Y:S02]  /*110b0*/  IMAD.MOV.U32 R4, RZ, RZ, R47 ;  /* 0x000000ffff047224 */ /* 0x001fe400078e002f */
[----:B------:R-:W-:-:S02]  /*110c0*/  IMAD.MOV.U32 R5, RZ, RZ, R62 ;  /* 0x000000ffff057224 */ /* 0x000fc400078e003e */
[----:B------:R-:W-:Y:S02]  /*110d0*/  IMAD.MOV.U32 R6, RZ, RZ, R37 ;  /* 0x000000ffff067224 */ /* 0x000fe400078e0025 */
[----:B------:R-:W-:Y:S02]  /*110e0*/  IMAD.MOV.U32 R7, RZ, RZ, R38 ;  /* 0x000000ffff077224 */ /* 0x000fe400078e0026 */
[----:B-1----:R-:W-:Y:S02]  /*110f0*/  IMAD.MOV.U32 R8, RZ, RZ, R51 ;  /* 0x000000ffff087224 */ /* 0x002fe400078e0033 */
[----:B------:R-:W-:Y:S01]  /*11100*/  IMAD.MOV.U32 R9, RZ, RZ, R50 ;  /* 0x000000ffff097224 */ /* 0x000fe200078e0032 */
[----:B------:R0:W-:Y:S01]  /*11110*/  STL.128 [R1+0x190], R4 ;  /* 0x0001900401007387 */ /* 0x0001e20000100c00 */
[----:B------:R-:W-:Y:S02]  /*11120*/  IMAD.MOV.U32 R10, RZ, RZ, R48 ;  /* 0x000000ffff0a7224 */ /* 0x000fe400078e0030 */
[----:B------:R-:W-:-:S05]  /*11130*/  IMAD.MOV.U32 R11, RZ, RZ, R49 ;  /* 0x000000ffff0b7224 */ /* 0x000fca00078e0031 */
[----:B------:R1:W-:Y:S01]  /*11140*/  STL.128 [R1+0x170], R8 ;  /* 0x0001700801007387 */ /* 0x0003e20000100c00 */
[----:B0-----:R-:W-:Y:S02]  /*11150*/  IMAD.MOV.U32 R4, RZ, RZ, R45 ;  /* 0x000000ffff047224 */ /* 0x001fe400078e002d */
[----:B------:R-:W-:Y:S02]  /*11160*/  IMAD.MOV.U32 R5, RZ, RZ, R61 ;  /* 0x000000ffff057224 */ /* 0x000fe400078e003d */
[----:B------:R-:W-:Y:S02]  /*11170*/  IMAD.MOV.U32 R6, RZ, RZ, R40 ;  /* 0x000000ffff067224 */ /* 0x000fe400078e0028 */
[----:B------:R-:W-:Y:S02]  /*11180*/  IMAD.MOV.U32 R7, RZ, RZ, R58 ;  /* 0x000000ffff077224 */ /* 0x000fe400078e003a */
[----:B-1----:R-:W-:Y:S02]  /*11190*/  IMAD.U32 R9, RZ, RZ, UR43 ;  /* 0x0000002bff097e24 */ /* 0x002fe4000f8e00ff */
[----:B------:R-:W-:Y:S01]  /*111a0*/  IMAD.U32 R8, RZ, RZ, UR4 ;  /* 0x00000004ff087e24 */ /* 0x000fe2000f8e00ff */
[----:B------:R0:W-:Y:S02]  /*111b0*/  STL.128 [R1+0x1a0], R4 ;  /* 0x0001a00401007387 */ /* 0x0001e40000100c00 */
[----:B0-----:R-:W-:-:S02]  /*111c0*/  IMAD.MOV.U32 R4, RZ, RZ, R32 ;  /* 0x000000ffff047224 */ /* 0x001fc400078e0020 */
[----:B------:R-:W-:Y:S02]  /*111d0*/  IMAD.MOV.U32 R5, RZ, RZ, R31 ;  /* 0x000000ffff057224 */ /* 0x000fe400078e001f */
[----:B------:R-:W-:Y:S02]  /*111e0*/  IMAD.MOV.U32 R6, RZ, RZ, R44 ;  /* 0x000000ffff067224 */ /* 0x000fe400078e002c */
[----:B------:R-:W-:-:S05]  /*111f0*/  IMAD.MOV.U32 R7, RZ, RZ, R43 ;  /* 0x000000ffff077224 */ /* 0x000fca00078e002b */
[----:B------:R0:W-:Y:S02]  /*11200*/  STL.128 [R1+0x1b0], R4 ;  /* 0x0001b00401007387 */ /* 0x0001e40000100c00 */
[----:B0-----:R-:W-:Y:S02]  /*11210*/  IMAD.MOV.U32 R6, RZ, RZ, R42 ;  /* 0x000000ffff067224 */ /* 0x001fe400078e002a */
[----:B------:R-:W-:Y:S02]  /*11220*/  IMAD.MOV.U32 R7, RZ, RZ, R41 ;  /* 0x000000ffff077224 */ /* 0x000fe400078e0029 */
[----:B------:R-:W-:Y:S02]  /*11230*/  IMAD.MOV.U32 R4, RZ, RZ, R0 ;  /* 0x000000ffff047224 */ /* 0x000fe400078e0000 */
[----:B------:R-:W-:Y:S02]  /*11240*/  IMAD.MOV.U32 R5, RZ, RZ, R3 ;  /* 0x000000ffff057224 */ /* 0x000fe400078e0003 */
[----:B------:R-:W-:-:S02]  /*11250*/  IMAD.U32 R0, RZ, RZ, UR39 ;  /* 0x00000027ff007e24 */ /* 0x000fc4000f8e00ff */
[----:B------:R-:W-:Y:S01]  /*11260*/  IMAD.U32 R3, RZ, RZ, UR40 ;  /* 0x00000028ff037e24 */ /* 0x000fe2000f8e00ff */
[----:B------:R0:W-:Y:S04]  /*11270*/  STL.128 [R1+0x140], R4 ;  /* 0x0001400401007387 */ /* 0x0001e80000100c00 */
[----:B------:R-:W-:Y:S01]  /*11280*/  STL.64 [R1+0x128], R2 ;  /* 0x0001280201007387 */ /* 0x000fe20000100a00 */
[----:B0-----:R-:W-:Y:S02]  /*11290*/  IMAD.MOV.U32 R6, RZ, RZ, R30 ;  /* 0x000000ffff067224 */ /* 0x001fe400078e001e */
[----:B------:R-:W-:Y:S02]  /*112a0*/  IMAD.MOV.U32 R7, RZ, RZ, R33 ;  /* 0x000000ffff077224 */ /* 0x000fe400078e0021 */
[----:B------:R-:W-:-:S02]  /*112b0*/  IMAD.MOV.U32 R4, RZ, RZ, R0 ;  /* 0x000000ffff047224 */ /* 0x000fc400078e0000 */
[----:B------:R-:W-:Y:S02]  /*112c0*/  IMAD.MOV.U32 R5, RZ, RZ, R9 ;  /* 0x000000ffff057224 */ /* 0x000fe400078e0009 */
[----:B------:R-:W-:Y:S02]  /*112d0*/  IMAD.U32 R9, RZ, RZ, UR5 ;  /* 0x00000005ff097e24 */ /* 0x000fe4000f8e00ff */
[----:B------:R-:W-:Y:S01]  /*112e0*/  IMAD.U32 R0, RZ, RZ, UR38 ;  /* 0x00000026ff007e24 */ /* 0x000fe2000f8e00ff */
[----:B------:R0:W-:Y:S03]  /*112f0*/  STL.128 [R1+0x160], R4 ;  /* 0x0001600401007387 */ /* 0x0001e60000100c00 */
[----:B------:R-:W-:Y:S02]  /*11300*/  VIADD R0, R0, 0x128 ;  /* 0x0000012800007836 */ /* 0x000fe40000000000 */
[----:B0-----:R-:W-:-:S02]  /*11310*/  IMAD.MOV.U32 R4, RZ, RZ, R34 ;  /* 0x000000ffff047224 */ /* 0x001fc400078e0022 */
[----:B------:R-:W-:Y:S02]  /*11320*/  IMAD.MOV.U32 R5, RZ, RZ, R35 ;  /* 0x000000ffff057224 */ /* 0x000fe400078e0023 */
[----:B------:R-:W-:Y:S02]  /*11330*/  IMAD.MOV.U32 R6, RZ, RZ, R8 ;  /* 0x000000ffff067224 */ /* 0x000fe400078e0008 */
[----:B------:R-:W-:Y:S02]  /*11340*/  IMAD.MOV.U32 R7, RZ, RZ, R9 ;  /* 0x000000ffff077224 */ /* 0x000fe400078e0009 */
[----:B------:R-:W-:-:S03]  /*11350*/  VIADD R8, R23, 0xffffffff ;  /* 0xffffffff17087836 */ /* 0x000fc60000000000 */
[----:B------:R0:W-:Y:S04]  /*11360*/  STL.128 [R1+0x180], R4 ;  /* 0x0001800401007387 */ /* 0x0001e80000100c00 */
[----:B0-----:R-:W-:Y:S05]  /*11370*/  CALL.REL.NOINC `($_ZN7cutlass13device_kernelIN5flash11enable_sm90INS1_16FlashAttnFwdSm90INS1_25CollectiveMainloopFwdSm90ILi2EN4cute5tupleIJNS5_1CILi1EEES8_S8_EEENS6_IJNS7_ILi64EEESA_SA_EEELi512ENS_6half_tEfNS_4arch4Sm90ELb0ELb1ELb1ELb1ELb1ELb1ELb1ELb0ELb0ELb1ELb0ELb0EEENS1_21CollectiveEpilogueFwdINS6_IJSA_NS7_ILi512EEESA_EEES9_SC_SE_Li256ELb1ELb1ELb0ELb0EEENS1_36VarlenDynamicPersistentTileSchedulerILi64ELi64ELi256ELi128ELb0ELb1ELb1ELb1ELb0ELb1EEEEEEEEEvNT_6ParamsE$_ZZN5flash25CollectiveMainloopFwdSm90ILi2EN4cute5tupleIJNS1_1CILi1EEES4_S4_EEENS2_IJNS3_ILi64EEES6_S6_EEELi512EN7cutlass6half_tEfNS8_4arch4Sm90ELb0ELb1ELb1ELb1ELb1ELb1ELb1ELb0ELb0ELb1ELb0ELb0EE3mmaINS_16FlashAttnFwdSm90ISC_NS_21CollectiveEpilogueFwdINS2_IJS6_NS3_ILi512EEES6_EEES5_S9_SB_Li256ELb1ELb1ELb0ELb0EEENS_36VarlenDynamicPersistentTileSchedulerILi64ELi64ELi256ELi128ELb0ELb1ELb1ELb1ELb0ELb1EEEE13SharedStorageENS1_6TensorINS1_11ArrayEngineIfLm128EEENS1_6LayoutINS2_IJNS2_IJNS3_ILi2EEESR_NS3_ILi32EEEEEES4_S4_EEENS2_IJNS2_IJS4_SR_NS3_ILi4EEEEEENS3_ILi0EEESX_EEEEEEENS_7SoftmaxILi2ELi0EEEEEbRKNSC_6ParamsENS8_13PipelineAsyncILi2EEES17_RNS8_13PipelineStateILj2EEERT0_RT1_iRiRKNS_16SeqlenInfoQKNewKILb1ELb1EEENS2_IJiiiiEEERT_ENKUliT_T0_T1_E_clIZSD_ISM_S10_S12_EbS15_S17_S17_S1A_S1C_S1E_iS1F_S1J_S1K_S1M_EUlRS1N_iE0_NS3_ILb1EEES1U_EEDaiS1N_S1O_S1P_) ;  /* 0x0000029000407944 */ /* 0x001fea0003c00000 */
[----:B------:R-:W2:Y:S01]  /*11380*/  LDL R2, [R1+0x50] ;  /* 0x0000500001027983 */ /* 0x000ea20000100800 */
[----:B------:R-:W0:Y:S08]  /*11390*/  LDC R0, c[0x0][0x448] ;  /* 0x00011200ff007b82 */ /* 0x000e300000000800 */
[----:B------:R-:W1:Y:S01]  /*113a0*/  LDC.64 R6, c[0x0][0xad8] ;  /* 0x0002b600ff067b82 */ /* 0x000e620000000a00 */
[----:B0-----:R-:W-:-:S13]  /*113b0*/  ISETP.NE.AND P0, PT, R0, 0x1, PT ;  /* 0x000000010000780c */ /* 0x001fda0003f05270 */
[----:B------:R-:W0:Y:S08]  /*113c0*/  @P0 LDC R3, c[0x0][0x44c] ;  /* 0x00011300ff030b82 */ /* 0x000e300000000800 */
[----:B------:R-:W3:Y:S01]  /*113d0*/  @P0 LDC R4, c[0x0][0x450] ;  /* 0x00011400ff040b82 */ /* 0x000ee20000000800 */
[----:B--2---:R-:W-:-:S04]  /*113e0*/  IMAD.SHL.U32 R2, R2, 0x40, RZ ;  /* 0x0000004002027824 */ /* 0x004fc800078e00ff */
[----:B0-----:R-:W-:-:S04]  /*113f0*/  @P0 IMAD.HI.U32 R3, R2, R3, RZ ;  /* 0x0000000302030227 */ /* 0x001fc800078e00ff */
[----:B------:R-:W-:Y:S01]  /*11400*/  IMAD.MOV.U32 R0, RZ, RZ, R2 ;  /* 0x000000ffff007224 */ /* 0x000fe200078e0002 */
[----:B---3--:R-:W-:Y:S02]  /*11410*/  @P0 SHF.R.U32.HI R0, RZ, R4, R3 ;  /* 0x00000004ff000219 */ /* 0x008fe40000011603 */
[----:B-1----:R-:W-:-:S03]  /*11420*/  ISETP.GE.AND P0, PT, R7, 0x1, PT ;  /* 0x000000010700780c */ /* 0x002fc60003f06270 */
[----:B------:R-:W-:Y:S02]  /*11430*/  IMAD.IADD R191, R191, 0x1, R0 ;  /* 0x00000001bfbf7824 */ /* 0x000fe400078e0200 */
[----:B------:R-:W-:Y:S02]  /*11440*/  VIADD R0, R23, 0xfffffffe ;  /* 0xfffffffe17007836 */ /* 0x000fe40000000000 */
[----:B------:R-:W-:-:S06]  /*11450*/  IMAD.IADD R6, R191, 0x1, R6 ;  /* 0x00000001bf067824 */ /* 0x000fcc00078e0206 */
        /* <DEDUP_REMOVED lines=12> */
.L_x_6791:
[----:B------:R-:W-:-:S13]  /*11520*/  ISETP.NE.AND P0, PT, R7, 0x1, PT ;  /* 0x000000010700780c */ /* 0x000fda0003f05270 */
[----:B------:R-:W0:Y:S02]  /*11530*/  @P0 LDC.64 R4, c[0x0][0xae0] ;  /* 0x0002b800ff040b82 */ /* 0x000e240000000a00 */
[----:B0-----:R-:W-:-:S05]  /*11540*/  @P0 IMAD.HI.U32 R4, R3, R4, RZ ;  /* 0x0000000403040227 */ /* 0x001fca00078e00ff */
[----:B------:R-:W-:-:S07]  /*11550*/  @P0 SHF.R.U32.HI R3, RZ, R5, R4 ;  /* 0x00000005ff030219 */ /* 0x000fce0000011604 */
.L_x_6792:
[----:B------:R-:W-:Y:S05]  /*11560*/  BSYNC B0 ;  /* 0x0000000000007941 */ /* 0x000fea0003800000 */
.L_x_6790:
[----:B------:R-:W-:-:S05]  /*11570*/  IMAD R3, R3, R7, R7 ;  /* 0x0000000703037224 */ /* 0x000fca00078e0207 */
[----:B------:R-:W-:-:S07]  /*11580*/  VIMNMX R6, R6, R3, PT ;  /* 0x0000000306067248 */ /* 0x000fce0003fe0100 */
.L_x_6789:
[----:B------:R-:W-:-:S04]  /*11590*/  SHF.R.S32.HI R3, RZ, 0x1f, R6 ;  /* 0x0000001fff037819 */ /* 0x000fc80000011406 */
[----:B------:R-:W-:-:S04]  /*115a0*/  LEA.HI R3, R3, R6, RZ, 0x6 ;  /* 0x0000000603037211 */ /* 0x000fc800078f30ff */
[----:B------:R-:W-:-:S04]  /*115b0*/  SHF.R.S32.HI R3, RZ, 0x6, R3 ;  /* 0x00000006ff037819 */ /* 0x000fc80000011403 */
[----:B------:R-:W-:-:S04]  /*115c0*/  VIMNMX R9, R22, R3, !PT ;  /* 0x0000000316097248 */ /* 0x000fc80007fe0100 */
[----:B------:R-:W-:-:S13]  /*115d0*/  ISETP.GE.AND P0, PT, R0, R9, PT ;  /* 0x000000090000720c */ /* 0x000fda0003f06270 */
[----:B------:R-:W-:Y:S05]  /*115e0*/  @!P0 BRA `(.L_x_6793) ;  /* 0x0000007c00e88947 */ /* 0x000fea0003800000 */
.L_x_6826:
        /* <DEDUP_REMOVED lines=20> */
.L_x_6795:
[----:B------:R-:W-:Y:S05]  /*11730*/  BSYNC B0 ;  /* 0x0000000000007941 */ /* 0x000fea0003800000 */
.L_x_6794:
[----:B0-----:R-:W2:Y:S01]  /*11740*/  LDL.64 R2, [R1+0x18] ;  /* 0x0000180001027983 */ /* 0x001ea20000100a00 */
[----:B-----5:R-:W-:Y:S02]  /*11750*/  SHF.L.U32 R5, R6, 0x1f, RZ ;  /* 0x0000001f06057819 */ /* 0x020fe400000006ff */
[----:B--2---:R-:W-:-:S05]  /*11760*/  MOV R3, R2 ;  /* 0x0000000200037202 */ /* 0x004fca0000000f00 */
[----:B------:R-:W-:-:S04]  /*11770*/  IMAD R4, R4, 0x8, R3 ;  /* 0x0000000804047824 */ /* 0x000fc800078e0203 */
[----:B------:R0:W1:Y:S01]  /*11780*/  SYNCS.PHASECHK.TRANS64.TRYWAIT P0, [R4+URZ], R5 ;  /* 0x00000005040075a7 */ /* 0x000062000800017f */
[----:B------:R0:W5:Y:S01]  /*11790*/  LDL.64 R6, [R1+0x1c8] ;  /* 0x0001c80001067983 */ /* 0x0001620000100a00 */
[----:B------:R-:W-:Y:S04]  /*117a0*/  BSSY B0, `(.L_x_6796) ;  /* 0x0000003000007945 */ /* 0x000fe80003800000 */
[----:B------:R-:W-:Y:S05]  /*117b0*/  @!P1 BRA `(.L_x_6797) ;  /* 0x0000000000049947 */ /* 0x000fea0003800000 */
[----:B------:R-:W-:Y:S01]  /*117c0*/  BPT.TRAP 0x1 ;  /* 0x000000040000795c */ /* 0x000fe20000300000 */
.L_x_6797:
[----:B------:R-:W-:Y:S05]  /*117d0*/  BSYNC B0 ;  /* 0x0000000000007941 */ /* 0x000fea0003800000 */
.L_x_6796:
[----:B------:R-:W-:Y:S04]  /*117e0*/  BSSY B0, `(.L_x_6798) ;  /* 0x0000006000007945 */ /* 0x000fe80003800000 */
[----:B-1----:R-:W-:Y:S05]  /*117f0*/  @P0 BRA `(.L_x_6799) ;  /* 0x0000000000100947 */ /* 0x002fea0003800000 */
[----:B-----5:R-:W-:Y:S01]  /*11800*/  IMAD R6, R6, 0x8, R3 ;  /* 0x0000000806067824 */ /* 0x020fe200078e0203 */
[----:B------:R-:W-:-:S04]  /*11810*/  SHF.L.U32 R7, R7, 0x1f, RZ ;  /* 0x0000001f07077819 */ /* 0x000fc800000006ff */
[----:B------:R-:W1:Y:S02]  /*11820*/  SYNCS.PHASECHK.TRANS64.TRYWAIT P0, [R6+URZ], R7 ;  /* 0x00000007060075a7 */ /* 0x000e64000800017f */
[----:B-1----:R-:W-:Y:S05]  /*11830*/  @!P0 BRA `(.L_x_6800) ;  /* 0x0000024c00ec8947 */ /* 0x002fea0003800000 */
.L_x_6799:
[----:B------:R-:W-:Y:S05]  /*11840*/  BSYNC B0 ;  /* 0x0000000000007941 */ /* 0x000fea0003800000 */
.L_x_6798:
[----:B------:R-:W2:Y:S04]  /*11850*/  LDL R3, [R1+0x1c8] ;  /* 0x0001c80001037983 */ /* 0x000ea80000100800 */
[----:B0-----:R-:W2:Y:S01]  /*11860*/  LDL.64 R4, [R1+0x80] ;  /* 0x0000800001047983 */ /* 0x001ea20000100a00 */
[----:B------:R-:W-:Y:S05]  /*11870*/  WARPSYNC.ALL ;  /* 0x0000000000007948 */ /* 0x000fea0003800000 */
[----:B------:R-:W3:Y:S04]  /*11880*/  LDL.64 R10, [R1+0x78] ;  /* 0x00007800010a7983 */ /* 0x000ee80000100a00 */
[----:B-1---5:R-:W4:Y:S04]  /*11890*/  LDL.64 R6, [R1+0x78] ;  /* 0x0000780001067983 */ /* 0x022f280000100a00 */
        /* <DEDUP_REMOVED lines=52> */
.L_x_6802:
[----:B------:R-:W-:Y:S05]  /*11be0*/  BSYNC B0 ;  /* 0x0000000000007941 */ /* 0x000fea0003800000 */
.L_x_6801:
        /* <DEDUP_REMOVED lines=8> */
.L_x_6804:
[----:B------:R-:W-:Y:S05]  /*11c70*/  BSYNC B0 ;  /* 0x0000000000007941 */ /* 0x000fea0003800000 */
.L_x_6803:
[----:B------:R-:W-:Y:S04]  /*11c80*/  BSSY B0, `(.L_x_6805) ;  /* 0x0000004000007945 */ /* 0x000fe80003800000 */
[----:B-1----:R-:W-:Y:S05]  /*11c90*/  @P0 BRA `(.L_x_6806) ;  /* 0x0000000000080947 */ /* 0x002fea0003800000 */
[----:B------:R-:W1:Y:S02]  /*11ca0*/  SYNCS.PHASECHK.TRANS64.TRYWAIT P0, [R2+URZ], R3 ;  /* 0x00000003020075a7 */ /* 0x000e64000800017f */
[----:B-1----:R-:W-:Y:S05]  /*11cb0*/  @!P0 BRA `(.L_x_6807) ;  /* 0x0000024800e08947 */ /* 0x002fea0003800000 */
.L_x_6806:
[----:B------:R-:W-:Y:S05]  /*11cc0*/  BSYNC B0 ;  /* 0x0000000000007941 */ /* 0x000fea0003800000 */
.L_x_6805:
        /* <DEDUP_REMOVED lines=9> */
[----:B------:R-:W4:Y:S05]  /*11d60*/  LDL.64 R6, [R1+0x90] ;  /* 0x0000900001067983 */ /* 0x000f2a0000100a00 */
[----:B------:R-:W0:Y:S01]  /*11d70*/  S2R R56, SR_TID.X ;  /* 0x0000000000387919 */ /* 0x000e220000002100 */
[----:B------:R-:W4:Y:S04]  /*11d80*/  LDL.64 R58, [R1+0x90] ;  /* 0x00009000013a7983 */ /* 0x000f280000100a00 */
[----:B------:R-:W4:Y:S04]  /*11d90*/  LDL.64 R60, [R1+0x90] ;  /* 0x00009000013c7983 */ /* 0x000f280000100a00 */
[----:B------:R-:W4:Y:S01]  /*11da0*/  LDL.64 R62, [R1+0x90] ;  /* 0x00009000013e7983 */ /* 0x000f220000100a00 */
[----:B--2---:R-:W-:Y:S01]  /*11db0*/  ISETP.NE.U32.AND P0, PT, R4, RZ, PT ;  /* 0x000000ff0400720c */ /* 0x004fe20003f05070 */
[----:B---3--:R-:W-:Y:S01]  /*11dc0*/  IMAD R2, R5, 0x1000, R2 ;  /* 0x0000100005027824 */ /* 0x008fe200078e0202 */
[----:B------:R-:W-:Y:S01]  /*11dd0*/  R2UR UR7, R3 ;  /* 0x00000000030772ca */ /* 0x000fe200000e0000 */
[----:B------:R-:W2:Y:S01]  /*11de0*/  LDL.64 R4, [R1+0x90] ;  /* 0x0000900001047983 */ /* 0x000ea20000100a00 */
[----:B----4-:R-:W-:-:S02]  /*11df0*/  R2UR UR4, R12 ;  /* 0x000000000c0472ca */ /* 0x010fc400000e0000 */
        /* <DEDUP_REMOVED lines=174> */
[----:B------:R-:W-:Y:S01]  /*128e0*/  IADD3 R12, R12, 0x800, R57 ;  /* 0x000008000c0c7810 */ /* 0x000fe20007ffe039 */
        /* <DEDUP_REMOVED lines=10> */
[----:B--2---:R-:W-:Y:S01]  /*12990*/  R2UR UR5, R15 ;  /* 0x000000000f0572ca */ /* 0x004fe200000e0000 */
[----:B------:R-:W2:Y:S06]  /*129a0*/  LDL R20, [R1] ;  /* 0x0000000001147983 */ /* 0x000eac0000100800 */
        /* <DEDUP_REMOVED lines=13> */
[----:B---3--:R-:W-:Y:S01]  /*12a80*/  IADD3 R10, R15, 0x800, R10 ;  /* 0x000008000f0a7810 */ /* 0x008fe20007ffe00a */
[----:B------:R-:W-:Y:S01]  /*12a90*/  IMAD.IADD R12, R4, 0x1, R15 ;  /* 0x00000001040c7824 */ /* 0x000fe200078e020f */
[----:B------:R-:W-:Y:S01]  /*12aa0*/  R2UR UR7, R13 ;  /* 0x000000000d0772ca */ /* 0x000fe200000e0000 */
[----:B------:R-:W3:Y:S01]  /*12ab0*/  LDL.64 R4, [R1+0x90] ;  /* 0x0000900001047983 */ /* 0x000ee20000100a00 */
[----:B------:R-:W-:Y:S02]  /*12ac0*/  R2UR UR4, R10 ;  /* 0x000000000a0472ca */ /* 0x000fe400000e0000 */
[----:B------:R-:W-:Y:S02]  /*12ad0*/  R2UR UR6, R12 ;  /* 0x000000000c0672ca */ /* 0x000fe400000e0000 */
[----:B------:R-:W-:Y:S01]  /*12ae0*/  R2UR UR5, R11 ;  /* 0x000000000b0572ca */ /* 0x000fe200000e0000 */
[----:B------:R-:W-:Y:S02]  /*12af0*/  IMAD.MOV.U32 R10, RZ, RZ, 0x28 ;  /* 0x00000028ff0a7424 */ /* 0x000fe400078e00ff */
        /* <DEDUP_REMOVED lines=8> */
[----:B----4-:R-:W-:Y:S02]  /*12b80*/  IMAD.IADD R6, R11, 0x1, R6 ;  /* 0x000000010b067824 */ /* 0x010fe400078e0206 */
        /* <DEDUP_REMOVED lines=11> */
[----:B------:R-:W4:Y:S06]  /*12c40*/  LDL.64 R6, [R1+0x90] ;  /* 0x0000900001067983 */ /* 0x000f2c0000100a00 */
[----:B------:R-:W-:Y:S01]  /*12c50*/  HGMMA.64x64x16.F32 R24, gdesc[UR4], R24, gsb0 ;  /* 0x00e00000041879f0 */ /* 0x000fe20008000818 */
[----:B------:R-:W-:Y:S01]  /*12c60*/  IMAD.IADD R10, R57, 0x1, R12 ;  /* 0x00000001390a7824 */ /* 0x000fe200078e020c */
[----:B------:R-:W-:-:S02]  /*12c70*/  R2UR UR7, R11 ;  /* 0x000000000b0772ca */ /* 0x000fc400000e0000 */
[----:B------:R-:W-:Y:S02]  /*12c80*/  R2UR UR4, R58 ;  /* 0x000000003a0472ca */ /* 0x000fe400000e0000 */
[----:B------:R-:W-:Y:S02]  /*12c90*/  R2UR UR6, R10 ;  /* 0x000000000a0672ca */ /* 0x000fe400000e0000 */
[----:B------:R-:W-:Y:S01]  /*12ca0*/  R2UR UR5, R59 ;  /* 0x000000003b0572ca */ /* 0x000fe200000e0000 */
[----:B------:R-:W-:Y:S02]  /*12cb0*/  WARPGROUP.DEPBAR.LE gsb0, 0x0 ;  /* 0x00008000000079c5 */ /* 0x000fe40000010000 */
[----:B------:R-:W-:Y:S01]  /*12cc0*/  WARPGROUP.ARRIVE ;  /* 0x00000000000079c5 */ /* 0x000fe20000000000 */
[C---:B------:R-:W-:Y:S01]  /*12cd0*/  IMAD.IADD R58, R21.reuse, 0x1, R12 ;  /* 0x00000001153a7824 */ /* 0x040fe200078e020c */
[----:B------:R-:W-:Y:S01]  /*12ce0*/  IADD3 R60, R21, 0xa00, R60 ;  /* 0x00000a00153c7810 */ /* 0x000fe20007ffe03c */
[----:B------:R-:W2:Y:S07]  /*12cf0*/  LDL.64 R10, [R1+0x90] ;  /* 0x00009000010a7983 */ /* 0x000eae0000100a00 */
[----:B------:R-:W-:Y:S01]  /*12d00*/  HGMMA.64x64x16.F32 R24, gdesc[UR4], R24, gsb0 ;  /* 0x00e00000041879f0 */ /* 0x000fe20008000818 */
[----:B------:R-:W-:Y:S01]  /*12d10*/  IMAD.MOV.U32 R59, RZ, RZ, R3 ;  /* 0x000000ffff3b7224 */ /* 0x000fe200078e0003 */
[----:B------:R-:W-:-:S02]  /*12d20*/  R2UR UR6, R58 ;  /* 0x000000003a0672ca */ /* 0x000fc400000e0000 */
        /* <DEDUP_REMOVED lines=10> */
[----:B------:R-:W-:Y:S01]  /*12dd0*/  R2UR UR6, R58 ;  /* 0x000000003a0672ca */ /* 0x000fe200000e0000 */
[----:B------:R-:W3:Y:S01]  /*12de0*/  LDL.64 R60, [R1+0x90] ;  /* 0x00009000013c7983 */ /* 0x000ee20000100a00 */
[----:B------:R-:W-:-:S02]  /*12df0*/  R2UR UR7, R59 ;  /* 0x000000003b0772ca */ /* 0x000fc400000e0000 */
        /* <DEDUP_REMOVED lines=10> */
[----:B------:R-:W-:-:S05]  /*12ea0*/  LOP3.LUT R5, R4, 0xe06, RZ, 0xc0, !PT ;  /* 0x00000e0604057812 */ /* 0x000fca00078ec0ff */
[----:B------:R-:W-:Y:S02]  /*12eb0*/  IMAD.IADD R62, R5, 0x1, R62 ;  /* 0x00000001053e7824 */ /* 0x000fe400078e023e */
[----:B------:R-:W-:Y:S02]  /*12ec0*/  IMAD.IADD R4, R2, 0x1, R5 ;  /* 0x0000000102047824 */ /* 0x000fe400078e0205 */
[----:B------:R-:W-:Y:S01]  /*12ed0*/  IMAD.MOV.U32 R5, RZ, RZ, R3 ;  /* 0x000000ffff057224 */ /* 0x000fe200078e0003 */
[----:B------:R-:W-:Y:S02]  /*12ee0*/  R2UR UR4, R62 ;  /* 0x000000003e0472ca */ /* 0x000fe400000e0000 */
[----:B------:R-:W-:Y:S02]  /*12ef0*/  R2UR UR6, R4 ;  /* 0x00000000040672ca */ /* 0x000fe400000e0000 */
[----:B------:R-:W-:Y:S02]  /*12f00*/  R2UR UR7, R5 ;  /* 0x00000000050772ca */ /* 0x000fe400000e0000 */
[----:B------:R-:W-:Y:S01]  /*12f10*/  R2UR UR5, R63 ;  /* 0x000000003f0572ca */ /* 0x000fe200000e0000 */
[----:B------:R-:W-:Y:S01]  /*12f20*/  VIADD R14, R2, 0xc00 ;  /* 0x00000c00020e7836 */ /* 0x000fe20000000000 */
[----:B------:R-:W3:Y:S01]  /*12f30*/  LDL.64 R4, [R1+0x90] ;  /* 0x0000900001047983 */ /* 0x000ee20000100a00 */
[----:B------:R-:W-:-:S02]  /*12f40*/  WARPGROUP.DEPBAR.LE gsb0, 0x0 ;  /* 0x00008000000079c5 */ /* 0x000fc40000010000 */
[----:B------:R-:W-:-:S08]  /*12f50*/  WARPGROUP.ARRIVE ;  /* 0x00000000000079c5 */ /* 0x000fd00000000000 */
[----:B------:R-:W-:Y:S01]  /*12f60*/  HGMMA.64x64x16.F32 R24, gdesc[UR4], R24, gsb0 ;  /* 0x00e00000041879f0 */ /* 0x000fe20008000818 */
[C---:B------:R-:W-:Y:S01]  /*12f70*/  IMAD.IADD R58, R57.reuse, 0x1, R14 ;  /* 0x00000001393a7824 */ /* 0x040fe200078e020e */
[----:B----4-:R-:W-:Y:S01]  /*12f80*/  IADD3 R6, R57, 0xc00, R6 ;  /* 0x00000c0039067810 */ /* 0x010fe20007ffe006 */
[----:B------:R-:W-:Y:S01]  /*12f90*/  IMAD.MOV.U32 R59, RZ, RZ, R3 ;  /* 0x000000ffff3b7224 */ /* 0x000fe200078e0003 */
[----:B------:R-:W-:Y:S02]  /*12fa0*/  R2UR UR5, R7 ;  /* 0x00000000070572ca */ /* 0x000fe400000e0000 */
[----:B------:R-:W-:Y:S02]  /*12fb0*/  R2UR UR6, R58 ;  /* 0x000000003a0672ca */ /* 0x000fe400000e0000 */
[----:B------:R-:W-:Y:S02]  /*12fc0*/  R2UR UR7, R59 ;  /* 0x000000003b0772ca */ /* 0x000fe400000e0000 */
[----:B------:R-:W-:Y:S01]  /*12fd0*/  R2UR UR4, R6 ;  /* 0x00000000060472ca */ /* 0x000fe200000e0000 */
[----:B------:R-:W-:-:S02]  /*12fe0*/  WARPGROUP.DEPBAR.LE gsb0, 0x0 ;  /* 0x00008000000079c5 */ /* 0x000fc40000010000 */
[----:B------:R-:W-:Y:S01]  /*12ff0*/  WARPGROUP.ARRIVE ;  /* 0x00000000000079c5 */ /* 0x000fe20000000000 */
[C---:B------:R-:W-:Y:S01]  /*13000*/  IMAD.IADD R58, R21.reuse, 0x1, R14 ;  /* 0x00000001153a7824 */ /* 0x040fe200078e020e */
[----:B--2---:R-:W-:Y:S01]  /*13010*/  IADD3 R10, R21, 0xc00, R10 ;  /* 0x00000c00150a7810 */ /* 0x004fe20007ffe00a */
[----:B------:R-:W-:Y:S01]  /*13020*/  IMAD.MOV.U32 R59, RZ, RZ, R3 ;  /* 0x000000ffff3b7224 */ /* 0x000fe200078e0003 */
[----:B------:R-:W2:Y:S06]  /*13030*/  LDL.64 R6, [R1+0x90] ;  /* 0x0000900001067983 */ /* 0x000eac0000100a00 */
        /* <DEDUP_REMOVED lines=13> */
[----:B------:R0:W5:Y:S01]  /*13110*/  LDL R14, [R1+0x1c8] ;  /* 0x0001c800010e7983 */ /* 0x0001620000100800 */
[----:B------:R-:W-:-:S02]  /*13120*/  R2UR UR7, R59 ;  /* 0x000000003b0772ca */ /* 0x000fc400000e0000 */
[----:B------:R-:W-:Y:S02]  /*13130*/  R2UR UR4, R12 ;  /* 0x000000000c0472ca */ /* 0x000fe400000e0000 */
[----:B------:R-:W-:Y:S01]  /*13140*/  R2UR UR5, R13 ;  /* 0x000000000d0572ca */ /* 0x000fe200000e0000 */
[----:B------:R-:W-:Y:S01]  /*13150*/  IMAD.MOV.U32 R12, RZ, RZ, 0x38 ;  /* 0x00000038ff0c7424 */ /* 0x000fe200078e00ff */
[----:B------:R-:W4:Y:S01]  /*13160*/  LDL.64 R58, [R1+0x90] ;  /* 0x00009000013a7983 */ /* 0x000f220000100a00 */
        /* <DEDUP_REMOVED lines=18> */
[----:B------:R-:W-:Y:S01]  /*13290*/  VIADD R12, R2, 0xe00 ;  /* 0x00000e00020c7836 */ /* 0x000fe20000000000 */
[----:B------:R-:W-:-:S03]  /*132a0*/  IADD3 R4, R57, 0xe00, R4 ;  /* 0x00000e0039047810 */ /* 0x000fc60007ffe004 */
[----:B------:R-:W-:Y:S02]  /*132b0*/  IMAD.IADD R56, R57, 0x1, R12 ;  /* 0x0000000139387824 */ /* 0x000fe400078e020c */
[----:B------:R-:W-:Y:S01]  /*132c0*/  IMAD.MOV.U32 R57, RZ, RZ, R3 ;  /* 0x000000ffff397224 */ /* 0x000fe200078e0003 */
[----:B------:R-:W-:Y:S02]  /*132d0*/  R2UR UR4, R4 ;  /* 0x00000000040472ca */ /* 0x000fe400000e0000 */
[----:B------:R-:W-:Y:S02]  /*132e0*/  R2UR UR6, R56 ;  /* 0x00000000380672ca */ /* 0x000fe400000e0000 */
[----:B------:R-:W-:Y:S02]  /*132f0*/  R2UR UR7, R57 ;  /* 0x00000000390772ca */ /* 0x000fe400000e0000 */
[----:B------:R-:W-:Y:S01]  /*13300*/  R2UR UR5, R5 ;  /* 0x00000000050572ca */ /* 0x000fe200000e0000 */
[----:B------:R0:W5:Y:S01]  /*13310*/  LDL R57, [R1+0xc] ;  /* 0x00000c0001397983 */ /* 0x0001620000100800 */
[----:B------:R-:W-:-:S02]  /*13320*/  WARPGROUP.DEPBAR.LE gsb0, 0x0 ;  /* 0x00008000000079c5 */ /* 0x000fc40000010000 */
[----:B------:R-:W-:-:S09]  /*13330*/  WARPGROUP.ARRIVE ;  /* 0x00000000000079c5 */ /* 0x000fd20000000000 */
[----:B------:R-:W-:Y:S01]  /*13340*/  HGMMA.64x64x16.F32 R24, gdesc[UR4], R24, gsb0 ;  /* 0x00e00000041879f0 */ /* 0x000fe20008000818 */
[C---:B------:R-:W-:Y:S01]  /*13350*/  IMAD.IADD R4, R21.reuse, 0x1, R12 ;  /* 0x0000000115047824 */ /* 0x040fe200078e020c */
[----:B--2---:R-:W-:Y:S01]  /*13360*/  IADD3 R6, R21, 0xe00, R6 ;  /* 0x00000e0015067810 */ /* 0x004fe20007ffe006 */
        /* <DEDUP_REMOVED lines=25> */
[----:B----4-:R-:W-:Y:S01]  /*13500*/  IMAD.IADD R58, R5, 0x1, R58 ;  /* 0x00000001053a7824 */ /* 0x010fe200078e023a */
[----:B------:R-:W-:Y:S02]  /*13510*/  R2UR UR7, R3 ;  /* 0x00000000030772ca */ /* 0x000fe400000e0000 */
[----:B------:R-:W-:Y:S02]  /*13520*/  R2UR UR6, R2 ;  /* 0x00000000020672ca */ /* 0x000fe400000e0000 */
        /* <DEDUP_REMOVED lines=34> */
[----:B------:R-:W-:-:S03]  /*13750*/  LOP3.LUT R2, R20, 0x1, RZ, 0xfc, !PT ;  /* 0x0000000114027812 */ /* 0x000fc600078efcff */
        /* <DEDUP_REMOVED lines=8> */
.L_x_6809:
[----:B------:R-:W-:Y:S05]  /*137e0*/  BSYNC B0 ;  /* 0x0000000000007941 */ /* 0x000fea0003800000 */
.L_x_6808:
        /* <DEDUP_REMOVED lines=8> */
[----:B------:R-:W3:Y:S04]  /*13870*/  LDL R59, [R1+0x50] ;  /* 0x00005000013b7983 */ /* 0x000ee80000100800 */
[----:B------:R-:W3:Y:S04]  /*13880*/  LDL R60, [R1+0xf8] ;  /* 0x0000f800013c7983 */ /* 0x000ee80000100800 */
[----:B0-----:R-:W3:Y:S04]  /*13890*/  LDL.128 R12, [R1+0xe0] ;  /* 0x0000e000010c7983 */ /* 0x001ee80000100c00 */
[----:B------:R-:W3:Y:S04]  /*138a0*/  LDL.128 R4, [R1+0xd0] ;  /* 0x0000d00001047983 */ /* 0x000ee80000100c00 */
[----:B--2---:R-:W2:Y:S01]  /*138b0*/  LD.E R56, desc[UR46][R56.64] ;  /* 0x0000002e38387980 */ /* 0x004ea2000c101900 */
[----:B----4-:R-:W-:-:S02]  /*138c0*/  ISETP.NE.AND P0, PT, R2, 0x1, PT ;  /* 0x000000010200780c */ /* 0x010fc40003f05270 */
[----:B---3--:R-:W-:Y:S01]  /*138d0*/  ISETP.GE.AND P1, PT, R13, 0x1, PT ;  /* 0x000000010d00780c */ /* 0x008fe20003f26270 */
[----:B------:R-:W-:Y:S01]  /*138e0*/  BSSY B0, `(.L_x_6810) ;  /* 0x0000079000007945 */ /* 0x000fe20003800000 */
[-C--:B--2---:R-:W-:Y:S01]  /*138f0*/  FMUL.FTZ R69, R29, R56.reuse ;  /* 0x000000381d457220 */ /* 0x084fe20000410000 */
[----:B------:R-:W-:Y:S01]  /*13900*/  SHF.R.S32.HI R29, RZ, 0x1f, R58 ;  /* 0x0000001fff1d7819 */ /* 0x000fe2000001143a */
[-C--:B------:R-:W-:Y:S01]  /*13910*/  FMUL.FTZ R20, R25, R56.reuse ;  /* 0x0000003819147220 */ /* 0x080fe20000410000 */
[----:B------:R-:W-:Y:S02]  /*13920*/  FMUL.FTZ R25, R30, R56 ;  /* 0x000000381e197220 */ /* 0x000fe40000410000 */
[----:B------:R-:W-:Y:S01]  /*13930*/  LEA.HI R30, R29, R58, RZ, 0x7 ;  /* 0x0000003a1d1e7211 */ /* 0x000fe200078f38ff */
[-C--:B------:R-:W-:Y:S01]  /*13940*/  FMUL.FTZ R8, R26, R56.reuse ;  /* 0x000000381a087220 */ /* 0x080fe20000410000 */
[-C--:B------:R-:W-:Y:S02]  /*13950*/  FMUL.FTZ R26, R31, R56.reuse ;  /* 0x000000381f1a7220 */ /* 0x080fe40000410000 */
[----:B------:R-:W-:Y:S01]  /*13960*/  LOP3.LUT R31, R30, 0xffffff80, RZ, 0xc0, !PT ;  /* 0xffffff801e1f7812 */ /* 0x000fe200078ec0ff */
[----:B------:R-:W-:-:S04]  /*13970*/  FMUL.FTZ R33, R33, R56 ;  /* 0x0000003821217220 */ /* 0x000fc80000410000 */
[----:B------:R-:W-:Y:S02]  /*13980*/  IMAD.IADD R31, R58, 0x1, -R31 ;  /* 0x000000013a1f7824 */ /* 0x000fe400078e0a1f */
[-C--:B------:R-:W-:Y:S01]  /*13990*/  FMUL.FTZ R32, R32, R56.reuse ;  /* 0x0000003820207220 */ /* 0x080fe20000410000 */
[----:B------:R0:W1:Y:S02]  /*139a0*/  MUFU.TANH R67, R33 ;  /* 0x0000002100437308 */ /* 0x0000640000002400 */
[----:B------:R-:W-:Y:S01]  /*139b0*/  SHF.R.S32.HI R30, RZ, 0x1f, R31 ;  /* 0x0000001fff1e7819 */ /* 0x000fe2000001141f */
[----:B------:R-:W-:-:S05]  /*139c0*/  FMUL.FTZ R40, R40, R56 ;  /* 0x0000003828287220 */ /* 0x000fca0000410000 */
[----:B------:R2:W3:Y:S01]  /*139d0*/  MUFU.TANH R117, R32 ;  /* 0x0000002000757308 */ /* 0x0004e20000002400 */
[----:B0-----:R-:W-:-:S04]  /*139e0*/  LEA.HI R33, R29, R58, RZ, 0x2 ;  /* 0x0000003a1d217211 */ /* 0x001fc800078f10ff */
[----:B------:R-:W-:Y:S02]  /*139f0*/  LOP3.LUT R33, R33, 0xfffffffc, RZ, 0xc0, !PT ;  /* 0xfffffffc21217812 */ /* 0x000fe400078ec0ff */
[-C--:B--2---:R-:W-:Y:S01]  /*13a00*/  LEA.HI R32, R30, R31.reuse, RZ, 0x2 ;  /* 0x0000001f1e207211 */ /* 0x084fe200078f10ff */
[----:B------:R0:W2:Y:S03]  /*13a10*/  MUFU.TANH R61, R40 ;  /* 0x00000028003d7308 */ /* 0x0000a60000002400 */
[--C-:B------:R-:W-:Y:S01]  /*13a20*/  SHF.R.S32.HI R29, RZ, 0x2, R32.reuse ;  /* 0x00000002ff1d7819 */ /* 0x100fe20000011420 */
[----:B------:R-:W-:Y:S01]  /*13a30*/  FMUL.FTZ R37, R37, R56 ;  /* 0x0000003825257220 */ /* 0x000fe20000410000 */
[----:B------:R-:W-:Y:S01]  /*13a40*/  IMAD.IADD R33, R58, 0x1, -R33 ;  /* 0x000000013a217824 */ /* 0x000fe200078e0a21 */
[----:B0-----:R-:W-:Y:S02]  /*13a50*/  SHF.R.S32.HI R40, RZ, 0x1f, R32 ;  /* 0x0000001fff287819 */ /* 0x001fe40000011420 */
[----:B------:R-:W-:-:S02]  /*13a60*/  LEA.HI R30, R30, R31, RZ, 0x5 ;  /* 0x0000001f1e1e7211 */ /* 0x000fc400078f28ff */
[----:B------:R-:W-:Y:S01]  /*13a70*/  LEA.HI R40, R40, R29, RZ, 0x3 ;  /* 0x0000001d28287211 */ /* 0x000fe200078f18ff */
[----:B------:R0:W4:Y:S01]  /*13a80*/  MUFU.TANH R63, R37 ;  /* 0x00000025003f7308 */ /* 0x0001220000002400 */
[-C--:B------:R-:W-:Y:S01]  /*13a90*/  FMUL.FTZ R44, R44, R56.reuse ;  /* 0x000000382c2c7220 */ /* 0x080fe20000410000 */
[-C--:B------:R-:W-:Y:S01]  /*13aa0*/  FMUL.FTZ R21, R28, R56.reuse ;  /* 0x000000381c157220 */ /* 0x080fe20000410000 */
[----:B------:R-:W-:Y:S01]  /*13ab0*/  LOP3.LUT R40, R40, 0xfffffff8, RZ, 0xc0, !PT ;  /* 0xfffffff828287812 */ /* 0x000fe200078ec0ff */
[-C--:B------:R-:W-:Y:S01]  /*13ac0*/  FMUL.FTZ R28, R35, R56.reuse ;  /* 0x00000038231c7220 */ /* 0x080fe20000410000 */
[----:B------:R-:W-:Y:S01]  /*13ad0*/  SHF.R.S32.HI R30, RZ, 0x5, R30 ;  /* 0x00000005ff1e7819 */ /* 0x000fe2000001141e */
[----:B------:R-:W-:Y:S01]  /*13ae0*/  FMUL.FTZ R35, R39, R56 ;  /* 0x0000003827237220 */ /* 0x000fe20000410000 */
[----:B0-----:R-:W-:Y:S01]  /*13af0*/  LEA.HI R37, R33, R33, RZ, 0x1 ;  /* 0x0000002121257211 */ /* 0x001fe200078f08ff */
[----:B------:R0:W1:Y:S01]  /*13b00*/  MUFU.TANH R39, R44 ;  /* 0x0000002c00277308 */ /* 0x0000620000002400 */
[----:B------:R-:W-:-:S02]  /*13b10*/  IMAD.IADD R40, R29, 0x1, -R40 ;  /* 0x000000011d287824 */ /* 0x000fc400078e0a28 */
[----:B------:R-:W-:Y:S01]  /*13b20*/  IMAD R29, R59, 0x4, R30 ;  /* 0x000000043b1d7824 */ /* 0x000fe200078e021e */
[----:B0-----:R-:W-:-:S03]  /*13b30*/  LOP3.LUT R44, R37, 0x1ffffffe, RZ, 0xc0, !PT ;  /* 0x1ffffffe252c7812 */ /* 0x001fc600078ec0ff */
[----:B------:R-:W-:Y:S02]  /*13b40*/  IMAD.U32 R29, R29, 0x10, R40 ;  /* 0x000000101d1d7824 */ /* 0x000fe400078e0028 */
[----:B------:R-:W-:-:S04]  /*13b50*/  IMAD.IADD R44, R33, 0x1, -R44 ;  /* 0x00000001212c7824 */ /* 0x000fc800078e0a2c */
[----:B------:R-:W-:-:S04]  /*13b60*/  IMAD R44, R44, 0x8, R29 ;  /* 0x000000082c2c7824 */ /* 0x000fc800078e021d */
[----:B------:R-:W-:-:S04]  /*13b70*/  @P0 IMAD.HI.U32 R3, R44, R3, RZ ;  /* 0x000000032c030227 */ /* 0x000fc800078e00ff */
[-C--:B------:R-:W-:Y:S01]  /*13b80*/  FMUL.FTZ R10, R27, R56.reuse ;  /* 0x000000381b0a7220 */ /* 0x080fe20000410000 */
[----:B------:R-:W-:Y:S01]  /*13b90*/  FMUL.FTZ R27, R34, R56 ;  /* 0x00000038221b7220 */ /* 0x000fe20000410000 */
[----:B------:R-:W-:Y:S01]  /*13ba0*/  @P0 SHF.R.U32.HI R44, RZ, R60, R3 ;  /* 0x0000003cff2c0219 */ /* 0x000fe20000011603 */
[-C--:B------:R-:W-:Y:S01]  /*13bb0*/  FMUL.FTZ R34, R42, R56.reuse ;  /* 0x000000382a227220 */ /* 0x080fe20000410000 */
[-C--:B------:R-:W-:Y:S01]  /*13bc0*/  FMUL.FTZ R42, R46, R56.reuse ;  /* 0x000000382e2a7220 */ /* 0x080fe20000410000 */
[----:B------:R-:W-:Y:S02]  /*13bd0*/  IMAD.SHL.U32 R37, R0, 0x40, RZ ;  /* 0x0000004000257824 */ /* 0x000fe400078e00ff */
[-C--:B------:R-:W-:Y:S01]  /*13be0*/  FMUL.FTZ R11, R24, R56.reuse ;  /* 0x00000038180b7220 */ /* 0x080fe20000410000 */
[----:B------:R-:W-:Y:S01]  /*13bf0*/  LOP3.LUT R32, R32, 0x7ffffffc, RZ, 0xc0, !PT ;  /* 0x7ffffffc20207812 */ /* 0x000fe200078ec0ff */
[----:B------:R-:W0:Y:S01]  /*13c00*/  SHFL.IDX PT, R46, R44, RZ, 0x1c1f ;  /* 0x001c1fff2c2e7589 */ /* 0x000e2200000e0000 */
[-C--:B------:R-:W-:Y:S01]  /*13c10*/  FMUL.FTZ R24, R36, R56.reuse ;  /* 0x0000003824187220 */ /* 0x080fe20000410000 */
[----:B------:R-:W-:Y:S01]  /*13c20*/  IADD3 R3, -R37, 0x1, RZ ;  /* 0x0000000125037810 */ /* 0x000fe20007ffe1ff */
[-C--:B------:R-:W-:Y:S01]  /*13c30*/  FMUL.FTZ R36, R38, R56.reuse ;  /* 0x0000003826247220 */ /* 0x080fe20000410000 */
[----:B------:R-:W-:Y:S01]  /*13c40*/  IMAD.IADD R32, R31, 0x1, -R32 ;  /* 0x000000011f207824 */ /* 0x000fe200078e0a20 */
        /* <DEDUP_REMOVED lines=9> */
[-C--:B---3--:R-:W-:Y:S01]  /*13ce0*/  FMUL.FTZ R24, R43, R56.reuse ;  /* 0x000000382b187220 */ /* 0x088fe20000410000 */
[-C--:B------:R-:W-:Y:S01]  /*13cf0*/  FMUL.FTZ R48, R48, R56.reuse ;  /* 0x0000003830307220 */ /* 0x080fe20000410000 */
[-C--:B------:R-:W-:Y:S01]  /*13d00*/  FMUL.FTZ R49, R49, R56.reuse ;  /* 0x0000003831317220 */ /* 0x080fe20000410000 */
[----:B------:R-:W-:Y:S01]  /*13d10*/  FMUL.FTZ R55, R55, R56 ;  /* 0x0000003837377220 */ /* 0x000fe20000410000 */
[----:B------:R-:W-:Y:S01]  /*13d20*/  IMAD R3, R32, -0x2, R3 ;  /* 0xfffffffe20037824 */ /* 0x000fe200078e0203 */
[----:B------:R-:W3:Y:S04]  /*13d30*/  MUFU.TANH R11, R11 ;  /* 0x0000000b000b7308 */ /* 0x000ee80000002400 */
        /* <DEDUP_REMOVED lines=20> */
[----:B------:R0:W0:Y:S08]  /*13e80*/  MUFU.TANH R43, R49 ;  /* 0x00000031002b7308 */ /* 0x0000300000002400 */
        /* <DEDUP_REMOVED lines=22> */
.L_x_6813:
[----:B------:R-:W-:-:S13]  /*13ff0*/  ISETP.NE.AND P0, PT, R13, 0x1, PT ;  /* 0x000000010d00780c */ /* 0x000fda0003f05270 */
[----:B------:R-:W-:-:S05]  /*14000*/  @P0 IMAD.HI.U32 R12, R6, R14, RZ ;  /* 0x0000000e060c0227 */ /* 0x000fca00078e00ff */
[----:B------:R-:W-:-:S07]  /*14010*/  @P0 SHF.R.U32.HI R6, RZ, R15, R12 ;  /* 0x0000000fff060219 */ /* 0x000fce000001160c */
.L_x_6814:
[----:B------:R-:W-:Y:S05]  /*14020*/  BSYNC B1 ;  /* 0x0000000000017941 */ /* 0x000fea0003800000 */
.L_x_6812:
[----:B------:R-:W-:-:S04]  /*14030*/  IMAD R7, R6, R13, -R37 ;  /* 0x0000000d06077224 */ /* 0x000fc800078e0a25 */
[----:B------:R-:W-:-:S05]  /*14040*/  IMAD R6, R32, -0x2, R7 ;  /* 0xfffffffe20067824 */ /* 0x000fca00078e0207 */
[----:B------:R-:W-:Y:S02]  /*14050*/  VIMNMX R3, R3, R6, !PT ;  /* 0x0000000603037248 */ /* 0x000fe40007fe0100 */
[----:B------:R-:W-:-:S07]  /*14060*/  VIADDMNMX R2, R6, R13, R2, PT ;  /* 0x0000000d06027246 */ /* 0x000fce0003800102 */
.L_x_6811:
[----:B------:R-:W-:Y:S05]  /*14070*/  BSYNC B0 ;  /* 0x0000000000007941 */ /* 0x000fea0003800000 */
.L_x_6810:
        /* <DEDUP_REMOVED lines=15> */
[--C-:B0-----:R-:W-:Y:S01]  /*14170*/  IMAD.IADD R6, R30, 0x1, R44.reuse ;  /* 0x000000011e067824 */ /* 0x101fe200078e022c */
[----:B------:R-:W-:Y:S01]  /*14180*/  ISETP.GT.AND P3, PT, R3, 0x9, !P5 ;  /* 0x000000090300780c */ /* 0x000fe20006f64270 */
[----:B------:R-:W-:Y:S01]  /*14190*/  IMAD.IADD R7, R31, 0x1, R44 ;  /* 0x000000011f077824 */ /* 0x000fe200078e022c */
[----:B------:R-:W-:Y:S02]  /*141a0*/  ISETP.GE.AND P4, PT, R40, 0x12, PT ;  /* 0x000000122800780c */ /* 0x000fe40003f86270 */
[----:B------:R-:W-:Y:S02]  /*141b0*/  FSEL R117, R117, -INF , !P2 ;  /* 0xff80000075757808 */ /* 0x000fe40005000000 */
[----:B------:R-:W-:Y:S02]  /*141c0*/  ISETP.LT.OR P3, PT, R2, 0xa, P3 ;  /* 0x0000000a0200780c */ /* 0x000fe40001f61670 */
[----:B------:R-:W-:-:S02]  /*141d0*/  ISETP.GT.AND P2, PT, R3, 0x11, !P4 ;  /* 0x000000110300780c */ /* 0x000fc40006744270 */
[----:B------:R-:W-:Y:S02]  /*141e0*/  FSEL R69, R69, -INF , !P3 ;  /* 0xff80000045457808 */ /* 0x000fe40005800000 */
        /* <DEDUP_REMOVED lines=67> */
.L_x_6818:
[----:B------:R-:W-:-:S13]  /*14620*/  ISETP.NE.AND P6, PT, R13, 0x1, PT ;  /* 0x000000010d00780c */ /* 0x000fda0003fc5270 */
[----:B------:R-:W-:-:S05]  /*14630*/  @P6 IMAD.HI.U32 R14, R4, R14, RZ ;  /* 0x0000000e040e6227 */ /* 0x000fca00078e00ff */
[----:B------:R-:W-:-:S07]  /*14640*/  @P6 SHF.R.U32.HI R4, RZ, R15, R14 ;  /* 0x0000000fff046219 */ /* 0x000fce000001160e */
.L_x_6819:
[----:B------:R-:W-:Y:S05]  /*14650*/  BSYNC B1 ;  /* 0x0000000000017941 */ /* 0x000fea0003800000 */
.L_x_6817:
[----:B------:R-:W-:-:S04]  /*14660*/  IMAD R3, R4, R13, -R37 ;  /* 0x0000000d04037224 */ /* 0x000fc800078e0a25 */
[----:B------:R-:W-:-:S05]  /*14670*/  IMAD R32, R32, -0x2, R3 ;  /* 0xfffffffe20207824 */ /* 0x000fca00078e0203 */
[----:B------:R-:W-:Y:S02]  /*14680*/  VIADDMNMX R6, R32, R13, R6, PT ;  /* 0x0000000d20067246 */ /* 0x000fe40003800106 */
[----:B------:R-:W-:-:S07]  /*14690*/  VIMNMX R7, R7, R32, !PT ;  /* 0x0000002007077248 */ /* 0x000fce0007fe0100 */
.L_x_6816:
[----:B------:R-:W-:Y:S05]  /*146a0*/  BSYNC B0 ;  /* 0x0000000000007941 */ /* 0x000fea0003800000 */
.L_x_6815:
        /* <DEDUP_REMOVED lines=16> */
[----:B------:R-:W-:Y:S02]  /*147b0*/  ISETP.NE.AND P0, PT, R21, RZ, PT ;  /* 0x000000ff1500720c */ /* 0x000fe40003f05270 */
[----:B------:R-:W2:Y:S02]  /*147c0*/  LDL.64 R20, [R1+0x1e0] ;  /* 0x0001e00001147983 */ /* 0x000ea40000100a00 */
        /* <DEDUP_REMOVED lines=21> */
[----:B------:R-:W3:Y:S01]  /*14920*/  LDL R12, [R1+0x200] ;  /* 0x00020000010c7983 */ /* 0x000ee20000100800 */
        /* <DEDUP_REMOVED lines=12> */
[C---:B------:R-:W-:Y:S02]  /*149f0*/  ISETP.LT.OR P4, PT, R6.reuse, 0x32, P4 ;  /* 0x000000320600780c */ /* 0x040fe40002781670 */
[----:B------:R-:W-:Y:S02]  /*14a00*/  FSEL R173, R173, -INF , !P3 ;  /* 0xff800000adad7808 */ /* 0x000fe40005800000 */
[----:B------:R-:W-:Y:S02]  /*14a10*/  ISETP.GT.AND P6, PT, R7, 0x39, !P6 ;  /* 0x000000390700780c */ /* 0x000fe400077c4270 */
[C---:B------:R-:W-:Y:S02]  /*14a20*/  ISETP.LT.OR P5, PT, R6.reuse, 0x39, P5 ;  /* 0x000000390600780c */ /* 0x040fe40002fa1670 */
[----:B------:R-:W-:Y:S02]  /*14a30*/  FSEL R33, R33, -INF , !P4 ;  /* 0xff80000021217808 */ /* 0x000fe40006000000 */
[----:B------:R-:W-:-:S02]  /*14a40*/  ISETP.LT.OR P6, PT, R6, 0x3a, P6 ;  /* 0x0000003a0600780c */ /* 0x000fc400037c1670 */
[----:B------:R-:W-:Y:S02]  /*14a50*/  FSEL R175, R54, -INF , !P5 ;  /* 0xff80000036af7808 */ /* 0x000fe40006800000 */
[----:B------:R-:W-:Y:S02]  /*14a60*/  FSEL R32, R29, -INF , !P6 ;  /* 0xff8000001d207808 */ /* 0x000fe40007000000 */
[----:B--2---:R-:W-:-:S04]  /*14a70*/  FMNMX.FTZ R2, R73, R20, !PT ;  /* 0x0000001449027209 */ /* 0x004fc80007810000 */
        /* <DEDUP_REMOVED lines=29> */
[----:B------:R-:W-:Y:S01]  /*14c50*/  FMNMX.FTZ R7, R175, R2, !PT ;  /* 0x00000002af077209 */ /* 0x000fe20007810000 */
[----:B------:R-:W2:Y:S03]  /*14c60*/  LDL.64 R4, [R1+0x1f0] ;  /* 0x0001f00001047983 */ /* 0x000ea60000100a00 */
[----:B------:R-:W-:Y:S01]  /*14c70*/  FMNMX.FTZ R7, R32, R7, !PT ;  /* 0x0000000720077209 */ /* 0x000fe20007810000 */
[----:B------:R-:W0:Y:S04]  /*14c80*/  SHFL.BFLY PT, R3, R6, 0x2, 0x1f ;  /* 0x0c401f0006037f89 */ /* 0x000e2800000e0000 */
[----:B------:R-:W-:Y:S04]  /*14c90*/  STL.64 [R1+0x1e0], R6 ;  /* 0x0001e00601007387 */ /* 0x000fe80000100a00 */
[----:B------:R-:W4:Y:S01]  /*14ca0*/  LDL R14, [R1+0x1e4] ;  /* 0x0001e400010e7983 */ /* 0x000f220000100800 */
[----:B0-----:R-:W-:-:S05]  /*14cb0*/  FMNMX.FTZ R8, R6, R3, !PT ;  /* 0x0000000306087209 */ /* 0x001fca0007810000 */
[----:B------:R-:W0:Y:S02]  /*14cc0*/  SHFL.BFLY PT, R3, R8, 0x1, 0x1f ;  /* 0x0c201f0008037f89 */ /* 0x000e2400000e0000 */
[----:B0-----:R-:W-:Y:S02]  /*14cd0*/  FMNMX.FTZ R10, R8, R3, !PT ;  /* 0x00000003080a7209 */ /* 0x001fe40007810000 */
[----:B------:R-:W5:Y:S04]  /*14ce0*/  LDL.64 R2, [R1+0xb8] ;  /* 0x0000b80001027983 */ /* 0x000f680000100a00 */
[----:B------:R-:W-:Y:S04]  /*14cf0*/  STL [R1+0x1e0], R10 ;  /* 0x0001e00a01007387 */ /* 0x000fe80000100800 */
[----:B------:R-:W3:Y:S04]  /*14d00*/  LDL R13, [R1+0x1e0] ;  /* 0x0001e000010d7983 */ /* 0x000ee80000100800 */
[----:B----4-:R-:W0:Y:S02]  /*14d10*/  SHFL.BFLY PT, R11, R14, 0x2, 0x1f ;  /* 0x0c401f000e0b7f89 */ /* 0x010e2400000e0000 */
[----:B0-----:R-:W-:-:S05]  /*14d20*/  FMNMX.FTZ R11, R11, R14, !PT ;  /* 0x0000000e0b0b7209 */ /* 0x001fca0007810000 */
[----:B------:R-:W0:Y:S02]  /*14d30*/  SHFL.BFLY PT, R6, R11, 0x1, 0x1f ;  /* 0x0c201f000b067f89 */ /* 0x000e2400000e0000 */
[----:B0-----:R-:W-:Y:S02]  /*14d40*/  FMNMX.FTZ R6, R11, R6, !PT ;  /* 0x000000060b067209 */ /* 0x001fe40007810000 */
[----:B---3--:R-:W-:-:S04]  /*14d50*/  FSETP.NEU.FTZ.AND P0, PT, R13, -INF , PT ;  /* 0xff8000000d00780b */ /* 0x008fc80003f1d000 */
[----:B------:R-:W-:Y:S02]  /*14d60*/  FSEL R7, R13, RZ, P0 ;  /* 0x000000ff0d077208 */ /* 0x000fe40000000000 */
[----:B------:R-:W-:-:S04]  /*14d70*/  FSETP.NEU.FTZ.AND P0, PT, R6, -INF , PT ;  /* 0xff8000000600780b */ /* 0x000fc80003f1d000 */
[----:B------:R-:W-:Y:S01]  /*14d80*/  FSEL R8, R6, RZ, P0 ;  /* 0x000000ff06087208 */ /* 0x000fe20000000000 */
[----:B------:R-:W-:-:S04]  /*14d90*/  FADD.FTZ R7, R20, -R7 ;  /* 0x8000000714077221 */ /* 0x000fc80000010000 */
[----:B------:R-:W-:Y:S01]  /*14da0*/  FADD.FTZ R21, R21, -R8 ;  /* 0x8000000815157221 */ /* 0x000fe20000010000 */
[----:B------:R-:W-:-:S03]  /*14db0*/  FMUL.FTZ R7, R7, R12 ;  /* 0x0000000c07077220 */ /* 0x000fc60000410000 */
[----:B------:R-:W-:Y:S01]  /*14dc0*/  FMUL.FTZ R21, R12, R21 ;  /* 0x000000150c157220 */ /* 0x000fe20000410000 */
[----:B------:R-:W2:Y:S08]  /*14dd0*/  MUFU.EX2 R131, R7 ;  /* 0x0000000700837308 */ /* 0x000eb00000000800 */
[----:B------:R-:W0:Y:S01]  /*14de0*/  MUFU.EX2 R130, R21 ;  /* 0x0000001500827308 */ /* 0x000e220000000800 */
[----:B------:R1:W-:Y:S01]  /*14df0*/  STL [R1+0x1e4], R6 ;  /* 0x0001e40601007387 */ /* 0x0003e20000100800 */
[----:B--2---:R-:W-:Y:S01]  /*14e00*/  FMUL.FTZ R4, R131, R4 ;  /* 0x0000000483047220 */ /* 0x004fe20000410000 */
[----:B0-----:R-:W-:-:S05]  /*14e10*/  FMUL.FTZ R5, R5, R130 ;  /* 0x0000008205057220 */ /* 0x001fca0000410000 */
[----:B------:R1:W-:Y:S04]  /*14e20*/  STL.64 [R1+0x1f0], R4 ;  /* 0x0001f00401007387 */ /* 0x0003e80000100a00 */
[----:B-----5:R-:W2:Y:S01]  /*14e30*/  LD.E R8, desc[UR46][R2.64+0x4] ;  /* 0x0000042e02087980 */ /* 0x020ea2000c101900 */
[----:B------:R-:W-:Y:S01]  /*14e40*/  BSSY B0, `(.L_x_6820) ;  /* 0x000000c000007945 */ /* 0x000fe20003800000 */
[----:B--2---:R-:W-:-:S13]  /*14e50*/  ISETP.NE.AND P0, PT, R8, RZ, PT ;  /* 0x000000ff0800720c */ /* 0x004fda0003f05270 */
[----:B-1----:R-:W-:Y:S05]  /*14e60*/  @P0 BRA `(.L_x_6821) ;  /* 0x0000000000240947 */ /* 0x002fea0003800000 */
        /* <DEDUP_REMOVED lines=9> */
.L_x_6821:
[----:B------:R-:W-:Y:S05]  /*14f00*/  BSYNC B0 ;  /* 0x0000000000007941 */ /* 0x000fea0003800000 */
.L_x_6820:
        /* <DEDUP_REMOVED lines=9> */
.L_x_6823:
[----:B------:R-:W-:Y:S05]  /*14fa0*/  BSYNC B0 ;  /* 0x0000000000007941 */ /* 0x000fea0003800000 */
.L_x_6822:
[----:B------:R-:W0:Y:S04]  /*14fb0*/  LDL R46, [R1+0x200] ;  /* 0x00020000012e7983 */ /* 0x000e280000100800 */
[----:B------:R-:W0:Y:S04]  /*14fc0*/  LDL.64 R30, [R1+0x1e0] ;  /* 0x0001e000011e7983 */ /* 0x000e280000100a00 */
[----:B------:R-:W2:Y:S04]  /*14fd0*/  LDL.64 R6, [R1+0x1f0] ;  /* 0x0001f00001067983 */ /* 0x000ea80000100a00 */
[----:B------:R-:W3:Y:S04]  /*14fe0*/  LDL.64 R28, [R1+0x400] ;  /* 0x00040000011c7983 */ /* 0x000ee80000100a00 */
[----:B------:R-:W4:Y:S04]  /*14ff0*/  LDL.64 R26, [R1+0x408] ;  /* 0x00040800011a7983 */ /* 0x000f280000100a00 */
        /* <DEDUP_REMOVED lines=26> */
[----:B------:R-:W2:Y:S01]  /*151a0*/  LDL R144, [R1+0x1c8] ;  /* 0x0001c80001907983 */ /* 0x000ea20000100800 */
[C---:B0-----:R-:W-:Y:S01]  /*151b0*/  FMUL.FTZ R4, R30.reuse, R46 ;  /* 0x0000002e1e047220 */ /* 0x041fe20000410000 */
[----:B------:R-:W-:-:S04]  /*151c0*/  FSETP.NEU.FTZ.AND P0, PT, R30, -INF , PT ;  /* 0xff8000001e00780b */ /* 0x000fc80003f1d000 */
[----:B------:R-:W-:Y:S02]  /*151d0*/  FSEL R8, R4, RZ, P0 ;  /* 0x000000ff04087208 */ /* 0x000fe40000000000 */
[----:B------:R-:W2:Y:S01]  /*151e0*/  LDL.64 R4, [R1+0x238] ;  /* 0x0002380001047983 */ /* 0x000ea20000100a00 */
[CC--:B------:R-:W-:Y:S01]  /*151f0*/  FMUL.FTZ R30, R31.reuse, R46.reuse ;  /* 0x0000002e1f1e7220 */ /* 0x0c0fe20000410000 */
[----:B------:R-:W-:Y:S01]  /*15200*/  FSETP.NEU.FTZ.AND P0, PT, R31, -INF , PT ;  /* 0xff8000001f00780b */ /* 0x000fe20003f1d000 */
[----:B------:R-:W-:-:S03]  /*15210*/  FFMA.FTZ R23, R39, R46, -R8 ;  /* 0x0000002e27177223 */ /* 0x000fc60000010808 */
[----:B------:R-:W-:Y:S01]  /*15220*/  FSEL R39, R30, RZ, P0 ;  /* 0x000000ff1e277208 */ /* 0x000fe20000000000 */
        /* <DEDUP_REMOVED lines=23> */
[-C--:B------:R-:W-:Y:S01]  /*153a0*/  FFMA.FTZ R174, R41, R46.reuse, -R8 ;  /* 0x0000002e29ae7223 */ /* 0x080fe20000010808 */
        /* <DEDUP_REMOVED lines=8> */
[----:B------:R-:W-:Y:S01]  /*15430*/  FFMA.FTZ R175, R175, R46, -R39 ;  /* 0x0000002eafaf7223 */ /* 0x000fe20000010827 */
[C---:B---3--:R-:W-:Y:S01]  /*15440*/  FMUL.FTZ R29, R131.reuse, R29 ;  /* 0x0000001d831d7220 */ /* 0x048fe20000410000 */
[C---:B------:R-:W-:Y:S01]  /*15450*/  FMUL.FTZ R28, R131.reuse, R28 ;  /* 0x0000001c831c7220 */ /* 0x040fe20000410000 */
[C---:B----4-:R-:W-:Y:S01]  /*15460*/  FMUL.FTZ R27, R130.reuse, R27 ;  /* 0x0000001b821b7220 */ /* 0x050fe20000410000 */
[----:B------:R-:W-:Y:S01]  /*15470*/  FMUL.FTZ R26, R130, R26 ;  /* 0x0000001a821a7220 */ /* 0x000fe20000410000 */
[C---:B--2---:R-:W-:Y:S01]  /*15480*/  FMUL.FTZ R25, R131.reuse, R25 ;  /* 0x0000001983197220 */ /* 0x044fe20000410000 */
[----:B------:R-:W2:Y:S01]  /*15490*/  MUFU.EX2 R167, R167 ;  /* 0x000000a700a77308 */ /* 0x000ea20000000800 */
[C---:B------:R-:W-:Y:S01]  /*154a0*/  FMUL.FTZ R24, R131.reuse, R24 ;  /* 0x0000001883187220 */ /* 0x040fe20000410000 */
[C---:B------:R-:W-:Y:S01]  /*154b0*/  FMUL.FTZ R13, R131.reuse, R13 ;  /* 0x0000000d830d7220 */ /* 0x040fe20000410000 */
[C---:B------:R-:W-:Y:S01]  /*154c0*/  FMUL.FTZ R12, R131.reuse, R12 ;  /* 0x0000000c830c7220 */ /* 0x040fe20000410000 */
[C---:B------:R-:W-:Y:S01]  /*154d0*/  FMUL.FTZ R21, R131.reuse, R21 ;  /* 0x0000001583157220 */ /* 0x040fe20000410000 */
[C---:B------:R-:W-:Y:S01]  /*154e0*/  FMUL.FTZ R20, R131.reuse, R20 ;  /* 0x0000001483147220 */ /* 0x040fe20000410000 */
[C---:B------:R-:W-:Y:S01]  /*154f0*/  FMUL.FTZ R15, R131.reuse, R15 ;  /* 0x0000000f830f7220 */ /* 0x040fe20000410000 */
[----:B------:R-:W-:Y:S01]  /*15500*/  FMUL.FTZ R14, R131, R14 ;  /* 0x0000000e830e7220 */ /* 0x000fe20000410000 */
[----:B------:R-:W3:Y:S01]  /*15510*/  MUFU.EX2 R120, R120 ;  /* 0x0000007800787308 */ /* 0x000ee20000000800 */
[----:B0-----:R-:W-:Y:S01]  /*15520*/  FADD.FTZ R8, R129, R7 ;  /* 0x0000000781087221 */ /* 0x001fe20000010000 */
[----:B------:R-:W-:Y:S01]  /*15530*/  FADD.FTZ R6, R164, R6 ;  /* 0x00000006a4067221 */ /* 0x000fe20000010000 */
[C---:B------:R-:W-:Y:S01]  /*15540*/  FMUL.FTZ R11, R131.reuse, R11 ;  /* 0x0000000b830b7220 */ /* 0x040fe20000410000 */
[C---:B------:R-:W-:Y:S01]  /*15550*/  FMUL.FTZ R10, R131.reuse, R10 ;  /* 0x0000000a830a7220 */ /* 0x040fe20000410000 */
[C---:B------:R-:W-:Y:S01]  /*15560*/  FMUL.FTZ R95, R131.reuse, R95 ;  /* 0x0000005f835f7220 */ /* 0x040fe20000410000 */
[C---:B------:R-:W-:Y:S01]  /*15570*/  FMUL.FTZ R94, R131.reuse, R94 ;  /* 0x0000005e835e7220 */ /* 0x040fe20000410000 */
[C---:B------:R-:W-:Y:S01]  /*15580*/  FMUL.FTZ R97, R131.reuse, R97 ;  /* 0x0000006183617220 */ /* 0x040fe20000410000 */
[----:B------:R-:W0:Y:S01]  /*15590*/  MUFU.EX2 R128, R128 ;  /* 0x0000008000807308 */ /* 0x000e220000000800 */
[C---:B------:R-:W-:Y:S01]  /*155a0*/  FMUL.FTZ R96, R131.reuse, R96 ;  /* 0x0000006083607220 */ /* 0x040fe20000410000 */
[C---:B------:R-:W-:Y:S01]  /*155b0*/  FMUL.FTZ R99, R131.reuse, R99 ;  /* 0x0000006383637220 */ /* 0x040fe20000410000 */
[C---:B------:R-:W-:Y:S01]  /*155c0*/  FMUL.FTZ R98, R131.reuse, R98 ;  /* 0x0000006283627220 */ /* 0x040fe20000410000 */
[C---:B------:R-:W-:Y:S01]  /*155d0*/  FMUL.FTZ R107, R131.reuse, R107 ;  /* 0x0000006b836b7220 */ /* 0x040fe20000410000 */
[----:B------:R-:W-:Y:S01]  /*155e0*/  FMUL.FTZ R106, R131, R106 ;  /* 0x0000006a836a7220 */ /* 0x000fe20000410000 */
[C---:B------:R-:W-:Y:S01]  /*155f0*/  FMUL.FTZ R105, R130.reuse, R105 ;  /* 0x0000006982697220 */ /* 0x040fe20000410000 */
[C---:B------:R-:W-:Y:S01]  /*15600*/  FMUL.FTZ R104, R130.reuse, R104 ;  /* 0x0000006882687220 */ /* 0x040fe20000410000 */
[----:B------:R-:W4:Y:S01]  /*15610*/  MUFU.EX2 R166, R166 ;  /* 0x000000a600a67308 */ /* 0x000f220000000800 */
[----:B-1----:R-:W-:Y:S01]  /*15620*/  FADD.FTZ R8, R165, R8 ;  /* 0x00000008a5087221 */ /* 0x002fe20000010000 */
[----:B------:R-:W-:Y:S01]  /*15630*/  FADD.FTZ R7, R121, R6 ;  /* 0x0000000679077221 */ /* 0x000fe20000010000 */
[C---:B------:R-:W-:Y:S01]  /*15640*/  FMUL.FTZ R109, R130.reuse, R103 ;  /* 0x00000067826d7220 */ /* 0x040fe20000410000 */
[----:B------:R-:W-:Y:S01]  /*15650*/  FMUL.FTZ R108, R130, R102 ;  /* 0x00000066826c7220 */ /* 0x000fe20000410000 */
[----:B------:R-:W4:Y:S03]  /*15660*/  LDL.64 R68, [R1+0x340] ;  /* 0x0003400001447983 */ /* 0x000f260000100a00 */
[----:B------:R-:W1:Y:S01]  /*15670*/  MUFU.EX2 R169, R169 ;  /* 0x000000a900a97308 */ /* 0x000e620000000800 */
[----:B------:R-:W4:Y:S04]  /*15680*/  LDL.64 R72, [R1+0x370] ;  /* 0x0003700001487983 */ /* 0x000f280000100a00 */
[----:B------:R-:W4:Y:S03]  /*15690*/  LDL.64 R70, [R1+0x380] ;  /* 0x0003800001467983 */ /* 0x000f260000100a00 */
[----:B------:R-:W1:Y:S01]  /*156a0*/  MUFU.EX2 R117, R117 ;  /* 0x0000007500757308 */ /* 0x000e620000000800 */
[----:B--2---:R-:W-:Y:S01]  /*156b0*/  FADD.FTZ R31, R167, R8 ;  /* 0x00000008a71f7221 */ /* 0x004fe20000010000 */
[----:B---3--:R-:W-:Y:S01]  /*156c0*/  FADD.FTZ R7, R120, R7 ;  /* 0x0000000778077221 */ /* 0x008fe20000010000 */
[----:B------:R-:W2:Y:S04]  /*156d0*/  LDL.64 R58, [R1+0x390] ;  /* 0x00039000013a7983 */ /* 0x000ea80000100a00 */
[----:B------:R-:W3:Y:S01]  /*156e0*/  LDL.64 R66, [R1+0x3a0] ;  /* 0x0003a00001427983 */ /* 0x000ee20000100a00 */
[----:B------:R-:W1:Y:S03]  /*156f0*/  MUFU.EX2 R127, R127 ;  /* 0x0000007f007f7308 */ /* 0x000e660000000800 */
[----:B------:R-:W3:Y:S04]  /*15700*/  LDL.64 R48, [R1+0x3e0] ;  /* 0x0003e00001307983 */ /* 0x000ee80000100a00 */
[----:B------:R-:W3:Y:S01]  /*15710*/  LDL.64 R64, [R1+0x3b0] ;  /* 0x0003b00001407983 */ /* 0x000ee20000100a00 */
[----:B------:R-:W1:Y:S01]  /*15720*/  MUFU.EX2 R168, R168 ;  /* 0x000000a800a87308 */ /* 0x000e620000000800 */
[----:B0-----:R-:W-:Y:S01]  /*15730*/  FADD.FTZ R8, R128, R31 ;  /* 0x0000001f80087221 */ /* 0x001fe20000010000 */
[----:B----4-:R-:W-:Y:S01]  /*15740*/  FADD.FTZ R6, R166, R7 ;  /* 0x00000007a6067221 */ /* 0x010fe20000010000 */
[----:B------:R-:W4:Y:S04]  /*15750*/  LDL.64 R62, [R1+0x3c0] ;  /* 0x0003c000013e7983 */ /* 0x000f280000100a00 */
[----:B------:R-:W4:Y:S01]  /*15760*/  LDL.64 R60, [R1+0x3d0] ;  /* 0x0003d000013c7983 */ /* 0x000f220000100a00 */
[----:B------:R-:W0:Y:S03]  /*15770*/  MUFU.EX2 R171, R171 ;  /* 0x000000ab00ab7308 */ /* 0x000e260000000800 */
[----:B------:R-:W4:Y:S04]  /*15780*/  LDL.64 R56, [R1+0x3f0] ;  /* 0x0003f00001387983 */ /* 0x000f280000100a00 */
[----:B------:R-:W4:Y:S01]  /*15790*/  LDL.64 R54, [R1+0x248] ;  /* 0x0002480001367983 */ /* 0x000f220000100a00 */
[----:B------:R-:W0:Y:S01]  /*157a0*/  MUFU.EX2 R116, R116 ;  /* 0x0000007400747308 */ /* 0x000e220000000800 */
[----:B-1----:R-:W-:Y:S01]  /*157b0*/  FADD.FTZ R8, R169, R8 ;  /* 0x00000008a9087221 */ /* 0x002fe20000010000 */
[----:B------:R-:W-:Y:S01]  /*157c0*/  FADD.FTZ R7, R117, R6 ;  /* 0x0000000675077221 */ /* 0x000fe20000010000 */
[----:B------:R-:W4:Y:S04]  /*157d0*/  LDL.64 R52, [R1+0x258] ;  /* 0x0002580001347983 */ /* 0x000f280000100a00 */
[----:B------:R-:W4:Y:S01]  /*157e0*/  LDL.64 R50, [R1+0x268] ;  /* 0x0002680001327983 */ /* 0x000f220000100a00 */
[----:B------:R-:W1:Y:S08]  /*157f0*/  MUFU.EX2 R126, R126 ;  /* 0x0000007e007e7308 */ /* 0x000e700000000800 */
[----:B------:R-:W1:Y:S01]  /*15800*/  MUFU.EX2 R170, R170 ;  /* 0x000000aa00aa7308 */ /* 0x000e620000000800 */
[----:B------:R-:W-:Y:S01]  /*15810*/  FADD.FTZ R6, R127, R8 ;  /* 0x000000087f067221 */ /* 0x000fe20000010000 */
[----:B------:R-:W-:Y:S01]  /*15820*/  FADD.FTZ R7, R168, R7 ;  /* 0x00000007a8077221 */ /* 0x000fe20000010000 */
[----:B------:R-:W4:Y:S04]  /*15830*/  LDL.64 R44, [R1+0x298] ;  /* 0x00029800012c7983 */ /* 0x000f280000100a00 */
[----:B------:R-:W4:Y:S01]  /*15840*/  LDL.64 R40, [R1+0x2b8] ;  /* 0x0002b80001287983 */ /* 0x000f220000100a00 */
[----:B------:R-:W1:Y:S08]  /*15850*/  MUFU.EX2 R177, R177 ;  /* 0x000000b100b17308 */ /* 0x000e700000000800 */
[----:B------:R-:W1:Y:S01]  /*15860*/  MUFU.EX2 R125, R125 ;  /* 0x0000007d007d7308 */ /* 0x000e620000000800 */
[----:B0-----:R-:W-:Y:S01]  /*15870*/  FADD.FTZ R31, R171, R6 ;  /* 0x00000006ab1f7221 */ /* 0x001fe20000010000 */
[----:B------:R-:W-:Y:S01]  /*15880*/  FADD.FTZ R7, R116, R7 ;  /* 0x0000000774077221 */ /* 0x000fe20000010000 */
[----:B------:R-:W4:Y:S04]  /*15890*/  LDL.64 R42, [R1+0x2a8] ;  /* 0x0002a800012a7983 */ /* 0x000f280000100a00 */
[----:B------:R-:W4:Y:S01]  /*158a0*/  LDL.64 R36, [R1+0x2d8] ;  /* 0x0002d80001247983 */ /* 0x000f220000100a00 */
[----:B------:R-:W0:Y:S08]  /*158b0*/  MUFU.EX2 R124, R124 ;  /* 0x0000007c007c7308 */ /* 0x000e300000000800 */
[----:B------:R-:W0:Y:S01]  /*158c0*/  MUFU.EX2 R176, R176 ;  /* 0x000000b000b07308 */ /* 0x000e220000000800 */
[----:B-1----:R-:W-:Y:S01]  /*158d0*/  FADD.FTZ R30, R126, R31 ;  /* 0x0000001f7e1e7221 */ /* 0x002fe20000010000 */
[----:B------:R-:W-:Y:S01]  /*158e0*/  FADD.FTZ R6, R170, R7 ;  /* 0x00000007aa067221 */ /* 0x000fe20000010000 */
[----:B------:R-:W4:Y:S05]  /*158f0*/  LDL.64 R34, [R1+0x2e8] ;  /* 0x0002e80001227983 */ /* 0x000f2a0000100a00 */
[----:B------:R-:W1:Y:S01]  /*15900*/  MUFU.EX2 R122, R122 ;  /* 0x0000007a007a7308 */ /* 0x000e620000000800 */
[----:B------:R-:W-:-:S07]  /*15910*/  FFMA.FTZ R8, R33, R46, -R39 ;  /* 0x0000002e21087223 */ /* 0x000fce0000010827 */
[----:B------:R-:W1:Y:S01]  /*15920*/  MUFU.EX2 R123, R123 ;  /* 0x0000007b007b7308 */ /* 0x000e620000000800 */
[----:B------:R-:W-:Y:S01]  /*15930*/  FADD.FTZ R31, R177, R30 ;  /* 0x0000001eb11f7221 */ /* 0x000fe20000010000 */
[----:B------:R-:W-:Y:S01]  /*15940*/  FADD.FTZ R7, R125, R6 ;  /* 0x000000067d077221 */ /* 0x000fe20000010000 */
[----:B------:R-:W4:Y:S05]  /*15950*/  LDL.64 R102, [R1+0x3b8] ;  /* 0x0003b80001667983 */ /* 0x000f2a0000100a00 */
[----:B------:R-:W-:Y:S08]  /*15960*/  MUFU.EX2 R178, R178 ;  /* 0x000000b200b27308 */ /* 0x000ff00000000800 */
[----:B------:R-:W1:Y:S01]  /*15970*/  MUFU.EX2 R179, R179 ;  /* 0x000000b300b37308 */ /* 0x000e620000000800 */
[----:B0-----:R-:W-:Y:S01]  /*15980*/  FADD.FTZ R31, R124, R31 ;  /* 0x0000001f7c1f7221 */ /* 0x001fe20000010000 */
[----:B------:R-:W-:-:S06]  /*15990*/  FADD.FTZ R6, R176, R7 ;  /* 0x00000007b0067221 */ /* 0x000fcc0000010000 */
[----:B------:R-:W-:Y:S01]  /*159a0*/  MUFU.EX2 R191, R191 ;  /* 0x000000bf00bf7308 */ /* 0x000fe20000000800 */
[----:B------:R-:W-:-:S07]  /*159b0*/  FFMA.FTZ R7, R32, R46, -R39 ;  /* 0x0000002e20077223 */ /* 0x000fce0000010827 */
[----:B------:R-:W0:Y:S01]  /*159c0*/  MUFU.EX2 R173, R173 ;  /* 0x000000ad00ad7308 */ /* 0x000e220000000800 */
[----:B-1----:R-:W-:Y:S01]  /*159d0*/  FADD.FTZ R30, R122, R31 ;  /* 0x0000001f7a1e7221 */ /* 0x002fe20000010000 */
[----:B------:R-:W-:Y:S01]  /*159e0*/  FADD.FTZ R31, R123, R6 ;  /* 0x000000067b1f7221 */ /* 0x000fe20000010000 */
[----:B------:R-:W4:Y:S05]  /*159f0*/  LDL.64 R38, [R1+0x278] ;  /* 0x0002780001267983 */ /* 0x000f2a0000100a00 */
[----:B------:R-:W-:Y:S08]  /*15a00*/  MUFU.EX2 R172, R172 ;  /* 0x000000ac00ac7308 */ /* 0x000ff00000000800 */
        /* <DEDUP_REMOVED lines=8> */
[----:B------:R-:W0:Y:S08]  /*15a90*/  MUFU.EX2 R23, R23 ;  /* 0x0000001700177308 */ /* 0x000e300000000800 */
[----:B------:R-:W0:Y:S01]  /*15aa0*/  MUFU.EX2 R7, R7 ;  /* 0x0000000700077308 */ /* 0x000e220000000800 */
[----:B-1----:R-:W-:Y:S01]  /*15ab0*/  FADD.FTZ R6, R8, R33 ;  /* 0x0000002108067221 */ /* 0x002fe20000010000 */
[----:B------:R-:W-:Y:S01]  /*15ac0*/  FADD.FTZ R31, R172, R31 ;  /* 0x0000001fac1f7221 */ /* 0x000fe20000010000 */
[----:B------:R-:W4:Y:S02]  /*15ad0*/  LDL.64 R32, [R1+0x2f8] ;  /* 0x0002f80001207983 */ /* 0x000f240000100a00 */
[----:B------:R-:W-:Y:S01]  /*15ae0*/  FADD.FTZ R6, R175, R6 ;  /* 0x00000006af067221 */ /* 0x000fe20000010000 */
[----:B------:R-:W-:-:S04]  /*15af0*/  FADD.FTZ R30, R174, R31 ;  /* 0x0000001fae1e7221 */ /* 0x000fc80000010000 */
[----:B0-----:R-:W-:Y:S01]  /*15b00*/  FADD.FTZ R30, R23, R30 ;  /* 0x0000001e171e7221 */ /* 0x001fe20000010000 */
[----:B------:R-:W-:-:S05]  /*15b10*/  FADD.FTZ R31, R7, R6 ;  /* 0x00000006071f7221 */ /* 0x000fca0000010000 */
[----:B------:R0:W-:Y:S01]  /*15b20*/  STL.64 [R1+0x1f0], R30 ;  /* 0x0001f01e01007387 */ /* 0x0001e20000100a00 */
[----:B------:R-:W-:Y:S06]  /*15b30*/  BAR.SYNC.DEFER_BLOCKING 0xf, 0x100 ;  /* 0x03c4000000007b1d */ /* 0x000fec0000010000 */
[----:B0-----:R-:W4:Y:S01]  /*15b40*/  LDL.64 R30, [R1+0x308] ;  /* 0x00030800011e7983 */ /* 0x001f220000100a00 */
[C---:B------:R-:W-:Y:S01]  /*15b50*/  FMUL.FTZ R5, R130.reuse, R5 ;  /* 0x0000000582057220 */ /* 0x040fe20000410000 */
[C---:B------:R-:W-:Y:S02]  /*15b60*/  FMUL.FTZ R4, R130.reuse, R4 ;  /* 0x0000000482047220 */ /* 0x040fe40000410000 */
[----:B------:R-:W4:Y:S04]  /*15b70*/  LD.E.64 R92, desc[UR46][R2.64+0x8] ;  /* 0x0000082e025c7980 */ /* 0x000f28000c101b00 */
[----:B------:R-:W4:Y:S04]  /*15b80*/  LD.E.64 R2, desc[UR46][R2.64] ;  /* 0x0000002e02027980 */ /* 0x000f28000c101b00 */
[----:B------:R0:W-:Y:S04]  /*15b90*/  STL.64 [R1+0x400], R28 ;  /* 0x0004001c01007387 */ /* 0x0001e80000100a00 */
        /* <DEDUP_REMOVED lines=9> */
[----:B------:R-:W-:Y:S04]  /*15c30*/  STL.64 [R1+0x290], R106 ;  /* 0x0002906a01007387 */ /* 0x000fe80000100a00 */
[----:B------:R2:W-:Y:S04]  /*15c40*/  STL.64 [R1+0x218], R104 ;  /* 0x0002186801007387 */ /* 0x0005e80000100a00 */
[----:B------:R2:W-:Y:S04]  /*15c50*/  STL.64 [R1+0x228], R108 ;  /* 0x0002286c01007387 */ /* 0x0005e80000100a00 */
[----:B0-----:R-:W4:Y:S04]  /*15c60*/  LDL.64 R28, [R1+0x2c8] ;  /* 0x0002c800011c7983 */ /* 0x001f280000100a00 */
[----:B-1----:R-:W4:Y:S04]  /*15c70*/  LDL.64 R12, [R1+0x318] ;  /* 0x00031800010c7983 */ /* 0x002f280000100a00 */
[----:B------:R-:W4:Y:S04]  /*15c80*/  LDL.64 R26, [R1+0x328] ;  /* 0x00032800011a7983 */ /* 0x000f280000100a00 */
[----:B------:R-:W4:Y:S04]  /*15c90*/  LDL.64 R24, [R1+0x338] ;  /* 0x0003380001187983 */ /* 0x000f280000100a00 */
[----:B------:R-:W4:Y:S04]  /*15ca0*/  LDL.64 R20, [R1+0x348] ;  /* 0x0003480001147983 */ /* 0x000f280000100a00 */
[----:B------:R-:W4:Y:S04]  /*15cb0*/  LDL.64 R14, [R1+0x358] ;  /* 0x00035800010e7983 */ /* 0x000f280000100a00 */
[----:B------:R-:W4:Y:S04]  /*15cc0*/  LDL.64 R10, [R1+0x368] ;  /* 0x00036800010a7983 */ /* 0x000f280000100a00 */
[----:B------:R-:W4:Y:S04]  /*15cd0*/  LDL.64 R94, [R1+0x378] ;  /* 0x00037800015e7983 */ /* 0x000f280000100a00 */
[----:B--2---:R-:W2:Y:S04]  /*15ce0*/  LDL.64 R96, [R1+0x388] ;  /* 0x0003880001607983 */ /* 0x004ea80000100a00 */
[----:B------:R-:W2:Y:S04]  /*15cf0*/  LDL.64 R98, [R1+0x3a8] ;  /* 0x0003a80001627983 */ /* 0x000ea80000100a00 */
[----:B------:R-:W2:Y:S04]  /*15d00*/  LDL.64 R104, [R1+0x3c8] ;  /* 0x0003c80001687983 */ /* 0x000ea80000100a00 */
[----:B------:R-:W2:Y:S04]  /*15d10*/  LDL.64 R108, [R1+0x3d8] ;  /* 0x0003d800016c7983 */ /* 0x000ea80000100a00 */
[----:B------:R-:W2:Y:S04]  /*15d20*/  LDL.64 R106, [R1+0x3e8] ;  /* 0x0003e800016a7983 */ /* 0x000ea80000100a00 */
[----:B------:R0:W-:Y:S04]  /*15d30*/  STL.64 [R1+0x238], R4 ;  /* 0x0002380401007387 */ /* 0x0001e80000100a00 */
        /* <DEDUP_REMOVED lines=44> */
[C---:B---3--:R-:W-:Y:S01]  /*16000*/  FMUL.FTZ R67, R131.reuse, R67 ;  /* 0x0000004383437220 */ /* 0x048fe20000410000 */
[C---:B------:R-:W-:Y:S01]  /*16010*/  FMUL.FTZ R66, R131.reuse, R66 ;  /* 0x0000004283427220 */ /* 0x040fe20000410000 */
[C---:B------:R-:W-:Y:S01]  /*16020*/  FMUL.FTZ R65, R131.reuse, R65 ;  /* 0x0000004183417220 */ /* 0x040fe20000410000 */
        /* <DEDUP_REMOVED lines=35> */
[----:B------:R-:W-:Y:S04]  /*16260*/  STL.64 [R1+0x2a0], R118 ;  /* 0x0002a07601007387 */ /* 0x000fe80000100a00 */
[----:B------:R-:W-:Y:S04]  /*16270*/  STL.64 [R1+0x2b0], R114 ;  /* 0x0002b07201007387 */ /* 0x000fe80000100a00 */
[----:B------:R-:W-:Y:S01]  /*16280*/  STL.64 [R1+0x2c0], R110 ;  /* 0x0002c06e01007387 */ /* 0x000fe20000100a00 */
[C---:B------:R-:W-:Y:S01]  /*16290*/  FMUL.FTZ R33, R130.reuse, R33 ;  /* 0x0000002182217220 */ /* 0x040fe20000410000 */
[----:B------:R-:W-:-:S02]  /*162a0*/  FMUL.FTZ R32, R130, R32 ;  /* 0x0000002082207220 */ /* 0x000fc40000410000 */
[----:B------:R-:W-:Y:S04]  /*162b0*/  STL.64 [R1+0x2d0], R78 ;  /* 0x0002d04e01007387 */ /* 0x000fe80000100a00 */
[----:B------:R-:W-:Y:S04]  /*162c0*/  STL.64 [R1+0x2e0], R80 ;  /* 0x0002e05001007387 */ /* 0x000fe80000100a00 */
[----:B------:R-:W-:Y:S04]  /*162d0*/  STL.64 [R1+0x2f0], R82 ;  /* 0x0002f05201007387 */ /* 0x000fe80000100a00 */
[----:B------:R-:W-:Y:S04]  /*162e0*/  STL.64 [R1+0x300], R84 ;  /* 0x0003005401007387 */ /* 0x000fe80000100a00 */
        /* <DEDUP_REMOVED lines=8> */
[----:B------:R-:W-:Y:S01]  /*16370*/  STL.64 [R1+0x370], R72 ;  /* 0x0003704801007387 */ /* 0x000fe20000100a00 */
[----:B------:R-:W-:-:S03]  /*16380*/  MOV R6, R92 ;  /* 0x0000005c00067202 */ /* 0x000fc60000000f00 */
        /* <DEDUP_REMOVED lines=55> */
[----:B------:R-:W-:Y:S04]  /*16700*/  STL.64 [R1+0x398], R100 ;  /* 0x0003986401007387 */ /* 0x000fe80000100a00 */
[----:B------:R4:W-:Y:S04]  /*16710*/  STL.64 [R1+0x3a8], R98 ;  /* 0x0003a86201007387 */ /* 0x0009e80000100a00 */
[----:B------:R4:W-:Y:S04]  /*16720*/  STL.64 [R1+0x3b8], R102 ;  /* 0x0003b86601007387 */ /* 0x0009e80000100a00 */
[----:B------:R4:W-:Y:S04]  /*16730*/  STL.64 [R1+0x3c8], R104 ;  /* 0x0003c86801007387 */ /* 0x0009e80000100a00 */
[----:B------:R-:W-:Y:S04]  /*16740*/  STL.64 [R1+0x3d8], R108 ;  /* 0x0003d86c01007387 */ /* 0x000fe80000100a00 */
[----:B------:R4:W-:Y:S04]  /*16750*/  STL.64 [R1+0x3e8], R106 ;  /* 0x0003e86a01007387 */ /* 0x0009e80000100a00 */
[----:B------:R4:W-:Y:S04]  /*16760*/  STL.64 [R1+0x3f8], R112 ;  /* 0x0003f87001007387 */ /* 0x0009e80000100a00 */
        /* <DEDUP_REMOVED lines=12> */
[----:B0-----:R-:W4:Y:S04]  /*16830*/  LDL.64 R4, [R1+0x88] ;  /* 0x0000880001047983 */ /* 0x001f280000100a00 */
[----:B-1----:R-:W4:Y:S04]  /*16840*/  LDL R10, [R1+0x240] ;  /* 0x00024000010a7983 */ /* 0x002f280000100800 */
        /* <DEDUP_REMOVED lines=79> */
[----:B---3--:R-:W3:Y:S04]  /*16d40*/  LDL R96, [R1+0x380] ;  /* 0x0003800001607983 */ /* 0x008ee80000100800 */
        /* <DEDUP_REMOVED lines=35> */
[----:B------:R-:W-:Y:S01]  /*16f80*/  IMAD R4, R144, 0x1000, R4 ;  /* 0x0000100090047824 */ /* 0x000fe200078e0204 */
[----:B------:R-:W-:-:S02]  /*16f90*/  F2FP.F16.F32.PACK_AB R164, R121, R164 ;  /* 0x000000a479a4723e */ /* 0x000fc400000000ff */
[----:B------:R-:W-:Y:S01]  /*16fa0*/  STL [R1+0x240], R10 ;  /* 0x0002400a01007387 */ /* 0x000fe20000100800 */
[----:B------:R-:W-:Y:S02]  /*16fb0*/  F2FP.F16.F32.PACK_AB R165, R165, R129 ;  /* 0x00000081a5a5723e */ /* 0x000fe400000000ff */
[----:B------:R-:W-:Y:S01]  /*16fc0*/  F2FP.F16.F32.PACK_AB R166, R166, R120 ;  /* 0x00000078a6a6723e */ /* 0x000fe200000000ff */
[----:B------:R-:W-:Y:S01]  /*16fd0*/  STL [R1+0x244], R11 ;  /* 0x0002440b01007387 */ /* 0x000fe20000100800 */
[----:B------:R-:W-:Y:S02]  /*16fe0*/  F2FP.F16.F32.PACK_AB R167, R128, R167 ;  /* 0x000000a780a7723e */ /* 0x000fe400000000ff */
[----:B------:R-:W-:Y:S01]  /*16ff0*/  F2FP.F16.F32.PACK_AB R168, R168, R117 ;  /* 0x00000075a8a8723e */ /* 0x000fe200000000ff */
[----:B------:R-:W-:Y:S01]  /*17000*/  STL [R1+0x248], R12 ;  /* 0x0002480c01007387 */ /* 0x000fe20000100800 */
[----:B------:R-:W-:Y:S02]  /*17010*/  F2FP.F16.F32.PACK_AB R169, R127, R169 ;  /* 0x000000a97fa9723e */ /* 0x000fe400000000ff */
[----:B------:R-:W-:Y:S01]  /*17020*/  F2FP.F16.F32.PACK_AB R170, R170, R116 ;  /* 0x00000074aaaa723e */ /* 0x000fe200000000ff */
[----:B------:R-:W-:Y:S01]  /*17030*/  STL [R1+0x24c], R13 ;  /* 0x00024c0d01007387 */ /* 0x000fe20000100800 */
[----:B------:R-:W-:-:S02]  /*17040*/  F2FP.F16.F32.PACK_AB R171, R126, R171 ;  /* 0x000000ab7eab723e */ /* 0x000fc400000000ff */
[----:B------:R-:W-:Y:S01]  /*17050*/  F2FP.F16.F32.PACK_AB R176, R176, R125 ;  /* 0x0000007db0b0723e */ /* 0x000fe200000000ff */
[----:B------:R-:W-:Y:S01]  /*17060*/  STL [R1+0x250], R14 ;  /* 0x0002500e01007387 */ /* 0x000fe20000100800 */
[----:B------:R-:W-:Y:S02]  /*17070*/  F2FP.F16.F32.PACK_AB R177, R124, R177 ;  /* 0x000000b17cb1723e */ /* 0x000fe400000000ff */
[----:B------:R-:W-:Y:S01]  /*17080*/  F2FP.F16.F32.PACK_AB R178, R178, R123 ;  /* 0x0000007bb2b2723e */ /* 0x000fe200000000ff */
[----:B------:R-:W-:Y:S01]  /*17090*/  STL [R1+0x254], R15 ;  /* 0x0002540f01007387 */ /* 0x000fe20000100800 */
[----:B------:R-:W-:-:S03]  /*170a0*/  F2FP.F16.F32.PACK_AB R179, R179, R122 ;  /* 0x0000007ab3b3723e */ /* 0x000fc600000000ff */
        /* <DEDUP_REMOVED lines=72> */
[----:B--2---:R-:W-:Y:S04]  /*17530*/  STL [R1+0x378], R94 ;  /* 0x0003785e01007387 */ /* 0x004fe80000100800 */
[----:B------:R2:W-:Y:S04]  /*17540*/  STL [R1+0x37c], R95 ;  /* 0x00037c5f01007387 */ /* 0x0005e80000100800 */
[----:B---3--:R-:W-:Y:S04]  /*17550*/  STL [R1+0x380], R96 ;  /* 0x0003806001007387 */ /* 0x008fe80000100800 */
[----:B------:R-:W-:Y:S04]  /*17560*/  STL [R1+0x384], R97 ;  /* 0x0003846101007387 */ /* 0x000fe80000100800 */
[----:B----4-:R-:W-:Y:S04]  /*17570*/  STL [R1+0x388], R98 ;  /* 0x0003886201007387 */ /* 0x010fe80000100800 */
        /* <DEDUP_REMOVED lines=33> */
[----:B0-----:R-:W4:Y:S04]  /*17790*/  LDL.128 R24, [R1+0x210] ;  /* 0x0002100001187983 */ /* 0x001f280000100c00 */
[----:B-1----:R-:W4:Y:S04]  /*177a0*/  LDL.128 R28, [R1+0x220] ;  /* 0x00022000011c7983 */ /* 0x002f280000100c00 */
        /* <DEDUP_REMOVED lines=30> */
[----:B------:R-:W-:Y:S01]  /*17990*/  IMAD R3, R3, 0x2, R6 ;  /* 0x0000000203037824 */ /* 0x000fe200078e0206 */
[----:B------:R-:W-:-:S02]  /*179a0*/  R2UR UR6, R4 ;  /* 0x00000000040672ca */ /* 0x000fc400000e0000 */
[----:B------:R0:W-:Y:S01]  /*179b0*/  STSM.16.M88.4 [R6], R164 ;  /* 0x000000a406007844 */ /* 0x0001e20000000200 */
[----:B------:R-:W-:Y:S02]  /*179c0*/  R2UR UR7, R5 ;  /* 0x00000000050772ca */ /* 0x000fe400000e0000 */
[----:B------:R-:W-:Y:S02]  /*179d0*/  F2FP.F16.F32.PACK_AB R172, R172, R191 ;  /* 0x000000bfacac723e */ /* 0x000fe400000000ff */
[----:B------:R-:W-:Y:S02]  /*179e0*/  F2FP.F16.F32.PACK_AB R173, R8, R173 ;  /* 0x000000ad08ad723e */ /* 0x000fe400000000ff */
[----:B------:R-:W-:Y:S02]  /*179f0*/  F2FP.F16.F32.PACK_AB R174, R23, R174 ;  /* 0x000000ae17ae723e */ /* 0x000fe400000000ff */
[----:B------:R-:W-:Y:S01]  /*17a00*/  F2FP.F16.F32.PACK_AB R175, R7, R175 ;  /* 0x000000af07af723e */ /* 0x000fe200000000ff */
[----:B0-----:R-:W-:-:S02]  /*17a10*/  IMAD R6, R2, 0x2, R6 ;  /* 0x0000000202067824 */ /* 0x001fc400078e0206 */
[----:B------:R-:W-:-:S03]  /*17a20*/  IMAD R2, R2, 0x2, R3 ;  /* 0x0000000202027824 */ /* 0x000fc600078e0203 */
[----:B------:R-:W-:Y:S04]  /*17a30*/  STSM.16.M88.4 [R6], R168 ;  /* 0x000000a806007844 */ /* 0x000fe80000000200 */
[----:B------:R0:W-:Y:S04]  /*17a40*/  STSM.16.M88.4 [R3], R176 ;  /* 0x000000b003007844 */ /* 0x0001e80000000200 */
[----:B------:R1:W-:Y:S01]  /*17a50*/  STSM.16.M88.4 [R2], R172 ;  /* 0x000000ac02007844 */ /* 0x0003e20000000200 */
[----:B0-----:R-:W-:Y:S02]  /*17a60*/  IMAD.MOV.U32 R3, RZ, RZ, R5 ;  /* 0x000000ffff037224 */ /* 0x001fe400078e0005 */
[----:B-1----:R-:W-:Y:S01]  /*17a70*/  VIADD R2, R4, 0x80 ;  /* 0x0000008004027836 */ /* 0x002fe20000000000 */
[----:B--2---:R-:W-:-:S06]  /*17a80*/  WARPGROUP.ARRIVE ;  /* 0x00000000000079c5 */ /* 0x004fcc0000000000 */
[----:B------:R-:W-:Y:S01]  /*17a90*/  HGMMA.64x256x16.F32 R24, R164, gdesc[UR4].tnspB, R24, gsb0 ;  /* 0x43e00004a4187df0 */ /* 0x000fe20008000818 */
[----:B------:R-:W-:Y:S02]  /*17aa0*/  R2UR UR6, R2 ;  /* 0x00000000020672ca */ /* 0x000fe400000e0000 */
[----:B------:R-:W-:Y:S01]  /*17ab0*/  R2UR UR7, R3 ;  /* 0x00000000030772ca */ /* 0x000fe200000e0000 */
[----:B------:R-:W-:Y:S02]  /*17ac0*/  VIADD R2, R4, 0x100 ;  /* 0x0000010004027836 */ /* 0x000fe40000000000 */
        /* <DEDUP_REMOVED lines=147> */
[----:B------:R-:W4:Y:S04]  /*18400*/  LDL R74, [R1+0x218] ;  /* 0x00021800014a7983 */ /* 0x000f280000100800 */
[----:B-1----:R-:W4:Y:S04]  /*18410*/  LDL R76, [R1+0x21c] ;  /* 0x00021c00014c7983 */ /* 0x002f280000100800 */
[----:B------:R-:W4:Y:S04]  /*18420*/  LDL R4, [R1+0x220] ;  /* 0x0002200001047983 */ /* 0x000f280000100800 */
[----:B------:R-:W4:Y:S04]  /*18430*/  LDL R78, [R1+0x224] ;  /* 0x00022400014e7983 */ /* 0x000f280000100800 */
        /* <DEDUP_REMOVED lines=265> */
.L_x_6825:
[----:B------:R-:W-:Y:S05]  /*194d0*/  BSYNC B0 ;  /* 0x0000000000007941 */ /* 0x000fea0003800000 */
.L_x_6824:
        /* <DEDUP_REMOVED lines=9> */
[----:B0-----:R-:W2:Y:S02]  /*19570*/  LDL R2, [R1+0x50] ;  /* 0x0000500001027983 */ /* 0x001ea40000100800 */
[----:B--2---:R-:W-:-:S07]  /*19580*/  IMAD.SHL.U32 R2, R2, 0x40, RZ ;  /* 0x0000004002027824 */ /* 0x004fce00078e00ff */
.L_x_6793:
[----:B------:R-:W0:Y:S01]  /*19590*/  LDC R3, c[0x0][0x448] ;  /* 0x00011200ff037b82 */ /* 0x000e220000000800 */
[----:B------:R-:W-:Y:S01]  /*195a0*/  VIADD R2, R2, 0x3f ;  /* 0x0000003f02027836 */ /* 0x000fe20000000000 */
[----:B------:R-:W-:-:S06]  /*195b0*/  ULDC UR4, c[0x0][0xad4] ;  /* 0x0002b50000047ab9 */ /* 0x000fcc0000000800 */
[----:B------:R-:W1:Y:S01]  /*195c0*/  LDC R7, c[0x0][0xadc] ;  /* 0x0002b700ff077b82 */ /* 0x000e620000000800 */
[----:B0-----:R-:W-:-:S13]  /*195d0*/  ISETP.NE.AND P0, PT, R3, 0x1, PT ;  /* 0x000000010300780c */ /* 0x001fda0003f05270 */
[----:B------:R-:W0:Y:S08]  /*195e0*/  @P0 LDC R3, c[0x0][0x44c] ;  /* 0x00011300ff030b82 */ /* 0x000e300000000800 */
[----:B------:R-:W2:Y:S01]  /*195f0*/  @P0 LDC R4, c[0x0][0x450] ;  /* 0x00011400ff040b82 */ /* 0x000ea20000000800 */
[----:B0-----:R-:W-:-:S05]  /*19600*/  @P0 IMAD.HI.U32 R3, R2, R3, RZ ;  /* 0x0000000302030227 */ /* 0x001fca00078e00ff */
[----:B--2---:R-:W-:Y:S02]  /*19610*/  @P0 SHF.R.U32.HI R2, RZ, R4, R3 ;  /* 0x00000004ff020219 */ /* 0x004fe40000011603 */
[----:B-1----:R-:W-:-:S03]  /*19620*/  ISETP.GE.AND P0, PT, R7, 0x1, PT ;  /* 0x000000010700780c */ /* 0x002fc60003f06270 */
[----:B------:R-:W-:-:S04]  /*19630*/  IMAD.IADD R2, R209, 0x1, R2 ;  /* 0x00000001d1027824 */ /* 0x000fc800078e0202 */
[----:B------:R-:W-:-:S06]  /*19640*/  VIADD R3, R2, -UR4 ;  /* 0x8000000402037c36 */ /* 0x000fcc0008000000 */
        /* <DEDUP_REMOVED lines=11> */
.L_x_6829:
[----:B------:R-:W-:-:S13]  /*19700*/  ISETP.NE.AND P0, PT, R7, 0x1, PT ;  /* 0x000000010700780c */ /* 0x000fda0003f05270 */
[----:B------:R-:W0:Y:S02]  /*19710*/  @P0 LDC.64 R4, c[0x0][0xae0] ;  /* 0x0002b800ff040b82 */ /* 0x000e240000000a00 */
[----:B0-----:R-:W-:-:S05]  /*19720*/  @P0 IMAD.HI.U32 R4, R2, R4, RZ ;  /* 0x0000000402040227 */ /* 0x001fca00078e00ff */
[----:B------:R-:W-:-:S07]  /*19730*/  @P0 SHF.R.U32.HI R2, RZ, R5, R4 ;  /* 0x00000005ff020219 */ /* 0x000fce0000011604 */
.L_x_6830:
[----:B------:R-:W-:Y:S05]  /*19740*/  BSYNC B0 ;  /* 0x0000000000007941 */ /* 0x000fea0003800000 */
.L_x_6828:
[----:B------:R-:W-:-:S05]  /*19750*/  IMAD R2, R2, R7, RZ ;  /* 0x0000000702027224 */ /* 0x000fca00078e02ff */
[----:B------:R-:W-:-:S07]  /*19760*/  VIMNMX R3, R3, R2, !PT ;  /* 0x0000000203037248 */ /* 0x000fce0007fe0100 */
.L_x_6827:
[----:B------:R-:W-:-:S05]  /*19770*/  VIADD R3, R3, 0x3f ;  /* 0x0000003f03037836 */ /* 0x000fca0000000000 */
[----:B------:R-:W-:-:S04]  /*19780*/  SHF.R.S32.HI R2, RZ, 0x1f, R3 ;  /* 0x0000001fff027819 */ /* 0x000fc80000011403 */
[----:B------:R-:W-:-:S04]  /*19790*/  LEA.HI R2, R2, R3, RZ, 0x6 ;  /* 0x0000000302027211 */ /* 0x000fc800078f30ff */
[----:B------:R-:W-:-:S04]  /*197a0*/  SHF.R.S32.HI R9, RZ, 0x6, R2 ;  /* 0x00000006ff097819 */ /* 0x000fc80000011402 */
[----:B------:R-:W-:-:S04]  /*197b0*/  VIMNMX R9, R22, R9, !PT ;  /* 0x0000000916097248 */ /* 0x000fc80007fe0100 */
[----:B------:R-:W-:-:S13]  /*197c0*/  ISETP.GE.AND P0, PT, R0, R9, PT ;  /* 0x000000090000720c */ /* 0x000fda0003f06270 */
[----:B------:R-:W-:Y:S05]  /*197d0*/  @!P0 BRA `(.L_x_6831) ;  /* 0x0000007000448947 */ /* 0x000fea0003800000 */
.L_x_6854:
        /* <DEDUP_REMOVED lines=20> */
.L_x_6833:
[----:B------:R-:W-:Y:S05]  /*19920*/  BSYNC B0 ;  /* 0x0000000000007941 */ /* 0x000fea0003800000 */
.L_x_6832:
        /* <DEDUP_REMOVED lines=9> */
.L_x_6835:
[----:B------:R-:W-:Y:S05]  /*199c0*/  BSYNC B0 ;  /* 0x0000000000007941 */ /* 0x000fea0003800000 */
.L_x_6834:
[----:B------:R-:W-:Y:S04]  /*199d0*/  BSSY B0, `(.L_x_6836) ;  /* 0x0000006000007945 */ /* 0x000fe80003800000 */
[----:B-1----:R-:W-:Y:S05]  /*199e0*/  @P0 BRA `(.L_x_6837) ;  /* 0x0000000000100947 */ /* 0x002fea0003800000 */
[----:B-----5:R-:W-:Y:S01]  /*199f0*/  IMAD R6, R6, 0x8, R3 ;  /* 0x0000000806067824 */ /* 0x020fe200078e0203 */
[----:B------:R-:W-:-:S04]  /*19a00*/  SHF.L.U32 R7, R7, 0x1f, RZ ;  /* 0x0000001f07077819 */ /* 0x000fc800000006ff */
[----:B------:R-:W1:Y:S02]  /*19a10*/  SYNCS.PHASECHK.TRANS64.TRYWAIT P0, [R6+URZ], R7 ;  /* 0x00000007060075a7 */ /* 0x000e64000800017f */
[----:B-1----:R-:W-:Y:S05]  /*19a20*/  @!P0 BRA `(.L_x_6838) ;  /* 0x000001cc00988947 */ /* 0x002fea0003800000 */
.L_x_6837:
[----:B------:R-:W-:Y:S05]  /*19a30*/  BSYNC B0 ;  /* 0x0000000000007941 */ /* 0x000fea0003800000 */
.L_x_6836:
[----:B-1---5:R-:W2:Y:S04]  /*19a40*/  LDL R7, [R1+0x1c8] ;  /* 0x0001c80001077983 */ /* 0x022ea80000100800 */
[----:B------:R-:W2:Y:S01]  /*19a50*/  LDL.64 R2, [R1+0x80] ;  /* 0x0000800001027983 */ /* 0x000ea20000100a00 */
[----:B------:R-:W-:Y:S05]  /*19a60*/  WARPSYNC.ALL ;  /* 0x0000000000007948 */ /* 0x000fea0003800000 */
[----:B------:R-:W3:Y:S04]  /*19a70*/  LDL.64 R14, [R1+0x78] ;  /* 0x00007800010e7983 */ /* 0x000ee80000100a00 */
[----:B0-----:R-:W4:Y:S04]  /*19a80*/  LDL.64 R4, [R1+0x78] ;  /* 0x0000780001047983 */ /* 0x001f280000100a00 */
[----:B------:R-:W4:Y:S04]  /*19a90*/  LDL.64 R10, [R1+0x78] ;  /* 0x00007800010a7983 */ /* 0x000f280000100a00 */
[----:B------:R-:W4:Y:S01]  /*19aa0*/  LDL.64 R12, [R1+0x78] ;  /* 0x00007800010c7983 */ /* 0x000f220000100a00 */
[----:B--2---:R-:W-:Y:S01]  /*19ab0*/  IMAD R2, R7, 0x200, R2 ;  /* 0x0000020007027824 */ /* 0x004fe200078e0202 */
[----:B------:R-:W-:-:S02]  /*19ac0*/  R2UR UR7, R3 ;  /* 0x00000000030772ca */ /* 0x000fc400000e0000 */
[----:B------:R-:W2:Y:S02]  /*19ad0*/  LDL R20, [R1+0x28] ;  /* 0x0000280001147983 */ /* 0x000ea40000100800 */
[C---:B------:R-:W-:Y:S01]  /*19ae0*/  R2UR UR6, R2.reuse ;  /* 0x00000000020672ca */ /* 0x040fe200000e0000 */
[----:B------:R-:W-:Y:S01]  /*19af0*/  WARPGROUP.ARRIVE ;  /* 0x00000000000079c5 */ /* 0x000fe20000000000 */
[----:B------:R-:W-:Y:S02]  /*19b00*/  VIADD R6, R2, 0x2 ;  /* 0x0000000202067836 */ /* 0x000fe40000000000 */
[----:B------:R-:W-:Y:S01]  /*19b10*/  IMAD.MOV.U32 R7, RZ, RZ, R3 ;  /* 0x000000ffff077224 */ /* 0x000fe200078e0003 */
[----:B---3--:R-:W-:Y:S02]  /*19b20*/  R2UR UR4, R14 ;  /* 0x000000000e0472ca */ /* 0x008fe400000e0000 */
[----:B------:R-:W-:Y:S02]  /*19b30*/  R2UR UR5, R15 ;  /* 0x000000000f0572ca */ /* 0x000fe400000e0000 */
[----:B------:R0:W5:Y:S11]  /*19b40*/  LDL.64 R14, [R1+0x1c8] ;  /* 0x0001c800010e7983 */ /* 0x0001760000100a00 */
[----:B------:R-:W-:Y:S01]  /*19b50*/  HGMMA.64x64x16.F32 R24, gdesc[UR4], RZ, !UPT, gsb0 ;  /* 0x00e00000041879f0 */ /* 0x000fe2000c0008ff */
[----:B----4-:R-:W-:Y:S01]  /*19b60*/  VIADD R4, R4, 0x2 ;  /* 0x0000000204047836 */ /* 0x010fe20000000000 */
[----:B------:R-:W-:-:S02]  /*19b70*/  R2UR UR6, R6 ;  /* 0x00000000060672ca */ /* 0x000fc400000e0000 */
[----:B------:R-:W-:Y:S02]  /*19b80*/  R2UR UR7, R7 ;  /* 0x00000000070772ca */ /* 0x000fe400000e0000 */
[----:B------:R-:W-:Y:S02]  /*19b90*/  R2UR UR4, R4 ;  /* 0x00000000040472ca */ /* 0x000fe400000e0000 */
        /* <DEDUP_REMOVED lines=35> */
.L_x_6840:
[----:B------:R-:W-:Y:S05]  /*19dd0*/  BSYNC B0 ;  /* 0x0000000000007941 */ /* 0x000fea0003800000 */
.L_x_6839:
        /* <DEDUP_REMOVED lines=8> */
.L_x_6842:
[----:B------:R-:W-:Y:S05]  /*19e60*/  BSYNC B0 ;  /* 0x0000000000007941 */ /* 0x000fea0003800000 */
.L_x_6841:
[----:B------:R-:W-:Y:S04]  /*19e70*/  BSSY B0, `(.L_x_6843) ;  /* 0x0000004000007945 */ /* 0x000fe80003800000 */
[----:B-1----:R-:W-:Y:S05]  /*19e80*/  @P0 BRA `(.L_x_6844) ;  /* 0x0000000000080947 */ /* 0x002fea0003800000 */
[----:B------:R-:W1:Y:S02]  /*19e90*/  SYNCS.PHASECHK.TRANS64.TRYWAIT P0, [R14+URZ], R15 ;  /* 0x0000000f0e0075a7 */ /* 0x000e64000800017f */
[----:B-1----:R-:W-:Y:S05]  /*19ea0*/  @!P0 BRA `(.L_x_6845) ;  /* 0x000001c8008c8947 */ /* 0x002fea0003800000 */
.L_x_6844:
[----:B------:R-:W-:Y:S05]  /*19eb0*/  BSYNC B0 ;  /* 0x0000000000007941 */ /* 0x000fea0003800000 */
.L_x_6843:
        /* <DEDUP_REMOVED lines=9> */
[----:B------:R-:W4:Y:S05]  /*19f50*/  LDL.64 R6, [R1+0x90] ;  /* 0x0000900001067983 */ /* 0x000f2a0000100a00 */
[----:B------:R-:W0:Y:S01]  /*19f60*/  S2R R20, SR_TID.X ;  /* 0x0000000000147919 */ /* 0x000e220000002100 */
[----:B------:R-:W4:Y:S01]  /*19f70*/  LDL.64 R60, [R1+0x90] ;  /* 0x00009000013c7983 */ /* 0x000f220000100a00 */
[----:B------:R-:W-:-:S03]  /*19f80*/  IMAD.MOV.U32 R59, RZ, RZ, 0x4 ;  /* 0x00000004ff3b7424 */ /* 0x000fc600078e00ff */
[----:B------:R-:W4:Y:S01]  /*19f90*/  LDL.64 R62, [R1+0x90] ;  /* 0x00009000013e7983 */ /* 0x000f220000100a00 */
[----:B--2---:R-:W-:Y:S01]  /*19fa0*/  ISETP.NE.U32.AND P0, PT, R4, RZ, PT ;  /* 0x000000ff0400720c */ /* 0x004fe20003f05070 */
[----:B---3--:R-:W-:Y:S01]  /*19fb0*/  IMAD R2, R5, 0x1000, R2 ;  /* 0x0000100005027824 */ /* 0x008fe200078e0202 */
[----:B------:R-:W-:Y:S01]  /*19fc0*/  R2UR UR7, R3 ;  /* 0x00000000030772ca */ /* 0x000fe200000e0000 */
[----:B------:R-:W2:Y:S01]  /*19fd0*/  LDL.64 R4, [R1+0x90] ;  /* 0x0000900001047983 */ /* 0x000ea20000100a00 */
        /* <DEDUP_REMOVED lines=167> */
[----:B------:R0:W1:Y:S01]  /*1aa50*/  SHFL.IDX PT, R4, R20, RZ, 0x1f ;  /* 0x00001fff14047589 */ /* 0x00006200000e0000 */
[----:B------:R-:W-:Y:S02]  /*1aa60*/  WARPGROUP.DEPBAR.LE gsb0, 0x0 ;  /* 0x00008000000079c5 */ /* 0x000fe40000010000 */
[----:B------:R-:W-:Y:S01]  /*1aa70*/  WARPGROUP.ARRIVE ;  /* 0x00000000000079c5 */ /* 0x000fe20000000000 */
[----:B------:R-:W-:Y:S01]  /*1aa80*/  IMAD.MOV.U32 R57, RZ, RZ, R3 ;  /* 0x000000ffff397224 */ /* 0x000fe200078e0003 */
[----:B------:R-:W-:Y:S01]  /*1aa90*/  R2UR UR9, R11 ;  /* 0x000000000b0972ca */ /* 0x000fe200000e0000 */
[----:B0-----:R-:W4:Y:S03]  /*1aaa0*/  LDL R20, [R1] ;  /* 0x0000000001147983 */ /* 0x001f260000100800 */
[----:B------:R-:W-:Y:S01]  /*1aab0*/  HGMMA.64x64x16.F32 R24, gdesc[UR4], R24, gsb0 ;  /* 0x00e00000041879f0 */ /* 0x000fe20008000818 */
[----:B-1----:R-:W-:Y:S01]  /*1aac0*/  ISETP.GT.AND P0, PT, R4, 0x7f, PT ;  /* 0x0000007f0400780c */ /* 0x002fe20003f04270 */
[----:B------:R-:W-:-:S03]  /*1aad0*/  VIADD R4, R2, 0x800 ;  /* 0x0000080002047836 */ /* 0x000fc60000000000 */
[----:B------:R-:W-:-:S04]  /*1aae0*/  SEL R23, RZ, 0x2, !P0 ;  /* 0x00000002ff177807 */ /* 0x000fc80004000000 */
[----:B------:R-:W-:Y:S01]  /*1aaf0*/  IADD3 R10, R10, 0x800, R23 ;  /* 0x000008000a0a7810 */ /* 0x000fe20007ffe017 */
[----:B------:R-:W-:Y:S01]  /*1ab00*/  IMAD.IADD R56, R23, 0x1, R4 ;  /* 0x0000000117387824 */ /* 0x000fe200078e0204 */
[----:B------:R-:W-:Y:S01]  /*1ab10*/  R2UR UR11, R57 ;  /* 0x00000000390b72ca */ /* 0x000fe200000e0000 */
[----:B------:R-:W-:Y:S01]  /*1ab20*/  UMOV UR4, 0x1 ;  /* 0x0000000100047882 */ /* 0x000fe20000000000 */
[----:B------:R-:W-:Y:S02]  /*1ab30*/  R2UR UR8, R10 ;  /* 0x000000000a0872ca */ /* 0x000fe400000e0000 */
[----:B------:R-:W-:Y:S01]  /*1ab40*/  R2UR UR10, R56 ;  /* 0x00000000380a72ca */ /* 0x000fe200000e0000 */
[----:B------:R-:W-:Y:S01]  /*1ab50*/  UISETP.NE.U32.AND UP0, UPT, UR4, URZ, UPT ;  /* 0x0000003f0400728c */ /* 0x000fe2000bf05070 */
[----:B------:R-:W-:Y:S02]  /*1ab60*/  WARPGROUP.DEPBAR.LE gsb0, 0x0 ;  /* 0x00008000000079c5 */ /* 0x000fe40000010000 */
[----:B------:R-:W-:-:S09]  /*1ab70*/  WARPGROUP.ARRIVE ;  /* 0x00000000000079c5 */ /* 0x000fd20000000000 */
[----:B------:R-:W-:Y:S01]  /*1ab80*/  HGMMA.64x64x16.F32 R24, gdesc[UR8], R24, UP0, gsb0 ;  /* 0x00e00000081879f0 */ /* 0x000fe2000b800818 */
[----:B------:R-:W-:Y:S01]  /*1ab90*/  SEL R57, R59, 0x2, P0 ;  /* 0x000000023b397807 */ /* 0x000fe20000000000 */
[----:B------:R-:W-:-:S03]  /*1aba0*/  IMAD.MOV.U32 R11, RZ, RZ, R3 ;  /* 0x000000ffff0b7224 */ /* 0x000fc600078e0003 */
[----:B--2---:R-:W-:Y:S01]  /*1abb0*/  IADD3 R12, R57, 0x800, R12 ;  /* 0x00000800390c7810 */ /* 0x004fe20007ffe00c */
        /* <DEDUP_REMOVED lines=13> */
[----:B------:R-:W2:Y:S01]  /*1ac90*/  LDL.64 R4, [R1+0x90] ;  /* 0x0000900001047983 */ /* 0x000ea20000100a00 */
[----:B------:R-:W-:Y:S02]  /*1aca0*/  R2UR UR4, R14 ;  /* 0x000000000e0472ca */ /* 0x000fe400000e0000 */
[----:B------:R-:W-:Y:S02]  /*1acb0*/  R2UR UR6, R10 ;  /* 0x000000000a0672ca */ /* 0x000fe400000e0000 */
[----:B------:R-:W-:Y:S01]  /*1acc0*/  R2UR UR5, R15 ;  /* 0x000000000f0572ca */ /* 0x000fe200000e0000 */
[----:B------:R-:W-:Y:S01]  /*1acd0*/  IMAD.MOV.U32 R10, RZ, RZ, 0x28 ;  /* 0x00000028ff0a7424 */ /* 0x000fe200078e00ff */
[----:B------:R-:W3:Y:S01]  /*1ace0*/  LDL.64 R14, [R1+0x90] ;  /* 0x00009000010e7983 */ /* 0x000ee20000100a00 */
        /* <DEDUP_REMOVED lines=41> */
[----:B--2---:R-:W-:Y:S01]  /*1af80*/  IADD3 R4, R59, 0xa00, R4 ;  /* 0x00000a003b047810 */ /* 0x004fe20007ffe004 */
[----:B------:R-:W-:Y:S01]  /*1af90*/  IMAD.MOV.U32 R61, RZ, RZ, R3 ;  /* 0x000000ffff3d7224 */ /* 0x000fe200078e0003 */
[----:B------:R-:W2:Y:S06]  /*1afa0*/  LDL.64 R12, [R1+0x90] ;  /* 0x00009000010c7983 */ /* 0x000eac0000100a00 */
[----:B------:R-:W-:Y:S01]  /*1afb0*/  HGMMA.64x64x16.F32 R24, gdesc[UR4], R24, gsb0 ;  /* 0x00e00000041879f0 */ /* 0x000fe20008000818 */
[----:B------:R-:W-:Y:S01]  /*1afc0*/  R2UR UR6, R60 ;  /* 0x000000003c0672ca */ /* 0x000fe200000e0000 */
[----:B------:R-:W2:Y:S01]  /*1afd0*/  LDL.64 R62, [R1+0x90] ;  /* 0x00009000013e7983 */ /* 0x000ea20000100a00 */
        /* <DEDUP_REMOVED lines=22> */
[C---:B----4-:R-:W-:Y:S01]  /*1b140*/  IADD3 R6, R23.reuse, 0xc00, R6 ;  /* 0x00000c0017067810 */ /* 0x050fe20007ffe006 */
[----:B------:R-:W-:Y:S01]  /*1b150*/  IMAD.MOV.U32 R61, RZ, RZ, R3 ;  /* 0x000000ffff3d7224 */ /* 0x000fe200078e0003 */
[----:B------:R-:W3:Y:S06]  /*1b160*/  LDL.64 R4, [R1+0x90] ;  /* 0x0000900001047983 */ /* 0x000eec0000100a00 */
        /* <DEDUP_REMOVED lines=10> */
[----:B------:R-:W-:Y:S01]  /*1b210*/  IMAD.MOV.U32 R61, RZ, RZ, R3 ;  /* 0x000000ffff3d7224 */ /* 0x000fe200078e0003 */
[----:B------:R-:W4:Y:S06]  /*1b220*/  LDL.64 R6, [R1+0x90] ;  /* 0x0000900001067983 */ /* 0x000f2c0000100a00 */
[----:B------:R-:W-:Y:S01]  /*1b230*/  HGMMA.64x64x16.F32 R24, gdesc[UR4], R24, gsb0 ;  /* 0x00e00000041879f0 */ /* 0x000fe20008000818 */
[----:B------:R-:W-:-:S02]  /*1b240*/  R2UR UR6, R60 ;  /* 0x000000003c0672ca */ /* 0x000fc400000e0000 */
[----:B------:R-:W-:Y:S02]  /*1b250*/  R2UR UR7, R61 ;  /* 0x000000003d0772ca */ /* 0x000fe400000e0000 */
[----:B------:R-:W-:Y:S01]  /*1b260*/  R2UR UR4, R10 ;  /* 0x000000000a0472ca */ /* 0x000fe200000e0000 */
[----:B------:R-:W-:Y:S01]  /*1b270*/  IMAD.IADD R14, R59, 0x1, R14 ;  /* 0x000000013b0e7824 */ /* 0x000fe200078e020e */
[----:B------:R-:W-:Y:S01]  /*1b280*/  R2UR UR5, R11 ;  /* 0x000000000b0572ca */ /* 0x000fe200000e0000 */
[----:B------:R-:W-:Y:S01]  /*1b290*/  IMAD.MOV.U32 R15, RZ, RZ, R3 ;  /* 0x000000ffff0f7224 */ /* 0x000fe200078e0003 */
[----:B------:R-:W4:Y:S04]  /*1b2a0*/  LDL.64 R10, [R1+0x90] ;  /* 0x00009000010a7983 */ /* 0x000f280000100a00 */
[----:B------:R-:W4:Y:S01]  /*1b2b0*/  LDL.64 R60, [R1+0x90] ;  /* 0x00009000013c7983 */ /* 0x000f220000100a00 */
[----:B------:R-:W-:-:S02]  /*1b2c0*/  WARPGROUP.DEPBAR.LE gsb0, 0x0 ;  /* 0x00008000000079c5 */ /* 0x000fc40000010000 */
[----:B------:R-:W-:-:S06]  /*1b2d0*/  WARPGROUP.ARRIVE ;  /* 0x00000000000079c5 */ /* 0x000fcc0000000000 */
[----:B------:R-:W-:Y:S01]  /*1b2e0*/  HGMMA.64x64x16.F32 R24, gdesc[UR4], R24, gsb0 ;  /* 0x00e00000041879f0 */ /* 0x000fe20008000818 */
[----:B--2---:R-:W-:Y:S02]  /*1b2f0*/  IADD3 R12, R59, 0xc00, R12 ;  /* 0x00000c003b0c7810 */ /* 0x004fe40007ffe00c */
        /* <DEDUP_REMOVED lines=24> */
[C---:B---3--:R-:W-:Y:S01]  /*1b480*/  IADD3 R4, R23.reuse, 0xe00, R4 ;  /* 0x00000e0017047810 */ /* 0x048fe20007ffe004 */
[----:B------:R-:W-:Y:S02]  /*1b490*/  IMAD.MOV.U32 R15, RZ, RZ, R3 ;  /* 0x000000ffff0f7224 */ /* 0x000fe400078e0003 */
[----:B------:R-:W-:Y:S01]  /*1b4a0*/  IMAD.IADD R14, R23, 0x1, R12 ;  /* 0x00000001170e7824 */ /* 0x000fe200078e020c */
[----:B------:R-:W-:Y:S02]  /*1b4b0*/  R2UR UR4, R4 ;  /* 0x00000000040472ca */ /* 0x000fe400000e0000 */
[----:B------:R-:W-:Y:S02]  /*1b4c0*/  R2UR UR7, R15 ;  /* 0x000000000f0772ca */ /* 0x000fe400000e0000 */
[----:B------:R-:W-:Y:S01]  /*1b4d0*/  R2UR UR6, R14 ;  /* 0x000000000e0672ca */ /* 0x000fe200000e0000 */
[----:B------:R0:W5:Y:S01]  /*1b4e0*/  LDL R15, [R1+0xc] ;  /* 0x00000c00010f7983 */ /* 0x0001620000100800 */
[----:B------:R-:W-:-:S03]  /*1b4f0*/  R2UR UR5, R5 ;  /* 0x00000000050572ca */ /* 0x000fc600000e0000 */
[----:B------:R0:W5:Y:S01]  /*1b500*/  LDL R14, [R1+0x1c8] ;  /* 0x0001c800010e7983 */ /* 0x0001620000100800 */
[----:B------:R-:W-:Y:S02]  /*1b510*/  WARPGROUP.DEPBAR.LE gsb0, 0x0 ;  /* 0x00008000000079c5 */ /* 0x000fe40000010000 */
[----:B------:R-:W-:-:S07]  /*1b520*/  WARPGROUP.ARRIVE ;  /* 0x00000000000079c5 */ /* 0x000fce0000000000 */
        /* <DEDUP_REMOVED lines=12> */
[----:B------:R-:W-:Y:S01]  /*1b5f0*/  IADD3 R10, R59, 0xe00, R10 ;  /* 0x00000e003b0a7810 */ /* 0x000fe20007ffe00a */
        /* <DEDUP_REMOVED lines=15> */
[----:B------:R-:W-:Y:S01]  /*1b6f0*/  IMAD.IADD R60, R5, 0x1, R60 ;  /* 0x00000001053c7824 */ /* 0x000fe200078e023c */
        /* <DEDUP_REMOVED lines=45> */
.L_x_6847:
[----:B------:R-:W-:Y:S05]  /*1b9d0*/  BSYNC B0 ;  /* 0x0000000000007941 */ /* 0x000fea0003800000 */
.L_x_6846:
        /* <DEDUP_REMOVED lines=8> */
[----:B--2---:R-:W2:Y:S02]  /*1ba60*/  LD.E R4, desc[UR46][R4.64] ;  /* 0x0000002e04047980 */ /* 0x004ea4000c101900 */
[-C--:B--2---:R-:W-:Y:S01]  /*1ba70*/  FMUL.FTZ R15, R24, R4.reuse ;  /* 0x00000004180f7220 */ /* 0x084fe20000410000 */
[-C--:B------:R-:W-:Y:S01]  /*1ba80*/  FMUL.FTZ R8, R26, R4.reuse ;  /* 0x000000041a087220 */ /* 0x080fe20000410000 */
[-C--:B------:R-:W-:Y:S01]  /*1ba90*/  FMUL.FTZ R13, R25, R4.reuse ;  /* 0x00000004190d7220 */ /* 0x080fe20000410000 */
[-C--:B------:R-:W-:Y:S01]  /*1baa0*/  FMUL.FTZ R12, R27, R4.reuse ;  /* 0x000000041b0c7220 */ /* 0x080fe20000410000 */
[----:B0-----:R-:W-:-:S02]  /*1bab0*/  FMUL.FTZ R14, R28, R4 ;  /* 0x000000041c0e7220 */ /* 0x001fc40000410000 */
[----:B------:R-:W3:Y:S01]  /*1bac0*/  MUFU.TANH R15, R15 ;  /* 0x0000000f000f7308 */ /* 0x000ee20000002400 */
[-C--:B------:R-:W-:Y:S01]  /*1bad0*/  FMUL.FTZ R30, R30, R4.reuse ;  /* 0x000000041e1e7220 */ /* 0x080fe20000410000 */
[----:B------:R-:W-:-:S06]  /*1bae0*/  FMUL.FTZ R69, R29, R4 ;  /* 0x000000041d457220 */ /* 0x000fcc0000410000 */
[----:B------:R-:W0:Y:S01]  /*1baf0*/  MUFU.TANH R8, R8 ;  /* 0x0000000800087308 */ /* 0x000e220000002400 */
[-C--:B------:R-:W-:Y:S01]  /*1bb00*/  FMUL.FTZ R29, R31, R4.reuse ;  /* 0x000000041f1d7220 */ /* 0x080fe20000410000 */
[----:B------:R-:W-:-:S06]  /*1bb10*/  FMUL.FTZ R117, R32, R4 ;  /* 0x0000000420757220 */ /* 0x000fcc0000410000 */
[----:B------:R-:W1:Y:S01]  /*1bb20*/  MUFU.TANH R13, R13 ;  /* 0x0000000d000d7308 */ /* 0x000e620000002400 */
[----:B------:R-:W-:-:S07]  /*1bb30*/  FMUL.FTZ R32, R34, R4 ;  /* 0x0000000422207220 */ /* 0x000fce0000410000 */
[----:B------:R-:W2:Y:S01]  /*1bb40*/  MUFU.TANH R12, R12 ;  /* 0x0000000c000c7308 */ /* 0x000ea20000002400 */
[-C--:B------:R-:W-:Y:S01]  /*1bb50*/  FMUL.FTZ R61, R33, R4.reuse ;  /* 0x00000004213d7220 */ /* 0x080fe20000410000 */
[----:B------:R-:W-:-:S06]  /*1bb60*/  FMUL.FTZ R31, R35, R4 ;  /* 0x00000004231f7220 */ /* 0x000fcc0000410000 */
[----:B------:R-:W4:Y:S08]  /*1bb70*/  MUFU.TANH R14, R14 ;  /* 0x0000000e000e7308 */ /* 0x000f300000002400 */
[----:B------:R-:W4:Y:S01]  /*1bb80*/  MUFU.TANH R30, R30 ;  /* 0x0000001e001e7308 */ /* 0x000f220000002400 */
[----:B---3--:R-:W-:Y:S01]  /*1bb90*/  FMNMX.FTZ R6, R15, R2, !PT ;  /* 0x000000020f067209 */ /* 0x008fe20007810000 */
[----:B------:R-:W-:Y:S01]  /*1bba0*/  FMUL.FTZ R77, R36, R4 ;  /* 0x00000004244d7220 */ /* 0x000fe20000410000 */
[----:B0-----:R-:W-:-:S05]  /*1bbb0*/  FMNMX.FTZ R5, R8, R3, !PT ;  /* 0x0000000308057209 */ /* 0x001fca0007810000 */
[----:B------:R-:W0:Y:S01]  /*1bbc0*/  MUFU.TANH R69, R69 ;  /* 0x0000004500457308 */ /* 0x000e220000002400 */
[----:B------:R-:W-:-:S07]  /*1bbd0*/  FMUL.FTZ R33, R38, R4 ;  /* 0x0000000426217220 */ /* 0x000fce0000410000 */
[----:B------:R-:W3:Y:S01]  /*1bbe0*/  MUFU.TANH R29, R29 ;  /* 0x0000001d001d7308 */ /* 0x000ee20000002400 */
[----:B-1----:R-:W-:Y:S01]  /*1bbf0*/  FMNMX.FTZ R7, R13, R6, !PT ;  /* 0x000000060d077209 */ /* 0x002fe20007810000 */
[----:B------:R-:W-:Y:S01]  /*1bc00*/  FMUL.FTZ R59, R37, R4 ;  /* 0x00000004253b7220 */ /* 0x000fe20000410000 */
[----:B--2---:R-:W-:-:S05]  /*1bc10*/  FMNMX.FTZ R5, R12, R5, !PT ;  /* 0x000000050c057209 */ /* 0x004fca0007810000 */
[----:B------:R-:W1:Y:S01]  /*1bc20*/  MUFU.TANH R117, R117 ;  /* 0x0000007500757308 */ /* 0x000e620000002400 */
[----:B------:R-:W-:-:S07]  /*1bc30*/  FMUL.FTZ R34, R39, R4 ;  /* 0x0000000427227220 */ /* 0x000fce0000410000 */
[----:B------:R-:W2:Y:S01]  /*1bc40*/  MUFU.TANH R32, R32 ;  /* 0x0000002000207308 */ /* 0x000ea20000002400 */
[----:B----4-:R-:W-:Y:S01]  /*1bc50*/  FMNMX.FTZ R6, R14, R7, !PT ;  /* 0x000000070e067209 */ /* 0x010fe20007810000 */
[----:B------:R-:W-:Y:S01]  /*1bc60*/  FMUL.FTZ R39, R40, R4 ;  /* 0x0000000428277220 */ /* 0x000fe20000410000 */
[----:B------:R-:W-:-:S05]  /*1bc70*/  FMNMX.FTZ R10, R30, R5, !PT ;  /* 0x000000051e0a7209 */ /* 0x000fca0007810000 */
[----:B------:R-:W4:Y:S01]  /*1bc80*/  MUFU.TANH R61, R61 ;  /* 0x0000003d003d7308 */ /* 0x000f220000002400 */
[----:B------:R-:W-:-:S07]  /*1bc90*/  FMUL.FTZ R35, R42, R4 ;  /* 0x000000042a237220 */ /* 0x000fce0000410000 */
[----:B------:R-:W4:Y:S01]  /*1bca0*/  MUFU.TANH R31, R31 ;  /* 0x0000001f001f7308 */ /* 0x000f220000002400 */
[----:B0-----:R-:W-:Y:S01]  /*1bcb0*/  FMNMX.FTZ R6, R69, R6, !PT ;  /* 0x0000000645067209 */ /* 0x001fe20007810000 */
[----:B------:R-:W-:Y:S01]  /*1bcc0*/  FMUL.FTZ R41, R41, R4 ;  /* 0x0000000429297220 */ /* 0x000fe20000410000 */
[----:B---3--:R-:W-:-:S05]  /*1bcd0*/  FMNMX.FTZ R5, R29, R10, !PT ;  /* 0x0000000a1d057209 */ /* 0x008fca0007810000 */
        /* <DEDUP_REMOVED lines=39> */
[----:B-1----:R-:W-:Y:S02]  /*1bf50*/  FMNMX.FTZ R6, R43, R6, !PT ;  /* 0x000000062b067209 */ /* 0x002fe40007810000 */
[----:B--2---:R-:W-:-:S05]  /*1bf60*/  FMNMX.FTZ R5, R37, R10, !PT ;  /* 0x0000000a25057209 */ /* 0x004fca0007810000 */
[----:B------:R-:W1:Y:S08]  /*1bf70*/  MUFU.TANH R49, R49 ;  /* 0x0000003100317308 */ /* 0x000e700000002400 */
[----:B------:R-:W2:Y:S01]  /*1bf80*/  MUFU.TANH R28, R28 ;  /* 0x0000001c001c7308 */ /* 0x000ea20000002400 */
[----:B----4-:R-:W-:Y:S02]  /*1bf90*/  FMNMX.FTZ R6, R45, R6, !PT ;  /* 0x000000062d067209 */ /* 0x010fe40007810000 */
[----:B------:R-:W-:-:S05]  /*1bfa0*/  FMNMX.FTZ R4, R38, R5, !PT ;  /* 0x0000000526047209 */ /* 0x000fca0007810000 */
[----:B------:R-:W4:Y:S08]  /*1bfb0*/  MUFU.TANH R51, R51 ;  /* 0x0000003300337308 */ /* 0x000f300000002400 */
[----:B------:R-:W4:Y:S01]  /*1bfc0*/  MUFU.TANH R175, R175 ;  /* 0x000000af00af7308 */ /* 0x000f220000002400 */
[----:B0-----:R-:W-:Y:S02]  /*1bfd0*/  FMNMX.FTZ R6, R47, R6, !PT ;  /* 0x000000062f067209 */ /* 0x001fe40007810000 */
[----:B---3--:R-:W-:-:S05]  /*1bfe0*/  FMNMX.FTZ R5, R173, R4, !PT ;  /* 0x00000004ad057209 */ /* 0x008fca0007810000 */
[----:B------:R-:W0:Y:S08]  /*1bff0*/  MUFU.TANH R53, R53 ;  /* 0x0000003500357308 */ /* 0x000e300000002400 */
[----:B------:R-:W3:Y:S01]  /*1c000*/  MUFU.TANH R25, R25 ;  /* 0x0000001900197308 */ /* 0x000ee20000002400 */
[----:B-1----:R-:W-:Y:S02]  /*1c010*/  FMNMX.FTZ R6, R49, R6, !PT ;  /* 0x0000000631067209 */ /* 0x002fe40007810000 */
[----:B--2---:R-:W-:-:S02]  /*1c020*/  FMNMX.FTZ R4, R28, R5, !PT ;  /* 0x000000051c047209 */ /* 0x004fc40007810000 */
[----:B----4-:R-:W-:Y:S02]  /*1c030*/  FMNMX.FTZ R6, R51, R6, !PT ;  /* 0x0000000633067209 */ /* 0x010fe40007810000 */
[----:B------:R-:W-:Y:S02]  /*1c040*/  FMNMX.FTZ R4, R175, R4, !PT ;  /* 0x00000004af047209 */ /* 0x000fe40007810000 */
[----:B0-----:R-:W-:Y:S02]  /*1c050*/  FMNMX.FTZ R10, R53, R6, !PT ;  /* 0x00000006350a7209 */ /* 0x001fe40007810000 */
[----:B------:R-:W2:Y:S01]  /*1c060*/  LDL.64 R6, [R1+0x1f0] ;  /* 0x0001f00001067983 */ /* 0x000ea20000100a00 */
[----:B---3--:R-:W-:-:S03]  /*1c070*/  FMNMX.FTZ R11, R25, R4, !PT ;  /* 0x00000004190b7209 */ /* 0x008fc60007810000 */
[----:B------:R-:W0:Y:S04]  /*1c080*/  SHFL.BFLY PT, R5, R10, 0x2, 0x1f ;  /* 0x0c401f000a057f89 */ /* 0x000e2800000e0000 */
[----:B------:R-:W-:Y:S04]  /*1c090*/  STL.64 [R1+0x1e0], R10 ;  /* 0x0001e00a01007387 */ /* 0x000fe80000100a00 */
[----:B------:R-:W3:Y:S01]  /*1c0a0*/  LDL R26, [R1+0x1e4] ;  /* 0x0001e400011a7983 */ /* 0x000ee20000100800 */
[----:B0-----:R-:W-:-:S05]  /*1c0b0*/  FMNMX.FTZ R20, R10, R5, !PT ;  /* 0x000000050a147209 */ /* 0x001fca0007810000 */
[----:B------:R-:W0:Y:S02]  /*1c0c0*/  SHFL.BFLY PT, R5, R20, 0x1, 0x1f ;  /* 0x0c201f0014057f89 */ /* 0x000e2400000e0000 */
[----:B0-----:R-:W-:Y:S02]  /*1c0d0*/  FMNMX.FTZ R24, R20, R5, !PT ;  /* 0x0000000514187209 */ /* 0x001fe40007810000 */
[----:B------:R-:W4:Y:S04]  /*1c0e0*/  LDL.64 R4, [R1+0xb8] ;  /* 0x0000b80001047983 */ /* 0x000f280000100a00 */
[----:B------:R-:W-:Y:S04]  /*1c0f0*/  STL [R1+0x1e0], R24 ;  /* 0x0001e01801007387 */ /* 0x000fe80000100800 */
[----:B------:R-:W2:Y:S04]  /*1c100*/  LDL R27, [R1+0x1e0] ;  /* 0x0001e000011b7983 */ /* 0x000ea80000100800 */
[----:B---3--:R-:W0:Y:S02]  /*1c110*/  SHFL.BFLY PT, R11, R26, 0x2, 0x1f ;  /* 0x0c401f001a0b7f89 */ /* 0x008e2400000e0000 */
[----:B0-----:R-:W-:-:S05]  /*1c120*/  FMNMX.FTZ R11, R11, R26, !PT ;  /* 0x0000001a0b0b7209 */ /* 0x001fca0007810000 */
[----:B------:R-:W0:Y:S02]  /*1c130*/  SHFL.BFLY PT, R10, R11, 0x1, 0x1f ;  /* 0x0c201f000b0a7f89 */ /* 0x000e2400000e0000 */
[----:B0-----:R-:W-:Y:S01]  /*1c140*/  FMNMX.FTZ R10, R11, R10, !PT ;  /* 0x0000000a0b0a7209 */ /* 0x001fe20007810000 */
[----:B--2---:R-:W-:-:S04]  /*1c150*/  FADD.FTZ R2, R2, -R27 ;  /* 0x8000001b02027221 */ /* 0x004fc80000010000 */
[----:B------:R-:W-:Y:S01]  /*1c160*/  FADD.FTZ R20, R3, -R10 ;  /* 0x8000000a03147221 */ /* 0x000fe20000010000 */
[----:B------:R-:W-:-:S03]  /*1c170*/  FMUL.FTZ R2, R2, R23 ;  /* 0x0000001702027220 */ /* 0x000fc60000410000 */
        /* <DEDUP_REMOVED lines=20> */
.L_x_6849:
[----:B------:R-:W-:Y:S05]  /*1c2c0*/  BSYNC B0 ;  /* 0x0000000000007941 */ /* 0x000fea0003800000 */
.L_x_6848:
        /* <DEDUP_REMOVED lines=9> */
.L_x_6851:
[----:B------:R-:W-:Y:S05]  /*1c360*/  BSYNC B0 ;  /* 0x0000000000007941 */ /* 0x000fea0003800000 */
.L_x_6850:
[----:B------:R-:W2:Y:S04]  /*1c370*/  LDL R21, [R1+0x200] ;  /* 0x0002000001157983 */ /* 0x000ea80000100800 */
[----:B------:R-:W2:Y:S04]  /*1c380*/  LDL.64 R10, [R1+0x1e0] ;  /* 0x0001e000010a7983 */ /* 0x000ea80000100a00 */
        /* <DEDUP_REMOVED lines=14> */
[----:B0-----:R-:W4:Y:S04]  /*1c470*/  LDL.64 R2, [R1+0x118] ;  /* 0x0001180001027983 */ /* 0x001f280000100a00 */
        /* <DEDUP_REMOVED lines=15> */
[----:B------:R-:W4:Y:S01]  /*1c570*/  LDL R144, [R1+0x1c8] ;  /* 0x0001c80001907983 */ /* 0x000f220000100800 */
[----:B--2---:R-:W-:-:S04]  /*1c580*/  FMUL.FTZ R10, R10, R21 ;  /* 0x000000150a0a7220 */ /* 0x004fc80000410000 */
[-CC-:B------:R-:W-:Y:S01]  /*1c590*/  FFMA.FTZ R120, R14, R21.reuse, -R10.reuse ;  /* 0x000000150e787223 */ /* 0x180fe2000001080a */
[-C--:B------:R-:W-:Y:S01]  /*1c5a0*/  FMUL.FTZ R14, R11, R21.reuse ;  /* 0x000000150b0e7220 */ /* 0x080fe20000410000 */
[----:B------:R-:W-:-:S03]  /*1c5b0*/  FFMA.FTZ R121, R15, R21, -R10 ;  /* 0x000000150f797223 */ /* 0x000fc6000001080a */
[-CC-:B------:R-:W-:Y:S01]  /*1c5c0*/  FFMA.FTZ R131, R8, R21.reuse, -R14.reuse ;  /* 0x0000001508837223 */ /* 0x180fe2000001080e */
[-C--:B------:R-:W-:Y:S01]  /*1c5d0*/  FFMA.FTZ R165, R12, R21.reuse, -R14 ;  /* 0x000000150ca57223 */ /* 0x080fe2000001080e */
[-C--:B------:R-:W-:Y:S01]  /*1c5e0*/  FFMA.FTZ R164, R13, R21.reuse, -R10 ;  /* 0x000000150da47223 */ /* 0x080fe2000001080a */
[----:B------:R-:W-:Y:S01]  /*1c5f0*/  MUFU.EX2 R121, R121 ;  /* 0x0000007900797308 */ /* 0x000fe20000000800 */
[-CC-:B------:R-:W-:Y:S01]  /*1c600*/  FFMA.FTZ R167, R30, R21.reuse, -R14.reuse ;  /* 0x000000151ea77223 */ /* 0x180fe2000001080e */
[----:B------:R-:W-:-:S06]  /*1c610*/  FFMA.FTZ R130, R29, R21, -R14 ;  /* 0x000000151d827223 */ /* 0x000fcc000001080e */
[----:B------:R-:W3:Y:S01]  /*1c620*/  MUFU.EX2 R131, R131 ;  /* 0x0000008300837308 */ /* 0x000ee20000000800 */
[-C--:B------:R-:W-:Y:S01]  /*1c630*/  FFMA.FTZ R166, R69, R21.reuse, -R10 ;  /* 0x0000001545a67223 */ /* 0x080fe2000001080a */
[-C--:B------:R-:W-:Y:S01]  /*1c640*/  FFMA.FTZ R169, R32, R21.reuse, -R14 ;  /* 0x0000001520a97223 */ /* 0x080fe2000001080e */
[----:B------:R-:W-:-:S05]  /*1c650*/  FFMA.FTZ R117, R117, R21, -R10 ;  /* 0x0000001575757223 */ /* 0x000fca000001080a */
        /* <DEDUP_REMOVED lines=8> */
[----:B------:R-:W0:Y:S08]  /*1c6e0*/  MUFU.EX2 R165, R165 ;  /* 0x000000a500a57308 */ /* 0x000e300000000800 */
[----:B------:R-:W1:Y:S08]  /*1c6f0*/  MUFU.EX2 R164, R164 ;  /* 0x000000a400a47308 */ /* 0x000e700000000800 */
[----:B------:R-:W2:Y:S01]  /*1c700*/  MUFU.EX2 R167, R167 ;  /* 0x000000a700a77308 */ /* 0x000ea20000000800 */
[----:B---3--:R-:W-:Y:S01]  /*1c710*/  FADD.FTZ R8, R131, R7 ;  /* 0x0000000783087221 */ /* 0x008fe20000010000 */
[----:B------:R-:W-:Y:S01]  /*1c720*/  FADD.FTZ R7, R121, R6 ;  /* 0x0000000679077221 */ /* 0x000fe20000010000 */
[-C--:B------:R-:W-:Y:S01]  /*1c730*/  FFMA.FTZ R127, R39, R21.reuse, -R10 ;  /* 0x00000015277f7223 */ /* 0x080fe2000001080a */
[-C--:B------:R-:W-:Y:S01]  /*1c740*/  FFMA.FTZ R126, R36, R21.reuse, -R14 ;  /* 0x00000015247e7223 */ /* 0x080fe2000001080e */
[-C--:B------:R-:W-:Y:S01]  /*1c750*/  FFMA.FTZ R176, R41, R21.reuse, -R10 ;  /* 0x0000001529b07223 */ /* 0x080fe2000001080a */
[-C--:B------:R-:W-:Y:S01]  /*1c760*/  FFMA.FTZ R124, R37, R21.reuse, -R14 ;  /* 0x00000015257c7223 */ /* 0x080fe2000001080e */
[-CC-:B------:R-:W-:Y:S01]  /*1c770*/  FFMA.FTZ R125, R43, R21.reuse, -R10.reuse ;  /* 0x000000152b7d7223 */ /* 0x180fe2000001080a */
[----:B------:R-:W3:Y:S01]  /*1c780*/  MUFU.EX2 R130, R130 ;  /* 0x0000008200827308 */ /* 0x000ee20000000800 */
[-C--:B------:R-:W-:Y:S01]  /*1c790*/  FFMA.FTZ R178, R45, R21.reuse, -R10 ;  /* 0x000000152db27223 */ /* 0x080fe2000001080a */
[-C--:B------:R-:W-:Y:S01]  /*1c7a0*/  FFMA.FTZ R179, R38, R21.reuse, -R14 ;  /* 0x0000001526b37223 */ /* 0x080fe2000001080e */
[-C--:B------:R-:W-:Y:S01]  /*1c7b0*/  FFMA.FTZ R191, R47, R21.reuse, -R10 ;  /* 0x000000152fbf7223 */ /* 0x080fe2000001080a */
[-C--:B------:R-:W-:Y:S01]  /*1c7c0*/  FFMA.FTZ R173, R173, R21.reuse, -R14 ;  /* 0x00000015adad7223 */ /* 0x080fe2000001080e */
[-CC-:B------:R-:W-:Y:S01]  /*1c7d0*/  FFMA.FTZ R172, R49, R21.reuse, -R10.reuse ;  /* 0x0000001531ac7223 */ /* 0x180fe2000001080a */
[-CC-:B------:R-:W-:Y:S01]  /*1c7e0*/  FFMA.FTZ R174, R51, R21.reuse, -R10.reuse ;  /* 0x0000001533ae7223 */ /* 0x180fe2000001080a */
[-C--:B------:R-:W-:Y:S01]  /*1c7f0*/  FFMA.FTZ R23, R53, R21.reuse, -R10 ;  /* 0x0000001535177223 */ /* 0x080fe2000001080a */
[----:B------:R-:W3:Y:S01]  /*1c800*/  MUFU.EX2 R166, R166 ;  /* 0x000000a600a67308 */ /* 0x000ee20000000800 */
[----:B0-----:R-:W-:Y:S01]  /*1c810*/  FADD.FTZ R8, R165, R8 ;  /* 0x00000008a5087221 */ /* 0x001fe20000010000 */
[----:B-1----:R-:W-:Y:S01]  /*1c820*/  FADD.FTZ R7, R164, R7 ;  /* 0x00000007a4077221 */ /* 0x002fe20000010000 */
[----:B------:R-:W-:Y:S01]  /*1c830*/  FFMA.FTZ R175, R175, R21, -R14 ;  /* 0x00000015afaf7223 */ /* 0x000fe2000001080e */
[C---:B----4-:R-:W-:Y:S01]  /*1c840*/  FMUL.FTZ R57, R123.reuse, R57 ;  /* 0x000000397b397220 */ /* 0x050fe20000410000 */
[C---:B------:R-:W-:Y:S01]  /*1c850*/  FMUL.FTZ R56, R123.reuse, R56 ;  /* 0x000000387b387220 */ /* 0x040fe20000410000 */
[C---:B------:R-:W-:Y:S01]  /*1c860*/  FMUL.FTZ R63, R122.reuse, R63 ;  /* 0x0000003f7a3f7220 */ /* 0x040fe20000410000 */
[----:B------:R-:W-:Y:S01]  /*1c870*/  FMUL.FTZ R62, R122, R62 ;  /* 0x0000003e7a3e7220 */ /* 0x000fe20000410000 */
[----:B------:R-:W0:Y:S01]  /*1c880*/  MUFU.EX2 R169, R169 ;  /* 0x000000a900a97308 */ /* 0x000e220000000800 */
[C---:B------:R-:W-:Y:S01]  /*1c890*/  FMUL.FTZ R65, R123.reuse, R65 ;  /* 0x000000417b417220 */ /* 0x040fe20000410000 */
[C---:B------:R-:W-:Y:S01]  /*1c8a0*/  FMUL.FTZ R64, R123.reuse, R64 ;  /* 0x000000407b407220 */ /* 0x040fe20000410000 */
[C---:B------:R-:W-:Y:S01]  /*1c8b0*/  FMUL.FTZ R67, R123.reuse, R67 ;  /* 0x000000437b437220 */ /* 0x040fe20000410000 */
[C---:B------:R-:W-:Y:S01]  /*1c8c0*/  FMUL.FTZ R66, R123.reuse, R66 ;  /* 0x000000427b427220 */ /* 0x040fe20000410000 */
[C---:B------:R-:W-:Y:S01]  /*1c8d0*/  FMUL.FTZ R71, R123.reuse, R71 ;  /* 0x000000477b477220 */ /* 0x040fe20000410000 */
[C---:B------:R-:W-:Y:S01]  /*1c8e0*/  FMUL.FTZ R70, R123.reuse, R70 ;  /* 0x000000467b467220 */ /* 0x040fe20000410000 */
[----:B------:R-:W-:Y:S01]  /*1c8f0*/  FMUL.FTZ R73, R123, R73 ;  /* 0x000000497b497220 */ /* 0x000fe20000410000 */
[----:B------:R-:W1:Y:S01]  /*1c900*/  MUFU.EX2 R117, R117 ;  /* 0x0000007500757308 */ /* 0x000e620000000800 */
[----:B--2---:R-:W-:Y:S01]  /*1c910*/  FADD.FTZ R11, R167, R8 ;  /* 0x00000008a70b7221 */ /* 0x004fe20000010000 */
[----:B------:R-:W-:Y:S01]  /*1c920*/  FADD.FTZ R7, R120, R7 ;  /* 0x0000000778077221 */ /* 0x000fe20000010000 */
[C---:B------:R-:W-:Y:S01]  /*1c930*/  FMUL.FTZ R72, R123.reuse, R72 ;  /* 0x000000487b487220 */ /* 0x040fe20000410000 */
[C---:B------:R-:W-:Y:S01]  /*1c940*/  FMUL.FTZ R75, R123.reuse, R75 ;  /* 0x0000004b7b4b7220 */ /* 0x040fe20000410000 */
[C---:B------:R-:W-:Y:S01]  /*1c950*/  FMUL.FTZ R74, R123.reuse, R74 ;  /* 0x0000004a7b4a7220 */ /* 0x040fe20000410000 */
[C---:B------:R-:W-:Y:S01]  /*1c960*/  FMUL.FTZ R97, R123.reuse, R97 ;  /* 0x000000617b617220 */ /* 0x040fe20000410000 */
[C---:B------:R-:W-:Y:S01]  /*1c970*/  FMUL.FTZ R96, R123.reuse, R96 ;  /* 0x000000607b607220 */ /* 0x040fe20000410000 */
[----:B------:R-:W2:Y:S01]  /*1c980*/  MUFU.EX2 R129, R129 ;  /* 0x0000008100817308 */ /* 0x000ea20000000800 */
[C---:B------:R-:W-:Y:S01]  /*1c990*/  FMUL.FTZ R101, R123.reuse, R101 ;  /* 0x000000657b657220 */ /* 0x040fe20000410000 */
[C---:B------:R-:W-:Y:S01]  /*1c9a0*/  FMUL.FTZ R100, R123.reuse, R100 ;  /* 0x000000647b647220 */ /* 0x040fe20000410000 */
[C---:B------:R-:W-:Y:S01]  /*1c9b0*/  FMUL.FTZ R103, R123.reuse, R103 ;  /* 0x000000677b677220 */ /* 0x040fe20000410000 */
[C---:B------:R-:W-:Y:S01]  /*1c9c0*/  FMUL.FTZ R102, R123.reuse, R102 ;  /* 0x000000667b667220 */ /* 0x040fe20000410000 */
[C---:B------:R-:W-:Y:S01]  /*1c9d0*/  FMUL.FTZ R111, R123.reuse, R111 ;  /* 0x0000006f7b6f7220 */ /* 0x040fe20000410000 */
[----:B------:R-:W-:Y:S01]  /*1c9e0*/  FMUL.FTZ R110, R123, R110 ;  /* 0x0000006e7b6e7220 */ /* 0x000fe20000410000 */
[----:B------:R-:W-:Y:S01]  /*1c9f0*/  FMUL.FTZ R109, R122, R109 ;  /* 0x0000006d7a6d7220 */ /* 0x000fe20000410000 */
[----:B------:R-:W4:Y:S01]  /*1ca00*/  MUFU.EX2 R168, R168 ;  /* 0x000000a800a87308 */ /* 0x000f220000000800 */
[----:B---3--:R-:W-:Y:S01]  /*1ca10*/  FADD.FTZ R8, R130, R11 ;  /* 0x0000000b82087221 */ /* 0x008fe20000010000 */
[----:B------:R-:W-:Y:S01]  /*1ca20*/  FADD.FTZ R6, R166, R7 ;  /* 0x00000007a6067221 */ /* 0x000fe20000010000 */
[C---:B------:R-:W-:Y:S01]  /*1ca30*/  FMUL.FTZ R108, R122.reuse, R108 ;  /* 0x0000006c7a6c7220 */ /* 0x040fe20000410000 */
[C---:B------:R-:W-:Y:S01]  /*1ca40*/  FMUL.FTZ R113, R122.reuse, R107 ;  /* 0x0000006b7a717220 */ /* 0x040fe20000410000 */
[C---:B------:R-:W-:Y:S01]  /*1ca50*/  FMUL.FTZ R112, R122.reuse, R106 ;  /* 0x0000006a7a707220 */ /* 0x040fe20000410000 */
[C---:B------:R-:W-:Y:S01]  /*1ca60*/  FMUL.FTZ R5, R122.reuse, R5 ;  /* 0x000000057a057220 */ /* 0x040fe20000410000 */
[----:B------:R-:W-:Y:S01]  /*1ca70*/  FMUL.FTZ R4, R122, R4 ;  /* 0x000000047a047220 */ /* 0x000fe20000410000 */
[----:B------:R-:W3:Y:S01]  /*1ca80*/  MUFU.EX2 R171, R171 ;  /* 0x000000ab00ab7308 */ /* 0x000ee20000000800 */
[----:B------:R-:W3:Y:S04]  /*1ca90*/  LDL.64 R30, [R1+0x3b0] ;  /* 0x0003b000011e7983 */ /* 0x000ee80000100a00 */
[----:B------:R-:W3:Y:S03]  /*1caa0*/  LDL.64 R32, [R1+0x3c0] ;  /* 0x0003c00001207983 */ /* 0x000ee60000100a00 */
[----:B------:R-:W3:Y:S01]  /*1cab0*/  MUFU.EX2 R116, R116 ;  /* 0x0000007400747308 */ /* 0x000ee20000000800 */
[----:B0-----:R-:W-:Y:S01]  /*1cac0*/  FADD.FTZ R8, R169, R8 ;  /* 0x00000008a9087221 */ /* 0x001fe20000010000 */
[----:B-1----:R-:W-:Y:S01]  /*1cad0*/  FADD.FTZ R7, R117, R6 ;  /* 0x0000000675077221 */ /* 0x002fe20000010000 */
[----:B------:R-:W3:Y:S04]  /*1cae0*/  LDL.64 R34, [R1+0x3d0] ;  /* 0x0003d00001227983 */ /* 0x000ee80000100a00 */
[----:B------:R-:W3:Y:S01]  /*1caf0*/  LDL.64 R58, [R1+0x2d8] ;  /* 0x0002d800013a7983 */ /* 0x000ee20000100a00 */
[----:B------:R-:W0:Y:S03]  /*1cb00*/  MUFU.EX2 R128, R128 ;  /* 0x0000008000807308 */ /* 0x000e260000000800 */
[----:B------:R-:W3:Y:S04]  /*1cb10*/  LDL.64 R60, [R1+0x2e8] ;  /* 0x0002e800013c7983 */ /* 0x000ee80000100a00 */
[----:B------:R-:W3:Y:S01]  /*1cb20*/  LDL.64 R68, [R1+0x328] ;  /* 0x0003280001447983 */ /* 0x000ee20000100a00 */
[----:B------:R-:W1:Y:S01]  /*1cb30*/  MUFU.EX2 R170, R170 ;  /* 0x000000aa00aa7308 */ /* 0x000e620000000800 */
[----:B--2---:R-:W-:Y:S01]  /*1cb40*/  FADD.FTZ R6, R129, R8 ;  /* 0x0000000881067221 */ /* 0x004fe20000010000 */
[----:B----4-:R-:W-:Y:S01]  /*1cb50*/  FADD.FTZ R7, R168, R7 ;  /* 0x00000007a8077221 */ /* 0x010fe20000010000 */
[----:B------:R-:W2:Y:S04]  /*1cb60*/  LDL.64 R36, [R1+0x3e0] ;  /* 0x0003e00001247983 */ /* 0x000ea80000100a00 */
[----:B------:R-:W4:Y:S01]  /*1cb70*/  LDL.64 R40, [R1+0x248] ;  /* 0x0002480001287983 */ /* 0x000f220000100a00 */
[----:B------:R-:W1:Y:S03]  /*1cb80*/  MUFU.EX2 R177, R177 ;  /* 0x000000b100b17308 */ /* 0x000e660000000800 */
[----:B------:R-:W4:Y:S05]  /*1cb90*/  LDL.64 R76, [R1+0x368] ;  /* 0x00036800014c7983 */ /* 0x000f2a0000100a00 */
[----:B------:R-:W1:Y:S01]  /*1cba0*/  MUFU.EX2 R127, R127 ;  /* 0x0000007f007f7308 */ /* 0x000e620000000800 */
[----:B---3--:R-:W-:Y:S01]  /*1cbb0*/  FADD.FTZ R11, R171, R6 ;  /* 0x00000006ab0b7221 */ /* 0x008fe20000010000 */
[----:B------:R-:W-:Y:S01]  /*1cbc0*/  FADD.FTZ R7, R116, R7 ;  /* 0x0000000774077221 */ /* 0x000fe20000010000 */
[----:B------:R-:W3:Y:S05]  /*1cbd0*/  LDL.64 R42, [R1+0x258] ;  /* 0x00025800012a7983 */ /* 0x000eea0000100a00 */
[----:B------:R-:W1:Y:S08]  /*1cbe0*/  MUFU.EX2 R126, R126 ;  /* 0x0000007e007e7308 */ /* 0x000e700000000800 */
[----:B------:R-:W1:Y:S01]  /*1cbf0*/  MUFU.EX2 R176, R176 ;  /* 0x000000b000b07308 */ /* 0x000e620000000800 */
[----:B0-----:R-:W-:Y:S01]  /*1cc00*/  FADD.FTZ R10, R128, R11 ;  /* 0x0000000b800a7221 */ /* 0x001fe20000010000 */
[----:B-1----:R-:W-:-:S06]  /*1cc10*/  FADD.FTZ R6, R170, R7 ;  /* 0x00000007aa067221 */ /* 0x002fcc0000010000 */
[----:B------:R-:W0:Y:S01]  /*1cc20*/  MUFU.EX2 R124, R124 ;  /* 0x0000007c007c7308 */ /* 0x000e220000000800 */
[----:B------:R-:W-:-:S07]  /*1cc30*/  FFMA.FTZ R8, R28, R21, -R14 ;  /* 0x000000151c087223 */ /* 0x000fce000001080e */
[----:B------:R-:W1:Y:S01]  /*1cc40*/  MUFU.EX2 R125, R125 ;  /* 0x0000007d007d7308 */ /* 0x000e620000000800 */
[----:B------:R-:W-:Y:S01]  /*1cc50*/  FADD.FTZ R11, R177, R10 ;  /* 0x0000000ab10b7221 */ /* 0x000fe20000010000 */
[----:B------:R-:W-:Y:S01]  /*1cc60*/  FADD.FTZ R7, R127, R6 ;  /* 0x000000067f077221 */ /* 0x000fe20000010000 */
[----:B------:R-:W2:Y:S04]  /*1cc70*/  LDL.64 R28, [R1+0x3a0] ;  /* 0x0003a000011c7983 */ /* 0x000ea80000100a00 */
[----:B------:R-:W4:Y:S01]  /*1cc80*/  LDL.64 R38, [R1+0x3f0] ;  /* 0x0003f00001267983 */ /* 0x000f220000100a00 */
[----:B------:R-:W-:Y:S03]  /*1cc90*/  MUFU.EX2 R178, R178 ;  /* 0x000000b200b27308 */ /* 0x000fe60000000800 */
[----:B------:R-:W3:Y:S05]  /*1cca0*/  LDL.64 R44, [R1+0x268] ;  /* 0x00026800012c7983 */ /* 0x000eea0000100a00 */
[----:B------:R-:W1:Y:S01]  /*1ccb0*/  MUFU.EX2 R179, R179 ;  /* 0x000000b300b37308 */ /* 0x000e620000000800 */
[----:B------:R-:W-:Y:S01]  /*1ccc0*/  FADD.FTZ R11, R126, R11 ;  /* 0x0000000b7e0b7221 */ /* 0x000fe20000010000 */
[----:B------:R-:W-:Y:S01]  /*1ccd0*/  FADD.FTZ R6, R176, R7 ;  /* 0x00000007b0067221 */ /* 0x000fe20000010000 */
[----:B------:R-:W3:Y:S05]  /*1cce0*/  LDL.64 R46, [R1+0x278] ;  /* 0x00027800012e7983 */ /* 0x000eea0000100a00 */
[----:B------:R-:W-:Y:S01]  /*1ccf0*/  MUFU.EX2 R191, R191 ;  /* 0x000000bf00bf7308 */ /* 0x000fe20000000800 */
[----:B------:R-:W-:-:S07]  /*1cd00*/  FFMA.FTZ R7, R25, R21, -R14 ;  /* 0x0000001519077223 */ /* 0x000fce000001080e */
[----:B------:R-:W1:Y:S01]  /*1cd10*/  MUFU.EX2 R173, R173 ;  /* 0x000000ad00ad7308 */ /* 0x000e620000000800 */
[----:B0-----:R-:W-:Y:S01]  /*1cd20*/  FADD.FTZ R10, R124, R11 ;  /* 0x0000000b7c0a7221 */ /* 0x001fe20000010000 */
[----:B-1----:R-:W-:Y:S01]  /*1cd30*/  FADD.FTZ R11, R125, R6 ;  /* 0x000000067d0b7221 */ /* 0x002fe20000010000 */
[----:B------:R-:W3:Y:S04]  /*1cd40*/  LDL.64 R14, [R1+0x360] ;  /* 0x00036000010e7983 */ /* 0x000ee80000100a00 */
[----:B------:R-:W3:Y:S01]  /*1cd50*/  LDL.64 R48, [R1+0x288] ;  /* 0x0002880001307983 */ /* 0x000ee20000100a00 */
[----:B------:R-:W-:Y:S03]  /*1cd60*/  MUFU.EX2 R172, R172 ;  /* 0x000000ac00ac7308 */ /* 0x000fe60000000800 */
[----:B------:R-:W3:Y:S04]  /*1cd70*/  LDL.64 R50, [R1+0x298] ;  /* 0x0002980001327983 */ /* 0x000ee80000100a00 */
[----:B------:R-:W3:Y:S01]  /*1cd80*/  LDL.64 R52, [R1+0x2a8] ;  /* 0x0002a80001347983 */ /* 0x000ee20000100a00 */
[----:B------:R-:W0:Y:S01]  /*1cd90*/  MUFU.EX2 R8, R8 ;  /* 0x0000000800087308 */ /* 0x000e220000000800 */
[----:B------:R-:W-:Y:S01]  /*1cda0*/  FADD.FTZ R10, R179, R10 ;  /* 0x0000000ab30a7221 */ /* 0x000fe20000010000 */
[----:B------:R-:W-:Y:S01]  /*1cdb0*/  FADD.FTZ R6, R178, R11 ;  /* 0x0000000bb2067221 */ /* 0x000fe20000010000 */
[----:B------:R-:W3:Y:S04]  /*1cdc0*/  LDL.64 R20, [R1+0x370] ;  /* 0x0003700001147983 */ /* 0x000ee80000100a00 */
[----:B------:R-:W3:Y:S01]  /*1cdd0*/  LDL.64 R24, [R1+0x380] ;  /* 0x0003800001187983 */ /* 0x000ee20000100a00 */
[----:B------:R-:W-:Y:S08]  /*1cde0*/  MUFU.EX2 R174, R174 ;  /* 0x000000ae00ae7308 */ /* 0x000ff00000000800 */
[----:B------:R-:W1:Y:S01]  /*1cdf0*/  MUFU.EX2 R175, R175 ;  /* 0x000000af00af7308 */ /* 0x000e620000000800 */
[----:B------:R-:W-:Y:S01]  /*1ce00*/  FADD.FTZ R13, R173, R10 ;  /* 0x0000000aad0d7221 */ /* 0x000fe20000010000 */
[----:B------:R-:W-:Y:S01]  /*1ce10*/  FADD.FTZ R11, R191, R6 ;  /* 0x00000006bf0b7221 */ /* 0x000fe20000010000 */
[----:B------:R-:W3:Y:S05]  /*1ce20*/  LDL.64 R106, [R1+0x3b8] ;  /* 0x0003b800016a7983 */ /* 0x000eea0000100a00 */
[----:B------:R-:W1:Y:S08]  /*1ce30*/  MUFU.EX2 R23, R23 ;  /* 0x0000001700177308 */ /* 0x000e700000000800 */
[----:B------:R-:W1:Y:S01]  /*1ce40*/  MUFU.EX2 R7, R7 ;  /* 0x0000000700077308 */ /* 0x000e620000000800 */
[----:B0-----:R-:W-:Y:S01]  /*1ce50*/  FADD.FTZ R6, R8, R13 ;  /* 0x0000000d08067221 */ /* 0x001fe20000010000 */
[----:B------:R-:W-:Y:S01]  /*1ce60*/  FADD.FTZ R11, R172, R11 ;  /* 0x0000000bac0b7221 */ /* 0x000fe20000010000 */
[----:B------:R-:W3:Y:S02]  /*1ce70*/  LDL.64 R12, [R1+0x350] ;  /* 0x00035000010c7983 */ /* 0x000ee40000100a00 */
[----:B-1----:R-:W-:Y:S01]  /*1ce80*/  FADD.FTZ R6, R175, R6 ;  /* 0x00000006af067221 */ /* 0x002fe20000010000 */
[----:B------:R-:W-:-:S04]  /*1ce90*/  FADD.FTZ R10, R174, R11 ;  /* 0x0000000bae0a7221 */ /* 0x000fc80000010000 */
[----:B------:R-:W-:Y:S01]  /*1cea0*/  FADD.FTZ R10, R23, R10 ;  /* 0x0000000a170a7221 */ /* 0x000fe20000010000 */
[----:B------:R-:W-:-:S05]  /*1ceb0*/  FADD.FTZ R11, R7, R6 ;  /* 0x00000006070b7221 */ /* 0x000fca0000010000 */
[----:B------:R0:W-:Y:S01]  /*1cec0*/  STL.64 [R1+0x1f0], R10 ;  /* 0x0001f00a01007387 */ /* 0x0001e20000100a00 */
[----:B------:R-:W-:Y:S06]  /*1ced0*/  BAR.SYNC.DEFER_BLOCKING 0xf, 0x100 ;  /* 0x03c4000000007b1d */ /* 0x000fec0000010000 */
[----:B0-----:R-:W3:Y:S04]  /*1cee0*/  LDL.64 R10, [R1+0x340] ;  /* 0x00034000010a7983 */ /* 0x001ee80000100a00 */
[----:B------:R-:W3:Y:S04]  /*1cef0*/  LD.E.64 R92, desc[UR46][R2.64+0x8] ;  /* 0x0000082e025c7980 */ /* 0x000ee8000c101b00 */
[----:B------:R-:W3:Y:S04]  /*1cf00*/  LD.E.64 R2, desc[UR46][R2.64] ;  /* 0x0000002e02027980 */ /* 0x000ee8000c101b00 */
        /* <DEDUP_REMOVED lines=13> */
[----:B0-----:R-:W3:Y:S04]  /*1cfe0*/  LDL.64 R56, [R1+0x2c8] ;  /* 0x0002c80001387983 */ /* 0x001ee80000100a00 */
[----:B-1----:R-:W3:Y:S04]  /*1cff0*/  LDL.64 R62, [R1+0x2f8] ;  /* 0x0002f800013e7983 */ /* 0x002ee80000100a00 */
[----:B------:R-:W3:Y:S04]  /*1d000*/  LDL.64 R64, [R1+0x308] ;  /* 0x0003080001407983 */ /* 0x000ee80000100a00 */
        /* <DEDUP_REMOVED lines=10> */
[----:B------:R0:W-:Y:S04]  /*1d0b0*/  STL.64 [R1+0x238], R4 ;  /* 0x0002380401007387 */ /* 0x0001e80000100a00 */
        /* <DEDUP_REMOVED lines=44> */
[C---:B----4-:R-:W-:Y:S01]  /*1d380*/  FMUL.FTZ R39, R123.reuse, R39 ;  /* 0x000000277b277220 */ /* 0x050fe20000410000 */
[C---:B------:R-:W-:Y:S01]  /*1d390*/  FMUL.FTZ R38, R123.reuse, R38 ;  /* 0x000000267b267220 */ /* 0x040fe20000410000 */
[C---:B------:R-:W-:Y:S01]  /*1d3a0*/  FMUL.FTZ R41, R122.reuse, R41 ;  /* 0x000000297a297220 */ /* 0x040fe20000410000 */
[C---:B------:R-:W-:Y:S01]  /*1d3b0*/  FMUL.FTZ R40, R122.reuse, R40 ;  /* 0x000000287a287220 */ /* 0x040fe20000410000 */
[C---:B---3--:R-:W-:Y:S01]  /*1d3c0*/  FMUL.FTZ R43, R122.reuse, R43 ;  /* 0x0000002b7a2b7220 */ /* 0x048fe20000410000 */
        /* <DEDUP_REMOVED lines=48> */
[----:B------:R1:W-:Y:S04]  /*1d6d0*/  STL.64 [R1+0x340], R10 ;  /* 0x0003400a01007387 */ /* 0x0003e80000100a00 */
[----:B------:R2:W-:Y:S04]  /*1d6e0*/  STL.64 [R1+0x360], R14 ;  /* 0x0003600e01007387 */ /* 0x0005e80000100a00 */
[----:B------:R3:W-:Y:S01]  /*1d6f0*/  STL.64 [R1+0x370], R20 ;  /* 0x0003701401007387 */ /* 0x0007e20000100a00 */
[----:B------:R-:W-:-:S03]  /*1d700*/  MOV R6, R92 ;  /* 0x0000005c00067202 */ /* 0x000fc60000000f00 */
        /* <DEDUP_REMOVED lines=205> */
[----:B--2---:R-:W-:Y:S01]  /*1e3e0*/  STL [R1+0x250], R14 ;  /* 0x0002500e01007387 */ /* 0x004fe20000100800 */
[----:B------:R-:W-:Y:S02]  /*1e3f0*/  F2FP.F16.F32.PACK_AB R177, R126, R177 ;  /* 0x000000b17eb1723e */ /* 0x000fe400000000ff */
[----:B------:R-:W-:Y:S01]  /*1e400*/  F2FP.F16.F32.PACK_AB R178, R178, R125 ;  /* 0x0000007db2b2723e */ /* 0x000fe200000000ff */
[----:B------:R-:W-:Y:S01]  /*1e410*/  STL [R1+0x254], R15 ;  /* 0x0002540f01007387 */ /* 0x000fe20000100800 */
[----:B------:R-:W-:-:S03]  /*1e420*/  F2FP.F16.F32.PACK_AB R179, R179, R124 ;  /* 0x0000007cb3b3723e */ /* 0x000fc600000000ff */
[----:B---3--:R-:W-:Y:S04]  /*1e430*/  STL [R1+0x258], R20 ;  /* 0x0002581401007387 */ /* 0x008fe80000100800 */
[----:B------:R-:W-:Y:S04]  /*1e440*/  STL [R1+0x25c], R21 ;  /* 0x00025c1501007387 */ /* 0x000fe80000100800 */
[----:B----4-:R-:W-:Y:S04]  /*1e450*/  STL [R1+0x260], R24 ;  /* 0x0002601801007387 */ /* 0x010fe80000100800 */
        /* <DEDUP_REMOVED lines=575> */
.L_x_6853:
[----:B------:R-:W-:Y:S05]  /*20850*/  BSYNC B0 ;  /* 0x0000000000007941 */ /* 0x000fea0003800000 */
.L_x_6852:
        /* <DEDUP_REMOVED lines=9> */
.L_x_6831:
[----:B------:R-:W-:-:S13]  /*208f0*/  ISETP.GE.AND P0, PT, R0, R22, PT ;  /* 0x000000160000720c */ /* 0x000fda0003f06270 */
[----:B------:R-:W-:Y:S05]  /*20900*/  @!P0 BRA `(.L_x_6855) ;  /* 0x0000007c00e08947 */ /* 0x000fea0003800000 */
.L_x_6888:
        /* <DEDUP_REMOVED lines=20> */
.L_x_6857:
[----:B------:R-:W-:Y:S05]  /*20a50*/  BSYNC B0 ;  /* 0x0000000000007941 */ /* 0x000fea0003800000 */
.L_x_6856:
        /* <DEDUP_REMOVED lines=9> */
.L_x_6859:
[----:B------:R-:W-:Y:S05]  /*20af0*/  BSYNC B0 ;  /* 0x0000000000007941 */ /* 0x000fea0003800000 */
.L_x_6858:
[----:B------:R-:W-:Y:S04]  /*20b00*/  BSSY B0, `(.L_x_6860) ;  /* 0x0000006000007945 */ /* 0x000fe80003800000 */
[----:B-1----:R-:W-:Y:S05]  /*20b10*/  @P0 BRA `(.L_x_6861) ;  /* 0x0000000000100947 */ /* 0x002fea0003800000 */
[----:B-----5:R-:W-:Y:S01]  /*20b20*/  IMAD R6, R6, 0x8, R3 ;  /* 0x0000000806067824 */ /* 0x020fe200078e0203 */
[----:B------:R-:W-:-:S04]  /*20b30*/  SHF.L.U32 R7, R7, 0x1f, RZ ;  /* 0x0000001f07077819 */ /* 0x000fc800000006ff */
[----:B------:R-:W1:Y:S02]  /*20b40*/  SYNCS.PHASECHK.TRANS64.TRYWAIT P0, [R6+URZ], R7 ;  /* 0x00000007060075a7 */ /* 0x000e64000800017f */
[----:B-1----:R-:W-:Y:S05]  /*20b50*/  @!P0 BRA `(.L_x_6862) ;  /* 0x0000015c00748947 */ /* 0x002fea0003800000 */
.L_x_6861:
[----:B------:R-:W-:Y:S05]  /*20b60*/  BSYNC B0 ;  /* 0x0000000000007941 */ /* 0x000fea0003800000 */
.L_x_6860:
        /* <DEDUP_REMOVED lines=57> */
.L_x_6864:
[----:B------:R-:W-:Y:S05]  /*20f00*/  BSYNC B0 ;  /* 0x0000000000007941 */ /* 0x000fea0003800000 */
.L_x_6863:
        /* <DEDUP_REMOVED lines=8> */
.L_x_6866:
[----:B------:R-:W-:Y:S05]  /*20f90*/  BSYNC B0 ;  /* 0x0000000000007941 */ /* 0x000fea0003800000 */
.L_x_6865:
[----:B------:R-:W-:Y:S04]  /*20fa0*/  BSSY B0, `(.L_x_6867) ;  /* 0x0000004000007945 */ /* 0x000fe80003800000 */
[----:B-1----:R-:W-:Y:S05]  /*20fb0*/  @P0 BRA `(.L_x_6868) ;  /* 0x0000000000080947 */ /* 0x002fea0003800000 */
[----:B------:R-:W1:Y:S02]  /*20fc0*/  SYNCS.PHASECHK.TRANS64.TRYWAIT P0, [R12+URZ], R13 ;  /* 0x0000000d0c0075a7 */ /* 0x000e64000800017f */
[----:B-1----:R-:W-:Y:S05]  /*20fd0*/  @!P0 BRA `(.L_x_6869) ;  /* 0x0000015800688947 */ /* 0x002fea0003800000 */
.L_x_6868:
[----:B------:R-:W-:Y:S05]  /*20fe0*/  BSYNC B0 ;  /* 0x0000000000007941 */ /* 0x000fea0003800000 */
.L_x_6867:
[----:B------:R-:W2:Y:S04]  /*20ff0*/  LDL R4, [R1+0x68] ;  /* 0x0000680001047983 */ /* 0x000ea80000100800 */
[----:B------:R-:W3:Y:S04]  /*21000*/  LDL R5, [R1+0x1c8] ;  /* 0x0001c80001057983 */ /* 0x000ee80000100800 */
[----:B------:R-:W3:Y:S04]  /*21010*/  LDL.64 R2, [R1+0x98] ;  /* 0x0000980001027983 */ /* 0x000ee80000100a00 */
[----:B------:R-:W4:Y:S04]  /*21020*/  LDL.64 R8, [R1+0x90] ;  /* 0x0000900001087983 */ /* 0x000f280000100a00 */
[----:B------:R-:W4:Y:S04]  /*21030*/  LDL.64 R10, [R1+0x90] ;  /* 0x00009000010a7983 */ /* 0x000f280000100a00 */
[----:B01----:R-:W4:Y:S04]  /*21040*/  LDL.64 R12, [R1+0x90] ;  /* 0x00009000010c7983 */ /* 0x003f280000100a00 */
[----:B------:R-:W4:Y:S01]  /*21050*/  LDL.64 R56, [R1+0x90] ;  /* 0x0000900001387983 */ /* 0x000f220000100a00 */
[----:B------:R-:W-:Y:S05]  /*21060*/  WARPSYNC.ALL ;  /* 0x0000000000007948 */ /* 0x000fea0003800000 */
[----:B------:R-:W-:Y:S01]  /*21070*/  WARPGROUP.ARRIVE ;  /* 0x00000000000079c5 */ /* 0x000fe20000000000 */
[----:B------:R-:W4:Y:S05]  /*21080*/  LDL.64 R6, [R1+0x90] ;  /* 0x0000900001067983 */ /* 0x000f2a0000100a00 */
[----:B------:R-:W0:Y:S01]  /*21090*/  S2R R15, SR_TID.X ;  /* 0x00000000000f7919 */ /* 0x000e220000002100 */
[----:B------:R-:W-:Y:S01]  /*210a0*/  IMAD.MOV.U32 R23, RZ, RZ, 0x4 ;  /* 0x00000004ff177424 */ /* 0x000fe200078e00ff */
        /* <DEDUP_REMOVED lines=166> */
[--C-:B------:R-:W-:Y:S01]  /*21b10*/  IMAD.MOV.U32 R57, RZ, RZ, R3.reuse ;  /* 0x000000ffff397224 */ /* 0x100fe200078e0003 */
[----:B------:R-:W-:Y:S02]  /*21b20*/  R2UR UR4, R4 ;  /* 0x00000000040472ca */ /* 0x000fe400000e0000 */
[----:B------:R-:W-:Y:S02]  /*21b30*/  R2UR UR6, R56 ;  /* 0x00000000380672ca */ /* 0x000fe400000e0000 */
[----:B------:R-:W-:Y:S02]  /*21b40*/  R2UR UR7, R57 ;  /* 0x00000000390772ca */ /* 0x000fe400000e0000 */
[----:B------:R-:W-:Y:S01]  /*21b50*/  R2UR UR5, R5 ;  /* 0x00000000050572ca */ /* 0x000fe200000e0000 */
[----:B------:R-:W-:Y:S01]  /*21b60*/  IMAD.MOV.U32 R59, RZ, RZ, R3 ;  /* 0x000000ffff3b7224 */ /* 0x000fe200078e0003 */
[----:B0-----:R-:W-:Y:S01]  /*21b70*/  SHF.R.U32.HI R15, RZ, 0x7, R15 ;  /* 0x00000007ff0f7819 */ /* 0x001fe2000001160f */
[----:B------:R-:W4:Y:S04]  /*21b80*/  LDL.64 R56, [R1+0x90] ;  /* 0x0000900001387983 */ /* 0x000f280000100a00 */
[----:B------:R-:W0:Y:S01]  /*21b90*/  SHFL.IDX PT, R4, R15, RZ, 0x1f ;  /* 0x00001fff0f047589 */ /* 0x000e2200000e0000 */
[----:B------:R-:W-:-:S02]  /*21ba0*/  WARPGROUP.DEPBAR.LE gsb0, 0x0 ;  /* 0x00008000000079c5 */ /* 0x000fc40000010000 */
[----:B------:R-:W-:-:S06]  /*21bb0*/  WARPGROUP.ARRIVE ;  /* 0x00000000000079c5 */ /* 0x000fcc0000000000 */
[----:B------:R-:W-:Y:S01]  /*21bc0*/  HGMMA.64x64x16.F32 R24, gdesc[UR4], R24, gsb0 ;  /* 0x00e00000041879f0 */ /* 0x000fe20008000818 */
[----:B0-----:R-:W-:Y:S01]  /*21bd0*/  ISETP.GT.AND P0, PT, R4, 0x7f, PT ;  /* 0x0000007f0400780c */ /* 0x001fe20003f04270 */
[----:B------:R-:W-:-:S03]  /*21be0*/  VIADD R4, R2, 0x800 ;  /* 0x0000080002047836 */ /* 0x000fc60000000000 */
[----:B------:R-:W-:-:S04]  /*21bf0*/  SEL R15, RZ, 0x2, !P0 ;  /* 0x00000002ff0f7807 */ /* 0x000fc80004000000 */
        /* <DEDUP_REMOVED lines=10> */
[----:B------:R-:W-:Y:S01]  /*21ca0*/  SEL R21, R23, 0x2, P0 ;  /* 0x0000000217157807 */ /* 0x000fe20000000000 */
[----:B------:R-:W4:Y:S07]  /*21cb0*/  LDL.64 R58, [R1+0x90] ;  /* 0x00009000013a7983 */ /* 0x000f2e0000100a00 */
[----:B------:R-:W-:Y:S01]  /*21cc0*/  HGMMA.64x64x16.F32 R24, gdesc[UR8], R24, UP0, gsb0 ;  /* 0x00e00000081879f0 */ /* 0x000fe2000b800818 */
[----:B------:R-:W-:Y:S01]  /*21cd0*/  IMAD.IADD R8, R4, 0x1, R21 ;  /* 0x0000000104087824 */ /* 0x000fe200078e0215 */
[----:B--2---:R-:W-:Y:S01]  /*21ce0*/  IADD3 R10, R21, 0x800, R10 ;  /* 0x00000800150a7810 */ /* 0x004fe20007ffe00a */
[----:B------:R-:W-:Y:S01]  /*21cf0*/  IMAD.MOV.U32 R9, RZ, RZ, R3 ;  /* 0x000000ffff097224 */ /* 0x000fe200078e0003 */
[----:B------:R-:W-:-:S02]  /*21d00*/  R2UR UR5, R11 ;  /* 0x000000000b0572ca */ /* 0x000fc400000e0000 */
        /* <DEDUP_REMOVED lines=43> */
[----:B------:R-:W-:Y:S01]  /*21fc0*/  IMAD.IADD R12, R21, 0x1, R10 ;  /* 0x00000001150c7824 */ /* 0x000fe200078e020a */
[----:B------:R-:W4:Y:S01]  /*21fd0*/  LDL.64 R8, [R1+0x90] ;  /* 0x0000900001087983 */ /* 0x000f220000100a00 */
[----:B------:R-:W-:Y:S02]  /*21fe0*/  WARPGROUP.DEPBAR.LE gsb0, 0x0 ;  /* 0x00008000000079c5 */ /* 0x000fe40000010000 */
[----:B------:R-:W-:-:S08]  /*21ff0*/  WARPGROUP.ARRIVE ;  /* 0x00000000000079c5 */ /* 0x000fd00000000000 */
[----:B------:R-:W-:Y:S01]  /*22000*/  HGMMA.64x64x16.F32 R24, gdesc[UR4], R24, gsb0 ;  /* 0x00e00000041879f0 */ /* 0x000fe20008000818 */
[----:B------:R-:W-:Y:S01]  /*22010*/  IMAD.MOV.U32 R13, RZ, RZ, R3 ;  /* 0x000000ffff0d7224 */ /* 0x000fe200078e0003 */
[----:B------:R-:W-:Y:S02]  /*22020*/  IADD3 R58, R21, 0xa00, R58 ;  /* 0x00000a00153a7810 */ /* 0x000fe40007ffe03a */
        /* <DEDUP_REMOVED lines=33> */
[----:B------:R-:W2:Y:S01]  /*22240*/  LDL.64 R4, [R1+0x90] ;  /* 0x0000900001047983 */ /* 0x000ea20000100a00 */
[----:B------:R-:W-:-:S02]  /*22250*/  WARPGROUP.DEPBAR.LE gsb0, 0x0 ;  /* 0x00008000000079c5 */ /* 0x000fc40000010000 */
[----:B------:R-:W-:-:S08]  /*22260*/  WARPGROUP.ARRIVE ;  /* 0x00000000000079c5 */ /* 0x000fd00000000000 */
        /* <DEDUP_REMOVED lines=11> */
[----:B----4-:R-:W-:Y:S01]  /*22320*/  IADD3 R8, R21, 0xc00, R8 ;  /* 0x00000c0015087810 */ /* 0x010fe20007ffe008 */
[----:B------:R-:W-:Y:S01]  /*22330*/  IMAD.MOV.U32 R57, RZ, RZ, R3 ;  /* 0x000000ffff397224 */ /* 0x000fe200078e0003 */
[----:B------:R-:W3:Y:S06]  /*22340*/  LDL.64 R6, [R1+0x90] ;  /* 0x0000900001067983 */ /* 0x000eec0000100a00 */
        /* <DEDUP_REMOVED lines=37> */
[C---:B------:R-:W-:Y:S01]  /*225a0*/  IADD3 R4, R15.reuse, 0xe00, R4 ;  /* 0x00000e000f047810 */ /* 0x040fe20007ffe004 */
[----:B------:R-:W-:Y:S02]  /*225b0*/  IMAD.MOV.U32 R13, RZ, RZ, R3 ;  /* 0x000000ffff0d7224 */ /* 0x000fe400078e0003 */
[----:B------:R-:W-:Y:S01]  /*225c0*/  IMAD.IADD R12, R15, 0x1, R10 ;  /* 0x000000010f0c7824 */ /* 0x000fe200078e020a */
[----:B------:R-:W-:Y:S01]  /*225d0*/  R2UR UR4, R4 ;  /* 0x00000000040472ca */ /* 0x000fe200000e0000 */
[----:B------:R-:W2:Y:S01]  /*225e0*/  LDL R15, [R1] ;  /* 0x00000000010f7983 */ /* 0x000ea20000100800 */
        /* <DEDUP_REMOVED lines=81> */
.L_x_6871:
[----:B------:R-:W-:Y:S05]  /*22b00*/  BSYNC B0 ;  /* 0x0000000000007941 */ /* 0x000fea0003800000 */
.L_x_6870:
[----:B------:R-:W2:Y:S02]  /*22b10*/  LDL.64 R2, [R1+0x20] ;  /* 0x0000200001027983 */ /* 0x000ea40000100a00 */
[----:B--2---:R-:W-:-:S05]  /*22b20*/  MOV R3, R2 ;  /* 0x0000000200037202 */ /* 0x004fca0000000f00 */
[----:B-----5:R-:W-:-:S05]  /*22b30*/  IMAD R12, R12, 0x8, R3 ;  /* 0x000000080c0c7824 */ /* 0x020fca00078e0203 */
[----:B------:R-:W-:-:S04]  /*22b40*/  PRMT R12, R13, 0x654, R12 ;  /* 0x000006540d0c7816 */ /* 0x000fc8000000000c */
[----:B------:R0:W-:Y:S01]  /*22b50*/  SYNCS.ARRIVE.TRANS64.RED.A1T0 RZ, [R12+URZ], RZ ;  /* 0x000000ff0cff79a7 */ /* 0x0001e2000810043f */
[----:B------:R-:W2:Y:S04]  /*22b60*/  LDL R23, [R1+0xcc] ;  /* 0x0000cc0001177983 */ /* 0x000ea80000100800 */
[----:B------:R-:W3:Y:S04]  /*22b70*/  LDL.64 R2, [R1+0xf0] ;  /* 0x0000f00001027983 */ /* 0x000ee80000100a00 */
[----:B0-----:R-:W4:Y:S04]  /*22b80*/  LDL.64 R12, [R1+0x100] ;  /* 0x00010000010c7983 */ /* 0x001f280000100a00 */
[----:B------:R-:W2:Y:S04]  /*22b90*/  LDL R56, [R1+0x50] ;  /* 0x0000500001387983 */ /* 0x000ea80000100800 */
[----:B------:R-:W2:Y:S04]  /*22ba0*/  LDL R57, [R1+0xf8] ;  /* 0x0000f80001397983 */ /* 0x000ea80000100800 */
[----:B------:R-:W2:Y:S04]  /*22bb0*/  LDL.128 R8, [R1+0xe0] ;  /* 0x0000e00001087983 */ /* 0x000ea80000100c00 */
[----:B------:R-:W2:Y:S04]  /*22bc0*/  LDL.128 R4, [R1+0xd0] ;  /* 0x0000d00001047983 */ /* 0x000ea80000100c00 */
[----:B----4-:R-:W4:Y:S01]  /*22bd0*/  LD.E R21, desc[UR46][R12.64] ;  /* 0x0000002e0c157980 */ /* 0x010f22000c101900 */
[----:B---3--:R-:W-:-:S02]  /*22be0*/  ISETP.NE.AND P0, PT, R2, 0x1, PT ;  /* 0x000000010200780c */ /* 0x008fc40003f05270 */
[----:B--2---:R-:W-:Y:S01]  /*22bf0*/  ISETP.GE.AND P1, PT, R9, 0x1, PT ;  /* 0x000000010900780c */ /* 0x004fe20003f26270 */
[----:B------:R-:W-:Y:S01]  /*22c00*/  BSSY B0, `(.L_x_6872) ;  /* 0x0000079000007945 */ /* 0x000fe20003800000 */
[-C--:B----4-:R-:W-:Y:S01]  /*22c10*/  FMUL.FTZ R14, R24, R21.reuse ;  /* 0x00000015180e7220 */ /* 0x090fe20000410000 */
[-C--:B------:R-:W-:Y:S01]  /*22c20*/  FMUL.FTZ R24, R30, R21.reuse ;  /* 0x000000151e187220 */ /* 0x080fe20000410000 */
[----:B------:R-:W-:Y:S01]  /*22c30*/  FMUL.FTZ R32, R32, R21 ;  /* 0x0000001520207220 */ /* 0x000fe20000410000 */
[----:B------:R-:W-:-:S03]  /*22c40*/  SHF.R.S32.HI R30, RZ, 0x1f, R23 ;  /* 0x0000001fff1e7819 */ /* 0x000fc60000011417 */
[----:B------:R0:W1:Y:S01]  /*22c50*/  MUFU.TANH R117, R32 ;  /* 0x0000002000757308 */ /* 0x0000620000002400 */
[----:B------:R-:W-:Y:S01]  /*22c60*/  FMUL.FTZ R29, R29, R21 ;  /* 0x000000151d1d7220 */ /* 0x000fe20000410000 */
[----:B0-----:R-:W-:-:S04]  /*22c70*/  LEA.HI R32, R30, R23, RZ, 0x7 ;  /* 0x000000171e207211 */ /* 0x001fc800078f38ff */
[----:B------:R-:W-:Y:S01]  /*22c80*/  LOP3.LUT R32, R32, 0xffffff80, RZ, 0xc0, !PT ;  /* 0xffffff8020207812 */ /* 0x000fe200078ec0ff */
[-C--:B------:R-:W-:Y:S01]  /*22c90*/  FMUL.FTZ R33, R33, R21.reuse ;  /* 0x0000001521217220 */ /* 0x080fe20000410000 */
[----:B------:R0:W2:Y:S03]  /*22ca0*/  MUFU.TANH R63, R29 ;  /* 0x0000001d003f7308 */ /* 0x0000a60000002400 */
[----:B------:R-:W-:Y:S02]  /*22cb0*/  IMAD.IADD R32, R23, 0x1, -R32 ;  /* 0x0000000117207824 */ /* 0x000fe400078e0a20 */
[-C--:B------:R-:W-:Y:S01]  /*22cc0*/  FMUL.FTZ R36, R36, R21.reuse ;  /* 0x0000001524247220 */ /* 0x080fe20000410000 */
[-C--:B------:R-:W-:Y:S02]  /*22cd0*/  FMUL.FTZ R40, R40, R21.reuse ;  /* 0x0000001528287220 */ /* 0x080fe40000410000 */
[----:B------:R3:W4:Y:S01]  /*22ce0*/  MUFU.TANH R61, R33 ;  /* 0x00000021003d7308 */ /* 0x0007220000002400 */
[-C--:B0-----:R-:W-:Y:S01]  /*22cf0*/  FMUL.FTZ R29, R35, R21.reuse ;  /* 0x00000015231d7220 */ /* 0x081fe20000410000 */
[----:B------:R-:W-:Y:S01]  /*22d00*/  SHF.R.S32.HI R35, RZ, 0x1f, R32 ;  /* 0x0000001fff237819 */ /* 0x000fe20000011420 */
[-C--:B------:R-:W-:Y:S01]  /*22d10*/  FMUL.FTZ R37, R37, R21.reuse ;  /* 0x0000001525257220 */ /* 0x080fe20000410000 */
[----:B---3--:R-:W-:Y:S01]  /*22d20*/  FMUL.FTZ R33, R39, R21 ;  /* 0x0000001527217220 */ /* 0x008fe20000410000 */
[----:B------:R-:W-:-:S03]  /*22d30*/  LEA.HI R39, R30, R23, RZ, 0x2 ;  /* 0x000000171e277211 */ /* 0x000fc600078f10ff */
[----:B------:R0:W3:Y:S08]  /*22d40*/  MUFU.TANH R59, R36 ;  /* 0x00000024003b7308 */ /* 0x0000f00000002400 */
[----:B------:R1:W2:Y:S01]  /*22d50*/  MUFU.TANH R60, R40 ;  /* 0x00000028003c7308 */ /* 0x0002a20000002400 */
[----:B0-----:R-:W-:-:S04]  /*22d60*/  LEA.HI R36, R35, R32, RZ, 0x2 ;  /* 0x0000002023247211 */ /* 0x001fc800078f10ff */
[----:B------:R-:W-:-:S03]  /*22d70*/  SHF.R.S32.HI R30, RZ, 0x2, R36 ;  /* 0x00000002ff1e7819 */ /* 0x000fc60000011424 */
[----:B------:R0:W2:Y:S01]  /*22d80*/  MUFU.TANH R58, R37 ;  /* 0x00000025003a7308 */ /* 0x0000a20000002400 */
[----:B-1----:R-:W-:Y:S02]  /*22d90*/  LOP3.LUT R40, R39, 0xfffffffc, RZ, 0xc0, !PT ;  /* 0xfffffffc27287812 */ /* 0x002fe400078ec0ff */
[----:B------:R-:W-:-:S03]  /*22da0*/  LEA.HI R35, R35, R32, RZ, 0x5 ;  /* 0x0000002023237211 */ /* 0x000fc600078f28ff */
[----:B------:R-:W-:Y:S01]  /*22db0*/  IMAD.IADD R40, R23, 0x1, -R40 ;  /* 0x0000000117287824 */ /* 0x000fe200078e0a28 */
        /* <DEDUP_REMOVED lines=11> */
[----:B------:R-:W-:-:S04]  /*22e70*/  @P0 IMAD.HI.U32 R40, R2, R3, RZ ;  /* 0x0000000302280227 */ /* 0x000fc800078e00ff */
[-C--:B------:R-:W-:Y:S01]  /*22e80*/  FMUL.FTZ R49, R49, R21.reuse ;  /* 0x0000001531317220 */ /* 0x080fe20000410000 */
[----:B------:R-:W-:Y:S01]  /*22e90*/  FMUL.FTZ R12, R26, R21 ;  /* 0x000000151a0c7220 */ /* 0x000fe20000410000 */
[----:B------:R-:W-:Y:S01]  /*22ea0*/  @P0 SHF.R.U32.HI R2, RZ, R57, R40 ;  /* 0x00000039ff020219 */ /* 0x000fe20000011628 */
[-C--:B------:R-:W-:Y:S01]  /*22eb0*/  FMUL.FTZ R26, R43, R21.reuse ;  /* 0x000000152b1a7220 */ /* 0x080fe20000410000 */
[----:B------:R0:W1:Y:S01]  /*22ec0*/  MUFU.TANH R39, R49 ;  /* 0x0000003100277308 */ /* 0x0000620000002400 */
[----:B------:R-:W-:Y:S01]  /*22ed0*/  LOP3.LUT R3, R36, 0x7ffffffc, RZ, 0xc0, !PT ;  /* 0x7ffffffc24037812 */ /* 0x000fe200078ec0ff */
[----:B------:R-:W-:Y:S02]  /*22ee0*/  IMAD.SHL.U32 R43, R0, 0x40, RZ ;  /* 0x00000040002b7824 */ /* 0x000fe400078e00ff */
[-C--:B------:R-:W-:Y:S01]  /*22ef0*/  FMUL.FTZ R15, R25, R21.reuse ;  /* 0x00000015190f7220 */ /* 0x080fe20000410000 */
[-C--:B------:R-:W-:Y:S01]  /*22f00*/  FMUL.FTZ R13, R27, R21.reuse ;  /* 0x000000151b0d7220 */ /* 0x080fe20000410000 */
[-C--:B------:R-:W-:Y:S01]  /*22f10*/  FMUL.FTZ R25, R31, R21.reuse ;  /* 0x000000151f197220 */ /* 0x080fe20000410000 */
[----:B0-----:R-:W0:Y:S01]  /*22f20*/  SHFL.IDX PT, R49, R2, RZ, 0x1c1f ;  /* 0x001c1fff02317589 */ /* 0x001e2200000e0000 */
[----:B------:R-:W-:Y:S01]  /*22f30*/  FMUL.FTZ R27, R34, R21 ;  /* 0x00000015221b7220 */ /* 0x000fe20000410000 */
[----:B------:R-:W-:-:S02]  /*22f40*/  IMAD.IADD R3, R32, 0x1, -R3 ;  /* 0x0000000120037824 */ /* 0x000fc400078e0a03 */
[-C--:B------:R-:W-:Y:S01]  /*22f50*/  FMUL.FTZ R34, R38, R21.reuse ;  /* 0x0000001526227220 */ /* 0x080fe20000410000 */
[-C--:B------:R-:W-:Y:S01]  /*22f60*/  FMUL.FTZ R31, R42, R21.reuse ;  /* 0x000000152a1f7220 */ /* 0x080fe20000410000 */
[----:B------:R-:W-:Y:S01]  /*22f70*/  IADD3 R32, -R43, 0x1, RZ ;  /* 0x000000012b207810 */ /* 0x000fe20007ffe1ff */
        /* <DEDUP_REMOVED lines=14> */
[----:B------:R-:W0:Y:S01]  /*23060*/  MUFU.TANH R14, R14 ;  /* 0x0000000e000e7308 */ /* 0x000e220000002400 */
[----:B------:R-:W-:-:S03]  /*23070*/  LOP3.LUT R23, RZ, R6, RZ, 0x33, !PT ;  /* 0x00000006ff177212 */ /* 0x000fc600078e33ff */
[----:B------:R-:W-:-:S04]  /*23080*/  IADD3 R32, -R4, R32, R5 ;  /* 0x0000002004207210 */ /* 0x000fc80007ffe105 */
        /* <DEDUP_REMOVED lines=35> */
[----:B-1----:R-:W-:-:S11]  /*232c0*/  LOP3.LUT R21, RZ, R8, RZ, 0x33, !PT ;  /* 0x00000008ff157212 */ /* 0x002fd600078e33ff */
[----:B------:R-:W-:-:S05]  /*232d0*/  @P0 IMAD.HI.U32 R8, R21, R10, RZ ;  /* 0x0000000a15080227 */ /* 0x000fca00078e00ff */
[----:B------:R-:W-:-:S04]  /*232e0*/  @P0 SHF.R.U32.HI R21, RZ, R11, R8 ;  /* 0x0000000bff150219 */ /* 0x000fc80000011608 */
[----:B------:R-:W-:Y:S01]  /*232f0*/  LOP3.LUT R8, RZ, R21, RZ, 0x33, !PT ;  /* 0x00000015ff087212 */ /* 0x000fe200078e33ff */
[----:B------:R-:W-:Y:S06]  /*23300*/  BRA `(.L_x_6876) ;  /* 0x00000000000c7947 */ /* 0x000fec0003800000 */
.L_x_6875:
[----:B------:R-:W-:-:S13]  /*23310*/  ISETP.NE.AND P0, PT, R9, 0x1, PT ;  /* 0x000000010900780c */ /* 0x000fda0003f05270 */
[----:B------:R-:W-:-:S05]  /*23320*/  @P0 IMAD.HI.U32 R32, R8, R10, RZ ;  /* 0x0000000a08200227 */ /* 0x000fca00078e00ff */
[----:B------:R-:W-:-:S07]  /*23330*/  @P0 SHF.R.U32.HI R8, RZ, R11, R32 ;  /* 0x0000000bff080219 */ /* 0x000fce0000011620 */
.L_x_6876:
[----:B------:R-:W-:Y:S05]  /*23340*/  BSYNC B1 ;  /* 0x0000000000017941 */ /* 0x000fea0003800000 */
.L_x_6874:
[----:B------:R-:W-:-:S04]  /*23350*/  IMAD R8, R8, R9, -R43 ;  /* 0x0000000908087224 */ /* 0x000fc800078e0a2b */
[----:B------:R-:W-:-:S05]  /*23360*/  IMAD R8, R3, -0x2, R8 ;  /* 0xfffffffe03087824 */ /* 0x000fca00078e0208 */
[----:B------:R-:W-:Y:S02]  /*23370*/  VIMNMX R7, R7, R8, !PT ;  /* 0x0000000807077248 */ /* 0x000fe40007fe0100 */
[----:B------:R-:W-:-:S07]  /*23380*/  VIADDMNMX R6, R8, R9, R6, PT ;  /* 0x0000000908067246 */ /* 0x000fce0003800106 */
.L_x_6873:
[----:B------:R-:W-:Y:S05]  /*23390*/  BSYNC B0 ;  /* 0x0000000000007941 */ /* 0x000fea0003800000 */
.L_x_6872:
[C---:B------:R-:W-:Y:S01]  /*233a0*/  ISETP.GE.AND P1, PT, R47.reuse, 0x9, PT ;  /* 0x000000092f00780c */ /* 0x040fe20003f26270 */
[----:B------:R-:W-:Y:S01]  /*233b0*/  BSSY B0, `(.L_x_6877) ;  /* 0x0000061000007945 */ /* 0x000fe20003800000 */
        /* <DEDUP_REMOVED lines=8> */
[----:B------:R-:W-:Y:S02]  /*23440*/  ISETP.GE.AND P5, PT, R47, 0xa, PT ;  /* 0x0000000a2f00780c */ /* 0x000fe40003fa6270 */
[----:B------:R-:W-:Y:S02]  /*23450*/  FSEL R121, R15, -INF , !P3 ;  /* 0xff8000000f797808 */ /* 0x000fe40005800000 */
[----:B------:R-:W-:Y:S01]  /*23460*/  P2R R32, PR, RZ, 0x10 ;  /* 0x00000010ff207803 */ /* 0x000fe20000000000 */
[----:B------:R-:W0:Y:S01]  /*23470*/  SHFL.IDX PT, R15, R2, 0x1, 0x1c1f ;  /* 0x003c1f00020f7f89 */ /* 0x000e2200000e0000 */
[----:B------:R-:W-:-:S02]  /*23480*/  ISETP.LT.OR P2, PT, R6, 0x11, P2 ;  /* 0x000000110600780c */ /* 0x000fc40001741670 */
[----:B------:R-:W-:Y:S02]  /*23490*/  ISETP.GT.AND P3, PT, R7, 0x9, !P5 ;  /* 0x000000090700780c */ /* 0x000fe40006f64270 */
[----:B------:R-:W-:Y:S02]  /*234a0*/  ISETP.GE.AND P4, PT, R47, 0x12, PT ;  /* 0x000000122f00780c */ /* 0x000fe40003f86270 */
[----:B------:R-:W-:Y:S02]  /*234b0*/  FSEL R117, R117, -INF , !P2 ;  /* 0xff80000075757808 */ /* 0x000fe40005000000 */
[----:B------:R-:W-:Y:S02]  /*234c0*/  ISETP.LT.OR P3, PT, R6, 0xa, P3 ;  /* 0x0000000a0600780c */ /* 0x000fe40001f61670 */
[----:B------:R-:W-:Y:S02]  /*234d0*/  ISETP.GT.AND P2, PT, R7, 0x11, !P4 ;  /* 0x000000110700780c */ /* 0x000fe40006744270 */
[----:B------:R-:W-:-:S02]  /*234e0*/  FSEL R63, R63, -INF , !P3 ;  /* 0xff8000003f3f7808 */ /* 0x000fc40005800000 */
        /* <DEDUP_REMOVED lines=29> */
[----:B-1----:R-:W-:-:S02]  /*236c0*/  P2R R21, PR, RZ, 0x20 ;  /* 0x00000020ff157803 */ /* 0x002fc40000000000 */
        /* <DEDUP_REMOVED lines=39> */
.L_x_6880:
[----:B------:R-:W-:-:S13]  /*23940*/  ISETP.NE.AND P6, PT, R9, 0x1, PT ;  /* 0x000000010900780c */ /* 0x000fda0003fc5270 */
[----:B------:R-:W-:-:S05]  /*23950*/  @P6 IMAD.HI.U32 R10, R4, R10, RZ ;  /* 0x0000000a040a6227 */ /* 0x000fca00078e00ff */
[----:B------:R-:W-:-:S07]  /*23960*/  @P6 SHF.R.U32.HI R4, RZ, R11, R10 ;  /* 0x0000000bff046219 */ /* 0x000fce000001160a */
.L_x_6881:
[----:B------:R-:W-:Y:S05]  /*23970*/  BSYNC B1 ;  /* 0x0000000000017941 */ /* 0x000fea0003800000 */
.L_x_6879:
[----:B------:R-:W-:-:S04]  /*23980*/  IMAD R4, R4, R9, -R43 ;  /* 0x0000000904047224 */ /* 0x000fc800078e0a2b */
[----:B------:R-:W-:-:S05]  /*23990*/  IMAD R4, R3, -0x2, R4 ;  /* 0xfffffffe03047824 */ /* 0x000fca00078e0204 */
[----:B------:R-:W-:Y:S02]  /*239a0*/  VIADDMNMX R6, R4, R9, R6, PT ;  /* 0x0000000904067246 */ /* 0x000fe40003800106 */
[----:B------:R-:W-:-:S07]  /*239b0*/  VIMNMX R7, R7, R4, !PT ;  /* 0x0000000407077248 */ /* 0x000fce0007fe0100 */
.L_x_6878:
[----:B------:R-:W-:Y:S05]  /*239c0*/  BSYNC B0 ;  /* 0x0000000000007941 */ /* 0x000fea0003800000 */
.L_x_6877:
[----:B------:R-:W-:Y:S02]  /*239d0*/  ISETP.GT.AND P0, PT, R7, 0x1, !P0 ;  /* 0x000000010700780c */ /* 0x000fe40004704270 */
        /* <DEDUP_REMOVED lines=11> */
[----:B------:R-:W2:Y:S01]  /*23a90*/  LDL.64 R24, [R1+0x1e0] ;  /* 0x0001e00001187983 */ /* 0x000ea20000100a00 */
        /* <DEDUP_REMOVED lines=24> */
[----:B------:R-:W-:-:S04]  /*23c20*/  ISETP.NE.AND P0, PT, R8, RZ, PT ;  /* 0x000000ff0800720c */ /* 0x000fc80003f05270 */
[----:B------:R-:W-:-:S04]  /*23c30*/  ISETP.GT.AND P0, PT, R7, RZ, !P0 ;  /* 0x000000ff0700720c */ /* 0x000fc80004704270 */
[----:B------:R-:W-:-:S04]  /*23c40*/  ISETP.LT.OR P0, PT, R6, 0x1, P0 ;  /* 0x000000010600780c */ /* 0x000fc80000701670 */
[----:B------:R-:W-:Y:S02]  /*23c50*/  FSEL R40, R12, -INF , !P0 ;  /* 0xff8000000c287808 */ /* 0x000fe40004000000 */
[----:B------:R-:W-:Y:S01]  /*23c60*/  ISETP.NE.AND P0, PT, R56, RZ, PT ;  /* 0x000000ff3800720c */ /* 0x000fe20003f05270 */
[----:B------:R-:W3:Y:S03]  /*23c70*/  LDL R12, [R1+0x200] ;  /* 0x00020000010c7983 */ /* 0x000ee60000100800 */
[----:B------:R-:W-:-:S04]  /*23c80*/  ISETP.GT.AND P0, PT, R7, 0x21, !P0 ;  /* 0x000000210700780c */ /* 0x000fc80004704270 */
[C---:B------:R-:W-:Y:S02]  /*23c90*/  ISETP.LT.OR P0, PT, R6.reuse, 0x22, P0 ;  /* 0x000000220600780c */ /* 0x040fe40000701670 */
[----:B------:R-:W-:Y:S02]  /*23ca0*/  ISETP.LT.OR P1, PT, R6, 0x29, P1 ;  /* 0x000000290600780c */ /* 0x000fe40000f21670 */
[----:B------:R-:W-:Y:S02]  /*23cb0*/  FSEL R44, R26, -INF , !P0 ;  /* 0xff8000001a2c7808 */ /* 0x000fe40004000000 */
[----:B------:R-:W-:Y:S02]  /*23cc0*/  ISETP.LT.OR P2, PT, R6, 0x2a, P2 ;  /* 0x0000002a0600780c */ /* 0x000fe40001741670 */
[----:B------:R-:W-:Y:S02]  /*23cd0*/  FSEL R42, R42, -INF , !P1 ;  /* 0xff8000002a2a7808 */ /* 0x000fe40004800000 */
[----:B------:R-:W-:-:S02]  /*23ce0*/  ISETP.LT.OR P3, PT, R6, 0x31, P3 ;  /* 0x000000310600780c */ /* 0x000fc40001f61670 */
[----:B------:R-:W-:Y:S02]  /*23cf0*/  FSEL R38, R38, -INF , !P2 ;  /* 0xff80000026267808 */ /* 0x000fe40005000000 */
[----:B------:R-:W-:Y:S02]  /*23d00*/  ISETP.GT.AND P5, PT, R7, 0x38, !P5 ;  /* 0x000000380700780c */ /* 0x000fe40006fa4270 */
[C---:B------:R-:W-:Y:S02]  /*23d10*/  ISETP.LT.OR P4, PT, R6.reuse, 0x32, P4 ;  /* 0x000000320600780c */ /* 0x040fe40002781670 */
[----:B------:R-:W-:Y:S02]  /*23d20*/  FSEL R173, R173, -INF , !P3 ;  /* 0xff800000adad7808 */ /* 0x000fe40005800000 */
[----:B------:R-:W-:Y:S02]  /*23d30*/  ISETP.GT.AND P6, PT, R7, 0x39, !P6 ;  /* 0x000000390700780c */ /* 0x000fe400077c4270 */
[----:B------:R-:W-:-:S02]  /*23d40*/  ISETP.LT.OR P5, PT, R6, 0x39, P5 ;  /* 0x000000390600780c */ /* 0x000fc40002fa1670 */
[----:B------:R-:W-:Y:S02]  /*23d50*/  FSEL R30, R30, -INF , !P4 ;  /* 0xff8000001e1e7808 */ /* 0x000fe40006000000 */
[----:B------:R-:W-:Y:S02]  /*23d60*/  ISETP.LT.OR P6, PT, R6, 0x3a, P6 ;  /* 0x0000003a0600780c */ /* 0x000fe400037c1670 */
        /* <DEDUP_REMOVED lines=75> */
.L_x_6883:
[----:B------:R-:W-:Y:S05]  /*24220*/  BSYNC B0 ;  /* 0x0000000000007941 */ /* 0x000fea0003800000 */
.L_x_6882:
        /* <DEDUP_REMOVED lines=9> */
.L_x_6885:
[----:B------:R-:W-:Y:S05]  /*242c0*/  BSYNC B0 ;  /* 0x0000000000007941 */ /* 0x000fea0003800000 */
.L_x_6884:
        /* <DEDUP_REMOVED lines=39> */
[----:B------:R-:W-:Y:S02]  /*24540*/  FSETP.NEU.FTZ.AND P0, PT, R9, -INF , PT ;  /* 0xff8000000900780b */ /* 0x000fe40003f1d000 */
[-C--:B------:R-:W-:Y:S01]  /*24550*/  FFMA.FTZ R174, R35, R46.reuse, -R8 ;  /* 0x0000002e23ae7223 */ /* 0x080fe20000010808 */
[----:B------:R-:W-:-:S05]  /*24560*/  FMUL.FTZ R35, R9, R46 ;  /* 0x0000002e09237220 */ /* 0x000fca0000410000 */
        /* <DEDUP_REMOVED lines=97> */
[----:B------:R-:W4:Y:S05]  /*24b80*/  LDL.64 R44, [R1+0x298] ;  /* 0x00029800012c7983 */ /* 0x000f2a0000100a00 */
[----:B------:R-:W1:Y:S08]  /*24b90*/  MUFU.EX2 R177, R177 ;  /* 0x000000b100b17308 */ /* 0x000e700000000800 */
[----:B------:R-:W1:Y:S01]  /*24ba0*/  MUFU.EX2 R125, R125 ;  /* 0x0000007d007d7308 */ /* 0x000e620000000800 */
[----:B0-----:R-:W-:Y:S01]  /*24bb0*/  FADD.FTZ R31, R171, R6 ;  /* 0x00000006ab1f7221 */ /* 0x001fe20000010000 */
[----:B------:R-:W-:-:S06]  /*24bc0*/  FADD.FTZ R7, R116, R7 ;  /* 0x0000000774077221 */ /* 0x000fcc0000010000 */
[----:B------:R-:W0:Y:S01]  /*24bd0*/  MUFU.EX2 R124, R124 ;  /* 0x0000007c007c7308 */ /* 0x000e220000000800 */
[----:B------:R-:W-:-:S07]  /*24be0*/  FFMA.FTZ R8, R30, R46, -R35 ;  /* 0x0000002e1e087223 */ /* 0x000fce0000010823 */
[----:B------:R-:W0:Y:S01]  /*24bf0*/  MUFU.EX2 R176, R176 ;  /* 0x000000b000b07308 */ /* 0x000e220000000800 */
[----:B-1----:R-:W-:Y:S01]  /*24c00*/  FADD.FTZ R30, R126, R31 ;  /* 0x0000001f7e1e7221 */ /* 0x002fe20000010000 */
[----:B------:R-:W-:Y:S01]  /*24c10*/  FADD.FTZ R6, R170, R7 ;  /* 0x00000007aa067221 */ /* 0x000fe20000010000 */
[----:B------:R-:W4:Y:S05]  /*24c20*/  LDL.64 R42, [R1+0x2a8] ;  /* 0x0002a800012a7983 */ /* 0x000f2a0000100a00 */
[----:B------:R-:W1:Y:S08]  /*24c30*/  MUFU.EX2 R122, R122 ;  /* 0x0000007a007a7308 */ /* 0x000e700000000800 */
        /* <DEDUP_REMOVED lines=955> */
.L_x_6887:
[----:B------:R-:W-:Y:S05]  /*287f0*/  BSYNC B0 ;  /* 0x0000000000007941 */ /* 0x000fea0003800000 */
.L_x_6886:
        /* <DEDUP_REMOVED lines=9> */
.L_x_6855:
[----:B------:R-:W2:Y:S01]  /*28890*/  LDL R5, [R1+0x1f0] ;  /* 0x0001f00001057983 */ /* 0x000ea20000100800 */
[----:B------:R-:W-:Y:S05]  /*288a0*/  WARPSYNC.ALL ;  /* 0x0000000000007948 */ /* 0x000fea0003800000 */
[----:B------:R-:W3:Y:S04]  /*288b0*/  LDL R6, [R1+0x1f4] ;  /* 0x0001f40001067983 */ /* 0x000ee80000100800 */
[----:B------:R-:W4:Y:S01]  /*288c0*/  LDL.64 R14, [R1+0xb8] ;  /* 0x0000b800010e7983 */ /* 0x000f220000100a00 */
[----:B------:R-:W-:Y:S01]  /*288d0*/  IMAD.MOV.U32 R8, RZ, RZ, -0x800000 ;  /* 0xff800000ff087424 */ /* 0x000fe200078e00ff */
[----:B------:R-:W-:Y:S08]  /*288e0*/  BAR.ARV 0x8, 0x100 ;  /* 0x0204000000007b1d */ /* 0x000ff00000002000 */
[----:B------:R-:W-:Y:S06]  /*288f0*/  BAR.SYNC.DEFER_BLOCKING 0xf, 0x100 ;  /* 0x03c4000000007b1d */ /* 0x000fec0000010000 */
[----:B--2---:R-:W2:Y:S02]  /*28900*/  SHFL.BFLY PT, R0, R5, 0x2, 0x1f ;  /* 0x0c401f0005007f89 */ /* 0x004ea400000e0000 */
[----:B--2---:R-:W-:-:S05]  /*28910*/  FADD.FTZ R0, R5, R0 ;  /* 0x0000000005007221 */ /* 0x004fca0000010000 */
[----:B------:R-:W0:Y:S02]  /*28920*/  SHFL.BFLY PT, R3, R0, 0x1, 0x1f ;  /* 0x0c201f0000037f89 */ /* 0x000e2400000e0000 */
[----:B01----:R-:W-:-:S05]  /*28930*/  FADD.FTZ R2, R0, R3 ;  /* 0x0000000300027221 */ /* 0x003fca0000010000 */
        /* <DEDUP_REMOVED lines=15> */
[----:B0-----:R-:W-:Y:S01]  /*28a30*/  @P2 FMUL.FTZ R12, R9, 0.69314718246459960938 ;  /* 0x3f317218090c2820 */ /* 0x001fe20000410000 */
[----:B-1----:R-:W-:Y:S01]  /*28a40*/  @P1 FMUL.FTZ R6, R6, 0.69314718246459960938 ;  /* 0x3f31721806061820 */ /* 0x002fe20000410000 */
[----:B------:R-:W-:Y:S01]  /*28a50*/  STL [R1+0x1f4], R4 ;  /* 0x0001f40401007387 */ /* 0x000fe20000100800 */
[----:B---3--:R-:W-:-:S04]  /*28a60*/  @P2 FMUL.FTZ R7, R7, 0.69314718246459960938 ;  /* 0x3f31721807072820 */ /* 0x008fc80000410000 */
[----:B-----5:R-:W-:-:S05]  /*28a70*/  @P2 FFMA.FTZ R8, R7, R10, R12 ;  /* 0x0000000a07082223 */ /* 0x020fca000001000c */
[----:B------:R0:W-:Y:S01]  /*28a80*/  STL [R1+0x1f4], R8 ;  /* 0x0001f40801007387 */ /* 0x0001e20000100800 */
[----:B--2---:R-:W-:-:S04]  /*28a90*/  @P1 FMUL.FTZ R5, R5, 0.69314718246459960938 ;  /* 0x3f31721805051820 */ /* 0x004fc80000410000 */
[----:B----4-:R-:W-:-:S05]  /*28aa0*/  @P1 FFMA.FTZ R0, R5, R2, R6 ;  /* 0x0000000205001223 */ /* 0x010fca0000010006 */
[----:B------:R1:W-:Y:S04]  /*28ab0*/  STL [R1+0x1f0], R0 ;  /* 0x0001f00001007387 */ /* 0x0003e80000100800 */
[----:B------:R-:W2:Y:S02]  /*28ac0*/  LD.E R2, desc[UR46][R14.64+0x4] ;  /* 0x0000042e0e027980 */ /* 0x000ea4000c101900 */
[----:B--2---:R-:W-:Y:S02]  /*28ad0*/  ISETP.NE.AND P0, PT, R2, RZ, PT ;  /* 0x000000ff0200720c */ /* 0x004fe40003f05270 */
[----:B------:R-:W2:Y:S11]  /*28ae0*/  LDL R2, [R1+0x1c8] ;  /* 0x0001c80001027983 */ /* 0x000eb60000100800 */
[----:B------:R-:W3:Y:S04]  /*28af0*/  @!P0 LDL.64 R6, [R1+0xc0] ;  /* 0x0000c00001068983 */ /* 0x000ee80000100a00 */
[----:B------:R-:W2:Y:S01]  /*28b00*/  @!P0 LD.E R3, desc[UR46][R14.64] ;  /* 0x0000002e0e038980 */ /* 0x000ea2000c101900 */
[----:B------:R-:W-:-:S06]  /*28b10*/  IMAD.MOV.U32 R138, RZ, RZ, RZ ;  /* 0x000000ffff8a7224 */ /* 0x000fcc00078e00ff */
[----:B------:R-:W4:Y:S01]  /*28b20*/  @P1 MUFU.RCP R138, R13 ;  /* 0x0000000d008a1308 */ /* 0x000f220000001000 */
[----:B---3--:R-:W0:Y:S01]  /*28b30*/  @!P0 LD.E.64 R6, desc[UR46][R6.64] ;  /* 0x0000002e06068980 */ /* 0x008e22000c101b00 */
[----:B--2---:R-:W-:-:S04]  /*28b40*/  @!P0 IMAD R3, R2, 0x40, R3 ;  /* 0x0000004002038824 */ /* 0x004fc800078e0203 */
[----:B0-----:R-:W-:-:S05]  /*28b50*/  @!P0 IMAD.WIDE R8, R3, 0x4, R6 ;  /* 0x0000000403088825 */ /* 0x001fca00078e0206 */
[----:B----4-:R0:W-:Y:S04]  /*28b60*/  @!P0 ST.E desc[UR46][R8.64], R138 ;  /* 0x0000008a08008985 */ /* 0x0101e8000c10192e */
[----:B------:R-:W1:Y:S04]  /*28b70*/  @!P0 LDL.64 R14, [R1+0xb8] ;  /* 0x0000b800010e8983 */ /* 0x000e680000100a00 */
[----:B-1----:R-:W2:Y:S02]  /*28b80*/  @!P0 LD.E R0, desc[UR46][R14.64+0x4] ;  /* 0x0000042e0e008980 */ /* 0x002ea4000c101900 */
[----:B--2---:R-:W-:-:S13]  /*28b90*/  @!P0 ISETP.NE.AND P0, PT, R0, RZ, PT ;  /* 0x000000ff0000820c */ /* 0x004fda0003f05270 */
[----:B------:R-:W2:Y:S04]  /*28ba0*/  @!P0 LDL.64 R10, [R1+0xc0] ;  /* 0x0000c000010a8983 */ /* 0x000ea80000100a00 */
[----:B------:R-:W3:Y:S01]  /*28bb0*/  @!P0 LD.E R3, desc[UR46][R14.64] ;  /* 0x0000002e0e038980 */ /* 0x000ee2000c101900 */
[----:B------:R-:W-:-:S06]  /*28bc0*/  IMAD.MOV.U32 R0, RZ, RZ, RZ ;  /* 0x000000ffff007224 */ /* 0x000fcc00078e00ff */
[----:B------:R-:W1:Y:S01]  /*28bd0*/  @P2 MUFU.RCP R0, R4 ;  /* 0x0000000400002308 */ /* 0x000e620000001000 */
[----:B--2---:R-:W2:Y:S01]  /*28be0*/  @!P0 LD.E.64 R10, desc[UR46][R10.64] ;  /* 0x0000002e0a0a8980 */ /* 0x004ea2000c101b00 */
[----:B---3--:R-:W-:-:S04]  /*28bf0*/  @!P0 IMAD R3, R2, 0x40, R3 ;  /* 0x0000004002038824 */ /* 0x008fc800078e0203 */
[----:B------:R-:W-:-:S04]  /*28c00*/  @!P0 VIADD R3, R3, 0x8 ;  /* 0x0000000803038836 */ /* 0x000fc80000000000 */
[----:B--2---:R-:W-:-:S05]  /*28c10*/  @!P0 IMAD.WIDE R2, R3, 0x4, R10 ;  /* 0x0000000403028825 */ /* 0x004fca00078e020a */
[----:B-1----:R1:W-:Y:S04]  /*28c20*/  @!P0 ST.E desc[UR46][R2.64], R0 ;  /* 0x0000000002008985 */ /* 0x0023e8000c10192e */
        /* <DEDUP_REMOVED lines=29> */
[----:B------:R-:W5:Y:S04]  /*28e00*/  LDL.64 R4, [R1+0x3c8] ;  /* 0x0003c80001047983 */ /* 0x000f680000100a00 */
[----:B------:R-:W5:Y:S04]  /*28e10*/  LDL.64 R10, [R1+0x3d8] ;  /* 0x0003d800010a7983 */ /* 0x000f680000100a00 */
[----:B-1----:R-:W5:Y:S04]  /*28e20*/  LDL.64 R2, [R1+0x3e8] ;  /* 0x0003e80001027983 */ /* 0x002f680000100a00 */
        /* <DEDUP_REMOVED lines=35> */
[----:B--2---:R-:W-:-:S05]  /*29060*/  VIADD R136, R136, 0x1 ;  /* 0x0000000188887836 */ /* 0x004fca0000000000 */
[----:B------:R-:W-:-:S13]  /*29070*/  ISETP.NE.AND P0, PT, R136, 0x2, PT ;  /* 0x000000028800780c */ /* 0x000fda0003f05270 */
[----:B------:R-:W2:Y:S01]  /*29080*/  @!P0 LDL R135, [R1+0x1cc] ;  /* 0x0001cc0001878983 */ /* 0x000ea20000100800 */
[-C--:B---3--:R-:W-:Y:S01]  /*29090*/  FMUL.FTZ R13, R13, R0.reuse ;  /* 0x000000000d0d7220 */ /* 0x088fe20000410000 */
[-C--:B------:R-:W-:Y:S01]  /*290a0*/  FMUL.FTZ R12, R12, R0.reuse ;  /* 0x000000000c0c7220 */ /* 0x080fe20000410000 */
        /* <DEDUP_REMOVED lines=129> */
[----:B------:R-:W-:Y:S04]  /*298c0*/  STL [R1+0x1c8], R136 ;  /* 0x0001c88801007387 */ /* 0x000fe80000100800 */
        /* <DEDUP_REMOVED lines=12> */
[----:B--2---:R-:W-:-:S03]  /*29990*/  @!P0 LOP3.LUT R12, R135, 0x1, RZ, 0x3c, !PT ;  /* 0x00000001870c8812 */ /* 0x004fc600078e3cff */
        /* <DEDUP_REMOVED lines=50> */
[----:B------:R-:W-:Y:S04]  /*29cc0*/  STL [R1+0x1d0], R0 ;  /* 0x0001d00001007387 */ /* 0x000fe80000100800 */
[----:B------:R-:W-:Y:S04]  /*29cd0*/  @!P0 STL [R1+0x1cc], R12 ;  /* 0x0001cc0c01008387 */ /* 0x000fe80000100800 */
[----:B------:R-:W-:Y:S04]  /*29ce0*/  STL [R1+0x1d4], R134 ;  /* 0x0001d48601007387 */ /* 0x000fe80000100800 */
[----:B------:R-:W-:Y:S04]  /*29cf0*/  @!P0 STL [R1+0x1c8], RZ ;  /* 0x0001c8ff01008387 */ /* 0x000fe80000100800 */
[----:B------:R0:W-:Y:S02]  /*29d00*/  STL.64 [R1+0x3e8], R2 ;  /* 0x0003e80201007387 */ /* 0x0001e40000100a00 */
[----:B0-----:R-:W-:Y:S01]  /*29d10*/  IMAD.MOV.U32 R3, RZ, RZ, 0x1 ;  /* 0x00000001ff037424 */ /* 0x001fe200078e00ff */
[----:B------:R-:W-:Y:S06]  /*29d20*/  BAR.ARV 0xe, 0x100 ;  /* 0x0384000000007b1d */ /* 0x000fec0000002000 */
.L_x_6741:
[----:B------:R-:W-:Y:S05]  /*29d30*/  BSYNC B7 ;  /* 0x0000000000077941 */ /* 0x000fea0003800000 */
.L_x_6731:
[----:B------:R-:W3:Y:S08]  /*29d40*/  S2UR UR4, SR_CgaCtaId ;  /* 0x00000000000479c3 */ /* 0x000ef00000008800 */
[----:B------:R-:W-:Y:S01]  /*29d50*/  BAR.SYNC.DEFER_BLOCKING 0x5, 0x180 ;  /* 0x0146000000007b1d */ /* 0x000fe20000010000 */
[----:B-1----:R-:W-:Y:S02]  /*29d60*/  PRMT R0, R3, 0x9910, RZ ;  /* 0x0000991003007816 */ /* 0x002fe400000000ff */
[----:B------:R-:W-:-:S02]  /*29d70*/  MOV R2, 0x400 ;  /* 0x0000040000027802 */ /* 0x000fc40000000f00 */
[----:B------:R-:W-:Y:S01]  /*29d80*/  ISETP.NE.AND P0, PT, R0, RZ, PT ;  /* 0x000000ff0000720c */ /* 0x000fe20003f05270 */
[----:B------:R-:W-:Y:S01]  /*29d90*/  BSSY B0, `(.L_x_6889) ;  /* 0x00002fd000007945 */ /* 0x000fe20003800000 */
[----:B---3--:R-:W-:-:S05]  /*29da0*/  IMAD.U32 R23, RZ, RZ, UR4 ;  /* 0x00000004ff177e24 */ /* 0x008fca000f8e00ff */
[----:B------:R-:W-:-:S05]  /*29db0*/  LEA R2, R23, R2, 0x18 ;  /* 0x0000000217027211 */ /* 0x000fca00078ec0ff */
[----:B------:R1:W3:Y:S01]  /*29dc0*/  LDS.128 R112, [R2+0x388d0] ;  /* 0x0388d00002707984 */ /* 0x0002e20000000c00 */
[----:B------:R-:W-:Y:S06]  /*29dd0*/  BAR.ARV 0x4, 0x180 ;  /* 0x0106000000007b1d */ /* 0x000fec0000002000 */
[----:B------:R-:W-:Y:S05]  /*29de0*/  @!P0 BRA `(.L_x_6890) ;  /* 0x0000002000848947 */ /* 0x000fea0003800000 */
[----:B------:R-:W3:Y:S04]  /*29df0*/  LDL.128 R4, [R1+0x210] ;  /* 0x0002100001047983 */ /* 0x000ee80000100c00 */
[----:B------:R-:W3:Y:S01]  /*29e00*/  LDL.128 R8, [R1+0x220] ;  /* 0x0002200001087983 */ /* 0x000ee20000100c00 */
[C---:B------:R-:W-:Y:S01]  /*29e10*/  IADD3 R13, P1, R156.reuse, 0x20, RZ ;  /* 0x000000209c0d7810 */ /* 0x040fe20007f3e0ff */
[----:B------:R-:W-:Y:S01]  /*29e20*/  ULDC.64 UR4, c[0x0][0xd00] ;  /* 0x0003400000047ab9 */ /* 0x000fe20000000a00 */
[----:B----4-:R-:W-:Y:S01]  /*29e30*/  LOP3.LUT R15, R156, 0x380, RZ, 0xc0, !PT ;  /* 0x000003809c0f7812 */ /* 0x010fe200078ec0ff */
[----:B------:R-:W4:Y:S01]  /*29e40*/  LDL.128 R132, [R1+0x230] ;  /* 0x0002300001847983 */ /* 0x000f220000100c00 */
[----:B------:R-:W-:Y:S02]  /*29e50*/  LOP3.LUT R12, R13, 0x380, RZ, 0xc0, !PT ;  /* 0x000003800d0c7812 */ /* 0x000fe400078ec0ff */
[----:B------:R-:W-:Y:S01]  /*29e60*/  SHF.R.U64 R15, R15, 0x3, RZ ;  /* 0x000000030f0f7819 */ /* 0x000fe200000012ff */
[----:B------:R-:W4:Y:S01]  /*29e70*/  LDL.128 R120, [R1+0x250] ;  /* 0x0002500001787983 */ /* 0x000f220000100c00 */
[----:B------:R-:W-:-:S02]  /*29e80*/  SHF.R.U64 R12, R12, 0x3, RZ ;  /* 0x000000030c0c7819 */ /* 0x000fc400000012ff */
[C---:B------:R-:W-:Y:S01]  /*29e90*/  IADD3 R21, P0, R156.reuse, 0x40, RZ ;  /* 0x000000409c157810 */ /* 0x040fe20007f1e0ff */
[----:B------:R-:W4:Y:S01]  /*29ea0*/  LDL.128 R124, [R1+0x240] ;  /* 0x00024000017c7983 */ /* 0x000f220000100c00 */
[----:B------:R-:W-:Y:S02]  /*29eb0*/  LOP3.LUT R14, R15, R156, RZ, 0x3c, !PT ;  /* 0x0000009c0f0e7212 */ /* 0x000fe400078e3cff */
[----:B------:R-:W-:Y:S01]  /*29ec0*/  IADD3 R151, P6, R156, 0x2020, RZ ;  /* 0x000020209c977810 */ /* 0x000fe20007fde0ff */
[----:B------:R-:W4:Y:S01]  /*29ed0*/  LDL.128 R128, [R1+0x270] ;  /* 0x0002700001807983 */ /* 0x000f220000100c00 */
[--C-:B------:R-:W-:Y:S01]  /*29ee0*/  IMAD.MOV.U32 R15, RZ, RZ, R157.reuse ;  /* 0x000000ffff0f7224 */ /* 0x100fe200078e009d */
[----:B------:R-:W-:Y:S01]  /*29ef0*/  LOP3.LUT R12, R12, R13, RZ, 0x3c, !PT ;  /* 0x0000000d0c0c7212 */ /* 0x000fe200078e3cff */
[----:B------:R-:W-:Y:S01]  /*29f00*/  IMAD.X R13, RZ, RZ, R157, P1 ;  /* 0x000000ffff0d7224 */ /* 0x000fe200008e069d */
[----:B------:R-:W4:Y:S01]  /*29f10*/  LDL.128 R116, [R1+0x260] ;  /* 0x0002600001747983 */ /* 0x000f220000100c00 */
[----:B------:R-:W-:-:S02]  /*29f20*/  LOP3.LUT R20, R21, 0x380, RZ, 0xc0, !PT ;  /* 0x0000038015147812 */ /* 0x000fc400078ec0ff */
[C---:B------:R-:W-:Y:S01]  /*29f30*/  IADD3 R164, P4, R156.reuse, 0x60, RZ ;  /* 0x000000609ca47810 */ /* 0x040fe20007f9e0ff */
[----:B------:R-:W4:Y:S01]  /*29f40*/  LDL.128 R104, [R1+0x290] ;  /* 0x0002900001687983 */ /* 0x000f220000100c00 */
[C---:B------:R-:W-:Y:S02]  /*29f50*/  IADD3 R166, P3, R156.reuse, 0x2000, RZ ;  /* 0x000020009ca67810 */ /* 0x040fe40007f7e0ff */
[C---:B------:R-:W-:Y:S01]  /*29f60*/  IADD3 R149, P5, R156.reuse, 0x2040, RZ ;  /* 0x000020409c957810 */ /* 0x040fe20007fbe0ff */
[----:B------:R-:W4:Y:S01]  /*29f70*/  LDL.128 R108, [R1+0x280] ;  /* 0x00028000016c7983 */ /* 0x000f220000100c00 */
[----:B------:R-:W-:-:S03]  /*29f80*/  IADD3 R147, P2, R156, 0x2060, RZ ;  /* 0x000020609c937810 */ /* 0x000fc60007f5e0ff */
[----:B------:R-:W4:Y:S04]  /*29f90*/  LDL.128 R96, [R1+0x2b0] ;  /* 0x0002b00001607983 */ /* 0x000f280000100c00 */
[----:B------:R-:W4:Y:S04]  /*29fa0*/  LDL.128 R100, [R1+0x2a0] ;  /* 0x0002a00001647983 */ /* 0x000f280000100c00 */
[----:B------:R-:W4:Y:S04]  /*29fb0*/  LDL.128 R88, [R1+0x2d0] ;  /* 0x0002d00001587983 */ /* 0x000f280000100c00 */
[----:B------:R-:W4:Y:S04]  /*29fc0*/  LDL.128 R92, [R1+0x2c0] ;  /* 0x0002c000015c7983 */ /* 0x000f280000100c00 */
[----:B------:R-:W4:Y:S01]  /*29fd0*/  LDL.128 R80, [R1+0x2f0] ;  /* 0x0002f00001507983 */ /* 0x000f220000100c00 */
[----:B------:R-:W-:-:S03]  /*29fe0*/  MOV R3, R14 ;  /* 0x0000000e00037202 */ /* 0x000fc60000000f00 */
[----:B------:R-:W4:Y:S04]  /*29ff0*/  LDL.128 R84, [R1+0x2e0] ;  /* 0x0002e00001547983 */ /* 0x000f280000100c00 */
[----:B------:R-:W4:Y:S04]  /*2a000*/  LDL.128 R72, [R1+0x310] ;  /* 0x0003100001487983 */ /* 0x000f280000100c00 */
[----:B------:R-:W4:Y:S04]  /*2a010*/  LDL.128 R76, [R1+0x300] ;  /* 0x00030000014c7983 */ /* 0x000f280000100c00 */
[----:B--2---:R-:W2:Y:S04]  /*2a020*/  LDL.128 R64, [R1+0x330] ;  /* 0x0003300001407983 */ /* 0x004ea80000100c00 */
[----:B------:R-:W2:Y:S04]  /*2a030*/  LDL.128 R68, [R1+0x320] ;  /* 0x0003200001447983 */ /* 0x000ea80000100c00 */
[----:B------:R-:W2:Y:S04]  /*2a040*/  LDL.128 R56, [R1+0x350] ;  /* 0x0003500001387983 */ /* 0x000ea80000100c00 */
[----:B0-----:R-:W2:Y:S04]  /*2a050*/  LDL.128 R60, [R1+0x340] ;  /* 0x00034000013c7983 */ /* 0x001ea80000100c00 */
[----:B------:R-:W2:Y:S01]  /*2a060*/  LDL.128 R48, [R1+0x370] ;  /* 0x0003700001307983 */ /* 0x000ea20000100c00 */
[----:B------:R-:W-:-:S02]  /*2a070*/  MOV R0, R12 ;  /* 0x0000000c00007202 */ /* 0x000fc40000000f00 */
[----:B------:R-:W-:Y:S01]  /*2a080*/  SHF.R.U64 R20, R20, 0x3, RZ ;  /* 0x0000000314147819 */ /* 0x000fe200000012ff */
[----:B------:R-:W2:Y:S01]  /*2a090*/  LDL.128 R52, [R1+0x360] ;  /* 0x0003600001347983 */ /* 0x000ea20000100c00 */
[----:B------:R-:W-:Y:S02]  /*2a0a0*/  LOP3.LUT R150, R151, 0x380, RZ, 0xc0, !PT ;  /* 0x0000038097967812 */ /* 0x000fe400078ec0ff */
[----:B------:R-:W-:Y:S01]  /*2a0b0*/  LOP3.LUT R20, R20, R21, RZ, 0x3c, !PT ;  /* 0x0000001514147212 */ /* 0x000fe200078e3cff */
[----:B------:R-:W2:Y:S01]  /*2a0c0*/  LDL.128 R40, [R1+0x390] ;  /* 0x0003900001287983 */ /* 0x000ea20000100c00 */
[----:B------:R-:W-:Y:S01]  /*2a0d0*/  IMAD.X R21, RZ, RZ, R157, P0 ;  /* 0x000000ffff157224 */ /* 0x000fe200000e069d */
[----:B------:R-:W-:Y:S02]  /*2a0e0*/  IADD3 R137, P0, R156, 0x4020, RZ ;  /* 0x000040209c897810 */ /* 0x000fe40007f1e0ff */
[----:B------:R-:W2:Y:S01]  /*2a0f0*/  LDL.128 R44, [R1+0x380] ;  /* 0x00038000012c7983 */ /* 0x000ea20000100c00 */
[----:B------:R-:W-:-:S02]  /*2a100*/  SHF.R.U64 R150, R150, 0x3, RZ ;  /* 0x0000000396967819 */ /* 0x000fc400000012ff */
[----:B------:R-:W-:Y:S01]  /*2a110*/  LOP3.LUT R165, R164, 0x380, RZ, 0xc0, !PT ;  /* 0x00000380a4a57812 */ /* 0x000fe200078ec0ff */
[----:B------:R-:W2:Y:S01]  /*2a120*/  LDL.128 R32, [R1+0x3b0] ;  /* 0x0003b00001207983 */ /* 0x000ea20000100c00 */
[----:B------:R-:W-:Y:S02]  /*2a130*/  LOP3.LUT R167, R166, 0x380, RZ, 0xc0, !PT ;  /* 0x00000380a6a77812 */ /* 0x000fe400078ec0ff */
[----:B------:R-:W-:Y:S01]  /*2a140*/  IADD3 R145, P1, R156, 0x4000, RZ ;  /* 0x000040009c917810 */ /* 0x000fe20007f3e0ff */
[----:B-----5:R-:W2:Y:S01]  /*2a150*/  LDL.128 R36, [R1+0x3a0] ;  /* 0x0003a00001247983 */ /* 0x020ea20000100c00 */
[----:B------:R-:W-:-:S03]  /*2a160*/  LOP3.LUT R148, R149, 0x380, RZ, 0xc0, !PT ;  /* 0x0000038095947812 */ /* 0x000fc600078ec0ff */
[----:B------:R-:W2:Y:S04]  /*2a170*/  LDL.128 R24, [R1+0x3d0] ;  /* 0x0003d00001187983 */ /* 0x000ea80000100c00 */
[----:B------:R-:W2:Y:S04]  /*2a180*/  LDL.128 R28, [R1+0x3c0] ;  /* 0x0003c000011c7983 */ /* 0x000ea80000100c00 */
[----:B------:R-:W2:Y:S01]  /*2a190*/  LDL.128 R12, [R1+0x3e0] ;  /* 0x0003e000010c7983 */ /* 0x000ea20000100c00 */
[----:B---3--:R-:W-:Y:S02]  /*2a1a0*/  F2FP.F16.F32.PACK_AB R4, R5, R4 ;  /* 0x000000040504723e */ /* 0x008fe400000000ff */
[----:B------:R-:W-:-:S02]  /*2a1b0*/  F2FP.F16.F32.PACK_AB R5, R7, R6 ;  /* 0x000000060705723e */ /* 0x000fc400000000ff */
[----:B------:R-:W-:Y:S02]  /*2a1c0*/  F2FP.F16.F32.PACK_AB R6, R9, R8 ;  /* 0x000000080906723e */ /* 0x000fe400000000ff */
[----:B------:R-:W-:Y:S01]  /*2a1d0*/  F2FP.F16.F32.PACK_AB R7, R11, R10 ;  /* 0x0000000a0b07723e */ /* 0x000fe200000000ff */
[----:B------:R-:W-:Y:S01]  /*2a1e0*/  BAR.SYNC.DEFER_BLOCKING 0x1, 0x100 ;  /* 0x0044000000007b1d */ /* 0x000fe20000010000 */
[----:B------:R-:W-:Y:S02]  /*2a1f0*/  LOP3.LUT R136, R137, 0x380, RZ, 0xc0, !PT ;  /* 0x0000038089887812 */ /* 0x000fe400078ec0ff */
[----:B------:R-:W-:Y:S02]  /*2a200*/  LOP3.LUT R150, R150, R151, RZ, 0x3c, !PT ;  /* 0x0000009796967212 */ /* 0x000fe400078e3cff */
[----:B------:R-:W-:Y:S02]  /*2a210*/  SHF.R.U64 R165, R165, 0x3, RZ ;  /* 0x00000003a5a57819 */ /* 0x000fe400000012ff */
[----:B------:R-:W-:Y:S01]  /*2a220*/  LOP3.LUT R146, R147, 0x380, RZ, 0xc0, !PT ;  /* 0x0000038093927812 */ /* 0x000fe200078ec0ff */
[----:B------:R-:W3:Y:S01]  /*2a230*/  LDL.128 R8, [R1+0x3f0] ;  /* 0x0003f00001087983 */ /* 0x000ee20000100c00 */
[----:B------:R-:W-:-:S02]  /*2a240*/  SHF.R.U64 R167, R167, 0x3, RZ ;  /* 0x00000003a7a77819 */ /* 0x000fc400000012ff */
[----:B------:R-:W-:Y:S02]  /*2a250*/  LOP3.LUT R144, R145, 0x380, RZ, 0xc0, !PT ;  /* 0x0000038091907812 */ /* 0x000fe400078ec0ff */
[----:B------:R-:W-:Y:S01]  /*2a260*/  SHF.R.U64 R148, R148, 0x3, RZ ;  /* 0x0000000394947819 */ /* 0x000fe200000012ff */
[----:B------:R0:W-:Y:S01]  /*2a270*/  STSM.16.M88.4 [R3], R4 ;  /* 0x0000000403007844 */ /* 0x0001e20000000200 */
[--C-:B------:R-:W-:Y:S01]  /*2a280*/  IMAD.X R151, RZ, RZ, R157.reuse, P6 ;  /* 0x000000ffff977224 */ /* 0x100fe200030e069d */
[----:B------:R-:W-:Y:S02]  /*2a290*/  SHF.R.U64 R136, R136, 0x3, RZ ;  /* 0x0000000388887819 */ /* 0x000fe400000012ff */
[----:B------:R-:W-:Y:S01]  /*2a2a0*/  LOP3.LUT R164, R165, R164, RZ, 0x3c, !PT ;  /* 0x000000a4a5a47212 */ /* 0x000fe200078e3cff */
[----:B------:R-:W-:Y:S01]  /*2a2b0*/  IMAD.X R165, RZ, RZ, R157, P4 ;  /* 0x000000ffffa57224 */ /* 0x000fe200020e069d */
[----:B------:R-:W-:Y:S02]  /*2a2c0*/  SHF.R.U64 R146, R146, 0x3, RZ ;  /* 0x0000000392927819 */ /* 0x000fe400000012ff */
[----:B------:R-:W-:-:S02]  /*2a2d0*/  LOP3.LUT R166, R167, R166, RZ, 0x3c, !PT ;  /* 0x000000a6a7a67212 */ /* 0x000fc400078e3cff */
[----:B------:R-:W-:Y:S02]  /*2a2e0*/  SHF.R.U64 R144, R144, 0x3, RZ ;  /* 0x0000000390907819 */ /* 0x000fe400000012ff */
[----:B------:R-:W-:Y:S01]  /*2a2f0*/  LOP3.LUT R148, R148, R149, RZ, 0x3c, !PT ;  /* 0x0000009594947212 */ /* 0x000fe200078e3cff */
[----:B0-----:R-:W3:Y:S01]  /*2a300*/  LDL.128 R4, [R1+0x400] ;  /* 0x0004000001047983 */ /* 0x001ee20000100c00 */
[----:B------:R-:W-:Y:S02]  /*2a310*/  IADD3 R139, P6, R156, 0x6000, RZ ;  /* 0x000060009c8b7810 */ /* 0x000fe40007fde0ff */
[----:B------:R-:W-:Y:S02]  /*2a320*/  LOP3.LUT R136, R136, R137, RZ, 0x3c, !PT ;  /* 0x0000008988887212 */ /* 0x000fe400078e3cff */
[----:B------:R-:W-:Y:S01]  /*2a330*/  LOP3.LUT R138, R139, 0x380, RZ, 0xc0, !PT ;  /* 0x000003808b8a7812 */ /* 0x000fe200078ec0ff */
[--C-:B------:R-:W-:Y:S01]  /*2a340*/  IMAD.X R137, RZ, RZ, R157.reuse, P0 ;  /* 0x000000ffff897224 */ /* 0x100fe200000e069d */
[C---:B------:R-:W-:Y:S01]  /*2a350*/  IADD3 R143, P4, R156.reuse, 0x4040, RZ ;  /* 0x000040409c8f7810 */ /* 0x040fe20007f9e0ff */
[--C-:B------:R-:W-:Y:S01]  /*2a360*/  IMAD.X R167, RZ, RZ, R157.reuse, P3 ;  /* 0x000000ffffa77224 */ /* 0x100fe200018e069d */
[----:B------:R-:W-:Y:S01]  /*2a370*/  ISETP.NE.U32.AND P0, PT, RZ, UR4, PT ;  /* 0x00000004ff007c0c */ /* 0x000fe2000bf05070 */
[----:B------:R-:W-:Y:S01]  /*2a380*/  IMAD.X R149, RZ, RZ, R157, P5 ;  /* 0x000000ffff957224 */ /* 0x000fe200028e069d */
[----:B------:R-:W-:-:S02]  /*2a390*/  IADD3 R141, P3, R156, 0x4060, RZ ;  /* 0x000040609c8d7810 */ /* 0x000fc40007f7e0ff */
[----:B------:R-:W-:Y:S02]  /*2a3a0*/  SHF.R.U64 R138, R138, 0x3, RZ ;  /* 0x000000038a8a7819 */ /* 0x000fe400000012ff */
[----:B------:R-:W-:Y:S01]  /*2a3b0*/  LOP3.LUT R146, R146, R147, RZ, 0x3c, !PT ;  /* 0x0000009392927212 */ /* 0x000fe200078e3cff */
[--C-:B------:R-:W-:Y:S01]  /*2a3c0*/  IMAD.X R147, RZ, RZ, R157.reuse, P2 ;  /* 0x000000ffff937224 */ /* 0x100fe200010e069d */
[----:B------:R-:W-:Y:S01]  /*2a3d0*/  LOP3.LUT R144, R144, R145, RZ, 0x3c, !PT ;  /* 0x0000009190907212 */ /* 0x000fe200078e3cff */
[----:B------:R-:W-:Y:S01]  /*2a3e0*/  IMAD.X R145, RZ, RZ, R157, P1 ;  /* 0x000000ffff917224 */ /* 0x000fe200008e069d */
[C---:B------:R-:W-:Y:S02]  /*2a3f0*/  IADD3 R173, P5, R156.reuse, 0x6020, RZ ;  /* 0x000060209cad7810 */ /* 0x040fe40007fbe0ff */
[----:B------:R-:W-:Y:S02]  /*2a400*/  LOP3.LUT R142, R143, 0x380, RZ, 0xc0, !PT ;  /* 0x000003808f8e7812 */ /* 0x000fe400078ec0ff */
[----:B------:R-:W-:-:S02]  /*2a410*/  IADD3 R169, P2, R156, 0x6040, RZ ;  /* 0x000060409ca97810 */ /* 0x000fc40007f5e0ff */
[----:B------:R-:W-:Y:S01]  /*2a420*/  ISETP.NE.AND.EX P0, PT, RZ, UR5, PT, P0 ;  /* 0x00000005ff007c0c */ /* 0x000fe2000bf05300 */
[----:B------:R-:W-:Y:S01]  /*2a430*/  ULDC.64 UR4, c[0x0][0xd08] ;  /* 0x0003420000047ab9 */ /* 0x000fe20000000a00 */
[----:B------:R-:W-:Y:S02]  /*2a440*/  LOP3.LUT R140, R141, 0x380, RZ, 0xc0, !PT ;  /* 0x000003808d8c7812 */ /* 0x000fe400078ec0ff */
[----:B------:R-:W-:Y:S01]  /*2a450*/  LOP3.LUT R138, R138, R139, RZ, 0x3c, !PT ;  /* 0x0000008b8a8a7212 */ /* 0x000fe200078e3cff */
[----:B------:R-:W-:Y:S01]  /*2a460*/  IMAD.X R139, RZ, RZ, R157, P6 ;  /* 0x000000ffff8b7224 */ /* 0x000fe200030e069d */
[----:B------:R-:W-:Y:S02]  /*2a470*/  IADD3 R171, P1, R156, 0x6060, RZ ;  /* 0x000060609cab7810 */ /* 0x000fe40007f3e0ff */
[----:B------:R-:W-:Y:S02]  /*2a480*/  LOP3.LUT R172, R173, 0x380, RZ, 0xc0, !PT ;  /* 0x00000380adac7812 */ /* 0x000fe400078ec0ff */
[----:B----4-:R-:W-:-:S02]  /*2a490*/  F2FP.F16.F32.PACK_AB R132, R133, R132 ;  /* 0x000000848584723e */ /* 0x010fc400000000ff */
[----:B------:R-:W-:Y:S02]  /*2a4a0*/  ISETP.NE.U32.AND P6, PT, RZ, UR4, PT ;  /* 0x00000004ff007c0c */ /* 0x000fe4000bfc5070 */
[----:B------:R-:W-:Y:S02]  /*2a4b0*/  SHF.R.U64 R142, R142, 0x3, RZ ;  /* 0x000000038e8e7819 */ /* 0x000fe400000012ff */
[----:B------:R-:W-:Y:S02]  /*2a4c0*/  LOP3.LUT R168, R169, 0x380, RZ, 0xc0, !PT ;  /* 0x00000380a9a87812 */ /* 0x000fe400078ec0ff */
[----:B------:R-:W-:Y:S02]  /*2a4d0*/  F2FP.F16.F32.PACK_AB R133, R135, R134 ;  /* 0x000000868785723e */ /* 0x000fe400000000ff */
[----:B------:R-:W-:Y:S02]  /*2a4e0*/  F2FP.F16.F32.PACK_AB R120, R121, R120 ;  /* 0x000000787978723e */ /* 0x000fe400000000ff */
[----:B------:R-:W-:-:S02]  /*2a4f0*/  SHF.R.U64 R140, R140, 0x3, RZ ;  /* 0x000000038c8c7819 */ /* 0x000fc400000012ff */
[----:B------:R-:W-:Y:S02]  /*2a500*/  LOP3.LUT R170, R171, 0x380, RZ, 0xc0, !PT ;  /* 0x00000380abaa7812 */ /* 0x000fe400078ec0ff */
[----:B------:R-:W-:Y:S02]  /*2a510*/  F2FP.F16.F32.PACK_AB R134, R125, R124 ;  /* 0x0000007c7d86723e */ /* 0x000fe400000000ff */
[----:B------:R-:W-:Y:S02]  /*2a520*/  F2FP.F16.F32.PACK_AB R135, R127, R126 ;  /* 0x0000007e7f87723e */ /* 0x000fe400000000ff */
[----:B------:R-:W-:Y:S02]  /*2a530*/  F2FP.F16.F32.PACK_AB R121, R123, R122 ;  /* 0x0000007a7b79723e */ /* 0x000fe400000000ff */
[----:B------:R-:W-:Y:S02]  /*2a540*/  F2FP.F16.F32.PACK_AB R128, R129, R128 ;  /* 0x000000808180723e */ /* 0x000fe400000000ff */
[----:B------:R-:W-:-:S02]  /*2a550*/  MOV R20, R20 ;  /* 0x0000001400147202 */ /* 0x000fc40000000f00 */
[----:B------:R-:W-:Y:S02]  /*2a560*/  F2FP.F16.F32.PACK_AB R122, R117, R116 ;  /* 0x00000074757a723e */ /* 0x000fe400000000ff */
[----:B------:R-:W-:Y:S02]  /*2a570*/  F2FP.F16.F32.PACK_AB R123, R119, R118 ;  /* 0x00000076777b723e */ /* 0x000fe400000000ff */
[----:B------:R-:W-:Y:S02]  /*2a580*/  F2FP.F16.F32.PACK_AB R129, R131, R130 ;  /* 0x000000828381723e */ /* 0x000fe400000000ff */
[----:B------:R-:W-:Y:S02]  /*2a590*/  F2FP.F16.F32.PACK_AB R104, R105, R104 ;  /* 0x000000686968723e */ /* 0x000fe400000000ff */
[----:B------:R-:W-:Y:S02]  /*2a5a0*/  SHF.R.U64 R172, R172, 0x3, RZ ;  /* 0x00000003acac7819 */ /* 0x000fe400000012ff */
[----:B------:R-:W-:-:S02]  /*2a5b0*/  MOV R164, R164 ;  /* 0x000000a400a47202 */ /* 0x000fc40000000f00 */
[----:B------:R-:W-:Y:S02]  /*2a5c0*/  F2FP.F16.F32.PACK_AB R130, R109, R108 ;  /* 0x0000006c6d82723e */ /* 0x000fe400000000ff */
[----:B------:R-:W-:Y:S02]  /*2a5d0*/  F2FP.F16.F32.PACK_AB R131, R111, R110 ;  /* 0x0000006e6f83723e */ /* 0x000fe400000000ff */
[----:B------:R-:W-:Y:S02]  /*2a5e0*/  F2FP.F16.F32.PACK_AB R105, R107, R106 ;  /* 0x0000006a6b69723e */ /* 0x000fe400000000ff */
[----:B------:R-:W-:Y:S02]  /*2a5f0*/  F2FP.F16.F32.PACK_AB R96, R97, R96 ;  /* 0x000000606160723e */ /* 0x000fe400000000ff */
[----:B------:R-:W-:Y:S02]  /*2a600*/  ISETP.NE.AND.EX P6, PT, RZ, UR5, PT, P6 ;  /* 0x00000005ff007c0c */ /* 0x000fe4000bfc5360 */
[----:B------:R-:W-:Y:S01]  /*2a610*/  LOP3.LUT R142, R142, R143, RZ, 0x3c, !PT ;  /* 0x0000008f8e8e7212 */ /* 0x000fe200078e3cff */
[----:B------:R-:W-:Y:S01]  /*2a620*/  IMAD.X R143, RZ, RZ, R157, P4 ;  /* 0x000000ffff8f7224 */ /* 0x000fe200020e069d */
[----:B------:R-:W-:-:S02]  /*2a630*/  SHF.R.U64 R168, R168, 0x3, RZ ;  /* 0x00000003a8a87819 */ /* 0x000fc400000012ff */
[----:B------:R-:W-:Y:S02]  /*2a640*/  MOV R166, R166 ;  /* 0x000000a600a67202 */ /* 0x000fe40000000f00 */
[----:B------:R-:W-:Y:S02]  /*2a650*/  F2FP.F16.F32.PACK_AB R106, R101, R100 ;  /* 0x00000064656a723e */ /* 0x000fe400000000ff */
[----:B------:R-:W-:Y:S02]  /*2a660*/  F2FP.F16.F32.PACK_AB R107, R103, R102 ;  /* 0x00000066676b723e */ /* 0x000fe400000000ff */
[----:B------:R-:W-:Y:S02]  /*2a670*/  F2FP.F16.F32.PACK_AB R97, R99, R98 ;  /* 0x000000626361723e */ /* 0x000fe400000000ff */
[----:B------:R-:W-:Y:S01]  /*2a680*/  F2FP.F16.F32.PACK_AB R88, R89, R88 ;  /* 0x000000585958723e */ /* 0x000fe200000000ff */
[----:B------:R-:W-:Y:S01]  /*2a690*/  STSM.16.M88.4 [R0], R132 ;  /* 0x0000008400007844 */ /* 0x000fe20000000200 */
        /* <DEDUP_REMOVED lines=13> */
[----:B------:R-:W-:Y:S01]  /*2a770*/  F2FP.F16.F32.PACK_AB R72, R73, R72 ;  /* 0x000000484948723e */ /* 0x000fe200000000ff */
[----:B------:R-:W-:Y:S01]  /*2a780*/  STSM.16.M88.4 [R164], R128 ;  /* 0x00000080a4007844 */ /* 0x000fe20000000200 */
[----:B------:R-:W-:Y:S01]  /*2a790*/  LOP3.LUT R172, R172, R173, RZ, 0x3c, !PT ;  /* 0x000000adacac7212 */ /* 0x000fe200078e3cff */
[----:B------:R-:W-:Y:S01]  /*2a7a0*/  IMAD.X R173, RZ, RZ, R157, P5 ;  /* 0x000000ffffad7224 */ /* 0x000fe200028e069d */
[----:B------:R-:W-:-:S02]  /*2a7b0*/  MOV R146, R146 ;  /* 0x0000009200927202 */ /* 0x000fc40000000f00 */
[----:B------:R-:W-:Y:S01]  /*2a7c0*/  F2FP.F16.F32.PACK_AB R82, R77, R76 ;  /* 0x0000004c4d52723e */ /* 0x000fe200000000ff */
[----:B0-----:R-:W0:Y:S01]  /*2a7d0*/  LDC.64 R20, c[0x0][0xd00] ;  /* 0x00034000ff147b82 */ /* 0x001e220000000a00 */
[----:B------:R-:W-:Y:S02]  /*2a7e0*/  F2FP.F16.F32.PACK_AB R83, R79, R78 ;  /* 0x0000004e4f53723e */ /* 0x000fe400000000ff */
[----:B------:R-:W-:Y:S02]  /*2a7f0*/  F2FP.F16.F32.PACK_AB R73, R75, R74 ;  /* 0x0000004a4b49723e */ /* 0x000fe400000000ff */
[----:B--2---:R-:W-:Y:S01]  /*2a800*/  F2FP.F16.F32.PACK_AB R64, R65, R64 ;  /* 0x000000404140723e */ /* 0x004fe200000000ff */
[----:B------:R-:W-:Y:S01]  /*2a810*/  STSM.16.M88.4 [R166], R104 ;  /* 0x00000068a6007844 */ /* 0x000fe20000000200 */
[----:B------:R-:W-:Y:S01]  /*2a820*/  LOP3.LUT R168, R168, R169, RZ, 0x3c, !PT ;  /* 0x000000a9a8a87212 */ /* 0x000fe200078e3cff */
[----:B------:R-:W-:Y:S01]  /*2a830*/  IMAD.X R169, RZ, RZ, R157, P2 ;  /* 0x000000ffffa97224 */ /* 0x000fe200010e069d */
        /* <DEDUP_REMOVED lines=32> */
[----:B------:R-:W-:Y:S02]  /*2aa40*/  MOV R172, R172 ;  /* 0x000000ac00ac7202 */ /* 0x000fe40000000f00 */
[----:B------:R-:W-:Y:S02]  /*2aa50*/  F2FP.F16.F32.PACK_AB R34, R29, R28 ;  /* 0x0000001c1d22723e */ /* 0x000fe400000000ff */
[----:B------:R-:W-:Y:S02]  /*2aa60*/  F2FP.F16.F32.PACK_AB R35, R31, R30 ;  /* 0x0000001e1f23723e */ /* 0x000fe400000000ff */
[----:B------:R-:W-:Y:S01]  /*2aa70*/  F2FP.F16.F32.PACK_AB R25, R27, R26 ;  /* 0x0000001a1b19723e */ /* 0x000fe200000000ff */
[----:B------:R-:W-:Y:S01]  /*2aa80*/  STSM.16.M88.4 [R142], R56 ;  /* 0x000000388e007844 */ /* 0x000fe20000000200 */
[----:B------:R-:W-:-:S02]  /*2aa90*/  MOV R168, R168 ;  /* 0x000000a800a87202 */ /* 0x000fc40000000f00 */
[----:B------:R-:W-:Y:S02]  /*2aaa0*/  F2FP.F16.F32.PACK_AB R26, R13, R12 ;  /* 0x0000000c0d1a723e */ /* 0x000fe400000000ff */
[----:B------:R-:W-:Y:S01]  /*2aab0*/  F2FP.F16.F32.PACK_AB R27, R15, R14 ;  /* 0x0000000e0f1b723e */ /* 0x000fe200000000ff */
[----:B------:R-:W-:Y:S01]  /*2aac0*/  STSM.16.M88.4 [R140], R48 ;  /* 0x000000308c007844 */ /* 0x000fe20000000200 */
[----:B------:R-:W-:-:S03]  /*2aad0*/  MOV R170, R170 ;  /* 0x000000aa00aa7202 */ /* 0x000fc60000000f00 */
[----:B------:R-:W-:Y:S04]  /*2aae0*/  STSM.16.M88.4 [R138], R40 ;  /* 0x000000288a007844 */ /* 0x000fe80000000200 */
[----:B------:R-:W-:Y:S04]  /*2aaf0*/  STSM.16.M88.4 [R172], R32 ;  /* 0x00000020ac007844 */ /* 0x000fe80000000200 */
[----:B------:R2:W-:Y:S01]  /*2ab00*/  STSM.16.M88.4 [R168], R24 ;  /* 0x00000018a8007844 */ /* 0x0005e20000000200 */
[----:B------:R-:W-:Y:S01]  /*2ab10*/  ULDC UR4, c[0x0][0xb88] ;  /* 0x0002e20000047ab9 */ /* 0x000fe20000000800 */
[----:B------:R-:W-:-:S02]  /*2ab20*/  IMAD.MOV.U32 R76, RZ, RZ, RZ ;  /* 0x000000ffff4c7224 */ /* 0x000fc400078e00ff */
[----:B------:R-:W-:Y:S01]  /*2ab30*/  IMAD.U32 R22, RZ, RZ, UR4 ;  /* 0x00000004ff167e24 */ /* 0x000fe2000f8e00ff */
[----:B---3--:R-:W-:Y:S02]  /*2ab40*/  F2FP.F16.F32.PACK_AB R8, R9, R8 ;  /* 0x000000080908723e */ /* 0x008fe400000000ff */
[----:B------:R-:W-:Y:S02]  /*2ab50*/  F2FP.F16.F32.PACK_AB R9, R11, R10 ;  /* 0x0000000a0b09723e */ /* 0x000fe400000000ff */
[----:B------:R-:W-:Y:S02]  /*2ab60*/  F2FP.F16.F32.PACK_AB R10, R5, R4 ;  /* 0x00000004050a723e */ /* 0x000fe400000000ff */
[----:B------:R-:W-:Y:S02]  /*2ab70*/  F2FP.F16.F32.PACK_AB R11, R7, R6 ;  /* 0x00000006070b723e */ /* 0x000fe400000000ff */
[----:B------:R-:W3:Y:S03]  /*2ab80*/  @P6 LDC.64 R6, c[0x0][0xd08] ;  /* 0x00034200ff066b82 */ /* 0x000ee60000000a00 */
[----:B------:R4:W-:Y:S01]  /*2ab90*/  STSM.16.M88.4 [R170], R8 ;  /* 0x00000008aa007844 */ /* 0x0009e20000000200 */
[----:B0-----:R-:W-:-:S04]  /*2aba0*/  IMAD.WIDE R4, R219, 0x4, R20 ;  /* 0x00000004db047825 */ /* 0x001fc800078e0214 */
[----:B------:R-:W-:Y:S01]  /*2abb0*/  BAR.SYNC.DEFER_BLOCKING 0x1, 0x100 ;  /* 0x0044000000007b1d */ /* 0x000fe20000010000 */
[----:B---3--:R-:W-:-:S05]  /*2abc0*/  @P6 IMAD.WIDE R6, R219, 0x4, R6 ;  /* 0x00000004db066825 */ /* 0x008fca00078e0206 */
[----:B------:R0:W5:Y:S04]  /*2abd0*/  @P0 LDG.E R76, desc[UR46][R4.64] ;  /* 0x0000002e044c0981 */ /* 0x000168000c1e1900 */
[----:B------:R0:W5:Y:S01]  /*2abe0*/  @P6 LDG.E R22, desc[UR46][R6.64] ;  /* 0x0000002e06166981 */ /* 0x000162000c1e1900 */
[----:B------:R-:W-:Y:S02]  /*2abf0*/  IMAD R20, R220, 0x40, R215 ;  /* 0x00000040dc147824 */ /* 0x000fe400078e02d7 */
[----:B------:R-:W-:-:S04]  /*2ac00*/  IMAD.MOV.U32 R21, RZ, RZ, 0x2 ;  /* 0x00000002ff157424 */ /* 0x000fc800078e00ff */
[----:B------:R-:W-:-:S03]  /*2ac10*/  IMAD.WIDE R20, R20, R21, UR44 ;  /* 0x0000002c14147e25 */ /* 0x000fc6000f8e0215 */
[C---:B------:R-:W-:Y:S02]  /*2ac20*/  IADD3 R3, P1, R20.reuse, 0x1000, RZ ;  /* 0x0000100014037810 */ /* 0x040fe40007f3e0ff */
[C---:B------:R-:W-:Y:S02]  /*2ac30*/  IADD3 R13, P2, R20.reuse, 0x2000, RZ ;  /* 0x00002000140d7810 */ /* 0x040fe40007f5e0ff */
[C---:B--2---:R-:W-:Y:S02]  /*2ac40*/  IADD3 R25, P3, R20.reuse, 0x3000, RZ ;  /* 0x0000300014197810 */ /* 0x044fe40007f7e0ff */
        /* <DEDUP_REMOVED lines=9> */
[----:B------:R-:W-:Y:S01]  /*2ace0*/  IADD3 R33, P5, R20, 0x5000, RZ ;  /* 0x0000500014217810 */ /* 0x000fe20007fbe0ff */
[--C-:B----4-:R-:W-:Y:S01]  /*2acf0*/  IMAD.X R11, RZ, RZ, R21.reuse, P1 ;  /* 0x000000ffff0b7224 */ /* 0x110fe200008e0615 */
        /* <DEDUP_REMOVED lines=36> */
.L_x_6891:
[----:B------:R-:W2:Y:S01]  /*2af40*/  LDL R3, [R1+0x414] ;  /* 0x0004140001037983 */ /* 0x000ea20000100800 */
[--C-:B------:R-:W-:Y:S01]  /*2af50*/  IMAD.X R37, RZ, RZ, R21.reuse, P1 ;  /* 0x000000ffff257224 */ /* 0x100fe200008e0615 */
[----:B------:R-:W-:Y:S01]  /*2af60*/  IADD3 R61, P1, R20, 0xc000, RZ ;  /* 0x0000c000143d7810 */ /* 0x000fe20007f3e0ff */
[--C-:B------:R-:W-:Y:S01]  /*2af70*/  IMAD.X R41, RZ, RZ, R21.reuse, P2 ;  /* 0x000000ffff297224 */ /* 0x100fe200010e0615 */
[----:B------:R-:W-:Y:S01]  /*2af80*/  ISETP.NE.AND P6, PT, R0, RZ, PT ;  /* 0x000000ff0000720c */ /* 0x000fe20003fc5270 */
[--C-:B------:R-:W-:Y:S01]  /*2af90*/  IMAD.X R45, RZ, RZ, R21.reuse, P3 ;  /* 0x000000ffff2d7224 */ /* 0x100fe200018e0615 */
[----:B------:R-:W-:Y:S01]  /*2afa0*/  LOP3.LUT R60, R61, 0x380, RZ, 0xc0, !PT ;  /* 0x000003803d3c7812 */ /* 0x000fe200078ec0ff */
[--C-:B------:R-:W-:Y:S01]  /*2afb0*/  IMAD.X R49, RZ, RZ, R21.reuse, P4 ;  /* 0x000000ffff317224 */ /* 0x100fe200020e0615 */
[----:B------:R-:W-:Y:S01]  /*2afc0*/  IADD3 R65, P2, R20, 0xd000, RZ ;  /* 0x0000d00014417810 */ /* 0x000fe20007f5e0ff */
[--C-:B------:R-:W-:Y:S01]  /*2afd0*/  IMAD.X R33, RZ, RZ, R21.reuse, P6 ;  /* 0x000000ffff217224 */ /* 0x100fe200030e0615 */
[----:B------:R-:W-:Y:S01]  /*2afe0*/  SHF.R.U64 R60, R60, 0x3, RZ ;  /* 0x000000033c3c7819 */ /* 0x000fe200000012ff */
[----:B------:R-:W-:Y:S01]  /*2aff0*/  IMAD.X R53, RZ, RZ, R21, P5 ;  /* 0x000000ffff357224 */ /* 0x000fe200028e0615 */
[----:B------:R-:W-:-:S02]  /*2b000*/  IADD3 R57, P6, R20, 0xb000, RZ ;  /* 0x0000b00014397810 */ /* 0x000fc40007fde0ff */
[----:B------:R-:W-:Y:S01]  /*2b010*/  LOP3.LUT R60, R60, R61, RZ, 0x3c, !PT ;  /* 0x0000003d3c3c7212 */ /* 0x000fe200078e3cff */
[----:B------:R-:W-:Y:S01]  /*2b020*/  IMAD.X R61, RZ, RZ, R21, P1 ;  /* 0x000000ffff3d7224 */ /* 0x000fe200008e0615 */
[C---:B------:R-:W-:Y:S02]  /*2b030*/  IADD3 R69, P3, R20.reuse, 0xe000, RZ ;  /* 0x0000e00014457810 */ /* 0x040fe40007f7e0ff */
        /* <DEDUP_REMOVED lines=14> */
[----:B------:R-:W-:Y:S01]  /*2b120*/  IMAD.X R69, RZ, RZ, R21, P3 ;  /* 0x000000ffff457224 */ /* 0x000fe200018e0615 */
[----:B------:R-:W-:-:S02]  /*2b130*/  SHF.R.S32.HI R79, RZ, 0x1f, R216 ;  /* 0x0000001fff4f7819 */ /* 0x000fc400000114d8 */
[----:B------:R-:W-:Y:S02]  /*2b140*/  SEL R77, R219, RZ, !P0 ;  /* 0x000000ffdb4d7207 */ /* 0x000fe40004000000 */
[----:B------:R-:W-:Y:S02]  /*2b150*/  SEL R78, R78, RZ, !P0 ;  /* 0x000000ff4e4e7207 */ /* 0x000fe40004000000 */
[----:B-----5:R-:W-:Y:S01]  /*2b160*/  SHF.R.S32.HI R81, RZ, 0x1f, R76 ;  /* 0x0000001fff517819 */ /* 0x020fe2000001144c */
[----:B--2---:R0:W2:Y:S02]  /*2b170*/  SHFL.IDX PT, R4, R3, RZ, 0x1f ;  /* 0x00001fff03047589 */ /* 0x0040a400000e0000 */
[----:B0-----:R-:W-:Y:S02]  /*2b180*/  IADD3 R3, P4, R20, 0xf000, RZ ;  /* 0x0000f00014037810 */ /* 0x001fe40007f9e0ff */
[----:B------:R-:W-:Y:S02]  /*2b190*/  LOP3.LUT R20, R5, R20, RZ, 0x3c, !PT ;  /* 0x0000001405147212 */ /* 0x000fe400078e3cff */
[----:B------:R-:W-:Y:S01]  /*2b1a0*/  LOP3.LUT R0, R3, 0x380, RZ, 0xc0, !PT ;  /* 0x0000038003007812 */ /* 0x000fe200078ec0ff */
[----:B------:R-:W-:-:S03]  /*2b1b0*/  IMAD.X R73, RZ, RZ, R21, P4 ;  /* 0x000000ffff497224 */ /* 0x000fc600020e0615 */
[----:B------:R-:W-:-:S04]  /*2b1c0*/  SHF.R.U64 R0, R0, 0x3, RZ ;  /* 0x0000000300007819 */ /* 0x000fc800000012ff */
[----:B------:R-:W-:Y:S02]  /*2b1d0*/  LOP3.LUT R72, R0, R3, RZ, 0x3c, !PT ;  /* 0x0000000300487212 */ /* 0x000fe400078e3cff */
[----:B--2---:R-:W-:-:S13]  /*2b1e0*/  ISETP.NE.AND P1, PT, R4, RZ, PT ;  /* 0x000000ff0400720c */ /* 0x004fda0003f25270 */
[----:B------:R-:W-:Y:S05]  /*2b1f0*/  @P1 BRA `(.L_x_6892) ;  /* 0x0000000000cc1947 */ /* 0x000fea0003800000 */
[----:B------:R-:W2:Y:S01]  /*2b200*/  LDL R9, [R1+0x430] ;  /* 0x0004300001097983 */ /* 0x000ea20000100800 */
[----:B------:R-:W0:Y:S03]  /*2b210*/  LDC R6, c[0x0][0xce8] ;  /* 0x00033a00ff067b82 */ /* 0x000e260000000800 */
[----:B------:R-:W3:Y:S04]  /*2b220*/  LDL R7, [R1+0x440] ;  /* 0x0004400001077983 */ /* 0x000ee80000100800 */
[----:B------:R-:W4:Y:S01]  /*2b230*/  LDL R8, [R1+0x448] ;  /* 0x0004480001087983 */ /* 0x000f220000100800 */
[----:B------:R-:W-:Y:S01]  /*2b240*/  IMAD.IADD R14, R192, 0x1, R194 ;  /* 0x00000001c00e7824 */ /* 0x000fe200078e02c2 */
[----:B------:R-:W-:Y:S01]  /*2b250*/  ULDC.64 UR4, c[0x0][0xc90] ;  /* 0x0003240000047ab9 */ /* 0x000fe20000000a00 */
[----:B0-----:R-:W-:Y:S01]  /*2b260*/  IMAD R31, R22, R6, RZ ;  /* 0x00000006161f7224 */ /* 0x001fe200078e02ff */
[----:B------:R-:W-:Y:S01]  /*2b270*/  ISETP.NE.AND P2, PT, R6, 0x1, PT ;  /* 0x000000010600780c */ /* 0x000fe20003f45270 */
[----:B------:R-:W-:-:S02]  /*2b280*/  IMAD R3, R79, UR4, RZ ;  /* 0x000000044f037c24 */ /* 0x000fc4000f8e02ff */
[----:B------:R-:W-:Y:S02]  /*2b290*/  IMAD.MOV.U32 R4, RZ, RZ, R76 ;  /* 0x000000ffff047224 */ /* 0x000fe400078e004c */
[----:B------:R-:W-:Y:S02]  /*2b2a0*/  IMAD.MOV.U32 R5, RZ, RZ, R81 ;  /* 0x000000ffff057224 */ /* 0x000fe400078e0051 */
[C---:B------:R-:W-:Y:S02]  /*2b2b0*/  IMAD R3, R216.reuse, UR5, R3 ;  /* 0x00000005d8037c24 */ /* 0x040fe4000f8e0203 */
[----:B------:R-:W-:Y:S01]  /*2b2c0*/  IMAD.WIDE.U32 R4, R216, UR4, R4 ;  /* 0x00000004d8047c25 */ /* 0x000fe2000f8e0004 */
[----:B------:R-:W-:-:S03]  /*2b2d0*/  ULDC.64 UR4, c[0x0][0xc98] ;  /* 0x0003260000047ab9 */ /* 0x000fc60000000a00 */
[----:B--2---:R-:W-:-:S05]  /*2b2e0*/  IMAD.MOV R0, RZ, RZ, -R9 ;  /* 0x000000ffff007224 */ /* 0x004fca00078e0a09 */
[----:B---3--:R-:W-:Y:S02]  /*2b2f0*/  ISETP.NE.AND P0, PT, R7, R0, PT ;  /* 0x000000000700720c */ /* 0x008fe40003f05270 */
[----:B------:R-:W0:Y:S02]  /*2b300*/  @P2 LDC R0, c[0x0][0xcec] ;  /* 0x00033b00ff002b82 */ /* 0x000e240000000800 */
[----:B------:R-:W-:-:S06]  /*2b310*/  ISETP.GE.OR P1, PT, R14, R31, P0 ;  /* 0x0000001f0e00720c */ /* 0x000fcc0000726670 */
[----:B------:R-:W2:Y:S07]  /*2b320*/  @P2 LDC R7, c[0x0][0xcf0] ;  /* 0x00033c00ff072b82 */ /* 0x000eae0000000800 */
[----:B------:R-:W3:Y:S01]  /*2b330*/  @!P1 LDL R27, [R1+0x1f0] ;  /* 0x0001f000011b9983 */ /* 0x000ee20000100800 */
[----:B----4-:R-:W-:Y:S02]  /*2b340*/  IMAD.IADD R9, R8, 0x1, R194 ;  /* 0x0000000108097824 */ /* 0x010fe400078e02c2 */
[----:B------:R-:W-:-:S02]  /*2b350*/  IMAD.IADD R5, R5, 0x1, R3 ;  /* 0x0000000105057824 */ /* 0x000fc400078e0203 */
[----:B------:R-:W-:Y:S02]  /*2b360*/  IMAD.MOV.U32 R15, RZ, RZ, R9 ;  /* 0x000000ffff0f7224 */ /* 0x000fe400078e0009 */
[----:B------:R-:W-:-:S04]  /*2b370*/  IMAD.WIDE.U32 R4, R77, UR4, R4 ;  /* 0x000000044d047c25 */ /* 0x000fc8000f8e0004 */
[----:B0-----:R-:W-:-:S05]  /*2b380*/  @P2 IMAD.HI.U32 R0, R9, R0, RZ ;  /* 0x0000000009002227 */ /* 0x001fca00078e00ff */
        /* <DEDUP_REMOVED lines=20> */
[----:B------:R-:W3:Y:S04]  /*2b4d0*/  SHFL.IDX PT, R7, R9, RZ, 0x1c1f ;  /* 0x001c1fff09077589 */ /* 0x000ee800000e0000 */
[----:B---3--:R-:W-:Y:S04]  /*2b4e0*/  @!P1 ST.E desc[UR46][R6.64], R27 ;  /* 0x0000001b06009985 */ /* 0x008fe8000c10192e */
[----:B------:R-:W2:Y:S04]  /*2b4f0*/  @!P0 LDL R3, [R1+0x1f4] ;  /* 0x0001f40001038983 */ /* 0x000ea80000100800 */
[----:B------:R-:W-:Y:S04]  /*2b500*/  SHFL.IDX PT, R4, R8, 0x1, 0x1c1f ;  /* 0x003c1f0008047f89 */ /* 0x000fe800000e0000 */
[----:B------:R-:W2:Y:S04]  /*2b510*/  SHFL.IDX PT, R5, R9, 0x1, 0x1c1f ;  /* 0x003c1f0009057f89 */ /* 0x000ea800000e0000 */
[----:B--2---:R0:W-:Y:S02]  /*2b520*/  @!P0 ST.E desc[UR46][R4.64], R3 ;  /* 0x0000000304008985 */ /* 0x0041e4000c10192e */
.L_x_6892:
[----:B------:R-:W2:Y:S01]  /*2b530*/  LDL R80, [R1+0x424] ;  /* 0x0004240001507983 */ /* 0x000ea20000100800 */
[----:B------:R-:W3:Y:S01]  /*2b540*/  LDC R83, c[0x0][0xce8] ;  /* 0x00033a00ff537b82 */ /* 0x000ee20000000800 */
[----:B------:R-:W-:Y:S02]  /*2b550*/  ULDC.64 UR4, c[0x0][0xba0] ;  /* 0x0002e80000047ab9 */ /* 0x000fe40000000a00 */
[----:B0-----:R-:W-:Y:S01]  /*2b560*/  IMAD R3, R81, UR4, RZ ;  /* 0x0000000451037c24 */ /* 0x001fe2000f8e02ff */
[----:B------:R0:W5:Y:S04]  /*2b570*/  LD.E.128 R4, desc[UR46][R20.64] ;  /* 0x0000002e14047980 */ /* 0x000168000c101d00 */
[----:B------:R-:W4:Y:S01]  /*2b580*/  LDC R0, c[0x0][0xbc8] ;  /* 0x0002f200ff007b82 */ /* 0x000f220000000800 */
[----:B------:R-:W5:Y:S04]  /*2b590*/  LD.E.128 R8, desc[UR46][R10.64] ;  /* 0x0000002e0a087980 */ /* 0x000f68000c101d00 */
[----:B------:R-:W5:Y:S04]  /*2b5a0*/  LD.E.128 R12, desc[UR46][R12.64] ;  /* 0x0000002e0c0c7980 */ /* 0x000f68000c101d00 */
[----:B------:R-:W5:Y:S04]  /*2b5b0*/  LD.E.128 R24, desc[UR46][R24.64] ;  /* 0x0000002e18187980 */ /* 0x000f68000c101d00 */
[----:B------:R-:W5:Y:S01]  /*2b5c0*/  LD.E.128 R28, desc[UR46][R28.64] ;  /* 0x0000002e1c1c7980 */ /* 0x000f62000c101d00 */
[----:B---3--:R-:W-:Y:S01]  /*2b5d0*/  ISETP.NE.AND P1, PT, R83, 0x1, PT ;  /* 0x000000015300780c */ /* 0x008fe20003f25270 */
[----:B------:R-:W-:-:S02]  /*2b5e0*/  IMAD R3, R76, UR5, R3 ;  /* 0x000000054c037c24 */ /* 0x000fc4000f8e0203 */
[----:B------:R-:W5:Y:S04]  /*2b5f0*/  LD.E.128 R32, desc[UR46][R32.64] ;  /* 0x0000002e20207980 */ /* 0x000f68000c101d00 */
[----:B------:R-:W5:Y:S04]  /*2b600*/  LD.E.128 R36, desc[UR46][R36.64] ;  /* 0x0000002e24247980 */ /* 0x000f68000c101d00 */
[----:B------:R-:W5:Y:S02]  /*2b610*/  LD.E.128 R40, desc[UR46][R40.64] ;  /* 0x0000002e28287980 */ /* 0x000f64000c101d00 */
[----:B------:R-:W3:Y:S01]  /*2b620*/  @P1 LDC R81, c[0x0][0xcec] ;  /* 0x00033b00ff511b82 */ /* 0x000ee20000000800 */
[----:B0-----:R-:W-:Y:S01]  /*2b630*/  IMAD.WIDE.U32 R20, R76, UR4, RZ ;  /* 0x000000044c147c25 */ /* 0x001fe2000f8e00ff */
[----:B------:R-:W-:Y:S01]  /*2b640*/  ULDC.64 UR4, c[0x0][0xbe8] ;  /* 0x0002fa0000047ab9 */ /* 0x000fe20000000a00 */
[----:B------:R-:W5:Y:S04]  /*2b650*/  LD.E.128 R44, desc[UR46][R44.64] ;  /* 0x0000002e2c2c7980 */ /* 0x000f68000c101d00 */
[----:B------:R-:W5:Y:S01]  /*2b660*/  LD.E.128 R48, desc[UR46][R48.64] ;  /* 0x0000002e30307980 */ /* 0x000f62000c101d00 */
[----:B------:R-:W0:Y:S01]  /*2b670*/  @P1 LDC R85, c[0x0][0xcf0] ;  /* 0x00033c00ff551b82 */ /* 0x000e220000000800 */
[----:B------:R-:W-:-:S02]  /*2b680*/  IMAD.IADD R21, R21, 0x1, R3 ;  /* 0x0000000115157824 */ /* 0x000fc400078e0203 */
[----:B------:R-:W-:Y:S01]  /*2b690*/  IMAD R79, R79, UR4, RZ ;  /* 0x000000044f4f7c24 */ /* 0x000fe2000f8e02ff */
[----:B------:R-:W5:Y:S01]  /*2b6a0*/  LD.E.128 R52, desc[UR46][R52.64] ;  /* 0x0000002e34347980 */ /* 0x000f62000c101d00 */
[----:B------:R-:W-:-:S03]  /*2b6b0*/  IMAD.WIDE.U32 R20, R216, UR4, R20 ;  /* 0x00000004d8147c25 */ /* 0x000fc6000f8e0014 */
[----:B------:R-:W5:Y:S01]  /*2b6c0*/  LD.E.128 R56, desc[UR46][R56.64] ;  /* 0x0000002e38387980 */ /* 0x000f62000c101d00 */
[----:B------:R-:W-:Y:S01]  /*2b6d0*/  IMAD R79, R216, UR5, R79 ;  /* 0x00000005d84f7c24 */ /* 0x000fe2000f8e024f */
[----:B------:R-:W-:Y:S01]  /*2b6e0*/  ULDC.64 UR4, c[0x0][0xbf0] ;  /* 0x0002fc0000047ab9 */ /* 0x000fe20000000a00 */
[-C--:B----4-:R-:W-:Y:S01]  /*2b6f0*/  ISETP.GE.AND P0, PT, R214, R0.reuse, PT ;  /* 0x00000000d600720c */ /* 0x090fe20003f06270 */
[----:B------:R-:W-:Y:S01]  /*2b700*/  IMAD R78, R78, UR4, RZ ;  /* 0x000000044e4e7c24 */ /* 0x000fe2000f8e02ff */
[----:B------:R-:W5:Y:S01]  /*2b710*/  LD.E.128 R60, desc[UR46][R60.64] ;  /* 0x0000002e3c3c7980 */ /* 0x000f62000c101d00 */
[----:B------:R-:W-:Y:S02]  /*2b720*/  IMAD.IADD R21, R21, 0x1, R79 ;  /* 0x0000000115157824 */ /* 0x000fe400078e024f */
[C---:B------:R-:W-:Y:S01]  /*2b730*/  IMAD R79, R77.reuse, UR5, R78 ;  /* 0x000000054d4f7c24 */ /* 0x040fe2000f8e024e */
[----:B------:R-:W5:Y:S01]  /*2b740*/  LD.E.128 R64, desc[UR46][R64.64] ;  /* 0x0000002e40407980 */ /* 0x000f62000c101d00 */
[----:B------:R-:W-:Y:S01]  /*2b750*/  IMAD.WIDE.U32 R20, R77, UR4, R20 ;  /* 0x000000044d147c25 */ /* 0x000fe2000f8e0014 */
[----:B------:R-:W-:Y:S01]  /*2b760*/  SEL R77, RZ, 0xffffffff, P0 ;  /* 0xffffffffff4d7807 */ /* 0x000fe20000000000 */
[----:B------:R-:W-:Y:S01]  /*2b770*/  ULDC.64 UR4, c[0x0][0xbe0] ;  /* 0x0002f80000047ab9 */ /* 0x000fe20000000a00 */
[----:B------:R-:W-:Y:S01]  /*2b780*/  ISETP.GE.AND P0, PT, R213, R0, PT ;  /* 0x00000000d500720c */ /* 0x000fe20003f06270 */
[----:B------:R-:W-:Y:S01]  /*2b790*/  IMAD.IADD R21, R21, 0x1, R79 ;  /* 0x0000000115157824 */ /* 0x000fe200078e024f */
[----:B------:R-:W5:Y:S02]  /*2b7a0*/  LD.E.128 R68, desc[UR46][R68.64] ;  /* 0x0000002e44447980 */ /* 0x000f64000c101d00 */
[----:B------:R-:W-:-:S02]  /*2b7b0*/  SEL R78, RZ, 0xffffffff, P0 ;  /* 0xffffffffff4e7807 */ /* 0x000fc40000000000 */
[----:B------:R-:W-:Y:S01]  /*2b7c0*/  ISETP.GE.AND P0, PT, R212, R0, PT ;  /* 0x00000000d400720c */ /* 0x000fe20003f06270 */
[----:B------:R-:W5:Y:S01]  /*2b7d0*/  LD.E.128 R72, desc[UR46][R72.64] ;  /* 0x0000002e48487980 */ /* 0x000f62000c101d00 */
[----:B------:R-:W-:Y:S01]  /*2b7e0*/  IMAD R87, R22, R83, RZ ;  /* 0x0000005316577224 */ /* 0x000fe200078e02ff */
[----:B------:R-:W-:Y:S01]  /*2b7f0*/  BSSY B1, `(.L_x_6893) ;  /* 0x000005a000017945 */ /* 0x000fe20003800000 */
[----:B------:R-:W-:Y:S01]  /*2b800*/  @!PT LDS RZ, [RZ] ;  /* 0x00000000fffff984 */ /* 0x000fe20000000800 */
[----:B------:R-:W-:Y:S01]  /*2b810*/  @!PT LDS RZ, [RZ] ;  /* 0x00000000fffff984 */ /* 0x000fe20000000800 */
[----:B------:R-:W-:Y:S01]  /*2b820*/  @!PT LDS RZ, [RZ] ;  /* 0x00000000fffff984 */ /* 0x000fe20000000800 */
[----:B------:R-:W-:Y:S01]  /*2b830*/  @!PT LDS RZ, [RZ] ;  /* 0x00000000fffff984 */ /* 0x000fe20000000800 */
[----:B------:R4:W-:Y:S06]  /*2b840*/  MEMBAR.ALL.CTA ;  /* 0x0000000000007992 */ /* 0x0009ec0000008000 */
[----:B----4-:R-:W4:Y:S01]  /*2b850*/  FENCE.VIEW.ASYNC.S ;  /* 0x00000000000073c6 */ /* 0x010f220000000000 */
[----:B--2---:R-:W-:-:S04]  /*2b860*/  IMAD R3, R80, 0x20, R220 ;  /* 0x0000002050037824 */ /* 0x004fc800078e02dc */
[----:B------:R-:W-:Y:S02]  /*2b870*/  IMAD.IADD R80, R194, 0x1, R3 ;  /* 0x00000001c2507824 */ /* 0x000fe400078e0203 */
[----:B------:R-:W-:Y:S02]  /*2b880*/  IMAD.IADD R194, R220, 0x1, R194 ;  /* 0x00000001dcc27824 */ /* 0x000fe400078e02c2 */
[----:B---3--:R-:W-:-:S04]  /*2b890*/  @P1 IMAD.HI.U32 R76, R80, R81, RZ ;  /* 0x00000051504c1227 */ /* 0x008fc800078e00ff */
[----:B------:R-:W-:Y:S01]  /*2b8a0*/  IMAD.MOV.U32 R3, RZ, RZ, R80 ;  /* 0x000000ffff037224 */ /* 0x000fe200078e0050 */
[----:B0-----:R-:W-:Y:S01]  /*2b8b0*/  @P1 SHF.R.U32.HI R3, RZ, R85, R76 ;  /* 0x00000055ff031219 */ /* 0x001fe2000001164c */
[----:B------:R-:W-:Y:S01]  /*2b8c0*/  IMAD.SHL.U32 R81, R77, 0x2, RZ ;  /* 0x000000024d517824 */ /* 0x000fe200078e00ff */
[----:B------:R-:W-:-:S03]  /*2b8d0*/  ISETP.GE.AND P1, PT, R215, R0, PT ;  /* 0x00000000d700720c */ /* 0x000fc60003f26270 */
[----:B------:R-:W-:Y:S01]  /*2b8e0*/  IMAD.MOV R79, RZ, RZ, -R3 ;  /* 0x000000ffff4f7224 */ /* 0x000fe200078e0a03 */
[----:B------:R-:W-:Y:S01]  /*2b8f0*/  SEL R76, RZ, 0x1, P1 ;  /* 0x00000001ff4c7807 */ /* 0x000fe20000800000 */
[----:B------:R-:W-:Y:S01]  /*2b900*/  IMAD.WIDE.U32 R20, R3, UR4, R20 ;  /* 0x0000000403147c25 */ /* 0x000fe2000f8e0014 */
[----:B------:R-:W-:Y:S02]  /*2b910*/  ISETP.GE.AND P1, PT, R194, R87, PT ;  /* 0x00000057c200720c */ /* 0x000fe40003f26270 */
[----:B------:R-:W-:Y:S01]  /*2b920*/  LOP3.LUT R76, R81, 0x2, R76, 0xe2, !PT ;  /* 0x00000002514c7812 */ /* 0x000fe200078ee24c */
[----:B------:R-:W-:Y:S01]  /*2b930*/  IMAD.SHL.U32 R81, R78, 0x4, RZ ;  /* 0x000000044e517824 */ /* 0x000fe200078e00ff */
[----:B------:R-:W-:Y:S01]  /*2b940*/  SEL R78, RZ, 0xffffffff, P0 ;  /* 0xffffffffff4e7807 */ /* 0x000fe20000000000 */
[----:B------:R-:W-:Y:S01]  /*2b950*/  IMAD R77, R83, R79, R80 ;  /* 0x0000004f534d7224 */ /* 0x000fe200078e0250 */
[----:B------:R-:W-:Y:S02]  /*2b960*/  SHF.R.S32.HI R79, RZ, 0x1f, R3 ;  /* 0x0000001fff4f7819 */ /* 0x000fe40000011403 */
[----:B------:R-:W-:-:S02]  /*2b970*/  ISETP.GE.AND P0, PT, R211, R0, PT ;  /* 0x00000000d300720c */ /* 0x000fc40003f06270 */
[----:B------:R-:W-:Y:S01]  /*2b980*/  LOP3.LUT R76, R81, 0x4, R76, 0xe2, !PT ;  /* 0x00000004514c7812 */ /* 0x000fe200078ee24c */
[----:B------:R-:W-:Y:S01]  /*2b990*/  IMAD.SHL.U32 R81, R78, 0x8, RZ ;  /* 0x000000084e517824 */ /* 0x000fe200078e00ff */
[----:B------:R-:W-:Y:S01]  /*2b9a0*/  SEL R78, RZ, 0xffffffff, P0 ;  /* 0xffffffffff4e7807 */ /* 0x000fe20000000000 */
[----:B------:R-:W-:Y:S01]  /*2b9b0*/  IMAD R80, R79, UR4, RZ ;  /* 0x000000044f507c24 */ /* 0x000fe2000f8e02ff */
[-C--:B------:R-:W-:Y:S02]  /*2b9c0*/  ISETP.GE.AND P0, PT, R210, R0.reuse, PT ;  /* 0x00000000d200720c */ /* 0x080fe40003f06270 */
[----:B------:R-:W-:Y:S01]  /*2b9d0*/  LOP3.LUT R76, R81, 0x8, R76, 0xe2, !PT ;  /* 0x00000008514c7812 */ /* 0x000fe200078ee24c */
[----:B------:R-:W-:Y:S01]  /*2b9e0*/  IMAD R79, R3, UR5, R80 ;  /* 0x00000005034f7c24 */ /* 0x000fe2000f8e0250 */
[----:B------:R-:W-:Y:S01]  /*2b9f0*/  SEL R3, RZ, 0xffffffff, P0 ;  /* 0xffffffffff037807 */ /* 0x000fe20000000000 */
[----:B------:R-:W-:Y:S01]  /*2ba00*/  IMAD.SHL.U32 R81, R78, 0x10, RZ ;  /* 0x000000104e517824 */ /* 0x000fe200078e00ff */
[----:B------:R-:W-:Y:S01]  /*2ba10*/  SHF.R.S32.HI R78, RZ, 0x1f, R77 ;  /* 0x0000001fff4e7819 */ /* 0x000fe2000001144d */
[----:B------:R-:W-:Y:S01]  /*2ba20*/  ULDC.64 UR4, c[0x0][0xbd8] ;  /* 0x0002f60000047ab9 */ /* 0x000fe20000000a00 */
[----:B------:R-:W-:Y:S01]  /*2ba30*/  ISETP.GE.AND P0, PT, R218, R0, PT ;  /* 0x00000000da00720c */ /* 0x000fe20003f06270 */
[----:B------:R-:W-:Y:S01]  /*2ba40*/  IMAD.SHL.U32 R3, R3, 0x20, RZ ;  /* 0x0000002003037824 */ /* 0x000fe200078e00ff */
[----:B------:R-:W-:Y:S01]  /*2ba50*/  LOP3.LUT R76, R81, 0x10, R76, 0xe2, !PT ;  /* 0x00000010514c7812 */ /* 0x000fe200078ee24c */
[----:B------:R-:W-:-:S02]  /*2ba60*/  IMAD.IADD R21, R21, 0x1, R79 ;  /* 0x0000000115157824 */ /* 0x000fc400078e024f */
[----:B------:R-:W-:Y:S01]  /*2ba70*/  IMAD R78, R78, UR4, RZ ;  /* 0x000000044e4e7c24 */ /* 0x000fe2000f8e02ff */
[----:B------:R-:W-:Y:S01]  /*2ba80*/  LOP3.LUT R76, R3, 0x20, R76, 0xe2, !PT ;  /* 0x00000020034c7812 */ /* 0x000fe200078ee24c */
[----:B------:R-:W-:Y:S01]  /*2ba90*/  IMAD.WIDE.U32 R20, R77, UR4, R20 ;  /* 0x000000044d147c25 */ /* 0x000fe2000f8e0014 */
[----:B------:R-:W-:Y:S02]  /*2baa0*/  SEL R3, RZ, 0x40, P0 ;  /* 0x00000040ff037807 */ /* 0x000fe40000000000 */
[----:B------:R-:W-:Y:S01]  /*2bab0*/  ISETP.GE.AND P0, PT, R217, R0, PT ;  /* 0x00000000d900720c */ /* 0x000fe20003f06270 */
[----:B------:R-:W-:Y:S01]  /*2bac0*/  IMAD R79, R77, UR5, R78 ;  /* 0x000000054d4f7c24 */ /* 0x000fe2000f8e024e */
[----:B------:R-:W-:Y:S01]  /*2bad0*/  LOP3.LUT R22, R76, R3, RZ, 0xfc, !PT ;  /* 0x000000034c167212 */ /* 0x000fe200078efcff */
[----:B------:R-:W-:Y:S01]  /*2bae0*/  VIADD R3, R2, 0x38820 ;  /* 0x0003882002037836 */ /* 0x000fe20000000000 */
[----:B------:R-:W-:Y:S01]  /*2baf0*/  ULDC.64 UR4, c[0x0][0xb80] ;  /* 0x0002e00000047ab9 */ /* 0x000fe20000000a00 */
[----:B------:R-:W-:Y:S01]  /*2bb00*/  IMAD.IADD R77, R21, 0x1, R79 ;  /* 0x00000001154d7824 */ /* 0x000fe200078e024f */
[----:B------:R-:W-:-:S02]  /*2bb10*/  LEA R84, P2, R20, UR4, 0x1 ;  /* 0x0000000414547c11 */ /* 0x000fc4000f8408ff */
[----:B------:R-:W-:Y:S02]  /*2bb20*/  PRMT R3, RZ, 0x654, R3 ;  /* 0x00000654ff037816 */ /* 0x000fe40000000003 */
[----:B------:R-:W-:Y:S02]  /*2bb30*/  SEL R21, RZ, 0x80, P0 ;  /* 0x00000080ff157807 */ /* 0x000fe40000000000 */
[----:B------:R-:W-:Y:S01]  /*2bb40*/  LEA.HI.X R85, R20, UR5, R77, 0x1, P2 ;  /* 0x0000000514557c11 */ /* 0x000fe200090f0c4d */
[----:B----4-:R0:W-:Y:S01]  /*2bb50*/  SYNCS.ARRIVE.TRANS64.RED.A1T0 RZ, [R3+URZ], RZ ;  /* 0x000000ff03ff79a7 */ /* 0x0101e2000810043f */
[----:B------:R2:W3:Y:S01]  /*2bb60*/  SHFL.IDX PT, R20, R84, RZ, 0x181f ;  /* 0x00181fff54147589 */ /* 0x0004e200000e0000 */
[----:B0-----:R-:W-:-:S03]  /*2bb70*/  LOP3.LUT R3, R22, R21, RZ, 0xfc, !PT ;  /* 0x0000001516037212 */ /* 0x001fc600078efcff */
[----:B------:R2:W0:Y:S01]  /*2bb80*/  SHFL.IDX PT, R21, R85, RZ, 0x181f ;  /* 0x00181fff55157589 */ /* 0x00042200000e0000 */
[----:B------:R-:W-:Y:S05]  /*2bb90*/  @P1 BRA `(.L_x_6894) ;  /* 0x00000000007c1947 */ /* 0x000fea0003800000 */
[-C--:B------:R-:W-:Y:S02]  /*2bba0*/  ISETP.GE.AND P1, PT, R214, R0.reuse, PT ;  /* 0x00000000d600720c */ /* 0x080fe40003f26270 */
[-C--:B------:R-:W-:Y:S02]  /*2bbb0*/  ISETP.GE.AND P0, PT, R215, R0.reuse, PT ;  /* 0x00000000d700720c */ /* 0x080fe40003f06270 */
[-C--:B------:R-:W-:Y:S02]  /*2bbc0*/  ISETP.GE.AND P5, PT, R213, R0.reuse, PT ;  /* 0x00000000d500720c */ /* 0x080fe40003fa6270 */
[----:B------:R-:W-:-:S07]  /*2bbd0*/  ISETP.GE.AND P3, PT, R212, R0, PT ;  /* 0x00000000d400720c */ /* 0x000fce0003f66270 */
[C---:B---3--:R-:W-:Y:S02]  /*2bbe0*/  @!P1 LEA R76, P2, R214.reuse, R20, 0x1 ;  /* 0x00000014d64c9211 */ /* 0x048fe400078408ff */
[----:B0-----:R-:W-:Y:S02]  /*2bbf0*/  @!P0 IMAD.WIDE R78, R215, 0x2, R20 ;  /* 0x00000002d74e8825 */ /* 0x001fe400078e0214 */
[----:B------:R-:W-:Y:S02]  /*2bc00*/  @!P1 LEA.HI.X R77, R214, R21, R228, 0x1, P2 ;  /* 0x00000015d64d9211 */ /* 0x000fe400010f0ce4 */
[----:B------:R-:W-:Y:S01]  /*2bc10*/  ISETP.GE.AND P2, PT, R211, R0, PT ;  /* 0x00000000d300720c */ /* 0x000fe20003f46270 */
        /* <DEDUP_REMOVED lines=13> */
[-C--:B---3--:R-:W-:Y:S02]  /*2bcf0*/  @P0 LEA R12, P3, R218, R20.reuse, 0x1 ;  /* 0x00000014da0c0211 */ /* 0x088fe400078608ff */
        /* <DEDUP_REMOVED lines=9> */
.L_x_6894:
[----:B------:R-:W-:Y:S05]  /*2bd90*/  BSYNC B1 ;  /* 0x0000000000017941 */ /* 0x000fea0003800000 */
.L_x_6893:
[----:B----45:R-:W-:Y:S01]  /*2bda0*/  VIADD R4, R194, 0x20 ;  /* 0x00000020c2047836 */ /* 0x030fe20000000000 */
[----:B------:R4:W0:Y:S04]  /*2bdb0*/  SHFL.IDX PT, R7, R85, 0x1, 0x181f ;  /* 0x00381f0055077f89 */ /* 0x00082800000e0000 */
[----:B------:R-:W-:Y:S01]  /*2bdc0*/  ISETP.GE.AND P0, PT, R4, R87, PT ;  /* 0x000000570400720c */ /* 0x000fe20003f06270 */
[----:B------:R4:W0:-:S12]  /*2bdd0*/  SHFL.IDX PT, R6, R84, 0x1, 0x181f ;  /* 0x00381f0054067f89 */ /* 0x00081800000e0000 */
[----:B----4-:R-:W-:Y:S05]  /*2bde0*/  @P0 BRA `(.L_x_6895) ;  /* 0x0000000c00dc0947 */ /* 0x010fea0003800000 */
[-C--:B------:R-:W-:Y:S02]  /*2bdf0*/  ISETP.GE.AND P5, PT, R214, R0.reuse, PT ;  /* 0x00000000d600720c */ /* 0x080fe40003fa6270 */
[-C--:B------:R-:W-:Y:S02]  /*2be00*/  ISETP.GE.AND P6, PT, R215, R0.reuse, PT ;  /* 0x00000000d700720c */ /* 0x080fe40003fc6270 */
[-C--:B------:R-:W-:Y:S02]  /*2be10*/  ISETP.GE.AND P3, PT, R213, R0.reuse, PT ;  /* 0x00000000d500720c */ /* 0x080fe40003f66270 */
[-C--:B------:R-:W-:Y:S02]  /*2be20*/  ISETP.GE.AND P2, PT, R212, R0.reuse, PT ;  /* 0x00000000d400720c */ /* 0x080fe40003f46270 */
[-C--:B------:R-:W-:Y:S02]  /*2be30*/  ISETP.GE.AND P1, PT, R211, R0.reuse, PT ;  /* 0x00000000d300720c */ /* 0x080fe40003f26270 */
[----:B------:R-:W-:-:S03]  /*2be40*/  ISETP.GE.AND P0, PT, R210, R0, PT ;  /* 0x00000000d200720c */ /* 0x000fc60003f06270 */
[CC--:B0-----:R-:W-:Y:S02]  /*2be50*/  @!P5 LEA R12, P4, R214.reuse, R6.reuse, 0x1 ;  /* 0x00000006d60cd211 */ /* 0x0c1fe400078808ff */
[----:B------:R-:W-:Y:S02]  /*2be60*/  @!P6 IMAD.WIDE R4, R215, 0x2, R6 ;  /* 0x00000002d704e825 */ /* 0x000fe400078e0206 */
[----:B------:R-:W-:Y:S02]  /*2be70*/  @!P5 LEA.HI.X R13, R214, R7, R228, 0x1, P4 ;  /* 0x00000007d60dd211 */ /* 0x000fe400020f0ce4 */
[----:B------:R-:W-:Y:S01]  /*2be80*/  LOP3.LUT P4, RZ, R22, 0x40, RZ, 0xc0, !PT ;  /* 0x0000004016ff7812 */ /* 0x000fe2000788c0ff */
[----:B------:R0:W-:Y:S01]  /*2be90*/  @!P6 ST.E.128 desc[UR46][R4.64], R8 ;  /* 0x000000080400e985 */ /* 0x0001e2000c101d2e */
[----:B------:R-:W-:-:S03]  /*2bea0*/  @!P3 LEA R14, P6, R213, R6, 0x1 ;  /* 0x00000006d50eb211 */ /* 0x000fc600078c08ff */
[----:B------:R4:W-:Y:S01]  /*2beb0*/  @!P5 ST.E.128 desc[UR46][R12.64], R24 ;  /* 0x000000180c00d985 */ /* 0x0009e2000c101d2e */
[-C--:B------:R-:W-:Y:S02]  /*2bec0*/  @!P3 LEA.HI.X R15, R213, R7.reuse, R227, 0x1, P6 ;  /* 0x00000007d50fb211 */ /* 0x080fe400030f0ce3 */
[-C--:B---3--:R-:W-:Y:S02]  /*2bed0*/  @!P2 LEA R20, P5, R212, R6.reuse, 0x1 ;  /* 0x00000006d414a211 */ /* 0x088fe400078a08ff */
[CC--:B------:R-:W-:Y:S01]  /*2bee0*/  @!P1 LEA R28, P6, R211.reuse, R6.reuse, 0x1 ;  /* 0x00000006d31c9211 */ /* 0x0c0fe200078c08ff */
        /* <DEDUP_REMOVED lines=17> */
.L_x_6890:
[----:B------:R-:W-:Y:S01]  /*2c000*/  ULDC.64 UR4, c[0x0][0xd00] ;  /* 0x0003400000047ab9 */ /* 0x000fe20000000a00 */
[----:B------:R-:W0:Y:S01]  /*2c010*/  LDC.64 R4, c[0x0][0xd00] ;  /* 0x00034000ff047b82 */ /* 0x000e220000000a00 */
[----:B------:R-:W-:Y:S01]  /*2c020*/  ISETP.NE.U32.AND P0, PT, RZ, UR4, PT ;  /* 0x00000004ff007c0c */ /* 0x000fe2000bf05070 */
[----:B------:R-:W-:-:S03]  /*2c030*/  IMAD.MOV.U32 R3, RZ, RZ, RZ ;  /* 0x000000ffff037224 */ /* 0x000fc600078e00ff */
[----:B------:R-:W-:Y:S01]  /*2c040*/  ISETP.NE.AND.EX P0, PT, RZ, UR5, PT, P0 ;  /* 0x00000005ff007c0c */ /* 0x000fe2000bf05300 */
[----:B------:R-:W-:Y:S02]  /*2c050*/  ULDC.64 UR4, c[0x0][0xd08] ;  /* 0x0003420000047ab9 */ /* 0x000fe40000000a00 */
[----:B------:R-:W-:Y:S01]  /*2c060*/  ISETP.NE.U32.AND P1, PT, RZ, UR4, PT ;  /* 0x00000004ff007c0c */ /* 0x000fe2000bf25070 */
[----:B------:R-:W1:Y:S03]  /*2c070*/  LDC R25, c[0x0][0xce8] ;  /* 0x00033a00ff197b82 */ /* 0x000e660000000800 */
[----:B------:R-:W-:Y:S01]  /*2c080*/  ISETP.NE.AND.EX P1, PT, RZ, UR5, PT, P1 ;  /* 0x00000005ff007c0c */ /* 0x000fe2000bf25310 */
[----:B0-----:R-:W-:-:S12]  /*2c090*/  IMAD.WIDE R4, R219, 0x4, R4 ;  /* 0x00000004db047825 */ /* 0x001fd800078e0204 */
[----:B------:R-:W0:Y:S01]  /*2c0a0*/  @P1 LDC.64 R6, c[0x0][0xd08] ;  /* 0x00034200ff061b82 */ /* 0x000e220000000a00 */
[----:B------:R-:W-:Y:S02]  /*2c0b0*/  ULDC UR4, c[0x0][0xb88] ;  /* 0x0002e20000047ab9 */ /* 0x000fe40000000800 */
[----:B------:R-:W-:Y:S01]  /*2c0c0*/  IMAD.U32 R0, RZ, RZ, UR4 ;  /* 0x00000004ff007e24 */ /* 0x000fe2000f8e00ff */
[----:B------:R0:W5:Y:S02]  /*2c0d0*/  @P0 LDG.E R3, desc[UR46][R4.64] ;  /* 0x0000002e04030981 */ /* 0x000164000c1e1900 */
[----:B0-----:R-:W-:-:S05]  /*2c0e0*/  @P1 IMAD.WIDE R6, R219, 0x4, R6 ;  /* 0x00000004db061825 */ /* 0x001fca00078e0206 */
[----:B------:R0:W5:Y:S01]  /*2c0f0*/  @P1 LDG.E R0, desc[UR46][R6.64] ;  /* 0x0000002e06001981 */ /* 0x000162000c1e1900 */
[----:B------:R-:W-:Y:S02]  /*2c100*/  ISETP.GE.AND P2, PT, R229, 0x40, PT ;  /* 0x00000040e500780c */ /* 0x000fe40003f46270 */
[----:B------:R-:W-:Y:S01]  /*2c110*/  SHF.R.S32.HI R8, RZ, 0x1f, R219 ;  /* 0x0000001fff087819 */ /* 0x000fe200000114db */
[----:B-1----:R-:W-:Y:S10]  /*2c120*/  @P1 BRA `(.L_x_6896) ;  /* 0x0000000000101947 */ /* 0x002ff40003800000 */
[----:B------:R-:W-:Y:S05]  /*2c130*/  @!P0 BRA `(.L_x_6896) ;  /* 0x00000000000c8947 */ /* 0x000fea0003800000 */
[----:B0-----:R-:W2:Y:S04]  /*2c140*/  LDG.E R7, desc[UR46][R4.64] ;  /* 0x0000002e04077981 */ /* 0x001ea8000c1e1900 */
[----:B-----5:R-:W2:Y:S02]  /*2c150*/  LDG.E R0, desc[UR46][R4.64+0x4] ;  /* 0x0000042e04007981 */ /* 0x020ea4000c1e1900 */
[----:B--2---:R-:W-:-:S07]  /*2c160*/  IMAD.IADD R0, R0, 0x1, -R7 ;  /* 0x0000000100007824 */ /* 0x004fce00078e0a07 */
.L_x_6896:
[----:B------:R-:W-:Y:S01]  /*2c170*/  BSSY B1, `(.L_x_6897) ;  /* 0x000002d000017945 */ /* 0x000fe20003800000 */
[----:B------:R-:W-:Y:S02]  /*2c180*/  SHF.R.S32.HI R12, RZ, 0x1f, R216 ;  /* 0x0000001fff0c7819 */ /* 0x000fe400000114d8 */
[----:B------:R-:W-:Y:S02]  /*2c190*/  SEL R13, R219, RZ, !P0 ;  /* 0x000000ffdb0d7207 */ /* 0x000fe40004000000 */
[----:B------:R-:W-:Y:S02]  /*2c1a0*/  SEL R14, R8, RZ, !P0 ;  /* 0x000000ff080e7207 */ /* 0x000fe40004000000 */
[----:B-----5:R-:W-:Y:S01]  /*2c1b0*/  SHF.R.S32.HI R10, RZ, 0x1f, R3 ;  /* 0x0000001fff0a7819 */ /* 0x020fe20000011403 */
[----:B------:R-:W-:Y:S06]  /*2c1c0*/  @P2 BRA `(.L_x_6898) ;  /* 0x00000000009c2947 */ /* 0x000fec0003800000 */
[----:B------:R-:W1:Y:S01]  /*2c1d0*/  S2R R5, SR_TID.X ;  /* 0x0000000000057919 */ /* 0x000e620000002100 */
[----:B------:R-:W5:Y:S02]  /*2c1e0*/  LDC R11, c[0x0][0xce8] ;  /* 0x00033a00ff0b7b82 */ /* 0x000f640000000800 */
[----:B-----5:R-:W-:Y:S01]  /*2c1f0*/  IMAD R4, R0, R11, RZ ;  /* 0x0000000b00047224 */ /* 0x020fe200078e02ff */
[----:B-1----:R-:W-:-:S04]  /*2c200*/  IADD3 R8, R194, -0x80, R5 ;  /* 0xffffff80c2087810 */ /* 0x002fc80007ffe005 */
[----:B------:R-:W-:-:S13]  /*2c210*/  ISETP.GE.AND P0, PT, R8, R4, PT ;  /* 0x000000040800720c */ /* 0x000fda0003f06270 */
[----:B------:R-:W-:Y:S05]  /*2c220*/  @P0 BRA `(.L_x_6898) ;  /* 0x0000000000840947 */ /* 0x000fea0003800000 */
[----:B------:R-:W-:Y:S01]  /*2c230*/  ISETP.NE.AND P0, PT, R11, 0x1, PT ;  /* 0x000000010b00780c */ /* 0x000fe20003f05270 */
[----:B------:R-:W-:Y:S01]  /*2c240*/  ULDC.64 UR4, c[0x0][0xc90] ;  /* 0x0003240000047ab9 */ /* 0x000fe20000000a00 */
[----:B------:R-:W-:Y:S02]  /*2c250*/  IMAD.MOV.U32 R4, RZ, RZ, R3 ;  /* 0x000000ffff047224 */ /* 0x000fe400078e0003 */
[----:B------:R-:W-:Y:S02]  /*2c260*/  IMAD R9, R12, UR4, RZ ;  /* 0x000000040c097c24 */ /* 0x000fe4000f8e02ff */
[----:B------:R-:W-:Y:S02]  /*2c270*/  IMAD.MOV.U32 R5, RZ, RZ, R10 ;  /* 0x000000ffff057224 */ /* 0x000fe400078e000a */
[----:B0-----:R-:W-:Y:S02]  /*2c280*/  IMAD.MOV.U32 R7, RZ, RZ, R8 ;  /* 0x000000ffff077224 */ /* 0x001fe400078e0008 */
[----:B------:R-:W-:-:S03]  /*2c290*/  IMAD.WIDE.U32 R4, R216, UR4, R4 ;  /* 0x00000004d8047c25 */ /* 0x000fc6000f8e0004 */
[----:B----4-:R-:W0:Y:S01]  /*2c2a0*/  @P0 LDC R15, c[0x0][0xcec] ;  /* 0x00033b00ff0f0b82 */ /* 0x010e220000000800 */
[----:B------:R-:W-:Y:S01]  /*2c2b0*/  IMAD R9, R216, UR5, R9 ;  /* 0x00000005d8097c24 */ /* 0x000fe2000f8e0209 */
[----:B------:R-:W-:-:S03]  /*2c2c0*/  ULDC.64 UR4, c[0x0][0xc98] ;  /* 0x0003260000047ab9 */ /* 0x000fc60000000a00 */
[----:B------:R-:W-:-:S03]  /*2c2d0*/  IMAD.IADD R5, R5, 0x1, R9 ;  /* 0x0000000105057824 */ /* 0x000fc600078e0209 */
[----:B------:R-:W1:Y:S01]  /*2c2e0*/  @P0 LDC R21, c[0x0][0xcf0] ;  /* 0x00033c00ff150b82 */ /* 0x000e620000000800 */
[----:B------:R-:W-:-:S04]  /*2c2f0*/  IMAD.WIDE.U32 R4, R13, UR4, R4 ;  /* 0x000000040d047c25 */ /* 0x000fc8000f8e0004 */
[----:B0-----:R-:W-:-:S05]  /*2c300*/  @P0 IMAD.HI.U32 R6, R8, R15, RZ ;  /* 0x0000000f08060227 */ /* 0x001fca00078e00ff */
[----:B-1----:R-:W-:Y:S01]  /*2c310*/  @P0 SHF.R.U32.HI R7, RZ, R21, R6 ;  /* 0x00000015ff070219 */ /* 0x002fe20000011606 */
        /* <DEDUP_REMOVED lines=18> */
.L_x_6898:
[----:B------:R-:W-:Y:S05]  /*2c440*/  BSYNC B1 ;  /* 0x0000000000017941 */ /* 0x000fea0003800000 */
.L_x_6897:
[----:B01----:R-:W5:Y:S01]  /*2c450*/  LDL R7, [R1+0x424] ;  /* 0x0004240001077983 */ /* 0x003f620000100800 */
[----:B------:R-:W-:Y:S01]  /*2c460*/  ISETP.NE.AND P0, PT, R25, 0x1, PT ;  /* 0x000000011900780c */ /* 0x000fe20003f05270 */
[----:B------:R-:W0:Y:S01]  /*2c470*/  LDC R21, c[0x0][0xbc8] ;  /* 0x0002f200ff157b82 */ /* 0x000e220000000800 */
[----:B------:R-:W-:Y:S01]  /*2c480*/  ULDC.64 UR4, c[0x0][0xba0] ;  /* 0x0002e80000047ab9 */ /* 0x000fe20000000a00 */
[----:B------:R-:W-:Y:S01]  /*2c490*/  IMAD R27, R0, R25, RZ ;  /* 0x00000019001b7224 */ /* 0x000fe200078e02ff */
[----:B------:R-:W-:Y:S01]  /*2c4a0*/  BSSY B1, `(.L_x_6899) ;  /* 0x0000067000017945 */ /* 0x000fe20003800000 */
[----:B------:R-:W-:Y:S02]  /*2c4b0*/  IMAD R6, R10, UR4, RZ ;  /* 0x000000040a067c24 */ /* 0x000fe4000f8e02ff */
[----:B------:R-:W-:-:S04]  /*2c4c0*/  IMAD.WIDE.U32 R4, R3, UR4, RZ ;  /* 0x0000000403047c25 */ /* 0x000fc8000f8e00ff */
[----:B------:R-:W-:Y:S01]  /*2c4d0*/  IMAD R3, R3, UR5, R6 ;  /* 0x0000000503037c24 */ /* 0x000fe2000f8e0206 */
[----:B------:R-:W-:Y:S01]  /*2c4e0*/  ULDC.64 UR4, c[0x0][0xbe8] ;  /* 0x0002fa0000047ab9 */ /* 0x000fe20000000a00 */
[----:B------:R-:W1:Y:S02]  /*2c4f0*/  @P0 LDC R9, c[0x0][0xcec] ;  /* 0x00033b00ff090b82 */ /* 0x000e640000000800 */
[----:B------:R-:W-:Y:S02]  /*2c500*/  IMAD.IADD R5, R5, 0x1, R3 ;  /* 0x0000000105057824 */ /* 0x000fe400078e0203 */
[----:B------:R-:W-:Y:S02]  /*2c510*/  IMAD R3, R12, UR4, RZ ;  /* 0x000000040c037c24 */ /* 0x000fe4000f8e02ff */
[C---:B------:R-:W-:Y:S02]  /*2c520*/  IMAD.WIDE.U32 R4, R216.reuse, UR4, R4 ;  /* 0x00000004d8047c25 */ /* 0x040fe4000f8e0004 */
[----:B------:R-:W2:Y:S02]  /*2c530*/  @P0 LDC R11, c[0x0][0xcf0] ;  /* 0x00033c00ff0b0b82 */ /* 0x000ea40000000800 */
[----:B------:R-:W-:Y:S01]  /*2c540*/  IMAD R3, R216, UR5, R3 ;  /* 0x00000005d8037c24 */ /* 0x000fe2000f8e0203 */
[----:B------:R-:W-:Y:S01]  /*2c550*/  ULDC.64 UR4, c[0x0][0xbf0] ;  /* 0x0002fc0000047ab9 */ /* 0x000fe20000000a00 */
[----:B0-----:R-:W-:-:S02]  /*2c560*/  ISETP.GE.AND P1, PT, R214, R21, PT ;  /* 0x00000015d600720c */ /* 0x001fc40003f26270 */
[----:B------:R-:W-:Y:S01]  /*2c570*/  IMAD.IADD R5, R5, 0x1, R3 ;  /* 0x0000000105057824 */ /* 0x000fe200078e0203 */
[-C--:B------:R-:W-:Y:S01]  /*2c580*/  ISETP.GE.AND P2, PT, R215, R21.reuse, PT ;  /* 0x00000015d700720c */ /* 0x080fe20003f46270 */
[----:B------:R-:W-:Y:S01]  /*2c590*/  IMAD R3, R14, UR4, RZ ;  /* 0x000000040e037c24 */ /* 0x000fe2000f8e02ff */
[----:B------:R-:W-:Y:S01]  /*2c5a0*/  SEL R10, RZ, 0xffffffff, P1 ;  /* 0xffffffffff0a7807 */ /* 0x000fe20000800000 */
[----:B------:R-:W-:Y:S01]  /*2c5b0*/  IMAD.WIDE.U32 R4, R13, UR4, R4 ;  /* 0x000000040d047c25 */ /* 0x000fe2000f8e0004 */
[----:B------:R-:W-:-:S03]  /*2c5c0*/  ISETP.GE.AND P1, PT, R212, R21, PT ;  /* 0x00000015d400720c */ /* 0x000fc60003f26270 */
[----:B------:R-:W-:Y:S01]  /*2c5d0*/  IMAD R3, R13, UR5, R3 ;  /* 0x000000050d037c24 */ /* 0x000fe2000f8e0203 */
[----:B------:R-:W-:Y:S01]  /*2c5e0*/  ULDC.64 UR4, c[0x0][0xbe0] ;  /* 0x0002f80000047ab9 */ /* 0x000fe20000000a00 */
[----:B------:R-:W-:Y:S02]  /*2c5f0*/  IMAD.SHL.U32 R10, R10, 0x2, RZ ;  /* 0x000000020a0a7824 */ /* 0x000fe400078e00ff */
[----:B------:R-:W-:Y:S02]  /*2c600*/  IMAD.IADD R5, R5, 0x1, R3 ;  /* 0x0000000105057824 */ /* 0x000fe400078e0203 */
[----:B-----5:R-:W-:-:S04]  /*2c610*/  IMAD R7, R7, 0x20, R220 ;  /* 0x0000002007077824 */ /* 0x020fc800078e02dc */
[----:B------:R-:W-:Y:S01]  /*2c620*/  IMAD.IADD R8, R194, 0x1, R7 ;  /* 0x00000001c2087824 */ /* 0x000fe200078e0207 */
[----:B------:R-:W-:Y:S02]  /*2c630*/  SEL R7, RZ, 0x1, P2 ;  /* 0x00000001ff077807 */ /* 0x000fe40001000000 */
[----:B------:R-:W-:Y:S01]  /*2c640*/  ISETP.GE.AND P2, PT, R213, R21, PT ;  /* 0x00000015d500720c */ /* 0x000fe20003f46270 */
[----:B-1----:R-:W-:Y:S01]  /*2c650*/  @P0 IMAD.HI.U32 R6, R8, R9, RZ ;  /* 0x0000000908060227 */ /* 0x002fe200078e00ff */
[----:B------:R-:W-:Y:S02]  /*2c660*/  LOP3.LUT R9, R10, 0x2, R7, 0xe2, !PT ;  /* 0x000000020a097812 */ /* 0x000fe400078ee207 */
[----:B------:R-:W-:Y:S01]  /*2c670*/  SEL R10, RZ, 0xffffffff, P2 ;  /* 0xffffffffff0a7807 */ /* 0x000fe20001000000 */
[----:B------:R-:W-:Y:S01]  /*2c680*/  IMAD.MOV.U32 R3, RZ, RZ, R8 ;  /* 0x000000ffff037224 */ /* 0x000fe200078e0008 */
[----:B--2---:R-:W-:Y:S02]  /*2c690*/  @P0 SHF.R.U32.HI R3, RZ, R11, R6 ;  /* 0x0000000bff030219 */ /* 0x004fe40000011606 */
[----:B------:R-:W-:Y:S01]  /*2c6a0*/  SEL R11, RZ, 0xffffffff, P1 ;  /* 0xffffffffff0b7807 */ /* 0x000fe20000800000 */
[----:B------:R-:W-:Y:S01]  /*2c6b0*/  IMAD.SHL.U32 R10, R10, 0x4, RZ ;  /* 0x000000040a0a7824 */ /* 0x000fe200078e00ff */
[--C-:B------:R-:W-:Y:S01]  /*2c6c0*/  SHF.R.S32.HI R6, RZ, 0x1f, R3.reuse ;  /* 0x0000001fff067819 */ /* 0x100fe20000011403 */
[----:B------:R-:W-:Y:S01]  /*2c6d0*/  IMAD.MOV R7, RZ, RZ, -R3 ;  /* 0x000000ffff077224 */ /* 0x000fe200078e0a03 */
[-C--:B------:R-:W-:Y:S01]  /*2c6e0*/  ISETP.GE.AND P0, PT, R211, R21.reuse, PT ;  /* 0x00000015d300720c */ /* 0x080fe20003f06270 */
[----:B------:R-:W-:Y:S01]  /*2c6f0*/  IMAD.SHL.U32 R11, R11, 0x8, RZ ;  /* 0x000000080b0b7824 */ /* 0x000fe200078e00ff */
[----:B------:R-:W-:Y:S01]  /*2c700*/  LOP3.LUT R0, R10, 0x4, R9, 0xe2, !PT ;  /* 0x000000040a007812 */ /* 0x000fe200078ee209 */
[----:B------:R-:W-:Y:S01]  /*2c710*/  IMAD R6, R6, UR4, RZ ;  /* 0x0000000406067c24 */ /* 0x000fe2000f8e02ff */
[----:B------:R-:W-:Y:S01]  /*2c720*/  ISETP.GE.AND P2, PT, R217, R21, PT ;  /* 0x00000015d900720c */ /* 0x000fe20003f46270 */
[----:B------:R-:W-:-:S02]  /*2c730*/  IMAD R7, R25, R7, R8 ;  /* 0x0000000719077224 */ /* 0x000fc400078e0208 */
        /* <DEDUP_REMOVED lines=8> */
[----:B------:R-:W-:Y:S02]  /*2c7c0*/  IMAD.IADD R5, R5, 0x1, R9 ;  /* 0x0000000105057824 */ /* 0x000fe400078e0209 */
[----:B------:R-:W-:Y:S01]  /*2c7d0*/  IMAD R0, R0, UR4, RZ ;  /* 0x0000000400007c24 */ /* 0x000fe2000f8e02ff */
[----:B------:R-:W-:Y:S01]  /*2c7e0*/  LOP3.LUT R6, R6, 0x10, R3, 0xe2, !PT ;  /* 0x0000001006067812 */ /* 0x000fe200078ee203 */
[----:B------:R-:W-:Y:S01]  /*2c7f0*/  IMAD.WIDE.U32 R4, R7, UR4, R4 ;  /* 0x0000000407047c25 */ /* 0x000fe2000f8e0004 */
[----:B------:R-:W-:-:S02]  /*2c800*/  SEL R8, RZ, 0xffffffff, P0 ;  /* 0xffffffffff087807 */ /* 0x000fc40000000000 */
[----:B------:R-:W-:Y:S01]  /*2c810*/  ISETP.GE.AND P0, PT, R218, R21, PT ;  /* 0x00000015da00720c */ /* 0x000fe20003f06270 */
[----:B------:R-:W-:Y:S01]  /*2c820*/  IMAD R3, R7, UR5, R0 ;  /* 0x0000000507037c24 */ /* 0x000fe2000f8e0200 */
[----:B------:R-:W-:Y:S01]  /*2c830*/  ULDC.64 UR4, c[0x0][0xb80] ;  /* 0x0002e00000047ab9 */ /* 0x000fe20000000a00 */
[----:B------:R-:W-:Y:S01]  /*2c840*/  IMAD.IADD R0, R220, 0x1, R194 ;  /* 0x00000001dc007824 */ /* 0x000fe200078e02c2 */
[----:B------:R-:W-:Y:S01]  /*2c850*/  SEL R7, RZ, 0x40, P0 ;  /* 0x00000040ff077807 */ /* 0x000fe20000000000 */
[----:B------:R-:W-:Y:S01]  /*2c860*/  IMAD.SHL.U32 R9, R8, 0x20, RZ ;  /* 0x0000002008097824 */ /* 0x000fe200078e00ff */
[----:B------:R-:W-:Y:S01]  /*2c870*/  LEA R20, P1, R4, UR4, 0x1 ;  /* 0x0000000404147c11 */ /* 0x000fe2000f8208ff */
[----:B------:R-:W-:Y:S01]  /*2c880*/  IMAD.IADD R3, R5, 0x1, R3 ;  /* 0x0000000105037824 */ /* 0x000fe200078e0203 */
[----:B------:R-:W-:Y:S02]  /*2c890*/  ISETP.GE.AND P0, PT, R0, R27, PT ;  /* 0x0000001b0000720c */ /* 0x000fe40003f06270 */
[----:B------:R-:W-:-:S02]  /*2c8a0*/  LOP3.LUT R6, R9, 0x20, R6, 0xe2, !PT ;  /* 0x0000002009067812 */ /* 0x000fc400078ee206 */
[----:B------:R-:W-:Y:S02]  /*2c8b0*/  LEA.HI.X R3, R4, UR5, R3, 0x1, P1 ;  /* 0x0000000504037c11 */ /* 0x000fe400088f0c03 */
[----:B------:R-:W-:Y:S02]  /*2c8c0*/  LOP3.LUT R22, R6, R7, RZ, 0xfc, !PT ;  /* 0x0000000706167212 */ /* 0x000fe400078efcff */
[----:B------:R-:W-:Y:S01]  /*2c8d0*/  SEL R5, RZ, 0x80, P2 ;  /* 0x00000080ff057807 */ /* 0x000fe20001000000 */
[----:B------:R0:W1:Y:S03]  /*2c8e0*/  SHFL.IDX PT, R6, R20, RZ, 0x181f ;  /* 0x00181fff14067589 */ /* 0x00006600000e0000 */
[----:B------:R-:W-:Y:S01]  /*2c8f0*/  LOP3.LUT R24, R22, R5, RZ, 0xfc, !PT ;  /* 0x0000000516187212 */ /* 0x000fe200078efcff */
[----:B------:R0:W2:Y:S01]  /*2c900*/  SHFL.IDX PT, R7, R3, RZ, 0x181f ;  /* 0x00181fff03077589 */ /* 0x0000a200000e0000 */
[----:B------:R-:W-:Y:S05]  /*2c910*/  @P0 BRA `(.L_x_6900) ;  /* 0x00000000007c0947 */ /* 0x000fea0003800000 */
[-C--:B------:R-:W-:Y:S02]  /*2c920*/  ISETP.GE.AND P2, PT, R214, R21.reuse, PT ;  /* 0x00000015d600720c */ /* 0x080fe40003f46270 */
[-C--:B------:R-:W-:Y:S02]  /*2c930*/  ISETP.GE.AND P1, PT, R215, R21.reuse, PT ;  /* 0x00000015d700720c */ /* 0x080fe40003f26270 */
[-C--:B------:R-:W-:Y:S02]  /*2c940*/  ISETP.GE.AND P5, PT, R213, R21.reuse, PT ;  /* 0x00000015d500720c */ /* 0x080fe40003fa6270 */
[----:B------:R-:W-:-:S07]  /*2c950*/  ISETP.GE.AND P3, PT, R212, R21, PT ;  /* 0x00000015d400720c */ /* 0x000fce0003f66270 */
[CC--:B-1----:R-:W-:Y:S02]  /*2c960*/  @!P2 LEA R8, P0, R214.reuse, R6.reuse, 0x1 ;  /* 0x00000006d608a211 */ /* 0x0c2fe400078008ff */
[----:B--2---:R-:W-:Y:S02]  /*2c970*/  @!P1 IMAD.WIDE R4, R215, 0x2, R6 ;  /* 0x00000002d7049825 */ /* 0x004fe400078e0206 */
        /* <DEDUP_REMOVED lines=12> */
[----:B-1----:R-:W-:-:S02]  /*2ca40*/  @!P1 LEA R8, P6, R210, R6, 0x1 ;  /* 0x00000006d2089211 */ /* 0x002fc400078c08ff */
[CC--:B------:R-:W-:Y:S01]  /*2ca50*/  @!P2 LEA R4, P5, R211.reuse, R6.reuse, 0x1 ;  /* 0x00000006d304a211 */ /* 0x0c0fe200078a08ff */
[----:B------:R2:W-:Y:S01]  /*2ca60*/  @!P3 ST.E.128 desc[UR46][R12.64], RZ ;  /* 0x000000ff0c00b985 */ /* 0x0005e2000c101d2e */
[-C--:B------:R-:W-:Y:S02]  /*2ca70*/  @P0 LEA R14, P3, R218, R6.reuse, 0x1 ;  /* 0x00000006da0e0211 */ /* 0x080fe400078608ff */
[-C--:B------:R-:W-:Y:S02]  /*2ca80*/  @!P2 LEA.HI.X R5, R211, R7.reuse, R225, 0x1, P5 ;  /* 0x00000007d305a211 */ /* 0x080fe400028f0ce1 */
[----:B------:R-:W-:Y:S02]  /*2ca90*/  @P4 LEA R6, P5, R217, R6, 0x1 ;  /* 0x00000006d9064211 */ /* 0x000fe400078a08ff */
[-C--:B------:R-:W-:Y:S01]  /*2caa0*/  @!P1 LEA.HI.X R9, R210, R7.reuse, R224, 0x1, P6 ;  /* 0x00000007d2099211 */ /* 0x080fe200030f0ce0 */
[----:B------:R2:W-:Y:S01]  /*2cab0*/  @!P2 ST.E.128 desc[UR46][R4.64], RZ ;  /* 0x000000ff0400a985 */ /* 0x0005e2000c101d2e */
[----:B----4-:R-:W-:-:S02]  /*2cac0*/  @P0 LEA.HI.X R15, R218, R7, R223, 0x1, P3 ;  /* 0x00000007da0f0211 */ /* 0x010fc400018f0cdf */
[----:B------:R-:W-:Y:S01]  /*2cad0*/  @P4 LEA.HI.X R7, R217, R7, R222, 0x1, P5 ;  /* 0x00000007d9074211 */ /* 0x000fe200028f0cde */
[----:B------:R2:W-:Y:S04]  /*2cae0*/  @!P1 ST.E.128 desc[UR46][R8.64], RZ ;  /* 0x000000ff08009985 */ /* 0x0005e8000c101d2e */
[----:B------:R2:W-:Y:S04]  /*2caf0*/  @P0 ST.E.128 desc[UR46][R14.64], RZ ;  /* 0x000000ff0e000985 */ /* 0x0005e8000c101d2e */
[----:B------:R2:W-:Y:S02]  /*2cb00*/  @P4 ST.E.128 desc[UR46][R6.64], RZ ;  /* 0x000000ff06004985 */ /* 0x0005e4000c101d2e */
.L_x_6900:
[----:B------:R-:W-:Y:S05]  /*2cb10*/  BSYNC B1 ;  /* 0x0000000000017941 */ /* 0x000fea0003800000 */
.L_x_6899:
[----:B------:R-:W-:Y:S01]  /*2cb20*/  VIADD R0, R0, 0x20 ;  /* 0x0000002000007836 */ /* 0x000fe20000000000 */
[----:B--2---:R2:W0:Y:S04]  /*2cb30*/  SHFL.IDX PT, R7, R3, 0x1, 0x181f ;  /* 0x00381f0003077f89 */ /* 0x00442800000e0000 */
[----:B------:R-:W-:Y:S01]  /*2cb40*/  ISETP.GE.AND P0, PT, R0, R27, PT ;  /* 0x0000001b0000720c */ /* 0x000fe20003f06270 */
[----:B-1----:R2:W1:-:S12]  /*2cb50*/  SHFL.IDX PT, R6, R20, 0x1, 0x181f ;  /* 0x00381f0014067f89 */ /* 0x00245800000e0000 */
[----:B--2---:R-:W-:Y:S05]  /*2cb60*/  @P0 BRA `(.L_x_6895) ;  /* 0x00000000007c0947 */ /* 0x004fea0003800000 */
[-C--:B------:R-:W-:Y:S02]  /*2cb70*/  ISETP.GE.AND P6, PT, R215, R21.reuse, PT ;  /* 0x00000015d700720c */ /* 0x080fe40003fc6270 */
[-C--:B------:R-:W-:Y:S02]  /*2cb80*/  ISETP.GE.AND P5, PT, R214, R21.reuse, PT ;  /* 0x00000015d600720c */ /* 0x080fe40003fa6270 */
[-C--:B------:R-:W-:Y:S02]  /*2cb90*/  ISETP.GE.AND P4, PT, R213, R21.reuse, PT ;  /* 0x00000015d500720c */ /* 0x080fe40003f86270 */
[-C--:B------:R-:W-:Y:S02]  /*2cba0*/  ISETP.GE.AND P3, PT, R212, R21.reuse, PT ;  /* 0x00000015d400720c */ /* 0x080fe40003f66270 */
[-C--:B------:R-:W-:Y:S02]  /*2cbb0*/  ISETP.GE.AND P2, PT, R211, R21.reuse, PT ;  /* 0x00000015d300720c */ /* 0x080fe40003f46270 */
[----:B------:R-:W-:-:S03]  /*2cbc0*/  ISETP.GE.AND P1, PT, R210, R21, PT ;  /* 0x00000015d200720c */ /* 0x000fc60003f26270 */
[----:B01----:R-:W-:Y:S02]  /*2cbd0*/  @!P6 IMAD.WIDE R4, R215, 0x2, R6 ;  /* 0x00000002d704e825 */ /* 0x003fe400078e0206 */
[----:B------:R-:W-:-:S03]  /*2cbe0*/  @!P5 LEA R8, P0, R214, R6, 0x1 ;  /* 0x00000006d608d211 */ /* 0x000fc600078008ff */
[----:B------:R0:W-:Y:S01]  /*2cbf0*/  @!P6 ST.E.128 desc[UR46][R4.64], RZ ;  /* 0x000000ff0400e985 */ /* 0x0001e2000c101d2e */
[CC--:B------:R-:W-:Y:S02]  /*2cc00*/  @!P4 LEA R10, P6, R213.reuse, R6.reuse, 0x1 ;  /* 0x00000006d50ac211 */ /* 0x0c0fe400078c08ff */
        /* <DEDUP_REMOVED lines=10> */
[-C--:B----4-:R-:W-:Y:S01]  /*2ccb0*/  @!P2 LEA.HI.X R15, R211, R7.reuse, R225, 0x1, P4 ;  /* 0x00000007d30fa211 */ /* 0x090fe200020f0ce1 */
        /* <DEDUP_REMOVED lines=10> */
.L_x_6895:
[----:B------:R-:W-:Y:S05]  /*2cd60*/  BSYNC B0 ;  /* 0x0000000000007941 */ /* 0x000fea0003800000 */
.L_x_6889:
[----:B------:R-:W-:Y:S02]  /*2cd70*/  ULDC UR4, c[0x0][0xd3c] ;  /* 0x00034f0000047ab9 */ /* 0x000fe40000000800 */
[----:B---3--:R-:W-:-:S13]  /*2cd80*/  ISETP.GE.AND P0, PT, R115, UR4, PT ;  /* 0x0000000473007c0c */ /* 0x008fda000bf06270 */
[----:B------:R-:W-:Y:S05]  /*2cd90*/  @!P0 BRA `(.L_x_6901) ;  /* 0xfffffd4400d88947 */ /* 0x000fea000383ffff */
[----:B------:R-:W-:Y:S05]  /*2cda0*/  BRA `(.L_x_6680) ;  /* 0x0000008800f47947 */ /* 0x000fea0003800000 */
.L_x_6678:
        /* <DEDUP_REMOVED lines=16> */
.L_x_6902:
        /* <DEDUP_REMOVED lines=37> */
[----:B------:R-:W0:Y:S01]  /*2d100*/  LDC R10, c[0x0][0xd3c] ;  /* 0x00034f00ff0a7b82 */ /* 0x000e220000000800 */
[----:B------:R-:W-:Y:S01]  /*2d110*/  IMAD.MOV.U32 R4, RZ, RZ, R3 ;  /* 0x000000ffff047224 */ /* 0x000fe200078e0003 */
[----:B------:R-:W-:Y:S01]  /*2d120*/  UMOV UR4, URZ ;  /* 0x0000003f00047c82 */ /* 0x000fe20008000000 */
[----:B------:R-:W-:Y:S01]  /*2d130*/  ULDC UR7, c[0x0][0xd3c] ;  /* 0x00034f0000077ab9 */ /* 0x000fe20000000800 */
[----:B------:R-:W-:-:S05]  /*2d140*/  ULDC UR5, c[0x0][0xd38] ;  /* 0x00034e0000057ab9 */ /* 0x000fca0000000800 */
.L_x_6908:
        /* <DEDUP_REMOVED lines=12> */
.L_x_6907:
[----:B------:R-:W-:Y:S05]  /*2d210*/  BSYNC B0 ;  /* 0x0000000000007941 */ /* 0x000fea0003800000 */
.L_x_6906:
        /* <DEDUP_REMOVED lines=20> */
.L_x_6904:
        /* <DEDUP_REMOVED lines=20> */
.L_x_6909:
        /* <DEDUP_REMOVED lines=59> */
.L_x_6905:
[----:B------:R-:W-:Y:S02]  /*2d850*/  IMAD.MOV.U32 R17, RZ, RZ, RZ ;  /* 0x000000ffff117224 */ /* 0x000fe400078e00ff */
[----:B------:R-:W-:Y:S02]  /*2d860*/  IMAD.U32 R16, RZ, RZ, UR6 ;  /* 0x00000006ff107e24 */ /* 0x000fe4000f8e00ff */
[----:B------:R-:W-:-:S07]  /*2d870*/  IMAD.MOV.U32 R18, RZ, RZ, RZ ;  /* 0x000000ffff127224 */ /* 0x000fce00078e00ff */
.L_x_6910:
[----:B------:R-:W-:-:S13]  /*2d880*/  ISETP.NE.AND P0, PT, R5, RZ, PT ;  /* 0x000000ff0500720c */ /* 0x000fda0003f05270 */
[----:B------:R-:W0:Y:S01]  /*2d890*/  @!P0 S2R R3, SR_CgaCtaId ;  /* 0x0000000000038919 */ /* 0x000e220000008800 */
[----:B------:R-:W-:-:S04]  /*2d8a0*/  @!P0 MOV R0, 0x400 ;  /* 0x0000040000008802 */ /* 0x000fc80000000f00 */
[----:B0-----:R-:W-:-:S05]  /*2d8b0*/  @!P0 LEA R0, R3, R0, 0x18 ;  /* 0x0000000003008211 */ /* 0x001fca00078ec0ff */
[----:B------:R0:W-:Y:S01]  /*2d8c0*/  @!P0 STS.128 [R0+0x388d0], R16 ;  /* 0x0388d01000008388 */ /* 0x0001e20000000c00 */
[----:B------:R-:W-:Y:S06]  /*2d8d0*/  BAR.ARV 0x5, 0x180 ;  /* 0x0146000000007b1d */ /* 0x000fec0000002000 */
.L_x_6903:
[----:B------:R2:W-:Y:S01]  /*2d8e0*/  STL [R1+0x438], RZ ;  /* 0x000438ff01007387 */ /* 0x0005e20000100800 */
[----:B------:R-:W-:Y:S01]  /*2d8f0*/  ULDC UR4, c[0x0][0xd3c] ;  /* 0x00034f0000047ab9 */ /* 0x000fe20000000800 */
[----:B------:R-:W-:Y:S01]  /*2d900*/  UISETP.NE.AND UP0, UPT, UR41, URZ, UPT ;  /* 0x0000003f2900728c */ /* 0x000fe2000bf05270 */
[----:B-1----:R-:W-:Y:S01]  /*2d910*/  ISETP.GE.AND P0, PT, R19, UR4, PT ;  /* 0x0000000413007c0c */ /* 0x002fe2000bf06270 */
[----:B------:R-:W-:Y:S01]  /*2d920*/  UMOV UR36, 0x1 ;  /* 0x0000000100247882 */ /* 0x000fe20000000000 */
[----:B------:R-:W-:Y:S01]  /*2d930*/  IMAD.MOV.U32 R28, RZ, RZ, 0x1 ;  /* 0x00000001ff1c7424 */ /* 0x000fe200078e00ff */
[----:B------:R-:W-:Y:S01]  /*2d940*/  USEL UR36, UR36, 0x2, !UP0 ;  /* 0x0000000224247887 */ /* 0x000fe2000c000000 */
[----:B------:R-:W-:-:S09]  /*2d950*/  IMAD.MOV.U32 R25, RZ, RZ, RZ ;  /* 0x000000ffff197224 */ /* 0x000fd200078e00ff */
[----:B--2---:R-:W-:Y:S05]  /*2d960*/  @P0 BRA `(.L_x_6911) ;  /* 0x0000007c00280947 */ /* 0x004fea0003800000 */
[----:B------:R-:W1:Y:S01]  /*2d970*/  S2R R4, SR_TID.X ;  /* 0x0000000000047919 */ /* 0x000e620000002100 */
[----:B------:R-:W2:Y:S01]  /*2d980*/  S2UR UR5, SR_CgaCtaId ;  /* 0x00000000000579c3 */ /* 0x000ea20000008800 */
[----:B------:R-:W-:Y:S01]  /*2d990*/  UMOV UR4, 0x400 ;  /* 0x0000040000047882 */ /* 0x000fe20000000000 */
[----:B------:R-:W-:Y:S01]  /*2d9a0*/  BSSY B8, `(.L_x_6911) ;  /* 0x00007c6000087945 */ /* 0x000fe20003800000 */
[----:B------:R3:W-:Y:S01]  /*2d9b0*/  STL [R1+0x438], RZ ;  /* 0x000438ff01007387 */ /* 0x0007e20000100800 */
[----:B------:R-:W-:Y:S01]  /*2d9c0*/  IMAD.MOV.U32 R29, RZ, RZ, 0x1 ;  /* 0x00000001ff1d7424 */ /* 0x000fe200078e00ff */
[----:B------:R-:W-:Y:S01]  /*2d9d0*/  CS2R R24, SRZ ;  /* 0x0000000000187805 */ /* 0x000fe2000001ff00 */
[----:B------:R-:W-:Y:S01]  /*2d9e0*/  IMAD.MOV.U32 R28, RZ, RZ, 0x1 ;  /* 0x00000001ff1c7424 */ /* 0x000fe200078e00ff */
[----:B------:R-:W-:Y:S01]  /*2d9f0*/  ULDC.64 UR44, c[0x0][0x198] ;  /* 0x00006600002c7ab9 */ /* 0x000fe20000000a00 */
[----:B------:R-:W-:Y:S01]  /*2da00*/  ULOP3.LUT UR40, UR36, 0x2, URZ, 0xfc, !UPT ;  /* 0x0000000224287892 */ /* 0x000fe2000f8efc3f */
[----:B------:R-:W-:Y:S01]  /*2da10*/  ULDC UR39, c[0x0][0xc] ;  /* 0x0000030000277ab9 */ /* 0x000fe20000000800 */
[----:B--2---:R-:W-:-:S06]  /*2da20*/  ULEA UR4, UR5, UR4, 0x18 ;  /* 0x0000000405047291 */ /* 0x004fcc000f8ec03f */
[----:B------:R-:W-:Y:S01]  /*2da30*/  IMAD.U32 R23, RZ, RZ, UR4 ;  /* 0x00000004ff177e24 */ /* 0x000fe2000f8e00ff */
[C---:B-1----:R-:W-:Y:S01]  /*2da40*/  LOP3.LUT R3, R4.reuse, 0x7f, RZ, 0xc0, !PT ;  /* 0x0000007f04037812 */ /* 0x042fe200078ec0ff */
[----:B0-----:R-:W-:-:S04]  /*2da50*/  IMAD.SHL.U32 R0, R4, 0x8, RZ ;  /* 0x0000000804007824 */ /* 0x001fc800078e00ff */
[----:B------:R-:W-:Y:S01]  /*2da60*/  IMAD.SHL.U32 R37, R3, 0x8, RZ ;  /* 0x0000000803257824 */ /* 0x000fe200078e00ff */
[----:B------:R-:W-:Y:S02]  /*2da70*/  LOP3.LUT R2, R0, 0x1f8, RZ, 0xc0, !PT ;  /* 0x000001f800027812 */ /* 0x000fe400078ec0ff */
[----:B------:R-:W-:Y:S02]  /*2da80*/  SHF.R.U32.HI R3, RZ, 0x3, R3 ;  /* 0x00000003ff037819 */ /* 0x000fe40000011603 */
[----:B------:R-:W-:Y:S02]  /*2da90*/  LOP3.LUT R2, R2, 0x38, R4, 0x78, !PT ;  /* 0x0000003802027812 */ /* 0x000fe400078e7804 */
[----:B------:R-:W-:Y:S02]  /*2daa0*/  LOP3.LUT R0, R0, 0x38, RZ, 0xc0, !PT ;  /* 0x0000003800007812 */ /* 0x000fe400078ec0ff */
[----:B------:R-:W-:Y:S01]  /*2dab0*/  LOP3.LUT R37, R2, 0x200, R37, 0xf8, !PT ;  /* 0x0000020002257812 */ /* 0x000fe200078ef825 */
[----:B------:R-:W-:Y:S01]  /*2dac0*/  IMAD.SHL.U32 R2, R4, 0x10, RZ ;  /* 0x0000001004027824 */ /* 0x000fe200078e00ff */
[----:B------:R-:W-:-:S03]  /*2dad0*/  LOP3.LUT R4, R0, 0x80, RZ, 0xfc, !PT ;  /* 0x0000008000047812 */ /* 0x000fc600078efcff */
[----:B------:R-:W-:Y:S01]  /*2dae0*/  IMAD R26, R37, 0x2, R23 ;  /* 0x00000002251a7824 */ /* 0x000fe200078e0217 */
[----:B------:R-:W-:Y:S02]  /*2daf0*/  LOP3.LUT R3, R3, 0x70, R2, 0xf8, !PT ;  /* 0x0000007003037812 */ /* 0x000fe400078ef802 */
[C---:B------:R-:W-:Y:S02]  /*2db00*/  LOP3.LUT R2, R0.reuse, 0x40, RZ, 0xfc, !PT ;  /* 0x0000004000027812 */ /* 0x040fe400078efcff */
[C---:B------:R-:W-:Y:S02]  /*2db10*/  LOP3.LUT R3, R0.reuse, 0xc0, RZ, 0xfc, !PT ;  /* 0x000000c000037812 */ /* 0x040fe400078efcff */
[C---:B------:R-:W-:Y:S02]  /*2db20*/  LOP3.LUT R2, R0.reuse, 0x100, RZ, 0xfc, !PT ;  /* 0x0000010000027812 */ /* 0x040fe400078efcff */
[C---:B------:R-:W-:Y:S02]  /*2db30*/  LOP3.LUT R3, R0.reuse, 0x140, RZ, 0xfc, !PT ;  /* 0x0000014000037812 */ /* 0x040fe400078efcff */
[----:B------:R-:W-:-:S02]  /*2db40*/  LOP3.LUT R2, R0, 0x180, RZ, 0xfc, !PT ;  /* 0x0000018000027812 */ /* 0x000fc400078efcff */
[----:B---3--:R-:W-:-:S07]  /*2db50*/  LOP3.LUT R0, R0, 0x1c0, RZ, 0xfc, !PT ;  /* 0x000001c000007812 */ /* 0x008fce00078efcff */
.L_x_7040:
[----:B------:R-:W-:Y:S05]  /*2db60*/  YIELD ;  /* 0x0000000000007946 */ /* 0x000fea0003800000 */
[----:B------:R-:W-:Y:S01]  /*2db70*/  ULDC.64 UR4, c[0x0][0xb20] ;  /* 0x0002c80000047ab9 */ /* 0x000fe20000000a00 */
[----:B------:R-:W-:Y:S01]  /*2db80*/  IMAD.MOV.U32 R34, RZ, RZ, RZ ;  /* 0x000000ffff227224 */ /* 0x000fe200078e00ff */
[----:B------:R-:W-:Y:S01]  /*2db90*/  ISETP.NE.U32.AND P0, PT, RZ, UR4, PT ;  /* 0x00000004ff007c0c */ /* 0x000fe2000bf05070 */
[----:B------:R-:W0:Y:S01]  /*2dba0*/  LDC.64 R4, c[0x0][0xaf8] ;  /* 0x0002be00ff047b82 */ /* 0x000e220000000a00 */
[----:B------:R-:W-:Y:S01]  /*2dbb0*/  IMAD.MOV.U32 R8, RZ, RZ, RZ ;  /* 0x000000ffff087224 */ /* 0x000fe200078e00ff */
[----:B------:R-:W-:Y:S01]  /*2dbc0*/  ULDC.64 UR6, c[0x0][0xb08] ;  /* 0x0002c20000067ab9 */ /* 0x000fe20000000a00 */
[----:B------:R-:W-:Y:S01]  /*2dbd0*/  ISETP.NE.AND.EX P0, PT, RZ, UR5, PT, P0 ;  /* 0x00000005ff007c0c */ /* 0x000fe2000bf05300 */
[----:B------:R-:W-:-:S12]  /*2dbe0*/  ULDC.64 UR4, c[0x0][0xb10] ;  /* 0x0002c40000047ab9 */ /* 0x000fd80000000a00 */
[----:B-1----:R-:W1:Y:S02]  /*2dbf0*/  @P0 LDC.64 R2, c[0x0][0xb20] ;  /* 0x0002c800ff020b82 */ /* 0x002e640000000a00 */
[----:B-1----:R-:W-:-:S05]  /*2dc00*/  @P0 IMAD.WIDE R2, R19, 0x4, R2 ;  /* 0x0000000413020825 */ /* 0x002fca00078e0202 */
[----:B------:R1:W5:Y:S01]  /*2dc10*/  @P0 LDG.E R34, desc[UR46][R2.64] ;  /* 0x0000002e02220981 */ /* 0x000362000c1e1900 */
[----:B------:R-:W-:Y:S01]  /*2dc20*/  ISETP.NE.U32.AND P0, PT, RZ, UR4, PT ;  /* 0x00000004ff007c0c */ /* 0x000fe2000bf05070 */
[----:B0-----:R-:W-:Y:S01]  /*2dc30*/  IMAD.WIDE R4, R19, 0x4, R4 ;  /* 0x0000000413047825 */ /* 0x001fe200078e0204 */
[----:B------:R-:W-:Y:S02]  /*2dc40*/  ISETP.NE.U32.AND P1, PT, RZ, UR6, PT ;  /* 0x00000006ff007c0c */ /* 0x000fe4000bf25070 */
[----:B------:R-:W-:Y:S01]  /*2dc50*/  ISETP.NE.AND.EX P2, PT, RZ, UR5, PT, P0 ;  /* 0x00000005ff007c0c */ /* 0x000fe2000bf45300 */
[----:B------:R-:W-:Y:S01]  /*2dc60*/  ULDC.64 UR4, c[0x0][0xaf8] ;  /* 0x0002be0000047ab9 */ /* 0x000fe20000000a00 */
[----:B------:R-:W-:Y:S01]  /*2dc70*/  ISETP.NE.AND.EX P1, PT, RZ, UR7, PT, P1 ;  /* 0x00000007ff007c0c */ /* 0x000fe2000bf25310 */
[----:B------:R-:W-:Y:S01]  /*2dc80*/  IMAD.MOV.U32 R0, RZ, RZ, RZ ;  /* 0x000000ffff007224 */ /* 0x000fe200078e00ff */
[----:B------:R-:W-:Y:S01]  /*2dc90*/  ISETP.NE.U32.AND P0, PT, RZ, UR4, PT ;  /* 0x00000004ff007c0c */ /* 0x000fe2000bf05070 */
[----:B-1----:R-:W0:Y:S03]  /*2dca0*/  LDC.64 R2, c[0x0][0xb08] ;  /* 0x0002c200ff027b82 */ /* 0x002e260000000a00 */
[----:B------:R-:W-:-:S05]  /*2dcb0*/  ISETP.NE.AND.EX P0, PT, RZ, UR5, PT, P0 ;  /* 0x00000005ff007c0c */ /* 0x000fca000bf05300 */
[----:B--23--:R-:W1:Y:S08]  /*2dcc0*/  @P2 LDC.64 R6, c[0x0][0xb10] ;  /* 0x0002c400ff062b82 */ /* 0x00ce700000000a00 */
[----:B------:R-:W2:Y:S01]  /*2dcd0*/  @P0 LDG.E R8, desc[UR46][R4.64] ;  /* 0x0000002e04080981 */ /* 0x000ea2000c1e1900 */
[----:B------:R-:W-:Y:S01]  /*2dce0*/  ULDC UR4, c[0x0][0x288] ;  /* 0x0000a20000047ab9 */ /* 0x000fe20000000800 */
[----:B0-----:R-:W-:-:S05]  /*2dcf0*/  IMAD.WIDE R2, R19, 0x4, R2 ;  /* 0x0000000413027825 */ /* 0x001fca00078e0202 */
[----:B------:R-:W5:Y:S01]  /*2dd00*/  @P1 LDG.E R0, desc[UR46][R2.64] ;  /* 0x0000002e02001981 */ /* 0x000f62000c1e1900 */
[----:B-1----:R-:W-:-:S03]  /*2dd10*/  @P2 IMAD.WIDE R6, R19, 0x4, R6 ;  /* 0x0000000413062825 */ /* 0x002fc600078e0206 */
[----:B--2---:R0:W-:Y:S02]  /*2dd20*/  STL [R1+0x418], R8 ;  /* 0x0004180801007387 */ /* 0x0041e40000100800 */
[----:B0-----:R-:W-:Y:S01]  /*2dd30*/  IMAD.U32 R8, RZ, RZ, UR4 ;  /* 0x00000004ff087e24 */ /* 0x001fe2000f8e00ff */
[----:B------:R-:W-:-:S05]  /*2dd40*/  ULDC.64 UR4, c[0x0][0x418] ;  /* 0x0001060000047ab9 */ /* 0x000fca0000000a00 */
        /* <DEDUP_REMOVED lines=18> */
.L_x_6912:
        /* <DEDUP_REMOVED lines=8> */
.L_x_6913:
        /* <DEDUP_REMOVED lines=9> */
.L_x_6914:
[----:B--2---:R-:W2:Y:S01]  /*2df80*/  @P1 LDG.E R4, desc[UR46][R2.64] ;  /* 0x0000002e02041981 */ /* 0x004ea2000c1e1900 */
[----:B------:R-:W3:Y:S03]  /*2df90*/  LDC R5, c[0x0][0x448] ;  /* 0x00011200ff057b82 */ /* 0x000ee60000000800 */
[----:B------:R-:W2:Y:S01]  /*2dfa0*/  @P1 LDG.E R9, desc[UR46][R2.64+0x4] ;  /* 0x0000042e02091981 */ /* 0x000ea2000c1e1900 */
[----:B-----5:R-:W-:Y:S02]  /*2dfb0*/  IMAD.IADD R10, R10, 0x1, -R34 ;  /* 0x000000010a0a7824 */ /* 0x020fe400078e0a22 */
        /* <DEDUP_REMOVED lines=30> */
.L_x_6917:
[----:B------:R-:W-:-:S13]  /*2e1a0*/  ISETP.NE.AND P0, PT, R3, 0x1, PT ;  /* 0x000000010300780c */ /* 0x000fda0003f05270 */
[----:B------:R-:W0:Y:S02]  /*2e1b0*/  @P0 LDC.64 R4, c[0x0][0xae0] ;  /* 0x0002b800ff040b82 */ /* 0x000e240000000a00 */
[----:B0-----:R-:W-:-:S05]  /*2e1c0*/  @P0 IMAD.HI.U32 R4, R11, R4, RZ ;  /* 0x000000040b040227 */ /* 0x001fca00078e00ff */
[----:B------:R-:W-:-:S07]  /*2e1d0*/  @P0 SHF.R.U32.HI R11, RZ, R5, R4 ;  /* 0x00000005ff0b0219 */ /* 0x000fce0000011604 */
.L_x_6918:
[----:B------:R-:W-:Y:S05]  /*2e1e0*/  BSYNC B0 ;  /* 0x0000000000007941 */ /* 0x000fea0003800000 */
.L_x_6916:
[----:B------:R-:W-:-:S05]  /*2e1f0*/  IMAD R11, R11, R3, R3 ;  /* 0x000000030b0b7224 */ /* 0x000fca00078e0203 */
[----:B------:R-:W-:-:S07]  /*2e200*/  VIMNMX R2, R2, R11, PT ;  /* 0x0000000b02027248 */ /* 0x000fce0003fe0100 */
.L_x_6915:
[----:B------:R-:W0:Y:S01]  /*2e210*/  @P2 LDC R8, c[0x0][0x44c] ;  /* 0x00011300ff082b82 */ /* 0x000e220000000800 */
[----:B------:R-:W-:Y:S01]  /*2e220*/  IMAD.MOV.U32 R4, RZ, RZ, R33 ;  /* 0x000000ffff047224 */ /* 0x000fe200078e0021 */
[----:B------:R-:W-:-:S06]  /*2e230*/  ULDC UR4, c[0x0][0xad4] ;  /* 0x0002b50000047ab9 */ /* 0x000fcc0000000800 */
[----:B------:R-:W2:Y:S01]  /*2e240*/  @P2 LDC R5, c[0x0][0x450] ;  /* 0x00011400ff052b82 */ /* 0x000ea20000000800 */
[----:B0-----:R-:W-:-:S05]  /*2e250*/  @P2 IMAD.HI.U32 R8, R33, R8, RZ ;  /* 0x0000000821082227 */ /* 0x001fca00078e00ff */
[----:B--2---:R-:W-:Y:S01]  /*2e260*/  @P2 SHF.R.U32.HI R4, RZ, R5, R8 ;  /* 0x00000005ff042219 */ /* 0x004fe20000011608 */
[----:B------:R-:W-:-:S04]  /*2e270*/  IMAD.IADD R8, R27, 0x1, -R12 ;  /* 0x000000011b087824 */ /* 0x000fc800078e0a0c */
[----:B-1----:R-:W-:-:S04]  /*2e280*/  IMAD.IADD R12, R8, 0x1, R4 ;  /* 0x00000001080c7824 */ /* 0x002fc800078e0204 */
        /* <DEDUP_REMOVED lines=12> */
.L_x_6921:
[----:B------:R-:W-:-:S13]  /*2e350*/  ISETP.NE.AND P0, PT, R3, 0x1, PT ;  /* 0x000000010300780c */ /* 0x000fda0003f05270 */
[----:B------:R-:W0:Y:S02]  /*2e360*/  @P0 LDC.64 R4, c[0x0][0xae0] ;  /* 0x0002b800ff040b82 */ /* 0x000e240000000a00 */
[----:B0-----:R-:W-:-:S05]  /*2e370*/  @P0 IMAD.HI.U32 R4, R12, R4, RZ ;  /* 0x000000040c040227 */ /* 0x001fca00078e00ff */
[----:B------:R-:W-:-:S07]  /*2e380*/  @P0 SHF.R.U32.HI R12, RZ, R5, R4 ;  /* 0x00000005ff0c0219 */ /* 0x000fce0000011604 */
.L_x_6922:
[----:B------:R-:W-:Y:S05]  /*2e390*/  BSYNC B0 ;  /* 0x0000000000007941 */ /* 0x000fea0003800000 */
.L_x_6920:
[----:B------:R-:W-:-:S05]  /*2e3a0*/  IMAD R3, R12, R3, RZ ;  /* 0x000000030c037224 */ /* 0x000fca00078e02ff */
[----:B------:R-:W-:-:S07]  /*2e3b0*/  VIMNMX R11, R11, R3, !PT ;  /* 0x000000030b0b7248 */ /* 0x000fce0007fe0100 */
.L_x_6919:
        /* <DEDUP_REMOVED lines=31> */
.L_x_7094:
[----:B-1----:R-:W-:Y:S02]  /*2e5b0*/  ISETP.NE.AND P0, PT, R14, RZ, PT ;  /* 0x000000ff0e00720c */ /* 0x002fe40003f05270 */
[----:B------:R-:W-:-:S11]  /*2e5c0*/  PLOP3.LUT P6, PT, PT, PT, PT, 0x8, 0x0 ;  /* 0x000000000000781c */ /* 0x000fd60003fce170 */
[----:B------:R-:W-:Y:S05]  /*2e5d0*/  @P0 BRA `(.L_x_6926) ;  /* 0x00000000000c0947 */ /* 0x000fea0003800000 */
[----:B------:R-:W-:-:S03]  /*2e5e0*/  UMOV UR4, 0xffffffff ;  /* 0xffffffff00047882 */ /* 0x000fc60000000000 */
[----:B------:R-:W-:Y:S05]  /*2e5f0*/  BRA.DIV UR4, `(.L_x_6927) ;  /* 0x0000008604287947 */ /* 0x000fea000b800000 */
[----:B------:R-:W-:-:S13]  /*2e600*/  ELECT P6, URZ, PT ;  /* 0x00000000003f782f */ /* 0x000fda00038c0000 */
.L_x_6926:
        /* <DEDUP_REMOVED lines=9> */
.L_x_7097:
[----:B------:R-:W-:Y:S05]  /*2e6a0*/  BSYNC B1 ;  /* 0x0000000000017941 */ /* 0x000fea0003800000 */
.L_x_6928:
[----:B------:R-:W-:Y:S04]  /*2e6b0*/  BSSY B1, `(.L_x_6930) ;  /* 0x00000b7000017945 */ /* 0x000fe80003800000 */
[----:B------:R-:W-:Y:S05]  /*2e6c0*/  @!P6 BRA `(.L_x_6931) ;  /* 0x0000000800d4e947 */ /* 0x000fea0003800000 */
[----:B------:R-:W1:Y:S01]  /*2e6d0*/  S2R R7, SR_TID.X ;  /* 0x0000000000077919 */ /* 0x000e620000002100 */
[----:B0-----:R-:W-:Y:S01]  /*2e6e0*/  IMAD R3, R24, 0x8, R23 ;  /* 0x0000000818037824 */ /* 0x001fe200078e0217 */
[----:B------:R-:W-:Y:S01]  /*2e6f0*/  BSSY B2, `(.L_x_6932) ;  /* 0x0000006000027945 */ /* 0x000fe20003800000 */
[----:B-1----:R-:W-:Y:S02]  /*2e700*/  LOP3.LUT R10, R7, 0x7f, RZ, 0xc0, !PT ;  /* 0x0000007f070a7812 */ /* 0x002fe400078ec0ff */
[----:B------:R-:W-:Y:S02]  /*2e710*/  SHF.L.U32 R7, R29, 0x1f, RZ ;  /* 0x0000001f1d077819 */ /* 0x000fe400000006ff */
[----:B------:R-:W-:Y:S02]  /*2e720*/  ISETP.NE.AND P1, PT, R10, RZ, PT ;  /* 0x000000ff0a00720c */ /* 0x000fe40003f25270 */
[----:B------:R-:W0:Y:S02]  /*2e730*/  SYNCS.PHASECHK.TRANS64.TRYWAIT P0, [R3+URZ+0x388a0], R7 ;  /* 0x0388a007030075a7 */ /* 0x000e24000800017f */
[----:B0-----:R-:W-:Y:S09]  /*2e740*/  @!P0 BRA `(.L_x_6933) ;  /* 0x0000008400088947 */ /* 0x001ff20003800000 */
.L_x_7098:
[----:B------:R-:W-:Y:S05]  /*2e750*/  BSYNC B2 ;  /* 0x0000000000027941 */ /* 0x000fea0003800000 */
.L_x_6932:
[----:B------:R-:W-:Y:S04]  /*2e760*/  BSSY B2, `(.L_x_6934) ;  /* 0x0000009000027945 */ /* 0x000fe80003800000 */
[----:B------:R-:W-:Y:S05]  /*2e770*/  @P1 BRA `(.L_x_6935) ;  /* 0x00000000001c1947 */ /* 0x000fea0003800000 */
[----:B------:R-:W1:Y:S02]  /*2e780*/  S2R R10, SR_TID.X ;  /* 0x00000000000a7919 */ /* 0x000e640000002100 */
[----:B-1----:R-:W-:Y:S01]  /*2e790*/  LOP3.LUT R11, R10, 0x1f, RZ, 0xc0, !PT ;  /* 0x0000001f0a0b7812 */ /* 0x002fe200078ec0ff */
[----:B------:R-:W-:-:S03]  /*2e7a0*/  IMAD.MOV.U32 R10, RZ, RZ, 0x2000 ;  /* 0x00002000ff0a7424 */ /* 0x000fc600078e00ff */
[----:B------:R-:W-:Y:S01]  /*2e7b0*/  ISETP.NE.AND P0, PT, R11, RZ, PT ;  /* 0x000000ff0b00720c */ /* 0x000fe20003f05270 */
[----:B------:R1:W-:-:S12]  /*2e7c0*/  SYNCS.ARRIVE.TRANS64 RZ, [R3+URZ+0x38890], R10 ;  /* 0x0388900a03ff79a7 */ /* 0x0003d8000800003f */
[----:B-1----:R-:W-:Y:S05]  /*2e7d0*/  @!P0 BRA `(.L_x_6935) ;  /* 0x0000000000048947 */ /* 0x002fea0003800000 */
[----:B------:R-:W-:Y:S01]  /*2e7e0*/  BPT.TRAP 0x1 ;  /* 0x000000040000795c */ /* 0x000fe20000300000 */
.L_x_6935:
[----:B------:R-:W-:Y:S05]  /*2e7f0*/  BSYNC B2 ;  /* 0x0000000000027941 */ /* 0x000fea0003800000 */
.L_x_6934:
        /* <DEDUP_REMOVED lines=12> */
.L_x_6936:
        /* <DEDUP_REMOVED lines=13> */
.L_x_7099:
[----:B------:R-:W-:Y:S05]  /*2e990*/  BSYNC B2 ;  /* 0x0000000000027941 */ /* 0x000fea0003800000 */
.L_x_6937:
        /* <DEDUP_REMOVED lines=11> */
.L_x_6940:
[----:B------:R-:W-:Y:S05]  /*2ea50*/  BSYNC B2 ;  /* 0x0000000000027941 */ /* 0x000fea0003800000 */
.L_x_6939:
[----:B------:R-:W-:Y:S01]  /*2ea60*/  R2UR UR10, R14 ;  /* 0x000000000e0a72ca */ /* 0x000fe200000e0000 */
[----:B01----:R-:W-:Y:S01]  /*2ea70*/  IMAD R7, R24, 0x10000, R23 ;  /* 0x0001000018077824 */ /* 0x003fe200078e0217 */
[----:B------:R-:W-:Y:S01]  /*2ea80*/  R2UR UR6, R12 ;  /* 0x000000000c0672ca */ /* 0x000fe200000e0000 */
[----:B------:R-:W-:Y:S01]  /*2ea90*/  UIADD3 UR4, UP0, UR44, 0x670, URZ ;  /* 0x000006702c047890 */ /* 0x000fe2000ff1e03f */
[----:B------:R-:W-:Y:S01]  /*2eaa0*/  R2UR UR7, R13 ;  /* 0x000000000d0772ca */ /* 0x000fe200000e0000 */
[----:B------:R-:W-:Y:S01]  /*2eab0*/  VIADD R3, R3, 0x388b0 ;  /* 0x000388b003037836 */ /* 0x000fe20000000000 */
[----:B------:R-:W-:Y:S01]  /*2eac0*/  PLOP3.LUT P0, PT, PT, PT, PT, 0x80, 0x0 ;  /* 0x000000000000781c */ /* 0x000fe20003f0f070 */
[----:B------:R-:W-:Y:S01]  /*2ead0*/  VIADD R11, R7, 0x400 ;  /* 0x00000400070b7836 */ /* 0x000fe20000000000 */
[----:B------:R-:W-:-:S12]  /*2eae0*/  UIADD3.X UR5, URZ, UR45, URZ, UP0, !UPT ;  /* 0x0000002d3f057290 */ /* 0x000fd800087fe43f */
.L_x_6941:
        /* <DEDUP_REMOVED lines=15> */
.L_x_6942:
        /* <DEDUP_REMOVED lines=15> */
.L_x_6943:
        /* <DEDUP_REMOVED lines=15> */
.L_x_6944:
        /* <DEDUP_REMOVED lines=15> */
.L_x_6945:
        /* <DEDUP_REMOVED lines=15> */
.L_x_6946:
        /* <DEDUP_REMOVED lines=15> */
.L_x_6947:
        /* <DEDUP_REMOVED lines=15> */
.L_x_6948:
        /* <DEDUP_REMOVED lines=10> */
.L_x_6931:
[----:B------:R-:W-:Y:S05]  /*2f220*/  BSYNC B1 ;  /* 0x0000000000017941 */ /* 0x000fea0003800000 */
.L_x_6930:
        /* <DEDUP_REMOVED lines=9> */
.L_x_6968:
[----:B------:R-:W-:Y:S05]  /*2f2c0*/  YIELD ;  /* 0x0000000000007946 */ /* 0x000fea0003800000 */
[----:B------:R-:W-:Y:S04]  /*2f2d0*/  BSSY B1, `(.L_x_6949) ;  /* 0x00000b6000017945 */ /* 0x000fe80003800000 */
[----:B------:R-:W-:Y:S05]  /*2f2e0*/  @!P6 BRA `(.L_x_6950) ;  /* 0x0000000800d0e947 */ /* 0x000fea0003800000 */
[----:B------:R-:W0:Y:S01]  /*2f2f0*/  S2R R2, SR_TID.X ;  /* 0x0000000000027919 */ /* 0x000e220000002100 */
[----:B------:R-:W-:Y:S01]  /*2f300*/  IMAD R10, R24, 0x8, R23 ;  /* 0x00000008180a7824 */ /* 0x000fe200078e0217 */
[----:B------:R-:W-:Y:S01]  /*2f310*/  BSSY B2, `(.L_x_6951) ;  /* 0x0000006000027945 */ /* 0x000fe20003800000 */
[----:B0-----:R-:W-:Y:S02]  /*2f320*/  LOP3.LUT R3, R2, 0x7f, RZ, 0xc0, !PT ;  /* 0x0000007f02037812 */ /* 0x001fe400078ec0ff */
[----:B------:R-:W-:Y:S02]  /*2f330*/  SHF.L.U32 R2, R29, 0x1f, RZ ;  /* 0x0000001f1d027819 */ /* 0x000fe400000006ff */
[----:B------:R-:W-:Y:S02]  /*2f340*/  ISETP.NE.AND P2, PT, R3, RZ, PT ;  /* 0x000000ff0300720c */ /* 0x000fe40003f45270 */
[----:B------:R-:W0:Y:S02]  /*2f350*/  SYNCS.PHASECHK.TRANS64.TRYWAIT P1, [R10+URZ+0x388a0], R2 ;  /* 0x0388a0020a0075a7 */ /* 0x000e24000802017f */
[----:B0-----:R-:W-:Y:S09]  /*2f360*/  @!P1 BRA `(.L_x_6952) ;  /* 0x0000007800289947 */ /* 0x001ff20003800000 */
.L_x_7100:
[----:B------:R-:W-:Y:S05]  /*2f370*/  BSYNC B2 ;  /* 0x0000000000027941 */ /* 0x000fea0003800000 */
.L_x_6951:
        /* <DEDUP_REMOVED lines=9> */
.L_x_6954:
[----:B------:R-:W-:Y:S05]  /*2f410*/  BSYNC B2 ;  /* 0x0000000000027941 */ /* 0x000fea0003800000 */
.L_x_6953:
        /* <DEDUP_REMOVED lines=10> */
[----:B------:R-:W-:-:S10]  /*2f4c0*/  UMOV UR7, 0x12f00000 ;  /* 0x12f0000000077882 */ /* 0x000fd40000000000 */
.L_x_6955:
        /* <DEDUP_REMOVED lines=13> */
.L_x_7101:
[----:B------:R-:W-:Y:S05]  /*2f5a0*/  BSYNC B2 ;  /* 0x0000000000027941 */ /* 0x000fea0003800000 */
.L_x_6956:
[----:B------:R-:W-:Y:S01]  /*2f5b0*/  BSSY B2, `(.L_x_6958) ;  /* 0x000000b000027945 */ /* 0x000fe20003800000 */
[----:B01----:R-:W-:Y:S02]  /*2f5c0*/  IMAD.MOV.U32 R2, RZ, RZ, 0x0 ;  /* 0x00000000ff027424 */ /* 0x003fe400078e00ff */
[----:B------:R-:W-:Y:S01]  /*2f5d0*/  IMAD.MOV.U32 R3, RZ, RZ, 0x12f00000 ;  /* 0x12f00000ff037424 */ /* 0x000fe200078e00ff */
[----:B------:R-:W-:Y:S06]  /*2f5e0*/  @P2 BRA `(.L_x_6959) ;  /* 0x00000000001c2947 */ /* 0x000fec0003800000 */
[----:B------:R-:W0:Y:S02]  /*2f5f0*/  S2R R13, SR_TID.X ;  /* 0x00000000000d7919 */ /* 0x000e240000002100 */
[----:B0-----:R-:W-:Y:S01]  /*2f600*/  LOP3.LUT R14, R13, 0x1f, RZ, 0xc0, !PT ;  /* 0x0000001f0d0e7812 */ /* 0x001fe200078ec0ff */
[----:B------:R-:W-:-:S03]  /*2f610*/  IMAD.MOV.U32 R13, RZ, RZ, 0x10000 ;  /* 0x00010000ff0d7424 */ /* 0x000fc600078e00ff */
[----:B------:R-:W-:Y:S01]  /*2f620*/  ISETP.NE.AND P1, PT, R14, RZ, PT ;  /* 0x000000ff0e00720c */ /* 0x000fe20003f25270 */
[----:B------:R0:W-:-:S12]  /*2f630*/  SYNCS.ARRIVE.TRANS64 RZ, [R10+URZ+0x388b0], R13 ;  /* 0x0388b00d0aff79a7 */ /* 0x0001d8000800003f */
[----:B0-----:R-:W-:Y:S05]  /*2f640*/  @!P1 BRA `(.L_x_6959) ;  /* 0x0000000000049947 */ /* 0x001fea0003800000 */
[----:B------:R-:W-:Y:S01]  /*2f650*/  BPT.TRAP 0x1 ;  /* 0x000000040000795c */ /* 0x000fe20000300000 */
.L_x_6959:
[----:B------:R-:W-:Y:S05]  /*2f660*/  BSYNC B2 ;  /* 0x0000000000027941 */ /* 0x000fea0003800000 */
.L_x_6958:
        /* <DEDUP_REMOVED lines=9> */
.L_x_6960:
        /* <DEDUP_REMOVED lines=15> */
.L_x_6961:
        /* <DEDUP_REMOVED lines=15> */
.L_x_6962:
        /* <DEDUP_REMOVED lines=15> */
.L_x_6963:
        /* <DEDUP_REMOVED lines=15> */
.L_x_6964:
        /* <DEDUP_REMOVED lines=15> */
.L_x_6965:
        /* <DEDUP_REMOVED lines=15> */
.L_x_6966:
        /* <DEDUP_REMOVED lines=15> */
.L_x_6967:
        /* <DEDUP_REMOVED lines=10> */
.L_x_6950:
[----:B------:R-:W-:Y:S05]  /*2fe30*/  BSYNC B1 ;  /* 0x0000000000017941 */ /* 0x000fea0003800000 */
.L_x_6949:
        /* <DEDUP_REMOVED lines=8> */
.L_x_6924:
[----:B------:R-:W-:Y:S05]  /*2fec0*/  BSYNC B0 ;  /* 0x0000000000007941 */ /* 0x000fea0003800000 */
.L_x_6923:
[----:B------:R-:W1:Y:S01]  /*2fed0*/  LDC R0, c[0x0][0x448] ;  /* 0x00011200ff007b82 */ /* 0x000e620000000800 */
[----:B0-----:R-:W-:Y:S01]  /*2fee0*/  VIADD R3, R33, 0x3f ;  /* 0x0000003f21037836 */ /* 0x001fe20000000000 */
[----:B------:R-:W-:Y:S06]  /*2fef0*/  @!P0 WARPSYNC.ALL ;  /* 0x0000000000008948 */ /* 0x000fec0003800000 */
[----:B------:R-:W-:Y:S01]  /*2ff00*/  @!P0 BAR.SYNC.DEFER_BLOCKING 0xc, 0x180 ;  /* 0x0306000000008b1d */ /* 0x000fe20000010000 */
[----:B-1----:R-:W-:-:S13]  /*2ff10*/  ISETP.NE.AND P1, PT, R0, 0x1, PT ;  /* 0x000000010000780c */ /* 0x002fda0003f25270 */
        /* <DEDUP_REMOVED lines=20> */
.L_x_6971:
[----:B------:R-:W-:-:S13]  /*30060*/  ISETP.NE.AND P0, PT, R3, 0x1, PT ;  /* 0x000000010300780c */ /* 0x000fda0003f05270 */
[----:B------:R-:W0:Y:S02]  /*30070*/  @P0 LDC.64 R4, c[0x0][0xae0] ;  /* 0x0002b800ff040b82 */ /* 0x000e240000000a00 */
[----:B0-----:R-:W-:-:S05]  /*30080*/  @P0 IMAD.HI.U32 R4, R0, R4, RZ ;  /* 0x0000000400040227 */ /* 0x001fca00078e00ff */
[----:B------:R-:W-:-:S07]  /*30090*/  @P0 SHF.R.U32.HI R0, RZ, R5, R4 ;  /* 0x00000005ff000219 */ /* 0x000fce0000011604 */
.L_x_6972:
[----:B------:R-:W-:Y:S05]  /*300a0*/  BSYNC B0 ;  /* 0x0000000000007941 */ /* 0x000fea0003800000 */
.L_x_6970:
[----:B------:R-:W-:-:S05]  /*300b0*/  IMAD R5, R0, R3, R3 ;  /* 0x0000000300057224 */ /* 0x000fca00078e0203 */
[----:B------:R-:W-:-:S07]  /*300c0*/  VIMNMX R2, R2, R5, PT ;  /* 0x0000000502027248 */ /* 0x000fce0003fe0100 */
.L_x_6969:
[----:B------:R-:W-:Y:S01]  /*300d0*/  VIADD R2, R2, 0x3f ;  /* 0x0000003f02027836 */ /* 0x000fe20000000000 */
[----:B------:R-:W0:Y:S01]  /*300e0*/  @P1 LDC R7, c[0x0][0x450] ;  /* 0x00011400ff071b82 */ /* 0x000e220000000800 */
[----:B------:R-:W-:-:S03]  /*300f0*/  ULDC UR4, c[0x0][0xad4] ;  /* 0x0002b50000047ab9 */ /* 0x000fc60000000800 */
[----:B------:R-:W-:-:S04]  /*30100*/  SHF.R.S32.HI R5, RZ, 0x1f, R2 ;  /* 0x0000001fff057819 */ /* 0x000fc80000011402 */
[----:B------:R-:W-:-:S04]  /*30110*/  LEA.HI R5, R5, R2, RZ, 0x6 ;  /* 0x0000000205057211 */ /* 0x000fc800078f30ff */
[----:B------:R-:W-:Y:S01]  /*30120*/  SHF.R.S32.HI R0, RZ, 0x6, R5 ;  /* 0x00000006ff007819 */ /* 0x000fe20000011405 */
[----:B------:R-:W-:-:S03]  /*30130*/  IMAD.MOV.U32 R5, RZ, RZ, R33 ;  /* 0x000000ffff057224 */ /* 0x000fc600078e0021 */
[----:B------:R-:W-:Y:S02]  /*30140*/  VIMNMX R30, R9, R0, PT ;  /* 0x00000000091e7248 */ /* 0x000fe40003fe0100 */
[----:B------:R-:W1:Y:S03]  /*30150*/  @P1 LDC R0, c[0x0][0x44c] ;  /* 0x00011300ff001b82 */ /* 0x000e660000000800 */
[----:B------:R2:W-:Y:S01]  /*30160*/  STL [R1+0x444], R30 ;  /* 0x0004441e01007387 */ /* 0x0005e20000100800 */
[----:B-1----:R-:W-:-:S05]  /*30170*/  @P1 IMAD.HI.U32 R0, R33, R0, RZ ;  /* 0x0000000021001227 */ /* 0x002fca00078e00ff */
        /* <DEDUP_REMOVED lines=14> */
.L_x_6975:
[----:B------:R-:W-:-:S13]  /*30260*/  ISETP.NE.AND P0, PT, R3, 0x1, PT ;  /* 0x000000010300780c */ /* 0x000fda0003f05270 */
[----:B------:R-:W0:Y:S02]  /*30270*/  @P0 LDC.64 R4, c[0x0][0xae0] ;  /* 0x0002b800ff040b82 */ /* 0x000e240000000a00 */
[----:B0-----:R-:W-:-:S05]  /*30280*/  @P0 IMAD.HI.U32 R4, R2, R4, RZ ;  /* 0x0000000402040227 */ /* 0x001fca00078e00ff */
[----:B------:R-:W-:-:S07]  /*30290*/  @P0 SHF.R.U32.HI R2, RZ, R5, R4 ;  /* 0x00000005ff020219 */ /* 0x000fce0000011604 */
.L_x_6976:
[----:B------:R-:W-:Y:S05]  /*302a0*/  BSYNC B0 ;  /* 0x0000000000007941 */ /* 0x000fea0003800000 */
.L_x_6974:
[----:B------:R-:W-:-:S05]  /*302b0*/  IMAD R3, R2, R3, RZ ;  /* 0x0000000302037224 */ /* 0x000fca00078e02ff */
[----:B------:R-:W-:-:S07]  /*302c0*/  VIMNMX R0, R0, R3, !PT ;  /* 0x0000000300007248 */ /* 0x000fce0007fe0100 */
.L_x_6973:
        /* <DEDUP_REMOVED lines=24> */
.L_x_6978:
        /* <DEDUP_REMOVED lines=20> */
.L_x_6981:
[----:B------:R-:W-:Y:S05]  /*30590*/  BSYNC B6 ;  /* 0x0000000000067941 */ /* 0x000fea0003800000 */
.L_x_6980:
        /* <DEDUP_REMOVED lines=20> */
.L_x_6984:
        /* <DEDUP_REMOVED lines=15> */
.L_x_6983:
[----:B------:R-:W-:Y:S05]  /*307d0*/  BSYNC B6 ;  /* 0x0000000000067941 */ /* 0x000fea0003800000 */
.L_x_6982:
[----:B------:R-:W-:Y:S01]  /*307e0*/  ULDC.64 UR4, c[0x0][0xaf0] ;  /* 0x0002bc0000047ab9 */ /* 0x000fe20000000a00 */
[----:B------:R-:W-:Y:S01]  /*307f0*/  IMAD.MOV.U32 R31, RZ, RZ, R19 ;  /* 0x000000ffff1f7224 */ /* 0x000fe200078e0013 */
[----:B------:R-:W-:Y:S01]  /*30800*/  ISETP.NE.U32.AND P0, PT, RZ, UR4, PT ;  /* 0x00000004ff007c0c */ /* 0x000fe2000bf05070 */
[----:B------:R-:W0:Y:S01]  /*30810*/  S2R R17, SR_TID.X ;  /* 0x0000000000117919 */ /* 0x000e220000002100 */
[----:B------:R-:W1:Y:S01]  /*30820*/  LDC R11, c[0x0][0x430] ;  /* 0x00010c00ff0b7b82 */ /* 0x000e620000000800 */
[----:B------:R-:W2:Y:S01]  /*30830*/  S2R R20, SR_TID.X ;  /* 0x0000000000147919 */ /* 0x000ea20000002100 */
[----:B------:R-:W-:Y:S01]  /*30840*/  ISETP.NE.AND.EX P0, PT, RZ, UR5, PT, P0 ;  /* 0x00000005ff007c0c */ /* 0x000fe2000bf05300 */
[----:B------:R-:W-:-:S12]  /*30850*/  ULDC UR4, c[0x0][0x320] ;  /* 0x0000c80000047ab9 */ /* 0x000fd80000000800 */
[----:B------:R-:W3:Y:S01]  /*30860*/  @P0 LDC.64 R2, c[0x0][0xaf0] ;  /* 0x0002bc00ff020b82 */ /* 0x000ee20000000a00 */
[----:B0-----:R-:W-:Y:S01]  /*30870*/  LOP3.LUT R17, R17, 0x7f, RZ, 0xc0, !PT ;  /* 0x0000007f11117812 */ /* 0x001fe200078ec0ff */
[----:B---3--:R-:W-:-:S05]  /*30880*/  @P0 IMAD.WIDE R2, R19, 0x4, R2 ;  /* 0x0000000413020825 */ /* 0x008fca00078e0202 */
[----:B------:R0:W3:Y:S01]  /*30890*/  @P0 LDG.E R31, desc[UR46][R2.64] ;  /* 0x0000002e021f0981 */ /* 0x0000e2000c1e1900 */
[----:B------:R-:W-:Y:S01]  /*308a0*/  SHF.R.U32.HI R21, RZ, 0x3, R17 ;  /* 0x00000003ff157819 */ /* 0x000fe20000011611 */
[----:B--2---:R-:W-:Y:S01]  /*308b0*/  IMAD.SHL.U32 R17, R20, 0x10, RZ ;  /* 0x0000001014117824 */ /* 0x004fe200078e00ff */
[----:B-1----:R-:W-:Y:S02]  /*308c0*/  ISETP.NE.AND P1, PT, R11, 0x1, PT ;  /* 0x000000010b00780c */ /* 0x002fe40003f25270 */
[----:B------:R-:W-:Y:S02]  /*308d0*/  LEA R0, R30, 0xffffffc0, 0x6 ;  /* 0xffffffc01e007811 */ /* 0x000fe400078e30ff */
[----:B------:R-:W-:Y:S02]  /*308e0*/  LOP3.LUT R17, R21, 0x70, R17, 0xf8, !PT ;  /* 0x0000007015117812 */ /* 0x000fe400078ef811 */
[----:B------:R-:W1:Y:S01]  /*308f0*/  S2R R21, SR_TID.X ;  /* 0x0000000000157919 */ /* 0x000e620000002100 */
[----:B------:R-:W-:-:S02]  /*30900*/  LOP3.LUT R22, R22, 0xffffffbf, RZ, 0xc0, !PT ;  /* 0xffffffbf16167812 */ /* 0x000fc400078ec0ff */
[----:B------:R-:W-:-:S04]  /*30910*/  IMAD.IADD R4, R17, 0x1, R0 ;  /* 0x0000000111047824 */ /* 0x000fc800078e0200 */
[----:B0-----:R-:W0:Y:S01]  /*30920*/  @P1 LDC R3, c[0x0][0x434] ;  /* 0x00010d00ff031b82 */ /* 0x001e220000000800 */
[C---:B------:R-:W-:Y:S01]  /*30930*/  ISETP.GE.AND P0, PT, R4.reuse, R27, PT ;  /* 0x0000001b0400720c */ /* 0x040fe20003f06270 */
[----:B------:R-:W-:-:S03]  /*30940*/  IMAD.IADD R9, R4, 0x1, R34 ;  /* 0x0000000104097824 */ /* 0x000fc600078e0222 */
[----:B------:R-:W-:Y:S01]  /*30950*/  ISETP.GT.U32.OR P0, PT, R17, 0x3f, P0 ;  /* 0x0000003f1100780c */ /* 0x000fe20000704470 */
[----:B------:R-:W-:Y:S02]  /*30960*/  IMAD.MOV.U32 R8, RZ, RZ, R9 ;  /* 0x000000ffff087224 */ /* 0x000fe400078e0009 */
[----:B------:R-:W2:Y:S01]  /*30970*/  @P1 LDC R2, c[0x0][0x438] ;  /* 0x00010e00ff021b82 */ /* 0x000ea20000000800 */
[----:B0-----:R-:W-:-:S04]  /*30980*/  @P1 IMAD.HI.U32 R3, R9, R3, RZ ;  /* 0x0000000309031227 */ /* 0x001fc800078e00ff */
[----:B-1----:R-:W-:Y:S01]  /*30990*/  IMAD.SHL.U32 R21, R21, 0x8, RZ ;  /* 0x0000000815157824 */ /* 0x002fe200078e00ff */
[----:B--2---:R-:W-:-:S04]  /*309a0*/  @P1 SHF.R.U32.HI R8, RZ, R2, R3 ;  /* 0x00000002ff081219 */ /* 0x004fc80000011603 */
[----:B------:R-:W-:Y:S01]  /*309b0*/  LOP3.LUT R21, R21, 0x38, RZ, 0xc0, !PT ;  /* 0x0000003815157812 */ /* 0x000fe200078ec0ff */
[----:B------:R-:W0:Y:S03]  /*309c0*/  @!P0 LDC.64 R2, c[0x0][0x428] ;  /* 0x00010a00ff028b82 */ /* 0x000e260000000a00 */
[----:B------:R-:W-:Y:S02]  /*309d0*/  LOP3.LUT R30, R21, 0x40, RZ, 0xfc, !PT ;  /* 0x00000040151e7812 */ /* 0x000fe400078efcff */
[----:B------:R-:W1:Y:S02]  /*309e0*/  S2R R21, SR_TID.X ;  /* 0x0000000000157919 */ /* 0x000e640000002100 */
[----:B------:R-:W-:Y:S02]  /*309f0*/  ISETP.GE.AND P2, PT, R30, UR4, PT ;  /* 0x000000041e007c0c */ /* 0x000fe4000bf46270 */
[----:B------:R-:W2:Y:S02]  /*30a00*/  S2R R30, SR_TID.X ;  /* 0x00000000001e7919 */ /* 0x000ea40000002100 */
[----:B------:R-:W-:-:S05]  /*30a10*/  SEL R10, RZ, 0xffffffff, P2 ;  /* 0xffffffffff0a7807 */ /* 0x000fca0001000000 */
[----:B------:R-:W-:-:S04]  /*30a20*/  IMAD.SHL.U32 R10, R10, 0x2, RZ ;  /* 0x000000020a0a7824 */ /* 0x000fc800078e00ff */
[----:B------:R-:W-:-:S04]  /*30a30*/  @P2 LOP3.LUT R22, R22, 0x40, RZ, 0xfc, !PT ;  /* 0x0000004016162812 */ /* 0x000fc800078efcff */
[----:B------:R-:W-:Y:S01]  /*30a40*/  LOP3.LUT R22, R22, 0xffffff7f, RZ, 0xc0, !PT ;  /* 0xffffff7f16167812 */ /* 0x000fe200078ec0ff */
[----:B-1----:R-:W-:Y:S02]  /*30a50*/  IMAD.SHL.U32 R12, R21, 0x8, RZ ;  /* 0x00000008150c7824 */ /* 0x002fe400078e00ff */
[----:B--2---:R-:W-:-:S03]  /*30a60*/  IMAD.SHL.U32 R30, R30, 0x8, RZ ;  /* 0x000000081e1e7824 */ /* 0x004fc600078e00ff */
[----:B------:R-:W-:-:S04]  /*30a70*/  LOP3.LUT R12, R12, 0x38, RZ, 0xc0, !PT ;  /* 0x000000380c0c7812 */ /* 0x000fc800078ec0ff */
[----:B------:R-:W-:Y:S02]  /*30a80*/  ISETP.GE.AND P1, PT, R12, UR4, PT ;  /* 0x000000040c007c0c */ /* 0x000fe4000bf26270 */
[----:B------:R-:W-:Y:S02]  /*30a90*/  LOP3.LUT R30, R30, 0x38, RZ, 0xc0, !PT ;  /* 0x000000381e1e7812 */ /* 0x000fe400078ec0ff */
[----:B------:R-:W-:Y:S02]  /*30aa0*/  SEL R4, RZ, 0x1, P1 ;  /* 0x00000001ff047807 */ /* 0x000fe40000800000 */
[C---:B------:R-:W-:Y:S02]  /*30ab0*/  LOP3.LUT R32, R30.reuse, 0x80, RZ, 0xfc, !PT ;  /* 0x000000801e207812 */ /* 0x040fe400078efcff */
[----:B------:R-:W-:Y:S02]  /*30ac0*/  LOP3.LUT R30, R30, 0xc0, RZ, 0xfc, !PT ;  /* 0x000000c01e1e7812 */ /* 0x000fe400078efcff */
[----:B------:R-:W-:-:S02]  /*30ad0*/  LOP3.LUT R10, R10, 0x2, R4, 0xe2, !PT ;  /* 0x000000020a0a7812 */ /* 0x000fc400078ee204 */
[----:B------:R-:W-:Y:S01]  /*30ae0*/  ISETP.GE.AND P2, PT, R32, UR4, PT ;  /* 0x0000000420007c0c */ /* 0x000fe2000bf46270 */
[----:B------:R-:W1:Y:S01]  /*30af0*/  @!P0 LDC.64 R4, c[0x0][0x418] ;  /* 0x00010600ff048b82 */ /* 0x000e620000000a00 */
[----:B------:R-:W-:Y:S02]  /*30b00*/  @P1 LOP3.LUT R22, R22, 0x80, RZ, 0xfc, !PT ;  /* 0x0000008016161812 */ /* 0x000fe400078efcff */
[----:B------:R-:W-:Y:S01]  /*30b10*/  ISETP.GE.AND P1, PT, R30, UR4, PT ;  /* 0x000000041e007c0c */ /* 0x000fe2000bf26270 */
[C---:B------:R-:W-:Y:S01]  /*30b20*/  IMAD.SHL.U32 R30, R21.reuse, 0x8, RZ ;  /* 0x00000008151e7824 */ /* 0x040fe200078e00ff */
[----:B------:R-:W-:Y:S01]  /*30b30*/  SEL R6, RZ, 0x4, P2 ;  /* 0x00000004ff067807 */ /* 0x000fe20001000000 */
[----:B------:R-:W-:Y:S01]  /*30b40*/  IMAD.SHL.U32 R21, R21, 0x8, RZ ;  /* 0x0000000815157824 */ /* 0x000fe200078e00ff */
[----:B------:R-:W-:Y:S02]  /*30b50*/  SEL R7, RZ, 0x8, P1 ;  /* 0x00000008ff077807 */ /* 0x000fe40000800000 */
[----:B------:R-:W-:-:S02]  /*30b60*/  LOP3.LUT R22, R22, 0xffffffdf, RZ, 0xc0, !PT ;  /* 0xffffffdf16167812 */ /* 0x000fc400078ec0ff */
[----:B------:R-:W-:Y:S01]  /*30b70*/  LOP3.LUT R10, R7, R10, R6, 0xfe, !PT ;  /* 0x0000000a070a7212 */ /* 0x000fe200078efe06 */
[--C-:B------:R-:W-:Y:S01]  /*30b80*/  @!P0 IMAD.MOV.U32 R6, RZ, RZ, R8.reuse ;  /* 0x000000ffff068224 */ /* 0x100fe200078e0008 */
[----:B------:R-:W-:Y:S02]  /*30b90*/  @!P0 SHF.R.S32.HI R7, RZ, 0x1f, R8 ;  /* 0x0000001fff078819 */ /* 0x000fe40000011408 */
[----:B------:R-:W-:Y:S02]  /*30ba0*/  @P2 LOP3.LUT R22, R22, 0x20, RZ, 0xfc, !PT ;  /* 0x0000002016162812 */ /* 0x000fe400078efcff */
[----:B------:R-:W-:Y:S02]  /*30bb0*/  LOP3.LUT R30, R30, 0x38, RZ, 0xc0, !PT ;  /* 0x000000381e1e7812 */ /* 0x000fe400078ec0ff */
[----:B------:R-:W-:Y:S02]  /*30bc0*/  LOP3.LUT R22, R22, 0xffffffef, RZ, 0xc0, !PT ;  /* 0xffffffef16167812 */ /* 0x000fe400078ec0ff */
[----:B------:R-:W-:-:S02]  /*30bd0*/  LOP3.LUT R13, R30, 0x180, RZ, 0xfc, !PT ;  /* 0x000001801e0d7812 */ /* 0x000fc400078efcff */
[----:B------:R-:W-:Y:S02]  /*30be0*/  @P1 LOP3.LUT R22, R22, 0x10, RZ, 0xfc, !PT ;  /* 0x0000001016161812 */ /* 0x000fe400078efcff */
[----:B------:R-:W-:Y:S02]  /*30bf0*/  LOP3.LUT R21, R21, 0x38, RZ, 0xc0, !PT ;  /* 0x0000003815157812 */ /* 0x000fe400078ec0ff */
[----:B---3--:R-:W-:Y:S01]  /*30c00*/  SHF.R.S32.HI R36, RZ, 0x1f, R31 ;  /* 0x0000001fff247819 */ /* 0x008fe2000001141f */
[----:B0-----:R-:W-:-:S04]  /*30c10*/  @!P0 IMAD.WIDE.U32 R6, R31, R2, R6 ;  /* 0x000000021f068225 */ /* 0x001fc800078e0006 */
[----:B------:R-:W-:Y:S01]  /*30c20*/  @!P0 IMAD R2, R36, R2, RZ ;  /* 0x0000000224028224 */ /* 0x000fe200078e02ff */
[----:B-1----:R-:W-:-:S03]  /*30c30*/  @!P0 LEA R4, P1, R6, R4, 0x2 ;  /* 0x0000000406048211 */ /* 0x002fc600078210ff */
[----:B------:R-:W-:Y:S02]  /*30c40*/  @!P0 IMAD R3, R31, R3, R2 ;  /* 0x000000031f038224 */ /* 0x000fe400078e0202 */
[----:B------:R-:W-:Y:S02]  /*30c50*/  IMAD.MOV.U32 R2, RZ, RZ, RZ ;  /* 0x000000ffff027224 */ /* 0x000fe400078e00ff */
[----:B------:R-:W-:-:S05]  /*30c60*/  @!P0 IMAD.IADD R3, R7, 0x1, R3 ;  /* 0x0000000107038824 */ /* 0x000fca00078e0203 */
[----:B------:R-:W-:-:S05]  /*30c70*/  @!P0 LEA.HI.X R5, R6, R5, R3, 0x2, P1 ;  /* 0x0000000506058211 */ /* 0x000fca00008f1403 */
[----:B------:R0:W2:Y:S01]  /*30c80*/  @!P0 LDG.E R2, desc[UR46][R4.64] ;  /* 0x0000002e04028981 */ /* 0x0000a2000c1e1900 */
[----:B------:R-:W-:Y:S01]  /*30c90*/  ISETP.GE.AND P0, PT, R13, UR4, PT ;  /* 0x000000040d007c0c */ /* 0x000fe2000bf06270 */
[----:B------:R-:W-:Y:S01]  /*30ca0*/  UMOV UR5, 0xffffffff ;  /* 0xffffffff00057882 */ /* 0x000fe20000000000 */
[C---:B------:R-:W-:Y:S02]  /*30cb0*/  LOP3.LUT R14, R21.reuse, 0x100, RZ, 0xfc, !PT ;  /* 0x00000100150e7812 */ /* 0x040fe400078efcff */
[----:B------:R-:W-:Y:S02]  /*30cc0*/  LOP3.LUT R13, R21, 0x140, RZ, 0xfc, !PT ;  /* 0x00000140150d7812 */ /* 0x000fe400078efcff */
[----:B------:R-:W-:Y:S02]  /*30cd0*/  ISETP.GE.AND P3, PT, R14, UR4, PT ;  /* 0x000000040e007c0c */ /* 0x000fe4000bf66270 */
[----:B------:R-:W-:Y:S02]  /*30ce0*/  ISETP.GE.AND P2, PT, R13, UR4, PT ;  /* 0x000000040d007c0c */ /* 0x000fe4000bf46270 */
[----:B------:R-:W-:-:S02]  /*30cf0*/  SEL R3, RZ, 0x10, P3 ;  /* 0x00000010ff037807 */ /* 0x000fc40001800000 */
[----:B0-----:R-:W-:Y:S02]  /*30d00*/  SEL R4, RZ, 0x20, P2 ;  /* 0x00000020ff047807 */ /* 0x001fe40001000000 */
[----:B------:R-:W-:Y:S02]  /*30d10*/  LOP3.LUT R15, R21, 0x1c0, RZ, 0xfc, !PT ;  /* 0x000001c0150f7812 */ /* 0x000fe400078efcff */
[----:B------:R-:W-:Y:S02]  /*30d20*/  LOP3.LUT R3, R4, R10, R3, 0xfe, !PT ;  /* 0x0000000a04037212 */ /* 0x000fe400078efe03 */
[----:B------:R-:W-:-:S04]  /*30d30*/  LOP3.LUT R22, R22, 0xfffffff7, RZ, 0xc0, !PT ;  /* 0xfffffff716167812 */ /* 0x000fc800078ec0ff */
[----:B------:R-:W-:-:S04]  /*30d40*/  @P3 LOP3.LUT R22, R22, 0x8, RZ, 0xfc, !PT ;  /* 0x0000000816163812 */ /* 0x000fc800078efcff */
[----:B------:R-:W-:-:S04]  /*30d50*/  LOP3.LUT R22, R22, 0xfffffffb, RZ, 0xc0, !PT ;  /* 0xfffffffb16167812 */ /* 0x000fc800078ec0ff */
[----:B------:R-:W-:-:S04]  /*30d60*/  @P2 LOP3.LUT R22, R22, 0x4, RZ, 0xfc, !PT ;  /* 0x0000000416162812 */ /* 0x000fc800078efcff */
[----:B------:R-:W-:Y:S01]  /*30d70*/  LOP3.LUT R22, R22, 0xfffffffd, RZ, 0xc0, !PT ;  /* 0xfffffffd16167812 */ /* 0x000fe200078ec0ff */
[----:B--2---:R0:W-:Y:S02]  /*30d80*/  STL [R1+0x41c], R2 ;  /* 0x00041c0201007387 */ /* 0x0041e40000100800 */
[----:B0-----:R-:W-:Y:S02]  /*30d90*/  SEL R2, RZ, 0x40, P0 ;  /* 0x00000040ff027807 */ /* 0x001fe40000000000 */
[----:B------:R-:W-:Y:S01]  /*30da0*/  ISETP.GE.AND P0, PT, R15, UR4, PT ;  /* 0x000000040f007c0c */ /* 0x000fe2000bf06270 */
[----:B------:R-:W-:Y:S01]  /*30db0*/  ULDC UR4, c[0x0][0x2f4] ;  /* 0x0000bd0000047ab9 */ /* 0x000fe20000000800 */
[----:B------:R-:W-:Y:S01]  /*30dc0*/  LOP3.LUT R5, R3, R2, RZ, 0xfc, !PT ;  /* 0x0000000203057212 */ /* 0x000fe200078efcff */
[----:B------:R-:W-:Y:S01]  /*30dd0*/  IMAD.MOV R2, RZ, RZ, -R8 ;  /* 0x000000ffff027224 */ /* 0x000fe200078e0a08 */
[----:B------:R-:W-:Y:S02]  /*30de0*/  SEL R32, RZ, 0x80, P0 ;  /* 0x00000080ff207807 */ /* 0x000fe40000000000 */
[----:B------:R-:W-:Y:S01]  /*30df0*/  ISETP.GE.AND P0, PT, R12, UR4, PT ;  /* 0x000000040c007c0c */ /* 0x000fe2000bf06270 */
[----:B------:R-:W-:Y:S01]  /*30e00*/  IMAD R2, R11, R2, R9 ;  /* 0x000000020b027224 */ /* 0x000fe200078e0209 */
[----:B------:R0:W-:Y:S04]  /*30e10*/  STL [R1+0x454], R5 ;  /* 0x0004540501007387 */ /* 0x0001e80000100800 */
[----:B------:R0:W-:Y:S07]  /*30e20*/  STL [R1+0x420], R2 ;  /* 0x0004200201007387 */ /* 0x0001ee0000100800 */
[----:B------:R-:W-:Y:S01]  /*30e30*/  @P0 LOP3.LUT R22, R22, 0x2, RZ, 0xfc, !PT ;  /* 0x0000000216160812 */ /* 0x000fe200078efcff */
[----:B------:R-:W-:Y:S06]  /*30e40*/  BRA.DIV UR5, `(.L_x_6985) ;  /* 0x0000005e05987947 */ /* 0x000fec000b800000 */
.L_x_7104:
[----:B0-----:R-:W-:Y:S01]  /*30e50*/  IMAD.U32 R2, RZ, RZ, UR40 ;  /* 0x00000028ff027e24 */ /* 0x001fe2000f8e00ff */
[----:B------:R-:W-:Y:S02]  /*30e60*/  ISETP.GT.U32.AND P1, PT, R17, 0x3f, PT ;  /* 0x0000003f1100780c */ /* 0x000fe40003f24070 */
[----:B------:R-:W-:Y:S02]  /*30e70*/  LOP3.LUT R22, R22, 0xffff7fff, RZ, 0xc0, !PT ;  /* 0xffff7fff16167812 */ /* 0x000fe400078ec0ff */
[----:B------:R-:W-:Y:S02]  /*30e80*/  ISETP.NE.AND P0, PT, R2, 0x3, PT ;  /* 0x000000030200780c */ /* 0x000fe40003f05270 */
[----:B------:R-:W-:Y:S02]  /*30e90*/  LOP3.LUT R32, R5, R32, RZ, 0xfc, !PT ;  /* 0x0000002005207212 */ /* 0x000fe400078efcff */
[----:B------:R-:W-:-:S09]  /*30ea0*/  SHF.R.S32.HI R30, RZ, 0x1f, R18 ;  /* 0x0000001fff1e7819 */ /* 0x000fd20000011412 */
[----:B------:R-:W-:-:S04]  /*30eb0*/  @P0 LOP3.LUT R22, R22, 0x8000, RZ, 0xfc, !PT ;  /* 0x0000800016160812 */ /* 0x000fc800078efcff */
[----:B------:R-:W-:-:S04]  /*30ec0*/  LOP3.LUT R22, R22, 0xfffffffe, RZ, 0xc0, !PT ;  /* 0xfffffffe16167812 */ /* 0x000fc800078ec0ff */
[----:B------:R-:W-:Y:S01]  /*30ed0*/  @P1 LOP3.LUT R22, R22, 0x1, RZ, 0xfc, !PT ;  /* 0x0000000116161812 */ /* 0x000fe200078efcff */
[----:B------:R-:W-:Y:S06]  /*30ee0*/  @!P0 BRA `(.L_x_6986) ;  /* 0x0000000000048947 */ /* 0x000fec0003800000 */
[----:B------:R-:W-:Y:S01]  /*30ef0*/  BPT.TRAP 0x1 ;  /* 0x000000040000795c */ /* 0x000fe20000300000 */
.L_x_6986:
        /* <DEDUP_REMOVED lines=9> */
.L_x_7105:
[----:B------:R-:W-:Y:S05]  /*30f90*/  BSYNC B0 ;  /* 0x0000000000007941 */ /* 0x000fea0003800000 */
.L_x_6987:
[----:B------:R-:W0:Y:S01]  /*30fa0*/  LDL R2, [R1+0x420] ;  /* 0x0004200001027983 */ /* 0x000e220000100800 */
[----:B------:R-:W-:-:S03]  /*30fb0*/  ULDC.64 UR4, c[0x0][0x300] ;  /* 0x0000c00000047ab9 */ /* 0x000fc60000000a00 */
[----:B------:R-:W2:Y:S01]  /*30fc0*/  LDL R4, [R1+0x41c] ;  /* 0x00041c0001047983 */ /* 0x000ea20000100800 */
        /* <DEDUP_REMOVED lines=17> */
[----:B-1----:R-:W-:Y:S02]  /*310e0*/  IMAD R5, R25, 0x1000, R37 ;  /* 0x0000100019057824 */ /* 0x002fe400078e0225 */
        /* <DEDUP_REMOVED lines=43> */
.L_x_7115:
        /* <DEDUP_REMOVED lines=10> */
.L_x_6990:
        /* <DEDUP_REMOVED lines=11> */
.L_x_6991:
[----:B0-----:R0:W5:Y:S01]  /*314f0*/  LDL R2, [R1+0x418] ;  /* 0x0004180001027983 */ /* 0x0011620000100800 */
        /* <DEDUP_REMOVED lines=8> */
[----:B------:R-:W-:Y:S01]  /*31580*/  BSSY B6, `(.L_x_6992) ;  /* 0x0000019000067945 */ /* 0x000fe20003800000 */
[----:B------:R-:W-:Y:S02]  /*31590*/  SHF.R.S32.HI R0, RZ, 0x1f, R19 ;  /* 0x0000001fff007819 */ /* 0x000fe40000011413 */
[----:B------:R-:W-:Y:S02]  /*315a0*/  SEL R3, R19, RZ, !P0 ;  /* 0x000000ff13037207 */ /* 0x000fe40004000000 */
[----:B------:R-:W-:-:S03]  /*315b0*/  SEL R0, R0, RZ, !P0 ;  /* 0x000000ff00007207 */ /* 0x000fc60004000000 */
[----:B------:R-:W-:Y:S04]  /*315c0*/  STL [R1+0x424], R3 ;  /* 0x0004240301007387 */ /* 0x000fe80000100800 */
[----:B------:R1:W-:Y:S02]  /*315d0*/  STL [R1+0x43c], R0 ;  /* 0x00043c0001007387 */ /* 0x0003e40000100800 */
[----:B-1---5:R-:W-:-:S05]  /*315e0*/  SHF.R.S32.HI R0, RZ, 0x1f, R2 ;  /* 0x0000001fff007819 */ /* 0x022fca0000011402 */
[----:B------:R1:W-:Y:S01]  /*315f0*/  STL [R1+0x434], R0 ;  /* 0x0004340001007387 */ /* 0x0003e20000100800 */
[----:B------:R-:W-:Y:S05]  /*31600*/  @!P1 BRA `(.L_x_6993) ;  /* 0x0000000000409947 */ /* 0x000fea0003800000 */
[----:B------:R-:W-:Y:S01]  /*31610*/  MOV R2, 0x0 ;  /* 0x0000000000027802 */ /* 0x000fe20000000f00 */
[----:B------:R-:W-:Y:S01]  /*31620*/  ULDC.64 UR4, c[0x4][0xf0] ;  /* 0x01003c0000047ab9 */ /* 0x000fe20000000a00 */
[----:B------:R-:W-:Y:S01]  /*31630*/  ULDC.64 UR6, c[0x4][0xf8] ;  /* 0x01003e0000067ab9 */ /* 0x000fe20000000a00 */
[----:B------:R-:W-:Y:S01]  /*31640*/  ULDC.64 UR8, c[0x4][0x58] ;  /* 0x0100160000087ab9 */ /* 0x000fe20000000a00 */
[----:B------:R-:W-:Y:S02]  /*31650*/  IMAD.U32 R4, RZ, RZ, UR4 ;  /* 0x00000004ff047e24 */ /* 0x000fe4000f8e00ff */
[----:B------:R-:W2:Y:S01]  /*31660*/  LDC.64 R2, c[0x4][R2] ;  /* 0x0100000002027b82 */ /* 0x000ea20000000a00 */
        /* <DEDUP_REMOVED lines=10> */
.L_x_6993:
[----:B------:R-:W-:Y:S05]  /*31710*/  BSYNC B6 ;  /* 0x0000000000067941 */ /* 0x000fea0003800000 */
.L_x_6992:
[----:B------:R-:W2:Y:S01]  /*31720*/  LDL R21, [R1+0x434] ;  /* 0x0004340001157983 */ /* 0x000ea20000100800 */
[----:B------:R-:W3:Y:S01]  /*31730*/  LDC R6, c[0x0][0x448] ;  /* 0x00011200ff067b82 */ /* 0x000ee20000000800 */
[----:B------:R-:W-:Y:S02]  /*31740*/  ULDC.64 UR4, c[0x0][0x298] ;  /* 0x0000a60000047ab9 */ /* 0x000fe40000000a00 */
[----:B------:R-:W4:Y:S04]  /*31750*/  LDL R20, [R1+0x43c] ;  /* 0x00043c0001147983 */ /* 0x000f280000100800 */
[----:B------:R-:W4:Y:S04]  /*31760*/  LDL R7, [R1+0x418] ;  /* 0x0004180001077983 */ /* 0x000f280000100800 */
[----:B------:R0:W5:Y:S01]  /*31770*/  LDL R9, [R1+0x414] ;  /* 0x0004140001097983 */ /* 0x0001620000100800 */
[----:B------:R-:W0:Y:S01]  /*31780*/  S2R R2, SR_TID.X ;  /* 0x0000000000027919 */ /* 0x000e220000002100 */
[----:B-1----:R-:W1:Y:S01]  /*31790*/  S2R R0, SR_TID.X ;  /* 0x0000000000007919 */ /* 0x002e620000002100 */
[----:B---3--:R-:W-:-:S13]  /*317a0*/  ISETP.NE.AND P0, PT, R6, 0x1, PT ;  /* 0x000000010600780c */ /* 0x008fda0003f05270 */
[----:B------:R-:W3:Y:S01]  /*317b0*/  @P0 LDC R3, c[0x0][0x450] ;  /* 0x00011400ff030b82 */ /* 0x000ee20000000800 */
[----:B0-----:R-:W-:-:S04]  /*317c0*/  LOP3.LUT R2, R2, 0x7f, RZ, 0xc0, !PT ;  /* 0x0000007f02027812 */ /* 0x001fc800078ec0ff */
[----:B------:R-:W-:Y:S01]  /*317d0*/  SHF.R.U32.HI R2, RZ, 0x3, R2 ;  /* 0x00000003ff027819 */ /* 0x000fe20000011602 */
[----:B--2---:R-:W-:Y:S02]  /*317e0*/  IMAD.MOV.U32 R4, RZ, RZ, R21 ;  /* 0x000000ffff047224 */ /* 0x004fe400078e0015 */
[----:B----4-:R-:W-:Y:S02]  /*317f0*/  IMAD.MOV.U32 R21, RZ, RZ, R20 ;  /* 0x000000ffff157224 */ /* 0x010fe400078e0014 */
[----:B------:R-:W2:Y:S01]  /*31800*/  LDL R20, [R1+0x424] ;  /* 0x0004240001147983 */ /* 0x000ea20000100800 */
[----:B-1----:R-:W-:-:S05]  /*31810*/  IMAD.SHL.U32 R0, R0, 0x10, RZ ;  /* 0x0000001000007824 */ /* 0x002fca00078e00ff */
[----:B------:R-:W-:Y:S02]  /*31820*/  LOP3.LUT R0, R2, 0x70, R0, 0xf8, !PT ;  /* 0x0000007002007812 */ /* 0x000fe400078ef800 */
[----:B------:R-:W0:Y:S03]  /*31830*/  @P0 LDC R2, c[0x0][0x44c] ;  /* 0x00011300ff020b82 */ /* 0x000e260000000800 */
[----:B------:R-:W-:Y:S02]  /*31840*/  IMAD.IADD R5, R0, 0x1, R33 ;  /* 0x0000000100057824 */ /* 0x000fe400078e0221 */
[----:B------:R-:W-:Y:S02]  /*31850*/  IMAD R4, R4, UR4, RZ ;  /* 0x0000000404047c24 */ /* 0x000fe4000f8e02ff */
[----:B------:R-:W-:Y:S02]  /*31860*/  IMAD.MOV.U32 R0, RZ, RZ, R5 ;  /* 0x000000ffff007224 */ /* 0x000fe400078e0005 */
[----:B------:R-:W-:-:S02]  /*31870*/  IMAD R4, R7, UR5, R4 ;  /* 0x0000000507047c24 */ /* 0x000fc4000f8e0204 */
        /* <DEDUP_REMOVED lines=11> */
[----:B------:R0:W-:Y:S03]  /*31930*/  STL [R1+0x410], R5 ;  /* 0x0004100501007387 */ /* 0x0001e60000100800 */
[C---:B--2---:R-:W-:Y:S02]  /*31940*/  IMAD R4, R20.reuse, UR5, R4 ;  /* 0x0000000514047c24 */ /* 0x044fe4000f8e0204 */
[----:B------:R-:W-:Y:S01]  /*31950*/  IMAD.WIDE.U32 R2, R20, UR4, R2 ;  /* 0x0000000414027c25 */ /* 0x000fe2000f8e0002 */
        /* <DEDUP_REMOVED lines=9> */
[----:B0-----:R-:W0:Y:S01]  /*319f0*/  S2R R5, SR_TID.X ;  /* 0x0000000000057919 */ /* 0x001e220000002100 */
[----:B------:R-:W-:Y:S02]  /*31a00*/  IMAD.IADD R3, R3, 0x1, R4 ;  /* 0x0000000103037824 */ /* 0x000fe400078e0204 */
[----:B------:R-:W-:-:S05]  /*31a10*/  SHF.R.S32.HI R4, RZ, 0x1f, R0 ;  /* 0x0000001fff047819 */ /* 0x000fca0000011400 */
        /* <DEDUP_REMOVED lines=9> */
[C---:B0-----:R-:W-:Y:S01]  /*31ab0*/  IMAD.SHL.U32 R7, R5.reuse, 0x8, RZ ;  /* 0x0000000805077824 */ /* 0x041fe200078e00ff */
[----:B------:R-:W-:-:S04]  /*31ac0*/  LOP3.LUT R20, R5, 0x7f, RZ, 0xc0, !PT ;  /* 0x0000007f05147812 */ /* 0x000fc800078ec0ff */
[----:B------:R-:W-:-:S04]  /*31ad0*/  LOP3.LUT R7, R7, 0x38, RZ, 0xc0, !PT ;  /* 0x0000003807077812 */ /* 0x000fc800078ec0ff */
[----:B------:R-:W-:Y:S02]  /*31ae0*/  ISETP.GE.AND P1, PT, R7, UR4, PT ;  /* 0x0000000407007c0c */ /* 0x000fe4000bf26270 */
[----:B------:R-:W-:Y:S01]  /*31af0*/  SHF.R.U32.HI R8, RZ, 0x3, R20 ;  /* 0x00000003ff087819 */ /* 0x000fe20000011614 */
[----:B------:R-:W-:Y:S10]  /*31b00*/  BRA.DIV UR5, `(.L_x_6994) ;  /* 0x0000005605fc7947 */ /* 0x000ff4000b800000 */
[----:B------:R-:W0:Y:S01]  /*31b10*/  SHFL.IDX PT, R4, R0, RZ, 0x181f ;  /* 0x00181fff00047589 */ /* 0x000e2200000e0000 */
[----:B-----5:R-:W-:Y:S02]  /*31b20*/  IMAD R2, R9, R6, RZ ;  /* 0x0000000609027224 */ /* 0x020fe400078e02ff */
[----:B------:R-:W-:Y:S01]  /*31b30*/  IMAD.IADD R33, R8, 0x1, R33 ;  /* 0x0000000108217824 */ /* 0x000fe200078e0221 */
        /* <DEDUP_REMOVED lines=30> */
.L_x_7124:
[----:B0-2---:R-:W-:-:S05]  /*31d20*/  VIADD R4, R33, 0x30 ;  /* 0x0000003021047836 */ /* 0x005fca0000000000 */
        /* <DEDUP_REMOVED lines=10> */
.L_x_6995:
        /* <DEDUP_REMOVED lines=28> */
.L_x_6997:
[----:B------:R-:W-:Y:S05]  /*31f90*/  BSYNC B6 ;  /* 0x0000000000067941 */ /* 0x000fea0003800000 */
.L_x_6996:
[----:B------:R-:W2:Y:S01]  /*31fa0*/  LDL.LU R0, [R1+0x434] ;  /* 0x0004340001007983 */ /* 0x000ea20000300800 */
[----:B------:R-:W1:Y:S01]  /*31fb0*/  LDC R6, c[0x0][0x448] ;  /* 0x00011200ff067b82 */ /* 0x000e620000000800 */
[----:B------:R-:W-:Y:S02]  /*31fc0*/  ULDC.64 UR4, c[0x0][0x398] ;  /* 0x0000e60000047ab9 */ /* 0x000fe40000000a00 */
[----:B0-----:R-:W3:Y:S04]  /*31fd0*/  LDL.LU R2, [R1+0x418] ;  /* 0x0004180001027983 */ /* 0x001ee80000300800 */
[----:B------:R-:W4:Y:S04]  /*31fe0*/  LDL.LU R4, [R1+0x43c] ;  /* 0x00043c0001047983 */ /* 0x000f280000300800 */
[----:B------:R-:W5:Y:S04]  /*31ff0*/  LDL.LU R21, [R1+0x424] ;  /* 0x0004240001157983 */ /* 0x000f680000300800 */
[----:B------:R-:W5:Y:S01]  /*32000*/  LDL.LU R20, [R1+0x410] ;  /* 0x0004100001147983 */ /* 0x000f620000300800 */
[----:B------:R-:W-:Y:S01]  /*32010*/  LOP3.LUT R22, R22, 0xfffffbff, RZ, 0xc0, !PT ;  /* 0xfffffbff16167812 */ /* 0x000fe200078ec0ff */
[----:B------:R-:W0:Y:S01]  /*32020*/  S2R R9, SR_TID.X ;  /* 0x0000000000097919 */ /* 0x000e220000002100 */
[----:B------:R-:W0:Y:S01]  /*32030*/  S2R R7, SR_TID.X ;  /* 0x0000000000077919 */ /* 0x000e220000002100 */
[----:B-1----:R-:W-:Y:S01]  /*32040*/  ISETP.NE.AND P0, PT, R6, 0x1, PT ;  /* 0x000000010600780c */ /* 0x002fe20003f05270 */
[----:B------:R-:W1:-:S12]  /*32050*/  S2R R8, SR_TID.X ;  /* 0x0000000000087919 */ /* 0x000e580000002100 */
[----:B------:R-:W1:Y:S01]  /*32060*/  @P0 LDC R5, c[0x0][0x450] ;  /* 0x00011400ff050b82 */ /* 0x000e620000000800 */
        /* <DEDUP_REMOVED lines=11> */
[----:B-----5:R-:W-:-:S04]  /*32120*/  IMAD.WIDE.U32 R2, R21, UR4, R2 ;  /* 0x0000000415027c25 */ /* 0x020fc8000f8e0002 */
[----:B------:R-:W-:Y:S01]  /*32130*/  IMAD R0, R21, UR5, R0 ;  /* 0x0000000515007c24 */ /* 0x000fe2000f8e0200 */
[----:B------:R-:W-:Y:S01]  /*32140*/  ULDC.64 UR4, c[0x0][0x3d0] ;  /* 0x0000f40000047ab9 */ /* 0x000fe20000000a00 */
[----:B------:R-:W-:Y:S02]  /*32150*/  IMAD.MOV.U32 R4, RZ, RZ, R20 ;  /* 0x000000ffff047224 */ /* 0x000fe400078e0014 */
[----:B------:R-:W-:Y:S02]  /*32160*/  IMAD.IADD R3, R3, 0x1, R0 ;  /* 0x0000000103037824 */ /* 0x000fe400078e0200 */
[----:B------:R-:W2:Y:S01]  /*32170*/  @P0 LDC R0, c[0x0][0x44c] ;  /* 0x00011300ff000b82 */ /* 0x000ea20000000800 */
[----:B0-----:R-:W-:-:S05]  /*32180*/  IMAD.SHL.U32 R21, R7, 0x8, RZ ;  /* 0x0000000807157824 */ /* 0x001fca00078e00ff */
[----:B------:R-:W-:-:S04]  /*32190*/  LOP3.LUT R21, R21, 0x38, RZ, 0xc0, !PT ;  /* 0x0000003815157812 */ /* 0x000fc800078ec0ff */
[----:B------:R-:W-:Y:S01]  /*321a0*/  LOP3.LUT R7, R21, 0x80, RZ, 0xfc, !PT ;  /* 0x0000008015077812 */ /* 0x000fe200078efcff */
[----:B-1----:R-:W-:-:S05]  /*321b0*/  IMAD.SHL.U32 R21, R8, 0x8, RZ ;  /* 0x0000000808157824 */ /* 0x002fca00078e00ff */
[----:B------:R-:W-:-:S04]  /*321c0*/  LOP3.LUT R21, R21, 0x38, RZ, 0xc0, !PT ;  /* 0x0000003815157812 */ /* 0x000fc800078ec0ff */
[----:B------:R-:W-:Y:S01]  /*321d0*/  LOP3.LUT R8, R21, 0x40, RZ, 0xfc, !PT ;  /* 0x0000004015087812 */ /* 0x000fe200078efcff */
[----:B--2---:R-:W-:-:S05]  /*321e0*/  @P0 IMAD.HI.U32 R0, R20, R0, RZ ;  /* 0x0000000014000227 */ /* 0x004fca00078e00ff */
[----:B------:R-:W-:-:S04]  /*321f0*/  @P0 SHF.R.U32.HI R4, RZ, R5, R0 ;  /* 0x00000005ff040219 */ /* 0x000fc80000011600 */
[--C-:B------:R-:W-:Y:S01]  /*32200*/  SHF.R.S32.HI R5, RZ, 0x1f, R4.reuse ;  /* 0x0000001fff057819 */ /* 0x100fe20000011404 */
[----:B------:R-:W-:Y:S02]  /*32210*/  IMAD.MOV R0, RZ, RZ, -R4 ;  /* 0x000000ffff007224 */ /* 0x000fe400078e0a04 */
[----:B------:R-:W-:-:S04]  /*32220*/  IMAD.WIDE.U32 R2, R4, UR4, R2 ;  /* 0x0000000404027c25 */ /* 0x000fc8000f8e0002 */
[----:B------:R-:W-:Y:S02]  /*32230*/  IMAD R0, R6, R0, R20 ;  /* 0x0000000006007224 */ /* 0x000fe400078e0214 */
[----:B------:R-:W-:Y:S02]  /*32240*/  IMAD R5, R5, UR4, RZ ;  /* 0x0000000405057c24 */ /* 0x000fe4000f8e02ff */
[----:B------:R-:W-:Y:S02]  /*32250*/  IMAD.SHL.U32 R20, R9, 0x8, RZ ;  /* 0x0000000809147824 */ /* 0x000fe400078e00ff */
[----:B------:R-:W-:Y:S01]  /*32260*/  IMAD R5, R4, UR5, R5 ;  /* 0x0000000504057c24 */ /* 0x000fe2000f8e0205 */
[----:B------:R-:W-:Y:S01]  /*32270*/  SHF.R.S32.HI R4, RZ, 0x1f, R0 ;  /* 0x0000001fff047819 */ /* 0x000fe20000011400 */
[----:B------:R-:W-:Y:S01]  /*32280*/  ULDC.64 UR4, c[0x0][0x3c8] ;  /* 0x0000f20000047ab9 */ /* 0x000fe20000000a00 */
[----:B------:R-:W-:Y:S01]  /*32290*/  LOP3.LUT R20, R20, 0x38, RZ, 0xc0, !PT ;  /* 0x0000003814147812 */ /* 0x000fe200078ec0ff */
[----:B------:R-:W-:-:S02]  /*322a0*/  IMAD.IADD R3, R3, 0x1, R5 ;  /* 0x0000000103037824 */ /* 0x000fc400078e0205 */
[----:B------:R-:W-:Y:S02]  /*322b0*/  IMAD R4, R4, UR4, RZ ;  /* 0x0000000404047c24 */ /* 0x000fe4000f8e02ff */
[----:B------:R-:W-:-:S04]  /*322c0*/  IMAD.WIDE.U32 R2, R0, UR4, R2 ;  /* 0x0000000400027c25 */ /* 0x000fc8000f8e0002 */
[----:B------:R-:W-:Y:S01]  /*322d0*/  IMAD R4, R0, UR5, R4 ;  /* 0x0000000500047c24 */ /* 0x000fe2000f8e0204 */
[----:B------:R-:W-:Y:S02]  /*322e0*/  ULDC.64 UR4, c[0x0][0x390] ;  /* 0x0000e40000047ab9 */ /* 0x000fe40000000a00 */
[----:B------:R-:W-:Y:S01]  /*322f0*/  LEA R5, P0, R2, UR4, 0x1 ;  /* 0x0000000402057c11 */ /* 0x000fe2000f8008ff */
[----:B------:R-:W-:Y:S01]  /*32300*/  ULDC UR4, c[0x0][0x3b8] ;  /* 0x0000ee0000047ab9 */ /* 0x000fe20000000800 */
[----:B------:R-:W-:Y:S01]  /*32310*/  IMAD.IADD R4, R3, 0x1, R4 ;  /* 0x0000000103047824 */ /* 0x000fe200078e0204 */
[----:B------:R-:W-:-:S04]  /*32320*/  ISETP.GE.AND P1, PT, R20, UR4, PT ;  /* 0x0000000414007c0c */ /* 0x000fc8000bf26270 */
[----:B------:R-:W-:Y:S02]  /*32330*/  LEA.HI.X R4, R2, UR5, R4, 0x1, P0 ;  /* 0x0000000502047c11 */ /* 0x000fe400080f0c04 */
[----:B------:R-:W-:Y:S02]  /*32340*/  ISETP.GE.AND P0, PT, R7, UR4, PT ;  /* 0x0000000407007c0c */ /* 0x000fe4000bf06270 */
[----:B------:R-:W0:Y:S01]  /*32350*/  S2R R7, SR_TID.X ;  /* 0x0000000000077919 */ /* 0x000e220000002100 */
[----:B------:R-:W-:Y:S02]  /*32360*/  SEL R0, RZ, 0x1, P1 ;  /* 0x00000001ff007807 */ /* 0x000fe40000800000 */
[----:B------:R-:W-:Y:S02]  /*32370*/  SEL R2, RZ, 0x4, P0 ;  /* 0x00000004ff027807 */ /* 0x000fe40000000000 */
[----:B------:R-:W-:-:S04]  /*32380*/  @P1 LOP3.LUT R22, R22, 0x400, RZ, 0xfc, !PT ;  /* 0x0000040016161812 */ /* 0x000fc800078efcff */
[----:B------:R-:W-:-:S04]  /*32390*/  LOP3.LUT R22, R22, 0xfffffeff, RZ, 0xc0, !PT ;  /* 0xfffffeff16167812 */ /* 0x000fc800078ec0ff */
[----:B------:R-:W-:Y:S02]  /*323a0*/  @P0 LOP3.LUT R22, R22, 0x100, RZ, 0xfc, !PT ;  /* 0x0000010016160812 */ /* 0x000fe400078efcff */
[----:B------:R-:W-:Y:S02]  /*323b0*/  ISETP.GE.AND P0, PT, R8, UR4, PT ;  /* 0x0000000408007c0c */ /* 0x000fe4000bf06270 */
[----:B------:R-:W1:Y:S01]  /*323c0*/  S2R R8, SR_TID.X ;  /* 0x0000000000087919 */ /* 0x000e620000002100 */
[----:B------:R-:W-:Y:S02]  /*323d0*/  LOP3.LUT R22, R22, 0xfffffdff, RZ, 0xc0, !PT ;  /* 0xfffffdff16167812 */ /* 0x000fe400078ec0ff */
[----:B------:R-:W-:-:S04]  /*323e0*/  SEL R3, RZ, 0x2, P0 ;  /* 0x00000002ff037807 */ /* 0x000fc80000000000 */
[----:B------:R-:W-:-:S04]  /*323f0*/  IADD3 R0, R2, R3, R0 ;  /* 0x0000000302007210 */ /* 0x000fc80007ffe000 */
[----:B------:R-:W-:Y:S01]  /*32400*/  @P0 LOP3.LUT R22, R22, 0x200, RZ, 0xfc, !PT ;  /* 0x0000020016160812 */ /* 0x000fe200078efcff */
[----:B0-----:R-:W-:-:S05]  /*32410*/  IMAD.SHL.U32 R21, R7, 0x8, RZ ;  /* 0x0000000807157824 */ /* 0x001fca00078e00ff */
[----:B------:R-:W-:-:S04]  /*32420*/  LOP3.LUT R21, R21, 0x38, RZ, 0xc0, !PT ;  /* 0x0000003815157812 */ /* 0x000fc800078ec0ff */
[----:B------:R-:W-:-:S04]  /*32430*/  LOP3.LUT R7, R21, 0x100, RZ, 0xfc, !PT ;  /* 0x0000010015077812 */ /* 0x000fc800078efcff */
[----:B------:R-:W-:Y:S01]  /*32440*/  ISETP.GE.AND P4, PT, R7, UR4, PT ;  /* 0x0000000407007c0c */ /* 0x000fe2000bf86270 */
[----:B------:R-:W-:Y:S02]  /*32450*/  IMAD.SHL.U32 R7, R9, 0x8, RZ ;  /* 0x0000000809077824 */ /* 0x000fe400078e00ff */
[----:B-1----:R-:W-:Y:S01]  /*32460*/  IMAD.SHL.U32 R21, R8, 0x8, RZ ;  /* 0x0000000808157824 */ /* 0x002fe200078e00ff */
[----:B------:R-:W-:Y:S02]  /*32470*/  SEL R2, RZ, 0x10, P4 ;  /* 0x00000010ff027807 */ /* 0x000fe40002000000 */
[----:B------:R-:W-:Y:S02]  /*32480*/  LOP3.LUT R7, R7, 0x38, RZ, 0xc0, !PT ;  /* 0x0000003807077812 */ /* 0x000fe400078ec0ff */
[----:B------:R-:W-:Y:S02]  /*32490*/  LOP3.LUT R21, R21, 0x38, RZ, 0xc0, !PT ;  /* 0x0000003815157812 */ /* 0x000fe400078ec0ff */
[----:B------:R-:W-:-:S02]  /*324a0*/  LOP3.LUT R7, R7, 0x180, RZ, 0xfc, !PT ;  /* 0x0000018007077812 */ /* 0x000fc400078efcff */
[----:B------:R-:W-:Y:S01]  /*324b0*/  LOP3.LUT R8, R21, 0xc0, RZ, 0xfc, !PT ;  /* 0x000000c015087812 */ /* 0x000fe200078efcff */
[----:B------:R-:W-:Y:S01]  /*324c0*/  IMAD.SHL.U32 R21, R9, 0x8, RZ ;  /* 0x0000000809157824 */ /* 0x000fe200078e00ff */
[----:B------:R-:W-:Y:S02]  /*324d0*/  ISETP.GE.AND P0, PT, R7, UR4, PT ;  /* 0x0000000407007c0c */ /* 0x000fe4000bf06270 */
[----:B------:R-:W-:Y:S02]  /*324e0*/  ISETP.GE.AND P5, PT, R8, UR4, PT ;  /* 0x0000000408007c0c */ /* 0x000fe4000bfa6270 */
[----:B------:R-:W-:Y:S02]  /*324f0*/  LOP3.LUT R21, R21, 0x38, RZ, 0xc0, !PT ;  /* 0x0000003815157812 */ /* 0x000fe400078ec0ff */
[----:B------:R-:W-:Y:S02]  /*32500*/  SEL R3, RZ, 0x8, P5 ;  /* 0x00000008ff037807 */ /* 0x000fe40002800000 */
[----:B------:R-:W-:-:S02]  /*32510*/  LOP3.LUT R8, R21, 0x140, RZ, 0xfc, !PT ;  /* 0x0000014015087812 */ /* 0x000fc400078efcff */
[----:B------:R-:W-:Y:S02]  /*32520*/  LOP3.LUT R7, R21, 0x1c0, RZ, 0xfc, !PT ;  /* 0x000001c015077812 */ /* 0x000fe400078efcff */
        /* <DEDUP_REMOVED lines=103> */
.L_x_7134:
        /* <DEDUP_REMOVED lines=26> */
.L_x_7000:
[----:B------:R-:W-:Y:S05]  /*32d40*/  BSYNC B0 ;  /* 0x0000000000007941 */ /* 0x000fea0003800000 */
.L_x_6999:
[----:B------:R-:W-:Y:S01]  /*32d50*/  NOP ;  /* 0x0000000000007918 */ /* 0x000fe20000000000 */
[----:B------:R-:W-:-:S13]  /*32d60*/  PLOP3.LUT P0, PT, PT, PT, PT, 0x80, 0x0 ;  /* 0x000000000000781c */ /* 0x000fda0003f0f070 */
.L_x_7001:
[----:B------:R-:W-:Y:S02]  /*32d70*/  PLOP3.LUT P1, PT, P1, P0, PT, 0xa2, 0x0 ;  /* 0x000000000000781c */ /* 0x000fe40000f21472 */
[----:B------:R-:W-:-:S08]  /*32d80*/  @P0 R2UR P1, UR4, R23 ;  /* 0x00000000170402ca */ /* 0x000fd00000020000 */
[----:B------:R-:W-:-:S05]  /*32d90*/  @P0 PLOP3.LUT P0, PT, P1, PT, PT, 0x80, 0x0 ;  /* 0x000000000000081c */ /* 0x000fca0000f0f070 */
[----:B------:R-:W-:Y:S01]  /*32da0*/  @!P1 SYNCS.ARRIVE.TRANS64.RED.A0T1 RZ, [UR4+0x38810], RZ ;  /* 0x038810ffffff99a7 */ /* 0x000fe20008200404 */
[----:B------:R-:W-:Y:S07]  /*32db0*/  @!P1 ARRIVES.LDGSTSBAR.64.TRANSCNT [UR4+0x38810] ;  /* 0x03881000ff0099b0 */ /* 0x000fee0008000a84 */
[----:B------:R-:W-:Y:S05]  /*32dc0*/  @P0 BRA.U.ANY `(.L_x_7001) ;  /* 0xfffffffd00e80947 */ /* 0x000fea000393ffff */
[----:B-12---:R-:W2:Y:S02]  /*32dd0*/  LDL.LU R2, [R1+0x438] ;  /* 0x0004380001027983 */ /* 0x006ea40000300800 */
        /* <DEDUP_REMOVED lines=11> */
.L_x_7135:
[----:B------:R-:W-:Y:S05]  /*32e90*/  BSYNC B0 ;  /* 0x0000000000007941 */ /* 0x000fea0003800000 */
.L_x_7002:
[----:B------:R-:W-:-:S05]  /*32ea0*/  IMAD.U32 R2, RZ, RZ, UR40 ;  /* 0x00000028ff027e24 */ /* 0x000fca000f8e00ff */
[----:B------:R-:W-:-:S13]  /*32eb0*/  ISETP.NE.AND P0, PT, R2, 0x3, PT ;  /* 0x000000030200780c */ /* 0x000fda0003f05270 */
[----:B------:R-:W-:Y:S05]  /*32ec0*/  @!P0 BRA `(.L_x_7004) ;  /* 0x0000000000048947 */ /* 0x000fea0003800000 */
[----:B------:R-:W-:Y:S01]  /*32ed0*/  BPT.TRAP 0x1 ;  /* 0x000000040000795c */ /* 0x000fe20000300000 */
.L_x_7004:
[----:B-1----:R-:W-:Y:S01]  /*32ee0*/  SHF.L.U32 R0, R28, 0x1f, RZ ;  /* 0x0000001f1c007819 */ /* 0x002fe200000006ff */
[----:B------:R-:W-:Y:S03]  /*32ef0*/  BSSY B0, `(.L_x_7005) ;  /* 0x0000003000007945 */ /* 0x000fe60003800000 */
[----:B------:R-:W1:Y:S02]  /*32f00*/  SYNCS.PHASECHK.TRANS64.TRYWAIT P0, [R17+URZ+0x38860], R0 ;  /* 0x03886000110075a7 */ /* 0x000e64000800017f */
[----:B-1----:R-:W-:Y:S05]  /*32f10*/  @!P0 BRA `(.L_x_7006) ;  /* 0x00000054000c8947 */ /* 0x002fea0003800000 */
.L_x_7136:
[----:B------:R-:W-:Y:S05]  /*32f20*/  BSYNC B0 ;  /* 0x0000000000007941 */ /* 0x000fea0003800000 */
.L_x_7005:
        /* <DEDUP_REMOVED lines=61> */
[----:B------:R-:W-:-:S13]  /*33300*/  ISETP.GT.AND P6, PT, R6, -0x1, PT ;  /* 0xffffffff0600780c */ /* 0x000fda0003fc4270 */
[----:B------:R-:W-:Y:S02]  /*33310*/  @P6 LOP3.LUT R22, R22, 0x200, RZ, 0xfc, !PT ;  /* 0x0000020016166812 */ /* 0x000fe400078efcff */
[----:B------:R-:W-:-:S13]  /*33320*/  ISETP.LT.OR P6, PT, R27, 0x1, P6 ;  /* 0x000000011b00780c */ /* 0x000fda00037c1670 */
[----:B------:R0:W-:Y:S04]  /*33330*/  LDGSTS.E.BYPASS.LTC128B.128 [R4+0xe400], desc[UR46][R2.64+0x380], !P6 ;  /* 0x0e40038002047fae */ /* 0x0001e8000f101d6e */
[----:B0-----:R-:W0:Y:S04]  /*33340*/  SHFL.IDX PT, R2, R5, 0x1, 0x181f ;  /* 0x00381f0005027f89 */ /* 0x001e2800000e0000 */
[----:B------:R-:W1:Y:S01]  /*33350*/  SHFL.IDX PT, R3, R8, 0x1, 0x181f ;  /* 0x00381f0008037f89 */ /* 0x000e6200000e0000 */
[----:B0-----:R-:W-:-:S03]  /*33360*/  IADD3 R6, P6, R2, R0, RZ ;  /* 0x0000000002067210 */ /* 0x001fc60007fde0ff */
[----:B------:R-:W0:Y:S02]  /*33370*/  SHFL.IDX PT, R2, R5, 0x2, 0x181f ;  /* 0x00581f0005027f89 */ /* 0x000e2400000e0000 */
[----:B-1----:R-:W-:Y:S01]  /*33380*/  IMAD.X R7, RZ, RZ, R3, P6 ;  /* 0x000000ffff077224 */ /* 0x002fe200030e0603 */
[----:B------:R-:W-:Y:S01]  /*33390*/  LOP3.LUT P6, RZ, R22, 0x100, RZ, 0xc0, !PT ;  /* 0x0000010016ff7812 */ /* 0x000fe200078cc0ff */
[----:B------:R-:W1:Y:S03]  /*333a0*/  SHFL.IDX PT, R3, R8, 0x2, 0x181f ;  /* 0x00581f0008037f89 */ /* 0x000e6600000e0000 */
[----:B------:R-:W-:Y:S01]  /*333b0*/  ISETP.LT.OR P6, PT, R27, 0x11, P6 ;  /* 0x000000111b00780c */ /* 0x000fe200037c1670 */
[----:B------:R-:W2:-:S12]  /*333c0*/  SHFL.IDX PT, R8, R8, 0x3, 0x181f ;  /* 0x00781f0008087f89 */ /* 0x000e9800000e0000 */
        /* <DEDUP_REMOVED lines=15> */
[----:B------:R-:W-:Y:S01]  /*334c0*/  LDGSTS.E.BYPASS.LTC128B.128 [R4+0xec00], desc[UR46][R6.64+0x380], !P6 ;  /* 0x0ec0038006047fae */ /* 0x000fe2000f101d6e */
        /* <DEDUP_REMOVED lines=20> */
[----:B0-2---:R0:W1:Y:S02]  /*33610*/  SHFL.IDX PT, R2, R5, 0x3, 0x181f ;  /* 0x00781f0005027f89 */ /* 0x00506400000e0000 */
.L_x_7146:
        /* <DEDUP_REMOVED lines=34> */
.L_x_7008:
        /* <DEDUP_REMOVED lines=11> */
.L_x_7009:
        /* <DEDUP_REMOVED lines=11> */
.L_x_7024:
        /* <DEDUP_REMOVED lines=42> */
.L_x_7012:
[----:B------:R-:W-:Y:S01]  /*33c40*/  IMAD R6, R25, 0x8, R23 ;  /* 0x0000000819067824 */ /* 0x000fe200078e0217 */
[----:B------:R-:W-:Y:S01]  /*33c50*/  SHF.L.U32 R21, R28, 0x1f, RZ ;  /* 0x0000001f1c157819 */ /* 0x000fe200000006ff */
[----:B------:R-:W-:Y:S01]  /*33c60*/  BSSY B1, `(.L_x_7013) ;  /* 0x0000004000017945 */ /* 0x000fe20003800000 */
[----:B------:R-:W-:Y:S02]  /*33c70*/  SHF.R.S32.HI R9, RZ, 0x1f, R5 ;  /* 0x0000001fff097819 */ /* 0x000fe40000011405 */
[----:B------:R-:W0:Y:S02]  /*33c80*/  SYNCS.PHASECHK.TRANS64.TRYWAIT P0, [R6+URZ+0x38840], R21 ;  /* 0x03884015060075a7 */ /* 0x000e24000800017f */
[----:B0-----:R-:W-:Y:S05]  /*33c90*/  @!P0 BRA `(.L_x_7014) ;  /* 0x0000004c00e88947 */ /* 0x001fea0003800000 */
.L_x_7147:
[----:B------:R-:W-:Y:S05]  /*33ca0*/  BSYNC B1 ;  /* 0x0000000000017941 */ /* 0x000fea0003800000 */
.L_x_7013:
        /* <DEDUP_REMOVED lines=42> */
.L_x_7157:
        /* <DEDUP_REMOVED lines=8> */
.L_x_7016:
        /* <DEDUP_REMOVED lines=11> */
.L_x_7017:
[----:B------:R2:W-:Y:S01]  /*34080*/  SYNCS.ARRIVE.TRANS64.A1T0 RZ, [R6+URZ+0x38830], RZ ;  /* 0x038830ff06ff79a7 */ /* 0x0005e2000810003f */
[----:B------:R-:W-:Y:S05]  /*34090*/  @!P2 BRA `(.L_x_7018) ;  /* 0x000000000004a947 */ /* 0x000fea0003800000 */
[----:B------:R-:W-:Y:S01]  /*340a0*/  BPT.TRAP 0x1 ;  /* 0x000000040000795c */ /* 0x000fe20000300000 */
.L_x_7018:
[----:B------:R-:W3:Y:S01]  /*340b0*/  SYNCS.PHASECHK.TRANS64.TRYWAIT P0, [R6+URZ+0x38860], R21 ;  /* 0x03886015060075a7 */ /* 0x000ee2000800017f */
[----:B------:R-:W-:Y:S04]  /*340c0*/  BSSY B1, `(.L_x_7019) ;  /* 0x0000002000017945 */ /* 0x000fe80003800000 */
[----:B---3--:R-:W-:Y:S05]  /*340d0*/  @!P0 BRA `(.L_x_7020) ;  /* 0x0000005000088947 */ /* 0x008fea0003800000 */
.L_x_7158:
[----:B------:R-:W-:Y:S05]  /*340e0*/  BSYNC B1 ;  /* 0x0000000000017941 */ /* 0x000fea0003800000 */
.L_x_7019:
        /* <DEDUP_REMOVED lines=81> */
.L_x_7168:
        /* <DEDUP_REMOVED lines=25> */
.L_x_7022:
        /* <DEDUP_REMOVED lines=11> */
.L_x_7023:
[----:B------:R1:W-:Y:S01]  /*34840*/  SYNCS.ARRIVE.TRANS64.A1T0 RZ, [R6+URZ+0x38850], RZ ;  /* 0x038850ff06ff79a7 */ /* 0x0003e2000810003f */
[----:B------:R-:W-:Y:S05]  /*34850*/  @P3 BRA `(.L_x_7024) ;  /* 0xfffffff000503947 */ /* 0x000fea000383ffff */
.L_x_7011:
[----:B------:R-:W-:Y:S05]  /*34860*/  BSYNC B0 ;  /* 0x0000000000007941 */ /* 0x000fea0003800000 */
.L_x_7010:
        /* <DEDUP_REMOVED lines=21> */
.L_x_7026:
[----:B------:R-:W-:Y:S05]  /*349c0*/  BSYNC B0 ;  /* 0x0000000000007941 */ /* 0x000fea0003800000 */
.L_x_7025:
[----:B------:R-:W-:-:S07]  /*349d0*/  SEL R25, R25, RZ, P0 ;  /* 0x000000ff19197207 */ /* 0x000fce0000000000 */
.L_x_6979:
[----:B------:R-:W-:Y:S05]  /*349e0*/  BSYNC B7 ;  /* 0x0000000000077941 */ /* 0x000fea0003800000 */
.L_x_6977:
        /* <DEDUP_REMOVED lines=11> */
.L_x_7027:
        /* <DEDUP_REMOVED lines=24> */
[----:B-123--:R-:W-:Y:S02]  /*34c20*/  IMAD.IADD R6, R4, 0x1, R5 ;  /* 0x0000000104067824 */ /* 0x00efe400078e0205 */
        /* <DEDUP_REMOVED lines=11> */
.L_x_7178:
[----:B------:R-:W-:Y:S02]  /*34ce0*/  ULDC UR4, c[0x0][0xd38] ;  /* 0x00034e0000047ab9 */ /* 0x000fe40000000800 */
[----:B------:R-:W-:-:S04]  /*34cf0*/  IMAD.U32 R4, RZ, RZ, UR4 ;  /* 0x00000004ff047e24 */ /* 0x000fc8000f8e00ff */
[----:B-1----:R-:W-:-:S04]  /*34d00*/  IMAD R14, R14, R4, RZ ;  /* 0x000000040e0e7224 */ /* 0x002fc800078e02ff */
[----:B------:R-:W-:-:S05]  /*34d10*/  IMAD.IADD R5, R5, 0x1, R14 ;  /* 0x0000000105057824 */ /* 0x000fca00078e020e */
[----:B------:R-:W-:-:S13]  /*34d20*/  ISETP.GT.AND P6, PT, R5, R0, PT ;  /* 0x000000000500720c */ /* 0x000fda0003fc4270 */
[----:B------:R-:W-:Y:S05]  /*34d30*/  @P6 BRA `(.L_x_7030) ;  /* 0x00000000009c6947 */ /* 0x000fea0003800000 */
.L_x_7035:
[----:B------:R-:W1:Y:S01]  /*34d40*/  LDC R2, c[0x0][0xd3c] ;  /* 0x00034f00ff027b82 */ /* 0x000e620000000800 */
[----:B------:R-:W-:-:S05]  /*34d50*/  VIADD R19, R19, 0x1f ;  /* 0x0000001f13137836 */ /* 0x000fca0000000000 */
[----:B-1----:R-:W-:-:S13]  /*34d60*/  ISETP.GE.AND P6, PT, R19, R2, PT ;  /* 0x000000021300720c */ /* 0x002fda0003fc6270 */
        /* <DEDUP_REMOVED lines=11> */
.L_x_7033:
[----:B------:R-:W-:Y:S05]  /*34e20*/  BSYNC B0 ;  /* 0x0000000000007941 */ /* 0x000fea0003800000 */
.L_x_7032:
[----:B------:R-:W-:-:S03]  /*34e30*/  UMOV UR4, 0xffffffff ;  /* 0xffffffff00047882 */ /* 0x000fc60000000000 */
[----:B------:R-:W-:Y:S05]  /*34e40*/  BRA.DIV UR4, `(.L_x_7034) ;  /* 0x0000004e04c07947 */ /* 0x000fea000b800000 */
[----:B-----5:R-:W1:Y:S02]  /*34e50*/  SHFL.UP PT, R14, R17, 0x1, RZ ;  /* 0x04200000110e7989 */ /* 0x020e6400000e00ff */
[----:B-1----:R-:W-:-:S05]  /*34e60*/  SEL R14, R14, RZ, P1 ;  /* 0x000000ff0e0e7207 */ /* 0x002fca0000800000 */
        /* <DEDUP_REMOVED lines=14> */
.L_x_7186:
[----:B------:R-:W-:Y:S02]  /*34f50*/  ULDC UR4, c[0x0][0xd38] ;  /* 0x00034e0000047ab9 */ /* 0x000fe40000000800 */
[----:B------:R-:W-:-:S04]  /*34f60*/  IMAD.U32 R4, RZ, RZ, UR4 ;  /* 0x00000004ff047e24 */ /* 0x000fc8000f8e00ff */
[----:B-1----:R-:W-:-:S04]  /*34f70*/  IMAD R14, R14, R4, RZ ;  /* 0x000000040e0e7224 */ /* 0x002fc800078e02ff */
[----:B------:R-:W-:-:S05]  /*34f80*/  IMAD.IADD R5, R14, 0x1, R5 ;  /* 0x000000010e057824 */ /* 0x000fca00078e0205 */
[----:B------:R-:W-:-:S13]  /*34f90*/  ISETP.GT.AND P6, PT, R5, R0, PT ;  /* 0x000000000500720c */ /* 0x000fda0003fc4270 */
[----:B------:R-:W-:Y:S05]  /*34fa0*/  @!P6 BRA `(.L_x_7035) ;  /* 0xfffffffc0064e947 */ /* 0x000fea000383ffff */
.L_x_7030:
        /* <DEDUP_REMOVED lines=8> */
.L_x_7190:
[----:B------:R-:W-:Y:S01]  /*35030*/  ISETP.NE.AND P0, PT, R2, RZ, PT ;  /* 0x000000ff0200720c */ /* 0x000fe20003f05270 */
[----:B------:R-:W-:-:S12]  /*35040*/  IMAD.MOV.U32 R14, RZ, RZ, RZ ;  /* 0x000000ffff0e7224 */ /* 0x000fd800078e00ff */
[----:B------:R-:W-:Y:S05]  /*35050*/  @!P0 BRA `(.L_x_7037) ;  /* 0x0000000000108947 */ /* 0x000fea0003800000 */
[----:B------:R-:W-:Y:S01]  /*35060*/  UMOV UR4, 0xffffffff ;  /* 0xffffffff00047882 */ /* 0x000fe20000000000 */
[----:B------:R-:W-:Y:S02]  /*35070*/  VIADD R12, R6, 0xffffffff ;  /* 0xffffffff060c7836 */ /* 0x000fe40000000000 */
[----:B------:R-:W-:Y:S05]  /*35080*/  BRA.DIV UR4, `(.L_x_7038) ;  /* 0x0000005204347947 */ /* 0x000fea000b800000 */
[----:B------:R3:W4:Y:S02]  /*35090*/  SHFL.IDX PT, R14, R3, R12, 0x1f ;  /* 0x00001f0c030e7589 */ /* 0x00072400000e0000 */
.L_x_7037:
[----:B0--3--:R-:W0:Y:S01]  /*350a0*/  LDC.64 R2, c[0x0][0xd90] ;  /* 0x00036400ff027b82 */ /* 0x009e220000000a00 */
[----:B------:R-:W-:-:S04]  /*350b0*/  IMAD.IADD R19, R6, 0x1, R19 ;  /* 0x0000000106137824 */ /* 0x000fc800078e0213 */
[----:B0-----:R-:W-:-:S05]  /*350c0*/  IMAD.WIDE R2, R19, 0x4, R2 ;  /* 0x0000000413027825 */ /* 0x001fca00078e0202 */
[----:B-1----:R0:W2:Y:S01]  /*350d0*/  LDG.E R6, desc[UR46][R2.64] ;  /* 0x0000002e02067981 */ /* 0x0020a2000c1e1900 */
[----:B----4-:R-:W-:-:S04]  /*350e0*/  IMAD R16, R14, R4, R16 ;  /* 0x000000040e107224 */ /* 0x010fc800078e0210 */
[----:B------:R-:W-:Y:S02]  /*350f0*/  IMAD.IADD R0, R0, 0x1, -R16 ;  /* 0x0000000100007824 */ /* 0x000fe400078e0a10 */
[----:B0-----:R-:W-:Y:S02]  /*35100*/  IMAD.MOV.U32 R2, RZ, RZ, RZ ;  /* 0x000000ffff027224 */ /* 0x001fe400078e00ff */
[----:B--2---:R-:W-:-:S05]  /*35110*/  IMAD R5, R17, R6, RZ ;  /* 0x0000000611057224 */ /* 0x004fca00078e02ff */
        /* <DEDUP_REMOVED lines=33> */
[----:B------:R0:W1:Y:S02]  /*35330*/  F2I.FTZ.U32.TRUNC.NTZ R3, R2 ;  /* 0x0000000200037305 */ /* 0x000064000021f000 */
[----:B0-----:R-:W-:Y:S02]  /*35340*/  IMAD.MOV.U32 R2, RZ, RZ, RZ ;  /* 0x000000ffff027224 */ /* 0x001fe400078e00ff */
[----:B-1----:R-:W-:-:S04]  /*35350*/  IMAD.MOV R5, RZ, RZ, -R3 ;  /* 0x000000ffff057224 */ /* 0x002fc800078e0a03 */
        /* <DEDUP_REMOVED lines=22> */
.L_x_7031:
[----:B------:R-:W-:Y:S01]  /*354c0*/  UMOV UR4, URZ ;  /* 0x0000003f00047c82 */ /* 0x000fe20008000000 */
[----:B------:R-:W-:Y:S01]  /*354d0*/  UMOV UR5, URZ ;  /* 0x0000003f00057c82 */ /* 0x000fe20008000000 */
[----:B------:R-:W-:Y:S01]  /*354e0*/  ULDC UR6, c[0x0][0xd3c] ;  /* 0x00034f0000067ab9 */ /* 0x000fe20000000800 */
[----:B------:R-:W-:Y:S02]  /*354f0*/  IMAD.MOV.U32 R16, RZ, RZ, R0 ;  /* 0x000000ffff107224 */ /* 0x000fe400078e0000 */
[----:B------:R-:W-:Y:S02]  /*35500*/  IMAD.U32 R17, RZ, RZ, UR4 ;  /* 0x00000004ff117e24 */ /* 0x000fe4000f8e00ff */
[----:B------:R-:W-:Y:S02]  /*35510*/  IMAD.U32 R18, RZ, RZ, UR5 ;  /* 0x00000005ff127e24 */ /* 0x000fe4000f8e00ff */
[----:B------:R-:W-:-:S07]  /*35520*/  IMAD.U32 R19, RZ, RZ, UR6 ;  /* 0x00000006ff137e24 */ /* 0x000fce000f8e00ff */
.L_x_7039:
        /* <DEDUP_REMOVED lines=10> */
.L_x_7028:
[----:B------:R-:W-:Y:S02]  /*355d0*/  ULDC UR4, c[0x0][0xd3c] ;  /* 0x00034f0000047ab9 */ /* 0x000fe40000000800 */
[----:B0-----:R-:W-:-:S13]  /*355e0*/  ISETP.GE.AND P0, PT, R19, UR4, PT ;  /* 0x0000000413007c0c */ /* 0x001fda000bf06270 */
[----:B------:R-:W-:Y:S05]  /*355f0*/  @!P0 BRA `(.L_x_7040) ;  /* 0xffffff8400588947 */ /* 0x000fea000383ffff */
[----:B------:R-:W-:Y:S05]  /*35600*/  BSYNC B8 ;  /* 0x0000000000087941 */ /* 0x000fea0003800000 */
.L_x_6911:
[----:B0-----:R-:W5:Y:S01]  /*35610*/  LDL.LU R0, [R1+0x438] ;  /* 0x0004380001007983 */ /* 0x001f620000300800 */
        /* <DEDUP_REMOVED lines=11> */
.L_x_7193:
[----:B------:R-:W-:Y:S05]  /*356d0*/  BSYNC B0 ;  /* 0x0000000000007941 */ /* 0x000fea0003800000 */
.L_x_7041:
[----:B------:R-:W-:-:S03]  /*356e0*/  UMOV UR4, 0xffffffff ;  /* 0xffffffff00047882 */ /* 0x000fc60000000000 */
[----:B------:R-:W-:Y:S05]  /*356f0*/  BRA.DIV UR4, `(.L_x_7043) ;  /* 0x0000004a04d07947 */ /* 0x000fea000b800000 */
[----:B------:R-:W0:Y:S02]  /*35700*/  S2R R0, SR_TID.X ;  /* 0x0000000000007919 */ /* 0x000e240000002100 */
[----:B0-----:R-:W-:-:S04]  /*35710*/  SHF.R.U32.HI R0, RZ, 0x5, R0 ;  /* 0x00000005ff007819 */ /* 0x001fc80000011600 */
[----:B------:R-:W-:-:S05]  /*35720*/  LOP3.LUT R0, R0, 0x3, RZ, 0xc0, !PT ;  /* 0x0000000300007812 */ /* 0x000fca00078ec0ff */
[----:B------:R0:W0:Y:S02]  /*35730*/  SHFL.IDX PT, R14, R0, RZ, 0x1f ;  /* 0x00001fff000e7589 */ /* 0x00002400000e0000 */
.L_x_7196:
[----:B0-----:R-:W-:-:S13]  /*35740*/  ISETP.NE.AND P0, PT, R14, RZ, PT ;  /* 0x000000ff0e00720c */ /* 0x001fda0003f05270 */
[----:B------:R-:W-:Y:S05]  /*35750*/  @P0 BRA `(.L_x_6680) ;  /* 0x0000000000880947 */ /* 0x000fea0003800000 */
[----:B------:R-:W-:-:S03]  /*35760*/  UMOV UR4, 0xffffffff ;  /* 0xffffffff00047882 */ /* 0x000fc60000000000 */
[----:B------:R-:W-:Y:S05]  /*35770*/  BRA.DIV UR4, `(.L_x_7044) ;  /* 0x0000004a04e47947 */ /* 0x000fea000b800000 */
[----:B------:R-:W-:-:S13]  /*35780*/  ELECT P6, URZ, PT ;  /* 0x00000000003f782f */ /* 0x000fda00038c0000 */
.L_x_7199:
[----:B------:R-:W-:Y:S05]  /*35790*/  @!P6 BRA `(.L_x_6680) ;  /* 0x000000000078e947 */ /* 0x000fea0003800000 */
[----:B------:R-:W-:-:S06]  /*357a0*/  ULOP3.LUT UR4, UR36, 0x2, URZ, 0xfc, !UPT ;  /* 0x0000000224047892 */ /* 0x000fcc000f8efc3f */
[----:B------:R-:W-:-:S05]  /*357b0*/  IMAD.U32 R0, RZ, RZ, UR4 ;  /* 0x00000004ff007e24 */ /* 0x000fca000f8e00ff */
[----:B------:R-:W-:-:S13]  /*357c0*/  ISETP.NE.AND P0, PT, R0, 0x3, PT ;  /* 0x000000030000780c */ /* 0x000fda0003f05270 */
[----:B------:R-:W-:Y:S05]  /*357d0*/  @!P0 BRA `(.L_x_7045) ;  /* 0x0000000000048947 */ /* 0x000fea0003800000 */
[----:B------:R-:W-:Y:S01]  /*357e0*/  BPT.TRAP 0x1 ;  /* 0x000000040000795c */ /* 0x000fe20000300000 */
.L_x_7045:
[C---:B------:R-:W-:Y:S01]  /*357f0*/  IMAD R5, R25.reuse, 0x8, R4 ;  /* 0x0000000819057824 */ /* 0x040fe200078e0204 */
[----:B------:R-:W-:Y:S01]  /*35800*/  SHF.L.U32 R0, R28, 0x1f, RZ ;  /* 0x0000001f1c007819 */ /* 0x000fe200000006ff */
[----:B------:R-:W-:-:S03]  /*35810*/  VIADD R25, R25, 0x1 ;  /* 0x0000000119197836 */ /* 0x000fc60000000000 */
[----:B------:R-:W0:Y:S02]  /*35820*/  SYNCS.PHASECHK.TRANS64.TRYWAIT P1, [R5+URZ+0x38840], R0 ;  /* 0x03884000050075a7 */ /* 0x000e24000802017f */
[----:B------:R-:W-:-:S04]  /*35830*/  ISETP.NE.AND P2, PT, R25, 0x2, PT ;  /* 0x000000021900780c */ /* 0x000fc80003f45270 */
[----:B------:R-:W-:Y:S01]  /*35840*/  SEL R3, RZ, 0x1, P2 ;  /* 0x00000001ff037807 */ /* 0x000fe20001000000 */
[----:B0-----:R-:W-:Y:S08]  /*35850*/  @!P1 BRA `(.L_x_7046) ;  /* 0x0000004800cc9947 */ /* 0x001ff00003800000 */
.L_x_7200:
[----:B------:R-:W-:Y:S02]  /*35860*/  SEL R25, R25, RZ, P2 ;  /* 0x000000ff19197207 */ /* 0x000fe40001000000 */
[----:B------:R-:W-:Y:S01]  /*35870*/  LOP3.LUT R2, R28, R3, RZ, 0x3c, !PT ;  /* 0x000000031c027212 */ /* 0x000fe200078e3cff */
[----:B------:R-:W-:Y:S06]  /*35880*/  @!P0 BRA `(.L_x_7047) ;  /* 0x0000000000048947 */ /* 0x000fec0003800000 */
[----:B------:R-:W-:Y:S01]  /*35890*/  BPT.TRAP 0x1 ;  /* 0x000000040000795c */ /* 0x000fe20000300000 */
.L_x_7047:
[----:B------:R-:W-:Y:S01]  /*358a0*/  IMAD R25, R25, 0x8, R4 ;  /* 0x0000000819197824 */ /* 0x000fe200078e0204 */
[----:B------:R-:W-:-:S04]  /*358b0*/  SHF.L.U32 R2, R2, 0x1f, RZ ;  /* 0x0000001f02027819 */ /* 0x000fc800000006ff */
[----:B------:R-:W0:Y:S02]  /*358c0*/  SYNCS.PHASECHK.TRANS64.TRYWAIT P1, [R25+URZ+0x38840], R2 ;  /* 0x03884002190075a7 */ /* 0x000e24000802017f */
[----:B0-----:R-:W-:Y:S05]  /*358d0*/  @!P1 BRA `(.L_x_7048) ;  /* 0x0000004800c09947 */ /* 0x001fea0003800000 */
.L_x_7201:
[----:B------:R-:W-:Y:S05]  /*358e0*/  @!P0 BRA `(.L_x_7049) ;  /* 0x0000000000048947 */ /* 0x000fea0003800000 */
[----:B------:R-:W-:Y:S01]  /*358f0*/  BPT.TRAP 0x1 ;  /* 0x000000040000795c */ /* 0x000fe20000300000 */
.L_x_7049:
[----:B------:R-:W0:Y:S02]  /*35900*/  SYNCS.PHASECHK.TRANS64.TRYWAIT P1, [R5+URZ+0x38860], R0 ;  /* 0x03886000050075a7 */ /* 0x000e24000802017f */
[----:B0-----:R-:W-:Y:S05]  /*35910*/  @!P1 BRA `(.L_x_7050) ;  /* 0x0000004800c49947 */ /* 0x001fea0003800000 */
.L_x_7202:
[----:B------:R-:W-:Y:S05]  /*35920*/  @!P0 BRA `(.L_x_7051) ;  /* 0x0000000000048947 */ /* 0x000fea0003800000 */
[----:B------:R-:W-:Y:S01]  /*35930*/  BPT.TRAP 0x1 ;  /* 0x000000040000795c */ /* 0x000fe20000300000 */
.L_x_7051:
[----:B------:R0:W0:Y:S02]  /*35940*/  SYNCS.PHASECHK.TRANS64.TRYWAIT P0, [R25+URZ+0x38860], R2 ;  /* 0x03886002190075a7 */ /* 0x000024000800017f */
[----:B0-----:R-:W-:Y:S05]  /*35950*/  @!P0 NANOSLEEP.SYNCS 0x989680 ;  /* 0x009896800000895d */ /* 0x001fea0003900000 */
[----:B------:R-:W0:Y:S02]  /*35960*/  @!P0 SYNCS.PHASECHK.TRANS64 P0, [R25+URZ+0x38860], R2 ;  /* 0x03886002190085a7 */ /* 0x000e24000800007f */
[----:B0-----:R-:W-:Y:S05]  /*35970*/  @!P0 BRA `(.L_x_7051) ;  /* 0xfffffffc00f08947 */ /* 0x001fea000383ffff */
.L_x_6680:
[----:B------:R-:W-:Y:S05]  /*35980*/  BSYNC B9 ;  /* 0x0000000000097941 */ /* 0x000fea0003800000 */
.L_x_6677:
[----:B------:R-:W-:Y:S05]  /*35990*/  EXIT ;  /* 0x000000000000794d */ /* 0x000fea0003800000 */
.L_x_6704:
[----:B0-----:R0:W1:Y:S02]  /*359a0*/  SYNCS.PHASECHK.TRANS64.TRYWAIT P5, [R61+URZ+0x38890], R70 ;  /* 0x038890463d0075a7 */ /* 0x00106400080a017f */
[----:B-1----:R-:W-:Y:S05]  /*359b0*/  @!P5 NANOSLEEP.SYNCS 0x989680 ;  /* 0x009896800000d95d */ /* 0x002fea0003900000 */
[----:B------:R-:W1:Y:S02]  /*359c0*/  @!P5 SYNCS.PHASECHK.TRANS64 P5, [R61+URZ+0x38890], R70 ;  /* 0x038890463d00d5a7 */ /* 0x000e6400080a007f */
[----:B-1----:R-:W-:Y:S05]  /*359d0*/  @!P5 BRA `(.L_x_6704) ;  /* 0xfffffffc00f0d947 */ /* 0x002fea000383ffff */
[----:B------:R-:W-:Y:S05]  /*359e0*/  BRA `(.L_x_7052) ;  /* 0xfffffcd000c87947 */ /* 0x000fea000383ffff */
.L_x_6705:
        /* <DEDUP_REMOVED lines=8> */
.L_x_7054:
[----:B------:R-:W-:Y:S05]  /*35a70*/  BSYNC B1 ;  /* 0x0000000000017941 */ /* 0x000fea0003800000 */
.L_x_7053:
        /* <DEDUP_REMOVED lines=8> */
.L_x_7055:
[----:B------:R-:W-:Y:S05]  /*35b00*/  BRA `(.L_x_7056) ;  /* 0xfffffcd000947947 */ /* 0x000fea000383ffff */
.L_x_6715:
[----:B0-----:R0:W1:Y:S02]  /*35b10*/  SYNCS.PHASECHK.TRANS64.TRYWAIT P6, [R61+URZ+0x38890], R70 ;  /* 0x038890463d0075a7 */ /* 0x00106400080c017f */
[----:B-1----:R-:W-:Y:S05]  /*35b20*/  @!P6 NANOSLEEP.SYNCS 0x989680 ;  /* 0x009896800000e95d */ /* 0x002fea0003900000 */
[----:B------:R-:W1:Y:S02]  /*35b30*/  @!P6 SYNCS.PHASECHK.TRANS64 P6, [R61+URZ+0x38890], R70 ;  /* 0x038890463d00e5a7 */ /* 0x000e6400080c007f */
[----:B-1----:R-:W-:Y:S05]  /*35b40*/  @!P6 BRA `(.L_x_6715) ;  /* 0xfffffffc00f0e947 */ /* 0x002fea000383ffff */
[----:B------:R-:W-:Y:S05]  /*35b50*/  BRA `(.L_x_7057) ;  /* 0xfffffcd800f87947 */ /* 0x000fea000383ffff */
.L_x_6716:
        /* <DEDUP_REMOVED lines=8> */
.L_x_7059:
[----:B------:R-:W-:Y:S05]  /*35be0*/  BSYNC B1 ;  /* 0x0000000000017941 */ /* 0x000fea0003800000 */
.L_x_7058:
        /* <DEDUP_REMOVED lines=8> */
.L_x_7060:
[----:B------:R-:W-:Y:S01]  /*35c70*/  IMAD.MOV.U32 R64, RZ, RZ, R14 ;  /* 0x000000ffff407224 */ /* 0x000fe200078e000e */
[----:B------:R-:W-:Y:S06]  /*35c80*/  BRA `(.L_x_7061) ;  /* 0xfffffcd800c07947 */ /* 0x000fec000383ffff */
.L_x_6721:
[----:B0-----:R0:W1:Y:S02]  /*35c90*/  SYNCS.PHASECHK.TRANS64.TRYWAIT P0, [R61+URZ+0x38890], R70 ;  /* 0x038890463d0075a7 */ /* 0x001064000800017f */
[----:B-1----:R-:W-:Y:S05]  /*35ca0*/  @!P0 NANOSLEEP.SYNCS 0x989680 ;  /* 0x009896800000895d */ /* 0x002fea0003900000 */
[----:B------:R-:W1:Y:S02]  /*35cb0*/  @!P0 SYNCS.PHASECHK.TRANS64 P0, [R61+URZ+0x38890], R70 ;  /* 0x038890463d0085a7 */ /* 0x000e64000800007f */
[----:B-1----:R-:W-:Y:S05]  /*35cc0*/  @!P0 BRA `(.L_x_6721) ;  /* 0xfffffffc00f08947 */ /* 0x002fea000383ffff */
[----:B------:R-:W-:Y:S05]  /*35cd0*/  BRA `(.L_x_7062) ;  /* 0xfffffce000a07947 */ /* 0x000fea000383ffff */
.L_x_6722:
[----:B------:R-:W-:Y:S01]  /*35ce0*/  BSSY B1, `(.L_x_7063) ;  /* 0x0000007000017945 */ /* 0x000fe20003800000 */
[----:B------:R-:W-:Y:S02]  /*35cf0*/  IMAD.MOV.U32 R12, RZ, RZ, RZ ;  /* 0x000000ffff0c7224 */ /* 0x000fe400078e00ff */
[----:B------:R-:W-:Y:S02]  /*35d00*/  IMAD.MOV.U32 R11, RZ, RZ, 0x1c1f ;  /* 0x00001c1fff0b7424 */ /* 0x000fe400078e00ff */
[----:B------:R-:W-:-:S07]  /*35d10*/  IMAD.MOV.U32 R15, RZ, RZ, -0x1 ;  /* 0xffffffffff0f7424 */ /* 0x000fce00078e00ff */
[----:B0-----:R-:W-:Y:S05]  /*35d20*/  WARPSYNC.COLLECTIVE R15, `(.L_x_7064) ;  /* 0x000000000f087348 */ /* 0x001fea0003c00000 */
[----:B------:R1:W2:Y:S02]  /*35d30*/  SHFL.IDX P6, R14, R13, R12, R11 ;  /* 0x0000000c0d0e7389 */ /* 0x0002a400000c000b */
[----:B012---:R-:W-:Y:S01]  /*35d40*/  ENDCOLLECTIVE ;  /* 0x000000000000791b */ /* 0x007fe20003800000 */
.L_x_7064:
[----:B------:R-:W-:Y:S05]  /*35d50*/  BSYNC B1 ;  /* 0x0000000000017941 */ /* 0x000fea0003800000 */
.L_x_7063:
        /* <DEDUP_REMOVED lines=8> */
.L_x_7065:
[----:B------:R-:W-:Y:S05]  /*35de0*/  BRA `(.L_x_7066) ;  /* 0xfffffce000c87947 */ /* 0x000fea000383ffff */
.L_x_6725:
[----:B-1----:R1:W4:Y:S02]  /*35df0*/  SYNCS.PHASECHK.TRANS64.TRYWAIT P5, [R61+URZ+0x388b0], R70 ;  /* 0x0388b0463d0075a7 */ /* 0x00232400080a017f */
[----:B----4-:R-:W-:Y:S05]  /*35e00*/  @!P5 NANOSLEEP.SYNCS 0x989680 ;  /* 0x009896800000d95d */ /* 0x010fea0003900000 */
[----:B------:R-:W4:Y:S02]  /*35e10*/  @!P5 SYNCS.PHASECHK.TRANS64 P5, [R61+URZ+0x388b0], R70 ;  /* 0x0388b0463d00d5a7 */ /* 0x000f2400080a007f */
[----:B----4-:R-:W-:Y:S05]  /*35e20*/  @!P5 BRA `(.L_x_6725) ;  /* 0xfffffffc00f0d947 */ /* 0x010fea000383ffff */
[----:B------:R-:W-:Y:S05]  /*35e30*/  BRA `(.L_x_7067) ;  /* 0xfffffce400507947 */ /* 0x000fea000383ffff */
.L_x_6767:
        /* <DEDUP_REMOVED lines=8> */
.L_x_7069:
[----:B------:R-:W-:Y:S05]  /*35ec0*/  BSYNC B1 ;  /* 0x0000000000017941 */ /* 0x000fea0003800000 */
.L_x_7068:
        /* <DEDUP_REMOVED lines=8> */
.L_x_7070:
[----:B------:R-:W-:Y:S02]  /*35f50*/  IMAD.MOV.U32 R13, RZ, RZ, R68 ;  /* 0x000000ffff0d7224 */ /* 0x000fe400078e0044 */
[----:B------:R-:W-:-:S07]  /*35f60*/  IMAD.MOV.U32 R6, RZ, RZ, R14 ;  /* 0x000000ffff067224 */ /* 0x000fce00078e000e */
[----:B------:R-:W-:Y:S05]  /*35f70*/  WARPSYNC.COLLECTIVE R15, `(.L_x_7071) ;  /* 0x000000000f087348 */ /* 0x000fea0003c00000 */
[----:B------:R0:W1:Y:S02]  /*35f80*/  SHFL.IDX P6, R14, R13, R12, R11 ;  /* 0x0000000c0d0e7389 */ /* 0x00006400000c000b */
[----:B01----:R-:W-:Y:S01]  /*35f90*/  ENDCOLLECTIVE ;  /* 0x000000000000791b */ /* 0x003fe20003800000 */
.L_x_7071:
[----:B------:R-:W-:Y:S02]  /*35fa0*/  IMAD.MOV.U32 R13, RZ, RZ, R65 ;  /* 0x000000ffff0d7224 */ /* 0x000fe400078e0041 */
[----:B------:R-:W-:-:S07]  /*35fb0*/  IMAD.MOV.U32 R7, RZ, RZ, R14 ;  /* 0x000000ffff077224 */ /* 0x000fce00078e000e */
[----:B------:R-:W-:Y:S05]  /*35fc0*/  WARPSYNC.COLLECTIVE R15, `(.L_x_7072) ;  /* 0x000000000f087348 */ /* 0x000fea0003c00000 */
[----:B------:R0:W1:Y:S02]  /*35fd0*/  SHFL.IDX P6, R14, R13, R12, R11 ;  /* 0x0000000c0d0e7389 */ /* 0x00006400000c000b */
[----:B01----:R-:W-:Y:S01]  /*35fe0*/  ENDCOLLECTIVE ;  /* 0x000000000000791b */ /* 0x003fe20003800000 */
.L_x_7072:
[----:B------:R-:W-:Y:S01]  /*35ff0*/  IMAD.MOV.U32 R8, RZ, RZ, R14 ;  /* 0x000000ffff087224 */ /* 0x000fe200078e000e */
[----:B------:R-:W-:Y:S06]  /*36000*/  BRA `(.L_x_7073) ;  /* 0xfffffd8400e87947 */ /* 0x000fec000383ffff */
.L_x_6770:
[----:B------:R-:W-:Y:S01]  /*36010*/  BSSY B1, `(.L_x_7074) ;  /* 0x0000008000017945 */ /* 0x000fe20003800000 */
[----:B------:R-:W-:Y:S02]  /*36020*/  IMAD.MOV.U32 R13, RZ, RZ, R36 ;  /* 0x000000ffff0d7224 */ /* 0x000fe400078e0024 */
[----:B------:R-:W-:Y:S02]  /*36030*/  IMAD.MOV.U32 R12, RZ, RZ, 0x1 ;  /* 0x00000001ff0c7424 */ /* 0x000fe400078e00ff */
[----:B------:R-:W-:Y:S02]  /*36040*/  IMAD.MOV.U32 R11, RZ, RZ, 0x1c1f ;  /* 0x00001c1fff0b7424 */ /* 0x000fe400078e00ff */
[----:B------:R-:W-:-:S07]  /*36050*/  IMAD.MOV.U32 R15, RZ, RZ, -0x1 ;  /* 0xffffffffff0f7424 */ /* 0x000fce00078e00ff */
[----:B0--34-:R-:W-:Y:S05]  /*36060*/  WARPSYNC.COLLECTIVE R15, `(.L_x_7075) ;  /* 0x000000000f087348 */ /* 0x019fea0003c00000 */
[----:B------:R1:W2:Y:S02]  /*36070*/  SHFL.IDX P6, R14, R13, R12, R11 ;  /* 0x0000000c0d0e7389 */ /* 0x0002a400000c000b */
[----:B01234-:R-:W-:Y:S01]  /*36080*/  ENDCOLLECTIVE ;  /* 0x000000000000791b */ /* 0x01ffe20003800000 */
.L_x_7075:
[----:B------:R-:W-:Y:S05]  /*36090*/  BSYNC B1 ;  /* 0x0000000000017941 */ /* 0x000fea0003800000 */
.L_x_7074:
[----:B------:R-:W-:Y:S02]  /*360a0*/  IMAD.MOV.U32 R13, RZ, RZ, R10 ;  /* 0x000000ffff0d7224 */ /* 0x000fe400078e000a */
[----:B------:R-:W-:Y:S02]  /*360b0*/  IMAD.MOV.U32 R12, RZ, RZ, 0x1 ;  /* 0x00000001ff0c7424 */ /* 0x000fe400078e00ff */
[----:B------:R-:W-:Y:S02]  /*360c0*/  IMAD.MOV.U32 R11, RZ, RZ, 0x1c1f ;  /* 0x00001c1fff0b7424 */ /* 0x000fe400078e00ff */
[----:B------:R-:W-:Y:S02]  /*360d0*/  IMAD.MOV.U32 R15, RZ, RZ, -0x1 ;  /* 0xffffffffff0f7424 */ /* 0x000fe400078e00ff */
[----:B------:R-:W-:-:S07]  /*360e0*/  IMAD.MOV.U32 R3, RZ, RZ, R14 ;  /* 0x000000ffff037224 */ /* 0x000fce00078e000e */
[----:B------:R-:W-:Y:S05]  /*360f0*/  WARPSYNC.COLLECTIVE R15, `(.L_x_7076) ;  /* 0x000000000f087348 */ /* 0x000fea0003c00000 */
[----:B------:R0:W1:Y:S02]  /*36100*/  SHFL.IDX P6, R14, R13, R12, R11 ;  /* 0x0000000c0d0e7389 */ /* 0x00006400000c000b */
[----:B01----:R-:W-:Y:S01]  /*36110*/  ENDCOLLECTIVE ;  /* 0x000000000000791b */ /* 0x003fe20003800000 */
.L_x_7076:
[----:B------:R-:W-:Y:S02]  /*36120*/  IMAD.MOV.U32 R13, RZ, RZ, R68 ;  /* 0x000000ffff0d7224 */ /* 0x000fe400078e0044 */
[----:B------:R-:W-:-:S07]  /*36130*/  IMAD.MOV.U32 R6, RZ, RZ, R14 ;  /* 0x000000ffff067224 */ /* 0x000fce00078e000e */
[----:B------:R-:W-:Y:S05]  /*36140*/  WARPSYNC.COLLECTIVE R15, `(.L_x_7077) ;  /* 0x000000000f087348 */ /* 0x000fea0003c00000 */
[----:B------:R0:W1:Y:S02]  /*36150*/  SHFL.IDX P6, R14, R13, R12, R11 ;  /* 0x0000000c0d0e7389 */ /* 0x00006400000c000b */
[----:B01----:R-:W-:Y:S01]  /*36160*/  ENDCOLLECTIVE ;  /* 0x000000000000791b */ /* 0x003fe20003800000 */
.L_x_7077:
[----:B------:R-:W-:Y:S02]  /*36170*/  IMAD.MOV.U32 R13, RZ, RZ, R65 ;  /* 0x000000ffff0d7224 */ /* 0x000fe400078e0041 */
[----:B------:R-:W-:-:S07]  /*36180*/  IMAD.MOV.U32 R7, RZ, RZ, R14 ;  /* 0x000000ffff077224 */ /* 0x000fce00078e000e */
[----:B------:R-:W-:Y:S05]  /*36190*/  WARPSYNC.COLLECTIVE R15, `(.L_x_7078) ;  /* 0x000000000f087348 */ /* 0x000fea0003c00000 */
[----:B------:R0:W1:Y:S02]  /*361a0*/  SHFL.IDX P6, R14, R13, R12, R11 ;  /* 0x0000000c0d0e7389 */ /* 0x00006400000c000b */
[----:B01----:R-:W-:Y:S01]  /*361b0*/  ENDCOLLECTIVE ;  /* 0x000000000000791b */ /* 0x003fe20003800000 */
.L_x_7078:
[----:B------:R-:W-:Y:S05]  /*361c0*/  BRA `(.L_x_7079) ;  /* 0xfffffd8800547947 */ /* 0x000fea000383ffff */
.L_x_6774:
[----:B-1----:R1:W4:Y:S02]  /*361d0*/  SYNCS.PHASECHK.TRANS64.TRYWAIT P0, [R2+URZ+0x38800], R65 ;  /* 0x03880041020075a7 */ /* 0x002324000800017f */
[----:B----4-:R-:W-:Y:S05]  /*361e0*/  @!P0 NANOSLEEP.SYNCS 0x989680 ;  /* 0x009896800000895d */ /* 0x010fea0003900000 */
[----:B------:R-:W4:Y:S02]  /*361f0*/  @!P0 SYNCS.PHASECHK.TRANS64 P0, [R2+URZ+0x38800], R65 ;  /* 0x03880041020085a7 */ /* 0x000f24000800007f */
[----:B----4-:R-:W-:Y:S05]  /*36200*/  @!P0 BRA `(.L_x_6774) ;  /* 0xfffffffc00f08947 */ /* 0x010fea000383ffff */
[----:B------:R-:W-:Y:S05]  /*36210*/  BRA `(.L_x_7080) ;  /* 0xfffffd8800e07947 */ /* 0x000fea000383ffff */
.L_x_6782:
        /* <DEDUP_REMOVED lines=9> */
.L_x_7082:
[----:B------:R-:W-:Y:S05]  /*362b0*/  BSYNC B1 ;  /* 0x0000000000017941 */ /* 0x000fea0003800000 */
.L_x_7081:
[----:B------:R-:W-:Y:S01]  /*362c0*/  IMAD.MOV.U32 R13, RZ, RZ, R36 ;  /* 0x000000ffff0d7224 */ /* 0x000fe200078e0024 */
[----:B------:R-:W-:Y:S01]  /*362d0*/  ISETP.GE.AND P0, PT, R16, R71, PT ;  /* 0x000000471000720c */ /* 0x000fe20003f06270 */
[----:B------:R-:W-:Y:S02]  /*362e0*/  IMAD.MOV.U32 R12, RZ, RZ, RZ ;  /* 0x000000ffff0c7224 */ /* 0x000fe400078e00ff */
[----:B------:R-:W-:Y:S02]  /*362f0*/  IMAD.MOV.U32 R11, RZ, RZ, 0x1c1f ;  /* 0x00001c1fff0b7424 */ /* 0x000fe400078e00ff */
[----:B------:R-:W-:Y:S02]  /*36300*/  IMAD.MOV.U32 R15, RZ, RZ, -0x1 ;  /* 0xffffffffff0f7424 */ /* 0x000fe400078e00ff */
[----:B------:R-:W-:Y:S02]  /*36310*/  IMAD.MOV.U32 R3, RZ, RZ, R14 ;  /* 0x000000ffff037224 */ /* 0x000fe400078e000e */
[----:B------:R-:W-:-:S07]  /*36320*/  IMAD R27, R24, R7, RZ ;  /* 0x00000007181b7224 */ /* 0x000fce00078e02ff */
[----:B------:R-:W-:Y:S05]  /*36330*/  WARPSYNC.COLLECTIVE R15, `(.L_x_7083) ;  /* 0x000000000f087348 */ /* 0x000fea0003c00000 */
[----:B------:R0:W1:Y:S02]  /*36340*/  SHFL.IDX P6, R14, R13, R12, R11 ;  /* 0x0000000c0d0e7389 */ /* 0x00006400000c000b */
[----:B01----:R-:W-:Y:S01]  /*36350*/  ENDCOLLECTIVE ;  /* 0x000000000000791b */ /* 0x003fe20003800000 */
.L_x_7083:
[----:B------:R-:W-:Y:S01]  /*36360*/  ISETP.GE.OR P1, PT, R0, R27, P0 ;  /* 0x0000001b0000720c */ /* 0x000fe20000726670 */
[----:B------:R-:W-:-:S12]  /*36370*/  IMAD.MOV.U32 R13, RZ, RZ, R25 ;  /* 0x000000ffff0d7224 */ /* 0x000fd800078e0019 */
[C---:B------:R-:W-:Y:S01]  /*36380*/  @!P1 IMAD.SHL.U32 R7, R16.reuse, 0x2, RZ ;  /* 0x0000000210079824 */ /* 0x040fe200078e00ff */
[----:B------:R-:W-:Y:S01]  /*36390*/  @!P1 SHF.L.U64.HI R6, R16, 0x1, R17 ;  /* 0x0000000110069819 */ /* 0x000fe20000010211 */
[----:B------:R-:W-:-:S07]  /*363a0*/  IMAD.MOV.U32 R4, RZ, RZ, R14 ;  /* 0x000000ffff047224 */ /* 0x000fce00078e000e */
[----:B------:R-:W-:Y:S05]  /*363b0*/  WARPSYNC.COLLECTIVE R15, `(.L_x_7084) ;  /* 0x000000000f087348 */ /* 0x000fea0003c00000 */
[----:B------:R0:W1:Y:S02]  /*363c0*/  SHFL.IDX P6, R14, R13, R12, R11 ;  /* 0x0000000c0d0e7389 */ /* 0x00006400000c000b */
[----:B01----:R-:W-:Y:S01]  /*363d0*/  ENDCOLLECTIVE ;  /* 0x000000000000791b */ /* 0x003fe20003800000 */
.L_x_7084:
[----:B------:R-:W-:-:S05]  /*363e0*/  @!P1 IADD3 R8, P2, R4, R7, RZ ;  /* 0x0000000704089210 */ /* 0x000fca0007f5e0ff */
[----:B------:R-:W-:Y:S02]  /*363f0*/  @!P1 IMAD.X R9, R3, 0x1, R6, P2 ;  /* 0x0000000103099824 */ /* 0x000fe400010e0606 */
[----:B------:R-:W-:Y:S02]  /*36400*/  IMAD.MOV.U32 R13, RZ, RZ, R65 ;  /* 0x000000ffff0d7224 */ /* 0x000fe400078e0041 */
[----:B------:R-:W-:-:S07]  /*36410*/  IMAD.MOV.U32 R5, RZ, RZ, R14 ;  /* 0x000000ffff057224 */ /* 0x000fce00078e000e */
[----:B------:R-:W-:Y:S05]  /*36420*/  WARPSYNC.COLLECTIVE R15, `(.L_x_7085) ;  /* 0x000000000f087348 */ /* 0x000fea0003c00000 */
[----:B------:R0:W1:Y:S02]  /*36430*/  SHFL.IDX P6, R14, R13, R12, R11 ;  /* 0x0000000c0d0e7389 */ /* 0x00006400000c000b */
[----:B01----:R-:W-:Y:S01]  /*36440*/  ENDCOLLECTIVE ;  /* 0x000000000000791b */ /* 0x003fe20003800000 */
.L_x_7085:
[----:B------:R-:W2:Y:S01]  /*36450*/  @!P1 LD.E.128 R8, desc[UR46][R8.64] ;  /* 0x0000002e08089980 */ /* 0x000ea2000c101d00 */
[----:B------:R-:W-:-:S05]  /*36460*/  @!P1 IADD3 R4, P2, R14, R7, RZ ;  /* 0x000000070e049210 */ /* 0x000fca0007f5e0ff */
[----:B------:R-:W-:-:S06]  /*36470*/  @!P1 IMAD.X R5, R5, 0x1, R6, P2 ;  /* 0x0000000105059824 */ /* 0x000fcc00010e0606 */
[----:B------:R-:W5:Y:S01]  /*36480*/  @!P1 LD.E.128 R4, desc[UR46][R4.64] ;  /* 0x0000002e04049980 */ /* 0x000f62000c101d00 */
[----:B------:R-:W-:Y:S01]  /*36490*/  CS2R R20, SRZ ;  /* 0x0000000000147805 */ /* 0x000fe2000001ff00 */
[----:B------:R-:W-:Y:S01]  /*364a0*/  IMAD.MOV.U32 R13, RZ, RZ, R26 ;  /* 0x000000ffff0d7224 */ /* 0x000fe200078e001a */
[----:B------:R-:W-:Y:S01]  /*364b0*/  CS2R R66, SRZ ;  /* 0x0000000000427805 */ /* 0x000fe2000001ff00 */
[----:B------:R-:W-:Y:S01]  /*364c0*/  IMAD.MOV.U32 R12, RZ, RZ, 0x1 ;  /* 0x00000001ff0c7424 */ /* 0x000fe200078e00ff */
[----:B------:R-:W-:Y:S02]  /*364d0*/  CS2R R68, SRZ ;  /* 0x0000000000447805 */ /* 0x000fe4000001ff00 */
[----:B------:R-:W-:Y:S01]  /*364e0*/  CS2R R54, SRZ ;  /* 0x0000000000367805 */ /* 0x000fe2000001ff00 */
[----:B--2---:R-:W-:Y:S02]  /*364f0*/  @!P1 IMAD.MOV.U32 R21, RZ, RZ, R11 ;  /* 0x000000ffff159224 */ /* 0x004fe400078e000b */
[----:B------:R-:W-:-:S02]  /*36500*/  IMAD.MOV.U32 R11, RZ, RZ, 0x1c1f ;  /* 0x00001c1fff0b7424 */ /* 0x000fc400078e00ff */
[----:B------:R-:W-:Y:S02]  /*36510*/  @!P1 IMAD.MOV.U32 R20, RZ, RZ, R10 ;  /* 0x000000ffff149224 */ /* 0x000fe400078e000a */
[----:B------:R-:W-:-:S07]  /*36520*/  IMAD.MOV.U32 R10, RZ, RZ, R21 ;  /* 0x000000ffff0a7224 */ /* 0x000fce00078e0015 */
[----:B-----5:R-:W-:Y:S05]  /*36530*/  WARPSYNC.COLLECTIVE R15, `(.L_x_7086) ;  /* 0x000000000f087348 */ /* 0x020fea0003c00000 */
[----:B------:R0:W1:Y:S02]  /*36540*/  SHFL.IDX P6, R14, R13, R12, R11 ;  /* 0x0000000c0d0e7389 */ /* 0x00006400000c000b */
[----:B01---5:R-:W-:Y:S01]  /*36550*/  ENDCOLLECTIVE ;  /* 0x000000000000791b */ /* 0x023fe20003800000 */
.L_x_7086:
[----:B------:R-:W-:Y:S02]  /*36560*/  IMAD.MOV.U32 R3, RZ, RZ, R20 ;  /* 0x000000ffff037224 */ /* 0x000fe400078e0014 */
[----:B------:R-:W-:Y:S02]  /*36570*/  @!P1 IMAD.MOV.U32 R54, RZ, RZ, R8 ;  /* 0x000000ffff369224 */ /* 0x000fe400078e0008 */
[----:B------:R-:W-:Y:S01]  /*36580*/  @!P1 IMAD.MOV.U32 R55, RZ, RZ, R9 ;  /* 0x000000ffff379224 */ /* 0x000fe200078e0009 */
[----:B------:R-:W-:Y:S01]  /*36590*/  PRMT R75, R3, 0x5410, R10 ;  /* 0x00005410034b7816 */ /* 0x000fe2000000000a */
[----:B------:R-:W-:Y:S02]  /*365a0*/  IMAD.MOV.U32 R8, RZ, RZ, R54 ;  /* 0x000000ffff087224 */ /* 0x000fe400078e0036 */
[----:B------:R-:W-:-:S03]  /*365b0*/  IMAD.MOV.U32 R9, RZ, RZ, R55 ;  /* 0x000000ffff097224 */ /* 0x000fc600078e0037 */
[----:B------:R-:W-:Y:S01]  /*365c0*/  PRMT R70, R8, 0x7610, R70 ;  /* 0x0000761008467816 */ /* 0x000fe20000000046 */
[--C-:B------:R-:W-:Y:S01]  /*365d0*/  IMAD.MOV.U32 R13, RZ, RZ, R36.reuse ;  /* 0x000000ffff0d7224 */ /* 0x100fe200078e0024 */
[----:B------:R-:W-:Y:S01]  /*365e0*/  PRMT R36, R9, 0x7610, R36 ;  /* 0x0000761009247816 */ /* 0x000fe20000000024 */
[----:B------:R-:W-:Y:S02]  /*365f0*/  @!P1 IMAD.MOV.U32 R67, RZ, RZ, R7 ;  /* 0x000000ffff439224 */ /* 0x000fe400078e0007 */
[----:B------:R-:W-:Y:S02]  /*36600*/  @!P1 IMAD.MOV.U32 R68, RZ, RZ, R4 ;  /* 0x000000ffff449224 */ /* 0x000fe400078e0004 */
[----:B------:R-:W-:Y:S02]  /*36610*/  @!P1 IMAD.MOV.U32 R69, RZ, RZ, R5 ;  /* 0x000000ffff459224 */ /* 0x000fe400078e0005 */
[----:B------:R-:W-:Y:S02]  /*36620*/  @!P1 IMAD.MOV.U32 R66, RZ, RZ, R6 ;  /* 0x000000ffff429224 */ /* 0x000fe400078e0006 */
[----:B------:R-:W-:-:S07]  /*36630*/  IMAD.MOV.U32 R3, RZ, RZ, R14 ;  /* 0x000000ffff037224 */ /* 0x000fce00078e000e */
[----:B------:R-:W-:Y:S05]  /*36640*/  WARPSYNC.COLLECTIVE R15, `(.L_x_7087) ;  /* 0x000000000f087348 */ /* 0x000fea0003c00000 */
[----:B------:R0:W1:Y:S02]  /*36650*/  SHFL.IDX P6, R14, R13, R12, R11 ;  /* 0x0000000c0d0e7389 */ /* 0x00006400000c000b */
[----:B01----:R-:W-:Y:S01]  /*36660*/  ENDCOLLECTIVE ;  /* 0x000000000000791b */ /* 0x003fe20003800000 */
.L_x_7087:
[----:B------:R-:W-:Y:S02]  /*36670*/  IMAD.MOV.U32 R5, RZ, RZ, R67 ;  /* 0x000000ffff057224 */ /* 0x000fe400078e0043 */
[----:B------:R-:W-:Y:S02]  /*36680*/  IMAD.MOV.U32 R6, RZ, RZ, R68 ;  /* 0x000000ffff067224 */ /* 0x000fe400078e0044 */
[----:B------:R-:W-:Y:S02]  /*36690*/  IMAD.MOV.U32 R7, RZ, RZ, R69 ;  /* 0x000000ffff077224 */ /* 0x000fe400078e0045 */
[----:B------:R-:W-:Y:S01]  /*366a0*/  IMAD.MOV.U32 R4, RZ, RZ, R66 ;  /* 0x000000ffff047224 */ /* 0x000fe200078e0042 */
[----:B------:R-:W-:Y:S02]  /*366b0*/  PRMT R86, R5, 0x5410, R6 ;  /* 0x0000541005567816 */ /* 0x000fe40000000006 */
[----:B------:R-:W-:Y:S02]  /*366c0*/  PRMT R79, R7, 0x7610, R79 ;  /* 0x00007610074f7816 */ /* 0x000fe4000000004f */
[----:B------:R-:W-:-:S02]  /*366d0*/  CS2R R6, SRZ ;  /* 0x0000000000067805 */ /* 0x000fc4000001ff00 */
[----:B------:R-:W-:Y:S01]  /*366e0*/  PRMT R90, R4, 0x7610, R90 ;  /* 0x00007610045a7816 */ /* 0x000fe2000000005a */
[----:B------:R-:W-:Y:S02]  /*366f0*/  IMAD.MOV.U32 R13, RZ, RZ, R25 ;  /* 0x000000ffff0d7224 */ /* 0x000fe400078e0019 */
[----:B------:R-:W-:-:S07]  /*36700*/  IMAD.MOV.U32 R24, RZ, RZ, R14 ;  /* 0x000000ffff187224 */ /* 0x000fce00078e000e */
[----:B------:R-:W-:Y:S05]  /*36710*/  WARPSYNC.COLLECTIVE R15, `(.L_x_7088) ;  /* 0x000000000f087348 */ /* 0x000fea0003c00000 */
[----:B------:R0:W1:Y:S02]  /*36720*/  SHFL.IDX P6, R14, R13, R12, R11 ;  /* 0x0000000c0d0e7389 */ /* 0x00006400000c000b */
[----:B01----:R-:W-:Y:S01]  /*36730*/  ENDCOLLECTIVE ;  /* 0x000000000000791b */ /* 0x003fe20003800000 */
.L_x_7088:
[----:B------:R-:W-:Y:S02]  /*36740*/  IMAD.MOV.U32 R13, RZ, RZ, R65 ;  /* 0x000000ffff0d7224 */ /* 0x000fe400078e0041 */
[----:B------:R-:W-:-:S07]  /*36750*/  IMAD.MOV.U32 R25, RZ, RZ, R14 ;  /* 0x000000ffff197224 */ /* 0x000fce00078e000e */
[----:B------:R-:W-:Y:S05]  /*36760*/  WARPSYNC.COLLECTIVE R15, `(.L_x_7089) ;  /* 0x000000000f087348 */ /* 0x000fea0003c00000 */
[----:B------:R0:W1:Y:S02]  /*36770*/  SHFL.IDX P6, R14, R13, R12, R11 ;  /* 0x0000000c0d0e7389 */ /* 0x00006400000c000b */
[----:B01----:R-:W-:Y:S01]  /*36780*/  ENDCOLLECTIVE ;  /* 0x000000000000791b */ /* 0x003fe20003800000 */
.L_x_7089:
[----:B------:R-:W-:Y:S05]  /*36790*/  BRA `(.L_x_7090) ;  /* 0xfffffd9800207947 */ /* 0x000fea000383ffff */
.L_x_6786:
[----:B0-----:R0:W1:Y:S02]  /*367a0*/  SYNCS.PHASECHK.TRANS64.TRYWAIT P1, [R2+URZ+0x38800], R13 ;  /* 0x0388000d020075a7 */ /* 0x001064000802017f */
[----:B-1----:R-:W-:Y:S05]  /*367b0*/  @!P1 NANOSLEEP.SYNCS 0x989680 ;  /* 0x009896800000995d */ /* 0x002fea0003900000 */
[----:B------:R-:W1:Y:S02]  /*367c0*/  @!P1 SYNCS.PHASECHK.TRANS64 P1, [R2+URZ+0x38800], R13 ;  /* 0x0388000d020095a7 */ /* 0x000e64000802007f */
[----:B-1----:R-:W-:Y:S05]  /*367d0*/  @!P1 BRA `(.L_x_6786) ;  /* 0xfffffffc00f09947 */ /* 0x002fea000383ffff */
[----:B------:R-:W-:Y:S05]  /*367e0*/  BRA `(.L_x_7091) ;  /* 0xfffffd98007c7947 */ /* 0x000fea000383ffff */
.L_x_6800:
[----:B-1----:R1:W2:Y:S02]  /*367f0*/  SYNCS.PHASECHK.TRANS64.TRYWAIT P0, [R6+URZ], R7 ;  /* 0x00000007060075a7 */ /* 0x0022a4000800017f */
[----:B--2---:R-:W-:Y:S05]  /*36800*/  @!P0 NANOSLEEP.SYNCS 0x989680 ;  /* 0x009896800000895d */ /* 0x004fea0003900000 */
[----:B------:R-:W2:Y:S02]  /*36810*/  @!P0 SYNCS.PHASECHK.TRANS64 P0, [R6+URZ], R7 ;  /* 0x00000007060085a7 */ /* 0x000ea4000800007f */
[----:B--2---:R-:W-:Y:S05]  /*36820*/  @!P0 BRA `(.L_x_6800) ;  /* 0xfffffffc00f08947 */ /* 0x004fea000383ffff */
[----:B------:R-:W-:Y:S05]  /*36830*/  BRA `(.L_x_6799) ;  /* 0xfffffdb000007947 */ /* 0x000fea000383ffff */
.L_x_6807:
[----:B-1----:R1:W2:Y:S02]  /*36840*/  SYNCS.PHASECHK.TRANS64.TRYWAIT P0, [R2+URZ], R3 ;  /* 0x00000003020075a7 */ /* 0x0022a4000800017f */
[----:B--2---:R-:W-:Y:S05]  /*36850*/  @!P0 NANOSLEEP.SYNCS 0x989680 ;  /* 0x009896800000895d */ /* 0x004fea0003900000 */
[----:B------:R-:W2:Y:S02]  /*36860*/  @!P0 SYNCS.PHASECHK.TRANS64 P0, [R2+URZ], R3 ;  /* 0x00000003020085a7 */ /* 0x000ea4000800007f */
[----:B--2---:R-:W-:Y:S05]  /*36870*/  @!P0 BRA `(.L_x_6807) ;  /* 0xfffffffc00f08947 */ /* 0x004fea000383ffff */
[----:B------:R-:W-:Y:S05]  /*36880*/  BRA `(.L_x_6806) ;  /* 0xfffffdb4000c7947 */ /* 0x000fea000383ffff */
.L_x_6838:
[----:B-1----:R1:W2:Y:S02]  /*36890*/  SYNCS.PHASECHK.TRANS64.TRYWAIT P0, [R6+URZ], R7 ;  /* 0x00000007060075a7 */ /* 0x0022a4000800017f */
[----:B--2---:R-:W-:Y:S05]  /*368a0*/  @!P0 NANOSLEEP.SYNCS 0x989680 ;  /* 0x009896800000895d */ /* 0x004fea0003900000 */
[----:B------:R-:W2:Y:S02]  /*368b0*/  @!P0 SYNCS.PHASECHK.TRANS64 P0, [R6+URZ], R7 ;  /* 0x00000007060085a7 */ /* 0x000ea4000800007f */
[----:B--2---:R-:W-:Y:S05]  /*368c0*/  @!P0 BRA `(.L_x_6838) ;  /* 0xfffffffc00f08947 */ /* 0x004fea000383ffff */
[----:B------:R-:W-:Y:S05]  /*368d0*/  BRA `(.L_x_6837) ;  /* 0xfffffe3000547947 */ /* 0x000fea000383ffff */
.L_x_6845:
[----:B-1----:R1:W2:Y:S02]  /*368e0*/  SYNCS.PHASECHK.TRANS64.TRYWAIT P0, [R14+URZ], R15 ;  /* 0x0000000f0e0075a7 */ /* 0x0022a4000800017f */
[----:B--2---:R-:W-:Y:S05]  /*368f0*/  @!P0 NANOSLEEP.SYNCS 0x989680 ;  /* 0x009896800000895d */ /* 0x004fea0003900000 */
[----:B------:R-:W2:Y:S02]  /*36900*/  @!P0 SYNCS.PHASECHK.TRANS64 P0, [R14+URZ], R15 ;  /* 0x0000000f0e0085a7 */ /* 0x000ea4000800007f */
[----:B--2---:R-:W-:Y:S05]  /*36910*/  @!P0 BRA `(.L_x_6845) ;  /* 0xfffffffc00f08947 */ /* 0x004fea000383ffff */
[----:B------:R-:W-:Y:S05]  /*36920*/  BRA `(.L_x_6844) ;  /* 0xfffffe3400607947 */ /* 0x000fea000383ffff */
.L_x_6862:
[----:B-1----:R1:W2:Y:S02]  /*36930*/  SYNCS.PHASECHK.TRANS64.TRYWAIT P0, [R6+URZ], R7 ;  /* 0x00000007060075a7 */ /* 0x0022a4000800017f */
[----:B--2---:R-:W-:Y:S05]  /*36940*/  @!P0 NANOSLEEP.SYNCS 0x989680 ;  /* 0x009896800000895d */ /* 0x004fea0003900000 */
[----:B------:R-:W2:Y:S02]  /*36950*/  @!P0 SYNCS.PHASECHK.TRANS64 P0, [R6+URZ], R7 ;  /* 0x00000007060085a7 */ /* 0x000ea4000800007f */
[----:B--2---:R-:W-:Y:S05]  /*36960*/  @!P0 BRA `(.L_x_6862) ;  /* 0xfffffffc00f08947 */ /* 0x004fea000383ffff */
[----:B------:R-:W-:Y:S05]  /*36970*/  BRA `(.L_x_6861) ;  /* 0xfffffea000787947 */ /* 0x000fea000383ffff */
.L_x_6869:
[----:B-1----:R1:W2:Y:S02]  /*36980*/  SYNCS.PHASECHK.TRANS64.TRYWAIT P0, [R12+URZ], R13 ;  /* 0x0000000d0c0075a7 */ /* 0x0022a4000800017f */
[----:B--2---:R-:W-:Y:S05]  /*36990*/  @!P0 NANOSLEEP.SYNCS 0x989680 ;  /* 0x009896800000895d */ /* 0x004fea0003900000 */
[----:B------:R-:W2:Y:S02]  /*369a0*/  @!P0 SYNCS.PHASECHK.TRANS64 P0, [R12+URZ], R13 ;  /* 0x0000000d0c0085a7 */ /* 0x000ea4000800007f */
[----:B--2---:R-:W-:Y:S05]  /*369b0*/  @!P0 BRA `(.L_x_6869) ;  /* 0xfffffffc00f08947 */ /* 0x004fea000383ffff */
[----:B------:R-:W-:Y:S05]  /*369c0*/  BRA `(.L_x_6868) ;  /* 0xfffffea400847947 */ /* 0x000fea000383ffff */
.L_x_6925:
        /* <DEDUP_REMOVED lines=11> */
.L_x_7093:
[----:B------:R-:W-:Y:S05]  /*36a80*/  BSYNC B1 ;  /* 0x0000000000017941 */ /* 0x000fea0003800000 */
.L_x_7092:
[----:B------:R-:W-:Y:S05]  /*36a90*/  BRA `(.L_x_7094) ;  /* 0xffffff7800c47947 */ /* 0x000fea000383ffff */
.L_x_6927:
[----:B------:R-:W-:Y:S01]  /*36aa0*/  BSSY B1, `(.L_x_7095) ;  /* 0x0000006000017945 */ /* 0x000fe20003800000 */
[----:B------:R-:W-:-:S07]  /*36ab0*/  IMAD.MOV.U32 R15, RZ, RZ, -0x1 ;  /* 0xffffffffff0f7424 */ /* 0x000fce00078e00ff */
[----:B0-----:R-:W-:Y:S05]  /*36ac0*/  WARPSYNC.COLLECTIVE R15, `(.L_x_7096) ;  /* 0x000000000f0c7348 */ /* 0x001fea0003c00000 */
[----:B------:R-:W-:Y:S02]  /*36ad0*/  ELECT P6, UR62, PT ;  /* 0x00000000003e782f */ /* 0x000fe400038c0000 */
[----:B------:R-:W-:Y:S01]  /*36ae0*/  MOV R14, UR62 ;  /* 0x0000003e000e7c02 */ /* 0x000fe20008000f00 */
[----:B0-----:R-:W-:Y:S10]  /*36af0*/  ENDCOLLECTIVE ;  /* 0x000000000000791b */ /* 0x001ff40003800000 */
.L_x_7096:
[----:B------:R-:W-:Y:S05]  /*36b00*/  BSYNC B1 ;  /* 0x0000000000017941 */ /* 0x000fea0003800000 */
.L_x_7095:
[----:B------:R-:W-:Y:S05]  /*36b10*/  BRA `(.L_x_6926) ;  /* 0xffffff7800bc7947 */ /* 0x000fea000383ffff */
.L_x_6929:
[----:B0-----:R0:W1:Y:S02]  /*36b20*/  SYNCS.PHASECHK.TRANS64.TRYWAIT P0, [R23+URZ+0x38820], R3 ;  /* 0x03882003170075a7 */ /* 0x001064000800017f */
[----:B-1----:R-:W-:Y:S05]  /*36b30*/  @!P0 NANOSLEEP.SYNCS 0x989680 ;  /* 0x009896800000895d */ /* 0x002fea0003900000 */
[----:B------:R-:W1:Y:S02]  /*36b40*/  @!P0 SYNCS.PHASECHK.TRANS64 P0, [R23+URZ+0x38820], R3 ;  /* 0x03882003170085a7 */ /* 0x000e64000800007f */
[----:B-1----:R-:W-:Y:S05]  /*36b50*/  @!P0 BRA `(.L_x_6929) ;  /* 0xfffffffc00f08947 */ /* 0x002fea000383ffff */
[----:B------:R-:W-:Y:S05]  /*36b60*/  BRA `(.L_x_7097) ;  /* 0xffffff7800cc7947 */ /* 0x000fea000383ffff */
.L_x_6933:
[----:B0-----:R0:W1:Y:S02]  /*36b70*/  SYNCS.PHASECHK.TRANS64.TRYWAIT P0, [R3+URZ+0x388a0], R7 ;  /* 0x0388a007030075a7 */ /* 0x001064000800017f */
[----:B-1----:R-:W-:Y:S05]  /*36b80*/  @!P0 NANOSLEEP.SYNCS 0x989680 ;  /* 0x009896800000895d */ /* 0x002fea0003900000 */
[----:B------:R-:W1:Y:S02]  /*36b90*/  @!P0 SYNCS.PHASECHK.TRANS64 P0, [R3+URZ+0x388a0], R7 ;  /* 0x0388a007030085a7 */ /* 0x000e64000800007f */
[----:B-1----:R-:W-:Y:S05]  /*36ba0*/  @!P0 BRA `(.L_x_6933) ;  /* 0xfffffffc00f08947 */ /* 0x002fea000383ffff */
[----:B------:R-:W-:Y:S05]  /*36bb0*/  BRA `(.L_x_7098) ;  /* 0xffffff7800e47947 */ /* 0x000fea000383ffff */
.L_x_6938:
[----:B-1----:R1:W2:Y:S02]  /*36bc0*/  SYNCS.PHASECHK.TRANS64.TRYWAIT P0, [R3+URZ+0x388c0], R7 ;  /* 0x0388c007030075a7 */ /* 0x0022a4000800017f */
[----:B--2---:R-:W-:Y:S05]  /*36bd0*/  @!P0 NANOSLEEP.SYNCS 0x989680 ;  /* 0x009896800000895d */ /* 0x004fea0003900000 */
[----:B------:R-:W2:Y:S02]  /*36be0*/  @!P0 SYNCS.PHASECHK.TRANS64 P0, [R3+URZ+0x388c0], R7 ;  /* 0x0388c007030085a7 */ /* 0x000ea4000800007f */
[----:B--2---:R-:W-:Y:S05]  /*36bf0*/  @!P0 BRA `(.L_x_6938) ;  /* 0xfffffffc00f08947 */ /* 0x004fea000383ffff */
[----:B------:R-:W-:Y:S05]  /*36c00*/  BRA `(.L_x_7099) ;  /* 0xffffff7c00607947 */ /* 0x000fea000383ffff */
.L_x_6952:
[----:B0-----:R0:W1:Y:S02]  /*36c10*/  SYNCS.PHASECHK.TRANS64.TRYWAIT P1, [R10+URZ+0x388a0], R2 ;  /* 0x0388a0020a0075a7 */ /* 0x001064000802017f */
[----:B-1----:R-:W-:Y:S05]  /*36c20*/  @!P1 NANOSLEEP.SYNCS 0x989680 ;  /* 0x009896800000995d */ /* 0x002fea0003900000 */
[----:B------:R-:W1:Y:S02]  /*36c30*/  @!P1 SYNCS.PHASECHK.TRANS64 P1, [R10+URZ+0x388a0], R2 ;  /* 0x0388a0020a0095a7 */ /* 0x000e64000802007f */
[----:B-1----:R-:W-:Y:S05]  /*36c40*/  @!P1 BRA `(.L_x_6952) ;  /* 0xfffffffc00f09947 */ /* 0x002fea000383ffff */
[----:B------:R-:W-:Y:S05]  /*36c50*/  BRA `(.L_x_7100) ;  /* 0xffffff8400c47947 */ /* 0x000fea000383ffff */
.L_x_6957:
[----:B-1----:R1:W2:Y:S02]  /*36c60*/  SYNCS.PHASECHK.TRANS64.TRYWAIT P1, [R10+URZ+0x388c0], R2 ;  /* 0x0388c0020a0075a7 */ /* 0x0022a4000802017f */
[----:B--2---:R-:W-:Y:S05]  /*36c70*/  @!P1 NANOSLEEP.SYNCS 0x989680 ;  /* 0x009896800000995d */ /* 0x004fea0003900000 */
[----:B------:R-:W2:Y:S02]  /*36c80*/  @!P1 SYNCS.PHASECHK.TRANS64 P1, [R10+URZ+0x388c0], R2 ;  /* 0x0388c0020a0095a7 */ /* 0x000ea4000802007f */
[----:B--2---:R-:W-:Y:S05]  /*36c90*/  @!P1 BRA `(.L_x_6957) ;  /* 0xfffffffc00f09947 */ /* 0x004fea000383ffff */
[----:B------:R-:W-:Y:S05]  /*36ca0*/  BRA `(.L_x_7101) ;  /* 0xffffff88003c7947 */ /* 0x000fea000383ffff */
.L_x_6985:
[----:B------:R-:W-:Y:S01]  /*36cb0*/  SHF.R.U32.HI R12, RZ, 0x5, R20 ;  /* 0x00000005ff0c7819 */ /* 0x000fe20000011614 */
[----:B------:R-:W-:Y:S01]  /*36cc0*/  BSSY B0, `(.L_x_7102) ;  /* 0x0000009000007945 */ /* 0x000fe20003800000 */
[----:B------:R-:W-:Y:S02]  /*36cd0*/  IMAD.MOV.U32 R11, RZ, RZ, 0x1f ;  /* 0x0000001fff0b7424 */ /* 0x000fe400078e00ff */
[----:B------:R-:W-:Y:S01]  /*36ce0*/  LOP3.LUT R12, R12, 0x3, RZ, 0xc0, !PT ;  /* 0x000000030c0c7812 */ /* 0x000fe200078ec0ff */
[----:B------:R-:W-:-:S04]  /*36cf0*/  IMAD.MOV.U32 R15, RZ, RZ, -0x1 ;  /* 0xffffffffff0f7424 */ /* 0x000fc800078e00ff */
[----:B------:R-:W-:Y:S02]  /*36d00*/  IMAD.MOV.U32 R13, RZ, RZ, R12 ;  /* 0x000000ffff0d7224 */ /* 0x000fe400078e000c */
[----:B------:R-:W-:-:S07]  /*36d10*/  IMAD.MOV.U32 R12, RZ, RZ, RZ ;  /* 0x000000ffff0c7224 */ /* 0x000fce00078e00ff */
[----:B0-----:R-:W-:Y:S05]  /*36d20*/  WARPSYNC.COLLECTIVE R15, `(.L_x_7103) ;  /* 0x000000000f087348 */ /* 0x001fea0003c00000 */
[----:B------:R1:W2:Y:S02]  /*36d30*/  SHFL.IDX P6, R14, R13, R12, R11 ;  /* 0x0000000c0d0e7389 */ /* 0x0002a400000c000b */
[----:B012---:R-:W-:Y:S01]  /*36d40*/  ENDCOLLECTIVE ;  /* 0x000000000000791b */ /* 0x007fe20003800000 */
.L_x_7103:
[----:B------:R-:W-:Y:S05]  /*36d50*/  BSYNC B0 ;  /* 0x0000000000007941 */ /* 0x000fea0003800000 */
.L_x_7102:
[----:B------:R-:W-:Y:S05]  /*36d60*/  BRA `(.L_x_7104) ;  /* 0xffffffa000387947 */ /* 0x000fea000383ffff */
.L_x_6988:
[----:B0-----:R0:W1:Y:S02]  /*36d70*/  SYNCS.PHASECHK.TRANS64.TRYWAIT P0, [R17+URZ+0x38840], R0 ;  /* 0x03884000110075a7 */ /* 0x001064000800017f */
[----:B-1----:R-:W-:Y:S05]  /*36d80*/  @!P0 NANOSLEEP.SYNCS 0x989680 ;  /* 0x009896800000895d */ /* 0x002fea0003900000 */
[----:B------:R-:W1:Y:S02]  /*36d90*/  @!P0 SYNCS.PHASECHK.TRANS64 P0, [R17+URZ+0x38840], R0 ;  /* 0x03884000110085a7 */ /* 0x000e64000800007f */
[----:B-1----:R-:W-:Y:S05]  /*36da0*/  @!P0 BRA `(.L_x_6988) ;  /* 0xfffffffc00f08947 */ /* 0x002fea000383ffff */
[----:B------:R-:W-:Y:S05]  /*36db0*/  BRA `(.L_x_7105) ;  /* 0xffffffa000747947 */ /* 0x000fea000383ffff */
.L_x_6989:
        /* <DEDUP_REMOVED lines=8> */
.L_x_7107:
[----:B------:R-:W-:Y:S05]  /*36e40*/  BSYNC B0 ;  /* 0x0000000000007941 */ /* 0x000fea0003800000 */
.L_x_7106:
        /* <DEDUP_REMOVED lines=9> */
.L_x_7108:
[----:B------:R-:W-:Y:S02]  /*36ee0*/  IMAD.MOV.U32 R13, RZ, RZ, R4 ;  /* 0x000000ffff0d7224 */ /* 0x000fe400078e0004 */
[----:B------:R-:W-:Y:S02]  /*36ef0*/  IMAD.MOV.U32 R12, RZ, RZ, 0x1 ;  /* 0x00000001ff0c7424 */ /* 0x000fe400078e00ff */
[----:B------:R-:W-:-:S07]  /*36f00*/  IMAD.MOV.U32 R3, RZ, RZ, R14 ;  /* 0x000000ffff037224 */ /* 0x000fce00078e000e */
[----:B------:R-:W-:Y:S05]  /*36f10*/  WARPSYNC.COLLECTIVE R15, `(.L_x_7109) ;  /* 0x000000000f087348 */ /* 0x000fea0003c00000 */
[----:B------:R0:W1:Y:S02]  /*36f20*/  SHFL.IDX P6, R14, R13, R12, R11 ;  /* 0x0000000c0d0e7389 */ /* 0x00006400000c000b */
[----:B01----:R-:W-:Y:S01]  /*36f30*/  ENDCOLLECTIVE ;  /* 0x000000000000791b */ /* 0x003fe20003800000 */
.L_x_7109:
        /* <DEDUP_REMOVED lines=15> */
.L_x_7110:
[----:B------:R-:W-:Y:S02]  /*37030*/  @P0 IMAD R6, R5, 0x2, R23 ;  /* 0x0000000205060824 */ /* 0x000fe400078e0217 */
[----:B------:R-:W-:Y:S02]  /*37040*/  IMAD.MOV.U32 R13, RZ, RZ, R4 ;  /* 0x000000ffff0d7224 */ /* 0x000fe400078e0004 */
[----:B------:R-:W-:Y:S02]  /*37050*/  IMAD.MOV.U32 R12, RZ, RZ, 0x2 ;  /* 0x00000002ff0c7424 */ /* 0x000fe400078e00ff */
[----:B------:R-:W-:-:S07]  /*37060*/  IMAD.MOV.U32 R3, RZ, RZ, R14 ;  /* 0x000000ffff037224 */ /* 0x000fce00078e000e */
[----:B------:R-:W-:Y:S05]  /*37070*/  WARPSYNC.COLLECTIVE R15, `(.L_x_7111) ;  /* 0x000000000f087348 */ /* 0x000fea0003c00000 */
[----:B------:R0:W1:Y:S02]  /*37080*/  SHFL.IDX P6, R14, R13, R12, R11 ;  /* 0x0000000c0d0e7389 */ /* 0x00006400000c000b */
[----:B01----:R-:W-:Y:S01]  /*37090*/  ENDCOLLECTIVE ;  /* 0x000000000000791b */ /* 0x003fe20003800000 */
.L_x_7111:
        /* <DEDUP_REMOVED lines=15> */
.L_x_7112:
[----:B------:R-:W-:Y:S02]  /*37190*/  @P0 IMAD R6, R5, 0x2, R23 ;  /* 0x0000000205060824 */ /* 0x000fe400078e0217 */
[----:B------:R-:W-:Y:S02]  /*371a0*/  IMAD.MOV.U32 R13, RZ, RZ, R4 ;  /* 0x000000ffff0d7224 */ /* 0x000fe400078e0004 */
[----:B------:R-:W-:Y:S02]  /*371b0*/  IMAD.MOV.U32 R12, RZ, RZ, 0x3 ;  /* 0x00000003ff0c7424 */ /* 0x000fe400078e00ff */
[----:B------:R-:W-:-:S07]  /*371c0*/  IMAD.MOV.U32 R3, RZ, RZ, R14 ;  /* 0x000000ffff037224 */ /* 0x000fce00078e000e */
[----:B------:R-:W-:Y:S05]  /*371d0*/  WARPSYNC.COLLECTIVE R15, `(.L_x_7113) ;  /* 0x000000000f087348 */ /* 0x000fea0003c00000 */
[----:B------:R0:W1:Y:S02]  /*371e0*/  SHFL.IDX P6, R14, R13, R12, R11 ;  /* 0x0000000c0d0e7389 */ /* 0x00006400000c000b */
[----:B01----:R-:W-:Y:S01]  /*371f0*/  ENDCOLLECTIVE ;  /* 0x000000000000791b */ /* 0x003fe20003800000 */
.L_x_7113:
        /* <DEDUP_REMOVED lines=10> */
.L_x_7114:
[----:B------:R-:W-:Y:S01]  /*372a0*/  @!PT LDS RZ, [RZ] ;  /* 0x00000000fffff984 */ /* 0x000fe20000000800 */
[----:B------:R-:W-:Y:S01]  /*372b0*/  @!PT LDS RZ, [RZ] ;  /* 0x00000000fffff984 */ /* 0x000fe20000000800 */
[----:B------:R-:W-:Y:S01]  /*372c0*/  @!PT LDS RZ, [RZ] ;  /* 0x00000000fffff984 */ /* 0x000fe20000000800 */
[----:B------:R0:W-:Y:S01]  /*372d0*/  @P0 LDGSTS.E.BYPASS.LTC128B.128 [R6+0x23400], desc[UR46][R2.64], !P2 ;  /* 0x2340000002060fae */ /* 0x0001e2000d101d6e */
[----:B------:R-:W-:Y:S01]  /*372e0*/  IMAD.MOV.U32 R0, RZ, RZ, R14 ;  /* 0x000000ffff007224 */ /* 0x000fe200078e000e */
[----:B------:R-:W-:Y:S06]  /*372f0*/  BRA `(.L_x_7115) ;  /* 0xffffffa000287947 */ /* 0x000fec000383ffff */
.L_x_6994:
[----:B------:R-:W-:Y:S02]  /*37300*/  IMAD.MOV.U32 R13, RZ, RZ, R3 ;  /* 0x000000ffff0d7224 */ /* 0x000fe400078e0003 */
        /* <DEDUP_REMOVED lines=8> */
.L_x_7116:
[C---:B------:R-:W-:Y:S01]  /*37390*/  VIADD R10, R33.reuse, 0x10 ;  /* 0x00000010210a7836 */ /* 0x040fe20000000000 */
[C---:B------:R-:W-:Y:S01]  /*373a0*/  ISETP.GE.AND P0, PT, R33.reuse, R2, PT ;  /* 0x000000022100720c */ /* 0x040fe20003f06270 */
[----:B------:R-:W-:-:S03]  /*373b0*/  VIADD R8, R33, 0x20 ;  /* 0x0000002021087836 */ /* 0x000fc60000000000 */
[----:B------:R0:W-:Y:S04]  /*373c0*/  STL [R1+0x42c], R10 ;  /* 0x00042c0a01007387 */ /* 0x0001e80000100800 */
[----:B------:R0:W-:Y:S01]  /*373d0*/  STL [R1+0x430], R8 ;  /* 0x0004300801007387 */ /* 0x0001e20000100800 */
[----:B------:R-:W-:Y:S02]  /*373e0*/  IMAD.MOV.U32 R13, RZ, RZ, R0 ;  /* 0x000000ffff0d7224 */ /* 0x000fe400078e0000 */
[----:B------:R-:W-:-:S07]  /*373f0*/  IMAD.MOV.U32 R5, RZ, RZ, R14 ;  /* 0x000000ffff057224 */ /* 0x000fce00078e000e */
[----:B0-----:R-:W-:Y:S05]  /*37400*/  WARPSYNC.COLLECTIVE R15, `(.L_x_7117) ;  /* 0x000000000f087348 */ /* 0x001fea0003c00000 */
[----:B------:R1:W2:Y:S02]  /*37410*/  SHFL.IDX P6, R14, R13, R12, R11 ;  /* 0x0000000c0d0e7389 */ /* 0x0002a400000c000b */
[----:B012---:R-:W-:Y:S01]  /*37420*/  ENDCOLLECTIVE ;  /* 0x000000000000791b */ /* 0x007fe20003800000 */
.L_x_7117:
[----:B------:R-:W-:Y:S02]  /*37430*/  IMAD.MOV.U32 R13, RZ, RZ, R3 ;  /* 0x000000ffff0d7224 */ /* 0x000fe400078e0003 */
[----:B------:R-:W-:Y:S02]  /*37440*/  IMAD.MOV.U32 R12, RZ, RZ, 0x1 ;  /* 0x00000001ff0c7424 */ /* 0x000fe400078e00ff */
[----:B------:R-:W-:-:S07]  /*37450*/  IMAD.MOV.U32 R4, RZ, RZ, R14 ;  /* 0x000000ffff047224 */ /* 0x000fce00078e000e */
[----:B------:R-:W-:Y:S05]  /*37460*/  WARPSYNC.COLLECTIVE R15, `(.L_x_7118) ;  /* 0x000000000f087348 */ /* 0x000fea0003c00000 */
[----:B------:R0:W1:Y:S02]  /*37470*/  SHFL.IDX P6, R14, R13, R12, R11 ;  /* 0x0000000c0d0e7389 */ /* 0x00006400000c000b */
[----:B01----:R-:W-:Y:S01]  /*37480*/  ENDCOLLECTIVE ;  /* 0x000000000000791b */ /* 0x003fe20003800000 */
.L_x_7118:
        /* <DEDUP_REMOVED lines=12> */
.L_x_7119:
[----:B------:R-:W-:Y:S02]  /*37550*/  IMAD.MOV.U32 R13, RZ, RZ, R3 ;  /* 0x000000ffff0d7224 */ /* 0x000fe400078e0003 */
[----:B------:R-:W-:Y:S02]  /*37560*/  IMAD.MOV.U32 R12, RZ, RZ, 0x2 ;  /* 0x00000002ff0c7424 */ /* 0x000fe400078e00ff */
[----:B------:R-:W-:-:S07]  /*37570*/  IMAD.MOV.U32 R5, RZ, RZ, R14 ;  /* 0x000000ffff057224 */ /* 0x000fce00078e000e */
[----:B------:R-:W-:Y:S05]  /*37580*/  WARPSYNC.COLLECTIVE R15, `(.L_x_7120) ;  /* 0x000000000f087348 */ /* 0x000fea0003c00000 */
[----:B------:R0:W1:Y:S02]  /*37590*/  SHFL.IDX P6, R14, R13, R12, R11 ;  /* 0x0000000c0d0e7389 */ /* 0x00006400000c000b */
[----:B01----:R-:W-:Y:S01]  /*375a0*/  ENDCOLLECTIVE ;  /* 0x000000000000791b */ /* 0x003fe20003800000 */
.L_x_7120:
        /* <DEDUP_REMOVED lines=10> */
.L_x_7121:
[----:B------:R-:W-:Y:S01]  /*37650*/  @!PT LDS RZ, [RZ] ;  /* 0x00000000fffff984 */ /* 0x000fe20000000800 */
[----:B------:R-:W-:Y:S01]  /*37660*/  @!PT LDS RZ, [RZ] ;  /* 0x00000000fffff984 */ /* 0x000fe20000000800 */
[----:B------:R-:W-:Y:S01]  /*37670*/  @!PT LDS RZ, [RZ] ;  /* 0x00000000fffff984 */ /* 0x000fe20000000800 */
[----:B------:R0:W-:Y:S01]  /*37680*/  @!P0 LDGSTS.E.BYPASS.LTC128B.128 [R26+0x20c00], desc[UR46][R4.64], !P1 ;  /* 0x20c00000041a8fae */ /* 0x0001e2000c901d6e */
[----:B------:R-:W-:Y:S01]  /*37690*/  ISETP.GE.AND P0, PT, R8, R2, PT ;  /* 0x000000020800720c */ /* 0x000fe20003f06270 */
[----:B------:R-:W-:Y:S02]  /*376a0*/  IMAD.MOV.U32 R13, RZ, RZ, R3 ;  /* 0x000000ffff0d7224 */ /* 0x000fe400078e0003 */
[----:B------:R-:W-:Y:S02]  /*376b0*/  IMAD.MOV.U32 R12, RZ, RZ, 0x3 ;  /* 0x00000003ff0c7424 */ /* 0x000fe400078e00ff */
[----:B0-----:R-:W-:-:S08]  /*376c0*/  IMAD.MOV.U32 R4, RZ, RZ, R14 ;  /* 0x000000ffff047224 */ /* 0x001fd000078e000e */
[----:B------:R-:W-:Y:S05]  /*376d0*/  WARPSYNC.COLLECTIVE R15, `(.L_x_7122) ;  /* 0x000000000f087348 */ /* 0x000fea0003c00000 */
[----:B------:R0:W1:Y:S02]  /*376e0*/  SHFL.IDX P6, R14, R13, R12, R11 ;  /* 0x0000000c0d0e7389 */ /* 0x00006400000c000b */
[----:B01----:R-:W-:Y:S01]  /*376f0*/  ENDCOLLECTIVE ;  /* 0x000000000000791b */ /* 0x003fe20003800000 */
.L_x_7122:
        /* <DEDUP_REMOVED lines=10> */
.L_x_7123:
[----:B------:R-:W-:Y:S01]  /*377a0*/  @!PT LDS RZ, [RZ] ;  /* 0x00000000fffff984 */ /* 0x000fe20000000800 */
[----:B------:R-:W-:Y:S01]  /*377b0*/  @!PT LDS RZ, [RZ] ;  /* 0x00000000fffff984 */ /* 0x000fe20000000800 */
[----:B------:R-:W-:Y:S01]  /*377c0*/  @!PT LDS RZ, [RZ] ;  /* 0x00000000fffff984 */ /* 0x000fe20000000800 */
[----:B------:R0:W-:Y:S01]  /*377d0*/  @!P0 LDGSTS.E.BYPASS.LTC128B.128 [R26+0x21400], desc[UR46][R4.64], !P1 ;  /* 0x21400000041a8fae */ /* 0x0001e2000c901d6e */
[----:B------:R-:W-:Y:S01]  /*377e0*/  IMAD.MOV.U32 R0, RZ, RZ, R14 ;  /* 0x000000ffff007224 */ /* 0x000fe200078e000e */
[----:B------:R-:W-:Y:S06]  /*377f0*/  BRA `(.L_x_7124) ;  /* 0xffffffa400487947 */ /* 0x000fec000383ffff */
.L_x_6998:
        /* <DEDUP_REMOVED lines=45> */
.L_x_7126:
[----:B------:R-:W-:Y:S05]  /*37ad0*/  BSYNC B0 ;  /* 0x0000000000007941 */ /* 0x000fea0003800000 */
.L_x_7125:
        /* <DEDUP_REMOVED lines=11> */
.L_x_7127:
        /* <DEDUP_REMOVED lines=39> */
.L_x_7128:
[----:B------:R-:W-:-:S04]  /*37e00*/  @P5 LOP3.LUT R22, R22, 0x800000, RZ, 0xfc, !PT ;  /* 0x0080000016165812 */ /* 0x000fc800078efcff */
[C---:B------:R-:W-:Y:S02]  /*37e10*/  LOP3.LUT P5, RZ, R22.reuse, 0x400, RZ, 0xc0, !PT ;  /* 0x0000040016ff7812 */ /* 0x040fe400078ac0ff */
[----:B------:R-:W-:Y:S01]  /*37e20*/  LOP3.LUT P0, RZ, R22, 0x4000, RZ, 0xc0, !PT ;  /* 0x0000400016ff7812 */ /* 0x000fe2000780c0ff */
[----:B------:R-:W-:Y:S02]  /*37e30*/  IMAD.MOV.U32 R13, RZ, RZ, R5 ;  /* 0x000000ffff0d7224 */ /* 0x000fe400078e0005 */
[----:B------:R-:W-:-:S10]  /*37e40*/  IMAD.MOV.U32 R2, RZ, RZ, R14 ;  /* 0x000000ffff027224 */ /* 0x000fd400078e000e */
[----:B------:R-:W-:Y:S05]  /*37e50*/  WARPSYNC.COLLECTIVE R15, `(.L_x_7129) ;  /* 0x000000000f087348 */ /* 0x000fea0003c00000 */
[----:B------:R0:W1:Y:S02]  /*37e60*/  SHFL.IDX P6, R14, R13, R12, R11 ;  /* 0x0000000c0d0e7389 */ /* 0x00006400000c000b */
[----:B01----:R-:W-:Y:S01]  /*37e70*/  ENDCOLLECTIVE ;  /* 0x000000000000791b */ /* 0x003fe20003800000 */
.L_x_7129:
        /* <DEDUP_REMOVED lines=33> */
.L_x_7130:
[----:B------:R-:W-:Y:S02]  /*38090*/  IMAD.MOV.U32 R13, RZ, RZ, R5 ;  /* 0x000000ffff0d7224 */ /* 0x000fe400078e0005 */
[----:B------:R-:W-:-:S07]  /*380a0*/  IMAD.MOV.U32 R8, RZ, RZ, R14 ;  /* 0x000000ffff087224 */ /* 0x000fce00078e000e */
[----:B------:R-:W-:Y:S05]  /*380b0*/  WARPSYNC.COLLECTIVE R15, `(.L_x_7131) ;  /* 0x000000000f087348 */ /* 0x000fea0003c00000 */
[----:B------:R0:W1:Y:S02]  /*380c0*/  SHFL.IDX P6, R14, R13, R12, R11 ;  /* 0x0000000c0d0e7389 */ /* 0x00006400000c000b */
[----:B01----:R-:W-:Y:S01]  /*380d0*/  ENDCOLLECTIVE ;  /* 0x000000000000791b */ /* 0x003fe20003800000 */
.L_x_7131:
        /* <DEDUP_REMOVED lines=23> */
.L_x_7132:
        /* <DEDUP_REMOVED lines=9> */
.L_x_7133:
[----:B------:R-:W-:Y:S01]  /*382e0*/  IMAD.MOV.U32 R2, RZ, RZ, R14 ;  /* 0x000000ffff027224 */ /* 0x000fe200078e000e */
[----:B------:R-:W-:Y:S06]  /*382f0*/  BRA `(.L_x_7134) ;  /* 0xffffffa800287947 */ /* 0x000fec000383ffff */
.L_x_7003:
[----:B-1----:R1:W2:Y:S02]  /*38300*/  SYNCS.PHASECHK.TRANS64.TRYWAIT P0, [R23+URZ+0x38820], R0 ;  /* 0x03882000170075a7 */ /* 0x0022a4000800017f */
[----:B--2---:R-:W-:Y:S05]  /*38310*/  @!P0 NANOSLEEP.SYNCS 0x989680 ;  /* 0x009896800000895d */ /* 0x004fea0003900000 */
[----:B------:R-:W2:Y:S02]  /*38320*/  @!P0 SYNCS.PHASECHK.TRANS64 P0, [R23+URZ+0x38820], R0 ;  /* 0x03882000170085a7 */ /* 0x000ea4000800007f */
[----:B--2---:R-:W-:Y:S05]  /*38330*/  @!P0 BRA `(.L_x_7003) ;  /* 0xfffffffc00f08947 */ /* 0x004fea000383ffff */
[----:B------:R-:W-:Y:S05]  /*38340*/  BRA `(.L_x_7135) ;  /* 0xffffffa800d07947 */ /* 0x000fea000383ffff */
.L_x_7006:
[----:B-1----:R1:W2:Y:S02]  /*38350*/  SYNCS.PHASECHK.TRANS64.TRYWAIT P0, [R17+URZ+0x38860], R0 ;  /* 0x03886000110075a7 */ /* 0x0022a4000800017f */
[----:B--2---:R-:W-:Y:S05]  /*38360*/  @!P0 NANOSLEEP.SYNCS 0x989680 ;  /* 0x009896800000895d */ /* 0x004fea0003900000 */
[----:B------:R-:W2:Y:S02]  /*38370*/  @!P0 SYNCS.PHASECHK.TRANS64 P0, [R17+URZ+0x38860], R0 ;  /* 0x03886000110085a7 */ /* 0x000ea4000800007f */
[----:B--2---:R-:W-:Y:S05]  /*38380*/  @!P0 BRA `(.L_x_7006) ;  /* 0xfffffffc00f08947 */ /* 0x004fea000383ffff */
[----:B------:R-:W-:Y:S05]  /*38390*/  BRA `(.L_x_7136) ;  /* 0xffffffa800e07947 */ /* 0x000fea000383ffff */
.L_x_7007:
        /* <DEDUP_REMOVED lines=8> */
.L_x_7138:
[----:B------:R-:W-:Y:S05]  /*38420*/  BSYNC B0 ;  /* 0x0000000000007941 */ /* 0x000fea0003800000 */
.L_x_7137:
        /* <DEDUP_REMOVED lines=15> */
.L_x_7139:
        /* <DEDUP_REMOVED lines=39> */
.L_x_7140:
[----:B------:R-:W-:Y:S02]  /*38790*/  IMAD.MOV.U32 R13, RZ, RZ, R5 ;  /* 0x000000ffff0d7224 */ /* 0x000fe400078e0005 */
[----:B------:R-:W-:-:S07]  /*387a0*/  IMAD.MOV.U32 R3, RZ, RZ, R14 ;  /* 0x000000ffff037224 */ /* 0x000fce00078e000e */
[----:B------:R-:W-:Y:S05]  /*387b0*/  WARPSYNC.COLLECTIVE R15, `(.L_x_7141) ;  /* 0x000000000f087348 */ /* 0x000fea0003c00000 */
[----:B------:R0:W1:Y:S02]  /*387c0*/  SHFL.IDX P6, R14, R13, R12, R11 ;  /* 0x0000000c0d0e7389 */ /* 0x00006400000c000b */
[----:B01----:R-:W-:Y:S01]  /*387d0*/  ENDCOLLECTIVE ;  /* 0x000000000000791b */ /* 0x003fe20003800000 */
.L_x_7141:
        /* <DEDUP_REMOVED lines=29> */
.L_x_7142:
[----:B------:R-:W-:Y:S02]  /*389b0*/  IMAD.MOV.U32 R13, RZ, RZ, R5 ;  /* 0x000000ffff0d7224 */ /* 0x000fe400078e0005 */
[----:B------:R-:W-:-:S07]  /*389c0*/  IMAD.MOV.U32 R3, RZ, RZ, R14 ;  /* 0x000000ffff037224 */ /* 0x000fce00078e000e */
[----:B------:R-:W-:Y:S05]  /*389d0*/  WARPSYNC.COLLECTIVE R15, `(.L_x_7143) ;  /* 0x000000000f087348 */ /* 0x000fea0003c00000 */
[----:B------:R0:W1:Y:S02]  /*389e0*/  SHFL.IDX P6, R14, R13, R12, R11 ;  /* 0x0000000c0d0e7389 */ /* 0x00006400000c000b */
[----:B01----:R-:W-:Y:S01]  /*389f0*/  ENDCOLLECTIVE ;  /* 0x000000000000791b */ /* 0x003fe20003800000 */
.L_x_7143:
        /* <DEDUP_REMOVED lines=29> */
.L_x_7144:
[----:B------:R-:W-:Y:S02]  /*38bd0*/  IMAD.MOV.U32 R13, RZ, RZ, R5 ;  /* 0x000000ffff0d7224 */ /* 0x000fe400078e0005 */
[----:B------:R-:W-:-:S07]  /*38be0*/  IMAD.MOV.U32 R8, RZ, RZ, R14 ;  /* 0x000000ffff087224 */ /* 0x000fce00078e000e */
[----:B------:R-:W-:Y:S05]  /*38bf0*/  WARPSYNC.COLLECTIVE R15, `(.L_x_7145) ;  /* 0x000000000f087348 */ /* 0x000fea0003c00000 */
[----:B------:R0:W1:Y:S02]  /*38c00*/  SHFL.IDX P6, R14, R13, R12, R11 ;  /* 0x0000000c0d0e7389 */ /* 0x00006400000c000b */
[----:B01----:R-:W-:Y:S01]  /*38c10*/  ENDCOLLECTIVE ;  /* 0x000000000000791b */ /* 0x003fe20003800000 */
.L_x_7145:
[----:B------:R-:W-:Y:S01]  /*38c20*/  IMAD.MOV.U32 R2, RZ, RZ, R14 ;  /* 0x000000ffff027224 */ /* 0x000fe200078e000e */
[----:B------:R-:W-:Y:S06]  /*38c30*/  BRA `(.L_x_7146) ;  /* 0xffffffa800787947 */ /* 0x000fec000383ffff */
.L_x_7014:
[----:B0-----:R0:W1:Y:S02]  /*38c40*/  SYNCS.PHASECHK.TRANS64.TRYWAIT P0, [R6+URZ+0x38840], R21 ;  /* 0x03884015060075a7 */ /* 0x001064000800017f */
[----:B-1----:R-:W-:Y:S05]  /*38c50*/  @!P0 NANOSLEEP.SYNCS 0x989680 ;  /* 0x009896800000895d */ /* 0x002fea0003900000 */
[----:B------:R-:W1:Y:S02]  /*38c60*/  @!P0 SYNCS.PHASECHK.TRANS64 P0, [R6+URZ+0x38840], R21 ;  /* 0x03884015060085a7 */ /* 0x000e64000800007f */
[----:B-1----:R-:W-:Y:S05]  /*38c70*/  @!P0 BRA `(.L_x_7014) ;  /* 0xfffffffc00f08947 */ /* 0x002fea000383ffff */
[----:B------:R-:W-:Y:S05]  /*38c80*/  BRA `(.L_x_7147) ;  /* 0xffffffb000047947 */ /* 0x000fea000383ffff */
.L_x_7015:
        /* <DEDUP_REMOVED lines=8> */
.L_x_7149:
[----:B------:R-:W-:Y:S05]  /*38d10*/  BSYNC B1 ;  /* 0x0000000000017941 */ /* 0x000fea0003800000 */
.L_x_7148:
        /* <DEDUP_REMOVED lines=9> */
.L_x_7150:
[----:B------:R-:W-:Y:S02]  /*38db0*/  IMAD.MOV.U32 R13, RZ, RZ, R27 ;  /* 0x000000ffff0d7224 */ /* 0x000fe400078e001b */
[----:B------:R-:W-:Y:S02]  /*38dc0*/  IMAD.MOV.U32 R12, RZ, RZ, 0x1 ;  /* 0x00000001ff0c7424 */ /* 0x000fe400078e00ff */
[----:B------:R-:W-:-:S07]  /*38dd0*/  IMAD.MOV.U32 R2, RZ, RZ, R14 ;  /* 0x000000ffff027224 */ /* 0x000fce00078e000e */
[----:B------:R-:W-:Y:S05]  /*38de0*/  WARPSYNC.COLLECTIVE R15, `(.L_x_7151) ;  /* 0x000000000f087348 */ /* 0x000fea0003c00000 */
[----:B------:R0:W1:Y:S02]  /*38df0*/  SHFL.IDX P6, R14, R13, R12, R11 ;  /* 0x0000000c0d0e7389 */ /* 0x00006400000c000b */
[----:B01----:R-:W-:Y:S01]  /*38e00*/  ENDCOLLECTIVE ;  /* 0x000000000000791b */ /* 0x003fe20003800000 */
.L_x_7151:
        /* <DEDUP_REMOVED lines=11> */
.L_x_7152:
[----:B------:R-:W-:Y:S02]  /*38ec0*/  IMAD.MOV.U32 R13, RZ, RZ, R27 ;  /* 0x000000ffff0d7224 */ /* 0x000fe400078e001b */
[----:B------:R-:W-:Y:S02]  /*38ed0*/  IMAD.MOV.U32 R12, RZ, RZ, 0x2 ;  /* 0x00000002ff0c7424 */ /* 0x000fe400078e00ff */
[----:B------:R-:W-:-:S07]  /*38ee0*/  IMAD.MOV.U32 R2, RZ, RZ, R14 ;  /* 0x000000ffff027224 */ /* 0x000fce00078e000e */
[----:B------:R-:W-:Y:S05]  /*38ef0*/  WARPSYNC.COLLECTIVE R15, `(.L_x_7153) ;  /* 0x000000000f087348 */ /* 0x000fea0003c00000 */
[----:B------:R0:W1:Y:S02]  /*38f00*/  SHFL.IDX P6, R14, R13, R12, R11 ;  /* 0x0000000c0d0e7389 */ /* 0x00006400000c000b */
[----:B01----:R-:W-:Y:S01]  /*38f10*/  ENDCOLLECTIVE ;  /* 0x000000000000791b */ /* 0x003fe20003800000 */
.L_x_7153:
        /* <DEDUP_REMOVED lines=11> */
.L_x_7154:
[----:B------:R-:W-:Y:S02]  /*38fd0*/  IMAD.MOV.U32 R13, RZ, RZ, R27 ;  /* 0x000000ffff0d7224 */ /* 0x000fe400078e001b */
[----:B------:R-:W-:Y:S02]  /*38fe0*/  IMAD.MOV.U32 R12, RZ, RZ, 0x3 ;  /* 0x00000003ff0c7424 */ /* 0x000fe400078e00ff */
[----:B------:R-:W-:-:S07]  /*38ff0*/  IMAD.MOV.U32 R2, RZ, RZ, R14 ;  /* 0x000000ffff027224 */ /* 0x000fce00078e000e */
[----:B------:R-:W-:Y:S05]  /*39000*/  WARPSYNC.COLLECTIVE R15, `(.L_x_7155) ;  /* 0x000000000f087348 */ /* 0x000fea0003c00000 */
[----:B------:R0:W1:Y:S02]  /*39010*/  SHFL.IDX P6, R14, R13, R12, R11 ;  /* 0x0000000c0d0e7389 */ /* 0x00006400000c000b */
[----:B01----:R-:W-:Y:S01]  /*39020*/  ENDCOLLECTIVE ;  /* 0x000000000000791b */ /* 0x003fe20003800000 */
.L_x_7155:
        /* <DEDUP_REMOVED lines=11> */
.L_x_7156:
[----:B------:R-:W-:Y:S01]  /*390e0*/  IMAD.MOV.U32 R2, RZ, RZ, R14 ;  /* 0x000000ffff027224 */ /* 0x000fe200078e000e */
[----:B------:R-:W-:Y:S06]  /*390f0*/  BRA `(.L_x_7157) ;  /* 0xffffffac00947947 */ /* 0x000fec000383ffff */
.L_x_7020:
[----:B---3--:R3:W4:Y:S02]  /*39100*/  SYNCS.PHASECHK.TRANS64.TRYWAIT P0, [R6+URZ+0x38860], R21 ;  /* 0x03886015060075a7 */ /* 0x008724000800017f */
[----:B----4-:R-:W-:Y:S05]  /*39110*/  @!P0 NANOSLEEP.SYNCS 0x989680 ;  /* 0x009896800000895d */ /* 0x010fea0003900000 */
[----:B------:R-:W4:Y:S02]  /*39120*/  @!P0 SYNCS.PHASECHK.TRANS64 P0, [R6+URZ+0x38860], R21 ;  /* 0x03886015060085a7 */ /* 0x000f24000800007f */
[----:B----4-:R-:W-:Y:S05]  /*39130*/  @!P0 BRA `(.L_x_7020) ;  /* 0xfffffffc00f08947 */ /* 0x010fea000383ffff */
[----:B------:R-:W-:Y:S05]  /*39140*/  BRA `(.L_x_7158) ;  /* 0xffffffac00e47947 */ /* 0x000fea000383ffff */
.L_x_7021:
        /* <DEDUP_REMOVED lines=8> */
.L_x_7160:
[----:B------:R-:W-:Y:S05]  /*391d0*/  BSYNC B1 ;  /* 0x0000000000017941 */ /* 0x000fea0003800000 */
.L_x_7159:
        /* <DEDUP_REMOVED lines=13> */
.L_x_7161:
        /* <DEDUP_REMOVED lines=17> */
.L_x_7162:
        /* <DEDUP_REMOVED lines=16> */
.L_x_7163:
        /* <DEDUP_REMOVED lines=19> */
.L_x_7164:
        /* <DEDUP_REMOVED lines=14> */
.L_x_7165:
        /* <DEDUP_REMOVED lines=16> */
.L_x_7166:
        /* <DEDUP_REMOVED lines=14> */
.L_x_7167:
[----:B------:R-:W-:Y:S05]  /*398b0*/  BRA `(.L_x_7168) ;  /* 0xffffffac00507947 */ /* 0x000fea000383ffff */
.L_x_7029:
        /* <DEDUP_REMOVED lines=8> */
.L_x_7170:
[----:B------:R-:W-:Y:S05]  /*39940*/  BSYNC B0 ;  /* 0x0000000000007941 */ /* 0x000fea0003800000 */
.L_x_7169:
        /* <DEDUP_REMOVED lines=9> */
.L_x_7171:
        /* <DEDUP_REMOVED lines=18> */
.L_x_7172:
[----:B------:R-:W-:Y:S01]  /*39b00*/  IMAD.MOV.U32 R12, RZ, RZ, 0x2 ;  /* 0x00000002ff0c7424 */ /* 0x000fe200078e00ff */
[----:B------:R-:W-:-:S05]  /*39b10*/  SEL R4, R14, RZ, P1 ;  /* 0x000000ff0e047207 */ /* 0x000fca0000800000 */
[----:B------:R-:W-:-:S04]  /*39b20*/  IMAD.IADD R4, R17, 0x1, R4 ;  /* 0x0000000111047824 */ /* 0x000fc800078e0204 */
[----:B------:R-:W-:-:S07]  /*39b30*/  IMAD.MOV.U32 R13, RZ, RZ, R4 ;  /* 0x000000ffff0d7224 */ /* 0x000fce00078e0004 */
[----:B------:R-:W-:Y:S05]  /*39b40*/  WARPSYNC.COLLECTIVE R15, `(.L_x_7173) ;  /* 0x000000000f087348 */ /* 0x000fea0003c00000 */
[----:B------:R0:W1:Y:S02]  /*39b50*/  SHFL.UP P6, R14, R13, R12, R11 ;  /* 0x0400000c0d0e7389 */ /* 0x00006400000c000b */
[----:B01----:R-:W-:Y:S01]  /*39b60*/  ENDCOLLECTIVE ;  /* 0x000000000000791b */ /* 0x003fe20003800000 */
.L_x_7173:
[----:B------:R-:W-:Y:S01]  /*39b70*/  IMAD.MOV.U32 R12, RZ, RZ, 0x4 ;  /* 0x00000004ff0c7424 */ /* 0x000fe200078e00ff */
[----:B------:R-:W-:-:S05]  /*39b80*/  SEL R3, R14, RZ, P2 ;  /* 0x000000ff0e037207 */ /* 0x000fca0001000000 */
[----:B------:R-:W-:-:S04]  /*39b90*/  IMAD.IADD R6, R4, 0x1, R3 ;  /* 0x0000000104067824 */ /* 0x000fc800078e0203 */
[----:B------:R-:W-:-:S07]  /*39ba0*/  IMAD.MOV.U32 R13, RZ, RZ, R6 ;  /* 0x000000ffff0d7224 */ /* 0x000fce00078e0006 */
[----:B------:R-:W-:Y:S05]  /*39bb0*/  WARPSYNC.COLLECTIVE R15, `(.L_x_7174) ;  /* 0x000000000f087348 */ /* 0x000fea0003c00000 */
[----:B------:R0:W1:Y:S02]  /*39bc0*/  SHFL.UP P6, R14, R13, R12, R11 ;  /* 0x0400000c0d0e7389 */ /* 0x00006400000c000b */
[----:B01----:R-:W-:Y:S01]  /*39bd0*/  ENDCOLLECTIVE ;  /* 0x000000000000791b */ /* 0x003fe20003800000 */
.L_x_7174:
[----:B------:R-:W-:Y:S01]  /*39be0*/  IMAD.MOV.U32 R12, RZ, RZ, 0x8 ;  /* 0x00000008ff0c7424 */ /* 0x000fe200078e00ff */
[----:B------:R-:W-:-:S05]  /*39bf0*/  SEL R3, R14, RZ, P3 ;  /* 0x000000ff0e037207 */ /* 0x000fca0001800000 */
[----:B------:R-:W-:-:S04]  /*39c00*/  IMAD.IADD R2, R6, 0x1, R3 ;  /* 0x0000000106027824 */ /* 0x000fc800078e0203 */
[----:B------:R-:W-:-:S07]  /*39c10*/  IMAD.MOV.U32 R13, RZ, RZ, R2 ;  /* 0x000000ffff0d7224 */ /* 0x000fce00078e0002 */
[----:B------:R-:W-:Y:S05]  /*39c20*/  WARPSYNC.COLLECTIVE R15, `(.L_x_7175) ;  /* 0x000000000f087348 */ /* 0x000fea0003c00000 */
[----:B------:R0:W1:Y:S02]  /*39c30*/  SHFL.UP P6, R14, R13, R12, R11 ;  /* 0x0400000c0d0e7389 */ /* 0x00006400000c000b */
[----:B01----:R-:W-:Y:S01]  /*39c40*/  ENDCOLLECTIVE ;  /* 0x000000000000791b */ /* 0x003fe20003800000 */
.L_x_7175:
[----:B------:R-:W-:Y:S01]  /*39c50*/  IMAD.MOV.U32 R12, RZ, RZ, 0x10 ;  /* 0x00000010ff0c7424 */ /* 0x000fe200078e00ff */
[----:B------:R-:W-:-:S05]  /*39c60*/  SEL R3, R14, RZ, P4 ;  /* 0x000000ff0e037207 */ /* 0x000fca0002000000 */
[----:B------:R-:W-:-:S04]  /*39c70*/  IMAD.IADD R3, R2, 0x1, R3 ;  /* 0x0000000102037824 */ /* 0x000fc800078e0203 */
[----:B------:R-:W-:-:S07]  /*39c80*/  IMAD.MOV.U32 R13, RZ, RZ, R3 ;  /* 0x000000ffff0d7224 */ /* 0x000fce00078e0003 */
[----:B------:R-:W-:Y:S05]  /*39c90*/  WARPSYNC.COLLECTIVE R15, `(.L_x_7176) ;  /* 0x000000000f087348 */ /* 0x000fea0003c00000 */
[----:B------:R0:W1:Y:S02]  /*39ca0*/  SHFL.UP P6, R14, R13, R12, R11 ;  /* 0x0400000c0d0e7389 */ /* 0x00006400000c000b */
[----:B01----:R-:W-:Y:S01]  /*39cb0*/  ENDCOLLECTIVE ;  /* 0x000000000000791b */ /* 0x003fe20003800000 */
.L_x_7176:
        /* <DEDUP_REMOVED lines=8> */
.L_x_7177:
[----:B------:R-:W-:Y:S05]  /*39d40*/  BRA `(.L_x_7178) ;  /* 0xffffffac00e47947 */ /* 0x000fea000383ffff */
.L_x_7034:
[----:B------:R-:W-:Y:S01]  /*39d50*/  BSSY B0, `(.L_x_7179) ;  /* 0x0000008000007945 */ /* 0x000fe20003800000 */
[----:B-----5:R-:W-:Y:S02]  /*39d60*/  IMAD.MOV.U32 R13, RZ, RZ, R17 ;  /* 0x000000ffff0d7224 */ /* 0x020fe400078e0011 */
[----:B------:R-:W-:Y:S02]  /*39d70*/  IMAD.MOV.U32 R12, RZ, RZ, 0x1 ;  /* 0x00000001ff0c7424 */ /* 0x000fe400078e00ff */
[----:B------:R-:W-:Y:S02]  /*39d80*/  IMAD.MOV.U32 R11, RZ, RZ, RZ ;  /* 0x000000ffff0b7224 */ /* 0x000fe400078e00ff */
[----:B------:R-:W-:-:S07]  /*39d90*/  IMAD.MOV.U32 R15, RZ, RZ, -0x1 ;  /* 0xffffffffff0f7424 */ /* 0x000fce00078e00ff */
[----:B0-----:R-:W-:Y:S05]  /*39da0*/  WARPSYNC.COLLECTIVE R15, `(.L_x_7180) ;  /* 0x000000000f087348 */ /* 0x001fea0003c00000 */
[----:B------:R1:W2:Y:S02]  /*39db0*/  SHFL.UP P6, R14, R13, R12, R11 ;  /* 0x0400000c0d0e7389 */ /* 0x0002a400000c000b */
[----:B012---:R-:W-:Y:S01]  /*39dc0*/  ENDCOLLECTIVE ;  /* 0x000000000000791b */ /* 0x007fe20003800000 */
.L_x_7180:
[----:B------:R-:W-:Y:S05]  /*39dd0*/  BSYNC B0 ;  /* 0x0000000000007941 */ /* 0x000fea0003800000 */
.L_x_7179:
        /* <DEDUP_REMOVED lines=8> */
.L_x_7181:
[----:B------:R-:W-:Y:S01]  /*39e60*/  IMAD.MOV.U32 R12, RZ, RZ, 0x4 ;  /* 0x00000004ff0c7424 */ /* 0x000fe200078e00ff */
[----:B------:R-:W-:-:S05]  /*39e70*/  SEL R2, R14, RZ, P2 ;  /* 0x000000ff0e027207 */ /* 0x000fca0001000000 */
[----:B------:R-:W-:-:S04]  /*39e80*/  IMAD.IADD R2, R13, 0x1, R2 ;  /* 0x000000010d027824 */ /* 0x000fc800078e0202 */
[----:B------:R-:W-:-:S07]  /*39e90*/  IMAD.MOV.U32 R13, RZ, RZ, R2 ;  /* 0x000000ffff0d7224 */ /* 0x000fce00078e0002 */
[----:B------:R-:W-:Y:S05]  /*39ea0*/  WARPSYNC.COLLECTIVE R15, `(.L_x_7182) ;  /* 0x000000000f087348 */ /* 0x000fea0003c00000 */
[----:B------:R0:W1:Y:S02]  /*39eb0*/  SHFL.UP P6, R14, R13, R12, R11 ;  /* 0x0400000c0d0e7389 */ /* 0x00006400000c000b */
[----:B01----:R-:W-:Y:S01]  /*39ec0*/  ENDCOLLECTIVE ;  /* 0x000000000000791b */ /* 0x003fe20003800000 */
.L_x_7182:
[----:B------:R-:W-:Y:S01]  /*39ed0*/  IMAD.MOV.U32 R12, RZ, RZ, 0x8 ;  /* 0x00000008ff0c7424 */ /* 0x000fe200078e00ff */
[----:B------:R-:W-:-:S05]  /*39ee0*/  SEL R3, R14, RZ, P3 ;  /* 0x000000ff0e037207 */ /* 0x000fca0001800000 */
[----:B------:R-:W-:-:S04]  /*39ef0*/  IMAD.IADD R3, R2, 0x1, R3 ;  /* 0x0000000102037824 */ /* 0x000fc800078e0203 */
[----:B------:R-:W-:-:S07]  /*39f00*/  IMAD.MOV.U32 R13, RZ, RZ, R3 ;  /* 0x000000ffff0d7224 */ /* 0x000fce00078e0003 */
[----:B------:R-:W-:Y:S05]  /*39f10*/  WARPSYNC.COLLECTIVE R15, `(.L_x_7183) ;  /* 0x000000000f087348 */ /* 0x000fea0003c00000 */
[----:B------:R0:W1:Y:S02]  /*39f20*/  SHFL.UP P6, R14, R13, R12, R11 ;  /* 0x0400000c0d0e7389 */ /* 0x00006400000c000b */
[----:B01----:R-:W-:Y:S01]  /*39f30*/  ENDCOLLECTIVE ;  /* 0x000000000000791b */ /* 0x003fe20003800000 */
.L_x_7183:
[----:B------:R-:W-:Y:S01]  /*39f40*/  IMAD.MOV.U32 R12, RZ, RZ, 0x10 ;  /* 0x00000010ff0c7424 */ /* 0x000fe200078e00ff */
[----:B------:R-:W-:-:S05]  /*39f50*/  SEL R4, R14, RZ, P4 ;  /* 0x000000ff0e047207 */ /* 0x000fca0002000000 */
[----:B------:R-:W-:-:S04]  /*39f60*/  IMAD.IADD R4, R3, 0x1, R4 ;  /* 0x0000000103047824 */ /* 0x000fc800078e0204 */
[----:B------:R-:W-:-:S07]  /*39f70*/  IMAD.MOV.U32 R13, RZ, RZ, R4 ;  /* 0x000000ffff0d7224 */ /* 0x000fce00078e0004 */
[----:B------:R-:W-:Y:S05]  /*39f80*/  WARPSYNC.COLLECTIVE R15, `(.L_x_7184) ;  /* 0x000000000f087348 */ /* 0x000fea0003c00000 */
[----:B------:R0:W1:Y:S02]  /*39f90*/  SHFL.UP P6, R14, R13, R12, R11 ;  /* 0x0400000c0d0e7389 */ /* 0x00006400000c000b */
[----:B01----:R-:W-:Y:S01]  /*39fa0*/  ENDCOLLECTIVE ;  /* 0x000000000000791b */ /* 0x003fe20003800000 */
.L_x_7184:
        /* <DEDUP_REMOVED lines=8> */
.L_x_7185:
[----:B------:R-:W-:Y:S05]  /*3a030*/  BRA `(.L_x_7186) ;  /* 0xffffffac00c47947 */ /* 0x000fea000383ffff */
.L_x_7036:
[----:B------:R-:W-:Y:S01]  /*3a040*/  BSSY B0, `(.L_x_7187) ;  /* 0x0000006000007945 */ /* 0x000fe20003800000 */
[----:B------:R-:W-:Y:S01]  /*3a050*/  PLOP3.LUT P6, PT, P6, PT, PT, 0x8, 0x0 ;  /* 0x000000000000781c */ /* 0x000fe200037ce170 */
[----:B------:R-:W-:-:S12]  /*3a060*/  IMAD.MOV.U32 R15, RZ, RZ, -0x1 ;  /* 0xffffffffff0f7424 */ /* 0x000fd800078e00ff */
[----:B0-----:R-:W-:Y:S05]  /*3a070*/  WARPSYNC.COLLECTIVE R15, `(.L_x_7188) ;  /* 0x000000000f087348 */ /* 0x001fea0003c00000 */
[----:B------:R-:W-:Y:S01]  /*3a080*/  VOTE.ANY R14, PT, P6 ;  /* 0x00000000000e7806 */ /* 0x000fe200030e0100 */
[----:B0-----:R-:W-:Y:S06]  /*3a090*/  ENDCOLLECTIVE ;  /* 0x000000000000791b */ /* 0x001fec0003800000 */
.L_x_7188:
[----:B------:R-:W-:Y:S05]  /*3a0a0*/  BSYNC B0 ;  /* 0x0000000000007941 */ /* 0x000fea0003800000 */
.L_x_7187:
        /* <DEDUP_REMOVED lines=9> */
.L_x_7189:
[----:B------:R-:W-:Y:S01]  /*3a140*/  IMAD.MOV.U32 R17, RZ, RZ, R14 ;  /* 0x000000ffff117224 */ /* 0x000fe200078e000e */
[----:B------:R-:W-:Y:S06]  /*3a150*/  BRA `(.L_x_7190) ;  /* 0xffffffac00b47947 */ /* 0x000fec000383ffff */
.L_x_7038:
[----:B------:R-:W-:Y:S01]  /*3a160*/  BSSY B0, `(.L_x_7191) ;  /* 0x0000007000007945 */ /* 0x000fe20003800000 */
[----:B------:R-:W-:Y:S02]  /*3a170*/  IMAD.MOV.U32 R13, RZ, RZ, R3 ;  /* 0x000000ffff0d7224 */ /* 0x000fe400078e0003 */
[----:B------:R-:W-:Y:S02]  /*3a180*/  IMAD.MOV.U32 R11, RZ, RZ, 0x1f ;  /* 0x0000001fff0b7424 */ /* 0x000fe400078e00ff */
[----:B------:R-:W-:-:S07]  /*3a190*/  IMAD.MOV.U32 R15, RZ, RZ, -0x1 ;  /* 0xffffffffff0f7424 */ /* 0x000fce00078e00ff */
[----:B012---:R-:W-:Y:S05]  /*3a1a0*/  WARPSYNC.COLLECTIVE R15, `(.L_x_7192) ;  /* 0x000000000f087348 */ /* 0x007fea0003c00000 */
[----:B------:R3:W4:Y:S02]  /*3a1b0*/  SHFL.IDX P6, R14, R13, R12, R11 ;  /* 0x0000000c0d0e7389 */ /* 0x00072400000c000b */
[----:B01234-:R-:W-:Y:S01]  /*3a1c0*/  ENDCOLLECTIVE ;  /* 0x000000000000791b */ /* 0x01ffe20003800000 */
.L_x_7192:
[----:B------:R-:W-:Y:S05]  /*3a1d0*/  BSYNC B0 ;  /* 0x0000000000007941 */ /* 0x000fea0003800000 */
.L_x_7191:
[----:B------:R-:W-:Y:S05]  /*3a1e0*/  BRA `(.L_x_7037) ;  /* 0xffffffac00ac7947 */ /* 0x000fea000383ffff */
.L_x_7042:
[----:B------:R0:W0:Y:S02]  /*3a1f0*/  SYNCS.PHASECHK.TRANS64.TRYWAIT P0, [R4+URZ+0x38820], R0 ;  /* 0x03882000040075a7 */ /* 0x000024000800017f */
[----:B0-----:R-:W-:Y:S05]  /*3a200*/  @!P0 NANOSLEEP.SYNCS 0x989680 ;  /* 0x009896800000895d */ /* 0x001fea0003900000 */
[----:B------:R-:W0:Y:S02]  /*3a210*/  @!P0 SYNCS.PHASECHK.TRANS64 P0, [R4+URZ+0x38820], R0 ;  /* 0x03882000040085a7 */ /* 0x000e24000800007f */
[----:B0-----:R-:W-:Y:S05]  /*3a220*/  @!P0 BRA `(.L_x_7042) ;  /* 0xfffffffc00f08947 */ /* 0x001fea000383ffff */
[----:B------:R-:W-:Y:S05]  /*3a230*/  BRA `(.L_x_7193) ;  /* 0xffffffb400247947 */ /* 0x000fea000383ffff */
.L_x_7043:
[----:B------:R-:W0:Y:S01]  /*3a240*/  S2R R2, SR_TID.X ;  /* 0x0000000000027919 */ /* 0x000e220000002100 */
[----:B------:R-:W-:Y:S01]  /*3a250*/  BSSY B0, `(.L_x_7194) ;  /* 0x000000a000007945 */ /* 0x000fe20003800000 */
[----:B------:R-:W-:Y:S02]  /*3a260*/  IMAD.MOV.U32 R12, RZ, RZ, RZ ;  /* 0x000000ffff0c7224 */ /* 0x000fe400078e00ff */
[----:B------:R-:W-:Y:S02]  /*3a270*/  IMAD.MOV.U32 R11, RZ, RZ, 0x1f ;  /* 0x0000001fff0b7424 */ /* 0x000fe400078e00ff */
[----:B------:R-:W-:Y:S01]  /*3a280*/  IMAD.MOV.U32 R15, RZ, RZ, -0x1 ;  /* 0xffffffffff0f7424 */ /* 0x000fe200078e00ff */
[----:B0-----:R-:W-:-:S04]  /*3a290*/  SHF.R.U32.HI R2, RZ, 0x5, R2 ;  /* 0x00000005ff027819 */ /* 0x001fc80000011602 */
[----:B------:R-:W-:-:S05]  /*3a2a0*/  LOP3.LUT R2, R2, 0x3, RZ, 0xc0, !PT ;  /* 0x0000000302027812 */ /* 0x000fca00078ec0ff */
[----:B------:R-:W-:-:S07]  /*3a2b0*/  IMAD.MOV.U32 R13, RZ, RZ, R2 ;  /* 0x000000ffff0d7224 */ /* 0x000fce00078e0002 */
[----:B-1234-:R-:W-:Y:S05]  /*3a2c0*/  WARPSYNC.COLLECTIVE R15, `(.L_x_7195) ;  /* 0x000000000f087348 */ /* 0x01efea0003c00000 */
[----:B------:R0:W0:Y:S02]  /*3a2d0*/  SHFL.IDX P6, R14, R13, R12, R11 ;  /* 0x0000000c0d0e7389 */ /* 0x00002400000c000b */
[----:B01234-:R-:W-:Y:S01]  /*3a2e0*/  ENDCOLLECTIVE ;  /* 0x000000000000791b */ /* 0x01ffe20003800000 */
.L_x_7195:
[----:B------:R-:W-:Y:S05]  /*3a2f0*/  BSYNC B0 ;  /* 0x0000000000007941 */ /* 0x000fea0003800000 */
.L_x_7194:
[----:B------:R-:W-:Y:S05]  /*3a300*/  BRA `(.L_x_7196) ;  /* 0xffffffb4000c7947 */ /* 0x000fea000383ffff */
.L_x_7044:
[----:B------:R-:W-:Y:S01]  /*3a310*/  BSSY B0, `(.L_x_7197) ;  /* 0x0000006000007945 */ /* 0x000fe20003800000 */
[----:B------:R-:W-:-:S07]  /*3a320*/  IMAD.MOV.U32 R15, RZ, RZ, -0x1 ;  /* 0xffffffffff0f7424 */ /* 0x000fce00078e00ff */
[----:B-1234-:R-:W-:Y:S05]  /*3a330*/  WARPSYNC.COLLECTIVE R15, `(.L_x_7198) ;  /* 0x000000000f0c7348 */ /* 0x01efea0003c00000 */
[----:B------:R-:W-:Y:S02]  /*3a340*/  ELECT P6, UR62, PT ;  /* 0x00000000003e782f */ /* 0x000fe400038c0000 */
[----:B------:R-:W-:Y:S01]  /*3a350*/  MOV R14, UR62 ;  /* 0x0000003e000e7c02 */ /* 0x000fe20008000f00 */
[----:B-1234-:R-:W-:Y:S10]  /*3a360*/  ENDCOLLECTIVE ;  /* 0x000000000000791b */ /* 0x01eff40003800000 */
.L_x_7198:
[----:B------:R-:W-:Y:S05]  /*3a370*/  BSYNC B0 ;  /* 0x0000000000007941 */ /* 0x000fea0003800000 */
.L_x_7197:
[----:B------:R-:W-:Y:S05]  /*3a380*/  BRA `(.L_x_7199) ;  /* 0xffffffb400007947 */ /* 0x000fea000383ffff */
.L_x_7046:
[----:B------:R0:W0:Y:S02]  /*3a390*/  SYNCS.PHASECHK.TRANS64.TRYWAIT P1, [R5+URZ+0x38840], R0 ;  /* 0x03884000050075a7 */ /* 0x000024000802017f */
[----:B0-----:R-:W-:Y:S05]  /*3a3a0*/  @!P1 NANOSLEEP.SYNCS 0x989680 ;  /* 0x009896800000995d */ /* 0x001fea0003900000 */
[----:B------:R-:W0:Y:S02]  /*3a3b0*/  @!P1 SYNCS.PHASECHK.TRANS64 P1, [R5+URZ+0x38840], R0 ;  /* 0x03884000050095a7 */ /* 0x000e24000802007f */
[----:B0-----:R-:W-:Y:S05]  /*3a3c0*/  @!P1 BRA `(.L_x_7046) ;  /* 0xfffffffc00f09947 */ /* 0x001fea000383ffff */
[----:B------:R-:W-:Y:S05]  /*3a3d0*/  BRA `(.L_x_7200) ;  /* 0xffffffb400207947 */ /* 0x000fea000383ffff */
.L_x_7048:
[----:B------:R0:W0:Y:S02]  /*3a3e0*/  SYNCS.PHASECHK.TRANS64.TRYWAIT P1, [R25+URZ+0x38840], R2 ;  /* 0x03884002190075a7 */ /* 0x000024000802017f */
[----:B0-----:R-:W-:Y:S05]  /*3a3f0*/  @!P1 NANOSLEEP.SYNCS 0x989680 ;  /* 0x009896800000995d */ /* 0x001fea0003900000 */
[----:B------:R-:W0:Y:S02]  /*3a400*/  @!P1 SYNCS.PHASECHK.TRANS64 P1, [R25+URZ+0x38840], R2 ;  /* 0x03884002190095a7 */ /* 0x000e24000802007f */
[----:B0-----:R-:W-:Y:S05]  /*3a410*/  @!P1 BRA `(.L_x_7048) ;  /* 0xfffffffc00f09947 */ /* 0x001fea000383ffff */
[----:B------:R-:W-:Y:S05]  /*3a420*/  BRA `(.L_x_7201) ;  /* 0xffffffb4002c7947 */ /* 0x000fea000383ffff */
.L_x_7050:
[----:B------:R0:W0:Y:S02]  /*3a430*/  SYNCS.PHASECHK.TRANS64.TRYWAIT P1, [R5+URZ+0x38860], R0 ;  /* 0x03886000050075a7 */ /* 0x000024000802017f */
[----:B0-----:R-:W-:Y:S05]  /*3a440*/  @!P1 NANOSLEEP.SYNCS 0x989680 ;  /* 0x009896800000995d */ /* 0x001fea0003900000 */
[----:B------:R-:W0:Y:S02]  /*3a450*/  @!P1 SYNCS.PHASECHK.TRANS64 P1, [R5+URZ+0x38860], R0 ;  /* 0x03886000050095a7 */ /* 0x000e24000802007f */
[----:B0-----:R-:W-:Y:S05]  /*3a460*/  @!P1 BRA `(.L_x_7050) ;  /* 0xfffffffc00f09947 */ /* 0x001fea000383ffff */
[----:B------:R-:W-:Y:S05]  /*3a470*/  BRA `(.L_x_7202) ;  /* 0xffffffb400287947 */ /* 0x000fea000383ffff */
        .type           $_ZN7cutlass13device_kernelIN5flash11enable_sm90INS1_16FlashAttnFwdSm90INS1_25CollectiveMainloopFwdSm90ILi2EN4cute5tupleIJNS5_1CILi1EEES8_S8_EEENS6_IJNS7_ILi64EEESA_SA_EEELi512ENS_6half_tEfNS_4arch4Sm90ELb0ELb1ELb1ELb1ELb1ELb1ELb1ELb0ELb0ELb1ELb0ELb0EEENS1_21CollectiveEpilogueFwdINS6_IJSA_NS7_ILi512EEESA_EEES9_SC_SE_Li256ELb1ELb1ELb0ELb0EEENS1_36VarlenDynamicPersistentTileSchedulerILi64ELi64ELi256ELi128ELb0ELb1ELb1ELb1ELb0ELb1EEEEEEEEEvNT_6ParamsE$_ZZN5flash25CollectiveMainloopFwdSm90ILi2EN4cute5tupleIJNS1_1CILi1EEES4_S4_EEENS2_IJNS3_ILi64EEES6_S6_EEELi512EN7cutlass6half_tEfNS8_4arch4Sm90ELb0ELb1ELb1ELb1ELb1ELb1ELb1ELb0ELb0ELb1ELb0ELb0EE3mmaINS_16FlashAttnFwdSm90ISC_NS_21CollectiveEpilogueFwdINS2_IJS6_NS3_ILi512EEES6_EEES5_S9_SB_Li256ELb1ELb1ELb0ELb0EEENS_36VarlenDynamicPersistentTileSchedulerILi64ELi64ELi256ELi128ELb0ELb1ELb1ELb1ELb0ELb1EEEE13SharedStorageENS1_6TensorINS1_11ArrayEngineIfLm128EEENS1_6LayoutINS2_IJNS2_IJNS3_ILi2EEESR_NS3_ILi32EEEEEES4_S4_EEENS2_IJNS2_IJS4_SR_NS3_ILi4EEEEEENS3_ILi0EEESX_EEEEEEENS_7SoftmaxILi2ELi0EEEEEbRKNSC_6ParamsENS8_13PipelineAsyncILi2EEES17_RNS8_13PipelineStateILj2EEERT0_RT1_iRiRKNS_16SeqlenInfoQKNewKILb1ELb1EEENS2_IJiiiiEEERT_ENKUliT_T0_T1_E_clIZSD_ISM_S10_S12_EbS15_S17_S17_S1A_S1C_S1E_iS1F_S1J_S1K_S1M_EUlRS1N_iE0_NS3_ILb1EEES1U_EEDaiS1N_S1O_S1P_,@function
        .size           $_ZN7cutlass13device_kernelIN5flash11enable_sm90INS1_16FlashAttnFwdSm90INS1_25CollectiveMainloopFwdSm90ILi2EN4cute5tupleIJNS5_1CILi1EEES8_S8_EEENS6_IJNS7_ILi64EEESA_SA_EEELi512ENS_6half_tEfNS_4arch4Sm90ELb0ELb1ELb1ELb1ELb1ELb1ELb1ELb0ELb0ELb1ELb0ELb0EEENS1_21CollectiveEpilogueFwdINS6_IJSA_NS7_ILi512EEESA_EEES9_SC_SE_Li256ELb1ELb1ELb0ELb0EEENS1_36VarlenDynamicPersistentTileSchedulerILi64ELi64ELi256ELi128ELb0ELb1ELb1ELb1ELb0ELb1EEEEEEEEEvNT_6ParamsE$_ZZN5flash25CollectiveMainloopFwdSm90ILi2EN4cute5tupleIJNS1_1CILi1EEES4_S4_EEENS2_IJNS3_ILi64EEES6_S6_EEELi512EN7cutlass6half_tEfNS8_4arch4Sm90ELb0ELb1ELb1ELb1ELb1ELb1ELb1ELb0ELb0ELb1ELb0ELb0EE3mmaINS_16FlashAttnFwdSm90ISC_NS_21CollectiveEpilogueFwdINS2_IJS6_NS3_ILi512EEES6_EEES5_S9_SB_Li256ELb1ELb1ELb0ELb0EEENS_36VarlenDynamicPersistentTileSchedulerILi64ELi64ELi256ELi128ELb0ELb1ELb1ELb1ELb0ELb1EEEE13SharedStorageENS1_6TensorINS1_11ArrayEngineIfLm128EEENS1_6LayoutINS2_IJNS2_IJNS3_ILi2EEESR_NS3_ILi32EEEEEES4_S4_EEENS2_IJNS2_IJS4_SR_NS3_ILi4EEEEEENS3_ILi0EEESX_EEEEEEENS_7SoftmaxILi2ELi0EEEEEbRKNSC_6ParamsENS8_13PipelineAsyncILi2EEES17_RNS8_13PipelineStateILj2EEERT0_RT1_iRiRKNS_16SeqlenInfoQKNewKILb1ELb1EEENS2_IJiiiiEEERT_ENKUliT_T0_T1_E_clIZSD_ISM_S10_S12_EbS15_S17_S17_S1A_S1C_S1E_iS1F_S1J_S1K_S1M_EUlRS1N_iE0_NS3_ILb1EEES1U_EEDaiS1N_S1O_S1P_,(.L_x_15654 - $_ZN7cutlass13device_kernelIN5flash11enable_sm90INS1_16FlashAttnFwdSm90INS1_25CollectiveMainloopFwdSm90ILi2EN4cute5tupleIJNS5_1CILi1EEES8_S8_EEENS6_IJNS7_ILi64EEESA_SA_EEELi512ENS_6half_tEfNS_4arch4Sm90ELb0ELb1ELb1ELb1ELb1ELb1ELb1ELb0ELb0ELb1ELb0ELb0EEENS1_21CollectiveEpilogueFwdINS6_IJSA_NS7_ILi512EEESA_EEES9_SC_SE_Li256ELb1ELb1ELb0ELb0EEENS1_36VarlenDynamicPersistentTileSchedulerILi64ELi64ELi256ELi128ELb0ELb1ELb1ELb1ELb0ELb1EEEEEEEEEvNT_6ParamsE$_ZZN5flash25CollectiveMainloopFwdSm90ILi2EN4cute5tupleIJNS1_1CILi1EEES4_S4_EEENS2_IJNS3_ILi64EEES6_S6_EEELi512EN7cutlass6half_tEfNS8_4arch4Sm90ELb0ELb1ELb1ELb1ELb1ELb1ELb1ELb0ELb0ELb1ELb0ELb0EE3mmaINS_16FlashAttnFwdSm90ISC_NS_21CollectiveEpilogueFwdINS2_IJS6_NS3_ILi512EEES6_EEES5_S9_SB_Li256ELb1ELb1ELb0ELb0EEENS_36VarlenDynamicPersistentTileSchedulerILi64ELi64ELi256ELi128ELb0ELb1ELb1ELb1ELb0ELb1EEEE13SharedStorageENS1_6TensorINS1_11ArrayEngineIfLm128EEENS1_6LayoutINS2_IJNS2_IJNS3_ILi2EEESR_NS3_ILi32EEEEEES4_S4_EEENS2_IJNS2_IJS4_SR_NS3_ILi4EEEEEENS3_ILi0EEESX_EEEEEEENS_7SoftmaxILi2ELi0EEEEEbRKNSC_6ParamsENS8_13PipelineAsyncILi2EEES17_RNS8_13PipelineStateILj2EEERT0_RT1_iRiRKNS_16SeqlenInfoQKNewKILb1ELb1EEENS2_IJiiiiEEERT_ENKUliT_T0_T1_E_clIZSD_ISM_S10_S12_EbS15_S17_S17_S1A_S1C_S1E_iS1F_S1J_S1K_S1M_EUlRS1N_iE0_NS3_ILb1EEES1U_EEDaiS1N_S1O_S1P_)
$_ZN7cutlass13device_kernelIN5flash11enable_sm90INS1_16FlashAttnFwdSm90INS1_25CollectiveMainloopFwdSm90ILi2EN4cute5tupleIJNS5_1CILi1EEES8_S8_EEENS6_IJNS7_ILi64EEESA_SA_EEELi512ENS_6half_tEfNS_4arch4Sm90ELb0ELb1ELb1ELb1ELb1ELb1ELb1ELb0ELb0ELb1ELb0ELb0EEENS1_21CollectiveEpilogueFwdINS6_IJSA_NS7_ILi512EEESA_EEES9_SC_SE_Li256ELb1ELb1ELb0ELb0EEENS1_36VarlenDynamicPersistentTileSchedulerILi64ELi64ELi256ELi128ELb0ELb1ELb1ELb1ELb0ELb1EEEEEEEEEvNT_6ParamsE$_ZZN5flash25CollectiveMainloopFwdSm90ILi2EN4cute5tupleIJNS1_1CILi1EEES4_S4_EEENS2_IJNS3_ILi64EEES6_S6_EEELi512EN7cutlass6half_tEfNS8_4arch4Sm90ELb0ELb1ELb1ELb1ELb1ELb1ELb1ELb0ELb0ELb1ELb0ELb0EE3mmaINS_16FlashAttnFwdSm90ISC_NS_21CollectiveEpilogueFwdINS2_IJS6_NS3_ILi512EEES6_EEES5_S9_SB_Li256ELb1ELb1ELb0ELb0EEENS_36VarlenDynamicPersistentTileSchedulerILi64ELi64ELi256ELi128ELb0ELb1ELb1ELb1ELb0ELb1EEEE13SharedStorageENS1_6TensorINS1_11ArrayEngineIfLm128EEENS1_6LayoutINS2_IJNS2_IJNS3_ILi2EEESR_NS3_ILi32EEEEEES4_S4_EEENS2_IJNS2_IJS4_SR_NS3_ILi4EEEEEENS3_ILi0EEESX_EEEEEEENS_7SoftmaxILi2ELi0EEEEEbRKNSC_6ParamsENS8_13PipelineAsyncILi2EEES17_RNS8_13PipelineStateILj2EEERT0_RT1_iRiRKNS_16SeqlenInfoQKNewKILb1ELb1EEENS2_IJiiiiEEERT_ENKUliT_T0_T1_E_clIZSD_ISM_S10_S12_EbS15_S17_S17_S1A_S1C_S1E_iS1F_S1J_S1K_S1M_EUlRS1N_iE0_NS3_ILb1EEES1U_EEDaiS1N_S1O_S1P_:
[----:B------:R-:W-:Y:S05]  /*3a480*/  YIELD ;  /* 0x0000000000007946 */ /* 0x000fea0003800000 */
[----:B------:R-:W-:Y:S02]  /*3a490*/  ULDC UR4, c[0x0][0x20] ;  /* 0x0000080000047ab9 */ /* 0x000fe40000000800 */
[----:B------:R-:W-:-:S05]  /*3a4a0*/  VIADD R0, R0, -UR4 ;  /* 0x8000000400007c36 */ /* 0x000fca0008000000 */
[----:B------:R-:W2:Y:S01]  /*3a4b0*/  LDL.64 R10, [R0+0x18] ;  /* 0x00001800000a7983 */ /* 0x000ea20000100a00 */
[----:B------:R-:W0:Y:S03]  /*3a4c0*/  LDC.64 R2, c[0x0][0x208] ;  /* 0x00008200ff027b82 */ /* 0x000e260000000a00 */
[----:B------:R-:W3:Y:S01]  /*3a4d0*/  LDL.64 R6, [R0] ;  /* 0x0000000000067983 */ /* 0x000ee20000100a00 */
[----:B0-----:R-:W-:Y:S02]  /*3a4e0*/  R2UR UR4, R2 ;  /* 0x00000000020472ca */ /* 0x001fe400000e0000 */
[----:B------:R-:W-:-:S13]  /*3a4f0*/  R2UR UR5, R3 ;  /* 0x00000000030572ca */ /* 0x000fda00000e0000 */
[----:B--2---:R-:W2:Y:S01]  /*3a500*/  LD.E R4, desc[UR4][R10.64] ;  /* 0x000000040a047980 */ /* 0x004ea2000c101900 */
[C---:B------:R-:W-:Y:S02]  /*3a510*/  R2UR UR4, R2.reuse ;  /* 0x00000000020472ca */ /* 0x040fe400000e0000 */
[C---:B------:R-:W-:Y:S02]  /*3a520*/  R2UR UR5, R3.reuse ;  /* 0x00000000030572ca */ /* 0x040fe400000e0000 */
[----:B------:R-:W-:Y:S02]  /*3a530*/  R2UR UR6, R2 ;  /* 0x00000000020672ca */ /* 0x000fe400000e0000 */
[----:B------:R-:W-:Y:S01]  /*3a540*/  R2UR UR7, R3 ;  /* 0x00000000030772ca */ /* 0x000fe200000e0000 */
[----:B------:R-:W-:Y:S01]  /*3a550*/  BSSY B0, `(.L_x_7203) ;  /* 0x0000009000007945 */ /* 0x000fe20003800000 */
[----:B------:R-:W-:-:S07]  /*3a560*/  IMAD.MOV.U32 R5, RZ, RZ, R46 ;  /* 0x000000ffff057224 */ /* 0x000fce00078e002e */
[----:B---3--:R0:W5:Y:S04]  /*3a570*/  LD.E R9, desc[UR4][R6.64] ;  /* 0x0000000406097980 */ /* 0x008168000c101900 */
[----:B------:R0:W5:Y:S01]  /*3a580*/  LD.E R14, desc[UR6][R6.64+0x4] ;  /* 0x00000406060e7980 */ /* 0x000162000c101900 */
[----:B--2---:R-:W-:-:S04]  /*3a590*/  LOP3.LUT R4, R4, 0x1, RZ, 0xfc, !PT ;  /* 0x0000000104047812 */ /* 0x004fc800078efcff */
[----:B------:R-:W-:Y:S01]  /*3a5a0*/  ISETP.NE.AND P0, PT, R4, 0x3, PT ;  /* 0x000000030400780c */ /* 0x000fe20003f05270 */
[----:B------:R-:W-:-:S12]  /*3a5b0*/  IMAD.MOV.U32 R4, RZ, RZ, R39 ;  /* 0x000000ffff047224 */ /* 0x000fd800078e0027 */
[----:B0-----:R-:W-:Y:S05]  /*3a5c0*/  @!P0 BRA `(.L_x_7204) ;  /* 0x0000000000048947 */ /* 0x001fea0003800000 */
[----:B------:R-:W-:Y:S01]  /*3a5d0*/  BPT.TRAP 0x1 ;  /* 0x000000040000795c */ /* 0x000fe20000300000 */
.L_x_7204:
[----:B------:R-:W-:Y:S05]  /*3a5e0*/  BSYNC B0 ;  /* 0x0000000000007941 */ /* 0x000fea0003800000 */
.L_x_7203:
        /* <DEDUP_REMOVED lines=17> */
.L_x_7206:
[----:B------:R-:W-:Y:S05]  /*3a700*/  BSYNC B0 ;  /* 0x0000000000007941 */ /* 0x000fea0003800000 */
.L_x_7205:
        /* <DEDUP_REMOVED lines=10> */
.L_x_7208:
[----:B------:R-:W-:Y:S05]  /*3a7b0*/  BSYNC B0 ;  /* 0x0000000000007941 */ /* 0x000fea0003800000 */
.L_x_7207:
[----:B------:R-:W2:Y:S04]  /*3a7c0*/  LDL.64 R14, [R0] ;  /* 0x00000000000e7983 */ /* 0x000ea80000100a00 */
[----:B------:R-:W3:Y:S01]  /*3a7d0*/  LDL.64 R10, [R0+0x28] ;  /* 0x00002800000a7983 */ /* 0x000ee20000100a00 */
[C---:B------:R-:W-:Y:S02]  /*3a7e0*/  R2UR UR6, R2.reuse ;  /* 0x00000000020672ca */ /* 0x040fe400000e0000 */
[C---:B------:R-:W-:Y:S01]  /*3a7f0*/  R2UR UR7, R3.reuse ;  /* 0x00000000030772ca */ /* 0x040fe200000e0000 */
[----:B0----5:R-:W4:Y:S01]  /*3a800*/  LDL.64 R12, [R0+0x20] ;  /* 0x00002000000c7983 */ /* 0x021f220000100a00 */
        /* <DEDUP_REMOVED lines=65> */
[----:B------:R-:W-:Y:S01]  /*3ac20*/  R2UR UR9, R3 ;  /* 0x00000000030972ca */ /* 0x000fe200000e0000 */
[----:B--2---:R-:W-:Y:S02]  /*3ac30*/  VIADD R10, R12, 0x6 ;  /* 0x000000060c0a7836 */ /* 0x004fe40000000000 */
[----:B------:R-:W-:-:S03]  /*3ac40*/  IMAD.MOV.U32 R11, RZ, RZ, R13 ;  /* 0x000000ffff0b7224 */ /* 0x000fc600078e000d */
        /* <DEDUP_REMOVED lines=8> */
[----:B------:R-:W3:-:S12]  /*3acd0*/  LDL.64 R12, [R0+0x30] ;  /* 0x00003000000c7983 */ /* 0x000ed80000100a00 */
[----:B--2---:R-:W2:Y:S01]  /*3ace0*/  LD.E R10, desc[UR4][R10.64] ;  /* 0x000000040a0a7980 */ /* 0x004ea2000c101900 */
[----:B---3--:R-:W-:Y:S01]  /*3acf0*/  MOV R12, R12 ;  /* 0x0000000c000c7202 */ /* 0x008fe20000000f00 */
[----:B------:R-:W-:Y:S01]  /*3ad00*/  BSSY B0, `(.L_x_7210) ;  /* 0x0000007000007945 */ /* 0x000fe20003800000 */
[----:B--2---:R-:W-:-:S04]  /*3ad10*/  LEA.HI R14, R10, R10, RZ, 0x1 ;  /* 0x0000000a0a0e7211 */ /* 0x004fc800078f08ff */
[----:B------:R-:W-:-:S05]  /*3ad20*/  LOP3.LUT R15, R14, 0xfffffffe, RZ, 0xc0, !PT ;  /* 0xfffffffe0e0f7812 */ /* 0x000fca00078ec0ff */
[----:B------:R-:W-:-:S05]  /*3ad30*/  IMAD.IADD R15, R10, 0x1, -R15 ;  /* 0x000000010a0f7824 */ /* 0x000fca00078e0a0f */
[----:B------:R-:W-:-:S04]  /*3ad40*/  SHF.L.U32 R15, R15, 0x1f, RZ ;  /* 0x0000001f0f0f7819 */ /* 0x000fc800000006ff */
[----:B------:R-:W1:Y:S02]  /*3ad50*/  SYNCS.PHASECHK.TRANS64.TRYWAIT P0, [R12+URZ+0x38810], R15 ;  /* 0x0388100f0c0075a7 */ /* 0x000e64000800017f */
[----:B01----:R-:W-:Y:S05]  /*3ad60*/  @!P0 BRA `(.L_x_7211) ;  /* 0x000000ec00908947 */ /* 0x003fea0003800000 */
.L_x_7237:
[----:B------:R-:W-:Y:S05]  /*3ad70*/  BSYNC B0 ;  /* 0x0000000000007941 */ /* 0x000fea0003800000 */
.L_x_7210:
[----:B------:R-:W0:Y:S01]  /*3ad80*/  LDL.64 R6, [R0+0x40] ;  /* 0x0000400000067983 */ /* 0x000e220000100a00 */
[----:B------:R-:W-:Y:S02]  /*3ad90*/  R2UR UR4, R2 ;  /* 0x00000000020472ca */ /* 0x000fe400000e0000 */
[----:B------:R-:W-:Y:S01]  /*3ada0*/  R2UR UR5, R3 ;  /* 0x00000000030572ca */ /* 0x000fe200000e0000 */
[----:B------:R-:W2:-:S12]  /*3adb0*/  LDL.64 R10, [R0] ;  /* 0x00000000000a7983 */ /* 0x000e980000100a00 */
[----:B0-----:R-:W3:Y:S01]  /*3adc0*/  LD.E R12, desc[UR4][R6.64] ;  /* 0x00000004060c7980 */ /* 0x001ee2000c101900 */
[----:B------:R-:W-:Y:S02]  /*3add0*/  R2UR UR6, R2 ;  /* 0x00000000020672ca */ /* 0x000fe400000e0000 */
[----:B------:R-:W-:Y:S01]  /*3ade0*/  R2UR UR7, R3 ;  /* 0x00000000030772ca */ /* 0x000fe200000e0000 */
[----:B--2---:R0:W5:Y:S01]  /*3adf0*/  LD.E R14, desc[UR4][R10.64] ;  /* 0x000000040a0e7980 */ /* 0x004162000c101900 */
[----:B------:R-:W-:Y:S11]  /*3ae00*/  BSSY B0, `(.L_x_7212) ;  /* 0x0000006000007945 */ /* 0x000ff60003800000 */
[----:B------:R0:W5:Y:S01]  /*3ae10*/  LD.E R15, desc[UR6][R10.64+0x4] ;  /* 0x000004060a0f7980 */ /* 0x000162000c101900 */
[----:B---3--:R-:W-:-:S04]  /*3ae20*/  LOP3.LUT R12, R12, 0x1, RZ, 0xfc, !PT ;  /* 0x000000010c0c7812 */ /* 0x008fc800078efcff */
[----:B------:R-:W-:-:S13]  /*3ae30*/  ISETP.NE.AND P0, PT, R12, 0x3, PT ;  /* 0x000000030c00780c */ /* 0x000fda0003f05270 */
[----:B0-----:R-:W-:Y:S05]  /*3ae40*/  @!P0 BRA `(.L_x_7213) ;  /* 0x0000000000048947 */ /* 0x001fea0003800000 */
[----:B------:R-:W-:Y:S01]  /*3ae50*/  BPT.TRAP 0x1 ;  /* 0x000000040000795c */ /* 0x000fe20000300000 */
.L_x_7213:
[----:B------:R-:W-:Y:S05]  /*3ae60*/  BSYNC B0 ;  /* 0x0000000000007941 */ /* 0x000fea0003800000 */
.L_x_7212:
        /* <DEDUP_REMOVED lines=17> */
.L_x_7215:
[----:B------:R-:W-:Y:S05]  /*3af80*/  BSYNC B0 ;  /* 0x0000000000007941 */ /* 0x000fea0003800000 */
.L_x_7214:
        /* <DEDUP_REMOVED lines=10> */
.L_x_7217:
[----:B------:R-:W-:Y:S05]  /*3b030*/  BSYNC B0 ;  /* 0x0000000000007941 */ /* 0x000fea0003800000 */
.L_x_7216:
        /* <DEDUP_REMOVED lines=338> */
[C---:B------:R-:W-:Y:S02]  /*3c560*/  R2UR UR9, R3.reuse ;  /* 0x00000000030972ca */ /* 0x040fe400000e0000 */
[----:B------:R-:W-:Y:S01]  /*3c570*/  R2UR UR10, R2 ;  /* 0x00000000020a72ca */ /* 0x000fe200000e0000 */
[----:B------:R-:W-:Y:S01]  /*3c580*/  IMAD.IADD R20, R20, 0x1, R21 ;  /* 0x0000000114147824 */ /* 0x000fe200078e0215 */
[----:B------:R-:W-:-:S04]  /*3c590*/  R2UR UR11, R3 ;  /* 0x00000000030b72ca */ /* 0x000fc800000e0000 */
[----:B------:R-:W-:-:S05]  /*3c5a0*/  LOP3.LUT R21, R20, 0xa06, RZ, 0xc0, !PT ;  /* 0x00000a0614157812 */ /* 0x000fca00078ec0ff */
[----:B------:R-:W-:-:S05]  /*3c5b0*/  IMAD.IADD R20, R12, 0x1, R21 ;  /* 0x000000010c147824 */ /* 0x000fca00078e0215 */
[----:B------:R-:W-:Y:S01]  /*3c5c0*/  R2UR UR6, R20 ;  /* 0x00000000140672ca */ /* 0x000fe200000e0000 */
[----:B--2---:R-:W-:Y:S01]  /*3c5d0*/  IMAD.IADD R14, R21, 0x1, R14 ;  /* 0x00000001150e7824 */ /* 0x004fe200078e020e */
[----:B------:R-:W-:Y:S01]  /*3c5e0*/  R2UR UR5, R15 ;  /* 0x000000000f0572ca */ /* 0x000fe200000e0000 */
        /* <DEDUP_REMOVED lines=199> */
[----:B------:R-:W-:Y:S01]  /*3d260*/  R2UR UR7, R13 ;  /* 0x000000000d0772ca */ /* 0x000fe200000e0000 */
[----:B------:R-:W-:Y:S01]  /*3d270*/  IMAD.MOV.U32 R15, RZ, RZ, 0x1000 ;  /* 0x00001000ff0f7424 */ /* 0x000fe200078e00ff */
[----:B------:R-:W-:Y:S01]  /*3d280*/  WARPGROUP.ARRIVE ;  /* 0x00000000000079c5 */ /* 0x000fe20000000000 */
        /* <DEDUP_REMOVED lines=8> */
[----:B--2---:R-:W-:Y:S01]  /*3d310*/  IMAD.IADD R10, R15, 0x1, R10 ;  /* 0x000000010f0a7824 */ /* 0x004fe200078e020a */
        /* <DEDUP_REMOVED lines=18> */
.L_x_7220:
[----:B------:R-:W-:Y:S05]  /*3d440*/  BSYNC B0 ;  /* 0x0000000000007941 */ /* 0x000fea0003800000 */
.L_x_7219:
        /* <DEDUP_REMOVED lines=13> */
[----:B------:R0:W3:Y:S04]  /*3d520*/  LD.E R62, desc[UR4][R56.64] ;  /* 0x00000004383e7980 */ /* 0x0000e8000c101900 */
        /* <DEDUP_REMOVED lines=10> */
[----:B------:R-:W3:Y:S01]  /*3d5d0*/  LD.E R9, desc[UR12][R4.64+0x18] ;  /* 0x0000180c04097980 */ /* 0x000ee2000c101900 */
[C---:B------:R-:W-:Y:S02]  /*3d5e0*/  R2UR UR9, R3.reuse ;  /* 0x00000000030972ca */ /* 0x040fe400000e0000 */
[----:B------:R-:W-:Y:S02]  /*3d5f0*/  R2UR UR10, R2 ;  /* 0x00000000020a72ca */ /* 0x000fe400000e0000 */
[----:B------:R-:W-:-:S07]  /*3d600*/  R2UR UR11, R3 ;  /* 0x00000000030b72ca */ /* 0x000fce00000e0000 */
[----:B------:R-:W4:Y:S04]  /*3d610*/  LD.E R10, desc[UR6][R4.64+0x4] ;  /* 0x00000406040a7980 */ /* 0x000f28000c101900 */
[----:B------:R-:W4:Y:S04]  /*3d620*/  LD.E R65, desc[UR8][R4.64+0xc] ;  /* 0x00000c0804417980 */ /* 0x000f28000c101900 */
[----:B------:R-:W4:Y:S04]  /*3d630*/  LD.E R59, desc[UR10][R4.64+0x14] ;  /* 0x0000140a043b7980 */ /* 0x000f28000c101900 */
[----:B--2---:R-:W2:Y:S01]  /*3d640*/  LD.E R60, desc[UR4][R6.64] ;  /* 0x00000004063c7980 */ /* 0x004ea2000c101900 */
[----:B------:R-:W-:-:S02]  /*3d650*/  @P0 R2UR UR4, R2 ;  /* 0x00000000020402ca */ /* 0x000fc400000e0000 */
[----:B------:R-:W-:-:S13]  /*3d660*/  @P0 R2UR UR5, R3 ;  /* 0x00000000030502ca */ /* 0x000fda00000e0000 */
[----:B------:R-:W4:Y:S01]  /*3d670*/  @P0 LD.E R64, desc[UR4][R4.64+0x28] ;  /* 0x0000280404400980 */ /* 0x000f22000c101900 */
[----:B------:R-:W-:Y:S02]  /*3d680*/  R2UR UR4, R2 ;  /* 0x00000000020472ca */ /* 0x000fe400000e0000 */
[----:B------:R-:W-:-:S13]  /*3d690*/  R2UR UR5, R3 ;  /* 0x00000000030572ca */ /* 0x000fda00000e0000 */
[----:B------:R-:W4:Y:S04]  /*3d6a0*/  LD.E R7, desc[UR4][R4.64+0x8] ;  /* 0x0000080404077980 */ /* 0x000f28000c101900 */
[----:B------:R-:W4:Y:S01]  /*3d6b0*/  LD.E R58, desc[UR4][R4.64+0x10] ;  /* 0x00001004043a7980 */ /* 0x000f22000c101900 */
[----:B---3--:R-:W-:Y:S01]  /*3d6c0*/  ISETP.GE.AND P1, PT, R9, 0x1, PT ;  /* 0x000000010900780c */ /* 0x008fe20003f26270 */
[----:B------:R-:W-:Y:S01]  /*3d6d0*/  BSSY B0, `(.L_x_7221) ;  /* 0x000008b000007945 */ /* 0x000fe20003800000 */
[-C--:B--2---:R-:W-:Y:S01]  /*3d6e0*/  FMUL.FTZ R15, R34, R60.reuse ;  /* 0x0000003c220f7220 */ /* 0x084fe20000410000 */
[----:B------:R-:W-:Y:S01]  /*3d6f0*/  SHF.R.S32.HI R34, RZ, 0x1f, R61 ;  /* 0x0000001fff227819 */ /* 0x000fe2000001143d */
[-C--:B------:R-:W-:Y:S01]  /*3d700*/  FMUL.FTZ R12, R27, R60.reuse ;  /* 0x0000003c1b0c7220 */ /* 0x080fe20000410000 */
[----:B------:R-:W-:-:S02]  /*3d710*/  FMUL.FTZ R11, R24, R60 ;  /* 0x0000003c180b7220 */ /* 0x000fc40000410000 */
[----:B------:R-:W-:Y:S01]  /*3d720*/  LEA.HI R27, R34, R61, RZ, 0x7 ;  /* 0x0000003d221b7211 */ /* 0x000fe200078f38ff */
[----:B------:R-:W-:-:S03]  /*3d730*/  FMUL.FTZ R24, R38, R60 ;  /* 0x0000003c26187220 */ /* 0x000fc60000410000 */
[----:B------:R-:W-:Y:S01]  /*3d740*/  LOP3.LUT R38, R27, 0xffffff80, RZ, 0xc0, !PT ;  /* 0xffffff801b267812 */ /* 0x000fe200078ec0ff */
[----:B------:R-:W-:-:S04]  /*3d750*/  FMUL.FTZ R14, R31, R60 ;  /* 0x0000003c1f0e7220 */ /* 0x000fc80000410000 */
[----:B------:R-:W-:Y:S02]  /*3d760*/  IMAD.IADD R38, R61, 0x1, -R38 ;  /* 0x000000013d267824 */ /* 0x000fe400078e0a26 */
[-C--:B------:R-:W-:Y:S01]  /*3d770*/  FMUL.FTZ R31, R33, R60.reuse ;  /* 0x0000003c211f7220 */ /* 0x080fe20000410000 */
[-C--:B------:R-:W-:Y:S01]  /*3d780*/  FMUL.FTZ R20, R35, R60.reuse ;  /* 0x0000003c23147220 */ /* 0x080fe20000410000 */
[----:B------:R-:W-:Y:S02]  /*3d790*/  LEA.HI R35, R34, R61, RZ, 0x2 ;  /* 0x0000003d22237211 */ /* 0x000fe400078f10ff */
[----:B------:R-:W-:Y:S01]  /*3d7a0*/  SHF.R.S32.HI R33, RZ, 0x1f, R38 ;  /* 0x0000001fff217819 */ /* 0x000fe20000011426 */
[-C--:B------:R-:W-:Y:S01]  /*3d7b0*/  FMUL.FTZ R40, R40, R60.reuse ;  /* 0x0000003c28287220 */ /* 0x080fe20000410000 */
[-C--:B0-----:R-:W-:Y:S01]  /*3d7c0*/  FMUL.FTZ R57, R28, R60.reuse ;  /* 0x0000003c1c397220 */ /* 0x081fe20000410000 */
[----:B------:R-:W-:Y:S01]  /*3d7d0*/  FMUL.FTZ R28, R42, R60 ;  /* 0x0000003c2a1c7220 */ /* 0x000fe20000410000 */
[----:B------:R-:W-:Y:S01]  /*3d7e0*/  LEA.HI R34, R33, R38, RZ, 0x2 ;  /* 0x0000002621227211 */ /* 0x000fe200078f10ff */
[----:B------:R0:W1:Y:S01]  /*3d7f0*/  MUFU.TANH R66, R40 ;  /* 0x0000002800427308 */ /* 0x0000620000002400 */
[----:B------:R-:W-:-:S02]  /*3d800*/  LOP3.LUT R42, R35, 0xfffffffc, RZ, 0xc0, !PT ;  /* 0xfffffffc232a7812 */ /* 0x000fc400078ec0ff */
[----:B------:R-:W-:Y:S01]  /*3d810*/  SHF.R.S32.HI R35, RZ, 0x2, R34 ;  /* 0x00000002ff237819 */ /* 0x000fe20000011422 */
[----:B------:R-:W-:Y:S01]  /*3d820*/  FMUL.FTZ R13, R30, R60 ;  /* 0x0000003c1e0d7220 */ /* 0x000fe20000410000 */
[----:B------:R-:W-:Y:S01]  /*3d830*/  LEA.HI R33, R33, R38, RZ, 0x5 ;  /* 0x0000002621217211 */ /* 0x000fe200078f28ff */
[----:B------:R-:W-:Y:S01]  /*3d840*/  IMAD.IADD R42, R61, 0x1, -R42 ;  /* 0x000000013d2a7824 */ /* 0x000fe200078e0a2a */
[----:B0-----:R-:W-:Y:S01]  /*3d850*/  SHF.R.S32.HI R40, RZ, 0x1f, R34 ;  /* 0x0000001fff287819 */ /* 0x001fe20000011422 */
[-C--:B------:R-:W-:Y:S01]  /*3d860*/  FMUL.FTZ R30, R32, R60.reuse ;  /* 0x0000003c201e7220 */ /* 0x080fe20000410000 */
[-C--:B------:R-:W-:Y:S02]  /*3d870*/  FMUL.FTZ R32, R36, R60.reuse ;  /* 0x0000003c24207220 */ /* 0x080fe40000410000 */
[----:B------:R-:W-:Y:S01]  /*3d880*/  LEA.HI R40, R40, R35, RZ, 0x3 ;  /* 0x0000002328287211 */ /* 0x000fe200078f18ff */
[----:B------:R-:W-:Y:S01]  /*3d890*/  FMUL.FTZ R36, R37, R60 ;  /* 0x0000003c25247220 */ /* 0x000fe20000410000 */
[----:B------:R-:W-:-:S02]  /*3d8a0*/  SHF.R.S32.HI R33, RZ, 0x5, R33 ;  /* 0x00000005ff217819 */ /* 0x000fc40000011421 */
[----:B------:R-:W-:Y:S02]  /*3d8b0*/  LEA.HI R37, R42, R42, RZ, 0x1 ;  /* 0x0000002a2a257211 */ /* 0x000fe400078f08ff */
[----:B------:R-:W-:Y:S01]  /*3d8c0*/  LOP3.LUT R40, R40, 0xfffffff8, RZ, 0xc0, !PT ;  /* 0xfffffff828287812 */ /* 0x000fe200078ec0ff */
[----:B------:R-:W-:Y:S01]  /*3d8d0*/  IMAD R33, R62, 0x4, R33 ;  /* 0x000000043e217824 */ /* 0x000fe200078e0221 */
[----:B------:R-:W-:-:S03]  /*3d8e0*/  LOP3.LUT R37, R37, 0x1ffffffe, RZ, 0xc0, !PT ;  /* 0x1ffffffe25257812 */ /* 0x000fc600078ec0ff */
[----:B------:R-:W-:Y:S02]  /*3d8f0*/  IMAD.IADD R40, R35, 0x1, -R40 ;  /* 0x0000000123287824 */ /* 0x000fe400078e0a28 */
[----:B------:R-:W-:Y:S02]  /*3d900*/  IMAD.IADD R37, R42, 0x1, -R37 ;  /* 0x000000012a257824 */ /* 0x000fe400078e0a25 */
[----:B------:R-:W-:Y:S02]  /*3d910*/  IMAD.U32 R40, R33, 0x10, R40 ;  /* 0x0000001021287824 */ /* 0x000fe400078e0028 */
[----:B------:R-:W-:Y:S02]  /*3d920*/  FMUL.FTZ R21, R43, R60 ;  /* 0x0000003c2b157220 */ /* 0x000fe40000410000 */
[----:B------:R-:W-:-:S04]  /*3d930*/  IMAD R43, R37, 0x8, R40 ;  /* 0x00000008252b7824 */ /* 0x000fc800078e0228 */
[----:B----4-:R-:W-:-:S04]  /*3d940*/  @P0 IMAD.HI.U32 R64, R43, R64, RZ ;  /* 0x000000402b400227 */ /* 0x010fc800078e00ff */
[-C--:B------:R-:W-:Y:S01]  /*3d950*/  FMUL.FTZ R56, R25, R60.reuse ;  /* 0x0000003c19387220 */ /* 0x080fe20000410000 */
[----:B------:R-:W-:Y:S01]  /*3d960*/  @P0 SHF.R.U32.HI R43, RZ, R63, R64 ;  /* 0x0000003fff2b0219 */ /* 0x000fe20000011640 */
[-C--:B------:R-:W-:Y:S01]  /*3d970*/  FMUL.FTZ R25, R46, R60.reuse ;  /* 0x0000003c2e197220 */ /* 0x080fe20000410000 */
[----:B------:R-:W-:Y:S01]  /*3d980*/  LOP3.LUT R33, R34, 0x7ffffffc, RZ, 0xc0, !PT ;  /* 0x7ffffffc22217812 */ /* 0x000fe200078ec0ff */
[-C--:B------:R-:W-:Y:S01]  /*3d990*/  FMUL.FTZ R41, R41, R60.reuse ;  /* 0x0000003c29297220 */ /* 0x080fe20000410000 */
[----:B------:R-:W-:Y:S01]  /*3d9a0*/  IMAD.SHL.U32 R46, R8, 0x40, RZ ;  /* 0x00000040082e7824 */ /* 0x000fe200078e00ff */
[----:B------:R-:W0:Y:S01]  /*3d9b0*/  SHFL.IDX PT, R37, R43, RZ, 0x1c1f ;  /* 0x001c1fff2b257589 */ /* 0x000e2200000e0000 */
[-C--:B------:R-:W-:Y:S01]  /*3d9c0*/  FMUL.FTZ R6, R26, R60.reuse ;  /* 0x0000003c1a067220 */ /* 0x080fe20000410000 */
[----:B------:R2:W3:Y:S01]  /*3d9d0*/  MUFU.TANH R67, R41 ;  /* 0x0000002900437308 */ /* 0x0004e20000002400 */
        /* <DEDUP_REMOVED lines=11> */
[--C-:B------:R-:W-:Y:S01]  /*3da90*/  IADD3 R33, R7, 0x1, -R46.reuse ;  /* 0x0000000107217810 */ /* 0x100fe20007ffe82e */
[----:B------:R-:W-:Y:S01]  /*3daa0*/  FMUL.FTZ R55, R55, R60 ;  /* 0x0000003c37377220 */ /* 0x000fe20000410000 */
[----:B------:R-:W2:Y:S03]  /*3dab0*/  MUFU.TANH R11, R11 ;  /* 0x0000000b000b7308 */ /* 0x000ea60000002400 */
[----:B------:R-:W-:Y:S01]  /*3dac0*/  IMAD R35, R8, -0x2, R33 ;  /* 0xfffffffe08237824 */ /* 0x000fe200078e0221 */
[----:B------:R-:W-:Y:S01]  /*3dad0*/  LOP3.LUT R34, RZ, R65, RZ, 0x33, !PT ;  /* 0x00000041ff227212 */ /* 0x000fe200078e33ff */
[----:B------:R-:W-:-:S03]  /*3dae0*/  IMAD.IADD R33, R7, 0x1, -R46 ;  /* 0x0000000107217824 */ /* 0x000fc600078e0a2e */
[----:B------:R-:W4:Y:S01]  /*3daf0*/  MUFU.TANH R56, R56 ;  /* 0x0000003800387308 */ /* 0x000f220000002400 */
[----:B------:R-:W-:-:S07]  /*3db00*/  IMAD.IADD R35, R35, 0x1, -R10 ;  /* 0x0000000123237824 */ /* 0x000fce00078e0a0a */
[----:B------:R-:W0:Y:S01]  /*3db10*/  MUFU.TANH R6, R6 ;  /* 0x0000000600067308 */ /* 0x000e220000002400 */
[----:B------:R-:W-:-:S07]  /*3db20*/  FMUL.FTZ R44, R44, R60 ;  /* 0x0000003c2c2c7220 */ /* 0x000fce0000410000 */
[----:B------:R-:W0:Y:S01]  /*3db30*/  MUFU.TANH R12, R12 ;  /* 0x0000000c000c7308 */ /* 0x000e220000002400 */
[----:B------:R-:W-:-:S07]  /*3db40*/  FMUL.FTZ R45, R45, R60 ;  /* 0x0000003c2d2d7220 */ /* 0x000fce0000410000 */
        /* <DEDUP_REMOVED lines=28> */
[----:B------:R0:W1:Y:S08]  /*3dd10*/  MUFU.TANH R68, R44 ;  /* 0x0000002c00447308 */ /* 0x0000700000002400 */
[----:B------:R3:W1:Y:S01]  /*3dd20*/  MUFU.TANH R69, R45 ;  /* 0x0000002d00457308 */ /* 0x0006620000002400 */
[----:B0-----:R-:W-:Y:S01]  /*3dd30*/  VIADDMNMX R44, R37, R58, R47, PT ;  /* 0x0000003a252c7246 */ /* 0x001fe2000380012f */
        /* <DEDUP_REMOVED lines=18> */
.L_x_7226:
[----:B------:R-:W-:Y:S05]  /*3de60*/  BSYNC B2 ;  /* 0x0000000000027941 */ /* 0x000fea0003800000 */
.L_x_7225:
[----:B------:R-:W-:Y:S01]  /*3de70*/  LOP3.LUT R34, RZ, R34, RZ, 0x33, !PT ;  /* 0x00000022ff227212 */ /* 0x000fe200078e33ff */
[----:B------:R-:W-:Y:S06]  /*3de80*/  BRA `(.L_x_7227) ;  /* 0x0000000000287947 */ /* 0x000fec0003800000 */
.L_x_7224:
        /* <DEDUP_REMOVED lines=10> */
.L_x_7227:
[----:B------:R-:W-:Y:S05]  /*3df30*/  BSYNC B1 ;  /* 0x0000000000017941 */ /* 0x000fea0003800000 */
.L_x_7223:
[----:B------:R-:W-:-:S04]  /*3df40*/  IMAD R33, R9, R34, -R46 ;  /* 0x0000002209217224 */ /* 0x000fc800078e0a2e */
[----:B------:R-:W-:-:S05]  /*3df50*/  IMAD R34, R8, -0x2, R33 ;  /* 0xfffffffe08227824 */ /* 0x000fca00078e0221 */
[----:B------:R-:W-:Y:S02]  /*3df60*/  VIMNMX R45, R45, R34, !PT ;  /* 0x000000222d2d7248 */ /* 0x000fe40007fe0100 */
[----:B------:R-:W-:-:S07]  /*3df70*/  VIADDMNMX R44, R34, R9, R44, PT ;  /* 0x00000009222c7246 */ /* 0x000fce000380012c */
.L_x_7222:
[----:B------:R-:W-:Y:S05]  /*3df80*/  BSYNC B0 ;  /* 0x0000000000007941 */ /* 0x000fea0003800000 */
.L_x_7221:
        /* <DEDUP_REMOVED lines=38> */
[----:B-1----:R-:W-:Y:S02]  /*3e1f0*/  FSEL R35, R66, -INF , !P2 ;  /* 0xff80000042237808 */ /* 0x002fe40005000000 */
        /* <DEDUP_REMOVED lines=57> */
.L_x_7233:
[----:B------:R-:W-:Y:S05]  /*3e590*/  BSYNC B2 ;  /* 0x0000000000027941 */ /* 0x000fea0003800000 */
.L_x_7232:
[----:B------:R-:W-:Y:S01]  /*3e5a0*/  LOP3.LUT R10, RZ, R10, RZ, 0x33, !PT ;  /* 0x0000000aff0a7212 */ /* 0x000fe200078e33ff */
[----:B------:R-:W-:Y:S06]  /*3e5b0*/  BRA `(.L_x_7234) ;  /* 0x0000000000287947 */ /* 0x000fec0003800000 */
.L_x_7231:
        /* <DEDUP_REMOVED lines=10> */
.L_x_7234:
[----:B------:R-:W-:Y:S05]  /*3e660*/  BSYNC B1 ;  /* 0x0000000000017941 */ /* 0x000fea0003800000 */
.L_x_7230:
[----:B------:R-:W-:-:S04]  /*3e670*/  IMAD R5, R9, R10, -R46 ;  /* 0x0000000a09057224 */ /* 0x000fc800078e0a2e */
[----:B------:R-:W-:-:S05]  /*3e680*/  IMAD R8, R8, -0x2, R5 ;  /* 0xfffffffe08087824 */ /* 0x000fca00078e0205 */
[----:B------:R-:W-:Y:S02]  /*3e690*/  VIADDMNMX R44, R8, R9, R44, PT ;  /* 0x00000009082c7246 */ /* 0x000fe4000380012c */
[----:B------:R-:W-:-:S07]  /*3e6a0*/  VIMNMX R45, R45, R8, !PT ;  /* 0x000000082d2d7248 */ /* 0x000fce0007fe0100 */
.L_x_7229:
[----:B------:R-:W-:Y:S05]  /*3e6b0*/  BSYNC B0 ;  /* 0x0000000000007941 */ /* 0x000fea0003800000 */
.L_x_7228:
[----:B------:R-:W2:Y:S01]  /*3e6c0*/  LDL.64 R4, [R0+0x70] ;  /* 0x0000700000047983 */ /* 0x000ea20000100a00 */
[C---:B------:R-:W-:Y:S02]  /*3e6d0*/  ISETP.GT.AND P0, PT, R45.reuse, 0x1, !P0 ;  /* 0x000000012d00780c */ /* 0x040fe40004704270 */
[----:B------:R-:W-:Y:S02]  /*3e6e0*/  ISETP.NE.AND P6, PT, R64, RZ, PT ;  /* 0x000000ff4000720c */ /* 0x000fe40003fc5270 */
[----:B------:R-:W-:Y:S02]  /*3e6f0*/  ISETP.LT.OR P0, PT, R44, 0x2, P0 ;  /* 0x000000022c00780c */ /* 0x000fe40000701670 */
[----:B------:R-:W-:Y:S02]  /*3e700*/  ISETP.GT.AND P1, PT, R45, 0x8, !P1 ;  /* 0x000000082d00780c */ /* 0x000fe40004f24270 */
[----:B------:R-:W-:Y:S02]  /*3e710*/  FSEL R12, R12, -INF , !P0 ;  /* 0xff8000000c0c7808 */ /* 0x000fe40004000000 */
[----:B------:R-:W-:-:S02]  /*3e720*/  ISETP.NE.AND P0, PT, R51, RZ, PT ;  /* 0x000000ff3300720c */ /* 0x000fc40003f05270 */
[C---:B------:R-:W-:Y:S02]  /*3e730*/  ISETP.LT.OR P1, PT, R44.reuse, 0x9, P1 ;  /* 0x000000092c00780c */ /* 0x040fe40000f21670 */
[----:B------:R-:W-:Y:S02]  /*3e740*/  ISETP.GT.AND P0, PT, R45, 0x9, !P0 ;  /* 0x000000092d00780c */ /* 0x000fe40004704270 */
[----:B------:R-:W-:Y:S02]  /*3e750*/  FSEL R13, R13, -INF , !P1 ;  /* 0xff8000000d0d7808 */ /* 0x000fe40004800000 */
[----:B------:R-:W-:Y:S02]  /*3e760*/  ISETP.LT.OR P0, PT, R44, 0xa, P0 ;  /* 0x0000000a2c00780c */ /* 0x000fe40000701670 */
[----:B------:R-:W-:Y:S02]  /*3e770*/  ISETP.NE.AND P1, PT, R66, RZ, PT ;  /* 0x000000ff4200720c */ /* 0x000fe40003f25270 */
[----:B------:R-:W-:-:S02]  /*3e780*/  FSEL R14, R14, -INF , !P0 ;  /* 0xff8000000e0e7808 */ /* 0x000fc40004000000 */
        /* <DEDUP_REMOVED lines=23> */
[C---:B------:R-:W-:Y:S02]  /*3e900*/  ISETP.GT.AND P0, PT, R45.reuse, RZ, !P0 ;  /* 0x000000ff2d00720c */ /* 0x040fe40004704270 */
[----:B------:R-:W-:Y:S02]  /*3e910*/  ISETP.GT.AND P4, PT, R45, 0x31, !P4 ;  /* 0x000000312d00780c */ /* 0x000fe40006784270 */
[----:B------:R-:W-:Y:S02]  /*3e920*/  ISETP.LT.OR P0, PT, R44, 0x1, P0 ;  /* 0x000000012c00780c */ /* 0x000fe40000701670 */
[----:B------:R-:W-:-:S02]  /*3e930*/  ISETP.NE.AND P6, PT, R49, RZ, PT ;  /* 0x000000ff3100720c */ /* 0x000fc40003fc5270 */
[----:B------:R-:W-:Y:S02]  /*3e940*/  FSEL R47, R6, -INF , !P0 ;  /* 0xff800000062f7808 */ /* 0x000fe40004000000 */
[----:B------:R-:W-:Y:S02]  /*3e950*/  ISETP.NE.AND P0, PT, R65, RZ, PT ;  /* 0x000000ff4100720c */ /* 0x000fe40003f05270 */
[----:B------:R-:W-:-:S04]  /*3e960*/  FMNMX.FTZ R6, R47, R12, !PT ;  /* 0x0000000c2f067209 */ /* 0x000fc80007810000 */
[----:B------:R-:W-:-:S04]  /*3e970*/  FMNMX.FTZ R7, R13, R6, !PT ;  /* 0x000000060d077209 */ /* 0x000fc80007810000 */
[----:B------:R-:W-:-:S04]  /*3e980*/  FMNMX.FTZ R6, R14, R7, !PT ;  /* 0x000000070e067209 */ /* 0x000fc80007810000 */
[----:B------:R-:W-:-:S04]  /*3e990*/  FMNMX.FTZ R7, R43, R6, !PT ;  /* 0x000000062b077209 */ /* 0x000fc80007810000 */
[----:B------:R-:W-:Y:S02]  /*3e9a0*/  FMNMX.FTZ R7, R20, R7, !PT ;  /* 0x0000000714077209 */ /* 0x000fe40007810000 */
[----:B------:R-:W-:Y:S02]  /*3e9b0*/  ISETP.GT.AND P0, PT, R45, 0x21, !P0 ;  /* 0x000000212d00780c */ /* 0x000fe40004704270 */
[----:B------:R-:W-:Y:S02]  /*3e9c0*/  FMNMX.FTZ R7, R24, R7, !PT ;  /* 0x0000000718077209 */ /* 0x000fe40007810000 */
[----:B------:R-:W-:Y:S02]  /*3e9d0*/  ISETP.LT.OR P0, PT, R44, 0x22, P0 ;  /* 0x000000222c00780c */ /* 0x000fe40000701670 */
[----:B------:R-:W-:Y:S02]  /*3e9e0*/  FMNMX.FTZ R7, R26, R7, !PT ;  /* 0x000000071a077209 */ /* 0x000fe40007810000 */
[----:B------:R-:W-:-:S02]  /*3e9f0*/  ISETP.LT.OR P1, PT, R44, 0x29, P1 ;  /* 0x000000292c00780c */ /* 0x000fc40000f21670 */
[----:B------:R-:W-:Y:S02]  /*3ea00*/  FSEL R21, R21, -INF , !P0 ;  /* 0xff80000015157808 */ /* 0x000fe40004000000 */
[----:B------:R-:W-:Y:S02]  /*3ea10*/  FMNMX.FTZ R6, R28, R7, !PT ;  /* 0x000000071c067209 */ /* 0x000fe40007810000 */
[C---:B------:R-:W-:Y:S02]  /*3ea20*/  ISETP.LT.OR P2, PT, R44.reuse, 0x2a, P2 ;  /* 0x0000002a2c00780c */ /* 0x040fe40001741670 */
[----:B------:R-:W-:Y:S02]  /*3ea30*/  FSEL R25, R25, -INF , !P1 ;  /* 0xff80000019197808 */ /* 0x000fe40004800000 */
[----:B------:R-:W-:Y:S02]  /*3ea40*/  FMNMX.FTZ R6, R21, R6, !PT ;  /* 0x0000000615067209 */ /* 0x000fe40007810000 */
[----:B------:R-:W-:-:S02]  /*3ea50*/  ISETP.LT.OR P3, PT, R44, 0x31, P3 ;  /* 0x000000312c00780c */ /* 0x000fc40001f61670 */
[----:B------:R-:W-:Y:S02]  /*3ea60*/  FSEL R27, R27, -INF , !P2 ;  /* 0xff8000001b1b7808 */ /* 0x000fe40005000000 */
[----:B------:R-:W-:Y:S02]  /*3ea70*/  FMNMX.FTZ R6, R25, R6, !PT ;  /* 0x0000000619067209 */ /* 0x000fe40007810000 */
[----:B------:R-:W-:Y:S02]  /*3ea80*/  ISETP.GT.AND P5, PT, R45, 0x38, !P5 ;  /* 0x000000382d00780c */ /* 0x000fe40006fa4270 */
[----:B------:R-:W-:Y:S02]  /*3ea90*/  ISETP.LT.OR P4, PT, R44, 0x32, P4 ;  /* 0x000000322c00780c */ /* 0x000fe40002781670 */
[----:B------:R-:W-:Y:S02]  /*3eaa0*/  FSEL R41, R41, -INF , !P3 ;  /* 0xff80000029297808 */ /* 0x000fe40005800000 */
[----:B------:R-:W-:-:S02]  /*3eab0*/  FMNMX.FTZ R6, R27, R6, !PT ;  /* 0x000000061b067209 */ /* 0x000fc40007810000 */
[----:B------:R-:W-:Y:S02]  /*3eac0*/  ISETP.GT.AND P0, PT, R45, 0x39, !P6 ;  /* 0x000000392d00780c */ /* 0x000fe40007704270 */
[----:B------:R-:W-:Y:S02]  /*3ead0*/  ISETP.LT.OR P5, PT, R44, 0x39, P5 ;  /* 0x000000392c00780c */ /* 0x000fe40002fa1670 */
[----:B------:R-:W-:Y:S02]  /*3eae0*/  FSEL R10, R42, -INF , !P4 ;  /* 0xff8000002a0a7808 */ /* 0x000fe40006000000 */
[----:B------:R-:W-:Y:S02]  /*3eaf0*/  FMNMX.FTZ R7, R41, R6, !PT ;  /* 0x0000000629077209 */ /* 0x000fe40007810000 */
[----:B------:R-:W-:Y:S02]  /*3eb00*/  ISETP.LT.OR P0, PT, R44, 0x3a, P0 ;  /* 0x0000003a2c00780c */ /* 0x000fe40000701670 */
[----:B------:R-:W-:-:S02]  /*3eb10*/  R2UR UR4, R2 ;  /* 0x00000000020472ca */ /* 0x000fc400000e0000 */
[C---:B------:R-:W-:Y:S02]  /*3eb20*/  R2UR UR5, R3.reuse ;  /* 0x00000000030572ca */ /* 0x040fe400000e0000 */
[----:B------:R-:W-:Y:S02]  /*3eb30*/  FSEL R9, R54, -INF , !P5 ;  /* 0xff80000036097808 */ /* 0x000fe40006800000 */
[----:B------:R-:W-:Y:S02]  /*3eb40*/  FMNMX.FTZ R6, R10, R7, !PT ;  /* 0x000000070a067209 */ /* 0x000fe40007810000 */
[----:B------:R-:W-:Y:S02]  /*3eb50*/  R2UR UR6, R2 ;  /* 0x00000000020672ca */ /* 0x000fe400000e0000 */
[----:B------:R-:W-:Y:S02]  /*3eb60*/  R2UR UR7, R3 ;  /* 0x00000000030772ca */ /* 0x000fe400000e0000 */
[----:B------:R-:W-:-:S02]  /*3eb70*/  FSEL R8, R55, -INF , !P0 ;  /* 0xff80000037087808 */ /* 0x000fc40004000000 */
[----:B------:R-:W-:-:S04]  /*3eb80*/  FMNMX.FTZ R7, R9, R6, !PT ;  /* 0x0000000609077209 */ /* 0x000fc80007810000 */
[----:B------:R-:W-:-:S05]  /*3eb90*/  FMNMX.FTZ R15, R8, R7, !PT ;  /* 0x00000007080f7209 */ /* 0x000fca0007810000 */
[----:B--2---:R0:W-:Y:S04]  /*3eba0*/  ST.E desc[UR4][R4.64+0x4], R15 ;  /* 0x0000040f04007985 */ /* 0x0041e8000c101904 */
[----:B------:R-:W2:Y:S01]  /*3ebb0*/  LD.E R44, desc[UR6][R4.64+0x4] ;  /* 0x00000406042c7980 */ /* 0x000ea2000c101900 */
[----:B------:R-:W-:-:S04]  /*3ebc0*/  FMNMX.FTZ R6, R164, R56, !PT ;  /* 0x00000038a4067209 */ /* 0x000fc80007810000 */
        /* <DEDUP_REMOVED lines=13> */
[----:B0-----:R-:W-:-:S05]  /*3eca0*/  FMNMX.FTZ R15, R11, R6, !PT ;  /* 0x000000060b0f7209 */ /* 0x001fca0007810000 */
[----:B------:R-:W0:Y:S01]  /*3ecb0*/  SHFL.BFLY PT, R6, R15, 0x2, 0x1f ;  /* 0x0c401f000f067f89 */ /* 0x000e2200000e0000 */
[----:B------:R-:W-:Y:S02]  /*3ecc0*/  R2UR UR8, R2 ;  /* 0x00000000020872ca */ /* 0x000fe400000e0000 */
[----:B------:R-:W-:Y:S02]  /*3ecd0*/  R2UR UR9, R3 ;  /* 0x00000000030972ca */ /* 0x000fe400000e0000 */
[----:B0-----:R-:W-:Y:S01]  /*3ece0*/  FMNMX.FTZ R42, R15, R6, !PT ;  /* 0x000000060f2a7209 */ /* 0x001fe20007810000 */
[----:B------:R-:W-:Y:S04]  /*3ecf0*/  ST.E desc[UR4][R4.64], R15 ;  /* 0x0000000f04007985 */ /* 0x000fe8000c101904 */
[----:B--2---:R-:W0:Y:S02]  /*3ed00*/  SHFL.BFLY PT, R7, R44, 0x2, 0x1f ;  /* 0x0c401f002c077f89 */ /* 0x004e2400000e0000 */
[----:B0-----:R-:W-:-:S02]  /*3ed10*/  FMNMX.FTZ R46, R44, R7, !PT ;  /* 0x000000072c2e7209 */ /* 0x001fc40007810000 */
[----:B------:R-:W0:Y:S04]  /*3ed20*/  SHFL.BFLY PT, R7, R42, 0x1, 0x1f ;  /* 0x0c201f002a077f89 */ /* 0x000e2800000e0000 */
[----:B------:R-:W1:Y:S01]  /*3ed30*/  SHFL.BFLY PT, R49, R46, 0x1, 0x1f ;  /* 0x0c201f002e317f89 */ /* 0x000e6200000e0000 */
[----:B0-----:R-:W-:Y:S02]  /*3ed40*/  FMNMX.FTZ R45, R42, R7, !PT ;  /* 0x000000072a2d7209 */ /* 0x001fe40007810000 */
[----:B-1----:R-:W-:-:S03]  /*3ed50*/  FMNMX.FTZ R49, R46, R49, !PT ;  /* 0x000000312e317209 */ /* 0x002fc60007810000 */
[----:B------:R-:W-:Y:S04]  /*3ed60*/  ST.E desc[UR6][R4.64], R45 ;  /* 0x0000002d04007985 */ /* 0x000fe8000c101906 */
[----:B------:R0:W-:Y:S04]  /*3ed70*/  ST.E desc[UR8][R4.64+0x4], R49 ;  /* 0x0000043104007985 */ /* 0x0001e8000c101908 */
[----:B------:R-:W2:Y:S04]  /*3ed80*/  LDL.64 R6, [R0+0x70] ;  /* 0x0000700000067983 */ /* 0x000ea80000100a00 */
[----:B--2---:R-:W2:Y:S04]  /*3ed90*/  LD.E R44, desc[UR6][R6.64+0x20] ;  /* 0x00002006062c7980 */ /* 0x004ea8000c101900 */
[----:B------:R-:W2:Y:S04]  /*3eda0*/  LD.E R42, desc[UR4][R6.64] ;  /* 0x00000004062a7980 */ /* 0x000ea8000c101900 */
[----:B------:R-:W0:Y:S01]  /*3edb0*/  LD.E R51, desc[UR4][R6.64+0x4] ;  /* 0x0000040406337980 */ /* 0x000e22000c101900 */
[C---:B--2---:R-:W-:Y:S01]  /*3edc0*/  FMUL.FTZ R46, R42.reuse, R44 ;  /* 0x0000002c2a2e7220 */ /* 0x044fe20000410000 */
[----:B------:R-:W-:Y:S01]  /*3edd0*/  FSETP.NEU.FTZ.AND P0, PT, R42, -INF , PT ;  /* 0xff8000002a00780b */ /* 0x000fe20003f1d000 */
[----:B0-----:R-:W-:-:S03]  /*3ede0*/  FMUL.FTZ R4, R44, R51 ;  /* 0x000000332c047220 */ /* 0x001fc60000410000 */
[----:B------:R-:W-:Y:S02]  /*3edf0*/  FSEL R45, R46, RZ, P0 ;  /* 0x000000ff2e2d7208 */ /* 0x000fe40000000000 */
[----:B------:R-:W-:-:S04]  /*3ee00*/  FSETP.NEU.FTZ.AND P0, PT, R51, -INF , PT ;  /* 0xff8000003300780b */ /* 0x000fc80003f1d000 */
[----:B------:R-:W-:Y:S01]  /*3ee10*/  FSEL R5, R4, RZ, P0 ;  /* 0x000000ff04057208 */ /* 0x000fe20000000000 */
[-CC-:B------:R-:W-:Y:S01]  /*3ee20*/  FFMA.FTZ R164, R164, R44.reuse, -R45.reuse ;  /* 0x0000002ca4a47223 */ /* 0x180fe2000001082d */
[-CC-:B------:R-:W-:Y:S01]  /*3ee30*/  FFMA.FTZ R15, R56, R44.reuse, -R45.reuse ;  /* 0x0000002c380f7223 */ /* 0x180fe2000001082d */
[-C--:B------:R-:W-:Y:S02]  /*3ee40*/  FFMA.FTZ R40, R40, R44.reuse, -R45 ;  /* 0x0000002c28287223 */ /* 0x080fe4000001082d */
[-CC-:B------:R-:W-:Y:S01]  /*3ee50*/  FFMA.FTZ R47, R47, R44.reuse, -R5.reuse ;  /* 0x0000002c2f2f7223 */ /* 0x180fe20000010805 */
[-C--:B------:R-:W-:Y:S01]  /*3ee60*/  FFMA.FTZ R12, R12, R44.reuse, -R5 ;  /* 0x0000002c0c0c7223 */ /* 0x080fe20000010805 */
[-C--:B------:R-:W-:Y:S01]  /*3ee70*/  FFMA.FTZ R166, R57, R44.reuse, -R45 ;  /* 0x0000002c39a67223 */ /* 0x080fe2000001082d */
[----:B------:R-:W-:Y:S01]  /*3ee80*/  MUFU.EX2 R164, R164 ;  /* 0x000000a400a47308 */ /* 0x000fe20000000800 */
[-CC-:B------:R-:W-:Y:S01]  /*3ee90*/  FFMA.FTZ R13, R13, R44.reuse, -R5.reuse ;  /* 0x0000002c0d0d7223 */ /* 0x180fe20000010805 */
[----:B------:R-:W-:-:S06]  /*3eea0*/  FFMA.FTZ R14, R14, R44, -R5 ;  /* 0x0000002c0e0e7223 */ /* 0x000fcc0000010805 */
[----:B------:R-:W-:Y:S01]  /*3eeb0*/  MUFU.EX2 R15, R15 ;  /* 0x0000000f000f7308 */ /* 0x000fe20000000800 */
[----:B------:R-:W-:-:S07]  /*3eec0*/  FFMA.FTZ R39, R39, R44, -R45 ;  /* 0x0000002c27277223 */ /* 0x000fce000001082d */
[----:B------:R-:W-:Y:S01]  /*3eed0*/  MUFU.EX2 R49, R40 ;  /* 0x0000002800317308 */ /* 0x000fe20000000800 */
[----:B------:R-:W-:-:S07]  /*3eee0*/  FFMA.FTZ R43, R43, R44, -R5 ;  /* 0x0000002c2b2b7223 */ /* 0x000fce0000010805 */
[----:B------:R-:W-:Y:S08]  /*3eef0*/  MUFU.EX2 R47, R47 ;  /* 0x0000002f002f7308 */ /* 0x000ff00000000800 */
[----:B------:R-:W0:Y:S01]  /*3ef00*/  MUFU.EX2 R40, R12 ;  /* 0x0000000c00287308 */ /* 0x000e220000000800 */
[----:B------:R-:W-:-:S07]  /*3ef10*/  FFMA.FTZ R38, R38, R44, -R45 ;  /* 0x0000002c26267223 */ /* 0x000fce000001082d */
[----:B------:R-:W1:Y:S01]  /*3ef20*/  MUFU.EX2 R166, R166 ;  /* 0x000000a600a67308 */ /* 0x000e620000000800 */
[----:B------:R-:W-:-:S07]  /*3ef30*/  FFMA.FTZ R20, R20, R44, -R5 ;  /* 0x0000002c14147223 */ /* 0x000fce0000010805 */
[----:B------:R-:W2:Y:S01]  /*3ef40*/  MUFU.EX2 R167, R13 ;  /* 0x0000000d00a77308 */ /* 0x000ea20000000800 */
[-CC-:B------:R-:W-:Y:S01]  /*3ef50*/  FFMA.FTZ R11, R11, R44.reuse, -R45.reuse ;  /* 0x0000002c0b0b7223 */ /* 0x180fe2000001082d */
[----:B------:R-:W-:-:S06]  /*3ef60*/  FFMA.FTZ R37, R37, R44, -R45 ;  /* 0x0000002c25257223 */ /* 0x000fcc000001082d */
[----:B------:R-:W3:Y:S01]  /*3ef70*/  MUFU.EX2 R14, R14 ;  /* 0x0000000e000e7308 */ /* 0x000ee20000000800 */
[-C--:B------:R-:W-:Y:S01]  /*3ef80*/  FFMA.FTZ R24, R24, R44.reuse, -R5 ;  /* 0x0000002c18187223 */ /* 0x080fe20000010805 */
[----:B------:R-:W-:-:S06]  /*3ef90*/  FFMA.FTZ R36, R36, R44, -R45 ;  /* 0x0000002c24247223 */ /* 0x000fcc000001082d */
[----:B------:R-:W4:Y:S01]  /*3efa0*/  MUFU.EX2 R39, R39 ;  /* 0x0000002700277308 */ /* 0x000f220000000800 */
[----:B0-----:R-:W-:-:S07]  /*3efb0*/  FADD.FTZ R4, R47, R40 ;  /* 0x000000282f047221 */ /* 0x001fce0000010000 */
[----:B------:R-:W0:Y:S01]  /*3efc0*/  MUFU.EX2 R43, R43 ;  /* 0x0000002b002b7308 */ /* 0x000e220000000800 */
[----:B------:R-:W-:-:S07]  /*3efd0*/  FFMA.FTZ R26, R26, R44, -R5 ;  /* 0x0000002c1a1a7223 */ /* 0x000fce0000010805 */
[----:B------:R-:W0:Y:S01]  /*3efe0*/  MUFU.EX2 R38, R38 ;  /* 0x0000002600267308 */ /* 0x000e220000000800 */
[----:B------:R-:W-:-:S07]  /*3eff0*/  FFMA.FTZ R35, R35, R44, -R45 ;  /* 0x0000002c23237223 */ /* 0x000fce000001082d */
[----:B------:R1:W-:Y:S01]  /*3f000*/  MUFU.EX2 R178, R11 ;  /* 0x0000000b00b27308 */ /* 0x0003e20000000800 */
[----:B------:R-:W-:-:S07]  /*3f010*/  FFMA.FTZ R28, R28, R44, -R5 ;  /* 0x0000002c1c1c7223 */ /* 0x000fce0000010805 */
[----:B------:R-:W0:Y:S01]  /*3f020*/  MUFU.EX2 R20, R20 ;  /* 0x0000001400147308 */ /* 0x000e220000000800 */
[----:B-1----:R-:W-:-:S04]  /*3f030*/  FADD.FTZ R11, R164, R15 ;  /* 0x0000000fa40b7221 */ /* 0x002fc80000010000 */
[----:B------:R-:W-:Y:S01]  /*3f040*/  FADD.FTZ R12, R166, R11 ;  /* 0x0000000ba60c7221 */ /* 0x000fe20000010000 */
[----:B--2---:R-:W-:Y:S02]  /*3f050*/  FADD.FTZ R11, R167, R4 ;  /* 0x00000004a70b7221 */ /* 0x004fe40000010000 */
[----:B------:R-:W1:Y:S01]  /*3f060*/  MUFU.EX2 R37, R37 ;  /* 0x0000002500257308 */ /* 0x000e620000000800 */
[----:B------:R-:W-:Y:S01]  /*3f070*/  FADD.FTZ R12, R49, R12 ;  /* 0x0000000c310c7221 */ /* 0x000fe20000010000 */
[----:B---3--:R-:W-:-:S06]  /*3f080*/  FADD.FTZ R4, R14, R11 ;  /* 0x0000000b0e047221 */ /* 0x008fcc0000010000 */
[----:B------:R-:W2:Y:S01]  /*3f090*/  MUFU.EX2 R24, R24 ;  /* 0x0000001800187308 */ /* 0x000ea20000000800 */
[-C--:B------:R-:W-:Y:S01]  /*3f0a0*/  FFMA.FTZ R34, R34, R44.reuse, -R45 ;  /* 0x0000002c22227223 */ /* 0x080fe2000001082d */
[----:B------:R-:W-:Y:S01]  /*3f0b0*/  FFMA.FTZ R21, R21, R44, -R5 ;  /* 0x0000002c15157223 */ /* 0x000fe20000010805 */
[----:B----4-:R-:W-:-:S05]  /*3f0c0*/  FADD.FTZ R11, R39, R12 ;  /* 0x0000000c270b7221 */ /* 0x010fca0000010000 */
[----:B------:R-:W3:Y:S01]  /*3f0d0*/  MUFU.EX2 R36, R36 ;  /* 0x0000002400247308 */ /* 0x000ee20000000800 */
[----:B0-----:R-:W-:Y:S01]  /*3f0e0*/  FADD.FTZ R13, R43, R4 ;  /* 0x000000042b0d7221 */ /* 0x001fe20000010000 */
[----:B------:R-:W-:-:S06]  /*3f0f0*/  FFMA.FTZ R33, R33, R44, -R45 ;  /* 0x0000002c21217223 */ /* 0x000fcc000001082d */
[----:B------:R-:W0:Y:S01]  /*3f100*/  MUFU.EX2 R171, R26 ;  /* 0x0000001a00ab7308 */ /* 0x000e220000000800 */
[----:B------:R-:W-:Y:S01]  /*3f110*/  FFMA.FTZ R25, R25, R44, -R5 ;  /* 0x0000002c19197223 */ /* 0x000fe20000010805 */
[----:B------:R-:W-:Y:S01]  /*3f120*/  FADD.FTZ R4, R38, R11 ;  /* 0x0000000b26047221 */ /* 0x000fe20000010000 */
[----:B------:R-:W-:-:S05]  /*3f130*/  FADD.FTZ R13, R20, R13 ;  /* 0x0000000d140d7221 */ /* 0x000fca0000010000 */
[----:B------:R-:W4:Y:S01]  /*3f140*/  MUFU.EX2 R35, R35 ;  /* 0x0000002300237308 */ /* 0x000f220000000800 */
[----:B------:R-:W-:-:S07]  /*3f150*/  FFMA.FTZ R32, R32, R44, -R45 ;  /* 0x0000002c20207223 */ /* 0x000fce000001082d */
[----:B------:R-:W4:Y:S01]  /*3f160*/  MUFU.EX2 R28, R28 ;  /* 0x0000001c001c7308 */ /* 0x000f220000000800 */
[----:B------:R-:W-:Y:S01]  /*3f170*/  FFMA.FTZ R27, R27, R44, -R5 ;  /* 0x0000002c1b1b7223 */ /* 0x000fe20000010805 */
[----:B-1----:R-:W-:Y:S01]  /*3f180*/  FADD.FTZ R11, R37, R4 ;  /* 0x00000004250b7221 */ /* 0x002fe20000010000 */
[----:B--2---:R-:W-:-:S05]  /*3f190*/  FADD.FTZ R4, R24, R13 ;  /* 0x0000000d18047221 */ /* 0x004fca0000010000 */
[----:B------:R-:W1:Y:S01]  /*3f1a0*/  MUFU.EX2 R34, R34 ;  /* 0x0000002200227308 */ /* 0x000e620000000800 */
[-C--:B------:R-:W-:Y:S01]  /*3f1b0*/  FFMA.FTZ R31, R31, R44.reuse, -R45 ;  /* 0x0000002c1f1f7223 */ /* 0x080fe2000001082d */
[----:B------:R-:W-:-:S06]  /*3f1c0*/  FFMA.FTZ R41, R41, R44, -R5 ;  /* 0x0000002c29297223 */ /* 0x000fcc0000010805 */
[----:B------:R-:W2:Y:S01]  /*3f1d0*/  MUFU.EX2 R21, R21 ;  /* 0x0000001500157308 */ /* 0x000ea20000000800 */
[----:B---3--:R-:W-:Y:S01]  /*3f1e0*/  FADD.FTZ R12, R36, R11 ;  /* 0x0000000b240c7221 */ /* 0x008fe20000010000 */
[----:B0-----:R-:W-:-:S06]  /*3f1f0*/  FADD.FTZ R11, R171, R4 ;  /* 0x00000004ab0b7221 */ /* 0x001fcc0000010000 */
[----:B------:R-:W0:Y:S01]  /*3f200*/  MUFU.EX2 R33, R33 ;  /* 0x0000002100217308 */ /* 0x000e220000000800 */
[----:B------:R-:W-:-:S07]  /*3f210*/  FFMA.FTZ R30, R30, R44, -R45 ;  /* 0x0000002c1e1e7223 */ /* 0x000fce000001082d */
[----:B------:R-:W3:Y:S01]  /*3f220*/  MUFU.EX2 R25, R25 ;  /* 0x0000001900197308 */ /* 0x000ee20000000800 */
[----:B------:R-:W-:Y:S01]  /*3f230*/  FFMA.FTZ R10, R10, R44, -R5 ;  /* 0x0000002c0a0a7223 */ /* 0x000fe20000010805 */
[----:B----4-:R-:W-:Y:S01]  /*3f240*/  FADD.FTZ R13, R35, R12 ;  /* 0x0000000c230d7221 */ /* 0x010fe20000010000 */
[----:B------:R-:W-:-:S05]  /*3f250*/  FADD.FTZ R4, R28, R11 ;  /* 0x0000000b1c047221 */ /* 0x000fca0000010000 */
[----:B------:R-:W4:Y:S01]  /*3f260*/  MUFU.EX2 R32, R32 ;  /* 0x0000002000207308 */ /* 0x000f220000000800 */
[----:B------:R-:W-:-:S07]  /*3f270*/  FFMA.FTZ R29, R29, R44, -R45 ;  /* 0x0000002c1d1d7223 */ /* 0x000fce000001082d */
[----:B------:R-:W4:Y:S01]  /*3f280*/  MUFU.EX2 R26, R27 ;  /* 0x0000001b001a7308 */ /* 0x000f220000000800 */
[----:B------:R-:W-:Y:S01]  /*3f290*/  FFMA.FTZ R9, R9, R44, -R5 ;  /* 0x0000002c09097223 */ /* 0x000fe20000010805 */
[----:B-1----:R-:W-:Y:S01]  /*3f2a0*/  FADD.FTZ R12, R34, R13 ;  /* 0x0000000d220c7221 */ /* 0x002fe20000010000 */
[----:B--2---:R-:W-:-:S05]  /*3f2b0*/  FADD.FTZ R4, R21, R4 ;  /* 0x0000000415047221 */ /* 0x004fca0000010000 */
[----:B------:R-:W1:Y:S08]  /*3f2c0*/  MUFU.EX2 R31, R31 ;  /* 0x0000001f001f7308 */ /* 0x000e700000000800 */
[----:B------:R-:W2:Y:S01]  /*3f2d0*/  MUFU.EX2 R41, R41 ;  /* 0x0000002900297308 */ /* 0x000ea20000000800 */
[----:B------:R-:W-:Y:S01]  /*3f2e0*/  FFMA.FTZ R5, R8, R44, -R5 ;  /* 0x0000002c08057223 */ /* 0x000fe20000010805 */
[----:B0-----:R-:W-:Y:S01]  /*3f2f0*/  FADD.FTZ R11, R33, R12 ;  /* 0x0000000c210b7221 */ /* 0x001fe20000010000 */
[----:B---3--:R-:W-:-:S05]  /*3f300*/  FADD.FTZ R13, R25, R4 ;  /* 0x00000004190d7221 */ /* 0x008fca0000010000 */
[----:B------:R-:W0:Y:S08]  /*3f310*/  MUFU.EX2 R30, R30 ;  /* 0x0000001e001e7308 */ /* 0x000e300000000800 */
[----:B------:R-:W3:Y:S01]  /*3f320*/  MUFU.EX2 R42, R10 ;  /* 0x0000000a002a7308 */ /* 0x000ee20000000800 */
[----:B----4-:R-:W-:Y:S01]  /*3f330*/  FADD.FTZ R4, R32, R11 ;  /* 0x0000000b20047221 */ /* 0x010fe20000010000 */
[----:B------:R-:W-:-:S06]  /*3f340*/  FADD.FTZ R8, R26, R13 ;  /* 0x0000000d1a087221 */ /* 0x000fcc0000010000 */
[----:B------:R-:W4:Y:S08]  /*3f350*/  MUFU.EX2 R29, R29 ;  /* 0x0000001d001d7308 */ /* 0x000f300000000800 */
[----:B------:R4:W4:Y:S01]  /*3f360*/  MUFU.EX2 R179, R9 ;  /* 0x0000000900b37308 */ /* 0x0009220000000800 */
[----:B-1----:R-:W-:Y:S01]  /*3f370*/  FADD.FTZ R11, R31, R4 ;  /* 0x000000041f0b7221 */ /* 0x002fe20000010000 */
[----:B--2---:R-:W-:-:S06]  /*3f380*/  FADD.FTZ R13, R41, R8 ;  /* 0x00000008290d7221 */ /* 0x004fcc0000010000 */
[----:B------:R-:W1:Y:S01]  /*3f390*/  MUFU.EX2 R44, R5 ;  /* 0x00000005002c7308 */ /* 0x000e620000000800 */
[----:B0-----:R-:W-:Y:S01]  /*3f3a0*/  FADD.FTZ R4, R30, R11 ;  /* 0x0000000b1e047221 */ /* 0x001fe20000010000 */
[----:B---3--:R-:W-:-:S03]  /*3f3b0*/  FADD.FTZ R8, R42, R13 ;  /* 0x0000000d2a087221 */ /* 0x008fc60000010000 */
[----:B----4-:R-:W-:Y:S01]  /*3f3c0*/  FADD.FTZ R9, R29, R4 ;  /* 0x000000041d097221 */ /* 0x010fe20000010000 */
[----:B------:R-:W-:-:S03]  /*3f3d0*/  FADD.FTZ R11, R179, R8 ;  /* 0x00000008b30b7221 */ /* 0x000fc60000010000 */
[----:B------:R-:W-:Y:S01]  /*3f3e0*/  FADD.FTZ R27, R178, R9 ;  /* 0x00000009b21b7221 */ /* 0x000fe20000010000 */
[----:B-1----:R-:W-:-:S04]  /*3f3f0*/  FADD.FTZ R45, R44, R11 ;  /* 0x0000000b2c2d7221 */ /* 0x002fc80000010000 */
[----:B------:R-:W-:Y:S04]  /*3f400*/  ST.E desc[UR4][R6.64+0x10], R27 ;  /* 0x0000101b06007985 */ /* 0x000fe8000c101904 */
[----:B------:R0:W-:Y:S04]  /*3f410*/  ST.E desc[UR6][R6.64+0x14], R45 ;  /* 0x0000142d06007985 */ /* 0x0001e8000c101906 */
[----:B------:R-:W2:Y:S01]  /*3f420*/  LDL.64 R12, [R0+0x80] ;  /* 0x00008000000c7983 */ /* 0x000ea20000100a00 */
[----:B------:R-:W-:Y:S06]  /*3f430*/  BAR.SYNC.DEFER_BLOCKING 0xf, 0x100 ;  /* 0x03c4000000007b1d */ /* 0x000fec0000010000 */
[----:B------:R-:W3:Y:S01]  /*3f440*/  LDL.64 R4, [R0+0x88] ;  /* 0x0000880000047983 */ /* 0x000ee20000100a00 */
[----:B------:R-:W-:-:S02]  /*3f450*/  R2UR UR10, R2 ;  /* 0x00000000020a72ca */ /* 0x000fc400000e0000 */
[C---:B------:R-:W-:Y:S01]  /*3f460*/  R2UR UR11, R3.reuse ;  /* 0x00000000030b72ca */ /* 0x040fe200000e0000 */
[----:B------:R-:W4:Y:S01]  /*3f470*/  LDL.64 R136, [R0] ;  /* 0x0000000000887983 */ /* 0x000f220000100a00 */
[----:B------:R-:W-:Y:S02]  /*3f480*/  R2UR UR12, R2 ;  /* 0x00000000020c72ca */ /* 0x000fe400000e0000 */
[----:B------:R-:W-:Y:S01]  /*3f490*/  R2UR UR13, R3 ;  /* 0x00000000030d72ca */ /* 0x000fe200000e0000 */
[----:B0-----:R-:W4:Y:S04]  /*3f4a0*/  LDL.64 R6, [R0+0x90] ;  /* 0x0000900000067983 */ /* 0x001f280000100a00 */
[----:B--2---:R-:W2:Y:S04]  /*3f4b0*/  LD.E.64 R12, desc[UR4][R12.64+0x10] ;  /* 0x000010040c0c7980 */ /* 0x004ea8000c101b00 */
[----:B--2---:R-:W2:Y:S04]  /*3f4c0*/  LD.E.64 R8, desc[UR6][R12.64+0x8] ;  /* 0x000008060c087980 */ /* 0x004ea8000c101b00 */
[----:B------:R-:W3:Y:S01]  /*3f4d0*/  LD.E.64 R10, desc[UR4][R12.64] ;  /* 0x000000040c0a7980 */ /* 0x000ee2000c101b00 */
        /* <DEDUP_REMOVED lines=17> */
[--C-:B---3--:R-:W-:Y:S02]  /*3f5f0*/  IMAD R11, R11, 0x2, R9.reuse ;  /* 0x000000020b0b7824 */ /* 0x108fe400078e0209 */
[C---:B------:R-:W-:Y:S02]  /*3f600*/  IMAD R8, R10.reuse, 0x2, R9 ;  /* 0x000000020a087824 */ /* 0x040fe400078e0209 */
[----:B------:R-:W-:Y:S01]  /*3f610*/  IMAD R10, R10, 0x2, R11 ;  /* 0x000000020a0a7824 */ /* 0x000fe200078e020b */
[----:B------:R-:W-:Y:S04]  /*3f620*/  STSM.16.M88.4 [R9], R164 ;  /* 0x000000a409007844 */ /* 0x000fe80000000200 */
[----:B------:R0:W-:Y:S04]  /*3f630*/  STSM.16.M88.4 [R8], R168 ;  /* 0x000000a808007844 */ /* 0x0001e80000000200 */
[----:B------:R-:W-:Y:S04]  /*3f640*/  STSM.16.M88.4 [R11], R172 ;  /* 0x000000ac0b007844 */ /* 0x000fe80000000200 */
[----:B------:R1:W-:Y:S04]  /*3f650*/  STSM.16.M88.4 [R10], R176 ;  /* 0x000000b00a007844 */ /* 0x0003e80000000200 */
[----:B------:R-:W2:Y:S04]  /*3f660*/  LD.E R13, desc[UR4][R4.64] ;  /* 0x00000004040d7980 */ /* 0x000ea8000c101900 */
[----:B------:R-:W3:Y:S04]  /*3f670*/  LD.E R15, desc[UR6][R4.64+0x4] ;  /* 0x00000406040f7980 */ /* 0x000ee8000c101900 */
[----:B------:R-:W3:Y:S04]  /*3f680*/  LD.E R21, desc[UR8][R4.64+0x8] ;  /* 0x0000080804157980 */ /* 0x000ee8000c101900 */
[----:B------:R-:W3:Y:S04]  /*3f690*/  LD.E R25, desc[UR10][R4.64+0xc] ;  /* 0x00000c0a04197980 */ /* 0x000ee8000c101900 */
[----:B------:R-:W3:Y:S04]  /*3f6a0*/  LD.E R27, desc[UR12][R4.64+0x10] ;  /* 0x0000100c041b7980 */ /* 0x000ee8000c101900 */
[----:B------:R-:W3:Y:S01]  /*3f6b0*/  LD.E R31, desc[UR4][R4.64+0x14] ;  /* 0x00001404041f7980 */ /* 0x000ee2000c101900 */
[----:B------:R-:W-:-:S02]  /*3f6c0*/  R2UR UR14, R2 ;  /* 0x00000000020e72ca */ /* 0x000fc400000e0000 */
[C---:B------:R-:W-:Y:S01]  /*3f6d0*/  R2UR UR15, R3.reuse ;  /* 0x00000000030f72ca */ /* 0x040fe200000e0000 */
[----:B----4-:R-:W4:Y:S01]  /*3f6e0*/  LD.E R136, desc[UR4][R136.64] ;  /* 0x0000000488887980 */ /* 0x010f22000c101900 */
[C---:B------:R-:W-:Y:S02]  /*3f6f0*/  R2UR UR16, R2.reuse ;  /* 0x00000000021072ca */ /* 0x040fe400000e0000 */
[C---:B------:R-:W-:Y:S01]  /*3f700*/  R2UR UR17, R3.reuse ;  /* 0x00000000031172ca */ /* 0x040fe200000e0000 */
[----:B------:R-:W4:Y:S01]  /*3f710*/  LD.E.64 R6, desc[UR4][R6.64] ;  /* 0x0000000406067980 */ /* 0x000f22000c101b00 */
[C---:B------:R-:W-:Y:S02]  /*3f720*/  R2UR UR18, R2.reuse ;  /* 0x00000000021272ca */ /* 0x040fe400000e0000 */
[----:B------:R-:W-:Y:S01]  /*3f730*/  R2UR UR19, R3 ;  /* 0x00000000031372ca */ /* 0x000fe200000e0000 */
[----:B------:R-:W4:Y:S01]  /*3f740*/  LD.E R20, desc[UR8][R4.64+0x38] ;  /* 0x0000380804147980 */ /* 0x000f22000c101900 */
[----:B------:R-:W-:-:S02]  /*3f750*/  R2UR UR20, R2 ;  /* 0x00000000021472ca */ /* 0x000fc400000e0000 */
[C---:B------:R-:W-:Y:S01]  /*3f760*/  R2UR UR21, R3.reuse ;  /* 0x00000000031572ca */ /* 0x040fe200000e0000 */
[----:B------:R-:W4:Y:S01]  /*3f770*/  LD.E R24, desc[UR12][R4.64+0x40] ;  /* 0x0000400c04187980 */ /* 0x000f22000c101900 */
[C---:B------:R-:W-:Y:S02]  /*3f780*/  R2UR UR22, R2.reuse ;  /* 0x00000000021672ca */ /* 0x040fe400000e0000 */
[C---:B------:R-:W-:Y:S01]  /*3f790*/  R2UR UR23, R3.reuse ;  /* 0x00000000031772ca */ /* 0x040fe200000e0000 */
[----:B0-----:R-:W4:Y:S01]  /*3f7a0*/  LD.E R8, desc[UR16][R4.64+0x18] ;  /* 0x0000181004087980 */ /* 0x001f22000c101900 */
[C---:B------:R-:W-:Y:S02]  /*3f7b0*/  R2UR UR24, R2.reuse ;  /* 0x00000000021872ca */ /* 0x040fe400000e0000 */
[----:B------:R-:W-:Y:S01]  /*3f7c0*/  R2UR UR25, R3 ;  /* 0x00000000031972ca */ /* 0x000fe200000e0000 */
[----:B------:R-:W4:Y:S01]  /*3f7d0*/  LD.E R9, desc[UR18][R4.64+0x1c] ;  /* 0x00001c1204097980 */ /* 0x000f22000c101900 */
[----:B------:R-:W-:-:S02]  /*3f7e0*/  R2UR UR26, R2 ;  /* 0x00000000021a72ca */ /* 0x000fc400000e0000 */
[C---:B------:R-:W-:Y:S01]  /*3f7f0*/  R2UR UR27, R3.reuse ;  /* 0x00000000031b72ca */ /* 0x040fe200000e0000 */
[----:B-1----:R-:W4:Y:S01]  /*3f800*/  LD.E R10, desc[UR20][R4.64+0x20] ;  /* 0x00002014040a7980 */ /* 0x002f22000c101900 */
[----:B------:R-:W-:Y:S02]  /*3f810*/  R2UR UR28, R2 ;  /* 0x00000000021c72ca */ /* 0x000fe400000e0000 */
        /* <DEDUP_REMOVED lines=63> */
[----:B--2---:R0:W-:Y:S04]  /*3fc10*/  ST.E desc[UR6][R4.64], R13 ;  /* 0x0000000d04007985 */ /* 0x0041e8000c101906 */
[----:B---3--:R1:W-:Y:S04]  /*3fc20*/  ST.E desc[UR8][R4.64+0x4], R15 ;  /* 0x0000040f04007985 */ /* 0x0083e8000c101908 */
[----:B------:R2:W-:Y:S04]  /*3fc30*/  ST.E desc[UR10][R4.64+0x8], R21 ;  /* 0x0000081504007985 */ /* 0x0005e8000c10190a */
[----:B------:R3:W-:Y:S04]  /*3fc40*/  ST.E desc[UR12][R4.64+0xc], R25 ;  /* 0x00000c1904007985 */ /* 0x0007e8000c10190c */
[----:B------:R3:W-:Y:S04]  /*3fc50*/  ST.E desc[UR14][R4.64+0x10], R27 ;  /* 0x0000101b04007985 */ /* 0x0007e8000c10190e */
[----:B------:R3:W-:Y:S04]  /*3fc60*/  ST.E desc[UR4][R4.64+0x14], R31 ;  /* 0x0000141f04007985 */ /* 0x0007e8000c101904 */
[----:B0-----:R-:W4:Y:S04]  /*3fc70*/  LD.E R13, desc[UR26][R4.64+0x2c] ;  /* 0x00002c1a040d7980 */ /* 0x001f28000c101900 */
[----:B-1----:R-:W4:Y:S04]  /*3fc80*/  LD.E R15, desc[UR6][R4.64+0x34] ;  /* 0x00003406040f7980 */ /* 0x002f28000c101900 */
[----:B--2---:R-:W2:Y:S04]  /*3fc90*/  LD.E R21, desc[UR10][R4.64+0x3c] ;  /* 0x00003c0a04157980 */ /* 0x004ea8000c101900 */
[----:B---3--:R-:W3:Y:S04]  /*3fca0*/  LD.E R25, desc[UR14][R4.64+0x44] ;  /* 0x0000440e04197980 */ /* 0x008ee8000c101900 */
[----:B------:R-:W3:Y:S04]  /*3fcb0*/  LD.E R27, desc[UR18][R4.64+0x4c] ;  /* 0x00004c12041b7980 */ /* 0x000ee8000c101900 */
        /* <DEDUP_REMOVED lines=50> */
[----:B----4-:R-:W-:Y:S04]  /*3ffe0*/  ST.E desc[UR4][R4.64+0x18], R8 ;  /* 0x0000180804007985 */ /* 0x010fe8000c101904 */
        /* <DEDUP_REMOVED lines=20> */
[----:B--2---:R-:W-:Y:S04]  /*40130*/  ST.E desc[UR8][R4.64+0x3c], R21 ;  /* 0x00003c1504007985 */ /* 0x004fe8000c101908 */
[----:B---3--:R-:W-:Y:S04]  /*40140*/  ST.E desc[UR12][R4.64+0x44], R25 ;  /* 0x0000441904007985 */ /* 0x008fe8000c10190c */
        /* <DEDUP_REMOVED lines=83> */
[----:B------:R-:W-:Y:S01]  /*40680*/  ST.E desc[UR22][R4.64+0x1c0], R120 ;  /* 0x0001c07804007985 */ /* 0x000fe2000c101916 */
[----:B------:R-:W-:-:S03]  /*40690*/  IMAD R6, R136, 0x1000, R6 ;  /* 0x0000100088067824 */ /* 0x000fc600078e0206 */
        /* <DEDUP_REMOVED lines=18> */
[----:B------:R-:W-:Y:S01]  /*407c0*/  HGMMA.64x256x16.F32 R24, R164, gdesc[UR4].tnspB, RZ, !UPT, gsb0 ;  /* 0x43e00004a4187df0 */ /* 0x000fe2000c0008ff */
        /* <DEDUP_REMOVED lines=1197> */
[C---:B------:R-:W-:Y:S01]  /*452a0*/  R2UR UR29, R3.reuse ;  /* 0x00000000031d72ca */ /* 0x040fe200000e0000 */
[----:B------:R-:W-:Y:S02]  /*452b0*/  WARPGROUP.DEPBAR.LE gsb0, 0x0 ;  /* 0x00008000000079c5 */ /* 0x000fe40000010000 */
[----:B------:R-:W-:Y:S01]  /*452c0*/  ST.E desc[UR4][R4.64], R24 ;  /* 0x0000001804007985 */ /* 0x000fe2000c101904 */
[C---:B------:R-:W-:Y:S02]  /*452d0*/  R2UR UR4, R2.reuse ;  /* 0x00000000020472ca */ /* 0x040fe400000e0000 */
[----:B------:R-:W-:Y:S01]  /*452e0*/  R2UR UR5, R3 ;  /* 0x00000000030572ca */ /* 0x000fe200000e0000 */
[----:B------:R0:W-:Y:S01]  /*452f0*/  ST.E desc[UR6][R4.64+0x4], R25 ;  /* 0x0000041904007985 */ /* 0x0001e2000c101906 */
[----:B------:R-:W-:-:S02]  /*45300*/  R2UR UR6, R2 ;  /* 0x00000000020672ca */ /* 0x000fc400000e0000 */
[C---:B------:R-:W-:Y:S01]  /*45310*/  R2UR UR7, R3.reuse ;  /* 0x00000000030772ca */ /* 0x040fe200000e0000 */
[----:B------:R-:W-:Y:S01]  /*45320*/  ST.E desc[UR8][R4.64+0x8], R26 ;  /* 0x0000081a04007985 */ /* 0x000fe2000c101908 */
[C---:B------:R-:W-:Y:S02]  /*45330*/  R2UR UR8, R2.reuse ;  /* 0x00000000020872ca */ /* 0x040fe400000e0000 */
[C---:B------:R-:W-:Y:S01]  /*45340*/  R2UR UR9, R3.reuse ;  /* 0x00000000030972ca */ /* 0x040fe200000e0000 */
[----:B------:R1:W-:Y:S01]  /*45350*/  ST.E desc[UR10][R4.64+0xc], R27 ;  /* 0x00000c1b04007985 */ /* 0x0003e2000c10190a */
[C---:B------:R-:W-:Y:S02]  /*45360*/  R2UR UR10, R2.reuse ;  /* 0x00000000020a72ca */ /* 0x040fe400000e0000 */
[----:B------:R-:W-:Y:S01]  /*45370*/  R2UR UR11, R3 ;  /* 0x00000000030b72ca */ /* 0x000fe200000e0000 */
[----:B------:R-:W-:Y:S01]  /*45380*/  ST.E desc[UR12][R4.64+0x10], R28 ;  /* 0x0000101c04007985 */ /* 0x000fe2000c10190c */
[----:B------:R-:W-:-:S02]  /*45390*/  R2UR UR12, R2 ;  /* 0x00000000020c72ca */ /* 0x000fc400000e0000 */
[C---:B------:R-:W-:Y:S01]  /*453a0*/  R2UR UR13, R3.reuse ;  /* 0x00000000030d72ca */ /* 0x040fe200000e0000 */
[----:B------:R2:W-:Y:S01]  /*453b0*/  ST.E desc[UR14][R4.64+0x14], R29 ;  /* 0x0000141d04007985 */ /* 0x0005e2000c10190e */
[C---:B------:R-:W-:Y:S02]  /*453c0*/  R2UR UR14, R2.reuse ;  /* 0x00000000020e72ca */ /* 0x040fe400000e0000 */
[C---:B------:R-:W-:Y:S01]  /*453d0*/  R2UR UR15, R3.reuse ;  /* 0x00000000030f72ca */ /* 0x040fe200000e0000 */
        /* <DEDUP_REMOVED lines=359> */
[----:B------:R-:W-:Y:S01]  /*46a50*/  R2UR UR29, R3 ;  /* 0x00000000031d72ca */ /* 0x000fe200000e0000 */
[----:B------:R-:W-:Y:S01]  /*46a60*/  ST.E desc[UR4][R4.64+0x1f8], R150 ;  /* 0x0001f89604007985 */ /* 0x000fe2000c101904 */
[----:B------:R-:W-:-:S03]  /*46a70*/  R2UR UR4, R2 ;  /* 0x00000000020472ca */ /* 0x000fc600000e0000 */
[----:B------:R4:W-:Y:S01]  /*46a80*/  ST.E desc[UR6][R4.64+0x1fc], R151 ;  /* 0x0001fc9704007985 */ /* 0x0009e2000c101906 */
[----:B------:R-:W-:-:S03]  /*46a90*/  R2UR UR5, R3 ;  /* 0x00000000030572ca */ /* 0x000fc600000e0000 */
[----:B------:R-:W4:Y:S01]  /*46aa0*/  LD.E R7, desc[UR8][R4.64] ;  /* 0x0000000804077980 */ /* 0x000f22000c101900 */
[C---:B------:R-:W-:Y:S02]  /*46ab0*/  R2UR UR6, R2.reuse ;  /* 0x00000000020672ca */ /* 0x040fe400000e0000 */
[C---:B------:R-:W-:Y:S01]  /*46ac0*/  R2UR UR7, R3.reuse ;  /* 0x00000000030772ca */ /* 0x040fe200000e0000 */
[----:B------:R-:W4:Y:S01]  /*46ad0*/  LD.E R9, desc[UR10][R4.64+0x4] ;  /* 0x0000040a04097980 */ /* 0x000f22000c101900 */
[C---:B------:R-:W-:Y:S02]  /*46ae0*/  R2UR UR8, R2.reuse ;  /* 0x00000000020872ca */ /* 0x040fe400000e0000 */
[C---:B------:R-:W-:Y:S01]  /*46af0*/  R2UR UR9, R3.reuse ;  /* 0x00000000030972ca */ /* 0x040fe200000e0000 */
[----:B------:R-:W4:Y:S01]  /*46b00*/  LD.E R11, desc[UR12][R4.64+0x8] ;  /* 0x0000080c040b7980 */ /* 0x000f22000c101900 */
        /* <DEDUP_REMOVED lines=10> */
[----:B------:R-:W-:Y:S01]  /*46bb0*/  R2UR UR17, R3 ;  /* 0x00000000031172ca */ /* 0x000fe200000e0000 */
[----:B0-----:R-:W4:Y:S01]  /*46bc0*/  LD.E R25, desc[UR20][R4.64+0x18] ;  /* 0x0000181404197980 */ /* 0x001f22000c101900 */
[----:B------:R-:W-:-:S02]  /*46bd0*/  R2UR UR18, R2 ;  /* 0x00000000021272ca */ /* 0x000fc400000e0000 */
[C---:B------:R-:W-:Y:S01]  /*46be0*/  R2UR UR19, R3.reuse ;  /* 0x00000000031372ca */ /* 0x040fe200000e0000 */
[----:B-1----:R-:W4:Y:S01]  /*46bf0*/  LD.E R27, desc[UR22][R4.64+0x1c] ;  /* 0x00001c16041b7980 */ /* 0x002f22000c101900 */
[C---:B------:R-:W-:Y:S02]  /*46c00*/  R2UR UR20, R2.reuse ;  /* 0x00000000021472ca */ /* 0x040fe400000e0000 */
[C---:B------:R-:W-:Y:S01]  /*46c10*/  R2UR UR21, R3.reuse ;  /* 0x00000000031572ca */ /* 0x040fe200000e0000 */
[----:B--2---:R-:W2:Y:S01]  /*46c20*/  LD.E R29, desc[UR24][R4.64+0x20] ;  /* 0x00002018041d7980 */ /* 0x004ea2000c101900 */
[C---:B------:R-:W-:Y:S02]  /*46c30*/  R2UR UR22, R2.reuse ;  /* 0x00000000021672ca */ /* 0x040fe400000e0000 */
[----:B------:R-:W-:Y:S01]  /*46c40*/  R2UR UR23, R3 ;  /* 0x00000000031772ca */ /* 0x000fe200000e0000 */
[----:B---3--:R-:W3:Y:S01]  /*46c50*/  LD.E R31, desc[UR26][R4.64+0x24] ;  /* 0x0000241a041f7980 */ /* 0x008ee2000c101900 */
[----:B------:R-:W-:-:S02]  /*46c60*/  R2UR UR24, R2 ;  /* 0x00000000021872ca */ /* 0x000fc400000e0000 */
[C---:B------:R-:W-:Y:S01]  /*46c70*/  R2UR UR25, R3.reuse ;  /* 0x00000000031972ca */ /* 0x040fe200000e0000 */
[----:B----4-:R-:W4:Y:S01]  /*46c80*/  LD.E R33, desc[UR28][R4.64+0x28] ;  /* 0x0000281c04217980 */ /* 0x010f22000c101900 */
        /* <DEDUP_REMOVED lines=375> */
[----:B--2---:R-:W-:Y:S01]  /*48400*/  ST.E desc[UR20][R4.64+0x20], R29 ;  /* 0x0000201d04007985 */ /* 0x004fe2000c101914 */
[C---:B------:R-:W-:Y:S02]  /*48410*/  R2UR UR20, R2.reuse ;  /* 0x00000000021472ca */ /* 0x040fe400000e0000 */
[C---:B------:R-:W-:Y:S01]  /*48420*/  R2UR UR21, R3.reuse ;  /* 0x00000000031572ca */ /* 0x040fe200000e0000 */
[----:B---3--:R-:W-:Y:S01]  /*48430*/  ST.E desc[UR22][R4.64+0x24], R31 ;  /* 0x0000241f04007985 */ /* 0x008fe2000c101916 */
[C---:B------:R-:W-:Y:S02]  /*48440*/  R2UR UR22, R2.reuse ;  /* 0x00000000021672ca */ /* 0x040fe400000e0000 */
[----:B------:R-:W-:Y:S01]  /*48450*/  R2UR UR23, R3 ;  /* 0x00000000031772ca */ /* 0x000fe200000e0000 */
[----:B----4-:R-:W-:Y:S01]  /*48460*/  ST.E desc[UR24][R4.64+0x28], R33 ;  /* 0x0000282104007985 */ /* 0x010fe2000c101918 */
        /* <DEDUP_REMOVED lines=211> */
[----:B------:R1:W-:Y:S01]  /*491a0*/  ST.E desc[UR12][R4.64+0x140], R10 ;  /* 0x0001400a04007985 */ /* 0x0003e2000c10190c */
[C---:B------:R-:W-:Y:S02]  /*491b0*/  R2UR UR10, R2.reuse ;  /* 0x00000000020a72ca */ /* 0x040fe400000e0000 */
[----:B------:R-:W-:Y:S01]  /*491c0*/  R2UR UR11, R3 ;  /* 0x00000000030b72ca */ /* 0x000fe200000e0000 */
[----:B------:R2:W-:Y:S01]  /*491d0*/  ST.E desc[UR14][R4.64+0x144], R12 ;  /* 0x0001440c04007985 */ /* 0x0005e2000c10190e */
        /* <DEDUP_REMOVED lines=102> */
[----:B------:R-:W-:Y:S02]  /*49840*/  R2UR UR28, R2 ;  /* 0x00000000021c72ca */ /* 0x000fe400000e0000 */
[----:B------:R-:W-:Y:S01]  /*49850*/  R2UR UR29, R3 ;  /* 0x00000000031d72ca */ /* 0x000fe200000e0000 */
[----:B------:R2:W-:Y:S04]  /*49860*/  ST.E desc[UR6][R4.64+0x1d0], R88 ;  /* 0x0001d05804007985 */ /* 0x0005e8000c101906 */
        /* <DEDUP_REMOVED lines=10> */
[----:B------:R2:W-:Y:S01]  /*49910*/  ST.E desc[UR28][R4.64+0x1fc], R110 ;  /* 0x0001fc6e04007985 */ /* 0x0005e2000c10191c */
[----:B------:R-:W-:Y:S01]  /*49920*/  @!PT LDS RZ, [RZ] ;  /* 0x00000000fffff984 */ /* 0x000fe20000000800 */
[----:B------:R-:W-:Y:S01]  /*49930*/  @!PT LDS RZ, [RZ] ;  /* 0x00000000fffff984 */ /* 0x000fe20000000800 */
[----:B------:R-:W-:Y:S01]  /*49940*/  @!PT LDS RZ, [RZ] ;  /* 0x00000000fffff984 */ /* 0x000fe20000000800 */
[----:B------:R-:W-:Y:S01]  /*49950*/  @!PT LDS RZ, [RZ] ;  /* 0x00000000fffff984 */ /* 0x000fe20000000800 */
[----:B------:R3:W-:Y:S06]  /*49960*/  MEMBAR.ALL.CTA ;  /* 0x0000000000007992 */ /* 0x0007ec0000008000 */
[----:B---3--:R-:W3:Y:S02]  /*49970*/  FENCE.VIEW.ASYNC.S ;  /* 0x00000000000073c6 */ /* 0x008ee40000000000 */
[----:B---3--:R-:W-:-:S02]  /*49980*/  NOP ;  /* 0x0000000000007918 */ /* 0x008fc40000000000 */
[----:B0-----:R-:W1:Y:S01]  /*49990*/  LDL.64 R8, [R0+0x40] ;  /* 0x0000400000087983 */ /* 0x001e620000100a00 */
[C---:B------:R-:W-:Y:S02]  /*499a0*/  R2UR UR4, R2.reuse ;  /* 0x00000000020472ca */ /* 0x040fe400000e0000 */
[----:B------:R-:W-:Y:S01]  /*499b0*/  R2UR UR5, R3 ;  /* 0x00000000030572ca */ /* 0x000fe200000e0000 */
[----:B------:R-:W3:Y:S01]  /*499c0*/  LDL.64 R6, [R0] ;  /* 0x0000000000067983 */ /* 0x000ee20000100a00 */
[----:B------:R-:W-:Y:S11]  /*499d0*/  BAR.ARV 0xe, 0x100 ;  /* 0x0384000000007b1d */ /* 0x000ff60000002000 */
[----:B-1----:R-:W4:Y:S01]  /*499e0*/  LD.E R10, desc[UR4][R8.64] ;  /* 0x00000004080a7980 */ /* 0x002f22000c101900 */
[----:B------:R-:W-:-:S02]  /*499f0*/  R2UR UR4, R2 ;  /* 0x00000000020472ca */ /* 0x000fc400000e0000 */
[----:B------:R-:W-:Y:S01]  /*49a00*/  R2UR UR5, R3 ;  /* 0x00000000030572ca */ /* 0x000fe200000e0000 */
[----:B------:R-:W-:-:S12]  /*49a10*/  BSSY B0, `(.L_x_7235) ;  /* 0x0000006000007945 */ /* 0x000fd80003800000 */
[----:B---3--:R2:W5:Y:S01]  /*49a20*/  LD.E R6, desc[UR4][R6.64] ;  /* 0x0000000406067980 */ /* 0x008562000c101900 */
[----:B----4-:R-:W-:-:S04]  /*49a30*/  LOP3.LUT R10, R10, 0x1, RZ, 0xfc, !PT ;  /* 0x000000010a0a7812 */ /* 0x010fc800078efcff */
[----:B------:R-:W-:-:S13]  /*49a40*/  ISETP.NE.AND P0, PT, R10, 0x3, PT ;  /* 0x000000030a00780c */ /* 0x000fda0003f05270 */
[----:B--2---:R-:W-:Y:S05]  /*49a50*/  @!P0 BRA `(.L_x_7236) ;  /* 0x0000000000048947 */ /* 0x004fea0003800000 */
[----:B------:R-:W-:Y:S01]  /*49a60*/  BPT.TRAP 0x1 ;  /* 0x000000040000795c */ /* 0x000fe20000300000 */
.L_x_7236:
[----:B------:R-:W-:Y:S05]  /*49a70*/  BSYNC B0 ;  /* 0x0000000000007941 */ /* 0x000fea0003800000 */
.L_x_7235:
[C---:B------:R-:W-:Y:S02]  /*49a80*/  R2UR UR6, R2.reuse ;  /* 0x00000000020672ca */ /* 0x040fe400000e0000 */
[C---:B------:R-:W-:Y:S02]  /*49a90*/  R2UR UR7, R3.reuse ;  /* 0x00000000030772ca */ /* 0x040fe400000e0000 */
[----:B------:R-:W-:Y:S02]  /*49aa0*/  R2UR UR4, R2 ;  /* 0x00000000020472ca */ /* 0x000fe400000e0000 */
[----:B------:R-:W-:-:S09]  /*49ab0*/  R2UR UR5, R3 ;  /* 0x00000000030572ca */ /* 0x000fd200000e0000 */
[----:B------:R-:W2:Y:S04]  /*49ac0*/  LD.E.64 R2, desc[UR6][R8.64+0x20] ;  /* 0x0000200608027980 */ /* 0x000ea8000c101b00 */
[----:B------:R-:W3:Y:S01]  /*49ad0*/  LD.E R0, desc[UR4][R8.64+0xc] ;  /* 0x00000c0408007980 */ /* 0x000ee2000c101900 */
[----:B------:R-:W-:Y:S02]  /*49ae0*/  MOV R4, 0x11380 ;  /* 0x0001138000047802 */ /* 0x000fe40000000f00 */
[----:B--2---:R-:W-:-:S03]  /*49af0*/  MOV R3, R2 ;  /* 0x0000000200037202 */ /* 0x004fc60000000f00 */
[----:B------:R-:W-:Y:S02]  /*49b00*/  IMAD.MOV.U32 R2, RZ, RZ, R4 ;  /* 0x000000ffff027224 */ /* 0x000fe400078e0004 */
[----:B-----5:R-:W-:-:S05]  /*49b10*/  IMAD R3, R6, 0x8, R3 ;  /* 0x0000000806037824 */ /* 0x020fca00078e0203 */
[----:B---3--:R-:W-:Y:S01]  /*49b20*/  PRMT R0, R0, 0x654, R3 ;  /* 0x0000065400007816 */ /* 0x008fe20000000003 */
[----:B------:R-:W-:-:S03]  /*49b30*/  IMAD.MOV.U32 R3, RZ, RZ, 0x0 ;  /* 0x00000000ff037424 */ /* 0x000fc600078e00ff */
[----:B------:R0:W-:Y:S02]  /*49b40*/  SYNCS.ARRIVE.TRANS64.RED.A1T0 RZ, [R0+URZ], RZ ;  /* 0x000000ff00ff79a7 */ /* 0x0001e4000810043f */
[----:B0-----:R-:W-:Y:S05]  /*49b50*/  RET.REL.NODEC R2 `(_ZN7cutlass13device_kernelIN5flash11enable_sm90INS1_16FlashAttnFwdSm90INS1_25CollectiveMainloopFwdSm90ILi2EN4cute5tupleIJNS5_1CILi1EEES8_S8_EEENS6_IJNS7_ILi64EEESA_SA_EEELi512ENS_6half_tEfNS_4arch4Sm90ELb0ELb1ELb1ELb1ELb1ELb1ELb1ELb0ELb0ELb1ELb0ELb0EEENS1_21CollectiveEpilogueFwdINS6_IJSA_NS7_ILi512EEESA_EEES9_SC_SE_Li256ELb1ELb1ELb0ELb0EEENS1_36VarlenDynamicPersistentTileSchedulerILi64ELi64ELi256ELi128ELb0ELb1ELb1ELb1ELb0ELb1EEEEEEEEEvNT_6ParamsE) ;  /* 0xfffffb6402287950 */ /* 0x001fea0003c3ffff */
.L_x_7209:
[----:B0-----:R0:W1:Y:S02]  /*49b60*/  SYNCS.PHASECHK.TRANS64.TRYWAIT P0, [R12+URZ], R13 ;  /* 0x0000000d0c0075a7 */ /* 0x001064000800017f */
[----:B-1----:R-:W-:Y:S05]  /*49b70*/  @!P0 NANOSLEEP.SYNCS 0x989680 ;  /* 0x009896800000895d */ /* 0x002fea0003900000 */
[----:B------:R-:W1:Y:S02]  /*49b80*/  @!P0 SYNCS.PHASECHK.TRANS64 P0, [R12+URZ], R13 ;  /* 0x0000000d0c0085a7 */ /* 0x000e64000800007f */
[----:B-1----:R-:W-:Y:S05]  /*49b90*/  @!P0 BRA `(.L_x_7209) ;  /* 0xfffffffc00f08947 */ /* 0x002fea000383ffff */
[----:B------:R-:W-:Y:S05]  /*49ba0*/  BRA `(.L_x_7208) ;  /* 0xffffff0c00007947 */ /* 0x000fea000383ffff */
.L_x_7211:
[----:B0-----:R0:W1:Y:S02]  /*49bb0*/  SYNCS.PHASECHK.TRANS64.TRYWAIT P0, [R12+URZ+0x38810], R15 ;  /* 0x0388100f0c0075a7 */ /* 0x001064000800017f */
[----:B-1----:R-:W-:Y:S05]  /*49bc0*/  @!P0 NANOSLEEP.SYNCS 0x989680 ;  /* 0x009896800000895d */ /* 0x002fea0003900000 */
[----:B------:R-:W1:Y:S02]  /*49bd0*/  @!P0 SYNCS.PHASECHK.TRANS64 P0, [R12+URZ+0x38810], R15 ;  /* 0x0388100f0c0085a7 */ /* 0x000e64000800007f */
[----:B-1----:R-:W-:Y:S05]  /*49be0*/  @!P0 BRA `(.L_x_7211) ;  /* 0xfffffffc00f08947 */ /* 0x002fea000383ffff */
[----:B------:R-:W-:Y:S05]  /*49bf0*/  BRA `(.L_x_7237) ;  /* 0xffffff10005c7947 */ /* 0x000fea000383ffff */
.L_x_7218:
[----:B0-----:R0:W1:Y:S02]  /*49c00*/  SYNCS.PHASECHK.TRANS64.TRYWAIT P0, [R12+URZ], R13 ;  /* 0x0000000d0c0075a7 */ /* 0x001064000800017f */
[----:B-1----:R-:W-:Y:S05]  /*49c10*/  @!P0 NANOSLEEP.SYNCS 0x989680 ;  /* 0x009896800000895d */ /* 0x002fea0003900000 */
[----:B------:R-:W1:Y:S02]  /*49c20*/  @!P0 SYNCS.PHASECHK.TRANS64 P0, [R12+URZ], R13 ;  /* 0x0000000d0c0085a7 */ /* 0x000e64000800007f */
[----:B-1----:R-:W-:Y:S05]  /*49c30*/  @!P0 BRA `(.L_x_7218) ;  /* 0xfffffffc00f08947 */ /* 0x002fea000383ffff */
[----:B------:R-:W-:Y:S05]  /*49c40*/  BRA `(.L_x_7217) ;  /* 0xffffff1000f87947 */ /* 0x000fea000383ffff */
.L_x_7238:
        /* <DEDUP_REMOVED lines=11> */
.L_x_15654:


//--------------------- .text._ZN7cutlass13device_kernelIN5flash11enable_sm90INS1_16FlashAttnFwdSm90INS1_25CollectiveMainloopFwdSm90ILi2EN4cute5tupleIJNS5_1CILi1EEES8_S8_EEENS6_IJNS7_ILi64EEESA_SA_EEELi512ENS_6half_tEfNS_4arch4Sm90ELb1ELb0ELb1ELb0ELb1ELb0ELb0ELb0ELb0ELb1ELb0ELb0EEENS1_21CollectiveEpilogueFwdINS6_IJSA_NS7_ILi512EEESA_EEES9_SC_SE_Li256ELb0ELb1ELb0ELb0EEENS1_30DynamicPersistentTileSchedulerILi256ELi128ELb0ELb1ELb1EEEEEEEEEvNT_6ParamsE --------------------------
	.section	.text._ZN7cutlass13device_kernelIN5flash11enable_sm90INS1_16FlashAttnFwdSm90INS1_25CollectiveMainloopFwdSm90ILi2EN4cute5tupleIJNS5_1CILi1EEES8_S8_EEENS6_IJNS7_ILi64EEESA_SA_EEELi512ENS_6half_tEfNS_4arch4Sm90ELb1ELb0ELb1ELb0ELb1ELb0ELb0ELb0ELb0ELb1ELb0ELb0EEENS1_21CollectiveEpilogueFwdINS6_IJSA_NS7_ILi512EEESA_EEES9_SC_SE_Li256ELb0ELb1ELb0ELb0EEENS1_30DynamicPersistentTileSchedulerILi256ELi128ELb0ELb1ELb1EEEEEEEEEvNT_6ParamsE,"ax",@progbits
	.align	128
.text._ZN7cutlass13device_kernelIN5flash11enable_sm90INS1_16FlashAttnFwdSm90INS1_25CollectiveMainloopFwdSm90ILi2EN4cute5tupleIJNS5_1CILi1EEES8_S8_EEENS6_IJNS7_ILi64EEESA_SA_EEELi512ENS_6half_tEfNS_4arch4Sm90ELb1ELb0ELb1ELb0ELb1ELb0ELb0ELb0ELb0ELb1ELb0ELb0EEENS1_21CollectiveEpilogueFwdINS6_IJSA_NS7_ILi512EEESA_EEES9_SC_SE_Li256ELb0ELb1ELb0ELb0EEENS1_30DynamicPersistentTileSchedulerILi256ELi128ELb0ELb1ELb1EEEEEEEEEvNT_6ParamsE:
        .type           _ZN7cutlass13device_kernelIN5flash11enable_sm90INS1_16FlashAttnFwdSm90INS1_25CollectiveMainloopFwdSm90ILi2EN4cute5tupleIJNS5_1CILi1EEES8_S8_EEENS6_IJNS7_ILi64EEESA_SA_EEELi512ENS_6half_tEfNS_4arch4Sm90ELb1ELb0ELb1ELb0ELb1ELb0ELb0ELb0ELb0ELb1ELb0ELb0EEENS1_21CollectiveEpilogueFwdINS6_IJSA_NS7_ILi512EEESA_EEES9_SC_SE_Li256ELb0ELb1ELb0ELb0EEENS1_30DynamicPersistentTileSchedulerILi256ELi128ELb0ELb1ELb1EEEEEEEEEvNT_6ParamsE,@function
        .size           _ZN7cutlass13device_kernelIN5flash11enable_sm90INS1_16FlashAttnFwdSm90INS1_25CollectiveMainloopFwdSm90ILi2EN4cute5tupleIJNS5_1CILi1EEES8_S8_EEENS6_IJNS7_ILi64EEESA_SA_EEELi512ENS_6half_tEfNS_4arch4Sm90ELb1ELb0ELb1ELb0ELb1ELb0ELb0ELb0ELb0ELb1ELb0ELb0EEENS1_21CollectiveEpilogueFwdINS6_IJSA_NS7_ILi512EEESA_EEES9_SC_SE_Li256ELb0ELb1ELb0ELb0EEENS1_30DynamicPersistentTileSchedulerILi256ELi128ELb0ELb1ELb1EEEEEEEEEvNT_6ParamsE,(.L_x_15656 - _ZN7cutlass13device_kernelIN5flash11enable_sm90INS1_16FlashAttnFwdSm90INS1_25CollectiveMainloopFwdSm90ILi2EN4cute5tupleIJNS5_1CILi1EEES8_S8_EEENS6_IJNS7_ILi64EEESA_SA_EEELi512ENS_6half_tEfNS_4arch4Sm90ELb1ELb0ELb1ELb0ELb1ELb0ELb0ELb0ELb0ELb1ELb0ELb0EEENS1_21CollectiveEpilogueFwdINS6_IJSA_NS7_ILi512EEESA_EEES9_SC_SE_Li256ELb0ELb1ELb0ELb0EEENS1_30DynamicPersistentTileSchedulerILi256ELi128ELb0ELb1ELb1EEEEEEEEEvNT_6ParamsE)
        .other          _ZN7cutlass13device_kernelIN5flash11enable_sm90INS1_16FlashAttnFwdSm90INS1_25CollectiveMainloopFwdSm90ILi2EN4cute5tupleIJNS5_1CILi1EEES8_S8_EEENS6_IJNS7_ILi64EEESA_SA_EEELi512ENS_6half_tEfNS_4arch4Sm90ELb1ELb0ELb1ELb0ELb1ELb0ELb0ELb0ELb0ELb1ELb0ELb0EEENS1_21CollectiveEpilogueFwdINS6_IJSA_NS7_ILi512EEESA_EEES9_SC_SE_Li256ELb0ELb1ELb0ELb0EEENS1_30DynamicPersistentTileSchedulerILi256ELi128ELb0ELb1ELb1EEEEEEEEEvNT_6ParamsE,@"STO_CUDA_ENTRY STV_DEFAULT"
_ZN7cutlass13device_kernelIN5flash11enable_sm90INS1_16FlashAttnFwdSm90INS1_25CollectiveMainloopFwdSm90ILi2EN4cute5tupleIJNS5_1CILi1EEES8_S8_EEENS6_IJNS7_ILi64EEESA_SA_EEELi512ENS_6half_tEfNS_4arch4Sm90ELb1ELb0ELb1ELb0ELb1ELb0ELb0ELb0ELb0ELb1ELb0ELb0EEENS1_21CollectiveEpilogueFwdINS6_IJSA_NS7_ILi512EEESA_EEES9_SC_SE_Li256ELb0ELb1ELb0ELb0EEENS1_30DynamicPersistentTileSchedulerILi256ELi128ELb0ELb1ELb1EEEEEEEEEvNT_6ParamsE:
        /* <DEDUP_REMOVED lines=41> */
.L_x_7239:
        /* <DEDUP_REMOVED lines=22> */
.L_x_7240:
        /* <DEDUP_REMOVED lines=18> */
.L_x_7241:
        /* <DEDUP_REMOVED lines=22> */
.L_x_7242:
        /* <DEDUP_REMOVED lines=23> */
.L_x_7243:
        /* <DEDUP_REMOVED lines=8> */
.L_x_7245:
        /* <DEDUP_REMOVED lines=26> */
[----:B------:R-:W-:Y:S02]  /*0a00*/  SHF.R.S32.HI R11, RZ, 0x5, R6 ;  /* 0x00000005ff0b7819 */ /* 0x000fe40000011406 */
[C---:B------:R-:W-:Y:S02]  /*0a10*/  LEA.HI R0, R2.reuse, R5, RZ, 0x1 ;  /* 0x0000000502007211 */ /* 0x040fe400078f08ff */
[----:B------:R-:W-:Y:S02]  /*0a20*/  LOP3.LUT R7, R2, 0xfffffff0, RZ, 0xc0, !PT ;  /* 0xfffffff002077812 */ /* 0x000fe400078ec0ff */
[----:B------:R-:W-:Y:S02]  /*0a30*/  LOP3.LUT R4, R0, 0x1ffffffe, RZ, 0xc0, !PT ;  /* 0x1ffffffe00047812 */ /* 0x000fe400078ec0ff */
[----:B------:R-:W-:-:S02]  /*0a40*/  LEA.HI R0, R3, R216, RZ, 0x7 ;  /* 0x000000d803007211 */ /* 0x000fc400078f38ff */
[----:B------:R-:W-:Y:S01]  /*0a50*/  SHF.R.S32.HI R6, RZ, 0x1f, R6 ;  /* 0x0000001fff067819 */ /* 0x000fe20000011406 */
[----:B------:R-:W-:Y:S01]  /*0a60*/  IMAD.IADD R8, R5, 0x1, -R4 ;  /* 0x0000000105087824 */ /* 0x000fe200078e0a04 */
[----:B------:R-:W-:Y:S01]  /*0a70*/  LEA.HI R4, R3, R216, RZ, 0x2 ;  /* 0x000000d803047211 */ /* 0x000fe200078f10ff */
[----:B0-----:R-:W-:Y:S01]  /*0a80*/  ULEA UR42, UR40, UR42, 0x18 ;  /* 0x0000002a282a7291 */ /* 0x001fe2000f8ec03f */
[----:B------:R-:W-:Y:S02]  /*0a90*/  LOP3.LUT R5, R0, 0xffffff80, RZ, 0xc0, !PT ;  /* 0xffffff8000057812 */ /* 0x000fe400078ec0ff */
[----:B------:R-:W-:Y:S02]  /*0aa0*/  LOP3.LUT R9, R4, 0xfffffffc, RZ, 0xc0, !PT ;  /* 0xfffffffc04097812 */ /* 0x000fe400078ec0ff */
[----:B------:R-:W-:Y:S01]  /*0ab0*/  LEA.HI R2, R6, R11, RZ, 0x2 ;  /* 0x0000000b06027211 */ /* 0x000fe200078f10ff */
[C---:B------:R-:W-:Y:S01]  /*0ac0*/  IMAD.IADD R6, R216.reuse, 0x1, -R7 ;  /* 0x00000001d8067824 */ /* 0x040fe200078e0a07 */
[C---:B------:R-:W-:Y:S01]  /*0ad0*/  IADD3 R5, R216.reuse, -R5, RZ ;  /* 0x80000005d8057210 */ /* 0x040fe20007ffe0ff */
[----:B------:R-:W-:Y:S01]  /*0ae0*/  IMAD.IADD R12, R216, 0x1, -R9 ;  /* 0x00000001d80c7824 */ /* 0x000fe200078e0a09 */
[----:B------:R-:W-:-:S02]  /*0af0*/  SHF.R.S32.HI R211, RZ, 0x7, R0 ;  /* 0x00000007ffd37819 */ /* 0x000fc40000011400 */
[----:B------:R-:W-:Y:S02]  /*0b00*/  LOP3.LUT R4, R2, 0x3ffffc, RZ, 0xc0, !PT ;  /* 0x003ffffc02047812 */ /* 0x000fe400078ec0ff */
[--C-:B------:R-:W-:Y:S01]  /*0b10*/  SHF.R.S32.HI R7, RZ, 0x1f, R6.reuse ;  /* 0x0000001fff077819 */ /* 0x100fe20000011406 */
[----:B------:R-:W-:Y:S01]  /*0b20*/  IMAD R15, R211, 0x100, R6 ;  /* 0x00000100d30f7824 */ /* 0x000fe200078e0206 */
[----:B------:R-:W-:Y:S01]  /*0b30*/  SHF.R.S32.HI R2, RZ, 0x1f, R5 ;  /* 0x0000001fff027819 */ /* 0x000fe20000011405 */
[----:B------:R-:W-:Y:S01]  /*0b40*/  IMAD.IADD R10, R11, 0x1, -R4 ;  /* 0x000000010b0a7824 */ /* 0x000fe200078e0a04 */
[----:B------:R-:W-:Y:S02]  /*0b50*/  LEA.HI R9, R12, R12, RZ, 0x1 ;  /* 0x0000000c0c097211 */ /* 0x000fe400078f08ff */
[----:B------:R-:W-:Y:S01]  /*0b60*/  LEA.HI R7, R7, R6, RZ, 0x3 ;  /* 0x0000000607077211 */ /* 0x000fe200078f18ff */
[----:B------:R-:W-:Y:S01]  /*0b70*/  IMAD R14, R10, 0x10, R15 ;  /* 0x000000100a0e7824 */ /* 0x000fe200078e020f */
[----:B------:R-:W-:-:S02]  /*0b80*/  LEA.HI R4, R2, R5, RZ, 0x2 ;  /* 0x0000000502047211 */ /* 0x000fc400078f10ff */
[----:B------:R-:W-:Y:S02]  /*0b90*/  LOP3.LUT R13, R9, 0x1ffffffe, RZ, 0xc0, !PT ;  /* 0x1ffffffe090d7812 */ /* 0x000fe400078ec0ff */
[----:B------:R-:W-:Y:S02]  /*0ba0*/  LOP3.LUT R9, R7, 0xfffffff8, RZ, 0xc0, !PT ;  /* 0xfffffff807097812 */ /* 0x000fe400078ec0ff */
[----:B------:R-:W-:Y:S02]  /*0bb0*/  LOP3.LUT R10, R4, 0x7ffffffc, RZ, 0xc0, !PT ;  /* 0x7ffffffc040a7812 */ /* 0x000fe400078ec0ff */
[----:B------:R-:W-:Y:S01]  /*0bc0*/  IADD3 R13, R12, -R13, RZ ;  /* 0x8000000d0c0d7210 */ /* 0x000fe20007ffe0ff */
[----:B------:R-:W-:Y:S01]  /*0bd0*/  IMAD.IADD R9, R6, 0x1, -R9 ;  /* 0x0000000106097824 */ /* 0x000fe200078e0a09 */
[----:B------:R-:W-:Y:S01]  /*0be0*/  LEA.HI R6, R2, R5, RZ, 0x5 ;  /* 0x0000000502067211 */ /* 0x000fe200078f28ff */
[----:B------:R-:W-:Y:S01]  /*0bf0*/  IMAD.IADD R12, R5, 0x1, -R10 ;  /* 0x00000001050c7824 */ /* 0x000fe200078e0a0a */
[--C-:B------:R-:W-:Y:S01]  /*0c00*/  SHF.R.S32.HI R2, RZ, 0x2, R4.reuse ;  /* 0x00000002ff027819 */ /* 0x100fe20000011404 */
[----:B------:R-:W-:Y:S01]  /*0c10*/  IMAD.SHL.U32 R10, R7, 0x40, RZ ;  /* 0x00000040070a7824 */ /* 0x000fe200078e00ff */
[----:B------:R-:W-:Y:S01]  /*0c20*/  SHF.R.S32.HI R5, RZ, 0x1f, R4 ;  /* 0x0000001fff057819 */ /* 0x000fe20000011404 */
[----:B------:R-:W-:Y:S01]  /*0c30*/  IMAD.SHL.U32 R4, R9, 0x40, RZ ;  /* 0x0000004009047824 */ /* 0x000fe200078e00ff */
[----:B------:R-:W-:-:S02]  /*0c40*/  SHF.L.U32 R7, R8, 0x3, RZ ;  /* 0x0000000308077819 */ /* 0x000fc400000006ff */
[----:B------:R-:W-:Y:S02]  /*0c50*/  LOP3.LUT R10, R10, 0x7ffffe00, RZ, 0xc0, !PT ;  /* 0x7ffffe000a0a7812 */ /* 0x000fe400078ec0ff */
[----:B------:R-:W-:Y:S01]  /*0c60*/  LOP3.LUT R4, R4, 0x1c0, RZ, 0xc0, !PT ;  /* 0x000001c004047812 */ /* 0x000fe200078ec0ff */
[--C-:B------:R-:W-:Y:S01]  /*0c70*/  IMAD.U32 R215, R14, 0x40, R7.reuse ;  /* 0x000000400ed77824 */ /* 0x100fe200078e0007 */
[----:B------:R-:W-:Y:S01]  /*0c80*/  LEA.HI R3, R3, R216, RZ, 0x3 ;  /* 0x000000d803037211 */ /* 0x000fe200078f18ff */
[----:B------:R-:W-:Y:S01]  /*0c90*/  IMAD R10, R11, 0x400, R10 ;  /* 0x000004000b0a7824 */ /* 0x000fe200078e020a */
[----:B------:R-:W-:Y:S02]  /*0ca0*/  LOP3.LUT R7, R4, 0x8, R7, 0xf8, !PT ;  /* 0x0000000804077812 */ /* 0x000fe400078ef807 */
[----:B------:R-:W-:Y:S02]  /*0cb0*/  SHF.R.U32.HI R4, RZ, 0x3, R4 ;  /* 0x00000003ff047819 */ /* 0x000fe40000011604 */
[----:B------:R-:W-:-:S02]  /*0cc0*/  R2P PR, R9, 0x6 ;  /* 0x0000000609007804 */ /* 0x000fc40000000000 */
[----:B------:R-:W-:Y:S02]  /*0cd0*/  LOP3.LUT R7, R7, R4, RZ, 0x3c, !PT ;  /* 0x0000000407077212 */ /* 0x000fe400078e3cff */
[----:B------:R-:W-:Y:S02]  /*0ce0*/  LOP3.LUT R209, R3, 0xfffffff8, RZ, 0xc0, !PT ;  /* 0xfffffff803d17812 */ /* 0x000fe400078ec0ff */
[----:B------:R-:W-:Y:S02]  /*0cf0*/  IADD3 R7, R10, R7, RZ ;  /* 0x000000070a077210 */ /* 0x000fe40007ffe0ff */
[----:B------:R-:W-:Y:S01]  /*0d00*/  LEA.HI R5, R5, R2, RZ, 0x3 ;  /* 0x0000000205057211 */ /* 0x000fe200078f18ff */
[----:B------:R-:W-:Y:S01]  /*0d10*/  IMAD.IADD R209, R216, 0x1, -R209 ;  /* 0x00000001d8d17824 */ /* 0x000fe200078e0ad1 */
[----:B------:R-:W-:Y:S02]  /*0d20*/  LEA R19, R7, UR42, 0x1 ;  /* 0x0000002a07137c11 */ /* 0x000fe4000f8e08ff */
[----:B------:R-:W-:Y:S01]  /*0d30*/  LOP3.LUT R5, R5, 0xfffffff8, RZ, 0xc0, !PT ;  /* 0xfffffff805057812 */ /* 0x000fe200078ec0ff */
[----:B------:R-:W-:Y:S01]  /*0d40*/  IMAD.SHL.U32 R17, R209, 0x8, RZ ;  /* 0x00000008d1117824 */ /* 0x000fe200078e00ff */
[----:B------:R-:W-:Y:S01]  /*0d50*/  LEA.HI R0, R0, R211, RZ, 0x1 ;  /* 0x000000d300007211 */ /* 0x000fe200078f08ff */
[C---:B------:R-:W-:Y:S01]  /*0d60*/  VIADD R184, R19.reuse, 0x26800 ;  /* 0x0002680013b87836 */ /* 0x040fe20000000000 */
[----:B------:R-:W-:Y:S01]  /*0d70*/  SHF.R.S32.HI R6, RZ, 0x5, R6 ;  /* 0x00000005ff067819 */ /* 0x000fe20000011406 */
[----:B------:R-:W-:Y:S01]  /*0d80*/  IMAD.IADD R5, R2, 0x1, -R5 ;  /* 0x0000000102057824 */ /* 0x000fe200078e0a05 */
[----:B------:R-:W-:Y:S01]  /*0d90*/  LOP3.LUT R0, R0, 0xfffffe, RZ, 0xc0, !PT ;  /* 0x00fffffe00007812 */ /* 0x000fe200078ec0ff */
[----:B------:R-:W-:Y:S01]  /*0da0*/  VIADD R22, R19, 0x26840 ;  /* 0x0002684013167836 */ /* 0x000fe20000000000 */
[----:B------:R-:W-:Y:S01]  /*0db0*/  SEL R23, R23, 0xffffffe0, !P1 ;  /* 0xffffffe017177807 */ /* 0x000fe20004800000 */
[C---:B------:R-:W-:Y:S01]  /*0dc0*/  VIADD R189, R17.reuse, 0x80 ;  /* 0x0000008011bd7836 */ /* 0x040fe20000000000 */
[----:B------:R-:W-:Y:S01]  /*0dd0*/  @P2 IADD3 R22, R184, -0x40, RZ ;  /* 0xffffffc0b8162810 */ /* 0x000fe20007ffe0ff */
[C---:B------:R-:W-:Y:S01]  /*0de0*/  VIADD R188, R17.reuse, 0xc0 ;  /* 0x000000c011bc7836 */ /* 0x040fe20000000000 */
[C---:B------:R-:W-:Y:S01]  /*0df0*/  IADD3 R190, R17.reuse, 0x40, RZ ;  /* 0x0000004011be7810 */ /* 0x040fe20007ffe0ff */
[C---:B------:R-:W-:Y:S01]  /*0e00*/  VIADD R187, R17.reuse, 0x100 ;  /* 0x0000010011bb7836 */ /* 0x040fe20000000000 */
[C---:B------:R-:W-:Y:S01]  /*0e10*/  IADD3 R214, R17.reuse, 0x180, RZ ;  /* 0x0000018011d67810 */ /* 0x040fe20007ffe0ff */
        /* <DEDUP_REMOVED lines=12> */
[----:B------:R-:W-:Y:S01]  /*0ee0*/  IMAD.SHL.U32 R2, R12, 0x2, RZ ;  /* 0x000000020c027824 */ /* 0x000fe200078e00ff */
[----:B------:R-:W-:Y:S01]  /*0ef0*/  SHF.R.S32.HI R218, RZ, 0x1f, R214 ;  /* 0x0000001fffda7819 */ /* 0x000fe200000114d6 */
[----:B------:R-:W-:Y:S01]  /*0f00*/  IMAD R185, R13, 0x8, R16 ;  /* 0x000000080db97824 */ /* 0x000fe200078e0210 */
[----:B------:R-:W-:Y:S01]  /*0f10*/  SHF.R.S32.HI R217, RZ, 0x1f, R212 ;  /* 0x0000001fffd97819 */ /* 0x000fe200000114d4 */
[----:B------:R-:W-:-:S07]  /*0f20*/  IMAD.IADD R23, R23, 0x1, R22 ;  /* 0x0000000117177824 */ /* 0x000fce00078e0216 */
.L_x_7306:
        /* <DEDUP_REMOVED lines=21> */
.L_x_7246:
[----:B------:R-:W-:Y:S01]  /*1080*/  ULDC UR7, c[0x0][0xc54] ;  /* 0x0003150000077ab9 */ /* 0x000fe20000000800 */
[----:B------:R-:W-:Y:S01]  /*1090*/  UMOV UR6, UR9 ;  /* 0x0000000900067c82 */ /* 0x000fe20008000000 */
[----:B------:R-:W-:-:S11]  /*10a0*/  UISETP.NE.AND UP0, UPT, UR7, 0x1, UPT ;  /* 0x000000010700788c */ /* 0x000fd6000bf05270 */
[----:B------:R-:W-:Y:S02]  /*10b0*/  @UP0 ULDC.64 UR10, c[0x0][0xc58] ;  /* 0x00031600000a0ab9 */ /* 0x000fe40000000a00 */
[----:B------:R-:W-:-:S04]  /*10c0*/  UIMAD.WIDE.U32 UR4, UR9, UR10, URZ ;  /* 0x0000000a090472a5 */ /* 0x000fc8000f8e003f */
[----:B------:R-:W-:-:S04]  /*10d0*/  @UP0 USHF.R.U32.HI UR6, URZ, UR11, UR5 ;  /* 0x0000000b3f060299 */ /* 0x000fc80008011605 */
[----:B------:R-:W-:-:S12]  /*10e0*/  UIMAD UR4, UR6, UR7, URZ ;  /* 0x00000007060472a4 */ /* 0x000fd8000f8e023f */
.L_x_7247:
[----:B------:R-:W-:Y:S01]  /*10f0*/  ULDC UR45, c[0x0][0xc48] ;  /* 0x00031200002d7ab9 */ /* 0x000fe20000000800 */
[----:B------:R-:W-:Y:S01]  /*1100*/  ULDC.64 UR10, c[0x0][0x418] ;  /* 0x00010600000a7ab9 */ /* 0x000fe20000000a00 */
[----:B------:R-:W-:Y:S02]  /*1110*/  UISETP.NE.AND UP1, UPT, UR45, 0x1, UPT ;  /* 0x000000012d00788c */ /* 0x000fe4000bf25270 */
[----:B------:R-:W-:Y:S02]  /*1120*/  UISETP.NE.U32.AND UP0, UPT, UR10, URZ, UPT ;  /* 0x0000003f0a00728c */ /* 0x000fe4000bf05070 */
[----:B------:R-:W-:Y:S02]  /*1130*/  UIADD3 UR4, UR9, -UR4, URZ ;  /* 0x8000000409047290 */ /* 0x000fe4000fffe03f */
[----:B------:R-:W-:Y:S02]  /*1140*/  ULOP3.LUT UR6, URZ, UR6, URZ, 0x33, !UPT ;  /* 0x000000063f067292 */ /* 0x000fe4000f8e333f */
[----:B------:R-:W-:Y:S01]  /*1150*/  UISETP.NE.AND.EX UP0, UPT, UR11, URZ, UPT, UP0 ;  /* 0x0000003f0b00728c */ /* 0x000fe2000bf05300 */
[----:B------:R-:W-:Y:S01]  /*1160*/  ULDC UR5, c[0x0][0xc3c] ;  /* 0x00030f0000057ab9 */ /* 0x000fe20000000800 */
[----:B------:R-:W-:Y:S01]  /*1170*/  ULDC UR9, c[0x0][0xc54] ;  /* 0x0003150000097ab9 */ /* 0x000fe20000000800 */
[----:B------:R-:W-:Y:S01]  /*1180*/  ULDC UR48, c[0x0][0x424] ;  /* 0x0001090000307ab9 */ /* 0x000fe20000000800 */
[----:B------:R-:W-:-:S02]  /*1190*/  UISETP.NE.AND UP2, UPT, UR46, 0x1, UPT ;  /* 0x000000012e00788c */ /* 0x000fc4000bf45270 */
[----:B------:R-:W-:Y:S02]  /*11a0*/  UIADD3 UR6, UR6, UR5, URZ ;  /* 0x0000000506067290 */ /* 0x000fe4000fffe03f */
[----:B------:R-:W-:Y:S02]  /*11b0*/  UIMAD UR8, UR8, UR9, UR4 ;  /* 0x00000009080872a4 */ /* 0x000fe4000f8e0204 */
[----:B------:R-:W-:Y:S01]  /*11c0*/  USEL UR48, UR48, 0x1, UP0 ;  /* 0x0000000130307887 */ /* 0x000fe20008000000 */
[----:B------:R-:W-:Y:S01]  /*11d0*/  PLOP3.LUT P0, PT, PT, PT, UP2, 0x80, 0x0 ;  /* 0x000000000000781c */ /* 0x000fe20003f0f028 */
[----:B------:R-:W-:Y:S01]  /*11e0*/  ULDC UR7, c[0x0][0x2f0] ;  /* 0x0000bc0000077ab9 */ /* 0x000fe20000000800 */
[----:B------:R-:W-:Y:S01]  /*11f0*/  @UP1 ULDC UR4, c[0x0][0xc4c] ;  /* 0x0003130000041ab9 */ /* 0x000fe20000000800 */
[----:B------:R-:W-:Y:S02]  /*1200*/  USHF.L.U32 UR44, UR6, 0x6, URZ ;  /* 0x00000006062c7899 */ /* 0x000fe4000800063f */
        /* <DEDUP_REMOVED lines=8> */
[----:B------:R-:W-:-:S02]  /*1290*/  UIMAD UR45, UR45, UR5, UR8 ;  /* 0x000000052d2d72a4 */ /* 0x000fc4000f8e0208 */
[----:B------:R-:W-:Y:S01]  /*12a0*/  USHF.R.S32.HI UR52, URZ, 0x6, UR4 ;  /* 0x000000063f347899 */ /* 0x000fe20008011404 */
[----:B------:R-:W-:Y:S11]  /*12b0*/  @!P0 BRA `(.L_x_7248) ;  /* 0x0000001c00708947 */ /* 0x000ff60003800000 */
[----:B------:R-:W0:Y:S01]  /*12c0*/  LDC R0, c[0x0][0x448] ;  /* 0x00011200ff007b82 */ /* 0x000e220000000800 */
[----:B------:R-:W-:Y:S01]  /*12d0*/  UIADD3 UR5, UR44, 0x3f, URZ ;  /* 0x0000003f2c057890 */ /* 0x000fe2000fffe03f */
[----:B------:R-:W-:Y:S01]  /*12e0*/  CS2R R150, SRZ ;  /* 0x0000000000967805 */ /* 0x000fe2000001ff00 */
[----:B------:R-:W-:Y:S01]  /*12f0*/  ULDC UR4, c[0x0][0x288] ;  /* 0x0000a20000047ab9 */ /* 0x000fe20000000800 */
[----:B------:R-:W-:Y:S01]  /*1300*/  CS2R R148, SRZ ;  /* 0x0000000000947805 */ /* 0x000fe2000001ff00 */
[----:B------:R-:W-:Y:S01]  /*1310*/  UIADD3 UR4, -UR4, 0x40, URZ ;  /* 0x0000004004047890 */ /* 0x000fe2000fffe13f */
[----:B------:R-:W-:Y:S02]  /*1320*/  CS2R R146, SRZ ;  /* 0x0000000000927805 */ /* 0x000fe4000001ff00 */
[----:B------:R-:W-:Y:S02]  /*1330*/  CS2R R144, SRZ ;  /* 0x0000000000907805 */ /* 0x000fe4000001ff00 */
[----:B------:R-:W-:Y:S01]  /*1340*/  CS2R R142, SRZ ;  /* 0x00000000008e7805 */ /* 0x000fe2000001ff00 */
[----:B------:R-:W-:Y:S01]  /*1350*/  UIMAD UR4, UR48, UR7, UR4 ;  /* 0x00000007300472a4 */ /* 0x000fe2000f8e0204 */
        /* <DEDUP_REMOVED lines=14> */
[----:B0-----:R-:W-:Y:S02]  /*1440*/  ISETP.NE.AND P0, PT, R0, 0x1, PT ;  /* 0x000000010000780c */ /* 0x001fe40003f05270 */
[----:B------:R-:W-:Y:S02]  /*1450*/  CS2R R116, SRZ ;  /* 0x0000000000747805 */ /* 0x000fe4000001ff00 */
[----:B------:R-:W-:Y:S02]  /*1460*/  MOV R0, UR5 ;  /* 0x0000000500007c02 */ /* 0x000fe40008000f00 */
        /* <DEDUP_REMOVED lines=10> */
[----:B------:R-:W0:Y:S01]  /*1510*/  @P0 LDC R3, c[0x0][0x44c] ;  /* 0x00011300ff030b82 */ /* 0x000e220000000800 */
[----:B------:R-:W-:Y:S02]  /*1520*/  CS2R R170, SRZ ;  /* 0x0000000000aa7805 */ /* 0x000fe4000001ff00 */
[----:B------:R-:W-:Y:S02]  /*1530*/  CS2R R90, SRZ ;  /* 0x00000000005a7805 */ /* 0x000fe4000001ff00 */
[----:B------:R-:W-:Y:S02]  /*1540*/  CS2R R172, SRZ ;  /* 0x0000000000ac7805 */ /* 0x000fe4000001ff00 */
[----:B------:R-:W-:-:S02]  /*1550*/  CS2R R86, SRZ ;  /* 0x0000000000567805 */ /* 0x000fc4000001ff00 */
        /* <DEDUP_REMOVED lines=18> */
[----:B------:R-:W-:Y:S01]  /*1680*/  CS2R R198, SRZ ;  /* 0x0000000000c67805 */ /* 0x000fe2000001ff00 */
[----:B0-----:R-:W-:Y:S01]  /*1690*/  @P0 IMAD.HI.U32 R3, R3, UR5, RZ ;  /* 0x0000000503030c27 */ /* 0x001fe2000f8e00ff */
[----:B------:R-:W-:-:S02]  /*16a0*/  CS2R R50, SRZ ;  /* 0x0000000000327805 */ /* 0x000fc4000001ff00 */
[----:B------:R-:W-:Y:S02]  /*16b0*/  CS2R R200, SRZ ;  /* 0x0000000000c87805 */ /* 0x000fe4000001ff00 */
[----:B------:R-:W-:Y:S02]  /*16c0*/  CS2R R46, SRZ ;  /* 0x00000000002e7805 */ /* 0x000fe4000001ff00 */
[----:B------:R-:W-:Y:S02]  /*16d0*/  CS2R R202, SRZ ;  /* 0x0000000000ca7805 */ /* 0x000fe4000001ff00 */
[----:B------:R-:W-:Y:S02]  /*16e0*/  CS2R R42, SRZ ;  /* 0x00000000002a7805 */ /* 0x000fe4000001ff00 */
[----:B------:R-:W-:Y:S02]  /*16f0*/  CS2R R204, SRZ ;  /* 0x0000000000cc7805 */ /* 0x000fe4000001ff00 */
[----:B------:R-:W-:-:S02]  /*1700*/  CS2R R38, SRZ ;  /* 0x0000000000267805 */ /* 0x000fc4000001ff00 */
[----:B-1----:R-:W-:Y:S02]  /*1710*/  @P0 SHF.R.U32.HI R0, RZ, R4, R3 ;  /* 0x00000004ff000219 */ /* 0x002fe40000011603 */
[----:B------:R-:W-:Y:S02]  /*1720*/  CS2R R206, SRZ ;  /* 0x0000000000ce7805 */ /* 0x000fe4000001ff00 */
[----:B------:R-:W-:Y:S02]  /*1730*/  PLOP3.LUT P0, PT, PT, PT, PT, 0x80, 0x0 ;  /* 0x000000000000781c */ /* 0x000fe40003f0f070 */
[----:B------:R-:W-:Y:S02]  /*1740*/  CS2R R34, SRZ ;  /* 0x0000000000227805 */ /* 0x000fe4000001ff00 */
[----:B------:R-:W-:Y:S01]  /*1750*/  MOV R208, RZ ;  /* 0x000000ff00d07202 */ /* 0x000fe20000000f00 */
[----:B------:R-:W-:Y:S01]  /*1760*/  VIADD R3, R0, UR4 ;  /* 0x0000000400037c36 */ /* 0x000fe20008000000 */
[----:B------:R-:W-:Y:S01]  /*1770*/  CS2R R30, SRZ ;  /* 0x00000000001e7805 */ /* 0x000fe2000001ff00 */
[----:B------:R-:W-:Y:S01]  /*1780*/  IMAD.MOV.U32 R0, RZ, RZ, RZ ;  /* 0x000000ffff007224 */ /* 0x000fe200078e00ff */
[----:B------:R-:W-:Y:S01]  /*1790*/  CS2R R26, SRZ ;  /* 0x00000000001a7805 */ /* 0x000fe2000001ff00 */
[----:B------:R-:W-:Y:S01]  /*17a0*/  IMAD.MOV.U32 R7, RZ, RZ, RZ ;  /* 0x000000ffff077224 */ /* 0x000fe200078e00ff */
[----:B------:R-:W-:Y:S01]  /*17b0*/  SHF.R.S32.HI R4, RZ, 0x1f, R3 ;  /* 0x0000001fff047819 */ /* 0x000fe20000011403 */
[----:B------:R-:W-:-:S03]  /*17c0*/  IMAD.MOV.U32 R21, RZ, RZ, RZ ;  /* 0x000000ffff157224 */ /* 0x000fc600078e00ff */
[----:B------:R-:W-:Y:S01]  /*17d0*/  LEA.HI R4, R4, R3, RZ, 0x6 ;  /* 0x0000000304047211 */ /* 0x000fe200078f30ff */
[----:B------:R-:W-:-:S03]  /*17e0*/  IMAD.MOV.U32 R3, RZ, RZ, RZ ;  /* 0x000000ffff037224 */ /* 0x000fc600078e00ff */
[----:B------:R-:W-:-:S04]  /*17f0*/  SHF.R.S32.HI R4, RZ, 0x6, R4 ;  /* 0x00000006ff047819 */ /* 0x000fc80000011404 */
[----:B------:R-:W-:-:S04]  /*1800*/  VIMNMX R4, R4, UR52, PT ;  /* 0x0000003404047c48 */ /* 0x000fc8000bfe0100 */
[----:B------:R-:W-:-:S13]  /*1810*/  ISETP.GE.AND P1, PT, R4, 0x1, PT ;  /* 0x000000010400780c */ /* 0x000fda0003f26270 */
        /* <DEDUP_REMOVED lines=15> */
.L_x_7250:
[----:B------:R-:W-:Y:S01]  /*1910*/  ULEA UR21, UR38, UR42, 0x3 ;  /* 0x0000002a26157291 */ /* 0x000fe2000f8e183f */
[----:B------:R-:W-:-:S05]  /*1920*/  IMAD.U32 R0, RZ, RZ, UR37 ;  /* 0x00000025ff007e24 */ /* 0x000fca000f8e00ff */
[----:B------:R-:W-:-:S04]  /*1930*/  SHF.L.U32 R0, R0, 0x1f, RZ ;  /* 0x0000001f00007819 */ /* 0x000fc800000006ff */
[----:B------:R-:W0:Y:S02]  /*1940*/  SYNCS.PHASECHK.TRANS64.TRYWAIT P1, [UR21+0x28c50], R0 ;  /* 0x028c5000ff0075a7 */ /* 0x000e240008020155 */
[----:B0-----:R-:W-:Y:S05]  /*1950*/  @!P1 BRA `(.L_x_7251) ;  /* 0x000000ec00b89947 */ /* 0x001fea0003800000 */
.L_x_7370:
        /* <DEDUP_REMOVED lines=38> */
.L_x_7252:
[----:B------:R-:W-:Y:S01]  /*1bc0*/  UIADD3 UR6, UR21, 0x28c60, URZ ;  /* 0x00028c6015067890 */ /* 0x000fe2000fffe03f */
[----:B------:R-:W-:-:S03]  /*1bd0*/  ISETP.GE.AND P1, PT, R4, 0x2, PT ;  /* 0x000000020400780c */ /* 0x000fc60003f26270 */
[----:B------:R-:W-:-:S09]  /*1be0*/  UPRMT UR6, UR40, 0x654, UR6 ;  /* 0x0000065428067896 */ /* 0x000fd20008000006 */
[----:B------:R-:W-:Y:S01]  /*1bf0*/  SYNCS.ARRIVE.TRANS64.RED.A1T0 RZ, [UR6], RZ ;  /* 0x000000ffffff79a7 */ /* 0x000fe20008100406 */
[----:B------:R-:W-:Y:S05]  /*1c00*/  @!P1 BRA `(.L_x_7253) ;  /* 0x0000000800dc9947 */ /* 0x000fea0003800000 */
[----:B------:R-:W-:-:S07]  /*1c10*/  VIADD R4, R4, 0xfffffffe ;  /* 0xfffffffe04047836 */ /* 0x000fce0000000000 */
.L_x_7259:
[----:B------:R-:W-:Y:S01]  /*1c20*/  BAR.SYNC.DEFER_BLOCKING 0xe, 0x100 ;  /* 0x0384000000007b1d */ /* 0x000fe20000010000 */
[----:B01----:R-:W-:Y:S01]  /*1c30*/  MOV R3, UR38 ;  /* 0x0000002600037c02 */ /* 0x003fe20008000f00 */
        /* <DEDUP_REMOVED lines=141> */
.L_x_7254:
[----:B------:R-:W-:Y:S01]  /*2510*/  ULEA UR21, UR38, UR42, 0x3 ;  /* 0x0000002a26157291 */ /* 0x000fe2000f8e183f */
[----:B------:R-:W-:-:S05]  /*2520*/  IMAD.U32 R0, RZ, RZ, UR37 ;  /* 0x00000025ff007e24 */ /* 0x000fca000f8e00ff */
[----:B------:R-:W-:-:S04]  /*2530*/  SHF.L.U32 R0, R0, 0x1f, RZ ;  /* 0x0000001f00007819 */ /* 0x000fc800000006ff */
[----:B------:R0:W1:Y:S01]  /*2540*/  SYNCS.PHASECHK.TRANS64.TRYWAIT P1, [UR21+0x28c50], R0 ;  /* 0x028c5000ff0075a7 */ /* 0x0000620008020155 */
[----:B------:R-:W-:Y:S05]  /*2550*/  @!P0 BRA `(.L_x_7255) ;  /* 0x0000000000048947 */ /* 0x000fea0003800000 */
[----:B------:R-:W-:Y:S01]  /*2560*/  BPT.TRAP 0x1 ;  /* 0x000000040000795c */ /* 0x000fe20000300000 */
.L_x_7255:
[----:B-1----:R-:W-:Y:S05]  /*2570*/  @P1 BRA `(.L_x_7256) ;  /* 0x0000000000081947 */ /* 0x002fea0003800000 */
[----:B------:R-:W1:Y:S02]  /*2580*/  SYNCS.PHASECHK.TRANS64.TRYWAIT P1, [UR21+0x28c50], R0 ;  /* 0x028c5000ff0075a7 */ /* 0x000e640008020155 */
[----:B-1----:R-:W-:Y:S05]  /*2590*/  @!P1 BRA `(.L_x_7257) ;  /* 0x000000e000c09947 */ /* 0x002fea0003800000 */
.L_x_7256:
        /* <DEDUP_REMOVED lines=26> */
.L_x_7258:
[----:B------:R-:W-:-:S04]  /*2740*/  UIADD3 UR6, UR21, 0x28c60, URZ ;  /* 0x00028c6015067890 */ /* 0x000fc8000fffe03f */
[----:B------:R-:W-:-:S09]  /*2750*/  UPRMT UR6, UR40, 0x654, UR6 ;  /* 0x0000065428067896 */ /* 0x000fd20008000006 */
[----:B------:R-:W-:Y:S01]  /*2760*/  SYNCS.ARRIVE.TRANS64.RED.A1T0 RZ, [UR6], RZ ;  /* 0x000000ffffff79a7 */ /* 0x000fe20008100406 */
[----:B------:R-:W-:Y:S05]  /*2770*/  @P2 BRA `(.L_x_7259) ;  /* 0xfffffff400282947 */ /* 0x000fea000383ffff */
.L_x_7253:
[----:B------:R-:W-:Y:S01]  /*2780*/  BAR.SYNC.DEFER_BLOCKING 0xe, 0x100 ;  /* 0x0384000000007b1d */ /* 0x000fe20000010000 */
[----:B01----:R-:W-:Y:S01]  /*2790*/  IMAD.U32 R3, RZ, RZ, UR38 ;  /* 0x00000026ff037e24 */ /* 0x003fe2000f8e00ff */
[----:B------:R-:W-:Y:S01]  /*27a0*/  UIADD3 UR38, UR38, 0x1, URZ ;  /* 0x0000000126267890 */ /* 0x000fe2000fffe03f */
[----:B------:R-:W-:-:S03]  /*27b0*/  PLOP3.LUT P0, PT, PT, PT, PT, 0x8, 0x0 ;  /* 0x000000000000781c */ /* 0x000fc60003f0e170 */
        /* <DEDUP_REMOVED lines=140> */
.L_x_7248:
[----:B------:R-:W-:Y:S01]  /*3080*/  ULDC UR4, c[0x0][0x448] ;  /* 0x0001120000047ab9 */ /* 0x000fe20000000800 */
[----:B------:R-:W-:Y:S01]  /*3090*/  UIADD3 UR6, UR44, 0x3f, URZ ;  /* 0x0000003f2c067890 */ /* 0x000fe2000fffe03f */
[----:B------:R-:W-:Y:S01]  /*30a0*/  PLOP3.LUT P0, PT, PT, PT, PT, 0x80, 0x0 ;  /* 0x000000000000781c */ /* 0x000fe20003f0f070 */
[----:B------:R-:W-:Y:S01]  /*30b0*/  UISETP.NE.AND UP0, UPT, UR4, 0x1, UPT ;  /* 0x000000010400788c */ /* 0x000fe2000bf05270 */
[----:B------:R-:W-:Y:S01]  /*30c0*/  IMAD.MOV.U32 R0, RZ, RZ, RZ ;  /* 0x000000ffff007224 */ /* 0x000fe200078e00ff */
[----:B------:R-:W-:Y:S01]  /*30d0*/  ULDC UR8, c[0x0][0x288] ;  /* 0x0000a20000087ab9 */ /* 0x000fe20000000800 */
[----:B------:R-:W-:Y:S01]  /*30e0*/  IMAD.MOV.U32 R3, RZ, RZ, RZ ;  /* 0x000000ffff037224 */ /* 0x000fe200078e00ff */
[----:B------:R-:W-:Y:S01]  /*30f0*/  UIADD3 UR8, -UR8, 0x40, URZ ;  /* 0x0000004008087890 */ /* 0x000fe2000fffe13f */
[----:B------:R-:W-:Y:S01]  /*3100*/  CS2R R150, SRZ ;  /* 0x0000000000967805 */ /* 0x000fe2000001ff00 */
[----:B------:R-:W-:Y:S01]  /*3110*/  UP2UR UR49, UPR, URZ, 0x1 ;  /* 0x000000013f317883 */ /* 0x000fe20008000000 */
[----:B------:R-:W-:Y:S01]  /*3120*/  CS2R R148, SRZ ;  /* 0x0000000000947805 */ /* 0x000fe2000001ff00 */
[----:B------:R-:W-:Y:S01]  /*3130*/  UIMAD UR8, UR48, UR7, UR8 ;  /* 0x00000007300872a4 */ /* 0x000fe2000f8e0208 */
[----:B------:R-:W-:-:S02]  /*3140*/  CS2R R146, SRZ ;  /* 0x0000000000927805 */ /* 0x000fc4000001ff00 */
[----:B------:R-:W-:Y:S01]  /*3150*/  CS2R R144, SRZ ;  /* 0x0000000000907805 */ /* 0x000fe2000001ff00 */
[----:B------:R-:W-:Y:S01]  /*3160*/  @UP0 ULDC UR4, c[0x0][0x44c] ;  /* 0x0001130000040ab9 */ /* 0x000fe20000000800 */
[----:B------:R-:W-:Y:S01]  /*3170*/  @UP0 ULDC UR9, c[0x0][0x450] ;  /* 0x0001140000090ab9 */ /* 0x000fe20000000800 */
[----:B------:R-:W-:Y:S01]  /*3180*/  UIMAD.WIDE.U32 UR4, UR6, UR4, URZ ;  /* 0x00000004060472a5 */ /* 0x000fe2000f8e003f */
[----:B------:R-:W-:Y:S02]  /*3190*/  CS2R R142, SRZ ;  /* 0x00000000008e7805 */ /* 0x000fe4000001ff00 */
[----:B------:R-:W-:Y:S02]  /*31a0*/  CS2R R140, SRZ ;  /* 0x00000000008c7805 */ /* 0x000fe4000001ff00 */
[----:B------:R-:W-:Y:S01]  /*31b0*/  CS2R R138, SRZ ;  /* 0x00000000008a7805 */ /* 0x000fe2000001ff00 */
[----:B------:R-:W-:Y:S01]  /*31c0*/  @UP0 USHF.R.U32.HI UR6, URZ, UR9, UR5 ;  /* 0x000000093f060299 */ /* 0x000fe20008011605 */
[----:B------:R-:W-:-:S02]  /*31d0*/  CS2R R136, SRZ ;  /* 0x0000000000887805 */ /* 0x000fc4000001ff00 */
[----:B------:R-:W-:Y:S02]  /*31e0*/  CS2R R134, SRZ ;  /* 0x0000000000867805 */ /* 0x000fe4000001ff00 */
[----:B------:R-:W-:Y:S01]  /*31f0*/  CS2R R132, SRZ ;  /* 0x0000000000847805 */ /* 0x000fe2000001ff00 */
[----:B------:R-:W-:Y:S01]  /*3200*/  UIADD3 UR6, UR8, UR6, URZ ;  /* 0x0000000608067290 */ /* 0x000fe2000fffe03f */
[----:B------:R-:W-:Y:S02]  /*3210*/  CS2R R160, SRZ ;  /* 0x0000000000a07805 */ /* 0x000fe4000001ff00 */
[----:B------:R-:W-:Y:S02]  /*3220*/  CS2R R128, SRZ ;  /* 0x0000000000807805 */ /* 0x000fe4000001ff00 */
[----:B------:R-:W-:Y:S01]  /*3230*/  CS2R R158, SRZ ;  /* 0x00000000009e7805 */ /* 0x000fe2000001ff00 */
[----:B------:R-:W-:Y:S01]  /*3240*/  USHF.R.S32.HI UR4, URZ, 0x1f, UR6 ;  /* 0x0000001f3f047899 */ /* 0x000fe20008011406 */
[----:B------:R-:W-:-:S02]  /*3250*/  CS2R R156, SRZ ;  /* 0x00000000009c7805 */ /* 0x000fc4000001ff00 */
[----:B------:R-:W-:Y:S02]  /*3260*/  CS2R R124, SRZ ;  /* 0x00000000007c7805 */ /* 0x000fe4000001ff00 */
[----:B------:R-:W-:Y:S01]  /*3270*/  CS2R R154, SRZ ;  /* 0x00000000009a7805 */ /* 0x000fe2000001ff00 */
        /* <DEDUP_REMOVED lines=8> */
[----:B------:R-:W-:Y:S01]  /*3300*/  UISETP.LT.AND UP0, UPT, UR52, UR4, UPT ;  /* 0x000000043400728c */ /* 0x000fe2000bf01270 */
[----:B------:R-:W-:Y:S02]  /*3310*/  CS2R R162, SRZ ;  /* 0x0000000000a27805 */ /* 0x000fe4000001ff00 */
[----:B------:R-:W-:Y:S02]  /*3320*/  CS2R R106, SRZ ;  /* 0x00000000006a7805 */ /* 0x000fe4000001ff00 */
[----:B------:R-:W-:Y:S01]  /*3330*/  CS2R R164, SRZ ;  /* 0x0000000000a47805 */ /* 0x000fe2000001ff00 */
[----:B------:R-:W-:Y:S01]  /*3340*/  USEL UR52, UR52, UR4, UP0 ;  /* 0x0000000434347287 */ /* 0x000fe20008000000 */
[----:B------:R-:W-:-:S02]  /*3350*/  CS2R R102, SRZ ;  /* 0x0000000000667805 */ /* 0x000fc4000001ff00 */
[----:B------:R-:W-:Y:S02]  /*3360*/  CS2R R166, SRZ ;  /* 0x0000000000a67805 */ /* 0x000fe4000001ff00 */
[----:B------:R-:W-:Y:S01]  /*3370*/  CS2R R98, SRZ ;  /* 0x0000000000627805 */ /* 0x000fe2000001ff00 */
[----:B------:R-:W-:Y:S01]  /*3380*/  UISETP.GE.AND UP0, UPT, UR52, 0x1, UPT ;  /* 0x000000013400788c */ /* 0x000fe2000bf06270 */
[----:B------:R-:W-:Y:S02]  /*3390*/  CS2R R168, SRZ ;  /* 0x0000000000a87805 */ /* 0x000fe4000001ff00 */
[----:B------:R-:W-:Y:S02]  /*33a0*/  CS2R R94, SRZ ;  /* 0x00000000005e7805 */ /* 0x000fe4000001ff00 */
[----:B------:R-:W-:Y:S02]  /*33b0*/  CS2R R170, SRZ ;  /* 0x0000000000aa7805 */ /* 0x000fe4000001ff00 */
[----:B------:R-:W-:-:S02]  /*33c0*/  CS2R R90, SRZ ;  /* 0x00000000005a7805 */ /* 0x000fc4000001ff00 */
[----:B------:R-:W-:Y:S02]  /*33d0*/  CS2R R172, SRZ ;  /* 0x0000000000ac7805 */ /* 0x000fe4000001ff00 */
[----:B------:R-:W-:Y:S02]  /*33e0*/  PLOP3.LUT P1, PT, PT, PT, UP0, 0x80, 0x0 ;  /* 0x000000000000781c */ /* 0x000fe40003f2f008 */
        /* <DEDUP_REMOVED lines=11> */
[----:B------:R-:W-:Y:S02]  /*34a0*/  MOV R191, RZ ;  /* 0x000000ff00bf7202 */ /* 0x000fe40000000f00 */
        /* <DEDUP_REMOVED lines=52> */
.L_x_7260:
        /* <DEDUP_REMOVED lines=9> */
.L_x_7371:
[----:B------:R-:W-:Y:S05]  /*3880*/  @!P0 BRA `(.L_x_7262) ;  /* 0x0000000000048947 */ /* 0x000fea0003800000 */
[----:B------:R-:W-:Y:S01]  /*3890*/  BPT.TRAP 0x1 ;  /* 0x000000040000795c */ /* 0x000fe20000300000 */
.L_x_7262:
[----:B------:R-:W-:Y:S01]  /*38a0*/  IMAD.U32 R8, RZ, RZ, UR37 ;  /* 0x00000025ff087e24 */ /* 0x000fe2000f8e00ff */
[----:B------:R-:W-:-:S04]  /*38b0*/  MOV R7, UR38 ;  /* 0x0000002600077c02 */ /* 0x000fc80008000f00 */
[----:B------:R-:W-:Y:S02]  /*38c0*/  LEA R7, R7, UR42, 0x3 ;  /* 0x0000002a07077c11 */ /* 0x000fe4000f8e18ff */
[----:B------:R-:W-:-:S04]  /*38d0*/  SHF.L.U32 R8, R8, 0x1f, RZ ;  /* 0x0000001f08087819 */ /* 0x000fc800000006ff */
[----:B------:R1:W2:Y:S01]  /*38e0*/  SYNCS.PHASECHK.TRANS64.TRYWAIT P1, [R7+URZ+0x28c30], R8 ;  /* 0x028c3008070075a7 */ /* 0x0002a2000802017f */
[----:B------:R-:W-:Y:S05]  /*38f0*/  @!P0 BRA `(.L_x_7263) ;  /* 0x0000000000048947 */ /* 0x000fea0003800000 */
[----:B------:R-:W-:Y:S01]  /*3900*/  BPT.TRAP 0x1 ;  /* 0x000000040000795c */ /* 0x000fe20000300000 */
.L_x_7263:
[----:B--2---:R-:W-:Y:S05]  /*3910*/  @P1 BRA `(.L_x_7264) ;  /* 0x0000000000081947 */ /* 0x004fea0003800000 */
[----:B------:R-:W2:Y:S02]  /*3920*/  SYNCS.PHASECHK.TRANS64.TRYWAIT P1, [R7+URZ+0x28c30], R8 ;  /* 0x028c3008070075a7 */ /* 0x000ea4000802017f */
[----:B--2---:R-:W-:Y:S05]  /*3930*/  @!P1 BRA `(.L_x_7265) ;  /* 0x000000d000089947 */ /* 0x004fea0003800000 */
.L_x_7264:
        /* <DEDUP_REMOVED lines=40> */
.L_x_7266:
[----:B------:R-:W-:Y:S01]  /*3bc0*/  UISETP.NE.AND UP0, UPT, UR49, URZ, UPT ;  /* 0x0000003f3100728c */ /* 0x000fe2000bf05270 */
[----:B------:R-:W-:Y:S01]  /*3bd0*/  VIADD R3, R185, UR44 ;  /* 0x0000002cb9037c36 */ /* 0x000fe20008000000 */
[----:B------:R-:W-:Y:S01]  /*3be0*/  ULDC UR10, c[0x0][0x9d8] ;  /* 0x00027600000a7ab9 */ /* 0x000fe20000000800 */
[----:B------:R-:W-:Y:S01]  /*3bf0*/  ULDC UR14, c[0x0][0x2f0] ;  /* 0x0000bc00000e7ab9 */ /* 0x000fe20000000800 */
[----:B------:R-:W-:Y:S01]  /*3c00*/  FMUL.FTZ R26, R26, UR10 ;  /* 0x0000000a1a1a7c20 */ /* 0x000fe20008410000 */
[----:B------:R-:W-:Y:S01]  /*3c10*/  FMUL.FTZ R27, R27, UR10 ;  /* 0x0000000a1b1b7c20 */ /* 0x000fe20008410000 */
[----:B------:R-:W-:Y:S01]  /*3c20*/  PLOP3.LUT P1, PT, PT, PT, UP0, 0x80, 0x0 ;  /* 0x000000000000781c */ /* 0x000fe20003f2f008 */
[----:B------:R-:W-:Y:S01]  /*3c30*/  FMUL.FTZ R30, R30, UR10 ;  /* 0x0000000a1e1e7c20 */ /* 0x000fe20008410000 */
[----:B------:R-:W-:Y:S01]  /*3c40*/  PLOP3.LUT P2, PT, PT, PT, UP0, 0x80, 0x0 ;  /* 0x000000000000781c */ /* 0x000fe20003f4f008 */
[----:B------:R-:W-:Y:S01]  /*3c50*/  MUFU.TANH R9, R27 ;  /* 0x0000001b00097308 */ /* 0x000fe20000002400 */
[----:B------:R-:W-:Y:S01]  /*3c60*/  FMUL.FTZ R31, R31, UR10 ;  /* 0x0000000a1f1f7c20 */ /* 0x000fe20008410000 */
[----:B------:R-:W-:Y:S01]  /*3c70*/  @UP0 ULDC UR6, c[0x0][0x44c] ;  /* 0x0001130000060ab9 */ /* 0x000fe20000000800 */
[----:B------:R-:W-:Y:S01]  /*3c80*/  ULDC UR15, c[0x0][0x288] ;  /* 0x0000a200000f7ab9 */ /* 0x000fe20000000800 */
[----:B------:R-:W-:Y:S01]  /*3c90*/  FMUL.FTZ R34, R34, UR10 ;  /* 0x0000000a22227c20 */ /* 0x000fe20008410000 */
[----:B------:R-:W-:Y:S01]  /*3ca0*/  FMUL.FTZ R35, R35, UR10 ;  /* 0x0000000a23237c20 */ /* 0x000fe20008410000 */
[----:B------:R-:W-:Y:S01]  /*3cb0*/  FMUL.FTZ R28, R28, UR10 ;  /* 0x0000000a1c1c7c20 */ /* 0x000fe20008410000 */
[----:B------:R-:W-:Y:S01]  /*3cc0*/  FMUL.FTZ R38, R38, UR10 ;  /* 0x0000000a26267c20 */ /* 0x000fe20008410000 */
[----:B------:R-:W0:Y:S01]  /*3cd0*/  MUFU.TANH R26, R26 ;  /* 0x0000001a001a7308 */ /* 0x000e220000002400 */
[----:B------:R-:W-:Y:S01]  /*3ce0*/  FMUL.FTZ R39, R39, UR10 ;  /* 0x0000000a27277c20 */ /* 0x000fe20008410000 */
[----:B------:R-:W-:Y:S01]  /*3cf0*/  @P1 IMAD.HI.U32 R4, R3, UR6, RZ ;  /* 0x0000000603041c27 */ /* 0x000fe2000f8e00ff */
[----:B------:R-:W-:-:S03]  /*3d00*/  @UP0 ULDC UR6, c[0x0][0x450] ;  /* 0x0001140000060ab9 */ /* 0x000fc60000000800 */
[----:B------:R-:W-:Y:S01]  /*3d10*/  FMUL.FTZ R42, R42, UR10 ;  /* 0x0000000a2a2a7c20 */ /* 0x000fe20008410000 */
[----:B------:R-:W-:Y:S01]  /*3d20*/  FMUL.FTZ R43, R43, UR10 ;  /* 0x0000000a2b2b7c20 */ /* 0x000fe20008410000 */
[----:B------:R-:W-:Y:S01]  /*3d30*/  FMUL.FTZ R46, R46, UR10 ;  /* 0x0000000a2e2e7c20 */ /* 0x000fe20008410000 */
[----:B------:R-:W-:Y:S01]  /*3d40*/  @P2 SHF.R.U32.HI R3, RZ, UR6, R4 ;  /* 0x00000006ff032c19 */ /* 0x000fe20008011604 */
[----:B------:R-:W-:Y:S01]  /*3d50*/  UMOV UR6, 0xffffffc0 ;  /* 0xffffffc000067882 */ /* 0x000fe20000000000 */
[----:B------:R-:W3:Y:S01]  /*3d60*/  MUFU.TANH R30, R30 ;  /* 0x0000001e001e7308 */ /* 0x000ee20000002400 */
[----:B------:R-:W-:Y:S01]  /*3d70*/  UIMAD UR7, UR52, UR6, 0x41 ;  /* 0x00000041340774a4 */ /* 0x000fe2000f8e0206 */
[----:B------:R-:W-:Y:S01]  /*3d80*/  FMUL.FTZ R47, R47, UR10 ;  /* 0x0000000a2f2f7c20 */ /* 0x000fe20008410000 */
[----:B------:R-:W4:Y:S01]  /*3d90*/  SHFL.IDX PT, R6, R3, 0x1, 0x1c1f ;  /* 0x003c1f0003067f89 */ /* 0x000f2200000e0000 */
[----:B------:R-:W-:Y:S01]  /*3da0*/  UIMAD UR6, UR52, UR6, 0x40 ;  /* 0x00000040340674a4 */ /* 0x000fe2000f8e0206 */
[----:B------:R-:W-:Y:S01]  /*3db0*/  FMUL.FTZ R50, R50, UR10 ;  /* 0x0000000a32327c20 */ /* 0x000fe20008410000 */
[----:B------:R-:W-:Y:S01]  /*3dc0*/  UIMAD UR7, UR48, UR14, UR7 ;  /* 0x0000000e300772a4 */ /* 0x000fe2000f8e0207 */
[----:B------:R-:W-:Y:S01]  /*3dd0*/  FMUL.FTZ R51, R51, UR10 ;  /* 0x0000000a33337c20 */ /* 0x000fe20008410000 */
[----:B------:R-:W-:Y:S01]  /*3de0*/  UIMAD UR6, UR48, UR14, UR6 ;  /* 0x0000000e300672a4 */ /* 0x000fe2000f8e0206 */
[----:B------:R-:W5:Y:S01]  /*3df0*/  MUFU.TANH R31, R31 ;  /* 0x0000001f001f7308 */ /* 0x000f620000002400 */
[----:B------:R-:W-:Y:S01]  /*3e00*/  FMUL.FTZ R54, R54, UR10 ;  /* 0x0000000a36367c20 */ /* 0x000fe20008410000 */
[----:B------:R-:W-:Y:S01]  /*3e10*/  FMUL.FTZ R55, R55, UR10 ;  /* 0x0000000a37377c20 */ /* 0x000fe20008410000 */
[----:B------:R-:W-:Y:S01]  /*3e20*/  IMAD.U32 R5, RZ, RZ, UR7 ;  /* 0x00000007ff057e24 */ /* 0x000fe2000f8e00ff */
[----:B------:R-:W1:Y:S01]  /*3e30*/  SHFL.IDX PT, R3, R3, RZ, 0x1c1f ;  /* 0x001c1fff03037589 */ /* 0x000e6200000e0000 */
[----:B------:R-:W-:Y:S01]  /*3e40*/  IADD3 R4, -R2, UR6, RZ ;  /* 0x0000000602047c10 */ /* 0x000fe2000fffe1ff */
[----:B------:R-:W-:Y:S01]  /*3e50*/  FMUL.FTZ R24, R24, UR10 ;  /* 0x0000000a18187c20 */ /* 0x000fe20008410000 */
[----:B------:R-:W-:Y:S01]  /*3e60*/  FMUL.FTZ R25, R25, UR10 ;  /* 0x0000000a19197c20 */ /* 0x000fe20008410000 */
[----:B------:R-:W-:Y:S01]  /*3e70*/  IADD3 R5, R5, -UR15, -R2 ;  /* 0x8000000f05057c10 */ /* 0x000fe2000fffe802 */
        /* <DEDUP_REMOVED lines=9> */
[----:B----4-:R-:W-:Y:S01]  /*3f10*/  VIADDMNMX R6, R6, R5, R4, PT ;  /* 0x0000000506067246 */ /* 0x010fe20003800104 */
[----:B------:R-:W-:Y:S01]  /*3f20*/  FMUL.FTZ R44, R44, UR10 ;  /* 0x0000000a2c2c7c20 */ /* 0x000fe20008410000 */
[----:B------:R-:W-:Y:S01]  /*3f30*/  FMUL.FTZ R45, R45, UR10 ;  /* 0x0000000a2d2d7c20 */ /* 0x000fe20008410000 */
[----:B------:R-:W-:Y:S01]  /*3f40*/  FMUL.FTZ R48, R48, UR10 ;  /* 0x0000000a30307c20 */ /* 0x000fe20008410000 */
[C---:B------:R-:W-:Y:S01]  /*3f50*/  ISETP.GT.AND P1, PT, R6.reuse, RZ, PT ;  /* 0x000000ff0600720c */ /* 0x040fe20003f24270 */
[----:B------:R-:W-:Y:S01]  /*3f60*/  FMUL.FTZ R49, R49, UR10 ;  /* 0x0000000a31317c20 */ /* 0x000fe20008410000 */
[C---:B------:R-:W-:Y:S01]  /*3f70*/  ISETP.GT.AND P2, PT, R6.reuse, 0x1, PT ;  /* 0x000000010600780c */ /* 0x040fe20003f44270 */
[----:B------:R-:W4:Y:S01]  /*3f80*/  MUFU.TANH R35, R35 ;  /* 0x0000002300237308 */ /* 0x000f220000002400 */
[----:B------:R-:W-:Y:S01]  /*3f90*/  ISETP.GT.AND P3, PT, R6, 0x8, PT ;  /* 0x000000080600780c */ /* 0x000fe20003f64270 */
[----:B------:R-:W-:Y:S01]  /*3fa0*/  FMUL.FTZ R52, R52, UR10 ;  /* 0x0000000a34347c20 */ /* 0x000fe20008410000 */
[----:B0-----:R-:W-:Y:S01]  /*3fb0*/  FSEL R27, R26, -INF , P1 ;  /* 0xff8000001a1b7808 */ /* 0x001fe20000800000 */
[----:B------:R-:W-:Y:S01]  /*3fc0*/  FMUL.FTZ R53, R53, UR10 ;  /* 0x0000000a35357c20 */ /* 0x000fe20008410000 */
[----:B---3--:R-:W-:Y:S01]  /*3fd0*/  FSEL R28, R9, -INF , P2 ;  /* 0xff800000091c7808 */ /* 0x008fe20001000000 */
[----:B------:R-:W-:Y:S01]  /*3fe0*/  ULDC UR10, c[0x0][0x988] ;  /* 0x00026200000a7ab9 */ /* 0x000fe20000000800 */
[----:B------:R-:W-:Y:S01]  /*3ff0*/  ISETP.GT.AND P1, PT, R6, 0x9, PT ;  /* 0x000000090600780c */ /* 0x000fe20003f24270 */
[----:B------:R-:W0:Y:S01]  /*4000*/  MUFU.TANH R38, R38 ;  /* 0x0000002600267308 */ /* 0x000e220000002400 */
[----:B------:R-:W-:-:S02]  /*4010*/  FSEL R30, R30, -INF , P3 ;  /* 0xff8000001e1e7808 */ /* 0x000fc40001800000 */
[----:B------:R-:W-:Y:S02]  /*4020*/  FMNMX.FTZ R9, R27, R28, !PT ;  /* 0x0000001c1b097209 */ /* 0x000fe40007810000 */
[----:B------:R-:W-:Y:S02]  /*4030*/  ISETP.GT.AND P2, PT, R6, 0x10, PT ;  /* 0x000000100600780c */ /* 0x000fe40003f44270 */
[----:B-----5:R-:W-:Y:S01]  /*4040*/  FSEL R31, R31, -INF , P1 ;  /* 0xff8000001f1f7808 */ /* 0x020fe20000800000 */
[----:B------:R-:W3:Y:S01]  /*4050*/  MUFU.TANH R39, R39 ;  /* 0x0000002700277308 */ /* 0x000ee20000002400 */
[----:B------:R-:W-:Y:S02]  /*4060*/  FMNMX.FTZ R10, R30, R9, !PT ;  /* 0x000000091e0a7209 */ /* 0x000fe40007810000 */
[----:B------:R-:W-:Y:S02]  /*4070*/  ISETP.GT.AND P1, PT, R6, 0x11, PT ;  /* 0x000000110600780c */ /* 0x000fe40003f24270 */
[----:B--2---:R-:W-:-:S02]  /*4080*/  FSEL R34, R34, -INF , P2 ;  /* 0xff80000022227808 */ /* 0x004fc40001000000 */
[----:B------:R-:W-:Y:S01]  /*4090*/  FMNMX.FTZ R9, R31, R10, !PT ;  /* 0x0000000a1f097209 */ /* 0x000fe20007810000 */
[----:B------:R-:W2:Y:S01]  /*40a0*/  MUFU.TANH R42, R42 ;  /* 0x0000002a002a7308 */ /* 0x000ea20000002400 */
[----:B------:R-:W-:Y:S02]  /*40b0*/  ISETP.GT.AND P2, PT, R6, 0x18, PT ;  /* 0x000000180600780c */ /* 0x000fe40003f44270 */
[----:B----4-:R-:W-:Y:S02]  /*40c0*/  FSEL R35, R35, -INF , P1 ;  /* 0xff80000023237808 */ /* 0x010fe40000800000 */
[----:B------:R-:W-:Y:S02]  /*40d0*/  FMNMX.FTZ R10, R34, R9, !PT ;  /* 0x00000009220a7209 */ /* 0x000fe40007810000 */
[----:B------:R-:W-:Y:S01]  /*40e0*/  ISETP.GT.AND P1, PT, R6, 0x19, PT ;  /* 0x000000190600780c */ /* 0x000fe20003f24270 */
[----:B------:R-:W4:Y:S01]  /*40f0*/  MUFU.TANH R43, R43 ;  /* 0x0000002b002b7308 */ /* 0x000f220000002400 */
[----:B0-----:R-:W-:-:S02]  /*4100*/  FSEL R38, R38, -INF , P2 ;  /* 0xff80000026267808 */ /* 0x001fc40001000000 */
[----:B------:R-:W-:Y:S02]  /*4110*/  FMNMX.FTZ R9, R35, R10, !PT ;  /* 0x0000000a23097209 */ /* 0x000fe40007810000 */
[----:B------:R-:W-:Y:S02]  /*4120*/  ISETP.GT.AND P2, PT, R6, 0x20, PT ;  /* 0x000000200600780c */ /* 0x000fe40003f44270 */
[----:B---3--:R-:W-:Y:S01]  /*4130*/  FSEL R39, R39, -INF , P1 ;  /* 0xff80000027277808 */ /* 0x008fe20000800000 */
[----:B------:R-:W0:Y:S01]  /*4140*/  MUFU.TANH R46, R46 ;  /* 0x0000002e002e7308 */ /* 0x000e220000002400 */
        /* <DEDUP_REMOVED lines=9> */
[----:B------:R-:W3:Y:S01]  /*41e0*/  MUFU.TANH R50, R50 ;  /* 0x0000003200327308 */ /* 0x000ee20000002400 */
[----:B0-----:R-:W-:-:S02]  /*41f0*/  FSEL R46, R46, -INF , P2 ;  /* 0xff8000002e2e7808 */ /* 0x001fc40001000000 */
[----:B------:R-:W-:Y:S02]  /*4200*/  FMNMX.FTZ R9, R43, R10, !PT ;  /* 0x0000000a2b097209 */ /* 0x000fe40007810000 */
[----:B------:R-:W-:Y:S02]  /*4210*/  ISETP.GT.AND P2, PT, R6, 0x30, PT ;  /* 0x000000300600780c */ /* 0x000fe40003f44270 */
[----:B------:R-:W-:Y:S01]  /*4220*/  FMNMX.FTZ R10, R46, R9, !PT ;  /* 0x000000092e0a7209 */ /* 0x000fe20007810000 */
[----:B------:R-:W0:Y:S01]  /*4230*/  MUFU.TANH R51, R51 ;  /* 0x0000003300337308 */ /* 0x000e220000002400 */
[----:B--2---:R-:W-:Y:S02]  /*4240*/  FSEL R47, R47, -INF , P1 ;  /* 0xff8000002f2f7808 */ /* 0x004fe40000800000 */
[----:B------:R-:W-:Y:S02]  /*4250*/  ISETP.GT.AND P1, PT, R6, 0x31, PT ;  /* 0x000000310600780c */ /* 0x000fe40003f24270 */
[----:B------:R-:W-:-:S02]  /*4260*/  FMNMX.FTZ R9, R47, R10, !PT ;  /* 0x0000000a2f097209 */ /* 0x000fc40007810000 */
[----:B-1----:R-:W-:Y:S01]  /*4270*/  VIADDMNMX R3, R3, R5, R4, PT ;  /* 0x0000000503037246 */ /* 0x002fe20003800104 */
[----:B------:R-:W1:Y:S01]  /*4280*/  MUFU.TANH R54, R54 ;  /* 0x0000003600367308 */ /* 0x000e620000002400 */
[----:B---3--:R-:W-:Y:S02]  /*4290*/  FSEL R50, R50, -INF , P2 ;  /* 0xff80000032327808 */ /* 0x008fe40001000000 */
[----:B------:R-:W-:Y:S02]  /*42a0*/  ISETP.GT.AND P2, PT, R6, 0x38, PT ;  /* 0x000000380600780c */ /* 0x000fe40003f44270 */
[----:B------:R-:W-:Y:S02]  /*42b0*/  FMNMX.FTZ R10, R50, R9, !PT ;  /* 0x00000009320a7209 */ /* 0x000fe40007810000 */
[----:B------:R-:W-:Y:S01]  /*42c0*/  ISETP.GT.AND P3, PT, R3, 0x8, PT ;  /* 0x000000080300780c */ /* 0x000fe20003f64270 */
[----:B------:R-:W2:Y:S01]  /*42d0*/  MUFU.TANH R55, R55 ;  /* 0x0000003700377308 */ /* 0x000ea20000002400 */
[----:B0-----:R-:W-:-:S02]  /*42e0*/  FSEL R51, R51, -INF , P1 ;  /* 0xff80000033337808 */ /* 0x001fc40000800000 */
[----:B------:R-:W-:Y:S02]  /*42f0*/  ISETP.GT.AND P1, PT, R6, 0x39, PT ;  /* 0x000000390600780c */ /* 0x000fe40003f24270 */
[----:B------:R-:W-:Y:S02]  /*4300*/  FMNMX.FTZ R9, R51, R10, !PT ;  /* 0x0000000a33097209 */ /* 0x000fe40007810000 */
[----:B------:R-:W-:Y:S01]  /*4310*/  FSEL R10, R11, -INF , P3 ;  /* 0xff8000000b0a7808 */ /* 0x000fe20001800000 */
[----:B------:R-:W0:Y:S01]  /*4320*/  MUFU.TANH R24, R24 ;  /* 0x0000001800187308 */ /* 0x000e220000002400 */
[----:B-1----:R-:W-:Y:S02]  /*4330*/  FSEL R54, R54, -INF , P2 ;  /* 0xff80000036367808 */ /* 0x002fe40001000000 */
[----:B------:R-:W-:Y:S02]  /*4340*/  ISETP.GT.AND P2, PT, R3, 0x1, PT ;  /* 0x000000010300780c */ /* 0x000fe40003f44270 */
[----:B------:R-:W-:-:S02]  /*4350*/  FMNMX.FTZ R6, R54, R9, !PT ;  /* 0x0000000936067209 */ /* 0x000fc40007810000 */
[----:B------:R-:W-:Y:S01]  /*4360*/  ISETP.GT.AND P3, PT, R3, 0x29, PT ;  /* 0x000000290300780c */ /* 0x000fe20003f64270 */
[----:B------:R-:W-:Y:S01]  /*4370*/  MUFU.TANH R25, R25 ;  /* 0x0000001900197308 */ /* 0x000fe20000002400 */
[----:B--2---:R-:W-:Y:S02]  /*4380*/  FSEL R55, R55, -INF , P1 ;  /* 0xff80000037377808 */ /* 0x004fe40000800000 */
[----:B------:R-:W-:Y:S02]  /*4390*/  ISETP.GT.AND P1, PT, R3, RZ, PT ;  /* 0x000000ff0300720c */ /* 0x000fe40003f24270 */
[----:B------:R-:W-:Y:S02]  /*43a0*/  FMNMX.FTZ R6, R55, R6, !PT ;  /* 0x0000000637067209 */ /* 0x000fe40007810000 */
[----:B------:R-:W-:Y:S01]  /*43b0*/  R2UR UR6, R7 ;  /* 0x00000000070672ca */ /* 0x000fe200000e0000 */
[----:B------:R-:W1:Y:S01]  /*43c0*/  MUFU.TANH R29, R29 ;  /* 0x0000001d001d7308 */ /* 0x000e620000002400 */
[----:B0-----:R-:W-:Y:S01]  /*43d0*/  FSEL R4, R24, -INF , P1 ;  /* 0xff80000018047808 */ /* 0x001fe20000800000 */
[----:B------:R-:W0:Y:S01]  /*43e0*/  SHFL.BFLY PT, R9, R6, 0x2, 0x1f ;  /* 0x0c401f0006097f89 */ /* 0x000e2200000e0000 */
[----:B------:R-:W-:-:S05]  /*43f0*/  ISETP.GT.AND P1, PT, R3, 0x9, PT ;  /* 0x000000090300780c */ /* 0x000fca0003f24270 */
[----:B------:R-:W2:Y:S04]  /*4400*/  MUFU.TANH R12, R32 ;  /* 0x00000020000c7308 */ /* 0x000ea80000002400 */
[----:B------:R-:W-:-:S04]  /*4410*/  UIADD3 UR6, UR6, 0x28c40, URZ ;  /* 0x00028c4006067890 */ /* 0x000fc8000fffe03f */
[----:B------:R-:W3:Y:S01]  /*4420*/  MUFU.TANH R33, R33 ;  /* 0x0000002100217308 */ /* 0x000ee20000002400 */
[----:B-1----:R-:W-:Y:S01]  /*4430*/  FSEL R11, R29, -INF , P1 ;  /* 0xff8000001d0b7808 */ /* 0x002fe20000800000 */
[----:B------:R-:W-:Y:S01]  /*4440*/  UPRMT UR6, UR40, 0x654, UR6 ;  /* 0x0000065428067896 */ /* 0x000fe20008000006 */
[----:B------:R-:W-:-:S05]  /*4450*/  ISETP.GT.AND P1, PT, R3, 0x11, PT ;  /* 0x000000110300780c */ /* 0x000fca0003f24270 */
[----:B------:R-:W1:Y:S01]  /*4460*/  MUFU.TANH R36, R36 ;  /* 0x0000002400247308 */ /* 0x000e620000002400 */
[----:B0-----:R-:W-:Y:S02]  /*4470*/  FMNMX.FTZ R13, R6, R9, !PT ;  /* 0x00000009060d7209 */ /* 0x001fe40007810000 */
[----:B------:R-:W-:Y:S01]  /*4480*/  SYNCS.ARRIVE.TRANS64.RED.A1T0 RZ, [UR6], RZ ;  /* 0x000000ffffff79a7 */ /* 0x000fe20008100406 */
[----:B------:R-:W-:Y:S02]  /*4490*/  FSEL R9, R25, -INF , P2 ;  /* 0xff80000019097808 */ /* 0x000fe40001000000 */
[----:B------:R-:W-:Y:S01]  /*44a0*/  ISETP.GT.AND P2, PT, R3, 0x10, PT ;  /* 0x000000100300780c */ /* 0x000fe20003f44270 */
[----:B------:R-:W0:Y:S01]  /*44b0*/  SHFL.BFLY PT, R14, R13, 0x1, 0x1f ;  /* 0x0c201f000d0e7f89 */ /* 0x000e2200000e0000 */
[----:B------:R-:W-:Y:S01]  /*44c0*/  FMNMX.FTZ R5, R4, R9, !PT ;  /* 0x0000000904057209 */ /* 0x000fe20007810000 */
[----:B------:R-:W4:Y:S01]  /*44d0*/  MUFU.TANH R37, R37 ;  /* 0x0000002500257308 */ /* 0x000f220000002400 */
[----:B--2---:R-:W-:-:S02]  /*44e0*/  FSEL R12, R12, -INF , P2 ;  /* 0xff8000000c0c7808 */ /* 0x004fc40001000000 */
[----:B------:R-:W-:Y:S02]  /*44f0*/  FMNMX.FTZ R6, R10, R5, !PT ;  /* 0x000000050a067209 */ /* 0x000fe40007810000 */
[----:B------:R-:W-:Y:S02]  /*4500*/  ISETP.GT.AND P2, PT, R3, 0x18, PT ;  /* 0x000000180300780c */ /* 0x000fe40003f44270 */
[----:B------:R-:W-:Y:S01]  /*4510*/  FMNMX.FTZ R15, R11, R6, !PT ;  /* 0x000000060b0f7209 */ /* 0x000fe20007810000 */
[----:B------:R-:W2:Y:S03]  /*4520*/  MUFU.TANH R20, R40 ;  /* 0x0000002800147308 */ /* 0x000ea60000002400 */
[----:B------:R-:W-:-:S05]  /*4530*/  FMNMX.FTZ R6, R12, R15, !PT ;  /* 0x0000000f0c067209 */ /* 0x000fca0007810000 */
[----:B------:R-:W5:Y:S01]  /*4540*/  MUFU.TANH R41, R41 ;  /* 0x0000002900297308 */ /* 0x000f620000002400 */
[----:B0-----:R-:W-:Y:S02]  /*4550*/  FMNMX.FTZ R5, R13, R14, !PT ;  /* 0x0000000e0d057209 */ /* 0x001fe40007810000 */
[----:B---3--:R-:W-:-:S05]  /*4560*/  FSEL R13, R33, -INF , P1 ;  /* 0xff800000210d7808 */ /* 0x008fca0000800000 */
[----:B------:R-:W0:Y:S01]  /*4570*/  MUFU.TANH R44, R44 ;  /* 0x0000002c002c7308 */ /* 0x000e220000002400 */
[----:B------:R-:W-:Y:S02]  /*4580*/  ISETP.GT.AND P1, PT, R3, 0x19, PT ;  /* 0x000000190300780c */ /* 0x000fe40003f24270 */
[----:B-1----:R-:W-:Y:S02]  /*4590*/  FSEL R14, R36, -INF , P2 ;  /* 0xff800000240e7808 */ /* 0x002fe40001000000 */
[----:B------:R-:W-:Y:S02]  /*45a0*/  FMNMX.FTZ R21, R13, R6, !PT ;  /* 0x000000060d157209 */ /* 0x000fe40007810000 */
[----:B------:R-:W-:Y:S01]  /*45b0*/  ISETP.GT.AND P2, PT, R3, 0x20, PT ;  /* 0x000000200300780c */ /* 0x000fe20003f44270 */
[----:B------:R-:W1:Y:S01]  /*45c0*/  MUFU.TANH R45, R45 ;  /* 0x0000002d002d7308 */ /* 0x000e620000002400 */
[----:B----4-:R-:W-:Y:S02]  /*45d0*/  FSEL R15, R37, -INF , P1 ;  /* 0xff800000250f7808 */ /* 0x010fe40000800000 */
[----:B------:R-:W-:-:S02]  /*45e0*/  FMNMX.FTZ R6, R14, R21, !PT ;  /* 0x000000150e067209 */ /* 0x000fc40007810000 */
[----:B------:R-:W-:Y:S02]  /*45f0*/  ISETP.GT.AND P1, PT, R3, 0x21, PT ;  /* 0x000000210300780c */ /* 0x000fe40003f24270 */
[----:B--2---:R-:W-:Y:S01]  /*4600*/  FSEL R20, R20, -INF , P2 ;  /* 0xff80000014147808 */ /* 0x004fe20001000000 */
[----:B------:R-:W2:Y:S01]  /*4610*/  MUFU.TANH R26, R48 ;  /* 0x00000030001a7308 */ /* 0x000ea20000002400 */
[----:B------:R-:W-:Y:S01]  /*4620*/  FMNMX.FTZ R25, R15, R6, !PT ;  /* 0x000000060f197209 */ /* 0x000fe20007810000 */
[----:B------:R-:W-:Y:S01]  /*4630*/  BAR.SYNC.DEFER_BLOCKING 0xf, 0x100 ;  /* 0x03c4000000007b1d */ /* 0x000fe20000010000 */
[----:B------:R-:W-:Y:S02]  /*4640*/  ISETP.GT.AND P2, PT, R3, 0x28, PT ;  /* 0x000000280300780c */ /* 0x000fe40003f44270 */
[----:B-----5:R-:W-:Y:S02]  /*4650*/  FSEL R21, R41, -INF , P1 ;  /* 0xff80000029157808 */ /* 0x020fe40000800000 */
[----:B------:R-:W-:Y:S01]  /*4660*/  FMNMX.FTZ R6, R20, R25, !PT ;  /* 0x0000001914067209 */ /* 0x000fe20007810000 */
[----:B------:R-:W3:Y:S01]  /*4670*/  MUFU.TANH R49, R49 ;  /* 0x0000003100317308 */ /* 0x000ee20000002400 */
[C---:B------:R-:W-:Y:S01]  /*4680*/  FMUL.FTZ R25, R5.reuse, UR10 ;  /* 0x0000000a05197c20 */ /* 0x040fe20008410000 */
[----:B------:R-:W-:-:S02]  /*4690*/  FSETP.NEU.FTZ.AND P4, PT, R5, -INF , PT ;  /* 0xff8000000500780b */ /* 0x000fc40003f9d000 */
[----:B0-----:R-:W-:Y:S02]  /*46a0*/  FSEL R24, R44, -INF , P2 ;  /* 0xff8000002c187808 */ /* 0x001fe40001000000 */
[----:B------:R-:W-:Y:S02]  /*46b0*/  FMNMX.FTZ R29, R21, R6, !PT ;  /* 0x00000006151d7209 */ /* 0x000fe40007810000 */
[----:B------:R-:W0:Y:S01]  /*46c0*/  MUFU.TANH R52, R52 ;  /* 0x0000003400347308 */ /* 0x000e220000002400 */
[----:B------:R-:W-:Y:S02]  /*46d0*/  FSEL R32, R25, RZ, P4 ;  /* 0x000000ff19207208 */ /* 0x000fe40002000000 */
[----:B------:R-:W-:Y:S02]  /*46e0*/  ISETP.GT.AND P1, PT, R3, 0x30, PT ;  /* 0x000000300300780c */ /* 0x000fe40003f24270 */
[----:B-1----:R-:W-:Y:S01]  /*46f0*/  FSEL R25, R45, -INF , P3 ;  /* 0xff8000002d197808 */ /* 0x002fe20001800000 */
[--C-:B------:R-:W-:Y:S01]  /*4700*/  FFMA.FTZ R33, R27, UR10, -R32.reuse ;  /* 0x0000000a1b217c23 */ /* 0x100fe20008010820 */
[----:B------:R-:W-:Y:S01]  /*4710*/  FMNMX.FTZ R6, R24, R29, !PT ;  /* 0x0000001d18067209 */ /* 0x000fe20007810000 */
[----:B------:R-:W1:Y:S01]  /*4720*/  MUFU.TANH R53, R53 ;  /* 0x0000003500357308 */ /* 0x000e620000002400 */
[----:B------:R-:W-:Y:S01]  /*4730*/  ISETP.GT.AND P2, PT, R3, 0x31, PT ;  /* 0x000000310300780c */ /* 0x000fe20003f44270 */
[--C-:B------:R-:W-:Y:S01]  /*4740*/  FFMA.FTZ R36, R28, UR10, -R32.reuse ;  /* 0x0000000a1c247c23 */ /* 0x100fe20008010820 */
[----:B--2---:R-:W-:Y:S01]  /*4750*/  FSEL R26, R26, -INF , P1 ;  /* 0xff8000001a1a7808 */ /* 0x004fe20000800000 */
[--C-:B------:R-:W-:Y:S01]  /*4760*/  FFMA.FTZ R30, R30, UR10, -R32.reuse ;  /* 0x0000000a1e1e7c23 */ /* 0x100fe20008010820 */
[----:B------:R-:W-:Y:S01]  /*4770*/  FMNMX.FTZ R29, R25, R6, !PT ;  /* 0x00000006191d7209 */ /* 0x000fe20007810000 */
[--C-:B------:R-:W-:Y:S01]  /*4780*/  FFMA.FTZ R31, R31, UR10, -R32.reuse ;  /* 0x0000000a1f1f7c23 */ /* 0x100fe20008010820 */
[----:B------:R-:W-:Y:S01]  /*4790*/  ISETP.GT.AND P1, PT, R3, 0x38, PT ;  /* 0x000000380300780c */ /* 0x000fe20003f24270 */
[----:B------:R-:W-:Y:S01]  /*47a0*/  MUFU.EX2 R155, R30 ;  /* 0x0000001e009b7308 */ /* 0x000fe20000000800 */
[----:B---3--:R-:W-:Y:S01]  /*47b0*/  FSEL R27, R49, -INF , P2 ;  /* 0xff800000311b7808 */ /* 0x008fe20001000000 */
[--C-:B------:R-:W-:Y:S01]  /*47c0*/  FFMA.FTZ R34, R34, UR10, -R32.reuse ;  /* 0x0000000a22227c23 */ /* 0x100fe20008010820 */
[----:B------:R-:W-:Y:S01]  /*47d0*/  FMNMX.FTZ R6, R26, R29, !PT ;  /* 0x0000001d1a067209 */ /* 0x000fe20007810000 */
[--C-:B------:R-:W-:Y:S01]  /*47e0*/  FFMA.FTZ R35, R35, UR10, -R32.reuse ;  /* 0x0000000a23237c23 */ /* 0x100fe20008010820 */
[----:B------:R-:W-:Y:S01]  /*47f0*/  ISETP.GT.AND P2, PT, R3, 0x39, PT ;  /* 0x000000390300780c */ /* 0x000fe20003f44270 */
[--C-:B------:R-:W-:Y:S01]  /*4800*/  FFMA.FTZ R38, R38, UR10, -R32.reuse ;  /* 0x0000000a26267c23 */ /* 0x100fe20008010820 */
[----:B0-----:R-:W-:Y:S01]  /*4810*/  FSEL R3, R52, -INF , P1 ;  /* 0xff80000034037808 */ /* 0x001fe20000800000 */
[----:B------:R-:W-:Y:S01]  /*4820*/  MUFU.EX2 R33, R33 ;  /* 0x0000002100217308 */ /* 0x000fe20000000800 */
[----:B------:R-:W-:Y:S01]  /*4830*/  FMNMX.FTZ R6, R27, R6, !PT ;  /* 0x000000061b067209 */ /* 0x000fe20007810000 */
[--C-:B------:R-:W-:Y:S01]  /*4840*/  FFMA.FTZ R39, R39, UR10, -R32.reuse ;  /* 0x0000000a27277c23 */ /* 0x100fe20008010820 */
[----:B-1----:R-:W-:Y:S01]  /*4850*/  FSEL R28, R53, -INF , P2 ;  /* 0xff800000351c7808 */ /* 0x002fe20001000000 */
[--C-:B------:R-:W-:Y:S01]  /*4860*/  FFMA.FTZ R42, R42, UR10, -R32.reuse ;  /* 0x0000000a2a2a7c23 */ /* 0x100fe20008010820 */
[----:B------:R-:W-:Y:S01]  /*4870*/  FMNMX.FTZ R29, R3, R6, !PT ;  /* 0x00000006031d7209 */ /* 0x000fe20007810000 */
[--C-:B------:R-:W-:Y:S01]  /*4880*/  FFMA.FTZ R43, R43, UR10, -R32.reuse ;  /* 0x0000000a2b2b7c23 */ /* 0x100fe20008010820 */
[--C-:B------:R-:W-:Y:S01]  /*4890*/  FFMA.FTZ R46, R46, UR10, -R32.reuse ;  /* 0x0000000a2e2e7c23 */ /* 0x100fe20008010820 */
[----:B------:R-:W0:Y:S01]  /*48a0*/  MUFU.EX2 R36, R36 ;  /* 0x0000002400247308 */ /* 0x000e220000000800 */
[----:B------:R-:W-:Y:S01]  /*48b0*/  FMNMX.FTZ R29, R28, R29, !PT ;  /* 0x0000001d1c1d7209 */ /* 0x000fe20007810000 */
[--C-:B------:R-:W-:Y:S01]  /*48c0*/  FFMA.FTZ R47, R47, UR10, -R32.reuse ;  /* 0x0000000a2f2f7c23 */ /* 0x100fe20008010820 */
[--C-:B------:R-:W-:Y:S01]  /*48d0*/  FFMA.FTZ R50, R50, UR10, -R32.reuse ;  /* 0x0000000a32327c23 */ /* 0x100fe20008010820 */
[--C-:B------:R-:W-:Y:S01]  /*48e0*/  FFMA.FTZ R51, R51, UR10, -R32.reuse ;  /* 0x0000000a33337c23 */ /* 0x100fe20008010820 */
[--C-:B------:R-:W-:Y:S01]  /*48f0*/  FFMA.FTZ R54, R54, UR10, -R32.reuse ;  /* 0x0000000a36367c23 */ /* 0x100fe20008010820 */
[----:B------:R-:W1:Y:S01]  /*4900*/  SHFL.BFLY PT, R6, R29, 0x2, 0x1f ;  /* 0x0c401f001d067f89 */ /* 0x000e6200000e0000 */
[----:B------:R-:W-:Y:S01]  /*4910*/  FFMA.FTZ R32, R55, UR10, -R32 ;  /* 0x0000000a37207c23 */ /* 0x000fe20008010820 */
[----:B------:R-:W-:Y:S08]  /*4920*/  MUFU.EX2 R40, R31 ;  /* 0x0000001f00287308 */ /* 0x000ff00000000800 */
[----:B------:R-:W-:Y:S01]  /*4930*/  MUFU.EX2 R34, R34 ;  /* 0x0000002200227308 */ /* 0x000fe20000000800 */
[----:B0-----:R-:W-:-:S07]  /*4940*/  F2FP.F16.F32.PACK_AB R153, R36, R33 ;  /* 0x000000212499723e */ /* 0x001fce00000000ff */
[----:B------:R-:W0:Y:S01]  /*4950*/  MUFU.EX2 R35, R35 ;  /* 0x0000002300237308 */ /* 0x000e220000000800 */
[----:B-1----:R-:W-:-:S07]  /*4960*/  FMNMX.FTZ R30, R29, R6, !PT ;  /* 0x000000061d1e7209 */ /* 0x002fce0007810000 */
[----:B------:R-:W-:Y:S01]  /*4970*/  MUFU.EX2 R38, R38 ;  /* 0x0000002600267308 */ /* 0x000fe20000000800 */
[----:B------:R-:W1:Y:S07]  /*4980*/  SHFL.BFLY PT, R29, R30, 0x1, 0x1f ;  /* 0x0c201f001e1d7f89 */ /* 0x000e6e00000e0000 */
[----:B------:R-:W2:Y:S01]  /*4990*/  MUFU.EX2 R39, R39 ;  /* 0x0000002700277308 */ /* 0x000ea20000000800 */
[----:B0-----:R-:W-:-:S07]  /*49a0*/  F2FP.F16.F32.PACK_AB R157, R35, R34 ;  /* 0x00000022239d723e */ /* 0x001fce00000000ff */
[----:B------:R-:W-:Y:S08]  /*49b0*/  MUFU.EX2 R42, R42 ;  /* 0x0000002a002a7308 */ /* 0x000ff00000000800 */
[----:B------:R0:W-:Y:S01]  /*49c0*/  MUFU.EX2 R31, R32 ;  /* 0x00000020001f7308 */ /* 0x0001e20000000800 */
[----:B--2---:R-:W-:Y:S02]  /*49d0*/  F2FP.F16.F32.PACK_AB R159, R39, R38 ;  /* 0x00000026279f723e */ /* 0x004fe400000000ff */
[----:B-1----:R-:W-:Y:S01]  /*49e0*/  FMNMX.FTZ R6, R30, R29, !PT ;  /* 0x0000001d1e067209 */ /* 0x002fe20007810000 */
[----:B------:R-:W-:-:S03]  /*49f0*/  FADD.FTZ R30, R33, R36 ;  /* 0x00000024211e7221 */ /* 0x000fc60000010000 */
[C---:B------:R-:W-:Y:S01]  /*4a00*/  FSETP.NEU.FTZ.AND P1, PT, R6.reuse, -INF , PT ;  /* 0xff8000000600780b */ /* 0x040fe20003f3d000 */
[----:B------:R-:W-:Y:S01]  /*4a10*/  FMUL.FTZ R29, R6, UR10 ;  /* 0x0000000a061d7c20 */ /* 0x000fe20008410000 */
[----:B------:R-:W-:Y:S01]  /*4a20*/  FADD.FTZ R41, R155, R30 ;  /* 0x0000001e9b297221 */ /* 0x000fe20000010000 */
[----:B------:R-:W1:Y:S01]  /*4a30*/  MUFU.EX2 R43, R43 ;  /* 0x0000002b002b7308 */ /* 0x000e620000000800 */
[C---:B------:R-:W-:Y:S02]  /*4a40*/  F2FP.F16.F32.PACK_AB R155, R40.reuse, R155 ;  /* 0x0000009b289b723e */ /* 0x040fe400000000ff */
[----:B------:R-:W-:Y:S01]  /*4a50*/  FSEL R29, R29, RZ, P1 ;  /* 0x000000ff1d1d7208 */ /* 0x000fe20000800000 */
[----:B------:R-:W-:-:S04]  /*4a60*/  FADD.FTZ R41, R40, R41 ;  /* 0x0000002928297221 */ /* 0x000fc80000010000 */
        /* <DEDUP_REMOVED lines=14> */
[----:B------:R-:W2:Y:S01]  /*4b50*/  MUFU.EX2 R9, R9 ;  /* 0x0000000900097308 */ /* 0x000ea20000000800 */
[--C-:B------:R-:W-:Y:S01]  /*4b60*/  FFMA.FTZ R27, R27, UR10, -R29.reuse ;  /* 0x0000000a1b1b7c23 */ /* 0x100fe2000801081d */
[--C-:B------:R-:W-:Y:S01]  /*4b70*/  FFMA.FTZ R3, R3, UR10, -R29.reuse ;  /* 0x0000000a03037c23 */ /* 0x100fe2000801081d */
[----:B------:R-:W-:Y:S01]  /*4b80*/  FFMA.FTZ R28, R28, UR10, -R29 ;  /* 0x0000000a1c1c7c23 */ /* 0x000fe2000801081d */
[----:B0-----:R-:W-:Y:S01]  /*4b90*/  FADD.FTZ R32, R34, R41 ;  /* 0x0000002922207221 */ /* 0x001fe20000010000 */
[----:B-1----:R-:W-:-:S03]  /*4ba0*/  F2FP.F16.F32.PACK_AB R161, R43, R42 ;  /* 0x0000002a2ba1723e */ /* 0x002fc600000000ff */
[----:B------:R-:W0:Y:S08]  /*4bb0*/  MUFU.EX2 R10, R10 ;  /* 0x0000000a000a7308 */ /* 0x000e300000000800 */
[----:B------:R-:W1:Y:S01]  /*4bc0*/  MUFU.EX2 R11, R11 ;  /* 0x0000000b000b7308 */ /* 0x000e620000000800 */
[----:B--2---:R-:W-:Y:S01]  /*4bd0*/  FADD.FTZ R37, R4, R9 ;  /* 0x0000000904257221 */ /* 0x004fe20000010000 */
[----:B------:R-:W-:-:S06]  /*4be0*/  F2FP.F16.F32.PACK_AB R152, R9, R4 ;  /* 0x000000040998723e */ /* 0x000fcc00000000ff */
[----:B------:R-:W2:Y:S01]  /*4bf0*/  MUFU.EX2 R12, R12 ;  /* 0x0000000c000c7308 */ /* 0x000ea20000000800 */
[----:B0-----:R-:W-:Y:S01]  /*4c00*/  FADD.FTZ R30, R10, R37 ;  /* 0x000000250a1e7221 */ /* 0x001fe20000010000 */
[----:B------:R-:W-:-:S04]  /*4c10*/  FADD.FTZ R37, R35, R32 ;  /* 0x0000002023257221 */ /* 0x000fc80000010000 */
[----:B------:R-:W-:Y:S02]  /*4c20*/  FADD.FTZ R32, R38, R37 ;  /* 0x0000002526207221 */ /* 0x000fe40000010000 */
[----:B------:R-:W0:Y:S01]  /*4c30*/  MUFU.EX2 R13, R13 ;  /* 0x0000000d000d7308 */ /* 0x000e220000000800 */
[----:B-1----:R-:W-:Y:S01]  /*4c40*/  FADD.FTZ R29, R11, R30 ;  /* 0x0000001e0b1d7221 */ /* 0x002fe20000010000 */
[----:B------:R-:W-:Y:S01]  /*4c50*/  FADD.FTZ R33, R39, R32 ;  /* 0x0000002027217221 */ /* 0x000fe20000010000 */
[----:B------:R-:W-:-:S03]  /*4c60*/  F2FP.F16.F32.PACK_AB R154, R11, R10 ;  /* 0x0000000a0b9a723e */ /* 0x000fc600000000ff */
[----:B------:R-:W-:Y:S02]  /*4c70*/  FADD.FTZ R32, R42, R33 ;  /* 0x000000212a207221 */ /* 0x000fe40000010000 */
[----:B------:R-:W1:Y:S01]  /*4c80*/  MUFU.EX2 R14, R14 ;  /* 0x0000000e000e7308 */ /* 0x000e620000000800 */
[----:B--2---:R-:W-:Y:S01]  /*4c90*/  FADD.FTZ R30, R12, R29 ;  /* 0x0000001d0c1e7221 */ /* 0x004fe20000010000 */
[----:B------:R-:W-:Y:S01]  /*4ca0*/  FADD.FTZ R33, R43, R32 ;  /* 0x000000202b217221 */ /* 0x000fe20000010000 */
[----:B------:R2:W-:Y:S05]  /*4cb0*/  STSM.16.M88.4 [R19+0x26800], R152 ;  /* 0x0268009813007844 */ /* 0x0005ea0000000200 */
[----:B------:R-:W3:Y:S01]  /*4cc0*/  MUFU.EX2 R15, R15 ;  /* 0x0000000f000f7308 */ /* 0x000ee20000000800 */
[C---:B0-----:R-:W-:Y:S01]  /*4cd0*/  FADD.FTZ R29, R13.reuse, R30 ;  /* 0x0000001e0d1d7221 */ /* 0x041fe20000010000 */
[----:B------:R-:W-:-:S06]  /*4ce0*/  F2FP.F16.F32.PACK_AB R156, R13, R12 ;  /* 0x0000000c0d9c723e */ /* 0x000fcc00000000ff */
[----:B------:R-:W0:Y:S01]  /*4cf0*/  MUFU.EX2 R20, R20 ;  /* 0x0000001400147308 */ /* 0x000e220000000800 */
[----:B-1----:R-:W-:-:S07]  /*4d00*/  FADD.FTZ R30, R14, R29 ;  /* 0x0000001d0e1e7221 */ /* 0x002fce0000010000 */
[----:B------:R-:W1:Y:S01]  /*4d10*/  MUFU.EX2 R21, R21 ;  /* 0x0000001500157308 */ /* 0x000e620000000800 */
[C---:B---3--:R-:W-:Y:S01]  /*4d20*/  FADD.FTZ R29, R15.reuse, R30 ;  /* 0x0000001e0f1d7221 */ /* 0x048fe20000010000 */
[----:B------:R-:W-:-:S05]  /*4d30*/  F2FP.F16.F32.PACK_AB R158, R15, R14 ;  /* 0x0000000e0f9e723e */ /* 0x000fca00000000ff */
[----:B------:R2:W-:Y:S01]  /*4d40*/  STSM.16.M88.4 [R184], R156 ;  /* 0x0000009cb8007844 */ /* 0x0005e20000000200 */
        /* <DEDUP_REMOVED lines=8> */
[----:B0-----:R-:W-:-:S07]  /*4dd0*/  FADD.FTZ R4, R24, R9 ;  /* 0x0000000918047221 */ /* 0x001fce0000010000 */
[----:B------:R-:W-:Y:S01]  /*4de0*/  MUFU.EX2 R50, R50 ;  /* 0x0000003200327308 */ /* 0x000fe20000000800 */
[C---:B-1----:R-:W-:Y:S01]  /*4df0*/  F2FP.F16.F32.PACK_AB R163, R47.reuse, R46 ;  /* 0x0000002e2fa3723e */ /* 0x042fe200000000ff */
[----:B------:R-:W-:-:S06]  /*4e00*/  FADD.FTZ R47, R47, R10 ;  /* 0x0000000a2f2f7221 */ /* 0x000fcc0000010000 */
[----:B------:R-:W0:Y:S01]  /*4e10*/  MUFU.EX2 R51, R51 ;  /* 0x0000003300337308 */ /* 0x000e220000000800 */
[C---:B---3--:R-:W-:Y:S01]  /*4e20*/  F2FP.F16.F32.PACK_AB R162, R25.reuse, R24 ;  /* 0x0000001819a2723e */ /* 0x048fe200000000ff */
[----:B------:R-:W-:-:S04]  /*4e30*/  FADD.FTZ R25, R25, R4 ;  /* 0x0000000419197221 */ /* 0x000fc80000010000 */
[----:B------:R2:W-:Y:S02]  /*4e40*/  STSM.16.M88.4 [R22], R160 ;  /* 0x000000a016007844 */ /* 0x0005e40000000200 */
[----:B------:R-:W-:Y:S08]  /*4e50*/  MUFU.EX2 R26, R26 ;  /* 0x0000001a001a7308 */ /* 0x000ff00000000800 */
[----:B------:R-:W1:Y:S01]  /*4e60*/  MUFU.EX2 R27, R27 ;  /* 0x0000001b001b7308 */ /* 0x000e620000000800 */
[----:B0-----:R-:W-:Y:S01]  /*4e70*/  F2FP.F16.F32.PACK_AB R165, R51, R50 ;  /* 0x0000003233a5723e */ /* 0x001fe200000000ff */
[----:B------:R-:W-:-:S04]  /*4e80*/  FADD.FTZ R50, R50, R47 ;  /* 0x0000002f32327221 */ /* 0x000fc80000010000 */
[----:B------:R-:W-:Y:S02]  /*4e90*/  FADD.FTZ R51, R51, R50 ;  /* 0x0000003233337221 */ /* 0x000fe40000010000 */
[----:B------:R-:W0:Y:S08]  /*4ea0*/  MUFU.EX2 R54, R54 ;  /* 0x0000003600367308 */ /* 0x000e300000000800 */
[----:B------:R-:W-:Y:S01]  /*4eb0*/  MUFU.EX2 R3, R3 ;  /* 0x0000000300037308 */ /* 0x000fe20000000800 */
[----:B-1----:R-:W-:Y:S01]  /*4ec0*/  F2FP.F16.F32.PACK_AB R164, R27, R26 ;  /* 0x0000001a1ba4723e */ /* 0x002fe200000000ff */
[----:B------:R-:W-:-:S04]  /*4ed0*/  FADD.FTZ R26, R26, R25 ;  /* 0x000000191a1a7221 */ /* 0x000fc80000010000 */
[----:B------:R-:W-:Y:S02]  /*4ee0*/  FADD.FTZ R26, R27, R26 ;  /* 0x0000001a1b1a7221 */ /* 0x000fe40000010000 */
[----:B------:R-:W1:Y:S01]  /*4ef0*/  MUFU.EX2 R28, R28 ;  /* 0x0000001c001c7308 */ /* 0x000e620000000800 */
[----:B0-----:R-:W-:Y:S01]  /*4f00*/  F2FP.F16.F32.PACK_AB R167, R31, R54 ;  /* 0x000000361fa7723e */ /* 0x001fe200000000ff */
[----:B------:R-:W-:-:S04]  /*4f10*/  FADD.FTZ R4, R54, R51 ;  /* 0x0000003336047221 */ /* 0x000fc80000010000 */
[----:B------:R-:W-:Y:S01]  /*4f20*/  FADD.FTZ R4, R31, R4 ;  /* 0x000000041f047221 */ /* 0x000fe20000010000 */
[----:B-1----:R-:W-:Y:S01]  /*4f30*/  F2FP.F16.F32.PACK_AB R166, R28, R3 ;  /* 0x000000031ca6723e */ /* 0x002fe200000000ff */
[----:B------:R-:W-:-:S04]  /*4f40*/  FADD.FTZ R3, R3, R26 ;  /* 0x0000001a03037221 */ /* 0x000fc80000010000 */
[----:B------:R2:W-:Y:S01]  /*4f50*/  STSM.16.M88.4 [R23], R164 ;  /* 0x000000a417007844 */ /* 0x0005e20000000200 */
[----:B------:R-:W-:Y:S01]  /*4f60*/  FADD.FTZ R3, R28, R3 ;  /* 0x000000031c037221 */ /* 0x000fe20000010000 */
[----:B------:R-:W-:Y:S06]  /*4f70*/  @!P0 BRA `(.L_x_7267) ;  /* 0x0000000000048947 */ /* 0x000fec0003800000 */
[----:B------:R-:W-:Y:S01]  /*4f80*/  BPT.TRAP 0x1 ;  /* 0x000000040000795c */ /* 0x000fe20000300000 */
.L_x_7267:
[----:B------:R0:W1:Y:S01]  /*4f90*/  SYNCS.PHASECHK.TRANS64.TRYWAIT P1, [R7+URZ+0x28c50], R8 ;  /* 0x028c5008070075a7 */ /* 0x000062000802017f */
[----:B------:R-:W-:Y:S05]  /*4fa0*/  @!P0 BRA `(.L_x_7268) ;  /* 0x0000000000048947 */ /* 0x000fea0003800000 */
[----:B------:R-:W-:Y:S01]  /*4fb0*/  BPT.TRAP 0x1 ;  /* 0x000000040000795c */ /* 0x000fe20000300000 */
.L_x_7268:
[----:B-1----:R-:W-:Y:S05]  /*4fc0*/  @P1 BRA `(.L_x_7269) ;  /* 0x0000000000081947 */ /* 0x002fea0003800000 */
[----:B------:R-:W1:Y:S02]  /*4fd0*/  SYNCS.PHASECHK.TRANS64.TRYWAIT P1, [R7+URZ+0x28c50], R8 ;  /* 0x028c5008070075a7 */ /* 0x000e64000802017f */
[----:B-1----:R-:W-:Y:S05]  /*4fe0*/  @!P1 BRA `(.L_x_7270) ;  /* 0x000000b800709947 */ /* 0x002fea0003800000 */
.L_x_7269:
        /* <DEDUP_REMOVED lines=34> */
.L_x_7271:
[----:B------:R-:W-:Y:S01]  /*5210*/  UISETP.NE.AND UP0, UPT, UR49, URZ, UPT ;  /* 0x0000003f3100728c */ /* 0x000fe2000bf05270 */
[----:B------:R-:W-:Y:S01]  /*5220*/  R2UR UR18, R7 ;  /* 0x00000000071272ca */ /* 0x000fe200000e0000 */
[----:B------:R-:W-:Y:S01]  /*5230*/  UMOV UR11, UR44 ;  /* 0x0000002c000b7c82 */ /* 0x000fe20008000000 */
[----:B------:R-:W-:Y:S02]  /*5240*/  UIMAD UR14, UR48, UR14, -UR15 ;  /* 0x0000000e300e72a4 */ /* 0x000fe4000f8e0a0f */
[----:B------:R-:W-:-:S06]  /*5250*/  UIADD3 UR21, UR52, -0x2, URZ ;  /* 0xfffffffe34157890 */ /* 0x000fcc000fffe03f */
[----:B------:R-:W-:Y:S01]  /*5260*/  @UP0 ULDC UR6, c[0x0][0x44c] ;  /* 0x0001130000060ab9 */ /* 0x000fe20000000800 */
[----:B------:R-:W-:Y:S01]  /*5270*/  @UP0 ULDC UR19, c[0x0][0x450] ;  /* 0x0001140000130ab9 */ /* 0x000fe20000000800 */
[----:B------:R-:W-:Y:S02]  /*5280*/  UIMAD.WIDE.U32 UR6, UR44, UR6, URZ ;  /* 0x000000062c0672a5 */ /* 0x000fe4000f8e003f */
[----:B------:R-:W-:Y:S02]  /*5290*/  UIADD3 UR6, UR18, 0x28c60, URZ ;  /* 0x00028c6012067890 */ /* 0x000fe4000fffe03f */
[----:B------:R-:W-:Y:S02]  /*52a0*/  @UP0 USHF.R.U32.HI UR11, URZ, UR19, UR7 ;  /* 0x000000133f0b0299 */ /* 0x000fe40008011607 */
[----:B------:R-:W-:Y:S02]  /*52b0*/  UPRMT UR6, UR40, 0x654, UR6 ;  /* 0x0000065428067896 */ /* 0x000fe40008000006 */
[----:B------:R-:W-:-:S04]  /*52c0*/  UIADD3 UR14, UR14, UR11, URZ ;  /* 0x0000000b0e0e7290 */ /* 0x000fc8000fffe03f */
[----:B------:R-:W-:-:S03]  /*52d0*/  USHF.R.S32.HI UR7, URZ, 0x1f, UR14 ;  /* 0x0000001f3f077899 */ /* 0x000fc6000801140e */
[----:B------:R-:W-:Y:S01]  /*52e0*/  SYNCS.ARRIVE.TRANS64.RED.A1T0 RZ, [UR6], RZ ;  /* 0x000000ffffff79a7 */ /* 0x000fe20008100406 */
[----:B------:R-:W-:-:S04]  /*52f0*/  ULEA.HI UR7, UR7, UR14, URZ, 0x6 ;  /* 0x0000000e07077291 */ /* 0x000fc8000f8f303f */
[----:B------:R-:W-:-:S04]  /*5300*/  USHF.R.S32.HI UR7, URZ, 0x6, UR7 ;  /* 0x000000063f077899 */ /* 0x000fc80008011407 */
[----:B------:R-:W-:-:S04]  /*5310*/  UISETP.LT.AND UP0, UPT, URZ, UR7, UPT ;  /* 0x000000073f00728c */ /* 0x000fc8000bf01270 */
[----:B------:R-:W-:-:S04]  /*5320*/  USEL UR20, URZ, UR7, !UP0 ;  /* 0x000000073f147287 */ /* 0x000fc8000c000000 */
[----:B------:R-:W-:-:S06]  /*5330*/  UISETP.GE.AND UP0, UPT, UR21, UR20, UPT ;  /* 0x000000141500728c */ /* 0x000fcc000bf06270 */
[----:B------:R-:W-:-:S13]  /*5340*/  PLOP3.LUT P1, PT, PT, PT, UP0, 0x80, 0x0 ;  /* 0x000000000000781c */ /* 0x000fda0003f2f008 */
[----:B------:R-:W-:Y:S05]  /*5350*/  @!P1 BRA `(.L_x_7272) ;  /* 0x0000002000a49947 */ /* 0x000fea0003800000 */
[----:B01----:R-:W-:Y:S01]  /*5360*/  MOV R8, R5 ;  /* 0x0000000500087202 */ /* 0x003fe20000000f00 */
[----:B------:R-:W-:Y:S01]  /*5370*/  IMAD.MOV.U32 R9, RZ, RZ, R6 ;  /* 0x000000ffff097224 */ /* 0x000fe200078e0006 */
[----:B------:R-:W-:Y:S01]  /*5380*/  UMOV UR24, UR38 ;  /* 0x0000002600187c82 */ /* 0x000fe20008000000 */
[----:B------:R-:W-:Y:S01]  /*5390*/  ULDC UR25, c[0x0][0x288] ;  /* 0x0000a20000197ab9 */ /* 0x000fe20000000800 */
[----:B------:R-:W-:Y:S01]  /*53a0*/  ULDC UR26, c[0x0][0x9d8] ;  /* 0x00027600001a7ab9 */ /* 0x000fe20000000800 */
[----:B------:R-:W-:-:S05]  /*53b0*/  ULDC UR22, c[0x0][0x988] ;  /* 0x0002620000167ab9 */ /* 0x000fca0000000800 */
.L_x_7283:
[----:B------:R-:W-:-:S04]  /*53c0*/  UIADD3 UR38, UR24, 0x1, URZ ;  /* 0x0000000118267890 */ /* 0x000fc8000fffe03f */
[----:B------:R-:W-:-:S04]  /*53d0*/  UISETP.NE.AND UP0, UPT, UR38, 0x2, UPT ;  /* 0x000000022600788c */ /* 0x000fc8000bf05270 */
[----:B------:R-:W-:Y:S02]  /*53e0*/  USEL UR6, URZ, 0x1, UP0 ;  /* 0x000000013f067887 */ /* 0x000fe40008000000 */
[----:B------:R-:W-:Y:S02]  /*53f0*/  USEL UR38, UR38, URZ, UP0 ;  /* 0x0000003f26267287 */ /* 0x000fe40008000000 */
[----:B------:R-:W-:Y:S01]  /*5400*/  ULOP3.LUT UR37, UR37, UR6, URZ, 0x3c, !UPT ;  /* 0x0000000625257292 */ /* 0x000fe2000f8e3c3f */
[----:B0--3--:R-:W-:Y:S11]  /*5410*/  @!P0 BRA `(.L_x_7273) ;  /* 0x0000000000048947 */ /* 0x009ff60003800000 */
[----:B------:R-:W-:Y:S01]  /*5420*/  BPT.TRAP 0x1 ;  /* 0x000000040000795c */ /* 0x000fe20000300000 */
.L_x_7273:
[----:B------:R-:W-:Y:S01]  /*5430*/  ULEA UR23, UR38, UR42, 0x3 ;  /* 0x0000002a26177291 */ /* 0x000fe2000f8e183f */
[----:B------:R-:W-:-:S05]  /*5440*/  IMAD.U32 R7, RZ, RZ, UR37 ;  /* 0x00000025ff077e24 */ /* 0x000fca000f8e00ff */
[----:B------:R-:W-:-:S04]  /*5450*/  SHF.L.U32 R7, R7, 0x1f, RZ ;  /* 0x0000001f07077819 */ /* 0x000fc800000006ff */
[----:B------:R0:W1:Y:S01]  /*5460*/  SYNCS.PHASECHK.TRANS64.TRYWAIT P1, [UR23+0x28c30], R7 ;  /* 0x028c3007ff0075a7 */ /* 0x0000620008020157 */
[----:B------:R-:W-:Y:S05]  /*5470*/  @!P0 BRA `(.L_x_7274) ;  /* 0x0000000000048947 */ /* 0x000fea0003800000 */
[----:B------:R-:W-:Y:S01]  /*5480*/  BPT.TRAP 0x1 ;  /* 0x000000040000795c */ /* 0x000fe20000300000 */
.L_x_7274:
[----:B-1----:R-:W-:Y:S05]  /*5490*/  @P1 BRA `(.L_x_7275) ;  /* 0x0000000000081947 */ /* 0x002fea0003800000 */
[----:B------:R-:W1:Y:S02]  /*54a0*/  SYNCS.PHASECHK.TRANS64.TRYWAIT P1, [UR23+0x28c30], R7 ;  /* 0x028c3007ff0075a7 */ /* 0x000e640008020157 */
[----:B-1----:R-:W-:Y:S05]  /*54b0*/  @!P1 BRA `(.L_x_7276) ;  /* 0x000000b400509947 */ /* 0x002fea0003800000 */
.L_x_7275:
[----:B------:R-:W-:Y:S01]  /*54c0*/  R2UR UR18, R0 ;  /* 0x00000000001272ca */ /* 0x000fe200000e0000 */
[----:B--2---:R-:W-:Y:S01]  /*54d0*/  WARPGROUP.ARRIVE ;  /* 0x00000000000079c5 */ /* 0x004fe20000000000 */
        /* <DEDUP_REMOVED lines=21> */
.L_x_7277:
[----:B------:R-:W-:Y:S01]  /*5630*/  UISETP.NE.AND UP0, UPT, UR49, URZ, UPT ;  /* 0x0000003f3100728c */ /* 0x000fe2000bf05270 */
[----:B------:R-:W-:Y:S02]  /*5640*/  VIADD R10, R185, UR44 ;  /* 0x0000002cb90a7c36 */ /* 0x000fe40008000000 */
[----:B-1----:R-:W-:Y:S01]  /*5650*/  FMUL.FTZ R6, R162, UR26 ;  /* 0x0000001aa2067c20 */ /* 0x002fe20008410000 */
[----:B------:R-:W1:Y:S01]  /*5660*/  LDC R15, c[0x0][0x2f0] ;  /* 0x0000bc00ff0f7b82 */ /* 0x000e620000000800 */
[----:B------:R-:W-:Y:S01]  /*5670*/  FMUL.FTZ R154, R154, UR26 ;  /* 0x0000001a9a9a7c20 */ /* 0x000fe20008410000 */
[----:B------:R-:W-:Y:S01]  /*5680*/  IMAD.MOV.U32 R162, RZ, RZ, R10 ;  /* 0x000000ffffa27224 */ /* 0x000fe200078e000a */
[----:B------:R-:W-:Y:S01]  /*5690*/  PLOP3.LUT P1, PT, PT, PT, UP0, 0x80, 0x0 ;  /* 0x000000000000781c */ /* 0x000fe20003f2f008 */
[----:B------:R-:W-:Y:S01]  /*56a0*/  FMUL.FTZ R155, R155, UR26 ;  /* 0x0000001a9b9b7c20 */ /* 0x000fe20008410000 */
[----:B------:R-:W-:Y:S01]  /*56b0*/  PLOP3.LUT P2, PT, PT, PT, UP0, 0x80, 0x0 ;  /* 0x000000000000781c */ /* 0x000fe20003f4f008 */
[----:B------:R-:W-:Y:S01]  /*56c0*/  FMUL.FTZ R158, R158, UR26 ;  /* 0x0000001a9e9e7c20 */ /* 0x000fe20008410000 */
[----:B------:R-:W2:Y:S01]  /*56d0*/  MUFU.TANH R154, R154 ;  /* 0x0000009a009a7308 */ /* 0x000ea20000002400 */
[----:B------:R-:W-:Y:S01]  /*56e0*/  @UP0 ULDC UR6, c[0x0][0x44c] ;  /* 0x0001130000060ab9 */ /* 0x000fe20000000800 */
[----:B------:R-:W-:Y:S01]  /*56f0*/  FMUL.FTZ R159, R159, UR26 ;  /* 0x0000001a9f9f7c20 */ /* 0x000fe20008410000 */
[----:B------:R-:W-:Y:S01]  /*5700*/  FMUL.FTZ R163, R163, UR26 ;  /* 0x0000001aa3a37c20 */ /* 0x000fe20008410000 */
[----:B------:R-:W-:Y:S01]  /*5710*/  FMUL.FTZ R191, R153, UR26 ;  /* 0x0000001a99bf7c20 */ /* 0x000fe20008410000 */
[----:B------:R-:W-:Y:S01]  /*5720*/  FMUL.FTZ R5, R152, UR26 ;  /* 0x0000001a98057c20 */ /* 0x000fe20008410000 */
[----:B------:R-:W-:Y:S01]  /*5730*/  FMUL.FTZ R167, R167, UR26 ;  /* 0x0000001aa7a77c20 */ /* 0x000fe20008410000 */
[----:B------:R-:W-:Y:S01]  /*5740*/  FMUL.FTZ R170, R170, UR26 ;  /* 0x0000001aaaaa7c20 */ /* 0x000fe20008410000 */
[----:B------:R-:W3:Y:S01]  /*5750*/  MUFU.TANH R155, R155 ;  /* 0x0000009b009b7308 */ /* 0x000ee20000002400 */
[----:B------:R-:W-:Y:S01]  /*5760*/  @P1 IMAD.HI.U32 R11, R10, UR6, RZ ;  /* 0x000000060a0b1c27 */ /* 0x000fe2000f8e00ff */
[----:B------:R-:W-:-:S03]  /*5770*/  @UP0 ULDC UR6, c[0x0][0x450] ;  /* 0x0001140000060ab9 */ /* 0x000fc60000000800 */
[----:B------:R-:W-:Y:S01]  /*5780*/  FMUL.FTZ R171, R171, UR26 ;  /* 0x0000001aabab7c20 */ /* 0x000fe20008410000 */
[----:B------:R-:W-:Y:S01]  /*5790*/  FMUL.FTZ R174, R174, UR26 ;  /* 0x0000001aaeae7c20 */ /* 0x000fe20008410000 */
[----:B------:R-:W-:Y:S01]  /*57a0*/  FMUL.FTZ R175, R175, UR26 ;  /* 0x0000001aafaf7c20 */ /* 0x000fe20008410000 */
[----:B------:R-:W-:Y:S01]  /*57b0*/  @P2 SHF.R.U32.HI R162, RZ, UR6, R11 ;  /* 0x00000006ffa22c19 */ /* 0x000fe2000801160b */
[----:B------:R-:W-:Y:S01]  /*57c0*/  UMOV UR6, 0xffffffc0 ;  /* 0xffffffc000067882 */ /* 0x000fe20000000000 */
[----:B------:R-:W-:Y:S01]  /*57d0*/  FMUL.FTZ R11, R166, UR26 ;  /* 0x0000001aa60b7c20 */ /* 0x000fe20008410000 */
[----:B------:R-:W-:Y:S01]  /*57e0*/  UIMAD UR6, UR21, UR6, 0x1 ;  /* 0x00000001150674a4 */ /* 0x000fe2000f8e0206 */
[----:B------:R-:W4:Y:S01]  /*57f0*/  MUFU.TANH R158, R158 ;  /* 0x0000009e009e7308 */ /* 0x000f220000002400 */
[----:B------:R-:W5:Y:S01]  /*5800*/  SHFL.IDX PT, R13, R162, 0x1, 0x1c1f ;  /* 0x003c1f00a20d7f89 */ /* 0x000f6200000e0000 */
[----:B------:R-:W-:Y:S01]  /*5810*/  FMUL.FTZ R178, R178, UR26 ;  /* 0x0000001ab2b27c20 */ /* 0x000fe20008410000 */
[----:B------:R-:W-:Y:S01]  /*5820*/  FMUL.FTZ R179, R179, UR26 ;  /* 0x0000001ab3b37c20 */ /* 0x000fe20008410000 */
[----:B------:R-:W-:Y:S01]  /*5830*/  FMUL.FTZ R182, R182, UR26 ;  /* 0x0000001ab6b67c20 */ /* 0x000fe20008410000 */
[----:B------:R-:W-:Y:S01]  /*5840*/  IADD3 R166, -R2, UR6, RZ ;  /* 0x0000000602a67c10 */ /* 0x000fe2000fffe1ff */
[----:B------:R-:W-:Y:S01]  /*5850*/  FMUL.FTZ R183, R183, UR26 ;  /* 0x0000001ab7b77c20 */ /* 0x000fe20008410000 */
[----:B------:R-:W-:Y:S01]  /*5860*/  FMUL.FTZ R157, R157, UR26 ;  /* 0x0000001a9d9d7c20 */ /* 0x000fe20008410000 */
[----:B------:R-:W0:Y:S01]  /*5870*/  MUFU.TANH R12, R159 ;  /* 0x0000009f000c7308 */ /* 0x000e220000002400 */
[----:B------:R-:W-:Y:S01]  /*5880*/  FMUL.FTZ R160, R160, UR26 ;  /* 0x0000001aa0a07c20 */ /* 0x000fe20008410000 */
[----:B-1----:R-:W-:-:S02]  /*5890*/  IMAD R166, R15, UR48, R166 ;  /* 0x000000300fa67c24 */ /* 0x002fc4000f8e02a6 */
        /* <DEDUP_REMOVED lines=12> */
[----:B------:R-:W-:Y:S01]  /*5960*/  UMOV UR10, UR22 ;  /* 0x00000016000a7c82 */ /* 0x000fe20008000000 */
[----:B------:R2:W1:Y:S01]  /*5970*/  MUFU.TANH R153, R163 ;  /* 0x000000a300997308 */ /* 0x0004620000002400 */
[----:B-----5:R-:W-:Y:S01]  /*5980*/  IADD3 R10, R13, -UR25, R166 ;  /* 0x800000190d0a7c10 */ /* 0x020fe2000fffe0a6 */
[----:B------:R-:W-:-:S03]  /*5990*/  UIADD3 UR6, UR23, 0x28c40, URZ ;  /* 0x00028c4017067890 */ /* 0x000fc6000fffe03f */
[C---:B------:R-:W-:Y:S01]  /*59a0*/  ISETP.GT.AND P1, PT, R10.reuse, RZ, PT ;  /* 0x000000ff0a00720c */ /* 0x040fe20003f24270 */
[----:B------:R-:W-:Y:S01]  /*59b0*/  UPRMT UR6, UR40, 0x654, UR6 ;  /* 0x0000065428067896 */ /* 0x000fe20008000006 */
[----:B------:R-:W-:Y:S01]  /*59c0*/  ISETP.GT.AND P2, PT, R10, 0x1, PT ;  /* 0x000000010a00780c */ /* 0x000fe20003f44270 */
[----:B------:R-:W5:Y:S01]  /*59d0*/  MUFU.TANH R152, R11 ;  /* 0x0000000b00987308 */ /* 0x000f620000002400 */
[----:B--2---:R-:W-:Y:S02]  /*59e0*/  FSEL R163, R154, -INF , P1 ;  /* 0xff8000009aa37808 */ /* 0x004fe40000800000 */
[C---:B------:R-:W-:Y:S02]  /*59f0*/  ISETP.GT.AND P1, PT, R10.reuse, 0x8, PT ;  /* 0x000000080a00780c */ /* 0x040fe40003f24270 */
[----:B---3--:R-:W-:Y:S02]  /*5a00*/  FSEL R159, R155, -INF , P2 ;  /* 0xff8000009b9f7808 */ /* 0x008fe40001000000 */
[----:B------:R-:W-:Y:S01]  /*5a10*/  FMNMX.FTZ R6, R163, R8, !PT ;  /* 0x00000008a3067209 */ /* 0x000fe20007810000 */
[----:B------:R2:W3:Y:S01]  /*5a20*/  MUFU.TANH R21, R167 ;  /* 0x000000a700157308 */ /* 0x0004e20000002400 */
[----:B------:R-:W-:Y:S01]  /*5a30*/  ISETP.GT.AND P2, PT, R10, 0x9, PT ;  /* 0x000000090a00780c */ /* 0x000fe20003f44270 */
[----:B------:R-:W-:Y:S01]  /*5a40*/  SYNCS.ARRIVE.TRANS64.RED.A1T0 RZ, [UR6], RZ ;  /* 0x000000ffffff79a7 */ /* 0x000fe20008100406 */
[----:B----4-:R-:W-:-:S02]  /*5a50*/  FSEL R155, R158, -INF , P1 ;  /* 0xff8000009e9b7808 */ /* 0x010fc40000800000 */
[----:B------:R-:W-:Y:S02]  /*5a60*/  FMNMX.FTZ R6, R159, R6, !PT ;  /* 0x000000069f067209 */ /* 0x000fe40007810000 */
[----:B------:R-:W-:Y:S01]  /*5a70*/  ISETP.GT.AND P1, PT, R10, 0x10, PT ;  /* 0x000000100a00780c */ /* 0x000fe20003f24270 */
[----:B------:R-:W4:Y:S01]  /*5a80*/  MUFU.TANH R20, R170 ;  /* 0x000000aa00147308 */ /* 0x000f220000002400 */
[----:B0-----:R-:W-:Y:S01]  /*5a90*/  FSEL R158, R12, -INF , P2 ;  /* 0xff8000000c9e7808 */ /* 0x001fe20001000000 */
[----:B--2---:R-:W-:Y:S01]  /*5aa0*/  FMUL.FTZ R167, R156, UR26 ;  /* 0x0000001a9ca77c20 */ /* 0x004fe20008410000 */
[----:B------:R-:W-:Y:S02]  /*5ab0*/  FMNMX.FTZ R11, R155, R6, !PT ;  /* 0x000000069b0b7209 */ /* 0x000fe40007810000 */
[----:B------:R-:W-:Y:S02]  /*5ac0*/  ISETP.GT.AND P2, PT, R10, 0x11, PT ;  /* 0x000000110a00780c */ /* 0x000fe40003f44270 */
[----:B-1----:R-:W-:Y:S01]  /*5ad0*/  FSEL R154, R14, -INF , P1 ;  /* 0xff8000000e9a7808 */ /* 0x002fe20000800000 */
[----:B------:R-:W0:Y:S01]  /*5ae0*/  MUFU.TANH R15, R171 ;  /* 0x000000ab000f7308 */ /* 0x000e220000002400 */
[----:B------:R-:W-:-:S02]  /*5af0*/  FMNMX.FTZ R11, R158, R11, !PT ;  /* 0x0000000b9e0b7209 */ /* 0x000fc40007810000 */
[----:B------:R-:W-:Y:S02]  /*5b00*/  ISETP.GT.AND P1, PT, R10, 0x18, PT ;  /* 0x000000180a00780c */ /* 0x000fe40003f24270 */
[----:B------:R-:W-:Y:S02]  /*5b10*/  FSEL R153, R153, -INF , P2 ;  /* 0xff80000099997808 */ /* 0x000fe40001000000 */
[----:B------:R-:W-:Y:S01]  /*5b20*/  FMNMX.FTZ R6, R154, R11, !PT ;  /* 0x0000000b9a067209 */ /* 0x000fe20007810000 */
[----:B------:R-:W1:Y:S01]  /*5b30*/  MUFU.TANH R174, R174 ;  /* 0x000000ae00ae7308 */ /* 0x000e620000002400 */
[----:B------:R-:W-:Y:S02]  /*5b40*/  ISETP.GT.AND P2, PT, R10, 0x19, PT ;  /* 0x000000190a00780c */ /* 0x000fe40003f44270 */
[----:B-----5:R-:W-:Y:S02]  /*5b50*/  FSEL R152, R152, -INF , P1 ;  /* 0xff80000098987808 */ /* 0x020fe40000800000 */
[----:B------:R-:W-:-:S02]  /*5b60*/  FMNMX.FTZ R11, R153, R6, !PT ;  /* 0x00000006990b7209 */ /* 0x000fc40007810000 */
[----:B------:R-:W-:Y:S01]  /*5b70*/  ISETP.GT.AND P1, PT, R10, 0x20, PT ;  /* 0x000000200a00780c */ /* 0x000fe20003f24270 */
[----:B------:R-:W2:Y:S01]  /*5b80*/  MUFU.TANH R175, R175 ;  /* 0x000000af00af7308 */ /* 0x000ea20000002400 */
[----:B---3--:R-:W-:Y:S02]  /*5b90*/  FSEL R21, R21, -INF , P2 ;  /* 0xff80000015157808 */ /* 0x008fe40001000000 */
[----:B------:R-:W-:Y:S02]  /*5ba0*/  FMNMX.FTZ R6, R152, R11, !PT ;  /* 0x0000000b98067209 */ /* 0x000fe40007810000 */
[----:B------:R-:W-:Y:S02]  /*5bb0*/  ISETP.GT.AND P2, PT, R10, 0x21, PT ;  /* 0x000000210a00780c */ /* 0x000fe40003f44270 */
[----:B----4-:R-:W-:Y:S01]  /*5bc0*/  FSEL R20, R20, -INF , P1 ;  /* 0xff80000014147808 */ /* 0x010fe20000800000 */
[----:B------:R-:W3:Y:S01]  /*5bd0*/  MUFU.TANH R13, R178 ;  /* 0x000000b2000d7308 */ /* 0x000ee20000002400 */
[----:B------:R-:W-:-:S02]  /*5be0*/  FMNMX.FTZ R11, R21, R6, !PT ;  /* 0x00000006150b7209 */ /* 0x000fc40007810000 */
[----:B------:R-:W-:Y:S02]  /*5bf0*/  ISETP.GT.AND P1, PT, R10, 0x28, PT ;  /* 0x000000280a00780c */ /* 0x000fe40003f24270 */
[----:B0-----:R-:W-:Y:S02]  /*5c00*/  FSEL R15, R15, -INF , P2 ;  /* 0xff8000000f0f7808 */ /* 0x001fe40001000000 */
[----:B------:R-:W-:Y:S01]  /*5c10*/  FMNMX.FTZ R6, R20, R11, !PT ;  /* 0x0000000b14067209 */ /* 0x000fe20007810000 */
[----:B------:R-:W0:Y:S01]  /*5c20*/  MUFU.TANH R179, R179 ;  /* 0x000000b300b37308 */ /* 0x000e220000002400 */
[----:B------:R-:W-:Y:S02]  /*5c30*/  ISETP.GT.AND P2, PT, R10, 0x29, PT ;  /* 0x000000290a00780c */ /* 0x000fe40003f44270 */
[----:B-1----:R-:W-:Y:S02]  /*5c40*/  FSEL R14, R174, -INF , P1 ;  /* 0xff800000ae0e7808 */ /* 0x002fe40000800000 */
[----:B------:R-:W-:-:S02]  /*5c50*/  FMNMX.FTZ R11, R15, R6, !PT ;  /* 0x000000060f0b7209 */ /* 0x000fc40007810000 */
[----:B------:R-:W-:Y:S01]  /*5c60*/  ISETP.GT.AND P1, PT, R10, 0x30, PT ;  /* 0x000000300a00780c */ /* 0x000fe20003f24270 */
[----:B------:R-:W1:Y:S01]  /*5c70*/  MUFU.TANH R182, R182 ;  /* 0x000000b600b67308 */ /* 0x000e620000002400 */
[----:B--2---:R-:W-:Y:S02]  /*5c80*/  FSEL R6, R175, -INF , P2 ;  /* 0xff800000af067808 */ /* 0x004fe40001000000 */
[----:B------:R-:W-:Y:S02]  /*5c90*/  FMNMX.FTZ R11, R14, R11, !PT ;  /* 0x0000000b0e0b7209 */ /* 0x000fe40007810000 */
[----:B------:R-:W-:Y:S02]  /*5ca0*/  ISETP.GT.AND P2, PT, R10, 0x31, PT ;  /* 0x000000310a00780c */ /* 0x000fe40003f44270 */
[----:B---3--:R-:W-:Y:S01]  /*5cb0*/  FSEL R13, R13, -INF , P1 ;  /* 0xff8000000d0d7808 */ /* 0x008fe20000800000 */
[----:B------:R-:W2:Y:S01]  /*5cc0*/  MUFU.TANH R183, R183 ;  /* 0x000000b700b77308 */ /* 0x000ea20000002400 */
[----:B------:R-:W-:-:S02]  /*5cd0*/  FMNMX.FTZ R12, R6, R11, !PT ;  /* 0x0000000b060c7209 */ /* 0x000fc40007810000 */
[----:B------:R-:W-:Y:S02]  /*5ce0*/  ISETP.GT.AND P1, PT, R10, 0x38, PT ;  /* 0x000000380a00780c */ /* 0x000fe40003f24270 */
[----:B0-----:R-:W-:Y:S02]  /*5cf0*/  FSEL R11, R179, -INF , P2 ;  /* 0xff800000b30b7808 */ /* 0x001fe40001000000 */
[----:B------:R-:W-:Y:S01]  /*5d00*/  FMNMX.FTZ R156, R13, R12, !PT ;  /* 0x0000000c0d9c7209 */ /* 0x000fe20007810000 */
[----:B------:R-:W0:Y:S01]  /*5d10*/  MUFU.TANH R5, R5 ;  /* 0x0000000500057308 */ /* 0x000e220000002400 */
[----:B-1----:R-:W-:Y:S02]  /*5d20*/  FSEL R12, R182, -INF , P1 ;  /* 0xff800000b60c7808 */ /* 0x002fe40000800000 */
[----:B------:R-:W-:Y:S02]  /*5d30*/  FMNMX.FTZ R171, R11, R156, !PT ;  /* 0x0000009c0bab7209 */ /* 0x000fe40007810000 */
[----:B------:R-:W-:-:S02]  /*5d40*/  ISETP.GT.AND P2, PT, R10, 0x39, PT ;  /* 0x000000390a00780c */ /* 0x000fc40003f44270 */
[----:B------:R-:W-:Y:S01]  /*5d50*/  FMNMX.FTZ R171, R12, R171, !PT ;  /* 0x000000ab0cab7209 */ /* 0x000fe20007810000 */
[----:B------:R-:W1:Y:S01]  /*5d60*/  MUFU.TANH R191, R191 ;  /* 0x000000bf00bf7308 */ /* 0x000e620000002400 */
[----:B--2---:R-:W-:-:S04]  /*5d70*/  FSEL R10, R183, -INF , P2 ;  /* 0xff800000b70a7808 */ /* 0x004fc80001000000 */
[----:B------:R-:W-:Y:S02]  /*5d80*/  FMNMX.FTZ R156, R10, R171, !PT ;  /* 0x000000ab0a9c7209 */ /* 0x000fe40007810000 */
[----:B------:R-:W2:Y:S01]  /*5d90*/  SHFL.IDX PT, R171, R162, RZ, 0x1c1f ;  /* 0x001c1fffa2ab7589 */ /* 0x000ea200000e0000 */
[----:B------:R-:W3:Y:S03]  /*5da0*/  MUFU.TANH R167, R167 ;  /* 0x000000a700a77308 */ /* 0x000ee60000002400 */
[----:B------:R-:W4:Y:S05]  /*5db0*/  SHFL.BFLY PT, R175, R156, 0x2, 0x1f ;  /* 0x0c401f009caf7f89 */ /* 0x000f2a00000e0000 */
[----:B------:R2:W5:Y:S08]  /*5dc0*/  MUFU.TANH R174, R157 ;  /* 0x0000009d00ae7308 */ /* 0x0005700000002400 */
[----:B------:R3:W5:Y:S01]  /*5dd0*/  MUFU.TANH R178, R160 ;  /* 0x000000a000b27308 */ /* 0x0007620000002400 */
[----:B--2---:R-:W-:-:S07]  /*5de0*/  IADD3 R157, R171, -UR25, R166 ;  /* 0x80000019ab9d7c10 */ /* 0x004fce000fffe0a6 */
[----:B------:R-:W2:Y:S01]  /*5df0*/  MUFU.TANH R161, R161 ;  /* 0x000000a100a17308 */ /* 0x000ea20000002400 */
[C---:B------:R-:W-:Y:S02]  /*5e00*/  ISETP.GT.AND P1, PT, R157.reuse, RZ, PT ;  /* 0x000000ff9d00720c */ /* 0x040fe40003f24270 */
[----:B----4-:R-:W-:Y:S02]  /*5e10*/  FMNMX.FTZ R175, R156, R175, !PT ;  /* 0x000000af9caf7209 */ /* 0x010fe40007810000 */
[----:B------:R-:W-:-:S03]  /*5e20*/  ISETP.GT.AND P2, PT, R157, 0x1, PT ;  /* 0x000000019d00780c */ /* 0x000fc60003f44270 */
[----:B------:R4:W2:Y:S01]  /*5e30*/  MUFU.TANH R179, R164 ;  /* 0x000000a400b37308 */ /* 0x0008a20000002400 */
[----:B0-----:R-:W-:Y:S01]  /*5e40*/  FSEL R156, R5, -INF , P1 ;  /* 0xff800000059c7808 */ /* 0x001fe20000800000 */
[----:B------:R-:W0:Y:S01]  /*5e50*/  SHFL.BFLY PT, R170, R175, 0x1, 0x1f ;  /* 0x0c201f00afaa7f89 */ /* 0x000e2200000e0000 */
[----:B------:R-:W-:Y:S02]  /*5e60*/  ISETP.GT.AND P1, PT, R157, 0x8, PT ;  /* 0x000000089d00780c */ /* 0x000fe40003f24270 */
[----:B-1----:R-:W-:Y:S02]  /*5e70*/  FSEL R191, R191, -INF , P2 ;  /* 0xff800000bfbf7808 */ /* 0x002fe40001000000 */
[----:B------:R-:W-:Y:S01]  /*5e80*/  FMNMX.FTZ R162, R156, R9, !PT ;  /* 0x000000099ca27209 */ /* 0x000fe20007810000 */
[----:B------:R-:W1:Y:S01]  /*5e90*/  MUFU.TANH R165, R165 ;  /* 0x000000a500a57308 */ /* 0x000e620000002400 */
[----:B------:R-:W-:Y:S02]  /*5ea0*/  ISETP.GT.AND P2, PT, R157, 0x9, PT ;  /* 0x000000099d00780c */ /* 0x000fe40003f44270 */
[----:B---3--:R-:W-:-:S02]  /*5eb0*/  FSEL R160, R167, -INF , P1 ;  /* 0xff800000a7a07808 */ /* 0x008fc40000800000 */
[----:B------:R-:W-:Y:S02]  /*5ec0*/  FMNMX.FTZ R5, R191, R162, !PT ;  /* 0x000000a2bf057209 */ /* 0x000fe40007810000 */
[C---:B------:R-:W-:Y:S01]  /*5ed0*/  ISETP.GT.AND P1, PT, R157.reuse, 0x10, PT ;  /* 0x000000109d00780c */ /* 0x040fe20003f24270 */
[----:B------:R-:W3:Y:S01]  /*5ee0*/  MUFU.TANH R182, R168 ;  /* 0x000000a800b67308 */ /* 0x000ee20000002400 */
[----:B-----5:R-:W-:Y:S02]  /*5ef0*/  FSEL R162, R174, -INF , P2 ;  /* 0xff800000aea27808 */ /* 0x020fe40001000000 */
[----:B------:R-:W-:Y:S02]  /*5f00*/  FMNMX.FTZ R5, R160, R5, !PT ;  /* 0x00000005a0057209 */ /* 0x000fe40007810000 */
[----:B------:R-:W-:Y:S02]  /*5f10*/  ISETP.GT.AND P2, PT, R157, 0x11, PT ;  /* 0x000000119d00780c */ /* 0x000fe40003f44270 */
[----:B----4-:R-:W-:Y:S01]  /*5f20*/  FSEL R164, R178, -INF , P1 ;  /* 0xff800000b2a47808 */ /* 0x010fe20000800000 */
[----:B------:R4:W5:Y:S01]  /*5f30*/  MUFU.TANH R171, R169 ;  /* 0x000000a900ab7308 */ /* 0x0009620000002400 */
[----:B------:R-:W-:-:S02]  /*5f40*/  FMNMX.FTZ R5, R162, R5, !PT ;  /* 0x00000005a2057209 */ /* 0x000fc40007810000 */
[----:B------:R-:W-:Y:S02]  /*5f50*/  ISETP.GT.AND P1, PT, R157, 0x18, PT ;  /* 0x000000189d00780c */ /* 0x000fe40003f24270 */
[----:B--2---:R-:W-:Y:S02]  /*5f60*/  FSEL R166, R161, -INF , P2 ;  /* 0xff800000a1a67808 */ /* 0x004fe40001000000 */
[----:B------:R-:W-:Y:S01]  /*5f70*/  FMNMX.FTZ R5, R164, R5, !PT ;  /* 0x00000005a4057209 */ /* 0x000fe20007810000 */
[----:B------:R-:W2:Y:S01]  /*5f80*/  MUFU.TANH R172, R172 ;  /* 0x000000ac00ac7308 */ /* 0x000ea20000002400 */
[----:B------:R-:W-:Y:S02]  /*5f90*/  ISETP.GT.AND P2, PT, R157, 0x19, PT ;  /* 0x000000199d00780c */ /* 0x000fe40003f44270 */
[----:B----4-:R-:W-:Y:S02]  /*5fa0*/  FSEL R169, R179, -INF , P1 ;  /* 0xff800000b3a97808 */ /* 0x010fe40000800000 */
[----:B------:R-:W-:-:S02]  /*5fb0*/  FMNMX.FTZ R168, R166, R5, !PT ;  /* 0x00000005a6a87209 */ /* 0x000fc40007810000 */
[----:B------:R-:W-:Y:S01]  /*5fc0*/  ISETP.GT.AND P1, PT, R157, 0x20, PT ;  /* 0x000000209d00780c */ /* 0x000fe20003f24270 */
[----:B------:R3:W4:Y:S01]  /*5fd0*/  MUFU.TANH R167, R173 ;  /* 0x000000ad00a77308 */ /* 0x0007220000002400 */
[----:B-1----:R-:W-:Y:S02]  /*5fe0*/  FSEL R174, R165, -INF , P2 ;  /* 0xff800000a5ae7808 */ /* 0x002fe40001000000 */
[----:B------:R-:W-:Y:S02]  /*5ff0*/  FMNMX.FTZ R161, R169, R168, !PT ;  /* 0x000000a8a9a17209 */ /* 0x000fe40007810000 */
[----:B0-----:R-:W-:Y:S02]  /*6000*/  FMNMX.FTZ R5, R175, R170, !PT ;  /* 0x000000aaaf057209 */ /* 0x001fe40007810000 */
[----:B------:R-:W-:Y:S01]  /*6010*/  ISETP.GT.AND P2, PT, R157, 0x21, PT ;  /* 0x000000219d00780c */ /* 0x000fe20003f44270 */
[----:B------:R0:W1:Y:S01]  /*6020*/  MUFU.TANH R178, R176 ;  /* 0x000000b000b27308 */ /* 0x0000620000002400 */
[----:B---3--:R-:W-:-:S02]  /*6030*/  FSEL R173, R182, -INF , P1 ;  /* 0xff800000b6ad7808 */ /* 0x008fc40000800000 */
        /* <DEDUP_REMOVED lines=8> */
[----:B------:R2:W5:Y:S01]  /*60c0*/  MUFU.TANH R165, R180 ;  /* 0x000000b400a57308 */ /* 0x0005620000002400 */
[----:B------:R-:W-:Y:S02]  /*60d0*/  ISETP.GT.AND P1, PT, R157, 0x30, PT ;  /* 0x000000309d00780c */ /* 0x000fe40003f24270 */
[----:B----4-:R-:W-:Y:S02]  /*60e0*/  FSEL R171, R167, -INF , P2 ;  /* 0xff800000a7ab7808 */ /* 0x010fe40001000000 */
[----:B0-----:R-:W-:Y:S02]  /*60f0*/  FMNMX.FTZ R176, R170, R161, !PT ;  /* 0x000000a1aab07209 */ /* 0x001fe40007810000 */
[----:B------:R-:W-:Y:S01]  /*6100*/  ISETP.GT.AND P2, PT, R157, 0x31, PT ;  /* 0x000000319d00780c */ /* 0x000fe20003f44270 */
[----:B------:R-:W0:Y:S01]  /*6110*/  MUFU.TANH R181, R181 ;  /* 0x000000b500b57308 */ /* 0x000e220000002400 */
[----:B-1----:R-:W-:Y:S01]  /*6120*/  FSEL R172, R178, -INF , P1 ;  /* 0xff800000b2ac7808 */ /* 0x002fe20000800000 */
[----:B--2---:R-:W-:Y:S01]  /*6130*/  FMUL.FTZ R180, R5, UR10 ;  /* 0x0000000a05b47c20 */ /* 0x004fe20008410000 */
[----:B------:R-:W-:-:S02]  /*6140*/  FMNMX.FTZ R161, R171, R176, !PT ;  /* 0x000000b0aba17209 */ /* 0x000fc40007810000 */
[----:B------:R-:W-:Y:S02]  /*6150*/  ISETP.GT.AND P3, PT, R157, 0x38, PT ;  /* 0x000000389d00780c */ /* 0x000fe40003f64270 */
[----:B---3--:R-:W-:Y:S02]  /*6160*/  FSEL R175, R177, -INF , P2 ;  /* 0xff800000b1af7808 */ /* 0x008fe40001000000 */
[----:B------:R-:W-:Y:S02]  /*6170*/  FMNMX.FTZ R178, R172, R161, !PT ;  /* 0x000000a1acb27209 */ /* 0x000fe40007810000 */
[----:B------:R-:W-:Y:S02]  /*6180*/  ISETP.GT.AND P1, PT, R157, 0x39, PT ;  /* 0x000000399d00780c */ /* 0x000fe40003f24270 */
[----:B-----5:R-:W-:Y:S02]  /*6190*/  FSEL R176, R165, -INF , P3 ;  /* 0xff800000a5b07808 */ /* 0x020fe40001800000 */
[----:B------:R-:W-:-:S02]  /*61a0*/  FMNMX.FTZ R157, R175, R178, !PT ;  /* 0x000000b2af9d7209 */ /* 0x000fc40007810000 */
[----:B0-----:R-:W-:Y:S02]  /*61b0*/  FSEL R177, R181, -INF , P1 ;  /* 0xff800000b5b17808 */ /* 0x001fe40000800000 */
[----:B------:R-:W-:Y:S02]  /*61c0*/  FMNMX.FTZ R178, R176, R157, !PT ;  /* 0x0000009db0b27209 */ /* 0x000fe40007810000 */
[----:B------:R-:W-:Y:S02]  /*61d0*/  FSETP.NEU.FTZ.AND P4, PT, R5, -INF , PT ;  /* 0xff8000000500780b */ /* 0x000fe40003f9d000 */
[----:B------:R-:W-:Y:S02]  /*61e0*/  FMNMX.FTZ R161, R177, R178, !PT ;  /* 0x000000b2b1a17209 */ /* 0x000fe40007810000 */
[----:B------:R-:W-:Y:S02]  /*61f0*/  FSEL R180, R180, RZ, P4 ;  /* 0x000000ffb4b47208 */ /* 0x000fe40002000000 */
[----:B------:R-:W-:Y:S01]  /*6200*/  IADD3 R181, -R18, RZ, RZ ;  /* 0x000000ff12b57210 */ /* 0x000fe20007ffe1ff */
[----:B------:R-:W0:Y:S02]  /*6210*/  SHFL.BFLY PT, R192, R161, 0x2, 0x1f ;  /* 0x0c401f00a1c07f89 */ /* 0x000e2400000e0000 */
[--C-:B------:R-:W-:Y:S01]  /*6220*/  FFMA.FTZ R182, R159, UR10, -R180.reuse ;  /* 0x0000000a9fb67c23 */ /* 0x100fe200080108b4 */
[--C-:B------:R-:W-:Y:S01]  /*6230*/  FFMA.FTZ R159, R152, UR10, -R180.reuse ;  /* 0x0000000a989f7c23 */ /* 0x100fe200080108b4 */
[--C-:B------:R-:W-:Y:S01]  /*6240*/  FFMA.FTZ R179, R163, UR10, -R180.reuse ;  /* 0x0000000aa3b37c23 */ /* 0x100fe200080108b4 */
[--C-:B------:R-:W-:Y:S01]  /*6250*/  FFMA.FTZ R163, R14, UR10, -R180.reuse ;  /* 0x0000000a0ea37c23 */ /* 0x100fe200080108b4 */
[--C-:B------:R-:W-:Y:S01]  /*6260*/  FFMA.FTZ R14, R6, UR10, -R180.reuse ;  /* 0x0000000a060e7c23 */ /* 0x100fe200080108b4 */
[--C-:B------:R-:W-:Y:S01]  /*6270*/  FFMA.FTZ R178, R153, UR10, -R180.reuse ;  /* 0x0000000a99b27c23 */ /* 0x100fe200080108b4 */
[----:B------:R-:W-:Y:S01]  /*6280*/  FSEL R153, R5, RZ, P4 ;  /* 0x000000ff05997208 */ /* 0x000fe20002000000 */
[--C-:B------:R-:W-:Y:S01]  /*6290*/  FFMA.FTZ R165, R13, UR10, -R180.reuse ;  /* 0x0000000a0da57c23 */ /* 0x100fe200080108b4 */
[--C-:B------:R-:W-:Y:S01]  /*62a0*/  FFMA.FTZ R194, R11, UR10, -R180.reuse ;  /* 0x0000000a0bc27c23 */ /* 0x100fe200080108b4 */
[----:B------:R-:W-:Y:S01]  /*62b0*/  MUFU.EX2 R179, R179 ;  /* 0x000000b300b37308 */ /* 0x000fe20000000800 */
[----:B------:R-:W-:Y:S01]  /*62c0*/  FFMA.FTZ R157, R154, UR10, -R180 ;  /* 0x0000000a9a9d7c23 */ /* 0x000fe200080108b4 */
[----:B------:R-:W-:Y:S01]  /*62d0*/  FADD.FTZ R153, -R153, R8 ;  /* 0x0000000899997221 */ /* 0x000fe20000010100 */
[--C-:B------:R-:W-:Y:S01]  /*62e0*/  FFMA.FTZ R155, R155, UR10, -R180.reuse ;  /* 0x0000000a9b9b7c23 */ /* 0x100fe200080108b4 */
[--C-:B------:R-:W-:Y:S01]  /*62f0*/  FFMA.FTZ R158, R158, UR10, -R180.reuse ;  /* 0x0000000a9e9e7c23 */ /* 0x100fe200080108b4 */
[--C-:B------:R-:W-:Y:S01]  /*6300*/  FFMA.FTZ R167, R12, UR10, -R180.reuse ;  /* 0x0000000a0ca77c23 */ /* 0x100fe200080108b4 */
[----:B------:R-:W-:Y:S01]  /*6310*/  FMUL.FTZ R153, R153, UR10 ;  /* 0x0000000a99997c20 */ /* 0x000fe20008410000 */
[--C-:B------:R-:W-:Y:S01]  /*6320*/  FFMA.FTZ R10, R10, UR10, -R180.reuse ;  /* 0x0000000a0a0a7c23 */ /* 0x100fe200080108b4 */
[----:B------:R-:W-:Y:S01]  /*6330*/  MUFU.EX2 R182, R182 ;  /* 0x000000b600b67308 */ /* 0x000fe20000000800 */
[----:B0-----:R-:W-:Y:S01]  /*6340*/  FMNMX.FTZ R152, R161, R192, !PT ;  /* 0x000000c0a1987209 */ /* 0x001fe20007810000 */
[--C-:B------:R-:W-:Y:S01]  /*6350*/  FFMA.FTZ R192, R21, UR10, -R180.reuse ;  /* 0x0000000a15c07c23 */ /* 0x100fe200080108b4 */
[--C-:B------:R-:W-:Y:S01]  /*6360*/  FFMA.FTZ R161, R20, UR10, -R180.reuse ;  /* 0x0000000a14a17c23 */ /* 0x100fe200080108b4 */
[----:B------:R-:W-:-:S04]  /*6370*/  FFMA.FTZ R20, R15, UR10, -R180 ;  /* 0x0000000a0f147c23 */ /* 0x000fc800080108b4 */
[----:B------:R-:W-:Y:S01]  /*6380*/  MUFU.EX2 R155, R155 ;  /* 0x0000009b009b7308 */ /* 0x000fe20000000800 */
[----:B------:R-:W0:Y:S07]  /*6390*/  SHFL.BFLY PT, R21, R152, 0x1, 0x1f ;  /* 0x0c201f0098157f89 */ /* 0x000e2e00000e0000 */
[----:B------:R-:W-:Y:S08]  /*63a0*/  MUFU.EX2 R158, R158 ;  /* 0x0000009e009e7308 */ /* 0x000ff00000000800 */
[----:B------:R-:W-:Y:S08]  /*63b0*/  MUFU.EX2 R157, R157 ;  /* 0x0000009d009d7308 */ /* 0x000ff00000000800 */
[----:B------:R-:W-:Y:S01]  /*63c0*/  MUFU.EX2 R178, R178 ;  /* 0x000000b200b27308 */ /* 0x000fe20000000800 */
[----:B0-----:R-:W-:-:S04]  /*63d0*/  FMNMX.FTZ R6, R152, R21, !PT ;  /* 0x0000001598067209 */ /* 0x001fc80007810000 */
[C---:B------:R-:W-:Y:S01]  /*63e0*/  FSETP.NEU.FTZ.AND P1, PT, R6.reuse, -INF , PT ;  /* 0xff8000000600780b */ /* 0x040fe20003f3d000 */
[C---:B------:R-:W-:Y:S02]  /*63f0*/  FMUL.FTZ R13, R6.reuse, UR10 ;  /* 0x0000000a060d7c20 */ /* 0x040fe40008410000 */
[----:B------:R-:W-:Y:S01]  /*6400*/  MUFU.EX2 R159, R159 ;  /* 0x0000009f009f7308 */ /* 0x000fe20000000800 */
[----:B------:R-:W-:Y:S02]  /*6410*/  FSEL R8, R6, RZ, P1 ;  /* 0x000000ff06087208 */ /* 0x000fe40000800000 */
[----:B------:R-:W-:Y:S02]  /*6420*/  FSEL R11, R13, RZ, P1 ;  /* 0x000000ff0d0b7208 */ /* 0x000fe40000800000 */
[----:B------:R-:W-:Y:S01]  /*6430*/  ISETP.NE.AND P1, PT, R2, R181, PT ;  /* 0x000000b50200720c */ /* 0x000fe20003f25270 */
[----:B------:R-:W-:Y:S01]  /*6440*/  FADD.FTZ R9, -R8, R9 ;  /* 0x0000000908097221 */ /* 0x000fe20000010100 */
[----:B------:R-:W-:-:S02]  /*6450*/  IMAD.U32 R181, RZ, RZ, UR24 ;  /* 0x00000018ffb57e24 */ /* 0x000fc4000f8e00ff */
[--C-:B------:R-:W-:Y:S01]  /*6460*/  FFMA.FTZ R152, R156, UR10, -R11.reuse ;  /* 0x0000000a9c987c23 */ /* 0x100fe2000801080b */
[--C-:B------:R-:W-:Y:S01]  /*6470*/  FFMA.FTZ R13, R191, UR10, -R11.reuse ;  /* 0x0000000abf0d7c23 */ /* 0x100fe2000801080b */
[----:B------:R-:W-:Y:S01]  /*6480*/  FMUL.FTZ R9, R9, UR10 ;  /* 0x0000000a09097c20 */ /* 0x000fe20008410000 */
[----:B------:R-:W0:Y:S01]  /*6490*/  MUFU.EX2 R8, R153 ;  /* 0x0000009900087308 */ /* 0x000e220000000800 */
        /* <DEDUP_REMOVED lines=12> */
[----:B------:R-:W-:-:S03]  /*6560*/  FFMA.FTZ R177, R177, UR10, -R11 ;  /* 0x0000000ab1b17c23 */ /* 0x000fc6000801080b */
[----:B------:R-:W1:Y:S01]  /*6570*/  MUFU.EX2 R9, R9 ;  /* 0x0000000900097308 */ /* 0x000e620000000800 */
[----:B0-----:R-:W-:Y:S01]  /*6580*/  FFMA.FTZ R153, R8, R4, R179 ;  /* 0x0000000408997223 */ /* 0x001fe200000100b3 */
[----:B------:R-:W-:Y:S02]  /*6590*/  @!P1 IMAD R4, R181, 0x40, R16 ;  /* 0x00000040b5049824 */ /* 0x000fe400078e0210 */
[-C--:B------:R-:W-:Y:S01]  /*65a0*/  FMUL.FTZ R26, R26, R8.reuse ;  /* 0x000000081a1a7220 */ /* 0x080fe20000410000 */
[-C--:B------:R-:W-:Y:S01]  /*65b0*/  FMUL.FTZ R27, R27, R8.reuse ;  /* 0x000000081b1b7220 */ /* 0x080fe20000410000 */
[----:B------:R-:W-:Y:S01]  /*65c0*/  FADD.FTZ R166, R182, R153 ;  /* 0x00000099b6a67221 */ /* 0x000fe20000010000 */
[-C--:B------:R-:W-:Y:S01]  /*65d0*/  FMUL.FTZ R30, R30, R8.reuse ;  /* 0x000000081e1e7220 */ /* 0x080fe20000410000 */
[----:B------:R-:W-:Y:S01]  /*65e0*/  @!P1 LEA R4, R4, UR42, 0x2 ;  /* 0x0000002a04049c11 */ /* 0x000fe2000f8e10ff */
[----:B------:R-:W0:Y:S01]  /*65f0*/  MUFU.EX2 R13, R13 ;  /* 0x0000000d000d7308 */ /* 0x000e220000000800 */
[----:B------:R-:W-:Y:S01]  /*6600*/  FADD.FTZ R153, R155, R166 ;  /* 0x000000a69b997221 */ /* 0x000fe20000010000 */
[C---:B------:R-:W-:Y:S01]  /*6610*/  F2FP.F16.F32.PACK_AB R155, R158.reuse, R155 ;  /* 0x0000009b9e9b723e */ /* 0x040fe200000000ff */
[-C--:B------:R-:W-:Y:S01]  /*6620*/  FMUL.FTZ R31, R31, R8.reuse ;  /* 0x000000081f1f7220 */ /* 0x080fe20000410000 */
[----:B------:R-:W-:Y:S01]  /*6630*/  @!P1 STS [R4+0x28820], R8 ;  /* 0x0288200804009388 */ /* 0x000fe20000000800 */
[----:B------:R-:W-:Y:S01]  /*6640*/  FADD.FTZ R166, R158, R153 ;  /* 0x000000999ea67221 */ /* 0x000fe20000010000 */
[-C--:B------:R-:W-:Y:S01]  /*6650*/  FMUL.FTZ R34, R34, R8.reuse ;  /* 0x0000000822227220 */ /* 0x080fe20000410000 */
[----:B------:R-:W-:Y:S01]  /*6660*/  FMUL.FTZ R35, R35, R8 ;  /* 0x0000000823237220 */ /* 0x000fe20000410000 */
[----:B------:R-:W2:Y:S01]  /*6670*/  MUFU.EX2 R154, R154 ;  /* 0x0000009a009a7308 */ /* 0x000ea20000000800 */
[----:B-1----:R-:W-:Y:S01]  /*6680*/  FFMA.FTZ R164, R9, R3, R152 ;  /* 0x0000000309a47223 */ /* 0x002fe20000010098 */
[----:B------:R-:W-:Y:S01]  /*6690*/  FFMA.FTZ R3, R171, UR10, -R11 ;  /* 0x0000000aab037c23 */ /* 0x000fe2000801080b */
[----:B------:R-:W-:Y:S01]  /*66a0*/  FADD.FTZ R153, R157, R166 ;  /* 0x000000a69d997221 */ /* 0x000fe20000010000 */
[----:B------:R1:W-:Y:S01]  /*66b0*/  @!P1 STS [R4+0x28800], R9 ;  /* 0x0288000904009388 */ /* 0x0003e20000000800 */
[----:B------:R-:W-:Y:S01]  /*66c0*/  F2FP.F16.F32.PACK_AB R157, R178, R157 ;  /* 0x0000009db29d723e */ /* 0x000fe200000000ff */
[----:B------:R-:W-:Y:S01]  /*66d0*/  FMUL.FTZ R24, R24, R9 ;  /* 0x0000000918187220 */ /* 0x000fe20000410000 */
[----:B------:R-:W-:Y:S01]  /*66e0*/  FADD.FTZ R166, R178, R153 ;  /* 0x00000099b2a67221 */ /* 0x000fe20000010000 */
[----:B------:R-:W3:Y:S01]  /*66f0*/  MUFU.EX2 R15, R15 ;  /* 0x0000000f000f7308 */ /* 0x000ee20000000800 */
[----:B0-----:R-:W-:Y:S01]  /*6700*/  FADD.FTZ R171, R13, R164 ;  /* 0x000000a40dab7221 */ /* 0x001fe20000010000 */
[----:B------:R-:W-:Y:S01]  /*6710*/  FFMA.FTZ R164, R172, UR10, -R11 ;  /* 0x0000000aaca47c23 */ /* 0x000fe2000801080b */
[----:B------:R-:W-:Y:S01]  /*6720*/  F2FP.F16.F32.PACK_AB R153, R182, R179 ;  /* 0x000000b3b699723e */ /* 0x000fe200000000ff */
[-C--:B------:R-:W-:Y:S01]  /*6730*/  FMUL.FTZ R25, R25, R9.reuse ;  /* 0x0000000919197220 */ /* 0x080fe20000410000 */
[----:B------:R-:W-:Y:S01]  /*6740*/  F2FP.F16.F32.PACK_AB R152, R13, R152 ;  /* 0x000000980d98723e */ /* 0x000fe200000000ff */
[-C--:B------:R-:W-:Y:S01]  /*6750*/  FMUL.FTZ R28, R28, R9.reuse ;  /* 0x000000091c1c7220 */ /* 0x080fe20000410000 */
[-C--:B------:R-:W-:Y:S01]  /*6760*/  FMUL.FTZ R29, R29, R9.reuse ;  /* 0x000000091d1d7220 */ /* 0x080fe20000410000 */
        /* <DEDUP_REMOVED lines=9> */
[C---:B---3--:R-:W-:Y:S01]  /*6800*/  FADD.FTZ R171, R15.reuse, R168 ;  /* 0x000000a80fab7221 */ /* 0x048fe20000010000 */
        /* <DEDUP_REMOVED lines=24> */
[----:B---3--:R-:W-:Y:S01]  /*6990*/  FADD.FTZ R168, R12, R171 ;  /* 0x000000ab0ca87221 */ /* 0x008fe20000010000 */
[----:B------:R-:W-:Y:S01]  /*69a0*/  FADD.FTZ R171, R159, R166 ;  /* 0x000000a69fab7221 */ /* 0x000fe20000010000 */
[----:B------:R3:W-:Y:S01]  /*69b0*/  STSM.16.M88.4 [R19+0x26800], R152 ;  /* 0x0268009813007844 */ /* 0x0007e20000000200 */
[-C--:B------:R-:W-:Y:S01]  /*69c0*/  FMUL.FTZ R76, R76, R9.reuse ;  /* 0x000000094c4c7220 */ /* 0x080fe20000410000 */
[-C--:B------:R-:W-:Y:S01]  /*69d0*/  FMUL.FTZ R77, R77, R9.reuse ;  /* 0x000000094d4d7220 */ /* 0x080fe20000410000 */
[-C--:B------:R-:W-:Y:S01]  /*69e0*/  FMUL.FTZ R80, R80, R9.reuse ;  /* 0x0000000950507220 */ /* 0x080fe20000410000 */
[-C--:B------:R-:W-:Y:S01]  /*69f0*/  FMUL.FTZ R81, R81, R9.reuse ;  /* 0x0000000951517220 */ /* 0x080fe20000410000 */
[----:B------:R-:W4:Y:S01]  /*6a00*/  MUFU.EX2 R161, R161 ;  /* 0x000000a100a17308 */ /* 0x000f220000000800 */
        /* <DEDUP_REMOVED lines=8> */
[C---:B--2---:R-:W-:Y:S01]  /*6a90*/  FADD.FTZ R168, R192.reuse, R171 ;  /* 0x000000abc0a87221 */ /* 0x044fe20000010000 */
[----:B------:R-:W-:Y:S01]  /*6aa0*/  F2FP.F16.F32.PACK_AB R159, R192, R159 ;  /* 0x0000009fc09f723e */ /* 0x000fe200000000ff */
[-C--:B------:R-:W-:Y:S01]  /*6ab0*/  FMUL.FTZ R93, R93, R9.reuse ;  /* 0x000000095d5d7220 */ /* 0x080fe20000410000 */
[-C--:B------:R-:W-:Y:S01]  /*6ac0*/  FMUL.FTZ R96, R96, R9.reuse ;  /* 0x0000000960607220 */ /* 0x080fe20000410000 */
[-C--:B------:R-:W-:Y:S01]  /*6ad0*/  FMUL.FTZ R97, R97, R9.reuse ;  /* 0x0000000961617220 */ /* 0x080fe20000410000 */
[-C--:B------:R-:W-:Y:S01]  /*6ae0*/  FMUL.FTZ R100, R100, R9.reuse ;  /* 0x0000000964647220 */ /* 0x080fe20000410000 */
[----:B------:R3:W-:Y:S01]  /*6af0*/  STSM.16.M88.4 [R184], R156 ;  /* 0x0000009cb8007844 */ /* 0x0007e20000000200 */
[----:B------:R-:W1:Y:S01]  /*6b00*/  MUFU.EX2 R20, R20 ;  /* 0x0000001400147308 */ /* 0x000e620000000800 */
[----:B----4-:R-:W-:Y:S01]  /*6b10*/  FADD.FTZ R13, R161, R168 ;  /* 0x000000a8a10d7221 */ /* 0x010fe20000010000 */
        /* <DEDUP_REMOVED lines=13> */
[----:B------:R-:W-:Y:S01]  /*6bf0*/  FMUL.FTZ R124, R124, R9 ;  /* 0x000000097c7c7220 */ /* 0x000fe20000410000 */
[----:B------:R-:W0:Y:S01]  /*6c00*/  MUFU.EX2 R163, R163 ;  /* 0x000000a300a37308 */ /* 0x000e220000000800 */
[C---:B-1----:R-:W-:Y:S01]  /*6c10*/  FADD.FTZ R4, R20.reuse, R13 ;  /* 0x0000000d14047221 */ /* 0x042fe20000010000 */
[----:B------:R-:W-:Y:S01]  /*6c20*/  F2FP.F16.F32.PACK_AB R161, R20, R161 ;  /* 0x000000a114a1723e */ /* 0x000fe200000000ff */
        /* <DEDUP_REMOVED lines=17> */
[----:B------:R-:W-:Y:S01]  /*6d40*/  FMUL.FTZ R149, R149, R9 ;  /* 0x0000000995957220 */ /* 0x000fe20000410000 */
        /* <DEDUP_REMOVED lines=26> */
[----:B------:R3:W-:Y:S01]  /*6ef0*/  STSM.16.M88.4 [R22], R160 ;  /* 0x000000a016007844 */ /* 0x0007e20000000200 */
        /* <DEDUP_REMOVED lines=48> */
[----:B------:R-:W-:Y:S01]  /*7200*/  FMUL.FTZ R142, R142, R8 ;  /* 0x000000088e8e7220 */ /* 0x000fe20000410000 */
[C---:B-1----:R-:W-:Y:S01]  /*7210*/  F2FP.F16.F32.PACK_AB R166, R177.reuse, R166 ;  /* 0x000000a6b1a6723e */ /* 0x042fe200000000ff */
[----:B------:R-:W-:Y:S01]  /*7220*/  FADD.FTZ R3, R177, R12 ;  /* 0x0000000cb1037221 */ /* 0x000fe20000010000 */
[-C--:B------:R-:W-:Y:S01]  /*7230*/  FMUL.FTZ R143, R143, R8.reuse ;  /* 0x000000088f8f7220 */ /* 0x080fe20000410000 */
[-C--:B------:R-:W-:Y:S01]  /*7240*/  FMUL.FTZ R146, R146, R8.reuse ;  /* 0x0000000892927220 */ /* 0x080fe20000410000 */
[-C--:B------:R-:W-:Y:S01]  /*7250*/  FMUL.FTZ R147, R147, R8.reuse ;  /* 0x0000000893937220 */ /* 0x080fe20000410000 */
[-C--:B------:R-:W-:Y:S01]  /*7260*/  FMUL.FTZ R150, R150, R8.reuse ;  /* 0x0000000896967220 */ /* 0x080fe20000410000 */
[----:B------:R-:W-:Y:S01]  /*7270*/  FMUL.FTZ R151, R151, R8 ;  /* 0x0000000897977220 */ /* 0x000fe20000410000 */
[C---:B--2---:R-:W-:Y:S01]  /*7280*/  F2FP.F16.F32.PACK_AB R167, R10.reuse, R167 ;  /* 0x000000a70aa7723e */ /* 0x044fe200000000ff */
[----:B------:R-:W-:-:S04]  /*7290*/  FADD.FTZ R4, R10, R11 ;  /* 0x0000000b0a047221 */ /* 0x000fc80000010000 */
[----:B------:R3:W-:Y:S01]  /*72a0*/  STSM.16.M88.4 [R23], R164 ;  /* 0x000000a417007844 */ /* 0x0007e20000000200 */
[----:B------:R-:W-:Y:S05]  /*72b0*/  @!P0 BRA `(.L_x_7278) ;  /* 0x0000000000048947 */ /* 0x000fea0003800000 */
[----:B------:R-:W-:Y:S01]  /*72c0*/  BPT.TRAP 0x1 ;  /* 0x000000040000795c */ /* 0x000fe20000300000 */
.L_x_7278:
[----:B------:R0:W1:Y:S01]  /*72d0*/  SYNCS.PHASECHK.TRANS64.TRYWAIT P1, [UR23+0x28c50], R7 ;  /* 0x028c5007ff0075a7 */ /* 0x0000620008020157 */
[----:B------:R-:W-:Y:S05]  /*72e0*/  @!P0 BRA `(.L_x_7279) ;  /* 0x0000000000048947 */ /* 0x000fea0003800000 */
[----:B------:R-:W-:Y:S01]  /*72f0*/  BPT.TRAP 0x1 ;  /* 0x000000040000795c */ /* 0x000fe20000300000 */
.L_x_7279:
[----:B-1----:R-:W-:Y:S05]  /*7300*/  @P1 BRA `(.L_x_7280) ;  /* 0x0000000000081947 */ /* 0x002fea0003800000 */
[----:B------:R-:W1:Y:S02]  /*7310*/  SYNCS.PHASECHK.TRANS64.TRYWAIT P1, [UR23+0x28c50], R7 ;  /* 0x028c5007ff0075a7 */ /* 0x000e640008020157 */
[----:B-1----:R-:W-:Y:S05]  /*7320*/  @!P1 BRA `(.L_x_7281) ;  /* 0x0000009400cc9947 */ /* 0x002fea0003800000 */
.L_x_7280:
        /* <DEDUP_REMOVED lines=34> */
.L_x_7282:
[----:B------:R-:W-:Y:S01]  /*7550*/  UISETP.GT.AND UP0, UPT, UR21, UR20, UPT ;  /* 0x000000141500728c */ /* 0x000fe2000bf04270 */
[----:B-1----:R-:W-:Y:S01]  /*7560*/  IMAD.MOV.U32 R8, RZ, RZ, R5 ;  /* 0x000000ffff087224 */ /* 0x002fe200078e0005 */
[----:B------:R-:W-:Y:S01]  /*7570*/  UIADD3 UR23, UR23, 0x28c60, URZ ;  /* 0x00028c6017177890 */ /* 0x000fe2000fffe03f */
[----:B------:R-:W-:Y:S01]  /*7580*/  IMAD.MOV.U32 R9, RZ, RZ, R6 ;  /* 0x000000ffff097224 */ /* 0x000fe200078e0006 */
[----:B------:R-:W-:Y:S02]  /*7590*/  UIADD3 UR21, UR21, -0x1, URZ ;  /* 0xffffffff15157890 */ /* 0x000fe4000fffe03f */
[----:B------:R-:W-:Y:S01]  /*75a0*/  PLOP3.LUT P1, PT, PT, PT, UP0, 0x80, 0x0 ;  /* 0x000000000000781c */ /* 0x000fe20003f2f008 */
[----:B------:R-:W-:Y:S01]  /*75b0*/  UPRMT UR23, UR40, 0x654, UR23 ;  /* 0x0000065428177896 */ /* 0x000fe20008000017 */
[----:B------:R-:W-:-:S08]  /*75c0*/  UMOV UR24, UR38 ;  /* 0x0000002600187c82 */ /* 0x000fd00008000000 */
[----:B------:R-:W-:Y:S03]  /*75d0*/  SYNCS.ARRIVE.TRANS64.RED.A1T0 RZ, [UR23], RZ ;  /* 0x000000ffffff79a7 */ /* 0x000fe60008100417 */
[----:B------:R-:W-:Y:S05]  /*75e0*/  @P1 BRA `(.L_x_7283) ;  /* 0xffffffdc00741947 */ /* 0x000fea000383ffff */
.L_x_7272:
[----:B------:R-:W-:-:S13]  /*75f0*/  ISETP.LE.AND P1, PT, RZ, UR21, PT ;  /* 0x00000015ff007c0c */ /* 0x000fda000bf23270 */
[----:B------:R-:W-:Y:S05]  /*7600*/  @!P1 BRA `(.L_x_7284) ;  /* 0x0000001c003c9947 */ /* 0x000fea0003800000 */
[----:B01----:R-:W-:Y:S01]  /*7610*/  MOV R8, R5 ;  /* 0x0000000500087202 */ /* 0x003fe20000000f00 */
[----:B------:R-:W-:Y:S01]  /*7620*/  IMAD.MOV.U32 R191, RZ, RZ, R6 ;  /* 0x000000ffffbf7224 */ /* 0x000fe200078e0006 */
[----:B------:R-:W-:Y:S01]  /*7630*/  UMOV UR23, UR38 ;  /* 0x0000002600177c82 */ /* 0x000fe20008000000 */
[----:B------:R-:W-:Y:S01]  /*7640*/  ULDC UR24, c[0x0][0x9d8] ;  /* 0x0002760000187ab9 */ /* 0x000fe20000000800 */
[----:B------:R-:W-:-:S05]  /*7650*/  ULDC UR20, c[0x0][0x988] ;  /* 0x0002620000147ab9 */ /* 0x000fca0000000800 */
.L_x_7295:
[----:B------:R-:W-:-:S04]  /*7660*/  UIADD3 UR38, UR23, 0x1, URZ ;  /* 0x0000000117267890 */ /* 0x000fc8000fffe03f */
[----:B------:R-:W-:-:S04]  /*7670*/  UISETP.NE.AND UP0, UPT, UR38, 0x2, UPT ;  /* 0x000000022600788c */ /* 0x000fc8000bf05270 */
[----:B------:R-:W-:Y:S02]  /*7680*/  USEL UR6, URZ, 0x1, UP0 ;  /* 0x000000013f067887 */ /* 0x000fe40008000000 */
[----:B------:R-:W-:Y:S02]  /*7690*/  USEL UR38, UR38, URZ, UP0 ;  /* 0x0000003f26267287 */ /* 0x000fe40008000000 */
[----:B------:R-:W-:Y:S01]  /*76a0*/  ULOP3.LUT UR37, UR37, UR6, URZ, 0x3c, !UPT ;  /* 0x0000000625257292 */ /* 0x000fe2000f8e3c3f */
[----:B01----:R-:W-:Y:S11]  /*76b0*/  @!P0 BRA `(.L_x_7285) ;  /* 0x0000000000048947 */ /* 0x003ff60003800000 */
[----:B------:R-:W-:Y:S01]  /*76c0*/  BPT.TRAP 0x1 ;  /* 0x000000040000795c */ /* 0x000fe20000300000 */
.L_x_7285:
[----:B------:R-:W-:Y:S01]  /*76d0*/  ULEA UR22, UR38, UR42, 0x3 ;  /* 0x0000002a26167291 */ /* 0x000fe2000f8e183f */
[----:B------:R-:W-:-:S05]  /*76e0*/  IMAD.U32 R7, RZ, RZ, UR37 ;  /* 0x00000025ff077e24 */ /* 0x000fca000f8e00ff */
[----:B------:R-:W-:-:S04]  /*76f0*/  SHF.L.U32 R7, R7, 0x1f, RZ ;  /* 0x0000001f07077819 */ /* 0x000fc800000006ff */
[----:B------:R0:W1:Y:S01]  /*7700*/  SYNCS.PHASECHK.TRANS64.TRYWAIT P1, [UR22+0x28c30], R7 ;  /* 0x028c3007ff0075a7 */ /* 0x0000620008020156 */
[----:B------:R-:W-:Y:S05]  /*7710*/  @!P0 BRA `(.L_x_7286) ;  /* 0x0000000000048947 */ /* 0x000fea0003800000 */
[----:B------:R-:W-:Y:S01]  /*7720*/  BPT.TRAP 0x1 ;  /* 0x000000040000795c */ /* 0x000fe20000300000 */
.L_x_7286:
[----:B-1----:R-:W-:Y:S05]  /*7730*/  @P1 BRA `(.L_x_7287) ;  /* 0x0000000000081947 */ /* 0x002fea0003800000 */
[----:B------:R-:W1:Y:S02]  /*7740*/  SYNCS.PHASECHK.TRANS64.TRYWAIT P1, [UR22+0x28c30], R7 ;  /* 0x028c3007ff0075a7 */ /* 0x000e640008020156 */
[----:B-1----:R-:W-:Y:S05]  /*7750*/  @!P1 BRA `(.L_x_7288) ;  /* 0x0000009000d89947 */ /* 0x002fea0003800000 */
.L_x_7287:
[----:B------:R-:W-:Y:S01]  /*7760*/  R2UR UR18, R0 ;  /* 0x00000000001272ca */ /* 0x000fe200000e0000 */
[----:B--23--:R-:W-:Y:S01]  /*7770*/  WARPGROUP.ARRIVE ;  /* 0x00000000000079c5 */ /* 0x00cfe20000000000 */
        /* <DEDUP_REMOVED lines=21> */
.L_x_7289:
        /* <DEDUP_REMOVED lines=29> */
[----:B------:R-:W-:Y:S01]  /*7aa0*/  UMOV UR10, UR20 ;  /* 0x00000014000a7c82 */ /* 0x000fe20008000000 */
[----:B------:R-:W1:Y:S01]  /*7ab0*/  MUFU.TANH R157, R157 ;  /* 0x0000009d009d7308 */ /* 0x000e620000002400 */
[----:B--2---:R-:W-:Y:S01]  /*7ac0*/  FMNMX.FTZ R6, R5, R6, !PT ;  /* 0x0000000605067209 */ /* 0x004fe20007810000 */
[----:B------:R-:W-:Y:S01]  /*7ad0*/  FMUL.FTZ R166, R183, UR24 ;  /* 0x00000018b7a67c20 */ /* 0x000fe20008410000 */
[----:B------:R-:W-:-:S04]  /*7ae0*/  UIADD3 UR6, UR22, 0x28c40, URZ ;  /* 0x00028c4016067890 */ /* 0x000fc8000fffe03f */
[----:B------:R-:W-:Y:S01]  /*7af0*/  UPRMT UR6, UR40, 0x654, UR6 ;  /* 0x0000065428067896 */ /* 0x000fe20008000006 */
[----:B------:R-:W2:Y:S01]  /*7b00*/  MUFU.TANH R158, R158 ;  /* 0x0000009e009e7308 */ /* 0x000ea20000002400 */
[----:B---3--:R-:W-:-:S07]  /*7b10*/  FMNMX.FTZ R6, R193, R6, !PT ;  /* 0x00000006c1067209 */ /* 0x008fce0007810000 */
[----:B------:R-:W3:Y:S01]  /*7b20*/  MUFU.TANH R159, R159 ;  /* 0x0000009f009f7308 */ /* 0x000ee20000002400 */
[----:B-1----:R-:W-:Y:S01]  /*7b30*/  FMNMX.FTZ R13, R157, R6, !PT ;  /* 0x000000069d0d7209 */ /* 0x002fe20007810000 */
[----:B------:R-:W-:Y:S06]  /*7b40*/  SYNCS.ARRIVE.TRANS64.RED.A1T0 RZ, [UR6], RZ ;  /* 0x000000ffffff79a7 */ /* 0x000fec0008100406 */
        /* <DEDUP_REMOVED lines=13> */
[----:B--2---:R-:W-:Y:S01]  /*7c20*/  FMNMX.FTZ R15, R168, R13, !PT ;  /* 0x0000000da80f7209 */ /* 0x004fe20007810000 */
[----:B------:R-:W-:Y:S01]  /*7c30*/  FMUL.FTZ R13, R162, UR24 ;  /* 0x00000018a20d7c20 */ /* 0x000fe20008410000 */
[----:B------:R-:W-:-:S05]  /*7c40*/  FMUL.FTZ R162, R179, UR24 ;  /* 0x00000018b3a27c20 */ /* 0x000fca0008410000 */
[----:B------:R-:W2:Y:S01]  /*7c50*/  MUFU.TANH R176, R176 ;  /* 0x000000b000b07308 */ /* 0x000ea20000002400 */
[----:B---3--:R-:W-:-:S07]  /*7c60*/  FMNMX.FTZ R15, R194, R15, !PT ;  /* 0x0000000fc20f7209 */ /* 0x008fce0007810000 */
[----:B------:R-:W3:Y:S01]  /*7c70*/  MUFU.TANH R173, R173 ;  /* 0x000000ad00ad7308 */ /* 0x000ee20000002400 */
[----:B-1----:R-:W-:Y:S01]  /*7c80*/  FMNMX.FTZ R21, R172, R15, !PT ;  /* 0x0000000fac157209 */ /* 0x002fe20007810000 */
[----:B------:R-:W-:-:S06]  /*7c90*/  FMUL.FTZ R15, R163, UR24 ;  /* 0x00000018a30f7c20 */ /* 0x000fcc0008410000 */
[----:B------:R-:W1:Y:S01]  /*7ca0*/  MUFU.TANH R165, R165 ;  /* 0x000000a500a57308 */ /* 0x000e620000002400 */
[----:B--2---:R-:W-:Y:S01]  /*7cb0*/  FMNMX.FTZ R6, R176, R21, !PT ;  /* 0x00000015b0067209 */ /* 0x004fe20007810000 */
[----:B------:R-:W-:-:S06]  /*7cc0*/  FMUL.FTZ R21, R167, UR24 ;  /* 0x00000018a7157c20 */ /* 0x000fcc0008410000 */
[----:B------:R-:W2:Y:S01]  /*7cd0*/  MUFU.TANH R9, R9 ;  /* 0x0000000900097308 */ /* 0x000ea20000002400 */
[----:B---3--:R-:W-:-:S07]  /*7ce0*/  FMNMX.FTZ R6, R173, R6, !PT ;  /* 0x00000006ad067209 */ /* 0x008fce0007810000 */
[----:B------:R-:W3:Y:S01]  /*7cf0*/  MUFU.TANH R10, R10 ;  /* 0x0000000a000a7308 */ /* 0x000ee20000002400 */
[----:B-1----:R-:W-:-:S05]  /*7d00*/  FMNMX.FTZ R6, R165, R6, !PT ;  /* 0x00000006a5067209 */ /* 0x002fca0007810000 */
[----:B------:R-:W1:Y:S02]  /*7d10*/  SHFL.BFLY PT, R155, R6, 0x2, 0x1f ;  /* 0x0c401f00069b7f89 */ /* 0x000e6400000e0000 */
[----:B------:R-:W4:Y:S01]  /*7d20*/  MUFU.TANH R11, R11 ;  /* 0x0000000b000b7308 */ /* 0x000f220000002400 */
[----:B--2---:R-:W-:-:S07]  /*7d30*/  FMNMX.FTZ R163, R9, R8, !PT ;  /* 0x0000000809a37209 */ /* 0x004fce0007810000 */
[----:B------:R-:W2:Y:S08]  /*7d40*/  MUFU.TANH R12, R12 ;  /* 0x0000000c000c7308 */ /* 0x000eb00000002400 */
[----:B------:R-:W5:Y:S01]  /*7d50*/  MUFU.TANH R13, R13 ;  /* 0x0000000d000d7308 */ /* 0x000f620000002400 */
[----:B-1----:R-:W-:Y:S01]  /*7d60*/  FMNMX.FTZ R170, R6, R155, !PT ;  /* 0x0000009b06aa7209 */ /* 0x002fe20007810000 */
[----:B------:R-:W-:-:S06]  /*7d70*/  FMUL.FTZ R155, R175, UR24 ;  /* 0x00000018af9b7c20 */ /* 0x000fcc0008410000 */
[----:B------:R-:W1:Y:S01]  /*7d80*/  MUFU.TANH R15, R15 ;  /* 0x0000000f000f7308 */ /* 0x000e620000002400 */
[----:B---3--:R-:W-:Y:S01]  /*7d90*/  FMNMX.FTZ R6, R10, R163, !PT ;  /* 0x000000a30a067209 */ /* 0x008fe20007810000 */
[----:B------:R-:W-:Y:S01]  /*7da0*/  FMUL.FTZ R163, R182, UR24 ;  /* 0x00000018b6a37c20 */ /* 0x000fe20008410000 */
[----:B------:R-:W3:Y:S02]  /*7db0*/  SHFL.BFLY PT, R171, R170, 0x1, 0x1f ;  /* 0x0c201f00aaab7f89 */ /* 0x000ee400000e0000 */
[----:B----4-:R-:W-:-:S03]  /*7dc0*/  FMNMX.FTZ R167, R11, R6, !PT ;  /* 0x000000060ba77209 */ /* 0x010fc60007810000 */
[----:B------:R-:W4:Y:S01]  /*7dd0*/  MUFU.TANH R20, R20 ;  /* 0x0000001400147308 */ /* 0x000f220000002400 */
[----:B--2---:R-:W-:-:S04]  /*7de0*/  FMNMX.FTZ R6, R12, R167, !PT ;  /* 0x000000a70c067209 */ /* 0x004fc80007810000 */
[----:B-----5:R-:W-:-:S03]  /*7df0*/  FMNMX.FTZ R14, R13, R6, !PT ;  /* 0x000000060d0e7209 */ /* 0x020fc60007810000 */
[----:B------:R-:W2:Y:S01]  /*7e00*/  MUFU.TANH R21, R21 ;  /* 0x0000001500157308 */ /* 0x000ea20000002400 */
[----:B-1----:R-:W-:-:S07]  /*7e10*/  FMNMX.FTZ R167, R15, R14, !PT ;  /* 0x0000000e0fa77209 */ /* 0x002fce0007810000 */
[----:B------:R-:W1:Y:S01]  /*7e20*/  MUFU.TANH R152, R152 ;  /* 0x0000009800987308 */ /* 0x000e620000002400 */
[----:B----4-:R-:W-:Y:S02]  /*7e30*/  FMNMX.FTZ R14, R20, R167, !PT ;  /* 0x000000a7140e7209 */ /* 0x010fe40007810000 */
[----:B---3--:R-:W-:-:S05]  /*7e40*/  FMNMX.FTZ R6, R170, R171, !PT ;  /* 0x000000abaa067209 */ /* 0x008fca0007810000 */
[----:B------:R-:W3:Y:S01]  /*7e50*/  MUFU.TANH R153, R153 ;  /* 0x0000009900997308 */ /* 0x000ee20000002400 */
[C---:B------:R-:W-:Y:S01]  /*7e60*/  FADD.FTZ R170, -R6.reuse, R191 ;  /* 0x000000bf06aa7221 */ /* 0x040fe20000010100 */
[----:B--2---:R-:W-:Y:S01]  /*7e70*/  FMNMX.FTZ R167, R21, R14, !PT ;  /* 0x0000000e15a77209 */ /* 0x004fe20007810000 */
[----:B------:R-:W-:Y:S02]  /*7e80*/  FMUL.FTZ R177, R6, UR10 ;  /* 0x0000000a06b17c20 */ /* 0x000fe40008410000 */
[----:B------:R-:W-:Y:S02]  /*7e90*/  FMUL.FTZ R174, R170, UR10 ;  /* 0x0000000aaaae7c20 */ /* 0x000fe40008410000 */
[--C-:B------:R-:W-:Y:S01]  /*7ea0*/  FFMA.FTZ R175, R5, UR10, -R177.reuse ;  /* 0x0000000a05af7c23 */ /* 0x100fe200080108b1 */
[----:B------:R-:W2:Y:S01]  /*7eb0*/  MUFU.TANH R154, R154 ;  /* 0x0000009a009a7308 */ /* 0x000ea20000002400 */
[----:B-1----:R-:W-:Y:S01]  /*7ec0*/  FMNMX.FTZ R170, R152, R167, !PT ;  /* 0x000000a798aa7209 */ /* 0x002fe20007810000 */
[--C-:B------:R-:W-:Y:S01]  /*7ed0*/  FFMA.FTZ R178, R157, UR10, -R177.reuse ;  /* 0x0000000a9db27c23 */ /* 0x100fe200080108b1 */
[--C-:B------:R-:W-:Y:S01]  /*7ee0*/  FFMA.FTZ R157, R158, UR10, -R177.reuse ;  /* 0x0000000a9e9d7c23 */ /* 0x100fe200080108b1 */
[--C-:B------:R-:W-:Y:S01]  /*7ef0*/  FFMA.FTZ R158, R160, UR10, -R177.reuse ;  /* 0x0000000aa09e7c23 */ /* 0x100fe200080108b1 */
[--C-:B------:R-:W-:Y:S01]  /*7f00*/  FFMA.FTZ R160, R164, UR10, -R177.reuse ;  /* 0x0000000aa4a07c23 */ /* 0x100fe200080108b1 */
[--C-:B------:R-:W-:Y:S01]  /*7f10*/  FFMA.FTZ R164, R172, UR10, -R177.reuse ;  /* 0x0000000aaca47c23 */ /* 0x100fe200080108b1 */
[--C-:B------:R-:W-:Y:S01]  /*7f20*/  FFMA.FTZ R172, R173, UR10, -R177.reuse ;  /* 0x0000000aadac7c23 */ /* 0x100fe200080108b1 */
[----:B------:R-:W1:Y:S01]  /*7f30*/  MUFU.TANH R155, R155 ;  /* 0x0000009b009b7308 */ /* 0x000e620000002400 */
[----:B---3--:R-:W-:Y:S01]  /*7f40*/  FMNMX.FTZ R171, R153, R170, !PT ;  /* 0x000000aa99ab7209 */ /* 0x008fe20007810000 */
[--C-:B------:R-:W-:Y:S01]  /*7f50*/  FFMA.FTZ R173, R165, UR10, -R177.reuse ;  /* 0x0000000aa5ad7c23 */ /* 0x100fe200080108b1 */
[--C-:B------:R-:W-:Y:S01]  /*7f60*/  FFMA.FTZ R167, R192, UR10, -R177.reuse ;  /* 0x0000000ac0a77c23 */ /* 0x100fe200080108b1 */
[----:B------:R-:W-:-:S04]  /*7f70*/  FFMA.FTZ R168, R168, UR10, -R177 ;  /* 0x0000000aa8a87c23 */ /* 0x000fc800080108b1 */
[----:B------:R-:W3:Y:S01]  /*7f80*/  MUFU.TANH R156, R156 ;  /* 0x0000009c009c7308 */ /* 0x000ee20000002400 */
[----:B--2---:R-:W-:Y:S01]  /*7f90*/  FMNMX.FTZ R170, R154, R171, !PT ;  /* 0x000000ab9aaa7209 */ /* 0x004fe20007810000 */
[----:B------:R-:W-:-:S06]  /*7fa0*/  FFMA.FTZ R171, R193, UR10, -R177 ;  /* 0x0000000ac1ab7c23 */ /* 0x000fcc00080108b1 */
[----:B------:R-:W2:Y:S01]  /*7fb0*/  MUFU.TANH R162, R162 ;  /* 0x000000a200a27308 */ /* 0x000ea20000002400 */
[----:B-1----:R-:W-:-:S07]  /*7fc0*/  FMNMX.FTZ R5, R155, R170, !PT ;  /* 0x000000aa9b057209 */ /* 0x002fce0007810000 */
[----:B------:R-:W1:Y:S01]  /*7fd0*/  MUFU.TANH R163, R163 ;  /* 0x000000a300a37308 */ /* 0x000e620000002400 */
[----:B---3--:R-:W-:-:S07]  /*7fe0*/  FMNMX.FTZ R5, R156, R5, !PT ;  /* 0x000000059c057209 */ /* 0x008fce0007810000 */
[----:B------:R-:W3:Y:S08]  /*7ff0*/  MUFU.TANH R166, R166 ;  /* 0x000000a600a67308 */ /* 0x000ef00000002400 */
[----:B------:R2:W4:Y:S08]  /*8000*/  MUFU.EX2 R14, R174 ;  /* 0x000000ae000e7308 */ /* 0x0005300000000800 */
[----:B------:R5:W-:Y:S01]  /*8010*/  MUFU.EX2 R170, R175 ;  /* 0x000000af00aa7308 */ /* 0x000be20000000800 */
[----:B--2---:R-:W-:-:S04]  /*8020*/  FMNMX.FTZ R174, R162, R5, !PT ;  /* 0x00000005a2ae7209 */ /* 0x004fc80007810000 */
[----:B-1----:R-:W-:Y:S01]  /*8030*/  FMNMX.FTZ R5, R163, R174, !PT ;  /* 0x000000aea3057209 */ /* 0x002fe20007810000 */
[--C-:B------:R-:W-:Y:S01]  /*8040*/  FFMA.FTZ R174, R159, UR10, -R177.reuse ;  /* 0x0000000a9fae7c23 */ /* 0x100fe200080108b1 */
[--C-:B------:R-:W-:Y:S01]  /*8050*/  FFMA.FTZ R159, R161, UR10, -R177.reuse ;  /* 0x0000000aa19f7c23 */ /* 0x100fe200080108b1 */
[--C-:B------:R-:W-:Y:S01]  /*8060*/  FFMA.FTZ R161, R169, UR10, -R177.reuse ;  /* 0x0000000aa9a17c23 */ /* 0x100fe200080108b1 */
[----:B---3--:R-:W-:Y:S01]  /*8070*/  FMNMX.FTZ R5, R166, R5, !PT ;  /* 0x00000005a6057209 */ /* 0x008fe20007810000 */
[--C-:B------:R-:W-:Y:S01]  /*8080*/  FFMA.FTZ R169, R194, UR10, -R177.reuse ;  /* 0x0000000ac2a97c23 */ /* 0x100fe200080108b1 */
[----:B-----5:R-:W-:Y:S01]  /*8090*/  FFMA.FTZ R175, R176, UR10, -R177 ;  /* 0x0000000ab0af7c23 */ /* 0x020fe200080108b1 */
[----:B------:R-:W1:Y:S01]  /*80a0*/  MUFU.EX2 R167, R167 ;  /* 0x000000a700a77308 */ /* 0x000e620000000800 */
[-C--:B----4-:R-:W-:Y:S01]  /*80b0*/  FMUL.FTZ R24, R24, R14.reuse ;  /* 0x0000000e18187220 */ /* 0x090fe20000410000 */
[----:B------:R-:W2:Y:S01]  /*80c0*/  SHFL.BFLY PT, R180, R5, 0x2, 0x1f ;  /* 0x0c401f0005b47f89 */ /* 0x000ea200000e0000 */
        /* <DEDUP_REMOVED lines=22> */
[----:B------:R-:W-:Y:S01]  /*8230*/  FMUL.FTZ R64, R64, R14 ;  /* 0x0000000e40407220 */ /* 0x000fe20000410000 */
[----:B--2---:R-:W-:Y:S01]  /*8240*/  FMNMX.FTZ R180, R5, R180, !PT ;  /* 0x000000b405b47209 */ /* 0x004fe20007810000 */
[-C--:B------:R-:W-:Y:S01]  /*8250*/  FMUL.FTZ R65, R65, R14.reuse ;  /* 0x0000000e41417220 */ /* 0x080fe20000410000 */
[-C--:B------:R-:W-:Y:S01]  /*8260*/  FMUL.FTZ R68, R68, R14.reuse ;  /* 0x0000000e44447220 */ /* 0x080fe20000410000 */
[-C--:B------:R-:W-:Y:S01]  /*8270*/  FMUL.FTZ R69, R69, R14.reuse ;  /* 0x0000000e45457220 */ /* 0x080fe20000410000 */
[-C--:B------:R-:W-:Y:S01]  /*8280*/  FMUL.FTZ R72, R72, R14.reuse ;  /* 0x0000000e48487220 */ /* 0x080fe20000410000 */
        /* <DEDUP_REMOVED lines=37> */
[--C-:B------:R-:W-:Y:S01]  /*84e0*/  FFMA.FTZ R179, R12, UR10, -R165.reuse ;  /* 0x0000000a0cb37c23 */ /* 0x100fe200080108a5 */
[--C-:B------:R-:W-:Y:S01]  /*84f0*/  FFMA.FTZ R176, R15, UR10, -R165.reuse ;  /* 0x0000000a0fb07c23 */ /* 0x100fe200080108a5 */
[----:B------:R-:W-:Y:S01]  /*8500*/  MUFU.EX2 R177, R177 ;  /* 0x000000b100b17308 */ /* 0x000fe20000000800 */
[----:B------:R-:W-:Y:S01]  /*8510*/  FFMA.FTZ R11, R13, UR10, -R165 ;  /* 0x0000000a0d0b7c23 */ /* 0x000fe200080108a5 */
[----:B------:R-:W-:-:S02]  /*8520*/  IMAD.MOV R15, RZ, RZ, -R18 ;  /* 0x000000ffff0f7224 */ /* 0x000fc400078e0a12 */
[--C-:B------:R-:W-:Y:S01]  /*8530*/  FFMA.FTZ R12, R20, UR10, -R165.reuse ;  /* 0x0000000a140c7c23 */ /* 0x100fe200080108a5 */
[----:B------:R-:W-:Y:S01]  /*8540*/  FFMA.FTZ R20, R153, UR10, -R165 ;  /* 0x0000000a99147c23 */ /* 0x000fe200080108a5 */
[----:B-1----:R-:W-:Y:S01]  /*8550*/  FFMA.FTZ R153, R14, R3, R167 ;  /* 0x000000030e997223 */ /* 0x002fe200000100a7 */
[--C-:B------:R-:W-:Y:S01]  /*8560*/  FFMA.FTZ R3, R154, UR10, -R165.reuse ;  /* 0x0000000a9a037c23 */ /* 0x100fe200080108a5 */
[----:B------:R-:W-:Y:S01]  /*8570*/  ISETP.NE.AND P1, PT, R2, R15, PT ;  /* 0x0000000f0200720c */ /* 0x000fe20003f25270 */
[----:B------:R-:W1:Y:S01]  /*8580*/  MUFU.EX2 R8, R8 ;  /* 0x0000000800087308 */ /* 0x000e620000000800 */
[----:B------:R-:W-:Y:S01]  /*8590*/  FFMA.FTZ R15, R152, UR10, -R165 ;  /* 0x0000000a980f7c23 */ /* 0x000fe200080108a5 */
[----:B------:R-:W-:Y:S01]  /*85a0*/  FADD.FTZ R154, R170, R153 ;  /* 0x00000099aa9a7221 */ /* 0x000fe20000010000 */
[--C-:B------:R-:W-:Y:S01]  /*85b0*/  FFMA.FTZ R13, R21, UR10, -R165.reuse ;  /* 0x0000000a150d7c23 */ /* 0x100fe200080108a5 */
[----:B------:R-:W-:Y:S02]  /*85c0*/  IMAD.U32 R21, RZ, RZ, UR23 ;  /* 0x00000017ff157e24 */ /* 0x000fe4000f8e00ff */
[--C-:B------:R-:W-:Y:S01]  /*85d0*/  FFMA.FTZ R156, R156, UR10, -R165.reuse ;  /* 0x0000000a9c9c7c23 */ /* 0x100fe200080108a5 */
[--C-:B------:R-:W-:Y:S01]  /*85e0*/  FFMA.FTZ R162, R162, UR10, -R165.reuse ;  /* 0x0000000aa2a27c23 */ /* 0x100fe200080108a5 */
[--C-:B------:R-:W-:Y:S01]  /*85f0*/  FFMA.FTZ R163, R163, UR10, -R165.reuse ;  /* 0x0000000aa3a37c23 */ /* 0x100fe200080108a5 */
[----:B------:R-:W2:Y:S01]  /*8600*/  MUFU.EX2 R9, R9 ;  /* 0x0000000900097308 */ /* 0x000ea20000000800 */
[--C-:B------:R-:W-:Y:S01]  /*8610*/  FFMA.FTZ R180, R166, UR10, -R165.reuse ;  /* 0x0000000aa6b47c23 */ /* 0x100fe200080108a5 */
[-C--:B------:R-:W-:Y:S01]  /*8620*/  FMUL.FTZ R124, R124, R14.reuse ;  /* 0x0000000e7c7c7220 */ /* 0x080fe20000410000 */
[----:B------:R-:W-:Y:S01]  /*8630*/  FMUL.FTZ R125, R125, R14 ;  /* 0x0000000e7d7d7220 */ /* 0x000fe20000410000 */
[----:B------:R-:W-:Y:S01]  /*8640*/  @!P1 LEA R21, R21, R16, 0x6 ;  /* 0x0000001015159211 */ /* 0x000fe200078e30ff */
[-C--:B------:R-:W-:Y:S01]  /*8650*/  FMUL.FTZ R128, R128, R14.reuse ;  /* 0x0000000e80807220 */ /* 0x080fe20000410000 */
[-C--:B------:R-:W-:Y:S01]  /*8660*/  FMUL.FTZ R129, R129, R14.reuse ;  /* 0x0000000e81817220 */ /* 0x080fe20000410000 */
[----:B------:R-:W-:Y:S01]  /*8670*/  FMUL.FTZ R132, R132, R14 ;  /* 0x0000000e84847220 */ /* 0x000fe20000410000 */
[----:B------:R-:W3:Y:S01]  /*8680*/  MUFU.EX2 R10, R10 ;  /* 0x0000000a000a7308 */ /* 0x000ee20000000800 */
[----:B-1----:R-:W-:Y:S01]  /*8690*/  FFMA.FTZ R152, R177, R4, R8 ;  /* 0x00000004b1987223 */ /* 0x002fe20000010008 */
[----:B------:R-:W-:Y:S01]  /*86a0*/  FFMA.FTZ R4, R155, UR10, -R165 ;  /* 0x0000000a9b047c23 */ /* 0x000fe200080108a5 */
[----:B------:R-:W-:Y:S01]  /*86b0*/  FADD.FTZ R155, R171, R154 ;  /* 0x0000009aab9b7221 */ /* 0x000fe20000010000 */
[----:B------:R-:W-:Y:S01]  /*86c0*/  @!P1 LEA R21, R21, UR42, 0x2 ;  /* 0x0000002a15159c11 */ /* 0x000fe2000f8e10ff */
[-C--:B------:R-:W-:Y:S01]  /*86d0*/  FMUL.FTZ R133, R133, R14.reuse ;  /* 0x0000000e85857220 */ /* 0x080fe20000410000 */
[-C--:B------:R-:W-:Y:S01]  /*86e0*/  FMUL.FTZ R136, R136, R14.reuse ;  /* 0x0000000e88887220 */ /* 0x080fe20000410000 */
[----:B------:R-:W-:Y:S01]  /*86f0*/  FADD.FTZ R154, R178, R155 ;  /* 0x0000009bb29a7221 */ /* 0x000fe20000010000 */
[----:B------:R-:W1:Y:S01]  /*8700*/  MUFU.EX2 R179, R179 ;  /* 0x000000b300b37308 */ /* 0x000e620000000800 */
[----:B--2---:R-:W-:Y:S01]  /*8710*/  FADD.FTZ R153, R9, R152 ;  /* 0x0000009809997221 */ /* 0x004fe20000010000 */
[----:B------:R-:W-:Y:S01]  /*8720*/  @!P1 STS [R21+0x28800], R14 ;  /* 0x0288000e15009388 */ /* 0x000fe20000000800 */
[-C--:B------:R-:W-:Y:S01]  /*8730*/  FMUL.FTZ R137, R137, R14.reuse ;  /* 0x0000000e89897220 */ /* 0x080fe20000410000 */
[-C--:B------:R-:W-:Y:S01]  /*8740*/  FMUL.FTZ R140, R140, R14.reuse ;  /* 0x0000000e8c8c7220 */ /* 0x080fe20000410000 */
[-C--:B------:R-:W-:Y:S01]  /*8750*/  FMUL.FTZ R141, R141, R14.reuse ;  /* 0x0000000e8d8d7220 */ /* 0x080fe20000410000 */
[----:B------:R2:W-:Y:S01]  /*8760*/  @!P1 STS [R21+0x28820], R177 ;  /* 0x028820b115009388 */ /* 0x0005e20000000800 */
[-C--:B------:R-:W-:Y:S01]  /*8770*/  FMUL.FTZ R144, R144, R14.reuse ;  /* 0x0000000e90907220 */ /* 0x080fe20000410000 */
[----:B------:R-:W4:Y:S01]  /*8780*/  MUFU.EX2 R11, R11 ;  /* 0x0000000b000b7308 */ /* 0x000f220000000800 */
[----:B---3--:R-:W-:Y:S01]  /*8790*/  FADD.FTZ R152, R10, R153 ;  /* 0x000000990a987221 */ /* 0x008fe20000010000 */
[----:B------:R-:W-:Y:S01]  /*87a0*/  FADD.FTZ R153, R157, R154 ;  /* 0x0000009a9d997221 */ /* 0x000fe20000010000 */
[-C--:B------:R-:W-:Y:S01]  /*87b0*/  FMUL.FTZ R145, R145, R14.reuse ;  /* 0x0000000e91917220 */ /* 0x080fe20000410000 */
[-C--:B------:R-:W-:Y:S01]  /*87c0*/  FMUL.FTZ R148, R148, R14.reuse ;  /* 0x0000000e94947220 */ /* 0x080fe20000410000 */
[----:B------:R-:W-:Y:S01]  /*87d0*/  FMUL.FTZ R149, R149, R14 ;  /* 0x0000000e95957220 */ /* 0x000fe20000410000 */
[----:B------:R-:W-:Y:S01]  /*87e0*/  FADD.FTZ R153, R174, R153 ;  /* 0x00000099ae997221 */ /* 0x000fe20000010000 */
[-C--:B------:R-:W-:Y:S01]  /*87f0*/  FMUL.FTZ R26, R26, R177.reuse ;  /* 0x000000b11a1a7220 */ /* 0x080fe20000410000 */
[----:B------:R-:W3:Y:S01]  /*8800*/  MUFU.EX2 R176, R176 ;  /* 0x000000b000b07308 */ /* 0x000ee20000000800 */
[----:B-1----:R-:W-:Y:S01]  /*8810*/  FADD.FTZ R152, R179, R152 ;  /* 0x00000098b3987221 */ /* 0x002fe20000010000 */
[----:B------:R-:W-:Y:S01]  /*8820*/  FADD.FTZ R154, R158, R153 ;  /* 0x000000999e9a7221 */ /* 0x000fe20000010000 */
[----:B------:R-:W-:Y:S01]  /*8830*/  F2FP.F16.F32.PACK_AB R158, R159, R158 ;  /* 0x0000009e9f9e723e */ /* 0x000fe200000000ff */
[-C--:B------:R-:W-:Y:S01]  /*8840*/  FMUL.FTZ R27, R27, R177.reuse ;  /* 0x000000b11b1b7220 */ /* 0x080fe20000410000 */
[----:B------:R-:W-:Y:S01]  /*8850*/  FMUL.FTZ R30, R30, R177 ;  /* 0x000000b11e1e7220 */ /* 0x000fe20000410000 */
[----:B------:R-:W-:Y:S01]  /*8860*/  FADD.FTZ R153, R159, R154 ;  /* 0x0000009a9f997221 */ /* 0x000fe20000010000 */
[----:B------:R-:W-:Y:S01]  /*8870*/  F2FP.F16.F32.PACK_AB R154, R178, R171 ;  /* 0x000000abb29a723e */ /* 0x000fe200000000ff */
[----:B------:R-:W1:Y:S01]  /*8880*/  MUFU.EX2 R12, R12 ;  /* 0x0000000c000c7308 */ /* 0x000e620000000800 */
[----:B----4-:R-:W-:Y:S01]  /*8890*/  FADD.FTZ R155, R11, R152 ;  /* 0x000000980b9b7221 */ /* 0x010fe20000010000 */
        /* <DEDUP_REMOVED lines=17> */
[-C--:B------:R-:W-:Y:S01]  /*89b0*/  FMUL.FTZ R54, R54, R177.reuse ;  /* 0x000000b136367220 */ /* 0x080fe20000410000 */
[-C--:B------:R-:W-:Y:S01]  /*89c0*/  FMUL.FTZ R55, R55, R177.reuse ;  /* 0x000000b137377220 */ /* 0x080fe20000410000 */
[-C--:B------:R-:W-:Y:S01]  /*89d0*/  FMUL.FTZ R58, R58, R177.reuse ;  /* 0x000000b13a3a7220 */ /* 0x080fe20000410000 */
[-C--:B------:R-:W-:Y:S01]  /*89e0*/  FMUL.FTZ R59, R59, R177.reuse ;  /* 0x000000b13b3b7220 */ /* 0x080fe20000410000 */
[-C--:B------:R-:W-:Y:S01]  /*89f0*/  FMUL.FTZ R62, R62, R177.reuse ;  /* 0x000000b13e3e7220 */ /* 0x080fe20000410000 */
[----:B------:R-:W-:Y:S01]  /*8a00*/  MUFU.EX2 R20, R20 ;  /* 0x0000001400147308 */ /* 0x000fe20000000800 */
[C---:B----4-:R-:W-:Y:S01]  /*8a10*/  FADD.FTZ R182, R13.reuse, R182 ;  /* 0x000000b60db67221 */ /* 0x050fe20000010000 */
[----:B------:R-:W-:Y:S01]  /*8a20*/  F2FP.F16.F32.PACK_AB R159, R13, R12 ;  /* 0x0000000c0d9f723e */ /* 0x000fe200000000ff */
[-C--:B------:R-:W-:Y:S01]  /*8a30*/  FMUL.FTZ R63, R63, R177.reuse ;  /* 0x000000b13f3f7220 */ /* 0x080fe20000410000 */
[-C--:B------:R-:W-:Y:S01]  /*8a40*/  FMUL.FTZ R66, R66, R177.reuse ;  /* 0x000000b142427220 */ /* 0x080fe20000410000 */
[-C--:B------:R-:W-:Y:S01]  /*8a50*/  FMUL.FTZ R67, R67, R177.reuse ;  /* 0x000000b143437220 */ /* 0x080fe20000410000 */
[-C--:B------:R-:W-:Y:S01]  /*8a60*/  FMUL.FTZ R70, R70, R177.reuse ;  /* 0x000000b146467220 */ /* 0x080fe20000410000 */
[-C--:B------:R-:W-:Y:S01]  /*8a70*/  FMUL.FTZ R71, R71, R177.reuse ;  /* 0x000000b147477220 */ /* 0x080fe20000410000 */
        /* <DEDUP_REMOVED lines=41> */
[----:B-----5:R-:W-:Y:S01]  /*8d10*/  FADD.FTZ R156, R160, R153 ;  /* 0x00000099a09c7221 */ /* 0x020fe20000010000 */
[----:B------:R-:W-:Y:S01]  /*8d20*/  F2FP.F16.F32.PACK_AB R153, R9, R8 ;  /* 0x000000080999723e */ /* 0x000fe200000000ff */
[----:B---3--:R-:W-:Y:S01]  /*8d30*/  FADD.FTZ R9, R15, R182 ;  /* 0x000000b60f097221 */ /* 0x008fe20000010000 */
[----:B------:R-:W-:Y:S01]  /*8d40*/  BAR.SYNC.DEFER_BLOCKING 0xf, 0x100 ;  /* 0x03c4000000007b1d */ /* 0x000fe20000010000 */
[----:B--2---:R-:W-:Y:S01]  /*8d50*/  FADD.FTZ R21, R161, R156 ;  /* 0x0000009ca1157221 */ /* 0x004fe20000010000 */
[----:B------:R-:W-:Y:S01]  /*8d60*/  F2FP.F16.F32.PACK_AB R156, R174, R157 ;  /* 0x0000009dae9c723e */ /* 0x000fe200000000ff */
[----:B------:R-:W-:Y:S01]  /*8d70*/  FADD.FTZ R8, R20, R9 ;  /* 0x0000000914087221 */ /* 0x000fe20000010000 */
[----:B------:R-:W-:Y:S01]  /*8d80*/  F2FP.F16.F32.PACK_AB R157, R176, R11 ;  /* 0x0000000bb09d723e */ /* 0x000fe200000000ff */
[----:B-1----:R-:W-:Y:S01]  /*8d90*/  FADD.FTZ R10, R168, R21 ;  /* 0x00000015a80a7221 */ /* 0x002fe20000010000 */
[----:B------:R-:W1:Y:S01]  /*8da0*/  MUFU.EX2 R164, R164 ;  /* 0x000000a400a47308 */ /* 0x000e620000000800 */
[----:B------:R-:W-:Y:S01]  /*8db0*/  FADD.FTZ R9, R3, R8 ;  /* 0x0000000803097221 */ /* 0x000fe20000010000 */
[----:B------:R-:W-:Y:S01]  /*8dc0*/  F2FP.F16.F32.PACK_AB R160, R161, R160 ;  /* 0x000000a0a1a0723e */ /* 0x000fe200000000ff */
[----:B------:R-:W-:Y:S01]  /*8dd0*/  FMUL.FTZ R143, R143, R177 ;  /* 0x000000b18f8f7220 */ /* 0x000fe20000410000 */
[----:B------:R-:W-:Y:S01]  /*8de0*/  F2FP.F16.F32.PACK_AB R161, R20, R15 ;  /* 0x0000000f14a1723e */ /* 0x000fe200000000ff */
[----:B----4-:R-:W-:Y:S01]  /*8df0*/  FADD.FTZ R8, R4, R9 ;  /* 0x0000000904087221 */ /* 0x010fe20000010000 */
[-C--:B------:R-:W-:Y:S01]  /*8e00*/  FMUL.FTZ R146, R146, R177.reuse ;  /* 0x000000b192927220 */ /* 0x080fe20000410000 */
[----:B0-----:R-:W-:Y:S01]  /*8e10*/  FADD.FTZ R11, R169, R10 ;  /* 0x0000000aa90b7221 */ /* 0x001fe20000010000 */
[----:B------:R0:W2:Y:S01]  /*8e20*/  MUFU.EX2 R166, R162 ;  /* 0x000000a200a67308 */ /* 0x0000a20000000800 */
[----:B------:R-:W-:Y:S01]  /*8e30*/  FADD.FTZ R9, R165, R8 ;  /* 0x00000008a5097221 */ /* 0x000fe20000010000 */
[-C--:B------:R-:W-:Y:S01]  /*8e40*/  FMUL.FTZ R147, R147, R177.reuse ;  /* 0x000000b193937220 */ /* 0x080fe20000410000 */
[-C--:B------:R-:W-:Y:S01]  /*8e50*/  FMUL.FTZ R150, R150, R177.reuse ;  /* 0x000000b196967220 */ /* 0x080fe20000410000 */
[----:B------:R-:W-:-:S04]  /*8e60*/  FMUL.FTZ R151, R151, R177 ;  /* 0x000000b197977220 */ /* 0x000fc80000410000 */
[----:B------:R-:W3:Y:S01]  /*8e70*/  MUFU.EX2 R175, R175 ;  /* 0x000000af00af7308 */ /* 0x000ee20000000800 */
[----:B-1----:R-:W-:Y:S01]  /*8e80*/  FADD.FTZ R10, R164, R11 ;  /* 0x0000000ba40a7221 */ /* 0x002fe20000010000 */
[----:B0-----:R-:W-:Y:S01]  /*8e90*/  F2FP.F16.F32.PACK_AB R162, R169, R168 ;  /* 0x000000a8a9a2723e */ /* 0x001fe200000000ff */
[----:B------:R0:W-:Y:S04]  /*8ea0*/  STSM.16.M88.4 [R19+0x26800], R152 ;  /* 0x0268009813007844 */ /* 0x0001e80000000200 */
[----:B------:R0:W-:Y:S01]  /*8eb0*/  STSM.16.M88.4 [R184], R156 ;  /* 0x0000009cb8007844 */ /* 0x0001e20000000200 */
[----:B------:R1:W4:Y:S01]  /*8ec0*/  MUFU.EX2 R167, R163 ;  /* 0x000000a300a77308 */ /* 0x0003220000000800 */
[C---:B--2---:R-:W-:Y:S01]  /*8ed0*/  FADD.FTZ R8, R166.reuse, R9 ;  /* 0x00000009a6087221 */ /* 0x044fe20000010000 */
[----:B------:R-:W-:-:S06]  /*8ee0*/  F2FP.F16.F32.PACK_AB R165, R166, R165 ;  /* 0x000000a5a6a5723e */ /* 0x000fcc00000000ff */
[----:B------:R-:W2:Y:S01]  /*8ef0*/  MUFU.EX2 R172, R172 ;  /* 0x000000ac00ac7308 */ /* 0x000ea20000000800 */
[C---:B---3--:R-:W-:Y:S01]  /*8f00*/  FADD.FTZ R11, R175.reuse, R10 ;  /* 0x0000000aaf0b7221 */ /* 0x048fe20000010000 */
[----:B-1----:R-:W-:Y:S02]  /*8f10*/  F2FP.F16.F32.PACK_AB R163, R4, R3 ;  /* 0x0000000304a3723e */ /* 0x002fe400000000ff */
[----:B------:R-:W-:-:S03]  /*8f20*/  F2FP.F16.F32.PACK_AB R164, R175, R164 ;  /* 0x000000a4afa4723e */ /* 0x000fc600000000ff */
[----:B------:R0:W-:Y:S01]  /*8f30*/  STSM.16.M88.4 [R22], R160 ;  /* 0x000000a016007844 */ /* 0x0001e20000000200 */
[----:B------:R-:W1:Y:S01]  /*8f40*/  MUFU.EX2 R173, R173 ;  /* 0x000000ad00ad7308 */ /* 0x000e620000000800 */
[----:B----4-:R-:W-:-:S07]  /*8f50*/  FADD.FTZ R9, R167, R8 ;  /* 0x00000008a7097221 */ /* 0x010fce0000010000 */
[----:B------:R-:W3:Y:S01]  /*8f60*/  MUFU.EX2 R180, R180 ;  /* 0x000000b400b47308 */ /* 0x000ee20000000800 */
[----:B--2---:R-:W-:Y:S01]  /*8f70*/  FADD.FTZ R4, R172, R11 ;  /* 0x0000000bac047221 */ /* 0x004fe20000010000 */
[----:B-1----:R-:W-:-:S03]  /*8f80*/  F2FP.F16.F32.PACK_AB R166, R173, R172 ;  /* 0x000000acada6723e */ /* 0x002fc600000000ff */
[----:B------:R-:W-:Y:S01]  /*8f90*/  FADD.FTZ R3, R173, R4 ;  /* 0x00000004ad037221 */ /* 0x000fe20000010000 */
[C---:B---3--:R-:W-:Y:S01]  /*8fa0*/  F2FP.F16.F32.PACK_AB R167, R180.reuse, R167 ;  /* 0x000000a7b4a7723e */ /* 0x048fe200000000ff */
[----:B------:R-:W-:-:S04]  /*8fb0*/  FADD.FTZ R4, R180, R9 ;  /* 0x00000009b4047221 */ /* 0x000fc80000010000 */
[----:B------:R0:W-:Y:S01]  /*8fc0*/  STSM.16.M88.4 [R23], R164 ;  /* 0x000000a417007844 */ /* 0x0001e20000000200 */
[----:B------:R-:W-:Y:S05]  /*8fd0*/  @!P0 BRA `(.L_x_7290) ;  /* 0x0000000000048947 */ /* 0x000fea0003800000 */
[----:B------:R-:W-:Y:S01]  /*8fe0*/  BPT.TRAP 0x1 ;  /* 0x000000040000795c */ /* 0x000fe20000300000 */
.L_x_7290:
[----:B------:R1:W2:Y:S01]  /*8ff0*/  SYNCS.PHASECHK.TRANS64.TRYWAIT P1, [UR22+0x28c50], R7 ;  /* 0x028c5007ff0075a7 */ /* 0x0002a20008020156 */
[----:B------:R-:W-:Y:S05]  /*9000*/  @!P0 BRA `(.L_x_7291) ;  /* 0x0000000000048947 */ /* 0x000fea0003800000 */
[----:B------:R-:W-:Y:S01]  /*9010*/  BPT.TRAP 0x1 ;  /* 0x000000040000795c */ /* 0x000fe20000300000 */
.L_x_7291:
[----:B--2---:R-:W-:Y:S05]  /*9020*/  @P1 BRA `(.L_x_7292) ;  /* 0x0000000000081947 */ /* 0x004fea0003800000 */
[----:B------:R-:W2:Y:S02]  /*9030*/  SYNCS.PHASECHK.TRANS64.TRYWAIT P1, [UR22+0x28c50], R7 ;  /* 0x028c5007ff0075a7 */ /* 0x000ea40008020156 */
[----:B--2---:R-:W-:Y:S05]  /*9040*/  @!P1 BRA `(.L_x_7293) ;  /* 0x0000007800b49947 */ /* 0x004fea0003800000 */
.L_x_7292:
        /* <DEDUP_REMOVED lines=34> */
.L_x_7294:
[----:B------:R-:W-:Y:S01]  /*9270*/  UIADD3 UR22, UR22, 0x28c60, URZ ;  /* 0x00028c6016167890 */ /* 0x000fe2000fffe03f */
[----:B------:R-:W-:Y:S01]  /*9280*/  ISETP.LT.AND P1, PT, RZ, UR21, PT ;  /* 0x00000015ff007c0c */ /* 0x000fe2000bf21270 */
[----:B------:R-:W-:Y:S01]  /*9290*/  UIADD3 UR21, UR21, -0x1, URZ ;  /* 0xffffffff15157890 */ /* 0x000fe2000fffe03f */
[----:B--2---:R-:W-:Y:S01]  /*92a0*/  IMAD.MOV.U32 R8, RZ, RZ, R5 ;  /* 0x000000ffff087224 */ /* 0x004fe200078e0005 */
[----:B------:R-:W-:Y:S01]  /*92b0*/  UPRMT UR22, UR40, 0x654, UR22 ;  /* 0x0000065428167896 */ /* 0x000fe20008000016 */
[----:B------:R-:W-:Y:S01]  /*92c0*/  IMAD.MOV.U32 R191, RZ, RZ, R6 ;  /* 0x000000ffffbf7224 */ /* 0x000fe200078e0006 */
[----:B------:R-:W-:-:S07]  /*92d0*/  UMOV UR23, UR38 ;  /* 0x0000002600177c82 */ /* 0x000fce0008000000 */
[----:B------:R-:W-:Y:S01]  /*92e0*/  SYNCS.ARRIVE.TRANS64.RED.A1T0 RZ, [UR22], RZ ;  /* 0x000000ffffff79a7 */ /* 0x000fe20008100416 */
[----:B------:R-:W-:Y:S05]  /*92f0*/  @P1 BRA `(.L_x_7295) ;  /* 0xffffffe000d81947 */ /* 0x000fea000383ffff */
.L_x_7284:
[----:B------:R-:W0:Y:S01]  /*9300*/  SHFL.BFLY PT, R0, R3, 0x2, 0x1f ;  /* 0x0c401f0003007f89 */ /* 0x000e2200000e0000 */
[----:B------:R-:W-:Y:S01]  /*9310*/  IMAD.MOV R13, RZ, RZ, -R18 ;  /* 0x000000ffff0d7224 */ /* 0x000fe200078e0a12 */
[----:B------:R-:W-:Y:S01]  /*9320*/  UIADD3 UR36, UR36, 0x1, URZ ;  /* 0x0000000124247890 */ /* 0x000fe2000fffe03f */
[----:B------:R-:W-:Y:S01]  /*9330*/  IMAD.U32 R10, RZ, RZ, UR10 ;  /* 0x0000000aff0a7e24 */ /* 0x000fe2000f8e00ff */
[----:B------:R-:W4:Y:S01]  /*9340*/  SHFL.BFLY PT, R9, R4, 0x2, 0x1f ;  /* 0x0c401f0004097f89 */ /* 0x000f2200000e0000 */
[----:B------:R-:W-:Y:S08]  /*9350*/  BAR.ARV 0x8, 0x100 ;  /* 0x0204000000007b1d */ /* 0x000ff00000002000 */
[----:B------:R-:W-:Y:S01]  /*9360*/  BAR.SYNC.DEFER_BLOCKING 0xf, 0x100 ;  /* 0x03c4000000007b1d */ /* 0x000fe20000010000 */
[----:B------:R-:W-:-:S02]  /*9370*/  ISETP.NE.AND P0, PT, R2, R13, PT ;  /* 0x0000000d0200720c */ /* 0x000fc40003f05270 */
[----:B------:R-:W-:Y:S01]  /*9380*/  MOV R13, UR10 ;  /* 0x0000000a000d7c02 */ /* 0x000fe20008000f00 */
[----:B01----:R-:W-:Y:S01]  /*9390*/  FADD.FTZ R7, R0, R3 ;  /* 0x0000000300077221 */ /* 0x003fe20000010000 */
[----:B------:R-:W-:Y:S01]  /*93a0*/  MOV R3, UR38 ;  /* 0x0000002600037c02 */ /* 0x000fe20008000f00 */
[----:B------:R-:W-:Y:S01]  /*93b0*/  UIADD3 UR38, UR38, 0x1, URZ ;  /* 0x0000000126267890 */ /* 0x000fe2000fffe03f */
[----:B----4-:R-:W-:Y:S02]  /*93c0*/  FADD.FTZ R9, R9, R4 ;  /* 0x0000000409097221 */ /* 0x010fe40000010000 */
[----:B------:R-:W0:Y:S01]  /*93d0*/  SHFL.BFLY PT, R0, R7, 0x1, 0x1f ;  /* 0x0c201f0007007f89 */ /* 0x000e2200000e0000 */
[----:B------:R-:W-:Y:S01]  /*93e0*/  IMAD.MOV.U32 R4, RZ, RZ, RZ ;  /* 0x000000ffff047224 */ /* 0x000fe200078e00ff */
[----:B------:R-:W-:-:S03]  /*93f0*/  UISETP.NE.AND UP0, UPT, UR38, 0x2, UPT ;  /* 0x000000022600788c */ /* 0x000fc6000bf05270 */
[----:B------:R-:W-:Y:S01]  /*9400*/  @!P0 IMAD R3, R3, 0x40, R16 ;  /* 0x0000004003038824 */ /* 0x000fe200078e0210 */
[----:B------:R-:W1:Y:S01]  /*9410*/  SHFL.BFLY PT, R8, R9, 0x1, 0x1f ;  /* 0x0c201f0009087f89 */ /* 0x000e6200000e0000 */
[----:B------:R-:W-:Y:S02]  /*9420*/  USEL UR4, URZ, 0x1, UP0 ;  /* 0x000000013f047887 */ /* 0x000fe40008000000 */
[----:B------:R-:W-:Y:S02]  /*9430*/  USEL UR38, UR38, URZ, UP0 ;  /* 0x0000003f26267287 */ /* 0x000fe40008000000 */
[----:B------:R-:W-:Y:S01]  /*9440*/  ULOP3.LUT UR37, UR37, UR4, URZ, 0x3c, !UPT ;  /* 0x0000000425257292 */ /* 0x000fe2000f8e3c3f */
[----:B0-----:R-:W-:Y:S01]  /*9450*/  FADD.FTZ R11, R7, R0 ;  /* 0x00000000070b7221 */ /* 0x001fe20000010000 */
[----:B------:R-:W-:Y:S02]  /*9460*/  IMAD.MOV.U32 R0, RZ, RZ, RZ ;  /* 0x000000ffff007224 */ /* 0x000fe400078e00ff */
[----:B-1----:R-:W-:-:S02]  /*9470*/  FADD.FTZ R8, R9, R8 ;  /* 0x0000000809087221 */ /* 0x002fc40000010000 */
[----:B------:R-:W-:Y:S02]  /*9480*/  FSETP.NE.FTZ.AND P1, PT, R11, RZ, PT ;  /* 0x000000ff0b00720b */ /* 0x000fe40003f35000 */
[----:B------:R-:W-:Y:S01]  /*9490*/  @!P0 LEA R9, R3, UR42, 0x2 ;  /* 0x0000002a03098c11 */ /* 0x000fe2000f8e10ff */
[----:B------:R-:W-:Y:S01]  /*94a0*/  IMAD.MOV.U32 R3, RZ, RZ, -0x800000 ;  /* 0xff800000ff037424 */ /* 0x000fe200078e00ff */
[----:B------:R-:W-:-:S09]  /*94b0*/  FSETP.NE.FTZ.AND P2, PT, R8, RZ, PT ;  /* 0x000000ff0800720b */ /* 0x000fd20003f55000 */
[----:B------:R-:W0:Y:S08]  /*94c0*/  @P1 MUFU.RCP R0, R11 ;  /* 0x0000000b00001308 */ /* 0x000e300000001000 */
[----:B------:R-:W1:Y:S08]  /*94d0*/  @P2 MUFU.RCP R4, R8 ;  /* 0x0000000800042308 */ /* 0x000e700000001000 */
[----:B------:R-:W4:Y:S01]  /*94e0*/  @P1 MUFU.LG2 R11, R11 ;  /* 0x0000000b000b1308 */ /* 0x000f220000000c00 */
[----:B0-----:R-:W-:Y:S01]  /*94f0*/  @!P0 STS [R9+0x28800], R0 ;  /* 0x0288000009008388 */ /* 0x001fe20000000800 */
[-C--:B------:R-:W-:Y:S01]  /*9500*/  FMUL.FTZ R195, R24, R0.reuse ;  /* 0x0000000018c37220 */ /* 0x080fe20000410000 */
[-C--:B------:R-:W-:Y:S01]  /*9510*/  FMUL.FTZ R21, R25, R0.reuse ;  /* 0x0000000019157220 */ /* 0x080fe20000410000 */
[-C--:B------:R-:W-:Y:S01]  /*9520*/  FMUL.FTZ R192, R28, R0.reuse ;  /* 0x000000001cc07220 */ /* 0x080fe20000410000 */
[-C--:B------:R-:W-:Y:S01]  /*9530*/  FMUL.FTZ R7, R29, R0.reuse ;  /* 0x000000001d077220 */ /* 0x080fe20000410000 */
[-C--:B------:R-:W-:Y:S01]  /*9540*/  FMUL.FTZ R208, R32, R0.reuse ;  /* 0x0000000020d07220 */ /* 0x080fe20000410000 */
[-C--:B------:R-:W-:Y:S01]  /*9550*/  FMUL.FTZ R206, R33, R0.reuse ;  /* 0x0000000021ce7220 */ /* 0x080fe20000410000 */
[----:B------:R4:W0:Y:S01]  /*9560*/  @P2 MUFU.LG2 R12, R8 ;  /* 0x00000008000c2308 */ /* 0x0008220000000c00 */
        /* <DEDUP_REMOVED lines=8> */
[----:B----4-:R-:W-:Y:S01]  /*95f0*/  @P1 FMUL.FTZ R8, R11, 0.69314718246459960938 ;  /* 0x3f3172180b081820 */ /* 0x010fe20000410000 */
[-C--:B------:R-:W-:Y:S01]  /*9600*/  FMUL.FTZ R198, R49, R0.reuse ;  /* 0x0000000031c67220 */ /* 0x080fe20000410000 */
[----:B-1----:R-:W-:Y:S01]  /*9610*/  @P1 FMUL.FTZ R9, R10, 0.69314718246459960938 ;  /* 0x3f3172180a091820 */ /* 0x002fe20000410000 */
[----:B------:R-:W-:Y:S01]  /*9620*/  @P2 FMUL.FTZ R10, R13, 0.69314718246459960938 ;  /* 0x3f3172180d0a2820 */ /* 0x000fe20000410000 */
        /* <DEDUP_REMOVED lines=22> */
[-C--:B--23--:R-:W-:Y:S01]  /*9790*/  FMUL.FTZ R167, R93, R0.reuse ;  /* 0x000000005da77220 */ /* 0x08cfe20000410000 */
        /* <DEDUP_REMOVED lines=97> */
.L_x_7249:
        /* <DEDUP_REMOVED lines=10> */
[----:B------:R-:W1:Y:S01]  /*9e50*/  SHFL.IDX PT, R6, R211, RZ, 0x1f ;  /* 0x00001fffd3067589 */ /* 0x000e6200000e0000 */
[----:B------:R-:W-:Y:S01]  /*9e60*/  IMAD R9, R210, 0x40, R17 ;  /* 0x00000040d2097824 */ /* 0x000fe200078e0211 */
[----:B------:R-:W-:Y:S01]  /*9e70*/  F2FP.F16.F32.PACK_AB R120, R121, R120 ;  /* 0x000000787978723e */ /* 0x000fe200000000ff */
[----:B------:R-:W-:-:S04]  /*9e80*/  USHF.R.S32.HI UR12, URZ, 0x1f, UR45 ;  /* 0x0000001f3f0c7899 */ /* 0x000fc8000801142d */
[----:B------:R-:W-:Y:S01]  /*9e90*/  BAR.SYNC.DEFER_BLOCKING 0x1, 0x100 ;  /* 0x0044000000007b1d */ /* 0x000fe20000010000 */
[----:B------:R-:W-:Y:S01]  /*9ea0*/  F2FP.F16.F32.PACK_AB R121, R156, R154 ;  /* 0x0000009a9c79723e */ /* 0x000fe200000000ff */
[----:B------:R-:W-:Y:S01]  /*9eb0*/  USHF.R.S32.HI UR13, URZ, 0x1f, UR43 ;  /* 0x0000001f3f0d7899 */ /* 0x000fe2000801142b */
        /* <DEDUP_REMOVED lines=10> */
[----:B-1----:R-:W-:Y:S01]  /*9f60*/  ISETP.NE.AND P0, PT, R6, RZ, PT ;  /* 0x000000ff0600720c */ /* 0x002fe20003f05270 */
[----:B------:R-:W-:Y:S01]  /*9f70*/  IMAD.U32 R96, RZ, RZ, UR6 ;  /* 0x00000006ff607e24 */ /* 0x000fe2000f8e00ff */
[----:B------:R-:W-:Y:S01]  /*9f80*/  F2FP.F16.F32.PACK_AB R146, R149, R148 ;  /* 0x000000949592723e */ /* 0x000fe200000000ff */
[----:B------:R-:W-:Y:S01]  /*9f90*/  IMAD.U32 R97, RZ, RZ, UR7 ;  /* 0x00000007ff617e24 */ /* 0x000fe2000f8e00ff */
[----:B------:R-:W-:Y:S01]  /*9fa0*/  F2FP.F16.F32.PACK_AB R147, R151, R150 ;  /* 0x000000969793723e */ /* 0x000fe200000000ff */
[----:B------:R-:W-:-:S04]  /*9fb0*/  IMAD.WIDE R4, R215, 0x2, R96 ;  /* 0x00000002d7047825 */ /* 0x000fc800078e0260 */
[----:B------:R-:W-:Y:S01]  /*9fc0*/  IMAD.WIDE R96, R9, 0x2, R96 ;  /* 0x0000000209607825 */ /* 0x000fe200078e0260 */
[C---:B------:R-:W-:Y:S02]  /*9fd0*/  IADD3 R45, P2, R4.reuse, 0x20, RZ ;  /* 0x00000020042d7810 */ /* 0x040fe40007f5e0ff */
[C---:B------:R-:W-:Y:S02]  /*9fe0*/  IADD3 R49, P3, R4.reuse, 0x40, RZ ;  /* 0x0000004004317810 */ /* 0x040fe40007f7e0ff */
[C---:B------:R-:W-:Y:S02]  /*9ff0*/  IADD3 R61, P5, R4.reuse, 0x2000, RZ ;  /* 0x00002000043d7810 */ /* 0x040fe40007fbe0ff */
[----:B------:R-:W-:Y:S01]  /*a000*/  LOP3.LUT R12, R45, 0x380, RZ, 0xc0, !PT ;  /* 0x000003802d0c7812 */ /* 0x000fe200078ec0ff */
[--C-:B------:R-:W-:Y:S01]  /*a010*/  IMAD.X R13, RZ, RZ, R5.reuse, P3 ;  /* 0x000000ffff0d7224 */ /* 0x100fe200018e0605 */
[----:B------:R-:W-:Y:S01]  /*a020*/  LOP3.LUT R14, R49, 0x380, RZ, 0xc0, !PT ;  /* 0x00000380310e7812 */ /* 0x000fe200078ec0ff */
[----:B------:R-:W-:Y:S01]  /*a030*/  IMAD.X R25, RZ, RZ, R5, P5 ;  /* 0x000000ffff197224 */ /* 0x000fe200028e0605 */
[----:B------:R-:W-:-:S02]  /*a040*/  IADD3 R53, P4, R4, 0x60, RZ ;  /* 0x0000006004357810 */ /* 0x000fc40007f9e0ff */
[----:B------:R-:W-:Y:S02]  /*a050*/  SHF.R.U64 R12, R12, 0x3, RZ ;  /* 0x000000030c0c7819 */ /* 0x000fe400000012ff */
[----:B------:R-:W-:Y:S01]  /*a060*/  SHF.R.U64 R14, R14, 0x3, RZ ;  /* 0x000000030e0e7819 */ /* 0x000fe200000012ff */
[--C-:B------:R-:W-:Y:S01]  /*a070*/  IMAD.X R15, RZ, RZ, R5.reuse, P4 ;  /* 0x000000ffff0f7224 */ /* 0x100fe200020e0605 */
[----:B------:R-:W-:Y:S02]  /*a080*/  IADD3 R36, P5, R4, 0x4040, RZ ;  /* 0x0000404004247810 */ /* 0x000fe40007fbe0ff */
[----:B------:R-:W-:Y:S02]  /*a090*/  LOP3.LUT R130, R12, R45, RZ, 0x3c, !PT ;  /* 0x0000002d0c827212 */ /* 0x000fe400078e3cff */
[----:B------:R-:W-:Y:S01]  /*a0a0*/  IADD3 R37, P4, R4, 0x4020, RZ ;  /* 0x0000402004257810 */ /* 0x000fe20007f9e0ff */
[----:B------:R-:W-:Y:S01]  /*a0b0*/  IMAD.X R109, RZ, RZ, R5, P5 ;  /* 0x000000ffff6d7224 */ /* 0x000fe200028e0605 */
[----:B------:R-:W-:-:S02]  /*a0c0*/  LOP3.LUT R12, R14, R49, RZ, 0x3c, !PT ;  /* 0x000000310e0c7212 */ /* 0x000fc400078e3cff */
[----:B------:R-:W-:Y:S01]  /*a0d0*/  LOP3.LUT R49, R36, 0x380, RZ, 0xc0, !PT ;  /* 0x0000038024317812 */ /* 0x000fe200078ec0ff */
[--C-:B------:R-:W-:Y:S01]  /*a0e0*/  IMAD.X R105, RZ, RZ, R5.reuse, P4 ;  /* 0x000000ffff697224 */ /* 0x100fe200020e0605 */
[C---:B------:R-:W-:Y:S02]  /*a0f0*/  IADD3 R65, P6, R4.reuse, 0x2020, RZ ;  /* 0x0000202004417810 */ /* 0x040fe40007fde0ff */
[----:B------:R-:W-:Y:S02]  /*a100*/  SHF.R.U64 R49, R49, 0x3, RZ ;  /* 0x0000000331317819 */ /* 0x000fe400000012ff */
[C---:B------:R-:W-:Y:S01]  /*a110*/  IADD3 R10, P4, R4.reuse, 0x6060, RZ ;  /* 0x00006060040a7810 */ /* 0x040fe20007f9e0ff */
[----:B------:R-:W-:Y:S01]  /*a120*/  IMAD.X R29, RZ, RZ, R5, P6 ;  /* 0x000000ffff1d7224 */ /* 0x000fe200030e0605 */
[----:B------:R-:W-:Y:S02]  /*a130*/  IADD3 R69, P1, R4, 0x2040, RZ ;  /* 0x0000204004457810 */ /* 0x000fe40007f3e0ff */
[----:B------:R-:W-:-:S02]  /*a140*/  LOP3.LUT R108, R49, R36, RZ, 0x3c, !PT ;  /* 0x00000024316c7212 */ /* 0x000fc400078e3cff */
[----:B------:R-:W-:Y:S02]  /*a150*/  IADD3 R33, P6, R4, 0x4060, RZ ;  /* 0x0000406004217810 */ /* 0x000fe40007fde0ff */
[----:B------:R-:W-:Y:S02]  /*a160*/  LOP3.LUT R49, R10, 0x380, RZ, 0xc0, !PT ;  /* 0x000003800a317812 */ /* 0x000fe400078ec0ff */
[-C--:B------:R-:W-:Y:S02]  /*a170*/  IADD3.X R41, RZ, R5.reuse, RZ, P1, !PT ;  /* 0x00000005ff297210 */ /* 0x080fe40000ffe4ff */
[----:B------:R-:W-:Y:S02]  /*a180*/  IADD3.X R131, RZ, R5, RZ, P2, !PT ;  /* 0x00000005ff837210 */ /* 0x000fe400017fe4ff */
[C---:B------:R-:W-:Y:S02]  /*a190*/  IADD3 R6, P1, R4.reuse, 0x6000, RZ ;  /* 0x0000600004067810 */ /* 0x040fe40007f3e0ff */
[----:B------:R-:W-:-:S02]  /*a1a0*/  IADD3 R73, P2, R4, 0x2060, RZ ;  /* 0x0000206004497810 */ /* 0x000fc40007f5e0ff */
[----:B------:R-:W-:Y:S01]  /*a1b0*/  LOP3.LUT R24, R53, 0x380, RZ, 0xc0, !PT ;  /* 0x0000038035187812 */ /* 0x000fe200078ec0ff */
[--C-:B------:R-:W-:Y:S01]  /*a1c0*/  IMAD.X R123, RZ, RZ, R5.reuse, P1 ;  /* 0x000000ffff7b7224 */ /* 0x100fe200008e0605 */
[----:B------:R-:W-:Y:S01]  /*a1d0*/  LOP3.LUT R48, R33, 0x380, RZ, 0xc0, !PT ;  /* 0x0000038021307812 */ /* 0x000fe200078ec0ff */
[----:B------:R-:W-:Y:S01]  /*a1e0*/  IMAD.X R57, RZ, RZ, R5, P2 ;  /* 0x000000ffff397224 */ /* 0x000fe200010e0605 */
[----:B------:R-:W-:Y:S02]  /*a1f0*/  SHF.R.U64 R49, R49, 0x3, RZ ;  /* 0x0000000331317819 */ /* 0x000fe400000012ff */
[----:B------:R-:W-:Y:S02]  /*a200*/  SHF.R.U64 R24, R24, 0x3, RZ ;  /* 0x0000000318187819 */ /* 0x000fe400000012ff */
[----:B------:R-:W-:Y:S02]  /*a210*/  LOP3.LUT R44, R73, 0x380, RZ, 0xc0, !PT ;  /* 0x00000380492c7812 */ /* 0x000fe400078ec0ff */
[----:B------:R-:W-:-:S02]  /*a220*/  SHF.R.U64 R48, R48, 0x3, RZ ;  /* 0x0000000330307819 */ /* 0x000fc400000012ff */
[----:B------:R-:W-:Y:S02]  /*a230*/  LOP3.LUT R10, R49, R10, RZ, 0x3c, !PT ;  /* 0x0000000a310a7212 */ /* 0x000fe400078e3cff */
[----:B------:R-:W-:Y:S02]  /*a240*/  IADD3 R49, P1, R96, 0x4000, RZ ;  /* 0x0000400060317810 */ /* 0x000fe40007f3e0ff */
[C---:B------:R-:W-:Y:S02]  /*a250*/  IADD3 R32, P3, R4.reuse, 0x4000, RZ ;  /* 0x0000400004207810 */ /* 0x040fe40007f7e0ff */
[----:B------:R-:W-:Y:S02]  /*a260*/  LOP3.LUT R11, R4, 0x380, RZ, 0xc0, !PT ;  /* 0x00000380040b7812 */ /* 0x000fe400078ec0ff */
[----:B------:R-:W-:Y:S01]  /*a270*/  LOP3.LUT R14, R24, R53, RZ, 0x3c, !PT ;  /* 0x00000035180e7212 */ /* 0x000fe200078e3cff */
[----:B------:R-:W-:Y:S01]  /*a280*/  IMAD.X R101, RZ, RZ, R5, P3 ;  /* 0x000000ffff657224 */ /* 0x000fe200018e0605 */
[----:B------:R-:W-:-:S02]  /*a290*/  SHF.R.U64 R44, R44, 0x3, RZ ;  /* 0x000000032c2c7819 */ /* 0x000fc400000012ff */
[----:B------:R-:W-:Y:S02]  /*a2a0*/  LOP3.LUT R118, R48, R33, RZ, 0x3c, !PT ;  /* 0x0000002130767212 */ /* 0x000fe400078e3cff */
[----:B------:R-:W-:Y:S02]  /*a2b0*/  LOP3.LUT R24, R61, 0x380, RZ, 0xc0, !PT ;  /* 0x000003803d187812 */ /* 0x000fe400078ec0ff */
[----:B------:R-:W-:Y:S02]  /*a2c0*/  LOP3.LUT R28, R65, 0x380, RZ, 0xc0, !PT ;  /* 0x00000380411c7812 */ /* 0x000fe400078ec0ff */
[----:B------:R-:W-:Y:S02]  /*a2d0*/  LOP3.LUT R48, R49, 0x380, RZ, 0xc0, !PT ;  /* 0x0000038031307812 */ /* 0x000fe400078ec0ff */
[C---:B------:R-:W-:Y:S02]  /*a2e0*/  IADD3 R8, P2, R4.reuse, 0x6020, RZ ;  /* 0x0000602004087810 */ /* 0x040fe40007f5e0ff */
[----:B------:R-:W-:-:S02]  /*a2f0*/  IADD3 R20, P3, R4, 0x6040, RZ ;  /* 0x0000604004147810 */ /* 0x000fc40007f7e0ff */
[----:B------:R-:W-:Y:S01]  /*a300*/  SHF.R.U64 R11, R11, 0x3, RZ ;  /* 0x000000030b0b7819 */ /* 0x000fe200000012ff */
[--C-:B------:R-:W-:Y:S01]  /*a310*/  IMAD.X R127, RZ, RZ, R5.reuse, P2 ;  /* 0x000000ffff7f7224 */ /* 0x100fe200010e0605 */
[----:B------:R-:W-:Y:S01]  /*a320*/  LOP3.LUT R56, R44, R73, RZ, 0x3c, !PT ;  /* 0x000000492c387212 */ /* 0x000fe200078e3cff */
[----:B------:R-:W-:Y:S01]  /*a330*/  IMAD.X R9, RZ, RZ, R5, P3 ;  /* 0x000000ffff097224 */ /* 0x000fe200018e0605 */
[----:B------:R-:W-:Y:S02]  /*a340*/  SHF.R.U64 R24, R24, 0x3, RZ ;  /* 0x0000000318187819 */ /* 0x000fe400000012ff */
[----:B------:R-:W-:Y:S02]  /*a350*/  SHF.R.U64 R28, R28, 0x3, RZ ;  /* 0x000000031c1c7819 */ /* 0x000fe400000012ff */
[----:B------:R-:W-:Y:S02]  /*a360*/  LOP3.LUT R44, R37, 0x380, RZ, 0xc0, !PT ;  /* 0x00000380252c7812 */ /* 0x000fe400078ec0ff */
[----:B------:R-:W-:-:S02]  /*a370*/  SHF.R.U64 R48, R48, 0x3, RZ ;  /* 0x0000000330307819 */ /* 0x000fc400000012ff */
[----:B------:R-:W-:Y:S02]  /*a380*/  LOP3.LUT R45, R32, 0x380, RZ, 0xc0, !PT ;  /* 0x00000380202d7812 */ /* 0x000fe400078ec0ff */
[----:B------:R-:W-:Y:S01]  /*a390*/  LOP3.LUT R4, R11, R4, RZ, 0x3c, !PT ;  /* 0x000000040b047212 */ /* 0x000fe200078e3cff */
[----:B------:R-:W-:Y:S01]  /*a3a0*/  IMAD.X R11, RZ, RZ, R5, P4 ;  /* 0x000000ffff0b7224 */ /* 0x000fe200020e0605 */
[----:B------:R-:W-:Y:S02]  /*a3b0*/  IADD3.X R119, RZ, R5, RZ, P6, !PT ;  /* 0x00000005ff777210 */ /* 0x000fe400037fe4ff */
[----:B------:R-:W-:Y:S02]  /*a3c0*/  LOP3.LUT R24, R24, R61, RZ, 0x3c, !PT ;  /* 0x0000003d18187212 */ /* 0x000fe400078e3cff */
[----:B------:R-:W-:Y:S02]  /*a3d0*/  LOP3.LUT R28, R28, R65, RZ, 0x3c, !PT ;  /* 0x000000411c1c7212 */ /* 0x000fe400078e3cff */
[----:B------:R-:W-:-:S02]  /*a3e0*/  SHF.R.U64 R44, R44, 0x3, RZ ;  /* 0x000000032c2c7819 */ /* 0x000fc400000012ff */
[----:B------:R-:W-:Y:S02]  /*a3f0*/  LOP3.LUT R48, R48, R49, RZ, 0x3c, !PT ;  /* 0x0000003130307212 */ /* 0x000fe400078e3cff */
[----:B------:R-:W-:Y:S02]  /*a400*/  SHF.R.U64 R45, R45, 0x3, RZ ;  /* 0x000000032d2d7819 */ /* 0x000fe400000012ff */
[C---:B------:R-:W-:Y:S02]  /*a410*/  IADD3 R65, P4, R96.reuse, 0x1000, RZ ;  /* 0x0000100060417810 */ /* 0x040fe40007f9e0ff */
[C---:B------:R-:W-:Y:S02]  /*a420*/  IADD3 R61, P3, R96.reuse, 0x2000, RZ ;  /* 0x00002000603d7810 */ /* 0x040fe40007f7e0ff */
[C---:B------:R-:W-:Y:S02]  /*a430*/  IADD3 R53, P2, R96.reuse, 0x3000, RZ ;  /* 0x0000300060357810 */ /* 0x040fe40007f5e0ff */
[----:B------:R-:W-:-:S02]  /*a440*/  IADD3 R49, P6, R96, 0x5000, RZ ;  /* 0x0000500060317810 */ /* 0x000fc40007fde0ff */
[----:B------:R-:W-:Y:S02]  /*a450*/  LOP3.LUT R104, R44, R37, RZ, 0x3c, !PT ;  /* 0x000000252c687212 */ /* 0x000fe400078e3cff */
[----:B------:R-:W-:Y:S02]  /*a460*/  LOP3.LUT R100, R45, R32, RZ, 0x3c, !PT ;  /* 0x000000202d647212 */ /* 0x000fe400078e3cff */
[----:B------:R-:W-:Y:S02]  /*a470*/  LOP3.LUT R37, R8, 0x380, RZ, 0xc0, !PT ;  /* 0x0000038008257812 */ /* 0x000fe400078ec0ff */
[----:B------:R-:W-:Y:S02]  /*a480*/  LOP3.LUT R64, R65, 0x380, RZ, 0xc0, !PT ;  /* 0x0000038041407812 */ /* 0x000fe400078ec0ff */
[----:B------:R-:W-:Y:S02]  /*a490*/  LOP3.LUT R60, R61, 0x380, RZ, 0xc0, !PT ;  /* 0x000003803d3c7812 */ /* 0x000fe400078ec0ff */
[----:B------:R-:W-:-:S02]  /*a4a0*/  LOP3.LUT R52, R53, 0x380, RZ, 0xc0, !PT ;  /* 0x0000038035347812 */ /* 0x000fc400078ec0ff */
[----:B------:R-:W-:Y:S02]  /*a4b0*/  LOP3.LUT R44, R49, 0x380, RZ, 0xc0, !PT ;  /* 0x00000380312c7812 */ /* 0x000fe400078ec0ff */
[----:B------:R-:W-:Y:S02]  /*a4c0*/  LOP3.LUT R40, R69, 0x380, RZ, 0xc0, !PT ;  /* 0x0000038045287812 */ /* 0x000fe400078ec0ff */
[----:B------:R-:W-:Y:S02]  /*a4d0*/  LOP3.LUT R33, R6, 0x380, RZ, 0xc0, !PT ;  /* 0x0000038006217812 */ /* 0x000fe400078ec0ff */
[----:B------:R-:W-:Y:S02]  /*a4e0*/  LOP3.LUT R45, R20, 0x380, RZ, 0xc0, !PT ;  /* 0x00000380142d7812 */ /* 0x000fe400078ec0ff */
[----:B------:R-:W-:Y:S02]  /*a4f0*/  SHF.R.U64 R37, R37, 0x3, RZ ;  /* 0x0000000325257819 */ /* 0x000fe400000012ff */
[----:B------:R-:W-:-:S02]  /*a500*/  SHF.R.U64 R64, R64, 0x3, RZ ;  /* 0x0000000340407819 */ /* 0x000fc400000012ff */
        /* <DEDUP_REMOVED lines=8> */
[----:B------:R-:W-:Y:S01]  /*a590*/  LOP3.LUT R60, R60, R61, RZ, 0x3c, !PT ;  /* 0x0000003d3c3c7212 */ /* 0x000fe200078e3cff */
[--C-:B------:R-:W-:Y:S01]  /*a5a0*/  IMAD.X R61, RZ, RZ, R97.reuse, P3 ;  /* 0x000000ffff3d7224 */ /* 0x100fe200018e0661 */
[----:B------:R-:W-:Y:S01]  /*a5b0*/  LOP3.LUT R52, R52, R53, RZ, 0x3c, !PT ;  /* 0x0000003534347212 */ /* 0x000fe200078e3cff */
[--C-:B------:R-:W-:Y:S01]  /*a5c0*/  IMAD.X R53, RZ, RZ, R97.reuse, P2 ;  /* 0x000000ffff357224 */ /* 0x100fe200010e0661 */
[----:B------:R-:W-:Y:S01]  /*a5d0*/  LOP3.LUT R44, R44, R49, RZ, 0x3c, !PT ;  /* 0x000000312c2c7212 */ /* 0x000fe200078e3cff */
[----:B------:R-:W-:Y:S01]  /*a5e0*/  IMAD.X R49, RZ, RZ, R97, P1 ;  /* 0x000000ffff317224 */ /* 0x000fe200008e0661 */
[----:B------:R-:W-:-:S02]  /*a5f0*/  MOV R73, R4 ;  /* 0x0000000400497202 */ /* 0x000fc40000000f00 */
[----:B------:R-:W-:Y:S02]  /*a600*/  LOP3.LUT R40, R40, R69, RZ, 0x3c, !PT ;  /* 0x0000004528287212 */ /* 0x000fe400078e3cff */
[----:B------:R-:W-:Y:S02]  /*a610*/  LOP3.LUT R122, R33, R6, RZ, 0x3c, !PT ;  /* 0x00000006217a7212 */ /* 0x000fe400078e3cff */
[----:B------:R-:W-:Y:S02]  /*a620*/  LOP3.LUT R8, R45, R20, RZ, 0x3c, !PT ;  /* 0x000000142d087212 */ /* 0x000fe400078e3cff */
[----:B------:R-:W-:Y:S02]  /*a630*/  IADD3.X R65, RZ, R97, RZ, P4, !PT ;  /* 0x00000061ff417210 */ /* 0x000fe400027fe4ff */
[----:B------:R-:W-:Y:S02]  /*a640*/  F2FP.F16.F32.PACK_AB R4, R21, R195 ;  /* 0x000000c31504723e */ /* 0x000fe400000000ff */
[----:B------:R-:W-:-:S02]  /*a650*/  IADD3 R45, P5, R96, 0x6000, RZ ;  /* 0x00006000602d7810 */ /* 0x000fc40007fbe0ff */
[C---:B------:R-:W-:Y:S02]  /*a660*/  IADD3 R37, P4, R96.reuse, 0x7000, RZ ;  /* 0x0000700060257810 */ /* 0x040fe40007f9e0ff */
[C---:B------:R-:W-:Y:S02]  /*a670*/  IADD3 R33, P3, R96.reuse, 0x8000, RZ ;  /* 0x0000800060217810 */ /* 0x040fe40007f7e0ff */
[C---:B------:R-:W-:Y:S02]  /*a680*/  IADD3 R69, P2, R96.reuse, 0x9000, RZ ;  /* 0x0000900060457810 */ /* 0x040fe40007f5e0ff */
[----:B------:R-:W-:Y:S02]  /*a690*/  IADD3 R21, P1, R96, 0xa000, RZ ;  /* 0x0000a00060157810 */ /* 0x000fe40007f3e0ff */
[----:B------:R-:W-:Y:S02]  /*a6a0*/  F2FP.F16.F32.PACK_AB R6, R7, R192 ;  /* 0x000000c00706723e */ /* 0x000fe400000000ff */
[----:B------:R-:W-:-:S02]  /*a6b0*/  F2FP.F16.F32.PACK_AB R5, R27, R26 ;  /* 0x0000001a1b05723e */ /* 0x000fc400000000ff */
[----:B------:R-:W-:Y:S02]  /*a6c0*/  F2FP.F16.F32.PACK_AB R7, R31, R30 ;  /* 0x0000001e1f07723e */ /* 0x000fe400000000ff */
[----:B------:R-:W-:Y:S02]  /*a6d0*/  LOP3.LUT R36, R45, 0x380, RZ, 0xc0, !PT ;  /* 0x000003802d247812 */ /* 0x000fe400078ec0ff */
[----:B------:R-:W-:Y:S01]  /*a6e0*/  LOP3.LUT R32, R37, 0x380, RZ, 0xc0, !PT ;  /* 0x0000038025207812 */ /* 0x000fe200078ec0ff */
[----:B------:R0:W-:Y:S01]  /*a6f0*/  STSM.16.M88.4 [R73], R4 ;  /* 0x0000000449007844 */ /* 0x0001e20000000200 */
[----:B------:R-:W-:Y:S02]  /*a700*/  LOP3.LUT R20, R33, 0x380, RZ, 0xc0, !PT ;  /* 0x0000038021147812 */ /* 0x000fe400078ec0ff */
[----:B------:R-:W-:Y:S02]  /*a710*/  LOP3.LUT R68, R69, 0x380, RZ, 0xc0, !PT ;  /* 0x0000038045447812 */ /* 0x000fe400078ec0ff */
[----:B------:R-:W-:-:S02]  /*a720*/  LOP3.LUT R72, R21, 0x380, RZ, 0xc0, !PT ;  /* 0x0000038015487812 */ /* 0x000fc400078ec0ff */
[----:B------:R-:W-:Y:S02]  /*a730*/  SHF.R.U64 R36, R36, 0x3, RZ ;  /* 0x0000000324247819 */ /* 0x000fe400000012ff */
[----:B------:R-:W-:Y:S02]  /*a740*/  SHF.R.U64 R32, R32, 0x3, RZ ;  /* 0x0000000320207819 */ /* 0x000fe400000012ff */
[----:B------:R-:W-:Y:S02]  /*a750*/  SHF.R.U64 R20, R20, 0x3, RZ ;  /* 0x0000000314147819 */ /* 0x000fe400000012ff */
[----:B------:R-:W-:Y:S02]  /*a760*/  SHF.R.U64 R68, R68, 0x3, RZ ;  /* 0x0000000344447819 */ /* 0x000fe400000012ff */
[----:B------:R-:W-:Y:S01]  /*a770*/  SHF.R.U64 R72, R72, 0x3, RZ ;  /* 0x0000000348487819 */ /* 0x000fe200000012ff */
[----:B0-----:R-:W-:Y:S01]  /*a780*/  IMAD.X R73, RZ, RZ, R97, P1 ;  /* 0x000000ffff497224 */ /* 0x001fe200008e0661 */
[----:B------:R-:W-:-:S02]  /*a790*/  LOP3.LUT R5, R96, 0x380, RZ, 0xc0, !PT ;  /* 0x0000038060057812 */ /* 0x000fc400078ec0ff */
[----:B------:R-:W-:Y:S01]  /*a7a0*/  LOP3.LUT R36, R36, R45, RZ, 0x3c, !PT ;  /* 0x0000002d24247212 */ /* 0x000fe200078e3cff */
[--C-:B------:R-:W-:Y:S01]  /*a7b0*/  IMAD.X R45, RZ, RZ, R97.reuse, P6 ;  /* 0x000000ffff2d7224 */ /* 0x100fe200030e0661 */
[----:B------:R-:W-:Y:S02]  /*a7c0*/  SHF.R.U64 R5, R5, 0x3, RZ ;  /* 0x0000000305057819 */ /* 0x000fe400000012ff */
[----:B------:R-:W-:Y:S02]  /*a7d0*/  LOP3.LUT R32, R32, R37, RZ, 0x3c, !PT ;  /* 0x0000002520207212 */ /* 0x000fe400078e3cff */
        /* <DEDUP_REMOVED lines=14> */
[----:B------:R-:W-:Y:S02]  /*a8c0*/  F2FP.F16.F32.PACK_AB R4, R206, R208 ;  /* 0x000000d0ce04723e */ /* 0x000fe400000000ff */
[----:B------:R-:W-:Y:S02]  /*a8d0*/  F2FP.F16.F32.PACK_AB R5, R35, R34 ;  /* 0x000000222305723e */ /* 0x000fe400000000ff */
[----:B------:R-:W-:Y:S02]  /*a8e0*/  F2FP.F16.F32.PACK_AB R6, R204, R207 ;  /* 0x000000cfcc06723e */ /* 0x000fe400000000ff */
[----:B------:R-:W-:Y:S02]  /*a8f0*/  F2FP.F16.F32.PACK_AB R7, R39, R38 ;  /* 0x000000262707723e */ /* 0x000fe400000000ff */
[----:B------:R-:W-:-:S02]  /*a900*/  MOV R34, R8 ;  /* 0x0000000800227202 */ /* 0x000fc40000000f00 */
[----:B------:R-:W-:Y:S01]  /*a910*/  MOV R35, R10 ;  /* 0x0000000a00237202 */ /* 0x000fe20000000f00 */
[----:B------:R0:W-:Y:S01]  /*a920*/  STSM.16.M88.4 [R26], R4 ;  /* 0x000000041a007844 */ /* 0x0001e20000000200 */
[----:B------:R-:W-:Y:S02]  /*a930*/  MOV R131, R12 ;  /* 0x0000000c00837202 */ /* 0x000fe40000000f00 */
[----:B------:R-:W-:Y:S02]  /*a940*/  MOV R192, R14 ;  /* 0x0000000e00c07202 */ /* 0x000fe40000000f00 */
[----:B------:R-:W-:Y:S02]  /*a950*/  F2FP.F16.F32.PACK_AB R8, R202, R205 ;  /* 0x000000cdca08723e */ /* 0x000fe400000000ff */
        /* <DEDUP_REMOVED lines=9> */
[----:B0-----:R-:W-:Y:S01]  /*a9f0*/  F2FP.F16.F32.PACK_AB R4, R193, R197 ;  /* 0x000000c5c104723e */ /* 0x001fe200000000ff */
[----:B------:R-:W-:Y:S01]  /*aa00*/  STSM.16.M88.4 [R192], R12 ;  /* 0x0000000cc0007844 */ /* 0x000fe20000000200 */
[----:B------:R-:W-:Y:S02]  /*aa10*/  F2FP.F16.F32.PACK_AB R5, R59, R58 ;  /* 0x0000003a3b05723e */ /* 0x000fe400000000ff */
[----:B------:R-:W-:Y:S02]  /*aa20*/  F2FP.F16.F32.PACK_AB R6, R183, R194 ;  /* 0x000000c2b706723e */ /* 0x000fe400000000ff */
[----:B------:R-:W-:Y:S02]  /*aa30*/  F2FP.F16.F32.PACK_AB R7, R63, R62 ;  /* 0x0000003e3f07723e */ /* 0x000fe400000000ff */
[----:B------:R-:W-:Y:S02]  /*aa40*/  MOV R213, R28 ;  /* 0x0000001c00d57202 */ /* 0x000fe40000000f00 */
[----:B------:R-:W-:Y:S01]  /*aa50*/  F2FP.F16.F32.PACK_AB R24, R181, R191 ;  /* 0x000000bfb518723e */ /* 0x000fe200000000ff */
[----:B------:R-:W-:Y:S01]  /*aa60*/  STSM.16.M88.4 [R195], R4 ;  /* 0x00000004c3007844 */ /* 0x000fe20000000200 */
[----:B------:R-:W-:-:S02]  /*aa70*/  F2FP.F16.F32.PACK_AB R25, R67, R66 ;  /* 0x000000424319723e */ /* 0x000fc400000000ff */
[----:B------:R-:W-:Y:S02]  /*aa80*/  F2FP.F16.F32.PACK_AB R26, R179, R182 ;  /* 0x000000b6b31a723e */ /* 0x000fe400000000ff */
[----:B------:R-:W-:Y:S02]  /*aa90*/  F2FP.F16.F32.PACK_AB R27, R71, R70 ;  /* 0x00000046471b723e */ /* 0x000fe400000000ff */
        /* <DEDUP_REMOVED lines=11> */
[----:B------:R-:W-:-:S02]  /*ab50*/  MOV R100, R100 ;  /* 0x0000006400647202 */ /* 0x000fc40000000f00 */
[----:B------:R-:W-:Y:S02]  /*ab60*/  F2FP.F16.F32.PACK_AB R56, R169, R172 ;  /* 0x000000aca938723e */ /* 0x000fe400000000ff */
[----:B------:R-:W-:Y:S02]  /*ab70*/  F2FP.F16.F32.PACK_AB R57, R91, R90 ;  /* 0x0000005a5b39723e */ /* 0x000fe400000000ff */
[----:B------:R-:W-:Y:S02]  /*ab80*/  F2FP.F16.F32.PACK_AB R58, R167, R170 ;  /* 0x000000aaa73a723e */ /* 0x000fe400000000ff */
[----:B------:R-:W-:Y:S02]  /*ab90*/  F2FP.F16.F32.PACK_AB R59, R95, R94 ;  /* 0x0000005e5f3b723e */ /* 0x000fe400000000ff */
[----:B------:R-:W-:Y:S02]  /*aba0*/  MOV R104, R104 ;  /* 0x0000006800687202 */ /* 0x000fe40000000f00 */
[----:B0-----:R-:W-:-:S02]  /*abb0*/  F2FP.F16.F32.PACK_AB R40, R173, R176 ;  /* 0x000000b0ad28723e */ /* 0x001fc400000000ff */
[----:B------:R-:W-:Y:S02]  /*abc0*/  F2FP.F16.F32.PACK_AB R4, R165, R168 ;  /* 0x000000a8a504723e */ /* 0x000fe400000000ff */
[----:B------:R-:W-:Y:S01]  /*abd0*/  F2FP.F16.F32.PACK_AB R5, R99, R98 ;  /* 0x000000626305723e */ /* 0x000fe200000000ff */
[----:B------:R0:W-:Y:S01]  /*abe0*/  STSM.16.M88.4 [R130], R40 ;  /* 0x0000002882007844 */ /* 0x0001e20000000200 */
[----:B------:R-:W-:Y:S02]  /*abf0*/  F2FP.F16.F32.PACK_AB R6, R163, R166 ;  /* 0x000000a6a306723e */ /* 0x000fe400000000ff */
[----:B------:R-:W-:Y:S01]  /*ac00*/  F2FP.F16.F32.PACK_AB R7, R103, R102 ;  /* 0x000000666707723e */ /* 0x000fe200000000ff */
[----:B------:R1:W-:Y:S01]  /*ac10*/  STSM.16.M88.4 [R100], R56 ;  /* 0x0000003864007844 */ /* 0x0003e20000000200 */
[----:B------:R-:W-:Y:S02]  /*ac20*/  MOV R108, R108 ;  /* 0x0000006c006c7202 */ /* 0x000fe40000000f00 */
[----:B------:R-:W-:Y:S01]  /*ac30*/  F2FP.F16.F32.PACK_AB R8, R159, R164 ;  /* 0x000000a49f08723e */ /* 0x000fe200000000ff */
[----:B------:R1:W-:Y:S01]  /*ac40*/  STSM.16.M88.4 [R104], R4 ;  /* 0x0000000468007844 */ /* 0x0003e20000000200 */
        /* <DEDUP_REMOVED lines=9> */
[----:B------:R-:W-:Y:S02]  /*ace0*/  F2FP.F16.F32.PACK_AB R15, R153, R112 ;  /* 0x00000070990f723e */ /* 0x000fe400000000ff */
[----:B------:R-:W-:Y:S02]  /*acf0*/  F2FP.F16.F32.PACK_AB R122, R125, R124 ;  /* 0x0000007c7d7a723e */ /* 0x000fe400000000ff */
[----:B------:R-:W-:Y:S01]  /*ad00*/  F2FP.F16.F32.PACK_AB R123, R158, R157 ;  /* 0x0000009d9e7b723e */ /* 0x000fe200000000ff */
[----:B------:R1:W-:Y:S01]  /*ad10*/  STSM.16.M88.4 [R118], R12 ;  /* 0x0000000c76007844 */ /* 0x0003e20000000200 */
[----:B------:R-:W-:Y:S02]  /*ad20*/  MOV R126, R126 ;  /* 0x0000007e007e7202 */ /* 0x000fe40000000f00 */
[----:B0-----:R-:W-:Y:S01]  /*ad30*/  F2FP.F16.F32.PACK_AB R130, R133, R132 ;  /* 0x000000848582723e */ /* 0x001fe200000000ff */
[----:B------:R1:W-:Y:S01]  /*ad40*/  STSM.16.M88.4 [R101], R120 ;  /* 0x0000007865007844 */ /* 0x0003e20000000200 */
[----:B------:R-:W-:-:S02]  /*ad50*/  F2FP.F16.F32.PACK_AB R131, R135, R134 ;  /* 0x000000868783723e */ /* 0x000fc400000000ff */
[----:B------:R-:W-:Y:S02]  /*ad60*/  LOP3.LUT R76, R77, 0x380, RZ, 0xc0, !PT ;  /* 0x000003804d4c7812 */ /* 0x000fe400078ec0ff */
[----:B------:R-:W-:Y:S01]  /*ad70*/  LOP3.LUT R80, R81, 0x380, RZ, 0xc0, !PT ;  /* 0x0000038051507812 */ /* 0x000fe200078ec0ff */
[----:B------:R1:W-:Y:S01]  /*ad80*/  STSM.16.M88.4 [R126], R128 ;  /* 0x000000807e007844 */ /* 0x0003e20000000200 */
[----:B------:R-:W-:Y:S02]  /*ad90*/  LOP3.LUT R84, R85, 0x380, RZ, 0xc0, !PT ;  /* 0x0000038055547812 */ /* 0x000fe400078ec0ff */
[----:B------:R-:W-:Y:S01]  /*ada0*/  LOP3.LUT R88, R89, 0x380, RZ, 0xc0, !PT ;  /* 0x0000038059587812 */ /* 0x000fe200078ec0ff */
[----:B------:R1:W-:Y:S01]  /*adb0*/  STSM.16.M88.4 [R34], R136 ;  /* 0x0000008822007844 */ /* 0x0003e20000000200 */
[----:B------:R-:W-:Y:S02]  /*adc0*/  LOP3.LUT R92, R93, 0x380, RZ, 0xc0, !PT ;  /* 0x000003805d5c7812 */ /* 0x000fe400078ec0ff */
[----:B------:R-:W-:Y:S01]  /*add0*/  SHF.R.U64 R76, R76, 0x3, RZ ;  /* 0x000000034c4c7819 */ /* 0x000fe200000012ff */
[----:B------:R1:W-:Y:S01]  /*ade0*/  STSM.16.M88.4 [R35], R144 ;  /* 0x0000009023007844 */ /* 0x0003e20000000200 */
[----:B------:R-:W-:-:S02]  /*adf0*/  SHF.R.U64 R80, R80, 0x3, RZ ;  /* 0x0000000350507819 */ /* 0x000fc400000012ff */
[----:B------:R-:W-:Y:S02]  /*ae00*/  SHF.R.U64 R84, R84, 0x3, RZ ;  /* 0x0000000354547819 */ /* 0x000fe400000012ff */
[----:B------:R-:W-:Y:S02]  /*ae10*/  SHF.R.U64 R88, R88, 0x3, RZ ;  /* 0x0000000358587819 */ /* 0x000fe400000012ff */
[----:B------:R-:W-:Y:S02]  /*ae20*/  SHF.R.U64 R92, R92, 0x3, RZ ;  /* 0x000000035c5c7819 */ /* 0x000fe400000012ff */
[----:B------:R-:W-:Y:S02]  /*ae30*/  LOP3.LUT R76, R76, R77, RZ, 0x3c, !PT ;  /* 0x0000004d4c4c7212 */ /* 0x000fe400078e3cff */
        /* <DEDUP_REMOVED lines=16> */
[----:B------:R-:W-:Y:S01]  /*af40*/  IADD3 R9, -R18, RZ, RZ ;  /* 0x000000ff12097210 */ /* 0x000fe20007ffe1ff */
[----:B------:R-:W-:Y:S01]  /*af50*/  UIMAD.WIDE.U32 UR6, UR45, UR8, URZ ;  /* 0x000000082d0672a5 */ /* 0x000fe2000f8e003f */
[----:B------:R-:W-:Y:S01]  /*af60*/  IMAD.MOV.U32 R4, RZ, RZ, R10 ;  /* 0x000000ffff047224 */ /* 0x000fe200078e000a */
[----:B------:R-:W-:Y:S01]  /*af70*/  UIMAD UR5, UR45, UR9, UR5 ;  /* 0x000000092d0572a4 */ /* 0x000fe2000f8e0205 */
[----:B------:R-:W-:Y:S01]  /*af80*/  VIADD R13, R16, UR44 ;  /* 0x0000002c100d7c36 */ /* 0x000fe20008000000 */
        /* <DEDUP_REMOVED lines=36> */
.L_x_7298:
        /* <DEDUP_REMOVED lines=21> */
[----:B------:R-:W0:Y:S01]  /*b320*/  @P2 LDC R9, c[0x0][0xbec] ;  /* 0x0002fb00ff092b82 */ /* 0x000e220000000800 */
[----:B------:R-:W-:Y:S01]  /*b330*/  ISETP.GE.AND P0, PT, R188, UR10, PT ;  /* 0x0000000abc007c0c */ /* 0x000fe2000bf06270 */
[----:B------:R1:W5:Y:S04]  /*b340*/  LD.E.128 R4, desc[UR50][R20.64] ;  /* 0x0000003214047980 */ /* 0x000368000c101d00 */
[----:B------:R-:W5:Y:S02]  /*b350*/  LD.E.128 R68, desc[UR50][R68.64] ;  /* 0x0000003244447980 */ /* 0x000f64000c101d00 */
[----:B------:R-:W2:Y:S01]  /*b360*/  @P2 LDC R11, c[0x0][0xbf0] ;  /* 0x0002fc00ff0b2b82 */ /* 0x000ea20000000800 */
[----:B------:R-:W-:Y:S01]  /*b370*/  LOP3.LUT R3, R3, 0x4, R0, 0xe2, !PT ;  /* 0x0000000403037812 */ /* 0x000fe200078ee200 */
[----:B------:R-:W5:Y:S01]  /*b380*/  LD.E.128 R72, desc[UR50][R72.64] ;  /* 0x0000003248487980 */ /* 0x000f62000c101d00 */
[----:B------:R-:W-:-:S02]  /*b390*/  LEA R0, R209, R210, 0x5 ;  /* 0x000000d2d1007211 */ /* 0x000fc400078e28ff */
[----:B------:R-:W-:Y:S01]  /*b3a0*/  SEL R8, RZ, 0xffffffff, P0 ;  /* 0xffffffffff087807 */ /* 0x000fe20000000000 */
[----:B------:R-:W5:Y:S01]  /*b3b0*/  LD.E.128 R76, desc[UR50][R76.64] ;  /* 0x000000324c4c7980 */ /* 0x000f62000c101d00 */
[----:B------:R-:W-:Y:S01]  /*b3c0*/  ISETP.GE.AND P0, PT, R187, UR10, PT ;  /* 0x0000000abb007c0c */ /* 0x000fe2000bf06270 */
[----:B------:R-:W-:Y:S01]  /*b3d0*/  UIMAD UR5, UR12, UR8, URZ ;  /* 0x000000080c0572a4 */ /* 0x000fe2000f8e023f */
[----:B------:R-:W-:Y:S01]  /*b3e0*/  VIADD R14, R0, UR44 ;  /* 0x0000002c000e7c36 */ /* 0x000fe20008000000 */
[----:B------:R-:W5:Y:S01]  /*b3f0*/  LD.E.128 R80, desc[UR50][R80.64] ;  /* 0x0000003250507980 */ /* 0x000f62000c101d00 */
[----:B------:R-:W-:Y:S01]  /*b400*/  SEL R0, RZ, 0xffffffff, P0 ;  /* 0xffffffffff007807 */ /* 0x000fe20000000000 */
[----:B------:R-:W-:Y:S02]  /*b410*/  UIMAD.WIDE.U32 UR6, UR45, UR8, URZ ;  /* 0x000000082d0672a5 */ /* 0x000fe4000f8e003f */
[----:B------:R-:W-:Y:S01]  /*b420*/  UIMAD UR5, UR45, UR9, UR5 ;  /* 0x000000092d0572a4 */ /* 0x000fe2000f8e0205 */
[----:B------:R-:W-:Y:S01]  /*b430*/  IMAD.SHL.U32 R8, R8, 0x8, RZ ;  /* 0x0000000808087824 */ /* 0x000fe200078e00ff */
[----:B------:R-:W5:Y:S01]  /*b440*/  LD.E.128 R84, desc[UR50][R84.64] ;  /* 0x0000003254547980 */ /* 0x000f62000c101d00 */
[----:B------:R-:W-:Y:S01]  /*b450*/  ULDC.64 UR8, c[0x0][0xaf0] ;  /* 0x0002bc0000087ab9 */ /* 0x000fe20000000a00 */
[----:B------:R-:W-:Y:S01]  /*b460*/  IMAD.SHL.U32 R13, R0, 0x10, RZ ;  /* 0x00000010000d7824 */ /* 0x000fe200078e00ff */
[----:B------:R-:W-:Y:S01]  /*b470*/  UIADD3 UR7, UR7, UR5, URZ ;  /* 0x0000000507077290 */ /* 0x000fe2000fffe03f */
[----:B0-----:R-:W-:Y:S01]  /*b480*/  @P2 IMAD.HI.U32 R0, R14, R9, RZ ;  /* 0x000000090e002227 */ /* 0x001fe200078e00ff */
[----:B------:R-:W-:Y:S01]  /*b490*/  UIMAD UR5, UR13, UR8, URZ ;  /* 0x000000080d0572a4 */ /* 0x000fe2000f8e023f */
[----:B------:R-:W-:Y:S01]  /*b4a0*/  LOP3.LUT R8, R8, 0x8, R3, 0xe2, !PT ;  /* 0x0000000808087812 */ /* 0x000fe200078ee203 */
[----:B------:R-:W-:Y:S01]  /*b4b0*/  UIMAD.WIDE.U32 UR6, UR43, UR8, UR6 ;  /* 0x000000082b0672a5 */ /* 0x000fe2000f8e0006 */
[----:B------:R-:W-:Y:S01]  /*b4c0*/  IMAD.MOV.U32 R3, RZ, RZ, R14 ;  /* 0x000000ffff037224 */ /* 0x000fe200078e000e */
[----:B------:R-:W-:Y:S01]  /*b4d0*/  UIMAD UR5, UR43, UR9, UR5 ;  /* 0x000000092b0572a4 */ /* 0x000fe2000f8e0205 */
[----:B--2---:R-:W-:Y:S01]  /*b4e0*/  @P2 SHF.R.U32.HI R3, RZ, R11, R0 ;  /* 0x0000000bff032219 */ /* 0x004fe20000011600 */
[----:B------:R-:W5:Y:S01]  /*b4f0*/  LD.E.128 R88, desc[UR50][R88.64] ;  /* 0x0000003258587980 */ /* 0x000f62000c101d00 */
[----:B------:R-:W-:Y:S01]  /*b500*/  LOP3.LUT R10, R13, 0x10, R8, 0xe2, !PT ;  /* 0x000000100d0a7812 */ /* 0x000fe200078ee208 */
[----:B------:R-:W-:Y:S01]  /*b510*/  UIADD3 UR5, UR7, UR5, URZ ;  /* 0x0000000507057290 */ /* 0x000fe2000fffe03f */
[--C-:B------:R-:W-:Y:S01]  /*b520*/  SHF.R.S32.HI R11, RZ, 0x1f, R3.reuse ;  /* 0x0000001fff0b7819 */ /* 0x100fe20000011403 */
[----:B------:R-:W-:Y:S01]  /*b530*/  IMAD.U32 R9, RZ, RZ, UR7 ;  /* 0x00000007ff097e24 */ /* 0x000fe2000f8e00ff */
[----:B------:R-:W-:Y:S01]  /*b540*/  ISETP.GE.AND P0, PT, R186, UR10, PT ;  /* 0x0000000aba007c0c */ /* 0x000fe2000bf06270 */
[----:B------:R-:W-:Y:S01]  /*b550*/  IMAD.MOV R13, RZ, RZ, -R3 ;  /* 0x000000ffff0d7224 */ /* 0x000fe200078e0a03 */
[----:B------:R-:W-:Y:S01]  /*b560*/  MOV R8, UR6 ;  /* 0x0000000600087c02 */ /* 0x000fe20008000f00 */
[----:B------:R-:W-:Y:S01]  /*b570*/  ULDC.64 UR6, c[0x0][0xae0] ;  /* 0x0002b80000067ab9 */ /* 0x000fe20000000a00 */
[----:B------:R-:W-:Y:S01]  /*b580*/  SEL R0, RZ, 0xffffffff, P0 ;  /* 0xffffffffff007807 */ /* 0x000fe20000000000 */
[----:B------:R-:W-:Y:S01]  /*b590*/  IMAD R12, R11, UR6, RZ ;  /* 0x000000060b0c7c24 */ /* 0x000fe2000f8e02ff */
[----:B------:R-:W5:Y:S01]  /*b5a0*/  LD.E.128 R92, desc[UR50][R92.64] ;  /* 0x000000325c5c7980 */ /* 0x000f62000c101d00 */
[----:B------:R-:W-:Y:S01]  /*b5b0*/  IMAD.U32 R9, RZ, RZ, UR5 ;  /* 0x00000005ff097e24 */ /* 0x000fe2000f8e00ff */
[----:B------:R-:W-:Y:S01]  /*b5c0*/  ISETP.GE.AND P0, PT, R214, UR10, PT ;  /* 0x0000000ad6007c0c */ /* 0x000fe2000bf06270 */
[----:B------:R-:W-:Y:S01]  /*b5d0*/  IMAD R11, R15, R13, R14 ;  /* 0x0000000d0f0b7224 */ /* 0x000fe200078e020e */
[----:B------:R-:W-:Y:S01]  /*b5e0*/  @!PT LDS RZ, [RZ] ;  /* 0x00000000fffff984 */ /* 0x000fe20000000800 */
[----:B------:R-:W-:Y:S01]  /*b5f0*/  @!PT LDS RZ, [RZ] ;  /* 0x00000000fffff984 */ /* 0x000fe20000000800 */
[----:B------:R-:W-:Y:S01]  /*b600*/  @!PT LDS RZ, [RZ] ;  /* 0x00000000fffff984 */ /* 0x000fe20000000800 */
[----:B------:R-:W-:Y:S01]  /*b610*/  @!PT LDS RZ, [RZ] ;  /* 0x00000000fffff984 */ /* 0x000fe20000000800 */
[----:B------:R0:W-:Y:S06]  /*b620*/  MEMBAR.ALL.CTA ;  /* 0x0000000000007992 */ /* 0x0001ec0000008000 */
[----:B0-----:R-:W0:Y:S01]  /*b630*/  FENCE.VIEW.ASYNC.S ;  /* 0x00000000000073c6 */ /* 0x001e220000000000 */
[----:B-1----:R-:W-:Y:S01]  /*b640*/  IMAD.SHL.U32 R21, R0, 0x20, RZ ;  /* 0x0000002000157824 */ /* 0x002fe200078e00ff */
[----:B------:R-:W-:Y:S01]  /*b650*/  ULDC UR8, c[0x0][0xa88] ;  /* 0x0002a20000087ab9 */ /* 0x000fe20000000800 */
[C---:B------:R-:W-:Y:S01]  /*b660*/  IMAD R13, R3.reuse, UR7, R12 ;  /* 0x00000007030d7c24 */ /* 0x040fe2000f8e020c */
[----:B------:R-:W-:Y:S01]  /*b670*/  SHF.R.S32.HI R0, RZ, 0x1f, R11 ;  /* 0x0000001fff007819 */ /* 0x000fe2000001140b */
[----:B------:R-:W-:Y:S01]  /*b680*/  IMAD.WIDE.U32 R8, R3, UR6, R8 ;  /* 0x0000000603087c25 */ /* 0x000fe2000f8e0008 */
[----:B------:R-:W-:Y:S01]  /*b690*/  ULDC.64 UR6, c[0x0][0xad8] ;  /* 0x0002b60000067ab9 */ /* 0x000fe20000000a00 */
[----:B------:R-:W-:Y:S01]  /*b6a0*/  SEL R3, RZ, 0x40, P0 ;  /* 0x00000040ff037807 */ /* 0x000fe20000000000 */
[----:B------:R-:W-:Y:S01]  /*b6b0*/  UIADD3 UR5, UR42, 0x28c20, URZ ;  /* 0x00028c202a057890 */ /* 0x000fe2000fffe03f */
[----:B------:R-:W-:Y:S01]  /*b6c0*/  IMAD R0, R0, UR6, RZ ;  /* 0x0000000600007c24 */ /* 0x000fe2000f8e02ff */
[----:B------:R-:W-:Y:S01]  /*b6d0*/  IADD3 R9, R9, R13, RZ ;  /* 0x0000000d09097210 */ /* 0x000fe20007ffe0ff */
[----:B------:R-:W-:Y:S01]  /*b6e0*/  VIADD R28, R210, UR44 ;  /* 0x0000002cd21c7c36 */ /* 0x000fe20008000000 */
[----:B------:R-:W-:Y:S01]  /*b6f0*/  ISETP.GE.AND P0, PT, R212, UR10, PT ;  /* 0x0000000ad4007c0c */ /* 0x000fe2000bf06270 */
[----:B------:R-:W-:Y:S01]  /*b700*/  IMAD R29, R15, UR8, RZ ;  /* 0x000000080f1d7c24 */ /* 0x000fe2000f8e02ff */
[----:B------:R-:W-:Y:S01]  /*b710*/  UPRMT UR5, URZ, 0x654, UR5 ;  /* 0x000006543f057896 */ /* 0x000fe20008000005 */
[C---:B------:R-:W-:Y:S01]  /*b720*/  IMAD R13, R11.reuse, UR7, R0 ;  /* 0x000000070b0d7c24 */ /* 0x040fe2000f8e0200 */
[----:B------:R-:W-:Y:S01]  /*b730*/  SEL R0, RZ, 0x80, P0 ;  /* 0x00000080ff007807 */ /* 0x000fe20000000000 */
[----:B------:R-:W-:Y:S01]  /*b740*/  IMAD.WIDE.U32 R8, R11, UR6, R8 ;  /* 0x000000060b087c25 */ /* 0x000fe2000f8e0008 */
[----:B------:R-:W-:Y:S01]  /*b750*/  ISETP.GE.AND P0, PT, R28, R29, PT ;  /* 0x0000001d1c00720c */ /* 0x000fe20003f06270 */
[----:B------:R-:W-:Y:S01]  /*b760*/  ULDC.64 UR6, c[0x0][0xa80] ;  /* 0x0002a00000067ab9 */ /* 0x000fe20000000a00 */
[----:B------:R-:W-:Y:S01]  /*b770*/  LOP3.LUT R10, R21, 0x20, R10, 0xe2, !PT ;  /* 0x00000020150a7812 */ /* 0x000fe200078ee20a */
[----:B------:R-:W-:Y:S01]  /*b780*/  IMAD.IADD R9, R9, 0x1, R13 ;  /* 0x0000000109097824 */ /* 0x000fe200078e020d */
[----:B------:R-:W-:Y:S01]  /*b790*/  LEA R26, P1, R8, UR6, 0x1 ;  /* 0x00000006081a7c11 */ /* 0x000fe2000f8208ff */
[----:B------:R-:W-:Y:S01]  /*b7a0*/  BSSY B1, `(.L_x_7299) ;  /* 0x0000027000017945 */ /* 0x000fe20003800000 */
[----:B------:R-:W-:Y:S01]  /*b7b0*/  LOP3.LUT R3, R10, R3, RZ, 0xfc, !PT ;  /* 0x000000030a037212 */ /* 0x000fe200078efcff */
[----:B0-----:R-:W-:Y:S01]  /*b7c0*/  SYNCS.ARRIVE.TRANS64.RED.A1T0 RZ, [UR5], RZ ;  /* 0x000000ffffff79a7 */ /* 0x001fe20008100405 */
[----:B------:R-:W-:Y:S01]  /*b7d0*/  LEA.HI.X R27, R8, UR7, R9, 0x1, P1 ;  /* 0x00000007081b7c11 */ /* 0x000fe200088f0c09 */
[----:B------:R0:W1:Y:S01]  /*b7e0*/  SHFL.IDX PT, R10, R26, RZ, 0x181f ;  /* 0x00181fff1a0a7589 */ /* 0x00006200000e0000 */
[----:B------:R-:W-:-:S03]  /*b7f0*/  LOP3.LUT R0, R3, R0, RZ, 0xfc, !PT ;  /* 0x0000000003007212 */ /* 0x000fc600078efcff */
        /* <DEDUP_REMOVED lines=33> */
.L_x_7300:
[----:B------:R-:W-:Y:S05]  /*ba10*/  BSYNC B1 ;  /* 0x0000000000017941 */ /* 0x000fea0003800000 */
.L_x_7299:
[----:B---3-5:R-:W-:Y:S01]  /*ba20*/  VIADD R4, R28, 0x20 ;  /* 0x000000201c047836 */ /* 0x028fe20000000000 */
        /* <DEDUP_REMOVED lines=20> */
[-C--:B------:R-:W-:Y:S02]  /*bb70*/  @!P2 LEA.HI.X R13, R188, R7.reuse, R221, 0x1, P5 ;  /* 0x00000007bc0da211 */ /* 0x080fe400028f0cdd */
[-C--:B------:R-:W-:Y:S02]  /*bb80*/  @!P0 LEA R14, P3, R186, R6.reuse, 0x1 ;  /* 0x00000006ba0e8211 */ /* 0x080fe400078608ff */
[CC--:B0-----:R-:W-:Y:S01]  /*bb90*/  @!P1 LEA R4, P6, R187.reuse, R6.reuse, 0x1 ;  /* 0x00000006bb049211 */ /* 0x0c1fe200078c08ff */
[----:B------:R4:W-:Y:S01]  /*bba0*/  @!P2 ST.E.128 desc[UR50][R12.64], R32 ;  /* 0x000000200c00a985 */ /* 0x0009e2000c101d32 */
[----:B------:R-:W-:Y:S02]  /*bbb0*/  @P4 LEA R20, P5, R214, R6, 0x1 ;  /* 0x00000006d6144211 */ /* 0x000fe400078a08ff */
[-C--:B------:R-:W-:Y:S02]  /*bbc0*/  @!P1 LEA.HI.X R5, R187, R7.reuse, R220, 0x1, P6 ;  /* 0x00000007bb059211 */ /* 0x080fe400030f0cdc */
[----:B------:R-:W-:-:S02]  /*bbd0*/  @!P0 LEA.HI.X R15, R186, R7, R219, 0x1, P3 ;  /* 0x00000007ba0f8211 */ /* 0x000fc400018f0cdb */
        /* <DEDUP_REMOVED lines=10> */
.L_x_7297:
[----:B------:R-:W0:Y:S01]  /*bc80*/  LDC R10, c[0x0][0xbe8] ;  /* 0x0002fa00ff0a7b82 */ /* 0x000e220000000800 */
[----:B------:R-:W-:Y:S01]  /*bc90*/  ISETP.GE.AND P2, PT, R216, 0x40, PT ;  /* 0x00000040d800780c */ /* 0x000fe20003f46270 */
[----:B------:R-:W-:Y:S01]  /*bca0*/  ULDC UR12, c[0x0][0xac8] ;  /* 0x0002b200000c7ab9 */ /* 0x000fe20000000800 */
[----:B------:R-:W-:Y:S01]  /*bcb0*/  IMAD R0, R209, 0x20, R210 ;  /* 0x00000020d1007824 */ /* 0x000fe200078e02d2 */
[----:B------:R-:W-:Y:S01]  /*bcc0*/  ISETP.GE.AND P4, PT, R17, UR12, PT ;  /* 0x0000000c11007c0c */ /* 0x000fe2000bf86270 */
[----:B------:R-:W-:Y:S01]  /*bcd0*/  USHF.R.S32.HI UR8, URZ, 0x1f, UR45 ;  /* 0x0000001f3f087899 */ /* 0x000fe2000801142d */
[----:B------:R-:W-:Y:S01]  /*bce0*/  ISETP.GE.AND P3, PT, R190, UR12, PT ;  /* 0x0000000cbe007c0c */ /* 0x000fe2000bf66270 */
[----:B------:R-:W-:Y:S01]  /*bcf0*/  USHF.R.S32.HI UR9, URZ, 0x1f, UR43 ;  /* 0x0000001f3f097899 */ /* 0x000fe2000801142b */
[----:B------:R-:W-:Y:S01]  /*bd00*/  BSSY B1, `(.L_x_7302) ;  /* 0x0000031000017945 */ /* 0x000fe20003800000 */
[----:B------:R-:W-:Y:S02]  /*bd10*/  ISETP.GE.AND P1, PT, R189, UR12, PT ;  /* 0x0000000cbd007c0c */ /* 0x000fe4000bf26270 */
[----:B------:R-:W-:-:S02]  /*bd20*/  IADD3 R8, R0, UR44, RZ ;  /* 0x0000002c00087c10 */ /* 0x000fc4000fffe0ff */
[----:B------:R-:W-:Y:S02]  /*bd30*/  SEL R12, RZ, 0x1, P4 ;  /* 0x00000001ff0c7807 */ /* 0x000fe40002000000 */
        /* <DEDUP_REMOVED lines=10> */
[----:B--2---:R-:W-:-:S04]  /*bde0*/  IADD3 R6, R7, -0x80, R6 ;  /* 0xffffff8007067810 */ /* 0x004fc80007ffe006 */
        /* <DEDUP_REMOVED lines=34> */
.L_x_7303:
[----:B------:R-:W-:Y:S05]  /*c010*/  BSYNC B1 ;  /* 0x0000000000017941 */ /* 0x000fea0003800000 */
.L_x_7302:
[----:B------:R-:W-:Y:S01]  /*c020*/  ULDC.64 UR10, c[0x0][0xae8] ;  /* 0x0002ba00000a7ab9 */ /* 0x000fe20000000a00 */
[----:B------:R-:W-:Y:S01]  /*c030*/  SEL R0, RZ, 0xffffffff, P1 ;  /* 0xffffffffff007807 */ /* 0x000fe20000800000 */
[----:B------:R-:W-:Y:S01]  /*c040*/  UIMAD UR5, UR8, UR10, URZ ;  /* 0x0000000a080572a4 */ /* 0x000fe2000f8e023f */
[----:B------:R-:W-:Y:S01]  /*c050*/  IMAD.SHL.U32 R13, R13, 0x2, RZ ;  /* 0x000000020d0d7824 */ /* 0x000fe200078e00ff */
[----:B------:R-:W-:Y:S01]  /*c060*/  UIMAD.WIDE.U32 UR6, UR45, UR10, URZ ;  /* 0x0000000a2d0672a5 */ /* 0x000fe2000f8e003f */
[----:B------:R-:W-:Y:S01]  /*c070*/  SHF.L.U32 R5, R0, 0x2, RZ ;  /* 0x0000000200057819 */ /* 0x000fe200000006ff */
[----:B0-----:R-:W-:Y:S01]  /*c080*/  @P0 IMAD.HI.U32 R0, R8, R9, RZ ;  /* 0x0000000908000227 */ /* 0x001fe200078e00ff */
[----:B------:R-:W-:Y:S01]  /*c090*/  UIMAD UR5, UR45, UR11, UR5 ;  /* 0x0000000b2d0572a4 */ /* 0x000fe2000f8e0205 */
[----:B------:R-:W-:Y:S01]  /*c0a0*/  ISETP.GE.AND P1, PT, R188, UR12, PT ;  /* 0x0000000cbc007c0c */ /* 0x000fe2000bf26270 */
[----:B------:R-:W-:Y:S01]  /*c0b0*/  BSSY B1, `(.L_x_7304) ;  /* 0x0000056000017945 */ /* 0x000fe20003800000 */
[----:B--2---:R-:W-:Y:S01]  /*c0c0*/  IMAD.MOV.U32 R3, RZ, RZ, R8 ;  /* 0x000000ffff037224 */ /* 0x004fe200078e0008 */
[----:B------:R-:W-:Y:S01]  /*c0d0*/  ULDC.64 UR10, c[0x0][0xaf0] ;  /* 0x0002bc00000a7ab9 */ /* 0x000fe20000000a00 */
[----:B------:R-:W-:Y:S01]  /*c0e0*/  UIADD3 UR7, UR7, UR5, URZ ;  /* 0x0000000507077290 */ /* 0x000fe2000fffe03f */
[----:B-1----:R-:W-:Y:S01]  /*c0f0*/  @P0 SHF.R.U32.HI R3, RZ, R11, R0 ;  /* 0x0000000bff030219 */ /* 0x002fe20000011600 */
[----:B------:R-:W-:Y:S01]  /*c100*/  UIMAD UR5, UR9, UR10, URZ ;  /* 0x0000000a090572a4 */ /* 0x000fe2000f8e023f */
[----:B------:R-:W-:Y:S01]  /*c110*/  LOP3.LUT R12, R13, 0x2, R12, 0xe2, !PT ;  /* 0x000000020d0c7812 */ /* 0x000fe200078ee20c */
[----:B------:R-:W-:Y:S01]  /*c120*/  UIMAD.WIDE.U32 UR6, UR43, UR10, UR6 ;  /* 0x0000000a2b0672a5 */ /* 0x000fe2000f8e0006 */
[----:B------:R-:W-:Y:S01]  /*c130*/  SEL R0, RZ, 0xffffffff, P1 ;  /* 0xffffffffff007807 */ /* 0x000fe20000800000 */
[----:B------:R-:W-:Y:S01]  /*c140*/  UIMAD UR5, UR43, UR11, UR5 ;  /* 0x0000000b2b0572a4 */ /* 0x000fe2000f8e0205 */
[----:B------:R-:W-:Y:S01]  /*c150*/  LOP3.LUT R12, R5, 0x4, R12, 0xe2, !PT ;  /* 0x00000004050c7812 */ /* 0x000fe200078ee20c */
[--C-:B------:R-:W-:Y:S01]  /*c160*/  IMAD.MOV R7, RZ, RZ, -R3.reuse ;  /* 0x000000ffff077224 */ /* 0x100fe200078e0a03 */
[----:B------:R-:W-:Y:S01]  /*c170*/  ISETP.GE.AND P1, PT, R187, UR12, PT ;  /* 0x0000000cbb007c0c */ /* 0x000fe2000bf26270 */
[----:B------:R-:W-:Y:S01]  /*c180*/  IMAD.SHL.U32 R5, R0, 0x8, RZ ;  /* 0x0000000800057824 */ /* 0x000fe200078e00ff */
[----:B------:R-:W-:Y:S01]  /*c190*/  UIADD3 UR5, UR7, UR5, URZ ;  /* 0x0000000507057290 */ /* 0x000fe2000fffe03f */
[----:B------:R-:W-:Y:S01]  /*c1a0*/  SHF.R.S32.HI R0, RZ, 0x1f, R3 ;  /* 0x0000001fff007819 */ /* 0x000fe20000011403 */
[----:B------:R-:W-:Y:S01]  /*c1b0*/  IMAD.U32 R4, RZ, RZ, UR6 ;  /* 0x00000006ff047e24 */ /* 0x000fe2000f8e00ff */
[----:B------:R-:W-:Y:S01]  /*c1c0*/  ISETP.GE.AND P0, PT, R186, UR12, PT ;  /* 0x0000000cba007c0c */ /* 0x000fe2000bf06270 */
[----:B------:R-:W-:Y:S01]  /*c1d0*/  IMAD R7, R10, R7, R8 ;  /* 0x000000070a077224 */ /* 0x000fe200078e0208 */
[----:B------:R-:W-:Y:S01]  /*c1e0*/  LOP3.LUT R12, R5, 0x8, R12, 0xe2, !PT ;  /* 0x00000008050c7812 */ /* 0x000fe200078ee20c */
[----:B------:R-:W-:Y:S01]  /*c1f0*/  VIADD R26, R210, UR44 ;  /* 0x0000002cd21a7c36 */ /* 0x000fe20008000000 */
[----:B------:R-:W-:Y:S01]  /*c200*/  MOV R5, UR7 ;  /* 0x0000000700057c02 */ /* 0x000fe20008000f00 */
[----:B------:R-:W-:Y:S01]  /*c210*/  ULDC.64 UR6, c[0x0][0xae0] ;  /* 0x0002b80000067ab9 */ /* 0x000fe20000000a00 */
[----:B------:R-:W-:Y:S01]  /*c220*/  SEL R6, RZ, 0xffffffff, P1 ;  /* 0xffffffffff067807 */ /* 0x000fe20000800000 */
[----:B------:R-:W-:Y:S01]  /*c230*/  IMAD.U32 R5, RZ, RZ, UR5 ;  /* 0x00000005ff057e24 */ /* 0x000fe2000f8e00ff */
[----:B------:R-:W-:Y:S01]  /*c240*/  SEL R8, RZ, 0xffffffff, P0 ;  /* 0xffffffffff087807 */ /* 0x000fe20000000000 */
[----:B------:R-:W-:Y:S01]  /*c250*/  IMAD R0, R0, UR6, RZ ;  /* 0x0000000600007c24 */ /* 0x000fe2000f8e02ff */
        /* <DEDUP_REMOVED lines=8> */
[----:B------:R-:W-:Y:S01]  /*c2e0*/  IMAD.SHL.U32 R3, R8, 0x20, RZ ;  /* 0x0000002008037824 */ /* 0x000fe200078e00ff */
[----:B------:R-:W-:Y:S01]  /*c2f0*/  IADD3 R5, R5, R9, RZ ;  /* 0x0000000905057210 */ /* 0x000fe20007ffe0ff */
[----:B------:R-:W-:Y:S01]  /*c300*/  IMAD R0, R0, UR6, RZ ;  /* 0x0000000600007c24 */ /* 0x000fe2000f8e02ff */
[----:B------:R-:W-:Y:S01]  /*c310*/  ISETP.GE.AND P2, PT, R212, UR12, PT ;  /* 0x0000000cd4007c0c */ /* 0x000fe2000bf46270 */
[----:B------:R-:W-:Y:S01]  /*c320*/  IMAD R25, R10, UR5, RZ ;  /* 0x000000050a197c24 */ /* 0x000fe2000f8e02ff */
[----:B------:R-:W-:Y:S01]  /*c330*/  LOP3.LUT R12, R3, 0x20, R12, 0xe2, !PT ;  /* 0x00000020030c7812 */ /* 0x000fe200078ee20c */
[C---:B------:R-:W-:Y:S01]  /*c340*/  IMAD R3, R7.reuse, UR7, R0 ;  /* 0x0000000707037c24 */ /* 0x040fe2000f8e0200 */
[----:B------:R-:W-:Y:S01]  /*c350*/  SEL R0, RZ, 0x80, P2 ;  /* 0x00000080ff007807 */ /* 0x000fe20001000000 */
[----:B------:R-:W-:Y:S01]  /*c360*/  IMAD.WIDE.U32 R4, R7, UR6, R4 ;  /* 0x0000000607047c25 */ /* 0x000fe2000f8e0004 */
[----:B------:R-:W-:Y:S01]  /*c370*/  SEL R7, RZ, 0x40, P0 ;  /* 0x00000040ff077807 */ /* 0x000fe20000000000 */
[----:B------:R-:W-:Y:S01]  /*c380*/  ULDC.64 UR6, c[0x0][0xa80] ;  /* 0x0002a00000067ab9 */ /* 0x000fe20000000a00 */
[----:B------:R-:W-:Y:S01]  /*c390*/  ISETP.GE.AND P0, PT, R26, R25, PT ;  /* 0x000000191a00720c */ /* 0x000fe20003f06270 */
[----:B------:R-:W-:Y:S01]  /*c3a0*/  IMAD.IADD R3, R5, 0x1, R3 ;  /* 0x0000000105037824 */ /* 0x000fe200078e0203 */
[----:B------:R-:W-:-:S02]  /*c3b0*/  LEA R20, P1, R4, UR6, 0x1 ;  /* 0x0000000604147c11 */ /* 0x000fc4000f8208ff */
[----:B------:R-:W-:Y:S02]  /*c3c0*/  LOP3.LUT R21, R12, R7, RZ, 0xfc, !PT ;  /* 0x000000070c157212 */ /* 0x000fe400078efcff */
[----:B------:R-:W-:Y:S01]  /*c3d0*/  LEA.HI.X R3, R4, UR7, R3, 0x1, P1 ;  /* 0x0000000704037c11 */ /* 0x000fe200088f0c03 */
[----:B------:R0:W1:Y:S01]  /*c3e0*/  SHFL.IDX PT, R6, R20, RZ, 0x181f ;  /* 0x00181fff14067589 */ /* 0x00006200000e0000 */
[----:B------:R-:W-:-:S03]  /*c3f0*/  LOP3.LUT R24, R21, R0, RZ, 0xfc, !PT ;  /* 0x0000000015187212 */ /* 0x000fc600078efcff */
[----:B------:R0:W2:Y:S02]  /*c400*/  SHFL.IDX PT, R7, R3, RZ, 0x181f ;  /* 0x00181fff03077589 */ /* 0x0000a400000e0000 */
        /* <DEDUP_REMOVED lines=32> */
.L_x_7305:
[----:B------:R-:W-:Y:S05]  /*c610*/  BSYNC B1 ;  /* 0x0000000000017941 */ /* 0x000fea0003800000 */
.L_x_7304:
        /* <DEDUP_REMOVED lines=36> */
.L_x_7301:
[----:B------:R-:W-:Y:S05]  /*c860*/  BSYNC B0 ;  /* 0x0000000000007941 */ /* 0x000fea0003800000 */
.L_x_7296:
[----:B------:R-:W-:Y:S02]  /*c870*/  ULDC UR5, c[0x0][0xc38] ;  /* 0x00030e0000057ab9 */ /* 0x000fe40000000800 */
[----:B------:R-:W-:-:S06]  /*c880*/  UISETP.GE.AND UP0, UPT, UR4, UR5, UPT ;  /* 0x000000050400728c */ /* 0x000fcc000bf06270 */
[----:B------:R-:W-:-:S13]  /*c890*/  PLOP3.LUT P0, PT, PT, PT, UP0, 0x80, 0x0 ;  /* 0x000000000000781c */ /* 0x000fda0003f0f008 */
[----:B------:R-:W-:Y:S05]  /*c8a0*/  @!P0 BRA `(.L_x_7306) ;  /* 0xffffff4400a08947 */ /* 0x000fea000383ffff */
[----:B------:R-:W-:Y:S05]  /*c8b0*/  EXIT ;  /* 0x000000000000794d */ /* 0x000fea0003800000 */
.L_x_7244:
[----:B------:R-:W-:-:S08]  /*c8c0*/  NOP ;  /* 0x0000000000007918 */ /* 0x000fd00000000000 */
[----:B------:R-:W0:-:S00]  /*c8d0*/  USETMAXREG.DEALLOC.CTAPOOL 0x28 ;  /* 0x00000028000079c8 */ /* 0x000e0000080e0500 */
[----:B0-----:R-:W-:-:S06]  /*c8e0*/  LOP3.LUT R2, R2, 0x3, RZ, 0xc0, !PT ;  /* 0x0000000302027812 */ /* 0x001fcc00078ec0ff */
[----:B------:R-:W0:Y:S01]  /*c8f0*/  S2UR UR10, SR_CTAID.X ;  /* 0x00000000000a79c3 */ /* 0x000e220000002500 */
[----:B------:R-:W-:Y:S01]  /*c900*/  LOP3.LUT R16, R16, 0xffffdfff, RZ, 0xc0, !PT ;  /* 0xffffdfff10107812 */ /* 0x000fe200078ec0ff */
[----:B------:R-:W-:Y:S01]  /*c910*/  STL [R1+0x4], RZ ;  /* 0x000004ff01007387 */ /* 0x000fe20000100800 */
        /* <DEDUP_REMOVED lines=28> */
[----:B------:R-:W-:Y:S01]  /*cae0*/  IMAD.MOV.U32 R18, RZ, RZ, RZ ;  /* 0x000000ffff127224 */ /* 0x000fe200078e00ff */
[----:B------:R-:W-:Y:S01]  /*caf0*/  ISETP.GE.AND P3, PT, R3, UR4, PT ;  /* 0x0000000403007c0c */ /* 0x000fe2000bf66270 */
[----:B------:R-:W-:Y:S01]  /*cb00*/  UIMAD UR37, UR37, UR38, URZ ;  /* 0x00000026252572a4 */ /* 0x000fe2000f8e023f */
[----:B------:R-:W-:Y:S01]  /*cb10*/  ISETP.GE.AND P2, PT, R4, UR4, PT ;  /* 0x0000000404007c0c */ /* 0x000fe2000bf46270 */
[----:B------:R-:W-:Y:S01]  /*cb20*/  ULDC UR45, c[0x0][0xc] ;  /* 0x00000300002d7ab9 */ /* 0x000fe20000000800 */
[----:B------:R-:W-:Y:S01]  /*cb30*/  SEL R3, RZ, 0xffffffff, P1 ;  /* 0xffffffffff037807 */ /* 0x000fe20000800000 */
[----:B------:R-:W-:Y:S01]  /*cb40*/  ULOP3.LUT UR46, UR39, 0x2, URZ, 0xfc, !UPT ;  /* 0x00000002272e7892 */ /* 0x000fe2000f8efc3f */
[----:B------:R-:W-:-:S02]  /*cb50*/  LOP3.LUT R5, R8, 0x180, RZ, 0xfc, !PT ;  /* 0x0000018008057812 */ /* 0x000fc400078efcff */
[----:B------:R-:W-:Y:S01]  /*cb60*/  @P1 LOP3.LUT R16, R16, 0x40, RZ, 0xfc, !PT ;  /* 0x0000004010101812 */ /* 0x000fe200078efcff */
[----:B------:R-:W-:Y:S01]  /*cb70*/  IMAD.SHL.U32 R3, R3, 0x2, RZ ;  /* 0x0000000203037824 */ /* 0x000fe200078e00ff */
[----:B------:R-:W-:Y:S02]  /*cb80*/  LOP3.LUT R6, R8, 0x1c0, RZ, 0xfc, !PT ;  /* 0x000001c008067812 */ /* 0x000fe400078efcff */
[----:B------:R-:W-:Y:S02]  /*cb90*/  LOP3.LUT R16, R16, 0xffffff7f, RZ, 0xc0, !PT ;  /* 0xffffff7f10107812 */ /* 0x000fe400078ec0ff */
[----:B------:R-:W-:Y:S02]  /*cba0*/  SEL R2, RZ, 0x1, P0 ;  /* 0x00000001ff027807 */ /* 0x000fe40000000000 */
[----:B------:R-:W-:Y:S02]  /*cbb0*/  @P0 LOP3.LUT R16, R16, 0x80, RZ, 0xfc, !PT ;  /* 0x0000008010100812 */ /* 0x000fe400078efcff */
[----:B------:R-:W-:-:S02]  /*cbc0*/  ISETP.GE.AND P1, PT, R5, UR4, PT ;  /* 0x0000000405007c0c */ /* 0x000fc4000bf26270 */
[----:B------:R-:W-:Y:S02]  /*cbd0*/  LOP3.LUT R16, R16, 0xffffffdf, RZ, 0xc0, !PT ;  /* 0xffffffdf10107812 */ /* 0x000fe400078ec0ff */
[----:B------:R-:W-:Y:S02]  /*cbe0*/  ISETP.GE.AND P0, PT, R6, UR4, PT ;  /* 0x0000000406007c0c */ /* 0x000fe4000bf06270 */
[----:B------:R-:W-:Y:S02]  /*cbf0*/  @P3 LOP3.LUT R16, R16, 0x20, RZ, 0xfc, !PT ;  /* 0x0000002010103812 */ /* 0x000fe400078efcff */
[----:B------:R-:W-:Y:S02]  /*cc00*/  LOP3.LUT R5, R8, 0x100, RZ, 0xfc, !PT ;  /* 0x0000010008057812 */ /* 0x000fe400078efcff */
[----:B------:R-:W-:Y:S02]  /*cc10*/  LOP3.LUT R16, R16, 0xffffffef, RZ, 0xc0, !PT ;  /* 0xffffffef10107812 */ /* 0x000fe400078ec0ff */
[----:B------:R-:W-:-:S02]  /*cc20*/  LOP3.LUT R6, R8, 0x140, RZ, 0xfc, !PT ;  /* 0x0000014008067812 */ /* 0x000fc400078efcff */
[----:B------:R-:W-:Y:S02]  /*cc30*/  LOP3.LUT R2, R3, 0x2, R2, 0xe2, !PT ;  /* 0x0000000203027812 */ /* 0x000fe400078ee202 */
[----:B------:R-:W-:Y:S02]  /*cc40*/  @P2 LOP3.LUT R16, R16, 0x10, RZ, 0xfc, !PT ;  /* 0x0000001010102812 */ /* 0x000fe400078efcff */
[----:B------:R-:W-:Y:S02]  /*cc50*/  SEL R3, RZ, 0x4, P3 ;  /* 0x00000004ff037807 */ /* 0x000fe40001800000 */
[----:B------:R-:W-:Y:S02]  /*cc60*/  SEL R4, RZ, 0x8, P2 ;  /* 0x00000008ff047807 */ /* 0x000fe40001000000 */
[----:B------:R-:W-:Y:S02]  /*cc70*/  ISETP.GE.AND P3, PT, R5, UR4, PT ;  /* 0x0000000405007c0c */ /* 0x000fe4000bf66270 */
[----:B------:R-:W-:Y:S01]  /*cc80*/  ISETP.GE.AND P2, PT, R6, UR4, PT ;  /* 0x0000000406007c0c */ /* 0x000fe2000bf46270 */
[----:B------:R-:W-:Y:S01]  /*cc90*/  ULDC.64 UR4, c[0x0][0x418] ;  /* 0x0001060000047ab9 */ /* 0x000fe20000000a00 */
[----:B------:R-:W-:Y:S01]  /*cca0*/  LOP3.LUT R4, R4, R2, R3, 0xfe, !PT ;  /* 0x0000000204047212 */ /* 0x000fe200078efe03 */
[----:B------:R-:W-:Y:S01]  /*ccb0*/  UISETP.NE.U32.AND UP0, UPT, UR4, URZ, UPT ;  /* 0x0000003f0400728c */ /* 0x000fe2000bf05070 */
[----:B------:R-:W-:-:S02]  /*ccc0*/  LOP3.LUT R3, R31, 0x1f8, RZ, 0xc0, !PT ;  /* 0x000001f81f037812 */ /* 0x000fc400078ec0ff */
[----:B------:R-:W-:Y:S01]  /*ccd0*/  LOP3.LUT R16, R16, 0xfffffff7, RZ, 0xc0, !PT ;  /* 0xfffffff710107812 */ /* 0x000fe200078ec0ff */
[----:B------:R-:W-:Y:S01]  /*cce0*/  UISETP.NE.AND.EX UP0, UPT, UR5, URZ, UPT, UP0 ;  /* 0x0000003f0500728c */ /* 0x000fe2000bf05300 */
[----:B------:R-:W-:Y:S01]  /*ccf0*/  LOP3.LUT R2, R3, 0x38, R0, 0x78, !PT ;  /* 0x0000003803027812 */ /* 0x000fe200078e7800 */
[----:B------:R-:W-:Y:S01]  /*cd00*/  ULDC UR4, c[0x0][0x424] ;  /* 0x0001090000047ab9 */ /* 0x000fe20000000800 */
[----:B------:R-:W-:Y:S01]  /*cd10*/  UMOV UR5, 0x400 ;  /* 0x0000040000057882 */ /* 0x000fe20000000000 */
[----:B------:R-:W-:Y:S01]  /*cd20*/  SHF.L.U32 R3, R0, 0x4, RZ ;  /* 0x0000000400037819 */ /* 0x000fe200000006ff */
[----:B0-----:R-:W-:Y:S01]  /*cd30*/  ULEA UR8, UR8, UR5, 0x18 ;  /* 0x0000000508087291 */ /* 0x001fe2000f8ec03f */
[----:B------:R-:W-:Y:S01]  /*cd40*/  LOP3.LUT R31, R2, 0x200, R31, 0xf8, !PT ;  /* 0x00000200021f7812 */ /* 0x000fe200078ef81f */
[----:B------:R-:W-:Y:S01]  /*cd50*/  USEL UR4, UR4, 0x1, UP0 ;  /* 0x0000000104047887 */ /* 0x000fe20008000000 */
[----:B------:R-:W-:Y:S02]  /*cd60*/  LOP3.LUT R0, R36, 0x70, R3, 0xf8, !PT ;  /* 0x0000007024007812 */ /* 0x000fe400078ef803 */
[----:B------:R-:W-:Y:S01]  /*cd70*/  @P3 LOP3.LUT R16, R16, 0x8, RZ, 0xfc, !PT ;  /* 0x0000000810103812 */ /* 0x000fe200078efcff */
[----:B------:R-:W-:Y:S01]  /*cd80*/  UIMAD UR36, UR4, UR6, URZ ;  /* 0x00000006042472a4 */ /* 0x000fe2000f8e023f */
[----:B------:R-:W-:-:S02]  /*cd90*/  MOV R17, UR8 ;  /* 0x0000000800117c02 */ /* 0x000fc40008000f00 */
[----:B------:R-:W-:Y:S01]  /*cda0*/  SEL R7, RZ, 0x40, P1 ;  /* 0x00000040ff077807 */ /* 0x000fe20000800000 */
[----:B------:R-:W-:Y:S01]  /*cdb0*/  UIADD3 UR4, UR36, 0x3f, URZ ;  /* 0x0000003f24047890 */ /* 0x000fe2000fffe03f */
[----:B------:R-:W-:Y:S01]  /*cdc0*/  ISETP.GE.AND P1, PT, R8, UR7, PT ;  /* 0x0000000708007c0c */ /* 0x000fe2000bf26270 */
[----:B------:R-:W-:Y:S01]  /*cdd0*/  IMAD R0, R31, 0x2, R17 ;  /* 0x000000021f007824 */ /* 0x000fe200078e0211 */
[----:B------:R-:W-:Y:S01]  /*cde0*/  LOP3.LUT R16, R16, 0xfffffffb, RZ, 0xc0, !PT ;  /* 0xfffffffb10107812 */ /* 0x000fe200078ec0ff */
[----:B------:R-:W-:Y:S01]  /*cdf0*/  USHF.R.S32.HI UR5, URZ, 0x1f, UR4 ;  /* 0x0000001f3f057899 */ /* 0x000fe20008011404 */
[----:B------:R-:W-:Y:S01]  /*ce00*/  SEL R5, RZ, 0x10, P3 ;  /* 0x00000010ff057807 */ /* 0x000fe20001800000 */
[----:B------:R-:W-:Y:S01]  /*ce10*/  UIADD3 UR38, UR36, 0x40, -UR38 ;  /* 0x0000004024267890 */ /* 0x000fe2000fffe826 */
[----:B------:R-:W-:Y:S01]  /*ce20*/  SEL R6, RZ, 0x20, P2 ;  /* 0x00000020ff067807 */ /* 0x000fe20001000000 */
[----:B------:R1:W-:Y:S01]  /*ce30*/  STL [R1+0x8], R0 ;  /* 0x0000080001007387 */ /* 0x0003e20000100800 */
[----:B------:R-:W-:Y:S01]  /*ce40*/  @P2 LOP3.LUT R16, R16, 0x4, RZ, 0xfc, !PT ;  /* 0x0000000410102812 */ /* 0x000fe200078efcff */
[----:B------:R-:W-:Y:S01]  /*ce50*/  ULEA.HI UR5, UR5, UR4, URZ, 0x6 ;  /* 0x0000000405057291 */ /* 0x000fe2000f8f303f */
[----:B------:R-:W-:-:S02]  /*ce60*/  LOP3.LUT R4, R6, R4, R5, 0xfe, !PT ;  /* 0x0000000406047212 */ /* 0x000fc400078efe05 */
[----:B------:R-:W-:Y:S01]  /*ce70*/  SEL R9, RZ, 0x80, P0 ;  /* 0x00000080ff097807 */ /* 0x000fe20000000000 */
[----:B------:R-:W-:Y:S01]  /*ce80*/  USHF.R.S32.HI UR40, URZ, 0x6, UR5 ;  /* 0x000000063f287899 */ /* 0x000fe20008011405 */
[----:B------:R-:W-:Y:S02]  /*ce90*/  ISETP.GE.AND P0, PT, R8, UR9, PT ;  /* 0x0000000908007c0c */ /* 0x000fe4000bf06270 */
[----:B------:R-:W-:Y:S02]  /*cea0*/  LOP3.LUT R4, R4, R7, RZ, 0xfc, !PT ;  /* 0x0000000704047212 */ /* 0x000fe400078efcff */
[----:B------:R-:W-:Y:S02]  /*ceb0*/  LOP3.LUT R16, R16, 0xfffffffd, RZ, 0xc0, !PT ;  /* 0xfffffffd10107812 */ /* 0x000fe400078ec0ff */
[----:B------:R-:W-:Y:S02]  /*cec0*/  LOP3.LUT R32, R4, R9, RZ, 0xfc, !PT ;  /* 0x0000000904207212 */ /* 0x000fe400078efcff */
[----:B------:R-:W-:-:S02]  /*ced0*/  @P1 LOP3.LUT R16, R16, 0x2, RZ, 0xfc, !PT ;  /* 0x0000000210101812 */ /* 0x000fc400078efcff */
[----:B------:R-:W-:Y:S02]  /*cee0*/  LOP3.LUT R28, R4, 0x40, RZ, 0xc0, !PT ;  /* 0x00000040041c7812 */ /* 0x000fe400078ec0ff */
[----:B------:R-:W-:Y:S02]  /*cef0*/  LOP3.LUT R26, R32, 0x80, RZ, 0xc0, !PT ;  /* 0x00000080201a7812 */ /* 0x000fe400078ec0ff */
[----:B------:R-:W-:Y:S02]  /*cf00*/  LOP3.LUT R16, R16, 0xffffefff, RZ, 0xc0, !PT ;  /* 0xffffefff10107812 */ /* 0x000fe400078ec0ff */
[----:B------:R-:W-:Y:S02]  /*cf10*/  SHF.R.U32.HI R28, RZ, 0x2, R28 ;  /* 0x00000002ff1c7819 */ /* 0x000fe4000001161c */
[----:B------:R-:W-:Y:S02]  /*cf20*/  SHF.R.U32.HI R26, RZ, 0x3, R26 ;  /* 0x00000003ff1a7819 */ /* 0x000fe4000001161a */
[----:B-1----:R-:W-:-:S07]  /*cf30*/  @P0 LOP3.LUT R16, R16, 0x1000, RZ, 0xfc, !PT ;  /* 0x0000100010100812 */ /* 0x002fce00078efcff */
.L_x_7356:
        /* <DEDUP_REMOVED lines=22> */
.L_x_7308:
[----:B------:R-:W-:Y:S01]  /*d0a0*/  ULDC UR8, c[0x0][0xc54] ;  /* 0x0003150000087ab9 */ /* 0x000fe20000000800 */
[----:B------:R-:W-:Y:S01]  /*d0b0*/  UMOV UR6, UR7 ;  /* 0x0000000700067c82 */ /* 0x000fe20008000000 */
[----:B------:R-:W-:-:S11]  /*d0c0*/  UISETP.NE.AND UP0, UPT, UR8, 0x1, UPT ;  /* 0x000000010800788c */ /* 0x000fd6000bf05270 */
[----:B------:R-:W-:Y:S02]  /*d0d0*/  @UP0 ULDC.64 UR10, c[0x0][0xc58] ;  /* 0x00031600000a0ab9 */ /* 0x000fe40000000a00 */
[----:B------:R-:W-:-:S04]  /*d0e0*/  UIMAD.WIDE.U32 UR4, UR7, UR10, URZ ;  /* 0x0000000a070472a5 */ /* 0x000fc8000f8e003f */
[----:B------:R-:W-:-:S04]  /*d0f0*/  @UP0 USHF.R.U32.HI UR6, URZ, UR11, UR5 ;  /* 0x0000000b3f060299 */ /* 0x000fc80008011605 */
[----:B------:R-:W-:-:S12]  /*d100*/  UIMAD UR4, UR6, UR8, URZ ;  /* 0x00000008060472a4 */ /* 0x000fd8000f8e023f */
.L_x_7309:
        /* <DEDUP_REMOVED lines=18> */
[----:B------:R-:W-:Y:S01]  /*d230*/  MOV R3, UR5 ;  /* 0x0000000500037c02 */ /* 0x000fe20008000f00 */
[----:B------:R-:W-:Y:S01]  /*d240*/  IMAD.U32 R2, RZ, RZ, UR4 ;  /* 0x00000004ff027e24 */ /* 0x000fe2000f8e00ff */
[----:B------:R-:W-:Y:S01]  /*d250*/  ULDC UR5, c[0x0][0x448] ;  /* 0x0001120000057ab9 */ /* 0x000fe20000000800 */
        /* <DEDUP_REMOVED lines=13> */
[----:B------:R-:W-:-:S04]  /*d330*/  USHF.R.S32.HI UR4, URZ, 0x1f, UR6 ;  /* 0x0000001f3f047899 */ /* 0x000fc80008011406 */
[----:B------:R-:W-:-:S04]  /*d340*/  ULEA.HI UR4, UR4, UR6, URZ, 0x6 ;  /* 0x0000000604047291 */ /* 0x000fc8000f8f303f */
[----:B------:R-:W-:-:S04]  /*d350*/  USHF.R.S32.HI UR4, URZ, 0x6, UR4 ;  /* 0x000000063f047899 */ /* 0x000fc80008011404 */
        /* <DEDUP_REMOVED lines=21> */
.L_x_7311:
        /* <DEDUP_REMOVED lines=20> */
.L_x_7314:
[----:B------:R-:W-:Y:S05]  /*d5f0*/  BSYNC B6 ;  /* 0x0000000000067941 */ /* 0x000fea0003800000 */
.L_x_7313:
        /* <DEDUP_REMOVED lines=9> */
[----:B------:R-:W-:Y:S01]  /*d690*/  MOV R4, UR6 ;  /* 0x0000000600047c02 */ /* 0x000fe20008000f00 */
[----:B------:R-:W-:Y:S01]  /*d6a0*/  IMAD.U32 R5, RZ, RZ, UR7 ;  /* 0x00000007ff057e24 */ /* 0x000fe2000f8e00ff */
        /* <DEDUP_REMOVED lines=8> */
[----:B-1---5:R-:W-:Y:S05]  /*d730*/  CALL.ABS.NOINC R2 ;  /* 0x0000000002007343 */ /* 0x022fea0003c00000 */
.L_x_7317:
        /* <DEDUP_REMOVED lines=15> */
.L_x_7316:
[----:B------:R-:W-:Y:S05]  /*d830*/  BSYNC B6 ;  /* 0x0000000000067941 */ /* 0x000fea0003800000 */
.L_x_7315:
        /* <DEDUP_REMOVED lines=9> */
[----:B------:R-:W-:Y:S01]  /*d8d0*/  MOV R3, UR5 ;  /* 0x0000000500037c02 */ /* 0x000fe20008000f00 */
[----:B------:R-:W-:Y:S01]  /*d8e0*/  IMAD.U32 R27, RZ, RZ, UR44 ;  /* 0x0000002cff1b7e24 */ /* 0x000fe2000f8e00ff */
[----:B------:R-:W-:-:S03]  /*d8f0*/  ULDC UR4, c[0x0][0xc48] ;  /* 0x0003120000047ab9 */ /* 0x000fc60000000800 */
[----:B------:R1:W5:Y:S01]  /*d900*/  @P0 LDG.E R24, desc[UR50][R2.64] ;  /* 0x0000003202180981 */ /* 0x000362000c1e1900 */
[----:B------:R-:W-:Y:S01]  /*d910*/  UMOV UR5, 0xffffffff ;  /* 0xffffffff00057882 */ /* 0x000fe20000000000 */
[----:B------:R-:W-:Y:S01]  /*d920*/  IMAD.U32 R19, RZ, RZ, UR4 ;  /* 0x00000004ff137e24 */ /* 0x000fe2000f8e00ff */
[----:B------:R-:W-:Y:S01]  /*d930*/  LEA R27, R27, 0xffffffc0, 0x6 ;  /* 0xffffffc01b1b7811 */ /* 0x000fe200078e30ff */
[----:B------:R-:W-:Y:S06]  /*d940*/  BRA.DIV UR5, `(.L_x_7318) ;  /* 0x00000032058c7947 */ /* 0x000fec000b800000 */
.L_x_7373:
        /* <DEDUP_REMOVED lines=9> */
[----:B------:R-:W-:-:S04]  /*d9e0*/  LOP3.LUT R8, R36, 0x70, R8, 0xf8, !PT ;  /* 0x0000007024087812 */ /* 0x000fc800078ef808 */
[----:B------:R-:W-:-:S04]  /*d9f0*/  IADD3 R35, R8, R27, RZ ;  /* 0x0000001b08237210 */ /* 0x000fc80007ffe0ff */
[C---:B------:R-:W-:Y:S01]  /*da00*/  ISETP.GE.AND P0, PT, R35.reuse, UR36, PT ;  /* 0x0000002423007c0c */ /* 0x040fe2000bf06270 */
[----:B------:R-:W-:-:S03]  /*da10*/  IMAD.IADD R35, R35, 0x1, R30 ;  /* 0x0000000123237824 */ /* 0x000fc600078e021e */
[----:B------:R-:W-:Y:S01]  /*da20*/  ISETP.GT.U32.OR P0, PT, R8, 0x3f, P0 ;  /* 0x0000003f0800780c */ /* 0x000fe20000704470 */
[----:B0-----:R-:W-:-:S04]  /*da30*/  @P1 IMAD.HI.U32 R0, R35, R0, RZ ;  /* 0x0000000023001227 */ /* 0x001fc800078e00ff */
[----:B------:R-:W-:Y:S01]  /*da40*/  IMAD.MOV.U32 R9, RZ, RZ, R35 ;  /* 0x000000ffff097224 */ /* 0x000fe200078e0023 */
[----:B-1----:R-:W-:-:S07]  /*da50*/  @P1 SHF.R.U32.HI R9, RZ, R3, R0 ;  /* 0x00000003ff091219 */ /* 0x002fce0000011600 */
[----:B------:R-:W0:Y:S01]  /*da60*/  @!P0 LDC.64 R6, c[0x0][0x428] ;  /* 0x00010a00ff068b82 */ /* 0x000e220000000a00 */
[--C-:B------:R-:W-:Y:S01]  /*da70*/  @!P0 SHF.R.S32.HI R3, RZ, 0x1f, R9.reuse ;  /* 0x0000001fff038819 */ /* 0x100fe20000011409 */
[----:B------:R-:W-:-:S06]  /*da80*/  @!P0 IMAD.MOV.U32 R2, RZ, RZ, R9 ;  /* 0x000000ffff028224 */ /* 0x000fcc00078e0009 */
[----:B------:R-:W1:Y:S01]  /*da90*/  @!P0 LDC.64 R4, c[0x0][0x418] ;  /* 0x00010600ff048b82 */ /* 0x000e620000000a00 */
[-C--:B0-----:R-:W-:Y:S02]  /*daa0*/  @!P0 IMAD R0, R29, R6.reuse, RZ ;  /* 0x000000061d008224 */ /* 0x081fe400078e02ff */
[----:B------:R-:W-:-:S04]  /*dab0*/  @!P0 IMAD.WIDE.U32 R2, R24, R6, R2 ;  /* 0x0000000618028225 */ /* 0x000fc800078e0002 */
[----:B------:R-:W-:Y:S01]  /*dac0*/  @!P0 IMAD R7, R24, R7, R0 ;  /* 0x0000000718078224 */ /* 0x000fe200078e0200 */
[----:B-1----:R-:W-:-:S04]  /*dad0*/  @!P0 LEA R4, P1, R2, R4, 0x2 ;  /* 0x0000000402048211 */ /* 0x002fc800078210ff */
[----:B------:R-:W-:-:S04]  /*dae0*/  @!P0 IADD3 R0, R3, R7, RZ ;  /* 0x0000000703008210 */ /* 0x000fc80007ffe0ff */
[----:B------:R-:W-:Y:S02]  /*daf0*/  @!P0 LEA.HI.X R5, R2, R5, R0, 0x2, P1 ;  /* 0x0000000502058211 */ /* 0x000fe400008f1400 */
[----:B------:R-:W-:Y:S01]  /*db00*/  MOV R2, UR46 ;  /* 0x0000002e00027c02 */ /* 0x000fe20008000f00 */
[----:B------:R-:W-:Y:S02]  /*db10*/  IMAD.MOV R0, RZ, RZ, -R9 ;  /* 0x000000ffff007224 */ /* 0x000fe400078e0a09 */
[----:B------:R0:W5:Y:S01]  /*db20*/  @!P0 LDG.E R34, desc[UR50][R4.64] ;  /* 0x0000003204228981 */ /* 0x000162000c1e1900 */
[----:B------:R-:W-:Y:S01]  /*db30*/  ISETP.NE.AND P2, PT, R2, 0x3, PT ;  /* 0x000000030200780c */ /* 0x000fe20003f45270 */
[----:B------:R-:W-:Y:S01]  /*db40*/  IMAD R35, R10, R0, R35 ;  /* 0x000000000a237224 */ /* 0x000fe200078e0223 */
[----:B------:R-:W-:Y:S01]  /*db50*/  ISETP.GT.U32.AND P0, PT, R8, 0x3f, PT ;  /* 0x0000003f0800780c */ /* 0x000fe20003f04070 */
[----:B------:R-:W-:Y:S01]  /*db60*/  IMAD R0, RZ, RZ, -UR42 ;  /* 0x8000002aff007e24 */ /* 0x000fe2000f8e02ff */
[----:B------:R-:W-:-:S03]  /*db70*/  LOP3.LUT R16, R16, 0xfffffeff, RZ, 0xc0, !PT ;  /* 0xfffffeff10107812 */ /* 0x000fc600078ec0ff */
[----:B------:R-:W-:-:S05]  /*db80*/  IMAD R19, R19, R0, UR41 ;  /* 0x0000002913137e24 */ /* 0x000fca000f8e0200 */
[----:B------:R-:W-:Y:S02]  /*db90*/  SHF.R.S32.HI R23, RZ, 0x1f, R19 ;  /* 0x0000001fff177819 */ /* 0x000fe40000011413 */
[----:B------:R-:W-:-:S04]  /*dba0*/  @P2 LOP3.LUT R16, R16, 0x100, RZ, 0xfc, !PT ;  /* 0x0000010010102812 */ /* 0x000fc800078efcff */
[----:B------:R-:W-:-:S04]  /*dbb0*/  LOP3.LUT R16, R16, 0xfffffffe, RZ, 0xc0, !PT ;  /* 0xfffffffe10107812 */ /* 0x000fc800078ec0ff */
[----:B------:R-:W-:Y:S01]  /*dbc0*/  @P0 LOP3.LUT R16, R16, 0x1, RZ, 0xfc, !PT ;  /* 0x0000000110100812 */ /* 0x000fe200078efcff */
[----:B0-----:R-:W-:Y:S06]  /*dbd0*/  @!P2 BRA `(.L_x_7319) ;  /* 0x000000000004a947 */ /* 0x001fec0003800000 */
[----:B------:R-:W-:Y:S01]  /*dbe0*/  BPT.TRAP 0x1 ;  /* 0x000000040000795c */ /* 0x000fe20000300000 */
.L_x_7319:
[----:B------:R-:W-:Y:S01]  /*dbf0*/  IMAD R25, R18, 0x8, R17 ;  /* 0x0000000812197824 */ /* 0x000fe200078e0211 */
[----:B------:R-:W-:Y:S01]  /*dc00*/  SHF.L.U32 R0, R22, 0x1f, RZ ;  /* 0x0000001f16007819 */ /* 0x000fe200000006ff */
[----:B------:R-:W-:Y:S03]  /*dc10*/  BSSY B0, `(.L_x_7320) ;  /* 0x0000003000007945 */ /* 0x000fe60003800000 */
[----:B------:R-:W0:Y:S02]  /*dc20*/  SYNCS.PHASECHK.TRANS64.TRYWAIT P0, [R25+URZ+0x28c40], R0 ;  /* 0x028c4000190075a7 */ /* 0x000e24000800017f */
[----:B0-----:R-:W-:Y:S05]  /*dc30*/  @!P0 BRA `(.L_x_7321) ;  /* 0x0000002c00fc8947 */ /* 0x001fea0003800000 */
.L_x_7374:
[----:B------:R-:W-:Y:S05]  /*dc40*/  BSYNC B0 ;  /* 0x0000000000007941 */ /* 0x000fea0003800000 */
.L_x_7320:
        /* <DEDUP_REMOVED lines=12> */
[----:B------:R-:W-:Y:S02]  /*dd10*/  IMAD R5, R4, UR4, RZ ;  /* 0x0000000404057c24 */ /* 0x000fe4000f8e02ff */
[----:B------:R-:W-:-:S04]  /*dd20*/  IMAD.WIDE.U32 R2, R34, UR4, R2 ;  /* 0x0000000422027c25 */ /* 0x000fc8000f8e0002 */
[----:B------:R-:W-:Y:S01]  /*dd30*/  IMAD R5, R34, UR5, R5 ;  /* 0x0000000522057c24 */ /* 0x000fe2000f8e0205 */
[----:B------:R-:W-:Y:S01]  /*dd40*/  ULDC.64 UR4, c[0x0][0x308] ;  /* 0x0000c20000047ab9 */ /* 0x000fe20000000a00 */
[----:B0-----:R-:W-:Y:S02]  /*dd50*/  IMAD R4, R18, 0x1000, R31 ;  /* 0x0000100012047824 */ /* 0x001fe400078e021f */
[----:B------:R-:W-:Y:S02]  /*dd60*/  IMAD.IADD R3, R3, 0x1, R5 ;  /* 0x0000000103037824 */ /* 0x000fe400078e0205 */
[----:B------:R-:W-:Y:S02]  /*dd70*/  IMAD R0, R23, UR4, RZ ;  /* 0x0000000417007c24 */ /* 0x000fe4000f8e02ff */
[----:B------:R-:W-:-:S04]  /*dd80*/  IMAD.WIDE.U32 R2, R19, UR4, R2 ;  /* 0x0000000413027c25 */ /* 0x000fc8000f8e0002 */
[----:B------:R-:W-:Y:S01]  /*dd90*/  IMAD R5, R19, UR5, R0 ;  /* 0x0000000513057c24 */ /* 0x000fe2000f8e0200 */
[----:B------:R-:W-:Y:S01]  /*dda0*/  ULDC.64 UR4, c[0x0][0x2e8] ;  /* 0x0000ba0000047ab9 */ /* 0x000fe20000000a00 */
[----:B-1----:R-:W-:Y:S01]  /*ddb0*/  IMAD.SHL.U32 R6, R6, 0x8, RZ ;  /* 0x0000000806067824 */ /* 0x002fe200078e00ff */
[----:B------:R-:W-:Y:S01]  /*ddc0*/  LEA R0, P0, R2, UR4, 0x1 ;  /* 0x0000000402007c11 */ /* 0x000fe2000f8008ff */
[----:B------:R-:W-:Y:S01]  /*ddd0*/  UMOV UR4, 0xffffffff ;  /* 0xffffffff00047882 */ /* 0x000fe20000000000 */
[----:B------:R-:W-:Y:S02]  /*dde0*/  IADD3 R5, R3, R5, RZ ;  /* 0x0000000503057210 */ /* 0x000fe40007ffe0ff */
[----:B------:R-:W-:Y:S02]  /*ddf0*/  LOP3.LUT R6, R6, 0x38, RZ, 0xc0, !PT ;  /* 0x0000003806067812 */ /* 0x000fe400078ec0ff */
[----:B------:R-:W-:Y:S02]  /*de00*/  LEA.HI.X R5, R2, UR5, R5, 0x1, P0 ;  /* 0x0000000502057c11 */ /* 0x000fe400080f0c05 */
[----:B------:R-:W-:Y:S01]  /*de10*/  ISETP.GE.AND P0, PT, R27, 0x1, PT ;  /* 0x000000011b00780c */ /* 0x000fe20003f06270 */
[----:B------:R-:W-:-:S12]  /*de20*/  BRA.DIV UR4, `(.L_x_7322) ;  /* 0x0000002e04947947 */ /* 0x000fd8000b800000 */
[----:B------:R-:W0:Y:S01]  /*de30*/  SHFL.IDX PT, R14, R0, RZ, 0x181f ;  /* 0x00181fff000e7589 */ /* 0x000e2200000e0000 */
[----:B------:R-:W-:-:S03]  /*de40*/  @P0 LEA R7, R4, R17, 0x1 ;  /* 0x0000001104070211 */ /* 0x000fc600078e08ff */
        /* <DEDUP_REMOVED lines=9> */
[----:B0-----:R-:W-:-:S05]  /*dee0*/  @P0 LEA R14, P1, R6, R14, 0x1 ;  /* 0x0000000e060e0211 */ /* 0x001fca00078208ff */
[----:B-1----:R-:W-:Y:S01]  /*def0*/  @P0 IMAD.X R3, RZ, RZ, R2, P1 ;  /* 0x000000ffff030224 */ /* 0x002fe200008e0602 */
[----:B------:R-:W-:Y:S02]  /*df00*/  @P0 MOV R2, R14 ;  /* 0x0000000e00020202 */ /* 0x000fe40000000f00 */
        /* <DEDUP_REMOVED lines=11> */
.L_x_7384:
[----:B------:R-:W-:-:S13]  /*dfc0*/  ISETP.GE.AND P0, PT, R27, 0x31, PT ;  /* 0x000000311b00780c */ /* 0x000fda0003f06270 */
[----:B01----:R-:W-:-:S04]  /*dfd0*/  @P0 LEA R2, P1, R6, R14, 0x1 ;  /* 0x0000000e06020211 */ /* 0x003fc800078208ff */
[----:B------:R-:W-:Y:S01]  /*dfe0*/  @P0 IADD3.X R3, RZ, R5, RZ, P1, !PT ;  /* 0x00000005ff030210 */ /* 0x000fe20000ffe4ff */
[----:B------:R-:W-:-:S05]  /*dff0*/  @P0 IMAD R5, R4, 0x2, R17 ;  /* 0x0000000204050824 */ /* 0x000fca00078e0211 */
[----:B------:R-:W-:Y:S01]  /*e000*/  @!PT LDS RZ, [RZ] ;  /* 0x00000000fffff984 */ /* 0x000fe20000000800 */
[----:B------:R-:W-:Y:S01]  /*e010*/  @!PT LDS RZ, [RZ] ;  /* 0x00000000fffff984 */ /* 0x000fe20000000800 */
[----:B------:R-:W-:Y:S01]  /*e020*/  @!PT LDS RZ, [RZ] ;  /* 0x00000000fffff984 */ /* 0x000fe20000000800 */
[----:B------:R0:W-:Y:S01]  /*e030*/  @P0 LDGSTS.E.BYPASS.LTC128B.128 [R5+0x23c00], desc[UR50][R2.64], !P2 ;  /* 0x23c0000002050fae */ /* 0x0001e2000d101d72 */
[----:B------:R-:W-:Y:S01]  /*e040*/  PLOP3.LUT P0, PT, PT, PT, PT, 0x80, 0x0 ;  /* 0x000000000000781c */ /* 0x000fe20003f0f070 */
[----:B------:R-:W-:-:S12]  /*e050*/  NOP ;  /* 0x0000000000007918 */ /* 0x000fd80000000000 */
.L_x_7323:
        /* <DEDUP_REMOVED lines=11> */
.L_x_7324:
        /* <DEDUP_REMOVED lines=23> */
.L_x_7326:
[----:B------:R-:W-:Y:S05]  /*e280*/  BSYNC B6 ;  /* 0x0000000000067941 */ /* 0x000fea0003800000 */
.L_x_7325:
[----:B------:R2:W5:Y:S01]  /*e290*/  LDL R8, [R1+0x8] ;  /* 0x0000080001087983 */ /* 0x0005620000100800 */
[----:B------:R-:W-:Y:S01]  /*e2a0*/  UISETP.NE.AND UP0, UPT, UR47, URZ, UPT ;  /* 0x0000003f2f00728c */ /* 0x000fe2000bf05270 */
[----:B------:R-:W-:Y:S01]  /*e2b0*/  IMAD.U32 R0, RZ, RZ, UR43 ;  /* 0x0000002bff007e24 */ /* 0x000fe2000f8e00ff */
[----:B------:R-:W-:Y:S01]  /*e2c0*/  LOP3.LUT P5, RZ, R16, 0x1000, RZ, 0xc0, !PT ;  /* 0x0000100010ff7812 */ /* 0x000fe200078ac0ff */
[----:B0-----:R-:W0:Y:S01]  /*e2d0*/  S2R R2, SR_TID.X ;  /* 0x0000000000027919 */ /* 0x001e220000002100 */
[----:B------:R-:W-:Y:S01]  /*e2e0*/  R2UR UR6, R23 ;  /* 0x00000000170672ca */ /* 0x000fe200000e0000 */
[----:B------:R-:W-:Y:S01]  /*e2f0*/  ULDC.64 UR8, c[0x0][0x2d8] ;  /* 0x0000b60000087ab9 */ /* 0x000fe20000000a00 */
[----:B------:R-:W-:-:S05]  /*e300*/  PLOP3.LUT P0, PT, PT, PT, UP0, 0x80, 0x0 ;  /* 0x000000000000781c */ /* 0x000fca0003f0f008 */
[----:B------:R-:W-:Y:S01]  /*e310*/  @UP0 ULDC UR4, c[0x0][0x44c] ;  /* 0x0001130000040ab9 */ /* 0x000fe20000000800 */
[----:B0-----:R-:W-:-:S05]  /*e320*/  IMAD.SHL.U32 R2, R2, 0x10, RZ ;  /* 0x0000001002027824 */ /* 0x001fca00078e00ff */
[----:B------:R-:W-:-:S05]  /*e330*/  LOP3.LUT R2, R36, 0x70, R2, 0xf8, !PT ;  /* 0x0000007024027812 */ /* 0x000fca00078ef802 */
[----:B------:R-:W-:-:S04]  /*e340*/  IMAD R0, R0, 0x40, R2 ;  /* 0x0000004000007824 */ /* 0x000fc800078e0202 */
[----:B------:R-:W-:Y:S01]  /*e350*/  @P0 IMAD.HI.U32 R3, R0, UR4, RZ ;  /* 0x0000000400030c27 */ /* 0x000fe2000f8e00ff */
[----:B------:R-:W-:Y:S01]  /*e360*/  PLOP3.LUT P0, PT, PT, PT, UP0, 0x80, 0x0 ;  /* 0x000000000000781c */ /* 0x000fe20003f0f008 */
[----:B------:R-:W-:Y:S01]  /*e370*/  @UP0 ULDC UR4, c[0x0][0x450] ;  /* 0x0001140000040ab9 */ /* 0x000fe20000000800 */
[----:B------:R-:W-:Y:S02]  /*e380*/  MOV R2, R0 ;  /* 0x0000000000027202 */ /* 0x000fe40000000f00 */
[----:B------:R-:W-:Y:S01]  /*e390*/  R2UR UR7, R19 ;  /* 0x00000000130772ca */ /* 0x000fe200000e0000 */
[----:B------:R-:W-:-:S08]  /*e3a0*/  UIMAD UR6, UR6, UR8, URZ ;  /* 0x00000008060672a4 */ /* 0x000fd0000f8e023f */
[----:B------:R-:W-:Y:S02]  /*e3b0*/  @P0 SHF.R.U32.HI R2, RZ, UR4, R3 ;  /* 0x00000004ff020c19 */ /* 0x000fe40008011603 */
[----:B------:R-:W-:Y:S02]  /*e3c0*/  R2UR UR4, R19 ;  /* 0x00000000130472ca */ /* 0x000fe400000e0000 */
[----:B------:R-:W-:Y:S01]  /*e3d0*/  UIMAD UR7, UR7, UR9, UR6 ;  /* 0x00000009070772a4 */ /* 0x000fe2000f8e0206 */
[----:B------:R-:W0:Y:S01]  /*e3e0*/  S2R R10, SR_TID.X ;  /* 0x00000000000a7919 */ /* 0x000e220000002100 */
[----:B------:R-:W-:Y:S01]  /*e3f0*/  USHF.R.S32.HI UR6, URZ, 0x1f, UR42 ;  /* 0x0000001f3f067899 */ /* 0x000fe2000801142a */
[----:B------:R-:W-:-:S08]  /*e400*/  IMAD.MOV R5, RZ, RZ, -R2 ;  /* 0x000000ffff057224 */ /* 0x000fd000078e0a02 */
        /* <DEDUP_REMOVED lines=30> */
[----:B------:R-:W-:-:S03]  /*e5f0*/  IMAD.U32 R3, RZ, RZ, UR43 ;  /* 0x0000002bff037e24 */ /* 0x000fc6000f8e00ff */
[----:B------:R-:W2:Y:S01]  /*e600*/  SHFL.IDX PT, R2, R5, RZ, 0x181f ;  /* 0x00181fff05027589 */ /* 0x000ea200000e0000 */
[----:B------:R-:W-:-:S04]  /*e610*/  IMAD R4, R3, 0x40, R36 ;  /* 0x0000004003047824 */ /* 0x000fc800078e0224 */
[C---:B------:R-:W-:Y:S01]  /*e620*/  VIADD R6, R4.reuse, 0x10 ;  /* 0x0000001004067836 */ /* 0x040fe20000000000 */
[----:B------:R-:W-:-:S13]  /*e630*/  ISETP.GE.AND P0, PT, R4, UR37, PT ;  /* 0x0000002504007c0c */ /* 0x000fda000bf06270 */
[----:B0-----:R-:W-:-:S04]  /*e640*/  @!P0 LEA R14, P1, R10, R14, 0x1 ;  /* 0x0000000e0a0e8211 */ /* 0x001fc800078208ff */
[----:B--2---:R-:W-:Y:S01]  /*e650*/  @!P0 IADD3.X R3, RZ, R2, RZ, P1, !PT ;  /* 0x00000002ff038210 */ /* 0x004fe20000ffe4ff */
[----:B------:R-:W-:Y:S02]  /*e660*/  @!P0 IMAD.MOV.U32 R2, RZ, RZ, R14 ;  /* 0x000000ffff028224 */ /* 0x000fe400078e000e */
[----:B------:R-:W0:Y:S04]  /*e670*/  SHFL.IDX PT, R14, R0, 0x1, 0x181f ;  /* 0x00381f00000e7f89 */ /* 0x000e2800000e0000 */
[----:B-----5:R2:W-:Y:S01]  /*e680*/  @!P0 LDGSTS.E.BYPASS.LTC128B.128 [R8+0x20400], desc[UR50][R2.64], !P5 ;  /* 0x2040000002088fae */ /* 0x0205e2000e901d72 */
[----:B------:R-:W-:Y:S01]  /*e690*/  ISETP.GE.AND P0, PT, R6, UR37, PT ;  /* 0x0000002506007c0c */ /* 0x000fe2000bf06270 */
[----:B------:R-:W-:Y:S02]  /*e6a0*/  VIADD R6, R4, 0x20 ;  /* 0x0000002004067836 */ /* 0x000fe40000000000 */
[----:B--2---:R-:W2:Y:S10]  /*e6b0*/  SHFL.IDX PT, R2, R5, 0x1, 0x181f ;  /* 0x00381f0005027f89 */ /* 0x004eb400000e0000 */
[----:B0-----:R-:W-:-:S05]  /*e6c0*/  @!P0 LEA R14, P1, R10, R14, 0x1 ;  /* 0x0000000e0a0e8211 */ /* 0x001fca00078208ff */
[----:B--2---:R-:W-:Y:S01]  /*e6d0*/  @!P0 IMAD.X R3, RZ, RZ, R2, P1 ;  /* 0x000000ffff038224 */ /* 0x004fe200008e0602 */
[----:B------:R-:W-:Y:S02]  /*e6e0*/  @!P0 MOV R2, R14 ;  /* 0x0000000e00028202 */ /* 0x000fe40000000f00 */
        /* <DEDUP_REMOVED lines=10> */
.L_x_7393:
[----:B------:R-:W-:-:S04]  /*e790*/  IADD3 R4, R4, 0x30, RZ ;  /* 0x0000003004047810 */ /* 0x000fc80007ffe0ff */
[----:B------:R-:W-:-:S13]  /*e7a0*/  ISETP.GE.AND P0, PT, R4, UR37, PT ;  /* 0x0000002504007c0c */ /* 0x000fda000bf06270 */
[----:B0-2---:R-:W-:-:S05]  /*e7b0*/  @!P0 LEA R2, P1, R10, R14, 0x1 ;  /* 0x0000000e0a028211 */ /* 0x005fca00078208ff */
[----:B------:R-:W-:-:S05]  /*e7c0*/  @!P0 IMAD.X R3, RZ, RZ, R5, P1 ;  /* 0x000000ffff038224 */ /* 0x000fca00008e0605 */
[----:B------:R-:W-:Y:S01]  /*e7d0*/  @!PT LDS RZ, [RZ] ;  /* 0x00000000fffff984 */ /* 0x000fe20000000800 */
[----:B------:R-:W-:Y:S01]  /*e7e0*/  @!PT LDS RZ, [RZ] ;  /* 0x00000000fffff984 */ /* 0x000fe20000000800 */
[----:B------:R-:W-:Y:S01]  /*e7f0*/  @!PT LDS RZ, [RZ] ;  /* 0x00000000fffff984 */ /* 0x000fe20000000800 */
[----:B------:R0:W-:Y:S01]  /*e800*/  @!P0 LDGSTS.E.BYPASS.LTC128B.128 [R8+0x21c00], desc[UR50][R2.64], !P5 ;  /* 0x21c0000002088fae */ /* 0x0001e2000e901d72 */
[----:B------:R-:W-:Y:S01]  /*e810*/  PLOP3.LUT P0, PT, PT, PT, PT, 0x80, 0x0 ;  /* 0x000000000000781c */ /* 0x000fe20003f0f070 */
[----:B------:R-:W-:-:S12]  /*e820*/  NOP ;  /* 0x0000000000007918 */ /* 0x000fd80000000000 */
.L_x_7328:
        /* <DEDUP_REMOVED lines=18> */
.L_x_7394:
[----:B------:R-:W-:Y:S05]  /*e950*/  BSYNC B0 ;  /* 0x0000000000007941 */ /* 0x000fea0003800000 */
.L_x_7329:
[----:B------:R-:W-:-:S04]  /*e960*/  MOV R2, UR46 ;  /* 0x0000002e00027c02 */ /* 0x000fc80008000f00 */
[----:B------:R-:W-:-:S13]  /*e970*/  ISETP.NE.AND P0, PT, R2, 0x3, PT ;  /* 0x000000030200780c */ /* 0x000fda0003f05270 */
[----:B------:R-:W-:Y:S05]  /*e980*/  @!P0 BRA `(.L_x_7331) ;  /* 0x0000000000048947 */ /* 0x000fea0003800000 */
[----:B------:R-:W-:Y:S01]  /*e990*/  BPT.TRAP 0x1 ;  /* 0x000000040000795c */ /* 0x000fe20000300000 */
.L_x_7331:
[----:B0-----:R-:W-:Y:S01]  /*e9a0*/  SHF.L.U32 R0, R22, 0x1f, RZ ;  /* 0x0000001f16007819 */ /* 0x001fe200000006ff */
[----:B------:R-:W-:Y:S03]  /*e9b0*/  BSSY B0, `(.L_x_7332) ;  /* 0x0000003000007945 */ /* 0x000fe60003800000 */
[----:B------:R-:W0:Y:S02]  /*e9c0*/  SYNCS.PHASECHK.TRANS64.TRYWAIT P0, [R25+URZ+0x28c60], R0 ;  /* 0x028c6000190075a7 */ /* 0x000e24000800017f */
[----:B0-----:R-:W-:Y:S05]  /*e9d0*/  @!P0 BRA `(.L_x_7333) ;  /* 0x0000002c00008947 */ /* 0x001fea0003800000 */
.L_x_7395:
[----:B------:R-:W-:Y:S05]  /*e9e0*/  BSYNC B0 ;  /* 0x0000000000007941 */ /* 0x000fea0003800000 */
.L_x_7332:
        /* <DEDUP_REMOVED lines=14> */
[----:B------:R-:W-:Y:S01]  /*ead0*/  IMAD.IADD R3, R3, 0x1, R5 ;  /* 0x0000000103037824 */ /* 0x000fe200078e0205 */
[----:B------:R-:W-:Y:S01]  /*eae0*/  LEA R5, R18, R31, 0xf ;  /* 0x0000001f12057211 */ /* 0x000fe200078e78ff */
[C---:B------:R-:W-:Y:S02]  /*eaf0*/  IMAD R7, R19.reuse, UR5, R0 ;  /* 0x0000000513077c24 */ /* 0x040fe4000f8e0200 */
[----:B------:R-:W-:Y:S01]  /*eb00*/  IMAD.WIDE.U32 R2, R19, UR4, R2 ;  /* 0x0000000413027c25 */ /* 0x000fe2000f8e0002 */
[----:B------:R-:W-:-:S03]  /*eb10*/  ULDC.64 UR4, c[0x0][0x318] ;  /* 0x0000c60000047ab9 */ /* 0x000fc60000000a00 */
[----:B------:R-:W-:Y:S01]  /*eb20*/  IMAD.IADD R7, R3, 0x1, R7 ;  /* 0x0000000103077824 */ /* 0x000fe200078e0207 */
[----:B------:R-:W-:Y:S01]  /*eb30*/  LEA R6, P0, R2, UR4, 0x1 ;  /* 0x0000000402067c11 */ /* 0x000fe2000f8008ff */
[----:B------:R-:W-:-:S03]  /*eb40*/  UMOV UR4, 0xffffffff ;  /* 0xffffffff00047882 */ /* 0x000fc60000000000 */
[----:B------:R-:W-:Y:S02]  /*eb50*/  LEA.HI.X R7, R2, UR5, R7, 0x1, P0 ;  /* 0x0000000502077c11 */ /* 0x000fe400080f0c07 */
[----:B------:R-:W-:-:S13]  /*eb60*/  ISETP.GT.AND P0, PT, R4, -0x1, PT ;  /* 0xffffffff0400780c */ /* 0x000fda0003f04270 */
[----:B------:R-:W-:Y:S01]  /*eb70*/  @P0 LOP3.LUT R16, R16, 0x800, RZ, 0xfc, !PT ;  /* 0x0000080010100812 */ /* 0x000fe200078efcff */
[----:B------:R-:W-:Y:S06]  /*eb80*/  BRA.DIV UR4, `(.L_x_7334) ;  /* 0x0000002a04a87947 */ /* 0x000fec000b800000 */
[----:B------:R-:W0:Y:S01]  /*eb90*/  S2R R2, SR_TID.X ;  /* 0x0000000000027919 */ /* 0x000e220000002100 */
[C---:B------:R-:W-:Y:S02]  /*eba0*/  LOP3.LUT P1, RZ, R32.reuse, 0x1, RZ, 0xc0, !PT ;  /* 0x0000000120ff7812 */ /* 0x040fe4000782c0ff */
[----:B------:R-:W-:Y:S01]  /*ebb0*/  LEA R5, R5, R17, 0x1 ;  /* 0x0000001105057211 */ /* 0x000fe200078e08ff */
[----:B------:R-:W2:Y:S01]  /*ebc0*/  SHFL.IDX PT, R14, R6, RZ, 0x181f ;  /* 0x00181fff060e7589 */ /* 0x000ea200000e0000 */
[C---:B------:R-:W-:Y:S02]  /*ebd0*/  LOP3.LUT P5, RZ, R32.reuse, 0x2, RZ, 0xc0, !PT ;  /* 0x0000000220ff7812 */ /* 0x040fe400078ac0ff */
[C---:B------:R-:W-:Y:S01]  /*ebe0*/  LOP3.LUT P4, RZ, R32.reuse, 0x4, RZ, 0xc0, !PT ;  /* 0x0000000420ff7812 */ /* 0x040fe2000788c0ff */
[----:B------:R-:W3:Y:S01]  /*ebf0*/  SHFL.IDX PT, R3, R7, RZ, 0x181f ;  /* 0x00181fff07037589 */ /* 0x000ee200000e0000 */
[C---:B------:R-:W-:Y:S02]  /*ec00*/  LOP3.LUT P3, RZ, R32.reuse, 0x8, RZ, 0xc0, !PT ;  /* 0x0000000820ff7812 */ /* 0x040fe4000786c0ff */
[----:B------:R-:W-:Y:S01]  /*ec10*/  LOP3.LUT P2, RZ, R32, 0x10, RZ, 0xc0, !PT ;  /* 0x0000001020ff7812 */ /* 0x000fe2000784c0ff */
[----:B------:R-:W-:Y:S01]  /*ec20*/  SHFL.IDX PT, R8, R7, 0x2, 0x181f ;  /* 0x00581f0007087f89 */ /* 0x000fe200000e0000 */
[----:B------:R-:W-:-:S04]  /*ec30*/  LOP3.LUT R16, R16, 0xfffffdff, RZ, 0xc0, !PT ;  /* 0xfffffdff10107812 */ /* 0x000fc800078ec0ff */
        /* <DEDUP_REMOVED lines=70> */
.L_x_7405:
        /* <DEDUP_REMOVED lines=25> */
.L_x_7335:
        /* <DEDUP_REMOVED lines=11> */
.L_x_7336:
[----:B------:R-:W-:Y:S01]  /*f2e0*/  UISETP.GE.AND UP0, UPT, UR44, 0x2, UPT ;  /* 0x000000022c00788c */ /* 0x000fe2000bf06270 */
[----:B------:R0:W-:Y:S05]  /*f2f0*/  SYNCS.ARRIVE.TRANS64.A1T0 RZ, [R25+URZ+0x28c50], RZ ;  /* 0x028c50ff19ff79a7 */ /* 0x0001ea000810003f */
[----:B------:R-:W-:-:S13]  /*f300*/  PLOP3.LUT P0, PT, PT, PT, UP0, 0x40, 0x0 ;  /* 0x000000000000781c */ /* 0x000fda0003f0e808 */
[----:B0-----:R-:W-:Y:S05]  /*f310*/  @P0 BRA `(.L_x_7337) ;  /* 0x0000000c009c0947 */ /* 0x001fea0003800000 */
[----:B------:R-:W-:Y:S01]  /*f320*/  UIADD3 UR4, UR44, -0x2, URZ ;  /* 0xfffffffe2c047890 */ /* 0x000fe2000fffe03f */
[----:B------:R-:W-:Y:S05]  /*f330*/  BSSY B0, `(.L_x_7337) ;  /* 0x00000e5000007945 */ /* 0x000fea0003800000 */
[----:B------:R-:W-:-:S07]  /*f340*/  IMAD.U32 R9, RZ, RZ, UR4 ;  /* 0x00000004ff097e24 */ /* 0x000fce000f8e00ff */
.L_x_7350:
[----:B0-----:R-:W0:Y:S01]  /*f350*/  S2R R2, SR_TID.X ;  /* 0x0000000000027919 */ /* 0x001e220000002100 */
[----:B------:R-:W2:Y:S01]  /*f360*/  LDC R3, c[0x0][0x430] ;  /* 0x00010c00ff037b82 */ /* 0x000ea20000000800 */
[----:B-1----:R-:W-:Y:S01]  /*f370*/  IMAD R8, R9, 0x40, R30 ;  /* 0x0000004009087824 */ /* 0x002fe200078e021e */
[----:B------:R-:W-:Y:S02]  /*f380*/  IADD3 R18, R18, 0x1, RZ ;  /* 0x0000000112127810 */ /* 0x000fe40007ffe0ff */
[----:B--2---:R-:W-:Y:S01]  /*f390*/  ISETP.NE.AND P0, PT, R3, 0x1, PT ;  /* 0x000000010300780c */ /* 0x004fe20003f05270 */
[----:B0-----:R-:W-:-:S05]  /*f3a0*/  IMAD.SHL.U32 R2, R2, 0x10, RZ ;  /* 0x0000001002027824 */ /* 0x001fca00078e00ff */
[----:B------:R-:W-:-:S07]  /*f3b0*/  LOP3.LUT R2, R36, 0x70, R2, 0xf8, !PT ;  /* 0x0000007024027812 */ /* 0x000fce00078ef802 */
[----:B------:R-:W0:Y:S01]  /*f3c0*/  @P0 LDC R3, c[0x0][0x434] ;  /* 0x00010d00ff030b82 */ /* 0x000e220000000800 */
[C---:B------:R-:W-:Y:S02]  /*f3d0*/  ISETP.GT.U32.AND P1, PT, R2.reuse, 0x3f, PT ;  /* 0x0000003f0200780c */ /* 0x040fe40003f24070 */
[----:B------:R-:W-:-:S05]  /*f3e0*/  IADD3 R8, R2, R8, RZ ;  /* 0x0000000802087210 */ /* 0x000fca0007ffe0ff */
        /* <DEDUP_REMOVED lines=10> */
[----:B------:R-:W-:-:S04]  /*f490*/  @!P1 IMAD.WIDE.U32 R2, R24, R4, R2 ;  /* 0x0000000418029225 */ /* 0x000fc800078e0002 */
[----:B------:R-:W-:Y:S02]  /*f4a0*/  @!P1 IMAD.IADD R3, R5, 0x1, R3 ;  /* 0x0000000105039824 */ /* 0x000fe400078e0203 */
[----:B------:R-:W-:Y:S01]  /*f4b0*/  IMAD.MOV.U32 R4, RZ, RZ, RZ ;  /* 0x000000ffff047224 */ /* 0x000fe200078e00ff */
        /* <DEDUP_REMOVED lines=9> */
[----:B------:R-:W-:Y:S01]  /*f550*/  SEL R3, RZ, 0x1, P0 ;  /* 0x00000001ff037807 */ /* 0x000fe20000000000 */
[----:B------:R-:W-:Y:S01]  /*f560*/  IMAD R5, R5, UR4, R8 ;  /* 0x0000000405057c24 */ /* 0x000fe2000f8e0208 */
[----:B------:R-:W-:Y:S01]  /*f570*/  MOV R2, R9 ;  /* 0x0000000900027202 */ /* 0x000fe20000000f00 */
[----:B------:R-:W-:Y:S01]  /*f580*/  VIADD R9, R9, 0xffffffff ;  /* 0xffffffff09097836 */ /* 0x000fe20000000000 */
[----:B------:R-:W-:-:S02]  /*f590*/  SEL R18, R18, RZ, P0 ;  /* 0x000000ff12127207 */ /* 0x000fc40000000000 */
[----:B------:R-:W-:Y:S02]  /*f5a0*/  LOP3.LUT R22, R22, R3, RZ, 0x3c, !PT ;  /* 0x0000000316167212 */ /* 0x000fe400078e3cff */
[----:B------:R-:W-:Y:S01]  /*f5b0*/  ISETP.GT.AND P3, PT, R2, RZ, PT ;  /* 0x000000ff0200720c */ /* 0x000fe20003f64270 */
[----:B0-----:R-:W-:-:S12]  /*f5c0*/  @!P1 BRA `(.L_x_7338) ;  /* 0x0000000000049947 */ /* 0x001fd80003800000 */
[----:B------:R-:W-:Y:S01]  /*f5d0*/  BPT.TRAP 0x1 ;  /* 0x000000040000795c */ /* 0x000fe20000300000 */
.L_x_7338:
[----:B------:R-:W-:Y:S01]  /*f5e0*/  IMAD R8, R18, 0x8, R17 ;  /* 0x0000000812087824 */ /* 0x000fe200078e0211 */
[----:B------:R-:W-:Y:S01]  /*f5f0*/  SHF.L.U32 R20, R22, 0x1f, RZ ;  /* 0x0000001f16147819 */ /* 0x000fe200000006ff */
[----:B------:R-:W-:Y:S01]  /*f600*/  BSSY B1, `(.L_x_7339) ;  /* 0x0000004000017945 */ /* 0x000fe20003800000 */
[----:B------:R-:W-:Y:S02]  /*f610*/  SHF.R.S32.HI R7, RZ, 0x1f, R5 ;  /* 0x0000001fff077819 */ /* 0x000fe40000011405 */
[----:B------:R-:W0:Y:S02]  /*f620*/  SYNCS.PHASECHK.TRANS64.TRYWAIT P0, [R8+URZ+0x28c40], R20 ;  /* 0x028c4014080075a7 */ /* 0x000e24000800017f */
[----:B0-----:R-:W-:Y:S05]  /*f630*/  @!P0 BRA `(.L_x_7340) ;  /* 0x0000002800048947 */ /* 0x001fea0003800000 */
.L_x_7406:
[----:B------:R-:W-:Y:S05]  /*f640*/  BSYNC B1 ;  /* 0x0000000000017941 */ /* 0x000fea0003800000 */
.L_x_7339:
        /* <DEDUP_REMOVED lines=15> */
[----:B------:R-:W-:Y:S02]  /*f740*/  IMAD R6, R18, 0x1000, R31 ;  /* 0x0000100012067824 */ /* 0x000fe400078e021f */
[----:B------:R-:W-:Y:S01]  /*f750*/  IMAD.WIDE.U32 R2, R19, UR4, R2 ;  /* 0x0000000413027c25 */ /* 0x000fe2000f8e0002 */
[----:B------:R-:W-:-:S03]  /*f760*/  ULDC.64 UR4, c[0x0][0x2e8] ;  /* 0x0000ba0000047ab9 */ /* 0x000fc60000000a00 */
[----:B------:R-:W-:Y:S01]  /*f770*/  IMAD.IADD R27, R27, 0x1, R3 ;  /* 0x000000011b1b7824 */ /* 0x000fe200078e0203 */
[----:B------:R-:W-:Y:S01]  /*f780*/  LEA R21, P0, R2, UR4, 0x1 ;  /* 0x0000000402157c11 */ /* 0x000fe2000f8008ff */
[----:B------:R-:W-:-:S03]  /*f790*/  UMOV UR4, 0xffffffff ;  /* 0xffffffff00047882 */ /* 0x000fc60000000000 */
[----:B------:R-:W-:Y:S01]  /*f7a0*/  LEA.HI.X R27, R2, UR5, R27, 0x1, P0 ;  /* 0x00000005021b7c11 */ /* 0x000fe200080f0c1b */
[----:B------:R-:W-:Y:S08]  /*f7b0*/  BRA.DIV UR4, `(.L_x_7341) ;  /* 0x0000002604b87947 */ /* 0x000ff0000b800000 */
[----:B------:R-:W2:Y:S01]  /*f7c0*/  SHFL.IDX PT, R14, R21, RZ, 0x181f ;  /* 0x00181fff150e7589 */ /* 0x000ea200000e0000 */
[----:B-1----:R-:W-:-:S03]  /*f7d0*/  LEA R25, R6, R17, 0x1 ;  /* 0x0000001106197211 */ /* 0x002fc600078e08ff */
[----:B------:R-:W1:Y:S01]  /*f7e0*/  SHFL.IDX PT, R3, R27, RZ, 0x181f ;  /* 0x00181fff1b037589 */ /* 0x000e6200000e0000 */
[----:B--2---:R-:W-:-:S03]  /*f7f0*/  IADD3 R2, P0, R14, R0, RZ ;  /* 0x000000000e027210 */ /* 0x004fc60007f1e0ff */
[----:B------:R-:W2:Y:S02]  /*f800*/  SHFL.IDX PT, R14, R21, 0x1, 0x181f ;  /* 0x00381f00150e7f89 */ /* 0x000ea400000e0000 */
[----:B-1----:R-:W-:-:S05]  /*f810*/  IMAD.X R3, RZ, RZ, R3, P0 ;  /* 0x000000ffff037224 */ /* 0x002fca00000e0603 */
[----:B------:R1:W-:Y:S04]  /*f820*/  LDGSTS.E.BYPASS.LTC128B.128 [R25+0x22400], desc[UR50][R2.64], !P1 ;  /* 0x2240000002197fae */ /* 0x0003e8000c901d72 */
[----:B-1----:R-:W1:Y:S01]  /*f830*/  SHFL.IDX PT, R3, R27, 0x1, 0x181f ;  /* 0x00381f001b037f89 */ /* 0x002e6200000e0000 */
[----:B--2---:R-:W-:-:S03]  /*f840*/  IADD3 R2, P0, R14, R0, RZ ;  /* 0x000000000e027210 */ /* 0x004fc60007f1e0ff */
[----:B------:R-:W2:Y:S02]  /*f850*/  SHFL.IDX PT, R14, R21, 0x2, 0x181f ;  /* 0x00581f00150e7f89 */ /* 0x000ea400000e0000 */
[----:B-1----:R-:W-:-:S05]  /*f860*/  IMAD.X R3, RZ, RZ, R3, P0 ;  /* 0x000000ffff037224 */ /* 0x002fca00000e0603 */
[----:B------:R1:W-:Y:S04]  /*f870*/  LDGSTS.E.BYPASS.LTC128B.128 [R25+0x22c00], desc[UR50][R2.64], !P1 ;  /* 0x22c0000002197fae */ /* 0x0003e8000c901d72 */
[----:B-1----:R-:W1:Y:S01]  /*f880*/  SHFL.IDX PT, R3, R27, 0x2, 0x181f ;  /* 0x00581f001b037f89 */ /* 0x002e6200000e0000 */
[----:B--2---:R-:W-:-:S03]  /*f890*/  IADD3 R2, P0, R14, R0, RZ ;  /* 0x000000000e027210 */ /* 0x004fc60007f1e0ff */
[----:B------:R2:W3:Y:S04]  /*f8a0*/  SHFL.IDX PT, R14, R21, 0x3, 0x181f ;  /* 0x00781f00150e7f89 */ /* 0x0004e800000e0000 */
[----:B------:R-:W4:Y:S01]  /*f8b0*/  SHFL.IDX PT, R27, R27, 0x3, 0x181f ;  /* 0x00781f001b1b7f89 */ /* 0x000f2200000e0000 */
[----:B-1----:R-:W-:-:S05]  /*f8c0*/  IMAD.X R3, RZ, RZ, R3, P0 ;  /* 0x000000ffff037224 */ /* 0x002fca00000e0603 */
[----:B---3--:R2:W-:Y:S02]  /*f8d0*/  LDGSTS.E.BYPASS.LTC128B.128 [R25+0x23400], desc[UR50][R2.64], !P1 ;  /* 0x2340000002197fae */ /* 0x0085e4000c901d72 */
.L_x_7416:
        /* <DEDUP_REMOVED lines=8> */
.L_x_7342:
[----:B------:R-:W-:Y:S02]  /*f960*/  PLOP3.LUT P1, PT, P1, P0, PT, 0xa2, 0x0 ;  /* 0x000000000000781c */ /* 0x000fe40000f21472 */
[----:B------:R-:W-:-:S08]  /*f970*/  @P0 R2UR P1, UR4, R8 ;  /* 0x00000000080402ca */ /* 0x000fd00000020000 */
[----:B------:R-:W-:-:S05]  /*f980*/  @P0 PLOP3.LUT P0, PT, P1, PT, PT, 0x80, 0x0 ;  /* 0x000000000000081c */ /* 0x000fca0000f0f070 */
[----:B------:R-:W-:Y:S01]  /*f990*/  @!P1 SYNCS.ARRIVE.TRANS64.RED.A0T1 RZ, [UR4+0x28c30], RZ ;  /* 0x028c30ffffff99a7 */ /* 0x000fe20008200404 */
[----:B------:R-:W-:Y:S07]  /*f9a0*/  @!P1 ARRIVES.LDGSTSBAR.64.TRANSCNT [UR4+0x28c30] ;  /* 0x028c3000ff0099b0 */ /* 0x000fee0008000a84 */
[----:B------:R-:W-:Y:S05]  /*f9b0*/  @P0 BRA.U.ANY `(.L_x_7342) ;  /* 0xfffffffd00e80947 */ /* 0x000fea000393ffff */
[----:B------:R-:W-:Y:S01]  /*f9c0*/  NOP ;  /* 0x0000000000007918 */ /* 0x000fe20000000000 */
[----:B-1----:R-:W-:-:S04]  /*f9d0*/  MOV R2, UR46 ;  /* 0x0000002e00027c02 */ /* 0x002fc80008000f00 */
[----:B------:R-:W-:-:S13]  /*f9e0*/  ISETP.NE.AND P2, PT, R2, 0x3, PT ;  /* 0x000000030200780c */ /* 0x000fda0003f45270 */
[----:B------:R-:W-:Y:S05]  /*f9f0*/  @!P2 BRA `(.L_x_7343) ;  /* 0x000000000004a947 */ /* 0x000fea0003800000 */
[----:B------:R-:W-:Y:S01]  /*fa00*/  BPT.TRAP 0x1 ;  /* 0x000000040000795c */ /* 0x000fe20000300000 */
.L_x_7343:
[----:B------:R1:W-:Y:S01]  /*fa10*/  SYNCS.ARRIVE.TRANS64.A1T0 RZ, [R8+URZ+0x28c30], RZ ;  /* 0x028c30ff08ff79a7 */ /* 0x0003e2000810003f */
[----:B------:R-:W-:Y:S05]  /*fa20*/  @!P2 BRA `(.L_x_7344) ;  /* 0x000000000004a947 */ /* 0x000fea0003800000 */
[----:B------:R-:W-:Y:S01]  /*fa30*/  BPT.TRAP 0x1 ;  /* 0x000000040000795c */ /* 0x000fe20000300000 */
.L_x_7344:
[----:B------:R-:W2:Y:S01]  /*fa40*/  SYNCS.PHASECHK.TRANS64.TRYWAIT P0, [R8+URZ+0x28c60], R20 ;  /* 0x028c6014080075a7 */ /* 0x000ea2000800017f */
[----:B------:R-:W-:Y:S04]  /*fa50*/  BSSY B1, `(.L_x_7345) ;  /* 0x0000002000017945 */ /* 0x000fe80003800000 */
[----:B--2---:R-:W-:Y:S05]  /*fa60*/  @!P0 BRA `(.L_x_7346) ;  /* 0x0000002800188947 */ /* 0x004fea0003800000 */
.L_x_7417:
[----:B------:R-:W-:Y:S05]  /*fa70*/  BSYNC B1 ;  /* 0x0000000000017941 */ /* 0x000fea0003800000 */
.L_x_7345:
        /* <DEDUP_REMOVED lines=34> */
[----:B------:R-:W0:Y:S02]  /*fca0*/  SHFL.IDX PT, R14, R10, 0x1, 0x181f ;  /* 0x00381f000a0e7f89 */ /* 0x000e2400000e0000 */
[----:B--2---:R-:W-:Y:S02]  /*fcb0*/  IADD3.X R7, RZ, R3, RZ, P0, !PT ;  /* 0x00000003ff077210 */ /* 0x004fe400007fe4ff */
        /* <DEDUP_REMOVED lines=40> */
.L_x_7427:
[----:B--2---:R-:W-:Y:S02]  /*ff40*/  P2R R4, PR, RZ, 0x2 ;  /* 0x00000002ff047803 */ /* 0x004fe40000000000 */
[----:B------:R-:W-:Y:S02]  /*ff50*/  LOP3.LUT P1, RZ, R16, 0x80, RZ, 0xc0, !PT ;  /* 0x0000008010ff7812 */ /* 0x000fe4000782c0ff */
[----:B------:R-:W-:Y:S02]  /*ff60*/  IADD3 R2, P2, R14, R0, RZ ;  /* 0x000000000e027210 */ /* 0x000fe40007f5e0ff */
[----:B------:R-:W-:Y:S02]  /*ff70*/  P2R R5, PR, RZ, 0x8 ;  /* 0x00000008ff057803 */ /* 0x000fe40000000000 */
[----:B------:R-:W-:Y:S02]  /*ff80*/  LOP3.LUT P3, RZ, R16, 0x40, RZ, 0xc0, !PT ;  /* 0x0000004010ff7812 */ /* 0x000fe4000786c0ff */
[----:B------:R-:W-:-:S02]  /*ff90*/  IADD3.X R3, RZ, R20, RZ, P2, !PT ;  /* 0x00000014ff037210 */ /* 0x000fc400017fe4ff */
[C---:B------:R-:W-:Y:S02]  /*ffa0*/  LOP3.LUT P2, RZ, R16.reuse, 0x20, RZ, 0xc0, !PT ;  /* 0x0000002010ff7812 */ /* 0x040fe4000784c0ff */
[----:B------:R-:W-:Y:S01]  /*ffb0*/  LOP3.LUT P6, RZ, R16, 0x10, RZ, 0xc0, !PT ;  /* 0x0000001010ff7812 */ /* 0x000fe200078cc0ff */
        /* <DEDUP_REMOVED lines=15> */
.L_x_7348:
        /* <DEDUP_REMOVED lines=11> */
.L_x_7349:
[----:B------:R0:W-:Y:S01]  /*10160*/  SYNCS.ARRIVE.TRANS64.A1T0 RZ, [R8+URZ+0x28c50], RZ ;  /* 0x028c50ff08ff79a7 */ /* 0x0001e2000810003f */
[----:B------:R-:W-:Y:S05]  /*10170*/  @P3 BRA `(.L_x_7350) ;  /* 0xfffffff000743947 */ /* 0x000fea000383ffff */
[----:B------:R-:W-:Y:S05]  /*10180*/  BSYNC B0 ;  /* 0x0000000000007941 */ /* 0x000fea0003800000 */
.L_x_7337:
        /* <DEDUP_REMOVED lines=21> */
.L_x_7352:
[----:B------:R-:W-:Y:S05]  /*102e0*/  BSYNC B0 ;  /* 0x0000000000007941 */ /* 0x000fea0003800000 */
.L_x_7351:
[----:B------:R-:W-:-:S07]  /*102f0*/  LOP3.LUT R22, R22, R5, RZ, 0x3c, !PT ;  /* 0x0000000516167212 */ /* 0x000fce00078e3cff */
.L_x_7312:
[----:B------:R-:W-:Y:S05]  /*10300*/  BSYNC B7 ;  /* 0x0000000000077941 */ /* 0x000fea0003800000 */
.L_x_7310:
        /* <DEDUP_REMOVED lines=11> */
.L_x_7353:
[----:B------:R-:W-:-:S03]  /*103c0*/  UMOV UR4, 0xffffffff ;  /* 0xffffffff00047882 */ /* 0x000fc60000000000 */
[----:B------:R-:W-:Y:S05]  /*103d0*/  BRA.DIV UR4, `(.L_x_7355) ;  /* 0x0000002604a07947 */ /* 0x000fea000b800000 */
[----:B------:R2:W3:Y:S02]  /*103e0*/  SHFL.IDX PT, R14, R33, RZ, 0x1f ;  /* 0x00001fff210e7589 */ /* 0x0004e400000e0000 */
.L_x_7430:
[----:B------:R-:W4:Y:S01]  /*103f0*/  @!P1 S2R R3, SR_CgaCtaId ;  /* 0x0000000000039919 */ /* 0x000f220000008800 */
[----:B------:R-:W-:Y:S05]  /*10400*/  WARPSYNC.ALL ;  /* 0x0000000000007948 */ /* 0x000fea0003800000 */
[----:B------:R-:W-:Y:S01]  /*10410*/  BAR.SYNC.DEFER_BLOCKING 0x4, 0x180 ;  /* 0x0106000000007b1d */ /* 0x000fe20000010000 */
[----:B------:R-:W-:-:S04]  /*10420*/  @!P1 MOV R0, 0x400 ;  /* 0x0000040000009802 */ /* 0x000fc80000000f00 */
[----:B----4-:R-:W-:-:S05]  /*10430*/  @!P1 LEA R17, R3, R0, 0x18 ;  /* 0x0000000003119211 */ /* 0x010fca00078ec0ff */
[----:B------:R2:W-:Y:S02]  /*10440*/  @!P1 STS [R17+0x28cd0], R33 ;  /* 0x028cd02111009388 */ /* 0x0005e40000000800 */
[----:B--23--:R-:W-:Y:S01]  /*10450*/  MOV R33, R14 ;  /* 0x0000000e00217202 */ /* 0x00cfe20000000f00 */
[----:B------:R-:W-:Y:S06]  /*10460*/  BAR.ARV 0x5, 0x180 ;  /* 0x0146000000007b1d */ /* 0x000fec0000002000 */
.L_x_7354:
[----:B------:R-:W-:Y:S02]  /*10470*/  ULDC UR4, c[0x0][0xc38] ;  /* 0x00030e0000047ab9 */ /* 0x000fe40000000800 */
[----:B---3--:R-:W-:-:S13]  /*10480*/  ISETP.GE.AND P0, PT, R33, UR4, PT ;  /* 0x0000000421007c0c */ /* 0x008fda000bf06270 */
[----:B------:R-:W-:Y:S05]  /*10490*/  @!P0 BRA `(.L_x_7356) ;  /* 0xffffffc800a88947 */ /* 0x000fea000383ffff */
.L_x_7307:
        /* <DEDUP_REMOVED lines=12> */
.L_x_7431:
[----:B------:R-:W-:Y:S05]  /*10560*/  BSYNC B0 ;  /* 0x0000000000007941 */ /* 0x000fea0003800000 */
.L_x_7357:
[----:B------:R-:W-:-:S03]  /*10570*/  UMOV UR4, 0xffffffff ;  /* 0xffffffff00047882 */ /* 0x000fc60000000000 */
[----:B------:R-:W-:Y:S05]  /*10580*/  BRA.DIV UR4, `(.L_x_7359) ;  /* 0x0000002604707947 */ /* 0x000fea000b800000 */
[----:B---3--:R-:W3:Y:S02]  /*10590*/  S2R R0, SR_TID.X ;  /* 0x0000000000007919 */ /* 0x008ee40000002100 */
[----:B---3--:R-:W-:-:S04]  /*105a0*/  SHF.R.U32.HI R0, RZ, 0x5, R0 ;  /* 0x00000005ff007819 */ /* 0x008fc80000011600 */
[----:B------:R-:W-:-:S05]  /*105b0*/  LOP3.LUT R0, R0, 0x3, RZ, 0xc0, !PT ;  /* 0x0000000300007812 */ /* 0x000fca00078ec0ff */
[----:B------:R3:W4:Y:S02]  /*105c0*/  SHFL.IDX PT, R14, R0, RZ, 0x1f ;  /* 0x00001fff000e7589 */ /* 0x00072400000e0000 */
.L_x_7434:
[----:B----4-:R-:W-:Y:S01]  /*105d0*/  ISETP.NE.AND P0, PT, R14, RZ, PT ;  /* 0x000000ff0e00720c */ /* 0x010fe20003f05270 */
[----:B------:R-:W-:-:S12]  /*105e0*/  BSSY B0, `(.L_x_7360) ;  /* 0x0000024000007945 */ /* 0x000fd80003800000 */
[----:B------:R-:W-:Y:S05]  /*105f0*/  @P0 BRA `(.L_x_7361) ;  /* 0x0000000000880947 */ /* 0x000fea0003800000 */
[----:B------:R-:W-:-:S03]  /*10600*/  UMOV UR4, 0xffffffff ;  /* 0xffffffff00047882 */ /* 0x000fc60000000000 */
[----:B------:R-:W-:Y:S05]  /*10610*/  BRA.DIV UR4, `(.L_x_7362) ;  /* 0x0000002604807947 */ /* 0x000fea000b800000 */
[----:B------:R-:W-:-:S13]  /*10620*/  ELECT P6, URZ, PT ;  /* 0x00000000003f782f */ /* 0x000fda00038c0000 */
.L_x_7437:
[----:B------:R-:W-:Y:S05]  /*10630*/  @!P6 BRA `(.L_x_7361) ;  /* 0x000000000078e947 */ /* 0x000fea0003800000 */
[----:B------:R-:W-:-:S06]  /*10640*/  ULOP3.LUT UR4, UR39, 0x2, URZ, 0xfc, !UPT ;  /* 0x0000000227047892 */ /* 0x000fcc000f8efc3f */
[----:B---3--:R-:W-:-:S05]  /*10650*/  IMAD.U32 R0, RZ, RZ, UR4 ;  /* 0x00000004ff007e24 */ /* 0x008fca000f8e00ff */
[----:B------:R-:W-:-:S13]  /*10660*/  ISETP.NE.AND P0, PT, R0, 0x3, PT ;  /* 0x000000030000780c */ /* 0x000fda0003f05270 */
[----:B------:R-:W-:Y:S05]  /*10670*/  @!P0 BRA `(.L_x_7363) ;  /* 0x0000000000048947 */ /* 0x000fea0003800000 */
[----:B------:R-:W-:Y:S01]  /*10680*/  BPT.TRAP 0x1 ;  /* 0x000000040000795c */ /* 0x000fe20000300000 */
.L_x_7363:
[C---:B------:R-:W-:Y:S01]  /*10690*/  LEA R5, R18.reuse, R7, 0x3 ;  /* 0x0000000712057211 */ /* 0x040fe200078e18ff */
[----:B------:R-:W-:Y:S01]  /*106a0*/  VIADD R18, R18, 0x1 ;  /* 0x0000000112127836 */ /* 0x000fe20000000000 */
[----:B------:R-:W-:-:S04]  /*106b0*/  SHF.L.U32 R0, R22, 0x1f, RZ ;  /* 0x0000001f16007819 */ /* 0x000fc800000006ff */
[----:B------:R-:W3:Y:S01]  /*106c0*/  SYNCS.PHASECHK.TRANS64.TRYWAIT P1, [R5+URZ+0x28c40], R0 ;  /* 0x028c4000050075a7 */ /* 0x000ee2000802017f */
[----:B------:R-:W-:-:S04]  /*106d0*/  ISETP.NE.AND P2, PT, R18, 0x2, PT ;  /* 0x000000021200780c */ /* 0x000fc80003f45270 */
[----:B------:R-:W-:Y:S01]  /*106e0*/  SEL R3, RZ, 0x1, P2 ;  /* 0x00000001ff037807 */ /* 0x000fe20001000000 */
[----:B---3--:R-:W-:Y:S08]  /*106f0*/  @!P1 BRA `(.L_x_7364) ;  /* 0x0000002400689947 */ /* 0x008ff00003800000 */
.L_x_7438:
[----:B------:R-:W-:Y:S02]  /*10700*/  SEL R18, R18, RZ, P2 ;  /* 0x000000ff12127207 */ /* 0x000fe40001000000 */
[----:B------:R-:W-:Y:S01]  /*10710*/  LOP3.LUT R2, R22, R3, RZ, 0x3c, !PT ;  /* 0x0000000316027212 */ /* 0x000fe200078e3cff */
[----:B------:R-:W-:Y:S06]  /*10720*/  @!P0 BRA `(.L_x_7365) ;  /* 0x0000000000048947 */ /* 0x000fec0003800000 */
[----:B------:R-:W-:Y:S01]  /*10730*/  BPT.TRAP 0x1 ;  /* 0x000000040000795c */ /* 0x000fe20000300000 */
.L_x_7365:
[----:B------:R-:W-:Y:S01]  /*10740*/  IMAD R3, R18, 0x8, R7 ;  /* 0x0000000812037824 */ /* 0x000fe200078e0207 */
[----:B------:R-:W-:-:S04]  /*10750*/  SHF.L.U32 R2, R2, 0x1f, RZ ;  /* 0x0000001f02027819 */ /* 0x000fc800000006ff */
[----:B------:R-:W4:Y:S02]  /*10760*/  SYNCS.PHASECHK.TRANS64.TRYWAIT P1, [R3+URZ+0x28c40], R2 ;  /* 0x028c4002030075a7 */ /* 0x000f24000802017f */
[----:B----4-:R-:W-:Y:S05]  /*10770*/  @!P1 BRA `(.L_x_7366) ;  /* 0x00000024005c9947 */ /* 0x010fea0003800000 */
.L_x_7439:
[----:B------:R-:W-:Y:S05]  /*10780*/  @!P0 BRA `(.L_x_7367) ;  /* 0x0000000000048947 */ /* 0x000fea0003800000 */
[----:B------:R-:W-:Y:S01]  /*10790*/  BPT.TRAP 0x1 ;  /* 0x000000040000795c */ /* 0x000fe20000300000 */
.L_x_7367:
[----:B------:R-:W0:Y:S02]  /*107a0*/  SYNCS.PHASECHK.TRANS64.TRYWAIT P1, [R5+URZ+0x28c60], R0 ;  /* 0x028c6000050075a7 */ /* 0x000e24000802017f */
[----:B0-----:R-:W-:Y:S05]  /*107b0*/  @!P1 BRA `(.L_x_7368) ;  /* 0x0000002400609947 */ /* 0x001fea0003800000 */
.L_x_7440:
[----:B------:R-:W-:Y:S05]  /*107c0*/  @!P0 BRA `(.L_x_7369) ;  /* 0x0000000000048947 */ /* 0x000fea0003800000 */
[----:B------:R-:W-:Y:S01]  /*107d0*/  BPT.TRAP 0x1 ;  /* 0x000000040000795c */ /* 0x000fe20000300000 */
.L_x_7369:
[----:B------:R0:W0:Y:S02]  /*107e0*/  SYNCS.PHASECHK.TRANS64.TRYWAIT P0, [R3+URZ+0x28c60], R2 ;  /* 0x028c6002030075a7 */ /* 0x000024000800017f */
[----:B0-----:R-:W-:Y:S05]  /*107f0*/  @!P0 NANOSLEEP.SYNCS 0x989680 ;  /* 0x009896800000895d */ /* 0x001fea0003900000 */
[----:B------:R-:W0:Y:S02]  /*10800*/  @!P0 SYNCS.PHASECHK.TRANS64 P0, [R3+URZ+0x28c60], R2 ;  /* 0x028c6002030085a7 */ /* 0x000e24000800007f */
[----:B0-----:R-:W-:Y:S05]  /*10810*/  @!P0 BRA `(.L_x_7369) ;  /* 0xfffffffc00f08947 */ /* 0x001fea000383ffff */
.L_x_7361:
[----:B------:R-:W-:Y:S05]  /*10820*/  BSYNC B0 ;  /* 0x0000000000007941 */ /* 0x000fea0003800000 */
.L_x_7360:
[----:B------:R-:W-:Y:S05]  /*10830*/  EXIT ;  /* 0x000000000000794d */ /* 0x000fea0003800000 */
.L_x_7251:
[----:B0-----:R-:W-:-:S04]  /*10840*/  IMAD.U32 R3, RZ, RZ, UR21 ;  /* 0x00000015ff037e24 */ /* 0x001fc8000f8e00ff */
[----:B------:R0:W1:Y:S03]  /*10850*/  SYNCS.PHASECHK.TRANS64.TRYWAIT P1, [R3+URZ+0x28c50], R0 ;  /* 0x028c5000030075a7 */ /* 0x000066000802017f */
[----:B-1----:R-:W-:Y:S05]  /*10860*/  @!P1 NANOSLEEP.SYNCS 0x989680 ;  /* 0x009896800000995d */ /* 0x002fea0003900000 */
[----:B------:R-:W1:Y:S02]  /*10870*/  @!P1 SYNCS.PHASECHK.TRANS64 P1, [R3+URZ+0x28c50], R0 ;  /* 0x028c5000030095a7 */ /* 0x000e64000802007f */
[----:B-1----:R-:W-:Y:S05]  /*10880*/  @!P1 BRA `(.L_x_7251) ;  /* 0xfffffffc00ec9947 */ /* 0x002fea000383ffff */
[----:B------:R-:W-:Y:S05]  /*10890*/  BRA `(.L_x_7370) ;  /* 0xffffff1000307947 */ /* 0x000fea000383ffff */
.L_x_7257:
[----:B-1----:R-:W-:-:S04]  /*108a0*/  MOV R3, UR21 ;  /* 0x0000001500037c02 */ /* 0x002fc80008000f00 */
[----:B------:R1:W2:Y:S03]  /*108b0*/  SYNCS.PHASECHK.TRANS64.TRYWAIT P1, [R3+URZ+0x28c50], R0 ;  /* 0x028c5000030075a7 */ /* 0x0002a6000802017f */
[----:B--2---:R-:W-:Y:S05]  /*108c0*/  @!P1 NANOSLEEP.SYNCS 0x989680 ;  /* 0x009896800000995d */ /* 0x004fea0003900000 */
[----:B------:R-:W2:Y:S02]  /*108d0*/  @!P1 SYNCS.PHASECHK.TRANS64 P1, [R3+URZ+0x28c50], R0 ;  /* 0x028c5000030095a7 */ /* 0x000ea4000802007f */
[----:B--2---:R-:W-:Y:S05]  /*108e0*/  @!P1 BRA `(.L_x_7257) ;  /* 0xfffffffc00ec9947 */ /* 0x004fea000383ffff */
[----:B------:R-:W-:Y:S05]  /*108f0*/  BRA `(.L_x_7256) ;  /* 0xffffff1c00287947 */ /* 0x000fea000383ffff */
.L_x_7261:
[----:B0-----:R-:W-:-:S04]  /*10900*/  IMAD.U32 R3, RZ, RZ, UR42 ;  /* 0x0000002aff037e24 */ /* 0x001fc8000f8e00ff */
[----:B------:R0:W1:Y:S03]  /*10910*/  SYNCS.PHASECHK.TRANS64.TRYWAIT P1, [R3+URZ+0x28c00], R0 ;  /* 0x028c0000030075a7 */ /* 0x000066000802017f */
[----:B-1----:R-:W-:Y:S05]  /*10920*/  @!P1 NANOSLEEP.SYNCS 0x989680 ;  /* 0x009896800000995d */ /* 0x002fea0003900000 */
[----:B------:R-:W1:Y:S02]  /*10930*/  @!P1 SYNCS.PHASECHK.TRANS64 P1, [R3+URZ+0x28c00], R0 ;  /* 0x028c0000030095a7 */ /* 0x000e64000802007f */
[----:B-1----:R-:W-:Y:S05]  /*10940*/  @!P1 BRA `(.L_x_7261) ;  /* 0xfffffffc00ec9947 */ /* 0x002fea000383ffff */
[----:B------:R-:W-:Y:S05]  /*10950*/  BRA `(.L_x_7371) ;  /* 0xffffff2c00c87947 */ /* 0x000fea000383ffff */
.L_x_7265:
[----:B--2---:R2:W3:Y:S02]  /*10960*/  SYNCS.PHASECHK.TRANS64.TRYWAIT P1, [R7+URZ+0x28c30], R8 ;  /* 0x028c3008070075a7 */ /* 0x0044e4000802017f */
[----:B---3--:R-:W-:Y:S05]  /*10970*/  @!P1 NANOSLEEP.SYNCS 0x989680 ;  /* 0x009896800000995d */ /* 0x008fea0003900000 */
[----:B------:R-:W3:Y:S02]  /*10980*/  @!P1 SYNCS.PHASECHK.TRANS64 P1, [R7+URZ+0x28c30], R8 ;  /* 0x028c3008070095a7 */ /* 0x000ee4000802007f */
[----:B---3--:R-:W-:Y:S05]  /*10990*/  @!P1 BRA `(.L_x_7265) ;  /* 0xfffffffc00f09947 */ /* 0x008fea000383ffff */
[----:B------:R-:W-:Y:S05]  /*109a0*/  BRA `(.L_x_7264) ;  /* 0xffffff2c00e47947 */ /* 0x000fea000383ffff */
.L_x_7270:
[----:B-1----:R1:W3:Y:S02]  /*109b0*/  SYNCS.PHASECHK.TRANS64.TRYWAIT P1, [R7+URZ+0x28c50], R8 ;  /* 0x028c5008070075a7 */ /* 0x0022e4000802017f */
[----:B---3--:R-:W-:Y:S05]  /*109c0*/  @!P1 NANOSLEEP.SYNCS 0x989680 ;  /* 0x009896800000995d */ /* 0x008fea0003900000 */
[----:B------:R-:W3:Y:S02]  /*109d0*/  @!P1 SYNCS.PHASECHK.TRANS64 P1, [R7+URZ+0x28c50], R8 ;  /* 0x028c5008070095a7 */ /* 0x000ee4000802007f */
[----:B---3--:R-:W-:Y:S05]  /*109e0*/  @!P1 BRA `(.L_x_7270) ;  /* 0xfffffffc00f09947 */ /* 0x008fea000383ffff */
[----:B------:R-:W-:Y:S05]  /*109f0*/  BRA `(.L_x_7269) ;  /* 0xffffff44007c7947 */ /* 0x000fea000383ffff */
.L_x_7276:
[----:B-1----:R-:W-:-:S04]  /*10a00*/  IMAD.U32 R6, RZ, RZ, UR23 ;  /* 0x00000017ff067e24 */ /* 0x002fc8000f8e00ff */
[----:B------:R1:W3:Y:S03]  /*10a10*/  SYNCS.PHASECHK.TRANS64.TRYWAIT P1, [R6+URZ+0x28c30], R7 ;  /* 0x028c3007060075a7 */ /* 0x0002e6000802017f */
[----:B---3--:R-:W-:Y:S05]  /*10a20*/  @!P1 NANOSLEEP.SYNCS 0x989680 ;  /* 0x009896800000995d */ /* 0x008fea0003900000 */
[----:B------:R-:W3:Y:S02]  /*10a30*/  @!P1 SYNCS.PHASECHK.TRANS64 P1, [R6+URZ+0x28c30], R7 ;  /* 0x028c3007060095a7 */ /* 0x000ee4000802007f */
[----:B---3--:R-:W-:Y:S05]  /*10a40*/  @!P1 BRA `(.L_x_7276) ;  /* 0xfffffffc00ec9947 */ /* 0x008fea000383ffff */
[----:B------:R-:W-:Y:S05]  /*10a50*/  BRA `(.L_x_7275) ;  /* 0xffffff4800987947 */ /* 0x000fea000383ffff */
.L_x_7281:
[----:B-1----:R-:W-:-:S04]  /*10a60*/  IMAD.U32 R8, RZ, RZ, UR23 ;  /* 0x00000017ff087e24 */ /* 0x002fc8000f8e00ff */
[----:B------:R1:W2:Y:S03]  /*10a70*/  SYNCS.PHASECHK.TRANS64.TRYWAIT P1, [R8+URZ+0x28c50], R7 ;  /* 0x028c5007080075a7 */ /* 0x0002a6000802017f */
[----:B--2---:R-:W-:Y:S05]  /*10a80*/  @!P1 NANOSLEEP.SYNCS 0x989680 ;  /* 0x009896800000995d */ /* 0x004fea0003900000 */
[----:B------:R-:W2:Y:S02]  /*10a90*/  @!P1 SYNCS.PHASECHK.TRANS64 P1, [R8+URZ+0x28c50], R7 ;  /* 0x028c5007080095a7 */ /* 0x000ea4000802007f */
[----:B--2---:R-:W-:Y:S05]  /*10aa0*/  @!P1 BRA `(.L_x_7281) ;  /* 0xfffffffc00ec9947 */ /* 0x004fea000383ffff */
[----:B------:R-:W-:Y:S05]  /*10ab0*/  BRA `(.L_x_7280) ;  /* 0xffffff68001c7947 */ /* 0x000fea000383ffff */
.L_x_7288:
[----:B-1----:R-:W-:-:S04]  /*10ac0*/  MOV R6, UR22 ;  /* 0x0000001600067c02 */ /* 0x002fc80008000f00 */
[----:B------:R1:W4:Y:S03]  /*10ad0*/  SYNCS.PHASECHK.TRANS64.TRYWAIT P1, [R6+URZ+0x28c30], R7 ;  /* 0x028c3007060075a7 */ /* 0x000326000802017f */
[----:B----4-:R-:W-:Y:S05]  /*10ae0*/  @!P1 NANOSLEEP.SYNCS 0x989680 ;  /* 0x009896800000995d */ /* 0x010fea0003900000 */
[----:B------:R-:W4:Y:S02]  /*10af0*/  @!P1 SYNCS.PHASECHK.TRANS64 P1, [R6+URZ+0x28c30], R7 ;  /* 0x028c3007060095a7 */ /* 0x000f24000802007f */
[----:B----4-:R-:W-:Y:S05]  /*10b00*/  @!P1 BRA `(.L_x_7288) ;  /* 0xfffffffc00ec9947 */ /* 0x010fea000383ffff */
[----:B------:R-:W-:Y:S05]  /*10b10*/  BRA `(.L_x_7287) ;  /* 0xffffff6c00107947 */ /* 0x000fea000383ffff */
.L_x_7293:
[----:B--2---:R-:W-:-:S04]  /*10b20*/  IMAD.U32 R8, RZ, RZ, UR22 ;  /* 0x00000016ff087e24 */ /* 0x004fc8000f8e00ff */
[----:B------:R2:W3:Y:S03]  /*10b30*/  SYNCS.PHASECHK.TRANS64.TRYWAIT P1, [R8+URZ+0x28c50], R7 ;  /* 0x028c5007080075a7 */ /* 0x0004e6000802017f */
[----:B---3--:R-:W-:Y:S05]  /*10b40*/  @!P1 NANOSLEEP.SYNCS 0x989680 ;  /* 0x009896800000995d */ /* 0x008fea0003900000 */
[----:B------:R-:W3:Y:S02]  /*10b50*/  @!P1 SYNCS.PHASECHK.TRANS64 P1, [R8+URZ+0x28c50], R7 ;  /* 0x028c5007080095a7 */ /* 0x000ee4000802007f */
[----:B---3--:R-:W-:Y:S05]  /*10b60*/  @!P1 BRA `(.L_x_7293) ;  /* 0xfffffffc00ec9947 */ /* 0x008fea000383ffff */
[----:B------:R-:W-:Y:S05]  /*10b70*/  BRA `(.L_x_7292) ;  /* 0xffffff8400347947 */ /* 0x000fea000383ffff */
.L_x_7318:
[----:B------:R-:W2:Y:S01]  /*10b80*/  S2R R20, SR_TID.X ;  /* 0x0000000000147919 */ /* 0x000ea20000002100 */
[----:B------:R-:W-:Y:S01]  /*10b90*/  IMAD.MOV.U32 R12, RZ, RZ, RZ ;  /* 0x000000ffff0c7224 */ /* 0x000fe200078e00ff */
[----:B------:R-:W-:Y:S01]  /*10ba0*/  MOV R11, 0x1f ;  /* 0x0000001f000b7802 */ /* 0x000fe20000000f00 */
[----:B------:R-:W-:Y:S01]  /*10bb0*/  IMAD.MOV.U32 R15, RZ, RZ, -0x1 ;  /* 0xffffffffff0f7424 */ /* 0x000fe200078e00ff */
[----:B--2---:R-:W-:-:S04]  /*10bc0*/  SHF.R.U32.HI R20, RZ, 0x5, R20 ;  /* 0x00000005ff147819 */ /* 0x004fc80000011614 */
[----:B------:R-:W-:-:S05]  /*10bd0*/  LOP3.LUT R20, R20, 0x3, RZ, 0xc0, !PT ;  /* 0x0000000314147812 */ /* 0x000fca00078ec0ff */
[----:B------:R-:W-:-:S07]  /*10be0*/  IMAD.MOV.U32 R13, RZ, RZ, R20 ;  /* 0x000000ffff0d7224 */ /* 0x000fce00078e0014 */
[----:B01---5:R-:W-:Y:S05]  /*10bf0*/  WARPSYNC.COLLECTIVE R15, `(.L_x_7372) ;  /* 0x000000000f087348 */ /* 0x023fea0003c00000 */
[----:B------:R2:W3:Y:S02]  /*10c00*/  SHFL.IDX P6, R14, R13, R12, R11 ;  /* 0x0000000c0d0e7389 */ /* 0x0004e400000c000b */
[----:B0123-5:R-:W-:Y:S01]  /*10c10*/  ENDCOLLECTIVE ;  /* 0x000000000000791b */ /* 0x02ffe20003800000 */
.L_x_7372:
[----:B------:R-:W-:Y:S05]  /*10c20*/  BRA `(.L_x_7373) ;  /* 0xffffffcc00487947 */ /* 0x000fea000383ffff */
.L_x_7321:
[----:B0-----:R0:W1:Y:S02]  /*10c30*/  SYNCS.PHASECHK.TRANS64.TRYWAIT P0, [R25+URZ+0x28c40], R0 ;  /* 0x028c4000190075a7 */ /* 0x001064000800017f */
[----:B-1----:R-:W-:Y:S05]  /*10c40*/  @!P0 NANOSLEEP.SYNCS 0x989680 ;  /* 0x009896800000895d */ /* 0x002fea0003900000 */
[----:B------:R-:W1:Y:S02]  /*10c50*/  @!P0 SYNCS.PHASECHK.TRANS64 P0, [R25+URZ+0x28c40], R0 ;  /* 0x028c4000190085a7 */ /* 0x000e64000800007f */
[----:B-1----:R-:W-:Y:S05]  /*10c60*/  @!P0 BRA `(.L_x_7321) ;  /* 0xfffffffc00f08947 */ /* 0x002fea000383ffff */
[----:B------:R-:W-:Y:S05]  /*10c70*/  BRA `(.L_x_7374) ;  /* 0xffffffcc00f07947 */ /* 0x000fea000383ffff */
.L_x_7322:
        /* <DEDUP_REMOVED lines=8> */
.L_x_7376:
[----:B------:R-:W-:Y:S05]  /*10d00*/  BSYNC B0 ;  /* 0x0000000000007941 */ /* 0x000fea0003800000 */
.L_x_7375:
[----:B------:R-:W-:Y:S01]  /*10d10*/  IMAD.MOV.U32 R13, RZ, RZ, R0 ;  /* 0x000000ffff0d7224 */ /* 0x000fe200078e0000 */
[----:B------:R-:W-:Y:S01]  /*10d20*/  MOV R12, RZ ;  /* 0x000000ff000c7202 */ /* 0x000fe20000000f00 */
[----:B------:R-:W-:Y:S01]  /*10d30*/  IMAD.MOV.U32 R11, RZ, RZ, 0x181f ;  /* 0x0000181fff0b7424 */ /* 0x000fe200078e00ff */
[----:B------:R-:W-:Y:S01]  /*10d40*/  @P0 LEA R7, R4, R17, 0x1 ;  /* 0x0000001104070211 */ /* 0x000fe200078e08ff */
[----:B------:R-:W-:Y:S02]  /*10d50*/  IMAD.MOV.U32 R15, RZ, RZ, -0x1 ;  /* 0xffffffffff0f7424 */ /* 0x000fe400078e00ff */
[----:B------:R-:W-:-:S07]  /*10d60*/  IMAD.MOV.U32 R2, RZ, RZ, R14 ;  /* 0x000000ffff027224 */ /* 0x000fce00078e000e */
[----:B------:R-:W-:Y:S05]  /*10d70*/  WARPSYNC.COLLECTIVE R15, `(.L_x_7377) ;  /* 0x000000000f087348 */ /* 0x000fea0003c00000 */
[----:B------:R0:W1:Y:S02]  /*10d80*/  SHFL.IDX P6, R14, R13, R12, R11 ;  /* 0x0000000c0d0e7389 */ /* 0x00006400000c000b */
[----:B01----:R-:W-:Y:S01]  /*10d90*/  ENDCOLLECTIVE ;  /* 0x000000000000791b */ /* 0x003fe20003800000 */
.L_x_7377:
        /* <DEDUP_REMOVED lines=8> */
.L_x_7378:
[----:B------:R-:W-:Y:S01]  /*10e20*/  @!PT LDS RZ, [RZ] ;  /* 0x00000000fffff984 */ /* 0x000fe20000000800 */
[----:B------:R-:W-:Y:S01]  /*10e30*/  @!PT LDS RZ, [RZ] ;  /* 0x00000000fffff984 */ /* 0x000fe20000000800 */
[----:B------:R-:W-:Y:S01]  /*10e40*/  @!PT LDS RZ, [RZ] ;  /* 0x00000000fffff984 */ /* 0x000fe20000000800 */
[----:B------:R0:W-:Y:S01]  /*10e50*/  @P0 LDGSTS.E.BYPASS.LTC128B.128 [R7+0x22400], desc[UR50][R2.64], !P2 ;  /* 0x2240000002070fae */ /* 0x0001e2000d101d72 */
[----:B------:R-:W-:Y:S01]  /*10e60*/  ISETP.GE.AND P0, PT, R27, 0x11, PT ;  /* 0x000000111b00780c */ /* 0x000fe20003f06270 */
[----:B------:R-:W-:-:S12]  /*10e70*/  IMAD.MOV.U32 R13, RZ, RZ, R0 ;  /* 0x000000ffff0d7224 */ /* 0x000fd800078e0000 */
[----:B------:R-:W-:Y:S01]  /*10e80*/  @P0 IMAD R9, R4, 0x2, R17 ;  /* 0x0000000204090824 */ /* 0x000fe200078e0211 */
[----:B0-----:R-:W-:-:S07]  /*10e90*/  MOV R2, R14 ;  /* 0x0000000e00027202 */ /* 0x001fce0000000f00 */
[----:B------:R-:W-:Y:S05]  /*10ea0*/  WARPSYNC.COLLECTIVE R15, `(.L_x_7379) ;  /* 0x000000000f087348 */ /* 0x000fea0003c00000 */
[----:B------:R0:W1:Y:S02]  /*10eb0*/  SHFL.IDX P6, R14, R13, R12, R11 ;  /* 0x0000000c0d0e7389 */ /* 0x00006400000c000b */
[----:B01----:R-:W-:Y:S01]  /*10ec0*/  ENDCOLLECTIVE ;  /* 0x000000000000791b */ /* 0x003fe20003800000 */
.L_x_7379:
        /* <DEDUP_REMOVED lines=8> */
.L_x_7380:
        /* <DEDUP_REMOVED lines=11> */
.L_x_7381:
        /* <DEDUP_REMOVED lines=8> */
.L_x_7382:
        /* <DEDUP_REMOVED lines=9> */
.L_x_7383:
[----:B------:R-:W-:Y:S05]  /*11110*/  BRA `(.L_x_7384) ;  /* 0xffffffcc00a87947 */ /* 0x000fea000383ffff */
.L_x_7327:
[----:B------:R-:W-:Y:S01]  /*11120*/  MOV R13, R5 ;  /* 0x00000005000d7202 */ /* 0x000fe20000000f00 */
[----:B------:R-:W-:Y:S02]  /*11130*/  IMAD.MOV.U32 R12, RZ, RZ, RZ ;  /* 0x000000ffff0c7224 */ /* 0x000fe400078e00ff */
[----:B------:R-:W-:Y:S02]  /*11140*/  IMAD.MOV.U32 R11, RZ, RZ, 0x181f ;  /* 0x0000181fff0b7424 */ /* 0x000fe400078e00ff */
[----:B------:R-:W-:Y:S02]  /*11150*/  IMAD.MOV.U32 R15, RZ, RZ, -0x1 ;  /* 0xffffffffff0f7424 */ /* 0x000fe400078e00ff */
[----:B------:R-:W-:-:S07]  /*11160*/  IMAD.U32 R3, RZ, RZ, UR43 ;  /* 0x0000002bff037e24 */ /* 0x000fce000f8e00ff */
[----:B-1---5:R-:W-:Y:S05]  /*11170*/  WARPSYNC.COLLECTIVE R15, `(.L_x_7385) ;  /* 0x000000000f087348 */ /* 0x022fea0003c00000 */
[----:B------:R0:W2:Y:S02]  /*11180*/  SHFL.IDX P6, R14, R13, R12, R11 ;  /* 0x0000000c0d0e7389 */ /* 0x0000a400000c000b */
[----:B012--5:R-:W-:Y:S01]  /*11190*/  ENDCOLLECTIVE ;  /* 0x000000000000791b */ /* 0x027fe20003800000 */
.L_x_7385:
[----:B------:R-:W-:-:S04]  /*111a0*/  IMAD R4, R3, 0x40, R36 ;  /* 0x0000004003047824 */ /* 0x000fc800078e0224 */
[C---:B------:R-:W-:Y:S01]  /*111b0*/  VIADD R6, R4.reuse, 0x10 ;  /* 0x0000001004067836 */ /* 0x040fe20000000000 */
[----:B------:R-:W-:Y:S01]  /*111c0*/  ISETP.GE.AND P0, PT, R4, UR37, PT ;  /* 0x0000002504007c0c */ /* 0x000fe2000bf06270 */
[----:B------:R-:W-:Y:S01]  /*111d0*/  IMAD.MOV.U32 R13, RZ, RZ, R0 ;  /* 0x000000ffff0d7224 */ /* 0x000fe200078e0000 */
[----:B------:R-:W-:-:S11]  /*111e0*/  MOV R2, R14 ;  /* 0x0000000e00027202 */ /* 0x000fd60000000f00 */
[----:B------:R-:W-:Y:S05]  /*111f0*/  WARPSYNC.COLLECTIVE R15, `(.L_x_7386) ;  /* 0x000000000f087348 */ /* 0x000fea0003c00000 */
[----:B------:R0:W1:Y:S02]  /*11200*/  SHFL.IDX P6, R14, R13, R12, R11 ;  /* 0x0000000c0d0e7389 */ /* 0x00006400000c000b */
[----:B01----:R-:W-:Y:S01]  /*11210*/  ENDCOLLECTIVE ;  /* 0x000000000000791b */ /* 0x003fe20003800000 */
.L_x_7386:
        /* <DEDUP_REMOVED lines=8> */
.L_x_7387:
        /* <DEDUP_REMOVED lines=11> */
.L_x_7388:
        /* <DEDUP_REMOVED lines=8> */
.L_x_7389:
[----:B------:R-:W-:Y:S01]  /*113d0*/  @!PT LDS RZ, [RZ] ;  /* 0x00000000fffff984 */ /* 0x000fe20000000800 */
[----:B------:R-:W-:Y:S01]  /*113e0*/  @!PT LDS RZ, [RZ] ;  /* 0x00000000fffff984 */ /* 0x000fe20000000800 */
[----:B------:R-:W-:Y:S01]  /*113f0*/  @!PT LDS RZ, [RZ] ;  /* 0x00000000fffff984 */ /* 0x000fe20000000800 */
[----:B------:R0:W-:Y:S01]  /*11400*/  @!P0 LDGSTS.E.BYPASS.LTC128B.128 [R8+0x20c00], desc[UR50][R2.64], !P5 ;  /* 0x20c0000002088fae */ /* 0x0001e2000e901d72 */
[----:B------:R-:W-:Y:S01]  /*11410*/  ISETP.GE.AND P0, PT, R6, UR37, PT ;  /* 0x0000002506007c0c */ /* 0x000fe2000bf06270 */
[----:B------:R-:W-:Y:S01]  /*11420*/  IMAD.MOV.U32 R13, RZ, RZ, R0 ;  /* 0x000000ffff0d7224 */ /* 0x000fe200078e0000 */
[----:B0-----:R-:W-:-:S11]  /*11430*/  MOV R2, R14 ;  /* 0x0000000e00027202 */ /* 0x001fd60000000f00 */
[----:B------:R-:W-:Y:S05]  /*11440*/  WARPSYNC.COLLECTIVE R15, `(.L_x_7390) ;  /* 0x000000000f087348 */ /* 0x000fea0003c00000 */
[----:B------:R0:W1:Y:S02]  /*11450*/  SHFL.IDX P6, R14, R13, R12, R11 ;  /* 0x0000000c0d0e7389 */ /* 0x00006400000c000b */
[----:B01----:R-:W-:Y:S01]  /*11460*/  ENDCOLLECTIVE ;  /* 0x000000000000791b */ /* 0x003fe20003800000 */
.L_x_7390:
        /* <DEDUP_REMOVED lines=8> */
.L_x_7391:
        /* <DEDUP_REMOVED lines=9> */
.L_x_7392:
[----:B------:R-:W-:Y:S05]  /*11580*/  BRA `(.L_x_7393) ;  /* 0xffffffd000807947 */ /* 0x000fea000383ffff */
.L_x_7330:
[----:B0-----:R0:W2:Y:S02]  /*11590*/  SYNCS.PHASECHK.TRANS64.TRYWAIT P0, [R17+URZ+0x28c20], R0 ;  /* 0x028c2000110075a7 */ /* 0x0010a4000800017f */
[----:B--2---:R-:W-:Y:S05]  /*115a0*/  @!P0 NANOSLEEP.SYNCS 0x989680 ;  /* 0x009896800000895d */ /* 0x004fea0003900000 */
[----:B------:R-:W2:Y:S02]  /*115b0*/  @!P0 SYNCS.PHASECHK.TRANS64 P0, [R17+URZ+0x28c20], R0 ;  /* 0x028c2000110085a7 */ /* 0x000ea4000800007f */
[----:B--2---:R-:W-:Y:S05]  /*115c0*/  @!P0 BRA `(.L_x_7330) ;  /* 0xfffffffc00f08947 */ /* 0x004fea000383ffff */
[----:B------:R-:W-:Y:S05]  /*115d0*/  BRA `(.L_x_7394) ;  /* 0xffffffd000dc7947 */ /* 0x000fea000383ffff */
.L_x_7333:
[----:B0-----:R0:W2:Y:S02]  /*115e0*/  SYNCS.PHASECHK.TRANS64.TRYWAIT P0, [R25+URZ+0x28c60], R0 ;  /* 0x028c6000190075a7 */ /* 0x0010a4000800017f */
[----:B--2---:R-:W-:Y:S05]  /*115f0*/  @!P0 NANOSLEEP.SYNCS 0x989680 ;  /* 0x009896800000895d */ /* 0x004fea0003900000 */
[----:B------:R-:W2:Y:S02]  /*11600*/  @!P0 SYNCS.PHASECHK.TRANS64 P0, [R25+URZ+0x28c60], R0 ;  /* 0x028c6000190085a7 */ /* 0x000ea4000800007f */
[----:B--2---:R-:W-:Y:S05]  /*11610*/  @!P0 BRA `(.L_x_7333) ;  /* 0xfffffffc00f08947 */ /* 0x004fea000383ffff */
[----:B------:R-:W-:Y:S05]  /*11620*/  BRA `(.L_x_7395) ;  /* 0xffffffd000ec7947 */ /* 0x000fea000383ffff */
.L_x_7334:
        /* <DEDUP_REMOVED lines=8> */
.L_x_7397:
[----:B------:R-:W-:Y:S05]  /*116b0*/  BSYNC B0 ;  /* 0x0000000000007941 */ /* 0x000fea0003800000 */
.L_x_7396:
[----:B------:R-:W0:Y:S01]  /*116c0*/  S2R R8, SR_TID.X ;  /* 0x0000000000087919 */ /* 0x000e220000002100 */
[----:B------:R-:W-:Y:S01]  /*116d0*/  IMAD.MOV.U32 R13, RZ, RZ, R6 ;  /* 0x000000ffff0d7224 */ /* 0x000fe200078e0006 */
[----:B------:R-:W-:Y:S01]  /*116e0*/  MOV R3, R14 ;  /* 0x0000000e00037202 */ /* 0x000fe20000000f00 */
[----:B------:R-:W-:Y:S01]  /*116f0*/  IMAD.MOV.U32 R12, RZ, RZ, RZ ;  /* 0x000000ffff0c7224 */ /* 0x000fe200078e00ff */
[C---:B------:R-:W-:Y:S01]  /*11700*/  LOP3.LUT P1, RZ, R32.reuse, 0x1, RZ, 0xc0, !PT ;  /* 0x0000000120ff7812 */ /* 0x040fe2000782c0ff */
[----:B------:R-:W-:Y:S01]  /*11710*/  IMAD.MOV.U32 R11, RZ, RZ, 0x181f ;  /* 0x0000181fff0b7424 */ /* 0x000fe200078e00ff */
[----:B------:R-:W-:Y:S01]  /*11720*/  LEA R5, R5, R17, 0x1 ;  /* 0x0000001105057211 */ /* 0x000fe200078e08ff */
[----:B------:R-:W-:Y:S01]  /*11730*/  IMAD.MOV.U32 R15, RZ, RZ, -0x1 ;  /* 0xffffffffff0f7424 */ /* 0x000fe200078e00ff */
[C---:B------:R-:W-:Y:S02]  /*11740*/  LOP3.LUT P5, RZ, R32.reuse, 0x2, RZ, 0xc0, !PT ;  /* 0x0000000220ff7812 */ /* 0x040fe400078ac0ff */
[----:B------:R-:W-:-:S13]  /*11750*/  LOP3.LUT P4, RZ, R32, 0x4, RZ, 0xc0, !PT ;  /* 0x0000000420ff7812 */ /* 0x000fda000788c0ff */
[----:B0-----:R-:W-:Y:S05]  /*11760*/  WARPSYNC.COLLECTIVE R15, `(.L_x_7398) ;  /* 0x000000000f087348 */ /* 0x001fea0003c00000 */
[----:B------:R1:W2:Y:S02]  /*11770*/  SHFL.IDX P6, R14, R13, R12, R11 ;  /* 0x0000000c0d0e7389 */ /* 0x0002a400000c000b */
[----:B012---:R-:W-:Y:S01]  /*11780*/  ENDCOLLECTIVE ;  /* 0x000000000000791b */ /* 0x007fe20003800000 */
.L_x_7398:
[C---:B------:R-:W-:Y:S02]  /*11790*/  LOP3.LUT P3, RZ, R32.reuse, 0x8, RZ, 0xc0, !PT ;  /* 0x0000000820ff7812 */ /* 0x040fe4000786c0ff */
[----:B------:R-:W-:Y:S02]  /*117a0*/  LOP3.LUT P2, RZ, R32, 0x10, RZ, 0xc0, !PT ;  /* 0x0000001020ff7812 */ /* 0x000fe4000784c0ff */
[----:B------:R-:W-:-:S04]  /*117b0*/  LOP3.LUT R16, R16, 0xfffffdff, RZ, 0xc0, !PT ;  /* 0xfffffdff10107812 */ /* 0x000fc800078ec0ff */
[----:B------:R-:W-:Y:S01]  /*117c0*/  @P1 LOP3.LUT R16, R16, 0x200, RZ, 0xfc, !PT ;  /* 0x0000020010101812 */ /* 0x000fe200078efcff */
[----:B------:R-:W-:Y:S02]  /*117d0*/  IMAD.MOV.U32 R13, RZ, RZ, R7 ;  /* 0x000000ffff0d7224 */ /* 0x000fe400078e0007 */
        /* <DEDUP_REMOVED lines=31> */
.L_x_7399:
[----:B------:R-:W-:Y:S01]  /*119d0*/  MOV R13, R6 ;  /* 0x00000006000d7202 */ /* 0x000fe20000000f00 */
[----:B------:R-:W-:-:S07]  /*119e0*/  IMAD.MOV.U32 R3, RZ, RZ, R14 ;  /* 0x000000ffff037224 */ /* 0x000fce00078e000e */
[----:B------:R-:W-:Y:S05]  /*119f0*/  WARPSYNC.COLLECTIVE R15, `(.L_x_7400) ;  /* 0x000000000f087348 */ /* 0x000fea0003c00000 */
[----:B------:R0:W1:Y:S02]  /*11a00*/  SHFL.IDX P6, R14, R13, R12, R11 ;  /* 0x0000000c0d0e7389 */ /* 0x00006400000c000b */
[----:B01----:R-:W-:Y:S01]  /*11a10*/  ENDCOLLECTIVE ;  /* 0x000000000000791b */ /* 0x003fe20003800000 */
.L_x_7400:
        /* <DEDUP_REMOVED lines=28> */
.L_x_7401:
[----:B------:R-:W-:Y:S01]  /*11be0*/  IMAD.MOV.U32 R13, RZ, RZ, R6 ;  /* 0x000000ffff0d7224 */ /* 0x000fe200078e0006 */
[----:B------:R-:W-:-:S07]  /*11bf0*/  MOV R8, R14 ;  /* 0x0000000e00087202 */ /* 0x000fce0000000f00 */
[----:B------:R-:W-:Y:S05]  /*11c00*/  WARPSYNC.COLLECTIVE R15, `(.L_x_7402) ;  /* 0x000000000f087348 */ /* 0x000fea0003c00000 */
[----:B------:R0:W1:Y:S02]  /*11c10*/  SHFL.IDX P6, R14, R13, R12, R11 ;  /* 0x0000000c0d0e7389 */ /* 0x00006400000c000b */
[----:B01----:R-:W-:Y:S01]  /*11c20*/  ENDCOLLECTIVE ;  /* 0x000000000000791b */ /* 0x003fe20003800000 */
.L_x_7402:
[----:B------:R-:W-:Y:S01]  /*11c30*/  IMAD.MOV.U32 R13, RZ, RZ, R7 ;  /* 0x000000ffff0d7224 */ /* 0x000fe200078e0007 */
[----:B------:R-:W-:Y:S02]  /*11c40*/  MOV R12, 0x3 ;  /* 0x00000003000c7802 */ /* 0x000fe40000000f00 */
        /* <DEDUP_REMOVED lines=26> */
.L_x_7403:
[----:B------:R-:W-:Y:S02]  /*11df0*/  IMAD.MOV.U32 R13, RZ, RZ, R6 ;  /* 0x000000ffff0d7224 */ /* 0x000fe400078e0006 */
[----:B------:R-:W-:-:S07]  /*11e00*/  IMAD.MOV.U32 R7, RZ, RZ, R14 ;  /* 0x000000ffff077224 */ /* 0x000fce00078e000e */
[----:B------:R-:W-:Y:S05]  /*11e10*/  WARPSYNC.COLLECTIVE R15, `(.L_x_7404) ;  /* 0x000000000f087348 */ /* 0x000fea0003c00000 */
[----:B------:R0:W1:Y:S02]  /*11e20*/  SHFL.IDX P6, R14, R13, R12, R11 ;  /* 0x0000000c0d0e7389 */ /* 0x00006400000c000b */
[----:B01----:R-:W-:Y:S01]  /*11e30*/  ENDCOLLECTIVE ;  /* 0x000000000000791b */ /* 0x003fe20003800000 */
.L_x_7404:
[----:B------:R-:W-:Y:S05]  /*11e40*/  BRA `(.L_x_7405) ;  /* 0xffffffd000947947 */ /* 0x000fea000383ffff */
.L_x_7340:
[----:B0-----:R0:W2:Y:S02]  /*11e50*/  SYNCS.PHASECHK.TRANS64.TRYWAIT P0, [R8+URZ+0x28c40], R20 ;  /* 0x028c4014080075a7 */ /* 0x0010a4000800017f */
[----:B--2---:R-:W-:Y:S05]  /*11e60*/  @!P0 NANOSLEEP.SYNCS 0x989680 ;  /* 0x009896800000895d */ /* 0x004fea0003900000 */
[----:B------:R-:W2:Y:S02]  /*11e70*/  @!P0 SYNCS.PHASECHK.TRANS64 P0, [R8+URZ+0x28c40], R20 ;  /* 0x028c4014080085a7 */ /* 0x000ea4000800007f */
[----:B--2---:R-:W-:Y:S05]  /*11e80*/  @!P0 BRA `(.L_x_7340) ;  /* 0xfffffffc00f08947 */ /* 0x004fea000383ffff */
[----:B------:R-:W-:Y:S05]  /*11e90*/  BRA `(.L_x_7406) ;  /* 0xffffffd400e87947 */ /* 0x000fea000383ffff */
.L_x_7341:
        /* <DEDUP_REMOVED lines=8> */
.L_x_7408:
[----:B------:R-:W-:Y:S05]  /*11f20*/  BSYNC B1 ;  /* 0x0000000000017941 */ /* 0x000fea0003800000 */
.L_x_7407:
[----:B------:R-:W-:Y:S01]  /*11f30*/  MOV R13, R21 ;  /* 0x00000015000d7202 */ /* 0x000fe20000000f00 */
        /* <DEDUP_REMOVED lines=8> */
.L_x_7409:
[----:B------:R-:W-:Y:S02]  /*11fc0*/  IMAD.MOV.U32 R13, RZ, RZ, R27 ;  /* 0x000000ffff0d7224 */ /* 0x000fe400078e001b */
[----:B------:R-:W-:Y:S01]  /*11fd0*/  IMAD.MOV.U32 R12, RZ, RZ, 0x1 ;  /* 0x00000001ff0c7424 */ /* 0x000fe200078e00ff */
[----:B------:R-:W-:-:S13]  /*11fe0*/  IADD3 R2, P0, R14, R0, RZ ;  /* 0x000000000e027210 */ /* 0x000fda0007f1e0ff */
[----:B------:R-:W-:Y:S05]  /*11ff0*/  WARPSYNC.COLLECTIVE R15, `(.L_x_7410) ;  /* 0x000000000f087348 */ /* 0x000fea0003c00000 */
[----:B------:R0:W1:Y:S02]  /*12000*/  SHFL.IDX P6, R14, R13, R12, R11 ;  /* 0x0000000c0d0e7389 */ /* 0x00006400000c000b */
[----:B01----:R-:W-:Y:S01]  /*12010*/  ENDCOLLECTIVE ;  /* 0x000000000000791b */ /* 0x003fe20003800000 */
.L_x_7410:
[----:B------:R-:W-:-:S05]  /*12020*/  IADD3.X R3, RZ, R3, RZ, P0, !PT ;  /* 0x00000003ff037210 */ /* 0x000fca00007fe4ff */
[----:B------:R-:W-:Y:S01]  /*12030*/  @!PT LDS RZ, [RZ] ;  /* 0x00000000fffff984 */ /* 0x000fe20000000800 */
[----:B------:R-:W-:Y:S01]  /*12040*/  @!PT LDS RZ, [RZ] ;  /* 0x00000000fffff984 */ /* 0x000fe20000000800 */
[----:B------:R-:W-:Y:S01]  /*12050*/  @!PT LDS RZ, [RZ] ;  /* 0x00000000fffff984 */ /* 0x000fe20000000800 */
[----:B------:R0:W-:Y:S01]  /*12060*/  LDGSTS.E.BYPASS.LTC128B.128 [R25+0x22400], desc[UR50][R2.64], !P1 ;  /* 0x2240000002197fae */ /* 0x0001e2000c901d72 */
[----:B------:R-:W-:Y:S01]  /*12070*/  IMAD.MOV.U32 R13, RZ, RZ, R21 ;  /* 0x000000ffff0d7224 */ /* 0x000fe200078e0015 */
[----:B0-----:R-:W-:-:S07]  /*12080*/  MOV R3, R14 ;  /* 0x0000000e00037202 */ /* 0x001fce0000000f00 */
[----:B------:R-:W-:Y:S05]  /*12090*/  WARPSYNC.COLLECTIVE R15, `(.L_x_7411) ;  /* 0x000000000f087348 */ /* 0x000fea0003c00000 */
[----:B------:R0:W1:Y:S02]  /*120a0*/  SHFL.IDX P6, R14, R13, R12, R11 ;  /* 0x0000000c0d0e7389 */ /* 0x00006400000c000b */
[----:B01----:R-:W-:Y:S01]  /*120b0*/  ENDCOLLECTIVE ;  /* 0x000000000000791b */ /* 0x003fe20003800000 */
.L_x_7411:
[----:B------:R-:W-:Y:S01]  /*120c0*/  IMAD.MOV.U32 R13, RZ, RZ, R27 ;  /* 0x000000ffff0d7224 */ /* 0x000fe200078e001b */
[----:B------:R-:W-:Y:S02]  /*120d0*/  MOV R12, 0x2 ;  /* 0x00000002000c7802 */ /* 0x000fe40000000f00 */
[----:B------:R-:W-:-:S13]  /*120e0*/  IADD3 R2, P0, R14, R0, RZ ;  /* 0x000000000e027210 */ /* 0x000fda0007f1e0ff */
[----:B------:R-:W-:Y:S05]  /*120f0*/  WARPSYNC.COLLECTIVE R15, `(.L_x_7412) ;  /* 0x000000000f087348 */ /* 0x000fea0003c00000 */
[----:B------:R0:W1:Y:S02]  /*12100*/  SHFL.IDX P6, R14, R13, R12, R11 ;  /* 0x0000000c0d0e7389 */ /* 0x00006400000c000b */
[----:B01----:R-:W-:Y:S01]  /*12110*/  ENDCOLLECTIVE ;  /* 0x000000000000791b */ /* 0x003fe20003800000 */
.L_x_7412:
        /* <DEDUP_REMOVED lines=10> */
.L_x_7413:
[----:B------:R-:W-:Y:S01]  /*121c0*/  MOV R13, R27 ;  /* 0x0000001b000d7202 */ /* 0x000fe20000000f00 */
[----:B------:R-:W-:Y:S01]  /*121d0*/  IMAD.MOV.U32 R12, RZ, RZ, 0x3 ;  /* 0x00000003ff0c7424 */ /* 0x000fe200078e00ff */
[----:B------:R-:W-:-:S13]  /*121e0*/  IADD3 R2, P0, R14, R0, RZ ;  /* 0x000000000e027210 */ /* 0x000fda0007f1e0ff */
[----:B------:R-:W-:Y:S05]  /*121f0*/  WARPSYNC.COLLECTIVE R15, `(.L_x_7414) ;  /* 0x000000000f087348 */ /* 0x000fea0003c00000 */
[----:B------:R0:W1:Y:S02]  /*12200*/  SHFL.IDX P6, R14, R13, R12, R11 ;  /* 0x0000000c0d0e7389 */ /* 0x00006400000c000b */
[----:B01----:R-:W-:Y:S01]  /*12210*/  ENDCOLLECTIVE ;  /* 0x000000000000791b */ /* 0x003fe20003800000 */
.L_x_7414:
        /* <DEDUP_REMOVED lines=10> */
.L_x_7415:
[----:B------:R-:W-:Y:S05]  /*122c0*/  BRA `(.L_x_7416) ;  /* 0xffffffd400847947 */ /* 0x000fea000383ffff */
.L_x_7346:
[----:B--2---:R2:W3:Y:S02]  /*122d0*/  SYNCS.PHASECHK.TRANS64.TRYWAIT P0, [R8+URZ+0x28c60], R20 ;  /* 0x028c6014080075a7 */ /* 0x0044e4000800017f */
[----:B---3--:R-:W-:Y:S05]  /*122e0*/  @!P0 NANOSLEEP.SYNCS 0x989680 ;  /* 0x009896800000895d */ /* 0x008fea0003900000 */
[----:B------:R-:W3:Y:S02]  /*122f0*/  @!P0 SYNCS.PHASECHK.TRANS64 P0, [R8+URZ+0x28c60], R20 ;  /* 0x028c6014080085a7 */ /* 0x000ee4000800007f */
[----:B---3--:R-:W-:Y:S05]  /*12300*/  @!P0 BRA `(.L_x_7346) ;  /* 0xfffffffc00f08947 */ /* 0x008fea000383ffff */
[----:B------:R-:W-:Y:S05]  /*12310*/  BRA `(.L_x_7417) ;  /* 0xffffffd400d47947 */ /* 0x000fea000383ffff */
.L_x_7347:
        /* <DEDUP_REMOVED lines=8> */
.L_x_7419:
[----:B------:R-:W-:Y:S05]  /*123a0*/  BSYNC B1 ;  /* 0x0000000000017941 */ /* 0x000fea0003800000 */
.L_x_7418:
[----:B------:R-:W-:Y:S01]  /*123b0*/  IMAD.MOV.U32 R13, RZ, RZ, R10 ;  /* 0x000000ffff0d7224 */ /* 0x000fe200078e000a */
[----:B------:R-:W-:Y:S01]  /*123c0*/  MOV R15, 0xffffffff ;  /* 0xffffffff000f7802 */ /* 0x000fe20000000f00 */
[----:B------:R-:W-:Y:S01]  /*123d0*/  IMAD.MOV.U32 R12, RZ, RZ, RZ ;  /* 0x000000ffff0c7224 */ /* 0x000fe200078e00ff */
[----:B------:R-:W-:Y:S01]  /*123e0*/  MOV R3, R14 ;  /* 0x0000000e00037202 */ /* 0x000fe20000000f00 */
[----:B------:R-:W-:Y:S01]  /*123f0*/  IMAD.MOV.U32 R11, RZ, RZ, 0x181f ;  /* 0x0000181fff0b7424 */ /* 0x000fe200078e00ff */
[C---:B------:R-:W-:Y:S01]  /*12400*/  LOP3.LUT P2, RZ, R16.reuse, 0x40, RZ, 0xc0, !PT ;  /* 0x0000004010ff7812 */ /* 0x040fe2000784c0ff */
[----:B------:R-:W-:Y:S01]  /*12410*/  IMAD R21, R21, 0x2, R17 ;  /* 0x0000000215157824 */ /* 0x000fe200078e0211 */
[----:B------:R-:W-:-:S13]  /*12420*/  LOP3.LUT P1, RZ, R16, 0x20, RZ, 0xc0, !PT ;  /* 0x0000002010ff7812 */ /* 0x000fda000782c0ff */
[----:B------:R-:W-:Y:S05]  /*12430*/  WARPSYNC.COLLECTIVE R15, `(.L_x_7420) ;  /* 0x000000000f087348 */ /* 0x000fea0003c00000 */
[----:B------:R0:W1:Y:S02]  /*12440*/  SHFL.IDX P6, R14, R13, R12, R11 ;  /* 0x0000000c0d0e7389 */ /* 0x00006400000c000b */
[----:B01----:R-:W-:Y:S01]  /*12450*/  ENDCOLLECTIVE ;  /* 0x000000000000791b */ /* 0x003fe20003800000 */
.L_x_7420:
[----:B------:R-:W-:Y:S02]  /*12460*/  P2R R4, PR, RZ, 0x8 ;  /* 0x00000008ff047803 */ /* 0x000fe40000000000 */
[----:B------:R-:W-:-:S04]  /*12470*/  LOP3.LUT P3, RZ, R16, 0x10, RZ, 0xc0, !PT ;  /* 0x0000001010ff7812 */ /* 0x000fc8000786c0ff */
[----:B------:R-:W-:Y:S01]  /*12480*/  P2R R5, PR, RZ, 0x8 ;  /* 0x00000008ff057803 */ /* 0x000fe20000000000 */
[----:B------:R-:W-:Y:S01]  /*12490*/  IMAD.MOV.U32 R13, RZ, RZ, R20 ;  /* 0x000000ffff0d7224 */ /* 0x000fe200078e0014 */
[----:B------:R-:W-:Y:S02]  /*124a0*/  MOV R12, 0x1 ;  /* 0x00000001000c7802 */ /* 0x000fe40000000f00 */
        /* <DEDUP_REMOVED lines=11> */
.L_x_7421:
        /* <DEDUP_REMOVED lines=17> */
.L_x_7422:
        /* <DEDUP_REMOVED lines=17> */
.L_x_7423:
        /* <DEDUP_REMOVED lines=14> */
.L_x_7424:
        /* <DEDUP_REMOVED lines=17> */
.L_x_7425:
        /* <DEDUP_REMOVED lines=14> */
.L_x_7426:
[----:B------:R-:W-:Y:S05]  /*12a50*/  BRA `(.L_x_7427) ;  /* 0xffffffd400387947 */ /* 0x000fea000383ffff */
.L_x_7355:
[----:B------:R-:W-:Y:S01]  /*12a60*/  BSSY B0, `(.L_x_7428) ;  /* 0x0000008000007945 */ /* 0x000fe20003800000 */
[----:B------:R-:W-:Y:S01]  /*12a70*/  IMAD.MOV.U32 R13, RZ, RZ, R33 ;  /* 0x000000ffff0d7224 */ /* 0x000fe200078e0021 */
[----:B------:R-:W-:Y:S01]  /*12a80*/  MOV R11, 0x1f ;  /* 0x0000001f000b7802 */ /* 0x000fe20000000f00 */
[----:B------:R-:W-:Y:S02]  /*12a90*/  IMAD.MOV.U32 R12, RZ, RZ, RZ ;  /* 0x000000ffff0c7224 */ /* 0x000fe400078e00ff */
[----:B------:R-:W-:-:S07]  /*12aa0*/  IMAD.MOV.U32 R15, RZ, RZ, -0x1 ;  /* 0xffffffffff0f7424 */ /* 0x000fce00078e00ff */
[----:B01---5:R-:W-:Y:S05]  /*12ab0*/  WARPSYNC.COLLECTIVE R15, `(.L_x_7429) ;  /* 0x000000000f087348 */ /* 0x023fea0003c00000 */
[----:B------:R2:W3:Y:S02]  /*12ac0*/  SHFL.IDX P6, R14, R13, R12, R11 ;  /* 0x0000000c0d0e7389 */ /* 0x0004e400000c000b */
[----:B0123-5:R-:W-:Y:S01]  /*12ad0*/  ENDCOLLECTIVE ;  /* 0x000000000000791b */ /* 0x02ffe20003800000 */
.L_x_7429:
[----:B------:R-:W-:Y:S05]  /*12ae0*/  BSYNC B0 ;  /* 0x0000000000007941 */ /* 0x000fea0003800000 */
.L_x_7428:
[----:B------:R-:W-:Y:S05]  /*12af0*/  BRA `(.L_x_7430) ;  /* 0xffffffd8003c7947 */ /* 0x000fea000383ffff */
.L_x_7358:
[----:B---3--:R3:W4:Y:S02]  /*12b00*/  SYNCS.PHASECHK.TRANS64.TRYWAIT P0, [R7+URZ+0x28c20], R0 ;  /* 0x028c2000070075a7 */ /* 0x008724000800017f */
[----:B----4-:R-:W-:Y:S05]  /*12b10*/  @!P0 NANOSLEEP.SYNCS 0x989680 ;  /* 0x009896800000895d */ /* 0x010fea0003900000 */
[----:B------:R-:W4:Y:S02]  /*12b20*/  @!P0 SYNCS.PHASECHK.TRANS64 P0, [R7+URZ+0x28c20], R0 ;  /* 0x028c2000070085a7 */ /* 0x000f24000800007f */
[----:B----4-:R-:W-:Y:S05]  /*12b30*/  @!P0 BRA `(.L_x_7358) ;  /* 0xfffffffc00f08947 */ /* 0x010fea000383ffff */
[----:B------:R-:W-:Y:S05]  /*12b40*/  BRA `(.L_x_7431) ;  /* 0xffffffd800847947 */ /* 0x000fea000383ffff */
.L_x_7359:
[----:B------:R-:W4:Y:S01]  /*12b50*/  S2R R2, SR_TID.X ;  /* 0x0000000000027919 */ /* 0x000f220000002100 */
[----:B------:R-:W-:Y:S01]  /*12b60*/  BSSY B0, `(.L_x_7432) ;  /* 0x000000a000007945 */ /* 0x000fe20003800000 */
[----:B------:R-:W-:Y:S01]  /*12b70*/  IMAD.MOV.U32 R12, RZ, RZ, RZ ;  /* 0x000000ffff0c7224 */ /* 0x000fe200078e00ff */
[----:B------:R-:W-:Y:S01]  /*12b80*/  MOV R11, 0x1f ;  /* 0x0000001f000b7802 */ /* 0x000fe20000000f00 */
[----:B------:R-:W-:Y:S01]  /*12b90*/  IMAD.MOV.U32 R15, RZ, RZ, -0x1 ;  /* 0xffffffffff0f7424 */ /* 0x000fe200078e00ff */
[----:B----4-:R-:W-:-:S04]  /*12ba0*/  SHF.R.U32.HI R2, RZ, 0x5, R2 ;  /* 0x00000005ff027819 */ /* 0x010fc80000011602 */
[----:B------:R-:W-:-:S05]  /*12bb0*/  LOP3.LUT R2, R2, 0x3, RZ, 0xc0, !PT ;  /* 0x0000000302027812 */ /* 0x000fca00078ec0ff */
[----:B------:R-:W-:-:S07]  /*12bc0*/  IMAD.MOV.U32 R13, RZ, RZ, R2 ;  /* 0x000000ffff0d7224 */ /* 0x000fce00078e0002 */
[----:B0123-5:R-:W-:Y:S05]  /*12bd0*/  WARPSYNC.COLLECTIVE R15, `(.L_x_7433) ;  /* 0x000000000f087348 */ /* 0x02ffea0003c00000 */
[----:B------:R4:W0:Y:S02]  /*12be0*/  SHFL.IDX P6, R14, R13, R12, R11 ;  /* 0x0000000c0d0e7389 */ /* 0x00082400000c000b */
[----:B012345:R-:W-:Y:S01]  /*12bf0*/  ENDCOLLECTIVE ;  /* 0x000000000000791b */ /* 0x03ffe20003800000 */
.L_x_7433:
[----:B------:R-:W-:Y:S05]  /*12c00*/  BSYNC B0 ;  /* 0x0000000000007941 */ /* 0x000fea0003800000 */
.L_x_7432:
[----:B------:R-:W-:Y:S05]  /*12c10*/  BRA `(.L_x_7434) ;  /* 0xffffffd8006c7947 */ /* 0x000fea000383ffff */
.L_x_7362:
[----:B------:R-:W-:Y:S01]  /*12c20*/  BSSY B1, `(.L_x_7435) ;  /* 0x0000006000017945 */ /* 0x000fe20003800000 */
[----:B------:R-:W-:-:S07]  /*12c30*/  IMAD.MOV.U32 R15, RZ, RZ, -0x1 ;  /* 0xffffffffff0f7424 */ /* 0x000fce00078e00ff */
[----:B0123-5:R-:W-:Y:S05]  /*12c40*/  WARPSYNC.COLLECTIVE R15, `(.L_x_7436) ;  /* 0x000000000f0c7348 */ /* 0x02ffea0003c00000 */
[----:B------:R-:W-:Y:S02]  /*12c50*/  ELECT P6, UR62, PT ;  /* 0x00000000003e782f */ /* 0x000fe400038c0000 */
[----:B------:R-:W-:Y:S01]  /*12c60*/  MOV R14, UR62 ;  /* 0x0000003e000e7c02 */ /* 0x000fe20008000f00 */
[----:B0123-5:R-:W-:Y:S10]  /*12c70*/  ENDCOLLECTIVE ;  /* 0x000000000000791b */ /* 0x02fff40003800000 */
.L_x_7436:
[----:B------:R-:W-:Y:S05]  /*12c80*/  BSYNC B1 ;  /* 0x0000000000017941 */ /* 0x000fea0003800000 */
.L_x_7435:
[----:B------:R-:W-:Y:S05]  /*12c90*/  BRA `(.L_x_7437) ;  /* 0xffffffd800647947 */ /* 0x000fea000383ffff */
.L_x_7364:
[----:B---3--:R3:W4:Y:S02]  /*12ca0*/  SYNCS.PHASECHK.TRANS64.TRYWAIT P1, [R5+URZ+0x28c40], R0 ;  /* 0x028c4000050075a7 */ /* 0x008724000802017f */
[----:B----4-:R-:W-:Y:S05]  /*12cb0*/  @!P1 NANOSLEEP.SYNCS 0x989680 ;  /* 0x009896800000995d */ /* 0x010fea0003900000 */
[----:B------:R-:W4:Y:S02]  /*12cc0*/  @!P1 SYNCS.PHASECHK.TRANS64 P1, [R5+URZ+0x28c40], R0 ;  /* 0x028c4000050095a7 */ /* 0x000f24000802007f */
[----:B----4-:R-:W-:Y:S05]  /*12cd0*/  @!P1 BRA `(.L_x_7364) ;  /* 0xfffffffc00f09947 */ /* 0x010fea000383ffff */
[----:B------:R-:W-:Y:S05]  /*12ce0*/  BRA `(.L_x_7438) ;  /* 0xffffffd800847947 */ /* 0x000fea000383ffff */
.L_x_7366:
[----:B----4-:R4:W0:Y:S02]  /*12cf0*/  SYNCS.PHASECHK.TRANS64.TRYWAIT P1, [R3+URZ+0x28c40], R2 ;  /* 0x028c4002030075a7 */ /* 0x010824000802017f */
[----:B0-----:R-:W-:Y:S05]  /*12d00*/  @!P1 NANOSLEEP.SYNCS 0x989680 ;  /* 0x009896800000995d */ /* 0x001fea0003900000 */
[----:B------:R-:W0:Y:S02]  /*12d10*/  @!P1 SYNCS.PHASECHK.TRANS64 P1, [R3+URZ+0x28c40], R2 ;  /* 0x028c4002030095a7 */ /* 0x000e24000802007f */
[----:B0-----:R-:W-:Y:S05]  /*12d20*/  @!P1 BRA `(.L_x_7366) ;  /* 0xfffffffc00f09947 */ /* 0x001fea000383ffff */
[----:B------:R-:W-:Y:S05]  /*12d30*/  BRA `(.L_x_7439) ;  /* 0xffffffd800907947 */ /* 0x000fea000383ffff */
.L_x_7368:
[----:B------:R0:W0:Y:S02]  /*12d40*/  SYNCS.PHASECHK.TRANS64.TRYWAIT P1, [R5+URZ+0x28c60], R0 ;  /* 0x028c6000050075a7 */ /* 0x000024000802017f */
[----:B0-----:R-:W-:Y:S05]  /*12d50*/  @!P1 NANOSLEEP.SYNCS 0x989680 ;  /* 0x009896800000995d */ /* 0x001fea0003900000 */
[----:B------:R-:W0:Y:S02]  /*12d60*/  @!P1 SYNCS.PHASECHK.TRANS64 P1, [R5+URZ+0x28c60], R0 ;  /* 0x028c6000050095a7 */ /* 0x000e24000802007f */
[----:B0-----:R-:W-:Y:S05]  /*12d70*/  @!P1 BRA `(.L_x_7368) ;  /* 0xfffffffc00f09947 */ /* 0x001fea000383ffff */
[----:B------:R-:W-:Y:S05]  /*12d80*/  BRA `(.L_x_7440) ;  /* 0xffffffd8008c7947 */ /* 0x000fea000383ffff */
.L_x_7441:
        /* <DEDUP_REMOVED lines=15> */
.L_x_15656:


//--------------------- .text._ZN7cutlass13device_kernelIN5flash11enable_sm90INS1_16FlashAttnFwdSm90INS1_25CollectiveMainloopFwdSm90ILi2EN4cute5tupleIJNS5_1CILi1EEES8_S8_EEENS6_IJNS7_ILi64EEESA_SA_EEELi512ENS_6half_tEfNS_4arch4Sm90ELb1ELb0ELb1ELb0ELb1ELb0ELb1ELb0ELb0ELb1ELb0ELb0EEENS1_21CollectiveEpilogueFwdINS6_IJSA_NS7_ILi512EEESA_EEES9_SC_SE_Li256ELb0ELb1ELb0ELb0EEENS1_30DynamicPersistentTileSchedulerILi256ELi128ELb0ELb1ELb1EEEEEEEEEvNT_6ParamsE --------------------------
	.section	.text._ZN7cutlass13device_kernelIN5flash11enable_sm90INS1_16FlashAttnFwdSm90INS1_25CollectiveMainloopFwdSm90ILi2EN4cute5tupleIJNS5_1CILi1EEES8_S8_EEENS6_IJNS7_ILi64EEESA_SA_EEELi512ENS_6half_tEfNS_4arch4Sm90ELb1ELb0ELb1ELb0ELb1ELb0ELb1ELb0ELb0ELb1ELb0ELb0EEENS1_21CollectiveEpilogueFwdINS6_IJSA_NS7_ILi512EEESA_EEES9_SC_SE_Li256ELb0ELb1ELb0ELb0EEENS1_30DynamicPersistentTileSchedulerILi256ELi128ELb0ELb1ELb1EEEEEEEEEvNT_6ParamsE,"ax",@progbits
	.align	128
.text._ZN7cutlass13device_kernelIN5flash11enable_sm90INS1_16FlashAttnFwdSm90INS1_25CollectiveMainloopFwdSm90ILi2EN4cute5tupleIJNS5_1CILi1EEES8_S8_EEENS6_IJNS7_ILi64EEESA_SA_EEELi512ENS_6half_tEfNS_4arch4Sm90ELb1ELb0ELb1ELb0ELb1ELb0ELb1ELb0ELb0ELb1ELb0ELb0EEENS1_21CollectiveEpilogueFwdINS6_IJSA_NS7_ILi512EEESA_EEES9_SC_SE_Li256ELb0ELb1ELb0ELb0EEENS1_30DynamicPersistentTileSchedulerILi256ELi128ELb0ELb1ELb1EEEEEEEEEvNT_6ParamsE:
        .type           _ZN7cutlass13device_kernelIN5flash11enable_sm90INS1_16FlashAttnFwdSm90INS1_25CollectiveMainloopFwdSm90ILi2EN4cute5tupleIJNS5_1CILi1EEES8_S8_EEENS6_IJNS7_ILi64EEESA_SA_EEELi512ENS_6half_tEfNS_4arch4Sm90ELb1ELb0ELb1ELb0ELb1ELb0ELb1ELb0ELb0ELb1ELb0ELb0EEENS1_21CollectiveEpilogueFwdINS6_IJSA_NS7_ILi512EEESA_EEES9_SC_SE_Li256ELb0ELb1ELb0ELb0EEENS1_30DynamicPersistentTileSchedulerILi256ELi128ELb0ELb1ELb1EEEEEEEEEvNT_6ParamsE,@function
        .size           _ZN7cutlass13device_kernelIN5flash11enable_sm90INS1_16FlashAttnFwdSm90INS1_25CollectiveMainloopFwdSm90ILi2EN4cute5tupleIJNS5_1CILi1EEES8_S8_EEENS6_IJNS7_ILi64EEESA_SA_EEELi512ENS_6half_tEfNS_4arch4Sm90ELb1ELb0ELb1ELb0ELb1ELb0ELb1ELb0ELb0ELb1ELb0ELb0EEENS1_21CollectiveEpilogueFwdINS6_IJSA_NS7_ILi512EEESA_EEES9_SC_SE_Li256ELb0ELb1ELb0ELb0EEENS1_30DynamicPersistentTileSchedulerILi256ELi128ELb0ELb1ELb1EEEEEEEEEvNT_6ParamsE,(.L_x_15657 - _ZN7cutlass13device_kernelIN5flash11enable_sm90INS1_16FlashAttnFwdSm90INS1_25CollectiveMainloopFwdSm90ILi2EN4cute5tupleIJNS5_1CILi1EEES8_S8_EEENS6_IJNS7_ILi64EEESA_SA_EEELi512ENS_6half_tEfNS_4arch4Sm90ELb1ELb0ELb1ELb0ELb1ELb0ELb1ELb0ELb0ELb1ELb0ELb0EEENS1_21CollectiveEpilogueFwdINS6_IJSA_NS7_ILi512EEESA_EEES9_SC_SE_Li256ELb0ELb1ELb0ELb0EEENS1_30DynamicPersistentTileSchedulerILi256ELi128ELb0ELb1ELb1EEEEEEEEEvNT_6ParamsE)
        .other          _ZN7cutlass13device_kernelIN5flash11enable_sm90INS1_16FlashAttnFwdSm90INS1_25CollectiveMainloopFwdSm90ILi2EN4cute5tupleIJNS5_1CILi1EEES8_S8_EEENS6_IJNS7_ILi64EEESA_SA_EEELi512ENS_6half_tEfNS_4arch4Sm90ELb1ELb0ELb1ELb0ELb1ELb0ELb1ELb0ELb0ELb1ELb0ELb0EEENS1_21CollectiveEpilogueFwdINS6_IJSA_NS7_ILi512EEESA_EEES9_SC_SE_Li256ELb0ELb1ELb0ELb0EEENS1_30DynamicPersistentTileSchedulerILi256ELi128ELb0ELb1ELb1EEEEEEEEEvNT_6ParamsE,@"STO_CUDA_ENTRY STV_DEFAULT"
_ZN7cutlass13device_kernelIN5flash11enable_sm90INS1_16FlashAttnFwdSm90INS1_25CollectiveMainloopFwdSm90ILi2EN4cute5tupleIJNS5_1CILi1EEES8_S8_EEENS6_IJNS7_ILi64EEESA_SA_EEELi512ENS_6half_tEfNS_4arch4Sm90ELb1ELb0ELb1ELb0ELb1ELb0ELb1ELb0ELb0ELb1ELb0ELb0EEENS1_21CollectiveEpilogueFwdINS6_IJSA_NS7_ILi512EEESA_EEES9_SC_SE_Li256ELb0ELb1ELb0ELb0EEENS1_30DynamicPersistentTileSchedulerILi256ELi128ELb0ELb1ELb1EEEEEEEEEvNT_6ParamsE:
        /* <DEDUP_REMOVED lines=43> */
.L_x_7442:
        /* <DEDUP_REMOVED lines=22> */
.L_x_7443:
        /* <DEDUP_REMOVED lines=18> */
.L_x_7444:
        /* <DEDUP_REMOVED lines=22> */
.L_x_7445:
        /* <DEDUP_REMOVED lines=23> */
.L_x_7446:
        /* <DEDUP_REMOVED lines=8> */
.L_x_7448:
[----:B------:R-:W-:-:S08]  /*0880*/  NOP ;  /* 0x0000000000007918 */ /* 0x000fd00000000000 */
[----:B------:R-:W0:Y:S02]  /*0890*/  USETMAXREG.TRY_ALLOC.CTAPOOL UP0, 0xe8 ;  /* 0x000000e8000079c8 */ /* 0x000e240008000600 */
[----:B0-----:R-:W-:-:S13]  /*08a0*/  PLOP3.LUT P0, PT, PT, PT, UP0, 0x80, 0x0 ;  /* 0x000000000000781c */ /* 0x001fda0003f0f008 */
[----:B------:R-:W-:Y:S05]  /*08b0*/  @!P0 BRA `(.L_x_7448) ;  /* 0xfffffffc00f08947 */ /* 0x000fea000383ffff */
[----:B------:R-:W0:Y:S01]  /*08c0*/  S2R R2, SR_TID.X ;  /* 0x0000000000027919 */ /* 0x000e220000002100 */
[----:B------:R-:W1:Y:S08]  /*08d0*/  S2UR UR4, SR_CTAID.X ;  /* 0x00000000000479c3 */ /* 0x000e700000002500 */
[----:B------:R-:W-:Y:S06]  /*08e0*/  BAR.ARV 0x4, 0x180 ;  /* 0x0106000000007b1d */ /* 0x000fec0000002000 */
[----:B0-----:R-:W-:-:S04]  /*08f0*/  LOP3.LUT R0, R2, 0xffffff80, RZ, 0xc0, !PT ;  /* 0xffffff8002007812 */ /* 0x001fc800078ec0ff */
[----:B------:R-:W-:Y:S02]  /*0900*/  ISETP.NE.AND P0, PT, R0, 0x80, PT ;  /* 0x000000800000780c */ /* 0x000fe40003f05270 */
[----:B------:R-:W1:Y:S11]  /*0910*/  LDC R0, c[0x0][0xd38] ;  /* 0x00034e00ff007b82 */ /* 0x000e760000000800 */
[----:B------:R-:W-:Y:S06]  /*0920*/  @!P0 BAR.ARV 0x8, 0x100 ;  /* 0x0204000000008b1d */ /* 0x000fec0000002000 */
[----:B------:R-:W-:-:S13]  /*0930*/  ISETP.GE.U32.AND P0, PT, R2, 0x100, PT ;  /* 0x000001000200780c */ /* 0x000fda0003f06070 */
[----:B------:R-:W-:Y:S06]  /*0940*/  @P0 BAR.ARV 0xf, 0x100 ;  /* 0x03c4000000000b1d */ /* 0x000fec0000002000 */
[----:B-1----:R-:W-:-:S13]  /*0950*/  ISETP.LE.AND P0, PT, R0, UR4, PT ;  /* 0x0000000400007c0c */ /* 0x002fda000bf03270 */
[----:B------:R-:W-:Y:S05]  /*0960*/  @P0 EXIT ;  /* 0x000000000000094d */ /* 0x000fea0003800000 */
[----:B------:R-:W-:Y:S01]  /*0970*/  VIADD R222, R2, 0xffffff80 ;  /* 0xffffff8002de7836 */ /* 0x000fe20000000000 */
[----:B------:R-:W0:Y:S01]  /*0980*/  S2R R219, SR_CgaCtaId ;  /* 0x0000000000db7919 */ /* 0x000e220000008800 */
[----:B------:R-:W-:Y:S01]  /*0990*/  IMAD.MOV.U32 R188, RZ, RZ, 0x20 ;  /* 0x00000020ffbc7424 */ /* 0x000fe200078e00ff */
[----:B------:R-:W-:Y:S01]  /*09a0*/  ULOP3.LUT UR40, UR41, 0x1, URZ, 0xfc, !UPT ;  /* 0x0000000129287892 */ /* 0x000fe2000f8efc3f */
[----:B------:R-:W-:Y:S01]  /*09b0*/  IMAD.MOV.U32 R16, RZ, RZ, RZ ;  /* 0x000000ffff107224 */ /* 0x000fe200078e00ff */
[----:B------:R-:W-:Y:S01]  /*09c0*/  SHF.R.S32.HI R3, RZ, 0x1f, R222 ;  /* 0x0000001fff037819 */ /* 0x000fe200000114de */
[----:B------:R-:W-:-:S03]  /*09d0*/  UMOV UR36, URZ ;  /* 0x0000003f00247c82 */ /* 0x000fc60008000000 */
[CC--:B------:R-:W-:Y:S02]  /*09e0*/  LEA.HI R0, R3.reuse, R222.reuse, RZ, 0x4 ;  /* 0x000000de03007211 */ /* 0x0c0fe400078f20ff */
[CC--:B------:R-:W-:Y:S02]  /*09f0*/  LEA.HI R4, R3.reuse, R222.reuse, RZ, 0x5 ;  /* 0x000000de03047211 */ /* 0x0c0fe400078f28ff */
[----:B------:R-:W-:Y:S02]  /*0a00*/  SHF.R.S32.HI R7, RZ, 0x4, R0 ;  /* 0x00000004ff077819 */ /* 0x000fe40000011400 */
[----:B------:R-:W-:Y:S02]  /*0a10*/  LEA.HI R5, R3, R222, RZ, 0x7 ;  /* 0x000000de03057211 */ /* 0x000fe400078f38ff */
[C---:B------:R-:W-:Y:S02]  /*0a20*/  LEA.HI R2, R0.reuse, R7, RZ, 0x1 ;  /* 0x0000000700027211 */ /* 0x040fe400078f08ff */
[----:B------:R-:W-:-:S02]  /*0a30*/  LOP3.LUT R9, R0, 0xfffffff0, RZ, 0xc0, !PT ;  /* 0xfffffff000097812 */ /* 0x000fc400078ec0ff */
[----:B------:R-:W-:Y:S02]  /*0a40*/  LOP3.LUT R2, R2, 0x1ffffffe, RZ, 0xc0, !PT ;  /* 0x1ffffffe02027812 */ /* 0x000fe400078ec0ff */
[--C-:B------:R-:W-:Y:S01]  /*0a50*/  SHF.R.S32.HI R13, RZ, 0x5, R4.reuse ;  /* 0x00000005ff0d7819 */ /* 0x100fe20000011404 */
[----:B------:R-:W-:Y:S01]  /*0a60*/  IMAD.IADD R9, R222, 0x1, -R9 ;  /* 0x00000001de097824 */ /* 0x000fe200078e0a09 */
[----:B------:R-:W-:Y:S01]  /*0a70*/  SHF.R.S32.HI R4, RZ, 0x1f, R4 ;  /* 0x0000001fff047819 */ /* 0x000fe20000011404 */
[----:B------:R-:W-:Y:S01]  /*0a80*/  IMAD.IADD R8, R7, 0x1, -R2 ;  /* 0x0000000107087824 */ /* 0x000fe200078e0a02 */
[----:B------:R-:W-:Y:S02]  /*0a90*/  LOP3.LUT R7, R5, 0xffffff80, RZ, 0xc0, !PT ;  /* 0xffffff8005077812 */ /* 0x000fe400078ec0ff */
[----:B------:R-:W-:Y:S02]  /*0aa0*/  LEA.HI R2, R3, R222, RZ, 0x2 ;  /* 0x000000de03027211 */ /* 0x000fe400078f10ff */
[----:B------:R-:W-:Y:S01]  /*0ab0*/  LEA.HI R4, R4, R13, RZ, 0x2 ;  /* 0x0000000d04047211 */ /* 0x000fe200078f10ff */
[----:B------:R-:W-:Y:S01]  /*0ac0*/  IMAD.IADD R7, R222, 0x1, -R7 ;  /* 0x00000001de077824 */ /* 0x000fe200078e0a07 */
[----:B------:R-:W-:-:S02]  /*0ad0*/  LOP3.LUT R11, R2, 0xfffffffc, RZ, 0xc0, !PT ;  /* 0xfffffffc020b7812 */ /* 0x000fc400078ec0ff */
[----:B------:R-:W-:Y:S02]  /*0ae0*/  SHF.R.S32.HI R216, RZ, 0x7, R5 ;  /* 0x00000007ffd87819 */ /* 0x000fe40000011405 */
[----:B------:R-:W-:Y:S01]  /*0af0*/  LOP3.LUT R4, R4, 0x3ffffc, RZ, 0xc0, !PT ;  /* 0x003ffffc04047812 */ /* 0x000fe200078ec0ff */
[----:B------:R-:W-:Y:S01]  /*0b00*/  IMAD.IADD R11, R222, 0x1, -R11 ;  /* 0x00000001de0b7824 */ /* 0x000fe200078e0a0b */
[--C-:B------:R-:W-:Y:S01]  /*0b10*/  SHF.R.S32.HI R2, RZ, 0x1f, R9.reuse ;  /* 0x0000001fff027819 */ /* 0x100fe20000011409 */
[----:B------:R-:W-:Y:S01]  /*0b20*/  IMAD R15, R216, 0x100, R9 ;  /* 0x00000100d80f7824 */ /* 0x000fe200078e0209 */
[----:B------:R-:W-:Y:S01]  /*0b30*/  SHF.R.S32.HI R0, RZ, 0x1f, R7 ;  /* 0x0000001fff007819 */ /* 0x000fe20000011407 */
[----:B------:R-:W-:Y:S01]  /*0b40*/  IMAD.IADD R10, R13, 0x1, -R4 ;  /* 0x000000010d0a7824 */ /* 0x000fe200078e0a04 */
[----:B------:R-:W-:Y:S02]  /*0b50*/  LEA.HI R6, R2, R9, RZ, 0x3 ;  /* 0x0000000902067211 */ /* 0x000fe400078f18ff */
[----:B------:R-:W-:Y:S01]  /*0b60*/  LEA.HI R2, R0, R7, RZ, 0x2 ;  /* 0x0000000700027211 */ /* 0x000fe200078f10ff */
[----:B------:R-:W-:Y:S01]  /*0b70*/  IMAD R14, R10, 0x10, R15 ;  /* 0x000000100a0e7824 */ /* 0x000fe200078e020f */
[C---:B------:R-:W-:Y:S01]  /*0b80*/  LOP3.LUT R4, R6.reuse, 0xfffffff8, RZ, 0xc0, !PT ;  /* 0xfffffff806047812 */ /* 0x040fe200078ec0ff */
[----:B------:R-:W-:Y:S01]  /*0b90*/  IMAD.SHL.U32 R6, R6, 0x40, RZ ;  /* 0x0000004006067824 */ /* 0x000fe200078e00ff */
[----:B------:R-:W-:-:S02]  /*0ba0*/  LOP3.LUT R10, R2, 0x7ffffffc, RZ, 0xc0, !PT ;  /* 0x7ffffffc020a7812 */ /* 0x000fc400078ec0ff */
[----:B------:R-:W-:Y:S01]  /*0bb0*/  LEA.HI R12, R11, R11, RZ, 0x1 ;  /* 0x0000000b0b0c7211 */ /* 0x000fe200078f08ff */
[----:B------:R-:W-:Y:S01]  /*0bc0*/  IMAD.IADD R9, R9, 0x1, -R4 ;  /* 0x0000000109097824 */ /* 0x000fe200078e0a04 */
[----:B------:R-:W-:Y:S01]  /*0bd0*/  LEA.HI R4, R0, R7, RZ, 0x5 ;  /* 0x0000000700047211 */ /* 0x000fe200078f28ff */
[----:B------:R-:W-:Y:S01]  /*0be0*/  IMAD.IADD R10, R7, 0x1, -R10 ;  /* 0x00000001070a7824 */ /* 0x000fe200078e0a0a */
[----:B------:R-:W-:Y:S02]  /*0bf0*/  LOP3.LUT R12, R12, 0x1ffffffe, RZ, 0xc0, !PT ;  /* 0x1ffffffe0c0c7812 */ /* 0x000fe400078ec0ff */
[--C-:B------:R-:W-:Y:S02]  /*0c00*/  SHF.R.S32.HI R0, RZ, 0x2, R2.reuse ;  /* 0x00000002ff007819 */ /* 0x100fe40000011402 */
[----:B------:R-:W-:Y:S01]  /*0c10*/  SHF.R.S32.HI R7, RZ, 0x1f, R2 ;  /* 0x0000001fff077819 */ /* 0x000fe20000011402 */
[----:B------:R-:W-:Y:S01]  /*0c20*/  IMAD.SHL.U32 R2, R9, 0x40, RZ ;  /* 0x0000004009027824 */ /* 0x000fe200078e00ff */
[----:B------:R-:W-:Y:S01]  /*0c30*/  LOP3.LUT R6, R6, 0x7ffffe00, RZ, 0xc0, !PT ;  /* 0x7ffffe0006067812 */ /* 0x000fe200078ec0ff */
[----:B------:R-:W-:Y:S01]  /*0c40*/  IMAD.IADD R15, R11, 0x1, -R12 ;  /* 0x000000010b0f7824 */ /* 0x000fe200078e0a0c */
[----:B------:R-:W-:Y:S01]  /*0c50*/  LEA.HI R7, R7, R0, RZ, 0x3 ;  /* 0x0000000007077211 */ /* 0x000fe200078f18ff */
[----:B------:R-:W-:Y:S01]  /*0c60*/  IMAD.SHL.U32 R11, R8, 0x8, RZ ;  /* 0x00000008080b7824 */ /* 0x000fe200078e00ff */
[----:B------:R-:W-:Y:S01]  /*0c70*/  LOP3.LUT R2, R2, 0x1c0, RZ, 0xc0, !PT ;  /* 0x000001c002027812 */ /* 0x000fe200078ec0ff */
[----:B------:R-:W-:Y:S01]  /*0c80*/  IMAD R6, R13, 0x400, R6 ;  /* 0x000004000d067824 */ /* 0x000fe200078e0206 */
[----:B------:R-:W-:Y:S01]  /*0c90*/  LOP3.LUT R7, R7, 0xfffffff8, RZ, 0xc0, !PT ;  /* 0xfffffff807077812 */ /* 0x000fe200078ec0ff */
[--C-:B------:R-:W-:Y:S01]  /*0ca0*/  IMAD.U32 R221, R14, 0x40, R11.reuse ;  /* 0x000000400edd7824 */ /* 0x100fe200078e000b */
[----:B------:R-:W-:-:S02]  /*0cb0*/  LOP3.LUT R11, R2, 0x8, R11, 0xf8, !PT ;  /* 0x00000008020b7812 */ /* 0x000fc400078ef80b */
[----:B------:R-:W-:Y:S01]  /*0cc0*/  SHF.R.U32.HI R2, RZ, 0x3, R2 ;  /* 0x00000003ff027819 */ /* 0x000fe20000011602 */
[----:B------:R-:W-:Y:S01]  /*0cd0*/  IMAD.IADD R7, R0, 0x1, -R7 ;  /* 0x0000000100077824 */ /* 0x000fe200078e0a07 */
[----:B------:R-:W-:Y:S02]  /*0ce0*/  SHF.R.S32.HI R4, RZ, 0x5, R4 ;  /* 0x00000005ff047819 */ /* 0x000fe40000011404 */
[----:B------:R-:W-:Y:S02]  /*0cf0*/  LEA.HI R3, R3, R222, RZ, 0x3 ;  /* 0x000000de03037211 */ /* 0x000fe400078f18ff */
[----:B------:R-:W-:Y:S01]  /*0d00*/  LOP3.LUT R11, R11, R2, RZ, 0x3c, !PT ;  /* 0x000000020b0b7212 */ /* 0x000fe200078e3cff */
[----:B------:R-:W-:Y:S01]  /*0d10*/  IMAD R22, R4, 0x10, R7 ;  /* 0x0000001004167824 */ /* 0x000fe200078e0207 */
[----:B------:R-:W-:Y:S01]  /*0d20*/  MOV R0, 0x400 ;  /* 0x0000040000007802 */ /* 0x000fe20000000f00 */
[----:B------:R-:W-:Y:S01]  /*0d30*/  IMAD.MOV.U32 R2, RZ, RZ, RZ ;  /* 0x000000ffff027224 */ /* 0x000fe200078e00ff */
[----:B------:R-:W-:Y:S01]  /*0d40*/  LOP3.LUT R7, R3, 0xfffffff8, RZ, 0xc0, !PT ;  /* 0xfffffff803077812 */ /* 0x000fe200078ec0ff */
[----:B------:R-:W-:Y:S01]  /*0d50*/  IMAD R190, R15, 0x8, R22 ;  /* 0x000000080fbe7824 */ /* 0x000fe200078e0216 */
[----:B------:R-:W-:-:S02]  /*0d60*/  R2P PR, R9, 0x6 ;  /* 0x0000000609007804 */ /* 0x000fc40000000000 */
[----:B------:R-:W-:Y:S01]  /*0d70*/  IADD3 R6, R6, R11, RZ ;  /* 0x0000000b06067210 */ /* 0x000fe20007ffe0ff */
[----:B------:R-:W-:Y:S01]  /*0d80*/  IMAD.IADD R214, R222, 0x1, -R7 ;  /* 0x00000001ded67824 */ /* 0x000fe200078e0a07 */
[----:B0-----:R-:W-:Y:S02]  /*0d90*/  LEA R17, R219, R0, 0x18 ;  /* 0x00000000db117211 */ /* 0x001fe400078ec0ff */
[----:B------:R-:W-:Y:S01]  /*0da0*/  LEA.HI R5, R5, R216, RZ, 0x1 ;  /* 0x000000d805057211 */ /* 0x000fe200078f08ff */
[----:B------:R-:W-:Y:S01]  /*0db0*/  IMAD.SHL.U32 R23, R214, 0x8, RZ ;  /* 0x00000008d6177824 */ /* 0x000fe200078e00ff */
[----:B------:R-:W-:Y:S01]  /*0dc0*/  SEL R188, R188, 0xffffffe0, !P1 ;  /* 0xffffffe0bcbc7807 */ /* 0x000fe20004800000 */
[----:B------:R-:W-:Y:S01]  /*0dd0*/  IMAD R185, R6, 0x2, R17 ;  /* 0x0000000206b97824 */ /* 0x000fe200078e0211 */
[----:B------:R-:W-:Y:S01]  /*0de0*/  LOP3.LUT R5, R5, 0xfffffe, RZ, 0xc0, !PT ;  /* 0x00fffffe05057812 */ /* 0x000fe200078ec0ff */
[----:B------:R-:W-:Y:S01]  /*0df0*/  VIADD R195, R23, 0x40 ;  /* 0x0000004017c37836 */ /* 0x000fe20000000000 */
[----:B------:R-:W-:Y:S01]  /*0e00*/  SHF.R.S32.HI R215, RZ, 0x3, R3 ;  /* 0x00000003ffd77819 */ /* 0x000fe20000011403 */
[----:B------:R-:W-:Y:S01]  /*0e10*/  VIADD R189, R185, 0x36400 ;  /* 0x00036400b9bd7836 */ /* 0x000fe20000000000 */
[----:B------:R-:W-:Y:S01]  /*0e20*/  SHF.L.U32 R18, R10, 0x1, RZ ;  /* 0x000000010a127819 */ /* 0x000fe200000006ff */
[C---:B------:R-:W-:Y:S01]  /*0e30*/  VIADD R194, R23.reuse, 0x80 ;  /* 0x0000008017c27836 */ /* 0x040fe20000000000 */
[----:B------:R-:W-:Y:S01]  /*0e40*/  SHF.R.S32.HI R229, RZ, 0x1f, R195 ;  /* 0x0000001fffe57819 */ /* 0x000fe200000114c3 */
[----:B------:R-:W-:-:S02]  /*0e50*/  VIADD R193, R23, 0xc0 ;  /* 0x000000c017c17836 */ /* 0x000fc40000000000 */
        /* <DEDUP_REMOVED lines=10> */
[----:B------:R-:W-:Y:S01]  /*0f00*/  IMAD.IADD R5, R216, 0x1, -R5 ;  /* 0x00000001d8057824 */ /* 0x000fe200078e0a05 */
[----:B------:R-:W-:Y:S01]  /*0f10*/  SHF.R.S32.HI R223, RZ, 0x1f, R217 ;  /* 0x0000001fffdf7819 */ /* 0x000fe200000114d9 */
[----:B------:R-:W-:-:S02]  /*0f20*/  @P2 VIADD R187, R189, 0xffffffc0 ;  /* 0xffffffc0bdbb2836 */ /* 0x000fc40000000000 */
[----:B------:R-:W-:Y:S02]  /*0f30*/  IMAD.IADD R189, R189, 0x1, R188 ;  /* 0x00000001bdbd7824 */ /* 0x000fe400078e02bc */
[----:B------:R-:W-:Y:S02]  /*0f40*/  IMAD.SHL.U32 R184, R5, 0x100, RZ ;  /* 0x0000010005b87824 */ /* 0x000fe400078e00ff */
[----:B------:R-:W-:-:S07]  /*0f50*/  IMAD.IADD R188, R188, 0x1, R187 ;  /* 0x00000001bcbc7824 */ /* 0x000fce00078e02bb */
.L_x_7504:
        /* <DEDUP_REMOVED lines=21> */
.L_x_7449:
[----:B------:R-:W-:Y:S01]  /*10b0*/  ULDC UR7, c[0x0][0xd54] ;  /* 0x0003550000077ab9 */ /* 0x000fe20000000800 */
[----:B------:R-:W-:Y:S01]  /*10c0*/  UMOV UR6, UR9 ;  /* 0x0000000900067c82 */ /* 0x000fe20008000000 */
[----:B------:R-:W-:-:S11]  /*10d0*/  UISETP.NE.AND UP0, UPT, UR7, 0x1, UPT ;  /* 0x000000010700788c */ /* 0x000fd6000bf05270 */
[----:B------:R-:W-:Y:S02]  /*10e0*/  @UP0 ULDC.64 UR10, c[0x0][0xd58] ;  /* 0x00035600000a0ab9 */ /* 0x000fe40000000a00 */
[----:B------:R-:W-:-:S04]  /*10f0*/  UIMAD.WIDE.U32 UR4, UR9, UR10, URZ ;  /* 0x0000000a090472a5 */ /* 0x000fc8000f8e003f */
[----:B------:R-:W-:-:S04]  /*1100*/  @UP0 USHF.R.U32.HI UR6, URZ, UR11, UR5 ;  /* 0x0000000b3f060299 */ /* 0x000fc80008011605 */
[----:B------:R-:W-:-:S12]  /*1110*/  UIMAD UR4, UR6, UR7, URZ ;  /* 0x00000007060472a4 */ /* 0x000fd8000f8e023f */
.L_x_7450:
[----:B------:R-:W0:Y:S01]  /*1120*/  LDC.64 R4, c[0x0][0x418] ;  /* 0x00010600ff047b82 */ /* 0x000e220000000a00 */
[----:B------:R-:W-:Y:S01]  /*1130*/  ULDC UR37, c[0x0][0xd48] ;  /* 0x0003520000257ab9 */ /* 0x000fe20000000800 */
[----:B------:R-:W-:Y:S02]  /*1140*/  UIADD3 UR4, UR9, -UR4, URZ ;  /* 0x8000000409047290 */ /* 0x000fe4000fffe03f */
[----:B------:R-:W-:Y:S01]  /*1150*/  UISETP.NE.AND UP0, UPT, UR37, 0x1, UPT ;  /* 0x000000012500788c */ /* 0x000fe2000bf05270 */
[----:B------:R-:W-:Y:S01]  /*1160*/  ULDC UR5, c[0x0][0xd54] ;  /* 0x0003550000057ab9 */ /* 0x000fe20000000800 */
[----:B------:R-:W-:Y:S02]  /*1170*/  UISETP.NE.AND UP1, UPT, UR42, 0x1, UPT ;  /* 0x000000012a00788c */ /* 0x000fe4000bf25270 */
[----:B------:R-:W1:Y:S01]  /*1180*/  LDC R186, c[0x0][0x424] ;  /* 0x00010900ffba7b82 */ /* 0x000e620000000800 */
[----:B------:R-:W-:Y:S02]  /*1190*/  UIMAD UR8, UR8, UR5, UR4 ;  /* 0x00000005080872a4 */ /* 0x000fe4000f8e0204 */
[----:B------:R-:W-:Y:S01]  /*11a0*/  ULOP3.LUT UR6, URZ, UR6, URZ, 0x33, !UPT ;  /* 0x000000063f067292 */ /* 0x000fe2000f8e333f */
[----:B------:R-:W-:-:S03]  /*11b0*/  ULDC UR7, c[0x0][0xd3c] ;  /* 0x00034f0000077ab9 */ /* 0x000fc60000000800 */
[----:B------:R-:W-:Y:S01]  /*11c0*/  @UP0 ULDC UR4, c[0x0][0xd4c] ;  /* 0x0003530000040ab9 */ /* 0x000fe20000000800 */
[----:B------:R-:W2:Y:S01]  /*11d0*/  LDC R7, c[0x0][0x2f0] ;  /* 0x0000bc00ff077b82 */ /* 0x000ea20000000800 */
[----:B------:R-:W-:Y:S01]  /*11e0*/  UIMAD.WIDE.U32 UR4, UR8, UR4, URZ ;  /* 0x00000004080472a5 */ /* 0x000fe2000f8e003f */
[----:B------:R-:W-:Y:S01]  /*11f0*/  @UP0 ULDC UR9, c[0x0][0xd50] ;  /* 0x0003540000090ab9 */ /* 0x000fe20000000800 */
[----:B------:R-:W-:Y:S02]  /*1200*/  UMOV UR39, UR8 ;  /* 0x0000000800277c82 */ /* 0x000fe40008000000 */
[----:B------:R-:W-:Y:S02]  /*1210*/  @UP0 USHF.R.U32.HI UR39, URZ, UR9, UR5 ;  /* 0x000000093f270299 */ /* 0x000fe40008011605 */
[----:B------:R-:W-:Y:S01]  /*1220*/  UIADD3 UR6, UR6, UR7, URZ ;  /* 0x0000000706067290 */ /* 0x000fe2000fffe03f */
[----:B0-----:R-:W-:Y:S01]  /*1230*/  ISETP.NE.U32.AND P0, PT, R4, RZ, PT ;  /* 0x000000ff0400720c */ /* 0x001fe20003f05070 */
[----:B------:R-:W-:-:S02]  /*1240*/  UIADD3 UR4, -UR39, URZ, URZ ;  /* 0x0000003f27047290 */ /* 0x000fc4000fffe13f */
[----:B------:R-:W-:Y:S01]  /*1250*/  USHF.L.U32 UR38, UR6, 0x6, URZ ;  /* 0x0000000606267899 */ /* 0x000fe2000800063f */
[----:B------:R-:W-:Y:S01]  /*1260*/  ISETP.NE.AND.EX P0, PT, R5, RZ, PT, P0 ;  /* 0x000000ff0500720c */ /* 0x000fe20003f05300 */
[----:B------:R-:W-:-:S03]  /*1270*/  UIMAD UR37, UR37, UR4, UR8 ;  /* 0x00000004252572a4 */ /* 0x000fc6000f8e0208 */
[----:B-1----:R-:W-:Y:S02]  /*1280*/  SEL R186, R186, 0x1, P0 ;  /* 0x00000001baba7807 */ /* 0x002fe40000000000 */
[----:B------:R-:W-:-:S03]  /*1290*/  PLOP3.LUT P0, PT, PT, PT, UP1, 0x80, 0x0 ;  /* 0x000000000000781c */ /* 0x000fc60003f0f018 */
[----:B--2---:R-:W-:-:S05]  /*12a0*/  IMAD R0, R186, R7, 0x3f ;  /* 0x0000003fba007424 */ /* 0x004fca00078e0207 */
[----:B------:R-:W-:-:S04]  /*12b0*/  SHF.R.S32.HI R3, RZ, 0x1f, R0 ;  /* 0x0000001fff037819 */ /* 0x000fc80000011400 */
[----:B------:R-:W-:-:S04]  /*12c0*/  LEA.HI R3, R3, R0, RZ, 0x6 ;  /* 0x0000000003037211 */ /* 0x000fc800078f30ff */
[----:B------:R-:W-:Y:S01]  /*12d0*/  SHF.R.S32.HI R3, RZ, 0x6, R3 ;  /* 0x00000006ff037819 */ /* 0x000fe20000011403 */
[----:B------:R-:W-:Y:S06]  /*12e0*/  @!P0 BRA `(.L_x_7451) ;  /* 0x0000001c00548947 */ /* 0x000fec0003800000 */
[----:B------:R-:W0:Y:S01]  /*12f0*/  LDC R0, c[0x0][0x448] ;  /* 0x00011200ff007b82 */ /* 0x000e220000000800 */
[----:B------:R-:W-:Y:S01]  /*1300*/  UIADD3 UR4, UR38, 0x3f, URZ ;  /* 0x0000003f26047890 */ /* 0x000fe2000fffe03f */
[----:B------:R-:W-:Y:S02]  /*1310*/  CS2R R150, SRZ ;  /* 0x0000000000967805 */ /* 0x000fe4000001ff00 */
[----:B------:R-:W-:Y:S02]  /*1320*/  CS2R R148, SRZ ;  /* 0x0000000000947805 */ /* 0x000fe4000001ff00 */
[----:B------:R-:W-:Y:S02]  /*1330*/  CS2R R146, SRZ ;  /* 0x0000000000927805 */ /* 0x000fe4000001ff00 */
[----:B------:R-:W-:Y:S02]  /*1340*/  CS2R R144, SRZ ;  /* 0x0000000000907805 */ /* 0x000fe4000001ff00 */
[----:B------:R-:W-:-:S02]  /*1350*/  CS2R R142, SRZ ;  /* 0x00000000008e7805 */ /* 0x000fc4000001ff00 */
[----:B------:R-:W-:Y:S01]  /*1360*/  CS2R R140, SRZ ;  /* 0x00000000008c7805 */ /* 0x000fe2000001ff00 */
[----:B------:R-:W1:Y:S01]  /*1370*/  LDC R5, c[0x0][0x288] ;  /* 0x0000a200ff057b82 */ /* 0x000e620000000800 */
        /* <DEDUP_REMOVED lines=15> */
[----:B0-----:R-:W-:Y:S01]  /*1470*/  ISETP.NE.AND P0, PT, R0, 0x1, PT ;  /* 0x000000010000780c */ /* 0x001fe20003f05270 */
[----:B------:R-:W-:Y:S01]  /*1480*/  IMAD.U32 R0, RZ, RZ, UR4 ;  /* 0x00000004ff007e24 */ /* 0x000fe2000f8e00ff */
[----:B------:R-:W-:Y:S02]  /*1490*/  CS2R R110, SRZ ;  /* 0x00000000006e7805 */ /* 0x000fe4000001ff00 */
[----:B------:R-:W-:-:S02]  /*14a0*/  CS2R R160, SRZ ;  /* 0x0000000000a07805 */ /* 0x000fc4000001ff00 */
[----:B------:R-:W-:Y:S02]  /*14b0*/  CS2R R106, SRZ ;  /* 0x00000000006a7805 */ /* 0x000fe4000001ff00 */
[----:B------:R-:W-:Y:S02]  /*14c0*/  CS2R R162, SRZ ;  /* 0x0000000000a27805 */ /* 0x000fe4000001ff00 */
[----:B------:R-:W-:Y:S02]  /*14d0*/  CS2R R102, SRZ ;  /* 0x0000000000667805 */ /* 0x000fe4000001ff00 */
[----:B------:R-:W-:Y:S02]  /*14e0*/  CS2R R164, SRZ ;  /* 0x0000000000a47805 */ /* 0x000fe4000001ff00 */
[----:B-1----:R-:W-:Y:S02]  /*14f0*/  IADD3 R5, -R5, 0x40, RZ ;  /* 0x0000004005057810 */ /* 0x002fe40007ffe1ff */
[----:B------:R-:W-:-:S02]  /*1500*/  CS2R R98, SRZ ;  /* 0x0000000000627805 */ /* 0x000fc4000001ff00 */
[----:B------:R-:W-:Y:S02]  /*1510*/  CS2R R166, SRZ ;  /* 0x0000000000a67805 */ /* 0x000fe4000001ff00 */
[----:B------:R-:W-:Y:S02]  /*1520*/  CS2R R94, SRZ ;  /* 0x00000000005e7805 */ /* 0x000fe4000001ff00 */
[----:B------:R-:W-:Y:S01]  /*1530*/  CS2R R170, SRZ ;  /* 0x0000000000aa7805 */ /* 0x000fe2000001ff00 */
[----:B------:R-:W0:Y:S01]  /*1540*/  @P0 LDC R4, c[0x0][0x44c] ;  /* 0x00011300ff040b82 */ /* 0x000e220000000800 */
[----:B------:R-:W-:Y:S01]  /*1550*/  IMAD R5, R186, R7, R5 ;  /* 0x00000007ba057224 */ /* 0x000fe200078e0205 */
[----:B------:R-:W-:Y:S01]  /*1560*/  CS2R R90, SRZ ;  /* 0x00000000005a7805 */ /* 0x000fe2000001ff00 */
[----:B------:R-:W-:Y:S01]  /*1570*/  IMAD.MOV.U32 R169, RZ, RZ, RZ ;  /* 0x000000ffffa97224 */ /* 0x000fe200078e00ff */
[----:B------:R-:W-:Y:S02]  /*1580*/  CS2R R172, SRZ ;  /* 0x0000000000ac7805 */ /* 0x000fe4000001ff00 */
[----:B------:R-:W-:-:S02]  /*1590*/  CS2R R86, SRZ ;  /* 0x0000000000567805 */ /* 0x000fc4000001ff00 */
[----:B------:R-:W-:Y:S02]  /*15a0*/  CS2R R174, SRZ ;  /* 0x0000000000ae7805 */ /* 0x000fe4000001ff00 */
[----:B------:R-:W-:Y:S01]  /*15b0*/  CS2R R82, SRZ ;  /* 0x0000000000527805 */ /* 0x000fe2000001ff00 */
[----:B------:R-:W1:Y:S01]  /*15c0*/  @P0 LDC R9, c[0x0][0x450] ;  /* 0x00011400ff090b82 */ /* 0x000e620000000800 */
        /* <DEDUP_REMOVED lines=27> */
[----:B------:R-:W-:Y:S01]  /*1780*/  CS2R R34, SRZ ;  /* 0x0000000000227805 */ /* 0x000fe2000001ff00 */
[----:B------:R-:W-:Y:S01]  /*1790*/  IMAD.IADD R0, R5, 0x1, R0 ;  /* 0x0000000105007824 */ /* 0x000fe200078e0200 */
[----:B------:R-:W-:Y:S01]  /*17a0*/  CS2R R30, SRZ ;  /* 0x00000000001e7805 */ /* 0x000fe2000001ff00 */
[----:B------:R-:W-:Y:S01]  /*17b0*/  IMAD.MOV.U32 R6, RZ, RZ, RZ ;  /* 0x000000ffff067224 */ /* 0x000fe200078e00ff */
[----:B------:R-:W-:Y:S01]  /*17c0*/  CS2R R26, SRZ ;  /* 0x00000000001a7805 */ /* 0x000fe2000001ff00 */
[----:B------:R-:W-:Y:S01]  /*17d0*/  IMAD.MOV.U32 R21, RZ, RZ, RZ ;  /* 0x000000ffff157224 */ /* 0x000fe200078e00ff */
[----:B------:R-:W-:-:S04]  /*17e0*/  SHF.R.S32.HI R5, RZ, 0x1f, R0 ;  /* 0x0000001fff057819 */ /* 0x000fc80000011400 */
[----:B------:R-:W-:Y:S01]  /*17f0*/  LEA.HI R5, R5, R0, RZ, 0x6 ;  /* 0x0000000005057211 */ /* 0x000fe200078f30ff */
[----:B------:R-:W-:-:S03]  /*1800*/  IMAD.MOV.U32 R0, RZ, RZ, RZ ;  /* 0x000000ffff007224 */ /* 0x000fc600078e00ff */
[----:B------:R-:W-:-:S04]  /*1810*/  SHF.R.S32.HI R4, RZ, 0x6, R5 ;  /* 0x00000006ff047819 */ /* 0x000fc80000011405 */
[----:B------:R-:W-:Y:S01]  /*1820*/  VIMNMX R4, R3, R4, PT ;  /* 0x0000000403047248 */ /* 0x000fe20003fe0100 */
[----:B------:R-:W-:-:S03]  /*1830*/  IMAD.MOV.U32 R3, RZ, RZ, RZ ;  /* 0x000000ffff037224 */ /* 0x000fc600078e00ff */
[----:B------:R-:W-:-:S13]  /*1840*/  ISETP.GE.AND P1, PT, R4, 0x1, PT ;  /* 0x000000010400780c */ /* 0x000fda0003f26270 */
[----:B------:R-:W-:Y:S05]  /*1850*/  @!P1 BRA `(.L_x_7452) ;  /* 0x000000c000909947 */ /* 0x000fea0003800000 */
[----:B------:R-:W0:Y:S01]  /*1860*/  SHFL.IDX PT, R0, R216, RZ, 0x1f ;  /* 0x00001fffd8007589 */ /* 0x000e2200000e0000 */
        /* <DEDUP_REMOVED lines=9> */
[----:B------:R-:W-:Y:S01]  /*1900*/  UMOV UR7, 0x40000040 ;  /* 0x4000004000077882 */ /* 0x000fe20000000000 */
[----:B------:R-:W-:Y:S02]  /*1910*/  PLOP3.LUT P2, PT, PT, PT, UP0, 0x80, 0x0 ;  /* 0x000000000000781c */ /* 0x000fe40003f4f008 */
[----:B0-----:R-:W-:-:S04]  /*1920*/  LEA.HI R3, R0, R0, RZ, 0x1 ;  /* 0x0000000000037211 */ /* 0x001fc800078f08ff */
[----:B------:R-:W-:Y:S01]  /*1930*/  LOP3.LUT R3, R3, 0x1fffe, RZ, 0xc0, !PT ;  /* 0x0001fffe03037812 */ /* 0x000fe200078ec0ff */
[----:B------:R-:W-:-:S04]  /*1940*/  WARPGROUP.ARRIVE ;  /* 0x00000000000079c5 */ /* 0x000fc80000000000 */
        /* <DEDUP_REMOVED lines=9> */
[C---:B------:R-:W-:Y:S01]  /*19e0*/  R2UR UR8, R3.reuse ;  /* 0x00000000030872ca */ /* 0x040fe200000e0000 */
[----:B------:R-:W-:Y:S01]  /*19f0*/  VIADD R6, R3, 0x2 ;  /* 0x0000000203067836 */ /* 0x000fe20000000000 */
[----:B------:R-:W-:-:S04]  /*1a00*/  LOP3.LUT R7, R0, 0x2000000, RZ, 0xfc, !PT ;  /* 0x0200000000077812 */ /* 0x000fc800078efcff */
[----:B------:R-:W-:Y:S01]  /*1a10*/  R2UR UR12, R6 ;  /* 0x00000000060c72ca */ /* 0x000fe200000e0000 */
[----:B------:R-:W-:Y:S01]  /*1a20*/  IMAD R0, R2, 0x1000, R7 ;  /* 0x0000100002007824 */ /* 0x000fe200078e0207 */
[C---:B------:R-:W-:Y:S01]  /*1a30*/  IADD3 R6, R3.reuse, 0x4, RZ ;  /* 0x0000000403067810 */ /* 0x040fe20007ffe0ff */
[----:B------:R-:W-:Y:S02]  /*1a40*/  VIADD R3, R3, 0x6 ;  /* 0x0000000603037836 */ /* 0x000fe40000000000 */
[C---:B------:R-:W-:Y:S01]  /*1a50*/  VIADD R5, R0.reuse, 0x80 ;  /* 0x0000008000057836 */ /* 0x040fe20000000000 */
[----:B------:R-:W-:Y:S02]  /*1a60*/  R2UR UR10, R0 ;  /* 0x00000000000a72ca */ /* 0x000fe400000e0000 */
[----:B------:R-:W-:Y:S02]  /*1a70*/  R2UR UR16, R6 ;  /* 0x00000000061072ca */ /* 0x000fe400000e0000 */
[----:B------:R-:W-:Y:S01]  /*1a80*/  R2UR UR14, R5 ;  /* 0x00000000050e72ca */ /* 0x000fe200000e0000 */
[C---:B------:R-:W-:Y:S01]  /*1a90*/  VIADD R5, R0.reuse, 0x100 ;  /* 0x0000010000057836 */ /* 0x040fe20000000000 */
[----:B------:R-:W-:Y:S01]  /*1aa0*/  R2UR UR4, R3 ;  /* 0x00000000030472ca */ /* 0x000fe200000e0000 */
[----:B------:R-:W-:-:S03]  /*1ab0*/  VIADD R0, R0, 0x180 ;  /* 0x0000018000007836 */ /* 0x000fc60000000000 */
[----:B------:R-:W-:Y:S02]  /*1ac0*/  R2UR UR18, R5 ;  /* 0x00000000051272ca */ /* 0x000fe400000e0000 */
[----:B------:R-:W-:Y:S01]  /*1ad0*/  R2UR UR6, R0 ;  /* 0x00000000000672ca */ /* 0x000fe200000e0000 */
[----:B------:R-:W-:Y:S03]  /*1ae0*/  HGMMA.64x256x16.F32 R24, gdesc[UR8].tnspB, RZ, !UPT, gsb0 ;  /* 0x43e00000081879f0 */ /* 0x000fe6000c0008ff */
        /* <DEDUP_REMOVED lines=16> */
.L_x_7453:
[----:B------:R-:W-:Y:S01]  /*1bf0*/  IMAD R0, R2, 0x8, R17 ;  /* 0x0000000802007824 */ /* 0x000fe200078e0211 */
[----:B------:R-:W-:-:S03]  /*1c00*/  ISETP.GE.AND P0, PT, R4, 0x2, PT ;  /* 0x000000020400780c */ /* 0x000fc60003f06270 */
[----:B------:R-:W-:-:S05]  /*1c10*/  VIADD R0, R0, 0x38860 ;  /* 0x0003886000007836 */ /* 0x000fca0000000000 */
[----:B------:R-:W-:-:S04]  /*1c20*/  PRMT R0, R219, 0x654, R0 ;  /* 0x00000654db007816 */ /* 0x000fc80000000000 */
[----:B------:R0:W-:Y:S01]  /*1c30*/  SYNCS.ARRIVE.TRANS64.RED.A1T0 RZ, [R0+URZ], RZ ;  /* 0x000000ff00ff79a7 */ /* 0x0001e2000810043f */
[----:B------:R-:W-:Y:S05]  /*1c40*/  @!P0 BRA `(.L_x_7454) ;  /* 0x0000000800c08947 */ /* 0x000fea0003800000 */
[----:B------:R-:W-:-:S07]  /*1c50*/  VIADD R4, R4, 0xfffffffe ;  /* 0xfffffffe04047836 */ /* 0x000fce0000000000 */
.L_x_7456:
[----:B------:R-:W-:Y:S01]  /*1c60*/  BAR.SYNC.DEFER_BLOCKING 0xe, 0x100 ;  /* 0x0384000000007b1d */ /* 0x000fe20000010000 */
[----:B01----:R-:W-:Y:S01]  /*1c70*/  IMAD R0, R2, 0x40, R22 ;  /* 0x0000004002007824 */ /* 0x003fe200078e0216 */
[----:B------:R-:W-:Y:S01]  /*1c80*/  ISETP.GT.AND P1, PT, R4, RZ, PT ;  /* 0x000000ff0400720c */ /* 0x000fe20003f24270 */
[----:B------:R-:W-:Y:S02]  /*1c90*/  VIADD R2, R2, 0x1 ;  /* 0x0000000102027836 */ /* 0x000fe40000000000 */
[----:B------:R-:W-:Y:S01]  /*1ca0*/  IMAD R0, R0, 0x4, R17 ;  /* 0x0000000400007824 */ /* 0x000fe200078e0211 */
[----:B------:R-:W-:Y:S01]  /*1cb0*/  UMOV UR11, 0x40000040 ;  /* 0x40000040000b7882 */ /* 0x000fe20000000000 */
[----:B------:R-:W-:Y:S01]  /*1cc0*/  UMOV UR15, 0x40000040 ;  /* 0x40000040000f7882 */ /* 0x000fe20000000000 */
[----:B------:R-:W-:Y:S01]  /*1cd0*/  ISETP.NE.AND P0, PT, R2, 0x2, PT ;  /* 0x000000020200780c */ /* 0x000fe20003f05270 */
[----:B------:R-:W-:Y:S01]  /*1ce0*/  UMOV UR19, 0x40000040 ;  /* 0x4000004000137882 */ /* 0x000fe20000000000 */
[----:B------:R-:W-:Y:S01]  /*1cf0*/  UMOV UR7, 0x40000040 ;  /* 0x4000004000077882 */ /* 0x000fe20000000000 */
[----:B------:R-:W-:Y:S01]  /*1d00*/  VIADD R4, R4, 0xffffffff ;  /* 0xffffffff04047836 */ /* 0x000fe20000000000 */
[----:B------:R-:W-:Y:S01]  /*1d10*/  SEL R2, R2, RZ, P0 ;  /* 0x000000ff02027207 */ /* 0x000fe20000000000 */
[----:B------:R-:W0:Y:S04]  /*1d20*/  LDS R3, [R0+0x38400] ;  /* 0x0384000000037984 */ /* 0x000e280000000800 */
[----:B------:R1:W2:Y:S02]  /*1d30*/  LDS R5, [R0+0x38420] ;  /* 0x0384200000057984 */ /* 0x0002a40000000800 */
[----:B-1----:R-:W-:-:S05]  /*1d40*/  IMAD R0, R2, 0x1000, R7 ;  /* 0x0000100002007824 */ /* 0x002fca00078e0207 */
[----:B------:R-:W-:Y:S01]  /*1d50*/  R2UR UR10, R0 ;  /* 0x00000000000a72ca */ /* 0x000fe200000e0000 */
        /* <DEDUP_REMOVED lines=128> */
[----:B------:R-:W-:-:S05]  /*2560*/  VIADD R3, R0, 0x80 ;  /* 0x0000008000037836 */ /* 0x000fca0000000000 */
[----:B------:R-:W-:Y:S01]  /*2570*/  WARPGROUP.ARRIVE ;  /* 0x00000000000079c5 */ /* 0x000fe20000000000 */
[----:B------:R-:W-:Y:S01]  /*2580*/  R2UR UR14, R3 ;  /* 0x00000000030e72ca */ /* 0x000fe200000e0000 */
[C---:B------:R-:W-:Y:S02]  /*2590*/  VIADD R3, R0.reuse, 0x100 ;  /* 0x0000010000037836 */ /* 0x040fe40000000000 */
[----:B------:R-:W-:Y:S02]  /*25a0*/  VIADD R0, R0, 0x180 ;  /* 0x0000018000007836 */ /* 0x000fe40000000000 */
[----:B------:R-:W-:Y:S01]  /*25b0*/  HGMMA.64x256x16.F32 R24, gdesc[UR8].tnspB, R24, gsb0 ;  /* 0x43e00000081879f0 */ /* 0x000fe20008000818 */
[----:B------:R-:W-:Y:S02]  /*25c0*/  R2UR UR18, R3 ;  /* 0x00000000031272ca */ /* 0x000fe400000e0000 */
[----:B------:R-:W-:Y:S02]  /*25d0*/  R2UR UR6, R0 ;  /* 0x00000000000672ca */ /* 0x000fe400000e0000 */
[----:B------:R-:W-:-:S04]  /*25e0*/  SEL R3, RZ, 0x1, P0 ;  /* 0x00000001ff037807 */ /* 0x000fc80000000000 */
[----:B------:R-:W-:Y:S01]  /*25f0*/  LOP3.LUT R16, R16, R3, RZ, 0x3c, !PT ;  /* 0x0000000310107212 */ /* 0x000fe200078e3cff */
        /* <DEDUP_REMOVED lines=16> */
.L_x_7455:
[----:B------:R-:W-:-:S04]  /*2700*/  IMAD R0, R2, 0x8, R17 ;  /* 0x0000000802007824 */ /* 0x000fc800078e0211 */
[----:B------:R-:W-:-:S05]  /*2710*/  VIADD R0, R0, 0x38860 ;  /* 0x0003886000007836 */ /* 0x000fca0000000000 */
[----:B------:R-:W-:-:S04]  /*2720*/  PRMT R0, R219, 0x654, R0 ;  /* 0x00000654db007816 */ /* 0x000fc80000000000 */
[----:B------:R1:W-:Y:S01]  /*2730*/  SYNCS.ARRIVE.TRANS64.RED.A1T0 RZ, [R0+URZ], RZ ;  /* 0x000000ff00ff79a7 */ /* 0x0003e2000810043f */
[----:B------:R-:W-:Y:S05]  /*2740*/  @P1 BRA `(.L_x_7456) ;  /* 0xfffffff400441947 */ /* 0x000fea000383ffff */
.L_x_7454:
[----:B------:R-:W-:Y:S01]  /*2750*/  BAR.SYNC.DEFER_BLOCKING 0xe, 0x100 ;  /* 0x0384000000007b1d */ /* 0x000fe20000010000 */
[C---:B01----:R-:W-:Y:S01]  /*2760*/  IMAD R0, R2.reuse, 0x40, R22 ;  /* 0x0000004002007824 */ /* 0x043fe200078e0216 */
[----:B------:R-:W-:Y:S02]  /*2770*/  IADD3 R2, R2, 0x1, RZ ;  /* 0x0000000102027810 */ /* 0x000fe40007ffe0ff */
[----:B------:R-:W-:Y:S01]  /*2780*/  PLOP3.LUT P0, PT, PT, PT, PT, 0x8, 0x0 ;  /* 0x000000000000781c */ /* 0x000fe20003f0e170 */
[----:B------:R-:W-:Y:S01]  /*2790*/  IMAD R17, R0, 0x4, R17 ;  /* 0x0000000400117824 */ /* 0x000fe200078e0211 */
[----:B------:R-:W-:-:S04]  /*27a0*/  ISETP.NE.AND P1, PT, R2, 0x2, PT ;  /* 0x000000020200780c */ /* 0x000fc80003f25270 */
[----:B------:R-:W-:Y:S02]  /*27b0*/  SEL R5, RZ, 0x1, P1 ;  /* 0x00000001ff057807 */ /* 0x000fe40000800000 */
[----:B------:R-:W-:Y:S02]  /*27c0*/  SEL R2, R2, RZ, P1 ;  /* 0x000000ff02027207 */ /* 0x000fe40000800000 */
[----:B------:R-:W-:Y:S01]  /*27d0*/  LOP3.LUT R16, R16, R5, RZ, 0x3c, !PT ;  /* 0x0000000510107212 */ /* 0x000fe200078e3cff */
        /* <DEDUP_REMOVED lines=134> */
.L_x_7451:
        /* <DEDUP_REMOVED lines=24> */
[----:B0-----:R-:W-:Y:S02]  /*31c0*/  ISETP.NE.AND P0, PT, R220, 0x1, PT ;  /* 0x00000001dc00780c */ /* 0x001fe40003f05270 */
[----:B------:R-:W-:Y:S02]  /*31d0*/  CS2R R110, SRZ ;  /* 0x00000000006e7805 */ /* 0x000fe4000001ff00 */
[----:B------:R-:W-:-:S02]  /*31e0*/  CS2R R160, SRZ ;  /* 0x0000000000a07805 */ /* 0x000fc4000001ff00 */
[----:B------:R-:W-:Y:S02]  /*31f0*/  CS2R R106, SRZ ;  /* 0x00000000006a7805 */ /* 0x000fe4000001ff00 */
[----:B------:R-:W-:Y:S02]  /*3200*/  CS2R R162, SRZ ;  /* 0x0000000000a27805 */ /* 0x000fe4000001ff00 */
[----:B------:R-:W-:Y:S02]  /*3210*/  CS2R R102, SRZ ;  /* 0x0000000000667805 */ /* 0x000fe4000001ff00 */
[----:B------:R-:W-:Y:S02]  /*3220*/  CS2R R164, SRZ ;  /* 0x0000000000a47805 */ /* 0x000fe4000001ff00 */
[----:B------:R-:W-:Y:S02]  /*3230*/  CS2R R98, SRZ ;  /* 0x0000000000627805 */ /* 0x000fe4000001ff00 */
[----:B-1----:R-:W-:-:S02]  /*3240*/  IADD3 R6, -R4, 0x40, RZ ;  /* 0x0000004004067810 */ /* 0x002fc40007ffe1ff */
[----:B------:R-:W-:Y:S02]  /*3250*/  CS2R R166, SRZ ;  /* 0x0000000000a67805 */ /* 0x000fe4000001ff00 */
[----:B------:R-:W-:Y:S02]  /*3260*/  CS2R R94, SRZ ;  /* 0x00000000005e7805 */ /* 0x000fe4000001ff00 */
[----:B------:R-:W-:Y:S02]  /*3270*/  CS2R R170, SRZ ;  /* 0x0000000000aa7805 */ /* 0x000fe4000001ff00 */
[----:B------:R-:W-:Y:S01]  /*3280*/  CS2R R90, SRZ ;  /* 0x00000000005a7805 */ /* 0x000fe2000001ff00 */
[----:B------:R-:W0:Y:S01]  /*3290*/  @P0 LDC R0, c[0x0][0x44c] ;  /* 0x00011300ff000b82 */ /* 0x000e220000000800 */
[----:B------:R-:W-:Y:S01]  /*32a0*/  IMAD R7, R186, R7, R6 ;  /* 0x00000007ba077224 */ /* 0x000fe200078e0206 */
[----:B------:R-:W-:Y:S01]  /*32b0*/  CS2R R172, SRZ ;  /* 0x0000000000ac7805 */ /* 0x000fe2000001ff00 */
[----:B------:R-:W-:Y:S01]  /*32c0*/  IMAD.MOV.U32 R169, RZ, RZ, RZ ;  /* 0x000000ffffa97224 */ /* 0x000fe200078e00ff */
        /* <DEDUP_REMOVED lines=23> */
[----:B------:R-:W-:Y:S01]  /*3440*/  CS2R R46, SRZ ;  /* 0x00000000002e7805 */ /* 0x000fe2000001ff00 */
[----:B------:R-:W-:Y:S01]  /*3450*/  IMAD.U32 R0, RZ, RZ, UR4 ;  /* 0x00000004ff007e24 */ /* 0x000fe2000f8e00ff */
[----:B------:R-:W-:Y:S02]  /*3460*/  CS2R R208, SRZ ;  /* 0x0000000000d07805 */ /* 0x000fe4000001ff00 */
[----:B------:R-:W-:Y:S02]  /*3470*/  CS2R R42, SRZ ;  /* 0x00000000002a7805 */ /* 0x000fe4000001ff00 */
[----:B------:R-:W-:Y:S02]  /*3480*/  CS2R R210, SRZ ;  /* 0x0000000000d27805 */ /* 0x000fe4000001ff00 */
[----:B-1----:R-:W-:-:S02]  /*3490*/  @P0 SHF.R.U32.HI R0, RZ, R5, R4 ;  /* 0x00000005ff000219 */ /* 0x002fc40000011604 */
        /* <DEDUP_REMOVED lines=45> */
.L_x_7457:
[----:B------:R-:W-:Y:S01]  /*3770*/  ULEA.HI UR4, UR36, UR36, URZ, 0x1 ;  /* 0x0000002424047291 */ /* 0x000fe2000f8f083f */
[----:B------:R-:W-:-:S03]  /*3780*/  IMAD.U32 R0, RZ, RZ, UR40 ;  /* 0x00000028ff007e24 */ /* 0x000fc6000f8e00ff */
[----:B------:R-:W-:Y:S02]  /*3790*/  ULOP3.LUT UR4, UR4, 0xfffffffe, URZ, 0xc0, !UPT ;  /* 0xfffffffe04047892 */ /* 0x000fe4000f8ec03f */
[----:B------:R-:W-:Y:S02]  /*37a0*/  ISETP.NE.AND P0, PT, R0, 0x3, PT ;  /* 0x000000030000780c */ /* 0x000fe40003f05270 */
[----:B------:R-:W-:-:S06]  /*37b0*/  UIADD3 UR4, UR36, -UR4, URZ ;  /* 0x8000000424047290 */ /* 0x000fcc000fffe03f */
[----:B------:R-:W-:-:S05]  /*37c0*/  IMAD.U32 R4, RZ, RZ, UR4 ;  /* 0x00000004ff047e24 */ /* 0x000fca000f8e00ff */
[----:B------:R-:W-:-:S04]  /*37d0*/  SHF.L.U32 R4, R4, 0x1f, RZ ;  /* 0x0000001f04047819 */ /* 0x000fc800000006ff */
[----:B------:R-:W0:Y:S02]  /*37e0*/  SYNCS.PHASECHK.TRANS64.TRYWAIT P1, [R17+URZ+0x38800], R4 ;  /* 0x03880004110075a7 */ /* 0x000e24000802017f */
[----:B0-----:R-:W-:Y:S05]  /*37f0*/  @!P1 BRA `(.L_x_7458) ;  /* 0x0000011800d49947 */ /* 0x001fea0003800000 */
.L_x_7572:
[----:B------:R-:W-:Y:S05]  /*3800*/  @!P0 BRA `(.L_x_7459) ;  /* 0x0000000000048947 */ /* 0x000fea0003800000 */
[----:B------:R-:W-:Y:S01]  /*3810*/  BPT.TRAP 0x1 ;  /* 0x000000040000795c */ /* 0x000fe20000300000 */
.L_x_7459:
[----:B------:R-:W-:Y:S01]  /*3820*/  IMAD R9, R2, 0x8, R17 ;  /* 0x0000000802097824 */ /* 0x000fe200078e0211 */
[----:B------:R-:W-:-:S04]  /*3830*/  SHF.L.U32 R6, R16, 0x1f, RZ ;  /* 0x0000001f10067819 */ /* 0x000fc800000006ff */
[----:B------:R1:W2:Y:S01]  /*3840*/  SYNCS.PHASECHK.TRANS64.TRYWAIT P1, [R9+URZ+0x38830], R6 ;  /* 0x03883006090075a7 */ /* 0x0002a2000802017f */
[----:B------:R-:W-:Y:S05]  /*3850*/  @!P0 BRA `(.L_x_7460) ;  /* 0x0000000000048947 */ /* 0x000fea0003800000 */
[----:B------:R-:W-:Y:S01]  /*3860*/  BPT.TRAP 0x1 ;  /* 0x000000040000795c */ /* 0x000fe20000300000 */
.L_x_7460:
[----:B------:R-:W-:-:S05]  /*3870*/  VIADD R0, R17, 0x22400 ;  /* 0x0002240011007836 */ /* 0x000fca0000000000 */
[----:B------:R-:W-:-:S04]  /*3880*/  SHF.R.U32.HI R0, RZ, 0x4, R0 ;  /* 0x00000004ff007819 */ /* 0x000fc80000011600 */
[----:B------:R-:W-:Y:S01]  /*3890*/  LOP3.LUT R0, R0, 0x3fff, RZ, 0xc0, !PT ;  /* 0x00003fff00007812 */ /* 0x000fe200078ec0ff */
[----:B--2---:R-:W-:Y:S06]  /*38a0*/  @P1 BRA `(.L_x_7461) ;  /* 0x0000000000081947 */ /* 0x004fec0003800000 */
[----:B------:R-:W2:Y:S02]  /*38b0*/  SYNCS.PHASECHK.TRANS64.TRYWAIT P1, [R9+URZ+0x38830], R6 ;  /* 0x03883006090075a7 */ /* 0x000ea4000802017f */
[----:B--2---:R-:W-:Y:S05]  /*38c0*/  @!P1 BRA `(.L_x_7462) ;  /* 0x0000011800b49947 */ /* 0x004fea0003800000 */
.L_x_7461:
[----:B------:R-:W-:Y:S05]  /*38d0*/  WARPSYNC.ALL ;  /* 0x0000000000007948 */ /* 0x000fea0003800000 */
[----:B------:R-:W-:Y:S01]  /*38e0*/  LOP3.LUT R0, R0, 0x10000, RZ, 0xfc, !PT ;  /* 0x0001000000007812 */ /* 0x000fe200078efcff */
[----:B------:R-:W-:Y:S01]  /*38f0*/  VIADD R3, R17, 0x20400 ;  /* 0x0002040011037836 */ /* 0x000fe20000000000 */
[----:B------:R-:W-:-:S03]  /*3900*/  WARPGROUP.ARRIVE ;  /* 0x00000000000079c5 */ /* 0x000fc60000000000 */
[----:B------:R-:W-:Y:S01]  /*3910*/  IMAD R5, R2, 0x200, R0 ;  /* 0x0000020002057824 */ /* 0x000fe200078e0200 */
[----:B------:R-:W-:Y:S01]  /*3920*/  UMOV UR11, 0x40000040 ;  /* 0x40000040000b7882 */ /* 0x000fe20000000000 */
[----:B------:R-:W-:Y:S01]  /*3930*/  UMOV UR9, 0x40000040 ;  /* 0x4000004000097882 */ /* 0x000fe20000000000 */
[----:B------:R-:W-:Y:S01]  /*3940*/  SHF.R.U32.HI R3, RZ, 0x4, R3 ;  /* 0x00000004ff037819 */ /* 0x000fe20000011603 */
[----:B------:R-:W-:Y:S01]  /*3950*/  UMOV UR15, 0x40000040 ;  /* 0x40000040000f7882 */ /* 0x000fe20000000000 */
[----:B------:R-:W-:Y:S01]  /*3960*/  R2UR UR10, R5 ;  /* 0x00000000050a72ca */ /* 0x000fe200000e0000 */
[----:B------:R-:W-:Y:S01]  /*3970*/  UMOV UR13, 0x40000040 ;  /* 0x40000040000d7882 */ /* 0x000fe20000000000 */
[----:B------:R-:W-:Y:S01]  /*3980*/  LOP3.LUT R3, R3, 0x3fff, RZ, 0xc0, !PT ;  /* 0x00003fff03037812 */ /* 0x000fe200078ec0ff */
[----:B------:R-:W-:Y:S01]  /*3990*/  UMOV UR19, 0x40000040 ;  /* 0x4000004000137882 */ /* 0x000fe20000000000 */
[----:B------:R-:W-:Y:S01]  /*39a0*/  UMOV UR17, 0x40000040 ;  /* 0x4000004000117882 */ /* 0x000fe20000000000 */
[----:B------:R-:W-:Y:S01]  /*39b0*/  UMOV UR23, 0x40000040 ;  /* 0x4000004000177882 */ /* 0x000fe20000000000 */
[----:B------:R-:W-:Y:S01]  /*39c0*/  LOP3.LUT R3, R3, 0x10000, RZ, 0xfc, !PT ;  /* 0x0001000003037812 */ /* 0x000fe200078efcff */
[----:B------:R-:W-:-:S03]  /*39d0*/  UMOV UR21, 0x40000040 ;  /* 0x4000004000157882 */ /* 0x000fc60000000000 */
[C---:B------:R-:W-:Y:S01]  /*39e0*/  R2UR UR8, R3.reuse ;  /* 0x00000000030872ca */ /* 0x040fe200000e0000 */
[----:B------:R-:W-:Y:S02]  /*39f0*/  VIADD R5, R3, 0x2 ;  /* 0x0000000203057836 */ /* 0x000fe40000000000 */
[----:B------:R-:W-:Y:S02]  /*3a00*/  UIADD3 UR14, UR10, 0x2, URZ ;  /* 0x000000020a0e7890 */ /* 0x000fe4000fffe03f */
[----:B------:R-:W-:Y:S01]  /*3a10*/  UIADD3 UR18, UR10, 0x4, URZ ;  /* 0x000000040a127890 */ /* 0x000fe2000fffe03f */
[----:B------:R-:W-:Y:S01]  /*3a20*/  R2UR UR12, R5 ;  /* 0x00000000050c72ca */ /* 0x000fe200000e0000 */
[C---:B------:R-:W-:Y:S01]  /*3a30*/  VIADD R5, R3.reuse, 0x4 ;  /* 0x0000000403057836 */ /* 0x040fe20000000000 */
[----:B------:R-:W-:Y:S01]  /*3a40*/  UIADD3 UR22, UR10, 0x6, URZ ;  /* 0x000000060a167890 */ /* 0x000fe2000fffe03f */
[----:B------:R-:W-:-:S03]  /*3a50*/  VIADD R3, R3, 0x6 ;  /* 0x0000000603037836 */ /* 0x000fc60000000000 */
[----:B------:R-:W-:Y:S01]  /*3a60*/  R2UR UR16, R5 ;  /* 0x00000000051072ca */ /* 0x000fe200000e0000 */
[----:B------:R-:W-:Y:S01]  /*3a70*/  HGMMA.64x64x16.F32 R24, gdesc[UR8], RZ, !UPT, gsb0 ;  /* 0x00e00000081879f0 */ /* 0x000fe2000c0008ff */
[----:B------:R-:W-:Y:S02]  /*3a80*/  R2UR UR20, R3 ;  /* 0x00000000031472ca */ /* 0x000fe400000e0000 */
        /* <DEDUP_REMOVED lines=10> */
[----:B------:R-:W3:Y:S02]  /*3b30*/  SYNCS.PHASECHK.TRANS64.TRYWAIT P1, [R17+URZ+0x38810], R4 ;  /* 0x03881004110075a7 */ /* 0x000ee4000802017f */
[----:B---3--:R-:W-:Y:S05]  /*3b40*/  @!P1 BRA `(.L_x_7463) ;  /* 0x0000011800289947 */ /* 0x008fea0003800000 */
.L_x_7573:
[----:B------:R-:W-:Y:S05]  /*3b50*/  @!P0 BRA `(.L_x_7464) ;  /* 0x0000000000048947 */ /* 0x000fea0003800000 */
[----:B------:R-:W-:Y:S01]  /*3b60*/  BPT.TRAP 0x1 ;  /* 0x000000040000795c */ /* 0x000fe20000300000 */
.L_x_7464:
[----:B------:R4:W0:Y:S01]  /*3b70*/  SYNCS.PHASECHK.TRANS64.TRYWAIT P1, [R9+URZ+0x38850], R6 ;  /* 0x03885006090075a7 */ /* 0x000822000802017f */
[----:B------:R-:W-:Y:S05]  /*3b80*/  @!P0 BRA `(.L_x_7465) ;  /* 0x0000000000048947 */ /* 0x000fea0003800000 */
[----:B------:R-:W-:Y:S01]  /*3b90*/  BPT.TRAP 0x1 ;  /* 0x000000040000795c */ /* 0x000fe20000300000 */
.L_x_7465:
[C---:B------:R-:W-:Y:S02]  /*3ba0*/  VIADD R3, R17.reuse, 0x400 ;  /* 0x0000040011037836 */ /* 0x040fe40000000000 */
[----:B0--3--:R-:W-:-:S03]  /*3bb0*/  VIADD R4, R17, 0x26400 ;  /* 0x0002640011047836 */ /* 0x009fc60000000000 */
[----:B------:R-:W-:Y:S02]  /*3bc0*/  SHF.R.U32.HI R3, RZ, 0x4, R3 ;  /* 0x00000004ff037819 */ /* 0x000fe40000011603 */
[----:B------:R-:W-:Y:S02]  /*3bd0*/  SHF.R.U32.HI R4, RZ, 0x4, R4 ;  /* 0x00000004ff047819 */ /* 0x000fe40000011604 */
[----:B------:R-:W-:Y:S02]  /*3be0*/  LOP3.LUT R3, R3, 0x3fff, RZ, 0xc0, !PT ;  /* 0x00003fff03037812 */ /* 0x000fe400078ec0ff */
[----:B------:R-:W-:Y:S02]  /*3bf0*/  LOP3.LUT R5, R4, 0x3fff, RZ, 0xc0, !PT ;  /* 0x00003fff04057812 */ /* 0x000fe400078ec0ff */
[----:B------:R-:W-:Y:S02]  /*3c00*/  LOP3.LUT R4, R3, 0x10000, RZ, 0xfc, !PT ;  /* 0x0001000003047812 */ /* 0x000fe400078efcff */
[----:B------:R-:W-:-:S03]  /*3c10*/  LOP3.LUT R3, R5, 0x10000, RZ, 0xfc, !PT ;  /* 0x0001000005037812 */ /* 0x000fc600078efcff */
[----:B------:R-:W-:Y:S01]  /*3c20*/  IMAD R5, R2, 0x1000, R4 ;  /* 0x0000100002057824 */ /* 0x000fe200078e0204 */
[----:B------:R-:W-:Y:S06]  /*3c30*/  @P1 BRA `(.L_x_7466) ;  /* 0x0000000000081947 */ /* 0x000fec0003800000 */
[----:B------:R-:W0:Y:S02]  /*3c40*/  SYNCS.PHASECHK.TRANS64.TRYWAIT P1, [R9+URZ+0x38850], R6 ;  /* 0x03885006090075a7 */ /* 0x000e24000802017f */
[----:B0-----:R-:W-:Y:S05]  /*3c50*/  @!P1 BRA `(.L_x_7467) ;  /* 0x0000011400f89947 */ /* 0x001fea0003800000 */
.L_x_7466:
[----:B------:R-:W-:Y:S01]  /*3c60*/  R2UR UR24, R3 ;  /* 0x00000000031872ca */ /* 0x000fe200000e0000 */
[----:B------:R-:W-:Y:S01]  /*3c70*/  WARPGROUP.ARRIVE ;  /* 0x00000000000079c5 */ /* 0x000fe20000000000 */
[----:B------:R-:W-:Y:S01]  /*3c80*/  R2UR UR26, R5 ;  /* 0x00000000051a72ca */ /* 0x000fe200000e0000 */
[----:B------:R-:W-:Y:S01]  /*3c90*/  UMOV UR25, 0x40000040 ;  /* 0x4000004000197882 */ /* 0x000fe20000000000 */
[----:B------:R-:W-:Y:S01]  /*3ca0*/  UMOV UR27, 0x40000040 ;  /* 0x40000040001b7882 */ /* 0x000fe20000000000 */
[----:B------:R-:W-:Y:S01]  /*3cb0*/  VIADD R7, R3, 0x2 ;  /* 0x0000000203077836 */ /* 0x000fe20000000000 */
[----:B------:R-:W-:Y:S01]  /*3cc0*/  UMOV UR5, 0x40000040 ;  /* 0x4000004000057882 */ /* 0x000fe20000000000 */
[----:B012-4-:R-:W-:Y:S01]  /*3cd0*/  VIADD R6, R5, 0x2 ;  /* 0x0000000205067836 */ /* 0x017fe20000000000 */
[----:B------:R-:W-:Y:S01]  /*3ce0*/  UMOV UR7, 0x40000040 ;  /* 0x4000004000077882 */ /* 0x000fe20000000000 */
[----:B------:R-:W0:Y:S01]  /*3cf0*/  S2R R8, SR_TID.X ;  /* 0x0000000000087919 */ /* 0x000e220000002100 */
[----:B------:R-:W-:Y:S01]  /*3d00*/  R2UR UR4, R7 ;  /* 0x00000000070472ca */ /* 0x000fe200000e0000 */
[C---:B------:R-:W-:Y:S01]  /*3d10*/  VIADD R11, R5.reuse, 0x800 ;  /* 0x00000800050b7836 */ /* 0x040fe20000000000 */
[----:B------:R-:W-:Y:S01]  /*3d20*/  R2UR UR6, R6 ;  /* 0x00000000060672ca */ /* 0x000fe200000e0000 */
[----:B------:R-:W-:Y:S01]  /*3d30*/  VIADD R6, R5, 0x4 ;  /* 0x0000000405067836 */ /* 0x000fe20000000000 */
[----:B------:R-:W-:Y:S01]  /*3d40*/  IADD3 R7, R3, 0x4, RZ ;  /* 0x0000000403077810 */ /* 0x000fe20007ffe0ff */
[----:B------:R-:W-:Y:S01]  /*3d50*/  HGMMA.64x64x16.F32 R24, gdesc[UR24], R24, gsb0 ;  /* 0x00e00000181879f0 */ /* 0x000fe20008000818 */
[----:B------:R-:W-:Y:S01]  /*3d60*/  IMAD.MOV.U32 R15, RZ, RZ, 0x40 ;  /* 0x00000040ff0f7424 */ /* 0x000fe200078e00ff */
[----:B0-----:R-:W-:Y:S01]  /*3d70*/  SHF.R.U32.HI R8, RZ, 0x7, R8 ;  /* 0x00000007ff087819 */ /* 0x001fe20000011608 */
[----:B------:R-:W-:-:S02]  /*3d80*/  WARPGROUP.DEPBAR.LE gsb0, 0x0 ;  /* 0x00008000000079c5 */ /* 0x000fc40000010000 */
[----:B------:R-:W-:-:S06]  /*3d90*/  WARPGROUP.ARRIVE ;  /* 0x00000000000079c5 */ /* 0x000fcc0000000000 */
[----:B------:R-:W-:Y:S01]  /*3da0*/  HGMMA.64x64x16.F32 R24, gdesc[UR4], R24, gsb0 ;  /* 0x00e00000041879f0 */ /* 0x000fe20008000818 */
[----:B------:R-:W-:Y:S01]  /*3db0*/  R2UR UR4, R7 ;  /* 0x00000000070472ca */ /* 0x000fe200000e0000 */
[----:B------:R-:W-:Y:S01]  /*3dc0*/  UMOV UR5, 0x40000040 ;  /* 0x4000004000057882 */ /* 0x000fe20000000000 */
[----:B------:R-:W-:Y:S01]  /*3dd0*/  R2UR UR6, R6 ;  /* 0x00000000060672ca */ /* 0x000fe200000e0000 */
[----:B------:R-:W-:Y:S01]  /*3de0*/  UMOV UR7, 0x40000040 ;  /* 0x4000004000077882 */ /* 0x000fe20000000000 */
[----:B------:R-:W-:Y:S02]  /*3df0*/  VIADD R7, R3, 0x6 ;  /* 0x0000000603077836 */ /* 0x000fe40000000000 */
[----:B------:R-:W-:Y:S01]  /*3e00*/  VIADD R6, R5, 0x6 ;  /* 0x0000000605067836 */ /* 0x000fe20000000000 */
[----:B------:R-:W-:Y:S02]  /*3e10*/  WARPGROUP.DEPBAR.LE gsb0, 0x0 ;  /* 0x00008000000079c5 */ /* 0x000fe40000010000 */
        /* <DEDUP_REMOVED lines=69> */
[----:B------:R-:W-:Y:S01]  /*4270*/  VIADD R7, R3, 0x406 ;  /* 0x0000040603077836 */ /* 0x000fe20000000000 */
[----:B------:R-:W-:Y:S01]  /*4280*/  IADD3 R6, R5, 0x406, RZ ;  /* 0x0000040605067810 */ /* 0x000fe20007ffe0ff */
[----:B------:R-:W-:Y:S02]  /*4290*/  WARPGROUP.DEPBAR.LE gsb0, 0x0 ;  /* 0x00008000000079c5 */ /* 0x000fe40000010000 */
[----:B------:R-:W-:-:S07]  /*42a0*/  WARPGROUP.ARRIVE ;  /* 0x00000000000079c5 */ /* 0x000fce0000000000 */
        /* <DEDUP_REMOVED lines=41> */
[----:B------:R-:W0:Y:S01]  /*4540*/  SHFL.IDX PT, R6, R8, RZ, 0x1f ;  /* 0x00001fff08067589 */ /* 0x000e2200000e0000 */
[----:B------:R-:W-:Y:S01]  /*4550*/  VIADD R7, R3, 0x800 ;  /* 0x0000080003077836 */ /* 0x000fe20000000000 */
[----:B0-----:R-:W-:-:S04]  /*4560*/  ISETP.GT.AND P1, PT, R6, 0x7f, PT ;  /* 0x0000007f0600780c */ /* 0x001fc80003f24270 */
[----:B------:R-:W-:-:S05]  /*4570*/  SEL R6, RZ, 0x2, !P1 ;  /* 0x00000002ff067807 */ /* 0x000fca0004800000 */
[C---:B------:R-:W-:Y:S02]  /*4580*/  IMAD.IADD R8, R6.reuse, 0x1, R7 ;  /* 0x0000000106087824 */ /* 0x040fe400078e0207 */
[----:B------:R-:W-:Y:S01]  /*4590*/  IMAD.IADD R10, R6, 0x1, R11 ;  /* 0x00000001060a7824 */ /* 0x000fe200078e020b */
[----:B------:R-:W-:Y:S02]  /*45a0*/  WARPGROUP.DEPBAR.LE gsb0, 0x0 ;  /* 0x00008000000079c5 */ /* 0x000fe40000010000 */
[----:B------:R-:W-:-:S06]  /*45b0*/  WARPGROUP.ARRIVE ;  /* 0x00000000000079c5 */ /* 0x000fcc0000000000 */
[----:B------:R-:W-:Y:S01]  /*45c0*/  HGMMA.64x64x16.F32 R24, gdesc[UR4], R24, gsb0 ;  /* 0x00e00000041879f0 */ /* 0x000fe20008000818 */
[----:B------:R-:W-:Y:S01]  /*45d0*/  R2UR UR4, R8 ;  /* 0x00000000080472ca */ /* 0x000fe200000e0000 */
[----:B------:R-:W-:Y:S01]  /*45e0*/  UMOV UR5, 0x40000040 ;  /* 0x4000004000057882 */ /* 0x000fe20000000000 */
[----:B------:R-:W-:Y:S01]  /*45f0*/  R2UR UR6, R10 ;  /* 0x000000000a0672ca */ /* 0x000fe200000e0000 */
[----:B------:R-:W-:Y:S01]  /*4600*/  UMOV UR7, 0x40000040 ;  /* 0x4000004000077882 */ /* 0x000fe20000000000 */
[----:B------:R-:W-:-:S05]  /*4610*/  IMAD.MOV.U32 R10, RZ, RZ, 0x4 ;  /* 0x00000004ff0a7424 */ /* 0x000fca00078e00ff */
[C---:B------:R-:W-:Y:S02]  /*4620*/  SEL R8, R10.reuse, 0x2, P1 ;  /* 0x000000020a087807 */ /* 0x040fe40000800000 */
[----:B------:R-:W-:-:S03]  /*4630*/  SEL R10, R10, 0x6, !P1 ;  /* 0x000000060a0a7807 */ /* 0x000fc60004800000 */
[--C-:B------:R-:W-:Y:S02]  /*4640*/  IMAD.IADD R12, R7, 0x1, R8.reuse ;  /* 0x00000001070c7824 */ /* 0x100fe400078e0208 */
[----:B------:R-:W-:Y:S02]  /*4650*/  IMAD.IADD R13, R11, 0x1, R8 ;  /* 0x000000010b0d7824 */ /* 0x000fe400078e0208 */
[--C-:B------:R-:W-:Y:S02]  /*4660*/  IMAD.IADD R7, R7, 0x1, R10.reuse ;  /* 0x0000000107077824 */ /* 0x100fe400078e020a */
        /* <DEDUP_REMOVED lines=8> */
[----:B------:R-:W-:Y:S02]  /*46f0*/  WARPGROUP.DEPBAR.LE gsb0, 0x0 ;  /* 0x00008000000079c5 */ /* 0x000fe40000010000 */
[----:B------:R-:W-:-:S09]  /*4700*/  WARPGROUP.ARRIVE ;  /* 0x00000000000079c5 */ /* 0x000fd20000000000 */
[----:B------:R-:W-:Y:S01]  /*4710*/  HGMMA.64x64x16.F32 R24, gdesc[UR4], R24, gsb0 ;  /* 0x00e00000041879f0 */ /* 0x000fe20008000818 */
[----:B------:R-:W-:Y:S01]  /*4720*/  R2UR UR4, R7 ;  /* 0x00000000070472ca */ /* 0x000fe200000e0000 */
[----:B------:R-:W-:Y:S01]  /*4730*/  UMOV UR5, 0x40000040 ;  /* 0x4000004000057882 */ /* 0x000fe20000000000 */
[----:B------:R-:W-:Y:S01]  /*4740*/  R2UR UR6, R11 ;  /* 0x000000000b0672ca */ /* 0x000fe200000e0000 */
[----:B------:R-:W-:Y:S01]  /*4750*/  UMOV UR7, 0x40000040 ;  /* 0x4000004000077882 */ /* 0x000fe20000000000 */
[----:B------:R-:W-:Y:S01]  /*4760*/  IMAD.MOV.U32 R7, RZ, RZ, 0x28 ;  /* 0x00000028ff077424 */ /* 0x000fe200078e00ff */
[----:B------:R-:W-:-:S04]  /*4770*/  MOV R11, 0xa00 ;  /* 0x00000a00000b7802 */ /* 0x000fc80000000f00 */
[----:B------:R-:W-:Y:S02]  /*4780*/  SEL R7, R7, 0x26, P1 ;  /* 0x0000002607077807 */ /* 0x000fe40000800000 */
[----:B------:R-:W-:Y:S02]  /*4790*/  SEL R11, R11, 0x980, P1 ;  /* 0x000009800b0b7807 */ /* 0x000fe40000800000 */
[----:B------:R-:W-:Y:S02]  /*47a0*/  LOP3.LUT R12, R7, 0x6, RZ, 0xc0, !PT ;  /* 0x00000006070c7812 */ /* 0x000fe400078ec0ff */
[----:B------:R-:W-:-:S04]  /*47b0*/  LOP3.LUT R11, R11, 0xa00, RZ, 0xc0, !PT ;  /* 0x00000a000b0b7812 */ /* 0x000fc800078ec0ff */
[CC--:B------:R-:W-:Y:S02]  /*47c0*/  IADD3 R7, R12.reuse, R11.reuse, R3 ;  /* 0x0000000b0c077210 */ /* 0x0c0fe40007ffe003 */
[----:B------:R-:W-:Y:S01]  /*47d0*/  IADD3 R11, R12, R11, R5 ;  /* 0x0000000b0c0b7210 */ /* 0x000fe20007ffe005 */
        /* <DEDUP_REMOVED lines=8> */
[----:B------:R-:W-:Y:S02]  /*4860*/  VIADD R11, R5, 0xa00 ;  /* 0x00000a00050b7836 */ /* 0x000fe40000000000 */
[C---:B------:R-:W-:Y:S02]  /*4870*/  IMAD.IADD R12, R6.reuse, 0x1, R7 ;  /* 0x00000001060c7824 */ /* 0x040fe400078e0207 */
[----:B------:R-:W-:Y:S01]  /*4880*/  IMAD.IADD R13, R6, 0x1, R11 ;  /* 0x00000001060d7824 */ /* 0x000fe200078e020b */
[----:B------:R-:W-:-:S02]  /*4890*/  WARPGROUP.DEPBAR.LE gsb0, 0x0 ;  /* 0x00008000000079c5 */ /* 0x000fc40000010000 */
[----:B------:R-:W-:-:S06]  /*48a0*/  WARPGROUP.ARRIVE ;  /* 0x00000000000079c5 */ /* 0x000fcc0000000000 */
[----:B------:R-:W-:Y:S01]  /*48b0*/  HGMMA.64x64x16.F32 R24, gdesc[UR4], R24, gsb0 ;  /* 0x00e00000041879f0 */ /* 0x000fe20008000818 */
[----:B------:R-:W-:Y:S01]  /*48c0*/  R2UR UR4, R12 ;  /* 0x000000000c0472ca */ /* 0x000fe200000e0000 */
[----:B------:R-:W-:Y:S01]  /*48d0*/  UMOV UR5, 0x40000040 ;  /* 0x4000004000057882 */ /* 0x000fe20000000000 */
[----:B------:R-:W-:Y:S01]  /*48e0*/  R2UR UR6, R13 ;  /* 0x000000000d0672ca */ /* 0x000fe200000e0000 */
[----:B------:R-:W-:Y:S01]  /*48f0*/  UMOV UR7, 0x40000040 ;  /* 0x4000004000077882 */ /* 0x000fe20000000000 */
[C---:B------:R-:W-:Y:S02]  /*4900*/  IMAD.IADD R12, R8.reuse, 0x1, R7 ;  /* 0x00000001080c7824 */ /* 0x040fe400078e0207 */
[----:B------:R-:W-:Y:S02]  /*4910*/  IMAD.IADD R13, R8, 0x1, R11 ;  /* 0x00000001080d7824 */ /* 0x000fe400078e020b */
        /* <DEDUP_REMOVED lines=16> */
[----:B------:R-:W-:Y:S02]  /*4a20*/  IMAD.MOV.U32 R7, RZ, RZ, 0x30 ;  /* 0x00000030ff077424 */ /* 0x000fe400078e00ff */
[----:B------:R-:W-:-:S03]  /*4a30*/  IMAD.MOV.U32 R11, RZ, RZ, 0xc00 ;  /* 0x00000c00ff0b7424 */ /* 0x000fc600078e00ff */
        /* <DEDUP_REMOVED lines=79> */
[----:B------:R-:W-:-:S04]  /*4f30*/  SEL R6, R15, 0x3e, P1 ;  /* 0x0000003e0f067807 */ /* 0x000fc80000800000 */
[----:B------:R-:W-:Y:S01]  /*4f40*/  LOP3.LUT R6, R6, 0x6, RZ, 0xc0, !PT ;  /* 0x0000000606067812 */ /* 0x000fe200078ec0ff */
        /* <DEDUP_REMOVED lines=8> */
[----:B------:R-:W-:-:S04]  /*4fd0*/  SEL R7, R7, 0xf80, P1 ;  /* 0x00000f8007077807 */ /* 0x000fc80000800000 */
        /* <DEDUP_REMOVED lines=12> */
[----:B------:R-:W-:Y:S03]  /*50a0*/  HGMMA.64x64x16.F32 R24, gdesc[UR4], R24, gsb0 ;  /* 0x00e00000041879f0 */ /* 0x000fe60008000818 */
[----:B------:R-:W-:Y:S02]  /*50b0*/  WARPGROUP.DEPBAR.LE gsb0, 0x0 ;  /* 0x00008000000079c5 */ /* 0x000fe40000010000 */
[----:B------:R-:W-:Y:S05]  /*50c0*/  @!P0 BRA `(.L_x_7468) ;  /* 0x0000000000048947 */ /* 0x000fea0003800000 */
[----:B------:R-:W-:Y:S01]  /*50d0*/  BPT.TRAP 0x1 ;  /* 0x000000040000795c */ /* 0x000fe20000300000 */
.L_x_7468:
[----:B------:R-:W-:Y:S01]  /*50e0*/  ISETP.NE.AND P5, PT, R220, 0x1, PT ;  /* 0x00000001dc00780c */ /* 0x000fe20003fa5270 */
[----:B------:R-:W-:Y:S01]  /*50f0*/  VIADD R6, R190, UR38 ;  /* 0x00000026be067c36 */ /* 0x000fe20008000000 */
[----:B------:R-:W0:Y:S01]  /*5100*/  LDC R11, c[0x0][0x2f0] ;  /* 0x0000bc00ff0b7b82 */ /* 0x000e220000000800 */
[----:B------:R-:W-:Y:S01]  /*5110*/  ULDC UR4, c[0x0][0xad0] ;  /* 0x0002b40000047ab9 */ /* 0x000fe20000000800 */
[----:B------:R-:W-:Y:S02]  /*5120*/  IMAD.MOV.U32 R7, RZ, RZ, -0x40 ;  /* 0xffffffc0ff077424 */ /* 0x000fe400078e00ff */
[----:B------:R-:W-:Y:S01]  /*5130*/  FMUL.FTZ R25, R25, UR4 ;  /* 0x0000000419197c20 */ /* 0x000fe20008410000 */
[----:B------:R-:W-:Y:S01]  /*5140*/  FMUL.FTZ R24, R24, UR4 ;  /* 0x0000000418187c20 */ /* 0x000fe20008410000 */
[----:B------:R-:W-:Y:S01]  /*5150*/  FMUL.FTZ R28, R28, UR4 ;  /* 0x000000041c1c7c20 */ /* 0x000fe20008410000 */
[----:B------:R-:W-:Y:S02]  /*5160*/  IMAD R7, R168, R7, 0x41 ;  /* 0x00000041a8077424 */ /* 0x000fe400078e0207 */
[----:B------:R-:W-:Y:S01]  /*5170*/  FMUL.FTZ R29, R29, UR4 ;  /* 0x000000041d1d7c20 */ /* 0x000fe20008410000 */
[----:B------:R-:W1:Y:S01]  /*5180*/  LDC R13, c[0x0][0x288] ;  /* 0x0000a200ff0d7b82 */ /* 0x000e620000000800 */
[----:B------:R-:W2:Y:S01]  /*5190*/  MUFU.TANH R12, R24 ;  /* 0x00000018000c7308 */ /* 0x000ea20000002400 */
[----:B------:R-:W-:Y:S01]  /*51a0*/  FMUL.FTZ R32, R32, UR4 ;  /* 0x0000000420207c20 */ /* 0x000fe20008410000 */
        /* <DEDUP_REMOVED lines=13> */
[----:B------:R-:W5:Y:S01]  /*5280*/  @P5 LDC R8, c[0x0][0x450] ;  /* 0x00011400ff085b82 */ /* 0x000f620000000800 */
[----:B0-----:R-:W-:Y:S01]  /*5290*/  IMAD R7, R186, R11, R7 ;  /* 0x0000000bba077224 */ /* 0x001fe200078e0207 */
        /* <DEDUP_REMOVED lines=14> */
[----:B---3--:R-:W-:-:S04]  /*5380*/  @P5 IMAD.HI.U32 R5, R6, R5, RZ ;  /* 0x0000000506055227 */ /* 0x008fc800078e00ff */
[----:B------:R-:W-:Y:S01]  /*5390*/  FMUL.FTZ R50, R50, UR4 ;  /* 0x0000000432327c20 */ /* 0x000fe20008410000 */
[----:B------:R-:W3:Y:S01]  /*53a0*/  MUFU.TANH R21, R32 ;  /* 0x0000002000157308 */ /* 0x000ee20000002400 */
[----:B------:R-:W-:Y:S01]  /*53b0*/  FMUL.FTZ R51, R51, UR4 ;  /* 0x0000000433337c20 */ /* 0x000fe20008410000 */
[----:B------:R-:W-:Y:S01]  /*53c0*/  FMUL.FTZ R54, R54, UR4 ;  /* 0x0000000436367c20 */ /* 0x000fe20008410000 */
[----:B------:R-:W-:Y:S01]  /*53d0*/  FMUL.FTZ R55, R55, UR4 ;  /* 0x0000000437377c20 */ /* 0x000fe20008410000 */
[----:B------:R-:W-:Y:S01]  /*53e0*/  ULDC UR4, c[0x0][0xa80] ;  /* 0x0002a00000047ab9 */ /* 0x000fe20000000800 */
[----:B------:R-:W-:Y:S01]  /*53f0*/  IMAD R202, R2, 0x1000, R19 ;  /* 0x0000100002ca7824 */ /* 0x000fe200078e0213 */
[----:B-----5:R-:W-:Y:S01]  /*5400*/  @P5 SHF.R.U32.HI R6, RZ, R8, R5 ;  /* 0x00000008ff065219 */ /* 0x020fe20000011605 */
[----:B------:R-:W-:Y:S01]  /*5410*/  IMAD R5, R168, -0x40, R15 ;  /* 0xffffffc0a8057824 */ /* 0x000fe200078e020f */
[--C-:B-1----:R-:W-:Y:S01]  /*5420*/  IADD3 R8, R7, -R13, -R18.reuse ;  /* 0x8000000d07087210 */ /* 0x102fe20007ffe812 */
[----:B------:R-:W1:Y:S01]  /*5430*/  MUFU.TANH R24, R33 ;  /* 0x0000002100187308 */ /* 0x000e620000002400 */
[----:B------:R-:W-:Y:S01]  /*5440*/  R2UR UR6, R202 ;  /* 0x00000000ca0672ca */ /* 0x000fe200000e0000 */
[----:B------:R-:W5:Y:S01]  /*5450*/  SHFL.IDX PT, R10, R6, RZ, 0x1c1f ;  /* 0x001c1fff060a7589 */ /* 0x000f6200000e0000 */
[----:B------:R-:W-:Y:S01]  /*5460*/  IMAD R5, R186, R11, R5 ;  /* 0x0000000bba057224 */ /* 0x000fe200078e0205 */
[----:B------:R-:W-:Y:S01]  /*5470*/  UMOV UR7, 0x40000040 ;  /* 0x4000004000077882 */ /* 0x000fe20000000000 */
[----:B------:R-:W-:Y:S01]  /*5480*/  VIADD R206, R202, 0x80 ;  /* 0x00000080cace7836 */ /* 0x000fe20000000000 */
[----:B------:R-:W1:Y:S01]  /*5490*/  SHFL.IDX PT, R6, R6, 0x1, 0x1c1f ;  /* 0x003c1f0006067f89 */ /* 0x000e6200000e0000 */
[----:B------:R-:W-:Y:S01]  /*54a0*/  IMAD.IADD R5, R5, 0x1, -R18 ;  /* 0x0000000105057824 */ /* 0x000fe200078e0a12 */
[----:B------:R-:W1:Y:S08]  /*54b0*/  MUFU.TANH R36, R36 ;  /* 0x0000002400247308 */ /* 0x000e700000002400 */
[----:B------:R-:W1:Y:S08]  /*54c0*/  MUFU.TANH R37, R37 ;  /* 0x0000002500257308 */ /* 0x000e700000002400 */
[----:B------:R-:W-:Y:S01]  /*54d0*/  MUFU.TANH R57, R27 ;  /* 0x0000001b00397308 */ /* 0x000fe20000002400 */
[----:B-----5:R-:W-:-:S04]  /*54e0*/  VIADDMNMX R10, R10, R8, R5, PT ;  /* 0x000000080a0a7246 */ /* 0x020fc80003800105 */
[C---:B------:R-:W-:Y:S02]  /*54f0*/  ISETP.GT.AND P1, PT, R10.reuse, RZ, PT ;  /* 0x000000ff0a00720c */ /* 0x040fe40003f24270 */
[C---:B------:R-:W-:Y:S01]  /*5500*/  ISETP.GT.AND P2, PT, R10.reuse, 0x1, PT ;  /* 0x000000010a00780c */ /* 0x040fe20003f44270 */
[----:B------:R5:W-:Y:S01]  /*5510*/  MUFU.TANH R56, R26 ;  /* 0x0000001a00387308 */ /* 0x000be20000002400 */
[----:B------:R-:W-:Y:S02]  /*5520*/  ISETP.GT.AND P3, PT, R10, 0x8, PT ;  /* 0x000000080a00780c */ /* 0x000fe40003f64270 */
[----:B--2---:R-:W-:Y:S02]  /*5530*/  FSEL R12, R12, -INF , P1 ;  /* 0xff8000000c0c7808 */ /* 0x004fe40000800000 */
[----:B----4-:R-:W-:Y:S02]  /*5540*/  FSEL R15, R25, -INF , P2 ;  /* 0xff800000190f7808 */ /* 0x010fe40001000000 */
[----:B------:R-:W-:Y:S01]  /*5550*/  ISETP.GT.AND P1, PT, R10, 0x9, PT ;  /* 0x000000090a00780c */ /* 0x000fe20003f24270 */
[----:B------:R-:W2:Y:S01]  /*5560*/  MUFU.TANH R27, R40 ;  /* 0x00000028001b7308 */ /* 0x000ea20000002400 */
[----:B0-----:R-:W-:-:S02]  /*5570*/  FSEL R14, R14, -INF , P3 ;  /* 0xff8000000e0e7808 */ /* 0x001fc40001800000 */
[----:B------:R-:W-:Y:S02]  /*5580*/  FMNMX.FTZ R7, R12, R15, !PT ;  /* 0x0000000f0c077209 */ /* 0x000fe40007810000 */
[----:B------:R-:W-:Y:S02]  /*5590*/  ISETP.GT.AND P2, PT, R10, 0x10, PT ;  /* 0x000000100a00780c */ /* 0x000fe40003f44270 */
[----:B------:R-:W-:Y:S01]  /*55a0*/  FSEL R20, R20, -INF , P1 ;  /* 0xff80000014147808 */ /* 0x000fe20000800000 */
[----:B------:R-:W0:Y:S01]  /*55b0*/  MUFU.TANH R41, R41 ;  /* 0x0000002900297308 */ /* 0x000e220000002400 */
[----:B------:R-:W-:Y:S02]  /*55c0*/  FMNMX.FTZ R7, R14, R7, !PT ;  /* 0x000000070e077209 */ /* 0x000fe40007810000 */
[----:B------:R-:W-:Y:S02]  /*55d0*/  ISETP.GT.AND P1, PT, R10, 0x11, PT ;  /* 0x000000110a00780c */ /* 0x000fe40003f24270 */
[----:B---3--:R-:W-:-:S02]  /*55e0*/  FSEL R21, R21, -INF , P2 ;  /* 0xff80000015157808 */ /* 0x008fc40001000000 */
[----:B-----5:R-:W-:Y:S01]  /*55f0*/  FMNMX.FTZ R26, R20, R7, !PT ;  /* 0x00000007141a7209 */ /* 0x020fe20007810000 */
[----:B------:R-:W3:Y:S01]  /*5600*/  MUFU.TANH R29, R44 ;  /* 0x0000002c001d7308 */ /* 0x000ee20000002400 */
[----:B------:R-:W-:Y:S02]  /*5610*/  ISETP.GT.AND P2, PT, R10, 0x18, PT ;  /* 0x000000180a00780c */ /* 0x000fe40003f44270 */
[----:B-1----:R-:W-:Y:S02]  /*5620*/  FSEL R24, R24, -INF , P1 ;  /* 0xff80000018187808 */ /* 0x002fe40000800000 */
[----:B------:R-:W-:Y:S02]  /*5630*/  FMNMX.FTZ R7, R21, R26, !PT ;  /* 0x0000001a15077209 */ /* 0x000fe40007810000 */
[----:B------:R-:W-:Y:S01]  /*5640*/  ISETP.GT.AND P1, PT, R10, 0x19, PT ;  /* 0x000000190a00780c */ /* 0x000fe20003f24270 */
[----:B------:R-:W1:Y:S01]  /*5650*/  MUFU.TANH R45, R45 ;  /* 0x0000002d002d7308 */ /* 0x000e620000002400 */
[----:B------:R-:W-:-:S02]  /*5660*/  FSEL R25, R36, -INF , P2 ;  /* 0xff80000024197808 */ /* 0x000fc40001000000 */
[----:B------:R-:W-:Y:S02]  /*5670*/  FMNMX.FTZ R28, R24, R7, !PT ;  /* 0x00000007181c7209 */ /* 0x000fe40007810000 */
[C---:B------:R-:W-:Y:S02]  /*5680*/  ISETP.GT.AND P2, PT, R10.reuse, 0x20, PT ;  /* 0x000000200a00780c */ /* 0x040fe40003f44270 */
[----:B------:R-:W-:Y:S01]  /*5690*/  FSEL R26, R37, -INF , P1 ;  /* 0xff800000251a7808 */ /* 0x000fe20000800000 */
[----:B------:R4:W-:Y:S01]  /*56a0*/  MUFU.TANH R58, R30 ;  /* 0x0000001e003a7308 */ /* 0x0009e20000002400 */
[----:B------:R-:W-:Y:S02]  /*56b0*/  FMNMX.FTZ R7, R25, R28, !PT ;  /* 0x0000001c19077209 */ /* 0x000fe40007810000 */
[----:B------:R-:W-:Y:S02]  /*56c0*/  ISETP.GT.AND P1, PT, R10, 0x21, PT ;  /* 0x000000210a00780c */ /* 0x000fe40003f24270 */
[----:B--2---:R-:W-:-:S02]  /*56d0*/  FSEL R27, R27, -INF , P2 ;  /* 0xff8000001b1b7808 */ /* 0x004fc40001000000 */
[----:B------:R-:W-:Y:S01]  /*56e0*/  ISETP.GT.AND P2, PT, R10, 0x28, PT ;  /* 0x000000280a00780c */ /* 0x000fe20003f44270 */
[----:B------:R-:W2:Y:S01]  /*56f0*/  MUFU.TANH R48, R48 ;  /* 0x0000003000307308 */ /* 0x000ea20000002400 */
[----:B----4-:R-:W-:Y:S02]  /*5700*/  FMNMX.FTZ R30, R26, R7, !PT ;  /* 0x000000071a1e7209 */ /* 0x010fe40007810000 */
[----:B0-----:R-:W-:Y:S02]  /*5710*/  FSEL R28, R41, -INF , P1 ;  /* 0xff800000291c7808 */ /* 0x001fe40000800000 */
[----:B------:R-:W-:Y:S02]  /*5720*/  FMNMX.FTZ R7, R27, R30, !PT ;  /* 0x0000001e1b077209 */ /* 0x000fe40007810000 */
[----:B------:R-:W-:Y:S01]  /*5730*/  ISETP.GT.AND P1, PT, R10, 0x29, PT ;  /* 0x000000290a00780c */ /* 0x000fe20003f24270 */
[----:B------:R-:W0:Y:S01]  /*5740*/  MUFU.TANH R33, R49 ;  /* 0x0000003100217308 */ /* 0x000e220000002400 */
[----:B---3--:R-:W-:-:S02]  /*5750*/  FSEL R29, R29, -INF , P2 ;  /* 0xff8000001d1d7808 */ /* 0x008fc40001000000 */
[----:B------:R-:W-:Y:S02]  /*5760*/  FMNMX.FTZ R32, R28, R7, !PT ;  /* 0x000000071c207209 */ /* 0x000fe40007810000 */
[C---:B------:R-:W-:Y:S02]  /*5770*/  ISETP.GT.AND P2, PT, R10.reuse, 0x30, PT ;  /* 0x000000300a00780c */ /* 0x040fe40003f44270 */
[----:B-1----:R-:W-:Y:S01]  /*5780*/  FSEL R30, R45, -INF , P1 ;  /* 0xff8000002d1e7808 */ /* 0x002fe20000800000 */
[----:B------:R-:W1:Y:S01]  /*5790*/  MUFU.TANH R36, R52 ;  /* 0x0000003400247308 */ /* 0x000e620000002400 */
[----:B------:R-:W-:Y:S02]  /*57a0*/  FMNMX.FTZ R7, R29, R32, !PT ;  /* 0x000000201d077209 */ /* 0x000fe40007810000 */
[----:B------:R-:W-:Y:S02]  /*57b0*/  ISETP.GT.AND P1, PT, R10, 0x31, PT ;  /* 0x000000310a00780c */ /* 0x000fe40003f24270 */
[----:B--2---:R-:W-:-:S02]  /*57c0*/  FSEL R32, R48, -INF , P2 ;  /* 0xff80000030207808 */ /* 0x004fc40001000000 */
[----:B------:R-:W-:Y:S01]  /*57d0*/  FMNMX.FTZ R7, R30, R7, !PT ;  /* 0x000000071e077209 */ /* 0x000fe20007810000 */
[----:B------:R-:W2:Y:S01]  /*57e0*/  MUFU.TANH R37, R53 ;  /* 0x0000003500257308 */ /* 0x000ea20000002400 */
[----:B------:R-:W-:Y:S02]  /*57f0*/  ISETP.GT.AND P2, PT, R10, 0x38, PT ;  /* 0x000000380a00780c */ /* 0x000fe40003f44270 */
[----:B0-----:R-:W-:Y:S02]  /*5800*/  FSEL R33, R33, -INF , P1 ;  /* 0xff80000021217808 */ /* 0x001fe40000800000 */
[----:B------:R-:W-:Y:S02]  /*5810*/  FMNMX.FTZ R40, R32, R7, !PT ;  /* 0x0000000720287209 */ /* 0x000fe40007810000 */
[----:B------:R-:W-:Y:S01]  /*5820*/  ISETP.GT.AND P1, PT, R10, 0x39, PT ;  /* 0x000000390a00780c */ /* 0x000fe20003f24270 */
[----:B------:R0:W3:Y:S01]  /*5830*/  MUFU.TANH R41, R31 ;  /* 0x0000001f00297308 */ /* 0x0000e20000002400 */
[----:B-1----:R-:W-:-:S02]  /*5840*/  FSEL R36, R36, -INF , P2 ;  /* 0xff80000024247808 */ /* 0x002fc40001000000 */
[----:B------:R-:W-:Y:S02]  /*5850*/  FMNMX.FTZ R7, R33, R40, !PT ;  /* 0x0000002821077209 */ /* 0x000fe40007810000 */
[----:B------:R-:W-:Y:S02]  /*5860*/  VIADDMNMX R6, R6, R8, R5, PT ;  /* 0x0000000806067246 */ /* 0x000fe40003800105 */
[----:B------:R-:W-:Y:S01]  /*5870*/  FMNMX.FTZ R10, R36, R7, !PT ;  /* 0x00000007240a7209 */ /* 0x000fe20007810000 */
[----:B------:R1:W4:Y:S01]  /*5880*/  MUFU.TANH R40, R34 ;  /* 0x0000002200287308 */ /* 0x0003220000002400 */
[----:B--2---:R-:W-:Y:S02]  /*5890*/  FSEL R37, R37, -INF , P1 ;  /* 0xff80000025257808 */ /* 0x004fe40000800000 */
[----:B------:R-:W-:Y:S02]  /*58a0*/  ISETP.GT.AND P1, PT, R6, RZ, PT ;  /* 0x000000ff0600720c */ /* 0x000fe40003f24270 */
[----:B------:R-:W-:-:S02]  /*58b0*/  FMNMX.FTZ R10, R37, R10, !PT ;  /* 0x0000000a250a7209 */ /* 0x000fc40007810000 */
[C---:B------:R-:W-:Y:S01]  /*58c0*/  ISETP.GT.AND P2, PT, R6.reuse, 0x1, PT ;  /* 0x000000010600780c */ /* 0x040fe20003f44270 */
[----:B------:R2:W5:Y:S01]  /*58d0*/  MUFU.TANH R44, R35 ;  /* 0x00000023002c7308 */ /* 0x0005620000002400 */
[----:B------:R-:W-:Y:S01]  /*58e0*/  ISETP.GT.AND P3, PT, R6, 0x8, PT ;  /* 0x000000080600780c */ /* 0x000fe20003f64270 */
[----:B------:R-:W5:Y:S01]  /*58f0*/  SHFL.BFLY PT, R7, R10, 0x2, 0x1f ;  /* 0x0c401f000a077f89 */ /* 0x000f6200000e0000 */
[----:B0-----:R-:W-:Y:S02]  /*5900*/  FSEL R31, R56, -INF , P1 ;  /* 0xff800000381f7808 */ /* 0x001fe40000800000 */
[----:B-1----:R-:W-:Y:S02]  /*5910*/  FSEL R34, R57, -INF , P2 ;  /* 0xff80000039227808 */ /* 0x002fe40001000000 */
[----:B------:R-:W-:Y:S01]  /*5920*/  ISETP.GT.AND P1, PT, R6, 0x9, PT ;  /* 0x000000090600780c */ /* 0x000fe20003f24270 */
[----:B------:R3:W0:Y:S01]  /*5930*/  MUFU.TANH R45, R38 ;  /* 0x00000026002d7308 */ /* 0x0006220000002400 */
[----:B--2---:R-:W-:-:S02]  /*5940*/  FSEL R35, R58, -INF , P3 ;  /* 0xff8000003a237808 */ /* 0x004fc40001800000 */
[----:B------:R-:W-:Y:S02]  /*5950*/  FMNMX.FTZ R8, R31, R34, !PT ;  /* 0x000000221f087209 */ /* 0x000fe40007810000 */
[C---:B------:R-:W-:Y:S02]  /*5960*/  ISETP.GT.AND P2, PT, R6.reuse, 0x10, PT ;  /* 0x000000100600780c */ /* 0x040fe40003f44270 */
[----:B------:R-:W-:Y:S01]  /*5970*/  FMNMX.FTZ R5, R35, R8, !PT ;  /* 0x0000000823057209 */ /* 0x000fe20007810000 */
[----:B------:R4:W1:Y:S01]  /*5980*/  MUFU.TANH R48, R39 ;  /* 0x0000002700307308 */ /* 0x0008620000002400 */
[----:B---3--:R-:W-:Y:S02]  /*5990*/  FSEL R38, R41, -INF , P1 ;  /* 0xff80000029267808 */ /* 0x008fe40000800000 */
[----:B------:R-:W-:Y:S02]  /*59a0*/  ISETP.GT.AND P1, PT, R6, 0x11, PT ;  /* 0x000000110600780c */ /* 0x000fe40003f24270 */
[----:B------:R-:W-:-:S02]  /*59b0*/  FMNMX.FTZ R8, R38, R5, !PT ;  /* 0x0000000526087209 */ /* 0x000fc40007810000 */
[----:B------:R-:W-:Y:S01]  /*59c0*/  ISETP.GT.AND P3, PT, R6, 0x29, PT ;  /* 0x000000290600780c */ /* 0x000fe20003f64270 */
[----:B------:R1:W2:Y:S01]  /*59d0*/  MUFU.TANH R49, R42 ;  /* 0x0000002a00317308 */ /* 0x0002a20000002400 */
[----:B----4-:R-:W-:Y:S02]  /*59e0*/  FSEL R39, R40, -INF , P2 ;  /* 0xff80000028277808 */ /* 0x010fe40001000000 */
[----:B-----5:R-:W-:Y:S02]  /*59f0*/  FMNMX.FTZ R7, R10, R7, !PT ;  /* 0x000000070a077209 */ /* 0x020fe40007810000 */
[----:B------:R-:W-:Y:S02]  /*5a00*/  ISETP.GT.AND P2, PT, R6, 0x18, PT ;  /* 0x000000180600780c */ /* 0x000fe40003f44270 */
[----:B------:R-:W-:Y:S01]  /*5a10*/  FSEL R40, R44, -INF , P1 ;  /* 0xff8000002c287808 */ /* 0x000fe20000800000 */
[----:B------:R2:W3:Y:S01]  /*5a20*/  MUFU.TANH R52, R43 ;  /* 0x0000002b00347308 */ /* 0x0004e20000002400 */
[----:B------:R-:W4:Y:S01]  /*5a30*/  SHFL.BFLY PT, R10, R7, 0x1, 0x1f ;  /* 0x0c201f00070a7f89 */ /* 0x000f2200000e0000 */
[----:B------:R-:W-:-:S02]  /*5a40*/  FMNMX.FTZ R5, R39, R8, !PT ;  /* 0x0000000827057209 */ /* 0x000fc40007810000 */
[----:B------:R-:W-:Y:S02]  /*5a50*/  ISETP.GT.AND P1, PT, R6, 0x19, PT ;  /* 0x000000190600780c */ /* 0x000fe40003f24270 */
[----:B0-----:R-:W-:Y:S02]  /*5a60*/  FSEL R41, R45, -INF , P2 ;  /* 0xff8000002d297808 */ /* 0x001fe40001000000 */
[----:B------:R-:W0:Y:S01]  /*5a70*/  MUFU.TANH R46, R46 ;  /* 0x0000002e002e7308 */ /* 0x000e220000002400 */
[----:B------:R-:W-:Y:S02]  /*5a80*/  FMNMX.FTZ R8, R40, R5, !PT ;  /* 0x0000000528087209 */ /* 0x000fe40007810000 */
[----:B------:R-:W-:Y:S02]  /*5a90*/  ISETP.GT.AND P2, PT, R6, 0x20, PT ;  /* 0x000000200600780c */ /* 0x000fe40003f44270 */
[----:B-1----:R-:W-:Y:S02]  /*5aa0*/  FSEL R42, R48, -INF , P1 ;  /* 0xff800000302a7808 */ /* 0x002fe40000800000 */
[----:B------:R-:W-:Y:S01]  /*5ab0*/  FMNMX.FTZ R5, R41, R8, !PT ;  /* 0x0000000829057209 */ /* 0x000fe20007810000 */
[----:B------:R-:W1:Y:S01]  /*5ac0*/  MUFU.TANH R47, R47 ;  /* 0x0000002f002f7308 */ /* 0x000e620000002400 */
[----:B------:R-:W-:-:S02]  /*5ad0*/  ISETP.GT.AND P1, PT, R6, 0x21, PT ;  /* 0x000000210600780c */ /* 0x000fc40003f24270 */
[----:B--2---:R-:W-:Y:S02]  /*5ae0*/  FSEL R43, R49, -INF , P2 ;  /* 0xff800000312b7808 */ /* 0x004fe40001000000 */
[----:B------:R-:W-:Y:S02]  /*5af0*/  FMNMX.FTZ R8, R42, R5, !PT ;  /* 0x000000052a087209 */ /* 0x000fe40007810000 */
[----:B------:R-:W-:Y:S01]  /*5b00*/  ISETP.GT.AND P2, PT, R6, 0x28, PT ;  /* 0x000000280600780c */ /* 0x000fe20003f44270 */
[----:B------:R-:W2:Y:S01]  /*5b10*/  MUFU.TANH R50, R50 ;  /* 0x0000003200327308 */ /* 0x000ea20000002400 */
[----:B---3--:R-:W-:Y:S02]  /*5b20*/  FSEL R44, R52, -INF , P1 ;  /* 0xff800000342c7808 */ /* 0x008fe40000800000 */
[----:B------:R-:W-:Y:S02]  /*5b30*/  FMNMX.FTZ R5, R43, R8, !PT ;  /* 0x000000082b057209 */ /* 0x000fe40007810000 */
[----:B0-----:R-:W-:-:S02]  /*5b40*/  FSEL R45, R46, -INF , P2 ;  /* 0xff8000002e2d7808 */ /* 0x001fc40001000000 */
[----:B------:R-:W-:Y:S01]  /*5b50*/  FMNMX.FTZ R8, R44, R5, !PT ;  /* 0x000000052c087209 */ /* 0x000fe20007810000 */
[----:B------:R-:W0:Y:S01]  /*5b60*/  MUFU.TANH R51, R51 ;  /* 0x0000003300337308 */ /* 0x000e220000002400 */
[----:B----4-:R-:W-:Y:S02]  /*5b70*/  FMNMX.FTZ R7, R7, R10, !PT ;  /* 0x0000000a07077209 */ /* 0x010fe40007810000 */
[C---:B------:R-:W-:Y:S02]  /*5b80*/  ISETP.GT.AND P1, PT, R6.reuse, 0x30, PT ;  /* 0x000000300600780c */ /* 0x040fe40003f24270 */
[----:B-1----:R-:W-:Y:S01]  /*5b90*/  FSEL R46, R47, -INF , P3 ;  /* 0xff8000002f2e7808 */ /* 0x002fe20001800000 */
[----:B------:R-:W-:Y:S01]  /*5ba0*/  FMUL.FTZ R10, R7, UR4 ;  /* 0x00000004070a7c20 */ /* 0x000fe20008410000 */
[----:B------:R-:W-:Y:S01]  /*5bb0*/  FMNMX.FTZ R5, R45, R8, !PT ;  /* 0x000000082d057209 */ /* 0x000fe20007810000 */
[----:B------:R-:W1:Y:S01]  /*5bc0*/  MUFU.TANH R54, R54 ;  /* 0x0000003600367308 */ /* 0x000e620000002400 */
[----:B------:R-:W-:-:S02]  /*5bd0*/  ISETP.GT.AND P2, PT, R6, 0x31, PT ;  /* 0x000000310600780c */ /* 0x000fc40003f44270 */
[----:B--2---:R-:W-:Y:S02]  /*5be0*/  FSEL R47, R50, -INF , P1 ;  /* 0xff800000322f7808 */ /* 0x004fe40000800000 */
[----:B------:R-:W-:Y:S02]  /*5bf0*/  FMNMX.FTZ R8, R46, R5, !PT ;  /* 0x000000052e087209 */ /* 0x000fe40007810000 */
[----:B------:R-:W-:Y:S01]  /*5c00*/  FSETP.NEU.FTZ.AND P4, PT, R7, -INF , PT ;  /* 0xff8000000700780b */ /* 0x000fe20003f9d000 */
[----:B------:R-:W2:Y:S01]  /*5c10*/  MUFU.TANH R55, R55 ;  /* 0x0000003700377308 */ /* 0x000ea20000002400 */
[----:B0-----:R-:W-:Y:S02]  /*5c20*/  FSEL R48, R51, -INF , P2 ;  /* 0xff80000033307808 */ /* 0x001fe40001000000 */
[----:B------:R-:W-:Y:S02]  /*5c30*/  ISETP.GT.AND P1, PT, R6, 0x38, PT ;  /* 0x000000380600780c */ /* 0x000fe40003f24270 */
[----:B------:R-:W-:-:S02]  /*5c40*/  FMNMX.FTZ R51, R47, R8, !PT ;  /* 0x000000082f337209 */ /* 0x000fc40007810000 */
[----:B------:R-:W-:Y:S02]  /*5c50*/  FSEL R53, R10, RZ, P4 ;  /* 0x000000ff0a357208 */ /* 0x000fe40002000000 */
[----:B------:R-:W-:Y:S02]  /*5c60*/  ISETP.GT.AND P2, PT, R6, 0x39, PT ;  /* 0x000000390600780c */ /* 0x000fe40003f44270 */
[----:B-1----:R-:W-:Y:S01]  /*5c70*/  FSEL R49, R54, -INF , P1 ;  /* 0xff80000036317808 */ /* 0x002fe20000800000 */
[--C-:B------:R-:W-:Y:S01]  /*5c80*/  FFMA.FTZ R6, R15, UR4, -R53.reuse ;  /* 0x000000040f067c23 */ /* 0x100fe20008010835 */
[----:B------:R-:W-:Y:S01]  /*5c90*/  FMNMX.FTZ R8, R48, R51, !PT ;  /* 0x0000003330087209 */ /* 0x000fe20007810000 */
[--C-:B------:R-:W-:Y:S01]  /*5ca0*/  FFMA.FTZ R12, R12, UR4, -R53.reuse ;  /* 0x000000040c0c7c23 */ /* 0x100fe20008010835 */
[--C-:B------:R-:W-:Y:S01]  /*5cb0*/  FFMA.FTZ R10, R14, UR4, -R53.reuse ;  /* 0x000000040e0a7c23 */ /* 0x100fe20008010835 */
[--C-:B------:R-:W-:Y:S01]  /*5cc0*/  FFMA.FTZ R14, R25, UR4, -R53.reuse ;  /* 0x00000004190e7c23 */ /* 0x100fe20008010835 */
[----:B--2---:R-:W-:Y:S01]  /*5cd0*/  FSEL R50, R55, -INF , P2 ;  /* 0xff80000037327808 */ /* 0x004fe20001000000 */
[----:B------:R0:W-:Y:S01]  /*5ce0*/  MUFU.EX2 R5, R12 ;  /* 0x0000000c00057308 */ /* 0x0001e20000000800 */
        /* <DEDUP_REMOVED lines=8> */
[--C-:B0-----:R-:W-:Y:S01]  /*5d70*/  FFMA.FTZ R12, R21, UR4, -R53.reuse ;  /* 0x00000004150c7c23 */ /* 0x101fe20008010835 */
[----:B------:R-:W0:Y:S01]  /*5d80*/  SHFL.BFLY PT, R51, R8, 0x2, 0x1f ;  /* 0x0c401f0008337f89 */ /* 0x000e2200000e0000 */
[--C-:B------:R-:W-:Y:S01]  /*5d90*/  FFMA.FTZ R21, R24, UR4, -R53.reuse ;  /* 0x0000000418157c23 */ /* 0x100fe20008010835 */
[--C-:B------:R-:W-:Y:S01]  /*5da0*/  FFMA.FTZ R172, R32, UR4, -R53.reuse ;  /* 0x0000000420ac7c23 */ /* 0x100fe20008010835 */
[--C-:B------:R-:W-:Y:S01]  /*5db0*/  FFMA.FTZ R175, R33, UR4, -R53.reuse ;  /* 0x0000000421af7c23 */ /* 0x100fe20008010835 */
[--C-:B------:R-:W-:Y:S01]  /*5dc0*/  FFMA.FTZ R174, R36, UR4, -R53.reuse ;  /* 0x0000000424ae7c23 */ /* 0x100fe20008010835 */
[----:B------:R-:W-:Y:S01]  /*5dd0*/  FFMA.FTZ R177, R37, UR4, -R53 ;  /* 0x0000000425b17c23 */ /* 0x000fe20008010835 */
[----:B------:R-:W1:Y:S08]  /*5de0*/  MUFU.EX2 R6, R6 ;  /* 0x0000000600067308 */ /* 0x000e700000000800 */
[----:B------:R-:W-:Y:S08]  /*5df0*/  MUFU.EX2 R10, R10 ;  /* 0x0000000a000a7308 */ /* 0x000ff00000000800 */
[----:B------:R-:W2:Y:S01]  /*5e00*/  MUFU.EX2 R15, R15 ;  /* 0x0000000f000f7308 */ /* 0x000ea20000000800 */
[----:B-1----:R-:W-:Y:S01]  /*5e10*/  F2FP.F16.F32.PACK_AB R152, R6, R5 ;  /* 0x000000050698723e */ /* 0x002fe200000000ff */
[----:B------:R-:W-:Y:S01]  /*5e20*/  FADD.FTZ R5, R5, R6 ;  /* 0x0000000605057221 */ /* 0x000fe20000010000 */
[----:B0-----:R-:W-:-:S05]  /*5e30*/  FMNMX.FTZ R51, R8, R51, !PT ;  /* 0x0000003308337209 */ /* 0x001fca0007810000 */
[----:B------:R-:W0:Y:S01]  /*5e40*/  SHFL.BFLY PT, R8, R51, 0x1, 0x1f ;  /* 0x0c201f0033087f89 */ /* 0x000e2200000e0000 */
[----:B------:R-:W-:Y:S08]  /*5e50*/  MUFU.EX2 R12, R12 ;  /* 0x0000000c000c7308 */ /* 0x000ff00000000800 */
[----:B------:R-:W1:Y:S01]  /*5e60*/  MUFU.EX2 R21, R21 ;  /* 0x0000001500157308 */ /* 0x000e620000000800 */
[----:B--2---:R-:W-:Y:S01]  /*5e70*/  F2FP.F16.F32.PACK_AB R154, R15, R10 ;  /* 0x0000000a0f9a723e */ /* 0x004fe200000000ff */
[----:B------:R-:W-:-:S04]  /*5e80*/  FADD.FTZ R10, R10, R5 ;  /* 0x000000050a0a7221 */ /* 0x000fc80000010000 */
[----:B------:R-:W-:Y:S02]  /*5e90*/  FADD.FTZ R15, R15, R10 ;  /* 0x0000000a0f0f7221 */ /* 0x000fe40000010000 */
[----:B------:R-:W-:Y:S01]  /*5ea0*/  MUFU.EX2 R14, R14 ;  /* 0x0000000e000e7308 */ /* 0x000fe20000000800 */
[----:B0-----:R-:W-:-:S07]  /*5eb0*/  FMNMX.FTZ R8, R51, R8, !PT ;  /* 0x0000000833087209 */ /* 0x001fce0007810000 */
[----:B------:R-:W0:Y:S01]  /*5ec0*/  MUFU.EX2 R169, R169 ;  /* 0x000000a900a97308 */ /* 0x000e220000000800 */
[C---:B-1----:R-:W-:Y:S01]  /*5ed0*/  F2FP.F16.F32.PACK_AB R156, R21.reuse, R12 ;  /* 0x0000000c159c723e */ /* 0x042fe200000000ff */
[----:B------:R-:W-:Y:S01]  /*5ee0*/  FADD.FTZ R12, R12, R15 ;  /* 0x0000000f0c0c7221 */ /* 0x000fe20000010000 */
[C---:B------:R-:W-:Y:S01]  /*5ef0*/  FSETP.NEU.FTZ.AND P1, PT, R8.reuse, -INF , PT ;  /* 0xff8000000800780b */ /* 0x040fe20003f3d000 */
[----:B------:R-:W-:Y:S02]  /*5f00*/  FMUL.FTZ R24, R8, UR4 ;  /* 0x0000000408187c20 */ /* 0x000fe40008410000 */
[----:B------:R-:W-:Y:S02]  /*5f10*/  FADD.FTZ R21, R21, R12 ;  /* 0x0000000c15157221 */ /* 0x000fe40000010000 */
[----:B------:R-:W-:Y:S01]  /*5f20*/  MUFU.EX2 R20, R20 ;  /* 0x0000001400147308 */ /* 0x000fe20000000800 */
[----:B------:R-:W-:Y:S01]  /*5f30*/  FSEL R25, R24, RZ, P1 ;  /* 0x000000ff18197208 */ /* 0x000fe20000800000 */
[----:B------:R-:W-:-:S04]  /*5f40*/  VIADD R24, R9, 0x38840 ;  /* 0x0003884009187836 */ /* 0x000fc80000000000 */
[--C-:B------:R-:W-:Y:S01]  /*5f50*/  FFMA.FTZ R176, R31, UR4, -R25.reuse ;  /* 0x000000041fb07c23 */ /* 0x100fe20008010819 */
[----:B------:R-:W-:Y:S01]  /*5f60*/  PRMT R24, R219, 0x654, R24 ;  /* 0x00000654db187816 */ /* 0x000fe20000000018 */
        /* <DEDUP_REMOVED lines=15> */
[----:B------:R1:W-:Y:S01]  /*6060*/  SYNCS.ARRIVE.TRANS64.RED.A1T0 RZ, [R24+URZ], RZ ;  /* 0x000000ff18ff79a7 */ /* 0x0003e2000810043f */
[----:B------:R-:W-:Y:S01]  /*6070*/  MUFU.EX2 R176, R176 ;  /* 0x000000b000b07308 */ /* 0x000fe20000000800 */
[----:B0-----:R-:W-:Y:S01]  /*6080*/  F2FP.F16.F32.PACK_AB R158, R169, R14 ;  /* 0x0000000ea99e723e */ /* 0x001fe200000000ff */
[----:B------:R-:W-:-:S04]  /*6090*/  FADD.FTZ R14, R14, R21 ;  /* 0x000000150e0e7221 */ /* 0x000fc80000010000 */
[----:B------:R-:W-:Y:S02]  /*60a0*/  FADD.FTZ R169, R169, R14 ;  /* 0x0000000ea9a97221 */ /* 0x000fe40000010000 */
[----:B------:R-:W0:Y:S08]  /*60b0*/  MUFU.EX2 R179, R179 ;  /* 0x000000b300b37308 */ /* 0x000e300000000800 */
[----:B------:R-:W-:Y:S08]  /*60c0*/  MUFU.EX2 R178, R178 ;  /* 0x000000b200b27308 */ /* 0x000ff00000000800 */
[----:B------:R-:W2:Y:S01]  /*60d0*/  MUFU.EX2 R181, R181 ;  /* 0x000000b500b57308 */ /* 0x000ea20000000800 */
[----:B0-----:R-:W-:Y:S01]  /*60e0*/  F2FP.F16.F32.PACK_AB R153, R179, R176 ;  /* 0x000000b0b399723e */ /* 0x001fe200000000ff */
[----:B------:R-:W-:-:S06]  /*60f0*/  FADD.FTZ R179, R176, R179 ;  /* 0x000000b3b0b37221 */ /* 0x000fcc0000010000 */
[----:B------:R-:W-:Y:S08]  /*6100*/  MUFU.EX2 R180, R180 ;  /* 0x000000b400b47308 */ /* 0x000ff00000000800 */
[----:B------:R-:W0:Y:S01]  /*6110*/  MUFU.EX2 R183, R183 ;  /* 0x000000b700b77308 */ /* 0x000e220000000800 */
[----:B--2---:R-:W-:Y:S01]  /*6120*/  F2FP.F16.F32.PACK_AB R155, R181, R178 ;  /* 0x000000b2b59b723e */ /* 0x004fe200000000ff */
[----:B------:R-:W-:Y:S01]  /*6130*/  BAR.SYNC.DEFER_BLOCKING 0xf, 0x100 ;  /* 0x03c4000000007b1d */ /* 0x000fe20000010000 */
[----:B------:R-:W-:-:S04]  /*6140*/  FADD.FTZ R178, R178, R179 ;  /* 0x000000b3b2b27221 */ /* 0x000fc80000010000 */
[----:B------:R-:W-:Y:S01]  /*6150*/  FADD.FTZ R181, R181, R178 ;  /* 0x000000b2b5b57221 */ /* 0x000fe20000010000 */
[----:B------:R-:W-:Y:S08]  /*6160*/  MUFU.EX2 R182, R182 ;  /* 0x000000b600b67308 */ /* 0x000ff00000000800 */
[----:B------:R-:W2:Y:S01]  /*6170*/  MUFU.EX2 R197, R197 ;  /* 0x000000c500c57308 */ /* 0x000ea20000000800 */
[----:B0-----:R-:W-:Y:S01]  /*6180*/  F2FP.F16.F32.PACK_AB R157, R183, R180 ;  /* 0x000000b4b79d723e */ /* 0x001fe200000000ff */
[----:B------:R-:W-:-:S04]  /*6190*/  FADD.FTZ R180, R180, R181 ;  /* 0x000000b5b4b47221 */ /* 0x000fc80000010000 */
[----:B------:R-:W-:Y:S02]  /*61a0*/  FADD.FTZ R183, R183, R180 ;  /* 0x000000b4b7b77221 */ /* 0x000fe40000010000 */
[----:B------:R-:W0:Y:S01]  /*61b0*/  MUFU.EX2 R171, R171 ;  /* 0x000000ab00ab7308 */ /* 0x000e220000000800 */
[----:B------:R3:W-:Y:S07]  /*61c0*/  STSM.16.M88.4 [R185+0x36400], R152 ;  /* 0x03640098b9007844 */ /* 0x0007ee0000000200 */
[----:B------:R-:W-:Y:S01]  /*61d0*/  MUFU.EX2 R170, R170 ;  /* 0x000000aa00aa7308 */ /* 0x000fe20000000800 */
[----:B--2---:R-:W-:Y:S01]  /*61e0*/  F2FP.F16.F32.PACK_AB R159, R197, R182 ;  /* 0x000000b6c59f723e */ /* 0x004fe200000000ff */
[----:B------:R-:W-:-:S04]  /*61f0*/  FADD.FTZ R182, R182, R183 ;  /* 0x000000b7b6b67221 */ /* 0x000fc80000010000 */
[----:B------:R3:W-:Y:S01]  /*6200*/  STSM.16.M88.4 [R189], R156 ;  /* 0x0000009cbd007844 */ /* 0x0007e20000000200 */
[----:B------:R-:W-:Y:S01]  /*6210*/  FADD.FTZ R197, R197, R182 ;  /* 0x000000b6c5c57221 */ /* 0x000fe20000010000 */
        /* <DEDUP_REMOVED lines=30> */
[----:B------:R-:W2:Y:S08]  /*6400*/  MUFU.EX2 R204, R204 ;  /* 0x000000cc00cc7308 */ /* 0x000eb00000000800 */
[----:B------:R-:W4:Y:S01]  /*6410*/  MUFU.EX2 R205, R205 ;  /* 0x000000cd00cd7308 */ /* 0x000f220000000800 */
[----:B0-----:R-:W-:Y:S01]  /*6420*/  F2FP.F16.F32.PACK_AB R165, R203, R200 ;  /* 0x000000c8cba5723e */ /* 0x001fe200000000ff */
[----:B------:R-:W-:-:S04]  /*6430*/  FADD.FTZ R200, R200, R201 ;  /* 0x000000c9c8c87221 */ /* 0x000fc80000010000 */
[----:B------:R-:W-:-:S04]  /*6440*/  FADD.FTZ R203, R203, R200 ;  /* 0x000000c8cbcb7221 */ /* 0x000fc80000010000 */
[----:B--2---:R-:W-:Y:S01]  /*6450*/  FADD.FTZ R6, R204, R203 ;  /* 0x000000cbcc067221 */ /* 0x004fe20000010000 */
[----:B----4-:R-:W-:-:S03]  /*6460*/  F2FP.F16.F32.PACK_AB R167, R205, R204 ;  /* 0x000000cccda7723e */ /* 0x010fc600000000ff */
[----:B------:R-:W-:Y:S02]  /*6470*/  FADD.FTZ R6, R205, R6 ;  /* 0x00000006cd067221 */ /* 0x000fe40000010000 */
[----:B------:R3:W-:Y:S01]  /*6480*/  STSM.16.M88.4 [R188], R164 ;  /* 0x000000a4bc007844 */ /* 0x0007e20000000200 */
[----:B-1----:R-:W-:-:S06]  /*6490*/  WARPGROUP.ARRIVE ;  /* 0x00000000000079c5 */ /* 0x002fcc0000000000 */
[----:B------:R-:W-:Y:S01]  /*64a0*/  HGMMA.64x256x16.F32 R24, R152, gdesc[UR4].tnspB, RZ, !UPT, gsb0 ;  /* 0x43e0000498187df0 */ /* 0x000fe2000c0008ff */
[----:B------:R-:W-:Y:S01]  /*64b0*/  R2UR UR6, R206 ;  /* 0x00000000ce0672ca */ /* 0x000fe200000e0000 */
[----:B------:R-:W-:Y:S01]  /*64c0*/  UMOV UR7, 0x40000040 ;  /* 0x4000004000077882 */ /* 0x000fe20000000000 */
[C---:B------:R-:W-:Y:S01]  /*64d0*/  VIADD R206, R202.reuse, 0x100 ;  /* 0x00000100cace7836 */ /* 0x040fe20000000000 */
[----:B------:R-:W-:Y:S01]  /*64e0*/  IADD3 R202, R202, 0x180, RZ ;  /* 0x00000180caca7810 */ /* 0x000fe20007ffe0ff */
[----:B------:R-:W-:Y:S02]  /*64f0*/  WARPGROUP.DEPBAR.LE gsb0, 0x0 ;  /* 0x00008000000079c5 */ /* 0x000fe40000010000 */
[----:B------:R-:W-:-:S15]  /*6500*/  WARPGROUP.ARRIVE ;  /* 0x00000000000079c5 */ /* 0x000fde0000000000 */
[----:B------:R-:W-:-:S06]  /*6510*/  NOP ;  /* 0x0000000000007918 */ /* 0x000fcc0000000000 */
[----:B------:R-:W-:Y:S01]  /*6520*/  HGMMA.64x256x16.F32 R24, R156, gdesc[UR4].tnspB, R24, gsb0 ;  /* 0x43e000049c187df0 */ /* 0x000fe20008000818 */
[----:B------:R-:W-:Y:S01]  /*6530*/  R2UR UR6, R206 ;  /* 0x00000000ce0672ca */ /* 0x000fe200000e0000 */
[----:B------:R-:W-:Y:S01]  /*6540*/  UMOV UR7, 0x40000040 ;  /* 0x4000004000077882 */ /* 0x000fe20000000000 */
[----:B------:R-:W-:Y:S02]  /*6550*/  WARPGROUP.DEPBAR.LE gsb0, 0x0 ;  /* 0x00008000000079c5 */ /* 0x000fe40000010000 */
[----:B------:R-:W-:-:S15]  /*6560*/  WARPGROUP.ARRIVE ;  /* 0x00000000000079c5 */ /* 0x000fde0000000000 */
[----:B------:R-:W-:-:S08]  /*6570*/  NOP ;  /* 0x0000000000007918 */ /* 0x000fd00000000000 */
[----:B------:R-:W-:Y:S01]  /*6580*/  HGMMA.64x256x16.F32 R24, R160, gdesc[UR4].tnspB, R24, gsb0 ;  /* 0x43e00004a0187df0 */ /* 0x000fe20008000818 */
[----:B------:R-:W-:Y:S01]  /*6590*/  R2UR UR6, R202 ;  /* 0x00000000ca0672ca */ /* 0x000fe200000e0000 */
        /* <DEDUP_REMOVED lines=14> */
[----:B---3--:R-:W-:Y:S05]  /*6680*/  @!P0 BRA `(.L_x_7469) ;  /* 0x0000000000048947 */ /* 0x008fea0003800000 */
[----:B------:R-:W-:Y:S01]  /*6690*/  BPT.TRAP 0x1 ;  /* 0x000000040000795c */ /* 0x000fe20000300000 */
.L_x_7469:
[----:B------:R-:W0:Y:S01]  /*66a0*/  @P5 LDC R12, c[0x0][0x44c] ;  /* 0x00011300ff0c5b82 */ /* 0x000e220000000800 */
[----:B------:R-:W-:Y:S02]  /*66b0*/  IMAD.U32 R10, RZ, RZ, UR38 ;  /* 0x00000026ff0a7e24 */ /* 0x000fe4000f8e00ff */
[----:B------:R-:W-:Y:S02]  /*66c0*/  IMAD R11, R186, R11, -R13 ;  /* 0x0000000bba0b7224 */ /* 0x000fe400078e0a0d */
[----:B------:R-:W-:-:S03]  /*66d0*/  VIADD R168, R168, 0xfffffffe ;  /* 0xfffffffea8a87836 */ /* 0x000fc60000000000 */
[----:B------:R-:W1:Y:S02]  /*66e0*/  @P5 LDC R15, c[0x0][0x450] ;  /* 0x00011400ff0f5b82 */ /* 0x000e640000000800 */
[----:B------:R-:W-:Y:S01]  /*66f0*/  R2UR UR33, R168 ;  /* 0x00000000a82172ca */ /* 0x000fe200000e0000 */
[----:B0-----:R-:W-:-:S05]  /*6700*/  @P5 IMAD.HI.U32 R12, R12, UR38, RZ ;  /* 0x000000260c0c5c27 */ /* 0x001fca000f8e00ff */
[----:B-1----:R-:W-:-:S05]  /*6710*/  @P5 SHF.R.U32.HI R10, RZ, R15, R12 ;  /* 0x0000000fff0a5219 */ /* 0x002fca000001160c */
[----:B------:R-:W-:-:S05]  /*6720*/  IMAD.IADD R10, R11, 0x1, R10 ;  /* 0x000000010b0a7824 */ /* 0x000fca00078e020a */
[----:B------:R-:W-:-:S04]  /*6730*/  SHF.R.S32.HI R11, RZ, 0x1f, R10 ;  /* 0x0000001fff0b7819 */ /* 0x000fc8000001140a */
[----:B------:R-:W-:Y:S01]  /*6740*/  LEA.HI R11, R11, R10, RZ, 0x6 ;  /* 0x0000000a0b0b7211 */ /* 0x000fe200078f30ff */
[----:B------:R-:W-:-:S03]  /*6750*/  VIADD R10, R9, 0x38860 ;  /* 0x00038860090a7836 */ /* 0x000fc60000000000 */
[----:B------:R-:W-:Y:S02]  /*6760*/  SHF.R.S32.HI R11, RZ, 0x6, R11 ;  /* 0x00000006ff0b7819 */ /* 0x000fe4000001140b */
[----:B------:R-:W-:Y:S02]  /*6770*/  PRMT R10, R219, 0x654, R10 ;  /* 0x00000654db0a7816 */ /* 0x000fe4000000000a */
[----:B------:R-:W-:Y:S02]  /*6780*/  R2UR UR32, R11 ;  /* 0x000000000b2072ca */ /* 0x000fe400000e0000 */
[----:B------:R0:W-:Y:S11]  /*6790*/  SYNCS.ARRIVE.TRANS64.RED.A1T0 RZ, [R10+URZ], RZ ;  /* 0x000000ff0aff79a7 */ /* 0x0001f6000810043f */
[----:B------:R-:W-:-:S04]  /*67a0*/  UISETP.LT.AND UP0, UPT, URZ, UR32, UPT ;  /* 0x000000203f00728c */ /* 0x000fc8000bf01270 */
[----:B------:R-:W-:-:S04]  /*67b0*/  USEL UR32, URZ, UR32, !UP0 ;  /* 0x000000203f207287 */ /* 0x000fc8000c000000 */
[----:B------:R-:W-:-:S06]  /*67c0*/  UISETP.GE.AND UP0, UPT, UR33, UR32, UPT ;  /* 0x000000202100728c */ /* 0x000fcc000bf06270 */
[----:B------:R-:W-:-:S13]  /*67d0*/  PLOP3.LUT P1, PT, PT, PT, UP0, 0x80, 0x0 ;  /* 0x000000000000781c */ /* 0x000fda0003f2f008 */
[----:B0-----:R-:W-:Y:S05]  /*67e0*/  @!P1 BRA `(.L_x_7470) ;  /* 0x0000003400a89947 */ /* 0x001fea0003800000 */
[----:B------:R-:W-:Y:S01]  /*67f0*/  IMAD.MOV.U32 R11, RZ, RZ, R8 ;  /* 0x000000ffff0b7224 */ /* 0x000fe200078e0008 */
[----:B------:R-:W-:Y:S01]  /*6800*/  ULDC UR5, c[0x0][0x288] ;  /* 0x0000a20000057ab9 */ /* 0x000fe20000000800 */
[----:B------:R-:W-:Y:S01]  /*6810*/  IMAD.MOV.U32 R10, RZ, RZ, R7 ;  /* 0x000000ffff0a7224 */ /* 0x000fe200078e0007 */
[----:B------:R-:W-:Y:S01]  /*6820*/  ULDC UR6, c[0x0][0x2f0] ;  /* 0x0000bc0000067ab9 */ /* 0x000fe20000000800 */
[----:B------:R-:W-:Y:S01]  /*6830*/  IMAD.MOV.U32 R13, RZ, RZ, R2 ;  /* 0x000000ffff0d7224 */ /* 0x000fe200078e0002 */
[----:B------:R-:W-:Y:S01]  /*6840*/  ULDC UR7, c[0x0][0xad0] ;  /* 0x0002b40000077ab9 */ /* 0x000fe20000000800 */
[----:B------:R-:W-:-:S05]  /*6850*/  ULDC UR4, c[0x0][0xa80] ;  /* 0x0002a00000047ab9 */ /* 0x000fca0000000800 */
.L_x_7481:
[----:B------:R-:W-:-:S05]  /*6860*/  VIADD R2, R13, 0x1 ;  /* 0x000000010d027836 */ /* 0x000fca0000000000 */
[----:B------:R-:W-:-:S04]  /*6870*/  ISETP.NE.AND P1, PT, R2, 0x2, PT ;  /* 0x000000020200780c */ /* 0x000fc80003f25270 */
[----:B------:R-:W-:Y:S02]  /*6880*/  SEL R7, RZ, 0x1, P1 ;  /* 0x00000001ff077807 */ /* 0x000fe40000800000 */
[----:B------:R-:W-:Y:S02]  /*6890*/  SEL R2, R2, RZ, P1 ;  /* 0x000000ff02027207 */ /* 0x000fe40000800000 */
[----:B------:R-:W-:Y:S01]  /*68a0*/  LOP3.LUT R16, R16, R7, RZ, 0x3c, !PT ;  /* 0x0000000710107212 */ /* 0x000fe200078e3cff */
[----:B------:R-:W-:Y:S06]  /*68b0*/  @!P0 BRA `(.L_x_7471) ;  /* 0x0000000000048947 */ /* 0x000fec0003800000 */
[----:B------:R-:W-:Y:S01]  /*68c0*/  BPT.TRAP 0x1 ;  /* 0x000000040000795c */ /* 0x000fe20000300000 */
.L_x_7471:
[----:B------:R-:W-:Y:S01]  /*68d0*/  IMAD R9, R2, 0x8, R17 ;  /* 0x0000000802097824 */ /* 0x000fe200078e0211 */
[----:B------:R-:W-:-:S04]  /*68e0*/  SHF.L.U32 R8, R16, 0x1f, RZ ;  /* 0x0000001f10087819 */ /* 0x000fc800000006ff */
[----:B------:R0:W1:Y:S01]  /*68f0*/  SYNCS.PHASECHK.TRANS64.TRYWAIT P1, [R9+URZ+0x38830], R8 ;  /* 0x03883008090075a7 */ /* 0x000062000802017f */
[----:B------:R-:W-:Y:S05]  /*6900*/  @!P0 BRA `(.L_x_7472) ;  /* 0x0000000000048947 */ /* 0x000fea0003800000 */
[----:B------:R-:W-:Y:S01]  /*6910*/  BPT.TRAP 0x1 ;  /* 0x000000040000795c */ /* 0x000fe20000300000 */
.L_x_7472:
[----:B------:R-:W-:Y:S01]  /*6920*/  IMAD R7, R2, 0x200, R0 ;  /* 0x0000020002077824 */ /* 0x000fe200078e0200 */
[----:B-1----:R-:W-:Y:S06]  /*6930*/  @P1 BRA `(.L_x_7473) ;  /* 0x0000000000081947 */ /* 0x002fec0003800000 */
[----:B------:R-:W1:Y:S02]  /*6940*/  SYNCS.PHASECHK.TRANS64.TRYWAIT P1, [R9+URZ+0x38830], R8 ;  /* 0x03883008090075a7 */ /* 0x000e64000802017f */
[----:B-1----:R-:W-:Y:S05]  /*6950*/  @!P1 BRA `(.L_x_7474) ;  /* 0x000000e800cc9947 */ /* 0x002fea0003800000 */
.L_x_7473:
[----:B------:R-:W-:Y:S01]  /*6960*/  R2UR UR10, R7 ;  /* 0x00000000070a72ca */ /* 0x000fe200000e0000 */
[----:B------:R-:W-:Y:S01]  /*6970*/  WARPGROUP.ARRIVE ;  /* 0x00000000000079c5 */ /* 0x000fe20000000000 */
[----:B------:R-:W-:Y:S01]  /*6980*/  UMOV UR11, 0x40000040 ;  /* 0x40000040000b7882 */ /* 0x000fe20000000000 */
[----:B------:R-:W-:Y:S01]  /*6990*/  UMOV UR15, 0x40000040 ;  /* 0x40000040000f7882 */ /* 0x000fe20000000000 */
[----:B------:R-:W-:Y:S01]  /*69a0*/  UMOV UR19, 0x40000040 ;  /* 0x4000004000137882 */ /* 0x000fe20000000000 */
[----:B------:R-:W-:-:S08]  /*69b0*/  UMOV UR23, 0x40000040 ;  /* 0x4000004000177882 */ /* 0x000fd00000000000 */
[----:B------:R-:W-:Y:S01]  /*69c0*/  HGMMA.64x64x16.F32 R152, gdesc[UR8], RZ, !UPT, gsb0 ;  /* 0x00e00000089879f0 */ /* 0x000fe2000c0008ff */
[----:B------:R-:W-:Y:S02]  /*69d0*/  UIADD3 UR14, UR10, 0x2, URZ ;  /* 0x000000020a0e7890 */ /* 0x000fe4000fffe03f */
[----:B------:R-:W-:Y:S02]  /*69e0*/  UIADD3 UR18, UR10, 0x4, URZ ;  /* 0x000000040a127890 */ /* 0x000fe4000fffe03f */
        /* <DEDUP_REMOVED lines=13> */
.L_x_7475:
[----:B------:R2:W3:Y:S01]  /*6ac0*/  SYNCS.PHASECHK.TRANS64.TRYWAIT P1, [R9+URZ+0x38850], R8 ;  /* 0x03885008090075a7 */ /* 0x0004e2000802017f */
[----:B------:R-:W-:Y:S05]  /*6ad0*/  @!P0 BRA `(.L_x_7476) ;  /* 0x0000000000048947 */ /* 0x000fea0003800000 */
[----:B------:R-:W-:Y:S01]  /*6ae0*/  BPT.TRAP 0x1 ;  /* 0x000000040000795c */ /* 0x000fe20000300000 */
.L_x_7476:
[----:B------:R-:W-:Y:S01]  /*6af0*/  IMAD R7, R2, 0x1000, R4 ;  /* 0x0000100002077824 */ /* 0x000fe200078e0204 */
[----:B---3--:R-:W-:Y:S06]  /*6b00*/  @P1 BRA `(.L_x_7477) ;  /* 0x0000000000081947 */ /* 0x008fec0003800000 */
[----:B------:R-:W3:Y:S02]  /*6b10*/  SYNCS.PHASECHK.TRANS64.TRYWAIT P1, [R9+URZ+0x38850], R8 ;  /* 0x03885008090075a7 */ /* 0x000ee4000802017f */
[----:B---3--:R-:W-:Y:S05]  /*6b20*/  @!P1 BRA `(.L_x_7478) ;  /* 0x000000e8006c9947 */ /* 0x008fea0003800000 */
.L_x_7477:
[----:B------:R-:W-:Y:S01]  /*6b30*/  R2UR UR26, R7 ;  /* 0x00000000071a72ca */ /* 0x000fe200000e0000 */
[----:B------:R-:W-:Y:S01]  /*6b40*/  WARPGROUP.ARRIVE ;  /* 0x00000000000079c5 */ /* 0x000fe20000000000 */
[----:B------:R-:W-:Y:S01]  /*6b50*/  UMOV UR27, 0x40000040 ;  /* 0x40000040001b7882 */ /* 0x000fe20000000000 */
[----:B------:R-:W-:Y:S01]  /*6b60*/  VIADD R12, R3, 0x2 ;  /* 0x00000002030c7836 */ /* 0x000fe20000000000 */
[----:B------:R-:W-:Y:S01]  /*6b70*/  UMOV UR29, 0x40000040 ;  /* 0x40000040001d7882 */ /* 0x000fe20000000000 */
[----:B0123--:R-:W-:Y:S01]  /*6b80*/  VIADD R8, R7, 0x2 ;  /* 0x0000000207087836 */ /* 0x00ffe20000000000 */
[----:B------:R-:W-:Y:S01]  /*6b90*/  UMOV UR31, 0x40000040 ;  /* 0x40000040001f7882 */ /* 0x000fe20000000000 */
[----:B------:R-:W0:Y:S01]  /*6ba0*/  S2R R14, SR_TID.X ;  /* 0x00000000000e7919 */ /* 0x000e220000002100 */
[----:B------:R-:W-:Y:S01]  /*6bb0*/  R2UR UR28, R12 ;  /* 0x000000000c1c72ca */ /* 0x000fe200000e0000 */
[----:B------:R-:W-:Y:S01]  /*6bc0*/  VIADD R12, R3, 0x4 ;  /* 0x00000004030c7836 */ /* 0x000fe20000000000 */
[----:B------:R-:W-:Y:S01]  /*6bd0*/  R2UR UR30, R8 ;  /* 0x00000000081e72ca */ /* 0x000fe200000e0000 */
[----:B------:R-:W-:-:S02]  /*6be0*/  VIADD R8, R7, 0x4 ;  /* 0x0000000407087836 */ /* 0x000fc40000000000 */
[----:B------:R-:W-:Y:S01]  /*6bf0*/  HGMMA.64x64x16.F32 R152, gdesc[UR24], R152, gsb0 ;  /* 0x00e00000189879f0 */ /* 0x000fe20008000898 */
[----:B------:R-:W-:Y:S02]  /*6c00*/  VIADD R21, R3, 0x800 ;  /* 0x0000080003157836 */ /* 0x000fe40000000000 */
[----:B------:R-:W-:Y:S01]  /*6c10*/  VIADD R15, R7, 0x800 ;  /* 0x00000800070f7836 */ /* 0x000fe20000000000 */
[----:B0-----:R-:W-:Y:S01]  /*6c20*/  SHF.R.U32.HI R14, RZ, 0x7, R14 ;  /* 0x00000007ff0e7819 */ /* 0x001fe2000001160e */
        /* <DEDUP_REMOVED lines=124> */
[----:B------:R-:W0:Y:S02]  /*73f0*/  SHFL.IDX PT, R8, R14, RZ, 0x1f ;  /* 0x00001fff0e087589 */ /* 0x000e2400000e0000 */
[----:B0-----:R-:W-:-:S04]  /*7400*/  ISETP.GT.AND P1, PT, R8, 0x7f, PT ;  /* 0x0000007f0800780c */ /* 0x001fc80003f24270 */
[----:B------:R-:W-:-:S05]  /*7410*/  SEL R8, RZ, 0x2, !P1 ;  /* 0x00000002ff087807 */ /* 0x000fca0004800000 */
[----:B------:R-:W-:Y:S02]  /*7420*/  IMAD.IADD R12, R21, 0x1, R8 ;  /* 0x00000001150c7824 */ /* 0x000fe400078e0208 */
        /* <DEDUP_REMOVED lines=11> */
[----:B------:R-:W-:Y:S01]  /*74e0*/  IMAD.IADD R20, R21, 0x1, R12 ;  /* 0x0000000115147824 */ /* 0x000fe200078e020c */
[----:B------:R-:W-:Y:S02]  /*74f0*/  WARPGROUP.DEPBAR.LE gsb0, 0x0 ;  /* 0x00008000000079c5 */ /* 0x000fe40000010000 */
[----:B------:R-:W-:-:S06]  /*7500*/  WARPGROUP.ARRIVE ;  /* 0x00000000000079c5 */ /* 0x000fcc0000000000 */
[----:B------:R-:W-:Y:S01]  /*7510*/  HGMMA.64x64x16.F32 R152, gdesc[UR28], R152, gsb0 ;  /* 0x00e000001c9879f0 */ /* 0x000fe20008000898 */
[----:B------:R-:W-:Y:S01]  /*7520*/  R2UR UR28, R20 ;  /* 0x00000000141c72ca */ /* 0x000fe200000e0000 */
[C---:B------:R-:W-:Y:S01]  /*7530*/  IMAD.IADD R20, R15.reuse, 0x1, R12 ;  /* 0x000000010f147824 */ /* 0x040fe200078e020c */
[----:B------:R-:W-:Y:S01]  /*7540*/  UMOV UR29, 0x40000040 ;  /* 0x40000040001d7882 */ /* 0x000fe20000000000 */
[----:B------:R-:W-:Y:S01]  /*7550*/  UMOV UR31, 0x40000040 ;  /* 0x40000040001f7882 */ /* 0x000fe20000000000 */
[--C-:B------:R-:W-:Y:S02]  /*7560*/  IMAD.IADD R15, R15, 0x1, R14.reuse ;  /* 0x000000010f0f7824 */ /* 0x100fe400078e020e */
[----:B------:R-:W-:Y:S01]  /*7570*/  R2UR UR30, R20 ;  /* 0x00000000141e72ca */ /* 0x000fe200000e0000 */
[----:B------:R-:W-:Y:S02]  /*7580*/  IMAD.IADD R20, R21, 0x1, R14 ;  /* 0x0000000115147824 */ /* 0x000fe400078e020e */
[----:B------:R-:W-:-:S05]  /*7590*/  IMAD.MOV.U32 R21, RZ, RZ, 0xa00 ;  /* 0x00000a00ff157424 */ /* 0x000fca00078e00ff */
        /* <DEDUP_REMOVED lines=22> */
[----:B------:R-:W-:Y:S02]  /*7700*/  IMAD.IADD R20, R21, 0x1, R8 ;  /* 0x0000000115147824 */ /* 0x000fe400078e0208 */
[----:B------:R-:W-:Y:S01]  /*7710*/  VIADD R15, R7, 0xa00 ;  /* 0x00000a00070f7836 */ /* 0x000fe20000000000 */
[----:B------:R-:W-:Y:S02]  /*7720*/  WARPGROUP.DEPBAR.LE gsb0, 0x0 ;  /* 0x00008000000079c5 */ /* 0x000fe40000010000 */
[----:B------:R-:W-:-:S06]  /*7730*/  WARPGROUP.ARRIVE ;  /* 0x00000000000079c5 */ /* 0x000fcc0000000000 */
[----:B------:R-:W-:Y:S01]  /*7740*/  HGMMA.64x64x16.F32 R152, gdesc[UR28], R152, gsb0 ;  /* 0x00e000001c9879f0 */ /* 0x000fe20008000898 */
[----:B------:R-:W-:Y:S01]  /*7750*/  R2UR UR28, R20 ;  /* 0x00000000141c72ca */ /* 0x000fe200000e0000 */
[----:B------:R-:W-:Y:S01]  /*7760*/  IMAD.IADD R20, R8, 0x1, R15 ;  /* 0x0000000108147824 */ /* 0x000fe200078e020f */
[----:B------:R-:W-:Y:S01]  /*7770*/  UMOV UR29, 0x40000040 ;  /* 0x40000040001d7882 */ /* 0x000fe20000000000 */
[----:B------:R-:W-:-:S03]  /*7780*/  UMOV UR31, 0x40000040 ;  /* 0x40000040001f7882 */ /* 0x000fc60000000000 */
[----:B------:R-:W-:Y:S02]  /*7790*/  R2UR UR30, R20 ;  /* 0x00000000141e72ca */ /* 0x000fe400000e0000 */
[----:B------:R-:W-:Y:S01]  /*77a0*/  IADD3 R20, R21, R12, RZ ;  /* 0x0000000c15147210 */ /* 0x000fe20007ffe0ff */
[----:B------:R-:W-:Y:S02]  /*77b0*/  WARPGROUP.DEPBAR.LE gsb0, 0x0 ;  /* 0x00008000000079c5 */ /* 0x000fe40000010000 */
[----:B------:R-:W-:-:S08]  /*77c0*/  WARPGROUP.ARRIVE ;  /* 0x00000000000079c5 */ /* 0x000fd00000000000 */
[----:B------:R-:W-:Y:S01]  /*77d0*/  HGMMA.64x64x16.F32 R152, gdesc[UR28], R152, gsb0 ;  /* 0x00e000001c9879f0 */ /* 0x000fe20008000898 */
[----:B------:R-:W-:Y:S01]  /*77e0*/  R2UR UR28, R20 ;  /* 0x00000000141c72ca */ /* 0x000fe200000e0000 */
[--C-:B------:R-:W-:Y:S01]  /*77f0*/  IMAD.IADD R20, R12, 0x1, R15.reuse ;  /* 0x000000010c147824 */ /* 0x100fe200078e020f */
[----:B------:R-:W-:Y:S01]  /*7800*/  UMOV UR29, 0x40000040 ;  /* 0x40000040001d7882 */ /* 0x000fe20000000000 */
[----:B------:R-:W-:Y:S01]  /*7810*/  UMOV UR31, 0x40000040 ;  /* 0x40000040001f7882 */ /* 0x000fe20000000000 */
[----:B------:R-:W-:Y:S02]  /*7820*/  IMAD.IADD R15, R14, 0x1, R15 ;  /* 0x000000010e0f7824 */ /* 0x000fe400078e020f */
        /* <DEDUP_REMOVED lines=34> */
[----:B------:R-:W-:Y:S01]  /*7a50*/  R2UR UR30, R20 ;  /* 0x00000000141e72ca */ /* 0x000fe200000e0000 */
[----:B------:R-:W-:Y:S01]  /*7a60*/  IMAD.IADD R20, R21, 0x1, R12 ;  /* 0x0000000115147824 */ /* 0x000fe200078e020c */
[----:B------:R-:W-:Y:S02]  /*7a70*/  WARPGROUP.DEPBAR.LE gsb0, 0x0 ;  /* 0x00008000000079c5 */ /* 0x000fe40000010000 */
[----:B------:R-:W-:-:S09]  /*7a80*/  WARPGROUP.ARRIVE ;  /* 0x00000000000079c5 */ /* 0x000fd20000000000 */
        /* <DEDUP_REMOVED lines=32> */
[----:B------:R-:W-:-:S03]  /*7c90*/  IMAD.IADD R20, R21, 0x1, R8 ;  /* 0x0000000115147824 */ /* 0x000fc600078e0208 */
[----:B------:R-:W-:Y:S01]  /*7ca0*/  IADD3 R8, R8, R15, RZ ;  /* 0x0000000f08087210 */ /* 0x000fe20007ffe0ff */
        /* <DEDUP_REMOVED lines=46> */
.L_x_7479:
[----:B------:R-:W-:Y:S01]  /*7f90*/  ISETP.NE.AND P1, PT, R220, 0x1, PT ;  /* 0x00000001dc00780c */ /* 0x000fe20003f25270 */
[----:B------:R-:W-:Y:S01]  /*7fa0*/  FMUL.FTZ R8, R152, UR7 ;  /* 0x0000000798087c20 */ /* 0x000fe20008410000 */
[----:B------:R-:W-:Y:S01]  /*7fb0*/  FMUL.FTZ R198, R153, UR7 ;  /* 0x0000000799c67c20 */ /* 0x000fe20008410000 */
[----:B------:R-:W-:Y:S01]  /*7fc0*/  FMUL.FTZ R12, R155, UR7 ;  /* 0x000000079b0c7c20 */ /* 0x000fe20008410000 */
[----:B------:R-:W-:Y:S02]  /*7fd0*/  VIADD R155, R190, UR38 ;  /* 0x00000026be9b7c36 */ /* 0x000fe40008000000 */
[----:B------:R-:W-:Y:S01]  /*7fe0*/  FMUL.FTZ R7, R154, UR7 ;  /* 0x000000079a077c20 */ /* 0x000fe20008410000 */
[----:B------:R-:W-:Y:S01]  /*7ff0*/  FMUL.FTZ R154, R163, UR7 ;  /* 0x00000007a39a7c20 */ /* 0x000fe20008410000 */
[----:B------:R-:W-:Y:S01]  /*8000*/  UMOV UR10, 0xffffffc0 ;  /* 0xffffffc0000a7882 */ /* 0x000fe20000000000 */
[----:B------:R-:W-:Y:S01]  /*8010*/  FMUL.FTZ R21, R159, UR7 ;  /* 0x000000079f157c20 */ /* 0x000fe20008410000 */
[----:B------:R-:W-:Y:S01]  /*8020*/  UIMAD UR10, UR33, UR10, 0x1 ;  /* 0x00000001210a74a4 */ /* 0x000fe2000f8e020a */
[----:B------:R-:W-:Y:S01]  /*8030*/  FMUL.FTZ R14, R158, UR7 ;  /* 0x000000079e0e7c20 */ /* 0x000fe20008410000 */
[----:B------:R-:W0:Y:S01]  /*8040*/  MUFU.TANH R7, R7 ;  /* 0x0000000700077308 */ /* 0x000e220000002400 */
[----:B------:R-:W-:Y:S01]  /*8050*/  FMUL.FTZ R15, R156, UR7 ;  /* 0x000000079c0f7c20 */ /* 0x000fe20008410000 */
[----:B------:R-:W1:Y:S01]  /*8060*/  @P1 LDC R152, c[0x0][0x44c] ;  /* 0x00011300ff981b82 */ /* 0x000e620000000800 */
[----:B------:R-:W-:Y:S01]  /*8070*/  FMUL.FTZ R20, R162, UR7 ;  /* 0x00000007a2147c20 */ /* 0x000fe20008410000 */
[----:B------:R-:W-:Y:S01]  /*8080*/  IADD3 R159, -R18, UR10, RZ ;  /* 0x0000000a129f7c10 */ /* 0x000fe2000fffe1ff */
[----:B------:R-:W-:Y:S01]  /*8090*/  FMUL.FTZ R158, R167, UR7 ;  /* 0x00000007a79e7c20 */ /* 0x000fe20008410000 */
[----:B------:R-:W-:Y:S01]  /*80a0*/  FMUL.FTZ R170, R170, UR7 ;  /* 0x00000007aaaa7c20 */ /* 0x000fe20008410000 */
[----:B------:R-:W-:Y:S01]  /*80b0*/  FMUL.FTZ R167, R171, UR7 ;  /* 0x00000007aba77c20 */ /* 0x000fe20008410000 */
[----:B------:R-:W2:Y:S01]  /*80c0*/  MUFU.TANH R12, R12 ;  /* 0x0000000c000c7308 */ /* 0x000ea20000002400 */
[----:B------:R-:W-:Y:S01]  /*80d0*/  IMAD R156, R186, UR6, R159 ;  /* 0x00000006ba9c7c24 */ /* 0x000fe2000f8e029f */
[----:B------:R-:W3:Y:S01]  /*80e0*/  @P1 LDC R153, c[0x0][0x450] ;  /* 0x00011400ff991b82 */ /* 0x000ee20000000800 */
[----:B------:R-:W-:Y:S01]  /*80f0*/  FMUL.FTZ R179, R179, UR7 ;  /* 0x00000007b3b37c20 */ /* 0x000fe20008410000 */
        /* <DEDUP_REMOVED lines=14> */
[----:B-1----:R-:W-:-:S04]  /*81e0*/  @P1 IMAD.HI.U32 R152, R155, R152, RZ ;  /* 0x000000989b981227 */ /* 0x002fc800078e00ff */
[----:B------:R-:W-:Y:S01]  /*81f0*/  FMUL.FTZ R181, R181, UR7 ;  /* 0x00000007b5b57c20 */ /* 0x000fe20008410000 */
[----:B------:R-:W-:Y:S01]  /*8200*/  UMOV UR11, 0x40000040 ;  /* 0x40000040000b7882 */ /* 0x000fe20000000000 */
[----:B------:R-:W-:Y:S01]  /*8210*/  IMAD R204, R2, 0x1000, R19 ;  /* 0x0000100002cc7824 */ /* 0x000fe200078e0213 */
[----:B------:R-:W1:Y:S01]  /*8220*/  MUFU.TANH R20, R20 ;  /* 0x0000001400147308 */ /* 0x000e620000002400 */
[----:B---3--:R-:W-:Y:S01]  /*8230*/  @P1 SHF.R.U32.HI R155, RZ, R153, R152 ;  /* 0x00000099ff9b1219 */ /* 0x008fe20000011698 */
[----:B------:R-:W-:Y:S01]  /*8240*/  FMUL.FTZ R153, R166, UR7 ;  /* 0x00000007a6997c20 */ /* 0x000fe20008410000 */
[----:B------:R-:W-:Y:S01]  /*8250*/  FMUL.FTZ R166, R175, UR7 ;  /* 0x00000007afa67c20 */ /* 0x000fe20008410000 */
[C---:B------:R-:W-:Y:S01]  /*8260*/  R2UR UR10, R204.reuse ;  /* 0x00000000cc0a72ca */ /* 0x040fe200000e0000 */
[----:B------:R-:W-:Y:S01]  /*8270*/  VIADD R207, R204, 0x80 ;  /* 0x00000080cccf7836 */ /* 0x000fe20000000000 */
[----:B------:R-:W3:Y:S02]  /*8280*/  SHFL.IDX PT, R163, R155, 0x1, 0x1c1f ;  /* 0x003c1f009ba37f89 */ /* 0x000ee400000e0000 */
[----:B------:R-:W1:Y:S02]  /*8290*/  MUFU.TANH R154, R154 ;  /* 0x0000009a009a7308 */ /* 0x000e640000002400 */
[----:B------:R-:W1:Y:S06]  /*82a0*/  SHFL.IDX PT, R155, R155, RZ, 0x1c1f ;  /* 0x001c1fff9b9b7589 */ /* 0x000e6c00000e0000 */
[----:B------:R-:W1:Y:S08]  /*82b0*/  MUFU.TANH R153, R153 ;  /* 0x0000009900997308 */ /* 0x000e700000002400 */
[----:B------:R-:W1:Y:S01]  /*82c0*/  MUFU.TANH R158, R158 ;  /* 0x0000009e009e7308 */ /* 0x000e620000002400 */
[----:B---3--:R-:W-:Y:S01]  /*82d0*/  IADD3 R152, R163, -UR5, R156 ;  /* 0x80000005a3987c10 */ /* 0x008fe2000fffe09c */
[----:B------:R-:W-:-:S06]  /*82e0*/  FMUL.FTZ R163, R174, UR7 ;  /* 0x00000007aea37c20 */ /* 0x000fcc0008410000 */
[----:B------:R-:W3:Y:S01]  /*82f0*/  MUFU.TANH R170, R170 ;  /* 0x000000aa00aa7308 */ /* 0x000ee20000002400 */
[C---:B------:R-:W-:Y:S02]  /*8300*/  ISETP.GT.AND P1, PT, R152.reuse, RZ, PT ;  /* 0x000000ff9800720c */ /* 0x040fe40003f24270 */
[C---:B------:R-:W-:Y:S02]  /*8310*/  ISETP.GT.AND P2, PT, R152.reuse, 0x1, PT ;  /* 0x000000019800780c */ /* 0x040fe40003f44270 */
[----:B0-----:R-:W-:Y:S02]  /*8320*/  FSEL R162, R7, -INF , P1 ;  /* 0xff80000007a27808 */ /* 0x001fe40000800000 */
[----:B------:R-:W-:Y:S01]  /*8330*/  ISETP.GT.AND P1, PT, R152, 0x8, PT ;  /* 0x000000089800780c */ /* 0x000fe20003f24270 */
[----:B------:R-:W0:Y:S01]  /*8340*/  MUFU.TANH R167, R167 ;  /* 0x000000a700a77308 */ /* 0x000e220000002400 */
[----:B--2---:R-:W-:Y:S02]  /*8350*/  FSEL R12, R12, -INF , P2 ;  /* 0xff8000000c0c7808 */ /* 0x004fe40001000000 */
[----:B------:R-:W-:-:S02]  /*8360*/  FMNMX.FTZ R7, R162, R11, !PT ;  /* 0x0000000ba2077209 */ /* 0x000fc40007810000 */
[----:B------:R-:W-:Y:S02]  /*8370*/  ISETP.GT.AND P2, PT, R152, 0x9, PT ;  /* 0x000000099800780c */ /* 0x000fe40003f44270 */
[----:B----4-:R-:W-:Y:S01]  /*8380*/  FSEL R14, R14, -INF , P1 ;  /* 0xff8000000e0e7808 */ /* 0x010fe20000800000 */
[----:B------:R-:W2:Y:S01]  /*8390*/  MUFU.TANH R163, R163 ;  /* 0x000000a300a37308 */ /* 0x000ea20000002400 */
[----:B------:R-:W-:Y:S01]  /*83a0*/  FMNMX.FTZ R159, R12, R7, !PT ;  /* 0x000000070c9f7209 */ /* 0x000fe20007810000 */
[----:B------:R-:W-:Y:S01]  /*83b0*/  FMUL.FTZ R7, R178, UR7 ;  /* 0x00000007b2077c20 */ /* 0x000fe20008410000 */
[----:B------:R-:W-:Y:S02]  /*83c0*/  ISETP.GT.AND P1, PT, R152, 0x10, PT ;  /* 0x000000109800780c */ /* 0x000fe40003f24270 */
[----:B-----5:R-:W-:Y:S02]  /*83d0*/  FSEL R21, R21, -INF , P2 ;  /* 0xff80000015157808 */ /* 0x020fe40001000000 */
[----:B------:R-:W-:Y:S01]  /*83e0*/  FMNMX.FTZ R174, R14, R159, !PT ;  /* 0x0000009f0eae7209 */ /* 0x000fe20007810000 */
[----:B------:R-:W4:Y:S01]  /*83f0*/  MUFU.TANH R166, R166 ;  /* 0x000000a600a67308 */ /* 0x000f220000002400 */
[----:B------:R-:W-:-:S02]  /*8400*/  ISETP.GT.AND P2, PT, R152, 0x11, PT ;  /* 0x000000119800780c */ /* 0x000fc40003f44270 */
[----:B-1----:R-:W-:Y:S02]  /*8410*/  FSEL R20, R20, -INF , P1 ;  /* 0xff80000014147808 */ /* 0x002fe40000800000 */
[----:B------:R-:W-:Y:S02]  /*8420*/  FMNMX.FTZ R159, R21, R174, !PT ;  /* 0x000000ae159f7209 */ /* 0x000fe40007810000 */
[----:B------:R-:W-:Y:S01]  /*8430*/  ISETP.GT.AND P1, PT, R152, 0x18, PT ;  /* 0x000000189800780c */ /* 0x000fe20003f24270 */
[----:B------:R-:W1:Y:S01]  /*8440*/  MUFU.TANH R7, R7 ;  /* 0x0000000700077308 */ /* 0x000e620000002400 */
[----:B------:R-:W-:Y:S02]  /*8450*/  FSEL R175, R154, -INF , P2 ;  /* 0xff8000009aaf7808 */ /* 0x000fe40001000000 */
[----:B------:R-:W-:Y:S02]  /*8460*/  FMNMX.FTZ R174, R20, R159, !PT ;  /* 0x0000009f14ae7209 */ /* 0x000fe40007810000 */
[----:B------:R-:W-:-:S02]  /*8470*/  ISETP.GT.AND P2, PT, R152, 0x19, PT ;  /* 0x000000199800780c */ /* 0x000fc40003f44270 */
[----:B------:R-:W-:Y:S01]  /*8480*/  FSEL R171, R153, -INF , P1 ;  /* 0xff80000099ab7808 */ /* 0x000fe20000800000 */
[----:B------:R-:W5:Y:S01]  /*8490*/  MUFU.TANH R154, R179 ;  /* 0x000000b3009a7308 */ /* 0x000f620000002400 */
[----:B------:R-:W-:Y:S02]  /*84a0*/  FMNMX.FTZ R178, R175, R174, !PT ;  /* 0x000000aeafb27209 */ /* 0x000fe40007810000 */
[----:B------:R-:W-:Y:S02]  /*84b0*/  ISETP.GT.AND P1, PT, R152, 0x20, PT ;  /* 0x000000209800780c */ /* 0x000fe40003f24270 */
[----:B------:R-:W-:Y:S02]  /*84c0*/  FSEL R174, R158, -INF , P2 ;  /* 0xff8000009eae7808 */ /* 0x000fe40001000000 */
[----:B------:R-:W-:Y:S01]  /*84d0*/  FMNMX.FTZ R153, R171, R178, !PT ;  /* 0x000000b2ab997209 */ /* 0x000fe20007810000 */
[----:B------:R-:W5:Y:S01]  /*84e0*/  MUFU.TANH R182, R182 ;  /* 0x000000b600b67308 */ /* 0x000f620000002400 */
[----:B------:R-:W-:-:S02]  /*84f0*/  ISETP.GT.AND P2, PT, R152, 0x21, PT ;  /* 0x000000219800780c */ /* 0x000fc40003f44270 */
[----:B---3--:R-:W-:Y:S02]  /*8500*/  FSEL R170, R170, -INF , P1 ;  /* 0xff800000aaaa7808 */ /* 0x008fe40000800000 */
[----:B------:R-:W-:Y:S02]  /*8510*/  FMNMX.FTZ R153, R174, R153, !PT ;  /* 0x00000099ae997209 */ /* 0x000fe40007810000 */
[----:B------:R-:W-:Y:S01]  /*8520*/  ISETP.GT.AND P1, PT, R152, 0x28, PT ;  /* 0x000000289800780c */ /* 0x000fe20003f24270 */
[----:B------:R-:W3:Y:S01]  /*8530*/  MUFU.TANH R183, R183 ;  /* 0x000000b700b77308 */ /* 0x000ee20000002400 */
[----:B0-----:R-:W-:Y:S02]  /*8540*/  FSEL R167, R167, -INF , P2 ;  /* 0xff800000a7a77808 */ /* 0x001fe40001000000 */
[----:B------:R-:W-:Y:S02]  /*8550*/  FMNMX.FTZ R158, R170, R153, !PT ;  /* 0x00000099aa9e7209 */ /* 0x000fe40007810000 */
[----:B------:R-:W-:-:S02]  /*8560*/  ISETP.GT.AND P2, PT, R152, 0x29, PT ;  /* 0x000000299800780c */ /* 0x000fc40003f44270 */
[----:B--2---:R-:W-:Y:S01]  /*8570*/  FSEL R163, R163, -INF , P1 ;  /* 0xff800000a3a37808 */ /* 0x004fe20000800000 */
[----:B------:R-:W0:Y:S01]  /*8580*/  MUFU.TANH R8, R8 ;  /* 0x0000000800087308 */ /* 0x000e220000002400 */
[----:B------:R-:W-:Y:S02]  /*8590*/  FMNMX.FTZ R158, R167, R158, !PT ;  /* 0x0000009ea79e7209 */ /* 0x000fe40007810000 */
[----:B------:R-:W-:Y:S02]  /*85a0*/  ISETP.GT.AND P1, PT, R152, 0x30, PT ;  /* 0x000000309800780c */ /* 0x000fe40003f24270 */
[----:B----4-:R-:W-:Y:S02]  /*85b0*/  FSEL R166, R166, -INF , P2 ;  /* 0xff800000a6a67808 */ /* 0x010fe40001000000 */
[----:B------:R-:W-:Y:S01]  /*85c0*/  FMNMX.FTZ R153, R163, R158, !PT ;  /* 0x0000009ea3997209 */ /* 0x000fe20007810000 */
[----:B------:R-:W2:Y:S01]  /*85d0*/  MUFU.TANH R198, R198 ;  /* 0x000000c600c67308 */ /* 0x000ea20000002400 */
[----:B------:R-:W-:-:S02]  /*85e0*/  ISETP.GT.AND P2, PT, R152, 0x31, PT ;  /* 0x000000319800780c */ /* 0x000fc40003f44270 */
[----:B-1----:R-:W-:Y:S02]  /*85f0*/  FSEL R7, R7, -INF , P1 ;  /* 0xff80000007077808 */ /* 0x002fe40000800000 */
[----:B------:R-:W-:Y:S02]  /*8600*/  FMNMX.FTZ R158, R166, R153, !PT ;  /* 0x00000099a69e7209 */ /* 0x000fe40007810000 */
[----:B------:R-:W-:Y:S01]  /*8610*/  ISETP.GT.AND P1, PT, R152, 0x38, PT ;  /* 0x000000389800780c */ /* 0x000fe20003f24270 */
[----:B------:R-:W1:Y:S01]  /*8620*/  MUFU.TANH R15, R15 ;  /* 0x0000000f000f7308 */ /* 0x000e620000002400 */
[----:B-----5:R-:W-:Y:S02]  /*8630*/  FSEL R154, R154, -INF , P2 ;  /* 0xff8000009a9a7808 */ /* 0x020fe40001000000 */
[----:B------:R-:W-:Y:S02]  /*8640*/  FMNMX.FTZ R153, R7, R158, !PT ;  /* 0x0000009e07997209 */ /* 0x000fe40007810000 */
[----:B------:R-:W-:-:S02]  /*8650*/  ISETP.GT.AND P2, PT, R152, 0x39, PT ;  /* 0x000000399800780c */ /* 0x000fc40003f44270 */
[----:B------:R-:W-:Y:S01]  /*8660*/  FSEL R152, R182, -INF , P1 ;  /* 0xff800000b6987808 */ /* 0x000fe20000800000 */
[----:B------:R-:W4:Y:S01]  /*8670*/  MUFU.TANH R197, R197 ;  /* 0x000000c500c57308 */ /* 0x000f220000002400 */
[----:B------:R-:W-:Y:S02]  /*8680*/  FMNMX.FTZ R159, R154, R153, !PT ;  /* 0x000000999a9f7209 */ /* 0x000fe40007810000 */
[----:B---3--:R-:W-:Y:S02]  /*8690*/  FSEL R153, R183, -INF , P2 ;  /* 0xff800000b7997808 */ /* 0x008fe40001000000 */
[----:B------:R-:W-:Y:S01]  /*86a0*/  FMNMX.FTZ R158, R152, R159, !PT ;  /* 0x0000009f989e7209 */ /* 0x000fe20007810000 */
[----:B------:R-:W-:Y:S01]  /*86b0*/  FMUL.FTZ R159, R168, UR7 ;  /* 0x00000007a89f7c20 */ /* 0x000fe20008410000 */
[----:B------:R-:W-:Y:S01]  /*86c0*/  IADD3 R168, R155, -UR5, R156 ;  /* 0x800000059ba87c10 */ /* 0x000fe2000fffe09c */
[----:B------:R-:W3:Y:S01]  /*86d0*/  MUFU.TANH R196, R196 ;  /* 0x000000c400c47308 */ /* 0x000ee20000002400 */
[----:B------:R-:W-:Y:S01]  /*86e0*/  FMNMX.FTZ R178, R153, R158, !PT ;  /* 0x0000009e99b27209 */ /* 0x000fe20007810000 */
[----:B------:R-:W-:Y:S01]  /*86f0*/  FMUL.FTZ R158, R165, UR7 ;  /* 0x00000007a59e7c20 */ /* 0x000fe20008410000 */
[----:B------:R-:W-:-:S02]  /*8700*/  ISETP.GT.AND P1, PT, R168, RZ, PT ;  /* 0x000000ffa800720c */ /* 0x000fc40003f24270 */
[----:B------:R-:W-:Y:S01]  /*8710*/  ISETP.GT.AND P2, PT, R168, 0x1, PT ;  /* 0x00000001a800780c */ /* 0x000fe20003f44270 */
[----:B------:R-:W5:Y:S01]  /*8720*/  SHFL.BFLY PT, R179, R178, 0x2, 0x1f ;  /* 0x0c401f00b2b37f89 */ /* 0x000f6200000e0000 */
[----:B0-----:R-:W-:Y:S01]  /*8730*/  FSEL R183, R8, -INF , P1 ;  /* 0xff80000008b77808 */ /* 0x001fe20000800000 */
[----:B------:R-:W-:Y:S01]  /*8740*/  MUFU.TANH R157, R157 ;  /* 0x0000009d009d7308 */ /* 0x000fe20000002400 */
[----:B------:R-:W-:Y:S02]  /*8750*/  ISETP.GT.AND P1, PT, R168, 0x8, PT ;  /* 0x00000008a800780c */ /* 0x000fe40003f24270 */
[----:B--2---:R-:W-:Y:S02]  /*8760*/  FSEL R198, R198, -INF , P2 ;  /* 0xff800000c6c67808 */ /* 0x004fe40001000000 */
[----:B------:R-:W-:Y:S02]  /*8770*/  FMNMX.FTZ R155, R183, R10, !PT ;  /* 0x0000000ab79b7209 */ /* 0x000fe40007810000 */
[----:B------:R-:W-:Y:S01]  /*8780*/  ISETP.GT.AND P2, PT, R168, 0x9, PT ;  /* 0x00000009a800780c */ /* 0x000fe20003f44270 */
[----:B------:R-:W0:Y:S01]  /*8790*/  MUFU.TANH R164, R164 ;  /* 0x000000a400a47308 */ /* 0x000e220000002400 */
[----:B-1----:R-:W-:-:S02]  /*87a0*/  FSEL R182, R15, -INF , P1 ;  /* 0xff8000000fb67808 */ /* 0x002fc40000800000 */
[----:B------:R-:W-:Y:S02]  /*87b0*/  FMNMX.FTZ R155, R198, R155, !PT ;  /* 0x0000009bc69b7209 */ /* 0x000fe40007810000 */
[----:B------:R-:W-:Y:S02]  /*87c0*/  ISETP.GT.AND P1, PT, R168, 0x10, PT ;  /* 0x00000010a800780c */ /* 0x000fe40003f24270 */
[----:B----4-:R-:W-:Y:S01]  /*87d0*/  FSEL R197, R197, -INF , P2 ;  /* 0xff800000c5c57808 */ /* 0x010fe20001000000 */
[----:B------:R-:W1:Y:S01]  /*87e0*/  MUFU.TANH R158, R158 ;  /* 0x0000009e009e7308 */ /* 0x000e620000002400 */
[----:B------:R-:W-:Y:S02]  /*87f0*/  FMNMX.FTZ R8, R182, R155, !PT ;  /* 0x0000009bb6087209 */ /* 0x000fe40007810000 */
[----:B------:R-:W-:Y:S02]  /*8800*/  ISETP.GT.AND P2, PT, R168, 0x11, PT ;  /* 0x00000011a800780c */ /* 0x000fe40003f44270 */
[----:B---3--:R-:W-:-:S02]  /*8810*/  FSEL R196, R196, -INF , P1 ;  /* 0xff800000c4c47808 */ /* 0x008fc40000800000 */
[----:B-----5:R-:W-:Y:S01]  /*8820*/  FMNMX.FTZ R165, R178, R179, !PT ;  /* 0x000000b3b2a57209 */ /* 0x020fe20007810000 */
[----:B------:R-:W2:Y:S01]  /*8830*/  MUFU.TANH R159, R159 ;  /* 0x0000009f009f7308 */ /* 0x000ea20000002400 */
[----:B------:R-:W-:Y:S02]  /*8840*/  FMNMX.FTZ R155, R197, R8, !PT ;  /* 0x00000008c59b7209 */ /* 0x000fe40007810000 */
[C---:B------:R-:W-:Y:S01]  /*8850*/  ISETP.GT.AND P1, PT, R168.reuse, 0x18, PT ;  /* 0x00000018a800780c */ /* 0x040fe20003f24270 */
[----:B------:R-:W3:Y:S01]  /*8860*/  SHFL.BFLY PT, R156, R165, 0x1, 0x1f ;  /* 0x0c201f00a59c7f89 */ /* 0x000ee200000e0000 */
[----:B------:R-:W-:Y:S02]  /*8870*/  ISETP.GT.AND P3, PT, R168, 0x28, PT ;  /* 0x00000028a800780c */ /* 0x000fe40003f64270 */
[----:B0-----:R-:W-:Y:S01]  /*8880*/  FSEL R164, R164, -INF , P1 ;  /* 0xff800000a4a47808 */ /* 0x001fe20000800000 */
[----:B------:R-:W0:Y:S01]  /*8890*/  MUFU.TANH R160, R160 ;  /* 0x000000a000a07308 */ /* 0x000e220000002400 */
[----:B------:R-:W-:-:S02]  /*88a0*/  ISETP.GT.AND P1, PT, R168, 0x20, PT ;  /* 0x00000020a800780c */ /* 0x000fc40003f24270 */
[----:B------:R-:W-:-:S05]  /*88b0*/  ISETP.GT.AND P4, PT, R168, 0x29, PT ;  /* 0x00000029a800780c */ /* 0x000fca0003f84270 */
[----:B------:R-:W4:Y:S08]  /*88c0*/  MUFU.TANH R161, R161 ;  /* 0x000000a100a17308 */ /* 0x000f300000002400 */
[----:B------:R-:W5:Y:S01]  /*88d0*/  MUFU.TANH R169, R169 ;  /* 0x000000a900a97308 */ /* 0x000f620000002400 */
[----:B---3--:R-:W-:Y:S02]  /*88e0*/  FMNMX.FTZ R8, R165, R156, !PT ;  /* 0x0000009ca5087209 */ /* 0x008fe40007810000 */
[----:B------:R-:W-:-:S02]  /*88f0*/  FSEL R165, R157, -INF , P2 ;  /* 0xff8000009da57808 */ /* 0x000fc40001000000 */
[----:B------:R-:W-:-:S03]  /*8900*/  FMNMX.FTZ R156, R196, R155, !PT ;  /* 0x0000009bc49c7209 */ /* 0x000fc60007810000 */
[----:B------:R-:W3:Y:S01]  /*8910*/  MUFU.TANH R172, R172 ;  /* 0x000000ac00ac7308 */ /* 0x000ee20000002400 */
[----:B------:R-:W-:Y:S01]  /*8920*/  ISETP.GT.AND P2, PT, R168, 0x19, PT ;  /* 0x00000019a800780c */ /* 0x000fe20003f44270 */
[----:B------:R-:W-:Y:S01]  /*8930*/  FMUL.FTZ R179, R8, UR4 ;  /* 0x0000000408b37c20 */ /* 0x000fe20008410000 */
[----:B------:R-:W-:Y:S02]  /*8940*/  FMNMX.FTZ R157, R165, R156, !PT ;  /* 0x0000009ca59d7209 */ /* 0x000fe40007810000 */
[----:B-1----:R-:W-:Y:S02]  /*8950*/  FSEL R155, R158, -INF , P2 ;  /* 0xff8000009e9b7808 */ /* 0x002fe40001000000 */
[----:B------:R-:W-:Y:S01]  /*8960*/  FMNMX.FTZ R158, R164, R157, !PT ;  /* 0x0000009da49e7209 */ /* 0x000fe20007810000 */
[----:B------:R-:W1:Y:S01]  /*8970*/  MUFU.TANH R15, R177 ;  /* 0x000000b1000f7308 */ /* 0x000e620000002400 */
[----:B------:R-:W-:Y:S02]  /*8980*/  ISETP.GT.AND P2, PT, R168, 0x21, PT ;  /* 0x00000021a800780c */ /* 0x000fe40003f44270 */
[----:B--2---:R-:W-:-:S02]  /*8990*/  FSEL R156, R159, -INF , P1 ;  /* 0xff8000009f9c7808 */ /* 0x004fc40000800000 */
[----:B------:R-:W-:Y:S02]  /*89a0*/  FMNMX.FTZ R159, R155, R158, !PT ;  /* 0x0000009e9b9f7209 */ /* 0x000fe40007810000 */
[----:B0-----:R-:W-:Y:S01]  /*89b0*/  FSEL R157, R160, -INF , P2 ;  /* 0xff800000a09d7808 */ /* 0x001fe20001000000 */
[----:B------:R-:W0:Y:S01]  /*89c0*/  MUFU.TANH R173, R173 ;  /* 0x000000ad00ad7308 */ /* 0x000e220000002400 */
[----:B------:R-:W-:Y:S02]  /*89d0*/  FMNMX.FTZ R160, R156, R159, !PT ;  /* 0x0000009f9ca07209 */ /* 0x000fe40007810000 */
[----:B----4-:R-:W-:Y:S02]  /*89e0*/  FSEL R158, R161, -INF , P3 ;  /* 0xff800000a19e7808 */ /* 0x010fe40001800000 */
[----:B------:R-:W-:Y:S02]  /*89f0*/  FMNMX.FTZ R161, R157, R160, !PT ;  /* 0x000000a09da17209 */ /* 0x000fe40007810000 */
[----:B------:R-:W-:Y:S01]  /*8a00*/  ISETP.GT.AND P2, PT, R168, 0x30, PT ;  /* 0x00000030a800780c */ /* 0x000fe20003f44270 */
[----:B------:R-:W2:Y:S01]  /*8a10*/  MUFU.TANH R180, R181 ;  /* 0x000000b500b47308 */ /* 0x000ea20000002400 */
[----:B-----5:R-:W-:-:S02]  /*8a20*/  FSEL R159, R169, -INF , P4 ;  /* 0xff800000a99f7808 */ /* 0x020fc40002000000 */
[----:B------:R-:W-:Y:S02]  /*8a30*/  FMNMX.FTZ R176, R158, R161, !PT ;  /* 0x000000a19eb07209 */ /* 0x000fe40007810000 */
[----:B------:R-:W-:Y:S02]  /*8a40*/  FSETP.NEU.FTZ.AND P1, PT, R8, -INF , PT ;  /* 0xff8000000800780b */ /* 0x000fe40003f3d000 */
[----:B------:R-:W-:Y:S02]  /*8a50*/  ISETP.GT.AND P3, PT, R168, 0x31, PT ;  /* 0x00000031a800780c */ /* 0x000fe40003f64270 */
[----:B---3--:R-:W-:Y:S02]  /*8a60*/  FSEL R160, R172, -INF , P2 ;  /* 0xff800000aca07808 */ /* 0x008fe40001000000 */
[----:B------:R-:W-:Y:S02]  /*8a70*/  FMNMX.FTZ R169, R159, R176, !PT ;  /* 0x000000b09fa97209 */ /* 0x000fe40007810000 */
[----:B------:R-:W-:-:S02]  /*8a80*/  FSEL R179, R179, RZ, P1 ;  /* 0x000000ffb3b37208 */ /* 0x000fc40000800000 */
[----:B------:R-:W-:Y:S02]  /*8a90*/  ISETP.GT.AND P2, PT, R168, 0x38, PT ;  /* 0x00000038a800780c */ /* 0x000fe40003f44270 */
[----:B-1----:R-:W-:Y:S01]  /*8aa0*/  FSEL R161, R15, -INF , P3 ;  /* 0xff8000000fa17808 */ /* 0x002fe20001800000 */
[--C-:B------:R-:W-:Y:S01]  /*8ab0*/  FFMA.FTZ R177, R162, UR4, -R179.reuse ;  /* 0x00000004a2b17c23 */ /* 0x100fe200080108b3 */
[----:B------:R-:W-:Y:S01]  /*8ac0*/  FMNMX.FTZ R172, R160, R169, !PT ;  /* 0x000000a9a0ac7209 */ /* 0x000fe20007810000 */
[--C-:B------:R-:W-:Y:S01]  /*8ad0*/  FFMA.FTZ R12, R12, UR4, -R179.reuse ;  /* 0x000000040c0c7c23 */ /* 0x100fe200080108b3 */
[----:B------:R-:W-:Y:S01]  /*8ae0*/  ISETP.GT.AND P3, PT, R168, 0x39, PT ;  /* 0x00000039a800780c */ /* 0x000fe20003f64270 */
[----:B------:R1:W-:Y:S01]  /*8af0*/  MUFU.EX2 R15, R177 ;  /* 0x000000b1000f7308 */ /* 0x0003e20000000800 */
[----:B0-----:R-:W-:Y:S01]  /*8b00*/  FSEL R162, R173, -INF , P2 ;  /* 0xff800000ada27808 */ /* 0x001fe20001000000 */
[--C-:B------:R-:W-:Y:S01]  /*8b10*/  FFMA.FTZ R168, R171, UR4, -R179.reuse ;  /* 0x00000004aba87c23 */ /* 0x100fe200080108b3 */
[----:B------:R-:W-:Y:S01]  /*8b20*/  FMNMX.FTZ R169, R161, R172, !PT ;  /* 0x000000aca1a97209 */ /* 0x000fe20007810000 */
[--C-:B------:R-:W-:Y:S01]  /*8b30*/  FFMA.FTZ R171, R174, UR4, -R179.reuse ;  /* 0x00000004aeab7c23 */ /* 0x100fe200080108b3 */
[----:B--2---:R-:W-:Y:S01]  /*8b40*/  FSEL R180, R180, -INF , P3 ;  /* 0xff800000b4b47808 */ /* 0x004fe20001800000 */
        /* <DEDUP_REMOVED lines=11> */
[----:B------:R-:W-:Y:S08]  /*8c00*/  MUFU.EX2 R12, R12 ;  /* 0x0000000c000c7308 */ /* 0x000ff00000000800 */
[----:B------:R-:W-:Y:S08]  /*8c10*/  MUFU.EX2 R14, R14 ;  /* 0x0000000e000e7308 */ /* 0x000ff00000000800 */
[----:B------:R-:W-:Y:S01]  /*8c20*/  MUFU.EX2 R21, R21 ;  /* 0x0000001500157308 */ /* 0x000fe20000000800 */
[----:B0-----:R-:W-:Y:S01]  /*8c30*/  FMNMX.FTZ R176, R172, R173, !PT ;  /* 0x000000adacb07209 */ /* 0x001fe20007810000 */
[--C-:B------:R-:W-:Y:S01]  /*8c40*/  FFMA.FTZ R173, R167, UR4, -R179.reuse ;  /* 0x00000004a7ad7c23 */ /* 0x100fe200080108b3 */
[----:B------:R-:W-:-:S05]  /*8c50*/  FFMA.FTZ R172, R163, UR4, -R179 ;  /* 0x00000004a3ac7c23 */ /* 0x000fca00080108b3 */
[----:B------:R-:W-:Y:S01]  /*8c60*/  MUFU.EX2 R20, R20 ;  /* 0x0000001400147308 */ /* 0x000fe20000000800 */
[----:B-1----:R-:W0:Y:S07]  /*8c70*/  SHFL.BFLY PT, R177, R176, 0x1, 0x1f ;  /* 0x0c201f00b0b17f89 */ /* 0x002e2e00000e0000 */
[----:B------:R-:W-:Y:S08]  /*8c80*/  MUFU.EX2 R169, R169 ;  /* 0x000000a900a97308 */ /* 0x000ff00000000800 */
[----:B------:R-:W-:Y:S08]  /*8c90*/  MUFU.EX2 R168, R168 ;  /* 0x000000a800a87308 */ /* 0x000ff00000000800 */
[----:B------:R-:W-:Y:S01]  /*8ca0*/  MUFU.EX2 R171, R171 ;  /* 0x000000ab00ab7308 */ /* 0x000fe20000000800 */
[----:B0-----:R-:W-:Y:S01]  /*8cb0*/  FMNMX.FTZ R7, R176, R177, !PT ;  /* 0x000000b1b0077209 */ /* 0x001fe20007810000 */
[--C-:B------:R-:W-:Y:S01]  /*8cc0*/  FFMA.FTZ R176, R152, UR4, -R179.reuse ;  /* 0x0000000498b07c23 */ /* 0x100fe200080108b3 */
[----:B------:R-:W-:-:S02]  /*8cd0*/  FFMA.FTZ R179, R153, UR4, -R179 ;  /* 0x0000000499b37c23 */ /* 0x000fc400080108b3 */
[C---:B------:R-:W-:Y:S01]  /*8ce0*/  FSETP.NEU.FTZ.AND P2, PT, R7.reuse, -INF , PT ;  /* 0xff8000000700780b */ /* 0x040fe20003f5d000 */
[----:B------:R-:W-:Y:S02]  /*8cf0*/  FMUL.FTZ R152, R7, UR4 ;  /* 0x0000000407987c20 */ /* 0x000fe40008410000 */
[----:B------:R0:W-:Y:S03]  /*8d00*/  MUFU.EX2 R177, R154 ;  /* 0x0000009a00b17308 */ /* 0x0001e60000000800 */
[----:B------:R-:W-:Y:S02]  /*8d10*/  FSEL R153, R152, RZ, P2 ;  /* 0x000000ff98997208 */ /* 0x000fe40001000000 */
[----:B------:R-:W-:-:S03]  /*8d20*/  FSEL R152, R8, RZ, P1 ;  /* 0x000000ff08987208 */ /* 0x000fc60000800000 */
[----:B------:R-:W-:Y:S01]  /*8d30*/  MUFU.EX2 R170, R170 ;  /* 0x000000aa00aa7308 */ /* 0x000fe20000000800 */
[--C-:B------:R-:W-:Y:S01]  /*8d40*/  FFMA.FTZ R199, R155, UR4, -R153.reuse ;  /* 0x000000049bc77c23 */ /* 0x100fe20008010899 */
[----:B------:R-:W-:Y:S01]  /*8d50*/  FSEL R155, R7, RZ, P2 ;  /* 0x000000ff079b7208 */ /* 0x000fe20001000000 */
[----:B------:R-:W-:Y:S01]  /*8d60*/  FFMA.FTZ R201, R157, UR4, -R153 ;  /* 0x000000049dc97c23 */ /* 0x000fe20008010899 */
[----:B------:R-:W-:Y:S02]  /*8d70*/  IMAD.MOV R157, RZ, RZ, -R184 ;  /* 0x000000ffff9d7224 */ /* 0x000fe400078e0ab8 */
[----:B------:R-:W-:Y:S01]  /*8d80*/  FADD.FTZ R152, -R152, R11 ;  /* 0x0000000b98987221 */ /* 0x000fe20000010100 */
[--C-:B------:R-:W-:Y:S01]  /*8d90*/  FFMA.FTZ R200, R156, UR4, -R153.reuse ;  /* 0x000000049cc87c23 */ /* 0x100fe20008010899 */
[----:B------:R-:W-:Y:S01]  /*8da0*/  FADD.FTZ R155, -R155, R10 ;  /* 0x0000000a9b9b7221 */ /* 0x000fe20000010100 */
[----:B------:R-:W-:Y:S01]  /*8db0*/  FFMA.FTZ R178, R183, UR4, -R153 ;  /* 0x00000004b7b27c23 */ /* 0x000fe20008010899 */
[----:B------:R-:W-:Y:S01]  /*8dc0*/  ISETP.NE.AND P1, PT, R18, R157, PT ;  /* 0x0000009d1200720c */ /* 0x000fe20003f25270 */
[----:B0-----:R-:W-:Y:S01]  /*8dd0*/  FMUL.FTZ R154, R152, UR4 ;  /* 0x00000004989a7c20 */ /* 0x001fe20008410000 */
[----:B------:R-:W-:Y:S01]  /*8de0*/  FMUL.FTZ R155, R155, UR4 ;  /* 0x000000049b9b7c20 */ /* 0x000fe20008410000 */
[----:B------:R-:W-:-:S02]  /*8df0*/  VIADD R152, R9, 0x38840 ;  /* 0x0003884009987836 */ /* 0x000fc40000000000 */
[--C-:B------:R-:W-:Y:S01]  /*8e00*/  FFMA.FTZ R181, R198, UR4, -R153.reuse ;  /* 0x00000004c6b57c23 */ /* 0x100fe20008010899 */
[----:B------:R-:W0:Y:S01]  /*8e10*/  MUFU.EX2 R10, R154 ;  /* 0x0000009a000a7308 */ /* 0x000e220000000800 */
[--C-:B------:R-:W-:Y:S01]  /*8e20*/  FFMA.FTZ R182, R182, UR4, -R153.reuse ;  /* 0x00000004b6b67c23 */ /* 0x100fe20008010899 */
[--C-:B------:R-:W-:Y:S01]  /*8e30*/  FFMA.FTZ R183, R197, UR4, -R153.reuse ;  /* 0x00000004c5b77c23 */ /* 0x100fe20008010899 */
[----:B------:R-:W-:Y:S01]  /*8e40*/  PRMT R152, R219, 0x654, R152 ;  /* 0x00000654db987816 */ /* 0x000fe20000000098 */
[--C-:B------:R-:W-:Y:S01]  /*8e50*/  FFMA.FTZ R196, R196, UR4, -R153.reuse ;  /* 0x00000004c4c47c23 */ /* 0x100fe20008010899 */
[--C-:B------:R-:W-:Y:S01]  /*8e60*/  FFMA.FTZ R197, R165, UR4, -R153.reuse ;  /* 0x00000004a5c57c23 */ /* 0x100fe20008010899 */
[--C-:B------:R-:W-:Y:S01]  /*8e70*/  FFMA.FTZ R198, R164, UR4, -R153.reuse ;  /* 0x00000004a4c67c23 */ /* 0x100fe20008010899 */
[----:B------:R-:W-:Y:S01]  /*8e80*/  FFMA.FTZ R202, R158, UR4, -R153 ;  /* 0x000000049eca7c23 */ /* 0x000fe20008010899 */
[----:B------:R1:W2:Y:S01]  /*8e90*/  MUFU.EX2 R205, R155 ;  /* 0x0000009b00cd7308 */ /* 0x0002a20000000800 */
[----:B------:R-:W-:-:S02]  /*8ea0*/  @!P1 IMAD R156, R13, 0x40, R22 ;  /* 0x000000400d9c9824 */ /* 0x000fc400078e0216 */
[--C-:B------:R-:W-:Y:S01]  /*8eb0*/  FFMA.FTZ R203, R159, UR4, -R153.reuse ;  /* 0x000000049fcb7c23 */ /* 0x100fe20008010899 */
[----:B------:R3:W-:Y:S01]  /*8ec0*/  SYNCS.ARRIVE.TRANS64.RED.A1T0 RZ, [R152+URZ], RZ ;  /* 0x000000ff98ff79a7 */ /* 0x0007e2000810043f */
[----:B------:R-:W-:Y:S01]  /*8ed0*/  FFMA.FTZ R206, R161, UR4, -R153 ;  /* 0x00000004a1ce7c23 */ /* 0x000fe20008010899 */
[----:B------:R-:W-:Y:S02]  /*8ee0*/  @!P1 IMAD R156, R156, 0x4, R17 ;  /* 0x000000049c9c9824 */ /* 0x000fe400078e0211 */
[--C-:B------:R-:W-:Y:S01]  /*8ef0*/  FFMA.FTZ R13, R162, UR4, -R153.reuse ;  /* 0x00000004a20d7c23 */ /* 0x100fe20008010899 */
[--C-:B------:R-:W-:Y:S01]  /*8f00*/  FFMA.FTZ R180, R180, UR4, -R153.reuse ;  /* 0x00000004b4b47c23 */ /* 0x100fe20008010899 */
[----:B------:R-:W-:Y:S01]  /*8f10*/  FFMA.FTZ R160, R160, UR4, -R153 ;  /* 0x00000004a0a07c23 */ /* 0x000fe20008010899 */
[----:B------:R-:W-:Y:S01]  /*8f20*/  MUFU.EX2 R178, R178 ;  /* 0x000000b200b27308 */ /* 0x000fe20000000800 */
[----:B0-----:R-:W-:Y:S01]  /*8f30*/  @!P1 STS [R156+0x38420], R10 ;  /* 0x0384200a9c009388 */ /* 0x001fe20000000800 */
[----:B------:R-:W-:Y:S01]  /*8f40*/  F2FP.F16.F32.PACK_AB R153, R12, R15 ;  /* 0x0000000f0c99723e */ /* 0x000fe200000000ff */
[----:B------:R-:W-:Y:S01]  /*8f50*/  FMUL.FTZ R26, R26, R10 ;  /* 0x0000000a1a1a7220 */ /* 0x000fe20000410000 */
[----:B-1----:R-:W-:Y:S01]  /*8f60*/  F2FP.F16.F32.PACK_AB R155, R21, R14 ;  /* 0x0000000e159b723e */ /* 0x002fe200000000ff */
[----:B------:R-:W-:Y:S01]  /*8f70*/  FMUL.FTZ R27, R27, R10 ;  /* 0x0000000a1b1b7220 */ /* 0x000fe20000410000 */
[----:B------:R-:W-:Y:S01]  /*8f80*/  F2FP.F16.F32.PACK_AB R157, R169, R20 ;  /* 0x00000014a99d723e */ /* 0x000fe200000000ff */
[----:B------:R-:W-:Y:S01]  /*8f90*/  FMUL.FTZ R30, R30, R10 ;  /* 0x0000000a1e1e7220 */ /* 0x000fe20000410000 */
[----:B--2---:R0:W-:Y:S01]  /*8fa0*/  @!P1 STS [R156+0x38400], R205 ;  /* 0x038400cd9c009388 */ /* 0x0041e20000000800 */
[----:B------:R-:W3:Y:S01]  /*8fb0*/  MUFU.EX2 R181, R181 ;  /* 0x000000b500b57308 */ /* 0x000ee20000000800 */
[----:B------:R-:W-:Y:S01]  /*8fc0*/  F2FP.F16.F32.PACK_AB R159, R171, R168 ;  /* 0x000000a8ab9f723e */ /* 0x000fe200000000ff */
        /* <DEDUP_REMOVED lines=14> */
[----:B------:R-:W1:Y:S01]  /*90b0*/  MUFU.EX2 R183, R183 ;  /* 0x000000b700b77308 */ /* 0x000e620000000800 */
[----:B---3--:R-:W-:Y:S01]  /*90c0*/  F2FP.F16.F32.PACK_AB R152, R181, R178 ;  /* 0x000000b2b598723e */ /* 0x008fe200000000ff */
        /* <DEDUP_REMOVED lines=44> */
[-C--:B------:R-:W-:Y:S01]  /*9390*/  FMUL.FTZ R76, R76, R205.reuse ;  /* 0x000000cd4c4c7220 */ /* 0x080fe20000410000 */
[-C--:B------:R-:W-:Y:S01]  /*93a0*/  FMUL.FTZ R77, R77, R205.reuse ;  /* 0x000000cd4d4d7220 */ /* 0x080fe20000410000 */
        /* <DEDUP_REMOVED lines=80> */
[----:B------:R-:W3:Y:S01]  /*98b0*/  MUFU.EX2 R206, R206 ;  /* 0x000000ce00ce7308 */ /* 0x000ee20000000800 */
[----:B--2---:R-:W-:Y:S01]  /*98c0*/  F2FP.F16.F32.PACK_AB R160, R201, R200 ;  /* 0x000000c8c9a0723e */ /* 0x004fe200000000ff */
[-C--:B------:R-:W-:Y:S01]  /*98d0*/  FMUL.FTZ R144, R144, R205.reuse ;  /* 0x000000cd90907220 */ /* 0x080fe20000410000 */
[-C--:B------:R-:W-:Y:S01]  /*98e0*/  FMUL.FTZ R145, R145, R205.reuse ;  /* 0x000000cd91917220 */ /* 0x080fe20000410000 */
[-C--:B------:R-:W-:Y:S01]  /*98f0*/  FMUL.FTZ R146, R146, R10.reuse ;  /* 0x0000000a92927220 */ /* 0x080fe20000410000 */
[-C--:B------:R-:W-:Y:S01]  /*9900*/  FMUL.FTZ R147, R147, R10.reuse ;  /* 0x0000000a93937220 */ /* 0x080fe20000410000 */
[-C--:B------:R-:W-:Y:S01]  /*9910*/  FMUL.FTZ R148, R148, R205.reuse ;  /* 0x000000cd94947220 */ /* 0x080fe20000410000 */
[----:B------:R-:W-:Y:S01]  /*9920*/  FMUL.FTZ R149, R149, R205 ;  /* 0x000000cd95957220 */ /* 0x000fe20000410000 */
[----:B------:R-:W-:Y:S01]  /*9930*/  MUFU.EX2 R13, R13 ;  /* 0x0000000d000d7308 */ /* 0x000fe20000000800 */
[-C--:B------:R-:W-:Y:S01]  /*9940*/  FMUL.FTZ R150, R150, R10.reuse ;  /* 0x0000000a96967220 */ /* 0x080fe20000410000 */
[----:B------:R-:W-:Y:S01]  /*9950*/  FMUL.FTZ R151, R151, R10 ;  /* 0x0000000a97977220 */ /* 0x000fe20000410000 */
[----:B-1----:R-:W-:Y:S01]  /*9960*/  F2FP.F16.F32.PACK_AB R165, R177, R174 ;  /* 0x000000aeb1a5723e */ /* 0x002fe200000000ff */
[----:B------:R1:W-:Y:S01]  /*9970*/  STSM.16.M88.4 [R185+0x36400], R152 ;  /* 0x03640098b9007844 */ /* 0x0003e20000000200 */
[----:B0-----:R-:W-:Y:S01]  /*9980*/  F2FP.F16.F32.PACK_AB R167, R179, R176 ;  /* 0x000000b0b3a7723e */ /* 0x001fe200000000ff */
[----:B------:R-:W-:Y:S01]  /*9990*/  FFMA.FTZ R15, R10, R6, R15 ;  /* 0x000000060a0f7223 */ /* 0x000fe2000001000f */
[----:B------:R-:W-:Y:S01]  /*99a0*/  FFMA.FTZ R178, R205, R5, R178 ;  /* 0x00000005cdb27223 */ /* 0x000fe200000100b2 */
[----:B------:R-:W0:Y:S01]  /*99b0*/  MUFU.EX2 R180, R180 ;  /* 0x000000b400b47308 */ /* 0x000e220000000800 */
[----:B---3--:R-:W-:Y:S01]  /*99c0*/  F2FP.F16.F32.PACK_AB R164, R206, R11 ;  /* 0x0000000bcea4723e */ /* 0x008fe200000000ff */
[----:B------:R1:W-:Y:S01]  /*99d0*/  STSM.16.M88.4 [R189], R156 ;  /* 0x0000009cbd007844 */ /* 0x0003e20000000200 */
[----:B------:R-:W-:Y:S01]  /*99e0*/  FADD.FTZ R15, R12, R15 ;  /* 0x0000000f0c0f7221 */ /* 0x000fe20000010000 */
[----:B------:R-:W-:-:S02]  /*99f0*/  FADD.FTZ R181, R181, R178 ;  /* 0x000000b2b5b57221 */ /* 0x000fc40000010000 */
[----:B------:R1:W-:Y:S01]  /*9a00*/  STSM.16.M88.4 [R187], R160 ;  /* 0x000000a0bb007844 */ /* 0x0003e20000000200 */
[----:B------:R-:W-:Y:S01]  /*9a10*/  FADD.FTZ R14, R14, R15 ;  /* 0x0000000f0e0e7221 */ /* 0x000fe20000010000 */
[----:B------:R-:W-:-:S03]  /*9a20*/  FADD.FTZ R182, R182, R181 ;  /* 0x000000b5b6b67221 */ /* 0x000fc60000010000 */
[----:B------:R-:W-:Y:S01]  /*9a30*/  FADD.FTZ R21, R21, R14 ;  /* 0x0000000e15157221 */ /* 0x000fe20000010000 */
[----:B------:R-:W-:-:S03]  /*9a40*/  FADD.FTZ R183, R183, R182 ;  /* 0x000000b6b7b77221 */ /* 0x000fc60000010000 */
[----:B------:R-:W-:Y:S01]  /*9a50*/  FADD.FTZ R20, R20, R21 ;  /* 0x0000001514147221 */ /* 0x000fe20000010000 */
[----:B------:R-:W-:Y:S01]  /*9a60*/  FADD.FTZ R196, R196, R183 ;  /* 0x000000b7c4c47221 */ /* 0x000fe20000010000 */
[----:B0-----:R-:W-:Y:S02]  /*9a70*/  F2FP.F16.F32.PACK_AB R166, R180, R13 ;  /* 0x0000000db4a6723e */ /* 0x001fe400000000ff */
[----:B------:R-:W-:Y:S01]  /*9a80*/  FADD.FTZ R169, R169, R20 ;  /* 0x00000014a9a97221 */ /* 0x000fe20000010000 */
[----:B------:R-:W-:Y:S02]  /*9a90*/  FADD.FTZ R197, R197, R196 ;  /* 0x000000c4c5c57221 */ /* 0x000fe40000010000 */
[----:B------:R1:W-:Y:S01]  /*9aa0*/  STSM.16.M88.4 [R188], R164 ;  /* 0x000000a4bc007844 */ /* 0x0003e20000000200 */
[----:B------:R-:W-:Y:S01]  /*9ab0*/  WARPGROUP.ARRIVE ;  /* 0x00000000000079c5 */ /* 0x000fe20000000000 */
[----:B------:R-:W-:Y:S01]  /*9ac0*/  FADD.FTZ R168, R168, R169 ;  /* 0x000000a9a8a87221 */ /* 0x000fe20000010000 */
[----:B------:R-:W-:-:S03]  /*9ad0*/  FADD.FTZ R198, R198, R197 ;  /* 0x000000c5c6c67221 */ /* 0x000fc60000010000 */
[----:B------:R-:W-:Y:S01]  /*9ae0*/  FADD.FTZ R171, R171, R168 ;  /* 0x000000a8abab7221 */ /* 0x000fe20000010000 */
[----:B------:R-:W-:Y:S01]  /*9af0*/  HGMMA.64x256x16.F32 R24, R152, gdesc[UR8].tnspB, R24, gsb0 ;  /* 0x43e0000898187df0 */ /* 0x000fe20008000818 */
[----:B------:R-:W-:Y:S01]  /*9b00*/  R2UR UR10, R207 ;  /* 0x00000000cf0a72ca */ /* 0x000fe200000e0000 */
[----:B------:R-:W-:Y:S01]  /*9b10*/  UMOV UR11, 0x40000040 ;  /* 0x40000040000b7882 */ /* 0x000fe20000000000 */
[C---:B------:R-:W-:Y:S02]  /*9b20*/  VIADD R207, R204.reuse, 0x100 ;  /* 0x00000100cccf7836 */ /* 0x040fe40000000000 */
[----:B------:R-:W-:Y:S01]  /*9b30*/  FADD.FTZ R199, R199, R198 ;  /* 0x000000c6c7c77221 */ /* 0x000fe20000010000 */
[----:B------:R-:W-:Y:S02]  /*9b40*/  VIADD R204, R204, 0x180 ;  /* 0x00000180cccc7836 */ /* 0x000fe40000000000 */
[----:B------:R-:W-:Y:S01]  /*9b50*/  FADD.FTZ R170, R170, R171 ;  /* 0x000000abaaaa7221 */ /* 0x000fe20000010000 */
[----:B------:R-:W-:-:S03]  /*9b60*/  FADD.FTZ R200, R200, R199 ;  /* 0x000000c7c8c87221 */ /* 0x000fc60000010000 */
        /* <DEDUP_REMOVED lines=13> */
[----:B------:R-:W-:Y:S01]  /*9c40*/  FADD.FTZ R5, R180, R5 ;  /* 0x00000005b4057221 */ /* 0x000fe20000010000 */
[----:B------:R-:W-:Y:S02]  /*9c50*/  WARPGROUP.DEPBAR.LE gsb0, 0x0 ;  /* 0x00008000000079c5 */ /* 0x000fe40000010000 */
[----:B------:R-:W-:-:S06]  /*9c60*/  WARPGROUP.ARRIVE ;  /* 0x00000000000079c5 */ /* 0x000fcc0000000000 */
        /* <DEDUP_REMOVED lines=24> */
.L_x_7480:
[----:B------:R-:W-:Y:S01]  /*9df0*/  UISETP.GT.AND UP0, UPT, UR33, UR32, UPT ;  /* 0x000000202100728c */ /* 0x000fe2000bf04270 */
[----:B------:R-:W-:Y:S01]  /*9e00*/  VIADD R10, R9, 0x38860 ;  /* 0x00038860090a7836 */ /* 0x000fe20000000000 */
[----:B------:R-:W-:Y:S01]  /*9e10*/  UIADD3 UR33, UR33, -0x1, URZ ;  /* 0xffffffff21217890 */ /* 0x000fe2000fffe03f */
[----:B------:R-:W-:Y:S01]  /*9e20*/  IMAD.MOV.U32 R11, RZ, RZ, R8 ;  /* 0x000000ffff0b7224 */ /* 0x000fe200078e0008 */
[----:B------:R-:W-:Y:S02]  /*9e30*/  MOV R13, R2 ;  /* 0x00000002000d7202 */ /* 0x000fe40000000f00 */
[----:B------:R-:W-:Y:S02]  /*9e40*/  PLOP3.LUT P1, PT, PT, PT, UP0, 0x80, 0x0 ;  /* 0x000000000000781c */ /* 0x000fe40003f2f008 */
[----:B------:R-:W-:-:S04]  /*9e50*/  PRMT R10, R219, 0x654, R10 ;  /* 0x00000654db0a7816 */ /* 0x000fc8000000000a */
[----:B------:R0:W-:Y:S02]  /*9e60*/  SYNCS.ARRIVE.TRANS64.RED.A1T0 RZ, [R10+URZ], RZ ;  /* 0x000000ff0aff79a7 */ /* 0x0001e4000810043f */
[----:B0-----:R-:W-:-:S05]  /*9e70*/  IMAD.MOV.U32 R10, RZ, RZ, R7 ;  /* 0x000000ffff0a7224 */ /* 0x001fca00078e0007 */
[----:B------:R-:W-:Y:S05]  /*9e80*/  @P1 BRA `(.L_x_7481) ;  /* 0xffffffc800741947 */ /* 0x000fea000383ffff */
.L_x_7470:
[----:B------:R-:W-:-:S13]  /*9e90*/  ISETP.LE.AND P1, PT, RZ, UR33, PT ;  /* 0x00000021ff007c0c */ /* 0x000fda000bf23270 */
[----:B------:R-:W-:Y:S05]  /*9ea0*/  @!P1 BRA `(.L_x_7482) ;  /* 0x0000003000549947 */ /* 0x000fea0003800000 */
[----:B------:R-:W-:Y:S01]  /*9eb0*/  IMAD.MOV.U32 R13, RZ, RZ, R8 ;  /* 0x000000ffff0d7224 */ /* 0x000fe200078e0008 */
[----:B------:R-:W-:Y:S01]  /*9ec0*/  ULDC UR29, c[0x0][0xad0] ;  /* 0x0002b400001d7ab9 */ /* 0x000fe20000000800 */
[----:B------:R-:W-:Y:S01]  /*9ed0*/  IMAD.MOV.U32 R14, RZ, RZ, R7 ;  /* 0x000000ffff0e7224 */ /* 0x000fe200078e0007 */
[----:B------:R-:W-:Y:S01]  /*9ee0*/  ULDC UR28, c[0x0][0xa80] ;  /* 0x0002a000001c7ab9 */ /* 0x000fe20000000800 */
[----:B------:R-:W-:-:S07]  /*9ef0*/  IMAD.MOV.U32 R11, RZ, RZ, R2 ;  /* 0x000000ffff0b7224 */ /* 0x000fce00078e0002 */
.L_x_7493:
[----:B------:R-:W-:-:S05]  /*9f00*/  VIADD R2, R11, 0x1 ;  /* 0x000000010b027836 */ /* 0x000fca0000000000 */
[----:B------:R-:W-:-:S04]  /*9f10*/  ISETP.NE.AND P1, PT, R2, 0x2, PT ;  /* 0x000000020200780c */ /* 0x000fc80003f25270 */
[----:B------:R-:W-:Y:S02]  /*9f20*/  SEL R7, RZ, 0x1, P1 ;  /* 0x00000001ff077807 */ /* 0x000fe40000800000 */
[----:B------:R-:W-:Y:S02]  /*9f30*/  SEL R2, R2, RZ, P1 ;  /* 0x000000ff02027207 */ /* 0x000fe40000800000 */
[----:B------:R-:W-:Y:S01]  /*9f40*/  LOP3.LUT R16, R16, R7, RZ, 0x3c, !PT ;  /* 0x0000000710107212 */ /* 0x000fe200078e3cff */
[----:B0-----:R-:W-:Y:S06]  /*9f50*/  @!P0 BRA `(.L_x_7483) ;  /* 0x0000000000048947 */ /* 0x001fec0003800000 */
[----:B------:R-:W-:Y:S01]  /*9f60*/  BPT.TRAP 0x1 ;  /* 0x000000040000795c */ /* 0x000fe20000300000 */
.L_x_7483:
[----:B------:R-:W-:Y:S01]  /*9f70*/  IMAD R9, R2, 0x8, R17 ;  /* 0x0000000802097824 */ /* 0x000fe200078e0211 */
[----:B------:R-:W-:-:S04]  /*9f80*/  SHF.L.U32 R8, R16, 0x1f, RZ ;  /* 0x0000001f10087819 */ /* 0x000fc800000006ff */
[----:B------:R0:W1:Y:S01]  /*9f90*/  SYNCS.PHASECHK.TRANS64.TRYWAIT P1, [R9+URZ+0x38830], R8 ;  /* 0x03883008090075a7 */ /* 0x000062000802017f */
[----:B------:R-:W-:Y:S05]  /*9fa0*/  @!P0 BRA `(.L_x_7484) ;  /* 0x0000000000048947 */ /* 0x000fea0003800000 */
[----:B------:R-:W-:Y:S01]  /*9fb0*/  BPT.TRAP 0x1 ;  /* 0x000000040000795c */ /* 0x000fe20000300000 */
.L_x_7484:
[----:B------:R-:W-:Y:S01]  /*9fc0*/  IMAD R7, R2, 0x200, R0 ;  /* 0x0000020002077824 */ /* 0x000fe200078e0200 */
[----:B-1----:R-:W-:Y:S06]  /*9fd0*/  @P1 BRA `(.L_x_7485) ;  /* 0x0000000000081947 */ /* 0x002fec0003800000 */
[----:B------:R-:W1:Y:S02]  /*9fe0*/  SYNCS.PHASECHK.TRANS64.TRYWAIT P1, [R9+URZ+0x38830], R8 ;  /* 0x03883008090075a7 */ /* 0x000e64000802017f */
[----:B-1----:R-:W-:Y:S05]  /*9ff0*/  @!P1 BRA `(.L_x_7486) ;  /* 0x000000b4004c9947 */ /* 0x002fea0003800000 */
.L_x_7485:
        /* <DEDUP_REMOVED lines=22> */
.L_x_7487:
[----:B------:R2:W3:Y:S01]  /*a160*/  SYNCS.PHASECHK.TRANS64.TRYWAIT P1, [R9+URZ+0x38850], R8 ;  /* 0x03885008090075a7 */ /* 0x0004e2000802017f */
[----:B------:R-:W-:Y:S05]  /*a170*/  @!P0 BRA `(.L_x_7488) ;  /* 0x0000000000048947 */ /* 0x000fea0003800000 */
[----:B------:R-:W-:Y:S01]  /*a180*/  BPT.TRAP 0x1 ;  /* 0x000000040000795c */ /* 0x000fe20000300000 */
.L_x_7488:
[----:B------:R-:W-:Y:S01]  /*a190*/  IMAD R7, R2, 0x1000, R4 ;  /* 0x0000100002077824 */ /* 0x000fe200078e0204 */
[----:B---3--:R-:W-:Y:S06]  /*a1a0*/  @P1 BRA `(.L_x_7489) ;  /* 0x0000000000081947 */ /* 0x008fec0003800000 */
[----:B------:R-:W3:Y:S02]  /*a1b0*/  SYNCS.PHASECHK.TRANS64.TRYWAIT P1, [R9+URZ+0x38850], R8 ;  /* 0x03885008090075a7 */ /* 0x000ee4000802017f */
[----:B---3--:R-:W-:Y:S05]  /*a1c0*/  @!P1 BRA `(.L_x_7490) ;  /* 0x000000b000ec9947 */ /* 0x008fea0003800000 */
.L_x_7489:
        /* <DEDUP_REMOVED lines=11> */
[----:B------:R-:W-:Y:S01]  /*a280*/  VIADD R8, R7, 0x4 ;  /* 0x0000000407087836 */ /* 0x000fe20000000000 */
[----:B------:R-:W-:Y:S01]  /*a290*/  IADD3 R21, R3, 0x800, RZ ;  /* 0x0000080003157810 */ /* 0x000fe20007ffe0ff */
[----:B------:R-:W-:Y:S01]  /*a2a0*/  HGMMA.64x64x16.F32 R152, gdesc[UR24], R152, gsb0 ;  /* 0x00e00000189879f0 */ /* 0x000fe20008000898 */
[----:B------:R-:W-:Y:S01]  /*a2b0*/  VIADD R15, R7, 0x800 ;  /* 0x00000800070f7836 */ /* 0x000fe20000000000 */
        /* <DEDUP_REMOVED lines=175> */
[----:B------:R-:W-:Y:S02]  /*adb0*/  IMAD.IADD R20, R21, 0x1, R8 ;  /* 0x0000000115147824 */ /* 0x000fe400078e0208 */
        /* <DEDUP_REMOVED lines=8> */
[----:B------:R-:W-:Y:S02]  /*ae40*/  IMAD.IADD R20, R21, 0x1, R10 ;  /* 0x0000000115147824 */ /* 0x000fe400078e020a */
[--C-:B------:R-:W-:Y:S02]  /*ae50*/  IMAD.IADD R186, R10, 0x1, R15.reuse ;  /* 0x000000010aba7824 */ /* 0x100fe400078e020f */
        /* <DEDUP_REMOVED lines=19> */
[----:B------:R-:W-:-:S04]  /*af90*/  MOV R15, 0x30 ;  /* 0x00000030000f7802 */ /* 0x000fc80000000f00 */
        /* <DEDUP_REMOVED lines=75> */
[----:B------:R-:W-:Y:S01]  /*b450*/  IMAD.IADD R8, R21, 0x1, R12 ;  /* 0x0000000115087824 */ /* 0x000fe200078e020c */
        /* <DEDUP_REMOVED lines=29> */
.L_x_7491:
        /* <DEDUP_REMOVED lines=81> */
[----:B------:R-:W3:Y:S08]  /*bb40*/  MUFU.TANH R167, R167 ;  /* 0x000000a700a77308 */ /* 0x000ef00000002400 */
[----:B------:R-:W4:Y:S01]  /*bb50*/  MUFU.TANH R176, R176 ;  /* 0x000000b000b07308 */ /* 0x000f220000002400 */
[----:B-1----:R-:W-:-:S02]  /*bb60*/  FMNMX.FTZ R7, R169, R170, !PT ;  /* 0x000000aaa9077209 */ /* 0x002fc40007810000 */
[----:B0-----:R-:W-:-:S03]  /*bb70*/  FMNMX.FTZ R169, R163, R168, !PT ;  /* 0x000000a8a3a97209 */ /* 0x001fc60007810000 */
[C---:B------:R-:W-:Y:S02]  /*bb80*/  FADD.FTZ R168, -R7.reuse, R14 ;  /* 0x0000000e07a87221 */ /* 0x040fe40000010100 */
[----:B------:R-:W0:Y:S01]  /*bb90*/  MUFU.TANH R180, R180 ;  /* 0x000000b400b47308 */ /* 0x000e220000002400 */
[----:B--2---:R-:W-:Y:S01]  /*bba0*/  FMNMX.FTZ R14, R166, R169, !PT ;  /* 0x000000a9a60e7209 */ /* 0x004fe20007810000 */
[----:B------:R-:W-:Y:S01]  /*bbb0*/  FMUL.FTZ R202, R7, UR4 ;  /* 0x0000000407ca7c20 */ /* 0x000fe20008410000 */
[----:B------:R-:W-:Y:S02]  /*bbc0*/  FMUL.FTZ R170, R168, UR4 ;  /* 0x00000004a8aa7c20 */ /* 0x000fe40008410000 */
[----:B---3--:R-:W-:Y:S01]  /*bbd0*/  FMNMX.FTZ R169, R167, R14, !PT ;  /* 0x0000000ea7a97209 */ /* 0x008fe20007810000 */
[----:B------:R-:W-:Y:S01]  /*bbe0*/  FFMA.FTZ R171, R155, UR4, -R202 ;  /* 0x000000049bab7c23 */ /* 0x000fe200080108ca */
[----:B------:R-:W-:Y:S01]  /*bbf0*/  IMAD.MOV R155, RZ, RZ, -R184 ;  /* 0x000000ffff9b7224 */ /* 0x000fe200078e0ab8 */
[----:B------:R-:W1:Y:S01]  /*bc00*/  MUFU.TANH R181, R181 ;  /* 0x000000b500b57308 */ /* 0x000e620000002400 */
[----:B----4-:R-:W-:Y:S01]  /*bc10*/  FMNMX.FTZ R169, R176, R169, !PT ;  /* 0x000000a9b0a97209 */ /* 0x010fe20007810000 */
[--C-:B------:R-:W-:Y:S01]  /*bc20*/  FFMA.FTZ R152, R152, UR4, -R202.reuse ;  /* 0x0000000498987c23 */ /* 0x100fe200080108ca */
[--C-:B------:R-:W-:Y:S01]  /*bc30*/  FFMA.FTZ R179, R154, UR4, -R202.reuse ;  /* 0x000000049ab37c23 */ /* 0x100fe200080108ca */
[----:B------:R-:W-:Y:S01]  /*bc40*/  ISETP.NE.AND P1, PT, R18, R155, PT ;  /* 0x0000009b1200720c */ /* 0x000fe20003f25270 */
[--C-:B------:R-:W-:Y:S01]  /*bc50*/  FFMA.FTZ R21, R21, UR4, -R202.reuse ;  /* 0x0000000415157c23 */ /* 0x100fe200080108ca */
[--C-:B------:R-:W-:Y:S01]  /*bc60*/  FFMA.FTZ R174, R156, UR4, -R202.reuse ;  /* 0x000000049cae7c23 */ /* 0x100fe200080108ca */
        /* <DEDUP_REMOVED lines=11> */
[----:B------:R-:W-:Y:S01]  /*bd20*/  FFMA.FTZ R168, R8, UR4, -R202 ;  /* 0x0000000408a87c23 */ /* 0x000fe200080108ca */
[----:B------:R-:W-:-:S02]  /*bd30*/  @!P1 IMAD R154, R11, 0x40, R22 ;  /* 0x000000400b9a9824 */ /* 0x000fc400078e0216 */
[--C-:B------:R-:W-:Y:S01]  /*bd40*/  FFMA.FTZ R172, R172, UR4, -R202.reuse ;  /* 0x00000004acac7c23 */ /* 0x100fe200080108ca */
[----:B------:R-:W-:Y:S01]  /*bd50*/  FFMA.FTZ R173, R173, UR4, -R202 ;  /* 0x00000004adad7c23 */ /* 0x000fe200080108ca */
[----:B------:R-:W-:Y:S01]  /*bd60*/  @!P1 IMAD R154, R154, 0x4, R17 ;  /* 0x000000049a9a9824 */ /* 0x000fe200078e0211 */
[----:B------:R-:W1:Y:S01]  /*bd70*/  MUFU.TANH R198, R198 ;  /* 0x000000c600c67308 */ /* 0x000e620000002400 */
[----:B--2---:R-:W-:-:S07]  /*bd80*/  FMNMX.FTZ R8, R186, R169, !PT ;  /* 0x000000a9ba087209 */ /* 0x004fce0007810000 */
[----:B------:R-:W2:Y:S01]  /*bd90*/  MUFU.TANH R199, R199 ;  /* 0x000000c700c77308 */ /* 0x000ea20000002400 */
[----:B0-----:R-:W-:-:S07]  /*bda0*/  FMNMX.FTZ R169, R197, R8, !PT ;  /* 0x00000008c5a97209 */ /* 0x001fce0007810000 */
[----:B------:R-:W0:Y:S01]  /*bdb0*/  MUFU.TANH R201, R201 ;  /* 0x000000c900c97308 */ /* 0x000e220000002400 */
[----:B-1----:R-:W-:-:S07]  /*bdc0*/  FMNMX.FTZ R8, R198, R169, !PT ;  /* 0x000000a9c6087209 */ /* 0x002fce0007810000 */
[----:B------:R1:W3:Y:S01]  /*bdd0*/  MUFU.EX2 R14, R170 ;  /* 0x000000aa000e7308 */ /* 0x0002e20000000800 */
[----:B--2---:R-:W-:-:S07]  /*bde0*/  FMNMX.FTZ R8, R199, R8, !PT ;  /* 0x00000008c7087209 */ /* 0x004fce0007810000 */
[----:B------:R2:W-:Y:S01]  /*bdf0*/  MUFU.EX2 R169, R152 ;  /* 0x0000009800a97308 */ /* 0x0005e20000000800 */
[----:B0-----:R-:W-:Y:S01]  /*be00*/  FMNMX.FTZ R8, R201, R8, !PT ;  /* 0x00000008c9087209 */ /* 0x001fe20007810000 */
[----:B-1----:R-:W-:-:S04]  /*be10*/  FFMA.FTZ R170, R153, UR4, -R202 ;  /* 0x0000000499aa7c23 */ /* 0x002fc800080108ca */
[----:B------:R-:W0:Y:S02]  /*be20*/  SHFL.BFLY PT, R153, R8, 0x2, 0x1f ;  /* 0x0c401f0008997f89 */ /* 0x000e2400000e0000 */
[----:B------:R-:W-:Y:S01]  /*be30*/  MUFU.EX2 R21, R21 ;  /* 0x0000001500157308 */ /* 0x000fe20000000800 */
[----:B--2---:R-:W-:Y:S02]  /*be40*/  VIADD R152, R9, 0x38840 ;  /* 0x0003884009987836 */ /* 0x004fe40000000000 */
[-C--:B---3--:R-:W-:Y:S01]  /*be50*/  FMUL.FTZ R24, R24, R14.reuse ;  /* 0x0000000e18187220 */ /* 0x088fe20000410000 */
[-C--:B------:R-:W-:Y:S01]  /*be60*/  FMUL.FTZ R25, R25, R14.reuse ;  /* 0x0000000e19197220 */ /* 0x080fe20000410000 */
[-C--:B------:R-:W-:Y:S01]  /*be70*/  FMUL.FTZ R28, R28, R14.reuse ;  /* 0x0000000e1c1c7220 */ /* 0x080fe20000410000 */
[-C--:B------:R-:W-:Y:S01]  /*be80*/  FMUL.FTZ R29, R29, R14.reuse ;  /* 0x0000000e1d1d7220 */ /* 0x080fe20000410000 */
[----:B------:R-:W-:Y:S01]  /*be90*/  PRMT R152, R219, 0x654, R152 ;  /* 0x00000654db987816 */ /* 0x000fe20000000098 */
[-C--:B------:R-:W-:Y:S01]  /*bea0*/  FMUL.FTZ R32, R32, R14.reuse ;  /* 0x0000000e20207220 */ /* 0x080fe20000410000 */
[----:B------:R-:W1:Y:S01]  /*beb0*/  MUFU.EX2 R168, R168 ;  /* 0x000000a800a87308 */ /* 0x000e620000000800 */
[-C--:B------:R-:W-:Y:S01]  /*bec0*/  FMUL.FTZ R33, R33, R14.reuse ;  /* 0x0000000e21217220 */ /* 0x080fe20000410000 */
[----:B------:R1:W-:Y:S01]  /*bed0*/  SYNCS.ARRIVE.TRANS64.RED.A1T0 RZ, [R152+URZ], RZ ;  /* 0x000000ff98ff79a7 */ /* 0x0003e2000810043f */
[----:B------:R-:W-:Y:S01]  /*bee0*/  @!P1 STS [R154+0x38400], R14 ;  /* 0x0384000e9a009388 */ /* 0x000fe20000000800 */
        /* <DEDUP_REMOVED lines=11> */
[-C--:B------:R-:W-:Y:S01]  /*bfa0*/  FMUL.FTZ R53, R53, R14.reuse ;  /* 0x0000000e35357220 */ /* 0x080fe20000410000 */
[----:B------:R-:W-:Y:S01]  /*bfb0*/  MUFU.EX2 R171, R171 ;  /* 0x000000ab00ab7308 */ /* 0x000fe20000000800 */
[----:B-1----:R-:W-:Y:S01]  /*bfc0*/  F2FP.F16.F32.PACK_AB R152, R168, R21 ;  /* 0x00000015a898723e */ /* 0x002fe200000000ff */
        /* <DEDUP_REMOVED lines=23> */
[----:B-1----:R-:W-:Y:S01]  /*c140*/  F2FP.F16.F32.PACK_AB R156, R174, R171 ;  /* 0x000000abae9c723e */ /* 0x002fe200000000ff */
[----:B------:R-:W-:Y:S01]  /*c150*/  FMUL.FTZ R93, R93, R14 ;  /* 0x0000000e5d5d7220 */ /* 0x000fe20000410000 */
[----:B0-----:R-:W-:Y:S01]  /*c160*/  FMNMX.FTZ R8, R153, R8, !PT ;  /* 0x0000000899087209 */ /* 0x001fe20007810000 */
[-C--:B------:R-:W-:Y:S01]  /*c170*/  FMUL.FTZ R96, R96, R14.reuse ;  /* 0x0000000e60607220 */ /* 0x080fe20000410000 */
[-C--:B------:R-:W-:Y:S01]  /*c180*/  FMUL.FTZ R97, R97, R14.reuse ;  /* 0x0000000e61617220 */ /* 0x080fe20000410000 */
[-C--:B------:R-:W-:Y:S01]  /*c190*/  FMUL.FTZ R100, R100, R14.reuse ;  /* 0x0000000e64647220 */ /* 0x080fe20000410000 */
[-C--:B------:R-:W-:Y:S01]  /*c1a0*/  FMUL.FTZ R101, R101, R14.reuse ;  /* 0x0000000e65657220 */ /* 0x080fe20000410000 */
[C---:B------:R-:W-:Y:S01]  /*c1b0*/  FADD.FTZ R13, -R8.reuse, R13 ;  /* 0x0000000d080d7221 */ /* 0x040fe20000010100 */
[----:B------:R-:W-:Y:S01]  /*c1c0*/  FMUL.FTZ R153, R8, UR4 ;  /* 0x0000000408997c20 */ /* 0x000fe20008410000 */
[----:B------:R-:W-:Y:S01]  /*c1d0*/  MUFU.EX2 R177, R177 ;  /* 0x000000b100b17308 */ /* 0x000fe20000000800 */
[-C--:B------:R-:W-:Y:S01]  /*c1e0*/  FMUL.FTZ R104, R104, R14.reuse ;  /* 0x0000000e68687220 */ /* 0x080fe20000410000 */
[----:B------:R-:W-:Y:S01]  /*c1f0*/  FMUL.FTZ R13, R13, UR4 ;  /* 0x000000040d0d7c20 */ /* 0x000fe20008410000 */
[--C-:B------:R-:W-:Y:S01]  /*c200*/  FFMA.FTZ R203, R12, UR4, -R153.reuse ;  /* 0x000000040ccb7c23 */ /* 0x100fe20008010899 */
[--C-:B------:R-:W-:Y:S01]  /*c210*/  FFMA.FTZ R12, R15, UR4, -R153.reuse ;  /* 0x000000040f0c7c23 */ /* 0x100fe20008010899 */
[--C-:B------:R-:W-:Y:S01]  /*c220*/  FFMA.FTZ R10, R10, UR4, -R153.reuse ;  /* 0x000000040a0a7c23 */ /* 0x100fe20008010899 */
[--C-:B------:R-:W-:Y:S01]  /*c230*/  FFMA.FTZ R15, R20, UR4, -R153.reuse ;  /* 0x00000004140f7c23 */ /* 0x100fe20008010899 */
[--C-:B------:R-:W-:Y:S01]  /*c240*/  FFMA.FTZ R209, R180, UR4, -R153.reuse ;  /* 0x00000004b4d17c23 */ /* 0x100fe20008010899 */
        /* <DEDUP_REMOVED lines=13> */
[----:B------:R-:W-:Y:S01]  /*c320*/  IMAD R197, R2, 0x1000, R19 ;  /* 0x0000100002c57824 */ /* 0x000fe200078e0213 */
[----:B--2---:R-:W-:Y:S01]  /*c330*/  F2FP.F16.F32.PACK_AB R158, R178, R175 ;  /* 0x000000afb29e723e */ /* 0x004fe200000000ff */
[-C--:B------:R-:W-:Y:S01]  /*c340*/  FMUL.FTZ R105, R105, R14.reuse ;  /* 0x0000000e69697220 */ /* 0x080fe20000410000 */
[----:B------:R-:W-:Y:S01]  /*c350*/  FMUL.FTZ R108, R108, R14 ;  /* 0x0000000e6c6c7220 */ /* 0x000fe20000410000 */
[----:B0-----:R0:W-:Y:S01]  /*c360*/  @!P1 STS [R154+0x38420], R13 ;  /* 0x0384200d9a009388 */ /* 0x0011e20000000800 */
[----:B------:R-:W-:Y:S01]  /*c370*/  R2UR UR6, R197 ;  /* 0x00000000c50672ca */ /* 0x000fe200000e0000 */
[-C--:B------:R-:W-:Y:S01]  /*c380*/  FMUL.FTZ R26, R26, R13.reuse ;  /* 0x0000000d1a1a7220 */ /* 0x080fe20000410000 */
[----:B------:R-:W1:Y:S01]  /*c390*/  MUFU.EX2 R203, R203 ;  /* 0x000000cb00cb7308 */ /* 0x000e620000000800 */
[-C--:B------:R-:W-:Y:S01]  /*c3a0*/  FMUL.FTZ R27, R27, R13.reuse ;  /* 0x0000000d1b1b7220 */ /* 0x080fe20000410000 */
[-C--:B------:R-:W-:Y:S01]  /*c3b0*/  FMUL.FTZ R30, R30, R13.reuse ;  /* 0x0000000d1e1e7220 */ /* 0x080fe20000410000 */
[-C--:B------:R-:W-:Y:S01]  /*c3c0*/  FMUL.FTZ R31, R31, R13.reuse ;  /* 0x0000000d1f1f7220 */ /* 0x080fe20000410000 */
[-C--:B------:R-:W-:Y:S01]  /*c3d0*/  FMUL.FTZ R34, R34, R13.reuse ;  /* 0x0000000d22227220 */ /* 0x080fe20000410000 */
[-C--:B------:R-:W-:Y:S01]  /*c3e0*/  FMUL.FTZ R35, R35, R13.reuse ;  /* 0x0000000d23237220 */ /* 0x080fe20000410000 */
[----:B------:R-:W-:Y:S01]  /*c3f0*/  FMUL.FTZ R38, R38, R13 ;  /* 0x0000000d26267220 */ /* 0x000fe20000410000 */
[----:B0-----:R-:W-:Y:S01]  /*c400*/  F2FP.F16.F32.PACK_AB R154, R170, R169 ;  /* 0x000000a9aa9a723e */ /* 0x001fe200000000ff */
        /* <DEDUP_REMOVED lines=57> */
[----:B0-----:R-:W-:Y:S01]  /*c7a0*/  F2FP.F16.F32.PACK_AB R159, R207, R202 ;  /* 0x000000cacf9f723e */ /* 0x001fe200000000ff */
        /* <DEDUP_REMOVED lines=40> */
[----:B------:R-:W-:Y:S01]  /*ca30*/  FMUL.FTZ R151, R151, R13 ;  /* 0x0000000d97977220 */ /* 0x000fe20000410000 */
[----:B------:R1:W-:Y:S01]  /*ca40*/  STSM.16.M88.4 [R185+0x36400], R152 ;  /* 0x03640098b9007844 */ /* 0x0003e20000000200 */
[----:B------:R-:W-:-:S02]  /*ca50*/  VIADD R199, R197, 0x80 ;  /* 0x00000080c5c77836 */ /* 0x000fc40000000000 */
[----:B------:R-:W-:Y:S01]  /*ca60*/  FFMA.FTZ R5, R14, R5, R21 ;  /* 0x000000050e057223 */ /* 0x000fe20000010015 */
[----:B------:R-:W-:Y:S01]  /*ca70*/  FFMA.FTZ R6, R13, R6, R10 ;  /* 0x000000060d067223 */ /* 0x000fe2000001000a */
[----:B------:R1:W-:Y:S01]  /*ca80*/  STSM.16.M88.4 [R189], R156 ;  /* 0x0000009cbd007844 */ /* 0x0003e20000000200 */
[----:B------:R-:W-:Y:S01]  /*ca90*/  MUFU.EX2 R183, R183 ;  /* 0x000000b700b77308 */ /* 0x000fe20000000800 */
[----:B------:R-:W-:Y:S01]  /*caa0*/  FADD.FTZ R168, R168, R5 ;  /* 0x00000005a8a87221 */ /* 0x000fe20000010000 */
[----:B------:R-:W-:-:S03]  /*cab0*/  FADD.FTZ R203, R203, R6 ;  /* 0x00000006cbcb7221 */ /* 0x000fc60000010000 */
[----:B------:R-:W-:Y:S01]  /*cac0*/  FADD.FTZ R169, R169, R168 ;  /* 0x000000a8a9a97221 */ /* 0x000fe20000010000 */
[----:B------:R-:W-:Y:S02]  /*cad0*/  FADD.FTZ R12, R12, R203 ;  /* 0x000000cb0c0c7221 */ /* 0x000fe40000010000 */
[----:B------:R-:W2:Y:S01]  /*cae0*/  MUFU.EX2 R200, R200 ;  /* 0x000000c800c87308 */ /* 0x000ea20000000800 */
[----:B0-----:R-:W-:Y:S01]  /*caf0*/  F2FP.F16.F32.PACK_AB R163, R181, R180 ;  /* 0x000000b4b5a3723e */ /* 0x001fe200000000ff */
        /* <DEDUP_REMOVED lines=9> */
[----:B------:R-:W0:Y:S01]  /*cb90*/  MUFU.EX2 R173, R173 ;  /* 0x000000ad00ad7308 */ /* 0x000e220000000800 */
[----:B--2---:R-:W-:Y:S01]  /*cba0*/  F2FP.F16.F32.PACK_AB R164, R200, R183 ;  /* 0x000000b7c8a4723e */ /* 0x004fe200000000ff */
        /* <DEDUP_REMOVED lines=9> */
[----:B------:R-:W2:Y:S01]  /*cc40*/  MUFU.EX2 R211, R211 ;  /* 0x000000d300d37308 */ /* 0x000ea20000000800 */
[----:B0-----:R-:W-:Y:S01]  /*cc50*/  F2FP.F16.F32.PACK_AB R166, R173, R172 ;  /* 0x000000acada6723e */ /* 0x001fe200000000ff */
[----:B------:R-:W-:Y:S01]  /*cc60*/  FADD.FTZ R180, R180, R209 ;  /* 0x000000d1b4b47221 */ /* 0x000fe20000010000 */
[----:B------:R-:W-:-:S03]  /*cc70*/  FADD.FTZ R196, R196, R179 ;  /* 0x000000b3c4c47221 */ /* 0x000fc60000010000 */
[----:B------:R-:W-:Y:S01]  /*cc80*/  FADD.FTZ R181, R181, R180 ;  /* 0x000000b4b5b57221 */ /* 0x000fe20000010000 */
[----:B------:R-:W-:Y:S01]  /*cc90*/  FADD.FTZ R183, R183, R196 ;  /* 0x000000c4b7b77221 */ /* 0x000fe20000010000 */
[----:B------:R-:W-:Y:S03]  /*cca0*/  MUFU.EX2 R11, R11 ;  /* 0x0000000b000b7308 */ /* 0x000fe60000000800 */
[----:B------:R-:W-:-:S04]  /*ccb0*/  FADD.FTZ R183, R200, R183 ;  /* 0x000000b7c8b77221 */ /* 0x000fc80000010000 */
[----:B------:R-:W-:Y:S01]  /*ccc0*/  FADD.FTZ R172, R172, R183 ;  /* 0x000000b7acac7221 */ /* 0x000fe20000010000 */
[----:B------:R-:W0:Y:S01]  /*ccd0*/  MUFU.EX2 R198, R198 ;  /* 0x000000c600c67308 */ /* 0x000e220000000800 */
[----:B--2---:R-:W-:Y:S01]  /*cce0*/  F2FP.F16.F32.PACK_AB R165, R211, R186 ;  /* 0x000000bad3a5723e */ /* 0x004fe200000000ff */
[----:B------:R-:W-:Y:S01]  /*ccf0*/  FADD.FTZ R186, R186, R181 ;  /* 0x000000b5baba7221 */ /* 0x000fe20000010000 */
[----:B------:R-:W-:-:S03]  /*cd00*/  FADD.FTZ R5, R173, R172 ;  /* 0x000000acad057221 */ /* 0x000fc60000010000 */
[----:B------:R-:W-:Y:S01]  /*cd10*/  FADD.FTZ R186, R211, R186 ;  /* 0x000000bad3ba7221 */ /* 0x000fe20000010000 */
[----:B0-----:R-:W-:-:S03]  /*cd20*/  F2FP.F16.F32.PACK_AB R167, R198, R11 ;  /* 0x0000000bc6a7723e */ /* 0x001fc600000000ff */
[----:B------:R-:W-:Y:S02]  /*cd30*/  FADD.FTZ R11, R11, R186 ;  /* 0x000000ba0b0b7221 */ /* 0x000fe40000010000 */
[----:B------:R1:W-:Y:S01]  /*cd40*/  STSM.16.M88.4 [R188], R164 ;  /* 0x000000a4bc007844 */ /* 0x0003e20000000200 */
[----:B------:R-:W-:Y:S01]  /*cd50*/  WARPGROUP.ARRIVE ;  /* 0x00000000000079c5 */ /* 0x000fe20000000000 */
[----:B------:R-:W-:-:S05]  /*cd60*/  FADD.FTZ R6, R198, R11 ;  /* 0x0000000bc6067221 */ /* 0x000fca0000010000 */
[----:B------:R-:W-:Y:S01]  /*cd70*/  HGMMA.64x256x16.F32 R24, R152, gdesc[UR4].tnspB, R24, gsb0 ;  /* 0x43e0000498187df0 */ /* 0x000fe20008000818 */
[----:B------:R-:W-:Y:S01]  /*cd80*/  R2UR UR6, R199 ;  /* 0x00000000c70672ca */ /* 0x000fe200000e0000 */
[----:B------:R-:W-:Y:S01]  /*cd90*/  UMOV UR7, 0x40000040 ;  /* 0x4000004000077882 */ /* 0x000fe20000000000 */
[C---:B------:R-:W-:Y:S02]  /*cda0*/  VIADD R199, R197.reuse, 0x100 ;  /* 0x00000100c5c77836 */ /* 0x040fe40000000000 */
[----:B------:R-:W-:Y:S01]  /*cdb0*/  VIADD R197, R197, 0x180 ;  /* 0x00000180c5c57836 */ /* 0x000fe20000000000 */
[----:B------:R-:W-:Y:S02]  /*cdc0*/  WARPGROUP.DEPBAR.LE gsb0, 0x0 ;  /* 0x00008000000079c5 */ /* 0x000fe40000010000 */
[----:B------:R-:W-:-:S15]  /*cdd0*/  WARPGROUP.ARRIVE ;  /* 0x00000000000079c5 */ /* 0x000fde0000000000 */
[----:B------:R-:W-:-:S05]  /*cde0*/  NOP ;  /* 0x0000000000007918 */ /* 0x000fca0000000000 */
        /* <DEDUP_REMOVED lines=24> */
.L_x_7492:
[----:B------:R-:W-:Y:S01]  /*cf70*/  ISETP.LT.AND P1, PT, RZ, UR33, PT ;  /* 0x00000021ff007c0c */ /* 0x000fe2000bf21270 */
[----:B------:R-:W-:Y:S01]  /*cf80*/  VIADD R10, R9, 0x38860 ;  /* 0x00038860090a7836 */ /* 0x000fe20000000000 */
[----:B------:R-:W-:Y:S01]  /*cf90*/  UIADD3 UR33, UR33, -0x1, URZ ;  /* 0xffffffff21217890 */ /* 0x000fe2000fffe03f */
[----:B------:R-:W-:Y:S02]  /*cfa0*/  IMAD.MOV.U32 R13, RZ, RZ, R8 ;  /* 0x000000ffff0d7224 */ /* 0x000fe400078e0008 */
[----:B------:R-:W-:Y:S01]  /*cfb0*/  IMAD.MOV.U32 R14, RZ, RZ, R7 ;  /* 0x000000ffff0e7224 */ /* 0x000fe200078e0007 */
[----:B------:R-:W-:Y:S01]  /*cfc0*/  PRMT R10, R219, 0x654, R10 ;  /* 0x00000654db0a7816 */ /* 0x000fe2000000000a */
[----:B------:R-:W-:-:S03]  /*cfd0*/  IMAD.MOV.U32 R11, RZ, RZ, R2 ;  /* 0x000000ffff0b7224 */ /* 0x000fc600078e0002 */
[----:B------:R0:W-:Y:S03]  /*cfe0*/  SYNCS.ARRIVE.TRANS64.RED.A1T0 RZ, [R10+URZ], RZ ;  /* 0x000000ff0aff79a7 */ /* 0x0001e6000810043f */
[----:B------:R-:W-:Y:S05]  /*cff0*/  @P1 BRA `(.L_x_7493) ;  /* 0xffffffcc00c01947 */ /* 0x000fea000383ffff */
.L_x_7482:
[----:B------:R-:W1:Y:S01]  /*d000*/  SHFL.BFLY PT, R0, R5, 0x2, 0x1f ;  /* 0x0c401f0005007f89 */ /* 0x000e6200000e0000 */
[----:B------:R-:W-:Y:S01]  /*d010*/  IMAD.U32 R12, RZ, RZ, UR4 ;  /* 0x00000004ff0c7e24 */ /* 0x000fe2000f8e00ff */
[----:B------:R-:W-:Y:S02]  /*d020*/  UIADD3 UR36, UR36, 0x1, URZ ;  /* 0x0000000124247890 */ /* 0x000fe4000fffe03f */
[----:B------:R-:W0:Y:S01]  /*d030*/  SHFL.BFLY PT, R9, R6, 0x2, 0x1f ;  /* 0x0c401f0006097f89 */ /* 0x000e2200000e0000 */
[----:B------:R-:W-:Y:S08]  /*d040*/  BAR.ARV 0x8, 0x100 ;  /* 0x0204000000007b1d */ /* 0x000ff00000002000 */
[----:B------:R-:W-:Y:S01]  /*d050*/  BAR.SYNC.DEFER_BLOCKING 0xf, 0x100 ;  /* 0x03c4000000007b1d */ /* 0x000fe20000010000 */
[----:B-1----:R-:W-:Y:S01]  /*d060*/  FADD.FTZ R4, R0, R5 ;  /* 0x0000000500047221 */ /* 0x002fe20000010000 */
[----:B------:R-:W-:-:S02]  /*d070*/  VIADD R5, R2, 0x1 ;  /* 0x0000000102057836 */ /* 0x000fc40000000000 */
[----:B0-----:R-:W-:Y:S02]  /*d080*/  FADD.FTZ R10, R9, R6 ;  /* 0x00000006090a7221 */ /* 0x001fe40000010000 */
[----:B------:R-:W0:Y:S01]  /*d090*/  SHFL.BFLY PT, R3, R4, 0x1, 0x1f ;  /* 0x0c201f0004037f89 */ /* 0x000e2200000e0000 */
[----:B------:R-:W-:-:S03]  /*d0a0*/  ISETP.NE.AND P1, PT, R5, 0x2, PT ;  /* 0x000000020500780c */ /* 0x000fc60003f25270 */
[----:B------:R-:W1:Y:S01]  /*d0b0*/  SHFL.BFLY PT, R9, R10, 0x1, 0x1f ;  /* 0x0c201f000a097f89 */ /* 0x000e6200000e0000 */
[----:B------:R-:W-:-:S04]  /*d0c0*/  SEL R11, RZ, 0x1, P1 ;  /* 0x00000001ff0b7807 */ /* 0x000fc80000800000 */
[----:B------:R-:W-:Y:S01]  /*d0d0*/  LOP3.LUT R16, R16, R11, RZ, 0x3c, !PT ;  /* 0x0000000b10107212 */ /* 0x000fe200078e3cff */
[----:B0-----:R-:W-:Y:S01]  /*d0e0*/  FADD.FTZ R0, R4, R3 ;  /* 0x0000000304007221 */ /* 0x001fe20000010000 */
[----:B------:R-:W-:Y:S02]  /*d0f0*/  IMAD.MOV R3, RZ, RZ, -R184 ;  /* 0x000000ffff037224 */ /* 0x000fe400078e0ab8 */
[----:B------:R-:W-:Y:S02]  /*d100*/  IMAD.MOV.U32 R4, RZ, RZ, RZ ;  /* 0x000000ffff047224 */ /* 0x000fe400078e00ff */
[----:B-1----:R-:W-:Y:S01]  /*d110*/  FADD.FTZ R9, R10, R9 ;  /* 0x000000090a097221 */ /* 0x002fe20000010000 */
[----:B------:R-:W-:Y:S02]  /*d120*/  FSETP.NE.FTZ.AND P2, PT, R0, RZ, PT ;  /* 0x000000ff0000720b */ /* 0x000fe40003f55000 */
[----:B------:R-:W-:Y:S01]  /*d130*/  ISETP.NE.AND P0, PT, R18, R3, PT ;  /* 0x000000031200720c */ /* 0x000fe20003f05270 */
[----:B------:R-:W-:Y:S01]  /*d140*/  IMAD.MOV.U32 R3, RZ, RZ, RZ ;  /* 0x000000ffff037224 */ /* 0x000fe200078e00ff */
[----:B------:R-:W-:-:S09]  /*d150*/  FSETP.NE.FTZ.AND P3, PT, R9, RZ, PT ;  /* 0x000000ff0900720b */ /* 0x000fd20003f75000 */
[----:B------:R-:W0:Y:S02]  /*d160*/  @P2 MUFU.RCP R3, R0 ;  /* 0x0000000000032308 */ /* 0x000e240000001000 */
[----:B------:R-:W-:-:S05]  /*d170*/  @!P0 LEA R2, R2, R22, 0x6 ;  /* 0x0000001602028211 */ /* 0x000fca00078e30ff */
[----:B------:R-:W-:Y:S01]  /*d180*/  @!P0 IMAD R2, R2, 0x4, R17 ;  /* 0x0000000402028824 */ /* 0x000fe200078e0211 */
        /* <DEDUP_REMOVED lines=17> */
[----:B------:R-:W-:Y:S01]  /*d2a0*/  FMUL.FTZ R206, R48, R3 ;  /* 0x0000000330ce7220 */ /* 0x000fe20000410000 */
[----:B--2---:R-:W-:Y:S01]  /*d2b0*/  @P2 FMUL.FTZ R13, R10, 0.69314718246459960938 ;  /* 0x3f3172180a0d2820 */ /* 0x004fe20000410000 */
[----:B0-----:R-:W-:Y:S01]  /*d2c0*/  @P3 FMUL.FTZ R9, R12, 0.69314718246459960938 ;  /* 0x3f3172180c093820 */ /* 0x001fe20000410000 */
[----:B-1----:R-:W-:-:S02]  /*d2d0*/  IMAD.U32 R2, RZ, RZ, UR4 ;  /* 0x00000004ff027e24 */ /* 0x002fc4000f8e00ff */
[-C--:B------:R-:W-:Y:S01]  /*d2e0*/  FMUL.FTZ R203, R49, R3.reuse ;  /* 0x0000000331cb7220 */ /* 0x080fe20000410000 */
[-C--:B------:R-:W-:Y:S01]  /*d2f0*/  FMUL.FTZ R204, R52, R3.reuse ;  /* 0x0000000334cc7220 */ /* 0x080fe20000410000 */
[-C--:B------:R-:W-:Y:S01]  /*d300*/  FMUL.FTZ R201, R53, R3.reuse ;  /* 0x0000000335c97220 */ /* 0x080fe20000410000 */
[----:B------:R-:W-:Y:S01]  /*d310*/  @P2 FMUL.FTZ R2, R2, 0.69314718246459960938 ;  /* 0x3f31721802022820 */ /* 0x000fe20000410000 */
        /* <DEDUP_REMOVED lines=50> */
[----:B------:R-:W-:Y:S01]  /*d640*/  @P2 FFMA.FTZ R3, R2, R7, R13 ;  /* 0x0000000702032223 */ /* 0x000fe2000001000d */
        /* <DEDUP_REMOVED lines=67> */
[----:B------:R-:W-:Y:S01]  /*da80*/  SEL R2, R5, RZ, P1 ;  /* 0x000000ff05027207 */ /* 0x000fe20000800000 */
[----:B------:R-:W-:Y:S06]  /*da90*/  BAR.ARV 0xe, 0x100 ;  /* 0x0384000000007b1d */ /* 0x000fec0000002000 */
.L_x_7452:
[----:B------:R-:W0:Y:S01]  /*daa0*/  S2R R219, SR_CgaCtaId ;  /* 0x0000000000db7919 */ /* 0x000e220000008800 */
[----:B------:R-:W-:Y:S01]  /*dab0*/  MOV R4, 0x400 ;  /* 0x0000040000047802 */ /* 0x000fe20000000f00 */
[----:B------:R-:W-:Y:S01]  /*dac0*/  BSSY B0, `(.L_x_7494) ;  /* 0x00002a7000007945 */ /* 0x000fe20003800000 */
[----:B------:R-:W-:Y:S02]  /*dad0*/  BAR.SYNC.DEFER_BLOCKING 0x5, 0x180 ;  /* 0x0146000000007b1d */ /* 0x000fe40000010000 */
[----:B0-----:R-:W-:-:S05]  /*dae0*/  LEA R17, R219, R4, 0x18 ;  /* 0x00000004db117211 */ /* 0x001fca00078ec0ff */
[----:B------:R-:W0:Y:S02]  /*daf0*/  LDS R4, [R17+0x388d0] ;  /* 0x0388d00011047984 */ /* 0x000e240000000800 */
[----:B0-----:R-:W-:Y:S01]  /*db00*/  R2UR UR4, R4 ;  /* 0x00000000040472ca */ /* 0x001fe200000e0000 */
[----:B------:R-:W-:Y:S06]  /*db10*/  BAR.ARV 0x4, 0x180 ;  /* 0x0106000000007b1d */ /* 0x000fec0000002000 */
[----:B------:R-:W-:Y:S08]  /*db20*/  @P0 BRA `(.L_x_7495) ;  /* 0x0000001c00880947 */ /* 0x000ff00003800000 */
[----:B------:R-:W0:Y:S01]  /*db30*/  S2R R4, SR_SWINHI ;  /* 0x0000000000047919 */ /* 0x000e220000002f00 */
[----:B------:R-:W-:Y:S01]  /*db40*/  IMAD R7, R215, 0x40, R23 ;  /* 0x00000040d7077824 */ /* 0x000fe200078e0217 */
[----:B------:R-:W-:Y:S01]  /*db50*/  F2FP.F16.F32.PACK_AB R6, R6, R197 ;  /* 0x000000c50606723e */ /* 0x000fe200000000ff */
[----:B------:R-:W-:Y:S01]  /*db60*/  USHF.R.S32.HI UR12, URZ, 0x1f, UR37 ;  /* 0x0000001f3f0c7899 */ /* 0x000fe20008011425 */
[----:B------:R-:W-:Y:S01]  /*db70*/  BAR.SYNC.DEFER_BLOCKING 0x1, 0x100 ;  /* 0x0044000000007b1d */ /* 0x000fe20000010000 */
[----:B------:R-:W-:Y:S01]  /*db80*/  F2FP.F16.F32.PACK_AB R128, R129, R128 ;  /* 0x000000808180723e */ /* 0x000fe200000000ff */
[----:B------:R-:W-:Y:S01]  /*db90*/  USHF.R.S32.HI UR13, URZ, 0x1f, UR39 ;  /* 0x0000001f3f0d7899 */ /* 0x000fe20008011427 */
        /* <DEDUP_REMOVED lines=12> */
[----:B0-----:R-:W-:-:S03]  /*dc60*/  MOV R97, R4 ;  /* 0x0000000400617202 */ /* 0x001fc60000000f00 */
        /* <DEDUP_REMOVED lines=8> */
[----:B------:R-:W-:Y:S02]  /*dcf0*/  LOP3.LUT R44, R49, 0x380, RZ, 0xc0, !PT ;  /* 0x00000380312c7812 */ /* 0x000fe400078ec0ff */
[----:B------:R-:W-:Y:S01]  /*dd00*/  SHF.R.U64 R40, R40, 0x3, RZ ;  /* 0x0000000328287819 */ /* 0x000fe200000012ff */
[----:B------:R-:W-:Y:S01]  /*dd10*/  IMAD.X R109, RZ, RZ, R5, P4 ;  /* 0x000000ffff6d7224 */ /* 0x000fe200020e0605 */
[----:B------:R-:W-:-:S02]  /*dd20*/  LOP3.LUT R48, R53, 0x380, RZ, 0xc0, !PT ;  /* 0x0000038035307812 */ /* 0x000fc400078ec0ff */
[----:B------:R-:W-:Y:S02]  /*dd30*/  SHF.R.U64 R44, R44, 0x3, RZ ;  /* 0x000000032c2c7819 */ /* 0x000fe400000012ff */
[C---:B------:R-:W-:Y:S02]  /*dd40*/  IADD3 R37, P6, R4.reuse, 0x2020, RZ ;  /* 0x0000202004257810 */ /* 0x040fe40007fde0ff */
[C---:B------:R-:W-:Y:S02]  /*dd50*/  IADD3 R36, P3, R4.reuse, 0x2000, RZ ;  /* 0x0000200004247810 */ /* 0x040fe40007f7e0ff */
[----:B------:R-:W-:Y:S01]  /*dd60*/  IADD3 R33, P5, R4, 0x2040, RZ ;  /* 0x0000204004217810 */ /* 0x000fe20007fbe0ff */
[--C-:B------:R-:W-:Y:S01]  /*dd70*/  IMAD.X R117, RZ, RZ, R5.reuse, P6 ;  /* 0x000000ffff757224 */ /* 0x100fe200030e0605 */
[----:B------:R-:W-:Y:S01]  /*dd80*/  LOP3.LUT R100, R40, R45, RZ, 0x3c, !PT ;  /* 0x0000002d28647212 */ /* 0x000fe200078e3cff */
[--C-:B------:R-:W-:Y:S01]  /*dd90*/  IMAD.X R113, RZ, RZ, R5.reuse, P3 ;  /* 0x000000ffff717224 */ /* 0x100fe200018e0605 */
[----:B------:R-:W-:Y:S01]  /*dda0*/  SHF.R.U64 R40, R48, 0x3, RZ ;  /* 0x0000000330287819 */ /* 0x000fe200000012ff */
[----:B------:R-:W-:Y:S01]  /*ddb0*/  IMAD.X R123, RZ, RZ, R5, P5 ;  /* 0x000000ffff7b7224 */ /* 0x000fe200028e0605 */
[----:B------:R-:W-:-:S02]  /*ddc0*/  LOP3.LUT R104, R44, R49, RZ, 0x3c, !PT ;  /* 0x000000312c687212 */ /* 0x000fc400078e3cff */
[----:B------:R-:W-:Y:S02]  /*ddd0*/  LOP3.LUT R44, R37, 0x380, RZ, 0xc0, !PT ;  /* 0x00000380252c7812 */ /* 0x000fe400078ec0ff */
[----:B------:R-:W-:Y:S02]  /*dde0*/  IADD3 R14, P2, R4, 0x2060, RZ ;  /* 0x00002060040e7810 */ /* 0x000fe40007f5e0ff */
[----:B------:R-:W-:Y:S02]  /*ddf0*/  LOP3.LUT R45, R36, 0x380, RZ, 0xc0, !PT ;  /* 0x00000380242d7812 */ /* 0x000fe400078ec0ff */
[----:B------:R-:W-:Y:S01]  /*de00*/  LOP3.LUT R48, R33, 0x380, RZ, 0xc0, !PT ;  /* 0x0000038021307812 */ /* 0x000fe200078ec0ff */
[----:B------:R-:W-:Y:S01]  /*de10*/  IMAD.X R127, RZ, RZ, R5, P2 ;  /* 0x000000ffff7f7224 */ /* 0x000fe200010e0605 */
[----:B------:R-:W-:Y:S02]  /*de20*/  LOP3.LUT R108, R40, R53, RZ, 0x3c, !PT ;  /* 0x00000035286c7212 */ /* 0x000fe400078e3cff */
[----:B------:R-:W-:-:S02]  /*de30*/  SHF.R.U64 R40, R44, 0x3, RZ ;  /* 0x000000032c287819 */ /* 0x000fc400000012ff */
[----:B------:R-:W-:Y:S02]  /*de40*/  SHF.R.U64 R45, R45, 0x3, RZ ;  /* 0x000000032d2d7819 */ /* 0x000fe400000012ff */
[----:B------:R-:W-:Y:S02]  /*de50*/  LOP3.LUT R49, R14, 0x380, RZ, 0xc0, !PT ;  /* 0x000003800e317812 */ /* 0x000fe400078ec0ff */
[----:B------:R-:W-:Y:S02]  /*de60*/  SHF.R.U64 R44, R48, 0x3, RZ ;  /* 0x00000003302c7819 */ /* 0x000fe400000012ff */
[C---:B------:R-:W-:Y:S02]  /*de70*/  IADD3 R12, P1, R4.reuse, 0x4000, RZ ;  /* 0x00004000040c7810 */ /* 0x040fe40007f3e0ff */
[C---:B------:R-:W-:Y:S02]  /*de80*/  IADD3 R24, P0, R4.reuse, 0x4020, RZ ;  /* 0x0000402004187810 */ /* 0x040fe40007f1e0ff */
[----:B------:R-:W-:Y:S01]  /*de90*/  IADD3 R20, P4, R4, 0x4040, RZ ;  /* 0x0000404004147810 */ /* 0x000fe20007f9e0ff */
[--C-:B------:R-:W-:Y:S01]  /*dea0*/  IMAD.X R13, RZ, RZ, R5.reuse, P1 ;  /* 0x000000ffff0d7224 */ /* 0x100fe200008e0605 */
[----:B------:R-:W-:Y:S01]  /*deb0*/  LOP3.LUT R116, R40, R37, RZ, 0x3c, !PT ;  /* 0x0000002528747212 */ /* 0x000fe200078e3cff */
[--C-:B------:R-:W-:Y:S01]  /*dec0*/  IMAD.X R15, RZ, RZ, R5.reuse, P0 ;  /* 0x000000ffff0f7224 */ /* 0x100fe200000e0605 */
[----:B------:R-:W-:Y:S01]  /*ded0*/  LOP3.LUT R112, R45, R36, RZ, 0x3c, !PT ;  /* 0x000000242d707212 */ /* 0x000fe200078e3cff */
[----:B------:R-:W-:Y:S01]  /*dee0*/  IMAD.X R25, RZ, RZ, R5, P4 ;  /* 0x000000ffff197224 */ /* 0x000fe200020e0605 */
[----:B------:R-:W-:-:S02]  /*def0*/  SHF.R.U64 R37, R49, 0x3, RZ ;  /* 0x0000000331257819 */ /* 0x000fc400000012ff */
[----:B------:R-:W-:Y:S02]  /*df00*/  LOP3.LUT R122, R44, R33, RZ, 0x3c, !PT ;  /* 0x000000212c7a7212 */ /* 0x000fe400078e3cff */
[----:B------:R-:W-:Y:S02]  /*df10*/  LOP3.LUT R9, R4, 0x380, RZ, 0xc0, !PT ;  /* 0x0000038004097812 */ /* 0x000fe400078ec0ff */
[----:B------:R-:W-:Y:S02]  /*df20*/  LOP3.LUT R33, R12, 0x380, RZ, 0xc0, !PT ;  /* 0x000003800c217812 */ /* 0x000fe400078ec0ff */
[----:B------:R-:W-:Y:S02]  /*df30*/  LOP3.LUT R36, R24, 0x380, RZ, 0xc0, !PT ;  /* 0x0000038018247812 */ /* 0x000fe400078ec0ff */
[----:B------:R-:W-:Y:S02]  /*df40*/  IADD3 R28, P3, R4, 0x4060, RZ ;  /* 0x00004060041c7810 */ /* 0x000fe40007f7e0ff */
[----:B------:R-:W-:-:S02]  /*df50*/  LOP3.LUT R45, R20, 0x380, RZ, 0xc0, !PT ;  /* 0x00000380142d7812 */ /* 0x000fc400078ec0ff */
[----:B------:R-:W-:Y:S01]  /*df60*/  LOP3.LUT R126, R37, R14, RZ, 0x3c, !PT ;  /* 0x0000000e257e7212 */ /* 0x000fe200078e3cff */
[----:B------:R-:W-:Y:S01]  /*df70*/  IMAD.X R29, RZ, RZ, R5, P3 ;  /* 0x000000ffff1d7224 */ /* 0x000fe200018e0605 */
[----:B------:R-:W-:Y:S02]  /*df80*/  IADD3 R8, P2, R4, 0x6040, RZ ;  /* 0x0000604004087810 */ /* 0x000fe40007f5e0ff */
[----:B------:R-:W-:Y:S02]  /*df90*/  SHF.R.U64 R9, R9, 0x3, RZ ;  /* 0x0000000309097819 */ /* 0x000fe400000012ff */
[----:B------:R-:W-:Y:S02]  /*dfa0*/  SHF.R.U64 R33, R33, 0x3, RZ ;  /* 0x0000000321217819 */ /* 0x000fe400000012ff */
[----:B------:R-:W-:Y:S02]  /*dfb0*/  SHF.R.U64 R37, R36, 0x3, RZ ;  /* 0x0000000324257819 */ /* 0x000fe400000012ff */
        /* <DEDUP_REMOVED lines=10> */
[----:B------:R-:W-:-:S02]  /*e060*/  LOP3.LUT R14, R37, R24, RZ, 0x3c, !PT ;  /* 0x00000018250e7212 */ /* 0x000fc400078e3cff */
[----:B------:R-:W-:Y:S02]  /*e070*/  SHF.R.U64 R33, R36, 0x3, RZ ;  /* 0x0000000324217819 */ /* 0x000fe400000012ff */
[----:B------:R-:W-:Y:S02]  /*e080*/  LOP3.LUT R24, R45, R20, RZ, 0x3c, !PT ;  /* 0x000000142d187212 */ /* 0x000fe400078e3cff */
[----:B------:R-:W-:Y:S02]  /*e090*/  LOP3.LUT R20, R10, 0x380, RZ, 0xc0, !PT ;  /* 0x000003800a147812 */ /* 0x000fe400078ec0ff */
[----:B------:R-:W-:Y:S02]  /*e0a0*/  IADD3 R65, P2, R96, 0x1000, RZ ;  /* 0x0000100060417810 */ /* 0x000fe40007f5e0ff */
[----:B------:R-:W-:Y:S02]  /*e0b0*/  LOP3.LUT R28, R33, R28, RZ, 0x3c, !PT ;  /* 0x0000001c211c7212 */ /* 0x000fe400078e3cff */
[----:B------:R-:W-:-:S02]  /*e0c0*/  SHF.R.U64 R33, R20, 0x3, RZ ;  /* 0x0000000314217819 */ /* 0x000fc400000012ff */
[----:B------:R-:W-:Y:S02]  /*e0d0*/  LOP3.LUT R64, R65, 0x380, RZ, 0xc0, !PT ;  /* 0x0000038041407812 */ /* 0x000fe400078ec0ff */
[----:B------:R-:W-:Y:S02]  /*e0e0*/  LOP3.LUT R20, R7, 0x380, RZ, 0xc0, !PT ;  /* 0x0000038007147812 */ /* 0x000fe400078ec0ff */
[----:B------:R-:W-:Y:S02]  /*e0f0*/  LOP3.LUT R37, R32, 0x380, RZ, 0xc0, !PT ;  /* 0x0000038020257812 */ /* 0x000fe400078ec0ff */
[----:B------:R-:W-:Y:S02]  /*e100*/  LOP3.LUT R40, R33, R10, RZ, 0x3c, !PT ;  /* 0x0000000a21287212 */ /* 0x000fe400078e3cff */
[----:B------:R-:W-:Y:S02]  /*e110*/  SHF.R.U64 R64, R64, 0x3, RZ ;  /* 0x0000000340407819 */ /* 0x000fe400000012ff */
[----:B------:R-:W-:-:S02]  /*e120*/  SHF.R.U64 R10, R20, 0x3, RZ ;  /* 0x00000003140a7819 */ /* 0x000fc400000012ff */
[----:B------:R-:W-:Y:S02]  /*e130*/  SHF.R.U64 R37, R37, 0x3, RZ ;  /* 0x0000000325257819 */ /* 0x000fe400000012ff */
[----:B------:R-:W-:Y:S01]  /*e140*/  LOP3.LUT R64, R64, R65, RZ, 0x3c, !PT ;  /* 0x0000004140407212 */ /* 0x000fe200078e3cff */
[----:B------:R-:W-:Y:S01]  /*e150*/  IMAD.X R65, RZ, RZ, R97, P2 ;  /* 0x000000ffff417224 */ /* 0x000fe200010e0661 */
[----:B------:R-:W-:Y:S02]  /*e160*/  LOP3.LUT R10, R10, R7, RZ, 0x3c, !PT ;  /* 0x000000070a0a7212 */ /* 0x000fe400078e3cff */
[C---:B------:R-:W-:Y:S02]  /*e170*/  IADD3 R33, P1, R96.reuse, 0x7000, RZ ;  /* 0x0000700060217810 */ /* 0x040fe40007f3e0ff */
[----:B------:R-:W-:Y:S02]  /*e180*/  IADD3 R7, P2, R96, 0x8000, RZ ;  /* 0x0000800060077810 */ /* 0x000fe40007f5e0ff */
[----:B------:R-:W-:-:S02]  /*e190*/  LOP3.LUT R56, R37, R32, RZ, 0x3c, !PT ;  /* 0x0000002025387212 */ /* 0x000fc400078e3cff */
[----:B------:R-:W-:Y:S02]  /*e1a0*/  LOP3.LUT R32, R33, 0x380, RZ, 0xc0, !PT ;  /* 0x0000038021207812 */ /* 0x000fe400078ec0ff */
[----:B------:R-:W-:Y:S02]  /*e1b0*/  LOP3.LUT R20, R7, 0x380, RZ, 0xc0, !PT ;  /* 0x0000038007147812 */ /* 0x000fe400078ec0ff */
[----:B------:R-:W-:Y:S02]  /*e1c0*/  SHF.R.U64 R32, R32, 0x3, RZ ;  /* 0x0000000320207819 */ /* 0x000fe400000012ff */
[----:B------:R-:W-:Y:S02]  /*e1d0*/  SHF.R.U64 R20, R20, 0x3, RZ ;  /* 0x0000000314147819 */ /* 0x000fe400000012ff */
[----:B------:R-:W-:Y:S02]  /*e1e0*/  LOP3.LUT R32, R32, R33, RZ, 0x3c, !PT ;  /* 0x0000002120207212 */ /* 0x000fe400078e3cff */
[----:B------:R-:W-:-:S02]  /*e1f0*/  IADD3.X R57, RZ, R5, RZ, P5, !PT ;  /* 0x00000005ff397210 */ /* 0x000fc40002ffe4ff */
[----:B------:R-:W-:Y:S02]  /*e200*/  LOP3.LUT R20, R20, R7, RZ, 0x3c, !PT ;  /* 0x0000000714147212 */ /* 0x000fe400078e3cff */
[----:B------:R-:W-:Y:S02]  /*e210*/  MOV R33, R4 ;  /* 0x0000000400217202 */ /* 0x000fe40000000f00 */
[----:B------:R-:W-:Y:S01]  /*e220*/  F2FP.F16.F32.PACK_AB R4, R21, R200 ;  /* 0x000000c81504723e */ /* 0x000fe200000000ff */
[----:B------:R-:W-:Y:S01]  /*e230*/  IMAD.X R21, RZ, RZ, R97, P2 ;  /* 0x000000ffff157224 */ /* 0x000fe200010e0661 */
[----:B------:R-:W-:Y:S02]  /*e240*/  F2FP.F16.F32.PACK_AB R5, R27, R26 ;  /* 0x0000001a1b05723e */ /* 0x000fe400000000ff */
[----:B------:R-:W-:Y:S02]  /*e250*/  F2FP.F16.F32.PACK_AB R7, R31, R30 ;  /* 0x0000001e1f07723e */ /* 0x000fe400000000ff */
[----:B------:R-:W-:-:S02]  /*e260*/  IADD3 R61, P3, R96, 0x2000, RZ ;  /* 0x00002000603d7810 */ /* 0x000fc40007f7e0ff */
[----:B------:R-:W-:Y:S01]  /*e270*/  LOP3.LUT R45, R8, 0x380, RZ, 0xc0, !PT ;  /* 0x00000380082d7812 */ /* 0x000fe200078ec0ff */
[----:B------:R0:W-:Y:S01]  /*e280*/  STSM.16.M88.4 [R33], R4 ;  /* 0x0000000421007844 */ /* 0x0001e20000000200 */
[----:B------:R-:W-:Y:S02]  /*e290*/  LOP3.LUT R60, R61, 0x380, RZ, 0xc0, !PT ;  /* 0x000003803d3c7812 */ /* 0x000fe400078ec0ff */
[----:B------:R-:W-:Y:S01]  /*e2a0*/  SHF.R.U64 R45, R45, 0x3, RZ ;  /* 0x000000032d2d7819 */ /* 0x000fe200000012ff */
[----:B------:R-:W1:Y:S01]  /*e2b0*/  SHFL.IDX PT, R4, R216, RZ, 0x1f ;  /* 0x00001fffd8047589 */ /* 0x000e6200000e0000 */
[----:B------:R-:W-:Y:S02]  /*e2c0*/  SHF.R.U64 R60, R60, 0x3, RZ ;  /* 0x000000033c3c7819 */ /* 0x000fe400000012ff */
[----:B------:R-:W-:Y:S02]  /*e2d0*/  LOP3.LUT R8, R45, R8, RZ, 0x3c, !PT ;  /* 0x000000082d087212 */ /* 0x000fe400078e3cff */
[----:B------:R-:W-:Y:S01]  /*e2e0*/  LOP3.LUT R60, R60, R61, RZ, 0x3c, !PT ;  /* 0x0000003d3c3c7212 */ /* 0x000fe200078e3cff */
[----:B------:R-:W-:Y:S01]  /*e2f0*/  IMAD.X R61, RZ, RZ, R97, P3 ;  /* 0x000000ffff3d7224 */ /* 0x000fe200018e0661 */
[----:B------:R-:W-:-:S02]  /*e300*/  IADD3 R53, P4, R96, 0x3000, RZ ;  /* 0x0000300060357810 */ /* 0x000fc40007f9e0ff */
[C---:B------:R-:W-:Y:S02]  /*e310*/  IADD3 R49, P5, R96.reuse, 0x4000, RZ ;  /* 0x0000400060317810 */ /* 0x040fe40007fbe0ff */
[C---:B------:R-:W-:Y:S01]  /*e320*/  IADD3 R45, P6, R96.reuse, 0x5000, RZ ;  /* 0x00005000602d7810 */ /* 0x040fe20007fde0ff */
[----:B0-----:R-:W-:Y:S01]  /*e330*/  IMAD.X R33, RZ, RZ, R97, P1 ;  /* 0x000000ffff217224 */ /* 0x001fe200008e0661 */
[C---:B------:R-:W-:Y:S02]  /*e340*/  IADD3 R37, P0, R96.reuse, 0x6000, RZ ;  /* 0x0000600060257810 */ /* 0x040fe40007f1e0ff */
[----:B------:R-:W-:Y:S02]  /*e350*/  IADD3 R69, P3, R96, 0x9000, RZ ;  /* 0x0000900060457810 */ /* 0x000fe40007f7e0ff */
        /* <DEDUP_REMOVED lines=23> */
[C---:B------:R-:W-:Y:S02]  /*e4d0*/  IADD3 R77, P5, R96.reuse, 0xb000, RZ ;  /* 0x0000b000604d7810 */ /* 0x040fe40007fbe0ff */
[C---:B------:R-:W-:Y:S02]  /*e4e0*/  IADD3 R81, P6, R96.reuse, 0xc000, RZ ;  /* 0x0000c00060517810 */ /* 0x040fe40007fde0ff */
[C---:B------:R-:W-:Y:S02]  /*e4f0*/  IADD3 R85, P0, R96.reuse, 0xd000, RZ ;  /* 0x0000d00060557810 */ /* 0x040fe40007f1e0ff */
[C---:B------:R-:W-:Y:S02]  /*e500*/  IADD3 R89, P1, R96.reuse, 0xe000, RZ ;  /* 0x0000e00060597810 */ /* 0x040fe40007f3e0ff */
[----:B------:R-:W-:Y:S02]  /*e510*/  IADD3 R93, P2, R96, 0xf000, RZ ;  /* 0x0000f000605d7810 */ /* 0x000fe40007f5e0ff */
[----:B-1----:R-:W-:-:S02]  /*e520*/  ISETP.NE.AND P3, PT, R4, RZ, PT ;  /* 0x000000ff0400720c */ /* 0x002fc40003f65270 */
[----:B------:R-:W-:Y:S02]  /*e530*/  LOP3.LUT R96, R5, R96, RZ, 0x3c, !PT ;  /* 0x0000006005607212 */ /* 0x000fe400078e3cff */
        /* <DEDUP_REMOVED lines=8> */
[----:B------:R-:W-:Y:S02]  /*e5c0*/  MOV R35, R10 ;  /* 0x0000000a00237202 */ /* 0x000fe40000000f00 */
[----:B------:R-:W-:Y:S02]  /*e5d0*/  MOV R105, R104 ;  /* 0x0000006800697202 */ /* 0x000fe40000000f00 */
[----:B------:R-:W-:Y:S02]  /*e5e0*/  MOV R109, R12 ;  /* 0x0000000c006d7202 */ /* 0x000fe40000000f00 */
[----:B------:R-:W-:-:S02]  /*e5f0*/  MOV R100, R14 ;  /* 0x0000000e00647202 */ /* 0x000fc40000000f00 */
[----:B------:R-:W-:Y:S02]  /*e600*/  F2FP.F16.F32.PACK_AB R8, R207, R210 ;  /* 0x000000d2cf08723e */ /* 0x000fe400000000ff */
        /* <DEDUP_REMOVED lines=8> */
[----:B------:R-:W-:Y:S02]  /*e690*/  MOV R112, R112 ;  /* 0x0000007000707202 */ /* 0x000fe40000000f00 */
[----:B0-----:R-:W-:Y:S01]  /*e6a0*/  F2FP.F16.F32.PACK_AB R4, R198, R202 ;  /* 0x000000cac604723e */ /* 0x001fe200000000ff */
[----:B------:R-:W-:Y:S01]  /*e6b0*/  STSM.16.M88.4 [R168], R12 ;  /* 0x0000000ca8007844 */ /* 0x000fe20000000200 */
[----:B------:R-:W-:Y:S02]  /*e6c0*/  F2FP.F16.F32.PACK_AB R5, R59, R58 ;  /* 0x0000003a3b05723e */ /* 0x000fe400000000ff */
[----:B------:R-:W-:Y:S02]  /*e6d0*/  F2FP.F16.F32.PACK_AB R6, R183, R199 ;  /* 0x000000c7b706723e */ /* 0x000fe400000000ff */
[----:B------:R-:W-:-:S02]  /*e6e0*/  F2FP.F16.F32.PACK_AB R7, R63, R62 ;  /* 0x0000003e3f07723e */ /* 0x000fc400000000ff */
[----:B------:R-:W-:Y:S02]  /*e6f0*/  MOV R104, R24 ;  /* 0x0000001800687202 */ /* 0x000fe40000000f00 */
[----:B------:R-:W-:Y:S01]  /*e700*/  MOV R116, R116 ;  /* 0x0000007400747202 */ /* 0x000fe20000000f00 */
[----:B------:R0:W-:Y:S01]  /*e710*/  STSM.16.M88.4 [R112], R4 ;  /* 0x0000000470007844 */ /* 0x0001e20000000200 */
[----:B------:R-:W-:Y:S02]  /*e720*/  MOV R108, R28 ;  /* 0x0000001c006c7202 */ /* 0x000fe40000000f00 */
[----:B------:R-:W-:Y:S02]  /*e730*/  F2FP.F16.F32.PACK_AB R24, R181, R196 ;  /* 0x000000c4b518723e */ /* 0x000fe400000000ff */
[----:B------:R-:W-:Y:S02]  /*e740*/  F2FP.F16.F32.PACK_AB R25, R67, R66 ;  /* 0x000000424319723e */ /* 0x000fe400000000ff */
[----:B------:R-:W-:-:S02]  /*e750*/  F2FP.F16.F32.PACK_AB R26, R179, R182 ;  /* 0x000000b6b31a723e */ /* 0x000fc400000000ff */
[----:B------:R-:W-:Y:S02]  /*e760*/  F2FP.F16.F32.PACK_AB R27, R71, R70 ;  /* 0x00000046471b723e */ /* 0x000fe400000000ff */
[----:B------:R-:W-:Y:S02]  /*e770*/  MOV R122, R122 ;  /* 0x0000007a007a7202 */ /* 0x000fe40000000f00 */
[----:B------:R-:W-:Y:S01]  /*e780*/  MOV R113, R40 ;  /* 0x0000002800717202 */ /* 0x000fe20000000f00 */
[----:B------:R1:W-:Y:S01]  /*e790*/  STSM.16.M88.4 [R116], R24 ;  /* 0x0000001874007844 */ /* 0x0003e20000000200 */
        /* <DEDUP_REMOVED lines=16> */
[----:B0-----:R-:W-:-:S02]  /*e8a0*/  F2FP.F16.F32.PACK_AB R4, R164, R167 ;  /* 0x000000a7a404723e */ /* 0x001fc400000000ff */
[----:B------:R-:W-:Y:S01]  /*e8b0*/  F2FP.F16.F32.PACK_AB R5, R99, R98 ;  /* 0x000000626305723e */ /* 0x000fe200000000ff */
[----:B------:R2:W-:Y:S01]  /*e8c0*/  STSM.16.M88.4 [R109], R56 ;  /* 0x000000386d007844 */ /* 0x0005e20000000200 */
[----:B------:R-:W-:Y:S02]  /*e8d0*/  F2FP.F16.F32.PACK_AB R6, R162, R165 ;  /* 0x000000a5a206723e */ /* 0x000fe400000000ff */
[----:B------:R-:W-:Y:S02]  /*e8e0*/  F2FP.F16.F32.PACK_AB R7, R103, R102 ;  /* 0x000000666707723e */ /* 0x000fe400000000ff */
[----:B------:R-:W-:Y:S02]  /*e8f0*/  F2FP.F16.F32.PACK_AB R8, R160, R163 ;  /* 0x000000a3a008723e */ /* 0x000fe400000000ff */
[----:B------:R-:W-:Y:S01]  /*e900*/  F2FP.F16.F32.PACK_AB R9, R107, R106 ;  /* 0x0000006a6b09723e */ /* 0x000fe200000000ff */
[----:B------:R2:W-:Y:S01]  /*e910*/  STSM.16.M88.4 [R100], R4 ;  /* 0x0000000464007844 */ /* 0x0005e20000000200 */
[----:B------:R-:W-:-:S02]  /*e920*/  F2FP.F16.F32.PACK_AB R10, R158, R161 ;  /* 0x000000a19e0a723e */ /* 0x000fc400000000ff */
[----:B------:R-:W-:Y:S02]  /*e930*/  F2FP.F16.F32.PACK_AB R11, R111, R110 ;  /* 0x0000006e6f0b723e */ /* 0x000fe400000000ff */
[----:B------:R-:W-:Y:S02]  /*e940*/  F2FP.F16.F32.PACK_AB R12, R156, R159 ;  /* 0x0000009f9c0c723e */ /* 0x000fe400000000ff */
[----:B------:R-:W-:Y:S01]  /*e950*/  F2FP.F16.F32.PACK_AB R13, R115, R114 ;  /* 0x00000072730d723e */ /* 0x000fe200000000ff */
[----:B------:R2:W-:Y:S01]  /*e960*/  STSM.16.M88.4 [R104], R8 ;  /* 0x0000000868007844 */ /* 0x0005e20000000200 */
[----:B------:R-:W-:Y:S02]  /*e970*/  F2FP.F16.F32.PACK_AB R14, R154, R157 ;  /* 0x0000009d9a0e723e */ /* 0x000fe400000000ff */
[----:B------:R-:W-:Y:S02]  /*e980*/  F2FP.F16.F32.PACK_AB R15, R119, R118 ;  /* 0x00000076770f723e */ /* 0x000fe400000000ff */
[----:B-1----:R-:W-:-:S02]  /*e990*/  F2FP.F16.F32.PACK_AB R24, R121, R155 ;  /* 0x0000009b7918723e */ /* 0x002fc400000000ff */
[----:B------:R-:W-:Y:S01]  /*e9a0*/  F2FP.F16.F32.PACK_AB R25, R120, R19 ;  /* 0x000000137819723e */ /* 0x000fe200000000ff */
[----:B------:R2:W-:Y:S01]  /*e9b0*/  STSM.16.M88.4 [R108], R12 ;  /* 0x0000000c6c007844 */ /* 0x0005e20000000200 */
[----:B------:R-:W-:Y:S02]  /*e9c0*/  F2FP.F16.F32.PACK_AB R26, R125, R124 ;  /* 0x0000007c7d1a723e */ /* 0x000fe400000000ff */
[----:B------:R-:W-:Y:S02]  /*e9d0*/  F2FP.F16.F32.PACK_AB R27, R153, R152 ;  /* 0x00000098991b723e */ /* 0x000fe400000000ff */
[----:B------:R-:W-:Y:S02]  /*e9e0*/  LOP3.LUT R72, R73, 0x380, RZ, 0xc0, !PT ;  /* 0x0000038049487812 */ /* 0x000fe400078ec0ff */
[----:B------:R-:W-:Y:S01]  /*e9f0*/  LOP3.LUT R76, R77, 0x380, RZ, 0xc0, !PT ;  /* 0x000003804d4c7812 */ /* 0x000fe200078ec0ff */
[----:B------:R2:W-:Y:S01]  /*ea00*/  STSM.16.M88.4 [R113], R24 ;  /* 0x0000001871007844 */ /* 0x0005e20000000200 */
[----:B------:R-:W-:-:S02]  /*ea10*/  LOP3.LUT R80, R81, 0x380, RZ, 0xc0, !PT ;  /* 0x0000038051507812 */ /* 0x000fc400078ec0ff */
[----:B------:R-:W-:Y:S01]  /*ea20*/  LOP3.LUT R84, R85, 0x380, RZ, 0xc0, !PT ;  /* 0x0000038055547812 */ /* 0x000fe200078ec0ff */
[----:B------:R2:W-:Y:S01]  /*ea30*/  STSM.16.M88.4 [R101], R128 ;  /* 0x0000008065007844 */ /* 0x0005e20000000200 */
[----:B------:R-:W-:Y:S02]  /*ea40*/  LOP3.LUT R88, R89, 0x380, RZ, 0xc0, !PT ;  /* 0x0000038059587812 */ /* 0x000fe400078ec0ff */
[----:B------:R-:W-:Y:S01]  /*ea50*/  LOP3.LUT R92, R93, 0x380, RZ, 0xc0, !PT ;  /* 0x000003805d5c7812 */ /* 0x000fe200078ec0ff */
[----:B------:R2:W-:Y:S01]  /*ea60*/  STSM.16.M88.4 [R34], R136 ;  /* 0x0000008822007844 */ /* 0x0005e20000000200 */
[----:B------:R-:W-:Y:S02]  /*ea70*/  SHF.R.U64 R72, R72, 0x3, RZ ;  /* 0x0000000348487819 */ /* 0x000fe400000012ff */
[----:B------:R-:W-:Y:S01]  /*ea80*/  SHF.R.U64 R76, R76, 0x3, RZ ;  /* 0x000000034c4c7819 */ /* 0x000fe200000012ff */
[----:B------:R2:W-:Y:S01]  /*ea90*/  STSM.16.M88.4 [R35], R144 ;  /* 0x0000009023007844 */ /* 0x0005e20000000200 */
[----:B------:R-:W-:-:S02]  /*eaa0*/  SHF.R.U64 R80, R80, 0x3, RZ ;  /* 0x0000000350507819 */ /* 0x000fc400000012ff */
        /* <DEDUP_REMOVED lines=15> */
[----:B------:R-:W-:Y:S06]  /*eba0*/  BAR.SYNC.DEFER_BLOCKING 0x1, 0x100 ;  /* 0x0044000000007b1d */ /* 0x000fec0000010000 */
[----:B--2---:R-:W-:Y:S05]  /*ebb0*/  @P3 BRA `(.L_x_7496) ;  /* 0x0000000000b83947 */ /* 0x004fea0003800000 */
[----:B------:R-:W0:Y:S01]  /*ebc0*/  LDC R8, c[0x0][0xce8] ;  /* 0x00033a00ff087b82 */ /* 0x000e220000000800 */
[----:B------:R-:W-:Y:S01]  /*ebd0*/  VIADD R10, R190, UR38 ;  /* 0x00000026be0a7c36 */ /* 0x000fe20008000000 */
[----:B------:R-:W-:Y:S01]  /*ebe0*/  ULDC.64 UR8, c[0x0][0xc90] ;  /* 0x0003240000087ab9 */ /* 0x000fe20000000a00 */
[----:B------:R-:W-:Y:S01]  /*ebf0*/  ULDC.64 UR10, c[0x0][0xc98] ;  /* 0x00032600000a7ab9 */ /* 0x000fe20000000a00 */
[----:B------:R-:W-:Y:S01]  /*ec00*/  UIMAD UR5, UR12, UR8, URZ ;  /* 0x000000080c0572a4 */ /* 0x000fe2000f8e023f */
[----:B------:R-:W-:Y:S01]  /*ec10*/  IMAD.MOV R9, RZ, RZ, -R184 ;  /* 0x000000ffff097224 */ /* 0x000fe200078e0ab8 */
[----:B------:R-:W-:Y:S01]  /*ec20*/  UIMAD.WIDE.U32 UR6, UR37, UR8, URZ ;  /* 0x00000008250672a5 */ /* 0x000fe2000f8e003f */
[----:B------:R-:W-:Y:S01]  /*ec30*/  MOV R4, R10 ;  /* 0x0000000a00047202 */ /* 0x000fe20000000f00 */
        /* <DEDUP_REMOVED lines=38> */
.L_x_7496:
        /* <DEDUP_REMOVED lines=18> */
[----:B------:R-:W5:Y:S04]  /*efc0*/  LD.E.128 R36, desc[UR44][R36.64] ;  /* 0x0000002c24247980 */ /* 0x000f68000c101d00 */
[----:B------:R-:W5:Y:S02]  /*efd0*/  LD.E.128 R32, desc[UR44][R32.64] ;  /* 0x0000002c20207980 */ /* 0x000f64000c101d00 */
[----:B------:R-:W0:Y:S01]  /*efe0*/  @P2 LDC R9, c[0x0][0xcec] ;  /* 0x00033b00ff092b82 */ /* 0x000e220000000800 */
[----:B------:R-:W-:Y:S01]  /*eff0*/  IMAD.SHL.U32 R3, R3, 0x4, RZ ;  /* 0x0000000403037824 */ /* 0x000fe200078e00ff */
[----:B------:R-:W-:Y:S01]  /*f000*/  ISETP.GE.AND P0, PT, R193, UR10, PT ;  /* 0x0000000ac1007c0c */ /* 0x000fe2000bf06270 */
[----:B------:R1:W5:Y:S04]  /*f010*/  LD.E.128 R4, desc[UR44][R20.64] ;  /* 0x0000002c14047980 */ /* 0x000368000c101d00 */
[----:B------:R-:W5:Y:S01]  /*f020*/  LD.E.128 R68, desc[UR44][R68.64] ;  /* 0x0000002c44447980 */ /* 0x000f62000c101d00 */
[----:B------:R-:W2:Y:S01]  /*f030*/  @P2 LDC R11, c[0x0][0xcf0] ;  /* 0x00033c00ff0b2b82 */ /* 0x000ea20000000800 */
[----:B------:R-:W-:Y:S01]  /*f040*/  LOP3.LUT R3, R3, 0x4, R0, 0xe2, !PT ;  /* 0x0000000403037812 */ /* 0x000fe200078ee200 */
[----:B------:R-:W-:Y:S01]  /*f050*/  IMAD R0, R214, 0x20, R215 ;  /* 0x00000020d6007824 */ /* 0x000fe200078e02d7 */
[----:B------:R-:W-:Y:S01]  /*f060*/  SEL R8, RZ, 0xffffffff, P0 ;  /* 0xffffffffff087807 */ /* 0x000fe20000000000 */
[----:B------:R-:W5:Y:S01]  /*f070*/  LD.E.128 R72, desc[UR44][R72.64] ;  /* 0x0000002c48487980 */ /* 0x000f62000c101d00 */
[----:B------:R-:W-:Y:S01]  /*f080*/  ISETP.GE.AND P0, PT, R192, UR10, PT ;  /* 0x0000000ac0007c0c */ /* 0x000fe2000bf06270 */
[----:B------:R-:W-:Y:S01]  /*f090*/  UIMAD UR5, UR12, UR8, URZ ;  /* 0x000000080c0572a4 */ /* 0x000fe2000f8e023f */
[----:B------:R-:W-:Y:S01]  /*f0a0*/  VIADD R14, R0, UR38 ;  /* 0x00000026000e7c36 */ /* 0x000fe20008000000 */
[----:B------:R-:W5:Y:S01]  /*f0b0*/  LD.E.128 R76, desc[UR44][R76.64] ;  /* 0x0000002c4c4c7980 */ /* 0x000f62000c101d00 */
[----:B------:R-:W-:Y:S01]  /*f0c0*/  SEL R0, RZ, 0xffffffff, P0 ;  /* 0xffffffffff007807 */ /* 0x000fe20000000000 */
[----:B------:R-:W-:-:S02]  /*f0d0*/  UIMAD.WIDE.U32 UR6, UR37, UR8, URZ ;  /* 0x00000008250672a5 */ /* 0x000fc4000f8e003f */
        /* <DEDUP_REMOVED lines=19> */
[----:B------:R-:W-:Y:S01]  /*f210*/  IMAD.U32 R9, RZ, RZ, UR7 ;  /* 0x00000007ff097e24 */ /* 0x000fe2000f8e00ff */
[----:B------:R-:W-:Y:S01]  /*f220*/  ULDC.64 UR6, c[0x0][0xbe0] ;  /* 0x0002f80000067ab9 */ /* 0x000fe20000000a00 */
[----:B------:R-:W-:Y:S01]  /*f230*/  IMAD.MOV R13, RZ, RZ, -R3 ;  /* 0x000000ffff0d7224 */ /* 0x000fe200078e0a03 */
[----:B------:R-:W-:Y:S01]  /*f240*/  SEL R0, RZ, 0xffffffff, P0 ;  /* 0xffffffffff007807 */ /* 0x000fe20000000000 */
[----:B------:R-:W-:Y:S01]  /*f250*/  IMAD R12, R11, UR6, RZ ;  /* 0x000000060b0c7c24 */ /* 0x000fe2000f8e02ff */
[----:B------:R-:W5:Y:S01]  /*f260*/  LD.E.128 R88, desc[UR44][R88.64] ;  /* 0x0000002c58587980 */ /* 0x000f62000c101d00 */
[----:B------:R-:W-:Y:S01]  /*f270*/  IMAD.U32 R9, RZ, RZ, UR5 ;  /* 0x00000005ff097e24 */ /* 0x000fe2000f8e00ff */
[----:B------:R-:W-:Y:S01]  /*f280*/  ULDC UR5, c[0x0][0xb88] ;  /* 0x0002e20000057ab9 */ /* 0x000fe20000000800 */
[----:B------:R-:W-:Y:S01]  /*f290*/  IMAD R11, R15, R13, R14 ;  /* 0x0000000d0f0b7224 */ /* 0x000fe200078e020e */
[----:B------:R-:W5:Y:S01]  /*f2a0*/  LD.E.128 R92, desc[UR44][R92.64] ;  /* 0x0000002c5c5c7980 */ /* 0x000f62000c101d00 */
[----:B------:R-:W-:Y:S01]  /*f2b0*/  IMAD.SHL.U32 R19, R0, 0x20, RZ ;  /* 0x0000002000137824 */ /* 0x000fe200078e00ff */
[----:B------:R-:W-:Y:S01]  /*f2c0*/  ISETP.GE.AND P0, PT, R218, UR10, PT ;  /* 0x0000000ada007c0c */ /* 0x000fe2000bf06270 */
[C---:B------:R-:W-:Y:S01]  /*f2d0*/  IMAD R13, R3.reuse, UR7, R12 ;  /* 0x00000007030d7c24 */ /* 0x040fe2000f8e020c */
[----:B------:R-:W-:Y:S01]  /*f2e0*/  @!PT LDS RZ, [RZ] ;  /* 0x00000000fffff984 */ /* 0x000fe20000000800 */
[----:B------:R-:W-:Y:S01]  /*f2f0*/  @!PT LDS RZ, [RZ] ;  /* 0x00000000fffff984 */ /* 0x000fe20000000800 */
[----:B------:R-:W-:Y:S01]  /*f300*/  @!PT LDS RZ, [RZ] ;  /* 0x00000000fffff984 */ /* 0x000fe20000000800 */
[----:B------:R-:W-:Y:S01]  /*f310*/  @!PT LDS RZ, [RZ] ;  /* 0x00000000fffff984 */ /* 0x000fe20000000800 */
[----:B------:R0:W-:Y:S06]  /*f320*/  MEMBAR.ALL.CTA ;  /* 0x0000000000007992 */ /* 0x0001ec0000008000 */
[----:B0-----:R-:W0:Y:S01]  /*f330*/  FENCE.VIEW.ASYNC.S ;  /* 0x00000000000073c6 */ /* 0x001e220000000000 */
[----:B------:R-:W-:Y:S01]  /*f340*/  IMAD.WIDE.U32 R8, R3, UR6, R8 ;  /* 0x0000000603087c25 */ /* 0x000fe2000f8e0008 */
[----:B------:R-:W-:Y:S01]  /*f350*/  SHF.R.S32.HI R0, RZ, 0x1f, R11 ;  /* 0x0000001fff007819 */ /* 0x000fe2000001140b */
[----:B------:R-:W-:Y:S01]  /*f360*/  ULDC.64 UR6, c[0x0][0xbd8] ;  /* 0x0002f60000067ab9 */ /* 0x000fe20000000a00 */
[----:B------:R-:W-:Y:S01]  /*f370*/  LOP3.LUT R10, R19, 0x20, R10, 0xe2, !PT ;  /* 0x00000020130a7812 */ /* 0x000fe200078ee20a */
[----:B------:R-:W-:Y:S01]  /*f380*/  VIADD R27, R215, UR38 ;  /* 0x00000026d71b7c36 */ /* 0x000fe20008000000 */
[----:B------:R-:W-:Y:S01]  /*f390*/  IADD3 R9, R9, R13, RZ ;  /* 0x0000000d09097210 */ /* 0x000fe20007ffe0ff */
[----:B------:R-:W-:Y:S01]  /*f3a0*/  IMAD R0, R0, UR6, RZ ;  /* 0x0000000600007c24 */ /* 0x000fe2000f8e02ff */
[----:B------:R-:W-:Y:S01]  /*f3b0*/  SEL R3, RZ, 0x40, P0 ;  /* 0x00000040ff037807 */ /* 0x000fe20000000000 */
[----:B------:R-:W-:Y:S01]  /*f3c0*/  IMAD R28, R15, UR5, RZ ;  /* 0x000000050f1c7c24 */ /* 0x000fe2000f8e02ff */
[----:B------:R-:W-:Y:S01]  /*f3d0*/  ISETP.GE.AND P0, PT, R217, UR10, PT ;  /* 0x0000000ad9007c0c */ /* 0x000fe2000bf06270 */
[C---:B------:R-:W-:Y:S01]  /*f3e0*/  IMAD R13, R11.reuse, UR7, R0 ;  /* 0x000000070b0d7c24 */ /* 0x040fe2000f8e0200 */
[----:B------:R-:W-:Y:S01]  /*f3f0*/  LOP3.LUT R3, R10, R3, RZ, 0xfc, !PT ;  /* 0x000000030a037212 */ /* 0x000fe200078efcff */
[----:B------:R-:W-:Y:S01]  /*f400*/  IMAD.WIDE.U32 R8, R11, UR6, R8 ;  /* 0x000000060b087c25 */ /* 0x000fe2000f8e0008 */
[----:B------:R-:W-:Y:S01]  /*f410*/  ISETP.GE.AND P1, PT, R27, R28, PT ;  /* 0x0000001c1b00720c */ /* 0x000fe20003f26270 */
[----:B------:R-:W-:Y:S01]  /*f420*/  ULDC.64 UR6, c[0x0][0xb80] ;  /* 0x0002e00000067ab9 */ /* 0x000fe20000000a00 */
[----:B------:R-:W-:Y:S01]  /*f430*/  SEL R10, RZ, 0x80, P0 ;  /* 0x00000080ff0a7807 */ /* 0x000fe20000000000 */
[----:B------:R-:W-:Y:S01]  /*f440*/  VIADD R0, R17, 0x38820 ;  /* 0x0003882011007836 */ /* 0x000fe20000000000 */
[----:B------:R-:W-:Y:S01]  /*f450*/  LEA R19, P2, R8, UR6, 0x1 ;  /* 0x0000000608137c11 */ /* 0x000fe2000f8408ff */
[----:B------:R-:W-:Y:S01]  /*f460*/  IMAD.IADD R9, R9, 0x1, R13 ;  /* 0x0000000109097824 */ /* 0x000fe200078e020d */
[----:B------:R-:W-:Y:S02]  /*f470*/  BSSY B1, `(.L_x_7497) ;  /* 0x0000027000017945 */ /* 0x000fe40003800000 */
[----:B------:R-:W-:-:S02]  /*f480*/  PRMT R0, RZ, 0x654, R0 ;  /* 0x00000654ff007816 */ /* 0x000fc40000000000 */
[----:B------:R-:W-:Y:S02]  /*f490*/  LEA.HI.X R26, R8, UR7, R9, 0x1, P2 ;  /* 0x00000007081a7c11 */ /* 0x000fe400090f0c09 */
[----:B0-----:R0:W-:Y:S03]  /*f4a0*/  SYNCS.ARRIVE.TRANS64.RED.A1T0 RZ, [R0+URZ], RZ ;  /* 0x000000ff00ff79a7 */ /* 0x0011e6000810043f */
[----:B------:R1:W2:Y:S01]  /*f4b0*/  SHFL.IDX PT, R11, R26, RZ, 0x181f ;  /* 0x00181fff1a0b7589 */ /* 0x0002a200000e0000 */
[----:B0-----:R-:W-:-:S03]  /*f4c0*/  LOP3.LUT R0, R3, R10, RZ, 0xfc, !PT ;  /* 0x0000000a03007212 */ /* 0x001fc600078efcff */
[----:B------:R1:W0:Y:S01]  /*f4d0*/  SHFL.IDX PT, R10, R19, RZ, 0x181f ;  /* 0x00181fff130a7589 */ /* 0x00022200000e0000 */
[----:B------:R-:W-:Y:S05]  /*f4e0*/  @P1 BRA `(.L_x_7498) ;  /* 0x00000000007c1947 */ /* 0x000fea0003800000 */
[----:B------:R-:W-:Y:S02]  /*f4f0*/  ISETP.GE.AND P1, PT, R195, UR10, PT ;  /* 0x0000000ac3007c0c */ /* 0x000fe4000bf26270 */
[----:B------:R-:W-:Y:S02]  /*f500*/  ISETP.GE.AND P0, PT, R23, UR10, PT ;  /* 0x0000000a17007c0c */ /* 0x000fe4000bf06270 */
[----:B------:R-:W-:Y:S02]  /*f510*/  ISETP.GE.AND P5, PT, R194, UR10, PT ;  /* 0x0000000ac2007c0c */ /* 0x000fe4000bfa6270 */
[----:B------:R-:W-:-:S07]  /*f520*/  ISETP.GE.AND P3, PT, R193, UR10, PT ;  /* 0x0000000ac1007c0c */ /* 0x000fce000bf66270 */
[-C--:B0-----:R-:W-:Y:S02]  /*f530*/  @!P1 LEA R12, P2, R195, R10.reuse, 0x1 ;  /* 0x0000000ac30c9211 */ /* 0x081fe400078408ff */
        /* <DEDUP_REMOVED lines=10> */
[CC--:B-1----:R-:W-:Y:S01]  /*f5e0*/  @!P3 LEA R20, P6, R193.reuse, R10.reuse, 0x1 ;  /* 0x0000000ac114b211 */ /* 0x0c2fe200078c08ff */
[----:B------:R3:W-:Y:S03]  /*f5f0*/  @!P5 ST.E.128 desc[UR44][R14.64], R48 ;  /* 0x000000300e00d985 */ /* 0x0007e6000c101d2c */
[----:B------:R-:W-:Y:S02]  /*f600*/  @!P3 LEA.HI.X R21, R193, R11, R227, 0x1, P6 ;  /* 0x0000000bc115b211 */ /* 0x000fe400030f0ce3 */
[----:B0-----:R-:W-:-:S03]  /*f610*/  @!P2 LEA R8, P5, R192, R10, 0x1 ;  /* 0x0000000ac008a211 */ /* 0x001fc600078a08ff */
        /* <DEDUP_REMOVED lines=12> */
.L_x_7498:
[----:B------:R-:W-:Y:S05]  /*f6e0*/  BSYNC B1 ;  /* 0x0000000000017941 */ /* 0x000fea0003800000 */
.L_x_7497:
        /* <DEDUP_REMOVED lines=22> */
[CC--:B------:R-:W-:Y:S02]  /*f850*/  @!P0 LEA R14, P3, R191.reuse, R6.reuse, 0x1 ;  /* 0x00000006bf0e8211 */ /* 0x0c0fe400078608ff */
[-C--:B0-----:R-:W-:Y:S01]  /*f860*/  @!P1 LEA R4, P6, R192, R6.reuse, 0x1 ;  /* 0x00000006c0049211 */ /* 0x081fe200078c08ff */
[----:B------:R4:W-:Y:S01]  /*f870*/  @!P2 ST.E.128 desc[UR44][R12.64], R32 ;  /* 0x000000200c00a985 */ /* 0x0009e2000c101d2c */
[----:B-1----:R-:W-:Y:S02]  /*f880*/  @P4 LEA R20, P5, R218, R6, 0x1 ;  /* 0x00000006da144211 */ /* 0x002fe400078a08ff */
        /* <DEDUP_REMOVED lines=12> */
.L_x_7495:
        /* <DEDUP_REMOVED lines=9> */
[----:B------:R-:W-:Y:S01]  /*f9e0*/  ISETP.GE.AND P1, PT, R194, UR12, PT ;  /* 0x0000000cc2007c0c */ /* 0x000fe2000bf26270 */
[----:B------:R-:W-:Y:S01]  /*f9f0*/  VIADD R8, R0, UR38 ;  /* 0x0000002600087c36 */ /* 0x000fe20008000000 */
        /* <DEDUP_REMOVED lines=46> */
.L_x_7501:
[----:B------:R-:W-:Y:S05]  /*fce0*/  BSYNC B1 ;  /* 0x0000000000017941 */ /* 0x000fea0003800000 */
.L_x_7500:
        /* <DEDUP_REMOVED lines=28> */
[----:B------:R-:W-:Y:S01]  /*feb0*/  MOV R5, UR7 ;  /* 0x0000000700057c02 */ /* 0x000fe20008000f00 */
[----:B------:R-:W-:Y:S01]  /*fec0*/  ULDC.64 UR6, c[0x0][0xbe0] ;  /* 0x0002f80000067ab9 */ /* 0x000fe20000000a00 */
[----:B------:R-:W-:Y:S01]  /*fed0*/  SEL R6, RZ, 0xffffffff, P1 ;  /* 0xffffffffff067807 */ /* 0x000fe20000800000 */
        /* <DEDUP_REMOVED lines=18> */
[----:B------:R-:W-:Y:S02]  /*10000*/  VIADD R0, R215, UR38 ;  /* 0x00000026d7007c36 */ /* 0x000fe40008000000 */
[----:B------:R-:W-:-:S02]  /*10010*/  IMAD R25, R10, UR5, RZ ;  /* 0x000000050a197c24 */ /* 0x000fc4000f8e02ff */
        /* <DEDUP_REMOVED lines=44> */
.L_x_7503:
[----:B------:R-:W-:Y:S05]  /*102e0*/  BSYNC B1 ;  /* 0x0000000000017941 */ /* 0x000fea0003800000 */
.L_x_7502:
        /* <DEDUP_REMOVED lines=36> */
.L_x_7499:
[----:B------:R-:W-:Y:S05]  /*10530*/  BSYNC B0 ;  /* 0x0000000000007941 */ /* 0x000fea0003800000 */
.L_x_7494:
[----:B------:R-:W-:Y:S02]  /*10540*/  ULDC UR5, c[0x0][0xd38] ;  /* 0x00034e0000057ab9 */ /* 0x000fe40000000800 */
[----:B------:R-:W-:-:S06]  /*10550*/  UISETP.GE.AND UP0, UPT, UR4, UR5, UPT ;  /* 0x000000050400728c */ /* 0x000fcc000bf06270 */
[----:B------:R-:W-:-:S13]  /*10560*/  PLOP3.LUT P0, PT, PT, PT, UP0, 0x80, 0x0 ;  /* 0x000000000000781c */ /* 0x000fda0003f0f008 */
[----:B------:R-:W-:Y:S05]  /*10570*/  @!P0 BRA `(.L_x_7504) ;  /* 0xffffff0800788947 */ /* 0x000fea000383ffff */
[----:B------:R-:W-:Y:S05]  /*10580*/  EXIT ;  /* 0x000000000000794d */ /* 0x000fea0003800000 */
.L_x_7447:
        /* <DEDUP_REMOVED lines=24> */
[----:B------:R-:W-:Y:S01]  /*10710*/  ULDC UR9, c[0x0][0x2b8] ;  /* 0x0000ae0000097ab9 */ /* 0x000fe20000000800 */
[----:B------:R-:W-:Y:S01]  /*10720*/  ULDC UR38, c[0x0][0x288] ;  /* 0x0000a20000267ab9 */ /* 0x000fe20000000800 */
[----:B------:R-:W-:Y:S01]  /*10730*/  UISETP.NE.AND.EX UP0, UPT, UR7, URZ, UPT, UP0 ;  /* 0x0000003f0700728c */ /* 0x000fe2000bf05300 */
[----:B------:R-:W-:Y:S01]  /*10740*/  IMAD.MOV.U32 R23, RZ, RZ, 0x1 ;  /* 0x00000001ff177424 */ /* 0x000fe200078e00ff */
[----:B------:R-:W-:Y:S01]  /*10750*/  ULDC UR39, c[0x0][0x448] ;  /* 0x0001120000277ab9 */ /* 0x000fe20000000800 */
[----:B------:R-:W-:Y:S01]  /*10760*/  ULDC.64 UR6, c[0x0][0x2f0] ;  /* 0x0000bc0000067ab9 */ /* 0x000fe20000000a00 */
        /* <DEDUP_REMOVED lines=77> */
[----:B------:R-:W-:Y:S02]  /*10c40*/  @P0 LOP3.LUT R16, R16, 0x4, RZ, 0xfc, !PT ;  /* 0x0000000410100812 */ /* 0x000fe400078efcff */
        /* <DEDUP_REMOVED lines=32> */
[----:B------:R2:W-:Y:S01]  /*10e50*/  STL [R1], R0 ;  /* 0x0000000001007387 */ /* 0x0005e20000100800 */
[----:B------:R-:W-:Y:S02]  /*10e60*/  @P1 LOP3.LUT R16, R16, 0x2, RZ, 0xfc, !PT ;  /* 0x0000000210101812 */ /* 0x000fe400078efcff */
[----:B------:R-:W-:-:S02]  /*10e70*/  SHF.R.U32.HI R29, RZ, 0x2, R29 ;  /* 0x00000002ff1d7819 */ /* 0x000fc4000001161d */
[----:B------:R-:W-:Y:S02]  /*10e80*/  LOP3.LUT R16, R16, 0xffefffff, RZ, 0xc0, !PT ;  /* 0xffefffff10107812 */ /* 0x000fe400078ec0ff */
[----:B------:R-:W-:Y:S02]  /*10e90*/  SHF.R.U32.HI R28, RZ, 0x3, R28 ;  /* 0x00000003ff1c7819 */ /* 0x000fe4000001161c */
[----:B------:R-:W-:-:S07]  /*10ea0*/  @P0 LOP3.LUT R16, R16, 0x100000, RZ, 0xfc, !PT ;  /* 0x0010000010100812 */ /* 0x000fce00078efcff */
.L_x_7558:
        /* <DEDUP_REMOVED lines=13> */
[----:B0123-5:R-:W-:Y:S05]  /*10f80*/  @P0 BRA `(.L_x_7506) ;  /* 0x0000000000200947 */ /* 0x02ffea0003800000 */
        /* <DEDUP_REMOVED lines=8> */
.L_x_7506:
[----:B------:R-:W-:Y:S01]  /*11010*/  ULDC UR8, c[0x0][0xd54] ;  /* 0x0003550000087ab9 */ /* 0x000fe20000000800 */
[----:B------:R-:W-:Y:S01]  /*11020*/  UMOV UR6, UR7 ;  /* 0x0000000700067c82 */ /* 0x000fe20008000000 */
[----:B------:R-:W-:-:S11]  /*11030*/  UISETP.NE.AND UP0, UPT, UR8, 0x1, UPT ;  /* 0x000000010800788c */ /* 0x000fd6000bf05270 */
[----:B------:R-:W-:Y:S02]  /*11040*/  @UP0 ULDC.64 UR10, c[0x0][0xd58] ;  /* 0x00035600000a0ab9 */ /* 0x000fe40000000a00 */
[----:B------:R-:W-:-:S04]  /*11050*/  UIMAD.WIDE.U32 UR4, UR7, UR10, URZ ;  /* 0x0000000a070472a5 */ /* 0x000fc8000f8e003f */
[----:B------:R-:W-:-:S04]  /*11060*/  @UP0 USHF.R.U32.HI UR6, URZ, UR11, UR5 ;  /* 0x0000000b3f060299 */ /* 0x000fc80008011605 */
[----:B------:R-:W-:-:S12]  /*11070*/  UIMAD UR4, UR6, UR8, URZ ;  /* 0x00000008060472a4 */ /* 0x000fd8000f8e023f */
.L_x_7507:
[----:B------:R-:W-:Y:S01]  /*11080*/  ULDC UR5, c[0x0][0xd48] ;  /* 0x0003520000057ab9 */ /* 0x000fe20000000800 */
[----:B------:R-:W-:Y:S01]  /*11090*/  ULDC.64 UR8, c[0x0][0xb20] ;  /* 0x0002c80000087ab9 */ /* 0x000fe20000000a00 */
[----:B------:R-:W-:Y:S01]  /*110a0*/  UISETP.NE.AND UP1, UPT, UR5, 0x1, UPT ;  /* 0x000000010500788c */ /* 0x000fe2000bf25270 */
[----:B------:R-:W-:Y:S01]  /*110b0*/  MOV R31, RZ ;  /* 0x000000ff001f7202 */ /* 0x000fe20000000f00 */
        /* <DEDUP_REMOVED lines=54> */
.L_x_7509:
        /* <DEDUP_REMOVED lines=20> */
.L_x_7512:
[----:B------:R-:W-:Y:S05]  /*11560*/  BSYNC B6 ;  /* 0x0000000000067941 */ /* 0x000fea0003800000 */
.L_x_7511:
        /* <DEDUP_REMOVED lines=20> */
.L_x_7515:
        /* <DEDUP_REMOVED lines=15> */
.L_x_7514:
[----:B------:R-:W-:Y:S05]  /*117a0*/  BSYNC B6 ;  /* 0x0000000000067941 */ /* 0x000fea0003800000 */
.L_x_7513:
        /* <DEDUP_REMOVED lines=12> */
[----:B------:R-:W-:Y:S01]  /*11870*/  IMAD.U32 R25, RZ, RZ, UR43 ;  /* 0x0000002bff197e24 */ /* 0x000fe2000f8e00ff */
[----:B------:R-:W-:Y:S01]  /*11880*/  UMOV UR5, 0xffffffff ;  /* 0xffffffff00057882 */ /* 0x000fe20000000000 */
[----:B------:R-:W-:-:S03]  /*11890*/  IMAD.U32 R19, RZ, RZ, UR4 ;  /* 0x00000004ff137e24 */ /* 0x000fc6000f8e00ff */
[----:B------:R-:W-:Y:S01]  /*118a0*/  LEA R25, R25, 0xffffffc0, 0x6 ;  /* 0xffffffc019197811 */ /* 0x000fe200078e30ff */
[----:B------:R-:W-:Y:S06]  /*118b0*/  BRA.DIV UR5, `(.L_x_7516) ;  /* 0x0000003e05447947 */ /* 0x000fec000b800000 */
.L_x_7575:
[----:B------:R-:W2:Y:S01]  /*118c0*/  S2R R0, SR_TID.X ;  /* 0x0000000000007919 */ /* 0x000ea20000002100 */
[----:B0-----:R-:W-:Y:S01]  /*118d0*/  ISETP.NE.AND P1, PT, R10, 0x1, PT ;  /* 0x000000010a00780c */ /* 0x001fe20003f25270 */
[----:B------:R-:W-:Y:S01]  /*118e0*/  IMAD.MOV.U32 R35, RZ, RZ, RZ ;  /* 0x000000ffff237224 */ /* 0x000fe200078e00ff */
[----:B-----5:R-:W-:Y:S01]  /*118f0*/  SHF.R.S32.HI R30, RZ, 0x1f, R26 ;  /* 0x0000001fff1e7819 */ /* 0x020fe2000001141a */
[----:B-1----:R-:W0:Y:S01]  /*11900*/  S2R R2, SR_TID.X ;  /* 0x0000000000027919 */ /* 0x002e220000002100 */
[----:B------:R-:W-:-:S09]  /*11910*/  LOP3.LUT R16, R16, 0xffffdfff, RZ, 0xc0, !PT ;  /* 0xffffdfff10107812 */ /* 0x000fd200078ec0ff */
[----:B------:R-:W1:Y:S01]  /*11920*/  @P1 LDC R5, c[0x0][0x438] ;  /* 0x00010e00ff051b82 */ /* 0x000e620000000800 */
[----:B------:R-:W-:Y:S02]  /*11930*/  @P1 LOP3.LUT R16, R16, 0x2000, RZ, 0xfc, !PT ;  /* 0x0000200010101812 */ /* 0x000fe400078efcff */
[----:B--2---:R-:W-:Y:S01]  /*11940*/  LOP3.LUT R0, R0, 0x7f, RZ, 0xc0, !PT ;  /* 0x0000007f00007812 */ /* 0x004fe200078ec0ff */
[----:B0-----:R-:W-:-:S03]  /*11950*/  IMAD.SHL.U32 R8, R2, 0x10, RZ ;  /* 0x0000001002087824 */ /* 0x001fc600078e00ff */
[----:B------:R-:W-:-:S04]  /*11960*/  SHF.R.U32.HI R0, RZ, 0x3, R0 ;  /* 0x00000003ff007819 */ /* 0x000fc80000011600 */
[----:B------:R-:W-:Y:S02]  /*11970*/  LOP3.LUT R8, R0, 0x70, R8, 0xf8, !PT ;  /* 0x0000007000087812 */ /* 0x000fe400078ef808 */
[----:B------:R-:W0:Y:S02]  /*11980*/  @P1 LDC R0, c[0x0][0x434] ;  /* 0x00010d00ff001b82 */ /* 0x000e240000000800 */
[----:B------:R-:W-:-:S04]  /*11990*/  IADD3 R2, R8, R25, RZ ;  /* 0x0000001908027210 */ /* 0x000fc80007ffe0ff */
[C---:B------:R-:W-:Y:S01]  /*119a0*/  ISETP.GE.AND P0, PT, R2.reuse, UR40, PT ;  /* 0x0000002802007c0c */ /* 0x040fe2000bf06270 */
[----:B------:R-:W-:-:S03]  /*119b0*/  IMAD.IADD R37, R2, 0x1, R31 ;  /* 0x0000000102257824 */ /* 0x000fc600078e021f */
[----:B------:R-:W-:Y:S01]  /*119c0*/  ISETP.GT.U32.OR P0, PT, R8, 0x3f, P0 ;  /* 0x0000003f0800780c */ /* 0x000fe20000704470 */
[----:B------:R-:W-:-:S12]  /*119d0*/  IMAD.MOV.U32 R6, RZ, RZ, R37 ;  /* 0x000000ffff067224 */ /* 0x000fd800078e0025 */
[----:B------:R-:W2:Y:S01]  /*119e0*/  @!P0 LDC.64 R2, c[0x0][0x428] ;  /* 0x00010a00ff028b82 */ /* 0x000ea20000000a00 */
[----:B0-----:R-:W-:-:S05]  /*119f0*/  @P1 IMAD.HI.U32 R0, R37, R0, RZ ;  /* 0x0000000025001227 */ /* 0x001fca00078e00ff */
[----:B-1----:R-:W-:Y:S02]  /*11a00*/  @P1 SHF.R.U32.HI R6, RZ, R5, R0 ;  /* 0x00000005ff061219 */ /* 0x002fe40000011600 */
[----:B------:R-:W0:Y:S02]  /*11a10*/  @!P0 LDC.64 R4, c[0x0][0x418] ;  /* 0x00010600ff048b82 */ /* 0x000e240000000a00 */
[----:B------:R-:W-:Y:S01]  /*11a20*/  @!P0 SHF.R.S32.HI R7, RZ, 0x1f, R6 ;  /* 0x0000001fff078819 */ /* 0x000fe20000011406 */
[----:B--2---:R-:W-:-:S04]  /*11a30*/  @!P0 IMAD R0, R30, R2, RZ ;  /* 0x000000021e008224 */ /* 0x004fc800078e02ff */
[C---:B------:R-:W-:Y:S02]  /*11a40*/  @!P0 IMAD R9, R26.reuse, R3, R0 ;  /* 0x000000031a098224 */ /* 0x040fe400078e0200 */
[----:B------:R-:W-:-:S04]  /*11a50*/  @!P0 IMAD.WIDE.U32 R2, R26, R2, R6 ;  /* 0x000000021a028225 */ /* 0x000fc800078e0006 */
[----:B------:R-:W-:Y:S01]  /*11a60*/  @!P0 IMAD.IADD R0, R3, 0x1, R9 ;  /* 0x0000000103008824 */ /* 0x000fe200078e0209 */
[----:B0-----:R-:W-:-:S04]  /*11a70*/  @!P0 LEA R4, P1, R2, R4, 0x2 ;  /* 0x0000000402048211 */ /* 0x001fc800078210ff */
[----:B------:R-:W-:Y:S01]  /*11a80*/  @!P0 LEA.HI.X R5, R2, R5, R0, 0x2, P1 ;  /* 0x0000000502058211 */ /* 0x000fe200008f1400 */
[----:B------:R-:W-:Y:S02]  /*11a90*/  IMAD.U32 R2, RZ, RZ, UR47 ;  /* 0x0000002fff027e24 */ /* 0x000fe4000f8e00ff */
        /* <DEDUP_REMOVED lines=14> */
.L_x_7517:
[----:B------:R-:W-:Y:S01]  /*11b80*/  IMAD R27, R18, 0x8, R17 ;  /* 0x00000008121b7824 */ /* 0x000fe200078e0211 */
[----:B------:R-:W-:Y:S01]  /*11b90*/  SHF.L.U32 R0, R23, 0x1f, RZ ;  /* 0x0000001f17007819 */ /* 0x000fe200000006ff */
[----:B------:R-:W-:Y:S03]  /*11ba0*/  BSSY B0, `(.L_x_7518) ;  /* 0x0000003000007945 */ /* 0x000fe60003800000 */
[----:B------:R-:W0:Y:S02]  /*11bb0*/  SYNCS.PHASECHK.TRANS64.TRYWAIT P0, [R27+URZ+0x38840], R0 ;  /* 0x038840001b0075a7 */ /* 0x000e24000800017f */
[----:B0-----:R-:W-:Y:S05]  /*11bc0*/  @!P0 BRA `(.L_x_7519) ;  /* 0x0000003800ac8947 */ /* 0x001fea0003800000 */
.L_x_7576:
[----:B------:R-:W-:Y:S05]  /*11bd0*/  BSYNC B0 ;  /* 0x0000000000007941 */ /* 0x000fea0003800000 */
.L_x_7518:
        /* <DEDUP_REMOVED lines=47> */
[----:B-1----:R-:W-:Y:S01]  /*11ed0*/  @P0 IMAD.X R3, RZ, RZ, R2, P1 ;  /* 0x000000ffff030224 */ /* 0x002fe200008e0602 */
[----:B------:R-:W-:-:S05]  /*11ee0*/  @P0 MOV R2, R6 ;  /* 0x0000000600020202 */ /* 0x000fca0000000f00 */
        /* <DEDUP_REMOVED lines=10> */
.L_x_7586:
        /* <DEDUP_REMOVED lines=10> */
.L_x_7521:
        /* <DEDUP_REMOVED lines=11> */
.L_x_7522:
        /* <DEDUP_REMOVED lines=24> */
.L_x_7524:
[----:B------:R-:W-:Y:S05]  /*12260*/  BSYNC B6 ;  /* 0x0000000000067941 */ /* 0x000fea0003800000 */
.L_x_7523:
[----:B------:R-:W2:Y:S01]  /*12270*/  S2R R20, SR_TID.X ;  /* 0x0000000000147919 */ /* 0x000ea20000002100 */
[----:B------:R-:W-:Y:S01]  /*12280*/  UISETP.NE.AND UP0, UPT, UR50, URZ, UPT ;  /* 0x0000003f3200728c */ /* 0x000fe2000bf05270 */
[----:B------:R-:W-:Y:S01]  /*12290*/  IMAD.U32 R34, RZ, RZ, UR42 ;  /* 0x0000002aff227e24 */ /* 0x000fe2000f8e00ff */
[----:B------:R-:W-:Y:S01]  /*122a0*/  R2UR UR6, R24 ;  /* 0x00000000180672ca */ /* 0x000fe200000e0000 */
[----:B------:R-:W-:Y:S01]  /*122b0*/  ULDC.64 UR8, c[0x0][0x2d8] ;  /* 0x0000b60000087ab9 */ /* 0x000fe20000000a00 */
[----:B------:R-:W-:Y:S02]  /*122c0*/  R2UR UR7, R19 ;  /* 0x00000000130772ca */ /* 0x000fe400000e0000 */
[----:B------:R-:W-:Y:S02]  /*122d0*/  PLOP3.LUT P0, PT, PT, PT, UP0, 0x80, 0x0 ;  /* 0x000000000000781c */ /* 0x000fe40003f0f008 */
[----:B------:R-:W-:-:S03]  /*122e0*/  LOP3.LUT P5, RZ, R16, 0x100000, RZ, 0xc0, !PT ;  /* 0x0010000010ff7812 */ /* 0x000fc600078ac0ff */
[----:B------:R-:W-:-:S04]  /*122f0*/  @UP0 ULDC UR4, c[0x0][0x44c] ;  /* 0x0001130000040ab9 */ /* 0x000fc80000000800 */
[----:B------:R-:W-:-:S04]  /*12300*/  UIMAD UR6, UR6, UR8, URZ ;  /* 0x00000008060672a4 */ /* 0x000fc8000f8e023f */
[----:B------:R-:W-:Y:S01]  /*12310*/  UIMAD UR6, UR7, UR9, UR6 ;  /* 0x00000009070672a4 */ /* 0x000fe2000f8e0206 */
[C---:B--2---:R-:W-:Y:S01]  /*12320*/  LOP3.LUT R21, R20.reuse, 0x7f, RZ, 0xc0, !PT ;  /* 0x0000007f14157812 */ /* 0x044fe200078ec0ff */
[----:B------:R-:W-:-:S03]  /*12330*/  IMAD.SHL.U32 R20, R20, 0x10, RZ ;  /* 0x0000001014147824 */ /* 0x000fc600078e00ff */
[----:B------:R-:W-:-:S04]  /*12340*/  SHF.R.U32.HI R21, RZ, 0x3, R21 ;  /* 0x00000003ff157819 */ /* 0x000fc80000011615 */
[----:B------:R-:W-:Y:S02]  /*12350*/  LOP3.LUT R20, R21, 0x70, R20, 0xf8, !PT ;  /* 0x0000007015147812 */ /* 0x000fe400078ef814 */
[----:B------:R-:W2:Y:S02]  /*12360*/  S2R R21, SR_TID.X ;  /* 0x0000000000157919 */ /* 0x000ea40000002100 */
[----:B------:R-:W-:-:S05]  /*12370*/  LEA R34, R34, R20, 0x6 ;  /* 0x0000001422227211 */ /* 0x000fca00078e30ff */
[----:B------:R-:W-:Y:S01]  /*12380*/  @P0 IMAD.HI.U32 R0, R34, UR4, RZ ;  /* 0x0000000422000c27 */ /* 0x000fe2000f8e00ff */
[----:B------:R-:W-:Y:S01]  /*12390*/  PLOP3.LUT P0, PT, PT, PT, UP0, 0x80, 0x0 ;  /* 0x000000000000781c */ /* 0x000fe20003f0f008 */
[----:B------:R-:W-:Y:S02]  /*123a0*/  @UP0 ULDC UR4, c[0x0][0x450] ;  /* 0x0001140000040ab9 */ /* 0x000fe40000000800 */
[----:B------:R-:W-:-:S10]  /*123b0*/  IMAD.MOV.U32 R6, RZ, RZ, R34 ;  /* 0x000000ffff067224 */ /* 0x000fd400078e0022 */
[----:B------:R-:W-:Y:S02]  /*123c0*/  @P0 SHF.R.U32.HI R6, RZ, UR4, R0 ;  /* 0x00000004ff060c19 */ /* 0x000fe40008011600 */
[----:B------:R-:W-:-:S03]  /*123d0*/  R2UR UR4, R19 ;  /* 0x00000000130472ca */ /* 0x000fc600000e0000 */
[----:B------:R-:W-:Y:S02]  /*123e0*/  IMAD.MOV R7, RZ, RZ, -R6 ;  /* 0x000000ffff077224 */ /* 0x000fe400078e0a06 */
[C---:B--2---:R-:W-:Y:S01]  /*123f0*/  IMAD.SHL.U32 R8, R21.reuse, 0x8, RZ ;  /* 0x0000000815087824 */ /* 0x044fe200078e00ff */
[----:B------:R-:W-:-:S07]  /*12400*/  LOP3.LUT R20, R21, 0x7f, RZ, 0xc0, !PT ;  /* 0x0000007f15147812 */ /* 0x000fce00078ec0ff */
[----:B------:R-:W-:Y:S01]  /*12410*/  UIMAD.WIDE.U32 UR4, UR4, UR8, URZ ;  /* 0x00000008040472a5 */ /* 0x000fe2000f8e003f */
[----:B------:R-:W-:Y:S02]  /*12420*/  LOP3.LUT R8, R8, 0x38, RZ, 0xc0, !PT ;  /* 0x0000003808087812 */ /* 0x000fe400078ec0ff */
[----:B------:R-:W-:Y:S01]  /*12430*/  ULDC.64 UR8, c[0x0][0x2e0] ;  /* 0x0000b80000087ab9 */ /* 0x000fe20000000a00 */
[----:B------:R-:W-:Y:S01]  /*12440*/  UIADD3 UR5, UR5, UR6, URZ ;  /* 0x0000000605057290 */ /* 0x000fe2000fffe03f */
[----:B------:R-:W-:Y:S01]  /*12450*/  SHF.R.U32.HI R9, RZ, 0x3, R20 ;  /* 0x00000003ff097819 */ /* 0x000fe20000011614 */
[----:B------:R-:W-:Y:S02]  /*12460*/  UIMAD UR6, UR49, UR8, URZ ;  /* 0x00000008310672a4 */ /* 0x000fe4000f8e023f */
[----:B------:R-:W-:Y:S02]  /*12470*/  UIMAD.WIDE.U32 UR4, UR36, UR8, UR4 ;  /* 0x00000008240472a5 */ /* 0x000fe4000f8e0004 */
[----:B------:R-:W-:-:S04]  /*12480*/  UIMAD UR6, UR36, UR9, UR6 ;  /* 0x00000009240672a4 */ /* 0x000fc8000f8e0206 */
[----:B------:R-:W-:Y:S02]  /*12490*/  UIADD3 UR6, UR5, UR6, URZ ;  /* 0x0000000605067290 */ /* 0x000fe4000fffe03f */
[----:B0-----:R-:W-:Y:S01]  /*124a0*/  IMAD.U32 R5, RZ, RZ, UR5 ;  /* 0x00000005ff057e24 */ /* 0x001fe2000f8e00ff */
[----:B------:R-:W-:Y:S01]  /*124b0*/  SHF.R.S32.HI R5, RZ, 0x1f, R6 ;  /* 0x0000001fff057819 */ /* 0x000fe20000011406 */
[----:B------:R-:W-:Y:S01]  /*124c0*/  IMAD.U32 R4, RZ, RZ, UR4 ;  /* 0x00000004ff047e24 */ /* 0x000fe2000f8e00ff */
[----:B------:R-:W-:Y:S01]  /*124d0*/  ULDC.64 UR4, c[0x0][0x2d0] ;  /* 0x0000b40000047ab9 */ /* 0x000fe20000000a00 */
[----:B------:R-:W-:Y:S01]  /*124e0*/  IMAD.U32 R3, RZ, RZ, UR6 ;  /* 0x00000006ff037e24 */ /* 0x000fe2000f8e00ff */
[----:B------:R-:W-:Y:S01]  /*124f0*/  ULDC UR6, c[0x0][0x448] ;  /* 0x0001120000067ab9 */ /* 0x000fe20000000800 */
[----:B------:R-:W-:Y:S02]  /*12500*/  IMAD R5, R5, UR4, RZ ;  /* 0x0000000405057c24 */ /* 0x000fe4000f8e02ff */
[----:B------:R-:W-:-:S02]  /*12510*/  IMAD R0, R7, UR6, R34 ;  /* 0x0000000607007c24 */ /* 0x000fc4000f8e0222 */
[----:B------:R-:W-:Y:S02]  /*12520*/  IMAD.MOV.U32 R2, RZ, RZ, R4 ;  /* 0x000000ffff027224 */ /* 0x000fe400078e0004 */
[C---:B------:R-:W-:Y:S01]  /*12530*/  IMAD R4, R6.reuse, UR5, R5 ;  /* 0x0000000506047c24 */ /* 0x040fe2000f8e0205 */
[----:B------:R-:W-:Y:S01]  /*12540*/  SHF.R.S32.HI R5, RZ, 0x1f, R0 ;  /* 0x0000001fff057819 */ /* 0x000fe20000011400 */
        /* <DEDUP_REMOVED lines=13> */
[----:B------:R-:W-:Y:S01]  /*12620*/  IMAD.U32 R4, RZ, RZ, UR42 ;  /* 0x0000002aff047e24 */ /* 0x000fe2000f8e00ff */
[----:B------:R-:W-:Y:S02]  /*12630*/  LOP3.LUT R16, R16, 0xfffffeff, RZ, 0xc0, !PT ;  /* 0xfffffeff10107812 */ /* 0x000fe400078ec0ff */
[----:B------:R-:W2:Y:S01]  /*12640*/  SHFL.IDX PT, R2, R5, RZ, 0x181f ;  /* 0x00181fff05027589 */ /* 0x000ea200000e0000 */
[----:B------:R-:W-:-:S05]  /*12650*/  IMAD R4, R4, 0x40, R9 ;  /* 0x0000004004047824 */ /* 0x000fca00078e0209 */
[----:B------:R-:W-:-:S13]  /*12660*/  ISETP.GE.AND P1, PT, R4, UR39, PT ;  /* 0x0000002704007c0c */ /* 0x000fda000bf26270 */
[----:B------:R-:W-:Y:S02]  /*12670*/  @P1 LOP3.LUT R16, R16, 0x100, RZ, 0xfc, !PT ;  /* 0x0000010010101812 */ /* 0x000fe400078efcff */
[----:B0-----:R-:W-:Y:S02]  /*12680*/  @!P1 LEA R6, P0, R8, R14, 0x1 ;  /* 0x0000000e08069211 */ /* 0x001fe400078008ff */
[----:B------:R-:W0:Y:S01]  /*12690*/  SHFL.IDX PT, R14, R0, 0x1, 0x181f ;  /* 0x00381f00000e7f89 */ /* 0x000e2200000e0000 */
[----:B------:R-:W-:Y:S02]  /*126a0*/  LOP3.LUT R16, R16, 0xffffff7f, RZ, 0xc0, !PT ;  /* 0xffffff7f10107812 */ /* 0x000fe400078ec0ff */
        /* <DEDUP_REMOVED lines=20> */
[----:B--2---:R-:W-:Y:S01]  /*127f0*/  @!P1 IADD3.X R3, RZ, R2, RZ, P0, !PT ;  /* 0x00000002ff039210 */ /* 0x004fe200007fe4ff */
[----:B------:R-:W-:-:S05]  /*12800*/  @!P1 IMAD.MOV.U32 R2, RZ, RZ, R6 ;  /* 0x000000ffff029224 */ /* 0x000fca00078e0006 */
[----:B0-----:R3:W-:Y:S02]  /*12810*/  @!P1 LDGSTS.E.BYPASS.LTC128B.128 [R22+0x21400], desc[UR44][R2.64], !P5 ;  /* 0x2140000002169fae */ /* 0x0017e4000e901d6c */
.L_x_7595:
        /* <DEDUP_REMOVED lines=12> */
.L_x_7526:
        /* <DEDUP_REMOVED lines=11> */
[----:B--2---:R-:W-:Y:S05]  /*12990*/  @!P0 BRA `(.L_x_7528) ;  /* 0x0000000000408947 */ /* 0x004fea0003800000 */
        /* <DEDUP_REMOVED lines=16> */
.L_x_7528:
[----:B------:R-:W-:Y:S05]  /*12aa0*/  BSYNC B6 ;  /* 0x0000000000067941 */ /* 0x000fea0003800000 */
.L_x_7527:
[----:B------:R2:W5:Y:S04]  /*12ab0*/  LDL R21, [R1+0x4] ;  /* 0x0000040001157983 */ /* 0x0005680000100800 */
[----:B------:R2:W5:Y:S01]  /*12ac0*/  LDL R20, [R1] ;  /* 0x0000000001147983 */ /* 0x0005620000100800 */
[----:B------:R-:W-:Y:S01]  /*12ad0*/  UISETP.NE.AND UP0, UPT, UR50, URZ, UPT ;  /* 0x0000003f3200728c */ /* 0x000fe2000bf05270 */
[----:B------:R-:W-:Y:S01]  /*12ae0*/  R2UR UR6, R24 ;  /* 0x00000000180672ca */ /* 0x000fe200000e0000 */
[----:B0-----:R-:W-:Y:S01]  /*12af0*/  IMAD.MOV.U32 R2, RZ, RZ, R34 ;  /* 0x000000ffff027224 */ /* 0x001fe200078e0022 */
[----:B------:R-:W-:Y:S01]  /*12b00*/  R2UR UR7, R19 ;  /* 0x00000000130772ca */ /* 0x000fe200000e0000 */
[----:B------:R-:W-:Y:S01]  /*12b10*/  ULDC.64 UR8, c[0x0][0x3d8] ;  /* 0x0000f60000087ab9 */ /* 0x000fe20000000a00 */
[----:B------:R-:W0:Y:S01]  /*12b20*/  S2R R6, SR_TID.X ;  /* 0x0000000000067919 */ /* 0x000e220000002100 */
[----:B------:R-:W-:-:S02]  /*12b30*/  PLOP3.LUT P0, PT, PT, PT, UP0, 0x80, 0x0 ;  /* 0x000000000000781c */ /* 0x000fc40003f0f008 */
[C---:B------:R-:W-:Y:S02]  /*12b40*/  LOP3.LUT P2, RZ, R16.reuse, 0x20000, RZ, 0xc0, !PT ;  /* 0x0002000010ff7812 */ /* 0x040fe4000784c0ff */
[C---:B------:R-:W-:Y:S01]  /*12b50*/  LOP3.LUT P3, RZ, R16.reuse, 0x10000, RZ, 0xc0, !PT ;  /* 0x0001000010ff7812 */ /* 0x040fe2000786c0ff */
[----:B------:R-:W-:Y:S01]  /*12b60*/  @UP0 ULDC UR4, c[0x0][0x44c] ;  /* 0x0001130000040ab9 */ /* 0x000fe20000000800 */
[C---:B------:R-:W-:Y:S02]  /*12b70*/  LOP3.LUT P4, RZ, R16.reuse, 0x8000, RZ, 0xc0, !PT ;  /* 0x0000800010ff7812 */ /* 0x040fe4000788c0ff */
[----:B------:R-:W-:Y:S01]  /*12b80*/  UIMAD UR6, UR6, UR8, URZ ;  /* 0x00000008060672a4 */ /* 0x000fe2000f8e023f */
[----:B------:R-:W-:-:S03]  /*12b90*/  LOP3.LUT P5, RZ, R16, 0x4000, RZ, 0xc0, !PT ;  /* 0x0000400010ff7812 */ /* 0x000fc600078ac0ff */
[----:B------:R-:W-:Y:S01]  /*12ba0*/  UIMAD UR6, UR7, UR9, UR6 ;  /* 0x00000009070672a4 */ /* 0x000fe2000f8e0206 */
[----:B------:R-:W-:Y:S01]  /*12bb0*/  @P0 IMAD.HI.U32 R0, R34, UR4, RZ ;  /* 0x0000000422000c27 */ /* 0x000fe2000f8e00ff */
[----:B------:R-:W-:Y:S01]  /*12bc0*/  PLOP3.LUT P0, PT, PT, PT, UP0, 0x80, 0x0 ;  /* 0x000000000000781c */ /* 0x000fe20003f0f008 */
[----:B------:R-:W-:Y:S01]  /*12bd0*/  @UP0 ULDC UR4, c[0x0][0x450] ;  /* 0x0001140000040ab9 */ /* 0x000fe20000000800 */
[----:B------:R-:W-:-:S11]  /*12be0*/  ULDC UR7, c[0x0][0x448] ;  /* 0x0001120000077ab9 */ /* 0x000fd60000000800 */
[----:B------:R-:W-:Y:S02]  /*12bf0*/  @P0 SHF.R.U32.HI R2, RZ, UR4, R0 ;  /* 0x00000004ff020c19 */ /* 0x000fe40008011600 */
[----:B------:R-:W-:Y:S02]  /*12c00*/  R2UR UR4, R19 ;  /* 0x00000000130472ca */ /* 0x000fe400000e0000 */
[--C-:B------:R-:W-:Y:S01]  /*12c10*/  SHF.R.S32.HI R0, RZ, 0x1f, R2.reuse ;  /* 0x0000001fff007819 */ /* 0x100fe20000011402 */
[----:B------:R-:W-:Y:S02]  /*12c20*/  IMAD.MOV R5, RZ, RZ, -R2 ;  /* 0x000000ffff057224 */ /* 0x000fe400078e0a02 */
[----:B0-----:R-:W-:Y:S02]  /*12c30*/  IMAD.SHL.U32 R8, R6, 0x8, RZ ;  /* 0x0000000806087824 */ /* 0x001fe400078e00ff */
[----:B------:R-:W-:-:S03]  /*12c40*/  IMAD R5, R5, UR7, R34 ;  /* 0x0000000705057c24 */ /* 0x000fc6000f8e0222 */
[----:B------:R-:W-:-:S03]  /*12c50*/  LOP3.LUT R8, R8, 0x38, RZ, 0xc0, !PT ;  /* 0x0000003808087812 */ /* 0x000fc600078ec0ff */
[----:B------:R-:W-:-:S03]  /*12c60*/  UIMAD.WIDE.U32 UR4, UR4, UR8, URZ ;  /* 0x00000008040472a5 */ /* 0x000fc6000f8e003f */
[----:B------:R-:W-:Y:S01]  /*12c70*/  ULDC.64 UR8, c[0x0][0x3e0] ;  /* 0x0000f80000087ab9 */ /* 0x000fe20000000a00 */
[----:B------:R-:W-:Y:S02]  /*12c80*/  UIADD3 UR5, UR5, UR6, URZ ;  /* 0x0000000605057290 */ /* 0x000fe4000fffe03f */
[----:B------:R-:W-:Y:S02]  /*12c90*/  UIMAD UR6, UR49, UR8, URZ ;  /* 0x00000008310672a4 */ /* 0x000fe4000f8e023f */
[----:B------:R-:W-:Y:S02]  /*12ca0*/  UIMAD.WIDE.U32 UR4, UR36, UR8, UR4 ;  /* 0x00000008240472a5 */ /* 0x000fe4000f8e0004 */
[----:B------:R-:W-:-:S03]  /*12cb0*/  UIMAD UR6, UR36, UR9, UR6 ;  /* 0x00000009240672a4 */ /* 0x000fc6000f8e0206 */
[----:B------:R-:W-:Y:S01]  /*12cc0*/  ULDC.64 UR8, c[0x0][0x3d0] ;  /* 0x0000f40000087ab9 */ /* 0x000fe20000000a00 */
[----:B------:R-:W-:Y:S01]  /*12cd0*/  UIADD3 UR5, UR5, UR6, URZ ;  /* 0x0000000605057290 */ /* 0x000fe2000fffe03f */
[----:B------:R-:W-:Y:S01]  /*12ce0*/  IMAD R7, R0, UR8, RZ ;  /* 0x0000000800077c24 */ /* 0x000fe2000f8e02ff */
[----:B------:R-:W-:Y:S01]  /*12cf0*/  SHF.R.S32.HI R0, RZ, 0x1f, R5 ;  /* 0x0000001fff007819 */ /* 0x000fe20000011405 */
[----:B------:R-:W-:Y:S02]  /*12d00*/  IMAD.U32 R3, RZ, RZ, UR8 ;  /* 0x00000008ff037e24 */ /* 0x000fe4000f8e00ff */
        /* <DEDUP_REMOVED lines=12> */
[----:B--2---:R-:W-:Y:S06]  /*12dd0*/  BRA.DIV UR4, `(.L_x_7529) ;  /* 0x0000003204987947 */ /* 0x004fec000b800000 */
[----:B------:R-:W0:Y:S01]  /*12de0*/  SHFL.IDX PT, R14, R0, RZ, 0x181f ;  /* 0x00181fff000e7589 */ /* 0x000e2200000e0000 */
[C---:B------:R-:W-:Y:S02]  /*12df0*/  LOP3.LUT P1, RZ, R16.reuse, 0x40, RZ, 0xc0, !PT ;  /* 0x0000004010ff7812 */ /* 0x040fe4000782c0ff */
[C---:B------:R-:W-:Y:S01]  /*12e00*/  LOP3.LUT P6, RZ, R16.reuse, 0x40000, RZ, 0xc0, !PT ;  /* 0x0004000010ff7812 */ /* 0x040fe200078cc0ff */
[----:B------:R-:W2:Y:S01]  /*12e10*/  SHFL.IDX PT, R2, R4, RZ, 0x181f ;  /* 0x00181fff04027589 */ /* 0x000ea200000e0000 */
[----:B------:R-:W-:Y:S02]  /*12e20*/  P2R R5, PR, RZ, 0x2 ;  /* 0x00000002ff057803 */ /* 0x000fe40000000000 */
[----:B------:R-:W-:-:S04]  /*12e30*/  LOP3.LUT P1, RZ, R16, 0x80, RZ, 0xc0, !PT ;  /* 0x0000008010ff7812 */ /* 0x000fc8000782c0ff */
[----:B------:R-:W-:Y:S02]  /*12e40*/  P2R R6, PR, RZ, 0x2 ;  /* 0x00000002ff067803 */ /* 0x000fe40000000000 */
[----:B------:R-:W-:-:S13]  /*12e50*/  LOP3.LUT P1, RZ, R16, 0x100, RZ, 0xc0, !PT ;  /* 0x0000010010ff7812 */ /* 0x000fda000782c0ff */
[----:B0-----:R-:W-:Y:S02]  /*12e60*/  @!P1 LEA R7, P0, R8, R14, 0x1 ;  /* 0x0000000e08079211 */ /* 0x001fe400078008ff */
[----:B------:R-:W0:Y:S03]  /*12e70*/  SHFL.IDX PT, R14, R0, 0x1, 0x181f ;  /* 0x00381f00000e7f89 */ /* 0x000e2600000e0000 */
[----:B--2---:R-:W-:Y:S01]  /*12e80*/  @!P1 IMAD.X R3, RZ, RZ, R2, P0 ;  /* 0x000000ffff039224 */ /* 0x004fe200000e0602 */
[----:B------:R-:W-:Y:S01]  /*12e90*/  LOP3.LUT P0, RZ, R16, 0x80000, RZ, 0xc0, !PT ;  /* 0x0008000010ff7812 */ /* 0x000fe2000780c0ff */
[----:B------:R-:W-:-:S12]  /*12ea0*/  @!P1 IMAD.MOV.U32 R2, RZ, RZ, R7 ;  /* 0x000000ffff029224 */ /* 0x000fd800078e0007 */
        /* <DEDUP_REMOVED lines=10> */
[----:B------:R-:W-:-:S03]  /*12f50*/  ISETP.NE.AND P1, PT, R6, RZ, PT ;  /* 0x000000ff0600720c */ /* 0x000fc60003f25270 */
[----:B------:R-:W3:Y:S10]  /*12f60*/  SHFL.IDX PT, R6, R4, 0x1, 0x181f ;  /* 0x00381f0004067f89 */ /* 0x000ef400000e0000 */
[----:B0-----:R-:W-:-:S02]  /*12f70*/  @!P1 LEA R7, P0, R8, R14, 0x1 ;  /* 0x0000000e08079211 */ /* 0x001fc400078008ff */
[----:B------:R-:W0:Y:S03]  /*12f80*/  SHFL.IDX PT, R14, R0, 0x2, 0x181f ;  /* 0x00581f00000e7f89 */ /* 0x000e2600000e0000 */
[----:B--2---:R-:W-:Y:S02]  /*12f90*/  @!P1 IMAD.MOV.U32 R2, RZ, RZ, R7 ;  /* 0x000000ffff029224 */ /* 0x004fe400078e0007 */
[----:B---3--:R-:W-:Y:S01]  /*12fa0*/  @!P1 IMAD.X R6, RZ, RZ, R6, P0 ;  /* 0x000000ffff069224 */ /* 0x008fe200000e0606 */
[----:B------:R-:W-:-:S03]  /*12fb0*/  LOP3.LUT P0, RZ, R16, 0x80000, RZ, 0xc0, !PT ;  /* 0x0008000010ff7812 */ /* 0x000fc6000780c0ff */
[----:B------:R-:W-:-:S10]  /*12fc0*/  @!P1 IMAD.MOV.U32 R3, RZ, RZ, R6 ;  /* 0x000000ffff039224 */ /* 0x000fd400078e0006 */
        /* <DEDUP_REMOVED lines=11> */
[----:B------:R-:W3:Y:S04]  /*13080*/  SHFL.IDX PT, R5, R4, 0x2, 0x181f ;  /* 0x00581f0004057f89 */ /* 0x000ee800000e0000 */
[----:B------:R-:W4:Y:S06]  /*13090*/  SHFL.IDX PT, R4, R4, 0x3, 0x181f ;  /* 0x00781f0004047f89 */ /* 0x000f2c00000e0000 */
[----:B0-----:R-:W-:-:S05]  /*130a0*/  @!P1 LEA R14, P0, R8, R14, 0x1 ;  /* 0x0000000e080e9211 */ /* 0x001fca00078008ff */
[----:B--2---:R-:W-:Y:S02]  /*130b0*/  @!P1 IMAD.MOV.U32 R2, RZ, RZ, R14 ;  /* 0x000000ffff029224 */ /* 0x004fe400078e000e */
[----:B------:R0:W2:Y:S01]  /*130c0*/  SHFL.IDX PT, R14, R0, 0x3, 0x181f ;  /* 0x00781f00000e7f89 */ /* 0x0000a200000e0000 */
[----:B---3--:R-:W-:Y:S01]  /*130d0*/  @!P1 IMAD.X R5, RZ, RZ, R5, P0 ;  /* 0x000000ffff059224 */ /* 0x008fe200000e0605 */
        /* <DEDUP_REMOVED lines=11> */
[----:B--2-4-:R0:W-:Y:S02]  /*13190*/  @!P1 LDGSTS.E.BYPASS.LTC128B.128 [R22+0x35400], desc[UR44][R2.64+0x380], P0 ;  /* 0x3540038002169fae */ /* 0x0141e40008101d6c */
.L_x_7605:
        /* <DEDUP_REMOVED lines=20> */
.L_x_7530:
        /* <DEDUP_REMOVED lines=18> */
.L_x_7606:
[----:B------:R-:W-:Y:S05]  /*13400*/  BSYNC B0 ;  /* 0x0000000000007941 */ /* 0x000fea0003800000 */
.L_x_7531:
[----:B------:R-:W-:-:S05]  /*13410*/  IMAD.U32 R2, RZ, RZ, UR47 ;  /* 0x0000002fff027e24 */ /* 0x000fca000f8e00ff */
[----:B------:R-:W-:-:S13]  /*13420*/  ISETP.NE.AND P0, PT, R2, 0x3, PT ;  /* 0x000000030200780c */ /* 0x000fda0003f05270 */
[----:B------:R-:W-:Y:S05]  /*13430*/  @!P0 BRA `(.L_x_7533) ;  /* 0x0000000000048947 */ /* 0x000fea0003800000 */
[----:B------:R-:W-:Y:S01]  /*13440*/  BPT.TRAP 0x1 ;  /* 0x000000040000795c */ /* 0x000fe20000300000 */
.L_x_7533:
[----:B0-----:R-:W-:Y:S01]  /*13450*/  SHF.L.U32 R0, R23, 0x1f, RZ ;  /* 0x0000001f17007819 */ /* 0x001fe200000006ff */
[----:B------:R-:W-:Y:S03]  /*13460*/  BSSY B0, `(.L_x_7534) ;  /* 0x0000003000007945 */ /* 0x000fe60003800000 */
[----:B------:R-:W0:Y:S02]  /*13470*/  SYNCS.PHASECHK.TRANS64.TRYWAIT P0, [R27+URZ+0x38860], R0 ;  /* 0x038860001b0075a7 */ /* 0x000e24000800017f */
[----:B0-----:R-:W-:Y:S05]  /*13480*/  @!P0 BRA `(.L_x_7535) ;  /* 0x0000003000d88947 */ /* 0x001fea0003800000 */
.L_x_7607:
[----:B------:R-:W-:Y:S05]  /*13490*/  BSYNC B0 ;  /* 0x0000000000007941 */ /* 0x000fea0003800000 */
.L_x_7534:
        /* <DEDUP_REMOVED lines=38> */
[----:B------:R-:W-:-:S02]  /*13700*/  @P1 LOP3.LUT R16, R16, 0x40, RZ, 0xfc, !PT ;  /* 0x0000004010101812 */ /* 0x000fc400078efcff */
[----:B0-----:R-:W-:-:S04]  /*13710*/  SHF.L.U32 R2, R2, 0x3, RZ ;  /* 0x0000000302027819 */ /* 0x001fc800000006ff */
        /* <DEDUP_REMOVED lines=68> */
.L_x_7617:
        /* <DEDUP_REMOVED lines=25> */
.L_x_7537:
        /* <DEDUP_REMOVED lines=11> */
.L_x_7538:
[----:B------:R-:W-:Y:S01]  /*13da0*/  UISETP.GE.AND UP0, UPT, UR43, 0x2, UPT ;  /* 0x000000022b00788c */ /* 0x000fe2000bf06270 */
[----:B------:R0:W-:Y:S05]  /*13db0*/  SYNCS.ARRIVE.TRANS64.A1T0 RZ, [R27+URZ+0x38850], RZ ;  /* 0x038850ff1bff79a7 */ /* 0x0001ea000810003f */
[----:B------:R-:W-:-:S13]  /*13dc0*/  PLOP3.LUT P0, PT, PT, PT, UP0, 0x40, 0x0 ;  /* 0x000000000000781c */ /* 0x000fda0003f0e808 */
[----:B0-----:R-:W-:Y:S05]  /*13dd0*/  @P0 BRA `(.L_x_7539) ;  /* 0x0000000c00b00947 */ /* 0x001fea0003800000 */
[----:B------:R-:W-:Y:S01]  /*13de0*/  UIADD3 UR4, UR43, -0x2, URZ ;  /* 0xfffffffe2b047890 */ /* 0x000fe2000fffe03f */
[----:B------:R-:W-:Y:S05]  /*13df0*/  BSSY B0, `(.L_x_7539) ;  /* 0x00000ea000007945 */ /* 0x000fea0003800000 */
[----:B------:R-:W-:-:S07]  /*13e00*/  IMAD.U32 R9, RZ, RZ, UR4 ;  /* 0x00000004ff097e24 */ /* 0x000fce000f8e00ff */
.L_x_7552:
[----:B0-----:R-:W0:Y:S01]  /*13e10*/  S2R R2, SR_TID.X ;  /* 0x0000000000027919 */ /* 0x001e220000002100 */
[----:B--2---:R-:W-:Y:S02]  /*13e20*/  IMAD R8, R9, 0x40, R31 ;  /* 0x0000004009087824 */ /* 0x004fe400078e021f */
        /* <DEDUP_REMOVED lines=23> */
[----:B------:R-:W-:Y:S02]  /*13fa0*/  MOV R11, UR47 ;  /* 0x0000002f000b7c02 */ /* 0x000fe40008000f00 */
[----:B0-----:R-:W-:-:S04]  /*13fb0*/  @!P1 LEA R6, P0, R2, R6, 0x2 ;  /* 0x0000000602069211 */ /* 0x001fc800078010ff */
[----:B------:R-:W-:Y:S02]  /*13fc0*/  @!P1 LEA.HI.X R7, R2, R7, R3, 0x2, P0 ;  /* 0x0000000702079211 */ /* 0x000fe400000f1403 */
[----:B------:R-:W-:-:S03]  /*13fd0*/  ISETP.NE.AND P0, PT, R18, 0x2, PT ;  /* 0x000000021200780c */ /* 0x000fc60003f05270 */
[----:B------:R0:W5:Y:S01]  /*13fe0*/  @!P1 LDG.E R4, desc[UR44][R6.64] ;  /* 0x0000002c06049981 */ /* 0x000162000c1e1900 */
[----:B------:R-:W-:Y:S02]  /*13ff0*/  ISETP.NE.AND P1, PT, R11, 0x3, PT ;  /* 0x000000030b00780c */ /* 0x000fe40003f25270 */
        /* <DEDUP_REMOVED lines=9> */
[----:B------:R-:W-:Y:S01]  /*14090*/  ISETP.GT.AND P3, PT, R2, RZ, PT ;  /* 0x000000ff0200720c */ /* 0x000fe20003f64270 */
[----:B0-----:R-:W-:-:S12]  /*140a0*/  @!P1 BRA `(.L_x_7540) ;  /* 0x0000000000049947 */ /* 0x001fd80003800000 */
[----:B------:R-:W-:Y:S01]  /*140b0*/  BPT.TRAP 0x1 ;  /* 0x000000040000795c */ /* 0x000fe20000300000 */
.L_x_7540:
[----:B------:R-:W-:Y:S01]  /*140c0*/  IMAD R8, R18, 0x8, R17 ;  /* 0x0000000812087824 */ /* 0x000fe200078e0211 */
[----:B------:R-:W-:Y:S01]  /*140d0*/  SHF.L.U32 R20, R23, 0x1f, RZ ;  /* 0x0000001f17147819 */ /* 0x000fe200000006ff */
[----:B------:R-:W-:Y:S01]  /*140e0*/  BSSY B1, `(.L_x_7541) ;  /* 0x0000004000017945 */ /* 0x000fe20003800000 */
[----:B------:R-:W-:Y:S02]  /*140f0*/  SHF.R.S32.HI R7, RZ, 0x1f, R5 ;  /* 0x0000001fff077819 */ /* 0x000fe40000011405 */
[----:B------:R-:W0:Y:S02]  /*14100*/  SYNCS.PHASECHK.TRANS64.TRYWAIT P0, [R8+URZ+0x38840], R20 ;  /* 0x03884014080075a7 */ /* 0x000e24000800017f */
[----:B0-----:R-:W-:Y:S05]  /*14110*/  @!P0 BRA `(.L_x_7542) ;  /* 0x0000002c00d08947 */ /* 0x001fea0003800000 */
.L_x_7618:
[----:B------:R-:W-:Y:S05]  /*14120*/  BSYNC B1 ;  /* 0x0000000000017941 */ /* 0x000fea0003800000 */
.L_x_7541:
        /* <DEDUP_REMOVED lines=18> */
[----:B-1----:R-:W-:Y:S01]  /*14250*/  IMAD.IADD R27, R6, 0x1, R3 ;  /* 0x00000001061b7824 */ /* 0x002fe200078e0203 */
[----:B------:R-:W-:Y:S01]  /*14260*/  UMOV UR4, 0xffffffff ;  /* 0xffffffff00047882 */ /* 0x000fe20000000000 */
[----:B------:R-:W-:-:S03]  /*14270*/  IMAD R6, R18, 0x1000, R32 ;  /* 0x0000100012067824 */ /* 0x000fc600078e0220 */
[----:B------:R-:W-:Y:S01]  /*14280*/  LEA.HI.X R27, R2, UR5, R27, 0x1, P0 ;  /* 0x00000005021b7c11 */ /* 0x000fe200080f0c1b */
        /* <DEDUP_REMOVED lines=20> */
.L_x_7628:
        /* <DEDUP_REMOVED lines=8> */
.L_x_7544:
        /* <DEDUP_REMOVED lines=11> */
.L_x_7545:
[----:B------:R2:W-:Y:S01]  /*14500*/  SYNCS.ARRIVE.TRANS64.A1T0 RZ, [R8+URZ+0x38830], RZ ;  /* 0x038830ff08ff79a7 */ /* 0x0005e2000810003f */
[----:B------:R-:W-:Y:S05]  /*14510*/  @!P2 BRA `(.L_x_7546) ;  /* 0x000000000004a947 */ /* 0x000fea0003800000 */
[----:B------:R-:W-:Y:S01]  /*14520*/  BPT.TRAP 0x1 ;  /* 0x000000040000795c */ /* 0x000fe20000300000 */
.L_x_7546:
[----:B------:R-:W3:Y:S01]  /*14530*/  SYNCS.PHASECHK.TRANS64.TRYWAIT P0, [R8+URZ+0x38860], R20 ;  /* 0x03886014080075a7 */ /* 0x000ee2000800017f */
[----:B------:R-:W-:Y:S04]  /*14540*/  BSSY B1, `(.L_x_7547) ;  /* 0x0000002000017945 */ /* 0x000fe80003800000 */
[----:B---3--:R-:W-:Y:S05]  /*14550*/  @!P0 BRA `(.L_x_7548) ;  /* 0x0000002c00f08947 */ /* 0x008fea0003800000 */
.L_x_7629:
[----:B------:R-:W-:Y:S05]  /*14560*/  BSYNC B1 ;  /* 0x0000000000017941 */ /* 0x000fea0003800000 */
.L_x_7547:
[----:B------:R-:W-:Y:S01]  /*14570*/  ULDC.64 UR4, c[0x0][0x328] ;  /* 0x0000ca0000047ab9 */ /* 0x000fe20000000a00 */
[C---:B------:R-:W-:Y:S01]  /*14580*/  LOP3.LUT P5, RZ, R16.reuse, 0x8, RZ, 0xc0, !PT ;  /* 0x0000000810ff7812 */ /* 0x040fe200078ac0ff */
[----:B------:R-:W-:Y:S01]  /*14590*/  IMAD R2, R7, UR4, RZ ;  /* 0x0000000407027c24 */ /* 0x000fe2000f8e02ff */
[----:B------:R-:W-:Y:S01]  /*145a0*/  LOP3.LUT P4, RZ, R16, 0x4, RZ, 0xc0, !PT ;  /* 0x0000000410ff7812 */ /* 0x000fe2000788c0ff */
[----:B-1----:R-:W-:Y:S02]  /*145b0*/  IMAD R21, R18, 0x7000, R6 ;  /* 0x0000700012157824 */ /* 0x002fe400078e0206 */
        /* <DEDUP_REMOVED lines=24> */
[----:B------:R-:W3:Y:S03]  /*14740*/  SHFL.IDX PT, R2, R10, 0x1, 0x181f ;  /* 0x00381f000a027f89 */ /* 0x000ee600000e0000 */
[----:B------:R-:W-:-:S02]  /*14750*/  LOP3.LUT P3, RZ, R16, 0x200, RZ, 0xc0, !PT ;  /* 0x0000020010ff7812 */ /* 0x000fc4000786c0ff */
[C---:B------:R-:W-:Y:S02]  /*14760*/  LOP3.LUT P6, RZ, R16.reuse, 0x20, RZ, 0xc0, !PT ;  /* 0x0000002010ff7812 */ /* 0x040fe400078cc0ff */
[C---:B------:R-:W-:Y:S02]  /*14770*/  LOP3.LUT P2, RZ, R16.reuse, 0x10, RZ, 0xc0, !PT ;  /* 0x0000001010ff7812 */ /* 0x040fe4000784c0ff */
[----:B------:R-:W-:Y:S02]  /*14780*/  LOP3.LUT R16, R16, 0xff7fffff, RZ, 0xc0, !PT ;  /* 0xff7fffff10107812 */ /* 0x000fe400078ec0ff */
[----:B0-----:R-:W-:-:S05]  /*14790*/  IADD3 R6, P0, R14, R0, RZ ;  /* 0x000000000e067210 */ /* 0x001fca0007f1e0ff */
[----:B------:R-:W-:Y:S01]  /*147a0*/  @P3 LOP3.LUT R16, R16, 0x800000, RZ, 0xfc, !PT ;  /* 0x0080000010103812 */ /* 0x000fe200078efcff */
[----:B------:R-:W-:Y:S01]  /*147b0*/  SHFL.IDX PT, R14, R10, 0x3, 0x181f ;  /* 0x00781f000a0e7f89 */ /* 0x000fe200000e0000 */
[----:B-1----:R-:W-:-:S03]  /*147c0*/  IMAD.X R7, RZ, RZ, R3, P0 ;  /* 0x000000ffff077224 */ /* 0x002fc600000e0603 */
[----:B------:R-:W0:Y:S01]  /*147d0*/  SHFL.IDX PT, R3, R20, 0x1, 0x181f ;  /* 0x00381f0014037f89 */ /* 0x000e2200000e0000 */
[----:B---3--:R-:W-:-:S03]  /*147e0*/  IADD3 R4, P0, R2, R0, RZ ;  /* 0x0000000002047210 */ /* 0x008fc60007f1e0ff */
[----:B------:R-:W1:Y:S04]  /*147f0*/  SHFL.IDX PT, R2, R10, 0x2, 0x181f ;  /* 0x00581f000a027f89 */ /* 0x000e6800000e0000 */
[----:B------:R-:W-:Y:S01]  /*14800*/  LDGSTS.E.BYPASS.LTC128B.128 [R21+0x400], desc[UR44][R6.64], !P1 ;  /* 0x0040000006157fae */ /* 0x000fe2000c901d6c */
[----:B------:R-:W-:-:S03]  /*14810*/  ISETP.NE.U32.AND P1, PT, R28, RZ, PT ;  /* 0x000000ff1c00720c */ /* 0x000fc60003f25070 */
[----:B------:R-:W-:Y:S01]  /*14820*/  LDGSTS.E.BYPASS.LTC128B.128 [R21+0x2400], desc[UR44][R6.64+0x80], !P3 ;  /* 0x0240008006157fae */ /* 0x000fe2000d901d6c */
[----:B------:R-:W-:-:S03]  /*14830*/  LOP3.LUT P3, RZ, R16, 0x400, RZ, 0xc0, !PT ;  /* 0x0000040010ff7812 */ /* 0x000fc6000786c0ff */
[----:B------:R-:W-:Y:S04]  /*14840*/  LDGSTS.E.BYPASS.LTC128B.128 [R21+0x4400], desc[UR44][R6.64+0x100], !P6 ;  /* 0x0440010006157fae */ /* 0x000fe8000f101d6c */
[----:B------:R-:W-:Y:S01]  /*14850*/  LDGSTS.E.BYPASS.LTC128B.128 [R21+0x6400], desc[UR44][R6.64+0x180], !P2 ;  /* 0x0640018006157fae */ /* 0x000fe2000d101d6c */
[----:B0-----:R-:W-:-:S03]  /*14860*/  IADD3.X R5, RZ, R3, RZ, P0, !PT ;  /* 0x00000003ff057210 */ /* 0x001fc600007fe4ff */
[----:B------:R-:W-:Y:S01]  /*14870*/  LDGSTS.E.BYPASS.LTC128B.128 [R21+0x8400], desc[UR44][R6.64+0x200], !P5 ;  /* 0x0840020006157fae */ /* 0x000fe2000e901d6c */
[----:B-1----:R-:W-:-:S03]  /*14880*/  IADD3 R2, P0, R2, R0, RZ ;  /* 0x0000000002027210 */ /* 0x002fc60007f1e0ff */
[----:B------:R-:W0:Y:S04]  /*14890*/  SHFL.IDX PT, R3, R20, 0x2, 0x181f ;  /* 0x00581f0014037f89 */ /* 0x000e2800000e0000 */
[----:B------:R-:W-:Y:S04]  /*148a0*/  LDGSTS.E.BYPASS.LTC128B.128 [R21+0xa400], desc[UR44][R6.64+0x280], !P4 ;  /* 0x0a40028006157fae */ /* 0x000fe8000e101d6c */
[----:B------:R-:W1:Y:S01]  /*148b0*/  SHFL.IDX PT, R20, R20, 0x3, 0x181f ;  /* 0x00781f0014147f89 */ /* 0x000e6200000e0000 */
        /* <DEDUP_REMOVED lines=24> */
[----:B-1----:R3:W-:Y:S02]  /*14a40*/  LDGSTS.E.BYPASS.LTC128B.128 [R21+0xf400], desc[UR44][R2.64+0x380], P1 ;  /* 0x0f40038002157fae */ /* 0x0027e40008901d6c */
.L_x_7639:
[----:B---3--:R-:W-:Y:S02]  /*14a50*/  P2R R4, PR, RZ, 0x2 ;  /* 0x00000002ff047803 */ /* 0x008fe40000000000 */
        /* <DEDUP_REMOVED lines=22> */
.L_x_7550:
        /* <DEDUP_REMOVED lines=11> */
.L_x_7551:
[----:B------:R0:W-:Y:S01]  /*14c70*/  SYNCS.ARRIVE.TRANS64.A1T0 RZ, [R8+URZ+0x38850], RZ ;  /* 0x038850ff08ff79a7 */ /* 0x0001e2000810003f */
[----:B------:R-:W-:Y:S05]  /*14c80*/  @P3 BRA `(.L_x_7552) ;  /* 0xfffffff000603947 */ /* 0x000fea000383ffff */
[----:B------:R-:W-:Y:S05]  /*14c90*/  BSYNC B0 ;  /* 0x0000000000007941 */ /* 0x000fea0003800000 */
.L_x_7539:
[----:B------:R-:W3:Y:S01]  /*14ca0*/  S2R R0, SR_TID.X ;  /* 0x0000000000007919 */ /* 0x000ee20000002100 */
[----:B------:R-:W-:Y:S01]  /*14cb0*/  VIADD R18, R18, 0x1 ;  /* 0x0000000112127836 */ /* 0x000fe20000000000 */
[----:B------:R-:W-:Y:S04]  /*14cc0*/  BSSY B0, `(.L_x_7553) ;  /* 0x0000013000007945 */ /* 0x000fe80003800000 */
[----:B------:R-:W-:-:S04]  /*14cd0*/  ISETP.NE.AND P0, PT, R18, 0x2, PT ;  /* 0x000000021200780c */ /* 0x000fc80003f05270 */
[----:B------:R-:W-:Y:S02]  /*14ce0*/  SEL R18, R18, RZ, P0 ;  /* 0x000000ff12127207 */ /* 0x000fe40000000000 */
[----:B---3--:R-:W-:Y:S02]  /*14cf0*/  LOP3.LUT R2, R0, 0x7f, RZ, 0xc0, !PT ;  /* 0x0000007f00027812 */ /* 0x008fe400078ec0ff */
[----:B------:R-:W-:Y:S02]  /*14d00*/  SEL R0, RZ, 0x1, P0 ;  /* 0x00000001ff007807 */ /* 0x000fe40000000000 */
[----:B------:R-:W-:-:S13]  /*14d10*/  ISETP.NE.AND P1, PT, R2, RZ, PT ;  /* 0x000000ff0200720c */ /* 0x000fda0003f25270 */
[----:B------:R-:W-:Y:S05]  /*14d20*/  @P1 BRA `(.L_x_7554) ;  /* 0x0000000000301947 */ /* 0x000fea0003800000 */
[----:B------:R-:W3:Y:S01]  /*14d30*/  S2R R7, SR_LANEID ;  /* 0x0000000000077919 */ /* 0x000ee20000000000 */
[----:B------:R-:W-:Y:S01]  /*14d40*/  VOTEU.ANY UR4, UPT, PT ;  /* 0x0000000000047886 */ /* 0x000fe200038e0100 */
[----:B------:R-:W4:Y:S01]  /*14d50*/  LDC.64 R2, c[0x0][0xd80] ;  /* 0x00036000ff027b82 */ /* 0x000f220000000a00 */
[----:B------:R-:W3:Y:S08]  /*14d60*/  FLO.U32 R4, UR4 ;  /* 0x0000000400047d00 */ /* 0x000ef000080e0000 */
[----:B------:R-:W4:Y:S01]  /*14d70*/  POPC R5, UR4 ;  /* 0x0000000400057d09 */ /* 0x000f220008000000 */
[----:B---3--:R-:W-:-:S13]  /*14d80*/  ISETP.EQ.U32.AND P0, PT, R4, R7, PT ;  /* 0x000000070400720c */ /* 0x008fda0003f02070 */
[----:B----4-:R-:W3:Y:S01]  /*14d90*/  @P0 ATOMG.E.ADD.STRONG.GPU PT, R3, desc[UR44][R2.64], R5 ;  /* 0x00000005020309a8 */ /* 0x010ee200081ee1ec */
[----:B------:R-:W4:Y:S02]  /*14da0*/  S2R R6, SR_LTMASK ;  /* 0x0000000000067919 */ /* 0x000f240000003900 */
[----:B----4-:R-:W-:-:S04]  /*14db0*/  LOP3.LUT R6, R6, UR4, RZ, 0xc0, !PT ;  /* 0x0000000406067c12 */ /* 0x010fc8000f8ec0ff */
[----:B------:R-:W4:Y:S01]  /*14dc0*/  POPC R7, R6 ;  /* 0x0000000600077309 */ /* 0x000f220000000000 */
[----:B---3--:R-:W4:Y:S02]  /*14dd0*/  SHFL.IDX PT, R4, R3, R4, 0x1f ;  /* 0x00001f0403047589 */ /* 0x008f2400000e0000 */
[----:B----4-:R-:W-:-:S07]  /*14de0*/  IADD3 R36, R4, UR48, R7 ;  /* 0x0000003004247c10 */ /* 0x010fce000fffe007 */
.L_x_7554:
[----:B------:R-:W-:Y:S05]  /*14df0*/  BSYNC B0 ;  /* 0x0000000000007941 */ /* 0x000fea0003800000 */
.L_x_7553:
[----:B------:R-:W-:-:S07]  /*14e00*/  LOP3.LUT R23, R23, R0, RZ, 0x3c, !PT ;  /* 0x0000000017177212 */ /* 0x000fce00078e3cff */
.L_x_7510:
[----:B------:R-:W-:Y:S05]  /*14e10*/  BSYNC B7 ;  /* 0x0000000000077941 */ /* 0x000fea0003800000 */
.L_x_7508:
[----:B------:R-:W-:-:S13]  /*14e20*/  LOP3.LUT P0, RZ, R16, 0x200000, RZ, 0xc0, !PT ;  /* 0x0020000010ff7812 */ /* 0x000fda000780c0ff */
[----:B------:R-:W-:Y:S05]  /*14e30*/  @!P0 BRA `(.L_x_7555) ;  /* 0x0000000000248947 */ /* 0x000fea0003800000 */
[----:B------:R-:W-:Y:S05]  /*14e40*/  WARPSYNC.ALL ;  /* 0x0000000000007948 */ /* 0x000fea0003800000 */
[----:B------:R-:W3:Y:S08]  /*14e50*/  S2UR UR5, SR_CgaCtaId ;  /* 0x00000000000579c3 */ /* 0x000ef00000008800 */
[----:B------:R-:W-:Y:S06]  /*14e60*/  BAR.SYNC.DEFER_BLOCKING 0x5, 0x180 ;  /* 0x0146000000007b1d */ /* 0x000fec0000010000 */
[----:B------:R-:W-:-:S02]  /*14e70*/  UMOV UR4, 0x400 ;  /* 0x0000040000047882 */ /* 0x000fc40000000000 */
[----:B---3--:R-:W-:-:S06]  /*14e80*/  ULEA UR4, UR5, UR4, 0x18 ;  /* 0x0000000405047291 */ /* 0x008fcc000f8ec03f */
[----:B------:R-:W-:-:S05]  /*14e90*/  IMAD.U32 R17, RZ, RZ, UR4 ;  /* 0x00000004ff117e24 */ /* 0x000fca000f8e00ff */
[----:B------:R3:W4:Y:S01]  /*14ea0*/  LDS R36, [R17+0x388d0] ;  /* 0x0388d00011247984 */ /* 0x0007220000000800 */
[----:B------:R-:W-:Y:S06]  /*14eb0*/  BAR.ARV 0x4, 0x180 ;  /* 0x0106000000007b1d */ /* 0x000fec0000002000 */
[----:B------:R-:W-:Y:S05]  /*14ec0*/  BRA `(.L_x_7556) ;  /* 0x00000000002c7947 */ /* 0x000fea0003800000 */
.L_x_7555:
[----:B------:R-:W-:-:S03]  /*14ed0*/  UMOV UR4, 0xffffffff ;  /* 0xffffffff00047882 */ /* 0x000fc60000000000 */
[----:B------:R-:W-:Y:S05]  /*14ee0*/  BRA.DIV UR4, `(.L_x_7557) ;  /* 0x0000002e04747947 */ /* 0x000fea000b800000 */
[----:B------:R3:W4:Y:S02]  /*14ef0*/  SHFL.IDX PT, R14, R36, RZ, 0x1f ;  /* 0x00001fff240e7589 */ /* 0x00072400000e0000 */
.L_x_7642:
[----:B------:R-:W0:Y:S01]  /*14f00*/  @!P1 S2R R3, SR_CgaCtaId ;  /* 0x0000000000039919 */ /* 0x000e220000008800 */
[----:B------:R-:W-:Y:S05]  /*14f10*/  WARPSYNC.ALL ;  /* 0x0000000000007948 */ /* 0x000fea0003800000 */
[----:B------:R-:W-:Y:S01]  /*14f20*/  BAR.SYNC.DEFER_BLOCKING 0x4, 0x180 ;  /* 0x0106000000007b1d */ /* 0x000fe20000010000 */
[----:B------:R-:W-:-:S04]  /*14f30*/  @!P1 MOV R0, 0x400 ;  /* 0x0000040000009802 */ /* 0x000fc80000000f00 */
[----:B0-----:R-:W-:-:S05]  /*14f40*/  @!P1 LEA R17, R3, R0, 0x18 ;  /* 0x0000000003119211 */ /* 0x001fca00078ec0ff */
[----:B------:R3:W-:Y:S02]  /*14f50*/  @!P1 STS [R17+0x388d0], R36 ;  /* 0x0388d02411009388 */ /* 0x0007e40000000800 */
[----:B---34-:R-:W-:Y:S01]  /*14f60*/  IMAD.MOV.U32 R36, RZ, RZ, R14 ;  /* 0x000000ffff247224 */ /* 0x018fe200078e000e */
[----:B------:R-:W-:Y:S06]  /*14f70*/  BAR.ARV 0x5, 0x180 ;  /* 0x0146000000007b1d */ /* 0x000fec0000002000 */
.L_x_7556:
[----:B------:R-:W-:Y:S02]  /*14f80*/  ULDC UR4, c[0x0][0xd38] ;  /* 0x00034e0000047ab9 */ /* 0x000fe40000000800 */
[----:B----4-:R-:W-:-:S13]  /*14f90*/  ISETP.GE.AND P0, PT, R36, UR4, PT ;  /* 0x0000000424007c0c */ /* 0x010fda000bf06270 */
[----:B------:R-:W-:Y:S05]  /*14fa0*/  @!P0 BRA `(.L_x_7558) ;  /* 0xffffffbc00c08947 */ /* 0x000fea000383ffff */
.L_x_7505:
[----:B------:R-:W4:Y:S01]  /*14fb0*/  LDL.LU R0, [R1+0x10] ;  /* 0x0000100001007983 */ /* 0x000f220000300800 */
[----:B------:R-:W-:Y:S01]  /*14fc0*/  BSSY B0, `(.L_x_7559) ;  /* 0x000000b000007945 */ /* 0x000fe20003800000 */
[----:B------:R-:W0:Y:S01]  /*14fd0*/  S2R R5, SR_CgaCtaId ;  /* 0x0000000000057919 */ /* 0x000e220000008800 */
[----:B----4-:R-:W-:-:S05]  /*14fe0*/  VIADD R0, R0, 0x1 ;  /* 0x0000000100007836 */ /* 0x010fca0000000000 */
        /* <DEDUP_REMOVED lines=8> */
.L_x_7643:
[----:B------:R-:W-:Y:S05]  /*15070*/  BSYNC B0 ;  /* 0x0000000000007941 */ /* 0x000fea0003800000 */
.L_x_7559:
[----:B------:R-:W-:-:S03]  /*15080*/  UMOV UR4, 0xffffffff ;  /* 0xffffffff00047882 */ /* 0x000fc60000000000 */
[----:B------:R-:W-:Y:S05]  /*15090*/  BRA.DIV UR4, `(.L_x_7561) ;  /* 0x0000002e04447947 */ /* 0x000fea000b800000 */
[----:B0-----:R-:W0:Y:S02]  /*150a0*/  S2R R0, SR_TID.X ;  /* 0x0000000000007919 */ /* 0x001e240000002100 */
[----:B0-----:R-:W-:-:S04]  /*150b0*/  SHF.R.U32.HI R0, RZ, 0x5, R0 ;  /* 0x00000005ff007819 */ /* 0x001fc80000011600 */
[----:B------:R-:W-:-:S05]  /*150c0*/  LOP3.LUT R0, R0, 0x3, RZ, 0xc0, !PT ;  /* 0x0000000300007812 */ /* 0x000fca00078ec0ff */
[----:B------:R0:W4:Y:S02]  /*150d0*/  SHFL.IDX PT, R14, R0, RZ, 0x1f ;  /* 0x00001fff000e7589 */ /* 0x00012400000e0000 */
.L_x_7646:
[----:B----4-:R-:W-:Y:S01]  /*150e0*/  ISETP.NE.AND P0, PT, R14, RZ, PT ;  /* 0x000000ff0e00720c */ /* 0x010fe20003f05270 */
[----:B------:R-:W-:-:S12]  /*150f0*/  BSSY B0, `(.L_x_7562) ;  /* 0x0000024000007945 */ /* 0x000fd80003800000 */
[----:B------:R-:W-:Y:S05]  /*15100*/  @P0 BRA `(.L_x_7563) ;  /* 0x0000000000880947 */ /* 0x000fea0003800000 */
[----:B------:R-:W-:-:S03]  /*15110*/  UMOV UR4, 0xffffffff ;  /* 0xffffffff00047882 */ /* 0x000fc60000000000 */
[----:B------:R-:W-:Y:S05]  /*15120*/  BRA.DIV UR4, `(.L_x_7564) ;  /* 0x0000002e04547947 */ /* 0x000fea000b800000 */
[----:B------:R-:W-:-:S13]  /*15130*/  ELECT P6, URZ, PT ;  /* 0x00000000003f782f */ /* 0x000fda00038c0000 */
.L_x_7649:
[----:B------:R-:W-:Y:S05]  /*15140*/  @!P6 BRA `(.L_x_7563) ;  /* 0x000000000078e947 */ /* 0x000fea0003800000 */
[----:B------:R-:W-:-:S06]  /*15150*/  ULOP3.LUT UR4, UR41, 0x2, URZ, 0xfc, !UPT ;  /* 0x0000000229047892 */ /* 0x000fcc000f8efc3f */
[----:B0-----:R-:W-:-:S05]  /*15160*/  IMAD.U32 R0, RZ, RZ, UR4 ;  /* 0x00000004ff007e24 */ /* 0x001fca000f8e00ff */
[----:B------:R-:W-:-:S13]  /*15170*/  ISETP.NE.AND P0, PT, R0, 0x3, PT ;  /* 0x000000030000780c */ /* 0x000fda0003f05270 */
[----:B------:R-:W-:Y:S05]  /*15180*/  @!P0 BRA `(.L_x_7565) ;  /* 0x0000000000048947 */ /* 0x000fea0003800000 */
[----:B------:R-:W-:Y:S01]  /*15190*/  BPT.TRAP 0x1 ;  /* 0x000000040000795c */ /* 0x000fe20000300000 */
.L_x_7565:
[C---:B------:R-:W-:Y:S01]  /*151a0*/  IMAD R3, R18.reuse, 0x8, R5 ;  /* 0x0000000812037824 */ /* 0x040fe200078e0205 */
[----:B------:R-:W-:Y:S01]  /*151b0*/  SHF.L.U32 R2, R23, 0x1f, RZ ;  /* 0x0000001f17027819 */ /* 0x000fe200000006ff */
[----:B------:R-:W-:-:S03]  /*151c0*/  VIADD R18, R18, 0x1 ;  /* 0x0000000112127836 */ /* 0x000fc60000000000 */
[----:B------:R-:W0:Y:S02]  /*151d0*/  SYNCS.PHASECHK.TRANS64.TRYWAIT P1, [R3+URZ+0x38840], R2 ;  /* 0x03884002030075a7 */ /* 0x000e24000802017f */
[----:B------:R-:W-:-:S04]  /*151e0*/  ISETP.NE.AND P2, PT, R18, 0x2, PT ;  /* 0x000000021200780c */ /* 0x000fc80003f45270 */
[----:B------:R-:W-:Y:S01]  /*151f0*/  SEL R0, RZ, 0x1, P2 ;  /* 0x00000001ff007807 */ /* 0x000fe20001000000 */
[----:B0-----:R-:W-:Y:S08]  /*15200*/  @!P1 BRA `(.L_x_7566) ;  /* 0x0000002c003c9947 */ /* 0x001ff00003800000 */
.L_x_7650:
[----:B------:R-:W-:Y:S02]  /*15210*/  SEL R18, R18, RZ, P2 ;  /* 0x000000ff12127207 */ /* 0x000fe40001000000 */
[----:B------:R-:W-:Y:S01]  /*15220*/  LOP3.LUT R0, R23, R0, RZ, 0x3c, !PT ;  /* 0x0000000017007212 */ /* 0x000fe200078e3cff */
[----:B------:R-:W-:Y:S06]  /*15230*/  @!P0 BRA `(.L_x_7567) ;  /* 0x0000000000048947 */ /* 0x000fec0003800000 */
[----:B------:R-:W-:Y:S01]  /*15240*/  BPT.TRAP 0x1 ;  /* 0x000000040000795c */ /* 0x000fe20000300000 */
.L_x_7567:
[----:B------:R-:W-:Y:S01]  /*15250*/  IMAD R5, R18, 0x8, R5 ;  /* 0x0000000812057824 */ /* 0x000fe200078e0205 */
[----:B------:R-:W-:-:S04]  /*15260*/  SHF.L.U32 R0, R0, 0x1f, RZ ;  /* 0x0000001f00007819 */ /* 0x000fc800000006ff */
[----:B------:R-:W4:Y:S02]  /*15270*/  SYNCS.PHASECHK.TRANS64.TRYWAIT P1, [R5+URZ+0x38840], R0 ;  /* 0x03884000050075a7 */ /* 0x000f24000802017f */
[----:B----4-:R-:W-:Y:S05]  /*15280*/  @!P1 BRA `(.L_x_7568) ;  /* 0x0000002c00309947 */ /* 0x010fea0003800000 */
.L_x_7651:
[----:B------:R-:W-:Y:S05]  /*15290*/  @!P0 BRA `(.L_x_7569) ;  /* 0x0000000000048947 */ /* 0x000fea0003800000 */
[----:B------:R-:W-:Y:S01]  /*152a0*/  BPT.TRAP 0x1 ;  /* 0x000000040000795c */ /* 0x000fe20000300000 */
.L_x_7569:
[----:B------:R-:W0:Y:S02]  /*152b0*/  SYNCS.PHASECHK.TRANS64.TRYWAIT P1, [R3+URZ+0x38860], R2 ;  /* 0x03886002030075a7 */ /* 0x000e24000802017f */
[----:B0-----:R-:W-:Y:S05]  /*152c0*/  @!P1 BRA `(.L_x_7570) ;  /* 0x0000002c00349947 */ /* 0x001fea0003800000 */
.L_x_7652:
[----:B------:R-:W-:Y:S05]  /*152d0*/  @!P0 BRA `(.L_x_7571) ;  /* 0x0000000000048947 */ /* 0x000fea0003800000 */
[----:B------:R-:W-:Y:S01]  /*152e0*/  BPT.TRAP 0x1 ;  /* 0x000000040000795c */ /* 0x000fe20000300000 */
.L_x_7571:
[----:B------:R0:W0:Y:S02]  /*152f0*/  SYNCS.PHASECHK.TRANS64.TRYWAIT P0, [R5+URZ+0x38860], R0 ;  /* 0x03886000050075a7 */ /* 0x000024000800017f */
[----:B0-----:R-:W-:Y:S05]  /*15300*/  @!P0 NANOSLEEP.SYNCS 0x989680 ;  /* 0x009896800000895d */ /* 0x001fea0003900000 */
[----:B------:R-:W0:Y:S02]  /*15310*/  @!P0 SYNCS.PHASECHK.TRANS64 P0, [R5+URZ+0x38860], R0 ;  /* 0x03886000050085a7 */ /* 0x000e24000800007f */
[----:B0-----:R-:W-:Y:S05]  /*15320*/  @!P0 BRA `(.L_x_7571) ;  /* 0xfffffffc00f08947 */ /* 0x001fea000383ffff */
.L_x_7563:
[----:B------:R-:W-:Y:S05]  /*15330*/  BSYNC B0 ;  /* 0x0000000000007941 */ /* 0x000fea0003800000 */
.L_x_7562:
[----:B------:R-:W-:Y:S05]  /*15340*/  EXIT ;  /* 0x000000000000794d */ /* 0x000fea0003800000 */
.L_x_7458:
[----:B0-----:R0:W1:Y:S02]  /*15350*/  SYNCS.PHASECHK.TRANS64.TRYWAIT P1, [R17+URZ+0x38800], R4 ;  /* 0x03880004110075a7 */ /* 0x001064000802017f */
[----:B-1----:R-:W-:Y:S05]  /*15360*/  @!P1 NANOSLEEP.SYNCS 0x989680 ;  /* 0x009896800000995d */ /* 0x002fea0003900000 */
[----:B------:R-:W1:Y:S02]  /*15370*/  @!P1 SYNCS.PHASECHK.TRANS64 P1, [R17+URZ+0x38800], R4 ;  /* 0x03880004110095a7 */ /* 0x000e64000802007f */
[----:B-1----:R-:W-:Y:S05]  /*15380*/  @!P1 BRA `(.L_x_7458) ;  /* 0xfffffffc00f09947 */ /* 0x002fea000383ffff */
[----:B------:R-:W-:Y:S05]  /*15390*/  BRA `(.L_x_7572) ;  /* 0xfffffee400187947 */ /* 0x000fea000383ffff */
.L_x_7462:
[----:B--2---:R2:W3:Y:S02]  /*153a0*/  SYNCS.PHASECHK.TRANS64.TRYWAIT P1, [R9+URZ+0x38830], R6 ;  /* 0x03883006090075a7 */ /* 0x0044e4000802017f */
[----:B---3--:R-:W-:Y:S05]  /*153b0*/  @!P1 NANOSLEEP.SYNCS 0x989680 ;  /* 0x009896800000995d */ /* 0x008fea0003900000 */
[----:B------:R-:W3:Y:S02]  /*153c0*/  @!P1 SYNCS.PHASECHK.TRANS64 P1, [R9+URZ+0x38830], R6 ;  /* 0x03883006090095a7 */ /* 0x000ee4000802007f */
[----:B---3--:R-:W-:Y:S05]  /*153d0*/  @!P1 BRA `(.L_x_7462) ;  /* 0xfffffffc00f09947 */ /* 0x008fea000383ffff */
[----:B------:R-:W-:Y:S05]  /*153e0*/  BRA `(.L_x_7461) ;  /* 0xfffffee400387947 */ /* 0x000fea000383ffff */
.L_x_7463:
[----:B---3--:R3:W4:Y:S02]  /*153f0*/  SYNCS.PHASECHK.TRANS64.TRYWAIT P1, [R17+URZ+0x38810], R4 ;  /* 0x03881004110075a7 */ /* 0x008724000802017f */
[----:B----4-:R-:W-:Y:S05]  /*15400*/  @!P1 NANOSLEEP.SYNCS 0x989680 ;  /* 0x009896800000995d */ /* 0x010fea0003900000 */
[----:B------:R-:W4:Y:S02]  /*15410*/  @!P1 SYNCS.PHASECHK.TRANS64 P1, [R17+URZ+0x38810], R4 ;  /* 0x03881004110095a7 */ /* 0x000f24000802007f */
[----:B----4-:R-:W-:Y:S05]  /*15420*/  @!P1 BRA `(.L_x_7463) ;  /* 0xfffffffc00f09947 */ /* 0x010fea000383ffff */
[----:B------:R-:W-:Y:S05]  /*15430*/  BRA `(.L_x_7573) ;  /* 0xfffffee400c47947 */ /* 0x000fea000383ffff */
.L_x_7467:
[----:B0-----:R0:W3:Y:S02]  /*15440*/  SYNCS.PHASECHK.TRANS64.TRYWAIT P1, [R9+URZ+0x38850], R6 ;  /* 0x03885006090075a7 */ /* 0x0010e4000802017f */
[----:B---3--:R-:W-:Y:S05]  /*15450*/  @!P1 NANOSLEEP.SYNCS 0x989680 ;  /* 0x009896800000995d */ /* 0x008fea0003900000 */
[----:B------:R-:W3:Y:S02]  /*15460*/  @!P1 SYNCS.PHASECHK.TRANS64 P1, [R9+URZ+0x38850], R6 ;  /* 0x03885006090095a7 */ /* 0x000ee4000802007f */
[----:B---3--:R-:W-:Y:S05]  /*15470*/  @!P1 BRA `(.L_x_7467) ;  /* 0xfffffffc00f09947 */ /* 0x008fea000383ffff */
[----:B------:R-:W-:Y:S05]  /*15480*/  BRA `(.L_x_7466) ;  /* 0xfffffee400f47947 */ /* 0x000fea000383ffff */
.L_x_7474:
[----:B-1----:R1:W2:Y:S02]  /*15490*/  SYNCS.PHASECHK.TRANS64.TRYWAIT P1, [R9+URZ+0x38830], R8 ;  /* 0x03883008090075a7 */ /* 0x0022a4000802017f */
[----:B--2---:R-:W-:Y:S05]  /*154a0*/  @!P1 NANOSLEEP.SYNCS 0x989680 ;  /* 0x009896800000995d */ /* 0x004fea0003900000 */
[----:B------:R-:W2:Y:S02]  /*154b0*/  @!P1 SYNCS.PHASECHK.TRANS64 P1, [R9+URZ+0x38830], R8 ;  /* 0x03883008090095a7 */ /* 0x000ea4000802007f */
[----:B--2---:R-:W-:Y:S05]  /*154c0*/  @!P1 BRA `(.L_x_7474) ;  /* 0xfffffffc00f09947 */ /* 0x004fea000383ffff */
[----:B------:R-:W-:Y:S05]  /*154d0*/  BRA `(.L_x_7473) ;  /* 0xffffff1400207947 */ /* 0x000fea000383ffff */
.L_x_7478:
[----:B---3--:R3:W4:Y:S02]  /*154e0*/  SYNCS.PHASECHK.TRANS64.TRYWAIT P1, [R9+URZ+0x38850], R8 ;  /* 0x03885008090075a7 */ /* 0x008724000802017f */
[----:B----4-:R-:W-:Y:S05]  /*154f0*/  @!P1 NANOSLEEP.SYNCS 0x989680 ;  /* 0x009896800000995d */ /* 0x010fea0003900000 */
[----:B------:R-:W4:Y:S02]  /*15500*/  @!P1 SYNCS.PHASECHK.TRANS64 P1, [R9+URZ+0x38850], R8 ;  /* 0x03885008090095a7 */ /* 0x000f24000802007f */
[----:B----4-:R-:W-:Y:S05]  /*15510*/  @!P1 BRA `(.L_x_7478) ;  /* 0xfffffffc00f09947 */ /* 0x010fea000383ffff */
[----:B------:R-:W-:Y:S05]  /*15520*/  BRA `(.L_x_7477) ;  /* 0xffffff1400807947 */ /* 0x000fea000383ffff */
.L_x_7486:
[----:B-1----:R1:W2:Y:S02]  /*15530*/  SYNCS.PHASECHK.TRANS64.TRYWAIT P1, [R9+URZ+0x38830], R8 ;  /* 0x03883008090075a7 */ /* 0x0022a4000802017f */
[----:B--2---:R-:W-:Y:S05]  /*15540*/  @!P1 NANOSLEEP.SYNCS 0x989680 ;  /* 0x009896800000995d */ /* 0x004fea0003900000 */
[----:B------:R-:W2:Y:S02]  /*15550*/  @!P1 SYNCS.PHASECHK.TRANS64 P1, [R9+URZ+0x38830], R8 ;  /* 0x03883008090095a7 */ /* 0x000ea4000802007f */
[----:B--2---:R-:W-:Y:S05]  /*15560*/  @!P1 BRA `(.L_x_7486) ;  /* 0xfffffffc00f09947 */ /* 0x004fea000383ffff */
[----:B------:R-:W-:Y:S05]  /*15570*/  BRA `(.L_x_7485) ;  /* 0xffffff4800a07947 */ /* 0x000fea000383ffff */
.L_x_7490:
[----:B---3--:R3:W4:Y:S02]  /*15580*/  SYNCS.PHASECHK.TRANS64.TRYWAIT P1, [R9+URZ+0x38850], R8 ;  /* 0x03885008090075a7 */ /* 0x008724000802017f */
[----:B----4-:R-:W-:Y:S05]  /*15590*/  @!P1 NANOSLEEP.SYNCS 0x989680 ;  /* 0x009896800000995d */ /* 0x010fea0003900000 */
[----:B------:R-:W4:Y:S02]  /*155a0*/  @!P1 SYNCS.PHASECHK.TRANS64 P1, [R9+URZ+0x38850], R8 ;  /* 0x03885008090095a7 */ /* 0x000f24000802007f */
[----:B----4-:R-:W-:Y:S05]  /*155b0*/  @!P1 BRA `(.L_x_7490) ;  /* 0xfffffffc00f09947 */ /* 0x010fea000383ffff */
[----:B------:R-:W-:Y:S05]  /*155c0*/  BRA `(.L_x_7489) ;  /* 0xffffff4c00007947 */ /* 0x000fea000383ffff */
.L_x_7516:
        /* <DEDUP_REMOVED lines=10> */
.L_x_7574:
[----:B------:R-:W-:Y:S05]  /*15670*/  BRA `(.L_x_7575) ;  /* 0xffffffc000907947 */ /* 0x000fea000383ffff */
.L_x_7519:
[----:B0-----:R0:W1:Y:S02]  /*15680*/  SYNCS.PHASECHK.TRANS64.TRYWAIT P0, [R27+URZ+0x38840], R0 ;  /* 0x038840001b0075a7 */ /* 0x001064000800017f */
[----:B-1----:R-:W-:Y:S05]  /*15690*/  @!P0 NANOSLEEP.SYNCS 0x989680 ;  /* 0x009896800000895d */ /* 0x002fea0003900000 */
[----:B------:R-:W1:Y:S02]  /*156a0*/  @!P0 SYNCS.PHASECHK.TRANS64 P0, [R27+URZ+0x38840], R0 ;  /* 0x038840001b0085a7 */ /* 0x000e64000800007f */
[----:B-1----:R-:W-:Y:S05]  /*156b0*/  @!P0 BRA `(.L_x_7519) ;  /* 0xfffffffc00f08947 */ /* 0x002fea000383ffff */
[----:B------:R-:W-:Y:S05]  /*156c0*/  BRA `(.L_x_7576) ;  /* 0xffffffc400407947 */ /* 0x000fea000383ffff */
.L_x_7520:
        /* <DEDUP_REMOVED lines=8> */
.L_x_7578:
[----:B------:R-:W-:Y:S05]  /*15750*/  BSYNC B0 ;  /* 0x0000000000007941 */ /* 0x000fea0003800000 */
.L_x_7577:
        /* <DEDUP_REMOVED lines=9> */
.L_x_7579:
[----:B------:R-:W-:Y:S02]  /*157f0*/  IMAD.MOV.U32 R13, RZ, RZ, R5 ;  /* 0x000000ffff0d7224 */ /* 0x000fe400078e0005 */
[----:B------:R-:W-:Y:S01]  /*15800*/  IMAD.MOV.U32 R12, RZ, RZ, 0x1 ;  /* 0x00000001ff0c7424 */ /* 0x000fe200078e00ff */
[----:B------:R-:W-:-:S13]  /*15810*/  @P0 LEA R6, P1, R8, R14, 0x1 ;  /* 0x0000000e08060211 */ /* 0x000fda00078208ff */
[----:B------:R-:W-:Y:S05]  /*15820*/  WARPSYNC.COLLECTIVE R15, `(.L_x_7580) ;  /* 0x000000000f087348 */ /* 0x000fea0003c00000 */
[----:B------:R0:W1:Y:S02]  /*15830*/  SHFL.IDX P6, R14, R13, R12, R11 ;  /* 0x0000000c0d0e7389 */ /* 0x00006400000c000b */
[----:B01----:R-:W-:Y:S01]  /*15840*/  ENDCOLLECTIVE ;  /* 0x000000000000791b */ /* 0x003fe20003800000 */
.L_x_7580:
        /* <DEDUP_REMOVED lines=12> */
.L_x_7581:
[----:B------:R-:W-:Y:S02]  /*15910*/  @P0 IMAD R9, R4, 0x2, R17 ;  /* 0x0000000204090824 */ /* 0x000fe400078e0211 */
[----:B------:R-:W-:Y:S02]  /*15920*/  IMAD.MOV.U32 R13, RZ, RZ, R5 ;  /* 0x000000ffff0d7224 */ /* 0x000fe400078e0005 */
[----:B------:R-:W-:Y:S01]  /*15930*/  IMAD.MOV.U32 R12, RZ, RZ, 0x2 ;  /* 0x00000002ff0c7424 */ /* 0x000fe200078e00ff */
[----:B------:R-:W-:-:S13]  /*15940*/  @P0 LEA R6, P1, R8, R14, 0x1 ;  /* 0x0000000e08060211 */ /* 0x000fda00078208ff */
[----:B------:R-:W-:Y:S05]  /*15950*/  WARPSYNC.COLLECTIVE R15, `(.L_x_7582) ;  /* 0x000000000f087348 */ /* 0x000fea0003c00000 */
[----:B------:R0:W1:Y:S02]  /*15960*/  SHFL.IDX P6, R14, R13, R12, R11 ;  /* 0x0000000c0d0e7389 */ /* 0x00006400000c000b */
[----:B01----:R-:W-:Y:S01]  /*15970*/  ENDCOLLECTIVE ;  /* 0x000000000000791b */ /* 0x003fe20003800000 */
.L_x_7582:
[----:B------:R-:W-:Y:S01]  /*15980*/  @P0 IMAD.X R3, RZ, RZ, R2, P1 ;  /* 0x000000ffff030224 */ /* 0x000fe200008e0602 */
[----:B------:R-:W-:-:S05]  /*15990*/  @P0 MOV R2, R6 ;  /* 0x0000000600020202 */ /* 0x000fca0000000f00 */
        /* <DEDUP_REMOVED lines=11> */
.L_x_7583:
[----:B------:R-:W-:Y:S02]  /*15a50*/  IMAD.MOV.U32 R13, RZ, RZ, R5 ;  /* 0x000000ffff0d7224 */ /* 0x000fe400078e0005 */
[----:B------:R-:W-:Y:S01]  /*15a60*/  IMAD.MOV.U32 R12, RZ, RZ, 0x3 ;  /* 0x00000003ff0c7424 */ /* 0x000fe200078e00ff */
[----:B------:R-:W-:-:S13]  /*15a70*/  @P0 LEA R6, P1, R8, R14, 0x1 ;  /* 0x0000000e08060211 */ /* 0x000fda00078208ff */
[----:B------:R-:W-:Y:S05]  /*15a80*/  WARPSYNC.COLLECTIVE R15, `(.L_x_7584) ;  /* 0x000000000f087348 */ /* 0x000fea0003c00000 */
[----:B------:R0:W1:Y:S02]  /*15a90*/  SHFL.IDX P6, R14, R13, R12, R11 ;  /* 0x0000000c0d0e7389 */ /* 0x00006400000c000b */
[----:B01----:R-:W-:Y:S01]  /*15aa0*/  ENDCOLLECTIVE ;  /* 0x000000000000791b */ /* 0x003fe20003800000 */
.L_x_7584:
        /* <DEDUP_REMOVED lines=11> */
.L_x_7585:
[----:B------:R-:W-:Y:S05]  /*15b60*/  BRA `(.L_x_7586) ;  /* 0xffffffc400087947 */ /* 0x000fea000383ffff */
.L_x_7525:
[----:B------:R-:W-:Y:S01]  /*15b70*/  IMAD.MOV.U32 R13, RZ, RZ, R5 ;  /* 0x000000ffff0d7224 */ /* 0x000fe200078e0005 */
[----:B------:R-:W-:Y:S01]  /*15b80*/  MOV R4, UR42 ;  /* 0x0000002a00047c02 */ /* 0x000fe20008000f00 */
[----:B------:R-:W-:Y:S01]  /*15b90*/  IMAD.MOV.U32 R12, RZ, RZ, RZ ;  /* 0x000000ffff0c7224 */ /* 0x000fe200078e00ff */
[----:B------:R-:W-:Y:S01]  /*15ba0*/  LOP3.LUT R16, R16, 0xfffffeff, RZ, 0xc0, !PT ;  /* 0xfffffeff10107812 */ /* 0x000fe200078ec0ff */
[----:B------:R-:W-:Y:S02]  /*15bb0*/  IMAD.MOV.U32 R11, RZ, RZ, 0x181f ;  /* 0x0000181fff0b7424 */ /* 0x000fe400078e00ff */
[----:B------:R-:W-:Y:S02]  /*15bc0*/  IMAD.MOV.U32 R15, RZ, RZ, -0x1 ;  /* 0xffffffffff0f7424 */ /* 0x000fe400078e00ff */
[----:B------:R-:W-:-:S07]  /*15bd0*/  IMAD R4, R4, 0x40, R9 ;  /* 0x0000004004047824 */ /* 0x000fce00078e0209 */
[----:B-1----:R-:W-:Y:S05]  /*15be0*/  WARPSYNC.COLLECTIVE R15, `(.L_x_7587) ;  /* 0x000000000f087348 */ /* 0x002fea0003c00000 */
[----:B------:R0:W2:Y:S02]  /*15bf0*/  SHFL.IDX P6, R14, R13, R12, R11 ;  /* 0x0000000c0d0e7389 */ /* 0x0000a400000c000b */
[----:B012---:R-:W-:Y:S01]  /*15c00*/  ENDCOLLECTIVE ;  /* 0x000000000000791b */ /* 0x007fe20003800000 */
.L_x_7587:
        /* <DEDUP_REMOVED lines=8> */
.L_x_7588:
[----:B------:R-:W-:Y:S02]  /*15c90*/  IMAD.MOV.U32 R13, RZ, RZ, R5 ;  /* 0x000000ffff0d7224 */ /* 0x000fe400078e0005 */
[----:B------:R-:W-:Y:S01]  /*15ca0*/  IMAD.MOV.U32 R12, RZ, RZ, 0x1 ;  /* 0x00000001ff0c7424 */ /* 0x000fe200078e00ff */
[----:B------:R-:W-:-:S13]  /*15cb0*/  @!P1 LEA R6, P0, R8, R14, 0x1 ;  /* 0x0000000e08069211 */ /* 0x000fda00078008ff */
[----:B------:R-:W-:Y:S05]  /*15cc0*/  WARPSYNC.COLLECTIVE R15, `(.L_x_7589) ;  /* 0x000000000f087348 */ /* 0x000fea0003c00000 */
[----:B------:R0:W1:Y:S02]  /*15cd0*/  SHFL.IDX P6, R14, R13, R12, R11 ;  /* 0x0000000c0d0e7389 */ /* 0x00006400000c000b */
[----:B01----:R-:W-:Y:S01]  /*15ce0*/  ENDCOLLECTIVE ;  /* 0x000000000000791b */ /* 0x003fe20003800000 */
.L_x_7589:
        /* <DEDUP_REMOVED lines=14> */
.L_x_7590:
[----:B------:R-:W-:Y:S01]  /*15dd0*/  LOP3.LUT R16, R16, 0xffffffbf, RZ, 0xc0, !PT ;  /* 0xffffffbf10107812 */ /* 0x000fe200078ec0ff */
[----:B------:R-:W-:Y:S02]  /*15de0*/  IMAD.MOV.U32 R13, RZ, RZ, R5 ;  /* 0x000000ffff0d7224 */ /* 0x000fe400078e0005 */
[----:B------:R-:W-:Y:S01]  /*15df0*/  IMAD.MOV.U32 R12, RZ, RZ, 0x2 ;  /* 0x00000002ff0c7424 */ /* 0x000fe200078e00ff */
[----:B------:R-:W-:-:S13]  /*15e00*/  @!P1 LEA R6, P0, R8, R14, 0x1 ;  /* 0x0000000e08069211 */ /* 0x000fda00078008ff */
[----:B------:R-:W-:Y:S05]  /*15e10*/  WARPSYNC.COLLECTIVE R15, `(.L_x_7591) ;  /* 0x000000000f087348 */ /* 0x000fea0003c00000 */
[----:B------:R0:W1:Y:S02]  /*15e20*/  SHFL.IDX P6, R14, R13, R12, R11 ;  /* 0x0000000c0d0e7389 */ /* 0x00006400000c000b */
[----:B01----:R-:W-:Y:S01]  /*15e30*/  ENDCOLLECTIVE ;  /* 0x000000000000791b */ /* 0x003fe20003800000 */
.L_x_7591:
        /* <DEDUP_REMOVED lines=14> */
.L_x_7592:
[----:B------:R-:W-:Y:S01]  /*15f20*/  MOV R13, R5 ;  /* 0x00000005000d7202 */ /* 0x000fe20000000f00 */
[----:B------:R-:W-:Y:S01]  /*15f30*/  IMAD.MOV.U32 R12, RZ, RZ, 0x3 ;  /* 0x00000003ff0c7424 */ /* 0x000fe200078e00ff */
[----:B------:R-:W-:-:S13]  /*15f40*/  @!P1 LEA R6, P0, R8, R14, 0x1 ;  /* 0x0000000e08069211 */ /* 0x000fda00078008ff */
[----:B------:R-:W-:Y:S05]  /*15f50*/  WARPSYNC.COLLECTIVE R15, `(.L_x_7593) ;  /* 0x000000000f087348 */ /* 0x000fea0003c00000 */
[----:B------:R0:W1:Y:S02]  /*15f60*/  SHFL.IDX P6, R14, R13, R12, R11 ;  /* 0x0000000c0d0e7389 */ /* 0x00006400000c000b */
[----:B01----:R-:W-:Y:S01]  /*15f70*/  ENDCOLLECTIVE ;  /* 0x000000000000791b */ /* 0x003fe20003800000 */
.L_x_7593:
        /* <DEDUP_REMOVED lines=11> */
.L_x_7594:
[----:B------:R-:W-:Y:S05]  /*16030*/  BRA `(.L_x_7595) ;  /* 0xffffffc400f87947 */ /* 0x000fea000383ffff */
.L_x_7529:
        /* <DEDUP_REMOVED lines=8> */
.L_x_7597:
[----:B------:R-:W-:Y:S05]  /*160c0*/  BSYNC B0 ;  /* 0x0000000000007941 */ /* 0x000fea0003800000 */
.L_x_7596:
[----:B------:R-:W-:Y:S01]  /*160d0*/  IMAD.MOV.U32 R13, RZ, RZ, R0 ;  /* 0x000000ffff0d7224 */ /* 0x000fe200078e0000 */
[----:B------:R-:W-:Y:S01]  /*160e0*/  LOP3.LUT P1, RZ, R16, 0x100, RZ, 0xc0, !PT ;  /* 0x0000010010ff7812 */ /* 0x000fe2000782c0ff */
[----:B------:R-:W-:Y:S01]  /*160f0*/  IMAD.MOV.U32 R12, RZ, RZ, RZ ;  /* 0x000000ffff0c7224 */ /* 0x000fe200078e00ff */
[----:B------:R-:W-:Y:S01]  /*16100*/  P2R R5, PR, RZ, 0x4 ;  /* 0x00000004ff057803 */ /* 0x000fe20000000000 */
[----:B------:R-:W-:Y:S02]  /*16110*/  IMAD.MOV.U32 R11, RZ, RZ, 0x181f ;  /* 0x0000181fff0b7424 */ /* 0x000fe400078e00ff */
[----:B------:R-:W-:Y:S02]  /*16120*/  IMAD.MOV.U32 R15, RZ, RZ, -0x1 ;  /* 0xffffffffff0f7424 */ /* 0x000fe400078e00ff */
[----:B------:R-:W-:-:S07]  /*16130*/  IMAD.MOV.U32 R2, RZ, RZ, R14 ;  /* 0x000000ffff027224 */ /* 0x000fce00078e000e */
[----:B------:R-:W-:Y:S05]  /*16140*/  WARPSYNC.COLLECTIVE R15, `(.L_x_7598) ;  /* 0x000000000f087348 */ /* 0x000fea0003c00000 */
[----:B------:R0:W1:Y:S02]  /*16150*/  SHFL.IDX P6, R14, R13, R12, R11 ;  /* 0x0000000c0d0e7389 */ /* 0x00006400000c000b */
[----:B01----:R-:W-:Y:S01]  /*16160*/  ENDCOLLECTIVE ;  /* 0x000000000000791b */ /* 0x003fe20003800000 */
.L_x_7598:
[----:B------:R-:W-:Y:S02]  /*16170*/  IMAD.MOV.U32 R13, RZ, RZ, R4 ;  /* 0x000000ffff0d7224 */ /* 0x000fe400078e0004 */
[----:B------:R-:W-:Y:S01]  /*16180*/  IMAD.MOV.U32 R12, RZ, RZ, 0x1 ;  /* 0x00000001ff0c7424 */ /* 0x000fe200078e00ff */
[----:B------:R-:W-:Y:S02]  /*16190*/  @!P1 LEA R7, P0, R8, R14, 0x1 ;  /* 0x0000000e08079211 */ /* 0x000fe400078008ff */
[----:B------:R-:W-:-:S03]  /*161a0*/  LOP3.LUT P6, RZ, R16, 0x40000, RZ, 0xc0, !PT ;  /* 0x0004000010ff7812 */ /* 0x000fc600078cc0ff */
[----:B------:R-:W-:Y:S01]  /*161b0*/  @!P1 IMAD.X R3, RZ, RZ, R2, P0 ;  /* 0x000000ffff039224 */ /* 0x000fe200000e0602 */
[----:B------:R-:W-:Y:S01]  /*161c0*/  LOP3.LUT P0, RZ, R16, 0x80000, RZ, 0xc0, !PT ;  /* 0x0008000010ff7812 */ /* 0x000fe2000780c0ff */
[----:B------:R-:W-:-:S12]  /*161d0*/  @!P1 IMAD.MOV.U32 R2, RZ, RZ, R7 ;  /* 0x000000ffff029224 */ /* 0x000fd800078e0007 */
        /* <DEDUP_REMOVED lines=9> */
.L_x_7599:
[----:B------:R-:W-:Y:S01]  /*16270*/  @!PT LDS RZ, [RZ] ;  /* 0x00000000fffff984 */ /* 0x000fe20000000800 */
[----:B------:R-:W-:Y:S01]  /*16280*/  @!PT LDS RZ, [RZ] ;  /* 0x00000000fffff984 */ /* 0x000fe20000000800 */
[----:B------:R-:W-:Y:S01]  /*16290*/  @!PT LDS RZ, [RZ] ;  /* 0x00000000fffff984 */ /* 0x000fe20000000800 */
[----:B------:R0:W-:Y:S01]  /*162a0*/  @!P1 LDGSTS.E.BYPASS.LTC128B.128 [R22+0x2a400], desc[UR44][R2.64+0x100], !P2 ;  /* 0x2a40010002169fae */ /* 0x0001e2000d101d6c */
[----:B------:R-:W-:-:S03]  /*162b0*/  LOP3.LUT P2, RZ, R16, 0x80000, RZ, 0xc0, !PT ;  /* 0x0008000010ff7812 */ /* 0x000fc6000784c0ff */
        /* <DEDUP_REMOVED lines=10> */
.L_x_7600:
        /* <DEDUP_REMOVED lines=14> */
[----:B------:R-:W-:-:S04]  /*16440*/  ISETP.NE.AND P2, PT, R5, RZ, PT ;  /* 0x000000ff0500720c */ /* 0x000fc80003f45270 */
        /* <DEDUP_REMOVED lines=12> */
.L_x_7601:
[----:B------:R-:W-:Y:S02]  /*16510*/  IMAD.MOV.U32 R13, RZ, RZ, R0 ;  /* 0x000000ffff0d7224 */ /* 0x000fe400078e0000 */
[----:B------:R-:W-:-:S07]  /*16520*/  IMAD.MOV.U32 R5, RZ, RZ, R14 ;  /* 0x000000ffff057224 */ /* 0x000fce00078e000e */
[----:B------:R-:W-:Y:S05]  /*16530*/  WARPSYNC.COLLECTIVE R15, `(.L_x_7602) ;  /* 0x000000000f087348 */ /* 0x000fea0003c00000 */
[----:B------:R0:W1:Y:S02]  /*16540*/  SHFL.IDX P6, R14, R13, R12, R11 ;  /* 0x0000000c0d0e7389 */ /* 0x00006400000c000b */
[----:B01----:R-:W-:Y:S01]  /*16550*/  ENDCOLLECTIVE ;  /* 0x000000000000791b */ /* 0x003fe20003800000 */
.L_x_7602:
        /* <DEDUP_REMOVED lines=17> */
.L_x_7603:
        /* <DEDUP_REMOVED lines=14> */
.L_x_7604:
[----:B------:R-:W-:Y:S01]  /*16750*/  @!PT LDS RZ, [RZ] ;  /* 0x00000000fffff984 */ /* 0x000fe20000000800 */
[----:B------:R-:W-:Y:S01]  /*16760*/  @!PT LDS RZ, [RZ] ;  /* 0x00000000fffff984 */ /* 0x000fe20000000800 */
[----:B------:R-:W-:Y:S01]  /*16770*/  @!PT LDS RZ, [RZ] ;  /* 0x00000000fffff984 */ /* 0x000fe20000000800 */
[----:B------:R2:W-:Y:S01]  /*16780*/  @!P1 LDGSTS.E.BYPASS.LTC128B.128 [R22+0x35400], desc[UR44][R2.64+0x380], P0 ;  /* 0x3540038002169fae */ /* 0x0005e20008101d6c */
[----:B------:R-:W-:Y:S05]  /*16790*/  BRA `(.L_x_7605) ;  /* 0xffffffc800807947 */ /* 0x000fea000383ffff */
.L_x_7532:
[----:B0-----:R0:W2:Y:S02]  /*167a0*/  SYNCS.PHASECHK.TRANS64.TRYWAIT P0, [R17+URZ+0x38820], R0 ;  /* 0x03882000110075a7 */ /* 0x0010a4000800017f */
[----:B--2---:R-:W-:Y:S05]  /*167b0*/  @!P0 NANOSLEEP.SYNCS 0x989680 ;  /* 0x009896800000895d */ /* 0x004fea0003900000 */
[----:B------:R-:W2:Y:S02]  /*167c0*/  @!P0 SYNCS.PHASECHK.TRANS64 P0, [R17+URZ+0x38820], R0 ;  /* 0x03882000110085a7 */ /* 0x000ea4000800007f */
[----:B--2---:R-:W-:Y:S05]  /*167d0*/  @!P0 BRA `(.L_x_7532) ;  /* 0xfffffffc00f08947 */ /* 0x004fea000383ffff */
[----:B------:R-:W-:Y:S05]  /*167e0*/  BRA `(.L_x_7606) ;  /* 0xffffffcc00047947 */ /* 0x000fea000383ffff */
.L_x_7535:
[----:B0-----:R0:W2:Y:S02]  /*167f0*/  SYNCS.PHASECHK.TRANS64.TRYWAIT P0, [R27+URZ+0x38860], R0 ;  /* 0x038860001b0075a7 */ /* 0x0010a4000800017f */
[----:B--2---:R-:W-:Y:S05]  /*16800*/  @!P0 NANOSLEEP.SYNCS 0x989680 ;  /* 0x009896800000895d */ /* 0x004fea0003900000 */
[----:B------:R-:W2:Y:S02]  /*16810*/  @!P0 SYNCS.PHASECHK.TRANS64 P0, [R27+URZ+0x38860], R0 ;  /* 0x038860001b0085a7 */ /* 0x000ea4000800007f */
[----:B--2---:R-:W-:Y:S05]  /*16820*/  @!P0 BRA `(.L_x_7535) ;  /* 0xfffffffc00f08947 */ /* 0x004fea000383ffff */
[----:B------:R-:W-:Y:S05]  /*16830*/  BRA `(.L_x_7607) ;  /* 0xffffffcc00147947 */ /* 0x000fea000383ffff */
.L_x_7536:
        /* <DEDUP_REMOVED lines=8> */
.L_x_7609:
[----:B------:R-:W-:Y:S05]  /*168c0*/  BSYNC B0 ;  /* 0x0000000000007941 */ /* 0x000fea0003800000 */
.L_x_7608:
        /* <DEDUP_REMOVED lines=15> */
.L_x_7610:
        /* <DEDUP_REMOVED lines=34> */
.L_x_7611:
[----:B------:R-:W-:Y:S02]  /*16be0*/  IMAD.MOV.U32 R13, RZ, RZ, R6 ;  /* 0x000000ffff0d7224 */ /* 0x000fe400078e0006 */
[----:B------:R-:W-:-:S07]  /*16bf0*/  IMAD.MOV.U32 R3, RZ, RZ, R14 ;  /* 0x000000ffff037224 */ /* 0x000fce00078e000e */
[----:B------:R-:W-:Y:S05]  /*16c00*/  WARPSYNC.COLLECTIVE R15, `(.L_x_7612) ;  /* 0x000000000f087348 */ /* 0x000fea0003c00000 */
[----:B------:R0:W1:Y:S02]  /*16c10*/  SHFL.IDX P6, R14, R13, R12, R11 ;  /* 0x0000000c0d0e7389 */ /* 0x00006400000c000b */
[----:B01----:R-:W-:Y:S01]  /*16c20*/  ENDCOLLECTIVE ;  /* 0x000000000000791b */ /* 0x003fe20003800000 */
.L_x_7612:
        /* <DEDUP_REMOVED lines=28> */
.L_x_7613:
[----:B------:R-:W-:Y:S01]  /*16df0*/  MOV R13, R6 ;  /* 0x00000006000d7202 */ /* 0x000fe20000000f00 */
[----:B------:R-:W-:-:S07]  /*16e00*/  IMAD.MOV.U32 R8, RZ, RZ, R14 ;  /* 0x000000ffff087224 */ /* 0x000fce00078e000e */
[----:B------:R-:W-:Y:S05]  /*16e10*/  WARPSYNC.COLLECTIVE R15, `(.L_x_7614) ;  /* 0x000000000f087348 */ /* 0x000fea0003c00000 */
[----:B------:R0:W1:Y:S02]  /*16e20*/  SHFL.IDX P6, R14, R13, R12, R11 ;  /* 0x0000000c0d0e7389 */ /* 0x00006400000c000b */
[----:B01----:R-:W-:Y:S01]  /*16e30*/  ENDCOLLECTIVE ;  /* 0x000000000000791b */ /* 0x003fe20003800000 */
.L_x_7614:
        /* <DEDUP_REMOVED lines=28> */
.L_x_7615:
[----:B------:R-:W-:Y:S02]  /*17000*/  IMAD.MOV.U32 R13, RZ, RZ, R6 ;  /* 0x000000ffff0d7224 */ /* 0x000fe400078e0006 */
[----:B------:R-:W-:-:S07]  /*17010*/  IMAD.MOV.U32 R7, RZ, RZ, R14 ;  /* 0x000000ffff077224 */ /* 0x000fce00078e000e */
[----:B------:R-:W-:Y:S05]  /*17020*/  WARPSYNC.COLLECTIVE R15, `(.L_x_7616) ;  /* 0x000000000f087348 */ /* 0x000fea0003c00000 */
[----:B------:R0:W1:Y:S02]  /*17030*/  SHFL.IDX P6, R14, R13, R12, R11 ;  /* 0x0000000c0d0e7389 */ /* 0x00006400000c000b */
[----:B01----:R-:W-:Y:S01]  /*17040*/  ENDCOLLECTIVE ;  /* 0x000000000000791b */ /* 0x003fe20003800000 */
.L_x_7616:
[----:B------:R-:W-:Y:S05]  /*17050*/  BRA `(.L_x_7617) ;  /* 0xffffffc800c07947 */ /* 0x000fea000383ffff */
.L_x_7542:
[----:B0-----:R0:W2:Y:S02]  /*17060*/  SYNCS.PHASECHK.TRANS64.TRYWAIT P0, [R8+URZ+0x38840], R20 ;  /* 0x03884014080075a7 */ /* 0x0010a4000800017f */
[----:B--2---:R-:W-:Y:S05]  /*17070*/  @!P0 NANOSLEEP.SYNCS 0x989680 ;  /* 0x009896800000895d */ /* 0x004fea0003900000 */
[----:B------:R-:W2:Y:S02]  /*17080*/  @!P0 SYNCS.PHASECHK.TRANS64 P0, [R8+URZ+0x38840], R20 ;  /* 0x03884014080085a7 */ /* 0x000ea4000800007f */
[----:B--2---:R-:W-:Y:S05]  /*17090*/  @!P0 BRA `(.L_x_7542) ;  /* 0xfffffffc00f08947 */ /* 0x004fea000383ffff */
[----:B------:R-:W-:Y:S05]  /*170a0*/  BRA `(.L_x_7618) ;  /* 0xffffffd0001c7947 */ /* 0x000fea000383ffff */
.L_x_7543:
        /* <DEDUP_REMOVED lines=8> */
.L_x_7620:
[----:B------:R-:W-:Y:S05]  /*17130*/  BSYNC B1 ;  /* 0x0000000000017941 */ /* 0x000fea0003800000 */
.L_x_7619:
        /* <DEDUP_REMOVED lines=9> */
.L_x_7621:
[----:B------:R-:W-:Y:S01]  /*171d0*/  MOV R13, R27 ;  /* 0x0000001b000d7202 */ /* 0x000fe20000000f00 */
[----:B------:R-:W-:Y:S02]  /*171e0*/  IMAD.MOV.U32 R12, RZ, RZ, 0x1 ;  /* 0x00000001ff0c7424 */ /* 0x000fe400078e00ff */
[----:B------:R-:W-:-:S07]  /*171f0*/  IMAD.MOV.U32 R2, RZ, RZ, R14 ;  /* 0x000000ffff027224 */ /* 0x000fce00078e000e */
[----:B------:R-:W-:Y:S05]  /*17200*/  WARPSYNC.COLLECTIVE R15, `(.L_x_7622) ;  /* 0x000000000f087348 */ /* 0x000fea0003c00000 */
[----:B------:R0:W1:Y:S02]  /*17210*/  SHFL.IDX P6, R14, R13, R12, R11 ;  /* 0x0000000c0d0e7389 */ /* 0x00006400000c000b */
[----:B01----:R-:W-:Y:S01]  /*17220*/  ENDCOLLECTIVE ;  /* 0x000000000000791b */ /* 0x003fe20003800000 */
.L_x_7622:
        /* <DEDUP_REMOVED lines=11> */
.L_x_7623:
[----:B------:R-:W-:Y:S02]  /*172e0*/  IMAD.MOV.U32 R13, RZ, RZ, R27 ;  /* 0x000000ffff0d7224 */ /* 0x000fe400078e001b */
[----:B------:R-:W-:Y:S02]  /*172f0*/  IMAD.MOV.U32 R12, RZ, RZ, 0x2 ;  /* 0x00000002ff0c7424 */ /* 0x000fe400078e00ff */
[----:B------:R-:W-:-:S07]  /*17300*/  IMAD.MOV.U32 R2, RZ, RZ, R14 ;  /* 0x000000ffff027224 */ /* 0x000fce00078e000e */
[----:B------:R-:W-:Y:S05]  /*17310*/  WARPSYNC.COLLECTIVE R15, `(.L_x_7624) ;  /* 0x000000000f087348 */ /* 0x000fea0003c00000 */
[----:B------:R0:W1:Y:S02]  /*17320*/  SHFL.IDX P6, R14, R13, R12, R11 ;  /* 0x0000000c0d0e7389 */ /* 0x00006400000c000b */
[----:B01----:R-:W-:Y:S01]  /*17330*/  ENDCOLLECTIVE ;  /* 0x000000000000791b */ /* 0x003fe20003800000 */
.L_x_7624:
        /* <DEDUP_REMOVED lines=11> */
.L_x_7625:
[----:B------:R-:W-:Y:S02]  /*173f0*/  IMAD.MOV.U32 R13, RZ, RZ, R27 ;  /* 0x000000ffff0d7224 */ /* 0x000fe400078e001b */
[----:B------:R-:W-:Y:S02]  /*17400*/  IMAD.MOV.U32 R12, RZ, RZ, 0x3 ;  /* 0x00000003ff0c7424 */ /* 0x000fe400078e00ff */
[----:B------:R-:W-:-:S07]  /*17410*/  IMAD.MOV.U32 R2, RZ, RZ, R14 ;  /* 0x000000ffff027224 */ /* 0x000fce00078e000e */
[----:B------:R-:W-:Y:S05]  /*17420*/  WARPSYNC.COLLECTIVE R15, `(.L_x_7626) ;  /* 0x000000000f087348 */ /* 0x000fea0003c00000 */
[----:B------:R0:W1:Y:S02]  /*17430*/  SHFL.IDX P6, R14, R13, R12, R11 ;  /* 0x0000000c0d0e7389 */ /* 0x00006400000c000b */
[----:B01----:R-:W-:Y:S01]  /*17440*/  ENDCOLLECTIVE ;  /* 0x000000000000791b */ /* 0x003fe20003800000 */
.L_x_7626:
        /* <DEDUP_REMOVED lines=11> */
.L_x_7627:
[----:B------:R-:W-:Y:S01]  /*17500*/  IMAD.MOV.U32 R2, RZ, RZ, R14 ;  /* 0x000000ffff027224 */ /* 0x000fe200078e000e */
[----:B------:R-:W-:Y:S06]  /*17510*/  BRA `(.L_x_7628) ;  /* 0xffffffcc00ac7947 */ /* 0x000fec000383ffff */
.L_x_7548:
[----:B---3--:R3:W4:Y:S02]  /*17520*/  SYNCS.PHASECHK.TRANS64.TRYWAIT P0, [R8+URZ+0x38860], R20 ;  /* 0x03886014080075a7 */ /* 0x008724000800017f */
[----:B----4-:R-:W-:Y:S05]  /*17530*/  @!P0 NANOSLEEP.SYNCS 0x989680 ;  /* 0x009896800000895d */ /* 0x010fea0003900000 */
[----:B------:R-:W4:Y:S02]  /*17540*/  @!P0 SYNCS.PHASECHK.TRANS64 P0, [R8+URZ+0x38860], R20 ;  /* 0x03886014080085a7 */ /* 0x000f24000800007f */
[----:B----4-:R-:W-:Y:S05]  /*17550*/  @!P0 BRA `(.L_x_7548) ;  /* 0xfffffffc00f08947 */ /* 0x010fea000383ffff */
[----:B------:R-:W-:Y:S05]  /*17560*/  BRA `(.L_x_7629) ;  /* 0xffffffcc00fc7947 */ /* 0x000fea000383ffff */
.L_x_7549:
[----:B------:R-:W-:Y:S01]  /*17570*/  BSSY B1, `(.L_x_7630) ;  /* 0x0000008000017945 */ /* 0x000fe20003800000 */
[----:B------:R-:W-:Y:S01]  /*17580*/  IMAD.MOV.U32 R13, RZ, RZ, R20 ;  /* 0x000000ffff0d7224 */ /* 0x000fe200078e0014 */
[----:B------:R-:W-:Y:S01]  /*17590*/  MOV R12, RZ ;  /* 0x000000ff000c7202 */ /* 0x000fe20000000f00 */
[----:B------:R-:W-:Y:S02]  /*175a0*/  IMAD.MOV.U32 R11, RZ, RZ, 0x181f ;  /* 0x0000181fff0b7424 */ /* 0x000fe400078e00ff */
[----:B------:R-:W-:-:S07]  /*175b0*/  IMAD.MOV.U32 R15, RZ, RZ, -0x1 ;  /* 0xffffffffff0f7424 */ /* 0x000fce00078e00ff */
[----:B--2---:R-:W-:Y:S05]  /*175c0*/  WARPSYNC.COLLECTIVE R15, `(.L_x_7631) ;  /* 0x000000000f087348 */ /* 0x004fea0003c00000 */
[----:B------:R0:W1:Y:S02]  /*175d0*/  SHFL.IDX P6, R14, R13, R12, R11 ;  /* 0x0000000c0d0e7389 */ /* 0x00006400000c000b */
[----:B012---:R-:W-:Y:S01]  /*175e0*/  ENDCOLLECTIVE ;  /* 0x000000000000791b */ /* 0x007fe20003800000 */
.L_x_7631:
[----:B------:R-:W-:Y:S05]  /*175f0*/  BSYNC B1 ;  /* 0x0000000000017941 */ /* 0x000fea0003800000 */
.L_x_7630:
        /* <DEDUP_REMOVED lines=13> */
.L_x_7632:
        /* <DEDUP_REMOVED lines=14> */
.L_x_7633:
        /* <DEDUP_REMOVED lines=17> */
.L_x_7634:
        /* <DEDUP_REMOVED lines=18> */
.L_x_7635:
        /* <DEDUP_REMOVED lines=10> */
[----:B0-----:R-:W-:-:S07]  /*17a80*/  MOV R3, R14 ;  /* 0x0000000e00037202 */ /* 0x001fce0000000f00 */
[----:B------:R-:W-:Y:S05]  /*17a90*/  WARPSYNC.COLLECTIVE R15, `(.L_x_7636) ;  /* 0x000000000f087348 */ /* 0x000fea0003c00000 */
[----:B------:R0:W1:Y:S02]  /*17aa0*/  SHFL.IDX P6, R14, R13, R12, R11 ;  /* 0x0000000c0d0e7389 */ /* 0x00006400000c000b */
[----:B01----:R-:W-:Y:S01]  /*17ab0*/  ENDCOLLECTIVE ;  /* 0x000000000000791b */ /* 0x003fe20003800000 */
.L_x_7636:
        /* <DEDUP_REMOVED lines=17> */
.L_x_7637:
        /* <DEDUP_REMOVED lines=14> */
.L_x_7638:
[----:B------:R-:W-:Y:S05]  /*17cb0*/  BRA `(.L_x_7639) ;  /* 0xffffffcc00647947 */ /* 0x000fea000383ffff */
.L_x_7557:
[----:B------:R-:W-:Y:S01]  /*17cc0*/  BSSY B0, `(.L_x_7640) ;  /* 0x0000008000007945 */ /* 0x000fe20003800000 */
[----:B------:R-:W-:Y:S02]  /*17cd0*/  IMAD.MOV.U32 R13, RZ, RZ, R36 ;  /* 0x000000ffff0d7224 */ /* 0x000fe400078e0024 */
[----:B------:R-:W-:Y:S02]  /*17ce0*/  IMAD.MOV.U32 R12, RZ, RZ, RZ ;  /* 0x000000ffff0c7224 */ /* 0x000fe400078e00ff */
[----:B------:R-:W-:Y:S02]  /*17cf0*/  IMAD.MOV.U32 R11, RZ, RZ, 0x1f ;  /* 0x0000001fff0b7424 */ /* 0x000fe400078e00ff */
[----:B------:R-:W-:-:S07]  /*17d00*/  IMAD.MOV.U32 R15, RZ, RZ, -0x1 ;  /* 0xffffffffff0f7424 */ /* 0x000fce00078e00ff */
[----:B012--5:R-:W-:Y:S05]  /*17d10*/  WARPSYNC.COLLECTIVE R15, `(.L_x_7641) ;  /* 0x000000000f087348 */ /* 0x027fea0003c00000 */
[----:B------:R3:W4:Y:S02]  /*17d20*/  SHFL.IDX P6, R14, R13, R12, R11 ;  /* 0x0000000c0d0e7389 */ /* 0x00072400000c000b */
[----:B012345:R-:W-:Y:S01]  /*17d30*/  ENDCOLLECTIVE ;  /* 0x000000000000791b */ /* 0x03ffe20003800000 */
.L_x_7641:
[----:B------:R-:W-:Y:S05]  /*17d40*/  BSYNC B0 ;  /* 0x0000000000007941 */ /* 0x000fea0003800000 */
.L_x_7640:
[----:B------:R-:W-:Y:S05]  /*17d50*/  BRA `(.L_x_7642) ;  /* 0xffffffd000687947 */ /* 0x000fea000383ffff */
.L_x_7560:
[----:B0-----:R0:W4:Y:S02]  /*17d60*/  SYNCS.PHASECHK.TRANS64.TRYWAIT P0, [R5+URZ+0x38820], R0 ;  /* 0x03882000050075a7 */ /* 0x001124000800017f */
[----:B----4-:R-:W-:Y:S05]  /*17d70*/  @!P0 NANOSLEEP.SYNCS 0x989680 ;  /* 0x009896800000895d */ /* 0x010fea0003900000 */
[----:B------:R-:W4:Y:S02]  /*17d80*/  @!P0 SYNCS.PHASECHK.TRANS64 P0, [R5+URZ+0x38820], R0 ;  /* 0x03882000050085a7 */ /* 0x000f24000800007f */
[----:B----4-:R-:W-:Y:S05]  /*17d90*/  @!P0 BRA `(.L_x_7560) ;  /* 0xfffffffc00f08947 */ /* 0x010fea000383ffff */
[----:B------:R-:W-:Y:S05]  /*17da0*/  BRA `(.L_x_7643) ;  /* 0xffffffd000b07947 */ /* 0x000fea000383ffff */
.L_x_7561:
[----:B------:R-:W4:Y:S01]  /*17db0*/  S2R R2, SR_TID.X ;  /* 0x0000000000027919 */ /* 0x000f220000002100 */
[----:B------:R-:W-:Y:S01]  /*17dc0*/  BSSY B0, `(.L_x_7644) ;  /* 0x000000a000007945 */ /* 0x000fe20003800000 */
[----:B------:R-:W-:Y:S02]  /*17dd0*/  IMAD.MOV.U32 R12, RZ, RZ, RZ ;  /* 0x000000ffff0c7224 */ /* 0x000fe400078e00ff */
        /* <DEDUP_REMOVED lines=8> */
.L_x_7645:
[----:B------:R-:W-:Y:S05]  /*17e60*/  BSYNC B0 ;  /* 0x0000000000007941 */ /* 0x000fea0003800000 */
.L_x_7644:
[----:B------:R-:W-:Y:S05]  /*17e70*/  BRA `(.L_x_7646) ;  /* 0xffffffd000987947 */ /* 0x000fea000383ffff */
.L_x_7564:
[----:B------:R-:W-:Y:S01]  /*17e80*/  BSSY B1, `(.L_x_7647) ;  /* 0x0000006000017945 */ /* 0x000fe20003800000 */
[----:B------:R-:W-:-:S07]  /*17e90*/  IMAD.MOV.U32 R15, RZ, RZ, -0x1 ;  /* 0xffffffffff0f7424 */ /* 0x000fce00078e00ff */
[----:B0123-5:R-:W-:Y:S05]  /*17ea0*/  WARPSYNC.COLLECTIVE R15, `(.L_x_7648) ;  /* 0x000000000f0c7348 */ /* 0x02ffea0003c00000 */
[----:B------:R-:W-:Y:S02]  /*17eb0*/  ELECT P6, UR62, PT ;  /* 0x00000000003e782f */ /* 0x000fe400038c0000 */
[----:B------:R-:W-:Y:S01]  /*17ec0*/  MOV R14, UR62 ;  /* 0x0000003e000e7c02 */ /* 0x000fe20008000f00 */
[----:B0123-5:R-:W-:Y:S10]  /*17ed0*/  ENDCOLLECTIVE ;  /* 0x000000000000791b */ /* 0x02fff40003800000 */
.L_x_7648:
[----:B------:R-:W-:Y:S05]  /*17ee0*/  BSYNC B1 ;  /* 0x0000000000017941 */ /* 0x000fea0003800000 */
.L_x_7647:
[----:B------:R-:W-:Y:S05]  /*17ef0*/  BRA `(.L_x_7649) ;  /* 0xffffffd000907947 */ /* 0x000fea000383ffff */
.L_x_7566:
[----:B0-----:R0:W4:Y:S02]  /*17f00*/  SYNCS.PHASECHK.TRANS64.TRYWAIT P1, [R3+URZ+0x38840], R2 ;  /* 0x03884002030075a7 */ /* 0x001124000802017f */
[----:B----4-:R-:W-:Y:S05]  /*17f10*/  @!P1 NANOSLEEP.SYNCS 0x989680 ;  /* 0x009896800000995d */ /* 0x010fea0003900000 */
[----:B------:R-:W4:Y:S02]  /*17f20*/  @!P1 SYNCS.PHASECHK.TRANS64 P1, [R3+URZ+0x38840], R2 ;  /* 0x03884002030095a7 */ /* 0x000f24000802007f */
[----:B----4-:R-:W-:Y:S05]  /*17f30*/  @!P1 BRA `(.L_x_7566) ;  /* 0xfffffffc00f09947 */ /* 0x010fea000383ffff */
[----:B------:R-:W-:Y:S05]  /*17f40*/  BRA `(.L_x_7650) ;  /* 0xffffffd000b07947 */ /* 0x000fea000383ffff */
.L_x_7568:
[----:B----4-:R4:W0:Y:S02]  /*17f50*/  SYNCS.PHASECHK.TRANS64.TRYWAIT P1, [R5+URZ+0x38840], R0 ;  /* 0x03884000050075a7 */ /* 0x010824000802017f */
[----:B0-----:R-:W-:Y:S05]  /*17f60*/  @!P1 NANOSLEEP.SYNCS 0x989680 ;  /* 0x009896800000995d */ /* 0x001fea0003900000 */
[----:B------:R-:W0:Y:S02]  /*17f70*/  @!P1 SYNCS.PHASECHK.TRANS64 P1, [R5+URZ+0x38840], R0 ;  /* 0x03884000050095a7 */ /* 0x000e24000802007f */
[----:B0-----:R-:W-:Y:S05]  /*17f80*/  @!P1 BRA `(.L_x_7568) ;  /* 0xfffffffc00f09947 */ /* 0x001fea000383ffff */
[----:B------:R-:W-:Y:S05]  /*17f90*/  BRA `(.L_x_7651) ;  /* 0xffffffd000bc7947 */ /* 0x000fea000383ffff */
.L_x_7570:
[----:B------:R0:W0:Y:S02]  /*17fa0*/  SYNCS.PHASECHK.TRANS64.TRYWAIT P1, [R3+URZ+0x38860], R2 ;  /* 0x03886002030075a7 */ /* 0x000024000802017f */
[----:B0-----:R-:W-:Y:S05]  /*17fb0*/  @!P1 NANOSLEEP.SYNCS 0x989680 ;  /* 0x009896800000995d */ /* 0x001fea0003900000 */
[----:B------:R-:W0:Y:S02]  /*17fc0*/  @!P1 SYNCS.PHASECHK.TRANS64 P1, [R3+URZ+0x38860], R2 ;  /* 0x03886002030095a7 */ /* 0x000e24000802007f */
[----:B0-----:R-:W-:Y:S05]  /*17fd0*/  @!P1 BRA `(.L_x_7570) ;  /* 0xfffffffc00f09947 */ /* 0x001fea000383ffff */
[----:B------:R-:W-:Y:S05]  /*17fe0*/  BRA `(.L_x_7652) ;  /* 0xffffffd000b87947 */ /* 0x000fea000383ffff */
.L_x_7653:
        /* <DEDUP_REMOVED lines=9> */
.L_x_15657:


//--------------------- .text._ZN7cutlass13device_kernelIN5flash11enable_sm90INS1_16FlashAttnFwdSm90INS1_25CollectiveMainloopFwdSm90ILi2EN4cute5tupleIJNS5_1CILi1EEES8_S8_EEENS6_IJNS7_ILi64EEESA_SA_EEELi512ENS_6half_tEfNS_4arch4Sm90ELb1ELb0ELb1ELb1ELb1ELb0ELb0ELb0ELb0ELb1ELb0ELb0EEENS1_21CollectiveEpilogueFwdINS6_IJSA_NS7_ILi512EEESA_EEES9_SC_SE_Li256ELb1ELb1ELb0ELb0EEENS1_36VarlenDynamicPersistentTileSchedulerILi64ELi64ELi256ELi128ELb0ELb1ELb1ELb1ELb1ELb1EEEEEEEEEvNT_6ParamsE --------------------------
	.section	.text._ZN7cutlass13device_kernelIN5flash11enable_sm90INS1_16FlashAttnFwdSm90INS1_25CollectiveMainloopFwdSm90ILi2EN4cute5tupleIJNS5_1CILi1EEES8_S8_EEENS6_IJNS7_ILi64EEESA_SA_EEELi512ENS_6half_tEfNS_4arch4Sm90ELb1ELb0ELb1ELb1ELb1ELb0ELb0ELb0ELb0ELb1ELb0ELb0EEENS1_21CollectiveEpilogueFwdINS6_IJSA_NS7_ILi512EEESA_EEES9_SC_SE_Li256ELb1ELb1ELb0ELb0EEENS1_36VarlenDynamicPersistentTileSchedulerILi64ELi64ELi256ELi128ELb0ELb1ELb1ELb1ELb1ELb1EEEEEEEEEvNT_6ParamsE,"ax",@progbits
	.align	128
.text._ZN7cutlass13device_kernelIN5flash11enable_sm90INS1_16FlashAttnFwdSm90INS1_25CollectiveMainloopFwdSm90ILi2EN4cute5tupleIJNS5_1CILi1EEES8_S8_EEENS6_IJNS7_ILi64EEESA_SA_EEELi512ENS_6half_tEfNS_4arch4Sm90ELb1ELb0ELb1ELb1ELb1ELb0ELb0ELb0ELb0ELb1ELb0ELb0EEENS1_21CollectiveEpilogueFwdINS6_IJSA_NS7_ILi512EEESA_EEES9_SC_SE_Li256ELb1ELb1ELb0ELb0EEENS1_36VarlenDynamicPersistentTileSchedulerILi64ELi64ELi256ELi128ELb0ELb1ELb1ELb1ELb1ELb1EEEEEEEEEvNT_6ParamsE:
        .type           _ZN7cutlass13device_kernelIN5flash11enable_sm90INS1_16FlashAttnFwdSm90INS1_25CollectiveMainloopFwdSm90ILi2EN4cute5tupleIJNS5_1CILi1EEES8_S8_EEENS6_IJNS7_ILi64EEESA_SA_EEELi512ENS_6half_tEfNS_4arch4Sm90ELb1ELb0ELb1ELb1ELb1ELb0ELb0ELb0ELb0ELb1ELb0ELb0EEENS1_21CollectiveEpilogueFwdINS6_IJSA_NS7_ILi512EEESA_EEES9_SC_SE_Li256ELb1ELb1ELb0ELb0EEENS1_36VarlenDynamicPersistentTileSchedulerILi64ELi64ELi256ELi128ELb0ELb1ELb1ELb1ELb1ELb1EEEEEEEEEvNT_6ParamsE,@function
        .size           _ZN7cutlass13device_kernelIN5flash11enable_sm90INS1_16FlashAttnFwdSm90INS1_25CollectiveMainloopFwdSm90ILi2EN4cute5tupleIJNS5_1CILi1EEES8_S8_EEENS6_IJNS7_ILi64EEESA_SA_EEELi512ENS_6half_tEfNS_4arch4Sm90ELb1ELb0ELb1ELb1ELb1ELb0ELb0ELb0ELb0ELb1ELb0ELb0EEENS1_21CollectiveEpilogueFwdINS6_IJSA_NS7_ILi512EEESA_EEES9_SC_SE_Li256ELb1ELb1ELb0ELb0EEENS1_36VarlenDynamicPersistentTileSchedulerILi64ELi64ELi256ELi128ELb0ELb1ELb1ELb1ELb1ELb1EEEEEEEEEvNT_6ParamsE,(.L_x_15658 - _ZN7cutlass13device_kernelIN5flash11enable_sm90INS1_16FlashAttnFwdSm90INS1_25CollectiveMainloopFwdSm90ILi2EN4cute5tupleIJNS5_1CILi1EEES8_S8_EEENS6_IJNS7_ILi64EEESA_SA_EEELi512ENS_6half_tEfNS_4arch4Sm90ELb1ELb0ELb1ELb1ELb1ELb0ELb0ELb0ELb0ELb1ELb0ELb0EEENS1_21CollectiveEpilogueFwdINS6_IJSA_NS7_ILi512EEESA_EEES9_SC_SE_Li256ELb1ELb1ELb0ELb0EEENS1_36VarlenDynamicPersistentTileSchedulerILi64ELi64ELi256ELi128ELb0ELb1ELb1ELb1ELb1ELb1EEEEEEEEEvNT_6ParamsE)
        .other          _ZN7cutlass13device_kernelIN5flash11enable_sm90INS1_16FlashAttnFwdSm90INS1_25CollectiveMainloopFwdSm90ILi2EN4cute5tupleIJNS5_1CILi1EEES8_S8_EEENS6_IJNS7_ILi64EEESA_SA_EEELi512ENS_6half_tEfNS_4arch4Sm90ELb1ELb0ELb1ELb1ELb1ELb0ELb0ELb0ELb0ELb1ELb0ELb0EEENS1_21CollectiveEpilogueFwdINS6_IJSA_NS7_ILi512EEESA_EEES9_SC_SE_Li256ELb1ELb1ELb0ELb0EEENS1_36VarlenDynamicPersistentTileSchedulerILi64ELi64ELi256ELi128ELb0ELb1ELb1ELb1ELb1ELb1EEEEEEEEEvNT_6ParamsE,@"STO_CUDA_ENTRY STV_DEFAULT"
_ZN7cutlass13device_kernelIN5flash11enable_sm90INS1_16FlashAttnFwdSm90INS1_25CollectiveMainloopFwdSm90ILi2EN4cute5tupleIJNS5_1CILi1EEES8_S8_EEENS6_IJNS7_ILi64EEESA_SA_EEELi512ENS_6half_tEfNS_4arch4Sm90ELb1ELb0ELb1ELb1ELb1ELb0ELb0ELb0ELb0ELb1ELb0ELb0EEENS1_21CollectiveEpilogueFwdINS6_IJSA_NS7_ILi512EEESA_EEES9_SC_SE_Li256ELb1ELb1ELb0ELb0EEENS1_36VarlenDynamicPersistentTileSchedulerILi64ELi64ELi256ELi128ELb0ELb1ELb1ELb1ELb1ELb1EEEEEEEEEvNT_6ParamsE:
        /* <DEDUP_REMOVED lines=41> */
.L_x_7654:
        /* <DEDUP_REMOVED lines=22> */
.L_x_7655:
        /* <DEDUP_REMOVED lines=18> */
.L_x_7656:
        /* <DEDUP_REMOVED lines=22> */
.L_x_7657:
        /* <DEDUP_REMOVED lines=23> */
.L_x_7658:
        /* <DEDUP_REMOVED lines=8> */
.L_x_7660:
        /* <DEDUP_REMOVED lines=27> */
[----:B------:R-:W-:Y:S01]  /*0a10*/  LEA.HI R3, R0, R197, RZ, 0x4 ;  /* 0x000000c500037211 */ /* 0x000fe200078f20ff */
[----:B------:R-:W-:-:S03]  /*0a20*/  UMOV UR38, URZ ;  /* 0x0000003f00267c82 */ /* 0x000fc60008000000 */
[----:B------:R-:W-:Y:S02]  /*0a30*/  SHF.R.S32.HI R2, RZ, 0x4, R3 ;  /* 0x00000004ff027819 */ /* 0x000fe40000011403 */
[C---:B------:R-:W-:Y:S02]  /*0a40*/  LOP3.LUT R6, R3.reuse, 0xfffffff0, RZ, 0xc0, !PT ;  /* 0xfffffff003067812 */ /* 0x040fe400078ec0ff */
[----:B------:R-:W-:-:S03]  /*0a50*/  LEA.HI R4, R3, R2, RZ, 0x1 ;  /* 0x0000000203047211 */ /* 0x000fc600078f08ff */
[----:B------:R-:W-:Y:S01]  /*0a60*/  IMAD.IADD R6, R197, 0x1, -R6 ;  /* 0x00000001c5067824 */ /* 0x000fe200078e0a06 */
[----:B------:R-:W-:Y:S02]  /*0a70*/  LOP3.LUT R5, R4, 0x1ffffffe, RZ, 0xc0, !PT ;  /* 0x1ffffffe04057812 */ /* 0x000fe400078ec0ff */
[----:B------:R-:W-:-:S03]  /*0a80*/  LEA.HI R4, R0, R197, RZ, 0x5 ;  /* 0x000000c500047211 */ /* 0x000fc600078f28ff */
[----:B------:R-:W-:Y:S01]  /*0a90*/  IMAD.IADD R10, R2, 0x1, -R5 ;  /* 0x00000001020a7824 */ /* 0x000fe200078e0a05 */
[CC--:B------:R-:W-:Y:S02]  /*0aa0*/  LEA.HI R5, R0.reuse, R197.reuse, RZ, 0x2 ;  /* 0x000000c500057211 */ /* 0x0c0fe400078f10ff */
[----:B------:R-:W-:Y:S02]  /*0ab0*/  LEA.HI R2, R0, R197, RZ, 0x7 ;  /* 0x000000c500027211 */ /* 0x000fe400078f38ff */
[--C-:B------:R-:W-:Y:S02]  /*0ac0*/  SHF.R.S32.HI R12, RZ, 0x5, R4.reuse ;  /* 0x00000005ff0c7819 */ /* 0x100fe40000011404 */
[----:B------:R-:W-:Y:S02]  /*0ad0*/  SHF.R.S32.HI R3, RZ, 0x1f, R4 ;  /* 0x0000001fff037819 */ /* 0x000fe40000011404 */
[----:B------:R-:W-:Y:S02]  /*0ae0*/  LOP3.LUT R8, R5, 0xfffffffc, RZ, 0xc0, !PT ;  /* 0xfffffffc05087812 */ /* 0x000fe400078ec0ff */
[----:B------:R-:W-:-:S02]  /*0af0*/  LOP3.LUT R4, R2, 0xffffff80, RZ, 0xc0, !PT ;  /* 0xffffff8002047812 */ /* 0x000fc400078ec0ff */
[----:B------:R-:W-:Y:S01]  /*0b00*/  LEA.HI R5, R3, R12, RZ, 0x2 ;  /* 0x0000000c03057211 */ /* 0x000fe200078f10ff */
[C---:B------:R-:W-:Y:S01]  /*0b10*/  IMAD.IADD R8, R197.reuse, 0x1, -R8 ;  /* 0x00000001c5087824 */ /* 0x040fe200078e0a08 */
[----:B------:R-:W-:Y:S01]  /*0b20*/  SHF.R.S32.HI R193, RZ, 0x7, R2 ;  /* 0x00000007ffc17819 */ /* 0x000fe20000011402 */
[----:B------:R-:W-:Y:S01]  /*0b30*/  IMAD.IADD R4, R197, 0x1, -R4 ;  /* 0x00000001c5047824 */ /* 0x000fe200078e0a04 */
[----:B------:R-:W-:Y:S02]  /*0b40*/  LOP3.LUT R5, R5, 0x3ffffc, RZ, 0xc0, !PT ;  /* 0x003ffffc05057812 */ /* 0x000fe400078ec0ff */
[----:B------:R-:W-:Y:S02]  /*0b50*/  SHF.R.S32.HI R3, RZ, 0x1f, R6 ;  /* 0x0000001fff037819 */ /* 0x000fe40000011406 */
[----:B------:R-:W-:Y:S01]  /*0b60*/  LEA R14, R193, R6, 0x8 ;  /* 0x00000006c10e7211 */ /* 0x000fe200078e40ff */
[----:B------:R-:W-:Y:S01]  /*0b70*/  IMAD.IADD R5, R12, 0x1, -R5 ;  /* 0x000000010c057824 */ /* 0x000fe200078e0a05 */
[----:B------:R-:W-:-:S02]  /*0b80*/  LEA.HI R9, R8, R8, RZ, 0x1 ;  /* 0x0000000808097211 */ /* 0x000fc400078f08ff */
[----:B------:R-:W-:Y:S01]  /*0b90*/  LEA.HI R7, R3, R6, RZ, 0x3 ;  /* 0x0000000603077211 */ /* 0x000fe200078f18ff */
[----:B------:R-:W-:Y:S01]  /*0ba0*/  IMAD R14, R5, 0x10, R14 ;  /* 0x00000010050e7824 */ /* 0x000fe200078e020e */
[----:B------:R-:W-:Y:S02]  /*0bb0*/  SHF.R.S32.HI R3, RZ, 0x1f, R4 ;  /* 0x0000001fff037819 */ /* 0x000fe40000011404 */
[----:B------:R-:W-:Y:S02]  /*0bc0*/  LOP3.LUT R11, R9, 0x1ffffffe, RZ, 0xc0, !PT ;  /* 0x1ffffffe090b7812 */ /* 0x000fe400078ec0ff */
[C---:B------:R-:W-:Y:S01]  /*0bd0*/  LOP3.LUT R9, R7.reuse, 0xfffffff8, RZ, 0xc0, !PT ;  /* 0xfffffff807097812 */ /* 0x040fe200078ec0ff */
[----:B------:R-:W-:Y:S01]  /*0be0*/  IMAD.SHL.U32 R7, R7, 0x40, RZ ;  /* 0x0000004007077824 */ /* 0x000fe200078e00ff */
[----:B------:R-:W-:Y:S01]  /*0bf0*/  LEA.HI R5, R3, R4, RZ, 0x2 ;  /* 0x0000000403057211 */ /* 0x000fe200078f10ff */
[----:B------:R-:W-:Y:S01]  /*0c00*/  IMAD.IADD R185, R8, 0x1, -R11 ;  /* 0x0000000108b97824 */ /* 0x000fe200078e0a0b */
[----:B------:R-:W-:Y:S01]  /*0c10*/  LEA.HI R0, R0, R197, RZ, 0x3 ;  /* 0x000000c500007211 */ /* 0x000fe200078f18ff */
[----:B------:R-:W-:Y:S01]  /*0c20*/  IMAD.IADD R9, R6, 0x1, -R9 ;  /* 0x0000000106097824 */ /* 0x000fe200078e0a09 */
[----:B------:R-:W-:-:S02]  /*0c30*/  LOP3.LUT R11, R5, 0x7ffffffc, RZ, 0xc0, !PT ;  /* 0x7ffffffc050b7812 */ /* 0x000fc400078ec0ff */
[----:B------:R-:W-:Y:S02]  /*0c40*/  LEA.HI R6, R3, R4, RZ, 0x5 ;  /* 0x0000000403067211 */ /* 0x000fe400078f28ff */
[----:B------:R-:W-:Y:S01]  /*0c50*/  SHF.R.S32.HI R3, RZ, 0x2, R5 ;  /* 0x00000002ff037819 */ /* 0x000fe20000011405 */
[----:B------:R-:W-:Y:S01]  /*0c60*/  IMAD.IADD R11, R4, 0x1, -R11 ;  /* 0x00000001040b7824 */ /* 0x000fe200078e0a0b */
[----:B------:R-:W-:Y:S02]  /*0c70*/  SHF.L.U32 R4, R9, 0x6, RZ ;  /* 0x0000000609047819 */ /* 0x000fe400000006ff */
[----:B------:R-:W-:Y:S01]  /*0c80*/  SHF.R.S32.HI R8, RZ, 0x1f, R5 ;  /* 0x0000001fff087819 */ /* 0x000fe20000011405 */
[----:B------:R-:W-:Y:S01]  /*0c90*/  IMAD.SHL.U32 R5, R10, 0x8, RZ ;  /* 0x000000080a057824 */ /* 0x000fe200078e00ff */
[----:B------:R-:W-:Y:S02]  /*0ca0*/  LOP3.LUT R4, R4, 0x1c0, RZ, 0xc0, !PT ;  /* 0x000001c004047812 */ /* 0x000fe400078ec0ff */
[----:B------:R-:W-:Y:S01]  /*0cb0*/  LOP3.LUT R7, R7, 0x7ffffe00, RZ, 0xc0, !PT ;  /* 0x7ffffe0007077812 */ /* 0x000fe200078ec0ff */
[--C-:B------:R-:W-:Y:S01]  /*0cc0*/  IMAD.U32 R196, R14, 0x40, R5.reuse ;  /* 0x000000400ec47824 */ /* 0x100fe200078e0005 */
[----:B------:R-:W-:-:S02]  /*0cd0*/  LOP3.LUT R5, R4, 0x8, R5, 0xf8, !PT ;  /* 0x0000000804057812 */ /* 0x000fc400078ef805 */
[----:B------:R-:W-:Y:S01]  /*0ce0*/  SHF.R.U32.HI R4, RZ, 0x3, R4 ;  /* 0x00000003ff047819 */ /* 0x000fe20000011604 */
[----:B------:R-:W-:Y:S01]  /*0cf0*/  IMAD R7, R12, 0x400, R7 ;  /* 0x000004000c077824 */ /* 0x000fe200078e0207 */
[----:B------:R-:W-:Y:S02]  /*0d00*/  LEA.HI R8, R8, R3, RZ, 0x3 ;  /* 0x0000000308087211 */ /* 0x000fe400078f18ff */
[----:B------:R-:W-:Y:S02]  /*0d10*/  LOP3.LUT R4, R5, R4, RZ, 0x3c, !PT ;  /* 0x0000000405047212 */ /* 0x000fe400078e3cff */
[----:B------:R-:W-:Y:S02]  /*0d20*/  LOP3.LUT R8, R8, 0xfffffff8, RZ, 0xc0, !PT ;  /* 0xfffffff808087812 */ /* 0x000fe400078ec0ff */
[----:B------:R-:W-:Y:S01]  /*0d30*/  R2P PR, R9, 0x6 ;  /* 0x0000000609007804 */ /* 0x000fe20000000000 */
[----:B------:R-:W-:Y:S01]  /*0d40*/  IMAD.IADD R4, R7, 0x1, R4 ;  /* 0x0000000107047824 */ /* 0x000fe200078e0204 */
[----:B------:R-:W-:Y:S01]  /*0d50*/  LEA.HI R2, R2, R193, RZ, 0x1 ;  /* 0x000000c102027211 */ /* 0x000fe200078f08ff */
[----:B------:R-:W-:Y:S01]  /*0d60*/  IMAD.IADD R3, R3, 0x1, -R8 ;  /* 0x0000000103037824 */ /* 0x000fe200078e0a08 */
[----:B------:R-:W-:-:S02]  /*0d70*/  LOP3.LUT R8, R0, 0xfffffff8, RZ, 0xc0, !PT ;  /* 0xfffffff800087812 */ /* 0x000fc400078ec0ff */
[----:B------:R-:W-:Y:S02]  /*0d80*/  LEA R19, R4, UR41, 0x1 ;  /* 0x0000002904137c11 */ /* 0x000fe4000f8e08ff */
[----:B------:R-:W-:Y:S02]  /*0d90*/  IADD3 R191, R197, -R8, RZ ;  /* 0x80000008c5bf7210 */ /* 0x000fe40007ffe0ff */
[----:B------:R-:W-:Y:S01]  /*0da0*/  LOP3.LUT R2, R2, 0xfffffe, RZ, 0xc0, !PT ;  /* 0x00fffffe02027812 */ /* 0x000fe200078ec0ff */
[----:B------:R-:W-:Y:S01]  /*0db0*/  VIADD R184, R19, 0x26800 ;  /* 0x0002680013b87836 */ /* 0x000fe20000000000 */
[----:B------:R-:W-:Y:S01]  /*0dc0*/  SHF.R.S32.HI R6, RZ, 0x5, R6 ;  /* 0x00000005ff067819 */ /* 0x000fe20000011406 */
[----:B------:R-:W-:Y:S01]  /*0dd0*/  IMAD.SHL.U32 R17, R191, 0x8, RZ ;  /* 0x00000008bf117824 */ /* 0x000fe200078e00ff */
[----:B------:R-:W-:Y:S01]  /*0de0*/  SEL R23, R23, 0xffffffe0, !P1 ;  /* 0xffffffe017177807 */ /* 0x000fe20004800000 */
[----:B------:R-:W-:Y:S01]  /*0df0*/  VIADD R22, R19, 0x26840 ;  /* 0x0002684013167836 */ /* 0x000fe20000000000 */
[----:B------:R-:W-:Y:S01]  /*0e00*/  @P2 IADD3 R22, R184, -0x40, RZ ;  /* 0xffffffc0b8162810 */ /* 0x000fe20007ffe0ff */
[----:B------:R-:W-:Y:S01]  /*0e10*/  IMAD.IADD R2, R193, 0x1, -R2 ;  /* 0x00000001c1027824 */ /* 0x000fe200078e0a02 */
        /* <DEDUP_REMOVED lines=17> */
[----:B------:R-:W-:-:S02]  /*0f30*/  IMAD.IADD R184, R184, 0x1, R23 ;  /* 0x00000001b8b87824 */ /* 0x000fc400078e0217 */
[----:B------:R-:W-:Y:S02]  /*0f40*/  IMAD.SHL.U32 R2, R11, 0x2, RZ ;  /* 0x000000020b027824 */ /* 0x000fe400078e00ff */
[----:B------:R-:W-:Y:S02]  /*0f50*/  IMAD R185, R185, 0x8, R16 ;  /* 0x00000008b9b97824 */ /* 0x000fe400078e0210 */
[----:B------:R-:W-:-:S07]  /*0f60*/  IMAD.IADD R23, R23, 0x1, R22 ;  /* 0x0000000117177824 */ /* 0x000fce00078e0216 */
.L_x_7724:
[----:B------:R-:W-:Y:S01]  /*0f70*/  ULDC.64 UR8, c[0x0][0xc88] ;  /* 0x0003220000087ab9 */ /* 0x000fe20000000a00 */
[----:B------:R-:W-:Y:S01]  /*0f80*/  ULDC.64 UR10, c[0x0][0xa18] ;  /* 0x00028600000a7ab9 */ /* 0x000fe20000000a00 */
[----:B------:R-:W-:Y:S02]  /*0f90*/  UIMAD.WIDE UR8, UR7, 0x4, UR8 ;  /* 0x00000004070878a5 */ /* 0x000fe4000f8e0208 */
[----:B------:R-:W-:Y:S01]  /*0fa0*/  UISETP.NE.U32.AND UP1, UPT, UR10, URZ, UPT ;  /* 0x0000003f0a00728c */ /* 0x000fe2000bf25070 */
[----:B------:R-:W-:Y:S01]  /*0fb0*/  ULDC UR4, c[0x0][0x424] ;  /* 0x0001090000047ab9 */ /* 0x000fe20000000800 */
[----:B------:R-:W-:Y:S02]  /*0fc0*/  ULDC UR7, c[0x0][0x2f0] ;  /* 0x0000bc0000077ab9 */ /* 0x000fe40000000800 */
[----:B0-2-4-:R-:W-:Y:S02]  /*0fd0*/  IMAD.U32 R4, RZ, RZ, UR8 ;  /* 0x00000008ff047e24 */ /* 0x015fe4000f8e00ff */
[----:B------:R-:W-:Y:S01]  /*0fe0*/  IMAD.U32 R5, RZ, RZ, UR9 ;  /* 0x00000009ff057e24 */ /* 0x000fe2000f8e00ff */
[----:B------:R-:W-:-:S04]  /*0ff0*/  ULDC.64 UR8, c[0x0][0xa28] ;  /* 0x00028a0000087ab9 */ /* 0x000fc80000000a00 */
[----:B------:R-:W2:Y:S01]  /*1000*/  LDG.E R4, desc[UR50][R4.64] ;  /* 0x0000003204047981 */ /* 0x000ea2000c1e1900 */
[----:B------:R-:W-:Y:S02]  /*1010*/  UISETP.NE.U32.AND UP0, UPT, UR8, URZ, UPT ;  /* 0x0000003f0800728c */ /* 0x000fe4000bf05070 */
[----:B------:R-:W-:Y:S02]  /*1020*/  UISETP.NE.AND.EX UP1, UPT, UR11, URZ, UPT, UP1 ;  /* 0x0000003f0b00728c */ /* 0x000fe4000bf25310 */
[----:B------:R-:W-:-:S04]  /*1030*/  UISETP.NE.AND.EX UP0, UPT, UR9, URZ, UPT, UP0 ;  /* 0x0000003f0900728c */ /* 0x000fc8000bf05300 */
[----:B------:R-:W-:Y:S02]  /*1040*/  PLOP3.LUT P2, PT, PT, PT, UP1, 0x80, 0x0 ;  /* 0x000000000000781c */ /* 0x000fe40003f4f018 */
[----:B------:R-:W-:Y:S02]  /*1050*/  PLOP3.LUT P0, PT, PT, PT, UP0, 0x80, 0x0 ;  /* 0x000000000000781c */ /* 0x000fe40003f0f008 */
[----:B--2---:R-:W-:-:S13]  /*1060*/  R2UR UR42, R4 ;  /* 0x00000000042a72ca */ /* 0x004fda00000e0000 */
[----:B------:R-:W-:Y:S02]  /*1070*/  USHF.R.S32.HI UR43, URZ, 0x1f, UR42 ;  /* 0x0000001f3f2b7899 */ /* 0x000fe4000801142a */
[----:B------:R-:W-:-:S04]  /*1080*/  @UP0 ULEA UR8, UP2, UR42, UR8, 0x2 ;  /* 0x000000082a080291 */ /* 0x000fc8000f84103f */
[----:B------:R-:W-:Y:S02]  /*1090*/  @UP0 ULEA.HI.X UR9, UR42, UR9, UR43, 0x2, UP2 ;  /* 0x000000092a090291 */ /* 0x000fe400090f142b */
[----:B------:R-:W-:Y:S01]  /*10a0*/  @UP1 ULEA UR10, UP0, UR42, UR10, 0x2 ;  /* 0x0000000a2a0a1291 */ /* 0x000fe2000f80103f */
[----:B------:R-:W-:-:S03]  /*10b0*/  MOV R4, UR8 ;  /* 0x0000000800047c02 */ /* 0x000fc60008000f00 */
[----:B------:R-:W-:Y:S01]  /*10c0*/  @UP1 ULEA.HI.X UR11, UR42, UR11, UR43, 0x2, UP0 ;  /* 0x0000000b2a0b1291 */ /* 0x000fe200080f142b */
[----:B------:R-:W-:Y:S01]  /*10d0*/  IMAD.U32 R5, RZ, RZ, UR9 ;  /* 0x00000009ff057e24 */ /* 0x000fe2000f8e00ff */
[----:B------:R-:W-:Y:S01]  /*10e0*/  ULDC.64 UR8, c[0x0][0x418] ;  /* 0x0001060000087ab9 */ /* 0x000fe20000000a00 */
[----:B-1----:R-:W-:-:S03]  /*10f0*/  IMAD.U32 R6, RZ, RZ, UR10 ;  /* 0x0000000aff067e24 */ /* 0x002fc6000f8e00ff */
[----:B---3--:R-:W-:Y:S01]  /*1100*/  IMAD.U32 R7, RZ, RZ, UR11 ;  /* 0x0000000bff077e24 */ /* 0x008fe2000f8e00ff */
[----:B------:R-:W2:Y:S04]  /*1110*/  @P0 LDG.E R4, desc[UR50][R4.64] ;  /* 0x0000003204040981 */ /* 0x000ea8000c1e1900 */
[----:B------:R-:W3:Y:S01]  /*1120*/  @P2 LDG.E R6, desc[UR50][R6.64] ;  /* 0x0000003206062981 */ /* 0x000ee2000c1e1900 */
[----:B------:R-:W-:Y:S01]  /*1130*/  UISETP.NE.U32.AND UP0, UPT, UR8, URZ, UPT ;  /* 0x0000003f0800728c */ /* 0x000fe2000bf05070 */
[----:B------:R-:W-:Y:S01]  /*1140*/  UMOV UR49, URZ ;  /* 0x0000003f00317c82 */ /* 0x000fe20008000000 */
[----:B------:R-:W-:Y:S02]  /*1150*/  UMOV UR44, UR6 ;  /* 0x00000006002c7c82 */ /* 0x000fe40008000000 */
[----:B------:R-:W-:-:S03]  /*1160*/  UISETP.NE.AND.EX UP0, UPT, UR9, URZ, UPT, UP0 ;  /* 0x0000003f0900728c */ /* 0x000fc6000bf05300 */
[----:B------:R-:W-:Y:S01]  /*1170*/  ULDC.64 UR8, c[0x0][0xa20] ;  /* 0x0002880000087ab9 */ /* 0x000fe20000000a00 */
[----:B------:R-:W-:Y:S01]  /*1180*/  USEL UR4, UR4, 0x1, UP0 ;  /* 0x0000000104047887 */ /* 0x000fe20008000000 */
[----:B------:R-:W-:-:S03]  /*1190*/  ISETP.NE.U32.AND P1, PT, RZ, UR8, PT ;  /* 0x00000008ff007c0c */ /* 0x000fc6000bf25070 */
        /* <DEDUP_REMOVED lines=19> */
.L_x_7661:
[----:B------:R-:W-:Y:S05]  /*12d0*/  @!P1 BRA `(.L_x_7662) ;  /* 0x00000000001c9947 */ /* 0x000fea0003800000 */
[----:B------:R-:W-:-:S04]  /*12e0*/  ULEA UR4, UP0, UR42, UR8, 0x2 ;  /* 0x000000082a047291 */ /* 0x000fc8000f80103f */
[----:B------:R-:W-:Y:S02]  /*12f0*/  ULEA.HI.X UR6, UR42, UR9, UR43, 0x2, UP0 ;  /* 0x000000092a067291 */ /* 0x000fe400080f142b */
[----:B------:R-:W-:-:S04]  /*1300*/  IMAD.U32 R4, RZ, RZ, UR4 ;  /* 0x00000004ff047e24 */ /* 0x000fc8000f8e00ff */
[----:B------:R-:W-:-:S05]  /*1310*/  MOV R5, UR6 ;  /* 0x0000000600057c02 */ /* 0x000fca0008000f00 */
[----:B------:R-:W2:Y:S02]  /*1320*/  LDG.E R4, desc[UR50][R4.64] ;  /* 0x0000003204047981 */ /* 0x000ea4000c1e1900 */
[----:B--2---:R-:W-:Y:S01]  /*1330*/  R2UR UR4, R4 ;  /* 0x00000000040472ca */ /* 0x004fe200000e0000 */
[----:B------:R-:W-:-:S14]  /*1340*/  BRA `(.L_x_7663) ;  /* 0x0000000000347947 */ /* 0x000fdc0003800000 */
.L_x_7662:
        /* <DEDUP_REMOVED lines=13> */
.L_x_7663:
        /* <DEDUP_REMOVED lines=9> */
[----:B------:R-:W0:Y:S01]  /*14b0*/  LDC R0, c[0x0][0x448] ;  /* 0x00011200ff007b82 */ /* 0x000e220000000800 */
[----:B------:R-:W-:Y:S01]  /*14c0*/  UIADD3 UR4, UR45, 0x3f, URZ ;  /* 0x0000003f2d047890 */ /* 0x000fe2000fffe03f */
[----:B------:R-:W-:Y:S01]  /*14d0*/  CS2R R20, SRZ ;  /* 0x0000000000147805 */ /* 0x000fe2000001ff00 */
[----:B------:R-:W-:Y:S01]  /*14e0*/  UIADD3 UR49, UR49, 0x40, -UR52 ;  /* 0x0000004031317890 */ /* 0x000fe2000fffe834 */
        /* <DEDUP_REMOVED lines=20> */
[----:B0-----:R-:W-:Y:S01]  /*1630*/  ISETP.NE.AND P0, PT, R0, 0x1, PT ;  /* 0x000000010000780c */ /* 0x001fe20003f05270 */
[----:B------:R-:W-:Y:S01]  /*1640*/  IMAD.U32 R0, RZ, RZ, UR4 ;  /* 0x00000004ff007e24 */ /* 0x000fe2000f8e00ff */
        /* <DEDUP_REMOVED lines=11> */
[----:B------:R-:W0:Y:S01]  /*1700*/  @P0 LDC R3, c[0x0][0x44c] ;  /* 0x00011300ff030b82 */ /* 0x000e220000000800 */
[----:B------:R-:W-:Y:S02]  /*1710*/  CS2R R42, SRZ ;  /* 0x00000000002a7805 */ /* 0x000fe4000001ff00 */
[----:B------:R-:W-:-:S02]  /*1720*/  CS2R R92, SRZ ;  /* 0x00000000005c7805 */ /* 0x000fc4000001ff00 */
[----:B------:R-:W-:Y:S02]  /*1730*/  CS2R R90, SRZ ;  /* 0x00000000005a7805 */ /* 0x000fe4000001ff00 */
[----:B------:R-:W-:Y:S02]  /*1740*/  CS2R R88, SRZ ;  /* 0x0000000000587805 */ /* 0x000fe4000001ff00 */
[----:B------:R-:W-:Y:S02]  /*1750*/  CS2R R86, SRZ ;  /* 0x0000000000567805 */ /* 0x000fe4000001ff00 */
[----:B------:R-:W-:Y:S02]  /*1760*/  CS2R R84, SRZ ;  /* 0x0000000000547805 */ /* 0x000fe4000001ff00 */
[----:B------:R-:W-:Y:S01]  /*1770*/  CS2R R82, SRZ ;  /* 0x0000000000527805 */ /* 0x000fe2000001ff00 */
[----:B------:R-:W1:Y:S01]  /*1780*/  @P0 LDC R4, c[0x0][0x450] ;  /* 0x00011400ff040b82 */ /* 0x000e620000000800 */
        /* <DEDUP_REMOVED lines=15> */
[----:B0-----:R-:W-:Y:S01]  /*1880*/  @P0 IMAD.HI.U32 R3, R3, UR4, RZ ;  /* 0x0000000403030c27 */ /* 0x001fe2000f8e00ff */
[----:B------:R-:W-:Y:S02]  /*1890*/  CS2R R10, SRZ ;  /* 0x00000000000a7805 */ /* 0x000fe4000001ff00 */
[----:B------:R-:W-:Y:S02]  /*18a0*/  CS2R R8, SRZ ;  /* 0x0000000000087805 */ /* 0x000fe4000001ff00 */
[----:B------:R-:W-:Y:S02]  /*18b0*/  CS2R R164, SRZ ;  /* 0x0000000000a47805 */ /* 0x000fe4000001ff00 */
[----:B------:R-:W-:-:S02]  /*18c0*/  CS2R R38, SRZ ;  /* 0x0000000000267805 */ /* 0x000fc4000001ff00 */
[----:B------:R-:W-:Y:S02]  /*18d0*/  CS2R R166, SRZ ;  /* 0x0000000000a67805 */ /* 0x000fe4000001ff00 */
[----:B------:R-:W-:Y:S02]  /*18e0*/  CS2R R34, SRZ ;  /* 0x0000000000227805 */ /* 0x000fe4000001ff00 */
[----:B------:R-:W-:Y:S02]  /*18f0*/  CS2R R168, SRZ ;  /* 0x0000000000a87805 */ /* 0x000fe4000001ff00 */
[----:B-1----:R-:W-:Y:S01]  /*1900*/  @P0 SHF.R.U32.HI R0, RZ, R4, R3 ;  /* 0x00000004ff000219 */ /* 0x002fe20000011603 */
[----:B------:R-:W-:Y:S01]  /*1910*/  IMAD.MOV.U32 R3, RZ, RZ, RZ ;  /* 0x000000ffff037224 */ /* 0x000fe200078e00ff */
[----:B------:R-:W-:Y:S02]  /*1920*/  PLOP3.LUT P0, PT, PT, PT, PT, 0x80, 0x0 ;  /* 0x000000000000781c */ /* 0x000fe40003f0f070 */
[----:B------:R-:W-:Y:S01]  /*1930*/  CS2R R30, SRZ ;  /* 0x00000000001e7805 */ /* 0x000fe2000001ff00 */
[----:B------:R-:W-:Y:S01]  /*1940*/  IMAD.MOV.U32 R28, RZ, RZ, RZ ;  /* 0x000000ffff1c7224 */ /* 0x000fe200078e00ff */
[----:B------:R-:W-:Y:S01]  /*1950*/  CS2R R170, SRZ ;  /* 0x0000000000aa7805 */ /* 0x000fe2000001ff00 */
[----:B------:R-:W-:Y:S01]  /*1960*/  VIADD R0, R0, UR49 ;  /* 0x0000003100007c36 */ /* 0x000fe20008000000 */
[----:B------:R-:W-:-:S04]  /*1970*/  CS2R R26, SRZ ;  /* 0x00000000001a7805 */ /* 0x000fc8000001ff00 */
[----:B------:R-:W-:-:S04]  /*1980*/  SHF.R.S32.HI R5, RZ, 0x1f, R0 ;  /* 0x0000001fff057819 */ /* 0x000fc80000011400 */
[----:B------:R-:W-:-:S04]  /*1990*/  LEA.HI R5, R5, R0, RZ, 0x6 ;  /* 0x0000000005057211 */ /* 0x000fc800078f30ff */
        /* <DEDUP_REMOVED lines=18> */
.L_x_7666:
[----:B------:R-:W-:Y:S01]  /*1ac0*/  ULEA UR21, UR38, UR41, 0x3 ;  /* 0x0000002926157291 */ /* 0x000fe2000f8e183f */
[----:B------:R-:W-:-:S04]  /*1ad0*/  MOV R3, UR37 ;  /* 0x0000002500037c02 */ /* 0x000fc80008000f00 */
[----:B------:R-:W-:-:S04]  /*1ae0*/  SHF.L.U32 R3, R3, 0x1f, RZ ;  /* 0x0000001f03037819 */ /* 0x000fc800000006ff */
[----:B------:R-:W0:Y:S02]  /*1af0*/  SYNCS.PHASECHK.TRANS64.TRYWAIT P1, [UR21+0x28c50], R3 ;  /* 0x028c5003ff0075a7 */ /* 0x000e240008020155 */
[----:B0-----:R-:W-:Y:S05]  /*1b00*/  @!P1 BRA `(.L_x_7667) ;  /* 0x0000010c00189947 */ /* 0x001fea0003800000 */
.L_x_7809:
        /* <DEDUP_REMOVED lines=38> */
.L_x_7668:
[----:B------:R-:W-:Y:S01]  /*1d70*/  UIADD3 UR6, UR21, 0x28c60, URZ ;  /* 0x00028c6015067890 */ /* 0x000fe2000fffe03f */
[----:B------:R-:W-:-:S03]  /*1d80*/  ISETP.GE.AND P1, PT, R0, 0x2, PT ;  /* 0x000000020000780c */ /* 0x000fc60003f26270 */
[----:B------:R-:W-:-:S09]  /*1d90*/  UPRMT UR6, UR40, 0x654, UR6 ;  /* 0x0000065428067896 */ /* 0x000fd20008000006 */
[----:B------:R-:W-:Y:S01]  /*1da0*/  SYNCS.ARRIVE.TRANS64.RED.A1T0 RZ, [UR6], RZ ;  /* 0x000000ffffff79a7 */ /* 0x000fe20008100406 */
[----:B------:R-:W-:Y:S05]  /*1db0*/  @!P1 BRA `(.L_x_7669) ;  /* 0x0000000800dc9947 */ /* 0x000fea0003800000 */
[----:B------:R-:W-:-:S07]  /*1dc0*/  VIADD R0, R0, 0xfffffffe ;  /* 0xfffffffe00007836 */ /* 0x000fce0000000000 */
.L_x_7675:
        /* <DEDUP_REMOVED lines=143> */
.L_x_7670:
[----:B------:R-:W-:Y:S01]  /*26c0*/  ULEA UR21, UR38, UR41, 0x3 ;  /* 0x0000002926157291 */ /* 0x000fe2000f8e183f */
[----:B------:R-:W-:-:S05]  /*26d0*/  IMAD.U32 R3, RZ, RZ, UR37 ;  /* 0x00000025ff037e24 */ /* 0x000fca000f8e00ff */
[----:B------:R-:W-:-:S04]  /*26e0*/  SHF.L.U32 R3, R3, 0x1f, RZ ;  /* 0x0000001f03037819 */ /* 0x000fc800000006ff */
[----:B------:R0:W1:Y:S01]  /*26f0*/  SYNCS.PHASECHK.TRANS64.TRYWAIT P1, [UR21+0x28c50], R3 ;  /* 0x028c5003ff0075a7 */ /* 0x0000620008020155 */
[----:B------:R-:W-:Y:S05]  /*2700*/  @!P0 BRA `(.L_x_7671) ;  /* 0x0000000000048947 */ /* 0x000fea0003800000 */
[----:B------:R-:W-:Y:S01]  /*2710*/  BPT.TRAP 0x1 ;  /* 0x000000040000795c */ /* 0x000fe20000300000 */
.L_x_7671:
[----:B-1----:R-:W-:Y:S05]  /*2720*/  @P1 BRA `(.L_x_7672) ;  /* 0x0000000000081947 */ /* 0x002fea0003800000 */
[----:B------:R-:W1:Y:S02]  /*2730*/  SYNCS.PHASECHK.TRANS64.TRYWAIT P1, [UR21+0x28c50], R3 ;  /* 0x028c5003ff0075a7 */ /* 0x000e640008020155 */
[----:B-1----:R-:W-:Y:S05]  /*2740*/  @!P1 BRA `(.L_x_7673) ;  /* 0x0000010000209947 */ /* 0x002fea0003800000 */
.L_x_7672:
        /* <DEDUP_REMOVED lines=26> */
.L_x_7674:
[----:B------:R-:W-:-:S04]  /*28f0*/  UIADD3 UR6, UR21, 0x28c60, URZ ;  /* 0x00028c6015067890 */ /* 0x000fc8000fffe03f */
[----:B------:R-:W-:-:S09]  /*2900*/  UPRMT UR6, UR40, 0x654, UR6 ;  /* 0x0000065428067896 */ /* 0x000fd20008000006 */
[----:B------:R-:W-:Y:S01]  /*2910*/  SYNCS.ARRIVE.TRANS64.RED.A1T0 RZ, [UR6], RZ ;  /* 0x000000ffffff79a7 */ /* 0x000fe20008100406 */
[----:B------:R-:W-:Y:S05]  /*2920*/  @P2 BRA `(.L_x_7675) ;  /* 0xfffffff400282947 */ /* 0x000fea000383ffff */
.L_x_7669:
[----:B------:R-:W-:Y:S01]  /*2930*/  BAR.SYNC.DEFER_BLOCKING 0xe, 0x100 ;  /* 0x0384000000007b1d */ /* 0x000fe20000010000 */
[----:B01----:R-:W-:Y:S01]  /*2940*/  IMAD.U32 R3, RZ, RZ, UR38 ;  /* 0x00000026ff037e24 */ /* 0x003fe2000f8e00ff */
[----:B------:R-:W-:Y:S01]  /*2950*/  UIADD3 UR38, UR38, 0x1, URZ ;  /* 0x0000000126267890 */ /* 0x000fe2000fffe03f */
[----:B------:R-:W-:Y:S01]  /*2960*/  PLOP3.LUT P0, PT, PT, PT, PT, 0x8, 0x0 ;  /* 0x000000000000781c */ /* 0x000fe20003f0e170 */
[----:B------:R-:W-:Y:S02]  /*2970*/  IMAD.MOV.U32 R20, RZ, RZ, RZ ;  /* 0x000000ffff147224 */ /* 0x000fe400078e00ff */
        /* <DEDUP_REMOVED lines=139> */
.L_x_7664:
[----:B------:R-:W-:Y:S01]  /*3230*/  ULDC UR4, c[0x0][0x448] ;  /* 0x0001120000047ab9 */ /* 0x000fe20000000800 */
[----:B------:R-:W-:Y:S01]  /*3240*/  UIADD3 UR6, UR45, 0x3f, URZ ;  /* 0x0000003f2d067890 */ /* 0x000fe2000fffe03f */
[----:B------:R-:W-:Y:S01]  /*3250*/  PLOP3.LUT P0, PT, PT, PT, PT, 0x80, 0x0 ;  /* 0x000000000000781c */ /* 0x000fe20003f0f070 */
[----:B------:R-:W-:Y:S01]  /*3260*/  UISETP.NE.AND UP0, UPT, UR4, 0x1, UPT ;  /* 0x000000010400788c */ /* 0x000fe2000bf05270 */
[----:B------:R-:W-:Y:S01]  /*3270*/  IMAD.MOV.U32 R3, RZ, RZ, RZ ;  /* 0x000000ffff037224 */ /* 0x000fe200078e00ff */
[----:B------:R-:W-:Y:S01]  /*3280*/  UIADD3 UR7, UR49, 0x40, -UR52 ;  /* 0x0000004031077890 */ /* 0x000fe2000fffe834 */
[----:B------:R-:W-:Y:S01]  /*3290*/  CS2R R20, SRZ ;  /* 0x0000000000147805 */ /* 0x000fe2000001ff00 */
[----:B------:R-:W-:Y:S01]  /*32a0*/  UP2UR UR53, UPR, URZ, 0x1 ;  /* 0x000000013f357883 */ /* 0x000fe20008000000 */
[----:B------:R-:W-:Y:S02]  /*32b0*/  CS2R R150, SRZ ;  /* 0x0000000000967805 */ /* 0x000fe4000001ff00 */
[----:B------:R-:W-:-:S02]  /*32c0*/  CS2R R148, SRZ ;  /* 0x0000000000947805 */ /* 0x000fc4000001ff00 */
[----:B------:R-:W-:Y:S02]  /*32d0*/  CS2R R146, SRZ ;  /* 0x0000000000927805 */ /* 0x000fe4000001ff00 */
[----:B------:R-:W-:Y:S02]  /*32e0*/  CS2R R144, SRZ ;  /* 0x0000000000907805 */ /* 0x000fe4000001ff00 */
[----:B------:R-:W-:Y:S02]  /*32f0*/  CS2R R142, SRZ ;  /* 0x00000000008e7805 */ /* 0x000fe4000001ff00 */
[----:B------:R-:W-:Y:S01]  /*3300*/  CS2R R140, SRZ ;  /* 0x00000000008c7805 */ /* 0x000fe2000001ff00 */
[----:B------:R-:W-:Y:S01]  /*3310*/  @UP0 ULDC UR4, c[0x0][0x44c] ;  /* 0x0001130000040ab9 */ /* 0x000fe20000000800 */
[----:B------:R-:W-:Y:S01]  /*3320*/  @UP0 ULDC UR8, c[0x0][0x450] ;  /* 0x0001140000080ab9 */ /* 0x000fe20000000800 */
[----:B------:R-:W-:Y:S01]  /*3330*/  UIMAD.WIDE.U32 UR4, UR6, UR4, URZ ;  /* 0x00000004060472a5 */ /* 0x000fe2000f8e003f */
[----:B------:R-:W-:-:S02]  /*3340*/  CS2R R138, SRZ ;  /* 0x00000000008a7805 */ /* 0x000fc4000001ff00 */
[----:B------:R-:W-:Y:S02]  /*3350*/  CS2R R136, SRZ ;  /* 0x0000000000887805 */ /* 0x000fe4000001ff00 */
[----:B------:R-:W-:Y:S01]  /*3360*/  CS2R R134, SRZ ;  /* 0x0000000000867805 */ /* 0x000fe2000001ff00 */
[----:B------:R-:W-:Y:S01]  /*3370*/  @UP0 USHF.R.U32.HI UR6, URZ, UR8, UR5 ;  /* 0x000000083f060299 */ /* 0x000fe20008011605 */
[----:B------:R-:W-:Y:S02]  /*3380*/  CS2R R132, SRZ ;  /* 0x0000000000847805 */ /* 0x000fe4000001ff00 */
[----:B------:R-:W-:Y:S02]  /*3390*/  CS2R R130, SRZ ;  /* 0x0000000000827805 */ /* 0x000fe4000001ff00 */
[----:B------:R-:W-:Y:S01]  /*33a0*/  CS2R R128, SRZ ;  /* 0x0000000000807805 */ /* 0x000fe2000001ff00 */
[----:B------:R-:W-:Y:S01]  /*33b0*/  UIADD3 UR6, UR7, UR6, URZ ;  /* 0x0000000607067290 */ /* 0x000fe2000fffe03f */
[----:B------:R-:W-:-:S02]  /*33c0*/  CS2R R126, SRZ ;  /* 0x00000000007e7805 */ /* 0x000fc4000001ff00 */
[----:B------:R-:W-:Y:S02]  /*33d0*/  CS2R R124, SRZ ;  /* 0x00000000007c7805 */ /* 0x000fe4000001ff00 */
[----:B------:R-:W-:Y:S01]  /*33e0*/  CS2R R160, SRZ ;  /* 0x0000000000a07805 */ /* 0x000fe2000001ff00 */
[----:B------:R-:W-:Y:S01]  /*33f0*/  USHF.R.S32.HI UR4, URZ, 0x1f, UR6 ;  /* 0x0000001f3f047899 */ /* 0x000fe20008011406 */
[----:B------:R-:W-:Y:S02]  /*3400*/  CS2R R120, SRZ ;  /* 0x0000000000787805 */ /* 0x000fe4000001ff00 */
[----:B------:R-:W-:Y:S02]  /*3410*/  CS2R R158, SRZ ;  /* 0x00000000009e7805 */ /* 0x000fe4000001ff00 */
[----:B------:R-:W-:Y:S01]  /*3420*/  CS2R R116, SRZ ;  /* 0x0000000000747805 */ /* 0x000fe2000001ff00 */
[----:B------:R-:W-:Y:S01]  /*3430*/  ULEA.HI UR4, UR4, UR6, URZ, 0x6 ;  /* 0x0000000604047291 */ /* 0x000fe2000f8f303f */
[----:B------:R-:W-:-:S02]  /*3440*/  CS2R R156, SRZ ;  /* 0x00000000009c7805 */ /* 0x000fc4000001ff00 */
[----:B------:R-:W-:Y:S02]  /*3450*/  CS2R R112, SRZ ;  /* 0x0000000000707805 */ /* 0x000fe4000001ff00 */
[----:B------:R-:W-:Y:S01]  /*3460*/  CS2R R154, SRZ ;  /* 0x00000000009a7805 */ /* 0x000fe2000001ff00 */
[----:B------:R-:W-:Y:S01]  /*3470*/  USHF.R.S32.HI UR4, URZ, 0x6, UR4 ;  /* 0x000000063f047899 */ /* 0x000fe20008011404 */
[----:B------:R-:W-:Y:S02]  /*3480*/  CS2R R152, SRZ ;  /* 0x0000000000987805 */ /* 0x000fe4000001ff00 */
[----:B------:R-:W-:Y:S02]  /*3490*/  CS2R R108, SRZ ;  /* 0x00000000006c7805 */ /* 0x000fe4000001ff00 */
[----:B------:R-:W-:Y:S01]  /*34a0*/  CS2R R58, SRZ ;  /* 0x00000000003a7805 */ /* 0x000fe2000001ff00 */
[----:B------:R-:W-:Y:S01]  /*34b0*/  UISETP.LT.AND UP0, UPT, UR54, UR4, UPT ;  /* 0x000000043600728c */ /* 0x000fe2000bf01270 */
[----:B------:R-:W-:-:S02]  /*34c0*/  CS2R R104, SRZ ;  /* 0x0000000000687805 */ /* 0x000fc4000001ff00 */
[----:B------:R-:W-:Y:S02]  /*34d0*/  CS2R R56, SRZ ;  /* 0x0000000000387805 */ /* 0x000fe4000001ff00 */
[----:B------:R-:W-:Y:S01]  /*34e0*/  CS2R R54, SRZ ;  /* 0x0000000000367805 */ /* 0x000fe2000001ff00 */
[----:B------:R-:W-:Y:S01]  /*34f0*/  USEL UR54, UR54, UR4, UP0 ;  /* 0x0000000436367287 */ /* 0x000fe20008000000 */
[----:B------:R-:W-:Y:S02]  /*3500*/  CS2R R100, SRZ ;  /* 0x0000000000647805 */ /* 0x000fe4000001ff00 */
[----:B------:R-:W-:Y:S02]  /*3510*/  CS2R R50, SRZ ;  /* 0x0000000000327805 */ /* 0x000fe4000001ff00 */
[----:B------:R-:W-:Y:S01]  /*3520*/  CS2R R46, SRZ ;  /* 0x00000000002e7805 */ /* 0x000fe2000001ff00 */
[----:B------:R-:W-:Y:S01]  /*3530*/  UISETP.GE.AND UP0, UPT, UR54, 0x1, UPT ;  /* 0x000000013600788c */ /* 0x000fe2000bf06270 */
[----:B------:R-:W-:-:S02]  /*3540*/  CS2R R96, SRZ ;  /* 0x0000000000607805 */ /* 0x000fc4000001ff00 */
[----:B------:R-:W-:Y:S02]  /*3550*/  CS2R R42, SRZ ;  /* 0x00000000002a7805 */ /* 0x000fe4000001ff00 */
[----:B------:R-:W-:Y:S02]  /*3560*/  CS2R R92, SRZ ;  /* 0x00000000005c7805 */ /* 0x000fe4000001ff00 */
[----:B------:R-:W-:Y:S02]  /*3570*/  CS2R R90, SRZ ;  /* 0x00000000005a7805 */ /* 0x000fe4000001ff00 */
[----:B------:R-:W-:Y:S02]  /*3580*/  CS2R R88, SRZ ;  /* 0x0000000000587805 */ /* 0x000fe4000001ff00 */
[----:B------:R-:W-:Y:S02]  /*3590*/  PLOP3.LUT P1, PT, PT, PT, UP0, 0x80, 0x0 ;  /* 0x000000000000781c */ /* 0x000fe40003f2f008 */
        /* <DEDUP_REMOVED lines=60> */
.L_x_7676:
        /* <DEDUP_REMOVED lines=9> */
.L_x_7810:
[----:B------:R-:W-:Y:S05]  /*39f0*/  @!P0 BRA `(.L_x_7678) ;  /* 0x0000000000048947 */ /* 0x000fea0003800000 */
[----:B------:R-:W-:Y:S01]  /*3a00*/  BPT.TRAP 0x1 ;  /* 0x000000040000795c */ /* 0x000fe20000300000 */
.L_x_7678:
[----:B------:R-:W-:Y:S02]  /*3a10*/  IMAD.U32 R7, RZ, RZ, UR38 ;  /* 0x00000026ff077e24 */ /* 0x000fe4000f8e00ff */
[----:B------:R-:W-:-:S03]  /*3a20*/  IMAD.U32 R8, RZ, RZ, UR37 ;  /* 0x00000025ff087e24 */ /* 0x000fc6000f8e00ff */
[----:B------:R-:W-:Y:S02]  /*3a30*/  LEA R7, R7, UR41, 0x3 ;  /* 0x0000002907077c11 */ /* 0x000fe4000f8e18ff */
[----:B------:R-:W-:-:S04]  /*3a40*/  SHF.L.U32 R8, R8, 0x1f, RZ ;  /* 0x0000001f08087819 */ /* 0x000fc800000006ff */
[----:B------:R1:W2:Y:S01]  /*3a50*/  SYNCS.PHASECHK.TRANS64.TRYWAIT P1, [R7+URZ+0x28c30], R8 ;  /* 0x028c3008070075a7 */ /* 0x0002a2000802017f */
[----:B------:R-:W-:Y:S05]  /*3a60*/  @!P0 BRA `(.L_x_7679) ;  /* 0x0000000000048947 */ /* 0x000fea0003800000 */
[----:B------:R-:W-:Y:S01]  /*3a70*/  BPT.TRAP 0x1 ;  /* 0x000000040000795c */ /* 0x000fe20000300000 */
.L_x_7679:
[----:B--2---:R-:W-:Y:S05]  /*3a80*/  @P1 BRA `(.L_x_7680) ;  /* 0x0000000000081947 */ /* 0x004fea0003800000 */
[----:B------:R-:W2:Y:S02]  /*3a90*/  SYNCS.PHASECHK.TRANS64.TRYWAIT P1, [R7+URZ+0x28c30], R8 ;  /* 0x028c3008070075a7 */ /* 0x000ea4000802017f */
[----:B--2---:R-:W-:Y:S05]  /*3aa0*/  @!P1 BRA `(.L_x_7681) ;  /* 0x000000ec00789947 */ /* 0x004fea0003800000 */
.L_x_7680:
        /* <DEDUP_REMOVED lines=40> */
.L_x_7682:
[----:B------:R-:W-:Y:S01]  /*3d30*/  UISETP.NE.AND UP0, UPT, UR53, URZ, UPT ;  /* 0x0000003f3500728c */ /* 0x000fe2000bf05270 */
[----:B------:R-:W-:Y:S01]  /*3d40*/  IADD3 R3, R185, UR45, RZ ;  /* 0x0000002db9037c10 */ /* 0x000fe2000fffe0ff */
[----:B------:R-:W-:Y:S02]  /*3d50*/  ULDC UR10, c[0x0][0x9d8] ;  /* 0x00027600000a7ab9 */ /* 0x000fe40000000800 */
        /* <DEDUP_REMOVED lines=8> */
[----:B------:R-:W-:Y:S01]  /*3de0*/  FMUL.FTZ R34, R34, UR10 ;  /* 0x0000000a22227c20 */ /* 0x000fe20008410000 */
        /* <DEDUP_REMOVED lines=17> */
[----:B------:R-:W-:Y:S01]  /*3f00*/  FMUL.FTZ R51, R51, UR10 ;  /* 0x0000000a33337c20 */ /* 0x000fe20008410000 */
[----:B------:R-:W-:Y:S01]  /*3f10*/  UIADD3 UR7, UR49, 0x1, UR6 ;  /* 0x0000000131077890 */ /* 0x000fe2000fffe006 */
[----:B------:R-:W-:Y:S01]  /*3f20*/  FMUL.FTZ R54, R54, UR10 ;  /* 0x0000000a36367c20 */ /* 0x000fe20008410000 */
[----:B------:R-:W-:Y:S01]  /*3f30*/  IMAD.U32 R5, RZ, RZ, UR6 ;  /* 0x00000006ff057e24 */ /* 0x000fe2000f8e00ff */
[----:B------:R-:W5:Y:S01]  /*3f40*/  MUFU.TANH R31, R31 ;  /* 0x0000001f001f7308 */ /* 0x000f620000002400 */
[----:B------:R-:W-:Y:S01]  /*3f50*/  FMUL.FTZ R55, R55, UR10 ;  /* 0x0000000a37377c20 */ /* 0x000fe20008410000 */
[----:B------:R-:W1:Y:S01]  /*3f60*/  SHFL.IDX PT, R3, R3, RZ, 0x1c1f ;  /* 0x001c1fff03037589 */ /* 0x000e6200000e0000 */
[----:B------:R-:W-:Y:S01]  /*3f70*/  IMAD.U32 R13, RZ, RZ, UR7 ;  /* 0x00000007ff0d7e24 */ /* 0x000fe2000f8e00ff */
[----:B------:R-:W-:Y:S01]  /*3f80*/  IADD3 R4, -R2, UR49, R5 ;  /* 0x0000003102047c10 */ /* 0x000fe2000fffe105 */
[----:B------:R-:W-:Y:S01]  /*3f90*/  FMUL.FTZ R24, R24, UR10 ;  /* 0x0000000a18187c20 */ /* 0x000fe20008410000 */
        /* <DEDUP_REMOVED lines=22> */
[----:B------:R-:W-:Y:S01]  /*4100*/  ULDC UR10, c[0x0][0x988] ;  /* 0x00026200000a7ab9 */ /* 0x000fe20000000800 */
[----:B0-----:R-:W-:-:S02]  /*4110*/  FSEL R27, R26, -INF , P1 ;  /* 0xff8000001a1b7808 */ /* 0x001fc40000800000 */
[----:B---3--:R-:W-:Y:S02]  /*4120*/  FSEL R28, R9, -INF , P2 ;  /* 0xff800000091c7808 */ /* 0x008fe40001000000 */
[----:B------:R-:W-:Y:S01]  /*4130*/  ISETP.GT.AND P1, PT, R6, 0x9, PT ;  /* 0x000000090600780c */ /* 0x000fe20003f24270 */
[----:B------:R-:W0:Y:S01]  /*4140*/  MUFU.TANH R38, R38 ;  /* 0x0000002600267308 */ /* 0x000e220000002400 */
[----:B------:R-:W-:Y:S02]  /*4150*/  FSEL R30, R30, -INF , P3 ;  /* 0xff8000001e1e7808 */ /* 0x000fe40001800000 */
[----:B------:R-:W-:Y:S02]  /*4160*/  FMNMX.FTZ R9, R27, R28, !PT ;  /* 0x0000001c1b097209 */ /* 0x000fe40007810000 */
[----:B------:R-:W-:Y:S02]  /*4170*/  ISETP.GT.AND P2, PT, R6, 0x10, PT ;  /* 0x000000100600780c */ /* 0x000fe40003f44270 */
[----:B-----5:R-:W-:Y:S01]  /*4180*/  FSEL R31, R31, -INF , P1 ;  /* 0xff8000001f1f7808 */ /* 0x020fe20000800000 */
[----:B------:R-:W3:Y:S01]  /*4190*/  MUFU.TANH R39, R39 ;  /* 0x0000002700277308 */ /* 0x000ee20000002400 */
        /* <DEDUP_REMOVED lines=9> */
[----:B------:R-:W4:Y:S01]  /*4230*/  MUFU.TANH R43, R43 ;  /* 0x0000002b002b7308 */ /* 0x000f220000002400 */
[----:B0-----:R-:W-:Y:S02]  /*4240*/  FSEL R38, R38, -INF , P2 ;  /* 0xff80000026267808 */ /* 0x001fe40001000000 */
[----:B------:R-:W-:Y:S02]  /*4250*/  FMNMX.FTZ R9, R35, R10, !PT ;  /* 0x0000000a23097209 */ /* 0x000fe40007810000 */
[----:B------:R-:W-:Y:S02]  /*4260*/  ISETP.GT.AND P2, PT, R6, 0x20, PT ;  /* 0x000000200600780c */ /* 0x000fe40003f44270 */
[----:B---3--:R-:W-:Y:S01]  /*4270*/  FSEL R39, R39, -INF , P1 ;  /* 0xff80000027277808 */ /* 0x008fe20000800000 */
[----:B------:R-:W0:Y:S01]  /*4280*/  MUFU.TANH R46, R46 ;  /* 0x0000002e002e7308 */ /* 0x000e220000002400 */
        /* <DEDUP_REMOVED lines=9> */
[----:B------:R-:W3:Y:S01]  /*4320*/  MUFU.TANH R50, R50 ;  /* 0x0000003200327308 */ /* 0x000ee20000002400 */
[----:B0-----:R-:W-:Y:S02]  /*4330*/  FSEL R46, R46, -INF , P2 ;  /* 0xff8000002e2e7808 */ /* 0x001fe40001000000 */
[----:B------:R-:W-:Y:S02]  /*4340*/  FMNMX.FTZ R9, R43, R10, !PT ;  /* 0x0000000a2b097209 */ /* 0x000fe40007810000 */
[----:B------:R-:W-:Y:S02]  /*4350*/  ISETP.GT.AND P2, PT, R6, 0x30, PT ;  /* 0x000000300600780c */ /* 0x000fe40003f44270 */
[----:B------:R-:W-:Y:S01]  /*4360*/  FMNMX.FTZ R10, R46, R9, !PT ;  /* 0x000000092e0a7209 */ /* 0x000fe20007810000 */
[----:B------:R-:W0:Y:S01]  /*4370*/  MUFU.TANH R51, R51 ;  /* 0x0000003300337308 */ /* 0x000e220000002400 */
[----:B--2---:R-:W-:-:S02]  /*4380*/  FSEL R47, R47, -INF , P1 ;  /* 0xff8000002f2f7808 */ /* 0x004fc40000800000 */
[----:B------:R-:W-:Y:S02]  /*4390*/  ISETP.GT.AND P1, PT, R6, 0x31, PT ;  /* 0x000000310600780c */ /* 0x000fe40003f24270 */
[----:B------:R-:W-:Y:S02]  /*43a0*/  FMNMX.FTZ R9, R47, R10, !PT ;  /* 0x0000000a2f097209 */ /* 0x000fe40007810000 */
[----:B-1----:R-:W-:Y:S01]  /*43b0*/  VIADDMNMX R3, R3, R5, R4, PT ;  /* 0x0000000503037246 */ /* 0x002fe20003800104 */
[----:B------:R-:W1:Y:S01]  /*43c0*/  MUFU.TANH R54, R54 ;  /* 0x0000003600367308 */ /* 0x000e620000002400 */
[----:B---3--:R-:W-:Y:S02]  /*43d0*/  FSEL R50, R50, -INF , P2 ;  /* 0xff80000032327808 */ /* 0x008fe40001000000 */
[----:B------:R-:W-:Y:S02]  /*43e0*/  ISETP.GT.AND P2, PT, R6, 0x38, PT ;  /* 0x000000380600780c */ /* 0x000fe40003f44270 */
[----:B------:R-:W-:-:S02]  /*43f0*/  FMNMX.FTZ R10, R50, R9, !PT ;  /* 0x00000009320a7209 */ /* 0x000fc40007810000 */
[----:B------:R-:W-:Y:S01]  /*4400*/  ISETP.GT.AND P3, PT, R3, 0x8, PT ;  /* 0x000000080300780c */ /* 0x000fe20003f64270 */
[----:B------:R-:W2:Y:S01]  /*4410*/  MUFU.TANH R55, R55 ;  /* 0x0000003700377308 */ /* 0x000ea20000002400 */
[----:B0-----:R-:W-:Y:S02]  /*4420*/  FSEL R51, R51, -INF , P1 ;  /* 0xff80000033337808 */ /* 0x001fe40000800000 */
[----:B------:R-:W-:Y:S02]  /*4430*/  ISETP.GT.AND P1, PT, R6, 0x39, PT ;  /* 0x000000390600780c */ /* 0x000fe40003f24270 */
[----:B------:R-:W-:Y:S02]  /*4440*/  FMNMX.FTZ R9, R51, R10, !PT ;  /* 0x0000000a33097209 */ /* 0x000fe40007810000 */
[----:B------:R-:W-:Y:S01]  /*4450*/  FSEL R10, R11, -INF , P3 ;  /* 0xff8000000b0a7808 */ /* 0x000fe20001800000 */
[----:B------:R-:W0:Y:S01]  /*4460*/  MUFU.TANH R24, R24 ;  /* 0x0000001800187308 */ /* 0x000e220000002400 */
[----:B-1----:R-:W-:-:S02]  /*4470*/  FSEL R54, R54, -INF , P2 ;  /* 0xff80000036367808 */ /* 0x002fc40001000000 */
[C---:B------:R-:W-:Y:S02]  /*4480*/  ISETP.GT.AND P2, PT, R3.reuse, 0x1, PT ;  /* 0x000000010300780c */ /* 0x040fe40003f44270 */
[----:B------:R-:W-:Y:S02]  /*4490*/  FMNMX.FTZ R6, R54, R9, !PT ;  /* 0x0000000936067209 */ /* 0x000fe40007810000 */
[----:B------:R-:W-:Y:S01]  /*44a0*/  ISETP.GT.AND P3, PT, R3, 0x29, PT ;  /* 0x000000290300780c */ /* 0x000fe20003f64270 */
[----:B------:R-:W-:Y:S01]  /*44b0*/  MUFU.TANH R25, R25 ;  /* 0x0000001900197308 */ /* 0x000fe20000002400 */
[----:B--2---:R-:W-:Y:S02]  /*44c0*/  FSEL R55, R55, -INF , P1 ;  /* 0xff80000037377808 */ /* 0x004fe40000800000 */
[----:B------:R-:W-:Y:S02]  /*44d0*/  ISETP.GT.AND P1, PT, R3, RZ, PT ;  /* 0x000000ff0300720c */ /* 0x000fe40003f24270 */
[----:B------:R-:W-:-:S02]  /*44e0*/  FMNMX.FTZ R6, R55, R6, !PT ;  /* 0x0000000637067209 */ /* 0x000fc40007810000 */
        /* <DEDUP_REMOVED lines=190> */
.L_x_7683:
[----:B------:R0:W1:Y:S01]  /*50d0*/  SYNCS.PHASECHK.TRANS64.TRYWAIT P1, [R7+URZ+0x28c50], R8 ;  /* 0x028c5008070075a7 */ /* 0x000062000802017f */
[----:B------:R-:W-:Y:S05]  /*50e0*/  @!P0 BRA `(.L_x_7684) ;  /* 0x0000000000048947 */ /* 0x000fea0003800000 */
[----:B------:R-:W-:Y:S01]  /*50f0*/  BPT.TRAP 0x1 ;  /* 0x000000040000795c */ /* 0x000fe20000300000 */
.L_x_7684:
[----:B-1----:R-:W-:Y:S05]  /*5100*/  @P1 BRA `(.L_x_7685) ;  /* 0x0000000000081947 */ /* 0x002fea0003800000 */
[----:B------:R-:W1:Y:S02]  /*5110*/  SYNCS.PHASECHK.TRANS64.TRYWAIT P1, [R7+URZ+0x28c50], R8 ;  /* 0x028c5008070075a7 */ /* 0x000e64000802017f */
[----:B-1----:R-:W-:Y:S05]  /*5120*/  @!P1 BRA `(.L_x_7686) ;  /* 0x000000d400ec9947 */ /* 0x002fea0003800000 */
.L_x_7685:
        /* <DEDUP_REMOVED lines=34> */
.L_x_7687:
[----:B------:R-:W-:Y:S01]  /*5350*/  UISETP.NE.AND UP0, UPT, UR53, URZ, UPT ;  /* 0x0000003f3500728c */ /* 0x000fe2000bf05270 */
[----:B------:R-:W-:Y:S01]  /*5360*/  R2UR UR14, R7 ;  /* 0x00000000070e72ca */ /* 0x000fe200000e0000 */
[----:B------:R-:W-:Y:S01]  /*5370*/  UMOV UR11, UR45 ;  /* 0x0000002d000b7c82 */ /* 0x000fe20008000000 */
[----:B------:R-:W-:-:S08]  /*5380*/  UIADD3 UR21, UR54, -0x2, URZ ;  /* 0xfffffffe36157890 */ /* 0x000fd0000fffe03f */
[----:B------:R-:W-:Y:S01]  /*5390*/  @UP0 ULDC UR6, c[0x0][0x44c] ;  /* 0x0001130000060ab9 */ /* 0x000fe20000000800 */
[----:B------:R-:W-:Y:S01]  /*53a0*/  @UP0 ULDC UR15, c[0x0][0x450] ;  /* 0x00011400000f0ab9 */ /* 0x000fe20000000800 */
[----:B------:R-:W-:Y:S02]  /*53b0*/  UIMAD.WIDE.U32 UR6, UR45, UR6, URZ ;  /* 0x000000062d0672a5 */ /* 0x000fe4000f8e003f */
[----:B------:R-:W-:Y:S02]  /*53c0*/  UIADD3 UR6, UR14, 0x28c60, URZ ;  /* 0x00028c600e067890 */ /* 0x000fe4000fffe03f */
[----:B------:R-:W-:Y:S02]  /*53d0*/  @UP0 USHF.R.U32.HI UR11, URZ, UR15, UR7 ;  /* 0x0000000f3f0b0299 */ /* 0x000fe40008011607 */
[----:B------:R-:W-:Y:S02]  /*53e0*/  UPRMT UR6, UR40, 0x654, UR6 ;  /* 0x0000065428067896 */ /* 0x000fe40008000006 */
[----:B------:R-:W-:-:S04]  /*53f0*/  UIADD3 UR7, UR11, UR49, -UR52 ;  /* 0x000000310b077290 */ /* 0x000fc8000fffe834 */
        /* <DEDUP_REMOVED lines=9> */
[----:B01----:R-:W-:Y:S01]  /*5490*/  IMAD.MOV.U32 R8, RZ, RZ, R5 ;  /* 0x000000ffff087224 */ /* 0x003fe200078e0005 */
[----:B------:R-:W-:Y:S01]  /*54a0*/  UMOV UR24, UR38 ;  /* 0x0000002600187c82 */ /* 0x000fe20008000000 */
[----:B------:R-:W-:Y:S01]  /*54b0*/  IMAD.MOV.U32 R9, RZ, RZ, R6 ;  /* 0x000000ffff097224 */ /* 0x000fe200078e0006 */
[----:B------:R-:W-:Y:S01]  /*54c0*/  ULDC UR25, c[0x0][0x9d8] ;  /* 0x0002760000197ab9 */ /* 0x000fe20000000800 */
[----:B------:R-:W-:-:S05]  /*54d0*/  ULDC UR22, c[0x0][0x988] ;  /* 0x0002620000167ab9 */ /* 0x000fca0000000800 */
.L_x_7699:
[----:B------:R-:W-:-:S04]  /*54e0*/  UIADD3 UR38, UR24, 0x1, URZ ;  /* 0x0000000118267890 */ /* 0x000fc8000fffe03f */
[----:B------:R-:W-:-:S04]  /*54f0*/  UISETP.NE.AND UP0, UPT, UR38, 0x2, UPT ;  /* 0x000000022600788c */ /* 0x000fc8000bf05270 */
[----:B------:R-:W-:Y:S02]  /*5500*/  USEL UR6, URZ, 0x1, UP0 ;  /* 0x000000013f067887 */ /* 0x000fe40008000000 */
[----:B------:R-:W-:Y:S02]  /*5510*/  USEL UR38, UR38, URZ, UP0 ;  /* 0x0000003f26267287 */ /* 0x000fe40008000000 */
[----:B------:R-:W-:Y:S01]  /*5520*/  ULOP3.LUT UR37, UR37, UR6, URZ, 0x3c, !UPT ;  /* 0x0000000625257292 */ /* 0x000fe2000f8e3c3f */
[----:B0--3--:R-:W-:Y:S11]  /*5530*/  @!P0 BRA `(.L_x_7689) ;  /* 0x0000000000048947 */ /* 0x009ff60003800000 */
[----:B------:R-:W-:Y:S01]  /*5540*/  BPT.TRAP 0x1 ;  /* 0x000000040000795c */ /* 0x000fe20000300000 */
.L_x_7689:
[----:B------:R-:W-:Y:S01]  /*5550*/  ULEA UR23, UR38, UR41, 0x3 ;  /* 0x0000002926177291 */ /* 0x000fe2000f8e183f */
[----:B------:R-:W-:-:S05]  /*5560*/  IMAD.U32 R7, RZ, RZ, UR37 ;  /* 0x00000025ff077e24 */ /* 0x000fca000f8e00ff */
[----:B------:R-:W-:-:S04]  /*5570*/  SHF.L.U32 R7, R7, 0x1f, RZ ;  /* 0x0000001f07077819 */ /* 0x000fc800000006ff */
[----:B------:R0:W1:Y:S01]  /*5580*/  SYNCS.PHASECHK.TRANS64.TRYWAIT P1, [UR23+0x28c30], R7 ;  /* 0x028c3007ff0075a7 */ /* 0x0000620008020157 */
[----:B------:R-:W-:Y:S05]  /*5590*/  @!P0 BRA `(.L_x_7690) ;  /* 0x0000000000048947 */ /* 0x000fea0003800000 */
[----:B------:R-:W-:Y:S01]  /*55a0*/  BPT.TRAP 0x1 ;  /* 0x000000040000795c */ /* 0x000fe20000300000 */
.L_x_7690:
[----:B-1----:R-:W-:Y:S05]  /*55b0*/  @P1 BRA `(.L_x_7691) ;  /* 0x0000000000081947 */ /* 0x002fea0003800000 */
[----:B------:R-:W1:Y:S02]  /*55c0*/  SYNCS.PHASECHK.TRANS64.TRYWAIT P1, [UR23+0x28c30], R7 ;  /* 0x028c3007ff0075a7 */ /* 0x000e640008020157 */
[----:B-1----:R-:W-:Y:S05]  /*55d0*/  @!P1 BRA `(.L_x_7692) ;  /* 0x000000d000d49947 */ /* 0x002fea0003800000 */
.L_x_7691:
        /* <DEDUP_REMOVED lines=23> */
.L_x_7693:
[----:B------:R-:W-:Y:S01]  /*5750*/  UISETP.NE.AND UP0, UPT, UR53, URZ, UPT ;  /* 0x0000003f3500728c */ /* 0x000fe2000bf05270 */
[----:B------:R-:W-:Y:S01]  /*5760*/  IADD3 R10, R185, UR45, RZ ;  /* 0x0000002db90a7c10 */ /* 0x000fe2000fffe0ff */
[----:B-1----:R-:W-:Y:S01]  /*5770*/  FMUL.FTZ R6, R162, UR25 ;  /* 0x00000019a2067c20 */ /* 0x002fe20008410000 */
[----:B------:R-:W-:Y:S01]  /*5780*/  FMUL.FTZ R154, R154, UR25 ;  /* 0x000000199a9a7c20 */ /* 0x000fe20008410000 */
[----:B------:R-:W-:Y:S02]  /*5790*/  IMAD.U32 R15, RZ, RZ, UR49 ;  /* 0x00000031ff0f7e24 */ /* 0x000fe4000f8e00ff */
[----:B------:R-:W-:Y:S01]  /*57a0*/  FMUL.FTZ R155, R155, UR25 ;  /* 0x000000199b9b7c20 */ /* 0x000fe20008410000 */
[----:B------:R-:W-:Y:S01]  /*57b0*/  PLOP3.LUT P1, PT, PT, PT, UP0, 0x80, 0x0 ;  /* 0x000000000000781c */ /* 0x000fe20003f2f008 */
[----:B------:R-:W-:Y:S01]  /*57c0*/  IMAD.MOV.U32 R162, RZ, RZ, R10 ;  /* 0x000000ffffa27224 */ /* 0x000fe200078e000a */
        /* <DEDUP_REMOVED lines=9> */
[----:B------:R-:W1:Y:S01]  /*5860*/  MUFU.TANH R155, R155 ;  /* 0x0000009b009b7308 */ /* 0x000e620000002400 */
        /* <DEDUP_REMOVED lines=8> */
[----:B------:R2:W-:Y:S01]  /*58f0*/  MUFU.TANH R152, R10 ;  /* 0x0000000a00987308 */ /* 0x0005e20000002400 */
[----:B------:R-:W-:Y:S01]  /*5900*/  UIMAD UR6, UR21, UR6, 0x1 ;  /* 0x00000001150674a4 */ /* 0x000fe2000f8e0206 */
[----:B------:R-:W-:Y:S01]  /*5910*/  FMUL.FTZ R175, R175, UR25 ;  /* 0x00000019afaf7c20 */ /* 0x000fe20008410000 */
[----:B------:R-:W2:Y:S01]  /*5920*/  SHFL.IDX PT, R11, R162, 0x1, 0x1c1f ;  /* 0x003c1f00a20b7f89 */ /* 0x000ea200000e0000 */
[----:B------:R-:W-:Y:S01]  /*5930*/  FMUL.FTZ R178, R178, UR25 ;  /* 0x00000019b2b27c20 */ /* 0x000fe20008410000 */
[----:B------:R-:W-:Y:S01]  /*5940*/  FMUL.FTZ R179, R179, UR25 ;  /* 0x00000019b3b37c20 */ /* 0x000fe20008410000 */
[----:B------:R-:W-:Y:S01]  /*5950*/  FMUL.FTZ R182, R182, UR25 ;  /* 0x00000019b6b67c20 */ /* 0x000fe20008410000 */
[----:B------:R-:W-:Y:S01]  /*5960*/  IADD3 R166, R15, UR6, -R2 ;  /* 0x000000060fa67c10 */ /* 0x000fe2000fffe802 */
[----:B------:R-:W3:Y:S01]  /*5970*/  MUFU.TANH R158, R158 ;  /* 0x0000009e009e7308 */ /* 0x000ee20000002400 */
[----:B------:R-:W-:Y:S01]  /*5980*/  FMUL.FTZ R183, R183, UR25 ;  /* 0x00000019b7b77c20 */ /* 0x000fe20008410000 */
[----:B------:R-:W-:Y:S01]  /*5990*/  FMUL.FTZ R157, R157, UR25 ;  /* 0x000000199d9d7c20 */ /* 0x000fe20008410000 */
[----:B------:R-:W-:Y:S01]  /*59a0*/  FMUL.FTZ R160, R160, UR25 ;  /* 0x00000019a0a07c20 */ /* 0x000fe20008410000 */
[----:B------:R-:W-:-:S02]  /*59b0*/  VIADD R166, R166, -UR52 ;  /* 0x80000034a6a67c36 */ /* 0x000fc40008000000 */
[----:B------:R-:W-:Y:S01]  /*59c0*/  FMUL.FTZ R161, R161, UR25 ;  /* 0x00000019a1a17c20 */ /* 0x000fe20008410000 */
        /* <DEDUP_REMOVED lines=12> */
[----:B------:R-:W-:Y:S01]  /*5a90*/  UMOV UR10, UR22 ;  /* 0x00000016000a7c82 */ /* 0x000fe20008000000 */
[----:B--2---:R-:W-:Y:S01]  /*5aa0*/  IMAD.IADD R10, R166, 0x1, R11 ;  /* 0x00000001a60a7824 */ /* 0x004fe200078e020b */
[----:B------:R-:W-:-:S04]  /*5ab0*/  UIADD3 UR6, UR23, 0x28c40, URZ ;  /* 0x00028c4017067890 */ /* 0x000fc8000fffe03f */
[C---:B------:R-:W-:Y:S01]  /*5ac0*/  ISETP.GT.AND P1, PT, R10.reuse, RZ, PT ;  /* 0x000000ff0a00720c */ /* 0x040fe20003f24270 */
[----:B------:R2:W0:Y:S01]  /*5ad0*/  MUFU.TANH R153, R163 ;  /* 0x000000a300997308 */ /* 0x0004220000002400 */
[----:B------:R-:W-:Y:S01]  /*5ae0*/  ISETP.GT.AND P2, PT, R10, 0x1, PT ;  /* 0x000000010a00780c */ /* 0x000fe20003f44270 */
[----:B------:R-:W-:-:S03]  /*5af0*/  UPRMT UR6, UR40, 0x654, UR6 ;  /* 0x0000065428067896 */ /* 0x000fc60008000006 */
[----:B-1----:R-:W-:Y:S02]  /*5b00*/  FSEL R159, R155, -INF , P2 ;  /* 0xff8000009b9f7808 */ /* 0x002fe40001000000 */
[----:B------:R-:W-:Y:S01]  /*5b10*/  ISETP.GT.AND P2, PT, R10, 0x9, PT ;  /* 0x000000090a00780c */ /* 0x000fe20003f44270 */
[----:B------:R1:W0:Y:S01]  /*5b20*/  MUFU.TANH R21, R167 ;  /* 0x000000a700157308 */ /* 0x0002220000002400 */
[----:B--2---:R-:W-:Y:S02]  /*5b30*/  FSEL R163, R154, -INF , P1 ;  /* 0xff8000009aa37808 */ /* 0x004fe40000800000 */
[----:B------:R-:W-:Y:S01]  /*5b40*/  ISETP.GT.AND P1, PT, R10, 0x8, PT ;  /* 0x000000080a00780c */ /* 0x000fe20003f24270 */
[----:B------:R-:W-:Y:S01]  /*5b50*/  SYNCS.ARRIVE.TRANS64.RED.A1T0 RZ, [UR6], RZ ;  /* 0x000000ffffff79a7 */ /* 0x000fe20008100406 */
[----:B------:R-:W-:Y:S02]  /*5b60*/  FMNMX.FTZ R6, R163, R8, !PT ;  /* 0x00000008a3067209 */ /* 0x000fe40007810000 */
[----:B---3--:R-:W-:Y:S01]  /*5b70*/  FSEL R155, R158, -INF , P1 ;  /* 0xff8000009e9b7808 */ /* 0x008fe20000800000 */
[----:B------:R-:W2:Y:S01]  /*5b80*/  MUFU.TANH R20, R170 ;  /* 0x000000aa00147308 */ /* 0x000ea20000002400 */
[----:B------:R-:W-:Y:S01]  /*5b90*/  FMNMX.FTZ R6, R159, R6, !PT ;  /* 0x000000069f067209 */ /* 0x000fe20007810000 */
[----:B-1----:R-:W-:Y:S01]  /*5ba0*/  FMUL.FTZ R167, R156, UR25 ;  /* 0x000000199ca77c20 */ /* 0x002fe20008410000 */
[----:B------:R-:W-:-:S02]  /*5bb0*/  ISETP.GT.AND P1, PT, R10, 0x10, PT ;  /* 0x000000100a00780c */ /* 0x000fc40003f24270 */
[----:B----4-:R-:W-:Y:S02]  /*5bc0*/  FSEL R158, R12, -INF , P2 ;  /* 0xff8000000c9e7808 */ /* 0x010fe40001000000 */
[----:B------:R-:W-:Y:S01]  /*5bd0*/  FMNMX.FTZ R11, R155, R6, !PT ;  /* 0x000000069b0b7209 */ /* 0x000fe20007810000 */
[----:B------:R-:W1:Y:S01]  /*5be0*/  MUFU.TANH R15, R171 ;  /* 0x000000ab000f7308 */ /* 0x000e620000002400 */
[----:B------:R-:W-:Y:S02]  /*5bf0*/  ISETP.GT.AND P2, PT, R10, 0x11, PT ;  /* 0x000000110a00780c */ /* 0x000fe40003f44270 */
[----:B-----5:R-:W-:Y:S02]  /*5c00*/  FSEL R154, R13, -INF , P1 ;  /* 0xff8000000d9a7808 */ /* 0x020fe40000800000 */
[----:B------:R-:W-:Y:S02]  /*5c10*/  FMNMX.FTZ R11, R158, R11, !PT ;  /* 0x0000000b9e0b7209 */ /* 0x000fe40007810000 */
[----:B------:R-:W-:Y:S01]  /*5c20*/  ISETP.GT.AND P1, PT, R10, 0x18, PT ;  /* 0x000000180a00780c */ /* 0x000fe20003f24270 */
[----:B------:R-:W3:Y:S01]  /*5c30*/  MUFU.TANH R14, R174 ;  /* 0x000000ae000e7308 */ /* 0x000ee20000002400 */
[----:B0-----:R-:W-:-:S02]  /*5c40*/  FSEL R153, R153, -INF , P2 ;  /* 0xff80000099997808 */ /* 0x001fc40001000000 */
[----:B------:R-:W-:Y:S02]  /*5c50*/  FMNMX.FTZ R6, R154, R11, !PT ;  /* 0x0000000b9a067209 */ /* 0x000fe40007810000 */
[----:B------:R-:W-:Y:S02]  /*5c60*/  ISETP.GT.AND P2, PT, R10, 0x19, PT ;  /* 0x000000190a00780c */ /* 0x000fe40003f44270 */
[----:B------:R-:W-:Y:S01]  /*5c70*/  FSEL R152, R152, -INF , P1 ;  /* 0xff80000098987808 */ /* 0x000fe20000800000 */
[----:B------:R-:W0:Y:S01]  /*5c80*/  MUFU.TANH R175, R175 ;  /* 0x000000af00af7308 */ /* 0x000e220000002400 */
[----:B------:R-:W-:Y:S02]  /*5c90*/  FMNMX.FTZ R11, R153, R6, !PT ;  /* 0x00000006990b7209 */ /* 0x000fe40007810000 */
[----:B------:R-:W-:Y:S02]  /*5ca0*/  ISETP.GT.AND P1, PT, R10, 0x20, PT ;  /* 0x000000200a00780c */ /* 0x000fe40003f24270 */
[----:B------:R-:W-:-:S02]  /*5cb0*/  FSEL R21, R21, -INF , P2 ;  /* 0xff80000015157808 */ /* 0x000fc40001000000 */
[----:B------:R-:W-:Y:S01]  /*5cc0*/  FMNMX.FTZ R6, R152, R11, !PT ;  /* 0x0000000b98067209 */ /* 0x000fe20007810000 */
[----:B------:R-:W4:Y:S01]  /*5cd0*/  MUFU.TANH R13, R178 ;  /* 0x000000b2000d7308 */ /* 0x000f220000002400 */
[----:B------:R-:W-:Y:S02]  /*5ce0*/  ISETP.GT.AND P2, PT, R10, 0x21, PT ;  /* 0x000000210a00780c */ /* 0x000fe40003f44270 */
[----:B--2---:R-:W-:Y:S02]  /*5cf0*/  FSEL R20, R20, -INF , P1 ;  /* 0xff80000014147808 */ /* 0x004fe40000800000 */
[----:B------:R-:W-:Y:S02]  /*5d00*/  FMNMX.FTZ R11, R21, R6, !PT ;  /* 0x00000006150b7209 */ /* 0x000fe40007810000 */
[----:B------:R-:W-:Y:S01]  /*5d10*/  ISETP.GT.AND P1, PT, R10, 0x28, PT ;  /* 0x000000280a00780c */ /* 0x000fe20003f24270 */
[----:B------:R-:W2:Y:S01]  /*5d20*/  MUFU.TANH R179, R179 ;  /* 0x000000b300b37308 */ /* 0x000ea20000002400 */
[----:B-1----:R-:W-:-:S02]  /*5d30*/  FSEL R15, R15, -INF , P2 ;  /* 0xff8000000f0f7808 */ /* 0x002fc40001000000 */
[----:B------:R-:W-:Y:S02]  /*5d40*/  FMNMX.FTZ R6, R20, R11, !PT ;  /* 0x0000000b14067209 */ /* 0x000fe40007810000 */
[----:B------:R-:W-:Y:S02]  /*5d50*/  ISETP.GT.AND P2, PT, R10, 0x29, PT ;  /* 0x000000290a00780c */ /* 0x000fe40003f44270 */
[----:B---3--:R-:W-:Y:S01]  /*5d60*/  FSEL R14, R14, -INF , P1 ;  /* 0xff8000000e0e7808 */ /* 0x008fe20000800000 */
[----:B------:R-:W1:Y:S01]  /*5d70*/  MUFU.TANH R182, R182 ;  /* 0x000000b600b67308 */ /* 0x000e620000002400 */
[----:B------:R-:W-:Y:S02]  /*5d80*/  FMNMX.FTZ R11, R15, R6, !PT ;  /* 0x000000060f0b7209 */ /* 0x000fe40007810000 */
[----:B------:R-:W-:Y:S02]  /*5d90*/  ISETP.GT.AND P1, PT, R10, 0x30, PT ;  /* 0x000000300a00780c */ /* 0x000fe40003f24270 */
[----:B0-----:R-:W-:-:S02]  /*5da0*/  FSEL R6, R175, -INF , P2 ;  /* 0xff800000af067808 */ /* 0x001fc40001000000 */
[----:B------:R-:W-:Y:S01]  /*5db0*/  FMNMX.FTZ R11, R14, R11, !PT ;  /* 0x0000000b0e0b7209 */ /* 0x000fe20007810000 */
[----:B------:R-:W0:Y:S01]  /*5dc0*/  MUFU.TANH R183, R183 ;  /* 0x000000b700b77308 */ /* 0x000e220000002400 */
[----:B------:R-:W-:Y:S02]  /*5dd0*/  ISETP.GT.AND P2, PT, R10, 0x31, PT ;  /* 0x000000310a00780c */ /* 0x000fe40003f44270 */
[----:B----4-:R-:W-:Y:S02]  /*5de0*/  FSEL R13, R13, -INF , P1 ;  /* 0xff8000000d0d7808 */ /* 0x010fe40000800000 */
[----:B------:R-:W-:Y:S02]  /*5df0*/  FMNMX.FTZ R12, R6, R11, !PT ;  /* 0x0000000b060c7209 */ /* 0x000fe40007810000 */
[----:B------:R-:W-:Y:S01]  /*5e00*/  ISETP.GT.AND P1, PT, R10, 0x38, PT ;  /* 0x000000380a00780c */ /* 0x000fe20003f24270 */
[----:B------:R-:W3:Y:S01]  /*5e10*/  MUFU.TANH R5, R5 ;  /* 0x0000000500057308 */ /* 0x000ee20000002400 */
[----:B--2---:R-:W-:-:S02]  /*5e20*/  FSEL R11, R179, -INF , P2 ;  /* 0xff800000b30b7808 */ /* 0x004fc40001000000 */
[----:B------:R-:W-:Y:S02]  /*5e30*/  FMNMX.FTZ R156, R13, R12, !PT ;  /* 0x0000000c0d9c7209 */ /* 0x000fe40007810000 */
[----:B-1----:R-:W-:Y:S02]  /*5e40*/  FSEL R12, R182, -INF , P1 ;  /* 0xff800000b60c7808 */ /* 0x002fe40000800000 */
[----:B------:R-:W-:Y:S01]  /*5e50*/  FMNMX.FTZ R171, R11, R156, !PT ;  /* 0x0000009c0bab7209 */ /* 0x000fe20007810000 */
[----:B------:R-:W1:Y:S01]  /*5e60*/  MUFU.TANH R205, R205 ;  /* 0x000000cd00cd7308 */ /* 0x000e620000002400 */
[----:B------:R-:W-:Y:S02]  /*5e70*/  ISETP.GT.AND P2, PT, R10, 0x39, PT ;  /* 0x000000390a00780c */ /* 0x000fe40003f44270 */
[----:B------:R-:W-:Y:S02]  /*5e80*/  FMNMX.FTZ R171, R12, R171, !PT ;  /* 0x000000ab0cab7209 */ /* 0x000fe40007810000 */
[----:B0-----:R-:W-:-:S03]  /*5e90*/  FSEL R10, R183, -INF , P2 ;  /* 0xff800000b70a7808 */ /* 0x001fc60001000000 */
[----:B------:R0:W-:Y:S01]  /*5ea0*/  MUFU.TANH R174, R157 ;  /* 0x0000009d00ae7308 */ /* 0x0001e20000002400 */
[----:B------:R-:W-:Y:S02]  /*5eb0*/  FMNMX.FTZ R156, R10, R171, !PT ;  /* 0x000000ab0a9c7209 */ /* 0x000fe40007810000 */
[----:B------:R-:W0:Y:S04]  /*5ec0*/  SHFL.IDX PT, R171, R162, RZ, 0x1c1f ;  /* 0x001c1fffa2ab7589 */ /* 0x000e2800000e0000 */
[----:B------:R-:W2:Y:S01]  /*5ed0*/  SHFL.BFLY PT, R175, R156, 0x2, 0x1f ;  /* 0x0c401f009caf7f89 */ /* 0x000ea200000e0000 */
[----:B------:R-:W4:Y:S08]  /*5ee0*/  MUFU.TANH R167, R167 ;  /* 0x000000a700a77308 */ /* 0x000f300000002400 */
[----:B------:R4:W5:Y:S08]  /*5ef0*/  MUFU.TANH R178, R160 ;  /* 0x000000a000b27308 */ /* 0x0009700000002400 */
[----:B------:R-:W5:Y:S01]  /*5f00*/  MUFU.TANH R161, R161 ;  /* 0x000000a100a17308 */ /* 0x000f620000002400 */
[----:B0-----:R-:W-:Y:S01]  /*5f10*/  IMAD.IADD R157, R166, 0x1, R171 ;  /* 0x00000001a69d7824 */ /* 0x001fe200078e02ab */
[----:B--2---:R-:W-:-:S06]  /*5f20*/  FMNMX.FTZ R175, R156, R175, !PT ;  /* 0x000000af9caf7209 */ /* 0x004fcc0007810000 */
[----:B------:R5:W0:Y:S01]  /*5f30*/  MUFU.TANH R179, R164 ;  /* 0x000000a400b37308 */ /* 0x000a220000002400 */
[C---:B------:R-:W-:Y:S02]  /*5f40*/  ISETP.GT.AND P1, PT, R157.reuse, RZ, PT ;  /* 0x000000ff9d00720c */ /* 0x040fe40003f24270 */
[----:B------:R-:W-:Y:S01]  /*5f50*/  ISETP.GT.AND P2, PT, R157, 0x1, PT ;  /* 0x000000019d00780c */ /* 0x000fe20003f44270 */
[----:B------:R-:W2:Y:S01]  /*5f60*/  SHFL.BFLY PT, R170, R175, 0x1, 0x1f ;  /* 0x0c201f00afaa7f89 */ /* 0x000ea200000e0000 */
[----:B---3--:R-:W-:Y:S02]  /*5f70*/  FSEL R156, R5, -INF , P1 ;  /* 0xff800000059c7808 */ /* 0x008fe40000800000 */
[----:B------:R-:W-:Y:S01]  /*5f80*/  ISETP.GT.AND P1, PT, R157, 0x8, PT ;  /* 0x000000089d00780c */ /* 0x000fe20003f24270 */
[----:B------:R-:W3:Y:S01]  /*5f90*/  MUFU.TANH R165, R165 ;  /* 0x000000a500a57308 */ /* 0x000ee20000002400 */
[----:B-1----:R-:W-:Y:S02]  /*5fa0*/  FSEL R205, R205, -INF , P2 ;  /* 0xff800000cdcd7808 */ /* 0x002fe40001000000 */
[----:B------:R-:W-:-:S02]  /*5fb0*/  FMNMX.FTZ R162, R156, R9, !PT ;  /* 0x000000099ca27209 */ /* 0x000fc40007810000 */
[----:B------:R-:W-:Y:S02]  /*5fc0*/  ISETP.GT.AND P2, PT, R157, 0x9, PT ;  /* 0x000000099d00780c */ /* 0x000fe40003f44270 */
[----:B----4-:R-:W-:Y:S01]  /*5fd0*/  FSEL R160, R167, -INF , P1 ;  /* 0xff800000a7a07808 */ /* 0x010fe20000800000 */
[----:B------:R-:W1:Y:S01]  /*5fe0*/  MUFU.TANH R182, R168 ;  /* 0x000000a800b67308 */ /* 0x000e620000002400 */
[----:B------:R-:W-:Y:S02]  /*5ff0*/  FMNMX.FTZ R5, R205, R162, !PT ;  /* 0x000000a2cd057209 */ /* 0x000fe40007810000 */
[C---:B------:R-:W-:Y:S02]  /*6000*/  ISETP.GT.AND P1, PT, R157.reuse, 0x10, PT ;  /* 0x000000109d00780c */ /* 0x040fe40003f24270 */
[----:B------:R-:W-:Y:S02]  /*6010*/  FSEL R162, R174, -INF , P2 ;  /* 0xff800000aea27808 */ /* 0x000fe40001000000 */
[----:B------:R-:W-:Y:S01]  /*6020*/  FMNMX.FTZ R5, R160, R5, !PT ;  /* 0x00000005a0057209 */ /* 0x000fe20007810000 */
[----:B------:R0:W4:Y:S01]  /*6030*/  MUFU.TANH R171, R169 ;  /* 0x000000a900ab7308 */ /* 0x0001220000002400 */
[----:B------:R-:W-:-:S02]  /*6040*/  ISETP.GT.AND P2, PT, R157, 0x11, PT ;  /* 0x000000119d00780c */ /* 0x000fc40003f44270 */
[----:B-----5:R-:W-:Y:S02]  /*6050*/  FSEL R164, R178, -INF , P1 ;  /* 0xff800000b2a47808 */ /* 0x020fe40000800000 */
[----:B------:R-:W-:Y:S02]  /*6060*/  FMNMX.FTZ R5, R162, R5, !PT ;  /* 0x00000005a2057209 */ /* 0x000fe40007810000 */
[----:B------:R-:W-:Y:S01]  /*6070*/  ISETP.GT.AND P1, PT, R157, 0x18, PT ;  /* 0x000000189d00780c */ /* 0x000fe20003f24270 */
[----:B------:R-:W5:Y:S01]  /*6080*/  MUFU.TANH R172, R172 ;  /* 0x000000ac00ac7308 */ /* 0x000f620000002400 */
[----:B------:R-:W-:Y:S02]  /*6090*/  FSEL R166, R161, -INF , P2 ;  /* 0xff800000a1a67808 */ /* 0x000fe40001000000 */
[----:B------:R-:W-:Y:S02]  /*60a0*/  FMNMX.FTZ R5, R164, R5, !PT ;  /* 0x00000005a4057209 */ /* 0x000fe40007810000 */
[----:B------:R-:W-:-:S02]  /*60b0*/  ISETP.GT.AND P2, PT, R157, 0x19, PT ;  /* 0x000000199d00780c */ /* 0x000fc40003f44270 */
[----:B0-----:R-:W-:Y:S01]  /*60c0*/  FSEL R169, R179, -INF , P1 ;  /* 0xff800000b3a97808 */ /* 0x001fe20000800000 */
[----:B------:R1:W0:Y:S01]  /*60d0*/  MUFU.TANH R167, R173 ;  /* 0x000000ad00a77308 */ /* 0x0002220000002400 */
[----:B------:R-:W-:Y:S02]  /*60e0*/  FMNMX.FTZ R168, R166, R5, !PT ;  /* 0x00000005a6a87209 */ /* 0x000fe40007810000 */
[----:B------:R-:W-:Y:S02]  /*60f0*/  ISETP.GT.AND P1, PT, R157, 0x20, PT ;  /* 0x000000209d00780c */ /* 0x000fe40003f24270 */
[----:B---3--:R-:W-:Y:S02]  /*6100*/  FSEL R174, R165, -INF , P2 ;  /* 0xff800000a5ae7808 */ /* 0x008fe40001000000 */
[----:B------:R-:W-:Y:S01]  /*6110*/  FMNMX.FTZ R161, R169, R168, !PT ;  /* 0x000000a8a9a17209 */ /* 0x000fe20007810000 */
[----:B------:R3:W3:Y:S01]  /*6120*/  MUFU.TANH R178, R176 ;  /* 0x000000b000b27308 */ /* 0x0006e20000002400 */
[----:B--2---:R-:W-:-:S02]  /*6130*/  FMNMX.FTZ R5, R175, R170, !PT ;  /* 0x000000aaaf057209 */ /* 0x004fc40007810000 */
[C---:B------:R-:W-:Y:S02]  /*6140*/  ISETP.GT.AND P2, PT, R157.reuse, 0x21, PT ;  /* 0x000000219d00780c */ /* 0x040fe40003f44270 */
[----:B-1----:R-:W-:Y:S02]  /*6150*/  FSEL R173, R182, -INF , P1 ;  /* 0xff800000b6ad7808 */ /* 0x002fe40000800000 */
[----:B------:R-:W-:Y:S01]  /*6160*/  FMNMX.FTZ R170, R174, R161, !PT ;  /* 0x000000a1aeaa7209 */ /* 0x000fe20007810000 */
[----:B------:R-:W1:Y:S01]  /*6170*/  MUFU.TANH R177, R177 ;  /* 0x000000b100b17308 */ /* 0x000e620000002400 */
[----:B------:R-:W-:Y:S02]  /*6180*/  ISETP.GT.AND P1, PT, R157, 0x28, PT ;  /* 0x000000289d00780c */ /* 0x000fe40003f24270 */
[----:B----4-:R-:W-:Y:S02]  /*6190*/  FSEL R168, R171, -INF , P2 ;  /* 0xff800000aba87808 */ /* 0x010fe40001000000 */
[----:B------:R-:W-:-:S02]  /*61a0*/  FMNMX.FTZ R161, R173, R170, !PT ;  /* 0x000000aaada17209 */ /* 0x000fc40007810000 */
[C---:B------:R-:W-:Y:S01]  /*61b0*/  ISETP.GT.AND P2, PT, R157.reuse, 0x29, PT ;  /* 0x000000299d00780c */ /* 0x040fe20003f44270 */
[----:B------:R2:W4:Y:S01]  /*61c0*/  MUFU.TANH R165, R180 ;  /* 0x000000b400a57308 */ /* 0x0005220000002400 */
[----:B-----5:R-:W-:Y:S02]  /*61d0*/  FSEL R170, R172, -INF , P1 ;  /* 0xff800000acaa7808 */ /* 0x020fe40000800000 */
[----:B------:R-:W-:Y:S02]  /*61e0*/  FMNMX.FTZ R161, R168, R161, !PT ;  /* 0x000000a1a8a17209 */ /* 0x000fe40007810000 */
[----:B------:R-:W-:Y:S02]  /*61f0*/  ISETP.GT.AND P1, PT, R157, 0x30, PT ;  /* 0x000000309d00780c */ /* 0x000fe40003f24270 */
[----:B0-----:R-:W-:Y:S01]  /*6200*/  FSEL R171, R167, -INF , P2 ;  /* 0xff800000a7ab7808 */ /* 0x001fe20001000000 */
[----:B------:R-:W0:Y:S01]  /*6210*/  MUFU.TANH R181, R181 ;  /* 0x000000b500b57308 */ /* 0x000e220000002400 */
[----:B---3--:R-:W-:Y:S01]  /*6220*/  FMNMX.FTZ R176, R170, R161, !PT ;  /* 0x000000a1aab07209 */ /* 0x008fe20007810000 */
[----:B--2---:R-:W-:Y:S01]  /*6230*/  FMUL.FTZ R180, R5, UR10 ;  /* 0x0000000a05b47c20 */ /* 0x004fe20008410000 */
[----:B------:R-:W-:-:S02]  /*6240*/  ISETP.GT.AND P2, PT, R157, 0x31, PT ;  /* 0x000000319d00780c */ /* 0x000fc40003f44270 */
[----:B------:R-:W-:Y:S02]  /*6250*/  FSEL R172, R178, -INF , P1 ;  /* 0xff800000b2ac7808 */ /* 0x000fe40000800000 */
[----:B------:R-:W-:Y:S02]  /*6260*/  FMNMX.FTZ R161, R171, R176, !PT ;  /* 0x000000b0aba17209 */ /* 0x000fe40007810000 */
[----:B------:R-:W-:Y:S02]  /*6270*/  ISETP.GT.AND P3, PT, R157, 0x38, PT ;  /* 0x000000389d00780c */ /* 0x000fe40003f64270 */
[----:B-1----:R-:W-:Y:S02]  /*6280*/  FSEL R175, R177, -INF , P2 ;  /* 0xff800000b1af7808 */ /* 0x002fe40001000000 */
[----:B------:R-:W-:Y:S02]  /*6290*/  FMNMX.FTZ R178, R172, R161, !PT ;  /* 0x000000a1acb27209 */ /* 0x000fe40007810000 */
[----:B------:R-:W-:-:S02]  /*62a0*/  ISETP.GT.AND P1, PT, R157, 0x39, PT ;  /* 0x000000399d00780c */ /* 0x000fc40003f24270 */
[----:B----4-:R-:W-:Y:S02]  /*62b0*/  FSEL R176, R165, -INF , P3 ;  /* 0xff800000a5b07808 */ /* 0x010fe40001800000 */
[----:B------:R-:W-:Y:S02]  /*62c0*/  FMNMX.FTZ R157, R175, R178, !PT ;  /* 0x000000b2af9d7209 */ /* 0x000fe40007810000 */
[----:B0-----:R-:W-:Y:S02]  /*62d0*/  FSEL R177, R181, -INF , P1 ;  /* 0xff800000b5b17808 */ /* 0x001fe40000800000 */
[----:B------:R-:W-:Y:S02]  /*62e0*/  FMNMX.FTZ R178, R176, R157, !PT ;  /* 0x0000009db0b27209 */ /* 0x000fe40007810000 */
[----:B------:R-:W-:Y:S02]  /*62f0*/  FSETP.NEU.FTZ.AND P4, PT, R5, -INF , PT ;  /* 0xff8000000500780b */ /* 0x000fe40003f9d000 */
[----:B------:R-:W-:-:S02]  /*6300*/  FMNMX.FTZ R161, R177, R178, !PT ;  /* 0x000000b2b1a17209 */ /* 0x000fc40007810000 */
        /* <DEDUP_REMOVED lines=270> */
.L_x_7694:
[----:B------:R0:W1:Y:S01]  /*73f0*/  SYNCS.PHASECHK.TRANS64.TRYWAIT P1, [UR23+0x28c50], R7 ;  /* 0x028c5007ff0075a7 */ /* 0x0000620008020157 */
[----:B------:R-:W-:Y:S05]  /*7400*/  @!P0 BRA `(.L_x_7695) ;  /* 0x0000000000048947 */ /* 0x000fea0003800000 */
[----:B------:R-:W-:Y:S01]  /*7410*/  BPT.TRAP 0x1 ;  /* 0x000000040000795c */ /* 0x000fe20000300000 */
.L_x_7695:
[----:B-1----:R-:W-:Y:S05]  /*7420*/  @P1 BRA `(.L_x_7696) ;  /* 0x0000000000081947 */ /* 0x002fea0003800000 */
[----:B------:R-:W1:Y:S02]  /*7430*/  SYNCS.PHASECHK.TRANS64.TRYWAIT P1, [UR23+0x28c50], R7 ;  /* 0x028c5007ff0075a7 */ /* 0x000e640008020157 */
[----:B-1----:R-:W-:Y:S05]  /*7440*/  @!P1 BRA `(.L_x_7697) ;  /* 0x000000b400509947 */ /* 0x002fea0003800000 */
.L_x_7696:
        /* <DEDUP_REMOVED lines=34> */
.L_x_7698:
        /* <DEDUP_REMOVED lines=10> */
.L_x_7688:
[----:B------:R-:W-:-:S13]  /*7710*/  ISETP.LE.AND P1, PT, RZ, UR21, PT ;  /* 0x00000015ff007c0c */ /* 0x000fda000bf23270 */
[----:B------:R-:W-:Y:S05]  /*7720*/  @!P1 BRA `(.L_x_7700) ;  /* 0x0000001c003c9947 */ /* 0x000fea0003800000 */
[----:B01----:R-:W-:Y:S01]  /*7730*/  IMAD.MOV.U32 R8, RZ, RZ, R5 ;  /* 0x000000ffff087224 */ /* 0x003fe200078e0005 */
[----:B------:R-:W-:Y:S01]  /*7740*/  MOV R205, R6 ;  /* 0x0000000600cd7202 */ /* 0x000fe20000000f00 */
[----:B------:R-:W-:Y:S01]  /*7750*/  UMOV UR23, UR38 ;  /* 0x0000002600177c82 */ /* 0x000fe20008000000 */
[----:B------:R-:W-:Y:S01]  /*7760*/  ULDC UR24, c[0x0][0x9d8] ;  /* 0x0002760000187ab9 */ /* 0x000fe20000000800 */
[----:B------:R-:W-:-:S05]  /*7770*/  ULDC UR20, c[0x0][0x988] ;  /* 0x0002620000147ab9 */ /* 0x000fca0000000800 */
.L_x_7711:
[----:B------:R-:W-:-:S04]  /*7780*/  UIADD3 UR38, UR23, 0x1, URZ ;  /* 0x0000000117267890 */ /* 0x000fc8000fffe03f */
[----:B------:R-:W-:-:S04]  /*7790*/  UISETP.NE.AND UP0, UPT, UR38, 0x2, UPT ;  /* 0x000000022600788c */ /* 0x000fc8000bf05270 */
[----:B------:R-:W-:Y:S02]  /*77a0*/  USEL UR6, URZ, 0x1, UP0 ;  /* 0x000000013f067887 */ /* 0x000fe40008000000 */
[----:B------:R-:W-:Y:S02]  /*77b0*/  USEL UR38, UR38, URZ, UP0 ;  /* 0x0000003f26267287 */ /* 0x000fe40008000000 */
[----:B------:R-:W-:Y:S01]  /*77c0*/  ULOP3.LUT UR37, UR37, UR6, URZ, 0x3c, !UPT ;  /* 0x0000000625257292 */ /* 0x000fe2000f8e3c3f */
[----:B01----:R-:W-:Y:S11]  /*77d0*/  @!P0 BRA `(.L_x_7701) ;  /* 0x0000000000048947 */ /* 0x003ff60003800000 */
[----:B------:R-:W-:Y:S01]  /*77e0*/  BPT.TRAP 0x1 ;  /* 0x000000040000795c */ /* 0x000fe20000300000 */
.L_x_7701:
[----:B------:R-:W-:Y:S01]  /*77f0*/  ULEA UR22, UR38, UR41, 0x3 ;  /* 0x0000002926167291 */ /* 0x000fe2000f8e183f */
[----:B------:R-:W-:-:S05]  /*7800*/  IMAD.U32 R7, RZ, RZ, UR37 ;  /* 0x00000025ff077e24 */ /* 0x000fca000f8e00ff */
[----:B------:R-:W-:-:S04]  /*7810*/  SHF.L.U32 R7, R7, 0x1f, RZ ;  /* 0x0000001f07077819 */ /* 0x000fc800000006ff */
[----:B------:R0:W1:Y:S01]  /*7820*/  SYNCS.PHASECHK.TRANS64.TRYWAIT P1, [UR22+0x28c30], R7 ;  /* 0x028c3007ff0075a7 */ /* 0x0000620008020156 */
[----:B------:R-:W-:Y:S05]  /*7830*/  @!P0 BRA `(.L_x_7702) ;  /* 0x0000000000048947 */ /* 0x000fea0003800000 */
[----:B------:R-:W-:Y:S01]  /*7840*/  BPT.TRAP 0x1 ;  /* 0x000000040000795c */ /* 0x000fe20000300000 */
.L_x_7702:
[----:B-1----:R-:W-:Y:S05]  /*7850*/  @P1 BRA `(.L_x_7703) ;  /* 0x0000000000081947 */ /* 0x002fea0003800000 */
[----:B------:R-:W1:Y:S02]  /*7860*/  SYNCS.PHASECHK.TRANS64.TRYWAIT P1, [UR22+0x28c30], R7 ;  /* 0x028c3007ff0075a7 */ /* 0x000e640008020156 */
[----:B-1----:R-:W-:Y:S05]  /*7870*/  @!P1 BRA `(.L_x_7704) ;  /* 0x000000b0005c9947 */ /* 0x002fea0003800000 */
.L_x_7703:
        /* <DEDUP_REMOVED lines=23> */
.L_x_7705:
        /* <DEDUP_REMOVED lines=212> */
[----:B------:R-:W-:Y:S01]  /*8730*/  FFMA.FTZ R180, R166, UR10, -R165 ;  /* 0x0000000aa6b47c23 */ /* 0x000fe200080108a5 */
[-C--:B------:R-:W-:Y:S01]  /*8740*/  FMUL.FTZ R124, R124, R14.reuse ;  /* 0x0000000e7c7c7220 */ /* 0x080fe20000410000 */
[----:B------:R-:W-:Y:S01]  /*8750*/  FMUL.FTZ R125, R125, R14 ;  /* 0x0000000e7d7d7220 */ /* 0x000fe20000410000 */
[----:B------:R-:W-:-:S02]  /*8760*/  @!P1 IMAD R21, R21, 0x40, R16 ;  /* 0x0000004015159824 */ /* 0x000fc400078e0210 */
        /* <DEDUP_REMOVED lines=154> */
.L_x_7706:
[----:B------:R1:W2:Y:S01]  /*9110*/  SYNCS.PHASECHK.TRANS64.TRYWAIT P1, [UR22+0x28c50], R7 ;  /* 0x028c5007ff0075a7 */ /* 0x0002a20008020156 */
[----:B------:R-:W-:Y:S05]  /*9120*/  @!P0 BRA `(.L_x_7707) ;  /* 0x0000000000048947 */ /* 0x000fea0003800000 */
[----:B------:R-:W-:Y:S01]  /*9130*/  BPT.TRAP 0x1 ;  /* 0x000000040000795c */ /* 0x000fe20000300000 */
.L_x_7707:
[----:B--2---:R-:W-:Y:S05]  /*9140*/  @P1 BRA `(.L_x_7708) ;  /* 0x0000000000081947 */ /* 0x004fea0003800000 */
[----:B------:R-:W2:Y:S02]  /*9150*/  SYNCS.PHASECHK.TRANS64.TRYWAIT P1, [UR22+0x28c50], R7 ;  /* 0x028c5007ff0075a7 */ /* 0x000ea40008020156 */
[----:B--2---:R-:W-:Y:S05]  /*9160*/  @!P1 BRA `(.L_x_7709) ;  /* 0x0000009800389947 */ /* 0x004fea0003800000 */
.L_x_7708:
        /* <DEDUP_REMOVED lines=34> */
.L_x_7710:
[----:B------:R-:W-:Y:S01]  /*9390*/  UIADD3 UR22, UR22, 0x28c60, URZ ;  /* 0x00028c6016167890 */ /* 0x000fe2000fffe03f */
[----:B------:R-:W-:Y:S01]  /*93a0*/  ISETP.LT.AND P1, PT, RZ, UR21, PT ;  /* 0x00000015ff007c0c */ /* 0x000fe2000bf21270 */
[----:B------:R-:W-:Y:S01]  /*93b0*/  UIADD3 UR21, UR21, -0x1, URZ ;  /* 0xffffffff15157890 */ /* 0x000fe2000fffe03f */
[----:B--2---:R-:W-:Y:S01]  /*93c0*/  IMAD.MOV.U32 R8, RZ, RZ, R5 ;  /* 0x000000ffff087224 */ /* 0x004fe200078e0005 */
[----:B------:R-:W-:Y:S01]  /*93d0*/  UPRMT UR22, UR40, 0x654, UR22 ;  /* 0x0000065428167896 */ /* 0x000fe20008000016 */
[----:B------:R-:W-:Y:S01]  /*93e0*/  MOV R205, R6 ;  /* 0x0000000600cd7202 */ /* 0x000fe20000000f00 */
[----:B------:R-:W-:-:S07]  /*93f0*/  UMOV UR23, UR38 ;  /* 0x0000002600177c82 */ /* 0x000fce0008000000 */
[----:B------:R-:W-:Y:S01]  /*9400*/  SYNCS.ARRIVE.TRANS64.RED.A1T0 RZ, [UR22], RZ ;  /* 0x000000ffffff79a7 */ /* 0x000fe20008100416 */
[----:B------:R-:W-:Y:S05]  /*9410*/  @P1 BRA `(.L_x_7711) ;  /* 0xffffffe000d81947 */ /* 0x000fea000383ffff */
.L_x_7700:
[----:B------:R-:W4:Y:S01]  /*9420*/  SHFL.BFLY PT, R0, R3, 0x2, 0x1f ;  /* 0x0c401f0003007f89 */ /* 0x000f2200000e0000 */
[----:B------:R-:W-:Y:S01]  /*9430*/  IMAD.MOV R11, RZ, RZ, -R18 ;  /* 0x000000ffff0b7224 */ /* 0x000fe200078e0a12 */
[----:B------:R-:W-:Y:S01]  /*9440*/  UIADD3 UR36, UR36, 0x1, URZ ;  /* 0x0000000124247890 */ /* 0x000fe2000fffe03f */
[----:B------:R-:W-:Y:S01]  /*9450*/  IMAD.U32 R13, RZ, RZ, UR10 ;  /* 0x0000000aff0d7e24 */ /* 0x000fe2000f8e00ff */
[----:B01----:R-:W0:Y:S01]  /*9460*/  SHFL.BFLY PT, R7, R4, 0x2, 0x1f ;  /* 0x0c401f0004077f89 */ /* 0x003e2200000e0000 */
        /* <DEDUP_REMOVED lines=19> */
[----:B------:R-:W-:Y:S02]  /*95a0*/  IMAD.MOV.U32 R0, RZ, RZ, RZ ;  /* 0x000000ffff007224 */ /* 0x000fe400078e00ff */
[----:B-1----:R-:W-:Y:S02]  /*95b0*/  FADD.FTZ R7, R8, R7 ;  /* 0x0000000708077221 */ /* 0x002fe40000010000 */
[----:B------:R-:W-:-:S03]  /*95c0*/  FSETP.NE.FTZ.AND P1, PT, R9, RZ, PT ;  /* 0x000000ff0900720b */ /* 0x000fc60003f35000 */
[----:B------:R-:W-:-:S10]  /*95d0*/  FSETP.NE.FTZ.AND P2, PT, R7, RZ, PT ;  /* 0x000000ff0700720b */ /* 0x000fd40003f55000 */
[----:B------:R-:W0:Y:S08]  /*95e0*/  @P1 MUFU.RCP R11, R9 ;  /* 0x00000009000b1308 */ /* 0x000e300000001000 */
[----:B------:R-:W1:Y:S08]  /*95f0*/  @P2 MUFU.RCP R0, R7 ;  /* 0x0000000700002308 */ /* 0x000e700000001000 */
[----:B------:R-:W4:Y:S01]  /*9600*/  @P2 MUFU.LG2 R7, R7 ;  /* 0x0000000700072308 */ /* 0x000f220000000c00 */
[-C--:B0-----:R-:W-:Y:S01]  /*9610*/  FMUL.FTZ R168, R32, R11.reuse ;  /* 0x0000000b20a87220 */ /* 0x081fe20000410000 */
[----:B------:R-:W-:Y:S01]  /*9620*/  @!P0 STS [R4+0x28800], R11 ;  /* 0x0288000b04008388 */ /* 0x000fe20000000800 */
[-C--:B------:R-:W-:Y:S01]  /*9630*/  FMUL.FTZ R170, R28, R11.reuse ;  /* 0x0000000b1caa7220 */ /* 0x080fe20000410000 */
[-C--:B------:R-:W-:Y:S01]  /*9640*/  FMUL.FTZ R28, R29, R11.reuse ;  /* 0x0000000b1d1c7220 */ /* 0x080fe20000410000 */
[----:B------:R-:W-:Y:S01]  /*9650*/  MOV R29, UR10 ;  /* 0x0000000a001d7c02 */ /* 0x000fe20008000f00 */
[-C--:B------:R-:W-:Y:S01]  /*9660*/  FMUL.FTZ R171, R24, R11.reuse ;  /* 0x0000000b18ab7220 */ /* 0x080fe20000410000 */
[-C--:B------:R-:W-:Y:S01]  /*9670*/  FMUL.FTZ R169, R25, R11.reuse ;  /* 0x0000000b19a97220 */ /* 0x080fe20000410000 */
[----:B------:R-:W0:Y:S01]  /*9680*/  @P1 MUFU.LG2 R32, R9 ;  /* 0x0000000900201308 */ /* 0x000e220000000c00 */
[----:B-1----:R1:W-:Y:S01]  /*9690*/  @!P0 STS [R4+0x28820], R0 ;  /* 0x0288200004008388 */ /* 0x0023e20000000800 */
[----:B------:R-:W-:Y:S01]  /*96a0*/  @P1 FMUL.FTZ R29, R29, 0.69314718246459960938 ;  /* 0x3f3172181d1d1820 */ /* 0x000fe20000410000 */
[-C--:B--23--:R-:W-:Y:S01]  /*96b0*/  FMUL.FTZ R166, R33, R11.reuse ;  /* 0x0000000b21a67220 */ /* 0x08cfe20000410000 */
        /* <DEDUP_REMOVED lines=129> */
.L_x_7665:
        /* <DEDUP_REMOVED lines=30> */
[----:B------:R-:W-:Y:S01]  /*a0b0*/  ULDC.64 UR8, c[0x0][0xc00] ;  /* 0x0003000000087ab9 */ /* 0x000fe20000000a00 */
[----:B------:R-:W-:Y:S01]  /*a0c0*/  F2FP.F16.F32.PACK_AB R66, R69, R68 ;  /* 0x000000444542723e */ /* 0x000fe200000000ff */
[----:B------:R-:W-:Y:S01]  /*a0d0*/  UISETP.NE.U32.AND UP0, UPT, UR8, URZ, UPT ;  /* 0x0000003f0800728c */ /* 0x000fe2000bf05070 */
[----:B------:R-:W-:Y:S01]  /*a0e0*/  IMAD.WIDE R4, R196, 0x2, R172 ;  /* 0x00000002c4047825 */ /* 0x000fe200078e02ac */
[----:B------:R-:W-:-:S02]  /*a0f0*/  F2FP.F16.F32.PACK_AB R67, R71, R70 ;  /* 0x000000464743723e */ /* 0x000fc400000000ff */
[----:B------:R-:W-:Y:S01]  /*a100*/  F2FP.F16.F32.PACK_AB R73, R75, R74 ;  /* 0x0000004a4b49723e */ /* 0x000fe200000000ff */
[----:B------:R-:W-:Y:S01]  /*a110*/  UISETP.NE.AND.EX UP0, UPT, UR9, URZ, UPT, UP0 ;  /* 0x0000003f0900728c */ /* 0x000fe2000bf05300 */
[C---:B------:R-:W-:Y:S02]  /*a120*/  IADD3 R175, P1, R4.reuse, 0x20, RZ ;  /* 0x0000002004af7810 */ /* 0x040fe40007f3e0ff */
[C---:B------:R-:W-:Y:S01]  /*a130*/  IADD3 R177, P0, R4.reuse, 0x40, RZ ;  /* 0x0000004004b17810 */ /* 0x040fe20007f1e0ff */
[----:B------:R-:W-:Y:S01]  /*a140*/  ULDC.64 UR8, c[0x0][0xc00] ;  /* 0x0003000000087ab9 */ /* 0x000fe20000000a00 */
[----:B------:R-:W-:Y:S01]  /*a150*/  LOP3.LUT R36, R175, 0x380, RZ, 0xc0, !PT ;  /* 0x00000380af247812 */ /* 0x000fe200078ec0ff */
[----:B------:R-:W-:Y:S01]  /*a160*/  UIMAD.WIDE UR8, UR42, 0x4, UR8 ;  /* 0x000000042a0878a5 */ /* 0x000fe2000f8e0208 */
[----:B------:R-:W-:Y:S01]  /*a170*/  IADD3 R183, P6, R4, 0x2020, RZ ;  /* 0x0000202004b77810 */ /* 0x000fe20007fde0ff */
[----:B------:R-:W-:Y:S01]  /*a180*/  IMAD.X R41, RZ, RZ, R5, P0 ;  /* 0x000000ffff297224 */ /* 0x000fe200000e0605 */
[----:B------:R-:W-:-:S02]  /*a190*/  SHF.R.U64 R36, R36, 0x3, RZ ;  /* 0x0000000324247819 */ /* 0x000fc400000012ff */
[C---:B------:R-:W-:Y:S01]  /*a1a0*/  IADD3 R6, P0, R4.reuse, 0x4020, RZ ;  /* 0x0000402004067810 */ /* 0x040fe20007f1e0ff */
[--C-:B------:R-:W-:Y:S01]  /*a1b0*/  IMAD.X R53, RZ, RZ, R5.reuse, P6 ;  /* 0x000000ffff357224 */ /* 0x100fe200030e0605 */
[C---:B------:R-:W-:Y:S02]  /*a1c0*/  LOP3.LUT R29, R4.reuse, 0x380, RZ, 0xc0, !PT ;  /* 0x00000380041d7812 */ /* 0x040fe400078ec0ff */
[----:B------:R-:W-:Y:S01]  /*a1d0*/  IADD3.X R37, RZ, R5, RZ, P1, !PT ;  /* 0x00000005ff257210 */ /* 0x000fe20000ffe4ff */
[--C-:B------:R-:W-:Y:S01]  /*a1e0*/  IMAD.X R107, RZ, RZ, R5.reuse, P0 ;  /* 0x000000ffff6b7224 */ /* 0x100fe200000e0605 */
[C---:B------:R-:W-:Y:S02]  /*a1f0*/  IADD3 R179, P4, R4.reuse, 0x60, RZ ;  /* 0x0000006004b37810 */ /* 0x040fe40007f9e0ff */
        /* <DEDUP_REMOVED lines=20> */
[----:B------:R-:W-:Y:S01]  /*a340*/  IMAD.X R115, RZ, RZ, R5, P3 ;  /* 0x000000ffff737224 */ /* 0x000fe200018e0605 */
[----:B------:R-:W-:-:S02]  /*a350*/  IADD3 R32, P1, R4, 0x6060, RZ ;  /* 0x0000606004207810 */ /* 0x000fc40007f3e0ff */
[----:B------:R-:W-:Y:S02]  /*a360*/  SHF.R.U64 R175, R175, 0x3, RZ ;  /* 0x00000003afaf7819 */ /* 0x000fe400000012ff */
[----:B------:R-:W-:Y:S01]  /*a370*/  LOP3.LUT R4, R29, R4, RZ, 0x3c, !PT ;  /* 0x000000041d047212 */ /* 0x000fe200078e3cff */
[--C-:B------:R-:W-:Y:S01]  /*a380*/  IMAD.X R29, RZ, RZ, R5.reuse, P2 ;  /* 0x000000ffff1d7224 */ /* 0x100fe200010e0605 */
[----:B------:R-:W-:Y:S01]  /*a390*/  LOP3.LUT R40, R177, 0x380, RZ, 0xc0, !PT ;  /* 0x00000380b1287812 */ /* 0x000fe200078ec0ff */
[----:B------:R-:W-:Y:S01]  /*a3a0*/  IMAD.X R33, RZ, RZ, R5, P1 ;  /* 0x000000ffff217224 */ /* 0x000fe200008e0605 */
[----:B------:R-:W-:Y:S02]  /*a3b0*/  LOP3.LUT R44, R179, 0x380, RZ, 0xc0, !PT ;  /* 0x00000380b32c7812 */ /* 0x000fe400078ec0ff */
[----:B------:R-:W-:Y:S02]  /*a3c0*/  SHF.R.U64 R118, R118, 0x3, RZ ;  /* 0x0000000376767819 */ /* 0x000fe400000012ff */
[----:B------:R-:W-:-:S02]  /*a3d0*/  LOP3.LUT R48, R181, 0x380, RZ, 0xc0, !PT ;  /* 0x00000380b5307812 */ /* 0x000fc400078ec0ff */
[----:B------:R-:W-:Y:S02]  /*a3e0*/  LOP3.LUT R106, R175, R6, RZ, 0x3c, !PT ;  /* 0x00000006af6a7212 */ /* 0x000fe400078e3cff */
[-C--:B------:R-:W-:Y:S02]  /*a3f0*/  IADD3.X R123, RZ, R5.reuse, RZ, P5, !PT ;  /* 0x00000005ff7b7210 */ /* 0x080fe40002ffe4ff */
[----:B------:R-:W-:Y:S02]  /*a400*/  SHF.R.U64 R40, R40, 0x3, RZ ;  /* 0x0000000328287819 */ /* 0x000fe400000012ff */
[----:B------:R-:W-:Y:S02]  /*a410*/  SHF.R.U64 R44, R44, 0x3, RZ ;  /* 0x000000032c2c7819 */ /* 0x000fe400000012ff */
[----:B------:R-:W-:Y:S02]  /*a420*/  LOP3.LUT R52, R183, 0x380, RZ, 0xc0, !PT ;  /* 0x00000380b7347812 */ /* 0x000fe400078ec0ff */
[----:B------:R-:W-:-:S02]  /*a430*/  MOV R175, R4 ;  /* 0x0000000400af7202 */ /* 0x000fc40000000f00 */
[----:B------:R-:W-:Y:S02]  /*a440*/  LOP3.LUT R94, R205, 0x380, RZ, 0xc0, !PT ;  /* 0x00000380cd5e7812 */ /* 0x000fe400078ec0ff */
[----:B------:R-:W-:Y:S02]  /*a450*/  LOP3.LUT R118, R118, R7, RZ, 0x3c, !PT ;  /* 0x0000000776767212 */ /* 0x000fe400078e3cff */
[----:B------:R-:W-:Y:S02]  /*a460*/  F2FP.F16.F32.PACK_AB R5, R27, R26 ;  /* 0x0000001a1b05723e */ /* 0x000fe400000000ff */
[----:B------:R-:W-:Y:S02]  /*a470*/  LOP3.LUT R98, R207, 0x380, RZ, 0xc0, !PT ;  /* 0x00000380cf627812 */ /* 0x000fe400078ec0ff */
[----:B------:R-:W-:Y:S02]  /*a480*/  F2FP.F16.F32.PACK_AB R4, R169, R171 ;  /* 0x000000aba904723e */ /* 0x000fe400000000ff */
[----:B------:R-:W-:-:S02]  /*a490*/  LOP3.LUT R27, R0, 0x380, RZ, 0xc0, !PT ;  /* 0x00000380001b7812 */ /* 0x000fc400078ec0ff */
[----:B------:R-:W-:Y:S02]  /*a4a0*/  F2FP.F16.F32.PACK_AB R6, R28, R170 ;  /* 0x000000aa1c06723e */ /* 0x000fe400000000ff */
[----:B------:R-:W-:Y:S02]  /*a4b0*/  F2FP.F16.F32.PACK_AB R7, R31, R30 ;  /* 0x0000001e1f07723e */ /* 0x000fe400000000ff */
[----:B------:R-:W-:Y:S02]  /*a4c0*/  SHF.R.U64 R48, R48, 0x3, RZ ;  /* 0x0000000330307819 */ /* 0x000fe400000012ff */
[----:B------:R-:W-:Y:S01]  /*a4d0*/  LOP3.LUT R102, R209, 0x380, RZ, 0xc0, !PT ;  /* 0x00000380d1667812 */ /* 0x000fe200078ec0ff */
[----:B------:R0:W-:Y:S01]  /*a4e0*/  STSM.16.M88.4 [R175], R4 ;  /* 0x00000004af007844 */ /* 0x0001e20000000200 */
[----:B------:R-:W-:Y:S02]  /*a4f0*/  LOP3.LUT R40, R40, R177, RZ, 0x3c, !PT ;  /* 0x000000b128287212 */ /* 0x000fe400078e3cff */
[----:B------:R-:W-:-:S02]  /*a500*/  LOP3.LUT R44, R44, R179, RZ, 0x3c, !PT ;  /* 0x000000b32c2c7212 */ /* 0x000fc400078e3cff */
[----:B------:R-:W-:Y:S02]  /*a510*/  SHF.R.U64 R52, R52, 0x3, RZ ;  /* 0x0000000334347819 */ /* 0x000fe400000012ff */
[----:B------:R-:W-:Y:S02]  /*a520*/  SHF.R.U64 R94, R94, 0x3, RZ ;  /* 0x000000035e5e7819 */ /* 0x000fe400000012ff */
[----:B------:R-:W-:Y:S02]  /*a530*/  LOP3.LUT R177, R110, 0x380, RZ, 0xc0, !PT ;  /* 0x000003806eb17812 */ /* 0x000fe400078ec0ff */
[----:B------:R-:W-:Y:S02]  /*a540*/  LOP3.LUT R179, R114, 0x380, RZ, 0xc0, !PT ;  /* 0x0000038072b37812 */ /* 0x000fe400078ec0ff */
        /* <DEDUP_REMOVED lines=13> */
[----:B------:R-:W-:Y:S02]  /*a620*/  SHF.R.U64 R179, R179, 0x3, RZ ;  /* 0x00000003b3b37819 */ /* 0x000fe400000012ff */
[----:B------:R-:W-:-:S02]  /*a630*/  LOP3.LUT R169, R174, 0x380, RZ, 0xc0, !PT ;  /* 0x00000380aea97812 */ /* 0x000fc400078ec0ff */
[----:B------:R-:W-:Y:S02]  /*a640*/  MOV R40, R40 ;  /* 0x0000002800287202 */ /* 0x000fe40000000f00 */
[----:B------:R-:W-:Y:S02]  /*a650*/  LOP3.LUT R98, R98, R207, RZ, 0x3c, !PT ;  /* 0x000000cf62627212 */ /* 0x000fe400078e3cff */
[----:B------:R-:W-:Y:S01]  /*a660*/  LOP3.LUT R171, R32, 0x380, RZ, 0xc0, !PT ;  /* 0x0000038020ab7812 */ /* 0x000fe200078ec0ff */
[----:B------:R-:W-:Y:S01]  /*a670*/  STSM.16.M88.4 [R40], R8 ;  /* 0x0000000828007844 */ /* 0x000fe20000000200 */
[----:B------:R-:W-:Y:S02]  /*a680*/  LOP3.LUT R122, R27, R0, RZ, 0x3c, !PT ;  /* 0x000000001b7a7212 */ /* 0x000fe400078e3cff */
[----:B------:R-:W-:Y:S02]  /*a690*/  MOV R44, R44 ;  /* 0x0000002c002c7202 */ /* 0x000fe40000000f00 */
[----:B------:R-:W-:Y:S01]  /*a6a0*/  LOP3.LUT R102, R102, R209, RZ, 0x3c, !PT ;  /* 0x000000d166667212 */ /* 0x000fe200078e3cff */
[----:B0-----:R-:W-:Y:S01]  /*a6b0*/  IMAD.U32 R4, RZ, RZ, UR8 ;  /* 0x00000008ff047e24 */ /* 0x001fe2000f8e00ff */
[----:B------:R-:W-:Y:S01]  /*a6c0*/  MOV R48, R48 ;  /* 0x0000003000307202 */ /* 0x000fe20000000f00 */
[----:B------:R0:W-:Y:S01]  /*a6d0*/  STSM.16.M88.4 [R44], R12 ;  /* 0x0000000c2c007844 */ /* 0x0001e20000000200 */
[----:B------:R-:W-:Y:S01]  /*a6e0*/  F2FP.F16.F32.PACK_AB R26, R61, R60 ;  /* 0x0000003c3d1a723e */ /* 0x000fe200000000ff */
[----:B------:R-:W-:Y:S01]  /*a6f0*/  IMAD.U32 R5, RZ, RZ, UR9 ;  /* 0x00000009ff057e24 */ /* 0x000fe2000f8e00ff */
[----:B------:R-:W-:Y:S01]  /*a700*/  F2FP.F16.F32.PACK_AB R27, R63, R62 ;  /* 0x0000003e3f1b723e */ /* 0x000fe200000000ff */
[----:B------:R-:W-:Y:S01]  /*a710*/  ULDC.64 UR8, c[0x0][0xc08] ;  /* 0x0003020000087ab9 */ /* 0x000fe20000000a00 */
[----:B------:R-:W-:-:S02]  /*a720*/  MOV R52, R52 ;  /* 0x0000003400347202 */ /* 0x000fc40000000f00 */
[----:B------:R-:W-:Y:S01]  /*a730*/  F2FP.F16.F32.PACK_AB R80, R81, R80 ;  /* 0x000000505150723e */ /* 0x000fe200000000ff */
[----:B------:R-:W-:Y:S01]  /*a740*/  STSM.16.M88.4 [R48], R24 ;  /* 0x0000001830007844 */ /* 0x000fe20000000200 */
[----:B------:R-:W-:Y:S02]  /*a750*/  LOP3.LUT R110, R177, R110, RZ, 0x3c, !PT ;  /* 0x0000006eb16e7212 */ /* 0x000fe400078e3cff */
[----:B------:R-:W-:Y:S01]  /*a760*/  LOP3.LUT R114, R179, R114, RZ, 0x3c, !PT ;  /* 0x00000072b3727212 */ /* 0x000fe200078e3cff */
[----:B------:R-:W-:Y:S01]  /*a770*/  STSM.16.M88.4 [R52], R64 ;  /* 0x0000004034007844 */ /* 0x000fe20000000200 */
[----:B------:R-:W-:Y:S02]  /*a780*/  SHF.R.U64 R169, R169, 0x3, RZ ;  /* 0x00000003a9a97819 */ /* 0x000fe400000012ff */
[----:B------:R-:W-:Y:S02]  /*a790*/  MOV R94, R94 ;  /* 0x0000005e005e7202 */ /* 0x000fe40000000f00 */
[----:B------:R-:W-:-:S02]  /*a7a0*/  F2FP.F16.F32.PACK_AB R74, R77, R76 ;  /* 0x0000004c4d4a723e */ /* 0x000fc400000000ff */
[----:B------:R-:W-:Y:S02]  /*a7b0*/  F2FP.F16.F32.PACK_AB R75, R79, R78 ;  /* 0x0000004e4f4b723e */ /* 0x000fe400000000ff */
[----:B------:R-:W-:Y:S02]  /*a7c0*/  F2FP.F16.F32.PACK_AB R81, R83, R82 ;  /* 0x000000525351723e */ /* 0x000fe400000000ff */
[----:B------:R-:W-:Y:S01]  /*a7d0*/  F2FP.F16.F32.PACK_AB R88, R89, R88 ;  /* 0x000000585958723e */ /* 0x000fe200000000ff */
[----:B------:R-:W-:Y:S01]  /*a7e0*/  STSM.16.M88.4 [R94], R72 ;  /* 0x000000485e007844 */ /* 0x000fe20000000200 */
[----:B------:R-:W-:Y:S02]  /*a7f0*/  SHF.R.U64 R171, R171, 0x3, RZ ;  /* 0x00000003abab7819 */ /* 0x000fe400000012ff */
[----:B------:R-:W-:Y:S02]  /*a800*/  MOV R36, R98 ;  /* 0x0000006200247202 */ /* 0x000fe40000000f00 */
        /* <DEDUP_REMOVED lines=8> */
[----:B------:R-:W-:Y:S01]  /*a890*/  MOV R31, R106 ;  /* 0x0000006a001f7202 */ /* 0x000fe20000000f00 */
[----:B------:R-:W-:Y:S01]  /*a8a0*/  STSM.16.M88.4 [R102], R88 ;  /* 0x0000005866007844 */ /* 0x000fe20000000200 */
[----:B------:R-:W-:Y:S02]  /*a8b0*/  F2FP.F16.F32.PACK_AB R97, R50, R46 ;  /* 0x0000002e3261723e */ /* 0x000fe400000000ff */
[----:B------:R-:W-:Y:S02]  /*a8c0*/  F2FP.F16.F32.PACK_AB R98, R101, R100 ;  /* 0x000000646562723e */ /* 0x000fe400000000ff */
[----:B------:R-:W-:Y:S02]  /*a8d0*/  F2FP.F16.F32.PACK_AB R99, R56, R54 ;  /* 0x000000363863723e */ /* 0x000fe400000000ff */
[----:B------:R-:W-:Y:S02]  /*a8e0*/  F2FP.F16.F32.PACK_AB R104, R105, R104 ;  /* 0x000000686968723e */ /* 0x000fe400000000ff */
[----:B------:R-:W-:Y:S01]  /*a8f0*/  LOP3.LUT R28, R169, R174, RZ, 0x3c, !PT ;  /* 0x000000aea91c7212 */ /* 0x000fe200078e3cff */
[----:B------:R-:W-:Y:S01]  /*a900*/  STSM.16.M88.4 [R31], R96 ;  /* 0x000000601f007844 */ /* 0x000fe20000000200 */
[----:B------:R-:W-:-:S02]  /*a910*/  MOV R110, R110 ;  /* 0x0000006e006e7202 */ /* 0x000fc40000000f00 */
[----:B------:R-:W-:Y:S02]  /*a920*/  MOV R30, R114 ;  /* 0x00000072001e7202 */ /* 0x000fe40000000f00 */
[----:B------:R-:W-:Y:S02]  /*a930*/  F2FP.F16.F32.PACK_AB R105, R152, R58 ;  /* 0x0000003a9869723e */ /* 0x000fe400000000ff */
[----:B------:R-:W-:Y:S02]  /*a940*/  F2FP.F16.F32.PACK_AB R106, R109, R108 ;  /* 0x0000006c6d6a723e */ /* 0x000fe400000000ff */
[----:B------:R-:W-:Y:S02]  /*a950*/  F2FP.F16.F32.PACK_AB R107, R154, R153 ;  /* 0x000000999a6b723e */ /* 0x000fe400000000ff */
[----:B------:R-:W-:Y:S02]  /*a960*/  F2FP.F16.F32.PACK_AB R112, R113, R112 ;  /* 0x000000707170723e */ /* 0x000fe400000000ff */
[----:B------:R-:W-:Y:S01]  /*a970*/  LOP3.LUT R32, R171, R32, RZ, 0x3c, !PT ;  /* 0x00000020ab207212 */ /* 0x000fe200078e3cff */
[----:B------:R-:W-:Y:S01]  /*a980*/  STSM.16.M88.4 [R110], R104 ;  /* 0x000000686e007844 */ /* 0x000fe20000000200 */
[----:B------:R-:W-:-:S02]  /*a990*/  MOV R0, R122 ;  /* 0x0000007a00007202 */ /* 0x000fc40000000f00 */
[----:B------:R-:W-:Y:S02]  /*a9a0*/  F2FP.F16.F32.PACK_AB R113, R157, R156 ;  /* 0x0000009c9d71723e */ /* 0x000fe400000000ff */
        /* <DEDUP_REMOVED lines=16> */
[----:B------:R1:W-:Y:S01]  /*aab0*/  STSM.16.M88.4 [R0], R128 ;  /* 0x0000008000007844 */ /* 0x0003e20000000200 */
[----:B------:R-:W-:Y:S02]  /*aac0*/  MOV R28, R28 ;  /* 0x0000001c001c7202 */ /* 0x000fe40000000f00 */
[----:B------:R-:W-:Y:S02]  /*aad0*/  F2FP.F16.F32.PACK_AB R138, R141, R140 ;  /* 0x0000008c8d8a723e */ /* 0x000fe400000000ff */
[----:B------:R-:W-:-:S02]  /*aae0*/  F2FP.F16.F32.PACK_AB R139, R143, R142 ;  /* 0x0000008e8f8b723e */ /* 0x000fc400000000ff */
        /* <DEDUP_REMOVED lines=14> */
[----:B0-----:R-:W-:Y:S01]  /*abd0*/  IMAD.U32 R14, RZ, RZ, UR8 ;  /* 0x00000008ff0e7e24 */ /* 0x001fe2000f8e00ff */
[----:B-1----:R-:W-:-:S03]  /*abe0*/  MOV R0, UR4 ;  /* 0x0000000400007c02 */ /* 0x002fc60008000f00 */
[----:B------:R-:W-:Y:S01]  /*abf0*/  IMAD.U32 R15, RZ, RZ, UR9 ;  /* 0x00000009ff0f7e24 */ /* 0x000fe2000f8e00ff */
[----:B------:R-:W4:Y:S01]  /*ac00*/  @P0 LDG.E R6, desc[UR50][R4.64] ;  /* 0x0000003204060981 */ /* 0x000f22000c1e1900 */
        /* <DEDUP_REMOVED lines=13> */
[----:B--2---:R-:W-:Y:S02]  /*ace0*/  LOP3.LUT R28, R29, 0x380, RZ, 0xc0, !PT ;  /* 0x000003801d1c7812 */ /* 0x004fe400078ec0ff */
[----:B---3--:R-:W-:-:S02]  /*acf0*/  LOP3.LUT R32, R33, 0x380, RZ, 0xc0, !PT ;  /* 0x0000038021207812 */ /* 0x008fc400078ec0ff */
        /* <DEDUP_REMOVED lines=14> */
[----:B----4-:R-:W-:Y:S01]  /*ade0*/  @P0 R2UR UR4, R6 ;  /* 0x00000000060402ca */ /* 0x010fe200000e0000 */
[----:B0-----:R-:W-:-:S14]  /*adf0*/  @P6 BRA `(.L_x_7714) ;  /* 0x0000000000106947 */ /* 0x001fdc0003800000 */
[----:B------:R-:W-:Y:S05]  /*ae00*/  @!P0 BRA `(.L_x_7714) ;  /* 0x00000000000c8947 */ /* 0x000fea0003800000 */
[----:B------:R-:W2:Y:S04]  /*ae10*/  LDG.E R7, desc[UR50][R4.64] ;  /* 0x0000003204077981 */ /* 0x000ea8000c1e1900 */
[----:B-----5:R-:W2:Y:S02]  /*ae20*/  LDG.E R0, desc[UR50][R4.64+0x4] ;  /* 0x0000043204007981 */ /* 0x020ea4000c1e1900 */
[----:B--2---:R-:W-:-:S07]  /*ae30*/  IMAD.IADD R0, R0, 0x1, -R7 ;  /* 0x0000000100007824 */ /* 0x004fce00078e0a07 */
.L_x_7714:
        /* <DEDUP_REMOVED lines=23> */
[----:B------:R-:W-:Y:S01]  /*afb0*/  IMAD.X R41, RZ, RZ, R173, P0 ;  /* 0x000000ffff297224 */ /* 0x000fe200000e06ad */
[----:B0-----:R-:W-:Y:S02]  /*afc0*/  ISETP.NE.AND P6, PT, R4, RZ, PT ;  /* 0x000000ff0400720c */ /* 0x001fe40003fc5270 */
[----:B------:R-:W-:Y:S02]  /*afd0*/  IADD3.X R25, RZ, R173, RZ, P2, !PT ;  /* 0x000000adff197210 */ /* 0x000fe400017fe4ff */
[----:B------:R-:W-:Y:S02]  /*afe0*/  LOP3.LUT R48, R48, R49, RZ, 0x3c, !PT ;  /* 0x0000003130307212 */ /* 0x000fe400078e3cff */
[----:B------:R-:W-:-:S02]  /*aff0*/  IADD3 R57, P2, R172, 0xa000, RZ ;  /* 0x0000a000ac397810 */ /* 0x000fc40007f5e0ff */
[C---:B------:R-:W-:Y:S02]  /*b000*/  IADD3 R53, P3, R172.reuse, 0xb000, RZ ;  /* 0x0000b000ac357810 */ /* 0x040fe40007f7e0ff */
[C---:B------:R-:W-:Y:S02]  /*b010*/  IADD3 R65, P4, R172.reuse, 0xc000, RZ ;  /* 0x0000c000ac417810 */ /* 0x040fe40007f9e0ff */
[C---:B------:R-:W-:Y:S02]  /*b020*/  IADD3 R61, P5, R172.reuse, 0xd000, RZ ;  /* 0x0000d000ac3d7810 */ /* 0x040fe40007fbe0ff */
[C---:B------:R-:W-:Y:S02]  /*b030*/  IADD3 R73, P0, R172.reuse, 0xe000, RZ ;  /* 0x0000e000ac497810 */ /* 0x040fe40007f1e0ff */
[----:B------:R-:W-:Y:S02]  /*b040*/  IADD3.X R49, RZ, R173, RZ, P1, !PT ;  /* 0x000000adff317210 */ /* 0x000fe40000ffe4ff */
        /* <DEDUP_REMOVED lines=27> */
[----:B------:R-:W-:Y:S01]  /*b200*/  LOP3.LUT R68, R4, R5, RZ, 0x3c, !PT ;  /* 0x0000000504447212 */ /* 0x000fe200078e3cff */
[----:B------:R-:W-:Y:S06]  /*b210*/  @P6 BRA `(.L_x_7715) ;  /* 0x0000000000bc6947 */ /* 0x000fec0003800000 */
[----:B------:R-:W0:Y:S01]  /*b220*/  LDC R11, c[0x0][0xbe8] ;  /* 0x0002fa00ff0b7b82 */ /* 0x000e220000000800 */
[----:B------:R-:W-:Y:S01]  /*b230*/  VIADD R10, R185, UR45 ;  /* 0x0000002db90a7c36 */ /* 0x000fe20008000000 */
[----:B------:R-:W-:Y:S01]  /*b240*/  ULDC.64 UR12, c[0x0][0xb90] ;  /* 0x0002e400000c7ab9 */ /* 0x000fe20000000a00 */
[----:B------:R-:W-:Y:S01]  /*b250*/  UMOV UR8, UR4 ;  /* 0x0000000400087c82 */ /* 0x000fe20008000000 */
[----:B------:R-:W-:Y:S01]  /*b260*/  UIMAD UR10, UR15, UR12, URZ ;  /* 0x0000000c0f0a72a4 */ /* 0x000fe2000f8e023f */
[----:B------:R-:W-:Y:S01]  /*b270*/  IMAD.MOV.U32 R4, RZ, RZ, R10 ;  /* 0x000000ffff047224 */ /* 0x000fe200078e000a */
[----:B------:R-:W-:Y:S01]  /*b280*/  UMOV UR9, UR14 ;  /* 0x0000000e00097c82 */ /* 0x000fe20008000000 */
[----:B------:R-:W-:Y:S01]  /*b290*/  IADD3 R21, -R18, RZ, RZ ;  /* 0x000000ff12157210 */ /* 0x000fe20007ffe1ff */
        /* <DEDUP_REMOVED lines=39> */
.L_x_7715:
        /* <DEDUP_REMOVED lines=9> */
[----:B------:R-:W-:Y:S01]  /*b5a0*/  IMAD.SHL.U32 R20, R20, 0x2, RZ ;  /* 0x0000000214147824 */ /* 0x000fe200078e00ff */
[----:B------:R-:W5:Y:S04]  /*b5b0*/  LD.E.128 R12, desc[UR50][R12.64] ;  /* 0x000000320c0c7980 */ /* 0x000f68000c101d00 */
[----:B------:R-:W5:Y:S04]  /*b5c0*/  LD.E.128 R24, desc[UR50][R24.64] ;  /* 0x0000003218187980 */ /* 0x000f68000c101d00 */
[----:B------:R-:W5:Y:S01]  /*b5d0*/  LD.E.128 R28, desc[UR50][R28.64] ;  /* 0x000000321c1c7980 */ /* 0x000f62000c101d00 */
[----:B-1----:R-:W-:-:S03]  /*b5e0*/  ISETP.NE.AND P2, PT, R81, 0x1, PT ;  /* 0x000000015100780c */ /* 0x002fc60003f45270 */
[----:B------:R-:W5:Y:S01]  /*b5f0*/  LD.E.128 R32, desc[UR50][R32.64] ;  /* 0x0000003220207980 */ /* 0x000f62000c101d00 */
[----:B------:R-:W-:Y:S02]  /*b600*/  ISETP.GE.AND P0, PT, R189, UR16, PT ;  /* 0x00000010bd007c0c */ /* 0x000fe4000bf06270 */
[----:B------:R-:W-:Y:S01]  /*b610*/  LOP3.LUT R3, R20, 0x2, R3, 0xe2, !PT ;  /* 0x0000000214037812 */ /* 0x000fe200078ee203 */
[----:B------:R-:W5:Y:S01]  /*b620*/  LD.E.128 R36, desc[UR50][R36.64] ;  /* 0x0000003224247980 */ /* 0x000f62000c101d00 */
[----:B------:R-:W-:-:S03]  /*b630*/  SEL R20, RZ, 0xffffffff, P0 ;  /* 0xffffffffff147807 */ /* 0x000fc60000000000 */
[----:B------:R-:W5:Y:S02]  /*b640*/  LD.E.128 R40, desc[UR50][R40.64] ;  /* 0x0000003228287980 */ /* 0x000f64000c101d00 */
[----:B------:R-:W1:Y:S01]  /*b650*/  @P2 LDC R77, c[0x0][0xbec] ;  /* 0x0002fb00ff4d2b82 */ /* 0x000e620000000800 */
[----:B------:R-:W-:Y:S01]  /*b660*/  UIMAD UR10, UR14, UR12, URZ ;  /* 0x0000000c0e0a72a4 */ /* 0x000fe2000f8e023f */
[----:B------:R-:W-:Y:S01]  /*b670*/  IMAD.SHL.U32 R20, R20, 0x4, RZ ;  /* 0x0000000414147824 */ /* 0x000fe200078e00ff */
[----:B------:R-:W5:Y:S04]  /*b680*/  LD.E.128 R44, desc[UR50][R44.64] ;  /* 0x000000322c2c7980 */ /* 0x000f68000c101d00 */
[----:B------:R-:W5:Y:S01]  /*b690*/  LD.E.128 R48, desc[UR50][R48.64] ;  /* 0x0000003230307980 */ /* 0x000f62000c101d00 */
[----:B------:R-:W2:Y:S01]  /*b6a0*/  @P2 LDC R79, c[0x0][0xbf0] ;  /* 0x0002fc00ff4f2b82 */ /* 0x000ea20000000800 */
[----:B------:R-:W-:Y:S01]  /*b6b0*/  ISETP.GE.AND P0, PT, R188, UR16, PT ;  /* 0x00000010bc007c0c */ /* 0x000fe2000bf06270 */
[----:B------:R-:W-:Y:S01]  /*b6c0*/  UIMAD.WIDE.U32 UR8, UR4, UR12, URZ ;  /* 0x0000000c040872a5 */ /* 0x000fe2000f8e003f */
[----:B------:R-:W-:Y:S01]  /*b6d0*/  LOP3.LUT R20, R20, 0x4, R3, 0xe2, !PT ;  /* 0x0000000414147812 */ /* 0x000fe200078ee203 */
[----:B------:R-:W-:Y:S01]  /*b6e0*/  UIMAD UR10, UR4, UR13, UR10 ;  /* 0x0000000d040a72a4 */ /* 0x000fe2000f8e020a */
[----:B------:R-:W-:Y:S01]  /*b6f0*/  SEL R21, RZ, 0xffffffff, P0 ;  /* 0xffffffffff157807 */ /* 0x000fe20000000000 */
[----:B------:R-:W-:Y:S01]  /*b700*/  IMAD R3, R191, 0x20, R192 ;  /* 0x00000020bf037824 */ /* 0x000fe200078e02c0 */
[----:B------:R-:W-:Y:S01]  /*b710*/  ULDC.64 UR12, c[0x0][0xae8] ;  /* 0x0002ba00000c7ab9 */ /* 0x000fe20000000a00 */
[----:B------:R-:W-:Y:S01]  /*b720*/  UIADD3 UR9, UR9, UR10, URZ ;  /* 0x0000000a09097290 */ /* 0x000fe2000fffe03f */
[----:B------:R-:W-:Y:S01]  /*b730*/  ISETP.GE.AND P0, PT, R187, UR16, PT ;  /* 0x00000010bb007c0c */ /* 0x000fe2000bf06270 */
[----:B------:R-:W-:Y:S01]  /*b740*/  UIMAD UR4, UR15, UR12, URZ ;  /* 0x0000000c0f0472a4 */ /* 0x000fe2000f8e023f */
[----:B------:R-:W-:Y:S01]  /*b750*/  SHF.L.U32 R21, R21, 0x3, RZ ;  /* 0x0000000315157819 */ /* 0x000fe200000006ff */
[----:B------:R-:W-:Y:S01]  /*b760*/  VIADD R82, R3, UR45 ;  /* 0x0000002d03527c36 */ /* 0x000fe20008000000 */
[----:B------:R-:W-:Y:S01]  /*b770*/  UIMAD.WIDE.U32 UR8, UR44, UR12, UR8 ;  /* 0x0000000c2c0872a5 */ /* 0x000fe2000f8e0008 */
[----:B------:R-:W-:Y:S01]  /*b780*/  SEL R3, RZ, 0xffffffff, P0 ;  /* 0xffffffffff037807 */ /* 0x000fe20000000000 */
[----:B------:R-:W-:Y:S01]  /*b790*/  UIMAD UR4, UR44, UR13, UR4 ;  /* 0x0000000d2c0472a4 */ /* 0x000fe2000f8e0204 */
[----:B------:R-:W-:Y:S01]  /*b7a0*/  LOP3.LUT R21, R21, 0x8, R20, 0xe2, !PT ;  /* 0x0000000815157812 */ /* 0x000fe200078ee214 */
[----:B------:R-:W-:Y:S01]  /*b7b0*/  ULDC.64 UR10, c[0x0][0xaf0] ;  /* 0x0002bc00000a7ab9 */ /* 0x000fe20000000a00 */
[----:B-1----:R-:W-:Y:S01]  /*b7c0*/  @P2 IMAD.HI.U32 R20, R82, R77, RZ ;  /* 0x0000004d52142227 */ /* 0x002fe200078e00ff */
[----:B------:R-:W-:Y:S01]  /*b7d0*/  UIMAD UR43, UR43, UR10, URZ ;  /* 0x0000000a2b2b72a4 */ /* 0x000fe2000f8e023f */
[----:B------:R-:W5:Y:S01]  /*b7e0*/  LD.E.128 R56, desc[UR50][R56.64] ;  /* 0x0000003238387980 */ /* 0x000f62000c101d00 */
[----:B------:R-:W-:Y:S01]  /*b7f0*/  UIADD3 UR9, UR9, UR4, URZ ;  /* 0x0000000409097290 */ /* 0x000fe2000fffe03f */
[----:B------:R-:W-:Y:S01]  /*b800*/  IMAD.SHL.U32 R76, R3, 0x10, RZ ;  /* 0x00000010034c7824 */ /* 0x000fe200078e00ff */
[----:B------:R-:W-:Y:S01]  /*b810*/  UIMAD UR4, UR42, UR11, UR43 ;  /* 0x0000000b2a0472a4 */ /* 0x000fe2000f8e022b */
[----:B------:R-:W-:Y:S01]  /*b820*/  IMAD.MOV.U32 R3, RZ, RZ, R82 ;  /* 0x000000ffff037224 */ /* 0x000fe200078e0052 */
[----:B--2---:R-:W-:Y:S01]  /*b830*/  @P2 SHF.R.U32.HI R3, RZ, R79, R20 ;  /* 0x0000004fff032219 */ /* 0x004fe20000011614 */
[----:B------:R-:W-:Y:S01]  /*b840*/  UIMAD.WIDE.U32 UR42, UR42, UR10, UR8 ;  /* 0x0000000a2a2a72a5 */ /* 0x000fe2000f8e0008 */
[----:B------:R-:W-:Y:S01]  /*b850*/  ISETP.GE.AND P0, PT, R186, UR16, PT ;  /* 0x00000010ba007c0c */ /* 0x000fe2000bf06270 */
[----:B------:R-:W5:Y:S01]  /*b860*/  LD.E.128 R52, desc[UR50][R52.64] ;  /* 0x0000003234347980 */ /* 0x000f62000c101d00 */
[--C-:B------:R-:W-:Y:S01]  /*b870*/  SHF.R.S32.HI R77, RZ, 0x1f, R3.reuse ;  /* 0x0000001fff4d7819 */ /* 0x100fe20000011403 */
[----:B------:R-:W-:Y:S01]  /*b880*/  UIADD3 UR4, UR43, UR4, URZ ;  /* 0x000000042b047290 */ /* 0x000fe2000fffe03f */
[----:B------:R-:W-:Y:S01]  /*b890*/  IMAD.MOV R79, RZ, RZ, -R3 ;  /* 0x000000ffff4f7224 */ /* 0x000fe200078e0a03 */
[----:B------:R-:W-:Y:S01]  /*b8a0*/  ULDC.64 UR8, c[0x0][0xae0] ;  /* 0x0002b80000087ab9 */ /* 0x000fe20000000a00 */
[----:B------:R-:W-:Y:S01]  /*b8b0*/  LOP3.LUT R76, R76, 0x10, R21, 0xe2, !PT ;  /* 0x000000104c4c7812 */ /* 0x000fe200078ee215 */
[----:B------:R-:W-:Y:S01]  /*b8c0*/  IMAD R80, R77, UR8, RZ ;  /* 0x000000084d507c24 */ /* 0x000fe2000f8e02ff */
[----:B------:R-:W-:Y:S01]  /*b8d0*/  SEL R78, RZ, 0xffffffff, P0 ;  /* 0xffffffffff4e7807 */ /* 0x000fe20000000000 */
[----:B------:R-:W-:Y:S01]  /*b8e0*/  IMAD.U32 R21, RZ, RZ, UR43 ;  /* 0x0000002bff157e24 */ /* 0x000fe2000f8e00ff */
[----:B------:R-:W-:Y:S01]  /*b8f0*/  MOV R21, UR4 ;  /* 0x0000000400157c02 */ /* 0x000fe20008000f00 */
[----:B------:R-:W-:Y:S01]  /*b900*/  IMAD R77, R81, R79, R82 ;  /* 0x0000004f514d7224 */ /* 0x000fe200078e0252 */
[----:B------:R-:W5:Y:S01]  /*b910*/  LD.E.128 R64, desc[UR50][R64.64] ;  /* 0x0000003240407980 */ /* 0x000f62000c101d00 */
[----:B------:R-:W-:-:S02]  /*b920*/  IMAD.U32 R20, RZ, RZ, UR42 ;  /* 0x0000002aff147e24 */ /* 0x000fc4000f8e00ff */
[----:B------:R-:W-:Y:S01]  /*b930*/  IMAD.SHL.U32 R83, R78, 0x20, RZ ;  /* 0x000000204e537824 */ /* 0x000fe200078e00ff */
[----:B------:R-:W5:Y:S01]  /*b940*/  LD.E.128 R60, desc[UR50][R60.64] ;  /* 0x000000323c3c7980 */ /* 0x000f62000c101d00 */
[----:B------:R-:W-:-:S03]  /*b950*/  SHF.R.S32.HI R78, RZ, 0x1f, R77 ;  /* 0x0000001fff4e7819 */ /* 0x000fc6000001144d */
        /* <DEDUP_REMOVED lines=67> */
.L_x_7717:
[----:B------:R-:W-:Y:S05]  /*bd90*/  BSYNC B1 ;  /* 0x0000000000017941 */ /* 0x000fea0003800000 */
.L_x_7716:
[----:B---3--:R-:W-:Y:S01]  /*bda0*/  IADD3 R4, R86, 0x20, RZ ;  /* 0x0000002056047810 */ /* 0x008fe20007ffe0ff */
[----:B------:R4:W3:Y:S03]  /*bdb0*/  SHFL.IDX PT, R7, R85, 0x1, 0x181f ;  /* 0x00381f0055077f89 */ /* 0x0008e600000e0000 */
        /* <DEDUP_REMOVED lines=36> */
.L_x_7713:
        /* <DEDUP_REMOVED lines=21> */
[----:B------:R-:W-:-:S05]  /*c150*/  IMAD.U32 R7, RZ, RZ, UR9 ;  /* 0x00000009ff077e24 */ /* 0x000fca000f8e00ff */
        /* <DEDUP_REMOVED lines=10> */
[----:B--2---:R-:W-:-:S07]  /*c200*/  IADD3 R0, -R3, R0, RZ ;  /* 0x0000000003007210 */ /* 0x004fce0007ffe1ff */
.L_x_7719:
[----:B------:R-:W-:Y:S01]  /*c210*/  USEL UR42, UR42, URZ, !UP0 ;  /* 0x0000003f2a2a7287 */ /* 0x000fe2000c000000 */
[----:B------:R-:W-:Y:S01]  /*c220*/  BSSY B1, `(.L_x_7720) ;  /* 0x000002c000017945 */ /* 0x000fe20003800000 */
[----:B------:R-:W-:-:S03]  /*c230*/  USEL UR43, UR43, URZ, !UP0 ;  /* 0x0000003f2b2b7287 */ /* 0x000fc6000c000000 */
[----:B------:R-:W-:Y:S09]  /*c240*/  @P0 BRA `(.L_x_7721) ;  /* 0x0000000000a40947 */ /* 0x000ff20003800000 */
        /* <DEDUP_REMOVED lines=38> */
[----:B------:R-:W-:Y:S02]  /*c4b0*/  LEA.HI.X R7, R4, UR9, R3, 0x2, P0 ;  /* 0x0000000904077c11 */ /* 0x000fe400080f1403 */
[----:B------:R-:W-:-:S05]  /*c4c0*/  MOV R3, 0xff800000 ;  /* 0xff80000000037802 */ /* 0x000fca0000000f00 */
[----:B------:R0:W-:Y:S02]  /*c4d0*/  STG.E desc[UR50][R6.64], R3 ;  /* 0x0000000306007986 */ /* 0x0001e4000c101932 */
.L_x_7721:
[----:B------:R-:W-:Y:S05]  /*c4e0*/  BSYNC B1 ;  /* 0x0000000000017941 */ /* 0x000fea0003800000 */
.L_x_7720:
        /* <DEDUP_REMOVED lines=23> */
[----:B------:R-:W-:Y:S01]  /*c660*/  VIADD R8, R3, UR45 ;  /* 0x0000002d03087c36 */ /* 0x000fe20008000000 */
[----:B------:R-:W-:Y:S01]  /*c670*/  UIMAD.WIDE.U32 UR8, UR44, UR14, UR8 ;  /* 0x0000000e2c0872a5 */ /* 0x000fe2000f8e0008 */
[----:B------:R-:W-:Y:S01]  /*c680*/  IMAD.SHL.U32 R9, R6, 0x4, RZ ;  /* 0x0000000406097824 */ /* 0x000fe200078e00ff */
[----:B------:R-:W-:Y:S01]  /*c690*/  ULDC.64 UR10, c[0x0][0xaf0] ;  /* 0x0002bc00000a7ab9 */ /* 0x000fe20000000a00 */
[----:B------:R-:W-:Y:S01]  /*c6a0*/  SEL R10, RZ, 0xffffffff, P1 ;  /* 0xffffffffff0a7807 */ /* 0x000fe20000800000 */
[----:B------:R-:W-:Y:S01]  /*c6b0*/  UIMAD UR43, UR43, UR10, URZ ;  /* 0x0000000a2b2b72a4 */ /* 0x000fe2000f8e023f */
[----:B------:R-:W-:Y:S01]  /*c6c0*/  IMAD.MOV.U32 R3, RZ, RZ, R8 ;  /* 0x000000ffff037224 */ /* 0x000fe200078e0008 */
[----:B------:R-:W-:Y:S01]  /*c6d0*/  UIADD3 UR9, UR9, UR4, URZ ;  /* 0x0000000409097290 */ /* 0x000fe2000fffe03f */
[----:B------:R-:W-:Y:S01]  /*c6e0*/  LOP3.LUT R9, R9, 0x4, R4, 0xe2, !PT ;  /* 0x0000000409097812 */ /* 0x000fe200078ee204 */
[----:B------:R-:W-:Y:S01]  /*c6f0*/  UIMAD UR4, UR42, UR11, UR43 ;  /* 0x0000000b2a0472a4 */ /* 0x000fe2000f8e022b */
[----:B------:R-:W-:Y:S01]  /*c700*/  SHF.L.U32 R10, R10, 0x3, RZ ;  /* 0x000000030a0a7819 */ /* 0x000fe200000006ff */
[----:B------:R-:W-:Y:S01]  /*c710*/  UIMAD.WIDE.U32 UR42, UR42, UR10, UR8 ;  /* 0x0000000a2a2a72a5 */ /* 0x000fe2000f8e0008 */
[----:B------:R-:W-:Y:S01]  /*c720*/  VIADD R26, R192, UR45 ;  /* 0x0000002dc01a7c36 */ /* 0x000fe20008000000 */
[----:B------:R-:W-:Y:S01]  /*c730*/  ISETP.GE.AND P2, PT, R194, UR13, PT ;  /* 0x0000000dc2007c0c */ /* 0x000fe2000bf46270 */
[----:B0-----:R-:W-:Y:S01]  /*c740*/  @P0 IMAD.HI.U32 R6, R8, R5, RZ ;  /* 0x0000000508060227 */ /* 0x001fe200078e00ff */
[----:B------:R-:W-:Y:S01]  /*c750*/  UIADD3 UR4, UR43, UR4, URZ ;  /* 0x000000042b047290 */ /* 0x000fe2000fffe03f */
[----:B------:R-:W-:Y:S01]  /*c760*/  LOP3.LUT R10, R10, 0x8, R9, 0xe2, !PT ;  /* 0x000000080a0a7812 */ /* 0x000fe200078ee209 */
[----:B------:R-:W-:Y:S01]  /*c770*/  ULDC.64 UR8, c[0x0][0xae0] ;  /* 0x0002b80000087ab9 */ /* 0x000fe20000000a00 */
[----:B------:R-:W-:Y:S01]  /*c780*/  IMAD.U32 R5, RZ, RZ, UR43 ;  /* 0x0000002bff057e24 */ /* 0x000fe2000f8e00ff */
[----:B------:R-:W-:Y:S01]  /*c790*/  SEL R0, RZ, 0x80, P2 ;  /* 0x00000080ff007807 */ /* 0x000fe20001000000 */
[----:B------:R-:W-:Y:S01]  /*c7a0*/  IMAD.U32 R4, RZ, RZ, UR42 ;  /* 0x0000002aff047e24 */ /* 0x000fe2000f8e00ff */
[----:B------:R-:W-:Y:S01]  /*c7b0*/  BSSY B1, `(.L_x_7722) ;  /* 0x0000042000017945 */ /* 0x000fe20003800000 */
[----:B-1----:R-:W-:Y:S01]  /*c7c0*/  @P0 SHF.R.U32.HI R3, RZ, R7, R6 ;  /* 0x00000007ff030219 */ /* 0x002fe20000011606 */
[----:B------:R-:W-:Y:S01]  /*c7d0*/  IMAD.U32 R5, RZ, RZ, UR4 ;  /* 0x00000004ff057e24 */ /* 0x000fe2000f8e00ff */
[----:B------:R-:W-:-:S02]  /*c7e0*/  ISETP.GE.AND P0, PT, R187, UR13, PT ;  /* 0x0000000dbb007c0c */ /* 0x000fc4000bf06270 */
        /* <DEDUP_REMOVED lines=13> */
[----:B------:R-:W-:Y:S01]  /*c8c0*/  LOP3.LUT R10, R13, 0x10, R10, 0xe2, !PT ;  /* 0x000000100d0a7812 */ /* 0x000fe200078ee20a */
[----:B------:R-:W-:Y:S01]  /*c8d0*/  IMAD.IADD R5, R5, 0x1, R9 ;  /* 0x0000000105057824 */ /* 0x000fe200078e0209 */
[----:B------:R-:W-:Y:S01]  /*c8e0*/  SHF.L.U32 R13, R8, 0x5, RZ ;  /* 0x00000005080d7819 */ /* 0x000fe200000006ff */
[----:B------:R-:W-:-:S02]  /*c8f0*/  IMAD R6, R3, UR8, RZ ;  /* 0x0000000803067c24 */ /* 0x000fc4000f8e02ff */
        /* <DEDUP_REMOVED lines=45> */
.L_x_7723:
[----:B------:R-:W-:Y:S05]  /*cbd0*/  BSYNC B1 ;  /* 0x0000000000017941 */ /* 0x000fea0003800000 */
.L_x_7722:
        /* <DEDUP_REMOVED lines=36> */
.L_x_7718:
[----:B------:R-:W-:Y:S05]  /*ce20*/  BSYNC B0 ;  /* 0x0000000000007941 */ /* 0x000fea0003800000 */
.L_x_7712:
[----:B------:R-:W-:Y:S02]  /*ce30*/  ULDC UR4, c[0x0][0xc3c] ;  /* 0x00030f0000047ab9 */ /* 0x000fe40000000800 */
[----:B------:R-:W-:-:S06]  /*ce40*/  UISETP.GE.AND UP0, UPT, UR7, UR4, UPT ;  /* 0x000000040700728c */ /* 0x000fcc000bf06270 */
[----:B------:R-:W-:-:S13]  /*ce50*/  PLOP3.LUT P0, PT, PT, PT, UP0, 0x80, 0x0 ;  /* 0x000000000000781c */ /* 0x000fda0003f0f008 */
[----:B------:R-:W-:Y:S05]  /*ce60*/  @!P0 BRA `(.L_x_7724) ;  /* 0xffffff4000408947 */ /* 0x000fea000383ffff */
[----:B------:R-:W-:Y:S05]  /*ce70*/  EXIT ;  /* 0x000000000000794d */ /* 0x000fea0003800000 */
.L_x_7659:
        /* <DEDUP_REMOVED lines=16> */
.L_x_7725:
        /* <DEDUP_REMOVED lines=36> */
[----:B------:R-:W-:Y:S01]  /*d1c0*/  IMAD.MOV.U32 R6, RZ, RZ, R3 ;  /* 0x000000ffff067224 */ /* 0x000fe200078e0003 */
[----:B------:R-:W-:Y:S01]  /*d1d0*/  UMOV UR4, URZ ;  /* 0x0000003f00047c82 */ /* 0x000fe20008000000 */
[----:B------:R-:W-:-:S05]  /*d1e0*/  ULDC UR5, c[0x0][0xc38] ;  /* 0x00030e0000057ab9 */ /* 0x000fca0000000800 */
.L_x_7731:
        /* <DEDUP_REMOVED lines=12> */
.L_x_7730:
[----:B------:R-:W-:Y:S05]  /*d2b0*/  BSYNC B0 ;  /* 0x0000000000007941 */ /* 0x000fea0003800000 */
.L_x_7729:
        /* <DEDUP_REMOVED lines=20> */
.L_x_7727:
        /* <DEDUP_REMOVED lines=20> */
.L_x_7732:
        /* <DEDUP_REMOVED lines=34> */
[----:B0-----:R-:W-:-:S06]  /*d760*/  IADD3 R3, R7, 0xffffffe, RZ ;  /* 0x0ffffffe07037810 */ /* 0x001fcc0007ffe0ff */
        /* <DEDUP_REMOVED lines=21> */
[----:B------:R-:W-:-:S03]  /*d8c0*/  IMAD R18, R2, R18, R3 ;  /* 0x0000001202127224 */ /* 0x000fc600078e0203 */
[----:B------:R-:W-:Y:S01]  /*d8d0*/  IADD3 R17, R4, R17, RZ ;  /* 0x0000001104117210 */ /* 0x000fe20007ffe0ff */
[----:B------:R-:W-:Y:S06]  /*d8e0*/  BRA `(.L_x_7733) ;  /* 0x0000000000147947 */ /* 0x000fec0003800000 */
.L_x_7728:
[----:B------:R-:W-:Y:S01]  /*d8f0*/  ULDC UR4, c[0x0][0xc3c] ;  /* 0x00030f0000047ab9 */ /* 0x000fe20000000800 */
[----:B------:R-:W-:Y:S02]  /*d900*/  IMAD.MOV.U32 R17, RZ, RZ, RZ ;  /* 0x000000ffff117224 */ /* 0x000fe400078e00ff */
[----:B------:R-:W-:Y:S02]  /*d910*/  IMAD.U32 R16, RZ, RZ, UR6 ;  /* 0x00000006ff107e24 */ /* 0x000fe4000f8e00ff */
[----:B------:R-:W-:Y:S02]  /*d920*/  IMAD.MOV.U32 R18, RZ, RZ, RZ ;  /* 0x000000ffff127224 */ /* 0x000fe400078e00ff */
[----:B------:R-:W-:-:S07]  /*d930*/  IMAD.U32 R19, RZ, RZ, UR4 ;  /* 0x00000004ff137e24 */ /* 0x000fce000f8e00ff */
.L_x_7733:
[----:B------:R-:W-:-:S13]  /*d940*/  ISETP.NE.AND P0, PT, R5, RZ, PT ;  /* 0x000000ff0500720c */ /* 0x000fda0003f05270 */
[----:B------:R-:W0:Y:S01]  /*d950*/  @!P0 S2R R3, SR_CgaCtaId ;  /* 0x0000000000038919 */ /* 0x000e220000008800 */
[----:B------:R-:W-:-:S04]  /*d960*/  @!P0 MOV R2, 0x400 ;  /* 0x0000040000028802 */ /* 0x000fc80000000f00 */
[----:B0-----:R-:W-:-:S05]  /*d970*/  @!P0 LEA R2, R3, R2, 0x18 ;  /* 0x0000000203028211 */ /* 0x001fca00078ec0ff */
[----:B------:R0:W-:Y:S01]  /*d980*/  @!P0 STS.128 [R2+0x28cd0], R16 ;  /* 0x028cd01002008388 */ /* 0x0001e20000000c00 */
[----:B------:R-:W-:Y:S06]  /*d990*/  BAR.ARV 0x5, 0x180 ;  /* 0x0146000000007b1d */ /* 0x000fec0000002000 */
.L_x_7726:
[----:B------:R2:W-:Y:S01]  /*d9a0*/  STL [R1+0x24], RZ ;  /* 0x000024ff01007387 */ /* 0x0005e20000100800 */
[----:B------:R-:W-:Y:S01]  /*d9b0*/  ULDC UR4, c[0x0][0xc3c] ;  /* 0x00030f0000047ab9 */ /* 0x000fe20000000800 */
[----:B------:R-:W-:Y:S01]  /*d9c0*/  IMAD.MOV.U32 R25, RZ, RZ, 0x1 ;  /* 0x00000001ff197424 */ /* 0x000fe200078e00ff */
[----:B-1----:R-:W-:Y:S02]  /*d9d0*/  ISETP.GE.AND P0, PT, R19, UR4, PT ;  /* 0x0000000413007c0c */ /* 0x002fe4000bf06270 */
[----:B------:R-:W-:-:S11]  /*d9e0*/  MOV R24, RZ ;  /* 0x000000ff00187202 */ /* 0x000fd60000000f00 */
[----:B--2---:R-:W-:Y:S05]  /*d9f0*/  @P0 BRA `(.L_x_7734) ;  /* 0x0000004800740947 */ /* 0x004fea0003800000 */
[----:B------:R-:W1:Y:S01]  /*da00*/  S2UR UR5, SR_CgaCtaId ;  /* 0x00000000000579c3 */ /* 0x000e620000008800 */
[C---:B0-----:R-:W-:Y:S01]  /*da10*/  IMAD.SHL.U32 R2, R0.reuse, 0x8, RZ ;  /* 0x0000000800027824 */ /* 0x041fe200078e00ff */
[----:B------:R-:W-:Y:S01]  /*da20*/  UMOV UR4, 0x400 ;  /* 0x0000040000047882 */ /* 0x000fe20000000000 */
[C---:B------:R-:W-:Y:S01]  /*da30*/  LOP3.LUT R4, R0.reuse, 0x7f, RZ, 0xc0, !PT ;  /* 0x0000007f00047812 */ /* 0x040fe200078ec0ff */
[----:B------:R-:W-:Y:S01]  /*da40*/  IMAD.SHL.U32 R5, R0, 0x10, RZ ;  /* 0x0000001000057824 */ /* 0x000fe200078e00ff */
[----:B------:R0:W-:Y:S01]  /*da50*/  STL [R1+0x24], RZ ;  /* 0x000024ff01007387 */ /* 0x0001e20000100800 */
[C---:B------:R-:W-:Y:S01]  /*da60*/  LOP3.LUT R3, R2.reuse, 0x1f8, RZ, 0xc0, !PT ;  /* 0x000001f802037812 */ /* 0x040fe200078ec0ff */
[----:B------:R-:W-:Y:S01]  /*da70*/  BSSY B8, `(.L_x_7734) ;  /* 0x0000495000087945 */ /* 0x000fe20003800000 */
[----:B------:R-:W-:Y:S01]  /*da80*/  SHF.R.U32.HI R36, RZ, 0x3, R4 ;  /* 0x00000003ff247819 */ /* 0x000fe20000011604 */
[----:B------:R-:W-:Y:S01]  /*da90*/  IMAD.MOV.U32 R25, RZ, RZ, 0x1 ;  /* 0x00000001ff197424 */ /* 0x000fe200078e00ff */
[----:B------:R-:W-:Y:S01]  /*daa0*/  LOP3.LUT R3, R3, 0x38, R0, 0x78, !PT ;  /* 0x0000003803037812 */ /* 0x000fe200078e7800 */
[----:B------:R-:W-:Y:S01]  /*dab0*/  IMAD.MOV.U32 R24, RZ, RZ, RZ ;  /* 0x000000ffff187224 */ /* 0x000fe200078e00ff */
        /* <DEDUP_REMOVED lines=13> */
[----:B------:R-:W-:-:S04]  /*db90*/  LOP3.LUT R2, R0, 0x1c0, RZ, 0xfc, !PT ;  /* 0x000001c000027812 */ /* 0x000fc800078efcff */
[----:B------:R-:W-:-:S05]  /*dba0*/  LEA R0, R33, R23, 0x1 ;  /* 0x0000001721007211 */ /* 0x000fca00078e08ff */
[----:B------:R0:W-:Y:S02]  /*dbb0*/  STL [R1+0x2c], R0 ;  /* 0x00002c0001007387 */ /* 0x0001e40000100800 */
.L_x_7795:
[----:B-1----:R-:W1:Y:S02]  /*dbc0*/  LDC.64 R30, c[0x0][0xc88] ;  /* 0x00032200ff1e7b82 */ /* 0x002e640000000a00 */
[----:B-1----:R-:W-:-:S06]  /*dbd0*/  IMAD.WIDE R30, R19, 0x4, R30 ;  /* 0x00000004131e7825 */ /* 0x002fcc00078e021e */
[----:B------:R1:W0:Y:S01]  /*dbe0*/  LDG.E R30, desc[UR50][R30.64] ;  /* 0x000000321e1e7981 */ /* 0x000222000c1e1900 */
[----:B------:R-:W-:Y:S05]  /*dbf0*/  YIELD ;  /* 0x0000000000007946 */ /* 0x000fea0003800000 */
[----:B------:R-:W-:Y:S01]  /*dc00*/  ULDC.64 UR4, c[0x0][0xa28] ;  /* 0x00028a0000047ab9 */ /* 0x000fe20000000a00 */
[----:B------:R-:W-:Y:S01]  /*dc10*/  ULDC.64 UR6, c[0x0][0xa18] ;  /* 0x0002860000067ab9 */ /* 0x000fe20000000a00 */
[----:B------:R-:W-:Y:S01]  /*dc20*/  ISETP.NE.U32.AND P0, PT, RZ, UR4, PT ;  /* 0x00000004ff007c0c */ /* 0x000fe2000bf05070 */
[----:B-1----:R-:W-:-:S03]  /*dc30*/  IMAD.MOV.U32 R31, RZ, RZ, RZ ;  /* 0x000000ffff1f7224 */ /* 0x002fc600078e00ff */
[----:B------:R-:W-:Y:S01]  /*dc40*/  ISETP.NE.AND.EX P0, PT, RZ, UR5, PT, P0 ;  /* 0x00000005ff007c0c */ /* 0x000fe2000bf05300 */
[----:B------:R-:W-:Y:S01]  /*dc50*/  IMAD.MOV.U32 R37, RZ, RZ, RZ ;  /* 0x000000ffff257224 */ /* 0x000fe200078e00ff */
[----:B0-----:R-:W-:-:S11]  /*dc60*/  SHF.R.S32.HI R0, RZ, 0x1f, R30 ;  /* 0x0000001fff007819 */ /* 0x001fd6000001141e */
        /* <DEDUP_REMOVED lines=19> */
[----:B--2---:R-:W2:Y:S01]  /*dda0*/  @P0 LDG.E R4, desc[UR50][R4.64] ;  /* 0x0000003204040981 */ /* 0x004ea2000c1e1900 */
[----:B------:R-:W-:-:S03]  /*ddb0*/  UISETP.NE.U32.AND UP0, UPT, UR4, URZ, UPT ;  /* 0x0000003f0400728c */ /* 0x000fc6000bf05070 */
[----:B------:R-:W-:Y:S01]  /*ddc0*/  ULDC UR4, c[0x0][0x424] ;  /* 0x0001090000047ab9 */ /* 0x000fe20000000800 */
[----:B------:R-:W-:-:S03]  /*ddd0*/  UISETP.NE.AND.EX UP0, UPT, UR5, URZ, UPT, UP0 ;  /* 0x0000003f0500728c */ /* 0x000fc6000bf05300 */
[----:B------:R-:W-:Y:S01]  /*dde0*/  ULDC UR5, c[0x0][0x2f0] ;  /* 0x0000bc0000057ab9 */ /* 0x000fe20000000800 */
[----:B------:R-:W-:-:S04]  /*ddf0*/  USEL UR4, UR4, 0x1, UP0 ;  /* 0x0000000104047887 */ /* 0x000fc80008000000 */
[----:B------:R-:W-:-:S06]  /*de00*/  UIMAD UR4, UR4, UR5, URZ ;  /* 0x00000005040472a4 */ /* 0x000fcc000f8e023f */
[----:B0-----:R-:W-:Y:S01]  /*de10*/  IMAD.U32 R0, RZ, RZ, UR4 ;  /* 0x00000004ff007e24 */ /* 0x001fe2000f8e00ff */
[----:B--2---:R1:W-:Y:S01]  /*de20*/  @P0 STL [R1], R4 ;  /* 0x0000000401000387 */ /* 0x0043e20000100800 */
[----:B---34-:R-:W-:Y:S05]  /*de30*/  @P0 BRA `(.L_x_7735) ;  /* 0x0000000000200947 */ /* 0x018fea0003800000 */
[----:B------:R-:W-:Y:S02]  /*de40*/  ULDC UR4, c[0x0][0x288] ;  /* 0x0000a20000047ab9 */ /* 0x000fe40000000800 */
[----:B-1----:R-:W-:-:S05]  /*de50*/  IMAD.U32 R4, RZ, RZ, UR4 ;  /* 0x00000004ff047e24 */ /* 0x002fca000f8e00ff */
[----:B------:R0:W-:Y:S01]  /*de60*/  STL [R1], R4 ;  /* 0x0000000401007387 */ /* 0x0001e20000100800 */
[----:B------:R-:W-:Y:S05]  /*de70*/  @!P2 BRA `(.L_x_7735) ;  /* 0x000000000010a947 */ /* 0x000fea0003800000 */
[----:B------:R-:W2:Y:S04]  /*de80*/  LDG.E R5, desc[UR50][R2.64] ;  /* 0x0000003202057981 */ /* 0x000ea8000c1e1900 */
[----:B0-----:R-:W2:Y:S02]  /*de90*/  LDG.E R4, desc[UR50][R2.64+0x4] ;  /* 0x0000043202047981 */ /* 0x001ea4000c1e1900 */
[----:B--2---:R-:W-:-:S05]  /*dea0*/  IADD3 R2, -R5, R4, RZ ;  /* 0x0000000405027210 */ /* 0x004fca0007ffe1ff */
[----:B------:R2:W-:Y:S02]  /*deb0*/  STL [R1], R2 ;  /* 0x0000000201007387 */ /* 0x0005e40000100800 */
.L_x_7735:
[----:B------:R-:W-:Y:S01]  /*dec0*/  ULDC.64 UR4, c[0x0][0xa20] ;  /* 0x0002880000047ab9 */ /* 0x000fe20000000a00 */
[----:B------:R-:W-:Y:S01]  /*ded0*/  IMAD.MOV.U32 R28, RZ, RZ, R30 ;  /* 0x000000ffff1c7224 */ /* 0x000fe200078e001e */
[----:B------:R-:W-:-:S04]  /*dee0*/  ISETP.NE.U32.AND P0, PT, RZ, UR4, PT ;  /* 0x00000004ff007c0c */ /* 0x000fc8000bf05070 */
[----:B------:R-:W-:-:S13]  /*def0*/  ISETP.NE.AND.EX P0, PT, RZ, UR5, PT, P0 ;  /* 0x00000005ff007c0c */ /* 0x000fda000bf05300 */
[----:B------:R-:W-:Y:S05]  /*df00*/  @!P0 BRA `(.L_x_7736) ;  /* 0x0000000000108947 */ /* 0x000fea0003800000 */
[----:B-12---:R-:W-:-:S04]  /*df10*/  IADD3 R2, P0, R26, UR4, RZ ;  /* 0x000000041a027c10 */ /* 0x006fc8000ff1e0ff */
[----:B------:R-:W-:-:S05]  /*df20*/  IADD3.X R3, R27, UR5, RZ, P0, !PT ;  /* 0x000000051b037c10 */ /* 0x000fca00087fe4ff */
[----:B------:R1:W5:Y:S01]  /*df30*/  LDG.E R0, desc[UR50][R2.64] ;  /* 0x0000003202007981 */ /* 0x000362000c1e1900 */
[----:B------:R-:W-:Y:S05]  /*df40*/  BRA `(.L_x_7737) ;  /* 0x0000000000247947 */ /* 0x000fea0003800000 */
.L_x_7736:
[----:B------:R-:W-:Y:S02]  /*df50*/  ULDC.64 UR4, c[0x0][0xa08] ;  /* 0x0002820000047ab9 */ /* 0x000fe40000000a00 */
[----:B------:R-:W-:-:S04]  /*df60*/  ISETP.NE.U32.AND P0, PT, RZ, UR4, PT ;  /* 0x00000004ff007c0c */ /* 0x000fc8000bf05070 */
[----:B------:R-:W-:-:S13]  /*df70*/  ISETP.NE.AND.EX P0, PT, RZ, UR5, PT, P0 ;  /* 0x00000005ff007c0c */ /* 0x000fda000bf05300 */
[----:B------:R-:W-:Y:S05]  /*df80*/  @!P0 BRA `(.L_x_7737) ;  /* 0x0000000000148947 */ /* 0x000fea0003800000 */
[----:B-12---:R-:W1:Y:S02]  /*df90*/  LDC.64 R2, c[0x0][0xa08] ;  /* 0x00028200ff027b82 */ /* 0x006e640000000a00 */
[----:B-1----:R-:W-:-:S05]  /*dfa0*/  IMAD.WIDE R2, R28, 0x4, R2 ;  /* 0x000000041c027825 */ /* 0x002fca00078e0202 */
[----:B------:R-:W2:Y:S04]  /*dfb0*/  LDG.E R0, desc[UR50][R2.64] ;  /* 0x0000003202007981 */ /* 0x000ea8000c1e1900 */
[----:B------:R-:W2:Y:S02]  /*dfc0*/  LDG.E R5, desc[UR50][R2.64+0x4] ;  /* 0x0000043202057981 */ /* 0x000ea4000c1e1900 */
[----:B--2---:R-:W-:-:S07]  /*dfd0*/  IMAD.IADD R0, R5, 0x1, -R0 ;  /* 0x0000000105007824 */ /* 0x004fce00078e0a00 */
.L_x_7737:
[----:B------:R-:W3:Y:S01]  /*dfe0*/  LDL R6, [R1] ;  /* 0x0000000001067983 */ /* 0x000ee20000100800 */
[----:B-12---:R-:W1:Y:S01]  /*dff0*/  LDC R2, c[0x0][0x448] ;  /* 0x00011200ff027b82 */ /* 0x006e620000000800 */
[----:B-----5:R-:W-:Y:S01]  /*e000*/  IMAD.IADD R29, R0, 0x1, -R31 ;  /* 0x00000001001d7824 */ /* 0x020fe200078e0a1f */
[----:B------:R-:W-:Y:S01]  /*e010*/  LOP3.LUT R22, R22, 0xfffffdff, RZ, 0xc0, !PT ;  /* 0xfffffdff16167812 */ /* 0x000fe200078ec0ff */
[----:B------:R-:W-:Y:S01]  /*e020*/  BSSY B7, `(.L_x_7738) ;  /* 0x0000378000077945 */ /* 0x000fe20003800000 */
[----:B-1----:R-:W-:Y:S01]  /*e030*/  ISETP.NE.AND P0, PT, R2, 0x1, PT ;  /* 0x000000010200780c */ /* 0x002fe20003f05270 */
[----:B------:R-:W-:-:S04]  /*e040*/  IMAD.SHL.U32 R2, R17, 0x40, RZ ;  /* 0x0000004011027824 */ /* 0x000fc800078e00ff */
[----:B------:R-:W-:-:S08]  /*e050*/  VIADD R2, R2, 0x3f ;  /* 0x0000003f02027836 */ /* 0x000fd00000000000 */
[----:B------:R-:W0:Y:S01]  /*e060*/  @P0 LDC R5, c[0x0][0x44c] ;  /* 0x00011300ff050b82 */ /* 0x000e220000000800 */
[----:B------:R-:W-:-:S07]  /*e070*/  @P0 LOP3.LUT R22, R22, 0x200, RZ, 0xfc, !PT ;  /* 0x0000020016160812 */ /* 0x000fce00078efcff */
[----:B------:R-:W1:Y:S01]  /*e080*/  @P0 LDC R3, c[0x0][0x450] ;  /* 0x00011400ff030b82 */ /* 0x000e620000000800 */
[----:B0-----:R-:W-:-:S05]  /*e090*/  @P0 IMAD.HI.U32 R4, R2, R5, RZ ;  /* 0x0000000502040227 */ /* 0x001fca00078e00ff */
[----:B-1----:R-:W-:Y:S02]  /*e0a0*/  @P0 SHF.R.U32.HI R2, RZ, R3, R4 ;  /* 0x00000003ff020219 */ /* 0x002fe40000011604 */
[----:B---3--:R-:W-:-:S04]  /*e0b0*/  IADD3 R3, R29, 0x40, -R6 ;  /* 0x000000401d037810 */ /* 0x008fc80007ffe806 */
[----:B------:R-:W-:-:S04]  /*e0c0*/  IADD3 R2, R3, R2, RZ ;  /* 0x0000000203027210 */ /* 0x000fc80007ffe0ff */
[----:B------:R-:W-:-:S04]  /*e0d0*/  SHF.R.S32.HI R3, RZ, 0x1f, R2 ;  /* 0x0000001fff037819 */ /* 0x000fc80000011402 */
[----:B------:R-:W-:Y:S01]  /*e0e0*/  LEA.HI R0, R3, R2, RZ, 0x6 ;  /* 0x0000000203007211 */ /* 0x000fe200078f30ff */
[----:B------:R-:W-:-:S03]  /*e0f0*/  VIADD R2, R29, 0x3f ;  /* 0x0000003f1d027836 */ /* 0x000fc60000000000 */
[----:B------:R-:W-:Y:S02]  /*e100*/  SHF.R.S32.HI R0, RZ, 0x6, R0 ;  /* 0x00000006ff007819 */ /* 0x000fe40000011400 */
[----:B------:R-:W-:-:S04]  /*e110*/  SHF.R.S32.HI R3, RZ, 0x1f, R2 ;  /* 0x0000001fff037819 */ /* 0x000fc80000011402 */
[----:B------:R-:W-:-:S04]  /*e120*/  LEA.HI R3, R3, R2, RZ, 0x6 ;  /* 0x0000000203037211 */ /* 0x000fc800078f30ff */
[----:B------:R-:W-:-:S04]  /*e130*/  SHF.R.S32.HI R3, RZ, 0x6, R3 ;  /* 0x00000006ff037819 */ /* 0x000fc80000011403 */
        /* <DEDUP_REMOVED lines=21> */
.L_x_7739:
        /* <DEDUP_REMOVED lines=20> */
.L_x_7742:
[----:B------:R-:W-:Y:S05]  /*e3d0*/  BSYNC B6 ;  /* 0x0000000000067941 */ /* 0x000fea0003800000 */
.L_x_7741:
        /* <DEDUP_REMOVED lines=20> */
.L_x_7745:
        /* <DEDUP_REMOVED lines=15> */
.L_x_7744:
[----:B------:R-:W-:Y:S05]  /*e610*/  BSYNC B6 ;  /* 0x0000000000067941 */ /* 0x000fea0003800000 */
.L_x_7743:
[----:B------:R-:W0:Y:S01]  /*e620*/  S2R R20, SR_TID.X ;  /* 0x0000000000147919 */ /* 0x000e220000002100 */
[----:B------:R-:W-:Y:S01]  /*e630*/  ULDC.64 UR4, c[0x0][0x9f8] ;  /* 0x00027e0000047ab9 */ /* 0x000fe20000000a00 */
[----:B------:R-:W1:Y:S01]  /*e640*/  LDC R10, c[0x0][0x430] ;  /* 0x00010c00ff0a7b82 */ /* 0x000e620000000800 */
[----:B------:R-:W-:-:S04]  /*e650*/  ISETP.NE.U32.AND P0, PT, RZ, UR4, PT ;  /* 0x00000004ff007c0c */ /* 0x000fc8000bf05070 */
[----:B------:R-:W-:-:S13]  /*e660*/  ISETP.NE.AND.EX P0, PT, RZ, UR5, PT, P0 ;  /* 0x00000005ff007c0c */ /* 0x000fda000bf05300 */
[----:B------:R-:W-:Y:S01]  /*e670*/  @P0 IADD3 R26, P1, R26, UR4, RZ ;  /* 0x000000041a1a0c10 */ /* 0x000fe2000ff3e0ff */
[----:B------:R-:W-:-:S03]  /*e680*/  ULDC UR4, c[0x0][0x320] ;  /* 0x0000c80000047ab9 */ /* 0x000fc60000000800 */
[----:B------:R-:W-:-:S05]  /*e690*/  @P0 IADD3.X R27, R27, UR5, RZ, P1, !PT ;  /* 0x000000051b1b0c10 */ /* 0x000fca0008ffe4ff */
[----:B------:R2:W5:Y:S01]  /*e6a0*/  @P0 LDG.E R28, desc[UR50][R26.64] ;  /* 0x000000321a1c0981 */ /* 0x000562000c1e1900 */
[----:B------:R-:W-:Y:S01]  /*e6b0*/  LOP3.LUT R22, R22, 0xffffffbf, RZ, 0xc0, !PT ;  /* 0xffffffbf16167812 */ /* 0x000fe200078ec0ff */
[----:B------:R-:W-:Y:S01]  /*e6c0*/  UMOV UR5, 0xffffffff ;  /* 0xffffffff00057882 */ /* 0x000fe20000000000 */
[----:B0-----:R-:W-:Y:S01]  /*e6d0*/  IMAD.SHL.U32 R20, R20, 0x8, RZ ;  /* 0x0000000814147824 */ /* 0x001fe200078e00ff */
[----:B------:R-:W0:Y:S01]  /*e6e0*/  S2R R2, SR_TID.X ;  /* 0x0000000000027919 */ /* 0x000e220000002100 */
[----:B------:R-:W-:-:S03]  /*e6f0*/  LEA R0, R34, 0xffffffc0, 0x6 ;  /* 0xffffffc022007811 */ /* 0x000fc600078e30ff */
[----:B------:R-:W-:-:S04]  /*e700*/  LOP3.LUT R20, R20, 0x38, RZ, 0xc0, !PT ;  /* 0x0000003814147812 */ /* 0x000fc800078ec0ff */
[C---:B------:R-:W-:Y:S02]  /*e710*/  LOP3.LUT R32, R20.reuse, 0x180, RZ, 0xfc, !PT ;  /* 0x0000018014207812 */ /* 0x040fe400078efcff */
[C---:B------:R-:W-:Y:S02]  /*e720*/  LOP3.LUT R21, R20.reuse, 0x40, RZ, 0xfc, !PT ;  /* 0x0000004014157812 */ /* 0x040fe400078efcff */
[----:B------:R-:W-:Y:S02]  /*e730*/  LOP3.LUT R20, R20, 0x1c0, RZ, 0xfc, !PT ;  /* 0x000001c014147812 */ /* 0x000fe400078efcff */
[----:B------:R-:W-:Y:S02]  /*e740*/  ISETP.GE.AND P3, PT, R21, UR4, PT ;  /* 0x0000000415007c0c */ /* 0x000fe4000bf66270 */
[----:B------:R-:W-:Y:S02]  /*e750*/  ISETP.GE.AND P0, PT, R20, UR4, PT ;  /* 0x0000000414007c0c */ /* 0x000fe4000bf06270 */
[----:B------:R-:W3:Y:S01]  /*e760*/  S2R R20, SR_TID.X ;  /* 0x0000000000147919 */ /* 0x000ee20000002100 */
[----:B------:R-:W-:-:S02]  /*e770*/  ISETP.GE.AND P1, PT, R32, UR4, PT ;  /* 0x0000000420007c0c */ /* 0x000fc4000bf26270 */
[----:B------:R-:W-:Y:S02]  /*e780*/  SEL R8, RZ, 0x80, P0 ;  /* 0x00000080ff087807 */ /* 0x000fe40000000000 */
[----:B------:R-:W-:-:S04]  /*e790*/  SEL R6, RZ, 0x40, P1 ;  /* 0x00000040ff067807 */ /* 0x000fc80000800000 */
[----:B------:R-:W-:-:S04]  /*e7a0*/  @P3 LOP3.LUT R22, R22, 0x40, RZ, 0xfc, !PT ;  /* 0x0000004016163812 */ /* 0x000fc800078efcff */
[----:B------:R-:W-:Y:S01]  /*e7b0*/  LOP3.LUT R22, R22, 0xffffff7f, RZ, 0xc0, !PT ;  /* 0xffffff7f16167812 */ /* 0x000fe200078ec0ff */
[----:B0-----:R-:W-:-:S05]  /*e7c0*/  IMAD.SHL.U32 R2, R2, 0x8, RZ ;  /* 0x0000000802027824 */ /* 0x001fca00078e00ff */
[----:B------:R-:W-:-:S04]  /*e7d0*/  LOP3.LUT R2, R2, 0x38, RZ, 0xc0, !PT ;  /* 0x0000003802027812 */ /* 0x000fc800078ec0ff */
[----:B------:R-:W-:Y:S01]  /*e7e0*/  ISETP.GE.AND P2, PT, R2, UR4, PT ;  /* 0x0000000402007c0c */ /* 0x000fe2000bf46270 */
[----:B---3--:R-:W-:-:S12]  /*e7f0*/  IMAD.SHL.U32 R20, R20, 0x8, RZ ;  /* 0x0000000814147824 */ /* 0x008fd800078e00ff */
[----:B------:R-:W-:Y:S02]  /*e800*/  @P2 LOP3.LUT R22, R22, 0x80, RZ, 0xfc, !PT ;  /* 0x0000008016162812 */ /* 0x000fe400078efcff */
[----:B------:R-:W-:Y:S02]  /*e810*/  LOP3.LUT R20, R20, 0x38, RZ, 0xc0, !PT ;  /* 0x0000003814147812 */ /* 0x000fe400078ec0ff */
[----:B------:R-:W-:Y:S02]  /*e820*/  LOP3.LUT R22, R22, 0xffffffdf, RZ, 0xc0, !PT ;  /* 0xffffffdf16167812 */ /* 0x000fe400078ec0ff */
[----:B------:R-:W-:Y:S02]  /*e830*/  LOP3.LUT R21, R20, 0x80, RZ, 0xfc, !PT ;  /* 0x0000008014157812 */ /* 0x000fe400078efcff */
[----:B------:R-:W0:Y:S02]  /*e840*/  S2R R20, SR_TID.X ;  /* 0x0000000000147919 */ /* 0x000e240000002100 */
[----:B------:R-:W-:-:S13]  /*e850*/  ISETP.GE.AND P5, PT, R21, UR4, PT ;  /* 0x0000000415007c0c */ /* 0x000fda000bfa6270 */
[----:B------:R-:W-:-:S04]  /*e860*/  @P5 LOP3.LUT R22, R22, 0x20, RZ, 0xfc, !PT ;  /* 0x0000002016165812 */ /* 0x000fc800078efcff */
[----:B------:R-:W-:Y:S01]  /*e870*/  LOP3.LUT R22, R22, 0xffffffef, RZ, 0xc0, !PT ;  /* 0xffffffef16167812 */ /* 0x000fe200078ec0ff */
[----:B0-----:R-:W-:-:S05]  /*e880*/  IMAD.SHL.U32 R20, R20, 0x8, RZ ;  /* 0x0000000814147824 */ /* 0x001fca00078e00ff */
[----:B------:R-:W-:-:S04]  /*e890*/  LOP3.LUT R20, R20, 0x38, RZ, 0xc0, !PT ;  /* 0x0000003814147812 */ /* 0x000fc800078ec0ff */
[----:B------:R-:W-:Y:S02]  /*e8a0*/  LOP3.LUT R21, R20, 0xc0, RZ, 0xfc, !PT ;  /* 0x000000c014157812 */ /* 0x000fe400078efcff */
[----:B------:R-:W0:Y:S02]  /*e8b0*/  S2R R20, SR_TID.X ;  /* 0x0000000000147919 */ /* 0x000e240000002100 */
[----:B------:R-:W-:Y:S02]  /*e8c0*/  ISETP.GE.AND P4, PT, R21, UR4, PT ;  /* 0x0000000415007c0c */ /* 0x000fe4000bf86270 */
[C---:B------:R-:W-:Y:S02]  /*e8d0*/  LOP3.LUT R21, R2.reuse, 0x100, RZ, 0xfc, !PT ;  /* 0x0000010002157812 */ /* 0x040fe400078efcff */
[----:B------:R-:W-:Y:S02]  /*e8e0*/  LOP3.LUT R2, R2, 0x140, RZ, 0xfc, !PT ;  /* 0x0000014002027812 */ /* 0x000fe400078efcff */
[----:B------:R-:W-:-:S02]  /*e8f0*/  ISETP.GE.AND P3, PT, R21, UR4, PT ;  /* 0x0000000415007c0c */ /* 0x000fc4000bf66270 */
[----:B------:R-:W-:-:S05]  /*e900*/  ISETP.GE.AND P2, PT, R2, UR4, PT ;  /* 0x0000000402007c0c */ /* 0x000fca000bf46270 */
[----:B------:R-:W-:-:S04]  /*e910*/  @P4 LOP3.LUT R22, R22, 0x10, RZ, 0xfc, !PT ;  /* 0x0000001016164812 */ /* 0x000fc800078efcff */
[----:B------:R-:W-:-:S04]  /*e920*/  LOP3.LUT R22, R22, 0xfffffffb, RZ, 0xc0, !PT ;  /* 0xfffffffb16167812 */ /* 0x000fc800078ec0ff */
[----:B------:R-:W-:-:S04]  /*e930*/  @P2 LOP3.LUT R22, R22, 0x4, RZ, 0xfc, !PT ;  /* 0x0000000416162812 */ /* 0x000fc800078efcff */
[----:B------:R-:W-:-:S04]  /*e940*/  LOP3.LUT R22, R22, 0xfffffff7, RZ, 0xc0, !PT ;  /* 0xfffffff716167812 */ /* 0x000fc800078ec0ff */
[----:B------:R-:W-:Y:S01]  /*e950*/  @P3 LOP3.LUT R22, R22, 0x8, RZ, 0xfc, !PT ;  /* 0x0000000816163812 */ /* 0x000fe200078efcff */
[----:B0-----:R-:W-:-:S05]  /*e960*/  IMAD.SHL.U32 R20, R20, 0x10, RZ ;  /* 0x0000001014147824 */ /* 0x001fca00078e00ff */
[----:B------:R-:W-:-:S04]  /*e970*/  LOP3.LUT R20, R36, 0x70, R20, 0xf8, !PT ;  /* 0x0000007024147812 */ /* 0x000fc800078ef814 */
[----:B------:R-:W-:Y:S01]  /*e980*/  IADD3 R35, R20, R0, RZ ;  /* 0x0000000014237210 */ /* 0x000fe20007ffe0ff */
[----:B-12---:R-:W-:Y:S06]  /*e990*/  BRA.DIV UR5, `(.L_x_7746) ;  /* 0x0000004205447947 */ /* 0x006fec000b800000 */
.L_x_7813:
        /* <DEDUP_REMOVED lines=38> */
[----:B------:R-:W-:Y:S01]  /*ec00*/  LOP3.LUT R2, R4, R2, R3, 0xfe, !PT ;  /* 0x0000000204027212 */ /* 0x000fe200078efe03 */
[----:B------:R-:W-:-:S03]  /*ec10*/  IMAD.U32 R3, RZ, RZ, UR36 ;  /* 0x00000024ff037e24 */ /* 0x000fc6000f8e00ff */
[----:B------:R-:W-:Y:S01]  /*ec20*/  LOP3.LUT R6, R2, R6, RZ, 0xfc, !PT ;  /* 0x0000000602067212 */ /* 0x000fe200078efcff */
[----:B------:R-:W-:Y:S01]  /*ec30*/  IMAD.MOV R2, RZ, RZ, -R7 ;  /* 0x000000ffff027224 */ /* 0x000fe200078e0a07 */
[----:B------:R-:W-:-:S03]  /*ec40*/  ISETP.NE.AND P0, PT, R3, 0x3, PT ;  /* 0x000000030300780c */ /* 0x000fc60003f05270 */
[----:B------:R-:W-:Y:S01]  /*ec50*/  IMAD R35, R10, R2, R35 ;  /* 0x000000020a237224 */ /* 0x000fe200078e0223 */
[----:B------:R-:W-:Y:S01]  /*ec60*/  LOP3.LUT R2, R6, R8, RZ, 0xfc, !PT ;  /* 0x0000000806027212 */ /* 0x000fe200078efcff */
[----:B------:R0:W-:Y:S04]  /*ec70*/  STL [R1+0x28], R6 ;  /* 0x0000280601007387 */ /* 0x0001e80000100800 */
[----:B------:R0:W-:Y:S04]  /*ec80*/  STL [R1+0x4], R2 ;  /* 0x0000040201007387 */ /* 0x0001e80000100800 */
[----:B------:R-:W-:-:S04]  /*ec90*/  @P0 LOP3.LUT R22, R22, 0x400, RZ, 0xfc, !PT ;  /* 0x0000040016160812 */ /* 0x000fc800078efcff */
[----:B------:R-:W-:-:S04]  /*eca0*/  LOP3.LUT R22, R22, 0xfffffffe, RZ, 0xc0, !PT ;  /* 0xfffffffe16167812 */ /* 0x000fc800078ec0ff */
[----:B------:R-:W-:Y:S01]  /*ecb0*/  @P1 LOP3.LUT R22, R22, 0x1, RZ, 0xfc, !PT ;  /* 0x0000000116161812 */ /* 0x000fe200078efcff */
[----:B0-----:R-:W-:Y:S06]  /*ecc0*/  @!P0 BRA `(.L_x_7747) ;  /* 0x0000000000048947 */ /* 0x001fec0003800000 */
[----:B------:R-:W-:Y:S01]  /*ecd0*/  BPT.TRAP 0x1 ;  /* 0x000000040000795c */ /* 0x000fe20000300000 */
.L_x_7747:
[----:B------:R-:W-:Y:S01]  /*ece0*/  IADD3 R29, -R36, R29, -R0 ;  /* 0x0000001d241d7210 */ /* 0x000fe20007ffe900 */
[----:B------:R-:W-:Y:S01]  /*ecf0*/  IMAD R27, R24, 0x8, R23 ;  /* 0x00000008181b7824 */ /* 0x000fe200078e0217 */
[----:B------:R-:W-:Y:S01]  /*ed00*/  SHF.L.U32 R0, R25, 0x1f, RZ ;  /* 0x0000001f19007819 */ /* 0x000fe200000006ff */
[----:B------:R-:W-:Y:S03]  /*ed10*/  BSSY B0, `(.L_x_7748) ;  /* 0x0000003000007945 */ /* 0x000fe60003800000 */
[----:B------:R-:W0:Y:S02]  /*ed20*/  SYNCS.PHASECHK.TRANS64.TRYWAIT P0, [R27+URZ+0x28c40], R0 ;  /* 0x028c40001b0075a7 */ /* 0x000e24000800017f */
[----:B0-----:R-:W-:Y:S05]  /*ed30*/  @!P0 BRA `(.L_x_7749) ;  /* 0x0000003c00908947 */ /* 0x001fea0003800000 */
.L_x_7814:
[----:B------:R-:W-:Y:S05]  /*ed40*/  BSYNC B0 ;  /* 0x0000000000007941 */ /* 0x000fea0003800000 */
.L_x_7748:
[----:B------:R-:W1:Y:S01]  /*ed50*/  S2R R7, SR_TID.X ;  /* 0x0000000000077919 */ /* 0x000e620000002100 */
[----:B0-----:R-:W-:Y:S01]  /*ed60*/  SHF.R.S32.HI R0, RZ, 0x1f, R35 ;  /* 0x0000001fff007819 */ /* 0x001fe20000011423 */
[----:B------:R-:W-:Y:S01]  /*ed70*/  ULDC.64 UR4, c[0x0][0x300] ;  /* 0x0000c00000047ab9 */ /* 0x000fe20000000a00 */
[----:B-----5:R-:W-:Y:S01]  /*ed80*/  SHF.R.S32.HI R4, RZ, 0x1f, R34 ;  /* 0x0000001fff047819 */ /* 0x020fe20000011422 */
[----:B------:R-:W-:Y:S01]  /*ed90*/  IMAD.WIDE.U32 R2, R35, UR4, RZ ;  /* 0x0000000423027c25 */ /* 0x000fe2000f8e00ff */
[----:B------:R-:W-:Y:S01]  /*eda0*/  LOP3.LUT R22, R22, 0xfffffffd, RZ, 0xc0, !PT ;  /* 0xfffffffd16167812 */ /* 0x000fe200078ec0ff */
[----:B------:R0:W-:Y:S02]  /*edb0*/  STL [R1+0x1c], R0 ;  /* 0x00001c0001007387 */ /* 0x0001e40000100800 */
[----:B------:R-:W-:Y:S02]  /*edc0*/  IMAD R5, R24, 0x1000, R33 ;  /* 0x0000100018057824 */ /* 0x000fe400078e0221 */
[----:B------:R2:W-:Y:S01]  /*edd0*/  STL [R1+0x20], R4 ;  /* 0x0000200401007387 */ /* 0x0005e20000100800 */
[----:B0-----:R-:W-:-:S04]  /*ede0*/  IMAD R0, R0, UR4, RZ ;  /* 0x0000000400007c24 */ /* 0x001fc8000f8e02ff */
[----:B------:R-:W-:Y:S01]  /*edf0*/  IMAD R0, R35, UR5, R0 ;  /* 0x0000000523007c24 */ /* 0x000fe2000f8e0200 */
[----:B------:R-:W-:-:S03]  /*ee00*/  ULDC.64 UR4, c[0x0][0x310] ;  /* 0x0000c40000047ab9 */ /* 0x000fc60000000a00 */
[----:B------:R-:W-:Y:S02]  /*ee10*/  IMAD.IADD R3, R3, 0x1, R0 ;  /* 0x0000000103037824 */ /* 0x000fe400078e0200 */
[----:B------:R-:W-:Y:S02]  /*ee20*/  IMAD R0, R4, UR4, RZ ;  /* 0x0000000404007c24 */ /* 0x000fe4000f8e02ff */
[----:B------:R-:W-:-:S04]  /*ee30*/  IMAD.WIDE.U32 R2, R34, UR4, R2 ;  /* 0x0000000422027c25 */ /* 0x000fc8000f8e0002 */
[----:B------:R-:W-:Y:S01]  /*ee40*/  IMAD R0, R34, UR5, R0 ;  /* 0x0000000522007c24 */ /* 0x000fe2000f8e0200 */
[----:B------:R-:W-:Y:S01]  /*ee50*/  ULDC.64 UR4, c[0x0][0x308] ;  /* 0x0000c20000047ab9 */ /* 0x000fe20000000a00 */
[----:B-1----:R-:W-:Y:S02]  /*ee60*/  IMAD.SHL.U32 R7, R7, 0x8, RZ ;  /* 0x0000000807077824 */ /* 0x002fe400078e00ff */
[----:B------:R-:W-:Y:S02]  /*ee70*/  IMAD.IADD R3, R3, 0x1, R0 ;  /* 0x0000000103037824 */ /* 0x000fe400078e0200 */
[----:B------:R-:W-:Y:S01]  /*ee80*/  IMAD R0, R26, UR4, RZ ;  /* 0x000000041a007c24 */ /* 0x000fe2000f8e02ff */
[----:B------:R-:W-:Y:S01]  /*ee90*/  LOP3.LUT R7, R7, 0x38, RZ, 0xc0, !PT ;  /* 0x0000003807077812 */ /* 0x000fe200078ec0ff */
[----:B------:R-:W-:-:S04]  /*eea0*/  IMAD.WIDE.U32 R2, R18, UR4, R2 ;  /* 0x0000000412027c25 */ /* 0x000fc8000f8e0002 */
[----:B------:R-:W-:Y:S01]  /*eeb0*/  IMAD R0, R18, UR5, R0 ;  /* 0x0000000512007c24 */ /* 0x000fe2000f8e0200 */
[----:B------:R-:W-:-:S04]  /*eec0*/  ULDC.64 UR4, c[0x0][0x2e8] ;  /* 0x0000ba0000047ab9 */ /* 0x000fc80000000a00 */
[----:B--2---:R-:W-:Y:S02]  /*eed0*/  IADD3 R4, R3, R0, RZ ;  /* 0x0000000003047210 */ /* 0x004fe40007ffe0ff */
        /* <DEDUP_REMOVED lines=40> */
.L_x_7824:
        /* <DEDUP_REMOVED lines=10> */
.L_x_7751:
        /* <DEDUP_REMOVED lines=11> */
.L_x_7752:
[----:B------:R1:W5:Y:S01]  /*f2b0*/  LDL.LU R0, [R1+0xc] ;  /* 0x00000c0001007983 */ /* 0x0003620000300800 */
[----:B------:R-:W-:Y:S01]  /*f2c0*/  LOP3.LUT P0, RZ, R22, 0x100, RZ, 0xc0, !PT ;  /* 0x0000010016ff7812 */ /* 0x000fe2000780c0ff */
[----:B------:R1:W-:Y:S02]  /*f2d0*/  SYNCS.ARRIVE.TRANS64.A1T0 RZ, [R27+URZ+0x28c30], RZ ;  /* 0x028c30ff1bff79a7 */ /* 0x0003e4000810003f */
[----:B0-----:R1:W5:Y:S10]  /*f2e0*/  LDL R3, [R1+0x4] ;  /* 0x0000040001037983 */ /* 0x0013740000100800 */
[----:B------:R-:W-:Y:S05]  /*f2f0*/  WARPSYNC.ALL ;  /* 0x0000000000007948 */ /* 0x000fea0003800000 */
[----:B------:R-:W-:Y:S01]  /*f300*/  SEL R2, R30, RZ, !P0 ;  /* 0x000000ff1e027207 */ /* 0x000fe20004000000 */
[----:B------:R-:W-:Y:S01]  /*f310*/  ULDC.64 UR4, c[0x0][0x298] ;  /* 0x0000a60000047ab9 */ /* 0x000fe20000000a00 */
[----:B------:R-:W-:Y:S01]  /*f320*/  BSSY B6, `(.L_x_7753) ;  /* 0x0000020000067945 */ /* 0x000fe20003800000 */
[----:B------:R-:W-:Y:S02]  /*f330*/  IMAD.WIDE.U32 R4, R37, UR4, RZ ;  /* 0x0000000425047c25 */ /* 0x000fe4000f8e00ff */
[----:B------:R0:W-:Y:S02]  /*f340*/  STL [R1+0x18], R2 ;  /* 0x0000180201007387 */ /* 0x0001e40000100800 */
[----:B0-----:R-:W-:Y:S01]  /*f350*/  IADD3 R2, R23, 0x20400, RZ ;  /* 0x0002040017027810 */ /* 0x001fe20007ffe0ff */
[----:B------:R-:W-:Y:S01]  /*f360*/  BAR.SYNC.DEFER_BLOCKING 0x8, 0x100 ;  /* 0x0204000000007b1d */ /* 0x000fe20000010000 */
[----:B-----5:R-:W-:-:S02]  /*f370*/  SEL R0, R0, RZ, !P0 ;  /* 0x000000ff00007207 */ /* 0x020fc40004000000 */
[----:B------:R-:W-:Y:S02]  /*f380*/  LOP3.LUT P0, RZ, R2, 0x3ff, RZ, 0xc0, !PT ;  /* 0x000003ff02ff7812 */ /* 0x000fe4000780c0ff */
[----:B------:R-:W-:Y:S01]  /*f390*/  PRMT R30, R3, 0x8880, RZ ;  /* 0x00008880031e7816 */ /* 0x000fe200000000ff */
[----:B------:R0:W-:Y:S03]  /*f3a0*/  STL [R1+0xc], R0 ;  /* 0x00000c0001007387 */ /* 0x0001e60000100800 */
[----:B------:R-:W-:Y:S01]  /*f3b0*/  PRMT R30, R30, 0x7710, RZ ;  /* 0x000077101e1e7816 */ /* 0x000fe200000000ff */
[----:B------:R2:W-:Y:S01]  /*f3c0*/  STL.64 [R1+0x10], R4 ;  /* 0x0000100401007387 */ /* 0x0005e20000100a00 */
[----:B0-----:R-:W-:-:S05]  /*f3d0*/  SHF.R.S32.HI R0, RZ, 0x1f, R37 ;  /* 0x0000001fff007819 */ /* 0x001fca0000011425 */
[----:B------:R-:W-:-:S04]  /*f3e0*/  IMAD R0, R0, UR4, RZ ;  /* 0x0000000400007c24 */ /* 0x000fc8000f8e02ff */
[----:B------:R-:W-:-:S04]  /*f3f0*/  IMAD R0, R37, UR5, R0 ;  /* 0x0000000525007c24 */ /* 0x000fc8000f8e0200 */
[----:B------:R-:W-:Y:S01]  /*f400*/  IMAD.IADD R37, R5, 0x1, R0 ;  /* 0x0000000105257824 */ /* 0x000fe200078e0200 */
[----:B--2---:R-:W-:Y:S06]  /*f410*/  @!P0 BRA `(.L_x_7754) ;  /* 0x0000000000408947 */ /* 0x004fec0003800000 */
        /* <DEDUP_REMOVED lines=16> */
.L_x_7754:
[----:B------:R-:W-:Y:S05]  /*f520*/  BSYNC B6 ;  /* 0x0000000000067941 */ /* 0x000fea0003800000 */
.L_x_7753:
[----:B------:R-:W2:Y:S01]  /*f530*/  LDL.LU.64 R2, [R1+0x10] ;  /* 0x0000100001027983 */ /* 0x000ea20000300a00 */
[----:B------:R-:W-:Y:S01]  /*f540*/  ULDC.64 UR4, c[0x0][0x2d8] ;  /* 0x0000b60000047ab9 */ /* 0x000fe20000000a00 */
[----:B------:R-:W0:Y:S02]  /*f550*/  LDC R21, c[0x0][0x448] ;  /* 0x00011200ff157b82 */ /* 0x000e240000000800 */
[----:B------:R-:W3:Y:S04]  /*f560*/  LDL.LU R4, [R1+0xc] ;  /* 0x00000c0001047983 */ /* 0x000ee80000300800 */
[----:B------:R-:W4:Y:S01]  /*f570*/  LDL.LU R20, [R1+0x18] ;  /* 0x0000180001147983 */ /* 0x000f220000300800 */
[----:B------:R-:W-:-:S03]  /*f580*/  IMAD R0, R26, UR4, RZ ;  /* 0x000000041a007c24 */ /* 0x000fc6000f8e02ff */
[----:B------:R0:W5:Y:S01]  /*f590*/  LDL R9, [R1] ;  /* 0x0000000001097983 */ /* 0x0001620000100800 */
[----:B------:R-:W-:-:S03]  /*f5a0*/  IMAD R0, R18, UR5, R0 ;  /* 0x0000000512007c24 */ /* 0x000fc6000f8e0200 */
[----:B------:R0:W5:Y:S02]  /*f5b0*/  LDL R7, [R1+0x2c] ;  /* 0x00002c0001077983 */ /* 0x0001640000100800 */
[----:B0-----:R-:W-:-:S13]  /*f5c0*/  ISETP.NE.AND P6, PT, R21, 0x1, PT ;  /* 0x000000011500780c */ /* 0x001fda0003fc5270 */
[----:B------:R-:W0:Y:S01]  /*f5d0*/  @P6 LDC R6, c[0x0][0x44c] ;  /* 0x00011300ff066b82 */ /* 0x000e220000000800 */
[----:B------:R-:W1:Y:S02]  /*f5e0*/  S2R R8, SR_TID.X ;  /* 0x0000000000087919 */ /* 0x000e640000002100 */
[----:B-1----:R-:W-:-:S05]  /*f5f0*/  IMAD.SHL.U32 R8, R8, 0x8, RZ ;  /* 0x0000000808087824 */ /* 0x002fca00078e00ff */
[----:B------:R-:W-:Y:S01]  /*f600*/  LOP3.LUT R8, R8, 0x38, RZ, 0xc0, !PT ;  /* 0x0000003808087812 */ /* 0x000fe200078ec0ff */
[----:B--2---:R-:W-:Y:S02]  /*f610*/  IMAD.MOV.U32 R3, RZ, RZ, R37 ;  /* 0x000000ffff037224 */ /* 0x004fe400078e0025 */
[----:B------:R-:W-:Y:S01]  /*f620*/  IMAD.WIDE.U32 R2, R18, UR4, R2 ;  /* 0x0000000412027c25 */ /* 0x000fe2000f8e0002 */
[----:B------:R-:W-:-:S04]  /*f630*/  ULDC.64 UR4, c[0x0][0x2e0] ;  /* 0x0000b80000047ab9 */ /* 0x000fc80000000a00 */
[----:B------:R-:W-:Y:S01]  /*f640*/  IADD3 R3, R3, R0, RZ ;  /* 0x0000000003037210 */ /* 0x000fe20007ffe0ff */
        /* <DEDUP_REMOVED lines=12> */
[----:B--2---:R-:W-:Y:S02]  /*f710*/  @P6 SHF.R.U32.HI R4, RZ, R0, R6 ;  /* 0x00000000ff046219 */ /* 0x004fe40000011606 */
[----:B------:R-:W0:Y:S03]  /*f720*/  LDC R6, c[0x0][0x448] ;  /* 0x00011200ff067b82 */ /* 0x000e260000000800 */
[----:B------:R-:W-:Y:S02]  /*f730*/  IMAD.MOV R0, RZ, RZ, -R4 ;  /* 0x000000ffff007224 */ /* 0x000fe400078e0a04 */
[----:B------:R-:W-:-:S04]  /*f740*/  IMAD.WIDE.U32 R2, R4, UR4, R2 ;  /* 0x0000000404027c25 */ /* 0x000fc8000f8e0002 */
[----:B0-----:R-:W-:Y:S01]  /*f750*/  IMAD R0, R6, R0, R5 ;  /* 0x0000000006007224 */ /* 0x001fe200078e0205 */
[----:B------:R-:W-:-:S05]  /*f760*/  SHF.R.S32.HI R5, RZ, 0x1f, R4 ;  /* 0x0000001fff057819 */ /* 0x000fca0000011404 */
        /* <DEDUP_REMOVED lines=32> */
[----:B0-----:R-:W-:-:S04]  /*f970*/  @!P0 LEA R3, P2, R8, R3, 0x1 ;  /* 0x0000000308038211 */ /* 0x001fc800078408ff */
[----:B-1----:R-:W-:-:S04]  /*f980*/  @!P0 IADD3.X R2, RZ, R2, RZ, P2, !PT ;  /* 0x00000002ff028210 */ /* 0x002fc800017fe4ff */
        /* <DEDUP_REMOVED lines=16> */
.L_x_7833:
        /* <DEDUP_REMOVED lines=10> */
.L_x_7756:
        /* <DEDUP_REMOVED lines=18> */
.L_x_7834:
[----:B------:R-:W-:Y:S05]  /*fc50*/  BSYNC B0 ;  /* 0x0000000000007941 */ /* 0x000fea0003800000 */
.L_x_7757:
[----:B------:R-:W-:-:S05]  /*fc60*/  IMAD.U32 R2, RZ, RZ, UR36 ;  /* 0x00000024ff027e24 */ /* 0x000fca000f8e00ff */
[----:B------:R-:W-:-:S13]  /*fc70*/  ISETP.NE.AND P0, PT, R2, 0x3, PT ;  /* 0x000000030200780c */ /* 0x000fda0003f05270 */
[----:B------:R-:W-:Y:S05]  /*fc80*/  @!P0 BRA `(.L_x_7759) ;  /* 0x0000000000048947 */ /* 0x000fea0003800000 */
[----:B------:R-:W-:Y:S01]  /*fc90*/  BPT.TRAP 0x1 ;  /* 0x000000040000795c */ /* 0x000fe20000300000 */
.L_x_7759:
[----:B0-----:R-:W-:Y:S01]  /*fca0*/  SHF.L.U32 R0, R25, 0x1f, RZ ;  /* 0x0000001f19007819 */ /* 0x001fe200000006ff */
[----:B------:R-:W-:Y:S03]  /*fcb0*/  BSSY B0, `(.L_x_7760) ;  /* 0x0000003000007945 */ /* 0x000fe60003800000 */
[----:B------:R-:W0:Y:S02]  /*fcc0*/  SYNCS.PHASECHK.TRANS64.TRYWAIT P0, [R27+URZ+0x28c60], R0 ;  /* 0x028c60001b0075a7 */ /* 0x000e24000800017f */
[----:B0-----:R-:W-:Y:S05]  /*fcd0*/  @!P0 BRA `(.L_x_7761) ;  /* 0x0000003800648947 */ /* 0x001fea0003800000 */
.L_x_7835:
[----:B------:R-:W-:Y:S05]  /*fce0*/  BSYNC B0 ;  /* 0x0000000000007941 */ /* 0x000fea0003800000 */
.L_x_7760:
[----:B------:R-:W0:Y:S01]  /*fcf0*/  LDL.LU R2, [R1+0x1c] ;  /* 0x00001c0001027983 */ /* 0x000e220000300800 */
[----:B------:R-:W-:-:S03]  /*fd00*/  ULDC.64 UR4, c[0x0][0x328] ;  /* 0x0000ca0000047ab9 */ /* 0x000fc60000000a00 */
[----:B------:R-:W2:Y:S01]  /*fd10*/  LDL.LU R4, [R1+0x20] ;  /* 0x0000200001047983 */ /* 0x000ea20000300800 */
[----:B------:R-:W-:Y:S02]  /*fd20*/  IMAD R5, R24, 0x8000, R33 ;  /* 0x0000800018057824 */ /* 0x000fe400078e0221 */
        /* <DEDUP_REMOVED lines=107> */
.L_x_7845:
        /* <DEDUP_REMOVED lines=34> */
.L_x_7763:
        /* <DEDUP_REMOVED lines=11> */
.L_x_7764:
[----:B------:R-:W2:Y:S01]  /*106b0*/  LDL R2, [R1+0x8] ;  /* 0x0000080001027983 */ /* 0x000ea20000100800 */
[----:B------:R1:W-:Y:S01]  /*106c0*/  SYNCS.ARRIVE.TRANS64.A1T0 RZ, [R27+URZ+0x28c50], RZ ;  /* 0x028c50ff1bff79a7 */ /* 0x0003e2000810003f */
[----:B------:R-:W-:Y:S01]  /*106d0*/  BSSY B0, `(.L_x_7765) ;  /* 0x00000f5000007945 */ /* 0x000fe20003800000 */
[----:B--2---:R-:W-:-:S13]  /*106e0*/  ISETP.GE.AND P0, PT, R2, 0x2, PT ;  /* 0x000000020200780c */ /* 0x004fda0003f06270 */
[----:B-1----:R-:W-:Y:S05]  /*106f0*/  @!P0 BRA `(.L_x_7766) ;  /* 0x0000000c00c88947 */ /* 0x002fea0003800000 */
[----:B0-----:R-:W2:Y:S04]  /*10700*/  LDL.LU R4, [R1+0x28] ;  /* 0x0000280001047983 */ /* 0x001ea80000300800 */
[----:B------:R-:W3:Y:S01]  /*10710*/  LDL.LU R3, [R1+0x4] ;  /* 0x0000040001037983 */ /* 0x000ee20000300800 */
[----:B------:R-:W-:Y:S01]  /*10720*/  VIADD R7, R2, 0xfffffffe ;  /* 0xfffffffe02077836 */ /* 0x000fe20000000000 */
[----:B--2---:R-:W-:Y:S02]  /*10730*/  LOP3.LUT R30, R4, 0x40, RZ, 0xc0, !PT ;  /* 0x00000040041e7812 */ /* 0x004fe400078ec0ff */
[----:B---3--:R-:W-:Y:S02]  /*10740*/  LOP3.LUT R29, R3, 0x80, RZ, 0xc0, !PT ;  /* 0x00000080031d7812 */ /* 0x008fe400078ec0ff */
[----:B------:R-:W-:-:S02]  /*10750*/  SHF.R.U32.HI R30, RZ, 0x2, R30 ;  /* 0x00000002ff1e7819 */ /* 0x000fc4000001161e */
[----:B------:R-:W-:-:S07]  /*10760*/  SHF.R.U32.HI R29, RZ, 0x3, R29 ;  /* 0x00000003ff1d7819 */ /* 0x000fce000001161d */
.L_x_7779:
[----:B------:R-:W0:Y:S01]  /*10770*/  S2R R4, SR_TID.X ;  /* 0x0000000000047919 */ /* 0x000e220000002100 */
[----:B-1----:R-:W1:Y:S01]  /*10780*/  LDC R2, c[0x0][0x430] ;  /* 0x00010c00ff027b82 */ /* 0x002e620000000800 */
[----:B--23--:R-:W-:Y:S01]  /*10790*/  IMAD R6, R7, 0x40, R31 ;  /* 0x0000004007067824 */ /* 0x00cfe200078e021f */
[----:B------:R-:W-:Y:S01]  /*107a0*/  MOV R11, UR36 ;  /* 0x00000024000b7c02 */ /* 0x000fe20008000f00 */
[----:B------:R-:W-:Y:S01]  /*107b0*/  VIADD R24, R24, 0x1 ;  /* 0x0000000118187836 */ /* 0x000fe20000000000 */
[----:B------:R-:W-:Y:S05]  /*107c0*/  YIELD ;  /* 0x0000000000007946 */ /* 0x000fea0003800000 */
[----:B------:R-:W-:Y:S01]  /*107d0*/  ULDC UR4, c[0x0][0x430] ;  /* 0x00010c0000047ab9 */ /* 0x000fe20000000800 */
[----:B-1----:R-:W-:Y:S01]  /*107e0*/  ISETP.NE.AND P0, PT, R2, 0x1, PT ;  /* 0x000000010200780c */ /* 0x002fe20003f05270 */
[----:B0-----:R-:W-:-:S05]  /*107f0*/  IMAD.SHL.U32 R4, R4, 0x10, RZ ;  /* 0x0000001004047824 */ /* 0x001fca00078e00ff */
[----:B------:R-:W-:-:S07]  /*10800*/  LOP3.LUT R4, R36, 0x70, R4, 0xf8, !PT ;  /* 0x0000007024047812 */ /* 0x000fce00078ef804 */
[----:B------:R-:W0:Y:S01]  /*10810*/  @P0 LDC R3, c[0x0][0x434] ;  /* 0x00010d00ff030b82 */ /* 0x000e220000000800 */
[C---:B------:R-:W-:Y:S02]  /*10820*/  ISETP.GT.U32.AND P1, PT, R4.reuse, 0x3f, PT ;  /* 0x0000003f0400780c */ /* 0x040fe40003f24070 */
[----:B------:R-:W-:-:S05]  /*10830*/  IADD3 R6, R4, R6, RZ ;  /* 0x0000000604067210 */ /* 0x000fca0007ffe0ff */
        /* <DEDUP_REMOVED lines=28> */
.L_x_7767:
[----:B------:R-:W-:Y:S01]  /*10a00*/  IMAD R6, R24, 0x8, R23 ;  /* 0x0000000818067824 */ /* 0x000fe200078e0217 */
[----:B------:R-:W-:Y:S01]  /*10a10*/  SHF.L.U32 R17, R25, 0x1f, RZ ;  /* 0x0000001f19117819 */ /* 0x000fe200000006ff */
[----:B------:R-:W-:Y:S01]  /*10a20*/  BSSY B1, `(.L_x_7768) ;  /* 0x0000004000017945 */ /* 0x000fe20003800000 */
[----:B------:R-:W-:Y:S02]  /*10a30*/  SHF.R.S32.HI R9, RZ, 0x1f, R5 ;  /* 0x0000001fff097819 */ /* 0x000fe40000011405 */
[----:B------:R-:W0:Y:S02]  /*10a40*/  SYNCS.PHASECHK.TRANS64.TRYWAIT P0, [R6+URZ+0x28c40], R17 ;  /* 0x028c4011060075a7 */ /* 0x000e24000800017f */
[----:B0-----:R-:W-:Y:S05]  /*10a50*/  @!P0 BRA `(.L_x_7769) ;  /* 0x0000003400448947 */ /* 0x001fea0003800000 */
.L_x_7846:
[----:B------:R-:W-:Y:S05]  /*10a60*/  BSYNC B1 ;  /* 0x0000000000017941 */ /* 0x000fea0003800000 */
.L_x_7768:
        /* <DEDUP_REMOVED lines=38> */
[----:B-1----:R-:W-:-:S04]  /*10cd0*/  IADD3 R2, P0, R2, R0, RZ ;  /* 0x0000000002027210 */ /* 0x002fc80007f1e0ff */
[----:B--2---:R-:W-:-:S05]  /*10ce0*/  IADD3.X R3, RZ, R3, RZ, P0, !PT ;  /* 0x00000003ff037210 */ /* 0x004fca00007fe4ff */
[----:B------:R1:W-:Y:S04]  /*10cf0*/  LDGSTS.E.BYPASS.LTC128B.128 [R21+0x23400], desc[UR50][R2.64], !P1 ;  /* 0x2340000002157fae */ /* 0x0003e8000c901d72 */
[----:B-1-3--:R1:W2:Y:S02]  /*10d00*/  SHFL.IDX PT, R2, R20, 0x3, 0x181f ;  /* 0x00781f0014027f89 */ /* 0x00a2a400000e0000 */
.L_x_7856:
        /* <DEDUP_REMOVED lines=8> */
.L_x_7771:
        /* <DEDUP_REMOVED lines=11> */
.L_x_7772:
[----:B------:R2:W-:Y:S01]  /*10e40*/  SYNCS.ARRIVE.TRANS64.A1T0 RZ, [R6+URZ+0x28c30], RZ ;  /* 0x028c30ff06ff79a7 */ /* 0x0005e2000810003f */
[----:B------:R-:W-:Y:S05]  /*10e50*/  @!P2 BRA `(.L_x_7773) ;  /* 0x000000000004a947 */ /* 0x000fea0003800000 */
[----:B------:R-:W-:Y:S01]  /*10e60*/  BPT.TRAP 0x1 ;  /* 0x000000040000795c */ /* 0x000fe20000300000 */
.L_x_7773:
[----:B------:R-:W3:Y:S01]  /*10e70*/  SYNCS.PHASECHK.TRANS64.TRYWAIT P0, [R6+URZ+0x28c60], R17 ;  /* 0x028c6011060075a7 */ /* 0x000ee2000800017f */
[----:B------:R-:W-:Y:S04]  /*10e80*/  BSSY B1, `(.L_x_7774) ;  /* 0x0000002000017945 */ /* 0x000fe80003800000 */
[----:B---3--:R-:W-:Y:S05]  /*10e90*/  @!P0 BRA `(.L_x_7775) ;  /* 0x0000003400648947 */ /* 0x008fea0003800000 */
.L_x_7857:
[----:B------:R-:W-:Y:S05]  /*10ea0*/  BSYNC B1 ;  /* 0x0000000000017941 */ /* 0x000fea0003800000 */
.L_x_7774:
        /* <DEDUP_REMOVED lines=38> */
[----:B------:R-:W-:Y:S02]  /*11110*/  @P3 LOP3.LUT R22, R22, 0x10000, RZ, 0xfc, !PT ;  /* 0x0001000016163812 */ /* 0x000fe400078efcff */
[----:B---3--:R-:W-:Y:S02]  /*11120*/  IADD3.X R3, RZ, R3, RZ, P0, !PT ;  /* 0x00000003ff037210 */ /* 0x008fe400007fe4ff */
[----:B------:R-:W-:-:S03]  /*11130*/  ISETP.NE.U32.AND P0, PT, R30, RZ, PT ;  /* 0x000000ff1e00720c */ /* 0x000fc60003f05070 */
        /* <DEDUP_REMOVED lines=40> */
.L_x_7867:
        /* <DEDUP_REMOVED lines=25> */
.L_x_7777:
        /* <DEDUP_REMOVED lines=11> */
.L_x_7778:
[----:B------:R3:W-:Y:S01]  /*11600*/  SYNCS.ARRIVE.TRANS64.A1T0 RZ, [R6+URZ+0x28c50], RZ ;  /* 0x028c50ff06ff79a7 */ /* 0x0007e2000810003f */
[----:B------:R-:W-:Y:S05]  /*11610*/  @P3 BRA `(.L_x_7779) ;  /* 0xfffffff000543947 */ /* 0x000fea000383ffff */
.L_x_7766:
[----:B------:R-:W-:Y:S05]  /*11620*/  BSYNC B0 ;  /* 0x0000000000007941 */ /* 0x000fea0003800000 */
.L_x_7765:
        /* <DEDUP_REMOVED lines=21> */
.L_x_7781:
[----:B------:R-:W-:Y:S05]  /*11780*/  BSYNC B0 ;  /* 0x0000000000007941 */ /* 0x000fea0003800000 */
.L_x_7780:
[----:B------:R-:W-:-:S07]  /*11790*/  SEL R24, R24, RZ, P0 ;  /* 0x000000ff18187207 */ /* 0x000fce0000000000 */
.L_x_7740:
[----:B------:R-:W-:Y:S05]  /*117a0*/  BSYNC B7 ;  /* 0x0000000000077941 */ /* 0x000fea0003800000 */
.L_x_7738:
        /* <DEDUP_REMOVED lines=11> */
.L_x_7782:
        /* <DEDUP_REMOVED lines=23> */
[----:B0-----:R-:W-:-:S04]  /*119d0*/  SEL R5, R14, RZ, P2 ;  /* 0x000000ff0e057207 */ /* 0x001fc80001000000 */
[----:B--23--:R-:W-:Y:S02]  /*119e0*/  IADD3 R6, R4, R5, RZ ;  /* 0x0000000504067210 */ /* 0x00cfe40007ffe0ff */
        /* <DEDUP_REMOVED lines=11> */
.L_x_7877:
[----:B------:R-:W-:Y:S02]  /*11aa0*/  ULDC UR4, c[0x0][0xc38] ;  /* 0x00030e0000047ab9 */ /* 0x000fe40000000800 */
[----:B------:R-:W-:-:S04]  /*11ab0*/  IMAD.U32 R4, RZ, RZ, UR4 ;  /* 0x00000004ff047e24 */ /* 0x000fc8000f8e00ff */
[----:B--2---:R-:W-:-:S04]  /*11ac0*/  IMAD R14, R14, R4, RZ ;  /* 0x000000040e0e7224 */ /* 0x004fc800078e02ff */
[----:B------:R-:W-:-:S05]  /*11ad0*/  IMAD.IADD R5, R5, 0x1, R14 ;  /* 0x0000000105057824 */ /* 0x000fca00078e020e */
[----:B------:R-:W-:-:S13]  /*11ae0*/  ISETP.GT.AND P6, PT, R5, R0, PT ;  /* 0x000000000500720c */ /* 0x000fda0003fc4270 */
[----:B------:R-:W-:Y:S05]  /*11af0*/  @P6 BRA `(.L_x_7785) ;  /* 0x00000000009c6947 */ /* 0x000fea0003800000 */
.L_x_7790:
        /* <DEDUP_REMOVED lines=14> */
.L_x_7788:
[----:B------:R-:W-:Y:S05]  /*11be0*/  BSYNC B0 ;  /* 0x0000000000007941 */ /* 0x000fea0003800000 */
.L_x_7787:
        /* <DEDUP_REMOVED lines=18> */
.L_x_7885:
[----:B------:R-:W-:Y:S02]  /*11d10*/  ULDC UR4, c[0x0][0xc38] ;  /* 0x00030e0000047ab9 */ /* 0x000fe40000000800 */
[----:B------:R-:W-:-:S04]  /*11d20*/  IMAD.U32 R4, RZ, RZ, UR4 ;  /* 0x00000004ff047e24 */ /* 0x000fc8000f8e00ff */
[----:B--2---:R-:W-:-:S04]  /*11d30*/  IMAD R14, R14, R4, RZ ;  /* 0x000000040e0e7224 */ /* 0x004fc800078e02ff */
[----:B------:R-:W-:-:S05]  /*11d40*/  IMAD.IADD R5, R14, 0x1, R5 ;  /* 0x000000010e057824 */ /* 0x000fca00078e0205 */
[----:B------:R-:W-:-:S13]  /*11d50*/  ISETP.GT.AND P6, PT, R5, R0, PT ;  /* 0x000000000500720c */ /* 0x000fda0003fc4270 */
[----:B------:R-:W-:Y:S05]  /*11d60*/  @!P6 BRA `(.L_x_7790) ;  /* 0xfffffffc0064e947 */ /* 0x000fea000383ffff */
.L_x_7785:
        /* <DEDUP_REMOVED lines=8> */
.L_x_7889:
[----:B------:R-:W-:Y:S01]  /*11df0*/  ISETP.NE.AND P0, PT, R3, RZ, PT ;  /* 0x000000ff0300720c */ /* 0x000fe20003f05270 */
[----:B------:R-:W-:-:S12]  /*11e00*/  IMAD.MOV.U32 R14, RZ, RZ, RZ ;  /* 0x000000ffff0e7224 */ /* 0x000fd800078e00ff */
[----:B------:R-:W-:Y:S05]  /*11e10*/  @!P0 BRA `(.L_x_7792) ;  /* 0x0000000000108947 */ /* 0x000fea0003800000 */
[----:B------:R-:W-:Y:S01]  /*11e20*/  UMOV UR4, 0xffffffff ;  /* 0xffffffff00047882 */ /* 0x000fe20000000000 */
[----:B------:R-:W-:Y:S02]  /*11e30*/  IADD3 R12, R6, -0x1, RZ ;  /* 0xffffffff060c7810 */ /* 0x000fe40007ffe0ff */
[----:B------:R-:W-:Y:S05]  /*11e40*/  BRA.DIV UR4, `(.L_x_7793) ;  /* 0x0000003604907947 */ /* 0x000fea000b800000 */
[----:B------:R4:W0:Y:S02]  /*11e50*/  SHFL.IDX PT, R14, R2, R12, 0x1f ;  /* 0x00001f0c020e7589 */ /* 0x00082400000e0000 */
.L_x_7792:
        /* <DEDUP_REMOVED lines=54> */
[----:B------:R-:W-:Y:S01]  /*121c0*/  @!P1 IMAD.IADD R6, R6, 0x1, -R7 ;  /* 0x0000000106069824 */ /* 0x000fe200078e0a07 */
[----:B------:R-:W-:Y:S02]  /*121d0*/  @!P1 IADD3 R2, R2, 0x1, RZ ;  /* 0x0000000102029810 */ /* 0x000fe40007ffe0ff */
        /* <DEDUP_REMOVED lines=10> */
.L_x_7786:
[----:B------:R-:W-:Y:S01]  /*12280*/  UMOV UR4, URZ ;  /* 0x0000003f00047c82 */ /* 0x000fe20008000000 */
[----:B------:R-:W-:Y:S01]  /*12290*/  UMOV UR5, URZ ;  /* 0x0000003f00057c82 */ /* 0x000fe20008000000 */
[----:B------:R-:W-:Y:S01]  /*122a0*/  ULDC UR6, c[0x0][0xc3c] ;  /* 0x00030f0000067ab9 */ /* 0x000fe20000000800 */
[----:B------:R-:W-:Y:S01]  /*122b0*/  MOV R16, R0 ;  /* 0x0000000000107202 */ /* 0x000fe20000000f00 */
[----:B------:R-:W-:Y:S02]  /*122c0*/  IMAD.U32 R17, RZ, RZ, UR4 ;  /* 0x00000004ff117e24 */ /* 0x000fe4000f8e00ff */
[----:B------:R-:W-:Y:S02]  /*122d0*/  IMAD.U32 R18, RZ, RZ, UR5 ;  /* 0x00000005ff127e24 */ /* 0x000fe4000f8e00ff */
[----:B------:R-:W-:-:S07]  /*122e0*/  IMAD.U32 R19, RZ, RZ, UR6 ;  /* 0x00000006ff137e24 */ /* 0x000fce000f8e00ff */
.L_x_7794:
        /* <DEDUP_REMOVED lines=10> */
.L_x_7783:
[----:B------:R-:W-:Y:S02]  /*12390*/  ULDC UR4, c[0x0][0xc3c] ;  /* 0x00030f0000047ab9 */ /* 0x000fe40000000800 */
[----:B0-----:R-:W-:-:S13]  /*123a0*/  ISETP.GE.AND P0, PT, R19, UR4, PT ;  /* 0x0000000413007c0c */ /* 0x001fda000bf06270 */
[----:B------:R-:W-:Y:S05]  /*123b0*/  @!P0 BRA `(.L_x_7795) ;  /* 0xffffffb800008947 */ /* 0x000fea000383ffff */
[----:B------:R-:W-:Y:S05]  /*123c0*/  BSYNC B8 ;  /* 0x0000000000087941 */ /* 0x000fea0003800000 */
.L_x_7734:
[----:B------:R-:W5:Y:S01]  /*123d0*/  LDL.LU R0, [R1+0x24] ;  /* 0x0000240001007983 */ /* 0x000f620000300800 */
[----:B------:R-:W-:Y:S01]  /*123e0*/  BSSY B0, `(.L_x_7796) ;  /* 0x000000b000007945 */ /* 0x000fe20003800000 */
[----:B------:R-:W1:Y:S01]  /*123f0*/  S2R R5, SR_CgaCtaId ;  /* 0x0000000000057919 */ /* 0x000e620000008800 */
[----:B-----5:R-:W-:-:S05]  /*12400*/  VIADD R0, R0, 0x1 ;  /* 0x0000000100007836 */ /* 0x020fca0000000000 */
        /* <DEDUP_REMOVED lines=8> */
.L_x_7892:
[----:B------:R-:W-:Y:S05]  /*12490*/  BSYNC B0 ;  /* 0x0000000000007941 */ /* 0x000fea0003800000 */
.L_x_7796:
[----:B------:R-:W-:-:S03]  /*124a0*/  UMOV UR4, 0xffffffff ;  /* 0xffffffff00047882 */ /* 0x000fc60000000000 */
[----:B------:R-:W-:Y:S05]  /*124b0*/  BRA.DIV UR4, `(.L_x_7798) ;  /* 0x00000032042c7947 */ /* 0x000fea000b800000 */
[----:B0-----:R-:W0:Y:S02]  /*124c0*/  S2R R0, SR_TID.X ;  /* 0x0000000000007919 */ /* 0x001e240000002100 */
[----:B0-----:R-:W-:-:S04]  /*124d0*/  SHF.R.U32.HI R0, RZ, 0x5, R0 ;  /* 0x00000005ff007819 */ /* 0x001fc80000011600 */
[----:B------:R-:W-:-:S05]  /*124e0*/  LOP3.LUT R0, R0, 0x3, RZ, 0xc0, !PT ;  /* 0x0000000300007812 */ /* 0x000fca00078ec0ff */
[----:B------:R0:W1:Y:S02]  /*124f0*/  SHFL.IDX PT, R14, R0, RZ, 0x1f ;  /* 0x00001fff000e7589 */ /* 0x00006400000e0000 */
.L_x_7895:
[----:B-1----:R-:W-:Y:S01]  /*12500*/  ISETP.NE.AND P0, PT, R14, RZ, PT ;  /* 0x000000ff0e00720c */ /* 0x002fe20003f05270 */
[----:B------:R-:W-:-:S12]  /*12510*/  BSSY B0, `(.L_x_7799) ;  /* 0x0000024000007945 */ /* 0x000fd80003800000 */
[----:B------:R-:W-:Y:S05]  /*12520*/  @P0 BRA `(.L_x_7800) ;  /* 0x0000000000880947 */ /* 0x000fea0003800000 */
[----:B------:R-:W-:-:S03]  /*12530*/  UMOV UR4, 0xffffffff ;  /* 0xffffffff00047882 */ /* 0x000fc60000000000 */
[----:B------:R-:W-:Y:S05]  /*12540*/  BRA.DIV UR4, `(.L_x_7801) ;  /* 0x00000032043c7947 */ /* 0x000fea000b800000 */
[----:B------:R-:W-:-:S13]  /*12550*/  ELECT P6, URZ, PT ;  /* 0x00000000003f782f */ /* 0x000fda00038c0000 */
.L_x_7898:
[----:B------:R-:W-:Y:S05]  /*12560*/  @!P6 BRA `(.L_x_7800) ;  /* 0x000000000078e947 */ /* 0x000fea0003800000 */
[----:B------:R-:W-:-:S06]  /*12570*/  ULOP3.LUT UR4, UR39, 0x2, URZ, 0xfc, !UPT ;  /* 0x0000000227047892 */ /* 0x000fcc000f8efc3f */
[----:B0-----:R-:W-:-:S04]  /*12580*/  MOV R0, UR4 ;  /* 0x0000000400007c02 */ /* 0x001fc80008000f00 */
[----:B------:R-:W-:-:S13]  /*12590*/  ISETP.NE.AND P0, PT, R0, 0x3, PT ;  /* 0x000000030000780c */ /* 0x000fda0003f05270 */
[----:B------:R-:W-:Y:S05]  /*125a0*/  @!P0 BRA `(.L_x_7802) ;  /* 0x0000000000048947 */ /* 0x000fea0003800000 */
[----:B------:R-:W-:Y:S01]  /*125b0*/  BPT.TRAP 0x1 ;  /* 0x000000040000795c */ /* 0x000fe20000300000 */
.L_x_7802:
[C---:B------:R-:W-:Y:S01]  /*125c0*/  IMAD R3, R24.reuse, 0x8, R5 ;  /* 0x0000000818037824 */ /* 0x040fe200078e0205 */
[----:B------:R-:W-:Y:S01]  /*125d0*/  SHF.L.U32 R2, R25, 0x1f, RZ ;  /* 0x0000001f19027819 */ /* 0x000fe200000006ff */
[----:B------:R-:W-:-:S03]  /*125e0*/  VIADD R24, R24, 0x1 ;  /* 0x0000000118187836 */ /* 0x000fc60000000000 */
[----:B------:R-:W0:Y:S02]  /*125f0*/  SYNCS.PHASECHK.TRANS64.TRYWAIT P1, [R3+URZ+0x28c40], R2 ;  /* 0x028c4002030075a7 */ /* 0x000e24000802017f */
[----:B------:R-:W-:-:S04]  /*12600*/  ISETP.NE.AND P2, PT, R24, 0x2, PT ;  /* 0x000000021800780c */ /* 0x000fc80003f45270 */
[----:B------:R-:W-:Y:S01]  /*12610*/  SEL R0, RZ, 0x1, P2 ;  /* 0x00000001ff007807 */ /* 0x000fe20001000000 */
[----:B0-----:R-:W-:Y:S08]  /*12620*/  @!P1 BRA `(.L_x_7803) ;  /* 0x0000003000249947 */ /* 0x001ff00003800000 */
.L_x_7899:
[----:B------:R-:W-:Y:S02]  /*12630*/  SEL R24, R24, RZ, P2 ;  /* 0x000000ff18187207 */ /* 0x000fe40001000000 */
[----:B------:R-:W-:Y:S01]  /*12640*/  LOP3.LUT R0, R25, R0, RZ, 0x3c, !PT ;  /* 0x0000000019007212 */ /* 0x000fe200078e3cff */
[----:B------:R-:W-:Y:S06]  /*12650*/  @!P0 BRA `(.L_x_7804) ;  /* 0x0000000000048947 */ /* 0x000fec0003800000 */
[----:B------:R-:W-:Y:S01]  /*12660*/  BPT.TRAP 0x1 ;  /* 0x000000040000795c */ /* 0x000fe20000300000 */
.L_x_7804:
[----:B------:R-:W-:Y:S01]  /*12670*/  IMAD R5, R24, 0x8, R5 ;  /* 0x0000000818057824 */ /* 0x000fe200078e0205 */
[----:B------:R-:W-:-:S04]  /*12680*/  SHF.L.U32 R0, R0, 0x1f, RZ ;  /* 0x0000001f00007819 */ /* 0x000fc800000006ff */
[----:B------:R-:W1:Y:S02]  /*12690*/  SYNCS.PHASECHK.TRANS64.TRYWAIT P1, [R5+URZ+0x28c40], R0 ;  /* 0x028c4000050075a7 */ /* 0x000e64000802017f */
[----:B-1----:R-:W-:Y:S05]  /*126a0*/  @!P1 BRA `(.L_x_7805) ;  /* 0x0000003000189947 */ /* 0x002fea0003800000 */
.L_x_7900:
[----:B------:R-:W-:Y:S05]  /*126b0*/  @!P0 BRA `(.L_x_7806) ;  /* 0x0000000000048947 */ /* 0x000fea0003800000 */
[----:B------:R-:W-:Y:S01]  /*126c0*/  BPT.TRAP 0x1 ;  /* 0x000000040000795c */ /* 0x000fe20000300000 */
.L_x_7806:
[----:B------:R-:W5:Y:S02]  /*126d0*/  SYNCS.PHASECHK.TRANS64.TRYWAIT P1, [R3+URZ+0x28c60], R2 ;  /* 0x028c6002030075a7 */ /* 0x000f64000802017f */
[----:B-----5:R-:W-:Y:S05]  /*126e0*/  @!P1 BRA `(.L_x_7807) ;  /* 0x00000030001c9947 */ /* 0x020fea0003800000 */
.L_x_7901:
[----:B------:R-:W-:Y:S05]  /*126f0*/  @!P0 BRA `(.L_x_7808) ;  /* 0x0000000000048947 */ /* 0x000fea0003800000 */
[----:B------:R-:W-:Y:S01]  /*12700*/  BPT.TRAP 0x1 ;  /* 0x000000040000795c */ /* 0x000fe20000300000 */
.L_x_7808:
[----:B------:R0:W0:Y:S02]  /*12710*/  SYNCS.PHASECHK.TRANS64.TRYWAIT P0, [R5+URZ+0x28c60], R0 ;  /* 0x028c6000050075a7 */ /* 0x000024000800017f */
[----:B0-----:R-:W-:Y:S05]  /*12720*/  @!P0 NANOSLEEP.SYNCS 0x989680 ;  /* 0x009896800000895d */ /* 0x001fea0003900000 */
[----:B------:R-:W0:Y:S02]  /*12730*/  @!P0 SYNCS.PHASECHK.TRANS64 P0, [R5+URZ+0x28c60], R0 ;  /* 0x028c6000050085a7 */ /* 0x000e24000800007f */
[----:B0-----:R-:W-:Y:S05]  /*12740*/  @!P0 BRA `(.L_x_7808) ;  /* 0xfffffffc00f08947 */ /* 0x001fea000383ffff */
.L_x_7800:
[----:B------:R-:W-:Y:S05]  /*12750*/  BSYNC B0 ;  /* 0x0000000000007941 */ /* 0x000fea0003800000 */
.L_x_7799:
[----:B------:R-:W-:Y:S05]  /*12760*/  EXIT ;  /* 0x000000000000794d */ /* 0x000fea0003800000 */
.L_x_7667:
[----:B0-----:R-:W-:-:S04]  /*12770*/  IMAD.U32 R4, RZ, RZ, UR21 ;  /* 0x00000015ff047e24 */ /* 0x001fc8000f8e00ff */
[----:B------:R0:W1:Y:S03]  /*12780*/  SYNCS.PHASECHK.TRANS64.TRYWAIT P1, [R4+URZ+0x28c50], R3 ;  /* 0x028c5003040075a7 */ /* 0x000066000802017f */
[----:B-1----:R-:W-:Y:S05]  /*12790*/  @!P1 NANOSLEEP.SYNCS 0x989680 ;  /* 0x009896800000995d */ /* 0x002fea0003900000 */
[----:B------:R-:W1:Y:S02]  /*127a0*/  @!P1 SYNCS.PHASECHK.TRANS64 P1, [R4+URZ+0x28c50], R3 ;  /* 0x028c5003040095a7 */ /* 0x000e64000802007f */
[----:B-1----:R-:W-:Y:S05]  /*127b0*/  @!P1 BRA `(.L_x_7667) ;  /* 0xfffffffc00ec9947 */ /* 0x002fea000383ffff */
[----:B------:R-:W-:Y:S05]  /*127c0*/  BRA `(.L_x_7809) ;  /* 0xfffffef000d07947 */ /* 0x000fea000383ffff */
.L_x_7673:
[----:B-1----:R-:W-:-:S04]  /*127d0*/  IMAD.U32 R4, RZ, RZ, UR21 ;  /* 0x00000015ff047e24 */ /* 0x002fc8000f8e00ff */
[----:B------:R1:W2:Y:S03]  /*127e0*/  SYNCS.PHASECHK.TRANS64.TRYWAIT P1, [R4+URZ+0x28c50], R3 ;  /* 0x028c5003040075a7 */ /* 0x0002a6000802017f */
[----:B--2---:R-:W-:Y:S05]  /*127f0*/  @!P1 NANOSLEEP.SYNCS 0x989680 ;  /* 0x009896800000995d */ /* 0x004fea0003900000 */
[----:B------:R-:W2:Y:S02]  /*12800*/  @!P1 SYNCS.PHASECHK.TRANS64 P1, [R4+URZ+0x28c50], R3 ;  /* 0x028c5003040095a7 */ /* 0x000ea4000802007f */
[----:B--2---:R-:W-:Y:S05]  /*12810*/  @!P1 BRA `(.L_x_7673) ;  /* 0xfffffffc00ec9947 */ /* 0x004fea000383ffff */
[----:B------:R-:W-:Y:S05]  /*12820*/  BRA `(.L_x_7672) ;  /* 0xfffffefc00c87947 */ /* 0x000fea000383ffff */
.L_x_7677:
[----:B0-----:R-:W-:-:S04]  /*12830*/  MOV R3, UR41 ;  /* 0x0000002900037c02 */ /* 0x001fc80008000f00 */
[----:B------:R0:W1:Y:S03]  /*12840*/  SYNCS.PHASECHK.TRANS64.TRYWAIT P1, [R3+URZ+0x28c00], R0 ;  /* 0x028c0000030075a7 */ /* 0x000066000802017f */
[----:B-1----:R-:W-:Y:S05]  /*12850*/  @!P1 NANOSLEEP.SYNCS 0x989680 ;  /* 0x009896800000995d */ /* 0x002fea0003900000 */
[----:B------:R-:W1:Y:S02]  /*12860*/  @!P1 SYNCS.PHASECHK.TRANS64 P1, [R3+URZ+0x28c00], R0 ;  /* 0x028c0000030095a7 */ /* 0x000e64000802007f */
[----:B-1----:R-:W-:Y:S05]  /*12870*/  @!P1 BRA `(.L_x_7677) ;  /* 0xfffffffc00ec9947 */ /* 0x002fea000383ffff */
[----:B------:R-:W-:Y:S05]  /*12880*/  BRA `(.L_x_7810) ;  /* 0xffffff1000587947 */ /* 0x000fea000383ffff */
.L_x_7681:
[----:B--2---:R2:W3:Y:S02]  /*12890*/  SYNCS.PHASECHK.TRANS64.TRYWAIT P1, [R7+URZ+0x28c30], R8 ;  /* 0x028c3008070075a7 */ /* 0x0044e4000802017f */
[----:B---3--:R-:W-:Y:S05]  /*128a0*/  @!P1 NANOSLEEP.SYNCS 0x989680 ;  /* 0x009896800000995d */ /* 0x008fea0003900000 */
[----:B------:R-:W3:Y:S02]  /*128b0*/  @!P1 SYNCS.PHASECHK.TRANS64 P1, [R7+URZ+0x28c30], R8 ;  /* 0x028c3008070095a7 */ /* 0x000ee4000802007f */
[----:B---3--:R-:W-:Y:S05]  /*128c0*/  @!P1 BRA `(.L_x_7681) ;  /* 0xfffffffc00f09947 */ /* 0x008fea000383ffff */
[----:B------:R-:W-:Y:S05]  /*128d0*/  BRA `(.L_x_7680) ;  /* 0xffffff1000747947 */ /* 0x000fea000383ffff */
.L_x_7686:
[----:B-1----:R1:W3:Y:S02]  /*128e0*/  SYNCS.PHASECHK.TRANS64.TRYWAIT P1, [R7+URZ+0x28c50], R8 ;  /* 0x028c5008070075a7 */ /* 0x0022e4000802017f */
[----:B---3--:R-:W-:Y:S05]  /*128f0*/  @!P1 NANOSLEEP.SYNCS 0x989680 ;  /* 0x009896800000995d */ /* 0x008fea0003900000 */
[----:B------:R-:W3:Y:S02]  /*12900*/  @!P1 SYNCS.PHASECHK.TRANS64 P1, [R7+URZ+0x28c50], R8 ;  /* 0x028c5008070095a7 */ /* 0x000ee4000802007f */
[----:B---3--:R-:W-:Y:S05]  /*12910*/  @!P1 BRA `(.L_x_7686) ;  /* 0xfffffffc00f09947 */ /* 0x008fea000383ffff */
[----:B------:R-:W-:Y:S05]  /*12920*/  BRA `(.L_x_7685) ;  /* 0xffffff2800007947 */ /* 0x000fea000383ffff */
.L_x_7692:
[----:B-1----:R-:W-:-:S04]  /*12930*/  IMAD.U32 R6, RZ, RZ, UR23 ;  /* 0x00000017ff067e24 */ /* 0x002fc8000f8e00ff */
[----:B------:R1:W3:Y:S03]  /*12940*/  SYNCS.PHASECHK.TRANS64.TRYWAIT P1, [R6+URZ+0x28c30], R7 ;  /* 0x028c3007060075a7 */ /* 0x0002e6000802017f */
[----:B---3--:R-:W-:Y:S05]  /*12950*/  @!P1 NANOSLEEP.SYNCS 0x989680 ;  /* 0x009896800000995d */ /* 0x008fea0003900000 */
[----:B------:R-:W3:Y:S02]  /*12960*/  @!P1 SYNCS.PHASECHK.TRANS64 P1, [R6+URZ+0x28c30], R7 ;  /* 0x028c3007060095a7 */ /* 0x000ee4000802007f */
[----:B---3--:R-:W-:Y:S05]  /*12970*/  @!P1 BRA `(.L_x_7692) ;  /* 0xfffffffc00ec9947 */ /* 0x008fea000383ffff */
[----:B------:R-:W-:Y:S05]  /*12980*/  BRA `(.L_x_7691) ;  /* 0xffffff2c00147947 */ /* 0x000fea000383ffff */
.L_x_7697:
[----:B-1----:R-:W-:-:S04]  /*12990*/  IMAD.U32 R8, RZ, RZ, UR23 ;  /* 0x00000017ff087e24 */ /* 0x002fc8000f8e00ff */
[----:B------:R1:W2:Y:S03]  /*129a0*/  SYNCS.PHASECHK.TRANS64.TRYWAIT P1, [R8+URZ+0x28c50], R7 ;  /* 0x028c5007080075a7 */ /* 0x0002a6000802017f */
[----:B--2---:R-:W-:Y:S05]  /*129b0*/  @!P1 NANOSLEEP.SYNCS 0x989680 ;  /* 0x009896800000995d */ /* 0x004fea0003900000 */
[----:B------:R-:W2:Y:S02]  /*129c0*/  @!P1 SYNCS.PHASECHK.TRANS64 P1, [R8+URZ+0x28c50], R7 ;  /* 0x028c5007080095a7 */ /* 0x000ea4000802007f */
[----:B--2---:R-:W-:Y:S05]  /*129d0*/  @!P1 BRA `(.L_x_7697) ;  /* 0xfffffffc00ec9947 */ /* 0x004fea000383ffff */
[----:B------:R-:W-:Y:S05]  /*129e0*/  BRA `(.L_x_7696) ;  /* 0xffffff4800987947 */ /* 0x000fea000383ffff */
.L_x_7704:
[----:B-1----:R-:W-:-:S04]  /*129f0*/  IMAD.U32 R6, RZ, RZ, UR22 ;  /* 0x00000016ff067e24 */ /* 0x002fc8000f8e00ff */
[----:B------:R1:W4:Y:S03]  /*12a00*/  SYNCS.PHASECHK.TRANS64.TRYWAIT P1, [R6+URZ+0x28c30], R7 ;  /* 0x028c3007060075a7 */ /* 0x000326000802017f */
[----:B----4-:R-:W-:Y:S05]  /*12a10*/  @!P1 NANOSLEEP.SYNCS 0x989680 ;  /* 0x009896800000995d */ /* 0x010fea0003900000 */
[----:B------:R-:W4:Y:S02]  /*12a20*/  @!P1 SYNCS.PHASECHK.TRANS64 P1, [R6+URZ+0x28c30], R7 ;  /* 0x028c3007060095a7 */ /* 0x000f24000802007f */
[----:B----4-:R-:W-:Y:S05]  /*12a30*/  @!P1 BRA `(.L_x_7704) ;  /* 0xfffffffc00ec9947 */ /* 0x010fea000383ffff */
[----:B------:R-:W-:Y:S05]  /*12a40*/  BRA `(.L_x_7703) ;  /* 0xffffff4c008c7947 */ /* 0x000fea000383ffff */
.L_x_7709:
[----:B--2---:R-:W-:-:S04]  /*12a50*/  IMAD.U32 R8, RZ, RZ, UR22 ;  /* 0x00000016ff087e24 */ /* 0x004fc8000f8e00ff */
[----:B------:R2:W3:Y:S03]  /*12a60*/  SYNCS.PHASECHK.TRANS64.TRYWAIT P1, [R8+URZ+0x28c50], R7 ;  /* 0x028c5007080075a7 */ /* 0x0004e6000802017f */
[----:B---3--:R-:W-:Y:S05]  /*12a70*/  @!P1 NANOSLEEP.SYNCS 0x989680 ;  /* 0x009896800000995d */ /* 0x008fea0003900000 */
[----:B------:R-:W3:Y:S02]  /*12a80*/  @!P1 SYNCS.PHASECHK.TRANS64 P1, [R8+URZ+0x28c50], R7 ;  /* 0x028c5007080095a7 */ /* 0x000ee4000802007f */
[----:B---3--:R-:W-:Y:S05]  /*12a90*/  @!P1 BRA `(.L_x_7709) ;  /* 0xfffffffc00ec9947 */ /* 0x008fea000383ffff */
[----:B------:R-:W-:Y:S05]  /*12aa0*/  BRA `(.L_x_7708) ;  /* 0xffffff6400b07947 */ /* 0x000fea000383ffff */
.L_x_7746:
        /* <DEDUP_REMOVED lines=11> */
.L_x_7812:
[----:B------:R-:W-:Y:S05]  /*12b60*/  BSYNC B0 ;  /* 0x0000000000007941 */ /* 0x000fea0003800000 */
.L_x_7811:
[----:B------:R-:W-:Y:S05]  /*12b70*/  BRA `(.L_x_7813) ;  /* 0xffffffbc00887947 */ /* 0x000fea000383ffff */
.L_x_7749:
[----:B0-----:R0:W1:Y:S02]  /*12b80*/  SYNCS.PHASECHK.TRANS64.TRYWAIT P0, [R27+URZ+0x28c40], R0 ;  /* 0x028c40001b0075a7 */ /* 0x001064000800017f */
[----:B-1----:R-:W-:Y:S05]  /*12b90*/  @!P0 NANOSLEEP.SYNCS 0x989680 ;  /* 0x009896800000895d */ /* 0x002fea0003900000 */
[----:B------:R-:W1:Y:S02]  /*12ba0*/  @!P0 SYNCS.PHASECHK.TRANS64 P0, [R27+URZ+0x28c40], R0 ;  /* 0x028c40001b0085a7 */ /* 0x000e64000800007f */
[----:B-1----:R-:W-:Y:S05]  /*12bb0*/  @!P0 BRA `(.L_x_7749) ;  /* 0xfffffffc00f08947 */ /* 0x002fea000383ffff */
[----:B------:R-:W-:Y:S05]  /*12bc0*/  BRA `(.L_x_7814) ;  /* 0xffffffc0005c7947 */ /* 0x000fea000383ffff */
.L_x_7750:
        /* <DEDUP_REMOVED lines=8> */
.L_x_7816:
[----:B------:R-:W-:Y:S05]  /*12c50*/  BSYNC B0 ;  /* 0x0000000000007941 */ /* 0x000fea0003800000 */
.L_x_7815:
        /* <DEDUP_REMOVED lines=9> */
.L_x_7817:
[----:B------:R-:W-:Y:S02]  /*12cf0*/  IMAD.MOV.U32 R13, RZ, RZ, R4 ;  /* 0x000000ffff0d7224 */ /* 0x000fe400078e0004 */
[----:B------:R-:W-:Y:S01]  /*12d00*/  IMAD.MOV.U32 R12, RZ, RZ, 0x1 ;  /* 0x00000001ff0c7424 */ /* 0x000fe200078e00ff */
[----:B------:R-:W-:-:S07]  /*12d10*/  MOV R3, R14 ;  /* 0x0000000e00037202 */ /* 0x000fce0000000f00 */
[----:B------:R-:W-:Y:S05]  /*12d20*/  WARPSYNC.COLLECTIVE R15, `(.L_x_7818) ;  /* 0x000000000f087348 */ /* 0x000fea0003c00000 */
[----:B------:R0:W1:Y:S02]  /*12d30*/  SHFL.IDX P6, R14, R13, R12, R11 ;  /* 0x0000000c0d0e7389 */ /* 0x00006400000c000b */
[----:B01----:R-:W-:Y:S01]  /*12d40*/  ENDCOLLECTIVE ;  /* 0x000000000000791b */ /* 0x003fe20003800000 */
.L_x_7818:
        /* <DEDUP_REMOVED lines=15> */
.L_x_7819:
[----:B------:R-:W-:Y:S02]  /*12e40*/  @P0 IMAD R6, R5, 0x2, R23 ;  /* 0x0000000205060824 */ /* 0x000fe400078e0217 */
[----:B------:R-:W-:Y:S02]  /*12e50*/  IMAD.MOV.U32 R13, RZ, RZ, R4 ;  /* 0x000000ffff0d7224 */ /* 0x000fe400078e0004 */
[----:B------:R-:W-:Y:S02]  /*12e60*/  IMAD.MOV.U32 R12, RZ, RZ, 0x2 ;  /* 0x00000002ff0c7424 */ /* 0x000fe400078e00ff */
[----:B------:R-:W-:-:S07]  /*12e70*/  IMAD.MOV.U32 R3, RZ, RZ, R14 ;  /* 0x000000ffff037224 */ /* 0x000fce00078e000e */
[----:B------:R-:W-:Y:S05]  /*12e80*/  WARPSYNC.COLLECTIVE R15, `(.L_x_7820) ;  /* 0x000000000f087348 */ /* 0x000fea0003c00000 */
[----:B------:R0:W1:Y:S02]  /*12e90*/  SHFL.IDX P6, R14, R13, R12, R11 ;  /* 0x0000000c0d0e7389 */ /* 0x00006400000c000b */
[----:B01----:R-:W-:Y:S01]  /*12ea0*/  ENDCOLLECTIVE ;  /* 0x000000000000791b */ /* 0x003fe20003800000 */
.L_x_7820:
        /* <DEDUP_REMOVED lines=15> */
.L_x_7821:
[----:B------:R-:W-:Y:S02]  /*12fa0*/  @P0 IMAD R6, R5, 0x2, R23 ;  /* 0x0000000205060824 */ /* 0x000fe400078e0217 */
[----:B------:R-:W-:Y:S01]  /*12fb0*/  IMAD.MOV.U32 R13, RZ, RZ, R4 ;  /* 0x000000ffff0d7224 */ /* 0x000fe200078e0004 */
[----:B------:R-:W-:Y:S01]  /*12fc0*/  MOV R12, 0x3 ;  /* 0x00000003000c7802 */ /* 0x000fe20000000f00 */
[----:B------:R-:W-:-:S07]  /*12fd0*/  IMAD.MOV.U32 R3, RZ, RZ, R14 ;  /* 0x000000ffff037224 */ /* 0x000fce00078e000e */
[----:B------:R-:W-:Y:S05]  /*12fe0*/  WARPSYNC.COLLECTIVE R15, `(.L_x_7822) ;  /* 0x000000000f087348 */ /* 0x000fea0003c00000 */
[----:B------:R0:W1:Y:S02]  /*12ff0*/  SHFL.IDX P6, R14, R13, R12, R11 ;  /* 0x0000000c0d0e7389 */ /* 0x00006400000c000b */
[----:B01----:R-:W-:Y:S01]  /*13000*/  ENDCOLLECTIVE ;  /* 0x000000000000791b */ /* 0x003fe20003800000 */
.L_x_7822:
        /* <DEDUP_REMOVED lines=10> */
.L_x_7823:
[----:B------:R-:W-:Y:S01]  /*130b0*/  @!PT LDS RZ, [RZ] ;  /* 0x00000000fffff984 */ /* 0x000fe20000000800 */
[----:B------:R-:W-:Y:S01]  /*130c0*/  @!PT LDS RZ, [RZ] ;  /* 0x00000000fffff984 */ /* 0x000fe20000000800 */
[----:B------:R-:W-:Y:S01]  /*130d0*/  @!PT LDS RZ, [RZ] ;  /* 0x00000000fffff984 */ /* 0x000fe20000000800 */
[----:B------:R0:W-:Y:S01]  /*130e0*/  @P0 LDGSTS.E.BYPASS.LTC128B.128 [R6+0x23400], desc[UR50][R2.64], !P2 ;  /* 0x2340000002060fae */ /* 0x0001e2000d101d72 */
[----:B------:R-:W-:Y:S01]  /*130f0*/  IMAD.MOV.U32 R0, RZ, RZ, R14 ;  /* 0x000000ffff007224 */ /* 0x000fe200078e000e */
[----:B------:R-:W-:Y:S06]  /*13100*/  BRA `(.L_x_7824) ;  /* 0xffffffc000147947 */ /* 0x000fec000383ffff */
.L_x_7755:
        /* <DEDUP_REMOVED lines=9> */
.L_x_7825:
[C---:B------:R-:W-:Y:S01]  /*131a0*/  VIADD R6, R17.reuse, 0x10 ;  /* 0x0000001011067836 */ /* 0x040fe20000000000 */
[----:B------:R-:W-:Y:S01]  /*131b0*/  ISETP.GE.AND P0, PT, R17, R5, PT ;  /* 0x000000051100720c */ /* 0x000fe20003f06270 */
[----:B------:R-:W-:Y:S02]  /*131c0*/  IMAD.MOV.U32 R13, RZ, RZ, R0 ;  /* 0x000000ffff0d7224 */ /* 0x000fe400078e0000 */
[----:B------:R-:W-:-:S10]  /*131d0*/  IMAD.MOV.U32 R2, RZ, RZ, R14 ;  /* 0x000000ffff027224 */ /* 0x000fd400078e000e */
[----:B------:R-:W-:Y:S05]  /*131e0*/  WARPSYNC.COLLECTIVE R15, `(.L_x_7826) ;  /* 0x000000000f087348 */ /* 0x000fea0003c00000 */
[----:B------:R0:W1:Y:S02]  /*131f0*/  SHFL.IDX P6, R14, R13, R12, R11 ;  /* 0x0000000c0d0e7389 */ /* 0x00006400000c000b */
[----:B01----:R-:W-:Y:S01]  /*13200*/  ENDCOLLECTIVE ;  /* 0x000000000000791b */ /* 0x003fe20003800000 */
.L_x_7826:
[----:B------:R-:W-:Y:S02]  /*13210*/  IMAD.MOV.U32 R13, RZ, RZ, R4 ;  /* 0x000000ffff0d7224 */ /* 0x000fe400078e0004 */
[----:B------:R-:W-:Y:S02]  /*13220*/  IMAD.MOV.U32 R12, RZ, RZ, 0x1 ;  /* 0x00000001ff0c7424 */ /* 0x000fe400078e00ff */
[----:B------:R-:W-:-:S07]  /*13230*/  IMAD.MOV.U32 R3, RZ, RZ, R14 ;  /* 0x000000ffff037224 */ /* 0x000fce00078e000e */
[----:B------:R-:W-:Y:S05]  /*13240*/  WARPSYNC.COLLECTIVE R15, `(.L_x_7827) ;  /* 0x000000000f087348 */ /* 0x000fea0003c00000 */
[----:B------:R0:W1:Y:S02]  /*13250*/  SHFL.IDX P6, R14, R13, R12, R11 ;  /* 0x0000000c0d0e7389 */ /* 0x00006400000c000b */
[----:B01----:R-:W-:Y:S01]  /*13260*/  ENDCOLLECTIVE ;  /* 0x000000000000791b */ /* 0x003fe20003800000 */
.L_x_7827:
        /* <DEDUP_REMOVED lines=15> */
.L_x_7828:
[----:B------:R-:W-:Y:S02]  /*13360*/  IMAD.MOV.U32 R13, RZ, RZ, R4 ;  /* 0x000000ffff0d7224 */ /* 0x000fe400078e0004 */
[----:B------:R-:W-:Y:S01]  /*13370*/  IMAD.MOV.U32 R12, RZ, RZ, 0x2 ;  /* 0x00000002ff0c7424 */ /* 0x000fe200078e00ff */
[----:B------:R-:W-:-:S07]  /*13380*/  MOV R3, R14 ;  /* 0x0000000e00037202 */ /* 0x000fce0000000f00 */
[----:B------:R-:W-:Y:S05]  /*13390*/  WARPSYNC.COLLECTIVE R15, `(.L_x_7829) ;  /* 0x000000000f087348 */ /* 0x000fea0003c00000 */
[----:B------:R0:W1:Y:S02]  /*133a0*/  SHFL.IDX P6, R14, R13, R12, R11 ;  /* 0x0000000c0d0e7389 */ /* 0x00006400000c000b */
[----:B01----:R-:W-:Y:S01]  /*133b0*/  ENDCOLLECTIVE ;  /* 0x000000000000791b */ /* 0x003fe20003800000 */
.L_x_7829:
        /* <DEDUP_REMOVED lines=16> */
.L_x_7830:
[----:B------:R-:W-:Y:S02]  /*134c0*/  IMAD.MOV.U32 R13, RZ, RZ, R4 ;  /* 0x000000ffff0d7224 */ /* 0x000fe400078e0004 */
[----:B------:R-:W-:Y:S02]  /*134d0*/  IMAD.MOV.U32 R12, RZ, RZ, 0x3 ;  /* 0x00000003ff0c7424 */ /* 0x000fe400078e00ff */
[----:B------:R-:W-:-:S07]  /*134e0*/  IMAD.MOV.U32 R3, RZ, RZ, R14 ;  /* 0x000000ffff037224 */ /* 0x000fce00078e000e */
[----:B------:R-:W-:Y:S05]  /*134f0*/  WARPSYNC.COLLECTIVE R15, `(.L_x_7831) ;  /* 0x000000000f087348 */ /* 0x000fea0003c00000 */
[----:B------:R0:W1:Y:S02]  /*13500*/  SHFL.IDX P6, R14, R13, R12, R11 ;  /* 0x0000000c0d0e7389 */ /* 0x00006400000c000b */
[----:B01----:R-:W-:Y:S01]  /*13510*/  ENDCOLLECTIVE ;  /* 0x000000000000791b */ /* 0x003fe20003800000 */
.L_x_7831:
        /* <DEDUP_REMOVED lines=10> */
.L_x_7832:
[----:B------:R-:W-:Y:S01]  /*135c0*/  @!PT LDS RZ, [RZ] ;  /* 0x00000000fffff984 */ /* 0x000fe20000000800 */
[----:B------:R-:W-:Y:S01]  /*135d0*/  @!PT LDS RZ, [RZ] ;  /* 0x00000000fffff984 */ /* 0x000fe20000000800 */
[----:B------:R-:W-:Y:S01]  /*135e0*/  @!PT LDS RZ, [RZ] ;  /* 0x00000000fffff984 */ /* 0x000fe20000000800 */
[----:B------:R1:W-:Y:S01]  /*135f0*/  @!P0 LDGSTS.E.BYPASS.LTC128B.128 [R7+0x21400], desc[UR50][R2.64], !P1 ;  /* 0x2140000002078fae */ /* 0x0003e2000c901d72 */
[----:B------:R-:W-:Y:S01]  /*13600*/  IMAD.MOV.U32 R0, RZ, RZ, R14 ;  /* 0x000000ffff007224 */ /* 0x000fe200078e000e */
[----:B------:R-:W-:Y:S06]  /*13610*/  BRA `(.L_x_7833) ;  /* 0xffffffc4001c7947 */ /* 0x000fec000383ffff */
.L_x_7758:
[----:B0-----:R0:W1:Y:S02]  /*13620*/  SYNCS.PHASECHK.TRANS64.TRYWAIT P0, [R23+URZ+0x28c20], R0 ;  /* 0x028c2000170075a7 */ /* 0x001064000800017f */
[----:B-1----:R-:W-:Y:S05]  /*13630*/  @!P0 NANOSLEEP.SYNCS 0x989680 ;  /* 0x009896800000895d */ /* 0x002fea0003900000 */
[----:B------:R-:W1:Y:S02]  /*13640*/  @!P0 SYNCS.PHASECHK.TRANS64 P0, [R23+URZ+0x28c20], R0 ;  /* 0x028c2000170085a7 */ /* 0x000e64000800007f */
[----:B-1----:R-:W-:Y:S05]  /*13650*/  @!P0 BRA `(.L_x_7758) ;  /* 0xfffffffc00f08947 */ /* 0x002fea000383ffff */
[----:B------:R-:W-:Y:S05]  /*13660*/  BRA `(.L_x_7834) ;  /* 0xffffffc400787947 */ /* 0x000fea000383ffff */
.L_x_7761:
[----:B0-----:R0:W1:Y:S02]  /*13670*/  SYNCS.PHASECHK.TRANS64.TRYWAIT P0, [R27+URZ+0x28c60], R0 ;  /* 0x028c60001b0075a7 */ /* 0x001064000800017f */
[----:B-1----:R-:W-:Y:S05]  /*13680*/  @!P0 NANOSLEEP.SYNCS 0x989680 ;  /* 0x009896800000895d */ /* 0x002fea0003900000 */
[----:B------:R-:W1:Y:S02]  /*13690*/  @!P0 SYNCS.PHASECHK.TRANS64 P0, [R27+URZ+0x28c60], R0 ;  /* 0x028c60001b0085a7 */ /* 0x000e64000800007f */
[----:B-1----:R-:W-:Y:S05]  /*136a0*/  @!P0 BRA `(.L_x_7761) ;  /* 0xfffffffc00f08947 */ /* 0x002fea000383ffff */
[----:B------:R-:W-:Y:S05]  /*136b0*/  BRA `(.L_x_7835) ;  /* 0xffffffc400887947 */ /* 0x000fea000383ffff */
.L_x_7762:
        /* <DEDUP_REMOVED lines=8> */
.L_x_7837:
[----:B------:R-:W-:Y:S05]  /*13740*/  BSYNC B0 ;  /* 0x0000000000007941 */ /* 0x000fea0003800000 */
.L_x_7836:
        /* <DEDUP_REMOVED lines=14> */
.L_x_7838:
        /* <DEDUP_REMOVED lines=41> */
.L_x_7839:
[----:B------:R-:W-:Y:S01]  /*13ac0*/  IMAD.MOV.U32 R13, RZ, RZ, R4 ;  /* 0x000000ffff0d7224 */ /* 0x000fe200078e0004 */
[----:B------:R-:W-:-:S07]  /*13ad0*/  MOV R3, R14 ;  /* 0x0000000e00037202 */ /* 0x000fce0000000f00 */
[----:B------:R-:W-:Y:S05]  /*13ae0*/  WARPSYNC.COLLECTIVE R15, `(.L_x_7840) ;  /* 0x000000000f087348 */ /* 0x000fea0003c00000 */
[----:B------:R0:W1:Y:S02]  /*13af0*/  SHFL.IDX P6, R14, R13, R12, R11 ;  /* 0x0000000c0d0e7389 */ /* 0x00006400000c000b */
[----:B01----:R-:W-:Y:S01]  /*13b00*/  ENDCOLLECTIVE ;  /* 0x000000000000791b */ /* 0x003fe20003800000 */
.L_x_7840:
        /* <DEDUP_REMOVED lines=29> */
.L_x_7841:
[----:B------:R-:W-:Y:S01]  /*13ce0*/  IMAD.MOV.U32 R13, RZ, RZ, R4 ;  /* 0x000000ffff0d7224 */ /* 0x000fe200078e0004 */
[----:B------:R-:W-:-:S07]  /*13cf0*/  MOV R7, R14 ;  /* 0x0000000e00077202 */ /* 0x000fce0000000f00 */
[----:B------:R-:W-:Y:S05]  /*13d00*/  WARPSYNC.COLLECTIVE R15, `(.L_x_7842) ;  /* 0x000000000f087348 */ /* 0x000fea0003c00000 */
[----:B------:R0:W1:Y:S02]  /*13d10*/  SHFL.IDX P6, R14, R13, R12, R11 ;  /* 0x0000000c0d0e7389 */ /* 0x00006400000c000b */
[----:B01----:R-:W-:Y:S01]  /*13d20*/  ENDCOLLECTIVE ;  /* 0x000000000000791b */ /* 0x003fe20003800000 */
.L_x_7842:
        /* <DEDUP_REMOVED lines=29> */
.L_x_7843:
[----:B------:R-:W-:Y:S01]  /*13f00*/  IMAD.MOV.U32 R13, RZ, RZ, R4 ;  /* 0x000000ffff0d7224 */ /* 0x000fe200078e0004 */
[----:B------:R-:W-:-:S07]  /*13f10*/  MOV R6, R14 ;  /* 0x0000000e00067202 */ /* 0x000fce0000000f00 */
[----:B------:R-:W-:Y:S05]  /*13f20*/  WARPSYNC.COLLECTIVE R15, `(.L_x_7844) ;  /* 0x000000000f087348 */ /* 0x000fea0003c00000 */
[----:B------:R0:W1:Y:S02]  /*13f30*/  SHFL.IDX P6, R14, R13, R12, R11 ;  /* 0x0000000c0d0e7389 */ /* 0x00006400000c000b */
[----:B01----:R-:W-:Y:S01]  /*13f40*/  ENDCOLLECTIVE ;  /* 0x000000000000791b */ /* 0x003fe20003800000 */
.L_x_7844:
[----:B------:R-:W-:Y:S01]  /*13f50*/  IMAD.MOV.U32 R2, RZ, RZ, R14 ;  /* 0x000000ffff027224 */ /* 0x000fe200078e000e */
[----:B------:R-:W-:Y:S06]  /*13f60*/  BRA `(.L_x_7845) ;  /* 0xffffffc4001c7947 */ /* 0x000fec000383ffff */
.L_x_7769:
[----:B0-----:R0:W1:Y:S02]  /*13f70*/  SYNCS.PHASECHK.TRANS64.TRYWAIT P0, [R6+URZ+0x28c40], R17 ;  /* 0x028c4011060075a7 */ /* 0x001064000800017f */
[----:B-1----:R-:W-:Y:S05]  /*13f80*/  @!P0 NANOSLEEP.SYNCS 0x989680 ;  /* 0x009896800000895d */ /* 0x002fea0003900000 */
[----:B------:R-:W1:Y:S02]  /*13f90*/  @!P0 SYNCS.PHASECHK.TRANS64 P0, [R6+URZ+0x28c40], R17 ;  /* 0x028c4011060085a7 */ /* 0x000e64000800007f */
[----:B-1----:R-:W-:Y:S05]  /*13fa0*/  @!P0 BRA `(.L_x_7769) ;  /* 0xfffffffc00f08947 */ /* 0x002fea000383ffff */
[----:B------:R-:W-:Y:S05]  /*13fb0*/  BRA `(.L_x_7846) ;  /* 0xffffffc800a87947 */ /* 0x000fea000383ffff */
.L_x_7770:
        /* <DEDUP_REMOVED lines=8> */
.L_x_7848:
[----:B------:R-:W-:Y:S05]  /*14040*/  BSYNC B1 ;  /* 0x0000000000017941 */ /* 0x000fea0003800000 */
.L_x_7847:
        /* <DEDUP_REMOVED lines=9> */
.L_x_7849:
[----:B------:R-:W-:Y:S02]  /*140e0*/  IMAD.MOV.U32 R13, RZ, RZ, R27 ;  /* 0x000000ffff0d7224 */ /* 0x000fe400078e001b */
[----:B------:R-:W-:Y:S01]  /*140f0*/  IMAD.MOV.U32 R12, RZ, RZ, 0x1 ;  /* 0x00000001ff0c7424 */ /* 0x000fe200078e00ff */
[----:B------:R-:W-:-:S07]  /*14100*/  MOV R2, R14 ;  /* 0x0000000e00027202 */ /* 0x000fce0000000f00 */
[----:B------:R-:W-:Y:S05]  /*14110*/  WARPSYNC.COLLECTIVE R15, `(.L_x_7850) ;  /* 0x000000000f087348 */ /* 0x000fea0003c00000 */
[----:B------:R0:W1:Y:S02]  /*14120*/  SHFL.IDX P6, R14, R13, R12, R11 ;  /* 0x0000000c0d0e7389 */ /* 0x00006400000c000b */
[----:B01----:R-:W-:Y:S01]  /*14130*/  ENDCOLLECTIVE ;  /* 0x000000000000791b */ /* 0x003fe20003800000 */
.L_x_7850:
        /* <DEDUP_REMOVED lines=11> */
.L_x_7851:
[----:B------:R-:W-:Y:S02]  /*141f0*/  IMAD.MOV.U32 R13, RZ, RZ, R27 ;  /* 0x000000ffff0d7224 */ /* 0x000fe400078e001b */
[----:B------:R-:W-:Y:S02]  /*14200*/  IMAD.MOV.U32 R12, RZ, RZ, 0x2 ;  /* 0x00000002ff0c7424 */ /* 0x000fe400078e00ff */
[----:B------:R-:W-:-:S07]  /*14210*/  IMAD.MOV.U32 R2, RZ, RZ, R14 ;  /* 0x000000ffff027224 */ /* 0x000fce00078e000e */
[----:B------:R-:W-:Y:S05]  /*14220*/  WARPSYNC.COLLECTIVE R15, `(.L_x_7852) ;  /* 0x000000000f087348 */ /* 0x000fea0003c00000 */
[----:B------:R0:W1:Y:S02]  /*14230*/  SHFL.IDX P6, R14, R13, R12, R11 ;  /* 0x0000000c0d0e7389 */ /* 0x00006400000c000b */
[----:B01----:R-:W-:Y:S01]  /*14240*/  ENDCOLLECTIVE ;  /* 0x000000000000791b */ /* 0x003fe20003800000 */
.L_x_7852:
        /* <DEDUP_REMOVED lines=11> */
.L_x_7853:
[----:B------:R-:W-:Y:S02]  /*14300*/  IMAD.MOV.U32 R13, RZ, RZ, R27 ;  /* 0x000000ffff0d7224 */ /* 0x000fe400078e001b */
[----:B------:R-:W-:Y:S02]  /*14310*/  IMAD.MOV.U32 R12, RZ, RZ, 0x3 ;  /* 0x00000003ff0c7424 */ /* 0x000fe400078e00ff */
[----:B------:R-:W-:-:S07]  /*14320*/  IMAD.MOV.U32 R2, RZ, RZ, R14 ;  /* 0x000000ffff027224 */ /* 0x000fce00078e000e */
[----:B------:R-:W-:Y:S05]  /*14330*/  WARPSYNC.COLLECTIVE R15, `(.L_x_7854) ;  /* 0x000000000f087348 */ /* 0x000fea0003c00000 */
[----:B------:R0:W1:Y:S02]  /*14340*/  SHFL.IDX P6, R14, R13, R12, R11 ;  /* 0x0000000c0d0e7389 */ /* 0x00006400000c000b */
[----:B01----:R-:W-:Y:S01]  /*14350*/  ENDCOLLECTIVE ;  /* 0x000000000000791b */ /* 0x003fe20003800000 */
.L_x_7854:
        /* <DEDUP_REMOVED lines=11> */
.L_x_7855:
[----:B------:R-:W-:Y:S01]  /*14410*/  IMAD.MOV.U32 R2, RZ, RZ, R14 ;  /* 0x000000ffff027224 */ /* 0x000fe200078e000e */
[----:B------:R-:W-:Y:S06]  /*14420*/  BRA `(.L_x_7856) ;  /* 0xffffffc800387947 */ /* 0x000fec000383ffff */
.L_x_7775:
[----:B---3--:R3:W4:Y:S02]  /*14430*/  SYNCS.PHASECHK.TRANS64.TRYWAIT P0, [R6+URZ+0x28c60], R17 ;  /* 0x028c6011060075a7 */ /* 0x008724000800017f */
[----:B----4-:R-:W-:Y:S05]  /*14440*/  @!P0 NANOSLEEP.SYNCS 0x989680 ;  /* 0x009896800000895d */ /* 0x010fea0003900000 */
[----:B------:R-:W4:Y:S02]  /*14450*/  @!P0 SYNCS.PHASECHK.TRANS64 P0, [R6+URZ+0x28c60], R17 ;  /* 0x028c6011060085a7 */ /* 0x000f24000800007f */
[----:B----4-:R-:W-:Y:S05]  /*14460*/  @!P0 BRA `(.L_x_7775) ;  /* 0xfffffffc00f08947 */ /* 0x010fea000383ffff */
[----:B------:R-:W-:Y:S05]  /*14470*/  BRA `(.L_x_7857) ;  /* 0xffffffc800887947 */ /* 0x000fea000383ffff */
.L_x_7776:
        /* <DEDUP_REMOVED lines=8> */
.L_x_7859:
[----:B------:R-:W-:Y:S05]  /*14500*/  BSYNC B1 ;  /* 0x0000000000017941 */ /* 0x000fea0003800000 */
.L_x_7858:
        /* <DEDUP_REMOVED lines=12> */
.L_x_7860:
        /* <DEDUP_REMOVED lines=18> */
.L_x_7861:
        /* <DEDUP_REMOVED lines=16> */
.L_x_7862:
        /* <DEDUP_REMOVED lines=19> */
.L_x_7863:
        /* <DEDUP_REMOVED lines=14> */
.L_x_7864:
        /* <DEDUP_REMOVED lines=16> */
.L_x_7865:
        /* <DEDUP_REMOVED lines=14> */
.L_x_7866:
[----:B------:R-:W-:Y:S05]  /*14be0*/  BRA `(.L_x_7867) ;  /* 0xffffffc400f47947 */ /* 0x000fea000383ffff */
.L_x_7784:
        /* <DEDUP_REMOVED lines=8> */
.L_x_7869:
[----:B------:R-:W-:Y:S05]  /*14c70*/  BSYNC B0 ;  /* 0x0000000000007941 */ /* 0x000fea0003800000 */
.L_x_7868:
        /* <DEDUP_REMOVED lines=9> */
.L_x_7870:
        /* <DEDUP_REMOVED lines=18> */
.L_x_7871:
[----:B------:R-:W-:Y:S01]  /*14e30*/  IMAD.MOV.U32 R12, RZ, RZ, 0x2 ;  /* 0x00000002ff0c7424 */ /* 0x000fe200078e00ff */
[----:B------:R-:W-:-:S05]  /*14e40*/  SEL R4, R14, RZ, P1 ;  /* 0x000000ff0e047207 */ /* 0x000fca0000800000 */
[----:B------:R-:W-:-:S04]  /*14e50*/  IMAD.IADD R4, R17, 0x1, R4 ;  /* 0x0000000111047824 */ /* 0x000fc800078e0204 */
[----:B------:R-:W-:-:S07]  /*14e60*/  IMAD.MOV.U32 R13, RZ, RZ, R4 ;  /* 0x000000ffff0d7224 */ /* 0x000fce00078e0004 */
[----:B------:R-:W-:Y:S05]  /*14e70*/  WARPSYNC.COLLECTIVE R15, `(.L_x_7872) ;  /* 0x000000000f087348 */ /* 0x000fea0003c00000 */
[----:B------:R0:W1:Y:S02]  /*14e80*/  SHFL.UP P6, R14, R13, R12, R11 ;  /* 0x0400000c0d0e7389 */ /* 0x00006400000c000b */
[----:B01----:R-:W-:Y:S01]  /*14e90*/  ENDCOLLECTIVE ;  /* 0x000000000000791b */ /* 0x003fe20003800000 */
.L_x_7872:
[----:B------:R-:W-:Y:S02]  /*14ea0*/  MOV R12, 0x4 ;  /* 0x00000004000c7802 */ /* 0x000fe40000000f00 */
[----:B------:R-:W-:-:S05]  /*14eb0*/  SEL R3, R14, RZ, P2 ;  /* 0x000000ff0e037207 */ /* 0x000fca0001000000 */
[----:B------:R-:W-:-:S04]  /*14ec0*/  IMAD.IADD R6, R4, 0x1, R3 ;  /* 0x0000000104067824 */ /* 0x000fc800078e0203 */
[----:B------:R-:W-:-:S07]  /*14ed0*/  IMAD.MOV.U32 R13, RZ, RZ, R6 ;  /* 0x000000ffff0d7224 */ /* 0x000fce00078e0006 */
[----:B------:R-:W-:Y:S05]  /*14ee0*/  WARPSYNC.COLLECTIVE R15, `(.L_x_7873) ;  /* 0x000000000f087348 */ /* 0x000fea0003c00000 */
[----:B------:R0:W1:Y:S02]  /*14ef0*/  SHFL.UP P6, R14, R13, R12, R11 ;  /* 0x0400000c0d0e7389 */ /* 0x00006400000c000b */
[----:B01----:R-:W-:Y:S01]  /*14f00*/  ENDCOLLECTIVE ;  /* 0x000000000000791b */ /* 0x003fe20003800000 */
.L_x_7873:
[----:B------:R-:W-:Y:S01]  /*14f10*/  IMAD.MOV.U32 R12, RZ, RZ, 0x8 ;  /* 0x00000008ff0c7424 */ /* 0x000fe200078e00ff */
[----:B------:R-:W-:-:S05]  /*14f20*/  SEL R3, R14, RZ, P3 ;  /* 0x000000ff0e037207 */ /* 0x000fca0001800000 */
[----:B------:R-:W-:-:S04]  /*14f30*/  IMAD.IADD R2, R6, 0x1, R3 ;  /* 0x0000000106027824 */ /* 0x000fc800078e0203 */
[----:B------:R-:W-:-:S07]  /*14f40*/  IMAD.MOV.U32 R13, RZ, RZ, R2 ;  /* 0x000000ffff0d7224 */ /* 0x000fce00078e0002 */
[----:B------:R-:W-:Y:S05]  /*14f50*/  WARPSYNC.COLLECTIVE R15, `(.L_x_7874) ;  /* 0x000000000f087348 */ /* 0x000fea0003c00000 */
[----:B------:R0:W1:Y:S02]  /*14f60*/  SHFL.UP P6, R14, R13, R12, R11 ;  /* 0x0400000c0d0e7389 */ /* 0x00006400000c000b */
[----:B01----:R-:W-:Y:S01]  /*14f70*/  ENDCOLLECTIVE ;  /* 0x000000000000791b */ /* 0x003fe20003800000 */
.L_x_7874:
[----:B------:R-:W-:Y:S02]  /*14f80*/  MOV R12, 0x10 ;  /* 0x00000010000c7802 */ /* 0x000fe40000000f00 */
[----:B------:R-:W-:-:S05]  /*14f90*/  SEL R3, R14, RZ, P4 ;  /* 0x000000ff0e037207 */ /* 0x000fca0002000000 */
[----:B------:R-:W-:-:S04]  /*14fa0*/  IMAD.IADD R3, R2, 0x1, R3 ;  /* 0x0000000102037824 */ /* 0x000fc800078e0203 */
[----:B------:R-:W-:-:S07]  /*14fb0*/  IMAD.MOV.U32 R13, RZ, RZ, R3 ;  /* 0x000000ffff0d7224 */ /* 0x000fce00078e0003 */
[----:B------:R-:W-:Y:S05]  /*14fc0*/  WARPSYNC.COLLECTIVE R15, `(.L_x_7875) ;  /* 0x000000000f087348 */ /* 0x000fea0003c00000 */
[----:B------:R0:W1:Y:S02]  /*14fd0*/  SHFL.UP P6, R14, R13, R12, R11 ;  /* 0x0400000c0d0e7389 */ /* 0x00006400000c000b */
[----:B01----:R-:W-:Y:S01]  /*14fe0*/  ENDCOLLECTIVE ;  /* 0x000000000000791b */ /* 0x003fe20003800000 */
.L_x_7875:
        /* <DEDUP_REMOVED lines=8> */
.L_x_7876:
[----:B------:R-:W-:Y:S05]  /*15070*/  BRA `(.L_x_7877) ;  /* 0xffffffc800887947 */ /* 0x000fea000383ffff */
.L_x_7789:
        /* <DEDUP_REMOVED lines=8> */
.L_x_7879:
[----:B------:R-:W-:Y:S05]  /*15100*/  BSYNC B0 ;  /* 0x0000000000007941 */ /* 0x000fea0003800000 */
.L_x_7878:
        /* <DEDUP_REMOVED lines=8> */
.L_x_7880:
[----:B------:R-:W-:Y:S01]  /*15190*/  IMAD.MOV.U32 R12, RZ, RZ, 0x4 ;  /* 0x00000004ff0c7424 */ /* 0x000fe200078e00ff */
[----:B------:R-:W-:-:S05]  /*151a0*/  SEL R2, R14, RZ, P2 ;  /* 0x000000ff0e027207 */ /* 0x000fca0001000000 */
[----:B------:R-:W-:-:S04]  /*151b0*/  IMAD.IADD R2, R13, 0x1, R2 ;  /* 0x000000010d027824 */ /* 0x000fc800078e0202 */
[----:B------:R-:W-:-:S07]  /*151c0*/  IMAD.MOV.U32 R13, RZ, RZ, R2 ;  /* 0x000000ffff0d7224 */ /* 0x000fce00078e0002 */
[----:B------:R-:W-:Y:S05]  /*151d0*/  WARPSYNC.COLLECTIVE R15, `(.L_x_7881) ;  /* 0x000000000f087348 */ /* 0x000fea0003c00000 */
[----:B------:R0:W1:Y:S02]  /*151e0*/  SHFL.UP P6, R14, R13, R12, R11 ;  /* 0x0400000c0d0e7389 */ /* 0x00006400000c000b */
[----:B01----:R-:W-:Y:S01]  /*151f0*/  ENDCOLLECTIVE ;  /* 0x000000000000791b */ /* 0x003fe20003800000 */
.L_x_7881:
[----:B------:R-:W-:Y:S02]  /*15200*/  MOV R12, 0x8 ;  /* 0x00000008000c7802 */ /* 0x000fe40000000f00 */
[----:B------:R-:W-:-:S05]  /*15210*/  SEL R3, R14, RZ, P3 ;  /* 0x000000ff0e037207 */ /* 0x000fca0001800000 */
[----:B------:R-:W-:-:S04]  /*15220*/  IMAD.IADD R3, R2, 0x1, R3 ;  /* 0x0000000102037824 */ /* 0x000fc800078e0203 */
[----:B------:R-:W-:-:S07]  /*15230*/  IMAD.MOV.U32 R13, RZ, RZ, R3 ;  /* 0x000000ffff0d7224 */ /* 0x000fce00078e0003 */
[----:B------:R-:W-:Y:S05]  /*15240*/  WARPSYNC.COLLECTIVE R15, `(.L_x_7882) ;  /* 0x000000000f087348 */ /* 0x000fea0003c00000 */
[----:B------:R0:W1:Y:S02]  /*15250*/  SHFL.UP P6, R14, R13, R12, R11 ;  /* 0x0400000c0d0e7389 */ /* 0x00006400000c000b */
[----:B01----:R-:W-:Y:S01]  /*15260*/  ENDCOLLECTIVE ;  /* 0x000000000000791b */ /* 0x003fe20003800000 */
.L_x_7882:
[----:B------:R-:W-:Y:S01]  /*15270*/  IMAD.MOV.U32 R12, RZ, RZ, 0x10 ;  /* 0x00000010ff0c7424 */ /* 0x000fe200078e00ff */
[----:B------:R-:W-:-:S05]  /*15280*/  SEL R4, R14, RZ, P4 ;  /* 0x000000ff0e047207 */ /* 0x000fca0002000000 */
[----:B------:R-:W-:-:S04]  /*15290*/  IMAD.IADD R4, R3, 0x1, R4 ;  /* 0x0000000103047824 */ /* 0x000fc800078e0204 */
[----:B------:R-:W-:-:S07]  /*152a0*/  IMAD.MOV.U32 R13, RZ, RZ, R4 ;  /* 0x000000ffff0d7224 */ /* 0x000fce00078e0004 */
[----:B------:R-:W-:Y:S05]  /*152b0*/  WARPSYNC.COLLECTIVE R15, `(.L_x_7883) ;  /* 0x000000000f087348 */ /* 0x000fea0003c00000 */
[----:B------:R0:W1:Y:S02]  /*152c0*/  SHFL.UP P6, R14, R13, R12, R11 ;  /* 0x0400000c0d0e7389 */ /* 0x00006400000c000b */
[----:B01----:R-:W-:Y:S01]  /*152d0*/  ENDCOLLECTIVE ;  /* 0x000000000000791b */ /* 0x003fe20003800000 */
.L_x_7883:
        /* <DEDUP_REMOVED lines=8> */
.L_x_7884:
[----:B------:R-:W-:Y:S05]  /*15360*/  BRA `(.L_x_7885) ;  /* 0xffffffc800687947 */ /* 0x000fea000383ffff */
.L_x_7791:
[----:B------:R-:W-:Y:S01]  /*15370*/  BSSY B0, `(.L_x_7886) ;  /* 0x0000006000007945 */ /* 0x000fe20003800000 */
[----:B------:R-:W-:Y:S01]  /*15380*/  PLOP3.LUT P6, PT, P6, PT, PT, 0x8, 0x0 ;  /* 0x000000000000781c */ /* 0x000fe200037ce170 */
[----:B------:R-:W-:-:S12]  /*15390*/  IMAD.MOV.U32 R15, RZ, RZ, -0x1 ;  /* 0xffffffffff0f7424 */ /* 0x000fd800078e00ff */
[----:B01----:R-:W-:Y:S05]  /*153a0*/  WARPSYNC.COLLECTIVE R15, `(.L_x_7887) ;  /* 0x000000000f087348 */ /* 0x003fea0003c00000 */
[----:B------:R-:W-:Y:S01]  /*153b0*/  VOTE.ANY R14, PT, P6 ;  /* 0x00000000000e7806 */ /* 0x000fe200030e0100 */
[----:B01----:R-:W-:Y:S06]  /*153c0*/  ENDCOLLECTIVE ;  /* 0x000000000000791b */ /* 0x003fec0003800000 */
.L_x_7887:
[----:B------:R-:W-:Y:S05]  /*153d0*/  BSYNC B0 ;  /* 0x0000000000007941 */ /* 0x000fea0003800000 */
.L_x_7886:
        /* <DEDUP_REMOVED lines=9> */
.L_x_7888:
[----:B------:R-:W-:Y:S01]  /*15470*/  IMAD.MOV.U32 R17, RZ, RZ, R14 ;  /* 0x000000ffff117224 */ /* 0x000fe200078e000e */
[----:B------:R-:W-:Y:S06]  /*15480*/  BRA `(.L_x_7889) ;  /* 0xffffffc800587947 */ /* 0x000fec000383ffff */
.L_x_7793:
[----:B------:R-:W-:Y:S01]  /*15490*/  BSSY B0, `(.L_x_7890) ;  /* 0x0000007000007945 */ /* 0x000fe20003800000 */
[----:B------:R-:W-:Y:S02]  /*154a0*/  IMAD.MOV.U32 R13, RZ, RZ, R2 ;  /* 0x000000ffff0d7224 */ /* 0x000fe400078e0002 */
[----:B------:R-:W-:Y:S02]  /*154b0*/  IMAD.MOV.U32 R11, RZ, RZ, 0x1f ;  /* 0x0000001fff0b7424 */ /* 0x000fe400078e00ff */
[----:B------:R-:W-:-:S07]  /*154c0*/  IMAD.MOV.U32 R15, RZ, RZ, -0x1 ;  /* 0xffffffffff0f7424 */ /* 0x000fce00078e00ff */
[----:B0123--:R-:W-:Y:S05]  /*154d0*/  WARPSYNC.COLLECTIVE R15, `(.L_x_7891) ;  /* 0x000000000f087348 */ /* 0x00ffea0003c00000 */
[----:B------:R4:W0:Y:S02]  /*154e0*/  SHFL.IDX P6, R14, R13, R12, R11 ;  /* 0x0000000c0d0e7389 */ /* 0x00082400000c000b */
[----:B01234-:R-:W-:Y:S01]  /*154f0*/  ENDCOLLECTIVE ;  /* 0x000000000000791b */ /* 0x01ffe20003800000 */
.L_x_7891:
[----:B------:R-:W-:Y:S05]  /*15500*/  BSYNC B0 ;  /* 0x0000000000007941 */ /* 0x000fea0003800000 */
.L_x_7890:
[----:B------:R-:W-:Y:S05]  /*15510*/  BRA `(.L_x_7792) ;  /* 0xffffffc800507947 */ /* 0x000fea000383ffff */
.L_x_7797:
[----:B0-----:R0:W1:Y:S02]  /*15520*/  SYNCS.PHASECHK.TRANS64.TRYWAIT P0, [R5+URZ+0x28c20], R0 ;  /* 0x028c2000050075a7 */ /* 0x001064000800017f */
[----:B-1----:R-:W-:Y:S05]  /*15530*/  @!P0 NANOSLEEP.SYNCS 0x989680 ;  /* 0x009896800000895d */ /* 0x002fea0003900000 */
[----:B------:R-:W1:Y:S02]  /*15540*/  @!P0 SYNCS.PHASECHK.TRANS64 P0, [R5+URZ+0x28c20], R0 ;  /* 0x028c2000050085a7 */ /* 0x000e64000800007f */
[----:B-1----:R-:W-:Y:S05]  /*15550*/  @!P0 BRA `(.L_x_7797) ;  /* 0xfffffffc00f08947 */ /* 0x002fea000383ffff */
[----:B------:R-:W-:Y:S05]  /*15560*/  BRA `(.L_x_7892) ;  /* 0xffffffcc00c87947 */ /* 0x000fea000383ffff */
.L_x_7798:
        /* <DEDUP_REMOVED lines=11> */
.L_x_7894:
[----:B------:R-:W-:Y:S05]  /*15620*/  BSYNC B0 ;  /* 0x0000000000007941 */ /* 0x000fea0003800000 */
.L_x_7893:
[----:B------:R-:W-:Y:S05]  /*15630*/  BRA `(.L_x_7895) ;  /* 0xffffffcc00b07947 */ /* 0x000fea000383ffff */
.L_x_7801:
[----:B------:R-:W-:Y:S01]  /*15640*/  BSSY B1, `(.L_x_7896) ;  /* 0x0000006000017945 */ /* 0x000fe20003800000 */
[----:B------:R-:W-:-:S07]  /*15650*/  IMAD.MOV.U32 R15, RZ, RZ, -0x1 ;  /* 0xffffffffff0f7424 */ /* 0x000fce00078e00ff */
[----:B0-234-:R-:W-:Y:S05]  /*15660*/  WARPSYNC.COLLECTIVE R15, `(.L_x_7897) ;  /* 0x000000000f0c7348 */ /* 0x01dfea0003c00000 */
[----:B------:R-:W-:Y:S02]  /*15670*/  ELECT P6, UR62, PT ;  /* 0x00000000003e782f */ /* 0x000fe400038c0000 */
[----:B------:R-:W-:Y:S01]  /*15680*/  MOV R14, UR62 ;  /* 0x0000003e000e7c02 */ /* 0x000fe20008000f00 */
[----:B0-234-:R-:W-:Y:S10]  /*15690*/  ENDCOLLECTIVE ;  /* 0x000000000000791b */ /* 0x01dff40003800000 */
.L_x_7897:
[----:B------:R-:W-:Y:S05]  /*156a0*/  BSYNC B1 ;  /* 0x0000000000017941 */ /* 0x000fea0003800000 */
.L_x_7896:
[----:B------:R-:W-:Y:S05]  /*156b0*/  BRA `(.L_x_7898) ;  /* 0xffffffcc00a87947 */ /* 0x000fea000383ffff */
.L_x_7803:
[----:B0-----:R0:W1:Y:S02]  /*156c0*/  SYNCS.PHASECHK.TRANS64.TRYWAIT P1, [R3+URZ+0x28c40], R2 ;  /* 0x028c4002030075a7 */ /* 0x001064000802017f */
[----:B-1----:R-:W-:Y:S05]  /*156d0*/  @!P1 NANOSLEEP.SYNCS 0x989680 ;  /* 0x009896800000995d */ /* 0x002fea0003900000 */
[----:B------:R-:W1:Y:S02]  /*156e0*/  @!P1 SYNCS.PHASECHK.TRANS64 P1, [R3+URZ+0x28c40], R2 ;  /* 0x028c4002030095a7 */ /* 0x000e64000802007f */
[----:B-1----:R-:W-:Y:S05]  /*156f0*/  @!P1 BRA `(.L_x_7803) ;  /* 0xfffffffc00f09947 */ /* 0x002fea000383ffff */
[----:B------:R-:W-:Y:S05]  /*15700*/  BRA `(.L_x_7899) ;  /* 0xffffffcc00c87947 */ /* 0x000fea000383ffff */
.L_x_7805:
[----:B-1----:R1:W0:Y:S02]  /*15710*/  SYNCS.PHASECHK.TRANS64.TRYWAIT P1, [R5+URZ+0x28c40], R0 ;  /* 0x028c4000050075a7 */ /* 0x002224000802017f */
[----:B0-----:R-:W-:Y:S05]  /*15720*/  @!P1 NANOSLEEP.SYNCS 0x989680 ;  /* 0x009896800000995d */ /* 0x001fea0003900000 */
[----:B------:R-:W0:Y:S02]  /*15730*/  @!P1 SYNCS.PHASECHK.TRANS64 P1, [R5+URZ+0x28c40], R0 ;  /* 0x028c4000050095a7 */ /* 0x000e24000802007f */
[----:B0-----:R-:W-:Y:S05]  /*15740*/  @!P1 BRA `(.L_x_7805) ;  /* 0xfffffffc00f09947 */ /* 0x001fea000383ffff */
[----:B------:R-:W-:Y:S05]  /*15750*/  BRA `(.L_x_7900) ;  /* 0xffffffcc00d47947 */ /* 0x000fea000383ffff */
.L_x_7807:
[----:B------:R0:W0:Y:S02]  /*15760*/  SYNCS.PHASECHK.TRANS64.TRYWAIT P1, [R3+URZ+0x28c60], R2 ;  /* 0x028c6002030075a7 */ /* 0x000024000802017f */
[----:B0-----:R-:W-:Y:S05]  /*15770*/  @!P1 NANOSLEEP.SYNCS 0x989680 ;  /* 0x009896800000995d */ /* 0x001fea0003900000 */
[----:B------:R-:W0:Y:S02]  /*15780*/  @!P1 SYNCS.PHASECHK.TRANS64 P1, [R3+URZ+0x28c60], R2 ;  /* 0x028c6002030095a7 */ /* 0x000e24000802007f */
[----:B0-----:R-:W-:Y:S05]  /*15790*/  @!P1 BRA `(.L_x_7807) ;  /* 0xfffffffc00f09947 */ /* 0x001fea000383ffff */
[----:B------:R-:W-:Y:S05]  /*157a0*/  BRA `(.L_x_7901) ;  /* 0xffffffcc00d07947 */ /* 0x000fea000383ffff */
.L_x_7902:
        /* <DEDUP_REMOVED lines=13> */
.L_x_15658:


//--------------------- .text._ZN7cutlass13device_kernelIN5flash11enable_sm90INS1_16FlashAttnFwdSm90INS1_25CollectiveMainloopFwdSm90ILi2EN4cute5tupleIJNS5_1CILi1EEES8_S8_EEENS6_IJNS7_ILi64EEESA_SA_EEELi512ENS_6half_tEfNS_4arch4Sm90ELb1ELb0ELb1ELb1ELb1ELb1ELb0ELb0ELb0ELb1ELb0ELb0EEENS1_21CollectiveEpilogueFwdINS6_IJSA_NS7_ILi512EEESA_EEES9_SC_SE_Li256ELb1ELb1ELb0ELb0EEENS1_36VarlenDynamicPersistentTileSchedulerILi64ELi64ELi256ELi128ELb0ELb1ELb1ELb1ELb1ELb1EEEEEEEEEvNT_6ParamsE --------------------------
	.section	.text._ZN7cutlass13device_kernelIN5flash11enable_sm90INS1_16FlashAttnFwdSm90INS1_25CollectiveMainloopFwdSm90ILi2EN4cute5tupleIJNS5_1CILi1EEES8_S8_EEENS6_IJNS7_ILi64EEESA_SA_EEELi512ENS_6half_tEfNS_4arch4Sm90ELb1ELb0ELb1ELb1ELb1ELb1ELb0ELb0ELb0ELb1ELb0ELb0EEENS1_21CollectiveEpilogueFwdINS6_IJSA_NS7_ILi512EEESA_EEES9_SC_SE_Li256ELb1ELb1ELb0ELb0EEENS1_36VarlenDynamicPersistentTileSchedulerILi64ELi64ELi256ELi128ELb0ELb1ELb1ELb1ELb1ELb1EEEEEEEEEvNT_6ParamsE,"ax",@progbits
	.align	128
.text._ZN7cutlass13device_kernelIN5flash11enable_sm90INS1_16FlashAttnFwdSm90INS1_25CollectiveMainloopFwdSm90ILi2EN4cute5tupleIJNS5_1CILi1EEES8_S8_EEENS6_IJNS7_ILi64EEESA_SA_EEELi512ENS_6half_tEfNS_4arch4Sm90ELb1ELb0ELb1ELb1ELb1ELb1ELb0ELb0ELb0ELb1ELb0ELb0EEENS1_21CollectiveEpilogueFwdINS6_IJSA_NS7_ILi512EEESA_EEES9_SC_SE_Li256ELb1ELb1ELb0ELb0EEENS1_36VarlenDynamicPersistentTileSchedulerILi64ELi64ELi256ELi128ELb0ELb1ELb1ELb1ELb1ELb1EEEEEEEEEvNT_6ParamsE:
        .type           _ZN7cutlass13device_kernelIN5flash11enable_sm90INS1_16FlashAttnFwdSm90INS1_25CollectiveMainloopFwdSm90ILi2EN4cute5tupleIJNS5_1CILi1EEES8_S8_EEENS6_IJNS7_ILi64EEESA_SA_EEELi512ENS_6half_tEfNS_4arch4Sm90ELb1ELb0ELb1ELb1ELb1ELb1ELb0ELb0ELb0ELb1ELb0ELb0EEENS1_21CollectiveEpilogueFwdINS6_IJSA_NS7_ILi512EEESA_EEES9_SC_SE_Li256ELb1ELb1ELb0ELb0EEENS1_36VarlenDynamicPersistentTileSchedulerILi64ELi64ELi256ELi128ELb0ELb1ELb1ELb1ELb1ELb1EEEEEEEEEvNT_6ParamsE,@function
        .size           _ZN7cutlass13device_kernelIN5flash11enable_sm90INS1_16FlashAttnFwdSm90INS1_25CollectiveMainloopFwdSm90ILi2EN4cute5tupleIJNS5_1CILi1EEES8_S8_EEENS6_IJNS7_ILi64EEESA_SA_EEELi512ENS_6half_tEfNS_4arch4Sm90ELb1ELb0ELb1ELb1ELb1ELb1ELb0ELb0ELb0ELb1ELb0ELb0EEENS1_21CollectiveEpilogueFwdINS6_IJSA_NS7_ILi512EEESA_EEES9_SC_SE_Li256ELb1ELb1ELb0ELb0EEENS1_36VarlenDynamicPersistentTileSchedulerILi64ELi64ELi256ELi128ELb0ELb1ELb1ELb1ELb1ELb1EEEEEEEEEvNT_6ParamsE,(.L_x_15659 - _ZN7cutlass13device_kernelIN5flash11enable_sm90INS1_16FlashAttnFwdSm90INS1_25CollectiveMainloopFwdSm90ILi2EN4cute5tupleIJNS5_1CILi1EEES8_S8_EEENS6_IJNS7_ILi64EEESA_SA_EEELi512ENS_6half_tEfNS_4arch4Sm90ELb1ELb0ELb1ELb1ELb1ELb1ELb0ELb0ELb0ELb1ELb0ELb0EEENS1_21CollectiveEpilogueFwdINS6_IJSA_NS7_ILi512EEESA_EEES9_SC_SE_Li256ELb1ELb1ELb0ELb0EEENS1_36VarlenDynamicPersistentTileSchedulerILi64ELi64ELi256ELi128ELb0ELb1ELb1ELb1ELb1ELb1EEEEEEEEEvNT_6ParamsE)
        .other          _ZN7cutlass13device_kernelIN5flash11enable_sm90INS1_16FlashAttnFwdSm90INS1_25CollectiveMainloopFwdSm90ILi2EN4cute5tupleIJNS5_1CILi1EEES8_S8_EEENS6_IJNS7_ILi64EEESA_SA_EEELi512ENS_6half_tEfNS_4arch4Sm90ELb1ELb0ELb1ELb1ELb1ELb1ELb0ELb0ELb0ELb1ELb0ELb0EEENS1_21CollectiveEpilogueFwdINS6_IJSA_NS7_ILi512EEESA_EEES9_SC_SE_Li256ELb1ELb1ELb0ELb0EEENS1_36VarlenDynamicPersistentTileSchedulerILi64ELi64ELi256ELi128ELb0ELb1ELb1ELb1ELb1ELb1EEEEEEEEEvNT_6ParamsE,@"STO_CUDA_ENTRY STV_DEFAULT"
_ZN7cutlass13device_kernelIN5flash11enable_sm90INS1_16FlashAttnFwdSm90INS1_25CollectiveMainloopFwdSm90ILi2EN4cute5tupleIJNS5_1CILi1EEES8_S8_EEENS6_IJNS7_ILi64EEESA_SA_EEELi512ENS_6half_tEfNS_4arch4Sm90ELb1ELb0ELb1ELb1ELb1ELb1ELb0ELb0ELb0ELb1ELb0ELb0EEENS1_21CollectiveEpilogueFwdINS6_IJSA_NS7_ILi512EEESA_EEES9_SC_SE_Li256ELb1ELb1ELb0ELb0EEENS1_36VarlenDynamicPersistentTileSchedulerILi64ELi64ELi256ELi128ELb0ELb1ELb1ELb1ELb1ELb1EEEEEEEEEvNT_6ParamsE:
        /* <DEDUP_REMOVED lines=17> */
.L_x_7904:
[----:B------:R-:W-:Y:S05]  /*0110*/  BSYNC B0 ;  /* 0x0000000000007941 */ /* 0x000fea0003800000 */
.L_x_7903:
[----:B------:R-:W0:Y:S01]  /*0120*/  SHFL.IDX PT, R3, R2, RZ, 0x1f ;  /* 0x00001fff02037589 */ /* 0x000e2200000e0000 */
[----:B------:R-:W-:Y:S01]  /*0130*/  VOTEU.ANY UP0, P0 ;  /* 0x00000000003f7886 */ /* 0x000fe20000000100 */
[----:B------:R-:W-:Y:S01]  /*0140*/  UMOV UR4, 0x80 ;  /* 0x0000008000047882 */ /* 0x000fe20000000000 */
[----:B------:R-:W-:Y:S01]  /*0150*/  UMOV UR7, 0x100 ;  /* 0x0000010000077882 */ /* 0x000fe20000000000 */
[----:B------:R-:W-:Y:S02]  /*0160*/  VOTEU.ANY UP1, P0 ;  /* 0x00000000003f7886 */ /* 0x000fe40000020100 */
[----:B------:R-:W1:Y:S01]  /*0170*/  @UP0 S2UR UR8, SR_CgaCtaId ;  /* 0x00000000000809c3 */ /* 0x000e620000008800 */
[----:B------:R-:W-:Y:S01]  /*0180*/  @UP0 UMOV UR6, 0x400 ;  /* 0x0000040000060882 */ /* 0x000fe20000000000 */
[----:B------:R-:W-:-:S04]  /*0190*/  @UP0 UIADD3 UR4, -UR4, 0x100000, URZ ;  /* 0x0010000004040890 */ /* 0x000fc8000fffe13f */
[----:B------:R-:W-:Y:S02]  /*01a0*/  @UP0 USHF.L.U32 UR5, UR4, 0xb, URZ ;  /* 0x0000000b04050899 */ /* 0x000fe4000800063f */
[----:B------:R-:W-:Y:S01]  /*01b0*/  @UP0 USHF.L.U32 UR4, UR4, 0x1, URZ ;  /* 0x0000000104040899 */ /* 0x000fe2000800063f */
[----:B0-----:R-:W-:Y:S02]  /*01c0*/  ISETP.NE.AND P1, PT, R3, RZ, PT ;  /* 0x000000ff0300720c */ /* 0x001fe40003f25270 */
[----:B------:R-:W-:Y:S01]  /*01d0*/  SHF.R.U32.HI R3, RZ, 0x7, R0 ;  /* 0x00000007ff037819 */ /* 0x000fe20000011600 */
[----:B-1----:R-:W-:-:S04]  /*01e0*/  @UP0 ULEA UR8, UR8, UR6, 0x18 ;  /* 0x0000000608080291 */ /* 0x002fc8000f8ec03f */
[----:B------:R-:W0:Y:S01]  /*01f0*/  SHFL.IDX PT, R5, R3, RZ, 0x1f ;  /* 0x00001fff03057589 */ /* 0x000e2200000e0000 */
[----:B------:R-:W-:-:S04]  /*0200*/  @UP0 UIADD3 UR6, -UR7, 0x100000, URZ ;  /* 0x0010000007060890 */ /* 0x000fc8000fffe13f */
[----:B------:R-:W-:Y:S02]  /*0210*/  @UP0 USHF.L.U32 UR7, UR6, 0xb, URZ ;  /* 0x0000000b06070899 */ /* 0x000fe4000800063f */
[----:B------:R-:W-:Y:S01]  /*0220*/  @UP0 USHF.L.U32 UR6, UR6, 0x1, URZ ;  /* 0x0000000106060899 */ /* 0x000fe2000800063f */
[----:B------:R-:W-:Y:S01]  /*0230*/  VOTEU.ANY UP0, P0 ;  /* 0x00000000003f7886 */ /* 0x000fe20000000100 */
[----:B------:R-:W1:Y:S04]  /*0240*/  FENCE.VIEW.ASYNC.S ;  /* 0x00000000000073c6 */ /* 0x000e680000000000 */
[----:B-1----:R1:W2:Y:S01]  /*0250*/  @UP0 SYNCS.EXCH.64 URZ, [UR8+0x28c00], UR4 ;  /* 0x028c0004083f05b2 */ /* 0x0022a20008000100 */
[----:B0-----:R1:W-:Y:S05]  /*0260*/  STL [R1+0x58], R5 ;  /* 0x0000580501007387 */ /* 0x0013ea0000100800 */
[----:B------:R1:W0:Y:S01]  /*0270*/  @UP1 SYNCS.EXCH.64 URZ, [UR8+0x28c20], UR6 ;  /* 0x028c2006083f15b2 */ /* 0x0002220008000100 */
[----:B------:R-:W-:Y:S05]  /*0280*/  @P1 BRA `(.L_x_7905) ;  /* 0x0000000000381947 */ /* 0x000fea0003800000 */
[----:B-1----:R-:W1:Y:S01]  /*0290*/  S2UR UR5, SR_CgaCtaId ;  /* 0x00000000000579c3 */ /* 0x002e620000008800 */
[----:B------:R-:W-:Y:S01]  /*02a0*/  UMOV UR4, 0x400 ;  /* 0x0000040000047882 */ /* 0x000fe20000000000 */
[----:B------:R-:W-:Y:S01]  /*02b0*/  UMOV UR7, 0x80 ;  /* 0x0000008000077882 */ /* 0x000fe20000000000 */
[----:B------:R-:W-:Y:S01]  /*02c0*/  ELECT P0, URZ, PT ;  /* 0x00000000003f782f */ /* 0x000fe20003800000 */
[----:B-1----:R-:W-:Y:S02]  /*02d0*/  ULEA UR6, UR5, UR4, 0x18 ;  /* 0x0000000405067291 */ /* 0x002fe4000f8ec03f */
[----:B------:R-:W-:-:S04]  /*02e0*/  UIADD3 UR4, -UR7, 0x100000, URZ ;  /* 0x0010000007047890 */ /* 0x000fc8000fffe13f */
[----:B------:R-:W-:Y:S02]  /*02f0*/  USHF.L.U32 UR5, UR4, 0xb, URZ ;  /* 0x0000000b04057899 */ /* 0x000fe4000800063f */
[----:B------:R-:W-:Y:S01]  /*0300*/  USHF.L.U32 UR4, UR4, 0x1, URZ ;  /* 0x0000000104047899 */ /* 0x000fe2000800063f */
[----:B------:R-:W1:Y:S11]  /*0310*/  FENCE.VIEW.ASYNC.S ;  /* 0x00000000000073c6 */ /* 0x000e760000000000 */
[----:B-1----:R3:W4:Y:S01]  /*0320*/  SYNCS.EXCH.64 URZ, [UR6+0x28c30], UR4 ;  /* 0x028c3004063f75b2 */ /* 0x0027220008000100 */
[----:B------:R3:W1:Y:S01]  /*0330*/  SYNCS.EXCH.64 URZ, [UR6+0x28c40], UR4 ;  /* 0x028c4004063f75b2 */ /* 0x0006620008000100 */
[----:B------:R3:W0:Y:S01]  /*0340*/  SYNCS.EXCH.64 URZ, [UR6+0x28c38], UR4 ;  /* 0x028c3804063f75b2 */ /* 0x0006220008000100 */
[----:B------:R3:W0:Y:S02]  /*0350*/  SYNCS.EXCH.64 URZ, [UR6+0x28c48], UR4 ;  /* 0x028c4804063f75b2 */ /* 0x0006240008000100 */
[----:B---3--:R-:W-:Y:S01]  /*0360*/  NOP ;  /* 0x0000000000007918 */ /* 0x008fe20000000000 */
.L_x_7905:
[----:B------:R-:W3:Y:S01]  /*0370*/  SHFL.IDX PT, R4, R2, RZ, 0x1f ;  /* 0x00001fff02047589 */ /* 0x000ee200000e0000 */
[----:B------:R-:W-:Y:S01]  /*0380*/  NOP ;  /* 0x0000000000007918 */ /* 0x000fe20000000000 */
[----:B---3--:R-:W-:-:S13]  /*0390*/  ISETP.NE.AND P0, PT, R4, RZ, PT ;  /* 0x000000ff0400720c */ /* 0x008fda0003f05270 */
[----:B------:R-:W-:Y:S05]  /*03a0*/  @P0 BRA `(.L_x_7906) ;  /* 0x0000000000480947 */ /* 0x000fea0003800000 */
[----:B-1----:R-:W1:Y:S01]  /*03b0*/  S2UR UR5, SR_CgaCtaId ;  /* 0x00000000000579c3 */ /* 0x002e620000008800 */
[----:B------:R-:W-:Y:S01]  /*03c0*/  UMOV UR4, 0x400 ;  /* 0x0000040000047882 */ /* 0x000fe20000000000 */
[----:B------:R-:W-:Y:S01]  /*03d0*/  UMOV UR6, 0x80 ;  /* 0x0000008000067882 */ /* 0x000fe20000000000 */
[----:B------:R-:W-:Y:S01]  /*03e0*/  UMOV UR7, 0x100 ;  /* 0x0000010000077882 */ /* 0x000fe20000000000 */
[----:B------:R-:W-:Y:S01]  /*03f0*/  ELECT P0, URZ, PT ;  /* 0x00000000003f782f */ /* 0x000fe20003800000 */
[----:B-1----:R-:W-:Y:S02]  /*0400*/  ULEA UR8, UR5, UR4, 0x18 ;  /* 0x0000000405087291 */ /* 0x002fe4000f8ec03f */
[----:B------:R-:W-:-:S04]  /*0410*/  UIADD3 UR4, -UR6, 0x100000, URZ ;  /* 0x0010000006047890 */ /* 0x000fc8000fffe13f */
[----:B------:R-:W-:Y:S02]  /*0420*/  USHF.L.U32 UR5, UR4, 0xb, URZ ;  /* 0x0000000b04057899 */ /* 0x000fe4000800063f */
[----:B------:R-:W-:Y:S02]  /*0430*/  USHF.L.U32 UR4, UR4, 0x1, URZ ;  /* 0x0000000104047899 */ /* 0x000fe4000800063f */
[----:B------:R-:W-:-:S04]  /*0440*/  UIADD3 UR6, -UR7, 0x100000, URZ ;  /* 0x0010000007067890 */ /* 0x000fc8000fffe13f */
[----:B------:R-:W-:Y:S02]  /*0450*/  USHF.L.U32 UR7, UR6, 0xb, URZ ;  /* 0x0000000b06077899 */ /* 0x000fe4000800063f */
[----:B------:R-:W-:Y:S01]  /*0460*/  USHF.L.U32 UR6, UR6, 0x1, URZ ;  /* 0x0000000106067899 */ /* 0x000fe2000800063f */
[----:B------:R-:W1:Y:S03]  /*0470*/  FENCE.VIEW.ASYNC.S ;  /* 0x00000000000073c6 */ /* 0x000e660000000000 */
[----:B-1----:R3:W1:Y:S08]  /*0480*/  SYNCS.EXCH.64 URZ, [UR8+0x28c50], UR4 ;  /* 0x028c5004083f75b2 */ /* 0x0026700008000100 */
[----:B------:R3:W0:Y:S01]  /*0490*/  SYNCS.EXCH.64 URZ, [UR8+0x28c60], UR6 ;  /* 0x028c6006083f75b2 */ /* 0x0006220008000100 */
[----:B------:R3:W0:Y:S01]  /*04a0*/  SYNCS.EXCH.64 URZ, [UR8+0x28c58], UR4 ;  /* 0x028c5804083f75b2 */ /* 0x0006220008000100 */
[----:B------:R3:W0:Y:S02]  /*04b0*/  SYNCS.EXCH.64 URZ, [UR8+0x28c68], UR6 ;  /* 0x028c6806083f75b2 */ /* 0x0006240008000100 */
[----:B---3--:R-:W-:Y:S01]  /*04c0*/  NOP ;  /* 0x0000000000007918 */ /* 0x008fe20000000000 */
.L_x_7906:
[----:B------:R-:W3:Y:S01]  /*04d0*/  SHFL.IDX PT, R4, R2, RZ, 0x1f ;  /* 0x00001fff02047589 */ /* 0x000ee200000e0000 */
[----:B------:R-:W-:Y:S01]  /*04e0*/  NOP ;  /* 0x0000000000007918 */ /* 0x000fe20000000000 */
[----:B---3--:R-:W-:-:S13]  /*04f0*/  ISETP.NE.AND P0, PT, R4, RZ, PT ;  /* 0x000000ff0400720c */ /* 0x008fda0003f05270 */
        /* <DEDUP_REMOVED lines=10> */
[----:B-1----:R3:W1:Y:S01]  /*05a0*/  SYNCS.EXCH.64 URZ, [UR6+0x28c70], UR4 ;  /* 0x028c7004063f75b2 */ /* 0x0026620008000100 */
[----:B------:R3:W0:Y:S01]  /*05b0*/  SYNCS.EXCH.64 URZ, [UR6+0x28c80], UR4 ;  /* 0x028c8004063f75b2 */ /* 0x0006220008000100 */
[----:B------:R3:W0:Y:S01]  /*05c0*/  SYNCS.EXCH.64 URZ, [UR6+0x28c78], UR4 ;  /* 0x028c7804063f75b2 */ /* 0x0006220008000100 */
[----:B------:R3:W0:Y:S02]  /*05d0*/  SYNCS.EXCH.64 URZ, [UR6+0x28c88], UR4 ;  /* 0x028c8804063f75b2 */ /* 0x0006240008000100 */
[----:B---3--:R-:W-:Y:S01]  /*05e0*/  NOP ;  /* 0x0000000000007918 */ /* 0x008fe20000000000 */
.L_x_7907:
        /* <DEDUP_REMOVED lines=22> */
.L_x_7908:
        /* <DEDUP_REMOVED lines=22> */
.L_x_7909:
[----:B------:R-:W-:Y:S01]  /*08b0*/  ISETP.NE.AND P0, PT, R5, RZ, PT ;  /* 0x000000ff0500720c */ /* 0x000fe20003f05270 */
[----:B------:R-:W-:Y:S01]  /*08c0*/  IMAD.MOV.U32 R37, RZ, RZ, 0x1 ;  /* 0x00000001ff257424 */ /* 0x000fe200078e00ff */
[----:B------:R-:W-:Y:S01]  /*08d0*/  NOP ;  /* 0x0000000000007918 */ /* 0x000fe20000000000 */
[----:B------:R-:W-:Y:S01]  /*08e0*/  ULDC.64 UR40, c[0x0][0x208] ;  /* 0x0000820000287ab9 */ /* 0x000fe20000000a00 */
[----:B------:R-:W-:Y:S02]  /*08f0*/  BSSY B9, `(.L_x_7910) ;  /* 0x0001a99000097945 */ /* 0x000fe40003800000 */
[----:B------:R-:W-:Y:S01]  /*0900*/  SEL R37, R37, 0x2, !P0 ;  /* 0x0000000225257807 */ /* 0x000fe20004000000 */
[----:B012-4-:R-:W-:Y:S06]  /*0910*/  BAR.SYNC.DEFER_BLOCKING 0x0 ;  /* 0x0000000000007b1d */ /* 0x017fec0000010000 */
[----:B------:R-:W-:Y:S05]  /*0920*/  @!P0 BRA `(.L_x_7911) ;  /* 0x0000013000cc8947 */ /* 0x000fea0003800000 */
.L_x_7912:
        /* <DEDUP_REMOVED lines=20> */
[----:B------:R-:W-:Y:S01]  /*0a70*/  IMAD.MOV.U32 R184, RZ, RZ, RZ ;  /* 0x000000ffffb87224 */ /* 0x000fe200078e00ff */
[----:B------:R-:W-:Y:S01]  /*0a80*/  MOV R221, 0x20 ;  /* 0x0000002000dd7802 */ /* 0x000fe20000000f00 */
[----:B------:R-:W-:Y:S01]  /*0a90*/  IMAD.MOV.U32 R189, RZ, RZ, RZ ;  /* 0x000000ffffbd7224 */ /* 0x000fe200078e00ff */
[----:B------:R-:W-:Y:S02]  /*0aa0*/  SHF.R.S32.HI R0, RZ, 0x1f, R20 ;  /* 0x0000001fff007819 */ /* 0x000fe40000011414 */
[----:B------:R-:W-:Y:S02]  /*0ab0*/  CS2R R18, SRZ ;  /* 0x0000000000127805 */ /* 0x000fe4000001ff00 */
[CC--:B------:R-:W-:Y:S02]  /*0ac0*/  LEA.HI R3, R0.reuse, R20.reuse, RZ, 0x7 ;  /* 0x0000001400037211 */ /* 0x0c0fe400078f38ff */
[----:B------:R-:W-:-:S02]  /*0ad0*/  LEA.HI R6, R0, R20, RZ, 0x4 ;  /* 0x0000001400067211 */ /* 0x000fc400078f20ff */
[----:B------:R-:W-:Y:S02]  /*0ae0*/  LOP3.LUT R4, R3, 0xffffff80, RZ, 0xc0, !PT ;  /* 0xffffff8003047812 */ /* 0x000fe400078ec0ff */
[----:B------:R-:W-:Y:S02]  /*0af0*/  LOP3.LUT R5, R6, 0xfffffff0, RZ, 0xc0, !PT ;  /* 0xfffffff006057812 */ /* 0x000fe400078ec0ff */
[----:B------:R-:W-:Y:S01]  /*0b00*/  LEA.HI R7, R0, R20, RZ, 0x5 ;  /* 0x0000001400077211 */ /* 0x000fe200078f28ff */
[C---:B------:R-:W-:Y:S01]  /*0b10*/  IMAD.IADD R4, R20.reuse, 0x1, -R4 ;  /* 0x0000000114047824 */ /* 0x040fe200078e0a04 */
[----:B------:R-:W-:Y:S01]  /*0b20*/  SHF.R.S32.HI R11, RZ, 0x4, R6 ;  /* 0x00000004ff0b7819 */ /* 0x000fe20000011406 */
[----:B------:R-:W-:Y:S01]  /*0b30*/  IMAD.IADD R9, R20, 0x1, -R5 ;  /* 0x0000000114097824 */ /* 0x000fe200078e0a05 */
[----:B------:R-:W-:Y:S02]  /*0b40*/  SHF.R.S32.HI R228, RZ, 0x5, R7 ;  /* 0x00000005ffe47819 */ /* 0x000fe40000011407 */
[----:B------:R-:W-:-:S02]  /*0b50*/  SHF.R.S32.HI R5, RZ, 0x1f, R4 ;  /* 0x0000001fff057819 */ /* 0x000fc40000011404 */
[----:B------:R-:W-:Y:S02]  /*0b60*/  SHF.R.S32.HI R13, RZ, 0x1f, R7 ;  /* 0x0000001fff0d7819 */ /* 0x000fe40000011407 */
[----:B------:R-:W-:Y:S02]  /*0b70*/  SHF.R.S32.HI R8, RZ, 0x1f, R9 ;  /* 0x0000001fff087819 */ /* 0x000fe40000011409 */
[----:B------:R-:W-:Y:S02]  /*0b80*/  LEA.HI R7, R6, R11, RZ, 0x1 ;  /* 0x0000000b06077211 */ /* 0x000fe400078f08ff */
[----:B------:R-:W-:Y:S02]  /*0b90*/  LEA.HI R6, R5, R4, RZ, 0x2 ;  /* 0x0000000405067211 */ /* 0x000fe400078f10ff */
[----:B------:R-:W-:Y:S02]  /*0ba0*/  LEA.HI R10, R8, R9, RZ, 0x3 ;  /* 0x00000009080a7211 */ /* 0x000fe400078f18ff */
[----:B------:R-:W-:-:S02]  /*0bb0*/  LOP3.LUT R14, R7, 0x1ffffffe, RZ, 0xc0, !PT ;  /* 0x1ffffffe070e7812 */ /* 0x000fc400078ec0ff */
[--C-:B------:R-:W-:Y:S02]  /*0bc0*/  SHF.R.S32.HI R7, RZ, 0x2, R6.reuse ;  /* 0x00000002ff077819 */ /* 0x100fe40000011406 */
[----:B------:R-:W-:Y:S01]  /*0bd0*/  SHF.R.S32.HI R8, RZ, 0x1f, R6 ;  /* 0x0000001fff087819 */ /* 0x000fe20000011406 */
[----:B------:R-:W-:Y:S01]  /*0be0*/  IMAD.IADD R14, R11, 0x1, -R14 ;  /* 0x000000010b0e7824 */ /* 0x000fe200078e0a0e */
[----:B------:R-:W-:Y:S02]  /*0bf0*/  LEA.HI R13, R13, R228, RZ, 0x2 ;  /* 0x000000e40d0d7211 */ /* 0x000fe400078f10ff */
[----:B------:R-:W-:Y:S01]  /*0c00*/  LOP3.LUT R12, R10, 0xfffffff8, RZ, 0xc0, !PT ;  /* 0xfffffff80a0c7812 */ /* 0x000fe200078ec0ff */
[----:B------:R-:W-:Y:S01]  /*0c10*/  IMAD.SHL.U32 R14, R14, 0x8, RZ ;  /* 0x000000080e0e7824 */ /* 0x000fe200078e00ff */
[----:B------:R-:W-:Y:S01]  /*0c20*/  LEA.HI R8, R8, R7, RZ, 0x3 ;  /* 0x0000000708087211 */ /* 0x000fe200078f18ff */
[----:B------:R-:W-:Y:S01]  /*0c30*/  IMAD.SHL.U32 R10, R10, 0x40, RZ ;  /* 0x000000400a0a7824 */ /* 0x000fe200078e00ff */
[----:B------:R-:W-:-:S02]  /*0c40*/  SHF.R.S32.HI R15, RZ, 0x7, R3 ;  /* 0x00000007ff0f7819 */ /* 0x000fc40000011403 */
[----:B------:R-:W-:Y:S02]  /*0c50*/  LOP3.LUT R13, R13, 0x3ffffc, RZ, 0xc0, !PT ;  /* 0x003ffffc0d0d7812 */ /* 0x000fe400078ec0ff */
[----:B------:R-:W-:Y:S01]  /*0c60*/  IADD3 R12, R9, -R12, RZ ;  /* 0x8000000c090c7210 */ /* 0x000fe20007ffe0ff */
[----:B------:R-:W-:Y:S01]  /*0c70*/  IMAD R16, R15, 0x100, R9 ;  /* 0x000001000f107824 */ /* 0x000fe200078e0209 */
[----:B------:R-:W-:Y:S01]  /*0c80*/  LOP3.LUT R8, R8, 0xfffffff8, RZ, 0xc0, !PT ;  /* 0xfffffff808087812 */ /* 0x000fe200078ec0ff */
[----:B------:R-:W-:Y:S01]  /*0c90*/  IMAD.IADD R13, R228, 0x1, -R13 ;  /* 0x00000001e40d7824 */ /* 0x000fe200078e0a0d */
[----:B------:R-:W-:Y:S01]  /*0ca0*/  LEA.HI R5, R5, R4, RZ, 0x5 ;  /* 0x0000000405057211 */ /* 0x000fe200078f28ff */
[----:B------:R-:W-:Y:S01]  /*0cb0*/  IMAD.SHL.U32 R9, R12, 0x40, RZ ;  /* 0x000000400c097824 */ /* 0x000fe200078e00ff */
[----:B------:R-:W-:Y:S01]  /*0cc0*/  LOP3.LUT R11, R6, 0x7ffffffc, RZ, 0xc0, !PT ;  /* 0x7ffffffc060b7812 */ /* 0x000fe200078ec0ff */
[----:B------:R-:W-:Y:S01]  /*0cd0*/  IMAD R13, R13, 0x10, R16 ;  /* 0x000000100d0d7824 */ /* 0x000fe200078e0210 */
[----:B------:R-:W-:-:S02]  /*0ce0*/  IADD3 R8, R7, -R8, RZ ;  /* 0x8000000807087210 */ /* 0x000fc40007ffe0ff */
[----:B------:R-:W-:Y:S01]  /*0cf0*/  SHF.R.S32.HI R5, RZ, 0x5, R5 ;  /* 0x00000005ff057819 */ /* 0x000fe20000011405 */
[----:B------:R-:W-:Y:S01]  /*0d00*/  IMAD.IADD R11, R4, 0x1, -R11 ;  /* 0x00000001040b7824 */ /* 0x000fe200078e0a0b */
[CC--:B------:R-:W-:Y:S01]  /*0d10*/  LEA.HI R4, R0.reuse, R20.reuse, RZ, 0x3 ;  /* 0x0000001400047211 */ /* 0x0c0fe200078f18ff */
[----:B------:R-:W-:Y:S01]  /*0d20*/  IMAD.U32 R7, R13, 0x40, R14 ;  /* 0x000000400d077824 */ /* 0x000fe200078e000e */
[----:B------:R-:W-:Y:S01]  /*0d30*/  LEA.HI R0, R0, R20, RZ, 0x2 ;  /* 0x0000001400007211 */ /* 0x000fe200078f10ff */
[----:B------:R-:W-:Y:S01]  /*0d40*/  IMAD R193, R5, 0x10, R8 ;  /* 0x0000001005c17824 */ /* 0x000fe200078e0208 */
[----:B------:R-:W-:Y:S01]  /*0d50*/  LOP3.LUT R9, R9, 0x1c0, RZ, 0xc0, !PT ;  /* 0x000001c009097812 */ /* 0x000fe200078ec0ff */
[----:B------:R-:W-:Y:S01]  /*0d60*/  IMAD.SHL.U32 R192, R11, 0x2, RZ ;  /* 0x000000020bc07824 */ /* 0x000fe200078e00ff */
[----:B------:R-:W-:Y:S01]  /*0d70*/  SHF.R.S32.HI R5, RZ, 0x3, R4 ;  /* 0x00000003ff057819 */ /* 0x000fe20000011404 */
[----:B------:R0:W-:Y:S01]  /*0d80*/  STL [R1+0x60], R7 ;  /* 0x0000600701007387 */ /* 0x0001e20000100800 */
[----:B------:R-:W-:-:S02]  /*0d90*/  SHF.R.S32.HI R190, RZ, 0x2, R0 ;  /* 0x00000002ffbe7819 */ /* 0x000fc40000011400 */
[----:B------:R-:W-:Y:S01]  /*0da0*/  SHF.R.S32.HI R5, RZ, 0x1f, R0 ;  /* 0x0000001fff057819 */ /* 0x000fe20000011400 */
[----:B------:R-:W-:Y:S01]  /*0db0*/  STL [R1+0x48], RZ ;  /* 0x000048ff01007387 */ /* 0x000fe20000100800 */
[----:B------:R-:W-:Y:S02]  /*0dc0*/  LOP3.LUT R14, R9, 0x8, R14, 0xf8, !PT ;  /* 0x00000008090e7812 */ /* 0x000fe400078ef80e */
[----:B------:R-:W-:Y:S02]  /*0dd0*/  LOP3.LUT R4, R4, 0xfffffff8, RZ, 0xc0, !PT ;  /* 0xfffffff804047812 */ /* 0x000fe400078ec0ff */
[----:B------:R-:W-:Y:S02]  /*0de0*/  LOP3.LUT R0, R0, 0xfffffffc, RZ, 0xc0, !PT ;  /* 0xfffffffc00007812 */ /* 0x000fe400078ec0ff */
[----:B------:R-:W-:Y:S02]  /*0df0*/  SHF.R.U32.HI R9, RZ, 0x3, R9 ;  /* 0x00000003ff097819 */ /* 0x000fe40000011609 */
[----:B0-----:R-:W-:Y:S01]  /*0e00*/  LOP3.LUT R7, R10, 0x7ffffe00, RZ, 0xc0, !PT ;  /* 0x7ffffe000a077812 */ /* 0x001fe200078ec0ff */
[----:B------:R-:W-:Y:S01]  /*0e10*/  IMAD.IADD R10, R20, 0x1, -R4 ;  /* 0x00000001140a7824 */ /* 0x000fe200078e0a04 */
[----:B------:R-:W-:Y:S01]  /*0e20*/  LOP3.LUT R14, R14, R9, RZ, 0x3c, !PT ;  /* 0x000000090e0e7212 */ /* 0x000fe200078e3cff */
[----:B------:R-:W-:Y:S01]  /*0e30*/  IMAD.IADD R8, R20, 0x1, -R0 ;  /* 0x0000000114087824 */ /* 0x000fe200078e0a00 */
[----:B------:R-:W-:Y:S01]  /*0e40*/  LEA.HI R3, R3, R15, RZ, 0x1 ;  /* 0x0000000f03037211 */ /* 0x000fe200078f08ff */
[----:B------:R-:W-:Y:S01]  /*0e50*/  VIADD R9, R190, 0x20 ;  /* 0x00000020be097836 */ /* 0x000fe20000000000 */
[----:B------:R-:W-:Y:S01]  /*0e60*/  LEA.HI R5, R5, R190, RZ, 0x3 ;  /* 0x000000be05057211 */ /* 0x000fe200078f18ff */
[----:B------:R-:W-:Y:S01]  /*0e70*/  IMAD.SHL.U32 R196, R10, 0x8, RZ ;  /* 0x000000080ac47824 */ /* 0x000fe200078e00ff */
[C---:B------:R-:W-:Y:S01]  /*0e80*/  SHF.L.U32 R16, R8.reuse, 0x3, RZ ;  /* 0x0000000308107819 */ /* 0x040fe200000006ff */
[----:B------:R-:W-:Y:S01]  /*0e90*/  IMAD.SHL.U32 R4, R9, 0x40, RZ ;  /* 0x0000004009047824 */ /* 0x000fe200078e00ff */
[----:B------:R-:W-:Y:S01]  /*0ea0*/  LOP3.LUT R3, R3, 0xfffffe, RZ, 0xc0, !PT ;  /* 0x00fffffe03037812 */ /* 0x000fe200078ec0ff */
[----:B------:R-:W-:Y:S01]  /*0eb0*/  IMAD.SHL.U32 R186, R8, 0x4, RZ ;  /* 0x0000000408ba7824 */ /* 0x000fe200078e00ff */
[----:B------:R-:W-:Y:S01]  /*0ec0*/  SHF.R.S32.HI R6, RZ, 0x1f, R9 ;  /* 0x0000001fff067819 */ /* 0x000fe20000011409 */
[----:B------:R-:W-:Y:S01]  /*0ed0*/  VIADD R34, R196, 0xc0 ;  /* 0x000000c0c4227836 */ /* 0x000fe20000000000 */
[----:B------:R-:W-:Y:S01]  /*0ee0*/  LOP3.LUT R5, R5, 0xfffffff8, RZ, 0xc0, !PT ;  /* 0xfffffff805057812 */ /* 0x000fe200078ec0ff */
[----:B------:R-:W-:Y:S01]  /*0ef0*/  VIADD R214, R16, 0x40 ;  /* 0x0000004010d67836 */ /* 0x000fe20000000000 */
[C---:B------:R-:W-:Y:S01]  /*0f00*/  IADD3 R35, R196.reuse, 0x80, RZ ;  /* 0x00000080c4237810 */ /* 0x040fe20007ffe0ff */
[----:B------:R-:W-:Y:S01]  /*0f10*/  VIADD R33, R196, 0x100 ;  /* 0x00000100c4217836 */ /* 0x000fe20000000000 */
[----:B------:R-:W-:Y:S01]  /*0f20*/  LEA.HI R6, R6, R9, RZ, 0x3 ;  /* 0x0000000906067211 */ /* 0x000fe200078f18ff */
[----:B------:R-:W-:Y:S01]  /*0f30*/  IMAD.IADD R3, R15, 0x1, -R3 ;  /* 0x000000010f037824 */ /* 0x000fe200078e0a03 */
[----:B------:R-:W-:Y:S01]  /*0f40*/  LOP3.LUT R4, R4, 0x1c0, RZ, 0xc0, !PT ;  /* 0x000001c004047812 */ /* 0x000fe200078ec0ff */
[----:B------:R-:W-:Y:S01]  /*0f50*/  VIADD R32, R196, 0x140 ;  /* 0x00000140c4207836 */ /* 0x000fe20000000000 */
[----:B------:R-:W-:Y:S01]  /*0f60*/  SHF.R.S32.HI R37, RZ, 0x1f, R35 ;  /* 0x0000001fff257819 */ /* 0x000fe20000011423 */
[----:B------:R-:W-:Y:S01]  /*0f70*/  VIADD R212, R16, 0x60 ;  /* 0x0000006010d47836 */ /* 0x000fe20000000000 */
[----:B------:R-:W-:Y:S01]  /*0f80*/  LEA.HI R0, R8, R8, RZ, 0x1 ;  /* 0x0000000808007211 */ /* 0x000fe200078f08ff */
[----:B------:R-:W-:Y:S01]  /*0f90*/  VIADD R36, R196, 0x40 ;  /* 0x00000040c4247836 */ /* 0x000fe20000000000 */
[----:B------:R-:W-:Y:S01]  /*0fa0*/  IADD3 R211, R16, 0x80, RZ ;  /* 0x0000008010d37810 */ /* 0x000fe20007ffe0ff */
[----:B------:R-:W-:Y:S01]  /*0fb0*/  VIADD R30, R196, 0x180 ;  /* 0x00000180c41e7836 */ /* 0x000fe20000000000 */
[----:B------:R-:W-:Y:S01]  /*0fc0*/  SHF.R.S32.HI R35, RZ, 0x1f, R34 ;  /* 0x0000001fff237819 */ /* 0x000fe20000011422 */
[----:B------:R-:W-:Y:S01]  /*0fd0*/  VIADD R195, R186, 0x10 ;  /* 0x00000010bac37836 */ /* 0x000fe20000000000 */
[----:B------:R-:W-:Y:S01]  /*0fe0*/  SHF.R.S32.HI R34, RZ, 0x1f, R33 ;  /* 0x0000001fff227819 */ /* 0x000fe20000011421 */
[----:B------:R-:W-:Y:S01]  /*0ff0*/  VIADD R28, R196, 0x1c0 ;  /* 0x000001c0c41c7836 */ /* 0x000fe20000000000 */
[----:B------:R-:W-:Y:S01]  /*1000*/  SHF.L.U32 R215, R3, 0x8, RZ ;  /* 0x0000000803d77819 */ /* 0x000fe200000006ff */
[----:B------:R-:W-:Y:S01]  /*1010*/  IMAD.IADD R191, R190, 0x1, -R5 ;  /* 0x00000001bebf7824 */ /* 0x000fe200078e0a05 */
[----:B------:R-:W-:Y:S01]  /*1020*/  SHF.R.S32.HI R5, RZ, 0x1f, R214 ;  /* 0x0000001fff057819 */ /* 0x000fe200000114d6 */
[----:B------:R-:W-:Y:S01]  /*1030*/  IMAD.SHL.U32 R6, R6, 0x40, RZ ;  /* 0x0000004006067824 */ /* 0x000fe200078e00ff */
[----:B------:R-:W-:Y:S01]  /*1040*/  SHF.R.S32.HI R33, RZ, 0x1f, R32 ;  /* 0x0000001fff217819 */ /* 0x000fe20000011420 */
[----:B------:R-:W-:Y:S01]  /*1050*/  VIADD R210, R16, 0xa0 ;  /* 0x000000a010d27836 */ /* 0x000fe20000000000 */
[----:B------:R-:W-:Y:S01]  /*1060*/  LOP3.LUT R3, R4, 0x38, R16, 0xf8, !PT ;  /* 0x0000003804037812 */ /* 0x000fe200078ef810 */
[C---:B------:R-:W-:Y:S01]  /*1070*/  VIADD R207, R16.reuse, 0xc0 ;  /* 0x000000c010cf7836 */ /* 0x040fe20000000000 */
[----:B------:R-:W-:Y:S01]  /*1080*/  SHF.R.U32.HI R24, RZ, 0x3, R4 ;  /* 0x00000003ff187819 */ /* 0x000fe20000011604 */
[C---:B------:R-:W-:Y:S01]  /*1090*/  VIADD R206, R16.reuse, 0xe0 ;  /* 0x000000e010ce7836 */ /* 0x040fe20000000000 */
[----:B------:R-:W-:Y:S01]  /*10a0*/  SHF.R.S32.HI R9, RZ, 0x1f, R212 ;  /* 0x0000001fff097819 */ /* 0x000fe200000114d4 */
[C---:B------:R-:W-:Y:S01]  /*10b0*/  VIADD R205, R16.reuse, 0x100 ;  /* 0x0000010010cd7836 */ /* 0x040fe20000000000 */
[----:B------:R-:W-:Y:S01]  /*10c0*/  SHF.R.S32.HI R38, RZ, 0x1f, R36 ;  /* 0x0000001fff267819 */ /* 0x000fe20000011424 */
[C---:B------:R-:W-:Y:S01]  /*10d0*/  VIADD R204, R16.reuse, 0x120 ;  /* 0x0000012010cc7836 */ /* 0x040fe20000000000 */
[----:B------:R-:W-:Y:S01]  /*10e0*/  SHF.R.S32.HI R32, RZ, 0x1f, R30 ;  /* 0x0000001fff207819 */ /* 0x000fe2000001141e */
[----:B------:R-:W-:Y:S01]  /*10f0*/  VIADD R203, R16, 0x140 ;  /* 0x0000014010cb7836 */ /* 0x000fe20000000000 */
[----:B------:R-:W-:Y:S01]  /*1100*/  LOP3.LUT R0, R0, 0x1ffffffe, RZ, 0xc0, !PT ;  /* 0x1ffffffe00007812 */ /* 0x000fe200078ec0ff */
[----:B------:R-:W-:Y:S01]  /*1110*/  IMAD R7, R228, 0x400, R7 ;  /* 0x00000400e4077824 */ /* 0x000fe200078e0207 */
[----:B------:R-:W-:Y:S01]  /*1120*/  SHF.R.S32.HI R4, RZ, 0x1f, R211 ;  /* 0x0000001fff047819 */ /* 0x000fe200000114d3 */
[----:B------:R-:W-:Y:S01]  /*1130*/  VIADD R201, R16, 0x180 ;  /* 0x0000018010c97836 */ /* 0x000fe20000000000 */
[----:B------:R-:W-:Y:S01]  /*1140*/  SHF.R.S32.HI R36, RZ, 0x1f, R195 ;  /* 0x0000001fff247819 */ /* 0x000fe200000114c3 */
[----:B------:R-:W-:Y:S01]  /*1150*/  IMAD.IADD R0, R8, 0x1, -R0 ;  /* 0x0000000108007824 */ /* 0x000fe200078e0a00 */
[----:B------:R-:W-:Y:S01]  /*1160*/  SHF.R.S32.HI R30, RZ, 0x1f, R28 ;  /* 0x0000001fff1e7819 */ /* 0x000fe2000001141c */
[----:B------:R-:W-:Y:S01]  /*1170*/  IMAD.IADD R7, R7, 0x1, R14 ;  /* 0x0000000107077824 */ /* 0x000fe200078e020e */
        /* <DEDUP_REMOVED lines=12> */
[----:B------:R-:W-:Y:S01]  /*1240*/  SHF.R.S32.HI R15, RZ, 0x1f, R206 ;  /* 0x0000001fff0f7819 */ /* 0x000fe200000114ce */
[----:B------:R0:W-:Y:S01]  /*1250*/  STL [R1+0x4], R5 ;  /* 0x0000040501007387 */ /* 0x0001e20000100800 */
[----:B------:R-:W-:Y:S01]  /*1260*/  SHF.R.S32.HI R10, RZ, 0x1f, R205 ;  /* 0x0000001fff0a7819 */ /* 0x000fe200000114cd */
[----:B------:R-:W-:Y:S01]  /*1270*/  IMAD R216, R7, 0x2, R2 ;  /* 0x0000000207d87824 */ /* 0x000fe200078e0202 */
[----:B------:R-:W-:Y:S01]  /*1280*/  SHF.R.S32.HI R21, RZ, 0x1f, R204 ;  /* 0x0000001fff157819 */ /* 0x000fe200000114cc */
[----:B------:R1:W-:Y:S01]  /*1290*/  STL [R1+0x8], R4 ;  /* 0x0000080401007387 */ /* 0x0003e20000100800 */
[----:B------:R-:W-:Y:S01]  /*12a0*/  IADD3 R202, R16, 0x160, RZ ;  /* 0x0000016010ca7810 */ /* 0x000fe20007ffe0ff */
[----:B------:R-:W-:Y:S01]  /*12b0*/  VIADD R222, R216, 0x26800 ;  /* 0x00026800d8de7836 */ /* 0x000fe20000000000 */
[----:B------:R-:W-:Y:S01]  /*12c0*/  R2P PR, R12, 0x6 ;  /* 0x000000060c007804 */ /* 0x000fe20000000000 */
[----:B------:R-:W-:Y:S01]  /*12d0*/  VIADD R217, R216, 0x26840 ;  /* 0x00026840d8d97836 */ /* 0x000fe20000000000 */
[----:B------:R-:W-:Y:S01]  /*12e0*/  SHF.R.S32.HI R12, RZ, 0x1f, R203 ;  /* 0x0000001fff0c7819 */ /* 0x000fe200000114cb */
[----:B------:R-:W-:Y:S01]  /*12f0*/  VIADD R23, R16, 0x20 ;  /* 0x0000002010177836 */ /* 0x000fe20000000000 */
[----:B0-----:R-:W-:Y:S01]  /*1300*/  SHF.L.U64.HI R5, R210, 0x1, R13 ;  /* 0x00000001d2057819 */ /* 0x001fe2000001020d */
[----:B------:R-:W-:Y:S01]  /*1310*/  IMAD R229, R0, 0x8, R193 ;  /* 0x0000000800e57824 */ /* 0x000fe200078e02c1 */
[----:B------:R-:W-:-:S02]  /*1320*/  SHF.R.S32.HI R29, RZ, 0x1f, R202 ;  /* 0x0000001fff1d7819 */ /* 0x000fc400000114ca */
[----:B-1----:R-:W-:Y:S01]  /*1330*/  SHF.L.U64.HI R4, R207, 0x1, R8 ;  /* 0x00000001cf047819 */ /* 0x002fe20000010208 */
[----:B------:R0:W-:Y:S01]  /*1340*/  STL [R1+0xc], R5 ;  /* 0x00000c0501007387 */ /* 0x0001e20000100800 */
[----:B------:R-:W-:Y:S02]  /*1350*/  SHF.L.U64.HI R8, R206, 0x1, R15 ;  /* 0x00000001ce087819 */ /* 0x000fe4000001020f */
[----:B------:R-:W-:Y:S01]  /*1360*/  SHF.R.S32.HI R14, RZ, 0x1f, R201 ;  /* 0x0000001fff0e7819 */ /* 0x000fe200000114c9 */
[----:B------:R1:W-:Y:S01]  /*1370*/  STL [R1+0x10], R4 ;  /* 0x0000100401007387 */ /* 0x0003e20000100800 */
[----:B------:R-:W-:Y:S02]  /*1380*/  SHF.R.S32.HI R31, RZ, 0x1f, R200 ;  /* 0x0000001fff1f7819 */ /* 0x000fe400000114c8 */
[----:B------:R-:W-:Y:S01]  /*1390*/  SHF.R.S32.HI R20, RZ, 0x1f, R227 ;  /* 0x0000001fff147819 */ /* 0x000fe200000114e3 */
[----:B------:R2:W-:Y:S01]  /*13a0*/  STL [R1+0x14], R8 ;  /* 0x0000140801007387 */ /* 0x0005e20000100800 */
[----:B------:R-:W-:-:S02]  /*13b0*/  SHF.R.S32.HI R22, RZ, 0x1f, R223 ;  /* 0x0000001fff167819 */ /* 0x000fc400000114df */
[----:B0-----:R-:W-:Y:S02]  /*13c0*/  SHF.L.U64.HI R5, R205, 0x1, R10 ;  /* 0x00000001cd057819 */ /* 0x001fe4000001020a */
[----:B------:R-:W-:Y:S02]  /*13d0*/  LOP3.LUT R3, R6, R3, R24, 0xf6, !PT ;  /* 0x0000000306037212 */ /* 0x000fe400078ef618 */
[----:B-1----:R-:W-:Y:S01]  /*13e0*/  SHF.L.U64.HI R4, R204, 0x1, R21 ;  /* 0x00000001cc047819 */ /* 0x002fe20000010215 */
[----:B------:R0:W-:Y:S01]  /*13f0*/  STL [R1+0x18], R5 ;  /* 0x0000180501007387 */ /* 0x0001e20000100800 */
[----:B------:R-:W-:Y:S01]  /*1400*/  SHF.L.U64.HI R7, R200, 0x1, R31 ;  /* 0x00000001c8077819 */ /* 0x000fe2000001021f */
[----:B------:R-:W-:Y:S01]  /*1410*/  IMAD R3, R3, 0x2, R2 ;  /* 0x0000000203037824 */ /* 0x000fe200078e0202 */
[----:B--2---:R-:W-:Y:S01]  /*1420*/  SHF.L.U64.HI R8, R203, 0x1, R12 ;  /* 0x00000001cb087819 */ /* 0x004fe2000001020c */
[----:B------:R1:W-:Y:S01]  /*1430*/  STL [R1+0x1c], R4 ;  /* 0x00001c0401007387 */ /* 0x0003e20000100800 */
[----:B------:R-:W-:-:S02]  /*1440*/  SEL R221, R221, 0xffffffe0, !P1 ;  /* 0xffffffe0dddd7807 */ /* 0x000fc40004800000 */
[C---:B------:R-:W-:Y:S01]  /*1450*/  @P2 IADD3 R217, R222.reuse, -0x40, RZ ;  /* 0xffffffc0ded92810 */ /* 0x040fe20007ffe0ff */
[----:B------:R-:W-:Y:S01]  /*1460*/  STL [R1+0x20], R8 ;  /* 0x0000200801007387 */ /* 0x000fe20000100800 */
[----:B------:R-:W-:Y:S01]  /*1470*/  SHF.R.S32.HI R17, RZ, 0x1f, R16 ;  /* 0x0000001fff117819 */ /* 0x000fe20000011410 */
[----:B------:R-:W-:Y:S01]  /*1480*/  IMAD.IADD R222, R222, 0x1, R221 ;  /* 0x00000001dede7824 */ /* 0x000fe200078e02dd */
[----:B0-----:R-:W-:Y:S01]  /*1490*/  SHF.L.U64.HI R5, R202, 0x1, R29 ;  /* 0x00000001ca057819 */ /* 0x001fe2000001021d */
[----:B------:R-:W-:Y:S01]  /*14a0*/  IMAD.IADD R221, R221, 0x1, R217 ;  /* 0x00000001dddd7824 */ /* 0x000fe200078e02d9 */
[----:B------:R-:W-:Y:S02]  /*14b0*/  SHF.R.S32.HI R194, RZ, 0x1f, R23 ;  /* 0x0000001fffc27819 */ /* 0x000fe40000011417 */
[----:B-1----:R-:W-:Y:S01]  /*14c0*/  SHF.L.U64.HI R4, R201, 0x1, R14 ;  /* 0x00000001c9047819 */ /* 0x002fe2000001020e */
[----:B------:R0:W-:Y:S04]  /*14d0*/  STL [R1+0x24], R5 ;  /* 0x0000240501007387 */ /* 0x0001e80000100800 */
[----:B------:R1:W-:Y:S04]  /*14e0*/  STL [R1+0x28], R4 ;  /* 0x0000280401007387 */ /* 0x0003e80000100800 */
[----:B------:R2:W-:Y:S01]  /*14f0*/  STL [R1+0x2c], R7 ;  /* 0x00002c0701007387 */ /* 0x0005e20000100800 */
[----:B0-----:R-:W-:-:S02]  /*1500*/  SHF.L.U64.HI R5, R227, 0x1, R20 ;  /* 0x00000001e3057819 */ /* 0x001fc40000010214 */
[----:B-1----:R-:W-:-:S03]  /*1510*/  SHF.L.U64.HI R4, R223, 0x1, R22 ;  /* 0x00000001df047819 */ /* 0x002fc60000010216 */
[----:B------:R2:W-:Y:S04]  /*1520*/  STL [R1+0x30], R5 ;  /* 0x0000300501007387 */ /* 0x0005e80000100800 */
[----:B------:R2:W-:Y:S04]  /*1530*/  STL [R1+0x34], R4 ;  /* 0x0000340401007387 */ /* 0x0005e80000100800 */
[----:B------:R2:W-:Y:S02]  /*1540*/  STL [R1+0x54], R3 ;  /* 0x0000540301007387 */ /* 0x0005e40000100800 */
.L_x_8059:
[----:B0-23--:R-:W0:Y:S01]  /*1550*/  LDC.64 R4, c[0x0][0xc88] ;  /* 0x00032200ff047b82 */ /* 0x00de220000000a00 */
[----:B------:R-:W-:Y:S01]  /*1560*/  ULDC.64 UR4, c[0x0][0xa28] ;  /* 0x00028a0000047ab9 */ /* 0x000fe20000000a00 */
[----:B------:R-:W-:Y:S01]  /*1570*/  ULDC.64 UR8, c[0x0][0xa18] ;  /* 0x0002860000087ab9 */ /* 0x000fe20000000a00 */
[----:B------:R-:W-:Y:S01]  /*1580*/  ULDC.64 UR6, c[0x0][0xa08] ;  /* 0x0002820000067ab9 */ /* 0x000fe20000000a00 */
[----:B0-----:R-:W-:-:S05]  /*1590*/  IMAD.WIDE R4, R27, 0x4, R4 ;  /* 0x000000041b047825 */ /* 0x001fca00078e0204 */
[----:B------:R-:W2:Y:S01]  /*15a0*/  LDG.E R0, desc[UR40][R4.64] ;  /* 0x0000002804007981 */ /* 0x000ea2000c1e1900 */
[----:B------:R-:W-:Y:S02]  /*15b0*/  ISETP.NE.U32.AND P2, PT, RZ, UR4, PT ;  /* 0x00000004ff007c0c */ /* 0x000fe4000bf45070 */
[----:B------:R-:W-:Y:S02]  /*15c0*/  ISETP.NE.U32.AND P1, PT, RZ, UR8, PT ;  /* 0x00000008ff007c0c */ /* 0x000fe4000bf25070 */
[----:B------:R-:W-:Y:S02]  /*15d0*/  ISETP.NE.AND.EX P2, PT, RZ, UR5, PT, P2 ;  /* 0x00000005ff007c0c */ /* 0x000fe4000bf45320 */
[----:B------:R-:W-:Y:S02]  /*15e0*/  ISETP.NE.AND.EX P1, PT, RZ, UR9, PT, P1 ;  /* 0x00000009ff007c0c */ /* 0x000fe4000bf25310 */
[----:B------:R-:W-:Y:S02]  /*15f0*/  ISETP.NE.U32.AND P0, PT, RZ, UR6, PT ;  /* 0x00000006ff007c0c */ /* 0x000fe4000bf05070 */
[----:B------:R-:W-:-:S02]  /*1600*/  MOV R29, RZ ;  /* 0x000000ff001d7202 */ /* 0x000fc40000000f00 */
        /* <DEDUP_REMOVED lines=11> */
[----:B0-----:R-:W-:-:S02]  /*16c0*/  IMAD.MOV.U32 R3, RZ, RZ, RZ ;  /* 0x000000ffff037224 */ /* 0x001fc400078e00ff */
[----:B------:R-:W-:Y:S01]  /*16d0*/  IADD3.X R9, R30, UR7, RZ, P4, !PT ;  /* 0x000000071e097c10 */ /* 0x000fe2000a7fe4ff */
[----:B------:R-:W-:Y:S01]  /*16e0*/  IMAD.U32 R197, RZ, RZ, UR4 ;  /* 0x00000004ffc57e24 */ /* 0x000fe2000f8e00ff */
[----:B------:R1:W-:Y:S01]  /*16f0*/  STL [R1+0x40], R30 ;  /* 0x0000401e01007387 */ /* 0x0003e20000100800 */
[----:B------:R-:W-:-:S03]  /*1700*/  ULDC.64 UR4, c[0x0][0x418] ;  /* 0x0001060000047ab9 */ /* 0x000fc60000000a00 */
[----:B------:R1:W5:Y:S01]  /*1710*/  @P2 LDG.E R3, desc[UR40][R4.64] ;  /* 0x0000002804032981 */ /* 0x000362000c1e1900 */
[----:B----4-:R-:W-:-:S03]  /*1720*/  @P1 IADD3 R6, P2, R31, UR8, RZ ;  /* 0x000000081f061c10 */ /* 0x010fc6000ff5e0ff */
[----:B------:R1:W5:Y:S01]  /*1730*/  @P0 LDG.E R29, desc[UR40][R8.64] ;  /* 0x00000028081d0981 */ /* 0x000362000c1e1900 */
[----:B------:R-:W-:-:S03]  /*1740*/  @P1 IADD3.X R7, R30, UR9, RZ, P2, !PT ;  /* 0x000000091e071c10 */ /* 0x000fc600097fe4ff */
[----:B------:R1:W-:Y:S01]  /*1750*/  STL [R1+0x38], R26 ;  /* 0x0000381a01007387 */ /* 0x0003e20000100800 */
[----:B------:R-:W-:Y:S01]  /*1760*/  UISETP.NE.U32.AND UP0, UPT, UR4, URZ, UPT ;  /* 0x0000003f0400728c */ /* 0x000fe2000bf05070 */
[----:B------:R-:W-:Y:S02]  /*1770*/  ULDC.64 UR8, c[0x0][0xa20] ;  /* 0x0002880000087ab9 */ /* 0x000fe40000000a00 */
[----:B------:R1:W5:Y:S01]  /*1780*/  @P1 LDG.E R197, desc[UR40][R6.64] ;  /* 0x0000002806c51981 */ /* 0x000362000c1e1900 */
[----:B------:R-:W-:Y:S01]  /*1790*/  UISETP.NE.AND.EX UP0, UPT, UR5, URZ, UPT, UP0 ;  /* 0x0000003f0500728c */ /* 0x000fe2000bf05300 */
[----:B------:R-:W-:Y:S01]  /*17a0*/  ISETP.NE.U32.AND P2, PT, RZ, UR8, PT ;  /* 0x00000008ff007c0c */ /* 0x000fe2000bf45070 */
[----:B------:R-:W-:Y:S01]  /*17b0*/  ULDC UR4, c[0x0][0x424] ;  /* 0x0001090000047ab9 */ /* 0x000fe20000000800 */
[----:B------:R-:W-:Y:S01]  /*17c0*/  ULDC UR5, c[0x0][0x2f0] ;  /* 0x0000bc0000057ab9 */ /* 0x000fe20000000800 */
[----:B------:R-:W-:Y:S01]  /*17d0*/  USEL UR4, UR4, 0x1, UP0 ;  /* 0x0000000104047887 */ /* 0x000fe20008000000 */
[----:B------:R-:W-:Y:S01]  /*17e0*/  ISETP.NE.AND.EX P2, PT, RZ, UR9, PT, P2 ;  /* 0x00000009ff007c0c */ /* 0x000fe2000bf45320 */
[----:B------:R-:W-:-:S02]  /*17f0*/  IMAD.MOV.U32 R38, RZ, RZ, R0 ;  /* 0x000000ffff267224 */ /* 0x000fc400078e0000 */
[----:B------:R-:W-:-:S03]  /*1800*/  UIMAD UR4, UR4, UR5, URZ ;  /* 0x00000005040472a4 */ /* 0x000fc6000f8e023f */
[----:B------:R-:W-:Y:S01]  /*1810*/  ULDC UR5, c[0x0][0x348] ;  /* 0x0000d20000057ab9 */ /* 0x000fe20000000800 */
[----:B-1----:R-:W-:Y:S08]  /*1820*/  @P1 BRA `(.L_x_7914) ;  /* 0x0000000000241947 */ /* 0x002ff00003800000 */
        /* <DEDUP_REMOVED lines=9> */
.L_x_7914:
[----:B------:R-:W-:Y:S02]  /*18c0*/  IMAD.U32 R27, RZ, RZ, UR5 ;  /* 0x00000005ff1b7e24 */ /* 0x000fe4000f8e00ff */
[----:B------:R-:W-:Y:S01]  /*18d0*/  IMAD.U32 R28, RZ, RZ, UR4 ;  /* 0x00000004ff1c7e24 */ /* 0x000fe2000f8e00ff */
[----:B------:R-:W-:Y:S06]  /*18e0*/  @!P2 BRA `(.L_x_7915) ;  /* 0x000000000010a947 */ /* 0x000fec0003800000 */
[----:B------:R-:W-:-:S04]  /*18f0*/  IADD3 R4, P0, R31, UR8, RZ ;  /* 0x000000081f047c10 */ /* 0x000fc8000ff1e0ff */
[----:B------:R-:W-:-:S05]  /*1900*/  IADD3.X R5, R30, UR9, RZ, P0, !PT ;  /* 0x000000091e057c10 */ /* 0x000fca00087fe4ff */
[----:B------:R0:W5:Y:S01]  /*1910*/  LDG.E R28, desc[UR40][R4.64] ;  /* 0x00000028041c7981 */ /* 0x000162000c1e1900 */
[----:B------:R-:W-:Y:S05]  /*1920*/  BRA `(.L_x_7916) ;  /* 0x0000000000107947 */ /* 0x000fea0003800000 */
.L_x_7915:
[----:B------:R-:W-:Y:S05]  /*1930*/  @!P0 BRA `(.L_x_7916) ;  /* 0x00000000000c8947 */ /* 0x000fea0003800000 */
[----:B------:R-:W2:Y:S04]  /*1940*/  LDG.E R5, desc[UR40][R8.64] ;  /* 0x0000002808057981 */ /* 0x000ea8000c1e1900 */
[----:B------:R-:W2:Y:S02]  /*1950*/  LDG.E R28, desc[UR40][R8.64+0x4] ;  /* 0x00000428081c7981 */ /* 0x000ea4000c1e1900 */
[----:B--2---:R-:W-:-:S07]  /*1960*/  IMAD.IADD R28, R28, 0x1, -R5 ;  /* 0x000000011c1c7824 */ /* 0x004fce00078e0a05 */
.L_x_7916:
        /* <DEDUP_REMOVED lines=9> */
[----:B------:R-:W-:Y:S02]  /*1a00*/  ISETP.NE.U32.AND P1, PT, RZ, UR4, PT ;  /* 0x00000004ff007c0c */ /* 0x000fe4000bf25070 */
[----:B-----5:R-:W-:Y:S02]  /*1a10*/  MOV R24, R28 ;  /* 0x0000001c00187202 */ /* 0x020fe40000000f00 */
[----:B------:R-:W-:-:S13]  /*1a20*/  ISETP.NE.AND.EX P1, PT, RZ, UR5, PT, P1 ;  /* 0x00000005ff007c0c */ /* 0x000fda000bf25310 */
[----:B------:R-:W-:-:S04]  /*1a30*/  @P1 IADD3 R6, P2, R31, UR4, RZ ;  /* 0x000000041f061c10 */ /* 0x000fc8000ff5e0ff */
[----:B------:R-:W-:-:S05]  /*1a40*/  @P1 IADD3.X R7, R30, UR5, RZ, P2, !PT ;  /* 0x000000051e071c10 */ /* 0x000fca00097fe4ff */
[----:B------:R3:W5:Y:S01]  /*1a50*/  @P1 LDG.E R24, desc[UR40][R6.64] ;  /* 0x0000002806181981 */ /* 0x000762000c1e1900 */
[----:B-1----:R-:W-:Y:S01]  /*1a60*/  ISETP.NE.AND P1, PT, R8, 0x1, PT ;  /* 0x000000010800780c */ /* 0x002fe20003f25270 */
[----:B------:R-:W-:Y:S01]  /*1a70*/  IMAD.SHL.U32 R199, R25, 0x40, RZ ;  /* 0x0000004019c77824 */ /* 0x000fe200078e00ff */
[----:B------:R-:W-:Y:S01]  /*1a80*/  PLOP3.LUT P3, PT, PT, PT, PT, 0x80, 0x0 ;  /* 0x000000000000781c */ /* 0x000fe20003f6f070 */
[----:B------:R-:W-:Y:S02]  /*1a90*/  IMAD.IADD R8, R28, 0x1, -R3 ;  /* 0x000000011c087824 */ /* 0x000fe400078e0a03 */
[----:B0-----:R-:W-:Y:S02]  /*1aa0*/  VIADD R4, R199, 0x3f ;  /* 0x0000003fc7047836 */ /* 0x001fe40000000000 */
[----:B------:R-:W-:-:S05]  /*1ab0*/  IMAD.MOV R39, RZ, RZ, -R8 ;  /* 0x000000ffff277224 */ /* 0x000fca00078e0a08 */
[----:B------:R-:W-:Y:S01]  /*1ac0*/  VIMNMX R39, RZ, R39, !PT ;  /* 0x00000027ff277248 */ /* 0x000fe20007fe0100 */
[----:B------:R-:W0:Y:S08]  /*1ad0*/  @P1 LDC R11, c[0x0][0x44c] ;  /* 0x00011300ff0b1b82 */ /* 0x000e300000000800 */
[----:B------:R-:W1:Y:S01]  /*1ae0*/  @P1 LDC R5, c[0x0][0x450] ;  /* 0x00011400ff051b82 */ /* 0x000e620000000800 */
[----:B--2---:R-:W-:-:S02]  /*1af0*/  @P0 IMAD.IADD R27, R9, 0x1, -R0 ;  /* 0x00000001091b0824 */ /* 0x004fc400078e0a00 */
[----:B0-----:R-:W-:-:S04]  /*1b00*/  @P1 IMAD.HI.U32 R0, R4, R11, RZ ;  /* 0x0000000b04001227 */ /* 0x001fc800078e00ff */
[----:B------:R-:W-:Y:S01]  /*1b10*/  IMAD.IADD R198, R8, 0x1, R27 ;  /* 0x0000000108c67824 */ /* 0x000fe200078e021b */
[----:B-1----:R-:W-:-:S03]  /*1b20*/  @P1 SHF.R.U32.HI R4, RZ, R5, R0 ;  /* 0x00000005ff041219 */ /* 0x002fc60000011600 */
[C---:B------:R-:W-:Y:S01]  /*1b30*/  VIADD R0, R198.reuse, 0x3f ;  /* 0x0000003fc6007836 */ /* 0x040fe20000000000 */
[----:B------:R-:W-:-:S04]  /*1b40*/  IADD3 R40, R198, 0x40, -R197 ;  /* 0x00000040c6287810 */ /* 0x000fc80007ffe8c5 */
[----:B------:R-:W-:Y:S02]  /*1b50*/  IADD3 R4, R40, R4, RZ ;  /* 0x0000000428047210 */ /* 0x000fe40007ffe0ff */
[----:B------:R-:W-:Y:S02]  /*1b60*/  SHF.R.S32.HI R3, RZ, 0x1f, R0 ;  /* 0x0000001fff037819 */ /* 0x000fe40000011400 */
[----:B------:R-:W-:Y:S02]  /*1b70*/  SHF.R.S32.HI R5, RZ, 0x1f, R4 ;  /* 0x0000001fff057819 */ /* 0x000fe40000011404 */
[----:B------:R-:W-:Y:S02]  /*1b80*/  LEA.HI R3, R3, R0, RZ, 0x6 ;  /* 0x0000000003037211 */ /* 0x000fe400078f30ff */
[----:B------:R-:W-:Y:S02]  /*1b90*/  LEA.HI R5, R5, R4, RZ, 0x6 ;  /* 0x0000000405057211 */ /* 0x000fe400078f30ff */
[----:B------:R-:W-:-:S02]  /*1ba0*/  SHF.R.S32.HI R208, RZ, 0x6, R3 ;  /* 0x00000006ffd07819 */ /* 0x000fc40000011403 */
[----:B------:R-:W-:-:S04]  /*1bb0*/  SHF.R.S32.HI R5, RZ, 0x6, R5 ;  /* 0x00000006ff057819 */ /* 0x000fc80000011405 */
[----:B------:R-:W-:-:S05]  /*1bc0*/  VIMNMX R5, R208, R5, PT ;  /* 0x00000005d0057248 */ /* 0x000fca0003fe0100 */
[----:B------:R-:W-:-:S05]  /*1bd0*/  IMAD R0, R5, 0x40, -R8 ;  /* 0x0000004005007824 */ /* 0x000fca00078e0a08 */
[----:B------:R-:W-:-:S04]  /*1be0*/  VIMNMX R0, R0, R27, PT ;  /* 0x0000001b00007248 */ /* 0x000fc80003fe0100 */
        /* <DEDUP_REMOVED lines=29> */
.L_x_7919:
[----:B------:R-:W-:Y:S05]  /*1dc0*/  BSYNC B6 ;  /* 0x0000000000067941 */ /* 0x000fea0003800000 */
.L_x_7918:
        /* <DEDUP_REMOVED lines=20> */
.L_x_7921:
[----:B------:R-:W-:Y:S05]  /*1f10*/  BSYNC B6 ;  /* 0x0000000000067941 */ /* 0x000fea0003800000 */
.L_x_7920:
        /* <DEDUP_REMOVED lines=13> */
[----:B------:R-:W-:Y:S01]  /*1ff0*/  SHF.L.U64.HI R41, R42, 0x6, R43 ;  /* 0x000000062a297819 */ /* 0x000fe2000001022b */
[----:B------:R-:W-:Y:S01]  /*2000*/  IMAD.WIDE.U32 R32, R190, R42, R16 ;  /* 0x0000002abe207225 */ /* 0x000fe200078e0010 */
[----:B------:R-:W0:Y:S01]  /*2010*/  S2R R30, SR_TID.X ;  /* 0x00000000001e7919 */ /* 0x000e220000002100 */
[----:B-1----:R-:W-:Y:S02]  /*2020*/  SHF.L.U64.HI R44, R4, 0x6, R5 ;  /* 0x00000006042c7819 */ /* 0x002fe40000010205 */
[-C--:B------:R-:W-:Y:S01]  /*2030*/  IMAD R3, R3, R4.reuse, RZ ;  /* 0x0000000403037224 */ /* 0x080fe200078e02ff */
[----:B------:R-:W-:Y:S01]  /*2040*/  SHF.R.S32.HI R187, RZ, 0x1f, R186 ;  /* 0x0000001fffbb7819 */ /* 0x000fe200000114ba */
[C---:B------:R-:W-:Y:S01]  /*2050*/  IMAD R9, R190.reuse, R43, R0 ;  /* 0x0000002bbe097224 */ /* 0x040fe200078e0200 */
[----:B----45:R-:W-:Y:S01]  /*2060*/  SHF.R.S32.HI R7, RZ, 0x1f, R24 ;  /* 0x0000001fff077819 */ /* 0x030fe20000011418 */
[----:B------:R-:W-:Y:S01]  /*2070*/  IMAD R11, R190, R5, R3 ;  /* 0x00000005be0b7224 */ /* 0x000fe200078e0203 */
[----:B------:R-:W-:Y:S01]  /*2080*/  ISETP.GE.AND P2, PT, R16, UR4, PT ;  /* 0x0000000410007c0c */ /* 0x000fe2000bf46270 */
[----:B------:R-:W-:Y:S01]  /*2090*/  IMAD.WIDE.U32 R34, R190, R4, R186 ;  /* 0x00000004be227225 */ /* 0x000fe200078e00ba */
[----:B--2---:R-:W-:-:S02]  /*20a0*/  ISETP.GE.AND P0, PT, R16, R13, PT ;  /* 0x0000000d1000720c */ /* 0x004fc40003f06270 */
[----:B------:R-:W-:Y:S01]  /*20b0*/  SHF.R.S32.HI R47, RZ, 0x1f, R26 ;  /* 0x0000001fff2f7819 */ /* 0x000fe2000001141a */
[----:B------:R-:W-:Y:S01]  /*20c0*/  IMAD R8, R7, R42, RZ ;  /* 0x0000002a07087224 */ /* 0x000fe200078e02ff */
[----:B------:R-:W-:Y:S01]  /*20d0*/  SEL R3, R13, RZ, P0 ;  /* 0x000000ff0d037207 */ /* 0x000fe20000000000 */
[----:B------:R-:W-:Y:S01]  /*20e0*/  IMAD R7, R7, R4, RZ ;  /* 0x0000000407077224 */ /* 0x000fe200078e02ff */
[----:B------:R-:W-:Y:S01]  /*20f0*/  IADD3 R35, R35, R11, RZ ;  /* 0x0000000b23237210 */ /* 0x000fe20007ffe0ff */
[----:B------:R-:W-:Y:S01]  /*2100*/  IMAD R53, R24, R43, R8 ;  /* 0x0000002b18357224 */ /* 0x000fe200078e0208 */
[----:B------:R-:W-:Y:S01]  /*2110*/  ISETP.GE.AND P1, PT, R23, UR4, PT ;  /* 0x0000000417007c0c */ /* 0x000fe2000bf26270 */
[----:B------:R-:W-:Y:S01]  /*2120*/  IMAD.IADD R3, R16, 0x1, R3 ;  /* 0x0000000110037824 */ /* 0x000fe200078e0203 */
[----:B------:R-:W-:Y:S01]  /*2130*/  P2R R62, PR, RZ, 0x4 ;  /* 0x00000004ff3e7803 */ /* 0x000fe20000000000 */
[----:B------:R-:W-:Y:S01]  /*2140*/  IMAD R7, R24, R5, R7 ;  /* 0x0000000518077224 */ /* 0x000fe200078e0207 */
[----:B---3--:R-:W-:Y:S01]  /*2150*/  LEA.HI R49, R49, 0x8, RZ, 0x19 ;  /* 0x0000000831317811 */ /* 0x008fe200078fc8ff */
[----:B------:R-:W-:Y:S01]  /*2160*/  IMAD.WIDE.U32 R20, R190, R42, R186 ;  /* 0x0000002abe147225 */ /* 0x000fe200078e00ba */
[----:B------:R-:W-:-:S03]  /*2170*/  SHF.R.S32.HI R6, RZ, 0x1f, R3 ;  /* 0x0000001fff067819 */ /* 0x000fc60000011403 */
[----:B------:R-:W-:Y:S01]  /*2180*/  IMAD.WIDE.U32 R36, R190, R4, R16 ;  /* 0x00000004be247225 */ /* 0x000fe200078e0010 */
[----:B------:R-:W-:-:S03]  /*2190*/  LEA.HI R3, R6, R3, RZ, 0x3 ;  /* 0x0000000306037211 */ /* 0x000fc600078f18ff */
[----:B------:R-:W-:Y:S01]  /*21a0*/  IMAD.SHL.U32 R6, R191, 0x40, RZ ;  /* 0x00000040bf067824 */ /* 0x000fe200078e00ff */
[----:B------:R-:W-:Y:S01]  /*21b0*/  LOP3.LUT R55, R3, 0xfffffff8, RZ, 0xc0, !PT ;  /* 0xfffffff803377812 */ /* 0x000fe200078ec0ff */
[----:B0-----:R-:W-:Y:S02]  /*21c0*/  VIADD R30, R30, 0xffffff80 ;  /* 0xffffff801e1e7836 */ /* 0x001fe40000000000 */
[----:B------:R-:W-:Y:S01]  /*21d0*/  IMAD.IADD R21, R21, 0x1, R9 ;  /* 0x0000000115157824 */ /* 0x000fe200078e0209 */
[----:B------:R-:W-:Y:S01]  /*21e0*/  LOP3.LUT R43, R6, 0x1c0, RZ, 0xc0, !PT ;  /* 0x000001c0062b7812 */ /* 0x000fe200078ec0ff */
[----:B------:R-:W-:Y:S01]  /*21f0*/  IMAD.IADD R37, R11, 0x1, R37 ;  /* 0x000000010b257824 */ /* 0x000fe200078e0225 */
[----:B------:R-:W-:Y:S01]  /*2200*/  SHF.R.S32.HI R10, RZ, 0x1f, R30 ;  /* 0x0000001fff0a7819 */ /* 0x000fe2000001141e */
[----:B------:R-:W-:Y:S01]  /*2210*/  IMAD.IADD R33, R9, 0x1, R33 ;  /* 0x0000000109217824 */ /* 0x000fe200078e0221 */
[----:B------:R-:W-:Y:S01]  /*2220*/  SHF.R.U32.HI R46, RZ, 0x3, R43 ;  /* 0x00000003ff2e7819 */ /* 0x000fe2000001162b */
[----:B------:R-:W-:Y:S01]  /*2230*/  IMAD.WIDE.U32 R20, R24, R42, R20 ;  /* 0x0000002a18147225 */ /* 0x000fe200078e0014 */
[----:B------:R-:W-:-:S02]  /*2240*/  LOP3.LUT R5, R43, 0x18, R16, 0xf8, !PT ;  /* 0x000000182b057812 */ /* 0x000fc400078ef810 */
[----:B------:R-:W-:Y:S01]  /*2250*/  LEA.HI R10, R10, R30, RZ, 0x2 ;  /* 0x0000001e0a0a7211 */ /* 0x000fe200078f10ff */
[----:B------:R-:W-:Y:S01]  /*2260*/  IMAD.WIDE.U32 R36, R24, R4, R36 ;  /* 0x0000000418247225 */ /* 0x000fe200078e0024 */
[----:B------:R-:W-:Y:S02]  /*2270*/  LOP3.LUT R5, R5, R46, RZ, 0x3c, !PT ;  /* 0x0000002e05057212 */ /* 0x000fe400078e3cff */
[----:B------:R-:W-:Y:S01]  /*2280*/  LOP3.LUT R10, R10, 0xfffffffc, RZ, 0xc0, !PT ;  /* 0xfffffffc0a0a7812 */ /* 0x000fe200078ec0ff */
[----:B------:R-:W-:Y:S01]  /*2290*/  IMAD.WIDE.U32 R32, R24, R42, R32 ;  /* 0x0000002a18207225 */ /* 0x000fe200078e0020 */
[----:B------:R-:W-:Y:S02]  /*22a0*/  IADD3 R58, R7, R37, RZ ;  /* 0x00000025073a7210 */ /* 0x000fe40007ffe0ff */
[----:B------:R-:W-:Y:S01]  /*22b0*/  IADD3 R10, R30, -R10, RZ ;  /* 0x8000000a1e0a7210 */ /* 0x000fe20007ffe0ff */
[----:B------:R-:W-:Y:S01]  /*22c0*/  IMAD R51, R228, 0x200, R5 ;  /* 0x00000200e4337824 */ /* 0x000fe200078e0205 */
[----:B------:R-:W-:Y:S01]  /*22d0*/  LOP3.LUT R5, R43, 0x38, R3, 0xf8, !PT ;  /* 0x000000382b057812 */ /* 0x000fe200078ef803 */
[----:B------:R-:W-:Y:S01]  /*22e0*/  IMAD.WIDE.U32 R34, R24, R4, R34 ;  /* 0x0000000418227225 */ /* 0x000fe200078e0022 */
[----:B------:R-:W-:-:S02]  /*22f0*/  SHF.R.S32.HI R60, RZ, 0x1f, R55 ;  /* 0x0000001fff3c7819 */ /* 0x000fc40000011437 */
[----:B------:R-:W-:Y:S01]  /*2300*/  LOP3.LUT R5, R5, R46, RZ, 0x3c, !PT ;  /* 0x0000002e05057212 */ /* 0x000fe200078e3cff */
[----:B------:R-:W-:Y:S02]  /*2310*/  IMAD.IADD R52, R21, 0x1, R53 ;  /* 0x0000000115347824 */ /* 0x000fe400078e0235 */
[----:B------:R-:W-:Y:S02]  /*2320*/  IMAD.IADD R0, R29, 0x1, R28 ;  /* 0x000000011d007824 */ /* 0x000fe400078e021c */
[----:B------:R-:W-:Y:S02]  /*2330*/  IMAD.SHL.U32 R42, R42, 0x40, RZ ;  /* 0x000000402a2a7824 */ /* 0x000fe400078e00ff */
[----:B------:R-:W-:Y:S02]  /*2340*/  IMAD.SHL.U32 R45, R4, 0x40, RZ ;  /* 0x00000040042d7824 */ /* 0x000fe400078e00ff */
[----:B------:R-:W-:Y:S02]  /*2350*/  IMAD R48, R10, 0x40, R190 ;  /* 0x000000400a307824 */ /* 0x000fe400078e02be */
[----:B------:R-:W-:-:S02]  /*2360*/  IMAD.SHL.U32 R50, R13, 0x2, RZ ;  /* 0x000000020d327824 */ /* 0x000fc400078e00ff */
[----:B------:R-:W-:Y:S02]  /*2370*/  IMAD.IADD R53, R53, 0x1, R33 ;  /* 0x0000000135357824 */ /* 0x000fe400078e0221 */
[----:B------:R-:W-:Y:S02]  /*2380*/  IMAD.IADD R54, R35, 0x1, R7 ;  /* 0x0000000123367824 */ /* 0x000fe400078e0207 */
[----:B------:R-:W-:Y:S01]  /*2390*/  IMAD R61, R228, 0x200, R5 ;  /* 0x00000200e43d7824 */ /* 0x000fe200078e0205 */
[----:B------:R-:W-:-:S07]  /*23a0*/  SHF.R.S32.HI R59, RZ, 0x1f, R38 ;  /* 0x0000001fff3b7819 */ /* 0x000fce0000011426 */
.L_x_7954:
[----:B0-----:R-:W0:Y:S01]  /*23b0*/  LDC R65, c[0x0][0x430] ;  /* 0x00010c00ff417b82 */ /* 0x001e220000000800 */
[----:B------:R-:W-:Y:S01]  /*23c0*/  VIADD R25, R25, 0xffffffff ;  /* 0xffffffff19197836 */ /* 0x000fe20000000000 */
[----:B------:R-:W-:-:S03]  /*23d0*/  MOV R64, RZ ;  /* 0x000000ff00407202 */ /* 0x000fc60000000f00 */
        /* <DEDUP_REMOVED lines=9> */
[----:B---3--:R-:W3:Y:S08]  /*2470*/  @P3 LDC R9, c[0x0][0x434] ;  /* 0x00010d00ff093b82 */ /* 0x008ef00000000800 */
        /* <DEDUP_REMOVED lines=28> */
[----:B------:R-:W-:-:S03]  /*2640*/  ISETP.NE.AND P3, PT, RZ, UR6, PT ;  /* 0x00000006ff007c0c */ /* 0x000fc6000bf65270 */
        /* <DEDUP_REMOVED lines=12> */
[-C--:B------:R-:W-:Y:S01]  /*2710*/  IMAD R9, R41, R25.reuse, RZ ;  /* 0x0000001929097224 */ /* 0x080fe200078e02ff */
[----:B------:R-:W-:Y:S01]  /*2720*/  LEA R70, P4, R6, UR4, 0x1 ;  /* 0x0000000406467c11 */ /* 0x000fe2000f8808ff */
[----:B------:R-:W-:Y:S01]  /*2730*/  IMAD.WIDE.U32 R4, R42, R25, RZ ;  /* 0x000000192a047225 */ /* 0x000fe200078e00ff */
[----:B------:R-:W-:-:S03]  /*2740*/  IADD3 R69, R7, R69, RZ ;  /* 0x0000004507457210 */ /* 0x000fc60007ffe0ff */
[----:B------:R-:W-:Y:S01]  /*2750*/  IMAD R9, R10, R42, R9 ;  /* 0x0000002a0a097224 */ /* 0x000fe200078e0209 */
[----:B------:R-:W-:-:S03]  /*2760*/  LEA.HI.X R69, R6, UR5, R69, 0x1, P4 ;  /* 0x0000000506457c11 */ /* 0x000fc6000a0f0c45 */
[----:B------:R-:W-:Y:S01]  /*2770*/  IMAD.IADD R11, R5, 0x1, R9 ;  /* 0x00000001050b7824 */ /* 0x000fe200078e0209 */
        /* <DEDUP_REMOVED lines=16> */
[-C--:B------:R-:W-:Y:S02]  /*2880*/  IMAD R5, R10, R45.reuse, R8 ;  /* 0x0000002d0a057224 */ /* 0x080fe400078e0208 */
[----:B------:R-:W-:Y:S01]  /*2890*/  IMAD.WIDE.U32 R8, R25, R45, R6 ;  /* 0x0000002d19087225 */ /* 0x000fe200078e0006 */
[----:B------:R-:W-:-:S03]  /*28a0*/  IADD3 R7, P3, R20, R4, RZ ;  /* 0x0000000414077210 */ /* 0x000fc60007f7e0ff */
[----:B------:R-:W-:Y:S01]  /*28b0*/  IMAD.IADD R5, R9, 0x1, R5 ;  /* 0x0000000109057824 */ /* 0x000fe200078e0205 */
[C---:B------:R-:W-:Y:S01]  /*28c0*/  LEA R4, P5, R8.reuse, UR6, 0x1 ;  /* 0x0000000608047c11 */ /* 0x040fe2000f8a08ff */
        /* <DEDUP_REMOVED lines=11> */
.L_x_7926:
[----:B------:R-:W-:Y:S05]  /*2980*/  BSYNC B1 ;  /* 0x0000000000017941 */ /* 0x000fea0003800000 */
.L_x_7925:
        /* <DEDUP_REMOVED lines=15> */
.L_x_7927:
[----:B------:R-:W-:Y:S01]  /*2a80*/  LEA R63, R184, R2, 0x3 ;  /* 0x00000002b83f7211 */ /* 0x000fe200078e18ff */
[----:B------:R-:W-:Y:S01]  /*2a90*/  BSSY B1, `(.L_x_7928) ;  /* 0x0000004000017945 */ /* 0x000fe20003800000 */
[----:B------:R-:W-:-:S04]  /*2aa0*/  SHF.L.U32 R74, R189, 0x1f, RZ ;  /* 0x0000001fbd4a7819 */ /* 0x000fc800000006ff */
[----:B------:R-:W0:Y:S02]  /*2ab0*/  SYNCS.PHASECHK.TRANS64.TRYWAIT P5, [R63+URZ+0x28c90], R74 ;  /* 0x028c904a3f0075a7 */ /* 0x000e2400080a017f */
[----:B0-----:R-:W-:Y:S05]  /*2ac0*/  @!P5 BRA `(.L_x_7929) ;  /* 0x0000018400f4d947 */ /* 0x001fea0003800000 */
.L_x_8188:
[----:B------:R-:W-:Y:S05]  /*2ad0*/  BSYNC B1 ;  /* 0x0000000000017941 */ /* 0x000fea0003800000 */
.L_x_7928:
[----:B------:R-:W-:-:S03]  /*2ae0*/  UMOV UR4, 0xffffffff ;  /* 0xffffffff00047882 */ /* 0x000fc60000000000 */
[----:B------:R-:W-:Y:S05]  /*2af0*/  BRA.DIV UR4, `(.L_x_7930) ;  /* 0x0000018604fc7947 */ /* 0x000fea000b800000 */
[----:B------:R-:W1:Y:S04]  /*2b00*/  SHFL.IDX PT, R69, R69, RZ, 0x1c1f ;  /* 0x001c1fff45457589 */ /* 0x000e6800000e0000 */
[----:B------:R2:W3:Y:S02]  /*2b10*/  SHFL.IDX PT, R14, R70, RZ, 0x1c1f ;  /* 0x001c1fff460e7589 */ /* 0x0004e400000e0000 */
.L_x_8192:
        /* <DEDUP_REMOVED lines=51> */
.L_x_7935:
[----:B------:R-:W-:Y:S05]  /*2e50*/  BSYNC B2 ;  /* 0x0000000000027941 */ /* 0x000fea0003800000 */
.L_x_7934:
[----:B0-----:R4:W-:Y:S02]  /*2e60*/  ST.E.128 desc[UR40][R10.64], R4 ;  /* 0x000000040a007985 */ /* 0x0019e4000c101d28 */
.L_x_7933:
[----:B------:R-:W-:Y:S05]  /*2e70*/  BSYNC B1 ;  /* 0x0000000000017941 */ /* 0x000fea0003800000 */
.L_x_7932:
        /* <DEDUP_REMOVED lines=53> */
.L_x_7937:
[----:B------:R-:W-:Y:S05]  /*31d0*/  BSYNC B1 ;  /* 0x0000000000017941 */ /* 0x000fea0003800000 */
.L_x_7936:
[----:B-1----:R1:W-:Y:S01]  /*31e0*/  ST.E.128 desc[UR40][R10.64], R4 ;  /* 0x000000040a007985 */ /* 0x0023e2000c101d28 */
[----:B------:R-:W-:Y:S05]  /*31f0*/  BRA `(.L_x_7931) ;  /* 0x0000000c00787947 */ /* 0x000fea0003800000 */
.L_x_7924:
[----:B------:R-:W-:-:S05]  /*3200*/  IMAD R68, R25, -0x40, R27 ;  /* 0xffffffc019447824 */ /* 0x000fca00078e021b */
[----:B------:R-:W-:-:S04]  /*3210*/  VIMNMX R68, R68, 0x40, PT ;  /* 0x0000004044447848 */ /* 0x000fc80003fe0100 */
[----:B------:R-:W-:-:S04]  /*3220*/  ISETP.GE.AND P4, PT, R190, R68, PT ;  /* 0x00000044be00720c */ /* 0x000fc80003f86270 */
[----:B------:R-:W-:-:S13]  /*3230*/  ISETP.GE.OR P3, PT, R16, R71, P4 ;  /* 0x000000471000720c */ /* 0x000fda0002766670 */
[----:B------:R-:W0:Y:S01]  /*3240*/  @!P3 LDC.64 R12, c[0x0][0x3e8] ;  /* 0x0000fa00ff0cbb82 */ /* 0x000e220000000a00 */
[----:B------:R-:W-:Y:S01]  /*3250*/  @!P3 IADD3 R6, P5, R32, R4, RZ ;  /* 0x000000042006b210 */ /* 0x000fe20007fbe0ff */
[----:B------:R-:W-:Y:S01]  /*3260*/  @!P3 IMAD R4, R44, R25, RZ ;  /* 0x000000192c04b224 */ /* 0x000fe200078e02ff */
[----:B------:R-:W-:-:S03]  /*3270*/  @!P3 MOV R5, R58 ;  /* 0x0000003a0005b202 */ /* 0x000fc60000000f00 */
        /* <DEDUP_REMOVED lines=36> */
.L_x_7938:
[----:B------:R-:W-:Y:S01]  /*34c0*/  IMAD R63, R184, 0x8, R2 ;  /* 0x00000008b83f7824 */ /* 0x000fe200078e0202 */
[----:B------:R-:W-:Y:S01]  /*34d0*/  SHF.L.U32 R74, R189, 0x1f, RZ ;  /* 0x0000001fbd4a7819 */ /* 0x000fe200000006ff */
[----:B------:R-:W-:Y:S03]  /*34e0*/  BSSY B1, `(.L_x_7939) ;  /* 0x0000003000017945 */ /* 0x000fe60003800000 */
[----:B------:R-:W0:Y:S02]  /*34f0*/  SYNCS.PHASECHK.TRANS64.TRYWAIT P6, [R63+URZ+0x28c90], R74 ;  /* 0x028c904a3f0075a7 */ /* 0x000e2400080c017f */
[----:B0-----:R-:W-:Y:S05]  /*3500*/  @!P6 BRA `(.L_x_7940) ;  /* 0x0000017c00c0e947 */ /* 0x001fea0003800000 */
.L_x_8193:
[----:B------:R-:W-:Y:S05]  /*3510*/  BSYNC B1 ;  /* 0x0000000000017941 */ /* 0x000fea0003800000 */
.L_x_7939:
[----:B------:R-:W-:-:S03]  /*3520*/  UMOV UR4, 0xffffffff ;  /* 0xffffffff00047882 */ /* 0x000fc60000000000 */
[----:B------:R-:W-:Y:S05]  /*3530*/  BRA.DIV UR4, `(.L_x_7941) ;  /* 0x0000017e04c87947 */ /* 0x000fea000b800000 */
[----:B------:R-:W1:Y:S04]  /*3540*/  SHFL.IDX PT, R69, R69, RZ, 0x1c1f ;  /* 0x001c1fff45457589 */ /* 0x000e6800000e0000 */
[----:B------:R-:W2:Y:S02]  /*3550*/  SHFL.IDX PT, R70, R70, RZ, 0x1c1f ;  /* 0x001c1fff46467589 */ /* 0x000ea400000e0000 */
.L_x_8197:
        /* <DEDUP_REMOVED lines=15> */
[----:B------:R-:W-:Y:S01]  /*3650*/  IMAD R11, R228, 0x200, R9 ;  /* 0x00000200e40b7824 */ /* 0x000fe200078e0209 */
[----:B------:R-:W-:-:S03]  /*3660*/  IADD3 R9, R61, R72, RZ ;  /* 0x000000483d097210 */ /* 0x000fc60007ffe0ff */
[----:B------:R-:W-:Y:S02]  /*3670*/  IMAD.IADD R11, R72, 0x1, R11 ;  /* 0x00000001480b7824 */ /* 0x000fe400078e020b */
[--C-:B------:R-:W-:Y:S02]  /*3680*/  IMAD R9, R9, 0x2, R2.reuse ;  /* 0x0000000209097824 */ /* 0x100fe400078e0202 */
[----:B------:R-:W-:-:S04]  /*3690*/  IMAD R12, R11, 0x2, R2 ;  /* 0x000000020b0c7824 */ /* 0x000fc800078e0202 */
[----:B------:R-:W1:Y:S04]  /*36a0*/  LDS.128 R8, [R9+0x22400] ;  /* 0x0224000009087984 */ /* 0x000e680000000c00 */
[----:B------:R-:W2:Y:S01]  /*36b0*/  LDS.128 R12, [R12+0x22400] ;  /* 0x022400000c0c7984 */ /* 0x000ea20000000c00 */
[----:B------:R-:W-:Y:S05]  /*36c0*/  @P5 BRA `(.L_x_7943) ;  /* 0x0000000400485947 */ /* 0x000fea0003800000 */
[--C-:B------:R-:W-:Y:S02]  /*36d0*/  SHF.R.U64 R83, R28, 0x10, R29.reuse ;  /* 0x000000101c537819 */ /* 0x100fe4000000121d */
[----:B------:R-:W-:Y:S01]  /*36e0*/  SHF.R.U32.HI R28, RZ, 0x10, R29 ;  /* 0x00000010ff1c7819 */ /* 0x000fe2000001161d */
[----:B------:R-:W-:Y:S01]  /*36f0*/  HADD2.F32 R29, -RZ, R73.H1_H1 ;  /* 0x30000049ff1d7230 */ /* 0x000fe20000004100 */
[--C-:B------:R-:W-:Y:S02]  /*3700*/  SHF.R.U64 R85, R4, 0x10, R5.reuse ;  /* 0x0000001004557819 */ /* 0x100fe40000001205 */
[----:B------:R-:W-:Y:S01]  /*3710*/  SHF.R.U32.HI R72, RZ, 0x10, R5 ;  /* 0x00000010ff487819 */ /* 0x000fe20000011605 */
[----:B-1----:R-:W-:Y:S01]  /*3720*/  HADD2.F32 R5, -RZ, R9.H0_H0 ;  /* 0x20000009ff057230 */ /* 0x002fe20000004100 */
[----:B------:R-:W-:Y:S01]  /*3730*/  SHF.R.U64 R4, R6, 0x10, R7 ;  /* 0x0000001006047819 */ /* 0x000fe20000001207 */
[--C-:B--2---:R-:W-:Y:S01]  /*3740*/  HADD2.F32 R6, -RZ, R13.reuse.H0_H0 ;  /* 0x2000000dff067230 */ /* 0x104fe20000004100 */
[----:B------:R-:W-:Y:S01]  /*3750*/  SHF.R.U64 R81, R30, 0x10, R31 ;  /* 0x000000101e517819 */ /* 0x000fe2000000121f */
[----:B------:R-:W-:Y:S01]  /*3760*/  HADD2.F32 R13, -RZ, R13.H1_H1 ;  /* 0x3000000dff0d7230 */ /* 0x000fe20000004100 */
        /* <DEDUP_REMOVED lines=9> */
[C---:B------:R-:W-:Y:S02]  /*3800*/  FMUL.FTZ R30, R9.reuse, R30 ;  /* 0x0000001e091e7220 */ /* 0x040fe40000410000 */
[-C--:B------:R-:W-:Y:S01]  /*3810*/  FFMA.FTZ R31, R6, R7.reuse, R29 ;  /* 0x00000007061f7223 */ /* 0x080fe2000001001d */
[-C--:B------:R-:W-:Y:S01]  /*3820*/  FFMA.FTZ R73, R9, R28.reuse, -R78 ;  /* 0x0000001c09497223 */ /* 0x080fe2000001084e */
[----:B------:R-:W-:Y:S01]  /*3830*/  FFMA.FTZ R72, R5, R7, -R72 ;  /* 0x0000000705487223 */ /* 0x000fe20000010848 */
[----:B------:R-:W-:Y:S01]  /*3840*/  FFMA.FTZ R78, R13, R28, R30 ;  /* 0x0000001c0d4e7223 */ /* 0x000fe2000001001e */
[----:B------:R-:W-:-:S02]  /*3850*/  HADD2.F32 R9, -RZ, R79.H0_H0 ;  /* 0x2000004fff097230 */ /* 0x000fc40000004100 */
[--C-:B------:R-:W-:Y:S02]  /*3860*/  HADD2.F32 R6, -RZ, R15.reuse.H0_H0 ;  /* 0x2000000fff067230 */ /* 0x100fe40000004100 */
[----:B------:R-:W-:Y:S01]  /*3870*/  HADD2.F32 R15, -RZ, R15.H1_H1 ;  /* 0x3000000fff0f7230 */ /* 0x000fe20000004100 */
[----:B------:R-:W-:Y:S01]  /*3880*/  F2FP.F16.F32.PACK_AB R31, R78, R31 ;  /* 0x0000001f4e1f723e */ /* 0x000fe200000000ff */
[----:B------:R-:W-:Y:S02]  /*3890*/  HADD2.F32 R5, -RZ, R11.H0_H0 ;  /* 0x2000000bff057230 */ /* 0x000fe40000004100 */
[-C--:B------:R-:W-:Y:S01]  /*38a0*/  FMUL.FTZ R80, R6, R9.reuse ;  /* 0x0000000906507220 */ /* 0x080fe20000410000 */
[----:B------:R-:W-:Y:S02]  /*38b0*/  HADD2.F32 R30, -RZ, R75.H0_H0 ;  /* 0x2000004bff1e7230 */ /* 0x000fe40000004100 */
[----:B------:R-:W-:Y:S02]  /*38c0*/  HADD2.F32 R11, -RZ, R11.H1_H1 ;  /* 0x3000000bff0b7230 */ /* 0x000fe40000004100 */
[----:B------:R-:W-:Y:S01]  /*38d0*/  FMUL.FTZ R9, R5, R9 ;  /* 0x0000000905097220 */ /* 0x000fe20000410000 */
[----:B------:R-:W-:-:S02]  /*38e0*/  HADD2.F32 R7, -RZ, R79.H1_H1 ;  /* 0x3000004fff077230 */ /* 0x000fc40000004100 */
[-C--:B------:R-:W-:Y:S01]  /*38f0*/  FMUL.FTZ R82, R15, R30.reuse ;  /* 0x0000001e0f527220 */ /* 0x080fe20000410000 */
[----:B------:R-:W-:Y:S02]  /*3900*/  HADD2.F32 R28, -RZ, R77.H0_H0 ;  /* 0x2000004dff1c7230 */ /* 0x000fe40000004100 */
[----:B------:R-:W-:Y:S01]  /*3910*/  FMUL.FTZ R84, R11, R30 ;  /* 0x0000001e0b547220 */ /* 0x000fe20000410000 */
[----:B------:R-:W-:Y:S02]  /*3920*/  HADD2.F32 R13, -RZ, R83.H0_H0 ;  /* 0x20000053ff0d7230 */ /* 0x000fe40000004100 */
[-C--:B------:R-:W-:Y:S01]  /*3930*/  FFMA.FTZ R30, R6, R7.reuse, R9 ;  /* 0x00000007061e7223 */ /* 0x080fe20000010009 */
[----:B------:R-:W-:Y:S01]  /*3940*/  FFMA.FTZ R80, R5, R7, -R80 ;  /* 0x0000000705507223 */ /* 0x000fe20000010850 */
[-C--:B------:R-:W-:Y:S01]  /*3950*/  FFMA.FTZ R77, R11, R28.reuse, -R82 ;  /* 0x0000001c0b4d7223 */ /* 0x080fe20000010852 */
[----:B------:R-:W-:Y:S02]  /*3960*/  HADD2.F32 R11, -RZ, R87.H0_H0 ;  /* 0x20000057ff0b7230 */ /* 0x000fe40000004100 */
[----:B------:R-:W-:Y:S01]  /*3970*/  FFMA.FTZ R79, R15, R28, R84 ;  /* 0x0000001c0f4f7223 */ /* 0x000fe20000010054 */
[----:B------:R-:W-:-:S02]  /*3980*/  HADD2.F32 R6, -RZ, R12.H0_H0 ;  /* 0x2000000cff067230 */ /* 0x000fc40000004100 */
[----:B------:R-:W-:Y:S02]  /*3990*/  HADD2.F32 R5, -RZ, R8.H0_H0 ;  /* 0x20000008ff057230 */ /* 0x000fe40000004100 */
[----:B------:R-:W-:Y:S02]  /*39a0*/  HADD2.F32 R12, -RZ, R12.H1_H1 ;  /* 0x3000000cff0c7230 */ /* 0x000fe40000004100 */
[-C--:B------:R-:W-:Y:S01]  /*39b0*/  FMUL.FTZ R28, R6, R11.reuse ;  /* 0x0000000b061c7220 */ /* 0x080fe20000410000 */
[----:B------:R-:W-:Y:S02]  /*39c0*/  HADD2.F32 R8, -RZ, R8.H1_H1 ;  /* 0x30000008ff087230 */ /* 0x000fe40000004100 */
[----:B------:R-:W-:Y:S01]  /*39d0*/  FMUL.FTZ R11, R5, R11 ;  /* 0x0000000b050b7220 */ /* 0x000fe20000410000 */
[----:B------:R-:W-:Y:S02]  /*39e0*/  HADD2.F32 R7, -RZ, R86.H0_H0 ;  /* 0x20000056ff077230 */ /* 0x000fe40000004100 */
[----:B------:R-:W-:Y:S01]  /*39f0*/  FMUL.FTZ R15, R12, R13 ;  /* 0x0000000d0c0f7220 */ /* 0x000fe20000410000 */
[----:B------:R-:W-:-:S02]  /*3a00*/  HADD2.F32 R9, -RZ, R85.H0_H0 ;  /* 0x20000055ff097230 */ /* 0x000fc40000004100 */
[----:B------:R-:W-:Y:S01]  /*3a10*/  FMUL.FTZ R29, R8, R13 ;  /* 0x0000000d081d7220 */ /* 0x000fe20000410000 */
[----:B------:R-:W-:Y:S01]  /*3a20*/  F2FP.F16.F32.PACK_AB R30, R79, R30 ;  /* 0x0000001e4f1e723e */ /* 0x000fe200000000ff */
        /* <DEDUP_REMOVED lines=28> */
.L_x_7943:
[----:B------:R-:W-:Y:S05]  /*3bf0*/  BSYNC B1 ;  /* 0x0000000000017941 */ /* 0x000fea0003800000 */
.L_x_7942:
[----:B-1----:R1:W-:Y:S01]  /*3c00*/  ST.E.128 desc[UR40][R56.64], R8 ;  /* 0x0000000838007985 */ /* 0x0023e2000c101d28 */
[----:B------:R-:W-:Y:S01]  /*3c10*/  ISETP.GE.AND P4, PT, R76, R71, PT ;  /* 0x000000474c00720c */ /* 0x000fe20003f86270 */
[----:B------:R-:W-:Y:S01]  /*3c20*/  IMAD.MOV.U32 R4, RZ, RZ, R70 ;  /* 0x000000ffff047224 */ /* 0x000fe200078e0046 */
[----:B------:R-:W-:-:S11]  /*3c30*/  MOV R5, R69 ;  /* 0x0000004500057202 */ /* 0x000fd60000000f00 */
[----:B------:R-:W-:Y:S05]  /*3c40*/  @P4 BRA `(.L_x_7931) ;  /* 0x0000000000e44947 */ /* 0x000fea0003800000 */
[----:B------:R-:W-:-:S05]  /*3c50*/  IMAD.WIDE R4, R76, 0x2, R4 ;  /* 0x000000024c047825 */ /* 0x000fca00078e0204 */
[----:B--2---:R2:W-:Y:S01]  /*3c60*/  ST.E.128 desc[UR40][R4.64], R12 ;  /* 0x0000000c04007985 */ /* 0x0045e2000c101d28 */
[----:B------:R-:W-:Y:S05]  /*3c70*/  BRA `(.L_x_7931) ;  /* 0x0000000000d87947 */ /* 0x000fea0003800000 */
.L_x_7923:
[----:B------:R-:W-:-:S13]  /*3c80*/  ISETP.NE.AND P3, PT, R185, 0x3, PT ;  /* 0x00000003b900780c */ /* 0x000fda0003f65270 */
[----:B------:R-:W-:Y:S05]  /*3c90*/  @!P3 BRA `(.L_x_7944) ;  /* 0x000000000004b947 */ /* 0x000fea0003800000 */
[----:B------:R-:W-:Y:S01]  /*3ca0*/  BPT.TRAP 0x1 ;  /* 0x000000040000795c */ /* 0x000fe20000300000 */
.L_x_7944:
[----:B------:R-:W-:Y:S01]  /*3cb0*/  IMAD R63, R184, 0x8, R2 ;  /* 0x00000008b83f7824 */ /* 0x000fe200078e0202 */
[----:B------:R-:W-:Y:S01]  /*3cc0*/  SHF.L.U32 R74, R189, 0x1f, RZ ;  /* 0x0000001fbd4a7819 */ /* 0x000fe200000006ff */
[----:B------:R-:W-:Y:S01]  /*3cd0*/  BSSY B1, `(.L_x_7945) ;  /* 0x0000004000017945 */ /* 0x000fe20003800000 */
[----:B------:R-:W-:Y:S02]  /*3ce0*/  SHF.R.S32.HI R67, RZ, 0x1f, R65 ;  /* 0x0000001fff437819 */ /* 0x000fe40000011441 */
[----:B------:R-:W1:Y:S02]  /*3cf0*/  SYNCS.PHASECHK.TRANS64.TRYWAIT P4, [R63+URZ+0x28c90], R74 ;  /* 0x028c904a3f0075a7 */ /* 0x000e64000808017f */
[----:B-1----:R-:W-:Y:S05]  /*3d00*/  @!P4 BRA `(.L_x_7946) ;  /* 0x000001780020c947 */ /* 0x002fea0003800000 */
.L_x_8198:
[----:B------:R-:W-:Y:S05]  /*3d10*/  BSYNC B1 ;  /* 0x0000000000017941 */ /* 0x000fea0003800000 */
.L_x_7945:
        /* <DEDUP_REMOVED lines=26> */
.L_x_8202:
        /* <DEDUP_REMOVED lines=12> */
[----:B------:R-:W-:-:S04]  /*3f80*/  LEA R8, P4, R23, R14, 0x1 ;  /* 0x0000000e17087211 */ /* 0x000fc800078808ff */
[----:B------:R-:W-:Y:S02]  /*3f90*/  IADD3 R5, R72, R5, RZ ;  /* 0x0000000548057210 */ /* 0x000fe40007ffe0ff */
[----:B------:R-:W-:-:S03]  /*3fa0*/  LEA.HI.X R9, R23, R29, R194, 0x1, P4 ;  /* 0x0000001d17097211 */ /* 0x000fc600020f0cc2 */
[----:B------:R-:W-:-:S06]  /*3fb0*/  IMAD R5, R5, 0x2, R2 ;  /* 0x0000000205057824 */ /* 0x000fcc00078e0202 */
[----:B------:R-:W0:Y:S04]  /*3fc0*/  LDS.128 R4, [R5+0x22400] ;  /* 0x0224000005047984 */ /* 0x000e280000000c00 */
[----:B0-----:R0:W-:Y:S02]  /*3fd0*/  ST.E.128 desc[UR40][R8.64], R4 ;  /* 0x0000000408007985 */ /* 0x0011e4000c101d28 */
.L_x_7931:
[----:B------:R-:W-:Y:S05]  /*3fe0*/  BSYNC B0 ;  /* 0x0000000000007941 */ /* 0x000fea0003800000 */
.L_x_7922:
        /* <DEDUP_REMOVED lines=17> */
.L_x_7949:
[----:B------:R-:W-:Y:S05]  /*4100*/  BSYNC B0 ;  /* 0x0000000000007941 */ /* 0x000fea0003800000 */
.L_x_7948:
[----:B------:R-:W1:Y:S01]  /*4110*/  SYNCS.PHASECHK.TRANS64.TRYWAIT P3, [R63+URZ+0x28cb0], R74 ;  /* 0x028cb04a3f0075a7 */ /* 0x000e62000806017f */
[----:B------:R-:W-:Y:S04]  /*4120*/  BSSY B0, `(.L_x_7950) ;  /* 0x0000002000007945 */ /* 0x000fe80003800000 */
[----:B-1----:R-:W-:Y:S05]  /*4130*/  @!P3 BRA `(.L_x_7951) ;  /* 0x00000174006cb947 */ /* 0x002fea0003800000 */
.L_x_8203:
[----:B------:R-:W-:Y:S05]  /*4140*/  BSYNC B0 ;  /* 0x0000000000007941 */ /* 0x000fea0003800000 */
.L_x_7950:
        /* <DEDUP_REMOVED lines=18> */
[----:B------:R-:W-:Y:S02]  /*4270*/  LEA.HI.X R11, R4, UR5, R11, 0x1, P3 ;  /* 0x00000005040b7c11 */ /* 0x000fe400098f0c0b */
[----:B------:R-:W-:Y:S01]  /*4280*/  ISETP.GT.AND P3, PT, R68, R190, PT ;  /* 0x000000be4400720c */ /* 0x000fe20003f64270 */
[----:B------:R-:W0:Y:S04]  /*4290*/  SHFL.IDX PT, R10, R10, RZ, 0x1c1f ;  /* 0x001c1fff0a0a7589 */ /* 0x000e2800000e0000 */
[----:B------:R-:W2:Y:S08]  /*42a0*/  SHFL.IDX PT, R11, R11, RZ, 0x1c1f ;  /* 0x001c1fff0b0b7589 */ /* 0x000eb000000e0000 */
[----:B------:R-:W-:Y:S05]  /*42b0*/  @!P3 BRA `(.L_x_7953) ;  /* 0x000000040094b947 */ /* 0x000fea0003800000 */
[----:B---3--:R-:W3:Y:S01]  /*42c0*/  LDL R14, [R1] ;  /* 0x00000000010e7983 */ /* 0x008ee20000100800 */
[----:B------:R-:W-:-:S03]  /*42d0*/  ULDC UR4, c[0x0][0x320] ;  /* 0x0000c80000047ab9 */ /* 0x000fc60000000800 */
[----:B------:R-:W4:Y:S04]  /*42e0*/  LDL R31, [R1+0x4] ;  /* 0x00000400011f7983 */ /* 0x000f280000100800 */
[----:B------:R-:W5:Y:S04]  /*42f0*/  LDL R30, [R1+0x8] ;  /* 0x00000800011e7983 */ /* 0x000f680000100800 */
[----:B------:R-:W5:Y:S01]  /*4300*/  LDL R29, [R1+0xc] ;  /* 0x00000c00011d7983 */ /* 0x000f620000100800 */
[----:B------:R-:W-:Y:S01]  /*4310*/  ISETP.GE.AND P5, PT, R16, UR4, PT ;  /* 0x0000000410007c0c */ /* 0x000fe2000bfa6270 */
[----:B------:R-:W-:-:S02]  /*4320*/  IMAD R9, R184, 0x8000, R51 ;  /* 0x00008000b8097824 */ /* 0x000fc400078e0233 */
[----:B------:R-:W5:Y:S03]  /*4330*/  LDL R28, [R1+0x10] ;  /* 0x00001000011c7983 */ /* 0x000f660000100800 */
[----:B------:R-:W-:Y:S01]  /*4340*/  LEA R12, R9, R2, 0x1 ;  /* 0x00000002090c7211 */ /* 0x000fe200078e08ff */
[----:B------:R-:W5:Y:S01]  /*4350*/  LDL R15, [R1+0x14] ;  /* 0x00001400010f7983 */ /* 0x000f620000100800 */
[----:B------:R-:W-:Y:S01]  /*4360*/  LOP3.LUT P3, RZ, R191, 0x4, RZ, 0xc0, !PT ;  /* 0x00000004bfff7812 */ /* 0x000fe2000786c0ff */
[C---:B------:R-:W-:Y:S02]  /*4370*/  VIADD R13, R9.reuse, 0x20 ;  /* 0x00000020090d7836 */ /* 0x040fe40000000000 */
[----:B------:R-:W5:Y:S04]  /*4380*/  LDL R56, [R1+0x1c] ;  /* 0x00001c0001387983 */ /* 0x000f680000100800 */
[----:B------:R-:W1:Y:S06]  /*4390*/  @!P5 LDS.128 R4, [R12+0x400] ;  /* 0x000400000c04d984 */ /* 0x000e6c0000000c00 */
        /* <DEDUP_REMOVED lines=12> */
[----:B0-----:R-:W-:-:S05]  /*4460*/  @!P5 LEA R8, P3, R214, R10, 0x1 ;  /* 0x0000000ad608d211 */ /* 0x001fca00078608ff */
[----:B---3--:R-:W-:Y:S02]  /*4470*/  @!P5 IMAD.X R9, R11, 0x1, R14, P3 ;  /* 0x000000010b09d824 */ /* 0x008fe400018e060e */
[----:B------:R-:W2:Y:S01]  /*4480*/  LDL R14, [R1+0x18] ;  /* 0x00001800010e7983 */ /* 0x000ea20000100800 */
[----:B------:R-:W-:-:S03]  /*4490*/  ISETP.GE.AND P3, PT, R212, UR4, PT ;  /* 0x00000004d4007c0c */ /* 0x000fc6000bf66270 */
[----:B-1----:R0:W-:Y:S10]  /*44a0*/  @!P5 ST.E.128 desc[UR40][R8.64], R4 ;  /* 0x000000040800d985 */ /* 0x0021f4000c101d28 */
[----:B------:R-:W1:Y:S01]  /*44b0*/  @!P3 LDS.128 R4, [R13+0x2400] ;  /* 0x002400000d04b984 */ /* 0x000e620000000c00 */
[----:B0-----:R-:W-:-:S05]  /*44c0*/  @!P3 LEA R8, P5, R212, R10, 0x1 ;  /* 0x0000000ad408b211 */ /* 0x001fca00078a08ff */
[----:B----4-:R-:W-:Y:S01]  /*44d0*/  @!P3 IMAD.X R9, R11, 0x1, R31, P5 ;  /* 0x000000010b09b824 */ /* 0x010fe200028e061f */
[C---:B------:R-:W-:Y:S01]  /*44e0*/  ISETP.GE.AND P5, PT, R211.reuse, UR4, PT ;  /* 0x00000004d3007c0c */ /* 0x040fe2000bfa6270 */
[----:B------:R-:W3:Y:S04]  /*44f0*/  LDL R31, [R1+0x20] ;  /* 0x00002000011f7983 */ /* 0x000ee80000100800 */
[----:B-1----:R0:W-:Y:S08]  /*4500*/  @!P3 ST.E.128 desc[UR40][R8.64], R4 ;  /* 0x000000040800b985 */ /* 0x0021f0000c101d28 */
[----:B------:R-:W1:Y:S01]  /*4510*/  @!P5 LDS.128 R4, [R12+0x4400] ;  /* 0x004400000c04d984 */ /* 0x000e620000000c00 */
[----:B0-----:R-:W-:-:S05]  /*4520*/  @!P5 LEA R8, P3, R211, R10, 0x1 ;  /* 0x0000000ad308d211 */ /* 0x001fca00078608ff */
[----:B-----5:R-:W-:Y:S02]  /*4530*/  @!P5 IMAD.X R9, R11, 0x1, R30, P3 ;  /* 0x000000010b09d824 */ /* 0x020fe400018e061e */
[----:B------:R-:W4:Y:S01]  /*4540*/  LDL R30, [R1+0x24] ;  /* 0x00002400011e7983 */ /* 0x000f220000100800 */
[----:B------:R-:W-:-:S03]  /*4550*/  ISETP.GE.AND P3, PT, R210, UR4, PT ;  /* 0x00000004d2007c0c */ /* 0x000fc6000bf66270 */
[----:B-1----:R0:W-:Y:S10]  /*4560*/  @!P5 ST.E.128 desc[UR40][R8.64], R4 ;  /* 0x000000040800d985 */ /* 0x0021f4000c101d28 */
[----:B------:R-:W1:Y:S01]  /*4570*/  @!P3 LDS.128 R4, [R13+0x4400] ;  /* 0x004400000d04b984 */ /* 0x000e620000000c00 */
[----:B0-----:R-:W-:-:S04]  /*4580*/  @!P3 LEA R8, P5, R210, R10, 0x1 ;  /* 0x0000000ad208b211 */ /* 0x001fc800078a08ff */
[----:B------:R-:W-:Y:S02]  /*4590*/  @!P3 IADD3.X R9, R11, R29, RZ, P5, !PT ;  /* 0x0000001d0b09b210 */ /* 0x000fe40002ffe4ff */
        /* <DEDUP_REMOVED lines=53> */
[----:B--2---:R-:W-:-:S05]  /*48f0*/  @!P3 IMAD.X R9, R11, 0x1, R14, P5 ;  /* 0x000000010b09b824 */ /* 0x004fca00028e060e */
[----:B-1----:R4:W-:Y:S03]  /*4900*/  @!P3 ST.E.128 desc[UR40][R8.64], R4 ;  /* 0x000000040800b985 */ /* 0x0029e6000c101d28 */
.L_x_7953:
[----:B------:R-:W-:Y:S05]  /*4910*/  BSYNC B0 ;  /* 0x0000000000007941 */ /* 0x000fea0003800000 */
.L_x_7952:
[----:B------:R-:W-:Y:S01]  /*4920*/  @!PT LDS RZ, [RZ] ;  /* 0x00000000fffff984 */ /* 0x000fe20000000800 */
[----:B------:R-:W-:Y:S01]  /*4930*/  @!PT LDS RZ, [RZ] ;  /* 0x00000000fffff984 */ /* 0x000fe20000000800 */
[----:B------:R-:W-:Y:S01]  /*4940*/  @!PT LDS RZ, [RZ] ;  /* 0x00000000fffff984 */ /* 0x000fe20000000800 */
[----:B------:R-:W-:Y:S01]  /*4950*/  @!PT LDS RZ, [RZ] ;  /* 0x00000000fffff984 */ /* 0x000fe20000000800 */
[----:B------:R5:W-:Y:S06]  /*4960*/  MEMBAR.ALL.CTA ;  /* 0x0000000000007992 */ /* 0x000bec0000008000 */
[----:B-----5:R-:W5:Y:S01]  /*4970*/  FENCE.VIEW.ASYNC.S ;  /* 0x00000000000073c6 */ /* 0x020f620000000000 */
[----:B-1----:R-:W-:Y:S01]  /*4980*/  @!P4 VIADD R63, R63, 0x28cc0 ;  /* 0x00028cc03f3fc836 */ /* 0x002fe20000000000 */
[----:B-----5:R1:W-:Y:S04]  /*4990*/  BAR.SYNC.DEFER_BLOCKING R49, 0x80 ;  /* 0x000200310000751d */ /* 0x0203e80000010000 */
[----:B------:R-:W-:Y:S01]  /*49a0*/  @!P4 PRMT R63, RZ, 0x654, R63 ;  /* 0x00000654ff3fc816 */ /* 0x000fe2000000003f */
[----:B------:R-:W-:Y:S01]  /*49b0*/  VIADD R184, R184, 0x1 ;  /* 0x00000001b8b87836 */ /* 0x000fe20000000000 */
[----:B------:R-:W-:-:S02]  /*49c0*/  PLOP3.LUT P3, PT, PT, PT, PT, 0x8, 0x0 ;  /* 0x000000000000781c */ /* 0x000fc40003f6e170 */
[----:B------:R1:W-:Y:S02]  /*49d0*/  @!P4 SYNCS.ARRIVE.TRANS64.RED.A1T0 RZ, [R63+URZ], RZ ;  /* 0x000000ff3fffc9a7 */ /* 0x0003e4000810043f */
[----:B------:R-:W-:-:S04]  /*49e0*/  ISETP.NE.AND P4, PT, R184, 0x2, PT ;  /* 0x00000002b800780c */ /* 0x000fc80003f85270 */
[----:B----4-:R-:W-:Y:S02]  /*49f0*/  SEL R4, RZ, 0x1, P4 ;  /* 0x00000001ff047807 */ /* 0x010fe40002000000 */
[----:B------:R-:W-:Y:S02]  /*4a00*/  SEL R184, R184, RZ, P4 ;  /* 0x000000ffb8b87207 */ /* 0x000fe40002000000 */
[----:B------:R-:W-:Y:S01]  /*4a10*/  LOP3.LUT R189, R189, R4, RZ, 0x3c, !PT ;  /* 0x00000004bdbd7212 */ /* 0x000fe200078e3cff */
[----:B-1----:R-:W-:Y:S06]  /*4a20*/  @P2 BRA `(.L_x_7954) ;  /* 0xffffffd800602947 */ /* 0x002fec000383ffff */
.L_x_7917:
[----:B------:R-:W4:Y:S01]  /*4a30*/  LDL R4, [R1+0x58] ;  /* 0x0000580001047983 */ /* 0x000f220000100800 */
[----:B------:R-:W-:Y:S01]  /*4a40*/  BSSY B0, `(.L_x_7955) ;  /* 0x0000005000007945 */ /* 0x000fe20003800000 */
[----:B----4-:R-:W-:-:S03]  /*4a50*/  ISETP.NE.AND P0, PT, R4, 0x1, PT ;  /* 0x000000010400780c */ /* 0x010fc60003f05270 */
[----:B------:R-:W-:Y:S10]  /*4a60*/  @P3 BRA `(.L_x_7956) ;  /* 0x0000000000083947 */ /* 0x000ff40003800000 */
[----:B------:R-:W1:Y:S02]  /*4a70*/  FENCE.VIEW.ASYNC.G ;  /* 0x00000000000073c6 */ /* 0x000e640000000100 */
[----:B-1----:R-:W-:Y:S06]  /*4a80*/  BAR.ARV 0xc, 0x180 ;  /* 0x0306000000007b1d */ /* 0x002fec0000002000 */
.L_x_7956:
[----:B------:R-:W-:Y:S05]  /*4a90*/  BSYNC B0 ;  /* 0x0000000000007941 */ /* 0x000fea0003800000 */
.L_x_7955:
[----:B------:R-:W-:Y:S04]  /*4aa0*/  BSSY B7, `(.L_x_7957) ;  /* 0x0000bf0000077945 */ /* 0x000fe80003800000 */
[----:B------:R-:W-:Y:S05]  /*4ab0*/  @!P0 BRA `(.L_x_7958) ;  /* 0x0000002000008947 */ /* 0x000fea0003800000 */
[----:B------:R-:W1:Y:S01]  /*4ac0*/  LDC R0, c[0x0][0x448] ;  /* 0x00011200ff007b82 */ /* 0x000e620000000800 */
[----:B------:R-:W-:Y:S01]  /*4ad0*/  VIADD R3, R199, 0x3f ;  /* 0x0000003fc7037836 */ /* 0x000fe20000000000 */
        /* <DEDUP_REMOVED lines=22> */
[----:B-1----:R-:W-:Y:S02]  /*4c40*/  ISETP.NE.AND P0, PT, R0, 0x1, PT ;  /* 0x000000010000780c */ /* 0x002fe40003f05270 */
        /* <DEDUP_REMOVED lines=10> */
[----:B------:R-:W-:-:S02]  /*4cf0*/  CS2R R36, SRZ ;  /* 0x0000000000247805 */ /* 0x000fc4000001ff00 */
[----:B------:R-:W-:Y:S01]  /*4d00*/  CS2R R88, SRZ ;  /* 0x0000000000587805 */ /* 0x000fe2000001ff00 */
[----:B------:R-:W1:Y:S01]  /*4d10*/  @P0 LDC R0, c[0x0][0x44c] ;  /* 0x00011300ff000b82 */ /* 0x000e620000000800 */
[----:B------:R-:W-:Y:S02]  /*4d20*/  CS2R R86, SRZ ;  /* 0x0000000000567805 */ /* 0x000fe4000001ff00 */
[----:B------:R-:W-:Y:S02]  /*4d30*/  CS2R R84, SRZ ;  /* 0x0000000000547805 */ /* 0x000fe4000001ff00 */
[----:B------:R-:W-:Y:S02]  /*4d40*/  MOV R83, RZ ;  /* 0x000000ff00537202 */ /* 0x000fe40000000f00 */
[----:B------:R-:W-:Y:S02]  /*4d50*/  CS2R R32, SRZ ;  /* 0x0000000000207805 */ /* 0x000fe4000001ff00 */
[----:B------:R-:W-:-:S02]  /*4d60*/  CS2R R80, SRZ ;  /* 0x0000000000507805 */ /* 0x000fc4000001ff00 */
[----:B------:R-:W-:Y:S02]  /*4d70*/  CS2R R78, SRZ ;  /* 0x00000000004e7805 */ /* 0x000fe4000001ff00 */
[----:B------:R-:W-:Y:S01]  /*4d80*/  CS2R R76, SRZ ;  /* 0x00000000004c7805 */ /* 0x000fe2000001ff00 */
[----:B------:R-:W4:Y:S01]  /*4d90*/  @P0 LDC R5, c[0x0][0x450] ;  /* 0x00011400ff050b82 */ /* 0x000f220000000800 */
[----:B------:R-:W-:Y:S01]  /*4da0*/  IMAD.MOV.U32 R75, RZ, RZ, RZ ;  /* 0x000000ffff4b7224 */ /* 0x000fe200078e00ff */
[----:B------:R-:W-:Y:S02]  /*4db0*/  CS2R R28, SRZ ;  /* 0x00000000001c7805 */ /* 0x000fe4000001ff00 */
[----:B------:R-:W-:Y:S01]  /*4dc0*/  CS2R R72, SRZ ;  /* 0x0000000000487805 */ /* 0x000fe2000001ff00 */
[----:B------:R-:W-:Y:S01]  /*4dd0*/  IMAD.MOV.U32 R71, RZ, RZ, RZ ;  /* 0x000000ffff477224 */ /* 0x000fe200078e00ff */
[----:B---3--:R-:W-:Y:S02]  /*4de0*/  CS2R R14, SRZ ;  /* 0x00000000000e7805 */ /* 0x008fe4000001ff00 */
[----:B------:R-:W-:Y:S01]  /*4df0*/  CS2R R68, SRZ ;  /* 0x0000000000447805 */ /* 0x000fe2000001ff00 */
[----:B------:R-:W-:Y:S01]  /*4e00*/  IMAD.MOV.U32 R67, RZ, RZ, RZ ;  /* 0x000000ffff437224 */ /* 0x000fe200078e00ff */
[----:B------:R-:W-:Y:S01]  /*4e10*/  CS2R R64, SRZ ;  /* 0x0000000000407805 */ /* 0x000fe2000001ff00 */
[----:B------:R-:W-:Y:S01]  /*4e20*/  IMAD.MOV.U32 R13, RZ, RZ, RZ ;  /* 0x000000ffff0d7224 */ /* 0x000fe200078e00ff */
[----:B------:R-:W-:-:S02]  /*4e30*/  CS2R R62, SRZ ;  /* 0x00000000003e7805 */ /* 0x000fc4000001ff00 */
[----:B------:R-:W-:Y:S02]  /*4e40*/  CS2R R158, SRZ ;  /* 0x00000000009e7805 */ /* 0x000fe4000001ff00 */
[----:B------:R-:W-:Y:S02]  /*4e50*/  CS2R R58, SRZ ;  /* 0x00000000003a7805 */ /* 0x000fe4000001ff00 */
[----:B------:R-:W-:Y:S02]  /*4e60*/  CS2R R160, SRZ ;  /* 0x0000000000a07805 */ /* 0x000fe4000001ff00 */
[----:B------:R-:W-:Y:S02]  /*4e70*/  CS2R R54, SRZ ;  /* 0x0000000000367805 */ /* 0x000fe4000001ff00 */
[----:B------:R-:W-:Y:S01]  /*4e80*/  CS2R R162, SRZ ;  /* 0x0000000000a27805 */ /* 0x000fe2000001ff00 */
[----:B-1----:R-:W-:Y:S01]  /*4e90*/  @P0 IMAD.HI.U32 R0, R3, R0, RZ ;  /* 0x0000000003000227 */ /* 0x002fe200078e00ff */
[----:B------:R-:W-:-:S02]  /*4ea0*/  CS2R R50, SRZ ;  /* 0x0000000000327805 */ /* 0x000fc4000001ff00 */
[----:B------:R-:W-:Y:S02]  /*4eb0*/  CS2R R46, SRZ ;  /* 0x00000000002e7805 */ /* 0x000fe4000001ff00 */
[----:B------:R-:W-:Y:S01]  /*4ec0*/  CS2R R152, SRZ ;  /* 0x0000000000987805 */ /* 0x000fe2000001ff00 */
[----:B------:R-:W-:Y:S01]  /*4ed0*/  IMAD.MOV.U32 R164, RZ, RZ, RZ ;  /* 0x000000ffffa47224 */ /* 0x000fe200078e00ff */
[----:B------:R-:W-:Y:S02]  /*4ee0*/  CS2R R156, SRZ ;  /* 0x00000000009c7805 */ /* 0x000fe4000001ff00 */
[----:B------:R-:W-:Y:S02]  /*4ef0*/  CS2R R42, SRZ ;  /* 0x00000000002a7805 */ /* 0x000fe4000001ff00 */
[----:B------:R-:W-:Y:S02]  /*4f00*/  CS2R R154, SRZ ;  /* 0x00000000009a7805 */ /* 0x000fe4000001ff00 */
[----:B----4-:R-:W-:Y:S01]  /*4f10*/  @P0 SHF.R.U32.HI R3, RZ, R5, R0 ;  /* 0x00000005ff030219 */ /* 0x010fe20000011600 */
[----:B------:R-:W-:Y:S01]  /*4f20*/  IMAD.MOV.U32 R39, RZ, RZ, RZ ;  /* 0x000000ffff277224 */ /* 0x000fe200078e00ff */
[----:B------:R-:W-:-:S02]  /*4f30*/  PLOP3.LUT P0, PT, PT, PT, PT, 0x80, 0x0 ;  /* 0x000000000000781c */ /* 0x000fc40003f0f070 */
[----:B0-2---:R-:W-:Y:S02]  /*4f40*/  CS2R R10, SRZ ;  /* 0x00000000000a7805 */ /* 0x005fe4000001ff00 */
[----:B------:R-:W-:Y:S02]  /*4f50*/  IADD3 R3, R40, R3, RZ ;  /* 0x0000000328037210 */ /* 0x000fe40007ffe0ff */
[----:B------:R-:W-:Y:S02]  /*4f60*/  CS2R R40, SRZ ;  /* 0x0000000000287805 */ /* 0x000fe4000001ff00 */
[----:B------:R-:W-:Y:S02]  /*4f70*/  MOV R35, RZ ;  /* 0x000000ff00237202 */ /* 0x000fe40000000f00 */
[----:B------:R-:W-:Y:S02]  /*4f80*/  CS2R R8, SRZ ;  /* 0x0000000000087805 */ /* 0x000fe4000001ff00 */
[----:B------:R-:W-:Y:S01]  /*4f90*/  SHF.R.S32.HI R0, RZ, 0x1f, R3 ;  /* 0x0000001fff007819 */ /* 0x000fe20000011403 */
[----:B------:R-:W-:Y:S01]  /*4fa0*/  IMAD.MOV.U32 R31, RZ, RZ, RZ ;  /* 0x000000ffff1f7224 */ /* 0x000fe200078e00ff */
[----:B------:R-:W-:-:S02]  /*4fb0*/  CS2R R6, SRZ ;  /* 0x0000000000067805 */ /* 0x000fc4000001ff00 */
[----:B------:R-:W-:Y:S01]  /*4fc0*/  LEA.HI R0, R0, R3, RZ, 0x6 ;  /* 0x0000000300007211 */ /* 0x000fe200078f30ff */
[----:B------:R-:W-:-:S03]  /*4fd0*/  IMAD.MOV.U32 R3, RZ, RZ, RZ ;  /* 0x000000ffff037224 */ /* 0x000fc600078e00ff */
[----:B------:R-:W-:Y:S01]  /*4fe0*/  SHF.R.S32.HI R5, RZ, 0x6, R0 ;  /* 0x00000006ff057819 */ /* 0x000fe20000011400 */
[----:B------:R-:W-:-:S03]  /*4ff0*/  IMAD.MOV.U32 R0, RZ, RZ, RZ ;  /* 0x000000ffff007224 */ /* 0x000fc600078e00ff */
[----:B------:R-:W-:Y:S01]  /*5000*/  VIMNMX R12, R208, R5, PT ;  /* 0x00000005d00c7248 */ /* 0x000fe20003fe0100 */
[----:B------:R-:W-:-:S03]  /*5010*/  IMAD.MOV.U32 R5, RZ, RZ, RZ ;  /* 0x000000ffff057224 */ /* 0x000fc600078e00ff */
[----:B------:R-:W-:-:S13]  /*5020*/  ISETP.GE.AND P1, PT, R12, 0x1, PT ;  /* 0x000000010c00780c */ /* 0x000fda0003f26270 */
        /* <DEDUP_REMOVED lines=10> */
[----:B------:R-:W-:-:S04]  /*50d0*/  IMAD.IADD R3, R0, 0x1, -R3 ;  /* 0x0000000100037824 */ /* 0x000fc800078e0a03 */
[----:B------:R-:W-:-:S04]  /*50e0*/  IMAD R3, R3, 0x8000, R2 ;  /* 0x0000800003037824 */ /* 0x000fc800078e0202 */
[----:B------:R-:W-:-:S05]  /*50f0*/  VIADD R3, R3, 0x400 ;  /* 0x0000040003037836 */ /* 0x000fca0000000000 */
[----:B------:R-:W-:-:S04]  /*5100*/  SHF.R.U32.HI R3, RZ, 0x4, R3 ;  /* 0x00000004ff037819 */ /* 0x000fc80000011603 */
[----:B------:R-:W-:-:S04]  /*5110*/  LOP3.LUT R0, R3, 0x3fff, RZ, 0xc0, !PT ;  /* 0x00003fff03007812 */ /* 0x000fc800078ec0ff */
[----:B------:R-:W-:Y:S01]  /*5120*/  LOP3.LUT R0, R0, 0x2000000, RZ, 0xfc, !PT ;  /* 0x0200000000007812 */ /* 0x000fe200078efcff */
[----:B------:R-:W-:Y:S06]  /*5130*/  @!P0 BRA `(.L_x_7960) ;  /* 0x0000000000048947 */ /* 0x000fec0003800000 */
[----:B------:R-:W-:Y:S01]  /*5140*/  BPT.TRAP 0x1 ;  /* 0x000000040000795c */ /* 0x000fe20000300000 */
.L_x_7960:
        /* <DEDUP_REMOVED lines=11> */
.L_x_8204:
[----:B------:R-:W-:Y:S05]  /*5200*/  BSYNC B0 ;  /* 0x0000000000007941 */ /* 0x000fea0003800000 */
.L_x_7961:
[----:B------:R-:W-:Y:S01]  /*5210*/  BAR.SYNC.DEFER_BLOCKING 0xe, 0x100 ;  /* 0x0384000000007b1d */ /* 0x000fe20000010000 */
[----:B------:R-:W-:Y:S01]  /*5220*/  IMAD.MOV.U32 R5, RZ, RZ, 0x40000040 ;  /* 0x40000040ff057424 */ /* 0x000fe200078e00ff */
[C---:B------:R-:W-:Y:S01]  /*5230*/  R2UR UR6, R6.reuse ;  /* 0x00000000060672ca */ /* 0x040fe200000e0000 */
[----:B0-----:R-:W-:Y:S01]  /*5240*/  VIADD R8, R6, 0x80 ;  /* 0x0000008006087836 */ /* 0x001fe20000000000 */
[----:B------:R-:W-:Y:S01]  /*5250*/  R2UR UR7, R7 ;  /* 0x00000000070772ca */ /* 0x000fe200000e0000 */
[----:B------:R-:W-:Y:S01]  /*5260*/  IMAD.MOV.U32 R9, RZ, RZ, 0x40000040 ;  /* 0x40000040ff097424 */ /* 0x000fe200078e00ff */
[C---:B------:R-:W-:Y:S01]  /*5270*/  R2UR UR4, R4.reuse ;  /* 0x00000000040472ca */ /* 0x040fe200000e0000 */
[----:B------:R-:W-:Y:S01]  /*5280*/  VIADD R10, R4, 0x2 ;  /* 0x00000002040a7836 */ /* 0x000fe20000000000 */
[----:B------:R-:W-:Y:S01]  /*5290*/  R2UR UR5, R5 ;  /* 0x00000000050572ca */ /* 0x000fe200000e0000 */
[----:B------:R-:W-:Y:S02]  /*52a0*/  IMAD.MOV.U32 R11, RZ, RZ, 0x40000040 ;  /* 0x40000040ff0b7424 */ /* 0x000fe400078e00ff */
[----:B------:R-:W-:Y:S01]  /*52b0*/  IMAD.MOV.U32 R7, RZ, RZ, 0x40000040 ;  /* 0x40000040ff077424 */ /* 0x000fe200078e00ff */
[----:B-----5:R-:W-:-:S09]  /*52c0*/  WARPGROUP.ARRIVE ;  /* 0x00000000000079c5 */ /* 0x020fd20000000000 */
[----:B------:R-:W-:Y:S01]  /*52d0*/  HGMMA.64x256x16.F32 R24, gdesc[UR4].tnspB, RZ, !UPT, gsb0 ;  /* 0x43e00000041879f0 */ /* 0x000fe2000c0008ff */
[----:B------:R-:W-:Y:S02]  /*52e0*/  R2UR UR6, R8 ;  /* 0x00000000080672ca */ /* 0x000fe400000e0000 */
[----:B------:R-:W-:Y:S01]  /*52f0*/  R2UR UR7, R9 ;  /* 0x00000000090772ca */ /* 0x000fe200000e0000 */
[----:B------:R-:W-:Y:S01]  /*5300*/  IMAD.MOV.U32 R9, RZ, RZ, 0x40000040 ;  /* 0x40000040ff097424 */ /* 0x000fe200078e00ff */
[----:B------:R-:W-:Y:S02]  /*5310*/  R2UR UR4, R10 ;  /* 0x000000000a0472ca */ /* 0x000fe400000e0000 */
[----:B------:R-:W-:Y:S02]  /*5320*/  R2UR UR5, R11 ;  /* 0x000000000b0572ca */ /* 0x000fe400000e0000 */
[C---:B------:R-:W-:Y:S01]  /*5330*/  IADD3 R8, R6.reuse, 0x100, RZ ;  /* 0x0000010006087810 */ /* 0x040fe20007ffe0ff */
[----:B------:R-:W-:Y:S01]  /*5340*/  VIADD R6, R6, 0x180 ;  /* 0x0000018006067836 */ /* 0x000fe20000000000 */
[----:B------:R-:W-:-:S02]  /*5350*/  R2UR UR11, R9 ;  /* 0x00000000090b72ca */ /* 0x000fc400000e0000 */
[----:B------:R-:W-:Y:S01]  /*5360*/  R2UR UR10, R8 ;  /* 0x00000000080a72ca */ /* 0x000fe200000e0000 */
[----:B------:R-:W-:Y:S01]  /*5370*/  VIADD R8, R4, 0x4 ;  /* 0x0000000404087836 */ /* 0x000fe20000000000 */
[----:B------:R-:W-:-:S04]  /*5380*/  MOV R9, 0x40000040 ;  /* 0x4000004000097802 */ /* 0x000fc80000000f00 */
[----:B------:R-:W-:Y:S02]  /*5390*/  R2UR UR8, R8 ;  /* 0x00000000080872ca */ /* 0x000fe400000e0000 */
[----:B------:R-:W-:Y:S01]  /*53a0*/  R2UR UR9, R9 ;  /* 0x00000000090972ca */ /* 0x000fe200000e0000 */
[----:B------:R-:W-:Y:S02]  /*53b0*/  WARPGROUP.DEPBAR.LE gsb0, 0x0 ;  /* 0x00008000000079c5 */ /* 0x000fe40000010000 */
[----:B------:R-:W-:-:S06]  /*53c0*/  WARPGROUP.ARRIVE ;  /* 0x00000000000079c5 */ /* 0x000fcc0000000000 */
        /* <DEDUP_REMOVED lines=19> */
.L_x_7963:
[----:B------:R-:W-:Y:S01]  /*5500*/  ISETP.GE.AND P1, PT, R12, 0x2, PT ;  /* 0x000000020c00780c */ /* 0x000fe20003f26270 */
[----:B------:R-:W-:Y:S01]  /*5510*/  VIADD R3, R3, 0x28c60 ;  /* 0x00028c6003037836 */ /* 0x000fe20000000000 */
[----:B------:R-:W-:Y:S04]  /*5520*/  BSSY B0, `(.L_x_7964) ;  /* 0x00000ca000007945 */ /* 0x000fe80003800000 */
[----:B------:R-:W-:-:S04]  /*5530*/  PRMT R3, R188, 0x654, R3 ;  /* 0x00000654bc037816 */ /* 0x000fc80000000003 */
[----:B------:R0:W-:Y:S03]  /*5540*/  SYNCS.ARRIVE.TRANS64.RED.A1T0 RZ, [R3+URZ], RZ ;  /* 0x000000ff03ff79a7 */ /* 0x0001e6000810043f */
[----:B------:R-:W-:Y:S05]  /*5550*/  @!P1 BRA `(.L_x_7965) ;  /* 0x0000000c00189947 */ /* 0x000fea0003800000 */
[----:B0-----:R-:W-:-:S07]  /*5560*/  VIADD R3, R12, 0xfffffffe ;  /* 0xfffffffe0c037836 */ /* 0x001fce0000000000 */
.L_x_7972:
[----:B------:R-:W-:Y:S01]  /*5570*/  BAR.SYNC.DEFER_BLOCKING 0xe, 0x100 ;  /* 0x0384000000007b1d */ /* 0x000fe20000010000 */
[C---:B-1----:R-:W-:Y:S01]  /*5580*/  IMAD R13, R18.reuse, 0x40, R193 ;  /* 0x00000040120d7824 */ /* 0x042fe200078e02c1 */
[----:B------:R-:W-:Y:S02]  /*5590*/  IADD3 R18, R18, 0x1, RZ ;  /* 0x0000000112127810 */ /* 0x000fe40007ffe0ff */
[----:B------:R-:W-:Y:S01]  /*55a0*/  ISETP.GT.AND P2, PT, R3, RZ, PT ;  /* 0x000000ff0300720c */ /* 0x000fe20003f44270 */
[----:B------:R-:W-:Y:S01]  /*55b0*/  IMAD R12, R13, 0x4, R2 ;  /* 0x000000040d0c7824 */ /* 0x000fe200078e0202 */
[----:B------:R-:W-:Y:S01]  /*55c0*/  ISETP.NE.AND P1, PT, R18, 0x2, PT ;  /* 0x000000021200780c */ /* 0x000fe20003f25270 */
[----:B------:R-:W-:-:S03]  /*55d0*/  VIADD R3, R3, 0xffffffff ;  /* 0xffffffff03037836 */ /* 0x000fc60000000000 */
[----:B------:R-:W-:Y:S01]  /*55e0*/  SEL R18, R18, RZ, P1 ;  /* 0x000000ff12127207 */ /* 0x000fe20000800000 */
        /* <DEDUP_REMOVED lines=134> */
.L_x_7966:
[----:B------:R-:W-:Y:S01]  /*5e50*/  IMAD R20, R18, 0x8, R2 ;  /* 0x0000000812147824 */ /* 0x000fe200078e0202 */
[----:B------:R-:W-:-:S04]  /*5e60*/  SHF.L.U32 R12, R19, 0x1f, RZ ;  /* 0x0000001f130c7819 */ /* 0x000fc800000006ff */
[----:B------:R0:W1:Y:S01]  /*5e70*/  SYNCS.PHASECHK.TRANS64.TRYWAIT P1, [R20+URZ+0x28c50], R12 ;  /* 0x028c500c140075a7 */ /* 0x000062000802017f */
[----:B------:R-:W-:Y:S05]  /*5e80*/  @!P0 BRA `(.L_x_7967) ;  /* 0x0000000000048947 */ /* 0x000fea0003800000 */
[----:B------:R-:W-:Y:S01]  /*5e90*/  BPT.TRAP 0x1 ;  /* 0x000000040000795c */ /* 0x000fe20000300000 */
.L_x_7967:
[----:B------:R-:W-:Y:S04]  /*5ea0*/  BSSY B1, `(.L_x_7968) ;  /* 0x0000004000017945 */ /* 0x000fe80003800000 */
[----:B-1----:R-:W-:Y:S05]  /*5eb0*/  @P1 BRA `(.L_x_7969) ;  /* 0x0000000000081947 */ /* 0x002fea0003800000 */
[----:B------:R-:W1:Y:S02]  /*5ec0*/  SYNCS.PHASECHK.TRANS64.TRYWAIT P1, [R20+URZ+0x28c50], R12 ;  /* 0x028c500c140075a7 */ /* 0x000e64000802017f */
[----:B-1----:R-:W-:Y:S05]  /*5ed0*/  @!P1 BRA `(.L_x_7970) ;  /* 0x00000158002c9947 */ /* 0x002fea0003800000 */
.L_x_7969:
[----:B------:R-:W-:Y:S05]  /*5ee0*/  BSYNC B1 ;  /* 0x0000000000017941 */ /* 0x000fea0003800000 */
.L_x_7968:
[----:B01----:R-:W-:Y:S01]  /*5ef0*/  IMAD R12, R18, 0x1000, R0 ;  /* 0x00001000120c7824 */ /* 0x003fe200078e0200 */
[----:B------:R-:W-:Y:S01]  /*5f00*/  R2UR UR4, R4 ;  /* 0x00000000040472ca */ /* 0x000fe200000e0000 */
[----:B------:R-:W-:Y:S01]  /*5f10*/  IMAD.MOV.U32 R13, RZ, RZ, 0x40000040 ;  /* 0x40000040ff0d7424 */ /* 0x000fe200078e00ff */
[----:B------:R-:W-:Y:S01]  /*5f20*/  R2UR UR5, R5 ;  /* 0x00000000050572ca */ /* 0x000fe200000e0000 */
[----:B------:R-:W-:Y:S01]  /*5f30*/  WARPGROUP.ARRIVE ;  /* 0x00000000000079c5 */ /* 0x000fe20000000000 */
[C---:B------:R-:W-:Y:S01]  /*5f40*/  R2UR UR6, R12.reuse ;  /* 0x000000000c0672ca */ /* 0x040fe200000e0000 */
[----:B------:R-:W-:Y:S01]  /*5f50*/  VIADD R14, R12, 0x80 ;  /* 0x000000800c0e7836 */ /* 0x000fe20000000000 */
[----:B------:R-:W-:Y:S01]  /*5f60*/  R2UR UR7, R13 ;  /* 0x000000000d0772ca */ /* 0x000fe200000e0000 */
[----:B------:R-:W-:Y:S02]  /*5f70*/  IMAD.MOV.U32 R15, RZ, RZ, 0x40000040 ;  /* 0x40000040ff0f7424 */ /* 0x000fe400078e00ff */
[----:B------:R-:W-:-:S10]  /*5f80*/  IMAD.MOV.U32 R13, RZ, RZ, 0x40000040 ;  /* 0x40000040ff0d7424 */ /* 0x000fd400078e00ff */
[----:B------:R-:W-:Y:S01]  /*5f90*/  HGMMA.64x256x16.F32 R24, gdesc[UR4].tnspB, R24, gsb0 ;  /* 0x43e00000041879f0 */ /* 0x000fe20008000818 */
[----:B------:R-:W-:Y:S02]  /*5fa0*/  R2UR UR6, R14 ;  /* 0x000000000e0672ca */ /* 0x000fe400000e0000 */
[----:B------:R-:W-:Y:S01]  /*5fb0*/  R2UR UR7, R15 ;  /* 0x000000000f0772ca */ /* 0x000fe200000e0000 */
[----:B------:R-:W-:Y:S01]  /*5fc0*/  IMAD.MOV.U32 R15, RZ, RZ, 0x40000040 ;  /* 0x40000040ff0f7424 */ /* 0x000fe200078e00ff */
[----:B------:R-:W-:Y:S02]  /*5fd0*/  R2UR UR4, R10 ;  /* 0x000000000a0472ca */ /* 0x000fe400000e0000 */
[----:B------:R-:W-:Y:S02]  /*5fe0*/  R2UR UR5, R11 ;  /* 0x000000000b0572ca */ /* 0x000fe400000e0000 */
[C---:B------:R-:W-:Y:S01]  /*5ff0*/  IADD3 R14, R12.reuse, 0x100, RZ ;  /* 0x000001000c0e7810 */ /* 0x040fe20007ffe0ff */
[----:B------:R-:W-:Y:S01]  /*6000*/  VIADD R12, R12, 0x180 ;  /* 0x000001800c0c7836 */ /* 0x000fe20000000000 */
[----:B------:R-:W-:-:S02]  /*6010*/  WARPGROUP.DEPBAR.LE gsb0, 0x0 ;  /* 0x00008000000079c5 */ /* 0x000fc40000010000 */
[----:B------:R-:W-:-:S15]  /*6020*/  WARPGROUP.ARRIVE ;  /* 0x00000000000079c5 */ /* 0x000fde0000000000 */
        /* <DEDUP_REMOVED lines=21> */
.L_x_7971:
[----:B------:R-:W-:-:S05]  /*6180*/  VIADD R13, R20, 0x28c60 ;  /* 0x00028c60140d7836 */ /* 0x000fca0000000000 */
[----:B------:R-:W-:-:S04]  /*6190*/  PRMT R13, R188, 0x654, R13 ;  /* 0x00000654bc0d7816 */ /* 0x000fc8000000000d */
[----:B------:R1:W-:Y:S01]  /*61a0*/  SYNCS.ARRIVE.TRANS64.RED.A1T0 RZ, [R13+URZ], RZ ;  /* 0x000000ff0dff79a7 */ /* 0x0003e2000810043f */
[----:B------:R-:W-:Y:S05]  /*61b0*/  @P2 BRA `(.L_x_7972) ;  /* 0xfffffff000ec2947 */ /* 0x000fea000383ffff */
.L_x_7965:
[----:B------:R-:W-:Y:S05]  /*61c0*/  BSYNC B0 ;  /* 0x0000000000007941 */ /* 0x000fea0003800000 */
.L_x_7964:
[----:B------:R-:W-:Y:S01]  /*61d0*/  BAR.SYNC.DEFER_BLOCKING 0xe, 0x100 ;  /* 0x0384000000007b1d */ /* 0x000fe20000010000 */
[C---:B0-----:R-:W-:Y:S01]  /*61e0*/  IMAD R3, R18.reuse, 0x40, R193 ;  /* 0x0000004012037824 */ /* 0x041fe200078e02c1 */
[----:B------:R-:W-:Y:S02]  /*61f0*/  IADD3 R18, R18, 0x1, RZ ;  /* 0x0000000112127810 */ /* 0x000fe40007ffe0ff */
[----:B------:R-:W-:Y:S01]  /*6200*/  PLOP3.LUT P0, PT, PT, PT, PT, 0x8, 0x0 ;  /* 0x000000000000781c */ /* 0x000fe20003f0e170 */
[----:B------:R-:W-:Y:S01]  /*6210*/  IMAD R3, R3, 0x4, R2 ;  /* 0x0000000403037824 */ /* 0x000fe200078e0202 */
[----:B------:R-:W-:-:S04]  /*6220*/  ISETP.NE.AND P1, PT, R18, 0x2, PT ;  /* 0x000000021200780c */ /* 0x000fc80003f25270 */
[----:B------:R-:W-:Y:S01]  /*6230*/  SEL R18, R18, RZ, P1 ;  /* 0x000000ff12127207 */ /* 0x000fe20000800000 */
[----:B------:R-:W0:Y:S04]  /*6240*/  LDS R2, [R3+0x28800] ;  /* 0x0288000003027984 */ /* 0x000e280000000800 */
[----:B------:R2:W3:Y:S02]  /*6250*/  LDS R0, [R3+0x28820] ;  /* 0x0288200003007984 */ /* 0x0004e40000000800 */
[----:B--2---:R-:W-:Y:S02]  /*6260*/  IMAD.MOV.U32 R3, RZ, RZ, RZ ;  /* 0x000000ffff037224 */ /* 0x004fe400078e00ff */
[-C--:B0-----:R-:W-:Y:S01]  /*6270*/  FMUL.FTZ R154, R28, R2.reuse ;  /* 0x000000021c9a7220 */ /* 0x081fe20000410000 */
[-C--:B------:R-:W-:Y:S01]  /*6280*/  FMUL.FTZ R159, R60, R2.reuse ;  /* 0x000000023c9f7220 */ /* 0x080fe20000410000 */
[-C--:B------:R-:W-:Y:S01]  /*6290*/  FMUL.FTZ R152, R29, R2.reuse ;  /* 0x000000021d987220 */ /* 0x080fe20000410000 */
        /* <DEDUP_REMOVED lines=70> */
[----:B------:R-:W-:Y:S01]  /*6700*/  FMUL.FTZ R8, R25, R2 ;  /* 0x0000000219087220 */ /* 0x000fe20000410000 */
        /* <DEDUP_REMOVED lines=59> */
.L_x_7958:
[----:B------:R-:W1:Y:S01]  /*6ac0*/  LDC R0, c[0x0][0x448] ;  /* 0x00011200ff007b82 */ /* 0x000e620000000800 */
[----:B------:R-:W-:Y:S01]  /*6ad0*/  VIADD R3, R199, 0x3f ;  /* 0x0000003fc7037836 */ /* 0x000fe20000000000 */
        /* <DEDUP_REMOVED lines=22> */
[----:B-1----:R-:W-:-:S02]  /*6c40*/  ISETP.NE.AND P0, PT, R0, 0x1, PT ;  /* 0x000000010000780c */ /* 0x002fc40003f05270 */
        /* <DEDUP_REMOVED lines=14> */
[----:B------:R-:W-:Y:S01]  /*6d30*/  CS2R R84, SRZ ;  /* 0x0000000000547805 */ /* 0x000fe2000001ff00 */
[----:B------:R-:W-:Y:S01]  /*6d40*/  IMAD.MOV.U32 R83, RZ, RZ, RZ ;  /* 0x000000ffff537224 */ /* 0x000fe200078e00ff */
[----:B------:R-:W-:Y:S02]  /*6d50*/  CS2R R32, SRZ ;  /* 0x0000000000207805 */ /* 0x000fe4000001ff00 */
[----:B------:R-:W-:Y:S02]  /*6d60*/  CS2R R80, SRZ ;  /* 0x0000000000507805 */ /* 0x000fe4000001ff00 */
[----:B------:R-:W-:-:S02]  /*6d70*/  CS2R R78, SRZ ;  /* 0x00000000004e7805 */ /* 0x000fc4000001ff00 */
[----:B------:R-:W-:Y:S01]  /*6d80*/  CS2R R76, SRZ ;  /* 0x00000000004c7805 */ /* 0x000fe2000001ff00 */
[----:B------:R-:W4:Y:S01]  /*6d90*/  @P0 LDC R5, c[0x0][0x450] ;  /* 0x00011400ff050b82 */ /* 0x000f220000000800 */
[----:B------:R-:W-:Y:S01]  /*6da0*/  IMAD.MOV.U32 R75, RZ, RZ, RZ ;  /* 0x000000ffff4b7224 */ /* 0x000fe200078e00ff */
[----:B------:R-:W-:Y:S02]  /*6db0*/  CS2R R28, SRZ ;  /* 0x00000000001c7805 */ /* 0x000fe4000001ff00 */
[----:B------:R-:W-:Y:S01]  /*6dc0*/  CS2R R72, SRZ ;  /* 0x0000000000487805 */ /* 0x000fe2000001ff00 */
[----:B------:R-:W-:Y:S01]  /*6dd0*/  IMAD.MOV.U32 R71, RZ, RZ, RZ ;  /* 0x000000ffff477224 */ /* 0x000fe200078e00ff */
[----:B---3--:R-:W-:Y:S02]  /*6de0*/  CS2R R14, SRZ ;  /* 0x00000000000e7805 */ /* 0x008fe4000001ff00 */
[----:B------:R-:W-:Y:S02]  /*6df0*/  CS2R R68, SRZ ;  /* 0x0000000000447805 */ /* 0x000fe4000001ff00 */
[----:B------:R-:W-:Y:S01]  /*6e00*/  MOV R67, RZ ;  /* 0x000000ff00437202 */ /* 0x000fe20000000f00 */
[----:B------:R-:W-:Y:S01]  /*6e10*/  IMAD.MOV.U32 R13, RZ, RZ, RZ ;  /* 0x000000ffff0d7224 */ /* 0x000fe200078e00ff */
[----:B------:R-:W-:-:S02]  /*6e20*/  CS2R R64, SRZ ;  /* 0x0000000000407805 */ /* 0x000fc4000001ff00 */
[----:B------:R-:W-:Y:S02]  /*6e30*/  CS2R R62, SRZ ;  /* 0x00000000003e7805 */ /* 0x000fe4000001ff00 */
        /* <DEDUP_REMOVED lines=16> */
[----:B0-2---:R-:W-:Y:S01]  /*6f40*/  CS2R R10, SRZ ;  /* 0x00000000000a7805 */ /* 0x005fe2000001ff00 */
[----:B------:R-:W-:Y:S01]  /*6f50*/  IMAD.MOV.U32 R35, RZ, RZ, RZ ;  /* 0x000000ffff237224 */ /* 0x000fe200078e00ff */
[----:B------:R-:W-:Y:S01]  /*6f60*/  CS2R R8, SRZ ;  /* 0x0000000000087805 */ /* 0x000fe2000001ff00 */
[----:B------:R-:W-:Y:S01]  /*6f70*/  IMAD.IADD R3, R40, 0x1, R3 ;  /* 0x0000000128037824 */ /* 0x000fe200078e0203 */
[----:B------:R-:W-:Y:S01]  /*6f80*/  CS2R R40, SRZ ;  /* 0x0000000000287805 */ /* 0x000fe2000001ff00 */
[----:B------:R-:W-:Y:S01]  /*6f90*/  IMAD.MOV.U32 R31, RZ, RZ, RZ ;  /* 0x000000ffff1f7224 */ /* 0x000fe200078e00ff */
[----:B------:R-:W-:Y:S02]  /*6fa0*/  CS2R R6, SRZ ;  /* 0x0000000000067805 */ /* 0x000fe4000001ff00 */
[----:B------:R-:W-:-:S04]  /*6fb0*/  SHF.R.S32.HI R0, RZ, 0x1f, R3 ;  /* 0x0000001fff007819 */ /* 0x000fc80000011403 */
        /* <DEDUP_REMOVED lines=9> */
[----:B------:R-:W-:Y:S01]  /*7050*/  BSSY B6, `(.L_x_7973) ;  /* 0x0000020000067945 */ /* 0x000fe20003800000 */
[----:B0-----:R-:W-:-:S04]  /*7060*/  IADD3 R12, R12, -0x80, RZ ;  /* 0xffffff800c0c7810 */ /* 0x001fc80007ffe0ff */
        /* <DEDUP_REMOVED lines=30> */
.L_x_7974:
[----:B------:R-:W-:Y:S05]  /*7250*/  BSYNC B6 ;  /* 0x0000000000067941 */ /* 0x000fea0003800000 */
.L_x_7973:
[----:B------:R-:W-:Y:S02]  /*7260*/  ULDC UR4, c[0x0][0x3f4] ;  /* 0x0000fd0000047ab9 */ /* 0x000fe40000000800 */
[----:B------:R-:W-:-:S13]  /*7270*/  ISETP.LT.AND P0, PT, RZ, UR4, PT ;  /* 0x00000004ff007c0c */ /* 0x000fda000bf01270 */
[----:B------:R-:W-:Y:S05]  /*7280*/  @P0 BRA `(.L_x_7975) ;  /* 0x0000000000400947 */ /* 0x000fea0003800000 */
[----:B------:R-:W2:Y:S02]  /*7290*/  LDL R20, [R1+0x48] ;  /* 0x0000480001147983 */ /* 0x000ea40000100800 */
[----:B--2---:R-:W-:-:S04]  /*72a0*/  LEA.HI R0, R20, R20, RZ, 0x1 ;  /* 0x0000001414007211 */ /* 0x004fc800078f08ff */
        /* <DEDUP_REMOVED lines=8> */
.L_x_7978:
[----:B-1----:R1:W2:Y:S02]  /*7330*/  SYNCS.PHASECHK.TRANS64.TRYWAIT P0, [R2+URZ+0x28c00], R3 ;  /* 0x028c0003020075a7 */ /* 0x0022a4000800017f */
[----:B--2---:R-:W-:Y:S05]  /*7340*/  @!P0 NANOSLEEP.SYNCS 0x989680 ;  /* 0x009896800000895d */ /* 0x004fea0003900000 */
[----:B------:R-:W2:Y:S02]  /*7350*/  @!P0 SYNCS.PHASECHK.TRANS64 P0, [R2+URZ+0x28c00], R3 ;  /* 0x028c0003020085a7 */ /* 0x000ea4000800007f */
[----:B--2---:R-:W-:Y:S05]  /*7360*/  @!P0 BRA `(.L_x_7978) ;  /* 0xfffffffc00f08947 */ /* 0x004fea000383ffff */
.L_x_7977:
[----:B------:R-:W-:Y:S05]  /*7370*/  BSYNC B0 ;  /* 0x0000000000007941 */ /* 0x000fea0003800000 */
.L_x_7976:
[----:B------:R-:W-:Y:S05]  /*7380*/  BRA `(.L_x_7979) ;  /* 0x0000002c00407947 */ /* 0x000fea0003800000 */
.L_x_7975:
        /* <DEDUP_REMOVED lines=31> */
.L_x_7981:
[----:B------:R-:W-:Y:S05]  /*7580*/  BSYNC B6 ;  /* 0x0000000000067941 */ /* 0x000fea0003800000 */
.L_x_7980:
        /* <DEDUP_REMOVED lines=13> */
[----:B0-----:R-:W-:-:S02]  /*7660*/  ISETP.NE.AND P0, PT, R34, 0x1, PT ;  /* 0x000000012200780c */ /* 0x001fc40003f05270 */
[----:B-1----:R-:W-:-:S11]  /*7670*/  IADD3 R21, R21, -0x80, RZ ;  /* 0xffffff8015157810 */ /* 0x002fd60007ffe0ff */
        /* <DEDUP_REMOVED lines=30> */
.L_x_8210:
        /* <DEDUP_REMOVED lines=25> */
[----:B------:R-:W-:-:S04]  /*79f0*/  @!P3 SHF.L.U64.HI R24, R195, 0x1, R11 ;  /* 0x00000001c318b819 */ /* 0x000fc8000001020b */
[----:B------:R-:W-:Y:S01]  /*7a00*/  @!P3 IADD3.X R33, R5, R24, RZ, P1, !PT ;  /* 0x000000180521b210 */ /* 0x000fe20000ffe4ff */
[----:B------:R-:W-:Y:S01]  /*7a10*/  @!P3 IMAD.X R31, R3, 0x1, R24, P0 ;  /* 0x00000001031fb824 */ /* 0x000fe200000e0618 */
[----:B------:R-:W-:-:S04]  /*7a20*/  CS2R R24, SRZ ;  /* 0x0000000000187805 */ /* 0x000fc8000001ff00 */
[----:B------:R1:W5:Y:S04]  /*7a30*/  @!P3 LD.E.64 R20, desc[UR40][R30.64] ;  /* 0x000000281e14b980 */ /* 0x000368000c101b00 */
[----:B------:R1:W5:Y:S02]  /*7a40*/  @!P3 LD.E.64 R24, desc[UR40][R32.64] ;  /* 0x000000282018b980 */ /* 0x000364000c101b00 */
.L_x_7986:
[----:B------:R-:W-:Y:S05]  /*7a50*/  BSYNC B1 ;  /* 0x0000000000017941 */ /* 0x000fea0003800000 */
.L_x_7985:
[----:B--2--5:R-:W-:Y:S01]  /*7a60*/  IMAD.MOV.U32 R0, RZ, RZ, R20 ;  /* 0x000000ffff007224 */ /* 0x024fe200078e0014 */
[----:B------:R-:W-:Y:S01]  /*7a70*/  UMOV UR4, 0xffffffff ;  /* 0xffffffff00047882 */ /* 0x000fe20000000000 */
[----:B-1----:R-:W-:Y:S02]  /*7a80*/  IMAD.MOV.U32 R3, RZ, RZ, R21 ;  /* 0x000000ffff037224 */ /* 0x002fe400078e0015 */
[----:B------:R-:W-:Y:S02]  /*7a90*/  IMAD.MOV.U32 R8, RZ, RZ, R27 ;  /* 0x000000ffff087224 */ /* 0x000fe400078e001b */
[----:B---3--:R-:W-:Y:S01]  /*7aa0*/  IMAD.MOV.U32 R5, RZ, RZ, R26 ;  /* 0x000000ffff057224 */ /* 0x008fe200078e001a */
[----:B------:R-:W-:Y:S01]  /*7ab0*/  PRMT R42, R0, 0x5410, R3 ;  /* 0x00005410002a7816 */ /* 0x000fe20000000003 */
[----:B------:R-:W-:Y:S01]  /*7ac0*/  IMAD.MOV.U32 R3, RZ, RZ, R25 ;  /* 0x000000ffff037224 */ /* 0x000fe200078e0019 */
[----:B------:R-:W-:Y:S01]  /*7ad0*/  PRMT R44, R8, 0x7610, R44 ;  /* 0x00007610082c7816 */ /* 0x000fe2000000002c */
[----:B------:R-:W-:Y:S01]  /*7ae0*/  IMAD.MOV.U32 R8, RZ, RZ, R29 ;  /* 0x000000ffff087224 */ /* 0x000fe200078e001d */
[----:B------:R-:W-:Y:S01]  /*7af0*/  PRMT R38, R5, 0x7610, R38 ;  /* 0x0000761005267816 */ /* 0x000fe20000000026 */
[----:B------:R-:W-:Y:S01]  /*7b00*/  IMAD.MOV.U32 R0, RZ, RZ, R24 ;  /* 0x000000ffff007224 */ /* 0x000fe200078e0018 */
[----:B------:R-:W-:-:S02]  /*7b10*/  MOV R5, R28 ;  /* 0x0000001c00057202 */ /* 0x000fc40000000f00 */
[----:B------:R-:W-:Y:S02]  /*7b20*/  PRMT R45, R3, 0x5410, R8 ;  /* 0x00005410032d7816 */ /* 0x000fe40000000008 */
[----:B------:R-:W-:Y:S02]  /*7b30*/  CS2R R8, SRZ ;  /* 0x0000000000087805 */ /* 0x000fe4000001ff00 */
[----:B------:R-:W-:Y:S02]  /*7b40*/  PRMT R44, R44, 0x5410, R0 ;  /* 0x000054102c2c7816 */ /* 0x000fe40000000000 */
[----:B------:R-:W-:Y:S01]  /*7b50*/  PRMT R38, R38, 0x5410, R5 ;  /* 0x0000541026267816 */ /* 0x000fe20000000005 */
[----:B------:R-:W-:Y:S06]  /*7b60*/  BRA.DIV UR4, `(.L_x_7987) ;  /* 0x0000013e048c7947 */ /* 0x000fec000b800000 */
[----:B------:R1:W2:Y:S04]  /*7b70*/  SHFL.IDX PT, R3, R6, 0x1, 0x1c1f ;  /* 0x003c1f0006037f89 */ /* 0x0002a800000e0000 */
[----:B------:R1:W3:Y:S04]  /*7b80*/  SHFL.IDX PT, R0, R4, 0x1, 0x1c1f ;  /* 0x003c1f0004007f89 */ /* 0x0002e800000e0000 */
[----:B------:R1:W0:Y:S04]  /*7b90*/  SHFL.IDX PT, R5, R10, 0x1, 0x1c1f ;  /* 0x003c1f000a057f89 */ /* 0x00022800000e0000 */
[----:B----4-:R1:W4:Y:S02]  /*7ba0*/  SHFL.IDX PT, R14, R7, 0x1, 0x1c1f ;  /* 0x003c1f00070e7f89 */ /* 0x01032400000e0000 */
.L_x_8216:
[----:B01----:R-:W5:Y:S01]  /*7bb0*/  LDL R6, [R1+0x48] ;  /* 0x0000480001067983 */ /* 0x003f620000100800 */
[----:B------:R-:W-:Y:S01]  /*7bc0*/  VIADD R37, R37, 0x20 ;  /* 0x0000002025257836 */ /* 0x000fe20000000000 */
[----:B------:R-:W-:Y:S01]  /*7bd0*/  BSSY B1, `(.L_x_7988) ;  /* 0x0000022000017945 */ /* 0x000fe20003800000 */
[----:B------:R-:W-:Y:S01]  /*7be0*/  IMAD.SHL.U32 R36, R191, 0x40, RZ ;  /* 0x00000040bf247824 */ /* 0x000fe200078e00ff */
        /* <DEDUP_REMOVED lines=16> */
[----:B------:R-:W-:Y:S02]  /*7cf0*/  @!P2 IMAD.WIDE R32, R186, 0x2, R6 ;  /* 0x00000002ba20a825 */ /* 0x000fe400078e0206 */
[----:B------:R-:W-:Y:S02]  /*7d00*/  @!P3 SHF.L.U32 R7, R195, 0x1, RZ ;  /* 0x00000001c307b819 */ /* 0x000fe400000006ff */
[----:B------:R-:W-:Y:S02]  /*7d10*/  CS2R R12, SRZ ;  /* 0x00000000000c7805 */ /* 0x000fe4000001ff00 */
[----:B------:R-:W-:Y:S01]  /*7d20*/  CS2R R8, SRZ ;  /* 0x0000000000087805 */ /* 0x000fe2000001ff00 */
[----:B------:R0:W5:Y:S01]  /*7d30*/  @!P2 LD.E.64 R30, desc[UR40][R32.64] ;  /* 0x00000028201ea980 */ /* 0x000162000c101b00 */
[-C--:B------:R-:W-:Y:S02]  /*7d40*/  @!P3 IADD3 R6, P0, R0, R7.reuse, RZ ;  /* 0x000000070006b210 */ /* 0x080fe40007f1e0ff */
[----:B----4-:R-:W-:-:S02]  /*7d50*/  @!P3 IADD3 R4, P1, R14, R7, RZ ;  /* 0x000000070e04b210 */ /* 0x010fc40007f3e0ff */
        /* <DEDUP_REMOVED lines=9> */
.L_x_7989:
[----:B------:R-:W-:Y:S05]  /*7df0*/  BSYNC B1 ;  /* 0x0000000000017941 */ /* 0x000fea0003800000 */
.L_x_7988:
[----:B------:R-:W1:Y:S01]  /*7e00*/  SYNCS.PHASECHK.TRANS64.TRYWAIT P0, [R2+URZ+0x28c00], R35 ;  /* 0x028c0023020075a7 */ /* 0x000e62000800017f */
[----:B--2---:R-:W-:Y:S01]  /*7e10*/  LOP3.LUT R3, R36, 0x1c0, RZ, 0xc0, !PT ;  /* 0x000001c024037812 */ /* 0x004fe200078ec0ff */
[----:B0----5:R-:W-:Y:S01]  /*7e20*/  IMAD.MOV.U32 R4, RZ, RZ, R8 ;  /* 0x000000ffff047224 */ /* 0x021fe200078e0008 */
[----:B------:R-:W-:Y:S01]  /*7e30*/  MOV R5, R31 ;  /* 0x0000001f00057202 */ /* 0x000fe20000000f00 */
[----:B------:R-:W-:Y:S01]  /*7e40*/  IMAD.MOV.U32 R6, RZ, RZ, R10 ;  /* 0x000000ffff067224 */ /* 0x000fe200078e000a */
[----:B---3--:R-:W-:Y:S01]  /*7e50*/  LOP3.LUT R0, R3, 0x18, R16, 0xf8, !PT ;  /* 0x0000001803007812 */ /* 0x008fe200078ef810 */
[----:B------:R-:W-:Y:S01]  /*7e60*/  BSSY B1, `(.L_x_7990) ;  /* 0x0000016000017945 */ /* 0x000fe20003800000 */
[----:B------:R-:W-:Y:S02]  /*7e70*/  SHF.R.U32.HI R3, RZ, 0x3, R3 ;  /* 0x00000003ff037819 */ /* 0x000fe40000011603 */
[----:B------:R-:W-:Y:S01]  /*7e80*/  PRMT R15, R4, 0x7610, R15 ;  /* 0x00007610040f7816 */ /* 0x000fe2000000000f */
[----:B------:R-:W-:Y:S01]  /*7e90*/  IMAD.MOV.U32 R4, RZ, RZ, R30 ;  /* 0x000000ffff047224 */ /* 0x000fe200078e001e */
[----:B------:R-:W-:Y:S01]  /*7ea0*/  LOP3.LUT R3, R0, R3, RZ, 0x3c, !PT ;  /* 0x0000000300037212 */ /* 0x000fe200078e3cff */
[----:B------:R-:W-:Y:S01]  /*7eb0*/  IMAD.MOV.U32 R0, RZ, RZ, R9 ;  /* 0x000000ffff007224 */ /* 0x000fe200078e0009 */
[----:B------:R-:W-:-:S02]  /*7ec0*/  VIADDMNMX R43, R34, -R199, 0x40, PT ;  /* 0x00000040222b7446 */ /* 0x000fc400038009c7 */
[----:B------:R-:W-:Y:S01]  /*7ed0*/  PRMT R46, R4, 0x5410, R5 ;  /* 0x00005410042e7816 */ /* 0x000fe20000000005 */
[----:B------:R-:W-:Y:S01]  /*7ee0*/  IMAD R3, R228, 0x200, R3 ;  /* 0x00000200e4037824 */ /* 0x000fe200078e0203 */
[----:B----4-:R-:W-:Y:S01]  /*7ef0*/  PRMT R14, R0, 0x7610, R14 ;  /* 0x00007610000e7816 */ /* 0x010fe2000000000e */
[----:B------:R-:W-:Y:S01]  /*7f00*/  IMAD.MOV.U32 R0, RZ, RZ, R11 ;  /* 0x000000ffff007224 */ /* 0x000fe200078e000b */
[----:B------:R-:W-:Y:S01]  /*7f10*/  PRMT R15, R15, 0x5410, R6 ;  /* 0x000054100f0f7816 */ /* 0x000fe20000000006 */
[----:B------:R-:W-:Y:S01]  /*7f20*/  IMAD.MOV.U32 R4, RZ, RZ, R12 ;  /* 0x000000ffff047224 */ /* 0x000fe200078e000c */
[----:B------:R-:W-:Y:S01]  /*7f30*/  LOP3.LUT P2, RZ, R191, 0x4, RZ, 0xc0, !PT ;  /* 0x00000004bfff7812 */ /* 0x000fe2000784c0ff */
[----:B------:R-:W-:Y:S01]  /*7f40*/  IMAD R3, R3, 0x2, R2 ;  /* 0x0000000203037824 */ /* 0x000fe200078e0202 */
[----:B------:R-:W-:Y:S01]  /*7f50*/  PRMT R14, R14, 0x5410, R0 ;  /* 0x000054100e0e7816 */ /* 0x000fe20000000000 */
[----:B------:R-:W-:Y:S01]  /*7f60*/  IMAD.MOV.U32 R5, RZ, RZ, R13 ;  /* 0x000000ffff057224 */ /* 0x000fe200078e000d */
[----:B------:R-:W-:Y:S01]  /*7f70*/  PRMT R47, R4, 0x7610, R47 ;  /* 0x00007610042f7816 */ /* 0x000fe2000000002f */
[----:B------:R-:W-:Y:S01]  /*7f80*/  VIADD R0, R3, 0x20440 ;  /* 0x0002044003007836 */ /* 0x000fe20000000000 */
[----:B------:R-:W-:-:S02]  /*7f90*/  ISETP.GE.AND P1, PT, R190, R43, PT ;  /* 0x0000002bbe00720c */ /* 0x000fc40003f26270 */
[----:B------:R-:W-:Y:S01]  /*7fa0*/  IADD3 R4, R3, 0x20400, RZ ;  /* 0x0002040003047810 */ /* 0x000fe20007ffe0ff */
[----:B-1----:R-:W-:Y:S10]  /*7fb0*/  @!P0 BRA `(.L_x_7991) ;  /* 0x0000013800e88947 */ /* 0x002ff40003800000 */
.L_x_8217:
[----:B------:R-:W-:Y:S05]  /*7fc0*/  BSYNC B1 ;  /* 0x0000000000017941 */ /* 0x000fea0003800000 */
.L_x_7990:
        /* <DEDUP_REMOVED lines=11> */
[--C-:B------:R-:W-:Y:S01]  /*8080*/  HADD2.F32 R34, -RZ, R38.reuse.H1_H1 ;  /* 0x30000026ff227230 */ /* 0x100fe20000004100 */
[--C-:B0-----:R-:W-:Y:S01]  /*8090*/  SHF.R.U32.HI R35, RZ, 0x10, R29.reuse ;  /* 0x00000010ff237819 */ /* 0x101fe2000001161d */
[----:B------:R-:W-:Y:S01]  /*80a0*/  HADD2.F32 R32, -RZ, R38.H0_H0 ;  /* 0x20000026ff207230 */ /* 0x000fe20000004100 */
        /* <DEDUP_REMOVED lines=16> */
[----:B------:R-:W-:Y:S02]  /*81b0*/  HADD2.F32 R6, -RZ, R5.H0_H0 ;  /* 0x20000005ff067230 */ /* 0x000fe40000004100 */
[----:B------:R-:W-:Y:S01]  /*81c0*/  FFMA.FTZ R37, R28, R33, -R37 ;  /* 0x000000211c257223 */ /* 0x000fe20000010825 */
[----:B------:R-:W-:Y:S02]  /*81d0*/  HADD2.F32 R32, -RZ, R45.H1_H1 ;  /* 0x3000002dff207230 */ /* 0x000fe40000004100 */
        /* <DEDUP_REMOVED lines=18> */
.L_x_7995:
[----:B------:R-:W-:Y:S05]  /*8300*/  BSYNC B2 ;  /* 0x0000000000027941 */ /* 0x000fea0003800000 */
.L_x_7994:
[----:B------:R-:W-:Y:S05]  /*8310*/  @P1 BRA `(.L_x_7993) ;  /* 0x0000000000a81947 */ /* 0x000fea0003800000 */
[----:B-1----:R-:W1:Y:S01]  /*8320*/  LDS.128 R4, [R0] ;  /* 0x0000000000047984 */ /* 0x002e620000000c00 */
[----:B------:R-:W-:Y:S01]  /*8330*/  SHF.R.U32.HI R27, RZ, 0x10, R21 ;  /* 0x00000010ff1b7819 */ /* 0x000fe20000011615 */
[----:B------:R-:W-:Y:S01]  /*8340*/  HADD2.F32 R28, -RZ, R44.H1_H1 ;  /* 0x3000002cff1c7230 */ /* 0x000fe20000004100 */
[--C-:B------:R-:W-:Y:S01]  /*8350*/  SHF.R.U32.HI R29, RZ, 0x10, R25.reuse ;  /* 0x00000010ff1d7819 */ /* 0x100fe20000011619 */
[----:B------:R-:W-:Y:S01]  /*8360*/  HADD2.F32 R26, -RZ, R42.H0_H0 ;  /* 0x2000002aff1a7230 */ /* 0x000fe20000004100 */
[----:B0-----:R-:W-:Y:S01]  /*8370*/  SHF.R.U64 R35, R24, 0x10, R25 ;  /* 0x0000001018237819 */ /* 0x001fe20000001219 */
        /* <DEDUP_REMOVED lines=17> */
[----:B------:R-:W-:Y:S02]  /*8490*/  HADD2.F32 R26, -RZ, R45.H0_H0 ;  /* 0x2000002dff1a7230 */ /* 0x000fe40000004100 */
[----:B------:R-:W-:Y:S01]  /*84a0*/  FFMA.FTZ R27, R7, R28, R34 ;  /* 0x0000001c071b7223 */ /* 0x000fe20000010022 */
[----:B------:R-:W-:Y:S02]  /*84b0*/  HADD2.F32 R5, -RZ, R5.H1_H1 ;  /* 0x30000005ff057230 */ /* 0x000fe40000004100 */
[----:B------:R-:W-:-:S02]  /*84c0*/  HADD2.F32 R24, -RZ, R42.H1_H1 ;  /* 0x3000002aff187230 */ /* 0x000fc40000004100 */
        /* <DEDUP_REMOVED lines=14> */
[----:B------:R2:W-:Y:S02]  /*85b0*/  STS.128 [R0], R4 ;  /* 0x0000000400007388 */ /* 0x0005e40000000c00 */
.L_x_7993:
[----:B------:R-:W-:Y:S05]  /*85c0*/  BSYNC B1 ;  /* 0x0000000000017941 */ /* 0x000fea0003800000 */
.L_x_7992:
        /* <DEDUP_REMOVED lines=50> */
.L_x_7998:
[----:B------:R-:W-:Y:S05]  /*88f0*/  BSYNC B1 ;  /* 0x0000000000017941 */ /* 0x000fea0003800000 */
.L_x_7997:
[----:B------:R-:W-:Y:S05]  /*8900*/  @P1 BRA `(.L_x_7996) ;  /* 0x0000001400bc1947 */ /* 0x000fea0003800000 */
[----:B-1----:R-:W1:Y:S01]  /*8910*/  LDS.128 R4, [R0+0x1000] ;  /* 0x0010000000047984 */ /* 0x002e620000000c00 */
[----:B------:R-:W-:Y:S02]  /*8920*/  SHF.R.U32.HI R13, RZ, 0x10, R11 ;  /* 0x00000010ff0d7819 */ /* 0x000fe4000001160b */
[----:B------:R-:W-:Y:S02]  /*8930*/  SHF.R.U32.HI R12, RZ, 0x10, R9 ;  /* 0x00000010ff0c7819 */ /* 0x000fe40000011609 */
[----:B------:R-:W-:Y:S01]  /*8940*/  SHF.R.U64 R25, R10, 0x10, R11 ;  /* 0x000000100a197819 */ /* 0x000fe2000000120b */
[----:B------:R-:W-:Y:S01]  /*8950*/  HADD2.F32 R13, -RZ, R13.H0_H0 ;  /* 0x2000000dff0d7230 */ /* 0x000fe20000004100 */
[----:B------:R-:W-:Y:S01]  /*8960*/  SHF.R.U64 R26, R8, 0x10, R9 ;  /* 0x00000010081a7819 */ /* 0x000fe20000001209 */
[----:B------:R-:W-:Y:S02]  /*8970*/  HADD2.F32 R11, -RZ, R15.H0_H0 ;  /* 0x2000000fff0b7230 */ /* 0x000fe40000004100 */
[----:B------:R-:W-:-:S02]  /*8980*/  HADD2.F32 R12, -RZ, R12.H0_H0 ;  /* 0x2000000cff0c7230 */ /* 0x000fc40000004100 */
[----:B------:R-:W-:Y:S02]  /*8990*/  HADD2.F32 R15, -RZ, R15.H1_H1 ;  /* 0x3000000fff0f7230 */ /* 0x000fe40000004100 */
        /* <DEDUP_REMOVED lines=34> */
.L_x_7983:
[----:B------:R-:W0:Y:S01]  /*8bc0*/  S2R R0, SR_TID.X ;  /* 0x0000000000007919 */ /* 0x000e220000002100 */
[----:B------:R-:W1:Y:S01]  /*8bd0*/  LDC R34, c[0x0][0x448] ;  /* 0x00011200ff227b82 */ /* 0x000e620000000800 */
[----:B------:R-:W-:Y:S01]  /*8be0*/  ULDC.64 UR4, c[0x0][0x3f8] ;  /* 0x0000fe0000047ab9 */ /* 0x000fe20000000a00 */
[----:B------:R-:W-:Y:S01]  /*8bf0*/  MOV R27, R29 ;  /* 0x0000001d001b7202 */ /* 0x000fe20000000f00 */
[----:B------:R-:W-:Y:S01]  /*8c00*/  ULDC.64 UR6, c[0x0][0x408] ;  /* 0x0001020000067ab9 */ /* 0x000fe20000000a00 */
        /* <DEDUP_REMOVED lines=11> */
[----:B0-----:R-:W-:Y:S01]  /*8cc0*/  @P0 SHF.R.U32.HI R3, RZ, R5, R0 ;  /* 0x00000005ff030219 */ /* 0x001fe20000011600 */
        /* <DEDUP_REMOVED lines=31> */
[----:B---3--:R-:W-:-:S04]  /*8ec0*/  @!P1 IADD3 R14, P2, R14, R5, RZ ;  /* 0x000000050e0e9210 */ /* 0x008fc80007f5e0ff */
[----:B----4-:R-:W-:-:S05]  /*8ed0*/  @!P1 IADD3.X R3, R4, R21, RZ, P2, !PT ;  /* 0x0000001504039210 */ /* 0x010fca00017fe4ff */
        /* <DEDUP_REMOVED lines=8> */
[----:B--2---:R-:W-:Y:S01]  /*8f60*/  @!P1 IMAD.MOV.U32 R30, RZ, RZ, R8 ;  /* 0x000000ffff1e9224 */ /* 0x004fe200078e0008 */
[----:B------:R-:W-:Y:S01]  /*8f70*/  @!P1 MOV R33, R11 ;  /* 0x0000000b00219202 */ /* 0x000fe20000000f00 */
[----:B------:R-:W-:Y:S02]  /*8f80*/  @!P1 IMAD.MOV.U32 R31, RZ, RZ, R9 ;  /* 0x000000ffff1f9224 */ /* 0x000fe400078e0009 */
[----:B------:R-:W-:Y:S02]  /*8f90*/  IMAD.MOV.U32 R0, RZ, RZ, R30 ;  /* 0x000000ffff007224 */ /* 0x000fe400078e001e */
[----:B------:R-:W-:Y:S02]  /*8fa0*/  IMAD.MOV.U32 R3, RZ, RZ, R31 ;  /* 0x000000ffff037224 */ /* 0x000fe400078e001f */
[----:B------:R-:W-:Y:S01]  /*8fb0*/  @!P1 IMAD.MOV.U32 R32, RZ, RZ, R10 ;  /* 0x000000ffff209224 */ /* 0x000fe200078e000a */
[----:B------:R-:W-:Y:S01]  /*8fc0*/  PRMT R51, R51, 0x5410, R0 ;  /* 0x0000541033337816 */ /* 0x000fe20000000000 */
[----:B------:R-:W-:Y:S01]  /*8fd0*/  IMAD.MOV.U32 R9, RZ, RZ, R33 ;  /* 0x000000ffff097224 */ /* 0x000fe200078e0021 */
[----:B------:R-:W-:Y:S01]  /*8fe0*/  PRMT R38, R38, 0x5410, R3 ;  /* 0x0000541026267816 */ /* 0x000fe20000000003 */
[----:B------:R0:W2:Y:S01]  /*8ff0*/  SHFL.IDX PT, R0, R26, 0x1, 0x1c1f ;  /* 0x003c1f001a007f89 */ /* 0x0000a200000e0000 */
[----:B------:R-:W-:-:S02]  /*9000*/  IMAD.MOV.U32 R8, RZ, RZ, R32 ;  /* 0x000000ffff087224 */ /* 0x000fc400078e0020 */
[----:B---3--:R-:W-:Y:S01]  /*9010*/  @!P1 IMAD.MOV.U32 R20, RZ, RZ, R4 ;  /* 0x000000ffff149224 */ /* 0x008fe200078e0004 */
[----:B------:R0:W3:Y:S01]  /*9020*/  SHFL.IDX PT, R3, R25, 0x1, 0x1c1f ;  /* 0x003c1f0019037f89 */ /* 0x0000e200000e0000 */
[----:B------:R-:W-:Y:S01]  /*9030*/  @!P1 IMAD.MOV.U32 R21, RZ, RZ, R5 ;  /* 0x000000ffff159224 */ /* 0x000fe200078e0005 */
[----:B------:R-:W-:Y:S01]  /*9040*/  PRMT R35, R8, 0x5410, R9 ;  /* 0x0000541008237816 */ /* 0x000fe20000000009 */
[----:B------:R-:W-:Y:S01]  /*9050*/  @!P1 IMAD.MOV.U32 R29, RZ, RZ, R7 ;  /* 0x000000ffff1d9224 */ /* 0x000fe200078e0007 */
[----:B------:R-:W-:Y:S01]  /*9060*/  MOV R4, R20 ;  /* 0x0000001400047202 */ /* 0x000fe20000000f00 */
[----:B------:R-:W-:Y:S02]  /*9070*/  @!P1 IMAD.MOV.U32 R28, RZ, RZ, R6 ;  /* 0x000000ffff1c9224 */ /* 0x000fe400078e0006 */
[----:B------:R-:W-:Y:S02]  /*9080*/  IMAD.MOV.U32 R5, RZ, RZ, R21 ;  /* 0x000000ffff057224 */ /* 0x000fe400078e0015 */
[----:B------:R-:W-:-:S02]  /*9090*/  IMAD.MOV.U32 R7, RZ, RZ, R29 ;  /* 0x000000ffff077224 */ /* 0x000fc400078e001d */
[----:B------:R-:W-:Y:S01]  /*90a0*/  IMAD.MOV.U32 R6, RZ, RZ, R28 ;  /* 0x000000ffff067224 */ /* 0x000fe200078e001c */
[----:B------:R-:W-:Y:S02]  /*90b0*/  PRMT R38, R5, 0x7610, R38 ;  /* 0x0000761005267816 */ /* 0x000fe40000000026 */
[----:B------:R-:W-:Y:S02]  /*90c0*/  PRMT R44, R4, 0x5410, R7 ;  /* 0x00005410042c7816 */ /* 0x000fe40000000007 */
[----:B------:R-:W-:Y:S02]  /*90d0*/  CS2R R4, SRZ ;  /* 0x0000000000047805 */ /* 0x000fe4000001ff00 */
[----:B01--4-:R-:W-:-:S07]  /*90e0*/  PRMT R51, R6, 0x7610, R51 ;  /* 0x0000761006337816 */ /* 0x013fce0000000033 */
.L_x_8227:
[----:B------:R-:W4:Y:S01]  /*90f0*/  LDL R7, [R1+0x48] ;  /* 0x0000480001077983 */ /* 0x000f220000100800 */
[----:B------:R-:W-:Y:S01]  /*9100*/  VIADD R37, R37, 0x20 ;  /* 0x0000002025257836 */ /* 0x000fe20000000000 */
[----:B------:R-:W-:Y:S01]  /*9110*/  BSSY B1, `(.L_x_8000) ;  /* 0x0000016000017945 */ /* 0x000fe20003800000 */
[----:B------:R-:W-:Y:S02]  /*9120*/  CS2R R8, SRZ ;  /* 0x0000000000087805 */ /* 0x000fe4000001ff00 */
[----:B------:R-:W-:Y:S02]  /*9130*/  CS2R R10, SRZ ;  /* 0x00000000000a7805 */ /* 0x000fe4000001ff00 */
[----:B------:R-:W-:Y:S02]  /*9140*/  ISETP.GE.AND P1, PT, R37, R34, PT ;  /* 0x000000222500720c */ /* 0x000fe40003f26270 */
[----:B----4-:R-:W-:-:S04]  /*9150*/  LEA.HI R6, R7, R7, RZ, 0x1 ;  /* 0x0000000707067211 */ /* 0x010fc800078f08ff */
        /* <DEDUP_REMOVED lines=12> */
[----:B------:R-:W-:Y:S02]  /*9220*/  IADD3 R4, P2, R14, R4, RZ ;  /* 0x000000040e047210 */ /* 0x000fe40007f5e0ff */
[----:B--2---:R-:W-:-:S03]  /*9230*/  IADD3.X R9, R0, R5, RZ, P1, !PT ;  /* 0x0000000500097210 */ /* 0x004fc60000ffe4ff */
[----:B------:R-:W-:-:S03]  /*9240*/  IMAD.X R5, R24, 0x1, R5, P2 ;  /* 0x0000000118057824 */ /* 0x000fc600010e0605 */
[----:B------:R-:W5:Y:S04]  /*9250*/  LD.E.128 R8, desc[UR40][R8.64] ;  /* 0x0000002808087980 */ /* 0x000f68000c101d00 */
[----:B------:R-:W5:Y:S02]  /*9260*/  LD.E.128 R4, desc[UR40][R4.64] ;  /* 0x0000002804047980 */ /* 0x000f64000c101d00 */
.L_x_8001:
[----:B------:R-:W-:Y:S05]  /*9270*/  BSYNC B1 ;  /* 0x0000000000017941 */ /* 0x000fea0003800000 */
.L_x_8000:
[----:B------:R-:W0:Y:S01]  /*9280*/  SYNCS.PHASECHK.TRANS64.TRYWAIT P1, [R2+URZ+0x28c00], R13 ;  /* 0x028c000d020075a7 */ /* 0x000e22000802017f */
[----:B---3--:R-:W-:Y:S01]  /*9290*/  VIADDMNMX R3, R34, -R199, 0x40, PT ;  /* 0x0000004022037446 */ /* 0x008fe200038009c7 */
[C---:B------:R-:W-:Y:S01]  /*92a0*/  VIADD R14, R190.reuse, 0x20 ;  /* 0x00000020be0e7836 */ /* 0x040fe20000000000 */
[----:B------:R-:W-:Y:S01]  /*92b0*/  BSSY B1, `(.L_x_8002) ;  /* 0x000000e000017945 */ /* 0x000fe20003800000 */
[----:B--2--5:R-:W-:Y:S01]  /*92c0*/  IMAD.MOV.U32 R0, RZ, RZ, R4 ;  /* 0x000000ffff007224 */ /* 0x024fe200078e0004 */
[-C--:B------:R-:W-:Y:S01]  /*92d0*/  ISETP.GE.OR P2, PT, R190, R3.reuse, P0 ;  /* 0x00000003be00720c */ /* 0x080fe20000746670 */
[----:B------:R-:W-:Y:S01]  /*92e0*/  IMAD.MOV.U32 R12, RZ, RZ, R5 ;  /* 0x000000ffff0c7224 */ /* 0x000fe200078e0005 */
[----:B------:R-:W-:Y:S01]  /*92f0*/  ISETP.GE.OR P0, PT, R14, R3, P0 ;  /* 0x000000030e00720c */ /* 0x000fe20000706670 */
[----:B------:R-:W-:Y:S02]  /*9300*/  IMAD.MOV.U32 R3, RZ, RZ, R7 ;  /* 0x000000ffff037224 */ /* 0x000fe400078e0007 */
[----:B------:R-:W-:Y:S01]  /*9310*/  IMAD.MOV.U32 R14, RZ, RZ, R9 ;  /* 0x000000ffff0e7224 */ /* 0x000fe200078e0009 */
[----:B------:R-:W-:Y:S01]  /*9320*/  PRMT R52, R0, 0x5410, R12 ;  /* 0x0000541000347816 */ /* 0x000fe2000000000c */
[----:B------:R-:W-:Y:S01]  /*9330*/  IMAD.MOV.U32 R0, RZ, RZ, R6 ;  /* 0x000000ffff007224 */ /* 0x000fe200078e0006 */
[----:B------:R-:W-:-:S04]  /*9340*/  MOV R12, R8 ;  /* 0x00000008000c7202 */ /* 0x000fc80000000f00 */
[----:B------:R-:W-:Y:S01]  /*9350*/  PRMT R0, R3, 0x5410, R0 ;  /* 0x0000541003007816 */ /* 0x000fe20000000000 */
[----:B------:R-:W-:Y:S01]  /*9360*/  IMAD.IADD R3, R16, 0x1, R39 ;  /* 0x0000000110037824 */ /* 0x000fe200078e0227 */
[----:B------:R-:W-:Y:S01]  /*9370*/  PRMT R53, R12, 0x5410, R14 ;  /* 0x000054100c357816 */ /* 0x000fe2000000000e */
[----:B0-----:R-:W-:Y:S06]  /*9380*/  @!P1 BRA `(.L_x_8003) ;  /* 0x0000012c00709947 */ /* 0x001fec0003800000 */
.L_x_8228:
[----:B------:R-:W-:Y:S05]  /*9390*/  BSYNC B1 ;  /* 0x0000000000017941 */ /* 0x000fea0003800000 */
.L_x_8002:
[----:B------:R-:W-:Y:S01]  /*93a0*/  BSSY B1, `(.L_x_8004) ;  /* 0x0000063000017945 */ /* 0x000fe20003800000 */
[----:B------:R-:W-:Y:S01]  /*93b0*/  IMAD.MOV.U32 R54, RZ, RZ, R10 ;  /* 0x000000ffff367224 */ /* 0x000fe200078e000a */
[----:B------:R-:W-:Y:S01]  /*93c0*/  LOP3.LUT R3, R3, 0x38, RZ, 0xc0, !PT ;  /* 0x0000003803037812 */ /* 0x000fe200078ec0ff */
[----:B------:R-:W-:Y:S01]  /*93d0*/  IMAD.MOV.U32 R55, RZ, RZ, R11 ;  /* 0x000000ffff377224 */ /* 0x000fe200078e000b */
[----:B------:R-:W-:Y:S06]  /*93e0*/  @P2 BRA `(.L_x_8005) ;  /* 0x0000000400782947 */ /* 0x000fec0003800000 */
        /* <DEDUP_REMOVED lines=8> */
[----:B------:R-:W-:Y:S02]  /*9470*/  SHF.R.U32.HI R14, RZ, 0x3, R25 ;  /* 0x00000003ff0e7819 */ /* 0x000fe40000011619 */
[----:B------:R-:W-:-:S02]  /*9480*/  LOP3.LUT R12, R25, 0x38, R16, 0xf8, !PT ;  /* 0x00000038190c7812 */ /* 0x000fc400078ef810 */
[----:B------:R-:W-:Y:S02]  /*9490*/  LOP3.LUT R25, R14, R3, R25, 0x1e, !PT ;  /* 0x000000030e197212 */ /* 0x000fe400078e1e19 */
[----:B0-----:R-:W-:Y:S02]  /*94a0*/  LOP3.LUT R13, R12, R14, RZ, 0x3c, !PT ;  /* 0x0000000e0c0d7212 */ /* 0x001fe400078e3cff */
[----:B------:R-:W-:Y:S01]  /*94b0*/  SHF.R.U32.HI R36, RZ, 0x10, R31 ;  /* 0x00000010ff247819 */ /* 0x000fe2000001161f */
[----:B------:R-:W-:Y:S01]  /*94c0*/  IMAD R25, R228, 0x200, R25 ;  /* 0x00000200e4197824 */ /* 0x000fe200078e0219 */
[----:B------:R-:W-:Y:S01]  /*94d0*/  SHF.R.U64 R49, R32, 0x10, R33 ;  /* 0x0000001020317819 */ /* 0x000fe20000001221 */
[----:B------:R-:W-:Y:S01]  /*94e0*/  IMAD R13, R228, 0x200, R13 ;  /* 0x00000200e40d7824 */ /* 0x000fe200078e020d */
[--C-:B------:R-:W-:Y:S01]  /*94f0*/  SHF.R.U32.HI R40, RZ, 0x10, R29.reuse ;  /* 0x00000010ff287819 */ /* 0x100fe2000001161d */
[----:B------:R-:W-:Y:S01]  /*9500*/  IMAD R46, R25, 0x2, R2 ;  /* 0x00000002192e7824 */ /* 0x000fe200078e0202 */
[----:B------:R-:W-:-:S02]  /*9510*/  SHF.R.U64 R47, R28, 0x10, R29 ;  /* 0x000000101c2f7819 */ /* 0x000fc4000000121d */
[----:B------:R-:W-:Y:S02]  /*9520*/  LEA R45, R13, R2, 0x1 ;  /* 0x000000020d2d7211 */ /* 0x000fe400078e08ff */
[----:B------:R-:W0:Y:S01]  /*9530*/  LDS.128 R24, [R46+0x20400] ;  /* 0x020400002e187984 */ /* 0x000e220000000c00 */
[----:B------:R-:W-:-:S03]  /*9540*/  SHF.R.U32.HI R42, RZ, 0x10, R33 ;  /* 0x00000010ff2a7819 */ /* 0x000fc60000011621 */
[----:B------:R-:W1:Y:S01]  /*9550*/  LDS.128 R12, [R45+0x20400] ;  /* 0x020400002d0c7984 */ /* 0x000e620000000c00 */
[--C-:B0-----:R-:W-:Y:S02]  /*9560*/  HADD2.F32 R30, -RZ, R25.reuse.H0_H0 ;  /* 0x20000019ff1e7230 */ /* 0x101fe40000004100 */
[----:B------:R-:W-:Y:S02]  /*9570*/  HADD2.F32 R31, -RZ, R25.H1_H1 ;  /* 0x30000019ff1f7230 */ /* 0x000fe40000004100 */
[--C-:B-1----:R-:W-:Y:S02]  /*9580*/  HADD2.F32 R20, -RZ, R13.reuse.H0_H0 ;  /* 0x2000000dff147230 */ /* 0x102fe40000004100 */
[C---:B------:R-:W-:Y:S01]  /*9590*/  FMUL.FTZ R41, R30.reuse, R39 ;  /* 0x000000271e297220 */ /* 0x040fe20000410000 */
[-C--:B------:R-:W-:Y:S01]  /*95a0*/  FMUL.FTZ R43, R30, R37.reuse ;  /* 0x000000251e2b7220 */ /* 0x080fe20000410000 */
[----:B------:R-:W-:Y:S02]  /*95b0*/  HADD2.F32 R30, -RZ, R36.H0_H0 ;  /* 0x20000024ff1e7230 */ /* 0x000fe40000004100 */
[----:B------:R-:W-:Y:S01]  /*95c0*/  FMUL.FTZ R36, R31, R34 ;  /* 0x000000221f247220 */ /* 0x000fe20000410000 */
[----:B------:R-:W-:Y:S01]  /*95d0*/  FFMA.FTZ R38, R20, R37, -R41 ;  /* 0x0000002514267223 */ /* 0x000fe20000010829 */
[----:B------:R-:W-:-:S02]  /*95e0*/  HADD2.F32 R21, -RZ, R13.H1_H1 ;  /* 0x3000000dff157230 */ /* 0x000fc40000004100 */
[----:B------:R-:W-:Y:S01]  /*95f0*/  FFMA.FTZ R43, R20, R39, R43 ;  /* 0x00000027142b7223 */ /* 0x000fe2000001002b */
[----:B------:R-:W-:Y:S02]  /*9600*/  HADD2.F32 R32, -RZ, R27.H0_H0 ;  /* 0x2000001bff207230 */ /* 0x000fe40000004100 */
[-C--:B------:R-:W-:Y:S01]  /*9610*/  FMUL.FTZ R20, R31, R30.reuse ;  /* 0x0000001e1f147220 */ /* 0x080fe20000410000 */
[----:B------:R-:W-:Y:S02]  /*9620*/  HADD2.F32 R41, -RZ, R44.H1_H1 ;  /* 0x3000002cff297230 */ /* 0x000fe40000004100 */
[----:B------:R-:W-:Y:S01]  /*9630*/  FFMA.FTZ R39, R21, R30, -R36 ;  /* 0x0000001e15277223 */ /* 0x000fe20000010824 */
[----:B------:R-:W-:Y:S02]  /*9640*/  HADD2.F32 R37, -RZ, R35.H1_H1 ;  /* 0x30000023ff257230 */ /* 0x000fe40000004100 */
[----:B------:R-:W-:Y:S02]  /*9650*/  HADD2.F32 R28, -RZ, R15.H0_H0 ;  /* 0x2000000fff1c7230 */ /* 0x000fe40000004100 */
[----:B------:R-:W-:Y:S01]  /*9660*/  FMUL.FTZ R31, R32, R41 ;  /* 0x00000029201f7220 */ /* 0x000fe20000410000 */
[----:B------:R-:W-:-:S02]  /*9670*/  HADD2.F32 R33, -RZ, R27.H1_H1 ;  /* 0x3000001bff217230 */ /* 0x000fc40000004100 */
[-C--:B------:R-:W-:Y:S01]  /*9680*/  FMUL.FTZ R32, R32, R37.reuse ;  /* 0x0000002520207220 */ /* 0x080fe20000410000 */
[----:B------:R-:W-:Y:S02]  /*9690*/  HADD2.F32 R36, -RZ, R40.H0_H0 ;  /* 0x20000028ff247230 */ /* 0x000fe40000004100 */
[C---:B------:R-:W-:Y:S01]  /*96a0*/  FFMA.FTZ R37, R28.reuse, R37, -R31 ;  /* 0x000000251c257223 */ /* 0x040fe2000001081f */
[----:B------:R-:W-:Y:S02]  /*96b0*/  HADD2.F32 R29, -RZ, R15.H1_H1 ;  /* 0x3000000fff1d7230 */ /* 0x000fe40000004100 */
[----:B------:R-:W-:Y:S01]  /*96c0*/  FFMA.FTZ R41, R28, R41, R32 ;  /* 0x000000291c297223 */ /* 0x000fe20000010020 */
[----:B------:R-:W-:Y:S02]  /*96d0*/  HADD2.F32 R30, -RZ, R42.H0_H0 ;  /* 0x2000002aff1e7230 */ /* 0x000fe40000004100 */
[----:B------:R-:W-:Y:S01]  /*96e0*/  FFMA.FTZ R40, R21, R34, R20 ;  /* 0x0000002215287223 */ /* 0x000fe20000010014 */
[----:B------:R-:W-:-:S02]  /*96f0*/  HADD2.F32 R25, -RZ, R24.H0_H0 ;  /* 0x20000018ff197230 */ /* 0x000fc40000004100 */
[C---:B------:R-:W-:Y:S01]  /*9700*/  FMUL.FTZ R28, R33.reuse, R36 ;  /* 0x00000024211c7220 */ /* 0x040fe20000410000 */
[----:B------:R-:W-:Y:S02]  /*9710*/  HADD2.F32 R32, -RZ, R44.H0_H0 ;  /* 0x2000002cff207230 */ /* 0x000fe40000004100 */
[-C--:B------:R-:W-:Y:S01]  /*9720*/  FMUL.FTZ R44, R33, R30.reuse ;  /* 0x0000001e212c7220 */ /* 0x080fe20000410000 */
[----:B------:R-:W-:Y:S02]  /*9730*/  HADD2.F32 R20, -RZ, R51.H1_H1 ;  /* 0x30000033ff147230 */ /* 0x000fe40000004100 */
[----:B------:R-:W-:Y:S01]  /*9740*/  FFMA.FTZ R42, R29, R30, -R28 ;  /* 0x0000001e1d2a7223 */ /* 0x000fe2000001081c */
[----:B------:R-:W-:Y:S02]  /*9750*/  HADD2.F32 R13, -RZ, R12.H0_H0 ;  /* 0x2000000cff0d7230 */ /* 0x000fe40000004100 */
[----:B------:R-:W-:Y:S01]  /*9760*/  FMUL.FTZ R34, R25, R32 ;  /* 0x0000002019227220 */ /* 0x000fe20000410000 */
[----:B------:R-:W-:-:S02]  /*9770*/  HADD2.F32 R27, -RZ, R26.H0_H0 ;  /* 0x2000001aff1b7230 */ /* 0x000fc40000004100 */
[----:B------:R-:W-:Y:S01]  /*9780*/  FMUL.FTZ R25, R25, R20 ;  /* 0x0000001419197220 */ /* 0x000fe20000410000 */
[----:B------:R-:W-:Y:S02]  /*9790*/  HADD2.F32 R30, -RZ, R51.H0_H0 ;  /* 0x20000033ff1e7230 */ /* 0x000fe40000004100 */
[----:B------:R-:W-:Y:S01]  /*97a0*/  FFMA.FTZ R44, R29, R36, R44 ;  /* 0x000000241d2c7223 */ /* 0x000fe2000001002c */
[----:B------:R-:W-:Y:S02]  /*97b0*/  HADD2.F32 R28, -RZ, R35.H0_H0 ;  /* 0x20000023ff1c7230 */ /* 0x000fe40000004100 */
[----:B------:R-:W-:Y:S01]  /*97c0*/  FFMA.FTZ R34, R13, R20, -R34 ;  /* 0x000000140d227223 */ /* 0x000fe20000010822 */
[----:B------:R-:W-:Y:S02]  /*97d0*/  HADD2.F32 R15, -RZ, R14.H0_H0 ;  /* 0x2000000eff0f7230 */ /* 0x000fe40000004100 */
[----:B------:R-:W-:Y:S01]  /*97e0*/  FMUL.FTZ R36, R27, R30 ;  /* 0x0000001e1b247220 */ /* 0x000fe20000410000 */
[----:B------:R-:W-:Y:S01]  /*97f0*/  FFMA.FTZ R32, R13, R32, R25 ;  /* 0x000000200d207223 */ /* 0x000fe20000010019 */
[----:B------:R-:W-:Y:S01]  /*9800*/  FMUL.FTZ R20, R27, R28 ;  /* 0x0000001c1b147220 */ /* 0x000fe20000410000 */
[----:B------:R-:W-:-:S02]  /*9810*/  HADD2.F32 R24, -RZ, R24.H1_H1 ;  /* 0x30000018ff187230 */ /* 0x000fc40000004100 */
[C---:B------:R-:W-:Y:S01]  /*9820*/  FFMA.FTZ R36, R15.reuse, R28, -R36 ;  /* 0x0000001c0f247223 */ /* 0x040fe20000010824 */
[----:B------:R-:W-:Y:S02]  /*9830*/  HADD2.F32 R26, -RZ, R26.H1_H1 ;  /* 0x3000001aff1a7230 */ /* 0x000fe40000004100 */
[----:B------:R-:W-:Y:S01]  /*9840*/  FFMA.FTZ R20, R15, R30, R20 ;  /* 0x0000001e0f147223 */ /* 0x000fe20000010014 */
[----:B------:R-:W-:Y:S02]  /*9850*/  HADD2.F32 R25, -RZ, R48.H0_H0 ;  /* 0x20000030ff197230 */ /* 0x000fe40000004100 */
[----:B------:R-:W-:Y:S02]  /*9860*/  HADD2.F32 R27, -RZ, R47.H0_H0 ;  /* 0x2000002fff1b7230 */ /* 0x000fe40000004100 */
        /* <DEDUP_REMOVED lines=18> */
[----:B------:R1:W-:Y:S01]  /*9990*/  STS.128 [R45+0x20400], R12 ;  /* 0x0204000c2d007388 */ /* 0x0003e20000000c00 */
[----:B------:R-:W-:-:S02]  /*99a0*/  F2FP.F16.F32.PACK_AB R24, R31, R32 ;  /* 0x000000201f18723e */ /* 0x000fc400000000ff */
[----:B------:R-:W-:-:S05]  /*99b0*/  F2FP.F16.F32.PACK_AB R26, R21, R20 ;  /* 0x00000014151a723e */ /* 0x000fca00000000ff */
[----:B------:R1:W-:Y:S02]  /*99c0*/  STS.128 [R46+0x20400], R24 ;  /* 0x020400182e007388 */ /* 0x0003e40000000c00 */
.L_x_8005:
[----:B------:R-:W-:Y:S05]  /*99d0*/  BSYNC B1 ;  /* 0x0000000000017941 */ /* 0x000fea0003800000 */
.L_x_8004:
[----:B------:R-:W-:Y:S01]  /*99e0*/  PRMT R33, R54, 0x5410, R55 ;  /* 0x0000541036217816 */ /* 0x000fe20000000037 */
[----:B------:R-:W-:Y:S06]  /*99f0*/  @P0 BRA `(.L_x_7996) ;  /* 0x0000000400800947 */ /* 0x000fec0003800000 */
[----:B------:R-:W2:Y:S01]  /*9a00*/  LDL R20, [R1+0x5c] ;  /* 0x00005c0001147983 */ /* 0x000ea20000100800 */
[C---:B-1----:R-:W-:Y:S02]  /*9a10*/  VIADD R12, R190.reuse, 0x20 ;  /* 0x00000020be0c7836 */ /* 0x042fe40000000000 */
[----:B0-----:R-:W-:Y:S01]  /*9a20*/  VIADD R13, R190, 0x20 ;  /* 0x00000020be0d7836 */ /* 0x001fe20000000000 */
[----:B------:R-:W3:Y:S01]  /*9a30*/  LDL R42, [R1+0x54] ;  /* 0x00005400012a7983 */ /* 0x000ee20000100800 */
[----:B------:R-:W-:Y:S02]  /*9a40*/  IMAD.SHL.U32 R12, R12, 0x40, RZ ;  /* 0x000000400c0c7824 */ /* 0x000fe400078e00ff */
[----:B------:R-:W-:-:S03]  /*9a50*/  IMAD.SHL.U32 R13, R13, 0x40, RZ ;  /* 0x000000400d0d7824 */ /* 0x000fc600078e00ff */
[----:B------:R-:W-:Y:S02]  /*9a60*/  LOP3.LUT R12, R12, 0x1c0, RZ, 0xc0, !PT ;  /* 0x000001c00c0c7812 */ /* 0x000fe400078ec0ff */
[----:B------:R-:W-:Y:S02]  /*9a70*/  LOP3.LUT R13, R13, 0x1c0, RZ, 0xc0, !PT ;  /* 0x000001c00d0d7812 */ /* 0x000fe400078ec0ff */
[----:B------:R-:W-:-:S04]  /*9a80*/  SHF.R.U32.HI R12, RZ, 0x3, R12 ;  /* 0x00000003ff0c7819 */ /* 0x000fc8000001160c */
[----:B------:R-:W-:Y:S01]  /*9a90*/  LOP3.LUT R3, R12, R3, R13, 0x1e, !PT ;  /* 0x000000030c037212 */ /* 0x000fe200078e1e0d */
[----:B------:R-:W-:Y:S01]  /*9aa0*/  HADD2.F32 R28, -RZ, R52.H1_H1 ;  /* 0x30000034ff1c7230 */ /* 0x000fe20000004100 */
        /* <DEDUP_REMOVED lines=8> */
[----:B------:R-:W-:Y:S02]  /*9b30*/  SHF.R.U64 R37, R6, 0x10, R7 ;  /* 0x0000001006257819 */ /* 0x000fe40000001207 */
[----:B--2---:R-:W-:Y:S01]  /*9b40*/  IADD3 R3, R20, R3, RZ ;  /* 0x0000000314037210 */ /* 0x004fe20007ffe0ff */
[----:B---3--:R-:W0:Y:S04]  /*9b50*/  LDS.128 R12, [R42+0x20400] ;  /* 0x020400002a0c7984 */ /* 0x008e280000000c00 */
[----:B------:R-:W-:-:S05]  /*9b60*/  IMAD R3, R3, 0x2, R2 ;  /* 0x0000000203037824 */ /* 0x000fca00078e0202 */
        /* <DEDUP_REMOVED lines=11> */
[----:B------:R-:W-:-:S02]  /*9c20*/  HADD2.F32 R9, -RZ, R52.H0_H0 ;  /* 0x20000034ff097230 */ /* 0x000fc40000004100 */
        /* <DEDUP_REMOVED lines=13> */
[--C-:B------:R-:W-:Y:S02]  /*9d00*/  HADD2.F32 R21, -RZ, R0.reuse.H1_H1 ;  /* 0x30000000ff157230 */ /* 0x100fe40000004100 */
        /* <DEDUP_REMOVED lines=47> */
.L_x_7996:
[----:B------:R-:W-:Y:S05]  /*a000*/  BSYNC B0 ;  /* 0x0000000000007941 */ /* 0x000fea0003800000 */
.L_x_7982:
        /* <DEDUP_REMOVED lines=8> */
.L_x_7979:
[----:B------:R-:W-:-:S13]  /*a090*/  ISETP.NE.AND P0, PT, R185, 0x3, PT ;  /* 0x00000003b900780c */ /* 0x000fda0003f05270 */
[----:B------:R-:W-:Y:S05]  /*a0a0*/  @!P0 BRA `(.L_x_8006) ;  /* 0x0000000000048947 */ /* 0x000fea0003800000 */
[----:B------:R-:W-:Y:S01]  /*a0b0*/  BPT.TRAP 0x1 ;  /* 0x000000040000795c */ /* 0x000fe20000300000 */
.L_x_8006:
[----:B------:R-:W-:Y:S01]  /*a0c0*/  IMAD R21, R18, 0x8, R2 ;  /* 0x0000000812157824 */ /* 0x000fe200078e0202 */
[----:B------:R-:W-:-:S04]  /*a0d0*/  SHF.L.U32 R58, R19, 0x1f, RZ ;  /* 0x0000001f133a7819 */ /* 0x000fc800000006ff */
[----:B------:R4:W0:Y:S01]  /*a0e0*/  SYNCS.PHASECHK.TRANS64.TRYWAIT P1, [R21+URZ+0x28c30], R58 ;  /* 0x028c303a150075a7 */ /* 0x000822000802017f */
[----:B------:R-:W-:Y:S05]  /*a0f0*/  @!P0 BRA `(.L_x_8007) ;  /* 0x0000000000048947 */ /* 0x000fea0003800000 */
[----:B------:R-:W-:Y:S01]  /*a100*/  BPT.TRAP 0x1 ;  /* 0x000000040000795c */ /* 0x000fe20000300000 */
.L_x_8007:
[C---:B--2---:R-:W-:Y:S02]  /*a110*/  VIADD R0, R2.reuse, 0x22400 ;  /* 0x0002240002007836 */ /* 0x044fe40000000000 */
[----:B01-3--:R-:W-:-:S03]  /*a120*/  VIADD R3, R2, 0x20400 ;  /* 0x0002040002037836 */ /* 0x00bfc60000000000 */
        /* <DEDUP_REMOVED lines=8> */
.L_x_8008:
[----:B------:R-:W-:Y:S01]  /*a1b0*/  IMAD R14, R18, 0x200, R13 ;  /* 0x00000200120e7824 */ /* 0x000fe200078e020d */
[----:B------:R-:W-:Y:S01]  /*a1c0*/  LOP3.LUT R4, R3, 0x10000, RZ, 0xfc, !PT ;  /* 0x0001000003047812 */ /* 0x000fe200078efcff */
[----:B------:R-:W-:Y:S01]  /*a1d0*/  IMAD.MOV.U32 R5, RZ, RZ, 0x40000040 ;  /* 0x40000040ff057424 */ /* 0x000fe200078e00ff */
[----:B------:R-:W-:Y:S01]  /*a1e0*/  MOV R15, 0x40000040 ;  /* 0x40000040000f7802 */ /* 0x000fe20000000f00 */
        /* <DEDUP_REMOVED lines=43> */
.L_x_8010:
[----:B------:R-:W1:Y:S01]  /*a4a0*/  LDC R3, c[0x0][0x448] ;  /* 0x00011200ff037b82 */ /* 0x000e620000000800 */
[----:B------:R-:W-:Y:S01]  /*a4b0*/  ULDC UR4, c[0x0][0x9d8] ;  /* 0x0002760000047ab9 */ /* 0x000fe20000000800 */
[----:B------:R-:W-:Y:S01]  /*a4c0*/  LOP3.LUT R22, R22, 0xfffffffd, RZ, 0xc0, !PT ;  /* 0xfffffffd16167812 */ /* 0x000fe200078ec0ff */
[----:B------:R-:W-:Y:S01]  /*a4d0*/  FMUL.FTZ R27, R27, UR4 ;  /* 0x000000041b1b7c20 */ /* 0x000fe20008410000 */
[----:B------:R-:W-:Y:S01]  /*a4e0*/  FMUL.FTZ R26, R26, UR4 ;  /* 0x000000041a1a7c20 */ /* 0x000fe20008410000 */
[----:B------:R-:W-:Y:S01]  /*a4f0*/  FMUL.FTZ R30, R30, UR4 ;  /* 0x000000041e1e7c20 */ /* 0x000fe20008410000 */
[----:B------:R-:W-:Y:S01]  /*a500*/  FMUL.FTZ R0, R24, UR4 ;  /* 0x0000000418007c20 */ /* 0x000fe20008410000 */
[----:B------:R-:W-:Y:S01]  /*a510*/  FMUL.FTZ R31, R31, UR4 ;  /* 0x000000041f1f7c20 */ /* 0x000fe20008410000 */
[----:B------:R2:W3:Y:S01]  /*a520*/  MUFU.TANH R24, R26 ;  /* 0x0000001a00187308 */ /* 0x0004e20000002400 */
        /* <DEDUP_REMOVED lines=15> */
[----:B-1----:R-:W-:Y:S01]  /*a620*/  ISETP.NE.AND P1, PT, R3, 0x1, PT ;  /* 0x000000010300780c */ /* 0x002fe20003f25270 */
[----:B------:R-:W-:Y:S01]  /*a630*/  IMAD.IADD R3, R229, 0x1, R199 ;  /* 0x00000001e5037824 */ /* 0x000fe200078e02c7 */
[----:B------:R-:W1:Y:S01]  /*a640*/  MUFU.TANH R30, R30 ;  /* 0x0000001e001e7308 */ /* 0x000e620000002400 */
[----:B------:R-:W-:Y:S01]  /*a650*/  FMUL.FTZ R36, R36, UR4 ;  /* 0x0000000424247c20 */ /* 0x000fe20008410000 */
[----:B------:R-:W-:Y:S01]  /*a660*/  FMUL.FTZ R37, R37, UR4 ;  /* 0x0000000425257c20 */ /* 0x000fe20008410000 */
[----:B------:R-:W-:Y:S01]  /*a670*/  FMUL.FTZ R41, R41, UR4 ;  /* 0x0000000429297c20 */ /* 0x000fe20008410000 */
[----:B------:R-:W-:Y:S01]  /*a680*/  MOV R20, R3 ;  /* 0x0000000300147202 */ /* 0x000fe20000000f00 */
[----:B------:R-:W-:Y:S01]  /*a690*/  FMUL.FTZ R40, R40, UR4 ;  /* 0x0000000428287c20 */ /* 0x000fe20008410000 */
[----:B------:R-:W-:Y:S01]  /*a6a0*/  FMUL.FTZ R45, R45, UR4 ;  /* 0x000000042d2d7c20 */ /* 0x000fe20008410000 */
[----:B------:R-:W-:Y:S01]  /*a6b0*/  FMUL.FTZ R44, R44, UR4 ;  /* 0x000000042c2c7c20 */ /* 0x000fe20008410000 */
[----:B------:R-:W0:Y:S01]  /*a6c0*/  MUFU.TANH R31, R31 ;  /* 0x0000001f001f7308 */ /* 0x000e220000002400 */
[----:B------:R-:W-:Y:S01]  /*a6d0*/  FMUL.FTZ R49, R49, UR4 ;  /* 0x0000000431317c20 */ /* 0x000fe20008410000 */
[----:B------:R-:W-:Y:S01]  /*a6e0*/  FMUL.FTZ R48, R48, UR4 ;  /* 0x0000000430307c20 */ /* 0x000fe20008410000 */
[----:B------:R-:W4:Y:S01]  /*a6f0*/  @P1 LDC R14, c[0x0][0x44c] ;  /* 0x00011300ff0e1b82 */ /* 0x000f220000000800 */
[----:B------:R-:W-:Y:S01]  /*a700*/  @P1 LOP3.LUT R22, R22, 0x2, RZ, 0xfc, !PT ;  /* 0x0000000216161812 */ /* 0x000fe200078efcff */
[----:B------:R-:W-:Y:S01]  /*a710*/  FMUL.FTZ R52, R52, UR4 ;  /* 0x0000000434347c20 */ /* 0x000fe20008410000 */
[----:B------:R-:W-:-:S02]  /*a720*/  FMUL.FTZ R53, R53, UR4 ;  /* 0x0000000435357c20 */ /* 0x000fc40008410000 */
[----:B------:R-:W0:Y:S03]  /*a730*/  MUFU.TANH R34, R34 ;  /* 0x0000002200227308 */ /* 0x000e260000002400 */
[----:B------:R-:W2:Y:S05]  /*a740*/  @P1 LDC R15, c[0x0][0x450] ;  /* 0x00011400ff0f1b82 */ /* 0x000eaa0000000800 */
[----:B------:R-:W0:Y:S08]  /*a750*/  MUFU.TANH R35, R35 ;  /* 0x0000002300237308 */ /* 0x000e300000002400 */
[----:B------:R-:W0:Y:S01]  /*a760*/  MUFU.TANH R38, R38 ;  /* 0x0000002600267308 */ /* 0x000e220000002400 */
[----:B----4-:R-:W-:-:S04]  /*a770*/  @P1 IMAD.HI.U32 R14, R3, R14, RZ ;  /* 0x0000000e030e1227 */ /* 0x010fc800078e00ff */
[----:B------:R-:W-:-:S03]  /*a780*/  IMAD.MOV.U32 R3, RZ, RZ, -0x40 ;  /* 0xffffffc0ff037424 */ /* 0x000fc600078e00ff */
[----:B------:R-:W4:Y:S01]  /*a790*/  MUFU.TANH R39, R39 ;  /* 0x0000002700277308 */ /* 0x000f220000002400 */
[----:B--2---:R-:W-:Y:S01]  /*a7a0*/  @P1 SHF.R.U32.HI R20, RZ, R15, R14 ;  /* 0x0000000fff141219 */ /* 0x004fe2000001160e */
[----:B------:R-:W-:-:S04]  /*a7b0*/  IMAD R3, R208, R3, 0x40 ;  /* 0x00000040d0037424 */ /* 0x000fc800078e0203 */
[----:B------:R-:W2:Y:S01]  /*a7c0*/  SHFL.IDX PT, R15, R20, 0x1, 0x1c1f ;  /* 0x003c1f00140f7f89 */ /* 0x000ea200000e0000 */
[----:B------:R-:W-:Y:S01]  /*a7d0*/  IADD3 R14, R198, 0x1, R3 ;  /* 0x00000001c60e7810 */ /* 0x000fe20007ffe003 */
[----:B------:R-:W4:Y:S01]  /*a7e0*/  MUFU.TANH R42, R42 ;  /* 0x0000002a002a7308 */ /* 0x000f220000002400 */
[----:B------:R-:W-:Y:S01]  /*a7f0*/  IADD3 R26, -R192, R3, R198 ;  /* 0x00000003c01a7210 */ /* 0x000fe20007ffe1c6 */
[----:B------:R-:W-:Y:S01]  /*a800*/  FMUL.FTZ R3, R47, UR4 ;  /* 0x000000042f037c20 */ /* 0x000fe20008410000 */
[----:B------:R-:W-:Y:S01]  /*a810*/  IADD3 R65, -R197, R14, -R192 ;  /* 0x0000000ec5417210 */ /* 0x000fe20007ffe9c0 */
[----:B------:R-:W4:Y:S04]  /*a820*/  SHFL.IDX PT, R20, R20, RZ, 0x1c1f ;  /* 0x001c1fff14147589 */ /* 0x000f2800000e0000 */
[----:B------:R-:W4:Y:S08]  /*a830*/  MUFU.TANH R25, R43 ;  /* 0x0000002b00197308 */ /* 0x000f300000002400 */
[----:B------:R-:W4:Y:S01]  /*a840*/  MUFU.TANH R46, R46 ;  /* 0x0000002e002e7308 */ /* 0x000f220000002400 */
[----:B--2---:R-:W-:-:S07]  /*a850*/  VIADDMNMX R14, R15, R65, R26, PT ;  /* 0x000000410f0e7246 */ /* 0x004fce000380011a */
[----:B------:R-:W-:Y:S01]  /*a860*/  MUFU.TANH R54, R54 ;  /* 0x0000003600367308 */ /* 0x000fe20000002400 */
[C---:B------:R-:W-:Y:S02]  /*a870*/  ISETP.GT.AND P1, PT, R14.reuse, RZ, PT ;  /* 0x000000ff0e00720c */ /* 0x040fe40003f24270 */
[C---:B------:R-:W-:Y:S02]  /*a880*/  ISETP.GT.AND P2, PT, R14.reuse, 0x1, PT ;  /* 0x000000010e00780c */ /* 0x040fe40003f44270 */
[----:B------:R-:W-:Y:S02]  /*a890*/  ISETP.GT.AND P3, PT, R14, 0x8, PT ;  /* 0x000000080e00780c */ /* 0x000fe40003f64270 */
[----:B---3--:R-:W-:Y:S01]  /*a8a0*/  FSEL R24, R24, -INF , P1 ;  /* 0xff80000018187808 */ /* 0x008fe20000800000 */
[----:B------:R-:W-:Y:S01]  /*a8b0*/  MUFU.TANH R55, R55 ;  /* 0x0000003700377308 */ /* 0x000fe20000002400 */
[----:B-----5:R-:W-:Y:S02]  /*a8c0*/  FSEL R63, R27, -INF , P2 ;  /* 0xff8000001b3f7808 */ /* 0x020fe40001000000 */
[----:B-1----:R-:W-:-:S02]  /*a8d0*/  FSEL R61, R30, -INF , P3 ;  /* 0xff8000001e3d7808 */ /* 0x002fc40001800000 */
[----:B------:R-:W-:Y:S02]  /*a8e0*/  ISETP.GT.AND P1, PT, R14, 0x9, PT ;  /* 0x000000090e00780c */ /* 0x000fe40003f24270 */
[----:B------:R-:W-:Y:S01]  /*a8f0*/  FMNMX.FTZ R30, R24, R63, !PT ;  /* 0x0000003f181e7209 */ /* 0x000fe20007810000 */
[----:B------:R1:W2:Y:S01]  /*a900*/  MUFU.TANH R27, R3 ;  /* 0x00000003001b7308 */ /* 0x0002a20000002400 */
[C---:B------:R-:W-:Y:S02]  /*a910*/  ISETP.GT.AND P2, PT, R14.reuse, 0x10, PT ;  /* 0x000000100e00780c */ /* 0x040fe40003f44270 */
[----:B0-----:R-:W-:Y:S02]  /*a920*/  FSEL R59, R31, -INF , P1 ;  /* 0xff8000001f3b7808 */ /* 0x001fe40000800000 */
[----:B------:R-:W-:Y:S02]  /*a930*/  FMNMX.FTZ R30, R61, R30, !PT ;  /* 0x0000001e3d1e7209 */ /* 0x000fe40007810000 */
[----:B------:R-:W-:Y:S01]  /*a940*/  ISETP.GT.AND P1, PT, R14, 0x11, PT ;  /* 0x000000110e00780c */ /* 0x000fe20003f24270 */
[----:B------:R-:W0:Y:S01]  /*a950*/  MUFU.TANH R31, R50 ;  /* 0x00000032001f7308 */ /* 0x000e220000002400 */
[----:B------:R-:W-:Y:S01]  /*a960*/  FSEL R47, R34, -INF , P2 ;  /* 0xff800000222f7808 */ /* 0x000fe20001000000 */
[----:B-1----:R-:W-:Y:S01]  /*a970*/  FMUL.FTZ R3, R51, UR4 ;  /* 0x0000000433037c20 */ /* 0x002fe20008410000 */
[----:B------:R-:W-:-:S02]  /*a980*/  FMNMX.FTZ R30, R59, R30, !PT ;  /* 0x0000001e3b1e7209 */ /* 0x000fc40007810000 */
[C---:B------:R-:W-:Y:S02]  /*a990*/  ISETP.GT.AND P2, PT, R14.reuse, 0x18, PT ;  /* 0x000000180e00780c */ /* 0x040fe40003f44270 */
[----:B------:R-:W-:Y:S01]  /*a9a0*/  FSEL R57, R35, -INF , P1 ;  /* 0xff80000023397808 */ /* 0x000fe20000800000 */
[----:B------:R-:W1:Y:S01]  /*a9b0*/  MUFU.TANH R3, R3 ;  /* 0x0000000300037308 */ /* 0x000e620000002400 */
[----:B------:R-:W-:Y:S02]  /*a9c0*/  FMNMX.FTZ R30, R47, R30, !PT ;  /* 0x0000001e2f1e7209 */ /* 0x000fe40007810000 */
[----:B------:R-:W-:Y:S02]  /*a9d0*/  ISETP.GT.AND P1, PT, R14, 0x19, PT ;  /* 0x000000190e00780c */ /* 0x000fe40003f24270 */
[----:B------:R-:W-:Y:S02]  /*a9e0*/  FSEL R43, R38, -INF , P2 ;  /* 0xff800000262b7808 */ /* 0x000fe40001000000 */
[----:B------:R-:W-:Y:S01]  /*a9f0*/  FMNMX.FTZ R30, R57, R30, !PT ;  /* 0x0000001e391e7209 */ /* 0x000fe20007810000 */
[----:B------:R-:W3:Y:S01]  /*aa00*/  MUFU.TANH R0, R0 ;  /* 0x0000000000007308 */ /* 0x000ee20000002400 */
[----:B------:R-:W-:-:S02]  /*aa10*/  ISETP.GT.AND P2, PT, R14, 0x20, PT ;  /* 0x000000200e00780c */ /* 0x000fc40003f44270 */
[----:B----4-:R-:W-:Y:S02]  /*aa20*/  FSEL R51, R39, -INF , P1 ;  /* 0xff80000027337808 */ /* 0x010fe40000800000 */
[----:B------:R-:W-:Y:S02]  /*aa30*/  FMNMX.FTZ R30, R43, R30, !PT ;  /* 0x0000001e2b1e7209 */ /* 0x000fe40007810000 */
[----:B------:R-:W-:Y:S01]  /*aa40*/  ISETP.GT.AND P1, PT, R14, 0x21, PT ;  /* 0x000000210e00780c */ /* 0x000fe20003f24270 */
[----:B------:R-:W4:Y:S01]  /*aa50*/  MUFU.TANH R12, R12 ;  /* 0x0000000c000c7308 */ /* 0x000f220000002400 */
        /* <DEDUP_REMOVED lines=9> */
[----:B------:R-:W-:Y:S01]  /*aaf0*/  MUFU.TANH R32, R32 ;  /* 0x0000002000207308 */ /* 0x000fe20000002400 */
[----:B------:R-:W-:-:S02]  /*ab00*/  ISETP.GT.AND P2, PT, R14, 0x30, PT ;  /* 0x000000300e00780c */ /* 0x000fc40003f44270 */
[----:B--2---:R-:W-:Y:S02]  /*ab10*/  FSEL R35, R27, -INF , P1 ;  /* 0xff8000001b237808 */ /* 0x004fe40000800000 */
[----:B------:R-:W-:Y:S02]  /*ab20*/  FMNMX.FTZ R30, R25, R30, !PT ;  /* 0x0000001e191e7209 */ /* 0x000fe40007810000 */
[C---:B------:R-:W-:Y:S01]  /*ab30*/  ISETP.GT.AND P1, PT, R14.reuse, 0x31, PT ;  /* 0x000000310e00780c */ /* 0x040fe20003f24270 */
[----:B------:R3:W-:Y:S01]  /*ab40*/  MUFU.TANH R38, R33 ;  /* 0x0000002100267308 */ /* 0x0007e20000002400 */
[----:B0-----:R-:W-:Y:S02]  /*ab50*/  FSEL R31, R31, -INF , P2 ;  /* 0xff8000001f1f7808 */ /* 0x001fe40001000000 */
[----:B------:R-:W-:Y:S02]  /*ab60*/  FMNMX.FTZ R30, R35, R30, !PT ;  /* 0x0000001e231e7209 */ /* 0x000fe40007810000 */
[----:B------:R-:W-:-:S02]  /*ab70*/  ISETP.GT.AND P2, PT, R14, 0x38, PT ;  /* 0x000000380e00780c */ /* 0x000fc40003f44270 */
[----:B-1----:R-:W-:Y:S01]  /*ab80*/  FSEL R27, R3, -INF , P1 ;  /* 0xff800000031b7808 */ /* 0x002fe20000800000 */
[----:B------:R-:W-:Y:S01]  /*ab90*/  MUFU.TANH R36, R36 ;  /* 0x0000002400247308 */ /* 0x000fe20000002400 */
[----:B------:R-:W-:Y:S02]  /*aba0*/  FMNMX.FTZ R30, R31, R30, !PT ;  /* 0x0000001e1f1e7209 */ /* 0x000fe40007810000 */
[----:B------:R-:W-:Y:S01]  /*abb0*/  ISETP.GT.AND P1, PT, R14, 0x39, PT ;  /* 0x000000390e00780c */ /* 0x000fe20003f24270 */
[----:B------:R-:W-:Y:S01]  /*abc0*/  FMUL.FTZ R14, R29, UR4 ;  /* 0x000000041d0e7c20 */ /* 0x000fe20008410000 */
[----:B------:R-:W-:Y:S01]  /*abd0*/  FSEL R29, R54, -INF , P2 ;  /* 0xff800000361d7808 */ /* 0x000fe20001000000 */
[----:B------:R-:W-:Y:S01]  /*abe0*/  ULDC UR4, c[0x0][0x988] ;  /* 0x0002620000047ab9 */ /* 0x000fe20000000800 */
[----:B------:R-:W-:Y:S01]  /*abf0*/  FMNMX.FTZ R30, R27, R30, !PT ;  /* 0x0000001e1b1e7209 */ /* 0x000fe20007810000 */
[----:B------:R-:W0:Y:S01]  /*ac00*/  MUFU.TANH R34, R14 ;  /* 0x0000000e00227308 */ /* 0x000e220000002400 */
[----:B------:R-:W-:-:S02]  /*ac10*/  FSEL R3, R55, -INF , P1 ;  /* 0xff80000037037808 */ /* 0x000fc40000800000 */
[----:B------:R-:W-:Y:S02]  /*ac20*/  FMNMX.FTZ R30, R29, R30, !PT ;  /* 0x0000001e1d1e7209 */ /* 0x000fe40007810000 */
[----:B------:R-:W-:Y:S02]  /*ac30*/  VIADDMNMX R26, R20, R65, R26, PT ;  /* 0x00000041141a7246 */ /* 0x000fe4000380011a */
[----:B------:R-:W-:Y:S01]  /*ac40*/  FMNMX.FTZ R30, R3, R30, !PT ;  /* 0x0000001e031e7209 */ /* 0x000fe20007810000 */
[----:B------:R5:W-:Y:S01]  /*ac50*/  MUFU.TANH R42, R37 ;  /* 0x00000025002a7308 */ /* 0x000be20000002400 */
[C---:B------:R-:W-:Y:S02]  /*ac60*/  ISETP.GT.AND P1, PT, R26.reuse, RZ, PT ;  /* 0x000000ff1a00720c */ /* 0x040fe40003f24270 */
[C---:B------:R-:W-:Y:S01]  /*ac70*/  ISETP.GT.AND P2, PT, R26.reuse, 0x1, PT ;  /* 0x000000011a00780c */ /* 0x040fe20003f44270 */
[----:B------:R-:W1:Y:S01]  /*ac80*/  SHFL.BFLY PT, R55, R30, 0x2, 0x1f ;  /* 0x0c401f001e377f89 */ /* 0x000e6200000e0000 */
[----:B------:R-:W-:-:S02]  /*ac90*/  ISETP.GT.AND P3, PT, R26, 0x8, PT ;  /* 0x000000081a00780c */ /* 0x000fc40003f64270 */
[----:B---3--:R-:W-:Y:S01]  /*aca0*/  FSEL R33, R0, -INF , P1 ;  /* 0xff80000000217808 */ /* 0x008fe20000800000 */
[----:B------:R0:W-:Y:S01]  /*acb0*/  MUFU.TANH R69, R41 ;  /* 0x0000002900457308 */ /* 0x0001e20000002400 */
[----:B----4-:R-:W-:Y:S02]  /*acc0*/  FSEL R12, R12, -INF , P2 ;  /* 0xff8000000c0c7808 */ /* 0x010fe40001000000 */
[----:B------:R-:W-:Y:S02]  /*acd0*/  ISETP.GT.AND P1, PT, R26, 0x9, PT ;  /* 0x000000091a00780c */ /* 0x000fe40003f24270 */
[----:B-----5:R-:W-:Y:S02]  /*ace0*/  FSEL R37, R28, -INF , P3 ;  /* 0xff8000001c257808 */ /* 0x020fe40001800000 */
[----:B------:R-:W-:Y:S01]  /*acf0*/  FMNMX.FTZ R0, R33, R12, !PT ;  /* 0x0000000c21007209 */ /* 0x000fe20007810000 */
[----:B------:R-:W2:Y:S01]  /*ad00*/  MUFU.TANH R40, R40 ;  /* 0x0000002800287308 */ /* 0x000ea20000002400 */
[----:B------:R-:W-:-:S02]  /*ad10*/  ISETP.GT.AND P2, PT, R26, 0x10, PT ;  /* 0x000000101a00780c */ /* 0x000fc40003f44270 */
[----:B0-----:R-:W-:Y:S02]  /*ad20*/  FSEL R41, R34, -INF , P1 ;  /* 0xff80000022297808 */ /* 0x001fe40000800000 */
[----:B------:R-:W-:Y:S02]  /*ad30*/  FMNMX.FTZ R0, R37, R0, !PT ;  /* 0x0000000025007209 */ /* 0x000fe40007810000 */
[C---:B------:R-:W-:Y:S01]  /*ad40*/  ISETP.GT.AND P1, PT, R26.reuse, 0x11, PT ;  /* 0x000000111a00780c */ /* 0x040fe20003f24270 */
[----:B------:R-:W0:Y:S01]  /*ad50*/  MUFU.TANH R44, R44 ;  /* 0x0000002c002c7308 */ /* 0x000e220000002400 */
[----:B------:R-:W-:Y:S02]  /*ad60*/  FMNMX.FTZ R0, R41, R0, !PT ;  /* 0x0000000029007209 */ /* 0x000fe40007810000 */
[----:B------:R-:W-:Y:S02]  /*ad70*/  ISETP.GT.AND P3, PT, R26, 0x29, PT ;  /* 0x000000291a00780c */ /* 0x000fe40003f64270 */
[----:B-1----:R-:W-:-:S03]  /*ad80*/  FMNMX.FTZ R55, R30, R55, !PT ;  /* 0x000000371e377209 */ /* 0x002fc60007810000 */
[----:B------:R1:W3:Y:S02]  /*ad90*/  MUFU.TANH R30, R45 ;  /* 0x0000002d001e7308 */ /* 0x0002e40000002400 */
[----:B------:R-:W4:Y:S06]  /*ada0*/  SHFL.BFLY PT, R14, R55, 0x1, 0x1f ;  /* 0x0c201f00370e7f89 */ /* 0x000f2c00000e0000 */
[----:B------:R5:W-:Y:S01]  /*adb0*/  MUFU.TANH R75, R49 ;  /* 0x00000031004b7308 */ /* 0x000be20000002400 */
[----:B-1----:R-:W-:Y:S02]  /*adc0*/  FSEL R45, R32, -INF , P2 ;  /* 0xff800000202d7808 */ /* 0x002fe40001000000 */
[----:B------:R-:W-:-:S02]  /*add0*/  ISETP.GT.AND P2, PT, R26, 0x18, PT ;  /* 0x000000181a00780c */ /* 0x000fc40003f44270 */
[----:B------:R-:W-:Y:S02]  /*ade0*/  FMNMX.FTZ R0, R45, R0, !PT ;  /* 0x000000002d007209 */ /* 0x000fe40007810000 */
[----:B------:R-:W-:Y:S01]  /*adf0*/  FSEL R65, R36, -INF , P2 ;  /* 0xff80000024417808 */ /* 0x000fe20001000000 */
[----:B------:R-:W1:Y:S01]  /*ae00*/  MUFU.TANH R48, R48 ;  /* 0x0000003000307308 */ /* 0x000e620000002400 */
[----:B------:R-:W-:-:S04]  /*ae10*/  ISETP.GT.AND P2, PT, R26, 0x20, PT ;  /* 0x000000201a00780c */ /* 0x000fc80003f44270 */
[----:B--2---:R-:W-:Y:S02]  /*ae20*/  FSEL R67, R40, -INF , P2 ;  /* 0xff80000028437808 */ /* 0x004fe40001000000 */
[----:B------:R-:W-:Y:S01]  /*ae30*/  ISETP.GT.AND P2, PT, R26, 0x28, PT ;  /* 0x000000281a00780c */ /* 0x000fe20003f44270 */
[----:B------:R-:W2:Y:S01]  /*ae40*/  MUFU.TANH R52, R52 ;  /* 0x0000003400347308 */ /* 0x000ea20000002400 */
[----:B----4-:R-:W-:Y:S01]  /*ae50*/  FMNMX.FTZ R20, R55, R14, !PT ;  /* 0x0000000e37147209 */ /* 0x010fe20007810000 */
[----:B------:R-:W-:Y:S01]  /*ae60*/  IMAD.U32 R14, RZ, RZ, UR4 ;  /* 0x00000004ff0e7e24 */ /* 0x000fe2000f8e00ff */
[----:B------:R-:W-:Y:S02]  /*ae70*/  FSEL R55, R38, -INF , P1 ;  /* 0xff80000026377808 */ /* 0x000fe40000800000 */
[----:B------:R-:W-:Y:S01]  /*ae80*/  ISETP.GT.AND P1, PT, R26, 0x19, PT ;  /* 0x000000191a00780c */ /* 0x000fe20003f24270 */
[----:B------:R-:W-:Y:S01]  /*ae90*/  FMUL.FTZ R28, R20, R14 ;  /* 0x0000000e141c7220 */ /* 0x000fe20000410000 */
[----:B------:R-:W-:Y:S01]  /*aea0*/  FMNMX.FTZ R0, R55, R0, !PT ;  /* 0x0000000037007209 */ /* 0x000fe20007810000 */
[----:B------:R3:W4:Y:S01]  /*aeb0*/  MUFU.TANH R32, R53 ;  /* 0x0000003500207308 */ /* 0x0007220000002400 */
[----:B-----5:R-:W-:-:S02]  /*aec0*/  FSEL R49, R42, -INF , P1 ;  /* 0xff8000002a317808 */ /* 0x020fc40000800000 */
[----:B------:R-:W-:Y:S02]  /*aed0*/  FMNMX.FTZ R0, R65, R0, !PT ;  /* 0x0000000041007209 */ /* 0x000fe40007810000 */
[----:B------:R-:W-:Y:S02]  /*aee0*/  ISETP.GT.AND P1, PT, R26, 0x21, PT ;  /* 0x000000211a00780c */ /* 0x000fe40003f24270 */
[----:B------:R-:W-:Y:S02]  /*aef0*/  FMNMX.FTZ R0, R49, R0, !PT ;  /* 0x0000000031007209 */ /* 0x000fe40007810000 */
[----:B------:R-:W-:Y:S02]  /*af00*/  FSEL R69, R69, -INF , P1 ;  /* 0xff80000045457808 */ /* 0x000fe40000800000 */
[----:B------:R-:W-:Y:S02]  /*af10*/  FMNMX.FTZ R0, R67, R0, !PT ;  /* 0x0000000043007209 */ /* 0x000fe40007810000 */
[----:B0-----:R-:W-:-:S02]  /*af20*/  FSEL R71, R44, -INF , P2 ;  /* 0xff8000002c477808 */ /* 0x001fc40001000000 */
[----:B------:R-:W-:Y:S02]  /*af30*/  FMNMX.FTZ R0, R69, R0, !PT ;  /* 0x0000000045007209 */ /* 0x000fe40007810000 */
[----:B------:R-:W-:Y:S02]  /*af40*/  ISETP.GT.AND P1, PT, R26, 0x30, PT ;  /* 0x000000301a00780c */ /* 0x000fe40003f24270 */
[----:B---3--:R-:W-:Y:S02]  /*af50*/  FSEL R53, R30, -INF , P3 ;  /* 0xff8000001e357808 */ /* 0x008fe40001800000 */
[----:B------:R-:W-:Y:S02]  /*af60*/  FMNMX.FTZ R0, R71, R0, !PT ;  /* 0x0000000047007209 */ /* 0x000fe40007810000 */
[----:B------:R-:W-:Y:S02]  /*af70*/  ISETP.GT.AND P2, PT, R26, 0x31, PT ;  /* 0x000000311a00780c */ /* 0x000fe40003f44270 */
[----:B-1----:R-:W-:-:S02]  /*af80*/  FSEL R73, R48, -INF , P1 ;  /* 0xff80000030497808 */ /* 0x002fc40000800000 */
[----:B------:R-:W-:Y:S02]  /*af90*/  FMNMX.FTZ R0, R53, R0, !PT ;  /* 0x0000000035007209 */ /* 0x000fe40007810000 */
[----:B------:R-:W-:Y:S02]  /*afa0*/  FSETP.NEU.FTZ.AND P4, PT, R20, -INF , PT ;  /* 0xff8000001400780b */ /* 0x000fe40003f9d000 */
[----:B------:R-:W-:Y:S02]  /*afb0*/  ISETP.GT.AND P1, PT, R26, 0x38, PT ;  /* 0x000000381a00780c */ /* 0x000fe40003f24270 */
[----:B------:R-:W-:Y:S02]  /*afc0*/  FSEL R75, R75, -INF , P2 ;  /* 0xff8000004b4b7808 */ /* 0x000fe40001000000 */
[----:B------:R-:W-:Y:S02]  /*afd0*/  FMNMX.FTZ R0, R73, R0, !PT ;  /* 0x0000000049007209 */ /* 0x000fe40007810000 */
[----:B------:R-:W-:-:S02]  /*afe0*/  FSEL R28, R28, RZ, P4 ;  /* 0x000000ff1c1c7208 */ /* 0x000fc40002000000 */
[----:B------:R-:W-:Y:S02]  /*aff0*/  ISETP.GT.AND P2, PT, R26, 0x39, PT ;  /* 0x000000391a00780c */ /* 0x000fe40003f44270 */
[----:B--2---:R-:W-:Y:S01]  /*b000*/  FSEL R77, R52, -INF , P1 ;  /* 0xff800000344d7808 */ /* 0x004fe20000800000 */
[--C-:B------:R-:W-:Y:S01]  /*b010*/  FFMA.FTZ R26, R63, R14, -R28.reuse ;  /* 0x0000000e3f1a7223 */ /* 0x100fe2000001081c */
[----:B------:R-:W-:Y:S01]  /*b020*/  FMNMX.FTZ R0, R75, R0, !PT ;  /* 0x000000004b007209 */ /* 0x000fe20007810000 */
[-CC-:B------:R-:W-:Y:S01]  /*b030*/  FFMA.FTZ R24, R24, R14.reuse, -R28.reuse ;  /* 0x0000000e18187223 */ /* 0x180fe2000001081c */
[----:B----4-:R-:W-:Y:S01]  /*b040*/  FSEL R63, R32, -INF , P2 ;  /* 0xff800000203f7808 */ /* 0x010fe20001000000 */
[--C-:B------:R-:W-:Y:S01]  /*b050*/  FFMA.FTZ R61, R61, R14, -R28.reuse ;  /* 0x0000000e3d3d7223 */ /* 0x100fe2000001081c */
[----:B------:R-:W-:Y:S01]  /*b060*/  FMNMX.FTZ R0, R77, R0, !PT ;  /* 0x000000004d007209 */ /* 0x000fe20007810000 */
[----:B------:R0:W-:Y:S01]  /*b070*/  MUFU.EX2 R165, R24 ;  /* 0x0000001800a57308 */ /* 0x0001e20000000800 */
[-CC-:B------:R-:W-:Y:S01]  /*b080*/  FFMA.FTZ R47, R47, R14.reuse, -R28.reuse ;  /* 0x0000000e2f2f7223 */ /* 0x180fe2000001081c */
[--C-:B------:R-:W-:Y:S01]  /*b090*/  FFMA.FTZ R27, R27, R14, -R28.reuse ;  /* 0x0000000e1b1b7223 */ /* 0x100fe2000001081c */
[----:B------:R-:W-:Y:S01]  /*b0a0*/  FMNMX.FTZ R0, R63, R0, !PT ;  /* 0x000000003f007209 */ /* 0x000fe20007810000 */
[-CC-:B------:R-:W-:Y:S01]  /*b0b0*/  FFMA.FTZ R57, R57, R14.reuse, -R28.reuse ;  /* 0x0000000e39397223 */ /* 0x180fe2000001081c */
[-CC-:B------:R-:W-:Y:S01]  /*b0c0*/  FFMA.FTZ R43, R43, R14.reuse, -R28.reuse ;  /* 0x0000000e2b2b7223 */ /* 0x180fe2000001081c */
[-CC-:B------:R-:W-:Y:S01]  /*b0d0*/  FFMA.FTZ R3, R3, R14.reuse, -R28.reuse ;  /* 0x0000000e03037223 */ /* 0x180fe2000001081c */
[-CC-:B------:R-:W-:Y:S01]  /*b0e0*/  FFMA.FTZ R51, R51, R14.reuse, -R28.reuse ;  /* 0x0000000e33337223 */ /* 0x180fe2000001081c */
[----:B------:R-:W1:Y:S01]  /*b0f0*/  MUFU.EX2 R30, R26 ;  /* 0x0000001a001e7308 */ /* 0x000e620000000800 */
[-CC-:B0-----:R-:W-:Y:S01]  /*b100*/  FFMA.FTZ R24, R59, R14.reuse, -R28.reuse ;  /* 0x0000000e3b187223 */ /* 0x181fe2000001081c */
[-CC-:B------:R-:W-:Y:S01]  /*b110*/  FFMA.FTZ R39, R39, R14.reuse, -R28.reuse ;  /* 0x0000000e27277223 */ /* 0x180fe2000001081c */
[----:B------:R-:W0:Y:S01]  /*b120*/  SHFL.BFLY PT, R59, R0, 0x2, 0x1f ;  /* 0x0c401f00003b7f89 */ /* 0x000e2200000e0000 */
[-CC-:B------:R-:W-:Y:S01]  /*b130*/  FFMA.FTZ R25, R25, R14.reuse, -R28.reuse ;  /* 0x0000000e19197223 */ /* 0x180fe2000001081c */
[-CC-:B------:R-:W-:Y:S01]  /*b140*/  FFMA.FTZ R35, R35, R14.reuse, -R28.reuse ;  /* 0x0000000e23237223 */ /* 0x180fe2000001081c */
[-CC-:B------:R-:W-:Y:S01]  /*b150*/  FFMA.FTZ R31, R31, R14.reuse, -R28.reuse ;  /* 0x0000000e1f1f7223 */ /* 0x180fe2000001081c */
[-CC-:B------:R-:W-:Y:S01]  /*b160*/  FFMA.FTZ R29, R29, R14.reuse, -R28.reuse ;  /* 0x0000000e1d1d7223 */ /* 0x180fe2000001081c */
[----:B------:R2:W-:Y:S08]  /*b170*/  MUFU.EX2 R32, R24 ;  /* 0x0000001800207308 */ /* 0x0005f00000000800 */
[----:B------:R-:W3:Y:S01]  /*b180*/  MUFU.EX2 R61, R61 ;  /* 0x0000003d003d7308 */ /* 0x000ee20000000800 */
[----:B--2---:R-:W-:Y:S01]  /*b190*/  FFMA.FTZ R24, R15, R14, -R28 ;  /* 0x0000000e0f187223 */ /* 0x004fe2000001081c */
[----:B-1----:R-:W-:Y:S01]  /*b1a0*/  FADD.FTZ R26, R165, R30 ;  /* 0x0000001ea51a7221 */ /* 0x002fe20000010000 */
[----:B------:R-:W-:-:S05]  /*b1b0*/  F2FP.F16.F32.PACK_AB R165, R30, R165 ;  /* 0x000000a51ea5723e */ /* 0x000fca00000000ff */
[----:B------:R-:W-:Y:S01]  /*b1c0*/  MUFU.EX2 R47, R47 ;  /* 0x0000002f002f7308 */ /* 0x000fe20000000800 */
[----:B0-----:R-:W-:-:S05]  /*b1d0*/  FMNMX.FTZ R59, R0, R59, !PT ;  /* 0x0000003b003b7209 */ /* 0x001fca0007810000 */
[----:B------:R-:W0:Y:S02]  /*b1e0*/  SHFL.BFLY PT, R0, R59, 0x1, 0x1f ;  /* 0x0c201f003b007f89 */ /* 0x000e2400000e0000 */
[----:B------:R1:W-:Y:S01]  /*b1f0*/  MUFU.EX2 R42, R27 ;  /* 0x0000001b002a7308 */ /* 0x0003e20000000800 */
[----:B---3--:R-:W-:-:S07]  /*b200*/  F2FP.F16.F32.PACK_AB R167, R32, R61 ;  /* 0x0000003d20a7723e */ /* 0x008fce00000000ff */
[----:B------:R-:W2:Y:S01]  /*b210*/  MUFU.EX2 R34, R57 ;  /* 0x0000003900227308 */ /* 0x000ea20000000800 */
[----:B-1----:R-:W-:-:S04]  /*b220*/  FADD.FTZ R27, R61, R26 ;  /* 0x0000001a3d1b7221 */ /* 0x002fc80000010000 */
[----:B------:R-:W-:-:S03]  /*b230*/  FADD.FTZ R44, R32, R27 ;  /* 0x0000001b202c7221 */ /* 0x000fc60000010000 */
[----:B------:R1:W-:Y:S01]  /*b240*/  MUFU.EX2 R28, R3 ;  /* 0x00000003001c7308 */ /* 0x0003e20000000800 */
[----:B0-----:R-:W-:-:S07]  /*b250*/  FMNMX.FTZ R15, R59, R0, !PT ;  /* 0x000000003b0f7209 */ /* 0x001fce0007810000 */
[----:B------:R-:W-:Y:S01]  /*b260*/  MUFU.EX2 R43, R43 ;  /* 0x0000002b002b7308 */ /* 0x000fe20000000800 */
[----:B-1----:R-:W-:Y:S01]  /*b270*/  VIADD R3, R21, 0x28c40 ;  /* 0x00028c4015037836 */ /* 0x002fe20000000000 */
[----:B--2---:R-:W-:Y:S01]  /*b280*/  F2FP.F16.F32.PACK_AB R161, R34, R47 ;  /* 0x0000002f22a1723e */ /* 0x004fe200000000ff */
[CC--:B------:R-:W-:Y:S01]  /*b290*/  FMUL.FTZ R0, R15.reuse, R14.reuse ;  /* 0x0000000e0f007220 */ /* 0x0c0fe20000410000 */
[----:B------:R-:W-:Y:S02]  /*b2a0*/  FSETP.NEU.FTZ.AND P1, PT, R15, -INF , PT ;  /* 0xff8000000f00780b */ /* 0x000fe40003f3d000 */
[----:B------:R-:W-:Y:S02]  /*b2b0*/  PRMT R3, R188, 0x654, R3 ;  /* 0x00000654bc037816 */ /* 0x000fe40000000003 */
[----:B------:R0:W-:Y:S01]  /*b2c0*/  MUFU.EX2 R40, R35 ;  /* 0x0000002300287308 */ /* 0x0001e20000000800 */
[----:B------:R-:W-:Y:S01]  /*b2d0*/  FSEL R0, R0, RZ, P1 ;  /* 0x000000ff00007208 */ /* 0x000fe20000800000 */
[----:B------:R1:W-:Y:S04]  /*b2e0*/  SYNCS.ARRIVE.TRANS64.RED.A1T0 RZ, [R3+URZ], RZ ;  /* 0x000000ff03ff79a7 */ /* 0x0003e8000810043f */
        /* <DEDUP_REMOVED lines=9> */
[-C--:B------:R-:W-:Y:S01]  /*b380*/  FFMA.FTZ R67, R67, R14.reuse, -R0 ;  /* 0x0000000e43437223 */ /* 0x080fe20000010800 */
[----:B0-----:R-:W-:Y:S01]  /*b390*/  FADD.FTZ R35, R47, R44 ;  /* 0x0000002c2f237221 */ /* 0x001fe20000010000 */
[-CC-:B------:R-:W-:Y:S01]  /*b3a0*/  FFMA.FTZ R69, R69, R14.reuse, -R0.reuse ;  /* 0x0000000e45457223 */ /* 0x180fe20000010800 */
[-CC-:B------:R-:W-:Y:S01]  /*b3b0*/  FFMA.FTZ R71, R71, R14.reuse, -R0.reuse ;  /* 0x0000000e47477223 */ /* 0x180fe20000010800 */
[-CC-:B------:R-:W-:Y:S01]  /*b3c0*/  FFMA.FTZ R53, R53, R14.reuse, -R0.reuse ;  /* 0x0000000e35357223 */ /* 0x180fe20000010800 */
[----:B------:R-:W0:Y:S01]  /*b3d0*/  MUFU.EX2 R12, R12 ;  /* 0x0000000c000c7308 */ /* 0x000e220000000800 */
[----:B------:R-:W-:Y:S01]  /*b3e0*/  FADD.FTZ R46, R34, R35 ;  /* 0x00000023222e7221 */ /* 0x000fe20000010000 */
[-CC-:B------:R-:W-:Y:S01]  /*b3f0*/  FFMA.FTZ R73, R73, R14.reuse, -R0.reuse ;  /* 0x0000000e49497223 */ /* 0x180fe20000010800 */
[-CC-:B------:R-:W-:Y:S01]  /*b400*/  FFMA.FTZ R75, R75, R14.reuse, -R0.reuse ;  /* 0x0000000e4b4b7223 */ /* 0x180fe20000010800 */
[-CC-:B------:R-:W-:Y:S01]  /*b410*/  FFMA.FTZ R77, R77, R14.reuse, -R0.reuse ;  /* 0x0000000e4d4d7223 */ /* 0x180fe20000010800 */
[----:B------:R-:W-:-:S03]  /*b420*/  FFMA.FTZ R0, R63, R14, -R0 ;  /* 0x0000000e3f007223 */ /* 0x000fc60000010800 */
[----:B------:R-:W2:Y:S08]  /*b430*/  MUFU.EX2 R37, R37 ;  /* 0x0000002500257308 */ /* 0x000eb00000000800 */
[----:B------:R-:W3:Y:S01]  /*b440*/  MUFU.EX2 R166, R41 ;  /* 0x0000002900a67308 */ /* 0x000ee20000000800 */
[----:B0-----:R-:W-:Y:S01]  /*b450*/  FADD.FTZ R26, R33, R12 ;  /* 0x0000000c211a7221 */ /* 0x001fe20000010000 */
[----:B------:R-:W-:-:S06]  /*b460*/  F2FP.F16.F32.PACK_AB R164, R12, R33 ;  /* 0x000000210ca4723e */ /* 0x000fcc00000000ff */
[----:B------:R-:W1:Y:S01]  /*b470*/  MUFU.EX2 R45, R45 ;  /* 0x0000002d002d7308 */ /* 0x000e620000000800 */
[----:B--2---:R-:W-:-:S07]  /*b480*/  FADD.FTZ R27, R37, R26 ;  /* 0x0000001a251b7221 */ /* 0x004fce0000010000 */
[----:B------:R-:W0:Y:S01]  /*b490*/  MUFU.EX2 R160, R55 ;  /* 0x0000003700a07308 */ /* 0x000e220000000800 */
[C---:B---3--:R-:W-:Y:S01]  /*b4a0*/  FADD.FTZ R44, R166.reuse, R27 ;  /* 0x0000001ba62c7221 */ /* 0x048fe20000010000 */
[----:B------:R-:W-:Y:S01]  /*b4b0*/  FADD.FTZ R27, R43, R46 ;  /* 0x0000002e2b1b7221 */ /* 0x000fe20000010000 */
[----:B------:R-:W-:Y:S01]  /*b4c0*/  F2FP.F16.F32.PACK_AB R166, R166, R37 ;  /* 0x00000025a6a6723e */ /* 0x000fe200000000ff */
[----:B------:R-:W-:Y:S01]  /*b4d0*/  BAR.SYNC.DEFER_BLOCKING 0xf, 0x100 ;  /* 0x03c4000000007b1d */ /* 0x000fe20000010000 */
[----:B-1----:R-:W-:-:S05]  /*b4e0*/  FADD.FTZ R3, R45, R44 ;  /* 0x0000002c2d037221 */ /* 0x002fca0000010000 */
[----:B------:R-:W1:Y:S01]  /*b4f0*/  MUFU.EX2 R65, R65 ;  /* 0x0000004100417308 */ /* 0x000e620000000800 */
[----:B0-----:R-:W-:-:S07]  /*b500*/  FADD.FTZ R30, R160, R3 ;  /* 0x00000003a01e7221 */ /* 0x001fce0000010000 */
[----:B------:R-:W0:Y:S01]  /*b510*/  MUFU.EX2 R36, R51 ;  /* 0x0000003300247308 */ /* 0x000e220000000800 */
[----:B------:R-:W-:-:S07]  /*b520*/  F2FP.F16.F32.PACK_AB R160, R160, R45 ;  /* 0x0000002da0a0723e */ /* 0x000fce00000000ff */
[----:B------:R-:W2:Y:S01]  /*b530*/  MUFU.EX2 R162, R49 ;  /* 0x0000003100a27308 */ /* 0x000ea20000000800 */
[----:B-1----:R-:W-:Y:S01]  /*b540*/  FADD.FTZ R3, R65, R30 ;  /* 0x0000001e41037221 */ /* 0x002fe20000010000 */
[----:B------:R1:W-:Y:S06]  /*b550*/  STSM.16.M88.4 [R216+0x26800], R164 ;  /* 0x026800a4d8007844 */ /* 0x0003ec0000000200 */
[----:B------:R-:W3:Y:S01]  /*b560*/  MUFU.EX2 R39, R39 ;  /* 0x0000002700277308 */ /* 0x000ee20000000800 */
[C---:B0-----:R-:W-:Y:S01]  /*b570*/  FADD.FTZ R44, R36.reuse, R27 ;  /* 0x0000001b242c7221 */ /* 0x041fe20000010000 */
[----:B------:R-:W-:-:S06]  /*b580*/  F2FP.F16.F32.PACK_AB R163, R36, R43 ;  /* 0x0000002b24a3723e */ /* 0x000fcc00000000ff */
[----:B------:R-:W0:Y:S01]  /*b590*/  MUFU.EX2 R67, R67 ;  /* 0x0000004300437308 */ /* 0x000e220000000800 */
[C---:B--2---:R-:W-:Y:S01]  /*b5a0*/  FADD.FTZ R30, R162.reuse, R3 ;  /* 0x00000003a21e7221 */ /* 0x044fe20000010000 */
[----:B------:R-:W-:-:S05]  /*b5b0*/  F2FP.F16.F32.PACK_AB R162, R162, R65 ;  /* 0x00000041a2a2723e */ /* 0x000fca00000000ff */
[----:B------:R1:W-:Y:S01]  /*b5c0*/  STSM.16.M88.4 [R222], R160 ;  /* 0x000000a0de007844 */ /* 0x0003e20000000200 */
[----:B------:R-:W2:Y:S01]  /*b5d0*/  MUFU.EX2 R38, R24 ;  /* 0x0000001800267308 */ /* 0x000ea20000000800 */
[----:B---3--:R-:W-:-:S07]  /*b5e0*/  FADD.FTZ R27, R39, R44 ;  /* 0x0000002c271b7221 */ /* 0x008fce0000010000 */
[----:B------:R-:W3:Y:S01]  /*b5f0*/  MUFU.EX2 R156, R69 ;  /* 0x00000045009c7308 */ /* 0x000ee20000000800 */
[----:B0-----:R-:W-:-:S07]  /*b600*/  FADD.FTZ R3, R67, R30 ;  /* 0x0000001e43037221 */ /* 0x001fce0000010000 */
[----:B------:R-:W0:Y:S01]  /*b610*/  MUFU.EX2 R25, R25 ;  /* 0x0000001900197308 */ /* 0x000e220000000800 */
[C---:B--2---:R-:W-:Y:S01]  /*b620*/  FADD.FTZ R32, R38.reuse, R27 ;  /* 0x0000001b26207221 */ /* 0x044fe20000010000 */
[----:B------:R-:W-:-:S06]  /*b630*/  F2FP.F16.F32.PACK_AB R157, R38, R39 ;  /* 0x00000027269d723e */ /* 0x000fcc00000000ff */
[----:B------:R-:W2:Y:S01]  /*b640*/  MUFU.EX2 R71, R71 ;  /* 0x0000004700477308 */ /* 0x000ea20000000800 */
[C---:B---3--:R-:W-:Y:S01]  /*b650*/  FADD.FTZ R12, R156.reuse, R3 ;  /* 0x000000039c0c7221 */ /* 0x048fe20000010000 */
[----:B------:R-:W-:-:S06]  /*b660*/  F2FP.F16.F32.PACK_AB R156, R156, R67 ;  /* 0x000000439c9c723e */ /* 0x000fcc00000000ff */
[----:B------:R-:W3:Y:S01]  /*b670*/  MUFU.EX2 R24, R53 ;  /* 0x0000003500187308 */ /* 0x000ee20000000800 */
[----:B0-----:R-:W-:Y:S01]  /*b680*/  FADD.FTZ R27, R25, R32 ;  /* 0x00000020191b7221 */ /* 0x001fe20000010000 */
[----:B------:R-:W-:-:S03]  /*b690*/  F2FP.F16.F32.PACK_AB R159, R40, R25 ;  /* 0x00000019289f723e */ /* 0x000fc600000000ff */
[----:B------:R-:W-:-:S03]  /*b6a0*/  FADD.FTZ R40, R40, R27 ;  /* 0x0000001b28287221 */ /* 0x000fc60000010000 */
[----:B------:R-:W0:Y:S01]  /*b6b0*/  MUFU.EX2 R31, R31 ;  /* 0x0000001f001f7308 */ /* 0x000e220000000800 */
[----:B--2---:R-:W-:-:S07]  /*b6c0*/  FADD.FTZ R3, R71, R12 ;  /* 0x0000000c47037221 */ /* 0x004fce0000010000 */
[----:B------:R-:W-:Y:S01]  /*b6d0*/  MUFU.EX2 R73, R73 ;  /* 0x0000004900497308 */ /* 0x000fe20000000800 */
[C---:B---3--:R-:W-:Y:S01]  /*b6e0*/  F2FP.F16.F32.PACK_AB R158, R24.reuse, R71 ;  /* 0x00000047189e723e */ /* 0x048fe200000000ff */
[----:B------:R-:W-:-:S04]  /*b6f0*/  FADD.FTZ R24, R24, R3 ;  /* 0x0000000318187221 */ /* 0x000fc80000010000 */
[----:B------:R1:W-:Y:S02]  /*b700*/  STSM.16.M88.4 [R217], R156 ;  /* 0x0000009cd9007844 */ /* 0x0003e40000000200 */
        /* <DEDUP_REMOVED lines=19> */
.L_x_8011:
[----:B------:R0:W2:Y:S01]  /*b840*/  SYNCS.PHASECHK.TRANS64.TRYWAIT P1, [R21+URZ+0x28c50], R58 ;  /* 0x028c503a150075a7 */ /* 0x0000a2000802017f */
[----:B------:R-:W-:Y:S05]  /*b850*/  @!P0 BRA `(.L_x_8012) ;  /* 0x0000000000048947 */ /* 0x000fea0003800000 */
[----:B------:R-:W-:Y:S01]  /*b860*/  BPT.TRAP 0x1 ;  /* 0x000000040000795c */ /* 0x000fe20000300000 */
.L_x_8012:
[----:B------:R-:W-:Y:S01]  /*b870*/  LOP3.LUT R12, R56, 0x2000000, RZ, 0xfc, !PT ;  /* 0x02000000380c7812 */ /* 0x000fe200078efcff */
        /* <DEDUP_REMOVED lines=10> */
.L_x_8014:
[----:B------:R-:W-:Y:S05]  /*b920*/  BSYNC B0 ;  /* 0x0000000000007941 */ /* 0x000fea0003800000 */
.L_x_8013:
[C---:B------:R-:W-:Y:S01]  /*b930*/  R2UR UR6, R28.reuse ;  /* 0x000000001c0672ca */ /* 0x040fe200000e0000 */
[C---:B------:R-:W-:Y:S01]  /*b940*/  VIADD R26, R28.reuse, 0x80 ;  /* 0x000000801c1a7836 */ /* 0x040fe20000000000 */
[----:B------:R-:W-:Y:S01]  /*b950*/  R2UR UR7, R29 ;  /* 0x000000001d0772ca */ /* 0x000fe200000e0000 */
[----:B------:R-:W-:Y:S01]  /*b960*/  IMAD.MOV.U32 R27, RZ, RZ, 0x40000040 ;  /* 0x40000040ff1b7424 */ /* 0x000fe200078e00ff */
[C---:B------:R-:W-:Y:S01]  /*b970*/  IADD3 R24, R28.reuse, 0x100, RZ ;  /* 0x000001001c187810 */ /* 0x040fe20007ffe0ff */
        /* <DEDUP_REMOVED lines=9> */
[----:B0-2---:R-:W-:-:S06]  /*ba10*/  WARPGROUP.ARRIVE ;  /* 0x00000000000079c5 */ /* 0x005fcc0000000000 */
        /* <DEDUP_REMOVED lines=24> */
.L_x_8016:
[----:B-1----:R-:W0:Y:S01]  /*bba0*/  LDC R152, c[0x0][0x448] ;  /* 0x00011200ff987b82 */ /* 0x002e220000000800 */
[----:B------:R-:W-:Y:S01]  /*bbb0*/  VIADD R21, R21, 0x28c60 ;  /* 0x00028c6015157836 */ /* 0x000fe20000000000 */
[----:B------:R-:W-:Y:S01]  /*bbc0*/  IADD3 R208, R208, -0x2, RZ ;  /* 0xfffffffed0d07810 */ /* 0x000fe20007ffe0ff */
[----:B------:R-:W-:Y:S01]  /*bbd0*/  IMAD.MOV.U32 R153, RZ, RZ, R199 ;  /* 0x000000ffff997224 */ /* 0x000fe200078e00c7 */
[----:B------:R-:W-:Y:S02]  /*bbe0*/  BSSY B1, `(.L_x_8017) ;  /* 0x000024a000017945 */ /* 0x000fe40003800000 */
[----:B------:R-:W-:-:S04]  /*bbf0*/  PRMT R21, R188, 0x654, R21 ;  /* 0x00000654bc157816 */ /* 0x000fc80000000015 */
[----:B------:R1:W-:Y:S01]  /*bc00*/  SYNCS.ARRIVE.TRANS64.RED.A1T0 RZ, [R21+URZ], RZ ;  /* 0x000000ff15ff79a7 */ /* 0x0003e2000810043f */
[----:B0-----:R-:W-:-:S13]  /*bc10*/  ISETP.NE.AND P1, PT, R152, 0x1, PT ;  /* 0x000000019800780c */ /* 0x001fda0003f25270 */
[----:B------:R-:W0:Y:S08]  /*bc20*/  @P1 LDC R152, c[0x0][0x44c] ;  /* 0x00011300ff981b82 */ /* 0x000e300000000800 */
[----:B-1----:R-:W1:Y:S01]  /*bc30*/  @P1 LDC R21, c[0x0][0x450] ;  /* 0x00011400ff151b82 */ /* 0x002e620000000800 */
[----:B0-----:R-:W-:-:S05]  /*bc40*/  @P1 IMAD.HI.U32 R152, R199, R152, RZ ;  /* 0x00000098c7981227 */ /* 0x001fca00078e00ff */
[----:B-1----:R-:W-:-:S04]  /*bc50*/  @P1 SHF.R.U32.HI R153, RZ, R21, R152 ;  /* 0x00000015ff991219 */ /* 0x002fc80000011698 */
[----:B------:R-:W-:-:S04]  /*bc60*/  IADD3 R21, R153, R198, -R197 ;  /* 0x000000c699157210 */ /* 0x000fc80007ffe8c5 */
[----:B------:R-:W-:-:S04]  /*bc70*/  SHF.R.S32.HI R152, RZ, 0x1f, R21 ;  /* 0x0000001fff987819 */ /* 0x000fc80000011415 */
[----:B------:R-:W-:-:S04]  /*bc80*/  LEA.HI R21, R152, R21, RZ, 0x6 ;  /* 0x0000001598157211 */ /* 0x000fc800078f30ff */
[----:B------:R-:W-:-:S04]  /*bc90*/  SHF.R.S32.HI R21, RZ, 0x6, R21 ;  /* 0x00000006ff157819 */ /* 0x000fc80000011415 */
[----:B------:R-:W-:-:S04]  /*bca0*/  VIMNMX R21, RZ, R21, !PT ;  /* 0x00000015ff157248 */ /* 0x000fc80007fe0100 */
[----:B------:R-:W-:-:S13]  /*bcb0*/  ISETP.GE.AND P1, PT, R208, R21, PT ;  /* 0x00000015d000720c */ /* 0x000fda0003f26270 */
[----:B------:R-:W-:Y:S05]  /*bcc0*/  @!P1 BRA `(.L_x_8018) ;  /* 0x0000002000ec9947 */ /* 0x000fea0003800000 */
[----:B------:R-:W-:Y:S01]  /*bcd0*/  BSSY B0, `(.L_x_8018) ;  /* 0x000023a000007945 */ /* 0x000fe20003800000 */
[----:B------:R-:W-:Y:S02]  /*bce0*/  IMAD.MOV.U32 R220, RZ, RZ, R20 ;  /* 0x000000ffffdc7224 */ /* 0x000fe400078e0014 */
[----:B------:R-:W-:Y:S02]  /*bcf0*/  IMAD.MOV.U32 R218, RZ, RZ, R15 ;  /* 0x000000ffffda7224 */ /* 0x000fe400078e000f */
[----:B------:R-:W-:-:S07]  /*bd00*/  IMAD.MOV.U32 R219, RZ, RZ, R18 ;  /* 0x000000ffffdb7224 */ /* 0x000fce00078e0012 */
.L_x_8031:
[----:B------:R-:W-:-:S05]  /*bd10*/  VIADD R18, R219, 0x1 ;  /* 0x00000001db127836 */ /* 0x000fca0000000000 */
[----:B------:R-:W-:-:S04]  /*bd20*/  ISETP.NE.AND P1, PT, R18, 0x2, PT ;  /* 0x000000021200780c */ /* 0x000fc80003f25270 */
[----:B------:R-:W-:Y:S02]  /*bd30*/  SEL R14, RZ, 0x1, P1 ;  /* 0x00000001ff0e7807 */ /* 0x000fe40000800000 */
[----:B------:R-:W-:Y:S02]  /*bd40*/  SEL R18, R18, RZ, P1 ;  /* 0x000000ff12127207 */ /* 0x000fe40000800000 */
[----:B------:R-:W-:Y:S01]  /*bd50*/  LOP3.LUT R19, R19, R14, RZ, 0x3c, !PT ;  /* 0x0000000e13137212 */ /* 0x000fe200078e3cff */
[----:B0-----:R-:W-:Y:S06]  /*bd60*/  @!P0 BRA `(.L_x_8019) ;  /* 0x0000000000048947 */ /* 0x001fec0003800000 */
[----:B------:R-:W-:Y:S01]  /*bd70*/  BPT.TRAP 0x1 ;  /* 0x000000040000795c */ /* 0x000fe20000300000 */
.L_x_8019:
[----:B------:R-:W-:Y:S01]  /*bd80*/  IMAD R209, R18, 0x8, R2 ;  /* 0x0000000812d17824 */ /* 0x000fe200078e0202 */
[----:B------:R-:W-:-:S04]  /*bd90*/  SHF.L.U32 R213, R19, 0x1f, RZ ;  /* 0x0000001f13d57819 */ /* 0x000fc800000006ff */
[----:B------:R0:W1:Y:S01]  /*bda0*/  SYNCS.PHASECHK.TRANS64.TRYWAIT P1, [R209+URZ+0x28c30], R213 ;  /* 0x028c30d5d10075a7 */ /* 0x000062000802017f */
[----:B------:R-:W-:Y:S05]  /*bdb0*/  @!P0 BRA `(.L_x_8020) ;  /* 0x0000000000048947 */ /* 0x000fea0003800000 */
[----:B------:R-:W-:Y:S01]  /*bdc0*/  BPT.TRAP 0x1 ;  /* 0x000000040000795c */ /* 0x000fe20000300000 */
.L_x_8020:
[----:B------:R-:W-:Y:S01]  /*bdd0*/  BSSY B2, `(.L_x_8021) ;  /* 0x0000006000027945 */ /* 0x000fe20003800000 */
[----:B------:R-:W-:Y:S01]  /*bde0*/  IMAD R154, R18, 0x200, R13 ;  /* 0x00000200129a7824 */ /* 0x000fe200078e020d */
[----:B------:R-:W-:Y:S02]  /*bdf0*/  MOV R155, 0x40000040 ;  /* 0x40000040009b7802 */ /* 0x000fe40000000f00 */
[----:B-1----:R-:W-:Y:S05]  /*be00*/  @P1 BRA `(.L_x_8022) ;  /* 0x0000000000081947 */ /* 0x002fea0003800000 */
[----:B------:R-:W1:Y:S02]  /*be10*/  SYNCS.PHASECHK.TRANS64.TRYWAIT P1, [R209+URZ+0x28c30], R213 ;  /* 0x028c30d5d10075a7 */ /* 0x000e64000802017f */
[----:B-1----:R-:W-:Y:S05]  /*be20*/  @!P1 BRA `(.L_x_8023) ;  /* 0x0000010400049947 */ /* 0x002fea0003800000 */
.L_x_8022:
[----:B------:R-:W-:Y:S05]  /*be30*/  BSYNC B2 ;  /* 0x0000000000027941 */ /* 0x000fea0003800000 */
.L_x_8021:
        /* <DEDUP_REMOVED lines=14> */
[----:B------:R-:W-:Y:S01]  /*bf20*/  WARPGROUP.ARRIVE ;  /* 0x00000000000079c5 */ /* 0x000fe20000000000 */
[----:B------:R-:W-:Y:S02]  /*bf30*/  R2UR UR8, R10 ;  /* 0x000000000a0872ca */ /* 0x000fe400000e0000 */
[----:B------:R-:W-:Y:S02]  /*bf40*/  R2UR UR9, R11 ;  /* 0x000000000b0972ca */ /* 0x000fe400000e0000 */
[----:B------:R-:W-:Y:S01]  /*bf50*/  R2UR UR14, R14 ;  /* 0x000000000e0e72ca */ /* 0x000fe200000e0000 */
[----:B------:R-:W-:Y:S01]  /*bf60*/  HGMMA.64x64x16.F32 R152, gdesc[UR4], RZ, !UPT, gsb0 ;  /* 0x00e00000049879f0 */ /* 0x000fe2000c0008ff */
[----:B------:R-:W-:Y:S02]  /*bf70*/  R2UR UR15, R15 ;  /* 0x000000000f0f72ca */ /* 0x000fe400000e0000 */
[----:B------:R-:W-:-:S02]  /*bf80*/  R2UR UR12, R8 ;  /* 0x00000000080c72ca */ /* 0x000fc400000e0000 */
        /* <DEDUP_REMOVED lines=15> */
.L_x_8024:
[----:B------:R-:W2:Y:S01]  /*c080*/  LDC R14, c[0x0][0x448] ;  /* 0x00011200ff0e7b82 */ /* 0x000ea20000000800 */
        /* <DEDUP_REMOVED lines=21> */
[----:B--2---:R-:W-:-:S02]  /*c1e0*/  ISETP.NE.AND P1, PT, R14, 0x1, PT ;  /* 0x000000010e00780c */ /* 0x004fc40003f25270 */
[----:B------:R-:W-:Y:S02]  /*c1f0*/  IADD3 R14, R229, R199, RZ ;  /* 0x000000c7e50e7210 */ /* 0x000fe40007ffe0ff */
[----:B------:R-:W-:Y:S08]  /*c200*/  MUFU.TANH R169, R169 ;  /* 0x000000a900a97308 */ /* 0x000ff00000002400 */
[----:B------:R-:W-:Y:S01]  /*c210*/  MUFU.TANH R173, R173 ;  /* 0x000000ad00ad7308 */ /* 0x000fe20000002400 */
[----:B------:R-:W2:Y:S07]  /*c220*/  @P1 LDC R20, c[0x0][0x44c] ;  /* 0x00011300ff141b82 */ /* 0x000eae0000000800 */
[----:B------:R-:W-:Y:S01]  /*c230*/  MUFU.TANH R177, R177 ;  /* 0x000000b100b17308 */ /* 0x000fe20000002400 */
[----:B------:R-:W3:Y:S01]  /*c240*/  @P1 LDC R15, c[0x0][0x450] ;  /* 0x00011400ff0f1b82 */ /* 0x000ee20000000800 */
[----:B--2---:R-:W-:-:S05]  /*c250*/  @P1 IMAD.HI.U32 R20, R14, R20, RZ ;  /* 0x000000140e141227 */ /* 0x004fca00078e00ff */
[----:B---3--:R-:W-:Y:S01]  /*c260*/  @P1 SHF.R.U32.HI R14, RZ, R15, R20 ;  /* 0x0000000fff0e1219 */ /* 0x008fe20000011614 */
[----:B------:R-:W-:Y:S01]  /*c270*/  FMUL.FTZ R15, R152, UR39 ;  /* 0x00000027980f7c20 */ /* 0x000fe20008410000 */
[----:B------:R-:W-:Y:S01]  /*c280*/  FMUL.FTZ R152, R154, UR39 ;  /* 0x000000279a987c20 */ /* 0x000fe20008410000 */
[----:B------:R-:W-:Y:S01]  /*c290*/  FMUL.FTZ R154, R157, UR39 ;  /* 0x000000279d9a7c20 */ /* 0x000fe20008410000 */
[----:B------:R-:W-:Y:S01]  /*c2a0*/  FMUL.FTZ R157, R161, UR39 ;  /* 0x00000027a19d7c20 */ /* 0x000fe20008410000 */
[----:B------:R-:W-:Y:S01]  /*c2b0*/  FMUL.FTZ R20, R153, UR39 ;  /* 0x0000002799147c20 */ /* 0x000fe20008410000 */
[----:B------:R-:W2:Y:S01]  /*c2c0*/  SHFL.IDX PT, R161, R14, RZ, 0x1c1f ;  /* 0x001c1fff0ea17589 */ /* 0x000ea200000e0000 */
[----:B------:R-:W-:Y:S01]  /*c2d0*/  FMUL.FTZ R153, R156, UR39 ;  /* 0x000000279c997c20 */ /* 0x000fe20008410000 */
[----:B------:R-:W-:Y:S01]  /*c2e0*/  FMUL.FTZ R156, R160, UR39 ;  /* 0x00000027a09c7c20 */ /* 0x000fe20008410000 */
[----:B------:R-:W-:Y:S01]  /*c2f0*/  FMUL.FTZ R160, R164, UR39 ;  /* 0x00000027a4a07c20 */ /* 0x000fe20008410000 */
[----:B------:R-:W-:Y:S01]  /*c300*/  IMAD.MOV.U32 R164, RZ, RZ, -0x40 ;  /* 0xffffffc0ffa47424 */ /* 0x000fe200078e00ff */
[----:B------:R3:W4:Y:S01]  /*c310*/  SHFL.IDX PT, R225, R14, 0x1, 0x1c1f ;  /* 0x003c1f000ee17f89 */ /* 0x00072200000e0000 */
[----:B------:R-:W5:Y:S02]  /*c320*/  MUFU.TANH R15, R15 ;  /* 0x0000000f000f7308 */ /* 0x000f640000002400 */
[----:B------:R-:W-:-:S05]  /*c330*/  IMAD R164, R208, R164, 0x1 ;  /* 0x00000001d0a47424 */ /* 0x000fca00078e02a4 */
[----:B------:R-:W-:Y:S01]  /*c340*/  IADD3 R164, R198, R164, -R192 ;  /* 0x000000a4c6a47210 */ /* 0x000fe20007ffe8c0 */
[----:B------:R-:W0:Y:S01]  /*c350*/  MUFU.TANH R153, R153 ;  /* 0x0000009900997308 */ /* 0x000e220000002400 */
[----:B---3--:R-:W-:-:S03]  /*c360*/  FMUL.FTZ R14, R165, UR39 ;  /* 0x00000027a50e7c20 */ /* 0x008fc60008410000 */
[----:B------:R-:W-:-:S04]  /*c370*/  IMAD.IADD R164, R164, 0x1, -R197 ;  /* 0x00000001a4a47824 */ /* 0x000fc800078e0ac5 */
[----:B------:R-:W3:Y:S01]  /*c380*/  MUFU.TANH R152, R152 ;  /* 0x0000009800987308 */ /* 0x000ee20000002400 */
[----:B--2---:R-:W-:-:S05]  /*c390*/  IMAD.IADD R168, R164, 0x1, R161 ;  /* 0x00000001a4a87824 */ /* 0x004fca00078e02a1 */
[----:B------:R-:W-:Y:S01]  /*c3a0*/  ISETP.GT.AND P5, PT, R168, RZ, PT ;  /* 0x000000ffa800720c */ /* 0x000fe20003fa4270 */
[----:B----4-:R-:W-:Y:S01]  /*c3b0*/  IMAD.IADD R225, R164, 0x1, R225 ;  /* 0x00000001a4e17824 */ /* 0x010fe200078e02e1 */
[C---:B------:R-:W-:Y:S01]  /*c3c0*/  ISETP.GT.AND P3, PT, R168.reuse, 0x8, PT ;  /* 0x00000008a800780c */ /* 0x040fe20003f64270 */
[----:B------:R-:W2:Y:S01]  /*c3d0*/  MUFU.TANH R14, R14 ;  /* 0x0000000e000e7308 */ /* 0x000ea20000002400 */
[----:B-----5:R-:W-:Y:S02]  /*c3e0*/  FSEL R161, R15, -INF , P5 ;  /* 0xff8000000fa17808 */ /* 0x020fe40002800000 */
[----:B0-----:R-:W-:Y:S02]  /*c3f0*/  FSEL R165, R153, -INF , P3 ;  /* 0xff80000099a57808 */ /* 0x001fe40001800000 */
[----:B------:R-:W-:Y:S02]  /*c400*/  ISETP.GT.AND P6, PT, R225, RZ, PT ;  /* 0x000000ffe100720c */ /* 0x000fe40003fc4270 */
[----:B------:R-:W-:Y:S01]  /*c410*/  ISETP.GT.AND P3, PT, R168, 0x19, PT ;  /* 0x00000019a800780c */ /* 0x000fe20003f64270 */
[----:B------:R-:W0:Y:S01]  /*c420*/  MUFU.TANH R15, R155 ;  /* 0x0000009b000f7308 */ /* 0x000e220000002400 */
[----:B---3--:R-:W-:-:S02]  /*c430*/  FSEL R152, R152, -INF , P6 ;  /* 0xff80000098987808 */ /* 0x008fc40003000000 */
[----:B------:R-:W-:Y:S02]  /*c440*/  ISETP.GT.AND P6, PT, R225, 0x1, PT ;  /* 0x00000001e100780c */ /* 0x000fe40003fc4270 */
[C---:B------:R-:W-:Y:S02]  /*c450*/  ISETP.GT.AND P4, PT, R168.reuse, 0x1, PT ;  /* 0x00000001a800780c */ /* 0x040fe40003f84270 */
[----:B------:R-:W-:Y:S01]  /*c460*/  ISETP.GT.AND P2, PT, R168, 0x9, PT ;  /* 0x00000009a800780c */ /* 0x000fe20003f44270 */
[----:B------:R-:W3:Y:S01]  /*c470*/  MUFU.TANH R153, R158 ;  /* 0x0000009e00997308 */ /* 0x000ee20000002400 */
[----:B--2---:R-:W-:Y:S02]  /*c480*/  FSEL R226, R14, -INF , P3 ;  /* 0xff8000000ee27808 */ /* 0x004fe40001800000 */
[----:B------:R-:W-:Y:S02]  /*c490*/  FMNMX.FTZ R14, R152, R220, !PT ;  /* 0x000000dc980e7209 */ /* 0x000fe40007810000 */
[----:B------:R-:W-:-:S02]  /*c4a0*/  ISETP.GT.AND P1, PT, R168, 0x10, PT ;  /* 0x00000010a800780c */ /* 0x000fc40003f24270 */
[C---:B------:R-:W-:Y:S01]  /*c4b0*/  ISETP.GT.AND P5, PT, R168.reuse, 0x11, PT ;  /* 0x00000011a800780c */ /* 0x040fe20003fa4270 */
[----:B------:R-:W2:Y:S01]  /*c4c0*/  MUFU.TANH R155, R159 ;  /* 0x0000009f009b7308 */ /* 0x000ea20000002400 */
[----:B0-----:R-:W-:Y:S02]  /*c4d0*/  FSEL R15, R15, -INF , P6 ;  /* 0xff8000000f0f7808 */ /* 0x001fe40003000000 */
[----:B------:R-:W-:Y:S02]  /*c4e0*/  ISETP.GT.AND P6, PT, R225, 0x8, PT ;  /* 0x00000008e100780c */ /* 0x000fe40003fc4270 */
[----:B------:R-:W-:Y:S02]  /*c4f0*/  FMNMX.FTZ R14, R15, R14, !PT ;  /* 0x0000000e0f0e7209 */ /* 0x000fe40007810000 */
[----:B------:R-:W-:Y:S01]  /*c500*/  ISETP.GT.AND P3, PT, R168, 0x31, PT ;  /* 0x00000031a800780c */ /* 0x000fe20003f64270 */
[----:B------:R-:W0:Y:S01]  /*c510*/  MUFU.TANH R158, R162 ;  /* 0x000000a2009e7308 */ /* 0x000e220000002400 */
[----:B---3--:R-:W-:-:S02]  /*c520*/  FSEL R153, R153, -INF , P6 ;  /* 0xff80000099997808 */ /* 0x008fc40003000000 */
[----:B------:R-:W-:Y:S02]  /*c530*/  ISETP.GT.AND P6, PT, R225, 0x9, PT ;  /* 0x00000009e100780c */ /* 0x000fe40003fc4270 */
[----:B------:R-:W-:Y:S02]  /*c540*/  FMNMX.FTZ R14, R153, R14, !PT ;  /* 0x0000000e990e7209 */ /* 0x000fe40007810000 */
[----:B------:R-:W-:Y:S01]  /*c550*/  FSEL R177, R177, -INF , P3 ;  /* 0xff800000b1b17808 */ /* 0x000fe20001800000 */
[----:B------:R-:W3:Y:S01]  /*c560*/  MUFU.TANH R159, R163 ;  /* 0x000000a3009f7308 */ /* 0x000ee20000002400 */
        /* <DEDUP_REMOVED lines=8> */
[----:B---3--:R-:W-:Y:S02]  /*c5f0*/  FSEL R159, R159, -INF , P6 ;  /* 0xff8000009f9f7808 */ /* 0x008fe40003000000 */
[----:B------:R-:W-:Y:S02]  /*c600*/  ISETP.GT.AND P6, PT, R225, 0x18, PT ;  /* 0x00000018e100780c */ /* 0x000fe40003fc4270 */
[----:B------:R-:W-:-:S03]  /*c610*/  FMNMX.FTZ R14, R159, R14, !PT ;  /* 0x0000000e9f0e7209 */ /* 0x000fc60007810000 */
        /* <DEDUP_REMOVED lines=37> */
[----:B--2---:R-:W-:-:S04]  /*c870*/  FSEL R179, R179, -INF , P6 ;  /* 0xff800000b3b37808 */ /* 0x004fc80003000000 */
[----:B------:R-:W-:-:S03]  /*c880*/  FMNMX.FTZ R14, R179, R14, !PT ;  /* 0x0000000eb30e7209 */ /* 0x000fc60007810000 */
[----:B------:R-:W2:Y:S01]  /*c890*/  MUFU.TANH R156, R156 ;  /* 0x0000009c009c7308 */ /* 0x000ea20000002400 */
[----:B0-----:R-:W-:Y:S02]  /*c8a0*/  FSEL R164, R20, -INF , P4 ;  /* 0xff80000014a47808 */ /* 0x001fe40002000000 */
[----:B------:R-:W0:Y:S01]  /*c8b0*/  SHFL.BFLY PT, R20, R14, 0x2, 0x1f ;  /* 0x0c401f000e147f89 */ /* 0x000e2200000e0000 */
[----:B------:R-:W-:-:S04]  /*c8c0*/  ISETP.GT.AND P4, PT, R168, 0x18, PT ;  /* 0x00000018a800780c */ /* 0x000fc80003f84270 */
[----:B------:R-:W4:Y:S01]  /*c8d0*/  MUFU.TANH R157, R157 ;  /* 0x0000009d009d7308 */ /* 0x000f220000002400 */
[----:B---3--:R-:W-:Y:S02]  /*c8e0*/  FSEL R154, R154, -INF , P2 ;  /* 0xff8000009a9a7808 */ /* 0x008fe40001000000 */
[----:B------:R-:W-:-:S04]  /*c8f0*/  ISETP.GT.AND P2, PT, R168, 0x20, PT ;  /* 0x00000020a800780c */ /* 0x000fc80003f44270 */
[----:B------:R-:W-:Y:S01]  /*c900*/  FSEL R224, R224, -INF , P2 ;  /* 0xff800000e0e07808 */ /* 0x000fe20001000000 */
[----:B------:R-:W3:Y:S01]  /*c910*/  MUFU.TANH R160, R160 ;  /* 0x000000a000a07308 */ /* 0x000ee20000002400 */
[----:B--2---:R-:W-:Y:S02]  /*c920*/  FSEL R156, R156, -INF , P1 ;  /* 0xff8000009c9c7808 */ /* 0x004fe40000800000 */
[C---:B------:R-:W-:Y:S02]  /*c930*/  ISETP.GT.AND P1, PT, R168.reuse, 0x21, PT ;  /* 0x00000021a800780c */ /* 0x040fe40003f24270 */
[----:B------:R-:W-:Y:S02]  /*c940*/  ISETP.GT.AND P2, PT, R168, 0x38, PT ;  /* 0x00000038a800780c */ /* 0x000fe40003f44270 */
[----:B------:R-:W-:Y:S02]  /*c950*/  FSEL R169, R169, -INF , P1 ;  /* 0xff800000a9a97808 */ /* 0x000fe40000800000 */
[----:B----4-:R-:W-:-:S02]  /*c960*/  FSEL R157, R157, -INF , P5 ;  /* 0xff8000009d9d7808 */ /* 0x010fc40002800000 */
[----:B0-----:R-:W-:Y:S02]  /*c970*/  FMNMX.FTZ R20, R14, R20, !PT ;  /* 0x000000140e147209 */ /* 0x001fe40007810000 */
[C---:B------:R-:W-:Y:S02]  /*c980*/  ISETP.GT.AND P5, PT, R168.reuse, 0x29, PT ;  /* 0x00000029a800780c */ /* 0x040fe40003fa4270 */
[----:B------:R-:W-:Y:S01]  /*c990*/  ISETP.GT.AND P1, PT, R168, 0x39, PT ;  /* 0x00000039a800780c */ /* 0x000fe20003f24270 */
[----:B------:R-:W0:Y:S01]  /*c9a0*/  SHFL.BFLY PT, R14, R20, 0x1, 0x1f ;  /* 0x0c201f00140e7f89 */ /* 0x000e2200000e0000 */
[----:B---3--:R-:W-:Y:S02]  /*c9b0*/  FSEL R160, R160, -INF , P4 ;  /* 0xff800000a0a07808 */ /* 0x008fe40002000000 */
[----:B------:R-:W-:Y:S02]  /*c9c0*/  ISETP.GT.AND P4, PT, R168, 0x30, PT ;  /* 0x00000030a800780c */ /* 0x000fe40003f84270 */
[----:B------:R-:W-:-:S02]  /*c9d0*/  FSEL R173, R173, -INF , P5 ;  /* 0xff800000adad7808 */ /* 0x000fc40002800000 */
[----:B0-----:R-:W-:Y:S01]  /*c9e0*/  FMNMX.FTZ R20, R20, R14, !PT ;  /* 0x0000000e14147209 */ /* 0x001fe20007810000 */
[----:B------:R-:W-:-:S03]  /*c9f0*/  IMAD.U32 R14, RZ, RZ, UR37 ;  /* 0x00000025ff0e7e24 */ /* 0x000fc6000f8e00ff */
[C---:B------:R-:W-:Y:S01]  /*ca00*/  FSETP.NEU.FTZ.AND P6, PT, R20.reuse, -INF , PT ;  /* 0xff8000001400780b */ /* 0x040fe20003fdd000 */
[----:B------:R-:W-:-:S03]  /*ca10*/  FMUL.FTZ R182, R20, R14 ;  /* 0x0000000e14b67220 */ /* 0x000fc60000410000 */
[----:B------:R-:W-:Y:S02]  /*ca20*/  FSEL R183, R20, RZ, P6 ;  /* 0x000000ff14b77208 */ /* 0x000fe40003000000 */
[----:B------:R-:W-:Y:S02]  /*ca30*/  FSEL R182, R182, RZ, P6 ;  /* 0x000000ffb6b67208 */ /* 0x000fe40003000000 */
[----:B------:R-:W-:Y:S01]  /*ca40*/  ISETP.GT.AND P6, PT, R168, 0x28, PT ;  /* 0x00000028a800780c */ /* 0x000fe20003fc4270 */
[----:B------:R-:W-:Y:S01]  /*ca50*/  FADD.FTZ R183, -R183, R220 ;  /* 0x000000dcb7b77221 */ /* 0x000fe20000010100 */
[----:B------:R0:W2:Y:S01]  /*ca60*/  MUFU.TANH R168, R172 ;  /* 0x000000ac00a87308 */ /* 0x0000a20000002400 */
        /* <DEDUP_REMOVED lines=8> */
[-CC-:B0-----:R-:W-:Y:S01]  /*caf0*/  FFMA.FTZ R172, R153, R14.reuse, -R182.reuse ;  /* 0x0000000e99ac7223 */ /* 0x181fe200000108b6 */
[-CC-:B------:R-:W-:Y:S01]  /*cb00*/  FFMA.FTZ R159, R159, R14.reuse, -R182.reuse ;  /* 0x0000000e9f9f7223 */ /* 0x180fe200000108b6 */
[-CC-:B------:R-:W-:Y:S01]  /*cb10*/  FFMA.FTZ R162, R162, R14.reuse, -R182.reuse ;  /* 0x0000000ea2a27223 */ /* 0x180fe200000108b6 */
[-CC-:B------:R-:W-:Y:S01]  /*cb20*/  FFMA.FTZ R166, R166, R14.reuse, -R182.reuse ;  /* 0x0000000ea6a67223 */ /* 0x180fe200000108b6 */
[-CC-:B------:R-:W-:Y:S01]  /*cb30*/  FFMA.FTZ R167, R167, R14.reuse, -R182.reuse ;  /* 0x0000000ea7a77223 */ /* 0x180fe200000108b6 */
[-CC-:B------:R-:W-:Y:S01]  /*cb40*/  FFMA.FTZ R171, R171, R14.reuse, -R182.reuse ;  /* 0x0000000eabab7223 */ /* 0x180fe200000108b6 */
[-CC-:B------:R-:W-:Y:S01]  /*cb50*/  FFMA.FTZ R174, R174, R14.reuse, -R182.reuse ;  /* 0x0000000eaeae7223 */ /* 0x180fe200000108b6 */
[----:B------:R-:W0:Y:S01]  /*cb60*/  MUFU.EX2 R170, R170 ;  /* 0x000000aa00aa7308 */ /* 0x000e220000000800 */
[----:B--2---:R-:W-:Y:S01]  /*cb70*/  FSEL R168, R168, -INF , P6 ;  /* 0xff800000a8a87808 */ /* 0x004fe20003000000 */
[-CC-:B------:R-:W-:Y:S01]  /*cb80*/  FFMA.FTZ R175, R175, R14.reuse, -R182.reuse ;  /* 0x0000000eafaf7223 */ /* 0x180fe200000108b6 */
[-CC-:B------:R-:W-:Y:S01]  /*cb90*/  FFMA.FTZ R178, R178, R14.reuse, -R182.reuse ;  /* 0x0000000eb2b27223 */ /* 0x180fe200000108b6 */
[----:B------:R-:W-:-:S04]  /*cba0*/  FFMA.FTZ R179, R179, R14, -R182 ;  /* 0x0000000eb3b37223 */ /* 0x000fc800000108b6 */
[----:B------:R-:W2:Y:S08]  /*cbb0*/  MUFU.EX2 R15, R15 ;  /* 0x0000000f000f7308 */ /* 0x000eb00000000800 */
[----:B------:R-:W3:Y:S01]  /*cbc0*/  MUFU.EX2 R172, R172 ;  /* 0x000000ac00ac7308 */ /* 0x000ee20000000800 */
[----:B0-----:R-:W-:Y:S01]  /*cbd0*/  FFMA.FTZ R3, R170, R3, R152 ;  /* 0x00000003aa037223 */ /* 0x001fe20000010098 */
[-C--:B------:R-:W-:Y:S01]  /*cbe0*/  FMUL.FTZ R26, R26, R170.reuse ;  /* 0x000000aa1a1a7220 */ /* 0x080fe20000410000 */
        /* <DEDUP_REMOVED lines=8> */
[----:B------:R-:W-:-:S02]  /*cc70*/  VIADD R15, R209, 0x28c40 ;  /* 0x00028c40d10f7836 */ /* 0x000fc40000000000 */
[----:B------:R-:W-:Y:S01]  /*cc80*/  FMUL.FTZ R152, R176, UR39 ;  /* 0x00000027b0987c20 */ /* 0x000fe20008410000 */
[----:B------:R-:W-:Y:S01]  /*cc90*/  FMUL.FTZ R176, R180, UR39 ;  /* 0x00000027b4b07c20 */ /* 0x000fe20008410000 */
[----:B------:R-:W-:Y:S01]  /*cca0*/  FMUL.FTZ R180, R181, UR39 ;  /* 0x00000027b5b47c20 */ /* 0x000fe20008410000 */
[-C--:B------:R-:W-:Y:S01]  /*ccb0*/  FMUL.FTZ R38, R38, R170.reuse ;  /* 0x000000aa26267220 */ /* 0x080fe20000410000 */
[----:B------:R-:W-:Y:S01]  /*ccc0*/  PRMT R15, R188, 0x654, R15 ;  /* 0x00000654bc0f7816 */ /* 0x000fe2000000000f */
[----:B---3--:R-:W-:Y:S01]  /*ccd0*/  FADD.FTZ R3, R172, R3 ;  /* 0x00000003ac037221 */ /* 0x008fe20000010000 */
[----:B------:R-:W2:Y:S01]  /*cce0*/  MUFU.TANH R152, R152 ;  /* 0x0000009800987308 */ /* 0x000ea20000002400 */
[-C--:B------:R-:W-:Y:S01]  /*ccf0*/  FMUL.FTZ R39, R39, R170.reuse ;  /* 0x000000aa27277220 */ /* 0x080fe20000410000 */
[----:B------:R3:W-:Y:S01]  /*cd00*/  SYNCS.ARRIVE.TRANS64.RED.A1T0 RZ, [R15+URZ], RZ ;  /* 0x000000ff0fff79a7 */ /* 0x0007e2000810043f */
[-C--:B------:R-:W-:Y:S01]  /*cd10*/  FMUL.FTZ R42, R42, R170.reuse ;  /* 0x000000aa2a2a7220 */ /* 0x080fe20000410000 */
[-C--:B------:R-:W-:Y:S01]  /*cd20*/  FMUL.FTZ R43, R43, R170.reuse ;  /* 0x000000aa2b2b7220 */ /* 0x080fe20000410000 */
[-C--:B------:R-:W-:Y:S01]  /*cd30*/  FMUL.FTZ R46, R46, R170.reuse ;  /* 0x000000aa2e2e7220 */ /* 0x080fe20000410000 */
[----:B------:R-:W-:Y:S01]  /*cd40*/  FMUL.FTZ R47, R47, R170 ;  /* 0x000000aa2f2f7220 */ /* 0x000fe20000410000 */
[C---:B0-----:R-:W-:Y:S01]  /*cd50*/  FADD.FTZ R3, R155.reuse, R3 ;  /* 0x000000039b037221 */ /* 0x041fe20000010000 */
[----:B------:R-:W0:Y:S01]  /*cd60*/  MUFU.TANH R176, R176 ;  /* 0x000000b000b07308 */ /* 0x000e220000002400 */
[----:B------:R-:W-:Y:S01]  /*cd70*/  F2FP.F16.F32.PACK_AB R155, R155, R172 ;  /* 0x000000ac9b9b723e */ /* 0x000fe200000000ff */
[----:B------:R-:W-:Y:S01]  /*cd80*/  FMUL.FTZ R50, R50, R170 ;  /* 0x000000aa32327220 */ /* 0x000fe20000410000 */
[----:B---3--:R-:W-:Y:S01]  /*cd90*/  FMNMX.FTZ R15, R161, R218, !PT ;  /* 0x000000daa10f7209 */ /* 0x008fe20007810000 */
[-C--:B------:R-:W-:Y:S01]  /*cda0*/  FMUL.FTZ R51, R51, R170.reuse ;  /* 0x000000aa33337220 */ /* 0x080fe20000410000 */
[-C--:B------:R-:W-:Y:S01]  /*cdb0*/  FMUL.FTZ R54, R54, R170.reuse ;  /* 0x000000aa36367220 */ /* 0x080fe20000410000 */
[-C--:B------:R-:W-:Y:S01]  /*cdc0*/  FMUL.FTZ R55, R55, R170.reuse ;  /* 0x000000aa37377220 */ /* 0x080fe20000410000 */
[----:B------:R-:W-:Y:S01]  /*cdd0*/  FMNMX.FTZ R15, R164, R15, !PT ;  /* 0x0000000fa40f7209 */ /* 0x000fe20007810000 */
[----:B------:R-:W3:Y:S01]  /*cde0*/  MUFU.TANH R180, R180 ;  /* 0x000000b400b47308 */ /* 0x000ee20000002400 */
[----:B--2---:R-:W-:Y:S01]  /*cdf0*/  FSEL R152, R152, -INF , P4 ;  /* 0xff80000098987808 */ /* 0x004fe20002000000 */
[-C--:B------:R-:W-:Y:S01]  /*ce00*/  FMUL.FTZ R58, R58, R170.reuse ;  /* 0x000000aa3a3a7220 */ /* 0x080fe20000410000 */
[----:B------:R-:W-:Y:S01]  /*ce10*/  FMNMX.FTZ R15, R165, R15, !PT ;  /* 0x0000000fa50f7209 */ /* 0x000fe20007810000 */
[-C--:B------:R-:W-:Y:S01]  /*ce20*/  FMUL.FTZ R59, R59, R170.reuse ;  /* 0x000000aa3b3b7220 */ /* 0x080fe20000410000 */
[-C--:B------:R-:W-:Y:S01]  /*ce30*/  FMUL.FTZ R62, R62, R170.reuse ;  /* 0x000000aa3e3e7220 */ /* 0x080fe20000410000 */
[-C--:B------:R-:W-:Y:S01]  /*ce40*/  FMUL.FTZ R63, R63, R170.reuse ;  /* 0x000000aa3f3f7220 */ /* 0x080fe20000410000 */
[----:B------:R-:W-:Y:S01]  /*ce50*/  FMNMX.FTZ R15, R154, R15, !PT ;  /* 0x0000000f9a0f7209 */ /* 0x000fe20007810000 */
[----:B------:R-:W-:Y:S01]  /*ce60*/  MUFU.EX2 R181, R163 ;  /* 0x000000a300b57308 */ /* 0x000fe20000000800 */
[----:B0-----:R-:W-:Y:S01]  /*ce70*/  FSEL R176, R176, -INF , P2 ;  /* 0xff800000b0b07808 */ /* 0x001fe20001000000 */
[-C--:B------:R-:W-:Y:S01]  /*ce80*/  FMUL.FTZ R66, R66, R170.reuse ;  /* 0x000000aa42427220 */ /* 0x080fe20000410000 */
[----:B------:R-:W-:Y:S01]  /*ce90*/  FMNMX.FTZ R15, R156, R15, !PT ;  /* 0x0000000f9c0f7209 */ /* 0x000fe20007810000 */
[-C--:B------:R-:W-:Y:S01]  /*cea0*/  FMUL.FTZ R67, R67, R170.reuse ;  /* 0x000000aa43437220 */ /* 0x080fe20000410000 */
[-C--:B------:R-:W-:Y:S01]  /*ceb0*/  FMUL.FTZ R70, R70, R170.reuse ;  /* 0x000000aa46467220 */ /* 0x080fe20000410000 */
[-C--:B------:R-:W-:Y:S01]  /*cec0*/  FMUL.FTZ R71, R71, R170.reuse ;  /* 0x000000aa47477220 */ /* 0x080fe20000410000 */
[----:B------:R-:W-:Y:S01]  /*ced0*/  FMNMX.FTZ R15, R157, R15, !PT ;  /* 0x0000000f9d0f7209 */ /* 0x000fe20007810000 */
[----:B------:R-:W0:Y:S01]  /*cee0*/  MUFU.EX2 R158, R158 ;  /* 0x0000009e009e7308 */ /* 0x000e220000000800 */
[----:B---3--:R-:W-:Y:S01]  /*cef0*/  FSEL R180, R180, -INF , P1 ;  /* 0xff800000b4b47808 */ /* 0x008fe20000800000 */
[-C--:B------:R-:W-:Y:S01]  /*cf00*/  FMUL.FTZ R74, R74, R170.reuse ;  /* 0x000000aa4a4a7220 */ /* 0x080fe20000410000 */
[----:B------:R-:W-:Y:S01]  /*cf10*/  FMNMX.FTZ R15, R160, R15, !PT ;  /* 0x0000000fa00f7209 */ /* 0x000fe20007810000 */
[-C--:B------:R-:W-:Y:S01]  /*cf20*/  FMUL.FTZ R75, R75, R170.reuse ;  /* 0x000000aa4b4b7220 */ /* 0x080fe20000410000 */
[-C--:B------:R-:W-:Y:S01]  /*cf30*/  FMUL.FTZ R78, R78, R170.reuse ;  /* 0x000000aa4e4e7220 */ /* 0x080fe20000410000 */
[-C--:B------:R-:W-:Y:S01]  /*cf40*/  FMUL.FTZ R79, R79, R170.reuse ;  /* 0x000000aa4f4f7220 */ /* 0x080fe20000410000 */
[----:B------:R-:W-:Y:S01]  /*cf50*/  FMNMX.FTZ R15, R226, R15, !PT ;  /* 0x0000000fe20f7209 */ /* 0x000fe20007810000 */
[----:B------:R-:W2:Y:S01]  /*cf60*/  MUFU.EX2 R159, R159 ;  /* 0x0000009f009f7308 */ /* 0x000ea20000000800 */
[-C--:B------:R-:W-:Y:S01]  /*cf70*/  FMUL.FTZ R82, R82, R170.reuse ;  /* 0x000000aa52527220 */ /* 0x080fe20000410000 */
[-C--:B------:R-:W-:Y:S01]  /*cf80*/  FMUL.FTZ R83, R83, R170.reuse ;  /* 0x000000aa53537220 */ /* 0x080fe20000410000 */
[----:B------:R-:W-:Y:S01]  /*cf90*/  FMNMX.FTZ R15, R224, R15, !PT ;  /* 0x0000000fe00f7209 */ /* 0x000fe20007810000 */
[-C--:B------:R-:W-:Y:S01]  /*cfa0*/  FMUL.FTZ R86, R86, R170.reuse ;  /* 0x000000aa56567220 */ /* 0x080fe20000410000 */
[-C--:B------:R-:W-:Y:S01]  /*cfb0*/  FMUL.FTZ R87, R87, R170.reuse ;  /* 0x000000aa57577220 */ /* 0x080fe20000410000 */
[-C--:B------:R-:W-:Y:S01]  /*cfc0*/  FMUL.FTZ R90, R90, R170.reuse ;  /* 0x000000aa5a5a7220 */ /* 0x080fe20000410000 */
[----:B------:R-:W-:Y:S01]  /*cfd0*/  FMNMX.FTZ R15, R169, R15, !PT ;  /* 0x0000000fa90f7209 */ /* 0x000fe20007810000 */
[----:B------:R-:W3:Y:S01]  /*cfe0*/  MUFU.EX2 R162, R162 ;  /* 0x000000a200a27308 */ /* 0x000ee20000000800 */
[----:B0-----:R-:W-:Y:S01]  /*cff0*/  FADD.FTZ R3, R158, R3 ;  /* 0x000000039e037221 */ /* 0x001fe20000010000 */
[-C--:B------:R-:W-:Y:S01]  /*d000*/  FMUL.FTZ R91, R91, R170.reuse ;  /* 0x000000aa5b5b7220 */ /* 0x080fe20000410000 */
[----:B------:R-:W-:Y:S01]  /*d010*/  FMNMX.FTZ R15, R168, R15, !PT ;  /* 0x0000000fa80f7209 */ /* 0x000fe20007810000 */
[-C--:B------:R-:W-:Y:S01]  /*d020*/  FMUL.FTZ R94, R94, R170.reuse ;  /* 0x000000aa5e5e7220 */ /* 0x080fe20000410000 */
[-C--:B------:R-:W-:Y:S01]  /*d030*/  FMUL.FTZ R95, R95, R170.reuse ;  /* 0x000000aa5f5f7220 */ /* 0x080fe20000410000 */
[-C--:B------:R-:W-:Y:S01]  /*d040*/  FMUL.FTZ R98, R98, R170.reuse ;  /* 0x000000aa62627220 */ /* 0x080fe20000410000 */
[----:B------:R-:W-:Y:S01]  /*d050*/  FMNMX.FTZ R15, R173, R15, !PT ;  /* 0x0000000fad0f7209 */ /* 0x000fe20007810000 */
[----:B------:R-:W-:Y:S01]  /*d060*/  MUFU.EX2 R166, R166 ;  /* 0x000000a600a67308 */ /* 0x000fe20000000800 */
[----:B--2---:R-:W-:Y:S01]  /*d070*/  FADD.FTZ R3, R159, R3 ;  /* 0x000000039f037221 */ /* 0x004fe20000010000 */
[-C--:B------:R-:W-:Y:S01]  /*d080*/  FMUL.FTZ R99, R99, R170.reuse ;  /* 0x000000aa63637220 */ /* 0x080fe20000410000 */
[----:B------:R-:W-:Y:S01]  /*d090*/  FMNMX.FTZ R15, R152, R15, !PT ;  /* 0x0000000f980f7209 */ /* 0x000fe20007810000 */
[-C--:B------:R-:W-:Y:S01]  /*d0a0*/  FMUL.FTZ R102, R102, R170.reuse ;  /* 0x000000aa66667220 */ /* 0x080fe20000410000 */
[-C--:B------:R-:W-:Y:S01]  /*d0b0*/  FMUL.FTZ R103, R103, R170.reuse ;  /* 0x000000aa67677220 */ /* 0x080fe20000410000 */
[-C--:B------:R-:W-:Y:S01]  /*d0c0*/  FMUL.FTZ R106, R106, R170.reuse ;  /* 0x000000aa6a6a7220 */ /* 0x080fe20000410000 */
[----:B------:R-:W-:Y:S01]  /*d0d0*/  FMNMX.FTZ R15, R177, R15, !PT ;  /* 0x0000000fb10f7209 */ /* 0x000fe20007810000 */
[----:B------:R-:W-:Y:S01]  /*d0e0*/  MUFU.EX2 R167, R167 ;  /* 0x000000a700a77308 */ /* 0x000fe20000000800 */
[----:B---3--:R-:W-:Y:S01]  /*d0f0*/  FADD.FTZ R3, R162, R3 ;  /* 0x00000003a2037221 */ /* 0x008fe20000010000 */
[-C--:B------:R-:W-:Y:S01]  /*d100*/  FMUL.FTZ R107, R107, R170.reuse ;  /* 0x000000aa6b6b7220 */ /* 0x080fe20000410000 */
[----:B------:R-:W-:Y:S01]  /*d110*/  FMNMX.FTZ R15, R176, R15, !PT ;  /* 0x0000000fb00f7209 */ /* 0x000fe20007810000 */
[-C--:B------:R-:W-:Y:S01]  /*d120*/  FMUL.FTZ R110, R110, R170.reuse ;  /* 0x000000aa6e6e7220 */ /* 0x080fe20000410000 */
[-C--:B------:R-:W-:Y:S01]  /*d130*/  FMUL.FTZ R111, R111, R170.reuse ;  /* 0x000000aa6f6f7220 */ /* 0x080fe20000410000 */
[-C--:B------:R-:W-:Y:S01]  /*d140*/  FMUL.FTZ R114, R114, R170.reuse ;  /* 0x000000aa72727220 */ /* 0x080fe20000410000 */
[----:B------:R-:W-:Y:S01]  /*d150*/  FMNMX.FTZ R15, R180, R15, !PT ;  /* 0x0000000fb40f7209 */ /* 0x000fe20007810000 */
[----:B------:R-:W-:Y:S01]  /*d160*/  MUFU.EX2 R171, R171 ;  /* 0x000000ab00ab7308 */ /* 0x000fe20000000800 */
[-C--:B------:R-:W-:Y:S01]  /*d170*/  FMUL.FTZ R115, R115, R170.reuse ;  /* 0x000000aa73737220 */ /* 0x080fe20000410000 */
[-C--:B------:R-:W-:Y:S01]  /*d180*/  FMUL.FTZ R118, R118, R170.reuse ;  /* 0x000000aa76767220 */ /* 0x080fe20000410000 */
[-C--:B------:R-:W-:Y:S01]  /*d190*/  FMUL.FTZ R119, R119, R170.reuse ;  /* 0x000000aa77777220 */ /* 0x080fe20000410000 */
[----:B------:R-:W0:Y:S01]  /*d1a0*/  SHFL.BFLY PT, R172, R15, 0x2, 0x1f ;  /* 0x0c401f000fac7f89 */ /* 0x000e2200000e0000 */
        /* <DEDUP_REMOVED lines=17> */
[----:B------:R-:W-:-:S02]  /*d2c0*/  FMUL.FTZ R151, R151, R170 ;  /* 0x000000aa97977220 */ /* 0x000fc40000410000 */
[----:B------:R-:W-:Y:S01]  /*d2d0*/  MUFU.EX2 R178, R178 ;  /* 0x000000b200b27308 */ /* 0x000fe20000000800 */
[----:B0-----:R-:W-:-:S05]  /*d2e0*/  FMNMX.FTZ R15, R15, R172, !PT ;  /* 0x000000ac0f0f7209 */ /* 0x001fca0007810000 */
[----:B------:R-:W0:Y:S02]  /*d2f0*/  SHFL.BFLY PT, R172, R15, 0x1, 0x1f ;  /* 0x0c201f000fac7f89 */ /* 0x000e2400000e0000 */
[----:B0-----:R-:W-:Y:S02]  /*d300*/  FMNMX.FTZ R15, R15, R172, !PT ;  /* 0x000000ac0f0f7209 */ /* 0x001fe40007810000 */
[----:B------:R-:W-:Y:S02]  /*d310*/  IADD3 R172, -R215, RZ, RZ ;  /* 0x000000ffd7ac7210 */ /* 0x000fe40007ffe1ff */
[C---:B------:R-:W-:Y:S01]  /*d320*/  FSETP.NEU.FTZ.AND P2, PT, R15.reuse, -INF , PT ;  /* 0xff8000000f00780b */ /* 0x040fe20003f5d000 */
[C---:B------:R-:W-:Y:S01]  /*d330*/  FMUL.FTZ R183, R15.reuse, R14 ;  /* 0x0000000e0fb77220 */ /* 0x040fe20000410000 */
[----:B------:R-:W-:Y:S02]  /*d340*/  ISETP.NE.AND P1, PT, R192, R172, PT ;  /* 0x000000acc000720c */ /* 0x000fe40003f25270 */
[----:B------:R-:W-:-:S02]  /*d350*/  FSEL R163, R15, RZ, P2 ;  /* 0x000000ff0fa37208 */ /* 0x000fc40001000000 */
[----:B------:R-:W-:-:S03]  /*d360*/  FSEL R183, R183, RZ, P2 ;  /* 0x000000ffb7b77208 */ /* 0x000fc60001000000 */
[----:B------:R-:W-:Y:S02]  /*d370*/  FADD.FTZ R163, -R163, R218 ;  /* 0x000000daa3a37221 */ /* 0x000fe40000010100 */
[-CC-:B------:R-:W-:Y:S01]  /*d380*/  FFMA.FTZ R161, R161, R14.reuse, -R183.reuse ;  /* 0x0000000ea1a17223 */ /* 0x180fe200000108b7 */
[-CC-:B------:R-:W-:Y:S01]  /*d390*/  FFMA.FTZ R164, R164, R14.reuse, -R183.reuse ;  /* 0x0000000ea4a47223 */ /* 0x180fe200000108b7 */
[-C--:B------:R-:W-:Y:S01]  /*d3a0*/  FMUL.FTZ R163, R163, R14.reuse ;  /* 0x0000000ea3a37220 */ /* 0x080fe20000410000 */
[-C--:B------:R-:W-:Y:S01]  /*d3b0*/  FFMA.FTZ R165, R165, R14.reuse, -R183 ;  /* 0x0000000ea5a57223 */ /* 0x080fe200000108b7 */
[----:B------:R-:W-:Y:S02]  /*d3c0*/  @!P1 IMAD R182, R219, 0x40, R193 ;  /* 0x00000040dbb69824 */ /* 0x000fe400078e02c1 */
[-CC-:B------:R-:W-:Y:S01]  /*d3d0*/  FFMA.FTZ R154, R154, R14.reuse, -R183.reuse ;  /* 0x0000000e9a9a7223 */ /* 0x180fe200000108b7 */
[----:B------:R-:W0:Y:S01]  /*d3e0*/  MUFU.EX2 R172, R163 ;  /* 0x000000a300ac7308 */ /* 0x000e220000000800 */
[----:B------:R-:W-:Y:S01]  /*d3f0*/  FFMA.FTZ R156, R156, R14, -R183 ;  /* 0x0000000e9c9c7223 */ /* 0x000fe200000108b7 */
[----:B------:R-:W-:-:S02]  /*d400*/  @!P1 IMAD R182, R182, 0x4, R2 ;  /* 0x00000004b6b69824 */ /* 0x000fc400078e0202 */
[-CC-:B------:R-:W-:Y:S01]  /*d410*/  FFMA.FTZ R157, R157, R14.reuse, -R183.reuse ;  /* 0x0000000e9d9d7223 */ /* 0x180fe200000108b7 */
[-CC-:B------:R-:W-:Y:S01]  /*d420*/  FFMA.FTZ R160, R160, R14.reuse, -R183.reuse ;  /* 0x0000000ea0a07223 */ /* 0x180fe200000108b7 */
[-CC-:B------:R-:W-:Y:S01]  /*d430*/  FFMA.FTZ R226, R226, R14.reuse, -R183.reuse ;  /* 0x0000000ee2e27223 */ /* 0x180fe200000108b7 */
[-CC-:B------:R-:W-:Y:S01]  /*d440*/  FFMA.FTZ R224, R224, R14.reuse, -R183.reuse ;  /* 0x0000000ee0e07223 */ /* 0x180fe200000108b7 */
[----:B------:R-:W-:Y:S01]  /*d450*/  @!P1 STS [R182+0x28820], R170 ;  /* 0x028820aab6009388 */ /* 0x000fe20000000800 */
[----:B------:R-:W-:Y:S01]  /*d460*/  MUFU.EX2 R164, R164 ;  /* 0x000000a400a47308 */ /* 0x000fe20000000800 */
[-CC-:B------:R-:W-:Y:S01]  /*d470*/  FFMA.FTZ R169, R169, R14.reuse, -R183.reuse ;  /* 0x0000000ea9a97223 */ /* 0x180fe200000108b7 */
[-CC-:B------:R-:W-:Y:S01]  /*d480*/  FFMA.FTZ R168, R168, R14.reuse, -R183.reuse ;  /* 0x0000000ea8a87223 */ /* 0x180fe200000108b7 */
[-CC-:B------:R-:W-:Y:S01]  /*d490*/  FFMA.FTZ R173, R173, R14.reuse, -R183.reuse ;  /* 0x0000000eadad7223 */ /* 0x180fe200000108b7 */
[-CC-:B------:R-:W-:Y:S01]  /*d4a0*/  FFMA.FTZ R177, R177, R14.reuse, -R183.reuse ;  /* 0x0000000eb1b17223 */ /* 0x180fe200000108b7 */
[-CC-:B------:R-:W-:Y:S01]  /*d4b0*/  FFMA.FTZ R176, R176, R14.reuse, -R183.reuse ;  /* 0x0000000eb0b07223 */ /* 0x180fe200000108b7 */
[----:B------:R-:W-:-:S02]  /*d4c0*/  FFMA.FTZ R180, R180, R14, -R183 ;  /* 0x0000000eb4b47223 */ /* 0x000fc400000108b7 */
[----:B------:R-:W-:Y:S01]  /*d4d0*/  MUFU.EX2 R165, R165 ;  /* 0x000000a500a57308 */ /* 0x000fe20000000800 */
[----:B0-----:R0:W-:Y:S01]  /*d4e0*/  @!P1 STS [R182+0x28800], R172 ;  /* 0x028800acb6009388 */ /* 0x0011e20000000800 */
        /* <DEDUP_REMOVED lines=8> */
[----:B------:R-:W-:Y:S01]  /*d570*/  FMUL.FTZ R37, R37, R172 ;  /* 0x000000ac25257220 */ /* 0x000fe20000410000 */
[----:B0-----:R-:W-:Y:S01]  /*d580*/  FFMA.FTZ R182, R152, R14, -R183 ;  /* 0x0000000e98b67223 */ /* 0x001fe200000108b7 */
        /* <DEDUP_REMOVED lines=22> */
[----:B0-----:R-:W-:Y:S01]  /*d6f0*/  FFMA.FTZ R158, R172, R0, R152 ;  /* 0x00000000ac9e7223 */ /* 0x001fe20000010098 */
[C---:B------:R-:W-:Y:S01]  /*d700*/  FADD.FTZ R0, R181.reuse, R3 ;  /* 0x00000003b5007221 */ /* 0x040fe20000010000 */
[----:B------:R-:W-:Y:S01]  /*d710*/  F2FP.F16.F32.PACK_AB R159, R181, R162 ;  /* 0x000000a2b59f723e */ /* 0x000fe200000000ff */
[----:B------:R-:W-:Y:S01]  /*d720*/  FMUL.FTZ R76, R76, R172 ;  /* 0x000000ac4c4c7220 */ /* 0x000fe20000410000 */
[C---:B------:R-:W-:Y:S01]  /*d730*/  FADD.FTZ R158, R164.reuse, R158 ;  /* 0x0000009ea49e7221 */ /* 0x040fe20000010000 */
[----:B------:R-:W-:Y:S01]  /*d740*/  F2FP.F16.F32.PACK_AB R152, R164, R152 ;  /* 0x00000098a498723e */ /* 0x000fe200000000ff */
[----:B------:R-:W0:Y:S01]  /*d750*/  MUFU.EX2 R160, R160 ;  /* 0x000000a000a07308 */ /* 0x000e220000000800 */
[-C--:B------:R-:W-:Y:S01]  /*d760*/  FMUL.FTZ R77, R77, R172.reuse ;  /* 0x000000ac4d4d7220 */ /* 0x080fe20000410000 */
[----:B------:R-:W-:Y:S01]  /*d770*/  FADD.FTZ R158, R165, R158 ;  /* 0x0000009ea59e7221 */ /* 0x000fe20000010000 */
[-C--:B------:R-:W-:Y:S01]  /*d780*/  FMUL.FTZ R80, R80, R172.reuse ;  /* 0x000000ac50507220 */ /* 0x080fe20000410000 */
[-C--:B------:R-:W-:Y:S01]  /*d790*/  FMUL.FTZ R81, R81, R172.reuse ;  /* 0x000000ac51517220 */ /* 0x080fe20000410000 */
[----:B------:R-:W-:Y:S01]  /*d7a0*/  FMUL.FTZ R84, R84, R172 ;  /* 0x000000ac54547220 */ /* 0x000fe20000410000 */
[C---:B------:R-:W-:Y:S01]  /*d7b0*/  FADD.FTZ R158, R154.reuse, R158 ;  /* 0x0000009e9a9e7221 */ /* 0x040fe20000010000 */
[----:B------:R-:W-:Y:S01]  /*d7c0*/  F2FP.F16.F32.PACK_AB R154, R154, R165 ;  /* 0x000000a59a9a723e */ /* 0x000fe200000000ff */
[----:B------:R-:W2:Y:S01]  /*d7d0*/  MUFU.EX2 R226, R226 ;  /* 0x000000e200e27308 */ /* 0x000ea20000000800 */
[----:B------:R-:W-:Y:S01]  /*d7e0*/  BAR.SYNC.DEFER_BLOCKING 0xf, 0x100 ;  /* 0x03c4000000007b1d */ /* 0x000fe20000010000 */
[----:B---3--:R-:W-:Y:S01]  /*d7f0*/  FADD.FTZ R158, R156, R158 ;  /* 0x0000009e9c9e7221 */ /* 0x008fe20000010000 */
[----:B------:R-:W-:Y:S01]  /*d800*/  F2FP.F16.F32.PACK_AB R156, R161, R156 ;  /* 0x0000009ca19c723e */ /* 0x000fe200000000ff */
[----:B------:R-:W-:Y:S01]  /*d810*/  FMUL.FTZ R85, R85, R172 ;  /* 0x000000ac55557220 */ /* 0x000fe20000410000 */
[----:B------:R-:W-:Y:S01]  /*d820*/  F2FP.F16.F32.PACK_AB R165, R175, R174 ;  /* 0x000000aeafa5723e */ /* 0x000fe200000000ff */
[----:B------:R-:W-:Y:S01]  /*d830*/  FADD.FTZ R158, R161, R158 ;  /* 0x0000009ea19e7221 */ /* 0x000fe20000010000 */
[----:B------:R-:W-:Y:S01]  /*d840*/  F2FP.F16.F32.PACK_AB R161, R167, R166 ;  /* 0x000000a6a7a1723e */ /* 0x000fe200000000ff */
[----:B------:R-:W3:Y:S01]  /*d850*/  MUFU.EX2 R224, R224 ;  /* 0x000000e000e07308 */ /* 0x000ee20000000800 */
[-C--:B------:R-:W-:Y:S01]  /*d860*/  FMUL.FTZ R88, R88, R172.reuse ;  /* 0x000000ac58587220 */ /* 0x080fe20000410000 */
[----:B0-----:R-:W-:Y:S01]  /*d870*/  FADD.FTZ R158, R160, R158 ;  /* 0x0000009ea09e7221 */ /* 0x001fe20000010000 */
        /* <DEDUP_REMOVED lines=18> */
[----:B------:R-:W-:Y:S01]  /*d9a0*/  FMUL.FTZ R112, R112, R172 ;  /* 0x000000ac70707220 */ /* 0x000fe20000410000 */
[----:B------:R-:W-:Y:S01]  /*d9b0*/  FADD.FTZ R3, R167, R3 ;  /* 0x00000003a7037221 */ /* 0x000fe20000010000 */
[----:B------:R3:W-:Y:S01]  /*d9c0*/  STSM.16.M88.4 [R222], R156 ;  /* 0x0000009cde007844 */ /* 0x0007e20000000200 */
[----:B------:R-:W4:Y:S01]  /*d9d0*/  MUFU.EX2 R168, R168 ;  /* 0x000000a800a87308 */ /* 0x000f220000000800 */
        /* <DEDUP_REMOVED lines=10> */
[-C--:B------:R-:W-:Y:S01]  /*da80*/  FMUL.FTZ R124, R124, R172.reuse ;  /* 0x000000ac7c7c7220 */ /* 0x080fe20000410000 */
[-C--:B------:R-:W-:Y:S01]  /*da90*/  FMUL.FTZ R125, R125, R172.reuse ;  /* 0x000000ac7d7d7220 */ /* 0x080fe20000410000 */
[----:B------:R-:W-:Y:S01]  /*daa0*/  FADD.FTZ R3, R171, R3 ;  /* 0x00000003ab037221 */ /* 0x000fe20000010000 */
[-C--:B------:R-:W-:Y:S01]  /*dab0*/  FMUL.FTZ R128, R128, R172.reuse ;  /* 0x000000ac80807220 */ /* 0x080fe20000410000 */
[-C--:B------:R-:W-:Y:S01]  /*dac0*/  FMUL.FTZ R129, R129, R172.reuse ;  /* 0x000000ac81817220 */ /* 0x080fe20000410000 */
[----:B------:R-:W2:Y:S01]  /*dad0*/  MUFU.EX2 R164, R182 ;  /* 0x000000b600a47308 */ /* 0x000ea20000000800 */
[----:B----4-:R-:W-:Y:S01]  /*dae0*/  FADD.FTZ R0, R168, R0 ;  /* 0x00000000a8007221 */ /* 0x010fe20000010000 */
[----:B------:R-:W-:Y:S01]  /*daf0*/  FADD.FTZ R3, R174, R3 ;  /* 0x00000003ae037221 */ /* 0x000fe20000010000 */
[-C--:B------:R-:W-:Y:S01]  /*db00*/  FMUL.FTZ R132, R132, R172.reuse ;  /* 0x000000ac84847220 */ /* 0x080fe20000410000 */
[-C--:B------:R-:W-:Y:S01]  /*db10*/  FMUL.FTZ R133, R133, R172.reuse ;  /* 0x000000ac85857220 */ /* 0x080fe20000410000 */
[-C--:B------:R-:W-:Y:S01]  /*db20*/  FMUL.FTZ R136, R136, R172.reuse ;  /* 0x000000ac88887220 */ /* 0x080fe20000410000 */
[----:B------:R-:W-:Y:S01]  /*db30*/  FADD.FTZ R3, R175, R3 ;  /* 0x00000003af037221 */ /* 0x000fe20000010000 */
[----:B------:R-:W-:Y:S01]  /*db40*/  FMUL.FTZ R137, R137, R172 ;  /* 0x000000ac89897220 */ /* 0x000fe20000410000 */
[----:B------:R-:W4:Y:S01]  /*db50*/  MUFU.EX2 R177, R177 ;  /* 0x000000b100b17308 */ /* 0x000f220000000800 */
[----:B0-----:R-:W-:Y:S01]  /*db60*/  FADD.FTZ R0, R162, R0 ;  /* 0x00000000a2007221 */ /* 0x001fe20000010000 */
[----:B------:R-:W-:Y:S01]  /*db70*/  FADD.FTZ R3, R178, R3 ;  /* 0x00000003b2037221 */ /* 0x000fe20000010000 */
[----:B------:R-:W-:Y:S01]  /*db80*/  F2FP.F16.F32.PACK_AB R162, R162, R168 ;  /* 0x000000a8a2a2723e */ /* 0x000fe200000000ff */
[-C--:B------:R-:W-:Y:S01]  /*db90*/  FMUL.FTZ R140, R140, R172.reuse ;  /* 0x000000ac8c8c7220 */ /* 0x080fe20000410000 */
[-C--:B------:R-:W-:Y:S01]  /*dba0*/  FMUL.FTZ R141, R141, R172.reuse ;  /* 0x000000ac8d8d7220 */ /* 0x080fe20000410000 */
[-C--:B------:R-:W-:Y:S01]  /*dbb0*/  FMUL.FTZ R144, R144, R172.reuse ;  /* 0x000000ac90907220 */ /* 0x080fe20000410000 */
[-C--:B------:R-:W-:Y:S01]  /*dbc0*/  FMUL.FTZ R145, R145, R172.reuse ;  /* 0x000000ac91917220 */ /* 0x080fe20000410000 */
[----:B------:R-:W0:Y:S01]  /*dbd0*/  MUFU.EX2 R176, R176 ;  /* 0x000000b000b07308 */ /* 0x000e220000000800 */
[----:B--2---:R-:W-:Y:S01]  /*dbe0*/  FADD.FTZ R0, R164, R0 ;  /* 0x00000000a4007221 */ /* 0x004fe20000010000 */
[----:B------:R3:W-:Y:S01]  /*dbf0*/  STSM.16.M88.4 [R217], R160 ;  /* 0x000000a0d9007844 */ /* 0x0007e20000000200 */
[-C--:B------:R-:W-:Y:S01]  /*dc00*/  FMUL.FTZ R148, R148, R172.reuse ;  /* 0x000000ac94947220 */ /* 0x080fe20000410000 */
[----:B------:R-:W-:-:S04]  /*dc10*/  FMUL.FTZ R149, R149, R172 ;  /* 0x000000ac95957220 */ /* 0x000fc80000410000 */
[----:B------:R-:W2:Y:S01]  /*dc20*/  MUFU.EX2 R166, R180 ;  /* 0x000000b400a67308 */ /* 0x000ea20000000800 */
[C---:B----4-:R-:W-:Y:S01]  /*dc30*/  FADD.FTZ R0, R177.reuse, R0 ;  /* 0x00000000b1007221 */ /* 0x050fe20000010000 */
[----:B------:R-:W-:-:S06]  /*dc40*/  F2FP.F16.F32.PACK_AB R164, R177, R164 ;  /* 0x000000a4b1a4723e */ /* 0x000fcc00000000ff */
[----:B------:R-:W4:Y:S01]  /*dc50*/  MUFU.EX2 R167, R179 ;  /* 0x000000b300a77308 */ /* 0x000f220000000800 */
[----:B0-----:R-:W-:-:S04]  /*dc60*/  FADD.FTZ R0, R176, R0 ;  /* 0x00000000b0007221 */ /* 0x001fc80000010000 */
[C---:B--2---:R-:W-:Y:S01]  /*dc70*/  FADD.FTZ R0, R166.reuse, R0 ;  /* 0x00000000a6007221 */ /* 0x044fe20000010000 */
[----:B------:R-:W-:Y:S01]  /*dc80*/  F2FP.F16.F32.PACK_AB R166, R166, R176 ;  /* 0x000000b0a6a6723e */ /* 0x000fe200000000ff */
[C---:B----4-:R-:W-:Y:S01]  /*dc90*/  FADD.FTZ R3, R167.reuse, R3 ;  /* 0x00000003a7037221 */ /* 0x050fe20000010000 */
[----:B------:R-:W-:-:S05]  /*dca0*/  F2FP.F16.F32.PACK_AB R167, R167, R178 ;  /* 0x000000b2a7a7723e */ /* 0x000fca00000000ff */
[----:B------:R3:W-:Y:S01]  /*dcb0*/  STSM.16.M88.4 [R221], R164 ;  /* 0x000000a4dd007844 */ /* 0x0007e20000000200 */
[----:B------:R-:W-:Y:S05]  /*dcc0*/  @!P0 BRA `(.L_x_8025) ;  /* 0x0000000000048947 */ /* 0x000fea0003800000 */
[----:B------:R-:W-:Y:S01]  /*dcd0*/  BPT.TRAP 0x1 ;  /* 0x000000040000795c */ /* 0x000fe20000300000 */
.L_x_8025:
[----:B------:R0:W2:Y:S01]  /*dce0*/  SYNCS.PHASECHK.TRANS64.TRYWAIT P1, [R209+URZ+0x28c50], R213 ;  /* 0x028c50d5d10075a7 */ /* 0x0000a2000802017f */
[----:B------:R-:W-:Y:S05]  /*dcf0*/  @!P0 BRA `(.L_x_8026) ;  /* 0x0000000000048947 */ /* 0x000fea0003800000 */
[----:B------:R-:W-:Y:S01]  /*dd00*/  BPT.TRAP 0x1 ;  /* 0x000000040000795c */ /* 0x000fe20000300000 */
.L_x_8026:
[----:B------:R-:W-:Y:S04]  /*dd10*/  BSSY B2, `(.L_x_8027) ;  /* 0x0000004000027945 */ /* 0x000fe80003800000 */
[----:B--2---:R-:W-:Y:S05]  /*dd20*/  @P1 BRA `(.L_x_8028) ;  /* 0x0000000000081947 */ /* 0x004fea0003800000 */
[----:B------:R-:W2:Y:S02]  /*dd30*/  SYNCS.PHASECHK.TRANS64.TRYWAIT P1, [R209+URZ+0x28c50], R213 ;  /* 0x028c50d5d10075a7 */ /* 0x000ea4000802017f */
[----:B--2---:R-:W-:Y:S05]  /*dd40*/  @!P1 BRA `(.L_x_8029) ;  /* 0x000000e400509947 */ /* 0x004fea0003800000 */
.L_x_8028:
[----:B------:R-:W-:Y:S05]  /*dd50*/  BSYNC B2 ;  /* 0x0000000000027941 */ /* 0x000fea0003800000 */
.L_x_8027:
        /* <DEDUP_REMOVED lines=8> */
[----:B---3--:R-:W-:Y:S01]  /*dde0*/  VIADD R152, R168, 0x80 ;  /* 0x00000080a8987836 */ /* 0x008fe20000000000 */
[----:B------:R-:W-:Y:S01]  /*ddf0*/  WARPGROUP.ARRIVE ;  /* 0x00000000000079c5 */ /* 0x000fe20000000000 */
[----:B------:R-:W-:-:S03]  /*de00*/  IMAD.MOV.U32 R153, RZ, RZ, 0x40000040 ;  /* 0x40000040ff997424 */ /* 0x000fc600078e00ff */
[----:B------:R-:W-:Y:S02]  /*de10*/  R2UR UR6, R152 ;  /* 0x00000000980672ca */ /* 0x000fe400000e0000 */
[----:B------:R-:W-:Y:S01]  /*de20*/  R2UR UR7, R153 ;  /* 0x00000000990772ca */ /* 0x000fe200000e0000 */
[----:B------:R-:W-:Y:S01]  /*de30*/  IMAD.MOV.U32 R153, RZ, RZ, 0x40000040 ;  /* 0x40000040ff997424 */ /* 0x000fe200078e00ff */
[C---:B------:R-:W-:Y:S01]  /*de40*/  IADD3 R152, R168.reuse, 0x100, RZ ;  /* 0x00000100a8987810 */ /* 0x040fe20007ffe0ff */
        /* <DEDUP_REMOVED lines=25> */
.L_x_8030:
[C---:B------:R-:W-:Y:S01]  /*dfe0*/  ISETP.GT.AND P1, PT, R208.reuse, R21, PT ;  /* 0x00000015d000720c */ /* 0x040fe20003f24270 */
[----:B012---:R-:W-:Y:S01]  /*dff0*/  VIADD R209, R209, 0x28c60 ;  /* 0x00028c60d1d17836 */ /* 0x007fe20000000000 */
[----:B------:R-:W-:Y:S01]  /*e000*/  MOV R218, R15 ;  /* 0x0000000f00da7202 */ /* 0x000fe20000000f00 */
[----:B------:R-:W-:Y:S02]  /*e010*/  VIADD R208, R208, 0xffffffff ;  /* 0xffffffffd0d07836 */ /* 0x000fe40000000000 */
[----:B------:R-:W-:Y:S01]  /*e020*/  IMAD.MOV.U32 R220, RZ, RZ, R20 ;  /* 0x000000ffffdc7224 */ /* 0x000fe200078e0014 */
[----:B------:R-:W-:Y:S01]  /*e030*/  PRMT R209, R188, 0x654, R209 ;  /* 0x00000654bcd17816 */ /* 0x000fe200000000d1 */
[----:B------:R-:W-:-:S03]  /*e040*/  IMAD.MOV.U32 R219, RZ, RZ, R18 ;  /* 0x000000ffffdb7224 */ /* 0x000fc600078e0012 */
[----:B------:R0:W-:Y:S03]  /*e050*/  SYNCS.ARRIVE.TRANS64.RED.A1T0 RZ, [R209+URZ], RZ ;  /* 0x000000ffd1ff79a7 */ /* 0x0001e6000810043f */
[----:B------:R-:W-:Y:S05]  /*e060*/  @P1 BRA `(.L_x_8031) ;  /* 0xffffffdc00281947 */ /* 0x000fea000383ffff */
[----:B------:R-:W-:Y:S05]  /*e070*/  BSYNC B0 ;  /* 0x0000000000007941 */ /* 0x000fea0003800000 */
.L_x_8018:
[----:B------:R-:W-:Y:S05]  /*e080*/  BSYNC B1 ;  /* 0x0000000000017941 */ /* 0x000fea0003800000 */
.L_x_8017:
[----:B------:R-:W-:Y:S01]  /*e090*/  ISETP.GE.AND P1, PT, R208, RZ, PT ;  /* 0x000000ffd000720c */ /* 0x000fe20003f26270 */
[----:B------:R-:W-:-:S12]  /*e0a0*/  BSSY B0, `(.L_x_8032) ;  /* 0x00001e6000007945 */ /* 0x000fd80003800000 */
[----:B------:R-:W-:Y:S05]  /*e0b0*/  @!P1 BRA `(.L_x_8033) ;  /* 0x0000001c00909947 */ /* 0x000fea0003800000 */
[----:B------:R-:W-:Y:S02]  /*e0c0*/  IMAD.MOV.U32 R198, RZ, RZ, R20 ;  /* 0x000000ffffc67224 */ /* 0x000fe400078e0014 */
[----:B------:R-:W-:Y:S02]  /*e0d0*/  IMAD.MOV.U32 R213, RZ, RZ, R15 ;  /* 0x000000ffffd57224 */ /* 0x000fe400078e000f */
[----:B0-----:R-:W-:-:S07]  /*e0e0*/  IMAD.MOV.U32 R209, RZ, RZ, R18 ;  /* 0x000000ffffd17224 */ /* 0x001fce00078e0012 */
.L_x_8046:
[----:B------:R-:W-:-:S05]  /*e0f0*/  VIADD R18, R209, 0x1 ;  /* 0x00000001d1127836 */ /* 0x000fca0000000000 */
[----:B------:R-:W-:-:S04]  /*e100*/  ISETP.NE.AND P1, PT, R18, 0x2, PT ;  /* 0x000000021200780c */ /* 0x000fc80003f25270 */
[----:B------:R-:W-:Y:S02]  /*e110*/  SEL R14, RZ, 0x1, P1 ;  /* 0x00000001ff0e7807 */ /* 0x000fe40000800000 */
[----:B------:R-:W-:Y:S02]  /*e120*/  SEL R18, R18, RZ, P1 ;  /* 0x000000ff12127207 */ /* 0x000fe40000800000 */
[----:B------:R-:W-:Y:S01]  /*e130*/  LOP3.LUT R19, R19, R14, RZ, 0x3c, !PT ;  /* 0x0000000e13137212 */ /* 0x000fe200078e3cff */
[----:B-1----:R-:W-:Y:S06]  /*e140*/  @!P0 BRA `(.L_x_8034) ;  /* 0x0000000000048947 */ /* 0x002fec0003800000 */
[----:B------:R-:W-:Y:S01]  /*e150*/  BPT.TRAP 0x1 ;  /* 0x000000040000795c */ /* 0x000fe20000300000 */
.L_x_8034:
[----:B------:R-:W-:Y:S01]  /*e160*/  IMAD R21, R18, 0x8, R2 ;  /* 0x0000000812157824 */ /* 0x000fe200078e0202 */
[----:B------:R-:W-:-:S04]  /*e170*/  SHF.L.U32 R197, R19, 0x1f, RZ ;  /* 0x0000001f13c57819 */ /* 0x000fc800000006ff */
[----:B------:R0:W1:Y:S01]  /*e180*/  SYNCS.PHASECHK.TRANS64.TRYWAIT P1, [R21+URZ+0x28c30], R197 ;  /* 0x028c30c5150075a7 */ /* 0x000062000802017f */
[----:B------:R-:W-:Y:S05]  /*e190*/  @!P0 BRA `(.L_x_8035) ;  /* 0x0000000000048947 */ /* 0x000fea0003800000 */
[----:B------:R-:W-:Y:S01]  /*e1a0*/  BPT.TRAP 0x1 ;  /* 0x000000040000795c */ /* 0x000fe20000300000 */
.L_x_8035:
[----:B------:R-:W-:Y:S01]  /*e1b0*/  BSSY B1, `(.L_x_8036) ;  /* 0x0000006000017945 */ /* 0x000fe20003800000 */
[----:B------:R-:W-:Y:S01]  /*e1c0*/  LEA R154, R18, R13, 0x9 ;  /* 0x0000000d129a7211 */ /* 0x000fe200078e48ff */
[----:B------:R-:W-:Y:S02]  /*e1d0*/  IMAD.MOV.U32 R155, RZ, RZ, 0x40000040 ;  /* 0x40000040ff9b7424 */ /* 0x000fe400078e00ff */
[----:B-1----:R-:W-:Y:S05]  /*e1e0*/  @P1 BRA `(.L_x_8037) ;  /* 0x0000000000081947 */ /* 0x002fea0003800000 */
[----:B------:R-:W1:Y:S02]  /*e1f0*/  SYNCS.PHASECHK.TRANS64.TRYWAIT P1, [R21+URZ+0x28c30], R197 ;  /* 0x028c30c5150075a7 */ /* 0x000e64000802017f */
[----:B-1----:R-:W-:Y:S05]  /*e200*/  @!P1 BRA `(.L_x_8038) ;  /* 0x000000e000349947 */ /* 0x002fea0003800000 */
.L_x_8037:
[----:B------:R-:W-:Y:S05]  /*e210*/  BSYNC B1 ;  /* 0x0000000000017941 */ /* 0x000fea0003800000 */
.L_x_8036:
        /* <DEDUP_REMOVED lines=36> */
.L_x_8039:
        /* <DEDUP_REMOVED lines=93> */
[----:B---3--:R-:W-:Y:S01]  /*ea30*/  FFMA.FTZ R154, R173, R0, R20 ;  /* 0x00000000ad9a7223 */ /* 0x008fe20000010014 */
[----:B------:R-:W-:Y:S01]  /*ea40*/  FMUL.FTZ R0, R163, UR38 ;  /* 0x00000026a3007c20 */ /* 0x000fe20008410000 */
[----:B------:R-:W-:Y:S01]  /*ea50*/  FMUL.FTZ R163, R170, UR38 ;  /* 0x00000026aaa37c20 */ /* 0x000fe20008410000 */
[----:B------:R-:W-:Y:S01]  /*ea60*/  FMUL.FTZ R170, R175, UR38 ;  /* 0x00000026afaa7c20 */ /* 0x000fe20008410000 */
[----:B------:R-:W-:Y:S01]  /*ea70*/  FMUL.FTZ R175, R182, UR38 ;  /* 0x00000026b6af7c20 */ /* 0x000fe20008410000 */
[-C--:B------:R-:W-:Y:S01]  /*ea80*/  FMUL.FTZ R37, R37, R173.reuse ;  /* 0x000000ad25257220 */ /* 0x080fe20000410000 */
[-C--:B------:R-:W-:Y:S01]  /*ea90*/  FMUL.FTZ R40, R40, R173.reuse ;  /* 0x000000ad28287220 */ /* 0x080fe20000410000 */
        /* <DEDUP_REMOVED lines=28> */
[-C--:B------:R-:W-:Y:S01]  /*ec60*/  FMUL.FTZ R77, R77, R173.reuse ;  /* 0x000000ad4d4d7220 */ /* 0x080fe20000410000 */
        /* <DEDUP_REMOVED lines=42> */
[-C--:B------:R-:W-:Y:S01]  /*ef10*/  FMUL.FTZ R129, R129, R173.reuse ;  /* 0x000000ad81817220 */ /* 0x080fe20000410000 */
[C---:B-----5:R-:W-:Y:S01]  /*ef20*/  FADD.FTZ R160, R213.reuse, R156 ;  /* 0x0000009cd5a07221 */ /* 0x060fe20000010000 */
[----:B------:R-:W-:Y:S01]  /*ef30*/  F2FP.F16.F32.PACK_AB R156, R213, R20 ;  /* 0x00000014d59c723e */ /* 0x000fe200000000ff */
[----:B------:R-:W5:Y:S01]  /*ef40*/  MUFU.TANH R170, R170 ;  /* 0x000000aa00aa7308 */ /* 0x000f620000002400 */
[----:B------:R-:W-:Y:S01]  /*ef50*/  FMNMX.FTZ R20, R177, R198, !PT ;  /* 0x000000c6b1147209 */ /* 0x000fe20007810000 */
[-C--:B------:R-:W-:Y:S01]  /*ef60*/  FMUL.FTZ R132, R132, R173.reuse ;  /* 0x000000ad84847220 */ /* 0x080fe20000410000 */
[-C--:B------:R-:W-:Y:S01]  /*ef70*/  FMUL.FTZ R133, R133, R173.reuse ;  /* 0x000000ad85857220 */ /* 0x080fe20000410000 */
[-C--:B------:R-:W-:Y:S01]  /*ef80*/  FMUL.FTZ R136, R136, R173.reuse ;  /* 0x000000ad88887220 */ /* 0x080fe20000410000 */
[----:B------:R-:W-:Y:S01]  /*ef90*/  FMNMX.FTZ R20, R155, R20, !PT ;  /* 0x000000149b147209 */ /* 0x000fe20007810000 */
[-C--:B------:R-:W-:Y:S01]  /*efa0*/  FMUL.FTZ R137, R137, R173.reuse ;  /* 0x000000ad89897220 */ /* 0x080fe20000410000 */
[-C--:B------:R-:W-:Y:S01]  /*efb0*/  FMUL.FTZ R140, R140, R173.reuse ;  /* 0x000000ad8c8c7220 */ /* 0x080fe20000410000 */
[----:B------:R-:W0:Y:S01]  /*efc0*/  MUFU.TANH R171, R171 ;  /* 0x000000ab00ab7308 */ /* 0x000e220000002400 */
[----:B------:R-:W-:Y:S01]  /*efd0*/  FMNMX.FTZ R20, R158, R20, !PT ;  /* 0x000000149e147209 */ /* 0x000fe20007810000 */
[-C--:B------:R-:W-:Y:S01]  /*efe0*/  FMUL.FTZ R141, R141, R173.reuse ;  /* 0x000000ad8d8d7220 */ /* 0x080fe20000410000 */
[-C--:B------:R-:W-:Y:S01]  /*eff0*/  FMUL.FTZ R144, R144, R173.reuse ;  /* 0x000000ad90907220 */ /* 0x080fe20000410000 */
[-C--:B------:R-:W-:Y:S01]  /*f000*/  FMUL.FTZ R145, R145, R173.reuse ;  /* 0x000000ad91917220 */ /* 0x080fe20000410000 */
        /* <DEDUP_REMOVED lines=132> */
[----:B------:R-:W-:Y:S01]  /*f850*/  FMUL.FTZ R130, R130, R168 ;  /* 0x000000a882827220 */ /* 0x000fe20000410000 */
        /* <DEDUP_REMOVED lines=22> */
[-C--:B------:R-:W-:Y:S01]  /*f9c0*/  FMUL.FTZ R143, R143, R168.reuse ;  /* 0x000000a88f8f7220 */ /* 0x080fe20000410000 */
[----:B------:R-:W-:Y:S01]  /*f9d0*/  FADD.FTZ R0, R218, R0 ;  /* 0x00000000da007221 */ /* 0x000fe20000010000 */
[----:B------:R-:W3:Y:S01]  /*f9e0*/  MUFU.EX2 R171, R171 ;  /* 0x000000ab00ab7308 */ /* 0x000ee20000000800 */
[----:B-1----:R-:W-:Y:S01]  /*f9f0*/  FADD.FTZ R163, R3, R162 ;  /* 0x000000a203a37221 */ /* 0x002fe20000010000 */
[----:B------:R-:W-:Y:S01]  /*fa00*/  F2FP.F16.F32.PACK_AB R162, R172, R169 ;  /* 0x000000a9aca2723e */ /* 0x000fe200000000ff */
[----:B------:R-:W-:Y:S01]  /*fa10*/  FADD.FTZ R0, R180, R0 ;  /* 0x00000000b4007221 */ /* 0x000fe20000010000 */
[-C--:B------:R-:W-:Y:S01]  /*fa20*/  FMUL.FTZ R146, R146, R168.reuse ;  /* 0x000000a892927220 */ /* 0x080fe20000410000 */
[-C--:B------:R-:W-:Y:S01]  /*fa30*/  FMUL.FTZ R147, R147, R168.reuse ;  /* 0x000000a893937220 */ /* 0x080fe20000410000 */
[-C--:B------:R-:W-:Y:S01]  /*fa40*/  FMUL.FTZ R150, R150, R168.reuse ;  /* 0x000000a896967220 */ /* 0x080fe20000410000 */
[----:B------:R-:W-:Y:S01]  /*fa50*/  FADD.FTZ R0, R181, R0 ;  /* 0x00000000b5007221 */ /* 0x000fe20000010000 */
[----:B------:R-:W1:Y:S01]  /*fa60*/  MUFU.EX2 R174, R174 ;  /* 0x000000ae00ae7308 */ /* 0x000e620000000800 */
[C---:B--2---:R-:W-:Y:S01]  /*fa70*/  FADD.FTZ R164, R170.reuse, R163 ;  /* 0x000000a3aaa47221 */ /* 0x044fe20000010000 */
[----:B------:R-:W-:Y:S01]  /*fa80*/  F2FP.F16.F32.PACK_AB R163, R170, R3 ;  /* 0x00000003aaa3723e */ /* 0x000fe200000000ff */
[----:B------:R-:W-:-:S04]  /*fa90*/  FMUL.FTZ R151, R151, R168 ;  /* 0x000000a897977220 */ /* 0x000fc80000410000 */
[----:B------:R0:W-:Y:S01]  /*faa0*/  STSM.16.M88.4 [R217], R160 ;  /* 0x000000a0d9007844 */ /* 0x0001e20000000200 */
[----:B------:R-:W2:Y:S01]  /*fab0*/  MUFU.EX2 R167, R175 ;  /* 0x000000af00a77308 */ /* 0x000ea20000000800 */
[----:B---3--:R-:W-:Y:S01]  /*fac0*/  FADD.FTZ R3, R171, R164 ;  /* 0x000000a4ab037221 */ /* 0x008fe20000010000 */
[----:B------:R-:W-:-:S06]  /*fad0*/  F2FP.F16.F32.PACK_AB R164, R218, R176 ;  /* 0x000000b0daa4723e */ /* 0x000fcc00000000ff */
        /* <DEDUP_REMOVED lines=9> */
.L_x_8040:
[----:B------:R1:W2:Y:S01]  /*fb70*/  SYNCS.PHASECHK.TRANS64.TRYWAIT P1, [R21+URZ+0x28c50], R197 ;  /* 0x028c50c5150075a7 */ /* 0x0002a2000802017f */
[----:B------:R-:W-:Y:S05]  /*fb80*/  @!P0 BRA `(.L_x_8041) ;  /* 0x0000000000048947 */ /* 0x000fea0003800000 */
[----:B------:R-:W-:Y:S01]  /*fb90*/  BPT.TRAP 0x1 ;  /* 0x000000040000795c */ /* 0x000fe20000300000 */
.L_x_8041:
[----:B------:R-:W-:Y:S04]  /*fba0*/  BSSY B1, `(.L_x_8042) ;  /* 0x0000004000017945 */ /* 0x000fe80003800000 */
[----:B--2---:R-:W-:Y:S05]  /*fbb0*/  @P1 BRA `(.L_x_8043) ;  /* 0x0000000000081947 */ /* 0x004fea0003800000 */
[----:B------:R-:W2:Y:S02]  /*fbc0*/  SYNCS.PHASECHK.TRANS64.TRYWAIT P1, [R21+URZ+0x28c50], R197 ;  /* 0x028c50c5150075a7 */ /* 0x000ea4000802017f */
[----:B--2---:R-:W-:Y:S05]  /*fbd0*/  @!P1 BRA `(.L_x_8044) ;  /* 0x000000c400d49947 */ /* 0x004fea0003800000 */
.L_x_8043:
[----:B------:R-:W-:Y:S05]  /*fbe0*/  BSYNC B1 ;  /* 0x0000000000017941 */ /* 0x000fea0003800000 */
.L_x_8042:
[----:B------:R-:W-:Y:S01]  /*fbf0*/  IMAD R168, R18, 0x1000, R12 ;  /* 0x0000100012a87824 */ /* 0x000fe200078e020c */
[----:B------:R-:W-:Y:S01]  /*fc00*/  MOV R169, 0x40000040 ;  /* 0x4000004000a97802 */ /* 0x000fe20000000f00 */
[----:B------:R-:W-:-:S03]  /*fc10*/  WARPGROUP.ARRIVE ;  /* 0x00000000000079c5 */ /* 0x000fc60000000000 */
[----:B------:R-:W-:Y:S02]  /*fc20*/  R2UR UR6, R168 ;  /* 0x00000000a80672ca */ /* 0x000fe400000e0000 */
[----:B------:R-:W-:Y:S01]  /*fc30*/  R2UR UR7, R169 ;  /* 0x00000000a90772ca */ /* 0x000fe200000e0000 */
[----:B------:R-:W-:-:S12]  /*fc40*/  IMAD.MOV.U32 R169, RZ, RZ, 0x40000040 ;  /* 0x40000040ffa97424 */ /* 0x000fd800078e00ff */
        /* <DEDUP_REMOVED lines=34> */
.L_x_8045:
[C---:B------:R-:W-:Y:S01]  /*fe70*/  ISETP.GT.AND P1, PT, R208.reuse, RZ, PT ;  /* 0x000000ffd000720c */ /* 0x040fe20003f24270 */
[----:B------:R-:W-:Y:S01]  /*fe80*/  VIADD R208, R208, 0xffffffff ;  /* 0xffffffffd0d07836 */ /* 0x000fe20000000000 */
[----:B-12---:R-:W-:Y:S01]  /*fe90*/  IADD3 R21, R21, 0x28c60, RZ ;  /* 0x00028c6015157810 */ /* 0x006fe20007ffe0ff */
[----:B------:R-:W-:Y:S02]  /*fea0*/  IMAD.MOV.U32 R198, RZ, RZ, R20 ;  /* 0x000000ffffc67224 */ /* 0x000fe400078e0014 */
[----:B------:R-:W-:Y:S01]  /*feb0*/  IMAD.MOV.U32 R213, RZ, RZ, R15 ;  /* 0x000000ffffd57224 */ /* 0x000fe200078e000f */
[----:B------:R-:W-:Y:S01]  /*fec0*/  PRMT R21, R188, 0x654, R21 ;  /* 0x00000654bc157816 */ /* 0x000fe20000000015 */
[----:B------:R-:W-:-:S03]  /*fed0*/  IMAD.MOV.U32 R209, RZ, RZ, R18 ;  /* 0x000000ffffd17224 */ /* 0x000fc600078e0012 */
[----:B------:R1:W-:Y:S03]  /*fee0*/  SYNCS.ARRIVE.TRANS64.RED.A1T0 RZ, [R21+URZ], RZ ;  /* 0x000000ff15ff79a7 */ /* 0x0003e6000810043f */
[----:B------:R-:W-:Y:S05]  /*fef0*/  @P1 BRA `(.L_x_8046) ;  /* 0xffffffe0007c1947 */ /* 0x000fea000383ffff */
.L_x_8033:
[----:B------:R-:W-:Y:S05]  /*ff00*/  BSYNC B0 ;  /* 0x0000000000007941 */ /* 0x000fea0003800000 */
.L_x_8032:
[----:B-1----:R-:W2:Y:S04]  /*ff10*/  LDL.LU R21, [R1+0x48] ;  /* 0x0000480001157983 */ /* 0x002ea80000300800 */
[----:B------:R-:W1:Y:S04]  /*ff20*/  SHFL.BFLY PT, R5, R0, 0x2, 0x1f ;  /* 0x0c401f0000057f89 */ /* 0x000e6800000e0000 */
[----:B------:R-:W3:Y:S01]  /*ff30*/  SHFL.BFLY PT, R4, R3, 0x2, 0x1f ;  /* 0x0c401f0003047f89 */ /* 0x000ee200000e0000 */
[----:B-1----:R-:W-:Y:S01]  /*ff40*/  FADD.FTZ R5, R5, R0 ;  /* 0x0000000005057221 */ /* 0x002fe20000010000 */
[----:B------:R-:W-:-:S02]  /*ff50*/  IMAD.MOV.U32 R0, RZ, RZ, -0x800000 ;  /* 0xff800000ff007424 */ /* 0x000fc400078e00ff */
[----:B---3--:R-:W-:Y:S02]  /*ff60*/  FADD.FTZ R4, R4, R3 ;  /* 0x0000000304047221 */ /* 0x008fe40000010000 */
[----:B------:R-:W1:Y:S04]  /*ff70*/  SHFL.BFLY PT, R6, R5, 0x1, 0x1f ;  /* 0x0c201f0005067f89 */ /* 0x000e6800000e0000 */
[----:B------:R-:W3:Y:S01]  /*ff80*/  SHFL.BFLY PT, R7, R4, 0x1, 0x1f ;  /* 0x0c201f0004077f89 */ /* 0x000ee200000e0000 */
[----:B-1----:R-:W-:Y:S01]  /*ff90*/  FADD.FTZ R6, R5, R6 ;  /* 0x0000000605067221 */ /* 0x002fe20000010000 */
[----:B------:R-:W-:Y:S01]  /*ffa0*/  IADD3 R5, -R215, RZ, RZ ;  /* 0x000000ffd7057210 */ /* 0x000fe20007ffe1ff */
[----:B---3--:R-:W-:Y:S01]  /*ffb0*/  FADD.FTZ R7, R4, R7 ;  /* 0x0000000704077221 */ /* 0x008fe20000010000 */
[----:B------:R-:W-:Y:S08]  /*ffc0*/  BAR.ARV 0x8, 0x100 ;  /* 0x0204000000007b1d */ /* 0x000ff00000002000 */
[----:B------:R-:W-:Y:S01]  /*ffd0*/  BAR.SYNC.DEFER_BLOCKING 0xf, 0x100 ;  /* 0x03c4000000007b1d */ /* 0x000fe20000010000 */
[----:B------:R-:W-:-:S02]  /*ffe0*/  FSETP.NE.FTZ.AND P0, PT, R6, RZ, PT ;  /* 0x000000ff0600720b */ /* 0x000fc40003f15000 */
[----:B------:R-:W-:Y:S02]  /*fff0*/  FSETP.NE.FTZ.AND P1, PT, R7, RZ, PT ;  /* 0x000000ff0700720b */ /* 0x000fe40003f35000 */
[----:B------:R-:W-:Y:S02]  /*10000*/  ISETP.NE.AND P2, PT, R192, R5, PT ;  /* 0x00000005c000720c */ /* 0x000fe40003f45270 */
[----:B------:R-:W-:-:S07]  /*10010*/  CS2R R4, SRZ ;  /* 0x0000000000047805 */ /* 0x000fce000001ff00 */
[----:B------:R-:W1:Y:S08]  /*10020*/  @P0 MUFU.LG2 R8, R6 ;  /* 0x0000000600080308 */ /* 0x000e700000000c00 */
[----:B------:R-:W3:Y:S08]  /*10030*/  @P1 MUFU.LG2 R9, R7 ;  /* 0x0000000700091308 */ /* 0x000ef00000000c00 */
[----:B------:R-:W4:Y:S01]  /*10040*/  @P0 MUFU.RCP R5, R6 ;  /* 0x0000000600050308 */ /* 0x000f220000001000 */
[----:B-1----:R-:W-:Y:S01]  /*10050*/  @P0 FMUL.FTZ R3, R8, 0.69314718246459960938 ;  /* 0x3f31721808030820 */ /* 0x002fe20000410000 */
[C---:B------:R-:W-:Y:S01]  /*10060*/  @P0 FMUL.FTZ R8, R14.reuse, 0.69314718246459960938 ;  /* 0x3f3172180e080820 */ /* 0x040fe20000410000 */
[----:B------:R-:W-:-:S03]  /*10070*/  @P1 FMUL.FTZ R14, R14, 0.69314718246459960938 ;  /* 0x3f3172180e0e1820 */ /* 0x000fc60000410000 */
[----:B------:R-:W-:Y:S01]  /*10080*/  @P0 FFMA.FTZ R0, R8, R15, R3 ;  /* 0x0000000f08000223 */ /* 0x000fe20000010003 */
[----:B------:R-:W-:Y:S01]  /*10090*/  IMAD.MOV.U32 R3, RZ, RZ, -0x800000 ;  /* 0xff800000ff037424 */ /* 0x000fe200078e00ff */
[----:B------:R-:W1:Y:S01]  /*100a0*/  @P1 MUFU.RCP R4, R7 ;  /* 0x0000000700041308 */ /* 0x000e620000001000 */
[----:B---3--:R-:W-:Y:S01]  /*100b0*/  @P1 FMUL.FTZ R9, R9, 0.69314718246459960938 ;  /* 0x3f31721809091820 */ /* 0x008fe20000410000 */
[----:B------:R-:W-:-:S03]  /*100c0*/  PLOP3.LUT P0, PT, PT, PT, PT, 0x8, 0x0 ;  /* 0x000000000000781c */ /* 0x000fc60003f0e170 */
[----:B------:R-:W-:Y:S01]  /*100d0*/  @P1 FFMA.FTZ R3, R14, R20, R9 ;  /* 0x000000140e031223 */ /* 0x000fe20000010009 */
[C---:B------:R-:W-:Y:S02]  /*100e0*/  @!P2 IMAD R9, R18.reuse, 0x40, R193 ;  /* 0x000000401209a824 */ /* 0x040fe400078e02c1 */
[----:B------:R-:W-:Y:S02]  /*100f0*/  VIADD R18, R18, 0x1 ;  /* 0x0000000112127836 */ /* 0x000fe40000000000 */
[-C--:B----4-:R-:W-:Y:S01]  /*10100*/  FMUL.FTZ R154, R28, R5.reuse ;  /* 0x000000051c9a7220 */ /* 0x090fe20000410000 */
[----:B------:R-:W-:Y:S02]  /*10110*/  @!P2 IMAD R9, R9, 0x4, R2 ;  /* 0x000000040909a824 */ /* 0x000fe400078e0202 */
[-C--:B------:R-:W-:Y:S01]  /*10120*/  FMUL.FTZ R157, R40, R5.reuse ;  /* 0x00000005289d7220 */ /* 0x080fe20000410000 */
[-C--:B------:R-:W-:Y:S01]  /*10130*/  FMUL.FTZ R159, R60, R5.reuse ;  /* 0x000000053c9f7220 */ /* 0x080fe20000410000 */
[----:B------:R-:W-:Y:S01]  /*10140*/  ISETP.NE.AND P1, PT, R18, 0x2, PT ;  /* 0x000000021200780c */ /* 0x000fe20003f25270 */
[-C--:B------:R-:W-:Y:S01]  /*10150*/  FMUL.FTZ R10, R24, R5.reuse ;  /* 0x00000005180a7220 */ /* 0x080fe20000410000 */
[----:B------:R3:W-:Y:S01]  /*10160*/  @!P2 STS [R9+0x28800], R5 ;  /* 0x028800050900a388 */ /* 0x0007e20000000800 */
[-C--:B------:R-:W-:Y:S01]  /*10170*/  FMUL.FTZ R8, R25, R5.reuse ;  /* 0x0000000519087220 */ /* 0x080fe20000410000 */
[----:B------:R-:W-:Y:S01]  /*10180*/  SEL R2, RZ, 0x1, P1 ;  /* 0x00000001ff027807 */ /* 0x000fe20000800000 */
        /* <DEDUP_REMOVED lines=129> */
.L_x_7959:
[----:B------:R-:W-:Y:S05]  /*109a0*/  BSYNC B7 ;  /* 0x0000000000077941 */ /* 0x000fea0003800000 */
.L_x_7957:
[----:B------:R-:W2:Y:S08]  /*109b0*/  S2UR UR4, SR_CgaCtaId ;  /* 0x00000000000479c3 */ /* 0x000eb00000008800 */
[----:B------:R-:W-:Y:S01]  /*109c0*/  BAR.SYNC.DEFER_BLOCKING 0x5, 0x180 ;  /* 0x0146000000007b1d */ /* 0x000fe20000010000 */
[----:B-1----:R-:W-:-:S05]  /*109d0*/  MOV R21, 0x400 ;  /* 0x0000040000157802 */ /* 0x002fca0000000f00 */
[----:B------:R-:W-:Y:S01]  /*109e0*/  BSSY B0, `(.L_x_8047) ;  /* 0x0000323000007945 */ /* 0x000fe20003800000 */
[----:B--2---:R-:W-:-:S05]  /*109f0*/  IMAD.U32 R188, RZ, RZ, UR4 ;  /* 0x00000004ffbc7e24 */ /* 0x004fca000f8e00ff */
        /* <DEDUP_REMOVED lines=9> */
[----:B------:R-:W2:Y:S04]  /*10a90*/  LDL.LU R82, [R1+0x3c] ;  /* 0x00003c0001527983 */ /* 0x000ea80000300800 */
[----:B------:R-:W2:Y:S01]  /*10aa0*/  LDL.LU R74, [R1+0x40] ;  /* 0x00004000014a7983 */ /* 0x000ea20000300800 */
[----:B------:R-:W-:-:S02]  /*10ab0*/  MOV R20, R2 ;  /* 0x0000000200147202 */ /* 0x000fc40000000f00 */
[----:B----4-:R-:W-:Y:S02]  /*10ac0*/  MOV R21, R45 ;  /* 0x0000002d00157202 */ /* 0x010fe40000000f00 */
[----:B------:R-:W-:Y:S02]  /*10ad0*/  F2FP.F16.F32.PACK_AB R5, R6, R5 ;  /* 0x000000050605723e */ /* 0x000fe400000000ff */
[----:B------:R-:W-:Y:S02]  /*10ae0*/  F2FP.F16.F32.PACK_AB R6, R152, R154 ;  /* 0x0000009a9806723e */ /* 0x000fe400000000ff */
[----:B------:R-:W-:Y:S02]  /*10af0*/  F2FP.F16.F32.PACK_AB R8, R14, R32 ;  /* 0x000000200e08723e */ /* 0x000fe400000000ff */
[----:B------:R-:W-:Y:S02]  /*10b00*/  F2FP.F16.F32.PACK_AB R9, R35, R9 ;  /* 0x000000092309723e */ /* 0x000fe400000000ff */
[----:B------:R-:W-:Y:S01]  /*10b10*/  F2FP.F16.F32.PACK_AB R11, R39, R11 ;  /* 0x0000000b270b723e */ /* 0x000fe200000000ff */
[----:B------:R-:W4:Y:S01]  /*10b20*/  S2R R90, SR_TID.X ;  /* 0x00000000005a7919 */ /* 0x000f220000002100 */
        /* <DEDUP_REMOVED lines=12> */
[----:B----4-:R-:W-:-:S05]  /*10bf0*/  VIADD R90, R90, 0xffffff80 ;  /* 0xffffff805a5a7836 */ /* 0x010fca0000000000 */
[----:B------:R-:W-:-:S04]  /*10c00*/  SHF.R.S32.HI R98, RZ, 0x1f, R90 ;  /* 0x0000001fff627819 */ /* 0x000fc8000001145a */
[----:B------:R-:W-:-:S04]  /*10c10*/  LEA.HI R98, R98, R90, RZ, 0x3 ;  /* 0x0000005a62627211 */ /* 0x000fc800078f18ff */
[----:B------:R-:W-:Y:S01]  /*10c20*/  SHF.R.S32.HI R98, RZ, 0x3, R98 ;  /* 0x00000003ff627819 */ /* 0x000fe20000011462 */
[----:B------:R-:W-:Y:S01]  /*10c30*/  IMAD.MOV.U32 R80, RZ, RZ, RZ ;  /* 0x000000ffff507224 */ /* 0x000fe200078e00ff */
[----:B------:R-:W-:Y:S01]  /*10c40*/  BAR.SYNC.DEFER_BLOCKING 0x1, 0x100 ;  /* 0x0044000000007b1d */ /* 0x000fe20000010000 */
[----:B---3--:R-:W-:-:S03]  /*10c50*/  IMAD.WIDE R44, R12, 0x2, R20 ;  /* 0x000000020c2c7825 */ /* 0x008fc600078e0214 */
[----:B------:R-:W-:Y:S01]  /*10c60*/  LOP3.LUT R49, R44, 0x380, RZ, 0xc0, !PT ;  /* 0x000003802c317812 */ /* 0x000fe200078ec0ff */
[----:B------:R-:W-:-:S03]  /*10c70*/  IMAD.MOV.U32 R31, RZ, RZ, R45 ;  /* 0x000000ffff1f7224 */ /* 0x000fc600078e002d */
[----:B------:R-:W-:-:S04]  /*10c80*/  SHF.R.U64 R49, R49, 0x3, RZ ;  /* 0x0000000331317819 */ /* 0x000fc800000012ff */
[----:B------:R-:W-:-:S04]  /*10c90*/  LOP3.LUT R30, R49, R44, RZ, 0x3c, !PT ;  /* 0x0000002c311e7212 */ /* 0x000fc800078e3cff */
[----:B------:R-:W-:Y:S02]  /*10ca0*/  MOV R30, R30 ;  /* 0x0000001e001e7202 */ /* 0x000fe40000000f00 */
[----:B------:R-:W-:-:S04]  /*10cb0*/  IADD3 R31, P0, R44, 0x20, RZ ;  /* 0x000000202c1f7810 */ /* 0x000fc80007f1e0ff */
[----:B------:R-:W-:Y:S01]  /*10cc0*/  LOP3.LUT R10, R31, 0x380, RZ, 0xc0, !PT ;  /* 0x000003801f0a7812 */ /* 0x000fe200078ec0ff */
[----:B------:R3:W-:Y:S03]  /*10cd0*/  STSM.16.M88.4 [R30], R4 ;  /* 0x000000041e007844 */ /* 0x0007e60000000200 */
[----:B------:R-:W-:-:S04]  /*10ce0*/  SHF.R.U64 R10, R10, 0x3, RZ ;  /* 0x000000030a0a7819 */ /* 0x000fc800000012ff */
[----:B---3--:R-:W-:Y:S02]  /*10cf0*/  LOP3.LUT R4, R10, R31, RZ, 0x3c, !PT ;  /* 0x0000001f0a047212 */ /* 0x008fe400078e3cff */
[----:B------:R-:W-:-:S04]  /*10d00*/  IADD3.X R5, RZ, R45, RZ, P0, !PT ;  /* 0x0000002dff057210 */ /* 0x000fc800007fe4ff */
[----:B------:R-:W-:Y:S02]  /*10d10*/  MOV R12, R4 ;  /* 0x00000004000c7202 */ /* 0x000fe40000000f00 */
[----:B------:R-:W-:-:S04]  /*10d20*/  IADD3 R5, P0, R44, 0x40, RZ ;  /* 0x000000402c057810 */ /* 0x000fc80007f1e0ff */
[----:B------:R-:W-:Y:S02]  /*10d30*/  LOP3.LUT R4, R5, 0x380, RZ, 0xc0, !PT ;  /* 0x0000038005047812 */ /* 0x000fe400078ec0ff */
[----:B------:R-:W-:Y:S02]  /*10d40*/  IADD3 R6, P4, R44, 0x60, RZ ;  /* 0x000000602c067810 */ /* 0x000fe40007f9e0ff */
[----:B------:R-:W-:-:S04]  /*10d50*/  SHF.R.U64 R4, R4, 0x3, RZ ;  /* 0x0000000304047819 */ /* 0x000fc800000012ff */
[----:B------:R-:W-:Y:S02]  /*10d60*/  LOP3.LUT R4, R4, R5, RZ, 0x3c, !PT ;  /* 0x0000000504047212 */ /* 0x000fe400078e3cff */
[----:B------:R-:W-:Y:S02]  /*10d70*/  LOP3.LUT R5, R6, 0x380, RZ, 0xc0, !PT ;  /* 0x0000038006057812 */ /* 0x000fe400078ec0ff */
[----:B------:R-:W-:Y:S02]  /*10d80*/  F2FP.F16.F32.PACK_AB R10, R28, R36 ;  /* 0x000000241c0a723e */ /* 0x000fe400000000ff */
[----:B------:R-:W-:Y:S02]  /*10d90*/  SHF.R.U64 R5, R5, 0x3, RZ ;  /* 0x0000000305057819 */ /* 0x000fe400000012ff */
[----:B------:R-:W-:Y:S01]  /*10da0*/  IADD3 R14, P5, R44, 0x2000, RZ ;  /* 0x000020002c0e7810 */ /* 0x000fe20007fbe0ff */
[----:B------:R3:W-:Y:S03]  /*10db0*/  STSM.16.M88.4 [R12], R8 ;  /* 0x000000080c007844 */ /* 0x0007e60000000200 */
[----:B------:R-:W-:-:S04]  /*10dc0*/  LOP3.LUT R7, R14, 0x380, RZ, 0xc0, !PT ;  /* 0x000003800e077812 */ /* 0x000fc800078ec0ff */
[----:B------:R-:W-:Y:S02]  /*10dd0*/  SHF.R.U64 R7, R7, 0x3, RZ ;  /* 0x0000000307077819 */ /* 0x000fe400000012ff */
[----:B---3--:R-:W-:Y:S01]  /*10de0*/  LOP3.LUT R8, R5, R6, RZ, 0x3c, !PT ;  /* 0x0000000605087212 */ /* 0x008fe200078e3cff */
[----:B------:R-:W-:Y:S01]  /*10df0*/  IMAD.X R5, RZ, RZ, R45, P0 ;  /* 0x000000ffff057224 */ /* 0x000fe200000e062d */
[----:B------:R-:W-:-:S04]  /*10e00*/  IADD3 R57, P0, R44, 0x2040, RZ ;  /* 0x000020402c397810 */ /* 0x000fc80007f1e0ff */
[----:B------:R-:W-:Y:S02]  /*10e10*/  LOP3.LUT R56, R57, 0x380, RZ, 0xc0, !PT ;  /* 0x0000038039387812 */ /* 0x000fe400078ec0ff */
[----:B------:R-:W-:Y:S02]  /*10e20*/  LOP3.LUT R10, R7, R14, RZ, 0x3c, !PT ;  /* 0x0000000e070a7212 */ /* 0x000fe400078e3cff */
[----:B------:R-:W-:Y:S02]  /*10e30*/  MOV R9, R4 ;  /* 0x0000000400097202 */ /* 0x000fe40000000f00 */
[----:B------:R-:W-:Y:S02]  /*10e40*/  F2FP.F16.F32.PACK_AB R4, R155, R157 ;  /* 0x0000009d9b04723e */ /* 0x000fe400000000ff */
[----:B------:R-:W-:Y:S02]  /*10e50*/  IADD3 R31, P6, R44, 0x2020, RZ ;  /* 0x000020202c1f7810 */ /* 0x000fe40007fde0ff */
[----:B------:R-:W-:-:S02]  /*10e60*/  F2FP.F16.F32.PACK_AB R5, R43, R42 ;  /* 0x0000002a2b05723e */ /* 0x000fc400000000ff */
[----:B------:R-:W-:Y:S02]  /*10e70*/  F2FP.F16.F32.PACK_AB R6, R153, R156 ;  /* 0x0000009c9906723e */ /* 0x000fe400000000ff */
[----:B------:R-:W-:Y:S02]  /*10e80*/  F2FP.F16.F32.PACK_AB R7, R47, R46 ;  /* 0x0000002e2f07723e */ /* 0x000fe400000000ff */
[----:B------:R-:W-:Y:S02]  /*10e90*/  SHF.R.U64 R56, R56, 0x3, RZ ;  /* 0x0000000338387819 */ /* 0x000fe400000012ff */
[C---:B------:R-:W-:Y:S02]  /*10ea0*/  IADD3 R53, P1, R44.reuse, 0x2060, RZ ;  /* 0x000020602c357810 */ /* 0x040fe40007f3e0ff */
[----:B------:R-:W-:Y:S01]  /*10eb0*/  IADD3 R49, P2, R44, 0x4000, RZ ;  /* 0x000040002c317810 */ /* 0x000fe20007f5e0ff */
[----:B------:R3:W-:Y:S01]  /*10ec0*/  STSM.16.M88.4 [R9], R4 ;  /* 0x0000000409007844 */ /* 0x0007e20000000200 */
[----:B------:R-:W-:-:S02]  /*10ed0*/  LOP3.LUT R30, R31, 0x380, RZ, 0xc0, !PT ;  /* 0x000003801f1e7812 */ /* 0x000fc400078ec0ff */
[----:B------:R-:W-:Y:S01]  /*10ee0*/  LOP3.LUT R56, R56, R57, RZ, 0x3c, !PT ;  /* 0x0000003938387212 */ /* 0x000fe200078e3cff */
[----:B------:R-:W-:Y:S01]  /*10ef0*/  IMAD.X R57, RZ, RZ, R45, P0 ;  /* 0x000000ffff397224 */ /* 0x000fe200000e062d */
[----:B------:R-:W-:Y:S02]  /*10f00*/  LOP3.LUT R52, R53, 0x380, RZ, 0xc0, !PT ;  /* 0x0000038035347812 */ /* 0x000fe400078ec0ff */
[----:B------:R-:W-:Y:S02]  /*10f10*/  LOP3.LUT R48, R49, 0x380, RZ, 0xc0, !PT ;  /* 0x0000038031307812 */ /* 0x000fe400078ec0ff */
[----:B------:R-:W-:Y:S02]  /*10f20*/  SHF.R.U64 R30, R30, 0x3, RZ ;  /* 0x000000031e1e7819 */ /* 0x000fe400000012ff */
[----:B------:R-:W-:Y:S02]  /*10f30*/  SHF.R.U64 R52, R52, 0x3, RZ ;  /* 0x0000000334347819 */ /* 0x000fe400000012ff */
[----:B------:R-:W-:-:S02]  /*10f40*/  SHF.R.U64 R48, R48, 0x3, RZ ;  /* 0x0000000330307819 */ /* 0x000fc400000012ff */
[----:B---3--:R-:W-:Y:S01]  /*10f50*/  IADD3 R7, P0, R44, 0x6020, RZ ;  /* 0x000060202c077810 */ /* 0x008fe20007f1e0ff */
[--C-:B------:R-:W-:Y:S01]  /*10f60*/  IMAD.X R9, RZ, RZ, R45.reuse, P4 ;  /* 0x000000ffff097224 */ /* 0x100fe200020e062d */
[----:B------:R-:W-:Y:S02]  /*10f70*/  LOP3.LUT R30, R30, R31, RZ, 0x3c, !PT ;  /* 0x0000001f1e1e7212 */ /* 0x000fe400078e3cff */
[----:B------:R-:W-:Y:S01]  /*10f80*/  LOP3.LUT R6, R7, 0x380, RZ, 0xc0, !PT ;  /* 0x0000038007067812 */ /* 0x000fe200078ec0ff */
        /* <DEDUP_REMOVED lines=8> */
[----:B------:R-:W-:Y:S02]  /*11010*/  IADD3 R39, P6, R44, 0x6000, RZ ;  /* 0x000060002c277810 */ /* 0x000fe40007fde0ff */
[----:B------:R-:W-:Y:S02]  /*11020*/  SHF.R.U64 R6, R6, 0x3, RZ ;  /* 0x0000000306067819 */ /* 0x000fe400000012ff */
[----:B------:R-:W-:Y:S02]  /*11030*/  IADD3 R4, P1, R44, 0x6040, RZ ;  /* 0x000060402c047810 */ /* 0x000fe40007f3e0ff */
[----:B------:R-:W-:-:S02]  /*11040*/  IADD3.X R49, RZ, R45, RZ, P2, !PT ;  /* 0x0000002dff317210 */ /* 0x000fc400017fe4ff */
[----:B------:R-:W-:Y:S02]  /*11050*/  IADD3 R44, P2, R44, 0x6060, RZ ;  /* 0x000060602c2c7810 */ /* 0x000fe40007f5e0ff */
[----:B------:R-:W-:Y:S02]  /*11060*/  LOP3.LUT R46, R47, 0x380, RZ, 0xc0, !PT ;  /* 0x000003802f2e7812 */ /* 0x000fe400078ec0ff */
[----:B------:R-:W-:Y:S02]  /*11070*/  LOP3.LUT R6, R6, R7, RZ, 0x3c, !PT ;  /* 0x0000000706067212 */ /* 0x000fe400078e3cff */
[----:B------:R-:W-:Y:S02]  /*11080*/  LOP3.LUT R7, R4, 0x380, RZ, 0xc0, !PT ;  /* 0x0000038004077812 */ /* 0x000fe400078ec0ff */
[----:B------:R-:W-:Y:S02]  /*11090*/  LOP3.LUT R5, R44, 0x380, RZ, 0xc0, !PT ;  /* 0x000003802c057812 */ /* 0x000fe400078ec0ff */
[----:B------:R-:W-:-:S02]  /*110a0*/  SHF.R.U64 R46, R46, 0x3, RZ ;  /* 0x000000032e2e7819 */ /* 0x000fc400000012ff */
[----:B------:R-:W-:Y:S02]  /*110b0*/  SHF.R.U64 R7, R7, 0x3, RZ ;  /* 0x0000000307077819 */ /* 0x000fe400000012ff */
[----:B------:R-:W-:Y:S02]  /*110c0*/  SHF.R.U64 R5, R5, 0x3, RZ ;  /* 0x0000000305057819 */ /* 0x000fe400000012ff */
[----:B------:R-:W-:Y:S02]  /*110d0*/  LOP3.LUT R34, R35, 0x380, RZ, 0xc0, !PT ;  /* 0x0000038023227812 */ /* 0x000fe400078ec0ff */
[----:B------:R-:W-:Y:S02]  /*110e0*/  LOP3.LUT R38, R39, 0x380, RZ, 0xc0, !PT ;  /* 0x0000038027267812 */ /* 0x000fe400078ec0ff */
[----:B------:R-:W-:Y:S02]  /*110f0*/  LOP3.LUT R42, R43, 0x380, RZ, 0xc0, !PT ;  /* 0x000003802b2a7812 */ /* 0x000fe400078ec0ff */
[----:B------:R-:W-:Y:S01]  /*11100*/  LOP3.LUT R46, R46, R47, RZ, 0x3c, !PT ;  /* 0x0000002f2e2e7212 */ /* 0x000fe200078e3cff */
        /* <DEDUP_REMOVED lines=8> */
[----:B------:R-:W-:Y:S01]  /*11190*/  LOP3.LUT R34, R34, R35, RZ, 0x3c, !PT ;  /* 0x0000002322227212 */ /* 0x000fe200078e3cff */
[--C-:B------:R-:W-:Y:S01]  /*111a0*/  IMAD.X R35, RZ, RZ, R45.reuse, P3 ;  /* 0x000000ffff237224 */ /* 0x100fe200018e062d */
[----:B------:R-:W-:Y:S02]  /*111b0*/  MOV R47, R46 ;  /* 0x0000002e002f7202 */ /* 0x000fe40000000f00 */
[----:B------:R-:W-:Y:S01]  /*111c0*/  LOP3.LUT R38, R38, R39, RZ, 0x3c, !PT ;  /* 0x0000002726267212 */ /* 0x000fe200078e3cff */
[----:B------:R-:W-:Y:S01]  /*111d0*/  IMAD.X R39, RZ, RZ, R45, P6 ;  /* 0x000000ffff277224 */ /* 0x000fe200030e062d */
[----:B--2---:R-:W-:-:S02]  /*111e0*/  MOV R24, R6 ;  /* 0x0000000600187202 */ /* 0x004fc40000000f00 */
[----:B------:R-:W-:Y:S02]  /*111f0*/  MOV R46, R4 ;  /* 0x00000004002e7202 */ /* 0x000fe40000000f00 */
[----:B------:R-:W-:Y:S01]  /*11200*/  LOP3.LUT R42, R42, R43, RZ, 0x3c, !PT ;  /* 0x0000002b2a2a7212 */ /* 0x000fe200078e3cff */
[----:B------:R-:W-:Y:S01]  /*11210*/  IMAD.X R43, RZ, RZ, R45, P5 ;  /* 0x000000ffff2b7224 */ /* 0x000fe200028e062d */
[----:B------:R-:W-:Y:S02]  /*11220*/  MOV R36, R8 ;  /* 0x0000000800247202 */ /* 0x000fe40000000f00 */
        /* <DEDUP_REMOVED lines=9> */
[----:B------:R-:W-:Y:S02]  /*112c0*/  MOV R70, R30 ;  /* 0x0000001e00467202 */ /* 0x000fe40000000f00 */
[----:B------:R-:W-:Y:S02]  /*112d0*/  MOV R56, R56 ;  /* 0x0000003800387202 */ /* 0x000fe40000000f00 */
[----:B------:R-:W-:Y:S02]  /*112e0*/  MOV R48, R48 ;  /* 0x0000003000307202 */ /* 0x000fe40000000f00 */
[----:B------:R-:W-:Y:S02]  /*112f0*/  F2FP.F16.F32.PACK_AB R12, R65, R64 ;  /* 0x00000040410c723e */ /* 0x000fe400000000ff */
[----:B------:R-:W-:Y:S01]  /*11300*/  F2FP.F16.F32.PACK_AB R14, R69, R68 ;  /* 0x00000044450e723e */ /* 0x000fe200000000ff */
[----:B------:R2:W-:Y:S01]  /*11310*/  STSM.16.M88.4 [R36], R4 ;  /* 0x0000000424007844 */ /* 0x0005e20000000200 */
[----:B------:R-:W-:-:S02]  /*11320*/  MOV R57, R52 ;  /* 0x0000003400397202 */ /* 0x000fc40000000f00 */
[----:B------:R-:W-:Y:S02]  /*11330*/  MOV R49, R34 ;  /* 0x0000002200317202 */ /* 0x000fe40000000f00 */
[----:B------:R-:W-:Y:S02]  /*11340*/  F2FP.F16.F32.PACK_AB R28, R73, R72 ;  /* 0x00000048491c723e */ /* 0x000fe400000000ff */
[----:B------:R-:W-:Y:S02]  /*11350*/  F2FP.F16.F32.PACK_AB R30, R77, R76 ;  /* 0x0000004c4d1e723e */ /* 0x000fe400000000ff */
[----:B------:R-:W-:Y:S02]  /*11360*/  F2FP.F16.F32.PACK_AB R31, R79, R78 ;  /* 0x0000004e4f1f723e */ /* 0x000fe400000000ff */
[----:B------:R-:W-:Y:S02]  /*11370*/  MOV R53, R38 ;  /* 0x0000002600357202 */ /* 0x000fe40000000f00 */
[----:B------:R-:W-:-:S02]  /*11380*/  F2FP.F16.F32.PACK_AB R34, R85, R84 ;  /* 0x000000545522723e */ /* 0x000fc400000000ff */
[----:B------:R-:W-:Y:S01]  /*11390*/  F2FP.F16.F32.PACK_AB R35, R87, R86 ;  /* 0x000000565723723e */ /* 0x000fe200000000ff */
[----:B------:R3:W-:Y:S01]  /*113a0*/  STSM.16.M88.4 [R66], R8 ;  /* 0x0000000842007844 */ /* 0x0007e20000000200 */
[----:B------:R-:W-:Y:S02]  /*113b0*/  MOV R52, R42 ;  /* 0x0000002a00347202 */ /* 0x000fe40000000f00 */
[----:B--2---:R-:W-:Y:S02]  /*113c0*/  F2FP.F16.F32.PACK_AB R36, R89, R88 ;  /* 0x000000585924723e */ /* 0x004fe400000000ff */
[----:B------:R-:W-:Y:S02]  /*113d0*/  F2FP.F16.F32.PACK_AB R38, R93, R92 ;  /* 0x0000005c5d26723e */ /* 0x000fe400000000ff */
[----:B------:R-:W-:Y:S01]  /*113e0*/  F2FP.F16.F32.PACK_AB R39, R95, R94 ;  /* 0x0000005e5f27723e */ /* 0x000fe200000000ff */
[----:B------:R2:W-:Y:S01]  /*113f0*/  STSM.16.M88.4 [R70], R12 ;  /* 0x0000000c46007844 */ /* 0x0005e20000000200 */
[----:B------:R-:W-:-:S02]  /*11400*/  F2FP.F16.F32.PACK_AB R42, R101, R100 ;  /* 0x00000064652a723e */ /* 0x000fc400000000ff */
[----:B------:R-:W-:Y:S01]  /*11410*/  F2FP.F16.F32.PACK_AB R43, R103, R102 ;  /* 0x00000066672b723e */ /* 0x000fe200000000ff */
[----:B------:R4:W-:Y:S01]  /*11420*/  STSM.16.M88.4 [R56], R28 ;  /* 0x0000001c38007844 */ /* 0x0009e20000000200 */
[----:B------:R-:W-:Y:S02]  /*11430*/  F2FP.F16.F32.PACK_AB R4, R105, R104 ;  /* 0x000000686904723e */ /* 0x000fe400000000ff */
[----:B------:R-:W-:Y:S02]  /*11440*/  F2FP.F16.F32.PACK_AB R5, R107, R106 ;  /* 0x0000006a6b05723e */ /* 0x000fe400000000ff */
[----:B------:R-:W-:Y:S02]  /*11450*/  F2FP.F16.F32.PACK_AB R6, R109, R108 ;  /* 0x0000006c6d06723e */ /* 0x000fe400000000ff */
[----:B------:R-:W-:Y:S01]  /*11460*/  F2FP.F16.F32.PACK_AB R7, R111, R110 ;  /* 0x0000006e6f07723e */ /* 0x000fe200000000ff */
[----:B------:R-:W-:Y:S01]  /*11470*/  STSM.16.M88.4 [R57], R32 ;  /* 0x0000002039007844 */ /* 0x000fe20000000200 */
[----:B------:R-:W-:-:S03]  /*11480*/  IADD3.X R45, RZ, R45, RZ, P2, !PT ;  /* 0x0000002dff2d7210 */ /* 0x000fc600017fe4ff */
[----:B------:R-:W-:Y:S01]  /*11490*/  STSM.16.M88.4 [R48], R36 ;  /* 0x0000002430007844 */ /* 0x000fe20000000200 */
[----:B---3--:R-:W-:Y:S02]  /*114a0*/  F2FP.F16.F32.PACK_AB R8, R113, R112 ;  /* 0x000000707108723e */ /* 0x008fe400000000ff */
[----:B------:R-:W-:Y:S01]  /*114b0*/  F2FP.F16.F32.PACK_AB R9, R115, R114 ;  /* 0x000000727309723e */ /* 0x000fe200000000ff */
[----:B------:R-:W-:Y:S01]  /*114c0*/  STSM.16.M88.4 [R49], R40 ;  /* 0x0000002831007844 */ /* 0x000fe20000000200 */
[----:B------:R-:W-:Y:S02]  /*114d0*/  F2FP.F16.F32.PACK_AB R10, R117, R116 ;  /* 0x00000074750a723e */ /* 0x000fe400000000ff */
[----:B------:R-:W-:Y:S01]  /*114e0*/  F2FP.F16.F32.PACK_AB R11, R119, R118 ;  /* 0x00000076770b723e */ /* 0x000fe200000000ff */
[----:B------:R3:W-:Y:S01]  /*114f0*/  STSM.16.M88.4 [R47], R4 ;  /* 0x000000042f007844 */ /* 0x0007e20000000200 */
[----:B--2---:R-:W-:Y:S02]  /*11500*/  F2FP.F16.F32.PACK_AB R12, R121, R120 ;  /* 0x00000078790c723e */ /* 0x004fe400000000ff */
[----:B------:R-:W-:-:S02]  /*11510*/  F2FP.F16.F32.PACK_AB R13, R123, R122 ;  /* 0x0000007a7b0d723e */ /* 0x000fc400000000ff */
[----:B------:R-:W-:Y:S02]  /*11520*/  F2FP.F16.F32.PACK_AB R14, R125, R124 ;  /* 0x0000007c7d0e723e */ /* 0x000fe400000000ff */
[----:B------:R-:W-:Y:S02]  /*11530*/  F2FP.F16.F32.PACK_AB R15, R127, R126 ;  /* 0x0000007e7f0f723e */ /* 0x000fe400000000ff */
[----:B------:R-:W-:Y:S02]  /*11540*/  ISETP.NE.U32.AND P0, PT, RZ, UR4, PT ;  /* 0x00000004ff007c0c */ /* 0x000fe4000bf05070 */
[----:B----4-:R-:W-:Y:S02]  /*11550*/  F2FP.F16.F32.PACK_AB R28, R129, R128 ;  /* 0x00000080811c723e */ /* 0x010fe400000000ff */
[----:B------:R-:W-:Y:S02]  /*11560*/  F2FP.F16.F32.PACK_AB R29, R131, R130 ;  /* 0x00000082831d723e */ /* 0x000fe400000000ff */
[----:B------:R-:W-:-:S02]  /*11570*/  F2FP.F16.F32.PACK_AB R30, R133, R132 ;  /* 0x00000084851e723e */ /* 0x000fc400000000ff */
[----:B---3--:R-:W-:Y:S02]  /*11580*/  IADD3 R4, P1, R82, UR4, RZ ;  /* 0x0000000452047c10 */ /* 0x008fe4000ff3e0ff */
[----:B------:R-:W-:Y:S02]  /*11590*/  F2FP.F16.F32.PACK_AB R31, R135, R134 ;  /* 0x00000086871f723e */ /* 0x000fe400000000ff */
[----:B------:R-:W-:Y:S02]  /*115a0*/  F2FP.F16.F32.PACK_AB R32, R137, R136 ;  /* 0x000000888920723e */ /* 0x000fe400000000ff */
[----:B------:R-:W-:Y:S02]  /*115b0*/  F2FP.F16.F32.PACK_AB R33, R139, R138 ;  /* 0x0000008a8b21723e */ /* 0x000fe400000000ff */
[----:B------:R-:W-:Y:S02]  /*115c0*/  F2FP.F16.F32.PACK_AB R34, R141, R140 ;  /* 0x0000008c8d22723e */ /* 0x000fe400000000ff */
[----:B------:R-:W-:Y:S01]  /*115d0*/  F2FP.F16.F32.PACK_AB R35, R143, R142 ;  /* 0x0000008e8f23723e */ /* 0x000fe200000000ff */
[----:B------:R-:W-:Y:S01]  /*115e0*/  STSM.16.M88.4 [R52], R8 ;  /* 0x0000000834007844 */ /* 0x000fe20000000200 */
[----:B------:R-:W-:-:S02]  /*115f0*/  MOV R44, R44 ;  /* 0x0000002c002c7202 */ /* 0x000fc40000000f00 */
[----:B------:R-:W-:Y:S01]  /*11600*/  ISETP.NE.AND.EX P0, PT, RZ, UR5, PT, P0 ;  /* 0x00000005ff007c0c */ /* 0x000fe2000bf05300 */
[----:B------:R-:W-:Y:S01]  /*11610*/  STSM.16.M88.4 [R53], R12 ;  /* 0x0000000c35007844 */ /* 0x000fe20000000200 */
[----:B------:R-:W-:Y:S01]  /*11620*/  IADD3.X R5, R74, UR5, RZ, P1, !PT ;  /* 0x000000054a057c10 */ /* 0x000fe20008ffe4ff */
[----:B------:R-:W-:Y:S02]  /*11630*/  ULDC.64 UR4, c[0x0][0xc08] ;  /* 0x0003020000047ab9 */ /* 0x000fe40000000a00 */
[----:B------:R2:W-:Y:S01]  /*11640*/  STSM.16.M88.4 [R24], R28 ;  /* 0x0000001c18007844 */ /* 0x0005e20000000200 */
[----:B------:R-:W-:-:S03]  /*11650*/  ISETP.NE.U32.AND P6, PT, RZ, UR4, PT ;  /* 0x00000004ff007c0c */ /* 0x000fc6000bfc5070 */
[----:B------:R3:W-:Y:S01]  /*11660*/  STSM.16.M88.4 [R46], R32 ;  /* 0x000000202e007844 */ /* 0x0007e20000000200 */
[----:B------:R-:W-:-:S03]  /*11670*/  ISETP.NE.AND.EX P6, PT, RZ, UR5, PT, P6 ;  /* 0x00000005ff007c0c */ /* 0x000fc6000bfc5360 */
[----:B------:R4:W-:Y:S01]  /*11680*/  STSM.16.M88.4 [R44], R144 ;  /* 0x000000902c007844 */ /* 0x0009e20000000200 */
[----:B------:R-:W-:Y:S01]  /*11690*/  BAR.SYNC.DEFER_BLOCKING 0x1, 0x100 ;  /* 0x0044000000007b1d */ /* 0x000fe20000010000 */
[----:B------:R-:W-:-:S08]  /*116a0*/  IMAD R7, R98, 0x40, R196 ;  /* 0x0000004062077824 */ /* 0x000fd000078e02c4 */
[----:B------:R-:W-:Y:S01]  /*116b0*/  @P6 IADD3 R6, P4, R82, UR4, RZ ;  /* 0x0000000452066c10 */ /* 0x000fe2000ff9e0ff */
[----:B------:R-:W-:Y:S01]  /*116c0*/  ULDC UR4, c[0x0][0xa88] ;  /* 0x0002a20000047ab9 */ /* 0x000fe20000000800 */
[----:B------:R-:W-:Y:S02]  /*116d0*/  IMAD.WIDE R20, R7, 0x2, R20 ;  /* 0x0000000207147825 */ /* 0x000fe400078e0214 */
[----:B------:R-:W-:Y:S02]  /*116e0*/  @P6 IADD3.X R7, R74, UR5, RZ, P4, !PT ;  /* 0x000000054a076c10 */ /* 0x000fe4000a7fe4ff */
[----:B--2---:R-:W-:Y:S01]  /*116f0*/  IMAD.U32 R24, RZ, RZ, UR4 ;  /* 0x00000004ff187e24 */ /* 0x004fe2000f8e00ff */
[----:B------:R2:W5:Y:S05]  /*11700*/  @P0 LDG.E R80, desc[UR40][R4.64] ;  /* 0x0000002804500981 */ /* 0x00056a000c1e1900 */
[----:B------:R2:W5:Y:S01]  /*11710*/  @P6 LDG.E R24, desc[UR40][R6.64] ;  /* 0x0000002806186981 */ /* 0x000562000c1e1900 */
[----:B------:R-:W-:-:S02]  /*11720*/  IADD3 R9, P1, R20, 0x1000, RZ ;  /* 0x0000100014097810 */ /* 0x000fc40007f3e0ff */
[C---:B------:R-:W-:Y:S02]  /*11730*/  IADD3 R13, P2, R20.reuse, 0x2000, RZ ;  /* 0x00002000140d7810 */ /* 0x040fe40007f5e0ff */
[C---:B------:R-:W-:Y:S02]  /*11740*/  IADD3 R29, P3, R20.reuse, 0x3000, RZ ;  /* 0x00003000141d7810 */ /* 0x040fe40007f7e0ff */
[----:B---3--:R-:W-:Y:S02]  /*11750*/  IADD3 R33, P4, R20, 0x4000, RZ ;  /* 0x0000400014217810 */ /* 0x008fe40007f9e0ff */
        /* <DEDUP_REMOVED lines=8> */
[----:B------:R-:W-:-:S02]  /*117e0*/  IADD3 R37, P5, R20, 0x5000, RZ ;  /* 0x0000500014257810 */ /* 0x000fc40007fbe0ff */
[----:B------:R-:W-:Y:S01]  /*117f0*/  LOP3.LUT R8, R8, R9, RZ, 0x3c, !PT ;  /* 0x0000000908087212 */ /* 0x000fe200078e3cff */
[--C-:B------:R-:W-:Y:S01]  /*11800*/  IMAD.X R9, RZ, RZ, R21.reuse, P1 ;  /* 0x000000ffff097224 */ /* 0x100fe200008e0615 */
[----:B------:R-:W-:Y:S01]  /*11810*/  LOP3.LUT R12, R12, R13, RZ, 0x3c, !PT ;  /* 0x0000000d0c0c7212 */ /* 0x000fe200078e3cff */
[--C-:B------:R-:W-:Y:S01]  /*11820*/  IMAD.X R13, RZ, RZ, R21.reuse, P2 ;  /* 0x000000ffff0d7224 */ /* 0x100fe200010e0615 */
[----:B------:R-:W-:Y:S01]  /*11830*/  LOP3.LUT R28, R28, R29, RZ, 0x3c, !PT ;  /* 0x0000001d1c1c7212 */ /* 0x000fe200078e3cff */
[----:B------:R-:W-:Y:S01]  /*11840*/  IMAD.X R29, RZ, RZ, R21, P3 ;  /* 0x000000ffff1d7224 */ /* 0x000fe200018e0615 */
[----:B------:R-:W-:Y:S02]  /*11850*/  LOP3.LUT R32, R32, R33, RZ, 0x3c, !PT ;  /* 0x0000002120207212 */ /* 0x000fe400078e3cff */
[----:B------:R-:W-:Y:S02]  /*11860*/  P2R R10, PR, RZ, 0x20 ;  /* 0x00000020ff0a7803 */ /* 0x000fe40000000000 */
[----:B------:R-:W-:-:S02]  /*11870*/  IADD3.X R33, RZ, R21, RZ, P4, !PT ;  /* 0x00000015ff217210 */ /* 0x000fc400027fe4ff */
[C---:B------:R-:W-:Y:S02]  /*11880*/  IADD3 R41, P1, R20.reuse, 0x6000, RZ ;  /* 0x0000600014297810 */ /* 0x040fe40007f3e0ff */
[C---:B------:R-:W-:Y:S02]  /*11890*/  IADD3 R45, P2, R20.reuse, 0x7000, RZ ;  /* 0x00007000142d7810 */ /* 0x040fe40007f5e0ff */
[C---:B------:R-:W-:Y:S02]  /*118a0*/  IADD3 R49, P3, R20.reuse, 0x8000, RZ ;  /* 0x0000800014317810 */ /* 0x040fe40007f7e0ff */
[C---:B------:R-:W-:Y:S02]  /*118b0*/  IADD3 R53, P4, R20.reuse, 0x9000, RZ ;  /* 0x0000900014357810 */ /* 0x040fe40007f9e0ff */
[----:B------:R-:W-:Y:S02]  /*118c0*/  IADD3 R57, P5, R20, 0xa000, RZ ;  /* 0x0000a00014397810 */ /* 0x000fe40007fbe0ff */
[----:B------:R-:W-:-:S02]  /*118d0*/  LOP3.LUT R36, R37, 0x380, RZ, 0xc0, !PT ;  /* 0x0000038025247812 */ /* 0x000fc400078ec0ff */
[----:B------:R-:W-:Y:S02]  /*118e0*/  LOP3.LUT R40, R41, 0x380, RZ, 0xc0, !PT ;  /* 0x0000038029287812 */ /* 0x000fe400078ec0ff */
[----:B----4-:R-:W-:Y:S02]  /*118f0*/  LOP3.LUT R44, R45, 0x380, RZ, 0xc0, !PT ;  /* 0x000003802d2c7812 */ /* 0x010fe400078ec0ff */
        /* <DEDUP_REMOVED lines=20> */
.L_x_8049:
[----:B------:R-:W-:Y:S01]  /*11a40*/  ISETP.NE.AND P6, PT, R10, RZ, PT ;  /* 0x000000ff0a00720c */ /* 0x000fe20003fc5270 */
[----:B------:R-:W2:Y:S04]  /*11a50*/  LDL.LU R11, [R1+0x44] ;  /* 0x00004400010b7983 */ /* 0x000ea80000300800 */
[----:B------:R-:W3:Y:S01]  /*11a60*/  LDL.LU R10, [R1+0x4c] ;  /* 0x00004c00010a7983 */ /* 0x000ee20000300800 */
[----:B------:R-:W4:Y:S01]  /*11a70*/  S2R R5, SR_TID.X ;  /* 0x0000000000057919 */ /* 0x000f220000002100 */
[--C-:B------:R-:W-:Y:S01]  /*11a80*/  IMAD.X R57, RZ, RZ, R21.reuse, P5 ;  /* 0x000000ffff397224 */ /* 0x100fe200028e0615 */
[----:B------:R-:W-:Y:S01]  /*11a90*/  IADD3.X R49, RZ, R21, RZ, P3, !PT ;  /* 0x00000015ff317210 */ /* 0x000fe20001ffe4ff */
[----:B------:R-:W-:Y:S01]  /*11aa0*/  IMAD.X R37, RZ, RZ, R21, P6 ;  /* 0x000000ffff257224 */ /* 0x000fe200030e0615 */
[----:B------:R-:W3:Y:S01]  /*11ab0*/  LDL R84, [R1+0x38] ;  /* 0x0000380001547983 */ /* 0x000ee20000100800 */
        /* <DEDUP_REMOVED lines=41> */
[----:B------:R-:W-:Y:S01]  /*11d50*/  SHF.R.S32.HI R83, RZ, 0x1f, R84 ;  /* 0x0000001fff537819 */ /* 0x000fe20000011454 */
[----:B------:R-:W-:Y:S06]  /*11d60*/  @P5 BRA `(.L_x_8050) ;  /* 0x0000000000b85947 */ /* 0x000fec0003800000 */
[----:B------:R-:W2:Y:S01]  /*11d70*/  LDC R35, c[0x0][0xbe8] ;  /* 0x0002fa00ff237b82 */ /* 0x000ea20000000800 */
[----:B------:R-:W-:Y:S01]  /*11d80*/  ULDC.64 UR4, c[0x0][0xb90] ;  /* 0x0002e40000047ab9 */ /* 0x000fe20000000a00 */
[----:B------:R-:W-:Y:S02]  /*11d90*/  IMAD.IADD R20, R229, 0x1, R199 ;  /* 0x00000001e5147824 */ /* 0x000fe400078e02c7 */
[----:B------:R-:W-:Y:S02]  /*11da0*/  IMAD R10, R83, UR4, RZ ;  /* 0x00000004530a7c24 */ /* 0x000fe4000f8e02ff */
[----:B------:R-:W-:Y:S02]  /*11db0*/  IMAD.MOV.U32 R6, RZ, RZ, R80 ;  /* 0x000000ffff067224 */ /* 0x000fe400078e0050 */
[----:B------:R-:W-:Y:S02]  /*11dc0*/  IMAD R15, R84, UR5, R10 ;  /* 0x00000005540f7c24 */ /* 0x000fe4000f8e020a */
[----:B------:R-:W-:-:S02]  /*11dd0*/  IMAD.MOV.U32 R7, RZ, RZ, R21 ;  /* 0x000000ffff077224 */ /* 0x000fc400078e0015 */
[----:B------:R-:W-:Y:S02]  /*11de0*/  IMAD.IADD R30, R193, 0x1, R199 ;  /* 0x00000001c11e7824 */ /* 0x000fe400078e02c7 */
[----:B------:R-:W-:Y:S01]  /*11df0*/  IMAD.WIDE.U32 R6, R84, UR4, R6 ;  /* 0x0000000454067c25 */ /* 0x000fe2000f8e0006 */
[----:B------:R-:W-:-:S03]  /*11e00*/  ULDC.64 UR4, c[0x0][0xb98] ;  /* 0x0002e60000047ab9 */ /* 0x000fc60000000a00 */
[----:B------:R-:W-:Y:S02]  /*11e10*/  IMAD.IADD R7, R7, 0x1, R15 ;  /* 0x0000000107077824 */ /* 0x000fe400078e020f */
[----:B------:R-:W-:Y:S01]  /*11e20*/  IMAD.WIDE.U32 R6, R81, UR4, R6 ;  /* 0x0000000451067c25 */ /* 0x000fe2000f8e0006 */
[----:B--2---:R-:W-:-:S13]  /*11e30*/  ISETP.NE.AND P0, PT, R35, 0x1, PT ;  /* 0x000000012300780c */ /* 0x004fda0003f05270 */
[----:B------:R-:W2:Y:S08]  /*11e40*/  @P0 LDC R11, c[0x0][0xbec] ;  /* 0x0002fb00ff0b0b82 */ /* 0x000eb00000000800 */
[----:B------:R-:W3:Y:S01]  /*11e50*/  @P0 LDC R31, c[0x0][0xbf0] ;  /* 0x0002fc00ff1f0b82 */ /* 0x000ee20000000800 */
[----:B--2---:R-:W-:-:S04]  /*11e60*/  @P0 IMAD.HI.U32 R10, R20, R11, RZ ;  /* 0x0000000b140a0227 */ /* 0x004fc800078e00ff */
[----:B------:R-:W-:Y:S01]  /*11e70*/  IMAD.MOV.U32 R11, RZ, RZ, R20 ;  /* 0x000000ffff0b7224 */ /* 0x000fe200078e0014 */
[----:B---3--:R-:W-:Y:S01]  /*11e80*/  @P0 SHF.R.U32.HI R11, RZ, R31, R10 ;  /* 0x0000001fff0b0219 */ /* 0x008fe2000001160a */
[----:B------:R-:W-:-:S03]  /*11e90*/  IMAD R10, R82, UR4, RZ ;  /* 0x00000004520a7c24 */ /* 0x000fc6000f8e02ff */
[C---:B------:R-:W-:Y:S02]  /*11ea0*/  IADD3 R14, -R11.reuse, RZ, RZ ;  /* 0x000000ff0b0e7210 */ /* 0x040fe40007ffe1ff */
[----:B------:R-:W-:Y:S02]  /*11eb0*/  SHF.R.S32.HI R31, RZ, 0x1f, R11 ;  /* 0x0000001fff1f7819 */ /* 0x000fe4000001140b */
[----:B------:R-:W-:Y:S01]  /*11ec0*/  IADD3 R6, P0, R11, R6, RZ ;  /* 0x000000060b067210 */ /* 0x000fe20007f1e0ff */
[----:B------:R-:W-:Y:S02]  /*11ed0*/  IMAD R15, R35, R14, R20 ;  /* 0x0000000e230f7224 */ /* 0x000fe400078e0214 */
[----:B------:R-:W-:Y:S01]  /*11ee0*/  IMAD R14, R81, UR5, R10 ;  /* 0x00000005510e7c24 */ /* 0x000fe2000f8e020a */
[----:B------:R-:W-:Y:S01]  /*11ef0*/  ULDC.64 UR4, c[0x0][0xb88] ;  /* 0x0002e20000047ab9 */ /* 0x000fe20000000a00 */
[----:B------:R-:W-:Y:S01]  /*11f00*/  IMAD R35, R24, R35, RZ ;  /* 0x0000002318237224 */ /* 0x000fe200078e02ff */
[----:B------:R-:W-:-:S02]  /*11f10*/  SHF.R.S32.HI R10, RZ, 0x1f, R15 ;  /* 0x0000001fff0a7819 */ /* 0x000fc4000001140f */
[----:B------:R-:W-:Y:S01]  /*11f20*/  IADD3.X R7, R31, R7, R14, P0, !PT ;  /* 0x000000071f077210 */ /* 0x000fe200007fe40e */
[----:B------:R-:W-:Y:S02]  /*11f30*/  IMAD.MOV R31, RZ, RZ, -R215 ;  /* 0x000000ffff1f7224 */ /* 0x000fe400078e0ad7 */
[----:B------:R-:W-:Y:S02]  /*11f40*/  IMAD R10, R10, UR4, RZ ;  /* 0x000000040a0a7c24 */ /* 0x000fe4000f8e02ff */
[----:B------:R-:W-:-:S04]  /*11f50*/  IMAD.WIDE.U32 R6, R15, UR4, R6 ;  /* 0x000000040f067c25 */ /* 0x000fc8000f8e0006 */
[----:B------:R-:W-:Y:S01]  /*11f60*/  IMAD R15, R15, UR5, R10 ;  /* 0x000000050f0f7c24 */ /* 0x000fe2000f8e020a */
[----:B------:R-:W-:Y:S01]  /*11f70*/  ULDC.64 UR4, c[0x0][0xb50] ;  /* 0x0002d40000047ab9 */ /* 0x000fe20000000a00 */
[----:B------:R-:W-:Y:S02]  /*11f80*/  VIADD R14, R30, 0x8 ;  /* 0x000000081e0e7836 */ /* 0x000fe40000000000 */
        /* <DEDUP_REMOVED lines=8> */
[----:B------:R-:W2:Y:S04]  /*12010*/  SHFL.IDX PT, R7, R20, RZ, 0x1c1f ;  /* 0x001c1fff14077589 */ /* 0x000ea800000e0000 */
[----:B------:R-:W3:Y:S06]  /*12020*/  SHFL.IDX PT, R11, R20, 0x1, 0x1c1f ;  /* 0x003c1f00140b7f89 */ /* 0x000eec00000e0000 */
[----:B--2---:R2:W-:Y:S04]  /*12030*/  @!P1 ST.E desc[UR40][R6.64], R0 ;  /* 0x0000000006009985 */ /* 0x0045e8000c101928 */
[----:B---3--:R2:W-:Y:S02]  /*12040*/  @!P0 ST.E desc[UR40][R10.64], R3 ;  /* 0x000000030a008985 */ /* 0x0085e4000c101928 */
.L_x_8050:
[----:B------:R-:W3:Y:S01]  /*12050*/  LDC R87, c[0x0][0xbe8] ;  /* 0x0002fa00ff577b82 */ /* 0x000ee20000000800 */
[----:B------:R-:W-:Y:S01]  /*12060*/  ULDC.64 UR4, c[0x0][0xaa0] ;  /* 0x0002a80000047ab9 */ /* 0x000fe20000000a00 */
[----:B--2---:R-:W5:Y:S01]  /*12070*/  LD.E.128 R4, desc[UR40][R4.64] ;  /* 0x0000002804047980 */ /* 0x004f62000c101d00 */
        /* <DEDUP_REMOVED lines=9> */
[----:B---3--:R-:W-:Y:S01]  /*12110*/  ISETP.NE.AND P1, PT, R87, 0x1, PT ;  /* 0x000000015700780c */ /* 0x008fe20003f25270 */
[----:B------:R-:W-:-:S02]  /*12120*/  IMAD.IADD R21, R21, 0x1, R3 ;  /* 0x0000000115157824 */ /* 0x000fc400078e0203 */
[----:B------:R-:W5:Y:S01]  /*12130*/  LD.E.128 R36, desc[UR40][R36.64] ;  /* 0x0000002824247980 */ /* 0x000f62000c101d00 */
[----:B------:R-:W2:Y:S01]  /*12140*/  LDC R3, c[0x0][0xac8] ;  /* 0x0002b200ff037b82 */ /* 0x000ea20000000800 */
[----:B------:R-:W-:Y:S01]  /*12150*/  LEA.HI R0, R0, R90, RZ, 0x3 ;  /* 0x0000005a00007211 */ /* 0x000fe200078f18ff */
[----:B------:R-:W-:Y:S01]  /*12160*/  IMAD R83, R83, UR4, RZ ;  /* 0x0000000453537c24 */ /* 0x000fe2000f8e02ff */
[----:B------:R-:W5:Y:S04]  /*12170*/  LD.E.128 R40, desc[UR40][R40.64] ;  /* 0x0000002828287980 */ /* 0x000f68000c101d00 */
[----:B------:R-:W5:Y:S02]  /*12180*/  LD.E.128 R44, desc[UR40][R44.64] ;  /* 0x000000282c2c7980 */ /* 0x000f64000c101d00 */
[----:B------:R-:W3:Y:S01]  /*12190*/  @P1 LDC R85, c[0x0][0xbec] ;  /* 0x0002fb00ff551b82 */ /* 0x000ee20000000800 */
[----:B------:R-:W-:Y:S01]  /*121a0*/  LOP3.LUT R0, R0, 0xfffffff8, RZ, 0xc0, !PT ;  /* 0xfffffff800007812 */ /* 0x000fe200078ec0ff */
[----:B------:R-:W5:Y:S04]  /*121b0*/  LD.E.128 R48, desc[UR40][R48.64] ;  /* 0x0000002830307980 */ /* 0x000f68000c101d00 */
[----:B------:R-:W5:Y:S02]  /*121c0*/  LD.E.128 R52, desc[UR40][R52.64] ;  /* 0x0000002834347980 */ /* 0x000f64000c101d00 */
[----:B------:R-:W4:Y:S01]  /*121d0*/  @P1 LDC R89, c[0x0][0xbf0] ;  /* 0x0002fc00ff591b82 */ /* 0x000f220000000800 */
        /* <DEDUP_REMOVED lines=8> */
[----:B------:R-:W-:Y:S01]  /*12260*/  IMAD R0, R0, 0x20, R98 ;  /* 0x0000002000007824 */ /* 0x000fe200078e0262 */
[----:B------:R-:W-:Y:S01]  /*12270*/  IADD3 R21, R21, R83, RZ ;  /* 0x0000005315157210 */ /* 0x000fe20007ffe0ff */
[----:B------:R-:W-:Y:S01]  /*12280*/  IMAD R83, R81, UR5, R82 ;  /* 0x0000000551537c24 */ /* 0x000fe2000f8e0252 */
[----:B------:R-:W5:Y:S01]  /*12290*/  LD.E.128 R68, desc[UR40][R68.64] ;  /* 0x0000002844447980 */ /* 0x000f62000c101d00 */
[C---:B------:R-:W-:Y:S02]  /*122a0*/  VIADD R99, R196.reuse, 0x40 ;  /* 0x00000040c4637836 */ /* 0x040fe40000000000 */
[----:B------:R-:W-:Y:S01]  /*122b0*/  IMAD.IADD R82, R199, 0x1, R0 ;  /* 0x00000001c7527824 */ /* 0x000fe200078e0200 */
[----:B------:R-:W5:Y:S01]  /*122c0*/  LD.E.128 R72, desc[UR40][R72.64] ;  /* 0x0000002848487980 */ /* 0x000f62000c101d00 */
[----:B------:R-:W-:Y:S01]  /*122d0*/  VIADD R97, R196, 0x80 ;  /* 0x00000080c4617836 */ /* 0x000fe20000000000 */
[----:B--2---:R-:W-:Y:S01]  /*122e0*/  ISETP.GE.AND P0, PT, R99, R3, PT ;  /* 0x000000036300720c */ /* 0x004fe20003f06270 */
[----:B---3--:R-:W-:Y:S01]  /*122f0*/  @P1 IMAD.HI.U32 R0, R82, R85, RZ ;  /* 0x0000005552001227 */ /* 0x008fe200078e00ff */
        /* <DEDUP_REMOVED lines=8> */
[----:B----4-:R-:W-:Y:S01]  /*12380*/  @P1 SHF.R.U32.HI R81, RZ, R89, R0 ;  /* 0x00000059ff511219 */ /* 0x010fe20000011600 */
[C---:B------:R-:W-:Y:S01]  /*12390*/  VIADD R95, R196.reuse, 0xc0 ;  /* 0x000000c0c45f7836 */ /* 0x040fe20000000000 */
[-C--:B------:R-:W-:Y:S01]  /*123a0*/  ISETP.GE.AND P1, PT, R196, R3.reuse, PT ;  /* 0x00000003c400720c */ /* 0x080fe20003f26270 */
[----:B------:R-:W-:Y:S01]  /*123b0*/  IMAD.SHL.U32 R85, R80, 0x2, RZ ;  /* 0x0000000250557824 */ /* 0x000fe200078e00ff */
[----:B------:R-:W-:Y:S01]  /*123c0*/  SEL R80, RZ, 0xffffffff, P0 ;  /* 0xffffffffff507807 */ /* 0x000fe20000000000 */
[----:B------:R-:W-:Y:S01]  /*123d0*/  IMAD.IADD R21, R21, 0x1, R83 ;  /* 0x0000000115157824 */ /* 0x000fe200078e0253 */
[----:B------:R-:W-:Y:S01]  /*123e0*/  SEL R0, RZ, 0x1, P1 ;  /* 0x00000001ff007807 */ /* 0x000fe20000800000 */
[C---:B------:R-:W-:Y:S01]  /*123f0*/  VIADD R93, R196.reuse, 0x100 ;  /* 0x00000100c45d7836 */ /* 0x040fe20000000000 */
[----:B------:R-:W-:Y:S01]  /*12400*/  ISETP.GE.AND P0, PT, R95, R3, PT ;  /* 0x000000035f00720c */ /* 0x000fe20003f06270 */
[----:B------:R-:W-:Y:S01]  /*12410*/  VIADD R91, R196, 0x140 ;  /* 0x00000140c45b7836 */ /* 0x000fe20000000000 */
[----:B------:R-:W-:Y:S01]  /*12420*/  IADD3 R83, -R81, RZ, RZ ;  /* 0x000000ff51537210 */ /* 0x000fe20007ffe1ff */
[----:B------:R-:W-:Y:S01]  /*12430*/  @!PT LDS RZ, [RZ] ;  /* 0x00000000fffff984 */ /* 0x000fe20000000800 */
[----:B------:R-:W-:Y:S01]  /*12440*/  @!PT LDS RZ, [RZ] ;  /* 0x00000000fffff984 */ /* 0x000fe20000000800 */
[----:B------:R-:W-:Y:S01]  /*12450*/  @!PT LDS RZ, [RZ] ;  /* 0x00000000fffff984 */ /* 0x000fe20000000800 */
[----:B------:R-:W-:Y:S01]  /*12460*/  @!PT LDS RZ, [RZ] ;  /* 0x00000000fffff984 */ /* 0x000fe20000000800 */
[----:B------:R2:W-:Y:S06]  /*12470*/  MEMBAR.ALL.CTA ;  /* 0x0000000000007992 */ /* 0x0005ec0000008000 */
[----:B--2---:R-:W2:Y:S01]  /*12480*/  FENCE.VIEW.ASYNC.S ;  /* 0x00000000000073c6 */ /* 0x004ea20000000000 */
[----:B------:R-:W-:Y:S01]  /*12490*/  LOP3.LUT R0, R85, 0x2, R0, 0xe2, !PT ;  /* 0x0000000255007812 */ /* 0x000fe200078ee200 */
[----:B------:R-:W-:Y:S01]  /*124a0*/  IMAD.SHL.U32 R85, R80, 0x4, RZ ;  /* 0x0000000450557824 */ /* 0x000fe200078e00ff */
[----:B------:R-:W-:Y:S01]  /*124b0*/  SEL R80, RZ, 0xffffffff, P0 ;  /* 0xffffffffff507807 */ /* 0x000fe20000000000 */
[----:B------:R-:W-:Y:S01]  /*124c0*/  IMAD R83, R87, R83, R82 ;  /* 0x0000005357537224 */ /* 0x000fe200078e0252 */
[----:B------:R-:W-:Y:S01]  /*124d0*/  ISETP.GE.AND P0, PT, R93, R3, PT ;  /* 0x000000035d00720c */ /* 0x000fe20003f06270 */
[----:B------:R-:W-:Y:S01]  /*124e0*/  VIADD R90, R196, 0x180 ;  /* 0x00000180c45a7836 */ /* 0x000fe20000000000 */
[----:B------:R-:W-:Y:S01]  /*124f0*/  SHF.R.S32.HI R82, RZ, 0x1f, R81 ;  /* 0x0000001fff527819 */ /* 0x000fe20000011451 */
[----:B------:R-:W-:Y:S01]  /*12500*/  IMAD.WIDE.U32 R20, R81, UR4, R20 ;  /* 0x0000000451147c25 */ /* 0x000fe2000f8e0014 */
[----:B------:R-:W-:-:S02]  /*12510*/  LOP3.LUT R0, R85, 0x4, R0, 0xe2, !PT ;  /* 0x0000000455007812 */ /* 0x000fc400078ee200 */
[----:B------:R-:W-:Y:S01]  /*12520*/  SHF.R.S32.HI R100, RZ, 0x1f, R100 ;  /* 0x0000001fff647819 */ /* 0x000fe20000011464 */
[----:B------:R-:W-:Y:S01]  /*12530*/  IMAD.SHL.U32 R85, R80, 0x8, RZ ;  /* 0x0000000850557824 */ /* 0x000fe200078e00ff */
[----:B------:R-:W-:Y:S01]  /*12540*/  SEL R80, RZ, 0xffffffff, P0 ;  /* 0xffffffffff507807 */ /* 0x000fe20000000000 */
[----:B------:R-:W-:Y:S01]  /*12550*/  IMAD R82, R82, UR4, RZ ;  /* 0x0000000452527c24 */ /* 0x000fe2000f8e02ff */
[----:B------:R-:W-:Y:S01]  /*12560*/  ISETP.GE.AND P0, PT, R91, R3, PT ;  /* 0x000000035b00720c */ /* 0x000fe20003f06270 */
[----:B------:R-:W-:Y:S01]  /*12570*/  IMAD R87, R24, R87, RZ ;  /* 0x0000005718577224 */ /* 0x000fe200078e02ff */
[----:B------:R-:W-:Y:S01]  /*12580*/  SHF.L.U32 R89, R80, 0x4, RZ ;  /* 0x0000000450597819 */ /* 0x000fe200000006ff */
[----:B------:R-:W-:Y:S01]  /*12590*/  IMAD.IADD R199, R98, 0x1, R199 ;  /* 0x0000000162c77824 */ /* 0x000fe200078e02c7 */
[----:B------:R-:W-:Y:S01]  /*125a0*/  LOP3.LUT R0, R85, 0x8, R0, 0xe2, !PT ;  /* 0x0000000855007812 */ /* 0x000fe200078ee200 */
[----:B------:R-:W-:Y:S01]  /*125b0*/  IMAD R85, R81, UR5, R82 ;  /* 0x0000000551557c24 */ /* 0x000fe2000f8e0252 */
[----:B------:R-:W-:Y:S01]  /*125c0*/  SEL R80, RZ, 0xffffffff, P0 ;  /* 0xffffffffff507807 */ /* 0x000fe20000000000 */
[----:B------:R-:W-:Y:S01]  /*125d0*/  ULDC.64 UR4, c[0x0][0xad8] ;  /* 0x0002b60000047ab9 */ /* 0x000fe20000000a00 */
[----:B------:R-:W-:Y:S01]  /*125e0*/  SHF.R.S32.HI R81, RZ, 0x1f, R83 ;  /* 0x0000001fff517819 */ /* 0x000fe20000011453 */
[----:B------:R-:W-:Y:S01]  /*125f0*/  IMAD.IADD R21, R21, 0x1, R85 ;  /* 0x0000000115157824 */ /* 0x000fe200078e0255 */
[----:B------:R-:W-:Y:S01]  /*12600*/  LOP3.LUT R0, R89, 0x10, R0, 0xe2, !PT ;  /* 0x0000001059007812 */ /* 0x000fe200078ee200 */
[----:B------:R-:W-:Y:S01]  /*12610*/  IMAD.SHL.U32 R89, R80, 0x20, RZ ;  /* 0x0000002050597824 */ /* 0x000fe200078e00ff */
[----:B------:R-:W-:Y:S01]  /*12620*/  ISETP.GE.AND P0, PT, R90, R3, PT ;  /* 0x000000035a00720c */ /* 0x000fe20003f06270 */
[----:B------:R-:W-:Y:S01]  /*12630*/  IMAD R24, R81, UR4, RZ ;  /* 0x0000000451187c24 */ /* 0x000fe2000f8e02ff */
[----:B------:R-:W-:Y:S01]  /*12640*/  ISETP.GE.AND P1, PT, R199, R87, PT ;  /* 0x00000057c700720c */ /* 0x000fe20003f26270 */
[----:B------:R-:W-:Y:S01]  /*12650*/  VIADD R86, R196, 0x1c0 ;  /* 0x000001c0c4567836 */ /* 0x000fe20000000000 */
[----:B------:R-:W-:Y:S01]  /*12660*/  LOP3.LUT R0, R89, 0x20, R0, 0xe2, !PT ;  /* 0x0000002059007812 */ /* 0x000fe200078ee200 */
[C---:B------:R-:W-:Y:S01]  /*12670*/  IMAD R85, R83.reuse, UR5, R24 ;  /* 0x0000000553557c24 */ /* 0x040fe2000f8e0218 */
[----:B------:R-:W-:Y:S01]  /*12680*/  SEL R81, RZ, 0x40, P0 ;  /* 0x00000040ff517807 */ /* 0x000fe20000000000 */
[----:B------:R-:W-:Y:S01]  /*12690*/  IMAD.WIDE.U32 R20, R83, UR4, R20 ;  /* 0x0000000453147c25 */ /* 0x000fe2000f8e0014 */
[----:B------:R-:W-:Y:S01]  /*126a0*/  ULDC.64 UR4, c[0x0][0xa80] ;  /* 0x0002a00000047ab9 */ /* 0x000fe20000000a00 */
[----:B------:R-:W-:-:S02]  /*126b0*/  ISETP.GE.AND P0, PT, R86, R3, PT ;  /* 0x000000035600720c */ /* 0x000fc40003f06270 */
[----:B------:R-:W-:Y:S01]  /*126c0*/  LOP3.LUT R24, R0, R81, RZ, 0xfc, !PT ;  /* 0x0000005100187212 */ /* 0x000fe200078efcff */
[----:B------:R-:W-:Y:S01]  /*126d0*/  VIADD R0, R2, 0x28c20 ;  /* 0x00028c2002007836 */ /* 0x000fe20000000000 */
[----:B------:R-:W-:Y:S01]  /*126e0*/  IADD3 R81, R21, R85, RZ ;  /* 0x0000005515517210 */ /* 0x000fe20007ffe0ff */
[----:B------:R-:W-:Y:S01]  /*126f0*/  VIADD R88, R196, 0x1c0 ;  /* 0x000001c0c4587836 */ /* 0x000fe20000000000 */
[----:B------:R-:W-:Y:S01]  /*12700*/  LEA R84, P2, R20, UR4, 0x1 ;  /* 0x0000000414547c11 */ /* 0x000fe2000f8408ff */
[C---:B------:R-:W-:Y:S01]  /*12710*/  VIADD R89, R196.reuse, 0x180 ;  /* 0x00000180c4597836 */ /* 0x040fe20000000000 */
[----:B------:R-:W-:Y:S01]  /*12720*/  PRMT R0, RZ, 0x654, R0 ;  /* 0x00000654ff007816 */ /* 0x000fe20000000000 */
[C---:B------:R-:W-:Y:S01]  /*12730*/  VIADD R92, R196.reuse, 0x140 ;  /* 0x00000140c45c7836 */ /* 0x040fe20000000000 */
[----:B------:R-:W-:Y:S01]  /*12740*/  SEL R21, RZ, 0x80, P0 ;  /* 0x00000080ff157807 */ /* 0x000fe20000000000 */
[----:B------:R-:W-:Y:S01]  /*12750*/  VIADD R94, R196, 0x100 ;  /* 0x00000100c45e7836 */ /* 0x000fe20000000000 */
[----:B------:R-:W-:Y:S01]  /*12760*/  LEA.HI.X R85, R20, UR5, R81, 0x1, P2 ;  /* 0x0000000514557c11 */ /* 0x000fe200090f0c51 */
[----:B--2---:R2:W-:Y:S01]  /*12770*/  SYNCS.ARRIVE.TRANS64.RED.A1T0 RZ, [R0+URZ], RZ ;  /* 0x000000ff00ff79a7 */ /* 0x0045e2000810043f */
[C---:B------:R-:W-:Y:S01]  /*12780*/  VIADD R96, R196.reuse, 0xc0 ;  /* 0x000000c0c4607836 */ /* 0x040fe20000000000 */
[----:B------:R3:W4:Y:S01]  /*12790*/  SHFL.IDX PT, R20, R84, RZ, 0x181f ;  /* 0x00181fff54147589 */ /* 0x00072200000e0000 */
[----:B------:R-:W-:Y:S01]  /*127a0*/  VIADD R98, R196, 0x80 ;  /* 0x00000080c4627836 */ /* 0x000fe20000000000 */
[----:B------:R-:W-:-:S02]  /*127b0*/  SHF.R.S32.HI R88, RZ, 0x1f, R88 ;  /* 0x0000001fff587819 */ /* 0x000fc40000011458 */
[----:B------:R-:W-:Y:S02]  /*127c0*/  SHF.R.S32.HI R89, RZ, 0x1f, R89 ;  /* 0x0000001fff597819 */ /* 0x000fe40000011459 */
[----:B--2---:R-:W-:Y:S02]  /*127d0*/  LOP3.LUT R0, R24, R21, RZ, 0xfc, !PT ;  /* 0x0000001518007212 */ /* 0x004fe400078efcff */
[----:B------:R3:W2:Y:S01]  /*127e0*/  SHFL.IDX PT, R21, R85, RZ, 0x181f ;  /* 0x00181fff55157589 */ /* 0x0006a200000e0000 */
[----:B------:R-:W-:Y:S02]  /*127f0*/  SHF.R.S32.HI R92, RZ, 0x1f, R92 ;  /* 0x0000001fff5c7819 */ /* 0x000fe4000001145c */
[----:B------:R-:W-:Y:S02]  /*12800*/  SHF.R.S32.HI R94, RZ, 0x1f, R94 ;  /* 0x0000001fff5e7819 */ /* 0x000fe4000001145e */
[----:B------:R-:W-:Y:S02]  /*12810*/  SHF.R.S32.HI R96, RZ, 0x1f, R96 ;  /* 0x0000001fff607819 */ /* 0x000fe40000011460 */
[----:B------:R-:W-:Y:S01]  /*12820*/  SHF.R.S32.HI R98, RZ, 0x1f, R98 ;  /* 0x0000001fff627819 */ /* 0x000fe20000011462 */
[----:B---3--:R-:W-:Y:S06]  /*12830*/  @P1 BRA `(.L_x_8052) ;  /* 0x00000000007c1947 */ /* 0x008fec0003800000 */
[-C--:B------:R-:W-:Y:S02]  /*12840*/  ISETP.GE.AND P1, PT, R99, R3.reuse, PT ;  /* 0x000000036300720c */ /* 0x080fe40003f26270 */
[-C--:B------:R-:W-:Y:S02]  /*12850*/  ISETP.GE.AND P0, PT, R196, R3.reuse, PT ;  /* 0x00000003c400720c */ /* 0x080fe40003f06270 */
[-C--:B------:R-:W-:Y:S02]  /*12860*/  ISETP.GE.AND P5, PT, R97, R3.reuse, PT ;  /* 0x000000036100720c */ /* 0x080fe40003fa6270 */
[----:B------:R-:W-:-:S07]  /*12870*/  ISETP.GE.AND P3, PT, R95, R3, PT ;  /* 0x000000035f00720c */ /* 0x000fce0003f66270 */
[C---:B----4-:R-:W-:Y:S02]  /*12880*/  @!P1 LEA R80, P2, R99.reuse, R20, 0x1 ;  /* 0x0000001463509211 */ /* 0x050fe400078408ff */
[----:B--2---:R-:W-:Y:S02]  /*12890*/  @!P0 IMAD.WIDE R82, R196, 0x2, R20 ;  /* 0x00000002c4528825 */ /* 0x004fe400078e0214 */
[----:B------:R-:W-:Y:S02]  /*128a0*/  @!P1 LEA.HI.X R81, R99, R21, R100, 0x1, P2 ;  /* 0x0000001563519211 */ /* 0x000fe400010f0c64 */
[----:B------:R-:W-:Y:S01]  /*128b0*/  ISETP.GE.AND P2, PT, R93, R3, PT ;  /* 0x000000035d00720c */ /* 0x000fe20003f46270 */
[----:B-----5:R2:W-:Y:S01]  /*128c0*/  @!P0 ST.E.128 desc[UR40][R82.64], R4 ;  /* 0x0000000452008985 */ /* 0x0205e2000c101d28 */
[----:B------:R-:W-:-:S03]  /*128d0*/  LOP3.LUT P0, RZ, R24, 0x40, RZ, 0xc0, !PT ;  /* 0x0000004018ff7812 */ /* 0x000fc6000780c0ff */
[----:B------:R3:W-:Y:S01]  /*128e0*/  @!P1 ST.E.128 desc[UR40][R80.64], R12 ;  /* 0x0000000c50009985 */ /* 0x0007e2000c101d28 */
[----:B------:R-:W-:Y:S02]  /*128f0*/  ISETP.GE.AND P1, PT, R91, R3, PT ;  /* 0x000000035b00720c */ /* 0x000fe40003f26270 */
[-C--:B--2---:R-:W-:Y:S02]  /*12900*/  @!P5 LEA R4, P4, R97, R20.reuse, 0x1 ;  /* 0x000000146104d211 */ /* 0x084fe400078808ff */
[-C--:B------:R-:W-:Y:S02]  /*12910*/  @!P3 LEA R6, P6, R95, R20.reuse, 0x1 ;  /* 0x000000145f06b211 */ /* 0x080fe400078c08ff */
[-C--:B------:R-:W-:Y:S02]  /*12920*/  @!P5 LEA.HI.X R5, R97, R21.reuse, R98, 0x1, P4 ;  /* 0x000000156105d211 */ /* 0x080fe400020f0c62 */
[----:B------:R-:W-:Y:S02]  /*12930*/  LOP3.LUT P4, RZ, R0, 0x80, RZ, 0xc0, !PT ;  /* 0x0000008000ff7812 */ /* 0x000fe4000788c0ff */
[----:B------:R-:W-:Y:S01]  /*12940*/  @!P3 LEA.HI.X R7, R95, R21, R96, 0x1, P6 ;  /* 0x000000155f07b211 */ /* 0x000fe200030f0c60 */
[----:B------:R2:W-:Y:S01]  /*12950*/  @!P5 ST.E.128 desc[UR40][R4.64], R32 ;  /* 0x000000200400d985 */ /* 0x0005e2000c101d28 */
[----:B------:R-:W-:-:S02]  /*12960*/  @!P2 LEA R82, P5, R93, R20, 0x1 ;  /* 0x000000145d52a211 */ /* 0x000fc400078a08ff */
[-C--:B---3--:R-:W-:Y:S01]  /*12970*/  @!P1 LEA R12, P6, R91, R20.reuse, 0x1 ;  /* 0x000000145b0c9211 */ /* 0x088fe200078c08ff */
        /* <DEDUP_REMOVED lines=11> */
.L_x_8052:
[----:B------:R-:W-:Y:S05]  /*12a30*/  BSYNC B1 ;  /* 0x0000000000017941 */ /* 0x000fea0003800000 */
.L_x_8051:
[----:B--2--5:R-:W-:Y:S01]  /*12a40*/  VIADD R6, R199, 0x20 ;  /* 0x00000020c7067836 */ /* 0x024fe20000000000 */
[----:B------:R2:W3:Y:S04]  /*12a50*/  SHFL.IDX PT, R5, R85, 0x1, 0x181f ;  /* 0x00381f0055057f89 */ /* 0x0004e800000e0000 */
        /* <DEDUP_REMOVED lines=9> */
[CC--:B0-----:R-:W-:Y:S02]  /*12af0*/  @!P5 LEA R12, P4, R99.reuse, R4.reuse, 0x1 ;  /* 0x00000004630cd211 */ /* 0x0c1fe400078808ff */
[----:B---3--:R-:W-:Y:S02]  /*12b00*/  @!P6 IMAD.WIDE R6, R196, 0x2, R4 ;  /* 0x00000002c406e825 */ /* 0x008fe400078e0204 */
[----:B------:R-:W-:Y:S02]  /*12b10*/  @!P5 LEA.HI.X R13, R99, R5, R100, 0x1, P4 ;  /* 0x00000005630dd211 */ /* 0x000fe400020f0c64 */
[----:B------:R-:W-:Y:S01]  /*12b20*/  LOP3.LUT P4, RZ, R24, 0x40, RZ, 0xc0, !PT ;  /* 0x0000004018ff7812 */ /* 0x000fe2000788c0ff */
[----:B------:R0:W-:Y:S01]  /*12b30*/  @!P6 ST.E.128 desc[UR40][R6.64], R8 ;  /* 0x000000080600e985 */ /* 0x0001e2000c101d28 */
[----:B------:R-:W-:-:S03]  /*12b40*/  @!P3 LEA R14, P6, R97, R4, 0x1 ;  /* 0x00000004610eb211 */ /* 0x000fc600078c08ff */
[----:B------:R2:W-:Y:S01]  /*12b50*/  @!P5 ST.E.128 desc[UR40][R12.64], R28 ;  /* 0x0000001c0c00d985 */ /* 0x0005e2000c101d28 */
[-C--:B------:R-:W-:Y:S02]  /*12b60*/  @!P3 LEA.HI.X R15, R97, R5.reuse, R98, 0x1, P6 ;  /* 0x00000005610fb211 */ /* 0x080fe400030f0c62 */
[-C--:B----4-:R-:W-:Y:S02]  /*12b70*/  @!P2 LEA R20, P5, R95, R4.reuse, 0x1 ;  /* 0x000000045f14a211 */ /* 0x090fe400078a08ff */
        /* <DEDUP_REMOVED lines=18> */
.L_x_8048:
        /* <DEDUP_REMOVED lines=26> */
.L_x_8054:
[----:B------:R-:W2:Y:S04]  /*12e40*/  LDL.LU R5, [R1+0x44] ;  /* 0x0000440001057983 */ /* 0x000ea80000300800 */
[----:B------:R-:W3:Y:S04]  /*12e50*/  LDL.LU R4, [R1+0x4c] ;  /* 0x00004c0001047983 */ /* 0x000ee80000300800 */
[----:B------:R-:W4:Y:S01]  /*12e60*/  LDL R28, [R1+0x38] ;  /* 0x00003800011c7983 */ /* 0x000f220000100800 */
[----:B------:R-:W-:Y:S01]  /*12e70*/  BSSY B1, `(.L_x_8055) ;  /* 0x000002d000017945 */ /* 0x000fe20003800000 */
[----:B-----5:R-:W-:-:S02]  /*12e80*/  SHF.R.S32.HI R10, RZ, 0x1f, R3 ;  /* 0x0000001fff0a7819 */ /* 0x020fc40000011403 */
[----:B--2---:R-:W-:Y:S02]  /*12e90*/  SEL R13, R5, RZ, !P0 ;  /* 0x000000ff050d7207 */ /* 0x004fe40004000000 */
[----:B---3--:R-:W-:Y:S02]  /*12ea0*/  SEL R14, R4, RZ, !P0 ;  /* 0x000000ff040e7207 */ /* 0x008fe40004000000 */
[----:B----4-:R-:W-:Y:S01]  /*12eb0*/  SHF.R.S32.HI R12, RZ, 0x1f, R28 ;  /* 0x0000001fff0c7819 */ /* 0x010fe2000001141c */
[----:B------:R-:W-:Y:S06]  /*12ec0*/  @P2 BRA `(.L_x_8056) ;  /* 0x00000000009c2947 */ /* 0x000fec0003800000 */
[----:B------:R-:W2:Y:S01]  /*12ed0*/  S2R R6, SR_TID.X ;  /* 0x0000000000067919 */ /* 0x000ea20000002100 */
[----:B------:R-:W3:Y:S02]  /*12ee0*/  LDC R20, c[0x0][0xbe8] ;  /* 0x0002fa00ff147b82 */ /* 0x000ee40000000800 */
[----:B---3--:R-:W-:Y:S01]  /*12ef0*/  IMAD R4, R0, R20, RZ ;  /* 0x0000001400047224 */ /* 0x008fe200078e02ff */
        /* <DEDUP_REMOVED lines=36> */
.L_x_8056:
[----:B------:R-:W-:Y:S05]  /*13140*/  BSYNC B1 ;  /* 0x0000000000017941 */ /* 0x000fea0003800000 */
.L_x_8055:
[----:B------:R-:W-:Y:S01]  /*13150*/  ISETP.NE.AND P0, PT, R21, 0x1, PT ;  /* 0x000000011500780c */ /* 0x000fe20003f05270 */
[----:B------:R-:W3:Y:S01]  /*13160*/  LDC R29, c[0x0][0xac8] ;  /* 0x0002b200ff1d7b82 */ /* 0x000ee20000000800 */
[----:B------:R-:W-:Y:S01]  /*13170*/  ULDC.64 UR4, c[0x0][0xaa0] ;  /* 0x0002a80000047ab9 */ /* 0x000fe20000000a00 */
[--C-:B------:R-:W-:Y:S01]  /*13180*/  SHF.R.S32.HI R8, RZ, 0x1f, R24.reuse ;  /* 0x0000001fff087819 */ /* 0x100fe20000011418 */
[----:B--2---:R-:W-:Y:S01]  /*13190*/  IMAD R6, R10, UR4, RZ ;  /* 0x000000040a067c24 */ /* 0x004fe2000f8e02ff */
        /* <DEDUP_REMOVED lines=8> */
[----:B------:R-:W2:Y:S01]  /*13220*/  @P0 LDC R7, c[0x0][0xbec] ;  /* 0x0002fb00ff070b82 */ /* 0x000ea20000000800 */
[----:B------:R-:W-:Y:S01]  /*13230*/  IMAD.IADD R5, R5, 0x1, R3 ;  /* 0x0000000105057824 */ /* 0x000fe200078e0203 */
[----:B------:R-:W-:Y:S01]  /*13240*/  SHF.R.S32.HI R15, RZ, 0x3, R15 ;  /* 0x00000003ff0f7819 */ /* 0x000fe2000001140f */
[----:B------:R-:W-:Y:S01]  /*13250*/  IMAD R3, R12, UR4, RZ ;  /* 0x000000040c037c24 */ /* 0x000fe2000f8e02ff */
[C---:B------:R-:W-:Y:S01]  /*13260*/  IADD3 R41, R196.reuse, 0x80, RZ ;  /* 0x00000080c4297810 */ /* 0x040fe20007ffe0ff */
[C---:B------:R-:W-:Y:S01]  /*13270*/  VIADD R43, R196.reuse, 0x40 ;  /* 0x00000040c42b7836 */ /* 0x040fe20000000000 */
[----:B------:R-:W-:Y:S01]  /*13280*/  IADD3 R35, R196, 0x140, RZ ;  /* 0x00000140c4237810 */ /* 0x000fe20007ffe0ff */
[----:B------:R-:W-:Y:S01]  /*13290*/  IMAD.IADD R8, R24, 0x1, -R8 ;  /* 0x0000000118087824 */ /* 0x000fe200078e0a08 */
[----:B------:R-:W4:Y:S01]  /*132a0*/  @P0 LDC R9, c[0x0][0xbf0] ;  /* 0x0002fc00ff090b82 */ /* 0x000f220000000800 */
[----:B------:R-:W-:Y:S01]  /*132b0*/  IMAD R3, R28, UR5, R3 ;  /* 0x000000051c037c24 */ /* 0x000fe2000f8e0203 */
[----:B------:R-:W-:Y:S01]  /*132c0*/  IADD3 R44, R196, 0x40, RZ ;  /* 0x00000040c42c7810 */ /* 0x000fe20007ffe0ff */
[----:B------:R-:W-:Y:S01]  /*132d0*/  IMAD.WIDE.U32 R4, R28, UR4, R4 ;  /* 0x000000041c047c25 */ /* 0x000fe2000f8e0004 */
[-C--:B---3--:R-:W-:Y:S01]  /*132e0*/  ISETP.GE.AND P1, PT, R43, R29.reuse, PT ;  /* 0x0000001d2b00720c */ /* 0x088fe20003f26270 */
[----:B------:R-:W-:Y:S01]  /*132f0*/  ULDC.64 UR4, c[0x0][0xaf0] ;  /* 0x0002bc0000047ab9 */ /* 0x000fe20000000a00 */
[----:B------:R-:W-:Y:S01]  /*13300*/  ISETP.GE.AND P2, PT, R196, R29, PT ;  /* 0x0000001dc400720c */ /* 0x000fe20003f46270 */
[----:B------:R-:W-:Y:S01]  /*13310*/  IMAD R6, R8, 0x20, R15 ;  /* 0x0000002008067824 */ /* 0x000fe200078e020f */
[----:B------:R-:W-:Y:S01]  /*13320*/  IADD3 R5, R5, R3, RZ ;  /* 0x0000000305057210 */ /* 0x000fe20007ffe0ff */
[----:B------:R-:W-:Y:S01]  /*13330*/  IMAD R3, R14, UR4, RZ ;  /* 0x000000040e037c24 */ /* 0x000fe2000f8e02ff */
[----:B------:R-:W-:Y:S01]  /*13340*/  SEL R10, RZ, 0xffffffff, P1 ;  /* 0xffffffffff0a7807 */ /* 0x000fe20000800000 */
[----:B------:R-:W-:Y:S01]  /*13350*/  IMAD.IADD R8, R199, 0x1, R6 ;  /* 0x00000001c7087824 */ /* 0x000fe200078e0206 */
[----:B------:R-:W-:Y:S01]  /*13360*/  SHF.R.S32.HI R44, RZ, 0x1f, R44 ;  /* 0x0000001fff2c7819 */ /* 0x000fe2000001142c */
[----:B------:R-:W-:-:S02]  /*13370*/  IMAD R3, R13, UR5, R3 ;  /* 0x000000050d037c24 */ /* 0x000fc4000f8e0203 */
[----:B------:R-:W-:Y:S01]  /*13380*/  IMAD.WIDE.U32 R4, R13, UR4, R4 ;  /* 0x000000040d047c25 */ /* 0x000fe2000f8e0004 */
[----:B------:R-:W-:-:S03]  /*13390*/  ULDC.64 UR4, c[0x0][0xae0] ;  /* 0x0002b80000047ab9 */ /* 0x000fc60000000a00 */
[----:B--2---:R-:W-:Y:S01]  /*133a0*/  @P0 IMAD.HI.U32 R6, R8, R7, RZ ;  /* 0x0000000708060227 */ /* 0x004fe200078e00ff */
[----:B------:R-:W-:Y:S02]  /*133b0*/  SEL R7, RZ, 0x1, P2 ;  /* 0x00000001ff077807 */ /* 0x000fe40001000000 */
[----:B------:R-:W-:Y:S01]  /*133c0*/  ISETP.GE.AND P2, PT, R41, R29, PT ;  /* 0x0000001d2900720c */ /* 0x000fe20003f46270 */
[----:B------:R-:W-:Y:S02]  /*133d0*/  IMAD.SHL.U32 R10, R10, 0x2, RZ ;  /* 0x000000020a0a7824 */ /* 0x000fe400078e00ff */
[C---:B------:R-:W-:Y:S02]  /*133e0*/  VIADD R39, R196.reuse, 0xc0 ;  /* 0x000000c0c4277836 */ /* 0x040fe40000000000 */
[----:B------:R-:W-:Y:S02]  /*133f0*/  IMAD.IADD R5, R5, 0x1, R3 ;  /* 0x0000000105057824 */ /* 0x000fe400078e0203 */
[----:B------:R-:W-:Y:S01]  /*13400*/  IMAD.MOV.U32 R3, RZ, RZ, R8 ;  /* 0x000000ffff037224 */ /* 0x000fe200078e0008 */
[----:B----4-:R-:W-:Y:S01]  /*13410*/  @P0 SHF.R.U32.HI R3, RZ, R9, R6 ;  /* 0x00000009ff030219 */ /* 0x010fe20000011606 */
        /* <DEDUP_REMOVED lines=35> */
[C---:B------:R-:W-:Y:S01]  /*13650*/  VIADD R30, R196.reuse, 0x1c0 ;  /* 0x000001c0c41e7836 */ /* 0x040fe20000000000 */
        /* <DEDUP_REMOVED lines=11> */
[----:B------:R-:W-:Y:S01]  /*13710*/  VIADD R42, R196, 0x80 ;  /* 0x00000080c42a7836 */ /* 0x000fe20000000000 */
[----:B------:R-:W-:Y:S01]  /*13720*/  SEL R0, RZ, 0x80, P2 ;  /* 0x00000080ff007807 */ /* 0x000fe20001000000 */
[----:B------:R2:W3:Y:S01]  /*13730*/  SHFL.IDX PT, R6, R20, RZ, 0x181f ;  /* 0x00181fff14067589 */ /* 0x0004e200000e0000 */
[----:B------:R-:W-:-:S02]  /*13740*/  SHF.R.S32.HI R32, RZ, 0x1f, R32 ;  /* 0x0000001fff207819 */ /* 0x000fc40000011420 */
[----:B------:R-:W-:Y:S01]  /*13750*/  LOP3.LUT R24, R21, R0, RZ, 0xfc, !PT ;  /* 0x0000000015187212 */ /* 0x000fe200078efcff */
[----:B------:R2:W4:Y:S01]  /*13760*/  SHFL.IDX PT, R7, R3, RZ, 0x181f ;  /* 0x00181fff03077589 */ /* 0x00052200000e0000 */
[----:B------:R-:W-:Y:S02]  /*13770*/  SHF.R.S32.HI R34, RZ, 0x1f, R34 ;  /* 0x0000001fff227819 */ /* 0x000fe40000011422 */
[----:B------:R-:W-:Y:S02]  /*13780*/  SHF.R.S32.HI R36, RZ, 0x1f, R36 ;  /* 0x0000001fff247819 */ /* 0x000fe40000011424 */
[----:B------:R-:W-:Y:S02]  /*13790*/  SHF.R.S32.HI R38, RZ, 0x1f, R38 ;  /* 0x0000001fff267819 */ /* 0x000fe40000011426 */
[----:B------:R-:W-:Y:S02]  /*137a0*/  SHF.R.S32.HI R40, RZ, 0x1f, R40 ;  /* 0x0000001fff287819 */ /* 0x000fe40000011428 */
[----:B------:R-:W-:Y:S01]  /*137b0*/  SHF.R.S32.HI R42, RZ, 0x1f, R42 ;  /* 0x0000001fff2a7819 */ /* 0x000fe2000001142a */
[----:B--2---:R-:W-:Y:S06]  /*137c0*/  @P0 BRA `(.L_x_8058) ;  /* 0x00000000007c0947 */ /* 0x004fec0003800000 */
[-C--:B------:R-:W-:Y:S02]  /*137d0*/  ISETP.GE.AND P2, PT, R43, R29.reuse, PT ;  /* 0x0000001d2b00720c */ /* 0x080fe40003f46270 */
[-C--:B------:R-:W-:Y:S02]  /*137e0*/  ISETP.GE.AND P1, PT, R196, R29.reuse, PT ;  /* 0x0000001dc400720c */ /* 0x080fe40003f26270 */
[-C--:B------:R-:W-:Y:S02]  /*137f0*/  ISETP.GE.AND P5, PT, R41, R29.reuse, PT ;  /* 0x0000001d2900720c */ /* 0x080fe40003fa6270 */
[----:B------:R-:W-:-:S07]  /*13800*/  ISETP.GE.AND P3, PT, R39, R29, PT ;  /* 0x0000001d2700720c */ /* 0x000fce0003f66270 */
[CC--:B---3--:R-:W-:Y:S02]  /*13810*/  @!P2 LEA R8, P0, R43.reuse, R6.reuse, 0x1 ;  /* 0x000000062b08a211 */ /* 0x0c8fe400078008ff */
[----:B----4-:R-:W-:Y:S02]  /*13820*/  @!P1 IMAD.WIDE R4, R196, 0x2, R6 ;  /* 0x00000002c4049825 */ /* 0x010fe400078e0206 */
        /* <DEDUP_REMOVED lines=12> */
[----:B--2---:R-:W-:-:S02]  /*138f0*/  @!P1 LEA R8, P6, R35, R6, 0x1 ;  /* 0x0000000623089211 */ /* 0x004fc400078c08ff */
        /* <DEDUP_REMOVED lines=12> */
.L_x_8058:
[----:B------:R-:W-:Y:S05]  /*139c0*/  BSYNC B1 ;  /* 0x0000000000017941 */ /* 0x000fea0003800000 */
.L_x_8057:
[----:B------:R-:W-:Y:S01]  /*139d0*/  VIADD R0, R28, 0x20 ;  /* 0x000000201c007836 */ /* 0x000fe20000000000 */
[----:B---34-:R2:W3:Y:S04]  /*139e0*/  SHFL.IDX PT, R7, R3, 0x1, 0x181f ;  /* 0x00381f0003077f89 */ /* 0x0184e800000e0000 */
[----:B------:R-:W-:Y:S01]  /*139f0*/  ISETP.GE.AND P0, PT, R0, R31, PT ;  /* 0x0000001f0000720c */ /* 0x000fe20003f06270 */
[----:B------:R2:W4:-:S12]  /*13a00*/  SHFL.IDX PT, R6, R20, 0x1, 0x181f ;  /* 0x00381f0014067f89 */ /* 0x00051800000e0000 */
[----:B--2---:R-:W-:Y:S05]  /*13a10*/  @P0 BRA `(.L_x_8053) ;  /* 0x00000000007c0947 */ /* 0x004fea0003800000 */
[-C--:B------:R-:W-:Y:S02]  /*13a20*/  ISETP.GE.AND P6, PT, R196, R29.reuse, PT ;  /* 0x0000001dc400720c */ /* 0x080fe40003fc6270 */
[-C--:B------:R-:W-:Y:S02]  /*13a30*/  ISETP.GE.AND P5, PT, R43, R29.reuse, PT ;  /* 0x0000001d2b00720c */ /* 0x080fe40003fa6270 */
[-C--:B------:R-:W-:Y:S02]  /*13a40*/  ISETP.GE.AND P4, PT, R41, R29.reuse, PT ;  /* 0x0000001d2900720c */ /* 0x080fe40003f86270 */
[-C--:B------:R-:W-:Y:S02]  /*13a50*/  ISETP.GE.AND P3, PT, R39, R29.reuse, PT ;  /* 0x0000001d2700720c */ /* 0x080fe40003f66270 */
[-C--:B------:R-:W-:Y:S02]  /*13a60*/  ISETP.GE.AND P2, PT, R37, R29.reuse, PT ;  /* 0x0000001d2500720c */ /* 0x080fe40003f46270 */
[----:B------:R-:W-:-:S03]  /*13a70*/  ISETP.GE.AND P1, PT, R35, R29, PT ;  /* 0x0000001d2300720c */ /* 0x000fc60003f26270 */
[----:B---34-:R-:W-:Y:S02]  /*13a80*/  @!P6 IMAD.WIDE R4, R196, 0x2, R6 ;  /* 0x00000002c404e825 */ /* 0x018fe400078e0206 */
        /* <DEDUP_REMOVED lines=12> */
[-C--:B--2---:R-:W-:Y:S02]  /*13b50*/  @!P1 LEA R4, P5, R35, R6.reuse, 0x1 ;  /* 0x0000000623049211 */ /* 0x084fe400078a08ff */
        /* <DEDUP_REMOVED lines=11> */
.L_x_8053:
[----:B------:R-:W-:Y:S05]  /*13c10*/  BSYNC B0 ;  /* 0x0000000000007941 */ /* 0x000fea0003800000 */
.L_x_8047:
[----:B------:R-:W-:Y:S02]  /*13c20*/  ULDC UR4, c[0x0][0xc3c] ;  /* 0x00030f0000047ab9 */ /* 0x000fe40000000800 */
[----:B------:R-:W-:-:S13]  /*13c30*/  ISETP.GE.AND P0, PT, R27, UR4, PT ;  /* 0x000000041b007c0c */ /* 0x000fda000bf06270 */
[----:B------:R-:W-:Y:S05]  /*13c40*/  @!P0 BRA `(.L_x_8059) ;  /* 0xfffffed800408947 */ /* 0x000fea000383ffff */
[----:B------:R-:W-:Y:S05]  /*13c50*/  BRA `(.L_x_7913) ;  /* 0x0000007400887947 */ /* 0x000fea0003800000 */
.L_x_7911:
        /* <DEDUP_REMOVED lines=16> */
.L_x_8060:
        /* <DEDUP_REMOVED lines=41> */
.L_x_8066:
        /* <DEDUP_REMOVED lines=12> */
.L_x_8065:
[----:B------:R-:W-:Y:S05]  /*140b0*/  BSYNC B0 ;  /* 0x0000000000007941 */ /* 0x000fea0003800000 */
.L_x_8064:
        /* <DEDUP_REMOVED lines=20> */
.L_x_8062:
[----:B------:R-:W-:-:S04]  /*14200*/  IMAD.IADD R13, R6, 0x1, -R3 ;  /* 0x00000001060d7824 */ /* 0x000fc800078e0a03 */
[----:B------:R-:W-:-:S05]  /*14210*/  IMAD R2, R8, UR5, R13 ;  /* 0x0000000508027c24 */ /* 0x000fca000f8e020d */
[----:B------:R-:W-:Y:S02]  /*14220*/  ISETP.GT.AND P0, PT, R2, UR6, PT ;  /* 0x0000000602007c0c */ /* 0x000fe4000bf04270 */
[----:B------:R-:W0:Y:S11]  /*14230*/  LDC.64 R2, c[0x0][0xc90] ;  /* 0x00032400ff027b82 */ /* 0x000e360000000a00 */
[----:B------:R-:W-:-:S04]  /*14240*/  VOTE.ANY R9, PT, !P0 ;  /* 0x0000000000097806 */ /* 0x000fc800040e0100 */
[----:B------:R-:W1:Y:S02]  /*14250*/  POPC R15, R9 ;  /* 0x00000009000f7309 */ /* 0x000e640000000000 */
[----:B-1----:R-:W-:-:S05]  /*14260*/  IADD3 R19, R15, UR4, RZ ;  /* 0x000000040f137c10 */ /* 0x002fca000fffe0ff */
        /* <DEDUP_REMOVED lines=13> */
.L_x_8067:
[----:B---3--:R-:W-:Y:S01]  /*14340*/  IMAD R16, R16, UR5, R13 ;  /* 0x0000000510107c24 */ /* 0x008fe2000f8e020d */
[----:B------:R-:W-:Y:S01]  /*14350*/  IABS R2, R6 ;  /* 0x0000000600027213 */ /* 0x000fe20000000000 */
[----:B01----:R-:W-:-:S03]  /*14360*/  IMAD.MOV R11, RZ, RZ, -R3 ;  /* 0x000000ffff0b7224 */ /* 0x003fc600078e0a03 */
        /* <DEDUP_REMOVED lines=48> */
[----:B------:R-:W-:-:S06]  /*14670*/  @P0 IADD3 R2, R2, 0x1, RZ ;  /* 0x0000000102020810 */ /* 0x000fcc0007ffe0ff */
[----:B------:R-:W-:Y:S01]  /*14680*/  @!P2 IMAD.MOV R2, RZ, RZ, -R2 ;  /* 0x000000ffff02a224 */ /* 0x000fe200078e0a02 */
[----:B------:R-:W-:Y:S01]  /*14690*/  @!P1 LOP3.LUT R2, RZ, R18, RZ, 0x33, !PT ;  /* 0x00000012ff029212 */ /* 0x000fe200078e33ff */
[----:B------:R-:W-:-:S03]  /*146a0*/  IMAD.MOV R18, RZ, RZ, -R18 ;  /* 0x000000ffff127224 */ /* 0x000fc600078e0a12 */
[----:B------:R-:W-:Y:S01]  /*146b0*/  LOP3.LUT R17, RZ, R2, RZ, 0x33, !PT ;  /* 0x00000002ff117212 */ /* 0x000fe200078e33ff */
[----:B------:R-:W-:-:S04]  /*146c0*/  IMAD R18, R2, R18, R3 ;  /* 0x0000001202127224 */ /* 0x000fc800078e0203 */
[----:B------:R-:W-:Y:S01]  /*146d0*/  IMAD.IADD R17, R4, 0x1, R17 ;  /* 0x0000000104117824 */ /* 0x000fe200078e0211 */
[----:B------:R-:W-:Y:S06]  /*146e0*/  BRA `(.L_x_8068) ;  /* 0x00000000000c7947 */ /* 0x000fec0003800000 */
.L_x_8063:
[----:B------:R-:W-:Y:S01]  /*146f0*/  IMAD.MOV.U32 R17, RZ, RZ, RZ ;  /* 0x000000ffff117224 */ /* 0x000fe200078e00ff */
[----:B------:R-:W-:Y:S01]  /*14700*/  MOV R18, RZ ;  /* 0x000000ff00127202 */ /* 0x000fe20000000f00 */
[----:B------:R-:W-:-:S07]  /*14710*/  IMAD.U32 R16, RZ, RZ, UR6 ;  /* 0x00000006ff107e24 */ /* 0x000fce000f8e00ff */
.L_x_8068:
[----:B------:R-:W-:-:S13]  /*14720*/  ISETP.NE.AND P0, PT, R5, RZ, PT ;  /* 0x000000ff0500720c */ /* 0x000fda0003f05270 */
[----:B------:R-:W0:Y:S01]  /*14730*/  @!P0 S2R R3, SR_CgaCtaId ;  /* 0x0000000000038919 */ /* 0x000e220000008800 */
[----:B------:R-:W-:-:S04]  /*14740*/  @!P0 MOV R2, 0x400 ;  /* 0x0000040000028802 */ /* 0x000fc80000000f00 */
[----:B0-----:R-:W-:-:S05]  /*14750*/  @!P0 LEA R2, R3, R2, 0x18 ;  /* 0x0000000203028211 */ /* 0x001fca00078ec0ff */
[----:B------:R1:W-:Y:S01]  /*14760*/  @!P0 STS.128 [R2+0x28cd0], R16 ;  /* 0x028cd01002008388 */ /* 0x0003e20000000c00 */
[----:B------:R-:W-:Y:S06]  /*14770*/  BAR.ARV 0x5, 0x180 ;  /* 0x0146000000007b1d */ /* 0x000fec0000002000 */
.L_x_8061:
        /* <DEDUP_REMOVED lines=14> */
[----:B------:R-:W-:Y:S01]  /*14860*/  LOP3.LUT R2, R2, 0x38, RZ, 0xc0, !PT ;  /* 0x0000003802027812 */ /* 0x000fe200078ec0ff */
[----:B------:R-:W-:Y:S01]  /*14870*/  IMAD.MOV.U32 R28, RZ, RZ, 0x1 ;  /* 0x00000001ff1c7424 */ /* 0x000fe200078e00ff */
[----:B------:R-:W-:Y:S01]  /*14880*/  LOP3.LUT R4, R3, 0x38, R0, 0x78, !PT ;  /* 0x0000003803047812 */ /* 0x000fe200078e7800 */
[----:B------:R-:W-:Y:S01]  /*14890*/  IMAD.SHL.U32 R0, R0, 0x10, RZ ;  /* 0x0000001000007824 */ /* 0x000fe200078e00ff */
[----:B------:R-:W-:-:S02]  /*148a0*/  SHF.R.U32.HI R3, RZ, 0x3, R5 ;  /* 0x00000003ff037819 */ /* 0x000fc40000011605 */
[----:B------:R-:W-:Y:S02]  /*148b0*/  CS2R R24, SRZ ;  /* 0x0000000000187805 */ /* 0x000fe4000001ff00 */
[----:B------:R-:W-:Y:S01]  /*148c0*/  LOP3.LUT R35, R4, 0x200, R35, 0xf8, !PT ;  /* 0x0000020004237812 */ /* 0x000fe200078ef823 */
[----:B------:R-:W-:Y:S01]  /*148d0*/  ULDC.64 UR38, c[0x0][0x198] ;  /* 0x0000660000267ab9 */ /* 0x000fe20000000a00 */
[----:B------:R-:W-:Y:S01]  /*148e0*/  LOP3.LUT R0, R3, 0x70, R0, 0xf8, !PT ;  /* 0x0000007003007812 */ /* 0x000fe200078ef800 */
[----:B------:R-:W-:Y:S01]  /*148f0*/  ULDC UR36, c[0x0][0xc] ;  /* 0x0000030000247ab9 */ /* 0x000fe20000000800 */
[C---:B------:R-:W-:Y:S02]  /*14900*/  LOP3.LUT R0, R2.reuse, 0xc0, RZ, 0xfc, !PT ;  /* 0x000000c002007812 */ /* 0x040fe400078efcff */
[C---:B------:R-:W-:Y:S02]  /*14910*/  LOP3.LUT R0, R2.reuse, 0x140, RZ, 0xfc, !PT ;  /* 0x0000014002007812 */ /* 0x040fe400078efcff */
[----:B------:R-:W-:Y:S01]  /*14920*/  LOP3.LUT R3, R2, 0x40, RZ, 0xfc, !PT ;  /* 0x0000004002037812 */ /* 0x000fe200078efcff */
[----:B0-----:R-:W-:Y:S01]  /*14930*/  ULEA UR4, UR5, UR4, 0x18 ;  /* 0x0000000405047291 */ /* 0x001fe2000f8ec03f */
[----:B------:R-:W-:-:S02]  /*14940*/  LOP3.LUT R4, R37, 0x2, RZ, 0xfc, !PT ;  /* 0x0000000225047812 */ /* 0x000fc400078efcff */
        /* <DEDUP_REMOVED lines=8> */
.L_x_8176:
[----:B------:R-:W0:Y:S02]  /*149d0*/  LDC.64 R32, c[0x0][0xc88] ;  /* 0x00032200ff207b82 */ /* 0x000e240000000a00 */
        /* <DEDUP_REMOVED lines=30> */
[----:B------:R-:W-:Y:S02]  /*14bc0*/  IADD3.X R5, R29, UR7, RZ, P4, !PT ;  /* 0x000000071d057c10 */ /* 0x000fe4000a7fe4ff */
[----:B------:R-:W-:Y:S01]  /*14bd0*/  MOV R8, UR4 ;  /* 0x0000000400087c02 */ /* 0x000fe20008000f00 */
[----:B------:R-:W-:Y:S02]  /*14be0*/  ULDC.64 UR4, c[0x0][0x418] ;  /* 0x0001060000047ab9 */ /* 0x000fe40000000a00 */
        /* <DEDUP_REMOVED lines=18> */
[----:B0-----:R-:W2:Y:S04]  /*14d10*/  LDG.E R8, desc[UR40][R2.64] ;  /* 0x0000002802087981 */ /* 0x001ea8000c1e1900 */
[----:B------:R-:W2:Y:S02]  /*14d20*/  LDG.E R2, desc[UR40][R2.64+0x4] ;  /* 0x0000042802027981 */ /* 0x000ea4000c1e1900 */
[----:B--2---:R-:W-:-:S05]  /*14d30*/  IMAD.IADD R9, R2, 0x1, -R8 ;  /* 0x0000000102097824 */ /* 0x004fca00078e0a08 */
[----:B------:R1:W-:Y:S02]  /*14d40*/  STL [R1+0x10], R9 ;  /* 0x0000100901007387 */ /* 0x0003e40000100800 */
.L_x_8070:
        /* <DEDUP_REMOVED lines=9> */
.L_x_8071:
        /* <DEDUP_REMOVED lines=9> */
.L_x_8072:
[----:B--2---:R-:W2:Y:S01]  /*14e70*/  @P1 LDG.E R2, desc[UR40][R4.64] ;  /* 0x0000002804021981 */ /* 0x004ea2000c1e1900 */
[----:B------:R-:W3:Y:S03]  /*14e80*/  LDC R3, c[0x0][0x448] ;  /* 0x00011200ff037b82 */ /* 0x000ee60000000800 */
[----:B------:R4:W2:Y:S01]  /*14e90*/  @P1 LDG.E R5, desc[UR40][R4.64+0x4] ;  /* 0x0000042804051981 */ /* 0x0008a2000c1e1900 */
[----:B-----5:R-:W-:Y:S01]  /*14ea0*/  IMAD.IADD R7, R7, 0x1, -R33 ;  /* 0x0000000107077824 */ /* 0x020fe200078e0a21 */
[----:B------:R-:W-:Y:S01]  /*14eb0*/  BSSY B0, `(.L_x_8073) ;  /* 0x00001ba000007945 */ /* 0x000fe20003800000 */
[----:B---3--:R-:W-:-:S13]  /*14ec0*/  ISETP.NE.AND P0, PT, R3, 0x1, PT ;  /* 0x000000010300780c */ /* 0x008fda0003f05270 */
[----:B----4-:R-:W3:Y:S08]  /*14ed0*/  @P0 LDC R4, c[0x0][0x44c] ;  /* 0x00011300ff040b82 */ /* 0x010ef00000000800 */
[----:B------:R-:W4:Y:S01]  /*14ee0*/  @P0 LDC R3, c[0x0][0x450] ;  /* 0x00011400ff030b82 */ /* 0x000f220000000800 */
[----:B--2---:R-:W-:Y:S01]  /*14ef0*/  @P1 IADD3 R6, -R2, R5, RZ ;  /* 0x0000000502061210 */ /* 0x004fe20007ffe1ff */
[----:B------:R-:W-:-:S04]  /*14f00*/  IMAD.SHL.U32 R2, R17, 0x40, RZ ;  /* 0x0000004011027824 */ /* 0x000fc800078e00ff */
[----:B------:R-:W-:Y:S02]  /*14f10*/  VIADD R2, R2, 0x3f ;  /* 0x0000003f02027836 */ /* 0x000fe40000000000 */
[----:B------:R-:W-:Y:S02]  /*14f20*/  IMAD.IADD R31, R7, 0x1, R6 ;  /* 0x00000001071f7824 */ /* 0x000fe400078e0206 */
[----:B---3--:R-:W-:-:S04]  /*14f30*/  @P0 IMAD.HI.U32 R4, R2, R4, RZ ;  /* 0x0000000402040227 */ /* 0x008fc800078e00ff */
[C---:B------:R-:W-:Y:S01]  /*14f40*/  VIADD R5, R31.reuse, 0x3f ;  /* 0x0000003f1f057836 */ /* 0x040fe20000000000 */
[----:B----4-:R-:W-:Y:S02]  /*14f50*/  @P0 SHF.R.U32.HI R2, RZ, R3, R4 ;  /* 0x00000003ff020219 */ /* 0x010fe40000011604 */
[----:B------:R-:W-:Y:S02]  /*14f60*/  IADD3 R4, R31, 0x40, -R9 ;  /* 0x000000401f047810 */ /* 0x000fe40007ffe809 */
[----:B------:R-:W-:-:S03]  /*14f70*/  SHF.R.S32.HI R3, RZ, 0x1f, R5 ;  /* 0x0000001fff037819 */ /* 0x000fc60000011405 */
[----:B------:R-:W-:Y:S01]  /*14f80*/  IMAD.IADD R2, R4, 0x1, R2 ;  /* 0x0000000104027824 */ /* 0x000fe200078e0202 */
[----:B------:R-:W-:-:S04]  /*14f90*/  LEA.HI R5, R3, R5, RZ, 0x6 ;  /* 0x0000000503057211 */ /* 0x000fc800078f30ff */
[----:B------:R-:W-:Y:S02]  /*14fa0*/  SHF.R.S32.HI R3, RZ, 0x1f, R2 ;  /* 0x0000001fff037819 */ /* 0x000fe40000011402 */
[----:B------:R-:W-:Y:S02]  /*14fb0*/  SHF.R.S32.HI R5, RZ, 0x6, R5 ;  /* 0x00000006ff057819 */ /* 0x000fe40000011405 */
[----:B------:R-:W-:-:S04]  /*14fc0*/  LEA.HI R3, R3, R2, RZ, 0x6 ;  /* 0x0000000203037211 */ /* 0x000fc800078f30ff */
[----:B------:R-:W-:-:S04]  /*14fd0*/  SHF.R.S32.HI R3, RZ, 0x6, R3 ;  /* 0x00000006ff037819 */ /* 0x000fc80000011403 */
[----:B------:R-:W-:-:S04]  /*14fe0*/  VIMNMX R2, R5, R3, PT ;  /* 0x0000000305027248 */ /* 0x000fc80003fe0100 */
[----:B------:R-:W-:Y:S01]  /*14ff0*/  LEA R2, R2, -R7, 0x6 ;  /* 0x8000000702027211 */ /* 0x000fe200078e30ff */
[----:B------:R-:W-:-:S03]  /*15000*/  IMAD.MOV R7, RZ, RZ, -R7 ;  /* 0x000000ffff077224 */ /* 0x000fc600078e0a07 */
[----:B------:R-:W-:Y:S02]  /*15010*/  VIMNMX R2, R2, R6, PT ;  /* 0x0000000602027248 */ /* 0x000fe40003fe0100 */
[----:B------:R-:W-:-:S04]  /*15020*/  VIMNMX R7, RZ, R7, !PT ;  /* 0x00000007ff077248 */ /* 0x000fc80007fe0100 */
        /* <DEDUP_REMOVED lines=13> */
[----:B------:R-:W2:Y:S02]  /*15100*/  S2R R3, SR_TID.X ;  /* 0x0000000000037919 */ /* 0x000ea40000002100 */
[----:B--2---:R-:W-:-:S04]  /*15110*/  SHF.R.U32.HI R3, RZ, 0x5, R3 ;  /* 0x00000005ff037819 */ /* 0x004fc80000011603 */
[----:B------:R-:W-:-:S05]  /*15120*/  LOP3.LUT R3, R3, 0x3, RZ, 0xc0, !PT ;  /* 0x0000000303037812 */ /* 0x000fca00078ec0ff */
[----:B------:R2:W3:Y:S02]  /*15130*/  SHFL.IDX PT, R14, R3, RZ, 0x1f ;  /* 0x00001fff030e7589 */ /* 0x0004e400000e0000 */
.L_x_8231:
[----:B---3--:R-:W-:Y:S02]  /*15140*/  ISETP.NE.AND P0, PT, R14, RZ, PT ;  /* 0x000000ff0e00720c */ /* 0x008fe40003f05270 */
[----:B------:R-:W-:-:S11]  /*15150*/  PLOP3.LUT P6, PT, PT, PT, PT, 0x8, 0x0 ;  /* 0x000000000000781c */ /* 0x000fd60003fce170 */
[----:B------:R-:W-:Y:S05]  /*15160*/  @P0 BRA `(.L_x_8076) ;  /* 0x00000000000c0947 */ /* 0x000fea0003800000 */
[----:B------:R-:W-:-:S03]  /*15170*/  UMOV UR4, 0xffffffff ;  /* 0xffffffff00047882 */ /* 0x000fc60000000000 */
[----:B------:R-:W-:Y:S05]  /*15180*/  BRA.DIV UR4, `(.L_x_8077) ;  /* 0x0000007204b07947 */ /* 0x000fea000b800000 */
[----:B------:R-:W-:-:S13]  /*15190*/  ELECT P6, URZ, PT ;  /* 0x00000000003f782f */ /* 0x000fda00038c0000 */
.L_x_8076:
[----:B--2---:R-:W2:Y:S01]  /*151a0*/  LDL R3, [R1+0x20] ;  /* 0x0000200001037983 */ /* 0x004ea20000100800 */
[----:B------:R-:W-:Y:S01]  /*151b0*/  BSSY B1, `(.L_x_8078) ;  /* 0x0000008000017945 */ /* 0x000fe20003800000 */
[----:B--2---:R-:W-:-:S05]  /*151c0*/  VIADD R3, R3, 0x1 ;  /* 0x0000000103037836 */ /* 0x004fca0000000000 */
[----:B0-----:R-:W-:-:S04]  /*151d0*/  LEA.HI R8, R3, R3, RZ, 0x1 ;  /* 0x0000000303087211 */ /* 0x001fc800078f08ff */
[----:B------:R-:W-:-:S05]  /*151e0*/  LOP3.LUT R8, R8, 0xfffffffe, RZ, 0xc0, !PT ;  /* 0xfffffffe08087812 */ /* 0x000fca00078ec0ff */
[----:B------:R-:W-:-:S05]  /*151f0*/  IMAD.IADD R3, R3, 0x1, -R8 ;  /* 0x0000000103037824 */ /* 0x000fca00078e0a08 */
[----:B------:R-:W-:-:S04]  /*15200*/  SHF.L.U32 R3, R3, 0x1f, RZ ;  /* 0x0000001f03037819 */ /* 0x000fc800000006ff */
[----:B------:R-:W0:Y:S02]  /*15210*/  SYNCS.PHASECHK.TRANS64.TRYWAIT P0, [R23+URZ+0x28c20], R3 ;  /* 0x028c2003170075a7 */ /* 0x000e24000800017f */
[----:B0-----:R-:W-:Y:S05]  /*15220*/  @!P0 BRA `(.L_x_8079) ;  /* 0x0000007000a88947 */ /* 0x001fea0003800000 */
.L_x_8234:
[----:B------:R-:W-:Y:S05]  /*15230*/  BSYNC B1 ;  /* 0x0000000000017941 */ /* 0x000fea0003800000 */
.L_x_8078:
[----:B------:R-:W-:Y:S04]  /*15240*/  BSSY B1, `(.L_x_8080) ;  /* 0x00000b7000017945 */ /* 0x000fe80003800000 */
[----:B------:R-:W-:Y:S05]  /*15250*/  @!P6 BRA `(.L_x_8081) ;  /* 0x0000000800d4e947 */ /* 0x000fea0003800000 */
[----:B0-----:R-:W-:Y:S01]  /*15260*/  IMAD R3, R24, 0x8, R23 ;  /* 0x0000000818037824 */ /* 0x001fe200078e0217 */
[----:B------:R-:W-:Y:S01]  /*15270*/  SHF.L.U32 R8, R28, 0x1f, RZ ;  /* 0x0000001f1c087819 */ /* 0x000fe200000006ff */
[----:B-1----:R-:W0:Y:S01]  /*15280*/  S2R R9, SR_TID.X ;  /* 0x0000000000097919 */ /* 0x002e220000002100 */
[----:B------:R-:W-:Y:S02]  /*15290*/  BSSY B2, `(.L_x_8082) ;  /* 0x0000005000027945 */ /* 0x000fe40003800000 */
[----:B------:R-:W1:Y:S01]  /*152a0*/  SYNCS.PHASECHK.TRANS64.TRYWAIT P0, [R3+URZ+0x28ca0], R8 ;  /* 0x028ca008030075a7 */ /* 0x000e62000800017f */
[----:B0-----:R-:W-:-:S04]  /*152b0*/  LOP3.LUT R9, R9, 0x7f, RZ, 0xc0, !PT ;  /* 0x0000007f09097812 */ /* 0x001fc800078ec0ff */
[----:B------:R-:W-:Y:S01]  /*152c0*/  ISETP.NE.AND P1, PT, R9, RZ, PT ;  /* 0x000000ff0900720c */ /* 0x000fe20003f25270 */
[----:B-1----:R-:W-:-:S12]  /*152d0*/  @!P0 BRA `(.L_x_8083) ;  /* 0x0000007000908947 */ /* 0x002fd80003800000 */
.L_x_8235:
[----:B------:R-:W-:Y:S05]  /*152e0*/  BSYNC B2 ;  /* 0x0000000000027941 */ /* 0x000fea0003800000 */
.L_x_8082:
[----:B------:R-:W-:Y:S04]  /*152f0*/  BSSY B2, `(.L_x_8084) ;  /* 0x0000009000027945 */ /* 0x000fe80003800000 */
[----:B------:R-:W-:Y:S05]  /*15300*/  @P1 BRA `(.L_x_8085) ;  /* 0x00000000001c1947 */ /* 0x000fea0003800000 */
[----:B------:R-:W1:Y:S01]  /*15310*/  S2R R10, SR_TID.X ;  /* 0x00000000000a7919 */ /* 0x000e620000002100 */
[----:B------:R-:W-:-:S04]  /*15320*/  MOV R9, 0x2000 ;  /* 0x0000200000097802 */ /* 0x000fc80000000f00 */
[----:B------:R2:W-:Y:S01]  /*15330*/  SYNCS.ARRIVE.TRANS64 RZ, [R3+URZ+0x28c90], R9 ;  /* 0x028c900903ff79a7 */ /* 0x0005e2000800003f */
[----:B-1----:R-:W-:-:S04]  /*15340*/  LOP3.LUT R10, R10, 0x1f, RZ, 0xc0, !PT ;  /* 0x0000001f0a0a7812 */ /* 0x002fc800078ec0ff */
[----:B------:R-:W-:-:S13]  /*15350*/  ISETP.NE.AND P0, PT, R10, RZ, PT ;  /* 0x000000ff0a00720c */ /* 0x000fda0003f05270 */
[----:B--2---:R-:W-:Y:S05]  /*15360*/  @!P0 BRA `(.L_x_8085) ;  /* 0x0000000000048947 */ /* 0x004fea0003800000 */
[----:B------:R-:W-:Y:S01]  /*15370*/  BPT.TRAP 0x1 ;  /* 0x000000040000795c */ /* 0x000fe20000300000 */
.L_x_8085:
[----:B------:R-:W-:Y:S05]  /*15380*/  BSYNC B2 ;  /* 0x0000000000027941 */ /* 0x000fea0003800000 */
.L_x_8084:
        /* <DEDUP_REMOVED lines=12> */
.L_x_8086:
        /* <DEDUP_REMOVED lines=13> */
.L_x_8236:
[----:B------:R-:W-:Y:S05]  /*15520*/  BSYNC B2 ;  /* 0x0000000000027941 */ /* 0x000fea0003800000 */
.L_x_8087:
[----:B------:R-:W-:Y:S01]  /*15530*/  BSSY B2, `(.L_x_8089) ;  /* 0x000000b000027945 */ /* 0x000fe20003800000 */
[----:B------:R-:W-:Y:S01]  /*15540*/  MOV R12, 0x0 ;  /* 0x00000000000c7802 */ /* 0x000fe20000000f00 */
[----:B------:R-:W-:Y:S02]  /*15550*/  IMAD.MOV.U32 R13, RZ, RZ, 0x12f00000 ;  /* 0x12f00000ff0d7424 */ /* 0x000fe400078e00ff */
        /* <DEDUP_REMOVED lines=8> */
.L_x_8090:
[----:B------:R-:W-:Y:S05]  /*155e0*/  BSYNC B2 ;  /* 0x0000000000027941 */ /* 0x000fea0003800000 */
.L_x_8089:
        /* <DEDUP_REMOVED lines=9> */
.L_x_8091:
        /* <DEDUP_REMOVED lines=15> */
.L_x_8092:
        /* <DEDUP_REMOVED lines=15> */
.L_x_8093:
        /* <DEDUP_REMOVED lines=15> */
.L_x_8094:
        /* <DEDUP_REMOVED lines=15> */
.L_x_8095:
        /* <DEDUP_REMOVED lines=15> */
.L_x_8096:
        /* <DEDUP_REMOVED lines=15> */
.L_x_8097:
        /* <DEDUP_REMOVED lines=15> */
.L_x_8098:
        /* <DEDUP_REMOVED lines=10> */
.L_x_8081:
[----:B------:R-:W-:Y:S05]  /*15db0*/  BSYNC B1 ;  /* 0x0000000000017941 */ /* 0x000fea0003800000 */
.L_x_8080:
        /* <DEDUP_REMOVED lines=9> */
.L_x_8118:
[----:B------:R-:W-:Y:S05]  /*15e50*/  YIELD ;  /* 0x0000000000007946 */ /* 0x000fea0003800000 */
[----:B------:R-:W-:Y:S04]  /*15e60*/  BSSY B1, `(.L_x_8099) ;  /* 0x00000b6000017945 */ /* 0x000fe80003800000 */
[----:B------:R-:W-:Y:S05]  /*15e70*/  @!P6 BRA `(.L_x_8100) ;  /* 0x0000000800d0e947 */ /* 0x000fea0003800000 */
[----:B------:R-:W-:Y:S01]  /*15e80*/  IMAD R8, R24, 0x8, R23 ;  /* 0x0000000818087824 */ /* 0x000fe200078e0217 */
[----:B------:R-:W-:Y:S01]  /*15e90*/  SHF.L.U32 R2, R28, 0x1f, RZ ;  /* 0x0000001f1c027819 */ /* 0x000fe200000006ff */
[----:B0-----:R-:W0:Y:S01]  /*15ea0*/  S2R R3, SR_TID.X ;  /* 0x0000000000037919 */ /* 0x001e220000002100 */
[----:B------:R-:W-:Y:S02]  /*15eb0*/  BSSY B2, `(.L_x_8101) ;  /* 0x0000005000027945 */ /* 0x000fe40003800000 */
[----:B------:R-:W2:Y:S01]  /*15ec0*/  SYNCS.PHASECHK.TRANS64.TRYWAIT P1, [R8+URZ+0x28ca0], R2 ;  /* 0x028ca002080075a7 */ /* 0x000ea2000802017f */
[----:B0-----:R-:W-:-:S04]  /*15ed0*/  LOP3.LUT R3, R3, 0x7f, RZ, 0xc0, !PT ;  /* 0x0000007f03037812 */ /* 0x001fc800078ec0ff */
[----:B------:R-:W-:Y:S01]  /*15ee0*/  ISETP.NE.AND P2, PT, R3, RZ, PT ;  /* 0x000000ff0300720c */ /* 0x000fe20003f45270 */
[----:B--2---:R-:W-:-:S12]  /*15ef0*/  @!P1 BRA `(.L_x_8102) ;  /* 0x0000006400b09947 */ /* 0x004fd80003800000 */
.L_x_8237:
[----:B------:R-:W-:Y:S05]  /*15f00*/  BSYNC B2 ;  /* 0x0000000000027941 */ /* 0x000fea0003800000 */
.L_x_8101:
[----:B------:R-:W-:Y:S04]  /*15f10*/  BSSY B2, `(.L_x_8103) ;  /* 0x0000009000027945 */ /* 0x000fe80003800000 */
[----:B------:R-:W-:Y:S05]  /*15f20*/  @P2 BRA `(.L_x_8104) ;  /* 0x00000000001c2947 */ /* 0x000fea0003800000 */
[----:B-1----:R-:W1:Y:S01]  /*15f30*/  S2R R9, SR_TID.X ;  /* 0x0000000000097919 */ /* 0x002e620000002100 */
[----:B------:R-:W-:-:S04]  /*15f40*/  IMAD.MOV.U32 R3, RZ, RZ, 0x2000 ;  /* 0x00002000ff037424 */ /* 0x000fc800078e00ff */
[----:B------:R2:W-:Y:S01]  /*15f50*/  SYNCS.ARRIVE.TRANS64 RZ, [R8+URZ+0x28c90], R3 ;  /* 0x028c900308ff79a7 */ /* 0x0005e2000800003f */
[----:B-1----:R-:W-:-:S04]  /*15f60*/  LOP3.LUT R9, R9, 0x1f, RZ, 0xc0, !PT ;  /* 0x0000001f09097812 */ /* 0x002fc800078ec0ff */
[----:B------:R-:W-:-:S13]  /*15f70*/  ISETP.NE.AND P1, PT, R9, RZ, PT ;  /* 0x000000ff0900720c */ /* 0x000fda0003f25270 */
[----:B--2---:R-:W-:Y:S05]  /*15f80*/  @!P1 BRA `(.L_x_8104) ;  /* 0x0000000000049947 */ /* 0x004fea0003800000 */
[----:B------:R-:W-:Y:S01]  /*15f90*/  BPT.TRAP 0x1 ;  /* 0x000000040000795c */ /* 0x000fe20000300000 */
.L_x_8104:
[----:B------:R-:W-:Y:S05]  /*15fa0*/  BSYNC B2 ;  /* 0x0000000000027941 */ /* 0x000fea0003800000 */
.L_x_8103:
[----:B------:R-:W-:Y:S01]  /*15fb0*/  IMAD.MOV.U32 R12, RZ, RZ, RZ ;  /* 0x000000ffff0c7224 */ /* 0x000fe200078e00ff */
[----:B------:R-:W-:Y:S01]  /*15fc0*/  UIADD3 UR4, UP0, UR38, 0x570, URZ ;  /* 0x0000057026047890 */ /* 0x000fe2000ff1e03f */
[----:B------:R-:W-:Y:S01]  /*15fd0*/  IMAD R3, R24, 0x2000, R23 ;  /* 0x0000200018037824 */ /* 0x000fe200078e0217 */
[----:B------:R-:W-:Y:S01]  /*15fe0*/  PLOP3.LUT P1, PT, PT, PT, PT, 0x80, 0x0 ;  /* 0x000000000000781c */ /* 0x000fe20003f2f070 */
[----:B------:R-:W-:Y:S01]  /*15ff0*/  IMAD R10, R11, 0x40, R0 ;  /* 0x000000400b0a7824 */ /* 0x000fe200078e0200 */
[----:B------:R-:W-:Y:S01]  /*16000*/  R2UR UR10, R12 ;  /* 0x000000000c0a72ca */ /* 0x000fe200000e0000 */
[----:B------:R-:W-:Y:S01]  /*16010*/  VIADD R3, R3, 0x22400 ;  /* 0x0002240003037836 */ /* 0x000fe20000000000 */
[----:B-1----:R-:W-:Y:S01]  /*16020*/  IADD3 R9, R8, 0x28c90, RZ ;  /* 0x00028c9008097810 */ /* 0x002fe20007ffe0ff */
[----:B------:R-:W-:Y:S01]  /*16030*/  UIADD3.X UR5, URZ, UR39, URZ, UP0, !UPT ;  /* 0x000000273f057290 */ /* 0x000fe200087fe43f */
[----:B------:R-:W-:Y:S01]  /*16040*/  UMOV UR6, 0x0 ;  /* 0x0000000000067882 */ /* 0x000fe20000000000 */
[----:B------:R-:W-:-:S10]  /*16050*/  UMOV UR7, 0x12f00000 ;  /* 0x12f0000000077882 */ /* 0x000fd40000000000 */
.L_x_8105:
        /* <DEDUP_REMOVED lines=13> */
.L_x_8238:
[----:B------:R-:W-:Y:S05]  /*16130*/  BSYNC B2 ;  /* 0x0000000000027941 */ /* 0x000fea0003800000 */
.L_x_8106:
        /* <DEDUP_REMOVED lines=11> */
.L_x_8109:
[----:B------:R-:W-:Y:S05]  /*161f0*/  BSYNC B2 ;  /* 0x0000000000027941 */ /* 0x000fea0003800000 */
.L_x_8108:
        /* <DEDUP_REMOVED lines=9> */
.L_x_8110:
        /* <DEDUP_REMOVED lines=15> */
.L_x_8111:
        /* <DEDUP_REMOVED lines=15> */
.L_x_8112:
        /* <DEDUP_REMOVED lines=15> */
.L_x_8113:
        /* <DEDUP_REMOVED lines=15> */
.L_x_8114:
        /* <DEDUP_REMOVED lines=15> */
.L_x_8115:
        /* <DEDUP_REMOVED lines=15> */
.L_x_8116:
        /* <DEDUP_REMOVED lines=15> */
.L_x_8117:
        /* <DEDUP_REMOVED lines=10> */
.L_x_8100:
[----:B------:R-:W-:Y:S05]  /*169c0*/  BSYNC B1 ;  /* 0x0000000000017941 */ /* 0x000fea0003800000 */
.L_x_8099:
        /* <DEDUP_REMOVED lines=8> */
.L_x_8074:
[----:B------:R-:W-:Y:S05]  /*16a50*/  BSYNC B0 ;  /* 0x0000000000007941 */ /* 0x000fea0003800000 */
.L_x_8073:
[----:B------:R-:W2:Y:S01]  /*16a60*/  LDC R0, c[0x0][0x448] ;  /* 0x00011200ff007b82 */ /* 0x000ea20000000800 */
[----:B------:R-:W-:Y:S01]  /*16a70*/  LEA R2, R17, 0x3f, 0x6 ;  /* 0x0000003f11027811 */ /* 0x000fe200078e30ff */
[----:B------:R-:W-:Y:S05]  /*16a80*/  @!P0 WARPSYNC.ALL ;  /* 0x0000000000008948 */ /* 0x000fea0003800000 */
[----:B------:R-:W-:Y:S01]  /*16a90*/  BSSY B7, `(.L_x_8119) ;  /* 0x0000386000077945 */ /* 0x000fe20003800000 */
[----:B------:R-:W-:Y:S01]  /*16aa0*/  @!P0 BAR.SYNC.DEFER_BLOCKING 0xc, 0x180 ;  /* 0x0306000000008b1d */ /* 0x000fe20000010000 */
[----:B--2---:R-:W-:-:S13]  /*16ab0*/  ISETP.NE.AND P1, PT, R0, 0x1, PT ;  /* 0x000000010000780c */ /* 0x004fda0003f25270 */
[----:B0-----:R-:W0:Y:S08]  /*16ac0*/  @P1 LDC R3, c[0x0][0x44c] ;  /* 0x00011300ff031b82 */ /* 0x001e300000000800 */
[----:B------:R-:W2:Y:S01]  /*16ad0*/  @P1 LDC R0, c[0x0][0x450] ;  /* 0x00011400ff001b82 */ /* 0x000ea20000000800 */
[----:B0-----:R-:W-:-:S05]  /*16ae0*/  @P1 IMAD.HI.U32 R3, R2, R3, RZ ;  /* 0x0000000302031227 */ /* 0x001fca00078e00ff */
[----:B--2---:R-:W-:-:S05]  /*16af0*/  @P1 SHF.R.U32.HI R2, RZ, R0, R3 ;  /* 0x00000000ff021219 */ /* 0x004fca0000011603 */
[----:B------:R-:W-:-:S05]  /*16b00*/  IMAD.IADD R2, R4, 0x1, R2 ;  /* 0x0000000104027824 */ /* 0x000fca00078e0202 */
        /* <DEDUP_REMOVED lines=24> */
.L_x_8120:
        /* <DEDUP_REMOVED lines=20> */
.L_x_8123:
[----:B------:R-:W-:Y:S05]  /*16dd0*/  BSYNC B6 ;  /* 0x0000000000067941 */ /* 0x000fea0003800000 */
.L_x_8122:
        /* <DEDUP_REMOVED lines=10> */
[----:B------:R-:W-:Y:S01]  /*16e80*/  IMAD.U32 R5, RZ, RZ, UR7 ;  /* 0x00000007ff057e24 */ /* 0x000fe2000f8e00ff */
[----:B------:R-:W-:Y:S01]  /*16e90*/  MOV R12, 0x1 ;  /* 0x00000001000c7802 */ /* 0x000fe20000000f00 */
[----:B------:R-:W-:Y:S02]  /*16ea0*/  IMAD.U32 R6, RZ, RZ, UR8 ;  /* 0x00000008ff067e24 */ /* 0x000fe4000f8e00ff */
[----:B------:R-:W-:-:S02]  /*16eb0*/  IMAD.U32 R7, RZ, RZ, UR9 ;  /* 0x00000009ff077e24 */ /* 0x000fc4000f8e00ff */
[----:B------:R-:W-:Y:S02]  /*16ec0*/  IMAD.U32 R10, RZ, RZ, UR4 ;  /* 0x00000004ff0a7e24 */ /* 0x000fe4000f8e00ff */
[----:B------:R-:W-:Y:S02]  /*16ed0*/  IMAD.U32 R11, RZ, RZ, UR5 ;  /* 0x00000005ff0b7e24 */ /* 0x000fe4000f8e00ff */
[----:B------:R-:W-:Y:S02]  /*16ee0*/  IMAD.MOV.U32 R8, RZ, RZ, 0x70 ;  /* 0x00000070ff087424 */ /* 0x000fe400078e00ff */
[----:B0-----:R-:W-:-:S07]  /*16ef0*/  IMAD.MOV.U32 R13, RZ, RZ, RZ ;  /* 0x000000ffff0d7224 */ /* 0x001fce00078e00ff */
[----:B------:R-:W-:-:S07]  /*16f00*/  LEPC R20, `(.L_x_8126) ;  /* 0x000000001014794e */ /* 0x000fce0000000000 */
[----:B-12---:R-:W-:Y:S05]  /*16f10*/  CALL.ABS.NOINC R2 ;  /* 0x0000000002007343 */ /* 0x006fea0003c00000 */
.L_x_8126:
        /* <DEDUP_REMOVED lines=15> */
.L_x_8125:
[----:B------:R-:W-:Y:S05]  /*17010*/  BSYNC B6 ;  /* 0x0000000000067941 */ /* 0x000fea0003800000 */
.L_x_8124:
[----:B------:R-:W2:Y:S01]  /*17020*/  LDL R21, [R1+0x14] ;  /* 0x0000140001157983 */ /* 0x000ea20000100800 */
[----:B------:R-:W-:Y:S01]  /*17030*/  ULDC.64 UR4, c[0x0][0x9f8] ;  /* 0x00027e0000047ab9 */ /* 0x000fe20000000a00 */
[----:B------:R-:W0:Y:S01]  /*17040*/  LDC R10, c[0x0][0x430] ;  /* 0x00010c00ff0a7b82 */ /* 0x000e220000000800 */
[----:B------:R-:W-:Y:S01]  /*17050*/  ISETP.NE.U32.AND P0, PT, RZ, UR4, PT ;  /* 0x00000004ff007c0c */ /* 0x000fe2000bf05070 */
[----:B------:R-:W3:Y:S03]  /*17060*/  S2R R20, SR_TID.X ;  /* 0x0000000000147919 */ /* 0x000ee60000002100 */
[----:B------:R-:W-:-:S13]  /*17070*/  ISETP.NE.AND.EX P0, PT, RZ, UR5, PT, P0 ;  /* 0x00000005ff007c0c */ /* 0x000fda000bf05300 */
[----:B------:R-:W-:Y:S01]  /*17080*/  @P0 IADD3 R2, P1, R27, UR4, RZ ;  /* 0x000000041b020c10 */ /* 0x000fe2000ff3e0ff */
[----:B------:R-:W4:Y:S01]  /*17090*/  S2R R11, SR_TID.X ;  /* 0x00000000000b7919 */ /* 0x000f220000002100 */
[----:B------:R-:W-:Y:S02]  /*170a0*/  ULDC UR4, c[0x0][0x320] ;  /* 0x0000c80000047ab9 */ /* 0x000fe40000000800 */
[----:B------:R-:W-:-:S05]  /*170b0*/  @P0 IADD3.X R3, R29, UR5, RZ, P1, !PT ;  /* 0x000000051d030c10 */ /* 0x000fca0008ffe4ff */
[----:B------:R1:W2:Y:S01]  /*170c0*/  @P0 LDG.E R30, desc[UR40][R2.64] ;  /* 0x00000028021e0981 */ /* 0x0002a2000c1e1900 */
[----:B---3--:R-:W-:-:S04]  /*170d0*/  LOP3.LUT R20, R20, 0x7f, RZ, 0xc0, !PT ;  /* 0x0000007f14147812 */ /* 0x008fc800078ec0ff */
[----:B------:R-:W-:Y:S02]  /*170e0*/  SHF.R.U32.HI R34, RZ, 0x3, R20 ;  /* 0x00000003ff227819 */ /* 0x000fe40000011614 */
[----:B------:R-:W3:Y:S01]  /*170f0*/  S2R R20, SR_TID.X ;  /* 0x0000000000147919 */ /* 0x000ee20000002100 */
[----:B0-----:R-:W-:-:S13]  /*17100*/  ISETP.NE.AND P1, PT, R10, 0x1, PT ;  /* 0x000000010a00780c */ /* 0x001fda0003f25270 */
[----:B-1----:R-:W0:Y:S08]  /*17110*/  @P1 LDC R3, c[0x0][0x434] ;  /* 0x00010d00ff031b82 */ /* 0x002e300000000800 */
[----:B------:R-:W1:Y:S01]  /*17120*/  @P1 LDC R2, c[0x0][0x438] ;  /* 0x00010e00ff021b82 */ /* 0x000e620000000800 */
[----:B---3--:R-:W-:-:S05]  /*17130*/  IMAD.SHL.U32 R20, R20, 0x10, RZ ;  /* 0x0000001014147824 */ /* 0x008fca00078e00ff */
[----:B------:R-:W-:Y:S01]  /*17140*/  LOP3.LUT R20, R34, 0x70, R20, 0xf8, !PT ;  /* 0x0000007022147812 */ /* 0x000fe200078ef814 */
[----:B----4-:R-:W-:-:S05]  /*17150*/  IMAD.SHL.U32 R11, R11, 0x8, RZ ;  /* 0x000000080b0b7824 */ /* 0x010fca00078e00ff */
[----:B------:R-:W-:Y:S02]  /*17160*/  LOP3.LUT R11, R11, 0x38, RZ, 0xc0, !PT ;  /* 0x000000380b0b7812 */ /* 0x000fe400078ec0ff */
[----:B------:R-:W-:Y:S01]  /*17170*/  LOP3.LUT R22, R22, 0xffffffbf, RZ, 0xc0, !PT ;  /* 0xffffffbf16167812 */ /* 0x000fe200078ec0ff */
[----:B------:R-:W3:Y:S01]  /*17180*/  S2R R12, SR_TID.X ;  /* 0x00000000000c7919 */ /* 0x000ee20000002100 */
[----:B------:R-:W-:Y:S01]  /*17190*/  IMAD.MOV.U32 R36, RZ, RZ, RZ ;  /* 0x000000ffff247224 */ /* 0x000fe200078e00ff */
[----:B---3--:R-:W-:-:S04]  /*171a0*/  SHF.L.U32 R12, R12, 0x3, RZ ;  /* 0x000000030c0c7819 */ /* 0x008fc800000006ff */
[----:B------:R-:W-:-:S04]  /*171b0*/  LOP3.LUT R12, R12, 0x38, RZ, 0xc0, !PT ;  /* 0x000000380c0c7812 */ /* 0x000fc800078ec0ff */
[----:B------:R-:W-:Y:S02]  /*171c0*/  LOP3.LUT R12, R12, 0x180, RZ, 0xfc, !PT ;  /* 0x000001800c0c7812 */ /* 0x000fe400078efcff */
[----:B--2---:R-:W-:Y:S02]  /*171d0*/  LEA R27, R21, 0xffffffc0, 0x6 ;  /* 0xffffffc0151b7811 */ /* 0x004fe400078e30ff */
[----:B------:R-:W2:Y:S02]  /*171e0*/  S2R R21, SR_TID.X ;  /* 0x0000000000157919 */ /* 0x000ea40000002100 */
[----:B--2---:R-:W-:-:S04]  /*171f0*/  SHF.L.U32 R21, R21, 0x3, RZ ;  /* 0x0000000315157819 */ /* 0x004fc800000006ff */
[----:B------:R-:W-:-:S04]  /*17200*/  LOP3.LUT R21, R21, 0x38, RZ, 0xc0, !PT ;  /* 0x0000003815157812 */ /* 0x000fc800078ec0ff */
[----:B------:R-:W-:-:S04]  /*17210*/  LOP3.LUT R21, R21, 0x40, RZ, 0xfc, !PT ;  /* 0x0000004015157812 */ /* 0x000fc800078efcff */
[----:B------:R-:W-:Y:S02]  /*17220*/  ISETP.GE.AND P2, PT, R21, UR4, PT ;  /* 0x0000000415007c0c */ /* 0x000fe4000bf46270 */
[----:B------:R-:W2:Y:S01]  /*17230*/  S2R R21, SR_TID.X ;  /* 0x0000000000157919 */ /* 0x000ea20000002100 */
[----:B------:R-:W-:-:S04]  /*17240*/  IMAD.IADD R4, R20, 0x1, R27 ;  /* 0x0000000114047824 */ /* 0x000fc800078e021b */
[C---:B------:R-:W-:Y:S01]  /*17250*/  IMAD.IADD R0, R4.reuse, 0x1, R33 ;  /* 0x0000000104007824 */ /* 0x040fe200078e0221 */
[----:B------:R-:W-:-:S03]  /*17260*/  ISETP.GE.AND P0, PT, R4, R31, PT ;  /* 0x0000001f0400720c */ /* 0x000fc60003f06270 */
[----:B0-----:R-:W-:Y:S01]  /*17270*/  @P1 IMAD.HI.U32 R3, R0, R3, RZ ;  /* 0x0000000300031227 */ /* 0x001fe200078e00ff */
[----:B------:R-:W-:-:S03]  /*17280*/  ISETP.GT.U32.OR P0, PT, R20, 0x3f, P0 ;  /* 0x0000003f1400780c */ /* 0x000fc60000704470 */
[----:B------:R-:W-:Y:S01]  /*17290*/  IMAD.MOV.U32 R8, RZ, RZ, R0 ;  /* 0x000000ffff087224 */ /* 0x000fe200078e0000 */
[----:B-1----:R-:W-:Y:S02]  /*172a0*/  @P1 SHF.R.U32.HI R8, RZ, R2, R3 ;  /* 0x00000002ff081219 */ /* 0x002fe40000011603 */
[----:B------:R-:W-:Y:S02]  /*172b0*/  ISETP.GE.AND P1, PT, R11, UR4, PT ;  /* 0x000000040b007c0c */ /* 0x000fe4000bf26270 */
[----:B------:R-:W-:Y:S02]  /*172c0*/  @P2 LOP3.LUT R22, R22, 0x40, RZ, 0xfc, !PT ;  /* 0x0000004016162812 */ /* 0x000fe400078efcff */
[----:B------:R-:W-:Y:S02]  /*172d0*/  SEL R9, RZ, 0xffffffff, P2 ;  /* 0xffffffffff097807 */ /* 0x000fe40001000000 */
[----:B------:R-:W-:Y:S01]  /*172e0*/  LOP3.LUT R22, R22, 0xffffff7f, RZ, 0xc0, !PT ;  /* 0xffffff7f16167812 */ /* 0x000fe200078ec0ff */
[----:B------:R-:W0:Y:S01]  /*172f0*/  @!P0 LDC.64 R2, c[0x0][0x428] ;  /* 0x00010a00ff028b82 */ /* 0x000e220000000a00 */
[----:B--2---:R-:W-:-:S05]  /*17300*/  IMAD.SHL.U32 R21, R21, 0x8, RZ ;  /* 0x0000000815157824 */ /* 0x004fca00078e00ff */
[----:B------:R-:W-:-:S04]  /*17310*/  LOP3.LUT R21, R21, 0x38, RZ, 0xc0, !PT ;  /* 0x0000003815157812 */ /* 0x000fc800078ec0ff */
[C---:B------:R-:W-:Y:S02]  /*17320*/  LOP3.LUT R34, R21.reuse, 0x80, RZ, 0xfc, !PT ;  /* 0x0000008015227812 */ /* 0x040fe400078efcff */
[----:B------:R-:W-:Y:S02]  /*17330*/  LOP3.LUT R21, R21, 0xc0, RZ, 0xfc, !PT ;  /* 0x000000c015157812 */ /* 0x000fe400078efcff */
[----:B------:R-:W-:Y:S02]  /*17340*/  @P1 LOP3.LUT R22, R22, 0x80, RZ, 0xfc, !PT ;  /* 0x0000008016161812 */ /* 0x000fe400078efcff */
[----:B------:R-:W-:Y:S01]  /*17350*/  SEL R4, RZ, 0x1, P1 ;  /* 0x00000001ff047807 */ /* 0x000fe20000800000 */
[----:B------:R-:W-:Y:S01]  /*17360*/  IMAD.SHL.U32 R9, R9, 0x2, RZ ;  /* 0x0000000209097824 */ /* 0x000fe200078e00ff */
[----:B------:R-:W-:Y:S02]  /*17370*/  ISETP.GE.AND P1, PT, R21, UR4, PT ;  /* 0x0000000415007c0c */ /* 0x000fe4000bf26270 */
[----:B------:R-:W1:Y:S01]  /*17380*/  S2R R21, SR_TID.X ;  /* 0x0000000000157919 */ /* 0x000e620000002100 */
[----:B------:R-:W-:-:S02]  /*17390*/  ISETP.GE.AND P2, PT, R34, UR4, PT ;  /* 0x0000000422007c0c */ /* 0x000fc4000bf46270 */
[----:B------:R-:W-:Y:S02]  /*173a0*/  LOP3.LUT R9, R9, 0x2, R4, 0xe2, !PT ;  /* 0x0000000209097812 */ /* 0x000fe400078ee204 */
[----:B------:R-:W2:Y:S01]  /*173b0*/  @!P0 LDC.64 R4, c[0x0][0x418] ;  /* 0x00010600ff048b82 */ /* 0x000ea20000000a00 */
[----:B------:R-:W-:Y:S02]  /*173c0*/  SEL R6, RZ, 0x4, P2 ;  /* 0x00000004ff067807 */ /* 0x000fe40001000000 */
[----:B------:R-:W-:Y:S02]  /*173d0*/  SEL R7, RZ, 0x8, P1 ;  /* 0x00000008ff077807 */ /* 0x000fe40000800000 */
[----:B------:R-:W-:Y:S02]  /*173e0*/  SHF.R.S32.HI R34, RZ, 0x1f, R30 ;  /* 0x0000001fff227819 */ /* 0x000fe4000001141e */
[----:B------:R-:W-:Y:S01]  /*173f0*/  LOP3.LUT R9, R7, R9, R6, 0xfe, !PT ;  /* 0x0000000907097212 */ /* 0x000fe200078efe06 */
[--C-:B------:R-:W-:Y:S01]  /*17400*/  @!P0 IMAD.MOV.U32 R6, RZ, RZ, R8.reuse ;  /* 0x000000ffff068224 */ /* 0x100fe200078e0008 */
[----:B------:R-:W-:-:S02]  /*17410*/  @!P0 SHF.R.S32.HI R7, RZ, 0x1f, R8 ;  /* 0x0000001fff078819 */ /* 0x000fc40000011408 */
        /* <DEDUP_REMOVED lines=19> */
[----:B------:R-:W-:Y:S02]  /*17550*/  SEL R5, RZ, 0x20, P2 ;  /* 0x00000020ff057807 */ /* 0x000fe40001000000 */
[----:B------:R-:W-:Y:S02]  /*17560*/  SEL R3, RZ, 0x40, P0 ;  /* 0x00000040ff037807 */ /* 0x000fe40000000000 */
[----:B------:R-:W-:-:S04]  /*17570*/  LOP3.LUT R4, R5, R9, R4, 0xfe, !PT ;  /* 0x0000000905047212 */ /* 0x000fc800078efe04 */
[----:B------:R-:W-:Y:S01]  /*17580*/  LOP3.LUT R6, R4, R3, RZ, 0xfc, !PT ;  /* 0x0000000304067212 */ /* 0x000fe200078efcff */
[----:B------:R-:W-:Y:S01]  /*17590*/  IMAD.MOV R3, RZ, RZ, -R8 ;  /* 0x000000ffff037224 */ /* 0x000fe200078e0a08 */
[----:B------:R-:W-:-:S03]  /*175a0*/  LOP3.LUT R14, R21, 0x1c0, RZ, 0xfc, !PT ;  /* 0x000001c0150e7812 */ /* 0x000fc600078efcff */
[----:B------:R-:W-:Y:S01]  /*175b0*/  IMAD R0, R10, R3, R0 ;  /* 0x000000030a007224 */ /* 0x000fe200078e0200 */
[----:B------:R0:W-:Y:S01]  /*175c0*/  STL [R1+0x34], R6 ;  /* 0x0000340601007387 */ /* 0x0001e20000100800 */
[----:B------:R-:W-:-:S03]  /*175d0*/  LOP3.LUT R22, R22, 0xfffffff7, RZ, 0xc0, !PT ;  /* 0xfffffff716167812 */ /* 0x000fc600078ec0ff */
[----:B------:R0:W-:Y:S01]  /*175e0*/  STL [R1], R0 ;  /* 0x0000000001007387 */ /* 0x0001e20000100800 */
[----:B------:R-:W-:Y:S01]  /*175f0*/  ISETP.GE.AND P0, PT, R14, UR4, PT ;  /* 0x000000040e007c0c */ /* 0x000fe2000bf06270 */
[----:B------:R-:W-:Y:S01]  /*17600*/  ULDC UR4, c[0x0][0x2f4] ;  /* 0x0000bd0000047ab9 */ /* 0x000fe20000000800 */
[----:B------:R-:W-:Y:S02]  /*17610*/  @P3 LOP3.LUT R22, R22, 0x8, RZ, 0xfc, !PT ;  /* 0x0000000816163812 */ /* 0x000fe400078efcff */
[----:B------:R-:W-:Y:S02]  /*17620*/  SEL R2, RZ, 0x80, P0 ;  /* 0x00000080ff027807 */ /* 0x000fe40000000000 */
[----:B------:R-:W-:Y:S02]  /*17630*/  ISETP.GE.AND P0, PT, R11, UR4, PT ;  /* 0x000000040b007c0c */ /* 0x000fe4000bf06270 */
[----:B------:R-:W-:Y:S01]  /*17640*/  LOP3.LUT R22, R22, 0xfffffffb, RZ, 0xc0, !PT ;  /* 0xfffffffb16167812 */ /* 0x000fe200078ec0ff */
[----:B------:R-:W-:-:S03]  /*17650*/  UMOV UR5, 0xffffffff ;  /* 0xffffffff00057882 */ /* 0x000fc60000000000 */
[----:B------:R-:W-:-:S04]  /*17660*/  @P2 LOP3.LUT R22, R22, 0x4, RZ, 0xfc, !PT ;  /* 0x0000000416162812 */ /* 0x000fc800078efcff */
[----:B------:R-:W-:-:S04]  /*17670*/  LOP3.LUT R22, R22, 0xfffffffd, RZ, 0xc0, !PT ;  /* 0xfffffffd16167812 */ /* 0x000fc800078ec0ff */
[----:B------:R-:W-:Y:S01]  /*17680*/  @P0 LOP3.LUT R22, R22, 0x2, RZ, 0xfc, !PT ;  /* 0x0000000216160812 */ /* 0x000fe200078efcff */
[----:B0-----:R-:W-:Y:S06]  /*17690*/  BRA.DIV UR5, `(.L_x_8127) ;  /* 0x0000004e05f07947 */ /* 0x001fec000b800000 */
.L_x_8241:
        /* <DEDUP_REMOVED lines=12> */
.L_x_8128:
[----:B------:R-:W0:Y:S01]  /*17760*/  S2R R0, SR_TID.X ;  /* 0x0000000000007919 */ /* 0x000e220000002100 */
[----:B------:R-:W-:Y:S01]  /*17770*/  BSSY B0, `(.L_x_8129) ;  /* 0x0000008000007945 */ /* 0x000fe20003800000 */
[----:B0-----:R-:W-:-:S04]  /*17780*/  LOP3.LUT R0, R0, 0x7f, RZ, 0xc0, !PT ;  /* 0x0000007f00007812 */ /* 0x001fc800078ec0ff */
[----:B------:R-:W-:-:S04]  /*17790*/  SHF.R.U32.HI R0, RZ, 0x3, R0 ;  /* 0x00000003ff007819 */ /* 0x000fc80000011600 */
[----:B------:R-:W-:Y:S01]  /*177a0*/  IADD3 R27, -R0, R31, -R27 ;  /* 0x0000001f001b7210 */ /* 0x000fe20007ffe91b */
[----:B------:R-:W-:Y:S01]  /*177b0*/  IMAD R31, R25, 0x8, R23 ;  /* 0x00000008191f7824 */ /* 0x000fe200078e0217 */
[----:B------:R-:W-:-:S04]  /*177c0*/  SHF.L.U32 R0, R26, 0x1f, RZ ;  /* 0x0000001f1a007819 */ /* 0x000fc800000006ff */
[----:B------:R-:W0:Y:S02]  /*177d0*/  SYNCS.PHASECHK.TRANS64.TRYWAIT P0, [R31+URZ+0x28c40], R0 ;  /* 0x028c40001f0075a7 */ /* 0x000e24000800017f */
[----:B0-----:R-:W-:Y:S05]  /*177e0*/  @!P0 BRA `(.L_x_8130) ;  /* 0x0000004c00d08947 */ /* 0x001fea0003800000 */
.L_x_8242:
[----:B------:R-:W-:Y:S05]  /*177f0*/  BSYNC B0 ;  /* 0x0000000000007941 */ /* 0x000fea0003800000 */
.L_x_8129:
        /* <DEDUP_REMOVED lines=24> */
[----:B------:R-:W-:-:S04]  /*17980*/  ULDC.64 UR4, c[0x0][0x2e8] ;  /* 0x0000ba0000047ab9 */ /* 0x000fc80000000a00 */
[----:B-1----:R-:W-:Y:S02]  /*17990*/  IADD3 R4, R3, R0, RZ ;  /* 0x0000000003047210 */ /* 0x002fe40007ffe0ff */
        /* <DEDUP_REMOVED lines=37> */
.L_x_8252:
        /* <DEDUP_REMOVED lines=10> */
.L_x_8132:
        /* <DEDUP_REMOVED lines=11> */
.L_x_8133:
        /* <DEDUP_REMOVED lines=20> */
[----:B0-----:R-:W-:-:S04]  /*17e80*/  IMAD.WIDE.U32 R4, R4, UR4, RZ ;  /* 0x0000000404047c25 */ /* 0x001fc8000f8e00ff */
[----:B------:R-:W-:Y:S01]  /*17e90*/  IMAD.IADD R0, R5, 0x1, R0 ;  /* 0x0000000105007824 */ /* 0x000fe200078e0200 */
[----:B------:R0:W-:Y:S01]  /*17ea0*/  STL.64 [R1+0x18], R4 ;  /* 0x0000180401007387 */ /* 0x0001e20000100a00 */
[----:B--2---:R-:W-:-:S03]  /*17eb0*/  VIADD R2, R23, 0x20400 ;  /* 0x0002040017027836 */ /* 0x004fc60000000000 */
[----:B------:R0:W-:Y:S02]  /*17ec0*/  STL [R1+0x8], R0 ;  /* 0x0000080001007387 */ /* 0x0001e40000100800 */
[----:B------:R-:W-:-:S13]  /*17ed0*/  LOP3.LUT P0, RZ, R2, 0x3ff, RZ, 0xc0, !PT ;  /* 0x000003ff02ff7812 */ /* 0x000fda000780c0ff */
        /* <DEDUP_REMOVED lines=9> */
[----:B------:R-:W-:Y:S01]  /*17f70*/  MOV R13, RZ ;  /* 0x000000ff000d7202 */ /* 0x000fe20000000f00 */
[----:B------:R-:W-:Y:S02]  /*17f80*/  IMAD.U32 R7, RZ, RZ, UR7 ;  /* 0x00000007ff077e24 */ /* 0x000fe4000f8e00ff */
[----:B------:R-:W-:-:S02]  /*17f90*/  IMAD.U32 R10, RZ, RZ, UR8 ;  /* 0x00000008ff0a7e24 */ /* 0x000fc4000f8e00ff */
[----:B------:R-:W-:Y:S02]  /*17fa0*/  IMAD.U32 R11, RZ, RZ, UR9 ;  /* 0x00000009ff0b7e24 */ /* 0x000fe4000f8e00ff */
[----:B------:R-:W-:Y:S02]  /*17fb0*/  IMAD.MOV.U32 R8, RZ, RZ, 0x70 ;  /* 0x00000070ff087424 */ /* 0x000fe400078e00ff */
[----:B------:R-:W-:-:S07]  /*17fc0*/  IMAD.MOV.U32 R12, RZ, RZ, 0x1 ;  /* 0x00000001ff0c7424 */ /* 0x000fce00078e00ff */
[----:B------:R-:W-:-:S07]  /*17fd0*/  LEPC R20, `(.L_x_8135) ;  /* 0x000000001014794e */ /* 0x000fce0000000000 */
[----:B01----:R-:W-:Y:S05]  /*17fe0*/  CALL.ABS.NOINC R2 ;  /* 0x0000000002007343 */ /* 0x003fea0003c00000 */
.L_x_8135:
[----:B------:R-:W-:Y:S05]  /*17ff0*/  BSYNC B6 ;  /* 0x0000000000067941 */ /* 0x000fea0003800000 */
.L_x_8134:
        /* <DEDUP_REMOVED lines=28> */
[----:B------:R-:W-:Y:S02]  /*181c0*/  IMAD R0, R17, 0x40, R20 ;  /* 0x0000004011007824 */ /* 0x000fe400078e0214 */
[----:B------:R2:W5:Y:S02]  /*181d0*/  LDL R20, [R1+0x10] ;  /* 0x0000100001147983 */ /* 0x0005640000100800 */
[----:B0-----:R-:W-:-:S04]  /*181e0*/  @P0 IMAD.HI.U32 R5, R0, R5, RZ ;  /* 0x0000000500050227 */ /* 0x001fc800078e00ff */
[----:B------:R-:W-:Y:S01]  /*181f0*/  IMAD.MOV.U32 R4, RZ, RZ, R0 ;  /* 0x000000ffff047224 */ /* 0x000fe200078e0000 */
[----:B-1----:R-:W-:-:S04]  /*18200*/  @P0 SHF.R.U32.HI R4, RZ, R6, R5 ;  /* 0x00000006ff040219 */ /* 0x002fc80000011605 */
[C---:B------:R-:W-:Y:S01]  /*18210*/  IADD3 R5, -R4.reuse, RZ, RZ ;  /* 0x000000ff04057210 */ /* 0x040fe20007ffe1ff */
[----:B------:R-:W0:Y:S04]  /*18220*/  S2R R21, SR_TID.X ;  /* 0x0000000000157919 */ /* 0x000e280000002100 */
        /* <DEDUP_REMOVED lines=57> */
.L_x_8261:
        /* <DEDUP_REMOVED lines=10> */
.L_x_8137:
        /* <DEDUP_REMOVED lines=18> */
.L_x_8262:
[----:B------:R-:W-:Y:S05]  /*18780*/  BSYNC B0 ;  /* 0x0000000000007941 */ /* 0x000fea0003800000 */
.L_x_8138:
[----:B------:R-:W-:-:S04]  /*18790*/  LOP3.LUT R2, R37, 0x2, RZ, 0xfc, !PT ;  /* 0x0000000225027812 */ /* 0x000fc800078efcff */
[----:B------:R-:W-:-:S13]  /*187a0*/  ISETP.NE.AND P0, PT, R2, 0x3, PT ;  /* 0x000000030200780c */ /* 0x000fda0003f05270 */
[----:B------:R-:W-:Y:S05]  /*187b0*/  @!P0 BRA `(.L_x_8140) ;  /* 0x0000000000048947 */ /* 0x000fea0003800000 */
[----:B------:R-:W-:Y:S01]  /*187c0*/  BPT.TRAP 0x1 ;  /* 0x000000040000795c */ /* 0x000fe20000300000 */
.L_x_8140:
[----:B0-----:R-:W-:Y:S01]  /*187d0*/  SHF.L.U32 R0, R26, 0x1f, RZ ;  /* 0x0000001f1a007819 */ /* 0x001fe200000006ff */
[----:B------:R-:W-:Y:S03]  /*187e0*/  BSSY B0, `(.L_x_8141) ;  /* 0x0000003000007945 */ /* 0x000fe60003800000 */
[----:B------:R-:W0:Y:S02]  /*187f0*/  SYNCS.PHASECHK.TRANS64.TRYWAIT P0, [R31+URZ+0x28c60], R0 ;  /* 0x028c60001f0075a7 */ /* 0x000e24000800017f */
[----:B0-----:R-:W-:Y:S05]  /*18800*/  @!P0 BRA `(.L_x_8142) ;  /* 0x0000004800848947 */ /* 0x001fea0003800000 */
.L_x_8263:
[----:B------:R-:W-:Y:S05]  /*18810*/  BSYNC B0 ;  /* 0x0000000000007941 */ /* 0x000fea0003800000 */
.L_x_8141:
[----:B------:R-:W0:Y:S01]  /*18820*/  LDL.LU R3, [R1+0x28] ;  /* 0x0000280001037983 */ /* 0x000e220000300800 */
[----:B------:R-:W-:-:S03]  /*18830*/  ULDC.64 UR4, c[0x0][0x328] ;  /* 0x0000ca0000047ab9 */ /* 0x000fc60000000a00 */
[----:B------:R-:W2:Y:S04]  /*18840*/  LDL.LU R2, [R1] ;  /* 0x0000000001027983 */ /* 0x000ea80000300800 */
[----:B------:R-:W3:Y:S01]  /*18850*/  LDL.LU R4, [R1+0x2c] ;  /* 0x00002c0001047983 */ /* 0x000ee20000300800 */
[----:B0-----:R-:W-:-:S04]  /*18860*/  IMAD R0, R3, UR4, RZ ;  /* 0x0000000403007c24 */ /* 0x001fc8000f8e02ff */
[C---:B--2---:R-:W-:Y:S02]  /*18870*/  IMAD R0, R2.reuse, UR5, R0 ;  /* 0x0000000502007c24 */ /* 0x044fe4000f8e0200 */
[----:B------:R-:W-:Y:S01]  /*18880*/  IMAD.WIDE.U32 R2, R2, UR4, RZ ;  /* 0x0000000402027c25 */ /* 0x000fe2000f8e00ff */
[----:B------:R-:W-:-:S04]  /*18890*/  ULDC.64 UR4, c[0x0][0x338] ;  /* 0x0000ce0000047ab9 */ /* 0x000fc80000000a00 */
[----:B------:R-:W-:Y:S01]  /*188a0*/  IADD3 R3, R3, R0, RZ ;  /* 0x0000000003037210 */ /* 0x000fe20007ffe0ff */
[----:B---3--:R-:W-:Y:S02]  /*188b0*/  IMAD R0, R4, UR4, RZ ;  /* 0x0000000404007c24 */ /* 0x008fe4000f8e02ff */
[----:B------:R-:W-:Y:S02]  /*188c0*/  IMAD R4, R25, 0x8000, R35 ;  /* 0x0000800019047824 */ /* 0x000fe400078e0223 */
        /* <DEDUP_REMOVED lines=101> */
.L_x_8273:
        /* <DEDUP_REMOVED lines=34> */
.L_x_8144:
        /* <DEDUP_REMOVED lines=11> */
.L_x_8145:
[----:B------:R-:W2:Y:S01]  /*191f0*/  LDL R2, [R1+0x14] ;  /* 0x0000140001027983 */ /* 0x000ea20000100800 */
[----:B------:R1:W-:Y:S01]  /*19200*/  SYNCS.ARRIVE.TRANS64.A1T0 RZ, [R31+URZ+0x28c50], RZ ;  /* 0x028c50ff1fff79a7 */ /* 0x0003e2000810003f */
[----:B------:R-:W-:Y:S01]  /*19210*/  BSSY B0, `(.L_x_8146) ;  /* 0x00000f6000007945 */ /* 0x000fe20003800000 */
[----:B--2---:R-:W-:-:S13]  /*19220*/  ISETP.GE.AND P0, PT, R2, 0x2, PT ;  /* 0x000000020200780c */ /* 0x004fda0003f06270 */
[----:B-1----:R-:W-:Y:S05]  /*19230*/  @!P0 BRA `(.L_x_8147) ;  /* 0x0000000c00cc8947 */ /* 0x002fea0003800000 */
[----:B------:R-:W2:Y:S04]  /*19240*/  LDL.LU R4, [R1+0x34] ;  /* 0x0000340001047983 */ /* 0x000ea80000300800 */
[----:B------:R-:W3:Y:S01]  /*19250*/  LDL.LU R3, [R1+0xc] ;  /* 0x00000c0001037983 */ /* 0x000ee20000300800 */
[----:B------:R-:W-:Y:S01]  /*19260*/  VIADD R7, R2, 0xfffffffe ;  /* 0xfffffffe02077836 */ /* 0x000fe20000000000 */
[----:B--2---:R-:W-:Y:S02]  /*19270*/  LOP3.LUT R32, R4, 0x40, RZ, 0xc0, !PT ;  /* 0x0000004004207812 */ /* 0x004fe400078ec0ff */
[----:B---3--:R-:W-:Y:S02]  /*19280*/  LOP3.LUT R31, R3, 0x80, RZ, 0xc0, !PT ;  /* 0x00000080031f7812 */ /* 0x008fe400078ec0ff */
[----:B------:R-:W-:-:S02]  /*19290*/  SHF.R.U32.HI R32, RZ, 0x2, R32 ;  /* 0x00000002ff207819 */ /* 0x000fc40000011620 */
[----:B------:R-:W-:-:S07]  /*192a0*/  SHF.R.U32.HI R31, RZ, 0x3, R31 ;  /* 0x00000003ff1f7819 */ /* 0x000fce000001161f */
.L_x_8160:
[----:B-1----:R-:W1:Y:S01]  /*192b0*/  S2R R2, SR_TID.X ;  /* 0x0000000000027919 */ /* 0x002e620000002100 */
[----:B0-----:R-:W0:Y:S01]  /*192c0*/  LDC R5, c[0x0][0x430] ;  /* 0x00010c00ff057b82 */ /* 0x001e220000000800 */
[----:B------:R-:W-:Y:S01]  /*192d0*/  LEA R4, R7, R33, 0x6 ;  /* 0x0000002107047211 */ /* 0x000fe200078e30ff */
[----:B------:R-:W-:Y:S01]  /*192e0*/  VIADD R25, R25, 0x1 ;  /* 0x0000000119197836 */ /* 0x000fe20000000000 */
[----:B--2---:R-:W2:Y:S01]  /*192f0*/  S2R R8, SR_TID.X ;  /* 0x0000000000087919 */ /* 0x004ea20000002100 */
[----:B------:R-:W-:Y:S02]  /*19300*/  LOP3.LUT R10, R37, 0x2, RZ, 0xfc, !PT ;  /* 0x00000002250a7812 */ /* 0x000fe400078efcff */
        /* <DEDUP_REMOVED lines=29> */
[----:B------:R-:W-:Y:S02]  /*194e0*/  LOP3.LUT R26, R26, R2, RZ, 0x3c, !PT ;  /* 0x000000021a1a7212 */ /* 0x000fe400078e3cff */
[----:B------:R-:W-:Y:S01]  /*194f0*/  MOV R2, R7 ;  /* 0x0000000700027202 */ /* 0x000fe20000000f00 */
[----:B------:R-:W-:Y:S01]  /*19500*/  VIADD R7, R7, 0xffffffff ;  /* 0xffffffff07077836 */ /* 0x000fe20000000000 */
[----:B------:R-:W-:-:S02]  /*19510*/  SEL R25, R25, RZ, P0 ;  /* 0x000000ff19197207 */ /* 0x000fc40000000000 */
[----:B------:R-:W-:Y:S01]  /*19520*/  ISETP.GT.AND P3, PT, R2, RZ, PT ;  /* 0x000000ff0200720c */ /* 0x000fe20003f64270 */
[----:B0-----:R-:W-:-:S12]  /*19530*/  @!P1 BRA `(.L_x_8148) ;  /* 0x0000000000049947 */ /* 0x001fd80003800000 */
[----:B------:R-:W-:Y:S01]  /*19540*/  BPT.TRAP 0x1 ;  /* 0x000000040000795c */ /* 0x000fe20000300000 */
.L_x_8148:
[----:B------:R-:W-:Y:S01]  /*19550*/  IMAD R6, R25, 0x8, R23 ;  /* 0x0000000819067824 */ /* 0x000fe200078e0217 */
[----:B------:R-:W-:Y:S01]  /*19560*/  SHF.L.U32 R17, R26, 0x1f, RZ ;  /* 0x0000001f1a117819 */ /* 0x000fe200000006ff */
[----:B------:R-:W-:Y:S01]  /*19570*/  BSSY B1, `(.L_x_8149) ;  /* 0x0000004000017945 */ /* 0x000fe20003800000 */
[----:B------:R-:W-:Y:S02]  /*19580*/  SHF.R.S32.HI R9, RZ, 0x1f, R5 ;  /* 0x0000001fff097819 */ /* 0x000fe40000011405 */
[----:B------:R-:W0:Y:S02]  /*19590*/  SYNCS.PHASECHK.TRANS64.TRYWAIT P0, [R6+URZ+0x28c40], R17 ;  /* 0x028c4011060075a7 */ /* 0x000e24000800017f */
[----:B0-----:R-:W-:Y:S05]  /*195a0*/  @!P0 BRA `(.L_x_8150) ;  /* 0x00000044005c8947 */ /* 0x001fea0003800000 */
.L_x_8274:
[----:B------:R-:W-:Y:S05]  /*195b0*/  BSYNC B1 ;  /* 0x0000000000017941 */ /* 0x000fea0003800000 */
.L_x_8149:
        /* <DEDUP_REMOVED lines=26> */
[----:B-1----:R-:W-:-:S04]  /*19760*/  IADD3 R2, P0, R2, R0, RZ ;  /* 0x0000000002027210 */ /* 0x002fc80007f1e0ff */
[----:B--2---:R-:W-:-:S05]  /*19770*/  IADD3.X R3, RZ, R3, RZ, P0, !PT ;  /* 0x00000003ff037210 */ /* 0x004fca00007fe4ff */
        /* <DEDUP_REMOVED lines=14> */
.L_x_8284:
        /* <DEDUP_REMOVED lines=8> */
.L_x_8152:
        /* <DEDUP_REMOVED lines=11> */
.L_x_8153:
[----:B------:R2:W-:Y:S01]  /*19990*/  SYNCS.ARRIVE.TRANS64.A1T0 RZ, [R6+URZ+0x28c30], RZ ;  /* 0x028c30ff06ff79a7 */ /* 0x0005e2000810003f */
[----:B------:R-:W-:Y:S05]  /*199a0*/  @!P2 BRA `(.L_x_8154) ;  /* 0x000000000004a947 */ /* 0x000fea0003800000 */
[----:B------:R-:W-:Y:S01]  /*199b0*/  BPT.TRAP 0x1 ;  /* 0x000000040000795c */ /* 0x000fe20000300000 */
.L_x_8154:
[----:B------:R-:W3:Y:S01]  /*199c0*/  SYNCS.PHASECHK.TRANS64.TRYWAIT P0, [R6+URZ+0x28c60], R17 ;  /* 0x028c6011060075a7 */ /* 0x000ee2000800017f */
[----:B------:R-:W-:Y:S04]  /*199d0*/  BSSY B1, `(.L_x_8155) ;  /* 0x0000002000017945 */ /* 0x000fe80003800000 */
[----:B---3--:R-:W-:Y:S05]  /*199e0*/  @!P0 BRA `(.L_x_8156) ;  /* 0x00000044007c8947 */ /* 0x008fea0003800000 */
.L_x_8285:
[----:B------:R-:W-:Y:S05]  /*199f0*/  BSYNC B1 ;  /* 0x0000000000017941 */ /* 0x000fea0003800000 */
.L_x_8155:
        /* <DEDUP_REMOVED lines=81> */
.L_x_8295:
        /* <DEDUP_REMOVED lines=25> */
.L_x_8158:
        /* <DEDUP_REMOVED lines=11> */
.L_x_8159:
[----:B------:R3:W-:Y:S01]  /*1a150*/  SYNCS.ARRIVE.TRANS64.A1T0 RZ, [R6+URZ+0x28c50], RZ ;  /* 0x028c50ff06ff79a7 */ /* 0x0007e2000810003f */
[----:B------:R-:W-:Y:S05]  /*1a160*/  @P3 BRA `(.L_x_8160) ;  /* 0xfffffff000503947 */ /* 0x000fea000383ffff */
.L_x_8147:
[----:B------:R-:W-:Y:S05]  /*1a170*/  BSYNC B0 ;  /* 0x0000000000007941 */ /* 0x000fea0003800000 */
.L_x_8146:
        /* <DEDUP_REMOVED lines=21> */
.L_x_8162:
[----:B------:R-:W-:Y:S05]  /*1a2d0*/  BSYNC B0 ;  /* 0x0000000000007941 */ /* 0x000fea0003800000 */
.L_x_8161:
[----:B------:R-:W-:-:S07]  /*1a2e0*/  SEL R25, R25, RZ, P0 ;  /* 0x000000ff19197207 */ /* 0x000fce0000000000 */
.L_x_8121:
[----:B------:R-:W-:Y:S05]  /*1a2f0*/  BSYNC B7 ;  /* 0x0000000000077941 */ /* 0x000fea0003800000 */
.L_x_8119:
[----:B------:R-:W-:-:S13]  /*1a300*/  LOP3.LUT P0, RZ, R22, 0x1000, RZ, 0xc0, !PT ;  /* 0x0000100016ff7812 */ /* 0x000fda000780c0ff */
[----:B------:R-:W-:Y:S05]  /*1a310*/  @!P0 BRA `(.L_x_8163) ;  /* 0x0000000000248947 */ /* 0x000fea0003800000 */
[----:B------:R-:W-:Y:S05]  /*1a320*/  WARPSYNC.ALL ;  /* 0x0000000000007948 */ /* 0x000fea0003800000 */
[----:B------:R-:W4:Y:S08]  /*1a330*/  S2UR UR5, SR_CgaCtaId ;  /* 0x00000000000579c3 */ /* 0x000f300000008800 */
[----:B------:R-:W-:Y:S06]  /*1a340*/  BAR.SYNC.DEFER_BLOCKING 0x5, 0x180 ;  /* 0x0146000000007b1d */ /* 0x000fec0000010000 */
[----:B------:R-:W-:-:S02]  /*1a350*/  UMOV UR4, 0x400 ;  /* 0x0000040000047882 */ /* 0x000fc40000000000 */
[----:B----4-:R-:W-:-:S06]  /*1a360*/  ULEA UR4, UR5, UR4, 0x18 ;  /* 0x0000000405047291 */ /* 0x010fcc000f8ec03f */
[----:B------:R-:W-:-:S05]  /*1a370*/  MOV R23, UR4 ;  /* 0x0000000400177c02 */ /* 0x000fca0008000f00 */
[----:B------:R4:W0:Y:S01]  /*1a380*/  LDS.128 R16, [R23+0x28cd0] ;  /* 0x028cd00017107984 */ /* 0x0008220000000c00 */
[----:B------:R-:W-:Y:S06]  /*1a390*/  BAR.ARV 0x4, 0x180 ;  /* 0x0106000000007b1d */ /* 0x000fec0000002000 */
[----:B------:R-:W-:Y:S05]  /*1a3a0*/  BRA `(.L_x_8164) ;  /* 0x0000000800cc7947 */ /* 0x000fea0003800000 */
.L_x_8163:
        /* <DEDUP_REMOVED lines=23> */
[----:B------:R-:W0:Y:S02]  /*1a520*/  SHFL.UP PT, R14, R4, 0x2, RZ ;  /* 0x04400000040e7989 */ /* 0x000e2400000e00ff */
[----:B0-----:R-:W-:-:S05]  /*1a530*/  SEL R5, R14, RZ, P2 ;  /* 0x000000ff0e057207 */ /* 0x001fca0001000000 */
[----:B------:R-:W-:-:S05]  /*1a540*/  IMAD.IADD R5, R4, 0x1, R5 ;  /* 0x0000000104057824 */ /* 0x000fca00078e0205 */
[----:B------:R-:W2:Y:S02]  /*1a550*/  SHFL.UP PT, R14, R5, 0x4, RZ ;  /* 0x04800000050e7989 */ /* 0x000ea400000e00ff */
[----:B--23--:R-:W-:-:S05]  /*1a560*/  SEL R6, R14, RZ, P3 ;  /* 0x000000ff0e067207 */ /* 0x00cfca0001800000 */
        /* <DEDUP_REMOVED lines=8> */
.L_x_8305:
[----:B------:R-:W-:Y:S02]  /*1a5f0*/  ULDC UR4, c[0x0][0xc38] ;  /* 0x00030e0000047ab9 */ /* 0x000fe40000000800 */
[----:B------:R-:W-:-:S04]  /*1a600*/  IMAD.U32 R4, RZ, RZ, UR4 ;  /* 0x00000004ff047e24 */ /* 0x000fc8000f8e00ff */
[----:B--2---:R-:W-:-:S04]  /*1a610*/  IMAD R5, R14, R4, RZ ;  /* 0x000000040e057224 */ /* 0x004fc800078e02ff */
[----:B------:R-:W-:-:S05]  /*1a620*/  IMAD.IADD R16, R16, 0x1, R5 ;  /* 0x0000000110107824 */ /* 0x000fca00078e0205 */
[----:B------:R-:W-:-:S13]  /*1a630*/  ISETP.GT.AND P6, PT, R16, R0, PT ;  /* 0x000000001000720c */ /* 0x000fda0003fc4270 */
[----:B------:R-:W-:Y:S05]  /*1a640*/  @P6 BRA `(.L_x_8166) ;  /* 0x00000000009c6947 */ /* 0x000fea0003800000 */
.L_x_8171:
[----:B------:R-:W2:Y:S01]  /*1a650*/  LDC R4, c[0x0][0xc3c] ;  /* 0x00030f00ff047b82 */ /* 0x000ea20000000800 */
[----:B------:R-:W-:-:S05]  /*1a660*/  VIADD R19, R19, 0x1f ;  /* 0x0000001f13137836 */ /* 0x000fca0000000000 */
[----:B--2---:R-:W-:-:S13]  /*1a670*/  ISETP.GE.AND P6, PT, R19, R4, PT ;  /* 0x000000041300720c */ /* 0x004fda0003fc6270 */
[----:B------:R-:W-:Y:S05]  /*1a680*/  @P6 BRA `(.L_x_8167) ;  /* 0x0000000400d06947 */ /* 0x000fea0003800000 */
[----:B------:R-:W2:Y:S01]  /*1a690*/  S2R R2, SR_TID.X ;  /* 0x0000000000027919 */ /* 0x000ea20000002100 */
[----:B------:R-:W-:Y:S01]  /*1a6a0*/  BSSY B0, `(.L_x_8168) ;  /* 0x0000009000007945 */ /* 0x000fe20003800000 */
[----:B--2---:R-:W-:-:S05]  /*1a6b0*/  LOP3.LUT R2, R2, 0x1f, RZ, 0xc0, !PT ;  /* 0x0000001f02027812 */ /* 0x004fca00078ec0ff */
[----:B------:R-:W-:Y:S02]  /*1a6c0*/  IMAD.IADD R5, R19, 0x1, R2 ;  /* 0x0000000113057824 */ /* 0x000fe400078e0202 */
[----:B------:R-:W-:-:S03]  /*1a6d0*/  IMAD.MOV.U32 R2, RZ, RZ, RZ ;  /* 0x000000ffff027224 */ /* 0x000fc600078e00ff */
[----:B------:R-:W-:-:S13]  /*1a6e0*/  ISETP.GE.OR P6, PT, R5, R4, !P0 ;  /* 0x000000040500720c */ /* 0x000fda00047c6670 */
[----:B------:R-:W-:Y:S05]  /*1a6f0*/  @P6 BRA `(.L_x_8169) ;  /* 0x00000000000c6947 */ /* 0x000fea0003800000 */
[----:B0-----:R-:W0:Y:S02]  /*1a700*/  LDC.64 R2, c[0x0][0xc80] ;  /* 0x00032000ff027b82 */ /* 0x001e240000000a00 */
[----:B0-----:R-:W-:-:S06]  /*1a710*/  IMAD.WIDE R2, R5, 0x4, R2 ;  /* 0x0000000405027825 */ /* 0x001fcc00078e0202 */
[----:B------:R2:W5:Y:S02]  /*1a720*/  LDG.E R2, desc[UR40][R2.64] ;  /* 0x0000002802027981 */ /* 0x000564000c1e1900 */
.L_x_8169:
[----:B------:R-:W-:Y:S05]  /*1a730*/  BSYNC B0 ;  /* 0x0000000000007941 */ /* 0x000fea0003800000 */
.L_x_8168:
[----:B------:R-:W-:-:S03]  /*1a740*/  UMOV UR4, 0xffffffff ;  /* 0xffffffff00047882 */ /* 0x000fc60000000000 */
[----:B------:R-:W-:Y:S05]  /*1a750*/  BRA.DIV UR4, `(.L_x_8170) ;  /* 0x0000004604347947 */ /* 0x000fea000b800000 */
[----:B-----5:R-:W3:Y:S02]  /*1a760*/  SHFL.UP PT, R14, R2, 0x1, RZ ;  /* 0x04200000020e7989 */ /* 0x020ee400000e00ff */
[----:B---3--:R-:W-:-:S04]  /*1a770*/  SEL R13, R14, RZ, P1 ;  /* 0x000000ff0e0d7207 */ /* 0x008fc80000800000 */
[----:B------:R-:W-:-:S05]  /*1a780*/  IADD3 R13, R2, R13, RZ ;  /* 0x0000000d020d7210 */ /* 0x000fca0007ffe0ff */
[----:B------:R-:W3:Y:S02]  /*1a790*/  SHFL.UP PT, R14, R13, 0x2, RZ ;  /* 0x044000000d0e7989 */ /* 0x000ee400000e00ff */
[----:B---3--:R-:W-:-:S05]  /*1a7a0*/  SEL R14, R14, RZ, P2 ;  /* 0x000000ff0e0e7207 */ /* 0x008fca0001000000 */
[----:B0-2---:R-:W-:-:S05]  /*1a7b0*/  IMAD.IADD R3, R13, 0x1, R14 ;  /* 0x000000010d037824 */ /* 0x005fca00078e020e */
        /* <DEDUP_REMOVED lines=10> */
.L_x_8313:
[----:B------:R-:W-:Y:S02]  /*1a860*/  ULDC UR4, c[0x0][0xc38] ;  /* 0x00030e0000047ab9 */ /* 0x000fe40000000800 */
[----:B------:R-:W-:-:S04]  /*1a870*/  IMAD.U32 R4, RZ, RZ, UR4 ;  /* 0x00000004ff047e24 */ /* 0x000fc8000f8e00ff */
[----:B--2---:R-:W-:-:S04]  /*1a880*/  IMAD R5, R14, R4, RZ ;  /* 0x000000040e057224 */ /* 0x004fc800078e02ff */
[----:B------:R-:W-:-:S05]  /*1a890*/  IMAD.IADD R16, R5, 0x1, R16 ;  /* 0x0000000105107824 */ /* 0x000fca00078e0210 */
[----:B------:R-:W-:-:S13]  /*1a8a0*/  ISETP.GT.AND P6, PT, R16, R0, PT ;  /* 0x000000001000720c */ /* 0x000fda0003fc4270 */
[----:B------:R-:W-:Y:S05]  /*1a8b0*/  @!P6 BRA `(.L_x_8171) ;  /* 0xfffffffc0064e947 */ /* 0x000fea000383ffff */
.L_x_8166:
        /* <DEDUP_REMOVED lines=8> */
.L_x_8317:
[----:B------:R-:W-:Y:S01]  /*1a940*/  ISETP.NE.AND P0, PT, R6, RZ, PT ;  /* 0x000000ff0600720c */ /* 0x000fe20003f05270 */
[----:B------:R-:W-:-:S12]  /*1a950*/  IMAD.MOV.U32 R6, RZ, RZ, RZ ;  /* 0x000000ffff067224 */ /* 0x000fd800078e00ff */
[----:B------:R-:W-:Y:S05]  /*1a960*/  @!P0 BRA `(.L_x_8173) ;  /* 0x0000000000108947 */ /* 0x000fea0003800000 */
[----:B------:R-:W-:Y:S01]  /*1a970*/  UMOV UR4, 0xffffffff ;  /* 0xffffffff00047882 */ /* 0x000fe20000000000 */
[----:B------:R-:W-:Y:S02]  /*1a980*/  VIADD R12, R5, 0xffffffff ;  /* 0xffffffff050c7836 */ /* 0x000fe40000000000 */
[----:B------:R-:W-:Y:S05]  /*1a990*/  BRA.DIV UR4, `(.L_x_8174) ;  /* 0x0000004604a87947 */ /* 0x000fea000b800000 */
[----:B------:R4:W0:Y:S02]  /*1a9a0*/  SHFL.IDX PT, R6, R3, R12, 0x1f ;  /* 0x00001f0c03067589 */ /* 0x00082400000e0000 */
.L_x_8173:
[----:B0-2-4-:R-:W0:Y:S01]  /*1a9b0*/  LDC.64 R2, c[0x0][0xc90] ;  /* 0x00032400ff027b82 */ /* 0x015e220000000a00 */
[----:B------:R-:W-:-:S04]  /*1a9c0*/  IMAD.IADD R19, R5, 0x1, R19 ;  /* 0x0000000105137824 */ /* 0x000fc800078e0213 */
[----:B0-----:R-:W-:-:S05]  /*1a9d0*/  IMAD.WIDE R2, R19, 0x4, R2 ;  /* 0x0000000413027825 */ /* 0x001fca00078e0202 */
[----:B------:R0:W3:Y:S01]  /*1a9e0*/  LDG.E R7, desc[UR40][R2.64] ;  /* 0x0000002802077981 */ /* 0x0000e2000c1e1900 */
[----:B------:R-:W-:-:S05]  /*1a9f0*/  IMAD R16, R6, R4, R16 ;  /* 0x0000000406107224 */ /* 0x000fca00078e0210 */
[----:B------:R-:W-:Y:S01]  /*1aa00*/  IADD3 R0, R0, -R16, RZ ;  /* 0x8000001000007210 */ /* 0x000fe20007ffe0ff */
[----:B0-----:R-:W-:Y:S02]  /*1aa10*/  IMAD.MOV.U32 R2, RZ, RZ, RZ ;  /* 0x000000ffff027224 */ /* 0x001fe400078e00ff */
[----:B---3--:R-:W-:-:S05]  /*1aa20*/  IMAD R5, R17, R7, RZ ;  /* 0x0000000711057224 */ /* 0x008fca00078e02ff */
[-C--:B------:R-:W-:Y:S02]  /*1aa30*/  IABS R8, R5.reuse ;  /* 0x0000000500087213 */ /* 0x080fe40000000000 */
[----:B------:R-:W-:Y:S02]  /*1aa40*/  IABS R6, R5 ;  /* 0x0000000500067213 */ /* 0x000fe40000000000 */
[----:B-1----:R-:W0:Y:S03]  /*1aa50*/  I2F.RP R9, R8 ;  /* 0x0000000800097306 */ /* 0x002e260000209400 */
[----:B------:R-:W-:-:S05]  /*1aa60*/  IMAD.MOV R6, RZ, RZ, -R6 ;  /* 0x000000ffff067224 */ /* 0x000fca00078e0a06 */
[----:B0-----:R-:W0:Y:S02]  /*1aa70*/  MUFU.RCP R9, R9 ;  /* 0x0000000900097308 */ /* 0x001e240000001000 */
[----:B0-----:R-:W-:-:S06]  /*1aa80*/  VIADD R10, R9, 0xffffffe ;  /* 0x0ffffffe090a7836 */ /* 0x001fcc0000000000 */
[----:B------:R-:W0:Y:S02]  /*1aa90*/  F2I.FTZ.U32.TRUNC.NTZ R3, R10 ;  /* 0x0000000a00037305 */ /* 0x000e24000021f000 */
        /* <DEDUP_REMOVED lines=21> */
[----:B------:R-:W-:-:S04]  /*1abf0*/  VIADDMNMX R4, R3, R4, R7, PT ;  /* 0x0000000403047246 */ /* 0x000fc80003800107 */
[----:B------:R-:W-:-:S04]  /*1ac00*/  IABS R7, R4 ;  /* 0x0000000400077213 */ /* 0x000fc80000000000 */
[----:B------:R-:W0:Y:S08]  /*1ac10*/  I2F.RP R8, R7 ;  /* 0x0000000700087306 */ /* 0x000e300000209400 */
[----:B0-----:R-:W0:Y:S02]  /*1ac20*/  MUFU.RCP R8, R8 ;  /* 0x0000000800087308 */ /* 0x001e240000001000 */
[----:B0-----:R-:W-:-:S06]  /*1ac30*/  IADD3 R3, R8, 0xffffffe, RZ ;  /* 0x0ffffffe08037810 */ /* 0x001fcc0007ffe0ff */
        /* <DEDUP_REMOVED lines=14> */
[C---:B------:R-:W-:Y:S01]  /*1ad20*/  LOP3.LUT R0, R5.reuse, R4, RZ, 0x3c, !PT ;  /* 0x0000000405007212 */ /* 0x040fe200078e3cff */
[----:B------:R-:W-:-:S03]  /*1ad30*/  IMAD.IADD R5, R5, 0x1, R6 ;  /* 0x0000000105057824 */ /* 0x000fc600078e0206 */
[----:B------:R-:W-:-:S07]  /*1ad40*/  ISETP.GE.AND P2, PT, R0, RZ, PT ;  /* 0x000000ff0000720c */ /* 0x000fce0003f46270 */
[----:B------:R-:W-:-:S06]  /*1ad50*/  @P0 IADD3 R2, R2, 0x1, RZ ;  /* 0x0000000102020810 */ /* 0x000fcc0007ffe0ff */
[----:B------:R-:W-:Y:S01]  /*1ad60*/  @!P2 IMAD.MOV R2, RZ, RZ, -R2 ;  /* 0x000000ffff02a224 */ /* 0x000fe200078e0a02 */
[----:B------:R-:W-:Y:S01]  /*1ad70*/  @!P1 LOP3.LUT R2, RZ, R4, RZ, 0x33, !PT ;  /* 0x00000004ff029212 */ /* 0x000fe200078e33ff */
[----:B------:R-:W-:-:S04]  /*1ad80*/  IMAD.MOV R4, RZ, RZ, -R4 ;  /* 0x000000ffff047224 */ /* 0x000fc800078e0a04 */
[----:B------:R-:W-:Y:S01]  /*1ad90*/  IMAD R18, R2, R4, R5 ;  /* 0x0000000402127224 */ /* 0x000fe200078e0205 */
[----:B------:R-:W-:-:S05]  /*1ada0*/  LOP3.LUT R2, RZ, R2, RZ, 0x33, !PT ;  /* 0x00000002ff027212 */ /* 0x000fca00078e33ff */
[----:B------:R-:W-:Y:S01]  /*1adb0*/  IMAD.IADD R17, R17, 0x1, R2 ;  /* 0x0000000111117824 */ /* 0x000fe200078e0202 */
[----:B------:R-:W-:Y:S06]  /*1adc0*/  BRA `(.L_x_8175) ;  /* 0x00000000001c7947 */ /* 0x000fec0003800000 */
.L_x_8167:
[----:B------:R-:W-:Y:S01]  /*1add0*/  UMOV UR4, URZ ;  /* 0x0000003f00047c82 */ /* 0x000fe20008000000 */
[----:B------:R-:W-:Y:S01]  /*1ade0*/  UMOV UR5, URZ ;  /* 0x0000003f00057c82 */ /* 0x000fe20008000000 */
[----:B------:R-:W-:Y:S01]  /*1adf0*/  ULDC UR6, c[0x0][0xc3c] ;  /* 0x00030f0000067ab9 */ /* 0x000fe20000000800 */
[----:B------:R-:W-:Y:S01]  /*1ae00*/  IMAD.MOV.U32 R16, RZ, RZ, R0 ;  /* 0x000000ffff107224 */ /* 0x000fe200078e0000 */
[----:B------:R-:W-:Y:S01]  /*1ae10*/  MOV R18, UR5 ;  /* 0x0000000500127c02 */ /* 0x000fe20008000f00 */
[----:B------:R-:W-:Y:S02]  /*1ae20*/  IMAD.U32 R17, RZ, RZ, UR4 ;  /* 0x00000004ff117e24 */ /* 0x000fe4000f8e00ff */
[----:B------:R-:W-:-:S07]  /*1ae30*/  IMAD.U32 R19, RZ, RZ, UR6 ;  /* 0x00000006ff137e24 */ /* 0x000fce000f8e00ff */
.L_x_8175:
        /* <DEDUP_REMOVED lines=10> */
.L_x_8164:
[----:B------:R-:W-:Y:S02]  /*1aee0*/  ULDC UR4, c[0x0][0xc3c] ;  /* 0x00030f0000047ab9 */ /* 0x000fe40000000800 */
[----:B0-----:R-:W-:-:S13]  /*1aef0*/  ISETP.GE.AND P0, PT, R19, UR4, PT ;  /* 0x0000000413007c0c */ /* 0x001fda000bf06270 */
[----:B------:R-:W-:Y:S05]  /*1af00*/  @!P0 BRA `(.L_x_8176) ;  /* 0xffffff9800b08947 */ /* 0x000fea000383ffff */
[----:B------:R-:W-:Y:S05]  /*1af10*/  BSYNC B8 ;  /* 0x0000000000087941 */ /* 0x000fea0003800000 */
.L_x_8069:
[----:B------:R-:W5:Y:S01]  /*1af20*/  LDL.LU R0, [R1+0x20] ;  /* 0x0000200001007983 */ /* 0x000f620000300800 */
[----:B------:R-:W-:Y:S01]  /*1af30*/  BSSY B0, `(.L_x_8177) ;  /* 0x000000b000007945 */ /* 0x000fe20003800000 */
[----:B------:R-:W0:Y:S01]  /*1af40*/  S2R R5, SR_CgaCtaId ;  /* 0x0000000000057919 */ /* 0x000e220000008800 */
[----:B-----5:R-:W-:-:S05]  /*1af50*/  VIADD R0, R0, 0x1 ;  /* 0x0000000100007836 */ /* 0x020fca0000000000 */
        /* <DEDUP_REMOVED lines=8> */
.L_x_8320:
[----:B------:R-:W-:Y:S05]  /*1afe0*/  BSYNC B0 ;  /* 0x0000000000007941 */ /* 0x000fea0003800000 */
.L_x_8177:
[----:B------:R-:W-:-:S03]  /*1aff0*/  UMOV UR4, 0xffffffff ;  /* 0xffffffff00047882 */ /* 0x000fc60000000000 */
[----:B------:R-:W-:Y:S05]  /*1b000*/  BRA.DIV UR4, `(.L_x_8179) ;  /* 0x0000004204487947 */ /* 0x000fea000b800000 */
[----:B0-----:R-:W0:Y:S02]  /*1b010*/  S2R R0, SR_TID.X ;  /* 0x0000000000007919 */ /* 0x001e240000002100 */
[----:B0-----:R-:W-:-:S04]  /*1b020*/  SHF.R.U32.HI R0, RZ, 0x5, R0 ;  /* 0x00000005ff007819 */ /* 0x001fc80000011600 */
[----:B------:R-:W-:-:S05]  /*1b030*/  LOP3.LUT R0, R0, 0x3, RZ, 0xc0, !PT ;  /* 0x0000000300007812 */ /* 0x000fca00078ec0ff */
[----:B------:R0:W1:Y:S02]  /*1b040*/  SHFL.IDX PT, R14, R0, RZ, 0x1f ;  /* 0x00001fff000e7589 */ /* 0x00006400000e0000 */
.L_x_8323:
[----:B-1----:R-:W-:-:S13]  /*1b050*/  ISETP.NE.AND P0, PT, R14, RZ, PT ;  /* 0x000000ff0e00720c */ /* 0x002fda0003f05270 */
[----:B------:R-:W-:Y:S05]  /*1b060*/  @P0 BRA `(.L_x_7913) ;  /* 0x0000000000840947 */ /* 0x000fea0003800000 */
[----:B------:R-:W-:-:S03]  /*1b070*/  UMOV UR4, 0xffffffff ;  /* 0xffffffff00047882 */ /* 0x000fc60000000000 */
[----:B------:R-:W-:Y:S05]  /*1b080*/  BRA.DIV UR4, `(.L_x_8180) ;  /* 0x00000042045c7947 */ /* 0x000fea000b800000 */
[----:B------:R-:W-:-:S13]  /*1b090*/  ELECT P6, URZ, PT ;  /* 0x00000000003f782f */ /* 0x000fda00038c0000 */
.L_x_8326:
[----:B------:R-:W-:Y:S05]  /*1b0a0*/  @!P6 BRA `(.L_x_7913) ;  /* 0x000000000074e947 */ /* 0x000fea0003800000 */
[----:B------:R-:W-:-:S04]  /*1b0b0*/  LOP3.LUT R37, R37, 0x2, RZ, 0xfc, !PT ;  /* 0x0000000225257812 */ /* 0x000fc800078efcff */
[----:B------:R-:W-:-:S13]  /*1b0c0*/  ISETP.NE.AND P0, PT, R37, 0x3, PT ;  /* 0x000000032500780c */ /* 0x000fda0003f05270 */
[----:B------:R-:W-:Y:S05]  /*1b0d0*/  @!P0 BRA `(.L_x_8181) ;  /* 0x0000000000048947 */ /* 0x000fea0003800000 */
[----:B------:R-:W-:Y:S01]  /*1b0e0*/  BPT.TRAP 0x1 ;  /* 0x000000040000795c */ /* 0x000fe20000300000 */
.L_x_8181:
[C---:B------:R-:W-:Y:S01]  /*1b0f0*/  IMAD R5, R25.reuse, 0x8, R4 ;  /* 0x0000000819057824 */ /* 0x040fe200078e0204 */
[----:B0-----:R-:W-:Y:S01]  /*1b100*/  SHF.L.U32 R0, R26, 0x1f, RZ ;  /* 0x0000001f1a007819 */ /* 0x001fe200000006ff */
[----:B------:R-:W-:-:S03]  /*1b110*/  VIADD R25, R25, 0x1 ;  /* 0x0000000119197836 */ /* 0x000fc60000000000 */
[----:B------:R-:W0:Y:S02]  /*1b120*/  SYNCS.PHASECHK.TRANS64.TRYWAIT P1, [R5+URZ+0x28c40], R0 ;  /* 0x028c4000050075a7 */ /* 0x000e24000802017f */
[----:B------:R-:W-:-:S04]  /*1b130*/  ISETP.NE.AND P2, PT, R25, 0x2, PT ;  /* 0x000000021900780c */ /* 0x000fc80003f45270 */
[----:B------:R-:W-:Y:S01]  /*1b140*/  SEL R3, RZ, 0x1, P2 ;  /* 0x00000001ff037807 */ /* 0x000fe20001000000 */
[----:B0-----:R-:W-:Y:S08]  /*1b150*/  @!P1 BRA `(.L_x_8182) ;  /* 0x0000004000489947 */ /* 0x001ff00003800000 */
.L_x_8327:
[----:B------:R-:W-:Y:S02]  /*1b160*/  SEL R25, R25, RZ, P2 ;  /* 0x000000ff19197207 */ /* 0x000fe40001000000 */
[----:B------:R-:W-:Y:S01]  /*1b170*/  LOP3.LUT R2, R26, R3, RZ, 0x3c, !PT ;  /* 0x000000031a027212 */ /* 0x000fe200078e3cff */
[----:B------:R-:W-:Y:S06]  /*1b180*/  @!P0 BRA `(.L_x_8183) ;  /* 0x0000000000048947 */ /* 0x000fec0003800000 */
[----:B------:R-:W-:Y:S01]  /*1b190*/  BPT.TRAP 0x1 ;  /* 0x000000040000795c */ /* 0x000fe20000300000 */
.L_x_8183:
[----:B------:R-:W-:Y:S01]  /*1b1a0*/  IMAD R25, R25, 0x8, R4 ;  /* 0x0000000819197824 */ /* 0x000fe200078e0204 */
[----:B------:R-:W-:-:S04]  /*1b1b0*/  SHF.L.U32 R2, R2, 0x1f, RZ ;  /* 0x0000001f02027819 */ /* 0x000fc800000006ff */
[----:B------:R-:W1:Y:S02]  /*1b1c0*/  SYNCS.PHASECHK.TRANS64.TRYWAIT P1, [R25+URZ+0x28c40], R2 ;  /* 0x028c4002190075a7 */ /* 0x000e64000802017f */
[----:B-1----:R-:W-:Y:S05]  /*1b1d0*/  @!P1 BRA `(.L_x_8184) ;  /* 0x00000040003c9947 */ /* 0x002fea0003800000 */
.L_x_8328:
[----:B------:R-:W-:Y:S05]  /*1b1e0*/  @!P0 BRA `(.L_x_8185) ;  /* 0x0000000000048947 */ /* 0x000fea0003800000 */
[----:B------:R-:W-:Y:S01]  /*1b1f0*/  BPT.TRAP 0x1 ;  /* 0x000000040000795c */ /* 0x000fe20000300000 */
.L_x_8185:
[----:B------:R-:W5:Y:S02]  /*1b200*/  SYNCS.PHASECHK.TRANS64.TRYWAIT P1, [R5+URZ+0x28c60], R0 ;  /* 0x028c6000050075a7 */ /* 0x000f64000802017f */
[----:B-----5:R-:W-:Y:S05]  /*1b210*/  @!P1 BRA `(.L_x_8186) ;  /* 0x0000004000409947 */ /* 0x020fea0003800000 */
.L_x_8329:
[----:B------:R-:W-:Y:S05]  /*1b220*/  @!P0 BRA `(.L_x_8187) ;  /* 0x0000000000048947 */ /* 0x000fea0003800000 */
[----:B------:R-:W-:Y:S01]  /*1b230*/  BPT.TRAP 0x1 ;  /* 0x000000040000795c */ /* 0x000fe20000300000 */
.L_x_8187:
[----:B------:R0:W0:Y:S02]  /*1b240*/  SYNCS.PHASECHK.TRANS64.TRYWAIT P0, [R25+URZ+0x28c60], R2 ;  /* 0x028c6002190075a7 */ /* 0x000024000800017f */
[----:B0-----:R-:W-:Y:S05]  /*1b250*/  @!P0 NANOSLEEP.SYNCS 0x989680 ;  /* 0x009896800000895d */ /* 0x001fea0003900000 */
[----:B------:R-:W0:Y:S02]  /*1b260*/  @!P0 SYNCS.PHASECHK.TRANS64 P0, [R25+URZ+0x28c60], R2 ;  /* 0x028c6002190085a7 */ /* 0x000e24000800007f */
[----:B0-----:R-:W-:Y:S05]  /*1b270*/  @!P0 BRA `(.L_x_8187) ;  /* 0xfffffffc00f08947 */ /* 0x001fea000383ffff */
.L_x_7913:
[----:B------:R-:W-:Y:S05]  /*1b280*/  BSYNC B9 ;  /* 0x0000000000097941 */ /* 0x000fea0003800000 */
.L_x_7910:
[----:B------:R-:W-:Y:S05]  /*1b290*/  EXIT ;  /* 0x000000000000794d */ /* 0x000fea0003800000 */
.L_x_7929:
[----:B0-----:R0:W1:Y:S02]  /*1b2a0*/  SYNCS.PHASECHK.TRANS64.TRYWAIT P5, [R63+URZ+0x28c90], R74 ;  /* 0x028c904a3f0075a7 */ /* 0x00106400080a017f */
[----:B-1----:R-:W-:Y:S05]  /*1b2b0*/  @!P5 NANOSLEEP.SYNCS 0x989680 ;  /* 0x009896800000d95d */ /* 0x002fea0003900000 */
[----:B------:R-:W1:Y:S02]  /*1b2c0*/  @!P5 SYNCS.PHASECHK.TRANS64 P5, [R63+URZ+0x28c90], R74 ;  /* 0x028c904a3f00d5a7 */ /* 0x000e6400080a007f */
[----:B-1----:R-:W-:Y:S05]  /*1b2d0*/  @!P5 BRA `(.L_x_7929) ;  /* 0xfffffffc00f0d947 */ /* 0x002fea000383ffff */
[----:B------:R-:W-:Y:S05]  /*1b2e0*/  BRA `(.L_x_8188) ;  /* 0xfffffe7400f87947 */ /* 0x000fea000383ffff */
.L_x_7930:
        /* <DEDUP_REMOVED lines=8> */
.L_x_8190:
[----:B------:R-:W-:Y:S05]  /*1b370*/  BSYNC B1 ;  /* 0x0000000000017941 */ /* 0x000fea0003800000 */
.L_x_8189:
        /* <DEDUP_REMOVED lines=8> */
.L_x_8191:
[----:B------:R-:W-:Y:S05]  /*1b400*/  BRA `(.L_x_8192) ;  /* 0xfffffe7400c47947 */ /* 0x000fea000383ffff */
.L_x_7940:
[----:B0-----:R0:W1:Y:S02]  /*1b410*/  SYNCS.PHASECHK.TRANS64.TRYWAIT P6, [R63+URZ+0x28c90], R74 ;  /* 0x028c904a3f0075a7 */ /* 0x00106400080c017f */
[----:B-1----:R-:W-:Y:S05]  /*1b420*/  @!P6 NANOSLEEP.SYNCS 0x989680 ;  /* 0x009896800000e95d */ /* 0x002fea0003900000 */
[----:B------:R-:W1:Y:S02]  /*1b430*/  @!P6 SYNCS.PHASECHK.TRANS64 P6, [R63+URZ+0x28c90], R74 ;  /* 0x028c904a3f00e5a7 */ /* 0x000e6400080c007f */
[----:B-1----:R-:W-:Y:S05]  /*1b440*/  @!P6 BRA `(.L_x_7940) ;  /* 0xfffffffc00f0e947 */ /* 0x002fea000383ffff */
[----:B------:R-:W-:Y:S05]  /*1b450*/  BRA `(.L_x_8193) ;  /* 0xfffffe80002c7947 */ /* 0x000fea000383ffff */
.L_x_7941:
        /* <DEDUP_REMOVED lines=8> */
.L_x_8195:
[----:B------:R-:W-:Y:S05]  /*1b4e0*/  BSYNC B1 ;  /* 0x0000000000017941 */ /* 0x000fea0003800000 */
.L_x_8194:
        /* <DEDUP_REMOVED lines=8> */
.L_x_8196:
[----:B------:R-:W-:Y:S01]  /*1b570*/  IMAD.MOV.U32 R70, RZ, RZ, R14 ;  /* 0x000000ffff467224 */ /* 0x000fe200078e000e */
[----:B------:R-:W-:Y:S06]  /*1b580*/  BRA `(.L_x_8197) ;  /* 0xfffffe7c00f47947 */ /* 0x000fec000383ffff */
.L_x_7946:
[----:B-1----:R1:W2:Y:S02]  /*1b590*/  SYNCS.PHASECHK.TRANS64.TRYWAIT P4, [R63+URZ+0x28c90], R74 ;  /* 0x028c904a3f0075a7 */ /* 0x0022a4000808017f */
[----:B--2---:R-:W-:Y:S05]  /*1b5a0*/  @!P4 NANOSLEEP.SYNCS 0x989680 ;  /* 0x009896800000c95d */ /* 0x004fea0003900000 */
[----:B------:R-:W2:Y:S02]  /*1b5b0*/  @!P4 SYNCS.PHASECHK.TRANS64 P4, [R63+URZ+0x28c90], R74 ;  /* 0x028c904a3f00c5a7 */ /* 0x000ea4000808007f */
[----:B--2---:R-:W-:Y:S05]  /*1b5c0*/  @!P4 BRA `(.L_x_7946) ;  /* 0xfffffffc00f0c947 */ /* 0x004fea000383ffff */
[----:B------:R-:W-:Y:S05]  /*1b5d0*/  BRA `(.L_x_8198) ;  /* 0xfffffe8400cc7947 */ /* 0x000fea000383ffff */
.L_x_7947:
[----:B------:R-:W-:Y:S01]  /*1b5e0*/  BSSY B1, `(.L_x_8199) ;  /* 0x0000007000017945 */ /* 0x000fe20003800000 */
[----:B------:R-:W-:Y:S01]  /*1b5f0*/  IMAD.MOV.U32 R12, RZ, RZ, RZ ;  /* 0x000000ffff0c7224 */ /* 0x000fe200078e00ff */
[----:B------:R-:W-:Y:S01]  /*1b600*/  MOV R15, 0xffffffff ;  /* 0xffffffff000f7802 */ /* 0x000fe20000000f00 */
[----:B------:R-:W-:-:S07]  /*1b610*/  IMAD.MOV.U32 R11, RZ, RZ, 0x1c1f ;  /* 0x00001c1fff0b7424 */ /* 0x000fce00078e00ff */
[----:B-1----:R-:W-:Y:S05]  /*1b620*/  WARPSYNC.COLLECTIVE R15, `(.L_x_8200) ;  /* 0x000000000f087348 */ /* 0x002fea0003c00000 */
[----:B------:R0:W2:Y:S02]  /*1b630*/  SHFL.IDX P6, R14, R13, R12, R11 ;  /* 0x0000000c0d0e7389 */ /* 0x0000a400000c000b */
[----:B012---:R-:W-:Y:S01]  /*1b640*/  ENDCOLLECTIVE ;  /* 0x000000000000791b */ /* 0x007fe20003800000 */
.L_x_8200:
[----:B------:R-:W-:Y:S05]  /*1b650*/  BSYNC B1 ;  /* 0x0000000000017941 */ /* 0x000fea0003800000 */
.L_x_8199:
        /* <DEDUP_REMOVED lines=8> */
.L_x_8201:
[----:B------:R-:W-:Y:S05]  /*1b6e0*/  BRA `(.L_x_8202) ;  /* 0xfffffe8400f47947 */ /* 0x000fea000383ffff */
.L_x_7951:
[----:B-1----:R1:W2:Y:S02]  /*1b6f0*/  SYNCS.PHASECHK.TRANS64.TRYWAIT P3, [R63+URZ+0x28cb0], R74 ;  /* 0x028cb04a3f0075a7 */ /* 0x0022a4000806017f */
[----:B--2---:R-:W-:Y:S05]  /*1b700*/  @!P3 NANOSLEEP.SYNCS 0x989680 ;  /* 0x009896800000b95d */ /* 0x004fea0003900000 */
[----:B------:R-:W2:Y:S02]  /*1b710*/  @!P3 SYNCS.PHASECHK.TRANS64 P3, [R63+URZ+0x28cb0], R74 ;  /* 0x028cb04a3f00b5a7 */ /* 0x000ea4000806007f */
[----:B--2---:R-:W-:Y:S05]  /*1b720*/  @!P3 BRA `(.L_x_7951) ;  /* 0xfffffffc00f0b947 */ /* 0x004fea000383ffff */
[----:B------:R-:W-:Y:S05]  /*1b730*/  BRA `(.L_x_8203) ;  /* 0xfffffe8800807947 */ /* 0x000fea000383ffff */
.L_x_7962:
[----:B0-----:R0:W1:Y:S02]  /*1b740*/  SYNCS.PHASECHK.TRANS64.TRYWAIT P1, [R3+URZ+0x28c50], R8 ;  /* 0x028c5008030075a7 */ /* 0x001064000802017f */
[----:B-1----:R-:W-:Y:S05]  /*1b750*/  @!P1 NANOSLEEP.SYNCS 0x989680 ;  /* 0x009896800000995d */ /* 0x002fea0003900000 */
[----:B------:R-:W1:Y:S02]  /*1b760*/  @!P1 SYNCS.PHASECHK.TRANS64 P1, [R3+URZ+0x28c50], R8 ;  /* 0x028c5008030095a7 */ /* 0x000e64000802007f */
[----:B-1----:R-:W-:Y:S05]  /*1b770*/  @!P1 BRA `(.L_x_7962) ;  /* 0xfffffffc00f09947 */ /* 0x002fea000383ffff */
[----:B------:R-:W-:Y:S05]  /*1b780*/  BRA `(.L_x_8204) ;  /* 0xfffffe98009c7947 */ /* 0x000fea000383ffff */
.L_x_7970:
[----:B-1----:R1:W2:Y:S02]  /*1b790*/  SYNCS.PHASECHK.TRANS64.TRYWAIT P1, [R20+URZ+0x28c50], R12 ;  /* 0x028c500c140075a7 */ /* 0x0022a4000802017f */
[----:B--2---:R-:W-:Y:S05]  /*1b7a0*/  @!P1 NANOSLEEP.SYNCS 0x989680 ;  /* 0x009896800000995d */ /* 0x004fea0003900000 */
[----:B------:R-:W2:Y:S02]  /*1b7b0*/  @!P1 SYNCS.PHASECHK.TRANS64 P1, [R20+URZ+0x28c50], R12 ;  /* 0x028c500c140095a7 */ /* 0x000ea4000802007f */
[----:B--2---:R-:W-:Y:S05]  /*1b7c0*/  @!P1 BRA `(.L_x_7970) ;  /* 0xfffffffc00f09947 */ /* 0x004fea000383ffff */
[----:B------:R-:W-:Y:S05]  /*1b7d0*/  BRA `(.L_x_7969) ;  /* 0xfffffea400c07947 */ /* 0x000fea000383ffff */
.L_x_7984:
        /* <DEDUP_REMOVED lines=8> */
.L_x_8206:
[----:B------:R-:W-:Y:S05]  /*1b860*/  BSYNC B1 ;  /* 0x0000000000017941 */ /* 0x000fea0003800000 */
.L_x_8205:
[----:B------:R-:W-:Y:S01]  /*1b870*/  IMAD.MOV.U32 R13, RZ, RZ, R4 ;  /* 0x000000ffff0d7224 */ /* 0x000fe200078e0004 */
[----:B------:R-:W-:Y:S01]  /*1b880*/  MOV R15, 0xffffffff ;  /* 0xffffffff000f7802 */ /* 0x000fe20000000f00 */
[----:B------:R-:W-:Y:S02]  /*1b890*/  IMAD.MOV.U32 R12, RZ, RZ, RZ ;  /* 0x000000ffff0c7224 */ /* 0x000fe400078e00ff */
[----:B------:R-:W-:Y:S02]  /*1b8a0*/  IMAD.MOV.U32 R11, RZ, RZ, 0x1c1f ;  /* 0x00001c1fff0b7424 */ /* 0x000fe400078e00ff */
[----:B------:R-:W-:-:S07]  /*1b8b0*/  IMAD.MOV.U32 R3, RZ, RZ, R14 ;  /* 0x000000ffff037224 */ /* 0x000fce00078e000e */
[----:B------:R-:W-:Y:S05]  /*1b8c0*/  WARPSYNC.COLLECTIVE R15, `(.L_x_8207) ;  /* 0x000000000f087348 */ /* 0x000fea0003c00000 */
[----:B------:R0:W1:Y:S02]  /*1b8d0*/  SHFL.IDX P6, R14, R13, R12, R11 ;  /* 0x0000000c0d0e7389 */ /* 0x00006400000c000b */
[----:B01----:R-:W-:Y:S01]  /*1b8e0*/  ENDCOLLECTIVE ;  /* 0x000000000000791b */ /* 0x003fe20003800000 */
.L_x_8207:
[----:B------:R-:W-:Y:S02]  /*1b8f0*/  IMAD.MOV.U32 R13, RZ, RZ, R10 ;  /* 0x000000ffff0d7224 */ /* 0x000fe400078e000a */
[----:B------:R-:W-:-:S07]  /*1b900*/  IMAD.MOV.U32 R0, RZ, RZ, R14 ;  /* 0x000000ffff007224 */ /* 0x000fce00078e000e */
[----:B------:R-:W-:Y:S05]  /*1b910*/  WARPSYNC.COLLECTIVE R15, `(.L_x_8208) ;  /* 0x000000000f087348 */ /* 0x000fea0003c00000 */
[----:B------:R0:W1:Y:S02]  /*1b920*/  SHFL.IDX P6, R14, R13, R12, R11 ;  /* 0x0000000c0d0e7389 */ /* 0x00006400000c000b */
[----:B01----:R-:W-:Y:S01]  /*1b930*/  ENDCOLLECTIVE ;  /* 0x000000000000791b */ /* 0x003fe20003800000 */
.L_x_8208:
[----:B------:R-:W-:Y:S02]  /*1b940*/  IMAD.MOV.U32 R13, RZ, RZ, R7 ;  /* 0x000000ffff0d7224 */ /* 0x000fe400078e0007 */
[----:B------:R-:W-:-:S07]  /*1b950*/  IMAD.MOV.U32 R5, RZ, RZ, R14 ;  /* 0x000000ffff057224 */ /* 0x000fce00078e000e */
[----:B------:R-:W-:Y:S05]  /*1b960*/  WARPSYNC.COLLECTIVE R15, `(.L_x_8209) ;  /* 0x000000000f087348 */ /* 0x000fea0003c00000 */
[----:B------:R0:W1:Y:S02]  /*1b970*/  SHFL.IDX P6, R14, R13, R12, R11 ;  /* 0x0000000c0d0e7389 */ /* 0x00006400000c000b */
[----:B01----:R-:W-:Y:S01]  /*1b980*/  ENDCOLLECTIVE ;  /* 0x000000000000791b */ /* 0x003fe20003800000 */
.L_x_8209:
[----:B------:R-:W-:Y:S05]  /*1b990*/  BRA `(.L_x_8210) ;  /* 0xfffffebc00b07947 */ /* 0x000fea000383ffff */
.L_x_7987:
        /* <DEDUP_REMOVED lines=8> */
.L_x_8212:
[----:B------:R-:W-:Y:S05]  /*1ba20*/  BSYNC B1 ;  /* 0x0000000000017941 */ /* 0x000fea0003800000 */
.L_x_8211:
        /* <DEDUP_REMOVED lines=8> */
.L_x_8213:
[----:B------:R-:W-:Y:S01]  /*1bab0*/  IMAD.MOV.U32 R13, RZ, RZ, R10 ;  /* 0x000000ffff0d7224 */ /* 0x000fe200078e000a */
[----:B------:R-:W-:-:S07]  /*1bac0*/  MOV R0, R14 ;  /* 0x0000000e00007202 */ /* 0x000fce0000000f00 */
[----:B------:R-:W-:Y:S05]  /*1bad0*/  WARPSYNC.COLLECTIVE R15, `(.L_x_8214) ;  /* 0x000000000f087348 */ /* 0x000fea0003c00000 */
[----:B------:R0:W1:Y:S02]  /*1bae0*/  SHFL.IDX P6, R14, R13, R12, R11 ;  /* 0x0000000c0d0e7389 */ /* 0x00006400000c000b */
[----:B01----:R-:W-:Y:S01]  /*1baf0*/  ENDCOLLECTIVE ;  /* 0x000000000000791b */ /* 0x003fe20003800000 */
.L_x_8214:
[----:B------:R-:W-:Y:S02]  /*1bb00*/  IMAD.MOV.U32 R13, RZ, RZ, R7 ;  /* 0x000000ffff0d7224 */ /* 0x000fe400078e0007 */
[----:B------:R-:W-:-:S07]  /*1bb10*/  IMAD.MOV.U32 R5, RZ, RZ, R14 ;  /* 0x000000ffff057224 */ /* 0x000fce00078e000e */
[----:B------:R-:W-:Y:S05]  /*1bb20*/  WARPSYNC.COLLECTIVE R15, `(.L_x_8215) ;  /* 0x000000000f087348 */ /* 0x000fea0003c00000 */
[----:B------:R0:W1:Y:S02]  /*1bb30*/  SHFL.IDX P6, R14, R13, R12, R11 ;  /* 0x0000000c0d0e7389 */ /* 0x00006400000c000b */
[----:B01----:R-:W-:Y:S01]  /*1bb40*/  ENDCOLLECTIVE ;  /* 0x000000000000791b */ /* 0x003fe20003800000 */
.L_x_8215:
[----:B------:R-:W-:Y:S05]  /*1bb50*/  BRA `(.L_x_8216) ;  /* 0xfffffec000147947 */ /* 0x000fea000383ffff */
.L_x_7991:
[----:B0-----:R0:W1:Y:S02]  /*1bb60*/  SYNCS.PHASECHK.TRANS64.TRYWAIT P0, [R2+URZ+0x28c00], R35 ;  /* 0x028c0023020075a7 */ /* 0x001064000800017f */
[----:B-1----:R-:W-:Y:S05]  /*1bb70*/  @!P0 NANOSLEEP.SYNCS 0x989680 ;  /* 0x009896800000895d */ /* 0x002fea0003900000 */
[----:B------:R-:W1:Y:S02]  /*1bb80*/  @!P0 SYNCS.PHASECHK.TRANS64 P0, [R2+URZ+0x28c00], R35 ;  /* 0x028c0023020085a7 */ /* 0x000e64000800007f */
[----:B-1----:R-:W-:Y:S05]  /*1bb90*/  @!P0 BRA `(.L_x_7991) ;  /* 0xfffffffc00f08947 */ /* 0x002fea000383ffff */
[----:B------:R-:W-:Y:S05]  /*1bba0*/  BRA `(.L_x_8217) ;  /* 0xfffffec400047947 */ /* 0x000fea000383ffff */
.L_x_7999:
[----:B------:R-:W0:Y:S01]  /*1bbb0*/  LDC R39, c[0x0][0x3f4] ;  /* 0x0000fd00ff277b82 */ /* 0x000e220000000800 */
        /* <DEDUP_REMOVED lines=8> */
.L_x_8219:
[----:B------:R-:W-:Y:S05]  /*1bc40*/  BSYNC B1 ;  /* 0x0000000000017941 */ /* 0x000fea0003800000 */
.L_x_8218:
        /* <DEDUP_REMOVED lines=10> */
.L_x_8220:
[----:B------:R-:W-:Y:S02]  /*1bcf0*/  ISETP.GE.OR P1, PT, R37, R34, P0 ;  /* 0x000000222500720c */ /* 0x000fe40000726670 */
[----:B------:R-:W-:-:S11]  /*1bd00*/  MOV R13, R24 ;  /* 0x00000018000d7202 */ /* 0x000fd60000000f00 */
[C---:B------:R-:W-:Y:S01]  /*1bd10*/  @!P1 IMAD.SHL.U32 R5, R16.reuse, 0x2, RZ ;  /* 0x0000000210059824 */ /* 0x040fe200078e00ff */
[----:B------:R-:W-:Y:S01]  /*1bd20*/  @!P1 SHF.L.U64.HI R21, R16, 0x1, R17 ;  /* 0x0000000110159819 */ /* 0x000fe20000010211 */
[----:B------:R-:W-:-:S07]  /*1bd30*/  IMAD.MOV.U32 R3, RZ, RZ, R14 ;  /* 0x000000ffff037224 */ /* 0x000fce00078e000e */
[----:B------:R-:W-:Y:S05]  /*1bd40*/  WARPSYNC.COLLECTIVE R15, `(.L_x_8221) ;  /* 0x000000000f087348 */ /* 0x000fea0003c00000 */
[----:B------:R0:W1:Y:S02]  /*1bd50*/  SHFL.IDX P6, R14, R13, R12, R11 ;  /* 0x0000000c0d0e7389 */ /* 0x00006400000c000b */
[----:B01----:R-:W-:Y:S01]  /*1bd60*/  ENDCOLLECTIVE ;  /* 0x000000000000791b */ /* 0x003fe20003800000 */
.L_x_8221:
[----:B------:R-:W-:-:S05]  /*1bd70*/  @!P1 IADD3 R6, P2, R3, R5, RZ ;  /* 0x0000000503069210 */ /* 0x000fca0007f5e0ff */
[----:B------:R-:W-:Y:S02]  /*1bd80*/  @!P1 IMAD.X R7, R0, 0x1, R21, P2 ;  /* 0x0000000100079824 */ /* 0x000fe400010e0615 */
[----:B------:R-:W-:Y:S02]  /*1bd90*/  IMAD.MOV.U32 R13, RZ, RZ, R27 ;  /* 0x000000ffff0d7224 */ /* 0x000fe400078e001b */
[----:B------:R-:W-:-:S07]  /*1bda0*/  IMAD.MOV.U32 R4, RZ, RZ, R14 ;  /* 0x000000ffff047224 */ /* 0x000fce00078e000e */
[----:B------:R-:W-:Y:S05]  /*1bdb0*/  WARPSYNC.COLLECTIVE R15, `(.L_x_8222) ;  /* 0x000000000f087348 */ /* 0x000fea0003c00000 */
[----:B------:R0:W1:Y:S02]  /*1bdc0*/  SHFL.IDX P6, R14, R13, R12, R11 ;  /* 0x0000000c0d0e7389 */ /* 0x00006400000c000b */
[----:B01----:R-:W-:Y:S01]  /*1bdd0*/  ENDCOLLECTIVE ;  /* 0x000000000000791b */ /* 0x003fe20003800000 */
.L_x_8222:
[----:B------:R-:W2:Y:S01]  /*1bde0*/  @!P1 LD.E.128 R8, desc[UR40][R6.64] ;  /* 0x0000002806089980 */ /* 0x000ea2000c101d00 */
[----:B------:R-:W-:-:S05]  /*1bdf0*/  @!P1 IADD3 R14, P2, R14, R5, RZ ;  /* 0x000000050e0e9210 */ /* 0x000fca0007f5e0ff */
[----:B------:R-:W-:-:S04]  /*1be00*/  @!P1 IMAD.X R3, R4, 0x1, R21, P2 ;  /* 0x0000000104039824 */ /* 0x000fc800010e0615 */
[----:B------:R-:W-:-:S05]  /*1be10*/  @!P1 IMAD.MOV.U32 R15, RZ, RZ, R3 ;  /* 0x000000ffff0f9224 */ /* 0x000fca00078e0003 */
[----:B------:R0:W5:Y:S01]  /*1be20*/  @!P1 LD.E.128 R4, desc[UR40][R14.64] ;  /* 0x000000280e049980 */ /* 0x000162000c101d00 */
[----:B------:R-:W-:Y:S01]  /*1be30*/  CS2R R32, SRZ ;  /* 0x0000000000207805 */ /* 0x000fe2000001ff00 */
[----:B------:R-:W-:Y:S01]  /*1be40*/  IMAD.MOV.U32 R13, RZ, RZ, R26 ;  /* 0x000000ffff0d7224 */ /* 0x000fe200078e001a */
[----:B------:R-:W-:Y:S02]  /*1be50*/  MOV R12, 0x1 ;  /* 0x00000001000c7802 */ /* 0x000fe40000000f00 */
[----:B------:R-:W-:Y:S02]  /*1be60*/  CS2R R30, SRZ ;  /* 0x00000000001e7805 */ /* 0x000fe4000001ff00 */
[----:B------:R-:W-:Y:S02]  /*1be70*/  CS2R R28, SRZ ;  /* 0x00000000001c7805 */ /* 0x000fe4000001ff00 */
[----:B------:R-:W-:Y:S01]  /*1be80*/  CS2R R20, SRZ ;  /* 0x0000000000147805 */ /* 0x000fe2000001ff00 */
[----:B0-----:R-:W-:-:S02]  /*1be90*/  IMAD.MOV.U32 R15, RZ, RZ, -0x1 ;  /* 0xffffffffff0f7424 */ /* 0x001fc400078e00ff */
[----:B--2---:R-:W-:Y:S01]  /*1bea0*/  @!P1 IMAD.MOV.U32 R33, RZ, RZ, R11 ;  /* 0x000000ffff219224 */ /* 0x004fe200078e000b */
[----:B------:R-:W-:Y:S01]  /*1beb0*/  @!P1 MOV R30, R8 ;  /* 0x00000008001e9202 */ /* 0x000fe20000000f00 */
[----:B------:R-:W-:Y:S02]  /*1bec0*/  IMAD.MOV.U32 R11, RZ, RZ, 0x1c1f ;  /* 0x00001c1fff0b7424 */ /* 0x000fe400078e00ff */
[----:B------:R-:W-:Y:S02]  /*1bed0*/  @!P1 IMAD.MOV.U32 R31, RZ, RZ, R9 ;  /* 0x000000ffff1f9224 */ /* 0x000fe400078e0009 */
[----:B------:R-:W-:-:S07]  /*1bee0*/  IMAD.MOV.U32 R0, RZ, RZ, R30 ;  /* 0x000000ffff007224 */ /* 0x000fce00078e001e */
[----:B-----5:R-:W-:Y:S05]  /*1bef0*/  WARPSYNC.COLLECTIVE R15, `(.L_x_8223) ;  /* 0x000000000f087348 */ /* 0x020fea0003c00000 */
[----:B------:R0:W1:Y:S02]  /*1bf00*/  SHFL.IDX P6, R14, R13, R12, R11 ;  /* 0x0000000c0d0e7389 */ /* 0x00006400000c000b */
[----:B01---5:R-:W-:Y:S01]  /*1bf10*/  ENDCOLLECTIVE ;  /* 0x000000000000791b */ /* 0x023fe20003800000 */
.L_x_8223:
[----:B------:R-:W-:Y:S02]  /*1bf20*/  IMAD.MOV.U32 R3, RZ, RZ, R31 ;  /* 0x000000ffff037224 */ /* 0x000fe400078e001f */
[----:B------:R-:W-:Y:S01]  /*1bf30*/  @!P1 IMAD.MOV.U32 R32, RZ, RZ, R10 ;  /* 0x000000ffff209224 */ /* 0x000fe200078e000a */
[----:B------:R-:W-:Y:S01]  /*1bf40*/  PRMT R51, R51, 0x5410, R0 ;  /* 0x0000541033337816 */ /* 0x000fe20000000000 */
[----:B------:R-:W-:Y:S01]  /*1bf50*/  IMAD.MOV.U32 R9, RZ, RZ, R33 ;  /* 0x000000ffff097224 */ /* 0x000fe200078e0021 */
[----:B------:R-:W-:Y:S01]  /*1bf60*/  PRMT R38, R38, 0x5410, R3 ;  /* 0x0000541026267816 */ /* 0x000fe20000000003 */
[----:B------:R-:W-:-:S05]  /*1bf70*/  IMAD.MOV.U32 R8, RZ, RZ, R32 ;  /* 0x000000ffff087224 */ /* 0x000fca00078e0020 */
[----:B------:R-:W-:Y:S01]  /*1bf80*/  PRMT R35, R8, 0x5410, R9 ;  /* 0x0000541008237816 */ /* 0x000fe20000000009 */
[----:B------:R-:W-:Y:S01]  /*1bf90*/  IMAD.MOV.U32 R13, RZ, RZ, R25 ;  /* 0x000000ffff0d7224 */ /* 0x000fe200078e0019 */
[----:B------:R-:W-:Y:S01]  /*1bfa0*/  @!P1 MOV R29, R7 ;  /* 0x00000007001d9202 */ /* 0x000fe20000000f00 */
[----:B------:R-:W-:Y:S02]  /*1bfb0*/  @!P1 IMAD.MOV.U32 R20, RZ, RZ, R4 ;  /* 0x000000ffff149224 */ /* 0x000fe400078e0004 */
[----:B------:R-:W-:Y:S02]  /*1bfc0*/  @!P1 IMAD.MOV.U32 R21, RZ, RZ, R5 ;  /* 0x000000ffff159224 */ /* 0x000fe400078e0005 */
[----:B------:R-:W-:Y:S02]  /*1bfd0*/  @!P1 IMAD.MOV.U32 R28, RZ, RZ, R6 ;  /* 0x000000ffff1c9224 */ /* 0x000fe400078e0006 */
[----:B------:R-:W-:-:S07]  /*1bfe0*/  IMAD.MOV.U32 R0, RZ, RZ, R14 ;  /* 0x000000ffff007224 */ /* 0x000fce00078e000e */
[----:B------:R-:W-:Y:S05]  /*1bff0*/  WARPSYNC.COLLECTIVE R15, `(.L_x_8224) ;  /* 0x000000000f087348 */ /* 0x000fea0003c00000 */
[----:B------:R0:W1:Y:S02]  /*1c000*/  SHFL.IDX P6, R14, R13, R12, R11 ;  /* 0x0000000c0d0e7389 */ /* 0x00006400000c000b */
[----:B01----:R-:W-:Y:S01]  /*1c010*/  ENDCOLLECTIVE ;  /* 0x000000000000791b */ /* 0x003fe20003800000 */
.L_x_8224:
        /* <DEDUP_REMOVED lines=13> */
.L_x_8225:
[----:B------:R-:W-:Y:S01]  /*1c0f0*/  IMAD.MOV.U32 R13, RZ, RZ, R27 ;  /* 0x000000ffff0d7224 */ /* 0x000fe200078e001b */
[----:B------:R-:W-:-:S07]  /*1c100*/  MOV R24, R14 ;  /* 0x0000000e00187202 */ /* 0x000fce0000000f00 */
[----:B------:R-:W-:Y:S05]  /*1c110*/  WARPSYNC.COLLECTIVE R15, `(.L_x_8226) ;  /* 0x000000000f087348 */ /* 0x000fea0003c00000 */
[----:B------:R0:W1:Y:S02]  /*1c120*/  SHFL.IDX P6, R14, R13, R12, R11 ;  /* 0x0000000c0d0e7389 */ /* 0x00006400000c000b */
[----:B01----:R-:W-:Y:S01]  /*1c130*/  ENDCOLLECTIVE ;  /* 0x000000000000791b */ /* 0x003fe20003800000 */
.L_x_8226:
[----:B------:R-:W-:Y:S05]  /*1c140*/  BRA `(.L_x_8227) ;  /* 0xfffffecc00e87947 */ /* 0x000fea000383ffff */
.L_x_8003:
[----:B0-----:R0:W1:Y:S02]  /*1c150*/  SYNCS.PHASECHK.TRANS64.TRYWAIT P1, [R2+URZ+0x28c00], R13 ;  /* 0x028c000d020075a7 */ /* 0x001064000802017f */
[----:B-1----:R-:W-:Y:S05]  /*1c160*/  @!P1 NANOSLEEP.SYNCS 0x989680 ;  /* 0x009896800000995d */ /* 0x002fea0003900000 */
[----:B------:R-:W1:Y:S02]  /*1c170*/  @!P1 SYNCS.PHASECHK.TRANS64 P1, [R2+URZ+0x28c00], R13 ;  /* 0x028c000d020095a7 */ /* 0x000e64000802007f */
[----:B-1----:R-:W-:Y:S05]  /*1c180*/  @!P1 BRA `(.L_x_8003) ;  /* 0xfffffffc00f09947 */ /* 0x002fea000383ffff */
[----:B------:R-:W-:Y:S05]  /*1c190*/  BRA `(.L_x_8228) ;  /* 0xfffffed0007c7947 */ /* 0x000fea000383ffff */
.L_x_8009:
[----:B0-----:R0:W1:Y:S02]  /*1c1a0*/  SYNCS.PHASECHK.TRANS64.TRYWAIT P1, [R21+URZ+0x28c30], R58 ;  /* 0x028c303a150075a7 */ /* 0x001064000802017f */
[----:B-1----:R-:W-:Y:S05]  /*1c1b0*/  @!P1 NANOSLEEP.SYNCS 0x989680 ;  /* 0x009896800000995d */ /* 0x002fea0003900000 */
[----:B------:R-:W1:Y:S02]  /*1c1c0*/  @!P1 SYNCS.PHASECHK.TRANS64 P1, [R21+URZ+0x28c30], R58 ;  /* 0x028c303a150095a7 */ /* 0x000e64000802007f */
[----:B-1----:R-:W-:Y:S05]  /*1c1d0*/  @!P1 BRA `(.L_x_8009) ;  /* 0xfffffffc00f09947 */ /* 0x002fea000383ffff */
[----:B------:R-:W-:Y:S05]  /*1c1e0*/  BRA `(.L_x_8008) ;  /* 0xfffffedc00f07947 */ /* 0x000fea000383ffff */
.L_x_8015:
[----:B--2---:R2:W3:Y:S02]  /*1c1f0*/  SYNCS.PHASECHK.TRANS64.TRYWAIT P1, [R21+URZ+0x28c50], R58 ;  /* 0x028c503a150075a7 */ /* 0x0044e4000802017f */
[----:B---3--:R-:W-:Y:S05]  /*1c200*/  @!P1 NANOSLEEP.SYNCS 0x989680 ;  /* 0x009896800000995d */ /* 0x008fea0003900000 */
[----:B------:R-:W3:Y:S02]  /*1c210*/  @!P1 SYNCS.PHASECHK.TRANS64 P1, [R21+URZ+0x28c50], R58 ;  /* 0x028c503a150095a7 */ /* 0x000ee4000802007f */
[----:B---3--:R-:W-:Y:S05]  /*1c220*/  @!P1 BRA `(.L_x_8015) ;  /* 0xfffffffc00f09947 */ /* 0x008fea000383ffff */
[----:B------:R-:W-:Y:S05]  /*1c230*/  BRA `(.L_x_8014) ;  /* 0xfffffef400b87947 */ /* 0x000fea000383ffff */
.L_x_8023:
[----:B-1----:R1:W2:Y:S02]  /*1c240*/  SYNCS.PHASECHK.TRANS64.TRYWAIT P1, [R209+URZ+0x28c30], R213 ;  /* 0x028c30d5d10075a7 */ /* 0x0022a4000802017f */
[----:B--2---:R-:W-:Y:S05]  /*1c250*/  @!P1 NANOSLEEP.SYNCS 0x989680 ;  /* 0x009896800000995d */ /* 0x004fea0003900000 */
[----:B------:R-:W2:Y:S02]  /*1c260*/  @!P1 SYNCS.PHASECHK.TRANS64 P1, [R209+URZ+0x28c30], R213 ;  /* 0x028c30d5d10095a7 */ /* 0x000ea4000802007f */
[----:B--2---:R-:W-:Y:S05]  /*1c270*/  @!P1 BRA `(.L_x_8023) ;  /* 0xfffffffc00f09947 */ /* 0x004fea000383ffff */
[----:B------:R-:W-:Y:S05]  /*1c280*/  BRA `(.L_x_8022) ;  /* 0xfffffef800e87947 */ /* 0x000fea000383ffff */
.L_x_8029:
[----:B--2---:R2:W4:Y:S02]  /*1c290*/  SYNCS.PHASECHK.TRANS64.TRYWAIT P1, [R209+URZ+0x28c50], R213 ;  /* 0x028c50d5d10075a7 */ /* 0x004524000802017f */
[----:B----4-:R-:W-:Y:S05]  /*1c2a0*/  @!P1 NANOSLEEP.SYNCS 0x989680 ;  /* 0x009896800000995d */ /* 0x010fea0003900000 */
[----:B------:R-:W4:Y:S02]  /*1c2b0*/  @!P1 SYNCS.PHASECHK.TRANS64 P1, [R209+URZ+0x28c50], R213 ;  /* 0x028c50d5d10095a7 */ /* 0x000f24000802007f */
[----:B----4-:R-:W-:Y:S05]  /*1c2c0*/  @!P1 BRA `(.L_x_8029) ;  /* 0xfffffffc00f09947 */ /* 0x010fea000383ffff */
[----:B------:R-:W-:Y:S05]  /*1c2d0*/  BRA `(.L_x_8028) ;  /* 0xffffff18009c7947 */ /* 0x000fea000383ffff */
.L_x_8038:
[----:B-1----:R1:W2:Y:S02]  /*1c2e0*/  SYNCS.PHASECHK.TRANS64.TRYWAIT P1, [R21+URZ+0x28c30], R197 ;  /* 0x028c30c5150075a7 */ /* 0x0022a4000802017f */
[----:B--2---:R-:W-:Y:S05]  /*1c2f0*/  @!P1 NANOSLEEP.SYNCS 0x989680 ;  /* 0x009896800000995d */ /* 0x004fea0003900000 */
[----:B------:R-:W2:Y:S02]  /*1c300*/  @!P1 SYNCS.PHASECHK.TRANS64 P1, [R21+URZ+0x28c30], R197 ;  /* 0x028c30c5150095a7 */ /* 0x000ea4000802007f */
[----:B--2---:R-:W-:Y:S05]  /*1c310*/  @!P1 BRA `(.L_x_8038) ;  /* 0xfffffffc00f09947 */ /* 0x004fea000383ffff */
[----:B------:R-:W-:Y:S05]  /*1c320*/  BRA `(.L_x_8037) ;  /* 0xffffff1c00b87947 */ /* 0x000fea000383ffff */
.L_x_8044:
[----:B--2---:R2:W3:Y:S02]  /*1c330*/  SYNCS.PHASECHK.TRANS64.TRYWAIT P1, [R21+URZ+0x28c50], R197 ;  /* 0x028c50c5150075a7 */ /* 0x0044e4000802017f */
[----:B---3--:R-:W-:Y:S05]  /*1c340*/  @!P1 NANOSLEEP.SYNCS 0x989680 ;  /* 0x009896800000995d */ /* 0x008fea0003900000 */
[----:B------:R-:W3:Y:S02]  /*1c350*/  @!P1 SYNCS.PHASECHK.TRANS64 P1, [R21+URZ+0x28c50], R197 ;  /* 0x028c50c5150095a7 */ /* 0x000ee4000802007f */
[----:B---3--:R-:W-:Y:S05]  /*1c360*/  @!P1 BRA `(.L_x_8044) ;  /* 0xfffffffc00f09947 */ /* 0x008fea000383ffff */
[----:B------:R-:W-:Y:S05]  /*1c370*/  BRA `(.L_x_8043) ;  /* 0xffffff3800187947 */ /* 0x000fea000383ffff */
.L_x_8075:
[----:B0-----:R-:W0:Y:S01]  /*1c380*/  S2R R8, SR_TID.X ;  /* 0x0000000000087919 */ /* 0x001e220000002100 */
[----:B------:R-:W-:Y:S01]  /*1c390*/  BSSY B1, `(.L_x_8229) ;  /* 0x000000a000017945 */ /* 0x000fe20003800000 */
[----:B------:R-:W-:Y:S01]  /*1c3a0*/  MOV R12, RZ ;  /* 0x000000ff000c7202 */ /* 0x000fe20000000f00 */
[----:B------:R-:W-:Y:S02]  /*1c3b0*/  IMAD.MOV.U32 R11, RZ, RZ, 0x1f ;  /* 0x0000001fff0b7424 */ /* 0x000fe400078e00ff */
[----:B------:R-:W-:Y:S01]  /*1c3c0*/  IMAD.MOV.U32 R15, RZ, RZ, -0x1 ;  /* 0xffffffffff0f7424 */ /* 0x000fe200078e00ff */
[----:B0-----:R-:W-:-:S04]  /*1c3d0*/  SHF.R.U32.HI R8, RZ, 0x5, R8 ;  /* 0x00000005ff087819 */ /* 0x001fc80000011608 */
[----:B------:R-:W-:-:S05]  /*1c3e0*/  LOP3.LUT R8, R8, 0x3, RZ, 0xc0, !PT ;  /* 0x0000000308087812 */ /* 0x000fca00078ec0ff */
[----:B------:R-:W-:-:S07]  /*1c3f0*/  IMAD.MOV.U32 R13, RZ, RZ, R8 ;  /* 0x000000ffff0d7224 */ /* 0x000fce00078e0008 */
[----:B-1----:R-:W-:Y:S05]  /*1c400*/  WARPSYNC.COLLECTIVE R15, `(.L_x_8230) ;  /* 0x000000000f087348 */ /* 0x002fea0003c00000 */
[----:B------:R0:W2:Y:S02]  /*1c410*/  SHFL.IDX P6, R14, R13, R12, R11 ;  /* 0x0000000c0d0e7389 */ /* 0x0000a400000c000b */
[----:B012---:R-:W-:Y:S01]  /*1c420*/  ENDCOLLECTIVE ;  /* 0x000000000000791b */ /* 0x007fe20003800000 */
.L_x_8230:
[----:B------:R-:W-:Y:S05]  /*1c430*/  BSYNC B1 ;  /* 0x0000000000017941 */ /* 0x000fea0003800000 */
.L_x_8229:
[----:B------:R-:W-:Y:S05]  /*1c440*/  BRA `(.L_x_8231) ;  /* 0xffffff8c003c7947 */ /* 0x000fea000383ffff */
.L_x_8077:
[----:B------:R-:W-:Y:S01]  /*1c450*/  BSSY B1, `(.L_x_8232) ;  /* 0x0000006000017945 */ /* 0x000fe20003800000 */
[----:B------:R-:W-:-:S07]  /*1c460*/  IMAD.MOV.U32 R15, RZ, RZ, -0x1 ;  /* 0xffffffffff0f7424 */ /* 0x000fce00078e00ff */
[----:B012---:R-:W-:Y:S05]  /*1c470*/  WARPSYNC.COLLECTIVE R15, `(.L_x_8233) ;  /* 0x000000000f0c7348 */ /* 0x007fea0003c00000 */
[----:B------:R-:W-:Y:S02]  /*1c480*/  ELECT P6, UR62, PT ;  /* 0x00000000003e782f */ /* 0x000fe400038c0000 */
[----:B------:R-:W-:Y:S01]  /*1c490*/  MOV R14, UR62 ;  /* 0x0000003e000e7c02 */ /* 0x000fe20008000f00 */
[----:B012---:R-:W-:Y:S10]  /*1c4a0*/  ENDCOLLECTIVE ;  /* 0x000000000000791b */ /* 0x007ff40003800000 */
.L_x_8233:
[----:B------:R-:W-:Y:S05]  /*1c4b0*/  BSYNC B1 ;  /* 0x0000000000017941 */ /* 0x000fea0003800000 */
.L_x_8232:
[----:B------:R-:W-:Y:S05]  /*1c4c0*/  BRA `(.L_x_8076) ;  /* 0xffffff8c00347947 */ /* 0x000fea000383ffff */
.L_x_8079:
[----:B0-----:R0:W2:Y:S02]  /*1c4d0*/  SYNCS.PHASECHK.TRANS64.TRYWAIT P0, [R23+URZ+0x28c20], R3 ;  /* 0x028c2003170075a7 */ /* 0x0010a4000800017f */
[----:B--2---:R-:W-:Y:S05]  /*1c4e0*/  @!P0 NANOSLEEP.SYNCS 0x989680 ;  /* 0x009896800000895d */ /* 0x004fea0003900000 */
[----:B------:R-:W2:Y:S02]  /*1c4f0*/  @!P0 SYNCS.PHASECHK.TRANS64 P0, [R23+URZ+0x28c20], R3 ;  /* 0x028c2003170085a7 */ /* 0x000ea4000800007f */
[----:B--2---:R-:W-:Y:S05]  /*1c500*/  @!P0 BRA `(.L_x_8079) ;  /* 0xfffffffc00f08947 */ /* 0x004fea000383ffff */
[----:B------:R-:W-:Y:S05]  /*1c510*/  BRA `(.L_x_8234) ;  /* 0xffffff8c00447947 */ /* 0x000fea000383ffff */
.L_x_8083:
[----:B0-----:R0:W1:Y:S02]  /*1c520*/  SYNCS.PHASECHK.TRANS64.TRYWAIT P0, [R3+URZ+0x28ca0], R8 ;  /* 0x028ca008030075a7 */ /* 0x001064000800017f */
[----:B-1----:R-:W-:Y:S05]  /*1c530*/  @!P0 NANOSLEEP.SYNCS 0x989680 ;  /* 0x009896800000895d */ /* 0x002fea0003900000 */
[----:B------:R-:W1:Y:S02]  /*1c540*/  @!P0 SYNCS.PHASECHK.TRANS64 P0, [R3+URZ+0x28ca0], R8 ;  /* 0x028ca008030085a7 */ /* 0x000e64000800007f */
[----:B-1----:R-:W-:Y:S05]  /*1c550*/  @!P0 BRA `(.L_x_8083) ;  /* 0xfffffffc00f08947 */ /* 0x002fea000383ffff */
[----:B------:R-:W-:Y:S05]  /*1c560*/  BRA `(.L_x_8235) ;  /* 0xffffff8c005c7947 */ /* 0x000fea000383ffff */
.L_x_8088:
[----:B-1----:R1:W2:Y:S02]  /*1c570*/  SYNCS.PHASECHK.TRANS64.TRYWAIT P0, [R3+URZ+0x28cc0], R8 ;  /* 0x028cc008030075a7 */ /* 0x0022a4000800017f */
[----:B--2---:R-:W-:Y:S05]  /*1c580*/  @!P0 NANOSLEEP.SYNCS 0x989680 ;  /* 0x009896800000895d */ /* 0x004fea0003900000 */
[----:B------:R-:W2:Y:S02]  /*1c590*/  @!P0 SYNCS.PHASECHK.TRANS64 P0, [R3+URZ+0x28cc0], R8 ;  /* 0x028cc008030085a7 */ /* 0x000ea4000800007f */
[----:B--2---:R-:W-:Y:S05]  /*1c5a0*/  @!P0 BRA `(.L_x_8088) ;  /* 0xfffffffc00f08947 */ /* 0x004fea000383ffff */
[----:B------:R-:W-:Y:S05]  /*1c5b0*/  BRA `(.L_x_8236) ;  /* 0xffffff8c00d87947 */ /* 0x000fea000383ffff */
.L_x_8102:
[----:B0-----:R0:W2:Y:S02]  /*1c5c0*/  SYNCS.PHASECHK.TRANS64.TRYWAIT P1, [R8+URZ+0x28ca0], R2 ;  /* 0x028ca002080075a7 */ /* 0x0010a4000802017f */
[----:B--2---:R-:W-:Y:S05]  /*1c5d0*/  @!P1 NANOSLEEP.SYNCS 0x989680 ;  /* 0x009896800000995d */ /* 0x004fea0003900000 */
[----:B------:R-:W2:Y:S02]  /*1c5e0*/  @!P1 SYNCS.PHASECHK.TRANS64 P1, [R8+URZ+0x28ca0], R2 ;  /* 0x028ca002080095a7 */ /* 0x000ea4000802007f */
[----:B--2---:R-:W-:Y:S05]  /*1c5f0*/  @!P1 BRA `(.L_x_8102) ;  /* 0xfffffffc00f09947 */ /* 0x004fea000383ffff */
[----:B------:R-:W-:Y:S05]  /*1c600*/  BRA `(.L_x_8237) ;  /* 0xffffff98003c7947 */ /* 0x000fea000383ffff */
.L_x_8107:
[----:B-1----:R1:W2:Y:S02]  /*1c610*/  SYNCS.PHASECHK.TRANS64.TRYWAIT P1, [R8+URZ+0x28cc0], R2 ;  /* 0x028cc002080075a7 */ /* 0x0022a4000802017f */
[----:B--2---:R-:W-:Y:S05]  /*1c620*/  @!P1 NANOSLEEP.SYNCS 0x989680 ;  /* 0x009896800000995d */ /* 0x004fea0003900000 */
[----:B------:R-:W2:Y:S02]  /*1c630*/  @!P1 SYNCS.PHASECHK.TRANS64 P1, [R8+URZ+0x28cc0], R2 ;  /* 0x028cc002080095a7 */ /* 0x000ea4000802007f */
[----:B--2---:R-:W-:Y:S05]  /*1c640*/  @!P1 BRA `(.L_x_8107) ;  /* 0xfffffffc00f09947 */ /* 0x004fea000383ffff */
[----:B------:R-:W-:Y:S05]  /*1c650*/  BRA `(.L_x_8238) ;  /* 0xffffff9800b47947 */ /* 0x000fea000383ffff */
.L_x_8127:
[----:B------:R-:W0:Y:S01]  /*1c660*/  S2R R11, SR_TID.X ;  /* 0x00000000000b7919 */ /* 0x000e220000002100 */
[----:B------:R-:W-:Y:S01]  /*1c670*/  BSSY B0, `(.L_x_8239) ;  /* 0x000000a000007945 */ /* 0x000fe20003800000 */
[----:B------:R-:W-:Y:S02]  /*1c680*/  IMAD.MOV.U32 R12, RZ, RZ, RZ ;  /* 0x000000ffff0c7224 */ /* 0x000fe400078e00ff */
[----:B------:R-:W-:Y:S01]  /*1c690*/  IMAD.MOV.U32 R15, RZ, RZ, -0x1 ;  /* 0xffffffffff0f7424 */ /* 0x000fe200078e00ff */
[----:B0-----:R-:W-:-:S04]  /*1c6a0*/  SHF.R.U32.HI R11, RZ, 0x5, R11 ;  /* 0x00000005ff0b7819 */ /* 0x001fc8000001160b */
[----:B------:R-:W-:-:S05]  /*1c6b0*/  LOP3.LUT R11, R11, 0x3, RZ, 0xc0, !PT ;  /* 0x000000030b0b7812 */ /* 0x000fca00078ec0ff */
[----:B------:R-:W-:Y:S01]  /*1c6c0*/  IMAD.MOV.U32 R13, RZ, RZ, R11 ;  /* 0x000000ffff0d7224 */ /* 0x000fe200078e000b */
[----:B------:R-:W-:-:S07]  /*1c6d0*/  MOV R11, 0x1f ;  /* 0x0000001f000b7802 */ /* 0x000fce0000000f00 */
[----:B-----5:R-:W-:Y:S05]  /*1c6e0*/  WARPSYNC.COLLECTIVE R15, `(.L_x_8240) ;  /* 0x000000000f087348 */ /* 0x020fea0003c00000 */
[----:B------:R0:W1:Y:S02]  /*1c6f0*/  SHFL.IDX P6, R14, R13, R12, R11 ;  /* 0x0000000c0d0e7389 */ /* 0x00006400000c000b */
[----:B01---5:R-:W-:Y:S01]  /*1c700*/  ENDCOLLECTIVE ;  /* 0x000000000000791b */ /* 0x023fe20003800000 */
.L_x_8240:
[----:B------:R-:W-:Y:S05]  /*1c710*/  BSYNC B0 ;  /* 0x0000000000007941 */ /* 0x000fea0003800000 */
.L_x_8239:
[----:B------:R-:W-:Y:S05]  /*1c720*/  BRA `(.L_x_8241) ;  /* 0xffffffac00dc7947 */ /* 0x000fea000383ffff */
.L_x_8130:
[----:B0-----:R0:W1:Y:S02]  /*1c730*/  SYNCS.PHASECHK.TRANS64.TRYWAIT P0, [R31+URZ+0x28c40], R0 ;  /* 0x028c40001f0075a7 */ /* 0x001064000800017f */
[----:B-1----:R-:W-:Y:S05]  /*1c740*/  @!P0 NANOSLEEP.SYNCS 0x989680 ;  /* 0x009896800000895d */ /* 0x002fea0003900000 */
[----:B------:R-:W1:Y:S02]  /*1c750*/  @!P0 SYNCS.PHASECHK.TRANS64 P0, [R31+URZ+0x28c40], R0 ;  /* 0x028c40001f0085a7 */ /* 0x000e64000800007f */
[----:B-1----:R-:W-:Y:S05]  /*1c760*/  @!P0 BRA `(.L_x_8130) ;  /* 0xfffffffc00f08947 */ /* 0x002fea000383ffff */
[----:B------:R-:W-:Y:S05]  /*1c770*/  BRA `(.L_x_8242) ;  /* 0xffffffb0001c7947 */ /* 0x000fea000383ffff */
.L_x_8131:
        /* <DEDUP_REMOVED lines=8> */
.L_x_8244:
[----:B------:R-:W-:Y:S05]  /*1c800*/  BSYNC B0 ;  /* 0x0000000000007941 */ /* 0x000fea0003800000 */
.L_x_8243:
        /* <DEDUP_REMOVED lines=9> */
.L_x_8245:
[----:B------:R-:W-:Y:S02]  /*1c8a0*/  IMAD.MOV.U32 R13, RZ, RZ, R4 ;  /* 0x000000ffff0d7224 */ /* 0x000fe400078e0004 */
[----:B------:R-:W-:Y:S02]  /*1c8b0*/  IMAD.MOV.U32 R12, RZ, RZ, 0x1 ;  /* 0x00000001ff0c7424 */ /* 0x000fe400078e00ff */
[----:B------:R-:W-:-:S07]  /*1c8c0*/  IMAD.MOV.U32 R3, RZ, RZ, R14 ;  /* 0x000000ffff037224 */ /* 0x000fce00078e000e */
[----:B------:R-:W-:Y:S05]  /*1c8d0*/  WARPSYNC.COLLECTIVE R15, `(.L_x_8246) ;  /* 0x000000000f087348 */ /* 0x000fea0003c00000 */
[----:B------:R0:W1:Y:S02]  /*1c8e0*/  SHFL.IDX P6, R14, R13, R12, R11 ;  /* 0x0000000c0d0e7389 */ /* 0x00006400000c000b */
[----:B01----:R-:W-:Y:S01]  /*1c8f0*/  ENDCOLLECTIVE ;  /* 0x000000000000791b */ /* 0x003fe20003800000 */
.L_x_8246:
        /* <DEDUP_REMOVED lines=15> */
.L_x_8247:
[----:B------:R-:W-:Y:S02]  /*1c9f0*/  @P0 IMAD R6, R5, 0x2, R23 ;  /* 0x0000000205060824 */ /* 0x000fe400078e0217 */
[----:B------:R-:W-:Y:S02]  /*1ca00*/  IMAD.MOV.U32 R13, RZ, RZ, R4 ;  /* 0x000000ffff0d7224 */ /* 0x000fe400078e0004 */
[----:B------:R-:W-:Y:S01]  /*1ca10*/  IMAD.MOV.U32 R12, RZ, RZ, 0x2 ;  /* 0x00000002ff0c7424 */ /* 0x000fe200078e00ff */
[----:B------:R-:W-:-:S07]  /*1ca20*/  MOV R3, R14 ;  /* 0x0000000e00037202 */ /* 0x000fce0000000f00 */
[----:B------:R-:W-:Y:S05]  /*1ca30*/  WARPSYNC.COLLECTIVE R15, `(.L_x_8248) ;  /* 0x000000000f087348 */ /* 0x000fea0003c00000 */
[----:B------:R0:W1:Y:S02]  /*1ca40*/  SHFL.IDX P6, R14, R13, R12, R11 ;  /* 0x0000000c0d0e7389 */ /* 0x00006400000c000b */
[----:B01----:R-:W-:Y:S01]  /*1ca50*/  ENDCOLLECTIVE ;  /* 0x000000000000791b */ /* 0x003fe20003800000 */
.L_x_8248:
        /* <DEDUP_REMOVED lines=15> */
.L_x_8249:
[----:B------:R-:W-:Y:S02]  /*1cb50*/  @P0 IMAD R6, R5, 0x2, R23 ;  /* 0x0000000205060824 */ /* 0x000fe400078e0217 */
[----:B------:R-:W-:Y:S02]  /*1cb60*/  IMAD.MOV.U32 R13, RZ, RZ, R4 ;  /* 0x000000ffff0d7224 */ /* 0x000fe400078e0004 */
[----:B------:R-:W-:Y:S02]  /*1cb70*/  IMAD.MOV.U32 R12, RZ, RZ, 0x3 ;  /* 0x00000003ff0c7424 */ /* 0x000fe400078e00ff */
[----:B------:R-:W-:-:S07]  /*1cb80*/  IMAD.MOV.U32 R3, RZ, RZ, R14 ;  /* 0x000000ffff037224 */ /* 0x000fce00078e000e */
[----:B------:R-:W-:Y:S05]  /*1cb90*/  WARPSYNC.COLLECTIVE R15, `(.L_x_8250) ;  /* 0x000000000f087348 */ /* 0x000fea0003c00000 */
[----:B------:R0:W1:Y:S02]  /*1cba0*/  SHFL.IDX P6, R14, R13, R12, R11 ;  /* 0x0000000c0d0e7389 */ /* 0x00006400000c000b */
[----:B01----:R-:W-:Y:S01]  /*1cbb0*/  ENDCOLLECTIVE ;  /* 0x000000000000791b */ /* 0x003fe20003800000 */
.L_x_8250:
[----:B------:R-:W-:-:S05]  /*1cbc0*/  @P0 LEA R3, P1, R7, R3, 0x1 ;  /* 0x0000000307030211 */ /* 0x000fca00078208ff */
[----:B------:R-:W-:-:S05]  /*1cbd0*/  @P0 IMAD.X R2, RZ, RZ, R2, P1 ;  /* 0x000000ffff020224 */ /* 0x000fca00008e0602 */
[----:B------:R-:W-:Y:S01]  /*1cbe0*/  @P0 LOP3.LUT R3, R3, R2, RZ, 0x3c, !PT ;  /* 0x0000000203030212 */ /* 0x000fe200078e3cff */
[----:B------:R-:W-:-:S03]  /*1cbf0*/  IMAD.MOV.U32 R13, RZ, RZ, R0 ;  /* 0x000000ffff0d7224 */ /* 0x000fc600078e0000 */
[----:B------:R-:W-:-:S04]  /*1cc00*/  @P0 LOP3.LUT R2, R3, R2, RZ, 0x3c, !PT ;  /* 0x0000000203020212 */ /* 0x000fc800078e3cff */
[----:B------:R-:W-:Y:S02]  /*1cc10*/  @P0 LOP3.LUT R3, R3, R2, RZ, 0x3c, !PT ;  /* 0x0000000203030212 */ /* 0x000fe400078e3cff */
[----:B------:R-:W-:-:S07]  /*1cc20*/  MOV R4, R14 ;  /* 0x0000000e00047202 */ /* 0x000fce0000000f00 */
[----:B------:R-:W-:Y:S05]  /*1cc30*/  WARPSYNC.COLLECTIVE R15, `(.L_x_8251) ;  /* 0x000000000f087348 */ /* 0x000fea0003c00000 */
[----:B------:R0:W1:Y:S02]  /*1cc40*/  SHFL.IDX P6, R14, R13, R12, R11 ;  /* 0x0000000c0d0e7389 */ /* 0x00006400000c000b */
[----:B01----:R-:W-:Y:S01]  /*1cc50*/  ENDCOLLECTIVE ;  /* 0x000000000000791b */ /* 0x003fe20003800000 */
.L_x_8251:
[----:B------:R-:W-:Y:S01]  /*1cc60*/  @!PT LDS RZ, [RZ] ;  /* 0x00000000fffff984 */ /* 0x000fe20000000800 */
[----:B------:R-:W-:Y:S01]  /*1cc70*/  @!PT LDS RZ, [RZ] ;  /* 0x00000000fffff984 */ /* 0x000fe20000000800 */
[----:B------:R-:W-:Y:S01]  /*1cc80*/  @!PT LDS RZ, [RZ] ;  /* 0x00000000fffff984 */ /* 0x000fe20000000800 */
[----:B------:R1:W-:Y:S01]  /*1cc90*/  @P0 LDGSTS.E.BYPASS.LTC128B.128 [R6+0x23400], desc[UR40][R2.64], !P2 ;  /* 0x2340000002060fae */ /* 0x0003e2000d101d68 */
[----:B------:R-:W-:Y:S01]  /*1cca0*/  IMAD.MOV.U32 R0, RZ, RZ, R14 ;  /* 0x000000ffff007224 */ /* 0x000fe200078e000e */
[----:B------:R-:W-:Y:S06]  /*1ccb0*/  BRA `(.L_x_8252) ;  /* 0xffffffac00cc7947 */ /* 0x000fec000383ffff */
.L_x_8136:
        /* <DEDUP_REMOVED lines=9> */
.L_x_8253:
[C---:B------:R-:W-:Y:S02]  /*1cd50*/  ISETP.GE.AND P0, PT, R17.reuse, R3, PT ;  /* 0x000000031100720c */ /* 0x040fe40003f06270 */
[----:B------:R-:W-:Y:S01]  /*1cd60*/  IADD3 R6, R17, 0x10, RZ ;  /* 0x0000001011067810 */ /* 0x000fe20007ffe0ff */
[----:B------:R-:W-:Y:S02]  /*1cd70*/  IMAD.MOV.U32 R13, RZ, RZ, R0 ;  /* 0x000000ffff0d7224 */ /* 0x000fe400078e0000 */
[----:B------:R-:W-:-:S08]  /*1cd80*/  IMAD.MOV.U32 R4, RZ, RZ, R14 ;  /* 0x000000ffff047224 */ /* 0x000fd000078e000e */
[----:B------:R-:W-:Y:S05]  /*1cd90*/  WARPSYNC.COLLECTIVE R15, `(.L_x_8254) ;  /* 0x000000000f087348 */ /* 0x000fea0003c00000 */
[----:B------:R0:W1:Y:S02]  /*1cda0*/  SHFL.IDX P6, R14, R13, R12, R11 ;  /* 0x0000000c0d0e7389 */ /* 0x00006400000c000b */
[----:B01----:R-:W-:Y:S01]  /*1cdb0*/  ENDCOLLECTIVE ;  /* 0x000000000000791b */ /* 0x003fe20003800000 */
.L_x_8254:
[----:B------:R-:W-:Y:S02]  /*1cdc0*/  IMAD.MOV.U32 R13, RZ, RZ, R2 ;  /* 0x000000ffff0d7224 */ /* 0x000fe400078e0002 */
[----:B------:R-:W-:Y:S02]  /*1cdd0*/  IMAD.MOV.U32 R12, RZ, RZ, 0x1 ;  /* 0x00000001ff0c7424 */ /* 0x000fe400078e00ff */
[----:B------:R-:W-:-:S07]  /*1cde0*/  IMAD.MOV.U32 R5, RZ, RZ, R14 ;  /* 0x000000ffff057224 */ /* 0x000fce00078e000e */
[----:B------:R-:W-:Y:S05]  /*1cdf0*/  WARPSYNC.COLLECTIVE R15, `(.L_x_8255) ;  /* 0x000000000f087348 */ /* 0x000fea0003c00000 */
[----:B------:R0:W1:Y:S02]  /*1ce00*/  SHFL.IDX P6, R14, R13, R12, R11 ;  /* 0x0000000c0d0e7389 */ /* 0x00006400000c000b */
[----:B01----:R-:W-:Y:S01]  /*1ce10*/  ENDCOLLECTIVE ;  /* 0x000000000000791b */ /* 0x003fe20003800000 */
.L_x_8255:
        /* <DEDUP_REMOVED lines=15> */
.L_x_8256:
[----:B------:R-:W-:Y:S02]  /*1cf10*/  IMAD.MOV.U32 R13, RZ, RZ, R2 ;  /* 0x000000ffff0d7224 */ /* 0x000fe400078e0002 */
[----:B------:R-:W-:Y:S02]  /*1cf20*/  IMAD.MOV.U32 R12, RZ, RZ, 0x2 ;  /* 0x00000002ff0c7424 */ /* 0x000fe400078e00ff */
[----:B------:R-:W-:-:S07]  /*1cf30*/  IMAD.MOV.U32 R5, RZ, RZ, R14 ;  /* 0x000000ffff057224 */ /* 0x000fce00078e000e */
[----:B------:R-:W-:Y:S05]  /*1cf40*/  WARPSYNC.COLLECTIVE R15, `(.L_x_8257) ;  /* 0x000000000f087348 */ /* 0x000fea0003c00000 */
[----:B------:R0:W1:Y:S02]  /*1cf50*/  SHFL.IDX P6, R14, R13, R12, R11 ;  /* 0x0000000c0d0e7389 */ /* 0x00006400000c000b */
[----:B01----:R-:W-:Y:S01]  /*1cf60*/  ENDCOLLECTIVE ;  /* 0x000000000000791b */ /* 0x003fe20003800000 */
.L_x_8257:
        /* <DEDUP_REMOVED lines=16> */
.L_x_8258:
[----:B------:R-:W-:Y:S02]  /*1d070*/  IMAD.MOV.U32 R13, RZ, RZ, R2 ;  /* 0x000000ffff0d7224 */ /* 0x000fe400078e0002 */
[----:B------:R-:W-:Y:S01]  /*1d080*/  IMAD.MOV.U32 R12, RZ, RZ, 0x3 ;  /* 0x00000003ff0c7424 */ /* 0x000fe200078e00ff */
[----:B------:R-:W-:-:S07]  /*1d090*/  MOV R5, R14 ;  /* 0x0000000e00057202 */ /* 0x000fce0000000f00 */
[----:B------:R-:W-:Y:S05]  /*1d0a0*/  WARPSYNC.COLLECTIVE R15, `(.L_x_8259) ;  /* 0x000000000f087348 */ /* 0x000fea0003c00000 */
[----:B------:R0:W1:Y:S02]  /*1d0b0*/  SHFL.IDX P6, R14, R13, R12, R11 ;  /* 0x0000000c0d0e7389 */ /* 0x00006400000c000b */
[----:B01----:R-:W-:Y:S01]  /*1d0c0*/  ENDCOLLECTIVE ;  /* 0x000000000000791b */ /* 0x003fe20003800000 */
.L_x_8259:
        /* <DEDUP_REMOVED lines=14> */
.L_x_8260:
[----:B------:R-:W-:Y:S01]  /*1d1b0*/  MOV R0, R14 ;  /* 0x0000000e00007202 */ /* 0x000fe20000000f00 */
[----:B------:R-:W-:Y:S06]  /*1d1c0*/  BRA `(.L_x_8261) ;  /* 0xffffffb000fc7947 */ /* 0x000fec000383ffff */
.L_x_8139:
[----:B0-----:R0:W1:Y:S02]  /*1d1d0*/  SYNCS.PHASECHK.TRANS64.TRYWAIT P0, [R23+URZ+0x28c20], R0 ;  /* 0x028c2000170075a7 */ /* 0x001064000800017f */
[----:B-1----:R-:W-:Y:S05]  /*1d1e0*/  @!P0 NANOSLEEP.SYNCS 0x989680 ;  /* 0x009896800000895d */ /* 0x002fea0003900000 */
[----:B------:R-:W1:Y:S02]  /*1d1f0*/  @!P0 SYNCS.PHASECHK.TRANS64 P0, [R23+URZ+0x28c20], R0 ;  /* 0x028c2000170085a7 */ /* 0x000e64000800007f */
[----:B-1----:R-:W-:Y:S05]  /*1d200*/  @!P0 BRA `(.L_x_8139) ;  /* 0xfffffffc00f08947 */ /* 0x002fea000383ffff */
[----:B------:R-:W-:Y:S05]  /*1d210*/  BRA `(.L_x_8262) ;  /* 0xffffffb400587947 */ /* 0x000fea000383ffff */
.L_x_8142:
[----:B0-----:R0:W1:Y:S02]  /*1d220*/  SYNCS.PHASECHK.TRANS64.TRYWAIT P0, [R31+URZ+0x28c60], R0 ;  /* 0x028c60001f0075a7 */ /* 0x001064000800017f */
[----:B-1----:R-:W-:Y:S05]  /*1d230*/  @!P0 NANOSLEEP.SYNCS 0x989680 ;  /* 0x009896800000895d */ /* 0x002fea0003900000 */
[----:B------:R-:W1:Y:S02]  /*1d240*/  @!P0 SYNCS.PHASECHK.TRANS64 P0, [R31+URZ+0x28c60], R0 ;  /* 0x028c60001f0085a7 */ /* 0x000e64000800007f */
[----:B-1----:R-:W-:Y:S05]  /*1d250*/  @!P0 BRA `(.L_x_8142) ;  /* 0xfffffffc00f08947 */ /* 0x002fea000383ffff */
[----:B------:R-:W-:Y:S05]  /*1d260*/  BRA `(.L_x_8263) ;  /* 0xffffffb400687947 */ /* 0x000fea000383ffff */
.L_x_8143:
        /* <DEDUP_REMOVED lines=8> */
.L_x_8265:
[----:B------:R-:W-:Y:S05]  /*1d2f0*/  BSYNC B0 ;  /* 0x0000000000007941 */ /* 0x000fea0003800000 */
.L_x_8264:
[----:B------:R0:W5:Y:S01]  /*1d300*/  LDL R8, [R1+0xc] ;  /* 0x00000c0001087983 */ /* 0x0001620000100800 */
[----:B------:R-:W-:Y:S01]  /*1d310*/  MOV R13, R5 ;  /* 0x00000005000d7202 */ /* 0x000fe20000000f00 */
[----:B------:R-:W-:Y:S01]  /*1d320*/  IMAD.MOV.U32 R12, RZ, RZ, RZ ;  /* 0x000000ffff0c7224 */ /* 0x000fe200078e00ff */
[C---:B------:R-:W-:Y:S01]  /*1d330*/  LOP3.LUT P5, RZ, R32.reuse, 0x2, RZ, 0xc0, !PT ;  /* 0x0000000220ff7812 */ /* 0x040fe200078ac0ff */
        /* <DEDUP_REMOVED lines=11> */
.L_x_8266:
[----:B------:R-:W-:Y:S01]  /*1d3f0*/  LOP3.LUT P2, RZ, R32, 0x10, RZ, 0xc0, !PT ;  /* 0x0000001020ff7812 */ /* 0x000fe2000784c0ff */
[----:B------:R-:W-:Y:S02]  /*1d400*/  IMAD.MOV.U32 R13, RZ, RZ, R6 ;  /* 0x000000ffff0d7224 */ /* 0x000fe400078e0006 */
[----:B------:R-:W-:Y:S02]  /*1d410*/  IMAD.MOV.U32 R12, RZ, RZ, 0x1 ;  /* 0x00000001ff0c7424 */ /* 0x000fe400078e00ff */
[----:B------:R-:W-:Y:S02]  /*1d420*/  IMAD.SHL.U32 R7, R7, 0x8, RZ ;  /* 0x0000000807077824 */ /* 0x000fe400078e00ff */
[----:B------:R-:W-:-:S03]  /*1d430*/  IMAD.MOV.U32 R2, RZ, RZ, R14 ;  /* 0x000000ffff027224 */ /* 0x000fc600078e000e */
[----:B------:R-:W-:-:S04]  /*1d440*/  LOP3.LUT R7, R7, 0x38, RZ, 0xc0, !PT ;  /* 0x0000003807077812 */ /* 0x000fc800078ec0ff */
[----:B------:R-:W-:Y:S02]  /*1d450*/  SHF.L.U32 R0, R7, 0x1, RZ ;  /* 0x0000000107007819 */ /* 0x000fe400000006ff */
[----:B------:R-:W-:Y:S02]  /*1d460*/  LOP3.LUT R7, R32, 0x1, RZ, 0xc0, !PT ;  /* 0x0000000120077812 */ /* 0x000fe400078ec0ff */
        /* <DEDUP_REMOVED lines=32> */
.L_x_8267:
[----:B------:R-:W-:Y:S01]  /*1d670*/  MOV R13, R5 ;  /* 0x00000005000d7202 */ /* 0x000fe20000000f00 */
[----:B------:R-:W-:-:S07]  /*1d680*/  IMAD.MOV.U32 R3, RZ, RZ, R14 ;  /* 0x000000ffff037224 */ /* 0x000fce00078e000e */
[----:B------:R-:W-:Y:S05]  /*1d690*/  WARPSYNC.COLLECTIVE R15, `(.L_x_8268) ;  /* 0x000000000f087348 */ /* 0x000fea0003c00000 */
[----:B------:R0:W1:Y:S02]  /*1d6a0*/  SHFL.IDX P6, R14, R13, R12, R11 ;  /* 0x0000000c0d0e7389 */ /* 0x00006400000c000b */
[----:B01----:R-:W-:Y:S01]  /*1d6b0*/  ENDCOLLECTIVE ;  /* 0x000000000000791b */ /* 0x003fe20003800000 */
.L_x_8268:
        /* <DEDUP_REMOVED lines=29> */
.L_x_8269:
[----:B------:R-:W-:Y:S01]  /*1d890*/  MOV R13, R5 ;  /* 0x00000005000d7202 */ /* 0x000fe20000000f00 */
[----:B------:R-:W-:-:S07]  /*1d8a0*/  IMAD.MOV.U32 R7, RZ, RZ, R14 ;  /* 0x000000ffff077224 */ /* 0x000fce00078e000e */
[----:B------:R-:W-:Y:S05]  /*1d8b0*/  WARPSYNC.COLLECTIVE R15, `(.L_x_8270) ;  /* 0x000000000f087348 */ /* 0x000fea0003c00000 */
[----:B------:R0:W1:Y:S02]  /*1d8c0*/  SHFL.IDX P6, R14, R13, R12, R11 ;  /* 0x0000000c0d0e7389 */ /* 0x00006400000c000b */
[----:B01----:R-:W-:Y:S01]  /*1d8d0*/  ENDCOLLECTIVE ;  /* 0x000000000000791b */ /* 0x003fe20003800000 */
.L_x_8270:
        /* <DEDUP_REMOVED lines=29> */
.L_x_8271:
[----:B------:R-:W-:Y:S01]  /*1dab0*/  MOV R13, R5 ;  /* 0x00000005000d7202 */ /* 0x000fe20000000f00 */
[----:B------:R-:W-:-:S07]  /*1dac0*/  IMAD.MOV.U32 R6, RZ, RZ, R14 ;  /* 0x000000ffff067224 */ /* 0x000fce00078e000e */
[----:B------:R-:W-:Y:S05]  /*1dad0*/  WARPSYNC.COLLECTIVE R15, `(.L_x_8272) ;  /* 0x000000000f087348 */ /* 0x000fea0003c00000 */
[----:B------:R0:W1:Y:S02]  /*1dae0*/  SHFL.IDX P6, R14, R13, R12, R11 ;  /* 0x0000000c0d0e7389 */ /* 0x00006400000c000b */
[----:B01----:R-:W-:Y:S01]  /*1daf0*/  ENDCOLLECTIVE ;  /* 0x000000000000791b */ /* 0x003fe20003800000 */
.L_x_8272:
[----:B------:R-:W-:Y:S01]  /*1db00*/  IMAD.MOV.U32 R2, RZ, RZ, R14 ;  /* 0x000000ffff027224 */ /* 0x000fe200078e000e */
[----:B------:R-:W-:Y:S06]  /*1db10*/  BRA `(.L_x_8273) ;  /* 0xffffffb400007947 */ /* 0x000fec000383ffff */
.L_x_8150:
[----:B0-----:R0:W1:Y:S02]  /*1db20*/  SYNCS.PHASECHK.TRANS64.TRYWAIT P0, [R6+URZ+0x28c40], R17 ;  /* 0x028c4011060075a7 */ /* 0x001064000800017f */
[----:B-1----:R-:W-:Y:S05]  /*1db30*/  @!P0 NANOSLEEP.SYNCS 0x989680 ;  /* 0x009896800000895d */ /* 0x002fea0003900000 */
[----:B------:R-:W1:Y:S02]  /*1db40*/  @!P0 SYNCS.PHASECHK.TRANS64 P0, [R6+URZ+0x28c40], R17 ;  /* 0x028c4011060085a7 */ /* 0x000e64000800007f */
[----:B-1----:R-:W-:Y:S05]  /*1db50*/  @!P0 BRA `(.L_x_8150) ;  /* 0xfffffffc00f08947 */ /* 0x002fea000383ffff */
[----:B------:R-:W-:Y:S05]  /*1db60*/  BRA `(.L_x_8274) ;  /* 0xffffffb800907947 */ /* 0x000fea000383ffff */
.L_x_8151:
        /* <DEDUP_REMOVED lines=8> */
.L_x_8276:
[----:B------:R-:W-:Y:S05]  /*1dbf0*/  BSYNC B1 ;  /* 0x0000000000017941 */ /* 0x000fea0003800000 */
.L_x_8275:
        /* <DEDUP_REMOVED lines=9> */
.L_x_8277:
[----:B------:R-:W-:Y:S02]  /*1dc90*/  IMAD.MOV.U32 R13, RZ, RZ, R27 ;  /* 0x000000ffff0d7224 */ /* 0x000fe400078e001b */
[----:B------:R-:W-:Y:S02]  /*1dca0*/  IMAD.MOV.U32 R12, RZ, RZ, 0x1 ;  /* 0x00000001ff0c7424 */ /* 0x000fe400078e00ff */
[----:B------:R-:W-:-:S07]  /*1dcb0*/  IMAD.MOV.U32 R2, RZ, RZ, R14 ;  /* 0x000000ffff027224 */ /* 0x000fce00078e000e */
[----:B------:R-:W-:Y:S05]  /*1dcc0*/  WARPSYNC.COLLECTIVE R15, `(.L_x_8278) ;  /* 0x000000000f087348 */ /* 0x000fea0003c00000 */
[----:B------:R0:W1:Y:S02]  /*1dcd0*/  SHFL.IDX P6, R14, R13, R12, R11 ;  /* 0x0000000c0d0e7389 */ /* 0x00006400000c000b */
[----:B01----:R-:W-:Y:S01]  /*1dce0*/  ENDCOLLECTIVE ;  /* 0x000000000000791b */ /* 0x003fe20003800000 */
.L_x_8278:
[----:B------:R-:W-:-:S04]  /*1dcf0*/  IADD3 R2, P0, R2, R0, RZ ;  /* 0x0000000002027210 */ /* 0x000fc80007f1e0ff */
[----:B------:R-:W-:-:S05]  /*1dd00*/  IADD3.X R3, RZ, R3, RZ, P0, !PT ;  /* 0x00000003ff037210 */ /* 0x000fca00007fe4ff */
        /* <DEDUP_REMOVED lines=9> */
.L_x_8279:
[----:B------:R-:W-:Y:S02]  /*1dda0*/  IMAD.MOV.U32 R13, RZ, RZ, R27 ;  /* 0x000000ffff0d7224 */ /* 0x000fe400078e001b */
[----:B------:R-:W-:Y:S01]  /*1ddb0*/  IMAD.MOV.U32 R12, RZ, RZ, 0x2 ;  /* 0x00000002ff0c7424 */ /* 0x000fe200078e00ff */
[----:B------:R-:W-:-:S07]  /*1ddc0*/  MOV R2, R14 ;  /* 0x0000000e00027202 */ /* 0x000fce0000000f00 */
[----:B------:R-:W-:Y:S05]  /*1ddd0*/  WARPSYNC.COLLECTIVE R15, `(.L_x_8280) ;  /* 0x000000000f087348 */ /* 0x000fea0003c00000 */
[----:B------:R0:W1:Y:S02]  /*1dde0*/  SHFL.IDX P6, R14, R13, R12, R11 ;  /* 0x0000000c0d0e7389 */ /* 0x00006400000c000b */
[----:B01----:R-:W-:Y:S01]  /*1ddf0*/  ENDCOLLECTIVE ;  /* 0x000000000000791b */ /* 0x003fe20003800000 */
.L_x_8280:
        /* <DEDUP_REMOVED lines=11> */
.L_x_8281:
[----:B------:R-:W-:Y:S02]  /*1deb0*/  IMAD.MOV.U32 R13, RZ, RZ, R27 ;  /* 0x000000ffff0d7224 */ /* 0x000fe400078e001b */
[----:B------:R-:W-:Y:S01]  /*1dec0*/  IMAD.MOV.U32 R12, RZ, RZ, 0x3 ;  /* 0x00000003ff0c7424 */ /* 0x000fe200078e00ff */
[----:B------:R-:W-:-:S07]  /*1ded0*/  MOV R2, R14 ;  /* 0x0000000e00027202 */ /* 0x000fce0000000f00 */
[----:B------:R-:W-:Y:S05]  /*1dee0*/  WARPSYNC.COLLECTIVE R15, `(.L_x_8282) ;  /* 0x000000000f087348 */ /* 0x000fea0003c00000 */
[----:B------:R0:W1:Y:S02]  /*1def0*/  SHFL.IDX P6, R14, R13, R12, R11 ;  /* 0x0000000c0d0e7389 */ /* 0x00006400000c000b */
[----:B01----:R-:W-:Y:S01]  /*1df00*/  ENDCOLLECTIVE ;  /* 0x000000000000791b */ /* 0x003fe20003800000 */
.L_x_8282:
        /* <DEDUP_REMOVED lines=11> */
.L_x_8283:
[----:B------:R-:W-:Y:S01]  /*1dfc0*/  MOV R2, R14 ;  /* 0x0000000e00027202 */ /* 0x000fe20000000f00 */
[----:B------:R-:W-:Y:S06]  /*1dfd0*/  BRA `(.L_x_8284) ;  /* 0xffffffb800207947 */ /* 0x000fec000383ffff */
.L_x_8156:
[----:B---3--:R3:W4:Y:S02]  /*1dfe0*/  SYNCS.PHASECHK.TRANS64.TRYWAIT P0, [R6+URZ+0x28c60], R17 ;  /* 0x028c6011060075a7 */ /* 0x008724000800017f */
[----:B----4-:R-:W-:Y:S05]  /*1dff0*/  @!P0 NANOSLEEP.SYNCS 0x989680 ;  /* 0x009896800000895d */ /* 0x010fea0003900000 */
[----:B------:R-:W4:Y:S02]  /*1e000*/  @!P0 SYNCS.PHASECHK.TRANS64 P0, [R6+URZ+0x28c60], R17 ;  /* 0x028c6011060085a7 */ /* 0x000f24000800007f */
[----:B----4-:R-:W-:Y:S05]  /*1e010*/  @!P0 BRA `(.L_x_8156) ;  /* 0xfffffffc00f08947 */ /* 0x010fea000383ffff */
[----:B------:R-:W-:Y:S05]  /*1e020*/  BRA `(.L_x_8285) ;  /* 0xffffffb800707947 */ /* 0x000fea000383ffff */
.L_x_8157:
        /* <DEDUP_REMOVED lines=8> */
.L_x_8287:
[----:B------:R-:W-:Y:S05]  /*1e0b0*/  BSYNC B1 ;  /* 0x0000000000017941 */ /* 0x000fea0003800000 */
.L_x_8286:
[----:B------:R-:W-:Y:S01]  /*1e0c0*/  MOV R13, R9 ;  /* 0x00000009000d7202 */ /* 0x000fe20000000f00 */
[----:B------:R-:W-:Y:S01]  /*1e0d0*/  IMAD.MOV.U32 R12, RZ, RZ, RZ ;  /* 0x000000ffff0c7224 */ /* 0x000fe200078e00ff */
[C---:B------:R-:W-:Y:S01]  /*1e0e0*/  LOP3.LUT P2, RZ, R22.reuse, 0x40, RZ, 0xc0, !PT ;  /* 0x0000004016ff7812 */ /* 0x040fe2000784c0ff */
[----:B------:R-:W-:Y:S01]  /*1e0f0*/  IMAD.MOV.U32 R11, RZ, RZ, 0x181f ;  /* 0x0000181fff0b7424 */ /* 0x000fe200078e00ff */
[C---:B------:R-:W-:Y:S01]  /*1e100*/  LOP3.LUT P1, RZ, R22.reuse, 0x20, RZ, 0xc0, !PT ;  /* 0x0000002016ff7812 */ /* 0x040fe2000782c0ff */
[----:B------:R-:W-:Y:S01]  /*1e110*/  IMAD.MOV.U32 R15, RZ, RZ, -0x1 ;  /* 0xffffffffff0f7424 */ /* 0x000fe200078e00ff */
[----:B------:R-:W-:Y:S01]  /*1e120*/  LOP3.LUT R22, R22, 0xffffdfff, RZ, 0xc0, !PT ;  /* 0xffffdfff16167812 */ /* 0x000fe200078ec0ff */
[----:B------:R-:W-:Y:S01]  /*1e130*/  IMAD.MOV.U32 R3, RZ, RZ, R14 ;  /* 0x000000ffff037224 */ /* 0x000fe200078e000e */
[----:B------:R-:W-:-:S09]  /*1e140*/  LEA R17, R17, R23, 0x1 ;  /* 0x0000001711117211 */ /* 0x000fd200078e08ff */
[----:B------:R-:W-:Y:S05]  /*1e150*/  WARPSYNC.COLLECTIVE R15, `(.L_x_8288) ;  /* 0x000000000f087348 */ /* 0x000fea0003c00000 */
[----:B------:R0:W1:Y:S02]  /*1e160*/  SHFL.IDX P6, R14, R13, R12, R11 ;  /* 0x0000000c0d0e7389 */ /* 0x00006400000c000b */
[----:B01----:R-:W-:Y:S01]  /*1e170*/  ENDCOLLECTIVE ;  /* 0x000000000000791b */ /* 0x003fe20003800000 */
.L_x_8288:
        /* <DEDUP_REMOVED lines=18> */
.L_x_8289:
        /* <DEDUP_REMOVED lines=16> */
.L_x_8290:
        /* <DEDUP_REMOVED lines=19> */
.L_x_8291:
        /* <DEDUP_REMOVED lines=14> */
.L_x_8292:
[----:B------:R-:W-:Y:S01]  /*1e5b0*/  IMAD.MOV.U32 R13, RZ, RZ, R10 ;  /* 0x000000ffff0d7224 */ /* 0x000fe200078e000a */
[----:B------:R-:W-:Y:S02]  /*1e5c0*/  MOV R12, 0x3 ;  /* 0x00000003000c7802 */ /* 0x000fe40000000f00 */
        /* <DEDUP_REMOVED lines=14> */
.L_x_8293:
        /* <DEDUP_REMOVED lines=14> */
.L_x_8294:
[----:B------:R-:W-:Y:S05]  /*1e790*/  BRA `(.L_x_8295) ;  /* 0xffffffb400dc7947 */ /* 0x000fea000383ffff */
.L_x_8165:
[----:B------:R-:W-:Y:S01]  /*1e7a0*/  BSSY B0, `(.L_x_8296) ;  /* 0x0000008000007945 */ /* 0x000fe20003800000 */
[----:B------:R-:W-:Y:S01]  /*1e7b0*/  IMAD.MOV.U32 R13, RZ, RZ, R16 ;  /* 0x000000ffff0d7224 */ /* 0x000fe200078e0010 */
[----:B------:R-:W-:Y:S01]  /*1e7c0*/  MOV R15, 0xffffffff ;  /* 0xffffffff000f7802 */ /* 0x000fe20000000f00 */
[----:B------:R-:W-:Y:S02]  /*1e7d0*/  IMAD.MOV.U32 R12, RZ, RZ, RZ ;  /* 0x000000ffff0c7224 */ /* 0x000fe400078e00ff */
[----:B------:R-:W-:-:S07]  /*1e7e0*/  IMAD.MOV.U32 R11, RZ, RZ, 0x1f ;  /* 0x0000001fff0b7424 */ /* 0x000fce00078e00ff */
[----:B0123--:R-:W-:Y:S05]  /*1e7f0*/  WARPSYNC.COLLECTIVE R15, `(.L_x_8297) ;  /* 0x000000000f087348 */ /* 0x00ffea0003c00000 */
[----:B------:R4:W0:Y:S02]  /*1e800*/  SHFL.IDX P6, R14, R13, R12, R11 ;  /* 0x0000000c0d0e7389 */ /* 0x00082400000c000b */
[----:B01234-:R-:W-:Y:S01]  /*1e810*/  ENDCOLLECTIVE ;  /* 0x000000000000791b */ /* 0x01ffe20003800000 */
.L_x_8297:
[----:B------:R-:W-:Y:S05]  /*1e820*/  BSYNC B0 ;  /* 0x0000000000007941 */ /* 0x000fea0003800000 */
.L_x_8296:
        /* <DEDUP_REMOVED lines=9> */
.L_x_8298:
[----:B------:R-:W-:Y:S02]  /*1e8c0*/  ULDC UR4, c[0x0][0xc3c] ;  /* 0x00030f0000047ab9 */ /* 0x000fe40000000800 */
[----:B------:R-:W-:-:S13]  /*1e8d0*/  ISETP.GE.OR P1, PT, R5, UR4, !P0 ;  /* 0x0000000405007c0c */ /* 0x000fda000c726670 */
[----:B------:R-:W0:Y:S01]  /*1e8e0*/  @!P1 LDC.64 R2, c[0x0][0xc80] ;  /* 0x00032000ff029b82 */ /* 0x000e220000000a00 */
[----:B------:R-:W-:Y:S01]  /*1e8f0*/  IMAD.MOV.U32 R11, RZ, RZ, RZ ;  /* 0x000000ffff0b7224 */ /* 0x000fe200078e00ff */
[----:B------:R-:W-:Y:S01]  /*1e900*/  MOV R16, R14 ;  /* 0x0000000e00107202 */ /* 0x000fe20000000f00 */
        /* <DEDUP_REMOVED lines=13> */
.L_x_8299:
[----:B------:R-:W-:Y:S01]  /*1e9e0*/  IMAD.MOV.U32 R12, RZ, RZ, 0x2 ;  /* 0x00000002ff0c7424 */ /* 0x000fe200078e00ff */
[----:B------:R-:W-:-:S04]  /*1e9f0*/  SEL R5, R14, RZ, P1 ;  /* 0x000000ff0e057207 */ /* 0x000fc80000800000 */
[----:B------:R-:W-:-:S05]  /*1ea00*/  IADD3 R4, R2, R5, RZ ;  /* 0x0000000502047210 */ /* 0x000fca0007ffe0ff */
[----:B------:R-:W-:-:S07]  /*1ea10*/  IMAD.MOV.U32 R13, RZ, RZ, R4 ;  /* 0x000000ffff0d7224 */ /* 0x000fce00078e0004 */
[----:B------:R-:W-:Y:S05]  /*1ea20*/  WARPSYNC.COLLECTIVE R15, `(.L_x_8300) ;  /* 0x000000000f087348 */ /* 0x000fea0003c00000 */
[----:B------:R0:W1:Y:S02]  /*1ea30*/  SHFL.UP P6, R14, R13, R12, R11 ;  /* 0x0400000c0d0e7389 */ /* 0x00006400000c000b */
[----:B01----:R-:W-:Y:S01]  /*1ea40*/  ENDCOLLECTIVE ;  /* 0x000000000000791b */ /* 0x003fe20003800000 */
.L_x_8300:
[----:B------:R-:W-:Y:S01]  /*1ea50*/  IMAD.MOV.U32 R12, RZ, RZ, 0x4 ;  /* 0x00000004ff0c7424 */ /* 0x000fe200078e00ff */
[----:B------:R-:W-:-:S05]  /*1ea60*/  SEL R5, R14, RZ, P2 ;  /* 0x000000ff0e057207 */ /* 0x000fca0001000000 */
[----:B------:R-:W-:-:S04]  /*1ea70*/  IMAD.IADD R5, R4, 0x1, R5 ;  /* 0x0000000104057824 */ /* 0x000fc800078e0205 */
[----:B------:R-:W-:-:S07]  /*1ea80*/  IMAD.MOV.U32 R13, RZ, RZ, R5 ;  /* 0x000000ffff0d7224 */ /* 0x000fce00078e0005 */
[----:B------:R-:W-:Y:S05]  /*1ea90*/  WARPSYNC.COLLECTIVE R15, `(.L_x_8301) ;  /* 0x000000000f087348 */ /* 0x000fea0003c00000 */
[----:B------:R0:W1:Y:S02]  /*1eaa0*/  SHFL.UP P6, R14, R13, R12, R11 ;  /* 0x0400000c0d0e7389 */ /* 0x00006400000c000b */
[----:B01----:R-:W-:Y:S01]  /*1eab0*/  ENDCOLLECTIVE ;  /* 0x000000000000791b */ /* 0x003fe20003800000 */
.L_x_8301:
[----:B------:R-:W-:Y:S01]  /*1eac0*/  IMAD.MOV.U32 R12, RZ, RZ, 0x8 ;  /* 0x00000008ff0c7424 */ /* 0x000fe200078e00ff */
[----:B------:R-:W-:-:S04]  /*1ead0*/  SEL R6, R14, RZ, P3 ;  /* 0x000000ff0e067207 */ /* 0x000fc80001800000 */
[----:B------:R-:W-:-:S05]  /*1eae0*/  IADD3 R6, R5, R6, RZ ;  /* 0x0000000605067210 */ /* 0x000fca0007ffe0ff */
[----:B------:R-:W-:-:S07]  /*1eaf0*/  IMAD.MOV.U32 R13, RZ, RZ, R6 ;  /* 0x000000ffff0d7224 */ /* 0x000fce00078e0006 */
[----:B------:R-:W-:Y:S05]  /*1eb00*/  WARPSYNC.COLLECTIVE R15, `(.L_x_8302) ;  /* 0x000000000f087348 */ /* 0x000fea0003c00000 */
[----:B------:R0:W1:Y:S02]  /*1eb10*/  SHFL.UP P6, R14, R13, R12, R11 ;  /* 0x0400000c0d0e7389 */ /* 0x00006400000c000b */
[----:B01----:R-:W-:Y:S01]  /*1eb20*/  ENDCOLLECTIVE ;  /* 0x000000000000791b */ /* 0x003fe20003800000 */
.L_x_8302:
[----:B------:R-:W-:Y:S01]  /*1eb30*/  IMAD.MOV.U32 R12, RZ, RZ, 0x10 ;  /* 0x00000010ff0c7424 */ /* 0x000fe200078e00ff */
[----:B------:R-:W-:-:S05]  /*1eb40*/  SEL R3, R14, RZ, P4 ;  /* 0x000000ff0e037207 */ /* 0x000fca0002000000 */
[----:B------:R-:W-:-:S04]  /*1eb50*/  IMAD.IADD R4, R6, 0x1, R3 ;  /* 0x0000000106047824 */ /* 0x000fc800078e0203 */
[----:B------:R-:W-:-:S07]  /*1eb60*/  IMAD.MOV.U32 R13, RZ, RZ, R4 ;  /* 0x000000ffff0d7224 */ /* 0x000fce00078e0004 */
[----:B------:R-:W-:Y:S05]  /*1eb70*/  WARPSYNC.COLLECTIVE R15, `(.L_x_8303) ;  /* 0x000000000f087348 */ /* 0x000fea0003c00000 */
[----:B------:R0:W1:Y:S02]  /*1eb80*/  SHFL.UP P6, R14, R13, R12, R11 ;  /* 0x0400000c0d0e7389 */ /* 0x00006400000c000b */
[----:B01----:R-:W-:Y:S01]  /*1eb90*/  ENDCOLLECTIVE ;  /* 0x000000000000791b */ /* 0x003fe20003800000 */
.L_x_8303:
        /* <DEDUP_REMOVED lines=8> */
.L_x_8304:
[----:B------:R-:W-:Y:S05]  /*1ec20*/  BRA `(.L_x_8305) ;  /* 0xffffffb800707947 */ /* 0x000fea000383ffff */
.L_x_8170:
[----:B------:R-:W-:Y:S01]  /*1ec30*/  BSSY B0, `(.L_x_8306) ;  /* 0x0000008000007945 */ /* 0x000fe20003800000 */
[----:B-----5:R-:W-:Y:S01]  /*1ec40*/  IMAD.MOV.U32 R13, RZ, RZ, R2 ;  /* 0x000000ffff0d7224 */ /* 0x020fe200078e0002 */
[----:B------:R-:W-:Y:S01]  /*1ec50*/  MOV R11, RZ ;  /* 0x000000ff000b7202 */ /* 0x000fe20000000f00 */
[----:B------:R-:W-:Y:S02]  /*1ec60*/  IMAD.MOV.U32 R12, RZ, RZ, 0x1 ;  /* 0x00000001ff0c7424 */ /* 0x000fe400078e00ff */
[----:B------:R-:W-:-:S07]  /*1ec70*/  IMAD.MOV.U32 R15, RZ, RZ, -0x1 ;  /* 0xffffffffff0f7424 */ /* 0x000fce00078e00ff */
[----:B012---:R-:W-:Y:S05]  /*1ec80*/  WARPSYNC.COLLECTIVE R15, `(.L_x_8307) ;  /* 0x000000000f087348 */ /* 0x007fea0003c00000 */
[----:B------:R3:W4:Y:S02]  /*1ec90*/  SHFL.UP P6, R14, R13, R12, R11 ;  /* 0x0400000c0d0e7389 */ /* 0x00072400000c000b */
[----:B01234-:R-:W-:Y:S01]  /*1eca0*/  ENDCOLLECTIVE ;  /* 0x000000000000791b */ /* 0x01ffe20003800000 */
.L_x_8307:
[----:B------:R-:W-:Y:S05]  /*1ecb0*/  BSYNC B0 ;  /* 0x0000000000007941 */ /* 0x000fea0003800000 */
.L_x_8306:
        /* <DEDUP_REMOVED lines=8> */
.L_x_8308:
[----:B------:R-:W-:Y:S01]  /*1ed40*/  IMAD.MOV.U32 R12, RZ, RZ, 0x4 ;  /* 0x00000004ff0c7424 */ /* 0x000fe200078e00ff */
[----:B------:R-:W-:-:S04]  /*1ed50*/  SEL R14, R14, RZ, P2 ;  /* 0x000000ff0e0e7207 */ /* 0x000fc80001000000 */
[----:B------:R-:W-:-:S05]  /*1ed60*/  IADD3 R3, R13, R14, RZ ;  /* 0x0000000e0d037210 */ /* 0x000fca0007ffe0ff */
[----:B------:R-:W-:-:S07]  /*1ed70*/  IMAD.MOV.U32 R13, RZ, RZ, R3 ;  /* 0x000000ffff0d7224 */ /* 0x000fce00078e0003 */
[----:B------:R-:W-:Y:S05]  /*1ed80*/  WARPSYNC.COLLECTIVE R15, `(.L_x_8309) ;  /* 0x000000000f087348 */ /* 0x000fea0003c00000 */
[----:B------:R0:W1:Y:S02]  /*1ed90*/  SHFL.UP P6, R14, R13, R12, R11 ;  /* 0x0400000c0d0e7389 */ /* 0x00006400000c000b */
[----:B01----:R-:W-:Y:S01]  /*1eda0*/  ENDCOLLECTIVE ;  /* 0x000000000000791b */ /* 0x003fe20003800000 */
.L_x_8309:
[----:B------:R-:W-:Y:S01]  /*1edb0*/  IMAD.MOV.U32 R12, RZ, RZ, 0x8 ;  /* 0x00000008ff0c7424 */ /* 0x000fe200078e00ff */
[----:B------:R-:W-:-:S05]  /*1edc0*/  SEL R4, R14, RZ, P3 ;  /* 0x000000ff0e047207 */ /* 0x000fca0001800000 */
[----:B------:R-:W-:-:S04]  /*1edd0*/  IMAD.IADD R4, R3, 0x1, R4 ;  /* 0x0000000103047824 */ /* 0x000fc800078e0204 */
[----:B------:R-:W-:-:S07]  /*1ede0*/  IMAD.MOV.U32 R13, RZ, RZ, R4 ;  /* 0x000000ffff0d7224 */ /* 0x000fce00078e0004 */
[----:B------:R-:W-:Y:S05]  /*1edf0*/  WARPSYNC.COLLECTIVE R15, `(.L_x_8310) ;  /* 0x000000000f087348 */ /* 0x000fea0003c00000 */
[----:B------:R0:W1:Y:S02]  /*1ee00*/  SHFL.UP P6, R14, R13, R12, R11 ;  /* 0x0400000c0d0e7389 */ /* 0x00006400000c000b */
[----:B01----:R-:W-:Y:S01]  /*1ee10*/  ENDCOLLECTIVE ;  /* 0x000000000000791b */ /* 0x003fe20003800000 */
.L_x_8310:
[----:B------:R-:W-:Y:S01]  /*1ee20*/  IMAD.MOV.U32 R12, RZ, RZ, 0x10 ;  /* 0x00000010ff0c7424 */ /* 0x000fe200078e00ff */
[----:B------:R-:W-:-:S04]  /*1ee30*/  SEL R5, R14, RZ, P4 ;  /* 0x000000ff0e057207 */ /* 0x000fc80002000000 */
[----:B------:R-:W-:-:S05]  /*1ee40*/  IADD3 R5, R4, R5, RZ ;  /* 0x0000000504057210 */ /* 0x000fca0007ffe0ff */
[----:B------:R-:W-:-:S07]  /*1ee50*/  IMAD.MOV.U32 R13, RZ, RZ, R5 ;  /* 0x000000ffff0d7224 */ /* 0x000fce00078e0005 */
[----:B------:R-:W-:Y:S05]  /*1ee60*/  WARPSYNC.COLLECTIVE R15, `(.L_x_8311) ;  /* 0x000000000f087348 */ /* 0x000fea0003c00000 */
[----:B------:R0:W1:Y:S02]  /*1ee70*/  SHFL.UP P6, R14, R13, R12, R11 ;  /* 0x0400000c0d0e7389 */ /* 0x00006400000c000b */
[----:B01----:R-:W-:Y:S01]  /*1ee80*/  ENDCOLLECTIVE ;  /* 0x000000000000791b */ /* 0x003fe20003800000 */
.L_x_8311:
        /* <DEDUP_REMOVED lines=8> */
.L_x_8312:
[----:B------:R-:W-:Y:S05]  /*1ef10*/  BRA `(.L_x_8313) ;  /* 0xffffffb800507947 */ /* 0x000fea000383ffff */
.L_x_8172:
[----:B------:R-:W-:Y:S01]  /*1ef20*/  BSSY B0, `(.L_x_8314) ;  /* 0x0000006000007945 */ /* 0x000fe20003800000 */
[----:B------:R-:W-:Y:S01]  /*1ef30*/  PLOP3.LUT P6, PT, P6, PT, PT, 0x8, 0x0 ;  /* 0x000000000000781c */ /* 0x000fe200037ce170 */
[----:B------:R-:W-:-:S12]  /*1ef40*/  IMAD.MOV.U32 R15, RZ, RZ, -0x1 ;  /* 0xffffffffff0f7424 */ /* 0x000fd800078e00ff */
[----:B01----:R-:W-:Y:S05]  /*1ef50*/  WARPSYNC.COLLECTIVE R15, `(.L_x_8315) ;  /* 0x000000000f087348 */ /* 0x003fea0003c00000 */
[----:B------:R-:W-:Y:S01]  /*1ef60*/  VOTE.ANY R14, PT, P6 ;  /* 0x00000000000e7806 */ /* 0x000fe200030e0100 */
[----:B01----:R-:W-:Y:S06]  /*1ef70*/  ENDCOLLECTIVE ;  /* 0x000000000000791b */ /* 0x003fec0003800000 */
.L_x_8315:
[----:B------:R-:W-:Y:S05]  /*1ef80*/  BSYNC B0 ;  /* 0x0000000000007941 */ /* 0x000fea0003800000 */
.L_x_8314:
[----:B------:R-:W-:Y:S01]  /*1ef90*/  IMAD.MOV.U32 R6, RZ, RZ, R14 ;  /* 0x000000ffff067224 */ /* 0x000fe200078e000e */
[----:B------:R-:W-:Y:S01]  /*1efa0*/  MOV R15, 0xffffffff ;  /* 0xffffffff000f7802 */ /* 0x000fe20000000f00 */
[----:B------:R-:W-:Y:S02]  /*1efb0*/  IMAD.MOV.U32 R13, RZ, RZ, R2 ;  /* 0x000000ffff0d7224 */ /* 0x000fe400078e0002 */
[----:B------:R-:W0:Y:S01]  /*1efc0*/  POPC R5, R6 ;  /* 0x0000000600057309 */ /* 0x000e220000000000 */
[----:B------:R-:W-:Y:S02]  /*1efd0*/  IMAD.MOV.U32 R11, RZ, RZ, 0x1f ;  /* 0x0000001fff0b7424 */ /* 0x000fe400078e00ff */
[----:B0-----:R-:W-:-:S07]  /*1efe0*/  IMAD.MOV.U32 R12, RZ, RZ, R5 ;  /* 0x000000ffff0c7224 */ /* 0x001fce00078e0005 */
[----:B------:R-:W-:Y:S05]  /*1eff0*/  WARPSYNC.COLLECTIVE R15, `(.L_x_8316) ;  /* 0x000000000f087348 */ /* 0x000fea0003c00000 */
[----:B------:R0:W1:Y:S02]  /*1f000*/  SHFL.IDX P6, R14, R13, R12, R11 ;  /* 0x0000000c0d0e7389 */ /* 0x00006400000c000b */
[----:B01----:R-:W-:Y:S01]  /*1f010*/  ENDCOLLECTIVE ;  /* 0x000000000000791b */ /* 0x003fe20003800000 */
.L_x_8316:
[----:B------:R-:W-:Y:S01]  /*1f020*/  IMAD.MOV.U32 R17, RZ, RZ, R14 ;  /* 0x000000ffff117224 */ /* 0x000fe200078e000e */
[----:B------:R-:W-:Y:S06]  /*1f030*/  BRA `(.L_x_8317) ;  /* 0xffffffb800407947 */ /* 0x000fec000383ffff */
.L_x_8174:
[----:B------:R-:W-:Y:S01]  /*1f040*/  BSSY B0, `(.L_x_8318) ;  /* 0x0000007000007945 */ /* 0x000fe20003800000 */
[----:B------:R-:W-:Y:S02]  /*1f050*/  IMAD.MOV.U32 R13, RZ, RZ, R3 ;  /* 0x000000ffff0d7224 */ /* 0x000fe400078e0003 */
[----:B------:R-:W-:Y:S02]  /*1f060*/  IMAD.MOV.U32 R11, RZ, RZ, 0x1f ;  /* 0x0000001fff0b7424 */ /* 0x000fe400078e00ff */
[----:B------:R-:W-:-:S07]  /*1f070*/  IMAD.MOV.U32 R15, RZ, RZ, -0x1 ;  /* 0xffffffffff0f7424 */ /* 0x000fce00078e00ff */
[----:B0123--:R-:W-:Y:S05]  /*1f080*/  WARPSYNC.COLLECTIVE R15, `(.L_x_8319) ;  /* 0x000000000f087348 */ /* 0x00ffea0003c00000 */
[----:B------:R4:W0:Y:S02]  /*1f090*/  SHFL.IDX P6, R14, R13, R12, R11 ;  /* 0x0000000c0d0e7389 */ /* 0x00082400000c000b */
[----:B01234-:R-:W-:Y:S01]  /*1f0a0*/  ENDCOLLECTIVE ;  /* 0x000000000000791b */ /* 0x01ffe20003800000 */
.L_x_8319:
[----:B------:R-:W-:Y:S05]  /*1f0b0*/  BSYNC B0 ;  /* 0x0000000000007941 */ /* 0x000fea0003800000 */
.L_x_8318:
[----:B------:R-:W-:Y:S01]  /*1f0c0*/  IMAD.MOV.U32 R6, RZ, RZ, R14 ;  /* 0x000000ffff067224 */ /* 0x000fe200078e000e */
[----:B------:R-:W-:Y:S06]  /*1f0d0*/  BRA `(.L_x_8173) ;  /* 0xffffffb800347947 */ /* 0x000fec000383ffff */
.L_x_8178:
[----:B0-----:R0:W1:Y:S02]  /*1f0e0*/  SYNCS.PHASECHK.TRANS64.TRYWAIT P0, [R4+URZ+0x28c20], R0 ;  /* 0x028c2000040075a7 */ /* 0x001064000800017f */
[----:B-1----:R-:W-:Y:S05]  /*1f0f0*/  @!P0 NANOSLEEP.SYNCS 0x989680 ;  /* 0x009896800000895d */ /* 0x002fea0003900000 */
[----:B------:R-:W1:Y:S02]  /*1f100*/  @!P0 SYNCS.PHASECHK.TRANS64 P0, [R4+URZ+0x28c20], R0 ;  /* 0x028c2000040085a7 */ /* 0x000e64000800007f */
[----:B-1----:R-:W-:Y:S05]  /*1f110*/  @!P0 BRA `(.L_x_8178) ;  /* 0xfffffffc00f08947 */ /* 0x002fea000383ffff */
[----:B------:R-:W-:Y:S05]  /*1f120*/  BRA `(.L_x_8320) ;  /* 0xffffffbc00ac7947 */ /* 0x000fea000383ffff */
.L_x_8179:
        /* <DEDUP_REMOVED lines=11> */
.L_x_8322:
[----:B------:R-:W-:Y:S05]  /*1f1e0*/  BSYNC B0 ;  /* 0x0000000000007941 */ /* 0x000fea0003800000 */
.L_x_8321:
[----:B------:R-:W-:Y:S05]  /*1f1f0*/  BRA `(.L_x_8323) ;  /* 0xffffffbc00947947 */ /* 0x000fea000383ffff */
.L_x_8180:
[----:B------:R-:W-:Y:S01]  /*1f200*/  BSSY B0, `(.L_x_8324) ;  /* 0x0000006000007945 */ /* 0x000fe20003800000 */
[----:B------:R-:W-:-:S07]  /*1f210*/  IMAD.MOV.U32 R15, RZ, RZ, -0x1 ;  /* 0xffffffffff0f7424 */ /* 0x000fce00078e00ff */
[----:B0-234-:R-:W-:Y:S05]  /*1f220*/  WARPSYNC.COLLECTIVE R15, `(.L_x_8325) ;  /* 0x000000000f0c7348 */ /* 0x01dfea0003c00000 */
[----:B------:R-:W-:Y:S02]  /*1f230*/  ELECT P6, UR62, PT ;  /* 0x00000000003e782f */ /* 0x000fe400038c0000 */
[----:B------:R-:W-:Y:S01]  /*1f240*/  MOV R14, UR62 ;  /* 0x0000003e000e7c02 */ /* 0x000fe20008000f00 */
[----:B0-234-:R-:W-:Y:S10]  /*1f250*/  ENDCOLLECTIVE ;  /* 0x000000000000791b */ /* 0x01dff40003800000 */
.L_x_8325:
[----:B------:R-:W-:Y:S05]  /*1f260*/  BSYNC B0 ;  /* 0x0000000000007941 */ /* 0x000fea0003800000 */
.L_x_8324:
[----:B------:R-:W-:Y:S05]  /*1f270*/  BRA `(.L_x_8326) ;  /* 0xffffffbc00887947 */ /* 0x000fea000383ffff */
.L_x_8182:
[----:B0-----:R0:W1:Y:S02]  /*1f280*/  SYNCS.PHASECHK.TRANS64.TRYWAIT P1, [R5+URZ+0x28c40], R0 ;  /* 0x028c4000050075a7 */ /* 0x001064000802017f */
[----:B-1----:R-:W-:Y:S05]  /*1f290*/  @!P1 NANOSLEEP.SYNCS 0x989680 ;  /* 0x009896800000995d */ /* 0x002fea0003900000 */
[----:B------:R-:W1:Y:S02]  /*1f2a0*/  @!P1 SYNCS.PHASECHK.TRANS64 P1, [R5+URZ+0x28c40], R0 ;  /* 0x028c4000050095a7 */ /* 0x000e64000802007f */
[----:B-1----:R-:W-:Y:S05]  /*1f2b0*/  @!P1 BRA `(.L_x_8182) ;  /* 0xfffffffc00f09947 */ /* 0x002fea000383ffff */
[----:B------:R-:W-:Y:S05]  /*1f2c0*/  BRA `(.L_x_8327) ;  /* 0xffffffbc00a47947 */ /* 0x000fea000383ffff */
.L_x_8184:
[----:B-1----:R1:W0:Y:S02]  /*1f2d0*/  SYNCS.PHASECHK.TRANS64.TRYWAIT P1, [R25+URZ+0x28c40], R2 ;  /* 0x028c4002190075a7 */ /* 0x002224000802017f */
[----:B0-----:R-:W-:Y:S05]  /*1f2e0*/  @!P1 NANOSLEEP.SYNCS 0x989680 ;  /* 0x009896800000995d */ /* 0x001fea0003900000 */
[----:B------:R-:W0:Y:S02]  /*1f2f0*/  @!P1 SYNCS.PHASECHK.TRANS64 P1, [R25+URZ+0x28c40], R2 ;  /* 0x028c4002190095a7 */ /* 0x000e24000802007f */
[----:B0-----:R-:W-:Y:S05]  /*1f300*/  @!P1 BRA `(.L_x_8184) ;  /* 0xfffffffc00f09947 */ /* 0x001fea000383ffff */
[----:B------:R-:W-:Y:S05]  /*1f310*/  BRA `(.L_x_8328) ;  /* 0xffffffbc00b07947 */ /* 0x000fea000383ffff */
.L_x_8186:
[----:B------:R0:W0:Y:S02]  /*1f320*/  SYNCS.PHASECHK.TRANS64.TRYWAIT P1, [R5+URZ+0x28c60], R0 ;  /* 0x028c6000050075a7 */ /* 0x000024000802017f */
[----:B0-----:R-:W-:Y:S05]  /*1f330*/  @!P1 NANOSLEEP.SYNCS 0x989680 ;  /* 0x009896800000995d */ /* 0x001fea0003900000 */
[----:B------:R-:W0:Y:S02]  /*1f340*/  @!P1 SYNCS.PHASECHK.TRANS64 P1, [R5+URZ+0x28c60], R0 ;  /* 0x028c6000050095a7 */ /* 0x000e24000802007f */
[----:B0-----:R-:W-:Y:S05]  /*1f350*/  @!P1 BRA `(.L_x_8186) ;  /* 0xfffffffc00f09947 */ /* 0x001fea000383ffff */
[----:B------:R-:W-:Y:S05]  /*1f360*/  BRA `(.L_x_8329) ;  /* 0xffffffbc00ac7947 */ /* 0x000fea000383ffff */
.L_x_8330:
        /* <DEDUP_REMOVED lines=9> */
.L_x_15659:


//--------------------- .text._ZN7cutlass13device_kernelIN5flash11enable_sm90INS1_16FlashAttnFwdSm90INS1_25CollectiveMainloopFwdSm90ILi2EN4cute5tupleIJNS5_1CILi1EEES8_S8_EEENS6_IJNS7_ILi64EEESA_SA_EEELi512ENS_6half_tEfNS_4arch4Sm90ELb1ELb0ELb1ELb1ELb1ELb0ELb1ELb0ELb0ELb1ELb0ELb0EEENS1_21CollectiveEpilogueFwdINS6_IJSA_NS7_ILi512EEESA_EEES9_SC_SE_Li256ELb1ELb1ELb0ELb0EEENS1_36VarlenDynamicPersistentTileSchedulerILi64ELi64ELi256ELi128ELb0ELb1ELb1ELb1ELb1ELb1EEEEEEEEEvNT_6ParamsE --------------------------
	.section	.text._ZN7cutlass13device_kernelIN5flash11enable_sm90INS1_16FlashAttnFwdSm90INS1_25CollectiveMainloopFwdSm90ILi2EN4cute5tupleIJNS5_1CILi1EEES8_S8_EEENS6_IJNS7_ILi64EEESA_SA_EEELi512ENS_6half_tEfNS_4arch4Sm90ELb1ELb0ELb1ELb1ELb1ELb0ELb1ELb0ELb0ELb1ELb0ELb0EEENS1_21CollectiveEpilogueFwdINS6_IJSA_NS7_ILi512EEESA_EEES9_SC_SE_Li256ELb1ELb1ELb0ELb0EEENS1_36VarlenDynamicPersistentTileSchedulerILi64ELi64ELi256ELi128ELb0ELb1ELb1ELb1ELb1ELb1EEEEEEEEEvNT_6ParamsE,"ax",@progbits
	.align	128
.text._ZN7cutlass13device_kernelIN5flash11enable_sm90INS1_16FlashAttnFwdSm90INS1_25CollectiveMainloopFwdSm90ILi2EN4cute5tupleIJNS5_1CILi1EEES8_S8_EEENS6_IJNS7_ILi64EEESA_SA_EEELi512ENS_6half_tEfNS_4arch4Sm90ELb1ELb0ELb1ELb1ELb1ELb0ELb1ELb0ELb0ELb1ELb0ELb0EEENS1_21CollectiveEpilogueFwdINS6_IJSA_NS7_ILi512EEESA_EEES9_SC_SE_Li256ELb1ELb1ELb0ELb0EEENS1_36VarlenDynamicPersistentTileSchedulerILi64ELi64ELi256ELi128ELb0ELb1ELb1ELb1ELb1ELb1EEEEEEEEEvNT_6ParamsE:
        .type           _ZN7cutlass13device_kernelIN5flash11enable_sm90INS1_16FlashAttnFwdSm90INS1_25CollectiveMainloopFwdSm90ILi2EN4cute5tupleIJNS5_1CILi1EEES8_S8_EEENS6_IJNS7_ILi64EEESA_SA_EEELi512ENS_6half_tEfNS_4arch4Sm90ELb1ELb0ELb1ELb1ELb1ELb0ELb1ELb0ELb0ELb1ELb0ELb0EEENS1_21CollectiveEpilogueFwdINS6_IJSA_NS7_ILi512EEESA_EEES9_SC_SE_Li256ELb1ELb1ELb0ELb0EEENS1_36VarlenDynamicPersistentTileSchedulerILi64ELi64ELi256ELi128ELb0ELb1ELb1ELb1ELb1ELb1EEEEEEEEEvNT_6ParamsE,@function
        .size           _ZN7cutlass13device_kernelIN5flash11enable_sm90INS1_16FlashAttnFwdSm90INS1_25CollectiveMainloopFwdSm90ILi2EN4cute5tupleIJNS5_1CILi1EEES8_S8_EEENS6_IJNS7_ILi64EEESA_SA_EEELi512ENS_6half_tEfNS_4arch4Sm90ELb1ELb0ELb1ELb1ELb1ELb0ELb1ELb0ELb0ELb1ELb0ELb0EEENS1_21CollectiveEpilogueFwdINS6_IJSA_NS7_ILi512EEESA_EEES9_SC_SE_Li256ELb1ELb1ELb0ELb0EEENS1_36VarlenDynamicPersistentTileSchedulerILi64ELi64ELi256ELi128ELb0ELb1ELb1ELb1ELb1ELb1EEEEEEEEEvNT_6ParamsE,(.L_x_15660 - _ZN7cutlass13device_kernelIN5flash11enable_sm90INS1_16FlashAttnFwdSm90INS1_25CollectiveMainloopFwdSm90ILi2EN4cute5tupleIJNS5_1CILi1EEES8_S8_EEENS6_IJNS7_ILi64EEESA_SA_EEELi512ENS_6half_tEfNS_4arch4Sm90ELb1ELb0ELb1ELb1ELb1ELb0ELb1ELb0ELb0ELb1ELb0ELb0EEENS1_21CollectiveEpilogueFwdINS6_IJSA_NS7_ILi512EEESA_EEES9_SC_SE_Li256ELb1ELb1ELb0ELb0EEENS1_36VarlenDynamicPersistentTileSchedulerILi64ELi64ELi256ELi128ELb0ELb1ELb1ELb1ELb1ELb1EEEEEEEEEvNT_6ParamsE)
        .other          _ZN7cutlass13device_kernelIN5flash11enable_sm90INS1_16FlashAttnFwdSm90INS1_25CollectiveMainloopFwdSm90ILi2EN4cute5tupleIJNS5_1CILi1EEES8_S8_EEENS6_IJNS7_ILi64EEESA_SA_EEELi512ENS_6half_tEfNS_4arch4Sm90ELb1ELb0ELb1ELb1ELb1ELb0ELb1ELb0ELb0ELb1ELb0ELb0EEENS1_21CollectiveEpilogueFwdINS6_IJSA_NS7_ILi512EEESA_EEES9_SC_SE_Li256ELb1ELb1ELb0ELb0EEENS1_36VarlenDynamicPersistentTileSchedulerILi64ELi64ELi256ELi128ELb0ELb1ELb1ELb1ELb1ELb1EEEEEEEEEvNT_6ParamsE,@"STO_CUDA_ENTRY STV_DEFAULT"
_ZN7cutlass13device_kernelIN5flash11enable_sm90INS1_16FlashAttnFwdSm90INS1_25CollectiveMainloopFwdSm90ILi2EN4cute5tupleIJNS5_1CILi1EEES8_S8_EEENS6_IJNS7_ILi64EEESA_SA_EEELi512ENS_6half_tEfNS_4arch4Sm90ELb1ELb0ELb1ELb1ELb1ELb0ELb1ELb0ELb0ELb1ELb0ELb0EEENS1_21CollectiveEpilogueFwdINS6_IJSA_NS7_ILi512EEESA_EEES9_SC_SE_Li256ELb1ELb1ELb0ELb0EEENS1_36VarlenDynamicPersistentTileSchedulerILi64ELi64ELi256ELi128ELb0ELb1ELb1ELb1ELb1ELb1EEEEEEEEEvNT_6ParamsE:
        /* <DEDUP_REMOVED lines=43> */
.L_x_8331:
        /* <DEDUP_REMOVED lines=22> */
.L_x_8332:
        /* <DEDUP_REMOVED lines=18> */
.L_x_8333:
        /* <DEDUP_REMOVED lines=22> */
.L_x_8334:
        /* <DEDUP_REMOVED lines=23> */
.L_x_8335:
        /* <DEDUP_REMOVED lines=8> */
.L_x_8337:
[----:B------:R-:W-:-:S08]  /*0880*/  NOP ;  /* 0x0000000000007918 */ /* 0x000fd00000000000 */
[----:B------:R-:W0:Y:S02]  /*0890*/  USETMAXREG.TRY_ALLOC.CTAPOOL UP0, 0xe8 ;  /* 0x000000e8000079c8 */ /* 0x000e240008000600 */
[----:B0-----:R-:W-:-:S13]  /*08a0*/  PLOP3.LUT P0, PT, PT, PT, UP0, 0x80, 0x0 ;  /* 0x000000000000781c */ /* 0x001fda0003f0f008 */
[----:B------:R-:W-:Y:S05]  /*08b0*/  @!P0 BRA `(.L_x_8337) ;  /* 0xfffffffc00f08947 */ /* 0x000fea000383ffff */
[----:B------:R-:W0:Y:S01]  /*08c0*/  S2R R2, SR_TID.X ;  /* 0x0000000000027919 */ /* 0x000e220000002100 */
[----:B------:R-:W-:Y:S01]  /*08d0*/  MOV R17, 0x400 ;  /* 0x0000040000117802 */ /* 0x000fe20000000f00 */
[----:B------:R-:W-:Y:S01]  /*08e0*/  ULDC UR4, c[0x0][0xd3c] ;  /* 0x00034f0000047ab9 */ /* 0x000fe20000000800 */
[----:B------:R-:W1:Y:S01]  /*08f0*/  S2R R202, SR_CgaCtaId ;  /* 0x0000000000ca7919 */ /* 0x000e620000008800 */
[----:B0-----:R-:W-:-:S04]  /*0900*/  LOP3.LUT R0, R2, 0xffffff80, RZ, 0xc0, !PT ;  /* 0xffffff8002007812 */ /* 0x001fc800078ec0ff */
[----:B------:R-:W-:Y:S02]  /*0910*/  ISETP.NE.AND P0, PT, R0, 0x80, PT ;  /* 0x000000800000780c */ /* 0x000fe40003f05270 */
[----:B-1----:R-:W-:-:S11]  /*0920*/  LEA R17, R202, R17, 0x18 ;  /* 0x00000011ca117211 */ /* 0x002fd600078ec0ff */
[----:B------:R-:W-:Y:S06]  /*0930*/  @!P0 BAR.ARV 0x8, 0x100 ;  /* 0x0204000000008b1d */ /* 0x000fec0000002000 */
[----:B------:R-:W-:-:S13]  /*0940*/  ISETP.GE.U32.AND P0, PT, R2, 0x100, PT ;  /* 0x000001000200780c */ /* 0x000fda0003f06070 */
[----:B------:R-:W-:Y:S08]  /*0950*/  @P0 BAR.ARV 0xf, 0x100 ;  /* 0x03c4000000000b1d */ /* 0x000ff00000002000 */
[----:B------:R-:W-:Y:S06]  /*0960*/  BAR.SYNC.DEFER_BLOCKING 0x5, 0x180 ;  /* 0x0146000000007b1d */ /* 0x000fec0000010000 */
[----:B------:R-:W0:Y:S02]  /*0970*/  LDS.128 R12, [R17+0x388d0] ;  /* 0x0388d000110c7984 */ /* 0x000e240000000c00 */
[----:B------:R-:W-:Y:S06]  /*0980*/  BAR.ARV 0x4, 0x180 ;  /* 0x0106000000007b1d */ /* 0x000fec0000002000 */
[----:B0-----:R-:W-:-:S13]  /*0990*/  ISETP.GE.AND P0, PT, R15, UR4, PT ;  /* 0x000000040f007c0c */ /* 0x001fda000bf06270 */
[----:B------:R-:W-:Y:S05]  /*09a0*/  @P0 EXIT ;  /* 0x000000000000094d */ /* 0x000fea0003800000 */
[----:B------:R-:W-:Y:S01]  /*09b0*/  VIADD R205, R2, 0xffffff80 ;  /* 0xffffff8002cd7836 */ /* 0x000fe20000000000 */
[----:B------:R-:W-:Y:S01]  /*09c0*/  R2UR UR6, R14 ;  /* 0x000000000e0672ca */ /* 0x000fe200000e0000 */
[----:B------:R-:W-:Y:S01]  /*09d0*/  IMAD.MOV.U32 R189, RZ, RZ, 0x20 ;  /* 0x00000020ffbd7424 */ /* 0x000fe200078e00ff */
[----:B------:R-:W-:Y:S01]  /*09e0*/  R2UR UR5, R13 ;  /* 0x000000000d0572ca */ /* 0x000fe200000e0000 */
[----:B------:R-:W-:Y:S01]  /*09f0*/  IMAD.MOV.U32 R16, RZ, RZ, RZ ;  /* 0x000000ffff107224 */ /* 0x000fe200078e00ff */
[----:B------:R-:W-:Y:S01]  /*0a00*/  SHF.R.S32.HI R0, RZ, 0x1f, R205 ;  /* 0x0000001fff007819 */ /* 0x000fe200000114cd */
[----:B------:R-:W-:Y:S01]  /*0a10*/  ULOP3.LUT UR41, UR42, 0x1, URZ, 0xfc, !UPT ;  /* 0x000000012a297892 */ /* 0x000fe2000f8efc3f */
[----:B------:R-:W-:Y:S02]  /*0a20*/  UMOV UR36, URZ ;  /* 0x0000003f00247c82 */ /* 0x000fe40008000000 */
[CC--:B------:R-:W-:Y:S02]  /*0a30*/  LEA.HI R3, R0.reuse, R205.reuse, RZ, 0x4 ;  /* 0x000000cd00037211 */ /* 0x0c0fe400078f20ff */
[----:B------:R-:W-:-:S02]  /*0a40*/  LEA.HI R198, R0, R205, RZ, 0x3 ;  /* 0x000000cd00c67211 */ /* 0x000fc400078f18ff */
[----:B------:R-:W-:Y:S02]  /*0a50*/  SHF.R.S32.HI R2, RZ, 0x4, R3 ;  /* 0x00000004ff027819 */ /* 0x000fe40000011403 */
[C---:B------:R-:W-:Y:S02]  /*0a60*/  LOP3.LUT R6, R3.reuse, 0xfffffff0, RZ, 0xc0, !PT ;  /* 0xfffffff003067812 */ /* 0x040fe400078ec0ff */
[----:B------:R-:W-:-:S03]  /*0a70*/  LEA.HI R4, R3, R2, RZ, 0x1 ;  /* 0x0000000203047211 */ /* 0x000fc600078f08ff */
[----:B------:R-:W-:Y:S01]  /*0a80*/  IMAD.IADD R6, R205, 0x1, -R6 ;  /* 0x00000001cd067824 */ /* 0x000fe200078e0a06 */
[----:B------:R-:W-:Y:S02]  /*0a90*/  LOP3.LUT R5, R4, 0x1ffffffe, RZ, 0xc0, !PT ;  /* 0x1ffffffe04057812 */ /* 0x000fe400078ec0ff */
[----:B------:R-:W-:-:S03]  /*0aa0*/  LEA.HI R4, R0, R205, RZ, 0x5 ;  /* 0x000000cd00047211 */ /* 0x000fc600078f28ff */
[----:B------:R-:W-:Y:S01]  /*0ab0*/  IMAD.IADD R8, R2, 0x1, -R5 ;  /* 0x0000000102087824 */ /* 0x000fe200078e0a05 */
[-C--:B------:R-:W-:Y:S02]  /*0ac0*/  LEA.HI R2, R0, R205.reuse, RZ, 0x7 ;  /* 0x000000cd00027211 */ /* 0x080fe400078f38ff */
[--C-:B------:R-:W-:Y:S01]  /*0ad0*/  SHF.R.S32.HI R10, RZ, 0x5, R4.reuse ;  /* 0x00000005ff0a7819 */ /* 0x100fe20000011404 */
[----:B------:R-:W-:Y:S01]  /*0ae0*/  IMAD.SHL.U32 R8, R8, 0x8, RZ ;  /* 0x0000000808087824 */ /* 0x000fe200078e00ff */
[----:B------:R-:W-:Y:S02]  /*0af0*/  SHF.R.S32.HI R3, RZ, 0x1f, R4 ;  /* 0x0000001fff037819 */ /* 0x000fe40000011404 */
        /* <DEDUP_REMOVED lines=13> */
[-C--:B------:R-:W-:Y:S01]  /*0bd0*/  LEA.HI R5, R3, R4.reuse, RZ, 0x2 ;  /* 0x0000000403057211 */ /* 0x080fe200078f10ff */
[----:B------:R-:W-:Y:S01]  /*0be0*/  IMAD R203, R11, 0x10, R14 ;  /* 0x000000100bcb7824 */ /* 0x000fe200078e020e */
[C---:B------:R-:W-:Y:S01]  /*0bf0*/  LOP3.LUT R9, R7.reuse, 0xfffffff8, RZ, 0xc0, !PT ;  /* 0xfffffff807097812 */ /* 0x040fe200078ec0ff */
[----:B------:R-:W-:Y:S01]  /*0c00*/  IMAD.SHL.U32 R7, R7, 0x40, RZ ;  /* 0x0000004007077824 */ /* 0x000fe200078e00ff */
[----:B------:R-:W-:Y:S01]  /*0c10*/  LOP3.LUT R11, R5, 0x7ffffffc, RZ, 0xc0, !PT ;  /* 0x7ffffffc050b7812 */ /* 0x000fe200078ec0ff */
[----:B------:R-:W-:Y:S01]  /*0c20*/  IMAD.U32 R203, R203, 0x40, R8 ;  /* 0x00000040cbcb7824 */ /* 0x000fe200078e0008 */
[----:B------:R-:W-:Y:S01]  /*0c30*/  LOP3.LUT R0, R198, 0xfffffff8, RZ, 0xc0, !PT ;  /* 0xfffffff8c6007812 */ /* 0x000fe200078ec0ff */
[----:B------:R-:W-:Y:S01]  /*0c40*/  IMAD.IADD R9, R6, 0x1, -R9 ;  /* 0x0000000106097824 */ /* 0x000fe200078e0a09 */
[----:B------:R-:W-:Y:S01]  /*0c50*/  LEA.HI R6, R3, R4, RZ, 0x5 ;  /* 0x0000000403067211 */ /* 0x000fe200078f28ff */
[----:B------:R-:W-:Y:S01]  /*0c60*/  IMAD.IADD R11, R4, 0x1, -R11 ;  /* 0x00000001040b7824 */ /* 0x000fe200078e0a0b */
[--C-:B------:R-:W-:Y:S01]  /*0c70*/  SHF.R.S32.HI R3, RZ, 0x2, R5.reuse ;  /* 0x00000002ff037819 */ /* 0x100fe20000011405 */
[----:B------:R-:W-:Y:S01]  /*0c80*/  IMAD.IADD R197, R205, 0x1, -R0 ;  /* 0x00000001cdc57824 */ /* 0x000fe200078e0a00 */
[----:B------:R-:W-:Y:S01]  /*0c90*/  SHF.R.S32.HI R4, RZ, 0x1f, R5 ;  /* 0x0000001fff047819 */ /* 0x000fe20000011405 */
[----:B------:R-:W-:Y:S01]  /*0ca0*/  IMAD.SHL.U32 R5, R9, 0x40, RZ ;  /* 0x0000004009057824 */ /* 0x000fe200078e00ff */
[----:B------:R-:W-:Y:S01]  /*0cb0*/  LOP3.LUT R7, R7, 0x7ffffe00, RZ, 0xc0, !PT ;  /* 0x7ffffe0007077812 */ /* 0x000fe200078ec0ff */
[----:B------:R-:W-:Y:S01]  /*0cc0*/  IMAD.SHL.U32 R23, R197, 0x8, RZ ;  /* 0x00000008c5177824 */ /* 0x000fe200078e00ff */
[----:B------:R-:W-:Y:S01]  /*0cd0*/  LEA.HI R4, R4, R3, RZ, 0x3 ;  /* 0x0000000304047211 */ /* 0x000fe200078f18ff */
[----:B------:R-:W-:Y:S01]  /*0ce0*/  IMAD.SHL.U32 R18, R11, 0x2, RZ ;  /* 0x000000020b127824 */ /* 0x000fe200078e00ff */
[----:B------:R-:W-:Y:S01]  /*0cf0*/  LOP3.LUT R5, R5, 0x1c0, RZ, 0xc0, !PT ;  /* 0x000001c005057812 */ /* 0x000fe200078ec0ff */
[----:B------:R-:W-:Y:S01]  /*0d00*/  IMAD R7, R10, 0x400, R7 ;  /* 0x000004000a077824 */ /* 0x000fe200078e0207 */
[----:B------:R-:W-:Y:S01]  /*0d10*/  R2P PR, R9, 0x6 ;  /* 0x0000000609007804 */ /* 0x000fe20000000000 */
[----:B------:R-:W-:Y:S01]  /*0d20*/  VIADD R196, R23, 0x40 ;  /* 0x0000004017c47836 */ /* 0x000fe20000000000 */
[----:B------:R-:W-:Y:S01]  /*0d30*/  LOP3.LUT R8, R5, 0x8, R8, 0xf8, !PT ;  /* 0x0000000805087812 */ /* 0x000fe200078ef808 */
[C---:B------:R-:W-:Y:S01]  /*0d40*/  VIADD R195, R23.reuse, 0x80 ;  /* 0x0000008017c37836 */ /* 0x040fe20000000000 */
[----:B------:R-:W-:Y:S01]  /*0d50*/  SHF.R.U32.HI R5, RZ, 0x3, R5 ;  /* 0x00000003ff057819 */ /* 0x000fe20000011605 */
[C---:B------:R-:W-:Y:S01]  /*0d60*/  VIADD R194, R23.reuse, 0xc0 ;  /* 0x000000c017c27836 */ /* 0x040fe20000000000 */
[----:B------:R-:W-:Y:S01]  /*0d70*/  LEA.HI R13, R12, R12, RZ, 0x1 ;  /* 0x0000000c0c0d7211 */ /* 0x000fe200078f08ff */
[C---:B------:R-:W-:Y:S01]  /*0d80*/  VIADD R193, R23.reuse, 0x100 ;  /* 0x0000010017c17836 */ /* 0x040fe20000000000 */
[----:B------:R-:W-:Y:S01]  /*0d90*/  LOP3.LUT R8, R8, R5, RZ, 0x3c, !PT ;  /* 0x0000000508087212 */ /* 0x000fe200078e3cff */
[C---:B------:R-:W-:Y:S01]  /*0da0*/  VIADD R192, R23.reuse, 0x140 ;  /* 0x0000014017c07836 */ /* 0x040fe20000000000 */
[----:B------:R-:W-:Y:S01]  /*0db0*/  LOP3.LUT R4, R4, 0xfffffff8, RZ, 0xc0, !PT ;  /* 0xfffffff804047812 */ /* 0x000fe200078ec0ff */
[----:B------:R-:W-:Y:S01]  /*0dc0*/  VIADD R201, R23, 0x180 ;  /* 0x0000018017c97836 */ /* 0x000fe20000000000 */
[----:B------:R-:W-:Y:S01]  /*0dd0*/  LEA.HI R2, R2, R199, RZ, 0x1 ;  /* 0x000000c702027211 */ /* 0x000fe200078f08ff */
[----:B------:R-:W-:Y:S01]  /*0de0*/  IMAD.IADD R8, R7, 0x1, R8 ;  /* 0x0000000107087824 */ /* 0x000fe200078e0208 */
[----:B------:R-:W-:Y:S01]  /*0df0*/  LOP3.LUT R13, R13, 0x1ffffffe, RZ, 0xc0, !PT ;  /* 0x1ffffffe0d0d7812 */ /* 0x000fe200078ec0ff */
[----:B------:R-:W-:Y:S01]  /*0e00*/  IMAD.IADD R3, R3, 0x1, -R4 ;  /* 0x0000000103037824 */ /* 0x000fe200078e0a04 */
[----:B------:R-:W-:Y:S01]  /*0e10*/  SHF.R.S32.HI R6, RZ, 0x5, R6 ;  /* 0x00000005ff067819 */ /* 0x000fe20000011406 */
[----:B------:R-:W-:Y:S01]  /*0e20*/  IMAD R185, R8, 0x2, R17 ;  /* 0x0000000208b97824 */ /* 0x000fe200078e0211 */
[----:B------:R-:W-:Y:S01]  /*0e30*/  LOP3.LUT R0, R2, 0xfffffe, RZ, 0xc0, !PT ;  /* 0x00fffffe02007812 */ /* 0x000fe200078ec0ff */
[----:B------:R-:W-:Y:S01]  /*0e40*/  VIADD R200, R23, 0x1c0 ;  /* 0x000001c017c87836 */ /* 0x000fe20000000000 */
[----:B------:R-:W-:Y:S01]  /*0e50*/  SEL R189, R189, 0xffffffe0, !P1 ;  /* 0xffffffe0bdbd7807 */ /* 0x000fe20004800000 */
        /* <DEDUP_REMOVED lines=8> */
[----:B------:R-:W-:Y:S01]  /*0ee0*/  IMAD.IADD R0, R199, 0x1, -R0 ;  /* 0x00000001c7007824 */ /* 0x000fe200078e0a00 */
[----:B------:R-:W-:Y:S01]  /*0ef0*/  SHF.R.S32.HI R209, RZ, 0x1f, R193 ;  /* 0x0000001fffd17819 */ /* 0x000fe200000114c1 */
[C---:B------:R-:W-:Y:S01]  /*0f00*/  @P2 VIADD R188, R190.reuse, 0xffffffc0 ;  /* 0xffffffc0bebc2836 */ /* 0x040fe20000000000 */
[----:B------:R-:W-:Y:S01]  /*0f10*/  SHF.R.S32.HI R208, RZ, 0x1f, R192 ;  /* 0x0000001fffd07819 */ /* 0x000fe200000114c0 */
[----:B------:R-:W-:Y:S01]  /*0f20*/  IMAD.IADD R190, R190, 0x1, R189 ;  /* 0x00000001bebe7824 */ /* 0x000fe200078e02bd */
[----:B------:R-:W-:Y:S01]  /*0f30*/  SHF.R.S32.HI R207, RZ, 0x1f, R201 ;  /* 0x0000001fffcf7819 */ /* 0x000fe200000114c9 */
[----:B------:R-:W-:Y:S01]  /*0f40*/  IMAD.MOV.U32 R7, RZ, RZ, R15 ;  /* 0x000000ffff077224 */ /* 0x000fe200078e000f */
[----:B------:R-:W-:Y:S01]  /*0f50*/  SHF.R.S32.HI R206, RZ, 0x1f, R200 ;  /* 0x0000001fffce7819 */ /* 0x000fe200000114c8 */
[----:B------:R-:W-:-:S02]  /*0f60*/  IMAD.MOV.U32 R2, RZ, RZ, RZ ;  /* 0x000000ffff027224 */ /* 0x000fc400078e00ff */
[----:B------:R-:W-:Y:S02]  /*0f70*/  IMAD.SHL.U32 R184, R0, 0x100, RZ ;  /* 0x0000010000b87824 */ /* 0x000fe400078e00ff */
[----:B------:R-:W-:Y:S02]  /*0f80*/  IMAD R191, R13, 0x8, R22 ;  /* 0x000000080dbf7824 */ /* 0x000fe400078e0216 */
[----:B------:R-:W-:-:S07]  /*0f90*/  IMAD.IADD R189, R189, 0x1, R188 ;  /* 0x00000001bdbd7824 */ /* 0x000fce00078e02bc */
.L_x_8396:
[----:B0-2-4-:R-:W0:Y:S01]  /*0fa0*/  LDC.64 R4, c[0x0][0xd88] ;  /* 0x00036200ff047b82 */ /* 0x015e220000000a00 */
[----:B------:R-:W-:Y:S01]  /*0fb0*/  ULDC.64 UR8, c[0x0][0xb20] ;  /* 0x0002c80000087ab9 */ /* 0x000fe20000000a00 */
[----:B------:R-:W-:-:S06]  /*0fc0*/  ULDC.64 UR10, c[0x0][0xb10] ;  /* 0x0002c400000a7ab9 */ /* 0x000fcc0000000a00 */
[----:B-1-3--:R-:W1:Y:S08]  /*0fd0*/  LDC.64 R8, c[0x0][0x418] ;  /* 0x00010600ff087b82 */ /* 0x00ae700000000a00 */
[----:B------:R-:W2:Y:S01]  /*0fe0*/  LDC R0, c[0x0][0x424] ;  /* 0x00010900ff007b82 */ /* 0x000ea20000000800 */
[----:B0-----:R-:W-:Y:S01]  /*0ff0*/  IMAD.WIDE R4, R7, 0x4, R4 ;  /* 0x0000000407047825 */ /* 0x001fe200078e0204 */
[----:B------:R-:W-:-:S06]  /*1000*/  UISETP.NE.U32.AND UP0, UPT, UR8, URZ, UPT ;  /* 0x0000003f0800728c */ /* 0x000fcc000bf05070 */
[----:B------:R-:W0:Y:S01]  /*1010*/  LDC R7, c[0x0][0x2f0] ;  /* 0x0000bc00ff077b82 */ /* 0x000e220000000800 */
[----:B------:R-:W3:Y:S01]  /*1020*/  LDG.E R4, desc[UR44][R4.64] ;  /* 0x0000002c04047981 */ /* 0x000ee2000c1e1900 */
[----:B------:R-:W-:Y:S01]  /*1030*/  UISETP.NE.AND.EX UP0, UPT, UR9, URZ, UPT, UP0 ;  /* 0x0000003f0900728c */ /* 0x000fe2000bf05300 */
[----:B------:R-:W-:Y:S01]  /*1040*/  IMAD.MOV.U32 R6, RZ, RZ, RZ ;  /* 0x000000ffff067224 */ /* 0x000fe200078e00ff */
[----:B------:R-:W-:-:S04]  /*1050*/  UISETP.NE.U32.AND UP1, UPT, UR10, URZ, UPT ;  /* 0x0000003f0a00728c */ /* 0x000fc8000bf25070 */
[----:B------:R-:W-:Y:S01]  /*1060*/  UISETP.NE.AND.EX UP1, UPT, UR11, URZ, UPT, UP1 ;  /* 0x0000003f0b00728c */ /* 0x000fe2000bf25310 */
[----:B------:R-:W-:-:S05]  /*1070*/  PLOP3.LUT P0, PT, PT, PT, UP0, 0x80, 0x0 ;  /* 0x000000000000781c */ /* 0x000fca0003f0f008 */
[----:B------:R-:W-:Y:S02]  /*1080*/  PLOP3.LUT P2, PT, PT, PT, UP1, 0x80, 0x0 ;  /* 0x000000000000781c */ /* 0x000fe40003f4f018 */
[----:B---3--:R-:W-:-:S13]  /*1090*/  R2UR UR40, R4 ;  /* 0x00000000042872ca */ /* 0x008fda00000e0000 */
[----:B------:R-:W-:Y:S02]  /*10a0*/  USHF.R.S32.HI UR39, URZ, 0x1f, UR40 ;  /* 0x0000001f3f277899 */ /* 0x000fe40008011428 */
[----:B------:R-:W-:-:S04]  /*10b0*/  @UP0 ULEA UR8, UP2, UR40, UR8, 0x2 ;  /* 0x0000000828080291 */ /* 0x000fc8000f84103f */
[----:B------:R-:W-:Y:S02]  /*10c0*/  @UP0 ULEA.HI.X UR9, UR40, UR9, UR39, 0x2, UP2 ;  /* 0x0000000928090291 */ /* 0x000fe400090f1427 */
[----:B------:R-:W-:Y:S01]  /*10d0*/  @UP1 ULEA UR10, UP0, UR40, UR10, 0x2 ;  /* 0x0000000a280a1291 */ /* 0x000fe2000f80103f */
[----:B------:R-:W-:-:S03]  /*10e0*/  IMAD.U32 R4, RZ, RZ, UR8 ;  /* 0x00000008ff047e24 */ /* 0x000fc6000f8e00ff */
[----:B------:R-:W-:Y:S01]  /*10f0*/  @UP1 ULEA.HI.X UR11, UR40, UR11, UR39, 0x2, UP0 ;  /* 0x0000000b280b1291 */ /* 0x000fe200080f1427 */
[----:B------:R-:W-:Y:S01]  /*1100*/  IMAD.U32 R5, RZ, RZ, UR9 ;  /* 0x00000009ff057e24 */ /* 0x000fe2000f8e00ff */
[----:B------:R-:W-:Y:S01]  /*1110*/  ULDC.64 UR8, c[0x0][0xb18] ;  /* 0x0002c60000087ab9 */ /* 0x000fe20000000a00 */
[----:B------:R-:W-:-:S03]  /*1120*/  IMAD.U32 R186, RZ, RZ, UR10 ;  /* 0x0000000affba7e24 */ /* 0x000fc6000f8e00ff */
[----:B------:R-:W-:Y:S01]  /*1130*/  IMAD.U32 R187, RZ, RZ, UR11 ;  /* 0x0000000bffbb7e24 */ /* 0x000fe2000f8e00ff */
[----:B------:R3:W5:Y:S04]  /*1140*/  @P0 LDG.E R6, desc[UR44][R4.64] ;  /* 0x0000002c04060981 */ /* 0x000768000c1e1900 */
[----:B------:R3:W5:Y:S01]  /*1150*/  @P2 LDG.E R186, desc[UR44][R186.64] ;  /* 0x0000002cbaba2981 */ /* 0x000762000c1e1900 */
[----:B-1----:R-:W-:Y:S01]  /*1160*/  ISETP.NE.U32.AND P0, PT, R8, RZ, PT ;  /* 0x000000ff0800720c */ /* 0x002fe20003f05070 */
[----:B------:R-:W-:Y:S01]  /*1170*/  UMOV UR38, UR6 ;  /* 0x0000000600267c82 */ /* 0x000fe20008000000 */
[----:B------:R-:W-:Y:S02]  /*1180*/  ISETP.NE.U32.AND P1, PT, RZ, UR8, PT ;  /* 0x00000008ff007c0c */ /* 0x000fe4000bf25070 */
[----:B------:R-:W-:-:S02]  /*1190*/  ISETP.NE.AND.EX P0, PT, R9, RZ, PT, P0 ;  /* 0x000000ff0900720c */ /* 0x000fc40003f05300 */
[----:B------:R-:W-:Y:S02]  /*11a0*/  ISETP.NE.AND.EX P1, PT, RZ, UR9, PT, P1 ;  /* 0x00000009ff007c0c */ /* 0x000fe4000bf25310 */
[----:B--2---:R-:W-:Y:S01]  /*11b0*/  SEL R0, R0, 0x1, P0 ;  /* 0x0000000100007807 */ /* 0x004fe20000000000 */
[----:B0--3--:R-:W-:Y:S10]  /*11c0*/  @P2 BRA `(.L_x_8338) ;  /* 0x0000000000302947 */ /* 0x009ff40003800000 */
[----:B------:R-:W-:Y:S01]  /*11d0*/  ULDC.64 UR6, c[0x0][0xaf8] ;  /* 0x0002be0000067ab9 */ /* 0x000fe20000000a00 */
[----:B-----5:R-:W0:Y:S01]  /*11e0*/  LDC R186, c[0x0][0x288] ;  /* 0x0000a200ffba7b82 */ /* 0x020e220000000800 */
[----:B------:R-:W-:-:S04]  /*11f0*/  ISETP.NE.U32.AND P0, PT, RZ, UR6, PT ;  /* 0x00000006ff007c0c */ /* 0x000fc8000bf05070 */
[----:B------:R-:W-:-:S13]  /*1200*/  ISETP.NE.AND.EX P0, PT, RZ, UR7, PT, P0 ;  /* 0x00000007ff007c0c */ /* 0x000fda000bf05300 */
[----:B------:R-:W-:Y:S05]  /*1210*/  @!P0 BRA `(.L_x_8338) ;  /* 0x00000000001c8947 */ /* 0x000fea0003800000 */
[----:B------:R-:W-:Y:S02]  /*1220*/  ULDC.64 UR6, c[0x0][0xaf8] ;  /* 0x0002be0000067ab9 */ /* 0x000fe40000000a00 */
[----:B------:R-:W-:-:S06]  /*1230*/  UIMAD.WIDE UR6, UR40, 0x4, UR6 ;  /* 0x00000004280678a5 */ /* 0x000fcc000f8e0206 */
[----:B------:R-:W-:Y:S02]  /*1240*/  IMAD.U32 R4, RZ, RZ, UR6 ;  /* 0x00000006ff047e24 */ /* 0x000fe4000f8e00ff */
[----:B------:R-:W-:-:S05]  /*1250*/  IMAD.U32 R5, RZ, RZ, UR7 ;  /* 0x00000007ff057e24 */ /* 0x000fca000f8e00ff */
[----:B0-----:R-:W2:Y:S04]  /*1260*/  LDG.E R186, desc[UR44][R4.64] ;  /* 0x0000002c04ba7981 */ /* 0x001ea8000c1e1900 */
[----:B------:R-:W2:Y:S02]  /*1270*/  LDG.E R3, desc[UR44][R4.64+0x4] ;  /* 0x0000042c04037981 */ /* 0x000ea4000c1e1900 */
[----:B--2---:R-:W-:-:S07]  /*1280*/  IMAD.IADD R186, R3, 0x1, -R186 ;  /* 0x0000000103ba7824 */ /* 0x004fce00078e0aba */
.L_x_8338:
[----:B------:R-:W-:Y:S01]  /*1290*/  IMAD R187, R0, R7, RZ ;  /* 0x0000000700bb7224 */ /* 0x000fe200078e02ff */
[----:B------:R-:W-:Y:S06]  /*12a0*/  @!P1 BRA `(.L_x_8339) ;  /* 0x0000000000189947 */ /* 0x000fec0003800000 */
[----:B------:R-:W-:-:S04]  /*12b0*/  ULEA UR4, UP0, UR40, UR8, 0x2 ;  /* 0x0000000828047291 */ /* 0x000fc8000f80103f */
[----:B------:R-:W-:Y:S02]  /*12c0*/  ULEA.HI.X UR6, UR40, UR9, UR39, 0x2, UP0 ;  /* 0x0000000928067291 */ /* 0x000fe400080f1427 */
[----:B------:R-:W-:-:S04]  /*12d0*/  IMAD.U32 R4, RZ, RZ, UR4 ;  /* 0x00000004ff047e24 */ /* 0x000fc8000f8e00ff */
[----:B------:R-:W-:-:S05]  /*12e0*/  IMAD.U32 R5, RZ, RZ, UR6 ;  /* 0x00000006ff057e24 */ /* 0x000fca000f8e00ff */
[----:B------:R1:W5:Y:S01]  /*12f0*/  LDG.E R187, desc[UR44][R4.64] ;  /* 0x0000002c04bb7981 */ /* 0x000362000c1e1900 */
[----:B------:R-:W-:Y:S05]  /*1300*/  BRA `(.L_x_8340) ;  /* 0x00000000002c7947 */ /* 0x000fea0003800000 */
.L_x_8339:
[----:B------:R-:W-:Y:S02]  /*1310*/  ULDC.64 UR6, c[0x0][0xb00] ;  /* 0x0002c00000067ab9 */ /* 0x000fe40000000a00 */
        /* <DEDUP_REMOVED lines=8> */
[----:B------:R-:W2:Y:S02]  /*13a0*/  LDG.E R0, desc[UR44][R4.64+0x4] ;  /* 0x0000042c04007981 */ /* 0x000ea4000c1e1900 */
[----:B--2---:R-:W-:-:S07]  /*13b0*/  IMAD.IADD R187, R0, 0x1, -R187 ;  /* 0x0000000100bb7824 */ /* 0x004fce00078e0abb */
.L_x_8340:
[----:B------:R-:W-:Y:S01]  /*13c0*/  UISETP.NE.AND UP0, UPT, UR43, 0x1, UPT ;  /* 0x000000012b00788c */ /* 0x000fe2000bf05270 */
[----:B-----5:R-:W-:Y:S01]  /*13d0*/  IMAD.IADD R187, R187, 0x1, -R6 ;  /* 0x00000001bbbb7824 */ /* 0x020fe200078e0a06 */
[----:B------:R-:W-:-:S03]  /*13e0*/  USHF.L.U32 UR37, UR5, 0x6, URZ ;  /* 0x0000000605257899 */ /* 0x000fc6000800063f */
[----:B------:R-:W-:Y:S01]  /*13f0*/  VIADD R0, R187, 0x3f ;  /* 0x0000003fbb007836 */ /* 0x000fe20000000000 */
[----:B------:R-:W-:-:S04]  /*1400*/  PLOP3.LUT P0, PT, PT, PT, UP0, 0x80, 0x0 ;  /* 0x000000000000781c */ /* 0x000fc80003f0f008 */
[----:B------:R-:W-:-:S04]  /*1410*/  SHF.R.S32.HI R3, RZ, 0x1f, R0 ;  /* 0x0000001fff037819 */ /* 0x000fc80000011400 */
[----:B------:R-:W-:-:S04]  /*1420*/  LEA.HI R3, R3, R0, RZ, 0x6 ;  /* 0x0000000003037211 */ /* 0x000fc800078f30ff */
[----:B------:R-:W-:Y:S01]  /*1430*/  SHF.R.S32.HI R168, RZ, 0x6, R3 ;  /* 0x00000006ffa87819 */ /* 0x000fe20000011403 */
[----:B------:R-:W-:Y:S06]  /*1440*/  @!P0 BRA `(.L_x_8341) ;  /* 0x0000001c00548947 */ /* 0x000fec0003800000 */
[----:B------:R-:W2:Y:S01]  /*1450*/  LDC R0, c[0x0][0x448] ;  /* 0x00011200ff007b82 */ /* 0x000ea20000000800 */
[----:B------:R-:W-:Y:S01]  /*1460*/  UIADD3 UR4, UR37, 0x3f, URZ ;  /* 0x0000003f25047890 */ /* 0x000fe2000fffe03f */
[----:B0-----:R-:W-:Y:S02]  /*1470*/  IADD3 R187, R187, 0x40, -R186 ;  /* 0x00000040bbbb7810 */ /* 0x001fe40007ffe8ba */
        /* <DEDUP_REMOVED lines=21> */
[----:B--2---:R-:W-:Y:S01]  /*15d0*/  ISETP.NE.AND P0, PT, R0, 0x1, PT ;  /* 0x000000010000780c */ /* 0x004fe20003f05270 */
[----:B------:R-:W-:Y:S01]  /*15e0*/  IMAD.U32 R0, RZ, RZ, UR4 ;  /* 0x00000004ff007e24 */ /* 0x000fe2000f8e00ff */
        /* <DEDUP_REMOVED lines=19> */
[----:B-1----:R-:W1:Y:S01]  /*1720*/  @P0 LDC R4, c[0x0][0x450] ;  /* 0x00011400ff040b82 */ /* 0x002e620000000800 */
        /* <DEDUP_REMOVED lines=16> */
[----:B0-----:R-:W-:Y:S01]  /*1830*/  @P0 IMAD.HI.U32 R3, R3, UR4, RZ ;  /* 0x0000000403030c27 */ /* 0x001fe2000f8e00ff */
[----:B------:R-:W-:-:S02]  /*1840*/  CS2R R170, SRZ ;  /* 0x0000000000aa7805 */ /* 0x000fc4000001ff00 */
[----:B------:R-:W-:Y:S02]  /*1850*/  CS2R R32, SRZ ;  /* 0x0000000000207805 */ /* 0x000fe4000001ff00 */
[----:B------:R-:W-:Y:S02]  /*1860*/  CS2R R172, SRZ ;  /* 0x0000000000ac7805 */ /* 0x000fe4000001ff00 */
[----:B------:R-:W-:Y:S01]  /*1870*/  CS2R R38, SRZ ;  /* 0x0000000000267805 */ /* 0x000fe2000001ff00 */
[----:B------:R-:W-:Y:S01]  /*1880*/  IMAD.MOV.U32 R35, RZ, RZ, RZ ;  /* 0x000000ffff237224 */ /* 0x000fe200078e00ff */
[----:B------:R-:W-:Y:S02]  /*1890*/  CS2R R28, SRZ ;  /* 0x00000000001c7805 */ /* 0x000fe4000001ff00 */
[----:B-1----:R-:W-:Y:S02]  /*18a0*/  @P0 SHF.R.U32.HI R0, RZ, R4, R3 ;  /* 0x00000004ff000219 */ /* 0x002fe40000011603 */
[----:B------:R-:W-:-:S02]  /*18b0*/  CS2R R174, SRZ ;  /* 0x0000000000ae7805 */ /* 0x000fc4000001ff00 */
[----:B------:R-:W-:Y:S01]  /*18c0*/  PLOP3.LUT P0, PT, PT, PT, PT, 0x80, 0x0 ;  /* 0x000000000000781c */ /* 0x000fe20003f0f070 */
[----:B------:R-:W-:Y:S01]  /*18d0*/  IMAD.MOV.U32 R31, RZ, RZ, RZ ;  /* 0x000000ffff1f7224 */ /* 0x000fe200078e00ff */
[----:B------:R-:W-:Y:S01]  /*18e0*/  CS2R R10, SRZ ;  /* 0x00000000000a7805 */ /* 0x000fe2000001ff00 */
[----:B------:R-:W-:Y:S02]  /*18f0*/  IMAD.IADD R0, R187, 0x1, R0 ;  /* 0x00000001bb007824 */ /* 0x000fe400078e0200 */
[----:B------:R-:W-:Y:S02]  /*1900*/  IMAD.MOV.U32 R27, RZ, RZ, RZ ;  /* 0x000000ffff1b7224 */ /* 0x000fe400078e00ff */
[----:B------:R-:W-:Y:S01]  /*1910*/  IMAD.MOV.U32 R9, RZ, RZ, RZ ;  /* 0x000000ffff097224 */ /* 0x000fe200078e00ff */
[----:B------:R-:W-:Y:S01]  /*1920*/  SHF.R.S32.HI R3, RZ, 0x1f, R0 ;  /* 0x0000001fff037819 */ /* 0x000fe20000011400 */
[----:B------:R-:W-:Y:S02]  /*1930*/  IMAD.MOV.U32 R20, RZ, RZ, RZ ;  /* 0x000000ffff147224 */ /* 0x000fe400078e00ff */
[----:B------:R-:W-:Y:S01]  /*1940*/  IMAD.MOV.U32 R176, RZ, RZ, RZ ;  /* 0x000000ffffb07224 */ /* 0x000fe200078e00ff */
        /* <DEDUP_REMOVED lines=35> */
[----:B------:R-:W-:Y:S02]  /*1b80*/  IMAD R0, R2, 0x1000, R7 ;  /* 0x0000100002007824 */ /* 0x000fe400078e0207 */
[C---:B------:R-:W-:Y:S02]  /*1b90*/  VIADD R6, R3.reuse, 0x4 ;  /* 0x0000000403067836 */ /* 0x040fe40000000000 */
[C---:B------:R-:W-:Y:S01]  /*1ba0*/  VIADD R5, R0.reuse, 0x80 ;  /* 0x0000008000057836 */ /* 0x040fe20000000000 */
[----:B------:R-:W-:Y:S01]  /*1bb0*/  R2UR UR14, R0 ;  /* 0x00000000000e72ca */ /* 0x000fe200000e0000 */
[----:B------:R-:W-:Y:S01]  /*1bc0*/  VIADD R3, R3, 0x6 ;  /* 0x0000000603037836 */ /* 0x000fe20000000000 */
        /* <DEDUP_REMOVED lines=24> */
.L_x_8343:
[----:B------:R-:W-:Y:S01]  /*1d50*/  IMAD R0, R2, 0x8, R17 ;  /* 0x0000000802007824 */ /* 0x000fe200078e0211 */
[----:B------:R-:W-:-:S03]  /*1d60*/  ISETP.GE.AND P0, PT, R4, 0x2, PT ;  /* 0x000000020400780c */ /* 0x000fc60003f06270 */
[----:B------:R-:W-:-:S05]  /*1d70*/  VIADD R3, R0, 0x38860 ;  /* 0x0003886000037836 */ /* 0x000fca0000000000 */
[----:B------:R-:W-:-:S04]  /*1d80*/  PRMT R3, R202, 0x654, R3 ;  /* 0x00000654ca037816 */ /* 0x000fc80000000003 */
[----:B------:R0:W-:Y:S01]  /*1d90*/  SYNCS.ARRIVE.TRANS64.RED.A1T0 RZ, [R3+URZ], RZ ;  /* 0x000000ff03ff79a7 */ /* 0x0001e2000810043f */
[----:B------:R-:W-:Y:S05]  /*1da0*/  @!P0 BRA `(.L_x_8344) ;  /* 0x0000000800c08947 */ /* 0x000fea0003800000 */
[----:B------:R-:W-:-:S07]  /*1db0*/  VIADD R4, R4, 0xfffffffe ;  /* 0xfffffffe04047836 */ /* 0x000fce0000000000 */
.L_x_8346:
[----:B------:R-:W-:Y:S01]  /*1dc0*/  BAR.SYNC.DEFER_BLOCKING 0xe, 0x100 ;  /* 0x0384000000007b1d */ /* 0x000fe20000010000 */
[----:B------:R-:W-:Y:S01]  /*1dd0*/  IMAD R0, R2, 0x40, R22 ;  /* 0x0000004002007824 */ /* 0x000fe200078e0216 */
        /* <DEDUP_REMOVED lines=10> */
[----:B01----:R-:W0:Y:S04]  /*1e80*/  LDS R3, [R0+0x38400] ;  /* 0x0384000000037984 */ /* 0x003e280000000800 */
        /* <DEDUP_REMOVED lines=157> */
.L_x_8345:
[----:B------:R-:W-:-:S04]  /*2860*/  IMAD R0, R2, 0x8, R17 ;  /* 0x0000000802007824 */ /* 0x000fc800078e0211 */
[----:B------:R-:W-:-:S05]  /*2870*/  VIADD R3, R0, 0x38860 ;  /* 0x0003886000037836 */ /* 0x000fca0000000000 */
[----:B------:R-:W-:-:S04]  /*2880*/  PRMT R3, R202, 0x654, R3 ;  /* 0x00000654ca037816 */ /* 0x000fc80000000003 */
[----:B------:R1:W-:Y:S01]  /*2890*/  SYNCS.ARRIVE.TRANS64.RED.A1T0 RZ, [R3+URZ], RZ ;  /* 0x000000ff03ff79a7 */ /* 0x0003e2000810043f */
[----:B------:R-:W-:Y:S05]  /*28a0*/  @P1 BRA `(.L_x_8346) ;  /* 0xfffffff400441947 */ /* 0x000fea000383ffff */
.L_x_8344:
[----:B------:R-:W-:Y:S01]  /*28b0*/  BAR.SYNC.DEFER_BLOCKING 0xe, 0x100 ;  /* 0x0384000000007b1d */ /* 0x000fe20000010000 */
[C---:B------:R-:W-:Y:S01]  /*28c0*/  IMAD R0, R2.reuse, 0x40, R22 ;  /* 0x0000004002007824 */ /* 0x040fe200078e0216 */
[----:B------:R-:W-:Y:S01]  /*28d0*/  PLOP3.LUT P0, PT, PT, PT, PT, 0x8, 0x0 ;  /* 0x000000000000781c */ /* 0x000fe20003f0e170 */
[----:B------:R-:W-:Y:S02]  /*28e0*/  VIADD R2, R2, 0x1 ;  /* 0x0000000102027836 */ /* 0x000fe40000000000 */
[----:B------:R-:W-:-:S03]  /*28f0*/  IMAD R17, R0, 0x4, R17 ;  /* 0x0000000400117824 */ /* 0x000fc600078e0211 */
[----:B------:R-:W-:-:S04]  /*2900*/  ISETP.NE.AND P1, PT, R2, 0x2, PT ;  /* 0x000000020200780c */ /* 0x000fc80003f25270 */
[----:B------:R-:W-:Y:S02]  /*2910*/  SEL R5, RZ, 0x1, P1 ;  /* 0x00000001ff057807 */ /* 0x000fe40000800000 */
[----:B------:R-:W-:Y:S02]  /*2920*/  SEL R2, R2, RZ, P1 ;  /* 0x000000ff02027207 */ /* 0x000fe40000800000 */
[----:B------:R-:W-:Y:S01]  /*2930*/  LOP3.LUT R16, R16, R5, RZ, 0x3c, !PT ;  /* 0x0000000510107212 */ /* 0x000fe200078e3cff */
        /* <DEDUP_REMOVED lines=134> */
.L_x_8341:
[----:B------:R-:W2:Y:S01]  /*31a0*/  LDC R204, c[0x0][0x448] ;  /* 0x00011200ffcc7b82 */ /* 0x000ea20000000800 */
[----:B------:R-:W-:Y:S01]  /*31b0*/  UIADD3 UR4, UR37, 0x3f, URZ ;  /* 0x0000003f25047890 */ /* 0x000fe2000fffe03f */
[----:B01----:R-:W-:Y:S02]  /*31c0*/  IADD3 R5, R187, 0x40, -R186 ;  /* 0x00000040bb057810 */ /* 0x003fe40007ffe8ba */
        /* <DEDUP_REMOVED lines=21> */
[----:B--2---:R-:W-:-:S02]  /*3320*/  ISETP.NE.AND P0, PT, R204, 0x1, PT ;  /* 0x00000001cc00780c */ /* 0x004fc40003f05270 */
        /* <DEDUP_REMOVED lines=9> */
[----:B------:R-:W-:Y:S02]  /*33c0*/  CS2R R98, SRZ ;  /* 0x0000000000627805 */ /* 0x000fe4000001ff00 */
[----:B------:R-:W-:Y:S02]  /*33d0*/  CS2R R96, SRZ ;  /* 0x0000000000607805 */ /* 0x000fe4000001ff00 */
[----:B------:R-:W-:Y:S01]  /*33e0*/  CS2R R94, SRZ ;  /* 0x00000000005e7805 */ /* 0x000fe2000001ff00 */
[----:B------:R-:W0:Y:S01]  /*33f0*/  @P0 LDC R0, c[0x0][0x44c] ;  /* 0x00011300ff000b82 */ /* 0x000e220000000800 */
[----:B------:R-:W-:-:S02]  /*3400*/  CS2R R92, SRZ ;  /* 0x00000000005c7805 */ /* 0x000fc4000001ff00 */
[----:B------:R-:W-:Y:S02]  /*3410*/  CS2R R90, SRZ ;  /* 0x00000000005a7805 */ /* 0x000fe4000001ff00 */
        /* <DEDUP_REMOVED lines=24> */
[----:B------:R-:W-:Y:S01]  /*35a0*/  CS2R R172, SRZ ;  /* 0x0000000000ac7805 */ /* 0x000fe2000001ff00 */
[----:B------:R-:W-:Y:S01]  /*35b0*/  IMAD.U32 R0, RZ, RZ, UR4 ;  /* 0x00000004ff007e24 */ /* 0x000fe2000f8e00ff */
[----:B------:R-:W-:Y:S01]  /*35c0*/  CS2R R38, SRZ ;  /* 0x0000000000267805 */ /* 0x000fe2000001ff00 */
[----:B------:R-:W-:Y:S01]  /*35d0*/  IMAD.MOV.U32 R35, RZ, RZ, RZ ;  /* 0x000000ffff237224 */ /* 0x000fe200078e00ff */
[----:B------:R-:W-:Y:S02]  /*35e0*/  CS2R R28, SRZ ;  /* 0x00000000001c7805 */ /* 0x000fe4000001ff00 */
[----:B-1----:R-:W-:Y:S02]  /*35f0*/  @P0 SHF.R.U32.HI R0, RZ, R4, R3 ;  /* 0x00000004ff000219 */ /* 0x002fe40000011603 */
[----:B------:R-:W-:-:S02]  /*3600*/  CS2R R174, SRZ ;  /* 0x0000000000ae7805 */ /* 0x000fc4000001ff00 */
[----:B------:R-:W-:Y:S02]  /*3610*/  PLOP3.LUT P0, PT, PT, PT, PT, 0x80, 0x0 ;  /* 0x000000000000781c */ /* 0x000fe40003f0f070 */
[----:B------:R-:W-:Y:S02]  /*3620*/  CS2R R10, SRZ ;  /* 0x00000000000a7805 */ /* 0x000fe4000001ff00 */
[----:B------:R-:W-:Y:S01]  /*3630*/  MOV R31, RZ ;  /* 0x000000ff001f7202 */ /* 0x000fe20000000f00 */
[----:B------:R-:W-:Y:S02]  /*3640*/  IMAD.IADD R0, R5, 0x1, R0 ;  /* 0x0000000105007824 */ /* 0x000fe400078e0200 */
[----:B------:R-:W-:Y:S02]  /*3650*/  IMAD.MOV.U32 R27, RZ, RZ, RZ ;  /* 0x000000ffff1b7224 */ /* 0x000fe400078e00ff */
[----:B------:R-:W-:Y:S01]  /*3660*/  IMAD.MOV.U32 R9, RZ, RZ, RZ ;  /* 0x000000ffff097224 */ /* 0x000fe200078e00ff */
[----:B------:R-:W-:Y:S01]  /*3670*/  SHF.R.S32.HI R3, RZ, 0x1f, R0 ;  /* 0x0000001fff037819 */ /* 0x000fe20000011400 */
[----:B------:R-:W-:-:S02]  /*3680*/  IMAD.MOV.U32 R20, RZ, RZ, RZ ;  /* 0x000000ffff147224 */ /* 0x000fc400078e00ff */
        /* <DEDUP_REMOVED lines=36> */
.L_x_8347:
        /* <DEDUP_REMOVED lines=9> */
.L_x_8487:
[----:B------:R-:W-:Y:S05]  /*3960*/  @!P0 BRA `(.L_x_8349) ;  /* 0x0000000000048947 */ /* 0x000fea0003800000 */
[----:B------:R-:W-:Y:S01]  /*3970*/  BPT.TRAP 0x1 ;  /* 0x000000040000795c */ /* 0x000fe20000300000 */
.L_x_8349:
[----:B------:R-:W-:Y:S01]  /*3980*/  IMAD R9, R2, 0x8, R17 ;  /* 0x0000000802097824 */ /* 0x000fe200078e0211 */
[----:B------:R-:W-:-:S04]  /*3990*/  SHF.L.U32 R6, R16, 0x1f, RZ ;  /* 0x0000001f10067819 */ /* 0x000fc800000006ff */
[----:B------:R1:W2:Y:S01]  /*39a0*/  SYNCS.PHASECHK.TRANS64.TRYWAIT P1, [R9+URZ+0x38830], R6 ;  /* 0x03883006090075a7 */ /* 0x0002a2000802017f */
[----:B------:R-:W-:Y:S05]  /*39b0*/  @!P0 BRA `(.L_x_8350) ;  /* 0x0000000000048947 */ /* 0x000fea0003800000 */
[----:B------:R-:W-:Y:S01]  /*39c0*/  BPT.TRAP 0x1 ;  /* 0x000000040000795c */ /* 0x000fe20000300000 */
.L_x_8350:
[----:B------:R-:W-:-:S05]  /*39d0*/  VIADD R0, R17, 0x22400 ;  /* 0x0002240011007836 */ /* 0x000fca0000000000 */
[----:B------:R-:W-:-:S04]  /*39e0*/  SHF.R.U32.HI R0, RZ, 0x4, R0 ;  /* 0x00000004ff007819 */ /* 0x000fc80000011600 */
[----:B------:R-:W-:Y:S01]  /*39f0*/  LOP3.LUT R0, R0, 0x3fff, RZ, 0xc0, !PT ;  /* 0x00003fff00007812 */ /* 0x000fe200078ec0ff */
[----:B--2---:R-:W-:Y:S06]  /*3a00*/  @P1 BRA `(.L_x_8351) ;  /* 0x0000000000081947 */ /* 0x004fec0003800000 */
[----:B------:R-:W2:Y:S02]  /*3a10*/  SYNCS.PHASECHK.TRANS64.TRYWAIT P1, [R9+URZ+0x38830], R6 ;  /* 0x03883006090075a7 */ /* 0x000ea4000802017f */
[----:B--2---:R-:W-:Y:S05]  /*3a20*/  @!P1 BRA `(.L_x_8352) ;  /* 0x00000138002c9947 */ /* 0x004fea0003800000 */
.L_x_8351:
        /* <DEDUP_REMOVED lines=40> */
.L_x_8488:
[----:B------:R-:W-:Y:S05]  /*3cb0*/  @!P0 BRA `(.L_x_8354) ;  /* 0x0000000000048947 */ /* 0x000fea0003800000 */
[----:B------:R-:W-:Y:S01]  /*3cc0*/  BPT.TRAP 0x1 ;  /* 0x000000040000795c */ /* 0x000fe20000300000 */
.L_x_8354:
[----:B------:R4:W0:Y:S01]  /*3cd0*/  SYNCS.PHASECHK.TRANS64.TRYWAIT P1, [R9+URZ+0x38850], R6 ;  /* 0x03885006090075a7 */ /* 0x000822000802017f */
[----:B------:R-:W-:Y:S05]  /*3ce0*/  @!P0 BRA `(.L_x_8355) ;  /* 0x0000000000048947 */ /* 0x000fea0003800000 */
[----:B------:R-:W-:Y:S01]  /*3cf0*/  BPT.TRAP 0x1 ;  /* 0x000000040000795c */ /* 0x000fe20000300000 */
.L_x_8355:
        /* <DEDUP_REMOVED lines=12> */
.L_x_8356:
        /* <DEDUP_REMOVED lines=11> */
[----:B------:R-:W-:Y:S01]  /*3e70*/  VIADD R7, R3, 0x4 ;  /* 0x0000000403077836 */ /* 0x000fe20000000000 */
[----:B------:R-:W-:Y:S01]  /*3e80*/  R2UR UR26, R6 ;  /* 0x00000000061a72ca */ /* 0x000fe200000e0000 */
[----:B------:R-:W-:-:S02]  /*3e90*/  VIADD R6, R5, 0x4 ;  /* 0x0000000405067836 */ /* 0x000fc40000000000 */
[----:B------:R-:W-:Y:S01]  /*3ea0*/  HGMMA.64x64x16.F32 R24, gdesc[UR20], R24, gsb0 ;  /* 0x00e00000141879f0 */ /* 0x000fe20008000818 */
        /* <DEDUP_REMOVED lines=277> */
[----:B------:R-:W-:-:S02]  /*5000*/  IMAD.IADD R10, R10, 0x1, R11 ;  /* 0x000000010a0a7824 */ /* 0x000fc400078e020b */
[----:B------:R-:W-:Y:S01]  /*5010*/  IMAD.MOV.U32 R11, RZ, RZ, 0x40 ;  /* 0x00000040ff0b7424 */ /* 0x000fe200078e00ff */
[----:B------:R-:W-:Y:S02]  /*5020*/  WARPGROUP.DEPBAR.LE gsb0, 0x0 ;  /* 0x00008000000079c5 */ /* 0x000fe40000010000 */
        /* <DEDUP_REMOVED lines=33> */
.L_x_8358:
[----:B------:R-:W-:Y:S01]  /*5240*/  ISETP.NE.AND P5, PT, R204, 0x1, PT ;  /* 0x00000001cc00780c */ /* 0x000fe20003fa5270 */
[----:B------:R-:W-:Y:S01]  /*5250*/  VIADD R5, R191, UR37 ;  /* 0x00000025bf057c36 */ /* 0x000fe20008000000 */
[----:B------:R-:W-:Y:S01]  /*5260*/  ULDC UR6, c[0x0][0xad0] ;  /* 0x0002b40000067ab9 */ /* 0x000fe20000000800 */
[----:B------:R-:W-:Y:S01]  /*5270*/  ULDC UR28, c[0x0][0xa80] ;  /* 0x0002a000001c7ab9 */ /* 0x000fe20000000800 */
        /* <DEDUP_REMOVED lines=9> */
[----:B------:R-:W1:Y:S01]  /*5310*/  @P5 LDC R6, c[0x0][0x44c] ;  /* 0x00011300ff065b82 */ /* 0x000e620000000800 */
[----:B------:R-:W-:Y:S01]  /*5320*/  FMUL.FTZ R40, R40, UR6 ;  /* 0x0000000628287c20 */ /* 0x000fe20008410000 */
[----:B------:R-:W-:Y:S01]  /*5330*/  FMUL.FTZ R41, R41, UR6 ;  /* 0x0000000629297c20 */ /* 0x000fe20008410000 */
[----:B------:R-:W-:Y:S01]  /*5340*/  FMUL.FTZ R44, R44, UR6 ;  /* 0x000000062c2c7c20 */ /* 0x000fe20008410000 */
[----:B------:R-:W2:Y:S01]  /*5350*/  MUFU.TANH R25, R25 ;  /* 0x0000001900197308 */ /* 0x000ea20000002400 */
[----:B------:R-:W-:Y:S01]  /*5360*/  FMUL.FTZ R45, R45, UR6 ;  /* 0x000000062d2d7c20 */ /* 0x000fe20008410000 */
[----:B------:R-:W-:Y:S01]  /*5370*/  FMUL.FTZ R26, R26, UR6 ;  /* 0x000000061a1a7c20 */ /* 0x000fe20008410000 */
[----:B------:R-:W-:Y:S01]  /*5380*/  FMUL.FTZ R48, R48, UR6 ;  /* 0x0000000630307c20 */ /* 0x000fe20008410000 */
[----:B------:R-:W3:Y:S01]  /*5390*/  @P5 LDC R7, c[0x0][0x450] ;  /* 0x00011400ff075b82 */ /* 0x000ee20000000800 */
        /* <DEDUP_REMOVED lines=15> */
[----:B-1----:R-:W-:-:S04]  /*5490*/  @P5 IMAD.HI.U32 R6, R5, R6, RZ ;  /* 0x0000000605065227 */ /* 0x002fc800078e00ff */
[----:B------:R-:W-:Y:S01]  /*54a0*/  FMUL.FTZ R47, R47, UR6 ;  /* 0x000000062f2f7c20 */ /* 0x000fe20008410000 */
[----:B------:R-:W-:Y:S01]  /*54b0*/  FMUL.FTZ R50, R50, UR6 ;  /* 0x0000000632327c20 */ /* 0x000fe20008410000 */
[----:B------:R-:W-:Y:S01]  /*54c0*/  FMUL.FTZ R51, R51, UR6 ;  /* 0x0000000633337c20 */ /* 0x000fe20008410000 */
[----:B------:R-:W1:Y:S01]  /*54d0*/  MUFU.TANH R14, R32 ;  /* 0x00000020000e7308 */ /* 0x000e620000002400 */
[----:B------:R-:W-:Y:S01]  /*54e0*/  FMUL.FTZ R54, R54, UR6 ;  /* 0x0000000636367c20 */ /* 0x000fe20008410000 */
[----:B------:R-:W-:Y:S01]  /*54f0*/  FMUL.FTZ R55, R55, UR6 ;  /* 0x0000000637377c20 */ /* 0x000fe20008410000 */
[----:B------:R-:W-:Y:S01]  /*5500*/  IMAD R217, R2, 0x1000, R19 ;  /* 0x0000100002d97824 */ /* 0x000fe200078e0213 */
[----:B---3--:R-:W-:Y:S01]  /*5510*/  @P5 SHF.R.U32.HI R5, RZ, R7, R6 ;  /* 0x00000007ff055219 */ /* 0x008fe20000011606 */
[----:B------:R-:W-:Y:S01]  /*5520*/  IMAD R6, R168, -0x40, R11 ;  /* 0xffffffc0a8067824 */ /* 0x000fe200078e020b */
[----:B------:R-:W-:Y:S02]  /*5530*/  UMOV UR7, 0x40000040 ;  /* 0x4000004000077882 */ /* 0x000fe40000000000 */
[----:B------:R-:W3:Y:S01]  /*5540*/  MUFU.TANH R33, R33 ;  /* 0x0000002100217308 */ /* 0x000ee20000002400 */
[----:B------:R-:W0:Y:S01]  /*5550*/  SHFL.IDX PT, R8, R5, RZ, 0x1c1f ;  /* 0x001c1fff05087589 */ /* 0x000e2200000e0000 */
[----:B------:R-:W-:-:S02]  /*5560*/  IADD3 R7, R187, 0x1, R6 ;  /* 0x00000001bb077810 */ /* 0x000fc40007ffe006 */
[----:B------:R-:W-:Y:S01]  /*5570*/  IADD3 R6, -R18, R6, R187 ;  /* 0x0000000612067210 */ /* 0x000fe20007ffe1bb */
[----:B------:R-:W3:Y:S01]  /*5580*/  SHFL.IDX PT, R5, R5, 0x1, 0x1c1f ;  /* 0x003c1f0005057f89 */ /* 0x000ee200000e0000 */
[----:B------:R-:W-:Y:S02]  /*5590*/  IADD3 R7, -R186, R7, -R18 ;  /* 0x00000007ba077210 */ /* 0x000fe40007ffe912 */
[----:B------:R-:W3:Y:S01]  /*55a0*/  MUFU.TANH R36, R36 ;  /* 0x0000002400247308 */ /* 0x000ee20000002400 */
[C---:B------:R-:W-:Y:S02]  /*55b0*/  R2UR UR6, R217.reuse ;  /* 0x00000000d90672ca */ /* 0x040fe400000e0000 */
[----:B------:R-:W-:-:S05]  /*55c0*/  IADD3 R221, R217, 0x80, RZ ;  /* 0x00000080d9dd7810 */ /* 0x000fca0007ffe0ff */
[----:B------:R-:W3:Y:S08]  /*55d0*/  MUFU.TANH R37, R37 ;  /* 0x0000002500257308 */ /* 0x000ef00000002400 */
[----:B------:R-:W3:Y:S01]  /*55e0*/  MUFU.TANH R40, R40 ;  /* 0x0000002800287308 */ /* 0x000ee20000002400 */
[----:B0-----:R-:W-:-:S04]  /*55f0*/  VIADDMNMX R8, R8, R7, R6, PT ;  /* 0x0000000708087246 */ /* 0x001fc80003800106 */
[C---:B------:R-:W-:Y:S02]  /*5600*/  ISETP.GT.AND P1, PT, R8.reuse, RZ, PT ;  /* 0x000000ff0800720c */ /* 0x040fe40003f24270 */
[C---:B------:R-:W-:Y:S01]  /*5610*/  ISETP.GT.AND P2, PT, R8.reuse, 0x1, PT ;  /* 0x000000010800780c */ /* 0x040fe20003f44270 */
[----:B------:R-:W0:Y:S01]  /*5620*/  MUFU.TANH R41, R41 ;  /* 0x0000002900297308 */ /* 0x000e220000002400 */
[----:B------:R-:W-:Y:S02]  /*5630*/  ISETP.GT.AND P3, PT, R8, 0x8, PT ;  /* 0x000000080800780c */ /* 0x000fe40003f64270 */
[----:B------:R-:W-:Y:S02]  /*5640*/  FSEL R10, R10, -INF , P1 ;  /* 0xff8000000a0a7808 */ /* 0x000fe40000800000 */
[----:B--2---:R-:W-:Y:S02]  /*5650*/  FSEL R11, R25, -INF , P2 ;  /* 0xff800000190b7808 */ /* 0x004fe40001000000 */
[----:B------:R-:W-:Y:S01]  /*5660*/  ISETP.GT.AND P1, PT, R8, 0x9, PT ;  /* 0x000000090800780c */ /* 0x000fe20003f24270 */
[----:B------:R-:W2:Y:S01]  /*5670*/  MUFU.TANH R44, R44 ;  /* 0x0000002c002c7308 */ /* 0x000ea20000002400 */
[----:B----4-:R-:W-:-:S02]  /*5680*/  FSEL R12, R12, -INF , P3 ;  /* 0xff8000000c0c7808 */ /* 0x010fc40001800000 */
[----:B------:R-:W-:Y:S02]  /*5690*/  FMNMX.FTZ R15, R10, R11, !PT ;  /* 0x0000000b0a0f7209 */ /* 0x000fe40007810000 */
[----:B------:R-:W-:Y:S02]  /*56a0*/  ISETP.GT.AND P2, PT, R8, 0x10, PT ;  /* 0x000000100800780c */ /* 0x000fe40003f44270 */
[----:B-----5:R-:W-:Y:S01]  /*56b0*/  FSEL R13, R13, -INF , P1 ;  /* 0xff8000000d0d7808 */ /* 0x020fe20000800000 */
[----:B------:R4:W-:Y:S01]  /*56c0*/  MUFU.TANH R56, R26 ;  /* 0x0000001a00387308 */ /* 0x0009e20000002400 */
[----:B------:R-:W-:Y:S02]  /*56d0*/  FMNMX.FTZ R20, R12, R15, !PT ;  /* 0x0000000f0c147209 */ /* 0x000fe40007810000 */
[----:B------:R-:W-:Y:S02]  /*56e0*/  ISETP.GT.AND P1, PT, R8, 0x11, PT ;  /* 0x000000110800780c */ /* 0x000fe40003f24270 */
[----:B-1----:R-:W-:-:S02]  /*56f0*/  FSEL R14, R14, -INF , P2 ;  /* 0xff8000000e0e7808 */ /* 0x002fc40001000000 */
[----:B------:R-:W-:Y:S01]  /*5700*/  FMNMX.FTZ R21, R13, R20, !PT ;  /* 0x000000140d157209 */ /* 0x000fe20007810000 */
[----:B------:R-:W1:Y:S01]  /*5710*/  MUFU.TANH R45, R45 ;  /* 0x0000002d002d7308 */ /* 0x000e620000002400 */
[----:B------:R-:W-:Y:S02]  /*5720*/  ISETP.GT.AND P2, PT, R8, 0x18, PT ;  /* 0x000000180800780c */ /* 0x000fe40003f44270 */
[----:B---3--:R-:W-:Y:S02]  /*5730*/  FSEL R15, R33, -INF , P1 ;  /* 0xff800000210f7808 */ /* 0x008fe40000800000 */
[----:B------:R-:W-:Y:S02]  /*5740*/  FMNMX.FTZ R24, R14, R21, !PT ;  /* 0x000000150e187209 */ /* 0x000fe40007810000 */
[----:B------:R-:W-:Y:S01]  /*5750*/  ISETP.GT.AND P1, PT, R8, 0x19, PT ;  /* 0x000000190800780c */ /* 0x000fe20003f24270 */
[----:B------:R3:W-:Y:S01]  /*5760*/  MUFU.TANH R57, R27 ;  /* 0x0000001b00397308 */ /* 0x0007e20000002400 */
[----:B------:R-:W-:-:S02]  /*5770*/  FSEL R20, R36, -INF , P2 ;  /* 0xff80000024147808 */ /* 0x000fc40001000000 */
[----:B------:R-:W-:Y:S02]  /*5780*/  FMNMX.FTZ R25, R15, R24, !PT ;  /* 0x000000180f197209 */ /* 0x000fe40007810000 */
[----:B------:R-:W-:Y:S02]  /*5790*/  ISETP.GT.AND P2, PT, R8, 0x20, PT ;  /* 0x000000200800780c */ /* 0x000fe40003f44270 */
[----:B------:R-:W-:Y:S01]  /*57a0*/  FSEL R21, R37, -INF , P1 ;  /* 0xff80000025157808 */ /* 0x000fe20000800000 */
[----:B------:R-:W5:Y:S01]  /*57b0*/  MUFU.TANH R48, R48 ;  /* 0x0000003000307308 */ /* 0x000f620000002400 */
[----:B----4-:R-:W-:Y:S02]  /*57c0*/  FMNMX.FTZ R26, R20, R25, !PT ;  /* 0x00000019141a7209 */ /* 0x010fe40007810000 */
[----:B------:R-:W-:Y:S02]  /*57d0*/  ISETP.GT.AND P1, PT, R8, 0x21, PT ;  /* 0x000000210800780c */ /* 0x000fe40003f24270 */
[----:B------:R-:W-:-:S02]  /*57e0*/  FSEL R24, R40, -INF , P2 ;  /* 0xff80000028187808 */ /* 0x000fc40001000000 */
[----:B---3--:R-:W-:Y:S01]  /*57f0*/  FMNMX.FTZ R27, R21, R26, !PT ;  /* 0x0000001a151b7209 */ /* 0x008fe20007810000 */
[----:B------:R-:W3:Y:S01]  /*5800*/  MUFU.TANH R49, R49 ;  /* 0x0000003100317308 */ /* 0x000ee20000002400 */
[----:B------:R-:W-:Y:S02]  /*5810*/  ISETP.GT.AND P2, PT, R8, 0x28, PT ;  /* 0x000000280800780c */ /* 0x000fe40003f44270 */
[----:B0-----:R-:W-:Y:S02]  /*5820*/  FSEL R25, R41, -INF , P1 ;  /* 0xff80000029197808 */ /* 0x001fe40000800000 */
[----:B------:R-:W-:Y:S02]  /*5830*/  FMNMX.FTZ R28, R24, R27, !PT ;  /* 0x0000001b181c7209 */ /* 0x000fe40007810000 */
[----:B------:R-:W-:Y:S01]  /*5840*/  ISETP.GT.AND P1, PT, R8, 0x29, PT ;  /* 0x000000290800780c */ /* 0x000fe20003f24270 */
[----:B------:R-:W0:Y:S01]  /*5850*/  MUFU.TANH R52, R52 ;  /* 0x0000003400347308 */ /* 0x000e220000002400 */
[----:B--2---:R-:W-:-:S02]  /*5860*/  FSEL R26, R44, -INF , P2 ;  /* 0xff8000002c1a7808 */ /* 0x004fc40001000000 */
[----:B------:R-:W-:Y:S02]  /*5870*/  FMNMX.FTZ R29, R25, R28, !PT ;  /* 0x0000001c191d7209 */ /* 0x000fe40007810000 */
[C---:B------:R-:W-:Y:S02]  /*5880*/  ISETP.GT.AND P2, PT, R8.reuse, 0x30, PT ;  /* 0x000000300800780c */ /* 0x040fe40003f44270 */
[----:B-1----:R-:W-:Y:S01]  /*5890*/  FSEL R27, R45, -INF , P1 ;  /* 0xff8000002d1b7808 */ /* 0x002fe20000800000 */
[----:B------:R1:W-:Y:S01]  /*58a0*/  MUFU.TANH R58, R30 ;  /* 0x0000001e003a7308 */ /* 0x0003e20000002400 */
[----:B------:R-:W-:Y:S02]  /*58b0*/  ISETP.GT.AND P1, PT, R8, 0x31, PT ;  /* 0x000000310800780c */ /* 0x000fe40003f24270 */
[----:B-----5:R-:W-:Y:S02]  /*58c0*/  FSEL R28, R48, -INF , P2 ;  /* 0xff800000301c7808 */ /* 0x020fe40001000000 */
[----:B------:R-:W-:-:S02]  /*58d0*/  ISETP.GT.AND P2, PT, R8, 0x38, PT ;  /* 0x000000380800780c */ /* 0x000fc40003f44270 */
[----:B------:R-:W-:Y:S01]  /*58e0*/  VIADDMNMX R6, R5, R7, R6, PT ;  /* 0x0000000705067246 */ /* 0x000fe20003800106 */
[----:B------:R-:W2:Y:S01]  /*58f0*/  MUFU.TANH R53, R53 ;  /* 0x0000003500357308 */ /* 0x000ea20000002400 */
[----:B-1----:R-:W-:Y:S02]  /*5900*/  FMNMX.FTZ R30, R26, R29, !PT ;  /* 0x0000001d1a1e7209 */ /* 0x002fe40007810000 */
[----:B---3--:R-:W-:Y:S02]  /*5910*/  FSEL R29, R49, -INF , P1 ;  /* 0xff800000311d7808 */ /* 0x008fe40000800000 */
[----:B------:R-:W-:Y:S02]  /*5920*/  FMNMX.FTZ R33, R27, R30, !PT ;  /* 0x0000001e1b217209 */ /* 0x000fe40007810000 */
[----:B------:R-:W-:Y:S01]  /*5930*/  ISETP.GT.AND P1, PT, R8, 0x39, PT ;  /* 0x000000390800780c */ /* 0x000fe20003f24270 */
[----:B------:R-:W-:Y:S01]  /*5940*/  MUFU.TANH R44, R38 ;  /* 0x00000026002c7308 */ /* 0x000fe20000002400 */
[----:B------:R-:W-:-:S02]  /*5950*/  FMNMX.FTZ R32, R28, R33, !PT ;  /* 0x000000211c207209 */ /* 0x000fc40007810000 */
[----:B0-----:R-:W-:Y:S02]  /*5960*/  FSEL R30, R52, -INF , P2 ;  /* 0xff800000341e7808 */ /* 0x001fe40001000000 */
[----:B------:R-:W-:Y:S02]  /*5970*/  FMNMX.FTZ R33, R29, R32, !PT ;  /* 0x000000201d217209 */ /* 0x000fe40007810000 */
[----:B------:R-:W-:Y:S01]  /*5980*/  ISETP.GT.AND P2, PT, R6, 0x1, PT ;  /* 0x000000010600780c */ /* 0x000fe20003f44270 */
[----:B------:R0:W1:Y:S01]  /*5990*/  MUFU.TANH R36, R31 ;  /* 0x0000001f00247308 */ /* 0x0000620000002400 */
[----:B--2---:R-:W-:Y:S02]  /*59a0*/  FSEL R32, R53, -INF , P1 ;  /* 0xff80000035207808 */ /* 0x004fe40000800000 */
[----:B------:R-:W-:Y:S02]  /*59b0*/  FMNMX.FTZ R33, R30, R33, !PT ;  /* 0x000000211e217209 */ /* 0x000fe40007810000 */
[----:B------:R-:W-:-:S02]  /*59c0*/  ISETP.GT.AND P1, PT, R6, RZ, PT ;  /* 0x000000ff0600720c */ /* 0x000fc40003f24270 */
[----:B------:R-:W-:Y:S01]  /*59d0*/  FMNMX.FTZ R33, R32, R33, !PT ;  /* 0x0000002120217209 */ /* 0x000fe20007810000 */
[----:B------:R2:W3:Y:S01]  /*59e0*/  MUFU.TANH R40, R34 ;  /* 0x0000002200287308 */ /* 0x0004e20000002400 */
[----:B------:R-:W-:Y:S02]  /*59f0*/  ISETP.GT.AND P3, PT, R6, 0x8, PT ;  /* 0x000000080600780c */ /* 0x000fe40003f64270 */
[----:B0-----:R-:W-:Y:S01]  /*5a00*/  FSEL R31, R56, -INF , P1 ;  /* 0xff800000381f7808 */ /* 0x001fe20000800000 */
[----:B------:R-:W0:Y:S01]  /*5a10*/  SHFL.BFLY PT, R8, R33, 0x2, 0x1f ;  /* 0x0c401f0021087f89 */ /* 0x000e2200000e0000 */
[----:B------:R-:W-:-:S03]  /*5a20*/  ISETP.GT.AND P1, PT, R6, 0x9, PT ;  /* 0x000000090600780c */ /* 0x000fc60003f24270 */
[----:B------:R1:W4:Y:S01]  /*5a30*/  MUFU.TANH R41, R35 ;  /* 0x0000002300297308 */ /* 0x0003220000002400 */
[----:B--2---:R-:W-:Y:S02]  /*5a40*/  FSEL R34, R57, -INF , P2 ;  /* 0xff80000039227808 */ /* 0x004fe40001000000 */
[----:B------:R-:W-:-:S05]  /*5a50*/  ISETP.GT.AND P2, PT, R6, 0x10, PT ;  /* 0x000000100600780c */ /* 0x000fca0003f44270 */
[----:B------:R-:W2:Y:S01]  /*5a60*/  MUFU.TANH R39, R39 ;  /* 0x0000002700277308 */ /* 0x000ea20000002400 */
[----:B-1----:R-:W-:Y:S02]  /*5a70*/  FSEL R35, R36, -INF , P1 ;  /* 0xff80000024237808 */ /* 0x002fe40000800000 */
[----:B------:R-:W-:Y:S02]  /*5a80*/  ISETP.GT.AND P1, PT, R6, 0x11, PT ;  /* 0x000000110600780c */ /* 0x000fe40003f24270 */
[----:B---3--:R-:W-:Y:S02]  /*5a90*/  FSEL R36, R40, -INF , P2 ;  /* 0xff80000028247808 */ /* 0x008fe40001000000 */
[----:B------:R-:W-:Y:S01]  /*5aa0*/  ISETP.GT.AND P2, PT, R6, 0x18, PT ;  /* 0x000000180600780c */ /* 0x000fe20003f44270 */
[----:B------:R-:W1:Y:S01]  /*5ab0*/  MUFU.TANH R42, R42 ;  /* 0x0000002a002a7308 */ /* 0x000e620000002400 */
[----:B0-----:R-:W-:Y:S02]  /*5ac0*/  FMNMX.FTZ R37, R33, R8, !PT ;  /* 0x0000000821257209 */ /* 0x001fe40007810000 */
[----:B------:R-:W-:-:S02]  /*5ad0*/  FSEL R33, R58, -INF , P3 ;  /* 0xff8000003a217808 */ /* 0x000fc40001800000 */
[----:B------:R-:W-:Y:S01]  /*5ae0*/  FMNMX.FTZ R8, R31, R34, !PT ;  /* 0x000000221f087209 */ /* 0x000fe20007810000 */
[----:B------:R-:W0:Y:S02]  /*5af0*/  SHFL.BFLY PT, R38, R37, 0x1, 0x1f ;  /* 0x0c201f0025267f89 */ /* 0x000e2400000e0000 */
[----:B------:R-:W3:Y:S01]  /*5b00*/  MUFU.TANH R43, R43 ;  /* 0x0000002b002b7308 */ /* 0x000ee20000002400 */
[----:B------:R-:W-:Y:S02]  /*5b10*/  ISETP.GT.AND P3, PT, R6, 0x29, PT ;  /* 0x000000290600780c */ /* 0x000fe40003f64270 */
[----:B------:R-:W-:-:S04]  /*5b20*/  FMNMX.FTZ R8, R33, R8, !PT ;  /* 0x0000000821087209 */ /* 0x000fc80007810000 */
[----:B------:R-:W-:Y:S01]  /*5b30*/  FMNMX.FTZ R5, R35, R8, !PT ;  /* 0x0000000823057209 */ /* 0x000fe20007810000 */
[----:B------:R-:W5:Y:S03]  /*5b40*/  MUFU.TANH R46, R46 ;  /* 0x0000002e002e7308 */ /* 0x000f660000002400 */
[----:B------:R-:W-:-:S05]  /*5b50*/  FMNMX.FTZ R8, R36, R5, !PT ;  /* 0x0000000524087209 */ /* 0x000fca0007810000 */
[----:B------:R-:W5:Y:S01]  /*5b60*/  MUFU.TANH R47, R47 ;  /* 0x0000002f002f7308 */ /* 0x000f620000002400 */
[----:B0-----:R-:W-:-:S07]  /*5b70*/  FMNMX.FTZ R7, R37, R38, !PT ;  /* 0x0000002625077209 */ /* 0x001fce0007810000 */
[----:B------:R-:W0:Y:S01]  /*5b80*/  MUFU.TANH R50, R50 ;  /* 0x0000003200327308 */ /* 0x000e220000002400 */
[----:B----4-:R-:W-:Y:S02]  /*5b90*/  FSEL R37, R41, -INF , P1 ;  /* 0xff80000029257808 */ /* 0x010fe40000800000 */
[----:B------:R-:W-:Y:S02]  /*5ba0*/  ISETP.GT.AND P1, PT, R6, 0x19, PT ;  /* 0x000000190600780c */ /* 0x000fe40003f24270 */
[----:B------:R-:W-:Y:S02]  /*5bb0*/  FSEL R38, R44, -INF , P2 ;  /* 0xff8000002c267808 */ /* 0x000fe40001000000 */
[----:B------:R-:W-:Y:S01]  /*5bc0*/  FMNMX.FTZ R5, R37, R8, !PT ;  /* 0x0000000825057209 */ /* 0x000fe20007810000 */
[----:B------:R4:W0:Y:S01]  /*5bd0*/  MUFU.TANH R45, R51 ;  /* 0x00000033002d7308 */ /* 0x0008220000002400 */
[----:B------:R-:W-:Y:S02]  /*5be0*/  ISETP.GT.AND P2, PT, R6, 0x20, PT ;  /* 0x000000200600780c */ /* 0x000fe40003f44270 */
[----:B--2---:R-:W-:-:S02]  /*5bf0*/  FSEL R39, R39, -INF , P1 ;  /* 0xff80000027277808 */ /* 0x004fc40000800000 */
[----:B------:R-:W-:Y:S02]  /*5c00*/  FMNMX.FTZ R8, R38, R5, !PT ;  /* 0x0000000526087209 */ /* 0x000fe40007810000 */
[----:B------:R-:W-:Y:S01]  /*5c10*/  ISETP.GT.AND P1, PT, R6, 0x21, PT ;  /* 0x000000210600780c */ /* 0x000fe20003f24270 */
[----:B------:R-:W2:Y:S01]  /*5c20*/  MUFU.TANH R54, R54 ;  /* 0x0000003600367308 */ /* 0x000ea20000002400 */
[----:B-1----:R-:W-:Y:S02]  /*5c30*/  FSEL R40, R42, -INF , P2 ;  /* 0xff8000002a287808 */ /* 0x002fe40001000000 */
[----:B------:R-:W-:Y:S02]  /*5c40*/  FMNMX.FTZ R5, R39, R8, !PT ;  /* 0x0000000827057209 */ /* 0x000fe40007810000 */
[----:B------:R-:W-:Y:S02]  /*5c50*/  ISETP.GT.AND P2, PT, R6, 0x28, PT ;  /* 0x000000280600780c */ /* 0x000fe40003f44270 */
[----:B---3--:R-:W-:Y:S01]  /*5c60*/  FSEL R41, R43, -INF , P1 ;  /* 0xff8000002b297808 */ /* 0x008fe20000800000 */
[C---:B------:R-:W-:Y:S01]  /*5c70*/  FMUL.FTZ R43, R7.reuse, UR28 ;  /* 0x0000001c072b7c20 */ /* 0x040fe20008410000 */
[----:B------:R-:W-:Y:S01]  /*5c80*/  FMNMX.FTZ R8, R40, R5, !PT ;  /* 0x0000000528087209 */ /* 0x000fe20007810000 */
[----:B------:R-:W1:Y:S01]  /*5c90*/  MUFU.TANH R55, R55 ;  /* 0x0000003700377308 */ /* 0x000e620000002400 */
[----:B------:R-:W-:-:S02]  /*5ca0*/  FSETP.NEU.FTZ.AND P4, PT, R7, -INF , PT ;  /* 0xff8000000700780b */ /* 0x000fc40003f9d000 */
[----:B-----5:R-:W-:Y:S02]  /*5cb0*/  FSEL R42, R46, -INF , P2 ;  /* 0xff8000002e2a7808 */ /* 0x020fe40001000000 */
[----:B------:R-:W-:Y:S02]  /*5cc0*/  FMNMX.FTZ R5, R41, R8, !PT ;  /* 0x0000000829057209 */ /* 0x000fe40007810000 */
[----:B----4-:R-:W-:Y:S02]  /*5cd0*/  FSEL R51, R43, RZ, P4 ;  /* 0x000000ff2b337208 */ /* 0x010fe40002000000 */
[----:B------:R-:W-:Y:S02]  /*5ce0*/  ISETP.GT.AND P1, PT, R6, 0x30, PT ;  /* 0x000000300600780c */ /* 0x000fe40003f24270 */
[----:B------:R-:W-:Y:S01]  /*5cf0*/  FSEL R43, R47, -INF , P3 ;  /* 0xff8000002f2b7808 */ /* 0x000fe20001800000 */
[--C-:B------:R-:W-:Y:S01]  /*5d00*/  FFMA.FTZ R169, R26, UR28, -R51.reuse ;  /* 0x0000001c1aa97c23 */ /* 0x100fe20008010833 */
[----:B------:R-:W-:Y:S01]  /*5d10*/  FMNMX.FTZ R8, R42, R5, !PT ;  /* 0x000000052a087209 */ /* 0x000fe20007810000 */
[--C-:B------:R-:W-:Y:S01]  /*5d20*/  FFMA.FTZ R5, R10, UR28, -R51.reuse ;  /* 0x0000001c0a057c23 */ /* 0x100fe20008010833 */
[----:B------:R-:W-:Y:S01]  /*5d30*/  ISETP.GT.AND P2, PT, R6, 0x31, PT ;  /* 0x000000310600780c */ /* 0x000fe20003f44270 */
[--C-:B------:R-:W-:Y:S01]  /*5d40*/  FFMA.FTZ R10, R12, UR28, -R51.reuse ;  /* 0x0000001c0c0a7c23 */ /* 0x100fe20008010833 */
[----:B0-----:R-:W-:Y:S01]  /*5d50*/  FSEL R44, R50, -INF , P1 ;  /* 0xff800000322c7808 */ /* 0x001fe20000800000 */
[--C-:B------:R-:W-:Y:S01]  /*5d60*/  FFMA.FTZ R12, R14, UR28, -R51.reuse ;  /* 0x0000001c0e0c7c23 */ /* 0x100fe20008010833 */
[----:B------:R-:W-:Y:S01]  /*5d70*/  FMNMX.FTZ R47, R43, R8, !PT ;  /* 0x000000082b2f7209 */ /* 0x000fe20007810000 */
[--C-:B------:R-:W-:Y:S01]  /*5d80*/  FFMA.FTZ R14, R20, UR28, -R51.reuse ;  /* 0x0000001c140e7c23 */ /* 0x100fe20008010833 */
[----:B------:R-:W-:Y:S01]  /*5d90*/  ISETP.GT.AND P1, PT, R6, 0x38, PT ;  /* 0x000000380600780c */ /* 0x000fe20003f24270 */
[--C-:B------:R-:W-:Y:S01]  /*5da0*/  FFMA.FTZ R20, R24, UR28, -R51.reuse ;  /* 0x0000001c18147c23 */ /* 0x100fe20008010833 */
[----:B------:R-:W-:Y:S01]  /*5db0*/  FSEL R45, R45, -INF , P2 ;  /* 0xff8000002d2d7808 */ /* 0x000fe20001000000 */
[--C-:B------:R-:W-:Y:S01]  /*5dc0*/  FFMA.FTZ R170, R27, UR28, -R51.reuse ;  /* 0x0000001c1baa7c23 */ /* 0x100fe20008010833 */
[----:B------:R-:W-:Y:S01]  /*5dd0*/  FMNMX.FTZ R8, R44, R47, !PT ;  /* 0x0000002f2c087209 */ /* 0x000fe20007810000 */
[--C-:B------:R-:W-:Y:S01]  /*5de0*/  FFMA.FTZ R171, R28, UR28, -R51.reuse ;  /* 0x0000001c1cab7c23 */ /* 0x100fe20008010833 */
[----:B------:R-:W-:Y:S01]  /*5df0*/  ISETP.GT.AND P2, PT, R6, 0x39, PT ;  /* 0x000000390600780c */ /* 0x000fe20003f44270 */
[--C-:B------:R-:W-:Y:S01]  /*5e00*/  FFMA.FTZ R6, R11, UR28, -R51.reuse ;  /* 0x0000001c0b067c23 */ /* 0x100fe20008010833 */
[----:B--2---:R-:W-:Y:S01]  /*5e10*/  FSEL R46, R54, -INF , P1 ;  /* 0xff800000362e7808 */ /* 0x004fe20000800000 */
[--C-:B------:R-:W-:Y:S01]  /*5e20*/  FFMA.FTZ R172, R29, UR28, -R51.reuse ;  /* 0x0000001c1dac7c23 */ /* 0x100fe20008010833 */
[----:B------:R-:W-:Y:S01]  /*5e30*/  FMNMX.FTZ R11, R45, R8, !PT ;  /* 0x000000082d0b7209 */ /* 0x000fe20007810000 */
[--C-:B------:R-:W-:Y:S01]  /*5e40*/  FFMA.FTZ R173, R30, UR28, -R51.reuse ;  /* 0x0000001c1ead7c23 */ /* 0x100fe20008010833 */
[----:B-1----:R-:W-:Y:S01]  /*5e50*/  FSEL R47, R55, -INF , P2 ;  /* 0xff800000372f7808 */ /* 0x002fe20001000000 */
[--C-:B------:R-:W-:Y:S01]  /*5e60*/  FFMA.FTZ R174, R32, UR28, -R51.reuse ;  /* 0x0000001c20ae7c23 */ /* 0x100fe20008010833 */
[----:B------:R-:W-:Y:S01]  /*5e70*/  FMNMX.FTZ R8, R46, R11, !PT ;  /* 0x0000000b2e087209 */ /* 0x000fe20007810000 */
[--C-:B------:R-:W-:Y:S01]  /*5e80*/  FFMA.FTZ R11, R13, UR28, -R51.reuse ;  /* 0x0000001c0d0b7c23 */ /* 0x100fe20008010833 */
[--C-:B------:R-:W-:Y:S01]  /*5e90*/  FFMA.FTZ R13, R15, UR28, -R51.reuse ;  /* 0x0000001c0f0d7c23 */ /* 0x100fe20008010833 */
[--C-:B------:R-:W-:Y:S01]  /*5ea0*/  FFMA.FTZ R15, R21, UR28, -R51.reuse ;  /* 0x0000001c150f7c23 */ /* 0x100fe20008010833 */
[----:B------:R-:W-:Y:S01]  /*5eb0*/  FMNMX.FTZ R8, R47, R8, !PT ;  /* 0x000000082f087209 */ /* 0x000fe20007810000 */
[----:B------:R-:W-:Y:S01]  /*5ec0*/  FFMA.FTZ R21, R25, UR28, -R51 ;  /* 0x0000001c19157c23 */ /* 0x000fe20008010833 */
[----:B------:R-:W-:Y:S01]  /*5ed0*/  VIADD R25, R9, 0x38840 ;  /* 0x0003884009197836 */ /* 0x000fe20000000000 */
[----:B------:R-:W-:Y:S02]  /*5ee0*/  MUFU.EX2 R5, R5 ;  /* 0x0000000500057308 */ /* 0x000fe40000000800 */
[----:B------:R-:W0:Y:S02]  /*5ef0*/  SHFL.BFLY PT, R49, R8, 0x2, 0x1f ;  /* 0x0c401f0008317f89 */ /* 0x000e2400000e0000 */
[----:B------:R-:W-:-:S04]  /*5f00*/  PRMT R25, R202, 0x654, R25 ;  /* 0x00000654ca197816 */ /* 0x000fc80000000019 */
[----:B------:R1:W-:Y:S01]  /*5f10*/  SYNCS.ARRIVE.TRANS64.RED.A1T0 RZ, [R25+URZ], RZ ;  /* 0x000000ff19ff79a7 */ /* 0x0003e2000810043f */
[----:B------:R-:W2:Y:S08]  /*5f20*/  MUFU.EX2 R6, R6 ;  /* 0x0000000600067308 */ /* 0x000eb00000000800 */
[----:B------:R-:W-:Y:S08]  /*5f30*/  MUFU.EX2 R10, R10 ;  /* 0x0000000a000a7308 */ /* 0x000ff00000000800 */
[----:B------:R-:W3:Y:S01]  /*5f40*/  MUFU.EX2 R11, R11 ;  /* 0x0000000b000b7308 */ /* 0x000ee20000000800 */
[----:B0-----:R-:W-:-:S02]  /*5f50*/  FMNMX.FTZ R49, R8, R49, !PT ;  /* 0x0000003108317209 */ /* 0x001fc40007810000 */
[----:B--2---:R-:W-:Y:S01]  /*5f60*/  F2FP.F16.F32.PACK_AB R152, R6, R5 ;  /* 0x000000050698723e */ /* 0x004fe200000000ff */
[----:B------:R-:W-:Y:S02]  /*5f70*/  FADD.FTZ R5, R5, R6 ;  /* 0x0000000605057221 */ /* 0x000fe40000010000 */
[----:B------:R-:W0:Y:S02]  /*5f80*/  SHFL.BFLY PT, R8, R49, 0x1, 0x1f ;  /* 0x0c201f0031087f89 */ /* 0x000e2400000e0000 */
[----:B------:R-:W-:Y:S08]  /*5f90*/  MUFU.EX2 R12, R12 ;  /* 0x0000000c000c7308 */ /* 0x000ff00000000800 */
[----:B------:R-:W2:Y:S01]  /*5fa0*/  MUFU.EX2 R13, R13 ;  /* 0x0000000d000d7308 */ /* 0x000ea20000000800 */
[----:B---3--:R-:W-:Y:S01]  /*5fb0*/  F2FP.F16.F32.PACK_AB R154, R11, R10 ;  /* 0x0000000a0b9a723e */ /* 0x008fe200000000ff */
[----:B------:R-:W-:-:S04]  /*5fc0*/  FADD.FTZ R10, R10, R5 ;  /* 0x000000050a0a7221 */ /* 0x000fc80000010000 */
[----:B------:R-:W-:Y:S02]  /*5fd0*/  FADD.FTZ R11, R11, R10 ;  /* 0x0000000a0b0b7221 */ /* 0x000fe40000010000 */
[----:B------:R-:W-:Y:S01]  /*5fe0*/  MUFU.EX2 R14, R14 ;  /* 0x0000000e000e7308 */ /* 0x000fe20000000800 */
[----:B0-----:R-:W-:-:S07]  /*5ff0*/  FMNMX.FTZ R8, R49, R8, !PT ;  /* 0x0000000831087209 */ /* 0x001fce0007810000 */
[----:B------:R-:W0:Y:S01]  /*6000*/  MUFU.EX2 R15, R15 ;  /* 0x0000000f000f7308 */ /* 0x000e220000000800 */
[C---:B--2---:R-:W-:Y:S01]  /*6010*/  F2FP.F16.F32.PACK_AB R156, R13.reuse, R12 ;  /* 0x0000000c0d9c723e */ /* 0x044fe200000000ff */
[----:B------:R-:W-:Y:S01]  /*6020*/  FADD.FTZ R12, R12, R11 ;  /* 0x0000000b0c0c7221 */ /* 0x000fe20000010000 */
[C---:B------:R-:W-:Y:S01]  /*6030*/  FMUL.FTZ R24, R8.reuse, UR28 ;  /* 0x0000001c08187c20 */ /* 0x040fe20008410000 */
[----:B------:R-:W-:Y:S02]  /*6040*/  FSETP.NEU.FTZ.AND P1, PT, R8, -INF , PT ;  /* 0xff8000000800780b */ /* 0x000fe40003f3d000 */
[----:B------:R-:W-:Y:S02]  /*6050*/  FADD.FTZ R13, R13, R12 ;  /* 0x0000000c0d0d7221 */ /* 0x000fe40000010000 */
[----:B------:R-:W-:Y:S01]  /*6060*/  FSEL R24, R24, RZ, P1 ;  /* 0x000000ff18187208 */ /* 0x000fe20000800000 */
[----:B------:R-:W-:Y:S04]  /*6070*/  MUFU.EX2 R20, R20 ;  /* 0x0000001400147308 */ /* 0x000fe80000000800 */
        /* <DEDUP_REMOVED lines=64> */
[----:B------:R-:W4:Y:S01]  /*6480*/  MUFU.EX2 R174, R174 ;  /* 0x000000ae00ae7308 */ /* 0x000f220000000800 */
[----:B0-----:R-:W-:Y:S01]  /*6490*/  F2FP.F16.F32.PACK_AB R164, R172, R171 ;  /* 0x000000abaca4723e */ /* 0x001fe200000000ff */
[----:B------:R-:W-:-:S04]  /*64a0*/  FADD.FTZ R171, R171, R170 ;  /* 0x000000aaabab7221 */ /* 0x000fc80000010000 */
[----:B------:R-:W-:Y:S02]  /*64b0*/  FADD.FTZ R172, R172, R171 ;  /* 0x000000abacac7221 */ /* 0x000fe40000010000 */
[----:B------:R-:W-:Y:S02]  /*64c0*/  MUFU.EX2 R215, R215 ;  /* 0x000000d700d77308 */ /* 0x000fe40000000800 */
[----:B--2---:R-:W-:-:S06]  /*64d0*/  FADD.FTZ R5, R173, R172 ;  /* 0x000000acad057221 */ /* 0x004fcc0000010000 */
[----:B------:R-:W0:Y:S01]  /*64e0*/  MUFU.EX2 R218, R218 ;  /* 0x000000da00da7308 */ /* 0x000e220000000800 */
[C---:B----4-:R-:W-:Y:S01]  /*64f0*/  F2FP.F16.F32.PACK_AB R166, R174.reuse, R173 ;  /* 0x000000adaea6723e */ /* 0x050fe200000000ff */
        /* <DEDUP_REMOVED lines=9> */
[----:B-1----:R-:W-:Y:S01]  /*6590*/  WARPGROUP.ARRIVE ;  /* 0x00000000000079c5 */ /* 0x002fe20000000000 */
[----:B------:R-:W-:-:S05]  /*65a0*/  FADD.FTZ R6, R220, R219 ;  /* 0x000000dbdc067221 */ /* 0x000fca0000010000 */
[----:B------:R-:W-:Y:S01]  /*65b0*/  HGMMA.64x256x16.F32 R24, R152, gdesc[UR4].tnspB, RZ, !UPT, gsb0 ;  /* 0x43e0000498187df0 */ /* 0x000fe2000c0008ff */
        /* <DEDUP_REMOVED lines=31> */
.L_x_8359:
[----:B------:R-:W0:Y:S01]  /*67b0*/  @P5 LDC R11, c[0x0][0x44c] ;  /* 0x00011300ff0b5b82 */ /* 0x000e220000000800 */
[----:B------:R-:W-:Y:S02]  /*67c0*/  IMAD.U32 R10, RZ, RZ, UR37 ;  /* 0x00000025ff0a7e24 */ /* 0x000fe4000f8e00ff */
[----:B------:R-:W-:Y:S02]  /*67d0*/  VIADD R168, R168, 0xfffffffe ;  /* 0xfffffffea8a87836 */ /* 0x000fe40000000000 */
[----:B------:R-:W-:-:S03]  /*67e0*/  VIADD R9, R9, 0x38860 ;  /* 0x0003886009097836 */ /* 0x000fc60000000000 */
[----:B------:R-:W1:Y:S01]  /*67f0*/  @P5 LDC R12, c[0x0][0x450] ;  /* 0x00011400ff0c5b82 */ /* 0x000e620000000800 */
[----:B------:R-:W-:Y:S02]  /*6800*/  R2UR UR31, R168 ;  /* 0x00000000a81f72ca */ /* 0x000fe400000e0000 */
[----:B------:R-:W-:-:S04]  /*6810*/  PRMT R9, R202, 0x654, R9 ;  /* 0x00000654ca097816 */ /* 0x000fc80000000009 */
[----:B------:R2:W-:Y:S01]  /*6820*/  SYNCS.ARRIVE.TRANS64.RED.A1T0 RZ, [R9+URZ], RZ ;  /* 0x000000ff09ff79a7 */ /* 0x0005e2000810043f */
[----:B0-----:R-:W-:-:S05]  /*6830*/  @P5 IMAD.HI.U32 R11, R11, UR37, RZ ;  /* 0x000000250b0b5c27 */ /* 0x001fca000f8e00ff */
[----:B-1----:R-:W-:-:S04]  /*6840*/  @P5 SHF.R.U32.HI R10, RZ, R12, R11 ;  /* 0x0000000cff0a5219 */ /* 0x002fc8000001160b */
[----:B------:R-:W-:-:S04]  /*6850*/  IADD3 R10, R10, R187, -R186 ;  /* 0x000000bb0a0a7210 */ /* 0x000fc80007ffe8ba */
[----:B------:R-:W-:-:S04]  /*6860*/  SHF.R.S32.HI R11, RZ, 0x1f, R10 ;  /* 0x0000001fff0b7819 */ /* 0x000fc8000001140a */
[----:B------:R-:W-:-:S04]  /*6870*/  LEA.HI R11, R11, R10, RZ, 0x6 ;  /* 0x0000000a0b0b7211 */ /* 0x000fc800078f30ff */
[----:B------:R-:W-:-:S04]  /*6880*/  SHF.R.S32.HI R11, RZ, 0x6, R11 ;  /* 0x00000006ff0b7819 */ /* 0x000fc8000001140b */
[----:B------:R-:W-:-:S13]  /*6890*/  R2UR UR30, R11 ;  /* 0x000000000b1e72ca */ /* 0x000fda00000e0000 */
[----:B------:R-:W-:-:S04]  /*68a0*/  UISETP.LT.AND UP0, UPT, URZ, UR30, UPT ;  /* 0x0000001e3f00728c */ /* 0x000fc8000bf01270 */
[----:B------:R-:W-:-:S04]  /*68b0*/  USEL UR30, URZ, UR30, !UP0 ;  /* 0x0000001e3f1e7287 */ /* 0x000fc8000c000000 */
[----:B------:R-:W-:-:S06]  /*68c0*/  UISETP.GE.AND UP0, UPT, UR31, UR30, UPT ;  /* 0x0000001e1f00728c */ /* 0x000fcc000bf06270 */
[----:B------:R-:W-:-:S13]  /*68d0*/  PLOP3.LUT P1, PT, PT, PT, UP0, 0x80, 0x0 ;  /* 0x000000000000781c */ /* 0x000fda0003f2f008 */
[----:B--2---:R-:W-:Y:S05]  /*68e0*/  @!P1 BRA `(.L_x_8360) ;  /* 0x0000003400a09947 */ /* 0x004fea0003800000 */
[----:B------:R-:W-:Y:S01]  /*68f0*/  IMAD.MOV.U32 R11, RZ, RZ, R8 ;  /* 0x000000ffff0b7224 */ /* 0x000fe200078e0008 */
[----:B------:R-:W-:Y:S01]  /*6900*/  ULDC UR29, c[0x0][0xad0] ;  /* 0x0002b400001d7ab9 */ /* 0x000fe20000000800 */
[----:B------:R-:W-:Y:S01]  /*6910*/  IMAD.MOV.U32 R10, RZ, RZ, R7 ;  /* 0x000000ffff0a7224 */ /* 0x000fe200078e0007 */
[----:B------:R-:W-:Y:S01]  /*6920*/  ULDC UR28, c[0x0][0xa80] ;  /* 0x0002a000001c7ab9 */ /* 0x000fe20000000800 */
[----:B------:R-:W-:-:S07]  /*6930*/  IMAD.MOV.U32 R13, RZ, RZ, R2 ;  /* 0x000000ffff0d7224 */ /* 0x000fce00078e0002 */
.L_x_8371:
[----:B------:R-:W-:-:S05]  /*6940*/  VIADD R2, R13, 0x1 ;  /* 0x000000010d027836 */ /* 0x000fca0000000000 */
[----:B------:R-:W-:-:S04]  /*6950*/  ISETP.NE.AND P1, PT, R2, 0x2, PT ;  /* 0x000000020200780c */ /* 0x000fc80003f25270 */
[----:B------:R-:W-:Y:S02]  /*6960*/  SEL R7, RZ, 0x1, P1 ;  /* 0x00000001ff077807 */ /* 0x000fe40000800000 */
[----:B------:R-:W-:Y:S02]  /*6970*/  SEL R2, R2, RZ, P1 ;  /* 0x000000ff02027207 */ /* 0x000fe40000800000 */
[----:B------:R-:W-:Y:S01]  /*6980*/  LOP3.LUT R16, R16, R7, RZ, 0x3c, !PT ;  /* 0x0000000710107212 */ /* 0x000fe200078e3cff */
[----:B0-----:R-:W-:Y:S06]  /*6990*/  @!P0 BRA `(.L_x_8361) ;  /* 0x0000000000048947 */ /* 0x001fec0003800000 */
[----:B------:R-:W-:Y:S01]  /*69a0*/  BPT.TRAP 0x1 ;  /* 0x000000040000795c */ /* 0x000fe20000300000 */
.L_x_8361:
[----:B------:R-:W-:Y:S01]  /*69b0*/  IMAD R9, R2, 0x8, R17 ;  /* 0x0000000802097824 */ /* 0x000fe200078e0211 */
[----:B------:R-:W-:-:S04]  /*69c0*/  SHF.L.U32 R8, R16, 0x1f, RZ ;  /* 0x0000001f10087819 */ /* 0x000fc800000006ff */
[----:B------:R0:W1:Y:S01]  /*69d0*/  SYNCS.PHASECHK.TRANS64.TRYWAIT P1, [R9+URZ+0x38830], R8 ;  /* 0x03883008090075a7 */ /* 0x000062000802017f */
[----:B------:R-:W-:Y:S05]  /*69e0*/  @!P0 BRA `(.L_x_8362) ;  /* 0x0000000000048947 */ /* 0x000fea0003800000 */
[----:B------:R-:W-:Y:S01]  /*69f0*/  BPT.TRAP 0x1 ;  /* 0x000000040000795c */ /* 0x000fe20000300000 */
.L_x_8362:
[----:B------:R-:W-:Y:S01]  /*6a00*/  IMAD R7, R2, 0x200, R0 ;  /* 0x0000020002077824 */ /* 0x000fe200078e0200 */
[----:B-1----:R-:W-:Y:S06]  /*6a10*/  @P1 BRA `(.L_x_8363) ;  /* 0x0000000000081947 */ /* 0x002fec0003800000 */
[----:B------:R-:W1:Y:S02]  /*6a20*/  SYNCS.PHASECHK.TRANS64.TRYWAIT P1, [R9+URZ+0x38830], R8 ;  /* 0x03883008090075a7 */ /* 0x000e64000802017f */
[----:B-1----:R-:W-:Y:S05]  /*6a30*/  @!P1 BRA `(.L_x_8364) ;  /* 0x0000010800649947 */ /* 0x002fea0003800000 */
.L_x_8363:
        /* <DEDUP_REMOVED lines=22> */
.L_x_8365:
[----:B------:R2:W3:Y:S01]  /*6ba0*/  SYNCS.PHASECHK.TRANS64.TRYWAIT P1, [R9+URZ+0x38850], R8 ;  /* 0x03885008090075a7 */ /* 0x0004e2000802017f */
[----:B------:R-:W-:Y:S05]  /*6bb0*/  @!P0 BRA `(.L_x_8366) ;  /* 0x0000000000048947 */ /* 0x000fea0003800000 */
[----:B------:R-:W-:Y:S01]  /*6bc0*/  BPT.TRAP 0x1 ;  /* 0x000000040000795c */ /* 0x000fe20000300000 */
.L_x_8366:
[----:B------:R-:W-:Y:S01]  /*6bd0*/  IMAD R7, R2, 0x1000, R4 ;  /* 0x0000100002077824 */ /* 0x000fe200078e0204 */
[----:B---3--:R-:W-:Y:S06]  /*6be0*/  @P1 BRA `(.L_x_8367) ;  /* 0x0000000000081947 */ /* 0x008fec0003800000 */
[----:B------:R-:W3:Y:S02]  /*6bf0*/  SYNCS.PHASECHK.TRANS64.TRYWAIT P1, [R9+URZ+0x38850], R8 ;  /* 0x03885008090075a7 */ /* 0x000ee4000802017f */
[----:B---3--:R-:W-:Y:S05]  /*6c00*/  @!P1 BRA `(.L_x_8368) ;  /* 0x0000010800049947 */ /* 0x008fea0003800000 */
.L_x_8367:
        /* <DEDUP_REMOVED lines=190> */
[----:B------:R-:W-:Y:S02]  /*77f0*/  WARPGROUP.DEPBAR.LE gsb0, 0x0 ;  /* 0x00008000000079c5 */ /* 0x000fe40000010000 */
[----:B------:R-:W-:-:S08]  /*7800*/  WARPGROUP.ARRIVE ;  /* 0x00000000000079c5 */ /* 0x000fd00000000000 */
[----:B------:R-:W-:Y:S01]  /*7810*/  HGMMA.64x64x16.F32 R152, gdesc[UR24], R152, gsb0 ;  /* 0x00e00000189879f0 */ /* 0x000fe20008000898 */
[----:B------:R-:W-:Y:S01]  /*7820*/  R2UR UR24, R15 ;  /* 0x000000000f1872ca */ /* 0x000fe200000e0000 */
[----:B------:R-:W-:Y:S01]  /*7830*/  VIADD R15, R7, 0xa00 ;  /* 0x00000a00070f7836 */ /* 0x000fe20000000000 */
[----:B------:R-:W-:Y:S01]  /*7840*/  UMOV UR25, 0x40000040 ;  /* 0x4000004000197882 */ /* 0x000fe20000000000 */
[----:B------:R-:W-:Y:S02]  /*7850*/  UMOV UR27, 0x40000040 ;  /* 0x40000040001b7882 */ /* 0x000fe40000000000 */
[----:B------:R-:W-:-:S05]  /*7860*/  IMAD.IADD R20, R8, 0x1, R15 ;  /* 0x0000000108147824 */ /* 0x000fca00078e020f */
        /* <DEDUP_REMOVED lines=128> */
.L_x_8369:
[----:B------:R-:W-:Y:S01]  /*8070*/  ISETP.NE.AND P1, PT, R204, 0x1, PT ;  /* 0x00000001cc00780c */ /* 0x000fe20003f25270 */
[----:B------:R-:W-:Y:S01]  /*8080*/  FMUL.FTZ R12, R155, UR29 ;  /* 0x0000001d9b0c7c20 */ /* 0x000fe20008410000 */
[----:B------:R-:W-:Y:S01]  /*8090*/  FMUL.FTZ R7, R154, UR29 ;  /* 0x0000001d9a077c20 */ /* 0x000fe20008410000 */
[----:B------:R-:W-:Y:S02]  /*80a0*/  VIADD R154, R191, UR37 ;  /* 0x00000025bf9a7c36 */ /* 0x000fe40008000000 */
[----:B------:R-:W-:Y:S01]  /*80b0*/  FMUL.FTZ R8, R152, UR29 ;  /* 0x0000001d98087c20 */ /* 0x000fe20008410000 */
[----:B------:R-:W-:Y:S01]  /*80c0*/  UMOV UR6, 0xffffffc0 ;  /* 0xffffffc000067882 */ /* 0x000fe20000000000 */
[----:B------:R-:W-:Y:S01]  /*80d0*/  FMUL.FTZ R14, R158, UR29 ;  /* 0x0000001d9e0e7c20 */ /* 0x000fe20008410000 */
[----:B------:R-:W-:Y:S01]  /*80e0*/  UIMAD UR6, UR31, UR6, 0x1 ;  /* 0x000000011f0674a4 */ /* 0x000fe2000f8e0206 */
[----:B------:R-:W0:Y:S01]  /*80f0*/  MUFU.TANH R7, R7 ;  /* 0x0000000700077308 */ /* 0x000e220000002400 */
[----:B------:R-:W-:Y:S01]  /*8100*/  FMUL.FTZ R21, R159, UR29 ;  /* 0x0000001d9f157c20 */ /* 0x000fe20008410000 */
[----:B------:R-:W-:Y:S01]  /*8110*/  FMUL.FTZ R20, R162, UR29 ;  /* 0x0000001da2147c20 */ /* 0x000fe20008410000 */
[----:B------:R-:W-:Y:S01]  /*8120*/  FMUL.FTZ R15, R153, UR29 ;  /* 0x0000001d990f7c20 */ /* 0x000fe20008410000 */
[----:B------:R-:W-:Y:S01]  /*8130*/  FMUL.FTZ R153, R163, UR29 ;  /* 0x0000001da3997c20 */ /* 0x000fe20008410000 */
[----:B------:R-:W1:Y:S01]  /*8140*/  @P1 LDC R155, c[0x0][0x44c] ;  /* 0x00011300ff9b1b82 */ /* 0x000e620000000800 */
[----:B------:R-:W-:Y:S01]  /*8150*/  FMUL.FTZ R213, R156, UR29 ;  /* 0x0000001d9cd57c20 */ /* 0x000fe20008410000 */
[----:B------:R-:W-:Y:S01]  /*8160*/  FMUL.FTZ R156, R166, UR29 ;  /* 0x0000001da69c7c20 */ /* 0x000fe20008410000 */
[----:B------:R-:W2:Y:S01]  /*8170*/  MUFU.TANH R12, R12 ;  /* 0x0000000c000c7308 */ /* 0x000ea20000002400 */
[----:B------:R-:W-:Y:S01]  /*8180*/  FMUL.FTZ R159, R167, UR29 ;  /* 0x0000001da79f7c20 */ /* 0x000fe20008410000 */
[----:B------:R-:W-:Y:S01]  /*8190*/  FMUL.FTZ R170, R170, UR29 ;  /* 0x0000001daaaa7c20 */ /* 0x000fe20008410000 */
[----:B------:R-:W-:Y:S01]  /*81a0*/  FMUL.FTZ R166, R174, UR29 ;  /* 0x0000001daea67c20 */ /* 0x000fe20008410000 */
[----:B------:R-:W-:Y:S01]  /*81b0*/  FMUL.FTZ R162, R171, UR29 ;  /* 0x0000001daba27c20 */ /* 0x000fe20008410000 */
[----:B------:R-:W3:Y:S01]  /*81c0*/  @P1 LDC R215, c[0x0][0x450] ;  /* 0x00011400ffd71b82 */ /* 0x000ee20000000800 */
[----:B------:R-:W-:Y:S01]  /*81d0*/  FMUL.FTZ R167, R175, UR29 ;  /* 0x0000001dafa77c20 */ /* 0x000fe20008410000 */
[----:B------:R-:W-:Y:S01]  /*81e0*/  FMUL.FTZ R179, R179, UR29 ;  /* 0x0000001db3b37c20 */ /* 0x000fe20008410000 */
[----:B------:R-:W4:Y:S01]  /*81f0*/  MUFU.TANH R14, R14 ;  /* 0x0000000e000e7308 */ /* 0x000f220000002400 */
[----:B------:R-:W-:Y:S01]  /*8200*/  FMUL.FTZ R183, R183, UR29 ;  /* 0x0000001db7b77c20 */ /* 0x000fe20008410000 */
[----:B------:R-:W-:Y:S01]  /*8210*/  FMUL.FTZ R214, R157, UR29 ;  /* 0x0000001d9dd67c20 */ /* 0x000fe20008410000 */
[----:B------:R-:W-:Y:S01]  /*8220*/  FMUL.FTZ R164, R164, UR29 ;  /* 0x0000001da4a47c20 */ /* 0x000fe20008410000 */
[----:B------:R-:W-:Y:S01]  /*8230*/  FMUL.FTZ R176, R176, UR29 ;  /* 0x0000001db0b07c20 */ /* 0x000fe20008410000 */
[----:B------:R-:W-:Y:S01]  /*8240*/  IMAD R221, R2, 0x1000, R19 ;  /* 0x0000100002dd7824 */ /* 0x000fe200078e0213 */
[----:B------:R-:W-:-:S02]  /*8250*/  UMOV UR7, 0x40000040 ;  /* 0x4000004000077882 */ /* 0x000fc40000000000 */
[----:B------:R-:W5:Y:S01]  /*8260*/  MUFU.TANH R21, R21 ;  /* 0x0000001500157308 */ /* 0x000f620000002400 */
[----:B------:R-:W-:Y:S02]  /*8270*/  VIADD R223, R221, 0x80 ;  /* 0x00000080dddf7836 */ /* 0x000fe40000000000 */
[----:B-1----:R-:W-:Y:S01]  /*8280*/  @P1 IMAD.HI.U32 R152, R154, R155, RZ ;  /* 0x0000009b9a981227 */ /* 0x002fe200078e00ff */
[----:B------:R-:W-:-:S04]  /*8290*/  IADD3 R155, R187, UR6, -R18 ;  /* 0x00000006bb9b7c10 */ /* 0x000fc8000fffe812 */
[----:B------:R-:W1:Y:S01]  /*82a0*/  MUFU.TANH R20, R20 ;  /* 0x0000001400147308 */ /* 0x000e620000002400 */
[----:B------:R-:W-:Y:S01]  /*82b0*/  R2UR UR6, R221 ;  /* 0x00000000dd0672ca */ /* 0x000fe200000e0000 */
[----:B------:R-:W-:Y:S01]  /*82c0*/  IMAD.IADD R155, R155, 0x1, -R186 ;  /* 0x000000019b9b7824 */ /* 0x000fe200078e0aba */
[----:B---3--:R-:W-:-:S05]  /*82d0*/  @P1 SHF.R.U32.HI R154, RZ, R215, R152 ;  /* 0x000000d7ff9a1219 */ /* 0x008fca0000011698 */
[----:B------:R-:W3:Y:S01]  /*82e0*/  MUFU.TANH R153, R153 ;  /* 0x0000009900997308 */ /* 0x000ee20000002400 */
[----:B------:R-:W0:Y:S04]  /*82f0*/  SHFL.IDX PT, R152, R154, 0x1, 0x1c1f ;  /* 0x003c1f009a987f89 */ /* 0x000e2800000e0000 */
[----:B------:R-:W-:Y:S03]  /*8300*/  SHFL.IDX PT, R154, R154, RZ, 0x1c1f ;  /* 0x001c1fff9a9a7589 */ /* 0x000fe600000e0000 */
[----:B------:R-:W3:Y:S08]  /*8310*/  MUFU.TANH R156, R156 ;  /* 0x0000009c009c7308 */ /* 0x000ef00000002400 */
[----:B------:R-:W3:Y:S08]  /*8320*/  MUFU.TANH R159, R159 ;  /* 0x0000009f009f7308 */ /* 0x000ef00000002400 */
[----:B------:R-:W3:Y:S01]  /*8330*/  MUFU.TANH R170, R170 ;  /* 0x000000aa00aa7308 */ /* 0x000ee20000002400 */
[----:B0-----:R-:W-:-:S05]  /*8340*/  IMAD.IADD R152, R155, 0x1, R152 ;  /* 0x000000019b987824 */ /* 0x001fca00078e0298 */
[C---:B------:R-:W-:Y:S02]  /*8350*/  ISETP.GT.AND P1, PT, R152.reuse, RZ, PT ;  /* 0x000000ff9800720c */ /* 0x040fe40003f24270 */
[----:B------:R-:W0:Y:S01]  /*8360*/  MUFU.TANH R162, R162 ;  /* 0x000000a200a27308 */ /* 0x000e220000002400 */
[C---:B------:R-:W-:Y:S02]  /*8370*/  ISETP.GT.AND P2, PT, R152.reuse, 0x1, PT ;  /* 0x000000019800780c */ /* 0x040fe40003f44270 */
[----:B------:R-:W-:Y:S02]  /*8380*/  FSEL R158, R7, -INF , P1 ;  /* 0xff800000079e7808 */ /* 0x000fe40000800000 */
[----:B------:R-:W-:Y:S02]  /*8390*/  ISETP.GT.AND P1, PT, R152, 0x8, PT ;  /* 0x000000089800780c */ /* 0x000fe40003f24270 */
[----:B--2---:R-:W-:Y:S01]  /*83a0*/  FSEL R12, R12, -INF , P2 ;  /* 0xff8000000c0c7808 */ /* 0x004fe20001000000 */
[----:B------:R-:W2:Y:S01]  /*83b0*/  MUFU.TANH R166, R166 ;  /* 0x000000a600a67308 */ /* 0x000ea20000002400 */
[----:B------:R-:W-:-:S02]  /*83c0*/  FMNMX.FTZ R7, R158, R11, !PT ;  /* 0x0000000b9e077209 */ /* 0x000fc40007810000 */
[----:B------:R-:W-:Y:S02]  /*83d0*/  ISETP.GT.AND P2, PT, R152, 0x9, PT ;  /* 0x000000099800780c */ /* 0x000fe40003f44270 */
[----:B----4-:R-:W-:Y:S02]  /*83e0*/  FSEL R14, R14, -INF , P1 ;  /* 0xff8000000e0e7808 */ /* 0x010fe40000800000 */
[----:B------:R-:W-:Y:S01]  /*83f0*/  FMNMX.FTZ R163, R12, R7, !PT ;  /* 0x000000070ca37209 */ /* 0x000fe20007810000 */
[----:B------:R-:W-:Y:S01]  /*8400*/  FMUL.FTZ R7, R178, UR29 ;  /* 0x0000001db2077c20 */ /* 0x000fe20008410000 */
[----:B------:R-:W-:Y:S01]  /*8410*/  ISETP.GT.AND P1, PT, R152, 0x10, PT ;  /* 0x000000109800780c */ /* 0x000fe20003f24270 */
[----:B------:R-:W4:Y:S01]  /*8420*/  MUFU.TANH R167, R167 ;  /* 0x000000a700a77308 */ /* 0x000f220000002400 */
[----:B-----5:R-:W-:Y:S02]  /*8430*/  FSEL R21, R21, -INF , P2 ;  /* 0xff80000015157808 */ /* 0x020fe40001000000 */
[----:B------:R-:W-:-:S02]  /*8440*/  FMNMX.FTZ R174, R14, R163, !PT ;  /* 0x000000a30eae7209 */ /* 0x000fc40007810000 */
[----:B------:R-:W-:Y:S02]  /*8450*/  ISETP.GT.AND P2, PT, R152, 0x11, PT ;  /* 0x000000119800780c */ /* 0x000fe40003f44270 */
[----:B-1----:R-:W-:Y:S01]  /*8460*/  FSEL R20, R20, -INF , P1 ;  /* 0xff80000014147808 */ /* 0x002fe20000800000 */
[----:B------:R-:W1:Y:S01]  /*8470*/  MUFU.TANH R7, R7 ;  /* 0x0000000700077308 */ /* 0x000e620000002400 */
[----:B------:R-:W-:Y:S02]  /*8480*/  FMNMX.FTZ R163, R21, R174, !PT ;  /* 0x000000ae15a37209 */ /* 0x000fe40007810000 */
[----:B------:R-:W-:Y:S02]  /*8490*/  ISETP.GT.AND P1, PT, R152, 0x18, PT ;  /* 0x000000189800780c */ /* 0x000fe40003f24270 */
[----:B---3--:R-:W-:Y:S02]  /*84a0*/  FSEL R178, R153, -INF , P2 ;  /* 0xff80000099b27808 */ /* 0x008fe40001000000 */
[----:B------:R-:W-:Y:S01]  /*84b0*/  FMNMX.FTZ R163, R20, R163, !PT ;  /* 0x000000a314a37209 */ /* 0x000fe20007810000 */
[----:B------:R-:W3:Y:S01]  /*84c0*/  MUFU.TANH R153, R179 ;  /* 0x000000b300997308 */ /* 0x000ee20000002400 */
[----:B------:R-:W-:-:S02]  /*84d0*/  ISETP.GT.AND P2, PT, R152, 0x19, PT ;  /* 0x000000199800780c */ /* 0x000fc40003f44270 */
[----:B------:R-:W-:Y:S01]  /*84e0*/  FSEL R171, R156, -INF , P1 ;  /* 0xff8000009cab7808 */ /* 0x000fe20000800000 */
[----:B------:R-:W-:Y:S01]  /*84f0*/  FMUL.FTZ R156, R182, UR29 ;  /* 0x0000001db69c7c20 */ /* 0x000fe20008410000 */
[----:B------:R-:W-:Y:S02]  /*8500*/  FMNMX.FTZ R174, R178, R163, !PT ;  /* 0x000000a3b2ae7209 */ /* 0x000fe40007810000 */
[C---:B------:R-:W-:Y:S01]  /*8510*/  ISETP.GT.AND P1, PT, R152.reuse, 0x20, PT ;  /* 0x000000209800780c */ /* 0x040fe20003f24270 */
[----:B------:R5:W-:Y:S01]  /*8520*/  MUFU.TANH R163, R183 ;  /* 0x000000b700a37308 */ /* 0x000be20000002400 */
[----:B------:R-:W-:Y:S02]  /*8530*/  FSEL R175, R159, -INF , P2 ;  /* 0xff8000009faf7808 */ /* 0x000fe40001000000 */
[----:B------:R-:W-:Y:S02]  /*8540*/  FMNMX.FTZ R174, R171, R174, !PT ;  /* 0x000000aeabae7209 */ /* 0x000fe40007810000 */
[----:B------:R-:W-:-:S02]  /*8550*/  ISETP.GT.AND P2, PT, R152, 0x21, PT ;  /* 0x000000219800780c */ /* 0x000fc40003f44270 */
[----:B------:R-:W-:Y:S01]  /*8560*/  FSEL R170, R170, -INF , P1 ;  /* 0xff800000aaaa7808 */ /* 0x000fe20000800000 */
[----:B------:R-:W3:Y:S01]  /*8570*/  MUFU.TANH R156, R156 ;  /* 0x0000009c009c7308 */ /* 0x000ee20000002400 */
[----:B------:R-:W-:Y:S01]  /*8580*/  FMNMX.FTZ R159, R175, R174, !PT ;  /* 0x000000aeaf9f7209 */ /* 0x000fe20007810000 */
[----:B-----5:R-:W-:Y:S01]  /*8590*/  FMUL.FTZ R183, R160, UR29 ;  /* 0x0000001da0b77c20 */ /* 0x020fe20008410000 */
[----:B------:R-:W-:Y:S02]  /*85a0*/  ISETP.GT.AND P1, PT, R152, 0x28, PT ;  /* 0x000000289800780c */ /* 0x000fe40003f24270 */
[----:B0-----:R-:W-:Y:S02]  /*85b0*/  FSEL R174, R162, -INF , P2 ;  /* 0xff800000a2ae7808 */ /* 0x001fe40001000000 */
[----:B------:R-:W-:Y:S01]  /*85c0*/  FMNMX.FTZ R159, R170, R159, !PT ;  /* 0x0000009faa9f7209 */ /* 0x000fe20007810000 */
[----:B------:R-:W0:Y:S01]  /*85d0*/  MUFU.TANH R8, R8 ;  /* 0x0000000800087308 */ /* 0x000e220000002400 */
[----:B------:R-:W-:-:S02]  /*85e0*/  ISETP.GT.AND P2, PT, R152, 0x29, PT ;  /* 0x000000299800780c */ /* 0x000fc40003f44270 */
[----:B--2---:R-:W-:Y:S02]  /*85f0*/  FSEL R166, R166, -INF , P1 ;  /* 0xff800000a6a67808 */ /* 0x004fe40000800000 */
[----:B------:R-:W-:Y:S02]  /*8600*/  FMNMX.FTZ R159, R174, R159, !PT ;  /* 0x0000009fae9f7209 */ /* 0x000fe40007810000 */
[----:B------:R-:W-:Y:S01]  /*8610*/  ISETP.GT.AND P1, PT, R152, 0x30, PT ;  /* 0x000000309800780c */ /* 0x000fe20003f24270 */
[----:B------:R-:W2:Y:S01]  /*8620*/  MUFU.TANH R15, R15 ;  /* 0x0000000f000f7308 */ /* 0x000ea20000002400 */
[----:B----4-:R-:W-:Y:S02]  /*8630*/  FSEL R167, R167, -INF , P2 ;  /* 0xff800000a7a77808 */ /* 0x010fe40001000000 */
[----:B------:R-:W-:Y:S02]  /*8640*/  FMNMX.FTZ R162, R166, R159, !PT ;  /* 0x0000009fa6a27209 */ /* 0x000fe40007810000 */
[----:B------:R-:W-:-:S02]  /*8650*/  ISETP.GT.AND P2, PT, R152, 0x31, PT ;  /* 0x000000319800780c */ /* 0x000fc40003f44270 */
[----:B-1----:R-:W-:Y:S01]  /*8660*/  FSEL R7, R7, -INF , P1 ;  /* 0xff80000007077808 */ /* 0x002fe20000800000 */
[----:B------:R-:W1:Y:S01]  /*8670*/  MUFU.TANH R213, R213 ;  /* 0x000000d500d57308 */ /* 0x000e620000002400 */
[----:B------:R-:W-:Y:S02]  /*8680*/  FMNMX.FTZ R182, R167, R162, !PT ;  /* 0x000000a2a7b67209 */ /* 0x000fe40007810000 */
[----:B---3--:R-:W-:Y:S02]  /*8690*/  FSEL R162, R153, -INF , P2 ;  /* 0xff80000099a27808 */ /* 0x008fe40001000000 */
[C---:B------:R-:W-:Y:S02]  /*86a0*/  ISETP.GT.AND P1, PT, R152.reuse, 0x38, PT ;  /* 0x000000389800780c */ /* 0x040fe40003f24270 */
[----:B------:R-:W-:Y:S01]  /*86b0*/  FMNMX.FTZ R153, R7, R182, !PT ;  /* 0x000000b607997209 */ /* 0x000fe20007810000 */
[----:B------:R-:W3:Y:S01]  /*86c0*/  MUFU.TANH R214, R214 ;  /* 0x000000d600d67308 */ /* 0x000ee20000002400 */
[----:B------:R-:W-:-:S02]  /*86d0*/  ISETP.GT.AND P2, PT, R152, 0x39, PT ;  /* 0x000000399800780c */ /* 0x000fc40003f44270 */
[----:B------:R-:W-:Y:S01]  /*86e0*/  FSEL R152, R156, -INF , P1 ;  /* 0xff8000009c987808 */ /* 0x000fe20000800000 */
[----:B------:R-:W-:Y:S01]  /*86f0*/  FMUL.FTZ R156, R161, UR29 ;  /* 0x0000001da19c7c20 */ /* 0x000fe20008410000 */
[----:B------:R-:W-:Y:S01]  /*8700*/  FMNMX.FTZ R157, R162, R153, !PT ;  /* 0x00000099a29d7209 */ /* 0x000fe20007810000 */
[----:B------:R-:W-:Y:S01]  /*8710*/  FMUL.FTZ R161, R168, UR29 ;  /* 0x0000001da8a17c20 */ /* 0x000fe20008410000 */
[----:B------:R-:W-:Y:S01]  /*8720*/  FSEL R153, R163, -INF , P2 ;  /* 0xff800000a3997808 */ /* 0x000fe20001000000 */
[----:B------:R-:W-:Y:S01]  /*8730*/  FMUL.FTZ R163, R165, UR29 ;  /* 0x0000001da5a37c20 */ /* 0x000fe20008410000 */
[----:B------:R-:W-:Y:S01]  /*8740*/  FMNMX.FTZ R160, R152, R157, !PT ;  /* 0x0000009d98a07209 */ /* 0x000fe20007810000 */
[----:B------:R-:W4:Y:S01]  /*8750*/  MUFU.TANH R183, R183 ;  /* 0x000000b700b77308 */ /* 0x000f220000002400 */
[----:B------:R-:W-:Y:S01]  /*8760*/  FMUL.FTZ R157, R169, UR29 ;  /* 0x0000001da99d7c20 */ /* 0x000fe20008410000 */
[----:B------:R-:W-:Y:S01]  /*8770*/  FMUL.FTZ R168, R173, UR29 ;  /* 0x0000001dada87c20 */ /* 0x000fe20008410000 */
[----:B------:R-:W-:Y:S01]  /*8780*/  FMNMX.FTZ R159, R153, R160, !PT ;  /* 0x000000a0999f7209 */ /* 0x000fe20007810000 */
[----:B------:R-:W-:Y:S01]  /*8790*/  FMUL.FTZ R160, R172, UR29 ;  /* 0x0000001daca07c20 */ /* 0x000fe20008410000 */
[----:B------:R-:W-:Y:S01]  /*87a0*/  FMUL.FTZ R172, R180, UR29 ;  /* 0x0000001db4ac7c20 */ /* 0x000fe20008410000 */
[----:B------:R-:W-:Y:S01]  /*87b0*/  FMUL.FTZ R169, R177, UR29 ;  /* 0x0000001db1a97c20 */ /* 0x000fe20008410000 */
[----:B------:R-:W-:Y:S01]  /*87c0*/  FMUL.FTZ R173, R181, UR29 ;  /* 0x0000001db5ad7c20 */ /* 0x000fe20008410000 */
[----:B------:R-:W5:Y:S01]  /*87d0*/  SHFL.BFLY PT, R182, R159, 0x2, 0x1f ;  /* 0x0c401f009fb67f89 */ /* 0x000f6200000e0000 */
[----:B------:R-:W4:Y:S08]  /*87e0*/  MUFU.TANH R156, R156 ;  /* 0x0000009c009c7308 */ /* 0x000f300000002400 */
[----:B------:R-:W4:Y:S08]  /*87f0*/  MUFU.TANH R164, R164 ;  /* 0x000000a400a47308 */ /* 0x000f300000002400 */
[----:B------:R-:W4:Y:S01]  /*8800*/  MUFU.TANH R163, R163 ;  /* 0x000000a300a37308 */ /* 0x000f220000002400 */
[----:B-----5:R-:W-:Y:S01]  /*8810*/  FMNMX.FTZ R165, R159, R182, !PT ;  /* 0x000000b69fa57209 */ /* 0x020fe20007810000 */
[----:B------:R-:W-:-:S06]  /*8820*/  IMAD.IADD R159, R155, 0x1, R154 ;  /* 0x000000019b9f7824 */ /* 0x000fcc00078e029a */
[----:B------:R-:W5:Y:S01]  /*8830*/  MUFU.TANH R161, R161 ;  /* 0x000000a100a17308 */ /* 0x000f620000002400 */
[----:B------:R-:W5:Y:S01]  /*8840*/  SHFL.BFLY PT, R182, R165, 0x1, 0x1f ;  /* 0x0c201f00a5b67f89 */ /* 0x000f6200000e0000 */
[C---:B------:R-:W-:Y:S02]  /*8850*/  ISETP.GT.AND P1, PT, R159.reuse, RZ, PT ;  /* 0x000000ff9f00720c */ /* 0x040fe40003f24270 */
[C---:B------:R-:W-:Y:S02]  /*8860*/  ISETP.GT.AND P2, PT, R159.reuse, 0x1, PT ;  /* 0x000000019f00780c */ /* 0x040fe40003f44270 */
[----:B0-----:R-:W-:Y:S02]  /*8870*/  FSEL R179, R8, -INF , P1 ;  /* 0xff80000008b37808 */ /* 0x001fe40000800000 */
[----:B------:R-:W0:Y:S01]  /*8880*/  MUFU.TANH R157, R157 ;  /* 0x0000009d009d7308 */ /* 0x000e220000002400 */
        /* <DEDUP_REMOVED lines=9> */
[----:B------:R-:W1:Y:S01]  /*8920*/  MUFU.TANH R168, R168 ;  /* 0x000000a800a87308 */ /* 0x000e620000002400 */
[----:B------:R-:W-:-:S02]  /*8930*/  FMNMX.FTZ R155, R213, R8, !PT ;  /* 0x00000008d59b7209 */ /* 0x000fc40007810000 */
[----:B------:R-:W-:Y:S02]  /*8940*/  ISETP.GT.AND P2, PT, R159, 0x11, PT ;  /* 0x000000119f00780c */ /* 0x000fe40003f44270 */
[----:B----4-:R-:W-:Y:S02]  /*8950*/  FSEL R183, R183, -INF , P1 ;  /* 0xff800000b7b77808 */ /* 0x010fe40000800000 */
[----:B------:R-:W-:Y:S01]  /*8960*/  FMNMX.FTZ R154, R214, R155, !PT ;  /* 0x0000009bd69a7209 */ /* 0x000fe20007810000 */
[----:B------:R-:W3:Y:S01]  /*8970*/  MUFU.TANH R15, R176 ;  /* 0x000000b0000f7308 */ /* 0x000ee20000002400 */
[----:B-----5:R-:W-:Y:S02]  /*8980*/  FMNMX.FTZ R8, R165, R182, !PT ;  /* 0x000000b6a5087209 */ /* 0x020fe40007810000 */
[----:B------:R-:W-:Y:S02]  /*8990*/  ISETP.GT.AND P1, PT, R159, 0x18, PT ;  /* 0x000000189f00780c */ /* 0x000fe40003f24270 */
[----:B------:R-:W-:Y:S01]  /*89a0*/  FSEL R165, R156, -INF , P2 ;  /* 0xff8000009ca57808 */ /* 0x000fe20001000000 */
[----:B------:R-:W-:Y:S01]  /*89b0*/  FMUL.FTZ R181, R8, UR28 ;  /* 0x0000001c08b57c20 */ /* 0x000fe20008410000 */
[----:B------:R-:W-:Y:S01]  /*89c0*/  FMNMX.FTZ R154, R183, R154, !PT ;  /* 0x0000009ab79a7209 */ /* 0x000fe20007810000 */
[----:B------:R-:W4:Y:S01]  /*89d0*/  MUFU.TANH R169, R169 ;  /* 0x000000a900a97308 */ /* 0x000f220000002400 */
[----:B------:R-:W-:-:S02]  /*89e0*/  ISETP.GT.AND P2, PT, R159, 0x19, PT ;  /* 0x000000199f00780c */ /* 0x000fc40003f44270 */
[----:B------:R-:W-:Y:S02]  /*89f0*/  FSEL R164, R164, -INF , P1 ;  /* 0xff800000a4a47808 */ /* 0x000fe40000800000 */
[----:B------:R-:W-:Y:S02]  /*8a00*/  FMNMX.FTZ R155, R165, R154, !PT ;  /* 0x0000009aa59b7209 */ /* 0x000fe40007810000 */
[----:B------:R-:W-:Y:S01]  /*8a10*/  ISETP.GT.AND P1, PT, R159, 0x20, PT ;  /* 0x000000209f00780c */ /* 0x000fe20003f24270 */
[----:B------:R-:W5:Y:S01]  /*8a20*/  MUFU.TANH R172, R172 ;  /* 0x000000ac00ac7308 */ /* 0x000f620000002400 */
[----:B------:R-:W-:Y:S02]  /*8a30*/  FSEL R163, R163, -INF , P2 ;  /* 0xff800000a3a37808 */ /* 0x000fe40001000000 */
[----:B------:R-:W-:Y:S02]  /*8a40*/  FMNMX.FTZ R154, R164, R155, !PT ;  /* 0x0000009ba49a7209 */ /* 0x000fe40007810000 */
[----:B------:R-:W-:-:S02]  /*8a50*/  ISETP.GT.AND P2, PT, R159, 0x21, PT ;  /* 0x000000219f00780c */ /* 0x000fc40003f44270 */
[----:B------:R-:W-:Y:S01]  /*8a60*/  FSEL R161, R161, -INF , P1 ;  /* 0xff800000a1a17808 */ /* 0x000fe20000800000 */
[----:B------:R-:W5:Y:S01]  /*8a70*/  MUFU.TANH R173, R173 ;  /* 0x000000ad00ad7308 */ /* 0x000f620000002400 */
[----:B------:R-:W-:Y:S02]  /*8a80*/  FMNMX.FTZ R156, R163, R154, !PT ;  /* 0x0000009aa39c7209 */ /* 0x000fe40007810000 */
[----:B------:R-:W-:Y:S02]  /*8a90*/  ISETP.GT.AND P3, PT, R159, 0x28, PT ;  /* 0x000000289f00780c */ /* 0x000fe40003f64270 */
[----:B0-----:R-:W-:Y:S02]  /*8aa0*/  FSEL R154, R157, -INF , P2 ;  /* 0xff8000009d9a7808 */ /* 0x001fe40001000000 */
[----:B------:R-:W-:Y:S02]  /*8ab0*/  FMNMX.FTZ R157, R161, R156, !PT ;  /* 0x0000009ca19d7209 */ /* 0x000fe40007810000 */
[----:B--2---:R-:W-:-:S02]  /*8ac0*/  FSEL R155, R160, -INF , P3 ;  /* 0xff800000a09b7808 */ /* 0x004fc40001800000 */
[C---:B------:R-:W-:Y:S02]  /*8ad0*/  ISETP.GT.AND P4, PT, R159.reuse, 0x29, PT ;  /* 0x000000299f00780c */ /* 0x040fe40003f84270 */
[----:B------:R-:W-:Y:S02]  /*8ae0*/  FMNMX.FTZ R160, R154, R157, !PT ;  /* 0x0000009d9aa07209 */ /* 0x000fe40007810000 */
[----:B------:R-:W-:Y:S02]  /*8af0*/  FSETP.NEU.FTZ.AND P1, PT, R8, -INF , PT ;  /* 0xff8000000800780b */ /* 0x000fe40003f3d000 */
[----:B------:R-:W-:Y:S02]  /*8b00*/  ISETP.GT.AND P2, PT, R159, 0x30, PT ;  /* 0x000000309f00780c */ /* 0x000fe40003f44270 */
[----:B-1----:R-:W-:Y:S02]  /*8b10*/  FSEL R156, R168, -INF , P4 ;  /* 0xff800000a89c7808 */ /* 0x002fe40002000000 */
[----:B------:R-:W-:-:S02]  /*8b20*/  FMNMX.FTZ R177, R155, R160, !PT ;  /* 0x000000a09bb17209 */ /* 0x000fc40007810000 */
[----:B------:R-:W-:Y:S02]  /*8b30*/  FSEL R181, R181, RZ, P1 ;  /* 0x000000ffb5b57208 */ /* 0x000fe40000800000 */
[----:B------:R-:W-:Y:S02]  /*8b40*/  ISETP.GT.AND P3, PT, R159, 0x31, PT ;  /* 0x000000319f00780c */ /* 0x000fe40003f64270 */
[----:B---3--:R-:W-:Y:S01]  /*8b50*/  FSEL R157, R15, -INF , P2 ;  /* 0xff8000000f9d7808 */ /* 0x008fe20001000000 */
[--C-:B------:R-:W-:Y:S01]  /*8b60*/  FFMA.FTZ R15, R158, UR28, -R181.reuse ;  /* 0x0000001c9e0f7c23 */ /* 0x100fe200080108b5 */
[----:B------:R-:W-:Y:S01]  /*8b70*/  FMNMX.FTZ R160, R156, R177, !PT ;  /* 0x000000b19ca07209 */ /* 0x000fe20007810000 */
[--C-:B------:R-:W-:Y:S01]  /*8b80*/  FFMA.FTZ R12, R12, UR28, -R181.reuse ;  /* 0x0000001c0c0c7c23 */ /* 0x100fe200080108b5 */
[----:B----4-:R-:W-:Y:S01]  /*8b90*/  FSEL R158, R169, -INF , P3 ;  /* 0xff800000a99e7808 */ /* 0x010fe20001800000 */
[--C-:B------:R-:W-:Y:S01]  /*8ba0*/  FFMA.FTZ R14, R14, UR28, -R181.reuse ;  /* 0x0000001c0e0e7c23 */ /* 0x100fe200080108b5 */
[----:B------:R-:W-:Y:S01]  /*8bb0*/  ISETP.GT.AND P2, PT, R159, 0x38, PT ;  /* 0x000000389f00780c */ /* 0x000fe20003f44270 */
[--C-:B------:R-:W-:Y:S01]  /*8bc0*/  FFMA.FTZ R21, R21, UR28, -R181.reuse ;  /* 0x0000001c15157c23 */ /* 0x100fe200080108b5 */
[----:B------:R-:W-:Y:S01]  /*8bd0*/  FMNMX.FTZ R169, R157, R160, !PT ;  /* 0x000000a09da97209 */ /* 0x000fe20007810000 */
[--C-:B------:R-:W-:Y:S01]  /*8be0*/  FFMA.FTZ R20, R20, UR28, -R181.reuse ;  /* 0x0000001c14147c23 */ /* 0x100fe200080108b5 */
[----:B------:R-:W-:Y:S01]  /*8bf0*/  ISETP.GT.AND P3, PT, R159, 0x39, PT ;  /* 0x000000399f00780c */ /* 0x000fe20003f64270 */
[--C-:B------:R-:W-:Y:S01]  /*8c00*/  FFMA.FTZ R170, R170, UR28, -R181.reuse ;  /* 0x0000001caaaa7c23 */ /* 0x100fe200080108b5 */
[----:B-----5:R-:W-:Y:S01]  /*8c10*/  FSEL R159, R172, -INF , P2 ;  /* 0xff800000ac9f7808 */ /* 0x020fe20001000000 */
[----:B------:R-:W-:Y:S01]  /*8c20*/  FFMA.FTZ R162, R162, UR28, -R181 ;  /* 0x0000001ca2a27c23 */ /* 0x000fe200080108b5 */
[----:B------:R-:W-:Y:S01]  /*8c30*/  FMNMX.FTZ R168, R158, R169, !PT ;  /* 0x000000a99ea87209 */ /* 0x000fe20007810000 */
[----:B------:R-:W-:Y:S01]  /*8c40*/  MUFU.EX2 R15, R15 ;  /* 0x0000000f000f7308 */ /* 0x000fe20000000800 */
[----:B------:R-:W-:-:S02]  /*8c50*/  FSEL R160, R173, -INF , P3 ;  /* 0xff800000ada07808 */ /* 0x000fc40001800000 */
[----:B------:R-:W-:Y:S01]  /*8c60*/  FMNMX.FTZ R169, R159, R168, !PT ;  /* 0x000000a89fa97209 */ /* 0x000fe20007810000 */
[--C-:B------:R-:W-:Y:S01]  /*8c70*/  FFMA.FTZ R168, R171, UR28, -R181.reuse ;  /* 0x0000001caba87c23 */ /* 0x100fe200080108b5 */
[--C-:B------:R-:W-:Y:S01]  /*8c80*/  FFMA.FTZ R171, R175, UR28, -R181.reuse ;  /* 0x0000001cafab7c23 */ /* 0x100fe200080108b5 */
[--C-:B------:R-:W-:Y:S01]  /*8c90*/  FFMA.FTZ R175, R167, UR28, -R181.reuse ;  /* 0x0000001ca7af7c23 */ /* 0x100fe200080108b5 */
[----:B------:R-:W-:Y:S01]  /*8ca0*/  FMNMX.FTZ R172, R160, R169, !PT ;  /* 0x000000a9a0ac7209 */ /* 0x000fe20007810000 */
[--C-:B------:R-:W-:Y:S01]  /*8cb0*/  FFMA.FTZ R169, R178, UR28, -R181.reuse ;  /* 0x0000001cb2a97c23 */ /* 0x100fe200080108b5 */
[----:B------:R-:W-:Y:S03]  /*8cc0*/  MUFU.EX2 R12, R12 ;  /* 0x0000000c000c7308 */ /* 0x000fe60000000800 */
[----:B------:R-:W0:Y:S05]  /*8cd0*/  SHFL.BFLY PT, R173, R172, 0x2, 0x1f ;  /* 0x0c401f00acad7f89 */ /* 0x000e2a00000e0000 */
[----:B------:R-:W-:Y:S08]  /*8ce0*/  MUFU.EX2 R14, R14 ;  /* 0x0000000e000e7308 */ /* 0x000ff00000000800 */
[----:B------:R-:W-:Y:S08]  /*8cf0*/  MUFU.EX2 R21, R21 ;  /* 0x0000001500157308 */ /* 0x000ff00000000800 */
[----:B------:R-:W-:Y:S01]  /*8d00*/  MUFU.EX2 R20, R20 ;  /* 0x0000001400147308 */ /* 0x000fe20000000800 */
[----:B0-----:R-:W-:Y:S01]  /*8d10*/  FMNMX.FTZ R176, R172, R173, !PT ;  /* 0x000000adacb07209 */ /* 0x001fe20007810000 */
[--C-:B------:R-:W-:Y:S01]  /*8d20*/  FFMA.FTZ R173, R174, UR28, -R181.reuse ;  /* 0x0000001caead7c23 */ /* 0x100fe200080108b5 */
[--C-:B------:R-:W-:Y:S01]  /*8d30*/  FFMA.FTZ R174, R7, UR28, -R181.reuse ;  /* 0x0000001c07ae7c23 */ /* 0x100fe200080108b5 */
[----:B------:R-:W-:-:S02]  /*8d40*/  FFMA.FTZ R172, R166, UR28, -R181 ;  /* 0x0000001ca6ac7c23 */ /* 0x000fc400080108b5 */
[----:B------:R-:W0:Y:S02]  /*8d50*/  SHFL.BFLY PT, R177, R176, 0x1, 0x1f ;  /* 0x0c201f00b0b17f89 */ /* 0x000e2400000e0000 */
[----:B------:R-:W-:Y:S08]  /*8d60*/  MUFU.EX2 R169, R169 ;  /* 0x000000a900a97308 */ /* 0x000ff00000000800 */
[----:B------:R-:W-:Y:S08]  /*8d70*/  MUFU.EX2 R168, R168 ;  /* 0x000000a800a87308 */ /* 0x000ff00000000800 */
[----:B------:R-:W-:Y:S01]  /*8d80*/  MUFU.EX2 R171, R171 ;  /* 0x000000ab00ab7308 */ /* 0x000fe20000000800 */
[----:B0-----:R-:W-:Y:S01]  /*8d90*/  FMNMX.FTZ R7, R176, R177, !PT ;  /* 0x000000b1b0077209 */ /* 0x001fe20007810000 */
[--C-:B------:R-:W-:Y:S01]  /*8da0*/  FFMA.FTZ R176, R152, UR28, -R181.reuse ;  /* 0x0000001c98b07c23 */ /* 0x100fe200080108b5 */
[----:B------:R-:W-:-:S05]  /*8db0*/  FFMA.FTZ R181, R153, UR28, -R181 ;  /* 0x0000001c99b57c23 */ /* 0x000fca00080108b5 */
[----:B------:R-:W-:Y:S01]  /*8dc0*/  MUFU.EX2 R170, R170 ;  /* 0x000000aa00aa7308 */ /* 0x000fe20000000800 */
[C---:B------:R-:W-:Y:S01]  /*8dd0*/  FSETP.NEU.FTZ.AND P2, PT, R7.reuse, -INF , PT ;  /* 0xff8000000700780b */ /* 0x040fe20003f5d000 */
[----:B------:R-:W-:-:S03]  /*8de0*/  FMUL.FTZ R152, R7, UR28 ;  /* 0x0000001c07987c20 */ /* 0x000fc60008410000 */
[----:B------:R-:W-:Y:S02]  /*8df0*/  FSEL R153, R7, RZ, P2 ;  /* 0x000000ff07997208 */ /* 0x000fe40001000000 */
[----:B------:R-:W-:Y:S01]  /*8e00*/  FSEL R152, R152, RZ, P2 ;  /* 0x000000ff98987208 */ /* 0x000fe20001000000 */
[----:B------:R-:W-:Y:S02]  /*8e10*/  MUFU.EX2 R173, R173 ;  /* 0x000000ad00ad7308 */ /* 0x000fe40000000800 */
[----:B------:R-:W-:Y:S02]  /*8e20*/  FADD.FTZ R153, -R153, R10 ;  /* 0x0000000a99997221 */ /* 0x000fe40000010100 */
[--C-:B------:R-:W-:Y:S01]  /*8e30*/  FFMA.FTZ R218, R154, UR28, -R152.reuse ;  /* 0x0000001c9ada7c23 */ /* 0x100fe20008010898 */
[----:B------:R-:W-:Y:S01]  /*8e40*/  FSEL R154, R8, RZ, P1 ;  /* 0x000000ff089a7208 */ /* 0x000fe20000800000 */
[----:B------:R-:W-:Y:S01]  /*8e50*/  FFMA.FTZ R217, R155, UR28, -R152 ;  /* 0x0000001c9bd97c23 */ /* 0x000fe20008010898 */
[----:B------:R-:W-:-:S02]  /*8e60*/  IMAD.MOV R155, RZ, RZ, -R184 ;  /* 0x000000ffff9b7224 */ /* 0x000fc400078e0ab8 */
[----:B------:R-:W-:Y:S01]  /*8e70*/  FMUL.FTZ R219, R153, UR28 ;  /* 0x0000001c99db7c20 */ /* 0x000fe20008410000 */
[--C-:B------:R-:W-:Y:S01]  /*8e80*/  FFMA.FTZ R220, R156, UR28, -R152.reuse ;  /* 0x0000001c9cdc7c23 */ /* 0x100fe20008010898 */
[----:B------:R-:W-:Y:S01]  /*8e90*/  FADD.FTZ R154, -R154, R11 ;  /* 0x0000000b9a9a7221 */ /* 0x000fe20000010100 */
[----:B------:R-:W-:Y:S01]  /*8ea0*/  VIADD R153, R9, 0x38840 ;  /* 0x0003884009997836 */ /* 0x000fe20000000000 */
[----:B------:R-:W-:Y:S01]  /*8eb0*/  ISETP.NE.AND P1, PT, R18, R155, PT ;  /* 0x0000009b1200720c */ /* 0x000fe20003f25270 */
[--C-:B------:R-:W-:Y:S01]  /*8ec0*/  FFMA.FTZ R182, R179, UR28, -R152.reuse ;  /* 0x0000001cb3b67c23 */ /* 0x100fe20008010898 */
[----:B------:R-:W-:Y:S01]  /*8ed0*/  FMUL.FTZ R154, R154, UR28 ;  /* 0x0000001c9a9a7c20 */ /* 0x000fe20008410000 */
[----:B------:R-:W0:Y:S01]  /*8ee0*/  MUFU.EX2 R219, R219 ;  /* 0x000000db00db7308 */ /* 0x000e220000000800 */
[----:B------:R-:W-:Y:S01]  /*8ef0*/  PRMT R153, R202, 0x654, R153 ;  /* 0x00000654ca997816 */ /* 0x000fe20000000099 */
[--C-:B------:R-:W-:Y:S01]  /*8f00*/  FFMA.FTZ R178, R180, UR28, -R152.reuse ;  /* 0x0000001cb4b27c23 */ /* 0x100fe20008010898 */
[--C-:B------:R-:W-:Y:S01]  /*8f10*/  FFMA.FTZ R179, R213, UR28, -R152.reuse ;  /* 0x0000001cd5b37c23 */ /* 0x100fe20008010898 */
[--C-:B------:R-:W-:Y:S01]  /*8f20*/  FFMA.FTZ R180, R214, UR28, -R152.reuse ;  /* 0x0000001cd6b47c23 */ /* 0x100fe20008010898 */
[--C-:B------:R-:W-:Y:S01]  /*8f30*/  FFMA.FTZ R183, R183, UR28, -R152.reuse ;  /* 0x0000001cb7b77c23 */ /* 0x100fe20008010898 */
[--C-:B------:R-:W-:Y:S01]  /*8f40*/  FFMA.FTZ R214, R165, UR28, -R152.reuse ;  /* 0x0000001ca5d67c23 */ /* 0x100fe20008010898 */
[--C-:B------:R-:W-:Y:S01]  /*8f50*/  FFMA.FTZ R213, R164, UR28, -R152.reuse ;  /* 0x0000001ca4d57c23 */ /* 0x100fe20008010898 */
[----:B------:R-:W1:Y:S01]  /*8f60*/  MUFU.EX2 R10, R154 ;  /* 0x0000009a000a7308 */ /* 0x000e620000000800 */
[----:B------:R-:W-:Y:S01]  /*8f70*/  FFMA.FTZ R216, R163, UR28, -R152 ;  /* 0x0000001ca3d87c23 */ /* 0x000fe20008010898 */
[----:B------:R-:W-:-:S02]  /*8f80*/  @!P1 IMAD R156, R13, 0x40, R22 ;  /* 0x000000400d9c9824 */ /* 0x000fc400078e0216 */
[--C-:B------:R-:W-:Y:S01]  /*8f90*/  FFMA.FTZ R215, R161, UR28, -R152.reuse ;  /* 0x0000001ca1d77c23 */ /* 0x100fe20008010898 */
[----:B------:R2:W-:Y:S01]  /*8fa0*/  SYNCS.ARRIVE.TRANS64.RED.A1T0 RZ, [R153+URZ], RZ ;  /* 0x000000ff99ff79a7 */ /* 0x0005e2000810043f */
[--C-:B------:R-:W-:Y:S01]  /*8fb0*/  FFMA.FTZ R222, R158, UR28, -R152.reuse ;  /* 0x0000001c9ede7c23 */ /* 0x100fe20008010898 */
[----:B------:R-:W-:Y:S02]  /*8fc0*/  @!P1 IMAD R156, R156, 0x4, R17 ;  /* 0x000000049c9c9824 */ /* 0x000fe400078e0211 */
[--C-:B------:R-:W-:Y:S01]  /*8fd0*/  FFMA.FTZ R13, R159, UR28, -R152.reuse ;  /* 0x0000001c9f0d7c23 */ /* 0x100fe20008010898 */
[--C-:B------:R-:W-:Y:S01]  /*8fe0*/  FFMA.FTZ R224, R160, UR28, -R152.reuse ;  /* 0x0000001ca0e07c23 */ /* 0x100fe20008010898 */
[----:B------:R-:W-:Y:S01]  /*8ff0*/  FFMA.FTZ R157, R157, UR28, -R152 ;  /* 0x0000001c9d9d7c23 */ /* 0x000fe20008010898 */
[----:B------:R-:W-:Y:S01]  /*9000*/  MUFU.EX2 R182, R182 ;  /* 0x000000b600b67308 */ /* 0x000fe20000000800 */
[----:B0-----:R-:W-:Y:S01]  /*9010*/  @!P1 STS [R156+0x38400], R219 ;  /* 0x038400db9c009388 */ /* 0x001fe20000000800 */
[----:B--2---:R-:W-:Y:S01]  /*9020*/  F2FP.F16.F32.PACK_AB R153, R12, R15 ;  /* 0x0000000f0c99723e */ /* 0x004fe200000000ff */
[-C--:B------:R-:W-:Y:S01]  /*9030*/  FMUL.FTZ R24, R24, R219.reuse ;  /* 0x000000db18187220 */ /* 0x080fe20000410000 */
[----:B------:R-:W-:Y:S01]  /*9040*/  F2FP.F16.F32.PACK_AB R155, R21, R14 ;  /* 0x0000000e159b723e */ /* 0x000fe200000000ff */
[-C--:B------:R-:W-:Y:S01]  /*9050*/  FMUL.FTZ R25, R25, R219.reuse ;  /* 0x000000db19197220 */ /* 0x080fe20000410000 */
[----:B------:R-:W-:Y:S01]  /*9060*/  F2FP.F16.F32.PACK_AB R159, R171, R168 ;  /* 0x000000a8ab9f723e */ /* 0x000fe200000000ff */
[----:B-1----:R0:W-:Y:S01]  /*9070*/  @!P1 STS [R156+0x38420], R10 ;  /* 0x0384200a9c009388 */ /* 0x0021e20000000800 */
[----:B------:R-:W1:Y:S01]  /*9080*/  MUFU.EX2 R178, R178 ;  /* 0x000000b200b27308 */ /* 0x000e620000000800 */
        /* <DEDUP_REMOVED lines=31> */
[----:B------:R-:W0:Y:S01]  /*9280*/  MUFU.EX2 R214, R214 ;  /* 0x000000d600d67308 */ /* 0x000e220000000800 */
[----:B--2---:R-:W-:Y:S01]  /*9290*/  F2FP.F16.F32.PACK_AB R154, R180, R179 ;  /* 0x000000b3b49a723e */ /* 0x004fe200000000ff */
        /* <DEDUP_REMOVED lines=120> */
[-C--:B------:R-:W-:Y:S01]  /*9a20*/  FMUL.FTZ R150, R150, R10.reuse ;  /* 0x0000000a96967220 */ /* 0x080fe20000410000 */
[----:B------:R-:W-:Y:S01]  /*9a30*/  FMUL.FTZ R151, R151, R10 ;  /* 0x0000000a97977220 */ /* 0x000fe20000410000 */
[----:B-1----:R-:W-:Y:S01]  /*9a40*/  F2FP.F16.F32.PACK_AB R165, R177, R174 ;  /* 0x000000aeb1a5723e */ /* 0x002fe200000000ff */
[----:B------:R1:W-:Y:S01]  /*9a50*/  STSM.16.M88.4 [R185+0x36400], R152 ;  /* 0x03640098b9007844 */ /* 0x0003e20000000200 */
[----:B0-----:R-:W-:Y:S01]  /*9a60*/  F2FP.F16.F32.PACK_AB R167, R181, R176 ;  /* 0x000000b0b5a7723e */ /* 0x001fe200000000ff */
[----:B------:R-:W-:Y:S01]  /*9a70*/  FFMA.FTZ R15, R10, R6, R15 ;  /* 0x000000060a0f7223 */ /* 0x000fe2000001000f */
[----:B------:R-:W0:Y:S01]  /*9a80*/  MUFU.EX2 R224, R224 ;  /* 0x000000e000e07308 */ /* 0x000e220000000800 */
[----:B---3--:R-:W-:Y:S01]  /*9a90*/  F2FP.F16.F32.PACK_AB R164, R222, R11 ;  /* 0x0000000bdea4723e */ /* 0x008fe200000000ff */
[----:B------:R1:W-:Y:S01]  /*9aa0*/  STSM.16.M88.4 [R190], R156 ;  /* 0x0000009cbe007844 */ /* 0x0003e20000000200 */
[----:B------:R-:W-:Y:S01]  /*9ab0*/  FFMA.FTZ R5, R219, R5, R182 ;  /* 0x00000005db057223 */ /* 0x000fe200000100b6 */
        /* <DEDUP_REMOVED lines=19> */
[----:B------:R-:W-:Y:S02]  /*9bf0*/  VIADD R223, R221, 0x100 ;  /* 0x00000100dddf7836 */ /* 0x000fe40000000000 */
        /* <DEDUP_REMOVED lines=45> */
.L_x_8370:
[----:B------:R-:W-:Y:S01]  /*9ed0*/  UISETP.GT.AND UP0, UPT, UR31, UR30, UPT ;  /* 0x0000001e1f00728c */ /* 0x000fe2000bf04270 */
[----:B------:R-:W-:Y:S01]  /*9ee0*/  VIADD R9, R9, 0x38860 ;  /* 0x0003886009097836 */ /* 0x000fe20000000000 */
[----:B------:R-:W-:Y:S01]  /*9ef0*/  UIADD3 UR31, UR31, -0x1, URZ ;  /* 0xffffffff1f1f7890 */ /* 0x000fe2000fffe03f */
[----:B------:R-:W-:Y:S02]  /*9f00*/  IMAD.MOV.U32 R11, RZ, RZ, R8 ;  /* 0x000000ffff0b7224 */ /* 0x000fe400078e0008 */
[----:B------:R-:W-:Y:S01]  /*9f10*/  IMAD.MOV.U32 R10, RZ, RZ, R7 ;  /* 0x000000ffff0a7224 */ /* 0x000fe200078e0007 */
[----:B------:R-:W-:Y:S01]  /*9f20*/  PLOP3.LUT P1, PT, PT, PT, UP0, 0x80, 0x0 ;  /* 0x000000000000781c */ /* 0x000fe20003f2f008 */
[----:B------:R-:W-:Y:S01]  /*9f30*/  IMAD.MOV.U32 R13, RZ, RZ, R2 ;  /* 0x000000ffff0d7224 */ /* 0x000fe200078e0002 */
[----:B------:R-:W-:-:S04]  /*9f40*/  PRMT R9, R202, 0x654, R9 ;  /* 0x00000654ca097816 */ /* 0x000fc80000000009 */
[----:B------:R0:W-:Y:S07]  /*9f50*/  SYNCS.ARRIVE.TRANS64.RED.A1T0 RZ, [R9+URZ], RZ ;  /* 0x000000ff09ff79a7 */ /* 0x0001ee000810043f */
[----:B------:R-:W-:Y:S05]  /*9f60*/  @P1 BRA `(.L_x_8371) ;  /* 0xffffffc800741947 */ /* 0x000fea000383ffff */
.L_x_8360:
[----:B------:R-:W-:-:S13]  /*9f70*/  ISETP.LE.AND P1, PT, RZ, UR31, PT ;  /* 0x0000001fff007c0c */ /* 0x000fda000bf23270 */
[----:B------:R-:W-:Y:S05]  /*9f80*/  @!P1 BRA `(.L_x_8372) ;  /* 0x0000003000509947 */ /* 0x000fea0003800000 */
[----:B------:R-:W-:Y:S01]  /*9f90*/  IMAD.MOV.U32 R13, RZ, RZ, R8 ;  /* 0x000000ffff0d7224 */ /* 0x000fe200078e0008 */
[----:B------:R-:W-:Y:S01]  /*9fa0*/  ULDC UR29, c[0x0][0xad0] ;  /* 0x0002b400001d7ab9 */ /* 0x000fe20000000800 */
[----:B------:R-:W-:Y:S01]  /*9fb0*/  IMAD.MOV.U32 R14, RZ, RZ, R7 ;  /* 0x000000ffff0e7224 */ /* 0x000fe200078e0007 */
[----:B------:R-:W-:Y:S01]  /*9fc0*/  ULDC UR28, c[0x0][0xa80] ;  /* 0x0002a000001c7ab9 */ /* 0x000fe20000000800 */
[----:B------:R-:W-:-:S07]  /*9fd0*/  IMAD.MOV.U32 R11, RZ, RZ, R2 ;  /* 0x000000ffff0b7224 */ /* 0x000fce00078e0002 */
.L_x_8383:
[----:B------:R-:W-:-:S05]  /*9fe0*/  VIADD R2, R11, 0x1 ;  /* 0x000000010b027836 */ /* 0x000fca0000000000 */
[----:B------:R-:W-:-:S04]  /*9ff0*/  ISETP.NE.AND P1, PT, R2, 0x2, PT ;  /* 0x000000020200780c */ /* 0x000fc80003f25270 */
[----:B------:R-:W-:Y:S02]  /*a000*/  SEL R7, RZ, 0x1, P1 ;  /* 0x00000001ff077807 */ /* 0x000fe40000800000 */
[----:B------:R-:W-:Y:S02]  /*a010*/  SEL R2, R2, RZ, P1 ;  /* 0x000000ff02027207 */ /* 0x000fe40000800000 */
[----:B------:R-:W-:Y:S01]  /*a020*/  LOP3.LUT R16, R16, R7, RZ, 0x3c, !PT ;  /* 0x0000000710107212 */ /* 0x000fe200078e3cff */
[----:B-1----:R-:W-:Y:S06]  /*a030*/  @!P0 BRA `(.L_x_8373) ;  /* 0x0000000000048947 */ /* 0x002fec0003800000 */
[----:B------:R-:W-:Y:S01]  /*a040*/  BPT.TRAP 0x1 ;  /* 0x000000040000795c */ /* 0x000fe20000300000 */
.L_x_8373:
[----:B0-----:R-:W-:Y:S02]  /*a050*/  LEA R9, R2, R17, 0x3 ;  /* 0x0000001102097211 */ /* 0x001fe400078e18ff */
[----:B------:R-:W-:-:S04]  /*a060*/  SHF.L.U32 R8, R16, 0x1f, RZ ;  /* 0x0000001f10087819 */ /* 0x000fc800000006ff */
[----:B------:R0:W1:Y:S01]  /*a070*/  SYNCS.PHASECHK.TRANS64.TRYWAIT P1, [R9+URZ+0x38830], R8 ;  /* 0x03883008090075a7 */ /* 0x000062000802017f */
[----:B------:R-:W-:Y:S05]  /*a080*/  @!P0 BRA `(.L_x_8374) ;  /* 0x0000000000048947 */ /* 0x000fea0003800000 */
[----:B------:R-:W-:Y:S01]  /*a090*/  BPT.TRAP 0x1 ;  /* 0x000000040000795c */ /* 0x000fe20000300000 */
.L_x_8374:
[----:B------:R-:W-:Y:S01]  /*a0a0*/  IMAD R7, R2, 0x200, R0 ;  /* 0x0000020002077824 */ /* 0x000fe200078e0200 */
[----:B-1----:R-:W-:Y:S06]  /*a0b0*/  @P1 BRA `(.L_x_8375) ;  /* 0x0000000000081947 */ /* 0x002fec0003800000 */
[----:B------:R-:W1:Y:S02]  /*a0c0*/  SYNCS.PHASECHK.TRANS64.TRYWAIT P1, [R9+URZ+0x38830], R8 ;  /* 0x03883008090075a7 */ /* 0x000e64000802017f */
[----:B-1----:R-:W-:Y:S05]  /*a0d0*/  @!P1 BRA `(.L_x_8376) ;  /* 0x000000d000e49947 */ /* 0x002fea0003800000 */
.L_x_8375:
        /* <DEDUP_REMOVED lines=22> */
.L_x_8377:
[----:B------:R2:W3:Y:S01]  /*a240*/  SYNCS.PHASECHK.TRANS64.TRYWAIT P1, [R9+URZ+0x38850], R8 ;  /* 0x03885008090075a7 */ /* 0x0004e2000802017f */
[----:B------:R-:W-:Y:S05]  /*a250*/  @!P0 BRA `(.L_x_8378) ;  /* 0x0000000000048947 */ /* 0x000fea0003800000 */
[----:B------:R-:W-:Y:S01]  /*a260*/  BPT.TRAP 0x1 ;  /* 0x000000040000795c */ /* 0x000fe20000300000 */
.L_x_8378:
[----:B------:R-:W-:Y:S01]  /*a270*/  IMAD R7, R2, 0x1000, R4 ;  /* 0x0000100002077824 */ /* 0x000fe200078e0204 */
[----:B---3--:R-:W-:Y:S06]  /*a280*/  @P1 BRA `(.L_x_8379) ;  /* 0x0000000000081947 */ /* 0x008fec0003800000 */
[----:B------:R-:W3:Y:S02]  /*a290*/  SYNCS.PHASECHK.TRANS64.TRYWAIT P1, [R9+URZ+0x38850], R8 ;  /* 0x03885008090075a7 */ /* 0x000ee4000802017f */
[----:B---3--:R-:W-:Y:S05]  /*a2a0*/  @!P1 BRA `(.L_x_8380) ;  /* 0x000000d000849947 */ /* 0x008fea0003800000 */
.L_x_8379:
        /* <DEDUP_REMOVED lines=326> */
.L_x_8381:
        /* <DEDUP_REMOVED lines=40> */
[----:B------:R-:W-:-:S06]  /*b990*/  UMOV UR7, 0x40000040 ;  /* 0x4000004000077882 */ /* 0x000fcc0000000000 */
        /* <DEDUP_REMOVED lines=49> */
[--C-:B------:R-:W-:Y:S01]  /*bcb0*/  FFMA.FTZ R21, R21, UR28, -R217.reuse ;  /* 0x0000001c15157c23 */ /* 0x100fe200080108d9 */
[--C-:B------:R-:W-:Y:S01]  /*bcc0*/  FFMA.FTZ R174, R156, UR28, -R217.reuse ;  /* 0x0000001c9cae7c23 */ /* 0x100fe200080108d9 */
[----:B------:R-:W1:Y:S01]  /*bcd0*/  MUFU.TANH R181, R181 ;  /* 0x000000b500b57308 */ /* 0x000e620000002400 */
[----:B----4-:R-:W-:Y:S01]  /*bce0*/  FMNMX.FTZ R169, R176, R169, !PT ;  /* 0x000000a9b0a97209 */ /* 0x010fe20007810000 */
[--C-:B------:R-:W-:Y:S01]  /*bcf0*/  FFMA.FTZ R175, R157, UR28, -R217.reuse ;  /* 0x0000001c9daf7c23 */ /* 0x100fe200080108d9 */
[--C-:B------:R-:W-:Y:S01]  /*bd00*/  FFMA.FTZ R178, R158, UR28, -R217.reuse ;  /* 0x0000001c9eb27c23 */ /* 0x100fe200080108d9 */
[--C-:B------:R-:W-:Y:S01]  /*bd10*/  FFMA.FTZ R177, R159, UR28, -R217.reuse ;  /* 0x0000001c9fb17c23 */ /* 0x100fe200080108d9 */
        /* <DEDUP_REMOVED lines=8> */
[----:B------:R-:W-:-:S03]  /*bda0*/  FFMA.FTZ R173, R173, UR28, -R217 ;  /* 0x0000001cadad7c23 */ /* 0x000fc600080108d9 */
[----:B------:R-:W0:Y:S01]  /*bdb0*/  MUFU.TANH R187, R187 ;  /* 0x000000bb00bb7308 */ /* 0x000e220000002400 */
[----:B-1----:R-:W-:Y:S01]  /*bdc0*/  FMNMX.FTZ R169, R181, R168, !PT ;  /* 0x000000a8b5a97209 */ /* 0x002fe20007810000 */
[----:B------:R-:W-:-:S06]  /*bdd0*/  FFMA.FTZ R168, R8, UR28, -R217 ;  /* 0x0000001c08a87c23 */ /* 0x000fcc00080108d9 */
[----:B------:R-:W1:Y:S01]  /*bde0*/  MUFU.TANH R213, R213 ;  /* 0x000000d500d57308 */ /* 0x000e620000002400 */
[----:B--2---:R-:W-:Y:S01]  /*bdf0*/  FMNMX.FTZ R8, R186, R169, !PT ;  /* 0x000000a9ba087209 */ /* 0x004fe20007810000 */
[----:B------:R-:W-:-:S06]  /*be00*/  FFMA.FTZ R169, R152, UR28, -R217 ;  /* 0x0000001c98a97c23 */ /* 0x000fcc00080108d9 */
[----:B------:R-:W2:Y:S01]  /*be10*/  MUFU.TANH R215, R215 ;  /* 0x000000d700d77308 */ /* 0x000ea20000002400 */
[----:B0-----:R-:W-:-:S07]  /*be20*/  FMNMX.FTZ R8, R187, R8, !PT ;  /* 0x00000008bb087209 */ /* 0x001fce0007810000 */
[----:B------:R-:W0:Y:S01]  /*be30*/  MUFU.TANH R216, R216 ;  /* 0x000000d800d87308 */ /* 0x000e220000002400 */
[----:B-1----:R-:W-:-:S07]  /*be40*/  FMNMX.FTZ R8, R213, R8, !PT ;  /* 0x00000008d5087209 */ /* 0x002fce0007810000 */
[----:B------:R1:W3:Y:S01]  /*be50*/  MUFU.EX2 R14, R170 ;  /* 0x000000aa000e7308 */ /* 0x0002e20000000800 */
[----:B--2---:R-:W-:-:S07]  /*be60*/  FMNMX.FTZ R171, R215, R8, !PT ;  /* 0x00000008d7ab7209 */ /* 0x004fce0007810000 */
[----:B------:R-:W-:Y:S01]  /*be70*/  MUFU.EX2 R21, R21 ;  /* 0x0000001500157308 */ /* 0x000fe20000000800 */
[----:B0-----:R-:W-:Y:S01]  /*be80*/  FMNMX.FTZ R8, R216, R171, !PT ;  /* 0x000000abd8087209 */ /* 0x001fe20007810000 */
[--C-:B-1----:R-:W-:Y:S01]  /*be90*/  FFMA.FTZ R170, R153, UR28, -R217.reuse ;  /* 0x0000001c99aa7c23 */ /* 0x102fe200080108d9 */
[----:B------:R-:W-:Y:S01]  /*bea0*/  FFMA.FTZ R171, R155, UR28, -R217 ;  /* 0x0000001c9bab7c23 */ /* 0x000fe200080108d9 */
[----:B------:R-:W-:Y:S02]  /*beb0*/  IMAD.MOV R155, RZ, RZ, -R184 ;  /* 0x000000ffff9b7224 */ /* 0x000fe400078e0ab8 */
[----:B------:R-:W0:Y:S02]  /*bec0*/  SHFL.BFLY PT, R153, R8, 0x2, 0x1f ;  /* 0x0c401f0008997f89 */ /* 0x000e2400000e0000 */
[----:B------:R-:W-:Y:S01]  /*bed0*/  MUFU.EX2 R168, R168 ;  /* 0x000000a800a87308 */ /* 0x000fe20000000800 */
[----:B------:R-:W-:Y:S01]  /*bee0*/  ISETP.NE.AND P1, PT, R18, R155, PT ;  /* 0x0000009b1200720c */ /* 0x000fe20003f25270 */
[----:B------:R-:W-:-:S02]  /*bef0*/  VIADD R155, R9, 0x38840 ;  /* 0x00038840099b7836 */ /* 0x000fc40000000000 */
[-C--:B---3--:R-:W-:Y:S01]  /*bf00*/  FMUL.FTZ R24, R24, R14.reuse ;  /* 0x0000000e18187220 */ /* 0x088fe20000410000 */
[-C--:B------:R-:W-:Y:S01]  /*bf10*/  FMUL.FTZ R25, R25, R14.reuse ;  /* 0x0000000e19197220 */ /* 0x080fe20000410000 */
[-C--:B------:R-:W-:Y:S01]  /*bf20*/  FMUL.FTZ R28, R28, R14.reuse ;  /* 0x0000000e1c1c7220 */ /* 0x080fe20000410000 */
[-C--:B------:R-:W-:Y:S01]  /*bf30*/  FMUL.FTZ R29, R29, R14.reuse ;  /* 0x0000000e1d1d7220 */ /* 0x080fe20000410000 */
[----:B------:R-:W-:Y:S01]  /*bf40*/  PRMT R155, R202, 0x654, R155 ;  /* 0x00000654ca9b7816 */ /* 0x000fe2000000009b */
[----:B------:R-:W-:Y:S01]  /*bf50*/  MUFU.EX2 R169, R169 ;  /* 0x000000a900a97308 */ /* 0x000fe20000000800 */
[-C--:B------:R-:W-:Y:S01]  /*bf60*/  FMUL.FTZ R32, R32, R14.reuse ;  /* 0x0000000e20207220 */ /* 0x080fe20000410000 */
[-C--:B------:R-:W-:Y:S01]  /*bf70*/  FMUL.FTZ R33, R33, R14.reuse ;  /* 0x0000000e21217220 */ /* 0x080fe20000410000 */
[----:B------:R1:W-:Y:S01]  /*bf80*/  SYNCS.ARRIVE.TRANS64.RED.A1T0 RZ, [R155+URZ], RZ ;  /* 0x000000ff9bff79a7 */ /* 0x0003e2000810043f */
[-C--:B------:R-:W-:Y:S01]  /*bf90*/  FMUL.FTZ R36, R36, R14.reuse ;  /* 0x0000000e24247220 */ /* 0x080fe20000410000 */
[----:B------:R-:W-:Y:S01]  /*bfa0*/  FMUL.FTZ R37, R37, R14 ;  /* 0x0000000e25257220 */ /* 0x000fe20000410000 */
[----:B------:R-:W-:-:S02]  /*bfb0*/  @!P1 IMAD R152, R11, 0x40, R22 ;  /* 0x000000400b989824 */ /* 0x000fc400078e0216 */
[-C--:B------:R-:W-:Y:S01]  /*bfc0*/  FMUL.FTZ R40, R40, R14.reuse ;  /* 0x0000000e28287220 */ /* 0x080fe20000410000 */
[----:B------:R-:W2:Y:S01]  /*bfd0*/  MUFU.EX2 R170, R170 ;  /* 0x000000aa00aa7308 */ /* 0x000ea20000000800 */
[-C--:B------:R-:W-:Y:S01]  /*bfe0*/  FMUL.FTZ R41, R41, R14.reuse ;  /* 0x0000000e29297220 */ /* 0x080fe20000410000 */
[----:B------:R-:W-:Y:S02]  /*bff0*/  @!P1 IMAD R152, R152, 0x4, R17 ;  /* 0x0000000498989824 */ /* 0x000fe400078e0211 */
[-C--:B------:R-:W-:Y:S01]  /*c000*/  FMUL.FTZ R44, R44, R14.reuse ;  /* 0x0000000e2c2c7220 */ /* 0x080fe20000410000 */
[-C--:B------:R-:W-:Y:S01]  /*c010*/  FMUL.FTZ R45, R45, R14.reuse ;  /* 0x0000000e2d2d7220 */ /* 0x080fe20000410000 */
[-C--:B------:R-:W-:Y:S01]  /*c020*/  FMUL.FTZ R48, R48, R14.reuse ;  /* 0x0000000e30307220 */ /* 0x080fe20000410000 */
[----:B0-----:R-:W-:Y:S01]  /*c030*/  FMNMX.FTZ R153, R8, R153, !PT ;  /* 0x0000009908997209 */ /* 0x001fe20007810000 */
[----:B------:R-:W-:Y:S01]  /*c040*/  @!P1 STS [R152+0x38400], R14 ;  /* 0x0384000e98009388 */ /* 0x000fe20000000800 */
        /* <DEDUP_REMOVED lines=25> */
[----:B---3--:R-:W-:Y:S01]  /*c1e0*/  F2FP.F16.F32.PACK_AB R156, R174, R171 ;  /* 0x000000abae9c723e */ /* 0x008fe200000000ff */
        /* <DEDUP_REMOVED lines=36> */
[----:B------:R-:W2:Y:S01]  /*c430*/  MUFU.EX2 R217, R217 ;  /* 0x000000d900d97308 */ /* 0x000ea20000000800 */
        /* <DEDUP_REMOVED lines=106> */
[----:B------:R-:W-:Y:S01]  /*cae0*/  FMUL.FTZ R149, R149, R14 ;  /* 0x0000000e95957220 */ /* 0x000fe20000410000 */
[-C--:B------:R-:W-:Y:S01]  /*caf0*/  FMUL.FTZ R150, R150, R13.reuse ;  /* 0x0000000d96967220 */ /* 0x080fe20000410000 */
[----:B------:R-:W-:Y:S01]  /*cb00*/  FMUL.FTZ R151, R151, R13 ;  /* 0x0000000d97977220 */ /* 0x000fe20000410000 */
[----:B------:R0:W-:Y:S01]  /*cb10*/  STSM.16.M88.4 [R185+0x36400], R152 ;  /* 0x03640098b9007844 */ /* 0x0001e20000000200 */
[----:B------:R-:W-:Y:S01]  /*cb20*/  VIADD R215, R187, 0x80 ;  /* 0x00000080bbd77836 */ /* 0x000fe20000000000 */
[----:B------:R-:W-:Y:S01]  /*cb30*/  MUFU.EX2 R183, R183 ;  /* 0x000000b700b77308 */ /* 0x000fe20000000800 */
[----:B------:R-:W-:Y:S01]  /*cb40*/  FFMA.FTZ R5, R14, R5, R21 ;  /* 0x000000050e057223 */ /* 0x000fe20000010015 */
[----:B------:R0:W-:Y:S01]  /*cb50*/  STSM.16.M88.4 [R190], R156 ;  /* 0x0000009cbe007844 */ /* 0x0001e20000000200 */
[----:B------:R-:W-:-:S02]  /*cb60*/  FFMA.FTZ R6, R13, R6, R10 ;  /* 0x000000060d067223 */ /* 0x000fc4000001000a */
[----:B------:R-:W-:Y:S02]  /*cb70*/  FADD.FTZ R168, R168, R5 ;  /* 0x00000005a8a87221 */ /* 0x000fe40000010000 */
[----:B------:R-:W-:Y:S01]  /*cb80*/  FADD.FTZ R217, R217, R6 ;  /* 0x00000006d9d97221 */ /* 0x000fe20000010000 */
[----:B------:R-:W2:Y:S01]  /*cb90*/  MUFU.EX2 R214, R214 ;  /* 0x000000d600d67308 */ /* 0x000ea20000000800 */
[----:B-1----:R-:W-:Y:S01]  /*cba0*/  F2FP.F16.F32.PACK_AB R163, R181, R180 ;  /* 0x000000b4b5a3723e */ /* 0x002fe200000000ff */
        /* <DEDUP_REMOVED lines=9> */
[----:B------:R-:W1:Y:S01]  /*cc40*/  MUFU.EX2 R173, R173 ;  /* 0x000000ad00ad7308 */ /* 0x000e620000000800 */
        /* <DEDUP_REMOVED lines=11> */
[----:B-1----:R-:W-:Y:S01]  /*cd00*/  F2FP.F16.F32.PACK_AB R166, R173, R172 ;  /* 0x000000acada6723e */ /* 0x002fe200000000ff */
[----:B------:R-:W-:Y:S01]  /*cd10*/  FADD.FTZ R223, R223, R176 ;  /* 0x000000b0dfdf7221 */ /* 0x000fe20000010000 */
[----:B------:R-:W-:-:S03]  /*cd20*/  FADD.FTZ R179, R179, R182 ;  /* 0x000000b6b3b37221 */ /* 0x000fc60000010000 */
[----:B------:R-:W-:Y:S01]  /*cd30*/  FADD.FTZ R180, R180, R223 ;  /* 0x000000dfb4b47221 */ /* 0x000fe20000010000 */
[----:B------:R-:W-:Y:S01]  /*cd40*/  FADD.FTZ R204, R204, R179 ;  /* 0x000000b3cccc7221 */ /* 0x000fe20000010000 */
[----:B------:R-:W-:Y:S02]  /*cd50*/  MUFU.EX2 R11, R11 ;  /* 0x0000000b000b7308 */ /* 0x000fe40000000800 */
[----:B------:R-:W-:Y:S01]  /*cd60*/  FADD.FTZ R181, R181, R180 ;  /* 0x000000b4b5b57221 */ /* 0x000fe20000010000 */
[----:B------:R-:W-:-:S04]  /*cd70*/  FADD.FTZ R183, R183, R204 ;  /* 0x000000ccb7b77221 */ /* 0x000fc80000010000 */
[----:B------:R-:W-:Y:S01]  /*cd80*/  FADD.FTZ R183, R214, R183 ;  /* 0x000000b7d6b77221 */ /* 0x000fe20000010000 */
[----:B------:R-:W1:Y:S01]  /*cd90*/  MUFU.EX2 R216, R216 ;  /* 0x000000d800d87308 */ /* 0x000e620000000800 */
[----:B--2---:R-:W-:Y:S01]  /*cda0*/  F2FP.F16.F32.PACK_AB R165, R213, R186 ;  /* 0x000000bad5a5723e */ /* 0x004fe200000000ff */
[----:B------:R-:W-:Y:S01]  /*cdb0*/  FADD.FTZ R186, R186, R181 ;  /* 0x000000b5baba7221 */ /* 0x000fe20000010000 */
[----:B------:R-:W-:-:S03]  /*cdc0*/  FADD.FTZ R172, R172, R183 ;  /* 0x000000b7acac7221 */ /* 0x000fc60000010000 */
[----:B------:R-:W-:Y:S01]  /*cdd0*/  FADD.FTZ R186, R213, R186 ;  /* 0x000000bad5ba7221 */ /* 0x000fe20000010000 */
[----:B------:R-:W-:Y:S01]  /*cde0*/  FADD.FTZ R5, R173, R172 ;  /* 0x000000acad057221 */ /* 0x000fe20000010000 */
[----:B-1----:R-:W-:Y:S02]  /*cdf0*/  F2FP.F16.F32.PACK_AB R167, R216, R11 ;  /* 0x0000000bd8a7723e */ /* 0x002fe400000000ff */
[----:B------:R-:W-:-:S03]  /*ce00*/  FADD.FTZ R11, R11, R186 ;  /* 0x000000ba0b0b7221 */ /* 0x000fc60000010000 */
        /* <DEDUP_REMOVED lines=35> */
.L_x_8382:
        /* <DEDUP_REMOVED lines=9> */
.L_x_8372:
[----:B------:R-:W2:Y:S01]  /*d0d0*/  SHFL.BFLY PT, R0, R5, 0x2, 0x1f ;  /* 0x0c401f0005007f89 */ /* 0x000ea200000e0000 */
[----:B------:R-:W-:-:S03]  /*d0e0*/  UIADD3 UR36, UR36, 0x1, URZ ;  /* 0x0000000124247890 */ /* 0x000fc6000fffe03f */
[----:B01----:R-:W0:Y:S01]  /*d0f0*/  SHFL.BFLY PT, R9, R6, 0x2, 0x1f ;  /* 0x0c401f0006097f89 */ /* 0x003e2200000e0000 */
[----:B------:R-:W-:Y:S08]  /*d100*/  BAR.ARV 0x8, 0x100 ;  /* 0x0204000000007b1d */ /* 0x000ff00000002000 */
[----:B------:R-:W-:Y:S01]  /*d110*/  BAR.SYNC.DEFER_BLOCKING 0xf, 0x100 ;  /* 0x03c4000000007b1d */ /* 0x000fe20000010000 */
[----:B--2---:R-:W-:Y:S01]  /*d120*/  FADD.FTZ R4, R0, R5 ;  /* 0x0000000500047221 */ /* 0x004fe20000010000 */
[----:B------:R-:W-:-:S02]  /*d130*/  VIADD R5, R2, 0x1 ;  /* 0x0000000102057836 */ /* 0x000fc40000000000 */
[----:B0-----:R-:W-:Y:S02]  /*d140*/  FADD.FTZ R9, R9, R6 ;  /* 0x0000000609097221 */ /* 0x001fe40000010000 */
[----:B------:R-:W0:Y:S01]  /*d150*/  SHFL.BFLY PT, R3, R4, 0x1, 0x1f ;  /* 0x0c201f0004037f89 */ /* 0x000e2200000e0000 */
[----:B------:R-:W-:-:S03]  /*d160*/  ISETP.NE.AND P1, PT, R5, 0x2, PT ;  /* 0x000000020500780c */ /* 0x000fc60003f25270 */
[----:B------:R-:W1:Y:S01]  /*d170*/  SHFL.BFLY PT, R10, R9, 0x1, 0x1f ;  /* 0x0c201f00090a7f89 */ /* 0x000e6200000e0000 */
[----:B0-----:R-:W-:Y:S01]  /*d180*/  FADD.FTZ R0, R4, R3 ;  /* 0x0000000304007221 */ /* 0x001fe20000010000 */
[----:B------:R-:W-:Y:S02]  /*d190*/  IMAD.MOV R3, RZ, RZ, -R184 ;  /* 0x000000ffff037224 */ /* 0x000fe400078e0ab8 */
[----:B------:R-:W-:Y:S02]  /*d1a0*/  IMAD.MOV.U32 R4, RZ, RZ, RZ ;  /* 0x000000ffff047224 */ /* 0x000fe400078e00ff */
[----:B-1----:R-:W-:Y:S01]  /*d1b0*/  FADD.FTZ R6, R9, R10 ;  /* 0x0000000a09067221 */ /* 0x002fe20000010000 */
[----:B------:R-:W-:Y:S02]  /*d1c0*/  FSETP.NE.FTZ.AND P2, PT, R0, RZ, PT ;  /* 0x000000ff0000720b */ /* 0x000fe40003f55000 */
[----:B------:R-:W-:Y:S01]  /*d1d0*/  ISETP.NE.AND P0, PT, R18, R3, PT ;  /* 0x000000031200720c */ /* 0x000fe20003f05270 */
[----:B------:R-:W-:Y:S01]  /*d1e0*/  IMAD.MOV.U32 R3, RZ, RZ, RZ ;  /* 0x000000ffff037224 */ /* 0x000fe200078e00ff */
[----:B------:R-:W-:-:S02]  /*d1f0*/  FSETP.NE.FTZ.AND P3, PT, R6, RZ, PT ;  /* 0x000000ff0600720b */ /* 0x000fc40003f75000 */
[----:B------:R-:W-:-:S04]  /*d200*/  SEL R9, RZ, 0x1, P1 ;  /* 0x00000001ff097807 */ /* 0x000fc80000800000 */
[----:B------:R-:W-:Y:S01]  /*d210*/  LOP3.LUT R16, R16, R9, RZ, 0x3c, !PT ;  /* 0x0000000910107212 */ /* 0x000fe200078e3cff */
[----:B------:R-:W-:Y:S02]  /*d220*/  IMAD.U32 R9, RZ, RZ, UR28 ;  /* 0x0000001cff097e24 */ /* 0x000fe4000f8e00ff */
[----:B------:R-:W0:Y:S02]  /*d230*/  @P2 MUFU.RCP R3, R0 ;  /* 0x0000000000032308 */ /* 0x000e240000001000 */
[----:B------:R-:W-:-:S04]  /*d240*/  @!P0 IMAD R2, R2, 0x40, R22 ;  /* 0x0000004002028824 */ /* 0x000fc800078e0216 */
[----:B------:R-:W-:Y:S02]  /*d250*/  @!P0 IMAD R2, R2, 0x4, R17 ;  /* 0x0000000402028824 */ /* 0x000fe400078e0211 */
        /* <DEDUP_REMOVED lines=76> */
[----:B------:R-:W-:Y:S02]  /*d720*/  IMAD.MOV.U32 R0, RZ, RZ, -0x800000 ;  /* 0xff800000ff007424 */ /* 0x000fe400078e00ff */
[-C--:B------:R-:W-:Y:S01]  /*d730*/  FMUL.FTZ R25, R50, R4.reuse ;  /* 0x0000000432197220 */ /* 0x080fe20000410000 */
[-C--:B------:R-:W-:Y:S01]  /*d740*/  FMUL.FTZ R13, R58, R4.reuse ;  /* 0x000000043a0d7220 */ /* 0x080fe20000410000 */
[-C--:B------:R-:W-:Y:S01]  /*d750*/  FMUL.FTZ R15, R62, R4.reuse ;  /* 0x000000043e0f7220 */ /* 0x080fe20000410000 */
[----:B------:R-:W-:Y:S01]  /*d760*/  @P2 FFMA.FTZ R3, R2, R7, R17 ;  /* 0x0000000702032223 */ /* 0x000fe20000010011 */
        /* <DEDUP_REMOVED lines=64> */
.L_x_8342:
[----:B------:R-:W0:Y:S01]  /*db70*/  S2R R202, SR_CgaCtaId ;  /* 0x0000000000ca7919 */ /* 0x000e220000008800 */
[----:B------:R-:W-:Y:S01]  /*db80*/  MOV R17, 0x400 ;  /* 0x0000040000117802 */ /* 0x000fe20000000f00 */
[----:B------:R-:W-:Y:S01]  /*db90*/  BSSY B0, `(.L_x_8384) ;  /* 0x00002f1000007945 */ /* 0x000fe20003800000 */
[----:B------:R-:W-:Y:S02]  /*dba0*/  BAR.SYNC.DEFER_BLOCKING 0x5, 0x180 ;  /* 0x0146000000007b1d */ /* 0x000fe40000010000 */
[----:B0-----:R-:W-:-:S05]  /*dbb0*/  LEA R17, R202, R17, 0x18 ;  /* 0x00000011ca117211 */ /* 0x001fca00078ec0ff */
[----:B------:R-:W0:Y:S02]  /*dbc0*/  LDS.128 R4, [R17+0x388d0] ;  /* 0x0388d00011047984 */ /* 0x000e240000000c00 */
[----:B0-----:R-:W-:Y:S02]  /*dbd0*/  R2UR UR5, R5 ;  /* 0x00000000050572ca */ /* 0x001fe400000e0000 */
[----:B------:R-:W-:Y:S01]  /*dbe0*/  R2UR UR6, R6 ;  /* 0x00000000060672ca */ /* 0x000fe200000e0000 */
[----:B------:R-:W-:Y:S06]  /*dbf0*/  BAR.ARV 0x4, 0x180 ;  /* 0x0106000000007b1d */ /* 0x000fec0000002000 */
[----:B------:R-:W-:Y:S08]  /*dc00*/  @P0 BRA `(.L_x_8385) ;  /* 0x00000020001c0947 */ /* 0x000ff00003800000 */
[----:B------:R-:W0:Y:S01]  /*dc10*/  S2R R6, SR_SWINHI ;  /* 0x0000000000067919 */ /* 0x000e220000002f00 */
[----:B------:R-:W-:Y:S01]  /*dc20*/  F2FP.F16.F32.PACK_AB R9, R27, R9 ;  /* 0x000000091b09723e */ /* 0x000fe200000000ff */
[----:B------:R-:W-:Y:S01]  /*dc30*/  ULDC.64 UR8, c[0x0][0xd00] ;  /* 0x0003400000087ab9 */ /* 0x000fe20000000a00 */
[----:B------:R-:W-:Y:S01]  /*dc40*/  F2FP.F16.F32.PACK_AB R10, R10, R175 ;  /* 0x000000af0a0a723e */ /* 0x000fe200000000ff */
[----:B------:R-:W-:Y:S01]  /*dc50*/  UISETP.NE.U32.AND UP0, UPT, UR8, URZ, UPT ;  /* 0x0000003f0800728c */ /* 0x000fe2000bf05070 */
[----:B------:R-:W-:Y:S02]  /*dc60*/  F2FP.F16.F32.PACK_AB R11, R31, R11 ;  /* 0x0000000b1f0b723e */ /* 0x000fe400000000ff */
[----:B------:R-:W-:Y:S01]  /*dc70*/  F2FP.F16.F32.PACK_AB R28, R28, R174 ;  /* 0x000000ae1c1c723e */ /* 0x000fe200000000ff */
[----:B------:R-:W-:Y:S01]  /*dc80*/  UISETP.NE.AND.EX UP0, UPT, UR9, URZ, UPT, UP0 ;  /* 0x0000003f0900728c */ /* 0x000fe2000bf05300 */
[----:B------:R-:W-:Y:S02]  /*dc90*/  F2FP.F16.F32.PACK_AB R29, R35, R29 ;  /* 0x0000001d231d723e */ /* 0x000fe400000000ff */
[----:B------:R-:W-:Y:S01]  /*dca0*/  F2FP.F16.F32.PACK_AB R31, R39, R38 ;  /* 0x00000026271f723e */ /* 0x000fe200000000ff */
[----:B------:R-:W-:Y:S01]  /*dcb0*/  ULDC.64 UR8, c[0x0][0xd00] ;  /* 0x0003400000087ab9 */ /* 0x000fe20000000a00 */
[----:B------:R-:W-:Y:S01]  /*dcc0*/  F2FP.F16.F32.PACK_AB R32, R32, R172 ;  /* 0x000000ac2020723e */ /* 0x000fe200000000ff */
[----:B------:R-:W-:Y:S01]  /*dcd0*/  UIMAD.WIDE UR8, UR40, 0x4, UR8 ;  /* 0x00000004280878a5 */ /* 0x000fe2000f8e0208 */
        /* <DEDUP_REMOVED lines=10> */
[----:B0-----:R-:W-:Y:S02]  /*dd80*/  MOV R5, R6 ;  /* 0x0000000600057202 */ /* 0x001fe40000000f00 */
[----:B------:R-:W-:Y:S02]  /*dd90*/  F2FP.F16.F32.PACK_AB R81, R83, R82 ;  /* 0x000000525351723e */ /* 0x000fe400000000ff */
        /* <DEDUP_REMOVED lines=15> */
[----:B------:R-:W-:Y:S01]  /*de90*/  IMAD.X R57, RZ, RZ, R123, P6 ;  /* 0x000000ffff397224 */ /* 0x000fe200030e067b */
[----:B------:R-:W-:Y:S02]  /*dea0*/  LOP3.LUT R52, R183, 0x380, RZ, 0xc0, !PT ;  /* 0x00000380b7347812 */ /* 0x000fe400078ec0ff */
[----:B------:R-:W-:Y:S02]  /*deb0*/  LOP3.LUT R177, R56, 0x380, RZ, 0xc0, !PT ;  /* 0x0000038038b17812 */ /* 0x000fe400078ec0ff */
[----:B------:R-:W-:-:S02]  /*dec0*/  IADD3 R181, P4, R122, 0x60, RZ ;  /* 0x000000607ab57810 */ /* 0x000fc40007f9e0ff */
[C---:B------:R-:W-:Y:S02]  /*ded0*/  LOP3.LUT R21, R122.reuse, 0x380, RZ, 0xc0, !PT ;  /* 0x000003807a157812 */ /* 0x040fe400078ec0ff */
[C---:B------:R-:W-:Y:S01]  /*dee0*/  IADD3 R60, P5, R122.reuse, 0x2040, RZ ;  /* 0x000020407a3c7810 */ /* 0x040fe20007fbe0ff */
[--C-:B------:R-:W-:Y:S01]  /*def0*/  IMAD.X R49, RZ, RZ, R123.reuse, P4 ;  /* 0x000000ffff317224 */ /* 0x100fe200020e067b */
[C---:B------:R-:W-:Y:S02]  /*df00*/  IADD3 R64, P2, R122.reuse, 0x2060, RZ ;  /* 0x000020607a407810 */ /* 0x040fe40007f5e0ff */
[----:B------:R-:W-:Y:S01]  /*df10*/  IADD3 R68, P1, R122, 0x4000, RZ ;  /* 0x000040007a447810 */ /* 0x000fe20007f3e0ff */
[--C-:B------:R-:W-:Y:S01]  /*df20*/  IMAD.X R61, RZ, RZ, R123.reuse, P5 ;  /* 0x000000ffff3d7224 */ /* 0x100fe200028e067b */
[----:B------:R-:W-:Y:S01]  /*df30*/  SHF.R.U64 R44, R44, 0x3, RZ ;  /* 0x000000032c2c7819 */ /* 0x000fe200000012ff */
[--C-:B------:R-:W-:Y:S01]  /*df40*/  IMAD.X R65, RZ, RZ, R123.reuse, P2 ;  /* 0x000000ffff417224 */ /* 0x100fe200010e067b */
[----:B------:R-:W-:Y:S01]  /*df50*/  SHF.R.U64 R52, R52, 0x3, RZ ;  /* 0x0000000334347819 */ /* 0x000fe200000012ff */
[----:B------:R-:W-:Y:S01]  /*df60*/  IMAD.X R69, RZ, RZ, R123, P1 ;  /* 0x000000ffff457224 */ /* 0x000fe200008e067b */
[----:B------:R-:W-:-:S02]  /*df70*/  SHF.R.U64 R177, R177, 0x3, RZ ;  /* 0x00000003b1b17819 */ /* 0x000fc400000012ff */
[----:B------:R-:W-:Y:S02]  /*df80*/  IADD3 R8, P0, R122, 0x4020, RZ ;  /* 0x000040207a087810 */ /* 0x000fe40007f1e0ff */
[----:B------:R-:W-:Y:S02]  /*df90*/  LOP3.LUT R48, R181, 0x380, RZ, 0xc0, !PT ;  /* 0x00000380b5307812 */ /* 0x000fe400078ec0ff */
[----:B------:R-:W-:Y:S02]  /*dfa0*/  SHF.R.U64 R21, R21, 0x3, RZ ;  /* 0x0000000315157819 */ /* 0x000fe400000012ff */
[----:B------:R-:W-:Y:S02]  /*dfb0*/  LOP3.LUT R44, R44, R179, RZ, 0x3c, !PT ;  /* 0x000000b32c2c7212 */ /* 0x000fe400078e3cff */
[----:B------:R-:W-:Y:S02]  /*dfc0*/  LOP3.LUT R52, R52, R183, RZ, 0x3c, !PT ;  /* 0x000000b734347212 */ /* 0x000fe400078e3cff */
[----:B------:R-:W-:-:S02]  /*dfd0*/  LOP3.LUT R56, R177, R56, RZ, 0x3c, !PT ;  /* 0x00000038b1387212 */ /* 0x000fc400078e3cff */
[----:B------:R-:W-:Y:S02]  /*dfe0*/  LOP3.LUT R179, R60, 0x380, RZ, 0xc0, !PT ;  /* 0x000003803cb37812 */ /* 0x000fe400078ec0ff */
[----:B------:R-:W-:Y:S02]  /*dff0*/  LOP3.LUT R183, R68, 0x380, RZ, 0xc0, !PT ;  /* 0x0000038044b77812 */ /* 0x000fe400078ec0ff */
[----:B------:R-:W-:Y:S02]  /*e000*/  LOP3.LUT R177, R8, 0x380, RZ, 0xc0, !PT ;  /* 0x0000038008b17812 */ /* 0x000fe400078ec0ff */
        /* <DEDUP_REMOVED lines=12> */
[--C-:B------:R-:W-:Y:S01]  /*e0d0*/  IMAD.X R21, RZ, RZ, R123.reuse, P2 ;  /* 0x000000ffff157224 */ /* 0x100fe200010e067b */
[----:B------:R-:W-:Y:S01]  /*e0e0*/  SHF.R.U64 R179, R179, 0x3, RZ ;  /* 0x00000003b3b37819 */ /* 0x000fe200000012ff */
[----:B------:R-:W-:Y:S01]  /*e0f0*/  IMAD.X R37, RZ, RZ, R123, P1 ;  /* 0x000000ffff257224 */ /* 0x000fe200008e067b */
[----:B------:R-:W-:Y:S02]  /*e100*/  SHF.R.U64 R183, R183, 0x3, RZ ;  /* 0x00000003b7b77819 */ /* 0x000fe400000012ff */
[----:B------:R-:W-:Y:S02]  /*e110*/  SHF.R.U64 R177, R177, 0x3, RZ ;  /* 0x00000003b1b17819 */ /* 0x000fe400000012ff */
[----:B------:R-:W-:Y:S02]  /*e120*/  LOP3.LUT R48, R48, R181, RZ, 0x3c, !PT ;  /* 0x000000b530307212 */ /* 0x000fe400078e3cff */
[----:B------:R-:W-:-:S02]  /*e130*/  IADD3.X R103, RZ, R123, RZ, P0, !PT ;  /* 0x0000007bff677210 */ /* 0x000fc400007fe4ff */
[----:B------:R-:W-:Y:S02]  /*e140*/  LOP3.LUT R181, R64, 0x380, RZ, 0xc0, !PT ;  /* 0x0000038040b57812 */ /* 0x000fe400078ec0ff */
[----:B------:R-:W-:Y:S02]  /*e150*/  MOV R122, R122 ;  /* 0x0000007a007a7202 */ /* 0x000fe40000000f00 */
[----:B------:R-:W-:Y:S02]  /*e160*/  LOP3.LUT R123, R30, 0x380, RZ, 0xc0, !PT ;  /* 0x000003801e7b7812 */ /* 0x000fe400078ec0ff */
[----:B------:R-:W-:Y:S02]  /*e170*/  LOP3.LUT R60, R179, R60, RZ, 0x3c, !PT ;  /* 0x0000003cb33c7212 */ /* 0x000fe400078e3cff */
[----:B------:R-:W-:Y:S02]  /*e180*/  LOP3.LUT R68, R183, R68, RZ, 0x3c, !PT ;  /* 0x00000044b7447212 */ /* 0x000fe400078e3cff */
[----:B------:R-:W-:-:S02]  /*e190*/  LOP3.LUT R102, R177, R8, RZ, 0x3c, !PT ;  /* 0x00000008b1667212 */ /* 0x000fc400078e3cff */
[----:B------:R-:W-:Y:S02]  /*e1a0*/  LOP3.LUT R179, R36, 0x380, RZ, 0xc0, !PT ;  /* 0x0000038024b37812 */ /* 0x000fe400078ec0ff */
[----:B------:R-:W-:Y:S02]  /*e1b0*/  LOP3.LUT R183, R34, 0x380, RZ, 0xc0, !PT ;  /* 0x0000038022b77812 */ /* 0x000fe400078ec0ff */
[----:B------:R-:W-:Y:S01]  /*e1c0*/  F2FP.F16.F32.PACK_AB R8, R20, R176 ;  /* 0x000000b01408723e */ /* 0x000fe200000000ff */
[----:B------:R-:W-:Y:S01]  /*e1d0*/  BAR.SYNC.DEFER_BLOCKING 0x1, 0x100 ;  /* 0x0044000000007b1d */ /* 0x000fe20000010000 */
[----:B------:R-:W-:Y:S02]  /*e1e0*/  SHF.R.U64 R181, R181, 0x3, RZ ;  /* 0x00000003b5b57819 */ /* 0x000fe400000012ff */
[----:B------:R-:W-:Y:S02]  /*e1f0*/  LOP3.LUT R27, R6, 0x380, RZ, 0xc0, !PT ;  /* 0x00000380061b7812 */ /* 0x000fe400078ec0ff */
[----:B------:R-:W-:-:S02]  /*e200*/  LOP3.LUT R20, R26, 0x380, RZ, 0xc0, !PT ;  /* 0x000003801a147812 */ /* 0x000fc400078ec0ff */
[----:B------:R-:W-:Y:S02]  /*e210*/  SHF.R.U64 R123, R123, 0x3, RZ ;  /* 0x000000037b7b7819 */ /* 0x000fe400000012ff */
[----:B------:R-:W-:Y:S02]  /*e220*/  SHF.R.U64 R179, R179, 0x3, RZ ;  /* 0x00000003b3b37819 */ /* 0x000fe400000012ff */
[----:B------:R-:W-:Y:S02]  /*e230*/  SHF.R.U64 R183, R183, 0x3, RZ ;  /* 0x00000003b7b77819 */ /* 0x000fe400000012ff */
[----:B------:R-:W-:Y:S02]  /*e240*/  LOP3.LUT R64, R181, R64, RZ, 0x3c, !PT ;  /* 0x00000040b5407212 */ /* 0x000fe400078e3cff */
[----:B------:R-:W-:Y:S02]  /*e250*/  SHF.R.U64 R27, R27, 0x3, RZ ;  /* 0x000000031b1b7819 */ /* 0x000fe400000012ff */
[----:B------:R-:W-:-:S02]  /*e260*/  SHF.R.U64 R175, R20, 0x3, RZ ;  /* 0x0000000314af7819 */ /* 0x000fc400000012ff */
[----:B------:R-:W-:Y:S02]  /*e270*/  LOP3.LUT R181, R110, 0x380, RZ, 0xc0, !PT ;  /* 0x000003806eb57812 */ /* 0x000fe400078ec0ff */
[----:B------:R-:W-:Y:S02]  /*e280*/  LOP3.LUT R20, R123, R30, RZ, 0x3c, !PT ;  /* 0x0000001e7b147212 */ /* 0x000fe400078e3cff */
[----:B------:R-:W-:Y:S01]  /*e290*/  MOV R41, R40 ;  /* 0x0000002800297202 */ /* 0x000fe20000000f00 */
[----:B------:R0:W-:Y:S01]  /*e2a0*/  STSM.16.M88.4 [R122], R8 ;  /* 0x000000087a007844 */ /* 0x0001e20000000200 */
[----:B------:R-:W-:Y:S02]  /*e2b0*/  F2FP.F16.F32.PACK_AB R30, R171, R173 ;  /* 0x000000adab1e723e */ /* 0x000fe400000000ff */
[----:B------:R-:W-:Y:S02]  /*e2c0*/  LOP3.LUT R106, R179, R36, RZ, 0x3c, !PT ;  /* 0x00000024b36a7212 */ /* 0x000fe400078e3cff */
[----:B------:R-:W-:Y:S01]  /*e2d0*/  LOP3.LUT R114, R183, R34, RZ, 0x3c, !PT ;  /* 0x00000022b7727212 */ /* 0x000fe200078e3cff */
[----:B------:R1:W-:Y:S01]  /*e2e0*/  STSM.16.M88.4 [R41], R28 ;  /* 0x0000001c29007844 */ /* 0x0003e20000000200 */
[----:B------:R-:W-:-:S02]  /*e2f0*/  LOP3.LUT R118, R27, R6, RZ, 0x3c, !PT ;  /* 0x000000061b767212 */ /* 0x000fc400078e3cff */
[----:B------:R-:W-:Y:S02]  /*e300*/  LOP3.LUT R36, R175, R26, RZ, 0x3c, !PT ;  /* 0x0000001aaf247212 */ /* 0x000fe400078e3cff */
[----:B------:R-:W-:Y:S02]  /*e310*/  MOV R44, R44 ;  /* 0x0000002c002c7202 */ /* 0x000fe40000000f00 */
[----:B------:R-:W-:Y:S02]  /*e320*/  F2FP.F16.F32.PACK_AB R34, R167, R170 ;  /* 0x000000aaa722723e */ /* 0x000fe400000000ff */
[----:B------:R-:W-:Y:S02]  /*e330*/  SHF.R.U64 R181, R181, 0x3, RZ ;  /* 0x00000003b5b57819 */ /* 0x000fe400000012ff */
[----:B------:R-:W-:Y:S01]  /*e340*/  MOV R48, R48 ;  /* 0x0000003000307202 */ /* 0x000fe20000000f00 */
[----:B------:R-:W-:Y:S01]  /*e350*/  STSM.16.M88.4 [R44], R32 ;  /* 0x000000202c007844 */ /* 0x000fe20000000200 */
[----:B------:R-:W-:-:S02]  /*e360*/  F2FP.F16.F32.PACK_AB R26, R164, R166 ;  /* 0x000000a6a41a723e */ /* 0x000fc400000000ff */
[----:B------:R-:W-:Y:S02]  /*e370*/  F2FP.F16.F32.PACK_AB R27, R55, R54 ;  /* 0x00000036371b723e */ /* 0x000fe400000000ff */
[----:B------:R-:W-:Y:S02]  /*e380*/  MOV R52, R52 ;  /* 0x0000003400347202 */ /* 0x000fe40000000f00 */
[----:B------:R-:W-:Y:S01]  /*e390*/  MOV R56, R56 ;  /* 0x0000003800387202 */ /* 0x000fe20000000f00 */
[----:B------:R-:W-:Y:S01]  /*e3a0*/  STSM.16.M88.4 [R48], R24 ;  /* 0x0000001830007844 */ /* 0x000fe20000000200 */
[----:B0-----:R-:W-:Y:S02]  /*e3b0*/  F2FP.F16.F32.PACK_AB R8, R160, R162 ;  /* 0x000000a2a008723e */ /* 0x001fe400000000ff */
[----:B------:R-:W-:Y:S01]  /*e3c0*/  F2FP.F16.F32.PACK_AB R9, R67, R66 ;  /* 0x000000424309723e */ /* 0x000fe200000000ff */
[----:B------:R-:W-:Y:S01]  /*e3d0*/  STSM.16.M88.4 [R52], R12 ;  /* 0x0000000c34007844 */ /* 0x000fe20000000200 */
[----:B------:R-:W-:-:S02]  /*e3e0*/  F2FP.F16.F32.PACK_AB R10, R152, R161 ;  /* 0x000000a1980a723e */ /* 0x000fc400000000ff */
[----:B------:R-:W-:Y:S02]  /*e3f0*/  F2FP.F16.F32.PACK_AB R11, R71, R70 ;  /* 0x00000046470b723e */ /* 0x000fe400000000ff */
[----:B------:R-:W-:Y:S02]  /*e400*/  MOV R60, R60 ;  /* 0x0000003c003c7202 */ /* 0x000fe40000000f00 */
[----:B-1----:R-:W-:Y:S01]  /*e410*/  F2FP.F16.F32.PACK_AB R28, R73, R155 ;  /* 0x0000009b491c723e */ /* 0x002fe200000000ff */
[----:B------:R0:W-:Y:S01]  /*e420*/  STSM.16.M88.4 [R56], R8 ;  /* 0x0000000838007844 */ /* 0x0001e20000000200 */
[----:B------:R-:W-:Y:S02]  /*e430*/  F2FP.F16.F32.PACK_AB R29, R75, R74 ;  /* 0x0000004a4b1d723e */ /* 0x000fe400000000ff */
[----:B------:R-:W-:Y:S02]  /*e440*/  F2FP.F16.F32.PACK_AB R30, R77, R76 ;  /* 0x0000004c4d1e723e */ /* 0x000fe400000000ff */
[----:B------:R-:W-:-:S02]  /*e450*/  F2FP.F16.F32.PACK_AB R31, R79, R78 ;  /* 0x0000004e4f1f723e */ /* 0x000fc400000000ff */
[----:B------:R-:W-:Y:S02]  /*e460*/  LOP3.LUT R110, R181, R110, RZ, 0x3c, !PT ;  /* 0x0000006eb56e7212 */ /* 0x000fe400078e3cff */
[----:B------:R-:W-:Y:S01]  /*e470*/  MOV R64, R64 ;  /* 0x0000004000407202 */ /* 0x000fe20000000f00 */
[----:B------:R-:W-:Y:S01]  /*e480*/  STSM.16.M88.4 [R60], R28 ;  /* 0x0000001c3c007844 */ /* 0x000fe20000000200 */
[----:B------:R-:W-:Y:S02]  /*e490*/  F2FP.F16.F32.PACK_AB R89, R91, R90 ;  /* 0x0000005a5b59723e */ /* 0x000fe400000000ff */
[----:B------:R-:W-:Y:S01]  /*e4a0*/  F2FP.F16.F32.PACK_AB R96, R97, R96 ;  /* 0x000000606160723e */ /* 0x000fe200000000ff */
[----:B------:R-:W-:Y:S01]  /*e4b0*/  STSM.16.M88.4 [R64], R80 ;  /* 0x0000005040007844 */ /* 0x000fe20000000200 */
[----:B------:R-:W-:Y:S01]  /*e4c0*/  MOV R68, R68 ;  /* 0x0000004400447202 */ /* 0x000fe20000000f00 */
[----:B0-----:R-:W-:Y:S01]  /*e4d0*/  IMAD.U32 R10, RZ, RZ, UR8 ;  /* 0x00000008ff0a7e24 */ /* 0x001fe2000f8e00ff */
[----:B------:R-:W-:Y:S01]  /*e4e0*/  F2FP.F16.F32.PACK_AB R90, R93, R92 ;  /* 0x0000005c5d5a723e */ /* 0x000fe200000000ff */
[----:B------:R-:W-:Y:S01]  /*e4f0*/  IMAD.U32 R11, RZ, RZ, UR9 ;  /* 0x00000009ff0b7e24 */ /* 0x000fe2000f8e00ff */
[----:B------:R-:W-:Y:S01]  /*e500*/  F2FP.F16.F32.PACK_AB R91, R95, R94 ;  /* 0x0000005e5f5b723e */ /* 0x000fe200000000ff */
[----:B------:R-:W-:Y:S01]  /*e510*/  ULDC.64 UR8, c[0x0][0xd08] ;  /* 0x0003420000087ab9 */ /* 0x000fe20000000a00 */
[----:B------:R-:W-:-:S02]  /*e520*/  F2FP.F16.F32.PACK_AB R97, R99, R98 ;  /* 0x000000626361723e */ /* 0x000fc400000000ff */
[----:B------:R-:W-:Y:S01]  /*e530*/  MOV R102, R102 ;  /* 0x0000006600667202 */ /* 0x000fe20000000f00 */
[----:B------:R-:W-:Y:S01]  /*e540*/  STSM.16.M88.4 [R68], R88 ;  /* 0x0000005844007844 */ /* 0x000fe20000000200 */
        /* <DEDUP_REMOVED lines=21> */
[----:B------:R-:W-:Y:S02]  /*e6a0*/  F2FP.F16.F32.PACK_AB R129, R131, R130 ;  /* 0x000000828381723e */ /* 0x000fe400000000ff */
[----:B------:R-:W-:Y:S01]  /*e6b0*/  F2FP.F16.F32.PACK_AB R136, R137, R136 ;  /* 0x000000888988723e */ /* 0x000fe200000000ff */
[----:B------:R0:W-:Y:S01]  /*e6c0*/  STSM.16.M88.4 [R6], R120 ;  /* 0x0000007806007844 */ /* 0x0001e20000000200 */
        /* <DEDUP_REMOVED lines=13> */
[----:B------:R-:W-:Y:S01]  /*e7a0*/  F2FP.F16.F32.PACK_AB R147, R151, R150 ;  /* 0x000000969793723e */ /* 0x000fe200000000ff */
[----:B------:R-:W-:Y:S01]  /*e7b0*/  UISETP.NE.U32.AND UP1, UPT, UR8, URZ, UPT ;  /* 0x0000003f0800728c */ /* 0x000fe2000bf25070 */
[----:B------:R-:W-:-:S03]  /*e7c0*/  PLOP3.LUT P0, PT, PT, PT, UP0, 0x80, 0x0 ;  /* 0x000000000000781c */ /* 0x000fc60003f0f008 */
[----:B------:R1:W-:Y:S01]  /*e7d0*/  STSM.16.M88.4 [R36], R144 ;  /* 0x0000009024007844 */ /* 0x0003e20000000200 */
[----:B------:R-:W-:Y:S01]  /*e7e0*/  BAR.SYNC.DEFER_BLOCKING 0x1, 0x100 ;  /* 0x0044000000007b1d */ /* 0x000fe20000010000 */
[----:B------:R-:W-:Y:S01]  /*e7f0*/  UISETP.NE.AND.EX UP1, UPT, UR9, URZ, UPT, UP1 ;  /* 0x0000003f0900728c */ /* 0x000fe2000bf25310 */
[----:B------:R-:W-:-:S05]  /*e800*/  IMAD R9, R198, 0x40, R23 ;  /* 0x00000040c6097824 */ /* 0x000fca00078e0217 */
[----:B------:R-:W-:-:S05]  /*e810*/  PLOP3.LUT P6, PT, PT, PT, UP1, 0x80, 0x0 ;  /* 0x000000000000781c */ /* 0x000fca0003fcf018 */
[----:B------:R-:W-:-:S04]  /*e820*/  @UP1 ULEA UR8, UP2, UR40, UR8, 0x2 ;  /* 0x0000000828081291 */ /* 0x000fc8000f84103f */
[----:B------:R-:W-:Y:S01]  /*e830*/  @UP1 ULEA.HI.X UR9, UR40, UR9, UR39, 0x2, UP2 ;  /* 0x0000000928091291 */ /* 0x000fe200090f1427 */
[----:B------:R-:W-:Y:S01]  /*e840*/  IMAD.WIDE R8, R9, 0x2, R4 ;  /* 0x0000000209087825 */ /* 0x000fe200078e0204 */
[----:B------:R-:W-:-:S03]  /*e850*/  ULDC UR4, c[0x0][0xb88] ;  /* 0x0002e20000047ab9 */ /* 0x000fc60000000800 */
[----:B------:R-:W-:Y:S01]  /*e860*/  IMAD.U32 R4, RZ, RZ, UR4 ;  /* 0x00000004ff047e24 */ /* 0x000fe2000f8e00ff */
[----:B------:R-:W2:Y:S01]  /*e870*/  @P0 LDG.E R13, desc[UR44][R10.64] ;  /* 0x0000002c0a0d0981 */ /* 0x000ea2000c1e1900 */
[----:B------:R-:W-:Y:S01]  /*e880*/  IMAD.U32 R14, RZ, RZ, UR8 ;  /* 0x00000008ff0e7e24 */ /* 0x000fe2000f8e00ff */
[C---:B------:R-:W-:Y:S01]  /*e890*/  IADD3 R5, P2, R8.reuse, 0x1000, RZ ;  /* 0x0000100008057810 */ /* 0x040fe20007f5e0ff */
[----:B------:R-:W-:Y:S01]  /*e8a0*/  IMAD.U32 R15, RZ, RZ, UR9 ;  /* 0x00000009ff0f7e24 */ /* 0x000fe2000f8e00ff */
[C---:B------:R-:W-:Y:S02]  /*e8b0*/  IADD3 R25, P1, R8.reuse, 0x2000, RZ ;  /* 0x0000200008197810 */ /* 0x040fe40007f3e0ff */
[----:B0-----:R-:W-:Y:S02]  /*e8c0*/  P2R R6, PR, RZ, 0x4 ;  /* 0x00000004ff067803 */ /* 0x001fe40000000000 */
[----:B------:R0:W5:Y:S01]  /*e8d0*/  @P6 LDG.E R4, desc[UR44][R14.64] ;  /* 0x0000002c0e046981 */ /* 0x000162000c1e1900 */
[----:B------:R-:W-:-:S02]  /*e8e0*/  IADD3 R29, P2, R8, 0x3000, RZ ;  /* 0x00003000081d7810 */ /* 0x000fc40007f5e0ff */
[C---:B------:R-:W-:Y:S02]  /*e8f0*/  IADD3 R33, P3, R8.reuse, 0x4000, RZ ;  /* 0x0000400008217810 */ /* 0x040fe40007f7e0ff */
[C---:B------:R-:W-:Y:S02]  /*e900*/  IADD3 R37, P4, R8.reuse, 0x5000, RZ ;  /* 0x0000500008257810 */ /* 0x040fe40007f9e0ff */
[----:B------:R-:W-:Y:S02]  /*e910*/  IADD3 R41, P5, R8, 0x6000, RZ ;  /* 0x0000600008297810 */ /* 0x000fe40007fbe0ff */
[----:B------:R-:W-:Y:S02]  /*e920*/  LOP3.LUT R12, R5, 0x380, RZ, 0xc0, !PT ;  /* 0x00000380050c7812 */ /* 0x000fe400078ec0ff */
[----:B------:R-:W-:Y:S02]  /*e930*/  LOP3.LUT R24, R25, 0x380, RZ, 0xc0, !PT ;  /* 0x0000038019187812 */ /* 0x000fe400078ec0ff */
[----:B------:R-:W-:-:S02]  /*e940*/  LOP3.LUT R28, R29, 0x380, RZ, 0xc0, !PT ;  /* 0x000003801d1c7812 */ /* 0x000fc400078ec0ff */
[----:B------:R-:W-:Y:S02]  /*e950*/  LOP3.LUT R32, R33, 0x380, RZ, 0xc0, !PT ;  /* 0x0000038021207812 */ /* 0x000fe400078ec0ff */
[----:B-1----:R-:W-:Y:S02]  /*e960*/  LOP3.LUT R36, R37, 0x380, RZ, 0xc0, !PT ;  /* 0x0000038025247812 */ /* 0x002fe400078ec0ff */
[----:B------:R-:W-:Y:S01]  /*e970*/  LOP3.LUT R40, R41, 0x380, RZ, 0xc0, !PT ;  /* 0x0000038029287812 */ /* 0x000fe200078ec0ff */
[----:B------:R-:W-:Y:S01]  /*e980*/  UMOV UR4, URZ ;  /* 0x0000003f00047c82 */ /* 0x000fe20008000000 */
[----:B------:R-:W-:Y:S02]  /*e990*/  SHF.R.U64 R12, R12, 0x3, RZ ;  /* 0x000000030c0c7819 */ /* 0x000fe400000012ff */
[----:B------:R-:W-:Y:S02]  /*e9a0*/  SHF.R.U64 R24, R24, 0x3, RZ ;  /* 0x0000000318187819 */ /* 0x000fe400000012ff */
[----:B------:R-:W-:-:S02]  /*e9b0*/  SHF.R.U64 R28, R28, 0x3, RZ ;  /* 0x000000031c1c7819 */ /* 0x000fc400000012ff */
[----:B------:R-:W-:Y:S02]  /*e9c0*/  SHF.R.U64 R32, R32, 0x3, RZ ;  /* 0x0000000320207819 */ /* 0x000fe400000012ff */
[----:B------:R-:W-:Y:S02]  /*e9d0*/  SHF.R.U64 R36, R36, 0x3, RZ ;  /* 0x0000000324247819 */ /* 0x000fe400000012ff */
[----:B------:R-:W-:Y:S02]  /*e9e0*/  SHF.R.U64 R40, R40, 0x3, RZ ;  /* 0x0000000328287819 */ /* 0x000fe400000012ff */
[----:B------:R-:W-:Y:S02]  /*e9f0*/  LOP3.LUT R12, R12, R5, RZ, 0x3c, !PT ;  /* 0x000000050c0c7212 */ /* 0x000fe400078e3cff */
[----:B------:R-:W-:Y:S02]  /*ea00*/  LOP3.LUT R24, R24, R25, RZ, 0x3c, !PT ;  /* 0x0000001918187212 */ /* 0x000fe400078e3cff */
[----:B------:R-:W-:-:S02]  /*ea10*/  LOP3.LUT R28, R28, R29, RZ, 0x3c, !PT ;  /* 0x0000001d1c1c7212 */ /* 0x000fc400078e3cff */
[----:B------:R-:W-:Y:S02]  /*ea20*/  LOP3.LUT R32, R32, R33, RZ, 0x3c, !PT ;  /* 0x0000002120207212 */ /* 0x000fe400078e3cff */
[----:B------:R-:W-:Y:S02]  /*ea30*/  LOP3.LUT R36, R36, R37, RZ, 0x3c, !PT ;  /* 0x0000002524247212 */ /* 0x000fe400078e3cff */
[----:B------:R-:W-:Y:S02]  /*ea40*/  LOP3.LUT R40, R40, R41, RZ, 0x3c, !PT ;  /* 0x0000002928287212 */ /* 0x000fe400078e3cff */
[----:B--2---:R-:W-:Y:S01]  /*ea50*/  @P0 R2UR UR4, R13 ;  /* 0x000000000d0402ca */ /* 0x004fe200000e0000 */
[----:B0-----:R-:W-:-:S14]  /*ea60*/  @P6 BRA `(.L_x_8386) ;  /* 0x0000000000106947 */ /* 0x001fdc0003800000 */
[----:B------:R-:W-:Y:S05]  /*ea70*/  @!P0 BRA `(.L_x_8386) ;  /* 0x00000000000c8947 */ /* 0x000fea0003800000 */
[----:B------:R-:W2:Y:S04]  /*ea80*/  LDG.E R5, desc[UR44][R10.64] ;  /* 0x0000002c0a057981 */ /* 0x000ea8000c1e1900 */
[----:B-----5:R-:W2:Y:S02]  /*ea90*/  LDG.E R4, desc[UR44][R10.64+0x4] ;  /* 0x0000042c0a047981 */ /* 0x020ea4000c1e1900 */
[----:B--2---:R-:W-:-:S07]  /*eaa0*/  IMAD.IADD R4, R4, 0x1, -R5 ;  /* 0x0000000104047824 */ /* 0x004fce00078e0a05 */
.L_x_8386:
        /* <DEDUP_REMOVED lines=26> */
[----:B------:R-:W-:Y:S01]  /*ec50*/  LOP3.LUT R52, R52, R53, RZ, 0x3c, !PT ;  /* 0x0000003534347212 */ /* 0x000fe200078e3cff */
[----:B------:R-:W-:Y:S01]  /*ec60*/  IMAD.X R53, RZ, RZ, R9, P1 ;  /* 0x000000ffff357224 */ /* 0x000fe200008e0609 */
[C---:B------:R-:W-:Y:S02]  /*ec70*/  IADD3 R57, P2, R8.reuse, 0xa000, RZ ;  /* 0x0000a00008397810 */ /* 0x040fe40007f5e0ff */
[C---:B------:R-:W-:Y:S02]  /*ec80*/  IADD3 R61, P3, R8.reuse, 0xb000, RZ ;  /* 0x0000b000083d7810 */ /* 0x040fe40007f7e0ff */
[C---:B------:R-:W-:Y:S02]  /*ec90*/  IADD3 R65, P4, R8.reuse, 0xc000, RZ ;  /* 0x0000c00008417810 */ /* 0x040fe40007f9e0ff */
[C---:B------:R-:W-:Y:S02]  /*eca0*/  IADD3 R69, P5, R8.reuse, 0xd000, RZ ;  /* 0x0000d00008457810 */ /* 0x040fe40007fbe0ff */
[----:B------:R-:W-:-:S02]  /*ecb0*/  IADD3 R73, P0, R8, 0xe000, RZ ;  /* 0x0000e00008497810 */ /* 0x000fc40007f1e0ff */
[----:B------:R-:W-:Y:S02]  /*ecc0*/  IADD3 R6, P1, R8, 0xf000, RZ ;  /* 0x0000f00008067810 */ /* 0x000fe40007f3e0ff */
[----:B------:R-:W-:Y:S02]  /*ecd0*/  LOP3.LUT R56, R57, 0x380, RZ, 0xc0, !PT ;  /* 0x0000038039387812 */ /* 0x000fe400078ec0ff */
[----:B------:R-:W-:Y:S01]  /*ece0*/  LOP3.LUT R60, R61, 0x380, RZ, 0xc0, !PT ;  /* 0x000003803d3c7812 */ /* 0x000fe200078ec0ff */
[----:B------:R-:W-:Y:S01]  /*ecf0*/  IMAD.X R77, RZ, RZ, R9, P1 ;  /* 0x000000ffff4d7224 */ /* 0x000fe200008e0609 */
[----:B------:R-:W-:Y:S02]  /*ed00*/  LOP3.LUT R64, R65, 0x380, RZ, 0xc0, !PT ;  /* 0x0000038041407812 */ /* 0x000fe400078ec0ff */
        /* <DEDUP_REMOVED lines=32> */
[----:B------:R-:W-:Y:S01]  /*ef10*/  ULDC.64 UR12, c[0x0][0xc98] ;  /* 0x00032600000c7ab9 */ /* 0x000fe20000000a00 */
[----:B------:R-:W-:Y:S01]  /*ef20*/  UIMAD.WIDE.U32 UR8, UR38, UR10, UR8 ;  /* 0x0000000a260872a5 */ /* 0x000fe2000f8e0008 */
[----:B------:R-:W-:Y:S01]  /*ef30*/  VIADD R21, R22, UR37 ;  /* 0x0000002516157c36 */ /* 0x000fe20008000000 */
[----:B------:R-:W-:-:S02]  /*ef40*/  UIMAD UR7, UR38, UR11, UR7 ;  /* 0x0000000b260772a4 */ /* 0x000fc4000f8e0207 */
[----:B------:R-:W-:Y:S02]  /*ef50*/  UIMAD UR10, UR39, UR12, URZ ;  /* 0x0000000c270a72a4 */ /* 0x000fe4000f8e023f */
[----:B------:R-:W-:Y:S02]  /*ef60*/  UIADD3 UR9, UR9, UR7, URZ ;  /* 0x0000000709097290 */ /* 0x000fe4000fffe03f */
[----:B------:R-:W-:Y:S02]  /*ef70*/  UIMAD UR10, UR40, UR13, UR10 ;  /* 0x0000000d280a72a4 */ /* 0x000fe4000f8e020a */
[----:B------:R-:W-:Y:S01]  /*ef80*/  UIMAD.WIDE.U32 UR8, UR40, UR12, UR8 ;  /* 0x0000000c280872a5 */ /* 0x000fe2000f8e0008 */
        /* <DEDUP_REMOVED lines=10> */
[----:B------:R-:W-:-:S03]  /*f030*/  IMAD.U32 R14, RZ, RZ, UR10 ;  /* 0x0000000aff0e7e24 */ /* 0x000fc6000f8e00ff */
        /* <DEDUP_REMOVED lines=21> */
.L_x_8387:
[----:B------:R-:W1:Y:S01]  /*f190*/  LDC R81, c[0x0][0xce8] ;  /* 0x00033a00ff517b82 */ /* 0x000e620000000800 */
[----:B------:R-:W-:Y:S01]  /*f1a0*/  ULDC UR12, c[0x0][0xbc8] ;  /* 0x0002f200000c7ab9 */ /* 0x000fe20000000800 */
[----:B------:R-:W-:Y:S01]  /*f1b0*/  ULDC.64 UR10, c[0x0][0xba0] ;  /* 0x0002e800000a7ab9 */ /* 0x000fe20000000a00 */
[----:B------:R-:W-:Y:S01]  /*f1c0*/  ISETP.GE.AND P0, PT, R196, UR12, PT ;  /* 0x0000000cc4007c0c */ /* 0x000fe2000bf06270 */
[----:B0-----:R-:W5:Y:S01]  /*f1d0*/  LD.E.128 R8, desc[UR44][R10.64] ;  /* 0x0000002c0a087980 */ /* 0x001f62000c101d00 */
[----:B------:R-:W-:Y:S02]  /*f1e0*/  ISETP.GE.AND P1, PT, R23, UR12, PT ;  /* 0x0000000c17007c0c */ /* 0x000fe4000bf26270 */
[----:B------:R-:W-:Y:S01]  /*f1f0*/  SEL R3, RZ, 0xffffffff, P0 ;  /* 0xffffffffff037807 */ /* 0x000fe20000000000 */
        /* <DEDUP_REMOVED lines=10> */
[----:B------:R-:W-:-:S03]  /*f2a0*/  SEL R3, RZ, 0xffffffff, P0 ;  /* 0xffffffffff037807 */ /* 0x000fc60000000000 */
[----:B------:R-:W5:Y:S04]  /*f2b0*/  LD.E.128 R40, desc[UR44][R40.64] ;  /* 0x0000002c28287980 */ /* 0x000f68000c101d00 */
[----:B------:R-:W5:Y:S02]  /*f2c0*/  LD.E.128 R44, desc[UR44][R44.64] ;  /* 0x0000002c2c2c7980 */ /* 0x000f64000c101d00 */
[----:B------:R-:W0:Y:S01]  /*f2d0*/  @P2 LDC R19, c[0x0][0xcec] ;  /* 0x00033b00ff132b82 */ /* 0x000e220000000800 */
[----:B------:R-:W-:Y:S01]  /*f2e0*/  IMAD.SHL.U32 R3, R3, 0x4, RZ ;  /* 0x0000000403037824 */ /* 0x000fe200078e00ff */
[----:B------:R-:W-:Y:S01]  /*f2f0*/  ISETP.GE.AND P0, PT, R194, UR12, PT ;  /* 0x0000000cc2007c0c */ /* 0x000fe2000bf06270 */
[----:B------:R-:W-:Y:S01]  /*f300*/  UIMAD UR7, UR14, UR10, URZ ;  /* 0x0000000a0e0772a4 */ /* 0x000fe2000f8e023f */
[----:B------:R-:W5:Y:S04]  /*f310*/  LD.E.128 R48, desc[UR44][R48.64] ;  /* 0x0000002c30307980 */ /* 0x000f68000c101d00 */
[----:B------:R-:W1:Y:S01]  /*f320*/  @P2 LDC R21, c[0x0][0xcf0] ;  /* 0x00033c00ff152b82 */ /* 0x000e620000000800 */
[----:B------:R-:W-:Y:S01]  /*f330*/  LOP3.LUT R3, R3, 0x4, R0, 0xe2, !PT ;  /* 0x0000000403037812 */ /* 0x000fe200078ee200 */
[----:B------:R-:W-:Y:S01]  /*f340*/  UIMAD.WIDE.U32 UR8, UR4, UR10, URZ ;  /* 0x0000000a040872a5 */ /* 0x000fe2000f8e003f */
[----:B------:R-:W-:Y:S01]  /*f350*/  SEL R5, RZ, 0xffffffff, P0 ;  /* 0xffffffffff057807 */ /* 0x000fe20000000000 */
[----:B------:R-:W-:Y:S01]  /*f360*/  UIMAD UR7, UR4, UR11, UR7 ;  /* 0x0000000b040772a4 */ /* 0x000fe2000f8e0207 */
[----:B------:R-:W-:Y:S01]  /*f370*/  IMAD R0, R197, 0x20, R198 ;  /* 0x00000020c5007824 */ /* 0x000fe200078e02c6 */
[----:B------:R-:W-:Y:S01]  /*f380*/  ISETP.GE.AND P0, PT, R193, UR12, PT ;  /* 0x0000000cc1007c0c */ /* 0x000fe2000bf06270 */
[----:B------:R-:W-:Y:S01]  /*f390*/  ULDC.64 UR10, c[0x0][0xbe8] ;  /* 0x0002fa00000a7ab9 */ /* 0x000fe20000000a00 */
[----:B------:R-:W-:Y:S01]  /*f3a0*/  UIADD3 UR9, UR9, UR7, URZ ;  /* 0x0000000709097290 */ /* 0x000fe2000fffe03f */
[----:B------:R-:W-:Y:S01]  /*f3b0*/  IMAD.SHL.U32 R6, R5, 0x8, RZ ;  /* 0x0000000805067824 */ /* 0x000fe200078e00ff */
[----:B------:R-:W-:Y:S01]  /*f3c0*/  UIMAD UR4, UR15, UR10, URZ ;  /* 0x0000000a0f0472a4 */ /* 0x000fe2000f8e023f */
[----:B------:R-:W-:Y:S01]  /*f3d0*/  VIADD R82, R0, UR37 ;  /* 0x0000002500527c36 */ /* 0x000fe20008000000 */
[----:B------:R-:W-:Y:S01]  /*f3e0*/  SEL R0, RZ, 0xffffffff, P0 ;  /* 0xffffffffff007807 */ /* 0x000fe20000000000 */
[----:B------:R-:W-:Y:S01]  /*f3f0*/  UIMAD.WIDE.U32 UR8, UR38, UR10, UR8 ;  /* 0x0000000a260872a5 */ /* 0x000fe2000f8e0008 */
[----:B------:R-:W-:Y:S01]  /*f400*/  LOP3.LUT R5, R6, 0x8, R3, 0xe2, !PT ;  /* 0x0000000806057812 */ /* 0x000fe200078ee203 */
[----:B------:R-:W-:Y:S01]  /*f410*/  UIMAD UR4, UR38, UR11, UR4 ;  /* 0x0000000b260472a4 */ /* 0x000fe2000f8e0204 */
[----:B------:R-:W5:Y:S01]  /*f420*/  LD.E.128 R52, desc[UR44][R52.64] ;  /* 0x0000002c34347980 */ /* 0x000f62000c101d00 */
[----:B------:R-:W-:Y:S01]  /*f430*/  IMAD.SHL.U32 R6, R0, 0x10, RZ ;  /* 0x0000001000067824 */ /* 0x000fe200078e00ff */
[----:B------:R-:W-:Y:S01]  /*f440*/  ULDC.64 UR10, c[0x0][0xbf0] ;  /* 0x0002fc00000a7ab9 */ /* 0x000fe20000000a00 */
[----:B0-----:R-:W-:Y:S01]  /*f450*/  @P2 IMAD.HI.U32 R0, R82, R19, RZ ;  /* 0x0000001352002227 */ /* 0x001fe200078e00ff */
[----:B------:R-:W-:Y:S01]  /*f460*/  UIADD3 UR9, UR9, UR4, URZ ;  /* 0x0000000409097290 */ /* 0x000fe2000fffe03f */
[----:B------:R-:W5:Y:S01]  /*f470*/  LD.E.128 R56, desc[UR44][R56.64] ;  /* 0x0000002c38387980 */ /* 0x000f62000c101d00 */
[----:B------:R-:W-:Y:S01]  /*f480*/  UIMAD UR4, UR39, UR10, URZ ;  /* 0x0000000a270472a4 */ /* 0x000fe2000f8e023f */
[----:B------:R-:W-:Y:S01]  /*f490*/  IMAD.MOV.U32 R3, RZ, RZ, R82 ;  /* 0x000000ffff037224 */ /* 0x000fe200078e0052 */
[----:B------:R-:W-:Y:S01]  /*f4a0*/  UIMAD.WIDE.U32 UR8, UR40, UR10, UR8 ;  /* 0x0000000a280872a5 */ /* 0x000fe2000f8e0008 */
[----:B-1----:R-:W-:Y:S01]  /*f4b0*/  @P2 SHF.R.U32.HI R3, RZ, R21, R0 ;  /* 0x00000015ff032219 */ /* 0x002fe20000011600 */
[----:B------:R-:W-:Y:S01]  /*f4c0*/  UIMAD UR4, UR40, UR11, UR4 ;  /* 0x0000000b280472a4 */ /* 0x000fe2000f8e0204 */
[----:B------:R-:W-:Y:S01]  /*f4d0*/  LOP3.LUT R6, R6, 0x10, R5, 0xe2, !PT ;  /* 0x0000001006067812 */ /* 0x000fe200078ee205 */
[----:B------:R-:W5:Y:S01]  /*f4e0*/  LD.E.128 R60, desc[UR44][R60.64] ;  /* 0x0000002c3c3c7980 */ /* 0x000f62000c101d00 */
        /* <DEDUP_REMOVED lines=17> */
[C---:B------:R-:W-:Y:S01]  /*f600*/  IMAD R19, R3.reuse, UR9, R80 ;  /* 0x0000000903137c24 */ /* 0x040fe2000f8e0250 */
[----:B------:R-:W-:Y:S01]  /*f610*/  IADD3 R87, R198, UR37, RZ ;  /* 0x00000025c6577c10 */ /* 0x000fe2000fffe0ff */
[----:B------:R-:W-:Y:S01]  /*f620*/  IMAD.WIDE.U32 R20, R3, UR8, R20 ;  /* 0x0000000803147c25 */ /* 0x000fe2000f8e0014 */
[----:B------:R-:W-:Y:S01]  /*f630*/  @!PT LDS RZ, [RZ] ;  /* 0x00000000fffff984 */ /* 0x000fe20000000800 */
[----:B------:R-:W-:Y:S01]  /*f640*/  @!PT LDS RZ, [RZ] ;  /* 0x00000000fffff984 */ /* 0x000fe20000000800 */
[----:B------:R-:W-:Y:S01]  /*f650*/  @!PT LDS RZ, [RZ] ;  /* 0x00000000fffff984 */ /* 0x000fe20000000800 */
[----:B------:R-:W-:Y:S01]  /*f660*/  @!PT LDS RZ, [RZ] ;  /* 0x00000000fffff984 */ /* 0x000fe20000000800 */
[----:B------:R0:W-:Y:S06]  /*f670*/  MEMBAR.ALL.CTA ;  /* 0x0000000000007992 */ /* 0x0001ec0000008000 */
[----:B0-----:R-:W0:Y:S01]  /*f680*/  FENCE.VIEW.ASYNC.S ;  /* 0x00000000000073c6 */ /* 0x001e220000000000 */
[----:B------:R-:W-:Y:S01]  /*f690*/  ULDC.64 UR8, c[0x0][0xbd8] ;  /* 0x0002f60000087ab9 */ /* 0x000fe20000000a00 */
[----:B------:R-:W-:Y:S01]  /*f6a0*/  ISETP.GE.AND P0, PT, R201, UR12, PT ;  /* 0x0000000cc9007c0c */ /* 0x000fe2000bf06270 */
[----:B------:R-:W-:Y:S01]  /*f6b0*/  IMAD R0, R0, UR8, RZ ;  /* 0x0000000800007c24 */ /* 0x000fe2000f8e02ff */
[----:B------:R-:W-:Y:S01]  /*f6c0*/  LOP3.LUT R6, R83, 0x20, R6, 0xe2, !PT ;  /* 0x0000002053067812 */ /* 0x000fe200078ee206 */
[----:B------:R-:W-:Y:S01]  /*f6d0*/  IMAD.IADD R21, R21, 0x1, R19 ;  /* 0x0000000115157824 */ /* 0x000fe200078e0213 */
[----:B------:R-:W-:Y:S01]  /*f6e0*/  SEL R3, RZ, 0x40, P0 ;  /* 0x00000040ff037807 */ /* 0x000fe20000000000 */
[----:B-----5:R-:W-:Y:S01]  /*f6f0*/  IMAD R88, R4, R81, RZ ;  /* 0x0000005104587224 */ /* 0x020fe200078e02ff */
[----:B------:R-:W-:Y:S01]  /*f700*/  ISETP.GE.AND P0, PT, R200, UR12, PT ;  /* 0x0000000cc8007c0c */ /* 0x000fe2000bf06270 */
[C---:B------:R-:W-:Y:S01]  /*f710*/  IMAD R19, R5.reuse, UR9, R0 ;  /* 0x0000000905137c24 */ /* 0x040fe2000f8e0200 */
[----:B------:R-:W-:Y:S01]  /*f720*/  LOP3.LUT R3, R6, R3, RZ, 0xfc, !PT ;  /* 0x0000000306037212 */ /* 0x000fe200078efcff */
[----:B------:R-:W-:Y:S01]  /*f730*/  IMAD.WIDE.U32 R4, R5, UR8, R20 ;  /* 0x0000000805047c25 */ /* 0x000fe2000f8e0014 */
[----:B------:R-:W-:Y:S01]  /*f740*/  ISETP.GE.AND P1, PT, R87, R88, PT ;  /* 0x000000585700720c */ /* 0x000fe20003f26270 */
[----:B------:R-:W-:Y:S01]  /*f750*/  ULDC.64 UR8, c[0x0][0xb80] ;  /* 0x0002e00000087ab9 */ /* 0x000fe20000000a00 */
[----:B------:R-:W-:Y:S01]  /*f760*/  SEL R6, RZ, 0x80, P0 ;  /* 0x00000080ff067807 */ /* 0x000fe20000000000 */
[----:B------:R-:W-:Y:S01]  /*f770*/  IMAD.IADD R5, R5, 0x1, R19 ;  /* 0x0000000105057824 */ /* 0x000fe200078e0213 */
[----:B------:R-:W-:Y:S01]  /*f780*/  LEA R19, P2, R4, UR8, 0x1 ;  /* 0x0000000804137c11 */ /* 0x000fe2000f8408ff */
[----:B------:R-:W-:Y:S01]  /*f790*/  VIADD R0, R17, 0x38820 ;  /* 0x0003882011007836 */ /* 0x000fe20000000000 */
[----:B------:R-:W-:Y:S01]  /*f7a0*/  BSSY B1, `(.L_x_8388) ;  /* 0x0000027000017945 */ /* 0x000fe20003800000 */
[----:B------:R-:W-:-:S02]  /*f7b0*/  LOP3.LUT R6, R3, R6, RZ, 0xfc, !PT ;  /* 0x0000000603067212 */ /* 0x000fc400078efcff */
[----:B------:R-:W-:Y:S01]  /*f7c0*/  LEA.HI.X R86, R4, UR9, R5, 0x1, P2 ;  /* 0x0000000904567c11 */ /* 0x000fe200090f0c05 */
[----:B0-----:R0:W1:Y:S01]  /*f7d0*/  SHFL.IDX PT, R20, R19, RZ, 0x181f ;  /* 0x00181fff13147589 */ /* 0x00106200000e0000 */
[----:B------:R-:W-:-:S03]  /*f7e0*/  PRMT R0, RZ, 0x654, R0 ;  /* 0x00000654ff007816 */ /* 0x000fc60000000000 */
[----:B------:R0:W2:Y:S01]  /*f7f0*/  SHFL.IDX PT, R21, R86, RZ, 0x181f ;  /* 0x00181fff56157589 */ /* 0x0000a200000e0000 */
[----:B------:R0:W-:Y:S01]  /*f800*/  SYNCS.ARRIVE.TRANS64.RED.A1T0 RZ, [R0+URZ], RZ ;  /* 0x000000ff00ff79a7 */ /* 0x0001e2000810043f */
        /* <DEDUP_REMOVED lines=32> */
.L_x_8389:
[----:B------:R-:W-:Y:S05]  /*fa10*/  BSYNC B1 ;  /* 0x0000000000017941 */ /* 0x000fea0003800000 */
.L_x_8388:
[----:B0-----:R-:W-:Y:S01]  /*fa20*/  VIADD R0, R87, 0x20 ;  /* 0x0000002057007836 */ /* 0x001fe20000000000 */
[----:B---3--:R4:W0:Y:S04]  /*fa30*/  SHFL.IDX PT, R9, R86, 0x1, 0x181f ;  /* 0x00381f0056097f89 */ /* 0x00882800000e0000 */
[----:B------:R-:W-:Y:S01]  /*fa40*/  ISETP.GE.AND P0, PT, R0, R88, PT ;  /* 0x000000580000720c */ /* 0x000fe20003f06270 */
[----:B------:R4:W3:-:S12]  /*fa50*/  SHFL.IDX PT, R8, R19, 0x1, 0x181f ;  /* 0x00381f0013087f89 */ /* 0x0008d800000e0000 */
        /* <DEDUP_REMOVED lines=34> */
.L_x_8385:
        /* <DEDUP_REMOVED lines=33> */
.L_x_8391:
        /* <DEDUP_REMOVED lines=45> */
.L_x_8393:
[----:B------:R-:W-:Y:S05]  /*10160*/  BSYNC B1 ;  /* 0x0000000000017941 */ /* 0x000fea0003800000 */
.L_x_8392:
        /* <DEDUP_REMOVED lines=28> */
[----:B------:R-:W-:Y:S01]  /*10330*/  UIADD3 UR9, UR9, UR4, URZ ;  /* 0x0000000409097290 */ /* 0x000fe2000fffe03f */
[----:B------:R-:W-:Y:S01]  /*10340*/  IMAD.MOV.U32 R3, RZ, RZ, R8 ;  /* 0x000000ffff037224 */ /* 0x000fe200078e0008 */
[----:B------:R-:W-:Y:S01]  /*10350*/  UIMAD UR4, UR39, UR10, URZ ;  /* 0x0000000a270472a4 */ /* 0x000fe2000f8e023f */
[----:B------:R-:W-:Y:S01]  /*10360*/  LOP3.LUT R10, R15, 0x4, R4, 0xe2, !PT ;  /* 0x000000040f0a7812 */ /* 0x000fe200078ee204 */
[----:B------:R-:W-:Y:S01]  /*10370*/  UIMAD.WIDE.U32 UR8, UR40, UR10, UR8 ;  /* 0x0000000a280872a5 */ /* 0x000fe2000f8e0008 */
[----:B------:R-:W-:Y:S01]  /*10380*/  IMAD.SHL.U32 R11, R11, 0x8, RZ ;  /* 0x000000080b0b7824 */ /* 0x000fe200078e00ff */
[----:B------:R-:W-:Y:S01]  /*10390*/  UIMAD UR4, UR40, UR11, UR4 ;  /* 0x0000000b280472a4 */ /* 0x000fe2000f8e0204 */
[----:B------:R-:W-:Y:S01]  /*103a0*/  VIADD R26, R198, UR37 ;  /* 0x00000025c61a7c36 */ /* 0x000fe20008000000 */
[----:B------:R-:W-:Y:S01]  /*103b0*/  ISETP.GE.AND P2, PT, R200, UR14, PT ;  /* 0x0000000ec8007c0c */ /* 0x000fe2000bf46270 */
[----:B0-----:R-:W-:Y:S01]  /*103c0*/  @P0 IMAD.HI.U32 R6, R8, R5, RZ ;  /* 0x0000000508060227 */ /* 0x001fe200078e00ff */
[----:B------:R-:W-:Y:S01]  /*103d0*/  UIADD3 UR4, UR9, UR4, URZ ;  /* 0x0000000409047290 */ /* 0x000fe2000fffe03f */
[----:B------:R-:W-:Y:S01]  /*103e0*/  LOP3.LUT R10, R11, 0x8, R10, 0xe2, !PT ;  /* 0x000000080b0a7812 */ /* 0x000fe200078ee20a */
[----:B------:R-:W-:Y:S01]  /*103f0*/  BSSY B1, `(.L_x_8394) ;  /* 0x0000046000017945 */ /* 0x000fe20003800000 */
[----:B------:R-:W-:Y:S01]  /*10400*/  IMAD.U32 R4, RZ, RZ, UR8 ;  /* 0x00000008ff047e24 */ /* 0x000fe2000f8e00ff */
[----:B------:R-:W-:Y:S01]  /*10410*/  SEL R0, RZ, 0x80, P2 ;  /* 0x00000080ff007807 */ /* 0x000fe20001000000 */
[----:B------:R-:W-:Y:S01]  /*10420*/  IMAD.U32 R5, RZ, RZ, UR9 ;  /* 0x00000009ff057e24 */ /* 0x000fe2000f8e00ff */
[----:B------:R-:W-:Y:S01]  /*10430*/  ULDC.64 UR8, c[0x0][0xbe0] ;  /* 0x0002f80000087ab9 */ /* 0x000fe20000000a00 */
        /* <DEDUP_REMOVED lines=17> */
[----:B------:R-:W-:-:S02]  /*10550*/  IMAD.IADD R5, R5, 0x1, R11 ;  /* 0x0000000105057824 */ /* 0x000fc400078e020b */
[----:B------:R-:W-:Y:S02]  /*10560*/  IMAD R6, R3, UR8, RZ ;  /* 0x0000000803067c24 */ /* 0x000fe4000f8e02ff */
        /* <DEDUP_REMOVED lines=46> */
.L_x_8395:
[----:B------:R-:W-:Y:S05]  /*10850*/  BSYNC B1 ;  /* 0x0000000000017941 */ /* 0x000fea0003800000 */
.L_x_8394:
        /* <DEDUP_REMOVED lines=36> */
.L_x_8390:
[----:B------:R-:W-:Y:S05]  /*10aa0*/  BSYNC B0 ;  /* 0x0000000000007941 */ /* 0x000fea0003800000 */
.L_x_8384:
[----:B------:R-:W-:Y:S02]  /*10ab0*/  ULDC UR4, c[0x0][0xd3c] ;  /* 0x00034f0000047ab9 */ /* 0x000fe40000000800 */
[----:B------:R-:W-:-:S13]  /*10ac0*/  ISETP.GE.AND P0, PT, R7, UR4, PT ;  /* 0x0000000407007c0c */ /* 0x000fda000bf06270 */
[----:B------:R-:W-:Y:S05]  /*10ad0*/  @!P0 BRA `(.L_x_8396) ;  /* 0xffffff0400308947 */ /* 0x000fea000383ffff */
[----:B------:R-:W-:Y:S05]  /*10ae0*/  EXIT ;  /* 0x000000000000794d */ /* 0x000fea0003800000 */
.L_x_8336:
        /* <DEDUP_REMOVED lines=16> */
.L_x_8397:
        /* <DEDUP_REMOVED lines=40> */
.L_x_8403:
        /* <DEDUP_REMOVED lines=12> */
.L_x_8402:
[----:B------:R-:W-:Y:S05]  /*10f30*/  BSYNC B0 ;  /* 0x0000000000007941 */ /* 0x000fea0003800000 */
.L_x_8401:
        /* <DEDUP_REMOVED lines=20> */
.L_x_8399:
        /* <DEDUP_REMOVED lines=20> */
.L_x_8404:
        /* <DEDUP_REMOVED lines=59> */
.L_x_8400:
[----:B------:R-:W-:Y:S01]  /*11570*/  ULDC UR4, c[0x0][0xd3c] ;  /* 0x00034f0000047ab9 */ /* 0x000fe20000000800 */
[----:B------:R-:W-:Y:S02]  /*11580*/  IMAD.MOV.U32 R17, RZ, RZ, RZ ;  /* 0x000000ffff117224 */ /* 0x000fe400078e00ff */
[----:B------:R-:W-:Y:S02]  /*11590*/  IMAD.U32 R16, RZ, RZ, UR6 ;  /* 0x00000006ff107e24 */ /* 0x000fe4000f8e00ff */
[----:B------:R-:W-:Y:S02]  /*115a0*/  IMAD.MOV.U32 R18, RZ, RZ, RZ ;  /* 0x000000ffff127224 */ /* 0x000fe400078e00ff */
[----:B------:R-:W-:-:S07]  /*115b0*/  IMAD.U32 R19, RZ, RZ, UR4 ;  /* 0x00000004ff137e24 */ /* 0x000fce000f8e00ff */
.L_x_8405:
[----:B------:R-:W-:-:S13]  /*115c0*/  ISETP.NE.AND P0, PT, R5, RZ, PT ;  /* 0x000000ff0500720c */ /* 0x000fda0003f05270 */
[----:B------:R-:W0:Y:S01]  /*115d0*/  @!P0 S2R R3, SR_CgaCtaId ;  /* 0x0000000000038919 */ /* 0x000e220000008800 */
[----:B------:R-:W-:-:S04]  /*115e0*/  @!P0 MOV R0, 0x400 ;  /* 0x0000040000008802 */ /* 0x000fc80000000f00 */
[----:B0-----:R-:W-:-:S05]  /*115f0*/  @!P0 LEA R0, R3, R0, 0x18 ;  /* 0x0000000003008211 */ /* 0x001fca00078ec0ff */
[----:B------:R0:W-:Y:S01]  /*11600*/  @!P0 STS.128 [R0+0x388d0], R16 ;  /* 0x0388d01000008388 */ /* 0x0001e20000000c00 */
[----:B------:R-:W-:Y:S06]  /*11610*/  BAR.ARV 0x5, 0x180 ;  /* 0x0146000000007b1d */ /* 0x000fec0000002000 */
.L_x_8398:
[----:B------:R2:W-:Y:S01]  /*11620*/  STL [R1+0x20], RZ ;  /* 0x000020ff01007387 */ /* 0x0005e20000100800 */
[----:B------:R-:W-:Y:S01]  /*11630*/  ULDC UR4, c[0x0][0xd3c] ;  /* 0x00034f0000047ab9 */ /* 0x000fe20000000800 */
[----:B------:R-:W-:Y:S01]  /*11640*/  IMAD.MOV.U32 R26, RZ, RZ, 0x1 ;  /* 0x00000001ff1a7424 */ /* 0x000fe200078e00ff */
[----:B-1----:R-:W-:Y:S01]  /*11650*/  ISETP.GE.AND P0, PT, R19, UR4, PT ;  /* 0x0000000413007c0c */ /* 0x002fe2000bf06270 */
[----:B------:R-:W-:-:S12]  /*11660*/  IMAD.MOV.U32 R24, RZ, RZ, RZ ;  /* 0x000000ffff187224 */ /* 0x000fd800078e00ff */
[----:B--2---:R-:W-:Y:S05]  /*11670*/  @P0 BRA `(.L_x_8406) ;  /* 0x00000058001c0947 */ /* 0x004fea0003800000 */
[----:B------:R-:W1:Y:S01]  /*11680*/  S2R R5, SR_TID.X ;  /* 0x0000000000057919 */ /* 0x000e620000002100 */
        /* <DEDUP_REMOVED lines=10> */
[C---:B-1----:R-:W-:Y:S01]  /*11730*/  LOP3.LUT R4, R5.reuse, 0x7f, RZ, 0xc0, !PT ;  /* 0x0000007f05047812 */ /* 0x042fe200078ec0ff */
[----:B0-----:R-:W-:-:S05]  /*11740*/  IMAD.SHL.U32 R0, R5, 0x8, RZ ;  /* 0x0000000805007824 */ /* 0x001fca00078e00ff */
        /* <DEDUP_REMOVED lines=15> */
.L_x_8473:
        /* <DEDUP_REMOVED lines=48> */
.L_x_8407:
        /* <DEDUP_REMOVED lines=9> */
.L_x_8408:
        /* <DEDUP_REMOVED lines=9> */
.L_x_8409:
[----:B------:R-:W3:Y:S01]  /*11c60*/  LDL R4, [R1+0x8] ;  /* 0x0000080001047983 */ /* 0x000ee20000100800 */
[----:B012---:R-:W0:Y:S01]  /*11c70*/  LDC R0, c[0x0][0x448] ;  /* 0x00011200ff007b82 */ /* 0x007e220000000800 */
[----:B-----5:R-:W-:Y:S01]  /*11c80*/  IMAD.IADD R30, R7, 0x1, -R32 ;  /* 0x00000001071e7824 */ /* 0x020fe200078e0a20 */
[----:B------:R-:W-:Y:S01]  /*11c90*/  LOP3.LUT R22, R22, 0xfffff7ff, RZ, 0xc0, !PT ;  /* 0xfffff7ff16167812 */ /* 0x000fe200078ec0ff */
[----:B------:R-:W-:Y:S01]  /*11ca0*/  BSSY B7, `(.L_x_8410) ;  /* 0x0000462000077945 */ /* 0x000fe20003800000 */
        /* <DEDUP_REMOVED lines=8> */
[C---:B------:R-:W-:Y:S01]  /*11d30*/  VIADD R2, R30.reuse, 0x3f ;  /* 0x0000003f1e027836 */ /* 0x040fe20000000000 */
[----:B---3--:R-:W-:-:S05]  /*11d40*/  IADD3 R3, R30, 0x40, -R4 ;  /* 0x000000401e037810 */ /* 0x008fca0007ffe804 */
[----:B------:R-:W-:-:S05]  /*11d50*/  IMAD.IADD R0, R3, 0x1, R0 ;  /* 0x0000000103007824 */ /* 0x000fca00078e0200 */
[----:B------:R-:W-:-:S04]  /*11d60*/  SHF.R.S32.HI R3, RZ, 0x1f, R0 ;  /* 0x0000001fff037819 */ /* 0x000fc80000011400 */
[----:B------:R-:W-:Y:S02]  /*11d70*/  LEA.HI R0, R3, R0, RZ, 0x6 ;  /* 0x0000000003007211 */ /* 0x000fe400078f30ff */
[----:B------:R-:W-:Y:S02]  /*11d80*/  SHF.R.S32.HI R3, RZ, 0x1f, R2 ;  /* 0x0000001fff037819 */ /* 0x000fe40000011402 */
[----:B------:R-:W-:Y:S02]  /*11d90*/  SHF.R.S32.HI R0, RZ, 0x6, R0 ;  /* 0x00000006ff007819 */ /* 0x000fe40000011400 */
        /* <DEDUP_REMOVED lines=23> */
.L_x_8411:
        /* <DEDUP_REMOVED lines=20> */
.L_x_8414:
[----:B------:R-:W-:Y:S05]  /*12050*/  BSYNC B6 ;  /* 0x0000000000067941 */ /* 0x000fea0003800000 */
.L_x_8413:
        /* <DEDUP_REMOVED lines=20> */
.L_x_8417:
        /* <DEDUP_REMOVED lines=15> */
.L_x_8416:
[----:B------:R-:W-:Y:S05]  /*12290*/  BSYNC B6 ;  /* 0x0000000000067941 */ /* 0x000fea0003800000 */
.L_x_8415:
        /* <DEDUP_REMOVED lines=17> */
[C---:B------:R-:W-:Y:S02]  /*123b0*/  LOP3.LUT R21, R20.reuse, 0x40, RZ, 0xfc, !PT ;  /* 0x0000004014157812 */ /* 0x040fe400078efcff */
[----:B------:R-:W-:Y:S02]  /*123c0*/  LOP3.LUT R20, R20, 0x1c0, RZ, 0xfc, !PT ;  /* 0x000001c014147812 */ /* 0x000fe400078efcff */
[----:B------:R-:W-:Y:S02]  /*123d0*/  ISETP.GE.AND P3, PT, R21, UR4, PT ;  /* 0x0000000415007c0c */ /* 0x000fe4000bf66270 */
[----:B------:R-:W-:Y:S01]  /*123e0*/  ISETP.GE.AND P0, PT, R20, UR4, PT ;  /* 0x0000000414007c0c */ /* 0x000fe2000bf06270 */
[----:B------:R-:W1:Y:S01]  /*123f0*/  S2R R21, SR_TID.X ;  /* 0x0000000000157919 */ /* 0x000e620000002100 */
[----:B------:R-:W-:-:S02]  /*12400*/  LOP3.LUT R33, R33, 0x38, RZ, 0xc0, !PT ;  /* 0x0000003821217812 */ /* 0x000fc400078ec0ff */
[----:B------:R-:W-:Y:S01]  /*12410*/  ISETP.GE.AND P1, PT, R4, UR4, PT ;  /* 0x0000000404007c0c */ /* 0x000fe2000bf26270 */
[----:B------:R-:W3:Y:S01]  /*12420*/  S2R R20, SR_TID.X ;  /* 0x0000000000147919 */ /* 0x000ee20000002100 */
[----:B------:R-:W-:Y:S02]  /*12430*/  ISETP.GE.AND P2, PT, R33, UR4, PT ;  /* 0x0000000421007c0c */ /* 0x000fe4000bf46270 */
[----:B------:R-:W-:-:S03]  /*12440*/  SEL R6, RZ, 0x40, P1 ;  /* 0x00000040ff067807 */ /* 0x000fc60000800000 */
[----:B------:R-:W-:-:S04]  /*12450*/  @P3 LOP3.LUT R22, R22, 0x200, RZ, 0xfc, !PT ;  /* 0x0000020016163812 */ /* 0x000fc800078efcff */
[----:B------:R-:W-:-:S04]  /*12460*/  LOP3.LUT R22, R22, 0xfffffbff, RZ, 0xc0, !PT ;  /* 0xfffffbff16167812 */ /* 0x000fc800078ec0ff */
[----:B------:R-:W-:-:S04]  /*12470*/  @P2 LOP3.LUT R22, R22, 0x400, RZ, 0xfc, !PT ;  /* 0x0000040016162812 */ /* 0x000fc800078efcff */
[----:B------:R-:W-:Y:S01]  /*12480*/  LOP3.LUT R22, R22, 0xffffffdf, RZ, 0xc0, !PT ;  /* 0xffffffdf16167812 */ /* 0x000fe200078ec0ff */
[----:B---3--:R-:W-:-:S05]  /*12490*/  IMAD.SHL.U32 R20, R20, 0x8, RZ ;  /* 0x0000000814147824 */ /* 0x008fca00078e00ff */
        /* <DEDUP_REMOVED lines=8> */
[----:B-1----:R-:W-:Y:S01]  /*12520*/  IMAD.SHL.U32 R20, R21, 0x10, RZ ;  /* 0x0000001015147824 */ /* 0x002fe200078e00ff */
[----:B------:R-:W-:-:S02]  /*12530*/  SEL R31, RZ, 0x80, P0 ;  /* 0x00000080ff1f7807 */ /* 0x000fc40000000000 */
        /* <DEDUP_REMOVED lines=9> */
[----:B------:R-:W-:-:S04]  /*125d0*/  LOP3.LUT R22, R22, 0xfffffffb, RZ, 0xc0, !PT ;  /* 0xfffffffb16167812 */ /* 0x000fc800078ec0ff */
[----:B------:R-:W-:-:S04]  /*125e0*/  @P2 LOP3.LUT R22, R22, 0x4, RZ, 0xfc, !PT ;  /* 0x0000000416162812 */ /* 0x000fc800078efcff */
[----:B------:R-:W-:-:S04]  /*125f0*/  LOP3.LUT R22, R22, 0xfffffff7, RZ, 0xc0, !PT ;  /* 0xfffffff716167812 */ /* 0x000fc800078ec0ff */
[----:B------:R-:W-:Y:S02]  /*12600*/  @P3 LOP3.LUT R22, R22, 0x8, RZ, 0xfc, !PT ;  /* 0x0000000816163812 */ /* 0x000fe400078efcff */
[----:B--2---:R-:W-:-:S05]  /*12610*/  LEA R0, R0, 0xffffffc0, 0x6 ;  /* 0xffffffc000007811 */ /* 0x004fca00078e30ff */
[----:B------:R-:W-:Y:S01]  /*12620*/  IMAD.IADD R7, R20, 0x1, R0 ;  /* 0x0000000114077824 */ /* 0x000fe200078e0200 */
[----:B0---4-:R-:W-:Y:S06]  /*12630*/  BRA.DIV UR5, `(.L_x_8418) ;  /* 0x0000004e05b47947 */ /* 0x011fec000b800000 */
.L_x_8491:
        /* <DEDUP_REMOVED lines=46> */
[----:B------:R0:W-:Y:S05]  /*12920*/  STL [R1], R2 ;  /* 0x0000000201007387 */ /* 0x0001ea0000100800 */
[----:B------:R-:W-:-:S04]  /*12930*/  @P0 LOP3.LUT R22, R22, 0x1000, RZ, 0xfc, !PT ;  /* 0x0000100016160812 */ /* 0x000fc800078efcff */
[----:B------:R-:W-:-:S04]  /*12940*/  LOP3.LUT R22, R22, 0xfffffffe, RZ, 0xc0, !PT ;  /* 0xfffffffe16167812 */ /* 0x000fc800078ec0ff */
[----:B------:R-:W-:Y:S01]  /*12950*/  @P1 LOP3.LUT R22, R22, 0x1, RZ, 0xfc, !PT ;  /* 0x0000000116161812 */ /* 0x000fe200078efcff */
[----:B0-----:R-:W-:Y:S06]  /*12960*/  @!P0 BRA `(.L_x_8419) ;  /* 0x0000000000048947 */ /* 0x001fec0003800000 */
[----:B------:R-:W-:Y:S01]  /*12970*/  BPT.TRAP 0x1 ;  /* 0x000000040000795c */ /* 0x000fe20000300000 */
.L_x_8419:
        /* <DEDUP_REMOVED lines=9> */
.L_x_8492:
[----:B------:R-:W-:Y:S05]  /*12a10*/  BSYNC B0 ;  /* 0x0000000000007941 */ /* 0x000fea0003800000 */
.L_x_8420:
[----:B------:R-:W0:Y:S01]  /*12a20*/  LDL R2, [R1] ;  /* 0x0000000001027983 */ /* 0x000e220000100800 */
[----:B------:R-:W-:Y:S01]  /*12a30*/  ULDC.64 UR4, c[0x0][0x300] ;  /* 0x0000c00000047ab9 */ /* 0x000fe20000000a00 */
[----:B-----5:R-:W-:Y:S01]  /*12a40*/  SHF.R.S32.HI R4, RZ, 0x1f, R37 ;  /* 0x0000001fff047819 */ /* 0x020fe20000011425 */
[----:B------:R-:W1:Y:S01]  /*12a50*/  S2R R5, SR_TID.X ;  /* 0x0000000000057919 */ /* 0x000e620000002100 */
[----:B------:R-:W-:Y:S01]  /*12a60*/  LOP3.LUT R22, R22, 0xfffffffd, RZ, 0xc0, !PT ;  /* 0xfffffffd16167812 */ /* 0x000fe200078ec0ff */
[----:B-1----:R-:W-:Y:S02]  /*12a70*/  IMAD.SHL.U32 R7, R5, 0x8, RZ ;  /* 0x0000000805077824 */ /* 0x002fe400078e00ff */
[----:B------:R-:W-:-:S03]  /*12a80*/  IMAD R5, R24, 0x1000, R34 ;  /* 0x0000100018057824 */ /* 0x000fc600078e0222 */
        /* <DEDUP_REMOVED lines=59> */
.L_x_8502:
        /* <DEDUP_REMOVED lines=10> */
.L_x_8423:
        /* <DEDUP_REMOVED lines=11> */
.L_x_8424:
        /* <DEDUP_REMOVED lines=31> */
.L_x_8426:
[----:B------:R-:W-:Y:S05]  /*13180*/  BSYNC B6 ;  /* 0x0000000000067941 */ /* 0x000fea0003800000 */
.L_x_8425:
[----:B------:R-:W2:Y:S01]  /*13190*/  LDL R4, [R1+0x10] ;  /* 0x0000100001047983 */ /* 0x000ea20000100800 */
[----:B0-----:R-:W0:Y:S01]  /*131a0*/  S2R R2, SR_TID.X ;  /* 0x0000000000027919 */ /* 0x001e220000002100 */
[----:B------:R-:W-:Y:S01]  /*131b0*/  IMAD.MOV.U32 R21, RZ, RZ, R35 ;  /* 0x000000ffff157224 */ /* 0x000fe200078e0023 */
[----:B------:R-:W-:Y:S01]  /*131c0*/  ULDC.64 UR4, c[0x0][0x298] ;  /* 0x0000a60000047ab9 */ /* 0x000fe20000000a00 */
[----:B------:R-:W3:Y:S01]  /*131d0*/  LDC R5, c[0x0][0x448] ;  /* 0x00011200ff057b82 */ /* 0x000ee20000000800 */
[----:B------:R-:W4:Y:S04]  /*131e0*/  LDL R20, [R1+0x4] ;  /* 0x0000040001147983 */ /* 0x000f280000100800 */
[----:B------:R0:W5:Y:S02]  /*131f0*/  LDL R9, [R1+0x8] ;  /* 0x0000080001097983 */ /* 0x0001640000100800 */
[----:B0-----:R-:W-:-:S04]  /*13200*/  LOP3.LUT R2, R2, 0x7f, RZ, 0xc0, !PT ;  /* 0x0000007f02027812 */ /* 0x001fc800078ec0ff */
[----:B------:R-:W-:Y:S02]  /*13210*/  SHF.R.U32.HI R0, RZ, 0x3, R2 ;  /* 0x00000003ff007819 */ /* 0x000fe40000011602 */
[----:B------:R-:W0:Y:S01]  /*13220*/  LDC R2, c[0x0][0x448] ;  /* 0x00011200ff027b82 */ /* 0x000e220000000800 */
[----:B------:R-:W1:Y:S01]  /*13230*/  S2R R35, SR_TID.X ;  /* 0x0000000000237919 */ /* 0x000e620000002100 */
[----:B0-----:R-:W-:-:S13]  /*13240*/  ISETP.NE.AND P6, PT, R2, 0x1, PT ;  /* 0x000000010200780c */ /* 0x001fda0003fc5270 */
[----:B------:R-:W0:Y:S01]  /*13250*/  @P6 LDC R3, c[0x0][0x44c] ;  /* 0x00011300ff036b82 */ /* 0x000e220000000800 */
[----:B-1----:R-:W-:-:S07]  /*13260*/  IMAD.SHL.U32 R35, R35, 0x10, RZ ;  /* 0x0000001023237824 */ /* 0x002fce00078e00ff */
[----:B------:R-:W1:Y:S01]  /*13270*/  @P6 LDC R2, c[0x0][0x450] ;  /* 0x00011400ff026b82 */ /* 0x000e620000000800 */
[----:B------:R-:W-:-:S05]  /*13280*/  LOP3.LUT R35, R0, 0x70, R35, 0xf8, !PT ;  /* 0x0000007000237812 */ /* 0x000fca00078ef823 */
[----:B------:R-:W-:-:S04]  /*13290*/  IMAD R35, R17, 0x40, R35 ;  /* 0x0000004011237824 */ /* 0x000fc800078e0223 */
[----:B------:R-:W-:Y:S02]  /*132a0*/  IMAD.MOV.U32 R0, RZ, RZ, R35 ;  /* 0x000000ffff007224 */ /* 0x000fe400078e0023 */
[----:B0-----:R-:W-:-:S05]  /*132b0*/  @P6 IMAD.HI.U32 R3, R35, R3, RZ ;  /* 0x0000000323036227 */ /* 0x001fca00078e00ff */
[----:B-1----:R-:W-:Y:S01]  /*132c0*/  @P6 SHF.R.U32.HI R0, RZ, R2, R3 ;  /* 0x00000002ff006219 */ /* 0x002fe20000011603 */
[----:B------:R-:W-:Y:S01]  /*132d0*/  IMAD.WIDE.U32 R2, R36, UR4, RZ ;  /* 0x0000000424027c25 */ /* 0x000fe2000f8e00ff */
[----:B------:R-:W0:Y:S03]  /*132e0*/  S2R R6, SR_TID.X ;  /* 0x0000000000067919 */ /* 0x000e260000002100 */
[----:B0-----:R-:W-:-:S05]  /*132f0*/  IMAD.SHL.U32 R7, R6, 0x8, RZ ;  /* 0x0000000806077824 */ /* 0x001fca00078e00ff */
        /* <DEDUP_REMOVED lines=21> */
[----:B---3--:R-:W-:Y:S02]  /*13450*/  IMAD R0, R5, R0, R35 ;  /* 0x0000000005007224 */ /* 0x008fe400078e0223 */
        /* <DEDUP_REMOVED lines=15> */
[----:B-----5:R-:W-:Y:S01]  /*13550*/  IMAD R3, R9, R5, RZ ;  /* 0x0000000509037224 */ /* 0x020fe200078e02ff */
[----:B------:R-:W-:Y:S01]  /*13560*/  SHFL.IDX PT, R4, R2, RZ, 0x181f ;  /* 0x00181fff02047589 */ /* 0x000fe200000e0000 */
[----:B------:R-:W-:Y:S01]  /*13570*/  IMAD R17, R17, 0x40, R8 ;  /* 0x0000004011117824 */ /* 0x000fe200078e0208 */
[----:B------:R-:W-:Y:S02]  /*13580*/  LOP3.LUT R22, R22, 0xfffffeff, RZ, 0xc0, !PT ;  /* 0xfffffeff16167812 */ /* 0x000fe400078ec0ff */
[----:B------:R-:W0:Y:S02]  /*13590*/  SHFL.IDX PT, R5, R0, RZ, 0x181f ;  /* 0x00181fff00057589 */ /* 0x000e2400000e0000 */
[----:B------:R-:W-:-:S13]  /*135a0*/  ISETP.GE.AND P2, PT, R17, R3, PT ;  /* 0x000000031100720c */ /* 0x000fda0003f46270 */
[----:B------:R-:W-:-:S04]  /*135b0*/  @P2 LOP3.LUT R22, R22, 0x100, RZ, 0xfc, !PT ;  /* 0x0000010016162812 */ /* 0x000fc800078efcff */
[----:B------:R-:W-:Y:S02]  /*135c0*/  LOP3.LUT R22, R22, 0xffffff7f, RZ, 0xc0, !PT ;  /* 0xffffff7f16167812 */ /* 0x000fe400078ec0ff */
[----:B0-----:R-:W-:-:S05]  /*135d0*/  @!P2 LEA R5, P1, R7, R5, 0x1 ;  /* 0x000000050705a211 */ /* 0x001fca00078208ff */
[----:B------:R-:W-:-:S05]  /*135e0*/  @!P2 IMAD.X R4, RZ, RZ, R4, P1 ;  /* 0x000000ffff04a224 */ /* 0x000fca00008e0604 */
        /* <DEDUP_REMOVED lines=30> */
.L_x_8511:
        /* <DEDUP_REMOVED lines=12> */
.L_x_8428:
        /* <DEDUP_REMOVED lines=28> */
.L_x_8430:
[----:B------:R-:W-:Y:S05]  /*13a50*/  BSYNC B6 ;  /* 0x0000000000067941 */ /* 0x000fea0003800000 */
.L_x_8429:
        /* <DEDUP_REMOVED lines=59> */
[----:B------:R-:W-:Y:S02]  /*13e10*/  LOP3.LUT R7, R17, 0x100, RZ, 0xfc, !PT ;  /* 0x0000010011077812 */ /* 0x000fe400078efcff */
[----:B------:R-:W-:-:S04]  /*13e20*/  SHF.L.U32 R17, R10, 0x3, RZ ;  /* 0x000000030a117819 */ /* 0x000fc800000006ff */
[----:B------:R-:W-:Y:S01]  /*13e30*/  LOP3.LUT R17, R17, 0x38, RZ, 0xc0, !PT ;  /* 0x0000003811117812 */ /* 0x000fe200078ec0ff */
[----:B------:R-:W-:Y:S01]  /*13e40*/  IMAD.SHL.U32 R20, R9, 0x8, RZ ;  /* 0x0000000809147824 */ /* 0x000fe200078e00ff */
[----:B------:R-:W-:Y:S02]  /*13e50*/  ISETP.GE.AND P2, PT, R7, UR4, PT ;  /* 0x0000000407007c0c */ /* 0x000fe4000bf46270 */
[----:B------:R-:W-:Y:S02]  /*13e60*/  ISETP.GE.AND P1, PT, R8, UR4, PT ;  /* 0x0000000408007c0c */ /* 0x000fe4000bf26270 */
[----:B------:R-:W-:Y:S01]  /*13e70*/  LOP3.LUT R7, R17, 0xc0, RZ, 0xfc, !PT ;  /* 0x000000c011077812 */ /* 0x000fe200078efcff */
[----:B------:R-:W-:Y:S01]  /*13e80*/  IMAD.SHL.U32 R17, R9, 0x8, RZ ;  /* 0x0000000809117824 */ /* 0x000fe200078e00ff */
[----:B------:R-:W-:Y:S02]  /*13e90*/  LOP3.LUT R20, R20, 0x38, RZ, 0xc0, !PT ;  /* 0x0000003814147812 */ /* 0x000fe400078ec0ff */
[----:B------:R-:W-:-:S02]  /*13ea0*/  LEA.HI.X R6, R2, UR5, R6, 0x1, P0 ;  /* 0x0000000502067c11 */ /* 0x000fc400080f0c06 */
[----:B------:R-:W-:Y:S02]  /*13eb0*/  LOP3.LUT R17, R17, 0x38, RZ, 0xc0, !PT ;  /* 0x0000003811117812 */ /* 0x000fe400078ec0ff */
[----:B------:R-:W-:Y:S02]  /*13ec0*/  SEL R2, RZ, 0x1, P1 ;  /* 0x00000001ff027807 */ /* 0x000fe40000800000 */
[----:B------:R-:W-:Y:S02]  /*13ed0*/  SEL R3, RZ, 0x4, P4 ;  /* 0x00000004ff037807 */ /* 0x000fe40002000000 */
[----:B------:R-:W-:Y:S02]  /*13ee0*/  SEL R4, RZ, 0x2, P5 ;  /* 0x00000002ff047807 */ /* 0x000fe40002800000 */
[----:B------:R-:W-:Y:S02]  /*13ef0*/  ISETP.GE.AND P3, PT, R7, UR4, PT ;  /* 0x0000000407007c0c */ /* 0x000fe4000bf66270 */
[----:B------:R-:W-:-:S02]  /*13f00*/  LOP3.LUT R7, R20, 0x180, RZ, 0xfc, !PT ;  /* 0x0000018014077812 */ /* 0x000fc400078efcff */
[----:B------:R-:W-:Y:S02]  /*13f10*/  LOP3.LUT R9, R17, 0x140, RZ, 0xfc, !PT ;  /* 0x0000014011097812 */ /* 0x000fe400078efcff */
[----:B------:R-:W-:Y:S02]  /*13f20*/  IADD3 R2, R3, R4, R2 ;  /* 0x0000000403027210 */ /* 0x000fe40007ffe002 */
[----:B------:R-:W-:Y:S02]  /*13f30*/  SEL R3, RZ, 0x10, P2 ;  /* 0x00000010ff037807 */ /* 0x000fe40001000000 */
[----:B------:R-:W-:Y:S02]  /*13f40*/  SEL R4, RZ, 0x8, P3 ;  /* 0x00000008ff047807 */ /* 0x000fe40001800000 */
[----:B------:R-:W-:Y:S02]  /*13f50*/  @P1 LOP3.LUT R22, R22, 0x800, RZ, 0xfc, !PT ;  /* 0x0000080016161812 */ /* 0x000fe400078efcff */
[----:B------:R-:W-:-:S02]  /*13f60*/  ISETP.GE.AND P0, PT, R7, UR4, PT ;  /* 0x0000000407007c0c */ /* 0x000fc4000bf06270 */
        /* <DEDUP_REMOVED lines=83> */
.L_x_8521:
        /* <DEDUP_REMOVED lines=23> */
.L_x_8433:
[----:B------:R-:W-:Y:S05]  /*14610*/  BSYNC B0 ;  /* 0x0000000000007941 */ /* 0x000fea0003800000 */
.L_x_8432:
[----:B------:R-:W-:Y:S01]  /*14620*/  NOP ;  /* 0x0000000000007918 */ /* 0x000fe20000000000 */
[----:B------:R-:W-:-:S13]  /*14630*/  PLOP3.LUT P0, PT, PT, PT, PT, 0x80, 0x0 ;  /* 0x000000000000781c */ /* 0x000fda0003f0f070 */
.L_x_8434:
        /* <DEDUP_REMOVED lines=18> */
.L_x_8522:
[----:B------:R-:W-:Y:S05]  /*14760*/  BSYNC B0 ;  /* 0x0000000000007941 */ /* 0x000fea0003800000 */
.L_x_8435:
[----:B------:R-:W-:-:S05]  /*14770*/  IMAD.U32 R2, RZ, RZ, UR36 ;  /* 0x00000024ff027e24 */ /* 0x000fca000f8e00ff */
[----:B------:R-:W-:-:S13]  /*14780*/  ISETP.NE.AND P0, PT, R2, 0x3, PT ;  /* 0x000000030200780c */ /* 0x000fda0003f05270 */
[----:B------:R-:W-:Y:S05]  /*14790*/  @!P0 BRA `(.L_x_8437) ;  /* 0x0000000000048947 */ /* 0x000fea0003800000 */
[----:B------:R-:W-:Y:S01]  /*147a0*/  BPT.TRAP 0x1 ;  /* 0x000000040000795c */ /* 0x000fe20000300000 */
.L_x_8437:
[----:B0-----:R-:W-:Y:S01]  /*147b0*/  SHF.L.U32 R0, R26, 0x1f, RZ ;  /* 0x0000001f1a007819 */ /* 0x001fe200000006ff */
[----:B------:R-:W-:Y:S03]  /*147c0*/  BSSY B0, `(.L_x_8438) ;  /* 0x0000003000007945 */ /* 0x000fe60003800000 */
[----:B------:R-:W0:Y:S02]  /*147d0*/  SYNCS.PHASECHK.TRANS64.TRYWAIT P0, [R27+URZ+0x38860], R0 ;  /* 0x038860001b0075a7 */ /* 0x000e24000800017f */
[----:B0-----:R-:W-:Y:S05]  /*147e0*/  @!P0 BRA `(.L_x_8439) ;  /* 0x0000004400088947 */ /* 0x001fea0003800000 */
.L_x_8523:
[----:B------:R-:W-:Y:S05]  /*147f0*/  BSYNC B0 ;  /* 0x0000000000007941 */ /* 0x000fea0003800000 */
.L_x_8438:
        /* <DEDUP_REMOVED lines=110> */
.L_x_8533:
[C---:B------:R-:W-:Y:S02]  /*14ee0*/  LOP3.LUT P6, RZ, R22.reuse, 0x40, RZ, 0xc0, !PT ;  /* 0x0000004016ff7812 */ /* 0x040fe400078cc0ff */
[----:B------:R-:W-:Y:S02]  /*14ef0*/  LOP3.LUT R22, R22, 0xfffffeff, RZ, 0xc0, !PT ;  /* 0xfffffeff16167812 */ /* 0x000fe400078ec0ff */
[C---:B------:R-:W-:Y:S02]  /*14f00*/  ISETP.LT.OR P6, PT, R30.reuse, 0x31, P6 ;  /* 0x000000311e00780c */ /* 0x040fe400037c1670 */
[----:B------:R-:W-:-:S11]  /*14f10*/  ISETP.LT.OR P5, PT, R30, 0x31, !P5 ;  /* 0x000000311e00780c */ /* 0x000fd60006fa1670 */
[----:B------:R-:W-:Y:S02]  /*14f20*/  @P6 LOP3.LUT R22, R22, 0x100, RZ, 0xfc, !PT ;  /* 0x0000010016166812 */ /* 0x000fe400078efcff */
[----:B------:R-:W-:Y:S02]  /*14f30*/  ISETP.LT.OR P6, PT, R30, 0x31, !P4 ;  /* 0x000000311e00780c */ /* 0x000fe400067c1670 */
[----:B------:R-:W-:Y:S02]  /*14f40*/  LOP3.LUT R22, R22, 0xffbfffff, RZ, 0xc0, !PT ;  /* 0xffbfffff16167812 */ /* 0x000fe400078ec0ff */
[----:B------:R-:W-:Y:S02]  /*14f50*/  ISETP.LT.OR P4, PT, R30, 0x31, !P2 ;  /* 0x000000311e00780c */ /* 0x000fe40005781670 */
        /* <DEDUP_REMOVED lines=26> */
.L_x_8441:
        /* <DEDUP_REMOVED lines=11> */
.L_x_8442:
[----:B------:R-:W2:Y:S01]  /*151b0*/  LDL R3, [R1+0xc] ;  /* 0x00000c0001037983 */ /* 0x000ea20000100800 */
[----:B------:R1:W-:Y:S01]  /*151c0*/  SYNCS.ARRIVE.TRANS64.A1T0 RZ, [R27+URZ+0x38850], RZ ;  /* 0x038850ff1bff79a7 */ /* 0x0003e2000810003f */
[----:B------:R-:W-:Y:S01]  /*151d0*/  BSSY B0, `(.L_x_8443) ;  /* 0x00000f7000007945 */ /* 0x000fe20003800000 */
[----:B--2---:R-:W-:-:S13]  /*151e0*/  ISETP.GE.AND P0, PT, R3, 0x2, PT ;  /* 0x000000020300780c */ /* 0x004fda0003f06270 */
[----:B-1----:R-:W-:Y:S05]  /*151f0*/  @!P0 BRA `(.L_x_8444) ;  /* 0x0000000c00d08947 */ /* 0x002fea0003800000 */
[----:B------:R-:W2:Y:S01]  /*15200*/  LDL.LU R2, [R1+0x24] ;  /* 0x0000240001027983 */ /* 0x000ea20000300800 */
[----:B------:R-:W-:Y:S01]  /*15210*/  LOP3.LUT R30, R31, 0x80, RZ, 0xc0, !PT ;  /* 0x000000801f1e7812 */ /* 0x000fe200078ec0ff */
[----:B------:R-:W-:-:S03]  /*15220*/  VIADD R7, R3, 0xfffffffe ;  /* 0xfffffffe03077836 */ /* 0x000fc60000000000 */
[----:B------:R-:W-:Y:S02]  /*15230*/  SHF.R.U32.HI R30, RZ, 0x3, R30 ;  /* 0x00000003ff1e7819 */ /* 0x000fe4000001161e */
[----:B--2---:R-:W-:-:S04]  /*15240*/  LOP3.LUT R2, R2, 0x40, RZ, 0xc0, !PT ;  /* 0x0000004002027812 */ /* 0x004fc800078ec0ff */
[----:B------:R-:W-:-:S07]  /*15250*/  SHF.R.U32.HI R31, RZ, 0x2, R2 ;  /* 0x00000002ff1f7819 */ /* 0x000fce0000011602 */
.L_x_8457:
        /* <DEDUP_REMOVED lines=16> */
[----:B------:R-:W-:-:S04]  /*15360*/  IMAD.IADD R6, R4, 0x1, R6 ;  /* 0x0000000104067824 */ /* 0x000fc800078e0206 */
[----:B------:R-:W-:-:S05]  /*15370*/  IMAD.MOV.U32 R10, RZ, RZ, R6 ;  /* 0x000000ffff0a7224 */ /* 0x000fca00078e0006 */
        /* <DEDUP_REMOVED lines=26> */
.L_x_8445:
[----:B------:R-:W-:Y:S01]  /*15520*/  IMAD R6, R24, 0x8, R23 ;  /* 0x0000000818067824 */ /* 0x000fe200078e0217 */
[----:B------:R-:W-:Y:S01]  /*15530*/  SHF.L.U32 R17, R26, 0x1f, RZ ;  /* 0x0000001f1a117819 */ /* 0x000fe200000006ff */
[----:B------:R-:W-:Y:S01]  /*15540*/  BSSY B1, `(.L_x_8446) ;  /* 0x0000004000017945 */ /* 0x000fe20003800000 */
[----:B------:R-:W-:Y:S02]  /*15550*/  SHF.R.S32.HI R9, RZ, 0x1f, R5 ;  /* 0x0000001fff097819 */ /* 0x000fe40000011405 */
[----:B------:R-:W0:Y:S02]  /*15560*/  SYNCS.PHASECHK.TRANS64.TRYWAIT P0, [R6+URZ+0x38840], R17 ;  /* 0x03884011060075a7 */ /* 0x000e24000800017f */
[----:B0-----:R-:W-:Y:S05]  /*15570*/  @!P0 BRA `(.L_x_8447) ;  /* 0x0000003c00e08947 */ /* 0x001fea0003800000 */
.L_x_8534:
[----:B------:R-:W-:Y:S05]  /*15580*/  BSYNC B1 ;  /* 0x0000000000017941 */ /* 0x000fea0003800000 */
.L_x_8446:
        /* <DEDUP_REMOVED lines=42> */
.L_x_8544:
        /* <DEDUP_REMOVED lines=8> */
.L_x_8449:
        /* <DEDUP_REMOVED lines=11> */
.L_x_8450:
[----:B------:R2:W-:Y:S01]  /*15960*/  SYNCS.ARRIVE.TRANS64.A1T0 RZ, [R6+URZ+0x38830], RZ ;  /* 0x038830ff06ff79a7 */ /* 0x0005e2000810003f */
[----:B------:R-:W-:Y:S05]  /*15970*/  @!P2 BRA `(.L_x_8451) ;  /* 0x000000000004a947 */ /* 0x000fea0003800000 */
[----:B------:R-:W-:Y:S01]  /*15980*/  BPT.TRAP 0x1 ;  /* 0x000000040000795c */ /* 0x000fe20000300000 */
.L_x_8451:
[----:B------:R-:W3:Y:S01]  /*15990*/  SYNCS.PHASECHK.TRANS64.TRYWAIT P0, [R6+URZ+0x38860], R17 ;  /* 0x03886011060075a7 */ /* 0x000ee2000800017f */
[----:B------:R-:W-:Y:S04]  /*159a0*/  BSSY B1, `(.L_x_8452) ;  /* 0x0000002000017945 */ /* 0x000fe80003800000 */
[----:B---3--:R-:W-:Y:S05]  /*159b0*/  @!P0 BRA `(.L_x_8453) ;  /* 0x0000004000008947 */ /* 0x008fea0003800000 */
.L_x_8545:
[----:B------:R-:W-:Y:S05]  /*159c0*/  BSYNC B1 ;  /* 0x0000000000017941 */ /* 0x000fea0003800000 */
.L_x_8452:
        /* <DEDUP_REMOVED lines=46> */
[C---:B------:R-:W-:Y:S02]  /*15cb0*/  LOP3.LUT P3, RZ, R22.reuse, 0x400, RZ, 0xc0, !PT ;  /* 0x0000040016ff7812 */ /* 0x040fe4000786c0ff */
[----:B-----5:R-:W-:Y:S01]  /*15cc0*/  IADD3.X R5, RZ, R5, RZ, P2, !PT ;  /* 0x00000005ff057210 */ /* 0x020fe200017fe4ff */
[----:B------:R-:W-:Y:S01]  /*15cd0*/  LDGSTS.E.BYPASS.LTC128B.128 [R17+0x6400], desc[UR44][R2.64+0x180], !P6 ;  /* 0x0640018002117fae */ /* 0x000fe2000f101d6c */
[----:B------:R-:W-:-:S03]  /*15ce0*/  LOP3.LUT P2, RZ, R22, 0x200, RZ, 0xc0, !PT ;  /* 0x0000020016ff7812 */ /* 0x000fc6000784c0ff */
        /* <DEDUP_REMOVED lines=31> */
.L_x_8555:
        /* <DEDUP_REMOVED lines=25> */
.L_x_8455:
        /* <DEDUP_REMOVED lines=11> */
.L_x_8456:
[----:B------:R3:W-:Y:S01]  /*16120*/  SYNCS.ARRIVE.TRANS64.A1T0 RZ, [R6+URZ+0x38850], RZ ;  /* 0x038850ff06ff79a7 */ /* 0x0007e2000810003f */
[----:B------:R-:W-:Y:S05]  /*16130*/  @P3 BRA `(.L_x_8457) ;  /* 0xfffffff000483947 */ /* 0x000fea000383ffff */
.L_x_8444:
[----:B------:R-:W-:Y:S05]  /*16140*/  BSYNC B0 ;  /* 0x0000000000007941 */ /* 0x000fea0003800000 */
.L_x_8443:
        /* <DEDUP_REMOVED lines=21> */
.L_x_8459:
[----:B------:R-:W-:Y:S05]  /*162a0*/  BSYNC B0 ;  /* 0x0000000000007941 */ /* 0x000fea0003800000 */
.L_x_8458:
[----:B------:R-:W-:-:S07]  /*162b0*/  SEL R24, R24, RZ, P0 ;  /* 0x000000ff18187207 */ /* 0x000fce0000000000 */
.L_x_8412:
[----:B------:R-:W-:Y:S05]  /*162c0*/  BSYNC B7 ;  /* 0x0000000000077941 */ /* 0x000fea0003800000 */
.L_x_8410:
        /* <DEDUP_REMOVED lines=11> */
.L_x_8460:
        /* <DEDUP_REMOVED lines=36> */
.L_x_8565:
[----:B------:R-:W-:Y:S02]  /*165c0*/  ULDC UR4, c[0x0][0xd38] ;  /* 0x00034e0000047ab9 */ /* 0x000fe40000000800 */
[----:B------:R-:W-:-:S04]  /*165d0*/  IMAD.U32 R4, RZ, RZ, UR4 ;  /* 0x00000004ff047e24 */ /* 0x000fc8000f8e00ff */
[----:B--2---:R-:W-:-:S04]  /*165e0*/  IMAD R14, R14, R4, RZ ;  /* 0x000000040e0e7224 */ /* 0x004fc800078e02ff */
[----:B------:R-:W-:-:S05]  /*165f0*/  IMAD.IADD R5, R5, 0x1, R14 ;  /* 0x0000000105057824 */ /* 0x000fca00078e020e */
[----:B------:R-:W-:-:S13]  /*16600*/  ISETP.GT.AND P6, PT, R5, R0, PT ;  /* 0x000000000500720c */ /* 0x000fda0003fc4270 */
[----:B------:R-:W-:Y:S05]  /*16610*/  @P6 BRA `(.L_x_8463) ;  /* 0x00000000009c6947 */ /* 0x000fea0003800000 */
.L_x_8468:
        /* <DEDUP_REMOVED lines=14> */
.L_x_8466:
[----:B------:R-:W-:Y:S05]  /*16700*/  BSYNC B0 ;  /* 0x0000000000007941 */ /* 0x000fea0003800000 */
.L_x_8465:
        /* <DEDUP_REMOVED lines=18> */
.L_x_8573:
[----:B------:R-:W-:Y:S02]  /*16830*/  ULDC UR4, c[0x0][0xd38] ;  /* 0x00034e0000047ab9 */ /* 0x000fe40000000800 */
[----:B------:R-:W-:-:S04]  /*16840*/  IMAD.U32 R4, RZ, RZ, UR4 ;  /* 0x00000004ff047e24 */ /* 0x000fc8000f8e00ff */
[----:B--2---:R-:W-:-:S04]  /*16850*/  IMAD R14, R14, R4, RZ ;  /* 0x000000040e0e7224 */ /* 0x004fc800078e02ff */
[----:B------:R-:W-:-:S05]  /*16860*/  IMAD.IADD R5, R14, 0x1, R5 ;  /* 0x000000010e057824 */ /* 0x000fca00078e0205 */
[----:B------:R-:W-:-:S13]  /*16870*/  ISETP.GT.AND P6, PT, R5, R0, PT ;  /* 0x000000000500720c */ /* 0x000fda0003fc4270 */
[----:B------:R-:W-:Y:S05]  /*16880*/  @!P6 BRA `(.L_x_8468) ;  /* 0xfffffffc0064e947 */ /* 0x000fea000383ffff */
.L_x_8463:
        /* <DEDUP_REMOVED lines=8> */
.L_x_8577:
[----:B------:R-:W-:Y:S01]  /*16910*/  ISETP.NE.AND P0, PT, R3, RZ, PT ;  /* 0x000000ff0300720c */ /* 0x000fe20003f05270 */
[----:B------:R-:W-:-:S12]  /*16920*/  IMAD.MOV.U32 R14, RZ, RZ, RZ ;  /* 0x000000ffff0e7224 */ /* 0x000fd800078e00ff */
[----:B------:R-:W-:Y:S05]  /*16930*/  @!P0 BRA `(.L_x_8470) ;  /* 0x0000000000108947 */ /* 0x000fea0003800000 */
[----:B------:R-:W-:Y:S01]  /*16940*/  UMOV UR4, 0xffffffff ;  /* 0xffffffff00047882 */ /* 0x000fe20000000000 */
[----:B------:R-:W-:Y:S02]  /*16950*/  VIADD R12, R6, 0xffffffff ;  /* 0xffffffff060c7836 */ /* 0x000fe40000000000 */
[----:B------:R-:W-:Y:S05]  /*16960*/  BRA.DIV UR4, `(.L_x_8471) ;  /* 0x00000042042c7947 */ /* 0x000fea000b800000 */
[----:B------:R4:W0:Y:S02]  /*16970*/  SHFL.IDX PT, R14, R2, R12, 0x1f ;  /* 0x00001f0c020e7589 */ /* 0x00082400000e0000 */
.L_x_8470:
        /* <DEDUP_REMOVED lines=66> */
.L_x_8464:
[----:B------:R-:W-:Y:S01]  /*16da0*/  UMOV UR4, URZ ;  /* 0x0000003f00047c82 */ /* 0x000fe20008000000 */
[----:B------:R-:W-:Y:S01]  /*16db0*/  UMOV UR5, URZ ;  /* 0x0000003f00057c82 */ /* 0x000fe20008000000 */
[----:B------:R-:W-:Y:S01]  /*16dc0*/  ULDC UR6, c[0x0][0xd3c] ;  /* 0x00034f0000067ab9 */ /* 0x000fe20000000800 */
[----:B------:R-:W-:Y:S01]  /*16dd0*/  MOV R16, R0 ;  /* 0x0000000000107202 */ /* 0x000fe20000000f00 */
[----:B------:R-:W-:Y:S02]  /*16de0*/  IMAD.U32 R17, RZ, RZ, UR4 ;  /* 0x00000004ff117e24 */ /* 0x000fe4000f8e00ff */
[----:B------:R-:W-:Y:S02]  /*16df0*/  IMAD.U32 R18, RZ, RZ, UR5 ;  /* 0x00000005ff127e24 */ /* 0x000fe4000f8e00ff */
[----:B------:R-:W-:-:S07]  /*16e00*/  IMAD.U32 R19, RZ, RZ, UR6 ;  /* 0x00000006ff137e24 */ /* 0x000fce000f8e00ff */
.L_x_8472:
        /* <DEDUP_REMOVED lines=10> */
.L_x_8461:
[----:B------:R-:W-:Y:S02]  /*16eb0*/  ULDC UR4, c[0x0][0xd3c] ;  /* 0x00034f0000047ab9 */ /* 0x000fe40000000800 */
[----:B0-----:R-:W-:-:S13]  /*16ec0*/  ISETP.GE.AND P0, PT, R19, UR4, PT ;  /* 0x0000000413007c0c */ /* 0x001fda000bf06270 */
[----:B------:R-:W-:Y:S05]  /*16ed0*/  @!P0 BRA `(.L_x_8473) ;  /* 0xffffffa800588947 */ /* 0x000fea000383ffff */
[----:B------:R-:W-:Y:S05]  /*16ee0*/  BSYNC B8 ;  /* 0x0000000000087941 */ /* 0x000fea0003800000 */
.L_x_8406:
        /* <DEDUP_REMOVED lines=12> */
.L_x_8580:
[----:B------:R-:W-:Y:S05]  /*16fb0*/  BSYNC B0 ;  /* 0x0000000000007941 */ /* 0x000fea0003800000 */
.L_x_8474:
[----:B------:R-:W-:-:S03]  /*16fc0*/  UMOV UR4, 0xffffffff ;  /* 0xffffffff00047882 */ /* 0x000fc60000000000 */
[----:B------:R-:W-:Y:S05]  /*16fd0*/  BRA.DIV UR4, `(.L_x_8476) ;  /* 0x0000003a04c87947 */ /* 0x000fea000b800000 */
[----:B------:R-:W0:Y:S02]  /*16fe0*/  S2R R0, SR_TID.X ;  /* 0x0000000000007919 */ /* 0x000e240000002100 */
[----:B0-----:R-:W-:-:S04]  /*16ff0*/  SHF.R.U32.HI R0, RZ, 0x5, R0 ;  /* 0x00000005ff007819 */ /* 0x001fc80000011600 */
[----:B------:R-:W-:-:S05]  /*17000*/  LOP3.LUT R0, R0, 0x3, RZ, 0xc0, !PT ;  /* 0x0000000300007812 */ /* 0x000fca00078ec0ff */
[----:B------:R0:W0:Y:S02]  /*17010*/  SHFL.IDX PT, R14, R0, RZ, 0x1f ;  /* 0x00001fff000e7589 */ /* 0x00002400000e0000 */
.L_x_8583:
[----:B0-----:R-:W-:Y:S01]  /*17020*/  ISETP.NE.AND P0, PT, R14, RZ, PT ;  /* 0x000000ff0e00720c */ /* 0x001fe20003f05270 */
[----:B------:R-:W-:-:S12]  /*17030*/  BSSY B0, `(.L_x_8477) ;  /* 0x0000024000007945 */ /* 0x000fd80003800000 */
[----:B------:R-:W-:Y:S05]  /*17040*/  @P0 BRA `(.L_x_8478) ;  /* 0x0000000000880947 */ /* 0x000fea0003800000 */
[----:B------:R-:W-:-:S03]  /*17050*/  UMOV UR4, 0xffffffff ;  /* 0xffffffff00047882 */ /* 0x000fc60000000000 */
[----:B------:R-:W-:Y:S05]  /*17060*/  BRA.DIV UR4, `(.L_x_8479) ;  /* 0x0000003a04d87947 */ /* 0x000fea000b800000 */
[----:B------:R-:W-:-:S13]  /*17070*/  ELECT P6, URZ, PT ;  /* 0x00000000003f782f */ /* 0x000fda00038c0000 */
.L_x_8586:
[----:B------:R-:W-:Y:S05]  /*17080*/  @!P6 BRA `(.L_x_8478) ;  /* 0x000000000078e947 */ /* 0x000fea0003800000 */
[----:B------:R-:W-:-:S06]  /*17090*/  ULOP3.LUT UR4, UR42, 0x2, URZ, 0xfc, !UPT ;  /* 0x000000022a047892 */ /* 0x000fcc000f8efc3f */
[----:B------:R-:W-:-:S05]  /*170a0*/  IMAD.U32 R0, RZ, RZ, UR4 ;  /* 0x00000004ff007e24 */ /* 0x000fca000f8e00ff */
[----:B------:R-:W-:-:S13]  /*170b0*/  ISETP.NE.AND P0, PT, R0, 0x3, PT ;  /* 0x000000030000780c */ /* 0x000fda0003f05270 */
[----:B------:R-:W-:Y:S05]  /*170c0*/  @!P0 BRA `(.L_x_8480) ;  /* 0x0000000000048947 */ /* 0x000fea0003800000 */
[----:B------:R-:W-:Y:S01]  /*170d0*/  BPT.TRAP 0x1 ;  /* 0x000000040000795c */ /* 0x000fe20000300000 */
.L_x_8480:
[----:B------:R-:W-:Y:S01]  /*170e0*/  IMAD R5, R24, 0x8, R7 ;  /* 0x0000000818057824 */ /* 0x000fe200078e0207 */
[----:B------:R-:W-:Y:S01]  /*170f0*/  SHF.L.U32 R0, R26, 0x1f, RZ ;  /* 0x0000001f1a007819 */ /* 0x000fe200000006ff */
[----:B------:R-:W-:-:S03]  /*17100*/  VIADD R24, R24, 0x1 ;  /* 0x0000000118187836 */ /* 0x000fc60000000000 */
[----:B------:R-:W0:Y:S02]  /*17110*/  SYNCS.PHASECHK.TRANS64.TRYWAIT P1, [R5+URZ+0x38840], R0 ;  /* 0x03884000050075a7 */ /* 0x000e24000802017f */
[----:B------:R-:W-:-:S04]  /*17120*/  ISETP.NE.AND P2, PT, R24, 0x2, PT ;  /* 0x000000021800780c */ /* 0x000fc80003f45270 */
[----:B------:R-:W-:Y:S01]  /*17130*/  SEL R3, RZ, 0x1, P2 ;  /* 0x00000001ff037807 */ /* 0x000fe20001000000 */
[----:B0-----:R-:W-:Y:S08]  /*17140*/  @!P1 BRA `(.L_x_8481) ;  /* 0x0000003800c09947 */ /* 0x001ff00003800000 */
.L_x_8587:
[----:B------:R-:W-:Y:S02]  /*17150*/  SEL R24, R24, RZ, P2 ;  /* 0x000000ff18187207 */ /* 0x000fe40001000000 */
[----:B------:R-:W-:Y:S01]  /*17160*/  LOP3.LUT R2, R26, R3, RZ, 0x3c, !PT ;  /* 0x000000031a027212 */ /* 0x000fe200078e3cff */
[----:B------:R-:W-:Y:S06]  /*17170*/  @!P0 BRA `(.L_x_8482) ;  /* 0x0000000000048947 */ /* 0x000fec0003800000 */
[----:B------:R-:W-:Y:S01]  /*17180*/  BPT.TRAP 0x1 ;  /* 0x000000040000795c */ /* 0x000fe20000300000 */
.L_x_8482:
[----:B------:R-:W-:Y:S01]  /*17190*/  IMAD R3, R24, 0x8, R7 ;  /* 0x0000000818037824 */ /* 0x000fe200078e0207 */
[----:B------:R-:W-:-:S04]  /*171a0*/  SHF.L.U32 R2, R2, 0x1f, RZ ;  /* 0x0000001f02027819 */ /* 0x000fc800000006ff */
[----:B------:R-:W0:Y:S02]  /*171b0*/  SYNCS.PHASECHK.TRANS64.TRYWAIT P1, [R3+URZ+0x38840], R2 ;  /* 0x03884002030075a7 */ /* 0x000e24000802017f */
[----:B0-----:R-:W-:Y:S05]  /*171c0*/  @!P1 BRA `(.L_x_8483) ;  /* 0x0000003800b49947 */ /* 0x001fea0003800000 */
.L_x_8588:
[----:B------:R-:W-:Y:S05]  /*171d0*/  @!P0 BRA `(.L_x_8484) ;  /* 0x0000000000048947 */ /* 0x000fea0003800000 */
[----:B------:R-:W-:Y:S01]  /*171e0*/  BPT.TRAP 0x1 ;  /* 0x000000040000795c */ /* 0x000fe20000300000 */
.L_x_8484:
[----:B------:R-:W0:Y:S02]  /*171f0*/  SYNCS.PHASECHK.TRANS64.TRYWAIT P1, [R5+URZ+0x38860], R0 ;  /* 0x03886000050075a7 */ /* 0x000e24000802017f */
[----:B0-----:R-:W-:Y:S05]  /*17200*/  @!P1 BRA `(.L_x_8485) ;  /* 0x0000003800b89947 */ /* 0x001fea0003800000 */
.L_x_8589:
[----:B------:R-:W-:Y:S05]  /*17210*/  @!P0 BRA `(.L_x_8486) ;  /* 0x0000000000048947 */ /* 0x000fea0003800000 */
[----:B------:R-:W-:Y:S01]  /*17220*/  BPT.TRAP 0x1 ;  /* 0x000000040000795c */ /* 0x000fe20000300000 */
.L_x_8486:
[----:B------:R0:W0:Y:S02]  /*17230*/  SYNCS.PHASECHK.TRANS64.TRYWAIT P0, [R3+URZ+0x38860], R2 ;  /* 0x03886002030075a7 */ /* 0x000024000800017f */
[----:B0-----:R-:W-:Y:S05]  /*17240*/  @!P0 NANOSLEEP.SYNCS 0x989680 ;  /* 0x009896800000895d */ /* 0x001fea0003900000 */
[----:B------:R-:W0:Y:S02]  /*17250*/  @!P0 SYNCS.PHASECHK.TRANS64 P0, [R3+URZ+0x38860], R2 ;  /* 0x03886002030085a7 */ /* 0x000e24000800007f */
[----:B0-----:R-:W-:Y:S05]  /*17260*/  @!P0 BRA `(.L_x_8486) ;  /* 0xfffffffc00f08947 */ /* 0x001fea000383ffff */
.L_x_8478:
[----:B------:R-:W-:Y:S05]  /*17270*/  BSYNC B0 ;  /* 0x0000000000007941 */ /* 0x000fea0003800000 */
.L_x_8477:
[----:B------:R-:W-:Y:S05]  /*17280*/  EXIT ;  /* 0x000000000000794d */ /* 0x000fea0003800000 */
.L_x_8348:
[----:B0-----:R0:W1:Y:S02]  /*17290*/  SYNCS.PHASECHK.TRANS64.TRYWAIT P1, [R17+URZ+0x38800], R4 ;  /* 0x03880004110075a7 */ /* 0x001064000802017f */
[----:B-1----:R-:W-:Y:S05]  /*172a0*/  @!P1 NANOSLEEP.SYNCS 0x989680 ;  /* 0x009896800000995d */ /* 0x002fea0003900000 */
[----:B------:R-:W1:Y:S02]  /*172b0*/  @!P1 SYNCS.PHASECHK.TRANS64 P1, [R17+URZ+0x38800], R4 ;  /* 0x03880004110095a7 */ /* 0x000e64000802007f */
[----:B-1----:R-:W-:Y:S05]  /*172c0*/  @!P1 BRA `(.L_x_8348) ;  /* 0xfffffffc00f09947 */ /* 0x002fea000383ffff */
[----:B------:R-:W-:Y:S05]  /*172d0*/  BRA `(.L_x_8487) ;  /* 0xfffffec400a07947 */ /* 0x000fea000383ffff */
.L_x_8352:
[----:B--2---:R2:W3:Y:S02]  /*172e0*/  SYNCS.PHASECHK.TRANS64.TRYWAIT P1, [R9+URZ+0x38830], R6 ;  /* 0x03883006090075a7 */ /* 0x0044e4000802017f */
[----:B---3--:R-:W-:Y:S05]  /*172f0*/  @!P1 NANOSLEEP.SYNCS 0x989680 ;  /* 0x009896800000995d */ /* 0x008fea0003900000 */
[----:B------:R-:W3:Y:S02]  /*17300*/  @!P1 SYNCS.PHASECHK.TRANS64 P1, [R9+URZ+0x38830], R6 ;  /* 0x03883006090095a7 */ /* 0x000ee4000802007f */
[----:B---3--:R-:W-:Y:S05]  /*17310*/  @!P1 BRA `(.L_x_8352) ;  /* 0xfffffffc00f09947 */ /* 0x008fea000383ffff */
[----:B------:R-:W-:Y:S05]  /*17320*/  BRA `(.L_x_8351) ;  /* 0xfffffec400c07947 */ /* 0x000fea000383ffff */
.L_x_8353:
[----:B---3--:R3:W4:Y:S02]  /*17330*/  SYNCS.PHASECHK.TRANS64.TRYWAIT P1, [R17+URZ+0x38810], R4 ;  /* 0x03881004110075a7 */ /* 0x008724000802017f */
[----:B----4-:R-:W-:Y:S05]  /*17340*/  @!P1 NANOSLEEP.SYNCS 0x989680 ;  /* 0x009896800000995d */ /* 0x010fea0003900000 */
[----:B------:R-:W4:Y:S02]  /*17350*/  @!P1 SYNCS.PHASECHK.TRANS64 P1, [R17+URZ+0x38810], R4 ;  /* 0x03881004110095a7 */ /* 0x000f24000802007f */
[----:B----4-:R-:W-:Y:S05]  /*17360*/  @!P1 BRA `(.L_x_8353) ;  /* 0xfffffffc00f09947 */ /* 0x010fea000383ffff */
[----:B------:R-:W-:Y:S05]  /*17370*/  BRA `(.L_x_8488) ;  /* 0xfffffec8004c7947 */ /* 0x000fea000383ffff */
.L_x_8357:
[----:B0-----:R0:W3:Y:S02]  /*17380*/  SYNCS.PHASECHK.TRANS64.TRYWAIT P1, [R9+URZ+0x38850], R6 ;  /* 0x03885006090075a7 */ /* 0x0010e4000802017f */
[----:B---3--:R-:W-:Y:S05]  /*17390*/  @!P1 NANOSLEEP.SYNCS 0x989680 ;  /* 0x009896800000995d */ /* 0x008fea0003900000 */
[----:B------:R-:W3:Y:S02]  /*173a0*/  @!P1 SYNCS.PHASECHK.TRANS64 P1, [R9+URZ+0x38850], R6 ;  /* 0x03885006090095a7 */ /* 0x000ee4000802007f */
[----:B---3--:R-:W-:Y:S05]  /*173b0*/  @!P1 BRA `(.L_x_8357) ;  /* 0xfffffffc00f09947 */ /* 0x008fea000383ffff */
[----:B------:R-:W-:Y:S05]  /*173c0*/  BRA `(.L_x_8356) ;  /* 0xfffffec8007c7947 */ /* 0x000fea000383ffff */
.L_x_8364:
[----:B-1----:R1:W2:Y:S02]  /*173d0*/  SYNCS.PHASECHK.TRANS64.TRYWAIT P1, [R9+URZ+0x38830], R8 ;  /* 0x03883008090075a7 */ /* 0x0022a4000802017f */
[----:B--2---:R-:W-:Y:S05]  /*173e0*/  @!P1 NANOSLEEP.SYNCS 0x989680 ;  /* 0x009896800000995d */ /* 0x004fea0003900000 */
[----:B------:R-:W2:Y:S02]  /*173f0*/  @!P1 SYNCS.PHASECHK.TRANS64 P1, [R9+URZ+0x38830], R8 ;  /* 0x03883008090095a7 */ /* 0x000ea4000802007f */
[----:B--2---:R-:W-:Y:S05]  /*17400*/  @!P1 BRA `(.L_x_8364) ;  /* 0xfffffffc00f09947 */ /* 0x004fea000383ffff */
[----:B------:R-:W-:Y:S05]  /*17410*/  BRA `(.L_x_8363) ;  /* 0xfffffef400887947 */ /* 0x000fea000383ffff */
.L_x_8368:
[----:B---3--:R3:W4:Y:S02]  /*17420*/  SYNCS.PHASECHK.TRANS64.TRYWAIT P1, [R9+URZ+0x38850], R8 ;  /* 0x03885008090075a7 */ /* 0x008724000802017f */
[----:B----4-:R-:W-:Y:S05]  /*17430*/  @!P1 NANOSLEEP.SYNCS 0x989680 ;  /* 0x009896800000995d */ /* 0x010fea0003900000 */
[----:B------:R-:W4:Y:S02]  /*17440*/  @!P1 SYNCS.PHASECHK.TRANS64 P1, [R9+URZ+0x38850], R8 ;  /* 0x03885008090095a7 */ /* 0x000f24000802007f */
[----:B----4-:R-:W-:Y:S05]  /*17450*/  @!P1 BRA `(.L_x_8368) ;  /* 0xfffffffc00f09947 */ /* 0x010fea000383ffff */
[----:B------:R-:W-:Y:S05]  /*17460*/  BRA `(.L_x_8367) ;  /* 0xfffffef400e87947 */ /* 0x000fea000383ffff */
.L_x_8376:
[----:B-1----:R1:W2:Y:S02]  /*17470*/  SYNCS.PHASECHK.TRANS64.TRYWAIT P1, [R9+URZ+0x38830], R8 ;  /* 0x03883008090075a7 */ /* 0x0022a4000802017f */
[----:B--2---:R-:W-:Y:S05]  /*17480*/  @!P1 NANOSLEEP.SYNCS 0x989680 ;  /* 0x009896800000995d */ /* 0x004fea0003900000 */
[----:B------:R-:W2:Y:S02]  /*17490*/  @!P1 SYNCS.PHASECHK.TRANS64 P1, [R9+URZ+0x38830], R8 ;  /* 0x03883008090095a7 */ /* 0x000ea4000802007f */
[----:B--2---:R-:W-:Y:S05]  /*174a0*/  @!P1 BRA `(.L_x_8376) ;  /* 0xfffffffc00f09947 */ /* 0x004fea000383ffff */
[----:B------:R-:W-:Y:S05]  /*174b0*/  BRA `(.L_x_8375) ;  /* 0xffffff2c00087947 */ /* 0x000fea000383ffff */
.L_x_8380:
[----:B---3--:R3:W4:Y:S02]  /*174c0*/  SYNCS.PHASECHK.TRANS64.TRYWAIT P1, [R9+URZ+0x38850], R8 ;  /* 0x03885008090075a7 */ /* 0x008724000802017f */
[----:B----4-:R-:W-:Y:S05]  /*174d0*/  @!P1 NANOSLEEP.SYNCS 0x989680 ;  /* 0x009896800000995d */ /* 0x010fea0003900000 */
[----:B------:R-:W4:Y:S02]  /*174e0*/  @!P1 SYNCS.PHASECHK.TRANS64 P1, [R9+URZ+0x38850], R8 ;  /* 0x03885008090095a7 */ /* 0x000f24000802007f */
[----:B----4-:R-:W-:Y:S05]  /*174f0*/  @!P1 BRA `(.L_x_8380) ;  /* 0xfffffffc00f09947 */ /* 0x010fea000383ffff */
[----:B------:R-:W-:Y:S05]  /*17500*/  BRA `(.L_x_8379) ;  /* 0xffffff2c00687947 */ /* 0x000fea000383ffff */
.L_x_8418:
        /* <DEDUP_REMOVED lines=10> */
.L_x_8490:
[----:B------:R-:W-:Y:S05]  /*175b0*/  BSYNC B0 ;  /* 0x0000000000007941 */ /* 0x000fea0003800000 */
.L_x_8489:
[----:B------:R-:W-:Y:S05]  /*175c0*/  BRA `(.L_x_8491) ;  /* 0xffffffb0001c7947 */ /* 0x000fea000383ffff */
.L_x_8421:
[----:B0-----:R0:W1:Y:S02]  /*175d0*/  SYNCS.PHASECHK.TRANS64.TRYWAIT P0, [R27+URZ+0x38840], R0 ;  /* 0x038840001b0075a7 */ /* 0x001064000800017f */
[----:B-1----:R-:W-:Y:S05]  /*175e0*/  @!P0 NANOSLEEP.SYNCS 0x989680 ;  /* 0x009896800000895d */ /* 0x002fea0003900000 */
[----:B------:R-:W1:Y:S02]  /*175f0*/  @!P0 SYNCS.PHASECHK.TRANS64 P0, [R27+URZ+0x38840], R0 ;  /* 0x038840001b0085a7 */ /* 0x000e64000800007f */
[----:B-1----:R-:W-:Y:S05]  /*17600*/  @!P0 BRA `(.L_x_8421) ;  /* 0xfffffffc00f08947 */ /* 0x002fea000383ffff */
[----:B------:R-:W-:Y:S05]  /*17610*/  BRA `(.L_x_8492) ;  /* 0xffffffb000fc7947 */ /* 0x000fea000383ffff */
.L_x_8422:
        /* <DEDUP_REMOVED lines=8> */
.L_x_8494:
[----:B------:R-:W-:Y:S05]  /*176a0*/  BSYNC B0 ;  /* 0x0000000000007941 */ /* 0x000fea0003800000 */
.L_x_8493:
        /* <DEDUP_REMOVED lines=9> */
.L_x_8495:
[----:B------:R-:W-:Y:S02]  /*17740*/  IMAD.MOV.U32 R13, RZ, RZ, R4 ;  /* 0x000000ffff0d7224 */ /* 0x000fe400078e0004 */
[----:B------:R-:W-:Y:S02]  /*17750*/  IMAD.MOV.U32 R12, RZ, RZ, 0x1 ;  /* 0x00000001ff0c7424 */ /* 0x000fe400078e00ff */
[----:B------:R-:W-:-:S07]  /*17760*/  IMAD.MOV.U32 R3, RZ, RZ, R14 ;  /* 0x000000ffff037224 */ /* 0x000fce00078e000e */
[----:B------:R-:W-:Y:S05]  /*17770*/  WARPSYNC.COLLECTIVE R15, `(.L_x_8496) ;  /* 0x000000000f087348 */ /* 0x000fea0003c00000 */
[----:B------:R0:W1:Y:S02]  /*17780*/  SHFL.IDX P6, R14, R13, R12, R11 ;  /* 0x0000000c0d0e7389 */ /* 0x00006400000c000b */
[----:B01----:R-:W-:Y:S01]  /*17790*/  ENDCOLLECTIVE ;  /* 0x000000000000791b */ /* 0x003fe20003800000 */
.L_x_8496:
        /* <DEDUP_REMOVED lines=15> */
.L_x_8497:
[----:B------:R-:W-:Y:S02]  /*17890*/  @P0 IMAD R6, R5, 0x2, R23 ;  /* 0x0000000205060824 */ /* 0x000fe400078e0217 */
[----:B------:R-:W-:Y:S02]  /*178a0*/  IMAD.MOV.U32 R13, RZ, RZ, R4 ;  /* 0x000000ffff0d7224 */ /* 0x000fe400078e0004 */
[----:B------:R-:W-:Y:S02]  /*178b0*/  IMAD.MOV.U32 R12, RZ, RZ, 0x2 ;  /* 0x00000002ff0c7424 */ /* 0x000fe400078e00ff */
[----:B------:R-:W-:-:S07]  /*178c0*/  IMAD.MOV.U32 R3, RZ, RZ, R14 ;  /* 0x000000ffff037224 */ /* 0x000fce00078e000e */
[----:B------:R-:W-:Y:S05]  /*178d0*/  WARPSYNC.COLLECTIVE R15, `(.L_x_8498) ;  /* 0x000000000f087348 */ /* 0x000fea0003c00000 */
[----:B------:R0:W1:Y:S02]  /*178e0*/  SHFL.IDX P6, R14, R13, R12, R11 ;  /* 0x0000000c0d0e7389 */ /* 0x00006400000c000b */
[----:B01----:R-:W-:Y:S01]  /*178f0*/  ENDCOLLECTIVE ;  /* 0x000000000000791b */ /* 0x003fe20003800000 */
.L_x_8498:
        /* <DEDUP_REMOVED lines=15> */
.L_x_8499:
[----:B------:R-:W-:Y:S02]  /*179f0*/  @P0 IMAD R6, R5, 0x2, R23 ;  /* 0x0000000205060824 */ /* 0x000fe400078e0217 */
[----:B------:R-:W-:Y:S02]  /*17a00*/  IMAD.MOV.U32 R13, RZ, RZ, R4 ;  /* 0x000000ffff0d7224 */ /* 0x000fe400078e0004 */
[----:B------:R-:W-:Y:S02]  /*17a10*/  IMAD.MOV.U32 R12, RZ, RZ, 0x3 ;  /* 0x00000003ff0c7424 */ /* 0x000fe400078e00ff */
[----:B------:R-:W-:-:S07]  /*17a20*/  IMAD.MOV.U32 R3, RZ, RZ, R14 ;  /* 0x000000ffff037224 */ /* 0x000fce00078e000e */
[----:B------:R-:W-:Y:S05]  /*17a30*/  WARPSYNC.COLLECTIVE R15, `(.L_x_8500) ;  /* 0x000000000f087348 */ /* 0x000fea0003c00000 */
[----:B------:R0:W1:Y:S02]  /*17a40*/  SHFL.IDX P6, R14, R13, R12, R11 ;  /* 0x0000000c0d0e7389 */ /* 0x00006400000c000b */
[----:B01----:R-:W-:Y:S01]  /*17a50*/  ENDCOLLECTIVE ;  /* 0x000000000000791b */ /* 0x003fe20003800000 */
.L_x_8500:
        /* <DEDUP_REMOVED lines=10> */
.L_x_8501:
[----:B------:R-:W-:Y:S01]  /*17b00*/  @!PT LDS RZ, [RZ] ;  /* 0x00000000fffff984 */ /* 0x000fe20000000800 */
[----:B------:R-:W-:Y:S01]  /*17b10*/  @!PT LDS RZ, [RZ] ;  /* 0x00000000fffff984 */ /* 0x000fe20000000800 */
[----:B------:R-:W-:Y:S01]  /*17b20*/  @!PT LDS RZ, [RZ] ;  /* 0x00000000fffff984 */ /* 0x000fe20000000800 */
[----:B------:R0:W-:Y:S01]  /*17b30*/  @P0 LDGSTS.E.BYPASS.LTC128B.128 [R6+0x23400], desc[UR44][R2.64], !P2 ;  /* 0x2340000002060fae */ /* 0x0001e2000d101d6c */
[----:B------:R-:W-:Y:S01]  /*17b40*/  IMAD.MOV.U32 R0, RZ, RZ, R14 ;  /* 0x000000ffff007224 */ /* 0x000fe200078e000e */
[----:B------:R-:W-:Y:S06]  /*17b50*/  BRA `(.L_x_8502) ;  /* 0xffffffb000b87947 */ /* 0x000fec000383ffff */
.L_x_8427:
        /* <DEDUP_REMOVED lines=10> */
.L_x_8503:
        /* <DEDUP_REMOVED lines=9> */
.L_x_8504:
[----:B------:R-:W-:Y:S02]  /*17c90*/  IMAD.MOV.U32 R13, RZ, RZ, R2 ;  /* 0x000000ffff0d7224 */ /* 0x000fe400078e0002 */
[----:B------:R-:W-:Y:S01]  /*17ca0*/  IMAD.MOV.U32 R12, RZ, RZ, 0x1 ;  /* 0x00000001ff0c7424 */ /* 0x000fe200078e00ff */
[----:B------:R-:W-:-:S07]  /*17cb0*/  MOV R5, R14 ;  /* 0x0000000e00057202 */ /* 0x000fce0000000f00 */
[----:B------:R-:W-:Y:S05]  /*17cc0*/  WARPSYNC.COLLECTIVE R15, `(.L_x_8505) ;  /* 0x000000000f087348 */ /* 0x000fea0003c00000 */
[----:B------:R0:W1:Y:S02]  /*17cd0*/  SHFL.IDX P6, R14, R13, R12, R11 ;  /* 0x0000000c0d0e7389 */ /* 0x00006400000c000b */
[----:B01----:R-:W-:Y:S01]  /*17ce0*/  ENDCOLLECTIVE ;  /* 0x000000000000791b */ /* 0x003fe20003800000 */
.L_x_8505:
        /* <DEDUP_REMOVED lines=15> */
.L_x_8506:
        /* <DEDUP_REMOVED lines=8> */
.L_x_8507:
        /* <DEDUP_REMOVED lines=16> */
.L_x_8508:
[----:B------:R-:W-:Y:S01]  /*17f60*/  @P2 LOP3.LUT R22, R22, 0x40, RZ, 0xfc, !PT ;  /* 0x0000004016162812 */ /* 0x000fe200078efcff */
[----:B------:R-:W-:Y:S02]  /*17f70*/  IMAD.MOV.U32 R13, RZ, RZ, R2 ;  /* 0x000000ffff0d7224 */ /* 0x000fe400078e0002 */
[----:B------:R-:W-:Y:S02]  /*17f80*/  IMAD.MOV.U32 R12, RZ, RZ, 0x3 ;  /* 0x00000003ff0c7424 */ /* 0x000fe400078e00ff */
[----:B------:R-:W-:-:S07]  /*17f90*/  IMAD.MOV.U32 R5, RZ, RZ, R14 ;  /* 0x000000ffff057224 */ /* 0x000fce00078e000e */
[----:B------:R-:W-:Y:S05]  /*17fa0*/  WARPSYNC.COLLECTIVE R15, `(.L_x_8509) ;  /* 0x000000000f087348 */ /* 0x000fea0003c00000 */
[----:B------:R0:W1:Y:S02]  /*17fb0*/  SHFL.IDX P6, R14, R13, R12, R11 ;  /* 0x0000000c0d0e7389 */ /* 0x00006400000c000b */
[----:B01----:R-:W-:Y:S01]  /*17fc0*/  ENDCOLLECTIVE ;  /* 0x000000000000791b */ /* 0x003fe20003800000 */
.L_x_8509:
        /* <DEDUP_REMOVED lines=14> */
.L_x_8510:
[----:B------:R-:W-:Y:S01]  /*180b0*/  IMAD.MOV.U32 R0, RZ, RZ, R14 ;  /* 0x000000ffff007224 */ /* 0x000fe200078e000e */
[----:B------:R-:W-:Y:S06]  /*180c0*/  BRA `(.L_x_8511) ;  /* 0xffffffb400c07947 */ /* 0x000fec000383ffff */
.L_x_8431:
        /* <DEDUP_REMOVED lines=47> */
.L_x_8513:
[----:B------:R-:W-:Y:S05]  /*183c0*/  BSYNC B0 ;  /* 0x0000000000007941 */ /* 0x000fea0003800000 */
.L_x_8512:
        /* <DEDUP_REMOVED lines=11> */
.L_x_8514:
        /* <DEDUP_REMOVED lines=39> */
.L_x_8515:
[----:B------:R-:W-:Y:S02]  /*186f0*/  IMAD.MOV.U32 R13, RZ, RZ, R0 ;  /* 0x000000ffff0d7224 */ /* 0x000fe400078e0000 */
[----:B------:R-:W-:-:S07]  /*18700*/  IMAD.MOV.U32 R7, RZ, RZ, R14 ;  /* 0x000000ffff077224 */ /* 0x000fce00078e000e */
[----:B------:R-:W-:Y:S05]  /*18710*/  WARPSYNC.COLLECTIVE R15, `(.L_x_8516) ;  /* 0x000000000f087348 */ /* 0x000fea0003c00000 */
[----:B------:R0:W1:Y:S02]  /*18720*/  SHFL.IDX P6, R14, R13, R12, R11 ;  /* 0x0000000c0d0e7389 */ /* 0x00006400000c000b */
[----:B01----:R-:W-:Y:S01]  /*18730*/  ENDCOLLECTIVE ;  /* 0x000000000000791b */ /* 0x003fe20003800000 */
.L_x_8516:
        /* <DEDUP_REMOVED lines=33> */
.L_x_8517:
[----:B------:R-:W-:Y:S02]  /*18950*/  IMAD.MOV.U32 R13, RZ, RZ, R0 ;  /* 0x000000ffff0d7224 */ /* 0x000fe400078e0000 */
[----:B------:R-:W-:-:S07]  /*18960*/  IMAD.MOV.U32 R7, RZ, RZ, R14 ;  /* 0x000000ffff077224 */ /* 0x000fce00078e000e */
[----:B------:R-:W-:Y:S05]  /*18970*/  WARPSYNC.COLLECTIVE R15, `(.L_x_8518) ;  /* 0x000000000f087348 */ /* 0x000fea0003c00000 */
[----:B------:R0:W1:Y:S02]  /*18980*/  SHFL.IDX P6, R14, R13, R12, R11 ;  /* 0x0000000c0d0e7389 */ /* 0x00006400000c000b */
[----:B01----:R-:W-:Y:S01]  /*18990*/  ENDCOLLECTIVE ;  /* 0x000000000000791b */ /* 0x003fe20003800000 */
.L_x_8518:
        /* <DEDUP_REMOVED lines=27> */
.L_x_8519:
[----:B------:R-:W-:Y:S02]  /*18b50*/  IMAD.MOV.U32 R13, RZ, RZ, R0 ;  /* 0x000000ffff0d7224 */ /* 0x000fe400078e0000 */
[----:B------:R-:W-:-:S07]  /*18b60*/  IMAD.MOV.U32 R6, RZ, RZ, R14 ;  /* 0x000000ffff067224 */ /* 0x000fce00078e000e */
[----:B------:R-:W-:Y:S05]  /*18b70*/  WARPSYNC.COLLECTIVE R15, `(.L_x_8520) ;  /* 0x000000000f087348 */ /* 0x000fea0003c00000 */
[----:B------:R0:W1:Y:S02]  /*18b80*/  SHFL.IDX P6, R14, R13, R12, R11 ;  /* 0x0000000c0d0e7389 */ /* 0x00006400000c000b */
[----:B01----:R-:W-:Y:S01]  /*18b90*/  ENDCOLLECTIVE ;  /* 0x000000000000791b */ /* 0x003fe20003800000 */
.L_x_8520:
[----:B------:R-:W-:Y:S01]  /*18ba0*/  IMAD.MOV.U32 R0, RZ, RZ, R14 ;  /* 0x000000ffff007224 */ /* 0x000fe200078e000e */
[----:B------:R-:W-:Y:S06]  /*18bb0*/  BRA `(.L_x_8521) ;  /* 0xffffffb800387947 */ /* 0x000fec000383ffff */
.L_x_8436:
[----:B0-----:R0:W1:Y:S02]  /*18bc0*/  SYNCS.PHASECHK.TRANS64.TRYWAIT P0, [R23+URZ+0x38820], R0 ;  /* 0x03882000170075a7 */ /* 0x001064000800017f */
[----:B-1----:R-:W-:Y:S05]  /*18bd0*/  @!P0 NANOSLEEP.SYNCS 0x989680 ;  /* 0x009896800000895d */ /* 0x002fea0003900000 */
[----:B------:R-:W1:Y:S02]  /*18be0*/  @!P0 SYNCS.PHASECHK.TRANS64 P0, [R23+URZ+0x38820], R0 ;  /* 0x03882000170085a7 */ /* 0x000e64000800007f */
[----:B-1----:R-:W-:Y:S05]  /*18bf0*/  @!P0 BRA `(.L_x_8436) ;  /* 0xfffffffc00f08947 */ /* 0x002fea000383ffff */
[----:B------:R-:W-:Y:S05]  /*18c00*/  BRA `(.L_x_8522) ;  /* 0xffffffb800d47947 */ /* 0x000fea000383ffff */
.L_x_8439:
[----:B0-----:R0:W1:Y:S02]  /*18c10*/  SYNCS.PHASECHK.TRANS64.TRYWAIT P0, [R27+URZ+0x38860], R0 ;  /* 0x038860001b0075a7 */ /* 0x001064000800017f */
[----:B-1----:R-:W-:Y:S05]  /*18c20*/  @!P0 NANOSLEEP.SYNCS 0x989680 ;  /* 0x009896800000895d */ /* 0x002fea0003900000 */
[----:B------:R-:W1:Y:S02]  /*18c30*/  @!P0 SYNCS.PHASECHK.TRANS64 P0, [R27+URZ+0x38860], R0 ;  /* 0x038860001b0085a7 */ /* 0x000e64000800007f */
[----:B-1----:R-:W-:Y:S05]  /*18c40*/  @!P0 BRA `(.L_x_8439) ;  /* 0xfffffffc00f08947 */ /* 0x002fea000383ffff */
[----:B------:R-:W-:Y:S05]  /*18c50*/  BRA `(.L_x_8523) ;  /* 0xffffffb800e47947 */ /* 0x000fea000383ffff */
.L_x_8440:
        /* <DEDUP_REMOVED lines=8> */
.L_x_8525:
[----:B------:R-:W-:Y:S05]  /*18ce0*/  BSYNC B0 ;  /* 0x0000000000007941 */ /* 0x000fea0003800000 */
.L_x_8524:
        /* <DEDUP_REMOVED lines=15> */
.L_x_8526:
        /* <DEDUP_REMOVED lines=39> */
.L_x_8527:
[----:B------:R-:W-:Y:S02]  /*19050*/  IMAD.MOV.U32 R13, RZ, RZ, R4 ;  /* 0x000000ffff0d7224 */ /* 0x000fe400078e0004 */
[----:B------:R-:W-:-:S07]  /*19060*/  IMAD.MOV.U32 R3, RZ, RZ, R14 ;  /* 0x000000ffff037224 */ /* 0x000fce00078e000e */
[----:B------:R-:W-:Y:S05]  /*19070*/  WARPSYNC.COLLECTIVE R15, `(.L_x_8528) ;  /* 0x000000000f087348 */ /* 0x000fea0003c00000 */
[----:B------:R0:W1:Y:S02]  /*19080*/  SHFL.IDX P6, R14, R13, R12, R11 ;  /* 0x0000000c0d0e7389 */ /* 0x00006400000c000b */
[----:B01----:R-:W-:Y:S01]  /*19090*/  ENDCOLLECTIVE ;  /* 0x000000000000791b */ /* 0x003fe20003800000 */
.L_x_8528:
        /* <DEDUP_REMOVED lines=29> */
.L_x_8529:
[----:B------:R-:W-:Y:S02]  /*19270*/  IMAD.MOV.U32 R13, RZ, RZ, R4 ;  /* 0x000000ffff0d7224 */ /* 0x000fe400078e0004 */
[----:B------:R-:W-:-:S07]  /*19280*/  IMAD.MOV.U32 R7, RZ, RZ, R14 ;  /* 0x000000ffff077224 */ /* 0x000fce00078e000e */
[----:B------:R-:W-:Y:S05]  /*19290*/  WARPSYNC.COLLECTIVE R15, `(.L_x_8530) ;  /* 0x000000000f087348 */ /* 0x000fea0003c00000 */
[----:B------:R0:W1:Y:S02]  /*192a0*/  SHFL.IDX P6, R14, R13, R12, R11 ;  /* 0x0000000c0d0e7389 */ /* 0x00006400000c000b */
[----:B01----:R-:W-:Y:S01]  /*192b0*/  ENDCOLLECTIVE ;  /* 0x000000000000791b */ /* 0x003fe20003800000 */
.L_x_8530:
        /* <DEDUP_REMOVED lines=29> */
.L_x_8531:
[----:B------:R-:W-:Y:S02]  /*19490*/  IMAD.MOV.U32 R13, RZ, RZ, R4 ;  /* 0x000000ffff0d7224 */ /* 0x000fe400078e0004 */
[----:B------:R-:W-:-:S07]  /*194a0*/  IMAD.MOV.U32 R6, RZ, RZ, R14 ;  /* 0x000000ffff067224 */ /* 0x000fce00078e000e */
[----:B------:R-:W-:Y:S05]  /*194b0*/  WARPSYNC.COLLECTIVE R15, `(.L_x_8532) ;  /* 0x000000000f087348 */ /* 0x000fea0003c00000 */
[----:B------:R0:W1:Y:S02]  /*194c0*/  SHFL.IDX P6, R14, R13, R12, R11 ;  /* 0x0000000c0d0e7389 */ /* 0x00006400000c000b */
[----:B01----:R-:W-:Y:S01]  /*194d0*/  ENDCOLLECTIVE ;  /* 0x000000000000791b */ /* 0x003fe20003800000 */
.L_x_8532:
[----:B------:R-:W-:Y:S01]  /*194e0*/  IMAD.MOV.U32 R2, RZ, RZ, R14 ;  /* 0x000000ffff027224 */ /* 0x000fe200078e000e */
[----:B------:R-:W-:Y:S06]  /*194f0*/  BRA `(.L_x_8533) ;  /* 0xffffffb800787947 */ /* 0x000fec000383ffff */
.L_x_8447:
[----:B0-----:R0:W1:Y:S02]  /*19500*/  SYNCS.PHASECHK.TRANS64.TRYWAIT P0, [R6+URZ+0x38840], R17 ;  /* 0x03884011060075a7 */ /* 0x001064000800017f */
[----:B-1----:R-:W-:Y:S05]  /*19510*/  @!P0 NANOSLEEP.SYNCS 0x989680 ;  /* 0x009896800000895d */ /* 0x002fea0003900000 */
[----:B------:R-:W1:Y:S02]  /*19520*/  @!P0 SYNCS.PHASECHK.TRANS64 P0, [R6+URZ+0x38840], R17 ;  /* 0x03884011060085a7 */ /* 0x000e64000800007f */
[----:B-1----:R-:W-:Y:S05]  /*19530*/  @!P0 BRA `(.L_x_8447) ;  /* 0xfffffffc00f08947 */ /* 0x002fea000383ffff */
[----:B------:R-:W-:Y:S05]  /*19540*/  BRA `(.L_x_8534) ;  /* 0xffffffc0000c7947 */ /* 0x000fea000383ffff */
.L_x_8448:
        /* <DEDUP_REMOVED lines=8> */
.L_x_8536:
[----:B------:R-:W-:Y:S05]  /*195d0*/  BSYNC B1 ;  /* 0x0000000000017941 */ /* 0x000fea0003800000 */
.L_x_8535:
        /* <DEDUP_REMOVED lines=9> */
.L_x_8537:
[----:B------:R-:W-:Y:S02]  /*19670*/  IMAD.MOV.U32 R13, RZ, RZ, R27 ;  /* 0x000000ffff0d7224 */ /* 0x000fe400078e001b */
[----:B------:R-:W-:Y:S02]  /*19680*/  IMAD.MOV.U32 R12, RZ, RZ, 0x1 ;  /* 0x00000001ff0c7424 */ /* 0x000fe400078e00ff */
[----:B------:R-:W-:-:S07]  /*19690*/  IMAD.MOV.U32 R2, RZ, RZ, R14 ;  /* 0x000000ffff027224 */ /* 0x000fce00078e000e */
[----:B------:R-:W-:Y:S05]  /*196a0*/  WARPSYNC.COLLECTIVE R15, `(.L_x_8538) ;  /* 0x000000000f087348 */ /* 0x000fea0003c00000 */
[----:B------:R0:W1:Y:S02]  /*196b0*/  SHFL.IDX P6, R14, R13, R12, R11 ;  /* 0x0000000c0d0e7389 */ /* 0x00006400000c000b */
[----:B01----:R-:W-:Y:S01]  /*196c0*/  ENDCOLLECTIVE ;  /* 0x000000000000791b */ /* 0x003fe20003800000 */
.L_x_8538:
        /* <DEDUP_REMOVED lines=11> */
.L_x_8539:
[----:B------:R-:W-:Y:S02]  /*19780*/  IMAD.MOV.U32 R13, RZ, RZ, R27 ;  /* 0x000000ffff0d7224 */ /* 0x000fe400078e001b */
[----:B------:R-:W-:Y:S02]  /*19790*/  IMAD.MOV.U32 R12, RZ, RZ, 0x2 ;  /* 0x00000002ff0c7424 */ /* 0x000fe400078e00ff */
[----:B------:R-:W-:-:S07]  /*197a0*/  IMAD.MOV.U32 R2, RZ, RZ, R14 ;  /* 0x000000ffff027224 */ /* 0x000fce00078e000e */
[----:B------:R-:W-:Y:S05]  /*197b0*/  WARPSYNC.COLLECTIVE R15, `(.L_x_8540) ;  /* 0x000000000f087348 */ /* 0x000fea0003c00000 */
[----:B------:R0:W1:Y:S02]  /*197c0*/  SHFL.IDX P6, R14, R13, R12, R11 ;  /* 0x0000000c0d0e7389 */ /* 0x00006400000c000b */
[----:B01----:R-:W-:Y:S01]  /*197d0*/  ENDCOLLECTIVE ;  /* 0x000000000000791b */ /* 0x003fe20003800000 */
.L_x_8540:
        /* <DEDUP_REMOVED lines=11> */
.L_x_8541:
[----:B------:R-:W-:Y:S02]  /*19890*/  IMAD.MOV.U32 R13, RZ, RZ, R27 ;  /* 0x000000ffff0d7224 */ /* 0x000fe400078e001b */
[----:B------:R-:W-:Y:S02]  /*198a0*/  IMAD.MOV.U32 R12, RZ, RZ, 0x3 ;  /* 0x00000003ff0c7424 */ /* 0x000fe400078e00ff */
[----:B------:R-:W-:-:S07]  /*198b0*/  IMAD.MOV.U32 R2, RZ, RZ, R14 ;  /* 0x000000ffff027224 */ /* 0x000fce00078e000e */
[----:B------:R-:W-:Y:S05]  /*198c0*/  WARPSYNC.COLLECTIVE R15, `(.L_x_8542) ;  /* 0x000000000f087348 */ /* 0x000fea0003c00000 */
[----:B------:R0:W1:Y:S02]  /*198d0*/  SHFL.IDX P6, R14, R13, R12, R11 ;  /* 0x0000000c0d0e7389 */ /* 0x00006400000c000b */
[----:B01----:R-:W-:Y:S01]  /*198e0*/  ENDCOLLECTIVE ;  /* 0x000000000000791b */ /* 0x003fe20003800000 */
.L_x_8542:
        /* <DEDUP_REMOVED lines=11> */
.L_x_8543:
[----:B------:R-:W-:Y:S01]  /*199a0*/  IMAD.MOV.U32 R2, RZ, RZ, R14 ;  /* 0x000000ffff027224 */ /* 0x000fe200078e000e */
[----:B------:R-:W-:Y:S06]  /*199b0*/  BRA `(.L_x_8544) ;  /* 0xffffffbc009c7947 */ /* 0x000fec000383ffff */
.L_x_8453:
[----:B---3--:R3:W4:Y:S02]  /*199c0*/  SYNCS.PHASECHK.TRANS64.TRYWAIT P0, [R6+URZ+0x38860], R17 ;  /* 0x03886011060075a7 */ /* 0x008724000800017f */
[----:B----4-:R-:W-:Y:S05]  /*199d0*/  @!P0 NANOSLEEP.SYNCS 0x989680 ;  /* 0x009896800000895d */ /* 0x010fea0003900000 */
[----:B------:R-:W4:Y:S02]  /*199e0*/  @!P0 SYNCS.PHASECHK.TRANS64 P0, [R6+URZ+0x38860], R17 ;  /* 0x03886011060085a7 */ /* 0x000f24000800007f */
[----:B----4-:R-:W-:Y:S05]  /*199f0*/  @!P0 BRA `(.L_x_8453) ;  /* 0xfffffffc00f08947 */ /* 0x010fea000383ffff */
[----:B------:R-:W-:Y:S05]  /*19a00*/  BRA `(.L_x_8545) ;  /* 0xffffffbc00ec7947 */ /* 0x000fea000383ffff */
.L_x_8454:
        /* <DEDUP_REMOVED lines=8> */
.L_x_8547:
[----:B------:R-:W-:Y:S05]  /*19a90*/  BSYNC B1 ;  /* 0x0000000000017941 */ /* 0x000fea0003800000 */
.L_x_8546:
        /* <DEDUP_REMOVED lines=13> */
.L_x_8548:
        /* <DEDUP_REMOVED lines=17> */
.L_x_8549:
        /* <DEDUP_REMOVED lines=16> */
.L_x_8550:
        /* <DEDUP_REMOVED lines=19> */
.L_x_8551:
        /* <DEDUP_REMOVED lines=14> */
.L_x_8552:
        /* <DEDUP_REMOVED lines=16> */
.L_x_8553:
        /* <DEDUP_REMOVED lines=14> */
.L_x_8554:
[----:B------:R-:W-:Y:S05]  /*1a170*/  BRA `(.L_x_8555) ;  /* 0xffffffbc00587947 */ /* 0x000fea000383ffff */
.L_x_8462:
        /* <DEDUP_REMOVED lines=8> */
.L_x_8557:
[----:B------:R-:W-:Y:S05]  /*1a200*/  BSYNC B0 ;  /* 0x0000000000007941 */ /* 0x000fea0003800000 */
.L_x_8556:
        /* <DEDUP_REMOVED lines=9> */
.L_x_8558:
        /* <DEDUP_REMOVED lines=18> */
.L_x_8559:
[----:B------:R-:W-:Y:S02]  /*1a3c0*/  MOV R12, 0x2 ;  /* 0x00000002000c7802 */ /* 0x000fe40000000f00 */
[----:B------:R-:W-:-:S05]  /*1a3d0*/  SEL R4, R14, RZ, P1 ;  /* 0x000000ff0e047207 */ /* 0x000fca0000800000 */
[----:B------:R-:W-:-:S04]  /*1a3e0*/  IMAD.IADD R4, R17, 0x1, R4 ;  /* 0x0000000111047824 */ /* 0x000fc800078e0204 */
[----:B------:R-:W-:-:S07]  /*1a3f0*/  IMAD.MOV.U32 R13, RZ, RZ, R4 ;  /* 0x000000ffff0d7224 */ /* 0x000fce00078e0004 */
[----:B------:R-:W-:Y:S05]  /*1a400*/  WARPSYNC.COLLECTIVE R15, `(.L_x_8560) ;  /* 0x000000000f087348 */ /* 0x000fea0003c00000 */
[----:B------:R0:W1:Y:S02]  /*1a410*/  SHFL.UP P6, R14, R13, R12, R11 ;  /* 0x0400000c0d0e7389 */ /* 0x00006400000c000b */
[----:B01----:R-:W-:Y:S01]  /*1a420*/  ENDCOLLECTIVE ;  /* 0x000000000000791b */ /* 0x003fe20003800000 */
.L_x_8560:
[----:B------:R-:W-:Y:S01]  /*1a430*/  IMAD.MOV.U32 R12, RZ, RZ, 0x4 ;  /* 0x00000004ff0c7424 */ /* 0x000fe200078e00ff */
[----:B------:R-:W-:-:S05]  /*1a440*/  SEL R3, R14, RZ, P2 ;  /* 0x000000ff0e037207 */ /* 0x000fca0001000000 */
[----:B------:R-:W-:-:S04]  /*1a450*/  IMAD.IADD R6, R4, 0x1, R3 ;  /* 0x0000000104067824 */ /* 0x000fc800078e0203 */
[----:B------:R-:W-:-:S07]  /*1a460*/  IMAD.MOV.U32 R13, RZ, RZ, R6 ;  /* 0x000000ffff0d7224 */ /* 0x000fce00078e0006 */
[----:B------:R-:W-:Y:S05]  /*1a470*/  WARPSYNC.COLLECTIVE R15, `(.L_x_8561) ;  /* 0x000000000f087348 */ /* 0x000fea0003c00000 */
[----:B------:R0:W1:Y:S02]  /*1a480*/  SHFL.UP P6, R14, R13, R12, R11 ;  /* 0x0400000c0d0e7389 */ /* 0x00006400000c000b */
[----:B01----:R-:W-:Y:S01]  /*1a490*/  ENDCOLLECTIVE ;  /* 0x000000000000791b */ /* 0x003fe20003800000 */
.L_x_8561:
[----:B------:R-:W-:Y:S01]  /*1a4a0*/  IMAD.MOV.U32 R12, RZ, RZ, 0x8 ;  /* 0x00000008ff0c7424 */ /* 0x000fe200078e00ff */
[----:B------:R-:W-:-:S05]  /*1a4b0*/  SEL R3, R14, RZ, P3 ;  /* 0x000000ff0e037207 */ /* 0x000fca0001800000 */
[----:B------:R-:W-:-:S04]  /*1a4c0*/  IMAD.IADD R2, R6, 0x1, R3 ;  /* 0x0000000106027824 */ /* 0x000fc800078e0203 */
[----:B------:R-:W-:-:S07]  /*1a4d0*/  IMAD.MOV.U32 R13, RZ, RZ, R2 ;  /* 0x000000ffff0d7224 */ /* 0x000fce00078e0002 */
[----:B------:R-:W-:Y:S05]  /*1a4e0*/  WARPSYNC.COLLECTIVE R15, `(.L_x_8562) ;  /* 0x000000000f087348 */ /* 0x000fea0003c00000 */
[----:B------:R0:W1:Y:S02]  /*1a4f0*/  SHFL.UP P6, R14, R13, R12, R11 ;  /* 0x0400000c0d0e7389 */ /* 0x00006400000c000b */
[----:B01----:R-:W-:Y:S01]  /*1a500*/  ENDCOLLECTIVE ;  /* 0x000000000000791b */ /* 0x003fe20003800000 */
.L_x_8562:
[----:B------:R-:W-:Y:S01]  /*1a510*/  IMAD.MOV.U32 R12, RZ, RZ, 0x10 ;  /* 0x00000010ff0c7424 */ /* 0x000fe200078e00ff */
[----:B------:R-:W-:-:S05]  /*1a520*/  SEL R3, R14, RZ, P4 ;  /* 0x000000ff0e037207 */ /* 0x000fca0002000000 */
[----:B------:R-:W-:-:S04]  /*1a530*/  IMAD.IADD R3, R2, 0x1, R3 ;  /* 0x0000000102037824 */ /* 0x000fc800078e0203 */
[----:B------:R-:W-:-:S07]  /*1a540*/  IMAD.MOV.U32 R13, RZ, RZ, R3 ;  /* 0x000000ffff0d7224 */ /* 0x000fce00078e0003 */
[----:B------:R-:W-:Y:S05]  /*1a550*/  WARPSYNC.COLLECTIVE R15, `(.L_x_8563) ;  /* 0x000000000f087348 */ /* 0x000fea0003c00000 */
[----:B------:R0:W1:Y:S02]  /*1a560*/  SHFL.UP P6, R14, R13, R12, R11 ;  /* 0x0400000c0d0e7389 */ /* 0x00006400000c000b */
[----:B01----:R-:W-:Y:S01]  /*1a570*/  ENDCOLLECTIVE ;  /* 0x000000000000791b */ /* 0x003fe20003800000 */
.L_x_8563:
        /* <DEDUP_REMOVED lines=8> */
.L_x_8564:
[----:B------:R-:W-:Y:S05]  /*1a600*/  BRA `(.L_x_8565) ;  /* 0xffffffbc00ec7947 */ /* 0x000fea000383ffff */
.L_x_8467:
        /* <DEDUP_REMOVED lines=8> */
.L_x_8567:
[----:B------:R-:W-:Y:S05]  /*1a690*/  BSYNC B0 ;  /* 0x0000000000007941 */ /* 0x000fea0003800000 */
.L_x_8566:
        /* <DEDUP_REMOVED lines=8> */
.L_x_8568:
[----:B------:R-:W-:Y:S01]  /*1a720*/  IMAD.MOV.U32 R12, RZ, RZ, 0x4 ;  /* 0x00000004ff0c7424 */ /* 0x000fe200078e00ff */
[----:B------:R-:W-:-:S05]  /*1a730*/  SEL R2, R14, RZ, P2 ;  /* 0x000000ff0e027207 */ /* 0x000fca0001000000 */
[----:B------:R-:W-:-:S04]  /*1a740*/  IMAD.IADD R2, R13, 0x1, R2 ;  /* 0x000000010d027824 */ /* 0x000fc800078e0202 */
[----:B------:R-:W-:-:S07]  /*1a750*/  IMAD.MOV.U32 R13, RZ, RZ, R2 ;  /* 0x000000ffff0d7224 */ /* 0x000fce00078e0002 */
[----:B------:R-:W-:Y:S05]  /*1a760*/  WARPSYNC.COLLECTIVE R15, `(.L_x_8569) ;  /* 0x000000000f087348 */ /* 0x000fea0003c00000 */
[----:B------:R0:W1:Y:S02]  /*1a770*/  SHFL.UP P6, R14, R13, R12, R11 ;  /* 0x0400000c0d0e7389 */ /* 0x00006400000c000b */
[----:B01----:R-:W-:Y:S01]  /*1a780*/  ENDCOLLECTIVE ;  /* 0x000000000000791b */ /* 0x003fe20003800000 */
.L_x_8569:
[----:B------:R-:W-:Y:S01]  /*1a790*/  IMAD.MOV.U32 R12, RZ, RZ, 0x8 ;  /* 0x00000008ff0c7424 */ /* 0x000fe200078e00ff */
[----:B------:R-:W-:-:S05]  /*1a7a0*/  SEL R3, R14, RZ, P3 ;  /* 0x000000ff0e037207 */ /* 0x000fca0001800000 */
[----:B------:R-:W-:-:S04]  /*1a7b0*/  IMAD.IADD R3, R2, 0x1, R3 ;  /* 0x0000000102037824 */ /* 0x000fc800078e0203 */
[----:B------:R-:W-:-:S07]  /*1a7c0*/  IMAD.MOV.U32 R13, RZ, RZ, R3 ;  /* 0x000000ffff0d7224 */ /* 0x000fce00078e0003 */
[----:B------:R-:W-:Y:S05]  /*1a7d0*/  WARPSYNC.COLLECTIVE R15, `(.L_x_8570) ;  /* 0x000000000f087348 */ /* 0x000fea0003c00000 */
[----:B------:R0:W1:Y:S02]  /*1a7e0*/  SHFL.UP P6, R14, R13, R12, R11 ;  /* 0x0400000c0d0e7389 */ /* 0x00006400000c000b */
[----:B01----:R-:W-:Y:S01]  /*1a7f0*/  ENDCOLLECTIVE ;  /* 0x000000000000791b */ /* 0x003fe20003800000 */
.L_x_8570:
[----:B------:R-:W-:Y:S01]  /*1a800*/  IMAD.MOV.U32 R12, RZ, RZ, 0x10 ;  /* 0x00000010ff0c7424 */ /* 0x000fe200078e00ff */
[----:B------:R-:W-:-:S05]  /*1a810*/  SEL R4, R14, RZ, P4 ;  /* 0x000000ff0e047207 */ /* 0x000fca0002000000 */
[----:B------:R-:W-:-:S04]  /*1a820*/  IMAD.IADD R4, R3, 0x1, R4 ;  /* 0x0000000103047824 */ /* 0x000fc800078e0204 */
[----:B------:R-:W-:-:S07]  /*1a830*/  IMAD.MOV.U32 R13, RZ, RZ, R4 ;  /* 0x000000ffff0d7224 */ /* 0x000fce00078e0004 */
[----:B------:R-:W-:Y:S05]  /*1a840*/  WARPSYNC.COLLECTIVE R15, `(.L_x_8571) ;  /* 0x000000000f087348 */ /* 0x000fea0003c00000 */
[----:B------:R0:W1:Y:S02]  /*1a850*/  SHFL.UP P6, R14, R13, R12, R11 ;  /* 0x0400000c0d0e7389 */ /* 0x00006400000c000b */
[----:B01----:R-:W-:Y:S01]  /*1a860*/  ENDCOLLECTIVE ;  /* 0x000000000000791b */ /* 0x003fe20003800000 */
.L_x_8571:
        /* <DEDUP_REMOVED lines=8> */
.L_x_8572:
[----:B------:R-:W-:Y:S05]  /*1a8f0*/  BRA `(.L_x_8573) ;  /* 0xffffffbc00cc7947 */ /* 0x000fea000383ffff */
.L_x_8469:
[----:B------:R-:W-:Y:S01]  /*1a900*/  BSSY B0, `(.L_x_8574) ;  /* 0x0000006000007945 */ /* 0x000fe20003800000 */
[----:B------:R-:W-:Y:S01]  /*1a910*/  PLOP3.LUT P6, PT, P6, PT, PT, 0x8, 0x0 ;  /* 0x000000000000781c */ /* 0x000fe200037ce170 */
[----:B------:R-:W-:-:S12]  /*1a920*/  IMAD.MOV.U32 R15, RZ, RZ, -0x1 ;  /* 0xffffffffff0f7424 */ /* 0x000fd800078e00ff */
[----:B01----:R-:W-:Y:S05]  /*1a930*/  WARPSYNC.COLLECTIVE R15, `(.L_x_8575) ;  /* 0x000000000f087348 */ /* 0x003fea0003c00000 */
[----:B------:R-:W-:Y:S01]  /*1a940*/  VOTE.ANY R14, PT, P6 ;  /* 0x00000000000e7806 */ /* 0x000fe200030e0100 */
[----:B01----:R-:W-:Y:S06]  /*1a950*/  ENDCOLLECTIVE ;  /* 0x000000000000791b */ /* 0x003fec0003800000 */
.L_x_8575:
[----:B------:R-:W-:Y:S05]  /*1a960*/  BSYNC B0 ;  /* 0x0000000000007941 */ /* 0x000fea0003800000 */
.L_x_8574:
        /* <DEDUP_REMOVED lines=9> */
.L_x_8576:
[----:B------:R-:W-:Y:S01]  /*1aa00*/  IMAD.MOV.U32 R17, RZ, RZ, R14 ;  /* 0x000000ffff117224 */ /* 0x000fe200078e000e */
[----:B------:R-:W-:Y:S06]  /*1aa10*/  BRA `(.L_x_8577) ;  /* 0xffffffbc00bc7947 */ /* 0x000fec000383ffff */
.L_x_8471:
[----:B------:R-:W-:Y:S01]  /*1aa20*/  BSSY B0, `(.L_x_8578) ;  /* 0x0000007000007945 */ /* 0x000fe20003800000 */
[----:B------:R-:W-:Y:S02]  /*1aa30*/  IMAD.MOV.U32 R13, RZ, RZ, R2 ;  /* 0x000000ffff0d7224 */ /* 0x000fe400078e0002 */
[----:B------:R-:W-:Y:S02]  /*1aa40*/  IMAD.MOV.U32 R11, RZ, RZ, 0x1f ;  /* 0x0000001fff0b7424 */ /* 0x000fe400078e00ff */
[----:B------:R-:W-:-:S07]  /*1aa50*/  IMAD.MOV.U32 R15, RZ, RZ, -0x1 ;  /* 0xffffffffff0f7424 */ /* 0x000fce00078e00ff */
[----:B0123--:R-:W-:Y:S05]  /*1aa60*/  WARPSYNC.COLLECTIVE R15, `(.L_x_8579) ;  /* 0x000000000f087348 */ /* 0x00ffea0003c00000 */
[----:B------:R4:W0:Y:S02]  /*1aa70*/  SHFL.IDX P6, R14, R13, R12, R11 ;  /* 0x0000000c0d0e7389 */ /* 0x00082400000c000b */
[----:B01234-:R-:W-:Y:S01]  /*1aa80*/  ENDCOLLECTIVE ;  /* 0x000000000000791b */ /* 0x01ffe20003800000 */
.L_x_8579:
[----:B------:R-:W-:Y:S05]  /*1aa90*/  BSYNC B0 ;  /* 0x0000000000007941 */ /* 0x000fea0003800000 */
.L_x_8578:
[----:B------:R-:W-:Y:S05]  /*1aaa0*/  BRA `(.L_x_8470) ;  /* 0xffffffbc00b47947 */ /* 0x000fea000383ffff */
.L_x_8475:
[----:B------:R0:W0:Y:S02]  /*1aab0*/  SYNCS.PHASECHK.TRANS64.TRYWAIT P0, [R7+URZ+0x38820], R0 ;  /* 0x03882000070075a7 */ /* 0x000024000800017f */
[----:B0-----:R-:W-:Y:S05]  /*1aac0*/  @!P0 NANOSLEEP.SYNCS 0x989680 ;  /* 0x009896800000895d */ /* 0x001fea0003900000 */
[----:B------:R-:W0:Y:S02]  /*1aad0*/  @!P0 SYNCS.PHASECHK.TRANS64 P0, [R7+URZ+0x38820], R0 ;  /* 0x03882000070085a7 */ /* 0x000e24000800007f */
[----:B0-----:R-:W-:Y:S05]  /*1aae0*/  @!P0 BRA `(.L_x_8475) ;  /* 0xfffffffc00f08947 */ /* 0x001fea000383ffff */
[----:B------:R-:W-:Y:S05]  /*1aaf0*/  BRA `(.L_x_8580) ;  /* 0xffffffc4002c7947 */ /* 0x000fea000383ffff */
.L_x_8476:
        /* <DEDUP_REMOVED lines=11> */
.L_x_8582:
[----:B------:R-:W-:Y:S05]  /*1abb0*/  BSYNC B0 ;  /* 0x0000000000007941 */ /* 0x000fea0003800000 */
.L_x_8581:
[----:B------:R-:W-:Y:S05]  /*1abc0*/  BRA `(.L_x_8583) ;  /* 0xffffffc400147947 */ /* 0x000fea000383ffff */
.L_x_8479:
[----:B------:R-:W-:Y:S01]  /*1abd0*/  BSSY B1, `(.L_x_8584) ;  /* 0x0000006000017945 */ /* 0x000fe20003800000 */
[----:B------:R-:W-:-:S07]  /*1abe0*/  IMAD.MOV.U32 R15, RZ, RZ, -0x1 ;  /* 0xffffffffff0f7424 */ /* 0x000fce00078e00ff */
[----:B-1234-:R-:W-:Y:S05]  /*1abf0*/  WARPSYNC.COLLECTIVE R15, `(.L_x_8585) ;  /* 0x000000000f0c7348 */ /* 0x01efea0003c00000 */
[----:B------:R-:W-:Y:S02]  /*1ac00*/  ELECT P6, UR62, PT ;  /* 0x00000000003e782f */ /* 0x000fe400038c0000 */
[----:B------:R-:W-:Y:S01]  /*1ac10*/  MOV R14, UR62 ;  /* 0x0000003e000e7c02 */ /* 0x000fe20008000f00 */
[----:B-1234-:R-:W-:Y:S10]  /*1ac20*/  ENDCOLLECTIVE ;  /* 0x000000000000791b */ /* 0x01eff40003800000 */
.L_x_8585:
[----:B------:R-:W-:Y:S05]  /*1ac30*/  BSYNC B1 ;  /* 0x0000000000017941 */ /* 0x000fea0003800000 */
.L_x_8584:
[----:B------:R-:W-:Y:S05]  /*1ac40*/  BRA `(.L_x_8586) ;  /* 0xffffffc4000c7947 */ /* 0x000fea000383ffff */
.L_x_8481:
[----:B------:R0:W0:Y:S02]  /*1ac50*/  SYNCS.PHASECHK.TRANS64.TRYWAIT P1, [R5+URZ+0x38840], R0 ;  /* 0x03884000050075a7 */ /* 0x000024000802017f */
[----:B0-----:R-:W-:Y:S05]  /*1ac60*/  @!P1 NANOSLEEP.SYNCS 0x989680 ;  /* 0x009896800000995d */ /* 0x001fea0003900000 */
[----:B------:R-:W0:Y:S02]  /*1ac70*/  @!P1 SYNCS.PHASECHK.TRANS64 P1, [R5+URZ+0x38840], R0 ;  /* 0x03884000050095a7 */ /* 0x000e24000802007f */
[----:B0-----:R-:W-:Y:S05]  /*1ac80*/  @!P1 BRA `(.L_x_8481) ;  /* 0xfffffffc00f09947 */ /* 0x001fea000383ffff */
[----:B------:R-:W-:Y:S05]  /*1ac90*/  BRA `(.L_x_8587) ;  /* 0xffffffc4002c7947 */ /* 0x000fea000383ffff */
.L_x_8483:
[----:B------:R0:W0:Y:S02]  /*1aca0*/  SYNCS.PHASECHK.TRANS64.TRYWAIT P1, [R3+URZ+0x38840], R2 ;  /* 0x03884002030075a7 */ /* 0x000024000802017f */
[----:B0-----:R-:W-:Y:S05]  /*1acb0*/  @!P1 NANOSLEEP.SYNCS 0x989680 ;  /* 0x009896800000995d */ /* 0x001fea0003900000 */
[----:B------:R-:W0:Y:S02]  /*1acc0*/  @!P1 SYNCS.PHASECHK.TRANS64 P1, [R3+URZ+0x38840], R2 ;  /* 0x03884002030095a7 */ /* 0x000e24000802007f */
[----:B0-----:R-:W-:Y:S05]  /*1acd0*/  @!P1 BRA `(.L_x_8483) ;  /* 0xfffffffc00f09947 */ /* 0x001fea000383ffff */
[----:B------:R-:W-:Y:S05]  /*1ace0*/  BRA `(.L_x_8588) ;  /* 0xffffffc400387947 */ /* 0x000fea000383ffff */
.L_x_8485:
[----:B------:R0:W0:Y:S02]  /*1acf0*/  SYNCS.PHASECHK.TRANS64.TRYWAIT P1, [R5+URZ+0x38860], R0 ;  /* 0x03886000050075a7 */ /* 0x000024000802017f */
[----:B0-----:R-:W-:Y:S05]  /*1ad00*/  @!P1 NANOSLEEP.SYNCS 0x989680 ;  /* 0x009896800000995d */ /* 0x001fea0003900000 */
[----:B------:R-:W0:Y:S02]  /*1ad10*/  @!P1 SYNCS.PHASECHK.TRANS64 P1, [R5+URZ+0x38860], R0 ;  /* 0x03886000050095a7 */ /* 0x000e24000802007f */
[----:B0-----:R-:W-:Y:S05]  /*1ad20*/  @!P1 BRA `(.L_x_8485) ;  /* 0xfffffffc00f09947 */ /* 0x001fea000383ffff */
[----:B------:R-:W-:Y:S05]  /*1ad30*/  BRA `(.L_x_8589) ;  /* 0xffffffc400347947 */ /* 0x000fea000383ffff */
.L_x_8590:
        /* <DEDUP_REMOVED lines=12> */
.L_x_15660:


//--------------------- .text._ZN7cutlass13device_kernelIN5flash11enable_sm90INS1_16FlashAttnFwdSm90INS1_25CollectiveMainloopFwdSm90ILi2EN4cute5tupleIJNS5_1CILi1EEES8_S8_EEENS6_IJNS7_ILi64EEESA_SA_EEELi512ENS_6half_tEfNS_4arch4Sm90ELb1ELb0ELb1ELb1ELb1ELb1ELb1ELb0ELb0ELb1ELb0ELb0EEENS1_21CollectiveEpilogueFwdINS6_IJSA_NS7_ILi512EEESA_EEES9_SC_SE_Li256ELb1ELb1ELb0ELb0EEENS1_36VarlenDynamicPersistentTileSchedulerILi64ELi64ELi256ELi128ELb0ELb1ELb1ELb1ELb1ELb1EEEEEEEEEvNT_6ParamsE --------------------------
	.section	.text._ZN7cutlass13device_kernelIN5flash11enable_sm90INS1_16FlashAttnFwdSm90INS1_25CollectiveMainloopFwdSm90ILi2EN4cute5tupleIJNS5_1CILi1EEES8_S8_EEENS6_IJNS7_ILi64EEESA_SA_EEELi512ENS_6half_tEfNS_4arch4Sm90ELb1ELb0ELb1ELb1ELb1ELb1ELb1ELb0ELb0ELb1ELb0ELb0EEENS1_21CollectiveEpilogueFwdINS6_IJSA_NS7_ILi512EEESA_EEES9_SC_SE_Li256ELb1ELb1ELb0ELb0EEENS1_36VarlenDynamicPersistentTileSchedulerILi64ELi64ELi256ELi128ELb0ELb1ELb1ELb1ELb1ELb1EEEEEEEEEvNT_6ParamsE,"ax",@progbits
	.align	128
.text._ZN7cutlass13device_kernelIN5flash11enable_sm90INS1_16FlashAttnFwdSm90INS1_25CollectiveMainloopFwdSm90ILi2EN4cute5tupleIJNS5_1CILi1EEES8_S8_EEENS6_IJNS7_ILi64EEESA_SA_EEELi512ENS_6half_tEfNS_4arch4Sm90ELb1ELb0ELb1ELb1ELb1ELb1ELb1ELb0ELb0ELb1ELb0ELb0EEENS1_21CollectiveEpilogueFwdINS6_IJSA_NS7_ILi512EEESA_EEES9_SC_SE_Li256ELb1ELb1ELb0ELb0EEENS1_36VarlenDynamicPersistentTileSchedulerILi64ELi64ELi256ELi128ELb0ELb1ELb1ELb1ELb1ELb1EEEEEEEEEvNT_6ParamsE:
        .type           _ZN7cutlass13device_kernelIN5flash11enable_sm90INS1_16FlashAttnFwdSm90INS1_25CollectiveMainloopFwdSm90ILi2EN4cute5tupleIJNS5_1CILi1EEES8_S8_EEENS6_IJNS7_ILi64EEESA_SA_EEELi512ENS_6half_tEfNS_4arch4Sm90ELb1ELb0ELb1ELb1ELb1ELb1ELb1ELb0ELb0ELb1ELb0ELb0EEENS1_21CollectiveEpilogueFwdINS6_IJSA_NS7_ILi512EEESA_EEES9_SC_SE_Li256ELb1ELb1ELb0ELb0EEENS1_36VarlenDynamicPersistentTileSchedulerILi64ELi64ELi256ELi128ELb0ELb1ELb1ELb1ELb1ELb1EEEEEEEEEvNT_6ParamsE,@function
        .size           _ZN7cutlass13device_kernelIN5flash11enable_sm90INS1_16FlashAttnFwdSm90INS1_25CollectiveMainloopFwdSm90ILi2EN4cute5tupleIJNS5_1CILi1EEES8_S8_EEENS6_IJNS7_ILi64EEESA_SA_EEELi512ENS_6half_tEfNS_4arch4Sm90ELb1ELb0ELb1ELb1ELb1ELb1ELb1ELb0ELb0ELb1ELb0ELb0EEENS1_21CollectiveEpilogueFwdINS6_IJSA_NS7_ILi512EEESA_EEES9_SC_SE_Li256ELb1ELb1ELb0ELb0EEENS1_36VarlenDynamicPersistentTileSchedulerILi64ELi64ELi256ELi128ELb0ELb1ELb1ELb1ELb1ELb1EEEEEEEEEvNT_6ParamsE,(.L_x_15661 - _ZN7cutlass13device_kernelIN5flash11enable_sm90INS1_16FlashAttnFwdSm90INS1_25CollectiveMainloopFwdSm90ILi2EN4cute5tupleIJNS5_1CILi1EEES8_S8_EEENS6_IJNS7_ILi64EEESA_SA_EEELi512ENS_6half_tEfNS_4arch4Sm90ELb1ELb0ELb1ELb1ELb1ELb1ELb1ELb0ELb0ELb1ELb0ELb0EEENS1_21CollectiveEpilogueFwdINS6_IJSA_NS7_ILi512EEESA_EEES9_SC_SE_Li256ELb1ELb1ELb0ELb0EEENS1_36VarlenDynamicPersistentTileSchedulerILi64ELi64ELi256ELi128ELb0ELb1ELb1ELb1ELb1ELb1EEEEEEEEEvNT_6ParamsE)
        .other          _ZN7cutlass13device_kernelIN5flash11enable_sm90INS1_16FlashAttnFwdSm90INS1_25CollectiveMainloopFwdSm90ILi2EN4cute5tupleIJNS5_1CILi1EEES8_S8_EEENS6_IJNS7_ILi64EEESA_SA_EEELi512ENS_6half_tEfNS_4arch4Sm90ELb1ELb0ELb1ELb1ELb1ELb1ELb1ELb0ELb0ELb1ELb0ELb0EEENS1_21CollectiveEpilogueFwdINS6_IJSA_NS7_ILi512EEESA_EEES9_SC_SE_Li256ELb1ELb1ELb0ELb0EEENS1_36VarlenDynamicPersistentTileSchedulerILi64ELi64ELi256ELi128ELb0ELb1ELb1ELb1ELb1ELb1EEEEEEEEEvNT_6ParamsE,@"STO_CUDA_ENTRY STV_DEFAULT"
_ZN7cutlass13device_kernelIN5flash11enable_sm90INS1_16FlashAttnFwdSm90INS1_25CollectiveMainloopFwdSm90ILi2EN4cute5tupleIJNS5_1CILi1EEES8_S8_EEENS6_IJNS7_ILi64EEESA_SA_EEELi512ENS_6half_tEfNS_4arch4Sm90ELb1ELb0ELb1ELb1ELb1ELb1ELb1ELb0ELb0ELb1ELb0ELb0EEENS1_21CollectiveEpilogueFwdINS6_IJSA_NS7_ILi512EEESA_EEES9_SC_SE_Li256ELb1ELb1ELb0ELb0EEENS1_36VarlenDynamicPersistentTileSchedulerILi64ELi64ELi256ELi128ELb0ELb1ELb1ELb1ELb1ELb1EEEEEEEEEvNT_6ParamsE:
        /* <DEDUP_REMOVED lines=17> */
.L_x_8592:
[----:B------:R-:W-:Y:S05]  /*0110*/  BSYNC B0 ;  /* 0x0000000000007941 */ /* 0x000fea0003800000 */
.L_x_8591:
        /* <DEDUP_REMOVED lines=39> */
.L_x_8593:
        /* <DEDUP_REMOVED lines=22> */
.L_x_8594:
        /* <DEDUP_REMOVED lines=18> */
.L_x_8595:
        /* <DEDUP_REMOVED lines=22> */
.L_x_8596:
        /* <DEDUP_REMOVED lines=22> */
.L_x_8597:
        /* <DEDUP_REMOVED lines=9> */
.L_x_8600:
[----:B------:R-:W-:-:S08]  /*0960*/  NOP ;  /* 0x0000000000007918 */ /* 0x000fd00000000000 */
[----:B------:R-:W0:Y:S02]  /*0970*/  USETMAXREG.TRY_ALLOC.CTAPOOL UP0, 0xe8 ;  /* 0x000000e8000079c8 */ /* 0x000e240008000600 */
[----:B0-----:R-:W-:-:S13]  /*0980*/  PLOP3.LUT P0, PT, PT, PT, UP0, 0x80, 0x0 ;  /* 0x000000000000781c */ /* 0x001fda0003f0f008 */
[----:B------:R-:W-:Y:S05]  /*0990*/  @!P0 BRA `(.L_x_8600) ;  /* 0xfffffffc00f08947 */ /* 0x000fea000383ffff */
[----:B------:R-:W-:Y:S01]  /*09a0*/  SHF.R.U32.HI R2, RZ, 0x7, R0 ;  /* 0x00000007ff027819 */ /* 0x000fe20000011600 */
[----:B------:R-:W0:Y:S01]  /*09b0*/  S2UR UR4, SR_CgaCtaId ;  /* 0x00000000000479c3 */ /* 0x000e220000008800 */
[----:B------:R-:W-:Y:S02]  /*09c0*/  MOV R18, 0x400 ;  /* 0x0000040000127802 */ /* 0x000fe40000000f00 */
[----:B------:R-:W-:-:S13]  /*09d0*/  ISETP.NE.AND P0, PT, R2, 0x1, PT ;  /* 0x000000010200780c */ /* 0x000fda0003f05270 */
        /* <DEDUP_REMOVED lines=12> */
[----:B------:R-:W-:Y:S02]  /*0aa0*/  VIADD R16, R0, 0xffffff80 ;  /* 0xffffff8000107836 */ /* 0x000fe40000000000 */
[----:B------:R-:W-:Y:S02]  /*0ab0*/  IMAD.MOV.U32 R229, RZ, RZ, 0x20 ;  /* 0x00000020ffe57424 */ /* 0x000fe400078e00ff */
[----:B------:R-:W-:Y:S01]  /*0ac0*/  IMAD.MOV.U32 R185, RZ, RZ, RZ ;  /* 0x000000ffffb97224 */ /* 0x000fe200078e00ff */
[----:B------:R-:W-:Y:S01]  /*0ad0*/  SHF.R.S32.HI R0, RZ, 0x1f, R16 ;  /* 0x0000001fff007819 */ /* 0x000fe20000011410 */
[----:B------:R-:W-:Y:S02]  /*0ae0*/  IMAD.MOV.U32 R190, RZ, RZ, RZ ;  /* 0x000000ffffbe7224 */ /* 0x000fe400078e00ff */
[----:B------:R-:W-:Y:S01]  /*0af0*/  IMAD.MOV.U32 R23, RZ, RZ, RZ ;  /* 0x000000ffff177224 */ /* 0x000fe200078e00ff */
[----:B------:R-:W-:-:S02]  /*0b00*/  LEA.HI R2, R0, R16, RZ, 0x7 ;  /* 0x0000001000027211 */ /* 0x000fc400078f38ff */
        /* <DEDUP_REMOVED lines=14> */
[----:B------:R-:W-:Y:S02]  /*0bf0*/  LEA.HI R9, R7, R8, RZ, 0x3 ;  /* 0x0000000807097211 */ /* 0x000fe400078f18ff */
[----:B------:R-:W-:Y:S02]  /*0c00*/  LOP3.LUT R13, R6, 0x1ffffffe, RZ, 0xc0, !PT ;  /* 0x1ffffffe060d7812 */ /* 0x000fe400078ec0ff */
[--C-:B------:R-:W-:Y:S02]  /*0c10*/  SHF.R.S32.HI R6, RZ, 0x2, R5.reuse ;  /* 0x00000002ff067819 */ /* 0x100fe40000011405 */
[----:B------:R-:W-:Y:S01]  /*0c20*/  SHF.R.S32.HI R7, RZ, 0x1f, R5 ;  /* 0x0000001fff077819 */ /* 0x000fe20000011405 */
[----:B------:R-:W-:Y:S01]  /*0c30*/  IMAD.IADD R13, R10, 0x1, -R13 ;  /* 0x000000010a0d7824 */ /* 0x000fe200078e0a0d */
[----:B------:R-:W-:Y:S02]  /*0c40*/  SHF.R.S32.HI R14, RZ, 0x7, R2 ;  /* 0x00000007ff0e7819 */ /* 0x000fe40000011402 */
[----:B------:R-:W-:Y:S01]  /*0c50*/  LOP3.LUT R12, R12, 0x3ffffc, RZ, 0xc0, !PT ;  /* 0x003ffffc0c0c7812 */ /* 0x000fe200078ec0ff */
[----:B------:R-:W-:Y:S01]  /*0c60*/  IMAD.SHL.U32 R13, R13, 0x8, RZ ;  /* 0x000000080d0d7824 */ /* 0x000fe200078e00ff */
[----:B------:R-:W-:Y:S01]  /*0c70*/  LEA.HI R7, R7, R6, RZ, 0x3 ;  /* 0x0000000607077211 */ /* 0x000fe200078f18ff */
[----:B------:R-:W-:Y:S01]  /*0c80*/  IMAD R15, R14, 0x100, R8 ;  /* 0x000001000e0f7824 */ /* 0x000fe200078e0208 */
[----:B------:R-:W-:Y:S01]  /*0c90*/  LOP3.LUT R11, R9, 0xfffffff8, RZ, 0xc0, !PT ;  /* 0xfffffff8090b7812 */ /* 0x000fe200078ec0ff */
[----:B------:R-:W-:Y:S01]  /*0ca0*/  IMAD.IADD R12, R20, 0x1, -R12 ;  /* 0x00000001140c7824 */ /* 0x000fe200078e0a0c */
[----:B------:R-:W-:Y:S01]  /*0cb0*/  LOP3.LUT R7, R7, 0xfffffff8, RZ, 0xc0, !PT ;  /* 0xfffffff807077812 */ /* 0x000fe200078ec0ff */
[----:B------:R-:W-:Y:S01]  /*0cc0*/  IMAD.SHL.U32 R9, R9, 0x40, RZ ;  /* 0x0000004009097824 */ /* 0x000fe200078e00ff */
[----:B------:R-:W-:Y:S01]  /*0cd0*/  LEA.HI R4, R4, R3, RZ, 0x5 ;  /* 0x0000000304047211 */ /* 0x000fe200078f28ff */
[----:B------:R-:W-:Y:S01]  /*0ce0*/  IMAD R12, R12, 0x10, R15 ;  /* 0x000000100c0c7824 */ /* 0x000fe200078e020f */
[----:B------:R-:W-:Y:S01]  /*0cf0*/  LEA.HI R2, R2, R14, RZ, 0x1 ;  /* 0x0000000e02027211 */ /* 0x000fe200078f08ff */
[----:B------:R-:W-:Y:S01]  /*0d00*/  IMAD.IADD R7, R6, 0x1, -R7 ;  /* 0x0000000106077824 */ /* 0x000fe200078e0a07 */
[----:B------:R-:W-:Y:S01]  /*0d10*/  SHF.R.S32.HI R4, RZ, 0x5, R4 ;  /* 0x00000005ff047819 */ /* 0x000fe20000011404 */
[----:B------:R-:W-:Y:S01]  /*0d20*/  IMAD.IADD R11, R8, 0x1, -R11 ;  /* 0x00000001080b7824 */ /* 0x000fe200078e0a0b */
[----:B------:R-:W-:Y:S01]  /*0d30*/  LOP3.LUT R9, R9, 0x7ffffe00, RZ, 0xc0, !PT ;  /* 0x7ffffe0009097812 */ /* 0x000fe200078ec0ff */
[----:B------:R-:W-:Y:S01]  /*0d40*/  IMAD.U32 R6, R12, 0x40, R13 ;  /* 0x000000400c067824 */ /* 0x000fe200078e000d */
[----:B------:R-:W-:Y:S01]  /*0d50*/  LEA R194, R4, R7, 0x4 ;  /* 0x0000000704c27211 */ /* 0x000fe200078e20ff */
[C---:B------:R-:W-:Y:S01]  /*0d60*/  IMAD.SHL.U32 R8, R11.reuse, 0x40, RZ ;  /* 0x000000400b087824 */ /* 0x040fe200078e00ff */
[----:B------:R-:W-:Y:S01]  /*0d70*/  LOP3.LUT R2, R2, 0xfffffe, RZ, 0xc0, !PT ;  /* 0x00fffffe02027812 */ /* 0x000fe200078ec0ff */
[----:B------:R-:W-:Y:S01]  /*0d80*/  IMAD R9, R20, 0x400, R9 ;  /* 0x0000040014097824 */ /* 0x000fe200078e0209 */
[----:B------:R0:W-:Y:S01]  /*0d90*/  STL [R1+0x74], R6 ;  /* 0x0000740601007387 */ /* 0x0001e20000100800 */
[----:B------:R-:W-:-:S02]  /*0da0*/  R2P PR, R11, 0x6 ;  /* 0x000000060b007804 */ /* 0x000fc40000000000 */
[----:B------:R-:W-:Y:S01]  /*0db0*/  LOP3.LUT R8, R8, 0x1c0, RZ, 0xc0, !PT ;  /* 0x000001c008087812 */ /* 0x000fe200078ec0ff */
[----:B------:R-:W-:Y:S01]  /*0dc0*/  IMAD.IADD R2, R14, 0x1, -R2 ;  /* 0x000000010e027824 */ /* 0x000fe200078e0a02 */
[----:B------:R-:W-:Y:S01]  /*0dd0*/  STL [R1+0x5c], RZ ;  /* 0x00005cff01007387 */ /* 0x000fe20000100800 */
[----:B------:R-:W-:Y:S02]  /*0de0*/  SEL R229, R229, 0xffffffe0, !P1 ;  /* 0xffffffe0e5e57807 */ /* 0x000fe40004800000 */
[----:B------:R-:W-:Y:S01]  /*0df0*/  LOP3.LUT R13, R8, 0x8, R13, 0xf8, !PT ;  /* 0x00000008080d7812 */ /* 0x000fe200078ef80d */
[----:B------:R-:W-:Y:S01]  /*0e00*/  IMAD.SHL.U32 R226, R2, 0x100, RZ ;  /* 0x0000010002e27824 */ /* 0x000fe200078e00ff */
[----:B0-----:R-:W-:Y:S02]  /*0e10*/  LOP3.LUT R6, R5, 0x7ffffffc, RZ, 0xc0, !PT ;  /* 0x7ffffffc05067812 */ /* 0x001fe400078ec0ff */
[----:B------:R-:W-:-:S03]  /*0e20*/  SHF.R.U32.HI R8, RZ, 0x3, R8 ;  /* 0x00000003ff087819 */ /* 0x000fc60000011608 */
[----:B------:R-:W-:Y:S01]  /*0e30*/  IMAD.IADD R6, R3, 0x1, -R6 ;  /* 0x0000000103067824 */ /* 0x000fe200078e0a06 */
[CC--:B------:R-:W-:Y:S02]  /*0e40*/  LEA.HI R3, R0.reuse, R16.reuse, RZ, 0x3 ;  /* 0x0000001000037211 */ /* 0x0c0fe400078f18ff */
[----:B------:R-:W-:Y:S01]  /*0e50*/  LEA.HI R0, R0, R16, RZ, 0x2 ;  /* 0x0000001000007211 */ /* 0x000fe200078f10ff */
[----:B------:R-:W-:Y:S01]  /*0e60*/  IMAD.SHL.U32 R193, R6, 0x2, RZ ;  /* 0x0000000206c17824 */ /* 0x000fe200078e00ff */
[----:B------:R-:W-:Y:S02]  /*0e70*/  SHF.R.S32.HI R4, RZ, 0x3, R3 ;  /* 0x00000003ff047819 */ /* 0x000fe40000011403 */
[--C-:B------:R-:W-:Y:S02]  /*0e80*/  SHF.R.S32.HI R191, RZ, 0x2, R0.reuse ;  /* 0x00000002ffbf7819 */ /* 0x100fe40000011400 */
[----:B------:R-:W-:Y:S02]  /*0e90*/  SHF.R.S32.HI R4, RZ, 0x1f, R0 ;  /* 0x0000001fff047819 */ /* 0x000fe40000011400 */
[----:B------:R-:W-:-:S02]  /*0ea0*/  LOP3.LUT R8, R13, R8, RZ, 0x3c, !PT ;  /* 0x000000080d087212 */ /* 0x000fc400078e3cff */
[----:B------:R-:W-:Y:S02]  /*0eb0*/  LOP3.LUT R3, R3, 0xfffffff8, RZ, 0xc0, !PT ;  /* 0xfffffff803037812 */ /* 0x000fe400078ec0ff */
[----:B------:R-:W-:Y:S01]  /*0ec0*/  LOP3.LUT R0, R0, 0xfffffffc, RZ, 0xc0, !PT ;  /* 0xfffffffc00007812 */ /* 0x000fe200078ec0ff */
[----:B------:R-:W-:Y:S01]  /*0ed0*/  IMAD.IADD R9, R9, 0x1, R8 ;  /* 0x0000000109097824 */ /* 0x000fe200078e0208 */
[----:B------:R-:W-:Y:S01]  /*0ee0*/  LEA.HI R4, R4, R191, RZ, 0x3 ;  /* 0x000000bf04047211 */ /* 0x000fe200078f18ff */
[C---:B------:R-:W-:Y:S02]  /*0ef0*/  IMAD.IADD R10, R16.reuse, 0x1, -R3 ;  /* 0x00000001100a7824 */ /* 0x040fe400078e0a03 */
[----:B------:R-:W-:Y:S01]  /*0f00*/  IMAD.IADD R7, R16, 0x1, -R0 ;  /* 0x0000000110077824 */ /* 0x000fe200078e0a00 */
[----:B------:R-:W-:Y:S01]  /*0f10*/  LOP3.LUT R4, R4, 0xfffffff8, RZ, 0xc0, !PT ;  /* 0xfffffff804047812 */ /* 0x000fe200078ec0ff */
[----:B------:R-:W-:Y:S02]  /*0f20*/  VIADD R8, R191, 0x20 ;  /* 0x00000020bf087836 */ /* 0x000fe40000000000 */
[----:B------:R-:W-:Y:S01]  /*0f30*/  IMAD.SHL.U32 R210, R10, 0x8, RZ ;  /* 0x000000080ad27824 */ /* 0x000fe200078e00ff */
[C---:B------:R-:W-:Y:S01]  /*0f40*/  LEA.HI R0, R7.reuse, R7, RZ, 0x1 ;  /* 0x0000000707007211 */ /* 0x040fe200078f08ff */
[----:B------:R-:W-:Y:S01]  /*0f50*/  IMAD.SHL.U32 R16, R7, 0x8, RZ ;  /* 0x0000000807107824 */ /* 0x000fe200078e00ff */
[----:B------:R-:W-:Y:S01]  /*0f60*/  SHF.R.S32.HI R5, RZ, 0x1f, R8 ;  /* 0x0000001fff057819 */ /* 0x000fe20000011408 */
[----:B------:R-:W-:Y:S01]  /*0f70*/  IMAD.SHL.U32 R3, R8, 0x40, RZ ;  /* 0x0000004008037824 */ /* 0x000fe200078e00ff */
[----:B------:R-:W-:Y:S01]  /*0f80*/  LOP3.LUT R0, R0, 0x1ffffffe, RZ, 0xc0, !PT ;  /* 0x1ffffffe00007812 */ /* 0x000fe200078ec0ff */
[C---:B------:R-:W-:Y:S01]  /*0f90*/  VIADD R36, R210.reuse, 0x80 ;  /* 0x00000080d2247836 */ /* 0x040fe20000000000 */
[----:B------:R-:W-:Y:S01]  /*0fa0*/  LEA.HI R5, R5, R8, RZ, 0x3 ;  /* 0x0000000805057211 */ /* 0x000fe200078f18ff */
[----:B------:R-:W-:Y:S01]  /*0fb0*/  IMAD.SHL.U32 R188, R7, 0x4, RZ ;  /* 0x0000000407bc7824 */ /* 0x000fe200078e00ff */
[C---:B------:R-:W-:Y:S01]  /*0fc0*/  IADD3 R33, R210.reuse, 0x140, RZ ;  /* 0x00000140d2217810 */ /* 0x040fe20007ffe0ff */
[----:B------:R-:W-:Y:S01]  /*0fd0*/  VIADD R35, R210, 0xc0 ;  /* 0x000000c0d2237836 */ /* 0x000fe20000000000 */
[----:B------:R-:W-:Y:S01]  /*0fe0*/  SHF.R.S32.HI R38, RZ, 0x1f, R36 ;  /* 0x0000001fff267819 */ /* 0x000fe20000011424 */
[C---:B------:R-:W-:Y:S01]  /*0ff0*/  VIADD R225, R16.reuse, 0x40 ;  /* 0x0000004010e17836 */ /* 0x040fe20000000000 */
[----:B------:R-:W-:Y:S01]  /*1000*/  IADD3 R223, R16, 0x80, RZ ;  /* 0x0000008010df7810 */ /* 0x000fe20007ffe0ff */
[----:B------:R-:W-:Y:S01]  /*1010*/  VIADD R34, R210, 0x100 ;  /* 0x00000100d2227836 */ /* 0x000fe20000000000 */
[----:B------:R-:W-:Y:S01]  /*1020*/  SHF.R.S32.HI R36, RZ, 0x1f, R35 ;  /* 0x0000001fff247819 */ /* 0x000fe20000011423 */
[----:B------:R-:W-:Y:S01]  /*1030*/  IMAD.IADD R192, R191, 0x1, -R4 ;  /* 0x00000001bfc07824 */ /* 0x000fe200078e0a04 */
[----:B------:R-:W-:Y:S01]  /*1040*/  LOP3.LUT R4, R3, 0x1c0, RZ, 0xc0, !PT ;  /* 0x000001c003047812 */ /* 0x000fe200078ec0ff */
[----:B------:R-:W-:Y:S01]  /*1050*/  VIADD R224, R16, 0x60 ;  /* 0x0000006010e07836 */ /* 0x000fe20000000000 */
[----:B------:R-:W-:Y:S01]  /*1060*/  SHF.R.S32.HI R35, RZ, 0x1f, R34 ;  /* 0x0000001fff237819 */ /* 0x000fe20000011422 */
[C---:B------:R-:W-:Y:S01]  /*1070*/  VIADD R37, R210.reuse, 0x40 ;  /* 0x00000040d2257836 */ /* 0x040fe20000000000 */
[----:B------:R-:W-:Y:S01]  /*1080*/  SHF.R.S32.HI R34, RZ, 0x1f, R33 ;  /* 0x0000001fff227819 */ /* 0x000fe20000011421 */
[----:B------:R-:W-:Y:S01]  /*1090*/  VIADD R32, R210, 0x180 ;  /* 0x00000180d2207836 */ /* 0x000fe20000000000 */
[----:B------:R-:W-:Y:S01]  /*10a0*/  LOP3.LUT R2, R4, 0x38, R16, 0xf8, !PT ;  /* 0x0000003804027812 */ /* 0x000fe200078ef810 */
[----:B------:R-:W-:Y:S01]  /*10b0*/  VIADD R209, R188, 0x10 ;  /* 0x00000010bcd17836 */ /* 0x000fe20000000000 */
[----:B------:R-:W-:Y:S01]  /*10c0*/  SHF.R.S32.HI R39, RZ, 0x1f, R37 ;  /* 0x0000001fff277819 */ /* 0x000fe20000011425 */
[----:B------:R-:W-:Y:S01]  /*10d0*/  VIADD R31, R210, 0x1c0 ;  /* 0x000001c0d21f7836 */ /* 0x000fe20000000000 */
[----:B------:R-:W-:Y:S01]  /*10e0*/  SHF.R.S32.HI R33, RZ, 0x1f, R32 ;  /* 0x0000001fff217819 */ /* 0x000fe20000011420 */
[----:B------:R-:W-:Y:S01]  /*10f0*/  IMAD.IADD R3, R7, 0x1, -R0 ;  /* 0x0000000107037824 */ /* 0x000fe200078e0a00 */
[----:B------:R-:W-:Y:S01]  /*1100*/  SHF.R.S32.HI R0, RZ, 0x1f, R225 ;  /* 0x0000001fff007819 */ /* 0x000fe200000114e1 */
[----:B------:R-:W-:Y:S01]  /*1110*/  IMAD.SHL.U32 R5, R5, 0x40, RZ ;  /* 0x0000004005057824 */ /* 0x000fe200078e00ff */
[----:B------:R-:W-:Y:S01]  /*1120*/  SHF.R.S32.HI R7, RZ, 0x1f, R224 ;  /* 0x0000001fff077819 */ /* 0x000fe200000114e0 */
[C---:B------:R-:W-:Y:S01]  /*1130*/  VIADD R30, R16.reuse, 0x1c0 ;  /* 0x000001c0101e7836 */ /* 0x040fe20000000000 */
[----:B------:R-:W-:Y:S01]  /*1140*/  SHF.R.S32.HI R37, RZ, 0x1f, R209 ;  /* 0x0000001fff257819 */ /* 0x000fe200000114d1 */
[C---:B------:R-:W-:Y:S01]  /*1150*/  VIADD R28, R16.reuse, 0x1e0 ;  /* 0x000001e0101c7836 */ /* 0x040fe20000000000 */
[----:B------:R-:W-:Y:S01]  /*1160*/  SHF.R.S32.HI R32, RZ, 0x1f, R31 ;  /* 0x0000001fff207819 */ /* 0x000fe2000001141f */
[C---:B------:R-:W-:Y:S01]  /*1170*/  VIADD R222, R16.reuse, 0xa0 ;  /* 0x000000a010de7836 */ /* 0x040fe20000000000 */
[----:B------:R-:W-:Y:S01]  /*1180*/  SHF.R.U32.HI R24, RZ, 0x3, R4 ;  /* 0x00000003ff187819 */ /* 0x000fe20000011604 */
[C---:B------:R-:W-:Y:S01]  /*1190*/  VIADD R221, R16.reuse, 0xc0 ;  /* 0x000000c010dd7836 */ /* 0x040fe20000000000 */
[----:B------:R-:W-:Y:S01]  /*11a0*/  SHF.L.U64.HI R31, R225, 0x1, R0 ;  /* 0x00000001e11f7819 */ /* 0x000fe20000010200 */
[----:B------:R-:W-:Y:S01]  /*11b0*/  STL [R1+0x8], R30 ;  /* 0x0000081e01007387 */ /* 0x000fe20000100800 */
[----:B------:R-:W-:Y:S01]  /*11c0*/  SHF.R.S32.HI R4, RZ, 0x1f, R223 ;  /* 0x0000001fff047819 */ /* 0x000fe200000114df */
[----:B------:R-:W-:Y:S01]  /*11d0*/  VIADD R220, R16, 0xe0 ;  /* 0x000000e010dc7836 */ /* 0x000fe20000000000 */
[----:B------:R-:W-:Y:S01]  /*11e0*/  LOP3.LUT R5, R5, 0xfffffe00, RZ, 0xc0, !PT ;  /* 0xfffffe0005057812 */ /* 0x000fe200078ec0ff */
[----:B------:R-:W-:Y:S01]  /*11f0*/  STL [R1+0x4], R28 ;  /* 0x0000041c01007387 */ /* 0x000fe20000100800 */
[----:B------:R-:W-:Y:S01]  /*1200*/  SHF.L.U64.HI R0, R224, 0x1, R7 ;  /* 0x00000001e0007819 */ /* 0x000fe20000010207 */
[C---:B------:R-:W-:Y:S01]  /*1210*/  VIADD R219, R16.reuse, 0x100 ;  /* 0x0000010010db7836 */ /* 0x040fe20000000000 */
[----:B------:R-:W-:Y:S01]  /*1220*/  SHF.R.S32.HI R11, RZ, 0x1f, R222 ;  /* 0x0000001fff0b7819 */ /* 0x000fe200000114de */
[----:B------:R-:W-:Y:S01]  /*1230*/  STL [R1+0x64], R37 ;  /* 0x0000642501007387 */ /* 0x000fe20000100800 */
[----:B------:R-:W-:Y:S01]  /*1240*/  SHF.L.U64.HI R4, R223, 0x1, R4 ;  /* 0x00000001df047819 */ /* 0x000fe20000010204 */
[C---:B------:R-:W-:Y:S01]  /*1250*/  VIADD R218, R16.reuse, 0x120 ;  /* 0x0000012010da7836 */ /* 0x040fe20000000000 */
[----:B------:R-:W-:Y:S01]  /*1260*/  SHF.R.S32.HI R8, RZ, 0x1f, R221 ;  /* 0x0000001fff087819 */ /* 0x000fe200000114dd */
[----:B------:R-:W-:Y:S01]  /*1270*/  STL [R1+0x14], R31 ;  /* 0x0000141f01007387 */ /* 0x000fe20000100800 */
[----:B------:R-:W-:Y:S01]  /*1280*/  SHF.R.S32.HI R13, RZ, 0x1f, R220 ;  /* 0x0000001fff0d7819 */ /* 0x000fe200000114dc */
[C---:B------:R-:W-:Y:S01]  /*1290*/  VIADD R217, R16.reuse, 0x140 ;  /* 0x0000014010d97836 */ /* 0x040fe20000000000 */
[----:B------:R-:W-:Y:S01]  /*12a0*/  SHF.R.S32.HI R10, RZ, 0x1f, R219 ;  /* 0x0000001fff0a7819 */ /* 0x000fe200000114db */
[----:B------:R-:W-:Y:S01]  /*12b0*/  STL [R1+0x70], R5 ;  /* 0x0000700501007387 */ /* 0x000fe20000100800 */
[C---:B------:R-:W-:Y:S01]  /*12c0*/  VIADD R216, R16.reuse, 0x160 ;  /* 0x0000016010d87836 */ /* 0x040fe20000000000 */
[----:B------:R-:W-:Y:S01]  /*12d0*/  SHF.R.S32.HI R15, RZ, 0x1f, R218 ;  /* 0x0000001fff0f7819 */ /* 0x000fe200000114da */
[----:B------:R-:W-:Y:S01]  /*12e0*/  VIADD R215, R16, 0x180 ;  /* 0x0000018010d77836 */ /* 0x000fe20000000000 */
[----:B------:R0:W-:Y:S01]  /*12f0*/  STL [R1+0x18], R0 ;  /* 0x0000180001007387 */ /* 0x0001e20000100800 */
[----:B------:R-:W-:Y:S01]  /*1300*/  SHF.L.U64.HI R7, R220, 0x1, R13 ;  /* 0x00000001dc077819 */ /* 0x000fe2000001020d */
[C---:B------:R-:W-:Y:S01]  /*1310*/  VIADD R214, R16.reuse, 0x1a0 ;  /* 0x000001a010d67836 */ /* 0x040fe20000000000 */
[----:B------:R-:W-:Y:S01]  /*1320*/  SHF.R.S32.HI R12, RZ, 0x1f, R217 ;  /* 0x0000001fff0c7819 */ /* 0x000fe200000114d9 */
[----:B------:R1:W-:Y:S01]  /*1330*/  STL [R1+0x1c], R4 ;  /* 0x00001c0401007387 */ /* 0x0003e20000100800 */
[----:B------:R-:W-:Y:S01]  /*1340*/  SHF.R.S32.HI R21, RZ, 0x1f, R216 ;  /* 0x0000001fff157819 */ /* 0x000fe200000114d8 */
[----:B------:R-:W-:Y:S01]  /*1350*/  IMAD R227, R9, 0x2, R18 ;  /* 0x0000000209e37824 */ /* 0x000fe200078e0212 */
[----:B------:R-:W-:Y:S01]  /*1360*/  SHF.R.S32.HI R14, RZ, 0x1f, R215 ;  /* 0x0000001fff0e7819 */ /* 0x000fe200000114d7 */
[----:B------:R-:W-:Y:S01]  /*1370*/  VIADD R184, R16, 0x20 ;  /* 0x0000002010b87836 */ /* 0x000fe20000000000 */
[----:B------:R-:W-:Y:S01]  /*1380*/  SHF.R.S32.HI R29, RZ, 0x1f, R214 ;  /* 0x0000001fff1d7819 */ /* 0x000fe200000114d6 */
[----:B------:R-:W-:Y:S01]  /*1390*/  VIADD R228, R227, 0x36440 ;  /* 0x00036440e3e47836 */ /* 0x000fe20000000000 */
[----:B0-----:R-:W-:-:S02]  /*13a0*/  SHF.L.U64.HI R0, R222, 0x1, R11 ;  /* 0x00000001de007819 */ /* 0x001fc4000001020b */
[----:B------:R-:W-:Y:S02]  /*13b0*/  SHF.R.S32.HI R20, RZ, 0x1f, R30 ;  /* 0x0000001fff147819 */ /* 0x000fe4000001141e */
[----:B-1----:R-:W-:Y:S01]  /*13c0*/  SHF.L.U64.HI R4, R221, 0x1, R8 ;  /* 0x00000001dd047819 */ /* 0x002fe20000010208 */
[----:B------:R0:W-:Y:S01]  /*13d0*/  STL [R1+0x20], R0 ;  /* 0x0000200001007387 */ /* 0x0001e20000100800 */
[----:B------:R-:W-:Y:S02]  /*13e0*/  SHF.R.S32.HI R22, RZ, 0x1f, R28 ;  /* 0x0000001fff167819 */ /* 0x000fe4000001141c */
[----:B------:R-:W-:Y:S01]  /*13f0*/  LOP3.LUT R5, R5, R2, R24, 0xf6, !PT ;  /* 0x0000000205057212 */ /* 0x000fe200078ef618 */
[----:B------:R1:W-:Y:S01]  /*1400*/  STL [R1+0x24], R4 ;  /* 0x0000240401007387 */ /* 0x0003e20000100800 */
[----:B------:R-:W-:Y:S01]  /*1410*/  IMAD R2, R3, 0x8, R194 ;  /* 0x0000000803027824 */ /* 0x000fe200078e02c2 */
[----:B------:R-:W-:Y:S02]  /*1420*/  SHF.R.S32.HI R17, RZ, 0x1f, R16 ;  /* 0x0000001fff117819 */ /* 0x000fe40000011410 */
[----:B------:R3:W-:Y:S01]  /*1430*/  STL [R1+0x28], R7 ;  /* 0x0000280701007387 */ /* 0x0007e20000100800 */
[----:B------:R-:W-:-:S02]  /*1440*/  SHF.R.S32.HI R195, RZ, 0x1f, R184 ;  /* 0x0000001fffc37819 */ /* 0x000fc400000114b8 */
[----:B0-----:R-:W-:Y:S02]  /*1450*/  SHF.L.U64.HI R0, R219, 0x1, R10 ;  /* 0x00000001db007819 */ /* 0x001fe4000001020a */
[----:B-1----:R-:W-:-:S03]  /*1460*/  SHF.L.U64.HI R4, R218, 0x1, R15 ;  /* 0x00000001da047819 */ /* 0x002fc6000001020f */
[----:B------:R0:W-:Y:S01]  /*1470*/  STL [R1+0x2c], R0 ;  /* 0x00002c0001007387 */ /* 0x0001e20000100800 */
[----:B---3--:R-:W-:-:S03]  /*1480*/  SHF.L.U64.HI R7, R217, 0x1, R12 ;  /* 0x00000001d9077819 */ /* 0x008fc6000001020c */
[----:B------:R1:W-:Y:S04]  /*1490*/  STL [R1+0x30], R4 ;  /* 0x0000300401007387 */ /* 0x0003e80000100800 */
[----:B------:R3:W-:Y:S01]  /*14a0*/  STL [R1+0x34], R7 ;  /* 0x0000340701007387 */ /* 0x0007e20000100800 */
[----:B0-----:R-:W-:Y:S02]  /*14b0*/  SHF.L.U64.HI R0, R216, 0x1, R21 ;  /* 0x00000001d8007819 */ /* 0x001fe40000010215 */
[----:B-1----:R-:W-:-:S03]  /*14c0*/  SHF.L.U64.HI R4, R215, 0x1, R14 ;  /* 0x00000001d7047819 */ /* 0x002fc6000001020e */
[----:B------:R0:W-:Y:S01]  /*14d0*/  STL [R1+0x38], R0 ;  /* 0x0000380001007387 */ /* 0x0001e20000100800 */
[----:B---3--:R-:W-:-:S03]  /*14e0*/  SHF.L.U64.HI R7, R30, 0x1, R20 ;  /* 0x000000011e077819 */ /* 0x008fc60000010214 */
[----:B------:R1:W-:Y:S01]  /*14f0*/  STL [R1+0x3c], R4 ;  /* 0x00003c0401007387 */ /* 0x0003e20000100800 */
[----:B0-----:R-:W-:Y:S02]  /*1500*/  SHF.L.U64.HI R0, R214, 0x1, R29 ;  /* 0x00000001d6007819 */ /* 0x001fe4000001021d */
[----:B-1----:R-:W-:-:S03]  /*1510*/  SHF.L.U64.HI R4, R28, 0x1, R22 ;  /* 0x000000011c047819 */ /* 0x002fc60000010216 */
[----:B------:R0:W-:Y:S04]  /*1520*/  STL [R1+0x40], R0 ;  /* 0x0000400001007387 */ /* 0x0001e80000100800 */
[----:B------:R-:W-:Y:S04]  /*1530*/  STL [R1+0x44], R7 ;  /* 0x0000440701007387 */ /* 0x000fe80000100800 */
[----:B------:R1:W-:Y:S01]  /*1540*/  STL [R1+0x48], R4 ;  /* 0x0000480401007387 */ /* 0x0003e20000100800 */
[----:B0-----:R-:W-:-:S04]  /*1550*/  VIADD R0, R227, 0x36400 ;  /* 0x00036400e3007836 */ /* 0x001fc80000000000 */
[C---:B------:R-:W-:Y:S02]  /*1560*/  @P2 VIADD R228, R0.reuse, 0xffffffc0 ;  /* 0xffffffc000e42836 */ /* 0x040fe40000000000 */
[----:B------:R-:W-:Y:S02]  /*1570*/  IMAD.IADD R0, R0, 0x1, R229 ;  /* 0x0000000100007824 */ /* 0x000fe400078e02e5 */
[----:B-1----:R-:W-:Y:S02]  /*1580*/  IMAD R4, R5, 0x2, R18 ;  /* 0x0000000205047824 */ /* 0x002fe400078e0212 */
[----:B------:R-:W-:-:S03]  /*1590*/  IMAD.IADD R229, R229, 0x1, R228 ;  /* 0x00000001e5e57824 */ /* 0x000fc600078e02e4 */
[----:B------:R0:W-:Y:S04]  /*15a0*/  STL [R1+0x68], R4 ;  /* 0x0000680401007387 */ /* 0x0001e80000100800 */
[----:B------:R0:W-:Y:S04]  /*15b0*/  STL [R1+0x10], R2 ;  /* 0x0000100201007387 */ /* 0x0001e80000100800 */
[----:B------:R0:W-:Y:S01]  /*15c0*/  STL [R1], R0 ;  /* 0x0000000001007387 */ /* 0x0001e20000100800 */
[----:B--2---:R-:W-:Y:S01]  /*15d0*/  LOP3.LUT R186, R19, 0x1, RZ, 0xfc, !PT ;  /* 0x0000000113ba7812 */ /* 0x004fe200078efcff */
[----:B0-----:R-:W-:-:S07]  /*15e0*/  IMAD.MOV.U32 R19, RZ, RZ, RZ ;  /* 0x000000ffff137224 */ /* 0x001fce00078e00ff */
.L_x_8740:
[----:B01-34-:R-:W0:Y:S01]  /*15f0*/  LDC.64 R2, c[0x0][0xd88] ;  /* 0x00036200ff027b82 */ /* 0x01be220000000a00 */
[----:B------:R-:W-:Y:S01]  /*1600*/  ULDC.64 UR4, c[0x0][0xb20] ;  /* 0x0002c80000047ab9 */ /* 0x000fe20000000a00 */
[----:B------:R-:W-:Y:S01]  /*1610*/  ULDC.64 UR8, c[0x0][0xb10] ;  /* 0x0002c40000087ab9 */ /* 0x000fe20000000a00 */
[----:B------:R-:W-:Y:S01]  /*1620*/  ULDC.64 UR6, c[0x0][0xb00] ;  /* 0x0002c00000067ab9 */ /* 0x000fe20000000a00 */
[----:B0-----:R-:W-:-:S05]  /*1630*/  IMAD.WIDE R2, R27, 0x4, R2 ;  /* 0x000000041b027825 */ /* 0x001fca00078e0202 */
[----:B--2---:R-:W2:Y:S01]  /*1640*/  LDG.E R0, desc[UR40][R2.64] ;  /* 0x0000002802007981 */ /* 0x004ea2000c1e1900 */
[----:B------:R-:W-:Y:S01]  /*1650*/  ISETP.NE.U32.AND P2, PT, RZ, UR4, PT ;  /* 0x00000004ff007c0c */ /* 0x000fe2000bf45070 */
[----:B------:R-:W-:Y:S01]  /*1660*/  IMAD.MOV.U32 R9, RZ, RZ, RZ ;  /* 0x000000ffff097224 */ /* 0x000fe200078e00ff */
[----:B------:R-:W-:Y:S01]  /*1670*/  ISETP.NE.U32.AND P1, PT, RZ, UR8, PT ;  /* 0x00000008ff007c0c */ /* 0x000fe2000bf25070 */
[----:B------:R-:W-:Y:S01]  /*1680*/  IMAD.MOV.U32 R29, RZ, RZ, RZ ;  /* 0x000000ffff1d7224 */ /* 0x000fe200078e00ff */
[----:B------:R-:W-:Y:S02]  /*1690*/  ISETP.NE.AND.EX P2, PT, RZ, UR5, PT, P2 ;  /* 0x00000005ff007c0c */ /* 0x000fe4000bf45320 */
[----:B------:R-:W-:Y:S02]  /*16a0*/  ISETP.NE.AND.EX P1, PT, RZ, UR9, PT, P1 ;  /* 0x00000009ff007c0c */ /* 0x000fe4000bf25310 */
[----:B------:R-:W-:-:S04]  /*16b0*/  ISETP.NE.U32.AND P0, PT, RZ, UR6, PT ;  /* 0x00000006ff007c0c */ /* 0x000fc8000bf05070 */
[----:B------:R-:W-:Y:S02]  /*16c0*/  ISETP.NE.AND.EX P0, PT, RZ, UR7, PT, P0 ;  /* 0x00000007ff007c0c */ /* 0x000fe4000bf05300 */
[----:B--2---:R-:W-:Y:S01]  /*16d0*/  SHF.R.S32.HI R4, RZ, 0x1f, R0 ;  /* 0x0000001fff047819 */ /* 0x004fe20000011400 */
[C---:B------:R-:W-:Y:S02]  /*16e0*/  IMAD.SHL.U32 R31, R0.reuse, 0x4, RZ ;  /* 0x00000004001f7824 */ /* 0x040fe400078e00ff */
[C---:B------:R-:W-:Y:S01]  /*16f0*/  @P2 LEA R2, P3, R0.reuse, UR4, 0x2 ;  /* 0x0000000400022c11 */ /* 0x040fe2000f8610ff */
[----:B------:R-:W-:Y:S01]  /*1700*/  STL [R1+0x58], R0 ;  /* 0x0000580001007387 */ /* 0x000fe20000100800 */
[C-C-:B------:R-:W-:Y:S02]  /*1710*/  SHF.L.U64.HI R30, R0.reuse, 0x2, R4.reuse ;  /* 0x00000002001e7819 */ /* 0x140fe40000010204 */
[----:B------:R-:W-:Y:S01]  /*1720*/  @P2 LEA.HI.X R3, R0, UR5, R4, 0x2, P3 ;  /* 0x0000000500032c11 */ /* 0x000fe200098f1404 */
[----:B------:R0:W-:Y:S01]  /*1730*/  STL [R1+0x60], R4 ;  /* 0x0000600401007387 */ /* 0x0001e20000100800 */
[----:B------:R-:W-:Y:S01]  /*1740*/  IADD3 R6, P4, R31, UR6, RZ ;  /* 0x000000061f067c10 */ /* 0x000fe2000ff9e0ff */
[----:B------:R-:W-:-:S02]  /*1750*/  ULDC UR4, c[0x0][0x288] ;  /* 0x0000a20000047ab9 */ /* 0x000fc40000000800 */
[----:B------:R1:W5:Y:S01]  /*1760*/  @P2 LDG.E R9, desc[UR40][R2.64] ;  /* 0x0000002802092981 */ /* 0x000362000c1e1900 */
[----:B------:R-:W-:Y:S01]  /*1770*/  MOV R208, UR4 ;  /* 0x0000000400d07c02 */ /* 0x000fe20008000f00 */
[----:B------:R-:W-:Y:S01]  /*1780*/  ULDC.64 UR4, c[0x0][0x418] ;  /* 0x0001060000047ab9 */ /* 0x000fe20000000a00 */
[----:B------:R-:W-:Y:S01]  /*1790*/  IADD3.X R7, R30, UR7, RZ, P4, !PT ;  /* 0x000000071e077c10 */ /* 0x000fe2000a7fe4ff */
[----:B------:R1:W-:Y:S01]  /*17a0*/  STL [R1+0x50], R31 ;  /* 0x0000501f01007387 */ /* 0x0003e20000100800 */
[----:B0-----:R-:W-:-:S03]  /*17b0*/  @P1 IADD3 R4, P2, R31, UR8, RZ ;  /* 0x000000081f041c10 */ /* 0x001fc6000ff5e0ff */
[----:B------:R1:W5:Y:S01]  /*17c0*/  @P0 LDG.E R29, desc[UR40][R6.64] ;  /* 0x00000028061d0981 */ /* 0x000362000c1e1900 */
[----:B------:R-:W-:Y:S01]  /*17d0*/  @P1 IADD3.X R5, R30, UR9, RZ, P2, !PT ;  /* 0x000000091e051c10 */ /* 0x000fe200097fe4ff */
[----:B------:R-:W-:Y:S02]  /*17e0*/  UISETP.NE.U32.AND UP0, UPT, UR4, URZ, UPT ;  /* 0x0000003f0400728c */ /* 0x000fe4000bf05070 */
[----:B------:R1:W-:Y:S01]  /*17f0*/  STL [R1+0x54], R30 ;  /* 0x0000541e01007387 */ /* 0x0003e20000100800 */
[----:B------:R-:W-:Y:S01]  /*1800*/  ULDC.64 UR8, c[0x0][0xb18] ;  /* 0x0002c60000087ab9 */ /* 0x000fe20000000a00 */
[----:B------:R-:W-:Y:S02]  /*1810*/  ULDC UR4, c[0x0][0x424] ;  /* 0x0001090000047ab9 */ /* 0x000fe40000000800 */
[----:B------:R1:W5:Y:S04]  /*1820*/  @P1 LDG.E R208, desc[UR40][R4.64] ;  /* 0x0000002804d01981 */ /* 0x000368000c1e1900 */
[----:B------:R1:W-:Y:S01]  /*1830*/  STL [R1+0x4c], R26 ;  /* 0x00004c1a01007387 */ /* 0x0003e20000100800 */
[----:B------:R-:W-:Y:S01]  /*1840*/  UISETP.NE.AND.EX UP0, UPT, UR5, URZ, UPT, UP0 ;  /* 0x0000003f0500728c */ /* 0x000fe2000bf05300 */
[----:B------:R-:W-:-:S02]  /*1850*/  ISETP.NE.U32.AND P2, PT, RZ, UR8, PT ;  /* 0x00000008ff007c0c */ /* 0x000fc4000bf45070 */
[----:B------:R-:W-:Y:S01]  /*1860*/  ULDC UR5, c[0x0][0x2f0] ;  /* 0x0000bc0000057ab9 */ /* 0x000fe20000000800 */
[----:B------:R-:W-:Y:S01]  /*1870*/  USEL UR4, UR4, 0x1, UP0 ;  /* 0x0000000104047887 */ /* 0x000fe20008000000 */
[----:B------:R-:W-:-:S03]  /*1880*/  ISETP.NE.AND.EX P2, PT, RZ, UR9, PT, P2 ;  /* 0x00000009ff007c0c */ /* 0x000fc6000bf45320 */
[----:B------:R-:W-:-:S03]  /*1890*/  UIMAD UR4, UR4, UR5, URZ ;  /* 0x00000005040472a4 */ /* 0x000fc6000f8e023f */
[----:B------:R-:W-:Y:S01]  /*18a0*/  ULDC UR5, c[0x0][0x348] ;  /* 0x0000d20000057ab9 */ /* 0x000fe20000000800 */
[----:B------:R-:W-:Y:S01]  /*18b0*/  IMAD.MOV.U32 R36, RZ, RZ, R0 ;  /* 0x000000ffff247224 */ /* 0x000fe200078e0000 */
[----:B-1----:R-:W-:Y:S07]  /*18c0*/  @P1 BRA `(.L_x_8602) ;  /* 0x0000000000241947 */ /* 0x002fee0003800000 */
        /* <DEDUP_REMOVED lines=9> */
.L_x_8602:
[----:B------:R-:W-:Y:S02]  /*1960*/  IMAD.U32 R27, RZ, RZ, UR5 ;  /* 0x00000005ff1b7e24 */ /* 0x000fe4000f8e00ff */
[----:B------:R-:W-:Y:S01]  /*1970*/  IMAD.U32 R28, RZ, RZ, UR4 ;  /* 0x00000004ff1c7e24 */ /* 0x000fe2000f8e00ff */
[----:B------:R-:W-:Y:S06]  /*1980*/  @!P2 BRA `(.L_x_8603) ;  /* 0x000000000010a947 */ /* 0x000fec0003800000 */
[----:B------:R-:W-:-:S04]  /*1990*/  IADD3 R2, P0, R31, UR8, RZ ;  /* 0x000000081f027c10 */ /* 0x000fc8000ff1e0ff */
[----:B------:R-:W-:-:S05]  /*19a0*/  IADD3.X R3, R30, UR9, RZ, P0, !PT ;  /* 0x000000091e037c10 */ /* 0x000fca00087fe4ff */
[----:B------:R0:W5:Y:S01]  /*19b0*/  LDG.E R28, desc[UR40][R2.64] ;  /* 0x00000028021c7981 */ /* 0x000162000c1e1900 */
[----:B------:R-:W-:Y:S05]  /*19c0*/  BRA `(.L_x_8604) ;  /* 0x0000000000107947 */ /* 0x000fea0003800000 */
.L_x_8603:
[----:B------:R-:W-:Y:S05]  /*19d0*/  @!P0 BRA `(.L_x_8604) ;  /* 0x00000000000c8947 */ /* 0x000fea0003800000 */
[----:B------:R-:W2:Y:S04]  /*19e0*/  LDG.E R3, desc[UR40][R6.64] ;  /* 0x0000002806037981 */ /* 0x000ea8000c1e1900 */
[----:B------:R-:W2:Y:S02]  /*19f0*/  LDG.E R28, desc[UR40][R6.64+0x4] ;  /* 0x00000428061c7981 */ /* 0x000ea4000c1e1900 */
[----:B--2---:R-:W-:-:S07]  /*1a00*/  IMAD.IADD R28, R28, 0x1, -R3 ;  /* 0x000000011c1c7824 */ /* 0x004fce00078e0a03 */
.L_x_8604:
        /* <DEDUP_REMOVED lines=30> */
[----:B------:R-:W-:Y:S01]  /*1bf0*/  SHF.R.S32.HI R3, RZ, 0x1f, R0 ;  /* 0x0000001fff037819 */ /* 0x000fe20000011400 */
[----:B------:R-:W-:-:S03]  /*1c00*/  IMAD.IADD R2, R38, 0x1, R2 ;  /* 0x0000000126027824 */ /* 0x000fc600078e0202 */
[----:B------:R-:W-:Y:S02]  /*1c10*/  LEA.HI R3, R3, R0, RZ, 0x6 ;  /* 0x0000000003037211 */ /* 0x000fe400078f30ff */
[----:B---3--:R-:W-:Y:S02]  /*1c20*/  SHF.R.S32.HI R5, RZ, 0x1f, R2 ;  /* 0x0000001fff057819 */ /* 0x008fe40000011402 */
[----:B------:R-:W-:Y:S02]  /*1c30*/  SHF.R.S32.HI R170, RZ, 0x6, R3 ;  /* 0x00000006ffaa7819 */ /* 0x000fe40000011403 */
[----:B------:R-:W-:-:S04]  /*1c40*/  LEA.HI R5, R5, R2, RZ, 0x6 ;  /* 0x0000000205057211 */ /* 0x000fc800078f30ff */
        /* <DEDUP_REMOVED lines=12> */
[----:B------:R-:W-:Y:S05]  /*1d10*/  @!P0 BRA `(.L_x_8605) ;  /* 0x0000002c00a48947 */ /* 0x000fea0003800000 */
        /* <DEDUP_REMOVED lines=20> */
.L_x_8607:
[----:B------:R-:W-:Y:S05]  /*1e60*/  BSYNC B6 ;  /* 0x0000000000067941 */ /* 0x000fea0003800000 */
.L_x_8606:
        /* <DEDUP_REMOVED lines=20> */
.L_x_8609:
[----:B------:R-:W-:Y:S05]  /*1fb0*/  BSYNC B6 ;  /* 0x0000000000067941 */ /* 0x000fea0003800000 */
.L_x_8608:
[----:B------:R-:W-:Y:S01]  /*1fc0*/  ULDC.64 UR4, c[0x0][0xaf0] ;  /* 0x0002bc0000047ab9 */ /* 0x000fe20000000a00 */
[----:B------:R-:W0:Y:S01]  /*1fd0*/  LDC.64 R4, c[0x0][0x3f8] ;  /* 0x0000fe00ff047b82 */ /* 0x000e220000000a00 */
[----:B------:R-:W-:-:S04]  /*1fe0*/  ISETP.NE.U32.AND P0, PT, RZ, UR4, PT ;  /* 0x00000004ff007c0c */ /* 0x000fc8000bf05070 */
[----:B------:R-:W-:-:S03]  /*1ff0*/  ISETP.NE.AND.EX P0, PT, RZ, UR5, PT, P0 ;  /* 0x00000005ff007c0c */ /* 0x000fc6000bf05300 */
[----:B------:R-:W1:Y:S08]  /*2000*/  LDC R49, c[0x0][0x3f4] ;  /* 0x0000fd00ff317b82 */ /* 0x000e700000000800 */
[----:B------:R-:W2:Y:S02]  /*2010*/  LDC.64 R44, c[0x0][0x408] ;  /* 0x00010200ff2c7b82 */ /* 0x000ea40000000a00 */
[----:B------:R-:W-:-:S02]  /*2020*/  @P0 IADD3 R2, P1, R31, UR4, RZ ;  /* 0x000000041f020c10 */ /* 0x000fc4000ff3e0ff */
[----:B------:R-:W-:Y:S01]  /*2030*/  SHF.R.S32.HI R9, RZ, 0x1f, R191 ;  /* 0x0000001fff097819 */ /* 0x000fe200000114bf */
[----:B------:R-:W3:Y:S01]  /*2040*/  S2R R12, SR_TID.X ;  /* 0x00000000000c7919 */ /* 0x000ee20000002100 */
[----:B------:R-:W-:Y:S02]  /*2050*/  @P0 IADD3.X R3, R30, UR5, RZ, P1, !PT ;  /* 0x000000051e030c10 */ /* 0x000fe40008ffe4ff */
[----:B------:R-:W-:Y:S01]  /*2060*/  SHF.R.S32.HI R189, RZ, 0x1f, R188 ;  /* 0x0000001fffbd7819 */ /* 0x000fe200000114bc */
[----:B0-----:R-:W-:-:S04]  /*2070*/  IMAD.WIDE.U32 R20, R191, R4, R16 ;  /* 0x00000004bf147225 */ /* 0x001fc800078e0010 */
[----:B------:R-:W-:Y:S01]  /*2080*/  IMAD.SHL.U32 R42, R192, 0x40, RZ ;  /* 0x00000040c02a7824 */ /* 0x000fe200078e00ff */
[----:B------:R0:W4:Y:S01]  /*2090*/  @P0 LDG.E R36, desc[UR40][R2.64] ;  /* 0x0000002802240981 */ /* 0x000122000c1e1900 */
[-C--:B------:R-:W-:Y:S01]  /*20a0*/  IMAD R0, R9, R4.reuse, RZ ;  /* 0x0000000409007224 */ /* 0x080fe200078e02ff */
[----:B-1----:R-:W-:Y:S01]  /*20b0*/  ISETP.GE.AND P0, PT, R16, R49, PT ;  /* 0x000000311000720c */ /* 0x002fe20003f06270 */
[C---:B------:R-:W-:Y:S01]  /*20c0*/  IMAD.WIDE.U32 R6, R191.reuse, R4, R188 ;  /* 0x00000004bf067225 */ /* 0x040fe200078e00bc */
[----:B------:R-:W1:Y:S01]  /*20d0*/  S2R R30, SR_TID.X ;  /* 0x00000000001e7919 */ /* 0x000e620000002100 */
[----:B------:R-:W-:Y:S01]  /*20e0*/  LOP3.LUT R42, R42, 0x1c0, RZ, 0xc0, !PT ;  /* 0x000001c02a2a7812 */ /* 0x000fe200078ec0ff */
[----:B------:R-:W-:Y:S01]  /*20f0*/  ULDC UR4, c[0x0][0x2f4] ;  /* 0x0000bd0000047ab9 */ /* 0x000fe20000000800 */
[----:B------:R-:W-:Y:S01]  /*2100*/  IMAD R11, R191, R5, R0 ;  /* 0x00000005bf0b7224 */ /* 0x000fe200078e0200 */
[C---:B------:R-:W-:Y:S01]  /*2110*/  SHF.L.U64.HI R40, R4.reuse, 0x6, R5 ;  /* 0x0000000604287819 */ /* 0x040fe20000010205 */
[----:B------:R-:W-:Y:S01]  /*2120*/  IMAD.SHL.U32 R41, R4, 0x40, RZ ;  /* 0x0000004004297824 */ /* 0x000fe200078e00ff */
[----:B--2---:R-:W-:Y:S01]  /*2130*/  SHF.L.U64.HI R43, R44, 0x6, R45 ;  /* 0x000000062c2b7819 */ /* 0x004fe2000001022d */
[----:B------:R-:W-:Y:S01]  /*2140*/  IMAD R8, R9, R44, RZ ;  /* 0x0000002c09087224 */ /* 0x000fe200078e02ff */
[----:B-----5:R-:W-:Y:S01]  /*2150*/  SHF.R.S32.HI R9, RZ, 0x1f, R24 ;  /* 0x0000001fff097819 */ /* 0x020fe20000011418 */
[----:B0-----:R-:W-:Y:S01]  /*2160*/  IMAD.IADD R3, R7, 0x1, R11 ;  /* 0x0000000107037824 */ /* 0x001fe200078e020b */
[----:B------:R-:W-:Y:S01]  /*2170*/  SEL R7, R49, RZ, P0 ;  /* 0x000000ff31077207 */ /* 0x000fe20000000000 */
[----:B------:R-:W-:Y:S01]  /*2180*/  IMAD R13, R191, R45, R8 ;  /* 0x0000002dbf0d7224 */ /* 0x000fe200078e0208 */
[----:B------:R-:W-:Y:S01]  /*2190*/  ISETP.GE.AND P2, PT, R16, UR4, PT ;  /* 0x0000000410007c0c */ /* 0x000fe2000bf46270 */
[----:B------:R-:W-:Y:S01]  /*21a0*/  IMAD R8, R9, R4, RZ ;  /* 0x0000000409087224 */ /* 0x000fe200078e02ff */
[----:B------:R-:W-:Y:S01]  /*21b0*/  SHF.R.S32.HI R46, RZ, 0x1f, R26 ;  /* 0x0000001fff2e7819 */ /* 0x000fe2000001141a */
[----:B------:R-:W-:Y:S01]  /*21c0*/  IMAD.MOV.U32 R2, RZ, RZ, R6 ;  /* 0x000000ffff027224 */ /* 0x000fe200078e0006 */
[----:B------:R-:W-:Y:S01]  /*21d0*/  ISETP.GE.AND P1, PT, R184, UR4, PT ;  /* 0x00000004b8007c0c */ /* 0x000fe2000bf26270 */
[----:B------:R-:W-:Y:S01]  /*21e0*/  IMAD.IADD R21, R11, 0x1, R21 ;  /* 0x000000010b157824 */ /* 0x000fe200078e0215 */
[----:B------:R-:W-:Y:S01]  /*21f0*/  P2R R61, PR, RZ, 0x4 ;  /* 0x00000004ff3d7803 */ /* 0x000fe20000000000 */
[----:B------:R-:W-:Y:S01]  /*2200*/  IMAD R9, R9, R44, RZ ;  /* 0x0000002c09097224 */ /* 0x000fe200078e02ff */
[----:B---3--:R-:W-:Y:S01]  /*2210*/  SHF.R.U32.HI R12, RZ, 0x7, R12 ;  /* 0x00000007ff0c7819 */ /* 0x008fe2000001160c */
[----:B------:R-:W-:-:S02]  /*2220*/  IMAD.IADD R7, R16, 0x1, R7 ;  /* 0x0000000110077824 */ /* 0x000fc400078e0207 */
[----:B------:R-:W-:-:S03]  /*2230*/  IMAD.WIDE.U32 R2, R24, R4, R2 ;  /* 0x0000000418027225 */ /* 0x000fc600078e0002 */
[----:B------:R-:W-:Y:S01]  /*2240*/  SHF.R.S32.HI R6, RZ, 0x1f, R7 ;  /* 0x0000001fff067819 */ /* 0x000fe20000011407 */
[----:B------:R-:W-:Y:S01]  /*2250*/  IMAD.WIDE.U32 R20, R24, R4, R20 ;  /* 0x0000000418147225 */ /* 0x000fe200078e0014 */
[----:B------:R-:W-:Y:S02]  /*2260*/  LOP3.LUT R4, R42, 0x18, R16, 0xf8, !PT ;  /* 0x000000182a047812 */ /* 0x000fe400078ef810 */
[----:B------:R-:W-:Y:S01]  /*2270*/  LEA.HI R39, R6, R7, RZ, 0x3 ;  /* 0x0000000706277211 */ /* 0x000fe200078f18ff */
[----:B------:R-:W-:Y:S01]  /*2280*/  IMAD R9, R24, R45, R9 ;  /* 0x0000002d18097224 */ /* 0x000fe200078e0209 */
[----:B------:R-:W-:Y:S01]  /*2290*/  SHF.R.U32.HI R45, RZ, 0x3, R42 ;  /* 0x00000003ff2d7819 */ /* 0x000fe2000001162a */
[----:B-1----:R-:W-:Y:S01]  /*22a0*/  VIADD R30, R30, 0xffffff80 ;  /* 0xffffff801e1e7836 */ /* 0x002fe20000000000 */
[----:B------:R-:W-:Y:S01]  /*22b0*/  LOP3.LUT R54, R39, 0xfffffff8, RZ, 0xc0, !PT ;  /* 0xfffffff827367812 */ /* 0x000fe200078ec0ff */
[----:B------:R-:W-:Y:S01]  /*22c0*/  IMAD.WIDE.U32 R32, R191, R44, R188 ;  /* 0x0000002cbf207225 */ /* 0x000fe200078e00bc */
[----:B------:R-:W-:-:S02]  /*22d0*/  LOP3.LUT R4, R4, R45, RZ, 0x3c, !PT ;  /* 0x0000002d04047212 */ /* 0x000fc400078e3cff */
[----:B------:R-:W-:Y:S01]  /*22e0*/  SHF.R.S32.HI R10, RZ, 0x1f, R30 ;  /* 0x0000001fff0a7819 */ /* 0x000fe2000001141e */
[----:B------:R-:W-:Y:S01]  /*22f0*/  IMAD.WIDE.U32 R34, R191, R44, R16 ;  /* 0x0000002cbf227225 */ /* 0x000fe200078e0010 */
[----:B------:R-:W-:Y:S02]  /*2300*/  SHF.R.S32.HI R59, RZ, 0x1f, R54 ;  /* 0x0000001fff3b7819 */ /* 0x000fe40000011436 */
[----:B------:R-:W-:Y:S01]  /*2310*/  LEA.HI R10, R10, R30, RZ, 0x2 ;  /* 0x0000001e0a0a7211 */ /* 0x000fe200078f10ff */
[----:B------:R-:W-:Y:S02]  /*2320*/  IMAD.IADD R33, R33, 0x1, R13 ;  /* 0x0000000121217824 */ /* 0x000fe400078e020d */
[----:B------:R-:W-:Y:S01]  /*2330*/  IMAD.IADD R35, R13, 0x1, R35 ;  /* 0x000000010d237824 */ /* 0x000fe200078e0223 */
[----:B------:R-:W-:Y:S01]  /*2340*/  LOP3.LUT R10, R10, 0xfffffffc, RZ, 0xc0, !PT ;  /* 0xfffffffc0a0a7812 */ /* 0x000fe200078ec0ff */
[C---:B------:R-:W-:Y:S02]  /*2350*/  IMAD R7, R24.reuse, R5, R8 ;  /* 0x0000000518077224 */ /* 0x040fe400078e0208 */
[----:B------:R-:W-:-:S04]  /*2360*/  IMAD.WIDE.U32 R32, R24, R44, R32 ;  /* 0x0000002c18207225 */ /* 0x000fc800078e0020 */
[----:B------:R-:W-:Y:S02]  /*2370*/  IMAD.IADD R10, R30, 0x1, -R10 ;  /* 0x000000011e0a7824 */ /* 0x000fe400078e0a0a */
[----:B------:R-:W0:Y:S01]  /*2380*/  S2R R30, SR_TID.X ;  /* 0x00000000001e7919 */ /* 0x000e220000002100 */
[----:B------:R-:W-:-:S04]  /*2390*/  IMAD.WIDE.U32 R34, R24, R44, R34 ;  /* 0x0000002c18227225 */ /* 0x000fc800078e0022 */
[----:B------:R-:W-:Y:S02]  /*23a0*/  IMAD R48, R10, 0x40, R191 ;  /* 0x000000400a307824 */ /* 0x000fe400078e02bf */
[----:B------:R-:W-:Y:S02]  /*23b0*/  IMAD.IADD R0, R29, 0x1, R28 ;  /* 0x000000011d007824 */ /* 0x000fe400078e021c */
[----:B------:R-:W-:Y:S02]  /*23c0*/  IMAD.SHL.U32 R44, R44, 0x40, RZ ;  /* 0x000000402c2c7824 */ /* 0x000fe400078e00ff */
[----:B------:R-:W-:Y:S02]  /*23d0*/  VIADD R47, R12, 0x8 ;  /* 0x000000080c2f7836 */ /* 0x000fe40000000000 */
[----:B------:R-:W-:Y:S02]  /*23e0*/  IMAD.SHL.U32 R49, R49, 0x2, RZ ;  /* 0x0000000231317824 */ /* 0x000fe400078e00ff */
[----:B------:R-:W-:-:S02]  /*23f0*/  IMAD.IADD R51, R3, 0x1, R7 ;  /* 0x0000000103337824 */ /* 0x000fc400078e0207 */
[----:B------:R-:W-:Y:S02]  /*2400*/  IMAD.IADD R52, R7, 0x1, R21 ;  /* 0x0000000107347824 */ /* 0x000fe400078e0215 */
[----:B------:R-:W-:Y:S02]  /*2410*/  IMAD.IADD R53, R33, 0x1, R9 ;  /* 0x0000000121357824 */ /* 0x000fe400078e0209 */
[----:B------:R-:W-:Y:S02]  /*2420*/  IMAD.IADD R55, R9, 0x1, R35 ;  /* 0x0000000109377824 */ /* 0x000fe400078e0223 */
[----:B0-----:R-:W-:-:S05]  /*2430*/  VIADD R30, R30, 0xffffff80 ;  /* 0xffffff801e1e7836 */ /* 0x001fca0000000000 */
[----:B------:R-:W-:-:S04]  /*2440*/  SHF.R.S32.HI R10, RZ, 0x1f, R30 ;  /* 0x0000001fff0a7819 */ /* 0x000fc8000001141e */
[----:B------:R-:W-:-:S04]  /*2450*/  LEA.HI R10, R10, R30, RZ, 0x5 ;  /* 0x0000001e0a0a7211 */ /* 0x000fc800078f28ff */
[----:B------:R-:W-:-:S04]  /*2460*/  SHF.R.S32.HI R10, RZ, 0x5, R10 ;  /* 0x00000005ff0a7819 */ /* 0x000fc8000001140a */
[----:B------:R-:W-:Y:S02]  /*2470*/  LEA R50, R10, R4, 0x9 ;  /* 0x000000040a327211 */ /* 0x000fe400078e48ff */
[----:B------:R-:W-:-:S04]  /*2480*/  LOP3.LUT R4, R42, 0x38, R39, 0xf8, !PT ;  /* 0x000000382a047812 */ /* 0x000fc800078ef827 */
[----:B------:R-:W-:-:S05]  /*2490*/  LOP3.LUT R4, R4, R45, RZ, 0x3c, !PT ;  /* 0x0000002d04047212 */ /* 0x000fca00078e3cff */
[----:B------:R-:W-:Y:S01]  /*24a0*/  IMAD R60, R10, 0x200, R4 ;  /* 0x000002000a3c7824 */ /* 0x000fe200078e0204 */
[----:B----4-:R-:W-:-:S07]  /*24b0*/  SHF.R.S32.HI R58, RZ, 0x1f, R36 ;  /* 0x0000001fff3a7819 */ /* 0x010fce0000011424 */
.L_x_8642:
[----:B0-----:R-:W0:Y:S01]  /*24c0*/  LDC R64, c[0x0][0x430] ;  /* 0x00010c00ff407b82 */ /* 0x001e220000000800 */
[----:B------:R-:W-:Y:S02]  /*24d0*/  VIADD R25, R25, 0xffffffff ;  /* 0xffffffff19197836 */ /* 0x000fe40000000000 */
[----:B------:R-:W-:Y:S02]  /*24e0*/  IMAD.MOV.U32 R63, RZ, RZ, RZ ;  /* 0x000000ffff3f7224 */ /* 0x000fe400078e00ff */
        /* <DEDUP_REMOVED lines=53> */
[----:B------:R-:W-:Y:S01]  /*2840*/  IMAD.WIDE.U32 R4, R41, R25, RZ ;  /* 0x0000001929047225 */ /* 0x000fe200078e00ff */
[----:B------:R-:W-:Y:S02]  /*2850*/  LEA R69, P4, R6, UR4, 0x1 ;  /* 0x0000000406457c11 */ /* 0x000fe4000f8808ff */
[----:B------:R-:W-:Y:S01]  /*2860*/  IADD3 R7, R7, R9, RZ ;  /* 0x0000000907077210 */ /* 0x000fe20007ffe0ff */
[----:B------:R-:W-:-:S03]  /*2870*/  IMAD.IADD R11, R5, 0x1, R11 ;  /* 0x00000001050b7824 */ /* 0x000fc600078e020b */
        /* <DEDUP_REMOVED lines=33> */
.L_x_8614:
[----:B------:R-:W-:Y:S05]  /*2a90*/  BSYNC B1 ;  /* 0x0000000000017941 */ /* 0x000fea0003800000 */
.L_x_8613:
[----:B------:R-:W-:Y:S01]  /*2aa0*/  ISETP.NE.AND P3, PT, R186, 0x3, PT ;  /* 0x00000003ba00780c */ /* 0x000fe20003f65270 */
        /* <DEDUP_REMOVED lines=14> */
.L_x_8615:
[----:B------:R-:W-:Y:S01]  /*2b90*/  IMAD R62, R185, 0x8, R18 ;  /* 0x00000008b93e7824 */ /* 0x000fe200078e0212 */
[----:B------:R-:W-:Y:S01]  /*2ba0*/  SHF.L.U32 R75, R190, 0x1f, RZ ;  /* 0x0000001fbe4b7819 */ /* 0x000fe200000006ff */
[----:B------:R-:W-:Y:S03]  /*2bb0*/  BSSY B1, `(.L_x_8616) ;  /* 0x0000003000017945 */ /* 0x000fe60003800000 */
[----:B------:R-:W0:Y:S02]  /*2bc0*/  SYNCS.PHASECHK.TRANS64.TRYWAIT P5, [R62+URZ+0x38890], R75 ;  /* 0x0388904b3e0075a7 */ /* 0x000e2400080a017f */
[----:B0-----:R-:W-:Y:S05]  /*2bd0*/  @!P5 BRA `(.L_x_8617) ;  /* 0x000001e0003cd947 */ /* 0x001fea0003800000 */
.L_x_8875:
[----:B------:R-:W-:Y:S05]  /*2be0*/  BSYNC B1 ;  /* 0x0000000000017941 */ /* 0x000fea0003800000 */
.L_x_8616:
[----:B------:R-:W-:-:S03]  /*2bf0*/  UMOV UR4, 0xffffffff ;  /* 0xffffffff00047882 */ /* 0x000fc60000000000 */
[----:B------:R-:W-:Y:S05]  /*2c00*/  BRA.DIV UR4, `(.L_x_8618) ;  /* 0x000001e204447947 */ /* 0x000fea000b800000 */
[----:B------:R1:W2:Y:S04]  /*2c10*/  SHFL.IDX PT, R71, R68, RZ, 0x1c1f ;  /* 0x001c1fff44477589 */ /* 0x0002a800000e0000 */
[----:B------:R1:W3:Y:S02]  /*2c20*/  SHFL.IDX PT, R14, R69, RZ, 0x1c1f ;  /* 0x001c1fff450e7589 */ /* 0x0002e400000e0000 */
.L_x_8879:
        /* <DEDUP_REMOVED lines=51> */
.L_x_8623:
[----:B------:R-:W-:Y:S05]  /*2f60*/  BSYNC B2 ;  /* 0x0000000000027941 */ /* 0x000fea0003800000 */
.L_x_8622:
[----:B0-----:R4:W-:Y:S02]  /*2f70*/  ST.E.128 desc[UR40][R10.64], R4 ;  /* 0x000000040a007985 */ /* 0x0019e4000c101d28 */
.L_x_8621:
[----:B------:R-:W-:Y:S05]  /*2f80*/  BSYNC B1 ;  /* 0x0000000000017941 */ /* 0x000fea0003800000 */
.L_x_8620:
        /* <DEDUP_REMOVED lines=8> */
[----:B--2---:R-:W-:-:S03]  /*3010*/  LEA.HI.X R11, R184, R71, R195, 0x1, P4 ;  /* 0x00000047b80b7211 */ /* 0x004fc600020f0cc3 */
[----:B------:R-:W-:-:S06]  /*3020*/  IMAD R4, R73, 0x2, R18 ;  /* 0x0000000249047824 */ /* 0x000fcc00078e0212 */
[----:B------:R-:W2:Y:S01]  /*3030*/  LDS.128 R4, [R4+0x22400] ;  /* 0x0224000004047984 */ /* 0x000ea20000000c00 */
[----:B------:R-:W-:Y:S05]  /*3040*/  @P5 BRA `(.L_x_8625) ;  /* 0x0000000000a45947 */ /* 0x000fea0003800000 */
[----:B------:R-:W-:Y:S02]  /*3050*/  SHF.R.U64 R13, R28, 0x10, R29 ;  /* 0x000000101c0d7819 */ /* 0x000fe4000000121d */
[----:B------:R-:W-:Y:S02]  /*3060*/  SHF.R.U64 R12, R8, 0x10, R9 ;  /* 0x00000010080c7819 */ /* 0x000fe40000001209 */
[----:B--2---:R-:W-:Y:S01]  /*3070*/  MOV R8, R6 ;  /* 0x0000000600087202 */ /* 0x004fe20000000f00 */
[----:B------:R-:W-:Y:S01]  /*3080*/  HADD2.F32 R13, -RZ, R13.H0_H0 ;  /* 0x2000000dff0d7230 */ /* 0x000fe20000004100 */
[----:B------:R-:W-:Y:S01]  /*3090*/  SHF.R.U32.HI R28, RZ, 0x10, R29 ;  /* 0x00000010ff1c7819 */ /* 0x000fe2000001161d */
[--C-:B------:R-:W-:Y:S01]  /*30a0*/  HADD2.F32 R6, -RZ, R5.reuse.H1_H1 ;  /* 0x30000005ff067230 */ /* 0x100fe20000004100 */
[----:B------:R-:W-:Y:S01]  /*30b0*/  SHF.R.U32.HI R14, RZ, 0x10, R9 ;  /* 0x00000010ff0e7819 */ /* 0x000fe20000011609 */
        /* <DEDUP_REMOVED lines=34> */
.L_x_8625:
[----:B------:R-:W-:Y:S05]  /*32e0*/  BSYNC B1 ;  /* 0x0000000000017941 */ /* 0x000fea0003800000 */
.L_x_8624:
[----:B--2---:R2:W-:Y:S01]  /*32f0*/  ST.E.128 desc[UR40][R10.64], R4 ;  /* 0x000000040a007985 */ /* 0x0045e2000c101d28 */
[----:B------:R-:W-:Y:S05]  /*3300*/  BRA `(.L_x_8619) ;  /* 0x0000000c008c7947 */ /* 0x000fea0003800000 */
.L_x_8612:
        /* <DEDUP_REMOVED lines=42> */
[----:B------:R-:W-:Y:S06]  /*35b0*/  @!P3 BRA `(.L_x_8626) ;  /* 0x000000000004b947 */ /* 0x000fec0003800000 */
[----:B------:R-:W-:Y:S01]  /*35c0*/  BPT.TRAP 0x1 ;  /* 0x000000040000795c */ /* 0x000fe20000300000 */
.L_x_8626:
[----:B------:R-:W-:Y:S01]  /*35d0*/  IMAD R62, R185, 0x8, R18 ;  /* 0x00000008b93e7824 */ /* 0x000fe200078e0212 */
[----:B------:R-:W-:Y:S01]  /*35e0*/  SHF.L.U32 R75, R190, 0x1f, RZ ;  /* 0x0000001fbe4b7819 */ /* 0x000fe200000006ff */
[----:B------:R-:W-:Y:S03]  /*35f0*/  BSSY B1, `(.L_x_8627) ;  /* 0x0000003000017945 */ /* 0x000fe60003800000 */
[----:B------:R-:W0:Y:S02]  /*3600*/  SYNCS.PHASECHK.TRANS64.TRYWAIT P6, [R62+URZ+0x38890], R75 ;  /* 0x0388904b3e0075a7 */ /* 0x000e2400080c017f */
[----:B0-----:R-:W-:Y:S05]  /*3610*/  @!P6 BRA `(.L_x_8628) ;  /* 0x000001d80008e947 */ /* 0x001fea0003800000 */
.L_x_8880:
[----:B------:R-:W-:Y:S05]  /*3620*/  BSYNC B1 ;  /* 0x0000000000017941 */ /* 0x000fea0003800000 */
.L_x_8627:
[----:B------:R-:W-:-:S03]  /*3630*/  UMOV UR4, 0xffffffff ;  /* 0xffffffff00047882 */ /* 0x000fc60000000000 */
[----:B------:R-:W-:Y:S05]  /*3640*/  BRA.DIV UR4, `(.L_x_8629) ;  /* 0x000001da04107947 */ /* 0x000fea000b800000 */
[----:B------:R-:W1:Y:S04]  /*3650*/  SHFL.IDX PT, R68, R68, RZ, 0x1c1f ;  /* 0x001c1fff44447589 */ /* 0x000e6800000e0000 */
[----:B------:R-:W2:Y:S02]  /*3660*/  SHFL.IDX PT, R69, R69, RZ, 0x1c1f ;  /* 0x001c1fff45457589 */ /* 0x000ea400000e0000 */
.L_x_8884:
        /* <DEDUP_REMOVED lines=11> */
[----:B------:R-:W-:Y:S02]  /*3720*/  SHF.R.S32.HI R8, RZ, 0x4, R9 ;  /* 0x00000004ff087819 */ /* 0x000fe40000011409 */
[----:B------:R-:W-:Y:S02]  /*3730*/  IADD3 R9, R60, R73, RZ ;  /* 0x000000493c097210 */ /* 0x000fe40007ffe0ff */
[----:B------:R-:W-:-:S03]  /*3740*/  LEA.HI.SX32 R8, R39, R8, 0x1d ;  /* 0x0000000827087211 */ /* 0x000fc600078feaff */
[----:B------:R-:W-:Y:S02]  /*3750*/  IMAD R9, R9, 0x2, R18 ;  /* 0x0000000209097824 */ /* 0x000fe400078e0212 */
[----:B------:R-:W-:Y:S02]  /*3760*/  IMAD.SHL.U32 R71, R8, 0x8, RZ ;  /* 0x0000000808477824 */ /* 0x000fe400078e00ff */
[----:B---3--:R-:W-:-:S03]  /*3770*/  VIADD R11, R11, 0xffffff80 ;  /* 0xffffff800b0b7836 */ /* 0x008fc60000000000 */
[----:B------:R-:W-:Y:S02]  /*3780*/  LOP3.LUT R8, R42, 0x38, R71, 0xf8, !PT ;  /* 0x000000382a087812 */ /* 0x000fe400078ef847 */
[----:B------:R-:W-:Y:S02]  /*3790*/  SHF.R.S32.HI R10, RZ, 0x1f, R11 ;  /* 0x0000001fff0a7819 */ /* 0x000fe4000001140b */
[----:B------:R-:W-:Y:S02]  /*37a0*/  LOP3.LUT R8, R8, R45, RZ, 0x3c, !PT ;  /* 0x0000002d08087212 */ /* 0x000fe400078e3cff */
[----:B------:R-:W-:-:S04]  /*37b0*/  LEA.HI R10, R10, R11, RZ, 0x5 ;  /* 0x0000000b0a0a7211 */ /* 0x000fc800078f28ff */
[----:B------:R-:W-:-:S05]  /*37c0*/  SHF.R.S32.HI R10, RZ, 0x5, R10 ;  /* 0x00000005ff0a7819 */ /* 0x000fca000001140a */
[----:B------:R-:W-:-:S04]  /*37d0*/  IMAD R8, R10, 0x200, R8 ;  /* 0x000002000a087824 */ /* 0x000fc800078e0208 */
[----:B------:R-:W-:Y:S02]  /*37e0*/  IMAD.IADD R73, R73, 0x1, R8 ;  /* 0x0000000149497824 */ /* 0x000fe400078e0208 */
[----:B------:R-:W1:Y:S02]  /*37f0*/  LDS.128 R8, [R9+0x22400] ;  /* 0x0224000009087984 */ /* 0x000e640000000c00 */
[----:B------:R-:W-:-:S05]  /*3800*/  IMAD R73, R73, 0x2, R18 ;  /* 0x0000000249497824 */ /* 0x000fca00078e0212 */
[----:B------:R2:W3:Y:S01]  /*3810*/  LDS.128 R12, [R73+0x22400] ;  /* 0x02240000490c7984 */ /* 0x0004e20000000c00 */
        /* <DEDUP_REMOVED lines=8> */
[--C-:B---3--:R-:W-:Y:S01]  /*38a0*/  HADD2.F32 R6, -RZ, R13.reuse.H0_H0 ;  /* 0x2000000dff067230 */ /* 0x108fe20000004100 */
        /* <DEDUP_REMOVED lines=13> */
[-C--:B--2---:R-:W-:Y:S01]  /*3980*/  FFMA.FTZ R73, R9, R28.reuse, -R74 ;  /* 0x0000001c09497223 */ /* 0x084fe2000001084a */
[----:B------:R-:W-:Y:S01]  /*3990*/  FFMA.FTZ R72, R5, R7, -R72 ;  /* 0x0000000705487223 */ /* 0x000fe20000010848 */
        /* <DEDUP_REMOVED lines=59> */
.L_x_8631:
[----:B------:R-:W-:Y:S05]  /*3d50*/  BSYNC B1 ;  /* 0x0000000000017941 */ /* 0x000fea0003800000 */
.L_x_8630:
        /* <DEDUP_REMOVED lines=8> */
.L_x_8611:
[----:B------:R-:W-:-:S13]  /*3de0*/  ISETP.NE.AND P3, PT, R186, 0x3, PT ;  /* 0x00000003ba00780c */ /* 0x000fda0003f65270 */
[----:B------:R-:W-:Y:S05]  /*3df0*/  @!P3 BRA `(.L_x_8632) ;  /* 0x000000000004b947 */ /* 0x000fea0003800000 */
[----:B------:R-:W-:Y:S01]  /*3e00*/  BPT.TRAP 0x1 ;  /* 0x000000040000795c */ /* 0x000fe20000300000 */
.L_x_8632:
[----:B------:R-:W-:Y:S01]  /*3e10*/  IMAD R62, R185, 0x8, R18 ;  /* 0x00000008b93e7824 */ /* 0x000fe200078e0212 */
[----:B------:R-:W-:Y:S01]  /*3e20*/  SHF.L.U32 R75, R190, 0x1f, RZ ;  /* 0x0000001fbe4b7819 */ /* 0x000fe200000006ff */
[----:B------:R-:W-:Y:S01]  /*3e30*/  BSSY B1, `(.L_x_8633) ;  /* 0x0000004000017945 */ /* 0x000fe20003800000 */
[----:B------:R-:W-:Y:S02]  /*3e40*/  SHF.R.S32.HI R66, RZ, 0x1f, R64 ;  /* 0x0000001fff427819 */ /* 0x000fe40000011440 */
[----:B------:R-:W1:Y:S02]  /*3e50*/  SYNCS.PHASECHK.TRANS64.TRYWAIT P4, [R62+URZ+0x38890], R75 ;  /* 0x0388904b3e0075a7 */ /* 0x000e64000808017f */
[----:B-1----:R-:W-:Y:S05]  /*3e60*/  @!P4 BRA `(.L_x_8634) ;  /* 0x000001d00054c947 */ /* 0x002fea0003800000 */
.L_x_8885:
[----:B------:R-:W-:Y:S05]  /*3e70*/  BSYNC B1 ;  /* 0x0000000000017941 */ /* 0x000fea0003800000 */
.L_x_8633:
        /* <DEDUP_REMOVED lines=26> */
.L_x_8889:
        /* <DEDUP_REMOVED lines=18> */
.L_x_8619:
[----:B------:R-:W-:Y:S05]  /*4140*/  BSYNC B0 ;  /* 0x0000000000007941 */ /* 0x000fea0003800000 */
.L_x_8610:
[----:B0-234-:R-:W0:Y:S01]  /*4150*/  S2R R4, SR_TID.X ;  /* 0x0000000000047919 */ /* 0x01de220000002100 */
        /* <DEDUP_REMOVED lines=16> */
.L_x_8637:
[----:B------:R-:W-:Y:S05]  /*4260*/  BSYNC B0 ;  /* 0x0000000000007941 */ /* 0x000fea0003800000 */
.L_x_8636:
[----:B------:R-:W2:Y:S01]  /*4270*/  SYNCS.PHASECHK.TRANS64.TRYWAIT P3, [R62+URZ+0x388b0], R75 ;  /* 0x0388b04b3e0075a7 */ /* 0x000ea2000806017f */
[----:B------:R-:W-:Y:S04]  /*4280*/  BSSY B0, `(.L_x_8638) ;  /* 0x0000002000007945 */ /* 0x000fe80003800000 */
[----:B--2---:R-:W-:Y:S05]  /*4290*/  @!P3 BRA `(.L_x_8639) ;  /* 0x000001cc00a0b947 */ /* 0x004fea0003800000 */
.L_x_8890:
[----:B------:R-:W-:Y:S05]  /*42a0*/  BSYNC B0 ;  /* 0x0000000000007941 */ /* 0x000fea0003800000 */
.L_x_8638:
        /* <DEDUP_REMOVED lines=11> */
[----:B-1----:R-:W-:Y:S01]  /*4360*/  IMAD R9, R46, UR4, RZ ;  /* 0x000000042e097c24 */ /* 0x002fe2000f8e02ff */
[----:B------:R-:W-:-:S03]  /*4370*/  IADD3 R5, R5, R7, RZ ;  /* 0x0000000705057210 */ /* 0x000fc60007ffe0ff */
        /* <DEDUP_REMOVED lines=8> */
[----:B------:R-:W1:Y:S08]  /*4400*/  SHFL.IDX PT, R10, R10, RZ, 0x1c1f ;  /* 0x001c1fff0a0a7589 */ /* 0x000e7000000e0000 */
[----:B------:R-:W-:Y:S05]  /*4410*/  @!P3 BRA `(.L_x_8641) ;  /* 0x00000004009cb947 */ /* 0x000fea0003800000 */
[----:B------:R-:W3:Y:S01]  /*4420*/  LDL R31, [R1+0x14] ;  /* 0x00001400011f7983 */ /* 0x000ee20000100800 */
[----:B------:R-:W-:-:S03]  /*4430*/  ULDC UR4, c[0x0][0x320] ;  /* 0x0000c80000047ab9 */ /* 0x000fc60000000800 */
[----:B------:R-:W4:Y:S04]  /*4440*/  LDL R14, [R1+0x18] ;  /* 0x00001800010e7983 */ /* 0x000f280000100800 */
[----:B------:R-:W5:Y:S01]  /*4450*/  LDL R30, [R1+0x1c] ;  /* 0x00001c00011e7983 */ /* 0x000f620000100800 */
[----:B------:R-:W-:Y:S01]  /*4460*/  ISETP.GE.AND P5, PT, R16, UR4, PT ;  /* 0x0000000410007c0c */ /* 0x000fe2000bfa6270 */
[----:B------:R-:W-:Y:S01]  /*4470*/  IMAD R9, R185, 0x8000, R50 ;  /* 0x00008000b9097824 */ /* 0x000fe200078e0232 */
[----:B------:R-:W-:Y:S01]  /*4480*/  LOP3.LUT P3, RZ, R192, 0x4, RZ, 0xc0, !PT ;  /* 0x00000004c0ff7812 */ /* 0x000fe2000786c0ff */
[----:B------:R-:W2:Y:S02]  /*4490*/  LDL R29, [R1+0x20] ;  /* 0x00002000011d7983 */ /* 0x000ea40000100800 */
[----:B------:R-:W-:-:S02]  /*44a0*/  IMAD R12, R9, 0x2, R18 ;  /* 0x00000002090c7824 */ /* 0x000fc400078e0212 */
[----:B------:R-:W2:Y:S04]  /*44b0*/  LDL R28, [R1+0x24] ;  /* 0x00002400011c7983 */ /* 0x000ea80000100800 */
[----:B------:R-:W2:Y:S01]  /*44c0*/  LDL R15, [R1+0x28] ;  /* 0x00002800010f7983 */ /* 0x000ea20000100800 */
[----:B------:R-:W-:-:S03]  /*44d0*/  VIADD R13, R9, 0x20 ;  /* 0x00000020090d7836 */ /* 0x000fc60000000000 */
[----:B------:R-:W1:Y:S01]  /*44e0*/  @!P5 LDS.128 R4, [R12+0x400] ;  /* 0x000400000c04d984 */ /* 0x000e620000000c00 */
[----:B------:R-:W-:Y:S01]  /*44f0*/  @P3 VIADD R13, R9, 0xffffffe0 ;  /* 0xffffffe0090d3836 */ /* 0x000fe20000000000 */
[CC--:B0-----:R-:W-:Y:S02]  /*4500*/  @!P5 LEA R8, P3, R16.reuse, R11.reuse, 0x1 ;  /* 0x0000000b1008d211 */ /* 0x0c1fe400078608ff */
[----:B------:R-:W2:Y:S01]  /*4510*/  LDL R63, [R1+0x30] ;  /* 0x00003000013f7983 */ /* 0x000ea20000100800 */
[----:B------:R-:W-:Y:S01]  /*4520*/  IMAD R13, R13, 0x2, R18 ;  /* 0x000000020d0d7824 */ /* 0x000fe200078e0212 */
[----:B-1----:R-:W-:Y:S02]  /*4530*/  @!P5 LEA.HI.X R9, R16, R10, R17, 0x1, P3 ;  /* 0x0000000a1009d211 */ /* 0x002fe400018f0c11 */
[C---:B------:R-:W-:Y:S01]  /*4540*/  ISETP.GE.AND P3, PT, R184.reuse, UR4, PT ;  /* 0x00000004b8007c0c */ /* 0x040fe2000bf66270 */
[----:B------:R-:W2:Y:S04]  /*4550*/  LDL R57, [R1+0x34] ;  /* 0x0000340001397983 */ /* 0x000ea80000100800 */
[----:B------:R-:W2:Y:S04]  /*4560*/  LDL R56, [R1+0x38] ;  /* 0x0000380001387983 */ /* 0x000ea80000100800 */
[----:B------:R0:W-:Y:S04]  /*4570*/  @!P5 ST.E.128 desc[UR40][R8.64], R4 ;  /* 0x000000040800d985 */ /* 0x0001e8000c101d28 */
[----:B------:R-:W1:Y:S01]  /*4580*/  @!P3 LDS.128 R4, [R13+0x400] ;  /* 0x000400000d04b984 */ /* 0x000e620000000c00 */
[----:B0-----:R-:W-:-:S04]  /*4590*/  @!P3 LEA R8, P5, R184, R11, 0x1 ;  /* 0x0000000bb808b211 */ /* 0x001fc800078a08ff */
[----:B------:R-:W-:Y:S02]  /*45a0*/  @!P3 LEA.HI.X R9, R184, R10, R195, 0x1, P5 ;  /* 0x0000000ab809b211 */ /* 0x000fe400028f0cc3 */
[----:B------:R-:W-:-:S03]  /*45b0*/  ISETP.GE.AND P5, PT, R225, UR4, PT ;  /* 0x00000004e1007c0c */ /* 0x000fc6000bfa6270 */
[----:B-1----:R0:W-:Y:S10]  /*45c0*/  @!P3 ST.E.128 desc[UR40][R8.64], R4 ;  /* 0x000000040800b985 */ /* 0x0021f4000c101d28 */
[----:B------:R-:W1:Y:S01]  /*45d0*/  @!P5 LDS.128 R4, [R12+0x2400] ;  /* 0x002400000c04d984 */ /* 0x000e620000000c00 */
[----:B0-----:R-:W-:-:S05]  /*45e0*/  @!P5 LEA R8, P3, R225, R11, 0x1 ;  /* 0x0000000be108d211 */ /* 0x001fca00078608ff */
[----:B---3--:R-:W-:Y:S01]  /*45f0*/  @!P5 IMAD.X R9, R10, 0x1, R31, P3 ;  /* 0x000000010a09d824 */ /* 0x008fe200018e061f */
[C---:B------:R-:W-:Y:S01]  /*4600*/  ISETP.GE.AND P3, PT, R224.reuse, UR4, PT ;  /* 0x00000004e0007c0c */ /* 0x040fe2000bf66270 */
[----:B------:R-:W3:Y:S04]  /*4610*/  LDL R31, [R1+0x3c] ;  /* 0x00003c00011f7983 */ /* 0x000ee80000100800 */
[----:B-1----:R0:W-:Y:S08]  /*4620*/  @!P5 ST.E.128 desc[UR40][R8.64], R4 ;  /* 0x000000040800d985 */ /* 0x0021f0000c101d28 */
        /* <DEDUP_REMOVED lines=13> */
[----:B0-----:R-:W-:-:S05]  /*4700*/  @!P3 LEA R8, P5, R222, R11, 0x1 ;  /* 0x0000000bde08b211 */ /* 0x001fca00078a08ff */
[----:B--2---:R-:W-:Y:S01]  /*4710*/  @!P3 IMAD.X R9, R10, 0x1, R29, P5 ;  /* 0x000000010a09b824 */ /* 0x004fe200028e061d */
[C---:B------:R-:W-:Y:S01]  /*4720*/  ISETP.GE.AND P5, PT, R221.reuse, UR4, PT ;  /* 0x00000004dd007c0c */ /* 0x040fe2000bfa6270 */
[----:B------:R-:W2:Y:S04]  /*4730*/  LDL R29, [R1+0x8] ;  /* 0x00000800011d7983 */ /* 0x000ea80000100800 */
[----:B-1----:R0:W-:Y:S08]  /*4740*/  @!P3 ST.E.128 desc[UR40][R8.64], R4 ;  /* 0x000000040800b985 */ /* 0x0021f0000c101d28 */
[----:B------:R-:W1:Y:S01]  /*4750*/  @!P5 LDS.128 R4, [R12+0x6400] ;  /* 0x006400000c04d984 */ /* 0x000e620000000c00 */
[----:B0-----:R-:W-:-:S05]  /*4760*/  @!P5 LEA R8, P3, R221, R11, 0x1 ;  /* 0x0000000bdd08d211 */ /* 0x001fca00078608ff */
[----:B------:R-:W-:Y:S01]  /*4770*/  @!P5 IMAD.X R9, R10, 0x1, R28, P3 ;  /* 0x000000010a09d824 */ /* 0x000fe200018e061c */
[C---:B------:R-:W-:Y:S01]  /*4780*/  ISETP.GE.AND P3, PT, R220.reuse, UR4, PT ;  /* 0x00000004dc007c0c */ /* 0x040fe2000bf66270 */
[----:B------:R-:W2:Y:S04]  /*4790*/  LDL R28, [R1+0x44] ;  /* 0x00004400011c7983 */ /* 0x000ea80000100800 */
[----:B-1----:R0:W-:Y:S08]  /*47a0*/  @!P5 ST.E.128 desc[UR40][R8.64], R4 ;  /* 0x000000040800d985 */ /* 0x0021f0000c101d28 */
[----:B------:R-:W1:Y:S01]  /*47b0*/  @!P3 LDS.128 R4, [R13+0x6400] ;  /* 0x006400000d04b984 */ /* 0x000e620000000c00 */
[----:B0-----:R-:W-:-:S05]  /*47c0*/  @!P3 LEA R8, P5, R220, R11, 0x1 ;  /* 0x0000000bdc08b211 */ /* 0x001fca00078a08ff */
[----:B------:R-:W-:Y:S02]  /*47d0*/  @!P3 IMAD.X R9, R10, 0x1, R15, P5 ;  /* 0x000000010a09b824 */ /* 0x000fe400028e060f */
[----:B------:R-:W2:Y:S01]  /*47e0*/  LDL R15, [R1+0x4] ;  /* 0x00000400010f7983 */ /* 0x000ea20000100800 */
        /* <DEDUP_REMOVED lines=29> */
[----:B0-----:R-:W-:-:S04]  /*49c0*/  @!P3 LEA R8, P5, R214, R11, 0x1 ;  /* 0x0000000bd608b211 */ /* 0x001fc800078a08ff */
[----:B-----5:R-:W-:Y:S02]  /*49d0*/  @!P3 IADD3.X R9, R10, R30, RZ, P5, !PT ;  /* 0x0000001e0a09b210 */ /* 0x020fe40002ffe4ff */
[----:B--2---:R-:W-:-:S03]  /*49e0*/  ISETP.GE.AND P5, PT, R29, UR4, PT ;  /* 0x000000041d007c0c */ /* 0x004fc6000bfa6270 */
        /* <DEDUP_REMOVED lines=8> */
[----:B----4-:R-:W-:-:S05]  /*4a70*/  @!P3 IMAD.X R9, R10, 0x1, R14, P5 ;  /* 0x000000010a09b824 */ /* 0x010fca00028e060e */
[----:B-1----:R3:W-:Y:S03]  /*4a80*/  @!P3 ST.E.128 desc[UR40][R8.64], R4 ;  /* 0x000000040800b985 */ /* 0x0027e6000c101d28 */
.L_x_8641:
[----:B------:R-:W-:Y:S05]  /*4a90*/  BSYNC B0 ;  /* 0x0000000000007941 */ /* 0x000fea0003800000 */
.L_x_8640:
[----:B------:R-:W-:Y:S01]  /*4aa0*/  @!PT LDS RZ, [RZ] ;  /* 0x00000000fffff984 */ /* 0x000fe20000000800 */
[----:B------:R-:W-:Y:S01]  /*4ab0*/  @!PT LDS RZ, [RZ] ;  /* 0x00000000fffff984 */ /* 0x000fe20000000800 */
[----:B------:R-:W-:Y:S01]  /*4ac0*/  @!PT LDS RZ, [RZ] ;  /* 0x00000000fffff984 */ /* 0x000fe20000000800 */
[----:B------:R-:W-:Y:S01]  /*4ad0*/  @!PT LDS RZ, [RZ] ;  /* 0x00000000fffff984 */ /* 0x000fe20000000800 */
[----:B------:R4:W-:Y:S06]  /*4ae0*/  MEMBAR.ALL.CTA ;  /* 0x0000000000007992 */ /* 0x0009ec0000008000 */
[----:B----4-:R-:W4:Y:S01]  /*4af0*/  FENCE.VIEW.ASYNC.S ;  /* 0x00000000000073c6 */ /* 0x010f220000000000 */
[----:B--2---:R-:W-:Y:S01]  /*4b00*/  @!P4 VIADD R62, R62, 0x388c0 ;  /* 0x000388c03e3ec836 */ /* 0x004fe20000000000 */
        /* <DEDUP_REMOVED lines=9> */
[----:B--2---:R-:W-:Y:S06]  /*4ba0*/  @P2 BRA `(.L_x_8642) ;  /* 0xffffffd800442947 */ /* 0x004fec000383ffff */
.L_x_8605:
[----:B------:R-:W2:Y:S01]  /*4bb0*/  LDL R4, [R1+0x6c] ;  /* 0x00006c0001047983 */ /* 0x000ea20000100800 */
[----:B------:R-:W-:Y:S01]  /*4bc0*/  BSSY B0, `(.L_x_8643) ;  /* 0x0000005000007945 */ /* 0x000fe20003800000 */
[----:B--2---:R-:W-:-:S03]  /*4bd0*/  ISETP.NE.AND P0, PT, R4, 0x1, PT ;  /* 0x000000010400780c */ /* 0x004fc60003f05270 */
[----:B------:R-:W-:Y:S10]  /*4be0*/  @P3 BRA `(.L_x_8644) ;  /* 0x0000000000083947 */ /* 0x000ff40003800000 */
[----:B------:R-:W2:Y:S02]  /*4bf0*/  FENCE.VIEW.ASYNC.G ;  /* 0x00000000000073c6 */ /* 0x000ea40000000100 */
[----:B--2---:R-:W-:Y:S06]  /*4c00*/  BAR.ARV 0xc, 0x180 ;  /* 0x0306000000007b1d */ /* 0x004fec0000002000 */
.L_x_8644:
[----:B------:R-:W-:Y:S05]  /*4c10*/  BSYNC B0 ;  /* 0x0000000000007941 */ /* 0x000fea0003800000 */
.L_x_8643:
[----:B------:R-:W-:Y:S04]  /*4c20*/  BSSY B7, `(.L_x_8645) ;  /* 0x0001084000077945 */ /* 0x000fe80003800000 */
[----:B------:R-:W-:Y:S05]  /*4c30*/  @!P0 BRA `(.L_x_8646) ;  /* 0x0000001c00b08947 */ /* 0x000fea0003800000 */
[----:B------:R-:W2:Y:S01]  /*4c40*/  LDC R0, c[0x0][0x448] ;  /* 0x00011200ff007b82 */ /* 0x000ea20000000800 */
[----:B------:R-:W-:Y:S01]  /*4c50*/  VIADD R3, R213, 0x3f ;  /* 0x0000003fd5037836 */ /* 0x000fe20000000000 */
        /* <DEDUP_REMOVED lines=35> */
[----:B------:R-:W2:Y:S01]  /*4e90*/  @P0 LDC R0, c[0x0][0x44c] ;  /* 0x00011300ff000b82 */ /* 0x000ea20000000800 */
[----:B------:R-:W-:Y:S02]  /*4ea0*/  CS2R R86, SRZ ;  /* 0x0000000000567805 */ /* 0x000fe4000001ff00 */
[----:B------:R-:W-:Y:S01]  /*4eb0*/  CS2R R84, SRZ ;  /* 0x0000000000547805 */ /* 0x000fe2000001ff00 */
[----:B------:R-:W-:Y:S01]  /*4ec0*/  IMAD.MOV.U32 R83, RZ, RZ, RZ ;  /* 0x000000ffff537224 */ /* 0x000fe200078e00ff */
[----:B------:R-:W-:-:S02]  /*4ed0*/  CS2R R32, SRZ ;  /* 0x0000000000207805 */ /* 0x000fc4000001ff00 */
[----:B------:R-:W-:Y:S02]  /*4ee0*/  CS2R R80, SRZ ;  /* 0x0000000000507805 */ /* 0x000fe4000001ff00 */
[----:B------:R-:W-:Y:S02]  /*4ef0*/  CS2R R78, SRZ ;  /* 0x00000000004e7805 */ /* 0x000fe4000001ff00 */
[----:B------:R-:W-:Y:S01]  /*4f00*/  CS2R R76, SRZ ;  /* 0x00000000004c7805 */ /* 0x000fe2000001ff00 */
[----:B------:R-:W3:Y:S01]  /*4f10*/  @P0 LDC R5, c[0x0][0x450] ;  /* 0x00011400ff050b82 */ /* 0x000ee20000000800 */
[----:B------:R-:W-:Y:S01]  /*4f20*/  IMAD.MOV.U32 R75, RZ, RZ, RZ ;  /* 0x000000ffff4b7224 */ /* 0x000fe200078e00ff */
[----:B------:R-:W-:Y:S02]  /*4f30*/  CS2R R28, SRZ ;  /* 0x00000000001c7805 */ /* 0x000fe4000001ff00 */
[----:B------:R-:W-:Y:S01]  /*4f40*/  CS2R R72, SRZ ;  /* 0x0000000000487805 */ /* 0x000fe2000001ff00 */
[----:B------:R-:W-:Y:S01]  /*4f50*/  IMAD.MOV.U32 R71, RZ, RZ, RZ ;  /* 0x000000ffff477224 */ /* 0x000fe200078e00ff */
[----:B------:R-:W-:-:S02]  /*4f60*/  CS2R R14, SRZ ;  /* 0x00000000000e7805 */ /* 0x000fc4000001ff00 */
[----:B------:R-:W-:Y:S01]  /*4f70*/  CS2R R68, SRZ ;  /* 0x0000000000447805 */ /* 0x000fe2000001ff00 */
[----:B------:R-:W-:Y:S01]  /*4f80*/  IMAD.MOV.U32 R67, RZ, RZ, RZ ;  /* 0x000000ffff437224 */ /* 0x000fe200078e00ff */
        /* <DEDUP_REMOVED lines=8> */
[----:B--2---:R-:W-:Y:S01]  /*5010*/  @P0 IMAD.HI.U32 R0, R3, R0, RZ ;  /* 0x0000000003000227 */ /* 0x004fe200078e00ff */
[----:B------:R-:W-:Y:S02]  /*5020*/  CS2R R160, SRZ ;  /* 0x0000000000a07805 */ /* 0x000fe4000001ff00 */
[----:B------:R-:W-:Y:S02]  /*5030*/  CS2R R50, SRZ ;  /* 0x0000000000327805 */ /* 0x000fe4000001ff00 */
[----:B------:R-:W-:-:S02]  /*5040*/  CS2R R46, SRZ ;  /* 0x00000000002e7805 */ /* 0x000fc4000001ff00 */
[----:B------:R-:W-:Y:S02]  /*5050*/  CS2R R42, SRZ ;  /* 0x00000000002a7805 */ /* 0x000fe4000001ff00 */
[----:B------:R-:W-:Y:S01]  /*5060*/  CS2R R154, SRZ ;  /* 0x00000000009a7805 */ /* 0x000fe2000001ff00 */
[----:B------:R-:W-:Y:S01]  /*5070*/  IMAD.MOV.U32 R39, RZ, RZ, RZ ;  /* 0x000000ffff277224 */ /* 0x000fe200078e00ff */
[----:B01----:R-:W-:Y:S02]  /*5080*/  CS2R R10, SRZ ;  /* 0x00000000000a7805 */ /* 0x003fe4000001ff00 */
[----:B---3--:R-:W-:Y:S01]  /*5090*/  @P0 SHF.R.U32.HI R3, RZ, R5, R0 ;  /* 0x00000005ff030219 */ /* 0x008fe20000011600 */
[----:B------:R-:W-:Y:S01]  /*50a0*/  IMAD.MOV.U32 R35, RZ, RZ, RZ ;  /* 0x000000ffff237224 */ /* 0x000fe200078e00ff */
[----:B------:R-:W-:Y:S02]  /*50b0*/  PLOP3.LUT P0, PT, PT, PT, PT, 0x80, 0x0 ;  /* 0x000000000000781c */ /* 0x000fe40003f0f070 */
[----:B------:R-:W-:-:S02]  /*50c0*/  CS2R R8, SRZ ;  /* 0x0000000000087805 */ /* 0x000fc4000001ff00 */
[----:B------:R-:W-:Y:S01]  /*50d0*/  CS2R R152, SRZ ;  /* 0x0000000000987805 */ /* 0x000fe2000001ff00 */
[----:B------:R-:W-:Y:S01]  /*50e0*/  IMAD.IADD R3, R38, 0x1, R3 ;  /* 0x0000000126037824 */ /* 0x000fe200078e0203 */
[----:B------:R-:W-:Y:S01]  /*50f0*/  CS2R R6, SRZ ;  /* 0x0000000000067805 */ /* 0x000fe2000001ff00 */
[----:B------:R-:W-:Y:S01]  /*5100*/  IMAD.MOV.U32 R31, RZ, RZ, RZ ;  /* 0x000000ffff1f7224 */ /* 0x000fe200078e00ff */
[----:B------:R-:W-:Y:S02]  /*5110*/  MOV R5, RZ ;  /* 0x000000ff00057202 */ /* 0x000fe40000000f00 */
[----:B------:R-:W-:-:S04]  /*5120*/  SHF.R.S32.HI R0, RZ, 0x1f, R3 ;  /* 0x0000001fff007819 */ /* 0x000fc80000011403 */
[----:B------:R-:W-:-:S04]  /*5130*/  LEA.HI R0, R0, R3, RZ, 0x6 ;  /* 0x0000000300007211 */ /* 0x000fc800078f30ff */
[----:B------:R-:W-:Y:S01]  /*5140*/  SHF.R.S32.HI R3, RZ, 0x6, R0 ;  /* 0x00000006ff037819 */ /* 0x000fe20000011400 */
[----:B------:R-:W-:-:S03]  /*5150*/  IMAD.MOV.U32 R0, RZ, RZ, RZ ;  /* 0x000000ffff007224 */ /* 0x000fc600078e00ff */
[----:B------:R-:W-:Y:S02]  /*5160*/  VIMNMX R4, R170, R3, PT ;  /* 0x00000003aa047248 */ /* 0x000fe40003fe0100 */
[----:B------:R-:W-:Y:S02]  /*5170*/  CS2R R2, SRZ ;  /* 0x0000000000027805 */ /* 0x000fe4000001ff00 */
[----:B------:R-:W-:-:S13]  /*5180*/  ISETP.GE.AND P1, PT, R4, 0x1, PT ;  /* 0x000000010400780c */ /* 0x000fda0003f26270 */
        /* <DEDUP_REMOVED lines=25> */
[----:B------:R-:W-:Y:S01]  /*5320*/  LOP3.LUT R0, R3, 0x3fff, RZ, 0xc0, !PT ;  /* 0x00003fff03007812 */ /* 0x000fe200078ec0ff */
[----:B------:R-:W-:Y:S01]  /*5330*/  IMAD.MOV.U32 R3, RZ, RZ, 0x40000040 ;  /* 0x40000040ff037424 */ /* 0x000fe200078e00ff */
[C---:B------:R-:W-:Y:S01]  /*5340*/  R2UR UR4, R2.reuse ;  /* 0x00000000020472ca */ /* 0x040fe200000e0000 */
[----:B------:R-:W-:Y:S01]  /*5350*/  VIADD R10, R2, 0x2 ;  /* 0x00000002020a7836 */ /* 0x000fe20000000000 */
[----:B------:R-:W-:-:S02]  /*5360*/  LOP3.LUT R0, R0, 0x2000000, RZ, 0xfc, !PT ;  /* 0x0200000000007812 */ /* 0x000fc400078efcff */
[----:B------:R-:W-:-:S03]  /*5370*/  R2UR UR5, R3 ;  /* 0x00000000030572ca */ /* 0x000fc600000e0000 */
[----:B------:R-:W-:-:S04]  /*5380*/  IMAD R6, R19, 0x1000, R0 ;  /* 0x0000100013067824 */ /* 0x000fc800078e0200 */
[C---:B------:R-:W-:Y:S01]  /*5390*/  VIADD R8, R6.reuse, 0x80 ;  /* 0x0000008006087836 */ /* 0x040fe20000000000 */
[----:B------:R-:W-:-:S13]  /*53a0*/  R2UR UR6, R6 ;  /* 0x00000000060672ca */ /* 0x000fda00000e0000 */
        /* <DEDUP_REMOVED lines=10> */
[----:B------:R-:W-:-:S02]  /*5450*/  R2UR UR11, R9 ;  /* 0x00000000090b72ca */ /* 0x000fc400000e0000 */
[----:B------:R-:W-:Y:S02]  /*5460*/  MOV R9, 0x40000040 ;  /* 0x4000004000097802 */ /* 0x000fe40000000f00 */
[----:B------:R-:W-:Y:S02]  /*5470*/  R2UR UR8, R8 ;  /* 0x00000000080872ca */ /* 0x000fe400000e0000 */
[----:B------:R-:W-:Y:S01]  /*5480*/  R2UR UR9, R9 ;  /* 0x00000000090972ca */ /* 0x000fe200000e0000 */
[----:B------:R-:W-:Y:S02]  /*5490*/  WARPGROUP.DEPBAR.LE gsb0, 0x0 ;  /* 0x00008000000079c5 */ /* 0x000fe40000010000 */
[----:B------:R-:W-:-:S08]  /*54a0*/  WARPGROUP.ARRIVE ;  /* 0x00000000000079c5 */ /* 0x000fd00000000000 */
        /* <DEDUP_REMOVED lines=19> */
.L_x_8648:
        /* <DEDUP_REMOVED lines=8> */
.L_x_8652:
[----:B------:R-:W-:Y:S01]  /*5660*/  BAR.SYNC.DEFER_BLOCKING 0xe, 0x100 ;  /* 0x0384000000007b1d */ /* 0x000fe20000010000 */
[C---:B-1----:R-:W-:Y:S01]  /*5670*/  IMAD R4, R19.reuse, 0x40, R194 ;  /* 0x0000004013047824 */ /* 0x042fe200078e02c2 */
[----:B------:R-:W-:Y:S01]  /*5680*/  R2UR UR4, R2 ;  /* 0x00000000020472ca */ /* 0x000fe200000e0000 */
[----:B------:R-:W-:Y:S01]  /*5690*/  VIADD R19, R19, 0x1 ;  /* 0x0000000113137836 */ /* 0x000fe20000000000 */
[----:B------:R-:W-:Y:S01]  /*56a0*/  R2UR UR5, R3 ;  /* 0x00000000030572ca */ /* 0x000fe200000e0000 */
[----:B------:R-:W-:Y:S01]  /*56b0*/  IMAD R4, R4, 0x4, R18 ;  /* 0x0000000404047824 */ /* 0x000fe200078e0212 */
[C---:B------:R-:W-:Y:S01]  /*56c0*/  ISETP.GT.AND P1, PT, R14.reuse, RZ, PT ;  /* 0x000000ff0e00720c */ /* 0x040fe20003f24270 */
[----:B------:R-:W-:Y:S01]  /*56d0*/  IMAD.MOV.U32 R13, RZ, RZ, 0x40000040 ;  /* 0x40000040ff0d7424 */ /* 0x000fe200078e00ff */
[----:B------:R-:W-:Y:S01]  /*56e0*/  ISETP.NE.AND P0, PT, R19, 0x2, PT ;  /* 0x000000021300780c */ /* 0x000fe20003f05270 */
[----:B------:R-:W-:-:S03]  /*56f0*/  VIADD R14, R14, 0xffffffff ;  /* 0xffffffff0e0e7836 */ /* 0x000fc60000000000 */
        /* <DEDUP_REMOVED lines=132> */
[----:B------:R-:W-:Y:S02]  /*5f40*/  IMAD.MOV.U32 R5, RZ, RZ, 0x40000040 ;  /* 0x40000040ff057424 */ /* 0x000fe400078e00ff */
[C---:B------:R-:W-:Y:S01]  /*5f50*/  VIADD R12, R4.reuse, 0x80 ;  /* 0x00000080040c7836 */ /* 0x040fe20000000000 */
[----:B------:R-:W-:Y:S01]  /*5f60*/  R2UR UR6, R4 ;  /* 0x00000000040672ca */ /* 0x000fe200000e0000 */
[----:B------:R-:W-:Y:S01]  /*5f70*/  WARPGROUP.ARRIVE ;  /* 0x00000000000079c5 */ /* 0x000fe20000000000 */
[----:B------:R-:W-:Y:S01]  /*5f80*/  R2UR UR7, R5 ;  /* 0x00000000050772ca */ /* 0x000fe200000e0000 */
[----:B------:R-:W-:-:S12]  /*5f90*/  IMAD.MOV.U32 R5, RZ, RZ, 0x40000040 ;  /* 0x40000040ff057424 */ /* 0x000fd800078e00ff */
        /* <DEDUP_REMOVED lines=23> */
[----:B------:R-:W-:Y:S02]  /*6110*/  R2UR UR5, R7 ;  /* 0x00000000070572ca */ /* 0x000fe400000e0000 */
[----:B------:R-:W-:-:S04]  /*6120*/  SEL R4, RZ, 0x1, P0 ;  /* 0x00000001ff047807 */ /* 0x000fc80000000000 */
[----:B------:R-:W-:Y:S01]  /*6130*/  LOP3.LUT R23, R23, R4, RZ, 0x3c, !PT ;  /* 0x0000000417177212 */ /* 0x000fe200078e3cff */
[----:B------:R-:W-:Y:S02]  /*6140*/  WARPGROUP.DEPBAR.LE gsb0, 0x0 ;  /* 0x00008000000079c5 */ /* 0x000fe40000010000 */
[----:B------:R-:W-:-:S12]  /*6150*/  WARPGROUP.ARRIVE ;  /* 0x00000000000079c5 */ /* 0x000fd80000000000 */
[----:B------:R-:W-:Y:S03]  /*6160*/  HGMMA.64x256x16.F32 R24, gdesc[UR4].tnspB, R24, gsb0 ;  /* 0x43e00000041879f0 */ /* 0x000fe60008000818 */
[----:B------:R-:W-:Y:S02]  /*6170*/  WARPGROUP.DEPBAR.LE gsb0, 0x0 ;  /* 0x00008000000079c5 */ /* 0x000fe40000010000 */
[----:B------:R-:W-:Y:S06]  /*6180*/  BAR.ARV 0xf, 0x100 ;  /* 0x03c4000000007b1d */ /* 0x000fec0000002000 */
[----:B------:R-:W-:Y:S05]  /*6190*/  @!P2 BRA `(.L_x_8651) ;  /* 0x000000000004a947 */ /* 0x000fea0003800000 */
[----:B------:R-:W-:Y:S01]  /*61a0*/  BPT.TRAP 0x1 ;  /* 0x000000040000795c */ /* 0x000fe20000300000 */
.L_x_8651:
[----:B------:R-:W-:-:S05]  /*61b0*/  LEA R4, R19, R18, 0x3 ;  /* 0x0000001213047211 */ /* 0x000fca00078e18ff */
[----:B------:R-:W-:-:S05]  /*61c0*/  VIADD R4, R4, 0x38860 ;  /* 0x0003886004047836 */ /* 0x000fca0000000000 */
[----:B------:R-:W-:-:S04]  /*61d0*/  PRMT R4, R187, 0x654, R4 ;  /* 0x00000654bb047816 */ /* 0x000fc80000000004 */
[----:B------:R1:W-:Y:S01]  /*61e0*/  SYNCS.ARRIVE.TRANS64.RED.A1T0 RZ, [R4+URZ], RZ ;  /* 0x000000ff04ff79a7 */ /* 0x0003e2000810043f */
[----:B------:R-:W-:Y:S05]  /*61f0*/  @P1 BRA `(.L_x_8652) ;  /* 0xfffffff400181947 */ /* 0x000fea000383ffff */
.L_x_8650:
[----:B------:R-:W-:Y:S05]  /*6200*/  BSYNC B0 ;  /* 0x0000000000007941 */ /* 0x000fea0003800000 */
.L_x_8649:
[----:B------:R-:W-:Y:S01]  /*6210*/  BAR.SYNC.DEFER_BLOCKING 0xe, 0x100 ;  /* 0x0384000000007b1d */ /* 0x000fe20000010000 */
[C---:B------:R-:W-:Y:S01]  /*6220*/  IMAD R3, R19.reuse, 0x40, R194 ;  /* 0x0000004013037824 */ /* 0x040fe200078e02c2 */
[----:B------:R-:W-:Y:S01]  /*6230*/  PLOP3.LUT P0, PT, PT, PT, PT, 0x8, 0x0 ;  /* 0x000000000000781c */ /* 0x000fe20003f0e170 */
[----:B------:R-:W-:Y:S02]  /*6240*/  VIADD R19, R19, 0x1 ;  /* 0x0000000113137836 */ /* 0x000fe40000000000 */
[----:B------:R-:W-:-:S03]  /*6250*/  IMAD R3, R3, 0x4, R18 ;  /* 0x0000000403037824 */ /* 0x000fc600078e0212 */
[----:B------:R-:W-:-:S04]  /*6260*/  ISETP.NE.AND P1, PT, R19, 0x2, PT ;  /* 0x000000021300780c */ /* 0x000fc80003f25270 */
[----:B------:R-:W-:Y:S01]  /*6270*/  SEL R19, R19, RZ, P1 ;  /* 0x000000ff13137207 */ /* 0x000fe20000800000 */
[----:B------:R-:W2:Y:S04]  /*6280*/  LDS R2, [R3+0x38400] ;  /* 0x0384000003027984 */ /* 0x000ea80000000800 */
[----:B------:R-:W0:Y:S01]  /*6290*/  LDS R0, [R3+0x38420] ;  /* 0x0384200003007984 */ /* 0x000e220000000800 */
[-C--:B--2---:R-:W-:Y:S01]  /*62a0*/  FMUL.FTZ R155, R28, R2.reuse ;  /* 0x000000021c9b7220 */ /* 0x084fe20000410000 */
[-C--:B------:R-:W-:Y:S01]  /*62b0*/  FMUL.FTZ R152, R29, R2.reuse ;  /* 0x000000021d987220 */ /* 0x080fe20000410000 */
[-C--:B------:R-:W-:Y:S01]  /*62c0*/  FMUL.FTZ R10, R33, R2.reuse ;  /* 0x00000002210a7220 */ /* 0x080fe20000410000 */
[-C--:B------:R-:W-:Y:S01]  /*62d0*/  FMUL.FTZ R14, R37, R2.reuse ;  /* 0x00000002250e7220 */ /* 0x080fe20000410000 */
[----:B------:R-:W-:Y:S01]  /*62e0*/  FMUL.FTZ R28, R41, R2 ;  /* 0x00000002291c7220 */ /* 0x000fe20000410000 */
        /* <DEDUP_REMOVED lines=125> */
[----:B------:R-:W-:-:S02]  /*6ac0*/  IMAD.MOV.U32 R2, RZ, RZ, RZ ;  /* 0x000000ffff027224 */ /* 0x000fc400078e00ff */
[----:B------:R-:W-:Y:S01]  /*6ad0*/  IMAD.MOV.U32 R0, RZ, RZ, RZ ;  /* 0x000000ffff007224 */ /* 0x000fe200078e00ff */
[----:B------:R-:W-:Y:S06]  /*6ae0*/  BAR.ARV 0xf, 0x100 ;  /* 0x03c4000000007b1d */ /* 0x000fec0000002000 */
[----:B------:R-:W-:Y:S05]  /*6af0*/  BRA `(.L_x_8647) ;  /* 0x000000e800587947 */ /* 0x000fea0003800000 */
.L_x_8646:
        /* <DEDUP_REMOVED lines=69> */
[----:B---3--:R-:W-:Y:S02]  /*6f50*/  @P0 SHF.R.U32.HI R3, RZ, R5, R0 ;  /* 0x00000005ff030219 */ /* 0x008fe40000011600 */
[----:B------:R-:W-:Y:S02]  /*6f60*/  CS2R R8, SRZ ;  /* 0x0000000000087805 */ /* 0x000fe4000001ff00 */
[----:B------:R-:W-:-:S02]  /*6f70*/  PLOP3.LUT P0, PT, PT, PT, PT, 0x80, 0x0 ;  /* 0x000000000000781c */ /* 0x000fc40003f0f070 */
[----:B------:R-:W-:Y:S02]  /*6f80*/  CS2R R152, SRZ ;  /* 0x0000000000987805 */ /* 0x000fe4000001ff00 */
[----:B------:R-:W-:Y:S01]  /*6f90*/  MOV R35, RZ ;  /* 0x000000ff00237202 */ /* 0x000fe20000000f00 */
[----:B------:R-:W-:Y:S01]  /*6fa0*/  IMAD.IADD R3, R38, 0x1, R3 ;  /* 0x0000000126037824 */ /* 0x000fe200078e0203 */
[----:B------:R-:W-:Y:S01]  /*6fb0*/  CS2R R6, SRZ ;  /* 0x0000000000067805 */ /* 0x000fe2000001ff00 */
[----:B------:R-:W-:Y:S02]  /*6fc0*/  IMAD.MOV.U32 R31, RZ, RZ, RZ ;  /* 0x000000ffff1f7224 */ /* 0x000fe400078e00ff */
[----:B------:R-:W-:Y:S01]  /*6fd0*/  IMAD.MOV.U32 R5, RZ, RZ, RZ ;  /* 0x000000ffff057224 */ /* 0x000fe200078e00ff */
        /* <DEDUP_REMOVED lines=41> */
.L_x_8654:
[----:B------:R-:W-:Y:S05]  /*7270*/  BSYNC B6 ;  /* 0x0000000000067941 */ /* 0x000fea0003800000 */
.L_x_8653:
        /* <DEDUP_REMOVED lines=13> */
.L_x_8658:
[----:B-1----:R1:W2:Y:S02]  /*7350*/  SYNCS.PHASECHK.TRANS64.TRYWAIT P0, [R18+URZ+0x38800], R3 ;  /* 0x03880003120075a7 */ /* 0x0022a4000800017f */
[----:B--2---:R-:W-:Y:S05]  /*7360*/  @!P0 NANOSLEEP.SYNCS 0x989680 ;  /* 0x009896800000895d */ /* 0x004fea0003900000 */
[----:B------:R-:W2:Y:S02]  /*7370*/  @!P0 SYNCS.PHASECHK.TRANS64 P0, [R18+URZ+0x38800], R3 ;  /* 0x03880003120085a7 */ /* 0x000ea4000800007f */
[----:B--2---:R-:W-:Y:S05]  /*7380*/  @!P0 BRA `(.L_x_8658) ;  /* 0xfffffffc00f08947 */ /* 0x004fea000383ffff */
.L_x_8657:
[----:B------:R-:W-:Y:S05]  /*7390*/  BSYNC B0 ;  /* 0x0000000000007941 */ /* 0x000fea0003800000 */
.L_x_8656:
[----:B------:R-:W-:Y:S05]  /*73a0*/  BRA `(.L_x_8659) ;  /* 0x0000002c00687947 */ /* 0x000fea0003800000 */
.L_x_8655:
[----:B------:R-:W-:Y:S01]  /*73b0*/  IADD3 R2, R18, 0x20400, RZ ;  /* 0x0002040012027810 */ /* 0x000fe20007ffe0ff */
[----:B------:R-:W-:Y:S01]  /*73c0*/  ULDC.64 UR4, c[0x0][0x3f8] ;  /* 0x0000fe0000047ab9 */ /* 0x000fe20000000a00 */
[----:B-----5:R-:W-:Y:S01]  /*73d0*/  SHF.R.S32.HI R0, RZ, 0x1f, R24 ;  /* 0x0000001fff007819 */ /* 0x020fe20000011418 */
[----:B------:R-:W-:Y:S01]  /*73e0*/  ULDC.64 UR6, c[0x0][0x408] ;  /* 0x0001020000067ab9 */ /* 0x000fe20000000a00 */
[----:B------:R-:W-:Y:S01]  /*73f0*/  LOP3.LUT P0, RZ, R2, 0x3ff, RZ, 0xc0, !PT ;  /* 0x000003ff02ff7812 */ /* 0x000fe2000780c0ff */
        /* <DEDUP_REMOVED lines=26> */
.L_x_8661:
[----:B------:R-:W-:Y:S05]  /*75a0*/  BSYNC B6 ;  /* 0x0000000000067941 */ /* 0x000fea0003800000 */
.L_x_8660:
        /* <DEDUP_REMOVED lines=19> */
[----:B------:R-:W-:Y:S01]  /*76e0*/  IMAD R5, R2, 0x20, R35 ;  /* 0x0000002002057824 */ /* 0x000fe200078e0223 */
[----:B------:R-:W-:-:S03]  /*76f0*/  MOV R2, R24 ;  /* 0x0000001800027202 */ /* 0x000fc60000000f00 */
        /* <DEDUP_REMOVED lines=9> */
[----:B------:R-:W-:-:S04]  /*7790*/  IMAD.WIDE.U32 R2, R5, UR6, R2 ;  /* 0x0000000605027c25 */ /* 0x000fc8000f8e0002 */
[----:B------:R-:W-:Y:S01]  /*77a0*/  IMAD R11, R5, UR7, R0 ;  /* 0x00000007050b7c24 */ /* 0x000fe2000f8e0200 */
[----:B------:R-:W-:Y:S01]  /*77b0*/  ULDC.64 UR6, c[0x0][0x400] ;  /* 0x0001000000067ab9 */ /* 0x000fe20000000a00 */
[----:B------:R-:W-:Y:S01]  /*77c0*/  IMAD.IADD R5, R7, 0x1, R9 ;  /* 0x0000000107057824 */ /* 0x000fe200078e0209 */
[----:B------:R-:W-:Y:S01]  /*77d0*/  LEA R0, P0, R6, UR4, 0x1 ;  /* 0x0000000406007c11 */ /* 0x000fe2000f8008ff */
[----:B------:R-:W-:Y:S01]  /*77e0*/  IMAD.IADD R7, R3, 0x1, R11 ;  /* 0x0000000103077824 */ /* 0x000fe200078e020b */
[----:B------:R-:W-:Y:S01]  /*77f0*/  LEA R4, P1, R2, UR6, 0x1 ;  /* 0x0000000602047c11 */ /* 0x000fe2000f8208ff */
[----:B------:R-:W-:Y:S01]  /*7800*/  UMOV UR4, 0xffffffff ;  /* 0xffffffff00047882 */ /* 0x000fe20000000000 */
[----:B------:R-:W-:Y:S02]  /*7810*/  LEA.HI.X R6, R6, UR5, R5, 0x1, P0 ;  /* 0x0000000506067c11 */ /* 0x000fe400080f0c05 */
[----:B------:R-:W-:Y:S01]  /*7820*/  LEA.HI.X R7, R2, UR7, R7, 0x1, P1 ;  /* 0x0000000702077c11 */ /* 0x000fe200088f0c07 */
[----:B------:R-:W-:Y:S08]  /*7830*/  BRA.DIV UR4, `(.L_x_8664) ;  /* 0x0000019a044c7947 */ /* 0x000ff0000b800000 */
[----:B------:R0:W1:Y:S04]  /*7840*/  SHFL.IDX PT, R3, R6, RZ, 0x1c1f ;  /* 0x001c1fff06037589 */ /* 0x00006800000e0000 */
[----:B------:R0:W2:Y:S04]  /*7850*/  SHFL.IDX PT, R2, R0, RZ, 0x1c1f ;  /* 0x001c1fff00027589 */ /* 0x0000a800000e0000 */
[----:B------:R0:W3:Y:S04]  /*7860*/  SHFL.IDX PT, R5, R7, RZ, 0x1c1f ;  /* 0x001c1fff07057589 */ /* 0x0000e800000e0000 */
[----:B------:R0:W4:Y:S02]  /*7870*/  SHFL.IDX PT, R14, R4, RZ, 0x1c1f ;  /* 0x001c1fff040e7589 */ /* 0x00012400000e0000 */
.L_x_8896:
        /* <DEDUP_REMOVED lines=10> */
[----:B------:R-:W-:Y:S02]  /*7920*/  CS2R R28, SRZ ;  /* 0x00000000001c7805 */ /* 0x000fe4000001ff00 */
[----:B------:R-:W-:Y:S02]  /*7930*/  ISETP.GE.AND P3, PT, R209, UR4, PT ;  /* 0x00000004d1007c0c */ /* 0x000fe4000bf66270 */
[----:B------:R-:W-:Y:S01]  /*7940*/  ISETP.GE.AND P2, PT, R188, UR4, PT ;  /* 0x00000004bc007c0c */ /* 0x000fe2000bf46270 */
[----:B---3--:R-:W-:-:S10]  /*7950*/  IMAD.MOV.U32 R15, RZ, RZ, R5 ;  /* 0x000000ffff0f7224 */ /* 0x008fd400078e0005 */
[----:B------:R-:W-:Y:S02]  /*7960*/  @!P3 IMAD.SHL.U32 R13, R209, 0x2, RZ ;  /* 0x00000002d10db824 */ /* 0x000fe400078e00ff */
[----:B-12---:R-:W-:-:S03]  /*7970*/  @!P2 IMAD.WIDE R8, R188, 0x2, R2 ;  /* 0x00000002bc08a825 */ /* 0x006fc600078e0202 */
[-C--:B------:R-:W-:Y:S02]  /*7980*/  @!P3 IADD3 R2, P0, R2, R13.reuse, RZ ;  /* 0x0000000d0202b210 */ /* 0x080fe40007f1e0ff */
[----:B----4-:R-:W-:Y:S02]  /*7990*/  @!P3 IADD3 R12, P1, R14, R13, RZ ;  /* 0x0000000d0e0cb210 */ /* 0x010fe40007f3e0ff */
[----:B------:R-:W-:Y:S02]  /*79a0*/  CS2R R26, SRZ ;  /* 0x00000000001a7805 */ /* 0x000fe4000001ff00 */
[----:B------:R-:W-:Y:S01]  /*79b0*/  CS2R R24, SRZ ;  /* 0x0000000000187805 */ /* 0x000fe2000001ff00 */
[----:B------:R1:W5:Y:S01]  /*79c0*/  @!P2 LD.E.64 R28, desc[UR40][R8.64] ;  /* 0x00000028081ca980 */ /* 0x000362000c101b00 */
[----:B------:R-:W-:Y:S01]  /*79d0*/  @!P3 SHF.L.U64.HI R20, R209, 0x1, R10 ;  /* 0x00000001d114b819 */ /* 0x000fe2000001020a */
[----:B------:R-:W-:-:S04]  /*79e0*/  @!P2 IMAD.WIDE R10, R188, 0x2, R14 ;  /* 0x00000002bc0aa825 */ /* 0x000fc800078e020e */
[--C-:B------:R-:W-:Y:S01]  /*79f0*/  @!P3 IMAD.X R3, R3, 0x1, R20.reuse, P0 ;  /* 0x000000010303b824 */ /* 0x100fe200000e0614 */
[----:B------:R1:W5:Y:S01]  /*7a00*/  @!P2 LD.E.64 R26, desc[UR40][R10.64] ;  /* 0x000000280a1aa980 */ /* 0x000362000c101b00 */
[----:B------:R-:W-:Y:S01]  /*7a10*/  @!P3 IMAD.X R13, R5, 0x1, R20, P1 ;  /* 0x00000001050db824 */ /* 0x000fe200008e0614 */
[----:B------:R-:W-:Y:S02]  /*7a20*/  CS2R R20, SRZ ;  /* 0x0000000000147805 */ /* 0x000fe4000001ff00 */
[----:B------:R1:W5:Y:S04]  /*7a30*/  @!P3 LD.E.64 R24, desc[UR40][R2.64] ;  /* 0x000000280218b980 */ /* 0x000368000c101b00 */
[----:B------:R1:W5:Y:S02]  /*7a40*/  @!P3 LD.E.64 R20, desc[UR40][R12.64] ;  /* 0x000000280c14b980 */ /* 0x000364000c101b00 */
.L_x_8666:
[----:B------:R-:W-:Y:S05]  /*7a50*/  BSYNC B1 ;  /* 0x0000000000017941 */ /* 0x000fea0003800000 */
.L_x_8665:
[----:B-12--5:R-:W-:Y:S01]  /*7a60*/  IMAD.MOV.U32 R2, RZ, RZ, R24 ;  /* 0x000000ffff027224 */ /* 0x026fe200078e0018 */
[----:B------:R-:W-:Y:S01]  /*7a70*/  UMOV UR4, 0xffffffff ;  /* 0xffffffff00047882 */ /* 0x000fe20000000000 */
[----:B------:R-:W-:Y:S02]  /*7a80*/  IMAD.MOV.U32 R3, RZ, RZ, R25 ;  /* 0x000000ffff037224 */ /* 0x000fe400078e0019 */
[----:B------:R-:W-:Y:S02]  /*7a90*/  IMAD.MOV.U32 R8, RZ, RZ, R29 ;  /* 0x000000ffff087224 */ /* 0x000fe400078e001d */
[----:B---3--:R-:W-:Y:S01]  /*7aa0*/  IMAD.MOV.U32 R5, RZ, RZ, R28 ;  /* 0x000000ffff057224 */ /* 0x008fe200078e001c */
[----:B------:R-:W-:Y:S01]  /*7ab0*/  PRMT R41, R2, 0x5410, R3 ;  /* 0x0000541002297816 */ /* 0x000fe20000000003 */
[----:B------:R-:W-:Y:S01]  /*7ac0*/  IMAD.MOV.U32 R3, RZ, RZ, R21 ;  /* 0x000000ffff037224 */ /* 0x000fe200078e0015 */
[----:B------:R-:W-:Y:S01]  /*7ad0*/  PRMT R43, R8, 0x7610, R43 ;  /* 0x00007610082b7816 */ /* 0x000fe2000000002b */
[----:B------:R-:W-:Y:S01]  /*7ae0*/  IMAD.MOV.U32 R8, RZ, RZ, R27 ;  /* 0x000000ffff087224 */ /* 0x000fe200078e001b */
[----:B------:R-:W-:Y:S01]  /*7af0*/  PRMT R37, R5, 0x7610, R37 ;  /* 0x0000761005257816 */ /* 0x000fe20000000025 */
[----:B------:R-:W-:-:S02]  /*7b00*/  IMAD.MOV.U32 R2, RZ, RZ, R20 ;  /* 0x000000ffff027224 */ /* 0x000fc400078e0014 */
[----:B------:R-:W-:Y:S01]  /*7b10*/  IMAD.MOV.U32 R5, RZ, RZ, R26 ;  /* 0x000000ffff057224 */ /* 0x000fe200078e001a */
[----:B------:R-:W-:Y:S02]  /*7b20*/  PRMT R44, R3, 0x5410, R8 ;  /* 0x00005410032c7816 */ /* 0x000fe40000000008 */
[----:B------:R-:W-:Y:S02]  /*7b30*/  CS2R R8, SRZ ;  /* 0x0000000000087805 */ /* 0x000fe4000001ff00 */
[----:B------:R-:W-:Y:S02]  /*7b40*/  PRMT R43, R43, 0x5410, R2 ;  /* 0x000054102b2b7816 */ /* 0x000fe40000000002 */
[----:B------:R-:W-:Y:S01]  /*7b50*/  PRMT R37, R37, 0x5410, R5 ;  /* 0x0000541025257816 */ /* 0x000fe20000000005 */
[----:B------:R-:W-:Y:S06]  /*7b60*/  BRA.DIV UR4, `(.L_x_8667) ;  /* 0x0000019604f07947 */ /* 0x000fec000b800000 */
[----:B------:R1:W2:Y:S04]  /*7b70*/  SHFL.IDX PT, R3, R6, 0x1, 0x1c1f ;  /* 0x003c1f0006037f89 */ /* 0x0002a800000e0000 */
[----:B------:R1:W3:Y:S04]  /*7b80*/  SHFL.IDX PT, R2, R0, 0x1, 0x1c1f ;  /* 0x003c1f0000027f89 */ /* 0x0002e800000e0000 */
[----:B------:R1:W1:Y:S04]  /*7b90*/  SHFL.IDX PT, R5, R7, 0x1, 0x1c1f ;  /* 0x003c1f0007057f89 */ /* 0x00026800000e0000 */
[----:B0-----:R-:W0:Y:S02]  /*7ba0*/  SHFL.IDX PT, R4, R4, 0x1, 0x1c1f ;  /* 0x003c1f0004047f89 */ /* 0x001e2400000e0000 */
.L_x_8902:
[----:B-1----:R-:W5:Y:S01]  /*7bb0*/  LDL R6, [R1+0x5c] ;  /* 0x00005c0001067983 */ /* 0x002f620000100800 */
[----:B------:R-:W-:Y:S01]  /*7bc0*/  VIADD R35, R35, 0x20 ;  /* 0x0000002023237836 */ /* 0x000fe20000000000 */
[----:B------:R-:W-:Y:S01]  /*7bd0*/  BSSY B1, `(.L_x_8668) ;  /* 0x000001f000017945 */ /* 0x000fe20003800000 */
[----:B------:R-:W-:Y:S02]  /*7be0*/  SHF.L.U32 R36, R192, 0x6, RZ ;  /* 0x00000006c0247819 */ /* 0x000fe400000006ff */
[----:B------:R-:W-:Y:S02]  /*7bf0*/  CS2R R12, SRZ ;  /* 0x00000000000c7805 */ /* 0x000fe4000001ff00 */
[----:B------:R-:W-:Y:S02]  /*7c00*/  CS2R R10, SRZ ;  /* 0x00000000000a7805 */ /* 0x000fe4000001ff00 */
[----:B------:R-:W-:Y:S02]  /*7c10*/  ISETP.GE.AND P0, PT, R35, R34, PT ;  /* 0x000000222300720c */ /* 0x000fe40003f06270 */
[----:B----4-:R-:W-:-:S02]  /*7c20*/  CS2R R14, SRZ ;  /* 0x00000000000e7805 */ /* 0x010fc4000001ff00 */
[----:B-----5:R-:W-:-:S04]  /*7c30*/  LEA.HI R0, R6, R6, RZ, 0x1 ;  /* 0x0000000606007211 */ /* 0x020fc800078f08ff */
[----:B------:R-:W-:-:S05]  /*7c40*/  LOP3.LUT R0, R0, 0xfffffffe, RZ, 0xc0, !PT ;  /* 0xfffffffe00007812 */ /* 0x000fca00078ec0ff */
[----:B------:R-:W-:-:S05]  /*7c50*/  IMAD.IADD R0, R6, 0x1, -R0 ;  /* 0x0000000106007824 */ /* 0x000fca00078e0a00 */
[----:B------:R-:W-:Y:S01]  /*7c60*/  SHF.L.U32 R35, R0, 0x1f, RZ ;  /* 0x0000001f00237819 */ /* 0x000fe200000006ff */
[----:B------:R-:W-:Y:S06]  /*7c70*/  @P0 BRA `(.L_x_8669) ;  /* 0x0000000000500947 */ /* 0x000fec0003800000 */
[----:B------:R-:W4:Y:S01]  /*7c80*/  LDL R6, [R1+0x64] ;  /* 0x0000640001067983 */ /* 0x000f220000100800 */
[----:B------:R-:W-:Y:S01]  /*7c90*/  ULDC UR4, c[0x0][0x3f4] ;  /* 0x0000fd0000047ab9 */ /* 0x000fe20000000800 */
[----:B------:R-:W-:Y:S02]  /*7ca0*/  CS2R R12, SRZ ;  /* 0x00000000000c7805 */ /* 0x000fe4000001ff00 */
[----:B------:R-:W-:Y:S02]  /*7cb0*/  ISETP.GE.AND P3, PT, R209, UR4, PT ;  /* 0x00000004d1007c0c */ /* 0x000fe4000bf66270 */
[----:B------:R-:W-:-:S11]  /*7cc0*/  ISETP.GE.AND P2, PT, R188, UR4, PT ;  /* 0x00000004bc007c0c */ /* 0x000fd6000bf46270 */
[----:B------:R-:W-:Y:S02]  /*7cd0*/  @!P3 IMAD.SHL.U32 R7, R209, 0x2, RZ ;  /* 0x00000002d107b824 */ /* 0x000fe400078e00ff */
[----:B--23--:R-:W-:-:S03]  /*7ce0*/  @!P2 IMAD.WIDE R32, R188, 0x2, R2 ;  /* 0x00000002bc20a825 */ /* 0x00cfc600078e0202 */
[----:B------:R-:W-:Y:S02]  /*7cf0*/  @!P3 IADD3 R2, P0, R2, R7, RZ ;  /* 0x000000070202b210 */ /* 0x000fe40007f1e0ff */
[----:B------:R-:W-:Y:S02]  /*7d00*/  CS2R R14, SRZ ;  /* 0x00000000000e7805 */ /* 0x000fe4000001ff00 */
[----:B------:R-:W-:Y:S01]  /*7d10*/  CS2R R8, SRZ ;  /* 0x0000000000087805 */ /* 0x000fe2000001ff00 */
[----:B0-----:R-:W-:Y:S01]  /*7d20*/  @!P2 IMAD.WIDE R30, R188, 0x2, R4 ;  /* 0x00000002bc1ea825 */ /* 0x001fe200078e0204 */
[----:B------:R1:W5:Y:S04]  /*7d30*/  @!P2 LD.E.64 R12, desc[UR40][R32.64] ;  /* 0x00000028200ca980 */ /* 0x000368000c101b00 */
[----:B------:R1:W5:Y:S01]  /*7d40*/  @!P2 LD.E.64 R14, desc[UR40][R30.64] ;  /* 0x000000281e0ea980 */ /* 0x000362000c101b00 */
[----:B----4-:R-:W-:-:S02]  /*7d50*/  @!P3 SHF.L.U64.HI R10, R209, 0x1, R6 ;  /* 0x00000001d10ab819 */ /* 0x010fc40000010206 */
[----:B------:R-:W-:-:S03]  /*7d60*/  @!P3 IADD3 R6, P1, R4, R7, RZ ;  /* 0x000000070406b210 */ /* 0x000fc60007f3e0ff */
[--C-:B------:R-:W-:Y:S02]  /*7d70*/  @!P3 IMAD.X R3, R3, 0x1, R10.reuse, P0 ;  /* 0x000000010303b824 */ /* 0x100fe400000e060a */
[----:B------:R-:W-:Y:S01]  /*7d80*/  @!P3 IMAD.X R7, R5, 0x1, R10, P1 ;  /* 0x000000010507b824 */ /* 0x000fe200008e060a */
[----:B------:R-:W-:Y:S02]  /*7d90*/  CS2R R10, SRZ ;  /* 0x00000000000a7805 */ /* 0x000fe4000001ff00 */
[----:B------:R1:W5:Y:S04]  /*7da0*/  @!P3 LD.E.64 R8, desc[UR40][R2.64] ;  /* 0x000000280208b980 */ /* 0x000368000c101b00 */
[----:B------:R1:W5:Y:S02]  /*7db0*/  @!P3 LD.E.64 R10, desc[UR40][R6.64] ;  /* 0x00000028060ab980 */ /* 0x000364000c101b00 */
.L_x_8669:
[----:B------:R-:W-:Y:S05]  /*7dc0*/  BSYNC B1 ;  /* 0x0000000000017941 */ /* 0x000fea0003800000 */
.L_x_8668:
[----:B-1----:R-:W1:Y:S01]  /*7dd0*/  S2R R31, SR_TID.X ;  /* 0x00000000001f7919 */ /* 0x002e620000002100 */
[----:B------:R-:W4:Y:S01]  /*7de0*/  SYNCS.PHASECHK.TRANS64.TRYWAIT P0, [R18+URZ+0x38800], R35 ;  /* 0x03880023120075a7 */ /* 0x000f22000800017f */
[----:B--2---:R-:W-:Y:S01]  /*7df0*/  LOP3.LUT R3, R36, 0x1c0, RZ, 0xc0, !PT ;  /* 0x000001c024037812 */ /* 0x004fe200078ec0ff */
[----:B0----5:R-:W-:Y:S01]  /*7e00*/  IMAD.MOV.U32 R4, RZ, RZ, R8 ;  /* 0x000000ffff047224 */ /* 0x021fe200078e0008 */
[----:B------:R-:W-:Y:S01]  /*7e10*/  VIADDMNMX R42, R34, -R213, 0x40, PT ;  /* 0x00000040222a7446 */ /* 0x000fe200038009d5 */
[----:B------:R-:W-:Y:S01]  /*7e20*/  IMAD.MOV.U32 R5, RZ, RZ, R13 ;  /* 0x000000ffff057224 */ /* 0x000fe200078e000d */
[----:B---3--:R-:W-:Y:S01]  /*7e30*/  LOP3.LUT R2, R3, 0x18, R16, 0xf8, !PT ;  /* 0x0000001803027812 */ /* 0x008fe200078ef810 */
[----:B------:R-:W-:Y:S01]  /*7e40*/  IMAD.MOV.U32 R6, RZ, RZ, R10 ;  /* 0x000000ffff067224 */ /* 0x000fe200078e000a */
[----:B------:R-:W-:Y:S01]  /*7e50*/  SHF.R.U32.HI R3, RZ, 0x3, R3 ;  /* 0x00000003ff037819 */ /* 0x000fe20000011603 */
[----:B------:R-:W-:Y:S01]  /*7e60*/  BSSY B1, `(.L_x_8670) ;  /* 0x0000018000017945 */ /* 0x000fe20003800000 */
[----:B------:R-:W-:Y:S01]  /*7e70*/  PRMT R45, R4, 0x7610, R45 ;  /* 0x00007610042d7816 */ /* 0x000fe2000000002d */
[----:B------:R-:W-:Y:S01]  /*7e80*/  IMAD.MOV.U32 R4, RZ, RZ, R12 ;  /* 0x000000ffff047224 */ /* 0x000fe200078e000c */
[----:B------:R-:W-:Y:S01]  /*7e90*/  LOP3.LUT R2, R2, R3, RZ, 0x3c, !PT ;  /* 0x0000000302027212 */ /* 0x000fe200078e3cff */
[----:B------:R-:W-:Y:S01]  /*7ea0*/  IMAD.MOV.U32 R3, RZ, RZ, R9 ;  /* 0x000000ffff037224 */ /* 0x000fe200078e0009 */
[----:B------:R-:W-:Y:S01]  /*7eb0*/  PRMT R46, R5, 0x5410, R6 ;  /* 0x00005410052e7816 */ /* 0x000fe20000000006 */
[----:B------:R-:W-:Y:S01]  /*7ec0*/  IMAD.MOV.U32 R5, RZ, RZ, R15 ;  /* 0x000000ffff057224 */ /* 0x000fe200078e000f */
[----:B------:R-:W-:Y:S01]  /*7ed0*/  PRMT R45, R45, 0x5410, R4 ;  /* 0x000054102d2d7816 */ /* 0x000fe20000000004 */
[----:B------:R-:W-:Y:S01]  /*7ee0*/  IMAD.MOV.U32 R4, RZ, RZ, R14 ;  /* 0x000000ffff047224 */ /* 0x000fe200078e000e */
[----:B------:R-:W-:-:S02]  /*7ef0*/  PRMT R30, R3, 0x7610, R30 ;  /* 0x00007610031e7816 */ /* 0x000fc4000000001e */
[----:B------:R-:W-:Y:S02]  /*7f00*/  LOP3.LUT P2, RZ, R192, 0x4, RZ, 0xc0, !PT ;  /* 0x00000004c0ff7812 */ /* 0x000fe4000784c0ff */
[----:B------:R-:W-:Y:S02]  /*7f10*/  PRMT R47, R4, 0x7610, R47 ;  /* 0x00007610042f7816 */ /* 0x000fe4000000002f */
[----:B------:R-:W-:Y:S01]  /*7f20*/  ISETP.GE.AND P1, PT, R191, R42, PT ;  /* 0x0000002abf00720c */ /* 0x000fe20003f26270 */
[----:B-1----:R-:W-:-:S05]  /*7f30*/  VIADD R31, R31, 0xffffff80 ;  /* 0xffffff801f1f7836 */ /* 0x002fca0000000000 */
[----:B------:R-:W-:-:S04]  /*7f40*/  SHF.R.S32.HI R7, RZ, 0x1f, R31 ;  /* 0x0000001fff077819 */ /* 0x000fc8000001141f */
[----:B------:R-:W-:-:S04]  /*7f50*/  LEA.HI R7, R7, R31, RZ, 0x5 ;  /* 0x0000001f07077211 */ /* 0x000fc800078f28ff */
[----:B------:R-:W-:-:S05]  /*7f60*/  SHF.R.S32.HI R7, RZ, 0x5, R7 ;  /* 0x00000005ff077819 */ /* 0x000fca0000011407 */
[----:B------:R-:W-:Y:S02]  /*7f70*/  IMAD R3, R7, 0x200, R2 ;  /* 0x0000020007037824 */ /* 0x000fe400078e0202 */
[----:B------:R-:W-:Y:S02]  /*7f80*/  IMAD.MOV.U32 R2, RZ, RZ, R11 ;  /* 0x000000ffff027224 */ /* 0x000fe400078e000b */
[----:B------:R-:W-:-:S03]  /*7f90*/  IMAD R3, R3, 0x2, R18 ;  /* 0x0000000203037824 */ /* 0x000fc600078e0212 */
[----:B------:R-:W-:Y:S01]  /*7fa0*/  PRMT R30, R30, 0x5410, R2 ;  /* 0x000054101e1e7816 */ /* 0x000fe20000000002 */
[C---:B------:R-:W-:Y:S02]  /*7fb0*/  VIADD R4, R3.reuse, 0x20400 ;  /* 0x0002040003047836 */ /* 0x040fe40000000000 */
[----:B------:R-:W-:Y:S01]  /*7fc0*/  VIADD R2, R3, 0x20440 ;  /* 0x0002044003027836 */ /* 0x000fe20000000000 */
[----:B----4-:R-:W-:Y:S06]  /*7fd0*/  @!P0 BRA `(.L_x_8671) ;  /* 0x0000019400488947 */ /* 0x010fec0003800000 */
.L_x_8903:
[----:B------:R-:W-:Y:S05]  /*7fe0*/  BSYNC B1 ;  /* 0x0000000000017941 */ /* 0x000fea0003800000 */
.L_x_8670:
        /* <DEDUP_REMOVED lines=12> */
[--C-:B------:R-:W-:Y:S01]  /*80b0*/  SHF.R.U32.HI R32, RZ, 0x10, R29.reuse ;  /* 0x00000010ff207819 */ /* 0x100fe2000001161d */
        /* <DEDUP_REMOVED lines=9> */
[C---:B0-----:R-:W-:Y:S01]  /*8150*/  FMUL.FTZ R35, R29.reuse, R34 ;  /* 0x000000221d237220 */ /* 0x041fe20000410000 */
[----:B------:R-:W-:Y:S01]  /*8160*/  FMUL.FTZ R29, R29, R32 ;  /* 0x000000201d1d7220 */ /* 0x000fe20000410000 */
[--C-:B------:R-:W-:Y:S02]  /*8170*/  HADD2.F32 R26, -RZ, R6.reuse.H0_H0 ;  /* 0x20000006ff1a7230 */ /* 0x100fe40000004100 */
[----:B------:R-:W-:Y:S01]  /*8180*/  FMUL.FTZ R36, R4, R33 ;  /* 0x0000002104247220 */ /* 0x000fe20000410000 */
[----:B------:R-:W-:-:S02]  /*8190*/  HADD2.F32 R27, -RZ, R6.H1_H1 ;  /* 0x30000006ff1b7230 */ /* 0x000fc40000004100 */
[C---:B------:R-:W-:Y:S01]  /*81a0*/  FFMA.FTZ R37, R28.reuse, R32, -R35 ;  /* 0x000000201c257223 */ /* 0x040fe20000010823 */
[--C-:B------:R-:W-:Y:S02]  /*81b0*/  HADD2.F32 R6, -RZ, R5.reuse.H0_H0 ;  /* 0x20000005ff067230 */ /* 0x100fe40000004100 */
[----:B------:R-:W-:Y:S01]  /*81c0*/  FFMA.FTZ R38, R28, R34, R29 ;  /* 0x000000221c267223 */ /* 0x000fe2000001001d */
[-C--:B------:R-:W-:Y:S01]  /*81d0*/  FMUL.FTZ R32, R4, R31.reuse ;  /* 0x0000001f04207220 */ /* 0x080fe20000410000 */
[C---:B------:R-:W-:Y:S01]  /*81e0*/  FFMA.FTZ R36, R7.reuse, R31, -R36 ;  /* 0x0000001f07247223 */ /* 0x040fe20000010824 */
[----:B------:R-:W-:Y:S02]  /*81f0*/  HADD2.F32 R5, -RZ, R5.H1_H1 ;  /* 0x30000005ff057230 */ /* 0x000fe40000004100 */
[----:B------:R-:W-:Y:S02]  /*8200*/  HADD2.F32 R31, -RZ, R44.H1_H1 ;  /* 0x3000002cff1f7230 */ /* 0x000fe40000004100 */
[----:B------:R-:W-:Y:S01]  /*8210*/  FFMA.FTZ R33, R7, R33, R32 ;  /* 0x0000002107217223 */ /* 0x000fe20000010020 */
[----:B------:R-:W-:-:S02]  /*8220*/  HADD2.F32 R28, -RZ, R43.H0_H0 ;  /* 0x2000002bff1c7230 */ /* 0x000fc40000004100 */
        /* <DEDUP_REMOVED lines=15> */
.L_x_8675:
[----:B------:R-:W-:Y:S05]  /*8320*/  BSYNC B2 ;  /* 0x0000000000027941 */ /* 0x000fea0003800000 */
.L_x_8674:
[----:B------:R-:W-:Y:S05]  /*8330*/  @P1 BRA `(.L_x_8673) ;  /* 0x0000000000a81947 */ /* 0x000fea0003800000 */
[----:B-1----:R-:W1:Y:S01]  /*8340*/  LDS.128 R4, [R2] ;  /* 0x0000000002047984 */ /* 0x002e620000000c00 */
[----:B------:R-:W-:Y:S01]  /*8350*/  SHF.R.U32.HI R27, RZ, 0x10, R25 ;  /* 0x00000010ff1b7819 */ /* 0x000fe20000011619 */
[----:B------:R-:W-:Y:S01]  /*8360*/  HADD2.F32 R28, -RZ, R43.H1_H1 ;  /* 0x3000002bff1c7230 */ /* 0x000fe20000004100 */
[----:B------:R-:W-:Y:S01]  /*8370*/  SHF.R.U32.HI R29, RZ, 0x10, R21 ;  /* 0x00000010ff1d7819 */ /* 0x000fe20000011615 */
        /* <DEDUP_REMOVED lines=38> */
.L_x_8673:
[----:B------:R-:W-:Y:S05]  /*85e0*/  BSYNC B1 ;  /* 0x0000000000017941 */ /* 0x000fea0003800000 */
.L_x_8672:
[----:B-12---:R-:W-:-:S04]  /*85f0*/  IADD3 R4, R191, 0x20, RZ ;  /* 0x00000020bf047810 */ /* 0x006fc80007ffe0ff */
        /* <DEDUP_REMOVED lines=10> */
[--C-:B------:R-:W-:Y:S01]  /*86a0*/  SHF.R.U32.HI R25, RZ, 0x10, R15.reuse ;  /* 0x00000010ff197819 */ /* 0x100fe2000001160f */
        /* <DEDUP_REMOVED lines=38> */
.L_x_8678:
[----:B------:R-:W-:Y:S05]  /*8910*/  BSYNC B1 ;  /* 0x0000000000017941 */ /* 0x000fea0003800000 */
.L_x_8677:
        /* <DEDUP_REMOVED lines=35> */
[----:B------:R-:W-:Y:S01]  /*8b50*/  FMUL.FTZ R8, R5, R4 ;  /* 0x0000000405087220 */ /* 0x000fe20000410000 */
        /* <DEDUP_REMOVED lines=8> */
.L_x_8663:
        /* <DEDUP_REMOVED lines=14> */
[----:B------:R-:W-:Y:S02]  /*8cc0*/  IMAD R7, R2, 0x20, R35 ;  /* 0x0000002002077824 */ /* 0x000fe400078e0223 */
[----:B------:R-:W-:Y:S02]  /*8cd0*/  IMAD.MOV.U32 R2, RZ, RZ, R26 ;  /* 0x000000ffff027224 */ /* 0x000fe400078e001a */
        /* <DEDUP_REMOVED lines=31> */
[----:B--2---:R-:W-:Y:S02]  /*8ed0*/  @!P1 IMAD.X R5, R0, 0x1, R4, P2 ;  /* 0x0000000100059824 */ /* 0x004fe400010e0604 */
[----:B------:R-:W-:Y:S02]  /*8ee0*/  @!P1 IMAD.MOV.U32 R8, RZ, RZ, R2 ;  /* 0x000000ffff089224 */ /* 0x000fe400078e0002 */
[----:B------:R-:W-:Y:S01]  /*8ef0*/  @!P1 IMAD.MOV.U32 R9, RZ, RZ, R5 ;  /* 0x000000ffff099224 */ /* 0x000fe200078e0005 */
[----:B---3--:R-:W-:-:S05]  /*8f00*/  @!P1 IADD3 R14, P2, R14, R7, RZ ;  /* 0x000000070e0e9210 */ /* 0x008fca0007f5e0ff */
[----:B------:R-:W2:Y:S01]  /*8f10*/  @!P1 LD.E.128 R8, desc[UR40][R8.64] ;  /* 0x0000002808089980 */ /* 0x000ea2000c101d00 */
[----:B----4-:R-:W-:-:S04]  /*8f20*/  @!P1 IMAD.X R3, R3, 0x1, R4, P2 ;  /* 0x0000000103039824 */ /* 0x010fc800010e0604 */
[----:B------:R-:W-:-:S05]  /*8f30*/  @!P1 IMAD.MOV.U32 R15, RZ, RZ, R3 ;  /* 0x000000ffff0f9224 */ /* 0x000fca00078e0003 */
[----:B------:R0:W3:Y:S01]  /*8f40*/  @!P1 LD.E.128 R4, desc[UR40][R14.64] ;  /* 0x000000280e049980 */ /* 0x0000e2000c101d00 */
[----:B------:R-:W-:Y:S02]  /*8f50*/  CS2R R28, SRZ ;  /* 0x00000000001c7805 */ /* 0x000fe4000001ff00 */
[----:B------:R-:W-:Y:S02]  /*8f60*/  CS2R R30, SRZ ;  /* 0x00000000001e7805 */ /* 0x000fe4000001ff00 */
[----:B------:R-:W-:Y:S01]  /*8f70*/  CS2R R20, SRZ ;  /* 0x0000000000147805 */ /* 0x000fe2000001ff00 */
[----:B------:R-:W1:Y:S04]  /*8f80*/  SHFL.IDX PT, R25, R25, 0x1, 0x1c1f ;  /* 0x003c1f0019197f89 */ /* 0x000e6800000e0000 */
[----:B------:R-:W4:Y:S04]  /*8f90*/  SHFL.IDX PT, R24, R24, 0x1, 0x1c1f ;  /* 0x003c1f0018187f89 */ /* 0x000f2800000e0000 */
[----:B0-----:R0:W0:Y:S04]  /*8fa0*/  SHFL.IDX PT, R14, R27, 0x1, 0x1c1f ;  /* 0x003c1f001b0e7f89 */ /* 0x00102800000e0000 */
[----:B------:R-:W0:Y:S01]  /*8fb0*/  SHFL.IDX PT, R26, R26, 0x1, 0x1c1f ;  /* 0x003c1f001a1a7f89 */ /* 0x000e2200000e0000 */
[----:B--2---:R-:W-:-:S02]  /*8fc0*/  @!P1 IMAD.MOV.U32 R28, RZ, RZ, R8 ;  /* 0x000000ffff1c9224 */ /* 0x004fc400078e0008 */
[----:B------:R-:W-:Y:S02]  /*8fd0*/  @!P1 IMAD.MOV.U32 R29, RZ, RZ, R9 ;  /* 0x000000ffff1d9224 */ /* 0x000fe400078e0009 */
[----:B------:R-:W-:Y:S01]  /*8fe0*/  @!P1 IMAD.MOV.U32 R30, RZ, RZ, R10 ;  /* 0x000000ffff1e9224 */ /* 0x000fe200078e000a */
[----:B------:R-:W-:Y:S01]  /*8ff0*/  MOV R0, R28 ;  /* 0x0000001c00007202 */ /* 0x000fe20000000f00 */
[----:B------:R-:W-:Y:S02]  /*9000*/  IMAD.MOV.U32 R2, RZ, RZ, R29 ;  /* 0x000000ffff027224 */ /* 0x000fe400078e001d */
[----:B------:R-:W-:Y:S01]  /*9010*/  @!P1 IMAD.MOV.U32 R31, RZ, RZ, R11 ;  /* 0x000000ffff1f9224 */ /* 0x000fe200078e000b */
[----:B------:R-:W-:Y:S01]  /*9020*/  PRMT R52, R0, 0x7610, R52 ;  /* 0x0000761000347816 */ /* 0x000fe20000000034 */
[----:B------:R-:W-:Y:S01]  /*9030*/  IMAD.MOV.U32 R0, RZ, RZ, R30 ;  /* 0x000000ffff007224 */ /* 0x000fe200078e001e */
[----:B------:R-:W-:Y:S02]  /*9040*/  PRMT R36, R36, 0x5410, R2 ;  /* 0x0000541024247816 */ /* 0x000fe40000000002 */
[----:B------:R-:W-:Y:S01]  /*9050*/  CS2R R2, SRZ ;  /* 0x0000000000027805 */ /* 0x000fe2000001ff00 */
[----:B------:R-:W-:-:S02]  /*9060*/  IMAD.MOV.U32 R8, RZ, RZ, R31 ;  /* 0x000000ffff087224 */ /* 0x000fc400078e001f */
[----:B---3--:R-:W-:Y:S02]  /*9070*/  @!P1 IMAD.MOV.U32 R20, RZ, RZ, R4 ;  /* 0x000000ffff149224 */ /* 0x008fe400078e0004 */
[----:B------:R-:W-:Y:S01]  /*9080*/  @!P1 IMAD.MOV.U32 R21, RZ, RZ, R5 ;  /* 0x000000ffff159224 */ /* 0x000fe200078e0005 */
[----:B------:R-:W-:Y:S01]  /*9090*/  PRMT R33, R0, 0x5410, R8 ;  /* 0x0000541000217816 */ /* 0x000fe20000000008 */
[----:B------:R-:W-:Y:S02]  /*90a0*/  @!P1 IMAD.MOV.U32 R2, RZ, RZ, R6 ;  /* 0x000000ffff029224 */ /* 0x000fe400078e0006 */
[----:B------:R-:W-:Y:S02]  /*90b0*/  @!P1 IMAD.MOV.U32 R3, RZ, RZ, R7 ;  /* 0x000000ffff039224 */ /* 0x000fe400078e0007 */
[----:B------:R-:W-:Y:S02]  /*90c0*/  IMAD.MOV.U32 R0, RZ, RZ, R20 ;  /* 0x000000ffff007224 */ /* 0x000fe400078e0014 */
[----:B------:R-:W-:-:S02]  /*90d0*/  IMAD.MOV.U32 R4, RZ, RZ, R21 ;  /* 0x000000ffff047224 */ /* 0x000fc400078e0015 */
[----:B------:R-:W-:Y:S02]  /*90e0*/  IMAD.MOV.U32 R5, RZ, RZ, R2 ;  /* 0x000000ffff057224 */ /* 0x000fe400078e0002 */
[----:B------:R-:W-:Y:S01]  /*90f0*/  IMAD.MOV.U32 R6, RZ, RZ, R3 ;  /* 0x000000ffff067224 */ /* 0x000fe200078e0003 */
[----:B------:R-:W-:Y:S02]  /*9100*/  PRMT R36, R4, 0x7610, R36 ;  /* 0x0000761004247816 */ /* 0x000fe40000000024 */
[----:B------:R-:W-:Y:S02]  /*9110*/  PRMT R51, R0, 0x5410, R5 ;  /* 0x0000541000337816 */ /* 0x000fe40000000005 */
[----:B------:R-:W-:Y:S02]  /*9120*/  CS2R R4, SRZ ;  /* 0x0000000000047805 */ /* 0x000fe4000001ff00 */
[----:B01--4-:R-:W-:-:S07]  /*9130*/  PRMT R44, R6, 0x7610, R44 ;  /* 0x00007610062c7816 */ /* 0x013fce000000002c */
.L_x_8913:
        /* <DEDUP_REMOVED lines=20> */
[----:B------:R-:W-:Y:S01]  /*9280*/  IMAD.X R9, R24, 0x1, R5, P1 ;  /* 0x0000000118097824 */ /* 0x000fe200008e0605 */
[----:B------:R-:W-:-:S05]  /*9290*/  IADD3.X R5, R26, R5, RZ, P2, !PT ;  /* 0x000000051a057210 */ /* 0x000fca00017fe4ff */
[----:B------:R-:W5:Y:S04]  /*92a0*/  LD.E.128 R8, desc[UR40][R8.64] ;  /* 0x0000002808087980 */ /* 0x000f68000c101d00 */
[----:B------:R-:W5:Y:S02]  /*92b0*/  LD.E.128 R4, desc[UR40][R4.64] ;  /* 0x0000002804047980 */ /* 0x000f64000c101d00 */
.L_x_8681:
[----:B------:R-:W-:Y:S05]  /*92c0*/  BSYNC B1 ;  /* 0x0000000000017941 */ /* 0x000fea0003800000 */
.L_x_8680:
[----:B------:R-:W0:Y:S01]  /*92d0*/  SYNCS.PHASECHK.TRANS64.TRYWAIT P1, [R18+URZ+0x38800], R13 ;  /* 0x0388000d120075a7 */ /* 0x000e22000802017f */
[----:B------:R-:W-:Y:S01]  /*92e0*/  VIADDMNMX R32, R32, -R213, 0x40, PT ;  /* 0x0000004020207446 */ /* 0x000fe200038009d5 */
        /* <DEDUP_REMOVED lines=10> */
[----:B------:R-:W-:-:S02]  /*9390*/  IMAD.MOV.U32 R14, RZ, RZ, R7 ;  /* 0x000000ffff0e7224 */ /* 0x000fc400078e0007 */
[----:B------:R-:W-:Y:S01]  /*93a0*/  IMAD.MOV.U32 R24, RZ, RZ, R9 ;  /* 0x000000ffff187224 */ /* 0x000fe200078e0009 */
[----:B------:R-:W-:Y:S01]  /*93b0*/  PRMT R53, R12, 0x5410, R15 ;  /* 0x000054100c357816 */ /* 0x000fe2000000000f */
[----:B------:R-:W-:Y:S01]  /*93c0*/  IMAD.IADD R12, R16, 0x1, R37 ;  /* 0x00000001100c7824 */ /* 0x000fe200078e0225 */
[----:B------:R-:W-:Y:S02]  /*93d0*/  PRMT R32, R14, 0x7610, R32 ;  /* 0x000076100e207816 */ /* 0x000fe40000000020 */
[----:B------:R-:W-:Y:S01]  /*93e0*/  PRMT R54, R24, 0x7610, R54 ;  /* 0x0000761018367816 */ /* 0x000fe20000000036 */
[----:B0-----:R-:W-:Y:S06]  /*93f0*/  @!P1 BRA `(.L_x_8683) ;  /* 0x0000018400c49947 */ /* 0x001fec0003800000 */
.L_x_8914:
[----:B------:R-:W-:Y:S05]  /*9400*/  BSYNC B1 ;  /* 0x0000000000017941 */ /* 0x000fea0003800000 */
.L_x_8682:
[----:B------:R-:W-:Y:S01]  /*9410*/  BSSY B1, `(.L_x_8684) ;  /* 0x0000068000017945 */ /* 0x000fe20003800000 */
[----:B------:R-:W-:Y:S01]  /*9420*/  IMAD.MOV.U32 R55, RZ, RZ, R10 ;  /* 0x000000ffff377224 */ /* 0x000fe200078e000a */
[----:B------:R-:W-:Y:S01]  /*9430*/  LOP3.LUT R34, R12, 0x38, RZ, 0xc0, !PT ;  /* 0x000000380c227812 */ /* 0x000fe200078ec0ff */
[----:B------:R-:W-:Y:S01]  /*9440*/  IMAD.MOV.U32 R57, RZ, RZ, R11 ;  /* 0x000000ffff397224 */ /* 0x000fe200078e000b */
[----:B------:R-:W-:Y:S06]  /*9450*/  @P2 BRA `(.L_x_8685) ;  /* 0x00000004008c2947 */ /* 0x000fec0003800000 */
[----:B------:R-:W1:Y:S01]  /*9460*/  S2R R14, SR_TID.X ;  /* 0x00000000000e7919 */ /* 0x000e620000002100 */
[----:B------:R-:W-:Y:S01]  /*9470*/  IMAD.SHL.U32 R12, R192, 0x40, RZ ;  /* 0x00000040c00c7824 */ /* 0x000fe200078e00ff */
[----:B------:R-:W-:Y:S01]  /*9480*/  SHF.R.U64 R50, R28, 0x10, R29 ;  /* 0x000000101c327819 */ /* 0x000fe2000000121d */
[--C-:B------:R-:W-:Y:S01]  /*9490*/  HADD2.F32 R35, -RZ, R36.reuse.H1_H1 ;  /* 0x30000024ff237230 */ /* 0x100fe20000004100 */
[--C-:B------:R-:W-:Y:S01]  /*94a0*/  SHF.R.U64 R47, R2, 0x10, R3.reuse ;  /* 0x00000010022f7819 */ /* 0x100fe20000001203 */
[----:B------:R-:W-:Y:S01]  /*94b0*/  HADD2.F32 R36, -RZ, R36.H0_H0 ;  /* 0x20000024ff247230 */ /* 0x000fe20000004100 */
[----:B------:R-:W-:Y:S02]  /*94c0*/  LOP3.LUT R15, R12, 0x1c0, RZ, 0xc0, !PT ;  /* 0x000001c00c0f7812 */ /* 0x000fe400078ec0ff */
[----:B------:R-:W-:Y:S02]  /*94d0*/  SHF.R.U32.HI R39, RZ, 0x10, R3 ;  /* 0x00000010ff277819 */ /* 0x000fe40000011603 */
[----:B------:R-:W-:-:S02]  /*94e0*/  SHF.R.U32.HI R25, RZ, 0x3, R15 ;  /* 0x00000003ff197819 */ /* 0x000fc4000001160f */
[----:B------:R-:W-:Y:S02]  /*94f0*/  LOP3.LUT R12, R15, 0x38, R16, 0xf8, !PT ;  /* 0x000000380f0c7812 */ /* 0x000fe400078ef810 */
[----:B------:R-:W-:Y:S02]  /*9500*/  LOP3.LUT R24, R25, R34, R15, 0x1e, !PT ;  /* 0x0000002219187212 */ /* 0x000fe400078e1e0f */
[----:B------:R-:W-:Y:S02]  /*9510*/  LOP3.LUT R12, R12, R25, RZ, 0x3c, !PT ;  /* 0x000000190c0c7212 */ /* 0x000fe400078e3cff */
[----:B------:R-:W-:Y:S02]  /*9520*/  SHF.R.U32.HI R37, RZ, 0x10, R29 ;  /* 0x00000010ff257819 */ /* 0x000fe4000001161d */
[----:B------:R-:W-:Y:S02]  /*9530*/  SHF.R.U32.HI R38, RZ, 0x10, R21 ;  /* 0x00000010ff267819 */ /* 0x000fe40000011615 */
[----:B------:R-:W-:-:S02]  /*9540*/  SHF.R.U64 R49, R30, 0x10, R31 ;  /* 0x000000101e317819 */ /* 0x000fc4000000121f */
[----:B------:R-:W-:Y:S01]  /*9550*/  SHF.R.U64 R48, R20, 0x10, R21 ;  /* 0x0000001014307819 */ /* 0x000fe20000001215 */
[----:B------:R-:W-:Y:S01]  /*9560*/  HADD2.F32 R38, -RZ, R38.H0_H0 ;  /* 0x20000026ff267230 */ /* 0x000fe20000004100 */
[----:B------:R-:W-:Y:S01]  /*9570*/  SHF.R.U32.HI R41, RZ, 0x10, R31 ;  /* 0x00000010ff297819 */ /* 0x000fe2000001161f */
[----:B-1----:R-:W-:-:S05]  /*9580*/  VIADD R14, R14, 0xffffff80 ;  /* 0xffffff800e0e7836 */ /* 0x002fca0000000000 */
[----:B------:R-:W-:-:S04]  /*9590*/  SHF.R.S32.HI R26, RZ, 0x1f, R14 ;  /* 0x0000001fff1a7819 */ /* 0x000fc8000001140e */
[----:B------:R-:W-:-:S04]  /*95a0*/  LEA.HI R26, R26, R14, RZ, 0x5 ;  /* 0x0000000e1a1a7211 */ /* 0x000fc800078f28ff */
[----:B------:R-:W-:-:S05]  /*95b0*/  SHF.R.S32.HI R26, RZ, 0x5, R26 ;  /* 0x00000005ff1a7819 */ /* 0x000fca000001141a */
[C---:B------:R-:W-:Y:S02]  /*95c0*/  IMAD R25, R26.reuse, 0x200, R24 ;  /* 0x000002001a197824 */ /* 0x040fe400078e0218 */
[----:B0-----:R-:W-:Y:S02]  /*95d0*/  IMAD R13, R26, 0x200, R12 ;  /* 0x000002001a0d7824 */ /* 0x001fe400078e020c */
[--C-:B------:R-:W-:Y:S02]  /*95e0*/  IMAD R45, R25, 0x2, R18.reuse ;  /* 0x00000002192d7824 */ /* 0x100fe400078e0212 */
[----:B------:R-:W-:-:S03]  /*95f0*/  IMAD R43, R13, 0x2, R18 ;  /* 0x000000020d2b7824 */ /* 0x000fc600078e0212 */
[----:B------:R-:W0:Y:S04]  /*9600*/  LDS.128 R24, [R45+0x20400] ;  /* 0x020400002d187984 */ /* 0x000e280000000c00 */
[----:B------:R-:W1:Y:S01]  /*9610*/  LDS.128 R12, [R43+0x20400] ;  /* 0x020400002b0c7984 */ /* 0x000e620000000c00 */
[--C-:B0-----:R-:W-:Y:S02]  /*9620*/  HADD2.F32 R28, -RZ, R25.reuse.H0_H0 ;  /* 0x20000019ff1c7230 */ /* 0x101fe40000004100 */
[----:B------:R-:W-:Y:S02]  /*9630*/  HADD2.F32 R29, -RZ, R25.H1_H1 ;  /* 0x30000019ff1d7230 */ /* 0x000fe40000004100 */
[----:B-1----:R-:W-:Y:S02]  /*9640*/  HADD2.F32 R3, -RZ, R13.H0_H0 ;  /* 0x2000000dff037230 */ /* 0x002fe40000004100 */
[C---:B------:R-:W-:Y:S01]  /*9650*/  FMUL.FTZ R40, R28.reuse, R36 ;  /* 0x000000241c287220 */ /* 0x040fe20000410000 */
[----:B------:R-:W-:Y:S01]  /*9660*/  FMUL.FTZ R42, R28, R35 ;  /* 0x000000231c2a7220 */ /* 0x000fe20000410000 */
[----:B------:R-:W-:-:S02]  /*9670*/  HADD2.F32 R28, -RZ, R37.H0_H0 ;  /* 0x20000025ff1c7230 */ /* 0x000fc40000004100 */
[C---:B------:R-:W-:Y:S01]  /*9680*/  FFMA.FTZ R40, R3.reuse, R35, -R40 ;  /* 0x0000002303287223 */ /* 0x040fe20000010828 */
[----:B------:R-:W-:Y:S02]  /*9690*/  HADD2.F32 R30, -RZ, R27.H0_H0 ;  /* 0x2000001bff1e7230 */ /* 0x000fe40000004100 */
[----:B------:R-:W-:Y:S01]  /*96a0*/  FFMA.FTZ R42, R3, R36, R42 ;  /* 0x00000024032a7223 */ /* 0x000fe2000001002a */
[----:B------:R-:W-:Y:S02]  /*96b0*/  HADD2.F32 R35, -RZ, R44.H0_H0 ;  /* 0x2000002cff237230 */ /* 0x000fe40000004100 */
[C---:B------:R-:W-:Y:S01]  /*96c0*/  FMUL.FTZ R44, R29.reuse, R38 ;  /* 0x000000261d2c7220 */ /* 0x040fe20000410000 */
        /* <DEDUP_REMOVED lines=16> */
[----:B------:R-:W-:Y:S02]  /*97d0*/  HADD2.F32 R3, -RZ, R52.H0_H0 ;  /* 0x20000034ff037230 */ /* 0x000fe40000004100 */
[----:B------:R-:W-:Y:S01]  /*97e0*/  FMUL.FTZ R44, R31, R28 ;  /* 0x0000001c1f2c7220 */ /* 0x000fe20000410000 */
[----:B------:R-:W-:-:S02]  /*97f0*/  HADD2.F32 R13, -RZ, R51.H0_H0 ;  /* 0x20000033ff0d7230 */ /* 0x000fc40000004100 */
[----:B------:R-:W-:Y:S01]  /*9800*/  FFMA.FTZ R41, R21, R28, -R20 ;  /* 0x0000001c15297223 */ /* 0x000fe20000010814 */
[----:B------:R-:W-:Y:S02]  /*9810*/  HADD2.F32 R2, -RZ, R12.H0_H0 ;  /* 0x2000000cff027230 */ /* 0x000fe40000004100 */
[C---:B------:R-:W-:Y:S01]  /*9820*/  FMUL.FTZ R30, R25.reuse, R3 ;  /* 0x00000003191e7220 */ /* 0x040fe20000410000 */
[----:B------:R-:W-:Y:S02]  /*9830*/  HADD2.F32 R27, -RZ, R26.H0_H0 ;  /* 0x2000001aff1b7230 */ /* 0x000fe40000004100 */
[----:B------:R-:W-:Y:S01]  /*9840*/  FMUL.FTZ R29, R25, R13 ;  /* 0x0000000d191d7220 */ /* 0x000fe20000410000 */
[----:B------:R-:W-:Y:S02]  /*9850*/  HADD2.F32 R28, -RZ, R51.H1_H1 ;  /* 0x30000033ff1c7230 */ /* 0x000fe40000004100 */
[----:B------:R-:W-:Y:S01]  /*9860*/  FFMA.FTZ R44, R21, R36, R44 ;  /* 0x00000024152c7223 */ /* 0x000fe2000001002c */
[----:B------:R-:W-:-:S02]  /*9870*/  HADD2.F32 R20, -RZ, R33.H0_H0 ;  /* 0x20000021ff147230 */ /* 0x000fc40000004100 */
[C---:B------:R-:W-:Y:S01]  /*9880*/  FFMA.FTZ R29, R2.reuse, R3, -R29 ;  /* 0x00000003021d7223 */ /* 0x040fe2000001081d */
[----:B------:R-:W-:Y:S02]  /*9890*/  HADD2.F32 R15, -RZ, R14.H0_H0 ;  /* 0x2000000eff0f7230 */ /* 0x000fe40000004100 */
[----:B------:R-:W-:Y:S01]  /*98a0*/  FFMA.FTZ R30, R2, R13, R30 ;  /* 0x0000000d021e7223 */ /* 0x000fe2000001001e */
[----:B------:R-:W-:Y:S02]  /*98b0*/  HADD2.F32 R24, -RZ, R24.H1_H1 ;  /* 0x30000018ff187230 */ /* 0x000fe40000004100 */
[C---:B------:R-:W-:Y:S01]  /*98c0*/  FMUL.FTZ R36, R27.reuse, R28 ;  /* 0x0000001c1b247220 */ /* 0x040fe20000410000 */
[----:B------:R-:W-:Y:S01]  /*98d0*/  FMUL.FTZ R2, R27, R20 ;  /* 0x000000141b027220 */ /* 0x000fe20000410000 */
[----:B------:R-:W-:Y:S02]  /*98e0*/  HADD2.F32 R21, -RZ, R48.H0_H0 ;  /* 0x20000030ff157230 */ /* 0x000fe40000004100 */
[----:B------:R-:W-:-:S02]  /*98f0*/  HADD2.F32 R26, -RZ, R26.H1_H1 ;  /* 0x3000001aff1a7230 */ /* 0x000fc40000004100 */
[C---:B------:R-:W-:Y:S01]  /*9900*/  FFMA.FTZ R36, R15.reuse, R20, -R36 ;  /* 0x000000140f247223 */ /* 0x040fe20000010824 */
[----:B------:R-:W-:Y:S02]  /*9910*/  HADD2.F32 R25, -RZ, R47.H0_H0 ;  /* 0x2000002fff197230 */ /* 0x000fe40000004100 */
[----:B------:R-:W-:Y:S01]  /*9920*/  FFMA.FTZ R28, R15, R28, R2 ;  /* 0x0000001c0f1c7223 */ /* 0x000fe20000010002 */
[----:B------:R-:W-:Y:S02]  /*9930*/  HADD2.F32 R3, -RZ, R50.H0_H0 ;  /* 0x20000032ff037230 */ /* 0x000fe40000004100 */
[----:B------:R-:W-:Y:S01]  /*9940*/  FMUL.FTZ R15, R24, R21 ;  /* 0x00000015180f7220 */ /* 0x000fe20000410000 */
[----:B------:R-:W-:Y:S02]  /*9950*/  HADD2.F32 R13, -RZ, R49.H0_H0 ;  /* 0x20000031ff0d7230 */ /* 0x000fe40000004100 */
[----:B------:R-:W-:Y:S01]  /*9960*/  FMUL.FTZ R27, R26, R25 ;  /* 0x000000191a1b7220 */ /* 0x000fe20000410000 */
[----:B------:R-:W-:-:S02]  /*9970*/  HADD2.F32 R12, -RZ, R12.H1_H1 ;  /* 0x3000000cff0c7230 */ /* 0x000fc40000004100 */
[----:B------:R-:W-:Y:S01]  /*9980*/  FMUL.FTZ R24, R24, R3 ;  /* 0x0000000318187220 */ /* 0x000fe20000410000 */
[----:B------:R-:W-:Y:S02]  /*9990*/  HADD2.F32 R14, -RZ, R14.H1_H1 ;  /* 0x3000000eff0e7230 */ /* 0x000fe40000004100 */
[----:B------:R-:W-:Y:S01]  /*99a0*/  FMUL.FTZ R26, R26, R13 ;  /* 0x0000000d1a1a7220 */ /* 0x000fe20000410000 */
        /* <DEDUP_REMOVED lines=14> */
.L_x_8685:
[----:B------:R-:W-:Y:S05]  /*9a90*/  BSYNC B1 ;  /* 0x0000000000017941 */ /* 0x000fea0003800000 */
.L_x_8684:
[----:B------:R-:W-:Y:S01]  /*9aa0*/  PRMT R40, R55, 0x5410, R57 ;  /* 0x0000541037287816 */ /* 0x000fe20000000039 */
[----:B------:R-:W-:Y:S06]  /*9ab0*/  @P0 BRA `(.L_x_8676) ;  /* 0x0000000400800947 */ /* 0x000fec0003800000 */
[----:B------:R-:W2:Y:S01]  /*9ac0*/  LDL R2, [R1+0x70] ;  /* 0x0000700001027983 */ /* 0x000ea20000100800 */
[C---:B------:R-:W-:Y:S02]  /*9ad0*/  VIADD R3, R191.reuse, 0x20 ;  /* 0x00000020bf037836 */ /* 0x040fe40000000000 */
[----:B-1----:R-:W-:Y:S01]  /*9ae0*/  VIADD R12, R191, 0x20 ;  /* 0x00000020bf0c7836 */ /* 0x002fe20000000000 */
[----:B------:R-:W0:Y:S02]  /*9af0*/  LDL R41, [R1+0x68] ;  /* 0x0000680001297983 */ /* 0x000e240000100800 */
[----:B------:R-:W-:Y:S01]  /*9b00*/  SHF.L.U32 R3, R3, 0x6, RZ ;  /* 0x0000000603037819 */ /* 0x000fe200000006ff */
[----:B------:R-:W-:-:S03]  /*9b10*/  IMAD.SHL.U32 R12, R12, 0x40, RZ ;  /* 0x000000400c0c7824 */ /* 0x000fc600078e00ff */
[----:B------:R-:W-:Y:S02]  /*9b20*/  LOP3.LUT R3, R3, 0x1c0, RZ, 0xc0, !PT ;  /* 0x000001c003037812 */ /* 0x000fe400078ec0ff */
[----:B------:R-:W-:Y:S02]  /*9b30*/  LOP3.LUT R12, R12, 0x1c0, RZ, 0xc0, !PT ;  /* 0x000001c00c0c7812 */ /* 0x000fe400078ec0ff */
[----:B------:R-:W-:-:S04]  /*9b40*/  SHF.R.U32.HI R3, RZ, 0x3, R3 ;  /* 0x00000003ff037819 */ /* 0x000fc80000011603 */
[----:B------:R-:W-:Y:S01]  /*9b50*/  LOP3.LUT R34, R3, R34, R12, 0x1e, !PT ;  /* 0x0000002203227212 */ /* 0x000fe200078e1e0c */
[----:B------:R-:W-:Y:S01]  /*9b60*/  HADD2.F32 R21, -RZ, R52.H1_H1 ;  /* 0x30000034ff157230 */ /* 0x000fe20000004100 */
[----:B------:R-:W-:Y:S02]  /*9b70*/  SHF.R.U64 R39, R8, 0x10, R9 ;  /* 0x0000001008277819 */ /* 0x000fe40000001209 */
[--C-:B------:R-:W-:Y:S02]  /*9b80*/  SHF.R.U64 R38, R10, 0x10, R11.reuse ;  /* 0x000000100a267819 */ /* 0x100fe4000000120b */
[----:B------:R-:W-:Y:S01]  /*9b90*/  SHF.R.U32.HI R36, RZ, 0x10, R11 ;  /* 0x00000010ff247819 */ /* 0x000fe2000001160b */
[----:B------:R-:W-:Y:S01]  /*9ba0*/  HADD2.F32 R11, -RZ, R54.H0_H0 ;  /* 0x20000036ff0b7230 */ /* 0x000fe20000004100 */
[--C-:B------:R-:W-:Y:S02]  /*9bb0*/  SHF.R.U32.HI R20, RZ, 0x10, R5.reuse ;  /* 0x00000010ff147819 */ /* 0x100fe40000011605 */
[----:B------:R-:W-:-:S02]  /*9bc0*/  SHF.R.U64 R37, R4, 0x10, R5 ;  /* 0x0000001004257819 */ /* 0x000fc40000001205 */
[----:B------:R-:W-:Y:S01]  /*9bd0*/  SHF.R.U32.HI R28, RZ, 0x10, R9 ;  /* 0x00000010ff1c7819 */ /* 0x000fe20000011609 */
[----:B------:R-:W-:Y:S01]  /*9be0*/  HADD2.F32 R20, -RZ, R20.H0_H0 ;  /* 0x20000014ff147230 */ /* 0x000fe20000004100 */
[--C-:B------:R-:W-:Y:S02]  /*9bf0*/  SHF.R.U64 R35, R6, 0x10, R7.reuse ;  /* 0x0000001006237819 */ /* 0x100fe40000001207 */
[----:B------:R-:W-:Y:S01]  /*9c00*/  SHF.R.U32.HI R33, RZ, 0x10, R7 ;  /* 0x00000010ff217819 */ /* 0x000fe20000011607 */
[----:B--2---:R-:W-:-:S04]  /*9c10*/  IMAD.IADD R3, R2, 0x1, R34 ;  /* 0x0000000102037824 */ /* 0x004fc800078e0222 */
[----:B------:R-:W-:Y:S01]  /*9c20*/  IMAD R3, R3, 0x2, R18 ;  /* 0x0000000203037824 */ /* 0x000fe200078e0212 */
[----:B0-----:R-:W0:Y:S04]  /*9c30*/  LDS.128 R12, [R41+0x20400] ;  /* 0x02040000290c7984 */ /* 0x001e280000000c00 */
[----:B------:R-:W1:Y:S01]  /*9c40*/  LDS.128 R24, [R3+0x20400] ;  /* 0x0204000003187984 */ /* 0x000e620000000c00 */
[----:B0-----:R-:W-:Y:S02]  /*9c50*/  HADD2.F32 R4, -RZ, R13.H0_H0 ;  /* 0x2000000dff047230 */ /* 0x001fe40000004100 */
[--C-:B-1----:R-:W-:Y:S02]  /*9c60*/  HADD2.F32 R8, -RZ, R25.reuse.H0_H0 ;  /* 0x20000019ff087230 */ /* 0x102fe40000004100 */
[----:B------:R-:W-:-:S03]  /*9c70*/  HADD2.F32 R25, -RZ, R25.H1_H1 ;  /* 0x30000019ff197230 */ /* 0x000fc60000004100 */
[C---:B------:R-:W-:Y:S01]  /*9c80*/  FMUL.FTZ R29, R8.reuse, R21 ;  /* 0x00000015081d7220 */ /* 0x040fe20000410000 */
[-C--:B------:R-:W-:Y:S01]  /*9c90*/  FMUL.FTZ R31, R8, R11.reuse ;  /* 0x0000000b081f7220 */ /* 0x080fe20000410000 */
[----:B------:R-:W-:Y:S02]  /*9ca0*/  HADD2.F32 R13, -RZ, R13.H1_H1 ;  /* 0x3000000dff0d7230 */ /* 0x000fe40000004100 */
[C---:B------:R-:W-:Y:S01]  /*9cb0*/  FFMA.FTZ R29, R4.reuse, R11, -R29 ;  /* 0x0000000b041d7223 */ /* 0x040fe2000001081d */
[----:B------:R-:W-:Y:S02]  /*9cc0*/  HADD2.F32 R7, -RZ, R24.H0_H0 ;  /* 0x20000018ff077230 */ /* 0x000fe40000004100 */
[----:B------:R-:W-:Y:S01]  /*9cd0*/  FFMA.FTZ R31, R4, R21, R31 ;  /* 0x00000015041f7223 */ /* 0x000fe2000001001f */
[----:B------:R-:W-:Y:S02]  /*9ce0*/  HADD2.F32 R8, -RZ, R28.H0_H0 ;  /* 0x2000001cff087230 */ /* 0x000fe40000004100 */
[----:B------:R-:W-:Y:S01]  /*9cf0*/  FMUL.FTZ R28, R25, R20 ;  /* 0x00000014191c7220 */ /* 0x000fe20000410000 */
[----:B------:R-:W-:-:S02]  /*9d00*/  HADD2.F32 R11, -RZ, R32.H1_H1 ;  /* 0x30000020ff0b7230 */ /* 0x000fc40000004100 */
[--C-:B------:R-:W-:Y:S02]  /*9d10*/  HADD2.F32 R4, -RZ, R53.reuse.H1_H1 ;  /* 0x30000035ff047230 */ /* 0x100fe40000004100 */
[-C--:B------:R-:W-:Y:S01]  /*9d20*/  FMUL.FTZ R34, R25, R8.reuse ;  /* 0x0000000819227220 */ /* 0x080fe20000410000 */
[----:B------:R-:W-:Y:S02]  /*9d30*/  HADD2.F32 R2, -RZ, R12.H0_H0 ;  /* 0x2000000cff027230 */ /* 0x000fe40000004100 */
[----:B------:R-:W-:Y:S01]  /*9d40*/  FFMA.FTZ R30, R13, R8, -R28 ;  /* 0x000000080d1e7223 */ /* 0x000fe2000001081c */
[C---:B------:R-:W-:Y:S01]  /*9d50*/  FMUL.FTZ R21, R7.reuse, R11 ;  /* 0x0000000b07157220 */ /* 0x040fe20000410000 */
[----:B------:R-:W-:Y:S02]  /*9d60*/  HADD2.F32 R9, -RZ, R26.H0_H0 ;  /* 0x2000001aff097230 */ /* 0x000fe40000004100 */
[----:B------:R-:W-:Y:S01]  /*9d70*/  FMUL.FTZ R28, R7, R4 ;  /* 0x00000004071c7220 */ /* 0x000fe20000410000 */
[----:B------:R-:W-:-:S02]  /*9d80*/  HADD2.F32 R8, -RZ, R53.H0_H0 ;  /* 0x20000035ff087230 */ /* 0x000fc40000004100 */
[C---:B------:R-:W-:Y:S01]  /*9d90*/  FFMA.FTZ R21, R2.reuse, R4, -R21 ;  /* 0x0000000402157223 */ /* 0x040fe20000010815 */
[----:B------:R-:W-:Y:S02]  /*9da0*/  HADD2.F32 R5, -RZ, R14.H0_H0 ;  /* 0x2000000eff057230 */ /* 0x000fe40000004100 */
[----:B------:R-:W-:Y:S01]  /*9db0*/  FFMA.FTZ R28, R2, R11, R28 ;  /* 0x0000000b021c7223 */ /* 0x000fe2000001001c */
[--C-:B------:R-:W-:Y:S02]  /*9dc0*/  HADD2.F32 R4, -RZ, R40.reuse.H0_H0 ;  /* 0x20000028ff047230 */ /* 0x100fe40000004100 */
[----:B------:R-:W-:Y:S01]  /*9dd0*/  FMUL.FTZ R2, R9, R8 ;  /* 0x0000000809027220 */ /* 0x000fe20000410000 */
[----:B------:R-:W-:Y:S02]  /*9de0*/  HADD2.F32 R10, -RZ, R27.H0_H0 ;  /* 0x2000001bff0a7230 */ /* 0x000fe40000004100 */
[----:B------:R-:W-:Y:S02]  /*9df0*/  HADD2.F32 R7, -RZ, R40.H1_H1 ;  /* 0x30000028ff077230 */ /* 0x000fe40000004100 */
[----:B------:R-:W-:-:S02]  /*9e00*/  HADD2.F32 R11, -RZ, R32.H0_H0 ;  /* 0x20000020ff0b7230 */ /* 0x000fc40000004100 */
[----:B------:R-:W-:Y:S01]  /*9e10*/  FFMA.FTZ R34, R13, R20, R34 ;  /* 0x000000140d227223 */ /* 0x000fe20000010022 */
[-C--:B------:R-:W-:Y:S01]  /*9e20*/  FFMA.FTZ R20, R5, R4.reuse, -R2 ;  /* 0x0000000405147223 */ /* 0x080fe20000010802 */
[----:B------:R-:W-:Y:S02]  /*9e30*/  HADD2.F32 R6, -RZ, R15.H0_H0 ;  /* 0x2000000fff067230 */ /* 0x000fe40000004100 */
[----:B------:R-:W-:Y:S01]  /*9e40*/  FMUL.FTZ R32, R9, R4 ;  /* 0x0000000409207220 */ /* 0x000fe20000410000 */
[----:B------:R-:W-:Y:S02]  /*9e50*/  HADD2.F32 R2, -RZ, R36.H0_H0 ;  /* 0x20000024ff027230 */ /* 0x000fe40000004100 */
[C---:B------:R-:W-:Y:S01]  /*9e60*/  FMUL.FTZ R9, R10.reuse, R11 ;  /* 0x0000000b0a097220 */ /* 0x040fe20000410000 */
[----:B------:R-:W-:Y:S02]  /*9e70*/  HADD2.F32 R27, -RZ, R27.H1_H1 ;  /* 0x3000001bff1b7230 */ /* 0x000fe40000004100 */
[----:B------:R-:W-:Y:S01]  /*9e80*/  FMUL.FTZ R36, R10, R7 ;  /* 0x000000070a247220 */ /* 0x000fe20000410000 */
[----:B------:R-:W-:-:S02]  /*9e90*/  HADD2.F32 R4, -RZ, R33.H0_H0 ;  /* 0x20000021ff047230 */ /* 0x000fc40000004100 */
[----:B------:R-:W-:Y:S01]  /*9ea0*/  FFMA.FTZ R10, R5, R8, R32 ;  /* 0x00000008050a7223 */ /* 0x000fe20000010020 */
[----:B------:R-:W-:Y:S02]  /*9eb0*/  HADD2.F32 R15, -RZ, R15.H1_H1 ;  /* 0x3000000fff0f7230 */ /* 0x000fe40000004100 */
[C---:B------:R-:W-:Y:S01]  /*9ec0*/  FFMA.FTZ R8, R6.reuse, R7, -R9 ;  /* 0x0000000706087223 */ /* 0x040fe20000010809 */
[----:B------:R-:W-:Y:S01]  /*9ed0*/  FFMA.FTZ R36, R6, R11, R36 ;  /* 0x0000000b06247223 */ /* 0x000fe20000010024 */
[----:B------:R-:W-:Y:S02]  /*9ee0*/  HADD2.F32 R24, -RZ, R24.H1_H1 ;  /* 0x30000018ff187230 */ /* 0x000fe40000004100 */
[C---:B------:R-:W-:Y:S01]  /*9ef0*/  FMUL.FTZ R32, R27.reuse, R4 ;  /* 0x000000041b207220 */ /* 0x040fe20000410000 */
[----:B------:R-:W-:Y:S02]  /*9f00*/  HADD2.F32 R26, -RZ, R26.H1_H1 ;  /* 0x3000001aff1a7230 */ /* 0x000fe40000004100 */
[----:B------:R-:W-:Y:S01]  /*9f10*/  FMUL.FTZ R6, R27, R2 ;  /* 0x000000021b067220 */ /* 0x000fe20000410000 */
[----:B------:R-:W-:-:S02]  /*9f20*/  HADD2.F32 R9, -RZ, R37.H0_H0 ;  /* 0x20000025ff097230 */ /* 0x000fc40000004100 */
[----:B------:R-:W-:Y:S02]  /*9f30*/  HADD2.F32 R11, -RZ, R35.H0_H0 ;  /* 0x20000023ff0b7230 */ /* 0x000fe40000004100 */
[----:B------:R-:W-:Y:S02]  /*9f40*/  HADD2.F32 R5, -RZ, R39.H0_H0 ;  /* 0x20000027ff057230 */ /* 0x000fe40000004100 */
[----:B------:R-:W-:Y:S02]  /*9f50*/  HADD2.F32 R7, -RZ, R38.H0_H0 ;  /* 0x20000026ff077230 */ /* 0x000fe40000004100 */
[C---:B------:R-:W-:Y:S01]  /*9f60*/  FFMA.FTZ R27, R15.reuse, R2, -R32 ;  /* 0x000000020f1b7223 */ /* 0x040fe20000010820 */
[----:B------:R-:W-:Y:S02]  /*9f70*/  HADD2.F32 R12, -RZ, R12.H1_H1 ;  /* 0x3000000cff0c7230 */ /* 0x000fe40000004100 */
        /* <DEDUP_REMOVED lines=15> */
[----:B------:R-:W-:Y:S02]  /*a070*/  F2FP.F16.F32.PACK_AB R9, R34, R31 ;  /* 0x0000001f2209723e */ /* 0x000fe400000000ff */
[----:B------:R-:W-:Y:S02]  /*a080*/  F2FP.F16.F32.PACK_AB R8, R13, R28 ;  /* 0x0000001c0d08723e */ /* 0x000fe400000000ff */
[----:B------:R-:W-:Y:S01]  /*a090*/  F2FP.F16.F32.PACK_AB R10, R25, R10 ;  /* 0x0000000a190a723e */ /* 0x000fe200000000ff */
[----:B------:R3:W-:Y:S04]  /*a0a0*/  STS.128 [R41+0x20400], R4 ;  /* 0x0204000429007388 */ /* 0x0007e80000000c00 */
[----:B------:R3:W-:Y:S02]  /*a0b0*/  STS.128 [R3+0x20400], R8 ;  /* 0x0204000803007388 */ /* 0x0007e40000000c00 */
.L_x_8676:
[----:B------:R-:W-:Y:S05]  /*a0c0*/  BSYNC B0 ;  /* 0x0000000000007941 */ /* 0x000fea0003800000 */
.L_x_8662:
        /* <DEDUP_REMOVED lines=8> */
.L_x_8659:
[----:B------:R-:W-:-:S13]  /*a150*/  ISETP.NE.AND P0, PT, R186, 0x3, PT ;  /* 0x00000003ba00780c */ /* 0x000fda0003f05270 */
[----:B------:R-:W-:Y:S05]  /*a160*/  @!P0 BRA `(.L_x_8686) ;  /* 0x0000000000048947 */ /* 0x000fea0003800000 */
[----:B------:R-:W-:Y:S01]  /*a170*/  BPT.TRAP 0x1 ;  /* 0x000000040000795c */ /* 0x000fe20000300000 */
.L_x_8686:
[----:B-1----:R-:W-:Y:S01]  /*a180*/  IMAD R15, R19, 0x8, R18 ;  /* 0x00000008130f7824 */ /* 0x002fe200078e0212 */
[----:B------:R-:W-:-:S04]  /*a190*/  SHF.L.U32 R12, R23, 0x1f, RZ ;  /* 0x0000001f170c7819 */ /* 0x000fc800000006ff */
[----:B------:R1:W4:Y:S01]  /*a1a0*/  SYNCS.PHASECHK.TRANS64.TRYWAIT P1, [R15+URZ+0x38830], R12 ;  /* 0x0388300c0f0075a7 */ /* 0x000322000802017f */
[----:B------:R-:W-:Y:S05]  /*a1b0*/  @!P0 BRA `(.L_x_8687) ;  /* 0x0000000000048947 */ /* 0x000fea0003800000 */
[----:B------:R-:W-:Y:S01]  /*a1c0*/  BPT.TRAP 0x1 ;  /* 0x000000040000795c */ /* 0x000fe20000300000 */
.L_x_8687:
[C---:B--2---:R-:W-:Y:S02]  /*a1d0*/  VIADD R2, R18.reuse, 0x22400 ;  /* 0x0002240012027836 */ /* 0x044fe40000000000 */
[----:B0--3--:R-:W-:-:S03]  /*a1e0*/  VIADD R3, R18, 0x20400 ;  /* 0x0002040012037836 */ /* 0x009fc60000000000 */
        /* <DEDUP_REMOVED lines=8> */
.L_x_8688:
[----:B------:R-:W-:Y:S01]  /*a270*/  LOP3.LUT R4, R3, 0x10000, RZ, 0xfc, !PT ;  /* 0x0001000003047812 */ /* 0x000fe200078efcff */
[----:B------:R-:W-:Y:S01]  /*a280*/  IMAD R2, R19, 0x200, R206 ;  /* 0x0000020013027824 */ /* 0x000fe200078e02ce */
[----:B------:R-:W-:Y:S05]  /*a290*/  WARPSYNC.ALL ;  /* 0x0000000000007948 */ /* 0x000fea0003800000 */
[----:B------:R-:W-:Y:S01]  /*a2a0*/  IMAD.MOV.U32 R5, RZ, RZ, 0x40000040 ;  /* 0x40000040ff057424 */ /* 0x000fe200078e00ff */
[----:B------:R-:W-:Y:S01]  /*a2b0*/  R2UR UR4, R4 ;  /* 0x00000000040472ca */ /* 0x000fe200000e0000 */
[----:B------:R-:W-:Y:S01]  /*a2c0*/  IMAD.MOV.U32 R3, RZ, RZ, 0x40000040 ;  /* 0x40000040ff037424 */ /* 0x000fe200078e00ff */
[----:B------:R-:W-:Y:S01]  /*a2d0*/  R2UR UR6, R2 ;  /* 0x00000000020672ca */ /* 0x000fe200000e0000 */
[----:B-----5:R-:W-:Y:S01]  /*a2e0*/  WARPGROUP.ARRIVE ;  /* 0x00000000000079c5 */ /* 0x020fe20000000000 */
[----:B------:R-:W-:Y:S01]  /*a2f0*/  R2UR UR5, R5 ;  /* 0x00000000050572ca */ /* 0x000fe200000e0000 */
[----:B------:R-:W-:Y:S01]  /*a300*/  VIADD R10, R4, 0x2 ;  /* 0x00000002040a7836 */ /* 0x000fe20000000000 */
[----:B------:R-:W-:Y:S01]  /*a310*/  R2UR UR7, R3 ;  /* 0x00000000030772ca */ /* 0x000fe200000e0000 */
[----:B------:R-:W-:Y:S01]  /*a320*/  VIADD R6, R2, 0x2 ;  /* 0x0000000202067836 */ /* 0x000fe20000000000 */
[----:B------:R-:W-:Y:S01]  /*a330*/  BSSY B0, `(.L_x_8690) ;  /* 0x0000025000007945 */ /* 0x000fe20003800000 */
[----:B------:R-:W-:-:S02]  /*a340*/  IMAD.MOV.U32 R11, RZ, RZ, 0x40000040 ;  /* 0x40000040ff0b7424 */ /* 0x000fc400078e00ff */
[----:B------:R-:W-:Y:S02]  /*a350*/  IMAD.MOV.U32 R7, RZ, RZ, 0x40000040 ;  /* 0x40000040ff077424 */ /* 0x000fe400078e00ff */
[----:B------:R-:W-:Y:S02]  /*a360*/  VIADD R8, R4, 0x4 ;  /* 0x0000000404087836 */ /* 0x000fe40000000000 */
[----:B------:R-:W-:Y:S02]  /*a370*/  IMAD.MOV.U32 R9, RZ, RZ, 0x40000040 ;  /* 0x40000040ff097424 */ /* 0x000fe400078e00ff */
[----:B------:R-:W-:Y:S02]  /*a380*/  IMAD.MOV.U32 R3, RZ, RZ, 0x40000040 ;  /* 0x40000040ff037424 */ /* 0x000fe400078e00ff */
[----:B------:R-:W-:Y:S01]  /*a390*/  HGMMA.64x64x16.F32 R24, gdesc[UR4], RZ, !UPT, gsb0 ;  /* 0x00e00000041879f0 */ /* 0x000fe2000c0008ff */
[----:B------:R-:W-:Y:S02]  /*a3a0*/  R2UR UR4, R10 ;  /* 0x000000000a0472ca */ /* 0x000fe400000e0000 */
[----:B------:R-:W-:-:S02]  /*a3b0*/  R2UR UR5, R11 ;  /* 0x000000000b0572ca */ /* 0x000fc400000e0000 */
[----:B------:R-:W-:Y:S01]  /*a3c0*/  R2UR UR6, R6 ;  /* 0x00000000060672ca */ /* 0x000fe200000e0000 */
[C---:B------:R-:W-:Y:S01]  /*a3d0*/  VIADD R6, R2.reuse, 0x4 ;  /* 0x0000000402067836 */ /* 0x040fe20000000000 */
[----:B------:R-:W-:Y:S01]  /*a3e0*/  R2UR UR7, R7 ;  /* 0x00000000070772ca */ /* 0x000fe200000e0000 */
[----:B------:R-:W-:Y:S01]  /*a3f0*/  VIADD R2, R2, 0x6 ;  /* 0x0000000602027836 */ /* 0x000fe20000000000 */
[----:B------:R-:W-:Y:S01]  /*a400*/  MOV R7, 0x40000040 ;  /* 0x4000004000077802 */ /* 0x000fe20000000f00 */
[----:B------:R-:W-:Y:S02]  /*a410*/  WARPGROUP.DEPBAR.LE gsb0, 0x0 ;  /* 0x00008000000079c5 */ /* 0x000fe40000010000 */
[----:B------:R-:W-:-:S08]  /*a420*/  WARPGROUP.ARRIVE ;  /* 0x00000000000079c5 */ /* 0x000fd00000000000 */
        /* <DEDUP_REMOVED lines=13> */
[----:B------:R-:W-:Y:S02]  /*a500*/  R2UR UR7, R3 ;  /* 0x00000000030772ca */ /* 0x000fe400000e0000 */
[----:B------:R-:W-:Y:S01]  /*a510*/  SHF.L.U32 R3, R0, 0x1f, RZ ;  /* 0x0000001f00037819 */ /* 0x000fe200000006ff */
[----:B------:R-:W-:-:S02]  /*a520*/  WARPGROUP.DEPBAR.LE gsb0, 0x0 ;  /* 0x00008000000079c5 */ /* 0x000fc40000010000 */
[----:B------:R-:W-:-:S08]  /*a530*/  WARPGROUP.ARRIVE ;  /* 0x00000000000079c5 */ /* 0x000fd00000000000 */
[----:B------:R-:W-:Y:S03]  /*a540*/  HGMMA.64x64x16.F32 R24, gdesc[UR4], R24, gsb0 ;  /* 0x00e00000041879f0 */ /* 0x000fe60008000818 */
[----:B------:R-:W-:Y:S02]  /*a550*/  WARPGROUP.DEPBAR.LE gsb0, 0x0 ;  /* 0x00008000000079c5 */ /* 0x000fe40000010000 */
[----:B------:R-:W2:Y:S02]  /*a560*/  SYNCS.PHASECHK.TRANS64.TRYWAIT P1, [R18+URZ+0x38810], R3 ;  /* 0x03881003120075a7 */ /* 0x000ea4000802017f */
[----:B--2---:R-:W-:Y:S05]  /*a570*/  @!P1 BRA `(.L_x_8691) ;  /* 0x00000174008c9947 */ /* 0x004fea0003800000 */
.L_x_8915:
[----:B------:R-:W-:Y:S05]  /*a580*/  BSYNC B0 ;  /* 0x0000000000007941 */ /* 0x000fea0003800000 */
.L_x_8690:
[----:B------:R-:W-:Y:S05]  /*a590*/  @!P0 BRA `(.L_x_8692) ;  /* 0x0000000000048947 */ /* 0x000fea0003800000 */
[----:B------:R-:W-:Y:S01]  /*a5a0*/  BPT.TRAP 0x1 ;  /* 0x000000040000795c */ /* 0x000fe20000300000 */
.L_x_8692:
[----:B------:R3:W4:Y:S01]  /*a5b0*/  SYNCS.PHASECHK.TRANS64.TRYWAIT P1, [R15+URZ+0x38850], R12 ;  /* 0x0388500c0f0075a7 */ /* 0x000722000802017f */
[----:B------:R-:W-:Y:S05]  /*a5c0*/  @!P0 BRA `(.L_x_8693) ;  /* 0x0000000000048947 */ /* 0x000fea0003800000 */
[----:B------:R-:W-:Y:S01]  /*a5d0*/  BPT.TRAP 0x1 ;  /* 0x000000040000795c */ /* 0x000fe20000300000 */
.L_x_8693:
[----:B------:R-:W-:-:S05]  /*a5e0*/  VIADD R0, R18, 0x400 ;  /* 0x0000040012007836 */ /* 0x000fca0000000000 */
[----:B------:R-:W-:-:S04]  /*a5f0*/  SHF.R.U32.HI R0, RZ, 0x4, R0 ;  /* 0x00000004ff007819 */ /* 0x000fc80000011600 */
[----:B------:R-:W-:Y:S01]  /*a600*/  LOP3.LUT R0, R0, 0x3fff, RZ, 0xc0, !PT ;  /* 0x00003fff00007812 */ /* 0x000fe200078ec0ff */
[----:B----4-:R-:W-:Y:S06]  /*a610*/  @P1 BRA `(.L_x_8694) ;  /* 0x0000000000081947 */ /* 0x010fec0003800000 */
[----:B------:R-:W4:Y:S02]  /*a620*/  SYNCS.PHASECHK.TRANS64.TRYWAIT P1, [R15+URZ+0x38850], R12 ;  /* 0x0388500c0f0075a7 */ /* 0x000f24000802017f */
[----:B----4-:R-:W-:Y:S05]  /*a630*/  @!P1 BRA `(.L_x_8695) ;  /* 0x0000017400709947 */ /* 0x010fea0003800000 */
.L_x_8694:
[----:B------:R-:W-:Y:S05]  /*a640*/  WARPSYNC.ALL ;  /* 0x0000000000007948 */ /* 0x000fea0003800000 */
[----:B------:R-:W-:Y:S01]  /*a650*/  LOP3.LUT R207, R0, 0x10000, RZ, 0xfc, !PT ;  /* 0x0001000000cf7812 */ /* 0x000fe200078efcff */
[----:B------:R-:W-:Y:S01]  /*a660*/  VIADD R0, R18, 0x26400 ;  /* 0x0002640012007836 */ /* 0x000fe20000000000 */
[----:B------:R-:W-:-:S03]  /*a670*/  WARPGROUP.ARRIVE ;  /* 0x00000000000079c5 */ /* 0x000fc60000000000 */
[----:B01-34-:R-:W-:-:S03]  /*a680*/  IMAD R12, R19, 0x1000, R207 ;  /* 0x00001000130c7824 */ /* 0x01bfc600078e02cf */
[----:B------:R-:W0:Y:S01]  /*a690*/  S2R R14, SR_TID.X ;  /* 0x00000000000e7919 */ /* 0x000e220000002100 */
[----:B------:R-:W-:Y:S01]  /*a6a0*/  IMAD.MOV.U32 R13, RZ, RZ, 0x40000040 ;  /* 0x40000040ff0d7424 */ /* 0x000fe200078e00ff */
[----:B------:R-:W-:Y:S01]  /*a6b0*/  SHF.R.U32.HI R0, RZ, 0x4, R0 ;  /* 0x00000004ff007819 */ /* 0x000fe20000011600 */
[----:B--2---:R-:W-:Y:S01]  /*a6c0*/  IMAD.MOV.U32 R3, RZ, RZ, 0x40000040 ;  /* 0x40000040ff037424 */ /* 0x004fe200078e00ff */
[C---:B------:R-:W-:Y:S01]  /*a6d0*/  R2UR UR6, R12.reuse ;  /* 0x000000000c0672ca */ /* 0x040fe200000e0000 */
[----:B------:R-:W-:Y:S01]  /*a6e0*/  VIADD R20, R12, 0x2 ;  /* 0x000000020c147836 */ /* 0x000fe20000000000 */
[----:B------:R-:W-:Y:S01]  /*a6f0*/  LOP3.LUT R0, R0, 0x3fff, RZ, 0xc0, !PT ;  /* 0x00003fff00007812 */ /* 0x000fe200078ec0ff */
[----:B------:R-:W-:Y:S01]  /*a700*/  IMAD.MOV.U32 R21, RZ, RZ, 0x40000040 ;  /* 0x40000040ff157424 */ /* 0x000fe200078e00ff */
[----:B------:R-:W-:Y:S01]  /*a710*/  R2UR UR7, R13 ;  /* 0x000000000d0772ca */ /* 0x000fe200000e0000 */
[----:B------:R-:W-:Y:S01]  /*a720*/  IMAD.MOV.U32 R59, RZ, RZ, 0x40000040 ;  /* 0x40000040ff3b7424 */ /* 0x000fe200078e00ff */
[----:B------:R-:W-:Y:S01]  /*a730*/  LOP3.LUT R2, R0, 0x10000, RZ, 0xfc, !PT ;  /* 0x0001000000027812 */ /* 0x000fe200078efcff */
[----:B------:R-:W-:Y:S01]  /*a740*/  VIADD R57, R12, 0x800 ;  /* 0x000008000c397836 */ /* 0x000fe20000000000 */
[----:B------:R-:W-:Y:S01]  /*a750*/  R2UR UR5, R3 ;  /* 0x00000000030572ca */ /* 0x000fe200000e0000 */
[----:B------:R-:W-:Y:S01]  /*a760*/  IMAD.MOV.U32 R60, RZ, RZ, 0x4 ;  /* 0x00000004ff3c7424 */ /* 0x000fe200078e00ff */
[C---:B------:R-:W-:Y:S01]  /*a770*/  R2UR UR4, R2.reuse ;  /* 0x00000000020472ca */ /* 0x040fe200000e0000 */
[----:B------:R-:W-:-:S02]  /*a780*/  VIADD R58, R2, 0x2 ;  /* 0x00000002023a7836 */ /* 0x000fc40000000000 */
[----:B------:R-:W-:-:S10]  /*a790*/  VIADD R13, R2, 0x800 ;  /* 0x00000800020d7836 */ /* 0x000fd40000000000 */
        /* <DEDUP_REMOVED lines=10> */
[----:B------:R-:W0:Y:S02]  /*a840*/  SHFL.IDX PT, R0, R14, RZ, 0x1f ;  /* 0x00001fff0e007589 */ /* 0x000e2400000e0000 */
[----:B0-----:R-:W-:-:S04]  /*a850*/  ISETP.GT.AND P1, PT, R0, 0x7f, PT ;  /* 0x0000007f0000780c */ /* 0x001fc80003f24270 */
[----:B------:R-:W-:Y:S02]  /*a860*/  SEL R0, RZ, 0x2, !P1 ;  /* 0x00000002ff007807 */ /* 0x000fe40004800000 */
[C---:B------:R-:W-:Y:S02]  /*a870*/  SEL R14, R60.reuse, 0x2, P1 ;  /* 0x000000023c0e7807 */ /* 0x040fe40000800000 */
[----:B------:R-:W-:Y:S01]  /*a880*/  SEL R60, R60, 0x6, !P1 ;  /* 0x000000063c3c7807 */ /* 0x000fe20004800000 */
        /* <DEDUP_REMOVED lines=150> */
[C---:B------:R-:W-:Y:S01]  /*b1f0*/  IMAD.IADD R58, R0.reuse, 0x1, R13 ;  /* 0x00000001003a7824 */ /* 0x040fe200078e020d */
        /* <DEDUP_REMOVED lines=27> */
[----:B------:R-:W-:-:S04]  /*b3b0*/  SEL R13, R13, 0x26, P1 ;  /* 0x000000260d0d7807 */ /* 0x000fc80000800000 */
[----:B------:R-:W-:Y:S01]  /*b3c0*/  LOP3.LUT R13, R13, 0x6, RZ, 0xc0, !PT ;  /* 0x000000060d0d7812 */ /* 0x000fe200078ec0ff */
        /* <DEDUP_REMOVED lines=8> */
[----:B------:R-:W-:Y:S01]  /*b450*/  R2UR UR5, R59 ;  /* 0x000000003b0572ca */ /* 0x000fe200000e0000 */
[----:B------:R-:W-:Y:S01]  /*b460*/  IMAD.MOV.U32 R59, RZ, RZ, 0x40000040 ;  /* 0x40000040ff3b7424 */ /* 0x000fe200078e00ff */
[----:B------:R-:W-:-:S04]  /*b470*/  SEL R20, R20, 0x980, P1 ;  /* 0x0000098014147807 */ /* 0x000fc80000800000 */
[----:B------:R-:W-:-:S04]  /*b480*/  LOP3.LUT R58, R20, 0xa00, RZ, 0xc0, !PT ;  /* 0x00000a00143a7812 */ /* 0x000fc800078ec0ff */
[CC--:B------:R-:W-:Y:S02]  /*b490*/  IADD3 R20, R13.reuse, R58.reuse, R2 ;  /* 0x0000003a0d147210 */ /* 0x0c0fe40007ffe002 */
[----:B------:R-:W-:Y:S02]  /*b4a0*/  IADD3 R58, R13, R58, R12 ;  /* 0x0000003a0d3a7210 */ /* 0x000fe40007ffe00c */
[----:B------:R-:W-:Y:S01]  /*b4b0*/  IADD3 R13, R2, 0xa00, RZ ;  /* 0x00000a00020d7810 */ /* 0x000fe20007ffe0ff */
        /* <DEDUP_REMOVED lines=138> */
[----:B------:R-:W-:-:S03]  /*bd60*/  IMAD.MOV.U32 R57, RZ, RZ, 0x40 ;  /* 0x00000040ff397424 */ /* 0x000fc600078e00ff */
[----:B------:R-:W-:Y:S02]  /*bd70*/  SEL R13, R13, 0xf80, P1 ;  /* 0x00000f800d0d7807 */ /* 0x000fe40000800000 */
[----:B------:R-:W-:Y:S02]  /*bd80*/  SEL R0, R57, 0x3e, P1 ;  /* 0x0000003e39007807 */ /* 0x000fe40000800000 */
[----:B------:R-:W-:Y:S02]  /*bd90*/  LOP3.LUT R14, R13, 0x1e00, RZ, 0xc0, !PT ;  /* 0x00001e000d0e7812 */ /* 0x000fe400078ec0ff */
        /* <DEDUP_REMOVED lines=25> */
.L_x_8696:
[----:B------:R-:W2:Y:S01]  /*bf30*/  LDL R12, [R1+0x10] ;  /* 0x00001000010c7983 */ /* 0x000ea20000100800 */
[----:B------:R-:W0:Y:S01]  /*bf40*/  LDC R0, c[0x0][0x448] ;  /* 0x00011200ff007b82 */ /* 0x000e220000000800 */
[----:B------:R-:W-:Y:S01]  /*bf50*/  ULDC UR4, c[0x0][0xad0] ;  /* 0x0002b40000047ab9 */ /* 0x000fe20000000800 */
[----:B------:R-:W-:Y:S01]  /*bf60*/  LOP3.LUT R22, R22, 0xfffffffd, RZ, 0xc0, !PT ;  /* 0xfffffffd16167812 */ /* 0x000fe200078ec0ff */
[----:B------:R-:W-:Y:S01]  /*bf70*/  FMUL.FTZ R24, R24, UR4 ;  /* 0x0000000418187c20 */ /* 0x000fe20008410000 */
[----:B------:R-:W-:Y:S01]  /*bf80*/  FMUL.FTZ R25, R25, UR4 ;  /* 0x0000000419197c20 */ /* 0x000fe20008410000 */
[----:B------:R-:W-:Y:S01]  /*bf90*/  FMUL.FTZ R28, R28, UR4 ;  /* 0x000000041c1c7c20 */ /* 0x000fe20008410000 */
[----:B------:R-:W-:Y:S01]  /*bfa0*/  FMUL.FTZ R29, R29, UR4 ;  /* 0x000000041d1d7c20 */ /* 0x000fe20008410000 */
[----:B------:R1:W3:Y:S01]  /*bfb0*/  MUFU.TANH R21, R24 ;  /* 0x0000001800157308 */ /* 0x0002e20000002400 */
[----:B------:R-:W4:Y:S01]  /*bfc0*/  LDL R58, [R1] ;  /* 0x00000000013a7983 */ /* 0x000f220000100800 */
[----:B0-----:R-:W-:-:S06]  /*bfd0*/  ISETP.NE.AND P5, PT, R0, 0x1, PT ;  /* 0x000000010000780c */ /* 0x001fcc0003fa5270 */
        /* <DEDUP_REMOVED lines=8> */
[----:B------:R5:W0:Y:S01]  /*c060*/  MUFU.TANH R61, R28 ;  /* 0x0000001c003d7308 */ /* 0x000a220000002400 */
[----:B------:R-:W-:Y:S01]  /*c070*/  FMUL.FTZ R44, R44, UR4 ;  /* 0x000000042c2c7c20 */ /* 0x000fe20008410000 */
[----:B------:R-:W-:Y:S01]  /*c080*/  FMUL.FTZ R45, R45, UR4 ;  /* 0x000000042d2d7c20 */ /* 0x000fe20008410000 */
[----:B------:R-:W-:Y:S01]  /*c090*/  FMUL.FTZ R14, R27, UR4 ;  /* 0x000000041b0e7c20 */ /* 0x000fe20008410000 */
[----:B------:R-:W1:Y:S01]  /*c0a0*/  @P5 LDC R13, c[0x0][0x44c] ;  /* 0x00011300ff0d5b82 */ /* 0x000e620000000800 */
[----:B------:R-:W-:Y:S01]  /*c0b0*/  FMUL.FTZ R48, R48, UR4 ;  /* 0x0000000430307c20 */ /* 0x000fe20008410000 */
[----:B------:R-:W-:Y:S01]  /*c0c0*/  FMUL.FTZ R52, R52, UR4 ;  /* 0x0000000434347c20 */ /* 0x000fe20008410000 */
[----:B------:R-:W-:Y:S01]  /*c0d0*/  FMUL.FTZ R53, R53, UR4 ;  /* 0x0000000435357c20 */ /* 0x000fe20008410000 */
[----:B------:R-:W0:Y:S01]  /*c0e0*/  MUFU.TANH R29, R29 ;  /* 0x0000001d001d7308 */ /* 0x000e220000002400 */
[----:B------:R-:W-:Y:S01]  /*c0f0*/  FMUL.FTZ R30, R30, UR4 ;  /* 0x000000041e1e7c20 */ /* 0x000fe20008410000 */
[----:B------:R-:W-:Y:S01]  /*c100*/  FMUL.FTZ R34, R34, UR4 ;  /* 0x0000000422227c20 */ /* 0x000fe20008410000 */
[----:B------:R-:W-:Y:S01]  /*c110*/  FMUL.FTZ R35, R35, UR4 ;  /* 0x0000000423237c20 */ /* 0x000fe20008410000 */
[----:B------:R-:W3:Y:S01]  /*c120*/  @P5 LDC R20, c[0x0][0x450] ;  /* 0x00011400ff145b82 */ /* 0x000ee20000000800 */
        /* <DEDUP_REMOVED lines=12> */
[----:B------:R-:W-:-:S07]  /*c1f0*/  @P5 LOP3.LUT R22, R22, 0x2, RZ, 0xfc, !PT ;  /* 0x0000000216165812 */ /* 0x000fce00078efcff */
[----:B------:R-:W0:Y:S08]  /*c200*/  MUFU.TANH R36, R36 ;  /* 0x0000002400247308 */ /* 0x000e300000002400 */
[----:B------:R-:W0:Y:S08]  /*c210*/  MUFU.TANH R37, R37 ;  /* 0x0000002500257308 */ /* 0x000e300000002400 */
[----:B------:R-:W0:Y:S08]  /*c220*/  MUFU.TANH R40, R40 ;  /* 0x0000002800287308 */ /* 0x000e300000002400 */
[----:B------:R-:W-:Y:S08]  /*c230*/  MUFU.TANH R44, R44 ;  /* 0x0000002c002c7308 */ /* 0x000ff00000002400 */
[----:B------:R-:W-:Y:S08]  /*c240*/  MUFU.TANH R27, R45 ;  /* 0x0000002d001b7308 */ /* 0x000ff00000002400 */
[----:B------:R-:W-:Y:S08]  /*c250*/  MUFU.TANH R52, R52 ;  /* 0x0000003400347308 */ /* 0x000ff00000002400 */
[----:B------:R-:W-:Y:S08]  /*c260*/  MUFU.TANH R0, R0 ;  /* 0x0000000000007308 */ /* 0x000ff00000002400 */
[----:B------:R-:W-:Y:S08]  /*c270*/  MUFU.TANH R14, R14 ;  /* 0x0000000e000e7308 */ /* 0x000ff00000002400 */
[----:B------:R-:W-:Y:S08]  /*c280*/  MUFU.TANH R30, R30 ;  /* 0x0000001e001e7308 */ /* 0x000ff00000002400 */
[----:B------:R-:W-:Y:S08]  /*c290*/  MUFU.TANH R34, R34 ;  /* 0x0000002200227308 */ /* 0x000ff00000002400 */
[----:B------:R-:W-:Y:S08]  /*c2a0*/  MUFU.TANH R69, R35 ;  /* 0x0000002300457308 */ /* 0x000ff00000002400 */
[----:B------:R-:W-:Y:S01]  /*c2b0*/  MUFU.TANH R38, R38 ;  /* 0x0000002600267308 */ /* 0x000fe20000002400 */
[----:B--2---:R-:W-:-:S04]  /*c2c0*/  IMAD.IADD R12, R12, 0x1, R213 ;  /* 0x000000010c0c7824 */ /* 0x004fc800078e02d5 */
[----:B-1----:R-:W-:Y:S01]  /*c2d0*/  @P5 IMAD.HI.U32 R13, R12, R13, RZ ;  /* 0x0000000d0c0d5227 */ /* 0x002fe200078e00ff */
[----:B------:R-:W-:-:S04]  /*c2e0*/  MOV R24, R12 ;  /* 0x0000000c00187202 */ /* 0x000fc80000000f00 */
[----:B---3--:R-:W-:-:S05]  /*c2f0*/  @P5 SHF.R.U32.HI R24, RZ, R20, R13 ;  /* 0x00000014ff185219 */ /* 0x008fca000001160d */
[----:B------:R-:W5:Y:S01]  /*c300*/  SHFL.IDX PT, R20, R24, RZ, 0x1c1f ;  /* 0x001c1fff18147589 */ /* 0x000f6200000e0000 */
[----:B------:R-:W-:-:S05]  /*c310*/  IMAD R12, R170, -0x40, R57 ;  /* 0xffffffc0aa0c7824 */ /* 0x000fca00078e0239 */
[----:B------:R-:W-:Y:S02]  /*c320*/  IADD3 R13, R211, 0x1, R12 ;  /* 0x00000001d30d7810 */ /* 0x000fe40007ffe00c */
[----:B------:R-:W-:Y:S02]  /*c330*/  IADD3 R26, -R193, R12, R211 ;  /* 0x0000000cc11a7210 */ /* 0x000fe40007ffe1d3 */
[----:B------:R-:W-:-:S04]  /*c340*/  IADD3 R65, -R208, R13, -R193 ;  /* 0x0000000dd0417210 */ /* 0x000fc80007ffe9c1 */
[----:B-----5:R-:W-:-:S04]  /*c350*/  VIADDMNMX R28, R20, R65, R26, PT ;  /* 0x00000041141c7246 */ /* 0x020fc8000380011a */
[C---:B------:R-:W-:Y:S02]  /*c360*/  ISETP.GT.AND P1, PT, R28.reuse, RZ, PT ;  /* 0x000000ff1c00720c */ /* 0x040fe40003f24270 */
[C---:B------:R-:W-:Y:S02]  /*c370*/  ISETP.GT.AND P2, PT, R28.reuse, 0x1, PT ;  /* 0x000000011c00780c */ /* 0x040fe40003f44270 */
[C---:B------:R-:W-:Y:S02]  /*c380*/  ISETP.GT.AND P3, PT, R28.reuse, 0x8, PT ;  /* 0x000000081c00780c */ /* 0x040fe40003f64270 */
[----:B------:R-:W-:Y:S02]  /*c390*/  FSEL R12, R21, -INF , P1 ;  /* 0xff800000150c7808 */ /* 0x000fe40000800000 */
[----:B0-----:R-:W-:Y:S02]  /*c3a0*/  FSEL R63, R25, -INF , P2 ;  /* 0xff800000193f7808 */ /* 0x001fe40001000000 */
[----:B------:R-:W-:-:S02]  /*c3b0*/  ISETP.GT.AND P1, PT, R28, 0x9, PT ;  /* 0x000000091c00780c */ /* 0x000fc40003f24270 */
[----:B------:R-:W-:Y:S02]  /*c3c0*/  FSEL R61, R61, -INF , P3 ;  /* 0xff8000003d3d7808 */ /* 0x000fe40001800000 */
[----:B------:R-:W-:Y:S02]  /*c3d0*/  FMNMX.FTZ R20, R12, R63, !PT ;  /* 0x0000003f0c147209 */ /* 0x000fe40007810000 */
[C---:B------:R-:W-:Y:S02]  /*c3e0*/  ISETP.GT.AND P2, PT, R28.reuse, 0x10, PT ;  /* 0x000000101c00780c */ /* 0x040fe40003f44270 */
[----:B------:R-:W-:Y:S02]  /*c3f0*/  FSEL R59, R29, -INF , P1 ;  /* 0xff8000001d3b7808 */ /* 0x000fe40000800000 */
[----:B------:R-:W-:Y:S01]  /*c400*/  FMNMX.FTZ R20, R61, R20, !PT ;  /* 0x000000143d147209 */ /* 0x000fe20007810000 */
[----:B------:R0:W1:Y:S01]  /*c410*/  MUFU.TANH R13, R41 ;  /* 0x00000029000d7308 */ /* 0x0000620000002400 */
[----:B------:R-:W-:-:S02]  /*c420*/  ISETP.GT.AND P1, PT, R28, 0x11, PT ;  /* 0x000000111c00780c */ /* 0x000fc40003f24270 */
[----:B------:R-:W-:Y:S02]  /*c430*/  FMNMX.FTZ R20, R59, R20, !PT ;  /* 0x000000143b147209 */ /* 0x000fe40007810000 */
[----:B------:R-:W-:Y:S02]  /*c440*/  FSEL R57, R33, -INF , P1 ;  /* 0xff80000021397808 */ /* 0x000fe40000800000 */
[----:B0-----:R-:W-:Y:S02]  /*c450*/  FSEL R41, R32, -INF , P2 ;  /* 0xff80000020297808 */ /* 0x001fe40001000000 */
[C---:B------:R-:W-:Y:S02]  /*c460*/  ISETP.GT.AND P2, PT, R28.reuse, 0x18, PT ;  /* 0x000000181c00780c */ /* 0x040fe40003f44270 */
[----:B------:R-:W-:Y:S02]  /*c470*/  FMNMX.FTZ R32, R41, R20, !PT ;  /* 0x0000001429207209 */ /* 0x000fe40007810000 */
[----:B------:R-:W-:-:S02]  /*c480*/  ISETP.GT.AND P1, PT, R28, 0x19, PT ;  /* 0x000000191c00780c */ /* 0x000fc40003f24270 */
[----:B------:R-:W-:Y:S02]  /*c490*/  FSEL R45, R36, -INF , P2 ;  /* 0xff800000242d7808 */ /* 0x000fe40001000000 */
[----:B------:R-:W-:Y:S01]  /*c4a0*/  FMNMX.FTZ R32, R57, R32, !PT ;  /* 0x0000002039207209 */ /* 0x000fe20007810000 */
[----:B------:R-:W-:Y:S01]  /*c4b0*/  FMUL.FTZ R20, R49, UR4 ;  /* 0x0000000431147c20 */ /* 0x000fe20008410000 */
[C---:B------:R-:W-:Y:S02]  /*c4c0*/  ISETP.GT.AND P2, PT, R28.reuse, 0x20, PT ;  /* 0x000000201c00780c */ /* 0x040fe40003f44270 */
[----:B------:R-:W-:Y:S02]  /*c4d0*/  FSEL R49, R37, -INF , P1 ;  /* 0xff80000025317808 */ /* 0x000fe40000800000 */
[----:B------:R-:W-:Y:S01]  /*c4e0*/  FMNMX.FTZ R32, R45, R32, !PT ;  /* 0x000000202d207209 */ /* 0x000fe20007810000 */
[----:B------:R-:W0:Y:S01]  /*c4f0*/  MUFU.TANH R29, R48 ;  /* 0x00000030001d7308 */ /* 0x000e220000002400 */
[----:B------:R-:W-:-:S02]  /*c500*/  ISETP.GT.AND P1, PT, R28, 0x21, PT ;  /* 0x000000211c00780c */ /* 0x000fc40003f24270 */
[----:B------:R-:W-:Y:S02]  /*c510*/  FSEL R21, R40, -INF , P2 ;  /* 0xff80000028157808 */ /* 0x000fe40001000000 */
[----:B------:R-:W-:Y:S02]  /*c520*/  FMNMX.FTZ R32, R49, R32, !PT ;  /* 0x0000002031207209 */ /* 0x000fe40007810000 */
[C---:B------:R-:W-:Y:S01]  /*c530*/  ISETP.GT.AND P2, PT, R28.reuse, 0x28, PT ;  /* 0x000000281c00780c */ /* 0x040fe20003f44270 */
[----:B------:R-:W2:Y:S01]  /*c540*/  MUFU.TANH R20, R20 ;  /* 0x0000001400147308 */ /* 0x000ea20000002400 */
[----:B-1----:R-:W-:Y:S02]  /*c550*/  FSEL R13, R13, -INF , P1 ;  /* 0xff8000000d0d7808 */ /* 0x002fe40000800000 */
[----:B------:R-:W-:Y:S02]  /*c560*/  FMNMX.FTZ R32, R21, R32, !PT ;  /* 0x0000002015207209 */ /* 0x000fe40007810000 */
[----:B------:R-:W-:-:S02]  /*c570*/  ISETP.GT.AND P1, PT, R28, 0x29, PT ;  /* 0x000000291c00780c */ /* 0x000fc40003f24270 */
[----:B------:R-:W-:Y:S02]  /*c580*/  FSEL R25, R44, -INF , P2 ;  /* 0xff8000002c197808 */ /* 0x000fe40001000000 */
[----:B------:R-:W-:Y:S01]  /*c590*/  FMNMX.FTZ R32, R13, R32, !PT ;  /* 0x000000200d207209 */ /* 0x000fe20007810000 */
[----:B------:R-:W1:Y:S01]  /*c5a0*/  MUFU.TANH R37, R53 ;  /* 0x0000003500257308 */ /* 0x000e620000002400 */
[C---:B------:R-:W-:Y:S02]  /*c5b0*/  ISETP.GT.AND P2, PT, R28.reuse, 0x30, PT ;  /* 0x000000301c00780c */ /* 0x040fe40003f44270 */
[----:B------:R-:W-:Y:S02]  /*c5c0*/  FSEL R27, R27, -INF , P1 ;  /* 0xff8000001b1b7808 */ /* 0x000fe40000800000 */
[----:B------:R-:W-:Y:S02]  /*c5d0*/  FMNMX.FTZ R32, R25, R32, !PT ;  /* 0x0000002019207209 */ /* 0x000fe40007810000 */
[----:B------:R-:W-:-:S02]  /*c5e0*/  ISETP.GT.AND P1, PT, R28, 0x31, PT ;  /* 0x000000311c00780c */ /* 0x000fc40003f24270 */
[----:B0-----:R-:W-:Y:S02]  /*c5f0*/  FSEL R29, R29, -INF , P2 ;  /* 0xff8000001d1d7808 */ /* 0x001fe40001000000 */
[----:B------:R-:W-:Y:S02]  /*c600*/  FMNMX.FTZ R32, R27, R32, !PT ;  /* 0x000000201b207209 */ /* 0x000fe40007810000 */
[----:B------:R-:W-:Y:S02]  /*c610*/  ISETP.GT.AND P2, PT, R28, 0x38, PT ;  /* 0x000000381c00780c */ /* 0x000fe40003f44270 */
[----:B--2---:R-:W-:Y:S02]  /*c620*/  FSEL R33, R20, -INF , P1 ;  /* 0xff80000014217808 */ /* 0x004fe40000800000 */
[----:B------:R-:W-:Y:S01]  /*c630*/  FMNMX.FTZ R32, R29, R32, !PT ;  /* 0x000000201d207209 */ /* 0x000fe20007810000 */
[----:B------:R-:W-:Y:S01]  /*c640*/  FMUL.FTZ R20, R31, UR4 ;  /* 0x000000041f147c20 */ /* 0x000fe20008410000 */
[----:B------:R-:W-:Y:S01]  /*c650*/  ISETP.GT.AND P1, PT, R28, 0x39, PT ;  /* 0x000000391c00780c */ /* 0x000fe20003f24270 */
[----:B------:R-:W0:Y:S01]  /*c660*/  SHFL.IDX PT, R24, R24, 0x1, 0x1c1f ;  /* 0x003c1f0018187f89 */ /* 0x000e2200000e0000 */
[----:B------:R-:W-:Y:S01]  /*c670*/  FSEL R31, R52, -INF , P2 ;  /* 0xff800000341f7808 */ /* 0x000fe20001000000 */
[----:B------:R-:W-:Y:S01]  /*c680*/  MUFU.TANH R39, R39 ;  /* 0x0000002700277308 */ /* 0x000fe20000002400 */
[----:B------:R-:W-:Y:S01]  /*c690*/  FMNMX.FTZ R32, R33, R32, !PT ;  /* 0x0000002021207209 */ /* 0x000fe20007810000 */
[----:B------:R-:W-:Y:S01]  /*c6a0*/  ULDC UR4, c[0x0][0xa80] ;  /* 0x0002a00000047ab9 */ /* 0x000fe20000000800 */
[----:B-1----:R-:W-:-:S02]  /*c6b0*/  FSEL R37, R37, -INF , P1 ;  /* 0xff80000025257808 */ /* 0x002fc40000800000 */
[----:B------:R-:W-:-:S04]  /*c6c0*/  FMNMX.FTZ R32, R31, R32, !PT ;  /* 0x000000201f207209 */ /* 0x000fc80007810000 */
[----:B------:R-:W-:-:S05]  /*c6d0*/  FMNMX.FTZ R32, R37, R32, !PT ;  /* 0x0000002025207209 */ /* 0x000fca0007810000 */
[----:B------:R-:W1:Y:S01]  /*c6e0*/  SHFL.BFLY PT, R53, R32, 0x2, 0x1f ;  /* 0x0c401f0020357f89 */ /* 0x000e6200000e0000 */
[----:B------:R-:W2:Y:S01]  /*c6f0*/  MUFU.TANH R20, R20 ;  /* 0x0000001400147308 */ /* 0x000ea20000002400 */
[----:B0-----:R-:W-:-:S04]  /*c700*/  VIADDMNMX R26, R24, R65, R26, PT ;  /* 0x00000041181a7246 */ /* 0x001fc8000380011a */
[C---:B------:R-:W-:Y:S02]  /*c710*/  ISETP.GT.AND P1, PT, R26.reuse, RZ, PT ;  /* 0x000000ff1a00720c */ /* 0x040fe40003f24270 */
[C---:B------:R-:W-:Y:S02]  /*c720*/  ISETP.GT.AND P2, PT, R26.reuse, 0x1, PT ;  /* 0x000000011a00780c */ /* 0x040fe40003f44270 */
[----:B------:R-:W-:Y:S02]  /*c730*/  ISETP.GT.AND P3, PT, R26, 0x8, PT ;  /* 0x000000081a00780c */ /* 0x000fe40003f64270 */
[----:B-1----:R-:W-:Y:S02]  /*c740*/  FMNMX.FTZ R168, R32, R53, !PT ;  /* 0x0000003520a87209 */ /* 0x002fe40007810000 */
[----:B------:R-:W-:Y:S02]  /*c750*/  FSEL R53, R0, -INF , P1 ;  /* 0xff80000000357808 */ /* 0x000fe40000800000 */
[----:B------:R-:W-:-:S02]  /*c760*/  FSEL R0, R14, -INF , P2 ;  /* 0xff8000000e007808 */ /* 0x000fc40001000000 */
[----:B------:R-:W-:Y:S02]  /*c770*/  ISETP.GT.AND P1, PT, R26, 0x9, PT ;  /* 0x000000091a00780c */ /* 0x000fe40003f24270 */
[----:B------:R-:W-:Y:S02]  /*c780*/  FSEL R65, R30, -INF , P3 ;  /* 0xff8000001e417808 */ /* 0x000fe40001800000 */
[----:B------:R-:W-:Y:S01]  /*c790*/  FMNMX.FTZ R14, R53, R0, !PT ;  /* 0x00000000350e7209 */ /* 0x000fe20007810000 */
[----:B------:R2:W-:Y:S01]  /*c7a0*/  MUFU.TANH R28, R47 ;  /* 0x0000002f001c7308 */ /* 0x0005e20000002400 */
[----:B------:R-:W-:Y:S02]  /*c7b0*/  ISETP.GT.AND P2, PT, R26, 0x10, PT ;  /* 0x000000101a00780c */ /* 0x000fe40003f44270 */
[----:B------:R-:W-:Y:S02]  /*c7c0*/  FMNMX.FTZ R14, R65, R14, !PT ;  /* 0x0000000e410e7209 */ /* 0x000fe40007810000 */
[----:B------:R-:W-:-:S02]  /*c7d0*/  FSEL R67, R34, -INF , P2 ;  /* 0xff80000022437808 */ /* 0x000fc40001000000 */
[----:B--2---:R-:W-:Y:S01]  /*c7e0*/  FSEL R47, R20, -INF , P1 ;  /* 0xff800000142f7808 */ /* 0x004fe20000800000 */
[----:B------:R-:W0:Y:S01]  /*c7f0*/  MUFU.TANH R42, R42 ;  /* 0x0000002a002a7308 */ /* 0x000e220000002400 */
[C---:B------:R-:W-:Y:S02]  /*c800*/  ISETP.GT.AND P1, PT, R26.reuse, 0x11, PT ;  /* 0x000000111a00780c */ /* 0x040fe40003f24270 */
[----:B------:R-:W-:Y:S01]  /*c810*/  FMNMX.FTZ R14, R47, R14, !PT ;  /* 0x0000000e2f0e7209 */ /* 0x000fe20007810000 */
[----:B------:R-:W1:Y:S01]  /*c820*/  SHFL.BFLY PT, R35, R168, 0x1, 0x1f ;  /* 0x0c201f00a8237f89 */ /* 0x000e6200000e0000 */
[----:B------:R-:W-:Y:S02]  /*c830*/  ISETP.GT.AND P2, PT, R26, 0x18, PT ;  /* 0x000000181a00780c */ /* 0x000fe40003f44270 */
[----:B------:R-:W-:Y:S01]  /*c840*/  FSEL R69, R69, -INF , P1 ;  /* 0xff80000045457808 */ /* 0x000fe20000800000 */
[----:B------:R-:W2:Y:S01]  /*c850*/  MUFU.TANH R43, R43 ;  /* 0x0000002b002b7308 */ /* 0x000ea20000002400 */
[----:B------:R-:W-:-:S02]  /*c860*/  FMNMX.FTZ R14, R67, R14, !PT ;  /* 0x0000000e430e7209 */ /* 0x000fc40007810000 */
[----:B------:R-:W-:Y:S02]  /*c870*/  ISETP.GT.AND P1, PT, R26, 0x19, PT ;  /* 0x000000191a00780c */ /* 0x000fe40003f24270 */
[----:B------:R-:W-:Y:S02]  /*c880*/  FSEL R71, R38, -INF , P2 ;  /* 0xff80000026477808 */ /* 0x000fe40001000000 */
[----:B------:R-:W-:Y:S01]  /*c890*/  FMNMX.FTZ R20, R69, R14, !PT ;  /* 0x0000000e45147209 */ /* 0x000fe20007810000 */
[----:B------:R-:W3:Y:S01]  /*c8a0*/  MUFU.TANH R46, R46 ;  /* 0x0000002e002e7308 */ /* 0x000ee20000002400 */
[----:B------:R-:W-:Y:S02]  /*c8b0*/  ISETP.GT.AND P2, PT, R26, 0x20, PT ;  /* 0x000000201a00780c */ /* 0x000fe40003f44270 */
[----:B------:R-:W-:-:S05]  /*c8c0*/  FMNMX.FTZ R20, R71, R20, !PT ;  /* 0x0000001447147209 */ /* 0x000fca0007810000 */
[----:B------:R5:W-:Y:S01]  /*c8d0*/  MUFU.TANH R81, R51 ;  /* 0x0000003300517308 */ /* 0x000be20000002400 */
[----:B0-----:R-:W-:Y:S02]  /*c8e0*/  FSEL R73, R42, -INF , P2 ;  /* 0xff8000002a497808 */ /* 0x001fe40001000000 */
[----:B-----5:R-:W-:-:S05]  /*c8f0*/  FSEL R51, R39, -INF , P1 ;  /* 0xff80000027337808 */ /* 0x020fca0000800000 */
[----:B------:R-:W0:Y:S01]  /*c900*/  MUFU.TANH R50, R50 ;  /* 0x0000003200327308 */ /* 0x000e220000002400 */
[C---:B------:R-:W-:Y:S02]  /*c910*/  ISETP.GT.AND P1, PT, R26.reuse, 0x21, PT ;  /* 0x000000211a00780c */ /* 0x040fe40003f24270 */
[----:B------:R-:W-:Y:S02]  /*c920*/  FMNMX.FTZ R20, R51, R20, !PT ;  /* 0x0000001433147209 */ /* 0x000fe40007810000 */
[C---:B------:R-:W-:Y:S02]  /*c930*/  ISETP.GT.AND P2, PT, R26.reuse, 0x28, PT ;  /* 0x000000281a00780c */ /* 0x040fe40003f44270 */
[----:B--2---:R-:W-:Y:S02]  /*c940*/  FSEL R75, R43, -INF , P1 ;  /* 0xff8000002b4b7808 */ /* 0x004fe40000800000 */
[----:B------:R-:W-:Y:S01]  /*c950*/  FMNMX.FTZ R20, R73, R20, !PT ;  /* 0x0000001449147209 */ /* 0x000fe20007810000 */
[----:B------:R-:W2:Y:S01]  /*c960*/  MUFU.TANH R54, R54 ;  /* 0x0000003600367308 */ /* 0x000ea20000002400 */
[----:B------:R-:W-:-:S02]  /*c970*/  ISETP.GT.AND P3, PT, R26, 0x29, PT ;  /* 0x000000291a00780c */ /* 0x000fc40003f64270 */
[----:B---3--:R-:W-:Y:S02]  /*c980*/  FSEL R77, R46, -INF , P2 ;  /* 0xff8000002e4d7808 */ /* 0x008fe40001000000 */
[----:B------:R-:W-:Y:S01]  /*c990*/  FMNMX.FTZ R20, R75, R20, !PT ;  /* 0x000000144b147209 */ /* 0x000fe20007810000 */
[----:B------:R-:W-:Y:S01]  /*c9a0*/  IMAD.U32 R14, RZ, RZ, UR4 ;  /* 0x00000004ff0e7e24 */ /* 0x000fe2000f8e00ff */
[----:B-1----:R-:W-:Y:S01]  /*c9b0*/  FMNMX.FTZ R168, R168, R35, !PT ;  /* 0x00000023a8a87209 */ /* 0x002fe20007810000 */
[----:B------:R1:W3:Y:S01]  /*c9c0*/  MUFU.TANH R30, R55 ;  /* 0x00000037001e7308 */ /* 0x0002e20000002400 */
[----:B------:R-:W-:Y:S02]  /*c9d0*/  ISETP.GT.AND P1, PT, R26, 0x30, PT ;  /* 0x000000301a00780c */ /* 0x000fe40003f24270 */
[----:B------:R-:W-:Y:S01]  /*c9e0*/  FMNMX.FTZ R20, R77, R20, !PT ;  /* 0x000000144d147209 */ /* 0x000fe20007810000 */
[----:B------:R-:W-:Y:S01]  /*c9f0*/  FMUL.FTZ R24, R168, R14 ;  /* 0x0000000ea8187220 */ /* 0x000fe20000410000 */
[----:B------:R-:W-:-:S02]  /*ca00*/  ISETP.GT.AND P2, PT, R26, 0x31, PT ;  /* 0x000000311a00780c */ /* 0x000fc40003f44270 */
[----:B-1----:R-:W-:Y:S02]  /*ca10*/  FSEL R55, R28, -INF , P3 ;  /* 0xff8000001c377808 */ /* 0x002fe40001800000 */
[----:B0-----:R-:W-:Y:S02]  /*ca20*/  FSEL R79, R50, -INF , P1 ;  /* 0xff800000324f7808 */ /* 0x001fe40000800000 */
[----:B------:R-:W-:Y:S02]  /*ca30*/  FMNMX.FTZ R20, R55, R20, !PT ;  /* 0x0000001437147209 */ /* 0x000fe40007810000 */
[----:B------:R-:W-:Y:S02]  /*ca40*/  FSETP.NEU.FTZ.AND P4, PT, R168, -INF , PT ;  /* 0xff800000a800780b */ /* 0x000fe40003f9d000 */
[----:B------:R-:W-:Y:S02]  /*ca50*/  ISETP.GT.AND P1, PT, R26, 0x38, PT ;  /* 0x000000381a00780c */ /* 0x000fe40003f24270 */
[----:B------:R-:W-:-:S02]  /*ca60*/  FSEL R81, R81, -INF , P2 ;  /* 0xff80000051517808 */ /* 0x000fc40001000000 */
[----:B------:R-:W-:Y:S02]  /*ca70*/  FMNMX.FTZ R20, R79, R20, !PT ;  /* 0x000000144f147209 */ /* 0x000fe40007810000 */
[----:B------:R-:W-:Y:S02]  /*ca80*/  FSEL R24, R24, RZ, P4 ;  /* 0x000000ff18187208 */ /* 0x000fe40002000000 */
[----:B------:R-:W-:Y:S02]  /*ca90*/  ISETP.GT.AND P2, PT, R26, 0x39, PT ;  /* 0x000000391a00780c */ /* 0x000fe40003f44270 */
[----:B--2---:R-:W-:Y:S02]  /*caa0*/  FSEL R83, R54, -INF , P1 ;  /* 0xff80000036537808 */ /* 0x004fe40000800000 */
[----:B------:R-:W-:Y:S01]  /*cab0*/  FMNMX.FTZ R20, R81, R20, !PT ;  /* 0x0000001451147209 */ /* 0x000fe20007810000 */
[----:B------:R-:W-:Y:S01]  /*cac0*/  FFMA.FTZ R35, R63, R14, -R24 ;  /* 0x0000000e3f237223 */ /* 0x000fe20000010818 */
[----:B---3--:R-:W-:-:S02]  /*cad0*/  FSEL R63, R30, -INF , P2 ;  /* 0xff8000001e3f7808 */ /* 0x008fc40001000000 */
[----:B------:R-:W-:-:S04]  /*cae0*/  FMNMX.FTZ R20, R83, R20, !PT ;  /* 0x0000001453147209 */ /* 0x000fc80007810000 */
[----:B------:R-:W-:-:S05]  /*caf0*/  FMNMX.FTZ R20, R63, R20, !PT ;  /* 0x000000143f147209 */ /* 0x000fca0007810000 */
[----:B------:R-:W0:Y:S01]  /*cb00*/  SHFL.BFLY PT, R43, R20, 0x2, 0x1f ;  /* 0x0c401f00142b7f89 */ /* 0x000e2200000e0000 */
[----:B------:R-:W-:Y:S01]  /*cb10*/  FFMA.FTZ R164, R12, R14, -R24 ;  /* 0x0000000e0ca47223 */ /* 0x000fe20000010818 */
[----:B0-----:R-:W-:-:S05]  /*cb20*/  FMNMX.FTZ R12, R20, R43, !PT ;  /* 0x0000002b140c7209 */ /* 0x001fca0007810000 */
[----:B------:R-:W0:Y:S01]  /*cb30*/  SHFL.BFLY PT, R169, R12, 0x1, 0x1f ;  /* 0x0c201f000ca97f89 */ /* 0x000e2200000e0000 */
[----:B------:R-:W-:Y:S01]  /*cb40*/  FFMA.FTZ R166, R61, R14, -R24 ;  /* 0x0000000e3da67223 */ /* 0x000fe20000010818 */
[----:B------:R-:W-:Y:S01]  /*cb50*/  MUFU.EX2 R164, R164 ;  /* 0x000000a400a47308 */ /* 0x000fe20000000800 */
[----:B0-----:R-:W-:-:S04]  /*cb60*/  FMNMX.FTZ R169, R12, R169, !PT ;  /* 0x000000a90ca97209 */ /* 0x001fc80007810000 */
[C---:B------:R-:W-:Y:S01]  /*cb70*/  FSETP.NEU.FTZ.AND P1, PT, R169.reuse, -INF , PT ;  /* 0xff800000a900780b */ /* 0x040fe20003f3d000 */
[----:B------:R-:W-:-:S05]  /*cb80*/  FMUL.FTZ R12, R169, R14 ;  /* 0x0000000ea90c7220 */ /* 0x000fca0000410000 */
[----:B------:R-:W-:-:S05]  /*cb90*/  FSEL R12, R12, RZ, P1 ;  /* 0x000000ff0c0c7208 */ /* 0x000fca0000800000 */
[-CC-:B------:R-:W-:Y:S01]  /*cba0*/  FFMA.FTZ R53, R53, R14.reuse, -R12.reuse ;  /* 0x0000000e35357223 */ /* 0x180fe2000001080c */
[-CC-:B------:R-:W-:Y:S01]  /*cbb0*/  FFMA.FTZ R0, R0, R14.reuse, -R12.reuse ;  /* 0x0000000e00007223 */ /* 0x180fe2000001080c */
[-C--:B------:R-:W-:Y:S01]  /*cbc0*/  FFMA.FTZ R65, R65, R14.reuse, -R12 ;  /* 0x0000000e41417223 */ /* 0x080fe2000001080c */
[----:B------:R-:W0:Y:S01]  /*cbd0*/  MUFU.EX2 R35, R35 ;  /* 0x0000002300237308 */ /* 0x000e220000000800 */
[-C--:B------:R-:W-:Y:S01]  /*cbe0*/  FFMA.FTZ R39, R59, R14.reuse, -R24 ;  /* 0x0000000e3b277223 */ /* 0x080fe20000010818 */
[----:B------:R-:W-:-:S06]  /*cbf0*/  FFMA.FTZ R47, R47, R14, -R12 ;  /* 0x0000000e2f2f7223 */ /* 0x000fcc000001080c */
[----:B------:R-:W-:Y:S01]  /*cc00*/  MUFU.EX2 R53, R53 ;  /* 0x0000003500357308 */ /* 0x000fe20000000800 */
[----:B------:R-:W-:-:S07]  /*cc10*/  FFMA.FTZ R67, R67, R14, -R12 ;  /* 0x0000000e43437223 */ /* 0x000fce000001080c */
[----:B------:R-:W1:Y:S01]  /*cc20*/  MUFU.EX2 R26, R0 ;  /* 0x00000000001a7308 */ /* 0x000e620000000800 */
[-CC-:B------:R-:W-:Y:S01]  /*cc30*/  FFMA.FTZ R160, R41, R14.reuse, -R24.reuse ;  /* 0x0000000e29a07223 */ /* 0x180fe20000010818 */
[----:B------:R-:W-:-:S06]  /*cc40*/  FFMA.FTZ R156, R21, R14, -R24 ;  /* 0x0000000e159c7223 */ /* 0x000fcc0000010818 */
[----:B------:R-:W2:Y:S01]  /*cc50*/  MUFU.EX2 R166, R166 ;  /* 0x000000a600a67308 */ /* 0x000ea20000000800 */
[----:B------:R-:W-:-:S07]  /*cc60*/  IMAD.MOV.U32 R21, RZ, RZ, 0x40000040 ;  /* 0x40000040ff157424 */ /* 0x000fce00078e00ff */
[----:B------:R-:W3:Y:S01]  /*cc70*/  MUFU.EX2 R65, R65 ;  /* 0x0000004100417308 */ /* 0x000ee20000000800 */
[-C--:B------:R-:W-:Y:S01]  /*cc80*/  FFMA.FTZ R43, R13, R14.reuse, -R24 ;  /* 0x0000000e0d2b7223 */ /* 0x080fe20000010818 */
[----:B------:R-:W-:Y:S01]  /*cc90*/  FFMA.FTZ R69, R69, R14, -R12 ;  /* 0x0000000e45457223 */ /* 0x000fe2000001080c */
[----:B------:R-:W-:-:S05]  /*cca0*/  LOP3.LUT R13, R56, 0x2000000, RZ, 0xfc, !PT ;  /* 0x02000000380d7812 */ /* 0x000fca00078efcff */
[----:B------:R-:W5:Y:S01]  /*ccb0*/  MUFU.EX2 R39, R39 ;  /* 0x0000002700277308 */ /* 0x000f620000000800 */
[----:B------:R-:W-:-:S07]  /*ccc0*/  FFMA.FTZ R57, R57, R14, -R24 ;  /* 0x0000000e39397223 */ /* 0x000fce0000010818 */
[----:B------:R-:W4:Y:S01]  /*ccd0*/  MUFU.EX2 R28, R47 ;  /* 0x0000002f001c7308 */ /* 0x000f220000000800 */
[----:B------:R-:W-:Y:S01]  /*cce0*/  R2UR UR7, R21 ;  /* 0x00000000150772ca */ /* 0x000fe200000e0000 */
[-CC-:B------:R-:W-:Y:S01]  /*ccf0*/  FFMA.FTZ R71, R71, R14.reuse, -R12.reuse ;  /* 0x0000000e47477223 */ /* 0x180fe2000001080c */
[-CC-:B------:R-:W-:Y:S01]  /*cd00*/  FFMA.FTZ R51, R51, R14.reuse, -R12.reuse ;  /* 0x0000000e33337223 */ /* 0x180fe2000001080c */
[----:B------:R-:W-:-:S04]  /*cd10*/  FFMA.FTZ R73, R73, R14, -R12 ;  /* 0x0000000e49497223 */ /* 0x000fc8000001080c */
[----:B------:R-:W4:Y:S01]  /*cd20*/  MUFU.EX2 R67, R67 ;  /* 0x0000004300437308 */ /* 0x000f220000000800 */
[-CC-:B------:R-:W-:Y:S01]  /*cd30*/  FFMA.FTZ R75, R75, R14.reuse, -R12.reuse ;  /* 0x0000000e4b4b7223 */ /* 0x180fe2000001080c */
[-CC-:B------:R-:W-:Y:S01]  /*cd40*/  FFMA.FTZ R77, R77, R14.reuse, -R12.reuse ;  /* 0x0000000e4d4d7223 */ /* 0x180fe2000001080c */
[-CC-:B------:R-:W-:Y:S01]  /*cd50*/  FFMA.FTZ R55, R55, R14.reuse, -R12.reuse ;  /* 0x0000000e37377223 */ /* 0x180fe2000001080c */
[-CC-:B------:R-:W-:Y:S01]  /*cd60*/  FFMA.FTZ R79, R79, R14.reuse, -R12.reuse ;  /* 0x0000000e4f4f7223 */ /* 0x180fe2000001080c */
[-CC-:B------:R-:W-:Y:S01]  /*cd70*/  FFMA.FTZ R81, R81, R14.reuse, -R12.reuse ;  /* 0x0000000e51517223 */ /* 0x180fe2000001080c */
[-CC-:B------:R-:W-:Y:S02]  /*cd80*/  FFMA.FTZ R83, R83, R14.reuse, -R12.reuse ;  /* 0x0000000e53537223 */ /* 0x180fe4000001080c */
[----:B------:R-:W4:Y:S01]  /*cd90*/  MUFU.EX2 R160, R160 ;  /* 0x000000a000a07308 */ /* 0x000f220000000800 */
[-C--:B------:R-:W-:Y:S01]  /*cda0*/  FFMA.FTZ R63, R63, R14.reuse, -R12 ;  /* 0x0000000e3f3f7223 */ /* 0x080fe2000001080c */
[----:B0-----:R-:W-:Y:S01]  /*cdb0*/  FADD.FTZ R21, R164, R35 ;  /* 0x00000023a4157221 */ /* 0x001fe20000010000 */
[----:B------:R-:W-:Y:S01]  /*cdc0*/  FFMA.FTZ R158, R25, R14, -R24 ;  /* 0x0000000e199e7223 */ /* 0x000fe20000010818 */
[----:B------:R-:W-:-:S02]  /*cdd0*/  IMAD R20, R19, 0x1000, R13 ;  /* 0x0000100013147824 */ /* 0x000fc400078e020d */
[----:B-1----:R-:W-:Y:S01]  /*cde0*/  FADD.FTZ R12, R53, R26 ;  /* 0x0000001a350c7221 */ /* 0x002fe20000010000 */
[----:B------:R-:W-:Y:S01]  /*cdf0*/  IMAD.MOV.U32 R25, RZ, RZ, 0x40000040 ;  /* 0x40000040ff197424 */ /* 0x000fe200078e00ff */
        /* <DEDUP_REMOVED lines=8> */
[----:B--2---:R-:W-:Y:S01]  /*ce80*/  FADD.FTZ R34, R166, R21 ;  /* 0x00000015a6227221 */ /* 0x004fe20000010000 */
[----:B------:R-:W1:Y:S01]  /*ce90*/  MUFU.EX2 R57, R57 ;  /* 0x0000003900397308 */ /* 0x000e620000000800 */
[----:B------:R-:W-:-:S02]  /*cea0*/  VIADD R24, R20, 0x80 ;  /* 0x0000008014187836 */ /* 0x000fc40000000000 */
[----:B---3--:R-:W-:Y:S01]  /*ceb0*/  FADD.FTZ R21, R65, R12 ;  /* 0x0000000c41157221 */ /* 0x008fe20000010000 */
[----:B------:R-:W-:Y:S01]  /*cec0*/  R2UR UR11, R25 ;  /* 0x00000000190b72ca */ /* 0x000fe200000e0000 */
[----:B------:R-:W-:Y:S02]  /*ced0*/  VIADD R0, R15, 0x38840 ;  /* 0x000388400f007836 */ /* 0x000fe40000000000 */
[----:B-----5:R-:W-:Y:S01]  /*cee0*/  FADD.FTZ R25, R39, R34 ;  /* 0x0000002227197221 */ /* 0x020fe20000010000 */
[----:B----4-:R-:W-:Y:S01]  /*cef0*/  FADD.FTZ R34, R28, R21 ;  /* 0x000000151c227221 */ /* 0x010fe20000010000 */
[----:B------:R-:W2:Y:S01]  /*cf00*/  MUFU.EX2 R71, R71 ;  /* 0x0000004700477308 */ /* 0x000ea20000000800 */
[----:B------:R-:W-:Y:S01]  /*cf10*/  R2UR UR10, R24 ;  /* 0x00000000180a72ca */ /* 0x000fe200000e0000 */
[----:B------:R-:W-:Y:S01]  /*cf20*/  VIADD R24, R20, 0x100 ;  /* 0x0000010014187836 */ /* 0x000fe20000000000 */
[----:B------:R-:W-:Y:S01]  /*cf30*/  PRMT R0, R187, 0x654, R0 ;  /* 0x00000654bb007816 */ /* 0x000fe20000000000 */
[----:B------:R-:W-:-:S04]  /*cf40*/  FADD.FTZ R21, R67, R34 ;  /* 0x0000002243157221 */ /* 0x000fc80000010000 */
[----:B------:R-:W3:Y:S01]  /*cf50*/  MUFU.EX2 R162, R162 ;  /* 0x000000a200a27308 */ /* 0x000ee20000000800 */
[----:B------:R-:W-:Y:S01]  /*cf60*/  FADD.FTZ R36, R160, R25 ;  /* 0x00000019a0247221 */ /* 0x000fe20000010000 */
[----:B------:R-:W-:Y:S01]  /*cf70*/  IMAD.MOV.U32 R25, RZ, RZ, 0x40000040 ;  /* 0x40000040ff197424 */ /* 0x000fe200078e00ff */
[----:B------:R-:W-:-:S05]  /*cf80*/  R2UR UR14, R24 ;  /* 0x00000000180e72ca */ /* 0x000fca00000e0000 */
[----:B------:R-:W4:Y:S01]  /*cf90*/  MUFU.EX2 R32, R51 ;  /* 0x0000003300207308 */ /* 0x000f220000000800 */
[----:B0-----:R-:W-:Y:S01]  /*cfa0*/  FADD.FTZ R24, R30, R21 ;  /* 0x000000151e187221 */ /* 0x001fe20000010000 */
[----:B------:R0:W-:Y:S01]  /*cfb0*/  SYNCS.ARRIVE.TRANS64.RED.A1T0 RZ, [R0+URZ], RZ ;  /* 0x000000ff00ff79a7 */ /* 0x0001e2000810043f */
[----:B------:R-:W-:-:S05]  /*cfc0*/  IMAD.MOV.U32 R21, RZ, RZ, 0x40000040 ;  /* 0x40000040ff157424 */ /* 0x000fca00078e00ff */
[----:B------:R-:W5:Y:S01]  /*cfd0*/  MUFU.EX2 R41, R41 ;  /* 0x0000002900297308 */ /* 0x000f620000000800 */
[----:B------:R-:W-:-:S07]  /*cfe0*/  R2UR UR15, R25 ;  /* 0x00000000190f72ca */ /* 0x000fce00000e0000 */
[----:B------:R-:W5:Y:S01]  /*cff0*/  MUFU.EX2 R73, R73 ;  /* 0x0000004900497308 */ /* 0x000f620000000800 */
[----:B-1----:R-:W-:Y:S01]  /*d000*/  FADD.FTZ R25, R57, R36 ;  /* 0x0000002439197221 */ /* 0x002fe20000010000 */
[----:B------:R-:W-:-:S06]  /*d010*/  R2UR UR19, R21 ;  /* 0x00000000151372ca */ /* 0x000fcc00000e0000 */
[----:B------:R-:W1:Y:S01]  /*d020*/  MUFU.EX2 R156, R156 ;  /* 0x0000009c009c7308 */ /* 0x000e620000000800 */
[----:B--2---:R-:W-:-:S07]  /*d030*/  FADD.FTZ R21, R71, R24 ;  /* 0x0000001847157221 */ /* 0x004fce0000010000 */
[----:B0-----:R-:W0:Y:S01]  /*d040*/  MUFU.EX2 R0, R75 ;  /* 0x0000004b00007308 */ /* 0x001e220000000800 */
[----:B---3--:R-:W-:-:S07]  /*d050*/  FADD.FTZ R34, R162, R25 ;  /* 0x00000019a2227221 */ /* 0x008fce0000010000 */
[----:B------:R-:W2:Y:S01]  /*d060*/  MUFU.EX2 R43, R43 ;  /* 0x0000002b002b7308 */ /* 0x000ea20000000800 */
[----:B----4-:R-:W-:Y:S01]  /*d070*/  FADD.FTZ R24, R32, R21 ;  /* 0x0000001520187221 */ /* 0x010fe20000010000 */
[----:B-----5:R-:W-:-:S06]  /*d080*/  FADD.FTZ R25, R41, R34 ;  /* 0x0000002229197221 */ /* 0x020fcc0000010000 */
[----:B------:R-:W3:Y:S01]  /*d090*/  MUFU.EX2 R77, R77 ;  /* 0x0000004d004d7308 */ /* 0x000ee20000000800 */
[----:B------:R-:W-:-:S07]  /*d0a0*/  R2UR UR6, R20 ;  /* 0x00000000140672ca */ /* 0x000fce00000e0000 */
[----:B------:R-:W4:Y:S01]  /*d0b0*/  MUFU.EX2 R158, R158 ;  /* 0x0000009e009e7308 */ /* 0x000f220000000800 */
[----:B------:R-:W-:Y:S01]  /*d0c0*/  FADD.FTZ R21, R73, R24 ;  /* 0x0000001849157221 */ /* 0x000fe20000010000 */
[----:B------:R-:W-:Y:S02]  /*d0d0*/  VIADD R20, R20, 0x180 ;  /* 0x0000018014147836 */ /* 0x000fe40000000000 */
[----:B-1----:R-:W-:-:S04]  /*d0e0*/  FADD.FTZ R34, R156, R25 ;  /* 0x000000199c227221 */ /* 0x002fc80000010000 */
[----:B------:R-:W1:Y:S01]  /*d0f0*/  MUFU.EX2 R27, R27 ;  /* 0x0000001b001b7308 */ /* 0x000e620000000800 */
[----:B0-----:R-:W-:-:S07]  /*d100*/  FADD.FTZ R24, R0, R21 ;  /* 0x0000001500187221 */ /* 0x001fce0000010000 */
[----:B------:R-:W0:Y:S01]  /*d110*/  MUFU.EX2 R12, R55 ;  /* 0x00000037000c7308 */ /* 0x000e220000000800 */
[----:B------:R-:W-:Y:S01]  /*d120*/  R2UR UR18, R20 ;  /* 0x00000000141272ca */ /* 0x000fe200000e0000 */
[----:B--2---:R-:W-:-:S06]  /*d130*/  FADD.FTZ R25, R43, R34 ;  /* 0x000000222b197221 */ /* 0x004fcc0000010000 */
[----:B------:R-:W2:Y:S01]  /*d140*/  MUFU.EX2 R152, R152 ;  /* 0x0000009800987308 */ /* 0x000ea20000000800 */
[----:B------:R-:W-:Y:S01]  /*d150*/  F2FP.F16.F32.PACK_AB R165, R26, R53 ;  /* 0x000000351aa5723e */ /* 0x000fe200000000ff */
[----:B---3--:R-:W-:-:S06]  /*d160*/  FADD.FTZ R21, R77, R24 ;  /* 0x000000184d157221 */ /* 0x008fcc0000010000 */
[----:B------:R-:W3:Y:S01]  /*d170*/  MUFU.EX2 R79, R79 ;  /* 0x0000004f004f7308 */ /* 0x000ee20000000800 */
[----:B----4-:R-:W-:-:S07]  /*d180*/  FADD.FTZ R26, R158, R25 ;  /* 0x000000199e1a7221 */ /* 0x010fce0000010000 */
[----:B------:R-:W4:Y:S01]  /*d190*/  MUFU.EX2 R29, R29 ;  /* 0x0000001d001d7308 */ /* 0x000f220000000800 */
[----:B-1----:R-:W-:-:S07]  /*d1a0*/  FADD.FTZ R25, R27, R26 ;  /* 0x0000001a1b197221 */ /* 0x002fce0000010000 */
[----:B------:R-:W1:Y:S01]  /*d1b0*/  MUFU.EX2 R20, R81 ;  /* 0x0000005100147308 */ /* 0x000e620000000800 */
[----:B0-----:R-:W-:-:S07]  /*d1c0*/  FADD.FTZ R26, R12, R21 ;  /* 0x000000150c1a7221 */ /* 0x001fce0000010000 */
[----:B------:R-:W0:Y:S01]  /*d1d0*/  MUFU.EX2 R154, R154 ;  /* 0x0000009a009a7308 */ /* 0x000e220000000800 */
[----:B------:R-:W-:-:S07]  /*d1e0*/  F2FP.F16.F32.PACK_AB R167, R28, R65 ;  /* 0x000000411ca7723e */ /* 0x000fce00000000ff */
[----:B------:R-:W-:Y:S08]  /*d1f0*/  MUFU.EX2 R31, R31 ;  /* 0x0000001f001f7308 */ /* 0x000ff00000000800 */
[----:B------:R-:W5:Y:S08]  /*d200*/  MUFU.EX2 R83, R83 ;  /* 0x0000005300537308 */ /* 0x000f700000000800 */
[----:B------:R-:W5:Y:S01]  /*d210*/  MUFU.EX2 R24, R63 ;  /* 0x0000003f00187308 */ /* 0x000f620000000800 */
[----:B--2---:R-:W-:Y:S01]  /*d220*/  FADD.FTZ R28, R152, R25 ;  /* 0x00000019981c7221 */ /* 0x004fe20000010000 */
[----:B---3--:R-:W-:Y:S01]  /*d230*/  FADD.FTZ R21, R79, R26 ;  /* 0x0000001a4f157221 */ /* 0x008fe20000010000 */
[----:B------:R-:W-:-:S02]  /*d240*/  F2FP.F16.F32.PACK_AB R157, R0, R73 ;  /* 0x00000049009d723e */ /* 0x000fc400000000ff */
[----:B----4-:R-:W-:Y:S01]  /*d250*/  FADD.FTZ R25, R29, R28 ;  /* 0x0000001c1d197221 */ /* 0x010fe20000010000 */
[----:B------:R-:W-:Y:S01]  /*d260*/  F2FP.F16.F32.PACK_AB R164, R35, R164 ;  /* 0x000000a423a4723e */ /* 0x000fe200000000ff */
[----:B-1----:R-:W-:Y:S01]  /*d270*/  FADD.FTZ R0, R20, R21 ;  /* 0x0000001514007221 */ /* 0x002fe20000010000 */
[----:B------:R-:W-:Y:S01]  /*d280*/  F2FP.F16.F32.PACK_AB R166, R39, R166 ;  /* 0x000000a627a6723e */ /* 0x000fe200000000ff */
[----:B------:R-:W-:Y:S01]  /*d290*/  BAR.SYNC.DEFER_BLOCKING 0xf, 0x100 ;  /* 0x03c4000000007b1d */ /* 0x000fe20000010000 */
[----:B------:R-:W-:Y:S02]  /*d2a0*/  F2FP.F16.F32.PACK_AB R160, R57, R160 ;  /* 0x000000a039a0723e */ /* 0x000fe400000000ff */
[----:B------:R-:W-:Y:S02]  /*d2b0*/  F2FP.F16.F32.PACK_AB R161, R30, R67 ;  /* 0x000000431ea1723e */ /* 0x000fe400000000ff */
[----:B------:R-:W-:Y:S02]  /*d2c0*/  F2FP.F16.F32.PACK_AB R162, R41, R162 ;  /* 0x000000a229a2723e */ /* 0x000fe400000000ff */
[----:B------:R-:W-:-:S02]  /*d2d0*/  F2FP.F16.F32.PACK_AB R163, R32, R71 ;  /* 0x0000004720a3723e */ /* 0x000fc400000000ff */
[----:B------:R-:W-:Y:S01]  /*d2e0*/  F2FP.F16.F32.PACK_AB R159, R12, R77 ;  /* 0x0000004d0c9f723e */ /* 0x000fe200000000ff */
[----:B0-----:R-:W-:Y:S01]  /*d2f0*/  FADD.FTZ R12, R154, R25 ;  /* 0x000000199a0c7221 */ /* 0x001fe20000010000 */
[----:B------:R-:W-:Y:S02]  /*d300*/  F2FP.F16.F32.PACK_AB R156, R43, R156 ;  /* 0x0000009c2b9c723e */ /* 0x000fe400000000ff */
[----:B------:R-:W-:Y:S01]  /*d310*/  F2FP.F16.F32.PACK_AB R158, R27, R158 ;  /* 0x0000009e1b9e723e */ /* 0x000fe200000000ff */
[----:B-----5:R-:W-:Y:S01]  /*d320*/  FADD.FTZ R21, R83, R0 ;  /* 0x0000000053157221 */ /* 0x020fe20000010000 */
[----:B------:R-:W-:Y:S02]  /*d330*/  F2FP.F16.F32.PACK_AB R152, R29, R152 ;  /* 0x000000981d98723e */ /* 0x000fe400000000ff */
[----:B------:R-:W-:Y:S02]  /*d340*/  F2FP.F16.F32.PACK_AB R153, R20, R79 ;  /* 0x0000004f1499723e */ /* 0x000fe400000000ff */
[----:B------:R-:W-:-:S02]  /*d350*/  F2FP.F16.F32.PACK_AB R154, R31, R154 ;  /* 0x0000009a1f9a723e */ /* 0x000fc400000000ff */
[C---:B------:R-:W-:Y:S01]  /*d360*/  F2FP.F16.F32.PACK_AB R155, R24.reuse, R83 ;  /* 0x00000053189b723e */ /* 0x040fe200000000ff */
[----:B------:R-:W-:Y:S01]  /*d370*/  FADD.FTZ R0, R31, R12 ;  /* 0x0000000c1f007221 */ /* 0x000fe20000010000 */
[----:B------:R-:W-:Y:S01]  /*d380*/  STSM.16.M88.4 [R227+0x36400], R164 ;  /* 0x036400a4e3007844 */ /* 0x000fe20000000200 */
[----:B------:R-:W-:-:S03]  /*d390*/  FADD.FTZ R12, R24, R21 ;  /* 0x00000015180c7221 */ /* 0x000fc60000010000 */
[----:B------:R0:W-:Y:S04]  /*d3a0*/  STSM.16.M88.4 [R58], R160 ;  /* 0x000000a03a007844 */ /* 0x0001e80000000200 */
[----:B------:R1:W-:Y:S04]  /*d3b0*/  STSM.16.M88.4 [R228], R156 ;  /* 0x0000009ce4007844 */ /* 0x0003e80000000200 */
[----:B------:R1:W-:Y:S01]  /*d3c0*/  STSM.16.M88.4 [R229], R152 ;  /* 0x00000098e5007844 */ /* 0x0003e20000000200 */
[----:B0-----:R-:W-:-:S06]  /*d3d0*/  WARPGROUP.ARRIVE ;  /* 0x00000000000079c5 */ /* 0x001fcc0000000000 */
        /* <DEDUP_REMOVED lines=24> */
.L_x_8697:
[----:B------:R-:W-:Y:S01]  /*d560*/  VIADD R15, R15, 0x38860 ;  /* 0x000388600f0f7836 */ /* 0x000fe20000000000 */
[----:B------:R-:W0:Y:S01]  /*d570*/  @P5 LDC R20, c[0x0][0x44c] ;  /* 0x00011300ff145b82 */ /* 0x000e220000000800 */
[----:B------:R-:W-:Y:S01]  /*d580*/  IMAD.MOV.U32 R21, RZ, RZ, R213 ;  /* 0x000000ffff157224 */ /* 0x000fe200078e00d5 */
[----:B------:R-:W-:Y:S01]  /*d590*/  ULDC UR38, c[0x0][0xad0] ;  /* 0x0002b40000267ab9 */ /* 0x000fe20000000800 */
[----:B------:R-:W-:Y:S01]  /*d5a0*/  ULDC UR39, c[0x0][0xad0] ;  /* 0x0002b40000277ab9 */ /* 0x000fe20000000800 */
[----:B------:R-:W-:Y:S01]  /*d5b0*/  PRMT R15, R187, 0x654, R15 ;  /* 0x00000654bb0f7816 */ /* 0x000fe2000000000f */
[----:B------:R-:W-:Y:S01]  /*d5c0*/  ULDC UR36, c[0x0][0xa80] ;  /* 0x0002a00000247ab9 */ /* 0x000fe20000000800 */
[----:B------:R-:W-:Y:S01]  /*d5d0*/  ULDC UR37, c[0x0][0xa80] ;  /* 0x0002a00000257ab9 */ /* 0x000fe20000000800 */
[----:B------:R-:W-:Y:S01]  /*d5e0*/  BSSY B1, `(.L_x_8698) ;  /* 0x00003ce000017945 */ /* 0x000fe20003800000 */
[----:B------:R1:W-:Y:S02]  /*d5f0*/  SYNCS.ARRIVE.TRANS64.RED.A1T0 RZ, [R15+URZ], RZ ;  /* 0x000000ff0fff79a7 */ /* 0x0003e4000810043f */
[----:B-1----:R-:W1:Y:S01]  /*d600*/  @P5 LDC R15, c[0x0][0x450] ;  /* 0x00011400ff0f5b82 */ /* 0x002e620000000800 */
[----:B0-----:R-:W-:-:S05]  /*d610*/  @P5 IMAD.HI.U32 R20, R213, R20, RZ ;  /* 0x00000014d5145227 */ /* 0x001fca00078e00ff */
[----:B-1----:R-:W-:-:S04]  /*d620*/  @P5 SHF.R.U32.HI R21, RZ, R15, R20 ;  /* 0x0000000fff155219 */ /* 0x002fc80000011614 */
[----:B------:R-:W-:-:S04]  /*d630*/  IADD3 R15, R21, R211, -R208 ;  /* 0x000000d3150f7210 */ /* 0x000fc80007ffe8d0 */
[----:B------:R-:W-:-:S04]  /*d640*/  SHF.R.S32.HI R20, RZ, 0x1f, R15 ;  /* 0x0000001fff147819 */ /* 0x000fc8000001140f */
[----:B------:R-:W-:Y:S01]  /*d650*/  LEA.HI R20, R20, R15, RZ, 0x6 ;  /* 0x0000000f14147211 */ /* 0x000fe200078f30ff */
[----:B------:R-:W-:-:S03]  /*d660*/  VIADD R15, R170, 0xfffffffe ;  /* 0xfffffffeaa0f7836 */ /* 0x000fc60000000000 */
        /* <DEDUP_REMOVED lines=8> */
.L_x_8712:
[----:B------:R-:W-:-:S05]  /*d6f0*/  VIADD R19, R196, 0x1 ;  /* 0x00000001c4137836 */ /* 0x000fca0000000000 */
[----:B------:R-:W-:-:S04]  /*d700*/  ISETP.NE.AND P1, PT, R19, 0x2, PT ;  /* 0x000000021300780c */ /* 0x000fc80003f25270 */
[----:B------:R-:W-:Y:S02]  /*d710*/  SEL R14, RZ, 0x1, P1 ;  /* 0x00000001ff0e7807 */ /* 0x000fe40000800000 */
[----:B------:R-:W-:Y:S02]  /*d720*/  SEL R19, R19, RZ, P1 ;  /* 0x000000ff13137207 */ /* 0x000fe40000800000 */
[----:B------:R-:W-:Y:S01]  /*d730*/  LOP3.LUT R23, R23, R14, RZ, 0x3c, !PT ;  /* 0x0000000e17177212 */ /* 0x000fe200078e3cff */
[----:B0-----:R-:W-:Y:S06]  /*d740*/  @!P0 BRA `(.L_x_8700) ;  /* 0x0000000000048947 */ /* 0x001fec0003800000 */
[----:B------:R-:W-:Y:S01]  /*d750*/  BPT.TRAP 0x1 ;  /* 0x000000040000795c */ /* 0x000fe20000300000 */
.L_x_8700:
[----:B------:R-:W-:Y:S02]  /*d760*/  LEA R20, R19, R18, 0x3 ;  /* 0x0000001213147211 */ /* 0x000fe400078e18ff */
[----:B------:R-:W-:-:S04]  /*d770*/  SHF.L.U32 R14, R23, 0x1f, RZ ;  /* 0x0000001f170e7819 */ /* 0x000fc800000006ff */
[----:B------:R0:W1:Y:S01]  /*d780*/  SYNCS.PHASECHK.TRANS64.TRYWAIT P1, [R20+URZ+0x38830], R14 ;  /* 0x0388300e140075a7 */ /* 0x000062000802017f */
[----:B------:R-:W-:Y:S05]  /*d790*/  @!P0 BRA `(.L_x_8701) ;  /* 0x0000000000048947 */ /* 0x000fea0003800000 */
[----:B------:R-:W-:Y:S01]  /*d7a0*/  BPT.TRAP 0x1 ;  /* 0x000000040000795c */ /* 0x000fe20000300000 */
.L_x_8701:
[----:B------:R-:W-:Y:S01]  /*d7b0*/  BSSY B2, `(.L_x_8702) ;  /* 0x0000006000027945 */ /* 0x000fe20003800000 */
[----:B------:R-:W-:Y:S02]  /*d7c0*/  IMAD R156, R19, 0x200, R206 ;  /* 0x00000200139c7824 */ /* 0x000fe400078e02ce */
[----:B------:R-:W-:Y:S01]  /*d7d0*/  IMAD.MOV.U32 R157, RZ, RZ, 0x40000040 ;  /* 0x40000040ff9d7424 */ /* 0x000fe200078e00ff */
[----:B-1----:R-:W-:Y:S06]  /*d7e0*/  @P1 BRA `(.L_x_8703) ;  /* 0x0000000000081947 */ /* 0x002fec0003800000 */
[----:B------:R-:W1:Y:S02]  /*d7f0*/  SYNCS.PHASECHK.TRANS64.TRYWAIT P1, [R20+URZ+0x38830], R14 ;  /* 0x0388300e140075a7 */ /* 0x000e64000802017f */
[----:B-1----:R-:W-:Y:S05]  /*d800*/  @!P1 BRA `(.L_x_8704) ;  /* 0x0000014400109947 */ /* 0x002fea0003800000 */
.L_x_8703:
[----:B------:R-:W-:Y:S05]  /*d810*/  BSYNC B2 ;  /* 0x0000000000027941 */ /* 0x000fea0003800000 */
.L_x_8702:
        /* <DEDUP_REMOVED lines=36> */
.L_x_8705:
[----:B------:R2:W3:Y:S01]  /*da60*/  SYNCS.PHASECHK.TRANS64.TRYWAIT P1, [R20+URZ+0x38850], R14 ;  /* 0x0388500e140075a7 */ /* 0x0004e2000802017f */
[----:B------:R-:W-:Y:S05]  /*da70*/  @!P0 BRA `(.L_x_8706) ;  /* 0x0000000000048947 */ /* 0x000fea0003800000 */
[----:B------:R-:W-:Y:S01]  /*da80*/  BPT.TRAP 0x1 ;  /* 0x000000040000795c */ /* 0x000fe20000300000 */
.L_x_8706:
[----:B------:R-:W-:Y:S04]  /*da90*/  BSSY B2, `(.L_x_8707) ;  /* 0x0000004000027945 */ /* 0x000fe80003800000 */
[----:B---3--:R-:W-:Y:S05]  /*daa0*/  @P1 BRA `(.L_x_8708) ;  /* 0x0000000000081947 */ /* 0x008fea0003800000 */
[----:B------:R-:W3:Y:S02]  /*dab0*/  SYNCS.PHASECHK.TRANS64.TRYWAIT P1, [R20+URZ+0x38850], R14 ;  /* 0x0388500e140075a7 */ /* 0x000ee4000802017f */
[----:B---3--:R-:W-:Y:S05]  /*dac0*/  @!P1 BRA `(.L_x_8709) ;  /* 0x0000014000749947 */ /* 0x008fea0003800000 */
.L_x_8708:
[----:B------:R-:W-:Y:S05]  /*dad0*/  BSYNC B2 ;  /* 0x0000000000027941 */ /* 0x000fea0003800000 */
.L_x_8707:
[----:B------:R-:W-:Y:S01]  /*dae0*/  IMAD R198, R19, 0x1000, R207 ;  /* 0x0000100013c67824 */ /* 0x000fe200078e02cf */
[----:B------:R-:W-:Y:S01]  /*daf0*/  R2UR UR4, R2 ;  /* 0x00000000020472ca */ /* 0x000fe200000e0000 */
[----:B------:R-:W-:Y:S01]  /*db00*/  IMAD.MOV.U32 R199, RZ, RZ, 0x40000040 ;  /* 0x40000040ffc77424 */ /* 0x000fe200078e00ff */
[----:B------:R-:W-:Y:S01]  /*db10*/  R2UR UR5, R3 ;  /* 0x00000000030572ca */ /* 0x000fe200000e0000 */
[----:B------:R-:W-:Y:S01]  /*db20*/  WARPGROUP.ARRIVE ;  /* 0x00000000000079c5 */ /* 0x000fe20000000000 */
[----:B------:R-:W-:Y:S01]  /*db30*/  R2UR UR6, R198 ;  /* 0x00000000c60672ca */ /* 0x000fe200000e0000 */
[C---:B------:R-:W-:Y:S01]  /*db40*/  VIADD R200, R2.reuse, 0x2 ;  /* 0x0000000202c87836 */ /* 0x040fe20000000000 */
[----:B------:R-:W-:Y:S01]  /*db50*/  R2UR UR7, R199 ;  /* 0x00000000c70772ca */ /* 0x000fe200000e0000 */
[----:B------:R-:W-:Y:S02]  /*db60*/  IMAD.MOV.U32 R201, RZ, RZ, 0x40000040 ;  /* 0x40000040ffc97424 */ /* 0x000fe400078e00ff */
[----:B------:R-:W4:Y:S01]  /*db70*/  S2R R202, SR_TID.X ;  /* 0x0000000000ca7919 */ /* 0x000f220000002100 */
[----:B------:R-:W-:-:S02]  /*db80*/  VIADD R203, R2, 0x800 ;  /* 0x0000080002cb7836 */ /* 0x000fc40000000000 */
[----:B------:R-:W-:-:S07]  /*db90*/  IMAD.MOV.U32 R205, RZ, RZ, 0x40000040 ;  /* 0x40000040ffcd7424 */ /* 0x000fce00078e00ff */
        /* <DEDUP_REMOVED lines=9> */
[----:B----4-:R-:W-:-:S05]  /*dc30*/  SHF.R.U32.HI R202, RZ, 0x7, R202 ;  /* 0x00000007ffca7819 */ /* 0x010fca00000116ca */
[----:B0123--:R0:W1:Y:S02]  /*dc40*/  SHFL.IDX PT, R14, R202, RZ, 0x1f ;  /* 0x00001fffca0e7589 */ /* 0x00f06400000e0000 */
[----:B0-----:R-:W-:Y:S01]  /*dc50*/  VIADD R202, R198, 0x800 ;  /* 0x00000800c6ca7836 */ /* 0x001fe20000000000 */
[----:B-1----:R-:W-:Y:S01]  /*dc60*/  ISETP.GT.AND P1, PT, R14, 0x7f, PT ;  /* 0x0000007f0e00780c */ /* 0x002fe20003f24270 */
[----:B------:R-:W-:-:S03]  /*dc70*/  IMAD.MOV.U32 R14, RZ, RZ, 0x4 ;  /* 0x00000004ff0e7424 */ /* 0x000fc600078e00ff */
        /* <DEDUP_REMOVED lines=8> */
[----:B------:R-:W-:Y:S02]  /*dd00*/  R2UR UR5, R201 ;  /* 0x00000000c90572ca */ /* 0x000fe400000e0000 */
[----:B------:R-:W-:Y:S02]  /*dd10*/  MOV R201, 0x40000040 ;  /* 0x4000004000c97802 */ /* 0x000fe40000000f00 */
[----:B------:R-:W-:Y:S01]  /*dd20*/  R2UR UR6, R200 ;  /* 0x00000000c80672ca */ /* 0x000fe200000e0000 */
[----:B------:R-:W-:Y:S01]  /*dd30*/  VIADD R200, R2, 0x6 ;  /* 0x0000000602c87836 */ /* 0x000fe20000000000 */
[----:B------:R-:W-:Y:S01]  /*dd40*/  R2UR UR7, R201 ;  /* 0x00000000c90772ca */ /* 0x000fe200000e0000 */
[----:B------:R-:W-:Y:S01]  /*dd50*/  IMAD.MOV.U32 R201, RZ, RZ, 0x40000040 ;  /* 0x40000040ffc97424 */ /* 0x000fe200078e00ff */
        /* <DEDUP_REMOVED lines=142> */
[----:B------:R-:W-:Y:S01]  /*e640*/  IADD3 R200, R204, R202, RZ ;  /* 0x000000caccc87210 */ /* 0x000fe20007ffe0ff */
[----:B------:R-:W-:Y:S02]  /*e650*/  WARPGROUP.DEPBAR.LE gsb0, 0x0 ;  /* 0x00008000000079c5 */ /* 0x000fe40000010000 */
[----:B------:R-:W-:-:S08]  /*e660*/  WARPGROUP.ARRIVE ;  /* 0x00000000000079c5 */ /* 0x000fd00000000000 */
        /* <DEDUP_REMOVED lines=19> */
[----:B------:R-:W-:Y:S02]  /*e7a0*/  IMAD.MOV.U32 R201, RZ, RZ, 0x40000040 ;  /* 0x40000040ffc97424 */ /* 0x000fe400078e00ff */
        /* <DEDUP_REMOVED lines=22> */
[----:B------:R-:W-:Y:S02]  /*e910*/  R2UR UR4, R200 ;  /* 0x00000000c80472ca */ /* 0x000fe400000e0000 */
[----:B------:R-:W-:Y:S01]  /*e920*/  R2UR UR5, R201 ;  /* 0x00000000c90572ca */ /* 0x000fe200000e0000 */
[----:B------:R-:W-:Y:S01]  /*e930*/  IMAD.MOV.U32 R201, RZ, RZ, 0x40000040 ;  /* 0x40000040ffc97424 */ /* 0x000fe200078e00ff */
[----:B------:R-:W-:Y:S02]  /*e940*/  R2UR UR6, R202 ;  /* 0x00000000ca0672ca */ /* 0x000fe400000e0000 */
[----:B------:R-:W-:Y:S01]  /*e950*/  R2UR UR7, R203 ;  /* 0x00000000cb0772ca */ /* 0x000fe200000e0000 */
[----:B------:R-:W-:Y:S01]  /*e960*/  VIADD R203, R198, 0xa00 ;  /* 0x00000a00c6cb7836 */ /* 0x000fe20000000000 */
[----:B------:R-:W-:-:S05]  /*e970*/  IADD3 R202, R2, 0xa00, RZ ;  /* 0x00000a0002ca7810 */ /* 0x000fca0007ffe0ff */
        /* <DEDUP_REMOVED lines=104> */
[----:B------:R-:W-:Y:S02]  /*f000*/  IMAD.IADD R200, R204, 0x1, R202 ;  /* 0x00000001ccc87824 */ /* 0x000fe400078e02ca */
[----:B------:R-:W-:Y:S01]  /*f010*/  IMAD.IADD R204, R203, 0x1, R204 ;  /* 0x00000001cbcc7824 */ /* 0x000fe200078e02cc */
        /* <DEDUP_REMOVED lines=9> */
[----:B------:R-:W-:Y:S02]  /*f0b0*/  WARPGROUP.DEPBAR.LE gsb0, 0x0 ;  /* 0x00008000000079c5 */ /* 0x000fe40000010000 */
[----:B------:R-:W-:-:S10]  /*f0c0*/  WARPGROUP.ARRIVE ;  /* 0x00000000000079c5 */ /* 0x000fd40000000000 */
[----:B------:R-:W-:Y:S01]  /*f0d0*/  HGMMA.64x64x16.F32 R152, gdesc[UR4], R152, gsb0 ;  /* 0x00e00000049879f0 */ /* 0x000fe20008000898 */
[----:B------:R-:W-:Y:S01]  /*f0e0*/  R2UR UR4, R200 ;  /* 0x00000000c80472ca */ /* 0x000fe200000e0000 */
[--C-:B------:R-:W-:Y:S01]  /*f0f0*/  IMAD.IADD R200, R199, 0x1, R202.reuse ;  /* 0x00000001c7c87824 */ /* 0x100fe200078e02ca */
[----:B------:R-:W-:Y:S01]  /*f100*/  R2UR UR5, R201 ;  /* 0x00000000c90572ca */ /* 0x000fe200000e0000 */
[----:B------:R-:W-:Y:S02]  /*f110*/  IMAD.MOV.U32 R201, RZ, RZ, 0x40000040 ;  /* 0x40000040ffc97424 */ /* 0x000fe400078e00ff */
[----:B------:R-:W-:Y:S01]  /*f120*/  IMAD.IADD R202, R14, 0x1, R202 ;  /* 0x000000010eca7824 */ /* 0x000fe200078e02ca */
[----:B------:R-:W-:Y:S01]  /*f130*/  R2UR UR6, R200 ;  /* 0x00000000c80672ca */ /* 0x000fe200000e0000 */
[----:B------:R-:W-:Y:S01]  /*f140*/  IMAD.IADD R200, R203, 0x1, R14 ;  /* 0x00000001cbc87824 */ /* 0x000fe200078e020e */
[----:B------:R-:W-:Y:S01]  /*f150*/  R2UR UR7, R201 ;  /* 0x00000000c90772ca */ /* 0x000fe200000e0000 */
[----:B------:R-:W-:-:S02]  /*f160*/  IMAD.MOV.U32 R201, RZ, RZ, 0x40000040 ;  /* 0x40000040ffc97424 */ /* 0x000fc400078e00ff */
[----:B------:R-:W-:Y:S02]  /*f170*/  IMAD.MOV.U32 R203, RZ, RZ, 0x40000040 ;  /* 0x40000040ffcb7424 */ /* 0x000fe400078e00ff */
[----:B------:R-:W-:Y:S02]  /*f180*/  IMAD.MOV.U32 R199, RZ, RZ, 0x40 ;  /* 0x00000040ffc77424 */ /* 0x000fe400078e00ff */
        /* <DEDUP_REMOVED lines=29> */
.L_x_8710:
[----:B------:R-:W2:Y:S01]  /*f360*/  LDL R14, [R1+0x10] ;  /* 0x00001000010e7983 */ /* 0x000ea20000100800 */
[----:B------:R-:W0:Y:S03]  /*f370*/  LDC R198, c[0x0][0x448] ;  /* 0x00011200ffc67b82 */ /* 0x000e260000000800 */
[----:B------:R-:W3:Y:S01]  /*f380*/  LDL R203, [R1] ;  /* 0x0000000001cb7983 */ /* 0x000ee20000100800 */
[----:B0-----:R-:W-:-:S13]  /*f390*/  ISETP.NE.AND P1, PT, R198, 0x1, PT ;  /* 0x00000001c600780c */ /* 0x001fda0003f25270 */
[----:B------:R-:W0:Y:S08]  /*f3a0*/  @P1 LDC R199, c[0x0][0x44c] ;  /* 0x00011300ffc71b82 */ /* 0x000e300000000800 */
[----:B------:R-:W1:Y:S01]  /*f3b0*/  @P1 LDC R198, c[0x0][0x450] ;  /* 0x00011400ffc61b82 */ /* 0x000e620000000800 */
[----:B------:R-:W-:Y:S01]  /*f3c0*/  FMUL.FTZ R155, R155, UR39 ;  /* 0x000000279b9b7c20 */ /* 0x000fe20008410000 */
[----:B------:R-:W-:Y:S01]  /*f3d0*/  FMUL.FTZ R158, R158, UR39 ;  /* 0x000000279e9e7c20 */ /* 0x000fe20008410000 */
[----:B------:R-:W-:-:S04]  /*f3e0*/  FMUL.FTZ R159, R159, UR39 ;  /* 0x000000279f9f7c20 */ /* 0x000fc80008410000 */
[----:B------:R-:W-:Y:S01]  /*f3f0*/  MUFU.TANH R155, R155 ;  /* 0x0000009b009b7308 */ /* 0x000fe20000002400 */
[----:B------:R-:W-:-:S07]  /*f400*/  FMUL.FTZ R162, R162, UR39 ;  /* 0x00000027a2a27c20 */ /* 0x000fce0008410000 */
        /* <DEDUP_REMOVED lines=20> */
[----:B------:R-:W-:Y:S08]  /*f550*/  MUFU.TANH R178, R178 ;  /* 0x000000b200b27308 */ /* 0x000ff00000002400 */
[----:B------:R-:W-:Y:S08]  /*f560*/  MUFU.TANH R179, R179 ;  /* 0x000000b300b37308 */ /* 0x000ff00000002400 */
[----:B------:R-:W-:Y:S01]  /*f570*/  MUFU.TANH R182, R182 ;  /* 0x000000b600b67308 */ /* 0x000fe20000002400 */
[----:B--2---:R-:W-:-:S05]  /*f580*/  IADD3 R14, R14, R213, RZ ;  /* 0x000000d50e0e7210 */ /* 0x004fca0007ffe0ff */
[----:B0-----:R-:W-:-:S05]  /*f590*/  @P1 IMAD.HI.U32 R199, R14, R199, RZ ;  /* 0x000000c70ec71227 */ /* 0x001fca00078e00ff */
[----:B-1----:R-:W-:Y:S01]  /*f5a0*/  @P1 SHF.R.U32.HI R14, RZ, R198, R199 ;  /* 0x000000c6ff0e1219 */ /* 0x002fe200000116c7 */
[----:B------:R-:W-:Y:S01]  /*f5b0*/  FMUL.FTZ R198, R152, UR39 ;  /* 0x0000002798c67c20 */ /* 0x000fe20008410000 */
[----:B------:R-:W-:Y:S01]  /*f5c0*/  FMUL.FTZ R152, R153, UR39 ;  /* 0x0000002799987c20 */ /* 0x000fe20008410000 */
[----:B------:R-:W-:Y:S01]  /*f5d0*/  FMUL.FTZ R153, R154, UR39 ;  /* 0x000000279a997c20 */ /* 0x000fe20008410000 */
[----:B------:R-:W-:Y:S02]  /*f5e0*/  FMUL.FTZ R154, R156, UR39 ;  /* 0x000000279c9a7c20 */ /* 0x000fe40008410000 */
[----:B------:R-:W-:Y:S04]  /*f5f0*/  SHFL.IDX PT, R156, R14, RZ, 0x1c1f ;  /* 0x001c1fff0e9c7589 */ /* 0x000fe800000e0000 */
[----:B------:R-:W0:Y:S01]  /*f600*/  SHFL.IDX PT, R14, R14, 0x1, 0x1c1f ;  /* 0x003c1f000e0e7f89 */ /* 0x000e2200000e0000 */
[----:B------:R-:W-:Y:S01]  /*f610*/  FMUL.FTZ R199, R160, UR39 ;  /* 0x00000027a0c77c20 */ /* 0x000fe20008410000 */
[----:B------:R-:W-:-:S04]  /*f620*/  IMAD.MOV.U32 R160, RZ, RZ, -0x40 ;  /* 0xffffffc0ffa07424 */ /* 0x000fc800078e00ff */
[----:B------:R-:W-:Y:S01]  /*f630*/  IMAD R160, R15, R160, 0x1 ;  /* 0x000000010fa07424 */ /* 0x000fe200078e02a0 */
[----:B------:R-:W1:Y:S04]  /*f640*/  MUFU.TANH R153, R153 ;  /* 0x0000009900997308 */ /* 0x000e680000002400 */
[----:B------:R-:W-:-:S05]  /*f650*/  IADD3 R160, R211, R160, -R193 ;  /* 0x000000a0d3a07210 */ /* 0x000fca0007ffe8c1 */
[----:B------:R-:W-:-:S04]  /*f660*/  IMAD.IADD R160, R160, 0x1, -R208 ;  /* 0x00000001a0a07824 */ /* 0x000fc800078e0ad0 */
[----:B0-----:R-:W-:-:S05]  /*f670*/  IMAD.IADD R14, R160, 0x1, R14 ;  /* 0x00000001a00e7824 */ /* 0x001fca00078e020e */
[----:B------:R-:W-:-:S04]  /*f680*/  ISETP.GT.AND P6, PT, R14, RZ, PT ;  /* 0x000000ff0e00720c */ /* 0x000fc80003fc4270 */
[----:B-1----:R-:W-:Y:S02]  /*f690*/  FSEL R153, R153, -INF , P6 ;  /* 0xff80000099997808 */ /* 0x002fe40003000000 */
[----:B------:R-:W-:-:S04]  /*f6a0*/  ISETP.GT.AND P6, PT, R14, 0x1, PT ;  /* 0x000000010e00780c */ /* 0x000fc80003fc4270 */
[----:B------:R-:W-:Y:S02]  /*f6b0*/  FSEL R155, R155, -INF , P6 ;  /* 0xff8000009b9b7808 */ /* 0x000fe40003000000 */
        /* <DEDUP_REMOVED lines=26> */
[----:B------:R-:W-:Y:S02]  /*f860*/  ISETP.GT.AND P6, PT, R14, 0x39, PT ;  /* 0x000000390e00780c */ /* 0x000fe40003fc4270 */
[----:B------:R-:W-:-:S04]  /*f870*/  FMNMX.FTZ R14, R153, R197, !PT ;  /* 0x000000c5990e7209 */ /* 0x000fc80007810000 */
[----:B------:R-:W-:-:S04]  /*f880*/  FMNMX.FTZ R14, R155, R14, !PT ;  /* 0x0000000e9b0e7209 */ /* 0x000fc80007810000 */
[----:B------:R-:W-:-:S04]  /*f890*/  FMNMX.FTZ R14, R158, R14, !PT ;  /* 0x0000000e9e0e7209 */ /* 0x000fc80007810000 */
[----:B------:R-:W-:-:S04]  /*f8a0*/  FMNMX.FTZ R14, R159, R14, !PT ;  /* 0x0000000e9f0e7209 */ /* 0x000fc80007810000 */
[----:B------:R-:W-:-:S04]  /*f8b0*/  FMNMX.FTZ R14, R162, R14, !PT ;  /* 0x0000000ea20e7209 */ /* 0x000fc80007810000 */
[----:B------:R-:W-:-:S04]  /*f8c0*/  FMNMX.FTZ R14, R163, R14, !PT ;  /* 0x0000000ea30e7209 */ /* 0x000fc80007810000 */
[----:B------:R-:W-:-:S04]  /*f8d0*/  FMNMX.FTZ R14, R166, R14, !PT ;  /* 0x0000000ea60e7209 */ /* 0x000fc80007810000 */
[----:B------:R-:W-:Y:S01]  /*f8e0*/  FMNMX.FTZ R14, R167, R14, !PT ;  /* 0x0000000ea70e7209 */ /* 0x000fe20007810000 */
[----:B------:R-:W-:-:S03]  /*f8f0*/  FMUL.FTZ R183, R183, UR39 ;  /* 0x00000027b7b77c20 */ /* 0x000fc60008410000 */
[----:B------:R-:W-:-:S04]  /*f900*/  FMNMX.FTZ R14, R170, R14, !PT ;  /* 0x0000000eaa0e7209 */ /* 0x000fc80007810000 */
[----:B------:R-:W-:Y:S01]  /*f910*/  FMNMX.FTZ R14, R171, R14, !PT ;  /* 0x0000000eab0e7209 */ /* 0x000fe20007810000 */
[----:B------:R-:W0:Y:S01]  /*f920*/  MUFU.TANH R183, R183 ;  /* 0x000000b700b77308 */ /* 0x000e220000002400 */
[----:B------:R-:W-:Y:S02]  /*f930*/  FMUL.FTZ R169, R169, UR39 ;  /* 0x00000027a9a97c20 */ /* 0x000fe40008410000 */
[----:B------:R-:W-:-:S05]  /*f940*/  FMNMX.FTZ R14, R174, R14, !PT ;  /* 0x0000000eae0e7209 */ /* 0x000fca0007810000 */
[----:B------:R-:W1:Y:S01]  /*f950*/  MUFU.TANH R199, R199 ;  /* 0x000000c700c77308 */ /* 0x000e620000002400 */
[----:B------:R-:W-:Y:S01]  /*f960*/  FMNMX.FTZ R14, R175, R14, !PT ;  /* 0x0000000eaf0e7209 */ /* 0x000fe20007810000 */
[----:B------:R-:W-:Y:S01]  /*f970*/  FMUL.FTZ R202, R168, UR39 ;  /* 0x00000027a8ca7c20 */ /* 0x000fe20008410000 */
[----:B------:R-:W-:Y:S02]  /*f980*/  IMAD.IADD R168, R160, 0x1, R156 ;  /* 0x00000001a0a87824 */ /* 0x000fe400078e029c */
[----:B------:R-:W-:-:S03]  /*f990*/  FMNMX.FTZ R14, R178, R14, !PT ;  /* 0x0000000eb20e7209 */ /* 0x000fc60007810000 */
[----:B------:R-:W2:Y:S01]  /*f9a0*/  MUFU.TANH R152, R152 ;  /* 0x0000009800987308 */ /* 0x000ea20000002400 */
[----:B------:R-:W-:-:S07]  /*f9b0*/  FMNMX.FTZ R14, R179, R14, !PT ;  /* 0x0000000eb30e7209 */ /* 0x000fce0007810000 */
[----:B------:R-:W4:Y:S08]  /*f9c0*/  MUFU.TANH R154, R154 ;  /* 0x0000009a009a7308 */ /* 0x000f300000002400 */
[----:B------:R-:W5:Y:S01]  /*f9d0*/  MUFU.TANH R169, R169 ;  /* 0x000000a900a97308 */ /* 0x000f620000002400 */
[----:B------:R-:W-:Y:S02]  /*f9e0*/  ISETP.GT.AND P1, PT, R168, 0x10, PT ;  /* 0x00000010a800780c */ /* 0x000fe40003f24270 */
[----:B0-----:R-:W-:-:S02]  /*f9f0*/  FSEL R183, R183, -INF , P6 ;  /* 0xff800000b7b77808 */ /* 0x001fc40003000000 */
[----:B------:R-:W-:Y:S02]  /*fa00*/  FMNMX.FTZ R14, R182, R14, !PT ;  /* 0x0000000eb60e7209 */ /* 0x000fe40007810000 */
[C---:B------:R-:W-:Y:S02]  /*fa10*/  ISETP.GT.AND P4, PT, R168.reuse, 0x1, PT ;  /* 0x00000001a800780c */ /* 0x040fe40003f84270 */
[C---:B------:R-:W-:Y:S02]  /*fa20*/  ISETP.GT.AND P3, PT, R168.reuse, 0x8, PT ;  /* 0x00000008a800780c */ /* 0x040fe40003f64270 */
[----:B-1----:R-:W-:Y:S02]  /*fa30*/  FSEL R199, R199, -INF , P1 ;  /* 0xff800000c7c77808 */ /* 0x002fe40000800000 */
[----:B------:R-:W-:Y:S02]  /*fa40*/  ISETP.GT.AND P1, PT, R168, 0x21, PT ;  /* 0x00000021a800780c */ /* 0x000fe40003f24270 */
[----:B------:R-:W-:-:S02]  /*fa50*/  FMNMX.FTZ R14, R183, R14, !PT ;  /* 0x0000000eb70e7209 */ /* 0x000fc40007810000 */
[----:B--2---:R-:W-:Y:S02]  /*fa60*/  FSEL R156, R152, -INF , P4 ;  /* 0xff800000989c7808 */ /* 0x004fe40002000000 */
[----:B----4-:R-:W-:Y:S02]  /*fa70*/  FSEL R152, R154, -INF , P3 ;  /* 0xff8000009a987808 */ /* 0x010fe40001800000 */
[----:B-----5:R-:W-:Y:S02]  /*fa80*/  FSEL R154, R169, -INF , P1 ;  /* 0xff800000a99a7808 */ /* 0x020fe40000800000 */
[----:B------:R-:W0:Y:S01]  /*fa90*/  SHFL.BFLY PT, R169, R14, 0x2, 0x1f ;  /* 0x0c401f000ea97f89 */ /* 0x000e2200000e0000 */
[----:B------:R-:W-:Y:S01]  /*faa0*/  FMUL.FTZ R200, R161, UR39 ;  /* 0x00000027a1c87c20 */ /* 0x000fe20008410000 */
[----:B------:R-:W1:Y:S01]  /*fab0*/  MUFU.TANH R198, R198 ;  /* 0x000000c600c67308 */ /* 0x000e620000002400 */
[----:B0-----:R-:W-:-:S05]  /*fac0*/  FMNMX.FTZ R169, R14, R169, !PT ;  /* 0x000000a90ea97209 */ /* 0x001fca0007810000 */
[----:B------:R-:W0:Y:S02]  /*fad0*/  SHFL.BFLY PT, R14, R169, 0x1, 0x1f ;  /* 0x0c201f00a90e7f89 */ /* 0x000e2400000e0000 */
[----:B------:R-:W2:Y:S01]  /*fae0*/  MUFU.TANH R200, R200 ;  /* 0x000000c800c87308 */ /* 0x000ea20000002400 */
[----:B------:R-:W-:Y:S01]  /*faf0*/  ISETP.GT.AND P5, PT, R168, RZ, PT ;  /* 0x000000ffa800720c */ /* 0x000fe20003fa4270 */
[----:B------:R-:W-:-:S03]  /*fb00*/  FMUL.FTZ R201, R164, UR39 ;  /* 0x00000027a4c97c20 */ /* 0x000fc60008410000 */
[----:B-1----:R-:W-:Y:S02]  /*fb10*/  FSEL R160, R198, -INF , P5 ;  /* 0xff800000c6a07808 */ /* 0x002fe40002800000 */
[----:B------:R-:W-:Y:S01]  /*fb20*/  ISETP.GT.AND P5, PT, R168, 0x11, PT ;  /* 0x00000011a800780c */ /* 0x000fe20003fa4270 */
[----:B------:R-:W1:Y:S01]  /*fb30*/  MUFU.TANH R201, R201 ;  /* 0x000000c900c97308 */ /* 0x000e620000002400 */
[----:B0-----:R-:W-:-:S04]  /*fb40*/  FMNMX.FTZ R169, R169, R14, !PT ;  /* 0x0000000ea9a97209 */ /* 0x001fc80007810000 */
[C---:B------:R-:W-:Y:S02]  /*fb50*/  FSETP.NEU.FTZ.AND P6, PT, R169.reuse, -INF , PT ;  /* 0xff800000a900780b */ /* 0x040fe40003fdd000 */
[----:B--2---:R-:W-:Y:S02]  /*fb60*/  FSEL R164, R200, -INF , P5 ;  /* 0xff800000c8a47808 */ /* 0x004fe40002800000 */
[----:B------:R-:W-:Y:S01]  /*fb70*/  FSEL R200, R169, RZ, P6 ;  /* 0x000000ffa9c87208 */ /* 0x000fe20003000000 */
[----:B------:R-:W-:-:S04]  /*fb80*/  IMAD.U32 R14, RZ, RZ, UR37 ;  /* 0x00000025ff0e7e24 */ /* 0x000fc8000f8e00ff */
[----:B------:R-:W-:Y:S01]  /*fb90*/  FADD.FTZ R200, -R200, R197 ;  /* 0x000000c5c8c87221 */ /* 0x000fe20000010100 */
[----:B------:R-:W-:Y:S01]  /*fba0*/  FMUL.FTZ R197, R169, R14 ;  /* 0x0000000ea9c57220 */ /* 0x000fe20000410000 */
[----:B------:R-:W-:-:S04]  /*fbb0*/  ISETP.GT.AND P4, PT, R168, 0x18, PT ;  /* 0x00000018a800780c */ /* 0x000fc80003f84270 */
[----:B------:R-:W-:Y:S02]  /*fbc0*/  FSEL R197, R197, RZ, P6 ;  /* 0x000000ffc5c57208 */ /* 0x000fe40003000000 */
[----:B-1----:R-:W-:-:S03]  /*fbd0*/  FSEL R198, R201, -INF , P4 ;  /* 0xff800000c9c67808 */ /* 0x002fc60002000000 */
[-CC-:B------:R-:W-:Y:S01]  /*fbe0*/  FFMA.FTZ R201, R174, R14.reuse, -R197.reuse ;  /* 0x0000000eaec97223 */ /* 0x180fe200000108c5 */
[-CC-:B------:R-:W-:Y:S01]  /*fbf0*/  FFMA.FTZ R153, R153, R14.reuse, -R197.reuse ;  /* 0x0000000e99997223 */ /* 0x180fe200000108c5 */
[-C--:B------:R-:W-:Y:S01]  /*fc00*/  FMUL.FTZ R174, R200, R14.reuse ;  /* 0x0000000ec8ae7220 */ /* 0x080fe20000410000 */
[----:B------:R-:W-:-:S04]  /*fc10*/  FFMA.FTZ R155, R155, R14, -R197 ;  /* 0x0000000e9b9b7223 */ /* 0x000fc800000108c5 */
[----:B------:R-:W-:Y:S08]  /*fc20*/  MUFU.EX2 R153, R153 ;  /* 0x0000009900997308 */ /* 0x000ff00000000800 */
[----:B------:R-:W0:Y:S08]  /*fc30*/  MUFU.EX2 R174, R174 ;  /* 0x000000ae00ae7308 */ /* 0x000e300000000800 */
[----:B------:R-:W1:Y:S01]  /*fc40*/  MUFU.EX2 R155, R155 ;  /* 0x0000009b009b7308 */ /* 0x000e620000000800 */
[-CC-:B------:R-:W-:Y:S01]  /*fc50*/  FFMA.FTZ R158, R158, R14.reuse, -R197.reuse ;  /* 0x0000000e9e9e7223 */ /* 0x180fe200000108c5 */
[----:B------:R-:W-:Y:S01]  /*fc60*/  FFMA.FTZ R159, R159, R14, -R197 ;  /* 0x0000000e9f9f7223 */ /* 0x000fe200000108c5 */
[----:B0-----:R-:W-:-:S05]  /*fc70*/  FFMA.FTZ R12, R174, R12, R153 ;  /* 0x0000000cae0c7223 */ /* 0x001fca0000010099 */
[----:B------:R-:W-:Y:S01]  /*fc80*/  MUFU.EX2 R159, R159 ;  /* 0x0000009f009f7308 */ /* 0x000fe20000000800 */
[C---:B-1----:R-:W-:Y:S01]  /*fc90*/  FADD.FTZ R12, R155.reuse, R12 ;  /* 0x0000000c9b0c7221 */ /* 0x042fe20000010000 */
[----:B------:R-:W-:-:S06]  /*fca0*/  F2FP.F16.F32.PACK_AB R153, R155, R153 ;  /* 0x000000999b99723e */ /* 0x000fcc00000000ff */
[----:B------:R-:W0:Y:S01]  /*fcb0*/  MUFU.EX2 R155, R158 ;  /* 0x0000009e009b7308 */ /* 0x000e220000000800 */
[----:B------:R-:W-:-:S07]  /*fcc0*/  FMUL.FTZ R157, R157, UR39 ;  /* 0x000000279d9d7c20 */ /* 0x000fce0008410000 */
[----:B------:R-:W1:Y:S01]  /*fcd0*/  MUFU.TANH R157, R157 ;  /* 0x0000009d009d7308 */ /* 0x000e620000002400 */
[----:B0-----:R-:W-:-:S04]  /*fce0*/  FADD.FTZ R12, R155, R12 ;  /* 0x0000000c9b0c7221 */ /* 0x001fc80000010000 */
[----:B------:R-:W-:Y:S01]  /*fcf0*/  FADD.FTZ R158, R159, R12 ;  /* 0x0000000c9f9e7221 */ /* 0x000fe20000010000 */
[----:B------:R-:W-:-:S05]  /*fd00*/  VIADD R12, R20, 0x38840 ;  /* 0x00038840140c7836 */ /* 0x000fca0000000000 */
[----:B------:R-:W-:Y:S01]  /*fd10*/  PRMT R12, R187, 0x654, R12 ;  /* 0x00000654bb0c7816 */ /* 0x000fe2000000000c */
[----:B------:R-:W-:-:S03]  /*fd20*/  FMUL.FTZ R165, R165, UR39 ;  /* 0x00000027a5a57c20 */ /* 0x000fc60008410000 */
[----:B------:R0:W-:Y:S01]  /*fd30*/  SYNCS.ARRIVE.TRANS64.RED.A1T0 RZ, [R12+URZ], RZ ;  /* 0x000000ff0cff79a7 */ /* 0x0001e2000810043f */
[----:B------:R-:W-:Y:S02]  /*fd40*/  F2FP.F16.F32.PACK_AB R155, R159, R155 ;  /* 0x0000009b9f9b723e */ /* 0x000fe400000000ff */
[----:B------:R-:W-:Y:S02]  /*fd50*/  ISETP.GT.AND P2, PT, R168, 0x9, PT ;  /* 0x00000009a800780c */ /* 0x000fe40003f44270 */
[----:B0-----:R-:W-:Y:S01]  /*fd60*/  FMNMX.FTZ R12, R160, R21, !PT ;  /* 0x00000015a00c7209 */ /* 0x001fe20007810000 */
[----:B------:R-:W0:Y:S03]  /*fd70*/  MUFU.TANH R165, R165 ;  /* 0x000000a500a57308 */ /* 0x000e260000002400 */
[----:B------:R-:W-:Y:S02]  /*fd80*/  FMNMX.FTZ R159, R156, R12, !PT ;  /* 0x0000000c9c9f7209 */ /* 0x000fe40007810000 */
[----:B-1----:R-:W-:-:S02]  /*fd90*/  FSEL R161, R157, -INF , P2 ;  /* 0xff8000009da17808 */ /* 0x002fc40001000000 */
[----:B------:R-:W-:Y:S01]  /*fda0*/  FMNMX.FTZ R159, R152, R159, !PT ;  /* 0x0000009f989f7209 */ /* 0x000fe20007810000 */
[----:B------:R-:W1:Y:S01]  /*fdb0*/  MUFU.TANH R202, R202 ;  /* 0x000000ca00ca7308 */ /* 0x000e620000002400 */
[----:B------:R-:W-:Y:S02]  /*fdc0*/  FMUL.FTZ R172, R172, UR39 ;  /* 0x00000027acac7c20 */ /* 0x000fe40008410000 */
[----:B------:R-:W-:Y:S01]  /*fdd0*/  FMNMX.FTZ R159, R161, R159, !PT ;  /* 0x0000009fa19f7209 */ /* 0x000fe20007810000 */
[----:B------:R-:W-:-:S03]  /*fde0*/  FMUL.FTZ R173, R173, UR39 ;  /* 0x00000027adad7c20 */ /* 0x000fc60008410000 */
[----:B------:R-:W-:Y:S01]  /*fdf0*/  FMNMX.FTZ R159, R199, R159, !PT ;  /* 0x0000009fc79f7209 */ /* 0x000fe20007810000 */
[----:B------:R-:W2:Y:S01]  /*fe00*/  MUFU.TANH R172, R172 ;  /* 0x000000ac00ac7308 */ /* 0x000ea20000002400 */
[----:B------:R-:W-:Y:S02]  /*fe10*/  ISETP.GT.AND P3, PT, R168, 0x19, PT ;  /* 0x00000019a800780c */ /* 0x000fe40003f64270 */
[----:B------:R-:W-:-:S05]  /*fe20*/  FMNMX.FTZ R159, R164, R159, !PT ;  /* 0x0000009fa49f7209 */ /* 0x000fca0007810000 */
[----:B------:R4:W5:Y:S01]  /*fe30*/  MUFU.TANH R12, R173 ;  /* 0x000000ad000c7308 */ /* 0x0009620000002400 */
[----:B------:R-:W-:Y:S02]  /*fe40*/  ISETP.GT.AND P2, PT, R168, 0x20, PT ;  /* 0x00000020a800780c */ /* 0x000fe40003f44270 */
[----:B0-----:R-:W-:Y:S02]  /*fe50*/  FSEL R157, R165, -INF , P3 ;  /* 0xff800000a59d7808 */ /* 0x001fe40001800000 */
[----:B------:R-:W-:Y:S01]  /*fe60*/  FMNMX.FTZ R159, R198, R159, !PT ;  /* 0x0000009fc69f7209 */ /* 0x000fe20007810000 */
[----:B----4-:R-:W-:Y:S01]  /*fe70*/  FMUL.FTZ R173, R176, UR39 ;  /* 0x00000027b0ad7c20 */ /* 0x010fe20008410000 */
[----:B------:R-:W-:Y:S01]  /*fe80*/  FMUL.FTZ R176, R177, UR39 ;  /* 0x00000027b1b07c20 */ /* 0x000fe20008410000 */
[----:B-1----:R-:W-:Y:S01]  /*fe90*/  FSEL R165, R202, -INF , P2 ;  /* 0xff800000caa57808 */ /* 0x002fe20001000000 */
[----:B------:R-:W-:Y:S01]  /*fea0*/  FMUL.FTZ R177, R180, UR39 ;  /* 0x00000027b4b17c20 */ /* 0x000fe20008410000 */
[----:B------:R-:W-:-:S02]  /*feb0*/  FMNMX.FTZ R159, R157, R159, !PT ;  /* 0x0000009f9d9f7209 */ /* 0x000fc40007810000 */
[----:B------:R-:W0:Y:S01]  /*fec0*/  MUFU.TANH R173, R173 ;  /* 0x000000ad00ad7308 */ /* 0x000e220000002400 */
[----:B------:R-:W-:Y:S01]  /*fed0*/  ISETP.GT.AND P6, PT, R168, 0x28, PT ;  /* 0x00000028a800780c */ /* 0x000fe20003fc4270 */
[----:B------:R-:W-:Y:S01]  /*fee0*/  FMUL.FTZ R181, R181, UR39 ;  /* 0x00000027b5b57c20 */ /* 0x000fe20008410000 */
[----:B------:R-:W-:-:S05]  /*fef0*/  FMNMX.FTZ R159, R165, R159, !PT ;  /* 0x0000009fa59f7209 */ /* 0x000fca0007810000 */
[----:B------:R-:W1:Y:S01]  /*ff00*/  MUFU.TANH R176, R176 ;  /* 0x000000b000b07308 */ /* 0x000e620000002400 */
[----:B------:R-:W-:Y:S02]  /*ff10*/  ISETP.GT.AND P5, PT, R168, 0x29, PT ;  /* 0x00000029a800780c */ /* 0x000fe40003fa4270 */
[----:B--2---:R-:W-:Y:S02]  /*ff20*/  FSEL R172, R172, -INF , P6 ;  /* 0xff800000acac7808 */ /* 0x004fe40003000000 */
[----:B------:R-:W-:-:S03]  /*ff30*/  FMNMX.FTZ R159, R154, R159, !PT ;  /* 0x0000009f9a9f7209 */ /* 0x000fc60007810000 */
[----:B------:R-:W2:Y:S01]  /*ff40*/  MUFU.TANH R177, R177 ;  /* 0x000000b100b17308 */ /* 0x000ea20000002400 */
[----:B------:R-:W-:Y:S02]  /*ff50*/  ISETP.GT.AND P4, PT, R168, 0x30, PT ;  /* 0x00000030a800780c */ /* 0x000fe40003f84270 */
[----:B-----5:R-:W-:Y:S02]  /*ff60*/  FSEL R180, R12, -INF , P5 ;  /* 0xff8000000cb47808 */ /* 0x020fe40002800000 */
[----:B------:R-:W-:-:S03]  /*ff70*/  FMNMX.FTZ R159, R172, R159, !PT ;  /* 0x0000009fac9f7209 */ /* 0x000fc60007810000 */
[----:B------:R-:W4:Y:S01]  /*ff80*/  MUFU.TANH R181, R181 ;  /* 0x000000b500b57308 */ /* 0x000f220000002400 */
[----:B------:R-:W-:Y:S02]  /*ff90*/  ISETP.GT.AND P3, PT, R168, 0x31, PT ;  /* 0x00000031a800780c */ /* 0x000fe40003f64270 */
[----:B0-----:R-:W-:Y:S02]  /*ffa0*/  FSEL R173, R173, -INF , P4 ;  /* 0xff800000adad7808 */ /* 0x001fe40002000000 */
[----:B------:R-:W-:Y:S02]  /*ffb0*/  FMNMX.FTZ R159, R180, R159, !PT ;  /* 0x0000009fb49f7209 */ /* 0x000fe40007810000 */
[----:B------:R-:W-:Y:S02]  /*ffc0*/  ISETP.GT.AND P2, PT, R168, 0x38, PT ;  /* 0x00000038a800780c */ /* 0x000fe40003f44270 */
[----:B-1----:R-:W-:Y:S02]  /*ffd0*/  FSEL R176, R176, -INF , P3 ;  /* 0xff800000b0b07808 */ /* 0x002fe40001800000 */
[----:B------:R-:W-:-:S02]  /*ffe0*/  FMNMX.FTZ R159, R173, R159, !PT ;  /* 0x0000009fad9f7209 */ /* 0x000fc40007810000 */
[----:B------:R-:W-:Y:S02]  /*fff0*/  ISETP.GT.AND P1, PT, R168, 0x39, PT ;  /* 0x00000039a800780c */ /* 0x000fe40003f24270 */
[----:B--2---:R-:W-:Y:S02]  /*10000*/  FSEL R177, R177, -INF , P2 ;  /* 0xff800000b1b17808 */ /* 0x004fe40001000000 */
[----:B------:R-:W-:Y:S02]  /*10010*/  FMNMX.FTZ R159, R176, R159, !PT ;  /* 0x0000009fb09f7209 */ /* 0x000fe40007810000 */
[----:B----4-:R-:W-:Y:S02]  /*10020*/  FSEL R181, R181, -INF , P1 ;  /* 0xff800000b5b57808 */ /* 0x010fe40000800000 */
[----:B------:R-:W-:-:S04]  /*10030*/  FMNMX.FTZ R159, R177, R159, !PT ;  /* 0x0000009fb19f7209 */ /* 0x000fc80007810000 */
[----:B------:R-:W-:-:S05]  /*10040*/  FMNMX.FTZ R168, R181, R159, !PT ;  /* 0x0000009fb5a87209 */ /* 0x000fca0007810000 */
[----:B------:R-:W0:Y:S02]  /*10050*/  SHFL.BFLY PT, R12, R168, 0x2, 0x1f ;  /* 0x0c401f00a80c7f89 */ /* 0x000e2400000e0000 */
[----:B0-----:R-:W-:-:S05]  /*10060*/  FMNMX.FTZ R168, R168, R12, !PT ;  /* 0x0000000ca8a87209 */ /* 0x001fca0007810000 */
[----:B------:R-:W0:Y:S02]  /*10070*/  SHFL.BFLY PT, R12, R168, 0x1, 0x1f ;  /* 0x0c201f00a80c7f89 */ /* 0x000e2400000e0000 */
[----:B0-----:R-:W-:Y:S01]  /*10080*/  FMNMX.FTZ R168, R168, R12, !PT ;  /* 0x0000000ca8a87209 */ /* 0x001fe20007810000 */
[----:B------:R-:W-:-:S03]  /*10090*/  IMAD.MOV R12, RZ, RZ, -R226 ;  /* 0x000000ffff0c7224 */ /* 0x000fc600078e0ae2 */
[C---:B------:R-:W-:Y:S02]  /*100a0*/  FSETP.NEU.FTZ.AND P2, PT, R168.reuse, -INF , PT ;  /* 0xff800000a800780b */ /* 0x040fe40003f5d000 */
[----:B------:R-:W-:Y:S02]  /*100b0*/  ISETP.NE.AND P1, PT, R193, R12, PT ;  /* 0x0000000cc100720c */ /* 0x000fe40003f25270 */
[----:B------:R-:W-:-:S05]  /*100c0*/  FSEL R12, R168, RZ, P2 ;  /* 0x000000ffa80c7208 */ /* 0x000fca0001000000 */
[----:B------:R-:W-:-:S04]  /*100d0*/  FADD.FTZ R21, -R12, R21 ;  /* 0x000000150c157221 */ /* 0x000fc80000010100 */
[-C--:B------:R-:W-:Y:S01]  /*100e0*/  FMUL.FTZ R21, R21, R14.reuse ;  /* 0x0000000e15157220 */ /* 0x080fe20000410000 */
[-CC-:B------:R-:W-:Y:S01]  /*100f0*/  FFMA.FTZ R162, R162, R14.reuse, -R197.reuse ;  /* 0x0000000ea2a27223 */ /* 0x180fe200000108c5 */
[----:B------:R-:W-:-:S04]  /*10100*/  FFMA.FTZ R170, R170, R14, -R197 ;  /* 0x0000000eaaaa7223 */ /* 0x000fc800000108c5 */
[----:B------:R-:W0:Y:S08]  /*10110*/  MUFU.EX2 R21, R21 ;  /* 0x0000001500157308 */ /* 0x000e300000000800 */
[----:B------:R-:W-:Y:S08]  /*10120*/  MUFU.EX2 R159, R162 ;  /* 0x000000a2009f7308 */ /* 0x000ff00000000800 */
[----:B------:R1:W-:Y:S02]  /*10130*/  MUFU.EX2 R162, R170 ;  /* 0x000000aa00a27308 */ /* 0x0003e40000000800 */
[----:B-1----:R-:W-:-:S04]  /*10140*/  @!P1 IMAD R170, R196, 0x40, R194 ;  /* 0x00000040c4aa9824 */ /* 0x002fc800078e02c2 */
[----:B------:R-:W-:-:S05]  /*10150*/  @!P1 IMAD R170, R170, 0x4, R18 ;  /* 0x00000004aaaa9824 */ /* 0x000fca00078e0212 */
[----:B0-----:R-:W-:Y:S04]  /*10160*/  @!P1 STS [R170+0x38400], R21 ;  /* 0x03840015aa009388 */ /* 0x001fe80000000800 */
[----:B------:R0:W-:Y:S02]  /*10170*/  @!P1 STS [R170+0x38420], R174 ;  /* 0x038420aeaa009388 */ /* 0x0001e40000000800 */
[----:B0-----:R-:W-:-:S05]  /*10180*/  FMUL.FTZ R170, R168, R14 ;  /* 0x0000000ea8aa7220 */ /* 0x001fca0000410000 */
[----:B------:R-:W-:-:S05]  /*10190*/  FSEL R170, R170, RZ, P2 ;  /* 0x000000ffaaaa7208 */ /* 0x000fca0001000000 */
[-CC-:B------:R-:W-:Y:S01]  /*101a0*/  FFMA.FTZ R160, R160, R14.reuse, -R170.reuse ;  /* 0x0000000ea0a07223 */ /* 0x180fe200000108aa */
[-CC-:B------:R-:W-:Y:S01]  /*101b0*/  FFMA.FTZ R156, R156, R14.reuse, -R170.reuse ;  /* 0x0000000e9c9c7223 */ /* 0x180fe200000108aa */
[----:B------:R-:W-:-:S04]  /*101c0*/  FFMA.FTZ R152, R152, R14, -R170 ;  /* 0x0000000e98987223 */ /* 0x000fc800000108aa */
[----:B------:R-:W0:Y:S01]  /*101d0*/  MUFU.EX2 R160, R160 ;  /* 0x000000a000a07308 */ /* 0x000e220000000800 */
[-C--:B------:R-:W-:Y:S01]  /*101e0*/  FFMA.FTZ R161, R161, R14.reuse, -R170 ;  /* 0x0000000ea1a17223 */ /* 0x080fe200000108aa */
[-CC-:B------:R-:W-:Y:S01]  /*101f0*/  FFMA.FTZ R163, R163, R14.reuse, -R197.reuse ;  /* 0x0000000ea3a37223 */ /* 0x180fe200000108c5 */
[-CC-:B------:R-:W-:Y:S01]  /*10200*/  FFMA.FTZ R166, R166, R14.reuse, -R197.reuse ;  /* 0x0000000ea6a67223 */ /* 0x180fe200000108c5 */
[-CC-:B------:R-:W-:Y:S01]  /*10210*/  FFMA.FTZ R167, R167, R14.reuse, -R197.reuse ;  /* 0x0000000ea7a77223 */ /* 0x180fe200000108c5 */
[----:B------:R-:W-:-:S03]  /*10220*/  FFMA.FTZ R171, R171, R14, -R197 ;  /* 0x0000000eabab7223 */ /* 0x000fc600000108c5 */
[----:B------:R-:W1:Y:S01]  /*10230*/  MUFU.EX2 R156, R156 ;  /* 0x0000009c009c7308 */ /* 0x000e620000000800 */
[-CC-:B------:R-:W-:Y:S01]  /*10240*/  FFMA.FTZ R175, R175, R14.reuse, -R197.reuse ;  /* 0x0000000eafaf7223 */ /* 0x180fe200000108c5 */
[-CC-:B------:R-:W-:Y:S01]  /*10250*/  FFMA.FTZ R178, R178, R14.reuse, -R197.reuse ;  /* 0x0000000eb2b27223 */ /* 0x180fe200000108c5 */
[-CC-:B------:R-:W-:Y:S01]  /*10260*/  FFMA.FTZ R179, R179, R14.reuse, -R197.reuse ;  /* 0x0000000eb3b37223 */ /* 0x180fe200000108c5 */
[-CC-:B------:R-:W-:Y:S01]  /*10270*/  FFMA.FTZ R182, R182, R14.reuse, -R197.reuse ;  /* 0x0000000eb6b67223 */ /* 0x180fe200000108c5 */
[-C--:B------:R-:W-:Y:S01]  /*10280*/  FFMA.FTZ R183, R183, R14.reuse, -R197 ;  /* 0x0000000eb7b77223 */ /* 0x080fe200000108c5 */
[-CC-:B------:R-:W-:Y:S02]  /*10290*/  FFMA.FTZ R199, R199, R14.reuse, -R170.reuse ;  /* 0x0000000ec7c77223 */ /* 0x180fe400000108aa */
[----:B------:R0:W2:Y:S01]  /*102a0*/  MUFU.EX2 R197, R152 ;  /* 0x0000009800c57308 */ /* 0x0000a20000000800 */
[-CC-:B------:R-:W-:Y:S01]  /*102b0*/  FFMA.FTZ R164, R164, R14.reuse, -R170.reuse ;  /* 0x0000000ea4a47223 */ /* 0x180fe200000108aa */
[----:B------:R-:W-:-:S06]  /*102c0*/  FFMA.FTZ R198, R198, R14, -R170 ;  /* 0x0000000ec6c67223 */ /* 0x000fcc00000108aa */
[----:B------:R-:W4:Y:S01]  /*102d0*/  MUFU.EX2 R161, R161 ;  /* 0x000000a100a17308 */ /* 0x000f220000000800 */
[----:B0-----:R-:W-:Y:S01]  /*102e0*/  FFMA.FTZ R152, R21, R0, R160 ;  /* 0x0000000015987223 */ /* 0x001fe200000100a0 */
[-CC-:B------:R-:W-:Y:S01]  /*102f0*/  FFMA.FTZ R196, R154, R14.reuse, -R170.reuse ;  /* 0x0000000e9ac47223 */ /* 0x180fe200000108aa */
[----:B------:R-:W-:-:S05]  /*10300*/  FFMA.FTZ R154, R172, R14, -R170 ;  /* 0x0000000eac9a7223 */ /* 0x000fca00000108aa */
[----:B------:R-:W0:Y:S01]  /*10310*/  MUFU.EX2 R199, R199 ;  /* 0x000000c700c77308 */ /* 0x000e220000000800 */
[----:B-1----:R-:W-:Y:S01]  /*10320*/  FADD.FTZ R152, R156, R152 ;  /* 0x000000989c987221 */ /* 0x002fe20000010000 */
[----:B------:R-:W-:-:S06]  /*10330*/  FFMA.FTZ R157, R157, R14, -R170 ;  /* 0x0000000e9d9d7223 */ /* 0x000fcc00000108aa */
[----:B------:R-:W1:Y:S01]  /*10340*/  MUFU.EX2 R163, R163 ;  /* 0x000000a300a37308 */ /* 0x000e620000000800 */
[----:B------:R-:W-:-:S07]  /*10350*/  FFMA.FTZ R165, R165, R14, -R170 ;  /* 0x0000000ea5a57223 */ /* 0x000fce00000108aa */
[----:B------:R-:W5:Y:S01]  /*10360*/  MUFU.EX2 R164, R164 ;  /* 0x000000a400a47308 */ /* 0x000f620000000800 */
[-CC-:B------:R-:W-:Y:S01]  /*10370*/  FFMA.FTZ R180, R180, R14.reuse, -R170.reuse ;  /* 0x0000000eb4b47223 */ /* 0x180fe200000108aa */
[-CC-:B------:R-:W-:Y:S01]  /*10380*/  FFMA.FTZ R173, R173, R14.reuse, -R170.reuse ;  /* 0x0000000eadad7223 */ /* 0x180fe200000108aa */
[----:B------:R-:W-:-:S05]  /*10390*/  FFMA.FTZ R176, R176, R14, -R170 ;  /* 0x0000000eb0b07223 */ /* 0x000fca00000108aa */
[----:B------:R-:W-:Y:S01]  /*103a0*/  MUFU.EX2 R172, R196 ;  /* 0x000000c400ac7308 */ /* 0x000fe20000000800 */
[-CC-:B------:R-:W-:Y:S01]  /*103b0*/  FFMA.FTZ R177, R177, R14.reuse, -R170.reuse ;  /* 0x0000000eb1b17223 */ /* 0x180fe200000108aa */
[----:B------:R-:W-:-:S06]  /*103c0*/  FFMA.FTZ R181, R181, R14, -R170 ;  /* 0x0000000eb5b57223 */ /* 0x000fcc00000108aa */
[----:B------:R-:W3:Y:S08]  /*103d0*/  MUFU.EX2 R166, R166 ;  /* 0x000000a600a67308 */ /* 0x000ef00000000800 */
[----:B------:R-:W3:Y:S08]  /*103e0*/  MUFU.EX2 R198, R198 ;  /* 0x000000c600c67308 */ /* 0x000ef00000000800 */
[----:B------:R2:W-:Y:S01]  /*103f0*/  MUFU.EX2 R196, R154 ;  /* 0x0000009a00c47308 */ /* 0x0005e20000000800 */
[----:B------:R-:W-:Y:S01]  /*10400*/  FADD.FTZ R158, R159, R158 ;  /* 0x0000009e9f9e7221 */ /* 0x000fe20000010000 */
[----:B--2---:R-:W-:-:S06]  /*10410*/  FADD.FTZ R154, R197, R152 ;  /* 0x00000098c59a7221 */ /* 0x004fcc0000010000 */
[----:B------:R-:W2:Y:S01]  /*10420*/  MUFU.EX2 R167, R167 ;  /* 0x000000a700a77308 */ /* 0x000ea20000000800 */
[----:B----4-:R-:W-:Y:S01]  /*10430*/  FADD.FTZ R154, R161, R154 ;  /* 0x0000009aa19a7221 */ /* 0x010fe20000010000 */
[----:B------:R-:W-:-:S06]  /*10440*/  F2FP.F16.F32.PACK_AB R152, R156, R160 ;  /* 0x000000a09c98723e */ /* 0x000fcc00000000ff */
[----:B------:R-:W4:Y:S01]  /*10450*/  MUFU.EX2 R200, R157 ;  /* 0x0000009d00c87308 */ /* 0x000f220000000800 */
[----:B0-----:R-:W-:Y:S01]  /*10460*/  FADD.FTZ R156, R199, R154 ;  /* 0x0000009ac79c7221 */ /* 0x001fe20000010000 */
[----:B-1----:R-:W-:-:S06]  /*10470*/  FADD.FTZ R158, R163, R158 ;  /* 0x0000009ea39e7221 */ /* 0x002fcc0000010000 */
[----:B------:R0:W-:Y:S01]  /*10480*/  MUFU.EX2 R12, R171 ;  /* 0x000000ab000c7308 */ /* 0x0001e20000000800 */
[----:B-----5:R-:W-:-:S07]  /*10490*/  FADD.FTZ R156, R164, R156 ;  /* 0x0000009ca49c7221 */ /* 0x020fce0000010000 */
[----:B------:R-:W1:Y:S08]  /*104a0*/  MUFU.EX2 R165, R165 ;  /* 0x000000a500a57308 */ /* 0x000e700000000800 */
[----:B------:R-:W-:Y:S08]  /*104b0*/  MUFU.EX2 R201, R201 ;  /* 0x000000c900c97308 */ /* 0x000ff00000000800 */
[----:B------:R-:W-:Y:S08]  /*104c0*/  MUFU.EX2 R175, R175 ;  /* 0x000000af00af7308 */ /* 0x000ff00000000800 */
[----:B------:R-:W5:Y:S01]  /*104d0*/  MUFU.EX2 R180, R180 ;  /* 0x000000b400b47308 */ /* 0x000f620000000800 */
[----:B---3--:R-:W-:-:S07]  /*104e0*/  FADD.FTZ R158, R166, R158 ;  /* 0x0000009ea69e7221 */ /* 0x008fce0000010000 */
[----:B------:R-:W-:Y:S01]  /*104f0*/  MUFU.EX2 R178, R178 ;  /* 0x000000b200b27308 */ /* 0x000fe20000000800 */
[----:B------:R-:W-:-:S07]  /*10500*/  FADD.FTZ R160, R198, R156 ;  /* 0x0000009cc6a07221 */ /* 0x000fce0000010000 */
[----:B------:R-:W-:Y:S08]  /*10510*/  MUFU.EX2 R179, R179 ;  /* 0x000000b300b37308 */ /* 0x000ff00000000800 */
[----:B------:R-:W-:Y:S08]  /*10520*/  MUFU.EX2 R182, R182 ;  /* 0x000000b600b67308 */ /* 0x000ff00000000800 */
[----:B------:R-:W-:Y:S08]  /*10530*/  MUFU.EX2 R183, R183 ;  /* 0x000000b700b77308 */ /* 0x000ff00000000800 */
[----:B------:R-:W-:Y:S08]  /*10540*/  MUFU.EX2 R173, R173 ;  /* 0x000000ad00ad7308 */ /* 0x000ff00000000800 */
[----:B------:R-:W3:Y:S08]  /*10550*/  MUFU.EX2 R176, R176 ;  /* 0x000000b000b07308 */ /* 0x000ef00000000800 */
[----:B------:R-:W-:Y:S08]  /*10560*/  MUFU.EX2 R177, R177 ;  /* 0x000000b100b17308 */ /* 0x000ff00000000800 */
[----:B------:R-:W3:Y:S01]  /*10570*/  MUFU.EX2 R181, R181 ;  /* 0x000000b500b57308 */ /* 0x000ee20000000800 */
[----:B------:R-:W-:-:S02]  /*10580*/  IMAD R170, R19, 0x1000, R13 ;  /* 0x0000100013aa7824 */ /* 0x000fc400078e020d */
[----:B--2---:R-:W-:Y:S01]  /*10590*/  FADD.FTZ R0, R167, R158 ;  /* 0x0000009ea7007221 */ /* 0x004fe20000010000 */
[----:B0-----:R-:W-:Y:S02]  /*105a0*/  IMAD.MOV.U32 R171, RZ, RZ, 0x40000040 ;  /* 0x40000040ffab7424 */ /* 0x001fe400078e00ff */
[----:B----4-:R-:W-:Y:S01]  /*105b0*/  FADD.FTZ R160, R200, R160 ;  /* 0x000000a0c8a07221 */ /* 0x010fe20000010000 */
[----:B------:R-:W-:Y:S01]  /*105c0*/  F2FP.F16.F32.PACK_AB R157, R163, R159 ;  /* 0x0000009fa39d723e */ /* 0x000fe200000000ff */
[----:B------:R-:W-:Y:S01]  /*105d0*/  FMUL.FTZ R24, R24, R21 ;  /* 0x0000001518187220 */ /* 0x000fe20000410000 */
[----:B------:R-:W-:Y:S01]  /*105e0*/  F2FP.F16.F32.PACK_AB R154, R161, R197 ;  /* 0x000000c5a19a723e */ /* 0x000fe200000000ff */
[----:B------:R-:W-:Y:S01]  /*105f0*/  BAR.SYNC.DEFER_BLOCKING 0xf, 0x100 ;  /* 0x03c4000000007b1d */ /* 0x000fe20000010000 */
        /* <DEDUP_REMOVED lines=63> */
[----:B------:R-:W-:Y:S01]  /*109f0*/  F2FP.F16.F32.PACK_AB R159, R167, R166 ;  /* 0x000000a6a79f723e */ /* 0x000fe200000000ff */
[----:B-1----:R-:W-:Y:S01]  /*10a00*/  FADD.FTZ R21, R165, R160 ;  /* 0x000000a0a5157221 */ /* 0x002fe20000010000 */
[----:B------:R-:W-:Y:S01]  /*10a10*/  F2FP.F16.F32.PACK_AB R156, R164, R199 ;  /* 0x000000c7a49c723e */ /* 0x000fe200000000ff */
[----:B------:R-:W-:Y:S01]  /*10a20*/  FADD.FTZ R0, R162, R0 ;  /* 0x00000000a2007221 */ /* 0x000fe20000010000 */
[----:B------:R-:W-:-:S02]  /*10a30*/  F2FP.F16.F32.PACK_AB R158, R200, R198 ;  /* 0x000000c6c89e723e */ /* 0x000fc400000000ff */
[----:B------:R-:W-:Y:S01]  /*10a40*/  F2FP.F16.F32.PACK_AB R161, R12, R162 ;  /* 0x000000a20ca1723e */ /* 0x000fe200000000ff */
[-C--:B------:R-:W-:Y:S01]  /*10a50*/  FMUL.FTZ R26, R26, R174.reuse ;  /* 0x000000ae1a1a7220 */ /* 0x080fe20000410000 */
[----:B------:R-:W-:Y:S01]  /*10a60*/  R2UR UR6, R170 ;  /* 0x00000000aa0672ca */ /* 0x000fe200000e0000 */
[-C--:B------:R-:W-:Y:S01]  /*10a70*/  FMUL.FTZ R27, R27, R174.reuse ;  /* 0x000000ae1b1b7220 */ /* 0x080fe20000410000 */
[----:B------:R-:W-:Y:S01]  /*10a80*/  R2UR UR7, R171 ;  /* 0x00000000ab0772ca */ /* 0x000fe200000e0000 */
[-C--:B------:R-:W-:Y:S01]  /*10a90*/  FMUL.FTZ R30, R30, R174.reuse ;  /* 0x000000ae1e1e7220 */ /* 0x080fe20000410000 */
[----:B------:R-:W-:Y:S01]  /*10aa0*/  F2FP.F16.F32.PACK_AB R160, R172, R165 ;  /* 0x000000a5aca0723e */ /* 0x000fe200000000ff */
[----:B------:R-:W-:Y:S01]  /*10ab0*/  FMUL.FTZ R31, R31, R174 ;  /* 0x000000ae1f1f7220 */ /* 0x000fe20000410000 */
[----:B-----5:R-:W-:Y:S01]  /*10ac0*/  F2FP.F16.F32.PACK_AB R162, R180, R196 ;  /* 0x000000c4b4a2723e */ /* 0x020fe200000000ff */
[-C--:B------:R-:W-:Y:S01]  /*10ad0*/  FMUL.FTZ R34, R34, R174.reuse ;  /* 0x000000ae22227220 */ /* 0x080fe20000410000 */
[----:B------:R-:W-:Y:S01]  /*10ae0*/  F2FP.F16.F32.PACK_AB R163, R175, R201 ;  /* 0x000000c9afa3723e */ /* 0x000fe200000000ff */
        /* <DEDUP_REMOVED lines=59> */
[----:B---3--:R-:W-:-:S02]  /*10ea0*/  F2FP.F16.F32.PACK_AB R164, R176, R173 ;  /* 0x000000adb0a4723e */ /* 0x008fc400000000ff */
[----:B------:R-:W-:Y:S02]  /*10eb0*/  F2FP.F16.F32.PACK_AB R165, R179, R178 ;  /* 0x000000b2b3a5723e */ /* 0x000fe400000000ff */
[----:B------:R-:W-:Y:S02]  /*10ec0*/  F2FP.F16.F32.PACK_AB R166, R181, R177 ;  /* 0x000000b1b5a6723e */ /* 0x000fe400000000ff */
[----:B------:R-:W-:Y:S01]  /*10ed0*/  F2FP.F16.F32.PACK_AB R167, R183, R182 ;  /* 0x000000b6b7a7723e */ /* 0x000fe200000000ff */
[----:B------:R0:W-:Y:S04]  /*10ee0*/  STSM.16.M88.4 [R227+0x36400], R152 ;  /* 0x03640098e3007844 */ /* 0x0001e80000000200 */
[----:B------:R1:W-:Y:S04]  /*10ef0*/  STSM.16.M88.4 [R203], R156 ;  /* 0x0000009ccb007844 */ /* 0x0003e80000000200 */
[----:B------:R1:W-:Y:S04]  /*10f00*/  STSM.16.M88.4 [R228], R160 ;  /* 0x000000a0e4007844 */ /* 0x0003e80000000200 */
[----:B------:R1:W-:Y:S01]  /*10f10*/  STSM.16.M88.4 [R229], R164 ;  /* 0x000000a4e5007844 */ /* 0x0003e20000000200 */
[----:B------:R-:W-:-:S06]  /*10f20*/  WARPGROUP.ARRIVE ;  /* 0x00000000000079c5 */ /* 0x000fcc0000000000 */
[----:B------:R-:W-:Y:S03]  /*10f30*/  HGMMA.64x256x16.F32 R24, R152, gdesc[UR4].tnspB, R24, gsb0 ;  /* 0x43e0000498187df0 */ /* 0x000fe60008000818 */
[----:B------:R-:W-:Y:S02]  /*10f40*/  WARPGROUP.DEPBAR.LE gsb0, 0x0 ;  /* 0x00008000000079c5 */ /* 0x000fe40000010000 */
[----:B0-----:R-:W-:Y:S02]  /*10f50*/  VIADD R152, R170, 0x80 ;  /* 0x00000080aa987836 */ /* 0x001fe40000000000 */
[----:B------:R-:W-:-:S03]  /*10f60*/  IMAD.MOV.U32 R153, RZ, RZ, 0x40000040 ;  /* 0x40000040ff997424 */ /* 0x000fc600078e00ff */
[----:B------:R-:W-:Y:S02]  /*10f70*/  R2UR UR6, R152 ;  /* 0x00000000980672ca */ /* 0x000fe400000e0000 */
[----:B------:R-:W-:Y:S01]  /*10f80*/  R2UR UR7, R153 ;  /* 0x00000000990772ca */ /* 0x000fe200000e0000 */
[----:B------:R-:W-:-:S15]  /*10f90*/  WARPGROUP.ARRIVE ;  /* 0x00000000000079c5 */ /* 0x000fde0000000000 */
[----:B------:R-:W-:Y:S01]  /*10fa0*/  HGMMA.64x256x16.F32 R24, R156, gdesc[UR4].tnspB, R24, gsb0 ;  /* 0x43e000049c187df0 */ /* 0x000fe20008000818 */
[----:B------:R-:W-:Y:S02]  /*10fb0*/  VIADD R152, R170, 0x100 ;  /* 0x00000100aa987836 */ /* 0x000fe40000000000 */
[----:B------:R-:W-:-:S03]  /*10fc0*/  IMAD.MOV.U32 R153, RZ, RZ, 0x40000040 ;  /* 0x40000040ff997424 */ /* 0x000fc600078e00ff */
[----:B------:R-:W-:Y:S02]  /*10fd0*/  R2UR UR6, R152 ;  /* 0x00000000980672ca */ /* 0x000fe400000e0000 */
[----:B------:R-:W-:Y:S01]  /*10fe0*/  R2UR UR7, R153 ;  /* 0x00000000990772ca */ /* 0x000fe200000e0000 */
[----:B------:R-:W-:Y:S02]  /*10ff0*/  VIADD R170, R170, 0x180 ;  /* 0x00000180aaaa7836 */ /* 0x000fe40000000000 */
[----:B------:R-:W-:Y:S01]  /*11000*/  IMAD.MOV.U32 R171, RZ, RZ, 0x40000040 ;  /* 0x40000040ffab7424 */ /* 0x000fe200078e00ff */
[----:B------:R-:W-:Y:S02]  /*11010*/  WARPGROUP.DEPBAR.LE gsb0, 0x0 ;  /* 0x00008000000079c5 */ /* 0x000fe40000010000 */
[----:B------:R-:W-:-:S14]  /*11020*/  WARPGROUP.ARRIVE ;  /* 0x00000000000079c5 */ /* 0x000fdc0000000000 */
[----:B------:R-:W-:Y:S01]  /*11030*/  HGMMA.64x256x16.F32 R24, R160, gdesc[UR4].tnspB, R24, gsb0 ;  /* 0x43e00004a0187df0 */ /* 0x000fe20008000818 */
[----:B------:R-:W-:Y:S02]  /*11040*/  R2UR UR6, R170 ;  /* 0x00000000aa0672ca */ /* 0x000fe400000e0000 */
[----:B------:R-:W-:Y:S01]  /*11050*/  R2UR UR7, R171 ;  /* 0x00000000ab0772ca */ /* 0x000fe200000e0000 */
        /* <DEDUP_REMOVED lines=28> */
.L_x_8711:
[C---:B------:R-:W-:Y:S01]  /*11220*/  ISETP.GT.AND P1, PT, R15.reuse, R212, PT ;  /* 0x000000d40f00720c */ /* 0x040fe20003f24270 */
[----:B------:R-:W-:Y:S01]  /*11230*/  VIADD R15, R15, 0xffffffff ;  /* 0xffffffff0f0f7836 */ /* 0x000fe20000000000 */
[----:B------:R-:W-:Y:S01]  /*11240*/  IADD3 R20, R20, 0x38860, RZ ;  /* 0x0003886014147810 */ /* 0x000fe20007ffe0ff */
[----:B------:R-:W-:Y:S02]  /*11250*/  IMAD.MOV.U32 R197, RZ, RZ, R169 ;  /* 0x000000ffffc57224 */ /* 0x000fe400078e00a9 */
[----:B------:R-:W-:Y:S01]  /*11260*/  IMAD.MOV.U32 R21, RZ, RZ, R168 ;  /* 0x000000ffff157224 */ /* 0x000fe200078e00a8 */
[----:B------:R-:W-:Y:S01]  /*11270*/  PRMT R20, R187, 0x654, R20 ;  /* 0x00000654bb147816 */ /* 0x000fe20000000014 */
[----:B------:R-:W-:-:S03]  /*11280*/  IMAD.MOV.U32 R196, RZ, RZ, R19 ;  /* 0x000000ffffc47224 */ /* 0x000fc600078e0013 */
[----:B------:R0:W-:Y:S03]  /*11290*/  SYNCS.ARRIVE.TRANS64.RED.A1T0 RZ, [R20+URZ], RZ ;  /* 0x000000ff14ff79a7 */ /* 0x0001e6000810043f */
[----:B------:R-:W-:Y:S05]  /*112a0*/  @P1 BRA `(.L_x_8712) ;  /* 0xffffffc400101947 */ /* 0x000fea000383ffff */
[----:B------:R-:W-:Y:S05]  /*112b0*/  BSYNC B0 ;  /* 0x0000000000007941 */ /* 0x000fea0003800000 */
.L_x_8699:
[----:B------:R-:W-:Y:S05]  /*112c0*/  BSYNC B1 ;  /* 0x0000000000017941 */ /* 0x000fea0003800000 */
.L_x_8698:
[----:B------:R-:W-:Y:S01]  /*112d0*/  ISETP.GE.AND P1, PT, R15, RZ, PT ;  /* 0x000000ff0f00720c */ /* 0x000fe20003f26270 */
[----:B------:R-:W-:-:S12]  /*112e0*/  BSSY B0, `(.L_x_8713) ;  /* 0x000036d000007945 */ /* 0x000fd80003800000 */
[----:B------:R-:W-:Y:S05]  /*112f0*/  @!P1 BRA `(.L_x_8714) ;  /* 0x0000003400ac9947 */ /* 0x000fea0003800000 */
[----:B------:R-:W-:Y:S02]  /*11300*/  IMAD.MOV.U32 R21, RZ, RZ, R169 ;  /* 0x000000ffff157224 */ /* 0x000fe400078e00a9 */
[----:B------:R-:W-:Y:S02]  /*11310*/  IMAD.MOV.U32 R197, RZ, RZ, R168 ;  /* 0x000000ffffc57224 */ /* 0x000fe400078e00a8 */
[----:B------:R-:W-:-:S07]  /*11320*/  IMAD.MOV.U32 R196, RZ, RZ, R19 ;  /* 0x000000ffffc47224 */ /* 0x000fce00078e0013 */
.L_x_8727:
[----:B------:R-:W-:-:S05]  /*11330*/  VIADD R19, R196, 0x1 ;  /* 0x00000001c4137836 */ /* 0x000fca0000000000 */
[----:B------:R-:W-:-:S04]  /*11340*/  ISETP.NE.AND P1, PT, R19, 0x2, PT ;  /* 0x000000021300780c */ /* 0x000fc80003f25270 */
[----:B------:R-:W-:Y:S02]  /*11350*/  SEL R14, RZ, 0x1, P1 ;  /* 0x00000001ff0e7807 */ /* 0x000fe40000800000 */
[----:B------:R-:W-:Y:S02]  /*11360*/  SEL R19, R19, RZ, P1 ;  /* 0x000000ff13137207 */ /* 0x000fe40000800000 */
[----:B------:R-:W-:Y:S01]  /*11370*/  LOP3.LUT R23, R23, R14, RZ, 0x3c, !PT ;  /* 0x0000000e17177212 */ /* 0x000fe200078e3cff */
[----:B-1----:R-:W-:Y:S06]  /*11380*/  @!P0 BRA `(.L_x_8715) ;  /* 0x0000000000048947 */ /* 0x002fec0003800000 */
[----:B------:R-:W-:Y:S01]  /*11390*/  BPT.TRAP 0x1 ;  /* 0x000000040000795c */ /* 0x000fe20000300000 */
.L_x_8715:
[----:B0-----:R-:W-:Y:S01]  /*113a0*/  IMAD R20, R19, 0x8, R18 ;  /* 0x0000000813147824 */ /* 0x001fe200078e0212 */
[----:B------:R-:W-:-:S04]  /*113b0*/  SHF.L.U32 R14, R23, 0x1f, RZ ;  /* 0x0000001f170e7819 */ /* 0x000fc800000006ff */
[----:B------:R0:W1:Y:S01]  /*113c0*/  SYNCS.PHASECHK.TRANS64.TRYWAIT P1, [R20+URZ+0x38830], R14 ;  /* 0x0388300e140075a7 */ /* 0x000062000802017f */
[----:B------:R-:W-:Y:S05]  /*113d0*/  @!P0 BRA `(.L_x_8716) ;  /* 0x0000000000048947 */ /* 0x000fea0003800000 */
[----:B------:R-:W-:Y:S01]  /*113e0*/  BPT.TRAP 0x1 ;  /* 0x000000040000795c */ /* 0x000fe20000300000 */
.L_x_8716:
[----:B------:R-:W-:Y:S01]  /*113f0*/  BSSY B1, `(.L_x_8717) ;  /* 0x0000006000017945 */ /* 0x000fe20003800000 */
[----:B------:R-:W-:Y:S02]  /*11400*/  IMAD R156, R19, 0x200, R206 ;  /* 0x00000200139c7824 */ /* 0x000fe400078e02ce */
[----:B------:R-:W-:Y:S01]  /*11410*/  IMAD.MOV.U32 R157, RZ, RZ, 0x40000040 ;  /* 0x40000040ff9d7424 */ /* 0x000fe200078e00ff */
[----:B-1----:R-:W-:Y:S06]  /*11420*/  @P1 BRA `(.L_x_8718) ;  /* 0x0000000000081947 */ /* 0x002fec0003800000 */
[----:B------:R-:W1:Y:S02]  /*11430*/  SYNCS.PHASECHK.TRANS64.TRYWAIT P1, [R20+URZ+0x38830], R14 ;  /* 0x0388300e140075a7 */ /* 0x000e64000802017f */
[----:B-1----:R-:W-:Y:S05]  /*11440*/  @!P1 BRA `(.L_x_8719) ;  /* 0x0000010800289947 */ /* 0x002fea0003800000 */
.L_x_8718:
[----:B------:R-:W-:Y:S05]  /*11450*/  BSYNC B1 ;  /* 0x0000000000017941 */ /* 0x000fea0003800000 */
.L_x_8717:
        /* <DEDUP_REMOVED lines=36> */
.L_x_8720:
[----:B------:R2:W3:Y:S01]  /*116a0*/  SYNCS.PHASECHK.TRANS64.TRYWAIT P1, [R20+URZ+0x38850], R14 ;  /* 0x0388500e140075a7 */ /* 0x0004e2000802017f */
[----:B------:R-:W-:Y:S05]  /*116b0*/  @!P0 BRA `(.L_x_8721) ;  /* 0x0000000000048947 */ /* 0x000fea0003800000 */
[----:B------:R-:W-:Y:S01]  /*116c0*/  BPT.TRAP 0x1 ;  /* 0x000000040000795c */ /* 0x000fe20000300000 */
.L_x_8721:
[----:B------:R-:W-:Y:S04]  /*116d0*/  BSSY B1, `(.L_x_8722) ;  /* 0x0000004000017945 */ /* 0x000fe80003800000 */
[----:B---3--:R-:W-:Y:S05]  /*116e0*/  @P1 BRA `(.L_x_8723) ;  /* 0x0000000000081947 */ /* 0x008fea0003800000 */
[----:B------:R-:W3:Y:S02]  /*116f0*/  SYNCS.PHASECHK.TRANS64.TRYWAIT P1, [R20+URZ+0x38850], R14 ;  /* 0x0388500e140075a7 */ /* 0x000ee4000802017f */
[----:B---3--:R-:W-:Y:S05]  /*11700*/  @!P1 BRA `(.L_x_8724) ;  /* 0x00000104008c9947 */ /* 0x008fea0003800000 */
.L_x_8723:
[----:B------:R-:W-:Y:S05]  /*11710*/  BSYNC B1 ;  /* 0x0000000000017941 */ /* 0x000fea0003800000 */
.L_x_8722:
[----:B------:R-:W-:Y:S01]  /*11720*/  IMAD.MOV.U32 R199, RZ, RZ, 0x40000040 ;  /* 0x40000040ffc77424 */ /* 0x000fe200078e00ff */
[----:B------:R-:W-:Y:S01]  /*11730*/  LEA R198, R19, R207, 0xc ;  /* 0x000000cf13c67211 */ /* 0x000fe200078e60ff */
[----:B------:R-:W-:Y:S01]  /*11740*/  WARPGROUP.ARRIVE ;  /* 0x00000000000079c5 */ /* 0x000fe20000000000 */
[C---:B------:R-:W-:Y:S01]  /*11750*/  R2UR UR4, R2.reuse ;  /* 0x00000000020472ca */ /* 0x040fe200000e0000 */
[----:B------:R-:W-:Y:S01]  /*11760*/  VIADD R200, R2, 0x2 ;  /* 0x0000000202c87836 */ /* 0x000fe20000000000 */
[----:B------:R-:W-:Y:S01]  /*11770*/  R2UR UR6, R198 ;  /* 0x00000000c60672ca */ /* 0x000fe200000e0000 */
[----:B------:R-:W-:Y:S01]  /*11780*/  IMAD.MOV.U32 R201, RZ, RZ, 0x40000040 ;  /* 0x40000040ffc97424 */ /* 0x000fe200078e00ff */
[----:B------:R-:W-:Y:S01]  /*11790*/  R2UR UR7, R199 ;  /* 0x00000000c70772ca */ /* 0x000fe200000e0000 */
[----:B------:R-:W4:Y:S01]  /*117a0*/  S2R R202, SR_TID.X ;  /* 0x0000000000ca7919 */ /* 0x000f220000002100 */
[----:B------:R-:W-:Y:S01]  /*117b0*/  R2UR UR5, R3 ;  /* 0x00000000030572ca */ /* 0x000fe200000e0000 */
[----:B------:R-:W-:-:S02]  /*117c0*/  VIADD R203, R2, 0x800 ;  /* 0x0000080002cb7836 */ /* 0x000fc40000000000 */
[----:B------:R-:W-:-:S10]  /*117d0*/  IMAD.MOV.U32 R205, RZ, RZ, 0x40000040 ;  /* 0x40000040ffcd7424 */ /* 0x000fd400078e00ff */
        /* <DEDUP_REMOVED lines=221> */
[----:B------:R-:W-:Y:S02]  /*125b0*/  VIADD R203, R198, 0xa00 ;  /* 0x00000a00c6cb7836 */ /* 0x000fe40000000000 */
[----:B------:R-:W-:Y:S01]  /*125c0*/  IMAD.IADD R200, R202, 0x1, R204 ;  /* 0x00000001cac87824 */ /* 0x000fe200078e02cc */
[----:B------:R-:W-:-:S02]  /*125d0*/  WARPGROUP.DEPBAR.LE gsb0, 0x0 ;  /* 0x00008000000079c5 */ /* 0x000fc40000010000 */
[----:B------:R-:W-:-:S07]  /*125e0*/  WARPGROUP.ARRIVE ;  /* 0x00000000000079c5 */ /* 0x000fce0000000000 */
        /* <DEDUP_REMOVED lines=101> */
[----:B------:R-:W-:-:S02]  /*12c40*/  IMAD.IADD R200, R204, 0x1, R202 ;  /* 0x00000001ccc87824 */ /* 0x000fc400078e02ca */
        /* <DEDUP_REMOVED lines=16> */
[----:B------:R-:W-:Y:S01]  /*12d50*/  IMAD.IADD R202, R14, 0x1, R202 ;  /* 0x000000010eca7824 */ /* 0x000fe200078e02ca */
[----:B------:R-:W-:Y:S01]  /*12d60*/  MOV R201, 0x40000040 ;  /* 0x4000004000c97802 */ /* 0x000fe20000000f00 */
[----:B------:R-:W-:Y:S01]  /*12d70*/  IMAD.MOV.U32 R199, RZ, RZ, 0x40 ;  /* 0x00000040ffc77424 */ /* 0x000fe200078e00ff */
[----:B------:R-:W-:Y:S01]  /*12d80*/  R2UR UR6, R200 ;  /* 0x00000000c80672ca */ /* 0x000fe200000e0000 */
[----:B------:R-:W-:Y:S01]  /*12d90*/  IMAD.IADD R200, R203, 0x1, R14 ;  /* 0x00000001cbc87824 */ /* 0x000fe200078e020e */
[----:B------:R-:W-:Y:S01]  /*12da0*/  R2UR UR7, R201 ;  /* 0x00000000c90772ca */ /* 0x000fe200000e0000 */
[----:B------:R-:W-:Y:S01]  /*12db0*/  IMAD.MOV.U32 R201, RZ, RZ, 0x40000040 ;  /* 0x40000040ffc97424 */ /* 0x000fe200078e00ff */
[----:B------:R-:W-:Y:S01]  /*12dc0*/  SEL R199, R199, 0x3e, P1 ;  /* 0x0000003ec7c77807 */ /* 0x000fe20000800000 */
[----:B------:R-:W-:-:S02]  /*12dd0*/  IMAD.MOV.U32 R203, RZ, RZ, 0x40000040 ;  /* 0x40000040ffcb7424 */ /* 0x000fc400078e00ff */
[----:B------:R-:W-:Y:S01]  /*12de0*/  IMAD.MOV.U32 R14, RZ, RZ, 0x1000 ;  /* 0x00001000ff0e7424 */ /* 0x000fe200078e00ff */
[----:B------:R-:W-:-:S04]  /*12df0*/  LOP3.LUT R199, R199, 0x6, RZ, 0xc0, !PT ;  /* 0x00000006c7c77812 */ /* 0x000fc800078ec0ff */
        /* <DEDUP_REMOVED lines=26> */
.L_x_8725:
[----:B------:R-:W-:Y:S01]  /*12fa0*/  FMUL.FTZ R152, R152, UR38 ;  /* 0x0000002698987c20 */ /* 0x000fe20008410000 */
[----:B------:R-:W-:Y:S01]  /*12fb0*/  FMUL.FTZ R153, R153, UR38 ;  /* 0x0000002699997c20 */ /* 0x000fe20008410000 */
[----:B------:R-:W-:Y:S01]  /*12fc0*/  FMUL.FTZ R156, R156, UR38 ;  /* 0x000000269c9c7c20 */ /* 0x000fe20008410000 */
[----:B------:R-:W2:Y:S01]  /*12fd0*/  LDL R211, [R1] ;  /* 0x0000000001d37983 */ /* 0x000ea20000100800 */
        /* <DEDUP_REMOVED lines=21> */
[----:B------:R-:W-:-:S05]  /*13130*/  FMUL.FTZ R162, R162, UR38 ;  /* 0x00000026a2a27c20 */ /* 0x000fca0008410000 */
[----:B------:R-:W0:Y:S01]  /*13140*/  MUFU.TANH R157, R157 ;  /* 0x0000009d009d7308 */ /* 0x000e220000002400 */
[----:B-1----:R-:W-:-:S07]  /*13150*/  FMNMX.FTZ R14, R153, R14, !PT ;  /* 0x0000000e990e7209 */ /* 0x002fce0007810000 */
[----:B------:R-:W1:Y:S01]  /*13160*/  MUFU.TANH R160, R160 ;  /* 0x000000a000a07308 */ /* 0x000e620000002400 */
[----:B---3--:R-:W-:-:S07]  /*13170*/  FMNMX.FTZ R14, R156, R14, !PT ;  /* 0x0000000e9c0e7209 */ /* 0x008fce0007810000 */
[----:B------:R-:W3:Y:S01]  /*13180*/  MUFU.TANH R161, R161 ;  /* 0x000000a100a17308 */ /* 0x000ee20000002400 */
[----:B0-----:R-:W-:-:S07]  /*13190*/  FMNMX.FTZ R14, R157, R14, !PT ;  /* 0x0000000e9d0e7209 */ /* 0x001fce0007810000 */
        /* <DEDUP_REMOVED lines=20> */
[----:B------:R-:W-:Y:S01]  /*132e0*/  MUFU.TANH R154, R154 ;  /* 0x0000009a009a7308 */ /* 0x000fe20000002400 */
[----:B---3--:R-:W-:-:S07]  /*132f0*/  FMNMX.FTZ R14, R180, R14, !PT ;  /* 0x0000000eb40e7209 */ /* 0x008fce0007810000 */
        /* <DEDUP_REMOVED lines=25> */
[-CC-:B0-----:R-:W-:Y:S01]  /*13490*/  FFMA.FTZ R200, R169, R14.reuse, -R197.reuse ;  /* 0x0000000ea9c87223 */ /* 0x181fe200000108c5 */
[-CC-:B------:R-:W-:Y:S01]  /*134a0*/  FFMA.FTZ R173, R173, R14.reuse, -R197.reuse ;  /* 0x0000000eadad7223 */ /* 0x180fe200000108c5 */
[-CC-:B------:R-:W-:Y:S01]  /*134b0*/  FFMA.FTZ R176, R176, R14.reuse, -R197.reuse ;  /* 0x0000000eb0b07223 */ /* 0x180fe200000108c5 */
[-CC-:B------:R-:W-:Y:S01]  /*134c0*/  FFMA.FTZ R177, R177, R14.reuse, -R197.reuse ;  /* 0x0000000eb1b17223 */ /* 0x180fe200000108c5 */
[-CC-:B------:R-:W-:Y:S01]  /*134d0*/  FFMA.FTZ R180, R180, R14.reuse, -R197.reuse ;  /* 0x0000000eb4b47223 */ /* 0x180fe200000108c5 */
[----:B------:R-:W-:-:S02]  /*134e0*/  FFMA.FTZ R181, R181, R14, -R197 ;  /* 0x0000000eb5b57223 */ /* 0x000fc400000108c5 */
[----:B------:R0:W4:Y:S01]  /*134f0*/  MUFU.EX2 R169, R153 ;  /* 0x0000009900a97308 */ /* 0x0001220000000800 */
[-C--:B-1----:R-:W-:Y:S01]  /*13500*/  FMUL.FTZ R24, R24, R157.reuse ;  /* 0x0000009d18187220 */ /* 0x082fe20000410000 */
[-C--:B------:R-:W-:Y:S01]  /*13510*/  FMUL.FTZ R25, R25, R157.reuse ;  /* 0x0000009d19197220 */ /* 0x080fe20000410000 */
[-C--:B------:R-:W-:Y:S01]  /*13520*/  FMUL.FTZ R28, R28, R157.reuse ;  /* 0x0000009d1c1c7220 */ /* 0x080fe20000410000 */
[-C--:B------:R-:W-:Y:S01]  /*13530*/  FMUL.FTZ R29, R29, R157.reuse ;  /* 0x0000009d1d1d7220 */ /* 0x080fe20000410000 */
[-C--:B------:R-:W-:Y:S01]  /*13540*/  FMUL.FTZ R32, R32, R157.reuse ;  /* 0x0000009d20207220 */ /* 0x080fe20000410000 */
[-C--:B------:R-:W-:Y:S01]  /*13550*/  FMUL.FTZ R33, R33, R157.reuse ;  /* 0x0000009d21217220 */ /* 0x080fe20000410000 */
[----:B------:R-:W-:Y:S01]  /*13560*/  FMUL.FTZ R36, R36, R157 ;  /* 0x0000009d24247220 */ /* 0x000fe20000410000 */
[----:B------:R-:W1:Y:S01]  /*13570*/  MUFU.EX2 R156, R156 ;  /* 0x0000009c009c7308 */ /* 0x000e620000000800 */
[----:B---3--:R-:W-:Y:S01]  /*13580*/  FFMA.FTZ R0, R157, R0, R152 ;  /* 0x000000009d007223 */ /* 0x008fe20000010098 */
[----:B0-----:R-:W-:Y:S01]  /*13590*/  FMUL.FTZ R153, R163, UR38 ;  /* 0x00000026a3997c20 */ /* 0x001fe20008410000 */
[----:B------:R-:W-:Y:S01]  /*135a0*/  FMUL.FTZ R163, R166, UR38 ;  /* 0x00000026a6a37c20 */ /* 0x000fe20008410000 */
[----:B------:R-:W-:Y:S01]  /*135b0*/  FMUL.FTZ R166, R167, UR38 ;  /* 0x00000026a7a67c20 */ /* 0x000fe20008410000 */
[----:B------:R-:W-:Y:S01]  /*135c0*/  FMUL.FTZ R167, R170, UR38 ;  /* 0x00000026aaa77c20 */ /* 0x000fe20008410000 */
[----:B------:R-:W-:Y:S01]  /*135d0*/  FMUL.FTZ R170, R171, UR38 ;  /* 0x00000026abaa7c20 */ /* 0x000fe20008410000 */
[----:B------:R-:W-:Y:S01]  /*135e0*/  FMUL.FTZ R171, R174, UR38 ;  /* 0x00000026aeab7c20 */ /* 0x000fe20008410000 */
[----:B------:R-:W0:Y:S01]  /*135f0*/  MUFU.TANH R153, R153 ;  /* 0x0000009900997308 */ /* 0x000e220000002400 */
[C---:B----4-:R-:W-:Y:S01]  /*13600*/  FADD.FTZ R0, R169.reuse, R0 ;  /* 0x00000000a9007221 */ /* 0x050fe20000010000 */
        /* <DEDUP_REMOVED lines=8> */
[----:B------:R-:W3:Y:S01]  /*13690*/  MUFU.TANH R163, R163 ;  /* 0x000000a300a37308 */ /* 0x000ee20000002400 */
[----:B------:R-:W-:Y:S01]  /*136a0*/  FMUL.FTZ R182, R183, UR38 ;  /* 0x00000026b7b67c20 */ /* 0x000fe20008410000 */
[----:B-1----:R-:W-:Y:S01]  /*136b0*/  FADD.FTZ R0, R156, R0 ;  /* 0x000000009c007221 */ /* 0x002fe20000010000 */
        /* <DEDUP_REMOVED lines=13> */
[----:B-1----:R-:W-:Y:S01]  /*13790*/  FMNMX.FTZ R169, R154, R21, !PT ;  /* 0x000000159aa97209 */ /* 0x002fe20007810000 */
[----:B------:R-:W1:Y:S01]  /*137a0*/  MUFU.TANH R167, R167 ;  /* 0x000000a700a77308 */ /* 0x000e620000002400 */
[-C--:B------:R-:W-:Y:S01]  /*137b0*/  FMUL.FTZ R57, R57, R157.reuse ;  /* 0x0000009d39397220 */ /* 0x080fe20000410000 */
[----:B------:R-:W-:Y:S01]  /*137c0*/  FMUL.FTZ R60, R60, R157 ;  /* 0x0000009d3c3c7220 */ /* 0x000fe20000410000 */
[----:B------:R-:W-:Y:S01]  /*137d0*/  FMNMX.FTZ R169, R155, R169, !PT ;  /* 0x000000a99ba97209 */ /* 0x000fe20007810000 */
[-C--:B------:R-:W-:Y:S01]  /*137e0*/  FMUL.FTZ R61, R61, R157.reuse ;  /* 0x0000009d3d3d7220 */ /* 0x080fe20000410000 */
[-C--:B------:R-:W-:Y:S01]  /*137f0*/  FMUL.FTZ R64, R64, R157.reuse ;  /* 0x0000009d40407220 */ /* 0x080fe20000410000 */
[----:B------:R-:W-:Y:S01]  /*13800*/  FMUL.FTZ R65, R65, R157 ;  /* 0x0000009d41417220 */ /* 0x000fe20000410000 */
[----:B------:R-:W-:Y:S01]  /*13810*/  FMNMX.FTZ R169, R158, R169, !PT ;  /* 0x000000a99ea97209 */ /* 0x000fe20007810000 */
[----:B------:R-:W5:Y:S01]  /*13820*/  MUFU.TANH R170, R170 ;  /* 0x000000aa00aa7308 */ /* 0x000f620000002400 */
[-C--:B------:R-:W-:Y:S01]  /*13830*/  FMUL.FTZ R68, R68, R157.reuse ;  /* 0x0000009d44447220 */ /* 0x080fe20000410000 */
[----:B------:R-:W-:Y:S01]  /*13840*/  FMUL.FTZ R69, R69, R157 ;  /* 0x0000009d45457220 */ /* 0x000fe20000410000 */
[----:B------:R-:W-:Y:S01]  /*13850*/  FMNMX.FTZ R169, R159, R169, !PT ;  /* 0x000000a99fa97209 */ /* 0x000fe20007810000 */
[-C--:B------:R-:W-:Y:S01]  /*13860*/  FMUL.FTZ R72, R72, R157.reuse ;  /* 0x0000009d48487220 */ /* 0x080fe20000410000 */
[-C--:B------:R-:W-:Y:S01]  /*13870*/  FMUL.FTZ R73, R73, R157.reuse ;  /* 0x0000009d49497220 */ /* 0x080fe20000410000 */
[----:B------:R-:W-:Y:S01]  /*13880*/  FMUL.FTZ R76, R76, R157 ;  /* 0x0000009d4c4c7220 */ /* 0x000fe20000410000 */
[----:B------:R-:W-:Y:S01]  /*13890*/  FMNMX.FTZ R169, R162, R169, !PT ;  /* 0x000000a9a2a97209 */ /* 0x000fe20007810000 */
[----:B------:R-:W2:Y:S01]  /*138a0*/  MUFU.TANH R171, R171 ;  /* 0x000000ab00ab7308 */ /* 0x000ea20000002400 */
[-C--:B------:R-:W-:Y:S01]  /*138b0*/  FMUL.FTZ R77, R77, R157.reuse ;  /* 0x0000009d4d4d7220 */ /* 0x080fe20000410000 */
[----:B------:R-:W-:Y:S01]  /*138c0*/  FMUL.FTZ R80, R80, R157 ;  /* 0x0000009d50507220 */ /* 0x000fe20000410000 */
[----:B0-----:R-:W-:Y:S01]  /*138d0*/  FMNMX.FTZ R169, R153, R169, !PT ;  /* 0x000000a999a97209 */ /* 0x001fe20007810000 */
[-C--:B------:R-:W-:Y:S01]  /*138e0*/  FMUL.FTZ R81, R81, R157.reuse ;  /* 0x0000009d51517220 */ /* 0x080fe20000410000 */
[-C--:B------:R-:W-:Y:S01]  /*138f0*/  FMUL.FTZ R84, R84, R157.reuse ;  /* 0x0000009d54547220 */ /* 0x080fe20000410000 */
[----:B------:R-:W-:Y:S01]  /*13900*/  FMUL.FTZ R85, R85, R157 ;  /* 0x0000009d55557220 */ /* 0x000fe20000410000 */
[----:B---3--:R-:W-:Y:S01]  /*13910*/  FMNMX.FTZ R169, R163, R169, !PT ;  /* 0x000000a9a3a97209 */ /* 0x008fe20007810000 */
[----:B------:R-:W0:Y:S01]  /*13920*/  MUFU.TANH R174, R174 ;  /* 0x000000ae00ae7308 */ /* 0x000e220000002400 */
[-C--:B------:R-:W-:Y:S01]  /*13930*/  FMUL.FTZ R88, R88, R157.reuse ;  /* 0x0000009d58587220 */ /* 0x080fe20000410000 */
[----:B------:R-:W-:Y:S01]  /*13940*/  FMUL.FTZ R89, R89, R157 ;  /* 0x0000009d59597220 */ /* 0x000fe20000410000 */
[----:B----4-:R-:W-:Y:S01]  /*13950*/  FMNMX.FTZ R169, R166, R169, !PT ;  /* 0x000000a9a6a97209 */ /* 0x010fe20007810000 */
[-C--:B------:R-:W-:Y:S01]  /*13960*/  FMUL.FTZ R92, R92, R157.reuse ;  /* 0x0000009d5c5c7220 */ /* 0x080fe20000410000 */
[-C--:B------:R-:W-:Y:S01]  /*13970*/  FMUL.FTZ R93, R93, R157.reuse ;  /* 0x0000009d5d5d7220 */ /* 0x080fe20000410000 */
[----:B------:R-:W-:Y:S01]  /*13980*/  FMUL.FTZ R96, R96, R157 ;  /* 0x0000009d60607220 */ /* 0x000fe20000410000 */
[----:B-1----:R-:W-:Y:S01]  /*13990*/  FMNMX.FTZ R169, R167, R169, !PT ;  /* 0x000000a9a7a97209 */ /* 0x002fe20007810000 */
[----:B------:R-:W1:Y:S01]  /*139a0*/  MUFU.TANH R175, R175 ;  /* 0x000000af00af7308 */ /* 0x000e620000002400 */
[-C--:B------:R-:W-:Y:S01]  /*139b0*/  FMUL.FTZ R97, R97, R157.reuse ;  /* 0x0000009d61617220 */ /* 0x080fe20000410000 */
[----:B------:R-:W-:Y:S01]  /*139c0*/  FMUL.FTZ R100, R100, R157 ;  /* 0x0000009d64647220 */ /* 0x000fe20000410000 */
[----:B-----5:R-:W-:Y:S01]  /*139d0*/  FMNMX.FTZ R169, R170, R169, !PT ;  /* 0x000000a9aaa97209 */ /* 0x020fe20007810000 */
[-C--:B------:R-:W-:Y:S01]  /*139e0*/  FMUL.FTZ R101, R101, R157.reuse ;  /* 0x0000009d65657220 */ /* 0x080fe20000410000 */
[-C--:B------:R-:W-:Y:S01]  /*139f0*/  FMUL.FTZ R104, R104, R157.reuse ;  /* 0x0000009d68687220 */ /* 0x080fe20000410000 */
[----:B------:R-:W-:Y:S01]  /*13a00*/  FMUL.FTZ R105, R105, R157 ;  /* 0x0000009d69697220 */ /* 0x000fe20000410000 */
[----:B--2---:R-:W-:Y:S01]  /*13a10*/  FMNMX.FTZ R169, R171, R169, !PT ;  /* 0x000000a9aba97209 */ /* 0x004fe20007810000 */
[----:B------:R-:W2:Y:S01]  /*13a20*/  MUFU.TANH R178, R178 ;  /* 0x000000b200b27308 */ /* 0x000ea20000002400 */
[-C--:B------:R-:W-:Y:S01]  /*13a30*/  FMUL.FTZ R108, R108, R157.reuse ;  /* 0x0000009d6c6c7220 */ /* 0x080fe20000410000 */
[----:B------:R-:W-:Y:S01]  /*13a40*/  FMUL.FTZ R109, R109, R157 ;  /* 0x0000009d6d6d7220 */ /* 0x000fe20000410000 */
[----:B0-----:R-:W-:Y:S01]  /*13a50*/  FMNMX.FTZ R169, R174, R169, !PT ;  /* 0x000000a9aea97209 */ /* 0x001fe20007810000 */
[-C--:B------:R-:W-:Y:S01]  /*13a60*/  FMUL.FTZ R112, R112, R157.reuse ;  /* 0x0000009d70707220 */ /* 0x080fe20000410000 */
[-C--:B------:R-:W-:Y:S01]  /*13a70*/  FMUL.FTZ R113, R113, R157.reuse ;  /* 0x0000009d71717220 */ /* 0x080fe20000410000 */
[-C--:B------:R-:W-:Y:S01]  /*13a80*/  FMUL.FTZ R116, R116, R157.reuse ;  /* 0x0000009d74747220 */ /* 0x080fe20000410000 */
[----:B------:R-:W-:Y:S01]  /*13a90*/  FMUL.FTZ R117, R117, R157 ;  /* 0x0000009d75757220 */ /* 0x000fe20000410000 */
[----:B------:R-:W0:Y:S01]  /*13aa0*/  MUFU.TANH R179, R179 ;  /* 0x000000b300b37308 */ /* 0x000e220000002400 */
[----:B-1----:R-:W-:Y:S01]  /*13ab0*/  FMNMX.FTZ R169, R175, R169, !PT ;  /* 0x000000a9afa97209 */ /* 0x002fe20007810000 */
[-C--:B------:R-:W-:Y:S01]  /*13ac0*/  FMUL.FTZ R120, R120, R157.reuse ;  /* 0x0000009d78787220 */ /* 0x080fe20000410000 */
[-C--:B------:R-:W-:Y:S01]  /*13ad0*/  FMUL.FTZ R121, R121, R157.reuse ;  /* 0x0000009d79797220 */ /* 0x080fe20000410000 */
[-C--:B------:R-:W-:Y:S01]  /*13ae0*/  FMUL.FTZ R124, R124, R157.reuse ;  /* 0x0000009d7c7c7220 */ /* 0x080fe20000410000 */
[-C--:B------:R-:W-:Y:S01]  /*13af0*/  FMUL.FTZ R125, R125, R157.reuse ;  /* 0x0000009d7d7d7220 */ /* 0x080fe20000410000 */
[-C--:B------:R-:W-:Y:S01]  /*13b00*/  FMUL.FTZ R128, R128, R157.reuse ;  /* 0x0000009d80807220 */ /* 0x080fe20000410000 */
[----:B------:R-:W-:Y:S01]  /*13b10*/  FMUL.FTZ R129, R129, R157 ;  /* 0x0000009d81817220 */ /* 0x000fe20000410000 */
[----:B------:R-:W1:Y:S01]  /*13b20*/  MUFU.TANH R182, R182 ;  /* 0x000000b600b67308 */ /* 0x000e620000002400 */
[----:B--2---:R-:W-:Y:S01]  /*13b30*/  FMNMX.FTZ R169, R178, R169, !PT ;  /* 0x000000a9b2a97209 */ /* 0x004fe20007810000 */
[-C--:B------:R-:W-:Y:S01]  /*13b40*/  FMUL.FTZ R132, R132, R157.reuse ;  /* 0x0000009d84847220 */ /* 0x080fe20000410000 */
[-C--:B------:R-:W-:Y:S01]  /*13b50*/  FMUL.FTZ R133, R133, R157.reuse ;  /* 0x0000009d85857220 */ /* 0x080fe20000410000 */
[-C--:B------:R-:W-:Y:S01]  /*13b60*/  FMUL.FTZ R136, R136, R157.reuse ;  /* 0x0000009d88887220 */ /* 0x080fe20000410000 */
[-C--:B------:R-:W-:Y:S01]  /*13b70*/  FMUL.FTZ R137, R137, R157.reuse ;  /* 0x0000009d89897220 */ /* 0x080fe20000410000 */
[-C--:B------:R-:W-:Y:S01]  /*13b80*/  FMUL.FTZ R140, R140, R157.reuse ;  /* 0x0000009d8c8c7220 */ /* 0x080fe20000410000 */
[----:B------:R-:W-:Y:S01]  /*13b90*/  FMUL.FTZ R141, R141, R157 ;  /* 0x0000009d8d8d7220 */ /* 0x000fe20000410000 */
[----:B------:R-:W2:Y:S01]  /*13ba0*/  MUFU.EX2 R199, R199 ;  /* 0x000000c700c77308 */ /* 0x000ea20000000800 */
[----:B0-----:R-:W-:Y:S01]  /*13bb0*/  FMNMX.FTZ R169, R179, R169, !PT ;  /* 0x000000a9b3a97209 */ /* 0x001fe20007810000 */
[-C--:B------:R-:W-:Y:S01]  /*13bc0*/  FMUL.FTZ R144, R144, R157.reuse ;  /* 0x0000009d90907220 */ /* 0x080fe20000410000 */
[-C--:B------:R-:W-:Y:S01]  /*13bd0*/  FMUL.FTZ R145, R145, R157.reuse ;  /* 0x0000009d91917220 */ /* 0x080fe20000410000 */
[-C--:B------:R-:W-:Y:S01]  /*13be0*/  FMUL.FTZ R148, R148, R157.reuse ;  /* 0x0000009d94947220 */ /* 0x080fe20000410000 */
[----:B------:R-:W-:-:S03]  /*13bf0*/  FMUL.FTZ R149, R149, R157 ;  /* 0x0000009d95957220 */ /* 0x000fc60000410000 */
[----:B------:R-:W0:Y:S01]  /*13c00*/  MUFU.EX2 R160, R160 ;  /* 0x000000a000a07308 */ /* 0x000e220000000800 */
[----:B-1----:R-:W-:-:S05]  /*13c10*/  FMNMX.FTZ R169, R182, R169, !PT ;  /* 0x000000a9b6a97209 */ /* 0x002fca0007810000 */
[----:B------:R-:W1:Y:S02]  /*13c20*/  SHFL.BFLY PT, R183, R169, 0x2, 0x1f ;  /* 0x0c401f00a9b77f89 */ /* 0x000e6400000e0000 */
[----:B------:R-:W3:Y:S01]  /*13c30*/  MUFU.EX2 R161, R161 ;  /* 0x000000a100a17308 */ /* 0x000ee20000000800 */
[----:B--2---:R-:W-:-:S07]  /*13c40*/  FADD.FTZ R0, R199, R0 ;  /* 0x00000000c7007221 */ /* 0x004fce0000010000 */
[----:B------:R-:W2:Y:S01]  /*13c50*/  MUFU.EX2 R164, R164 ;  /* 0x000000a400a47308 */ /* 0x000ea20000000800 */
[----:B0-----:R-:W-:-:S07]  /*13c60*/  FADD.FTZ R0, R160, R0 ;  /* 0x00000000a0007221 */ /* 0x001fce0000010000 */
[----:B------:R-:W0:Y:S01]  /*13c70*/  MUFU.EX2 R165, R165 ;  /* 0x000000a500a57308 */ /* 0x000e220000000800 */
[----:B---3--:R-:W-:Y:S01]  /*13c80*/  FADD.FTZ R0, R161, R0 ;  /* 0x00000000a1007221 */ /* 0x008fe20000010000 */
[----:B-1----:R-:W-:-:S06]  /*13c90*/  FMNMX.FTZ R169, R169, R183, !PT ;  /* 0x000000b7a9a97209 */ /* 0x002fcc0007810000 */
[----:B------:R-:W1:Y:S01]  /*13ca0*/  MUFU.EX2 R198, R198 ;  /* 0x000000c600c67308 */ /* 0x000e620000000800 */
[----:B--2---:R-:W-:Y:S01]  /*13cb0*/  FADD.FTZ R0, R164, R0 ;  /* 0x00000000a4007221 */ /* 0x004fe20000010000 */
[----:B------:R-:W2:Y:S06]  /*13cc0*/  SHFL.BFLY PT, R183, R169, 0x1, 0x1f ;  /* 0x0c201f00a9b77f89 */ /* 0x000eac00000e0000 */
[----:B------:R-:W3:Y:S01]  /*13cd0*/  MUFU.EX2 R200, R200 ;  /* 0x000000c800c87308 */ /* 0x000ee20000000800 */
[----:B0-----:R-:W-:-:S07]  /*13ce0*/  FADD.FTZ R0, R165, R0 ;  /* 0x00000000a5007221 */ /* 0x001fce0000010000 */
[----:B------:R-:W0:Y:S01]  /*13cf0*/  MUFU.EX2 R172, R172 ;  /* 0x000000ac00ac7308 */ /* 0x000e220000000800 */
[----:B-1----:R-:W-:-:S07]  /*13d00*/  FADD.FTZ R0, R198, R0 ;  /* 0x00000000c6007221 */ /* 0x002fce0000010000 */
[----:B------:R-:W1:Y:S01]  /*13d10*/  MUFU.EX2 R173, R173 ;  /* 0x000000ad00ad7308 */ /* 0x000e620000000800 */
[----:B---3--:R-:W-:Y:S01]  /*13d20*/  FADD.FTZ R0, R200, R0 ;  /* 0x00000000c8007221 */ /* 0x008fe20000010000 */
[----:B--2---:R-:W-:Y:S01]  /*13d30*/  FMNMX.FTZ R169, R169, R183, !PT ;  /* 0x000000b7a9a97209 */ /* 0x004fe20007810000 */
[----:B------:R-:W-:-:S04]  /*13d40*/  @!P1 IMAD R183, R196, 0x40, R194 ;  /* 0x00000040c4b79824 */ /* 0x000fc800078e02c2 */
[----:B------:R-:W-:Y:S01]  /*13d50*/  FADD.FTZ R21, -R169, R21 ;  /* 0x00000015a9157221 */ /* 0x000fe20000010100 */
[----:B------:R-:W2:Y:S01]  /*13d60*/  MUFU.EX2 R176, R176 ;  /* 0x000000b000b07308 */ /* 0x000ea20000000800 */
[----:B------:R-:W-:Y:S02]  /*13d70*/  @!P1 IMAD R183, R183, 0x4, R18 ;  /* 0x00000004b7b79824 */ /* 0x000fe400078e0212 */
[-C--:B------:R-:W-:Y:S01]  /*13d80*/  FMUL.FTZ R197, R169, R14.reuse ;  /* 0x0000000ea9c57220 */ /* 0x080fe20000410000 */
[-C--:B------:R-:W-:Y:S01]  /*13d90*/  FMUL.FTZ R21, R21, R14.reuse ;  /* 0x0000000e15157220 */ /* 0x080fe20000410000 */
[----:B0-----:R-:W-:Y:S01]  /*13da0*/  FADD.FTZ R0, R172, R0 ;  /* 0x00000000ac007221 */ /* 0x001fe20000010000 */
[----:B------:R-:W-:Y:S01]  /*13db0*/  @!P1 STS [R183+0x38400], R157 ;  /* 0x0384009db7009388 */ /* 0x000fe20000000800 */
        /* <DEDUP_REMOVED lines=15> */
[----:B------:R-:W-:Y:S01]  /*13eb0*/  FFMA.FTZ R159, R182, R14, -R197 ;  /* 0x0000000eb69f7223 */ /* 0x000fe200000108c5 */
[----:B-1----:R-:W-:Y:S01]  /*13ec0*/  FADD.FTZ R0, R173, R0 ;  /* 0x00000000ad007221 */ /* 0x002fe20000010000 */
[----:B------:R-:W1:Y:S01]  /*13ed0*/  MUFU.EX2 R166, R180 ;  /* 0x000000b400a67308 */ /* 0x000e620000000800 */
[----:B------:R-:W-:-:S02]  /*13ee0*/  IMAD R170, R19, 0x1000, R13 ;  /* 0x0000100013aa7824 */ /* 0x000fc400078e020d */
[----:B--2---:R-:W-:Y:S01]  /*13ef0*/  FADD.FTZ R0, R176, R0 ;  /* 0x00000000b0007221 */ /* 0x004fe20000010000 */
[----:B------:R-:W-:Y:S02]  /*13f00*/  IMAD.MOV.U32 R171, RZ, RZ, 0x40000040 ;  /* 0x40000040ffab7424 */ /* 0x000fe400078e00ff */
[----:B------:R-:W-:Y:S01]  /*13f10*/  R2UR UR6, R170 ;  /* 0x00000000aa0672ca */ /* 0x000fe200000e0000 */
[----:B0-----:R-:W-:Y:S01]  /*13f20*/  FADD.FTZ R0, R177, R0 ;  /* 0x00000000b1007221 */ /* 0x001fe20000010000 */
[----:B------:R-:W-:Y:S01]  /*13f30*/  MUFU.EX2 R201, R201 ;  /* 0x000000c900c97308 */ /* 0x000fe20000000800 */
[----:B---3--:R0:W-:Y:S01]  /*13f40*/  @!P1 STS [R183+0x38420], R21 ;  /* 0x03842015b7009388 */ /* 0x0081e20000000800 */
[----:B------:R-:W-:Y:S01]  /*13f50*/  R2UR UR7, R171 ;  /* 0x00000000ab0772ca */ /* 0x000fe200000e0000 */
[-C--:B------:R-:W-:Y:S01]  /*13f60*/  FMUL.FTZ R26, R26, R21.reuse ;  /* 0x000000151a1a7220 */ /* 0x080fe20000410000 */
[-C--:B------:R-:W-:Y:S01]  /*13f70*/  FMUL.FTZ R27, R27, R21.reuse ;  /* 0x000000151b1b7220 */ /* 0x080fe20000410000 */
[-C--:B------:R-:W-:Y:S01]  /*13f80*/  FMUL.FTZ R30, R30, R21.reuse ;  /* 0x000000151e1e7220 */ /* 0x080fe20000410000 */
[-C--:B------:R-:W-:Y:S01]  /*13f90*/  FMUL.FTZ R31, R31, R21.reuse ;  /* 0x000000151f1f7220 */ /* 0x080fe20000410000 */
[-C--:B------:R-:W-:Y:S01]  /*13fa0*/  FMUL.FTZ R34, R34, R21.reuse ;  /* 0x0000001522227220 */ /* 0x080fe20000410000 */
[----:B------:R-:W-:Y:S01]  /*13fb0*/  MUFU.EX2 R203, R203 ;  /* 0x000000cb00cb7308 */ /* 0x000fe20000000800 */
[----:B-1----:R-:W-:Y:S01]  /*13fc0*/  FADD.FTZ R0, R166, R0 ;  /* 0x00000000a6007221 */ /* 0x002fe20000010000 */
[-C--:B------:R-:W-:Y:S01]  /*13fd0*/  FMUL.FTZ R35, R35, R21.reuse ;  /* 0x0000001523237220 */ /* 0x080fe20000410000 */
[-CC-:B0-----:R-:W-:Y:S01]  /*13fe0*/  FFMA.FTZ R183, R167, R14.reuse, -R197.reuse ;  /* 0x0000000ea7b77223 */ /* 0x181fe200000108c5 */
[----:B------:R-:W-:Y:S01]  /*13ff0*/  FFMA.FTZ R167, R178, R14, -R197 ;  /* 0x0000000eb2a77223 */ /* 0x000fe200000108c5 */
        /* <DEDUP_REMOVED lines=62> */
[----:B------:R-:W-:Y:S01]  /*143e0*/  F2FP.F16.F32.PACK_AB R164, R177, R176 ;  /* 0x000000b0b1a4723e */ /* 0x000fe200000000ff */
        /* <DEDUP_REMOVED lines=11> */
[----:B------:R-:W-:Y:S01]  /*144a0*/  IMAD.MOV.U32 R171, RZ, RZ, 0x40000040 ;  /* 0x40000040ffab7424 */ /* 0x000fe200078e00ff */
[----:B------:R-:W-:Y:S01]  /*144b0*/  MUFU.EX2 R180, R202 ;  /* 0x000000ca00b47308 */ /* 0x000fe20000000800 */
[----:B0-----:R-:W-:Y:S01]  /*144c0*/  F2FP.F16.F32.PACK_AB R153, R203, R201 ;  /* 0x000000c9cb99723e */ /* 0x001fe200000000ff */
[----:B------:R-:W-:Y:S01]  /*144d0*/  FFMA.FTZ R12, R21, R12, R201 ;  /* 0x0000000c150c7223 */ /* 0x000fe200000100c9 */
[----:B------:R-:W-:-:S03]  /*144e0*/  FADD.FTZ R0, R197, R0 ;  /* 0x00000000c5007221 */ /* 0x000fc60000010000 */
[----:B------:R-:W-:Y:S02]  /*144f0*/  FADD.FTZ R12, R203, R12 ;  /* 0x0000000ccb0c7221 */ /* 0x000fe40000010000 */
[----:B------:R0:W2:Y:S01]  /*14500*/  MUFU.EX2 R199, R162 ;  /* 0x000000a200c77308 */ /* 0x0000a20000000800 */
[----:B-1----:R-:W-:Y:S01]  /*14510*/  F2FP.F16.F32.PACK_AB R157, R179, R178 ;  /* 0x000000b2b39d723e */ /* 0x002fe200000000ff */
[----:B------:R-:W-:-:S04]  /*14520*/  FADD.FTZ R12, R174, R12 ;  /* 0x0000000cae0c7221 */ /* 0x000fc80000010000 */
[----:B------:R-:W-:Y:S02]  /*14530*/  FADD.FTZ R12, R175, R12 ;  /* 0x0000000caf0c7221 */ /* 0x000fe40000010000 */
[----:B------:R2:W-:Y:S01]  /*14540*/  MUFU.EX2 R198, R163 ;  /* 0x000000a300c67308 */ /* 0x0005e20000000800 */
[----:B0-----:R-:W-:Y:S01]  /*14550*/  F2FP.F16.F32.PACK_AB R162, R173, R172 ;  /* 0x000000acada2723e */ /* 0x001fe200000000ff */
[----:B------:R-:W-:-:S04]  /*14560*/  FADD.FTZ R12, R178, R12 ;  /* 0x0000000cb20c7221 */ /* 0x000fc80000010000 */
[----:B------:R-:W-:Y:S02]  /*14570*/  FADD.FTZ R12, R179, R12 ;  /* 0x0000000cb30c7221 */ /* 0x000fe40000010000 */
[----:B------:R-:W0:Y:S01]  /*14580*/  MUFU.EX2 R172, R167 ;  /* 0x000000a700ac7308 */ /* 0x000e220000000800 */
[----:B--2---:R-:W-:Y:S01]  /*14590*/  F2FP.F16.F32.PACK_AB R163, R199, R196 ;  /* 0x000000c4c7a3723e */ /* 0x004fe200000000ff */
[----:B------:R-:W-:-:S04]  /*145a0*/  FADD.FTZ R12, R180, R12 ;  /* 0x0000000cb40c7221 */ /* 0x000fc80000010000 */
[----:B------:R-:W-:Y:S02]  /*145b0*/  FADD.FTZ R12, R181, R12 ;  /* 0x0000000cb50c7221 */ /* 0x000fe40000010000 */
[----:B------:R1:W-:Y:S02]  /*145c0*/  MUFU.EX2 R173, R155 ;  /* 0x0000009b00ad7308 */ /* 0x0003e40000000800 */
[----:B------:R-:W-:-:S04]  /*145d0*/  FADD.FTZ R12, R182, R12 ;  /* 0x0000000cb60c7221 */ /* 0x000fc80000010000 */
[----:B------:R-:W-:Y:S02]  /*145e0*/  FADD.FTZ R12, R183, R12 ;  /* 0x0000000cb70c7221 */ /* 0x000fe40000010000 */
[----:B------:R2:W3:Y:S01]  /*145f0*/  MUFU.EX2 R176, R159 ;  /* 0x0000009f00b07308 */ /* 0x0004e20000000800 */
[----:B-1----:R-:W-:Y:S01]  /*14600*/  F2FP.F16.F32.PACK_AB R155, R175, R174 ;  /* 0x000000aeaf9b723e */ /* 0x002fe200000000ff */
[----:B------:R-:W-:Y:S01]  /*14610*/  BAR.SYNC.DEFER_BLOCKING 0xf, 0x100 ;  /* 0x03c4000000007b1d */ /* 0x000fe20000010000 */
[----:B0-----:R-:W-:Y:S01]  /*14620*/  F2FP.F16.F32.PACK_AB R165, R172, R198 ;  /* 0x000000c6aca5723e */ /* 0x001fe200000000ff */
[----:B------:R-:W-:-:S04]  /*14630*/  FADD.FTZ R12, R196, R12 ;  /* 0x0000000cc40c7221 */ /* 0x000fc80000010000 */
[----:B------:R-:W-:Y:S01]  /*14640*/  FADD.FTZ R12, R199, R12 ;  /* 0x0000000cc70c7221 */ /* 0x000fe20000010000 */
[----:B--2---:R-:W-:-:S03]  /*14650*/  F2FP.F16.F32.PACK_AB R159, R181, R180 ;  /* 0x000000b4b59f723e */ /* 0x004fc600000000ff */
[----:B------:R-:W-:-:S04]  /*14660*/  FADD.FTZ R12, R198, R12 ;  /* 0x0000000cc60c7221 */ /* 0x000fc80000010000 */
[----:B------:R-:W-:Y:S01]  /*14670*/  FADD.FTZ R12, R172, R12 ;  /* 0x0000000cac0c7221 */ /* 0x000fe20000010000 */
[----:B---3--:R-:W-:-:S03]  /*14680*/  F2FP.F16.F32.PACK_AB R167, R176, R173 ;  /* 0x000000adb0a7723e */ /* 0x008fc600000000ff */
[----:B------:R-:W-:-:S04]  /*14690*/  FADD.FTZ R12, R173, R12 ;  /* 0x0000000cad0c7221 */ /* 0x000fc80000010000 */
        /* <DEDUP_REMOVED lines=40> */
.L_x_8726:
[C---:B------:R-:W-:Y:S01]  /*14920*/  ISETP.GT.AND P1, PT, R15.reuse, RZ, PT ;  /* 0x000000ff0f00720c */ /* 0x040fe20003f24270 */
[----:B------:R-:W-:Y:S02]  /*14930*/  VIADD R20, R20, 0x38860 ;  /* 0x0003886014147836 */ /* 0x000fe40000000000 */
[----:B------:R-:W-:Y:S02]  /*14940*/  VIADD R15, R15, 0xffffffff ;  /* 0xffffffff0f0f7836 */ /* 0x000fe40000000000 */
[----:B------:R-:W-:Y:S01]  /*14950*/  IMAD.MOV.U32 R21, RZ, RZ, R169 ;  /* 0x000000ffff157224 */ /* 0x000fe200078e00a9 */
[----:B------:R-:W-:Y:S01]  /*14960*/  PRMT R20, R187, 0x654, R20 ;  /* 0x00000654bb147816 */ /* 0x000fe20000000014 */
[----:B------:R-:W-:Y:S02]  /*14970*/  IMAD.MOV.U32 R197, RZ, RZ, R168 ;  /* 0x000000ffffc57224 */ /* 0x000fe400078e00a8 */
[----:B------:R-:W-:Y:S01]  /*14980*/  IMAD.MOV.U32 R196, RZ, RZ, R19 ;  /* 0x000000ffffc47224 */ /* 0x000fe200078e0013 */
[----:B------:R1:W-:Y:S03]  /*14990*/  SYNCS.ARRIVE.TRANS64.RED.A1T0 RZ, [R20+URZ], RZ ;  /* 0x000000ff14ff79a7 */ /* 0x0003e6000810043f */
[----:B------:R-:W-:Y:S05]  /*149a0*/  @P1 BRA `(.L_x_8727) ;  /* 0xffffffc800601947 */ /* 0x000fea000383ffff */
.L_x_8714:
[----:B------:R-:W-:Y:S05]  /*149b0*/  BSYNC B0 ;  /* 0x0000000000007941 */ /* 0x000fea0003800000 */
.L_x_8713:
[----:B01----:R-:W2:Y:S04]  /*149c0*/  LDL.LU R20, [R1+0x5c] ;  /* 0x00005c0001147983 */ /* 0x003ea80000300800 */
[----:B------:R-:W0:Y:S04]  /*149d0*/  SHFL.BFLY PT, R3, R0, 0x2, 0x1f ;  /* 0x0c401f0000037f89 */ /* 0x000e2800000e0000 */
[----:B------:R-:W1:Y:S01]  /*149e0*/  SHFL.BFLY PT, R5, R12, 0x2, 0x1f ;  /* 0x0c401f000c057f89 */ /* 0x000e6200000e0000 */
[----:B0-----:R-:W-:Y:S01]  /*149f0*/  FADD.FTZ R3, R3, R0 ;  /* 0x0000000003037221 */ /* 0x001fe20000010000 */
[----:B------:R-:W-:-:S02]  /*14a00*/  IMAD.MOV.U32 R0, RZ, RZ, -0x800000 ;  /* 0xff800000ff007424 */ /* 0x000fc400078e00ff */
[----:B-1----:R-:W-:Y:S02]  /*14a10*/  FADD.FTZ R4, R5, R12 ;  /* 0x0000000c05047221 */ /* 0x002fe40000010000 */
[----:B------:R-:W0:Y:S04]  /*14a20*/  SHFL.BFLY PT, R2, R3, 0x1, 0x1f ;  /* 0x0c201f0003027f89 */ /* 0x000e2800000e0000 */
[----:B------:R-:W1:Y:S01]  /*14a30*/  SHFL.BFLY PT, R7, R4, 0x1, 0x1f ;  /* 0x0c201f0004077f89 */ /* 0x000e6200000e0000 */
[----:B0-----:R-:W-:Y:S01]  /*14a40*/  FADD.FTZ R5, R3, R2 ;  /* 0x0000000203057221 */ /* 0x001fe20000010000 */
[----:B-1----:R-:W-:Y:S01]  /*14a50*/  FADD.FTZ R7, R4, R7 ;  /* 0x0000000704077221 */ /* 0x002fe20000010000 */
[----:B------:R-:W-:Y:S08]  /*14a60*/  BAR.ARV 0x8, 0x100 ;  /* 0x0204000000007b1d */ /* 0x000ff00000002000 */
[----:B------:R-:W-:Y:S01]  /*14a70*/  BAR.SYNC.DEFER_BLOCKING 0xf, 0x100 ;  /* 0x03c4000000007b1d */ /* 0x000fe20000010000 */
[----:B------:R-:W-:Y:S01]  /*14a80*/  FSETP.NE.FTZ.AND P0, PT, R5, RZ, PT ;  /* 0x000000ff0500720b */ /* 0x000fe20003f15000 */
[----:B------:R-:W-:Y:S01]  /*14a90*/  IMAD.MOV R4, RZ, RZ, -R226 ;  /* 0x000000ffff047224 */ /* 0x000fe200078e0ae2 */
[----:B------:R-:W-:-:S04]  /*14aa0*/  FSETP.NE.FTZ.AND P1, PT, R7, RZ, PT ;  /* 0x000000ff0700720b */ /* 0x000fc80003f35000 */
[----:B------:R-:W-:Y:S01]  /*14ab0*/  ISETP.NE.AND P2, PT, R193, R4, PT ;  /* 0x00000004c100720c */ /* 0x000fe20003f45270 */
[----:B------:R-:W-:-:S06]  /*14ac0*/  IMAD.MOV.U32 R4, RZ, RZ, RZ ;  /* 0x000000ffff047224 */ /* 0x000fcc00078e00ff */
[----:B------:R-:W0:Y:S01]  /*14ad0*/  @P0 MUFU.LG2 R2, R5 ;  /* 0x0000000500020308 */ /* 0x000e220000000c00 */
[C---:B------:R-:W-:Y:S01]  /*14ae0*/  @P0 FMUL.FTZ R9, R14.reuse, 0.69314718246459960938 ;  /* 0x3f3172180e090820 */ /* 0x040fe20000410000 */
[----:B------:R-:W-:-:S06]  /*14af0*/  @P1 FMUL.FTZ R3, R14, 0.69314718246459960938 ;  /* 0x3f3172180e031820 */ /* 0x000fcc0000410000 */
[----:B------:R-:W1:Y:S08]  /*14b00*/  @P1 MUFU.LG2 R6, R7 ;  /* 0x0000000700061308 */ /* 0x000e700000000c00 */
[----:B------:R-:W3:Y:S01]  /*14b10*/  @P1 MUFU.RCP R4, R7 ;  /* 0x0000000700041308 */ /* 0x000ee20000001000 */
[----:B0-----:R-:W-:-:S04]  /*14b20*/  @P0 FMUL.FTZ R2, R2, 0.69314718246459960938 ;  /* 0x3f31721802020820 */ /* 0x001fc80000410000 */
[----:B------:R-:W-:Y:S01]  /*14b30*/  @P0 FFMA.FTZ R0, R9, R168, R2 ;  /* 0x000000a809000223 */ /* 0x000fe20000010002 */
[----:B------:R-:W-:Y:S02]  /*14b40*/  IMAD.MOV.U32 R2, RZ, RZ, -0x800000 ;  /* 0xff800000ff027424 */ /* 0x000fe400078e00ff */
[C---:B------:R-:W-:Y:S02]  /*14b50*/  @!P2 IMAD R9, R19.reuse, 0x40, R194 ;  /* 0x000000401309a824 */ /* 0x040fe400078e02c2 */
[----:B-1----:R-:W-:Y:S01]  /*14b60*/  @P1 FMUL.FTZ R6, R6, 0.69314718246459960938 ;  /* 0x3f31721806061820 */ /* 0x002fe20000410000 */
[----:B------:R-:W-:Y:S02]  /*14b70*/  VIADD R19, R19, 0x1 ;  /* 0x0000000113137836 */ /* 0x000fe40000000000 */
[----:B------:R-:W-:Y:S02]  /*14b80*/  @!P2 IMAD R9, R9, 0x4, R18 ;  /* 0x000000040909a824 */ /* 0x000fe400078e0212 */
[----:B------:R-:W-:Y:S01]  /*14b90*/  @P1 FFMA.FTZ R2, R3, R169, R6 ;  /* 0x000000a903021223 */ /* 0x000fe20000010006 */
[----:B------:R-:W-:Y:S01]  /*14ba0*/  IMAD.MOV.U32 R3, RZ, RZ, RZ ;  /* 0x000000ffff037224 */ /* 0x000fe200078e00ff */
[----:B------:R-:W-:Y:S01]  /*14bb0*/  ISETP.NE.AND P1, PT, R19, 0x2, PT ;  /* 0x000000021300780c */ /* 0x000fe20003f25270 */
[----:B---3--:R-:W-:Y:S01]  /*14bc0*/  @!P2 STS [R9+0x38420], R4 ;  /* 0x038420040900a388 */ /* 0x008fe20000000800 */
[-C--:B------:R-:W-:Y:S01]  /*14bd0*/  FMUL.FTZ R7, R30, R4.reuse ;  /* 0x000000041e077220 */ /* 0x080fe20000410000 */
[----:B------:R-:W-:-:S02]  /*14be0*/  FMUL.FTZ R31, R31, R4 ;  /* 0x000000041f1f7220 */ /* 0x000fc40000410000 */
[----:B------:R0:W1:Y:S01]  /*14bf0*/  @P0 MUFU.RCP R3, R5 ;  /* 0x0000000500030308 */ /* 0x0000620000001000 */
        /* <DEDUP_REMOVED lines=128> */
[----:B------:R-:W-:Y:S06]  /*15400*/  BAR.ARV 0xe, 0x100 ;  /* 0x0384000000007b1d */ /* 0x000fec0000002000 */
[----:B------:R-:W-:-:S02]  /*15410*/  PLOP3.LUT P0, PT, PT, PT, PT, 0x8, 0x0 ;  /* 0x000000000000781c */ /* 0x000fc40003f0e170 */
[----:B------:R-:W-:Y:S02]  /*15420*/  LOP3.LUT R23, R23, R4, RZ, 0x3c, !PT ;  /* 0x0000000417177212 */ /* 0x000fe400078e3cff */
[----:B------:R-:W-:Y:S01]  /*15430*/  SEL R19, R19, RZ, P1 ;  /* 0x000000ff13137207 */ /* 0x000fe20000800000 */
[----:B--2---:R-:W-:-:S05]  /*15440*/  VIADD R20, R20, 0x1 ;  /* 0x0000000114147836 */ /* 0x004fca0000000000 */
[----:B------:R0:W-:Y:S03]  /*15450*/  STL [R1+0x5c], R20 ;  /* 0x00005c1401007387 */ /* 0x0001e60000100800 */
.L_x_8647:
[----:B------:R-:W-:Y:S05]  /*15460*/  BSYNC B7 ;  /* 0x0000000000077941 */ /* 0x000fea0003800000 */
.L_x_8645:
[----:B------:R-:W2:Y:S08]  /*15470*/  S2UR UR4, SR_CgaCtaId ;  /* 0x00000000000479c3 */ /* 0x000eb00000008800 */
[----:B------:R-:W-:Y:S01]  /*15480*/  BAR.SYNC.DEFER_BLOCKING 0x5, 0x180 ;  /* 0x0146000000007b1d */ /* 0x000fe20000010000 */
[----:B------:R-:W-:-:S05]  /*15490*/  MOV R18, 0x400 ;  /* 0x0000040000127802 */ /* 0x000fca0000000f00 */
[----:B------:R-:W-:Y:S01]  /*154a0*/  BSSY B0, `(.L_x_8728) ;  /* 0x0000324000007945 */ /* 0x000fe20003800000 */
[----:B--2---:R-:W-:-:S04]  /*154b0*/  MOV R187, UR4 ;  /* 0x0000000400bb7c02 */ /* 0x004fc80008000f00 */
[----:B------:R-:W-:-:S05]  /*154c0*/  LEA R18, R187, R18, 0x18 ;  /* 0x00000012bb127211 */ /* 0x000fca00078ec0ff */
[----:B-----5:R2:W3:Y:S01]  /*154d0*/  LDS.128 R24, [R18+0x388d0] ;  /* 0x0388d00012187984 */ /* 0x0204e20000000c00 */
[----:B------:R-:W-:Y:S06]  /*154e0*/  BAR.ARV 0x4, 0x180 ;  /* 0x0106000000007b1d */ /* 0x000fec0000002000 */
[----:B------:R-:W-:Y:S05]  /*154f0*/  @P0 BRA `(.L_x_8729) ;  /* 0x00000020009c0947 */ /* 0x000fea0003800000 */
[----:B------:R-:W4:Y:S01]  /*15500*/  LDL R30, [R1+0x74] ;  /* 0x00007400011e7983 */ /* 0x000f220000100800 */
[----:B------:R-:W2:Y:S01]  /*15510*/  S2R R45, SR_SWINHI ;  /* 0x00000000002d7919 */ /* 0x000ea20000002f00 */
[----:B------:R-:W-:Y:S01]  /*15520*/  F2FP.F16.F32.PACK_AB R7, R31, R7 ;  /* 0x000000071f07723e */ /* 0x000fe200000000ff */
[----:B------:R-:W-:Y:S01]  /*15530*/  ULDC.64 UR4, c[0x0][0xd00] ;  /* 0x0003400000047ab9 */ /* 0x000fe20000000a00 */
[----:B-1----:R-:W-:Y:S01]  /*15540*/  F2FP.F16.F32.PACK_AB R4, R6, R8 ;  /* 0x000000080604723e */ /* 0x002fe200000000ff */
[----:B------:R-:W3:Y:S04]  /*15550*/  LDL.LU R70, [R1+0x50] ;  /* 0x0000500001467983 */ /* 0x000ee80000300800 */
[----:B------:R-:W3:Y:S01]  /*15560*/  LDL.LU R66, [R1+0x54] ;  /* 0x0000540001427983 */ /* 0x000ee20000300800 */
[----:B------:R-:W-:-:S02]  /*15570*/  F2FP.F16.F32.PACK_AB R5, R3, R5 ;  /* 0x000000050305723e */ /* 0x000fc400000000ff */
[----:B0-----:R-:W-:Y:S02]  /*15580*/  MOV R20, R18 ;  /* 0x0000001200147202 */ /* 0x001fe40000000f00 */
[----:B--2---:R-:W-:Y:S02]  /*15590*/  MOV R21, R45 ;  /* 0x0000002d00157202 */ /* 0x004fe40000000f00 */
[----:B------:R-:W-:Y:S02]  /*155a0*/  F2FP.F16.F32.PACK_AB R6, R152, R155 ;  /* 0x0000009b9806723e */ /* 0x000fe400000000ff */
[----:B------:R-:W-:Y:S02]  /*155b0*/  F2FP.F16.F32.PACK_AB R11, R39, R11 ;  /* 0x0000000b270b723e */ /* 0x000fe400000000ff */
[----:B------:R-:W-:Y:S02]  /*155c0*/  F2FP.F16.F32.PACK_AB R8, R10, R153 ;  /* 0x000000990a08723e */ /* 0x000fe400000000ff */
[----:B------:R-:W-:-:S02]  /*155d0*/  F2FP.F16.F32.PACK_AB R9, R35, R9 ;  /* 0x000000092309723e */ /* 0x000fc400000000ff */
[----:B------:R-:W-:Y:S01]  /*155e0*/  F2FP.F16.F32.PACK_AB R10, R14, R36 ;  /* 0x000000240e0a723e */ /* 0x000fe200000000ff */
[----:B------:R-:W0:Y:S01]  /*155f0*/  S2R R90, SR_TID.X ;  /* 0x00000000005a7919 */ /* 0x000e220000002100 */
        /* <DEDUP_REMOVED lines=18> */
[----:B0-----:R-:W-:Y:S01]  /*15720*/  VIADD R90, R90, 0xffffff80 ;  /* 0xffffff805a5a7836 */ /* 0x001fe20000000000 */
[----:B------:R-:W-:Y:S02]  /*15730*/  F2FP.F16.F32.PACK_AB R146, R149, R148 ;  /* 0x000000949592723e */ /* 0x000fe400000000ff */
[----:B------:R-:W-:Y:S02]  /*15740*/  F2FP.F16.F32.PACK_AB R147, R151, R150 ;  /* 0x000000969793723e */ /* 0x000fe400000000ff */
[----:B------:R-:W-:-:S04]  /*15750*/  SHF.R.S32.HI R82, RZ, 0x1f, R90 ;  /* 0x0000001fff527819 */ /* 0x000fc8000001145a */
[----:B------:R-:W-:-:S04]  /*15760*/  LEA.HI R82, R82, R90, RZ, 0x3 ;  /* 0x0000005a52527211 */ /* 0x000fc800078f18ff */
[----:B------:R-:W-:Y:S01]  /*15770*/  SHF.R.S32.HI R82, RZ, 0x3, R82 ;  /* 0x00000003ff527819 */ /* 0x000fe20000011452 */
[----:B------:R-:W-:Y:S01]  /*15780*/  BAR.SYNC.DEFER_BLOCKING 0x1, 0x100 ;  /* 0x0044000000007b1d */ /* 0x000fe20000010000 */
[----:B----4-:R-:W-:-:S03]  /*15790*/  IMAD.WIDE R44, R30, 0x2, R20 ;  /* 0x000000021e2c7825 */ /* 0x010fc600078e0214 */
[----:B------:R-:W-:Y:S01]  /*157a0*/  LOP3.LUT R49, R44, 0x380, RZ, 0xc0, !PT ;  /* 0x000003802c317812 */ /* 0x000fe200078ec0ff */
[----:B------:R-:W-:-:S03]  /*157b0*/  IMAD.MOV.U32 R31, RZ, RZ, R45 ;  /* 0x000000ffff1f7224 */ /* 0x000fc600078e002d */
[----:B------:R-:W-:-:S04]  /*157c0*/  SHF.R.U64 R49, R49, 0x3, RZ ;  /* 0x0000000331317819 */ /* 0x000fc800000012ff */
[----:B------:R-:W-:Y:S02]  /*157d0*/  LOP3.LUT R30, R49, R44, RZ, 0x3c, !PT ;  /* 0x0000002c311e7212 */ /* 0x000fe400078e3cff */
[----:B---3--:R-:W-:Y:S02]  /*157e0*/  IADD3 R24, P0, R44, 0x20, RZ ;  /* 0x000000202c187810 */ /* 0x008fe40007f1e0ff */
[----:B------:R-:W-:-:S05]  /*157f0*/  MOV R30, R30 ;  /* 0x0000001e001e7202 */ /* 0x000fca0000000f00 */
[----:B------:R0:W-:Y:S01]  /*15800*/  STSM.16.M88.4 [R30], R4 ;  /* 0x000000041e007844 */ /* 0x0001e20000000200 */
[----:B------:R-:W-:Y:S01]  /*15810*/  LOP3.LUT R3, R24, 0x380, RZ, 0xc0, !PT ;  /* 0x0000038018037812 */ /* 0x000fe200078ec0ff */
        /* <DEDUP_REMOVED lines=8> */
[----:B------:R-:W-:Y:S02]  /*158a0*/  IADD3 R49, P6, R44, 0x2040, RZ ;  /* 0x000020402c317810 */ /* 0x000fe40007fde0ff */
[----:B------:R-:W-:-:S02]  /*158b0*/  MOV R3, R6 ;  /* 0x0000000600037202 */ /* 0x000fc40000000f00 */
[----:B------:R-:W-:Y:S02]  /*158c0*/  F2FP.F16.F32.PACK_AB R7, R47, R46 ;  /* 0x0000002e2f07723e */ /* 0x000fe400000000ff */
[C---:B------:R-:W-:Y:S02]  /*158d0*/  IADD3 R47, P5, R44.reuse, 0x2060, RZ ;  /* 0x000020602c2f7810 */ /* 0x040fe40007fbe0ff */
[C---:B------:R-:W-:Y:S02]  /*158e0*/  IADD3 R53, P2, R44.reuse, 0x2020, RZ ;  /* 0x000020202c357810 */ /* 0x040fe40007f5e0ff */
[C---:B------:R-:W-:Y:S02]  /*158f0*/  IADD3 R39, P3, R44.reuse, 0x2000, RZ ;  /* 0x000020002c277810 */ /* 0x040fe40007f7e0ff */
[----:B------:R-:W-:Y:S02]  /*15900*/  IADD3 R57, P4, R44, 0x60, RZ ;  /* 0x000000602c397810 */ /* 0x000fe40007f9e0ff */
[----:B------:R-:W-:-:S02]  /*15910*/  LOP3.LUT R48, R49, 0x380, RZ, 0xc0, !PT ;  /* 0x0000038031307812 */ /* 0x000fc400078ec0ff */
[----:B------:R-:W-:Y:S02]  /*15920*/  LOP3.LUT R46, R47, 0x380, RZ, 0xc0, !PT ;  /* 0x000003802f2e7812 */ /* 0x000fe400078ec0ff */
[----:B------:R-:W-:Y:S02]  /*15930*/  LOP3.LUT R52, R53, 0x380, RZ, 0xc0, !PT ;  /* 0x0000038035347812 */ /* 0x000fe400078ec0ff */
[----:B------:R-:W-:Y:S02]  /*15940*/  MOV R24, R4 ;  /* 0x0000000400187202 */ /* 0x000fe40000000f00 */
[----:B------:R-:W-:Y:S02]  /*15950*/  LOP3.LUT R38, R39, 0x380, RZ, 0xc0, !PT ;  /* 0x0000038027267812 */ /* 0x000fe400078ec0ff */
[----:B------:R-:W-:Y:S02]  /*15960*/  F2FP.F16.F32.PACK_AB R4, R28, R154 ;  /* 0x0000009a1c04723e */ /* 0x000fe400000000ff */
[----:B------:R-:W-:-:S02]  /*15970*/  F2FP.F16.F32.PACK_AB R5, R43, R42 ;  /* 0x0000002a2b05723e */ /* 0x000fc400000000ff */
[----:B------:R-:W-:Y:S02]  /*15980*/  F2FP.F16.F32.PACK_AB R6, R12, R32 ;  /* 0x000000200c06723e */ /* 0x000fe400000000ff */
[----:B------:R-:W-:Y:S02]  /*15990*/  LOP3.LUT R56, R57, 0x380, RZ, 0xc0, !PT ;  /* 0x0000038039387812 */ /* 0x000fe400078ec0ff */
[----:B------:R-:W-:Y:S02]  /*159a0*/  SHF.R.U64 R48, R48, 0x3, RZ ;  /* 0x0000000330307819 */ /* 0x000fe400000012ff */
        /* <DEDUP_REMOVED lines=17> */
[C---:B0-----:R-:W-:Y:S02]  /*15ac0*/  IADD3 R9, P0, R44.reuse, 0x4020, RZ ;  /* 0x000040202c097810 */ /* 0x041fe40007f1e0ff */
[C---:B------:R-:W-:Y:S02]  /*15ad0*/  IADD3 R11, P2, R44.reuse, 0x6000, RZ ;  /* 0x000060002c0b7810 */ /* 0x040fe40007f5e0ff */
[C---:B-1----:R-:W-:Y:S02]  /*15ae0*/  IADD3 R6, P6, R44.reuse, 0x6020, RZ ;  /* 0x000060202c067810 */ /* 0x042fe40007fde0ff */
        /* <DEDUP_REMOVED lines=32> */
[----:B------:R-:W-:Y:S02]  /*15cf0*/  MOV R38, R38 ;  /* 0x0000002600267202 */ /* 0x000fe40000000f00 */
[----:B------:R-:W-:Y:S02]  /*15d00*/  MOV R39, R46 ;  /* 0x0000002e00277202 */ /* 0x000fe40000000f00 */
[----:B------:R-:W-:Y:S02]  /*15d10*/  MOV R53, R52 ;  /* 0x0000003400357202 */ /* 0x000fe40000000f00 */
[----:B------:R-:W-:Y:S02]  /*15d20*/  MOV R24, R6 ;  /* 0x0000000600187202 */ /* 0x000fe40000000f00 */
[----:B------:R-:W-:Y:S02]  /*15d30*/  MOV R47, R4 ;  /* 0x00000004002f7202 */ /* 0x000fe40000000f00 */
[----:B------:R-:W-:-:S02]  /*15d40*/  MOV R56, R56 ;  /* 0x0000003800387202 */ /* 0x000fc40000000f00 */
[----:B------:R-:W-:Y:S02]  /*15d50*/  MOV R46, R8 ;  /* 0x00000008002e7202 */ /* 0x000fe40000000f00 */
[----:B------:R-:W-:Y:S02]  /*15d60*/  MOV R52, R10 ;  /* 0x0000000a00347202 */ /* 0x000fe40000000f00 */
[----:B------:R-:W-:Y:S02]  /*15d70*/  F2FP.F16.F32.PACK_AB R4, R159, R161 ;  /* 0x000000a19f04723e */ /* 0x000fe400000000ff */
[----:B------:R-:W-:Y:S02]  /*15d80*/  F2FP.F16.F32.PACK_AB R5, R51, R50 ;  /* 0x000000323305723e */ /* 0x000fe400000000ff */
[----:B------:R-:W-:Y:S02]  /*15d90*/  F2FP.F16.F32.PACK_AB R6, R157, R160 ;  /* 0x000000a09d06723e */ /* 0x000fe400000000ff */
[----:B------:R-:W-:-:S02]  /*15da0*/  F2FP.F16.F32.PACK_AB R7, R55, R54 ;  /* 0x000000363707723e */ /* 0x000fc400000000ff */
[----:B------:R-:W-:Y:S02]  /*15db0*/  LOP3.LUT R3, R44, 0x380, RZ, 0xc0, !PT ;  /* 0x000003802c037812 */ /* 0x000fe400078ec0ff */
[----:B------:R-:W-:Y:S02]  /*15dc0*/  MOV R36, R48 ;  /* 0x0000003000247202 */ /* 0x000fe40000000f00 */
[----:B------:R-:W-:Y:S02]  /*15dd0*/  F2FP.F16.F32.PACK_AB R8, R156, R158 ;  /* 0x0000009e9c08723e */ /* 0x000fe400000000ff */
[----:B------:R-:W-:Y:S02]  /*15de0*/  F2FP.F16.F32.PACK_AB R9, R59, R58 ;  /* 0x0000003a3b09723e */ /* 0x000fe400000000ff */
[----:B------:R-:W-:Y:S02]  /*15df0*/  F2FP.F16.F32.PACK_AB R10, R61, R60 ;  /* 0x0000003c3d0a723e */ /* 0x000fe400000000ff */
[----:B------:R-:W-:-:S02]  /*15e00*/  F2FP.F16.F32.PACK_AB R11, R63, R62 ;  /* 0x0000003e3f0b723e */ /* 0x000fc400000000ff */
[----:B------:R-:W-:Y:S02]  /*15e10*/  MOV R49, R30 ;  /* 0x0000001e00317202 */ /* 0x000fe40000000f00 */
[----:B------:R-:W-:Y:S02]  /*15e20*/  F2FP.F16.F32.PACK_AB R12, R65, R64 ;  /* 0x00000040410c723e */ /* 0x000fe400000000ff */
[----:B------:R-:W-:Y:S02]  /*15e30*/  MOV R48, R34 ;  /* 0x0000002200307202 */ /* 0x000fe40000000f00 */
[----:B------:R-:W-:Y:S02]  /*15e40*/  F2FP.F16.F32.PACK_AB R28, R73, R72 ;  /* 0x00000048491c723e */ /* 0x000fe400000000ff */
[----:B------:R-:W-:Y:S02]  /*15e50*/  F2FP.F16.F32.PACK_AB R30, R77, R76 ;  /* 0x0000004c4d1e723e */ /* 0x000fe400000000ff */
[----:B------:R-:W-:Y:S01]  /*15e60*/  F2FP.F16.F32.PACK_AB R31, R79, R78 ;  /* 0x0000004e4f1f723e */ /* 0x000fe200000000ff */
[----:B------:R-:W-:Y:S01]  /*15e70*/  STSM.16.M88.4 [R56], R4 ;  /* 0x0000000438007844 */ /* 0x000fe20000000200 */
[----:B------:R-:W-:-:S02]  /*15e80*/  F2FP.F16.F32.PACK_AB R32, R81, R80 ;  /* 0x000000505120723e */ /* 0x000fc400000000ff */
[----:B------:R-:W-:Y:S02]  /*15e90*/  F2FP.F16.F32.PACK_AB R34, R85, R84 ;  /* 0x000000545522723e */ /* 0x000fe400000000ff */
        /* <DEDUP_REMOVED lines=10> */
[----:B0-----:R-:W-:Y:S02]  /*15f40*/  F2FP.F16.F32.PACK_AB R38, R93, R92 ;  /* 0x0000005c5d26723e */ /* 0x001fe400000000ff */
[----:B------:R-:W-:Y:S02]  /*15f50*/  F2FP.F16.F32.PACK_AB R4, R105, R104 ;  /* 0x000000686904723e */ /* 0x000fe400000000ff */
[----:B------:R-:W-:Y:S02]  /*15f60*/  F2FP.F16.F32.PACK_AB R5, R107, R106 ;  /* 0x0000006a6b05723e */ /* 0x000fe400000000ff */
[----:B-1----:R-:W-:-:S02]  /*15f70*/  F2FP.F16.F32.PACK_AB R36, R89, R88 ;  /* 0x000000585924723e */ /* 0x002fc400000000ff */
[----:B------:R-:W-:Y:S02]  /*15f80*/  F2FP.F16.F32.PACK_AB R6, R109, R108 ;  /* 0x0000006c6d06723e */ /* 0x000fe400000000ff */
[----:B--2---:R-:W-:Y:S02]  /*15f90*/  F2FP.F16.F32.PACK_AB R39, R95, R94 ;  /* 0x0000005e5f27723e */ /* 0x004fe400000000ff */
[----:B------:R-:W-:Y:S01]  /*15fa0*/  F2FP.F16.F32.PACK_AB R7, R111, R110 ;  /* 0x0000006e6f07723e */ /* 0x000fe200000000ff */
[----:B------:R-:W-:Y:S02]  /*15fb0*/  IMAD.X R45, RZ, RZ, R45, P1 ;  /* 0x000000ffff2d7224 */ /* 0x000fe400008e062d */
[----:B------:R-:W-:Y:S01]  /*15fc0*/  STSM.16.M88.4 [R3], R36 ;  /* 0x0000002403007844 */ /* 0x000fe20000000200 */
[----:B------:R-:W-:Y:S02]  /*15fd0*/  F2FP.F16.F32.PACK_AB R8, R113, R112 ;  /* 0x000000707108723e */ /* 0x000fe400000000ff */
[----:B------:R-:W-:Y:S01]  /*15fe0*/  F2FP.F16.F32.PACK_AB R9, R115, R114 ;  /* 0x000000727309723e */ /* 0x000fe200000000ff */
[----:B------:R-:W-:Y:S01]  /*15ff0*/  STSM.16.M88.4 [R46], R40 ;  /* 0x000000282e007844 */ /* 0x000fe20000000200 */
[----:B------:R-:W-:-:S02]  /*16000*/  F2FP.F16.F32.PACK_AB R10, R117, R116 ;  /* 0x00000074750a723e */ /* 0x000fc400000000ff */
[----:B------:R-:W-:Y:S01]  /*16010*/  F2FP.F16.F32.PACK_AB R11, R119, R118 ;  /* 0x00000076770b723e */ /* 0x000fe200000000ff */
[----:B------:R0:W-:Y:S01]  /*16020*/  STSM.16.M88.4 [R48], R4 ;  /* 0x0000000430007844 */ /* 0x0001e20000000200 */
[----:B------:R-:W-:Y:S02]  /*16030*/  F2FP.F16.F32.PACK_AB R12, R121, R120 ;  /* 0x00000078790c723e */ /* 0x000fe400000000ff */
[----:B------:R-:W-:Y:S02]  /*16040*/  F2FP.F16.F32.PACK_AB R13, R123, R122 ;  /* 0x0000007a7b0d723e */ /* 0x000fe400000000ff */
[----:B------:R-:W-:Y:S02]  /*16050*/  F2FP.F16.F32.PACK_AB R14, R125, R124 ;  /* 0x0000007c7d0e723e */ /* 0x000fe400000000ff */
[----:B------:R-:W-:Y:S02]  /*16060*/  F2FP.F16.F32.PACK_AB R15, R127, R126 ;  /* 0x0000007e7f0f723e */ /* 0x000fe400000000ff */
[----:B------:R-:W-:Y:S01]  /*16070*/  ISETP.NE.U32.AND P0, PT, RZ, UR4, PT ;  /* 0x00000004ff007c0c */ /* 0x000fe2000bf05070 */
[----:B------:R1:W-:Y:S01]  /*16080*/  STSM.16.M88.4 [R49], R8 ;  /* 0x0000000831007844 */ /* 0x0003e20000000200 */
[----:B------:R-:W-:-:S02]  /*16090*/  MOV R44, R44 ;  /* 0x0000002c002c7202 */ /* 0x000fc40000000f00 */
[----:B0-----:R-:W-:Y:S01]  /*160a0*/  IADD3 R4, P1, R70, UR4, RZ ;  /* 0x0000000446047c10 */ /* 0x001fe2000ff3e0ff */
[----:B------:R0:W-:Y:S01]  /*160b0*/  STSM.16.M88.4 [R52], R12 ;  /* 0x0000000c34007844 */ /* 0x0001e20000000200 */
[----:B------:R-:W-:Y:S02]  /*160c0*/  ISETP.NE.AND.EX P0, PT, RZ, UR5, PT, P0 ;  /* 0x00000005ff007c0c */ /* 0x000fe4000bf05300 */
[----:B------:R-:W-:Y:S01]  /*160d0*/  IADD3.X R5, R66, UR5, RZ, P1, !PT ;  /* 0x0000000542057c10 */ /* 0x000fe20008ffe4ff */
[----:B------:R-:W-:Y:S01]  /*160e0*/  ULDC.64 UR4, c[0x0][0xd08] ;  /* 0x0003420000047ab9 */ /* 0x000fe20000000a00 */
[----:B------:R-:W-:Y:S01]  /*160f0*/  STSM.16.M88.4 [R24], R128 ;  /* 0x0000008018007844 */ /* 0x000fe20000000200 */
[----:B------:R-:W-:-:S03]  /*16100*/  ISETP.NE.U32.AND P6, PT, RZ, UR4, PT ;  /* 0x00000004ff007c0c */ /* 0x000fc6000bfc5070 */
[----:B------:R-:W-:Y:S01]  /*16110*/  STSM.16.M88.4 [R47], R136 ;  /* 0x000000882f007844 */ /* 0x000fe20000000200 */
[----:B------:R-:W-:-:S03]  /*16120*/  ISETP.NE.AND.EX P6, PT, RZ, UR5, PT, P6 ;  /* 0x00000005ff007c0c */ /* 0x000fc6000bfc5360 */
[----:B------:R2:W-:Y:S01]  /*16130*/  STSM.16.M88.4 [R44], R144 ;  /* 0x000000902c007844 */ /* 0x0005e20000000200 */
[----:B------:R-:W-:Y:S01]  /*16140*/  IMAD R7, R82, 0x40, R210 ;  /* 0x0000004052077824 */ /* 0x000fe200078e02d2 */
[----:B------:R-:W-:Y:S01]  /*16150*/  MOV R80, RZ ;  /* 0x000000ff00507202 */ /* 0x000fe20000000f00 */
[----:B------:R-:W-:Y:S02]  /*16160*/  BAR.SYNC.DEFER_BLOCKING 0x1, 0x100 ;  /* 0x0044000000007b1d */ /* 0x000fe40000010000 */
[----:B------:R-:W-:-:S05]  /*16170*/  IMAD.WIDE R6, R7, 0x2, R20 ;  /* 0x0000000207067825 */ /* 0x000fca00078e0214 */
[----:B-1----:R-:W-:Y:S01]  /*16180*/  @P6 IADD3 R10, P4, R70, UR4, RZ ;  /* 0x00000004460a6c10 */ /* 0x002fe2000ff9e0ff */
[----:B------:R-:W-:Y:S02]  /*16190*/  ULDC UR4, c[0x0][0xb88] ;  /* 0x0002e20000047ab9 */ /* 0x000fe40000000800 */
[----:B------:R-:W-:Y:S01]  /*161a0*/  IMAD.U32 R20, RZ, RZ, UR4 ;  /* 0x00000004ff147e24 */ /* 0x000fe2000f8e00ff */
[----:B------:R-:W-:Y:S01]  /*161b0*/  @P6 IADD3.X R11, R66, UR5, RZ, P4, !PT ;  /* 0x00000005420b6c10 */ /* 0x000fe2000a7fe4ff */
[----:B------:R1:W5:Y:S04]  /*161c0*/  @P0 LDG.E R80, desc[UR40][R4.64] ;  /* 0x0000002804500981 */ /* 0x000368000c1e1900 */
[----:B------:R1:W5:Y:S01]  /*161d0*/  @P6 LDG.E R20, desc[UR40][R10.64] ;  /* 0x000000280a146981 */ /* 0x000362000c1e1900 */
[----:B------:R-:W-:-:S02]  /*161e0*/  IADD3 R9, P1, R6, 0x1000, RZ ;  /* 0x0000100006097810 */ /* 0x000fc40007f3e0ff */
[C---:B0-----:R-:W-:Y:S02]  /*161f0*/  IADD3 R13, P2, R6.reuse, 0x2000, RZ ;  /* 0x00002000060d7810 */ /* 0x041fe40007f5e0ff */
[C---:B------:R-:W-:Y:S02]  /*16200*/  IADD3 R29, P3, R6.reuse, 0x3000, RZ ;  /* 0x00003000061d7810 */ /* 0x040fe40007f7e0ff */
[----:B------:R-:W-:Y:S02]  /*16210*/  IADD3 R33, P4, R6, 0x4000, RZ ;  /* 0x0000400006217810 */ /* 0x000fe40007f9e0ff */
        /* <DEDUP_REMOVED lines=17> */
[----:B------:R-:W-:Y:S02]  /*16330*/  P2R R14, PR, RZ, 0x20 ;  /* 0x00000020ff0e7803 */ /* 0x000fe40000000000 */
[----:B------:R-:W-:-:S02]  /*16340*/  IADD3 R41, P1, R6, 0x6000, RZ ;  /* 0x0000600006297810 */ /* 0x000fc40007f3e0ff */
[C---:B------:R-:W-:Y:S02]  /*16350*/  IADD3 R45, P2, R6.reuse, 0x7000, RZ ;  /* 0x00007000062d7810 */ /* 0x040fe40007f5e0ff */
[C---:B------:R-:W-:Y:S02]  /*16360*/  IADD3 R49, P3, R6.reuse, 0x8000, RZ ;  /* 0x0000800006317810 */ /* 0x040fe40007f7e0ff */
[C---:B------:R-:W-:Y:S02]  /*16370*/  IADD3 R53, P4, R6.reuse, 0x9000, RZ ;  /* 0x0000900006357810 */ /* 0x040fe40007f9e0ff */
[----:B------:R-:W-:Y:S02]  /*16380*/  IADD3 R57, P5, R6, 0xa000, RZ ;  /* 0x0000a00006397810 */ /* 0x000fe40007fbe0ff */
[----:B------:R-:W-:Y:S02]  /*16390*/  LOP3.LUT R36, R37, 0x380, RZ, 0xc0, !PT ;  /* 0x0000038025247812 */ /* 0x000fe400078ec0ff */
[----:B------:R-:W-:-:S02]  /*163a0*/  LOP3.LUT R40, R41, 0x380, RZ, 0xc0, !PT ;  /* 0x0000038029287812 */ /* 0x000fc400078ec0ff */
[----:B--2---:R-:W-:Y:S02]  /*163b0*/  LOP3.LUT R44, R45, 0x380, RZ, 0xc0, !PT ;  /* 0x000003802d2c7812 */ /* 0x004fe400078ec0ff */
        /* <DEDUP_REMOVED lines=14> */
[----:B------:R-:W-:Y:S01]  /*164a0*/  LOP3.LUT R56, R56, R57, RZ, 0x3c, !PT ;  /* 0x0000003938387212 */ /* 0x000fe200078e3cff */
[----:B-1----:R-:W-:Y:S06]  /*164b0*/  @P6 BRA `(.L_x_8730) ;  /* 0x0000000000106947 */ /* 0x002fec0003800000 */
[----:B------:R-:W-:Y:S05]  /*164c0*/  @!P0 BRA `(.L_x_8730) ;  /* 0x00000000000c8947 */ /* 0x000fea0003800000 */
[----:B------:R-:W2:Y:S04]  /*164d0*/  LDG.E R3, desc[UR40][R4.64] ;  /* 0x0000002804037981 */ /* 0x000ea8000c1e1900 */
[----:B-----5:R-:W2:Y:S02]  /*164e0*/  LDG.E R20, desc[UR40][R4.64+0x4] ;  /* 0x0000042804147981 */ /* 0x020ea4000c1e1900 */
[----:B--2---:R-:W-:-:S07]  /*164f0*/  IMAD.IADD R20, R20, 0x1, -R3 ;  /* 0x0000000114147824 */ /* 0x004fce00078e0a03 */
.L_x_8730:
[----:B------:R-:W-:Y:S01]  /*16500*/  ISETP.NE.AND P6, PT, R14, RZ, PT ;  /* 0x000000ff0e00720c */ /* 0x000fe20003fc5270 */
[----:B------:R-:W0:Y:S01]  /*16510*/  S2R R4, SR_TID.X ;  /* 0x0000000000047919 */ /* 0x000e220000002100 */
[----:B------:R-:W2:Y:S01]  /*16520*/  LDL.LU R14, [R1+0x58] ;  /* 0x00005800010e7983 */ /* 0x000ea20000300800 */
[--C-:B------:R-:W-:Y:S02]  /*16530*/  IMAD.X R57, RZ, RZ, R7.reuse, P5 ;  /* 0x000000ffff397224 */ /* 0x100fe400028e0607 */
[----:B------:R-:W-:Y:S01]  /*16540*/  IMAD.X R37, RZ, RZ, R7, P6 ;  /* 0x000000ffff257224 */ /* 0x000fe200030e0607 */
[----:B------:R-:W3:Y:S04]  /*16550*/  LDL.LU R11, [R1+0x60] ;  /* 0x00006000010b7983 */ /* 0x000ee80000300800 */
[----:B------:R-:W4:Y:S01]  /*16560*/  LDL R84, [R1+0x4c] ;  /* 0x00004c0001547983 */ /* 0x000f220000100800 */
        /* <DEDUP_REMOVED lines=36> */
[----:B------:R-:W-:Y:S01]  /*167b0*/  IMAD.MOV.U32 R5, RZ, RZ, R7 ;  /* 0x000000ffff057224 */ /* 0x000fe200078e0007 */
[----:B------:R-:W-:-:S02]  /*167c0*/  LOP3.LUT R76, R3, R10, RZ, 0x3c, !PT ;  /* 0x0000000a034c7212 */ /* 0x000fc400078e3cff */
[----:B------:R-:W-:Y:S02]  /*167d0*/  IADD3.X R73, RZ, R7, RZ, P3, !PT ;  /* 0x00000007ff497210 */ /* 0x000fe40001ffe4ff */
        /* <DEDUP_REMOVED lines=8> */
[----:B------:R-:W-:Y:S02]  /*16860*/  IMAD.MOV.U32 R6, RZ, RZ, R80 ;  /* 0x000000ffff067224 */ /* 0x000fe400078e0050 */
        /* <DEDUP_REMOVED lines=10> */
[----:B------:R-:W1:Y:S01]  /*16910*/  @P0 LDC R31, c[0x0][0xcf0] ;  /* 0x00033c00ff1f0b82 */ /* 0x000e620000000800 */
[----:B--2---:R-:W-:-:S04]  /*16920*/  IMAD.IADD R30, R14, 0x1, R213 ;  /* 0x000000010e1e7824 */ /* 0x004fc800078e02d5 */
        /* <DEDUP_REMOVED lines=22> */
[----:B------:R-:W-:Y:S01]  /*16a90*/  ISETP.NE.AND P0, PT, R193, R14, PT ;  /* 0x0000000ec100720c */ /* 0x000fe20003f05270 */
[C---:B------:R-:W-:Y:S02]  /*16aa0*/  VIADD R14, R34.reuse, 0x8 ;  /* 0x00000008220e7836 */ /* 0x040fe40000000000 */
[----:B------:R-:W-:Y:S01]  /*16ab0*/  SHFL.IDX PT, R6, R15, RZ, 0x1c1f ;  /* 0x001c1fff0f067589 */ /* 0x000fe200000e0000 */
[-C--:B------:R-:W-:Y:S02]  /*16ac0*/  ISETP.GE.OR P1, PT, R34, R35.reuse, P0 ;  /* 0x000000232200720c */ /* 0x080fe40000726670 */
[----:B------:R-:W-:Y:S01]  /*16ad0*/  ISETP.GE.OR P0, PT, R14, R35, P0 ;  /* 0x000000230e00720c */ /* 0x000fe20000706670 */
[----:B------:R-:W0:Y:S04]  /*16ae0*/  SHFL.IDX PT, R7, R30, RZ, 0x1c1f ;  /* 0x001c1fff1e077589 */ /* 0x000e2800000e0000 */
[----:B------:R-:W1:Y:S06]  /*16af0*/  SHFL.IDX PT, R11, R30, 0x1, 0x1c1f ;  /* 0x003c1f001e0b7f89 */ /* 0x000e6c00000e0000 */
[----:B0-----:R0:W-:Y:S04]  /*16b00*/  @!P1 ST.E desc[UR40][R6.64], R0 ;  /* 0x0000000006009985 */ /* 0x0011e8000c101928 */
[----:B-1----:R0:W-:Y:S02]  /*16b10*/  @!P0 ST.E desc[UR40][R10.64], R2 ;  /* 0x000000020a008985 */ /* 0x0021e4000c101928 */
.L_x_8731:
[----:B------:R-:W1:Y:S01]  /*16b20*/  LDC R87, c[0x0][0xce8] ;  /* 0x00033a00ff577b82 */ /* 0x000e620000000800 */
        /* <DEDUP_REMOVED lines=11> */
[----:B-1----:R-:W-:Y:S01]  /*16be0*/  ISETP.NE.AND P1, PT, R87, 0x1, PT ;  /* 0x000000015700780c */ /* 0x002fe20003f25270 */
[----:B------:R-:W-:-:S02]  /*16bf0*/  IMAD.IADD R3, R3, 0x1, R83 ;  /* 0x0000000103037824 */ /* 0x000fc400078e0253 */
[----:B------:R-:W5:Y:S01]  /*16c00*/  LD.E.128 R36, desc[UR40][R36.64] ;  /* 0x0000002824247980 */ /* 0x000f62000c101d00 */
[----:B------:R-:W0:Y:S01]  /*16c10*/  LDC R83, c[0x0][0xbc8] ;  /* 0x0002f200ff537b82 */ /* 0x000e220000000800 */
[----:B------:R-:W-:Y:S02]  /*16c20*/  LEA.HI R0, R0, R90, RZ, 0x3 ;  /* 0x0000005a00007211 */ /* 0x000fe400078f18ff */
[----:B------:R-:W5:Y:S04]  /*16c30*/  LD.E.128 R40, desc[UR40][R40.64] ;  /* 0x0000002828287980 */ /* 0x000f68000c101d00 */
[----:B------:R-:W5:Y:S02]  /*16c40*/  LD.E.128 R44, desc[UR40][R44.64] ;  /* 0x000000282c2c7980 */ /* 0x000f64000c101d00 */
[----:B------:R-:W1:Y:S01]  /*16c50*/  @P1 LDC R85, c[0x0][0xcec] ;  /* 0x00033b00ff551b82 */ /* 0x000e620000000800 */
[----:B------:R-:W-:Y:S01]  /*16c60*/  LOP3.LUT R0, R0, 0xfffffff8, RZ, 0xc0, !PT ;  /* 0xfffffff800007812 */ /* 0x000fe200078ec0ff */
[----:B------:R-:W5:Y:S04]  /*16c70*/  LD.E.128 R48, desc[UR40][R48.64] ;  /* 0x0000002830307980 */ /* 0x000f68000c101d00 */
[----:B------:R-:W5:Y:S02]  /*16c80*/  LD.E.128 R52, desc[UR40][R52.64] ;  /* 0x0000002834347980 */ /* 0x000f64000c101d00 */
[----:B------:R-:W2:Y:S01]  /*16c90*/  @P1 LDC R89, c[0x0][0xcf0] ;  /* 0x00033c00ff591b82 */ /* 0x000ea20000000800 */
[----:B------:R-:W-:Y:S01]  /*16ca0*/  IMAD.IADD R0, R90, 0x1, -R0 ;  /* 0x000000015a007824 */ /* 0x000fe200078e0a00 */
[----:B------:R-:W5:Y:S01]  /*16cb0*/  LD.E.128 R56, desc[UR40][R56.64] ;  /* 0x0000002838387980 */ /* 0x000f62000c101d00 */
[----:B------:R-:W-:-:S02]  /*16cc0*/  IMAD R81, R81, UR4, RZ ;  /* 0x0000000451517c24 */ /* 0x000fc4000f8e02ff */
[----:B------:R-:W-:Y:S01]  /*16cd0*/  IMAD R0, R0, 0x20, R82 ;  /* 0x0000002000007824 */ /* 0x000fe200078e0252 */
[----:B------:R-:W-:Y:S01]  /*16ce0*/  IADD3 R99, R210, 0x40, RZ ;  /* 0x00000040d2637810 */ /* 0x000fe20007ffe0ff */
[C---:B------:R-:W-:Y:S01]  /*16cf0*/  IMAD R81, R84.reuse, UR5, R81 ;  /* 0x0000000554517c24 */ /* 0x040fe2000f8e0251 */
[----:B------:R-:W5:Y:S01]  /*16d00*/  LD.E.128 R60, desc[UR40][R60.64] ;  /* 0x000000283c3c7980 */ /* 0x000f62000c101d00 */
[----:B------:R-:W-:Y:S01]  /*16d10*/  IMAD.WIDE.U32 R2, R84, UR4, R2 ;  /* 0x0000000454027c25 */ /* 0x000fe2000f8e0002 */
[----:B------:R-:W-:Y:S02]  /*16d20*/  ULDC.64 UR4, c[0x0][0xbf0] ;  /* 0x0002fc0000047ab9 */ /* 0x000fe40000000a00 */
[----:B------:R-:W5:Y:S01]  /*16d30*/  LD.E.128 R64, desc[UR40][R64.64] ;  /* 0x0000002840407980 */ /* 0x000f62000c101d00 */
[----:B------:R-:W-:Y:S01]  /*16d40*/  IMAD.IADD R80, R213, 0x1, R0 ;  /* 0x00000001d5507824 */ /* 0x000fe200078e0200 */
[----:B0-----:R-:W-:Y:S01]  /*16d50*/  ISETP.GE.AND P0, PT, R99, R83, PT ;  /* 0x000000536300720c */ /* 0x001fe20003f06270 */
[----:B------:R-:W-:Y:S01]  /*16d60*/  IMAD.IADD R3, R3, 0x1, R81 ;  /* 0x0000000103037824 */ /* 0x000fe200078e0251 */
[----:B------:R-:W5:Y:S01]  /*16d70*/  LD.E.128 R68, desc[UR40][R68.64] ;  /* 0x0000002844447980 */ /* 0x000f62000c101d00 */
[----:B------:R-:W-:-:S02]  /*16d80*/  IMAD R24, R24, UR4, RZ ;  /* 0x0000000418187c24 */ /* 0x000fc4000f8e02ff */
[----:B-1----:R-:W-:Y:S01]  /*16d90*/  @P1 IMAD.HI.U32 R0, R80, R85, RZ ;  /* 0x0000005550001227 */ /* 0x002fe200078e00ff */
[----:B------:R-:W5:Y:S03]  /*16da0*/  LD.E.128 R72, desc[UR40][R72.64] ;  /* 0x0000002848487980 */ /* 0x000f66000c101d00 */
[C---:B------:R-:W-:Y:S01]  /*16db0*/  VIADD R97, R210.reuse, 0x80 ;  /* 0x00000080d2617836 */ /* 0x040fe20000000000 */
[----:B------:R-:W5:Y:S01]  /*16dc0*/  LD.E.128 R76, desc[UR40][R76.64] ;  /* 0x000000284c4c7980 */ /* 0x000f62000c101d00 */
[C---:B------:R-:W-:Y:S01]  /*16dd0*/  IMAD R81, R21.reuse, UR5, R24 ;  /* 0x0000000515517c24 */ /* 0x040fe2000f8e0218 */
[----:B------:R-:W-:Y:S01]  /*16de0*/  SEL R24, RZ, 0xffffffff, P0 ;  /* 0xffffffffff187807 */ /* 0x000fe20000000000 */
[----:B------:R-:W-:Y:S01]  /*16df0*/  IMAD.WIDE.U32 R2, R21, UR4, R2 ;  /* 0x0000000415027c25 */ /* 0x000fe2000f8e0002 */
[----:B------:R-:W-:Y:S01]  /*16e00*/  ISETP.GE.AND P0, PT, R97, R83, PT ;  /* 0x000000536100720c */ /* 0x000fe20003f06270 */
[----:B------:R-:W-:Y:S01]  /*16e10*/  ULDC.64 UR4, c[0x0][0xbe0] ;  /* 0x0002f80000047ab9 */ /* 0x000fe20000000a00 */
[----:B------:R-:W-:Y:S01]  /*16e20*/  @!PT LDS RZ, [RZ] ;  /* 0x00000000fffff984 */ /* 0x000fe20000000800 */
[----:B------:R-:W-:Y:S01]  /*16e30*/  @!PT LDS RZ, [RZ] ;  /* 0x00000000fffff984 */ /* 0x000fe20000000800 */
[----:B------:R-:W-:Y:S01]  /*16e40*/  @!PT LDS RZ, [RZ] ;  /* 0x00000000fffff984 */ /* 0x000fe20000000800 */
[----:B------:R-:W-:Y:S01]  /*16e50*/  @!PT LDS RZ, [RZ] ;  /* 0x00000000fffff984 */ /* 0x000fe20000000800 */
[----:B------:R0:W-:Y:S06]  /*16e60*/  MEMBAR.ALL.CTA ;  /* 0x0000000000007992 */ /* 0x0001ec0000008000 */
[----:B0-----:R-:W0:Y:S01]  /*16e70*/  FENCE.VIEW.ASYNC.S ;  /* 0x00000000000073c6 */ /* 0x001e220000000000 */
[----:B------:R-:W-:Y:S01]  /*16e80*/  IMAD.MOV.U32 R21, RZ, RZ, R80 ;  /* 0x000000ffff157224 */ /* 0x000fe200078e0050 */
[----:B--2---:R-:W-:Y:S01]  /*16e90*/  @P1 SHF.R.U32.HI R21, RZ, R89, R0 ;  /* 0x00000059ff151219 */ /* 0x004fe20000011600 */
[C---:B------:R-:W-:Y:S01]  /*16ea0*/  VIADD R95, R210.reuse, 0xc0 ;  /* 0x000000c0d25f7836 */ /* 0x040fe20000000000 */
[-C--:B------:R-:W-:Y:S01]  /*16eb0*/  ISETP.GE.AND P1, PT, R210, R83.reuse, PT ;  /* 0x00000053d200720c */ /* 0x080fe20003f26270 */
[----:B------:R-:W-:Y:S01]  /*16ec0*/  IMAD.SHL.U32 R85, R24, 0x2, RZ ;  /* 0x0000000218557824 */ /* 0x000fe200078e00ff */
[----:B------:R-:W-:Y:S01]  /*16ed0*/  SEL R24, RZ, 0xffffffff, P0 ;  /* 0xffffffffff187807 */ /* 0x000fe20000000000 */
[----:B------:R-:W-:Y:S01]  /*16ee0*/  IMAD.IADD R3, R3, 0x1, R81 ;  /* 0x0000000103037824 */ /* 0x000fe200078e0251 */
[----:B------:R-:W-:Y:S01]  /*16ef0*/  SEL R0, RZ, 0x1, P1 ;  /* 0x00000001ff007807 */ /* 0x000fe20000800000 */
[--C-:B------:R-:W-:Y:S01]  /*16f00*/  IMAD.MOV R81, RZ, RZ, -R21.reuse ;  /* 0x000000ffff517224 */ /* 0x100fe200078e0a15 */
[----:B------:R-:W-:Y:S01]  /*16f10*/  ISETP.GE.AND P0, PT, R95, R83, PT ;  /* 0x000000535f00720c */ /* 0x000fe20003f06270 */
[----:B------:R-:W-:Y:S01]  /*16f20*/  VIADD R93, R210, 0x100 ;  /* 0x00000100d25d7836 */ /* 0x000fe20000000000 */
[----:B------:R-:W-:Y:S01]  /*16f30*/  LOP3.LUT R0, R85, 0x2, R0, 0xe2, !PT ;  /* 0x0000000255007812 */ /* 0x000fe200078ee200 */
[----:B------:R-:W-:Y:S01]  /*16f40*/  IMAD.SHL.U32 R85, R24, 0x4, RZ ;  /* 0x0000000418557824 */ /* 0x000fe200078e00ff */
[----:B------:R-:W-:Y:S01]  /*16f50*/  SEL R24, RZ, 0xffffffff, P0 ;  /* 0xffffffffff187807 */ /* 0x000fe20000000000 */
[----:B------:R-:W-:Y:S01]  /*16f60*/  IMAD R81, R87, R81, R80 ;  /* 0x0000005157517224 */ /* 0x000fe200078e0250 */
[----:B------:R-:W-:Y:S01]  /*16f70*/  SHF.R.S32.HI R80, RZ, 0x1f, R21 ;  /* 0x0000001fff507819 */ /* 0x000fe20000011415 */
[----:B------:R-:W-:Y:S01]  /*16f80*/  VIADD R91, R210, 0x140 ;  /* 0x00000140d25b7836 */ /* 0x000fe20000000000 */
[-C--:B------:R-:W-:Y:S01]  /*16f90*/  ISETP.GE.AND P0, PT, R93, R83.reuse, PT ;  /* 0x000000535d00720c */ /* 0x080fe20003f06270 */
[----:B------:R-:W-:Y:S01]  /*16fa0*/  IMAD.WIDE.U32 R2, R21, UR4, R2 ;  /* 0x0000000415027c25 */ /* 0x000fe2000f8e0002 */
[----:B------:R-:W-:Y:S01]  /*16fb0*/  LOP3.LUT R0, R85, 0x4, R0, 0xe2, !PT ;  /* 0x0000000455007812 */ /* 0x000fe200078ee200 */
[----:B------:R-:W-:Y:S02]  /*16fc0*/  BSSY B1, `(.L_x_8732) ;  /* 0x0000054000017945 */ /* 0x000fe40003800000 */
[----:B------:R-:W-:Y:S01]  /*16fd0*/  IMAD.SHL.U32 R85, R24, 0x8, RZ ;  /* 0x0000000818557824 */ /* 0x000fe200078e00ff */
[----:B------:R-:W-:Y:S01]  /*16fe0*/  SEL R24, RZ, 0xffffffff, P0 ;  /* 0xffffffffff187807 */ /* 0x000fe20000000000 */
[----:B------:R-:W-:Y:S01]  /*16ff0*/  IMAD R80, R80, UR4, RZ ;  /* 0x0000000450507c24 */ /* 0x000fe2000f8e02ff */
[-C--:B------:R-:W-:Y:S01]  /*17000*/  ISETP.GE.AND P0, PT, R91, R83.reuse, PT ;  /* 0x000000535b00720c */ /* 0x080fe20003f06270 */
[----:B------:R-:W-:Y:S01]  /*17010*/  VIADD R90, R210, 0x180 ;  /* 0x00000180d25a7836 */ /* 0x000fe20000000000 */
        /* <DEDUP_REMOVED lines=12> */
[----:B------:R-:W-:Y:S01]  /*170e0*/  IMAD R87, R20, R87, RZ ;  /* 0x0000005714577224 */ /* 0x000fe200078e02ff */
[----:B------:R-:W-:Y:S01]  /*170f0*/  SEL R21, RZ, 0x40, P0 ;  /* 0x00000040ff157807 */ /* 0x000fe20000000000 */
[----:B------:R-:W-:Y:S02]  /*17100*/  IMAD.IADD R213, R82, 0x1, R213 ;  /* 0x0000000152d57824 */ /* 0x000fe400078e02d5 */
[----:B------:R-:W-:Y:S02]  /*17110*/  VIADD R86, R210, 0x1c0 ;  /* 0x000001c0d2567836 */ /* 0x000fe40000000000 */
[C---:B------:R-:W-:Y:S01]  /*17120*/  IMAD R85, R81.reuse, UR5, R24 ;  /* 0x0000000551557c24 */ /* 0x040fe2000f8e0218 */
[----:B------:R-:W-:Y:S01]  /*17130*/  LOP3.LUT R24, R0, R21, RZ, 0xfc, !PT ;  /* 0x0000001500187212 */ /* 0x000fe200078efcff */
[----:B------:R-:W-:Y:S01]  /*17140*/  IMAD.WIDE.U32 R2, R81, UR4, R2 ;  /* 0x0000000451027c25 */ /* 0x000fe2000f8e0002 */
[----:B------:R-:W-:Y:S01]  /*17150*/  ISETP.GE.AND P1, PT, R213, R87, PT ;  /* 0x00000057d500720c */ /* 0x000fe20003f26270 */
[----:B------:R-:W-:Y:S01]  /*17160*/  ULDC.64 UR4, c[0x0][0xb80] ;  /* 0x0002e00000047ab9 */ /* 0x000fe20000000a00 */
[----:B------:R-:W-:Y:S01]  /*17170*/  ISETP.GE.AND P0, PT, R86, R83, PT ;  /* 0x000000535600720c */ /* 0x000fe20003f06270 */
        /* <DEDUP_REMOVED lines=12> */
[----:B------:R1:W2:Y:S01]  /*17240*/  SHFL.IDX PT, R2, R82, RZ, 0x181f ;  /* 0x00181fff52027589 */ /* 0x0002a200000e0000 */
[C---:B------:R-:W-:Y:S01]  /*17250*/  VIADD R98, R210.reuse, 0x80 ;  /* 0x00000080d2627836 */ /* 0x040fe20000000000 */
[----:B------:R-:W-:Y:S01]  /*17260*/  SHF.R.S32.HI R88, RZ, 0x1f, R88 ;  /* 0x0000001fff587819 */ /* 0x000fe20000011458 */
[----:B------:R-:W-:Y:S01]  /*17270*/  VIADD R100, R210, 0x40 ;  /* 0x00000040d2647836 */ /* 0x000fe20000000000 */
[----:B------:R-:W-:-:S02]  /*17280*/  SHF.R.S32.HI R89, RZ, 0x1f, R89 ;  /* 0x0000001fff597819 */ /* 0x000fc40000011459 */
[----:B0-----:R-:W-:Y:S02]  /*17290*/  LOP3.LUT R0, R24, R3, RZ, 0xfc, !PT ;  /* 0x0000000318007212 */ /* 0x001fe400078efcff */
[----:B------:R1:W0:Y:S01]  /*172a0*/  SHFL.IDX PT, R3, R84, RZ, 0x181f ;  /* 0x00181fff54037589 */ /* 0x00022200000e0000 */
[----:B------:R-:W-:Y:S02]  /*172b0*/  SHF.R.S32.HI R92, RZ, 0x1f, R92 ;  /* 0x0000001fff5c7819 */ /* 0x000fe4000001145c */
[----:B------:R-:W-:Y:S02]  /*172c0*/  SHF.R.S32.HI R94, RZ, 0x1f, R94 ;  /* 0x0000001fff5e7819 */ /* 0x000fe4000001145e */
[----:B------:R-:W-:Y:S02]  /*172d0*/  SHF.R.S32.HI R96, RZ, 0x1f, R96 ;  /* 0x0000001fff607819 */ /* 0x000fe40000011460 */
[----:B------:R-:W-:Y:S02]  /*172e0*/  SHF.R.S32.HI R98, RZ, 0x1f, R98 ;  /* 0x0000001fff627819 */ /* 0x000fe40000011462 */
[----:B------:R-:W-:Y:S01]  /*172f0*/  SHF.R.S32.HI R100, RZ, 0x1f, R100 ;  /* 0x0000001fff647819 */ /* 0x000fe20000011464 */
[----:B-1----:R-:W-:Y:S06]  /*17300*/  @P1 BRA `(.L_x_8733) ;  /* 0x00000000007c1947 */ /* 0x002fec0003800000 */
[-C--:B------:R-:W-:Y:S02]  /*17310*/  ISETP.GE.AND P1, PT, R99, R83.reuse, PT ;  /* 0x000000536300720c */ /* 0x080fe40003f26270 */
[-C--:B------:R-:W-:Y:S02]  /*17320*/  ISETP.GE.AND P0, PT, R210, R83.reuse, PT ;  /* 0x00000053d200720c */ /* 0x080fe40003f06270 */
[-C--:B------:R-:W-:Y:S02]  /*17330*/  ISETP.GE.AND P5, PT, R97, R83.reuse, PT ;  /* 0x000000536100720c */ /* 0x080fe40003fa6270 */
[----:B------:R-:W-:-:S07]  /*17340*/  ISETP.GE.AND P3, PT, R95, R83, PT ;  /* 0x000000535f00720c */ /* 0x000fce0003f66270 */
[C---:B--2---:R-:W-:Y:S02]  /*17350*/  @!P1 LEA R20, P2, R99.reuse, R2, 0x1 ;  /* 0x0000000263149211 */ /* 0x044fe400078408ff */
        /* <DEDUP_REMOVED lines=14> */
[-C--:B-1----:R-:W-:Y:S01]  /*17440*/  @!P1 LEA R12, P6, R91, R2.reuse, 0x1 ;  /* 0x000000025b0c9211 */ /* 0x082fe200078c08ff */
        /* <DEDUP_REMOVED lines=11> */
.L_x_8733:
[----:B------:R-:W-:Y:S05]  /*17500*/  BSYNC B1 ;  /* 0x0000000000017941 */ /* 0x000fea0003800000 */
.L_x_8732:
[----:B---3-5:R-:W-:Y:S01]  /*17510*/  VIADD R4, R213, 0x20 ;  /* 0x00000020d5047836 */ /* 0x028fe20000000000 */
[----:B0-----:R0:W4:Y:S04]  /*17520*/  SHFL.IDX PT, R3, R84, 0x1, 0x181f ;  /* 0x00381f0054037f89 */ /* 0x00112800000e0000 */
[----:B------:R-:W-:Y:S01]  /*17530*/  ISETP.GE.AND P0, PT, R4, R87, PT ;  /* 0x000000570400720c */ /* 0x000fe20003f06270 */
[----:B--2---:R0:W1:-:S12]  /*17540*/  SHFL.IDX PT, R2, R82, 0x1, 0x181f ;  /* 0x00381f0052027f89 */ /* 0x00405800000e0000 */
[----:B0-----:R-:W-:Y:S05]  /*17550*/  @P0 BRA `(.L_x_8734) ;  /* 0x0000001000600947 */ /* 0x001fea0003800000 */
[-C--:B------:R-:W-:Y:S02]  /*17560*/  ISETP.GE.AND P5, PT, R99, R83.reuse, PT ;  /* 0x000000536300720c */ /* 0x080fe40003fa6270 */
[-C--:B------:R-:W-:Y:S02]  /*17570*/  ISETP.GE.AND P6, PT, R210, R83.reuse, PT ;  /* 0x00000053d200720c */ /* 0x080fe40003fc6270 */
[-C--:B------:R-:W-:Y:S02]  /*17580*/  ISETP.GE.AND P3, PT, R97, R83.reuse, PT ;  /* 0x000000536100720c */ /* 0x080fe40003f66270 */
[-C--:B------:R-:W-:Y:S02]  /*17590*/  ISETP.GE.AND P2, PT, R95, R83.reuse, PT ;  /* 0x000000535f00720c */ /* 0x080fe40003f46270 */
[-C--:B------:R-:W-:Y:S02]  /*175a0*/  ISETP.GE.AND P1, PT, R93, R83.reuse, PT ;  /* 0x000000535d00720c */ /* 0x080fe40003f26270 */
[----:B------:R-:W-:-:S03]  /*175b0*/  ISETP.GE.AND P0, PT, R91, R83, PT ;  /* 0x000000535b00720c */ /* 0x000fc60003f06270 */
[CC--:B-1----:R-:W-:Y:S02]  /*175c0*/  @!P5 LEA R6, P4, R99.reuse, R2.reuse, 0x1 ;  /* 0x000000026306d211 */ /* 0x0c2fe400078808ff */
[----:B----4-:R-:W-:Y:S02]  /*175d0*/  @!P6 IMAD.WIDE R4, R210, 0x2, R2 ;  /* 0x00000002d204e825 */ /* 0x010fe400078e0202 */
[----:B------:R-:W-:Y:S02]  /*175e0*/  @!P5 LEA.HI.X R7, R99, R3, R100, 0x1, P4 ;  /* 0x000000036307d211 */ /* 0x000fe400020f0c64 */
[----:B------:R-:W-:Y:S01]  /*175f0*/  LOP3.LUT P4, RZ, R24, 0x40, RZ, 0xc0, !PT ;  /* 0x0000004018ff7812 */ /* 0x000fe2000788c0ff */
[----:B------:R0:W-:Y:S01]  /*17600*/  @!P6 ST.E.128 desc[UR40][R4.64], R8 ;  /* 0x000000080400e985 */ /* 0x0001e2000c101d28 */
[----:B------:R-:W-:-:S03]  /*17610*/  @!P3 LEA R12, P6, R97, R2, 0x1 ;  /* 0x00000002610cb211 */ /* 0x000fc600078c08ff */
[----:B------:R1:W-:Y:S01]  /*17620*/  @!P5 ST.E.128 desc[UR40][R6.64], R28 ;  /* 0x0000001c0600d985 */ /* 0x0003e2000c101d28 */
[-C--:B------:R-:W-:Y:S02]  /*17630*/  @!P3 LEA.HI.X R13, R97, R3.reuse, R98, 0x1, P6 ;  /* 0x00000003610db211 */ /* 0x080fe400030f0c62 */
[-C--:B------:R-:W-:Y:S02]  /*17640*/  @!P2 LEA R14, P5, R95, R2.reuse, 0x1 ;  /* 0x000000025f0ea211 */ /* 0x080fe400078a08ff */
        /* <DEDUP_REMOVED lines=18> */
.L_x_8729:
[----:B-1----:R-:W4:Y:S01]  /*17770*/  LDL.LU R4, [R1+0x50] ;  /* 0x0000500001047983 */ /* 0x002f220000300800 */
[----:B------:R-:W-:Y:S01]  /*17780*/  ULDC.64 UR4, c[0x0][0xd00] ;  /* 0x0003400000047ab9 */ /* 0x000fe20000000a00 */
[----:B------:R-:W-:Y:S01]  /*17790*/  IMAD.MOV.U32 R6, RZ, RZ, RZ ;  /* 0x000000ffff067224 */ /* 0x000fe200078e00ff */
[----:B------:R-:W1:Y:S01]  /*177a0*/  LDC R29, c[0x0][0xce8] ;  /* 0x00033a00ff1d7b82 */ /* 0x000e620000000800 */
[----:B------:R-:W2:Y:S01]  /*177b0*/  LDL.LU R0, [R1+0x54] ;  /* 0x0000540001007983 */ /* 0x000ea20000300800 */
[----:B------:R-:W-:-:S04]  /*177c0*/  ISETP.NE.U32.AND P0, PT, RZ, UR4, PT ;  /* 0x00000004ff007c0c */ /* 0x000fc8000bf05070 */
[----:B------:R-:W-:Y:S02]  /*177d0*/  ISETP.NE.AND.EX P0, PT, RZ, UR5, PT, P0 ;  /* 0x00000005ff007c0c */ /* 0x000fe4000bf05300 */
[----:B----4-:R-:W-:-:S04]  /*177e0*/  IADD3 R2, P1, R4, UR4, RZ ;  /* 0x0000000404027c10 */ /* 0x010fc8000ff3e0ff */
[----:B--2---:R-:W-:Y:S01]  /*177f0*/  IADD3.X R3, R0, UR5, RZ, P1, !PT ;  /* 0x0000000500037c10 */ /* 0x004fe20008ffe4ff */
[----:B------:R-:W-:Y:S02]  /*17800*/  ULDC.64 UR4, c[0x0][0xd08] ;  /* 0x0003420000047ab9 */ /* 0x000fe40000000a00 */
[----:B------:R-:W-:-:S04]  /*17810*/  ISETP.NE.U32.AND P1, PT, RZ, UR4, PT ;  /* 0x00000004ff007c0c */ /* 0x000fc8000bf25070 */
[----:B------:R2:W5:Y:S01]  /*17820*/  @P0 LDG.E R6, desc[UR40][R2.64] ;  /* 0x0000002802060981 */ /* 0x000562000c1e1900 */
[----:B------:R-:W-:Y:S01]  /*17830*/  ISETP.NE.AND.EX P1, PT, RZ, UR5, PT, P1 ;  /* 0x00000005ff007c0c */ /* 0x000fe2000bf25310 */
[----:B0-----:R-:W0:-:S12]  /*17840*/  S2R R20, SR_TID.X ;  /* 0x0000000000147919 */ /* 0x001e180000002100 */
[----:B------:R-:W-:Y:S01]  /*17850*/  @P1 IADD3 R4, P2, R4, UR4, RZ ;  /* 0x0000000404041c10 */ /* 0x000fe2000ff5e0ff */
[----:B------:R-:W-:-:S03]  /*17860*/  ULDC UR4, c[0x0][0xb88] ;  /* 0x0002e20000047ab9 */ /* 0x000fc60000000800 */
[----:B------:R-:W-:Y:S01]  /*17870*/  @P1 IADD3.X R5, R0, UR5, RZ, P2, !PT ;  /* 0x0000000500051c10 */ /* 0x000fe200097fe4ff */
[----:B------:R-:W-:-:S06]  /*17880*/  IMAD.U32 R0, RZ, RZ, UR4 ;  /* 0x00000004ff007e24 */ /* 0x000fcc000f8e00ff */
[----:B------:R2:W5:Y:S01]  /*17890*/  @P1 LDG.E R0, desc[UR40][R4.64] ;  /* 0x0000002804001981 */ /* 0x000562000c1e1900 */
[----:B0-----:R-:W-:-:S05]  /*178a0*/  VIADD R20, R20, 0xffffff80 ;  /* 0xffffff8014147836 */ /* 0x001fca0000000000 */
[----:B------:R-:W-:Y:S01]  /*178b0*/  ISETP.GE.AND P2, PT, R20, 0x40, PT ;  /* 0x000000401400780c */ /* 0x000fe20003f46270 */
[----:B-12---:R-:W-:-:S12]  /*178c0*/  @P1 BRA `(.L_x_8735) ;  /* 0x0000000000101947 */ /* 0x006fd80003800000 */
[----:B------:R-:W-:Y:S05]  /*178d0*/  @!P0 BRA `(.L_x_8735) ;  /* 0x00000000000c8947 */ /* 0x000fea0003800000 */
[----:B------:R-:W2:Y:S04]  /*178e0*/  LDG.E R5, desc[UR40][R2.64] ;  /* 0x0000002802057981 */ /* 0x000ea8000c1e1900 */
[----:B-----5:R-:W2:Y:S02]  /*178f0*/  LDG.E R0, desc[UR40][R2.64+0x4] ;  /* 0x0000042802007981 */ /* 0x020ea4000c1e1900 */
[----:B--2---:R-:W-:-:S07]  /*17900*/  IMAD.IADD R0, R0, 0x1, -R5 ;  /* 0x0000000100007824 */ /* 0x004fce00078e0a05 */
.L_x_8735:
[----:B------:R-:W2:Y:S04]  /*17910*/  LDL.LU R3, [R1+0x58] ;  /* 0x0000580001037983 */ /* 0x000ea80000300800 */
[----:B------:R-:W4:Y:S04]  /*17920*/  LDL.LU R2, [R1+0x60] ;  /* 0x0000600001027983 */ /* 0x000f280000300800 */
[----:B------:R-:W3:Y:S01]  /*17930*/  LDL R14, [R1+0x4c] ;  /* 0x00004c00010e7983 */ /* 0x000ee20000100800 */
[----:B------:R-:W-:Y:S01]  /*17940*/  BSSY B1, `(.L_x_8736) ;  /* 0x000002d000017945 */ /* 0x000fe20003800000 */
[----:B-----5:R-:W-:-:S02]  /*17950*/  SHF.R.S32.HI R11, RZ, 0x1f, R6 ;  /* 0x0000001fff0b7819 */ /* 0x020fc40000011406 */
[----:B--2---:R-:W-:Y:S02]  /*17960*/  SEL R13, R3, RZ, !P0 ;  /* 0x000000ff030d7207 */ /* 0x004fe40004000000 */
[----:B----4-:R-:W-:Y:S02]  /*17970*/  SEL R12, R2, RZ, !P0 ;  /* 0x000000ff020c7207 */ /* 0x010fe40004000000 */
[----:B---3--:R-:W-:Y:S01]  /*17980*/  SHF.R.S32.HI R10, RZ, 0x1f, R14 ;  /* 0x0000001fff0a7819 */ /* 0x008fe2000001140e */
[----:B------:R-:W-:Y:S06]  /*17990*/  @P2 BRA `(.L_x_8737) ;  /* 0x00000000009c2947 */ /* 0x000fec0003800000 */
[----:B------:R-:W0:Y:S01]  /*179a0*/  S2R R8, SR_TID.X ;  /* 0x0000000000087919 */ /* 0x000e220000002100 */
[----:B------:R-:W1:Y:S02]  /*179b0*/  LDC R9, c[0x0][0xce8] ;  /* 0x00033a00ff097b82 */ /* 0x000e640000000800 */
[----:B-1----:R-:W-:Y:S01]  /*179c0*/  IMAD R2, R0, R9, RZ ;  /* 0x0000000900027224 */ /* 0x002fe200078e02ff */
        /* <DEDUP_REMOVED lines=36> */
.L_x_8737:
[----:B------:R-:W-:Y:S05]  /*17c10*/  BSYNC B1 ;  /* 0x0000000000017941 */ /* 0x000fea0003800000 */
.L_x_8736:
[----:B------:R-:W-:Y:S01]  /*17c20*/  ISETP.NE.AND P0, PT, R29, 0x1, PT ;  /* 0x000000011d00780c */ /* 0x000fe20003f05270 */
[----:B------:R-:W-:Y:S01]  /*17c30*/  ULDC.64 UR4, c[0x0][0xba0] ;  /* 0x0002e80000047ab9 */ /* 0x000fe20000000a00 */
[----:B------:R-:W1:Y:S01]  /*17c40*/  LDC R21, c[0x0][0xbc8] ;  /* 0x0002f200ff157b82 */ /* 0x000e620000000800 */
[----:B0-----:R-:W-:Y:S01]  /*17c50*/  IMAD R5, R11, UR4, RZ ;  /* 0x000000040b057c24 */ /* 0x001fe2000f8e02ff */
[----:B------:R-:W-:Y:S01]  /*17c60*/  SHF.R.S32.HI R8, RZ, 0x1f, R20 ;  /* 0x0000001fff087819 */ /* 0x000fe20000011414 */
[----:B------:R-:W-:Y:S01]  /*17c70*/  IMAD.WIDE.U32 R2, R6, UR4, RZ ;  /* 0x0000000406027c25 */ /* 0x000fe2000f8e00ff */
[----:B------:R-:W-:Y:S02]  /*17c80*/  BSSY B1, `(.L_x_8738) ;  /* 0x0000081000017945 */ /* 0x000fe40003800000 */
[----:B------:R-:W-:Y:S01]  /*17c90*/  LEA.HI R8, R8, R20, RZ, 0x3 ;  /* 0x0000001408087211 */ /* 0x000fe200078f18ff */
[----:B------:R-:W-:Y:S01]  /*17ca0*/  IMAD R5, R6, UR5, R5 ;  /* 0x0000000506057c24 */ /* 0x000fe2000f8e0205 */
[----:B------:R-:W-:Y:S01]  /*17cb0*/  ULDC.64 UR4, c[0x0][0xbe8] ;  /* 0x0002fa0000047ab9 */ /* 0x000fe20000000a00 */
[----:B------:R-:W-:Y:S01]  /*17cc0*/  VIADD R42, R210, 0x40 ;  /* 0x00000040d22a7836 */ /* 0x000fe20000000000 */
[----:B------:R-:W-:Y:S01]  /*17cd0*/  LOP3.LUT R8, R8, 0xfffffff8, RZ, 0xc0, !PT ;  /* 0xfffffff808087812 */ /* 0x000fe200078ec0ff */
[----:B------:R-:W-:Y:S01]  /*17ce0*/  IMAD.IADD R3, R3, 0x1, R5 ;  /* 0x0000000103037824 */ /* 0x000fe200078e0205 */
[----:B------:R-:W0:Y:S01]  /*17cf0*/  @P0 LDC R7, c[0x0][0xcec] ;  /* 0x00033b00ff070b82 */ /* 0x000e220000000800 */
[----:B------:R-:W-:-:S02]  /*17d00*/  IMAD R4, R10, UR4, RZ ;  /* 0x000000040a047c24 */ /* 0x000fc4000f8e02ff */
[----:B------:R-:W-:-:S04]  /*17d10*/  IMAD.WIDE.U32 R2, R14, UR4, R2 ;  /* 0x000000040e027c25 */ /* 0x000fc8000f8e0002 */
[----:B------:R-:W-:Y:S01]  /*17d20*/  IMAD R5, R14, UR5, R4 ;  /* 0x000000050e057c24 */ /* 0x000fe2000f8e0204 */
[----:B------:R-:W-:Y:S01]  /*17d30*/  SHF.R.S32.HI R14, RZ, 0x1f, R20 ;  /* 0x0000001fff0e7819 */ /* 0x000fe20000011414 */
[----:B------:R-:W2:Y:S01]  /*17d40*/  @P0 LDC R9, c[0x0][0xcf0] ;  /* 0x00033c00ff090b82 */ /* 0x000ea20000000800 */
[----:B------:R-:W-:Y:S01]  /*17d50*/  ULDC.64 UR4, c[0x0][0xbf0] ;  /* 0x0002fc0000047ab9 */ /* 0x000fe20000000a00 */
[----:B------:R-:W-:Y:S01]  /*17d60*/  IMAD.IADD R8, R20, 0x1, -R8 ;  /* 0x0000000114087824 */ /* 0x000fe200078e0a08 */
[----:B------:R-:W-:Y:S01]  /*17d70*/  LEA.HI R14, R14, R20, RZ, 0x3 ;  /* 0x000000140e0e7211 */ /* 0x000fe200078f18ff */
[----:B------:R-:W-:Y:S01]  /*17d80*/  IMAD R4, R12, UR4, RZ ;  /* 0x000000040c047c24 */ /* 0x000fe2000f8e02ff */
[-C--:B-1----:R-:W-:Y:S01]  /*17d90*/  ISETP.GE.AND P1, PT, R42, R21.reuse, PT ;  /* 0x000000152a00720c */ /* 0x082fe20003f26270 */
[----:B------:R-:W-:Y:S01]  /*17da0*/  IMAD.IADD R3, R3, 0x1, R5 ;  /* 0x0000000103037824 */ /* 0x000fe200078e0205 */
[----:B------:R-:W-:Y:S01]  /*17db0*/  SHF.R.S32.HI R14, RZ, 0x3, R14 ;  /* 0x00000003ff0e7819 */ /* 0x000fe2000001140e */
[----:B------:R-:W-:Y:S01]  /*17dc0*/  IMAD R5, R13, UR5, R4 ;  /* 0x000000050d057c24 */ /* 0x000fe2000f8e0204 */
[C---:B------:R-:W-:Y:S01]  /*17dd0*/  ISETP.GE.AND P2, PT, R210.reuse, R21, PT ;  /* 0x00000015d200720c */ /* 0x040fe20003f46270 */
[----:B------:R-:W-:-:S02]  /*17de0*/  VIADD R40, R210, 0x80 ;  /* 0x00000080d2287836 */ /* 0x000fc40000000000 */
[----:B------:R-:W-:Y:S01]  /*17df0*/  IMAD R4, R8, 0x20, R14 ;  /* 0x0000002008047824 */ /* 0x000fe200078e020e */
[----:B------:R-:W-:Y:S01]  /*17e00*/  SEL R8, RZ, 0xffffffff, P1 ;  /* 0xffffffffff087807 */ /* 0x000fe20000800000 */
[----:B------:R-:W-:Y:S01]  /*17e10*/  IMAD.WIDE.U32 R2, R13, UR4, R2 ;  /* 0x000000040d027c25 */ /* 0x000fe2000f8e0002 */
[----:B------:R-:W-:-:S03]  /*17e20*/  ULDC.64 UR4, c[0x0][0xbe0] ;  /* 0x0002f80000047ab9 */ /* 0x000fc60000000a00 */
[----:B------:R-:W-:Y:S02]  /*17e30*/  IMAD.IADD R6, R213, 0x1, R4 ;  /* 0x00000001d5067824 */ /* 0x000fe400078e0204 */
[----:B------:R-:W-:Y:S02]  /*17e40*/  IMAD.IADD R3, R3, 0x1, R5 ;  /* 0x0000000103037824 */ /* 0x000fe400078e0205 */
[----:B0-----:R-:W-:Y:S01]  /*17e50*/  @P0 IMAD.HI.U32 R4, R6, R7, RZ ;  /* 0x0000000706040227 */ /* 0x001fe200078e00ff */
[----:B------:R-:W-:Y:S02]  /*17e60*/  SEL R7, RZ, 0x1, P2 ;  /* 0x00000001ff077807 */ /* 0x000fe40001000000 */
[----:B------:R-:W-:Y:S01]  /*17e70*/  ISETP.GE.AND P2, PT, R40, R21, PT ;  /* 0x000000152800720c */ /* 0x000fe20003f46270 */
[----:B------:R-:W-:Y:S01]  /*17e80*/  IMAD.MOV.U32 R5, RZ, RZ, R6 ;  /* 0x000000ffff057224 */ /* 0x000fe200078e0006 */
[----:B--2---:R-:W-:Y:S01]  /*17e90*/  @P0 SHF.R.U32.HI R5, RZ, R9, R4 ;  /* 0x00000009ff050219 */ /* 0x004fe20000011604 */
[----:B------:R-:W-:Y:S01]  /*17ea0*/  VIADD R38, R210, 0xc0 ;  /* 0x000000c0d2267836 */ /* 0x000fe20000000000 */
[----:B------:R-:W-:Y:S01]  /*17eb0*/  SEL R9, RZ, 0xffffffff, P2 ;  /* 0xffffffffff097807 */ /* 0x000fe20001000000 */
[----:B------:R-:W-:Y:S01]  /*17ec0*/  IMAD.SHL.U32 R8, R8, 0x2, RZ ;  /* 0x0000000208087824 */ /* 0x000fe200078e00ff */
[----:B------:R-:W-:Y:S01]  /*17ed0*/  SHF.R.S32.HI R4, RZ, 0x1f, R5 ;  /* 0x0000001fff047819 */ /* 0x000fe20000011405 */
[----:B------:R-:W-:Y:S01]  /*17ee0*/  VIADD R36, R210, 0x100 ;  /* 0x00000100d2247836 */ /* 0x000fe20000000000 */
[-C--:B------:R-:W-:Y:S01]  /*17ef0*/  ISETP.GE.AND P1, PT, R38, R21.reuse, PT ;  /* 0x000000152600720c */ /* 0x080fe20003f26270 */
[----:B------:R-:W-:Y:S01]  /*17f00*/  IMAD.SHL.U32 R9, R9, 0x4, RZ ;  /* 0x0000000409097824 */ /* 0x000fe200078e00ff */
[----:B------:R-:W-:Y:S01]  /*17f10*/  LOP3.LUT R8, R8, 0x2, R7, 0xe2, !PT ;  /* 0x0000000208087812 */ /* 0x000fe200078ee207 */
[----:B------:R-:W-:Y:S01]  /*17f20*/  IMAD.MOV R7, RZ, RZ, -R5 ;  /* 0x000000ffff077224 */ /* 0x000fe200078e0a05 */
[----:B------:R-:W-:Y:S01]  /*17f30*/  SEL R10, RZ, 0xffffffff, P1 ;  /* 0xffffffffff0a7807 */ /* 0x000fe20000800000 */
[----:B------:R-:W-:Y:S01]  /*17f40*/  IMAD R4, R4, UR4, RZ ;  /* 0x0000000404047c24 */ /* 0x000fe2000f8e02ff */
[----:B------:R-:W-:Y:S01]  /*17f50*/  ISETP.GE.AND P0, PT, R36, R21, PT ;  /* 0x000000152400720c */ /* 0x000fe20003f06270 */
[----:B------:R-:W-:Y:S01]  /*17f60*/  IMAD R7, R29, R7, R6 ;  /* 0x000000071d077224 */ /* 0x000fe200078e0206 */
[----:B------:R-:W-:Y:S01]  /*17f70*/  LOP3.LUT R8, R9, 0x4, R8, 0xe2, !PT ;  /* 0x0000000409087812 */ /* 0x000fe200078ee208 */
[----:B------:R-:W-:Y:S01]  /*17f80*/  IMAD R9, R5, UR5, R4 ;  /* 0x0000000505097c24 */ /* 0x000fe2000f8e0204 */
[----:B------:R-:W-:Y:S01]  /*17f90*/  SEL R4, RZ, 0xffffffff, P0 ;  /* 0xffffffffff047807 */ /* 0x000fe20000000000 */
[----:B------:R-:W-:Y:S01]  /*17fa0*/  IMAD R31, R0, R29, RZ ;  /* 0x0000001d001f7224 */ /* 0x000fe200078e02ff */
[----:B------:R-:W-:Y:S01]  /*17fb0*/  SHF.R.S32.HI R0, RZ, 0x1f, R7 ;  /* 0x0000001fff007819 */ /* 0x000fe20000011407 */
[----:B------:R-:W-:-:S02]  /*17fc0*/  IMAD.SHL.U32 R11, R10, 0x8, RZ ;  /* 0x000000080a0b7824 */ /* 0x000fc400078e00ff */
[----:B------:R-:W-:Y:S02]  /*17fd0*/  VIADD R34, R210, 0x140 ;  /* 0x00000140d2227836 */ /* 0x000fe40000000000 */
[----:B------:R-:W-:Y:S01]  /*17fe0*/  IMAD.WIDE.U32 R2, R5, UR4, R2 ;  /* 0x0000000405027c25 */ /* 0x000fe2000f8e0002 */
[----:B------:R-:W-:Y:S01]  /*17ff0*/  ULDC.64 UR4, c[0x0][0xbd8] ;  /* 0x0002f60000047ab9 */ /* 0x000fe20000000a00 */
[----:B------:R-:W-:Y:S02]  /*18000*/  LOP3.LUT R8, R11, 0x8, R8, 0xe2, !PT ;  /* 0x000000080b087812 */ /* 0x000fe400078ee208 */
[----:B------:R-:W-:Y:S01]  /*18010*/  IMAD.SHL.U32 R5, R4, 0x10, RZ ;  /* 0x0000001004057824 */ /* 0x000fe200078e00ff */
[----:B------:R-:W-:Y:S01]  /*18020*/  ISETP.GE.AND P0, PT, R34, R21, PT ;  /* 0x000000152200720c */ /* 0x000fe20003f06270 */
[----:B------:R-:W-:Y:S01]  /*18030*/  IMAD R0, R0, UR4, RZ ;  /* 0x0000000400007c24 */ /* 0x000fe2000f8e02ff */
[----:B------:R-:W-:Y:S01]  /*18040*/  IADD3 R3, R3, R9, RZ ;  /* 0x0000000903037210 */ /* 0x000fe20007ffe0ff */
[C---:B------:R-:W-:Y:S01]  /*18050*/  VIADD R32, R210.reuse, 0x180 ;  /* 0x00000180d2207836 */ /* 0x040fe20000000000 */
[----:B------:R-:W-:Y:S01]  /*18060*/  SEL R4, RZ, 0xffffffff, P0 ;  /* 0xffffffffff047807 */ /* 0x000fe20000000000 */
[----:B------:R-:W-:Y:S01]  /*18070*/  VIADD R28, R210, 0x1c0 ;  /* 0x000001c0d21c7836 */ /* 0x000fe20000000000 */
[----:B------:R-:W-:Y:S01]  /*18080*/  LOP3.LUT R8, R5, 0x10, R8, 0xe2, !PT ;  /* 0x0000001005087812 */ /* 0x000fe200078ee208 */
[----:B------:R-:W-:Y:S01]  /*18090*/  IMAD R5, R7, UR5, R0 ;  /* 0x0000000507057c24 */ /* 0x000fe2000f8e0200 */
[-C--:B------:R-:W-:Y:S01]  /*180a0*/  ISETP.GE.AND P0, PT, R32, R21.reuse, PT ;  /* 0x000000152000720c */ /* 0x080fe20003f06270 */
[----:B------:R-:W-:Y:S01]  /*180b0*/  IMAD.IADD R0, R14, 0x1, R213 ;  /* 0x000000010e007824 */ /* 0x000fe200078e02d5 */
[----:B------:R-:W-:Y:S01]  /*180c0*/  ISETP.GE.AND P2, PT, R28, R21, PT ;  /* 0x000000151c00720c */ /* 0x000fe20003f46270 */
[----:B------:R-:W-:-:S02]  /*180d0*/  IMAD.SHL.U32 R9, R4, 0x20, RZ ;  /* 0x0000002004097824 */ /* 0x000fc400078e00ff */
[----:B------:R-:W-:Y:S01]  /*180e0*/  IMAD.WIDE.U32 R2, R7, UR4, R2 ;  /* 0x0000000407027c25 */ /* 0x000fe2000f8e0002 */
[----:B------:R-:W-:Y:S01]  /*180f0*/  SEL R7, RZ, 0x40, P0 ;  /* 0x00000040ff077807 */ /* 0x000fe20000000000 */
[----:B------:R-:W-:Y:S01]  /*18100*/  ULDC.64 UR4, c[0x0][0xb80] ;  /* 0x0002e00000047ab9 */ /* 0x000fe20000000a00 */
[----:B------:R-:W-:Y:S01]  /*18110*/  ISETP.GE.AND P0, PT, R0, R31, PT ;  /* 0x0000001f0000720c */ /* 0x000fe20003f06270 */
[----:B------:R-:W-:Y:S01]  /*18120*/  IMAD.IADD R3, R3, 0x1, R5 ;  /* 0x0000000103037824 */ /* 0x000fe200078e0205 */
[----:B------:R-:W-:Y:S01]  /*18130*/  LOP3.LUT R8, R9, 0x20, R8, 0xe2, !PT ;  /* 0x0000002009087812 */ /* 0x000fe200078ee208 */
[----:B------:R-:W-:Y:S01]  /*18140*/  VIADD R30, R210, 0x1c0 ;  /* 0x000001c0d21e7836 */ /* 0x000fe20000000000 */
[----:B------:R-:W-:Y:S01]  /*18150*/  LEA R14, P1, R2, UR4, 0x1 ;  /* 0x00000004020e7c11 */ /* 0x000fe2000f8208ff */
[C---:B------:R-:W-:Y:S01]  /*18160*/  VIADD R33, R210.reuse, 0x180 ;  /* 0x00000180d2217836 */ /* 0x040fe20000000000 */
[----:B------:R-:W-:Y:S01]  /*18170*/  SEL R5, RZ, 0x80, P2 ;  /* 0x00000080ff057807 */ /* 0x000fe20001000000 */
[----:B------:R-:W-:Y:S01]  /*18180*/  VIADD R35, R210, 0x140 ;  /* 0x00000140d2237836 */ /* 0x000fe20000000000 */
[----:B------:R-:W-:Y:S01]  /*18190*/  LOP3.LUT R20, R8, R7, RZ, 0xfc, !PT ;  /* 0x0000000708147212 */ /* 0x000fe200078efcff */
[----:B------:R-:W-:Y:S01]  /*181a0*/  VIADD R37, R210, 0x100 ;  /* 0x00000100d2257836 */ /* 0x000fe20000000000 */
[----:B------:R-:W-:Y:S01]  /*181b0*/  LEA.HI.X R15, R2, UR5, R3, 0x1, P1 ;  /* 0x00000005020f7c11 */ /* 0x000fe200088f0c03 */
[----:B------:R-:W-:Y:S01]  /*181c0*/  VIADD R39, R210, 0xc0 ;  /* 0x000000c0d2277836 */ /* 0x000fe20000000000 */
[----:B------:R-:W-:Y:S01]  /*181d0*/  LOP3.LUT R24, R20, R5, RZ, 0xfc, !PT ;  /* 0x0000000514187212 */ /* 0x000fe200078efcff */
[C---:B------:R-:W-:Y:S01]  /*181e0*/  VIADD R41, R210.reuse, 0x80 ;  /* 0x00000080d2297836 */ /* 0x040fe20000000000 */
[----:B------:R0:W1:Y:S01]  /*181f0*/  SHFL.IDX PT, R4, R14, RZ, 0x181f ;  /* 0x00181fff0e047589 */ /* 0x00006200000e0000 */
[----:B------:R-:W-:Y:S01]  /*18200*/  VIADD R43, R210, 0x40 ;  /* 0x00000040d22b7836 */ /* 0x000fe20000000000 */
[----:B------:R-:W-:-:S02]  /*18210*/  SHF.R.S32.HI R30, RZ, 0x1f, R30 ;  /* 0x0000001fff1e7819 */ /* 0x000fc4000001141e */
[----:B------:R0:W2:Y:S01]  /*18220*/  SHFL.IDX PT, R5, R15, RZ, 0x181f ;  /* 0x00181fff0f057589 */ /* 0x0000a200000e0000 */
        /* <DEDUP_REMOVED lines=11> */
[-C--:B-1----:R-:W-:Y:S02]  /*182e0*/  @!P2 LEA R6, P0, R42, R4.reuse, 0x1 ;  /* 0x000000042a06a211 */ /* 0x082fe400078008ff */
        /* <DEDUP_REMOVED lines=26> */
.L_x_8739:
[----:B------:R-:W-:Y:S05]  /*18490*/  BSYNC B1 ;  /* 0x0000000000017941 */ /* 0x000fea0003800000 */
.L_x_8738:
[----:B------:R-:W-:Y:S01]  /*184a0*/  VIADD R0, R0, 0x20 ;  /* 0x0000002000007836 */ /* 0x000fe20000000000 */
[----:B--23--:R0:W2:Y:S04]  /*184b0*/  SHFL.IDX PT, R5, R15, 0x1, 0x181f ;  /* 0x00381f000f057f89 */ /* 0x00c0a800000e0000 */
[----:B------:R-:W-:Y:S01]  /*184c0*/  ISETP.GE.AND P0, PT, R0, R31, PT ;  /* 0x0000001f0000720c */ /* 0x000fe20003f06270 */
[----:B-1----:R0:W1:-:S12]  /*184d0*/  SHFL.IDX PT, R4, R14, 0x1, 0x181f ;  /* 0x00381f000e047f89 */ /* 0x00205800000e0000 */
[----:B0-----:R-:W-:Y:S05]  /*184e0*/  @P0 BRA `(.L_x_8734) ;  /* 0x00000000007c0947 */ /* 0x001fea0003800000 */
[-C--:B------:R-:W-:Y:S02]  /*184f0*/  ISETP.GE.AND P6, PT, R210, R21.reuse, PT ;  /* 0x00000015d200720c */ /* 0x080fe40003fc6270 */
[-C--:B------:R-:W-:Y:S02]  /*18500*/  ISETP.GE.AND P5, PT, R42, R21.reuse, PT ;  /* 0x000000152a00720c */ /* 0x080fe40003fa6270 */
[-C--:B------:R-:W-:Y:S02]  /*18510*/  ISETP.GE.AND P4, PT, R40, R21.reuse, PT ;  /* 0x000000152800720c */ /* 0x080fe40003f86270 */
[-C--:B------:R-:W-:Y:S02]  /*18520*/  ISETP.GE.AND P3, PT, R38, R21.reuse, PT ;  /* 0x000000152600720c */ /* 0x080fe40003f66270 */
[-C--:B------:R-:W-:Y:S02]  /*18530*/  ISETP.GE.AND P2, PT, R36, R21.reuse, PT ;  /* 0x000000152400720c */ /* 0x080fe40003f46270 */
[----:B------:R-:W-:-:S03]  /*18540*/  ISETP.GE.AND P1, PT, R34, R21, PT ;  /* 0x000000152200720c */ /* 0x000fc60003f26270 */
[----:B-12---:R-:W-:Y:S02]  /*18550*/  @!P6 IMAD.WIDE R2, R210, 0x2, R4 ;  /* 0x00000002d202e825 */ /* 0x006fe400078e0204 */
        /* <DEDUP_REMOVED lines=24> */
.L_x_8734:
[----:B------:R-:W-:Y:S05]  /*186e0*/  BSYNC B0 ;  /* 0x0000000000007941 */ /* 0x000fea0003800000 */
.L_x_8728:
[----:B------:R-:W-:Y:S02]  /*186f0*/  ULDC UR4, c[0x0][0xd3c] ;  /* 0x00034f0000047ab9 */ /* 0x000fe40000000800 */
[----:B------:R-:W-:-:S13]  /*18700*/  ISETP.GE.AND P0, PT, R27, UR4, PT ;  /* 0x000000041b007c0c */ /* 0x000fda000bf06270 */
[----:B------:R-:W-:Y:S05]  /*18710*/  @!P0 BRA `(.L_x_8740) ;  /* 0xfffffe8c00b48947 */ /* 0x000fea000383ffff */
[----:B------:R-:W-:Y:S05]  /*18720*/  BRA `(.L_x_8601) ;  /* 0x0000008400607947 */ /* 0x000fea0003800000 */
.L_x_8599:
        /* <DEDUP_REMOVED lines=16> */
.L_x_8741:
        /* <DEDUP_REMOVED lines=41> */
.L_x_8747:
        /* <DEDUP_REMOVED lines=12> */
.L_x_8746:
[----:B------:R-:W-:Y:S05]  /*18b80*/  BSYNC B0 ;  /* 0x0000000000007941 */ /* 0x000fea0003800000 */
.L_x_8745:
        /* <DEDUP_REMOVED lines=20> */
.L_x_8743:
        /* <DEDUP_REMOVED lines=20> */
.L_x_8748:
        /* <DEDUP_REMOVED lines=59> */
.L_x_8744:
[----:B------:R-:W-:Y:S02]  /*191c0*/  IMAD.MOV.U32 R17, RZ, RZ, RZ ;  /* 0x000000ffff117224 */ /* 0x000fe400078e00ff */
[----:B------:R-:W-:Y:S02]  /*191d0*/  IMAD.U32 R16, RZ, RZ, UR6 ;  /* 0x00000006ff107e24 */ /* 0x000fe4000f8e00ff */
[----:B------:R-:W-:-:S07]  /*191e0*/  IMAD.MOV.U32 R18, RZ, RZ, RZ ;  /* 0x000000ffff127224 */ /* 0x000fce00078e00ff */
.L_x_8749:
[----:B------:R-:W-:-:S13]  /*191f0*/  ISETP.NE.AND P0, PT, R5, RZ, PT ;  /* 0x000000ff0500720c */ /* 0x000fda0003f05270 */
[----:B------:R-:W0:Y:S01]  /*19200*/  @!P0 S2R R3, SR_CgaCtaId ;  /* 0x0000000000038919 */ /* 0x000e220000008800 */
[----:B------:R-:W-:-:S04]  /*19210*/  @!P0 MOV R2, 0x400 ;  /* 0x0000040000028802 */ /* 0x000fc80000000f00 */
[----:B0-----:R-:W-:-:S05]  /*19220*/  @!P0 LEA R2, R3, R2, 0x18 ;  /* 0x0000000203028211 */ /* 0x001fca00078ec0ff */
[----:B------:R0:W-:Y:S01]  /*19230*/  @!P0 STS.128 [R2+0x388d0], R16 ;  /* 0x0388d01002008388 */ /* 0x0001e20000000c00 */
[----:B------:R-:W-:Y:S06]  /*19240*/  BAR.ARV 0x5, 0x180 ;  /* 0x0146000000007b1d */ /* 0x000fec0000002000 */
.L_x_8742:
[----:B------:R2:W-:Y:S01]  /*19250*/  STL [R1+0x2c], RZ ;  /* 0x00002cff01007387 */ /* 0x0005e20000100800 */
[----:B------:R-:W-:Y:S01]  /*19260*/  ULDC UR4, c[0x0][0xd3c] ;  /* 0x00034f0000047ab9 */ /* 0x000fe20000000800 */
[----:B------:R-:W-:Y:S01]  /*19270*/  IMAD.MOV.U32 R28, RZ, RZ, 0x1 ;  /* 0x00000001ff1c7424 */ /* 0x000fe200078e00ff */
[----:B-1----:R-:W-:Y:S01]  /*19280*/  ISETP.GE.AND P0, PT, R19, UR4, PT ;  /* 0x0000000413007c0c */ /* 0x002fe2000bf06270 */
[----:B------:R-:W-:-:S12]  /*19290*/  IMAD.MOV.U32 R25, RZ, RZ, RZ ;  /* 0x000000ffff197224 */ /* 0x000fd800078e00ff */
[----:B--2---:R-:W-:Y:S05]  /*192a0*/  @P0 BRA `(.L_x_8750) ;  /* 0x0000007400a40947 */ /* 0x004fea0003800000 */
[----:B------:R-:W2:Y:S01]  /*192b0*/  LDL R4, [R1+0x8] ;  /* 0x0000080001047983 */ /* 0x000ea20000100800 */
[----:B------:R-:W1:Y:S01]  /*192c0*/  S2UR UR5, SR_CgaCtaId ;  /* 0x00000000000579c3 */ /* 0x000e620000008800 */
[C---:B0-----:R-:W-:Y:S01]  /*192d0*/  IMAD.SHL.U32 R2, R0.reuse, 0x8, RZ ;  /* 0x0000000800027824 */ /* 0x041fe200078e00ff */
[----:B------:R-:W-:Y:S01]  /*192e0*/  LOP3.LUT R5, R0, 0x7f, RZ, 0xc0, !PT ;  /* 0x0000007f00057812 */ /* 0x000fe200078ec0ff */
[----:B------:R-:W-:Y:S01]  /*192f0*/  UMOV UR4, 0x400 ;  /* 0x0000040000047882 */ /* 0x000fe20000000000 */
[----:B------:R-:W-:Y:S01]  /*19300*/  BSSY B8, `(.L_x_8750) ;  /* 0x0000763000087945 */ /* 0x000fe20003800000 */
[----:B------:R-:W-:Y:S01]  /*19310*/  IMAD.MOV.U32 R29, RZ, RZ, 0x1 ;  /* 0x00000001ff1d7424 */ /* 0x000fe200078e00ff */
[C---:B------:R-:W-:Y:S01]  /*19320*/  LOP3.LUT R3, R2.reuse, 0x1f8, RZ, 0xc0, !PT ;  /* 0x000001f802037812 */ /* 0x040fe200078ec0ff */
[----:B------:R-:W-:Y:S01]  /*19330*/  IMAD.SHL.U32 R36, R5, 0x8, RZ ;  /* 0x0000000805247824 */ /* 0x000fe200078e00ff */
[----:B------:R-:W-:Y:S02]  /*19340*/  LOP3.LUT R2, R2, 0x38, RZ, 0xc0, !PT ;  /* 0x0000003802027812 */ /* 0x000fe400078ec0ff */
[----:B------:R-:W-:-:S02]  /*19350*/  CS2R R24, SRZ ;  /* 0x0000000000187805 */ /* 0x000fc4000001ff00 */
[----:B------:R-:W-:Y:S01]  /*19360*/  LOP3.LUT R3, R3, 0x38, R0, 0x78, !PT ;  /* 0x0000003803037812 */ /* 0x000fe200078e7800 */
[----:B------:R-:W-:Y:S01]  /*19370*/  IMAD.SHL.U32 R0, R0, 0x10, RZ ;  /* 0x0000001000007824 */ /* 0x000fe200078e00ff */
[----:B------:R-:W-:Y:S01]  /*19380*/  ULDC.64 UR38, c[0x0][0x198] ;  /* 0x0000660000267ab9 */ /* 0x000fe20000000a00 */
[----:B------:R-:W-:Y:S01]  /*19390*/  IMAD.MOV.U32 R28, RZ, RZ, 0x1 ;  /* 0x00000001ff1c7424 */ /* 0x000fe200078e00ff */
[----:B------:R-:W-:Y:S01]  /*193a0*/  LOP3.LUT R36, R3, 0x200, R36, 0xf8, !PT ;  /* 0x0000020003247812 */ /* 0x000fe200078ef824 */
[----:B------:R-:W-:Y:S01]  /*193b0*/  ULDC UR36, c[0x0][0xc] ;  /* 0x0000030000247ab9 */ /* 0x000fe20000000800 */
[----:B------:R-:W-:-:S04]  /*193c0*/  SHF.R.U32.HI R3, RZ, 0x3, R5 ;  /* 0x00000003ff037819 */ /* 0x000fc80000011605 */
[----:B------:R-:W-:Y:S02]  /*193d0*/  LOP3.LUT R3, R3, 0x70, R0, 0xf8, !PT ;  /* 0x0000007003037812 */ /* 0x000fe400078ef800 */
[C---:B------:R-:W-:Y:S01]  /*193e0*/  LOP3.LUT R0, R2.reuse, 0x40, RZ, 0xfc, !PT ;  /* 0x0000004002007812 */ /* 0x040fe200078efcff */
[----:B-1----:R-:W-:Y:S01]  /*193f0*/  ULEA UR4, UR5, UR4, 0x18 ;  /* 0x0000000405047291 */ /* 0x002fe2000f8ec03f */
        /* <DEDUP_REMOVED lines=11> */
.L_x_8863:
[----:B------:R-:W0:Y:S02]  /*194b0*/  LDC.64 R2, c[0x0][0xd88] ;  /* 0x00036200ff027b82 */ /* 0x000e240000000a00 */
[----:B0-----:R-:W-:-:S05]  /*194c0*/  IMAD.WIDE R2, R19, 0x4, R2 ;  /* 0x0000000413027825 */ /* 0x001fca00078e0202 */
[----:B--2---:R-:W2:Y:S01]  /*194d0*/  LDG.E R37, desc[UR40][R2.64] ;  /* 0x0000002802257981 */ /* 0x004ea2000c1e1900 */
[----:B------:R-:W-:Y:S05]  /*194e0*/  YIELD ;  /* 0x0000000000007946 */ /* 0x000fea0003800000 */
[----:B------:R-:W-:Y:S01]  /*194f0*/  ULDC.64 UR4, c[0x0][0xb20] ;  /* 0x0002c80000047ab9 */ /* 0x000fe20000000a00 */
[----:B------:R-:W-:Y:S01]  /*19500*/  MOV R34, RZ ;  /* 0x000000ff00227202 */ /* 0x000fe20000000f00 */
[----:B-1-3--:R-:W-:Y:S01]  /*19510*/  IMAD.MOV.U32 R6, RZ, RZ, RZ ;  /* 0x000000ffff067224 */ /* 0x00afe200078e00ff */
[----:B------:R-:W-:Y:S01]  /*19520*/  ISETP.NE.U32.AND P0, PT, RZ, UR4, PT ;  /* 0x00000004ff007c0c */ /* 0x000fe2000bf05070 */
[----:B------:R-:W-:Y:S01]  /*19530*/  ULDC.64 UR8, c[0x0][0xb10] ;  /* 0x0002c40000087ab9 */ /* 0x000fe20000000a00 */
[----:B------:R-:W-:-:S02]  /*19540*/  ULDC.64 UR6, c[0x0][0xb08] ;  /* 0x0002c20000067ab9 */ /* 0x000fc40000000a00 */
[----:B------:R-:W-:Y:S02]  /*19550*/  ISETP.NE.AND.EX P0, PT, RZ, UR5, PT, P0 ;  /* 0x00000005ff007c0c */ /* 0x000fe4000bf05300 */
        /* <DEDUP_REMOVED lines=45> */
.L_x_8751:
        /* <DEDUP_REMOVED lines=9> */
.L_x_8752:
        /* <DEDUP_REMOVED lines=9> */
.L_x_8753:
        /* <DEDUP_REMOVED lines=8> */
[----:B--2---:R-:W-:Y:S02]  /*199d0*/  @P1 IMAD.IADD R6, R5, 0x1, -R2 ;  /* 0x0000000105061824 */ /* 0x004fe400078e0a02 */
[----:B------:R-:W-:-:S02]  /*199e0*/  IMAD.SHL.U32 R2, R17, 0x40, RZ ;  /* 0x0000004011027824 */ /* 0x000fc400078e00ff */
[----:B------:R-:W-:Y:S02]  /*199f0*/  IMAD.IADD R31, R7, 0x1, R6 ;  /* 0x00000001071f7824 */ /* 0x000fe400078e0206 */
[----:B------:R-:W-:Y:S02]  /*19a00*/  VIADD R2, R2, 0x3f ;  /* 0x0000003f02027836 */ /* 0x000fe40000000000 */
[----:B------:R-:W-:Y:S02]  /*19a10*/  VIADD R5, R31, 0x3f ;  /* 0x0000003f1f057836 */ /* 0x000fe40000000000 */
[----:B---3--:R-:W-:-:S05]  /*19a20*/  @P0 IMAD.HI.U32 R4, R2, R4, RZ ;  /* 0x0000000402040227 */ /* 0x008fca00078e00ff */
        /* <DEDUP_REMOVED lines=31> */
.L_x_8918:
[----:B---3--:R-:W-:Y:S02]  /*19c20*/  ISETP.NE.AND P0, PT, R14, RZ, PT ;  /* 0x000000ff0e00720c */ /* 0x008fe40003f05270 */
[----:B------:R-:W-:-:S11]  /*19c30*/  PLOP3.LUT P6, PT, PT, PT, PT, 0x8, 0x0 ;  /* 0x000000000000781c */ /* 0x000fd60003fce170 */
[----:B------:R-:W-:Y:S05]  /*19c40*/  @P0 BRA `(.L_x_8757) ;  /* 0x00000000000c0947 */ /* 0x000fea0003800000 */
[----:B------:R-:W-:-:S03]  /*19c50*/  UMOV UR4, 0xffffffff ;  /* 0xffffffff00047882 */ /* 0x000fc60000000000 */
[----:B------:R-:W-:Y:S05]  /*19c60*/  BRA.DIV UR4, `(.L_x_8758) ;  /* 0x00000082047c7947 */ /* 0x000fea000b800000 */
[----:B------:R-:W-:-:S13]  /*19c70*/  ELECT P6, URZ, PT ;  /* 0x00000000003f782f */ /* 0x000fda00038c0000 */
.L_x_8757:
        /* <DEDUP_REMOVED lines=9> */
.L_x_8921:
[----:B------:R-:W-:Y:S05]  /*19d10*/  BSYNC B1 ;  /* 0x0000000000017941 */ /* 0x000fea0003800000 */
.L_x_8759:
        /* <DEDUP_REMOVED lines=10> */
.L_x_8922:
[----:B------:R-:W-:Y:S05]  /*19dc0*/  BSYNC B2 ;  /* 0x0000000000027941 */ /* 0x000fea0003800000 */
.L_x_8763:
        /* <DEDUP_REMOVED lines=9> */
.L_x_8766:
[----:B------:R-:W-:Y:S05]  /*19e60*/  BSYNC B2 ;  /* 0x0000000000027941 */ /* 0x000fea0003800000 */
.L_x_8765:
        /* <DEDUP_REMOVED lines=12> */
.L_x_8767:
        /* <DEDUP_REMOVED lines=13> */
.L_x_8923:
[----:B------:R-:W-:Y:S05]  /*1a000*/  BSYNC B2 ;  /* 0x0000000000027941 */ /* 0x000fea0003800000 */
.L_x_8768:
        /* <DEDUP_REMOVED lines=11> */
.L_x_8771:
[----:B------:R-:W-:Y:S05]  /*1a0c0*/  BSYNC B2 ;  /* 0x0000000000027941 */ /* 0x000fea0003800000 */
.L_x_8770:
        /* <DEDUP_REMOVED lines=9> */
.L_x_8772:
        /* <DEDUP_REMOVED lines=15> */
.L_x_8773:
        /* <DEDUP_REMOVED lines=15> */
.L_x_8774:
        /* <DEDUP_REMOVED lines=15> */
.L_x_8775:
        /* <DEDUP_REMOVED lines=15> */
.L_x_8776:
        /* <DEDUP_REMOVED lines=15> */
.L_x_8777:
        /* <DEDUP_REMOVED lines=15> */
.L_x_8778:
        /* <DEDUP_REMOVED lines=15> */
.L_x_8779:
        /* <DEDUP_REMOVED lines=10> */
.L_x_8762:
[----:B------:R-:W-:Y:S05]  /*1a890*/  BSYNC B1 ;  /* 0x0000000000017941 */ /* 0x000fea0003800000 */
.L_x_8761:
        /* <DEDUP_REMOVED lines=9> */
.L_x_8799:
        /* <DEDUP_REMOVED lines=11> */
.L_x_8924:
[----:B------:R-:W-:Y:S05]  /*1a9e0*/  BSYNC B2 ;  /* 0x0000000000027941 */ /* 0x000fea0003800000 */
.L_x_8782:
        /* <DEDUP_REMOVED lines=9> */
.L_x_8785:
[----:B------:R-:W-:Y:S05]  /*1aa80*/  BSYNC B2 ;  /* 0x0000000000027941 */ /* 0x000fea0003800000 */
.L_x_8784:
        /* <DEDUP_REMOVED lines=8> */
[----:B-1----:R-:W-:Y:S01]  /*1ab10*/  VIADD R9, R8, 0x38890 ;  /* 0x0003889008097836 */ /* 0x002fe20000000000 */
[----:B------:R-:W-:Y:S01]  /*1ab20*/  UMOV UR6, 0x0 ;  /* 0x0000000000067882 */ /* 0x000fe20000000000 */
[----:B------:R-:W-:-:S10]  /*1ab30*/  UMOV UR7, 0x12f00000 ;  /* 0x12f0000000077882 */ /* 0x000fd40000000000 */
.L_x_8786:
        /* <DEDUP_REMOVED lines=13> */
.L_x_8925:
[----:B------:R-:W-:Y:S05]  /*1ac10*/  BSYNC B2 ;  /* 0x0000000000027941 */ /* 0x000fea0003800000 */
.L_x_8787:
[----:B------:R-:W-:Y:S01]  /*1ac20*/  BSSY B2, `(.L_x_8789) ;  /* 0x000000b000027945 */ /* 0x000fe20003800000 */
[----:B01----:R-:W-:Y:S01]  /*1ac30*/  MOV R2, 0x0 ;  /* 0x0000000000027802 */ /* 0x003fe20000000f00 */
[----:B------:R-:W-:Y:S02]  /*1ac40*/  IMAD.MOV.U32 R3, RZ, RZ, 0x12f00000 ;  /* 0x12f00000ff037424 */ /* 0x000fe400078e00ff */
        /* <DEDUP_REMOVED lines=8> */
.L_x_8790:
[----:B------:R-:W-:Y:S05]  /*1acd0*/  BSYNC B2 ;  /* 0x0000000000027941 */ /* 0x000fea0003800000 */
.L_x_8789:
        /* <DEDUP_REMOVED lines=9> */
.L_x_8791:
        /* <DEDUP_REMOVED lines=15> */
.L_x_8792:
        /* <DEDUP_REMOVED lines=15> */
.L_x_8793:
        /* <DEDUP_REMOVED lines=15> */
.L_x_8794:
        /* <DEDUP_REMOVED lines=15> */
.L_x_8795:
        /* <DEDUP_REMOVED lines=15> */
.L_x_8796:
        /* <DEDUP_REMOVED lines=15> */
.L_x_8797:
        /* <DEDUP_REMOVED lines=15> */
.L_x_8798:
        /* <DEDUP_REMOVED lines=10> */
.L_x_8781:
[----:B------:R-:W-:Y:S05]  /*1b4a0*/  BSYNC B1 ;  /* 0x0000000000017941 */ /* 0x000fea0003800000 */
.L_x_8780:
        /* <DEDUP_REMOVED lines=8> */
.L_x_8755:
[----:B------:R-:W-:Y:S05]  /*1b530*/  BSYNC B0 ;  /* 0x0000000000007941 */ /* 0x000fea0003800000 */
.L_x_8754:
        /* <DEDUP_REMOVED lines=35> */
.L_x_8801:
        /* <DEDUP_REMOVED lines=20> */
.L_x_8804:
[----:B------:R-:W-:Y:S05]  /*1b8b0*/  BSYNC B6 ;  /* 0x0000000000067941 */ /* 0x000fea0003800000 */
.L_x_8803:
        /* <DEDUP_REMOVED lines=19> */
[----:B-12---:R-:W-:Y:S05]  /*1b9f0*/  CALL.ABS.NOINC R2 ;  /* 0x0000000002007343 */ /* 0x006fea0003c00000 */
.L_x_8807:
[----:B------:R0:W1:Y:S01]  /*1ba00*/  LDC.64 R2, c[0x4][R33] ;  /* 0x0100000021027b82 */ /* 0x0000620000000a00 */
[----:B------:R-:W-:Y:S01]  /*1ba10*/  ULDC.64 UR4, c[0x4][0xf0] ;  /* 0x01003c0000047ab9 */ /* 0x000fe20000000a00 */
[----:B------:R-:W-:Y:S01]  /*1ba20*/  ULDC.64 UR6, c[0x4][0xf8] ;  /* 0x01003e0000067ab9 */ /* 0x000fe20000000a00 */
[----:B------:R-:W-:Y:S01]  /*1ba30*/  ULDC.64 UR8, c[0x4][0x50] ;  /* 0x0100140000087ab9 */ /* 0x000fe20000000a00 */
[----:B------:R-:W-:Y:S01]  /*1ba40*/  MOV R4, UR4 ;  /* 0x0000000400047c02 */ /* 0x000fe20008000f00 */
[----:B------:R-:W-:Y:S02]  /*1ba50*/  IMAD.U32 R5, RZ, RZ, UR5 ;  /* 0x00000005ff057e24 */ /* 0x000fe4000f8e00ff */
        /* <DEDUP_REMOVED lines=9> */
.L_x_8806:
[----:B------:R-:W-:Y:S05]  /*1baf0*/  BSYNC B6 ;  /* 0x0000000000067941 */ /* 0x000fea0003800000 */
.L_x_8805:
[----:B------:R-:W-:Y:S01]  /*1bb00*/  ULDC.64 UR4, c[0x0][0xaf0] ;  /* 0x0002bc0000047ab9 */ /* 0x000fe20000000a00 */
[----:B------:R-:W0:Y:S01]  /*1bb10*/  S2R R20, SR_TID.X ;  /* 0x0000000000147919 */ /* 0x000e220000002100 */
[----:B------:R-:W-:Y:S01]  /*1bb20*/  ISETP.NE.U32.AND P0, PT, RZ, UR4, PT ;  /* 0x00000004ff007c0c */ /* 0x000fe2000bf05070 */
[----:B------:R-:W2:Y:S03]  /*1bb30*/  LDC R10, c[0x0][0x430] ;  /* 0x00010c00ff0a7b82 */ /* 0x000ea60000000800 */
[----:B------:R-:W-:-:S13]  /*1bb40*/  ISETP.NE.AND.EX P0, PT, RZ, UR5, PT, P0 ;  /* 0x00000005ff007c0c */ /* 0x000fda000bf05300 */
[----:B------:R-:W-:Y:S01]  /*1bb50*/  @P0 IADD3 R2, P1, R27, UR4, RZ ;  /* 0x000000041b020c10 */ /* 0x000fe2000ff3e0ff */
[----:B------:R-:W3:Y:S01]  /*1bb60*/  S2R R11, SR_TID.X ;  /* 0x00000000000b7919 */ /* 0x000ee20000002100 */
[----:B------:R-:W-:Y:S02]  /*1bb70*/  ULDC UR4, c[0x0][0x320] ;  /* 0x0000c80000047ab9 */ /* 0x000fe40000000800 */
[----:B------:R-:W-:-:S05]  /*1bb80*/  @P0 IADD3.X R3, R30, UR5, RZ, P1, !PT ;  /* 0x000000051e030c10 */ /* 0x000fca0008ffe4ff */
[----:B------:R4:W5:Y:S01]  /*1bb90*/  @P0 LDG.E R32, desc[UR40][R2.64] ;  /* 0x0000002802200981 */ /* 0x000962000c1e1900 */
[----:B0-----:R-:W-:-:S04]  /*1bba0*/  LOP3.LUT R20, R20, 0x7f, RZ, 0xc0, !PT ;  /* 0x0000007f14147812 */ /* 0x001fc800078ec0ff */
[----:B------:R-:W-:Y:S02]  /*1bbb0*/  SHF.R.U32.HI R21, RZ, 0x3, R20 ;  /* 0x00000003ff157819 */ /* 0x000fe40000011614 */
[----:B------:R-:W0:Y:S02]  /*1bbc0*/  S2R R20, SR_TID.X ;  /* 0x0000000000147919 */ /* 0x000e240000002100 */
[----:B0-----:R-:W-:-:S05]  /*1bbd0*/  IMAD.SHL.U32 R20, R20, 0x10, RZ ;  /* 0x0000001014147824 */ /* 0x001fca00078e00ff */
[----:B------:R-:W-:Y:S02]  /*1bbe0*/  LOP3.LUT R20, R21, 0x70, R20, 0xf8, !PT ;  /* 0x0000007015147812 */ /* 0x000fe400078ef814 */
[----:B------:R-:W0:Y:S01]  /*1bbf0*/  S2R R21, SR_TID.X ;  /* 0x0000000000157919 */ /* 0x000e220000002100 */
[----:B--2---:R-:W-:Y:S02]  /*1bc00*/  ISETP.NE.AND P1, PT, R10, 0x1, PT ;  /* 0x000000010a00780c */ /* 0x004fe40003f25270 */
[----:B------:R-:W-:-:S11]  /*1bc10*/  LEA R27, R35, 0xffffffc0, 0x6 ;  /* 0xffffffc0231b7811 */ /* 0x000fd600078e30ff */
[----:B----4-:R-:W2:Y:S01]  /*1bc20*/  @P1 LDC R3, c[0x0][0x434] ;  /* 0x00010d00ff031b82 */ /* 0x010ea20000000800 */
[----:B0-----:R-:W-:-:S07]  /*1bc30*/  IMAD.SHL.U32 R21, R21, 0x8, RZ ;  /* 0x0000000815157824 */ /* 0x001fce00078e00ff */
[----:B------:R-:W0:Y:S01]  /*1bc40*/  @P1 LDC R2, c[0x0][0x438] ;  /* 0x00010e00ff021b82 */ /* 0x000e220000000800 */
[----:B------:R-:W-:-:S04]  /*1bc50*/  LOP3.LUT R21, R21, 0x38, RZ, 0xc0, !PT ;  /* 0x0000003815157812 */ /* 0x000fc800078ec0ff */
[----:B------:R-:W-:-:S04]  /*1bc60*/  LOP3.LUT R21, R21, 0x40, RZ, 0xfc, !PT ;  /* 0x0000004015157812 */ /* 0x000fc800078efcff */
[----:B------:R-:W-:Y:S02]  /*1bc70*/  ISETP.GE.AND P2, PT, R21, UR4, PT ;  /* 0x0000000415007c0c */ /* 0x000fe4000bf46270 */
[----:B------:R-:W4:Y:S01]  /*1bc80*/  S2R R21, SR_TID.X ;  /* 0x0000000000157919 */ /* 0x000f220000002100 */
[----:B------:R-:W-:-:S05]  /*1bc90*/  IMAD.IADD R4, R20, 0x1, R27 ;  /* 0x0000000114047824 */ /* 0x000fca00078e021b */
[C---:B------:R-:W-:Y:S01]  /*1bca0*/  ISETP.GE.AND P0, PT, R4.reuse, R31, PT ;  /* 0x0000001f0400720c */ /* 0x040fe20003f06270 */
[----:B------:R-:W-:Y:S02]  /*1bcb0*/  IMAD.IADD R0, R4, 0x1, R34 ;  /* 0x0000000104007824 */ /* 0x000fe400078e0222 */
[----:B---3--:R-:W-:Y:S01]  /*1bcc0*/  IMAD.SHL.U32 R11, R11, 0x8, RZ ;  /* 0x000000080b0b7824 */ /* 0x008fe200078e00ff */
[----:B------:R-:W-:Y:S01]  /*1bcd0*/  ISETP.GT.U32.OR P0, PT, R20, 0x3f, P0 ;  /* 0x0000003f1400780c */ /* 0x000fe20000704470 */
[----:B--2---:R-:W-:-:S03]  /*1bce0*/  @P1 IMAD.HI.U32 R3, R0, R3, RZ ;  /* 0x0000000300031227 */ /* 0x004fc600078e00ff */
[----:B------:R-:W-:Y:S01]  /*1bcf0*/  LOP3.LUT R11, R11, 0x38, RZ, 0xc0, !PT ;  /* 0x000000380b0b7812 */ /* 0x000fe200078ec0ff */
[----:B------:R-:W-:Y:S01]  /*1bd00*/  IMAD.MOV.U32 R8, RZ, RZ, R0 ;  /* 0x000000ffff087224 */ /* 0x000fe200078e0000 */
[----:B0-----:R-:W-:Y:S02]  /*1bd10*/  @P1 SHF.R.U32.HI R8, RZ, R2, R3 ;  /* 0x00000002ff081219 */ /* 0x001fe40000011603 */
[----:B------:R-:W-:Y:S02]  /*1bd20*/  ISETP.GE.AND P1, PT, R11, UR4, PT ;  /* 0x000000040b007c0c */ /* 0x000fe4000bf26270 */
[----:B------:R-:W-:Y:S02]  /*1bd30*/  LOP3.LUT R22, R22, 0xffffffbf, RZ, 0xc0, !PT ;  /* 0xffffffbf16167812 */ /* 0x000fe400078ec0ff */
[----:B-1----:R-:W-:Y:S01]  /*1bd40*/  SEL R9, RZ, 0xffffffff, P2 ;  /* 0xffffffffff097807 */ /* 0x002fe20001000000 */
[----:B------:R-:W0:Y:S01]  /*1bd50*/  @!P0 LDC.64 R2, c[0x0][0x428] ;  /* 0x00010a00ff028b82 */ /* 0x000e220000000a00 */
[----:B------:R-:W-:Y:S01]  /*1bd60*/  @P2 LOP3.LUT R22, R22, 0x40, RZ, 0xfc, !PT ;  /* 0x0000004016162812 */ /* 0x000fe200078efcff */
[----:B----4-:R-:W-:Y:S01]  /*1bd70*/  IMAD.SHL.U32 R21, R21, 0x8, RZ ;  /* 0x0000000815157824 */ /* 0x010fe200078e00ff */
        /* <DEDUP_REMOVED lines=24> */
[----:B-1----:R-:W-:Y:S01]  /*1bf00*/  @!P0 LEA R4, P1, R6, R4, 0x2 ;  /* 0x0000000406048211 */ /* 0x002fe200078210ff */
[----:B------:R-:W-:-:S03]  /*1bf10*/  IMAD.MOV.U32 R2, RZ, RZ, RZ ;  /* 0x000000ffff027224 */ /* 0x000fc600078e00ff */
[----:B------:R-:W-:-:S04]  /*1bf20*/  @!P0 IADD3 R3, R7, R3, RZ ;  /* 0x0000000307038210 */ /* 0x000fc80007ffe0ff */
        /* <DEDUP_REMOVED lines=37> */
.L_x_8928:
        /* <DEDUP_REMOVED lines=11> */
.L_x_8809:
        /* <DEDUP_REMOVED lines=9> */
.L_x_8929:
[----:B------:R-:W-:Y:S05]  /*1c2c0*/  BSYNC B0 ;  /* 0x0000000000007941 */ /* 0x000fea0003800000 */
.L_x_8810:
        /* <DEDUP_REMOVED lines=64> */
.L_x_8939:
        /* <DEDUP_REMOVED lines=10> */
.L_x_8813:
        /* <DEDUP_REMOVED lines=11> */
.L_x_8814:
        /* <DEDUP_REMOVED lines=34> */
.L_x_8816:
[----:B------:R-:W-:Y:S05]  /*1ca40*/  BSYNC B6 ;  /* 0x0000000000067941 */ /* 0x000fea0003800000 */
.L_x_8815:
        /* <DEDUP_REMOVED lines=12> */
[----:B0-----:R-:W-:Y:S02]  /*1cb10*/  IMAD.SHL.U32 R0, R0, 0x10, RZ ;  /* 0x0000001000007824 */ /* 0x001fe400078e00ff */
[----:B--2---:R-:W-:Y:S02]  /*1cb20*/  IMAD.MOV.U32 R21, RZ, RZ, R20 ;  /* 0x000000ffff157224 */ /* 0x004fe400078e0014 */
[----:B------:R-:W2:Y:S01]  /*1cb30*/  LDL R20, [R1+0x14] ;  /* 0x0000140001147983 */ /* 0x000ea20000100800 */
        /* <DEDUP_REMOVED lines=28> */
[C---:B------:R-:W-:Y:S01]  /*1cd00*/  IMAD R4, R0.reuse, UR5, R4 ;  /* 0x0000000500047c24 */ /* 0x040fe2000f8e0204 */
[----:B------:R-:W-:Y:S01]  /*1cd10*/  IADD3 R0, -R0, RZ, RZ ;  /* 0x000000ff00007210 */ /* 0x000fe20007ffe1ff */
[----:B------:R-:W-:-:S04]  /*1cd20*/  ULDC.64 UR4, c[0x0][0x2c8] ;  /* 0x0000b20000047ab9 */ /* 0x000fc80000000a00 */
        /* <DEDUP_REMOVED lines=49> */
.L_x_8948:
        /* <DEDUP_REMOVED lines=11> */
.L_x_8818:
        /* <DEDUP_REMOVED lines=28> */
.L_x_8820:
[----:B------:R-:W-:Y:S05]  /*1d2b0*/  BSYNC B6 ;  /* 0x0000000000067941 */ /* 0x000fea0003800000 */
.L_x_8819:
        /* <DEDUP_REMOVED lines=55> */
[----:B------:R-:W-:Y:S02]  /*1d630*/  ULDC UR4, c[0x0][0x3b8] ;  /* 0x0000ee0000047ab9 */ /* 0x000fe40000000800 */
[----:B------:R-:W-:Y:S02]  /*1d640*/  ISETP.GE.AND P1, PT, R20, UR4, PT ;  /* 0x0000000414007c0c */ /* 0x000fe4000bf26270 */
[----:B------:R-:W-:Y:S01]  /*1d650*/  LEA.HI.X R4, R2, UR5, R4, 0x1, P0 ;  /* 0x0000000502047c11 */ /* 0x000fe200080f0c04 */
[----:B0-----:R-:W-:Y:S01]  /*1d660*/  IMAD.SHL.U32 R21, R21, 0x8, RZ ;  /* 0x0000000815157824 */ /* 0x001fe200078e00ff */
[----:B------:R-:W-:-:S02]  /*1d670*/  ISETP.GE.AND P0, PT, R7, UR4, PT ;  /* 0x0000000407007c0c */ /* 0x000fc4000bf06270 */
[----:B------:R-:W0:Y:S01]  /*1d680*/  S2R R7, SR_TID.X ;  /* 0x0000000000077919 */ /* 0x000e220000002100 */
[----:B------:R-:W-:Y:S02]  /*1d690*/  SEL R0, RZ, 0x1, P1 ;  /* 0x00000001ff007807 */ /* 0x000fe40000800000 */
[----:B------:R-:W-:Y:S02]  /*1d6a0*/  LOP3.LUT R21, R21, 0x38, RZ, 0xc0, !PT ;  /* 0x0000003815157812 */ /* 0x000fe400078ec0ff */
        /* <DEDUP_REMOVED lines=34> */
[----:B------:R-:W-:-:S04]  /*1d8d0*/  SEL R7, RZ, 0x80, P0 ;  /* 0x00000080ff077807 */ /* 0x000fc80000000000 */
[----:B------:R-:W-:Y:S01]  /*1d8e0*/  IADD3 R7, R0, R7, RZ ;  /* 0x0000000700077210 */ /* 0x000fe20007ffe0ff */
        /* <DEDUP_REMOVED lines=94> */
.L_x_8958:
        /* <DEDUP_REMOVED lines=26> */
.L_x_8823:
[----:B------:R-:W-:Y:S05]  /*1e070*/  BSYNC B0 ;  /* 0x0000000000007941 */ /* 0x000fea0003800000 */
.L_x_8822:
[----:B------:R-:W-:Y:S01]  /*1e080*/  NOP ;  /* 0x0000000000007918 */ /* 0x000fe20000000000 */
[----:B------:R-:W-:-:S13]  /*1e090*/  PLOP3.LUT P0, PT, PT, PT, PT, 0x80, 0x0 ;  /* 0x000000000000781c */ /* 0x000fda0003f0f070 */
.L_x_8824:
        /* <DEDUP_REMOVED lines=18> */
.L_x_8959:
[----:B------:R-:W-:Y:S05]  /*1e1c0*/  BSYNC B0 ;  /* 0x0000000000007941 */ /* 0x000fea0003800000 */
.L_x_8825:
[----:B------:R-:W2:Y:S02]  /*1e1d0*/  LDL R2, [R1+0x50] ;  /* 0x0000500001027983 */ /* 0x000ea40000100800 */
[----:B--2---:R-:W-:-:S13]  /*1e1e0*/  ISETP.NE.AND P0, PT, R2, 0x3, PT ;  /* 0x000000030200780c */ /* 0x004fda0003f05270 */
[----:B------:R-:W-:Y:S05]  /*1e1f0*/  @!P0 BRA `(.L_x_8827) ;  /* 0x0000000000048947 */ /* 0x000fea0003800000 */
[----:B------:R-:W-:Y:S01]  /*1e200*/  BPT.TRAP 0x1 ;  /* 0x000000040000795c */ /* 0x000fe20000300000 */
.L_x_8827:
[----:B-1----:R-:W-:Y:S01]  /*1e210*/  SHF.L.U32 R0, R28, 0x1f, RZ ;  /* 0x0000001f1c007819 */ /* 0x002fe200000006ff */
[----:B------:R-:W-:Y:S03]  /*1e220*/  BSSY B0, `(.L_x_8828) ;  /* 0x0000003000007945 */ /* 0x000fe60003800000 */
[----:B------:R-:W1:Y:S02]  /*1e230*/  SYNCS.PHASECHK.TRANS64.TRYWAIT P0, [R31+URZ+0x38860], R0 ;  /* 0x038860001f0075a7 */ /* 0x000e64000800017f */
[----:B-1----:R-:W-:Y:S05]  /*1e240*/  @!P0 BRA `(.L_x_8829) ;  /* 0x0000005400348947 */ /* 0x002fea0003800000 */
.L_x_8960:
[----:B------:R-:W-:Y:S05]  /*1e250*/  BSYNC B0 ;  /* 0x0000000000007941 */ /* 0x000fea0003800000 */
.L_x_8828:
        /* <DEDUP_REMOVED lines=111> */
.L_x_8970:
        /* <DEDUP_REMOVED lines=34> */
.L_x_8831:
        /* <DEDUP_REMOVED lines=11> */
.L_x_8832:
        /* <DEDUP_REMOVED lines=11> */
.L_x_8847:
        /* <DEDUP_REMOVED lines=17> */
[----:B-1----:R-:W-:-:S05]  /*1ede0*/  @P0 SHF.R.U32.HI R2, RZ, R3, R6 ;  /* 0x00000003ff020219 */ /* 0x002fca0000011606 */
[----:B------:R-:W-:-:S04]  /*1edf0*/  IMAD.MOV R3, RZ, RZ, -R2 ;  /* 0x000000ffff037224 */ /* 0x000fc800078e0a02 */
        /* <DEDUP_REMOVED lines=23> */
.L_x_8835:
[----:B------:R-:W-:Y:S01]  /*1ef70*/  IMAD R6, R25, 0x8, R23 ;  /* 0x0000000819067824 */ /* 0x000fe200078e0217 */
[----:B------:R-:W-:Y:S01]  /*1ef80*/  SHF.L.U32 R21, R28, 0x1f, RZ ;  /* 0x0000001f1c157819 */ /* 0x000fe200000006ff */
[----:B------:R-:W-:Y:S01]  /*1ef90*/  BSSY B1, `(.L_x_8836) ;  /* 0x0000004000017945 */ /* 0x000fe20003800000 */
[----:B------:R-:W-:Y:S02]  /*1efa0*/  SHF.R.S32.HI R9, RZ, 0x1f, R5 ;  /* 0x0000001fff097819 */ /* 0x000fe40000011405 */
[----:B------:R-:W0:Y:S02]  /*1efb0*/  SYNCS.PHASECHK.TRANS64.TRYWAIT P0, [R6+URZ+0x38840], R21 ;  /* 0x03884015060075a7 */ /* 0x000e24000800017f */
[----:B0-----:R-:W-:Y:S05]  /*1efc0*/  @!P0 BRA `(.L_x_8837) ;  /* 0x0000005000108947 */ /* 0x001fea0003800000 */
.L_x_8971:
[----:B------:R-:W-:Y:S05]  /*1efd0*/  BSYNC B1 ;  /* 0x0000000000017941 */ /* 0x000fea0003800000 */
.L_x_8836:
        /* <DEDUP_REMOVED lines=42> */
.L_x_8981:
        /* <DEDUP_REMOVED lines=8> */
.L_x_8839:
        /* <DEDUP_REMOVED lines=11> */
.L_x_8840:
[----:B------:R2:W-:Y:S01]  /*1f3b0*/  SYNCS.ARRIVE.TRANS64.A1T0 RZ, [R6+URZ+0x38830], RZ ;  /* 0x038830ff06ff79a7 */ /* 0x0005e2000810003f */
[----:B------:R-:W-:Y:S05]  /*1f3c0*/  @!P2 BRA `(.L_x_8841) ;  /* 0x000000000004a947 */ /* 0x000fea0003800000 */
[----:B------:R-:W-:Y:S01]  /*1f3d0*/  BPT.TRAP 0x1 ;  /* 0x000000040000795c */ /* 0x000fe20000300000 */
.L_x_8841:
[----:B------:R-:W3:Y:S01]  /*1f3e0*/  SYNCS.PHASECHK.TRANS64.TRYWAIT P0, [R6+URZ+0x38860], R21 ;  /* 0x03886015060075a7 */ /* 0x000ee2000800017f */
[----:B------:R-:W-:Y:S04]  /*1f3f0*/  BSSY B1, `(.L_x_8842) ;  /* 0x0000002000017945 */ /* 0x000fe80003800000 */
[----:B---3--:R-:W-:Y:S05]  /*1f400*/  @!P0 BRA `(.L_x_8843) ;  /* 0x0000005000308947 */ /* 0x008fea0003800000 */
.L_x_8982:
[----:B------:R-:W-:Y:S05]  /*1f410*/  BSYNC B1 ;  /* 0x0000000000017941 */ /* 0x000fea0003800000 */
.L_x_8842:
        /* <DEDUP_REMOVED lines=81> */
.L_x_8992:
        /* <DEDUP_REMOVED lines=25> */
.L_x_8845:
        /* <DEDUP_REMOVED lines=11> */
.L_x_8846:
[----:B------:R1:W-:Y:S01]  /*1fb70*/  SYNCS.ARRIVE.TRANS64.A1T0 RZ, [R6+URZ+0x38850], RZ ;  /* 0x038850ff06ff79a7 */ /* 0x0003e2000810003f */
[----:B------:R-:W-:Y:S05]  /*1fb80*/  @P3 BRA `(.L_x_8847) ;  /* 0xfffffff000503947 */ /* 0x000fea000383ffff */
.L_x_8834:
[----:B------:R-:W-:Y:S05]  /*1fb90*/  BSYNC B0 ;  /* 0x0000000000007941 */ /* 0x000fea0003800000 */
.L_x_8833:
        /* <DEDUP_REMOVED lines=21> */
.L_x_8849:
[----:B------:R-:W-:Y:S05]  /*1fcf0*/  BSYNC B0 ;  /* 0x0000000000007941 */ /* 0x000fea0003800000 */
.L_x_8848:
[----:B------:R-:W-:-:S07]  /*1fd00*/  SEL R25, R25, RZ, P0 ;  /* 0x000000ff19197207 */ /* 0x000fce0000000000 */
.L_x_8802:
[----:B------:R-:W-:Y:S05]  /*1fd10*/  BSYNC B7 ;  /* 0x0000000000077941 */ /* 0x000fea0003800000 */
.L_x_8800:
        /* <DEDUP_REMOVED lines=11> */
.L_x_8850:
        /* <DEDUP_REMOVED lines=15> */
[----:B------:R-:W-:Y:S01]  /*1fec0*/  ISETP.GE.U32.AND P5, PT, R7, 0x10, PT ;  /* 0x000000100700780c */ /* 0x000fe20003fa6070 */
[----:B------:R-:W-:Y:S01]  /*1fed0*/  SHFL.IDX PT, R16, R16, 0x1, 0x1f ;  /* 0x00201f0010107f89 */ /* 0x000fe200000e0000 */
[----:B0-----:R-:W-:Y:S01]  /*1fee0*/  IMAD.MOV.U32 R2, RZ, RZ, RZ ;  /* 0x000000ffff027224 */ /* 0x001fe200078e00ff */
[----:B----4-:R-:W-:-:S02]  /*1fef0*/  @!P1 MOV R2, R3 ;  /* 0x0000000300029202 */ /* 0x010fc40000000f00 */
[----:B------:R-:W-:-:S03]  /*1ff00*/  ISETP.NE.AND P1, PT, R7, RZ, PT ;  /* 0x000000ff0700720c */ /* 0x000fc60003f25270 */
[----:B------:R-:W0:Y:S02]  /*1ff10*/  SHFL.UP PT, R14, R2, 0x1, RZ ;  /* 0x04200000020e7989 */ /* 0x000e2400000e00ff */
[----:B0-----:R-:W-:-:S05]  /*1ff20*/  SEL R5, R14, RZ, P1 ;  /* 0x000000ff0e057207 */ /* 0x001fca0000800000 */
[----:B------:R-:W-:-:S05]  /*1ff30*/  IMAD.IADD R4, R2, 0x1, R5 ;  /* 0x0000000102047824 */ /* 0x000fca00078e0205 */
[----:B------:R-:W0:Y:S02]  /*1ff40*/  SHFL.UP PT, R14, R4, 0x2, RZ ;  /* 0x04400000040e7989 */ /* 0x000e2400000e00ff */
[----:B0-----:R-:W-:-:S05]  /*1ff50*/  SEL R5, R14, RZ, P2 ;  /* 0x000000ff0e057207 */ /* 0x001fca0001000000 */
[----:B------:R-:W-:-:S05]  /*1ff60*/  IMAD.IADD R5, R4, 0x1, R5 ;  /* 0x0000000104057824 */ /* 0x000fca00078e0205 */
[----:B------:R-:W1:Y:S02]  /*1ff70*/  SHFL.UP PT, R14, R5, 0x4, RZ ;  /* 0x04800000050e7989 */ /* 0x000e6400000e00ff */
[----:B-123--:R-:W-:-:S05]  /*1ff80*/  SEL R6, R14, RZ, P3 ;  /* 0x000000ff0e067207 */ /* 0x00efca0001800000 */
        /* <DEDUP_REMOVED lines=8> */
.L_x_9002:
[----:B------:R-:W-:Y:S02]  /*20010*/  ULDC UR4, c[0x0][0xd38] ;  /* 0x00034e0000047ab9 */ /* 0x000fe40000000800 */
[----:B------:R-:W-:-:S04]  /*20020*/  IMAD.U32 R4, RZ, RZ, UR4 ;  /* 0x00000004ff047e24 */ /* 0x000fc8000f8e00ff */
[----:B-1----:R-:W-:-:S04]  /*20030*/  IMAD R5, R14, R4, RZ ;  /* 0x000000040e057224 */ /* 0x002fc800078e02ff */
[----:B------:R-:W-:-:S05]  /*20040*/  IMAD.IADD R16, R16, 0x1, R5 ;  /* 0x0000000110107824 */ /* 0x000fca00078e0205 */
[----:B------:R-:W-:-:S13]  /*20050*/  ISETP.GT.AND P6, PT, R16, R0, PT ;  /* 0x000000001000720c */ /* 0x000fda0003fc4270 */
[----:B------:R-:W-:Y:S05]  /*20060*/  @P6 BRA `(.L_x_8853) ;  /* 0x00000000009c6947 */ /* 0x000fea0003800000 */
.L_x_8858:
        /* <DEDUP_REMOVED lines=14> */
.L_x_8856:
[----:B------:R-:W-:Y:S05]  /*20150*/  BSYNC B0 ;  /* 0x0000000000007941 */ /* 0x000fea0003800000 */
.L_x_8855:
        /* <DEDUP_REMOVED lines=18> */
.L_x_9010:
[----:B------:R-:W-:Y:S02]  /*20280*/  ULDC UR4, c[0x0][0xd38] ;  /* 0x00034e0000047ab9 */ /* 0x000fe40000000800 */
[----:B------:R-:W-:-:S04]  /*20290*/  IMAD.U32 R4, RZ, RZ, UR4 ;  /* 0x00000004ff047e24 */ /* 0x000fc8000f8e00ff */
[----:B-1----:R-:W-:-:S04]  /*202a0*/  IMAD R5, R14, R4, RZ ;  /* 0x000000040e057224 */ /* 0x002fc800078e02ff */
[----:B------:R-:W-:-:S05]  /*202b0*/  IMAD.IADD R16, R5, 0x1, R16 ;  /* 0x0000000105107824 */ /* 0x000fca00078e0210 */
[----:B------:R-:W-:-:S13]  /*202c0*/  ISETP.GT.AND P6, PT, R16, R0, PT ;  /* 0x000000001000720c */ /* 0x000fda0003fc4270 */
[----:B------:R-:W-:Y:S05]  /*202d0*/  @!P6 BRA `(.L_x_8858) ;  /* 0xfffffffc0064e947 */ /* 0x000fea000383ffff */
.L_x_8853:
        /* <DEDUP_REMOVED lines=8> */
.L_x_9014:
[----:B------:R-:W-:Y:S01]  /*20360*/  ISETP.NE.AND P0, PT, R6, RZ, PT ;  /* 0x000000ff0600720c */ /* 0x000fe20003f05270 */
[----:B------:R-:W-:-:S12]  /*20370*/  IMAD.MOV.U32 R6, RZ, RZ, RZ ;  /* 0x000000ffff067224 */ /* 0x000fd800078e00ff */
[----:B------:R-:W-:Y:S05]  /*20380*/  @!P0 BRA `(.L_x_8860) ;  /* 0x0000000000108947 */ /* 0x000fea0003800000 */
[----:B------:R-:W-:Y:S01]  /*20390*/  UMOV UR4, 0xffffffff ;  /* 0xffffffff00047882 */ /* 0x000fe20000000000 */
[----:B------:R-:W-:Y:S02]  /*203a0*/  VIADD R12, R5, 0xffffffff ;  /* 0xffffffff050c7836 */ /* 0x000fe40000000000 */
[----:B------:R-:W-:Y:S05]  /*203b0*/  BRA.DIV UR4, `(.L_x_8861) ;  /* 0x00000052045c7947 */ /* 0x000fea000b800000 */
[----:B------:R3:W4:Y:S02]  /*203c0*/  SHFL.IDX PT, R6, R3, R12, 0x1f ;  /* 0x00001f0c03067589 */ /* 0x00072400000e0000 */
.L_x_8860:
[----:B01-3--:R-:W0:Y:S01]  /*203d0*/  LDC.64 R2, c[0x0][0xd90] ;  /* 0x00036400ff027b82 */ /* 0x00be220000000a00 */
[----:B------:R-:W-:-:S04]  /*203e0*/  IMAD.IADD R19, R5, 0x1, R19 ;  /* 0x0000000105137824 */ /* 0x000fc800078e0213 */
[----:B0-----:R-:W-:-:S05]  /*203f0*/  IMAD.WIDE R2, R19, 0x4, R2 ;  /* 0x0000000413027825 */ /* 0x001fca00078e0202 */
[----:B------:R0:W2:Y:S01]  /*20400*/  LDG.E R7, desc[UR40][R2.64] ;  /* 0x0000002802077981 */ /* 0x0000a2000c1e1900 */
[----:B----4-:R-:W-:-:S04]  /*20410*/  IMAD R16, R6, R4, R16 ;  /* 0x0000000406107224 */ /* 0x010fc800078e0210 */
[----:B------:R-:W-:Y:S02]  /*20420*/  IMAD.IADD R0, R0, 0x1, -R16 ;  /* 0x0000000100007824 */ /* 0x000fe400078e0a10 */
[----:B0-----:R-:W-:Y:S02]  /*20430*/  IMAD.MOV.U32 R2, RZ, RZ, RZ ;  /* 0x000000ffff027224 */ /* 0x001fe400078e00ff */
[----:B--2---:R-:W-:-:S05]  /*20440*/  IMAD R5, R17, R7, RZ ;  /* 0x0000000711057224 */ /* 0x004fca00078e02ff */
        /* <DEDUP_REMOVED lines=38> */
[----:B------:R-:W-:Y:S02]  /*206b0*/  IABS R9, R5 ;  /* 0x0000000500097213 */ /* 0x000fe40000000000 */
[----:B------:R-:W-:-:S03]  /*206c0*/  IADD3 R0, RZ, -R0, RZ ;  /* 0x80000000ff007210 */ /* 0x000fc60007ffe0ff */
        /* <DEDUP_REMOVED lines=10> */
[----:B------:R-:W-:-:S06]  /*20770*/  @P0 VIADD R2, R2, 0x1 ;  /* 0x0000000102020836 */ /* 0x000fcc0000000000 */
[----:B------:R-:W-:Y:S01]  /*20780*/  @!P2 IMAD.MOV R2, RZ, RZ, -R2 ;  /* 0x000000ffff02a224 */ /* 0x000fe200078e0a02 */
[----:B------:R-:W-:Y:S01]  /*20790*/  @!P1 LOP3.LUT R2, RZ, R4, RZ, 0x33, !PT ;  /* 0x00000004ff029212 */ /* 0x000fe200078e33ff */
[----:B------:R-:W-:-:S04]  /*207a0*/  IMAD.MOV R4, RZ, RZ, -R4 ;  /* 0x000000ffff047224 */ /* 0x000fc800078e0a04 */
[----:B------:R-:W-:Y:S01]  /*207b0*/  IMAD R18, R2, R4, R5 ;  /* 0x0000000402127224 */ /* 0x000fe200078e0205 */
[----:B------:R-:W-:-:S05]  /*207c0*/  LOP3.LUT R2, RZ, R2, RZ, 0x33, !PT ;  /* 0x00000002ff027212 */ /* 0x000fca00078e33ff */
[----:B------:R-:W-:Y:S01]  /*207d0*/  IMAD.IADD R17, R17, 0x1, R2 ;  /* 0x0000000111117824 */ /* 0x000fe200078e0202 */
[----:B------:R-:W-:Y:S06]  /*207e0*/  BRA `(.L_x_8862) ;  /* 0x00000000001c7947 */ /* 0x000fec0003800000 */
.L_x_8854:
[----:B------:R-:W-:Y:S01]  /*207f0*/  UMOV UR4, URZ ;  /* 0x0000003f00047c82 */ /* 0x000fe20008000000 */
[----:B------:R-:W-:Y:S01]  /*20800*/  UMOV UR5, URZ ;  /* 0x0000003f00057c82 */ /* 0x000fe20008000000 */
[----:B------:R-:W-:Y:S01]  /*20810*/  ULDC UR6, c[0x0][0xd3c] ;  /* 0x00034f0000067ab9 */ /* 0x000fe20000000800 */
[----:B------:R-:W-:Y:S02]  /*20820*/  IMAD.MOV.U32 R16, RZ, RZ, R0 ;  /* 0x000000ffff107224 */ /* 0x000fe400078e0000 */
[----:B------:R-:W-:Y:S02]  /*20830*/  IMAD.U32 R17, RZ, RZ, UR4 ;  /* 0x00000004ff117e24 */ /* 0x000fe4000f8e00ff */
[----:B------:R-:W-:Y:S02]  /*20840*/  IMAD.U32 R18, RZ, RZ, UR5 ;  /* 0x00000005ff127e24 */ /* 0x000fe4000f8e00ff */
[----:B------:R-:W-:-:S07]  /*20850*/  IMAD.U32 R19, RZ, RZ, UR6 ;  /* 0x00000006ff137e24 */ /* 0x000fce000f8e00ff */
.L_x_8862:
        /* <DEDUP_REMOVED lines=10> */
.L_x_8851:
[----:B------:R-:W-:Y:S02]  /*20900*/  ULDC UR4, c[0x0][0xd3c] ;  /* 0x00034f0000047ab9 */ /* 0x000fe40000000800 */
[----:B0-----:R-:W-:-:S13]  /*20910*/  ISETP.GE.AND P0, PT, R19, UR4, PT ;  /* 0x0000000413007c0c */ /* 0x001fda000bf06270 */
[----:B------:R-:W-:Y:S05]  /*20920*/  @!P0 BRA `(.L_x_8863) ;  /* 0xffffff8800e08947 */ /* 0x000fea000383ffff */
[----:B------:R-:W-:Y:S05]  /*20930*/  BSYNC B8 ;  /* 0x0000000000087941 */ /* 0x000fea0003800000 */
.L_x_8750:
        /* <DEDUP_REMOVED lines=12> */
.L_x_9017:
[----:B------:R-:W-:Y:S05]  /*20a00*/  BSYNC B0 ;  /* 0x0000000000007941 */ /* 0x000fea0003800000 */
.L_x_8864:
[----:B------:R-:W-:-:S03]  /*20a10*/  UMOV UR4, 0xffffffff ;  /* 0xffffffff00047882 */ /* 0x000fc60000000000 */
[----:B------:R-:W-:Y:S05]  /*20a20*/  BRA.DIV UR4, `(.L_x_8866) ;  /* 0x0000004a04fc7947 */ /* 0x000fea000b800000 */
[----:B0-----:R-:W0:Y:S02]  /*20a30*/  S2R R0, SR_TID.X ;  /* 0x0000000000007919 */ /* 0x001e240000002100 */
[----:B0-----:R-:W-:-:S04]  /*20a40*/  SHF.R.U32.HI R0, RZ, 0x5, R0 ;  /* 0x00000005ff007819 */ /* 0x001fc80000011600 */
[----:B------:R-:W-:-:S05]  /*20a50*/  LOP3.LUT R0, R0, 0x3, RZ, 0xc0, !PT ;  /* 0x0000000300007812 */ /* 0x000fca00078ec0ff */
[----:B------:R0:W1:Y:S02]  /*20a60*/  SHFL.IDX PT, R14, R0, RZ, 0x1f ;  /* 0x00001fff000e7589 */ /* 0x00006400000e0000 */
.L_x_9020:
[----:B-1----:R-:W-:-:S13]  /*20a70*/  ISETP.NE.AND P0, PT, R14, RZ, PT ;  /* 0x000000ff0e00720c */ /* 0x002fda0003f05270 */
[----:B------:R-:W-:Y:S05]  /*20a80*/  @P0 BRA `(.L_x_8601) ;  /* 0x0000000000880947 */ /* 0x000fea0003800000 */
[----:B------:R-:W-:-:S03]  /*20a90*/  UMOV UR4, 0xffffffff ;  /* 0xffffffff00047882 */ /* 0x000fc60000000000 */
[----:B------:R-:W-:Y:S05]  /*20aa0*/  BRA.DIV UR4, `(.L_x_8867) ;  /* 0x0000004e04107947 */ /* 0x000fea000b800000 */
[----:B------:R-:W-:-:S13]  /*20ab0*/  ELECT P6, URZ, PT ;  /* 0x00000000003f782f */ /* 0x000fda00038c0000 */
.L_x_9023:
[----:B------:R-:W-:Y:S05]  /*20ac0*/  @!P6 BRA `(.L_x_8601) ;  /* 0x000000000078e947 */ /* 0x000fea0003800000 */
[----:B0-----:R-:W5:Y:S02]  /*20ad0*/  LDL.LU R0, [R1+0x8] ;  /* 0x0000080001007983 */ /* 0x001f640000300800 */
[----:B-----5:R-:W-:-:S04]  /*20ae0*/  LOP3.LUT R0, R0, 0x2, RZ, 0xfc, !PT ;  /* 0x0000000200007812 */ /* 0x020fc800078efcff */
[----:B------:R-:W-:-:S13]  /*20af0*/  ISETP.NE.AND P0, PT, R0, 0x3, PT ;  /* 0x000000030000780c */ /* 0x000fda0003f05270 */
[----:B------:R-:W-:Y:S05]  /*20b00*/  @!P0 BRA `(.L_x_8868) ;  /* 0x0000000000048947 */ /* 0x000fea0003800000 */
[----:B------:R-:W-:Y:S01]  /*20b10*/  BPT.TRAP 0x1 ;  /* 0x000000040000795c */ /* 0x000fe20000300000 */
.L_x_8868:
[C---:B------:R-:W-:Y:S01]  /*20b20*/  IMAD R5, R25.reuse, 0x8, R4 ;  /* 0x0000000819057824 */ /* 0x040fe200078e0204 */
[----:B------:R-:W-:Y:S01]  /*20b30*/  SHF.L.U32 R0, R28, 0x1f, RZ ;  /* 0x0000001f1c007819 */ /* 0x000fe200000006ff */
[----:B------:R-:W-:-:S03]  /*20b40*/  VIADD R25, R25, 0x1 ;  /* 0x0000000119197836 */ /* 0x000fc60000000000 */
[----:B------:R-:W0:Y:S02]  /*20b50*/  SYNCS.PHASECHK.TRANS64.TRYWAIT P1, [R5+URZ+0x38840], R0 ;  /* 0x03884000050075a7 */ /* 0x000e24000802017f */
[----:B------:R-:W-:-:S04]  /*20b60*/  ISETP.NE.AND P2, PT, R25, 0x2, PT ;  /* 0x000000021900780c */ /* 0x000fc80003f45270 */
[----:B------:R-:W-:Y:S01]  /*20b70*/  SEL R3, RZ, 0x1, P2 ;  /* 0x00000001ff037807 */ /* 0x000fe20001000000 */
[----:B0-----:R-:W-:Y:S08]  /*20b80*/  @!P1 BRA `(.L_x_8869) ;  /* 0x0000004800f89947 */ /* 0x001ff00003800000 */
.L_x_9024:
[----:B------:R-:W-:Y:S02]  /*20b90*/  SEL R25, R25, RZ, P2 ;  /* 0x000000ff19197207 */ /* 0x000fe40001000000 */
[----:B------:R-:W-:Y:S01]  /*20ba0*/  LOP3.LUT R2, R28, R3, RZ, 0x3c, !PT ;  /* 0x000000031c027212 */ /* 0x000fe200078e3cff */
[----:B------:R-:W-:Y:S06]  /*20bb0*/  @!P0 BRA `(.L_x_8870) ;  /* 0x0000000000048947 */ /* 0x000fec0003800000 */
[----:B------:R-:W-:Y:S01]  /*20bc0*/  BPT.TRAP 0x1 ;  /* 0x000000040000795c */ /* 0x000fe20000300000 */
.L_x_8870:
[----:B------:R-:W-:Y:S01]  /*20bd0*/  IMAD R25, R25, 0x8, R4 ;  /* 0x0000000819197824 */ /* 0x000fe200078e0204 */
[----:B------:R-:W-:-:S04]  /*20be0*/  SHF.L.U32 R2, R2, 0x1f, RZ ;  /* 0x0000001f02027819 */ /* 0x000fc800000006ff */
[----:B------:R-:W1:Y:S02]  /*20bf0*/  SYNCS.PHASECHK.TRANS64.TRYWAIT P1, [R25+URZ+0x38840], R2 ;  /* 0x03884002190075a7 */ /* 0x000e64000802017f */
[----:B-1----:R-:W-:Y:S05]  /*20c00*/  @!P1 BRA `(.L_x_8871) ;  /* 0x0000004800ec9947 */ /* 0x002fea0003800000 */
.L_x_9025:
[----:B------:R-:W-:Y:S05]  /*20c10*/  @!P0 BRA `(.L_x_8872) ;  /* 0x0000000000048947 */ /* 0x000fea0003800000 */
[----:B------:R-:W-:Y:S01]  /*20c20*/  BPT.TRAP 0x1 ;  /* 0x000000040000795c */ /* 0x000fe20000300000 */
.L_x_8872:
[----:B------:R-:W5:Y:S02]  /*20c30*/  SYNCS.PHASECHK.TRANS64.TRYWAIT P1, [R5+URZ+0x38860], R0 ;  /* 0x03886000050075a7 */ /* 0x000f64000802017f */
[----:B-----5:R-:W-:Y:S05]  /*20c40*/  @!P1 BRA `(.L_x_8873) ;  /* 0x0000004800f09947 */ /* 0x020fea0003800000 */
.L_x_9026:
[----:B------:R-:W-:Y:S05]  /*20c50*/  @!P0 BRA `(.L_x_8874) ;  /* 0x0000000000048947 */ /* 0x000fea0003800000 */
[----:B------:R-:W-:Y:S01]  /*20c60*/  BPT.TRAP 0x1 ;  /* 0x000000040000795c */ /* 0x000fe20000300000 */
.L_x_8874:
[----:B------:R0:W0:Y:S02]  /*20c70*/  SYNCS.PHASECHK.TRANS64.TRYWAIT P0, [R25+URZ+0x38860], R2 ;  /* 0x03886002190075a7 */ /* 0x000024000800017f */
[----:B0-----:R-:W-:Y:S05]  /*20c80*/  @!P0 NANOSLEEP.SYNCS 0x989680 ;  /* 0x009896800000895d */ /* 0x001fea0003900000 */
[----:B------:R-:W0:Y:S02]  /*20c90*/  @!P0 SYNCS.PHASECHK.TRANS64 P0, [R25+URZ+0x38860], R2 ;  /* 0x03886002190085a7 */ /* 0x000e24000800007f */
[----:B0-----:R-:W-:Y:S05]  /*20ca0*/  @!P0 BRA `(.L_x_8874) ;  /* 0xfffffffc00f08947 */ /* 0x001fea000383ffff */
.L_x_8601:
[----:B------:R-:W-:Y:S05]  /*20cb0*/  BSYNC B9 ;  /* 0x0000000000097941 */ /* 0x000fea0003800000 */
.L_x_8598:
[----:B------:R-:W-:Y:S05]  /*20cc0*/  EXIT ;  /* 0x000000000000794d */ /* 0x000fea0003800000 */
.L_x_8617:
[----:B0-----:R0:W1:Y:S02]  /*20cd0*/  SYNCS.PHASECHK.TRANS64.TRYWAIT P5, [R62+URZ+0x38890], R75 ;  /* 0x0388904b3e0075a7 */ /* 0x00106400080a017f */
[----:B-1----:R-:W-:Y:S05]  /*20ce0*/  @!P5 NANOSLEEP.SYNCS 0x989680 ;  /* 0x009896800000d95d */ /* 0x002fea0003900000 */
[----:B------:R-:W1:Y:S02]  /*20cf0*/  @!P5 SYNCS.PHASECHK.TRANS64 P5, [R62+URZ+0x38890], R75 ;  /* 0x0388904b3e00d5a7 */ /* 0x000e6400080a007f */
[----:B-1----:R-:W-:Y:S05]  /*20d00*/  @!P5 BRA `(.L_x_8617) ;  /* 0xfffffffc00f0d947 */ /* 0x002fea000383ffff */
[----:B------:R-:W-:Y:S05]  /*20d10*/  BRA `(.L_x_8875) ;  /* 0xfffffe1c00b07947 */ /* 0x000fea000383ffff */
.L_x_8618:
        /* <DEDUP_REMOVED lines=8> */
.L_x_8877:
[----:B------:R-:W-:Y:S05]  /*20da0*/  BSYNC B1 ;  /* 0x0000000000017941 */ /* 0x000fea0003800000 */
.L_x_8876:
        /* <DEDUP_REMOVED lines=8> */
.L_x_8878:
[----:B------:R-:W-:Y:S05]  /*20e30*/  BRA `(.L_x_8879) ;  /* 0xfffffe1c007c7947 */ /* 0x000fea000383ffff */
.L_x_8628:
[----:B0-----:R0:W1:Y:S02]  /*20e40*/  SYNCS.PHASECHK.TRANS64.TRYWAIT P6, [R62+URZ+0x38890], R75 ;  /* 0x0388904b3e0075a7 */ /* 0x00106400080c017f */
[----:B-1----:R-:W-:Y:S05]  /*20e50*/  @!P6 NANOSLEEP.SYNCS 0x989680 ;  /* 0x009896800000e95d */ /* 0x002fea0003900000 */
[----:B------:R-:W1:Y:S02]  /*20e60*/  @!P6 SYNCS.PHASECHK.TRANS64 P6, [R62+URZ+0x38890], R75 ;  /* 0x0388904b3e00e5a7 */ /* 0x000e6400080c007f */
[----:B-1----:R-:W-:Y:S05]  /*20e70*/  @!P6 BRA `(.L_x_8628) ;  /* 0xfffffffc00f0e947 */ /* 0x002fea000383ffff */
[----:B------:R-:W-:Y:S05]  /*20e80*/  BRA `(.L_x_8880) ;  /* 0xfffffe2400e47947 */ /* 0x000fea000383ffff */
.L_x_8629:
        /* <DEDUP_REMOVED lines=8> */
.L_x_8882:
[----:B------:R-:W-:Y:S05]  /*20f10*/  BSYNC B1 ;  /* 0x0000000000017941 */ /* 0x000fea0003800000 */
.L_x_8881:
        /* <DEDUP_REMOVED lines=8> */
.L_x_8883:
[----:B------:R-:W-:Y:S01]  /*20fa0*/  IMAD.MOV.U32 R69, RZ, RZ, R14 ;  /* 0x000000ffff457224 */ /* 0x000fe200078e000e */
[----:B------:R-:W-:Y:S06]  /*20fb0*/  BRA `(.L_x_8884) ;  /* 0xfffffe2400ac7947 */ /* 0x000fec000383ffff */
.L_x_8634:
[----:B-1----:R1:W2:Y:S02]  /*20fc0*/  SYNCS.PHASECHK.TRANS64.TRYWAIT P4, [R62+URZ+0x38890], R75 ;  /* 0x0388904b3e0075a7 */ /* 0x0022a4000808017f */
[----:B--2---:R-:W-:Y:S05]  /*20fd0*/  @!P4 NANOSLEEP.SYNCS 0x989680 ;  /* 0x009896800000c95d */ /* 0x004fea0003900000 */
[----:B------:R-:W2:Y:S02]  /*20fe0*/  @!P4 SYNCS.PHASECHK.TRANS64 P4, [R62+URZ+0x38890], R75 ;  /* 0x0388904b3e00c5a7 */ /* 0x000ea4000808007f */
[----:B--2---:R-:W-:Y:S05]  /*20ff0*/  @!P4 BRA `(.L_x_8634) ;  /* 0xfffffffc00f0c947 */ /* 0x004fea000383ffff */
[----:B------:R-:W-:Y:S05]  /*21000*/  BRA `(.L_x_8885) ;  /* 0xfffffe2c00987947 */ /* 0x000fea000383ffff */
.L_x_8635:
[----:B------:R-:W-:Y:S01]  /*21010*/  BSSY B1, `(.L_x_8886) ;  /* 0x0000007000017945 */ /* 0x000fe20003800000 */
[----:B------:R-:W-:Y:S01]  /*21020*/  MOV R12, RZ ;  /* 0x000000ff000c7202 */ /* 0x000fe20000000f00 */
[----:B------:R-:W-:Y:S02]  /*21030*/  IMAD.MOV.U32 R11, RZ, RZ, 0x1c1f ;  /* 0x00001c1fff0b7424 */ /* 0x000fe400078e00ff */
[----:B------:R-:W-:-:S07]  /*21040*/  IMAD.MOV.U32 R15, RZ, RZ, -0x1 ;  /* 0xffffffffff0f7424 */ /* 0x000fce00078e00ff */
[----:B-1----:R-:W-:Y:S05]  /*21050*/  WARPSYNC.COLLECTIVE R15, `(.L_x_8887) ;  /* 0x000000000f087348 */ /* 0x002fea0003c00000 */
[----:B------:R0:W2:Y:S02]  /*21060*/  SHFL.IDX P6, R14, R13, R12, R11 ;  /* 0x0000000c0d0e7389 */ /* 0x0000a400000c000b */
[----:B012---:R-:W-:Y:S01]  /*21070*/  ENDCOLLECTIVE ;  /* 0x000000000000791b */ /* 0x007fe20003800000 */
.L_x_8887:
[----:B------:R-:W-:Y:S05]  /*21080*/  BSYNC B1 ;  /* 0x0000000000017941 */ /* 0x000fea0003800000 */
.L_x_8886:
        /* <DEDUP_REMOVED lines=8> */
.L_x_8888:
[----:B------:R-:W-:Y:S05]  /*21110*/  BRA `(.L_x_8889) ;  /* 0xfffffe2c00c07947 */ /* 0x000fea000383ffff */
.L_x_8639:
[----:B--2---:R2:W3:Y:S02]  /*21120*/  SYNCS.PHASECHK.TRANS64.TRYWAIT P3, [R62+URZ+0x388b0], R75 ;  /* 0x0388b04b3e0075a7 */ /* 0x0044e4000806017f */
[----:B---3--:R-:W-:Y:S05]  /*21130*/  @!P3 NANOSLEEP.SYNCS 0x989680 ;  /* 0x009896800000b95d */ /* 0x008fea0003900000 */
[----:B------:R-:W3:Y:S02]  /*21140*/  @!P3 SYNCS.PHASECHK.TRANS64 P3, [R62+URZ+0x388b0], R75 ;  /* 0x0388b04b3e00b5a7 */ /* 0x000ee4000806007f */
[----:B---3--:R-:W-:Y:S05]  /*21150*/  @!P3 BRA `(.L_x_8639) ;  /* 0xfffffffc00f0b947 */ /* 0x008fea000383ffff */
[----:B------:R-:W-:Y:S05]  /*21160*/  BRA `(.L_x_8890) ;  /* 0xfffffe30004c7947 */ /* 0x000fea000383ffff */
.L_x_8664:
        /* <DEDUP_REMOVED lines=8> */
.L_x_8892:
[----:B------:R-:W-:Y:S05]  /*211f0*/  BSYNC B1 ;  /* 0x0000000000017941 */ /* 0x000fea0003800000 */
.L_x_8891:
        /* <DEDUP_REMOVED lines=8> */
.L_x_8893:
[----:B------:R-:W-:Y:S01]  /*21280*/  MOV R13, R7 ;  /* 0x00000007000d7202 */ /* 0x000fe20000000f00 */
[----:B------:R-:W-:-:S07]  /*21290*/  IMAD.MOV.U32 R2, RZ, RZ, R14 ;  /* 0x000000ffff027224 */ /* 0x000fce00078e000e */
[----:B------:R-:W-:Y:S05]  /*212a0*/  WARPSYNC.COLLECTIVE R15, `(.L_x_8894) ;  /* 0x000000000f087348 */ /* 0x000fea0003c00000 */
[----:B------:R0:W1:Y:S02]  /*212b0*/  SHFL.IDX P6, R14, R13, R12, R11 ;  /* 0x0000000c0d0e7389 */ /* 0x00006400000c000b */
[----:B01----:R-:W-:Y:S01]  /*212c0*/  ENDCOLLECTIVE ;  /* 0x000000000000791b */ /* 0x003fe20003800000 */
.L_x_8894:
[----:B------:R-:W-:Y:S02]  /*212d0*/  IMAD.MOV.U32 R13, RZ, RZ, R4 ;  /* 0x000000ffff0d7224 */ /* 0x000fe400078e0004 */
[----:B------:R-:W-:-:S07]  /*212e0*/  IMAD.MOV.U32 R5, RZ, RZ, R14 ;  /* 0x000000ffff057224 */ /* 0x000fce00078e000e */
[----:B------:R-:W-:Y:S05]  /*212f0*/  WARPSYNC.COLLECTIVE R15, `(.L_x_8895) ;  /* 0x000000000f087348 */ /* 0x000fea0003c00000 */
[----:B------:R0:W1:Y:S02]  /*21300*/  SHFL.IDX P6, R14, R13, R12, R11 ;  /* 0x0000000c0d0e7389 */ /* 0x00006400000c000b */
[----:B01----:R-:W-:Y:S01]  /*21310*/  ENDCOLLECTIVE ;  /* 0x000000000000791b */ /* 0x003fe20003800000 */
.L_x_8895:
[----:B------:R-:W-:Y:S05]  /*21320*/  BRA `(.L_x_8896) ;  /* 0xfffffe6400547947 */ /* 0x000fea000383ffff */
.L_x_8667:
        /* <DEDUP_REMOVED lines=8> */
.L_x_8898:
[----:B------:R-:W-:Y:S05]  /*213b0*/  BSYNC B1 ;  /* 0x0000000000017941 */ /* 0x000fea0003800000 */
.L_x_8897:
        /* <DEDUP_REMOVED lines=8> */
.L_x_8899:
[----:B------:R-:W-:Y:S02]  /*21440*/  IMAD.MOV.U32 R13, RZ, RZ, R7 ;  /* 0x000000ffff0d7224 */ /* 0x000fe400078e0007 */
[----:B------:R-:W-:-:S07]  /*21450*/  IMAD.MOV.U32 R2, RZ, RZ, R14 ;  /* 0x000000ffff027224 */ /* 0x000fce00078e000e */
[----:B------:R-:W-:Y:S05]  /*21460*/  WARPSYNC.COLLECTIVE R15, `(.L_x_8900) ;  /* 0x000000000f087348 */ /* 0x000fea0003c00000 */
[----:B------:R0:W1:Y:S02]  /*21470*/  SHFL.IDX P6, R14, R13, R12, R11 ;  /* 0x0000000c0d0e7389 */ /* 0x00006400000c000b */
[----:B01----:R-:W-:Y:S01]  /*21480*/  ENDCOLLECTIVE ;  /* 0x000000000000791b */ /* 0x003fe20003800000 */
.L_x_8900:
[----:B------:R-:W-:Y:S02]  /*21490*/  IMAD.MOV.U32 R13, RZ, RZ, R4 ;  /* 0x000000ffff0d7224 */ /* 0x000fe400078e0004 */
[----:B------:R-:W-:-:S07]  /*214a0*/  IMAD.MOV.U32 R5, RZ, RZ, R14 ;  /* 0x000000ffff057224 */ /* 0x000fce00078e000e */
[----:B------:R-:W-:Y:S05]  /*214b0*/  WARPSYNC.COLLECTIVE R15, `(.L_x_8901) ;  /* 0x000000000f087348 */ /* 0x000fea0003c00000 */
[----:B------:R0:W1:Y:S02]  /*214c0*/  SHFL.IDX P6, R14, R13, R12, R11 ;  /* 0x0000000c0d0e7389 */ /* 0x00006400000c000b */
[----:B01----:R-:W-:Y:S01]  /*214d0*/  ENDCOLLECTIVE ;  /* 0x000000000000791b */ /* 0x003fe20003800000 */
.L_x_8901:
[----:B------:R-:W-:Y:S01]  /*214e0*/  IMAD.MOV.U32 R4, RZ, RZ, R14 ;  /* 0x000000ffff047224 */ /* 0x000fe200078e000e */
[----:B------:R-:W-:Y:S06]  /*214f0*/  BRA `(.L_x_8902) ;  /* 0xfffffe6400ac7947 */ /* 0x000fec000383ffff */
.L_x_8671:
[----:B0-----:R0:W1:Y:S02]  /*21500*/  SYNCS.PHASECHK.TRANS64.TRYWAIT P0, [R18+URZ+0x38800], R35 ;  /* 0x03880023120075a7 */ /* 0x001064000800017f */
[----:B-1----:R-:W-:Y:S05]  /*21510*/  @!P0 NANOSLEEP.SYNCS 0x989680 ;  /* 0x009896800000895d */ /* 0x002fea0003900000 */
[----:B------:R-:W1:Y:S02]  /*21520*/  @!P0 SYNCS.PHASECHK.TRANS64 P0, [R18+URZ+0x38800], R35 ;  /* 0x03880023120085a7 */ /* 0x000e64000800007f */
[----:B-1----:R-:W-:Y:S05]  /*21530*/  @!P0 BRA `(.L_x_8671) ;  /* 0xfffffffc00f08947 */ /* 0x002fea000383ffff */
[----:B------:R-:W-:Y:S05]  /*21540*/  BRA `(.L_x_8903) ;  /* 0xfffffe6800a47947 */ /* 0x000fea000383ffff */
.L_x_8679:
[----:B------:R-:W0:Y:S01]  /*21550*/  LDC R37, c[0x0][0x3f4] ;  /* 0x0000fd00ff257b82 */ /* 0x000e220000000800 */
        /* <DEDUP_REMOVED lines=8> */
.L_x_8905:
[----:B------:R-:W-:Y:S05]  /*215e0*/  BSYNC B1 ;  /* 0x0000000000017941 */ /* 0x000fea0003800000 */
.L_x_8904:
        /* <DEDUP_REMOVED lines=10> */
.L_x_8906:
        /* <DEDUP_REMOVED lines=8> */
.L_x_8907:
[----:B------:R-:W-:-:S05]  /*21710*/  @!P1 IADD3 R2, P2, R2, R7, RZ ;  /* 0x0000000702029210 */ /* 0x000fca0007f5e0ff */
[----:B------:R-:W-:Y:S02]  /*21720*/  @!P1 IMAD.X R5, R0, 0x1, R4, P2 ;  /* 0x0000000100059824 */ /* 0x000fe400010e0604 */
[----:B------:R-:W-:Y:S02]  /*21730*/  @!P1 IMAD.MOV.U32 R8, RZ, RZ, R2 ;  /* 0x000000ffff089224 */ /* 0x000fe400078e0002 */
[----:B------:R-:W-:Y:S02]  /*21740*/  @!P1 IMAD.MOV.U32 R9, RZ, RZ, R5 ;  /* 0x000000ffff099224 */ /* 0x000fe400078e0005 */
[----:B------:R-:W-:Y:S02]  /*21750*/  IMAD.MOV.U32 R13, RZ, RZ, R27 ;  /* 0x000000ffff0d7224 */ /* 0x000fe400078e001b */
[----:B------:R-:W-:-:S07]  /*21760*/  IMAD.MOV.U32 R3, RZ, RZ, R14 ;  /* 0x000000ffff037224 */ /* 0x000fce00078e000e */
[----:B------:R-:W-:Y:S05]  /*21770*/  WARPSYNC.COLLECTIVE R15, `(.L_x_8908) ;  /* 0x000000000f087348 */ /* 0x000fea0003c00000 */
[----:B------:R0:W1:Y:S02]  /*21780*/  SHFL.IDX P6, R14, R13, R12, R11 ;  /* 0x0000000c0d0e7389 */ /* 0x00006400000c000b */
[----:B01----:R-:W-:Y:S01]  /*21790*/  ENDCOLLECTIVE ;  /* 0x000000000000791b */ /* 0x003fe20003800000 */
.L_x_8908:
        /* <DEDUP_REMOVED lines=9> */
[----:B------:R-:W-:Y:S01]  /*21830*/  CS2R R20, SRZ ;  /* 0x0000000000147805 */ /* 0x000fe2000001ff00 */
[----:B0-----:R-:W-:Y:S02]  /*21840*/  IMAD.MOV.U32 R15, RZ, RZ, -0x1 ;  /* 0xffffffffff0f7424 */ /* 0x001fe400078e00ff */
[----:B--2---:R-:W-:Y:S01]  /*21850*/  @!P1 IMAD.MOV.U32 R31, RZ, RZ, R11 ;  /* 0x000000ffff1f9224 */ /* 0x004fe200078e000b */
[----:B------:R-:W-:Y:S01]  /*21860*/  @!P1 MOV R28, R8 ;  /* 0x00000008001c9202 */ /* 0x000fe20000000f00 */
[----:B------:R-:W-:-:S02]  /*21870*/  IMAD.MOV.U32 R11, RZ, RZ, 0x1c1f ;  /* 0x00001c1fff0b7424 */ /* 0x000fc400078e00ff */
[----:B------:R-:W-:Y:S02]  /*21880*/  @!P1 IMAD.MOV.U32 R29, RZ, RZ, R9 ;  /* 0x000000ffff1d9224 */ /* 0x000fe400078e0009 */
[----:B------:R-:W-:-:S07]  /*21890*/  IMAD.MOV.U32 R0, RZ, RZ, R28 ;  /* 0x000000ffff007224 */ /* 0x000fce00078e001c */
[----:B-----5:R-:W-:Y:S05]  /*218a0*/  WARPSYNC.COLLECTIVE R15, `(.L_x_8909) ;  /* 0x000000000f087348 */ /* 0x020fea0003c00000 */
[----:B------:R0:W1:Y:S02]  /*218b0*/  SHFL.IDX P6, R14, R13, R12, R11 ;  /* 0x0000000c0d0e7389 */ /* 0x00006400000c000b */
[----:B01---5:R-:W-:Y:S01]  /*218c0*/  ENDCOLLECTIVE ;  /* 0x000000000000791b */ /* 0x023fe20003800000 */
.L_x_8909:
[----:B------:R-:W-:Y:S02]  /*218d0*/  IMAD.MOV.U32 R2, RZ, RZ, R29 ;  /* 0x000000ffff027224 */ /* 0x000fe400078e001d */
[----:B------:R-:W-:Y:S01]  /*218e0*/  @!P1 IMAD.MOV.U32 R30, RZ, RZ, R10 ;  /* 0x000000ffff1e9224 */ /* 0x000fe200078e000a */
[----:B------:R-:W-:Y:S01]  /*218f0*/  PRMT R52, R0, 0x7610, R52 ;  /* 0x0000761000347816 */ /* 0x000fe20000000034 */
[----:B------:R-:W-:Y:S01]  /*21900*/  IMAD.MOV.U32 R8, RZ, RZ, R31 ;  /* 0x000000ffff087224 */ /* 0x000fe200078e001f */
[----:B------:R-:W-:Y:S01]  /*21910*/  PRMT R36, R36, 0x5410, R2 ;  /* 0x0000541024247816 */ /* 0x000fe20000000002 */
[----:B------:R-:W-:Y:S01]  /*21920*/  IMAD.MOV.U32 R0, RZ, RZ, R30 ;  /* 0x000000ffff007224 */ /* 0x000fe200078e001e */
[----:B------:R-:W-:-:S04]  /*21930*/  CS2R R2, SRZ ;  /* 0x0000000000027805 */ /* 0x000fc8000001ff00 */
        /* <DEDUP_REMOVED lines=10> */
.L_x_8910:
        /* <DEDUP_REMOVED lines=13> */
.L_x_8911:
[----:B------:R-:W-:Y:S02]  /*21ab0*/  IMAD.MOV.U32 R13, RZ, RZ, R27 ;  /* 0x000000ffff0d7224 */ /* 0x000fe400078e001b */
[----:B------:R-:W-:-:S07]  /*21ac0*/  IMAD.MOV.U32 R26, RZ, RZ, R14 ;  /* 0x000000ffff1a7224 */ /* 0x000fce00078e000e */
[----:B------:R-:W-:Y:S05]  /*21ad0*/  WARPSYNC.COLLECTIVE R15, `(.L_x_8912) ;  /* 0x000000000f087348 */ /* 0x000fea0003c00000 */
[----:B------:R0:W1:Y:S02]  /*21ae0*/  SHFL.IDX P6, R14, R13, R12, R11 ;  /* 0x0000000c0d0e7389 */ /* 0x00006400000c000b */
[----:B01----:R-:W-:Y:S01]  /*21af0*/  ENDCOLLECTIVE ;  /* 0x000000000000791b */ /* 0x003fe20003800000 */
.L_x_8912:
[----:B------:R-:W-:Y:S05]  /*21b00*/  BRA `(.L_x_8913) ;  /* 0xfffffe74008c7947 */ /* 0x000fea000383ffff */
.L_x_8683:
[----:B0-----:R0:W1:Y:S02]  /*21b10*/  SYNCS.PHASECHK.TRANS64.TRYWAIT P1, [R18+URZ+0x38800], R13 ;  /* 0x0388000d120075a7 */ /* 0x001064000802017f */
[----:B-1----:R-:W-:Y:S05]  /*21b20*/  @!P1 NANOSLEEP.SYNCS 0x989680 ;  /* 0x009896800000995d */ /* 0x002fea0003900000 */
[----:B------:R-:W1:Y:S02]  /*21b30*/  @!P1 SYNCS.PHASECHK.TRANS64 P1, [R18+URZ+0x38800], R13 ;  /* 0x0388000d120095a7 */ /* 0x000e64000802007f */
[----:B-1----:R-:W-:Y:S05]  /*21b40*/  @!P1 BRA `(.L_x_8683) ;  /* 0xfffffffc00f09947 */ /* 0x002fea000383ffff */
[----:B------:R-:W-:Y:S05]  /*21b50*/  BRA `(.L_x_8914) ;  /* 0xfffffe7800287947 */ /* 0x000fea000383ffff */
.L_x_8689:
[----:B0-----:R0:W2:Y:S02]  /*21b60*/  SYNCS.PHASECHK.TRANS64.TRYWAIT P1, [R15+URZ+0x38830], R12 ;  /* 0x0388300c0f0075a7 */ /* 0x0010a4000802017f */
[----:B--2---:R-:W-:Y:S05]  /*21b70*/  @!P1 NANOSLEEP.SYNCS 0x989680 ;  /* 0x009896800000995d */ /* 0x004fea0003900000 */
[----:B------:R-:W2:Y:S02]  /*21b80*/  @!P1 SYNCS.PHASECHK.TRANS64 P1, [R15+URZ+0x38830], R12 ;  /* 0x0388300c0f0095a7 */ /* 0x000ea4000802007f */
[----:B--2---:R-:W-:Y:S05]  /*21b90*/  @!P1 BRA `(.L_x_8689) ;  /* 0xfffffffc00f09947 */ /* 0x004fea000383ffff */
[----:B------:R-:W-:Y:S05]  /*21ba0*/  BRA `(.L_x_8688) ;  /* 0xfffffe8400b07947 */ /* 0x000fea000383ffff */
.L_x_8691:
[----:B--2---:R2:W3:Y:S02]  /*21bb0*/  SYNCS.PHASECHK.TRANS64.TRYWAIT P1, [R18+URZ+0x38810], R3 ;  /* 0x03881003120075a7 */ /* 0x0044e4000802017f */
[----:B---3--:R-:W-:Y:S05]  /*21bc0*/  @!P1 NANOSLEEP.SYNCS 0x989680 ;  /* 0x009896800000995d */ /* 0x008fea0003900000 */
[----:B------:R-:W3:Y:S02]  /*21bd0*/  @!P1 SYNCS.PHASECHK.TRANS64 P1, [R18+URZ+0x38810], R3 ;  /* 0x03881003120095a7 */ /* 0x000ee4000802007f */
[----:B---3--:R-:W-:Y:S05]  /*21be0*/  @!P1 BRA `(.L_x_8691) ;  /* 0xfffffffc00f09947 */ /* 0x008fea000383ffff */
[----:B------:R-:W-:Y:S05]  /*21bf0*/  BRA `(.L_x_8915) ;  /* 0xfffffe8800607947 */ /* 0x000fea000383ffff */
.L_x_8695:
[----:B----4-:R4:W0:Y:S02]  /*21c00*/  SYNCS.PHASECHK.TRANS64.TRYWAIT P1, [R15+URZ+0x38850], R12 ;  /* 0x0388500c0f0075a7 */ /* 0x010824000802017f */
[----:B0-----:R-:W-:Y:S05]  /*21c10*/  @!P1 NANOSLEEP.SYNCS 0x989680 ;  /* 0x009896800000995d */ /* 0x001fea0003900000 */
[----:B------:R-:W0:Y:S02]  /*21c20*/  @!P1 SYNCS.PHASECHK.TRANS64 P1, [R15+URZ+0x38850], R12 ;  /* 0x0388500c0f0095a7 */ /* 0x000e24000802007f */
[----:B0-----:R-:W-:Y:S05]  /*21c30*/  @!P1 BRA `(.L_x_8695) ;  /* 0xfffffffc00f09947 */ /* 0x001fea000383ffff */
[----:B------:R-:W-:Y:S05]  /*21c40*/  BRA `(.L_x_8694) ;  /* 0xfffffe88007c7947 */ /* 0x000fea000383ffff */
.L_x_8704:
[----:B-1----:R1:W2:Y:S02]  /*21c50*/  SYNCS.PHASECHK.TRANS64.TRYWAIT P1, [R20+URZ+0x38830], R14 ;  /* 0x0388300e140075a7 */ /* 0x0022a4000802017f */
[----:B--2---:R-:W-:Y:S05]  /*21c60*/  @!P1 NANOSLEEP.SYNCS 0x989680 ;  /* 0x009896800000995d */ /* 0x004fea0003900000 */
[----:B------:R-:W2:Y:S02]  /*21c70*/  @!P1 SYNCS.PHASECHK.TRANS64 P1, [R20+URZ+0x38830], R14 ;  /* 0x0388300e140095a7 */ /* 0x000ea4000802007f */
[----:B--2---:R-:W-:Y:S05]  /*21c80*/  @!P1 BRA `(.L_x_8704) ;  /* 0xfffffffc00f09947 */ /* 0x004fea000383ffff */
[----:B------:R-:W-:Y:S05]  /*21c90*/  BRA `(.L_x_8703) ;  /* 0xfffffeb800dc7947 */ /* 0x000fea000383ffff */
.L_x_8709:
[----:B---3--:R3:W4:Y:S02]  /*21ca0*/  SYNCS.PHASECHK.TRANS64.TRYWAIT P1, [R20+URZ+0x38850], R14 ;  /* 0x0388500e140075a7 */ /* 0x008724000802017f */
[----:B----4-:R-:W-:Y:S05]  /*21cb0*/  @!P1 NANOSLEEP.SYNCS 0x989680 ;  /* 0x009896800000995d */ /* 0x010fea0003900000 */
[----:B------:R-:W4:Y:S02]  /*21cc0*/  @!P1 SYNCS.PHASECHK.TRANS64 P1, [R20+URZ+0x38850], R14 ;  /* 0x0388500e140095a7 */ /* 0x000f24000802007f */
[----:B----4-:R-:W-:Y:S05]  /*21cd0*/  @!P1 BRA `(.L_x_8709) ;  /* 0xfffffffc00f09947 */ /* 0x010fea000383ffff */
[----:B------:R-:W-:Y:S05]  /*21ce0*/  BRA `(.L_x_8708) ;  /* 0xfffffebc00787947 */ /* 0x000fea000383ffff */
.L_x_8719:
[----:B-1----:R1:W2:Y:S02]  /*21cf0*/  SYNCS.PHASECHK.TRANS64.TRYWAIT P1, [R20+URZ+0x38830], R14 ;  /* 0x0388300e140075a7 */ /* 0x0022a4000802017f */
[----:B--2---:R-:W-:Y:S05]  /*21d00*/  @!P1 NANOSLEEP.SYNCS 0x989680 ;  /* 0x009896800000995d */ /* 0x004fea0003900000 */
[----:B------:R-:W2:Y:S02]  /*21d10*/  @!P1 SYNCS.PHASECHK.TRANS64 P1, [R20+URZ+0x38830], R14 ;  /* 0x0388300e140095a7 */ /* 0x000ea4000802007f */
[----:B--2---:R-:W-:Y:S05]  /*21d20*/  @!P1 BRA `(.L_x_8719) ;  /* 0xfffffffc00f09947 */ /* 0x004fea000383ffff */
[----:B------:R-:W-:Y:S05]  /*21d30*/  BRA `(.L_x_8718) ;  /* 0xfffffef400c47947 */ /* 0x000fea000383ffff */
.L_x_8724:
[----:B---3--:R3:W4:Y:S02]  /*21d40*/  SYNCS.PHASECHK.TRANS64.TRYWAIT P1, [R20+URZ+0x38850], R14 ;  /* 0x0388500e140075a7 */ /* 0x008724000802017f */
[----:B----4-:R-:W-:Y:S05]  /*21d50*/  @!P1 NANOSLEEP.SYNCS 0x989680 ;  /* 0x009896800000995d */ /* 0x010fea0003900000 */
[----:B------:R-:W4:Y:S02]  /*21d60*/  @!P1 SYNCS.PHASECHK.TRANS64 P1, [R20+URZ+0x38850], R14 ;  /* 0x0388500e140095a7 */ /* 0x000f24000802007f */
[----:B----4-:R-:W-:Y:S05]  /*21d70*/  @!P1 BRA `(.L_x_8724) ;  /* 0xfffffffc00f09947 */ /* 0x010fea000383ffff */
[----:B------:R-:W-:Y:S05]  /*21d80*/  BRA `(.L_x_8723) ;  /* 0xfffffef800607947 */ /* 0x000fea000383ffff */
.L_x_8756:
        /* <DEDUP_REMOVED lines=11> */
.L_x_8917:
[----:B------:R-:W-:Y:S05]  /*21e40*/  BSYNC B1 ;  /* 0x0000000000017941 */ /* 0x000fea0003800000 */
.L_x_8916:
[----:B------:R-:W-:Y:S05]  /*21e50*/  BRA `(.L_x_8918) ;  /* 0xffffff7c00707947 */ /* 0x000fea000383ffff */
.L_x_8758:
[----:B------:R-:W-:Y:S01]  /*21e60*/  BSSY B1, `(.L_x_8919) ;  /* 0x0000006000017945 */ /* 0x000fe20003800000 */
[----:B------:R-:W-:-:S07]  /*21e70*/  IMAD.MOV.U32 R15, RZ, RZ, -0x1 ;  /* 0xffffffffff0f7424 */ /* 0x000fce00078e00ff */
[----:B012---:R-:W-:Y:S05]  /*21e80*/  WARPSYNC.COLLECTIVE R15, `(.L_x_8920) ;  /* 0x000000000f0c7348 */ /* 0x007fea0003c00000 */
[----:B------:R-:W-:Y:S02]  /*21e90*/  ELECT P6, UR62, PT ;  /* 0x00000000003e782f */ /* 0x000fe400038c0000 */
[----:B------:R-:W-:Y:S01]  /*21ea0*/  MOV R14, UR62 ;  /* 0x0000003e000e7c02 */ /* 0x000fe20008000f00 */
[----:B012---:R-:W-:Y:S10]  /*21eb0*/  ENDCOLLECTIVE ;  /* 0x000000000000791b */ /* 0x007ff40003800000 */
.L_x_8920:
[----:B------:R-:W-:Y:S05]  /*21ec0*/  BSYNC B1 ;  /* 0x0000000000017941 */ /* 0x000fea0003800000 */
.L_x_8919:
[----:B------:R-:W-:Y:S05]  /*21ed0*/  BRA `(.L_x_8757) ;  /* 0xffffff7c00687947 */ /* 0x000fea000383ffff */
.L_x_8760:
[----:B0-----:R0:W2:Y:S02]  /*21ee0*/  SYNCS.PHASECHK.TRANS64.TRYWAIT P0, [R23+URZ+0x38820], R3 ;  /* 0x03882003170075a7 */ /* 0x0010a4000800017f */
[----:B--2---:R-:W-:Y:S05]  /*21ef0*/  @!P0 NANOSLEEP.SYNCS 0x989680 ;  /* 0x009896800000895d */ /* 0x004fea0003900000 */
[----:B------:R-:W2:Y:S02]  /*21f00*/  @!P0 SYNCS.PHASECHK.TRANS64 P0, [R23+URZ+0x38820], R3 ;  /* 0x03882003170085a7 */ /* 0x000ea4000800007f */
[----:B--2---:R-:W-:Y:S05]  /*21f10*/  @!P0 BRA `(.L_x_8760) ;  /* 0xfffffffc00f08947 */ /* 0x004fea000383ffff */
[----:B------:R-:W-:Y:S05]  /*21f20*/  BRA `(.L_x_8921) ;  /* 0xffffff7c00787947 */ /* 0x000fea000383ffff */
.L_x_8764:
[----:B0-----:R0:W1:Y:S02]  /*21f30*/  SYNCS.PHASECHK.TRANS64.TRYWAIT P0, [R3+URZ+0x388a0], R8 ;  /* 0x0388a008030075a7 */ /* 0x001064000800017f */
[----:B-1----:R-:W-:Y:S05]  /*21f40*/  @!P0 NANOSLEEP.SYNCS 0x989680 ;  /* 0x009896800000895d */ /* 0x002fea0003900000 */
[----:B------:R-:W1:Y:S02]  /*21f50*/  @!P0 SYNCS.PHASECHK.TRANS64 P0, [R3+URZ+0x388a0], R8 ;  /* 0x0388a008030085a7 */ /* 0x000e64000800007f */
[----:B-1----:R-:W-:Y:S05]  /*21f60*/  @!P0 BRA `(.L_x_8764) ;  /* 0xfffffffc00f08947 */ /* 0x002fea000383ffff */
[----:B------:R-:W-:Y:S05]  /*21f70*/  BRA `(.L_x_8922) ;  /* 0xffffff7c00907947 */ /* 0x000fea000383ffff */
.L_x_8769:
[----:B-1----:R1:W2:Y:S02]  /*21f80*/  SYNCS.PHASECHK.TRANS64.TRYWAIT P0, [R3+URZ+0x388c0], R8 ;  /* 0x0388c008030075a7 */ /* 0x0022a4000800017f */
[----:B--2---:R-:W-:Y:S05]  /*21f90*/  @!P0 NANOSLEEP.SYNCS 0x989680 ;  /* 0x009896800000895d */ /* 0x004fea0003900000 */
[----:B------:R-:W2:Y:S02]  /*21fa0*/  @!P0 SYNCS.PHASECHK.TRANS64 P0, [R3+URZ+0x388c0], R8 ;  /* 0x0388c008030085a7 */ /* 0x000ea4000800007f */
[----:B--2---:R-:W-:Y:S05]  /*21fb0*/  @!P0 BRA `(.L_x_8769) ;  /* 0xfffffffc00f08947 */ /* 0x004fea000383ffff */
[----:B------:R-:W-:Y:S05]  /*21fc0*/  BRA `(.L_x_8923) ;  /* 0xffffff80000c7947 */ /* 0x000fea000383ffff */
.L_x_8783:
[----:B0-----:R0:W2:Y:S02]  /*21fd0*/  SYNCS.PHASECHK.TRANS64.TRYWAIT P1, [R8+URZ+0x388a0], R2 ;  /* 0x0388a002080075a7 */ /* 0x0010a4000802017f */
[----:B--2---:R-:W-:Y:S05]  /*21fe0*/  @!P1 NANOSLEEP.SYNCS 0x989680 ;  /* 0x009896800000995d */ /* 0x004fea0003900000 */
[----:B------:R-:W2:Y:S02]  /*21ff0*/  @!P1 SYNCS.PHASECHK.TRANS64 P1, [R8+URZ+0x388a0], R2 ;  /* 0x0388a002080095a7 */ /* 0x000ea4000802007f */
[----:B--2---:R-:W-:Y:S05]  /*22000*/  @!P1 BRA `(.L_x_8783) ;  /* 0xfffffffc00f09947 */ /* 0x004fea000383ffff */
[----:B------:R-:W-:Y:S05]  /*22010*/  BRA `(.L_x_8924) ;  /* 0xffffff8800707947 */ /* 0x000fea000383ffff */
.L_x_8788:
[----:B-1----:R1:W2:Y:S02]  /*22020*/  SYNCS.PHASECHK.TRANS64.TRYWAIT P1, [R8+URZ+0x388c0], R2 ;  /* 0x0388c002080075a7 */ /* 0x0022a4000802017f */
[----:B--2---:R-:W-:Y:S05]  /*22030*/  @!P1 NANOSLEEP.SYNCS 0x989680 ;  /* 0x009896800000995d */ /* 0x004fea0003900000 */
[----:B------:R-:W2:Y:S02]  /*22040*/  @!P1 SYNCS.PHASECHK.TRANS64 P1, [R8+URZ+0x388c0], R2 ;  /* 0x0388c002080095a7 */ /* 0x000ea4000802007f */
[----:B--2---:R-:W-:Y:S05]  /*22050*/  @!P1 BRA `(.L_x_8788) ;  /* 0xfffffffc00f09947 */ /* 0x004fea000383ffff */
[----:B------:R-:W-:Y:S05]  /*22060*/  BRA `(.L_x_8925) ;  /* 0xffffff8800e87947 */ /* 0x000fea000383ffff */
.L_x_8808:
        /* <DEDUP_REMOVED lines=11> */
.L_x_8927:
[----:B------:R-:W-:Y:S05]  /*22120*/  BSYNC B0 ;  /* 0x0000000000007941 */ /* 0x000fea0003800000 */
.L_x_8926:
[----:B------:R-:W-:Y:S05]  /*22130*/  BRA `(.L_x_8928) ;  /* 0xffffffa000107947 */ /* 0x000fea000383ffff */
.L_x_8811:
[----:B0-----:R0:W1:Y:S02]  /*22140*/  SYNCS.PHASECHK.TRANS64.TRYWAIT P0, [R31+URZ+0x38840], R0 ;  /* 0x038840001f0075a7 */ /* 0x001064000800017f */
[----:B-1----:R-:W-:Y:S05]  /*22150*/  @!P0 NANOSLEEP.SYNCS 0x989680 ;  /* 0x009896800000895d */ /* 0x002fea0003900000 */
[----:B------:R-:W1:Y:S02]  /*22160*/  @!P0 SYNCS.PHASECHK.TRANS64 P0, [R31+URZ+0x38840], R0 ;  /* 0x038840001f0085a7 */ /* 0x000e64000800007f */
[----:B-1----:R-:W-:Y:S05]  /*22170*/  @!P0 BRA `(.L_x_8811) ;  /* 0xfffffffc00f08947 */ /* 0x002fea000383ffff */
[----:B------:R-:W-:Y:S05]  /*22180*/  BRA `(.L_x_8929) ;  /* 0xffffffa0004c7947 */ /* 0x000fea000383ffff */
.L_x_8812:
        /* <DEDUP_REMOVED lines=8> */
.L_x_8931:
[----:B------:R-:W-:Y:S05]  /*22210*/  BSYNC B0 ;  /* 0x0000000000007941 */ /* 0x000fea0003800000 */
.L_x_8930:
        /* <DEDUP_REMOVED lines=9> */
.L_x_8932:
[----:B------:R-:W-:Y:S02]  /*222b0*/  IMAD.MOV.U32 R13, RZ, RZ, R4 ;  /* 0x000000ffff0d7224 */ /* 0x000fe400078e0004 */
[----:B------:R-:W-:Y:S02]  /*222c0*/  IMAD.MOV.U32 R12, RZ, RZ, 0x1 ;  /* 0x00000001ff0c7424 */ /* 0x000fe400078e00ff */
[----:B------:R-:W-:-:S07]  /*222d0*/  IMAD.MOV.U32 R3, RZ, RZ, R14 ;  /* 0x000000ffff037224 */ /* 0x000fce00078e000e */
[----:B------:R-:W-:Y:S05]  /*222e0*/  WARPSYNC.COLLECTIVE R15, `(.L_x_8933) ;  /* 0x000000000f087348 */ /* 0x000fea0003c00000 */
[----:B------:R0:W1:Y:S02]  /*222f0*/  SHFL.IDX P6, R14, R13, R12, R11 ;  /* 0x0000000c0d0e7389 */ /* 0x00006400000c000b */
[----:B01----:R-:W-:Y:S01]  /*22300*/  ENDCOLLECTIVE ;  /* 0x000000000000791b */ /* 0x003fe20003800000 */
.L_x_8933:
        /* <DEDUP_REMOVED lines=15> */
.L_x_8934:
[----:B------:R-:W-:Y:S01]  /*22400*/  @P0 IMAD R6, R5, 0x2, R23 ;  /* 0x0000000205060824 */ /* 0x000fe200078e0217 */
[----:B------:R-:W-:Y:S01]  /*22410*/  MOV R13, R4 ;  /* 0x00000004000d7202 */ /* 0x000fe20000000f00 */
[----:B------:R-:W-:Y:S02]  /*22420*/  IMAD.MOV.U32 R12, RZ, RZ, 0x2 ;  /* 0x00000002ff0c7424 */ /* 0x000fe400078e00ff */
[----:B------:R-:W-:-:S07]  /*22430*/  IMAD.MOV.U32 R3, RZ, RZ, R14 ;  /* 0x000000ffff037224 */ /* 0x000fce00078e000e */
[----:B------:R-:W-:Y:S05]  /*22440*/  WARPSYNC.COLLECTIVE R15, `(.L_x_8935) ;  /* 0x000000000f087348 */ /* 0x000fea0003c00000 */
[----:B------:R0:W1:Y:S02]  /*22450*/  SHFL.IDX P6, R14, R13, R12, R11 ;  /* 0x0000000c0d0e7389 */ /* 0x00006400000c000b */
[----:B01----:R-:W-:Y:S01]  /*22460*/  ENDCOLLECTIVE ;  /* 0x000000000000791b */ /* 0x003fe20003800000 */
.L_x_8935:
        /* <DEDUP_REMOVED lines=15> */
.L_x_8936:
[----:B------:R-:W-:Y:S02]  /*22560*/  @P0 IMAD R6, R5, 0x2, R23 ;  /* 0x0000000205060824 */ /* 0x000fe400078e0217 */
[----:B------:R-:W-:Y:S02]  /*22570*/  IMAD.MOV.U32 R13, RZ, RZ, R4 ;  /* 0x000000ffff0d7224 */ /* 0x000fe400078e0004 */
[----:B------:R-:W-:Y:S02]  /*22580*/  IMAD.MOV.U32 R12, RZ, RZ, 0x3 ;  /* 0x00000003ff0c7424 */ /* 0x000fe400078e00ff */
[----:B------:R-:W-:-:S07]  /*22590*/  IMAD.MOV.U32 R3, RZ, RZ, R14 ;  /* 0x000000ffff037224 */ /* 0x000fce00078e000e */
[----:B------:R-:W-:Y:S05]  /*225a0*/  WARPSYNC.COLLECTIVE R15, `(.L_x_8937) ;  /* 0x000000000f087348 */ /* 0x000fea0003c00000 */
[----:B------:R0:W1:Y:S02]  /*225b0*/  SHFL.IDX P6, R14, R13, R12, R11 ;  /* 0x0000000c0d0e7389 */ /* 0x00006400000c000b */
[----:B01----:R-:W-:Y:S01]  /*225c0*/  ENDCOLLECTIVE ;  /* 0x000000000000791b */ /* 0x003fe20003800000 */
.L_x_8937:
        /* <DEDUP_REMOVED lines=10> */
.L_x_8938:
[----:B------:R-:W-:Y:S01]  /*22670*/  @!PT LDS RZ, [RZ] ;  /* 0x00000000fffff984 */ /* 0x000fe20000000800 */
[----:B------:R-:W-:Y:S01]  /*22680*/  @!PT LDS RZ, [RZ] ;  /* 0x00000000fffff984 */ /* 0x000fe20000000800 */
[----:B------:R-:W-:Y:S01]  /*22690*/  @!PT LDS RZ, [RZ] ;  /* 0x00000000fffff984 */ /* 0x000fe20000000800 */
[----:B------:R0:W-:Y:S01]  /*226a0*/  @P0 LDGSTS.E.BYPASS.LTC128B.128 [R6+0x23400], desc[UR40][R2.64], !P2 ;  /* 0x2340000002060fae */ /* 0x0001e2000d101d68 */
[----:B------:R-:W-:Y:S01]  /*226b0*/  IMAD.MOV.U32 R0, RZ, RZ, R14 ;  /* 0x000000ffff007224 */ /* 0x000fe200078e000e */
[----:B------:R-:W-:Y:S06]  /*226c0*/  BRA `(.L_x_8939) ;  /* 0xffffffa000007947 */ /* 0x000fec000383ffff */
.L_x_8817:
[----:B------:R-:W-:Y:S02]  /*226d0*/  IMAD.MOV.U32 R13, RZ, RZ, R3 ;  /* 0x000000ffff0d7224 */ /* 0x000fe400078e0003 */
        /* <DEDUP_REMOVED lines=8> */
.L_x_8940:
        /* <DEDUP_REMOVED lines=10> */
.L_x_8941:
[----:B------:R-:W-:Y:S02]  /*22800*/  IMAD.MOV.U32 R13, RZ, RZ, R3 ;  /* 0x000000ffff0d7224 */ /* 0x000fe400078e0003 */
[----:B------:R-:W-:Y:S01]  /*22810*/  IMAD.MOV.U32 R12, RZ, RZ, 0x1 ;  /* 0x00000001ff0c7424 */ /* 0x000fe200078e00ff */
[----:B------:R-:W-:-:S07]  /*22820*/  MOV R4, R14 ;  /* 0x0000000e00047202 */ /* 0x000fce0000000f00 */
[----:B------:R-:W-:Y:S05]  /*22830*/  WARPSYNC.COLLECTIVE R15, `(.L_x_8942) ;  /* 0x000000000f087348 */ /* 0x000fea0003c00000 */
[----:B------:R0:W1:Y:S02]  /*22840*/  SHFL.IDX P6, R14, R13, R12, R11 ;  /* 0x0000000c0d0e7389 */ /* 0x00006400000c000b */
[----:B01----:R-:W-:Y:S01]  /*22850*/  ENDCOLLECTIVE ;  /* 0x000000000000791b */ /* 0x003fe20003800000 */
.L_x_8942:
[----:B------:R-:W-:-:S05]  /*22860*/  @!P0 LEA R4, P2, R7, R4, 0x1 ;  /* 0x0000000407048211 */ /* 0x000fca00078408ff */
[----:B------:R-:W-:-:S05]  /*22870*/  @!P0 IMAD.X R5, RZ, RZ, R5, P2 ;  /* 0x000000ffff058224 */ /* 0x000fca00010e0605 */
[----:B------:R-:W-:Y:S01]  /*22880*/  @!PT LDS RZ, [RZ] ;  /* 0x00000000fffff984 */ /* 0x000fe20000000800 */
[----:B------:R-:W-:Y:S01]  /*22890*/  @!PT LDS RZ, [RZ] ;  /* 0x00000000fffff984 */ /* 0x000fe20000000800 */
[----:B------:R-:W-:Y:S01]  /*228a0*/  @!PT LDS RZ, [RZ] ;  /* 0x00000000fffff984 */ /* 0x000fe20000000800 */
[----:B------:R0:W-:Y:S01]  /*228b0*/  @!P0 LDGSTS.E.BYPASS.LTC128B.128 [R26+0x20400], desc[UR40][R4.64], !P1 ;  /* 0x20400000041a8fae */ /* 0x0001e2000c901d68 */
[----:B------:R-:W-:Y:S01]  /*228c0*/  ISETP.GE.AND P0, PT, R10, R2, PT ;  /* 0x000000020a00720c */ /* 0x000fe20003f06270 */
[----:B------:R-:W-:Y:S02]  /*228d0*/  IMAD.MOV.U32 R13, RZ, RZ, R0 ;  /* 0x000000ffff0d7224 */ /* 0x000fe400078e0000 */
[----:B0-----:R-:W-:-:S10]  /*228e0*/  IMAD.MOV.U32 R4, RZ, RZ, R14 ;  /* 0x000000ffff047224 */ /* 0x001fd400078e000e */
[----:B------:R-:W-:Y:S05]  /*228f0*/  WARPSYNC.COLLECTIVE R15, `(.L_x_8943) ;  /* 0x000000000f087348 */ /* 0x000fea0003c00000 */
[----:B------:R0:W1:Y:S02]  /*22900*/  SHFL.IDX P6, R14, R13, R12, R11 ;  /* 0x0000000c0d0e7389 */ /* 0x00006400000c000b */
[----:B01----:R-:W-:Y:S01]  /*22910*/  ENDCOLLECTIVE ;  /* 0x000000000000791b */ /* 0x003fe20003800000 */
.L_x_8943:
[----:B------:R-:W-:Y:S02]  /*22920*/  IMAD.MOV.U32 R13, RZ, RZ, R3 ;  /* 0x000000ffff0d7224 */ /* 0x000fe400078e0003 */
[----:B------:R-:W-:Y:S02]  /*22930*/  IMAD.MOV.U32 R12, RZ, RZ, 0x2 ;  /* 0x00000002ff0c7424 */ /* 0x000fe400078e00ff */
[----:B------:R-:W-:-:S07]  /*22940*/  IMAD.MOV.U32 R5, RZ, RZ, R14 ;  /* 0x000000ffff057224 */ /* 0x000fce00078e000e */
[----:B------:R-:W-:Y:S05]  /*22950*/  WARPSYNC.COLLECTIVE R15, `(.L_x_8944) ;  /* 0x000000000f087348 */ /* 0x000fea0003c00000 */
[----:B------:R0:W1:Y:S02]  /*22960*/  SHFL.IDX P6, R14, R13, R12, R11 ;  /* 0x0000000c0d0e7389 */ /* 0x00006400000c000b */
[----:B01----:R-:W-:Y:S01]  /*22970*/  ENDCOLLECTIVE ;  /* 0x000000000000791b */ /* 0x003fe20003800000 */
.L_x_8944:
        /* <DEDUP_REMOVED lines=10> */
.L_x_8945:
        /* <DEDUP_REMOVED lines=11> */
.L_x_8946:
        /* <DEDUP_REMOVED lines=10> */
.L_x_8947:
[----:B------:R-:W-:Y:S01]  /*22b70*/  @!PT LDS RZ, [RZ] ;  /* 0x00000000fffff984 */ /* 0x000fe20000000800 */
[----:B------:R-:W-:Y:S01]  /*22b80*/  @!PT LDS RZ, [RZ] ;  /* 0x00000000fffff984 */ /* 0x000fe20000000800 */
[----:B------:R-:W-:Y:S01]  /*22b90*/  @!PT LDS RZ, [RZ] ;  /* 0x00000000fffff984 */ /* 0x000fe20000000800 */
[----:B------:R0:W-:Y:S01]  /*22ba0*/  @!P0 LDGSTS.E.BYPASS.LTC128B.128 [R26+0x21400], desc[UR40][R4.64], !P1 ;  /* 0x21400000041a8fae */ /* 0x0001e2000c901d68 */
[----:B------:R-:W-:Y:S01]  /*22bb0*/  IMAD.MOV.U32 R0, RZ, RZ, R14 ;  /* 0x000000ffff007224 */ /* 0x000fe200078e000e */
[----:B------:R-:W-:Y:S06]  /*22bc0*/  BRA `(.L_x_8948) ;  /* 0xffffffa4001c7947 */ /* 0x000fec000383ffff */
.L_x_8821:
        /* <DEDUP_REMOVED lines=45> */
.L_x_8950:
[----:B------:R-:W-:Y:S05]  /*22ea0*/  BSYNC B0 ;  /* 0x0000000000007941 */ /* 0x000fea0003800000 */
.L_x_8949:
        /* <DEDUP_REMOVED lines=11> */
.L_x_8951:
        /* <DEDUP_REMOVED lines=39> */
.L_x_8952:
[----:B------:R-:W-:-:S04]  /*231d0*/  @P5 LOP3.LUT R22, R22, 0x800000, RZ, 0xfc, !PT ;  /* 0x0080000016165812 */ /* 0x000fc800078efcff */
[C---:B------:R-:W-:Y:S02]  /*231e0*/  LOP3.LUT P5, RZ, R22.reuse, 0x800, RZ, 0xc0, !PT ;  /* 0x0000080016ff7812 */ /* 0x040fe400078ac0ff */
[----:B------:R-:W-:Y:S02]  /*231f0*/  LOP3.LUT P0, RZ, R22, 0x8000, RZ, 0xc0, !PT ;  /* 0x0000800016ff7812 */ /* 0x000fe4000780c0ff */
[----:B------:R-:W-:Y:S01]  /*23200*/  MOV R13, R5 ;  /* 0x00000005000d7202 */ /* 0x000fe20000000f00 */
[----:B------:R-:W-:-:S10]  /*23210*/  IMAD.MOV.U32 R2, RZ, RZ, R14 ;  /* 0x000000ffff027224 */ /* 0x000fd400078e000e */
[----:B------:R-:W-:Y:S05]  /*23220*/  WARPSYNC.COLLECTIVE R15, `(.L_x_8953) ;  /* 0x000000000f087348 */ /* 0x000fea0003c00000 */
[----:B------:R0:W1:Y:S02]  /*23230*/  SHFL.IDX P6, R14, R13, R12, R11 ;  /* 0x0000000c0d0e7389 */ /* 0x00006400000c000b */
[----:B01----:R-:W-:Y:S01]  /*23240*/  ENDCOLLECTIVE ;  /* 0x000000000000791b */ /* 0x003fe20003800000 */
.L_x_8953:
        /* <DEDUP_REMOVED lines=33> */
.L_x_8954:
[----:B------:R-:W-:Y:S02]  /*23460*/  IMAD.MOV.U32 R13, RZ, RZ, R5 ;  /* 0x000000ffff0d7224 */ /* 0x000fe400078e0005 */
[----:B------:R-:W-:-:S07]  /*23470*/  IMAD.MOV.U32 R8, RZ, RZ, R14 ;  /* 0x000000ffff087224 */ /* 0x000fce00078e000e */
[----:B------:R-:W-:Y:S05]  /*23480*/  WARPSYNC.COLLECTIVE R15, `(.L_x_8955) ;  /* 0x000000000f087348 */ /* 0x000fea0003c00000 */
[----:B------:R0:W1:Y:S02]  /*23490*/  SHFL.IDX P6, R14, R13, R12, R11 ;  /* 0x0000000c0d0e7389 */ /* 0x00006400000c000b */
[----:B01----:R-:W-:Y:S01]  /*234a0*/  ENDCOLLECTIVE ;  /* 0x000000000000791b */ /* 0x003fe20003800000 */
.L_x_8955:
        /* <DEDUP_REMOVED lines=23> */
.L_x_8956:
        /* <DEDUP_REMOVED lines=9> */
.L_x_8957:
[----:B------:R-:W-:Y:S01]  /*236b0*/  IMAD.MOV.U32 R2, RZ, RZ, R14 ;  /* 0x000000ffff027224 */ /* 0x000fe200078e000e */
[----:B------:R-:W-:Y:S06]  /*236c0*/  BRA `(.L_x_8958) ;  /* 0xffffffa800007947 */ /* 0x000fec000383ffff */
.L_x_8826:
[----:B-1----:R1:W2:Y:S02]  /*236d0*/  SYNCS.PHASECHK.TRANS64.TRYWAIT P0, [R23+URZ+0x38820], R0 ;  /* 0x03882000170075a7 */ /* 0x0022a4000800017f */
[----:B--2---:R-:W-:Y:S05]  /*236e0*/  @!P0 NANOSLEEP.SYNCS 0x989680 ;  /* 0x009896800000895d */ /* 0x004fea0003900000 */
[----:B------:R-:W2:Y:S02]  /*236f0*/  @!P0 SYNCS.PHASECHK.TRANS64 P0, [R23+URZ+0x38820], R0 ;  /* 0x03882000170085a7 */ /* 0x000ea4000800007f */
[----:B--2---:R-:W-:Y:S05]  /*23700*/  @!P0 BRA `(.L_x_8826) ;  /* 0xfffffffc00f08947 */ /* 0x004fea000383ffff */
[----:B------:R-:W-:Y:S05]  /*23710*/  BRA `(.L_x_8959) ;  /* 0xffffffa800a87947 */ /* 0x000fea000383ffff */
.L_x_8829:
[----:B-1----:R1:W2:Y:S02]  /*23720*/  SYNCS.PHASECHK.TRANS64.TRYWAIT P0, [R31+URZ+0x38860], R0 ;  /* 0x038860001f0075a7 */ /* 0x0022a4000800017f */
[----:B--2---:R-:W-:Y:S05]  /*23730*/  @!P0 NANOSLEEP.SYNCS 0x989680 ;  /* 0x009896800000895d */ /* 0x004fea0003900000 */
[----:B------:R-:W2:Y:S02]  /*23740*/  @!P0 SYNCS.PHASECHK.TRANS64 P0, [R31+URZ+0x38860], R0 ;  /* 0x038860001f0085a7 */ /* 0x000ea4000800007f */
[----:B--2---:R-:W-:Y:S05]  /*23750*/  @!P0 BRA `(.L_x_8829) ;  /* 0xfffffffc00f08947 */ /* 0x004fea000383ffff */
[----:B------:R-:W-:Y:S05]  /*23760*/  BRA `(.L_x_8960) ;  /* 0xffffffa800b87947 */ /* 0x000fea000383ffff */
.L_x_8830:
        /* <DEDUP_REMOVED lines=8> */
.L_x_8962:
[----:B------:R-:W-:Y:S05]  /*237f0*/  BSYNC B0 ;  /* 0x0000000000007941 */ /* 0x000fea0003800000 */
.L_x_8961:
        /* <DEDUP_REMOVED lines=15> */
.L_x_8963:
        /* <DEDUP_REMOVED lines=39> */
.L_x_8964:
[----:B------:R-:W-:Y:S02]  /*23b60*/  IMAD.MOV.U32 R13, RZ, RZ, R5 ;  /* 0x000000ffff0d7224 */ /* 0x000fe400078e0005 */
[----:B------:R-:W-:-:S07]  /*23b70*/  IMAD.MOV.U32 R3, RZ, RZ, R14 ;  /* 0x000000ffff037224 */ /* 0x000fce00078e000e */
[----:B------:R-:W-:Y:S05]  /*23b80*/  WARPSYNC.COLLECTIVE R15, `(.L_x_8965) ;  /* 0x000000000f087348 */ /* 0x000fea0003c00000 */
[----:B------:R0:W1:Y:S02]  /*23b90*/  SHFL.IDX P6, R14, R13, R12, R11 ;  /* 0x0000000c0d0e7389 */ /* 0x00006400000c000b */
[----:B01----:R-:W-:Y:S01]  /*23ba0*/  ENDCOLLECTIVE ;  /* 0x000000000000791b */ /* 0x003fe20003800000 */
.L_x_8965:
        /* <DEDUP_REMOVED lines=29> */
.L_x_8966:
[----:B------:R-:W-:Y:S02]  /*23d80*/  IMAD.MOV.U32 R13, RZ, RZ, R5 ;  /* 0x000000ffff0d7224 */ /* 0x000fe400078e0005 */
[----:B------:R-:W-:-:S07]  /*23d90*/  IMAD.MOV.U32 R7, RZ, RZ, R14 ;  /* 0x000000ffff077224 */ /* 0x000fce00078e000e */
[----:B------:R-:W-:Y:S05]  /*23da0*/  WARPSYNC.COLLECTIVE R15, `(.L_x_8967) ;  /* 0x000000000f087348 */ /* 0x000fea0003c00000 */
[----:B------:R0:W1:Y:S02]  /*23db0*/  SHFL.IDX P6, R14, R13, R12, R11 ;  /* 0x0000000c0d0e7389 */ /* 0x00006400000c000b */
[----:B01----:R-:W-:Y:S01]  /*23dc0*/  ENDCOLLECTIVE ;  /* 0x000000000000791b */ /* 0x003fe20003800000 */
.L_x_8967:
        /* <DEDUP_REMOVED lines=29> */
.L_x_8968:
[----:B------:R-:W-:Y:S02]  /*23fa0*/  IMAD.MOV.U32 R13, RZ, RZ, R5 ;  /* 0x000000ffff0d7224 */ /* 0x000fe400078e0005 */
[----:B------:R-:W-:-:S07]  /*23fb0*/  IMAD.MOV.U32 R6, RZ, RZ, R14 ;  /* 0x000000ffff067224 */ /* 0x000fce00078e000e */
[----:B------:R-:W-:Y:S05]  /*23fc0*/  WARPSYNC.COLLECTIVE R15, `(.L_x_8969) ;  /* 0x000000000f087348 */ /* 0x000fea0003c00000 */
[----:B------:R0:W1:Y:S02]  /*23fd0*/  SHFL.IDX P6, R14, R13, R12, R11 ;  /* 0x0000000c0d0e7389 */ /* 0x00006400000c000b */
[----:B01----:R-:W-:Y:S01]  /*23fe0*/  ENDCOLLECTIVE ;  /* 0x000000000000791b */ /* 0x003fe20003800000 */
.L_x_8969:
[----:B------:R-:W-:Y:S01]  /*23ff0*/  IMAD.MOV.U32 R2, RZ, RZ, R14 ;  /* 0x000000ffff027224 */ /* 0x000fe200078e000e */
[----:B------:R-:W-:Y:S06]  /*24000*/  BRA `(.L_x_8970) ;  /* 0xffffffa800507947 */ /* 0x000fec000383ffff */
.L_x_8837:
[----:B0-----:R0:W1:Y:S02]  /*24010*/  SYNCS.PHASECHK.TRANS64.TRYWAIT P0, [R6+URZ+0x38840], R21 ;  /* 0x03884015060075a7 */ /* 0x001064000800017f */
[----:B-1----:R-:W-:Y:S05]  /*24020*/  @!P0 NANOSLEEP.SYNCS 0x989680 ;  /* 0x009896800000895d */ /* 0x002fea0003900000 */
[----:B------:R-:W1:Y:S02]  /*24030*/  @!P0 SYNCS.PHASECHK.TRANS64 P0, [R6+URZ+0x38840], R21 ;  /* 0x03884015060085a7 */ /* 0x000e64000800007f */
[----:B-1----:R-:W-:Y:S05]  /*24040*/  @!P0 BRA `(.L_x_8837) ;  /* 0xfffffffc00f08947 */ /* 0x002fea000383ffff */
[----:B------:R-:W-:Y:S05]  /*24050*/  BRA `(.L_x_8971) ;  /* 0xffffffac00dc7947 */ /* 0x000fea000383ffff */
.L_x_8838:
        /* <DEDUP_REMOVED lines=8> */
.L_x_8973:
[----:B------:R-:W-:Y:S05]  /*240e0*/  BSYNC B1 ;  /* 0x0000000000017941 */ /* 0x000fea0003800000 */
.L_x_8972:
        /* <DEDUP_REMOVED lines=9> */
.L_x_8974:
[----:B------:R-:W-:Y:S02]  /*24180*/  IMAD.MOV.U32 R13, RZ, RZ, R27 ;  /* 0x000000ffff0d7224 */ /* 0x000fe400078e001b */
[----:B------:R-:W-:Y:S02]  /*24190*/  IMAD.MOV.U32 R12, RZ, RZ, 0x1 ;  /* 0x00000001ff0c7424 */ /* 0x000fe400078e00ff */
[----:B------:R-:W-:-:S07]  /*241a0*/  IMAD.MOV.U32 R2, RZ, RZ, R14 ;  /* 0x000000ffff027224 */ /* 0x000fce00078e000e */
[----:B------:R-:W-:Y:S05]  /*241b0*/  WARPSYNC.COLLECTIVE R15, `(.L_x_8975) ;  /* 0x000000000f087348 */ /* 0x000fea0003c00000 */
[----:B------:R0:W1:Y:S02]  /*241c0*/  SHFL.IDX P6, R14, R13, R12, R11 ;  /* 0x0000000c0d0e7389 */ /* 0x00006400000c000b */
[----:B01----:R-:W-:Y:S01]  /*241d0*/  ENDCOLLECTIVE ;  /* 0x000000000000791b */ /* 0x003fe20003800000 */
.L_x_8975:
        /* <DEDUP_REMOVED lines=11> */
.L_x_8976:
[----:B------:R-:W-:Y:S02]  /*24290*/  IMAD.MOV.U32 R13, RZ, RZ, R27 ;  /* 0x000000ffff0d7224 */ /* 0x000fe400078e001b */
[----:B------:R-:W-:Y:S02]  /*242a0*/  IMAD.MOV.U32 R12, RZ, RZ, 0x2 ;  /* 0x00000002ff0c7424 */ /* 0x000fe400078e00ff */
[----:B------:R-:W-:-:S07]  /*242b0*/  IMAD.MOV.U32 R2, RZ, RZ, R14 ;  /* 0x000000ffff027224 */ /* 0x000fce00078e000e */
[----:B------:R-:W-:Y:S05]  /*242c0*/  WARPSYNC.COLLECTIVE R15, `(.L_x_8977) ;  /* 0x000000000f087348 */ /* 0x000fea0003c00000 */
[----:B------:R0:W1:Y:S02]  /*242d0*/  SHFL.IDX P6, R14, R13, R12, R11 ;  /* 0x0000000c0d0e7389 */ /* 0x00006400000c000b */
[----:B01----:R-:W-:Y:S01]  /*242e0*/  ENDCOLLECTIVE ;  /* 0x000000000000791b */ /* 0x003fe20003800000 */
.L_x_8977:
        /* <DEDUP_REMOVED lines=11> */
.L_x_8978:
[----:B------:R-:W-:Y:S02]  /*243a0*/  IMAD.MOV.U32 R13, RZ, RZ, R27 ;  /* 0x000000ffff0d7224 */ /* 0x000fe400078e001b */
[----:B------:R-:W-:Y:S01]  /*243b0*/  IMAD.MOV.U32 R12, RZ, RZ, 0x3 ;  /* 0x00000003ff0c7424 */ /* 0x000fe200078e00ff */
[----:B------:R-:W-:-:S07]  /*243c0*/  MOV R2, R14 ;  /* 0x0000000e00027202 */ /* 0x000fce0000000f00 */
[----:B------:R-:W-:Y:S05]  /*243d0*/  WARPSYNC.COLLECTIVE R15, `(.L_x_8979) ;  /* 0x000000000f087348 */ /* 0x000fea0003c00000 */
[----:B------:R0:W1:Y:S02]  /*243e0*/  SHFL.IDX P6, R14, R13, R12, R11 ;  /* 0x0000000c0d0e7389 */ /* 0x00006400000c000b */
[----:B01----:R-:W-:Y:S01]  /*243f0*/  ENDCOLLECTIVE ;  /* 0x000000000000791b */ /* 0x003fe20003800000 */
.L_x_8979:
        /* <DEDUP_REMOVED lines=11> */
.L_x_8980:
[----:B------:R-:W-:Y:S01]  /*244b0*/  IMAD.MOV.U32 R2, RZ, RZ, R14 ;  /* 0x000000ffff027224 */ /* 0x000fe200078e000e */
[----:B------:R-:W-:Y:S06]  /*244c0*/  BRA `(.L_x_8981) ;  /* 0xffffffac006c7947 */ /* 0x000fec000383ffff */
.L_x_8843:
[----:B---3--:R3:W4:Y:S02]  /*244d0*/  SYNCS.PHASECHK.TRANS64.TRYWAIT P0, [R6+URZ+0x38860], R21 ;  /* 0x03886015060075a7 */ /* 0x008724000800017f */
[----:B----4-:R-:W-:Y:S05]  /*244e0*/  @!P0 NANOSLEEP.SYNCS 0x989680 ;  /* 0x009896800000895d */ /* 0x010fea0003900000 */
[----:B------:R-:W4:Y:S02]  /*244f0*/  @!P0 SYNCS.PHASECHK.TRANS64 P0, [R6+URZ+0x38860], R21 ;  /* 0x03886015060085a7 */ /* 0x000f24000800007f */
[----:B----4-:R-:W-:Y:S05]  /*24500*/  @!P0 BRA `(.L_x_8843) ;  /* 0xfffffffc00f08947 */ /* 0x010fea000383ffff */
[----:B------:R-:W-:Y:S05]  /*24510*/  BRA `(.L_x_8982) ;  /* 0xffffffac00bc7947 */ /* 0x000fea000383ffff */
.L_x_8844:
        /* <DEDUP_REMOVED lines=8> */
.L_x_8984:
[----:B------:R-:W-:Y:S05]  /*245a0*/  BSYNC B1 ;  /* 0x0000000000017941 */ /* 0x000fea0003800000 */
.L_x_8983:
        /* <DEDUP_REMOVED lines=13> */
.L_x_8985:
        /* <DEDUP_REMOVED lines=17> */
.L_x_8986:
        /* <DEDUP_REMOVED lines=16> */
.L_x_8987:
        /* <DEDUP_REMOVED lines=19> */
.L_x_8988:
        /* <DEDUP_REMOVED lines=14> */
.L_x_8989:
        /* <DEDUP_REMOVED lines=16> */
.L_x_8990:
        /* <DEDUP_REMOVED lines=14> */
.L_x_8991:
[----:B------:R-:W-:Y:S05]  /*24c80*/  BRA `(.L_x_8992) ;  /* 0xffffffac00287947 */ /* 0x000fea000383ffff */
.L_x_8852:
[----:B------:R-:W-:Y:S01]  /*24c90*/  BSSY B0, `(.L_x_8993) ;  /* 0x0000008000007945 */ /* 0x000fe20003800000 */
[----:B------:R-:W-:Y:S01]  /*24ca0*/  IMAD.MOV.U32 R13, RZ, RZ, R16 ;  /* 0x000000ffff0d7224 */ /* 0x000fe200078e0010 */
[----:B------:R-:W-:Y:S01]  /*24cb0*/  MOV R12, RZ ;  /* 0x000000ff000c7202 */ /* 0x000fe20000000f00 */
[----:B------:R-:W-:Y:S02]  /*24cc0*/  IMAD.MOV.U32 R11, RZ, RZ, 0x1f ;  /* 0x0000001fff0b7424 */ /* 0x000fe400078e00ff */
[----:B------:R-:W-:-:S07]  /*24cd0*/  IMAD.MOV.U32 R15, RZ, RZ, -0x1 ;  /* 0xffffffffff0f7424 */ /* 0x000fce00078e00ff */
[----:B0123--:R-:W-:Y:S05]  /*24ce0*/  WARPSYNC.COLLECTIVE R15, `(.L_x_8994) ;  /* 0x000000000f087348 */ /* 0x00ffea0003c00000 */
[----:B------:R4:W0:Y:S02]  /*24cf0*/  SHFL.IDX P6, R14, R13, R12, R11 ;  /* 0x0000000c0d0e7389 */ /* 0x00082400000c000b */
[----:B01234-:R-:W-:Y:S01]  /*24d00*/  ENDCOLLECTIVE ;  /* 0x000000000000791b */ /* 0x01ffe20003800000 */
.L_x_8994:
[----:B------:R-:W-:Y:S05]  /*24d10*/  BSYNC B0 ;  /* 0x0000000000007941 */ /* 0x000fea0003800000 */
.L_x_8993:
        /* <DEDUP_REMOVED lines=9> */
.L_x_8995:
        /* <DEDUP_REMOVED lines=18> */
.L_x_8996:
[----:B------:R-:W-:Y:S01]  /*24ed0*/  IMAD.MOV.U32 R12, RZ, RZ, 0x2 ;  /* 0x00000002ff0c7424 */ /* 0x000fe200078e00ff */
[----:B------:R-:W-:-:S05]  /*24ee0*/  SEL R5, R14, RZ, P1 ;  /* 0x000000ff0e057207 */ /* 0x000fca0000800000 */
[----:B------:R-:W-:-:S04]  /*24ef0*/  IMAD.IADD R4, R2, 0x1, R5 ;  /* 0x0000000102047824 */ /* 0x000fc800078e0205 */
[----:B------:R-:W-:-:S07]  /*24f00*/  IMAD.MOV.U32 R13, RZ, RZ, R4 ;  /* 0x000000ffff0d7224 */ /* 0x000fce00078e0004 */
[----:B------:R-:W-:Y:S05]  /*24f10*/  WARPSYNC.COLLECTIVE R15, `(.L_x_8997) ;  /* 0x000000000f087348 */ /* 0x000fea0003c00000 */
[----:B------:R0:W1:Y:S02]  /*24f20*/  SHFL.UP P6, R14, R13, R12, R11 ;  /* 0x0400000c0d0e7389 */ /* 0x00006400000c000b */
[----:B01----:R-:W-:Y:S01]  /*24f30*/  ENDCOLLECTIVE ;  /* 0x000000000000791b */ /* 0x003fe20003800000 */
.L_x_8997:
[----:B------:R-:W-:Y:S01]  /*24f40*/  IMAD.MOV.U32 R12, RZ, RZ, 0x4 ;  /* 0x00000004ff0c7424 */ /* 0x000fe200078e00ff */
[----:B------:R-:W-:-:S04]  /*24f50*/  SEL R5, R14, RZ, P2 ;  /* 0x000000ff0e057207 */ /* 0x000fc80001000000 */
[----:B------:R-:W-:-:S05]  /*24f60*/  IADD3 R5, R4, R5, RZ ;  /* 0x0000000504057210 */ /* 0x000fca0007ffe0ff */
[----:B------:R-:W-:-:S07]  /*24f70*/  IMAD.MOV.U32 R13, RZ, RZ, R5 ;  /* 0x000000ffff0d7224 */ /* 0x000fce00078e0005 */
[----:B------:R-:W-:Y:S05]  /*24f80*/  WARPSYNC.COLLECTIVE R15, `(.L_x_8998) ;  /* 0x000000000f087348 */ /* 0x000fea0003c00000 */
[----:B------:R0:W1:Y:S02]  /*24f90*/  SHFL.UP P6, R14, R13, R12, R11 ;  /* 0x0400000c0d0e7389 */ /* 0x00006400000c000b */
[----:B01----:R-:W-:Y:S01]  /*24fa0*/  ENDCOLLECTIVE ;  /* 0x000000000000791b */ /* 0x003fe20003800000 */
.L_x_8998:
[----:B------:R-:W-:Y:S01]  /*24fb0*/  IMAD.MOV.U32 R12, RZ, RZ, 0x8 ;  /* 0x00000008ff0c7424 */ /* 0x000fe200078e00ff */
[----:B------:R-:W-:-:S05]  /*24fc0*/  SEL R6, R14, RZ, P3 ;  /* 0x000000ff0e067207 */ /* 0x000fca0001800000 */
[----:B------:R-:W-:-:S04]  /*24fd0*/  IMAD.IADD R6, R5, 0x1, R6 ;  /* 0x0000000105067824 */ /* 0x000fc800078e0206 */
[----:B------:R-:W-:-:S07]  /*24fe0*/  IMAD.MOV.U32 R13, RZ, RZ, R6 ;  /* 0x000000ffff0d7224 */ /* 0x000fce00078e0006 */
[----:B------:R-:W-:Y:S05]  /*24ff0*/  WARPSYNC.COLLECTIVE R15, `(.L_x_8999) ;  /* 0x000000000f087348 */ /* 0x000fea0003c00000 */
[----:B------:R0:W1:Y:S02]  /*25000*/  SHFL.UP P6, R14, R13, R12, R11 ;  /* 0x0400000c0d0e7389 */ /* 0x00006400000c000b */
[----:B01----:R-:W-:Y:S01]  /*25010*/  ENDCOLLECTIVE ;  /* 0x000000000000791b */ /* 0x003fe20003800000 */
.L_x_8999:
[----:B------:R-:W-:Y:S01]  /*25020*/  IMAD.MOV.U32 R12, RZ, RZ, 0x10 ;  /* 0x00000010ff0c7424 */ /* 0x000fe200078e00ff */
[----:B------:R-:W-:-:S05]  /*25030*/  SEL R3, R14, RZ, P4 ;  /* 0x000000ff0e037207 */ /* 0x000fca0002000000 */
[----:B------:R-:W-:-:S04]  /*25040*/  IMAD.IADD R4, R6, 0x1, R3 ;  /* 0x0000000106047824 */ /* 0x000fc800078e0203 */
[----:B------:R-:W-:-:S07]  /*25050*/  IMAD.MOV.U32 R13, RZ, RZ, R4 ;  /* 0x000000ffff0d7224 */ /* 0x000fce00078e0004 */
[----:B------:R-:W-:Y:S05]  /*25060*/  WARPSYNC.COLLECTIVE R15, `(.L_x_9000) ;  /* 0x000000000f087348 */ /* 0x000fea0003c00000 */
[----:B------:R0:W1:Y:S02]  /*25070*/  SHFL.UP P6, R14, R13, R12, R11 ;  /* 0x0400000c0d0e7389 */ /* 0x00006400000c000b */
[----:B01----:R-:W-:Y:S01]  /*25080*/  ENDCOLLECTIVE ;  /* 0x000000000000791b */ /* 0x003fe20003800000 */
.L_x_9000:
        /* <DEDUP_REMOVED lines=8> */
.L_x_9001:
[----:B------:R-:W-:Y:S05]  /*25110*/  BRA `(.L_x_9002) ;  /* 0xffffffac00bc7947 */ /* 0x000fea000383ffff */
.L_x_8857:
        /* <DEDUP_REMOVED lines=8> */
.L_x_9004:
[----:B------:R-:W-:Y:S05]  /*251a0*/  BSYNC B0 ;  /* 0x0000000000007941 */ /* 0x000fea0003800000 */
.L_x_9003:
[----:B------:R-:W-:Y:S01]  /*251b0*/  SEL R13, R14, RZ, P1 ;  /* 0x000000ff0e0d7207 */ /* 0x000fe20000800000 */
[----:B------:R-:W-:Y:S02]  /*251c0*/  IMAD.MOV.U32 R12, RZ, RZ, 0x2 ;  /* 0x00000002ff0c7424 */ /* 0x000fe400078e00ff */
[----:B------:R-:W-:Y:S01]  /*251d0*/  IMAD.MOV.U32 R11, RZ, RZ, RZ ;  /* 0x000000ffff0b7224 */ /* 0x000fe200078e00ff */
[----:B------:R-:W-:Y:S01]  /*251e0*/  IADD3 R13, R2, R13, RZ ;  /* 0x0000000d020d7210 */ /* 0x000fe20007ffe0ff */
[----:B------:R-:W-:-:S07]  /*251f0*/  IMAD.MOV.U32 R15, RZ, RZ, -0x1 ;  /* 0xffffffffff0f7424 */ /* 0x000fce00078e00ff */
[----:B------:R-:W-:Y:S05]  /*25200*/  WARPSYNC.COLLECTIVE R15, `(.L_x_9005) ;  /* 0x000000000f087348 */ /* 0x000fea0003c00000 */
[----:B------:R0:W1:Y:S02]  /*25210*/  SHFL.UP P6, R14, R13, R12, R11 ;  /* 0x0400000c0d0e7389 */ /* 0x00006400000c000b */
[----:B01----:R-:W-:Y:S01]  /*25220*/  ENDCOLLECTIVE ;  /* 0x000000000000791b */ /* 0x003fe20003800000 */
.L_x_9005:
[----:B------:R-:W-:Y:S01]  /*25230*/  IMAD.MOV.U32 R12, RZ, RZ, 0x4 ;  /* 0x00000004ff0c7424 */ /* 0x000fe200078e00ff */
[----:B------:R-:W-:-:S05]  /*25240*/  SEL R14, R14, RZ, P2 ;  /* 0x000000ff0e0e7207 */ /* 0x000fca0001000000 */
[----:B------:R-:W-:-:S04]  /*25250*/  IMAD.IADD R3, R13, 0x1, R14 ;  /* 0x000000010d037824 */ /* 0x000fc800078e020e */
[----:B------:R-:W-:-:S07]  /*25260*/  IMAD.MOV.U32 R13, RZ, RZ, R3 ;  /* 0x000000ffff0d7224 */ /* 0x000fce00078e0003 */
[----:B------:R-:W-:Y:S05]  /*25270*/  WARPSYNC.COLLECTIVE R15, `(.L_x_9006) ;  /* 0x000000000f087348 */ /* 0x000fea0003c00000 */
[----:B------:R0:W1:Y:S02]  /*25280*/  SHFL.UP P6, R14, R13, R12, R11 ;  /* 0x0400000c0d0e7389 */ /* 0x00006400000c000b */
[----:B01----:R-:W-:Y:S01]  /*25290*/  ENDCOLLECTIVE ;  /* 0x000000000000791b */ /* 0x003fe20003800000 */
.L_x_9006:
[----:B------:R-:W-:Y:S01]  /*252a0*/  IMAD.MOV.U32 R12, RZ, RZ, 0x8 ;  /* 0x00000008ff0c7424 */ /* 0x000fe200078e00ff */
[----:B------:R-:W-:-:S05]  /*252b0*/  SEL R4, R14, RZ, P3 ;  /* 0x000000ff0e047207 */ /* 0x000fca0001800000 */
[----:B------:R-:W-:-:S04]  /*252c0*/  IMAD.IADD R4, R3, 0x1, R4 ;  /* 0x0000000103047824 */ /* 0x000fc800078e0204 */
[----:B------:R-:W-:-:S07]  /*252d0*/  IMAD.MOV.U32 R13, RZ, RZ, R4 ;  /* 0x000000ffff0d7224 */ /* 0x000fce00078e0004 */
[----:B------:R-:W-:Y:S05]  /*252e0*/  WARPSYNC.COLLECTIVE R15, `(.L_x_9007) ;  /* 0x000000000f087348 */ /* 0x000fea0003c00000 */
[----:B------:R0:W1:Y:S02]  /*252f0*/  SHFL.UP P6, R14, R13, R12, R11 ;  /* 0x0400000c0d0e7389 */ /* 0x00006400000c000b */
[----:B01----:R-:W-:Y:S01]  /*25300*/  ENDCOLLECTIVE ;  /* 0x000000000000791b */ /* 0x003fe20003800000 */
.L_x_9007:
[----:B------:R-:W-:Y:S01]  /*25310*/  IMAD.MOV.U32 R12, RZ, RZ, 0x10 ;  /* 0x00000010ff0c7424 */ /* 0x000fe200078e00ff */
[----:B------:R-:W-:-:S05]  /*25320*/  SEL R5, R14, RZ, P4 ;  /* 0x000000ff0e057207 */ /* 0x000fca0002000000 */
[----:B------:R-:W-:-:S04]  /*25330*/  IMAD.IADD R5, R4, 0x1, R5 ;  /* 0x0000000104057824 */ /* 0x000fc800078e0205 */
[----:B------:R-:W-:-:S07]  /*25340*/  IMAD.MOV.U32 R13, RZ, RZ, R5 ;  /* 0x000000ffff0d7224 */ /* 0x000fce00078e0005 */
[----:B------:R-:W-:Y:S05]  /*25350*/  WARPSYNC.COLLECTIVE R15, `(.L_x_9008) ;  /* 0x000000000f087348 */ /* 0x000fea0003c00000 */
[----:B------:R0:W1:Y:S02]  /*25360*/  SHFL.UP P6, R14, R13, R12, R11 ;  /* 0x0400000c0d0e7389 */ /* 0x00006400000c000b */
[----:B01----:R-:W-:Y:S01]  /*25370*/  ENDCOLLECTIVE ;  /* 0x000000000000791b */ /* 0x003fe20003800000 */
.L_x_9008:
        /* <DEDUP_REMOVED lines=8> */
.L_x_9009:
[----:B------:R-:W-:Y:S05]  /*25400*/  BRA `(.L_x_9010) ;  /* 0xffffffac009c7947 */ /* 0x000fea000383ffff */
.L_x_8859:
[----:B------:R-:W-:Y:S01]  /*25410*/  BSSY B0, `(.L_x_9011) ;  /* 0x0000006000007945 */ /* 0x000fe20003800000 */
[----:B------:R-:W-:Y:S02]  /*25420*/  PLOP3.LUT P6, PT, P6, PT, PT, 0x8, 0x0 ;  /* 0x000000000000781c */ /* 0x000fe400037ce170 */
[----:B------:R-:W-:-:S11]  /*25430*/  MOV R15, 0xffffffff ;  /* 0xffffffff000f7802 */ /* 0x000fd60000000f00 */
[----:B0-----:R-:W-:Y:S05]  /*25440*/  WARPSYNC.COLLECTIVE R15, `(.L_x_9012) ;  /* 0x000000000f087348 */ /* 0x001fea0003c00000 */
[----:B------:R-:W-:Y:S01]  /*25450*/  VOTE.ANY R14, PT, P6 ;  /* 0x00000000000e7806 */ /* 0x000fe200030e0100 */
[----:B0-----:R-:W-:Y:S06]  /*25460*/  ENDCOLLECTIVE ;  /* 0x000000000000791b */ /* 0x001fec0003800000 */
.L_x_9012:
[----:B------:R-:W-:Y:S05]  /*25470*/  BSYNC B0 ;  /* 0x0000000000007941 */ /* 0x000fea0003800000 */
.L_x_9011:
        /* <DEDUP_REMOVED lines=9> */
.L_x_9013:
[----:B------:R-:W-:Y:S01]  /*25510*/  IMAD.MOV.U32 R17, RZ, RZ, R14 ;  /* 0x000000ffff117224 */ /* 0x000fe200078e000e */
[----:B------:R-:W-:Y:S06]  /*25520*/  BRA `(.L_x_9014) ;  /* 0xffffffac008c7947 */ /* 0x000fec000383ffff */
.L_x_8861:
[----:B------:R-:W-:Y:S01]  /*25530*/  BSSY B0, `(.L_x_9015) ;  /* 0x0000007000007945 */ /* 0x000fe20003800000 */
[----:B------:R-:W-:Y:S02]  /*25540*/  IMAD.MOV.U32 R13, RZ, RZ, R3 ;  /* 0x000000ffff0d7224 */ /* 0x000fe400078e0003 */
[----:B------:R-:W-:Y:S02]  /*25550*/  IMAD.MOV.U32 R11, RZ, RZ, 0x1f ;  /* 0x0000001fff0b7424 */ /* 0x000fe400078e00ff */
[----:B------:R-:W-:-:S07]  /*25560*/  IMAD.MOV.U32 R15, RZ, RZ, -0x1 ;  /* 0xffffffffff0f7424 */ /* 0x000fce00078e00ff */
[----:B012---:R-:W-:Y:S05]  /*25570*/  WARPSYNC.COLLECTIVE R15, `(.L_x_9016) ;  /* 0x000000000f087348 */ /* 0x007fea0003c00000 */
[----:B------:R3:W4:Y:S02]  /*25580*/  SHFL.IDX P6, R14, R13, R12, R11 ;  /* 0x0000000c0d0e7389 */ /* 0x00072400000c000b */
[----:B01234-:R-:W-:Y:S01]  /*25590*/  ENDCOLLECTIVE ;  /* 0x000000000000791b */ /* 0x01ffe20003800000 */
.L_x_9016:
[----:B------:R-:W-:Y:S05]  /*255a0*/  BSYNC B0 ;  /* 0x0000000000007941 */ /* 0x000fea0003800000 */
.L_x_9015:
[----:B------:R-:W-:Y:S01]  /*255b0*/  IMAD.MOV.U32 R6, RZ, RZ, R14 ;  /* 0x000000ffff067224 */ /* 0x000fe200078e000e */
[----:B------:R-:W-:Y:S06]  /*255c0*/  BRA `(.L_x_8860) ;  /* 0xffffffac00807947 */ /* 0x000fec000383ffff */
.L_x_8865:
[----:B0-----:R0:W1:Y:S02]  /*255d0*/  SYNCS.PHASECHK.TRANS64.TRYWAIT P0, [R4+URZ+0x38820], R0 ;  /* 0x03882000040075a7 */ /* 0x001064000800017f */
[----:B-1----:R-:W-:Y:S05]  /*255e0*/  @!P0 NANOSLEEP.SYNCS 0x989680 ;  /* 0x009896800000895d */ /* 0x002fea0003900000 */
[----:B------:R-:W1:Y:S02]  /*255f0*/  @!P0 SYNCS.PHASECHK.TRANS64 P0, [R4+URZ+0x38820], R0 ;  /* 0x03882000040085a7 */ /* 0x000e64000800007f */
[----:B-1----:R-:W-:Y:S05]  /*25600*/  @!P0 BRA `(.L_x_8865) ;  /* 0xfffffffc00f08947 */ /* 0x002fea000383ffff */
[----:B------:R-:W-:Y:S05]  /*25610*/  BRA `(.L_x_9017) ;  /* 0xffffffb000f87947 */ /* 0x000fea000383ffff */
.L_x_8866:
        /* <DEDUP_REMOVED lines=11> */
.L_x_9019:
[----:B------:R-:W-:Y:S05]  /*256d0*/  BSYNC B0 ;  /* 0x0000000000007941 */ /* 0x000fea0003800000 */
.L_x_9018:
[----:B------:R-:W-:Y:S05]  /*256e0*/  BRA `(.L_x_9020) ;  /* 0xffffffb000e07947 */ /* 0x000fea000383ffff */
.L_x_8867:
[----:B------:R-:W-:Y:S01]  /*256f0*/  BSSY B0, `(.L_x_9021) ;  /* 0x0000006000007945 */ /* 0x000fe20003800000 */
[----:B------:R-:W-:-:S07]  /*25700*/  IMAD.MOV.U32 R15, RZ, RZ, -0x1 ;  /* 0xffffffffff0f7424 */ /* 0x000fce00078e00ff */
[----:B0-234-:R-:W-:Y:S05]  /*25710*/  WARPSYNC.COLLECTIVE R15, `(.L_x_9022) ;  /* 0x000000000f0c7348 */ /* 0x01dfea0003c00000 */
[----:B------:R-:W-:Y:S02]  /*25720*/  ELECT P6, UR62, PT ;  /* 0x00000000003e782f */ /* 0x000fe400038c0000 */
[----:B------:R-:W-:Y:S01]  /*25730*/  MOV R14, UR62 ;  /* 0x0000003e000e7c02 */ /* 0x000fe20008000f00 */
[----:B0-234-:R-:W-:Y:S10]  /*25740*/  ENDCOLLECTIVE ;  /* 0x000000000000791b */ /* 0x01dff40003800000 */
.L_x_9022:
[----:B------:R-:W-:Y:S05]  /*25750*/  BSYNC B0 ;  /* 0x0000000000007941 */ /* 0x000fea0003800000 */
.L_x_9021:
[----:B------:R-:W-:Y:S05]  /*25760*/  BRA `(.L_x_9023) ;  /* 0xffffffb000d47947 */ /* 0x000fea000383ffff */
.L_x_8869:
[----:B0-----:R0:W1:Y:S02]  /*25770*/  SYNCS.PHASECHK.TRANS64.TRYWAIT P1, [R5+URZ+0x38840], R0 ;  /* 0x03884000050075a7 */ /* 0x001064000802017f */
[----:B-1----:R-:W-:Y:S05]  /*25780*/  @!P1 NANOSLEEP.SYNCS 0x989680 ;  /* 0x009896800000995d */ /* 0x002fea0003900000 */
[----:B------:R-:W1:Y:S02]  /*25790*/  @!P1 SYNCS.PHASECHK.TRANS64 P1, [R5+URZ+0x38840], R0 ;  /* 0x03884000050095a7 */ /* 0x000e64000802007f */
[----:B-1----:R-:W-:Y:S05]  /*257a0*/  @!P1 BRA `(.L_x_8869) ;  /* 0xfffffffc00f09947 */ /* 0x002fea000383ffff */
[----:B------:R-:W-:Y:S05]  /*257b0*/  BRA `(.L_x_9024) ;  /* 0xffffffb000f47947 */ /* 0x000fea000383ffff */
.L_x_8871:
[----:B-1----:R1:W0:Y:S02]  /*257c0*/  SYNCS.PHASECHK.TRANS64.TRYWAIT P1, [R25+URZ+0x38840], R2 ;  /* 0x03884002190075a7 */ /* 0x002224000802017f */
[----:B0-----:R-:W-:Y:S05]  /*257d0*/  @!P1 NANOSLEEP.SYNCS 0x989680 ;  /* 0x009896800000995d */ /* 0x001fea0003900000 */
[----:B------:R-:W0:Y:S02]  /*257e0*/  @!P1 SYNCS.PHASECHK.TRANS64 P1, [R25+URZ+0x38840], R2 ;  /* 0x03884002190095a7 */ /* 0x000e24000802007f */
[----:B0-----:R-:W-:Y:S05]  /*257f0*/  @!P1 BRA `(.L_x_8871) ;  /* 0xfffffffc00f09947 */ /* 0x001fea000383ffff */
[----:B------:R-:W-:Y:S05]  /*25800*/  BRA `(.L_x_9025) ;  /* 0xffffffb400007947 */ /* 0x000fea000383ffff */
.L_x_8873:
[----:B------:R0:W0:Y:S02]  /*25810*/  SYNCS.PHASECHK.TRANS64.TRYWAIT P1, [R5+URZ+0x38860], R0 ;  /* 0x03886000050075a7 */ /* 0x000024000802017f */
[----:B0-----:R-:W-:Y:S05]  /*25820*/  @!P1 NANOSLEEP.SYNCS 0x989680 ;  /* 0x009896800000995d */ /* 0x001fea0003900000 */
[----:B------:R-:W0:Y:S02]  /*25830*/  @!P1 SYNCS.PHASECHK.TRANS64 P1, [R5+URZ+0x38860], R0 ;  /* 0x03886000050095a7 */ /* 0x000e24000802007f */
[----:B0-----:R-:W-:Y:S05]  /*25840*/  @!P1 BRA `(.L_x_8873) ;  /* 0xfffffffc00f09947 */ /* 0x001fea000383ffff */
[----:B------:R-:W-:Y:S05]  /*25850*/  BRA `(.L_x_9026) ;  /* 0xffffffb000fc7947 */ /* 0x000fea000383ffff */
.L_x_9027:
        /* <DEDUP_REMOVED lines=10> */
.L_x_15661:


//--------------------- .text._ZN7cutlass13device_kernelIN5flash11enable_sm90INS1_16FlashAttnFwdSm90INS1_25CollectiveMainloopFwdSm90ILi2EN4cute5tupleIJNS5_1CILi1EEES8_S8_EEENS6_IJNS7_ILi128EEENS7_ILi96EEENS7_ILi64EEEEEELi256ENS_6half_tEfNS_4arch4Sm90ELb0ELb0ELb1ELb0ELb1ELb0ELb0ELb1ELb0ELb1ELb0ELb0EEENS1_21CollectiveEpilogueFwdINS6_IJSA_NS7_ILi256EEESB_EEES9_SE_SG_Li256ELb0ELb1ELb0ELb0EEENS1_29StaticPersistentTileSchedulerILb0EEEEEEEEEvNT_6ParamsE --------------------------
	.section	.text._ZN7cutlass13device_kernelIN5flash11enable_sm90INS1_16FlashAttnFwdSm90INS1_25CollectiveMainloopFwdSm90ILi2EN4cute5tupleIJNS5_1CILi1EEES8_S8_EEENS6_IJNS7_ILi128EEENS7_ILi96EEENS7_ILi64EEEEEELi256ENS_6half_tEfNS_4arch4Sm90ELb0ELb0ELb1ELb0ELb1ELb0ELb0ELb1ELb0ELb1ELb0ELb0EEENS1_21CollectiveEpilogueFwdINS6_IJSA_NS7_ILi256EEESB_EEES9_SE_SG_Li256ELb0ELb1ELb0ELb0EEENS1_29StaticPersistentTileSchedulerILb0EEEEEEEEEvNT_6ParamsE,"ax",@progbits
	.align	128
.text._ZN7cutlass13device_kernelIN5flash11enable_sm90INS1_16FlashAttnFwdSm90INS1_25CollectiveMainloopFwdSm90ILi2EN4cute5tupleIJNS5_1CILi1EEES8_S8_EEENS6_IJNS7_ILi128EEENS7_ILi96EEENS7_ILi64EEEEEELi256ENS_6half_tEfNS_4arch4Sm90ELb0ELb0ELb1ELb0ELb1ELb0ELb0ELb1ELb0ELb1ELb0ELb0EEENS1_21CollectiveEpilogueFwdINS6_IJSA_NS7_ILi256EEESB_EEES9_SE_SG_Li256ELb0ELb1ELb0ELb0EEENS1_29StaticPersistentTileSchedulerILb0EEEEEEEEEvNT_6ParamsE:
        .type           _ZN7cutlass13device_kernelIN5flash11enable_sm90INS1_16FlashAttnFwdSm90INS1_25CollectiveMainloopFwdSm90ILi2EN4cute5tupleIJNS5_1CILi1EEES8_S8_EEENS6_IJNS7_ILi128EEENS7_ILi96EEENS7_ILi64EEEEEELi256ENS_6half_tEfNS_4arch4Sm90ELb0ELb0ELb1ELb0ELb1ELb0ELb0ELb1ELb0ELb1ELb0ELb0EEENS1_21CollectiveEpilogueFwdINS6_IJSA_NS7_ILi256EEESB_EEES9_SE_SG_Li256ELb0ELb1ELb0ELb0EEENS1_29StaticPersistentTileSchedulerILb0EEEEEEEEEvNT_6ParamsE,@function
        .size           _ZN7cutlass13device_kernelIN5flash11enable_sm90INS1_16FlashAttnFwdSm90INS1_25CollectiveMainloopFwdSm90ILi2EN4cute5tupleIJNS5_1CILi1EEES8_S8_EEENS6_IJNS7_ILi128EEENS7_ILi96EEENS7_ILi64EEEEEELi256ENS_6half_tEfNS_4arch4Sm90ELb0ELb0ELb1ELb0ELb1ELb0ELb0ELb1ELb0ELb1ELb0ELb0EEENS1_21CollectiveEpilogueFwdINS6_IJSA_NS7_ILi256EEESB_EEES9_SE_SG_Li256ELb0ELb1ELb0ELb0EEENS1_29StaticPersistentTileSchedulerILb0EEEEEEEEEvNT_6ParamsE,(.L_x_15662 - _ZN7cutlass13device_kernelIN5flash11enable_sm90INS1_16FlashAttnFwdSm90INS1_25CollectiveMainloopFwdSm90ILi2EN4cute5tupleIJNS5_1CILi1EEES8_S8_EEENS6_IJNS7_ILi128EEENS7_ILi96EEENS7_ILi64EEEEEELi256ENS_6half_tEfNS_4arch4Sm90ELb0ELb0ELb1ELb0ELb1ELb0ELb0ELb1ELb0ELb1ELb0ELb0EEENS1_21CollectiveEpilogueFwdINS6_IJSA_NS7_ILi256EEESB_EEES9_SE_SG_Li256ELb0ELb1ELb0ELb0EEENS1_29StaticPersistentTileSchedulerILb0EEEEEEEEEvNT_6ParamsE)
        .other          _ZN7cutlass13device_kernelIN5flash11enable_sm90INS1_16FlashAttnFwdSm90INS1_25CollectiveMainloopFwdSm90ILi2EN4cute5tupleIJNS5_1CILi1EEES8_S8_EEENS6_IJNS7_ILi128EEENS7_ILi96EEENS7_ILi64EEEEEELi256ENS_6half_tEfNS_4arch4Sm90ELb0ELb0ELb1ELb0ELb1ELb0ELb0ELb1ELb0ELb1ELb0ELb0EEENS1_21CollectiveEpilogueFwdINS6_IJSA_NS7_ILi256EEESB_EEES9_SE_SG_Li256ELb0ELb1ELb0ELb0EEENS1_29StaticPersistentTileSchedulerILb0EEEEEEEEEvNT_6ParamsE,@"STO_CUDA_ENTRY STV_DEFAULT"
_ZN7cutlass13device_kernelIN5flash11enable_sm90INS1_16FlashAttnFwdSm90INS1_25CollectiveMainloopFwdSm90ILi2EN4cute5tupleIJNS5_1CILi1EEES8_S8_EEENS6_IJNS7_ILi128EEENS7_ILi96EEENS7_ILi64EEEEEELi256ENS_6half_tEfNS_4arch4Sm90ELb0ELb0ELb1ELb0ELb1ELb0ELb0ELb1ELb0ELb1ELb0ELb0EEENS1_21CollectiveEpilogueFwdINS6_IJSA_NS7_ILi256EEESB_EEES9_SE_SG_Li256ELb0ELb1ELb0ELb0EEENS1_29StaticPersistentTileSchedulerILb0EEEEEEEEEvNT_6ParamsE:
        /* <DEDUP_REMOVED lines=13> */
[----:B------:R-:W-:-:S04]  /*00d0*/  VOTEU.ALL UP1, P0 ;  /* 0x00000000003f7886 */ /* 0x000fc80000020000 */
        /* <DEDUP_REMOVED lines=31> */
.L_x_9028:
        /* <DEDUP_REMOVED lines=22> */
.L_x_9029:
        /* <DEDUP_REMOVED lines=18> */
.L_x_9030:
        /* <DEDUP_REMOVED lines=22> */
.L_x_9031:
        /* <DEDUP_REMOVED lines=23> */
.L_x_9032:
        /* <DEDUP_REMOVED lines=8> */
.L_x_9034:
[----:B------:R-:W-:-:S08]  /*08a0*/  NOP ;  /* 0x0000000000007918 */ /* 0x000fd00000000000 */
[----:B------:R-:W0:Y:S02]  /*08b0*/  USETMAXREG.TRY_ALLOC.CTAPOOL UP0, 0xe8 ;  /* 0x000000e8000079c8 */ /* 0x000e240008000600 */
[----:B0-----:R-:W-:-:S13]  /*08c0*/  PLOP3.LUT P0, PT, PT, PT, UP0, 0x80, 0x0 ;  /* 0x000000000000781c */ /* 0x001fda0003f0f008 */
[----:B------:R-:W-:Y:S05]  /*08d0*/  @!P0 BRA `(.L_x_9034) ;  /* 0xfffffffc00f08947 */ /* 0x000fea000383ffff */
[----:B------:R-:W-:Y:S01]  /*08e0*/  SHF.R.U32.HI R0, RZ, 0x7, R19 ;  /* 0x00000007ff007819 */ /* 0x000fe20000011613 */
[----:B------:R-:W0:Y:S08]  /*08f0*/  S2UR UR45, SR_CTAID.X ;  /* 0x00000000002d79c3 */ /* 0x000e300000002500 */
[----:B------:R-:W-:Y:S06]  /*0900*/  BAR.ARV 0x8, 0x180 ;  /* 0x0206000000007b1d */ /* 0x000fec0000002000 */
[----:B------:R-:W-:-:S02]  /*0910*/  ISETP.NE.AND P0, PT, R0, 0x1, PT ;  /* 0x000000010000780c */ /* 0x000fc40003f05270 */
[----:B------:R-:W0:Y:S11]  /*0920*/  LDC R0, c[0x0][0xc34] ;  /* 0x00030d00ff007b82 */ /* 0x000e360000000800 */
[----:B------:R-:W-:Y:S06]  /*0930*/  @!P0 BAR.ARV 0x9, 0x100 ;  /* 0x0244000000008b1d */ /* 0x000fec0000002000 */
[----:B0-----:R-:W-:-:S13]  /*0940*/  ISETP.LE.AND P0, PT, R0, UR45, PT ;  /* 0x0000002d00007c0c */ /* 0x001fda000bf03270 */
[----:B------:R-:W-:Y:S05]  /*0950*/  @P0 EXIT ;  /* 0x000000000000094d */ /* 0x000fea0003800000 */
[----:B------:R-:W-:Y:S01]  /*0960*/  VIADD R19, R19, 0xffffff80 ;  /* 0xffffff8013137836 */ /* 0x000fe20000000000 */
[----:B------:R-:W-:Y:S01]  /*0970*/  ULOP3.LUT UR47, UR38, 0x1, URZ, 0xfc, !UPT ;  /* 0x00000001262f7892 */ /* 0x000fe2000f8efc3f */
[----:B------:R-:W-:Y:S01]  /*0980*/  UMOV UR46, URZ ;  /* 0x0000003f002e7c82 */ /* 0x000fe20008000000 */
[----:B------:R-:W-:Y:S02]  /*0990*/  UMOV UR36, URZ ;  /* 0x0000003f00247c82 */ /* 0x000fe40008000000 */
[----:B------:R-:W-:Y:S01]  /*09a0*/  SHF.R.S32.HI R0, RZ, 0x1f, R19 ;  /* 0x0000001fff007819 */ /* 0x000fe20000011413 */
[----:B------:R-:W-:-:S03]  /*09b0*/  UMOV UR37, URZ ;  /* 0x0000003f00257c82 */ /* 0x000fc60008000000 */
[CC--:B------:R-:W-:Y:S02]  /*09c0*/  LEA.HI R3, R0.reuse, R19.reuse, RZ, 0x7 ;  /* 0x0000001300037211 */ /* 0x0c0fe400078f38ff */
[-C--:B------:R-:W-:Y:S02]  /*09d0*/  LEA.HI R4, R0, R19.reuse, RZ, 0x5 ;  /* 0x0000001300047211 */ /* 0x080fe400078f28ff */
[----:B------:R-:W-:Y:S02]  /*09e0*/  LOP3.LUT R2, R3, 0xffffff80, RZ, 0xc0, !PT ;  /* 0xffffff8003027812 */ /* 0x000fe400078ec0ff */
[----:B------:R-:W-:Y:S01]  /*09f0*/  SHF.R.S32.HI R206, RZ, 0x7, R3 ;  /* 0x00000007ffce7819 */ /* 0x000fe20000011403 */
[----:B------:R-:W-:Y:S01]  /*0a00*/  IMAD.SHL.U32 R6, R4, 0x20, RZ ;  /* 0x0000002004067824 */ /* 0x000fe200078e00ff */
[CC--:B------:R-:W-:Y:S01]  /*0a10*/  LEA.HI R200, R0.reuse, R19.reuse, RZ, 0x3 ;  /* 0x0000001300c87211 */ /* 0x0c0fe200078f18ff */
[----:B------:R-:W-:Y:S01]  /*0a20*/  IMAD.IADD R205, R19, 0x1, -R2 ;  /* 0x0000000113cd7824 */ /* 0x000fe200078e0a02 */
[----:B------:R-:W-:-:S02]  /*0a30*/  LEA.HI R2, R0, R19, RZ, 0x4 ;  /* 0x0000001300027211 */ /* 0x000fc400078f20ff */
[----:B------:R-:W-:Y:S02]  /*0a40*/  LOP3.LUT R7, R6, 0xfffffc00, RZ, 0xc0, !PT ;  /* 0xfffffc0006077812 */ /* 0x000fe400078ec0ff */
[----:B------:R-:W-:Y:S02]  /*0a50*/  SHF.R.S32.HI R8, RZ, 0x1f, R205 ;  /* 0x0000001fff087819 */ /* 0x000fe400000114cd */
[----:B------:R-:W-:Y:S02]  /*0a60*/  LOP3.LUT R4, R2, 0x3fffff0, RZ, 0xc0, !PT ;  /* 0x03fffff002047812 */ /* 0x000fe400078ec0ff */
[----:B------:R-:W-:Y:S02]  /*0a70*/  LEA.HI R9, R8, R205, RZ, 0x2 ;  /* 0x000000cd08097211 */ /* 0x000fe400078f10ff */
[----:B------:R-:W-:Y:S01]  /*0a80*/  SHF.R.S32.HI R5, RZ, 0x4, R2 ;  /* 0x00000004ff057819 */ /* 0x000fe20000011402 */
[----:B------:R-:W-:Y:S01]  /*0a90*/  IMAD.IADD R4, R19, 0x1, -R4 ;  /* 0x0000000113047824 */ /* 0x000fe200078e0a04 */
[----:B------:R-:W-:-:S02]  /*0aa0*/  SHF.R.S32.HI R10, RZ, 0x2, R9 ;  /* 0x00000002ff0a7819 */ /* 0x000fc40000011409 */
[----:B------:R-:W-:Y:S01]  /*0ab0*/  SHF.R.S32.HI R11, RZ, 0x1f, R9 ;  /* 0x0000001fff0b7819 */ /* 0x000fe20000011409 */
[----:B------:R-:W-:Y:S01]  /*0ac0*/  IMAD R7, R4, 0x40, R7 ;  /* 0x0000004004077824 */ /* 0x000fe200078e0207 */
[----:B------:R-:W-:Y:S02]  /*0ad0*/  LEA.HI R6, R0, R19, RZ, 0x2 ;  /* 0x0000001300067211 */ /* 0x000fe400078f10ff */
[----:B------:R-:W-:Y:S02]  /*0ae0*/  LEA.HI R2, R2, R5, RZ, 0x1 ;  /* 0x0000000502027211 */ /* 0x000fe400078f08ff */
[----:B------:R-:W-:Y:S02]  /*0af0*/  LEA.HI R11, R11, R10, RZ, 0x3 ;  /* 0x0000000a0b0b7211 */ /* 0x000fe400078f18ff */
[----:B------:R-:W-:Y:S02]  /*0b00*/  LOP3.LUT R6, R6, 0xfffffffc, RZ, 0xc0, !PT ;  /* 0xfffffffc06067812 */ /* 0x000fe400078ec0ff */
[----:B------:R-:W-:-:S02]  /*0b10*/  LOP3.LUT R2, R2, 0x1ffffffe, RZ, 0xc0, !PT ;  /* 0x1ffffffe02027812 */ /* 0x000fc400078ec0ff */
[----:B------:R-:W-:Y:S01]  /*0b20*/  LOP3.LUT R11, R11, 0xfffffff8, RZ, 0xc0, !PT ;  /* 0xfffffff80b0b7812 */ /* 0x000fe200078ec0ff */
[----:B------:R-:W-:Y:S01]  /*0b30*/  IMAD.IADD R6, R19, 0x1, -R6 ;  /* 0x0000000113067824 */ /* 0x000fe200078e0a06 */
[----:B------:R-:W-:Y:S02]  /*0b40*/  LEA.HI R8, R8, R205, RZ, 0x5 ;  /* 0x000000cd08087211 */ /* 0x000fe400078f28ff */
[----:B------:R-:W-:Y:S01]  /*0b50*/  LEA.HI R3, R3, R206, RZ, 0x1 ;  /* 0x000000ce03037211 */ /* 0x000fe200078f08ff */
[----:B------:R-:W-:Y:S01]  /*0b60*/  IMAD.IADD R11, R10, 0x1, -R11 ;  /* 0x000000010a0b7824 */ /* 0x000fe200078e0a0b */
[----:B------:R-:W-:Y:S02]  /*0b70*/  LOP3.LUT R4, R200, 0xfffffff8, RZ, 0xc0, !PT ;  /* 0xfffffff8c8047812 */ /* 0x000fe400078ec0ff */
[----:B------:R-:W-:Y:S02]  /*0b80*/  IADD3 R2, R5, -R2, RZ ;  /* 0x8000000205027210 */ /* 0x000fe40007ffe0ff */
[----:B------:R-:W-:Y:S01]  /*0b90*/  SHF.R.S32.HI R8, RZ, 0x5, R8 ;  /* 0x00000005ff087819 */ /* 0x000fe20000011408 */
[----:B------:R-:W-:Y:S01]  /*0ba0*/  IMAD.IADD R19, R19, 0x1, -R4 ;  /* 0x0000000113137824 */ /* 0x000fe200078e0a04 */
[----:B------:R-:W-:Y:S01]  /*0bb0*/  LOP3.LUT R3, R3, 0x3fffffe, RZ, 0xc0, !PT ;  /* 0x03fffffe03037812 */ /* 0x000fe200078ec0ff */
[----:B------:R-:W-:Y:S01]  /*0bc0*/  IMAD R210, R2, 0x8, R7 ;  /* 0x0000000802d27824 */ /* 0x000fe200078e0207 */
[----:B------:R-:W-:Y:S01]  /*0bd0*/  LEA.HI R0, R6, R6, RZ, 0x1 ;  /* 0x0000000606007211 */ /* 0x000fe200078f08ff */
[----:B------:R-:W-:Y:S01]  /*0be0*/  IMAD R8, R8, 0x10, R11 ;  /* 0x0000001008087824 */ /* 0x000fe200078e020b */
[----:B------:R-:W-:Y:S01]  /*0bf0*/  LOP3.LUT R208, R9, 0x7ffffffc, RZ, 0xc0, !PT ;  /* 0x7ffffffc09d07812 */ /* 0x000fe200078ec0ff */
[----:B------:R-:W-:Y:S01]  /*0c00*/  IMAD.IADD R3, R206, 0x1, -R3 ;  /* 0x00000001ce037824 */ /* 0x000fe200078e0a03 */
[----:B------:R-:W-:Y:S01]  /*0c10*/  LOP3.LUT R5, R0, 0x1ffffffe, RZ, 0xc0, !PT ;  /* 0x1ffffffe00057812 */ /* 0x000fe200078ec0ff */
[----:B------:R-:W-:Y:S01]  /*0c20*/  IMAD.SHL.U32 R2, R19, 0x8, RZ ;  /* 0x0000000813027824 */ /* 0x000fe200078e00ff */
[----:B------:R-:W-:Y:S01]  /*0c30*/  SHF.R.S32.HI R200, RZ, 0x3, R200 ;  /* 0x00000003ffc87819 */ /* 0x000fe200000114c8 */
[----:B------:R-:W-:Y:S01]  /*0c40*/  IMAD R207, R3, 0x40, R8 ;  /* 0x0000004003cf7824 */ /* 0x000fe200078e0208 */
[----:B------:R-:W-:Y:S01]  /*0c50*/  IADD3 R6, R6, -R5, RZ ;  /* 0x8000000506067210 */ /* 0x000fe20007ffe0ff */
[----:B------:R-:W-:-:S02]  /*0c60*/  VIADD R18, R2, 0x40 ;  /* 0x0000004002127836 */ /* 0x000fc40000000000 */
[----:B------:R-:W-:Y:S01]  /*0c70*/  VIADD R17, R2, 0x80 ;  /* 0x0000008002117836 */ /* 0x000fe20000000000 */
[----:B------:R-:W-:Y:S01]  /*0c80*/  LEA R209, R6, R207, 0x3 ;  /* 0x000000cf06d17211 */ /* 0x000fe200078e18ff */
[----:B------:R-:W-:Y:S01]  /*0c90*/  VIADD R16, R2, 0xc0 ;  /* 0x000000c002107836 */ /* 0x000fe20000000000 */
[----:B------:R-:W-:Y:S01]  /*0ca0*/  SHF.R.S32.HI R214, RZ, 0x1f, R18 ;  /* 0x0000001fffd67819 */ /* 0x000fe20000011412 */
[----:B------:R-:W-:Y:S01]  /*0cb0*/  IMAD.IADD R208, R205, 0x1, -R208 ;  /* 0x00000001cdd07824 */ /* 0x000fe200078e0ad0 */
[----:B------:R-:W-:Y:S02]  /*0cc0*/  SHF.R.S32.HI R213, RZ, 0x1f, R17 ;  /* 0x0000001fffd57819 */ /* 0x000fe40000011411 */
[----:B------:R-:W-:-:S07]  /*0cd0*/  SHF.R.S32.HI R212, RZ, 0x1f, R16 ;  /* 0x0000001fffd47819 */ /* 0x000fce0000011410 */
.L_x_9067:
[----:B0-----:R-:W0:Y:S01]  /*0ce0*/  SHFL.IDX PT, R0, R206, RZ, 0x1f ;  /* 0x00001fffce007589 */ /* 0x001e2200000e0000 */
[----:B-1----:R-:W1:Y:S01]  /*0cf0*/  S2UR UR39, SR_CgaCtaId ;  /* 0x00000000002779c3 */ /* 0x002e620000008800 */
[----:B------:R-:W-:Y:S01]  /*0d00*/  ULDC.64 UR6, c[0x0][0x418] ;  /* 0x0001060000067ab9 */ /* 0x000fe20000000a00 */
[----:B------:R-:W-:Y:S01]  /*0d10*/  ULDC UR4, c[0x0][0xc38] ;  /* 0x00030e0000047ab9 */ /* 0x000fe20000000800 */
[----:B------:R-:W-:Y:S02]  /*0d20*/  UISETP.NE.U32.AND UP0, UPT, UR6, URZ, UPT ;  /* 0x0000003f0600728c */ /* 0x000fe4000bf05070 */
[----:B------:R-:W-:Y:S01]  /*0d30*/  UISETP.NE.AND UP1, UPT, UR4, 0x1, UPT ;  /* 0x000000010400788c */ /* 0x000fe2000bf25270 */
[----:B------:R-:W-:Y:S02]  /*0d40*/  UMOV UR41, 0x400 ;  /* 0x0000040000297882 */ /* 0x000fe40000000000 */
[----:B------:R-:W-:Y:S01]  /*0d50*/  ULDC UR4, c[0x0][0xc44] ;  /* 0x0003110000047ab9 */ /* 0x000fe20000000800 */
[----:B------:R-:W-:-:S02]  /*0d60*/  UISETP.NE.AND.EX UP0, UPT, UR7, URZ, UPT, UP0 ;  /* 0x0000003f0700728c */ /* 0x000fc4000bf05300 */
[----:B------:R-:W-:Y:S01]  /*0d70*/  UISETP.NE.AND UP2, UPT, UR4, 0x1, UPT ;  /* 0x000000010400788c */ /* 0x000fe2000bf45270 */
[----:B------:R-:W-:Y:S01]  /*0d80*/  ULDC UR42, c[0x0][0x424] ;  /* 0x00010900002a7ab9 */ /* 0x000fe20000000800 */
[----:B------:R-:W-:Y:S01]  /*0d90*/  ULDC UR10, c[0x0][0x2f0] ;  /* 0x0000bc00000a7ab9 */ /* 0x000fe20000000800 */
[----:B------:R-:W-:Y:S02]  /*0da0*/  USEL UR42, UR42, 0x1, UP0 ;  /* 0x000000012a2a7887 */ /* 0x000fe40008000000 */
[----:B------:R-:W-:Y:S01]  /*0db0*/  @UP1 ULDC UR4, c[0x0][0xc3c] ;  /* 0x00030f0000041ab9 */ /* 0x000fe20000000800 */
[----:B------:R-:W-:Y:S01]  /*0dc0*/  @UP1 ULDC UR12, c[0x0][0xc40] ;  /* 0x00031000000c1ab9 */ /* 0x000fe20000000800 */
[----:B------:R-:W-:Y:S02]  /*0dd0*/  UIMAD.WIDE.U32 UR4, UR45, UR4, URZ ;  /* 0x000000042d0472a5 */ /* 0x000fe4000f8e003f */
[----:B------:R-:W-:Y:S01]  /*0de0*/  UIMAD UR42, UR42, UR10, URZ ;  /* 0x0000000a2a2a72a4 */ /* 0x000fe2000f8e023f */
[----:B0-----:R-:W-:Y:S01]  /*0df0*/  R2UR UR6, R0 ;  /* 0x00000000000672ca */ /* 0x001fe200000e0000 */
[----:B-1----:R-:W-:Y:S01]  /*0e00*/  ULEA UR41, UR39, UR41, 0x18 ;  /* 0x0000002927297291 */ /* 0x002fe2000f8ec03f */
[----:B------:R-:W-:Y:S01]  /*0e10*/  UMOV UR40, UR45 ;  /* 0x0000002d00287c82 */ /* 0x000fe20008000000 */
[----:B------:R-:W-:-:S02]  /*0e20*/  @UP1 USHF.R.U32.HI UR40, URZ, UR12, UR5 ;  /* 0x0000000c3f281299 */ /* 0x000fc40008011605 */
[----:B------:R-:W-:Y:S01]  /*0e30*/  UIADD3 UR11, UR41, 0x18400, URZ ;  /* 0x00018400290b7890 */ /* 0x000fe2000fffe03f */
[----:B------:R-:W-:-:S03]  /*0e40*/  @UP2 ULDC.64 UR8, c[0x0][0xc48] ;  /* 0x0003120000082ab9 */ /* 0x000fc60000000a00 */
[----:B------:R-:W-:Y:S02]  /*0e50*/  ULOP3.LUT UP0, URZ, UR11, 0x1bf, URZ, 0xc0, !UPT ;  /* 0x000001bf0b3f7892 */ /* 0x000fe4000f80c03f */
[----:B------:R-:W-:Y:S02]  /*0e60*/  UIMAD.WIDE.U32 UR4, UR40, UR8, URZ ;  /* 0x00000008280472a5 */ /* 0x000fe4000f8e003f */
[----:B------:R-:W-:Y:S02]  /*0e70*/  ULEA.HI UR7, UR6, UR6, URZ, 0x1 ;  /* 0x0000000606077291 */ /* 0x000fe4000f8f083f */
[----:B------:R-:W-:Y:S01]  /*0e80*/  PLOP3.LUT P0, PT, PT, PT, UP0, 0x80, 0x0 ;  /* 0x000000000000781c */ /* 0x000fe20003f0f008 */
[----:B------:R-:W-:Y:S01]  /*0e90*/  UMOV UR43, UR40 ;  /* 0x00000028002b7c82 */ /* 0x000fe20008000000 */
[----:B------:R-:W-:Y:S02]  /*0ea0*/  ULOP3.LUT UR7, UR7, 0x1e, URZ, 0xc0, !UPT ;  /* 0x0000001e07077892 */ /* 0x000fe4000f8ec03f */
[----:B------:R-:W-:-:S02]  /*0eb0*/  @UP2 USHF.R.U32.HI UR43, URZ, UR9, UR5 ;  /* 0x000000093f2b2299 */ /* 0x000fc40008011605 */
[----:B------:R-:W-:Y:S02]  /*0ec0*/  UIADD3 UR7, UR6, -UR7, URZ ;  /* 0x8000000706077290 */ /* 0x000fe4000fffe03f */
[----:B------:R-:W-:Y:S02]  /*0ed0*/  UIADD3 UR6, UR42, 0x5f, URZ ;  /* 0x0000005f2a067890 */ /* 0x000fe4000fffe03f */
[----:B------:R-:W-:Y:S02]  /*0ee0*/  ULEA UR8, UR7, UR11, 0xd ;  /* 0x0000000b07087291 */ /* 0x000fe4000f8e683f */
[----:B------:R-:W-:Y:S02]  /*0ef0*/  UIMAD.WIDE UR6, UR6, 0x2aaaaaab, URZ ;  /* 0x2aaaaaab060678a5 */ /* 0x000fe4000f8e023f */
[----:B------:R-:W-:Y:S02]  /*0f00*/  USHF.R.U32.HI UR8, URZ, 0x4, UR8 ;  /* 0x000000043f087899 */ /* 0x000fe40008011608 */
[----:B------:R-:W-:-:S02]  /*0f10*/  USHF.R.U32.HI UR44, URZ, 0x1f, UR7 ;  /* 0x0000001f3f2c7899 */ /* 0x000fc40008011607 */
[----:B------:R-:W-:Y:S02]  /*0f20*/  ULOP3.LUT UR50, UR8, 0x3fff, URZ, 0xc0, !UPT ;  /* 0x00003fff08327892 */ /* 0x000fe4000f8ec03f */
[----:B------:R-:W-:Y:S01]  /*0f30*/  ULEA.HI.SX32 UR44, UR7, UR44, 0x1c ;  /* 0x0000002c072c7291 */ /* 0x000fe2000f8fe23f */
[----:B--234-:R-:W-:Y:S11]  /*0f40*/  @!P0 BRA `(.L_x_9035) ;  /* 0x0000000000408947 */ /* 0x01cff60003800000 */
        /* <DEDUP_REMOVED lines=16> */
.L_x_9035:
[----:B------:R-:W-:Y:S01]  /*1050*/  ULOP3.LUT UR4, UR46, 0x1, URZ, 0xc0, !UPT ;  /* 0x000000012e047892 */ /* 0x000fe2000f8ec03f */
[----:B------:R-:W0:Y:S05]  /*1060*/  S2R R20, SR_TID.X ;  /* 0x0000000000147919 */ /* 0x000e2a0000002100 */
[----:B------:R-:W-:-:S05]  /*1070*/  IMAD.U32 R0, RZ, RZ, UR4 ;  /* 0x00000004ff007e24 */ /* 0x000fca000f8e00ff */
[----:B------:R-:W-:-:S04]  /*1080*/  SHF.L.U32 R0, R0, 0x1f, RZ ;  /* 0x0000001f00007819 */ /* 0x000fc800000006ff */
[----:B------:R-:W1:Y:S01]  /*1090*/  SYNCS.PHASECHK.TRANS64.TRYWAIT P0, [UR41+0x22800], R0 ;  /* 0x02280000ff0075a7 */ /* 0x000e620008000169 */
[----:B0-----:R-:W-:-:S05]  /*10a0*/  SHF.R.U32.HI R20, RZ, 0x7, R20 ;  /* 0x00000007ff147819 */ /* 0x001fca0000011614 */
[----:B------:R-:W-:Y:S01]  /*10b0*/  VIADD R7, R20, 0x8 ;  /* 0x0000000814077836 */ /* 0x000fe20000000000 */
[----:B-1----:R-:W-:Y:S06]  /*10c0*/  @!P0 BRA `(.L_x_9036) ;  /* 0x000000a800648947 */ /* 0x002fec0003800000 */
.L_x_9117:
[----:B0-----:R-:W-:Y:S01]  /*10d0*/  IMAD.U32 R0, RZ, RZ, UR47 ;  /* 0x0000002fff007e24 */ /* 0x001fe2000f8e00ff */
[----:B------:R-:W-:Y:S05]  /*10e0*/  WARPSYNC.ALL ;  /* 0x0000000000007948 */ /* 0x000fea0003800000 */
[----:B------:R0:W-:Y:S01]  /*10f0*/  BAR.SYNC.DEFER_BLOCKING R7, 0x100 ;  /* 0x000400070000751d */ /* 0x0001e20000010000 */
[----:B------:R-:W-:-:S13]  /*1100*/  ISETP.NE.AND P0, PT, R0, 0x3, PT ;  /* 0x000000030000780c */ /* 0x000fda0003f05270 */
[----:B0-----:R-:W-:Y:S05]  /*1110*/  @!P0 BRA `(.L_x_9037) ;  /* 0x0000000000048947 */ /* 0x001fea0003800000 */
[----:B------:R-:W-:Y:S01]  /*1120*/  BPT.TRAP 0x1 ;  /* 0x000000040000795c */ /* 0x000fe20000300000 */
.L_x_9037:
[----:B------:R-:W-:Y:S01]  /*1130*/  ULEA UR22, UR37, UR41, 0x3 ;  /* 0x0000002925167291 */ /* 0x000fe2000f8e183f */
[----:B------:R-:W-:-:S05]  /*1140*/  IMAD.U32 R8, RZ, RZ, UR36 ;  /* 0x00000024ff087e24 */ /* 0x000fca000f8e00ff */
[----:B------:R-:W-:-:S04]  /*1150*/  SHF.L.U32 R8, R8, 0x1f, RZ ;  /* 0x0000001f08087819 */ /* 0x000fc800000006ff */
[----:B------:R0:W1:Y:S01]  /*1160*/  SYNCS.PHASECHK.TRANS64.TRYWAIT P1, [UR22+0x22830], R8 ;  /* 0x02283008ff0075a7 */ /* 0x0000620008020156 */
[----:B------:R-:W-:Y:S05]  /*1170*/  @!P0 BRA `(.L_x_9038) ;  /* 0x0000000000048947 */ /* 0x000fea0003800000 */
[----:B------:R-:W-:Y:S01]  /*1180*/  BPT.TRAP 0x1 ;  /* 0x000000040000795c */ /* 0x000fe20000300000 */
.L_x_9038:
[----:B-1----:R-:W-:Y:S05]  /*1190*/  @P1 BRA `(.L_x_9039) ;  /* 0x0000000000081947 */ /* 0x002fea0003800000 */
[----:B------:R-:W1:Y:S02]  /*11a0*/  SYNCS.PHASECHK.TRANS64.TRYWAIT P1, [UR22+0x22830], R8 ;  /* 0x02283008ff0075a7 */ /* 0x000e640008020156 */
[----:B-1----:R-:W-:Y:S05]  /*11b0*/  @!P1 BRA `(.L_x_9040) ;  /* 0x000000a800409947 */ /* 0x002fea0003800000 */
.L_x_9039:
[----:B------:R-:W-:Y:S01]  /*11c0*/  UIADD3 UR4, UR41, 0x1c400, URZ ;  /* 0x0001c40029047890 */ /* 0x000fe2000fffe03f */
[----:B------:R-:W-:Y:S01]  /*11d0*/  WARPGROUP.ARRIVE ;  /* 0x00000000000079c5 */ /* 0x000fe20000000000 */
[----:B------:R-:W-:Y:S01]  /*11e0*/  UMOV UR5, 0x40000040 ;  /* 0x4000004000057882 */ /* 0x000fe20000000000 */
[----:B------:R-:W-:Y:S01]  /*11f0*/  UMOV UR7, 0x40000040 ;  /* 0x4000004000077882 */ /* 0x000fe20000000000 */
[----:B------:R-:W-:-:S03]  /*1200*/  USHF.R.U32.HI UR4, URZ, 0x4, UR4 ;  /* 0x000000043f047899 */ /* 0x000fc60008011604 */
[----:B------:R-:W2:Y:S01]  /*1210*/  S2R R0, SR_TID.X ;  /* 0x0000000000007919 */ /* 0x000ea20000002100 */
[----:B------:R-:W-:Y:S01]  /*1220*/  UMOV UR9, 0x40000040 ;  /* 0x4000004000097882 */ /* 0x000fe20000000000 */
[----:B------:R-:W-:Y:S01]  /*1230*/  UMOV UR11, 0x40000040 ;  /* 0x40000040000b7882 */ /* 0x000fe20000000000 */
[----:B------:R-:W-:Y:S01]  /*1240*/  ULOP3.LUT UR4, UR4, 0x3fff, URZ, 0xc0, !UPT ;  /* 0x00003fff04047892 */ /* 0x000fe2000f8ec03f */
[----:B------:R-:W-:Y:S01]  /*1250*/  UMOV UR13, 0x40000040 ;  /* 0x40000040000d7882 */ /* 0x000fe20000000000 */
[----:B------:R-:W-:Y:S02]  /*1260*/  UMOV UR15, 0x40000040 ;  /* 0x40000040000f7882 */ /* 0x000fe40000000000 */
[----:B------:R-:W-:Y:S02]  /*1270*/  ULOP3.LUT UR20, UR4, 0x10000, URZ, 0xfc, !UPT ;  /* 0x0001000004147892 */ /* 0x000fe4000f8efc3f */
[----:B------:R-:W-:Y:S02]  /*1280*/  ULOP3.LUT UR4, UR50, 0x10000, URZ, 0xfc, !UPT ;  /* 0x0001000032047892 */ /* 0x000fe4000f8efc3f */
[----:B------:R-:W-:-:S02]  /*1290*/  UIMAD UR6, UR37, 0x300, UR20 ;  /* 0x00000300250678a4 */ /* 0x000fc4000f8e0214 */
[----:B------:R-:W-:Y:S02]  /*12a0*/  UIADD3 UR8, UR4, 0x2, URZ ;  /* 0x0000000204087890 */ /* 0x000fe4000fffe03f */
[----:B------:R-:W-:Y:S02]  /*12b0*/  UIADD3 UR10, UR6, 0x2, URZ ;  /* 0x00000002060a7890 */ /* 0x000fe4000fffe03f */
[----:B------:R-:W-:Y:S02]  /*12c0*/  UIADD3 UR12, UR4, 0x4, URZ ;  /* 0x00000004040c7890 */ /* 0x000fe4000fffe03f */
[----:B------:R-:W-:Y:S02]  /*12d0*/  UIADD3 UR14, UR6, 0x4, URZ ;  /* 0x00000004060e7890 */ /* 0x000fe4000fffe03f */
[----:B------:R-:W-:Y:S01]  /*12e0*/  HGMMA.64x96x16.F32 R24, gdesc[UR4], RZ, !UPT, gsb0 ;  /* 0x01600000041879f0 */ /* 0x000fe2000c0008ff */
[----:B------:R-:W-:Y:S02]  /*12f0*/  UIADD3 UR16, UR4, 0x6, URZ ;  /* 0x0000000604107890 */ /* 0x000fe4000fffe03f */
[----:B------:R-:W-:Y:S01]  /*1300*/  UIADD3 UR18, UR6, 0x6, URZ ;  /* 0x0000000606127890 */ /* 0x000fe2000fffe03f */
[----:B------:R-:W-:Y:S01]  /*1310*/  UMOV UR17, 0x40000040 ;  /* 0x4000004000117882 */ /* 0x000fe20000000000 */
[----:B------:R-:W-:Y:S01]  /*1320*/  UMOV UR19, 0x40000040 ;  /* 0x4000004000137882 */ /* 0x000fe20000000000 */
[----:B--2---:R-:W-:-:S04]  /*1330*/  SHF.R.U32.HI R0, RZ, 0x7, R0 ;  /* 0x00000007ff007819 */ /* 0x004fc80000011600 */
[----:B------:R-:W-:Y:S01]  /*1340*/  IADD3 R0, -R0, 0xb, RZ ;  /* 0x0000000b00007810 */ /* 0x000fe20007ffe1ff */
        /* <DEDUP_REMOVED lines=10> */
[----:B------:R2:W-:Y:S06]  /*13f0*/  BAR.ARV R0, 0x100 ;  /* 0x000400000000751d */ /* 0x0005ec0000002000 */
[----:B------:R-:W-:Y:S05]  /*1400*/  @!P0 BRA `(.L_x_9041) ;  /* 0x0000000000048947 */ /* 0x000fea0003800000 */
[----:B------:R-:W-:Y:S01]  /*1410*/  BPT.TRAP 0x1 ;  /* 0x000000040000795c */ /* 0x000fe20000300000 */
.L_x_9041:
[----:B------:R-:W-:Y:S01]  /*1420*/  ULDC UR7, c[0x0][0x9d8] ;  /* 0x0002760000077ab9 */ /* 0x000fe20000000800 */
[----:B------:R-:W-:Y:S01]  /*1430*/  UIMAD UR6, UR44, -0x60, UR42 ;  /* 0xffffffa02c0678a4 */ /* 0x000fe2000f8e022a */
[----:B------:R-:W-:Y:S01]  /*1440*/  FMUL.FTZ R24, R24, UR7 ;  /* 0x0000000718187c20 */ /* 0x000fe20008410000 */
[----:B------:R-:W-:Y:S01]  /*1450*/  FMUL.FTZ R25, R25, UR7 ;  /* 0x0000000719197c20 */ /* 0x000fe20008410000 */
[----:B------:R-:W-:Y:S01]  /*1460*/  FMUL.FTZ R28, R28, UR7 ;  /* 0x000000071c1c7c20 */ /* 0x000fe20008410000 */
[----:B------:R-:W-:Y:S01]  /*1470*/  UIADD3 UR6, UR6, 0x60, URZ ;  /* 0x0000006006067890 */ /* 0x000fe2000fffe03f */
[----:B------:R-:W-:Y:S01]  /*1480*/  FMUL.FTZ R29, R29, UR7 ;  /* 0x000000071d1d7c20 */ /* 0x000fe20008410000 */
[----:B------:R-:W-:Y:S01]  /*1490*/  FMUL.FTZ R32, R32, UR7 ;  /* 0x0000000720207c20 */ /* 0x000fe20008410000 */
[----:B------:R-:W3:Y:S01]  /*14a0*/  MUFU.TANH R24, R24 ;  /* 0x0000001800187308 */ /* 0x000ee20000002400 */
[----:B------:R-:W-:Y:S01]  /*14b0*/  FMUL.FTZ R26, R26, UR7 ;  /* 0x000000071a1a7c20 */ /* 0x000fe20008410000 */
[----:B------:R-:W-:Y:S01]  /*14c0*/  FMUL.FTZ R33, R33, UR7 ;  /* 0x0000000721217c20 */ /* 0x000fe20008410000 */
[----:B-1----:R-:W-:Y:S01]  /*14d0*/  MOV R3, UR6 ;  /* 0x0000000600037c02 */ /* 0x002fe20008000f00 */
[----:B------:R-:W-:Y:S01]  /*14e0*/  FMUL.FTZ R27, R27, UR7 ;  /* 0x000000071b1b7c20 */ /* 0x000fe20008410000 */
[----:B------:R-:W-:Y:S01]  /*14f0*/  FMUL.FTZ R36, R36, UR7 ;  /* 0x0000000724247c20 */ /* 0x000fe20008410000 */
[----:B------:R-:W-:Y:S01]  /*1500*/  FMUL.FTZ R30, R30, UR7 ;  /* 0x000000071e1e7c20 */ /* 0x000fe20008410000 */
[----:B------:R-:W-:Y:S01]  /*1510*/  FMUL.FTZ R37, R37, UR7 ;  /* 0x0000000725257c20 */ /* 0x000fe20008410000 */
[----:B------:R-:W1:Y:S01]  /*1520*/  MUFU.TANH R25, R25 ;  /* 0x0000001900197308 */ /* 0x000e620000002400 */
[----:B------:R-:W-:-:S02]  /*1530*/  IMAD R3, R208, -0x2, R3 ;  /* 0xfffffffed0037824 */ /* 0x000fc400078e0203 */
[----:B------:R-:W-:Y:S01]  /*1540*/  FMUL.FTZ R31, R31, UR7 ;  /* 0x000000071f1f7c20 */ /* 0x000fe20008410000 */
[----:B------:R-:W-:Y:S01]  /*1550*/  FMUL.FTZ R40, R40, UR7 ;  /* 0x0000000728287c20 */ /* 0x000fe20008410000 */
[----:B------:R-:W-:Y:S01]  /*1560*/  FMUL.FTZ R34, R34, UR7 ;  /* 0x0000000722227c20 */ /* 0x000fe20008410000 */
[----:B------:R-:W-:Y:S01]  /*1570*/  FMUL.FTZ R41, R41, UR7 ;  /* 0x0000000729297c20 */ /* 0x000fe20008410000 */
[----:B------:R-:W-:Y:S01]  /*1580*/  ISETP.GT.AND P6, PT, R3, RZ, PT ;  /* 0x000000ff0300720c */ /* 0x000fe20003fc4270 */
[----:B------:R-:W-:Y:S01]  /*1590*/  FMUL.FTZ R35, R35, UR7 ;  /* 0x0000000723237c20 */ /* 0x000fe20008410000 */
[----:B------:R-:W4:Y:S01]  /*15a0*/  MUFU.TANH R28, R28 ;  /* 0x0000001c001c7308 */ /* 0x000f220000002400 */
[C---:B------:R-:W-:Y:S01]  /*15b0*/  ISETP.GT.AND P5, PT, R3.reuse, 0x1, PT ;  /* 0x000000010300780c */ /* 0x040fe20003fa4270 */
[----:B------:R-:W-:Y:S01]  /*15c0*/  FMUL.FTZ R44, R44, UR7 ;  /* 0x000000072c2c7c20 */ /* 0x000fe20008410000 */
[----:B------:R-:W-:Y:S01]  /*15d0*/  ISETP.GT.AND P4, PT, R3, 0x8, PT ;  /* 0x000000080300780c */ /* 0x000fe20003f84270 */
[----:B------:R-:W-:Y:S01]  /*15e0*/  FMUL.FTZ R38, R38, UR7 ;  /* 0x0000000726267c20 */ /* 0x000fe20008410000 */
[----:B---3--:R-:W-:Y:S01]  /*15f0*/  FSEL R24, R24, -INF , P6 ;  /* 0xff80000018187808 */ /* 0x008fe20003000000 */
[----:B------:R-:W-:Y:S01]  /*1600*/  FMUL.FTZ R45, R45, UR7 ;  /* 0x000000072d2d7c20 */ /* 0x000fe20008410000 */
[----:B------:R-:W-:Y:S01]  /*1610*/  ISETP.GT.AND P3, PT, R3, 0x9, PT ;  /* 0x000000090300780c */ /* 0x000fe20003f64270 */
[----:B------:R-:W3:Y:S01]  /*1620*/  MUFU.TANH R29, R29 ;  /* 0x0000001d001d7308 */ /* 0x000ee20000002400 */
[----:B-1----:R-:W-:Y:S01]  /*1630*/  FSEL R25, R25, -INF , P5 ;  /* 0xff80000019197808 */ /* 0x002fe20002800000 */
[----:B------:R-:W-:Y:S01]  /*1640*/  FMUL.FTZ R39, R39, UR7 ;  /* 0x0000000727277c20 */ /* 0x000fe20008410000 */
[C---:B------:R-:W-:Y:S01]  /*1650*/  ISETP.GT.AND P2, PT, R3.reuse, 0x10, PT ;  /* 0x000000100300780c */ /* 0x040fe20003f44270 */
[----:B------:R-:W-:Y:S01]  /*1660*/  FMUL.FTZ R48, R48, UR7 ;  /* 0x0000000730307c20 */ /* 0x000fe20008410000 */
[----:B------:R-:W-:Y:S01]  /*1670*/  FMNMX.FTZ R5, R24, R25, !PT ;  /* 0x0000001918057209 */ /* 0x000fe20007810000 */
[----:B------:R-:W-:Y:S01]  /*1680*/  FMUL.FTZ R42, R42, UR7 ;  /* 0x000000072a2a7c20 */ /* 0x000fe20008410000 */
[----:B------:R-:W-:Y:S01]  /*1690*/  ISETP.GT.AND P1, PT, R3, 0x11, PT ;  /* 0x000000110300780c */ /* 0x000fe20003f24270 */
[----:B------:R-:W1:Y:S01]  /*16a0*/  MUFU.TANH R32, R32 ;  /* 0x0000002000207308 */ /* 0x000e620000002400 */
        /* <DEDUP_REMOVED lines=16> */
[----:B-1----:R-:W-:Y:S01]  /*17b0*/  FSEL R32, R32, -INF , P2 ;  /* 0xff80000020207808 */ /* 0x002fe20001000000 */
[----:B------:R-:W-:Y:S01]  /*17c0*/  FMUL.FTZ R60, R60, UR7 ;  /* 0x000000073c3c7c20 */ /* 0x000fe20008410000 */
[----:B------:R-:W-:Y:S01]  /*17d0*/  FMUL.FTZ R54, R54, UR7 ;  /* 0x0000000736367c20 */ /* 0x000fe20008410000 */
[----:B------:R-:W-:Y:S01]  /*17e0*/  FMUL.FTZ R61, R61, UR7 ;  /* 0x000000073d3d7c20 */ /* 0x000fe20008410000 */
[----:B------:R-:W-:Y:S01]  /*17f0*/  FMNMX.FTZ R4, R32, R5, !PT ;  /* 0x0000000520047209 */ /* 0x000fe20007810000 */
[----:B------:R-:W-:Y:S01]  /*1800*/  FMUL.FTZ R55, R55, UR7 ;  /* 0x0000000737377c20 */ /* 0x000fe20008410000 */
[----:B------:R-:W-:Y:S01]  /*1810*/  FMUL.FTZ R64, R64, UR7 ;  /* 0x0000000740407c20 */ /* 0x000fe20008410000 */
[----:B------:R-:W1:Y:S01]  /*1820*/  MUFU.TANH R27, R27 ;  /* 0x0000001b001b7308 */ /* 0x000e620000002400 */
[----:B----4-:R-:W-:Y:S01]  /*1830*/  FSEL R26, R26, -INF , P6 ;  /* 0xff8000001a1a7808 */ /* 0x010fe20003000000 */
[----:B------:R-:W-:Y:S01]  /*1840*/  FMUL.FTZ R58, R58, UR7 ;  /* 0x000000073a3a7c20 */ /* 0x000fe20008410000 */
[----:B------:R-:W-:Y:S01]  /*1850*/  ISETP.GT.AND P6, PT, R3, 0x18, PT ;  /* 0x000000180300780c */ /* 0x000fe20003fc4270 */
[----:B------:R-:W-:Y:S01]  /*1860*/  FMUL.FTZ R65, R65, UR7 ;  /* 0x0000000741417c20 */ /* 0x000fe20008410000 */
[----:B------:R-:W-:Y:S01]  /*1870*/  FMUL.FTZ R59, R59, UR7 ;  /* 0x000000073b3b7c20 */ /* 0x000fe20008410000 */
        /* <DEDUP_REMOVED lines=13> */
[----:B------:R-:W-:Y:S01]  /*1950*/  ISETP.GT.AND P5, PT, R3, 0x19, PT ;  /* 0x000000190300780c */ /* 0x000fe20003fa4270 */
[----:B------:R-:W-:Y:S01]  /*1960*/  ULDC UR10, c[0x0][0x988] ;  /* 0x00026200000a7ab9 */ /* 0x000fe20000000800 */
[----:B------:R-:W-:Y:S01]  /*1970*/  P2R R9, PR, RZ, 0x1 ;  /* 0x00000001ff097803 */ /* 0x000fe20000000000 */
[----:B------:R-:W-:-:S02]  /*1980*/  UIADD3 UR6, UR22, 0x22840, URZ ;  /* 0x0002284016067890 */ /* 0x000fc4000fffe03f */
[----:B------:R-:W1:Y:S01]  /*1990*/  MUFU.TANH R37, R37 ;  /* 0x0000002500257308 */ /* 0x000e620000002400 */
[----:B----4-:R-:W-:Y:S01]  /*19a0*/  FSEL R36, R36, -INF , P6 ;  /* 0xff80000024247808 */ /* 0x010fe20003000000 */
[----:B------:R-:W-:-:S03]  /*19b0*/  UPRMT UR6, UR39, 0x654, UR6 ;  /* 0x0000065427067896 */ /* 0x000fc60008000006 */
[----:B------:R-:W-:-:S03]  /*19c0*/  FMNMX.FTZ R4, R36, R5, !PT ;  /* 0x0000000524047209 */ /* 0x000fc60007810000 */
[----:B------:R-:W4:Y:S01]  /*19d0*/  MUFU.TANH R31, R31 ;  /* 0x0000001f001f7308 */ /* 0x000f220000002400 */
[----:B---3--:R-:W-:Y:S02]  /*19e0*/  FSEL R30, R30, -INF , P4 ;  /* 0xff8000001e1e7808 */ /* 0x008fe40002000000 */
[----:B------:R-:W-:Y:S01]  /*19f0*/  ISETP.GT.AND P4, PT, R3, 0x20, PT ;  /* 0x000000200300780c */ /* 0x000fe20003f84270 */
[----:B------:R-:W-:Y:S04]  /*1a00*/  SYNCS.ARRIVE.TRANS64.RED.A1T0 RZ, [UR6], RZ ;  /* 0x000000ffffff79a7 */ /* 0x000fe80008100406 */
[----:B------:R-:W3:Y:S01]  /*1a10*/  MUFU.TANH R40, R40 ;  /* 0x0000002800287308 */ /* 0x000ee20000002400 */
[----:B-1----:R-:W-:-:S04]  /*1a20*/  FSEL R37, R37, -INF , P5 ;  /* 0xff80000025257808 */ /* 0x002fc80002800000 */
[----:B------:R-:W-:-:S03]  /*1a30*/  FMNMX.FTZ R5, R37, R4, !PT ;  /* 0x0000000425057209 */ /* 0x000fc60007810000 */
[----:B------:R-:W1:Y:S01]  /*1a40*/  MUFU.TANH R34, R34 ;  /* 0x0000002200227308 */ /* 0x000e620000002400 */
[----:B----4-:R-:W-:Y:S02]  /*1a50*/  FSEL R31, R31, -INF , P3 ;  /* 0xff8000001f1f7808 */ /* 0x010fe40001800000 */
[----:B------:R-:W-:-:S05]  /*1a60*/  ISETP.GT.AND P3, PT, R3, 0x21, PT ;  /* 0x000000210300780c */ /* 0x000fca0003f64270 */
[----:B------:R-:W4:Y:S01]  /*1a70*/  MUFU.TANH R41, R41 ;  /* 0x0000002900297308 */ /* 0x000f220000002400 */
[----:B---3--:R-:W-:-:S04]  /*1a80*/  FSEL R40, R40, -INF , P4 ;  /* 0xff80000028287808 */ /* 0x008fc80002000000 */
[----:B------:R-:W-:-:S03]  /*1a90*/  FMNMX.FTZ R4, R40, R5, !PT ;  /* 0x0000000528047209 */ /* 0x000fc60007810000 */
[----:B------:R-:W3:Y:S01]  /*1aa0*/  MUFU.TANH R35, R35 ;  /* 0x0000002300237308 */ /* 0x000ee20000002400 */
[----:B-1----:R-:W-:Y:S02]  /*1ab0*/  FSEL R34, R34, -INF , P2 ;  /* 0xff80000022227808 */ /* 0x002fe40001000000 */
[----:B------:R-:W-:-:S05]  /*1ac0*/  ISETP.GT.AND P2, PT, R3, 0x28, PT ;  /* 0x000000280300780c */ /* 0x000fca0003f44270 */
[----:B------:R-:W1:Y:S01]  /*1ad0*/  MUFU.TANH R44, R44 ;  /* 0x0000002c002c7308 */ /* 0x000e620000002400 */
[----:B----4-:R-:W-:-:S04]  /*1ae0*/  FSEL R41, R41, -INF , P3 ;  /* 0xff80000029297808 */ /* 0x010fc80001800000 */
[----:B------:R-:W-:-:S03]  /*1af0*/  FMNMX.FTZ R5, R41, R4, !PT ;  /* 0x0000000429057209 */ /* 0x000fc60007810000 */
[----:B------:R-:W4:Y:S01]  /*1b00*/  MUFU.TANH R38, R38 ;  /* 0x0000002600267308 */ /* 0x000f220000002400 */
[----:B---3--:R-:W-:Y:S02]  /*1b10*/  FSEL R35, R35, -INF , P1 ;  /* 0xff80000023237808 */ /* 0x008fe40000800000 */
[----:B------:R-:W-:-:S05]  /*1b20*/  ISETP.GT.AND P1, PT, R3, 0x29, PT ;  /* 0x000000290300780c */ /* 0x000fca0003f24270 */
        /* <DEDUP_REMOVED lines=67> */
[----:B----4-:R-:W-:-:S07]  /*1f60*/  FSEL R65, R65, -INF , P3 ;  /* 0xff80000041417808 */ /* 0x010fce0001800000 */
[----:B------:R-:W4:Y:S01]  /*1f70*/  MUFU.TANH R69, R69 ;  /* 0x0000004500457308 */ /* 0x000f220000002400 */
[----:B---3--:R-:W-:Y:S02]  /*1f80*/  FSEL R59, R59, -INF , P1 ;  /* 0xff8000003b3b7808 */ /* 0x008fe40000800000 */
[----:B------:R-:W-:Y:S02]  /*1f90*/  ISETP.GT.AND P1, PT, R3, 0x59, PT ;  /* 0x000000590300780c */ /* 0x000fe40003f24270 */
[----:B------:R-:W-:-:S03]  /*1fa0*/  FMNMX.FTZ R3, R65, R4, !PT ;  /* 0x0000000441037209 */ /* 0x000fc60007810000 */
[----:B------:R-:W3:Y:S01]  /*1fb0*/  MUFU.TANH R62, R62 ;  /* 0x0000003e003e7308 */ /* 0x000ee20000002400 */
[----:B-1----:R-:W-:-:S04]  /*1fc0*/  FSEL R68, R68, -INF , P2 ;  /* 0xff80000044447808 */ /* 0x002fc80001000000 */
[----:B------:R-:W-:-:S03]  /*1fd0*/  FMNMX.FTZ R4, R68, R3, !PT ;  /* 0x0000000344047209 */ /* 0x000fc60007810000 */
[----:B------:R-:W1:Y:S01]  /*1fe0*/  MUFU.TANH R63, R63 ;  /* 0x0000003f003f7308 */ /* 0x000e620000002400 */
[----:B----4-:R-:W-:-:S04]  /*1ff0*/  FSEL R69, R69, -INF , P1 ;  /* 0xff80000045457808 */ /* 0x010fc80000800000 */
[----:B------:R-:W-:-:S03]  /*2000*/  FMNMX.FTZ R4, R69, R4, !PT ;  /* 0x0000000445047209 */ /* 0x000fc60007810000 */
[----:B------:R-:W4:Y:S01]  /*2010*/  MUFU.TANH R66, R66 ;  /* 0x0000004200427308 */ /* 0x000f220000002400 */
[----:B---3--:R-:W-:Y:S01]  /*2020*/  FSEL R62, R62, -INF , P6 ;  /* 0xff8000003e3e7808 */ /* 0x008fe20003000000 */
[----:B------:R-:W3:Y:S06]  /*2030*/  SHFL.BFLY PT, R3, R4, 0x2, 0x1f ;  /* 0x0c401f0004037f89 */ /* 0x000eec00000e0000 */
[----:B------:R-:W5:Y:S01]  /*2040*/  MUFU.TANH R67, R67 ;  /* 0x0000004300437308 */ /* 0x000f620000002400 */
[----:B-1----:R-:W-:-:S07]  /*2050*/  FSEL R63, R63, -INF , P5 ;  /* 0xff8000003f3f7808 */ /* 0x002fce0002800000 */
[----:B------:R-:W1:Y:S01]  /*2060*/  MUFU.TANH R70, R70 ;  /* 0x0000004600467308 */ /* 0x000e620000002400 */
[----:B----4-:R-:W-:-:S07]  /*2070*/  FSEL R66, R66, -INF , P4 ;  /* 0xff80000042427808 */ /* 0x010fce0002000000 */
[----:B------:R-:W4:Y:S01]  /*2080*/  MUFU.TANH R71, R71 ;  /* 0x0000004700477308 */ /* 0x000f220000002400 */
[----:B-----5:R-:W-:Y:S02]  /*2090*/  FSEL R67, R67, -INF , P3 ;  /* 0xff80000043437808 */ /* 0x020fe40001800000 */
[----:B---3--:R-:W-:-:S05]  /*20a0*/  FMNMX.FTZ R5, R4, R3, !PT ;  /* 0x0000000304057209 */ /* 0x008fca0007810000 */
[----:B------:R-:W3:Y:S01]  /*20b0*/  SHFL.BFLY PT, R6, R5, 0x1, 0x1f ;  /* 0x0c201f0005067f89 */ /* 0x000ee200000e0000 */
[----:B-1----:R-:W-:Y:S02]  /*20c0*/  FSEL R70, R70, -INF , P2 ;  /* 0xff80000046467808 */ /* 0x002fe40001000000 */
[----:B----4-:R-:W-:Y:S02]  /*20d0*/  FSEL R71, R71, -INF , P1 ;  /* 0xff80000047477808 */ /* 0x010fe40000800000 */
[----:B---3--:R-:W-:Y:S02]  /*20e0*/  FMNMX.FTZ R3, R5, R6, !PT ;  /* 0x0000000605037209 */ /* 0x008fe40007810000 */
[----:B------:R-:W-:Y:S02]  /*20f0*/  FMNMX.FTZ R5, R26, R27, !PT ;  /* 0x0000001b1a057209 */ /* 0x000fe40007810000 */
[C---:B------:R-:W-:Y:S01]  /*2100*/  FSETP.NEU.FTZ.AND P0, PT, R3.reuse, -INF , PT ;  /* 0xff8000000300780b */ /* 0x040fe20003f1d000 */
[----:B------:R-:W-:Y:S01]  /*2110*/  FMUL.FTZ R6, R3, UR10 ;  /* 0x0000000a03067c20 */ /* 0x000fe20008410000 */
[----:B------:R-:W-:-:S04]  /*2120*/  FMNMX.FTZ R4, R30, R5, !PT ;  /* 0x000000051e047209 */ /* 0x000fc80007810000 */
[----:B------:R-:W-:Y:S02]  /*2130*/  FMNMX.FTZ R5, R31, R4, !PT ;  /* 0x000000041f057209 */ /* 0x000fe40007810000 */
[----:B------:R-:W-:Y:S02]  /*2140*/  FSEL R6, R6, RZ, P0 ;  /* 0x000000ff06067208 */ /* 0x000fe40000000000 */
[----:B------:R-:W-:Y:S02]  /*2150*/  FMNMX.FTZ R4, R34, R5, !PT ;  /* 0x0000000522047209 */ /* 0x000fe40007810000 */
[----:B------:R-:W-:Y:S01]  /*2160*/  ISETP.NE.AND P0, PT, R9, RZ, PT ;  /* 0x000000ff0900720c */ /* 0x000fe20003f05270 */
        /* <DEDUP_REMOVED lines=13> */
[----:B------:R-:W-:Y:S01]  /*2240*/  FMNMX.FTZ R4, R42, R5, !PT ;  /* 0x000000052a047209 */ /* 0x000fe20007810000 */
[----:B------:R-:W1:Y:S01]  /*2250*/  MUFU.EX2 R25, R25 ;  /* 0x0000001900197308 */ /* 0x000e620000000800 */
[--C-:B------:R-:W-:Y:S01]  /*2260*/  FFMA.FTZ R41, R41, UR10, -R6.reuse ;  /* 0x0000000a29297c23 */ /* 0x100fe20008010806 */
        /* <DEDUP_REMOVED lines=14> */
[----:B------:R-:W3:Y:S01]  /*2350*/  MUFU.EX2 R29, R29 ;  /* 0x0000001d001d7308 */ /* 0x000ee20000000800 */
[--C-:B------:R-:W-:Y:S01]  /*2360*/  FFMA.FTZ R61, R61, UR10, -R6.reuse ;  /* 0x0000000a3d3d7c23 */ /* 0x100fe20008010806 */
[--C-:B------:R-:W-:Y:S01]  /*2370*/  FFMA.FTZ R64, R64, UR10, -R6.reuse ;  /* 0x0000000a40407c23 */ /* 0x100fe20008010806 */
[----:B------:R-:W-:Y:S01]  /*2380*/  FMNMX.FTZ R5, R51, R4, !PT ;  /* 0x0000000433057209 */ /* 0x000fe20007810000 */
[--C-:B------:R-:W-:Y:S01]  /*2390*/  FFMA.FTZ R65, R65, UR10, -R6.reuse ;  /* 0x0000000a41417c23 */ /* 0x100fe20008010806 */
[--C-:B------:R-:W-:Y:S01]  /*23a0*/  FFMA.FTZ R68, R68, UR10, -R6.reuse ;  /* 0x0000000a44447c23 */ /* 0x100fe20008010806 */
[----:B------:R-:W-:Y:S01]  /*23b0*/  FFMA.FTZ R6, R69, UR10, -R6 ;  /* 0x0000000a45067c23 */ /* 0x000fe20008010806 */
[----:B------:R-:W-:Y:S01]  /*23c0*/  FMNMX.FTZ R4, R54, R5, !PT ;  /* 0x0000000536047209 */ /* 0x000fe20007810000 */
[----:B------:R-:W-:Y:S01]  /*23d0*/  MUFU.EX2 R32, R32 ;  /* 0x0000002000207308 */ /* 0x000fe20000000800 */
[----:B-1----:R-:W-:Y:S01]  /*23e0*/  FADD.FTZ R11, R24, R25 ;  /* 0x00000019180b7221 */ /* 0x002fe20000010000 */
[----:B------:R-:W-:-:S02]  /*23f0*/  F2FP.F16.F32.PACK_AB R152, R25, R24 ;  /* 0x000000181998723e */ /* 0x000fc400000000ff */
[----:B------:R-:W-:-:S04]  /*2400*/  FMNMX.FTZ R5, R55, R4, !PT ;  /* 0x0000000437057209 */ /* 0x000fc80007810000 */
[----:B------:R-:W-:Y:S01]  /*2410*/  FMNMX.FTZ R4, R58, R5, !PT ;  /* 0x000000053a047209 */ /* 0x000fe20007810000 */
[----:B------:R-:W1:Y:S01]  /*2420*/  MUFU.EX2 R33, R33 ;  /* 0x0000002100217308 */ /* 0x000e620000000800 */
[----:B---3--:R-:W-:Y:S02]  /*2430*/  F2FP.F16.F32.PACK_AB R154, R29, R28 ;  /* 0x0000001c1d9a723e */ /* 0x008fe400000000ff */
[----:B------:R-:W-:-:S04]  /*2440*/  FMNMX.FTZ R5, R59, R4, !PT ;  /* 0x000000043b057209 */ /* 0x000fc80007810000 */
[----:B------:R-:W-:Y:S01]  /*2450*/  FMNMX.FTZ R4, R62, R5, !PT ;  /* 0x000000053e047209 */ /* 0x000fe20007810000 */
[----:B------:R-:W-:Y:S03]  /*2460*/  MUFU.EX2 R36, R36 ;  /* 0x0000002400247308 */ /* 0x000fe60000000800 */
[----:B------:R-:W-:-:S04]  /*2470*/  FMNMX.FTZ R5, R63, R4, !PT ;  /* 0x000000043f057209 */ /* 0x000fc80007810000 */
[----:B------:R-:W-:Y:S01]  /*2480*/  FMNMX.FTZ R4, R66, R5, !PT ;  /* 0x0000000542047209 */ /* 0x000fe20007810000 */
[----:B------:R-:W3:Y:S01]  /*2490*/  MUFU.EX2 R37, R37 ;  /* 0x0000002500257308 */ /* 0x000ee20000000800 */
[----:B-1----:R-:W-:Y:S02]  /*24a0*/  F2FP.F16.F32.PACK_AB R156, R33, R32 ;  /* 0x00000020219c723e */ /* 0x002fe400000000ff */
[----:B------:R-:W-:-:S04]  /*24b0*/  FMNMX.FTZ R5, R67, R4, !PT ;  /* 0x0000000443057209 */ /* 0x000fc80007810000 */
[----:B------:R-:W-:Y:S01]  /*24c0*/  FMNMX.FTZ R4, R70, R5, !PT ;  /* 0x0000000546047209 */ /* 0x000fe20007810000 */
[----:B------:R-:W-:Y:S03]  /*24d0*/  MUFU.EX2 R40, R40 ;  /* 0x0000002800287308 */ /* 0x000fe60000000800 */
[----:B------:R-:W-:-:S05]  /*24e0*/  FMNMX.FTZ R4, R71, R4, !PT ;  /* 0x0000000447047209 */ /* 0x000fca0007810000 */
[----:B------:R-:W1:Y:S01]  /*24f0*/  SHFL.BFLY PT, R5, R4, 0x2, 0x1f ;  /* 0x0c401f0004057f89 */ /* 0x000e6200000e0000 */
[----:B------:R-:W4:Y:S01]  /*2500*/  MUFU.EX2 R41, R41 ;  /* 0x0000002900297308 */ /* 0x000f220000000800 */
[----:B---3--:R-:W-:-:S07]  /*2510*/  F2FP.F16.F32.PACK_AB R158, R37, R36 ;  /* 0x00000024259e723e */ /* 0x008fce00000000ff */
[----:B------:R-:W-:Y:S08]  /*2520*/  MUFU.EX2 R44, R44 ;  /* 0x0000002c002c7308 */ /* 0x000ff00000000800 */
[----:B------:R-:W3:Y:S01]  /*2530*/  MUFU.EX2 R45, R45 ;  /* 0x0000002d002d7308 */ /* 0x000ee20000000800 */
[----:B----4-:R-:W-:Y:S02]  /*2540*/  F2FP.F16.F32.PACK_AB R160, R41, R40 ;  /* 0x0000002829a0723e */ /* 0x010fe400000000ff */
[----:B-1----:R-:W-:-:S05]  /*2550*/  FMNMX.FTZ R5, R4, R5, !PT ;  /* 0x0000000504057209 */ /* 0x002fca0007810000 */
[----:B------:R-:W-:Y:S01]  /*2560*/  MUFU.EX2 R48, R48 ;  /* 0x0000003000307308 */ /* 0x000fe20000000800 */
[----:B------:R-:W1:Y:S07]  /*2570*/  SHFL.BFLY PT, R4, R5, 0x1, 0x1f ;  /* 0x0c201f0005047f89 */ /* 0x000e6e00000e0000 */
[----:B------:R-:W4:Y:S01]  /*2580*/  MUFU.EX2 R49, R49 ;  /* 0x0000003100317308 */ /* 0x000f220000000800 */
[----:B---3--:R-:W-:-:S07]  /*2590*/  F2FP.F16.F32.PACK_AB R162, R45, R44 ;  /* 0x0000002c2da2723e */ /* 0x008fce00000000ff */
[----:B------:R-:W-:Y:S08]  /*25a0*/  MUFU.EX2 R52, R52 ;  /* 0x0000003400347308 */ /* 0x000ff00000000800 */
[----:B------:R-:W3:Y:S01]  /*25b0*/  MUFU.EX2 R53, R53 ;  /* 0x0000003500357308 */ /* 0x000ee20000000800 */
[----:B----4-:R-:W-:Y:S02]  /*25c0*/  F2FP.F16.F32.PACK_AB R164, R49, R48 ;  /* 0x0000003031a4723e */ /* 0x010fe400000000ff */
[----:B-1----:R-:W-:-:S04]  /*25d0*/  FMNMX.FTZ R4, R5, R4, !PT ;  /* 0x0000000405047209 */ /* 0x002fc80007810000 */
[C---:B------:R-:W-:Y:S01]  /*25e0*/  FSETP.NEU.FTZ.AND P1, PT, R4.reuse, -INF , PT ;  /* 0xff8000000400780b */ /* 0x040fe20003f3d000 */
[----:B------:R-:W-:Y:S01]  /*25f0*/  FMUL.FTZ R5, R4, UR10 ;  /* 0x0000000a04057c20 */ /* 0x000fe20008410000 */
[----:B------:R-:W-:Y:S04]  /*2600*/  MUFU.EX2 R56, R56 ;  /* 0x0000003800387308 */ /* 0x000fe80000000800 */
[----:B------:R-:W-:Y:S02]  /*2610*/  FSEL R9, R5, RZ, P1 ;  /* 0x000000ff05097208 */ /* 0x000fe40000800000 */
[----:B---3--:R-:W-:Y:S02]  /*2620*/  F2FP.F16.F32.PACK_AB R166, R53, R52 ;  /* 0x0000003435a6723e */ /* 0x008fe400000000ff */
        /* <DEDUP_REMOVED lines=9> */
[----:B-1----:R-:W-:Y:S01]  /*26c0*/  FADD.FTZ R6, R28, R11 ;  /* 0x0000000b1c067221 */ /* 0x002fe20000010000 */
[--C-:B------:R-:W-:Y:S01]  /*26d0*/  FFMA.FTZ R39, R39, UR10, -R9.reuse ;  /* 0x0000000a27277c23 */ /* 0x100fe20008010809 */
[--C-:B------:R-:W-:Y:S01]  /*26e0*/  FFMA.FTZ R42, R42, UR10, -R9.reuse ;  /* 0x0000000a2a2a7c23 */ /* 0x100fe20008010809 */
[--C-:B------:R-:W-:Y:S01]  /*26f0*/  FFMA.FTZ R43, R43, UR10, -R9.reuse ;  /* 0x0000000a2b2b7c23 */ /* 0x100fe20008010809 */
[----:B------:R-:W-:Y:S01]  /*2700*/  FADD.FTZ R11, R29, R6 ;  /* 0x000000061d0b7221 */ /* 0x000fe20000010000 */
[--C-:B------:R-:W-:Y:S01]  /*2710*/  FFMA.FTZ R46, R46, UR10, -R9.reuse ;  /* 0x0000000a2e2e7c23 */ /* 0x100fe20008010809 */
[----:B------:R-:W-:Y:S01]  /*2720*/  FFMA.FTZ R47, R47, UR10, -R9 ;  /* 0x0000000a2f2f7c23 */ /* 0x000fe20008010809 */
[----:B------:R-:W1:Y:S01]  /*2730*/  MUFU.EX2 R27, R27 ;  /* 0x0000001b001b7308 */ /* 0x000e620000000800 */
[----:B------:R-:W-:Y:S01]  /*2740*/  FADD.FTZ R6, R32, R11 ;  /* 0x0000000b20067221 */ /* 0x000fe20000010000 */
[--C-:B------:R-:W-:Y:S01]  /*2750*/  FFMA.FTZ R50, R50, UR10, -R9.reuse ;  /* 0x0000000a32327c23 */ /* 0x100fe20008010809 */
[--C-:B------:R-:W-:Y:S01]  /*2760*/  FFMA.FTZ R51, R51, UR10, -R9.reuse ;  /* 0x0000000a33337c23 */ /* 0x100fe20008010809 */
[--C-:B------:R-:W-:Y:S01]  /*2770*/  FFMA.FTZ R54, R54, UR10, -R9.reuse ;  /* 0x0000000a36367c23 */ /* 0x100fe20008010809 */
[----:B------:R-:W-:Y:S01]  /*2780*/  FADD.FTZ R13, R33, R6 ;  /* 0x00000006210d7221 */ /* 0x000fe20000010000 */
[--C-:B------:R-:W-:Y:S01]  /*2790*/  FFMA.FTZ R55, R55, UR10, -R9.reuse ;  /* 0x0000000a37377c23 */ /* 0x100fe20008010809 */
[----:B------:R-:W-:Y:S01]  /*27a0*/  FFMA.FTZ R58, R58, UR10, -R9 ;  /* 0x0000000a3a3a7c23 */ /* 0x000fe20008010809 */
[----:B------:R-:W3:Y:S01]  /*27b0*/  MUFU.EX2 R30, R30 ;  /* 0x0000001e001e7308 */ /* 0x000ee20000000800 */
[----:B------:R-:W-:Y:S01]  /*27c0*/  FADD.FTZ R10, R36, R13 ;  /* 0x0000000d240a7221 */ /* 0x000fe20000010000 */
[--C-:B------:R-:W-:Y:S01]  /*27d0*/  FFMA.FTZ R59, R59, UR10, -R9.reuse ;  /* 0x0000000a3b3b7c23 */ /* 0x100fe20008010809 */
[--C-:B------:R-:W-:Y:S01]  /*27e0*/  FFMA.FTZ R62, R62, UR10, -R9.reuse ;  /* 0x0000000a3e3e7c23 */ /* 0x100fe20008010809 */
[--C-:B------:R-:W-:Y:S01]  /*27f0*/  FFMA.FTZ R63, R63, UR10, -R9.reuse ;  /* 0x0000000a3f3f7c23 */ /* 0x100fe20008010809 */
[----:B------:R-:W-:Y:S01]  /*2800*/  FADD.FTZ R13, R37, R10 ;  /* 0x0000000a250d7221 */ /* 0x000fe20000010000 */
[--C-:B------:R-:W-:Y:S01]  /*2810*/  FFMA.FTZ R66, R66, UR10, -R9.reuse ;  /* 0x0000000a42427c23 */ /* 0x100fe20008010809 */
[----:B------:R-:W-:Y:S01]  /*2820*/  FFMA.FTZ R67, R67, UR10, -R9 ;  /* 0x0000000a43437c23 */ /* 0x000fe20008010809 */
[----:B------:R-:W4:Y:S01]  /*2830*/  MUFU.EX2 R31, R31 ;  /* 0x0000001f001f7308 */ /* 0x000f220000000800 */
[----:B-1----:R-:W-:Y:S01]  /*2840*/  FADD.FTZ R11, R26, R27 ;  /* 0x0000001b1a0b7221 */ /* 0x002fe20000010000 */
[----:B------:R-:W-:Y:S01]  /*2850*/  FADD.FTZ R10, R40, R13 ;  /* 0x0000000d280a7221 */ /* 0x000fe20000010000 */
[--C-:B------:R-:W-:Y:S01]  /*2860*/  FFMA.FTZ R70, R70, UR10, -R9.reuse ;  /* 0x0000000a46467c23 */ /* 0x100fe20008010809 */
[----:B------:R-:W-:Y:S01]  /*2870*/  FFMA.FTZ R9, R71, UR10, -R9 ;  /* 0x0000000a47097c23 */ /* 0x000fe20008010809 */
[----:B------:R-:W-:Y:S01]  /*2880*/  F2FP.F16.F32.PACK_AB R153, R27, R26 ;  /* 0x0000001a1b99723e */ /* 0x000fe200000000ff */
[----:B------:R-:W-:-:S02]  /*2890*/  FADD.FTZ R13, R41, R10 ;  /* 0x0000000a290d7221 */ /* 0x000fc40000010000 */
[----:B------:R-:W1:Y:S01]  /*28a0*/  MUFU.EX2 R34, R34 ;  /* 0x0000002200227308 */ /* 0x000e620000000800 */
[----:B---3--:R-:W-:Y:S01]  /*28b0*/  FADD.FTZ R6, R30, R11 ;  /* 0x0000000b1e067221 */ /* 0x008fe20000010000 */
[----:B------:R-:W-:-:S04]  /*28c0*/  FADD.FTZ R10, R44, R13 ;  /* 0x0000000d2c0a7221 */ /* 0x000fc80000010000 */
[----:B------:R-:W-:Y:S02]  /*28d0*/  FADD.FTZ R13, R45, R10 ;  /* 0x0000000a2d0d7221 */ /* 0x000fe40000010000 */
[----:B------:R-:W3:Y:S01]  /*28e0*/  MUFU.EX2 R35, R35 ;  /* 0x0000002300237308 */ /* 0x000ee20000000800 */
[C---:B----4-:R-:W-:Y:S01]  /*28f0*/  FADD.FTZ R11, R31.reuse, R6 ;  /* 0x000000061f0b7221 */ /* 0x050fe20000010000 */
[----:B------:R-:W-:Y:S01]  /*2900*/  FADD.FTZ R10, R48, R13 ;  /* 0x0000000d300a7221 */ /* 0x000fe20000010000 */
[----:B------:R-:W-:-:S03]  /*2910*/  F2FP.F16.F32.PACK_AB R155, R31, R30 ;  /* 0x0000001e1f9b723e */ /* 0x000fc600000000ff */
[----:B------:R-:W-:Y:S02]  /*2920*/  FADD.FTZ R13, R49, R10 ;  /* 0x0000000a310d7221 */ /* 0x000fe40000010000 */
[----:B------:R-:W4:Y:S01]  /*2930*/  MUFU.EX2 R38, R38 ;  /* 0x0000002600267308 */ /* 0x000f220000000800 */
[----:B-1----:R-:W-:Y:S01]  /*2940*/  FADD.FTZ R6, R34, R11 ;  /* 0x0000000b22067221 */ /* 0x002fe20000010000 */
[----:B------:R-:W-:-:S04]  /*2950*/  FADD.FTZ R10, R52, R13 ;  /* 0x0000000d340a7221 */ /* 0x000fc80000010000 */
[----:B------:R-:W-:Y:S02]  /*2960*/  FADD.FTZ R13, R53, R10 ;  /* 0x0000000a350d7221 */ /* 0x000fe40000010000 */
[----:B------:R-:W1:Y:S01]  /*2970*/  MUFU.EX2 R39, R39 ;  /* 0x0000002700277308 */ /* 0x000e620000000800 */
[C---:B---3--:R-:W-:Y:S01]  /*2980*/  FADD.FTZ R11, R35.reuse, R6 ;  /* 0x00000006230b7221 */ /* 0x048fe20000010000 */
[----:B------:R-:W-:Y:S01]  /*2990*/  FADD.FTZ R10, R56, R13 ;  /* 0x0000000d380a7221 */ /* 0x000fe20000010000 */
[----:B------:R-:W-:-:S05]  /*29a0*/  F2FP.F16.F32.PACK_AB R157, R35, R34 ;  /* 0x00000022239d723e */ /* 0x000fca00000000ff */
[----:B------:R-:W3:Y:S01]  /*29b0*/  MUFU.EX2 R42, R42 ;  /* 0x0000002a002a7308 */ /* 0x000ee20000000800 */
[----:B----4-:R-:W-:-:S07]  /*29c0*/  FADD.FTZ R6, R38, R11 ;  /* 0x0000000b26067221 */ /* 0x010fce0000010000 */
[----:B------:R-:W4:Y:S01]  /*29d0*/  MUFU.EX2 R43, R43 ;  /* 0x0000002b002b7308 */ /* 0x000f220000000800 */
[C---:B-1----:R-:W-:Y:S01]  /*29e0*/  FADD.FTZ R11, R39.reuse, R6 ;  /* 0x00000006270b7221 */ /* 0x042fe20000010000 */
[----:B------:R-:W-:-:S06]  /*29f0*/  F2FP.F16.F32.PACK_AB R159, R39, R38 ;  /* 0x00000026279f723e */ /* 0x000fcc00000000ff */
[----:B------:R-:W1:Y:S01]  /*2a00*/  MUFU.EX2 R46, R46 ;  /* 0x0000002e002e7308 */ /* 0x000e620000000800 */
[----:B---3--:R-:W-:-:S07]  /*2a10*/  FADD.FTZ R6, R42, R11 ;  /* 0x0000000b2a067221 */ /* 0x008fce0000010000 */
[----:B------:R-:W3:Y:S01]  /*2a20*/  MUFU.EX2 R47, R47 ;  /* 0x0000002f002f7308 */ /* 0x000ee20000000800 */
[C---:B----4-:R-:W-:Y:S01]  /*2a30*/  FADD.FTZ R11, R43.reuse, R6 ;  /* 0x000000062b0b7221 */ /* 0x050fe20000010000 */
[----:B------:R-:W-:-:S06]  /*2a40*/  F2FP.F16.F32.PACK_AB R161, R43, R42 ;  /* 0x0000002a2ba1723e */ /* 0x000fcc00000000ff */
[----:B------:R-:W4:Y:S01]  /*2a50*/  MUFU.EX2 R50, R50 ;  /* 0x0000003200327308 */ /* 0x000f220000000800 */
[----:B-1----:R-:W-:-:S07]  /*2a60*/  FADD.FTZ R6, R46, R11 ;  /* 0x0000000b2e067221 */ /* 0x002fce0000010000 */
[----:B------:R-:W1:Y:S01]  /*2a70*/  MUFU.EX2 R51, R51 ;  /* 0x0000003300337308 */ /* 0x000e620000000800 */
[C---:B---3--:R-:W-:Y:S01]  /*2a80*/  FADD.FTZ R11, R47.reuse, R6 ;  /* 0x000000062f0b7221 */ /* 0x048fe20000010000 */
[----:B------:R-:W-:-:S06]  /*2a90*/  F2FP.F16.F32.PACK_AB R163, R47, R46 ;  /* 0x0000002e2fa3723e */ /* 0x000fcc00000000ff */
[----:B------:R-:W3:Y:S01]  /*2aa0*/  MUFU.EX2 R57, R57 ;  /* 0x0000003900397308 */ /* 0x000ee20000000800 */
[----:B----4-:R-:W-:-:S07]  /*2ab0*/  FADD.FTZ R6, R50, R11 ;  /* 0x0000000b32067221 */ /* 0x010fce0000010000 */
[----:B------:R-:W4:Y:S01]  /*2ac0*/  MUFU.EX2 R54, R54 ;  /* 0x0000003600367308 */ /* 0x000f220000000800 */
[C---:B-1----:R-:W-:Y:S01]  /*2ad0*/  FADD.FTZ R11, R51.reuse, R6 ;  /* 0x00000006330b7221 */ /* 0x042fe20000010000 */
[----:B------:R-:W-:-:S06]  /*2ae0*/  F2FP.F16.F32.PACK_AB R165, R51, R50 ;  /* 0x0000003233a5723e */ /* 0x000fcc00000000ff */
[----:B------:R-:W1:Y:S01]  /*2af0*/  MUFU.EX2 R60, R60 ;  /* 0x0000003c003c7308 */ /* 0x000e620000000800 */
[C---:B---3--:R-:W-:Y:S01]  /*2b00*/  FADD.FTZ R13, R57.reuse, R10 ;  /* 0x0000000a390d7221 */ /* 0x048fe20000010000 */
[----:B------:R-:W-:-:S06]  /*2b10*/  F2FP.F16.F32.PACK_AB R168, R57, R56 ;  /* 0x0000003839a8723e */ /* 0x000fcc00000000ff */
[----:B------:R-:W3:Y:S01]  /*2b20*/  MUFU.EX2 R55, R55 ;  /* 0x0000003700377308 */ /* 0x000ee20000000800 */
[----:B----4-:R-:W-:-:S07]  /*2b30*/  FADD.FTZ R6, R54, R11 ;  /* 0x0000000b36067221 */ /* 0x010fce0000010000 */
[----:B------:R-:W4:Y:S01]  /*2b40*/  MUFU.EX2 R61, R61 ;  /* 0x0000003d003d7308 */ /* 0x000f220000000800 */
[----:B-1----:R-:W-:-:S07]  /*2b50*/  FADD.FTZ R10, R60, R13 ;  /* 0x0000000d3c0a7221 */ /* 0x002fce0000010000 */
[----:B------:R-:W1:Y:S01]  /*2b60*/  MUFU.EX2 R58, R58 ;  /* 0x0000003a003a7308 */ /* 0x000e620000000800 */
[C---:B---3--:R-:W-:Y:S01]  /*2b70*/  FADD.FTZ R11, R55.reuse, R6 ;  /* 0x00000006370b7221 */ /* 0x048fe20000010000 */
[----:B------:R-:W-:-:S06]  /*2b80*/  F2FP.F16.F32.PACK_AB R167, R55, R54 ;  /* 0x0000003637a7723e */ /* 0x000fcc00000000ff */
[----:B------:R-:W3:Y:S01]  /*2b90*/  MUFU.EX2 R64, R64 ;  /* 0x0000004000407308 */ /* 0x000ee20000000800 */
[C---:B----4-:R-:W-:Y:S01]  /*2ba0*/  FADD.FTZ R13, R61.reuse, R10 ;  /* 0x0000000a3d0d7221 */ /* 0x050fe20000010000 */
[----:B------:R-:W-:-:S06]  /*2bb0*/  F2FP.F16.F32.PACK_AB R170, R61, R60 ;  /* 0x0000003c3daa723e */ /* 0x000fcc00000000ff */
[----:B------:R-:W4:Y:S01]  /*2bc0*/  MUFU.EX2 R59, R59 ;  /* 0x0000003b003b7308 */ /* 0x000f220000000800 */
[----:B-1----:R-:W-:-:S07]  /*2bd0*/  FADD.FTZ R6, R58, R11 ;  /* 0x0000000b3a067221 */ /* 0x002fce0000010000 */
[----:B------:R-:W1:Y:S01]  /*2be0*/  MUFU.EX2 R65, R65 ;  /* 0x0000004100417308 */ /* 0x000e620000000800 */
[----:B---3--:R-:W-:-:S07]  /*2bf0*/  FADD.FTZ R10, R64, R13 ;  /* 0x0000000d400a7221 */ /* 0x008fce0000010000 */
[----:B------:R-:W3:Y:S01]  /*2c00*/  MUFU.EX2 R62, R62 ;  /* 0x0000003e003e7308 */ /* 0x000ee20000000800 */
[C---:B----4-:R-:W-:Y:S01]  /*2c10*/  FADD.FTZ R11, R59.reuse, R6 ;  /* 0x000000063b0b7221 */ /* 0x050fe20000010000 */
[----:B------:R-:W-:-:S06]  /*2c20*/  F2FP.F16.F32.PACK_AB R169, R59, R58 ;  /* 0x0000003a3ba9723e */ /* 0x000fcc00000000ff */
[----:B------:R-:W4:Y:S01]  /*2c30*/  MUFU.EX2 R68, R68 ;  /* 0x0000004400447308 */ /* 0x000f220000000800 */
[C---:B-1----:R-:W-:Y:S01]  /*2c40*/  FADD.FTZ R13, R65.reuse, R10 ;  /* 0x0000000a410d7221 */ /* 0x042fe20000010000 */
[----:B------:R-:W-:-:S06]  /*2c50*/  F2FP.F16.F32.PACK_AB R172, R65, R64 ;  /* 0x0000004041ac723e */ /* 0x000fcc00000000ff */
[----:B------:R-:W1:Y:S01]  /*2c60*/  MUFU.EX2 R63, R63 ;  /* 0x0000003f003f7308 */ /* 0x000e620000000800 */
[----:B---3--:R-:W-:-:S07]  /*2c70*/  FADD.FTZ R6, R62, R11 ;  /* 0x0000000b3e067221 */ /* 0x008fce0000010000 */
[----:B------:R-:W3:Y:S01]  /*2c80*/  MUFU.EX2 R66, R66 ;  /* 0x0000004200427308 */ /* 0x000ee20000000800 */
[----:B----4-:R-:W-:Y:S01]  /*2c90*/  FADD.FTZ R10, R68, R13 ;  /* 0x0000000d440a7221 */ /* 0x010fe20000010000 */
[----:B------:R-:W-:-:S06]  /*2ca0*/  F2FP.F16.F32.PACK_AB R174, R5, R68 ;  /* 0x0000004405ae723e */ /* 0x000fcc00000000ff */
[----:B------:R-:W4:Y:S01]  /*2cb0*/  MUFU.EX2 R67, R67 ;  /* 0x0000004300437308 */ /* 0x000f220000000800 */
[----:B-1----:R-:W-:Y:S01]  /*2cc0*/  FADD.FTZ R11, R63, R6 ;  /* 0x000000063f0b7221 */ /* 0x002fe20000010000 */
[----:B------:R-:W-:Y:S01]  /*2cd0*/  FADD.FTZ R6, R5, R10 ;  /* 0x0000000a05067221 */ /* 0x000fe20000010000 */
[----:B------:R-:W-:-:S05]  /*2ce0*/  F2FP.F16.F32.PACK_AB R171, R63, R62 ;  /* 0x0000003e3fab723e */ /* 0x000fca00000000ff */
[----:B------:R-:W1:Y:S01]  /*2cf0*/  MUFU.EX2 R70, R70 ;  /* 0x0000004600467308 */ /* 0x000e620000000800 */
[----:B---3--:R-:W-:-:S07]  /*2d00*/  FADD.FTZ R10, R66, R11 ;  /* 0x0000000b420a7221 */ /* 0x008fce0000010000 */
[----:B------:R-:W3:Y:S01]  /*2d10*/  MUFU.EX2 R9, R9 ;  /* 0x0000000900097308 */ /* 0x000ee20000000800 */
[C---:B----4-:R-:W-:Y:S01]  /*2d20*/  FADD.FTZ R5, R67.reuse, R10 ;  /* 0x0000000a43057221 */ /* 0x050fe20000010000 */
[----:B------:R-:W-:-:S03]  /*2d30*/  F2FP.F16.F32.PACK_AB R173, R67, R66 ;  /* 0x0000004243ad723e */ /* 0x000fc600000000ff */
[----:B-1----:R-:W-:-:S04]  /*2d40*/  FADD.FTZ R10, R70, R5 ;  /* 0x00000005460a7221 */ /* 0x002fc80000010000 */
[C---:B---3--:R-:W-:Y:S01]  /*2d50*/  FADD.FTZ R5, R9.reuse, R10 ;  /* 0x0000000a09057221 */ /* 0x048fe20000010000 */
[----:B------:R-:W-:Y:S01]  /*2d60*/  F2FP.F16.F32.PACK_AB R175, R9, R70 ;  /* 0x0000004609af723e */ /* 0x000fe200000000ff */
[----:B------:R-:W-:Y:S06]  /*2d70*/  @!P0 BRA `(.L_x_9042) ;  /* 0x0000000000048947 */ /* 0x000fec0003800000 */
[----:B------:R-:W-:Y:S01]  /*2d80*/  BPT.TRAP 0x1 ;  /* 0x000000040000795c */ /* 0x000fe20000300000 */
.L_x_9042:
[----:B------:R1:W3:Y:S01]  /*2d90*/  SYNCS.PHASECHK.TRANS64.TRYWAIT P1, [UR22+0x22850], R8 ;  /* 0x02285008ff0075a7 */ /* 0x0002e20008020156 */
[----:B------:R-:W-:Y:S05]  /*2da0*/  @!P0 BRA `(.L_x_9043) ;  /* 0x0000000000048947 */ /* 0x000fea0003800000 */
[----:B------:R-:W-:Y:S01]  /*2db0*/  BPT.TRAP 0x1 ;  /* 0x000000040000795c */ /* 0x000fe20000300000 */
.L_x_9043:
[----:B---3--:R-:W-:Y:S05]  /*2dc0*/  @P1 BRA `(.L_x_9044) ;  /* 0x0000000000081947 */ /* 0x008fea0003800000 */
[----:B------:R-:W3:Y:S02]  /*2dd0*/  SYNCS.PHASECHK.TRANS64.TRYWAIT P1, [UR22+0x22850], R8 ;  /* 0x02285008ff0075a7 */ /* 0x000ee40008020156 */
[----:B---3--:R-:W-:Y:S05]  /*2de0*/  @!P1 BRA `(.L_x_9045) ;  /* 0x0000008c004c9947 */ /* 0x008fea0003800000 */
.L_x_9044:
[----:B------:R4:W-:Y:S01]  /*2df0*/  BAR.SYNC.DEFER_BLOCKING R7, 0x100 ;  /* 0x000400070000751d */ /* 0x0009e20000010000 */
[----:B------:R-:W-:-:S04]  /*2e00*/  UIADD3 UR41, UR41, 0x400, URZ ;  /* 0x0000040029297890 */ /* 0x000fc8000fffe03f */
[----:B------:R-:W-:Y:S01]  /*2e10*/  USHF.R.U32.HI UR41, URZ, 0x4, UR41 ;  /* 0x000000043f297899 */ /* 0x000fe20008011629 */
[----:B------:R-:W-:-:S03]  /*2e20*/  UMOV UR7, 0x40000040 ;  /* 0x4000004000077882 */ /* 0x000fc60000000000 */
[----:B------:R-:W-:-:S04]  /*2e30*/  ULOP3.LUT UR21, UR41, 0x3fff, URZ, 0xc0, !UPT ;  /* 0x00003fff29157892 */ /* 0x000fc8000f8ec03f */
[----:B------:R-:W-:-:S04]  /*2e40*/  ULOP3.LUT UR21, UR21, 0x3000000, URZ, 0xfc, !UPT ;  /* 0x0300000015157892 */ /* 0x000fc8000f8efc3f */
[----:B------:R-:W-:Y:S01]  /*2e50*/  UIMAD UR11, UR37, 0xc00, UR21 ;  /* 0x00000c00250b78a4 */ /* 0x000fe2000f8e0215 */
[----:B------:R-:W-:-:S06]  /*2e60*/  WARPGROUP.ARRIVE ;  /* 0x00000000000079c5 */ /* 0x000fcc0000000000 */
        /* <DEDUP_REMOVED lines=33> */
[----:B----4-:R-:W-:Y:S05]  /*3080*/  @!P0 BRA `(.L_x_9046) ;  /* 0x0000000000048947 */ /* 0x010fea0003800000 */
[----:B------:R-:W-:Y:S01]  /*3090*/  BPT.TRAP 0x1 ;  /* 0x000000040000795c */ /* 0x000fe20000300000 */
.L_x_9046:
[----:B------:R-:W4:Y:S01]  /*30a0*/  S2UR UR6, SR_CgaCtaId ;  /* 0x00000000000679c3 */ /* 0x000f220000008800 */
[----:B------:R-:W-:Y:S02]  /*30b0*/  UISETP.GE.AND UP0, UPT, UR42, 0x61, UPT ;  /* 0x000000612a00788c */ /* 0x000fe4000bf06270 */
[----:B------:R-:W-:-:S04]  /*30c0*/  UIADD3 UR22, UR22, 0x22860, URZ ;  /* 0x0002286016167890 */ /* 0x000fc8000fffe03f */
[----:B------:R-:W-:Y:S01]  /*30d0*/  PLOP3.LUT P1, PT, PT, PT, UP0, 0x80, 0x0 ;  /* 0x000000000000781c */ /* 0x000fe20003f2f008 */
[----:B----4-:R-:W-:-:S09]  /*30e0*/  UPRMT UR22, UR6, 0x654, UR22 ;  /* 0x0000065406167896 */ /* 0x010fd20008000016 */
[----:B------:R-:W-:Y:S01]  /*30f0*/  SYNCS.ARRIVE.TRANS64.RED.A1T0 RZ, [UR22], RZ ;  /* 0x000000ffffff79a7 */ /* 0x000fe20008100416 */
[----:B------:R-:W-:Y:S02]  /*3100*/  UMOV UR22, 0x400 ;  /* 0x0000040000167882 */ /* 0x000fe40000000000 */
[----:B------:R-:W-:Y:S01]  /*3110*/  ULEA UR22, UR6, UR22, 0x18 ;  /* 0x0000001606167291 */ /* 0x000fe2000f8ec03f */
[----:B------:R-:W-:Y:S11]  /*3120*/  @!P1 BRA `(.L_x_9047) ;  /* 0x0000002000f09947 */ /* 0x000ff60003800000 */
[----:B------:R-:W-:Y:S01]  /*3130*/  IMAD.MOV.U32 R7, RZ, RZ, R4 ;  /* 0x000000ffff077224 */ /* 0x000fe200078e0004 */
[----:B------:R-:W-:Y:S01]  /*3140*/  UIADD3 UR44, UR44, -0x2, URZ ;  /* 0xfffffffe2c2c7890 */ /* 0x000fe2000fffe03f */
[----:B01-3--:R-:W-:Y:S01]  /*3150*/  IMAD.MOV.U32 R8, RZ, RZ, R3 ;  /* 0x000000ffff087224 */ /* 0x00bfe200078e0003 */
[----:B------:R-:W-:Y:S01]  /*3160*/  ULDC UR26, c[0x0][0x9d8] ;  /* 0x00027600001a7ab9 */ /* 0x000fe20000000800 */
[----:B------:R-:W-:-:S09]  /*3170*/  ULDC UR23, c[0x0][0x988] ;  /* 0x0002620000177ab9 */ /* 0x000fd20000000800 */
.L_x_9058:
[----:B------:R-:W-:Y:S01]  /*3180*/  UIADD3 UR37, UR37, 0x1, URZ ;  /* 0x0000000125257890 */ /* 0x000fe2000fffe03f */
[----:B--2---:R-:W-:Y:S01]  /*3190*/  IMAD.U32 R0, RZ, RZ, UR44 ;  /* 0x0000002cff007e24 */ /* 0x004fe2000f8e00ff */
        /* <DEDUP_REMOVED lines=8> */
.L_x_9048:
[----:B------:R-:W0:Y:S01]  /*3220*/  S2UR UR24, SR_CgaCtaId ;  /* 0x00000000001879c3 */ /* 0x000e220000008800 */
[----:B------:R-:W-:Y:S01]  /*3230*/  IMAD.U32 R0, RZ, RZ, UR36 ;  /* 0x00000024ff007e24 */ /* 0x000fe2000f8e00ff */
[----:B------:R-:W-:-:S04]  /*3240*/  UMOV UR22, 0x400 ;  /* 0x0000040000167882 */ /* 0x000fc80000000000 */
[----:B------:R-:W-:-:S04]  /*3250*/  SHF.L.U32 R0, R0, 0x1f, RZ ;  /* 0x0000001f00007819 */ /* 0x000fc800000006ff */
[----:B------:R-:W-:-:S13]  /*3260*/  R2UR UR27, R0 ;  /* 0x00000000001b72ca */ /* 0x000fda00000e0000 */
[----:B------:R-:W-:Y:S01]  /*3270*/  IMAD.U32 R0, RZ, RZ, UR27 ;  /* 0x0000001bff007e24 */ /* 0x000fe2000f8e00ff */
[----:B0-----:R-:W-:-:S04]  /*3280*/  ULEA UR22, UR24, UR22, 0x18 ;  /* 0x0000001618167291 */ /* 0x001fc8000f8ec03f */
[----:B------:R-:W-:-:S09]  /*3290*/  ULEA UR25, UR37, UR22, 0x3 ;  /* 0x0000001625197291 */ /* 0x000fd2000f8e183f */
[----:B------:R0:W1:Y:S01]  /*32a0*/  SYNCS.PHASECHK.TRANS64.TRYWAIT P2, [UR25+0x22830], R0 ;  /* 0x02283000ff0075a7 */ /* 0x0000620008040159 */
[----:B------:R-:W-:Y:S05]  /*32b0*/  @!P0 BRA `(.L_x_9049) ;  /* 0x0000000000048947 */ /* 0x000fea0003800000 */
[----:B------:R-:W-:Y:S01]  /*32c0*/  BPT.TRAP 0x1 ;  /* 0x000000040000795c */ /* 0x000fe20000300000 */
.L_x_9049:
[----:B-1----:R-:W-:Y:S05]  /*32d0*/  @P2 BRA `(.L_x_9050) ;  /* 0x00000000000c2947 */ /* 0x002fea0003800000 */
[----:B0-----:R-:W-:-:S04]  /*32e0*/  IMAD.U32 R0, RZ, RZ, UR27 ;  /* 0x0000001bff007e24 */ /* 0x001fc8000f8e00ff */
[----:B------:R-:W0:Y:S02]  /*32f0*/  SYNCS.PHASECHK.TRANS64.TRYWAIT P2, [UR25+0x22830], R0 ;  /* 0x02283000ff0075a7 */ /* 0x000e240008040159 */
[----:B0-----:R-:W-:Y:S05]  /*3300*/  @!P2 BRA `(.L_x_9051) ;  /* 0x00000088001ca947 */ /* 0x001fea0003800000 */
.L_x_9050:
[----:B------:R-:W-:Y:S01]  /*3310*/  UIMAD UR6, UR37, 0x300, UR20 ;  /* 0x00000300250678a4 */ /* 0x000fe2000f8e0214 */
[----:B------:R-:W-:Y:S01]  /*3320*/  WARPGROUP.ARRIVE ;  /* 0x00000000000079c5 */ /* 0x000fe20000000000 */
[----:B------:R-:W-:Y:S01]  /*3330*/  UMOV UR7, 0x40000040 ;  /* 0x4000004000077882 */ /* 0x000fe20000000000 */
[----:B------:R-:W-:Y:S01]  /*3340*/  UMOV UR11, 0x40000040 ;  /* 0x40000040000b7882 */ /* 0x000fe20000000000 */
[----:B------:R-:W-:-:S03]  /*3350*/  UIADD3 UR10, UR6, 0x2, URZ ;  /* 0x00000002060a7890 */ /* 0x000fc6000fffe03f */
[----:B------:R-:W1:Y:S01]  /*3360*/  S2R R202, SR_TID.X ;  /* 0x0000000000ca7919 */ /* 0x000e620000002100 */
[----:B------:R-:W-:Y:S01]  /*3370*/  UIADD3 UR14, UR6, 0x4, URZ ;  /* 0x00000004060e7890 */ /* 0x000fe2000fffe03f */
[----:B------:R-:W-:Y:S01]  /*3380*/  UMOV UR15, 0x40000040 ;  /* 0x40000040000f7882 */ /* 0x000fe20000000000 */
[----:B------:R-:W-:Y:S01]  /*3390*/  HGMMA.64x96x16.F32 R152, gdesc[UR4], RZ, !UPT, gsb0 ;  /* 0x01600000049879f0 */ /* 0x000fe2000c0008ff */
[----:B------:R-:W-:Y:S01]  /*33a0*/  UIADD3 UR18, UR6, 0x6, URZ ;  /* 0x0000000606127890 */ /* 0x000fe2000fffe03f */
[----:B------:R-:W-:Y:S01]  /*33b0*/  UMOV UR19, 0x40000040 ;  /* 0x4000004000137882 */ /* 0x000fe20000000000 */
[----:B-1----:R-:W-:-:S04]  /*33c0*/  SHF.R.U32.HI R202, RZ, 0x7, R202 ;  /* 0x00000007ffca7819 */ /* 0x002fc800000116ca */
[----:B0-----:R-:W-:Y:S01]  /*33d0*/  IADD3 R0, -R202, 0xb, RZ ;  /* 0x0000000bca007810 */ /* 0x001fe20007ffe1ff */
        /* <DEDUP_REMOVED lines=13> */
.L_x_9052:
        /* <DEDUP_REMOVED lines=41> */
[----:B------:R-:W-:Y:S01]  /*3740*/  UMOV UR10, UR23 ;  /* 0x00000017000a7c82 */ /* 0x000fe20008000000 */
[----:B------:R-:W-:Y:S01]  /*3750*/  FMUL.FTZ R181, R186, UR26 ;  /* 0x0000001abab57c20 */ /* 0x000fe20008410000 */
[----:B------:R-:W-:Y:S01]  /*3760*/  FMUL.FTZ R185, R194, UR26 ;  /* 0x0000001ac2b97c20 */ /* 0x000fe20008410000 */
[----:B------:R-:W-:Y:S01]  /*3770*/  FMUL.FTZ R186, R195, UR26 ;  /* 0x0000001ac3ba7c20 */ /* 0x000fe20008410000 */
[----:B------:R-:W-:Y:S01]  /*3780*/  FMUL.FTZ R188, R199, UR26 ;  /* 0x0000001ac7bc7c20 */ /* 0x000fe20008410000 */
[----:B------:R-:W3:Y:S01]  /*3790*/  MUFU.TANH R22, R22 ;  /* 0x0000001600167308 */ /* 0x000ee20000002400 */
[----:B-1----:R-:W-:Y:S01]  /*37a0*/  FMNMX.FTZ R3, R13, R170, !PT ;  /* 0x000000aa0d037209 */ /* 0x002fe20007810000 */
[----:B------:R-:W-:Y:S01]  /*37b0*/  FMUL.FTZ R170, R189, UR26 ;  /* 0x0000001abdaa7c20 */ /* 0x000fe20008410000 */
[----:B------:R-:W-:-:S04]  /*37c0*/  UIADD3 UR6, UR25, 0x22840, URZ ;  /* 0x0002284019067890 */ /* 0x000fc8000fffe03f */
[----:B------:R-:W-:Y:S01]  /*37d0*/  UPRMT UR6, UR24, 0x654, UR6 ;  /* 0x0000065418067896 */ /* 0x000fe20008000006 */
[----:B------:R-:W1:Y:S01]  /*37e0*/  MUFU.TANH R152, R152 ;  /* 0x0000009800987308 */ /* 0x000e620000002400 */
[----:B--2---:R-:W-:-:S07]  /*37f0*/  FMNMX.FTZ R3, R20, R3, !PT ;  /* 0x0000000314037209 */ /* 0x004fce0007810000 */
[----:B------:R-:W2:Y:S01]  /*3800*/  MUFU.TANH R154, R154 ;  /* 0x0000009a009a7308 */ /* 0x000ea20000002400 */
[----:B---3--:R-:W-:Y:S01]  /*3810*/  FMNMX.FTZ R3, R22, R3, !PT ;  /* 0x0000000316037209 */ /* 0x008fe20007810000 */
[----:B------:R-:W-:Y:S06]  /*3820*/  SYNCS.ARRIVE.TRANS64.RED.A1T0 RZ, [UR6], RZ ;  /* 0x000000ffffff79a7 */ /* 0x000fec0008100406 */
        /* <DEDUP_REMOVED lines=34> */
[----:B--2---:R-:W-:-:S07]  /*3a50*/  FMNMX.FTZ R180, R170, R3, !PT ;  /* 0x00000003aab47209 */ /* 0x004fce0007810000 */
[----:B------:R-:W2:Y:S01]  /*3a60*/  MUFU.TANH R176, R176 ;  /* 0x000000b000b07308 */ /* 0x000ea20000002400 */
[----:B---3--:R-:W-:-:S07]  /*3a70*/  FMNMX.FTZ R180, R173, R180, !PT ;  /* 0x000000b4adb47209 */ /* 0x008fce0007810000 */
[----:B------:R-:W3:Y:S01]  /*3a80*/  MUFU.TANH R172, R172 ;  /* 0x000000ac00ac7308 */ /* 0x000ee20000002400 */
[----:B-1----:R-:W-:Y:S01]  /*3a90*/  FMNMX.FTZ R3, R171, R180, !PT ;  /* 0x000000b4ab037209 */ /* 0x002fe20007810000 */
[----:B------:R-:W-:Y:S01]  /*3aa0*/  FMUL.FTZ R180, R183, UR26 ;  /* 0x0000001ab7b47c20 */ /* 0x000fe20008410000 */
[----:B------:R-:W-:-:S05]  /*3ab0*/  FMUL.FTZ R183, R190, UR26 ;  /* 0x0000001abeb77c20 */ /* 0x000fca0008410000 */
[----:B------:R-:W1:Y:S01]  /*3ac0*/  MUFU.TANH R10, R10 ;  /* 0x0000000a000a7308 */ /* 0x000e620000002400 */
[----:B--2---:R-:W-:-:S07]  /*3ad0*/  FMNMX.FTZ R3, R176, R3, !PT ;  /* 0x00000003b0037209 */ /* 0x004fce0007810000 */
[----:B------:R-:W2:Y:S01]  /*3ae0*/  MUFU.TANH R11, R11 ;  /* 0x0000000b000b7308 */ /* 0x000ea20000002400 */
[----:B---3--:R-:W-:-:S05]  /*3af0*/  FMNMX.FTZ R3, R172, R3, !PT ;  /* 0x00000003ac037209 */ /* 0x008fca0007810000 */
[----:B------:R-:W3:Y:S02]  /*3b00*/  SHFL.BFLY PT, R184, R3, 0x2, 0x1f ;  /* 0x0c401f0003b87f89 */ /* 0x000ee400000e0000 */
[----:B------:R-:W4:Y:S08]  /*3b10*/  MUFU.TANH R14, R14 ;  /* 0x0000000e000e7308 */ /* 0x000f300000002400 */
[----:B------:R-:W5:Y:S08]  /*3b20*/  MUFU.TANH R15, R15 ;  /* 0x0000000f000f7308 */ /* 0x000f700000002400 */
[----:B------:R-:W0:Y:S01]  /*3b30*/  MUFU.TANH R21, R21 ;  /* 0x0000001500157308 */ /* 0x000e220000002400 */
[----:B---3--:R-:W-:Y:S01]  /*3b40*/  FMNMX.FTZ R177, R3, R184, !PT ;  /* 0x000000b803b17209 */ /* 0x008fe20007810000 */
[----:B------:R-:W-:-:S06]  /*3b50*/  FMUL.FTZ R184, R191, UR26 ;  /* 0x0000001abfb87c20 */ /* 0x000fcc0008410000 */
[----:B------:R-:W3:Y:S01]  /*3b60*/  MUFU.TANH R23, R23 ;  /* 0x0000001700177308 */ /* 0x000ee20000002400 */
[----:B------:R-:W1:Y:S07]  /*3b70*/  SHFL.BFLY PT, R190, R177, 0x1, 0x1f ;  /* 0x0c201f00b1be7f89 */ /* 0x000e6e00000e0000 */
[----:B------:R-:W3:Y:S08]  /*3b80*/  MUFU.TANH R153, R153 ;  /* 0x0000009900997308 */ /* 0x000ef00000002400 */
[----:B------:R-:W3:Y:S08]  /*3b90*/  MUFU.TANH R155, R155 ;  /* 0x0000009b009b7308 */ /* 0x000ef00000002400 */
[----:B------:R-:W3:Y:S01]  /*3ba0*/  MUFU.TANH R157, R157 ;  /* 0x0000009d009d7308 */ /* 0x000ee20000002400 */
[----:B-1----:R-:W-:-:S05]  /*3bb0*/  FMNMX.FTZ R3, R177, R190, !PT ;  /* 0x000000beb1037209 */ /* 0x002fca0007810000 */
[C---:B------:R-:W-:Y:S01]  /*3bc0*/  FADD.FTZ R8, -R3.reuse, R8 ;  /* 0x0000000803087221 */ /* 0x040fe20000010100 */
[----:B------:R-:W-:Y:S01]  /*3bd0*/  FMUL.FTZ R215, R3, UR10 ;  /* 0x0000000a03d77c20 */ /* 0x000fe20008410000 */
[----:B------:R-:W1:Y:S02]  /*3be0*/  MUFU.TANH R158, R158 ;  /* 0x0000009e009e7308 */ /* 0x000e640000002400 */
[----:B------:R-:W-:Y:S01]  /*3bf0*/  FMUL.FTZ R177, R8, UR10 ;  /* 0x0000000a08b17c20 */ /* 0x000fe20008410000 */
[----:B------:R-:W-:Y:S01]  /*3c00*/  FMNMX.FTZ R8, R10, R7, !PT ;  /* 0x000000070a087209 */ /* 0x000fe20007810000 */
[--C-:B------:R-:W-:Y:S01]  /*3c10*/  FFMA.FTZ R192, R9, UR10, -R215.reuse ;  /* 0x0000000a09c07c23 */ /* 0x100fe200080108d7 */
[--C-:B------:R-:W-:Y:S01]  /*3c20*/  FFMA.FTZ R203, R4, UR10, -R215.reuse ;  /* 0x0000000a04cb7c23 */ /* 0x100fe200080108d7 */
[--C-:B------:R-:W-:Y:S01]  /*3c30*/  FFMA.FTZ R195, R161, UR10, -R215.reuse ;  /* 0x0000000aa1c37c23 */ /* 0x100fe200080108d7 */
[----:B--2---:R-:W-:Y:S01]  /*3c40*/  FMNMX.FTZ R9, R11, R8, !PT ;  /* 0x000000080b097209 */ /* 0x004fe20007810000 */
[----:B------:R-:W2:Y:S01]  /*3c50*/  MUFU.TANH R159, R159 ;  /* 0x0000009f009f7308 */ /* 0x000ea20000002400 */
[--C-:B------:R-:W-:Y:S01]  /*3c60*/  FFMA.FTZ R189, R152, UR10, -R215.reuse ;  /* 0x0000000a98bd7c23 */ /* 0x100fe200080108d7 */
[--C-:B------:R-:W-:Y:S01]  /*3c70*/  FFMA.FTZ R196, R154, UR10, -R215.reuse ;  /* 0x0000000a9ac47c23 */ /* 0x100fe200080108d7 */
[----:B----4-:R-:W-:Y:S01]  /*3c80*/  FMNMX.FTZ R8, R14, R9, !PT ;  /* 0x000000090e087209 */ /* 0x010fe20007810000 */
[--C-:B------:R-:W-:Y:S01]  /*3c90*/  FFMA.FTZ R154, R176, UR10, -R215.reuse ;  /* 0x0000000ab09a7c23 */ /* 0x100fe200080108d7 */
[--C-:B------:R-:W-:Y:S01]  /*3ca0*/  FFMA.FTZ R198, R12, UR10, -R215.reuse ;  /* 0x0000000a0cc67c23 */ /* 0x100fe200080108d7 */
[--C-:B------:R-:W-:Y:S01]  /*3cb0*/  FFMA.FTZ R191, R22, UR10, -R215.reuse ;  /* 0x0000000a16bf7c23 */ /* 0x100fe200080108d7 */
[----:B-----5:R-:W-:Y:S01]  /*3cc0*/  FMNMX.FTZ R8, R15, R8, !PT ;  /* 0x000000080f087209 */ /* 0x020fe20007810000 */
[----:B------:R-:W4:Y:S01]  /*3cd0*/  MUFU.TANH R174, R174 ;  /* 0x000000ae00ae7308 */ /* 0x000f220000002400 */
[--C-:B------:R-:W-:Y:S01]  /*3ce0*/  FFMA.FTZ R211, R13, UR10, -R215.reuse ;  /* 0x0000000a0dd37c23 */ /* 0x100fe200080108d7 */
[--C-:B------:R-:W-:Y:S01]  /*3cf0*/  FFMA.FTZ R22, R156, UR10, -R215.reuse ;  /* 0x0000000a9c167c23 */ /* 0x100fe200080108d7 */
[----:B0-----:R-:W-:Y:S01]  /*3d00*/  FMNMX.FTZ R8, R21, R8, !PT ;  /* 0x0000000815087209 */ /* 0x001fe20007810000 */
[--C-:B------:R-:W-:Y:S01]  /*3d10*/  FFMA.FTZ R190, R20, UR10, -R215.reuse ;  /* 0x0000000a14be7c23 */ /* 0x100fe200080108d7 */
[--C-:B------:R-:W-:Y:S01]  /*3d20*/  FFMA.FTZ R193, R160, UR10, -R215.reuse ;  /* 0x0000000aa0c17c23 */ /* 0x100fe200080108d7 */
[--C-:B------:R-:W-:Y:S01]  /*3d30*/  FFMA.FTZ R201, R164, UR10, -R215.reuse ;  /* 0x0000000aa4c97c23 */ /* 0x100fe200080108d7 */
[----:B---3--:R-:W-:Y:S01]  /*3d40*/  FMNMX.FTZ R8, R23, R8, !PT ;  /* 0x0000000817087209 */ /* 0x008fe20007810000 */
[----:B------:R-:W0:Y:S01]  /*3d50*/  MUFU.TANH R175, R175 ;  /* 0x000000af00af7308 */ /* 0x000e220000002400 */
[--C-:B------:R-:W-:Y:S01]  /*3d60*/  FFMA.FTZ R162, R162, UR10, -R215.reuse ;  /* 0x0000000aa2a27c23 */ /* 0x100fe200080108d7 */
[--C-:B------:R-:W-:Y:S01]  /*3d70*/  FFMA.FTZ R20, R163, UR10, -R215.reuse ;  /* 0x0000000aa3147c23 */ /* 0x100fe200080108d7 */
[----:B------:R-:W-:Y:S01]  /*3d80*/  FMNMX.FTZ R8, R153, R8, !PT ;  /* 0x0000000899087209 */ /* 0x000fe20007810000 */
[--C-:B------:R-:W-:Y:S01]  /*3d90*/  FFMA.FTZ R199, R170, UR10, -R215.reuse ;  /* 0x0000000aaac77c23 */ /* 0x100fe200080108d7 */
[--C-:B------:R-:W-:Y:S01]  /*3da0*/  FFMA.FTZ R13, R165, UR10, -R215.reuse ;  /* 0x0000000aa50d7c23 */ /* 0x100fe200080108d7 */
[--C-:B------:R-:W-:Y:S01]  /*3db0*/  FFMA.FTZ R172, R172, UR10, -R215.reuse ;  /* 0x0000000aacac7c23 */ /* 0x100fe200080108d7 */
[----:B------:R-:W-:Y:S01]  /*3dc0*/  FMNMX.FTZ R8, R155, R8, !PT ;  /* 0x000000089b087209 */ /* 0x000fe20007810000 */
[----:B------:R-:W3:Y:S01]  /*3dd0*/  MUFU.TANH R178, R178 ;  /* 0x000000b200b27308 */ /* 0x000ee20000002400 */
[--C-:B------:R-:W-:Y:S01]  /*3de0*/  FFMA.FTZ R197, R167, UR10, -R215.reuse ;  /* 0x0000000aa7c57c23 */ /* 0x100fe200080108d7 */
[--C-:B------:R-:W-:Y:S01]  /*3df0*/  FFMA.FTZ R166, R166, UR10, -R215.reuse ;  /* 0x0000000aa6a67c23 */ /* 0x100fe200080108d7 */
[----:B------:R-:W-:Y:S01]  /*3e00*/  FMNMX.FTZ R9, R157, R8, !PT ;  /* 0x000000089d097209 */ /* 0x000fe20007810000 */
[--C-:B------:R-:W-:Y:S01]  /*3e10*/  FFMA.FTZ R168, R168, UR10, -R215.reuse ;  /* 0x0000000aa8a87c23 */ /* 0x100fe200080108d7 */
[--C-:B------:R-:W-:Y:S01]  /*3e20*/  FFMA.FTZ R12, R169, UR10, -R215.reuse ;  /* 0x0000000aa90c7c23 */ /* 0x100fe200080108d7 */
[----:B------:R-:W-:Y:S01]  /*3e30*/  FFMA.FTZ R194, R171, UR10, -R215 ;  /* 0x0000000aabc27c23 */ /* 0x000fe200080108d7 */
[----:B-1----:R-:W-:Y:S01]  /*3e40*/  FMNMX.FTZ R4, R158, R9, !PT ;  /* 0x000000099e047209 */ /* 0x002fe20007810000 */
[----:B------:R-:W1:Y:S03]  /*3e50*/  MUFU.TANH R179, R179 ;  /* 0x000000b300b37308 */ /* 0x000e660000002400 */
[----:B--2---:R-:W-:-:S04]  /*3e60*/  FMNMX.FTZ R9, R159, R4, !PT ;  /* 0x000000049f097209 */ /* 0x004fc80007810000 */
[----:B----4-:R-:W-:Y:S01]  /*3e70*/  FMNMX.FTZ R4, R174, R9, !PT ;  /* 0x00000009ae047209 */ /* 0x010fe20007810000 */
[----:B------:R-:W2:Y:S03]  /*3e80*/  MUFU.TANH R180, R180 ;  /* 0x000000b400b47308 */ /* 0x000ea60000002400 */
[----:B0-----:R-:W-:-:S04]  /*3e90*/  FMNMX.FTZ R9, R175, R4, !PT ;  /* 0x00000004af097209 */ /* 0x001fc80007810000 */
[----:B---3--:R-:W-:Y:S01]  /*3ea0*/  FMNMX.FTZ R4, R178, R9, !PT ;  /* 0x00000009b2047209 */ /* 0x008fe20007810000 */
[----:B------:R-:W0:Y:S03]  /*3eb0*/  MUFU.TANH R181, R181 ;  /* 0x000000b500b57308 */ /* 0x000e260000002400 */
[----:B-1----:R-:W-:-:S05]  /*3ec0*/  FMNMX.FTZ R9, R179, R4, !PT ;  /* 0x00000004b3097209 */ /* 0x002fca0007810000 */
        /* <DEDUP_REMOVED lines=15> */
[----:B0-----:R-:W-:-:S07]  /*3fc0*/  FMNMX.FTZ R9, R187, R4, !PT ;  /* 0x00000004bb097209 */ /* 0x001fce0007810000 */
[----:B------:R-:W0:Y:S01]  /*3fd0*/  MUFU.EX2 R192, R192 ;  /* 0x000000c000c07308 */ /* 0x000e220000000800 */
[----:B-1----:R-:W-:-:S05]  /*3fe0*/  FMNMX.FTZ R9, R188, R9, !PT ;  /* 0x00000009bc097209 */ /* 0x002fca0007810000 */
[----:B------:R-:W1:Y:S02]  /*3ff0*/  SHFL.BFLY PT, R4, R9, 0x2, 0x1f ;  /* 0x0c401f0009047f89 */ /* 0x000e6400000e0000 */
[----:B------:R-:W3:Y:S01]  /*4000*/  MUFU.EX2 R203, R203 ;  /* 0x000000cb00cb7308 */ /* 0x000ee20000000800 */
[-C--:B--2---:R-:W-:Y:S01]  /*4010*/  FMUL.FTZ R24, R24, R177.reuse ;  /* 0x000000b118187220 */ /* 0x084fe20000410000 */
        /* <DEDUP_REMOVED lines=20> */
[----:B-1----:R-:W-:Y:S01]  /*4160*/  FMNMX.FTZ R8, R9, R4, !PT ;  /* 0x0000000409087209 */ /* 0x002fe20007810000 */
[----:B------:R-:W-:Y:S01]  /*4170*/  FFMA.FTZ R9, R173, UR10, -R215 ;  /* 0x0000000aad097c23 */ /* 0x000fe200080108d7 */
[----:B------:R-:W-:Y:S01]  /*4180*/  MUFU.EX2 R190, R190 ;  /* 0x000000be00be7308 */ /* 0x000fe20000000800 */
[-C--:B------:R-:W-:Y:S01]  /*4190*/  FMUL.FTZ R60, R60, R177.reuse ;  /* 0x000000b13c3c7220 */ /* 0x080fe20000410000 */
[-C--:B------:R-:W-:Y:S01]  /*41a0*/  FMUL.FTZ R61, R61, R177.reuse ;  /* 0x000000b13d3d7220 */ /* 0x080fe20000410000 */
[----:B------:R-:W1:Y:S01]  /*41b0*/  SHFL.BFLY PT, R161, R8, 0x1, 0x1f ;  /* 0x0c201f0008a17f89 */ /* 0x000e6200000e0000 */
        /* <DEDUP_REMOVED lines=23> */
[----:B-1----:R-:W-:Y:S01]  /*4330*/  FMNMX.FTZ R4, R8, R161, !PT ;  /* 0x000000a108047209 */ /* 0x002fe20007810000 */
[-C--:B------:R-:W-:Y:S01]  /*4340*/  FMUL.FTZ R104, R104, R177.reuse ;  /* 0x000000b168687220 */ /* 0x080fe20000410000 */
[-C--:B------:R-:W-:Y:S01]  /*4350*/  FMUL.FTZ R105, R105, R177.reuse ;  /* 0x000000b169697220 */ /* 0x080fe20000410000 */
[-C--:B------:R-:W-:Y:S01]  /*4360*/  FMUL.FTZ R108, R108, R177.reuse ;  /* 0x000000b16c6c7220 */ /* 0x080fe20000410000 */
[-C--:B------:R-:W-:Y:S01]  /*4370*/  FMUL.FTZ R109, R109, R177.reuse ;  /* 0x000000b16d6d7220 */ /* 0x080fe20000410000 */
[----:B------:R-:W-:Y:S01]  /*4380*/  FADD.FTZ R152, -R4, R7 ;  /* 0x0000000704987221 */ /* 0x000fe20000010100 */
[----:B------:R-:W-:Y:S01]  /*4390*/  MUFU.EX2 R8, R154 ;  /* 0x0000009a00087308 */ /* 0x000fe20000000800 */
[-C--:B------:R-:W-:Y:S01]  /*43a0*/  FMUL.FTZ R112, R112, R177.reuse ;  /* 0x000000b170707220 */ /* 0x080fe20000410000 */
[-C--:B------:R-:W-:Y:S01]  /*43b0*/  FMUL.FTZ R113, R113, R177.reuse ;  /* 0x000000b171717220 */ /* 0x080fe20000410000 */
[----:B------:R-:W-:Y:S01]  /*43c0*/  FMUL.FTZ R176, R152, UR10 ;  /* 0x0000000a98b07c20 */ /* 0x000fe20008410000 */
[----:B------:R-:W-:Y:S01]  /*43d0*/  FMUL.FTZ R152, R4, UR10 ;  /* 0x0000000a04987c20 */ /* 0x000fe20008410000 */
[-C--:B------:R-:W-:Y:S01]  /*43e0*/  FMUL.FTZ R116, R116, R177.reuse ;  /* 0x000000b174747220 */ /* 0x080fe20000410000 */
[-C--:B------:R-:W-:Y:S01]  /*43f0*/  FMUL.FTZ R117, R117, R177.reuse ;  /* 0x000000b175757220 */ /* 0x080fe20000410000 */
[----:B------:R-:W-:Y:S01]  /*4400*/  FMUL.FTZ R120, R120, R177 ;  /* 0x000000b178787220 */ /* 0x000fe20000410000 */
[--C-:B------:R-:W-:Y:S01]  /*4410*/  FFMA.FTZ R161, R10, UR10, -R152.reuse ;  /* 0x0000000a0aa17c23 */ /* 0x100fe20008010898 */
[--C-:B------:R-:W-:Y:S01]  /*4420*/  FFMA.FTZ R10, R11, UR10, -R152.reuse ;  /* 0x0000000a0b0a7c23 */ /* 0x100fe20008010898 */
[----:B------:R-:W-:Y:S01]  /*4430*/  MUFU.EX2 R176, R176 ;  /* 0x000000b000b07308 */ /* 0x000fe20000000800 */
[--C-:B------:R-:W-:Y:S01]  /*4440*/  FFMA.FTZ R11, R14, UR10, -R152.reuse ;  /* 0x0000000a0e0b7c23 */ /* 0x100fe20008010898 */
[--C-:B------:R-:W-:Y:S01]  /*4450*/  FFMA.FTZ R156, R15, UR10, -R152.reuse ;  /* 0x0000000a0f9c7c23 */ /* 0x100fe20008010898 */
[--C-:B------:R-:W-:Y:S01]  /*4460*/  FFMA.FTZ R14, R21, UR10, -R152.reuse ;  /* 0x0000000a150e7c23 */ /* 0x100fe20008010898 */
[--C-:B------:R-:W-:Y:S01]  /*4470*/  FFMA.FTZ R15, R23, UR10, -R152.reuse ;  /* 0x0000000a170f7c23 */ /* 0x100fe20008010898 */
[----:B------:R-:W-:Y:S01]  /*4480*/  FFMA.FTZ R21, R153, UR10, -R152 ;  /* 0x0000000a99157c23 */ /* 0x000fe20008010898 */
[----:B---3--:R-:W-:Y:S01]  /*4490*/  FADD.FTZ R153, R203, R6 ;  /* 0x00000006cb997221 */ /* 0x008fe20000010000 */
[--C-:B------:R-:W-:Y:S01]  /*44a0*/  FFMA.FTZ R160, R155, UR10, -R152.reuse ;  /* 0x0000000a9ba07c23 */ /* 0x100fe20008010898 */
[----:B------:R-:W1:Y:S01]  /*44b0*/  MUFU.EX2 R161, R161 ;  /* 0x000000a100a17308 */ /* 0x000e620000000800 */
[--C-:B------:R-:W-:Y:S01]  /*44c0*/  FFMA.FTZ R164, R158, UR10, -R152.reuse ;  /* 0x0000000a9ea47c23 */ /* 0x100fe20008010898 */
[----:B--2---:R-:W-:Y:S01]  /*44d0*/  FADD.FTZ R158, R198, R153 ;  /* 0x00000099c69e7221 */ /* 0x004fe20000010000 */
[--C-:B------:R-:W-:Y:S01]  /*44e0*/  FFMA.FTZ R23, R157, UR10, -R152.reuse ;  /* 0x0000000a9d177c23 */ /* 0x100fe20008010898 */
[--C-:B------:R-:W-:Y:S01]  /*44f0*/  FFMA.FTZ R163, R159, UR10, -R152.reuse ;  /* 0x0000000a9fa37c23 */ /* 0x100fe20008010898 */
[----:B------:R-:W-:Y:S01]  /*4500*/  FFMA.FTZ R170, R174, UR10, -R152 ;  /* 0x0000000aaeaa7c23 */ /* 0x000fe20008010898 */
[----:B0-----:R-:W-:Y:S01]  /*4510*/  FADD.FTZ R153, R211, R158 ;  /* 0x0000009ed3997221 */ /* 0x001fe20000010000 */
        /* <DEDUP_REMOVED lines=10> */
[----:B-1----:R-:W-:Y:S01]  /*45c0*/  FFMA.FTZ R5, R176, R5, R161 ;  /* 0x00000005b0057223 */ /* 0x002fe200000100a1 */
[--C-:B------:R-:W-:Y:S01]  /*45d0*/  FFMA.FTZ R186, R186, UR10, -R152.reuse ;  /* 0x0000000ababa7c23 */ /* 0x100fe20008010898 */
[--C-:B------:R-:W-:Y:S01]  /*45e0*/  FFMA.FTZ R187, R187, UR10, -R152.reuse ;  /* 0x0000000abbbb7c23 */ /* 0x100fe20008010898 */
[----:B------:R-:W-:Y:S01]  /*45f0*/  FFMA.FTZ R188, R188, UR10, -R152 ;  /* 0x0000000abcbc7c23 */ /* 0x000fe20008010898 */
[-C--:B------:R-:W-:Y:S01]  /*4600*/  FMUL.FTZ R121, R121, R177.reuse ;  /* 0x000000b179797220 */ /* 0x080fe20000410000 */
[-C--:B------:R-:W-:Y:S01]  /*4610*/  FMUL.FTZ R124, R124, R177.reuse ;  /* 0x000000b17c7c7220 */ /* 0x080fe20000410000 */
[-C--:B------:R-:W-:Y:S01]  /*4620*/  FMUL.FTZ R125, R125, R177.reuse ;  /* 0x000000b17d7d7220 */ /* 0x080fe20000410000 */
[----:B------:R-:W1:Y:S01]  /*4630*/  MUFU.EX2 R156, R156 ;  /* 0x0000009c009c7308 */ /* 0x000e620000000800 */
        /* <DEDUP_REMOVED lines=16> */
[C---:B-1----:R-:W-:Y:S01]  /*4740*/  FADD.FTZ R5, R156.reuse, R5 ;  /* 0x000000059c057221 */ /* 0x042fe20000010000 */
[----:B------:R-:W-:Y:S01]  /*4750*/  F2FP.F16.F32.PACK_AB R155, R156, R11 ;  /* 0x0000000b9c9b723e */ /* 0x000fe200000000ff */
[-C--:B------:R-:W-:Y:S01]  /*4760*/  FMUL.FTZ R148, R148, R177.reuse ;  /* 0x000000b194947220 */ /* 0x080fe20000410000 */
[----:B------:R-:W-:Y:S01]  /*4770*/  F2FP.F16.F32.PACK_AB R156, R191, R190 ;  /* 0x000000bebf9c723e */ /* 0x000fe200000000ff */
[----:B------:R-:W-:Y:S01]  /*4780*/  FMUL.FTZ R149, R149, R177 ;  /* 0x000000b195957220 */ /* 0x000fe20000410000 */
[-C--:B------:R-:W-:Y:S01]  /*4790*/  FMUL.FTZ R26, R26, R176.reuse ;  /* 0x000000b01a1a7220 */ /* 0x080fe20000410000 */
[-C--:B------:R-:W-:Y:S01]  /*47a0*/  FMUL.FTZ R27, R27, R176.reuse ;  /* 0x000000b01b1b7220 */ /* 0x080fe20000410000 */
[----:B------:R-:W1:Y:S01]  /*47b0*/  MUFU.EX2 R21, R21 ;  /* 0x0000001500157308 */ /* 0x000e620000000800 */
[----:B0-----:R-:W-:Y:S01]  /*47c0*/  FADD.FTZ R158, R14, R5 ;  /* 0x000000050e9e7221 */ /* 0x001fe20000010000 */
[----:B------:R-:W-:Y:S01]  /*47d0*/  FADD.FTZ R5, R189, R154 ;  /* 0x0000009abd057221 */ /* 0x000fe20000010000 */
[-C--:B------:R-:W-:Y:S01]  /*47e0*/  FMUL.FTZ R30, R30, R176.reuse ;  /* 0x000000b01e1e7220 */ /* 0x080fe20000410000 */
[-C--:B------:R-:W-:Y:S01]  /*47f0*/  FMUL.FTZ R31, R31, R176.reuse ;  /* 0x000000b01f1f7220 */ /* 0x080fe20000410000 */
[-C--:B------:R-:W-:Y:S01]  /*4800*/  FMUL.FTZ R34, R34, R176.reuse ;  /* 0x000000b022227220 */ /* 0x080fe20000410000 */
[----:B------:R-:W-:Y:S01]  /*4810*/  FADD.FTZ R5, R196, R5 ;  /* 0x00000005c4057221 */ /* 0x000fe20000010000 */
        /* <DEDUP_REMOVED lines=34> */
[----:B-1----:R-:W-:Y:S01]  /*4a40*/  FADD.FTZ R5, R23, R154 ;  /* 0x0000009a17057221 */ /* 0x002fe20000010000 */
[----:B------:R-:W-:Y:S01]  /*4a50*/  F2FP.F16.F32.PACK_AB R154, R211, R198 ;  /* 0x000000c6d39a723e */ /* 0x000fe200000000ff */
[-C--:B------:R-:W-:Y:S01]  /*4a60*/  FMUL.FTZ R82, R82, R176.reuse ;  /* 0x000000b052527220 */ /* 0x080fe20000410000 */
[-C--:B------:R-:W-:Y:S01]  /*4a70*/  FMUL.FTZ R83, R83, R176.reuse ;  /* 0x000000b053537220 */ /* 0x080fe20000410000 */
[-C--:B------:R-:W-:Y:S01]  /*4a80*/  FMUL.FTZ R86, R86, R176.reuse ;  /* 0x000000b056567220 */ /* 0x080fe20000410000 */
[-C--:B------:R-:W-:Y:S01]  /*4a90*/  FMUL.FTZ R87, R87, R176.reuse ;  /* 0x000000b057577220 */ /* 0x080fe20000410000 */
[----:B------:R-:W-:Y:S01]  /*4aa0*/  FMUL.FTZ R90, R90, R176 ;  /* 0x000000b05a5a7220 */ /* 0x000fe20000410000 */
[----:B------:R-:W-:Y:S01]  /*4ab0*/  MUFU.EX2 R162, R162 ;  /* 0x000000a200a27308 */ /* 0x000fe20000000800 */
        /* <DEDUP_REMOVED lines=40> */
[----:B0-----:R-:W-:Y:S01]  /*4d40*/  FFMA.FTZ R172, R178, UR10, -R152 ;  /* 0x0000000ab2ac7c23 */ /* 0x001fe20008010898 */
[----:B------:R-:W-:Y:S01]  /*4d50*/  FADD.FTZ R178, R162, R153 ;  /* 0x00000099a2b27221 */ /* 0x000fe20000010000 */
[----:B-1----:R-:W-:Y:S01]  /*4d60*/  FADD.FTZ R158, R170, R5 ;  /* 0x00000005aa9e7221 */ /* 0x002fe20000010000 */
[----:B------:R-:W-:-:S02]  /*4d70*/  F2FP.F16.F32.PACK_AB R153, R10, R161 ;  /* 0x000000a10a99723e */ /* 0x000fc400000000ff */
[----:B------:R-:W-:Y:S01]  /*4d80*/  FADD.FTZ R11, R195, R178 ;  /* 0x000000b2c30b7221 */ /* 0x000fe20000010000 */
[----:B------:R-:W-:Y:S01]  /*4d90*/  F2FP.F16.F32.PACK_AB R161, R164, R23 ;  /* 0x00000017a4a1723e */ /* 0x000fe200000000ff */
[----:B------:R-:W0:Y:S01]  /*4da0*/  MUFU.EX2 R165, R165 ;  /* 0x000000a500a57308 */ /* 0x000e220000000800 */
[----:B------:R-:W-:Y:S02]  /*4db0*/  F2FP.F16.F32.PACK_AB R163, R170, R163 ;  /* 0x000000a3aaa3723e */ /* 0x000fe400000000ff */
[----:B------:R-:W-:Y:S02]  /*4dc0*/  F2FP.F16.F32.PACK_AB R152, R203, R192 ;  /* 0x000000c0cb98723e */ /* 0x000fe400000000ff */
[----:B------:R-:W-:-:S03]  /*4dd0*/  F2FP.F16.F32.PACK_AB R162, R195, R162 ;  /* 0x000000a2c3a2723e */ /* 0x000fc600000000ff */
[----:B------:R-:W1:Y:S01]  /*4de0*/  MUFU.EX2 R201, R201 ;  /* 0x000000c900c97308 */ /* 0x000e620000000800 */
[----:B--2---:R-:W-:-:S07]  /*4df0*/  FADD.FTZ R178, R20, R11 ;  /* 0x0000000b14b27221 */ /* 0x004fce0000010000 */
[----:B------:R-:W2:Y:S01]  /*4e00*/  MUFU.EX2 R172, R172 ;  /* 0x000000ac00ac7308 */ /* 0x000ea20000000800 */
[----:B0-----:R-:W-:Y:S01]  /*4e10*/  FADD.FTZ R5, R165, R158 ;  /* 0x0000009ea5057221 */ /* 0x001fe20000010000 */
[----:B------:R-:W-:-:S06]  /*4e20*/  F2FP.F16.F32.PACK_AB R158, R196, R189 ;  /* 0x000000bdc49e723e */ /* 0x000fcc00000000ff */
        /* <DEDUP_REMOVED lines=25> */
[----:B------:R-:W-:Y:S02]  /*4fc0*/  F2FP.F16.F32.PACK_AB R169, R174, R169 ;  /* 0x000000a9aea9723e */ /* 0x000fe400000000ff */
[----:B------:R-:W-:-:S04]  /*4fd0*/  F2FP.F16.F32.PACK_AB R174, R7, R8 ;  /* 0x0000000807ae723e */ /* 0x000fc800000000ff */
        /* <DEDUP_REMOVED lines=16> */
[----:B------:R-:W-:-:S03]  /*50e0*/  F2FP.F16.F32.PACK_AB R172, R194, R9 ;  /* 0x00000009c2ac723e */ /* 0x000fc600000000ff */
[----:B------:R-:W-:-:S03]  /*50f0*/  FADD.FTZ R10, R8, R5 ;  /* 0x00000005080a7221 */ /* 0x000fc60000010000 */
[----:B------:R-:W2:Y:S01]  /*5100*/  MUFU.EX2 R188, R188 ;  /* 0x000000bc00bc7308 */ /* 0x000ea20000000800 */
[C---:B0-----:R-:W-:Y:S01]  /*5110*/  FADD.FTZ R6, R186.reuse, R11 ;  /* 0x0000000bba067221 */ /* 0x041fe20000010000 */
[----:B------:R-:W-:-:S03]  /*5120*/  F2FP.F16.F32.PACK_AB R173, R186, R173 ;  /* 0x000000adbaad723e */ /* 0x000fc600000000ff */
[----:B-1----:R-:W-:Y:S01]  /*5130*/  FADD.FTZ R5, R175, R6 ;  /* 0x00000006af057221 */ /* 0x002fe20000010000 */
[----:B------:R-:W-:-:S03]  /*5140*/  FADD.FTZ R6, R7, R10 ;  /* 0x0000000a07067221 */ /* 0x000fc60000010000 */
[C---:B--2---:R-:W-:Y:S01]  /*5150*/  FADD.FTZ R5, R188.reuse, R5 ;  /* 0x00000005bc057221 */ /* 0x044fe20000010000 */
[----:B------:R-:W-:Y:S01]  /*5160*/  F2FP.F16.F32.PACK_AB R175, R188, R175 ;  /* 0x000000afbcaf723e */ /* 0x000fe200000000ff */
[----:B------:R-:W-:Y:S06]  /*5170*/  @!P0 BRA `(.L_x_9053) ;  /* 0x0000000000048947 */ /* 0x000fec0003800000 */
[----:B------:R-:W-:Y:S01]  /*5180*/  BPT.TRAP 0x1 ;  /* 0x000000040000795c */ /* 0x000fe20000300000 */
.L_x_9053:
[----:B------:R-:W-:-:S04]  /*5190*/  MOV R7, UR27 ;  /* 0x0000001b00077c02 */ /* 0x000fc80008000f00 */
[----:B------:R0:W1:Y:S01]  /*51a0*/  SYNCS.PHASECHK.TRANS64.TRYWAIT P2, [UR25+0x22850], R7 ;  /* 0x02285007ff0075a7 */ /* 0x0000620008040159 */
[----:B------:R-:W-:Y:S05]  /*51b0*/  @!P0 BRA `(.L_x_9054) ;  /* 0x0000000000048947 */ /* 0x000fea0003800000 */
[----:B------:R-:W-:Y:S01]  /*51c0*/  BPT.TRAP 0x1 ;  /* 0x000000040000795c */ /* 0x000fe20000300000 */
.L_x_9054:
[----:B0-----:R-:W-:Y:S01]  /*51d0*/  VIADD R7, R202, 0x8 ;  /* 0x00000008ca077836 */ /* 0x001fe20000000000 */
[----:B-1----:R-:W-:Y:S06]  /*51e0*/  @P2 BRA `(.L_x_9055) ;  /* 0x00000000000c2947 */ /* 0x002fec0003800000 */
[----:B------:R-:W-:-:S04]  /*51f0*/  IMAD.U32 R8, RZ, RZ, UR27 ;  /* 0x0000001bff087e24 */ /* 0x000fc8000f8e00ff */
[----:B------:R-:W0:Y:S02]  /*5200*/  SYNCS.PHASECHK.TRANS64.TRYWAIT P2, [UR25+0x22850], R8 ;  /* 0x02285008ff0075a7 */ /* 0x000e240008040159 */
[----:B0-----:R-:W-:Y:S05]  /*5210*/  @!P2 BRA `(.L_x_9056) ;  /* 0x000000680074a947 */ /* 0x001fea0003800000 */
.L_x_9055:
[----:B------:R1:W-:Y:S01]  /*5220*/  BAR.SYNC.DEFER_BLOCKING R7, 0x100 ;  /* 0x000400070000751d */ /* 0x0003e20000010000 */
[----:B------:R-:W-:-:S05]  /*5230*/  UIMAD UR11, UR37, 0xc00, UR21 ;  /* 0x00000c00250b78a4 */ /* 0x000fca000f8e0215 */
[----:B------:R-:W-:Y:S02]  /*5240*/  UMOV UR7, 0x40000040 ;  /* 0x4000004000077882 */ /* 0x000fe40000000000 */
[----:B------:R-:W-:Y:S01]  /*5250*/  UMOV UR6, UR11 ;  /* 0x0000000b00067c82 */ /* 0x000fe20008000000 */
[----:B------:R-:W-:-:S06]  /*5260*/  WARPGROUP.ARRIVE ;  /* 0x00000000000079c5 */ /* 0x000fcc0000000000 */
        /* <DEDUP_REMOVED lines=32> */
[----:B-1----:R-:W-:Y:S05]  /*5470*/  @!P0 BRA `(.L_x_9057) ;  /* 0x0000000000048947 */ /* 0x002fea0003800000 */
[----:B------:R-:W-:Y:S01]  /*5480*/  BPT.TRAP 0x1 ;  /* 0x000000040000795c */ /* 0x000fe20000300000 */
.L_x_9057:
[----:B------:R-:W-:Y:S01]  /*5490*/  UIADD3 UR25, UR25, 0x22860, URZ ;  /* 0x0002286019197890 */ /* 0x000fe2000fffe03f */
[----:B------:R-:W-:Y:S02]  /*54a0*/  IMAD.MOV.U32 R7, RZ, RZ, R4 ;  /* 0x000000ffff077224 */ /* 0x000fe400078e0004 */
[----:B0-----:R-:W-:Y:S01]  /*54b0*/  IMAD.MOV.U32 R8, RZ, RZ, R3 ;  /* 0x000000ffff087224 */ /* 0x001fe200078e0003 */
[----:B------:R-:W-:-:S09]  /*54c0*/  UPRMT UR25, UR24, 0x654, UR25 ;  /* 0x0000065418197896 */ /* 0x000fd20008000019 */
[----:B------:R-:W-:Y:S01]  /*54d0*/  SYNCS.ARRIVE.TRANS64.RED.A1T0 RZ, [UR25], RZ ;  /* 0x000000ffffff79a7 */ /* 0x000fe20008100419 */
[----:B------:R-:W-:Y:S05]  /*54e0*/  @P1 BRA `(.L_x_9058) ;  /* 0xffffffdc00241947 */ /* 0x000fea000383ffff */
.L_x_9047:
[----:B------:R-:W4:Y:S01]  /*54f0*/  SHFL.BFLY PT, R7, R6, 0x2, 0x1f ;  /* 0x0c401f0006077f89 */ /* 0x000f2200000e0000 */
[----:B------:R-:W0:Y:S01]  /*5500*/  S2UR UR6, SR_SWINHI ;  /* 0x00000000000679c3 */ /* 0x000e220000002f00 */
[----:B------:R-:W-:Y:S01]  /*5510*/  IMAD.U32 R12, RZ, RZ, UR10 ;  /* 0x0000000aff0c7e24 */ /* 0x000fe2000f8e00ff */
[----:B------:R-:W-:Y:S01]  /*5520*/  ULDC.64 UR8, c[0x0][0xae8] ;  /* 0x0002ba0000087ab9 */ /* 0x000fe20000000a00 */
[----:B------:R-:W1:Y:S01]  /*5530*/  SHFL.BFLY PT, R10, R5, 0x2, 0x1f ;  /* 0x0c401f00050a7f89 */ /* 0x000e6200000e0000 */
[----:B------:R-:W-:Y:S01]  /*5540*/  IMAD.U32 R22, RZ, RZ, UR10 ;  /* 0x0000000aff167e24 */ /* 0x000fe2000f8e00ff */
[----:B------:R-:W-:-:S03]  /*5550*/  ULDC UR10, c[0x0][0xc44] ;  /* 0x00031100000a7ab9 */ /* 0x000fc60000000800 */
[----:B------:R2:W-:Y:S08]  /*5560*/  BAR.ARV R0, 0x100 ;  /* 0x000400000000751d */ /* 0x0005f00000002000 */
[----:B------:R-:W3:Y:S01]  /*5570*/  LDC R211, c[0x0][0xbe8] ;  /* 0x0002fa00ffd37b82 */ /* 0x000ee20000000800 */
[----:B--2---:R-:W-:Y:S02]  /*5580*/  IMAD.MOV.U32 R0, RZ, RZ, RZ ;  /* 0x000000ffff007224 */ /* 0x004fe400078e00ff */
[----:B----4-:R-:W-:Y:S01]  /*5590*/  FADD.FTZ R7, R7, R6 ;  /* 0x0000000607077221 */ /* 0x010fe20000010000 */
[----:B------:R-:W-:Y:S01]  /*55a0*/  UMOV UR4, UR22 ;  /* 0x0000001600047c82 */ /* 0x000fe20008000000 */
[----:B0-----:R-:W-:Y:S01]  /*55b0*/  UMOV UR5, UR6 ;  /* 0x0000000600057c82 */ /* 0x001fe20008000000 */
[----:B------:R-:W-:Y:S01]  /*55c0*/  IMAD.MOV.U32 R6, RZ, RZ, -0x800000 ;  /* 0xff800000ff067424 */ /* 0x000fe200078e00ff */
[----:B------:R-:W-:Y:S01]  /*55d0*/  ULDC.64 UR6, c[0x0][0xb90] ;  /* 0x0002e40000067ab9 */ /* 0x000fe20000000a00 */
[----:B-1----:R-:W-:Y:S01]  /*55e0*/  FADD.FTZ R10, R10, R5 ;  /* 0x000000050a0a7221 */ /* 0x002fe20000010000 */
[----:B---3--:R-:W0:Y:S01]  /*55f0*/  SHFL.BFLY PT, R8, R7, 0x1, 0x1f ;  /* 0x0c201f0007087f89 */ /* 0x008e2200000e0000 */
[----:B------:R-:W-:-:S02]  /*5600*/  IMAD.U32 R11, RZ, RZ, UR5 ;  /* 0x00000005ff0b7e24 */ /* 0x000fc4000f8e00ff */
[----:B------:R-:W-:Y:S01]  /*5610*/  IMAD.MOV.U32 R5, RZ, RZ, -0x800000 ;  /* 0xff800000ff057424 */ /* 0x000fe200078e00ff */
[----:B------:R-:W1:Y:S01]  /*5620*/  SHFL.BFLY PT, R9, R10, 0x1, 0x1f ;  /* 0x0c201f000a097f89 */ /* 0x000e6200000e0000 */
[----:B0-----:R-:W-:Y:S01]  /*5630*/  FADD.FTZ R13, R7, R8 ;  /* 0x00000008070d7221 */ /* 0x001fe20000010000 */
[----:B------:R-:W-:Y:S02]  /*5640*/  IMAD.MOV.U32 R8, RZ, RZ, RZ ;  /* 0x000000ffff087224 */ /* 0x000fe400078e00ff */
[----:B-1----:R-:W-:Y:S01]  /*5650*/  FADD.FTZ R14, R10, R9 ;  /* 0x000000090a0e7221 */ /* 0x002fe20000010000 */
[----:B------:R-:W-:Y:S08]  /*5660*/  BAR.ARV 0x8, 0x180 ;  /* 0x0206000000007b1d */ /* 0x000ff00000002000 */
[----:B------:R-:W-:Y:S01]  /*5670*/  BAR.SYNC.DEFER_BLOCKING 0x1, 0x100 ;  /* 0x0044000000007b1d */ /* 0x000fe20000010000 */
[----:B------:R-:W-:Y:S01]  /*5680*/  FSETP.NE.FTZ.AND P0, PT, R13, RZ, PT ;  /* 0x000000ff0d00720b */ /* 0x000fe20003f15000 */
[----:B------:R-:W-:Y:S01]  /*5690*/  IMAD.U32 R10, RZ, RZ, UR4 ;  /* 0x00000004ff0a7e24 */ /* 0x000fe2000f8e00ff */
[----:B------:R-:W-:Y:S01]  /*56a0*/  FSETP.NE.FTZ.AND P1, PT, R14, RZ, PT ;  /* 0x000000ff0e00720b */ /* 0x000fe20003f35000 */
[----:B------:R-:W-:Y:S01]  /*56b0*/  UIADD3 UR4, -UR43, URZ, URZ ;  /* 0x0000003f2b047290 */ /* 0x000fe2000fffe13f */
[----:B------:R-:W-:-:S03]  /*56c0*/  LEA R9, R200, R2, 0x6 ;  /* 0x00000002c8097211 */ /* 0x000fc600078e30ff */
[----:B------:R-:W-:-:S04]  /*56d0*/  UIMAD UR10, UR10, UR4, UR40 ;  /* 0x000000040a0a72a4 */ /* 0x000fc8000f8e0228 */
[----:B------:R-:W-:Y:S02]  /*56e0*/  USHF.R.S32.HI UR11, URZ, 0x1f, UR10 ;  /* 0x0000001f3f0b7899 */ /* 0x000fe4000801140a */
[----:B------:R-:W0:Y:S01]  /*56f0*/  @P0 MUFU.RCP R8, R13 ;  /* 0x0000000d00080308 */ /* 0x000e220000001000 */
[----:B------:R-:W-:Y:S01]  /*5700*/  @P0 FMUL.FTZ R12, R12, 0.69314718246459960938 ;  /* 0x3f3172180c0c0820 */ /* 0x000fe20000410000 */
[----:B------:R-:W-:Y:S01]  /*5710*/  @P1 FMUL.FTZ R22, R22, 0.69314718246459960938 ;  /* 0x3f31721816161820 */ /* 0x000fe20000410000 */
[----:B------:R-:W-:Y:S02]  /*5720*/  UIMAD.WIDE.U32 UR4, UR10, UR6, URZ ;  /* 0x000000060a0472a5 */ /* 0x000fe4000f8e003f */
[----:B------:R-:W-:-:S03]  /*5730*/  UIMAD UR6, UR11, UR6, URZ ;  /* 0x000000060b0672a4 */ /* 0x000fc6000f8e023f */
[----:B------:R-:W-:Y:S01]  /*5740*/  @P1 MUFU.RCP R0, R14 ;  /* 0x0000000e00001308 */ /* 0x000fe20000001000 */
[----:B------:R-:W-:Y:S02]  /*5750*/  UIMAD UR6, UR10, UR7, UR6 ;  /* 0x000000070a0672a4 */ /* 0x000fe4000f8e0206 */
[----:B------:R-:W-:-:S05]  /*5760*/  USHF.R.S32.HI UR7, URZ, 0x1f, UR43 ;  /* 0x0000001f3f077899 */ /* 0x000fca000801142b */
[----:B------:R-:W1:Y:S01]  /*5770*/  @P0 MUFU.LG2 R13, R13 ;  /* 0x0000000d000d0308 */ /* 0x000e620000000c00 */
[-C--:B0-----:R-:W-:Y:S01]  /*5780*/  FMUL.FTZ R180, R29, R8.reuse ;  /* 0x000000081db47220 */ /* 0x081fe20000410000 */
[-C--:B------:R-:W-:Y:S01]  /*5790*/  FMUL.FTZ R25, R25, R8.reuse ;  /* 0x0000000819197220 */ /* 0x080fe20000410000 */
[-C--:B------:R-:W-:Y:S01]  /*57a0*/  FMUL.FTZ R24, R24, R8.reuse ;  /* 0x0000000818187220 */ /* 0x080fe20000410000 */
[-C--:B------:R-:W-:Y:S01]  /*57b0*/  FMUL.FTZ R28, R28, R8.reuse ;  /* 0x000000081c1c7220 */ /* 0x080fe20000410000 */
[-C--:B------:R-:W-:Y:S01]  /*57c0*/  FMUL.FTZ R33, R33, R8.reuse ;  /* 0x0000000821217220 */ /* 0x080fe20000410000 */
[-C--:B------:R-:W-:Y:S01]  /*57d0*/  FMUL.FTZ R32, R32, R8.reuse ;  /* 0x0000000820207220 */ /* 0x080fe20000410000 */
[-C--:B------:R-:W-:Y:S01]  /*57e0*/  FMUL.FTZ R29, R37, R8.reuse ;  /* 0x00000008251d7220 */ /* 0x080fe20000410000 */
[----:B------:R-:W0:Y:S01]  /*57f0*/  @P1 MUFU.LG2 R14, R14 ;  /* 0x0000000e000e1308 */ /* 0x000e220000000c00 */
        /* <DEDUP_REMOVED lines=57> */
[----:B------:R-:W-:-:S04]  /*5b90*/  IMAD.WIDE R8, R9, 0x2, R10 ;  /* 0x0000000209087825 */ /* 0x000fc800078e020a */
[----:B-1----:R-:W-:Y:S01]  /*5ba0*/  @P0 FMUL.FTZ R13, R13, 0.69314718246459960938 ;  /* 0x3f3172180d0d0820 */ /* 0x002fe20000410000 */
[----:B0-----:R-:W-:Y:S01]  /*5bb0*/  @P1 FMUL.FTZ R15, R14, 0.69314718246459960938 ;  /* 0x3f3172180e0f1820 */ /* 0x001fe20000410000 */
[----:B------:R-:W-:Y:S01]  /*5bc0*/  FMUL.FTZ R7, R99, R0 ;  /* 0x0000000063077220 */ /* 0x000fe20000410000 */
[----:B------:R-:W-:-:S04]  /*5bd0*/  IMAD.WIDE R10, R210, 0x2, R10 ;  /* 0x00000002d20a7825 */ /* 0x000fc800078e020a */
[----:B------:R-:W-:Y:S01]  /*5be0*/  FMUL.FTZ R77, R103, R0 ;  /* 0x00000000674d7220 */ /* 0x000fe20000410000 */
[----:B------:R-:W-:Y:S01]  /*5bf0*/  @P0 FFMA.FTZ R6, R12, R3, R13 ;  /* 0x000000030c060223 */ /* 0x000fe2000001000d */
[----:B------:R-:W-:Y:S01]  /*5c00*/  @P1 FFMA.FTZ R5, R22, R4, R15 ;  /* 0x0000000416051223 */ /* 0x000fe2000001000f */
[-C--:B------:R-:W-:Y:S01]  /*5c10*/  FMUL.FTZ R167, R127, R0.reuse ;  /* 0x000000007fa77220 */ /* 0x080fe20000410000 */
[C---:B------:R-:W-:Y:S01]  /*5c20*/  IADD3 R21, P3, R10.reuse, 0xc060, RZ ;  /* 0x0000c0600a157810 */ /* 0x040fe20007f7e0ff */
[-C--:B------:R-:W-:Y:S01]  /*5c30*/  FMUL.FTZ R169, R131, R0.reuse ;  /* 0x0000000083a97220 */ /* 0x080fe20000410000 */
[C---:B------:R-:W-:Y:S01]  /*5c40*/  IADD3 R103, P4, R10.reuse, 0xc040, RZ ;  /* 0x0000c0400a677810 */ /* 0x040fe20007f9e0ff */
[-C--:B------:R-:W-:Y:S01]  /*5c50*/  FMUL.FTZ R171, R135, R0.reuse ;  /* 0x0000000087ab7220 */ /* 0x080fe20000410000 */
[----:B------:R-:W-:Y:S01]  /*5c60*/  LOP3.LUT R20, R21, 0x380, RZ, 0xc0, !PT ;  /* 0x0000038015147812 */ /* 0x000fe200078ec0ff */
[-C--:B------:R-:W-:Y:S01]  /*5c70*/  FMUL.FTZ R173, R139, R0.reuse ;  /* 0x000000008bad7220 */ /* 0x080fe20000410000 */
[----:B------:R-:W-:Y:S01]  /*5c80*/  IADD3 R52, P5, R10, 0xc020, RZ ;  /* 0x0000c0200a347810 */ /* 0x000fe20007fbe0ff */
[-C--:B------:R-:W-:Y:S01]  /*5c90*/  FMUL.FTZ R175, R143, R0.reuse ;  /* 0x000000008faf7220 */ /* 0x080fe20000410000 */
[----:B------:R-:W-:Y:S01]  /*5ca0*/  SHF.R.U64 R20, R20, 0x3, RZ ;  /* 0x0000000314147819 */ /* 0x000fe200000012ff */
[-C--:B------:R-:W-:Y:S01]  /*5cb0*/  FMUL.FTZ R177, R147, R0.reuse ;  /* 0x0000000093b17220 */ /* 0x080fe20000410000 */
[----:B------:R-:W-:Y:S01]  /*5cc0*/  IADD3 R99, P6, R10, 0xc000, RZ ;  /* 0x0000c0000a637810 */ /* 0x000fe20007fde0ff */
[--C-:B------:R-:W-:Y:S01]  /*5cd0*/  IMAD.X R23, RZ, RZ, R11.reuse, P4 ;  /* 0x000000ffff177224 */ /* 0x100fe200020e060b */
[----:B------:R-:W-:Y:S01]  /*5ce0*/  LOP3.LUT R20, R20, R21, RZ, 0x3c, !PT ;  /* 0x0000001514147212 */ /* 0x000fe200078e3cff */
[--C-:B------:R-:W-:Y:S01]  /*5cf0*/  IMAD.X R127, RZ, RZ, R11.reuse, P5 ;  /* 0x000000ffff7f7224 */ /* 0x100fe200028e060b */
[C---:B------:R-:W-:Y:S01]  /*5d00*/  IADD3 R73, P0, R10.reuse, 0x8060, RZ ;  /* 0x000080600a497810 */ /* 0x040fe20007f1e0ff */
[--C-:B------:R-:W-:Y:S01]  /*5d10*/  IMAD.X R131, RZ, RZ, R11.reuse, P6 ;  /* 0x000000ffff837224 */ /* 0x100fe200030e060b */
[C---:B------:R-:W-:Y:S01]  /*5d20*/  IADD3 R13, P1, R10.reuse, 0x20, RZ ;  /* 0x000000200a0d7810 */ /* 0x040fe20007f3e0ff */
[-C--:B------:R-:W-:Y:S01]  /*5d30*/  FMUL.FTZ R179, R151, R0.reuse ;  /* 0x0000000097b37220 */ /* 0x080fe20000410000 */
[C---:B------:R-:W-:Y:S01]  /*5d40*/  IADD3 R69, P2, R10.reuse, 0x8040, RZ ;  /* 0x000080400a457810 */ /* 0x040fe20007f5e0ff */
[--C-:B------:R-:W-:Y:S01]  /*5d50*/  IMAD.X R135, RZ, RZ, R11.reuse, P0 ;  /* 0x000000ffff877224 */ /* 0x100fe200000e060b */
[-C--:B------:R-:W-:Y:S01]  /*5d60*/  IADD3.X R21, RZ, R11.reuse, RZ, P3, !PT ;  /* 0x0000000bff157210 */ /* 0x080fe20001ffe4ff */
[--C-:B------:R-:W-:Y:S01]  /*5d70*/  IMAD.X R139, RZ, RZ, R11.reuse, P1 ;  /* 0x000000ffff8b7224 */ /* 0x100fe200008e060b */
[C---:B------:R-:W-:Y:S01]  /*5d80*/  LOP3.LUT R165, R10.reuse, 0x380, RZ, 0xc0, !PT ;  /* 0x000003800aa57812 */ /* 0x040fe200078ec0ff */
[--C-:B------:R-:W-:Y:S01]  /*5d90*/  IMAD.X R143, RZ, RZ, R11.reuse, P2 ;  /* 0x000000ffff8f7224 */ /* 0x100fe200010e060b */
[----:B------:R-:W-:Y:S01]  /*5da0*/  IADD3 R14, P3, R10, 0x8020, RZ ;  /* 0x000080200a0e7810 */ /* 0x000fe20007f7e0ff */
[-C--:B------:R-:W-:Y:S01]  /*5db0*/  FMUL.FTZ R170, R130, R0.reuse ;  /* 0x0000000082aa7220 */ /* 0x080fe20000410000 */
[----:B------:R-:W-:Y:S01]  /*5dc0*/  IADD3 R65, P4, R10, 0x8000, RZ ;  /* 0x000080000a417810 */ /* 0x000fe20007f9e0ff */
[-C--:B------:R-:W-:Y:S01]  /*5dd0*/  FMUL.FTZ R168, R126, R0.reuse ;  /* 0x000000007ea87220 */ /* 0x080fe20000410000 */
[----:B------:R-:W-:Y:S01]  /*5de0*/  IADD3 R61, P5, R10, 0x4060, RZ ;  /* 0x000040600a3d7810 */ /* 0x000fe20007fbe0ff */
[-C--:B------:R-:W-:Y:S01]  /*5df0*/  FMUL.FTZ R172, R134, R0.reuse ;  /* 0x0000000086ac7220 */ /* 0x080fe20000410000 */
[C---:B------:R-:W-:Y:S01]  /*5e00*/  IADD3 R15, P6, R10.reuse, 0x40, RZ ;  /* 0x000000400a0f7810 */ /* 0x040fe20007fde0ff */
[--C-:B------:R-:W-:Y:S01]  /*5e10*/  IMAD.X R151, RZ, RZ, R11.reuse, P4 ;  /* 0x000000ffff977224 */ /* 0x100fe200020e060b */
[C---:B------:R-:W-:Y:S01]  /*5e20*/  IADD3 R12, P0, R10.reuse, 0x4040, RZ ;  /* 0x000040400a0c7810 */ /* 0x040fe20007f1e0ff */
[--C-:B------:R-:W-:Y:S01]  /*5e30*/  IMAD.X R153, RZ, RZ, R11.reuse, P5 ;  /* 0x000000ffff997224 */ /* 0x100fe200028e060b */
[C---:B------:R-:W-:Y:S01]  /*5e40*/  IADD3 R57, P1, R10.reuse, 0x4020, RZ ;  /* 0x000040200a397810 */ /* 0x040fe20007f3e0ff */
[--C-:B------:R-:W-:Y:S01]  /*5e50*/  IMAD.X R155, RZ, RZ, R11.reuse, P6 ;  /* 0x000000ffff9b7224 */ /* 0x100fe200030e060b */
[C---:B------:R-:W-:Y:S01]  /*5e60*/  IADD3 R53, P2, R10.reuse, 0x4000, RZ ;  /* 0x000040000a357810 */ /* 0x040fe20007f5e0ff */
[--C-:B------:R-:W-:Y:S01]  /*5e70*/  IMAD.X R157, RZ, RZ, R11.reuse, P0 ;  /* 0x000000ffff9d7224 */ /* 0x100fe200000e060b */
[-C--:B------:R-:W-:Y:S01]  /*5e80*/  IADD3.X R147, RZ, R11.reuse, RZ, P3, !PT ;  /* 0x0000000bff937210 */ /* 0x080fe20001ffe4ff */
[--C-:B------:R-:W-:Y:S01]  /*5e90*/  IMAD.X R159, RZ, RZ, R11.reuse, P1 ;  /* 0x000000ffff9f7224 */ /* 0x100fe200008e060b */
[----:B------:R-:W-:Y:S01]  /*5ea0*/  SHF.R.U64 R165, R165, 0x3, RZ ;  /* 0x00000003a5a57819 */ /* 0x000fe200000012ff */
[--C-:B------:R-:W-:Y:S01]  /*5eb0*/  IMAD.X R161, RZ, RZ, R11.reuse, P2 ;  /* 0x000000ffffa17224 */ /* 0x100fe200010e060b */
[----:B------:R-:W-:Y:S01]  /*5ec0*/  IADD3 R3, P3, R10, 0x60, RZ ;  /* 0x000000600a037810 */ /* 0x000fe20007f7e0ff */
[----:B------:R-:W-:Y:S01]  /*5ed0*/  FMUL.FTZ R174, R138, R0 ;  /* 0x000000008aae7220 */ /* 0x000fe20000410000 */
[----:B------:R-:W-:Y:S01]  /*5ee0*/  LOP3.LUT R164, R165, R10, RZ, 0x3c, !PT ;  /* 0x0000000aa5a47212 */ /* 0x000fe200078e3cff */
[----:B------:R-:W-:Y:S01]  /*5ef0*/  IMAD.MOV.U32 R165, RZ, RZ, R11 ;  /* 0x000000ffffa57224 */ /* 0x000fe200078e000b */
[----:B------:R-:W-:Y:S01]  /*5f00*/  LOP3.LUT R4, R99, 0x380, RZ, 0xc0, !PT ;  /* 0x0000038063047812 */ /* 0x000fe200078ec0ff */
[-C--:B------:R-:W-:Y:S01]  /*5f10*/  FMUL.FTZ R176, R142, R0.reuse ;  /* 0x000000008eb07220 */ /* 0x080fe20000410000 */
[----:B------:R-:W-:Y:S01]  /*5f20*/  IADD3.X R163, RZ, R11, RZ, P3, !PT ;  /* 0x0000000bffa37210 */ /* 0x000fe20001ffe4ff */
[-C--:B------:R-:W-:Y:S01]  /*5f30*/  FMUL.FTZ R27, R27, R0.reuse ;  /* 0x000000001b1b7220 */ /* 0x080fe20000410000 */
[----:B------:R-:W-:Y:S01]  /*5f40*/  LOP3.LUT R11, R52, 0x380, RZ, 0xc0, !PT ;  /* 0x00000380340b7812 */ /* 0x000fe200078ec0ff */
[-C--:B------:R-:W-:Y:S01]  /*5f50*/  FMUL.FTZ R26, R26, R0.reuse ;  /* 0x000000001a1a7220 */ /* 0x080fe20000410000 */
[----:B------:R-:W-:Y:S01]  /*5f60*/  SHF.R.U64 R4, R4, 0x3, RZ ;  /* 0x0000000304047819 */ /* 0x000fe200000012ff */
[-C--:B------:R-:W-:Y:S01]  /*5f70*/  FMUL.FTZ R31, R31, R0.reuse ;  /* 0x000000001f1f7220 */ /* 0x080fe20000410000 */
[----:B------:R-:W-:Y:S01]  /*5f80*/  LOP3.LUT R10, R73, 0x380, RZ, 0xc0, !PT ;  /* 0x00000380490a7812 */ /* 0x000fe200078ec0ff */
[-C--:B------:R-:W-:Y:S01]  /*5f90*/  FMUL.FTZ R30, R30, R0.reuse ;  /* 0x000000001e1e7220 */ /* 0x080fe20000410000 */
[----:B------:R-:W-:Y:S01]  /*5fa0*/  SHF.R.U64 R11, R11, 0x3, RZ ;  /* 0x000000030b0b7819 */ /* 0x000fe200000012ff */
[-C--:B------:R-:W-:Y:S01]  /*5fb0*/  FMUL.FTZ R35, R35, R0.reuse ;  /* 0x0000000023237220 */ /* 0x080fe20000410000 */
[----:B------:R-:W-:Y:S01]  /*5fc0*/  LOP3.LUT R130, R4, R99, RZ, 0x3c, !PT ;  /* 0x0000006304827212 */ /* 0x000fe200078e3cff */
[-C--:B------:R-:W-:Y:S01]  /*5fd0*/  FMUL.FTZ R34, R34, R0.reuse ;  /* 0x0000000022227220 */ /* 0x080fe20000410000 */
[----:B------:R-:W-:Y:S01]  /*5fe0*/  SHF.R.U64 R10, R10, 0x3, RZ ;  /* 0x000000030a0a7819 */ /* 0x000fe200000012ff */
[-C--:B------:R-:W-:Y:S01]  /*5ff0*/  FMUL.FTZ R39, R39, R0.reuse ;  /* 0x0000000027277220 */ /* 0x080fe20000410000 */
[----:B------:R-:W-:Y:S01]  /*6000*/  LOP3.LUT R4, R13, 0x380, RZ, 0xc0, !PT ;  /* 0x000003800d047812 */ /* 0x000fe200078ec0ff */
[----:B------:R-:W-:Y:S01]  /*6010*/  FMUL.FTZ R38, R38, R0 ;  /* 0x0000000026267220 */ /* 0x000fe20000410000 */
[----:B------:R-:W-:Y:S01]  /*6020*/  LOP3.LUT R126, R11, R52, RZ, 0x3c, !PT ;  /* 0x000000340b7e7212 */ /* 0x000fe200078e3cff */
[-C--:B------:R-:W-:Y:S01]  /*6030*/  FMUL.FTZ R43, R43, R0.reuse ;  /* 0x000000002b2b7220 */ /* 0x080fe20000410000 */
[----:B------:R-:W-:Y:S01]  /*6040*/  LOP3.LUT R52, R69, 0x380, RZ, 0xc0, !PT ;  /* 0x0000038045347812 */ /* 0x000fe200078ec0ff */
[-C--:B------:R-:W-:Y:S01]  /*6050*/  FMUL.FTZ R42, R42, R0.reuse ;  /* 0x000000002a2a7220 */ /* 0x080fe20000410000 */
[----:B------:R-:W-:Y:S01]  /*6060*/  LOP3.LUT R134, R10, R73, RZ, 0x3c, !PT ;  /* 0x000000490a867212 */ /* 0x000fe200078e3cff */
[-C--:B------:R-:W-:Y:S01]  /*6070*/  FMUL.FTZ R47, R47, R0.reuse ;  /* 0x000000002f2f7220 */ /* 0x080fe20000410000 */
[----:B------:R-:W-:Y:S01]  /*6080*/  SHF.R.U64 R4, R4, 0x3, RZ ;  /* 0x0000000304047819 */ /* 0x000fe200000012ff */
[-C--:B------:R-:W-:Y:S01]  /*6090*/  FMUL.FTZ R46, R46, R0.reuse ;  /* 0x000000002e2e7220 */ /* 0x080fe20000410000 */
[----:B------:R-:W-:Y:S01]  /*60a0*/  LOP3.LUT R10, R65, 0x380, RZ, 0xc0, !PT ;  /* 0x00000380410a7812 */ /* 0x000fe200078ec0ff */
[-C--:B------:R-:W-:Y:S01]  /*60b0*/  FMUL.FTZ R51, R51, R0.reuse ;  /* 0x0000000033337220 */ /* 0x080fe20000410000 */
[----:B------:R-:W-:Y:S01]  /*60c0*/  SHF.R.U64 R52, R52, 0x3, RZ ;  /* 0x0000000334347819 */ /* 0x000fe200000012ff */
[-C--:B------:R-:W-:Y:S01]  /*60d0*/  FMUL.FTZ R50, R50, R0.reuse ;  /* 0x0000000032327220 */ /* 0x080fe20000410000 */
[----:B------:R-:W-:Y:S01]  /*60e0*/  LOP3.LUT R11, R14, 0x380, RZ, 0xc0, !PT ;  /* 0x000003800e0b7812 */ /* 0x000fe200078ec0ff */
[-C--:B------:R-:W-:Y:S01]  /*60f0*/  FMUL.FTZ R55, R55, R0.reuse ;  /* 0x0000000037377220 */ /* 0x080fe20000410000 */
[----:B------:R-:W-:Y:S01]  /*6100*/  LOP3.LUT R138, R4, R13, RZ, 0x3c, !PT ;  /* 0x0000000d048a7212 */ /* 0x000fe200078e3cff */
[-C--:B------:R-:W-:Y:S01]  /*6110*/  FMUL.FTZ R54, R54, R0.reuse ;  /* 0x0000000036367220 */ /* 0x080fe20000410000 */
[----:B------:R-:W-:Y:S01]  /*6120*/  SHF.R.U64 R4, R10, 0x3, RZ ;  /* 0x000000030a047819 */ /* 0x000fe200000012ff */
[-C--:B------:R-:W-:Y:S01]  /*6130*/  FMUL.FTZ R59, R59, R0.reuse ;  /* 0x000000003b3b7220 */ /* 0x080fe20000410000 */
        /* <DEDUP_REMOVED lines=33> */
[----:B------:R-:W-:Y:S01]  /*6350*/  SHF.R.U64 R11, R11, 0x3, RZ ;  /* 0x000000030b0b7819 */ /* 0x000fe200000012ff */
[----:B------:R-:W-:Y:S01]  /*6360*/  FMUL.FTZ R0, R150, R0 ;  /* 0x0000000096007220 */ /* 0x000fe20000410000 */
[----:B------:R-:W-:-:S02]  /*6370*/  IADD3 R69, P2, R8, 0x7000, RZ ;  /* 0x0000700008457810 */ /* 0x000fc40007f5e0ff */
[----:B------:R-:W-:Y:S02]  /*6380*/  LOP3.LUT R150, R4, R65, RZ, 0x3c, !PT ;  /* 0x0000004104967212 */ /* 0x000fe400078e3cff */
[----:B------:R-:W-:Y:S02]  /*6390*/  LOP3.LUT R4, R15, 0x380, RZ, 0xc0, !PT ;  /* 0x000003800f047812 */ /* 0x000fe400078ec0ff */
[----:B------:R-:W-:Y:S02]  /*63a0*/  LOP3.LUT R146, R11, R14, RZ, 0x3c, !PT ;  /* 0x0000000e0b927212 */ /* 0x000fe400078e3cff */
[----:B------:R-:W-:Y:S02]  /*63b0*/  LOP3.LUT R68, R69, 0x380, RZ, 0xc0, !PT ;  /* 0x0000038045447812 */ /* 0x000fe400078ec0ff */
[----:B------:R-:W-:Y:S02]  /*63c0*/  LOP3.LUT R11, R12, 0x380, RZ, 0xc0, !PT ;  /* 0x000003800c0b7812 */ /* 0x000fe400078ec0ff */
[----:B------:R-:W-:-:S02]  /*63d0*/  LOP3.LUT R10, R61, 0x380, RZ, 0xc0, !PT ;  /* 0x000003803d0a7812 */ /* 0x000fc400078ec0ff */
[----:B------:R-:W-:Y:S02]  /*63e0*/  SHF.R.U64 R4, R4, 0x3, RZ ;  /* 0x0000000304047819 */ /* 0x000fe400000012ff */
[----:B------:R-:W-:Y:S02]  /*63f0*/  SHF.R.U64 R68, R68, 0x3, RZ ;  /* 0x0000000344447819 */ /* 0x000fe400000012ff */
[----:B------:R-:W-:Y:S02]  /*6400*/  SHF.R.U64 R11, R11, 0x3, RZ ;  /* 0x000000030b0b7819 */ /* 0x000fe400000012ff */
[----:B------:R-:W-:Y:S02]  /*6410*/  SHF.R.U64 R10, R10, 0x3, RZ ;  /* 0x000000030a0a7819 */ /* 0x000fe400000012ff */
[----:B------:R-:W-:Y:S02]  /*6420*/  IADD3 R13, P3, R8, 0x1000, RZ ;  /* 0x00001000080d7810 */ /* 0x000fe40007f7e0ff */
[----:B------:R-:W-:-:S02]  /*6430*/  LOP3.LUT R154, R4, R15, RZ, 0x3c, !PT ;  /* 0x0000000f049a7212 */ /* 0x000fc400078e3cff */
[----:B------:R-:W-:Y:S02]  /*6440*/  LOP3.LUT R4, R53, 0x380, RZ, 0xc0, !PT ;  /* 0x0000038035047812 */ /* 0x000fe400078ec0ff */
[----:B------:R-:W-:Y:S01]  /*6450*/  LOP3.LUT R68, R68, R69, RZ, 0x3c, !PT ;  /* 0x0000004544447212 */ /* 0x000fe200078e3cff */
[----:B------:R-:W-:Y:S01]  /*6460*/  IMAD.X R69, RZ, RZ, R9, P2 ;  /* 0x000000ffff457224 */ /* 0x000fe200010e0609 */
[----:B------:R-:W-:Y:S01]  /*6470*/  LOP3.LUT R156, R11, R12, RZ, 0x3c, !PT ;  /* 0x0000000c0b9c7212 */ /* 0x000fe200078e3cff */
[----:B------:R-:W-:Y:S01]  /*6480*/  IMAD.U32 R11, RZ, RZ, UR5 ;  /* 0x00000005ff0b7e24 */ /* 0x000fe2000f8e00ff */
[----:B------:R-:W-:Y:S02]  /*6490*/  LOP3.LUT R152, R10, R61, RZ, 0x3c, !PT ;  /* 0x0000003d0a987212 */ /* 0x000fe400078e3cff */
[----:B------:R-:W-:Y:S02]  /*64a0*/  LOP3.LUT R12, R13, 0x380, RZ, 0xc0, !PT ;  /* 0x000003800d0c7812 */ /* 0x000fe400078ec0ff */
[----:B------:R-:W-:-:S02]  /*64b0*/  IADD3 R119, P2, R8, 0xe000, RZ ;  /* 0x0000e00008777810 */ /* 0x000fc40007f5e0ff */
[----:B------:R-:W-:Y:S02]  /*64c0*/  LOP3.LUT R10, R57, 0x380, RZ, 0xc0, !PT ;  /* 0x00000380390a7812 */ /* 0x000fe400078ec0ff */
[----:B------:R-:W-:Y:S02]  /*64d0*/  SHF.R.U64 R4, R4, 0x3, RZ ;  /* 0x0000000304047819 */ /* 0x000fe400000012ff */
[----:B------:R-:W-:Y:S02]  /*64e0*/  LOP3.LUT R22, R103, 0x380, RZ, 0xc0, !PT ;  /* 0x0000038067167812 */ /* 0x000fe400078ec0ff */
[----:B------:R-:W-:Y:S02]  /*64f0*/  SHF.R.U64 R12, R12, 0x3, RZ ;  /* 0x000000030c0c7819 */ /* 0x000fe400000012ff */
[----:B------:R-:W-:Y:S02]  /*6500*/  LOP3.LUT R118, R119, 0x380, RZ, 0xc0, !PT ;  /* 0x0000038077767812 */ /* 0x000fe400078ec0ff */
[----:B------:R-:W-:-:S02]  /*6510*/  SHF.R.U64 R10, R10, 0x3, RZ ;  /* 0x000000030a0a7819 */ /* 0x000fc400000012ff */
[----:B------:R-:W-:Y:S02]  /*6520*/  LOP3.LUT R160, R4, R53, RZ, 0x3c, !PT ;  /* 0x0000003504a07212 */ /* 0x000fe400078e3cff */
[----:B------:R-:W-:Y:S02]  /*6530*/  SHF.R.U64 R22, R22, 0x3, RZ ;  /* 0x0000000316167819 */ /* 0x000fe400000012ff */
[----:B------:R-:W-:Y:S02]  /*6540*/  LOP3.LUT R4, R3, 0x380, RZ, 0xc0, !PT ;  /* 0x0000038003047812 */ /* 0x000fe400078ec0ff */
[----:B------:R-:W-:Y:S01]  /*6550*/  LOP3.LUT R12, R12, R13, RZ, 0x3c, !PT ;  /* 0x0000000d0c0c7212 */ /* 0x000fe200078e3cff */
[----:B------:R-:W-:Y:S01]  /*6560*/  IMAD.X R13, RZ, RZ, R9, P3 ;  /* 0x000000ffff0d7224 */ /* 0x000fe200018e0609 */
[----:B------:R-:W-:Y:S02]  /*6570*/  SHF.R.U64 R118, R118, 0x3, RZ ;  /* 0x0000000376767819 */ /* 0x000fe400000012ff */
[----:B------:R-:W-:Y:S01]  /*6580*/  LOP3.LUT R158, R10, R57, RZ, 0x3c, !PT ;  /* 0x000000390a9e7212 */ /* 0x000fe200078e3cff */
[----:B------:R-:W-:Y:S01]  /*6590*/  IMAD.U32 R10, RZ, RZ, UR4 ;  /* 0x00000004ff0a7e24 */ /* 0x000fe2000f8e00ff */
[C---:B------:R-:W-:Y:S01]  /*65a0*/  IADD3 R15, P4, R8.reuse, 0x2000, RZ ;  /* 0x00002000080f7810 */ /* 0x040fe20007f9e0ff */
[----:B------:R-:W-:Y:S01]  /*65b0*/  UIADD3 UR4, UR5, UR6, URZ ;  /* 0x0000000605047290 */ /* 0x000fe2000fffe03f */
[----:B------:R-:W-:-:S02]  /*65c0*/  IADD3 R53, P5, R8, 0x3000, RZ ;  /* 0x0000300008357810 */ /* 0x000fc40007fbe0ff */
[C---:B------:R-:W-:Y:S01]  /*65d0*/  IADD3 R57, P6, R8.reuse, 0x4000, RZ ;  /* 0x0000400008397810 */ /* 0x040fe20007fde0ff */
[----:B------:R-:W-:Y:S01]  /*65e0*/  ULDC UR6, c[0x0][0xa88] ;  /* 0x0002a20000067ab9 */ /* 0x000fe20000000800 */
[C---:B------:R-:W-:Y:S01]  /*65f0*/  IADD3 R61, P0, R8.reuse, 0x5000, RZ ;  /* 0x00005000083d7810 */ /* 0x040fe20007f1e0ff */
[----:B------:R-:W-:Y:S01]  /*6600*/  IMAD.U32 R11, RZ, RZ, UR4 ;  /* 0x00000004ff0b7e24 */ /* 0x000fe2000f8e00ff */
[C---:B------:R-:W-:Y:S01]  /*6610*/  IADD3 R65, P1, R8.reuse, 0x6000, RZ ;  /* 0x0000600008417810 */ /* 0x040fe20007f3e0ff */
[----:B------:R-:W-:Y:S01]  /*6620*/  ULDC.64 UR4, c[0x0][0xb88] ;  /* 0x0002e20000047ab9 */ /* 0x000fe20000000a00 */
[----:B------:R-:W-:Y:S02]  /*6630*/  IADD3 R73, P3, R8, 0x8000, RZ ;  /* 0x0000800008497810 */ /* 0x000fe40007f7e0ff */
[----:B------:R-:W-:Y:S02]  /*6640*/  LOP3.LUT R22, R22, R103, RZ, 0x3c, !PT ;  /* 0x0000006716167212 */ /* 0x000fe400078e3cff */
[----:B------:R-:W-:-:S02]  /*6650*/  SHF.R.U64 R4, R4, 0x3, RZ ;  /* 0x0000000304047819 */ /* 0x000fc400000012ff */
[----:B------:R-:W-:Y:S01]  /*6660*/  LOP3.LUT R118, R118, R119, RZ, 0x3c, !PT ;  /* 0x0000007776767212 */ /* 0x000fe200078e3cff */
[----:B------:R-:W-:Y:S01]  /*6670*/  IMAD.X R119, RZ, RZ, R9, P2 ;  /* 0x000000ffff777224 */ /* 0x000fe200010e0609 */
[----:B------:R-:W-:Y:S02]  /*6680*/  LOP3.LUT R14, R15, 0x380, RZ, 0xc0, !PT ;  /* 0x000003800f0e7812 */ /* 0x000fe400078ec0ff */
[----:B------:R-:W-:Y:S02]  /*6690*/  LOP3.LUT R52, R53, 0x380, RZ, 0xc0, !PT ;  /* 0x0000038035347812 */ /* 0x000fe400078ec0ff */
[----:B------:R-:W-:Y:S02]  /*66a0*/  LOP3.LUT R56, R57, 0x380, RZ, 0xc0, !PT ;  /* 0x0000038039387812 */ /* 0x000fe400078ec0ff */
[----:B------:R-:W-:Y:S02]  /*66b0*/  LOP3.LUT R60, R61, 0x380, RZ, 0xc0, !PT ;  /* 0x000003803d3c7812 */ /* 0x000fe400078ec0ff */
[----:B------:R-:W-:-:S02]  /*66c0*/  LOP3.LUT R64, R65, 0x380, RZ, 0xc0, !PT ;  /* 0x0000038041407812 */ /* 0x000fc400078ec0ff */
[----:B------:R-:W-:Y:S02]  /*66d0*/  LOP3.LUT R72, R73, 0x380, RZ, 0xc0, !PT ;  /* 0x0000038049487812 */ /* 0x000fe400078ec0ff */
[----:B------:R-:W-:Y:S02]  /*66e0*/  ISETP.NE.AND P2, PT, R211, 0x1, PT ;  /* 0x00000001d300780c */ /* 0x000fe40003f45270 */
[----:B------:R-:W-:Y:S02]  /*66f0*/  LOP3.LUT R162, R4, R3, RZ, 0x3c, !PT ;  /* 0x0000000304a27212 */ /* 0x000fe400078e3cff */
[----:B------:R-:W-:Y:S02]  /*6700*/  MOV R4, R22 ;  /* 0x0000001600047202 */ /* 0x000fe40000000f00 */
[----:B------:R-:W-:Y:S01]  /*6710*/  LOP3.LUT R3, R8, 0x380, RZ, 0xc0, !PT ;  /* 0x0000038008037812 */ /* 0x000fe200078ec0ff */
[----:B------:R-:W0:Y:S01]  /*6720*/  LDC R22, c[0x0][0xc38] ;  /* 0x00030e00ff167b82 */ /* 0x000e220000000800 */
[----:B------:R-:W-:-:S02]  /*6730*/  SHF.R.U64 R14, R14, 0x3, RZ ;  /* 0x000000030e0e7819 */ /* 0x000fc400000012ff */
[----:B------:R-:W-:Y:S02]  /*6740*/  SHF.R.U64 R52, R52, 0x3, RZ ;  /* 0x0000000334347819 */ /* 0x000fe400000012ff */
[----:B------:R-:W-:Y:S02]  /*6750*/  SHF.R.U64 R56, R56, 0x3, RZ ;  /* 0x0000000338387819 */ /* 0x000fe400000012ff */
[----:B------:R-:W-:Y:S02]  /*6760*/  SHF.R.U64 R60, R60, 0x3, RZ ;  /* 0x000000033c3c7819 */ /* 0x000fe400000012ff */
[----:B------:R-:W-:Y:S02]  /*6770*/  SHF.R.U64 R64, R64, 0x3, RZ ;  /* 0x0000000340407819 */ /* 0x000fe400000012ff */
[----:B------:R-:W-:Y:S02]  /*6780*/  SHF.R.U64 R72, R72, 0x3, RZ ;  /* 0x0000000348487819 */ /* 0x000fe400000012ff */
[----:B------:R-:W-:-:S02]  /*6790*/  SHF.R.U64 R3, R3, 0x3, RZ ;  /* 0x0000000303037819 */ /* 0x000fc400000012ff */
        /* <DEDUP_REMOVED lines=16> */
[C---:B------:R-:W-:Y:S02]  /*68a0*/  IADD3 R115, P1, R8.reuse, 0xd000, RZ ;  /* 0x0000d00008737810 */ /* 0x040fe40007f3e0ff */
[----:B------:R-:W-:-:S02]  /*68b0*/  IADD3 R123, P3, R8, 0xf000, RZ ;  /* 0x0000f000087b7810 */ /* 0x000fc40007f7e0ff */
[----:B------:R-:W-:Y:S02]  /*68c0*/  LOP3.LUT R8, R3, R8, RZ, 0x3c, !PT ;  /* 0x0000000803087212 */ /* 0x000fe400078e3cff */
[----:B------:R-:W-:Y:S02]  /*68d0*/  MOV R3, R20 ;  /* 0x0000001400037202 */ /* 0x000fe40000000f00 */
[----:B------:R-:W1:Y:S01]  /*68e0*/  @P2 LDC R20, c[0x0][0xbec] ;  /* 0x0002fb00ff142b82 */ /* 0x000e620000000800 */
[----:B------:R-:W-:Y:S01]  /*68f0*/  MOV R126, R126 ;  /* 0x0000007e007e7202 */ /* 0x000fe20000000f00 */
[----:B------:R-:W-:Y:S01]  /*6900*/  IMAD R127, RZ, RZ, -UR40 ;  /* 0x80000028ff7f7e24 */ /* 0x000fe2000f8e02ff */
[----:B------:R-:W-:Y:S02]  /*6910*/  F2FP.F16.F32.PACK_AB R32, R33, R32 ;  /* 0x000000202120723e */ /* 0x000fe400000000ff */
[----:B------:R-:W-:Y:S01]  /*6920*/  F2FP.F16.F32.PACK_AB R33, R35, R34 ;  /* 0x000000222321723e */ /* 0x000fe200000000ff */
[----:B0-----:R-:W-:Y:S01]  /*6930*/  IMAD R127, R22, R127, UR45 ;  /* 0x0000002d167f7e24 */ /* 0x001fe2000f8e027f */
[----:B------:R-:W-:Y:S01]  /*6940*/  F2FP.F16.F32.PACK_AB R35, R39, R38 ;  /* 0x000000262723723e */ /* 0x000fe200000000ff */
[----:B------:R-:W0:Y:S01]  /*6950*/  @P2 LDC R21, c[0x0][0xbf0] ;  /* 0x0002fc00ff152b82 */ /* 0x000e220000000800 */
[----:B------:R-:W-:-:S02]  /*6960*/  F2FP.F16.F32.PACK_AB R40, R41, R40 ;  /* 0x000000282928723e */ /* 0x000fc400000000ff */
[----:B------:R-:W-:Y:S02]  /*6970*/  F2FP.F16.F32.PACK_AB R41, R43, R42 ;  /* 0x0000002a2b29723e */ /* 0x000fe400000000ff */
[----:B------:R-:W-:Y:S02]  /*6980*/  F2FP.F16.F32.PACK_AB R43, R47, R46 ;  /* 0x0000002e2f2b723e */ /* 0x000fe400000000ff */
[----:B------:R-:W-:Y:S01]  /*6990*/  LEA R47, R127, R209, 0x7 ;  /* 0x000000d17f2f7211 */ /* 0x000fe200078e38ff */
[----:B------:R-:W2:Y:S01]  /*69a0*/  LDC.64 R38, c[0x0][0xb98] ;  /* 0x0002e600ff267b82 */ /* 0x000ea20000000a00 */
[----:B------:R-:W-:Y:S02]  /*69b0*/  F2FP.F16.F32.PACK_AB R24, R25, R24 ;  /* 0x000000181918723e */ /* 0x000fe400000000ff */
[----:B------:R-:W-:Y:S02]  /*69c0*/  F2FP.F16.F32.PACK_AB R25, R27, R26 ;  /* 0x0000001a1b19723e */ /* 0x000fe400000000ff */
[----:B------:R-:W-:-:S02]  /*69d0*/  MOV R164, R164 ;  /* 0x000000a400a47202 */ /* 0x000fc40000000f00 */
[----:B------:R-:W-:Y:S01]  /*69e0*/  F2FP.F16.F32.PACK_AB R26, R180, R28 ;  /* 0x0000001cb41a723e */ /* 0x000fe200000000ff */
[----:B-1----:R-:W-:Y:S01]  /*69f0*/  @P2 IMAD.HI.U32 R20, R47, R20, RZ ;  /* 0x000000142f142227 */ /* 0x002fe200078e00ff */
[----:B------:R-:W-:Y:S02]  /*6a00*/  F2FP.F16.F32.PACK_AB R27, R31, R30 ;  /* 0x0000001e1f1b723e */ /* 0x000fe400000000ff */
[----:B------:R-:W-:Y:S01]  /*6a10*/  F2FP.F16.F32.PACK_AB R42, R45, R44 ;  /* 0x0000002c2d2a723e */ /* 0x000fe200000000ff */
[----:B------:R-:W-:Y:S01]  /*6a20*/  IMAD.MOV.U32 R45, RZ, RZ, R47 ;  /* 0x000000ffff2d7224 */ /* 0x000fe200078e002f */
[----:B------:R-:W-:Y:S01]  /*6a30*/  MOV R138, R138 ;  /* 0x0000008a008a7202 */ /* 0x000fe20000000f00 */
[----:B------:R-:W-:Y:S01]  /*6a40*/  STSM.16.M88.4 [R164], R24 ;  /* 0x00000018a4007844 */ /* 0x000fe20000000200 */
[----:B------:R-:W-:Y:S02]  /*6a50*/  F2FP.F16.F32.PACK_AB R34, R29, R36 ;  /* 0x000000241d22723e */ /* 0x000fe400000000ff */
[----:B0-----:R-:W-:-:S02]  /*6a60*/  @P2 SHF.R.U32.HI R45, RZ, R21, R20 ;  /* 0x00000015ff2d2219 */ /* 0x001fc40000011614 */
[----:B------:R-:W-:Y:S01]  /*6a70*/  LOP3.LUT R110, R111, 0x380, RZ, 0xc0, !PT ;  /* 0x000003806f6e7812 */ /* 0x000fe200078ec0ff */
[----:B------:R0:W-:Y:S01]  /*6a80*/  STSM.16.M88.4 [R138], R32 ;  /* 0x000000208a007844 */ /* 0x0001e20000000200 */
[----:B------:R-:W-:Y:S02]  /*6a90*/  F2FP.F16.F32.PACK_AB R48, R49, R48 ;  /* 0x000000303130723e */ /* 0x000fe400000000ff */
[----:B------:R-:W-:Y:S01]  /*6aa0*/  MOV R154, R154 ;  /* 0x0000009a009a7202 */ /* 0x000fe20000000f00 */
[----:B--2---:R-:W-:Y:S01]  /*6ab0*/  IMAD.WIDE.U32 R10, R38, UR43, R10 ;  /* 0x0000002b260a7c25 */ /* 0x004fe2000f8e000a */
[----:B------:R-:W-:Y:S02]  /*6ac0*/  F2FP.F16.F32.PACK_AB R49, R51, R50 ;  /* 0x000000323331723e */ /* 0x000fe400000000ff */
[----:B------:R-:W-:Y:S01]  /*6ad0*/  MOV R162, R162 ;  /* 0x000000a200a27202 */ /* 0x000fe20000000f00 */
[----:B------:R-:W-:Y:S01]  /*6ae0*/  STSM.16.M88.4 [R154], R40 ;  /* 0x000000289a007844 */ /* 0x000fe20000000200 */
[----:B------:R-:W-:-:S02]  /*6af0*/  F2FP.F16.F32.PACK_AB R50, R204, R186 ;  /* 0x000000bacc32723e */ /* 0x000fc400000000ff */
[----:B------:R-:W-:Y:S02]  /*6b00*/  F2FP.F16.F32.PACK_AB R51, R55, R54 ;  /* 0x000000363733723e */ /* 0x000fe400000000ff */
[----:B------:R-:W-:Y:S02]  /*6b10*/  MOV R160, R160 ;  /* 0x000000a000a07202 */ /* 0x000fe40000000f00 */
[----:B------:R-:W-:Y:S01]  /*6b20*/  F2FP.F16.F32.PACK_AB R20, R203, R185 ;  /* 0x000000b9cb14723e */ /* 0x000fe200000000ff */
[----:B0-----:R-:W-:Y:S01]  /*6b30*/  IMAD.MOV R34, RZ, RZ, -R45 ;  /* 0x000000ffff227224 */ /* 0x001fe200078e0a2d */
[----:B------:R-:W-:Y:S01]  /*6b40*/  F2FP.F16.F32.PACK_AB R21, R59, R58 ;  /* 0x0000003a3b15723e */ /* 0x000fe200000000ff */
[----:B------:R-:W-:Y:S01]  /*6b50*/  IMAD R32, R38, UR7, RZ ;  /* 0x0000000726207c24 */ /* 0x000fe2000f8e02ff */
[----:B------:R-:W-:Y:S01]  /*6b60*/  F2FP.F16.F32.PACK_AB R22, R202, R184 ;  /* 0x000000b8ca16723e */ /* 0x000fe200000000ff */
[----:B------:R-:W-:Y:S01]  /*6b70*/  IMAD R33, R211, R34, R47 ;  /* 0x00000022d3217224 */ /* 0x000fe200078e022f */
[----:B------:R-:W-:Y:S01]  /*6b80*/  F2FP.F16.F32.PACK_AB R23, R63, R62 ;  /* 0x0000003e3f17723e */ /* 0x000fe200000000ff */
[----:B------:R-:W-:Y:S01]  /*6b90*/  STSM.16.M88.4 [R162], R48 ;  /* 0x00000030a2007844 */ /* 0x000fe20000000200 */
[----:B------:R-:W-:Y:S01]  /*6ba0*/  SHF.R.U64 R110, R110, 0x3, RZ ;  /* 0x000000036e6e7819 */ /* 0x000fe200000012ff */
[----:B------:R-:W-:Y:S01]  /*6bb0*/  IMAD R32, R39, UR43, R32 ;  /* 0x0000002b27207c24 */ /* 0x000fe2000f8e0220 */
[----:B------:R-:W-:Y:S01]  /*6bc0*/  MOV R158, R158 ;  /* 0x0000009e009e7202 */ /* 0x000fe20000000f00 */
[----:B------:R-:W-:Y:S01]  /*6bd0*/  STSM.16.M88.4 [R160], R20 ;  /* 0x00000014a0007844 */ /* 0x000fe20000000200 */
[----:B------:R-:W-:-:S02]  /*6be0*/  F2FP.F16.F32.PACK_AB R24, R201, R183 ;  /* 0x000000b7c918723e */ /* 0x000fc400000000ff */
[----:B------:R-:W-:Y:S02]  /*6bf0*/  F2FP.F16.F32.PACK_AB R25, R67, R66 ;  /* 0x000000424319723e */ /* 0x000fe400000000ff */
[----:B------:R-:W-:Y:S02]  /*6c00*/  F2FP.F16.F32.PACK_AB R26, R199, R182 ;  /* 0x000000b6c71a723e */ /* 0x000fe400000000ff */
[----:B------:R-:W-:Y:S02]  /*6c10*/  F2FP.F16.F32.PACK_AB R27, R71, R70 ;  /* 0x00000046471b723e */ /* 0x000fe400000000ff */
[----:B------:R-:W-:Y:S01]  /*6c20*/  LOP3.LUT R110, R110, R111, RZ, 0x3c, !PT ;  /* 0x0000006f6e6e7212 */ /* 0x000fe200078e3cff */
[----:B------:R-:W-:Y:S01]  /*6c30*/  IMAD.X R111, RZ, RZ, R9, P0 ;  /* 0x000000ffff6f7224 */ /* 0x000fe200000e0609 */
[----:B------:R-:W-:Y:S01]  /*6c40*/  F2FP.F16.F32.PACK_AB R80, R81, R80 ;  /* 0x000000505150723e */ /* 0x000fe200000000ff */
[----:B------:R0:W-:Y:S01]  /*6c50*/  STSM.16.M88.4 [R158], R24 ;  /* 0x000000189e007844 */ /* 0x0001e20000000200 */
        /* <DEDUP_REMOVED lines=8> */
[----:B------:R-:W-:Y:S01]  /*6ce0*/  MOV R152, R152 ;  /* 0x0000009800987202 */ /* 0x000fe20000000f00 */
[----:B0-----:R-:W-:Y:S01]  /*6cf0*/  IMAD R26, R127, 0x80, R207 ;  /* 0x000000807f1a7824 */ /* 0x001fe200078e02cf */
[----:B------:R-:W-:-:S02]  /*6d00*/  F2FP.F16.F32.PACK_AB R82, R196, R84 ;  /* 0x00000054c452723e */ /* 0x000fc400000000ff */
[----:B------:R-:W-:Y:S02]  /*6d10*/  F2FP.F16.F32.PACK_AB R83, R87, R86 ;  /* 0x000000565753723e */ /* 0x000fe400000000ff */
[----:B------:R-:W-:Y:S02]  /*6d20*/  SHF.R.S32.HI R25, RZ, 0x1f, R45 ;  /* 0x0000001fff197819 */ /* 0x000fe4000001142d */
[----:B------:R-:W-:Y:S01]  /*6d30*/  SHF.R.S32.HI R7, RZ, 0x1f, R33 ;  /* 0x0000001fff077819 */ /* 0x000fe20000011421 */
[----:B------:R-:W-:Y:S01]  /*6d40*/  STSM.16.M88.4 [R152], R80 ;  /* 0x0000005098007844 */ /* 0x000fe20000000200 */
[----:B------:R-:W-:Y:S02]  /*6d50*/  IADD3 R10, P0, R45, R10, RZ ;  /* 0x0000000a2d0a7210 */ /* 0x000fe40007f1e0ff */
[----:B------:R-:W-:Y:S01]  /*6d60*/  LOP3.LUT R114, R115, 0x380, RZ, 0xc0, !PT ;  /* 0x0000038073727812 */ /* 0x000fe200078ec0ff */
[----:B------:R-:W-:Y:S01]  /*6d70*/  IMAD R24, R7, UR4, RZ ;  /* 0x0000000407187c24 */ /* 0x000fe2000f8e02ff */
[----:B------:R-:W-:Y:S01]  /*6d80*/  MOV R150, R150 ;  /* 0x0000009600967202 */ /* 0x000fe20000000f00 */
[----:B------:R-:W-:Y:S01]  /*6d90*/  IMAD R7, R211, UR6, RZ ;  /* 0x00000006d3077c24 */ /* 0x000fe2000f8e02ff */
[----:B------:R-:W-:-:S02]  /*6da0*/  F2FP.F16.F32.PACK_AB R20, R195, R88 ;  /* 0x00000058c314723e */ /* 0x000fc400000000ff */
[----:B------:R-:W-:Y:S02]  /*6db0*/  F2FP.F16.F32.PACK_AB R21, R91, R90 ;  /* 0x0000005a5b15723e */ /* 0x000fe400000000ff */
[----:B------:R-:W-:Y:S02]  /*6dc0*/  F2FP.F16.F32.PACK_AB R22, R194, R92 ;  /* 0x0000005cc216723e */ /* 0x000fe400000000ff */
[----:B------:R-:W-:Y:S02]  /*6dd0*/  F2FP.F16.F32.PACK_AB R23, R95, R94 ;  /* 0x0000005e5f17723e */ /* 0x000fe400000000ff */
[----:B------:R-:W-:Y:S02]  /*6de0*/  LOP3.LUT R122, R123, 0x380, RZ, 0xc0, !PT ;  /* 0x000003807b7a7812 */ /* 0x000fe400078ec0ff */
[----:B------:R-:W-:Y:S01]  /*6df0*/  IADD3.X R11, R25, R11, R32, P0, !PT ;  /* 0x0000000b190b7210 */ /* 0x000fe200007fe420 */
[----:B------:R0:W-:Y:S01]  /*6e00*/  STSM.16.M88.4 [R150], R20 ;  /* 0x0000001496007844 */ /* 0x0001e20000000200 */
[----:B------:R-:W-:Y:S01]  /*6e10*/  SHF.R.U64 R114, R114, 0x3, RZ ;  /* 0x0000000372727819 */ /* 0x000fe200000012ff */
[----:B------:R-:W-:Y:S01]  /*6e20*/  IMAD R25, R33, UR5, R24 ;  /* 0x0000000521197c24 */ /* 0x000fe2000f8e0218 */
[----:B------:R-:W-:Y:S01]  /*6e30*/  LOP3.LUT P0, RZ, R205, 0x3, RZ, 0xc0, !PT ;  /* 0x00000003cdff7812 */ /* 0x000fe2000780c0ff */
[----:B------:R-:W-:Y:S01]  /*6e40*/  IMAD.WIDE.U32 R10, R33, UR4, R10 ;  /* 0x00000004210a7c25 */ /* 0x000fe2000f8e000a */
[----:B------:R-:W-:Y:S01]  /*6e50*/  SHF.R.U64 R122, R122, 0x3, RZ ;  /* 0x000000037a7a7819 */ /* 0x000fe200000012ff */
[----:B------:R-:W-:Y:S01]  /*6e60*/  ULDC.64 UR4, c[0x0][0xb50] ;  /* 0x0002d40000047ab9 */ /* 0x000fe20000000a00 */
[----:B------:R-:W-:Y:S01]  /*6e70*/  LOP3.LUT R114, R114, R115, RZ, 0x3c, !PT ;  /* 0x0000007372727212 */ /* 0x000fe200078e3cff */
[----:B------:R-:W-:Y:S01]  /*6e80*/  IMAD.X R115, RZ, RZ, R9, P1 ;  /* 0x000000ffff737224 */ /* 0x000fe200008e0609 */
[----:B------:R-:W-:Y:S01]  /*6e90*/  MOV R146, R146 ;  /* 0x0000009200927202 */ /* 0x000fe20000000f00 */
[----:B------:R-:W-:Y:S01]  /*6ea0*/  IMAD.IADD R11, R11, 0x1, R25 ;  /* 0x000000010b0b7824 */ /* 0x000fe200078e0219 */
[----:B------:R-:W-:-:S02]  /*6eb0*/  F2FP.F16.F32.PACK_AB R36, R193, R96 ;  /* 0x00000060c124723e */ /* 0x000fc400000000ff */
[----:B------:R-:W-:Y:S02]  /*6ec0*/  F2FP.F16.F32.PACK_AB R38, R192, R100 ;  /* 0x00000064c026723e */ /* 0x000fe400000000ff */
[----:B------:R-:W-:Y:S01]  /*6ed0*/  F2FP.F16.F32.PACK_AB R39, R77, R85 ;  /* 0x000000554d27723e */ /* 0x000fe200000000ff */
[C---:B0-----:R-:W-:Y:S01]  /*6ee0*/  VIADD R20, R26.reuse, 0x8 ;  /* 0x000000081a147836 */ /* 0x041fe20000000000 */
[----:B------:R-:W-:Y:S02]  /*6ef0*/  ISETP.GE.OR P1, PT, R26, R7, P0 ;  /* 0x000000071a00720c */ /* 0x000fe40000726670 */
[----:B------:R-:W-:Y:S01]  /*6f00*/  LOP3.LUT R122, R122, R123, RZ, 0x3c, !PT ;  /* 0x0000007b7a7a7212 */ /* 0x000fe200078e3cff */
[----:B------:R-:W-:Y:S01]  /*6f10*/  IMAD.X R123, RZ, RZ, R9, P3 ;  /* 0x000000ffff7b7224 */ /* 0x000fe200018e0609 */
[----:B------:R-:W-:Y:S01]  /*6f20*/  MOV R142, R142 ;  /* 0x0000008e008e7202 */ /* 0x000fe20000000f00 */
[----:B------:R-:W-:Y:S01]  /*6f30*/  STSM.16.M88.4 [R146], R36 ;  /* 0x0000002492007844 */ /* 0x000fe20000000200 */
[----:B------:R-:W-:-:S02]  /*6f40*/  F2FP.F16.F32.PACK_AB R88, R191, R104 ;  /* 0x00000068bf58723e */ /* 0x000fc400000000ff */
[----:B------:R-:W-:Y:S02]  /*6f50*/  F2FP.F16.F32.PACK_AB R89, R89, R93 ;  /* 0x0000005d5959723e */ /* 0x000fe400000000ff */
[----:B------:R-:W-:Y:S02]  /*6f60*/  F2FP.F16.F32.PACK_AB R90, R190, R108 ;  /* 0x0000006cbe5a723e */ /* 0x000fe400000000ff */
[----:B------:R-:W-:Y:S02]  /*6f70*/  F2FP.F16.F32.PACK_AB R91, R97, R101 ;  /* 0x00000065615b723e */ /* 0x000fe400000000ff */
[----:B------:R-:W-:Y:S02]  /*6f80*/  ISETP.GE.OR P0, PT, R20, R7, P0 ;  /* 0x000000071400720c */ /* 0x000fe40000706670 */
[----:B------:R-:W-:Y:S01]  /*6f90*/  MOV R134, R134 ;  /* 0x0000008600867202 */ /* 0x000fe20000000f00 */
[----:B------:R-:W-:Y:S01]  /*6fa0*/  STSM.16.M88.4 [R142], R88 ;  /* 0x000000588e007844 */ /* 0x000fe20000000200 */
[----:B------:R-:W-:-:S02]  /*6fb0*/  F2FP.F16.F32.PACK_AB R20, R189, R112 ;  /* 0x00000070bd14723e */ /* 0x000fc400000000ff */
[----:B------:R-:W-:Y:S02]  /*6fc0*/  F2FP.F16.F32.PACK_AB R21, R105, R109 ;  /* 0x0000006d6915723e */ /* 0x000fe400000000ff */
[----:B------:R-:W-:Y:S02]  /*6fd0*/  F2FP.F16.F32.PACK_AB R22, R188, R116 ;  /* 0x00000074bc16723e */ /* 0x000fe400000000ff */
[----:B------:R-:W-:Y:S02]  /*6fe0*/  F2FP.F16.F32.PACK_AB R23, R113, R117 ;  /* 0x000000757117723e */ /* 0x000fe400000000ff */
[----:B------:R-:W-:Y:S02]  /*6ff0*/  F2FP.F16.F32.PACK_AB R165, R121, R166 ;  /* 0x000000a679a5723e */ /* 0x000fe400000000ff */
[----:B------:R-:W-:Y:S01]  /*7000*/  MOV R130, R130 ;  /* 0x0000008200827202 */ /* 0x000fe20000000f00 */
[----:B------:R-:W-:Y:S01]  /*7010*/  STSM.16.M88.4 [R134], R20 ;  /* 0x0000001486007844 */ /* 0x000fe20000000200 */
[----:B------:R-:W-:-:S02]  /*7020*/  LEA R24, P3, R10, UR4, 0x2 ;  /* 0x000000040a187c11 */ /* 0x000fc4000f8610ff */
[----:B------:R-:W-:Y:S02]  /*7030*/  F2FP.F16.F32.PACK_AB R164, R187, R120 ;  /* 0x00000078bba4723e */ /* 0x000fe400000000ff */
[----:B------:R-:W-:Y:S01]  /*7040*/  F2FP.F16.F32.PACK_AB R166, R125, R124 ;  /* 0x0000007c7da6723e */ /* 0x000fe200000000ff */
[----:B------:R-:W-:Y:S01]  /*7050*/  SHFL.IDX PT, R32, R24, RZ, 0x1c1f ;  /* 0x001c1fff18207589 */ /* 0x000fe200000e0000 */
[----:B------:R-:W-:Y:S02]  /*7060*/  F2FP.F16.F32.PACK_AB R167, R167, R168 ;  /* 0x000000a8a7a7723e */ /* 0x000fe400000000ff */
[----:B------:R-:W-:Y:S01]  /*7070*/  F2FP.F16.F32.PACK_AB R169, R169, R170 ;  /* 0x000000aaa9a9723e */ /* 0x000fe200000000ff */
[----:B------:R-:W-:Y:S01]  /*7080*/  SHFL.IDX PT, R34, R24, 0x1, 0x1c1f ;  /* 0x003c1f0018227f89 */ /* 0x000fe200000e0000 */
[----:B------:R-:W-:Y:S02]  /*7090*/  F2FP.F16.F32.PACK_AB R168, R129, R128 ;  /* 0x0000008081a8723e */ /* 0x000fe400000000ff */
[----:B------:R-:W-:Y:S01]  /*70a0*/  F2FP.F16.F32.PACK_AB R170, R133, R132 ;  /* 0x0000008485aa723e */ /* 0x000fe200000000ff */
[----:B------:R-:W-:Y:S01]  /*70b0*/  STSM.16.M88.4 [R130], R164 ;  /* 0x000000a482007844 */ /* 0x000fe20000000200 */
        /* <DEDUP_REMOVED lines=9> */
[----:B------:R-:W-:-:S02]  /*7150*/  F2FP.F16.F32.PACK_AB R178, R149, R148 ;  /* 0x0000009495b2723e */ /* 0x000fc400000000ff */
[----:B------:R-:W-:Y:S02]  /*7160*/  F2FP.F16.F32.PACK_AB R179, R179, R0 ;  /* 0x00000000b3b3723e */ /* 0x000fe400000000ff */
[----:B------:R-:W-:Y:S02]  /*7170*/  LEA.HI.X R11, R10, UR5, R11, 0x2, P3 ;  /* 0x000000050a0b7c11 */ /* 0x000fe400098f140b */
[----:B------:R-:W-:Y:S01]  /*7180*/  LOP3.LUT R98, R99, 0x380, RZ, 0xc0, !PT ;  /* 0x0000038063627812 */ /* 0x000fe200078ec0ff */
[----:B------:R1:W-:Y:S01]  /*7190*/  STSM.16.M88.4 [R3], R176 ;  /* 0x000000b003007844 */ /* 0x0003e20000000200 */
[----:B------:R-:W-:Y:S02]  /*71a0*/  LOP3.LUT R102, R103, 0x380, RZ, 0xc0, !PT ;  /* 0x0000038067667812 */ /* 0x000fe400078ec0ff */
[----:B------:R-:W-:Y:S01]  /*71b0*/  LOP3.LUT R106, R107, 0x380, RZ, 0xc0, !PT ;  /* 0x000003806b6a7812 */ /* 0x000fe200078ec0ff */
[----:B------:R-:W2:Y:S01]  /*71c0*/  SHFL.IDX PT, R33, R11, RZ, 0x1c1f ;  /* 0x001c1fff0b217589 */ /* 0x000ea200000e0000 */
[----:B0-----:R-:W0:Y:S08]  /*71d0*/  @P2 LDC R4, c[0x0][0xbec] ;  /* 0x0002fb00ff042b82 */ /* 0x001e300000000800 */
[----:B------:R-:W-:Y:S01]  /*71e0*/  BAR.SYNC.DEFER_BLOCKING 0x1, 0x100 ;  /* 0x0044000000007b1d */ /* 0x000fe20000010000 */
[----:B------:R-:W-:Y:S01]  /*71f0*/  IMAD R0, R19, 0x20, R200 ;  /* 0x0000002013007824 */ /* 0x000fe200078e02c8 */
[----:B------:R-:W-:Y:S01]  /*7200*/  UIMAD UR6, UR11, UR8, URZ ;  /* 0x000000080b0672a4 */ /* 0x000fe2000f8e023f */
[----:B------:R-:W-:Y:S01]  /*7210*/  SHF.R.U64 R98, R98, 0x3, RZ ;  /* 0x0000000362627819 */ /* 0x000fe200000012ff */
[----:B------:R-:W-:Y:S01]  /*7220*/  UIMAD.WIDE.U32 UR4, UR10, UR8, URZ ;  /* 0x000000080a0472a5 */ /* 0x000fe2000f8e003f */
[----:B------:R-:W-:-:S03]  /*7230*/  SHF.R.U64 R102, R102, 0x3, RZ ;  /* 0x0000000366667819 */ /* 0x000fc600000012ff */
[----:B-1----:R-:W1:Y:S01]  /*7240*/  @P2 LDC R3, c[0x0][0xbf0] ;  /* 0x0002fc00ff032b82 */ /* 0x002e620000000800 */
[----:B------:R-:W3:Y:S01]  /*7250*/  SHFL.IDX PT, R35, R11, 0x1, 0x1c1f ;  /* 0x003c1f000b237f89 */ /* 0x000ee200000e0000 */
[----:B------:R-:W-:Y:S01]  /*7260*/  UIMAD UR6, UR10, UR9, UR6 ;  /* 0x000000090a0672a4 */ /* 0x000fe2000f8e0206 */
[----:B------:R-:W-:Y:S02]  /*7270*/  SHF.R.U64 R106, R106, 0x3, RZ ;  /* 0x000000036a6a7819 */ /* 0x000fe400000012ff */
[----:B------:R-:W-:Y:S01]  /*7280*/  ULDC.64 UR8, c[0x0][0xaf0] ;  /* 0x0002bc0000087ab9 */ /* 0x000fe20000000a00 */
[----:B--2---:R-:W-:Y:S01]  /*7290*/  @!P1 ST.E desc[UR48][R32.64], R6 ;  /* 0x0000000620009985 */ /* 0x004fe2000c101930 */
[----:B------:R-:W-:Y:S01]  /*72a0*/  UIADD3 UR5, UR5, UR6, URZ ;  /* 0x0000000605057290 */ /* 0x000fe2000fffe03f */
[----:B------:R-:W-:Y:S02]  /*72b0*/  LOP3.LUT R98, R98, R99, RZ, 0x3c, !PT ;  /* 0x0000006362627212 */ /* 0x000fe400078e3cff */
[----:B------:R-:W-:-:S02]  /*72c0*/  LOP3.LUT R102, R102, R103, RZ, 0x3c, !PT ;  /* 0x0000006766667212 */ /* 0x000fc400078e3cff */
[----:B------:R-:W-:Y:S01]  /*72d0*/  LOP3.LUT R106, R106, R107, RZ, 0x3c, !PT ;  /* 0x0000006b6a6a7212 */ /* 0x000fe200078e3cff */
[----:B---3--:R2:W-:Y:S01]  /*72e0*/  @!P0 ST.E desc[UR48][R34.64], R5 ;  /* 0x0000000522008985 */ /* 0x0085e2000c101930 */
[----:B------:R-:W-:Y:S01]  /*72f0*/  UIMAD UR6, UR7, UR8, URZ ;  /* 0x00000008070672a4 */ /* 0x000fe2000f8e023f */
[--C-:B------:R-:W-:Y:S01]  /*7300*/  IMAD.X R99, RZ, RZ, R9.reuse, P4 ;  /* 0x000000ffff637224 */ /* 0x100fe200020e0609 */
[----:B------:R-:W-:Y:S01]  /*7310*/  UIMAD.WIDE.U32 UR4, UR43, UR8, UR4 ;  /* 0x000000082b0472a5 */ /* 0x000fe2000f8e0004 */
[----:B------:R3:W5:Y:S01]  /*7320*/  LD.E.128 R24, desc[UR48][R12.64] ;  /* 0x000000300c187980 */ /* 0x000762000c101d00 */
[----:B------:R-:W-:Y:S01]  /*7330*/  IADD3.X R103, RZ, R9, RZ, P5, !PT ;  /* 0x00000009ff677210 */ /* 0x000fe20002ffe4ff */
[----:B------:R-:W-:Y:S01]  /*7340*/  IMAD.X R107, RZ, RZ, R9, P6 ;  /* 0x000000ffff6b7224 */ /* 0x000fe200030e0609 */
[----:B--2---:R-:W-:Y:S01]  /*7350*/  LEA R5, R127, R0, 0x7 ;  /* 0x000000007f057211 */ /* 0x004fe200078e38ff */
[----:B------:R-:W-:Y:S01]  /*7360*/  UIMAD UR6, UR43, UR9, UR6 ;  /* 0x000000092b0672a4 */ /* 0x000fe2000f8e0206 */
[----:B---3--:R-:W2:Y:S01]  /*7370*/  LDC.64 R12, c[0x0][0xae0] ;  /* 0x0002b800ff0c7b82 */ /* 0x008ea20000000a00 */
[----:B------:R-:W5:Y:S02]  /*7380*/  LD.E.128 R8, desc[UR48][R8.64] ;  /* 0x0000003008087980 */ /* 0x000f64000c101d00 */
[----:B0-----:R-:W-:-:S02]  /*7390*/  @P2 IMAD.HI.U32 R0, R5, R4, RZ ;  /* 0x0000000405002227 */ /* 0x001fc400078e00ff */
[----:B------:R0:W5:Y:S02]  /*73a0*/  LD.E.128 R28, desc[UR48][R14.64] ;  /* 0x000000300e1c7980 */ /* 0x000164000c101d00 */
[--C-:B------:R-:W-:Y:S01]  /*73b0*/  IMAD.MOV.U32 R4, RZ, RZ, R5.reuse ;  /* 0x000000ffff047224 */ /* 0x100fe200078e0005 */
[----:B-1----:R-:W-:Y:S01]  /*73c0*/  @P2 SHF.R.U32.HI R4, RZ, R3, R0 ;  /* 0x00000003ff042219 */ /* 0x002fe20000011600 */
[----:B------:R-:W5:Y:S03]  /*73d0*/  LD.E.128 R52, desc[UR48][R52.64] ;  /* 0x0000003034347980 */ /* 0x000f66000c101d00 */
[--C-:B------:R-:W-:Y:S01]  /*73e0*/  SHF.R.S32.HI R3, RZ, 0x1f, R4.reuse ;  /* 0x0000001fff037819 */ /* 0x100fe20000011404 */
[----:B------:R-:W-:Y:S01]  /*73f0*/  IMAD.MOV R0, RZ, RZ, -R4 ;  /* 0x000000ffff007224 */ /* 0x000fe200078e0a04 */
[----:B------:R-:W-:Y:S01]  /*7400*/  UIADD3 UR5, UR5, UR6, URZ ;  /* 0x0000000605057290 */ /* 0x000fe2000fffe03f */
[----:B------:R-:W5:Y:S02]  /*7410*/  LD.E.128 R56, desc[UR48][R56.64] ;  /* 0x0000003038387980 */ /* 0x000f64000c101d00 */
[----:B------:R-:W-:Y:S01]  /*7420*/  IMAD R211, R211, R0, R5 ;  /* 0x00000000d3d37224 */ /* 0x000fe200078e0205 */
[----:B------:R-:W-:Y:S01]  /*7430*/  ULDC.64 UR6, c[0x0][0xad8] ;  /* 0x0002b60000067ab9 */ /* 0x000fe20000000a00 */
[----:B------:R-:W5:Y:S04]  /*7440*/  LD.E.128 R60, desc[UR48][R60.64] ;  /* 0x000000303c3c7980 */ /* 0x000f68000c101d00 */
[----:B------:R-:W5:Y:S01]  /*7450*/  LD.E.128 R64, desc[UR48][R64.64] ;  /* 0x0000003040407980 */ /* 0x000f62000c101d00 */
[----:B--2---:R-:W-:Y:S01]  /*7460*/  IMAD R3, R3, R12, RZ ;  /* 0x0000000c03037224 */ /* 0x004fe200078e02ff */
[----:B------:R-:W-:-:S02]  /*7470*/  SHF.R.S32.HI R0, RZ, 0x1f, R211 ;  /* 0x0000001fff007819 */ /* 0x000fc400000114d3 */
[----:B------:R-:W5:Y:S01]  /*7480*/  LD.E.128 R68, desc[UR48][R68.64] ;  /* 0x0000003044447980 */ /* 0x000f62000c101d00 */
[----:B------:R-:W-:-:S03]  /*7490*/  IMAD R3, R4, R13, R3 ;  /* 0x0000000d04037224 */ /* 0x000fc600078e0203 */
[----:B------:R-:W5:Y:S01]  /*74a0*/  LD.E.128 R72, desc[UR48][R72.64] ;  /* 0x0000003048487980 */ /* 0x000f62000c101d00 */
[----:B------:R-:W-:-:S03]  /*74b0*/  IMAD.WIDE.U32 R4, R4, R12, UR4 ;  /* 0x0000000404047e25 */ /* 0x000fc6000f8e000c */
[----:B------:R-:W5:Y:S04]  /*74c0*/  LD.E.128 R96, desc[UR48][R98.64] ;  /* 0x0000003062607980 */ /* 0x000f68000c101d00 */
[----:B------:R-:W5:Y:S04]  /*74d0*/  LD.E.128 R100, desc[UR48][R102.64] ;  /* 0x0000003066647980 */ /* 0x000f68000c101d00 */
[----:B------:R-:W5:Y:S04]  /*74e0*/  LD.E.128 R104, desc[UR48][R106.64] ;  /* 0x000000306a687980 */ /* 0x000f68000c101d00 */
[----:B------:R-:W5:Y:S04]  /*74f0*/  LD.E.128 R108, desc[UR48][R110.64] ;  /* 0x000000306e6c7980 */ /* 0x000f68000c101d00 */
[----:B------:R-:W5:Y:S04]  /*7500*/  LD.E.128 R112, desc[UR48][R114.64] ;  /* 0x0000003072707980 */ /* 0x000f68000c101d00 */
[----:B------:R-:W5:Y:S04]  /*7510*/  LD.E.128 R116, desc[UR48][R118.64] ;  /* 0x0000003076747980 */ /* 0x000f68000c101d00 */
[----:B------:R-:W5:Y:S01]  /*7520*/  LD.E.128 R120, desc[UR48][R122.64] ;  /* 0x000000307a787980 */ /* 0x000f62000c101d00 */
[----:B------:R-:W-:Y:S01]  /*7530*/  @!PT LDS RZ, [RZ] ;  /* 0x00000000fffff984 */ /* 0x000fe20000000800 */
[----:B------:R-:W-:Y:S01]  /*7540*/  @!PT LDS RZ, [RZ] ;  /* 0x00000000fffff984 */ /* 0x000fe20000000800 */
[----:B------:R-:W-:Y:S01]  /*7550*/  @!PT LDS RZ, [RZ] ;  /* 0x00000000fffff984 */ /* 0x000fe20000000800 */
[----:B------:R-:W-:Y:S01]  /*7560*/  @!PT LDS RZ, [RZ] ;  /* 0x00000000fffff984 */ /* 0x000fe20000000800 */
[----:B------:R1:W-:Y:S06]  /*7570*/  MEMBAR.ALL.CTA ;  /* 0x0000000000007992 */ /* 0x0003ec0000008000 */
[----:B-1----:R-:W1:Y:S01]  /*7580*/  FENCE.VIEW.ASYNC.S ;  /* 0x00000000000073c6 */ /* 0x002e620000000000 */
[----:B------:R-:W-:-:S02]  /*7590*/  IMAD.IADD R5, R5, 0x1, R3 ;  /* 0x0000000105057824 */ /* 0x000fc400078e0203 */
[----:B------:R-:W-:Y:S02]  /*75a0*/  IMAD R6, R0, UR6, RZ ;  /* 0x0000000600067c24 */ /* 0x000fe4000f8e02ff */
[----:B------:R-:W-:Y:S01]  /*75b0*/  IMAD R32, R127, 0x80, R200 ;  /* 0x000000807f207824 */ /* 0x000fe200078e02c8 */
[----:B------:R-:W-:Y:S01]  /*75c0*/  UIADD3 UR22, UR22, 0x22820, URZ ;  /* 0x0002282016167890 */ /* 0x000fe2000fffe03f */
[C---:B------:R-:W-:Y:S02]  /*75d0*/  IMAD R3, R211.reuse, UR7, R6 ;  /* 0x00000007d3037c24 */ /* 0x040fe4000f8e0206 */
[----:B------:R-:W-:Y:S01]  /*75e0*/  IMAD.WIDE.U32 R4, R211, UR6, R4 ;  /* 0x00000006d3047c25 */ /* 0x000fe2000f8e0004 */
[----:B------:R-:W-:Y:S01]  /*75f0*/  UIADD3 UR37, UR37, 0x1, URZ ;  /* 0x0000000125257890 */ /* 0x000fe2000fffe03f */
[C---:B------:R-:W-:Y:S01]  /*7600*/  ISETP.GE.AND P2, PT, R32.reuse, R7, PT ;  /* 0x000000072000720c */ /* 0x040fe20003f46270 */
[----:B------:R-:W-:Y:S01]  /*7610*/  ULDC.64 UR6, c[0x0][0xa80] ;  /* 0x0002a00000067ab9 */ /* 0x000fe20000000a00 */
[----:B------:R-:W-:Y:S01]  /*7620*/  UPRMT UR22, URZ, 0x654, UR22 ;  /* 0x000006543f167896 */ /* 0x000fe20008000016 */
[----:B------:R-:W-:Y:S01]  /*7630*/  IADD3 R3, R5, R3, RZ ;  /* 0x0000000305037210 */ /* 0x000fe20007ffe0ff */
[----:B------:R-:W-:Y:S01]  /*7640*/  VIADD R0, R32, 0x20 ;  /* 0x0000002020007836 */ /* 0x000fe20000000000 */
[----:B------:R-:W-:Y:S01]  /*7650*/  LEA R6, P3, R4, UR6, 0x1 ;  /* 0x0000000604067c11 */ /* 0x000fe2000f8608ff */
[----:B------:R-:W-:-:S03]  /*7660*/  UISETP.NE.AND UP0, UPT, UR37, 0x2, UPT ;  /* 0x000000022500788c */ /* 0x000fc6000bf05270 */
        /* <DEDUP_REMOVED lines=16> */
[----:B------:R-:W-:Y:S02]  /*7770*/  ISETP.GE.AND P3, PT, R17, UR4, PT ;  /* 0x0000000411007c0c */ /* 0x000fe4000bf66270 */
[----:B------:R-:W-:Y:S02]  /*7780*/  ISETP.GE.AND P2, PT, R16, UR4, PT ;  /* 0x0000000410007c0c */ /* 0x000fe4000bf46270 */
[----:B------:R-:W-:-:S07]  /*7790*/  ISETP.GE.AND P5, PT, R2, UR4, PT ;  /* 0x0000000402007c0c */ /* 0x000fce000bfa6270 */
[----:B01----:R-:W-:-:S04]  /*77a0*/  @!P4 LEA R14, P6, R18, R12, 0x1 ;  /* 0x0000000c120ec211 */ /* 0x003fc800078c08ff */
[----:B--2---:R-:W-:Y:S02]  /*77b0*/  @!P4 LEA.HI.X R15, R18, R13, R214, 0x1, P6 ;  /* 0x0000000d120fc211 */ /* 0x004fe400030f0cd6 */
[----:B------:R-:W-:Y:S01]  /*77c0*/  @!P3 LEA R20, P6, R17, R12, 0x1 ;  /* 0x0000000c1114b211 */ /* 0x000fe200078c08ff */
[----:B------:R-:W-:-:S03]  /*77d0*/  @!P5 IMAD.WIDE R4, R2, 0x2, R12 ;  /* 0x000000020204d825 */ /* 0x000fc600078e020c */
[-C--:B------:R-:W-:Y:S02]  /*77e0*/  @!P3 LEA.HI.X R21, R17, R13.reuse, R213, 0x1, P6 ;  /* 0x0000000d1115b211 */ /* 0x080fe400030f0cd5 */
[C---:B------:R-:W-:Y:S01]  /*77f0*/  @!P2 LEA R22, P6, R16.reuse, R12, 0x1 ;  /* 0x0000000c1016a211 */ /* 0x040fe200078c08ff */
[----:B-----5:R3:W-:Y:S03]  /*7800*/  @!P5 ST.E.128 desc[UR48][R4.64], R8 ;  /* 0x000000080400d985 */ /* 0x0207e6000c101d30 */
[----:B------:R-:W-:Y:S01]  /*7810*/  @!P2 LEA.HI.X R23, R16, R13, R212, 0x1, P6 ;  /* 0x0000000d1017a211 */ /* 0x000fe200030f0cd4 */
[----:B------:R3:W-:Y:S04]  /*7820*/  @!P4 ST.E.128 desc[UR48][R14.64], R56 ;  /* 0x000000380e00c985 */ /* 0x0007e8000c101d30 */
[----:B------:R3:W-:Y:S04]  /*7830*/  @!P3 ST.E.128 desc[UR48][R20.64], R72 ;  /* 0x000000481400b985 */ /* 0x0007e8000c101d30 */
[----:B------:R3:W-:Y:S02]  /*7840*/  @!P2 ST.E.128 desc[UR48][R22.64], R108 ;  /* 0x0000006c1600a985 */ /* 0x0007e4000c101d30 */
.L_x_9060:
[----:B------:R-:W-:Y:S05]  /*7850*/  BSYNC B0 ;  /* 0x0000000000007941 */ /* 0x000fea0003800000 */
.L_x_9059:
[----:B---3-5:R3:W4:Y:S01]  /*7860*/  SHFL.IDX PT, R9, R3, 0x1, 0x181f ;  /* 0x00381f0003097f89 */ /* 0x02872200000e0000 */
[----:B------:R-:W-:Y:S03]  /*7870*/  BSSY B0, `(.L_x_9061) ;  /* 0x0000013000007945 */ /* 0x000fe60003800000 */
[----:B------:R3:W0:Y:S01]  /*7880*/  SHFL.IDX PT, R8, R6, 0x1, 0x181f ;  /* 0x00381f0006087f89 */ /* 0x00062200000e0000 */
[----:B------:R-:W-:Y:S05]  /*7890*/  @P1 BRA `(.L_x_9062) ;  /* 0x0000000000401947 */ /* 0x000fea0003800000 */
[----:B------:R-:W-:Y:S02]  /*78a0*/  ULDC UR4, c[0x0][0xac8] ;  /* 0x0002b20000047ab9 */ /* 0x000fe40000000800 */
[----:B------:R-:W-:Y:S02]  /*78b0*/  ISETP.GE.AND P3, PT, R18, UR4, PT ;  /* 0x0000000412007c0c */ /* 0x000fe4000bf66270 */
[----:B------:R-:W-:Y:S02]  /*78c0*/  ISETP.GE.AND P2, PT, R17, UR4, PT ;  /* 0x0000000411007c0c */ /* 0x000fe4000bf46270 */
[----:B------:R-:W-:Y:S02]  /*78d0*/  ISETP.GE.AND P1, PT, R16, UR4, PT ;  /* 0x0000000410007c0c */ /* 0x000fe4000bf26270 */
[----:B------:R-:W-:-:S07]  /*78e0*/  ISETP.GE.AND P4, PT, R2, UR4, PT ;  /* 0x0000000402007c0c */ /* 0x000fce000bf86270 */
[CC--:B0-----:R-:W-:Y:S02]  /*78f0*/  @!P3 LEA R10, P6, R18.reuse, R8.reuse, 0x1 ;  /* 0x00000008120ab211 */ /* 0x0c1fe400078c08ff */
[CC--:B-1----:R-:W-:Y:S02]  /*7900*/  @!P2 LEA R12, P5, R17.reuse, R8.reuse, 0x1 ;  /* 0x00000008110ca211 */ /* 0x0c2fe400078a08ff */
[-C--:B----4-:R-:W-:Y:S02]  /*7910*/  @!P3 LEA.HI.X R11, R18, R9.reuse, R214, 0x1, P6 ;  /* 0x00000009120bb211 */ /* 0x090fe400030f0cd6 */
[----:B------:R-:W-:Y:S01]  /*7920*/  @!P1 LEA R14, P6, R16, R8, 0x1 ;  /* 0x00000008100e9211 */ /* 0x000fe200078c08ff */
[----:B------:R-:W-:Y:S01]  /*7930*/  @!P4 IMAD.WIDE R4, R2, 0x2, R8 ;  /* 0x000000020204c825 */ /* 0x000fe200078e0208 */
[-C--:B--2---:R-:W-:Y:S02]  /*7940*/  @!P2 LEA.HI.X R13, R17, R9.reuse, R213, 0x1, P5 ;  /* 0x00000009110da211 */ /* 0x084fe400028f0cd5 */
[----:B------:R-:W-:-:S02]  /*7950*/  @!P1 LEA.HI.X R15, R16, R9, R212, 0x1, P6 ;  /* 0x00000009100f9211 */ /* 0x000fc400030f0cd4 */
[----:B------:R0:W-:Y:S04]  /*7960*/  @!P4 ST.E.128 desc[UR48][R4.64], R24 ;  /* 0x000000180400c985 */ /* 0x0001e8000c101d30 */
[----:B------:R0:W-:Y:S04]  /*7970*/  @!P3 ST.E.128 desc[UR48][R10.64], R60 ;  /* 0x0000003c0a00b985 */ /* 0x0001e8000c101d30 */
[----:B------:R0:W-:Y:S04]  /*7980*/  @!P2 ST.E.128 desc[UR48][R12.64], R96 ;  /* 0x000000600c00a985 */ /* 0x0001e8000c101d30 */
[----:B------:R0:W-:Y:S02]  /*7990*/  @!P1 ST.E.128 desc[UR48][R14.64], R112 ;  /* 0x000000700e009985 */ /* 0x0001e4000c101d30 */
.L_x_9062:
[----:B------:R-:W-:Y:S05]  /*79a0*/  BSYNC B0 ;  /* 0x0000000000007941 */ /* 0x000fea0003800000 */
.L_x_9061:
[----:B----4-:R4:W1:Y:S01]  /*79b0*/  SHFL.IDX PT, R9, R3, 0x2, 0x181f ;  /* 0x00581f0003097f89 */ /* 0x01086200000e0000 */
[----:B------:R-:W-:Y:S03]  /*79c0*/  BSSY B0, `(.L_x_9063) ;  /* 0x0000013000007945 */ /* 0x000fe60003800000 */
[----:B0-----:R4:W0:Y:S01]  /*79d0*/  SHFL.IDX PT, R8, R6, 0x2, 0x181f ;  /* 0x00581f0006087f89 */ /* 0x00182200000e0000 */
[----:B------:R-:W-:Y:S05]  /*79e0*/  @P0 BRA `(.L_x_9064) ;  /* 0x0000000000400947 */ /* 0x000fea0003800000 */
[----:B------:R-:W-:Y:S02]  /*79f0*/  ULDC UR4, c[0x0][0xac8] ;  /* 0x0002b20000047ab9 */ /* 0x000fe40000000800 */
[----:B------:R-:W-:Y:S02]  /*7a00*/  ISETP.GE.AND P4, PT, R18, UR4, PT ;  /* 0x0000000412007c0c */ /* 0x000fe4000bf86270 */
[----:B------:R-:W-:Y:S02]  /*7a10*/  ISETP.GE.AND P5, PT, R17, UR4, PT ;  /* 0x0000000411007c0c */ /* 0x000fe4000bfa6270 */
[----:B------:R-:W-:Y:S02]  /*7a20*/  ISETP.GE.AND P6, PT, R16, UR4, PT ;  /* 0x0000000410007c0c */ /* 0x000fe4000bfc6270 */
[----:B------:R-:W-:-:S07]  /*7a30*/  ISETP.GE.AND P3, PT, R2, UR4, PT ;  /* 0x0000000402007c0c */ /* 0x000fce000bf66270 */
[-C--:B0-----:R-:W-:Y:S02]  /*7a40*/  @!P4 LEA R10, P0, R18, R8.reuse, 0x1 ;  /* 0x00000008120ac211 */ /* 0x081fe400078008ff */
[CC--:B-1----:R-:W-:Y:S02]  /*7a50*/  @!P5 LEA R12, P1, R17.reuse, R8.reuse, 0x1 ;  /* 0x00000008110cd211 */ /* 0x0c2fe400078208ff */
[----:B------:R-:W-:Y:S02]  /*7a60*/  @!P6 LEA R14, P2, R16, R8, 0x1 ;  /* 0x00000008100ee211 */ /* 0x000fe400078408ff */
[----:B------:R-:W-:Y:S01]  /*7a70*/  @!P3 IMAD.WIDE R4, R2, 0x2, R8 ;  /* 0x000000020204b825 */ /* 0x000fe200078e0208 */
[-C--:B------:R-:W-:Y:S02]  /*7a80*/  @!P4 LEA.HI.X R11, R18, R9.reuse, R214, 0x1, P0 ;  /* 0x00000009120bc211 */ /* 0x080fe400000f0cd6 */
[-C--:B--2---:R-:W-:Y:S02]  /*7a90*/  @!P5 LEA.HI.X R13, R17, R9.reuse, R213, 0x1, P1 ;  /* 0x00000009110dd211 */ /* 0x084fe400008f0cd5 */
[----:B------:R-:W-:Y:S01]  /*7aa0*/  @!P6 LEA.HI.X R15, R16, R9, R212, 0x1, P2 ;  /* 0x00000009100fe211 */ /* 0x000fe200010f0cd4 */
[----:B------:R0:W-:Y:S04]  /*7ab0*/  @!P3 ST.E.128 desc[UR48][R4.64], R28 ;  /* 0x0000001c0400b985 */ /* 0x0001e8000c101d30 */
[----:B------:R0:W-:Y:S04]  /*7ac0*/  @!P4 ST.E.128 desc[UR48][R10.64], R64 ;  /* 0x000000400a00c985 */ /* 0x0001e8000c101d30 */
[----:B------:R0:W-:Y:S04]  /*7ad0*/  @!P5 ST.E.128 desc[UR48][R12.64], R100 ;  /* 0x000000640c00d985 */ /* 0x0001e8000c101d30 */
[----:B------:R0:W-:Y:S02]  /*7ae0*/  @!P6 ST.E.128 desc[UR48][R14.64], R116 ;  /* 0x000000740e00e985 */ /* 0x0001e4000c101d30 */
.L_x_9064:
[----:B------:R-:W-:Y:S05]  /*7af0*/  BSYNC B0 ;  /* 0x0000000000007941 */ /* 0x000fea0003800000 */
.L_x_9063:
[----:B------:R-:W-:Y:S01]  /*7b00*/  VIADD R0, R32, 0x60 ;  /* 0x0000006020007836 */ /* 0x000fe20000000000 */
[----:B-1----:R1:W1:Y:S01]  /*7b10*/  SHFL.IDX PT, R9, R3, 0x3, 0x181f ;  /* 0x00781f0003097f89 */ /* 0x00226200000e0000 */
[----:B------:R-:W-:Y:S01]  /*7b20*/  UIADD3 UR46, UR46, 0x1, URZ ;  /* 0x000000012e2e7890 */ /* 0x000fe2000fffe03f */
[----:B------:R-:W-:Y:S02]  /*7b30*/  BSSY B0, `(.L_x_9065) ;  /* 0x0000014000007945 */ /* 0x000fe40003800000 */
[----:B------:R-:W-:Y:S01]  /*7b40*/  ISETP.GE.AND P0, PT, R0, R7, PT ;  /* 0x000000070000720c */ /* 0x000fe20003f06270 */
[----:B0-----:R0:W0:-:S12]  /*7b50*/  SHFL.IDX PT, R8, R6, 0x3, 0x181f ;  /* 0x00781f0006087f89 */ /* 0x00101800000e0000 */
[----:B------:R-:W-:Y:S05]  /*7b60*/  @P0 BRA `(.L_x_9066) ;  /* 0x0000000000400947 */ /* 0x000fea0003800000 */
[----:B------:R-:W-:Y:S02]  /*7b70*/  ULDC UR4, c[0x0][0xac8] ;  /* 0x0002b20000047ab9 */ /* 0x000fe40000000800 */
[----:B------:R-:W-:Y:S02]  /*7b80*/  ISETP.GE.AND P4, PT, R18, UR4, PT ;  /* 0x0000000412007c0c */ /* 0x000fe4000bf86270 */
[----:B------:R-:W-:Y:S02]  /*7b90*/  ISETP.GE.AND P5, PT, R17, UR4, PT ;  /* 0x0000000411007c0c */ /* 0x000fe4000bfa6270 */
[----:B------:R-:W-:Y:S02]  /*7ba0*/  ISETP.GE.AND P6, PT, R16, UR4, PT ;  /* 0x0000000410007c0c */ /* 0x000fe4000bfc6270 */
[----:B------:R-:W-:-:S07]  /*7bb0*/  ISETP.GE.AND P3, PT, R2, UR4, PT ;  /* 0x0000000402007c0c */ /* 0x000fce000bf66270 */
[-C--:B0--34-:R-:W-:Y:S02]  /*7bc0*/  @!P4 LEA R6, P0, R18, R8.reuse, 0x1 ;  /* 0x000000081206c211 */ /* 0x099fe400078008ff */
[CC--:B------:R-:W-:Y:S02]  /*7bd0*/  @!P5 LEA R10, P1, R17.reuse, R8.reuse, 0x1 ;  /* 0x00000008110ad211 */ /* 0x0c0fe400078208ff */
[----:B------:R-:W-:Y:S02]  /*7be0*/  @!P6 LEA R12, P2, R16, R8, 0x1 ;  /* 0x00000008100ce211 */ /* 0x000fe400078408ff */
[----:B-1----:R-:W-:Y:S01]  /*7bf0*/  @!P3 IMAD.WIDE R4, R2, 0x2, R8 ;  /* 0x000000020204b825 */ /* 0x002fe200078e0208 */
[-C--:B------:R-:W-:Y:S02]  /*7c00*/  @!P4 LEA.HI.X R7, R18, R9.reuse, R214, 0x1, P0 ;  /* 0x000000091207c211 */ /* 0x080fe400000f0cd6 */
[-C--:B------:R-:W-:Y:S02]  /*7c10*/  @!P5 LEA.HI.X R11, R17, R9.reuse, R213, 0x1, P1 ;  /* 0x00000009110bd211 */ /* 0x080fe400008f0cd5 */
[----:B--2---:R-:W-:Y:S01]  /*7c20*/  @!P6 LEA.HI.X R13, R16, R9, R212, 0x1, P2 ;  /* 0x00000009100de211 */ /* 0x004fe200010f0cd4 */
[----:B------:R0:W-:Y:S04]  /*7c30*/  @!P3 ST.E.128 desc[UR48][R4.64], R52 ;  /* 0x000000340400b985 */ /* 0x0001e8000c101d30 */
[----:B------:R0:W-:Y:S04]  /*7c40*/  @!P4 ST.E.128 desc[UR48][R6.64], R68 ;  /* 0x000000440600c985 */ /* 0x0001e8000c101d30 */
[----:B------:R0:W-:Y:S04]  /*7c50*/  @!P5 ST.E.128 desc[UR48][R10.64], R104 ;  /* 0x000000680a00d985 */ /* 0x0001e8000c101d30 */
[----:B------:R0:W-:Y:S02]  /*7c60*/  @!P6 ST.E.128 desc[UR48][R12.64], R120 ;  /* 0x000000780c00e985 */ /* 0x0001e4000c101d30 */
.L_x_9066:
[----:B------:R-:W-:Y:S05]  /*7c70*/  BSYNC B0 ;  /* 0x0000000000007941 */ /* 0x000fea0003800000 */
.L_x_9065:
[----:B------:R-:W5:Y:S02]  /*7c80*/  LDC R0, c[0x0][0xc34] ;  /* 0x00030d00ff007b82 */ /* 0x000f640000000800 */
[----:B-----5:R-:W-:-:S13]  /*7c90*/  ISETP.LE.AND P0, PT, R0, UR45, PT ;  /* 0x0000002d00007c0c */ /* 0x020fda000bf03270 */
[----:B------:R-:W-:Y:S05]  /*7ca0*/  @!P0 BRA `(.L_x_9067) ;  /* 0xffffff90000c8947 */ /* 0x000fea000383ffff */
[----:B------:R-:W-:Y:S05]  /*7cb0*/  EXIT ;  /* 0x000000000000794d */ /* 0x000fea0003800000 */
.L_x_9033:
        /* <DEDUP_REMOVED lines=10> */
[----:B------:R-:W-:Y:S01]  /*7d60*/  ULDC.64 UR4, c[0x0][0x418] ;  /* 0x0001060000047ab9 */ /* 0x000fe20000000a00 */
[----:B------:R-:W-:Y:S01]  /*7d70*/  ULDC UR9, c[0x0][0x320] ;  /* 0x0000c80000097ab9 */ /* 0x000fe20000000800 */
[----:B------:R-:W-:Y:S01]  /*7d80*/  UISETP.NE.U32.AND UP0, UPT, UR4, URZ, UPT ;  /* 0x0000003f0400728c */ /* 0x000fe2000bf05070 */
[----:B------:R-:W0:Y:S01]  /*7d90*/  S2UR UR8, SR_CgaCtaId ;  /* 0x00000000000879c3 */ /* 0x000e220000008800 */
[----:B------:R-:W-:Y:S01]  /*7da0*/  LOP3.LUT R5, R31, 0x38, RZ, 0xc0, !PT ;  /* 0x000000381f057812 */ /* 0x000fe200078ec0ff */
[----:B------:R-:W-:Y:S01]  /*7db0*/  ULDC UR4, c[0x0][0x424] ;  /* 0x0001090000047ab9 */ /* 0x000fe20000000800 */
[----:B------:R-:W-:Y:S01]  /*7dc0*/  UISETP.NE.AND.EX UP0, UPT, UR5, URZ, UPT, UP0 ;  /* 0x0000003f0500728c */ /* 0x000fe2000bf05300 */
[----:B------:R-:W-:Y:S01]  /*7dd0*/  LOP3.LUT R16, R16, 0xffffffef, RZ, 0xc0, !PT ;  /* 0xffffffef10107812 */ /* 0x000fe200078ec0ff */
[----:B------:R-:W-:Y:S01]  /*7de0*/  ULDC.64 UR6, c[0x0][0x2f0] ;  /* 0x0000bc0000067ab9 */ /* 0x000fe20000000a00 */
[C---:B------:R-:W-:Y:S01]  /*7df0*/  LOP3.LUT R0, R5.reuse, 0x40, RZ, 0xfc, !PT ;  /* 0x0000004005007812 */ /* 0x040fe200078efcff */
[----:B------:R-:W-:Y:S01]  /*7e00*/  USEL UR4, UR4, 0x1, UP0 ;  /* 0x0000000104047887 */ /* 0x000fe20008000000 */
[C---:B------:R-:W-:Y:S01]  /*7e10*/  LOP3.LUT R2, R5.reuse, 0x80, RZ, 0xfc, !PT ;  /* 0x0000008005027812 */ /* 0x040fe200078efcff */
[----:B------:R-:W-:Y:S01]  /*7e20*/  UMOV UR37, 0x400 ;  /* 0x0000040000257882 */ /* 0x000fe20000000000 */
[----:B------:R-:W-:Y:S01]  /*7e30*/  ISETP.GE.AND P2, PT, R0, UR9, PT ;  /* 0x0000000900007c0c */ /* 0x000fe2000bf46270 */
[----:B------:R-:W-:Y:S01]  /*7e40*/  UIMAD UR36, UR4, UR6, URZ ;  /* 0x00000006042472a4 */ /* 0x000fe2000f8e023f */
[----:B------:R-:W-:Y:S01]  /*7e50*/  ISETP.GE.AND P1, PT, R2, UR9, PT ;  /* 0x0000000902007c0c */ /* 0x000fe2000bf26270 */
[----:B------:R1:W-:Y:S01]  /*7e60*/  STL [R1+0x4], RZ ;  /* 0x000004ff01007387 */ /* 0x0003e20000100800 */
[C---:B------:R-:W-:Y:S01]  /*7e70*/  ISETP.GE.AND P3, PT, R5.reuse, UR9, PT ;  /* 0x0000000905007c0c */ /* 0x040fe2000bf66270 */
[----:B------:R-:W-:Y:S01]  /*7e80*/  UIADD3 UR4, UR36, 0x5f, URZ ;  /* 0x0000005f24047890 */ /* 0x000fe2000fffe03f */
[----:B------:R-:W-:Y:S01]  /*7e90*/  LOP3.LUT R0, R5, 0xc0, RZ, 0xfc, !PT ;  /* 0x000000c005007812 */ /* 0x000fe200078efcff */
[----:B------:R-:W-:Y:S01]  /*7ea0*/  ULDC UR10, c[0x0][0x2b8] ;  /* 0x0000ae00000a7ab9 */ /* 0x000fe20000000800 */
[----:B------:R-:W-:Y:S01]  /*7eb0*/  SHF.R.U32.HI R36, RZ, 0x3, R19 ;  /* 0x00000003ff247819 */ /* 0x000fe20000011613 */
[----:B------:R-:W-:Y:S01]  /*7ec0*/  UIMAD.WIDE UR4, UR4, 0x2aaaaaab, URZ ;  /* 0x2aaaaaab040478a5 */ /* 0x000fe2000f8e023f */
[----:B------:R-:W-:Y:S01]  /*7ed0*/  ISETP.GE.AND P0, PT, R0, UR9, PT ;  /* 0x0000000900007c0c */ /* 0x000fe2000bf06270 */
[----:B------:R-:W-:Y:S01]  /*7ee0*/  IMAD.U32 R37, RZ, RZ, UR11 ;  /* 0x0000000bff257e24 */ /* 0x000fe2000f8e00ff */
[----:B------:R-:W-:Y:S01]  /*7ef0*/  SEL R4, RZ, 0x1, P3 ;  /* 0x00000001ff047807 */ /* 0x000fe20001800000 */
[----:B------:R-:W-:Y:S01]  /*7f00*/  USHF.R.U32.HI UR6, URZ, 0x1f, UR5 ;  /* 0x0000001f3f067899 */ /* 0x000fe20008011605 */
[----:B------:R-:W-:Y:S01]  /*7f10*/  @P2 LOP3.LUT R16, R16, 0x10, RZ, 0xfc, !PT ;  /* 0x0000001010102812 */ /* 0x000fe200078efcff */
[----:B0-----:R-:W-:Y:S01]  /*7f20*/  ULEA UR37, UR8, UR37, 0x18 ;  /* 0x0000002508257291 */ /* 0x001fe2000f8ec03f */
[----:B------:R-:W-:Y:S01]  /*7f30*/  SEL R2, RZ, 0x2, P2 ;  /* 0x00000002ff027807 */ /* 0x000fe20001000000 */
[----:B------:R-:W-:Y:S01]  /*7f40*/  ULEA.HI.SX32 UR6, UR5, UR6, 0x1c ;  /* 0x0000000605067291 */ /* 0x000fe2000f8fe23f */
[----:B------:R-:W-:Y:S01]  /*7f50*/  LOP3.LUT R16, R16, 0xfffffff7, RZ, 0xc0, !PT ;  /* 0xfffffff710107812 */ /* 0x000fe200078ec0ff */
[----:B------:R-:W-:Y:S01]  /*7f60*/  IMAD.MOV.U32 R27, RZ, RZ, 0x1 ;  /* 0x00000001ff1b7424 */ /* 0x000fe200078e00ff */
[----:B------:R-:W-:Y:S01]  /*7f70*/  SEL R3, RZ, 0x4, P1 ;  /* 0x00000004ff037807 */ /* 0x000fe20000800000 */
[----:B------:R-:W-:Y:S01]  /*7f80*/  UIADD3 UR5, UR6, -0x1, URZ ;  /* 0xffffffff06057890 */ /* 0x000fe2000fffe03f */
[----:B------:R-:W-:Y:S01]  /*7f90*/  @P1 LOP3.LUT R16, R16, 0x8, RZ, 0xfc, !PT ;  /* 0x0000000810101812 */ /* 0x000fe200078efcff */
[----:B------:R-:W-:Y:S01]  /*7fa0*/  IMAD.MOV.U32 R17, RZ, RZ, RZ ;  /* 0x000000ffff117224 */ /* 0x000fe200078e00ff */
[----:B------:R-:W-:Y:S01]  /*7fb0*/  LOP3.LUT R36, R36, 0xf, RZ, 0xc0, !PT ;  /* 0x0000000f24247812 */ /* 0x000fe200078ec0ff */
[----:B------:R-:W-:Y:S01]  /*7fc0*/  UIMAD UR8, UR5, -0x60, UR36 ;  /* 0xffffffa0050878a4 */ /* 0x000fe2000f8e0224 */
[----:B------:R-:W-:Y:S01]  /*7fd0*/  LOP3.LUT R16, R16, 0xfffffffd, RZ, 0xc0, !PT ;  /* 0xfffffffd10107812 */ /* 0x000fe200078ec0ff */
[----:B------:R-:W-:Y:S01]  /*7fe0*/  ULDC UR39, c[0x0][0x448] ;  /* 0x0001120000277ab9 */ /* 0x000fe20000000800 */
[----:B------:R-:W-:Y:S01]  /*7ff0*/  IADD3 R3, R3, R2, R4 ;  /* 0x0000000203037210 */ /* 0x000fe20007ffe004 */
[----:B------:R-:W-:Y:S01]  /*8000*/  ULDC UR4, c[0x0][0x288] ;  /* 0x0000a20000047ab9 */ /* 0x000fe20000000800 */
[----:B------:R-:W-:Y:S01]  /*8010*/  @P3 LOP3.LUT R16, R16, 0x2, RZ, 0xfc, !PT ;  /* 0x0000000210103812 */ /* 0x000fe200078efcff */
[----:B------:R-:W-:Y:S01]  /*8020*/  ULOP3.LUT UR41, UR38, 0x2, URZ, 0xfc, !UPT ;  /* 0x0000000226297892 */ /* 0x000fe2000f8efc3f */
[----:B------:R-:W-:Y:S01]  /*8030*/  SEL R2, RZ, 0x8, P0 ;  /* 0x00000008ff027807 */ /* 0x000fe20000000000 */
[----:B------:R-:W-:Y:S01]  /*8040*/  ULDC UR42, c[0x0][0xc] ;  /* 0x00000300002a7ab9 */ /* 0x000fe20000000800 */
[----:B------:R-:W-:Y:S01]  /*8050*/  LOP3.LUT R16, R16, 0xfffffffb, RZ, 0xc0, !PT ;  /* 0xfffffffb10107812 */ /* 0x000fe200078ec0ff */
[----:B------:R-:W-:Y:S01]  /*8060*/  UIMAD UR39, UR39, UR4, URZ ;  /* 0x00000004272772a4 */ /* 0x000fe2000f8e023f */
[----:B------:R-:W-:Y:S01]  /*8070*/  IADD3 R34, -R36, UR8, RZ ;  /* 0x0000000824227c10 */ /* 0x000fe2000fffe1ff */
[----:B------:R-:W-:Y:S01]  /*8080*/  IMAD.IADD R2, R2, 0x1, R3 ;  /* 0x0000000102027824 */ /* 0x000fe200078e0203 */
[----:B------:R-:W-:Y:S01]  /*8090*/  @P0 LOP3.LUT R16, R16, 0x4, RZ, 0xfc, !PT ;  /* 0x0000000410100812 */ /* 0x000fe200078efcff */
[----:B------:R-:W-:Y:S01]  /*80a0*/  UIADD3 UR40, UR6, -0x2, URZ ;  /* 0xfffffffe06287890 */ /* 0x000fe2000fffe03f */
[----:B------:R-:W-:-:S02]  /*80b0*/  ISETP.GE.AND P0, PT, R5, UR9, PT ;  /* 0x0000000905007c0c */ /* 0x000fc4000bf06270 */
[----:B------:R-:W-:Y:S02]  /*80c0*/  LOP3.LUT R35, R35, 0xfffffffb, RZ, 0xc0, !PT ;  /* 0xfffffffb23237812 */ /* 0x000fe400078ec0ff */
[C---:B------:R-:W-:Y:S02]  /*80d0*/  ISETP.LT.OR P3, PT, R34.reuse, 0x1, P0 ;  /* 0x000000012200780c */ /* 0x040fe40000761670 */
[C---:B------:R-:W-:Y:S02]  /*80e0*/  ISETP.LT.OR P2, PT, R34.reuse, 0x11, P0 ;  /* 0x000000112200780c */ /* 0x040fe40000741670 */
[----:B------:R-:W-:Y:S02]  /*80f0*/  ISETP.LT.OR P1, PT, R34, 0x21, P0 ;  /* 0x000000212200780c */ /* 0x000fe40000721670 */
[----:B------:R-:W-:Y:S02]  /*8100*/  LOP3.LUT R16, R16, 0xefffffff, RZ, 0xc0, !PT ;  /* 0xefffffff10107812 */ /* 0x000fe400078ec0ff */
[----:B------:R-:W-:-:S02]  /*8110*/  LOP3.LUT R0, R31, 0x1f8, RZ, 0xc0, !PT ;  /* 0x000001f81f007812 */ /* 0x000fc400078ec0ff */
[----:B------:R-:W-:Y:S02]  /*8120*/  SHF.L.U32 R3, R19, 0x4, RZ ;  /* 0x0000000413037819 */ /* 0x000fe400000006ff */
[----:B------:R-:W-:Y:S02]  /*8130*/  LOP3.LUT R0, R0, 0x38, R19, 0x78, !PT ;  /* 0x0000003800007812 */ /* 0x000fe400078e7813 */
[----:B------:R-:W-:Y:S02]  /*8140*/  @P3 LOP3.LUT R35, R35, 0x4, RZ, 0xfc, !PT ;  /* 0x0000000423233812 */ /* 0x000fe400078efcff */
[----:B------:R-:W-:Y:S02]  /*8150*/  ISETP.LT.OR P3, PT, R34, 0x31, P0 ;  /* 0x000000312200780c */ /* 0x000fe40000761670 */
[----:B------:R-:W-:Y:S02]  /*8160*/  LOP3.LUT R35, R35, 0xfffffffd, RZ, 0xc0, !PT ;  /* 0xfffffffd23237812 */ /* 0x000fe400078ec0ff */
[----:B------:R-:W-:Y:S01]  /*8170*/  LOP3.LUT R28, R36, 0x70, R3, 0xf8, !PT ;  /* 0x00000070241c7812 */ /* 0x000fe200078ef803 */
[----:B------:R-:W-:Y:S01]  /*8180*/  IMAD.U32 R3, RZ, RZ, UR5 ;  /* 0x00000005ff037e24 */ /* 0x000fe2000f8e00ff */
[----:B------:R-:W-:-:S02]  /*8190*/  @P2 LOP3.LUT R35, R35, 0x2, RZ, 0xfc, !PT ;  /* 0x0000000223232812 */ /* 0x000fc400078efcff */
[----:B------:R-:W-:Y:S02]  /*81a0*/  ISETP.LT.OR P2, PT, R34, 0x41, P0 ;  /* 0x000000412200780c */ /* 0x000fe40000741670 */
[----:B------:R-:W-:Y:S02]  /*81b0*/  LOP3.LUT R35, R35, 0xfffffffe, RZ, 0xc0, !PT ;  /* 0xfffffffe23237812 */ /* 0x000fe400078ec0ff */
[----:B------:R-:W-:Y:S01]  /*81c0*/  LOP3.LUT R31, R0, 0x200, R31, 0xf8, !PT ;  /* 0x00000200001f7812 */ /* 0x000fe200078ef81f */
[----:B------:R-:W-:Y:S01]  /*81d0*/  IMAD R0, R3, 0x60, R28 ;  /* 0x0000006003007824 */ /* 0x000fe200078e021c */
[----:B------:R-:W-:Y:S02]  /*81e0*/  @P1 LOP3.LUT R35, R35, 0x1, RZ, 0xfc, !PT ;  /* 0x0000000123231812 */ /* 0x000fe400078efcff */
[----:B------:R-:W-:Y:S02]  /*81f0*/  ISETP.LT.OR P1, PT, R34, 0x51, P0 ;  /* 0x000000512200780c */ /* 0x000fe40000721670 */
[----:B------:R-:W-:Y:S01]  /*8200*/  LOP3.LUT P0, RZ, R2, 0x2, RZ, 0xc0, !PT ;  /* 0x0000000202ff7812 */ /* 0x000fe2000780c0ff */
[----:B------:R1:W-:Y:S01]  /*8210*/  STL [R1+0x8], R0 ;  /* 0x0000080001007387 */ /* 0x0003e20000100800 */
[----:B------:R-:W-:-:S02]  /*8220*/  @P3 LOP3.LUT R16, R16, 0x10000000, RZ, 0xfc, !PT ;  /* 0x1000000010103812 */ /* 0x000fc400078efcff */
[----:B------:R-:W-:Y:S02]  /*8230*/  ISETP.LT.OR P3, PT, R34, 0x1, !P0 ;  /* 0x000000012200780c */ /* 0x000fe40004761670 */
[----:B------:R-:W-:Y:S02]  /*8240*/  LOP3.LUT R16, R16, 0xffbfffff, RZ, 0xc0, !PT ;  /* 0xffbfffff10107812 */ /* 0x000fe400078ec0ff */
[----:B------:R-:W-:Y:S02]  /*8250*/  LOP3.LUT R35, R35, 0xffffffbf, RZ, 0xc0, !PT ;  /* 0xffffffbf23237812 */ /* 0x000fe400078ec0ff */
[----:B------:R-:W-:Y:S02]  /*8260*/  @P2 LOP3.LUT R16, R16, 0x400000, RZ, 0xfc, !PT ;  /* 0x0040000010102812 */ /* 0x000fe400078efcff */
[----:B------:R-:W-:Y:S02]  /*8270*/  ISETP.LT.OR P2, PT, R34, 0x11, !P0 ;  /* 0x000000112200780c */ /* 0x000fe40004741670 */
[----:B------:R-:W-:-:S02]  /*8280*/  LOP3.LUT R16, R16, 0x7fffffff, RZ, 0xc0, !PT ;  /* 0x7fffffff10107812 */ /* 0x000fc400078ec0ff */
[----:B------:R-:W-:Y:S02]  /*8290*/  @P1 LOP3.LUT R35, R35, 0x40, RZ, 0xfc, !PT ;  /* 0x0000004023231812 */ /* 0x000fe400078efcff */
[----:B------:R-:W-:Y:S02]  /*82a0*/  @P3 LOP3.LUT R16, R16, 0x80000000, RZ, 0xfc, !PT ;  /* 0x8000000010103812 */ /* 0x000fe400078efcff */
[----:B------:R-:W-:Y:S02]  /*82b0*/  ISETP.LT.OR P1, PT, R34, 0x21, !P0 ;  /* 0x000000212200780c */ /* 0x000fe40004721670 */
[----:B------:R-:W-:Y:S02]  /*82c0*/  LOP3.LUT R16, R16, 0xbfffffff, RZ, 0xc0, !PT ;  /* 0xbfffffff10107812 */ /* 0x000fe400078ec0ff */
[----:B------:R-:W-:Y:S02]  /*82d0*/  ISETP.LT.OR P3, PT, R34, 0x31, !P0 ;  /* 0x000000312200780c */ /* 0x000fe40004761670 */
[----:B------:R-:W-:-:S02]  /*82e0*/  @P2 LOP3.LUT R16, R16, 0x40000000, RZ, 0xfc, !PT ;  /* 0x4000000010102812 */ /* 0x000fc400078efcff */
[----:B------:R-:W-:Y:S02]  /*82f0*/  ISETP.LT.OR P2, PT, R34, 0x41, !P0 ;  /* 0x000000412200780c */ /* 0x000fe40004741670 */
[----:B------:R-:W-:Y:S02]  /*8300*/  LOP3.LUT R16, R16, 0xdfffffff, RZ, 0xc0, !PT ;  /* 0xdfffffff10107812 */ /* 0x000fe400078ec0ff */
[----:B------:R-:W-:Y:S02]  /*8310*/  LOP3.LUT R35, R35, 0xffffffdf, RZ, 0xc0, !PT ;  /* 0xffffffdf23237812 */ /* 0x000fe400078ec0ff */
[----:B------:R-:W-:Y:S02]  /*8320*/  @P1 LOP3.LUT R16, R16, 0x20000000, RZ, 0xfc, !PT ;  /* 0x2000000010101812 */ /* 0x000fe400078efcff */
[----:B------:R-:W-:Y:S02]  /*8330*/  ISETP.LT.OR P1, PT, R34, 0x51, !P0 ;  /* 0x000000512200780c */ /* 0x000fe40004721670 */
[----:B------:R-:W-:-:S02]  /*8340*/  LOP3.LUT R16, R16, 0xf7ffffff, RZ, 0xc0, !PT ;  /* 0xf7ffffff10107812 */ /* 0x000fc400078ec0ff */
[----:B------:R-:W-:Y:S02]  /*8350*/  LOP3.LUT P0, RZ, R2, 0x4, RZ, 0xc0, !PT ;  /* 0x0000000402ff7812 */ /* 0x000fe4000780c0ff */
[----:B------:R-:W-:Y:S02]  /*8360*/  @P3 LOP3.LUT R16, R16, 0x8000000, RZ, 0xfc, !PT ;  /* 0x0800000010103812 */ /* 0x000fe400078efcff */
[----:B------:R-:W-:Y:S02]  /*8370*/  ISETP.LT.OR P3, PT, R34, 0x1, !P0 ;  /* 0x000000012200780c */ /* 0x000fe40004761670 */
[----:B------:R-:W-:Y:S02]  /*8380*/  LOP3.LUT R16, R16, 0xfffdffff, RZ, 0xc0, !PT ;  /* 0xfffdffff10107812 */ /* 0x000fe400078ec0ff */
[----:B------:R-:W-:Y:S02]  /*8390*/  LEA R4, R31, UR37, 0x1 ;  /* 0x000000251f047c11 */ /* 0x000fe4000f8e08ff */
[----:B------:R-:W-:-:S02]  /*83a0*/  @P2 LOP3.LUT R16, R16, 0x20000, RZ, 0xfc, !PT ;  /* 0x0002000010102812 */ /* 0x000fc400078efcff */
[----:B------:R-:W-:Y:S02]  /*83b0*/  ISETP.LT.OR P2, PT, R34, 0x11, !P0 ;  /* 0x000000112200780c */ /* 0x000fe40004741670 */
[----:B------:R-:W-:Y:S02]  /*83c0*/  LOP3.LUT R16, R16, 0xfbffffff, RZ, 0xc0, !PT ;  /* 0xfbffffff10107812 */ /* 0x000fe400078ec0ff */
[----:B------:R-:W-:Y:S02]  /*83d0*/  @P1 LOP3.LUT R35, R35, 0x20, RZ, 0xfc, !PT ;  /* 0x0000002023231812 */ /* 0x000fe400078efcff */
[----:B------:R-:W-:Y:S02]  /*83e0*/  @P3 LOP3.LUT R16, R16, 0x4000000, RZ, 0xfc, !PT ;  /* 0x0400000010103812 */ /* 0x000fe400078efcff */
[----:B------:R-:W-:Y:S02]  /*83f0*/  ISETP.LT.OR P1, PT, R34, 0x21, !P0 ;  /* 0x000000212200780c */ /* 0x000fe40004721670 */
[----:B------:R-:W-:-:S02]  /*8400*/  LOP3.LUT R16, R16, 0xfdffffff, RZ, 0xc0, !PT ;  /* 0xfdffffff10107812 */ /* 0x000fc400078ec0ff */
[----:B------:R-:W-:Y:S02]  /*8410*/  ISETP.LT.OR P3, PT, R34, 0x31, !P0 ;  /* 0x000000312200780c */ /* 0x000fe40004761670 */
[----:B------:R-:W-:Y:S02]  /*8420*/  @P2 LOP3.LUT R16, R16, 0x2000000, RZ, 0xfc, !PT ;  /* 0x0200000010102812 */ /* 0x000fe400078efcff */
[----:B------:R-:W-:Y:S02]  /*8430*/  ISETP.LT.OR P2, PT, R34, 0x41, !P0 ;  /* 0x000000412200780c */ /* 0x000fe40004741670 */
[----:B------:R-:W-:Y:S02]  /*8440*/  LOP3.LUT R16, R16, 0xfeffffff, RZ, 0xc0, !PT ;  /* 0xfeffffff10107812 */ /* 0x000fe400078ec0ff */
[----:B------:R-:W-:Y:S02]  /*8450*/  LOP3.LUT R35, R35, 0xffffffef, RZ, 0xc0, !PT ;  /* 0xffffffef23237812 */ /* 0x000fe400078ec0ff */
[----:B------:R-:W-:-:S02]  /*8460*/  @P1 LOP3.LUT R16, R16, 0x1000000, RZ, 0xfc, !PT ;  /* 0x0100000010101812 */ /* 0x000fc400078efcff */
[----:B------:R-:W-:Y:S02]  /*8470*/  ISETP.LT.OR P1, PT, R34, 0x51, !P0 ;  /* 0x000000512200780c */ /* 0x000fe40004721670 */
[----:B------:R-:W-:Y:S02]  /*8480*/  LOP3.LUT R16, R16, 0xff7fffff, RZ, 0xc0, !PT ;  /* 0xff7fffff10107812 */ /* 0x000fe400078ec0ff */
[----:B------:R-:W-:Y:S02]  /*8490*/  LOP3.LUT P0, RZ, R2, 0x8, RZ, 0xc0, !PT ;  /* 0x0000000802ff7812 */ /* 0x000fe4000780c0ff */
[----:B------:R-:W-:Y:S02]  /*84a0*/  @P3 LOP3.LUT R16, R16, 0x800000, RZ, 0xfc, !PT ;  /* 0x0080000010103812 */ /* 0x000fe400078efcff */
[----:B------:R-:W-:Y:S02]  /*84b0*/  ISETP.LT.OR P3, PT, R34, 0x1, !P0 ;  /* 0x000000012200780c */ /* 0x000fe40004761670 */
[----:B------:R-:W-:-:S03]  /*84c0*/  LOP3.LUT R16, R16, 0xfffeffff, RZ, 0xc0, !PT ;  /* 0xfffeffff10107812 */ /* 0x000fc600078ec0ff */
        /* <DEDUP_REMOVED lines=11> */
[----:B------:R-:W-:-:S04]  /*8580*/  LOP3.LUT R16, R16, 0xfff7ffff, RZ, 0xc0, !PT ;  /* 0xfff7ffff10107812 */ /* 0x000fc800078ec0ff */
        /* <DEDUP_REMOVED lines=9> */
[----:B------:R-:W-:Y:S02]  /*8620*/  ISETP.GE.AND P1, PT, R34, 0x1, PT ;  /* 0x000000012200780c */ /* 0x000fe40003f26270 */
[----:B------:R-:W-:Y:S02]  /*8630*/  LOP3.LUT R16, R16, 0xffffff7f, RZ, 0xc0, !PT ;  /* 0xffffff7f10107812 */ /* 0x000fe400078ec0ff */
[----:B------:R-:W-:-:S07]  /*8640*/  ISETP.GE.AND P0, PT, R34, 0x11, PT ;  /* 0x000000112200780c */ /* 0x000fce0003f06270 */
[----:B------:R-:W-:Y:S02]  /*8650*/  @P2 LOP3.LUT R16, R16, 0x80, RZ, 0xfc, !PT ;  /* 0x0000008010102812 */ /* 0x000fe400078efcff */
[----:B------:R-:W-:Y:S02]  /*8660*/  ISETP.GE.AND P2, PT, R34, 0x21, PT ;  /* 0x000000212200780c */ /* 0x000fe40003f46270 */
[----:B------:R-:W-:-:S04]  /*8670*/  LOP3.LUT R16, R16, 0xffffefff, RZ, 0xc0, !PT ;  /* 0xffffefff10107812 */ /* 0x000fc800078ec0ff */
        /* <DEDUP_REMOVED lines=20> */
.L_x_9103:
[----:B0-----:R-:W0:Y:S01]  /*87c0*/  LDC R0, c[0x0][0xc38] ;  /* 0x00030e00ff007b82 */ /* 0x001e220000000800 */
[----:B------:R-:W-:Y:S01]  /*87d0*/  IMAD.MOV.U32 R23, RZ, RZ, R37 ;  /* 0x000000ffff177224 */ /* 0x000fe200078e0025 */
[----:B------:R-:W-:Y:S05]  /*87e0*/  YIELD ;  /* 0x0000000000007946 */ /* 0x000fea0003800000 */
[----:B------:R-:W-:Y:S01]  /*87f0*/  ULDC.64 UR4, c[0x0][0xa28] ;  /* 0x00028a0000047ab9 */ /* 0x000fe20000000a00 */
[----:B------:R-:W-:Y:S02]  /*8800*/  MOV R32, RZ ;  /* 0x000000ff00207202 */ /* 0x000fe40000000f00 */
[----:B0-----:R-:W-:-:S13]  /*8810*/  ISETP.NE.AND P0, PT, R0, 0x1, PT ;  /* 0x000000010000780c */ /* 0x001fda0003f05270 */
[----:B------:R-:W0:Y:S08]  /*8820*/  @P0 LDC R0, c[0x0][0xc3c] ;  /* 0x00030f00ff000b82 */ /* 0x000e300000000800 */
[----:B-1----:R-:W1:Y:S01]  /*8830*/  @P0 LDC R3, c[0x0][0xc40] ;  /* 0x00031000ff030b82 */ /* 0x002e620000000800 */
[----:B0-----:R-:W-:-:S05]  /*8840*/  @P0 IMAD.HI.U32 R0, R37, R0, RZ ;  /* 0x0000000025000227 */ /* 0x001fca00078e00ff */
[----:B-1----:R-:W-:Y:S02]  /*8850*/  @P0 SHF.R.U32.HI R23, RZ, R3, R0 ;  /* 0x00000003ff170219 */ /* 0x002fe40000011600 */
[----:B------:R-:W0:Y:S03]  /*8860*/  LDC R0, c[0x0][0xc44] ;  /* 0x00031100ff007b82 */ /* 0x000e260000000800 */
[----:B--2---:R-:W-:Y:S01]  /*8870*/  IMAD.MOV.U32 R18, RZ, RZ, R23 ;  /* 0x000000ffff127224 */ /* 0x004fe200078e0017 */
        /* <DEDUP_REMOVED lines=17> */
[----:B------:R-:W-:Y:S01]  /*8990*/  MOV R8, 0x70 ;  /* 0x0000007000087802 */ /* 0x000fe20000000f00 */
        /* <DEDUP_REMOVED lines=8> */
[----:B------:R-:W-:-:S07]  /*8a20*/  IMAD.MOV.U32 R13, RZ, RZ, RZ ;  /* 0x000000ffff0d7224 */ /* 0x000fce00078e00ff */
[----:B------:R-:W-:-:S07]  /*8a30*/  LEPC R20, `(.L_x_9069) ;  /* 0x000000001014794e */ /* 0x000fce0000000000 */
[----:B0----5:R-:W-:Y:S05]  /*8a40*/  CALL.ABS.NOINC R2 ;  /* 0x0000000002007343 */ /* 0x021fea0003c00000 */
.L_x_9069:
[----:B------:R-:W-:-:S04]  /*8a50*/  UIADD3 UR4, UR37, 0x400, URZ ;  /* 0x0000040025047890 */ /* 0x000fc8000fffe03f */
[----:B------:R-:W-:-:S06]  /*8a60*/  ULOP3.LUT UP0, URZ, UR4, 0x3ff, URZ, 0xc0, !UPT ;  /* 0x000003ff043f7892 */ /* 0x000fcc000f80c03f */
[----:B------:R-:W-:-:S13]  /*8a70*/  PLOP3.LUT P0, PT, PT, PT, UP0, 0x80, 0x0 ;  /* 0x000000000000781c */ /* 0x000fda0003f0f008 */
        /* <DEDUP_REMOVED lines=17> */
.L_x_9071:
[----:B------:R0:W1:Y:S01]  /*8b90*/  LDC.64 R2, c[0x4][R19] ;  /* 0x0100000013027b82 */ /* 0x0000620000000a00 */
[----:B------:R-:W-:Y:S01]  /*8ba0*/  ULDC.64 UR4, c[0x4][0xf0] ;  /* 0x01003c0000047ab9 */ /* 0x000fe20000000a00 */
[----:B------:R-:W-:Y:S01]  /*8bb0*/  ULDC.64 UR6, c[0x4][0xf8] ;  /* 0x01003e0000067ab9 */ /* 0x000fe20000000a00 */
[----:B------:R-:W-:Y:S01]  /*8bc0*/  IMAD.U32 R4, RZ, RZ, UR4 ;  /* 0x00000004ff047e24 */ /* 0x000fe2000f8e00ff */
[----:B------:R-:W-:Y:S01]  /*8bd0*/  MOV R6, UR6 ;  /* 0x0000000600067c02 */ /* 0x000fe20008000f00 */
[----:B------:R-:W-:Y:S01]  /*8be0*/  IMAD.U32 R5, RZ, RZ, UR5 ;  /* 0x00000005ff057e24 */ /* 0x000fe2000f8e00ff */
[----:B------:R-:W-:Y:S01]  /*8bf0*/  ULDC.64 UR4, c[0x4][0x18] ;  /* 0x0100060000047ab9 */ /* 0x000fe20000000a00 */
[----:B------:R-:W-:Y:S02]  /*8c00*/  IMAD.U32 R7, RZ, RZ, UR7 ;  /* 0x00000007ff077e24 */ /* 0x000fe4000f8e00ff */
[----:B------:R-:W-:Y:S02]  /*8c10*/  IMAD.U32 R10, RZ, RZ, UR4 ;  /* 0x00000004ff0a7e24 */ /* 0x000fe4000f8e00ff */
[----:B------:R-:W-:-:S02]  /*8c20*/  IMAD.U32 R11, RZ, RZ, UR5 ;  /* 0x00000005ff0b7e24 */ /* 0x000fc4000f8e00ff */
[----:B------:R-:W-:Y:S02]  /*8c30*/  IMAD.MOV.U32 R8, RZ, RZ, 0x70 ;  /* 0x00000070ff087424 */ /* 0x000fe400078e00ff */
[----:B------:R-:W-:Y:S02]  /*8c40*/  IMAD.MOV.U32 R12, RZ, RZ, 0x1 ;  /* 0x00000001ff0c7424 */ /* 0x000fe400078e00ff */
[----:B0-----:R-:W-:-:S07]  /*8c50*/  IMAD.MOV.U32 R13, RZ, RZ, RZ ;  /* 0x000000ffff0d7224 */ /* 0x001fce00078e00ff */
[----:B------:R-:W-:-:S07]  /*8c60*/  LEPC R20, `(.L_x_9070) ;  /* 0x000000001014794e */ /* 0x000fce0000000000 */
[----:B-1----:R-:W-:Y:S05]  /*8c70*/  CALL.ABS.NOINC R2 ;  /* 0x0000000002007343 */ /* 0x002fea0003c00000 */
.L_x_9070:
[----:B------:R-:W-:Y:S01]  /*8c80*/  ULDC.64 UR4, c[0x0][0x9f8] ;  /* 0x00027e0000047ab9 */ /* 0x000fe20000000a00 */
[----:B------:R-:W-:Y:S01]  /*8c90*/  MOV R30, R18 ;  /* 0x00000012001e7202 */ /* 0x000fe20000000f00 */
[----:B------:R-:W0:Y:S01]  /*8ca0*/  LDC R8, c[0x0][0x430] ;  /* 0x00010c00ff087b82 */ /* 0x000e220000000800 */
[----:B------:R-:W-:Y:S01]  /*8cb0*/  ISETP.NE.U32.AND P0, PT, RZ, UR4, PT ;  /* 0x00000004ff007c0c */ /* 0x000fe2000bf05070 */
[----:B------:R-:W-:Y:S01]  /*8cc0*/  IMAD.MOV R0, RZ, RZ, -R18 ;  /* 0x000000ffff007224 */ /* 0x000fe200078e0a12 */
[----:B------:R-:W-:Y:S02]  /*8cd0*/  ULDC UR4, c[0x0][0xc44] ;  /* 0x0003110000047ab9 */ /* 0x000fe40000000800 */
[----:B------:R-:W-:-:S13]  /*8ce0*/  ISETP.NE.AND.EX P0, PT, RZ, UR5, PT, P0 ;  /* 0x00000005ff007c0c */ /* 0x000fda000bf05300 */
[----:B------:R-:W1:Y:S02]  /*8cf0*/  @P0 LDC.64 R2, c[0x0][0x9f8] ;  /* 0x00027e00ff020b82 */ /* 0x000e640000000a00 */
[----:B-1----:R-:W-:-:S05]  /*8d00*/  @P0 IMAD.WIDE R2, R18, 0x4, R2 ;  /* 0x0000000412020825 */ /* 0x002fca00078e0202 */
[----:B------:R1:W5:Y:S01]  /*8d10*/  @P0 LDG.E R30, desc[UR48][R2.64] ;  /* 0x00000030021e0981 */ /* 0x000362000c1e1900 */
[----:B------:R-:W-:Y:S01]  /*8d20*/  UMOV UR5, 0xffffffff ;  /* 0xffffffff00057882 */ /* 0x000fe20000000000 */
[----:B------:R-:W-:Y:S02]  /*8d30*/  IMAD R19, R0, UR4, R23 ;  /* 0x0000000400137c24 */ /* 0x000fe4000f8e0217 */
[----:B0-----:R-:W-:Y:S05]  /*8d40*/  BRA.DIV UR5, `(.L_x_9072) ;  /* 0x0000002e05c47947 */ /* 0x001fea000b800000 */
.L_x_9120:
        /* <DEDUP_REMOVED lines=8> */
[----:B-1----:R-:W1:Y:S08]  /*8dd0*/  @P0 LDC R3, c[0x0][0x438] ;  /* 0x00010e00ff030b82 */ /* 0x002e700000000800 */
[----:B------:R-:W3:Y:S01]  /*8de0*/  @P1 LDC.64 R6, c[0x0][0x428] ;  /* 0x00010a00ff061b82 */ /* 0x000ee20000000a00 */
[----:B--2---:R-:W-:-:S07]  /*8df0*/  IMAD.IADD R25, R4, 0x1, R32 ;  /* 0x0000000104197824 */ /* 0x004fce00078e0220 */
[----:B------:R-:W2:Y:S01]  /*8e00*/  @P1 LDC.64 R4, c[0x0][0x418] ;  /* 0x00010600ff041b82 */ /* 0x000ea20000000a00 */
[----:B0-----:R-:W-:-:S04]  /*8e10*/  @P0 IMAD.HI.U32 R0, R25, R0, RZ ;  /* 0x0000000019000227 */ /* 0x001fc800078e00ff */
[----:B------:R-:W-:Y:S01]  /*8e20*/  IMAD.MOV.U32 R9, RZ, RZ, R25 ;  /* 0x000000ffff097224 */ /* 0x000fe200078e0019 */
[----:B-1----:R-:W-:Y:S01]  /*8e30*/  @P0 SHF.R.U32.HI R9, RZ, R3, R0 ;  /* 0x00000003ff090219 */ /* 0x002fe20000011600 */
[----:B---3--:R-:W-:-:S03]  /*8e40*/  @P1 IMAD R0, R33, R6, RZ ;  /* 0x0000000621001224 */ /* 0x008fc600078e02ff */
[--C-:B------:R-:W-:Y:S01]  /*8e50*/  @P1 SHF.R.S32.HI R3, RZ, 0x1f, R9.reuse ;  /* 0x0000001fff031819 */ /* 0x100fe20000011409 */
[----:B------:R-:W-:Y:S02]  /*8e60*/  @P1 IMAD.MOV.U32 R2, RZ, RZ, R9 ;  /* 0x000000ffff021224 */ /* 0x000fe400078e0009 */
[C---:B------:R-:W-:Y:S02]  /*8e70*/  @P1 IMAD R7, R30.reuse, R7, R0 ;  /* 0x000000071e071224 */ /* 0x040fe400078e0200 */
[----:B------:R-:W-:-:S04]  /*8e80*/  @P1 IMAD.WIDE.U32 R2, R30, R6, R2 ;  /* 0x000000061e021225 */ /* 0x000fc800078e0002 */
[----:B------:R-:W-:Y:S01]  /*8e90*/  @P1 IMAD.IADD R0, R3, 0x1, R7 ;  /* 0x0000000103001824 */ /* 0x000fe200078e0207 */
[----:B--2---:R-:W-:-:S04]  /*8ea0*/  @P1 LEA R4, P0, R2, R4, 0x2 ;  /* 0x0000000402041211 */ /* 0x004fc800078010ff */
[----:B------:R-:W-:-:S05]  /*8eb0*/  @P1 LEA.HI.X R5, R2, R5, R0, 0x2, P0 ;  /* 0x0000000502051211 */ /* 0x000fca00000f1400 */
[----:B------:R0:W5:Y:S01]  /*8ec0*/  @P1 LDG.E R24, desc[UR48][R4.64] ;  /* 0x0000003004181981 */ /* 0x000162000c1e1900 */
[----:B------:R-:W-:Y:S01]  /*8ed0*/  IMAD.U32 R2, RZ, RZ, UR41 ;  /* 0x00000029ff027e24 */ /* 0x000fe2000f8e00ff */
[----:B------:R-:W-:Y:S02]  /*8ee0*/  IADD3 R0, -R9, RZ, RZ ;  /* 0x000000ff09007210 */ /* 0x000fe40007ffe1ff */
[----:B------:R-:W-:Y:S02]  /*8ef0*/  LOP3.LUT R16, R16, 0xffffffdf, RZ, 0xc0, !PT ;  /* 0xffffffdf10107812 */ /* 0x000fe400078ec0ff */
[----:B------:R-:W-:Y:S01]  /*8f00*/  ISETP.NE.AND P0, PT, R2, 0x3, PT ;  /* 0x000000030200780c */ /* 0x000fe20003f05270 */
[----:B------:R-:W-:Y:S01]  /*8f10*/  IMAD R25, R8, R0, R25 ;  /* 0x0000000008197224 */ /* 0x000fe200078e0219 */
[----:B------:R-:W-:-:S11]  /*8f20*/  SHF.R.S32.HI R29, RZ, 0x1f, R19 ;  /* 0x0000001fff1d7819 */ /* 0x000fd60000011413 */
[----:B------:R-:W-:Y:S01]  /*8f30*/  @P0 LOP3.LUT R16, R16, 0x20, RZ, 0xfc, !PT ;  /* 0x0000002010100812 */ /* 0x000fe200078efcff */
[----:B0-----:R-:W-:Y:S06]  /*8f40*/  @!P0 BRA `(.L_x_9073) ;  /* 0x0000000000048947 */ /* 0x001fec0003800000 */
[----:B------:R-:W-:Y:S01]  /*8f50*/  BPT.TRAP 0x1 ;  /* 0x000000040000795c */ /* 0x000fe20000300000 */
.L_x_9073:
[----:B------:R-:W-:Y:S01]  /*8f60*/  LEA R22, R17, UR37, 0x3 ;  /* 0x0000002511167c11 */ /* 0x000fe2000f8e18ff */
[----:B------:R-:W-:Y:S01]  /*8f70*/  BSSY B0, `(.L_x_9074) ;  /* 0x0000004000007945 */ /* 0x000fe20003800000 */
[----:B------:R-:W-:-:S04]  /*8f80*/  SHF.L.U32 R3, R27, 0x1f, RZ ;  /* 0x0000001f1b037819 */ /* 0x000fc800000006ff */
[----:B------:R-:W0:Y:S02]  /*8f90*/  SYNCS.PHASECHK.TRANS64.TRYWAIT P0, [R22+URZ+0x22840], R3 ;  /* 0x02284003160075a7 */ /* 0x000e24000800017f */
[----:B0-----:R-:W-:Y:S05]  /*8fa0*/  @!P0 BRA `(.L_x_9075) ;  /* 0x0000002c00608947 */ /* 0x001fea0003800000 */
.L_x_9121:
[----:B------:R-:W-:Y:S05]  /*8fb0*/  BSYNC B0 ;  /* 0x0000000000007941 */ /* 0x000fea0003800000 */
.L_x_9074:
[----:B------:R-:W-:Y:S01]  /*8fc0*/  SHF.R.S32.HI R26, RZ, 0x1f, R25 ;  /* 0x0000001fff1a7819 */ /* 0x000fe20000011419 */
[----:B------:R-:W1:Y:S01]  /*8fd0*/  S2R R20, SR_TID.X ;  /* 0x0000000000147919 */ /* 0x000e620000002100 */
[----:B------:R-:W-:Y:S01]  /*8fe0*/  ULDC.64 UR4, c[0x0][0x300] ;  /* 0x0000c00000047ab9 */ /* 0x000fe20000000a00 */
[----:B-----5:R-:W-:Y:S01]  /*8ff0*/  SHF.R.S32.HI R4, RZ, 0x1f, R24 ;  /* 0x0000001fff047819 */ /* 0x020fe20000011418 */
[----:B0-----:R-:W-:Y:S01]  /*9000*/  IMAD.WIDE.U32 R2, R25, UR4, RZ ;  /* 0x0000000419027c25 */ /* 0x001fe2000f8e00ff */
[----:B------:R-:W-:-:S03]  /*9010*/  LOP3.LUT P1, RZ, R16, 0x1, RZ, 0xc0, !PT ;  /* 0x0000000110ff7812 */ /* 0x000fc6000782c0ff */
[----:B------:R-:W-:Y:S01]  /*9020*/  IMAD R0, R26, UR4, RZ ;  /* 0x000000041a007c24 */ /* 0x000fe2000f8e02ff */
        /* <DEDUP_REMOVED lines=25> */
[C---:B------:R-:W-:Y:S02]  /*91c0*/  ISETP.GE.AND P4, PT, R34.reuse, 0x21, PT ;  /* 0x000000212200780c */ /* 0x040fe40003f86270 */
[----:B------:R-:W-:Y:S01]  /*91d0*/  ISETP.GE.AND P3, PT, R34, 0x31, PT ;  /* 0x000000312200780c */ /* 0x000fe20003f66270 */
[----:B------:R-:W-:Y:S04]  /*91e0*/  SHFL.IDX PT, R6, R5, 0x1, 0x181f ;  /* 0x00381f0005067f89 */ /* 0x000fe800000e0000 */
[----:B------:R-:W-:Y:S02]  /*91f0*/  SHFL.IDX PT, R9, R5, 0x2, 0x181f ;  /* 0x00581f0005097f89 */ /* 0x000fe400000e0000 */
[----:B------:R-:W-:-:S02]  /*9200*/  @P2 LEA R7, R4, UR37, 0x1 ;  /* 0x0000002504072c11 */ /* 0x000fc4000f8e08ff */
[----:B------:R-:W-:Y:S02]  /*9210*/  @P5 LEA R12, R4, UR37, 0x1 ;  /* 0x00000025040c5c11 */ /* 0x000fe4000f8e08ff */
[----:B0-----:R-:W-:Y:S02]  /*9220*/  @P2 LEA R2, P0, R20, R14, 0x1 ;  /* 0x0000000e14022211 */ /* 0x001fe400078008ff */
[----:B------:R-:W0:Y:S03]  /*9230*/  SHFL.IDX PT, R14, R0, 0x1, 0x181f ;  /* 0x00381f00000e7f89 */ /* 0x000e2600000e0000 */
[----:B-1----:R-:W-:-:S05]  /*9240*/  @P2 IMAD.X R3, RZ, RZ, R3, P0 ;  /* 0x000000ffff032224 */ /* 0x002fca00000e0603 */
[----:B------:R1:W-:Y:S01]  /*9250*/  @P2 LDGSTS.E.BYPASS.LTC128B.128 [R7+0x1c400], desc[UR48][R2.64], !P1 ;  /* 0x1c40000002072fae */ /* 0x0003e2000c901d70 */
[----:B------:R-:W-:-:S03]  /*9260*/  ISETP.GE.AND P2, PT, R34, 0x41, PT ;  /* 0x000000412200780c */ /* 0x000fc60003f46270 */
[----:B-1----:R-:W-:Y:S01]  /*9270*/  SHFL.IDX PT, R7, R5, 0x3, 0x181f ;  /* 0x00781f0005077f89 */ /* 0x002fe200000e0000 */
[----:B0-----:R-:W-:-:S03]  /*9280*/  @P5 LEA R11, P0, R20, R14, 0x1 ;  /* 0x0000000e140b5211 */ /* 0x001fc600078008ff */
[----:B------:R-:W0:Y:S01]  /*9290*/  SHFL.IDX PT, R14, R0, 0x2, 0x181f ;  /* 0x00581f00000e7f89 */ /* 0x000e2200000e0000 */
[----:B------:R-:W-:Y:S01]  /*92a0*/  @P5 IADD3.X R6, RZ, R6, RZ, P0, !PT ;  /* 0x00000006ff065210 */ /* 0x000fe200007fe4ff */
[----:B------:R-:W-:-:S04]  /*92b0*/  @P5 IMAD.MOV.U32 R2, RZ, RZ, R11 ;  /* 0x000000ffff025224 */ /* 0x000fc800078e000b */
[----:B------:R-:W-:-:S05]  /*92c0*/  @P5 IMAD.MOV.U32 R3, RZ, RZ, R6 ;  /* 0x000000ffff035224 */ /* 0x000fca00078e0006 */
[----:B------:R1:W-:Y:S01]  /*92d0*/  @P5 LDGSTS.E.BYPASS.LTC128B.128 [R12+0x1cc00], desc[UR48][R2.64], !P1 ;  /* 0x1cc00000020c5fae */ /* 0x0003e2000c901d70 */
[----:B0-----:R-:W-:-:S03]  /*92e0*/  @P4 LEA R10, P0, R20, R14, 0x1 ;  /* 0x0000000e140a4211 */ /* 0x001fc600078008ff */
[----:B-1----:R-:W-:Y:S01]  /*92f0*/  SHFL.IDX PT, R2, R5, 0x4, 0x181f ;  /* 0x00981f0005027f89 */ /* 0x002fe200000e0000 */
[----:B------:R-:W-:-:S03]  /*9300*/  @P4 LEA R12, R4, UR37, 0x1 ;  /* 0x00000025040c4c11 */ /* 0x000fc6000f8e08ff */
[----:B------:R-:W0:Y:S01]  /*9310*/  SHFL.IDX PT, R14, R0, 0x3, 0x181f ;  /* 0x00781f00000e7f89 */ /* 0x000e2200000e0000 */
[----:B------:R-:W-:-:S03]  /*9320*/  @P4 IMAD.X R9, RZ, RZ, R9, P0 ;  /* 0x000000ffff094224 */ /* 0x000fc600000e0609 */
[----:B------:R-:W-:Y:S02]  /*9330*/  SHFL.IDX PT, R5, R5, 0x5, 0x181f ;  /* 0x00b81f0005057f89 */ /* 0x000fe400000e0000 */
[----:B------:R-:W-:Y:S02]  /*9340*/  @P4 MOV R3, R9 ;  /* 0x0000000900034202 */ /* 0x000fe40000000f00 */
[----:B------:R-:W-:Y:S02]  /*9350*/  @P3 LEA R9, R4, UR37, 0x1 ;  /* 0x0000002504093c11 */ /* 0x000fe4000f8e08ff */
[C---:B0-----:R-:W-:Y:S02]  /*9360*/  @P3 LEA R8, P0, R20.reuse, R14, 0x1 ;  /* 0x0000000e14083211 */ /* 0x041fe400078008ff */
[----:B------:R-:W0:Y:S03]  /*9370*/  SHFL.IDX PT, R14, R0, 0x4, 0x181f ;  /* 0x00981f00000e7f89 */ /* 0x000e2600000e0000 */
[----:B------:R-:W-:Y:S01]  /*9380*/  @P3 IMAD.X R7, RZ, RZ, R7, P0 ;  /* 0x000000ffff073224 */ /* 0x000fe200000e0607 */
[----:B0-----:R-:W-:-:S02]  /*9390*/  @P2 LEA R6, P0, R20, R14, 0x1 ;  /* 0x0000000e14062211 */ /* 0x001fc400078008ff */
[----:B------:R0:W1:Y:S03]  /*93a0*/  SHFL.IDX PT, R14, R0, 0x5, 0x181f ;  /* 0x00b81f00000e7f89 */ /* 0x00006600000e0000 */
[----:B------:R-:W-:Y:S02]  /*93b0*/  @P2 IMAD.X R11, RZ, RZ, R2, P0 ;  /* 0x000000ffff0b2224 */ /* 0x000fe400000e0602 */
[----:B------:R-:W-:-:S05]  /*93c0*/  @P4 IMAD.MOV.U32 R2, RZ, RZ, R10 ;  /* 0x000000ffff024224 */ /* 0x000fca00078e000a */
[----:B------:R2:W-:Y:S02]  /*93d0*/  @P4 LDGSTS.E.BYPASS.LTC128B.128 [R12+0x1d400], desc[UR48][R2.64], !P1 ;  /* 0x1d400000020c4fae */ /* 0x0005e4000c901d70 */
[----:B--2---:R-:W-:Y:S02]  /*93e0*/  @P3 IMAD.MOV.U32 R2, RZ, RZ, R8 ;  /* 0x000000ffff023224 */ /* 0x004fe400078e0008 */
[----:B------:R-:W-:Y:S01]  /*93f0*/  @P3 IMAD.MOV.U32 R3, RZ, RZ, R7 ;  /* 0x000000ffff033224 */ /* 0x000fe200078e0007 */
[----:B------:R-:W-:-:S04]  /*9400*/  @P2 LEA R7, R4, UR37, 0x1 ;  /* 0x0000002504072c11 */ /* 0x000fc8000f8e08ff */
[----:B------:R2:W-:Y:S02]  /*9410*/  @P3 LDGSTS.E.BYPASS.LTC128B.128 [R9+0x1dc00], desc[UR48][R2.64], !P1 ;  /* 0x1dc0000002093fae */ /* 0x0005e4000c901d70 */
[----:B--2---:R-:W-:Y:S02]  /*9420*/  @P2 IMAD.MOV.U32 R2, RZ, RZ, R6 ;  /* 0x000000ffff022224 */ /* 0x004fe400078e0006 */
[----:B------:R-:W-:-:S05]  /*9430*/  @P2 IMAD.MOV.U32 R3, RZ, RZ, R11 ;  /* 0x000000ffff032224 */ /* 0x000fca00078e000b */
[----:B-1----:R0:W-:Y:S02]  /*9440*/  @P2 LDGSTS.E.BYPASS.LTC128B.128 [R7+0x1e400], desc[UR48][R2.64], !P1 ;  /* 0x1e40000002072fae */ /* 0x0021e4000c901d70 */
.L_x_9135:
        /* <DEDUP_REMOVED lines=10> */
.L_x_9077:
        /* <DEDUP_REMOVED lines=11> */
.L_x_9078:
        /* <DEDUP_REMOVED lines=23> */
.L_x_9079:
[----:B0-----:R-:W0:Y:S01]  /*9710*/  LDC R5, c[0x0][0x448] ;  /* 0x00011200ff057b82 */ /* 0x001e220000000800 */
[----:B------:R-:W-:Y:S01]  /*9720*/  IMAD.MOV R0, RZ, RZ, -R23 ;  /* 0x000000ffff007224 */ /* 0x000fe200078e0a17 */
[----:B------:R-:W-:Y:S01]  /*9730*/  ULDC UR4, c[0x0][0xc38] ;  /* 0x00030e0000047ab9 */ /* 0x000fe20000000800 */
[----:B------:R-:W2:Y:S01]  /*9740*/  S2R R21, SR_TID.X ;  /* 0x0000000000157919 */ /* 0x000ea20000002100 */
[----:B------:R-:W-:Y:S01]  /*9750*/  LOP3.LUT P5, RZ, R16, 0x2000, RZ, 0xc0, !PT ;  /* 0x0000200010ff7812 */ /* 0x000fe200078ac0ff */
[----:B------:R-:W-:Y:S01]  /*9760*/  IMAD R0, R0, UR4, R37 ;  /* 0x0000000400007c24 */ /* 0x000fe2000f8e0225 */
[----:B------:R-:W-:Y:S01]  /*9770*/  ULDC.64 UR4, c[0x0][0x2d8] ;  /* 0x0000b60000047ab9 */ /* 0x000fe20000000a00 */
[----:B------:R-:W-:Y:S02]  /*9780*/  LEA R20, R31, UR37, 0x1 ;  /* 0x000000251f147c11 */ /* 0x000fe4000f8e08ff */
[----:B------:R-:W-:-:S05]  /*9790*/  IMAD.SHL.U32 R0, R0, 0x80, RZ ;  /* 0x0000008000007824 */ /* 0x000fca00078e00ff */
[----:B------:R-:W-:-:S05]  /*97a0*/  LOP3.LUT R6, R28, R0, RZ, 0xfc, !PT ;  /* 0x000000001c067212 */ /* 0x000fca00078efcff */
[----:B------:R-:W-:Y:S01]  /*97b0*/  IMAD.MOV.U32 R4, RZ, RZ, R6 ;  /* 0x000000ffff047224 */ /* 0x000fe200078e0006 */
[----:B0-----:R-:W-:Y:S01]  /*97c0*/  ISETP.NE.AND P0, PT, R5, 0x1, PT ;  /* 0x000000010500780c */ /* 0x001fe20003f05270 */
[----:B--2---:R-:W-:-:S12]  /*97d0*/  IMAD.SHL.U32 R21, R21, 0x8, RZ ;  /* 0x0000000815157824 */ /* 0x004fd800078e00ff */
[----:B------:R-:W0:Y:S01]  /*97e0*/  @P0 LDC R3, c[0x0][0x44c] ;  /* 0x00011300ff030b82 */ /* 0x000e220000000800 */
[----:B------:R-:W-:-:S07]  /*97f0*/  LOP3.LUT R21, R21, 0x38, RZ, 0xc0, !PT ;  /* 0x0000003815157812 */ /* 0x000fce00078ec0ff */
[----:B------:R-:W2:Y:S01]  /*9800*/  @P0 LDC R7, c[0x0][0x450] ;  /* 0x00011400ff070b82 */ /* 0x000ea20000000800 */
[----:B0-----:R-:W-:-:S05]  /*9810*/  @P0 IMAD.HI.U32 R2, R6, R3, RZ ;  /* 0x0000000306020227 */ /* 0x001fca00078e00ff */
[----:B--2---:R-:W-:Y:S01]  /*9820*/  @P0 SHF.R.U32.HI R4, RZ, R7, R2 ;  /* 0x00000007ff040219 */ /* 0x004fe20000011602 */
[----:B------:R-:W-:Y:S01]  /*9830*/  IMAD R2, R29, UR4, RZ ;  /* 0x000000041d027c24 */ /* 0x000fe2000f8e02ff */
[----:B------:R-:W-:-:S03]  /*9840*/  SHF.R.S32.HI R7, RZ, 0x1f, R18 ;  /* 0x0000001fff077819 */ /* 0x000fc60000011412 */
[C---:B------:R-:W-:Y:S02]  /*9850*/  IMAD R9, R19.reuse, UR5, R2 ;  /* 0x0000000513097c24 */ /* 0x040fe4000f8e0202 */
[----:B------:R-:W-:Y:S01]  /*9860*/  IMAD.WIDE.U32 R2, R19, UR4, RZ ;  /* 0x0000000413027c25 */ /* 0x000fe2000f8e00ff */
[----:B------:R-:W-:-:S03]  /*9870*/  ULDC.64 UR4, c[0x0][0x2e0] ;  /* 0x0000b80000047ab9 */ /* 0x000fc60000000a00 */
[----:B------:R-:W-:Y:S02]  /*9880*/  IMAD.IADD R3, R3, 0x1, R9 ;  /* 0x0000000103037824 */ /* 0x000fe400078e0209 */
[----:B------:R-:W-:Y:S02]  /*9890*/  IMAD R7, R7, UR4, RZ ;  /* 0x0000000407077c24 */ /* 0x000fe4000f8e02ff */
[----:B------:R-:W-:Y:S02]  /*98a0*/  IMAD.MOV R8, RZ, RZ, -R4 ;  /* 0x000000ffff087224 */ /* 0x000fe400078e0a04 */
[C---:B------:R-:W-:Y:S02]  /*98b0*/  IMAD R7, R18.reuse, UR5, R7 ;  /* 0x0000000512077c24 */ /* 0x040fe4000f8e0207 */
[----:B------:R-:W-:Y:S01]  /*98c0*/  IMAD.WIDE.U32 R2, R18, UR4, R2 ;  /* 0x0000000412027c25 */ /* 0x000fe2000f8e0002 */
[----:B------:R-:W-:-:S03]  /*98d0*/  ULDC.64 UR4, c[0x0][0x2d0] ;  /* 0x0000b40000047ab9 */ /* 0x000fc60000000a00 */
[----:B------:R-:W-:Y:S01]  /*98e0*/  IMAD R5, R5, R8, R6 ;  /* 0x0000000805057224 */ /* 0x000fe200078e0206 */
[----:B------:R-:W-:Y:S02]  /*98f0*/  SHF.R.S32.HI R6, RZ, 0x1f, R4 ;  /* 0x0000001fff067819 */ /* 0x000fe40000011404 */
[----:B------:R-:W-:-:S03]  /*9900*/  IADD3 R3, R3, R7, RZ ;  /* 0x0000000703037210 */ /* 0x000fc60007ffe0ff */
        /* <DEDUP_REMOVED lines=16> */
[----:B------:R-:W-:-:S03]  /*9a10*/  IMAD.IADD R0, R36, 0x1, R0 ;  /* 0x0000000124007824 */ /* 0x000fc600078e0200 */
        /* <DEDUP_REMOVED lines=16> */
[----:B------:R-:W-:Y:S01]  /*9b20*/  ISETP.GE.AND P0, PT, R7, UR39, PT ;  /* 0x0000002707007c0c */ /* 0x000fe2000bf06270 */
[----:B------:R-:W-:-:S12]  /*9b30*/  VIADD R7, R0, 0x30 ;  /* 0x0000003000077836 */ /* 0x000fd80000000000 */
[----:B0-----:R-:W-:Y:S02]  /*9b40*/  @!P0 LEA R2, P1, R21, R14, 0x1 ;  /* 0x0000000e15028211 */ /* 0x001fe400078208ff */
[----:B------:R-:W0:Y:S03]  /*9b50*/  SHFL.IDX PT, R14, R4, 0x3, 0x181f ;  /* 0x00781f00040e7f89 */ /* 0x000e2600000e0000 */
[----:B--2---:R-:W-:Y:S02]  /*9b60*/  @!P0 IMAD.X R3, RZ, RZ, R6, P1 ;  /* 0x000000ffff038224 */ /* 0x004fe400008e0606 */
        /* <DEDUP_REMOVED lines=12> */
[----:B------:R-:W0:Y:S02]  /*9c30*/  SHFL.IDX PT, R14, R4, 0x5, 0x181f ;  /* 0x00b81f00040e7f89 */ /* 0x000e2400000e0000 */
[----:B--2---:R-:W-:Y:S02]  /*9c40*/  @!P0 IADD3.X R3, RZ, R6, RZ, P1, !PT ;  /* 0x00000006ff038210 */ /* 0x004fe40000ffe4ff */
        /* <DEDUP_REMOVED lines=9> */
[----:B------:R-:W-:-:S13]  /*9ce0*/  ISETP.GE.AND P0, PT, R7, UR39, PT ;  /* 0x0000002707007c0c */ /* 0x000fda000bf06270 */
[----:B0-----:R-:W-:Y:S02]  /*9cf0*/  @!P0 LEA R2, P1, R21, R14, 0x1 ;  /* 0x0000000e15028211 */ /* 0x001fe400078208ff */
[----:B------:R0:W3:Y:S03]  /*9d00*/  SHFL.IDX PT, R14, R4, 0x7, 0x181f ;  /* 0x00f81f00040e7f89 */ /* 0x0000e600000e0000 */
[----:B--2---:R-:W-:Y:S02]  /*9d10*/  @!P0 IMAD.X R3, RZ, RZ, R6, P1 ;  /* 0x000000ffff038224 */ /* 0x004fe400008e0606 */
[----:B------:R0:W2:Y:S04]  /*9d20*/  SHFL.IDX PT, R6, R5, 0x7, 0x181f ;  /* 0x00f81f0005067f89 */ /* 0x0000a800000e0000 */
[----:B------:R0:W-:Y:S02]  /*9d30*/  @!P0 LDGSTS.E.BYPASS.LTC128B.128 [R20+0x1b400], desc[UR48][R2.64], !P5 ;  /* 0x1b40000002148fae */ /* 0x0001e4000e901d70 */
.L_x_9152:
[----:B0-----:R-:W4:Y:S01]  /*9d40*/  LDL R5, [R1+0x4] ;  /* 0x0000040001057983 */ /* 0x001f220000100800 */
[----:B------:R-:W-:-:S05]  /*9d50*/  VIADD R0, R0, 0x70 ;  /* 0x0000007000007836 */ /* 0x000fca0000000000 */
[----:B------:R-:W-:-:S13]  /*9d60*/  ISETP.GE.AND P0, PT, R0, UR39, PT ;  /* 0x0000002700007c0c */ /* 0x000fda000bf06270 */
[----:B---3--:R-:W-:-:S05]  /*9d70*/  @!P0 LEA R2, P1, R21, R14, 0x1 ;  /* 0x0000000e15028211 */ /* 0x008fca00078208ff */
[----:B--2---:R-:W-:-:S05]  /*9d80*/  @!P0 IMAD.X R3, RZ, RZ, R6, P1 ;  /* 0x000000ffff038224 */ /* 0x004fca00008e0606 */
[----:B------:R-:W-:Y:S01]  /*9d90*/  @!PT LDS RZ, [RZ] ;  /* 0x00000000fffff984 */ /* 0x000fe20000000800 */
[----:B------:R-:W-:Y:S01]  /*9da0*/  @!PT LDS RZ, [RZ] ;  /* 0x00000000fffff984 */ /* 0x000fe20000000800 */
[----:B------:R-:W-:Y:S01]  /*9db0*/  @!PT LDS RZ, [RZ] ;  /* 0x00000000fffff984 */ /* 0x000fe20000000800 */
[----:B------:R0:W-:Y:S01]  /*9dc0*/  @!P0 LDGSTS.E.BYPASS.LTC128B.128 [R20+0x1bc00], desc[UR48][R2.64], !P5 ;  /* 0x1bc0000002148fae */ /* 0x0001e2000e901d70 */
[----:B------:R-:W-:Y:S01]  /*9dd0*/  NOP ;  /* 0x0000000000007918 */ /* 0x000fe20000000000 */
[----:B------:R-:W-:Y:S02]  /*9de0*/  SYNCS.ARRIVE.TRANS64.RED.A0T1 RZ, [UR37+0x22800], RZ ;  /* 0x022800ffffff79a7 */ /* 0x000fe40008200425 */
[----:B------:R-:W-:Y:S01]  /*9df0*/  ARRIVES.LDGSTSBAR.64.TRANSCNT [UR37+0x22800] ;  /* 0x02280000ff0079b0 */ /* 0x000fe20008000aa5 */
[----:B----4-:R-:W-:-:S04]  /*9e00*/  LOP3.LUT R0, R5, 0x1, RZ, 0xc, !PT ;  /* 0x0000000105007812 */ /* 0x010fc800078e0cff */
[----:B------:R-:W-:Y:S01]  /*9e10*/  SHF.L.U32 R0, R0, 0x1f, RZ ;  /* 0x0000001f00007819 */ /* 0x000fe200000006ff */
[----:B------:R-:W-:Y:S01]  /*9e20*/  NOP ;  /* 0x0000000000007918 */ /* 0x000fe20000000000 */
[----:B------:R-:W-:Y:S01]  /*9e30*/  SYNCS.ARRIVE.TRANS64.A1T0 RZ, [UR37+0x22800], RZ ;  /* 0x022800ffffff79a7 */ /* 0x000fe20008100025 */
[----:B------:R-:W-:Y:S01]  /*9e40*/  BSSY B0, `(.L_x_9081) ;  /* 0x0000003000007945 */ /* 0x000fe20003800000 */
[----:B------:R-:W2:Y:S03]  /*9e50*/  SYNCS.PHASECHK.TRANS64.TRYWAIT P0, [UR37+0x22820], R0 ;  /* 0x02282000ff0075a7 */ /* 0x000ea60008000165 */
[----:B0-2---:R-:W-:Y:S05]  /*9e60*/  @!P0 BRA `(.L_x_9082) ;  /* 0x0000002c00cc8947 */ /* 0x005fea0003800000 */
.L_x_9153:
[----:B------:R-:W-:Y:S05]  /*9e70*/  BSYNC B0 ;  /* 0x0000000000007941 */ /* 0x000fea0003800000 */
.L_x_9081:
[----:B------:R-:W-:-:S04]  /*9e80*/  MOV R2, UR41 ;  /* 0x0000002900027c02 */ /* 0x000fc80008000f00 */
[----:B------:R-:W-:-:S13]  /*9e90*/  ISETP.NE.AND P0, PT, R2, 0x3, PT ;  /* 0x000000030200780c */ /* 0x000fda0003f05270 */
[----:B------:R-:W-:Y:S05]  /*9ea0*/  @!P0 BRA `(.L_x_9083) ;  /* 0x0000000000048947 */ /* 0x000fea0003800000 */
[----:B------:R-:W-:Y:S01]  /*9eb0*/  BPT.TRAP 0x1 ;  /* 0x000000040000795c */ /* 0x000fe20000300000 */
.L_x_9083:
[----:B0-----:R-:W-:Y:S01]  /*9ec0*/  SHF.L.U32 R3, R27, 0x1f, RZ ;  /* 0x0000001f1b037819 */ /* 0x001fe200000006ff */
[----:B------:R-:W-:Y:S03]  /*9ed0*/  BSSY B0, `(.L_x_9084) ;  /* 0x0000003000007945 */ /* 0x000fe60003800000 */
[----:B------:R-:W0:Y:S02]  /*9ee0*/  SYNCS.PHASECHK.TRANS64.TRYWAIT P0, [R22+URZ+0x22860], R3 ;  /* 0x02286003160075a7 */ /* 0x000e24000800017f */
[----:B0-----:R-:W-:Y:S05]  /*9ef0*/  @!P0 BRA `(.L_x_9085) ;  /* 0x0000002c00c08947 */ /* 0x001fea0003800000 */
.L_x_9154:
[----:B------:R-:W-:Y:S05]  /*9f00*/  BSYNC B0 ;  /* 0x0000000000007941 */ /* 0x000fea0003800000 */
.L_x_9084:
[----:B------:R-:W2:Y:S01]  /*9f10*/  LDL.LU R0, [R1] ;  /* 0x0000000001007983 */ /* 0x000ea20000300800 */
[----:B------:R-:W-:Y:S01]  /*9f20*/  ULDC.64 UR4, c[0x0][0x328] ;  /* 0x0000ca0000047ab9 */ /* 0x000fe20000000a00 */
[----:B------:R-:W-:Y:S02]  /*9f30*/  IMAD R6, R17, 0x6000, R31 ;  /* 0x0000600011067824 */ /* 0x000fe400078e021f */
[----:B------:R-:W-:Y:S02]  /*9f40*/  IMAD R26, R26, UR4, RZ ;  /* 0x000000041a1a7c24 */ /* 0x000fe4000f8e02ff */
[----:B0-----:R-:W-:-:S04]  /*9f50*/  IMAD.WIDE.U32 R2, R25, UR4, RZ ;  /* 0x0000000419027c25 */ /* 0x001fc8000f8e00ff */
[----:B------:R-:W-:Y:S01]  /*9f60*/  IMAD R5, R25, UR5, R26 ;  /* 0x0000000519057c24 */ /* 0x000fe2000f8e021a */
[----:B------:R-:W-:-:S03]  /*9f70*/  ULDC.64 UR4, c[0x0][0x338] ;  /* 0x0000ce0000047ab9 */ /* 0x000fc60000000a00 */
[----:B------:R-:W-:Y:S02]  /*9f80*/  IMAD.IADD R3, R3, 0x1, R5 ;  /* 0x0000000103037824 */ /* 0x000fe400078e0205 */
[----:B------:R-:W-:-:S04]  /*9f90*/  IMAD.WIDE.U32 R2, R24, UR4, R2 ;  /* 0x0000000418027c25 */ /* 0x000fc8000f8e0002 */
[----:B--2---:R-:W-:-:S04]  /*9fa0*/  IMAD R5, R0, UR4, RZ ;  /* 0x0000000400057c24 */ /* 0x004fc8000f8e02ff */
        /* <DEDUP_REMOVED lines=12> */
[----:B------:R-:W-:Y:S01]  /*a070*/  LOP3.LUT P6, RZ, R16, 0x800000, RZ, 0xc0, !PT ;  /* 0x0080000010ff7812 */ /* 0x000fe200078cc0ff */
[----:B------:R-:W0:Y:S01]  /*a080*/  S2R R4, SR_TID.X ;  /* 0x0000000000047919 */ /* 0x000e220000002100 */
[----:B------:R-:W-:Y:S02]  /*a090*/  LEA R6, R6, UR37, 0x1 ;  /* 0x0000002506067c11 */ /* 0x000fe4000f8e08ff */
[----:B------:R-:W-:Y:S01]  /*a0a0*/  P2R R20, PR, RZ, 0x40 ;  /* 0x00000040ff147803 */ /* 0x000fe20000000000 */
[----:B------:R-:W2:Y:S01]  /*a0b0*/  SHFL.IDX PT, R2, R8, RZ, 0x181f ;  /* 0x00181fff08027589 */ /* 0x000ea200000e0000 */
        /* <DEDUP_REMOVED lines=11> */
[----:B------:R3:W-:Y:S01]  /*a170*/  STL [R1+0xc], R17 ;  /* 0x00000c1101007387 */ /* 0x0007e20000100800 */
[----:B------:R-:W-:-:S02]  /*a180*/  P2R R9, PR, RZ, 0x40 ;  /* 0x00000040ff097803 */ /* 0x000fc40000000000 */
[C---:B------:R-:W-:Y:S01]  /*a190*/  LOP3.LUT P6, RZ, R16.reuse, 0x20000000, RZ, 0xc0, !PT ;  /* 0x2000000010ff7812 */ /* 0x040fe200078cc0ff */
[----:B------:R-:W4:Y:S01]  /*a1a0*/  SHFL.IDX PT, R3, R7, RZ, 0x181f ;  /* 0x00181fff07037589 */ /* 0x000f2200000e0000 */
[C---:B------:R-:W-:Y:S02]  /*a1b0*/  LOP3.LUT P2, RZ, R16.reuse, 0x10000, RZ, 0xc0, !PT ;  /* 0x0001000010ff7812 */ /* 0x040fe4000784c0ff */
[----:B------:R-:W-:Y:S02]  /*a1c0*/  P2R R23, PR, RZ, 0x40 ;  /* 0x00000040ff177803 */ /* 0x000fe40000000000 */
[----:B------:R-:W-:Y:S02]  /*a1d0*/  LOP3.LUT P6, RZ, R35, 0x1, RZ, 0xc0, !PT ;  /* 0x0000000123ff7812 */ /* 0x000fe400078cc0ff */
[----:B------:R-:W-:Y:S01]  /*a1e0*/  LOP3.LUT P1, RZ, R16, 0x8000, RZ, 0xc0, !PT ;  /* 0x0000800010ff7812 */ /* 0x000fe2000782c0ff */
[----:B0-----:R-:W-:Y:S01]  /*a1f0*/  IMAD.SHL.U32 R4, R4, 0x8, RZ ;  /* 0x0000000804047824 */ /* 0x001fe200078e00ff */
[----:B------:R-:W-:-:S02]  /*a200*/  P2R R24, PR, RZ, 0x40 ;  /* 0x00000040ff187803 */ /* 0x000fc40000000000 */
[----:B------:R-:W-:Y:S02]  /*a210*/  LOP3.LUT P6, RZ, R16, 0x100000, RZ, 0xc0, !PT ;  /* 0x0010000010ff7812 */ /* 0x000fe400078cc0ff */
[----:B------:R-:W-:Y:S02]  /*a220*/  LOP3.LUT R4, R4, 0x38, RZ, 0xc0, !PT ;  /* 0x0000003804047812 */ /* 0x000fe400078ec0ff */
[----:B------:R-:W-:Y:S02]  /*a230*/  P2R R25, PR, RZ, 0x40 ;  /* 0x00000040ff197803 */ /* 0x000fe40000000000 */
[----:B------:R-:W-:-:S04]  /*a240*/  LOP3.LUT P6, RZ, R16, 0x2000000, RZ, 0xc0, !PT ;  /* 0x0200000010ff7812 */ /* 0x000fc800078cc0ff */
[----:B------:R-:W-:Y:S02]  /*a250*/  P2R R26, PR, RZ, 0x40 ;  /* 0x00000040ff1a7803 */ /* 0x000fe40000000000 */
[----:B------:R-:W-:-:S04]  /*a260*/  LOP3.LUT P6, RZ, R16, 0x40000000, RZ, 0xc0, !PT ;  /* 0x4000000010ff7812 */ /* 0x000fc800078cc0ff */
[----:B------:R-:W-:Y:S02]  /*a270*/  P2R R0, PR, RZ, 0x40 ;  /* 0x00000040ff007803 */ /* 0x000fe40000000000 */
[----:B------:R-:W-:-:S03]  /*a280*/  LOP3.LUT P6, RZ, R35, 0x2, RZ, 0xc0, !PT ;  /* 0x0000000223ff7812 */ /* 0x000fc600078cc0ff */
[----:B------:R0:W-:Y:S01]  /*a290*/  STL [R1], R0 ;  /* 0x0000000001007387 */ /* 0x0001e20000100800 */
[----:B---3--:R-:W-:Y:S02]  /*a2a0*/  P2R R17, PR, RZ, 0x40 ;  /* 0x00000040ff117803 */ /* 0x008fe40000000000 */
[----:B------:R-:W-:-:S04]  /*a2b0*/  LOP3.LUT P6, RZ, R16, 0x200000, RZ, 0xc0, !PT ;  /* 0x0020000010ff7812 */ /* 0x000fc800078cc0ff */
[----:B------:R-:W-:Y:S02]  /*a2c0*/  P2R R19, PR, RZ, 0x40 ;  /* 0x00000040ff137803 */ /* 0x000fe40000000000 */
[----:B------:R-:W-:Y:S01]  /*a2d0*/  LOP3.LUT P6, RZ, R16, 0x4000000, RZ, 0xc0, !PT ;  /* 0x0400000010ff7812 */ /* 0x000fe200078cc0ff */
[----:B0-----:R-:W-:-:S03]  /*a2e0*/  IMAD.SHL.U32 R0, R4, 0x2, RZ ;  /* 0x0000000204007824 */ /* 0x001fc600078e00ff */
[----:B-1----:R-:W-:Y:S02]  /*a2f0*/  P2R R22, PR, RZ, 0x40 ;  /* 0x00000040ff167803 */ /* 0x002fe40000000000 */
[----:B------:R-:W-:Y:S02]  /*a300*/  LOP3.LUT P6, RZ, R16, 0x80000000, RZ, 0xc0, !PT ;  /* 0x8000000010ff7812 */ /* 0x000fe400078cc0ff */
[----:B--2---:R-:W-:Y:S02]  /*a310*/  IADD3 R14, P0, R2, R0, RZ ;  /* 0x00000000020e7210 */ /* 0x004fe40007f1e0ff */
[----:B------:R-:W-:Y:S01]  /*a320*/  P2R R27, PR, RZ, 0x40 ;  /* 0x00000040ff1b7803 */ /* 0x000fe20000000000 */
[----:B------:R-:W0:Y:S01]  /*a330*/  SHFL.IDX PT, R2, R8, 0x1, 0x181f ;  /* 0x00381f0008027f89 */ /* 0x000e2200000e0000 */
[----:B------:R-:W-:Y:S01]  /*a340*/  LOP3.LUT P6, RZ, R35, 0x4, RZ, 0xc0, !PT ;  /* 0x0000000423ff7812 */ /* 0x000fe200078cc0ff */
[----:B----4-:R-:W-:Y:S02]  /*a350*/  IMAD.X R15, RZ, RZ, R3, P0 ;  /* 0x000000ffff0f7224 */ /* 0x010fe400000e0603 */
[----:B------:R-:W1:Y:S10]  /*a360*/  SHFL.IDX PT, R3, R7, 0x1, 0x181f ;  /* 0x00381f0007037f89 */ /* 0x000e7400000e0000 */
[----:B------:R-:W-:Y:S01]  /*a370*/  LDGSTS.E.BYPASS.LTC128B.128 [R6+0x400], desc[UR48][R14.64], !P6 ;  /* 0x004000000e067fae */ /* 0x000fe2000f101d70 */
[----:B------:R-:W-:-:S03]  /*a380*/  ISETP.NE.AND P6, PT, R27, RZ, PT ;  /* 0x000000ff1b00720c */ /* 0x000fc60003fc5270 */
[----:B------:R-:W5:Y:S01]  /*a390*/  LDL.LU R27, [R1+0x18] ;  /* 0x00001800011b7983 */ /* 0x000f620000300800 */
[----:B0-----:R-:W-:-:S03]  /*a3a0*/  IADD3 R12, P0, R2, R0, RZ ;  /* 0x00000000020c7210 */ /* 0x001fc60007f1e0ff */
[----:B------:R-:W0:Y:S01]  /*a3b0*/  SHFL.IDX PT, R2, R8, 0x2, 0x181f ;  /* 0x00581f0008027f89 */ /* 0x000e2200000e0000 */
[----:B-1----:R-:W-:-:S05]  /*a3c0*/  IADD3.X R13, RZ, R3, RZ, P0, !PT ;  /* 0x00000003ff0d7210 */ /* 0x002fca00007fe4ff */
[----:B------:R-:W-:Y:S01]  /*a3d0*/  LDGSTS.E.BYPASS.LTC128B.128 [R6+0x3400], desc[UR48][R14.64+0x80], !P6 ;  /* 0x034000800e067fae */ /* 0x000fe2000f101d70 */
[----:B------:R-:W-:-:S03]  /*a3e0*/  ISETP.NE.AND P6, PT, R22, RZ, PT ;  /* 0x000000ff1600720c */ /* 0x000fc60003fc5270 */
[----:B------:R-:W5:Y:S04]  /*a3f0*/  LDL.LU R22, [R1+0x14] ;  /* 0x0000140001167983 */ /* 0x000f680000300800 */
[----:B------:R-:W1:Y:S06]  /*a400*/  SHFL.IDX PT, R3, R7, 0x2, 0x181f ;  /* 0x00581f0007037f89 */ /* 0x000e6c00000e0000 */
[----:B------:R-:W-:Y:S01]  /*a410*/  LDGSTS.E.BYPASS.LTC128B.128 [R6+0x6400], desc[UR48][R14.64+0x100], !P6 ;  /* 0x064001000e067fae */ /* 0x000fe2000f101d70 */
[----:B------:R-:W-:-:S03]  /*a420*/  ISETP.NE.AND P6, PT, R19, RZ, PT ;  /* 0x000000ff1300720c */ /* 0x000fc60003fc5270 */
[----:B------:R-:W5:Y:S01]  /*a430*/  LDL.LU R19, [R1+0x10] ;  /* 0x0000100001137983 */ /* 0x000f620000300800 */
[----:B0-----:R-:W-:-:S03]  /*a440*/  IADD3 R10, P0, R2, R0, RZ ;  /* 0x00000000020a7210 */ /* 0x001fc60007f1e0ff */
[----:B------:R-:W0:Y:S06]  /*a450*/  SHFL.IDX PT, R2, R8, 0x3, 0x181f ;  /* 0x00781f0008027f89 */ /* 0x000e2c00000e0000 */
[----:B------:R2:W-:Y:S01]  /*a460*/  LDGSTS.E.BYPASS.LTC128B.128 [R6+0x9400], desc[UR48][R14.64+0x180], !P6 ;  /* 0x094001800e067fae */ /* 0x0005e2000f101d70 */
[----:B-1----:R-:W-:-:S03]  /*a470*/  IMAD.X R11, RZ, RZ, R3, P0 ;  /* 0x000000ffff0b7224 */ /* 0x002fc600000e0603 */
[----:B------:R-:W3:Y:S01]  /*a480*/  LDL.LU R15, [R1] ;  /* 0x00000000010f7983 */ /* 0x000ee20000300800 */
[----:B------:R-:W-:-:S03]  /*a490*/  ISETP.NE.AND P6, PT, R17, RZ, PT ;  /* 0x000000ff1100720c */ /* 0x000fc60003fc5270 */
[----:B------:R1:W5:Y:S01]  /*a4a0*/  LDL.LU R17, [R1+0xc] ;  /* 0x00000c0001117983 */ /* 0x0003620000300800 */
[----:B0-----:R-:W-:-:S03]  /*a4b0*/  IADD3 R4, P0, R2, R0, RZ ;  /* 0x0000000002047210 */ /* 0x001fc60007f1e0ff */
[----:B------:R-:W0:Y:S04]  /*a4c0*/  SHFL.IDX PT, R3, R7, 0x3, 0x181f ;  /* 0x00781f0007037f89 */ /* 0x000e2800000e0000 */
[----:B------:R-:W4:Y:S04]  /*a4d0*/  SHFL.IDX PT, R2, R8, 0x4, 0x181f ;  /* 0x00981f0008027f89 */ /* 0x000f2800000e0000 */
[----:B------:R1:W-:Y:S01]  /*a4e0*/  LDGSTS.E.BYPASS.LTC128B.128 [R6+0xc00], desc[UR48][R12.64], !P6 ;  /* 0x00c000000c067fae */ /* 0x0003e2000f101d70 */
[----:B0-----:R-:W-:-:S03]  /*a4f0*/  IMAD.X R5, RZ, RZ, R3, P0 ;  /* 0x000000ffff057224 */ /* 0x001fc600000e0603 */
[----:B------:R-:W0:Y:S01]  /*a500*/  SHFL.IDX PT, R3, R7, 0x4, 0x181f ;  /* 0x00981f0007037f89 */ /* 0x000e2200000e0000 */
[----:B----4-:R-:W-:-:S03]  /*a510*/  IADD3 R2, P0, R2, R0, RZ ;  /* 0x0000000002027210 */ /* 0x010fc60007f1e0ff */
[----:B--2---:R1:W2:Y:S02]  /*a520*/  SHFL.IDX PT, R14, R8, 0x5, 0x181f ;  /* 0x00b81f00080e7f89 */ /* 0x0042a400000e0000 */
[----:B0-----:R-:W-:Y:S01]  /*a530*/  IMAD.X R3, RZ, RZ, R3, P0 ;  /* 0x000000ffff037224 */ /* 0x001fe200000e0603 */
[----:B------:R-:W-:Y:S01]  /*a540*/  LOP3.LUT P0, RZ, R16, 0x8000000, RZ, 0xc0, !PT ;  /* 0x0800000010ff7812 */ /* 0x000fe2000780c0ff */
[----:B------:R-:W0:Y:S01]  /*a550*/  SHFL.IDX PT, R7, R7, 0x5, 0x181f ;  /* 0x00b81f0007077f89 */ /* 0x000e2200000e0000 */
[----:B---3--:R-:W-:-:S13]  /*a560*/  ISETP.NE.AND P6, PT, R15, RZ, PT ;  /* 0x000000ff0f00720c */ /* 0x008fda0003fc5270 */
        /* <DEDUP_REMOVED lines=16> */
[----:B------:R1:W-:Y:S10]  /*a670*/  LDGSTS.E.BYPASS.LTC128B.128 [R6+0x4c00], desc[UR48][R4.64+0x80], !P0 ;  /* 0x04c0008004067fae */ /* 0x0003f4000c101d70 */
[----:B------:R1:W-:Y:S04]  /*a680*/  LDGSTS.E.BYPASS.LTC128B.128 [R6+0x7c00], desc[UR48][R4.64+0x100], !P6 ;  /* 0x07c0010004067fae */ /* 0x0003e8000f101d70 */
[----:B------:R1:W-:Y:S04]  /*a690*/  LDGSTS.E.BYPASS.LTC128B.128 [R6+0xac00], desc[UR48][R4.64+0x180], !P5 ;  /* 0x0ac0018004067fae */ /* 0x0003e8000e901d70 */
[----:B------:R1:W-:Y:S04]  /*a6a0*/  LDGSTS.E.BYPASS.LTC128B.128 [R6+0x2400], desc[UR48][R2.64], !P4 ;  /* 0x0240000002067fae */ /* 0x0003e8000e101d70 */
[----:B------:R1:W-:Y:S04]  /*a6b0*/  LDGSTS.E.BYPASS.LTC128B.128 [R6+0x5400], desc[UR48][R2.64+0x80], !P3 ;  /* 0x0540008002067fae */ /* 0x0003e8000d901d70 */
[----:B------:R1:W-:Y:S04]  /*a6c0*/  LDGSTS.E.BYPASS.LTC128B.128 [R6+0x8400], desc[UR48][R2.64+0x100], !P2 ;  /* 0x0840010002067fae */ /* 0x0003e8000d101d70 */
[----:B0-2---:R1:W-:Y:S02]  /*a6d0*/  LDGSTS.E.BYPASS.LTC128B.128 [R6+0xb400], desc[UR48][R2.64+0x180], !P1 ;  /* 0x0b40018002067fae */ /* 0x0053e4000c901d70 */
.L_x_9168:
[C---:B------:R-:W-:Y:S02]  /*a6e0*/  LOP3.LUT P4, RZ, R35.reuse, 0x40, RZ, 0xc0, !PT ;  /* 0x0000004023ff7812 */ /* 0x040fe4000788c0ff */
[C---:B------:R-:W-:Y:S02]  /*a6f0*/  LOP3.LUT P3, RZ, R35.reuse, 0x20, RZ, 0xc0, !PT ;  /* 0x0000002023ff7812 */ /* 0x040fe4000786c0ff */
[C---:B------:R-:W-:Y:S02]  /*a700*/  LOP3.LUT P2, RZ, R35.reuse, 0x10, RZ, 0xc0, !PT ;  /* 0x0000001023ff7812 */ /* 0x040fe4000784c0ff */
[----:B------:R-:W-:Y:S02]  /*a710*/  LOP3.LUT P1, RZ, R35, 0x8, RZ, 0xc0, !PT ;  /* 0x0000000823ff7812 */ /* 0x000fe4000782c0ff */
[----:B-1----:R-:W-:-:S05]  /*a720*/  IADD3 R2, P0, R14, R0, RZ ;  /* 0x000000000e027210 */ /* 0x002fca0007f1e0ff */
[----:B------:R-:W-:Y:S01]  /*a730*/  IMAD.X R3, RZ, RZ, R7, P0 ;  /* 0x000000ffff037224 */ /* 0x000fe200000e0607 */
[----:B------:R-:W-:-:S04]  /*a740*/  PLOP3.LUT P0, PT, PT, PT, PT, 0x80, 0x0 ;  /* 0x000000000000781c */ /* 0x000fc80003f0f070 */
[----:B------:R-:W-:Y:S01]  /*a750*/  @!PT LDS RZ, [RZ] ;  /* 0x00000000fffff984 */ /* 0x000fe20000000800 */
[----:B------:R-:W-:Y:S01]  /*a760*/  @!PT LDS RZ, [RZ] ;  /* 0x00000000fffff984 */ /* 0x000fe20000000800 */
[----:B------:R-:W-:Y:S01]  /*a770*/  @!PT LDS RZ, [RZ] ;  /* 0x00000000fffff984 */ /* 0x000fe20000000800 */
[----:B------:R0:W-:Y:S04]  /*a780*/  LDGSTS.E.BYPASS.LTC128B.128 [R6+0x2c00], desc[UR48][R2.64], !P4 ;  /* 0x02c0000002067fae */ /* 0x0001e8000e101d70 */
[----:B------:R0:W-:Y:S04]  /*a790*/  LDGSTS.E.BYPASS.LTC128B.128 [R6+0x5c00], desc[UR48][R2.64+0x80], !P3 ;  /* 0x05c0008002067fae */ /* 0x0001e8000d901d70 */
[----:B------:R0:W-:Y:S04]  /*a7a0*/  LDGSTS.E.BYPASS.LTC128B.128 [R6+0x8c00], desc[UR48][R2.64+0x100], !P2 ;  /* 0x08c0010002067fae */ /* 0x0001e8000d101d70 */
[----:B------:R0:W-:Y:S01]  /*a7b0*/  LDGSTS.E.BYPASS.LTC128B.128 [R6+0xbc00], desc[UR48][R2.64+0x180], !P1 ;  /* 0x0bc0018002067fae */ /* 0x0001e2000c901d70 */
[----:B------:R-:W-:Y:S01]  /*a7c0*/  NOP ;  /* 0x0000000000007918 */ /* 0x000fe20000000000 */
.L_x_9087:
        /* <DEDUP_REMOVED lines=11> */
.L_x_9088:
        /* <DEDUP_REMOVED lines=10> */
[----:B------:R-:W-:-:S07]  /*a920*/  MOV R20, UR40 ;  /* 0x0000002800147c02 */ /* 0x000fce0008000f00 */
.L_x_9102:
[----:B------:R-:W0:Y:S01]  /*a930*/  LDC R2, c[0x0][0x430] ;  /* 0x00010c00ff027b82 */ /* 0x000e220000000800 */
[----:B------:R-:W-:Y:S01]  /*a940*/  ISETP.GT.U32.AND P0, PT, R28, 0x5f, PT ;  /* 0x0000005f1c00780c */ /* 0x000fe20003f04070 */
[----:B------:R-:W-:Y:S01]  /*a950*/  IMAD R3, R20, 0x60, R32 ;  /* 0x0000006014037824 */ /* 0x000fe200078e0220 */
[----:B------:R-:W-:Y:S01]  /*a960*/  ULDC UR4, c[0x0][0x430] ;  /* 0x00010c0000047ab9 */ /* 0x000fe20000000800 */
[----:B------:R-:W-:Y:S02]  /*a970*/  IMAD.U32 R10, RZ, RZ, UR41 ;  /* 0x00000029ff0a7e24 */ /* 0x000fe4000f8e00ff */
[----:B------:R-:W-:-:S04]  /*a980*/  IMAD.IADD R8, R28, 0x1, R3 ;  /* 0x000000011c087824 */ /* 0x000fc800078e0203 */
[----:B------:R-:W-:-:S04]  /*a990*/  IMAD.MOV.U32 R9, RZ, RZ, R8 ;  /* 0x000000ffff097224 */ /* 0x000fc800078e0008 */
[----:B-1----:R-:W1:Y:S01]  /*a9a0*/  @!P0 LDC.64 R4, c[0x0][0x428] ;  /* 0x00010a00ff048b82 */ /* 0x002e620000000a00 */
[----:B0-----:R-:W-:-:S13]  /*a9b0*/  ISETP.NE.AND P1, PT, R2, 0x1, PT ;  /* 0x000000010200780c */ /* 0x001fda0003f25270 */
[----:B------:R-:W0:Y:S08]  /*a9c0*/  @P1 LDC R7, c[0x0][0x434] ;  /* 0x00010d00ff071b82 */ /* 0x000e300000000800 */
[----:B--2---:R-:W2:Y:S01]  /*a9d0*/  @P1 LDC R3, c[0x0][0x438] ;  /* 0x00010e00ff031b82 */ /* 0x004ea20000000800 */
[----:B0-----:R-:W-:-:S07]  /*a9e0*/  @P1 IMAD.HI.U32 R2, R8, R7, RZ ;  /* 0x0000000708021227 */ /* 0x001fce00078e00ff */
[----:B------:R-:W0:Y:S01]  /*a9f0*/  @!P0 LDC.64 R6, c[0x0][0x418] ;  /* 0x00010600ff068b82 */ /* 0x000e220000000a00 */
[----:B--2---:R-:W-:Y:S01]  /*aa00*/  @P1 SHF.R.U32.HI R9, RZ, R3, R2 ;  /* 0x00000003ff091219 */ /* 0x004fe20000011602 */
[----:B-1----:R-:W-:-:S03]  /*aa10*/  @!P0 IMAD R2, R33, R4, RZ ;  /* 0x0000000421028224 */ /* 0x002fc600078e02ff */
[--C-:B------:R-:W-:Y:S01]  /*aa20*/  @!P0 SHF.R.S32.HI R3, RZ, 0x1f, R9.reuse ;  /* 0x0000001fff038819 */ /* 0x100fe20000011409 */
        /* <DEDUP_REMOVED lines=8> */
[----:B------:R-:W-:Y:S02]  /*aab0*/  ISETP.NE.AND P2, PT, R10, 0x3, PT ;  /* 0x000000030a00780c */ /* 0x000fe40003f45270 */
[----:B------:R-:W-:-:S05]  /*aac0*/  IADD3 R5, -R9, RZ, RZ ;  /* 0x000000ff09057210 */ /* 0x000fca0007ffe1ff */
[----:B------:R-:W-:-:S06]  /*aad0*/  IMAD R5, R5, UR4, R8 ;  /* 0x0000000405057c24 */ /* 0x000fcc000f8e0208 */
[----:B0-----:R-:W-:Y:S05]  /*aae0*/  @!P2 BRA `(.L_x_9090) ;  /* 0x000000000004a947 */ /* 0x001fea0003800000 */
[----:B------:R-:W-:Y:S01]  /*aaf0*/  BPT.TRAP 0x1 ;  /* 0x000000040000795c */ /* 0x000fe20000300000 */
.L_x_9090:
[----:B------:R-:W-:Y:S01]  /*ab00*/  LEA R18, R17, UR37, 0x3 ;  /* 0x0000002511127c11 */ /* 0x000fe2000f8e18ff */
[----:B------:R-:W-:Y:S01]  /*ab10*/  BSSY B1, `(.L_x_9091) ;  /* 0x0000005000017945 */ /* 0x000fe20003800000 */
[----:B------:R-:W-:Y:S02]  /*ab20*/  SHF.L.U32 R26, R27, 0x1f, RZ ;  /* 0x0000001f1b1a7819 */ /* 0x000fe400000006ff */
[----:B------:R-:W-:Y:S02]  /*ab30*/  SHF.R.S32.HI R23, RZ, 0x1f, R5 ;  /* 0x0000001fff177819 */ /* 0x000fe40000011405 */
[----:B------:R-:W0:Y:S02]  /*ab40*/  SYNCS.PHASECHK.TRANS64.TRYWAIT P0, [R18+URZ+0x22840], R26 ;  /* 0x0228401a120075a7 */ /* 0x000e24000800017f */
[----:B0-----:R-:W-:Y:S05]  /*ab50*/  @!P0 BRA `(.L_x_9092) ;  /* 0x0000002800f88947 */ /* 0x001fea0003800000 */
.L_x_9169:
[----:B------:R-:W-:Y:S05]  /*ab60*/  BSYNC B1 ;  /* 0x0000000000017941 */ /* 0x000fea0003800000 */
.L_x_9091:
        /* <DEDUP_REMOVED lines=24> */
[----:B------:R-:W-:-:S03]  /*acf0*/  LEA R22, R22, UR37, 0x1 ;  /* 0x0000002516167c11 */ /* 0x000fc6000f8e08ff */
[----:B------:R-:W2:Y:S04]  /*ad00*/  SHFL.IDX PT, R3, R24, RZ, 0x181f ;  /* 0x00181fff18037589 */ /* 0x000ea800000e0000 */
[----:B------:R-:W-:Y:S04]  /*ad10*/  SHFL.IDX PT, R6, R24, 0x1, 0x181f ;  /* 0x00381f0018067f89 */ /* 0x000fe800000e0000 */
[----:B------:R-:W-:Y:S01]  /*ad20*/  SHFL.IDX PT, R10, R21, 0x2, 0x181f ;  /* 0x00581f00150a7f89 */ /* 0x000fe200000e0000 */
[----:B-1----:R-:W-:-:S03]  /*ad30*/  IADD3 R2, P0, R14, R0, RZ ;  /* 0x000000000e027210 */ /* 0x002fc60007f1e0ff */
[----:B------:R-:W1:Y:S02]  /*ad40*/  SHFL.IDX PT, R14, R21, 0x1, 0x181f ;  /* 0x00381f00150e7f89 */ /* 0x000e6400000e0000 */
[----:B--2---:R-:W-:-:S05]  /*ad50*/  IMAD.X R3, RZ, RZ, R3, P0 ;  /* 0x000000ffff037224 */ /* 0x004fca00000e0603 */
[----:B------:R2:W-:Y:S04]  /*ad60*/  LDGSTS.E.BYPASS.LTC128B.128 [R22+0x1c400], desc[UR48][R2.64], !P1 ;  /* 0x1c40000002167fae */ /* 0x0005e8000c901d70 */
[----:B--2---:R-:W-:Y:S01]  /*ad70*/  SHFL.IDX PT, R2, R21, 0x3, 0x181f ;  /* 0x00781f0015027f89 */ /* 0x004fe200000e0000 */
[----:B-1----:R-:W-:-:S03]  /*ad80*/  IADD3 R8, P0, R14, R0, RZ ;  /* 0x000000000e087210 */ /* 0x002fc60007f1e0ff */
[----:B------:R-:W-:Y:S02]  /*ad90*/  SHFL.IDX PT, R3, R24, 0x3, 0x181f ;  /* 0x00781f0018037f89 */ /* 0x000fe400000e0000 */
[----:B------:R-:W-:Y:S01]  /*ada0*/  IMAD.X R9, RZ, RZ, R6, P0 ;  /* 0x000000ffff097224 */ /* 0x000fe200000e0606 */
[-C--:B------:R-:W-:Y:S01]  /*adb0*/  IADD3 R10, P0, R10, R0.reuse, RZ ;  /* 0x000000000a0a7210 */ /* 0x080fe20007f1e0ff */
[----:B------:R-:W1:Y:S04]  /*adc0*/  SHFL.IDX PT, R6, R24, 0x2, 0x181f ;  /* 0x00581f0018067f89 */ /* 0x000e6800000e0000 */
[----:B------:R2:W-:Y:S04]  /*add0*/  LDGSTS.E.BYPASS.LTC128B.128 [R22+0x1cc00], desc[UR48][R8.64], !P1 ;  /* 0x1cc0000008167fae */ /* 0x0005e8000c901d70 */
[----:B------:R-:W-:Y:S01]  /*ade0*/  SHFL.IDX PT, R14, R21, 0x5, 0x181f ;  /* 0x00b81f00150e7f89 */ /* 0x000fe200000e0000 */
[----:B-1----:R-:W-:Y:S01]  /*adf0*/  IMAD.X R11, RZ, RZ, R6, P0 ;  /* 0x000000ffff0b7224 */ /* 0x002fe200000e0606 */
[----:B------:R-:W-:-:S02]  /*ae00*/  IADD3 R6, P0, R2, R0, RZ ;  /* 0x0000000002067210 */ /* 0x000fc40007f1e0ff */
[----:B------:R-:W1:Y:S02]  /*ae10*/  SHFL.IDX PT, R2, R21, 0x4, 0x181f ;  /* 0x00981f0015027f89 */ /* 0x000e6400000e0000 */
[----:B------:R-:W-:Y:S02]  /*ae20*/  IADD3.X R7, RZ, R3, RZ, P0, !PT ;  /* 0x00000003ff077210 */ /* 0x000fe400007fe4ff */
[----:B------:R-:W3:Y:S04]  /*ae30*/  SHFL.IDX PT, R3, R24, 0x4, 0x181f ;  /* 0x00981f0018037f89 */ /* 0x000ee800000e0000 */
[----:B------:R2:W-:Y:S04]  /*ae40*/  LDGSTS.E.BYPASS.LTC128B.128 [R22+0x1d400], desc[UR48][R10.64], !P1 ;  /* 0x1d4000000a167fae */ /* 0x0005e8000c901d70 */
[----:B------:R2:W-:Y:S04]  /*ae50*/  LDGSTS.E.BYPASS.LTC128B.128 [R22+0x1dc00], desc[UR48][R6.64], !P1 ;  /* 0x1dc0000006167fae */ /* 0x0005e8000c901d70 */
[----:B------:R-:W4:Y:S01]  /*ae60*/  SHFL.IDX PT, R24, R24, 0x5, 0x181f ;  /* 0x00b81f0018187f89 */ /* 0x000f2200000e0000 */
[----:B-1----:R-:W-:-:S05]  /*ae70*/  IADD3 R2, P0, R2, R0, RZ ;  /* 0x0000000002027210 */ /* 0x002fca0007f1e0ff */
[----:B---3--:R-:W-:-:S05]  /*ae80*/  IMAD.X R3, RZ, RZ, R3, P0 ;  /* 0x000000ffff037224 */ /* 0x008fca00000e0603 */
[----:B------:R2:W-:Y:S03]  /*ae90*/  LDGSTS.E.BYPASS.LTC128B.128 [R22+0x1e400], desc[UR48][R2.64], !P1 ;  /* 0x1e40000002167fae */ /* 0x0005e6000c901d70 */
.L_x_9183:
        /* <DEDUP_REMOVED lines=8> */
.L_x_9094:
        /* <DEDUP_REMOVED lines=11> */
.L_x_9095:
[----:B------:R1:W-:Y:S01]  /*afd0*/  SYNCS.ARRIVE.TRANS64.A1T0 RZ, [R18+URZ+0x22830], RZ ;  /* 0x022830ff12ff79a7 */ /* 0x0003e2000810003f */
[----:B------:R-:W-:Y:S05]  /*afe0*/  @!P2 BRA `(.L_x_9096) ;  /* 0x000000000004a947 */ /* 0x000fea0003800000 */
[----:B------:R-:W-:Y:S01]  /*aff0*/  BPT.TRAP 0x1 ;  /* 0x000000040000795c */ /* 0x000fe20000300000 */
.L_x_9096:
[----:B------:R-:W2:Y:S01]  /*b000*/  SYNCS.PHASECHK.TRANS64.TRYWAIT P0, [R18+URZ+0x22860], R26 ;  /* 0x0228601a120075a7 */ /* 0x000ea2000800017f */
[----:B------:R-:W-:Y:S04]  /*b010*/  BSSY B1, `(.L_x_9097) ;  /* 0x0000002000017945 */ /* 0x000fe80003800000 */
[----:B--2---:R-:W-:Y:S05]  /*b020*/  @!P0 BRA `(.L_x_9098) ;  /* 0x0000002c00708947 */ /* 0x004fea0003800000 */
.L_x_9184:
[----:B------:R-:W-:Y:S05]  /*b030*/  BSYNC B1 ;  /* 0x0000000000017941 */ /* 0x000fea0003800000 */
.L_x_9097:
[----:B------:R-:W-:Y:S01]  /*b040*/  ULDC.64 UR4, c[0x0][0x328] ;  /* 0x0000ca0000047ab9 */ /* 0x000fe20000000a00 */
[C---:B------:R-:W-:Y:S01]  /*b050*/  LOP3.LUT P4, RZ, R16.reuse, 0x2, RZ, 0xc0, !PT ;  /* 0x0000000210ff7812 */ /* 0x040fe2000788c0ff */
[----:B------:R-:W-:Y:S01]  /*b060*/  IMAD R2, R23, UR4, RZ ;  /* 0x0000000417027c24 */ /* 0x000fe2000f8e02ff */
[C---:B------:R-:W-:Y:S01]  /*b070*/  LOP3.LUT P3, RZ, R16.reuse, 0x10, RZ, 0xc0, !PT ;  /* 0x0000001010ff7812 */ /* 0x040fe2000786c0ff */
[----:B------:R-:W-:Y:S01]  /*b080*/  IMAD R22, R17, 0x6000, R31 ;  /* 0x0000600011167824 */ /* 0x000fe200078e021f */
[C---:B------:R-:W-:Y:S01]  /*b090*/  LOP3.LUT P2, RZ, R16.reuse, 0x8, RZ, 0xc0, !PT ;  /* 0x0000000810ff7812 */ /* 0x040fe2000784c0ff */
[C---:B------:R-:W-:Y:S01]  /*b0a0*/  IMAD R7, R5.reuse, UR5, R2 ;  /* 0x0000000505077c24 */ /* 0x040fe2000f8e0202 */
[----:B------:R-:W-:Y:S01]  /*b0b0*/  LOP3.LUT P1, RZ, R16, 0x4, RZ, 0xc0, !PT ;  /* 0x0000000410ff7812 */ /* 0x000fe2000782c0ff */
        /* <DEDUP_REMOVED lines=17> */
[----:B------:R-:W3:Y:S01]  /*b1d0*/  SHFL.IDX PT, R14, R21, RZ, 0x181f ;  /* 0x00181fff150e7589 */ /* 0x000ee200000e0000 */
[----:B------:R-:W-:-:S03]  /*b1e0*/  LEA R22, R22, UR37, 0x1 ;  /* 0x0000002516167c11 */ /* 0x000fc6000f8e08ff */
[----:B------:R-:W4:Y:S04]  /*b1f0*/  SHFL.IDX PT, R3, R23, RZ, 0x181f ;  /* 0x00181fff17037589 */ /* 0x000f2800000e0000 */
[----:B------:R-:W-:Y:S01]  /*b200*/  SHFL.IDX PT, R2, R21, 0x4, 0x181f ;  /* 0x00981f0015027f89 */ /* 0x000fe200000e0000 */
[----:B---3--:R-:W-:-:S03]  /*b210*/  IADD3 R10, P0, R14, R0, RZ ;  /* 0x000000000e0a7210 */ /* 0x008fc60007f1e0ff */
[----:B------:R-:W3:Y:S01]  /*b220*/  SHFL.IDX PT, R14, R21, 0x1, 0x181f ;  /* 0x00381f00150e7f89 */ /* 0x000ee200000e0000 */
[----:B----4-:R-:W-:-:S03]  /*b230*/  IADD3.X R11, RZ, R3, RZ, P0, !PT ;  /* 0x00000003ff0b7210 */ /* 0x010fc600007fe4ff */
[----:B------:R-:W4:Y:S04]  /*b240*/  SHFL.IDX PT, R3, R23, 0x1, 0x181f ;  /* 0x00381f0017037f89 */ /* 0x000f2800000e0000 */
[----:B------:R0:W-:Y:S04]  /*b250*/  LDGSTS.E.BYPASS.LTC128B.128 [R22+0x400], desc[UR48][R10.64], !P4 ;  /* 0x004000000a167fae */ /* 0x0001e8000e101d70 */
[----:B------:R0:W-:Y:S04]  /*b260*/  LDGSTS.E.BYPASS.LTC128B.128 [R22+0x3400], desc[UR48][R10.64+0x80], !P3 ;  /* 0x034000800a167fae */ /* 0x0001e8000d901d70 */
[----:B------:R0:W-:Y:S04]  /*b270*/  LDGSTS.E.BYPASS.LTC128B.128 [R22+0x6400], desc[UR48][R10.64+0x100], !P2 ;  /* 0x064001000a167fae */ /* 0x0001e8000d101d70 */
[----:B------:R0:W-:Y:S01]  /*b280*/  LDGSTS.E.BYPASS.LTC128B.128 [R22+0x9400], desc[UR48][R10.64+0x180], !P1 ;  /* 0x094001800a167fae */ /* 0x0001e2000c901d70 */
[----:B---3--:R-:W-:-:S03]  /*b290*/  IADD3 R8, P0, R14, R0, RZ ;  /* 0x000000000e087210 */ /* 0x008fc60007f1e0ff */
[----:B------:R-:W3:Y:S02]  /*b2a0*/  SHFL.IDX PT, R14, R21, 0x2, 0x181f ;  /* 0x00581f00150e7f89 */ /* 0x000ee400000e0000 */
[----:B----4-:R-:W-:Y:S02]  /*b2b0*/  IMAD.X R9, RZ, RZ, R3, P0 ;  /* 0x000000ffff097224 */ /* 0x010fe400000e0603 */
        /* <DEDUP_REMOVED lines=14> */
[----:B------:R-:W-:Y:S02]  /*b3a0*/  SHFL.IDX PT, R14, R21, 0x5, 0x181f ;  /* 0x00b81f00150e7f89 */ /* 0x000fe400000e0000 */
[----:B----4-:R-:W-:Y:S01]  /*b3b0*/  IMAD.X R5, RZ, RZ, R3, P0 ;  /* 0x000000ffff057224 */ /* 0x010fe200000e0603 */
[----:B------:R-:W-:Y:S01]  /*b3c0*/  IADD3 R2, P0, R2, R0, RZ ;  /* 0x0000000002027210 */ /* 0x000fe20007f1e0ff */
[----:B------:R-:W3:Y:S04]  /*b3d0*/  SHFL.IDX PT, R3, R23, 0x4, 0x181f ;  /* 0x00981f0017037f89 */ /* 0x000ee800000e0000 */
[----:B------:R0:W-:Y:S04]  /*b3e0*/  LDGSTS.E.BYPASS.LTC128B.128 [R22+0x1c00], desc[UR48][R4.64], !P4 ;  /* 0x01c0000004167fae */ /* 0x0001e8000e101d70 */
[----:B------:R0:W-:Y:S04]  /*b3f0*/  LDGSTS.E.BYPASS.LTC128B.128 [R22+0x4c00], desc[UR48][R4.64+0x80], !P3 ;  /* 0x04c0008004167fae */ /* 0x0001e8000d901d70 */
[----:B------:R0:W-:Y:S04]  /*b400*/  LDGSTS.E.BYPASS.LTC128B.128 [R22+0x7c00], desc[UR48][R4.64+0x100], !P2 ;  /* 0x07c0010004167fae */ /* 0x0001e8000d101d70 */
[----:B------:R0:W-:Y:S04]  /*b410*/  LDGSTS.E.BYPASS.LTC128B.128 [R22+0xac00], desc[UR48][R4.64+0x180], !P1 ;  /* 0x0ac0018004167fae */ /* 0x0001e8000c901d70 */
[----:B------:R-:W4:Y:S01]  /*b420*/  SHFL.IDX PT, R23, R23, 0x5, 0x181f ;  /* 0x00b81f0017177f89 */ /* 0x000f2200000e0000 */
[----:B---3--:R-:W-:-:S05]  /*b430*/  IMAD.X R3, RZ, RZ, R3, P0 ;  /* 0x000000ffff037224 */ /* 0x008fca00000e0603 */
[----:B------:R0:W-:Y:S04]  /*b440*/  LDGSTS.E.BYPASS.LTC128B.128 [R22+0x2400], desc[UR48][R2.64], !P4 ;  /* 0x0240000002167fae */ /* 0x0001e8000e101d70 */
[----:B------:R0:W-:Y:S04]  /*b450*/  LDGSTS.E.BYPASS.LTC128B.128 [R22+0x5400], desc[UR48][R2.64+0x80], !P3 ;  /* 0x0540008002167fae */ /* 0x0001e8000d901d70 */
[----:B------:R0:W-:Y:S04]  /*b460*/  LDGSTS.E.BYPASS.LTC128B.128 [R22+0x8400], desc[UR48][R2.64+0x100], !P2 ;  /* 0x0840010002167fae */ /* 0x0001e8000d101d70 */
[----:B------:R0:W-:Y:S02]  /*b470*/  LDGSTS.E.BYPASS.LTC128B.128 [R22+0xb400], desc[UR48][R2.64+0x180], !P1 ;  /* 0x0b40018002167fae */ /* 0x0001e4000c901d70 */
.L_x_9198:
[----:B0-----:R-:W-:-:S05]  /*b480*/  IADD3 R2, P0, R14, R0, RZ ;  /* 0x000000000e027210 */ /* 0x001fca0007f1e0ff */
[----:B----4-:R-:W-:Y:S01]  /*b490*/  IMAD.X R3, RZ, RZ, R23, P0 ;  /* 0x000000ffff037224 */ /* 0x010fe200000e0617 */
        /* <DEDUP_REMOVED lines=9> */
.L_x_9100:
        /* <DEDUP_REMOVED lines=11> */
.L_x_9101:
[----:B------:R-:W-:Y:S01]  /*b5e0*/  IADD3 R17, R17, 0x1, RZ ;  /* 0x0000000111117810 */ /* 0x000fe20007ffe0ff */
[----:B------:R0:W-:Y:S03]  /*b5f0*/  SYNCS.ARRIVE.TRANS64.A1T0 RZ, [R18+URZ+0x22850], RZ ;  /* 0x022850ff12ff79a7 */ /* 0x0001e6000810003f */
[----:B------:R-:W-:-:S04]  /*b600*/  ISETP.NE.AND P0, PT, R17, 0x2, PT ;  /* 0x000000021100780c */ /* 0x000fc80003f05270 */
[----:B------:R-:W-:Y:S02]  /*b610*/  SEL R17, R17, RZ, P0 ;  /* 0x000000ff11117207 */ /* 0x000fe40000000000 */
[----:B------:R-:W-:Y:S02]  /*b620*/  SEL R2, RZ, 0x1, P0 ;  /* 0x00000001ff027807 */ /* 0x000fe40000000000 */
[C---:B------:R-:W-:Y:S02]  /*b630*/  ISETP.GT.AND P0, PT, R20.reuse, RZ, PT ;  /* 0x000000ff1400720c */ /* 0x040fe40003f04270 */
[----:B------:R-:W-:Y:S01]  /*b640*/  LOP3.LUT R27, R27, R2, RZ, 0x3c, !PT ;  /* 0x000000021b1b7212 */ /* 0x000fe200078e3cff */
[----:B------:R-:W-:-:S04]  /*b650*/  VIADD R2, R20, 0xffffffff ;  /* 0xffffffff14027836 */ /* 0x000fc80000000000 */
[----:B------:R-:W-:-:S06]  /*b660*/  IMAD.MOV.U32 R20, RZ, RZ, R2 ;  /* 0x000000ffff147224 */ /* 0x000fcc00078e0002 */
[----:B0-----:R-:W-:Y:S05]  /*b670*/  @P0 BRA `(.L_x_9102) ;  /* 0xfffffff000ac0947 */ /* 0x001fea000383ffff */
[----:B------:R-:W-:Y:S05]  /*b680*/  BSYNC B0 ;  /* 0x0000000000007941 */ /* 0x000fea0003800000 */
.L_x_9089:
[----:B------:R-:W3:Y:S01]  /*b690*/  LDL.LU R0, [R1+0x4] ;  /* 0x0000040001007983 */ /* 0x000ee20000300800 */
[----:B------:R-:W-:Y:S01]  /*b6a0*/  VIADD R37, R37, UR42 ;  /* 0x0000002a25257c36 */ /* 0x000fe20008000000 */
[----:B------:R-:W-:-:S04]  /*b6b0*/  ULDC UR4, c[0x0][0xc34] ;  /* 0x00030d0000047ab9 */ /* 0x000fc80000000800 */
[----:B------:R-:W-:Y:S01]  /*b6c0*/  ISETP.GE.AND P0, PT, R37, UR4, PT ;  /* 0x0000000425007c0c */ /* 0x000fe2000bf06270 */
[----:B---3--:R-:W-:-:S05]  /*b6d0*/  VIADD R0, R0, 0x1 ;  /* 0x0000000100007836 */ /* 0x008fca0000000000 */
[----:B------:R0:W-:Y:S07]  /*b6e0*/  STL [R1+0x4], R0 ;  /* 0x0000040001007387 */ /* 0x0001ee0000100800 */
[----:B------:R-:W-:Y:S05]  /*b6f0*/  @!P0 BRA `(.L_x_9103) ;  /* 0xffffffd000308947 */ /* 0x000fea000383ffff */
[----:B0-----:R-:W-:-:S07]  /*b700*/  LOP3.LUT R0, R0, 0x1, RZ, 0xc, !PT ;  /* 0x0000000100007812 */ /* 0x001fce00078e0cff */
.L_x_9068:
[----:B------:R-:W0:Y:S01]  /*b710*/  S2R R3, SR_CgaCtaId ;  /* 0x0000000000037919 */ /* 0x000e220000008800 */
[----:B------:R-:W-:Y:S01]  /*b720*/  MOV R2, 0x400 ;  /* 0x0000040000027802 */ /* 0x000fe20000000f00 */
[----:B------:R-:W-:Y:S01]  /*b730*/  BSSY B0, `(.L_x_9104) ;  /* 0x0000005000007945 */ /* 0x000fe20003800000 */
[----:B------:R-:W-:Y:S02]  /*b740*/  SHF.L.U32 R0, R0, 0x1f, RZ ;  /* 0x0000001f00007819 */ /* 0x000fe400000006ff */
[----:B0-----:R-:W-:-:S04]  /*b750*/  LEA R4, R3, R2, 0x18 ;  /* 0x0000000203047211 */ /* 0x001fc800078ec0ff */
[----:B------:R-:W0:Y:S02]  /*b760*/  SYNCS.PHASECHK.TRANS64.TRYWAIT P0, [R4+URZ+0x22820], R0 ;  /* 0x02282000040075a7 */ /* 0x000e24000800017f */
[----:B0-----:R-:W-:Y:S05]  /*b770*/  @!P0 BRA `(.L_x_9105) ;  /* 0x0000002c007c8947 */ /* 0x001fea0003800000 */
.L_x_9199:
[----:B------:R-:W-:Y:S05]  /*b780*/  BSYNC B0 ;  /* 0x0000000000007941 */ /* 0x000fea0003800000 */
.L_x_9104:
[----:B------:R-:W-:-:S03]  /*b790*/  UMOV UR4, 0xffffffff ;  /* 0xffffffff00047882 */ /* 0x000fc60000000000 */
[----:B------:R-:W-:Y:S05]  /*b7a0*/  BRA.DIV UR4, `(.L_x_9106) ;  /* 0x0000002e04847947 */ /* 0x000fea000b800000 */
[----:B0-----:R-:W0:Y:S02]  /*b7b0*/  S2R R0, SR_TID.X ;  /* 0x0000000000007919 */ /* 0x001e240000002100 */
[----:B0-----:R-:W-:-:S04]  /*b7c0*/  SHF.R.U32.HI R0, RZ, 0x5, R0 ;  /* 0x00000005ff007819 */ /* 0x001fc80000011600 */
[----:B------:R-:W-:-:S05]  /*b7d0*/  LOP3.LUT R0, R0, 0x3, RZ, 0xc0, !PT ;  /* 0x0000000300007812 */ /* 0x000fca00078ec0ff */
[----:B------:R0:W3:Y:S02]  /*b7e0*/  SHFL.IDX PT, R14, R0, RZ, 0x1f ;  /* 0x00001fff000e7589 */ /* 0x0000e400000e0000 */
.L_x_9202:
[----:B---3--:R-:W-:Y:S01]  /*b7f0*/  ISETP.NE.AND P0, PT, R14, RZ, PT ;  /* 0x000000ff0e00720c */ /* 0x008fe20003f05270 */
[----:B------:R-:W-:-:S12]  /*b800*/  BSSY B0, `(.L_x_9107) ;  /* 0x0000024000007945 */ /* 0x000fd80003800000 */
[----:B------:R-:W-:Y:S05]  /*b810*/  @P0 BRA `(.L_x_9108) ;  /* 0x0000000000880947 */ /* 0x000fea0003800000 */
[----:B------:R-:W-:-:S03]  /*b820*/  UMOV UR4, 0xffffffff ;  /* 0xffffffff00047882 */ /* 0x000fc60000000000 */
[----:B------:R-:W-:Y:S05]  /*b830*/  BRA.DIV UR4, `(.L_x_9109) ;  /* 0x0000002e04947947 */ /* 0x000fea000b800000 */
[----:B------:R-:W-:-:S13]  /*b840*/  ELECT P6, URZ, PT ;  /* 0x00000000003f782f */ /* 0x000fda00038c0000 */
.L_x_9205:
[----:B------:R-:W-:Y:S05]  /*b850*/  @!P6 BRA `(.L_x_9108) ;  /* 0x000000000078e947 */ /* 0x000fea0003800000 */
[----:B------:R-:W-:-:S06]  /*b860*/  ULOP3.LUT UR4, UR38, 0x2, URZ, 0xfc, !UPT ;  /* 0x0000000226047892 */ /* 0x000fcc000f8efc3f */
[----:B0-----:R-:W-:-:S05]  /*b870*/  IMAD.U32 R0, RZ, RZ, UR4 ;  /* 0x00000004ff007e24 */ /* 0x001fca000f8e00ff */
[----:B------:R-:W-:-:S13]  /*b880*/  ISETP.NE.AND P0, PT, R0, 0x3, PT ;  /* 0x000000030000780c */ /* 0x000fda0003f05270 */
[----:B------:R-:W-:Y:S05]  /*b890*/  @!P0 BRA `(.L_x_9110) ;  /* 0x0000000000048947 */ /* 0x000fea0003800000 */
[----:B------:R-:W-:Y:S01]  /*b8a0*/  BPT.TRAP 0x1 ;  /* 0x000000040000795c */ /* 0x000fe20000300000 */
.L_x_9110:
[----:B------:R-:W-:Y:S01]  /*b8b0*/  IMAD R3, R17, 0x8, R4 ;  /* 0x0000000811037824 */ /* 0x000fe200078e0204 */
[----:B------:R-:W-:Y:S02]  /*b8c0*/  SHF.L.U32 R2, R27, 0x1f, RZ ;  /* 0x0000001f1b027819 */ /* 0x000fe400000006ff */
[----:B------:R-:W-:Y:S02]  /*b8d0*/  IADD3 R17, R17, 0x1, RZ ;  /* 0x0000000111117810 */ /* 0x000fe40007ffe0ff */
[----:B------:R-:W0:Y:S02]  /*b8e0*/  SYNCS.PHASECHK.TRANS64.TRYWAIT P1, [R3+URZ+0x22840], R2 ;  /* 0x02284002030075a7 */ /* 0x000e24000802017f */
[----:B------:R-:W-:-:S04]  /*b8f0*/  ISETP.NE.AND P2, PT, R17, 0x2, PT ;  /* 0x000000021100780c */ /* 0x000fc80003f45270 */
[----:B------:R-:W-:Y:S01]  /*b900*/  SEL R0, RZ, 0x1, P2 ;  /* 0x00000001ff007807 */ /* 0x000fe20001000000 */
[----:B0-----:R-:W-:Y:S08]  /*b910*/  @!P1 BRA `(.L_x_9111) ;  /* 0x0000002c007c9947 */ /* 0x001ff00003800000 */
.L_x_9206:
[----:B------:R-:W-:Y:S02]  /*b920*/  SEL R17, R17, RZ, P2 ;  /* 0x000000ff11117207 */ /* 0x000fe40001000000 */
[----:B------:R-:W-:Y:S01]  /*b930*/  LOP3.LUT R0, R27, R0, RZ, 0x3c, !PT ;  /* 0x000000001b007212 */ /* 0x000fe200078e3cff */
[----:B------:R-:W-:Y:S06]  /*b940*/  @!P0 BRA `(.L_x_9112) ;  /* 0x0000000000048947 */ /* 0x000fec0003800000 */
[----:B------:R-:W-:Y:S01]  /*b950*/  BPT.TRAP 0x1 ;  /* 0x000000040000795c */ /* 0x000fe20000300000 */
.L_x_9112:
[----:B------:R-:W-:Y:S01]  /*b960*/  IMAD R17, R17, 0x8, R4 ;  /* 0x0000000811117824 */ /* 0x000fe200078e0204 */
[----:B------:R-:W-:-:S04]  /*b970*/  SHF.L.U32 R0, R0, 0x1f, RZ ;  /* 0x0000001f00007819 */ /* 0x000fc800000006ff */
[----:B------:R-:W3:Y:S02]  /*b980*/  SYNCS.PHASECHK.TRANS64.TRYWAIT P1, [R17+URZ+0x22840], R0 ;  /* 0x02284000110075a7 */ /* 0x000ee4000802017f */
[----:B---3--:R-:W-:Y:S05]  /*b990*/  @!P1 BRA `(.L_x_9113) ;  /* 0x0000002c00709947 */ /* 0x008fea0003800000 */
.L_x_9207:
[----:B------:R-:W-:Y:S05]  /*b9a0*/  @!P0 BRA `(.L_x_9114) ;  /* 0x0000000000048947 */ /* 0x000fea0003800000 */
[----:B------:R-:W-:Y:S01]  /*b9b0*/  BPT.TRAP 0x1 ;  /* 0x000000040000795c */ /* 0x000fe20000300000 */
.L_x_9114:
[----:B------:R-:W4:Y:S02]  /*b9c0*/  SYNCS.PHASECHK.TRANS64.TRYWAIT P1, [R3+URZ+0x22860], R2 ;  /* 0x02286002030075a7 */ /* 0x000f24000802017f */
[----:B----4-:R-:W-:Y:S05]  /*b9d0*/  @!P1 BRA `(.L_x_9115) ;  /* 0x0000002c00749947 */ /* 0x010fea0003800000 */
.L_x_9208:
[----:B------:R-:W-:Y:S05]  /*b9e0*/  @!P0 BRA `(.L_x_9116) ;  /* 0x0000000000048947 */ /* 0x000fea0003800000 */
[----:B------:R-:W-:Y:S01]  /*b9f0*/  BPT.TRAP 0x1 ;  /* 0x000000040000795c */ /* 0x000fe20000300000 */
.L_x_9116:
[----:B------:R0:W0:Y:S02]  /*ba00*/  SYNCS.PHASECHK.TRANS64.TRYWAIT P0, [R17+URZ+0x22860], R0 ;  /* 0x02286000110075a7 */ /* 0x000024000800017f */
[----:B0-----:R-:W-:Y:S05]  /*ba10*/  @!P0 NANOSLEEP.SYNCS 0x989680 ;  /* 0x009896800000895d */ /* 0x001fea0003900000 */
[----:B------:R-:W0:Y:S02]  /*ba20*/  @!P0 SYNCS.PHASECHK.TRANS64 P0, [R17+URZ+0x22860], R0 ;  /* 0x02286000110085a7 */ /* 0x000e24000800007f */
[----:B0-----:R-:W-:Y:S05]  /*ba30*/  @!P0 BRA `(.L_x_9116) ;  /* 0xfffffffc00f08947 */ /* 0x001fea000383ffff */
.L_x_9108:
[----:B------:R-:W-:Y:S05]  /*ba40*/  BSYNC B0 ;  /* 0x0000000000007941 */ /* 0x000fea0003800000 */
.L_x_9107:
[----:B------:R-:W-:Y:S05]  /*ba50*/  EXIT ;  /* 0x000000000000794d */ /* 0x000fea0003800000 */
.L_x_9036:
[----:B0-----:R-:W-:-:S04]  /*ba60*/  IMAD.U32 R3, RZ, RZ, UR41 ;  /* 0x00000029ff037e24 */ /* 0x001fc8000f8e00ff */
[----:B------:R0:W1:Y:S03]  /*ba70*/  SYNCS.PHASECHK.TRANS64.TRYWAIT P0, [R3+URZ+0x22800], R0 ;  /* 0x02280000030075a7 */ /* 0x000066000800017f */
[----:B-1----:R-:W-:Y:S05]  /*ba80*/  @!P0 NANOSLEEP.SYNCS 0x989680 ;  /* 0x009896800000895d */ /* 0x002fea0003900000 */
[----:B------:R-:W1:Y:S02]  /*ba90*/  @!P0 SYNCS.PHASECHK.TRANS64 P0, [R3+URZ+0x22800], R0 ;  /* 0x02280000030085a7 */ /* 0x000e64000800007f */
[----:B-1----:R-:W-:Y:S05]  /*baa0*/  @!P0 BRA `(.L_x_9036) ;  /* 0xfffffffc00ec8947 */ /* 0x002fea000383ffff */
[----:B------:R-:W-:Y:S05]  /*bab0*/  BRA `(.L_x_9117) ;  /* 0xffffff5400847947 */ /* 0x000fea000383ffff */
.L_x_9040:
[----:B-1----:R-:W-:-:S04]  /*bac0*/  IMAD.U32 R3, RZ, RZ, UR22 ;  /* 0x00000016ff037e24 */ /* 0x002fc8000f8e00ff */
[----:B------:R1:W2:Y:S03]  /*bad0*/  SYNCS.PHASECHK.TRANS64.TRYWAIT P1, [R3+URZ+0x22830], R8 ;  /* 0x02283008030075a7 */ /* 0x0002a6000802017f */
[----:B--2---:R-:W-:Y:S05]  /*bae0*/  @!P1 NANOSLEEP.SYNCS 0x989680 ;  /* 0x009896800000995d */ /* 0x004fea0003900000 */
[----:B------:R-:W2:Y:S02]  /*baf0*/  @!P1 SYNCS.PHASECHK.TRANS64 P1, [R3+URZ+0x22830], R8 ;  /* 0x02283008030095a7 */ /* 0x000ea4000802007f */
[----:B--2---:R-:W-:Y:S05]  /*bb00*/  @!P1 BRA `(.L_x_9040) ;  /* 0xfffffffc00ec9947 */ /* 0x004fea000383ffff */
[----:B------:R-:W-:Y:S05]  /*bb10*/  BRA `(.L_x_9039) ;  /* 0xffffff5400a87947 */ /* 0x000fea000383ffff */
.L_x_9045:
[----:B---3--:R-:W-:-:S04]  /*bb20*/  IMAD.U32 R9, RZ, RZ, UR22 ;  /* 0x00000016ff097e24 */ /* 0x008fc8000f8e00ff */
[----:B------:R3:W4:Y:S03]  /*bb30*/  SYNCS.PHASECHK.TRANS64.TRYWAIT P1, [R9+URZ+0x22850], R8 ;  /* 0x02285008090075a7 */ /* 0x000726000802017f */
[----:B----4-:R-:W-:Y:S05]  /*bb40*/  @!P1 NANOSLEEP.SYNCS 0x989680 ;  /* 0x009896800000995d */ /* 0x010fea0003900000 */
[----:B------:R-:W4:Y:S02]  /*bb50*/  @!P1 SYNCS.PHASECHK.TRANS64 P1, [R9+URZ+0x22850], R8 ;  /* 0x02285008090095a7 */ /* 0x000f24000802007f */
[----:B----4-:R-:W-:Y:S05]  /*bb60*/  @!P1 BRA `(.L_x_9045) ;  /* 0xfffffffc00ec9947 */ /* 0x010fea000383ffff */
[----:B------:R-:W-:Y:S05]  /*bb70*/  BRA `(.L_x_9044) ;  /* 0xffffff70009c7947 */ /* 0x000fea000383ffff */
.L_x_9051:
[----:B0-----:R-:W-:Y:S02]  /*bb80*/  IMAD.U32 R0, RZ, RZ, UR25 ;  /* 0x00000019ff007e24 */ /* 0x001fe4000f8e00ff */
[----:B------:R-:W-:-:S04]  /*bb90*/  IMAD.U32 R3, RZ, RZ, UR27 ;  /* 0x0000001bff037e24 */ /* 0x000fc8000f8e00ff */
[----:B------:R0:W1:Y:S03]  /*bba0*/  SYNCS.PHASECHK.TRANS64.TRYWAIT P2, [R0+URZ+0x22830], R3 ;  /* 0x02283003000075a7 */ /* 0x000066000804017f */
[----:B-1----:R-:W-:Y:S05]  /*bbb0*/  @!P2 NANOSLEEP.SYNCS 0x989680 ;  /* 0x009896800000a95d */ /* 0x002fea0003900000 */
[----:B------:R-:W1:Y:S02]  /*bbc0*/  @!P2 SYNCS.PHASECHK.TRANS64 P2, [R0+URZ+0x22830], R3 ;  /* 0x022830030000a5a7 */ /* 0x000e64000804007f */
[----:B-1----:R-:W-:Y:S05]  /*bbd0*/  @!P2 BRA `(.L_x_9051) ;  /* 0xfffffffc00e8a947 */ /* 0x002fea000383ffff */
[----:B------:R-:W-:Y:S05]  /*bbe0*/  BRA `(.L_x_9050) ;  /* 0xffffff7400c87947 */ /* 0x000fea000383ffff */
.L_x_9056:
[----:B0-----:R-:W-:Y:S01]  /*bbf0*/  MOV R8, UR25 ;  /* 0x0000001900087c02 */ /* 0x001fe20008000f00 */
[----:B------:R-:W-:-:S04]  /*bc00*/  IMAD.U32 R9, RZ, RZ, UR27 ;  /* 0x0000001bff097e24 */ /* 0x000fc8000f8e00ff */
[----:B------:R0:W1:Y:S03]  /*bc10*/  SYNCS.PHASECHK.TRANS64.TRYWAIT P2, [R8+URZ+0x22850], R9 ;  /* 0x02285009080075a7 */ /* 0x000066000804017f */
[----:B-1----:R-:W-:Y:S05]  /*bc20*/  @!P2 NANOSLEEP.SYNCS 0x989680 ;  /* 0x009896800000a95d */ /* 0x002fea0003900000 */
[----:B------:R-:W1:Y:S02]  /*bc30*/  @!P2 SYNCS.PHASECHK.TRANS64 P2, [R8+URZ+0x22850], R9 ;  /* 0x022850090800a5a7 */ /* 0x000e64000804007f */
[----:B-1----:R-:W-:Y:S05]  /*bc40*/  @!P2 BRA `(.L_x_9056) ;  /* 0xfffffffc00e8a947 */ /* 0x002fea000383ffff */
[----:B------:R-:W-:Y:S05]  /*bc50*/  BRA `(.L_x_9055) ;  /* 0xffffff9400707947 */ /* 0x000fea000383ffff */
.L_x_9072:
        /* <DEDUP_REMOVED lines=8> */
[----:B-1---5:R-:W-:Y:S05]  /*bce0*/  WARPSYNC.COLLECTIVE R15, `(.L_x_9119) ;  /* 0x000000000f087348 */ /* 0x022fea0003c00000 */
[----:B------:R0:W2:Y:S02]  /*bcf0*/  SHFL.IDX P6, R14, R13, R12, R11 ;  /* 0x0000000c0d0e7389 */ /* 0x0000a400000c000b */
[----:B012--5:R-:W-:Y:S01]  /*bd00*/  ENDCOLLECTIVE ;  /* 0x000000000000791b */ /* 0x027fe20003800000 */
.L_x_9119:
[----:B------:R-:W-:Y:S05]  /*bd10*/  BSYNC B0 ;  /* 0x0000000000007941 */ /* 0x000fea0003800000 */
.L_x_9118:
[----:B------:R-:W-:Y:S05]  /*bd20*/  BRA `(.L_x_9120) ;  /* 0xffffffd000087947 */ /* 0x000fea000383ffff */
.L_x_9075:
[----:B0-----:R0:W1:Y:S02]  /*bd30*/  SYNCS.PHASECHK.TRANS64.TRYWAIT P0, [R22+URZ+0x22840], R3 ;  /* 0x02284003160075a7 */ /* 0x001064000800017f */
[----:B-1----:R-:W-:Y:S05]  /*bd40*/  @!P0 NANOSLEEP.SYNCS 0x989680 ;  /* 0x009896800000895d */ /* 0x002fea0003900000 */
[----:B------:R-:W1:Y:S02]  /*bd50*/  @!P0 SYNCS.PHASECHK.TRANS64 P0, [R22+URZ+0x22840], R3 ;  /* 0x02284003160085a7 */ /* 0x000e64000800007f */
[----:B-1----:R-:W-:Y:S05]  /*bd60*/  @!P0 BRA `(.L_x_9075) ;  /* 0xfffffffc00f08947 */ /* 0x002fea000383ffff */
[----:B------:R-:W-:Y:S05]  /*bd70*/  BRA `(.L_x_9121) ;  /* 0xffffffd0008c7947 */ /* 0x000fea000383ffff */
.L_x_9076:
        /* <DEDUP_REMOVED lines=8> */
.L_x_9123:
[----:B------:R-:W-:Y:S05]  /*be00*/  BSYNC B0 ;  /* 0x0000000000007941 */ /* 0x000fea0003800000 */
.L_x_9122:
        /* <DEDUP_REMOVED lines=9> */
.L_x_9124:
[----:B------:R-:W-:Y:S01]  /*bea0*/  @P2 LEA R7, R4, UR37, 0x1 ;  /* 0x0000002504072c11 */ /* 0x000fe2000f8e08ff */
[----:B------:R-:W-:Y:S02]  /*beb0*/  IMAD.MOV.U32 R13, RZ, RZ, R5 ;  /* 0x000000ffff0d7224 */ /* 0x000fe400078e0005 */
[----:B------:R-:W-:Y:S01]  /*bec0*/  IMAD.MOV.U32 R12, RZ, RZ, 0x1 ;  /* 0x00000001ff0c7424 */ /* 0x000fe200078e00ff */
[----:B------:R-:W-:-:S13]  /*bed0*/  @P2 LEA R2, P0, R20, R14, 0x1 ;  /* 0x0000000e14022211 */ /* 0x000fda00078008ff */
[----:B------:R-:W-:Y:S05]  /*bee0*/  WARPSYNC.COLLECTIVE R15, `(.L_x_9125) ;  /* 0x000000000f087348 */ /* 0x000fea0003c00000 */
[----:B------:R0:W1:Y:S02]  /*bef0*/  SHFL.IDX P6, R14, R13, R12, R11 ;  /* 0x0000000c0d0e7389 */ /* 0x00006400000c000b */
[----:B01----:R-:W-:Y:S01]  /*bf00*/  ENDCOLLECTIVE ;  /* 0x000000000000791b */ /* 0x003fe20003800000 */
.L_x_9125:
[----:B------:R-:W-:-:S05]  /*bf10*/  @P2 IMAD.X R3, RZ, RZ, R3, P0 ;  /* 0x000000ffff032224 */ /* 0x000fca00000e0603 */
[----:B------:R-:W-:Y:S01]  /*bf20*/  @!PT LDS RZ, [RZ] ;  /* 0x00000000fffff984 */ /* 0x000fe20000000800 */
[----:B------:R-:W-:Y:S01]  /*bf30*/  @!PT LDS RZ, [RZ] ;  /* 0x00000000fffff984 */ /* 0x000fe20000000800 */
[----:B------:R-:W-:Y:S01]  /*bf40*/  @!PT LDS RZ, [RZ] ;  /* 0x00000000fffff984 */ /* 0x000fe20000000800 */
[----:B------:R0:W-:Y:S01]  /*bf50*/  @P2 LDGSTS.E.BYPASS.LTC128B.128 [R7+0x1c400], desc[UR48][R2.64], !P1 ;  /* 0x1c40000002072fae */ /* 0x0001e2000c901d70 */
[----:B------:R-:W-:Y:S01]  /*bf60*/  ISETP.GE.AND P2, PT, R34, 0x11, PT ;  /* 0x000000112200780c */ /* 0x000fe20003f46270 */
[----:B------:R-:W-:Y:S02]  /*bf70*/  IMAD.MOV.U32 R13, RZ, RZ, R0 ;  /* 0x000000ffff0d7224 */ /* 0x000fe400078e0000 */
[----:B------:R-:W-:-:S10]  /*bf80*/  IMAD.MOV.U32 R6, RZ, RZ, R14 ;  /* 0x000000ffff067224 */ /* 0x000fd400078e000e */
[----:B0-----:R-:W-:Y:S05]  /*bf90*/  WARPSYNC.COLLECTIVE R15, `(.L_x_9126) ;  /* 0x000000000f087348 */ /* 0x001fea0003c00000 */
[----:B------:R1:W2:Y:S02]  /*bfa0*/  SHFL.IDX P6, R14, R13, R12, R11 ;  /* 0x0000000c0d0e7389 */ /* 0x0002a400000c000b */
[----:B012---:R-:W-:Y:S01]  /*bfb0*/  ENDCOLLECTIVE ;  /* 0x000000000000791b */ /* 0x007fe20003800000 */
.L_x_9126:
[----:B------:R-:W-:Y:S01]  /*bfc0*/  @P2 LEA R12, R4, UR37, 0x1 ;  /* 0x00000025040c2c11 */ /* 0x000fe2000f8e08ff */
[----:B------:R-:W-:Y:S01]  /*bfd0*/  IMAD.MOV.U32 R13, RZ, RZ, R5 ;  /* 0x000000ffff0d7224 */ /* 0x000fe200078e0005 */
[----:B------:R-:W-:-:S04]  /*bfe0*/  @P2 LEA R11, P0, R20, R14, 0x1 ;  /* 0x0000000e140b2211 */ /* 0x000fc800078008ff */
[----:B------:R-:W-:Y:S01]  /*bff0*/  @P2 MOV R2, R11 ;  /* 0x0000000b00022202 */ /* 0x000fe20000000f00 */
[----:B------:R-:W-:Y:S02]  /*c000*/  @P2 IMAD.X R6, RZ, RZ, R6, P0 ;  /* 0x000000ffff062224 */ /* 0x000fe400000e0606 */
[----:B------:R-:W-:Y:S02]  /*c010*/  IMAD.MOV.U32 R11, RZ, RZ, 0x181f ;  /* 0x0000181fff0b7424 */ /* 0x000fe400078e00ff */
[----:B------:R-:W-:-:S05]  /*c020*/  @P2 IMAD.MOV.U32 R3, RZ, RZ, R6 ;  /* 0x000000ffff032224 */ /* 0x000fca00078e0006 */
[----:B------:R-:W-:Y:S01]  /*c030*/  @!PT LDS RZ, [RZ] ;  /* 0x00000000fffff984 */ /* 0x000fe20000000800 */
[----:B------:R-:W-:Y:S01]  /*c040*/  @!PT LDS RZ, [RZ] ;  /* 0x00000000fffff984 */ /* 0x000fe20000000800 */
[----:B------:R-:W-:Y:S01]  /*c050*/  @!PT LDS RZ, [RZ] ;  /* 0x00000000fffff984 */ /* 0x000fe20000000800 */
[----:B------:R0:W-:Y:S01]  /*c060*/  @P2 LDGSTS.E.BYPASS.LTC128B.128 [R12+0x1cc00], desc[UR48][R2.64], !P1 ;  /* 0x1cc00000020c2fae */ /* 0x0001e2000c901d70 */
[----:B------:R-:W-:Y:S01]  /*c070*/  ISETP.GE.AND P2, PT, R34, 0x21, PT ;  /* 0x000000212200780c */ /* 0x000fe20003f46270 */
[----:B0-----:R-:W-:-:S12]  /*c080*/  IMAD.MOV.U32 R12, RZ, RZ, 0x2 ;  /* 0x00000002ff0c7424 */ /* 0x001fd800078e00ff */
[----:B------:R-:W-:Y:S05]  /*c090*/  WARPSYNC.COLLECTIVE R15, `(.L_x_9127) ;  /* 0x000000000f087348 */ /* 0x000fea0003c00000 */
[----:B------:R0:W1:Y:S02]  /*c0a0*/  SHFL.IDX P6, R14, R13, R12, R11 ;  /* 0x0000000c0d0e7389 */ /* 0x00006400000c000b */
[----:B01----:R-:W-:Y:S01]  /*c0b0*/  ENDCOLLECTIVE ;  /* 0x000000000000791b */ /* 0x003fe20003800000 */
.L_x_9127:
[----:B------:R-:W-:Y:S01]  /*c0c0*/  MOV R13, R0 ;  /* 0x00000000000d7202 */ /* 0x000fe20000000f00 */
[----:B------:R-:W-:-:S07]  /*c0d0*/  IMAD.MOV.U32 R9, RZ, RZ, R14 ;  /* 0x000000ffff097224 */ /* 0x000fce00078e000e */
[----:B------:R-:W-:Y:S05]  /*c0e0*/  WARPSYNC.COLLECTIVE R15, `(.L_x_9128) ;  /* 0x000000000f087348 */ /* 0x000fea0003c00000 */
[----:B------:R0:W1:Y:S02]  /*c0f0*/  SHFL.IDX P6, R14, R13, R12, R11 ;  /* 0x0000000c0d0e7389 */ /* 0x00006400000c000b */
[----:B01----:R-:W-:Y:S01]  /*c100*/  ENDCOLLECTIVE ;  /* 0x000000000000791b */ /* 0x003fe20003800000 */
.L_x_9128:
[----:B------:R-:W-:Y:S01]  /*c110*/  @P2 LEA R12, R4, UR37, 0x1 ;  /* 0x00000025040c2c11 */ /* 0x000fe2000f8e08ff */
[----:B------:R-:W-:Y:S01]  /*c120*/  IMAD.MOV.U32 R13, RZ, RZ, R5 ;  /* 0x000000ffff0d7224 */ /* 0x000fe200078e0005 */
[----:B------:R-:W-:-:S05]  /*c130*/  @P2 LEA R10, P0, R20, R14, 0x1 ;  /* 0x0000000e140a2211 */ /* 0x000fca00078008ff */
[----:B------:R-:W-:Y:S02]  /*c140*/  @P2 IMAD.X R9, RZ, RZ, R9, P0 ;  /* 0x000000ffff092224 */ /* 0x000fe400000e0609 */
[----:B------:R-:W-:Y:S02]  /*c150*/  @P2 IMAD.MOV.U32 R2, RZ, RZ, R10 ;  /* 0x000000ffff022224 */ /* 0x000fe400078e000a */
[----:B------:R-:W-:-:S05]  /*c160*/  @P2 IMAD.MOV.U32 R3, RZ, RZ, R9 ;  /* 0x000000ffff032224 */ /* 0x000fca00078e0009 */
[----:B------:R-:W-:Y:S01]  /*c170*/  @!PT LDS RZ, [RZ] ;  /* 0x00000000fffff984 */ /* 0x000fe20000000800 */
[----:B------:R-:W-:Y:S01]  /*c180*/  @!PT LDS RZ, [RZ] ;  /* 0x00000000fffff984 */ /* 0x000fe20000000800 */
[----:B------:R-:W-:Y:S01]  /*c190*/  @!PT LDS RZ, [RZ] ;  /* 0x00000000fffff984 */ /* 0x000fe20000000800 */
[----:B------:R0:W-:Y:S01]  /*c1a0*/  @P2 LDGSTS.E.BYPASS.LTC128B.128 [R12+0x1d400], desc[UR48][R2.64], !P1 ;  /* 0x1d400000020c2fae */ /* 0x0001e2000c901d70 */
[----:B------:R-:W-:Y:S01]  /*c1b0*/  ISETP.GE.AND P2, PT, R34, 0x31, PT ;  /* 0x000000312200780c */ /* 0x000fe20003f46270 */
[----:B0-----:R-:W-:-:S12]  /*c1c0*/  IMAD.MOV.U32 R12, RZ, RZ, 0x3 ;  /* 0x00000003ff0c7424 */ /* 0x001fd800078e00ff */
[----:B------:R-:W-:-:S07]  /*c1d0*/  @P2 LEA R9, R4, UR37, 0x1 ;  /* 0x0000002504092c11 */ /* 0x000fce000f8e08ff */
[----:B------:R-:W-:Y:S05]  /*c1e0*/  WARPSYNC.COLLECTIVE R15, `(.L_x_9129) ;  /* 0x000000000f087348 */ /* 0x000fea0003c00000 */
[----:B------:R0:W1:Y:S02]  /*c1f0*/  SHFL.IDX P6, R14, R13, R12, R11 ;  /* 0x0000000c0d0e7389 */ /* 0x00006400000c000b */
[----:B01----:R-:W-:Y:S01]  /*c200*/  ENDCOLLECTIVE ;  /* 0x000000000000791b */ /* 0x003fe20003800000 */
.L_x_9129:
[----:B------:R-:W-:Y:S01]  /*c210*/  IMAD.MOV.U32 R13, RZ, RZ, R0 ;  /* 0x000000ffff0d7224 */ /* 0x000fe200078e0000 */
[----:B------:R-:W-:-:S07]  /*c220*/  MOV R7, R14 ;  /* 0x0000000e00077202 */ /* 0x000fce0000000f00 */
[----:B------:R-:W-:Y:S05]  /*c230*/  WARPSYNC.COLLECTIVE R15, `(.L_x_9130) ;  /* 0x000000000f087348 */ /* 0x000fea0003c00000 */
[----:B------:R0:W1:Y:S02]  /*c240*/  SHFL.IDX P6, R14, R13, R12, R11 ;  /* 0x0000000c0d0e7389 */ /* 0x00006400000c000b */
[----:B01----:R-:W-:Y:S01]  /*c250*/  ENDCOLLECTIVE ;  /* 0x000000000000791b */ /* 0x003fe20003800000 */
.L_x_9130:
[----:B------:R-:W-:Y:S01]  /*c260*/  IMAD.MOV.U32 R13, RZ, RZ, R5 ;  /* 0x000000ffff0d7224 */ /* 0x000fe200078e0005 */
[----:B------:R-:W-:Y:S02]  /*c270*/  MOV R12, 0x4 ;  /* 0x00000004000c7802 */ /* 0x000fe40000000f00 */
[----:B------:R-:W-:-:S13]  /*c280*/  @P2 LEA R8, P0, R20, R14, 0x1 ;  /* 0x0000000e14082211 */ /* 0x000fda00078008ff */
[----:B------:R-:W-:Y:S05]  /*c290*/  WARPSYNC.COLLECTIVE R15, `(.L_x_9131) ;  /* 0x000000000f087348 */ /* 0x000fea0003c00000 */
[----:B------:R0:W1:Y:S02]  /*c2a0*/  SHFL.IDX P6, R14, R13, R12, R11 ;  /* 0x0000000c0d0e7389 */ /* 0x00006400000c000b */
[----:B01----:R-:W-:Y:S01]  /*c2b0*/  ENDCOLLECTIVE ;  /* 0x000000000000791b */ /* 0x003fe20003800000 */
.L_x_9131:
        /* <DEDUP_REMOVED lines=13> */
.L_x_9132:
[----:B------:R-:W-:Y:S02]  /*c390*/  @P2 LEA R7, R4, UR37, 0x1 ;  /* 0x0000002504072c11 */ /* 0x000fe4000f8e08ff */
[----:B------:R-:W-:Y:S01]  /*c3a0*/  MOV R13, R5 ;  /* 0x00000005000d7202 */ /* 0x000fe20000000f00 */
[----:B------:R-:W-:Y:S01]  /*c3b0*/  IMAD.MOV.U32 R12, RZ, RZ, 0x5 ;  /* 0x00000005ff0c7424 */ /* 0x000fe200078e00ff */
[----:B------:R-:W-:-:S05]  /*c3c0*/  @P2 LEA R6, P0, R20, R14, 0x1 ;  /* 0x0000000e14062211 */ /* 0x000fca00078008ff */
[----:B------:R-:W-:Y:S02]  /*c3d0*/  @P2 IMAD.X R11, RZ, RZ, R2, P0 ;  /* 0x000000ffff0b2224 */ /* 0x000fe400000e0602 */
[----:B------:R-:W-:Y:S02]  /*c3e0*/  @P2 IMAD.MOV.U32 R2, RZ, RZ, R6 ;  /* 0x000000ffff022224 */ /* 0x000fe400078e0006 */
[----:B------:R-:W-:Y:S02]  /*c3f0*/  @P2 IMAD.MOV.U32 R3, RZ, RZ, R11 ;  /* 0x000000ffff032224 */ /* 0x000fe400078e000b */
[----:B------:R-:W-:-:S03]  /*c400*/  IMAD.MOV.U32 R11, RZ, RZ, 0x181f ;  /* 0x0000181fff0b7424 */ /* 0x000fc600078e00ff */
[----:B------:R-:W-:Y:S01]  /*c410*/  @!PT LDS RZ, [RZ] ;  /* 0x00000000fffff984 */ /* 0x000fe20000000800 */
[----:B------:R-:W-:Y:S01]  /*c420*/  @!PT LDS RZ, [RZ] ;  /* 0x00000000fffff984 */ /* 0x000fe20000000800 */
[----:B------:R-:W-:Y:S01]  /*c430*/  @!PT LDS RZ, [RZ] ;  /* 0x00000000fffff984 */ /* 0x000fe20000000800 */
[----:B------:R0:W-:Y:S04]  /*c440*/  @P2 LDGSTS.E.BYPASS.LTC128B.128 [R7+0x1e400], desc[UR48][R2.64], !P1 ;  /* 0x1e40000002072fae */ /* 0x0001e8000c901d70 */
[----:B0-----:R-:W-:Y:S05]  /*c450*/  WARPSYNC.COLLECTIVE R15, `(.L_x_9133) ;  /* 0x000000000f087348 */ /* 0x001fea0003c00000 */
[----:B------:R1:W2:Y:S02]  /*c460*/  SHFL.IDX P6, R14, R13, R12, R11 ;  /* 0x0000000c0d0e7389 */ /* 0x0002a400000c000b */
[----:B012---:R-:W-:Y:S01]  /*c470*/  ENDCOLLECTIVE ;  /* 0x000000000000791b */ /* 0x007fe20003800000 */
.L_x_9133:
[----:B------:R-:W-:Y:S02]  /*c480*/  IMAD.MOV.U32 R13, RZ, RZ, R0 ;  /* 0x000000ffff0d7224 */ /* 0x000fe400078e0000 */
[----:B------:R-:W-:-:S07]  /*c490*/  IMAD.MOV.U32 R5, RZ, RZ, R14 ;  /* 0x000000ffff057224 */ /* 0x000fce00078e000e */
[----:B------:R-:W-:Y:S05]  /*c4a0*/  WARPSYNC.COLLECTIVE R15, `(.L_x_9134) ;  /* 0x000000000f087348 */ /* 0x000fea0003c00000 */
[----:B------:R0:W1:Y:S02]  /*c4b0*/  SHFL.IDX P6, R14, R13, R12, R11 ;  /* 0x0000000c0d0e7389 */ /* 0x00006400000c000b */
[----:B01----:R-:W-:Y:S01]  /*c4c0*/  ENDCOLLECTIVE ;  /* 0x000000000000791b */ /* 0x003fe20003800000 */
.L_x_9134:
[----:B------:R-:W-:Y:S05]  /*c4d0*/  BRA `(.L_x_9135) ;  /* 0xffffffcc00dc7947 */ /* 0x000fea000383ffff */
.L_x_9080:
[----:B------:R-:W-:Y:S01]  /*c4e0*/  IMAD.MOV.U32 R13, RZ, RZ, R5 ;  /* 0x000000ffff0d7224 */ /* 0x000fe200078e0005 */
[----:B------:R-:W-:Y:S01]  /*c4f0*/  MOV R12, RZ ;  /* 0x000000ff000c7202 */ /* 0x000fe20000000f00 */
[----:B------:R-:W-:Y:S02]  /*c500*/  IMAD.MOV.U32 R11, RZ, RZ, 0x181f ;  /* 0x0000181fff0b7424 */ /* 0x000fe400078e00ff */
[----:B------:R-:W-:Y:S02]  /*c510*/  IMAD.MOV.U32 R15, RZ, RZ, -0x1 ;  /* 0xffffffffff0f7424 */ /* 0x000fe400078e00ff */
[----:B------:R-:W-:-:S07]  /*c520*/  IMAD.IADD R0, R36, 0x1, R0 ;  /* 0x0000000124007824 */ /* 0x000fce00078e0200 */
[----:B-1----:R-:W-:Y:S05]  /*c530*/  WARPSYNC.COLLECTIVE R15, `(.L_x_9136) ;  /* 0x000000000f087348 */ /* 0x002fea0003c00000 */
[----:B------:R0:W2:Y:S02]  /*c540*/  SHFL.IDX P6, R14, R13, R12, R11 ;  /* 0x0000000c0d0e7389 */ /* 0x0000a400000c000b */
[----:B012---:R-:W-:Y:S01]  /*c550*/  ENDCOLLECTIVE ;  /* 0x000000000000791b */ /* 0x007fe20003800000 */
.L_x_9136:
[C---:B------:R-:W-:Y:S01]  /*c560*/  VIADD R6, R0.reuse, 0x10 ;  /* 0x0000001000067836 */ /* 0x040fe20000000000 */
[----:B------:R-:W-:Y:S01]  /*c570*/  ISETP.GE.AND P0, PT, R0, UR39, PT ;  /* 0x0000002700007c0c */ /* 0x000fe2000bf06270 */
[----:B------:R-:W-:Y:S02]  /*c580*/  IMAD.MOV.U32 R13, RZ, RZ, R4 ;  /* 0x000000ffff0d7224 */ /* 0x000fe400078e0004 */
[----:B------:R-:W-:-:S10]  /*c590*/  IMAD.MOV.U32 R2, RZ, RZ, R14 ;  /* 0x000000ffff027224 */ /* 0x000fd400078e000e */
[----:B------:R-:W-:Y:S05]  /*c5a0*/  WARPSYNC.COLLECTIVE R15, `(.L_x_9137) ;  /* 0x000000000f087348 */ /* 0x000fea0003c00000 */
[----:B------:R0:W1:Y:S02]  /*c5b0*/  SHFL.IDX P6, R14, R13, R12, R11 ;  /* 0x0000000c0d0e7389 */ /* 0x00006400000c000b */
[----:B01----:R-:W-:Y:S01]  /*c5c0*/  ENDCOLLECTIVE ;  /* 0x000000000000791b */ /* 0x003fe20003800000 */
.L_x_9137:
[----:B------:R-:W-:Y:S02]  /*c5d0*/  IMAD.MOV.U32 R13, RZ, RZ, R5 ;  /* 0x000000ffff0d7224 */ /* 0x000fe400078e0005 */
[----:B------:R-:W-:Y:S01]  /*c5e0*/  IMAD.MOV.U32 R12, RZ, RZ, 0x1 ;  /* 0x00000001ff0c7424 */ /* 0x000fe200078e00ff */
[----:B------:R-:W-:-:S04]  /*c5f0*/  @!P0 LEA R14, P1, R21, R14, 0x1 ;  /* 0x0000000e150e8211 */ /* 0x000fc800078208ff */
[----:B------:R-:W-:Y:S01]  /*c600*/  @!P0 IADD3.X R3, RZ, R2, RZ, P1, !PT ;  /* 0x00000002ff038210 */ /* 0x000fe20000ffe4ff */
[----:B------:R-:W-:-:S08]  /*c610*/  @!P0 IMAD.MOV.U32 R2, RZ, RZ, R14 ;  /* 0x000000ffff028224 */ /* 0x000fd000078e000e */
[----:B------:R-:W-:Y:S05]  /*c620*/  WARPSYNC.COLLECTIVE R15, `(.L_x_9138) ;  /* 0x000000000f087348 */ /* 0x000fea0003c00000 */
[----:B------:R0:W1:Y:S02]  /*c630*/  SHFL.IDX P6, R14, R13, R12, R11 ;  /* 0x0000000c0d0e7389 */ /* 0x00006400000c000b */
[----:B01----:R-:W-:Y:S01]  /*c640*/  ENDCOLLECTIVE ;  /* 0x000000000000791b */ /* 0x003fe20003800000 */
.L_x_9138:
        /* <DEDUP_REMOVED lines=10> */
.L_x_9139:
[----:B------:R-:W-:Y:S02]  /*c6f0*/  IMAD.MOV.U32 R13, RZ, RZ, R5 ;  /* 0x000000ffff0d7224 */ /* 0x000fe400078e0005 */
[----:B------:R-:W-:Y:S01]  /*c700*/  IMAD.MOV.U32 R12, RZ, RZ, 0x2 ;  /* 0x00000002ff0c7424 */ /* 0x000fe200078e00ff */
[----:B------:R-:W-:-:S13]  /*c710*/  @!P0 LEA R2, P1, R21, R14, 0x1 ;  /* 0x0000000e15028211 */ /* 0x000fda00078208ff */
[----:B------:R-:W-:Y:S05]  /*c720*/  WARPSYNC.COLLECTIVE R15, `(.L_x_9140) ;  /* 0x000000000f087348 */ /* 0x000fea0003c00000 */
[----:B------:R0:W1:Y:S02]  /*c730*/  SHFL.IDX P6, R14, R13, R12, R11 ;  /* 0x0000000c0d0e7389 */ /* 0x00006400000c000b */
[----:B01----:R-:W-:Y:S01]  /*c740*/  ENDCOLLECTIVE ;  /* 0x000000000000791b */ /* 0x003fe20003800000 */
.L_x_9140:
[----:B------:R-:W-:Y:S02]  /*c750*/  @!P0 IMAD.X R3, RZ, RZ, R6, P1 ;  /* 0x000000ffff038224 */ /* 0x000fe400008e0606 */
[----:B------:R-:W-:-:S03]  /*c760*/  VIADD R6, R0, 0x20 ;  /* 0x0000002000067836 */ /* 0x000fc60000000000 */
[----:B------:R-:W-:Y:S01]  /*c770*/  @!PT LDS RZ, [RZ] ;  /* 0x00000000fffff984 */ /* 0x000fe20000000800 */
[----:B------:R-:W-:Y:S01]  /*c780*/  @!PT LDS RZ, [RZ] ;  /* 0x00000000fffff984 */ /* 0x000fe20000000800 */
[----:B------:R-:W-:Y:S01]  /*c790*/  @!PT LDS RZ, [RZ] ;  /* 0x00000000fffff984 */ /* 0x000fe20000000800 */
[----:B------:R0:W-:Y:S02]  /*c7a0*/  @!P0 LDGSTS.E.BYPASS.LTC128B.128 [R20+0x18c00], desc[UR48][R2.64], !P5 ;  /* 0x18c0000002148fae */ /* 0x0001e4000e901d70 */
[----:B------:R-:W-:Y:S02]  /*c7b0*/  ISETP.GE.AND P0, PT, R6, UR39, PT ;  /* 0x0000002706007c0c */ /* 0x000fe4000bf06270 */
[----:B------:R-:W-:Y:S01]  /*c7c0*/  MOV R13, R4 ;  /* 0x00000004000d7202 */ /* 0x000fe20000000f00 */
[----:B------:R-:W-:-:S10]  /*c7d0*/  IMAD.MOV.U32 R6, RZ, RZ, R14 ;  /* 0x000000ffff067224 */ /* 0x000fd400078e000e */
[----:B0-----:R-:W-:Y:S05]  /*c7e0*/  WARPSYNC.COLLECTIVE R15, `(.L_x_9141) ;  /* 0x000000000f087348 */ /* 0x001fea0003c00000 */
[----:B------:R1:W2:Y:S02]  /*c7f0*/  SHFL.IDX P6, R14, R13, R12, R11 ;  /* 0x0000000c0d0e7389 */ /* 0x0002a400000c000b */
[----:B012---:R-:W-:Y:S01]  /*c800*/  ENDCOLLECTIVE ;  /* 0x000000000000791b */ /* 0x007fe20003800000 */
.L_x_9141:
[----:B------:R-:W-:Y:S02]  /*c810*/  IMAD.MOV.U32 R13, RZ, RZ, R5 ;  /* 0x000000ffff0d7224 */ /* 0x000fe400078e0005 */
[----:B------:R-:W-:Y:S01]  /*c820*/  IMAD.MOV.U32 R12, RZ, RZ, 0x3 ;  /* 0x00000003ff0c7424 */ /* 0x000fe200078e00ff */
[----:B------:R-:W-:-:S13]  /*c830*/  @!P0 LEA R2, P1, R21, R14, 0x1 ;  /* 0x0000000e15028211 */ /* 0x000fda00078208ff */
[----:B------:R-:W-:Y:S05]  /*c840*/  WARPSYNC.COLLECTIVE R15, `(.L_x_9142) ;  /* 0x000000000f087348 */ /* 0x000fea0003c00000 */
[----:B------:R0:W1:Y:S02]  /*c850*/  SHFL.IDX P6, R14, R13, R12, R11 ;  /* 0x0000000c0d0e7389 */ /* 0x00006400000c000b */
[----:B01----:R-:W-:Y:S01]  /*c860*/  ENDCOLLECTIVE ;  /* 0x000000000000791b */ /* 0x003fe20003800000 */
.L_x_9142:
        /* <DEDUP_REMOVED lines=12> */
.L_x_9143:
[----:B------:R-:W-:Y:S02]  /*c930*/  IMAD.MOV.U32 R13, RZ, RZ, R5 ;  /* 0x000000ffff0d7224 */ /* 0x000fe400078e0005 */
[----:B------:R-:W-:Y:S01]  /*c940*/  IMAD.MOV.U32 R12, RZ, RZ, 0x4 ;  /* 0x00000004ff0c7424 */ /* 0x000fe200078e00ff */
[----:B------:R-:W-:-:S13]  /*c950*/  @!P0 LEA R2, P1, R21, R14, 0x1 ;  /* 0x0000000e15028211 */ /* 0x000fda00078208ff */
[----:B------:R-:W-:Y:S05]  /*c960*/  WARPSYNC.COLLECTIVE R15, `(.L_x_9144) ;  /* 0x000000000f087348 */ /* 0x000fea0003c00000 */
[----:B------:R0:W1:Y:S02]  /*c970*/  SHFL.IDX P6, R14, R13, R12, R11 ;  /* 0x0000000c0d0e7389 */ /* 0x00006400000c000b */
[----:B01----:R-:W-:Y:S01]  /*c980*/  ENDCOLLECTIVE ;  /* 0x000000000000791b */ /* 0x003fe20003800000 */
.L_x_9144:
        /* <DEDUP_REMOVED lines=12> */
.L_x_9145:
[----:B------:R-:W-:Y:S02]  /*ca50*/  IMAD.MOV.U32 R13, RZ, RZ, R5 ;  /* 0x000000ffff0d7224 */ /* 0x000fe400078e0005 */
[----:B------:R-:W-:Y:S01]  /*ca60*/  IMAD.MOV.U32 R12, RZ, RZ, 0x5 ;  /* 0x00000005ff0c7424 */ /* 0x000fe200078e00ff */
[----:B------:R-:W-:-:S13]  /*ca70*/  @!P0 LEA R2, P1, R21, R14, 0x1 ;  /* 0x0000000e15028211 */ /* 0x000fda00078208ff */
[----:B------:R-:W-:Y:S05]  /*ca80*/  WARPSYNC.COLLECTIVE R15, `(.L_x_9146) ;  /* 0x000000000f087348 */ /* 0x000fea0003c00000 */
[----:B------:R0:W1:Y:S02]  /*ca90*/  SHFL.IDX P6, R14, R13, R12, R11 ;  /* 0x0000000c0d0e7389 */ /* 0x00006400000c000b */
[----:B01----:R-:W-:Y:S01]  /*caa0*/  ENDCOLLECTIVE ;  /* 0x000000000000791b */ /* 0x003fe20003800000 */
.L_x_9146:
        /* <DEDUP_REMOVED lines=12> */
.L_x_9147:
[----:B------:R-:W-:Y:S02]  /*cb70*/  IMAD.MOV.U32 R13, RZ, RZ, R5 ;  /* 0x000000ffff0d7224 */ /* 0x000fe400078e0005 */
[----:B------:R-:W-:Y:S01]  /*cb80*/  IMAD.MOV.U32 R12, RZ, RZ, 0x6 ;  /* 0x00000006ff0c7424 */ /* 0x000fe200078e00ff */
[----:B------:R-:W-:-:S13]  /*cb90*/  @!P0 LEA R2, P1, R21, R14, 0x1 ;  /* 0x0000000e15028211 */ /* 0x000fda00078208ff */
[----:B------:R-:W-:Y:S05]  /*cba0*/  WARPSYNC.COLLECTIVE R15, `(.L_x_9148) ;  /* 0x000000000f087348 */ /* 0x000fea0003c00000 */
[----:B------:R0:W1:Y:S02]  /*cbb0*/  SHFL.IDX P6, R14, R13, R12, R11 ;  /* 0x0000000c0d0e7389 */ /* 0x00006400000c000b */
[----:B01----:R-:W-:Y:S01]  /*cbc0*/  ENDCOLLECTIVE ;  /* 0x000000000000791b */ /* 0x003fe20003800000 */
.L_x_9148:
        /* <DEDUP_REMOVED lines=12> */
.L_x_9149:
[----:B------:R-:W-:Y:S02]  /*cc90*/  IMAD.MOV.U32 R13, RZ, RZ, R5 ;  /* 0x000000ffff0d7224 */ /* 0x000fe400078e0005 */
[----:B------:R-:W-:Y:S01]  /*cca0*/  IMAD.MOV.U32 R12, RZ, RZ, 0x7 ;  /* 0x00000007ff0c7424 */ /* 0x000fe200078e00ff */
[----:B------:R-:W-:-:S13]  /*ccb0*/  @!P0 LEA R2, P1, R21, R14, 0x1 ;  /* 0x0000000e15028211 */ /* 0x000fda00078208ff */
[----:B------:R-:W-:Y:S05]  /*ccc0*/  WARPSYNC.COLLECTIVE R15, `(.L_x_9150) ;  /* 0x000000000f087348 */ /* 0x000fea0003c00000 */
[----:B------:R0:W1:Y:S02]  /*ccd0*/  SHFL.IDX P6, R14, R13, R12, R11 ;  /* 0x0000000c0d0e7389 */ /* 0x00006400000c000b */
[----:B01----:R-:W-:Y:S01]  /*cce0*/  ENDCOLLECTIVE ;  /* 0x000000000000791b */ /* 0x003fe20003800000 */
.L_x_9150:
[----:B------:R-:W-:-:S05]  /*ccf0*/  @!P0 IMAD.X R3, RZ, RZ, R6, P1 ;  /* 0x000000ffff038224 */ /* 0x000fca00008e0606 */
        /* <DEDUP_REMOVED lines=9> */
.L_x_9151:
[----:B------:R-:W-:Y:S05]  /*cd90*/  BRA `(.L_x_9152) ;  /* 0xffffffcc00e87947 */ /* 0x000fea000383ffff */
.L_x_9082:
[----:B0-----:R-:W-:-:S04]  /*cda0*/  MOV R3, UR37 ;  /* 0x0000002500037c02 */ /* 0x001fc80008000f00 */
[----:B------:R0:W2:Y:S03]  /*cdb0*/  SYNCS.PHASECHK.TRANS64.TRYWAIT P0, [R3+URZ+0x22820], R0 ;  /* 0x02282000030075a7 */ /* 0x0000a6000800017f */
[----:B--2---:R-:W-:Y:S05]  /*cdc0*/  @!P0 NANOSLEEP.SYNCS 0x989680 ;  /* 0x009896800000895d */ /* 0x004fea0003900000 */
[----:B------:R-:W2:Y:S02]  /*cdd0*/  @!P0 SYNCS.PHASECHK.TRANS64 P0, [R3+URZ+0x22820], R0 ;  /* 0x02282000030085a7 */ /* 0x000ea4000800007f */
[----:B--2---:R-:W-:Y:S05]  /*cde0*/  @!P0 BRA `(.L_x_9082) ;  /* 0xfffffffc00ec8947 */ /* 0x004fea000383ffff */
[----:B------:R-:W-:Y:S05]  /*cdf0*/  BRA `(.L_x_9153) ;  /* 0xffffffd0001c7947 */ /* 0x000fea000383ffff */
.L_x_9085:
[----:B0-----:R0:W2:Y:S02]  /*ce00*/  SYNCS.PHASECHK.TRANS64.TRYWAIT P0, [R22+URZ+0x22860], R3 ;  /* 0x02286003160075a7 */ /* 0x0010a4000800017f */
[----:B--2---:R-:W-:Y:S05]  /*ce10*/  @!P0 NANOSLEEP.SYNCS 0x989680 ;  /* 0x009896800000895d */ /* 0x004fea0003900000 */
[----:B------:R-:W2:Y:S02]  /*ce20*/  @!P0 SYNCS.PHASECHK.TRANS64 P0, [R22+URZ+0x22860], R3 ;  /* 0x02286003160085a7 */ /* 0x000ea4000800007f */
[----:B--2---:R-:W-:Y:S05]  /*ce30*/  @!P0 BRA `(.L_x_9085) ;  /* 0xfffffffc00f08947 */ /* 0x004fea000383ffff */
[----:B------:R-:W-:Y:S05]  /*ce40*/  BRA `(.L_x_9154) ;  /* 0xffffffd0002c7947 */ /* 0x000fea000383ffff */
.L_x_9086:
        /* <DEDUP_REMOVED lines=8> */
.L_x_9156:
[----:B------:R-:W-:Y:S05]  /*ced0*/  BSYNC B0 ;  /* 0x0000000000007941 */ /* 0x000fea0003800000 */
.L_x_9155:
[----:B------:R-:W0:Y:S01]  /*cee0*/  S2R R4, SR_TID.X ;  /* 0x0000000000047919 */ /* 0x000e220000002100 */
[----:B------:R-:W-:Y:S01]  /*cef0*/  MOV R13, R8 ;  /* 0x00000008000d7202 */ /* 0x000fe20000000f00 */
[----:B------:R-:W-:Y:S01]  /*cf00*/  IMAD.MOV.U32 R12, RZ, RZ, RZ ;  /* 0x000000ffff0c7224 */ /* 0x000fe200078e00ff */
[----:B------:R-:W-:Y:S01]  /*cf10*/  LOP3.LUT P3, RZ, R35, 0x4, RZ, 0xc0, !PT ;  /* 0x0000000423ff7812 */ /* 0x000fe2000786c0ff */
[----:B------:R-:W-:Y:S01]  /*cf20*/  IMAD.MOV.U32 R11, RZ, RZ, 0x181f ;  /* 0x0000181fff0b7424 */ /* 0x000fe200078e00ff */
[C---:B------:R-:W-:Y:S01]  /*cf30*/  LOP3.LUT P2, RZ, R16.reuse, 0x80000000, RZ, 0xc0, !PT ;  /* 0x8000000010ff7812 */ /* 0x040fe2000784c0ff */
[----:B------:R-:W-:Y:S01]  /*cf40*/  IMAD.MOV.U32 R15, RZ, RZ, -0x1 ;  /* 0xffffffffff0f7424 */ /* 0x000fe200078e00ff */
[C---:B------:R-:W-:Y:S01]  /*cf50*/  LOP3.LUT P1, RZ, R16.reuse, 0x4000000, RZ, 0xc0, !PT ;  /* 0x0400000010ff7812 */ /* 0x040fe2000782c0ff */
[----:B------:R-:W-:Y:S01]  /*cf60*/  IMAD.MOV.U32 R3, RZ, RZ, R14 ;  /* 0x000000ffff037224 */ /* 0x000fe200078e000e */
[----:B------:R-:W-:-:S13]  /*cf70*/  LOP3.LUT P4, RZ, R16, 0x200000, RZ, 0xc0, !PT ;  /* 0x0020000010ff7812 */ /* 0x000fda000788c0ff */
[----:B0-----:R-:W-:Y:S05]  /*cf80*/  WARPSYNC.COLLECTIVE R15, `(.L_x_9157) ;  /* 0x000000000f087348 */ /* 0x001fea0003c00000 */
[----:B------:R1:W2:Y:S02]  /*cf90*/  SHFL.IDX P6, R14, R13, R12, R11 ;  /* 0x0000000c0d0e7389 */ /* 0x0002a400000c000b */
[----:B012---:R-:W-:Y:S01]  /*cfa0*/  ENDCOLLECTIVE ;  /* 0x000000000000791b */ /* 0x007fe20003800000 */
.L_x_9157:
[----:B------:R-:W-:Y:S02]  /*cfb0*/  LEA R6, R6, UR37, 0x1 ;  /* 0x0000002506067c11 */ /* 0x000fe4000f8e08ff */
[----:B------:R-:W-:Y:S01]  /*cfc0*/  LOP3.LUT P5, RZ, R16, 0x40000, RZ, 0xc0, !PT ;  /* 0x0004000010ff7812 */ /* 0x000fe200078ac0ff */
[----:B------:R-:W-:Y:S02]  /*cfd0*/  IMAD.MOV.U32 R13, RZ, RZ, R7 ;  /* 0x000000ffff0d7224 */ /* 0x000fe400078e0007 */
[----:B------:R-:W-:Y:S02]  /*cfe0*/  IMAD.MOV.U32 R12, RZ, RZ, 0x1 ;  /* 0x00000001ff0c7424 */ /* 0x000fe400078e00ff */
[----:B------:R-:W-:Y:S02]  /*cff0*/  IMAD.SHL.U32 R4, R4, 0x8, RZ ;  /* 0x0000000804047824 */ /* 0x000fe400078e00ff */
[----:B------:R-:W-:-:S07]  /*d000*/  IMAD.MOV.U32 R2, RZ, RZ, R14 ;  /* 0x000000ffff027224 */ /* 0x000fce00078e000e */
[----:B------:R-:W-:Y:S05]  /*d010*/  WARPSYNC.COLLECTIVE R15, `(.L_x_9158) ;  /* 0x000000000f087348 */ /* 0x000fea0003c00000 */
[----:B------:R0:W1:Y:S02]  /*d020*/  SHFL.IDX P6, R14, R13, R12, R11 ;  /* 0x0000000c0d0e7389 */ /* 0x00006400000c000b */
[----:B01----:R-:W-:Y:S01]  /*d030*/  ENDCOLLECTIVE ;  /* 0x000000000000791b */ /* 0x003fe20003800000 */
.L_x_9158:
        /* <DEDUP_REMOVED lines=8> */
[----:B------:R-:W-:Y:S01]  /*d0c0*/  LDGSTS.E.BYPASS.LTC128B.128 [R6+0x400], desc[UR48][R2.64], !P3 ;  /* 0x0040000002067fae */ /* 0x000fe2000d901d70 */
[----:B------:R-:W-:-:S03]  /*d0d0*/  LOP3.LUT P3, RZ, R35, 0x2, RZ, 0xc0, !PT ;  /* 0x0000000223ff7812 */ /* 0x000fc6000786c0ff */
[----:B------:R-:W-:Y:S01]  /*d0e0*/  LDGSTS.E.BYPASS.LTC128B.128 [R6+0x3400], desc[UR48][R2.64+0x80], !P2 ;  /* 0x0340008002067fae */ /* 0x000fe2000d101d70 */
[----:B------:R-:W-:-:S03]  /*d0f0*/  LOP3.LUT P2, RZ, R16, 0x40000000, RZ, 0xc0, !PT ;  /* 0x4000000010ff7812 */ /* 0x000fc6000784c0ff */
        /* <DEDUP_REMOVED lines=8> */
.L_x_9159:
[----:B------:R-:W-:Y:S02]  /*d180*/  IMAD.MOV.U32 R13, RZ, RZ, R7 ;  /* 0x000000ffff0d7224 */ /* 0x000fe400078e0007 */
[----:B------:R-:W-:Y:S01]  /*d190*/  IMAD.MOV.U32 R12, RZ, RZ, 0x2 ;  /* 0x00000002ff0c7424 */ /* 0x000fe200078e00ff */
[----:B------:R-:W-:-:S07]  /*d1a0*/  MOV R2, R14 ;  /* 0x0000000e00027202 */ /* 0x000fce0000000f00 */
[----:B------:R-:W-:Y:S05]  /*d1b0*/  WARPSYNC.COLLECTIVE R15, `(.L_x_9160) ;  /* 0x000000000f087348 */ /* 0x000fea0003c00000 */
[----:B------:R0:W1:Y:S02]  /*d1c0*/  SHFL.IDX P6, R14, R13, R12, R11 ;  /* 0x0000000c0d0e7389 */ /* 0x00006400000c000b */
[----:B01----:R-:W-:Y:S01]  /*d1d0*/  ENDCOLLECTIVE ;  /* 0x000000000000791b */ /* 0x003fe20003800000 */
.L_x_9160:
[----:B------:R-:W-:-:S05]  /*d1e0*/  IADD3 R2, P0, R2, R0, RZ ;  /* 0x0000000002027210 */ /* 0x000fca0007f1e0ff */
[----:B------:R-:W-:-:S05]  /*d1f0*/  IMAD.X R3, RZ, RZ, R3, P0 ;  /* 0x000000ffff037224 */ /* 0x000fca00000e0603 */
[----:B------:R-:W-:Y:S01]  /*d200*/  @!PT LDS RZ, [RZ] ;  /* 0x00000000fffff984 */ /* 0x000fe20000000800 */
[----:B------:R-:W-:Y:S01]  /*d210*/  @!PT LDS RZ, [RZ] ;  /* 0x00000000fffff984 */ /* 0x000fe20000000800 */
[----:B------:R-:W-:Y:S01]  /*d220*/  @!PT LDS RZ, [RZ] ;  /* 0x00000000fffff984 */ /* 0x000fe20000000800 */
[----:B------:R-:W-:Y:S01]  /*d230*/  LDGSTS.E.BYPASS.LTC128B.128 [R6+0xc00], desc[UR48][R2.64], !P3 ;  /* 0x00c0000002067fae */ /* 0x000fe2000d901d70 */
[----:B------:R-:W-:Y:S01]  /*d240*/  LOP3.LUT P3, RZ, R35, 0x1, RZ, 0xc0, !PT ;  /* 0x0000000123ff7812 */ /* 0x000fe2000786c0ff */
[----:B------:R-:W-:Y:S02]  /*d250*/  IMAD.MOV.U32 R13, RZ, RZ, R8 ;  /* 0x000000ffff0d7224 */ /* 0x000fe400078e0008 */
        /* <DEDUP_REMOVED lines=10> */
.L_x_9161:
[----:B------:R-:W-:Y:S02]  /*d300*/  IMAD.MOV.U32 R13, RZ, RZ, R7 ;  /* 0x000000ffff0d7224 */ /* 0x000fe400078e0007 */
[----:B------:R-:W-:Y:S01]  /*d310*/  IMAD.MOV.U32 R12, RZ, RZ, 0x3 ;  /* 0x00000003ff0c7424 */ /* 0x000fe200078e00ff */
[----:B------:R-:W-:-:S07]  /*d320*/  MOV R2, R14 ;  /* 0x0000000e00027202 */ /* 0x000fce0000000f00 */
[----:B------:R-:W-:Y:S05]  /*d330*/  WARPSYNC.COLLECTIVE R15, `(.L_x_9162) ;  /* 0x000000000f087348 */ /* 0x000fea0003c00000 */
[----:B------:R0:W1:Y:S02]  /*d340*/  SHFL.IDX P6, R14, R13, R12, R11 ;  /* 0x0000000c0d0e7389 */ /* 0x00006400000c000b */
[----:B01----:R-:W-:Y:S01]  /*d350*/  ENDCOLLECTIVE ;  /* 0x000000000000791b */ /* 0x003fe20003800000 */
.L_x_9162:
[----:B------:R-:W-:-:S05]  /*d360*/  IADD3 R2, P0, R2, R0, RZ ;  /* 0x0000000002027210 */ /* 0x000fca0007f1e0ff */
[----:B------:R-:W-:-:S05]  /*d370*/  IMAD.X R3, RZ, RZ, R3, P0 ;  /* 0x000000ffff037224 */ /* 0x000fca00000e0603 */
[----:B------:R-:W-:Y:S01]  /*d380*/  @!PT LDS RZ, [RZ] ;  /* 0x00000000fffff984 */ /* 0x000fe20000000800 */
[----:B------:R-:W-:Y:S01]  /*d390*/  @!PT LDS RZ, [RZ] ;  /* 0x00000000fffff984 */ /* 0x000fe20000000800 */
[----:B------:R-:W-:Y:S01]  /*d3a0*/  @!PT LDS RZ, [RZ] ;  /* 0x00000000fffff984 */ /* 0x000fe20000000800 */
[----:B------:R-:W-:Y:S01]  /*d3b0*/  LDGSTS.E.BYPASS.LTC128B.128 [R6+0x1400], desc[UR48][R2.64], !P3 ;  /* 0x0140000002067fae */ /* 0x000fe2000d901d70 */
[C---:B------:R-:W-:Y:S01]  /*d3c0*/  LOP3.LUT P3, RZ, R16.reuse, 0x10000000, RZ, 0xc0, !PT ;  /* 0x1000000010ff7812 */ /* 0x040fe2000786c0ff */
        /* <DEDUP_REMOVED lines=11> */
.L_x_9163:
[----:B------:R-:W-:Y:S02]  /*d480*/  IMAD.MOV.U32 R13, RZ, RZ, R7 ;  /* 0x000000ffff0d7224 */ /* 0x000fe400078e0007 */
[----:B------:R-:W-:Y:S01]  /*d490*/  IMAD.MOV.U32 R12, RZ, RZ, 0x4 ;  /* 0x00000004ff0c7424 */ /* 0x000fe200078e00ff */
[----:B------:R-:W-:-:S07]  /*d4a0*/  MOV R2, R14 ;  /* 0x0000000e00027202 */ /* 0x000fce0000000f00 */
[----:B------:R-:W-:Y:S05]  /*d4b0*/  WARPSYNC.COLLECTIVE R15, `(.L_x_9164) ;  /* 0x000000000f087348 */ /* 0x000fea0003c00000 */
[----:B------:R0:W1:Y:S02]  /*d4c0*/  SHFL.IDX P6, R14, R13, R12, R11 ;  /* 0x0000000c0d0e7389 */ /* 0x00006400000c000b */
[----:B01----:R-:W-:Y:S01]  /*d4d0*/  ENDCOLLECTIVE ;  /* 0x000000000000791b */ /* 0x003fe20003800000 */
.L_x_9164:
        /* <DEDUP_REMOVED lines=12> */
[----:B------:R0:W-:Y:S02]  /*d5a0*/  LDGSTS.E.BYPASS.LTC128B.128 [R6+0xac00], desc[UR48][R2.64+0x180], !P5 ;  /* 0x0ac0018002067fae */ /* 0x0001e4000e901d70 */
[----:B0-----:R-:W-:-:S08]  /*d5b0*/  IMAD.MOV.U32 R3, RZ, RZ, R14 ;  /* 0x000000ffff037224 */ /* 0x001fd000078e000e */
[----:B------:R-:W-:Y:S05]  /*d5c0*/  WARPSYNC.COLLECTIVE R15, `(.L_x_9165) ;  /* 0x000000000f087348 */ /* 0x000fea0003c00000 */
[----:B------:R0:W1:Y:S02]  /*d5d0*/  SHFL.IDX P6, R14, R13, R12, R11 ;  /* 0x0000000c0d0e7389 */ /* 0x00006400000c000b */
[----:B01----:R-:W-:Y:S01]  /*d5e0*/  ENDCOLLECTIVE ;  /* 0x000000000000791b */ /* 0x003fe20003800000 */
.L_x_9165:
[----:B------:R-:W-:Y:S02]  /*d5f0*/  IMAD.MOV.U32 R13, RZ, RZ, R7 ;  /* 0x000000ffff0d7224 */ /* 0x000fe400078e0007 */
[----:B------:R-:W-:Y:S01]  /*d600*/  IMAD.MOV.U32 R12, RZ, RZ, 0x5 ;  /* 0x00000005ff0c7424 */ /* 0x000fe200078e00ff */
[----:B------:R-:W-:-:S07]  /*d610*/  MOV R2, R14 ;  /* 0x0000000e00027202 */ /* 0x000fce0000000f00 */
[----:B------:R-:W-:Y:S05]  /*d620*/  WARPSYNC.COLLECTIVE R15, `(.L_x_9166) ;  /* 0x000000000f087348 */ /* 0x000fea0003c00000 */
[----:B------:R0:W1:Y:S02]  /*d630*/  SHFL.IDX P6, R14, R13, R12, R11 ;  /* 0x0000000c0d0e7389 */ /* 0x00006400000c000b */
[----:B01----:R-:W-:Y:S01]  /*d640*/  ENDCOLLECTIVE ;  /* 0x000000000000791b */ /* 0x003fe20003800000 */
.L_x_9166:
        /* <DEDUP_REMOVED lines=9> */
[----:B------:R-:W-:-:S03]  /*d6e0*/  IMAD.MOV.U32 R7, RZ, RZ, R14 ;  /* 0x000000ffff077224 */ /* 0x000fc600078e000e */
[----:B------:R0:W-:Y:S04]  /*d6f0*/  LDGSTS.E.BYPASS.LTC128B.128 [R6+0xb400], desc[UR48][R2.64+0x180], !P1 ;  /* 0x0b40018002067fae */ /* 0x0001e8000c901d70 */
[----:B0-----:R-:W-:Y:S05]  /*d700*/  WARPSYNC.COLLECTIVE R15, `(.L_x_9167) ;  /* 0x000000000f087348 */ /* 0x001fea0003c00000 */
[----:B------:R1:W2:Y:S02]  /*d710*/  SHFL.IDX P6, R14, R13, R12, R11 ;  /* 0x0000000c0d0e7389 */ /* 0x0002a400000c000b */
[----:B012---:R-:W-:Y:S01]  /*d720*/  ENDCOLLECTIVE ;  /* 0x000000000000791b */ /* 0x007fe20003800000 */
.L_x_9167:
[----:B------:R-:W-:Y:S05]  /*d730*/  BRA `(.L_x_9168) ;  /* 0xffffffcc00e87947 */ /* 0x000fea000383ffff */
.L_x_9092:
[----:B0-----:R0:W1:Y:S02]  /*d740*/  SYNCS.PHASECHK.TRANS64.TRYWAIT P0, [R18+URZ+0x22840], R26 ;  /* 0x0228401a120075a7 */ /* 0x001064000800017f */
[----:B-1----:R-:W-:Y:S05]  /*d750*/  @!P0 NANOSLEEP.SYNCS 0x989680 ;  /* 0x009896800000895d */ /* 0x002fea0003900000 */
[----:B------:R-:W1:Y:S02]  /*d760*/  @!P0 SYNCS.PHASECHK.TRANS64 P0, [R18+URZ+0x22840], R26 ;  /* 0x0228401a120085a7 */ /* 0x000e64000800007f */
[----:B-1----:R-:W-:Y:S05]  /*d770*/  @!P0 BRA `(.L_x_9092) ;  /* 0xfffffffc00f08947 */ /* 0x002fea000383ffff */
[----:B------:R-:W-:Y:S05]  /*d780*/  BRA `(.L_x_9169) ;  /* 0xffffffd000f47947 */ /* 0x000fea000383ffff */
.L_x_9093:
        /* <DEDUP_REMOVED lines=8> */
.L_x_9171:
[----:B------:R-:W-:Y:S05]  /*d810*/  BSYNC B1 ;  /* 0x0000000000017941 */ /* 0x000fea0003800000 */
.L_x_9170:
        /* <DEDUP_REMOVED lines=9> */
.L_x_9172:
[----:B------:R-:W-:Y:S02]  /*d8b0*/  IMAD.MOV.U32 R13, RZ, RZ, R24 ;  /* 0x000000ffff0d7224 */ /* 0x000fe400078e0018 */
[----:B------:R-:W-:Y:S01]  /*d8c0*/  IMAD.MOV.U32 R12, RZ, RZ, 0x1 ;  /* 0x00000001ff0c7424 */ /* 0x000fe200078e00ff */
[----:B------:R-:W-:-:S13]  /*d8d0*/  IADD3 R2, P0, R14, R0, RZ ;  /* 0x000000000e027210 */ /* 0x000fda0007f1e0ff */
[----:B------:R-:W-:Y:S05]  /*d8e0*/  WARPSYNC.COLLECTIVE R15, `(.L_x_9173) ;  /* 0x000000000f087348 */ /* 0x000fea0003c00000 */
[----:B------:R0:W1:Y:S02]  /*d8f0*/  SHFL.IDX P6, R14, R13, R12, R11 ;  /* 0x0000000c0d0e7389 */ /* 0x00006400000c000b */
[----:B01----:R-:W-:Y:S01]  /*d900*/  ENDCOLLECTIVE ;  /* 0x000000000000791b */ /* 0x003fe20003800000 */
.L_x_9173:
        /* <DEDUP_REMOVED lines=10> */
.L_x_9174:
[----:B------:R-:W-:Y:S02]  /*d9b0*/  IMAD.MOV.U32 R13, RZ, RZ, R24 ;  /* 0x000000ffff0d7224 */ /* 0x000fe400078e0018 */
[----:B------:R-:W-:Y:S01]  /*d9c0*/  IMAD.MOV.U32 R12, RZ, RZ, 0x2 ;  /* 0x00000002ff0c7424 */ /* 0x000fe200078e00ff */
[----:B------:R-:W-:-:S13]  /*d9d0*/  IADD3 R2, P0, R14, R0, RZ ;  /* 0x000000000e027210 */ /* 0x000fda0007f1e0ff */
[----:B------:R-:W-:Y:S05]  /*d9e0*/  WARPSYNC.COLLECTIVE R15, `(.L_x_9175) ;  /* 0x000000000f087348 */ /* 0x000fea0003c00000 */
[----:B------:R0:W1:Y:S02]  /*d9f0*/  SHFL.IDX P6, R14, R13, R12, R11 ;  /* 0x0000000c0d0e7389 */ /* 0x00006400000c000b */
[----:B01----:R-:W-:Y:S01]  /*da00*/  ENDCOLLECTIVE ;  /* 0x000000000000791b */ /* 0x003fe20003800000 */
.L_x_9175:
        /* <DEDUP_REMOVED lines=10> */
.L_x_9176:
[----:B------:R-:W-:Y:S02]  /*dab0*/  IMAD.MOV.U32 R13, RZ, RZ, R24 ;  /* 0x000000ffff0d7224 */ /* 0x000fe400078e0018 */
[----:B------:R-:W-:Y:S02]  /*dac0*/  IMAD.MOV.U32 R12, RZ, RZ, 0x3 ;  /* 0x00000003ff0c7424 */ /* 0x000fe400078e00ff */
[----:B------:R-:W-:-:S07]  /*dad0*/  IMAD.MOV.U32 R10, RZ, RZ, R14 ;  /* 0x000000ffff0a7224 */ /* 0x000fce00078e000e */
[----:B------:R-:W-:Y:S05]  /*dae0*/  WARPSYNC.COLLECTIVE R15, `(.L_x_9177) ;  /* 0x000000000f087348 */ /* 0x000fea0003c00000 */
[----:B------:R0:W1:Y:S02]  /*daf0*/  SHFL.IDX P6, R14, R13, R12, R11 ;  /* 0x0000000c0d0e7389 */ /* 0x00006400000c000b */
[----:B01----:R-:W-:Y:S01]  /*db00*/  ENDCOLLECTIVE ;  /* 0x000000000000791b */ /* 0x003fe20003800000 */
.L_x_9177:
        /* <DEDUP_REMOVED lines=11> */
.L_x_9178:
[----:B------:R-:W-:Y:S02]  /*dbc0*/  IMAD.MOV.U32 R13, RZ, RZ, R24 ;  /* 0x000000ffff0d7224 */ /* 0x000fe400078e0018 */
[----:B------:R-:W-:Y:S02]  /*dbd0*/  IMAD.MOV.U32 R12, RZ, RZ, 0x4 ;  /* 0x00000004ff0c7424 */ /* 0x000fe400078e00ff */
[----:B------:R-:W-:-:S07]  /*dbe0*/  IMAD.MOV.U32 R2, RZ, RZ, R14 ;  /* 0x000000ffff027224 */ /* 0x000fce00078e000e */
[----:B------:R-:W-:Y:S05]  /*dbf0*/  WARPSYNC.COLLECTIVE R15, `(.L_x_9179) ;  /* 0x000000000f087348 */ /* 0x000fea0003c00000 */
[----:B------:R0:W1:Y:S02]  /*dc00*/  SHFL.IDX P6, R14, R13, R12, R11 ;  /* 0x0000000c0d0e7389 */ /* 0x00006400000c000b */
[----:B01----:R-:W-:Y:S01]  /*dc10*/  ENDCOLLECTIVE ;  /* 0x000000000000791b */ /* 0x003fe20003800000 */
.L_x_9179:
        /* <DEDUP_REMOVED lines=11> */
.L_x_9180:
[----:B------:R-:W-:Y:S02]  /*dcd0*/  IMAD.MOV.U32 R13, RZ, RZ, R24 ;  /* 0x000000ffff0d7224 */ /* 0x000fe400078e0018 */
[----:B------:R-:W-:Y:S02]  /*dce0*/  IMAD.MOV.U32 R12, RZ, RZ, 0x5 ;  /* 0x00000005ff0c7424 */ /* 0x000fe400078e00ff */
[----:B------:R-:W-:-:S07]  /*dcf0*/  IMAD.MOV.U32 R2, RZ, RZ, R14 ;  /* 0x000000ffff027224 */ /* 0x000fce00078e000e */
[----:B------:R-:W-:Y:S05]  /*dd00*/  WARPSYNC.COLLECTIVE R15, `(.L_x_9181) ;  /* 0x000000000f087348 */ /* 0x000fea0003c00000 */
[----:B------:R0:W1:Y:S02]  /*dd10*/  SHFL.IDX P6, R14, R13, R12, R11 ;  /* 0x0000000c0d0e7389 */ /* 0x00006400000c000b */
[----:B01----:R-:W-:Y:S01]  /*dd20*/  ENDCOLLECTIVE ;  /* 0x000000000000791b */ /* 0x003fe20003800000 */
.L_x_9181:
        /* <DEDUP_REMOVED lines=11> */
.L_x_9182:
[----:B------:R-:W-:Y:S05]  /*dde0*/  BRA `(.L_x_9183) ;  /* 0xffffffd0002c7947 */ /* 0x000fea000383ffff */
.L_x_9098:
[----:B--2---:R2:W3:Y:S02]  /*ddf0*/  SYNCS.PHASECHK.TRANS64.TRYWAIT P0, [R18+URZ+0x22860], R26 ;  /* 0x0228601a120075a7 */ /* 0x0044e4000800017f */
[----:B---3--:R-:W-:Y:S05]  /*de00*/  @!P0 NANOSLEEP.SYNCS 0x989680 ;  /* 0x009896800000895d */ /* 0x008fea0003900000 */
[----:B------:R-:W3:Y:S02]  /*de10*/  @!P0 SYNCS.PHASECHK.TRANS64 P0, [R18+URZ+0x22860], R26 ;  /* 0x0228601a120085a7 */ /* 0x000ee4000800007f */
[----:B---3--:R-:W-:Y:S05]  /*de20*/  @!P0 BRA `(.L_x_9098) ;  /* 0xfffffffc00f08947 */ /* 0x008fea000383ffff */
[----:B------:R-:W-:Y:S05]  /*de30*/  BRA `(.L_x_9184) ;  /* 0xffffffd0007c7947 */ /* 0x000fea000383ffff */
.L_x_9099:
[----:B------:R-:W-:Y:S01]  /*de40*/  BSSY B1, `(.L_x_9185) ;  /* 0x0000008000017945 */ /* 0x000fe20003800000 */
[----:B------:R-:W-:Y:S02]  /*de50*/  IMAD.MOV.U32 R13, RZ, RZ, R23 ;  /* 0x000000ffff0d7224 */ /* 0x000fe400078e0017 */
[----:B------:R-:W-:Y:S02]  /*de60*/  IMAD.MOV.U32 R12, RZ, RZ, RZ ;  /* 0x000000ffff0c7224 */ /* 0x000fe400078e00ff */
[----:B------:R-:W-:Y:S02]  /*de70*/  IMAD.MOV.U32 R11, RZ, RZ, 0x181f ;  /* 0x0000181fff0b7424 */ /* 0x000fe400078e00ff */
[----:B------:R-:W-:-:S07]  /*de80*/  IMAD.MOV.U32 R15, RZ, RZ, -0x1 ;  /* 0xffffffffff0f7424 */ /* 0x000fce00078e00ff */
[----:B012---:R-:W-:Y:S05]  /*de90*/  WARPSYNC.COLLECTIVE R15, `(.L_x_9186) ;  /* 0x000000000f087348 */ /* 0x007fea0003c00000 */
[----:B------:R3:W4:Y:S02]  /*dea0*/  SHFL.IDX P6, R14, R13, R12, R11 ;  /* 0x0000000c0d0e7389 */ /* 0x00072400000c000b */
[----:B01234-:R-:W-:Y:S01]  /*deb0*/  ENDCOLLECTIVE ;  /* 0x000000000000791b */ /* 0x01ffe20003800000 */
.L_x_9186:
[----:B------:R-:W-:Y:S05]  /*dec0*/  BSYNC B1 ;  /* 0x0000000000017941 */ /* 0x000fea0003800000 */
.L_x_9185:
[----:B------:R-:W-:Y:S01]  /*ded0*/  MOV R13, R21 ;  /* 0x00000015000d7202 */ /* 0x000fe20000000f00 */
[----:B------:R-:W-:Y:S01]  /*dee0*/  IMAD.MOV.U32 R12, RZ, RZ, RZ ;  /* 0x000000ffff0c7224 */ /* 0x000fe200078e00ff */
[----:B------:R-:W-:Y:S01]  /*def0*/  LEA R22, R22, UR37, 0x1 ;  /* 0x0000002516167c11 */ /* 0x000fe2000f8e08ff */
[----:B------:R-:W-:Y:S02]  /*df00*/  IMAD.MOV.U32 R11, RZ, RZ, 0x181f ;  /* 0x0000181fff0b7424 */ /* 0x000fe400078e00ff */
[----:B------:R-:W-:Y:S02]  /*df10*/  IMAD.MOV.U32 R15, RZ, RZ, -0x1 ;  /* 0xffffffffff0f7424 */ /* 0x000fe400078e00ff */
[----:B------:R-:W-:-:S07]  /*df20*/  IMAD.MOV.U32 R3, RZ, RZ, R14 ;  /* 0x000000ffff037224 */ /* 0x000fce00078e000e */
[----:B------:R-:W-:Y:S05]  /*df30*/  WARPSYNC.COLLECTIVE R15, `(.L_x_9187) ;  /* 0x000000000f087348 */ /* 0x000fea0003c00000 */
[----:B------:R0:W1:Y:S02]  /*df40*/  SHFL.IDX P6, R14, R13, R12, R11 ;  /* 0x0000000c0d0e7389 */ /* 0x00006400000c000b */
[----:B01----:R-:W-:Y:S01]  /*df50*/  ENDCOLLECTIVE ;  /* 0x000000000000791b */ /* 0x003fe20003800000 */
.L_x_9187:
[----:B------:R-:W-:Y:S01]  /*df60*/  IMAD.MOV.U32 R13, RZ, RZ, R23 ;  /* 0x000000ffff0d7224 */ /* 0x000fe200078e0017 */
[----:B------:R-:W-:Y:S02]  /*df70*/  MOV R12, 0x1 ;  /* 0x00000001000c7802 */ /* 0x000fe40000000f00 */
[----:B------:R-:W-:-:S13]  /*df80*/  IADD3 R2, P0, R14, R0, RZ ;  /* 0x000000000e027210 */ /* 0x000fda0007f1e0ff */
[----:B------:R-:W-:Y:S05]  /*df90*/  WARPSYNC.COLLECTIVE R15, `(.L_x_9188) ;  /* 0x000000000f087348 */ /* 0x000fea0003c00000 */
[----:B------:R0:W1:Y:S02]  /*dfa0*/  SHFL.IDX P6, R14, R13, R12, R11 ;  /* 0x0000000c0d0e7389 */ /* 0x00006400000c000b */
[----:B01----:R-:W-:Y:S01]  /*dfb0*/  ENDCOLLECTIVE ;  /* 0x000000000000791b */ /* 0x003fe20003800000 */
.L_x_9188:
[----:B------:R-:W-:-:S05]  /*dfc0*/  IMAD.X R3, RZ, RZ, R3, P0 ;  /* 0x000000ffff037224 */ /* 0x000fca00000e0603 */
[----:B------:R-:W-:Y:S01]  /*dfd0*/  @!PT LDS RZ, [RZ] ;  /* 0x00000000fffff984 */ /* 0x000fe20000000800 */
[----:B------:R-:W-:Y:S01]  /*dfe0*/  @!PT LDS RZ, [RZ] ;  /* 0x00000000fffff984 */ /* 0x000fe20000000800 */
[----:B------:R-:W-:Y:S01]  /*dff0*/  @!PT LDS RZ, [RZ] ;  /* 0x00000000fffff984 */ /* 0x000fe20000000800 */
[----:B------:R-:W-:Y:S04]  /*e000*/  LDGSTS.E.BYPASS.LTC128B.128 [R22+0x400], desc[UR48][R2.64], !P4 ;  /* 0x0040000002167fae */ /* 0x000fe8000e101d70 */
[----:B------:R-:W-:Y:S01]  /*e010*/  LDGSTS.E.BYPASS.LTC128B.128 [R22+0x3400], desc[UR48][R2.64+0x80], !P3 ;  /* 0x0340008002167fae */ /* 0x000fe2000d901d70 */
[----:B------:R-:W-:-:S03]  /*e020*/  IMAD.MOV.U32 R13, RZ, RZ, R21 ;  /* 0x000000ffff0d7224 */ /* 0x000fc600078e0015 */
[----:B------:R-:W-:Y:S04]  /*e030*/  LDGSTS.E.BYPASS.LTC128B.128 [R22+0x6400], desc[UR48][R2.64+0x100], !P2 ;  /* 0x0640010002167fae */ /* 0x000fe8000d101d70 */
[----:B------:R0:W-:Y:S02]  /*e040*/  LDGSTS.E.BYPASS.LTC128B.128 [R22+0x9400], desc[UR48][R2.64+0x180], !P1 ;  /* 0x0940018002167fae */ /* 0x0001e4000c901d70 */
[----:B0-----:R-:W-:-:S07]  /*e050*/  IMAD.MOV.U32 R3, RZ, RZ, R14 ;  /* 0x000000ffff037224 */ /* 0x001fce00078e000e */
[----:B------:R-:W-:Y:S05]  /*e060*/  WARPSYNC.COLLECTIVE R15, `(.L_x_9189) ;  /* 0x000000000f087348 */ /* 0x000fea0003c00000 */
[----:B------:R0:W1:Y:S02]  /*e070*/  SHFL.IDX P6, R14, R13, R12, R11 ;  /* 0x0000000c0d0e7389 */ /* 0x00006400000c000b */
[----:B01----:R-:W-:Y:S01]  /*e080*/  ENDCOLLECTIVE ;  /* 0x000000000000791b */ /* 0x003fe20003800000 */
.L_x_9189:
[----:B------:R-:W-:Y:S02]  /*e090*/  IMAD.MOV.U32 R13, RZ, RZ, R23 ;  /* 0x000000ffff0d7224 */ /* 0x000fe400078e0017 */
[----:B------:R-:W-:Y:S01]  /*e0a0*/  IMAD.MOV.U32 R12, RZ, RZ, 0x2 ;  /* 0x00000002ff0c7424 */ /* 0x000fe200078e00ff */
[----:B------:R-:W-:-:S13]  /*e0b0*/  IADD3 R2, P0, R14, R0, RZ ;  /* 0x000000000e027210 */ /* 0x000fda0007f1e0ff */
[----:B------:R-:W-:Y:S05]  /*e0c0*/  WARPSYNC.COLLECTIVE R15, `(.L_x_9190) ;  /* 0x000000000f087348 */ /* 0x000fea0003c00000 */
[----:B------:R0:W1:Y:S02]  /*e0d0*/  SHFL.IDX P6, R14, R13, R12, R11 ;  /* 0x0000000c0d0e7389 */ /* 0x00006400000c000b */
[----:B01----:R-:W-:Y:S01]  /*e0e0*/  ENDCOLLECTIVE ;  /* 0x000000000000791b */ /* 0x003fe20003800000 */
.L_x_9190:
        /* <DEDUP_REMOVED lines=9> */
[----:B0-----:R-:W-:-:S07]  /*e180*/  MOV R3, R14 ;  /* 0x0000000e00037202 */ /* 0x001fce0000000f00 */
[----:B------:R-:W-:Y:S05]  /*e190*/  WARPSYNC.COLLECTIVE R15, `(.L_x_9191) ;  /* 0x000000000f087348 */ /* 0x000fea0003c00000 */
[----:B------:R0:W1:Y:S02]  /*e1a0*/  SHFL.IDX P6, R14, R13, R12, R11 ;  /* 0x0000000c0d0e7389 */ /* 0x00006400000c000b */
[----:B01----:R-:W-:Y:S01]  /*e1b0*/  ENDCOLLECTIVE ;  /* 0x000000000000791b */ /* 0x003fe20003800000 */
.L_x_9191:
[----:B------:R-:W-:Y:S02]  /*e1c0*/  IMAD.MOV.U32 R13, RZ, RZ, R23 ;  /* 0x000000ffff0d7224 */ /* 0x000fe400078e0017 */
[----:B------:R-:W-:Y:S01]  /*e1d0*/  IMAD.MOV.U32 R12, RZ, RZ, 0x3 ;  /* 0x00000003ff0c7424 */ /* 0x000fe200078e00ff */
[----:B------:R-:W-:-:S13]  /*e1e0*/  IADD3 R2, P0, R14, R0, RZ ;  /* 0x000000000e027210 */ /* 0x000fda0007f1e0ff */
[----:B------:R-:W-:Y:S05]  /*e1f0*/  WARPSYNC.COLLECTIVE R15, `(.L_x_9192) ;  /* 0x000000000f087348 */ /* 0x000fea0003c00000 */
[----:B------:R0:W1:Y:S02]  /*e200*/  SHFL.IDX P6, R14, R13, R12, R11 ;  /* 0x0000000c0d0e7389 */ /* 0x00006400000c000b */
[----:B01----:R-:W-:Y:S01]  /*e210*/  ENDCOLLECTIVE ;  /* 0x000000000000791b */ /* 0x003fe20003800000 */
.L_x_9192:
[----:B------:R-:W-:-:S05]  /*e220*/  IMAD.X R3, RZ, RZ, R3, P0 ;  /* 0x000000ffff037224 */ /* 0x000fca00000e0603 */
[----:B------:R-:W-:Y:S01]  /*e230*/  @!PT LDS RZ, [RZ] ;  /* 0x00000000fffff984 */ /* 0x000fe20000000800 */
[----:B------:R-:W-:Y:S01]  /*e240*/  @!PT LDS RZ, [RZ] ;  /* 0x00000000fffff984 */ /* 0x000fe20000000800 */
[----:B------:R-:W-:Y:S01]  /*e250*/  @!PT LDS RZ, [RZ] ;  /* 0x00000000fffff984 */ /* 0x000fe20000000800 */
[----:B------:R-:W-:Y:S04]  /*e260*/  LDGSTS.E.BYPASS.LTC128B.128 [R22+0x1400], desc[UR48][R2.64], !P4 ;  /* 0x0140000002167fae */ /* 0x000fe8000e101d70 */
[----:B------:R-:W-:Y:S01]  /*e270*/  LDGSTS.E.BYPASS.LTC128B.128 [R22+0x4400], desc[UR48][R2.64+0x80], !P3 ;  /* 0x0440008002167fae */ /* 0x000fe2000d901d70 */
[----:B------:R-:W-:-:S03]  /*e280*/  MOV R13, R21 ;  /* 0x00000015000d7202 */ /* 0x000fc60000000f00 */
[----:B------:R-:W-:Y:S04]  /*e290*/  LDGSTS.E.BYPASS.LTC128B.128 [R22+0x7400], desc[UR48][R2.64+0x100], !P2 ;  /* 0x0740010002167fae */ /* 0x000fe8000d101d70 */
[----:B------:R0:W-:Y:S02]  /*e2a0*/  LDGSTS.E.BYPASS.LTC128B.128 [R22+0xa400], desc[UR48][R2.64+0x180], !P1 ;  /* 0x0a40018002167fae */ /* 0x0001e4000c901d70 */
[----:B0-----:R-:W-:-:S07]  /*e2b0*/  IMAD.MOV.U32 R3, RZ, RZ, R14 ;  /* 0x000000ffff037224 */ /* 0x001fce00078e000e */
[----:B------:R-:W-:Y:S05]  /*e2c0*/  WARPSYNC.COLLECTIVE R15, `(.L_x_9193) ;  /* 0x000000000f087348 */ /* 0x000fea0003c00000 */
[----:B------:R0:W1:Y:S02]  /*e2d0*/  SHFL.IDX P6, R14, R13, R12, R11 ;  /* 0x0000000c0d0e7389 */ /* 0x00006400000c000b */
[----:B01----:R-:W-:Y:S01]  /*e2e0*/  ENDCOLLECTIVE ;  /* 0x000000000000791b */ /* 0x003fe20003800000 */
.L_x_9193:
[----:B------:R-:W-:Y:S02]  /*e2f0*/  IMAD.MOV.U32 R13, RZ, RZ, R23 ;  /* 0x000000ffff0d7224 */ /* 0x000fe400078e0017 */
[----:B------:R-:W-:Y:S01]  /*e300*/  IMAD.MOV.U32 R12, RZ, RZ, 0x4 ;  /* 0x00000004ff0c7424 */ /* 0x000fe200078e00ff */
[----:B------:R-:W-:-:S13]  /*e310*/  IADD3 R2, P0, R14, R0, RZ ;  /* 0x000000000e027210 */ /* 0x000fda0007f1e0ff */
[----:B------:R-:W-:Y:S05]  /*e320*/  WARPSYNC.COLLECTIVE R15, `(.L_x_9194) ;  /* 0x000000000f087348 */ /* 0x000fea0003c00000 */
[----:B------:R0:W1:Y:S02]  /*e330*/  SHFL.IDX P6, R14, R13, R12, R11 ;  /* 0x0000000c0d0e7389 */ /* 0x00006400000c000b */
[----:B01----:R-:W-:Y:S01]  /*e340*/  ENDCOLLECTIVE ;  /* 0x000000000000791b */ /* 0x003fe20003800000 */
.L_x_9194:
        /* <DEDUP_REMOVED lines=13> */
.L_x_9195:
[----:B------:R-:W-:Y:S02]  /*e420*/  IMAD.MOV.U32 R13, RZ, RZ, R23 ;  /* 0x000000ffff0d7224 */ /* 0x000fe400078e0017 */
[----:B------:R-:W-:Y:S01]  /*e430*/  IMAD.MOV.U32 R12, RZ, RZ, 0x5 ;  /* 0x00000005ff0c7424 */ /* 0x000fe200078e00ff */
[----:B------:R-:W-:-:S07]  /*e440*/  MOV R2, R14 ;  /* 0x0000000e00027202 */ /* 0x000fce0000000f00 */
[----:B------:R-:W-:Y:S05]  /*e450*/  WARPSYNC.COLLECTIVE R15, `(.L_x_9196) ;  /* 0x000000000f087348 */ /* 0x000fea0003c00000 */
[----:B------:R0:W1:Y:S02]  /*e460*/  SHFL.IDX P6, R14, R13, R12, R11 ;  /* 0x0000000c0d0e7389 */ /* 0x00006400000c000b */
[----:B01----:R-:W-:Y:S01]  /*e470*/  ENDCOLLECTIVE ;  /* 0x000000000000791b */ /* 0x003fe20003800000 */
.L_x_9196:
        /* <DEDUP_REMOVED lines=14> */
.L_x_9197:
[----:B------:R-:W-:Y:S05]  /*e560*/  BRA `(.L_x_9198) ;  /* 0xffffffcc00c47947 */ /* 0x000fea000383ffff */
.L_x_9105:
[----:B0-----:R0:W3:Y:S02]  /*e570*/  SYNCS.PHASECHK.TRANS64.TRYWAIT P0, [R4+URZ+0x22820], R0 ;  /* 0x02282000040075a7 */ /* 0x0010e4000800017f */
[----:B---3--:R-:W-:Y:S05]  /*e580*/  @!P0 NANOSLEEP.SYNCS 0x989680 ;  /* 0x009896800000895d */ /* 0x008fea0003900000 */
[----:B------:R-:W3:Y:S02]  /*e590*/  @!P0 SYNCS.PHASECHK.TRANS64 P0, [R4+URZ+0x22820], R0 ;  /* 0x02282000040085a7 */ /* 0x000ee4000800007f */
[----:B---3--:R-:W-:Y:S05]  /*e5a0*/  @!P0 BRA `(.L_x_9105) ;  /* 0xfffffffc00f08947 */ /* 0x008fea000383ffff */
[----:B------:R-:W-:Y:S05]  /*e5b0*/  BRA `(.L_x_9199) ;  /* 0xffffffd000707947 */ /* 0x000fea000383ffff */
.L_x_9106:
[----:B------:R-:W3:Y:S01]  /*e5c0*/  S2R R2, SR_TID.X ;  /* 0x0000000000027919 */ /* 0x000ee20000002100 */
[----:B------:R-:W-:Y:S01]  /*e5d0*/  BSSY B0, `(.L_x_9200) ;  /* 0x000000a000007945 */ /* 0x000fe20003800000 */
[----:B------:R-:W-:Y:S02]  /*e5e0*/  IMAD.MOV.U32 R12, RZ, RZ, RZ ;  /* 0x000000ffff0c7224 */ /* 0x000fe400078e00ff */
[----:B------:R-:W-:Y:S02]  /*e5f0*/  IMAD.MOV.U32 R11, RZ, RZ, 0x1f ;  /* 0x0000001fff0b7424 */ /* 0x000fe400078e00ff */
[----:B------:R-:W-:Y:S01]  /*e600*/  IMAD.MOV.U32 R15, RZ, RZ, -0x1 ;  /* 0xffffffffff0f7424 */ /* 0x000fe200078e00ff */
[----:B---3--:R-:W-:-:S04]  /*e610*/  SHF.R.U32.HI R2, RZ, 0x5, R2 ;  /* 0x00000005ff027819 */ /* 0x008fc80000011602 */
[----:B------:R-:W-:-:S04]  /*e620*/  LOP3.LUT R2, R2, 0x3, RZ, 0xc0, !PT ;  /* 0x0000000302027812 */ /* 0x000fc800078ec0ff */
[----:B------:R-:W-:-:S07]  /*e630*/  MOV R13, R2 ;  /* 0x00000002000d7202 */ /* 0x000fce0000000f00 */
[----:B012---:R-:W-:Y:S05]  /*e640*/  WARPSYNC.COLLECTIVE R15, `(.L_x_9201) ;  /* 0x000000000f087348 */ /* 0x007fea0003c00000 */
[----:B------:R3:W4:Y:S02]  /*e650*/  SHFL.IDX P6, R14, R13, R12, R11 ;  /* 0x0000000c0d0e7389 */ /* 0x00072400000c000b */
[----:B01234-:R-:W-:Y:S01]  /*e660*/  ENDCOLLECTIVE ;  /* 0x000000000000791b */ /* 0x01ffe20003800000 */
.L_x_9201:
[----:B------:R-:W-:Y:S05]  /*e670*/  BSYNC B0 ;  /* 0x0000000000007941 */ /* 0x000fea0003800000 */
.L_x_9200:
[----:B------:R-:W-:Y:S05]  /*e680*/  BRA `(.L_x_9202) ;  /* 0xffffffd000587947 */ /* 0x000fea000383ffff */
.L_x_9109:
[----:B------:R-:W-:Y:S01]  /*e690*/  BSSY B1, `(.L_x_9203) ;  /* 0x0000006000017945 */ /* 0x000fe20003800000 */
[----:B------:R-:W-:-:S07]  /*e6a0*/  IMAD.MOV.U32 R15, RZ, RZ, -0x1 ;  /* 0xffffffffff0f7424 */ /* 0x000fce00078e00ff */
[----:B012---:R-:W-:Y:S05]  /*e6b0*/  WARPSYNC.COLLECTIVE R15, `(.L_x_9204) ;  /* 0x000000000f0c7348 */ /* 0x007fea0003c00000 */
[----:B------:R-:W-:Y:S02]  /*e6c0*/  ELECT P6, UR62, PT ;  /* 0x00000000003e782f */ /* 0x000fe400038c0000 */
[----:B------:R-:W-:Y:S01]  /*e6d0*/  MOV R14, UR62 ;  /* 0x0000003e000e7c02 */ /* 0x000fe20008000f00 */
[----:B012---:R-:W-:Y:S10]  /*e6e0*/  ENDCOLLECTIVE ;  /* 0x000000000000791b */ /* 0x007ff40003800000 */
.L_x_9204:
[----:B------:R-:W-:Y:S05]  /*e6f0*/  BSYNC B1 ;  /* 0x0000000000017941 */ /* 0x000fea0003800000 */
.L_x_9203:
[----:B------:R-:W-:Y:S05]  /*e700*/  BRA `(.L_x_9205) ;  /* 0xffffffd000507947 */ /* 0x000fea000383ffff */
.L_x_9111:
[----:B0-----:R0:W3:Y:S02]  /*e710*/  SYNCS.PHASECHK.TRANS64.TRYWAIT P1, [R3+URZ+0x22840], R2 ;  /* 0x02284002030075a7 */ /* 0x0010e4000802017f */
[----:B---3--:R-:W-:Y:S05]  /*e720*/  @!P1 NANOSLEEP.SYNCS 0x989680 ;  /* 0x009896800000995d */ /* 0x008fea0003900000 */
[----:B------:R-:W3:Y:S02]  /*e730*/  @!P1 SYNCS.PHASECHK.TRANS64 P1, [R3+URZ+0x22840], R2 ;  /* 0x02284002030095a7 */ /* 0x000ee4000802007f */
[----:B---3--:R-:W-:Y:S05]  /*e740*/  @!P1 BRA `(.L_x_9111) ;  /* 0xfffffffc00f09947 */ /* 0x008fea000383ffff */
[----:B------:R-:W-:Y:S05]  /*e750*/  BRA `(.L_x_9206) ;  /* 0xffffffd000707947 */ /* 0x000fea000383ffff */
.L_x_9113:
[----:B---3--:R3:W4:Y:S02]  /*e760*/  SYNCS.PHASECHK.TRANS64.TRYWAIT P1, [R17+URZ+0x22840], R0 ;  /* 0x02284000110075a7 */ /* 0x008724000802017f */
[----:B----4-:R-:W-:Y:S05]  /*e770*/  @!P1 NANOSLEEP.SYNCS 0x989680 ;  /* 0x009896800000995d */ /* 0x010fea0003900000 */
[----:B------:R-:W4:Y:S02]  /*e780*/  @!P1 SYNCS.PHASECHK.TRANS64 P1, [R17+URZ+0x22840], R0 ;  /* 0x02284000110095a7 */ /* 0x000f24000802007f */
[----:B----4-:R-:W-:Y:S05]  /*e790*/  @!P1 BRA `(.L_x_9113) ;  /* 0xfffffffc00f09947 */ /* 0x010fea000383ffff */
[----:B------:R-:W-:Y:S05]  /*e7a0*/  BRA `(.L_x_9207) ;  /* 0xffffffd0007c7947 */ /* 0x000fea000383ffff */
.L_x_9115:
[----:B----4-:R4:W0:Y:S02]  /*e7b0*/  SYNCS.PHASECHK.TRANS64.TRYWAIT P1, [R3+URZ+0x22860], R2 ;  /* 0x02286002030075a7 */ /* 0x010824000802017f */
[----:B0-----:R-:W-:Y:S05]  /*e7c0*/  @!P1 NANOSLEEP.SYNCS 0x989680 ;  /* 0x009896800000995d */ /* 0x001fea0003900000 */
[----:B------:R-:W0:Y:S02]  /*e7d0*/  @!P1 SYNCS.PHASECHK.TRANS64 P1, [R3+URZ+0x22860], R2 ;  /* 0x02286002030095a7 */ /* 0x000e24000802007f */
[----:B0-----:R-:W-:Y:S05]  /*e7e0*/  @!P1 BRA `(.L_x_9115) ;  /* 0xfffffffc00f09947 */ /* 0x001fea000383ffff */
[----:B------:R-:W-:Y:S05]  /*e7f0*/  BRA `(.L_x_9208) ;  /* 0xffffffd000787947 */ /* 0x000fea000383ffff */
.L_x_9209:
        /* <DEDUP_REMOVED lines=16> */
.L_x_15662:


//--------------------- .text._ZN7cutlass13device_kernelIN5flash11enable_sm90INS1_16FlashAttnFwdSm90INS1_25CollectiveMainloopFwdSm90ILi2EN4cute5tupleIJNS5_1CILi1EEES8_S8_EEENS6_IJNS7_ILi128EEENS7_ILi96EEENS7_ILi64EEEEEELi256ENS_6half_tEfNS_4arch4Sm90ELb0ELb0ELb1ELb0ELb1ELb0ELb1ELb1ELb0ELb1ELb0ELb0EEENS1_21CollectiveEpilogueFwdINS6_IJSA_NS7_ILi256EEESB_EEES9_SE_SG_Li256ELb0ELb1ELb0ELb0EEENS1_29StaticPersistentTileSchedulerILb0EEEEEEEEEvNT_6ParamsE --------------------------
	.section	.text._ZN7cutlass13device_kernelIN5flash11enable_sm90INS1_16FlashAttnFwdSm90INS1_25CollectiveMainloopFwdSm90ILi2EN4cute5tupleIJNS5_1CILi1EEES8_S8_EEENS6_IJNS7_ILi128EEENS7_ILi96EEENS7_ILi64EEEEEELi256ENS_6half_tEfNS_4arch4Sm90ELb0ELb0ELb1ELb0ELb1ELb0ELb1ELb1ELb0ELb1ELb0ELb0EEENS1_21CollectiveEpilogueFwdINS6_IJSA_NS7_ILi256EEESB_EEES9_SE_SG_Li256ELb0ELb1ELb0ELb0EEENS1_29StaticPersistentTileSchedulerILb0EEEEEEEEEvNT_6ParamsE,"ax",@progbits
	.align	128
.text._ZN7cutlass13device_kernelIN5flash11enable_sm90INS1_16FlashAttnFwdSm90INS1_25CollectiveMainloopFwdSm90ILi2EN4cute5tupleIJNS5_1CILi1EEES8_S8_EEENS6_IJNS7_ILi128EEENS7_ILi96EEENS7_ILi64EEEEEELi256ENS_6half_tEfNS_4arch4Sm90ELb0ELb0ELb1ELb0ELb1ELb0ELb1ELb1ELb0ELb1ELb0ELb0EEENS1_21CollectiveEpilogueFwdINS6_IJSA_NS7_ILi256EEESB_EEES9_SE_SG_Li256ELb0ELb1ELb0ELb0EEENS1_29StaticPersistentTileSchedulerILb0EEEEEEEEEvNT_6ParamsE:
        .type           _ZN7cutlass13device_kernelIN5flash11enable_sm90INS1_16FlashAttnFwdSm90INS1_25CollectiveMainloopFwdSm90ILi2EN4cute5tupleIJNS5_1CILi1EEES8_S8_EEENS6_IJNS7_ILi128EEENS7_ILi96EEENS7_ILi64EEEEEELi256ENS_6half_tEfNS_4arch4Sm90ELb0ELb0ELb1ELb0ELb1ELb0ELb1ELb1ELb0ELb1ELb0ELb0EEENS1_21CollectiveEpilogueFwdINS6_IJSA_NS7_ILi256EEESB_EEES9_SE_SG_Li256ELb0ELb1ELb0ELb0EEENS1_29StaticPersistentTileSchedulerILb0EEEEEEEEEvNT_6ParamsE,@function
        .size           _ZN7cutlass13device_kernelIN5flash11enable_sm90INS1_16FlashAttnFwdSm90INS1_25CollectiveMainloopFwdSm90ILi2EN4cute5tupleIJNS5_1CILi1EEES8_S8_EEENS6_IJNS7_ILi128EEENS7_ILi96EEENS7_ILi64EEEEEELi256ENS_6half_tEfNS_4arch4Sm90ELb0ELb0ELb1ELb0ELb1ELb0ELb1ELb1ELb0ELb1ELb0ELb0EEENS1_21CollectiveEpilogueFwdINS6_IJSA_NS7_ILi256EEESB_EEES9_SE_SG_Li256ELb0ELb1ELb0ELb0EEENS1_29StaticPersistentTileSchedulerILb0EEEEEEEEEvNT_6ParamsE,(.L_x_15663 - _ZN7cutlass13device_kernelIN5flash11enable_sm90INS1_16FlashAttnFwdSm90INS1_25CollectiveMainloopFwdSm90ILi2EN4cute5tupleIJNS5_1CILi1EEES8_S8_EEENS6_IJNS7_ILi128EEENS7_ILi96EEENS7_ILi64EEEEEELi256ENS_6half_tEfNS_4arch4Sm90ELb0ELb0ELb1ELb0ELb1ELb0ELb1ELb1ELb0ELb1ELb0ELb0EEENS1_21CollectiveEpilogueFwdINS6_IJSA_NS7_ILi256EEESB_EEES9_SE_SG_Li256ELb0ELb1ELb0ELb0EEENS1_29StaticPersistentTileSchedulerILb0EEEEEEEEEvNT_6ParamsE)
        .other          _ZN7cutlass13device_kernelIN5flash11enable_sm90INS1_16FlashAttnFwdSm90INS1_25CollectiveMainloopFwdSm90ILi2EN4cute5tupleIJNS5_1CILi1EEES8_S8_EEENS6_IJNS7_ILi128EEENS7_ILi96EEENS7_ILi64EEEEEELi256ENS_6half_tEfNS_4arch4Sm90ELb0ELb0ELb1ELb0ELb1ELb0ELb1ELb1ELb0ELb1ELb0ELb0EEENS1_21CollectiveEpilogueFwdINS6_IJSA_NS7_ILi256EEESB_EEES9_SE_SG_Li256ELb0ELb1ELb0ELb0EEENS1_29StaticPersistentTileSchedulerILb0EEEEEEEEEvNT_6ParamsE,@"STO_CUDA_ENTRY STV_DEFAULT"
_ZN7cutlass13device_kernelIN5flash11enable_sm90INS1_16FlashAttnFwdSm90INS1_25CollectiveMainloopFwdSm90ILi2EN4cute5tupleIJNS5_1CILi1EEES8_S8_EEENS6_IJNS7_ILi128EEENS7_ILi96EEENS7_ILi64EEEEEELi256ENS_6half_tEfNS_4arch4Sm90ELb0ELb0ELb1ELb0ELb1ELb0ELb1ELb1ELb0ELb1ELb0ELb0EEENS1_21CollectiveEpilogueFwdINS6_IJSA_NS7_ILi256EEESB_EEES9_SE_SG_Li256ELb0ELb1ELb0ELb0EEENS1_29StaticPersistentTileSchedulerILb0EEEEEEEEEvNT_6ParamsE:
        /* <DEDUP_REMOVED lines=43> */
[----:B------:R0:W0:Y:S01]  /*02b0*/  SYNCS.EXCH.64 URZ, [UR8+0x32440], UR6 ;  /* 0x03244006083f75b2 */ /* 0x0000220008000100 */
[----:B------:R0:W0:Y:S01]  /*02c0*/  SYNCS.EXCH.64 URZ, [UR8+0x32438], UR4 ;  /* 0x03243804083f75b2 */ /* 0x0000220008000100 */
[----:B------:R0:W0:Y:S01]  /*02d0*/  SYNCS.EXCH.64 URZ, [UR8+0x32448], UR6 ;  /* 0x03244806083f75b2 */ /* 0x0000220008000100 */
[----:B------:R-:W-:Y:S01]  /*02e0*/  NOP ;  /* 0x0000000000007918 */ /* 0x000fe20000000000 */
.L_x_9210:
        /* <DEDUP_REMOVED lines=22> */
.L_x_9211:
        /* <DEDUP_REMOVED lines=18> */
.L_x_9212:
        /* <DEDUP_REMOVED lines=22> */
.L_x_9213:
        /* <DEDUP_REMOVED lines=23> */
.L_x_9214:
        /* <DEDUP_REMOVED lines=8> */
.L_x_9216:
        /* <DEDUP_REMOVED lines=21> */
[----:B------:R-:W-:Y:S02]  /*0a10*/  SHF.R.S32.HI R6, RZ, 0x4, R3 ;  /* 0x00000004ff067819 */ /* 0x000fe40000011403 */
[----:B------:R-:W-:Y:S01]  /*0a20*/  SHF.R.S32.HI R205, RZ, 0x7, R2 ;  /* 0x00000007ffcd7819 */ /* 0x000fe20000011402 */
[----:B------:R-:W-:Y:S01]  /*0a30*/  IMAD.IADD R203, R19, 0x1, -R4 ;  /* 0x0000000113cb7824 */ /* 0x000fe200078e0a04 */
[----:B------:R-:W-:-:S02]  /*0a40*/  LEA.HI R4, R0, R19, RZ, 0x5 ;  /* 0x0000001300047211 */ /* 0x000fc400078f28ff */
[----:B------:R-:W-:Y:S02]  /*0a50*/  LEA.HI R11, R0, R19, RZ, 0x2 ;  /* 0x00000013000b7211 */ /* 0x000fe400078f10ff */
[----:B------:R-:W-:Y:S01]  /*0a60*/  SHF.R.S32.HI R8, RZ, 0x1f, R203 ;  /* 0x0000001fff087819 */ /* 0x000fe200000114cb */
[----:B------:R-:W-:Y:S01]  /*0a70*/  IMAD.SHL.U32 R5, R4, 0x20, RZ ;  /* 0x0000002004057824 */ /* 0x000fe200078e00ff */
[C---:B------:R-:W-:Y:S02]  /*0a80*/  LOP3.LUT R4, R3.reuse, 0x3fffff0, RZ, 0xc0, !PT ;  /* 0x03fffff003047812 */ /* 0x040fe400078ec0ff */
[----:B------:R-:W-:Y:S02]  /*0a90*/  LEA.HI R7, R8, R203, RZ, 0x2 ;  /* 0x000000cb08077211 */ /* 0x000fe400078f10ff */
[----:B------:R-:W-:Y:S01]  /*0aa0*/  LEA.HI R3, R3, R6, RZ, 0x1 ;  /* 0x0000000603037211 */ /* 0x000fe200078f08ff */
[----:B------:R-:W-:Y:S01]  /*0ab0*/  IMAD.IADD R4, R19, 0x1, -R4 ;  /* 0x0000000113047824 */ /* 0x000fe200078e0a04 */
[----:B------:R-:W-:-:S02]  /*0ac0*/  SHF.R.S32.HI R9, RZ, 0x2, R7 ;  /* 0x00000002ff097819 */ /* 0x000fc40000011407 */
[----:B------:R-:W-:Y:S02]  /*0ad0*/  SHF.R.S32.HI R10, RZ, 0x1f, R7 ;  /* 0x0000001fff0a7819 */ /* 0x000fe40000011407 */
[----:B------:R-:W-:Y:S02]  /*0ae0*/  LOP3.LUT R3, R3, 0x1ffffffe, RZ, 0xc0, !PT ;  /* 0x1ffffffe03037812 */ /* 0x000fe400078ec0ff */
[----:B------:R-:W-:Y:S02]  /*0af0*/  LEA.HI R10, R10, R9, RZ, 0x3 ;  /* 0x000000090a0a7211 */ /* 0x000fe400078f18ff */
[----:B------:R-:W-:Y:S02]  /*0b00*/  IADD3 R3, R6, -R3, RZ ;  /* 0x8000000306037210 */ /* 0x000fe40007ffe0ff */
[----:B------:R-:W-:Y:S02]  /*0b10*/  LOP3.LUT R10, R10, 0xfffffff8, RZ, 0xc0, !PT ;  /* 0xfffffff80a0a7812 */ /* 0x000fe400078ec0ff */
[----:B------:R-:W-:-:S02]  /*0b20*/  LEA.HI R8, R8, R203, RZ, 0x5 ;  /* 0x000000cb08087211 */ /* 0x000fc400078f28ff */
[----:B------:R-:W-:Y:S01]  /*0b30*/  LEA.HI R2, R2, R205, RZ, 0x1 ;  /* 0x000000cd02027211 */ /* 0x000fe200078f08ff */
[----:B------:R-:W-:Y:S01]  /*0b40*/  IMAD.IADD R9, R9, 0x1, -R10 ;  /* 0x0000000109097824 */ /* 0x000fe200078e0a0a */
[----:B------:R-:W-:Y:S02]  /*0b50*/  LOP3.LUT R6, R11, 0xfffffffc, RZ, 0xc0, !PT ;  /* 0xfffffffc0b067812 */ /* 0x000fe400078ec0ff */
[----:B------:R-:W-:Y:S02]  /*0b60*/  LEA.HI R200, R0, R19, RZ, 0x3 ;  /* 0x0000001300c87211 */ /* 0x000fe400078f18ff */
[----:B------:R-:W-:Y:S01]  /*0b70*/  SHF.R.S32.HI R8, RZ, 0x5, R8 ;  /* 0x00000005ff087819 */ /* 0x000fe20000011408 */
[----:B------:R-:W-:Y:S01]  /*0b80*/  IMAD.IADD R6, R19, 0x1, -R6 ;  /* 0x0000000113067824 */ /* 0x000fe200078e0a06 */
[----:B------:R-:W-:Y:S02]  /*0b90*/  LOP3.LUT R2, R2, 0x3fffffe, RZ, 0xc0, !PT ;  /* 0x03fffffe02027812 */ /* 0x000fe400078ec0ff */
[----:B------:R-:W-:Y:S01]  /*0ba0*/  LOP3.LUT R10, R200, 0xfffffff8, RZ, 0xc0, !PT ;  /* 0xfffffff8c80a7812 */ /* 0x000fe200078ec0ff */
[----:B------:R-:W-:Y:S01]  /*0bb0*/  IMAD R9, R8, 0x10, R9 ;  /* 0x0000001008097824 */ /* 0x000fe200078e0209 */
[----:B------:R-:W-:Y:S01]  /*0bc0*/  LOP3.LUT R5, R5, 0xfffffc00, RZ, 0xc0, !PT ;  /* 0xfffffc0005057812 */ /* 0x000fe200078ec0ff */
[----:B------:R-:W-:Y:S01]  /*0bd0*/  IMAD.IADD R2, R205, 0x1, -R2 ;  /* 0x00000001cd027824 */ /* 0x000fe200078e0a02 */
[----:B------:R-:W-:Y:S01]  /*0be0*/  LEA.HI R0, R6, R6, RZ, 0x1 ;  /* 0x0000000606007211 */ /* 0x000fe200078f08ff */
[----:B------:R-:W-:Y:S01]  /*0bf0*/  IMAD.IADD R19, R19, 0x1, -R10 ;  /* 0x0000000113137824 */ /* 0x000fe200078e0a0a */
[----:B------:R-:W-:Y:S01]  /*0c00*/  SHF.R.S32.HI R200, RZ, 0x3, R200 ;  /* 0x00000003ffc87819 */ /* 0x000fe200000114c8 */
[----:B------:R-:W-:-:S02]  /*0c10*/  IMAD R206, R2, 0x40, R9 ;  /* 0x0000004002ce7824 */ /* 0x000fc400078e0209 */
[----:B------:R-:W-:Y:S01]  /*0c20*/  IMAD R4, R4, 0x40, R5 ;  /* 0x0000004004047824 */ /* 0x000fe200078e0205 */
[----:B------:R-:W-:Y:S01]  /*0c30*/  LOP3.LUT R5, R0, 0x1ffffffe, RZ, 0xc0, !PT ;  /* 0x1ffffffe00057812 */ /* 0x000fe200078ec0ff */
[----:B------:R-:W-:Y:S01]  /*0c40*/  IMAD.SHL.U32 R2, R19, 0x8, RZ ;  /* 0x0000000813027824 */ /* 0x000fe200078e00ff */
[----:B------:R-:W-:Y:S01]  /*0c50*/  LOP3.LUT R0, R7, 0x7ffffffc, RZ, 0xc0, !PT ;  /* 0x7ffffffc07007812 */ /* 0x000fe200078ec0ff */
[----:B------:R-:W-:Y:S01]  /*0c60*/  IMAD R209, R3, 0x8, R4 ;  /* 0x0000000803d17824 */ /* 0x000fe200078e0204 */
[----:B------:R-:W-:Y:S01]  /*0c70*/  IADD3 R5, R6, -R5, RZ ;  /* 0x8000000506057210 */ /* 0x000fe20007ffe0ff */
[C---:B------:R-:W-:Y:S02]  /*0c80*/  VIADD R18, R2.reuse, 0x40 ;  /* 0x0000004002127836 */ /* 0x040fe40000000000 */
[C---:B------:R-:W-:Y:S01]  /*0c90*/  VIADD R17, R2.reuse, 0x80 ;  /* 0x0000008002117836 */ /* 0x040fe20000000000 */
[----:B------:R-:W-:Y:S01]  /*0ca0*/  LEA R208, R5, R206, 0x3 ;  /* 0x000000ce05d07211 */ /* 0x000fe200078e18ff */
[----:B------:R-:W-:Y:S01]  /*0cb0*/  VIADD R16, R2, 0xc0 ;  /* 0x000000c002107836 */ /* 0x000fe20000000000 */
[----:B------:R-:W-:Y:S01]  /*0cc0*/  SHF.R.S32.HI R213, RZ, 0x1f, R18 ;  /* 0x0000001fffd57819 */ /* 0x000fe20000011412 */
[----:B------:R-:W-:Y:S01]  /*0cd0*/  IMAD.IADD R207, R203, 0x1, -R0 ;  /* 0x00000001cbcf7824 */ /* 0x000fe200078e0a00 */
[----:B------:R-:W-:-:S02]  /*0ce0*/  SHF.R.S32.HI R212, RZ, 0x1f, R17 ;  /* 0x0000001fffd47819 */ /* 0x000fc40000011411 */
[----:B------:R-:W-:-:S07]  /*0cf0*/  SHF.R.S32.HI R211, RZ, 0x1f, R16 ;  /* 0x0000001fffd37819 */ /* 0x000fce0000011410 */
.L_x_9250:
[----:B------:R-:W0:Y:S01]  /*0d00*/  SHFL.IDX PT, R0, R205, RZ, 0x1f ;  /* 0x00001fffcd007589 */ /* 0x000e2200000e0000 */
[----:B------:R-:W1:Y:S01]  /*0d10*/  S2UR UR45, SR_CgaCtaId ;  /* 0x00000000002d79c3 */ /* 0x000e620000008800 */
[----:B------:R-:W-:Y:S01]  /*0d20*/  ULDC UR4, c[0x0][0xd38] ;  /* 0x00034e0000047ab9 */ /* 0x000fe20000000800 */
[----:B------:R-:W-:Y:S01]  /*0d30*/  ULDC.64 UR6, c[0x0][0x418] ;  /* 0x0001060000067ab9 */ /* 0x000fe20000000a00 */
[----:B------:R-:W-:Y:S02]  /*0d40*/  UISETP.NE.AND UP1, UPT, UR4, 0x1, UPT ;  /* 0x000000010400788c */ /* 0x000fe4000bf25270 */
[----:B------:R-:W-:Y:S01]  /*0d50*/  UISETP.NE.U32.AND UP0, UPT, UR6, URZ, UPT ;  /* 0x0000003f0600728c */ /* 0x000fe2000bf05070 */
[----:B------:R-:W-:Y:S01]  /*0d60*/  UMOV UR51, 0x400 ;  /* 0x0000040000337882 */ /* 0x000fe20000000000 */
[----:B------:R-:W-:Y:S02]  /*0d70*/  ULDC UR4, c[0x0][0xd44] ;  /* 0x0003510000047ab9 */ /* 0x000fe40000000800 */
[----:B------:R-:W-:Y:S01]  /*0d80*/  UISETP.NE.AND.EX UP0, UPT, UR7, URZ, UPT, UP0 ;  /* 0x0000003f0700728c */ /* 0x000fe2000bf05300 */
[----:B------:R-:W-:Y:S01]  /*0d90*/  ULDC UR47, c[0x0][0x424] ;  /* 0x00010900002f7ab9 */ /* 0x000fe20000000800 */
[----:B------:R-:W-:-:S02]  /*0da0*/  UISETP.NE.AND UP2, UPT, UR4, 0x1, UPT ;  /* 0x000000010400788c */ /* 0x000fc4000bf45270 */
[----:B------:R-:W-:Y:S01]  /*0db0*/  USEL UR47, UR47, 0x1, UP0 ;  /* 0x000000012f2f7887 */ /* 0x000fe20008000000 */
[----:B------:R-:W-:Y:S01]  /*0dc0*/  @UP1 ULDC UR4, c[0x0][0xd3c] ;  /* 0x00034f0000041ab9 */ /* 0x000fe20000000800 */
[----:B------:R-:W-:Y:S01]  /*0dd0*/  ULDC UR7, c[0x0][0x2f0] ;  /* 0x0000bc0000077ab9 */ /* 0x000fe20000000800 */
[----:B------:R-:W-:Y:S02]  /*0de0*/  UIMAD.WIDE.U32 UR4, UR44, UR4, URZ ;  /* 0x000000042c0472a5 */ /* 0x000fe4000f8e003f */
[----:B------:R-:W-:Y:S01]  /*0df0*/  UIMAD UR47, UR47, UR7, URZ ;  /* 0x000000072f2f72a4 */ /* 0x000fe2000f8e023f */
[----:B------:R-:W-:Y:S01]  /*0e00*/  @UP1 ULDC UR8, c[0x0][0xd40] ;  /* 0x0003500000081ab9 */ /* 0x000fe20000000800 */
        /* <DEDUP_REMOVED lines=17> */
[----:B------:R-:W-:Y:S02]  /*0f20*/  UIADD3 UR8, UR8, 0x22400, URZ ;  /* 0x0002240008087890 */ /* 0x000fe4000fffe03f */
[----:B------:R-:W-:-:S02]  /*0f30*/  USHF.R.U32.HI UR46, URZ, 0x1f, UR7 ;  /* 0x0000001f3f2e7899 */ /* 0x000fc40008011607 */
[----:B------:R-:W-:Y:S02]  /*0f40*/  USHF.R.U32.HI UR8, URZ, 0x4, UR8 ;  /* 0x000000043f087899 */ /* 0x000fe40008011608 */
[----:B------:R-:W-:Y:S02]  /*0f50*/  ULEA.HI.SX32 UR46, UR7, UR46, 0x1c ;  /* 0x0000002e072e7291 */ /* 0x000fe4000f8fe23f */
        /* <DEDUP_REMOVED lines=18> */
.L_x_9217:
        /* <DEDUP_REMOVED lines=8> */
.L_x_9302:
[----:B0-----:R-:W-:Y:S01]  /*1100*/  IMAD.U32 R3, RZ, RZ, UR40 ;  /* 0x00000028ff037e24 */ /* 0x001fe2000f8e00ff */
[----:B------:R-:W-:Y:S05]  /*1110*/  WARPSYNC.ALL ;  /* 0x0000000000007948 */ /* 0x000fea0003800000 */
[----:B------:R0:W-:Y:S01]  /*1120*/  BAR.SYNC.DEFER_BLOCKING R161, 0x100 ;  /* 0x000400a10000751d */ /* 0x0001e20000010000 */
[----:B------:R-:W-:-:S13]  /*1130*/  ISETP.NE.AND P0, PT, R3, 0x3, PT ;  /* 0x000000030300780c */ /* 0x000fda0003f05270 */
[----:B0-----:R-:W-:Y:S05]  /*1140*/  @!P0 BRA `(.L_x_9219) ;  /* 0x0000000000048947 */ /* 0x001fea0003800000 */
[----:B------:R-:W-:Y:S01]  /*1150*/  BPT.TRAP 0x1 ;  /* 0x000000040000795c */ /* 0x000fe20000300000 */
.L_x_9219:
[----:B------:R-:W-:Y:S01]  /*1160*/  ULEA UR27, UR37, UR51, 0x3 ;  /* 0x00000033251b7291 */ /* 0x000fe2000f8e183f */
[----:B------:R-:W-:-:S05]  /*1170*/  IMAD.U32 R3, RZ, RZ, UR36 ;  /* 0x00000024ff037e24 */ /* 0x000fca000f8e00ff */
[----:B------:R-:W-:-:S04]  /*1180*/  SHF.L.U32 R3, R3, 0x1f, RZ ;  /* 0x0000001f03037819 */ /* 0x000fc800000006ff */
[----:B------:R0:W1:Y:S01]  /*1190*/  SYNCS.PHASECHK.TRANS64.TRYWAIT P1, [UR27+0x32430], R3 ;  /* 0x03243003ff0075a7 */ /* 0x000062000802015b */
[----:B------:R-:W-:Y:S05]  /*11a0*/  @!P0 BRA `(.L_x_9220) ;  /* 0x0000000000048947 */ /* 0x000fea0003800000 */
[----:B------:R-:W-:Y:S01]  /*11b0*/  BPT.TRAP 0x1 ;  /* 0x000000040000795c */ /* 0x000fe20000300000 */
.L_x_9220:
[----:B-1----:R-:W-:Y:S05]  /*11c0*/  @P1 BRA `(.L_x_9221) ;  /* 0x0000000000081947 */ /* 0x002fea0003800000 */
[----:B------:R-:W1:Y:S02]  /*11d0*/  SYNCS.PHASECHK.TRANS64.TRYWAIT P1, [UR27+0x32430], R3 ;  /* 0x03243003ff0075a7 */ /* 0x000e64000802015b */
[----:B-1----:R-:W-:Y:S05]  /*11e0*/  @!P1 BRA `(.L_x_9222) ;  /* 0x000000c400209947 */ /* 0x002fea0003800000 */
.L_x_9221:
[----:B------:R-:W-:Y:S01]  /*11f0*/  ULEA UR4, UR42, UR51, 0xd ;  /* 0x000000332a047291 */ /* 0x000fe2000f8e683f */
[----:B------:R-:W-:Y:S01]  /*1200*/  WARPGROUP.ARRIVE ;  /* 0x00000000000079c5 */ /* 0x000fe20000000000 */
[----:B------:R-:W-:Y:S02]  /*1210*/  UIADD3 UR5, UR51, 0x1c400, URZ ;  /* 0x0001c40033057890 */ /* 0x000fe4000fffe03f */
[----:B------:R-:W-:Y:S02]  /*1220*/  UIADD3 UR4, UR4, 0x18400, URZ ;  /* 0x0001840004047890 */ /* 0x000fe4000fffe03f */
[----:B------:R-:W-:Y:S02]  /*1230*/  USHF.R.U32.HI UR5, URZ, 0x4, UR5 ;  /* 0x000000043f057899 */ /* 0x000fe40008011605 */
[----:B------:R-:W-:Y:S02]  /*1240*/  USHF.R.U32.HI UR4, URZ, 0x4, UR4 ;  /* 0x000000043f047899 */ /* 0x000fe40008011604 */
[----:B------:R-:W-:-:S02]  /*1250*/  ULOP3.LUT UR5, UR5, 0x3fff, URZ, 0xc0, !UPT ;  /* 0x00003fff05057892 */ /* 0x000fc4000f8ec03f */
[----:B------:R-:W-:Y:S02]  /*1260*/  ULOP3.LUT UR4, UR4, 0x3fff, URZ, 0xc0, !UPT ;  /* 0x00003fff04047892 */ /* 0x000fe4000f8ec03f */
[----:B------:R-:W-:Y:S02]  /*1270*/  ULOP3.LUT UR24, UR5, 0x10000, URZ, 0xfc, !UPT ;  /* 0x0001000005187892 */ /* 0x000fe4000f8efc3f */
[----:B------:R-:W-:Y:S02]  /*1280*/  ULOP3.LUT UR4, UR4, 0x10000, URZ, 0xfc, !UPT ;  /* 0x0001000004047892 */ /* 0x000fe4000f8efc3f */
[----:B------:R-:W-:Y:S01]  /*1290*/  UIMAD UR6, UR37, 0x300, UR24 ;  /* 0x00000300250678a4 */ /* 0x000fe2000f8e0218 */
[----:B------:R-:W-:Y:S01]  /*12a0*/  UMOV UR5, 0x40000040 ;  /* 0x4000004000057882 */ /* 0x000fe20000000000 */
[----:B------:R-:W-:Y:S01]  /*12b0*/  UMOV UR7, 0x40000040 ;  /* 0x4000004000077882 */ /* 0x000fe20000000000 */
[----:B------:R-:W-:Y:S02]  /*12c0*/  UIADD3 UR8, UR4, 0x2, URZ ;  /* 0x0000000204087890 */ /* 0x000fe4000fffe03f */
[----:B------:R-:W-:Y:S01]  /*12d0*/  UIADD3 UR10, UR6, 0x2, URZ ;  /* 0x00000002060a7890 */ /* 0x000fe2000fffe03f */
[----:B------:R-:W-:-:S03]  /*12e0*/  UMOV UR9, 0x40000040 ;  /* 0x4000004000097882 */ /* 0x000fc60000000000 */
[----:B------:R-:W-:Y:S01]  /*12f0*/  HGMMA.64x96x16.F32 R24, gdesc[UR4], RZ, !UPT, gsb0 ;  /* 0x01600000041879f0 */ /* 0x000fe2000c0008ff */
        /* <DEDUP_REMOVED lines=19> */
[----:B------:R-:W2:Y:S02]  /*1430*/  SYNCS.PHASECHK.TRANS64.TRYWAIT P1, [UR51+0x32410], R0 ;  /* 0x03241000ff0075a7 */ /* 0x000ea40008020173 */
[----:B--2---:R-:W-:Y:S05]  /*1440*/  @!P1 BRA `(.L_x_9223) ;  /* 0x000000c000a09947 */ /* 0x004fea0003800000 */
.L_x_9303:
[----:B------:R-:W-:Y:S05]  /*1450*/  @!P0 BRA `(.L_x_9224) ;  /* 0x0000000000048947 */ /* 0x000fea0003800000 */
[----:B------:R-:W-:Y:S01]  /*1460*/  BPT.TRAP 0x1 ;  /* 0x000000040000795c */ /* 0x000fe20000300000 */
.L_x_9224:
[----:B------:R3:W4:Y:S01]  /*1470*/  SYNCS.PHASECHK.TRANS64.TRYWAIT P1, [UR27+0x32450], R3 ;  /* 0x03245003ff0075a7 */ /* 0x000722000802015b */
[----:B------:R-:W-:Y:S05]  /*1480*/  @!P0 BRA `(.L_x_9225) ;  /* 0x0000000000048947 */ /* 0x000fea0003800000 */
[----:B------:R-:W-:Y:S01]  /*1490*/  BPT.TRAP 0x1 ;  /* 0x000000040000795c */ /* 0x000fe20000300000 */
.L_x_9225:
[----:B----4-:R-:W-:Y:S05]  /*14a0*/  @P1 BRA `(.L_x_9226) ;  /* 0x0000000000081947 */ /* 0x010fea0003800000 */
[----:B------:R-:W4:Y:S02]  /*14b0*/  SYNCS.PHASECHK.TRANS64.TRYWAIT P1, [UR27+0x32450], R3 ;  /* 0x03245003ff0075a7 */ /* 0x000f24000802015b */
[----:B----4-:R-:W-:Y:S05]  /*14c0*/  @!P1 BRA `(.L_x_9227) ;  /* 0x000000c000989947 */ /* 0x010fea0003800000 */
.L_x_9226:
[----:B------:R-:W-:Y:S01]  /*14d0*/  UIADD3 UR51, UR51, 0x400, URZ ;  /* 0x0000040033337890 */ /* 0x000fe2000fffe03f */
[----:B------:R-:W-:Y:S01]  /*14e0*/  WARPGROUP.ARRIVE ;  /* 0x00000000000079c5 */ /* 0x000fe20000000000 */
[----:B------:R-:W-:-:S05]  /*14f0*/  ULOP3.LUT UR6, UR50, 0x10000, URZ, 0xfc, !UPT ;  /* 0x0001000032067892 */ /* 0x000fca000f8efc3f */
[----:B--2---:R-:W2:Y:S01]  /*1500*/  S2R R0, SR_TID.X ;  /* 0x0000000000007919 */ /* 0x004ea20000002100 */
[----:B------:R-:W-:Y:S01]  /*1510*/  USHF.R.U32.HI UR26, URZ, 0x4, UR51 ;  /* 0x000000043f1a7899 */ /* 0x000fe20008011633 */
[----:B------:R-:W-:Y:S01]  /*1520*/  UMOV UR21, 0x40000040 ;  /* 0x4000004000157882 */ /* 0x000fe20000000000 */
[----:B------:R-:W-:Y:S02]  /*1530*/  UMOV UR23, 0x40000040 ;  /* 0x4000004000177882 */ /* 0x000fe40000000000 */
[----:B------:R-:W-:Y:S01]  /*1540*/  ULOP3.LUT UR26, UR26, 0x3fff, URZ, 0xc0, !UPT ;  /* 0x00003fff1a1a7892 */ /* 0x000fe2000f8ec03f */
[----:B------:R-:W-:-:S03]  /*1550*/  UMOV UR20, UR6 ;  /* 0x0000000600147c82 */ /* 0x000fc60008000000 */
[----:B------:R-:W-:-:S04]  /*1560*/  ULOP3.LUT UR25, UR26, 0x10000, URZ, 0xfc, !UPT ;  /* 0x000100001a197892 */ /* 0x000fc8000f8efc3f */
[----:B------:R-:W-:-:S07]  /*1570*/  UIMAD UR7, UR37, 0xc00, UR25 ;  /* 0x00000c00250778a4 */ /* 0x000fce000f8e0219 */
[----:B------:R-:W-:Y:S02]  /*1580*/  UMOV UR22, UR7 ;  /* 0x0000000700167c82 */ /* 0x000fe40008000000 */
[----:B------:R-:W-:Y:S01]  /*1590*/  HGMMA.64x96x16.F32 R24, gdesc[UR20], R24, gsb0 ;  /* 0x01600000141879f0 */ /* 0x000fe20008000818 */
        /* <DEDUP_REMOVED lines=108> */
[----:B------:R2:W-:Y:S06]  /*1c60*/  BAR.ARV R0, 0x100 ;  /* 0x000400000000751d */ /* 0x0005ec0000002000 */
[----:B------:R-:W-:Y:S05]  /*1c70*/  @!P0 BRA `(.L_x_9228) ;  /* 0x0000000000048947 */ /* 0x000fea0003800000 */
[----:B------:R-:W-:Y:S01]  /*1c80*/  BPT.TRAP 0x1 ;  /* 0x000000040000795c */ /* 0x000fe20000300000 */
.L_x_9228:
        /* <DEDUP_REMOVED lines=8> */
[----:B------:R-:W4:Y:S01]  /*1d10*/  MUFU.TANH R24, R24 ;  /* 0x0000001800187308 */ /* 0x000f220000002400 */
        /* <DEDUP_REMOVED lines=8> */
[----:B0--3--:R-:W-:-:S02]  /*1da0*/  IMAD R3, R207, -0x2, R4 ;  /* 0xfffffffecf037824 */ /* 0x009fc400078e0204 */
[----:B------:R-:W-:Y:S01]  /*1db0*/  FMUL.FTZ R37, R37, UR7 ;  /* 0x0000000725257c20 */ /* 0x000fe20008410000 */
[----:B------:R-:W-:Y:S01]  /*1dc0*/  FMUL.FTZ R34, R34, UR7 ;  /* 0x0000000722227c20 */ /* 0x000fe20008410000 */
[----:B------:R-:W-:Y:S01]  /*1dd0*/  FMUL.FTZ R40, R40, UR7 ;  /* 0x0000000728287c20 */ /* 0x000fe20008410000 */
[----:B------:R-:W-:Y:S01]  /*1de0*/  FMUL.FTZ R35, R35, UR7 ;  /* 0x0000000723237c20 */ /* 0x000fe20008410000 */
[----:B------:R-:W-:Y:S01]  /*1df0*/  ISETP.GT.AND P2, PT, R3, RZ, PT ;  /* 0x000000ff0300720c */ /* 0x000fe20003f44270 */
[----:B------:R-:W-:Y:S01]  /*1e00*/  FMUL.FTZ R41, R41, UR7 ;  /* 0x0000000729297c20 */ /* 0x000fe20008410000 */
[----:B------:R-:W0:Y:S01]  /*1e10*/  MUFU.TANH R28, R28 ;  /* 0x0000001c001c7308 */ /* 0x000e220000002400 */
[C---:B------:R-:W-:Y:S01]  /*1e20*/  ISETP.GT.AND P1, PT, R3.reuse, 0x1, PT ;  /* 0x000000010300780c */ /* 0x040fe20003f24270 */
[----:B------:R-:W-:Y:S01]  /*1e30*/  FMUL.FTZ R38, R38, UR7 ;  /* 0x0000000726267c20 */ /* 0x000fe20008410000 */
[----:B------:R-:W-:Y:S01]  /*1e40*/  ISETP.GT.AND P6, PT, R3, 0x8, PT ;  /* 0x000000080300780c */ /* 0x000fe20003fc4270 */
[----:B------:R-:W-:Y:S01]  /*1e50*/  FMUL.FTZ R44, R44, UR7 ;  /* 0x000000072c2c7c20 */ /* 0x000fe20008410000 */
[----:B----4-:R-:W-:Y:S01]  /*1e60*/  FSEL R24, R24, -INF , P2 ;  /* 0xff80000018187808 */ /* 0x010fe20001000000 */
        /* <DEDUP_REMOVED lines=35> */
[----:B0-----:R-:W-:Y:S01]  /*20a0*/  FSEL R9, R26, -INF , P2 ;  /* 0xff8000001a097808 */ /* 0x001fe20001000000 */
[----:B------:R-:W-:Y:S01]  /*20b0*/  FMUL.FTZ R59, R59, UR7 ;  /* 0x000000073b3b7c20 */ /* 0x000fe20008410000 */
[----:B------:R-:W-:Y:S01]  /*20c0*/  ISETP.GT.AND P2, PT, R3, 0x18, PT ;  /* 0x000000180300780c */ /* 0x000fe20003f44270 */
[----:B------:R-:W-:Y:S01]  /*20d0*/  FMUL.FTZ R64, R64, UR7 ;  /* 0x0000000740407c20 */ /* 0x000fe20008410000 */
[----:B------:R-:W-:Y:S01]  /*20e0*/  FMUL.FTZ R62, R62, UR7 ;  /* 0x000000073e3e7c20 */ /* 0x000fe20008410000 */
[----:B------:R-:W-:Y:S01]  /*20f0*/  FMUL.FTZ R65, R65, UR7 ;  /* 0x0000000741417c20 */ /* 0x000fe20008410000 */
[----:B------:R-:W-:Y:S01]  /*2100*/  FMUL.FTZ R63, R63, UR7 ;  /* 0x000000073f3f7c20 */ /* 0x000fe20008410000 */
[----:B------:R-:W0:Y:S01]  /*2110*/  MUFU.TANH R30, R30 ;  /* 0x0000001e001e7308 */ /* 0x000e220000002400 */
[----:B---3--:R-:W-:Y:S01]  /*2120*/  FSEL R27, R27, -INF , P1 ;  /* 0xff8000001b1b7808 */ /* 0x008fe20000800000 */
[----:B------:R-:W-:Y:S01]  /*2130*/  FMUL.FTZ R68, R68, UR7 ;  /* 0x0000000744447c20 */ /* 0x000fe20008410000 */
[----:B------:R-:W-:Y:S01]  /*2140*/  ISETP.GT.AND P1, PT, R3, 0x19, PT ;  /* 0x000000190300780c */ /* 0x000fe20003f24270 */
        /* <DEDUP_REMOVED lines=8> */
[----:B------:R-:W-:Y:S01]  /*21d0*/  ULDC UR10, c[0x0][0xa80] ;  /* 0x0002a000000a7ab9 */ /* 0x000fe20000000800 */
[----:B------:R-:W-:Y:S01]  /*21e0*/  FMNMX.FTZ R5, R162, R5, !PT ;  /* 0x00000005a2057209 */ /* 0x000fe20007810000 */
[----:B------:R-:W-:-:S02]  /*21f0*/  UIADD3 UR6, UR27, 0x32440, URZ ;  /* 0x000324401b067890 */ /* 0x000fc4000fffe03f */
[----:B------:R-:W1:Y:S01]  /*2200*/  MUFU.TANH R31, R31 ;  /* 0x0000001f001f7308 */ /* 0x000e620000002400 */
[----:B0-----:R-:W-:Y:S01]  /*2210*/  FSEL R11, R30, -INF , P6 ;  /* 0xff8000001e0b7808 */ /* 0x001fe20003000000 */
[----:B------:R-:W-:Y:S01]  /*2220*/  UPRMT UR6, UR45, 0x654, UR6 ;  /* 0x000006542d067896 */ /* 0x000fe20008000006 */
[----:B------:R-:W-:Y:S01]  /*2230*/  ISETP.GT.AND P6, PT, R3, 0x20, PT ;  /* 0x000000200300780c */ /* 0x000fe20003fc4270 */
[----:B------:R-:W-:Y:S01]  /*2240*/  ULOP3.LUT UR26, UR26, 0x3000000, URZ, 0xfc, !UPT ;  /* 0x030000001a1a7892 */ /* 0x000fe2000f8efc3f */
[----:B------:R-:W-:Y:S01]  /*2250*/  FMNMX.FTZ R4, R11, R4, !PT ;  /* 0x000000040b047209 */ /* 0x000fe20007810000 */
[----:B------:R-:W-:Y:S02]  /*2260*/  UMOV UR7, 0x40000040 ;  /* 0x4000004000077882 */ /* 0x000fe40000000000 */
[----:B------:R-:W0:Y:S01]  /*2270*/  MUFU.TANH R37, R37 ;  /* 0x0000002500257308 */ /* 0x000e220000002400 */
[----:B---3--:R-:W-:Y:S01]  /*2280*/  FSEL R164, R36, -INF , P2 ;  /* 0xff80000024a47808 */ /* 0x008fe20001000000 */
[----:B------:R-:W-:Y:S01]  /*2290*/  UIMAD UR11, UR37, 0xc00, UR26 ;  /* 0x00000c00250b78a4 */ /* 0x000fe2000f8e021a */
[----:B------:R-:W-:Y:S02]  /*22a0*/  SYNCS.ARRIVE.TRANS64.RED.A1T0 RZ, [UR6], RZ ;  /* 0x000000ffffff79a7 */ /* 0x000fe40008100406 */
[----:B------:R-:W-:-:S03]  /*22b0*/  FMNMX.FTZ R5, R164, R5, !PT ;  /* 0x00000005a4057209 */ /* 0x000fc60007810000 */
[----:B------:R-:W3:Y:S01]  /*22c0*/  MUFU.TANH R34, R34 ;  /* 0x0000002200227308 */ /* 0x000ee20000002400 */
[----:B-1----:R-:W-:Y:S01]  /*22d0*/  FSEL R31, R31, -INF , P5 ;  /* 0xff8000001f1f7808 */ /* 0x002fe20002800000 */
[----:B------:R-:W-:Y:S01]  /*22e0*/  UMOV UR6, UR11 ;  /* 0x0000000b00067c82 */ /* 0x000fe20008000000 */
[----:B------:R-:W-:Y:S02]  /*22f0*/  ISETP.GT.AND P5, PT, R3, 0x21, PT ;  /* 0x000000210300780c */ /* 0x000fe40003fa4270 */
[----:B------:R-:W-:-:S03]  /*2300*/  FMNMX.FTZ R4, R31, R4, !PT ;  /* 0x000000041f047209 */ /* 0x000fc60007810000 */
[----:B------:R-:W1:Y:S01]  /*2310*/  MUFU.TANH R40, R40 ;  /* 0x0000002800287308 */ /* 0x000e620000002400 */
[----:B0-----:R-:W-:-:S04]  /*2320*/  FSEL R174, R37, -INF , P1 ;  /* 0xff80000025ae7808 */ /* 0x001fc80000800000 */
[----:B------:R-:W-:-:S03]  /*2330*/  FMNMX.FTZ R5, R174, R5, !PT ;  /* 0x00000005ae057209 */ /* 0x000fc60007810000 */
[----:B------:R-:W0:Y:S01]  /*2340*/  MUFU.TANH R35, R35 ;  /* 0x0000002300237308 */ /* 0x000e220000002400 */
[----:B---3--:R-:W-:Y:S02]  /*2350*/  FSEL R163, R34, -INF , P4 ;  /* 0xff80000022a37808 */ /* 0x008fe40002000000 */
[----:B------:R-:W-:Y:S02]  /*2360*/  ISETP.GT.AND P4, PT, R3, 0x28, PT ;  /* 0x000000280300780c */ /* 0x000fe40003f84270 */
[----:B------:R-:W-:-:S03]  /*2370*/  FMNMX.FTZ R4, R163, R4, !PT ;  /* 0x00000004a3047209 */ /* 0x000fc60007810000 */
[----:B------:R-:W3:Y:S01]  /*2380*/  MUFU.TANH R41, R41 ;  /* 0x0000002900297308 */ /* 0x000ee20000002400 */
[----:B-1----:R-:W-:-:S04]  /*2390*/  FSEL R176, R40, -INF , P6 ;  /* 0xff80000028b07808 */ /* 0x002fc80003000000 */
[----:B------:R-:W-:-:S03]  /*23a0*/  FMNMX.FTZ R5, R176, R5, !PT ;  /* 0x00000005b0057209 */ /* 0x000fc60007810000 */
[----:B------:R-:W1:Y:S01]  /*23b0*/  MUFU.TANH R38, R38 ;  /* 0x0000002600267308 */ /* 0x000e620000002400 */
[----:B0-----:R-:W-:Y:S02]  /*23c0*/  FSEL R173, R35, -INF , P3 ;  /* 0xff80000023ad7808 */ /* 0x001fe40001800000 */
[----:B------:R-:W-:Y:S02]  /*23d0*/  ISETP.GT.AND P3, PT, R3, 0x29, PT ;  /* 0x000000290300780c */ /* 0x000fe40003f64270 */
[----:B------:R-:W-:-:S03]  /*23e0*/  FMNMX.FTZ R4, R173, R4, !PT ;  /* 0x00000004ad047209 */ /* 0x000fc60007810000 */
[----:B------:R-:W0:Y:S01]  /*23f0*/  MUFU.TANH R44, R44 ;  /* 0x0000002c002c7308 */ /* 0x000e220000002400 */
[----:B---3--:R-:W-:-:S04]  /*2400*/  FSEL R178, R41, -INF , P5 ;  /* 0xff80000029b27808 */ /* 0x008fc80002800000 */
[----:B------:R-:W-:-:S03]  /*2410*/  FMNMX.FTZ R5, R178, R5, !PT ;  /* 0x00000005b2057209 */ /* 0x000fc60007810000 */
[----:B------:R-:W3:Y:S01]  /*2420*/  MUFU.TANH R39, R39 ;  /* 0x0000002700277308 */ /* 0x000ee20000002400 */
[----:B-1----:R-:W-:Y:S02]  /*2430*/  FSEL R183, R38, -INF , P2 ;  /* 0xff80000026b77808 */ /* 0x002fe40001000000 */
        /* <DEDUP_REMOVED lines=73> */
[----:B-1----:R-:W-:-:S07]  /*28d0*/  FSEL R13, R13, -INF , P6 ;  /* 0xff8000000d0d7808 */ /* 0x002fce0003000000 */
[----:B------:R-:W1:Y:S01]  /*28e0*/  MUFU.TANH R62, R62 ;  /* 0x0000003e003e7308 */ /* 0x000e620000002400 */
[----:B0-----:R-:W-:Y:S02]  /*28f0*/  FSEL R167, R59, -INF , P3 ;  /* 0xff8000003ba77808 */ /* 0x001fe40001800000 */
[----:B------:R-:W-:Y:S02]  /*2900*/  ISETP.GT.AND P3, PT, R3, 0x59, PT ;  /* 0x000000590300780c */ /* 0x000fe40003f64270 */
[----:B------:R-:W-:Y:S02]  /*2910*/  FMNMX.FTZ R3, R13, R10, !PT ;  /* 0x0000000a0d037209 */ /* 0x000fe40007810000 */
[----:B------:R-:W-:Y:S01]  /*2920*/  FMNMX.FTZ R4, R167, R4, !PT ;  /* 0x00000004a7047209 */ /* 0x000fe20007810000 */
[----:B------:R-:W0:Y:S01]  /*2930*/  MUFU.TANH R15, R68 ;  /* 0x00000044000f7308 */ /* 0x000e220000002400 */
[----:B---3--:R-:W-:-:S04]  /*2940*/  FSEL R14, R14, -INF , P5 ;  /* 0xff8000000e0e7808 */ /* 0x008fc80002800000 */
[----:B------:R-:W-:-:S03]  /*2950*/  FMNMX.FTZ R10, R14, R3, !PT ;  /* 0x000000030e0a7209 */ /* 0x000fc60007810000 */
[----:B------:R-:W3:Y:S01]  /*2960*/  MUFU.TANH R63, R63 ;  /* 0x0000003f003f7308 */ /* 0x000ee20000002400 */
[----:B-1----:R-:W-:-:S04]  /*2970*/  FSEL R169, R62, -INF , P2 ;  /* 0xff8000003ea97808 */ /* 0x002fc80001000000 */
[----:B------:R-:W-:-:S03]  /*2980*/  FMNMX.FTZ R4, R169, R4, !PT ;  /* 0x00000004a9047209 */ /* 0x000fc60007810000 */
[----:B------:R-:W1:Y:S01]  /*2990*/  MUFU.TANH R20, R69 ;  /* 0x0000004500147308 */ /* 0x000e620000002400 */
[----:B0-----:R-:W-:-:S04]  /*29a0*/  FSEL R15, R15, -INF , P4 ;  /* 0xff8000000f0f7808 */ /* 0x001fc80002000000 */
[----:B------:R-:W-:-:S03]  /*29b0*/  FMNMX.FTZ R3, R15, R10, !PT ;  /* 0x0000000a0f037209 */ /* 0x000fc60007810000 */
[----:B------:R-:W0:Y:S01]  /*29c0*/  MUFU.TANH R21, R66 ;  /* 0x0000004200157308 */ /* 0x000e220000002400 */
[----:B---3--:R-:W-:-:S04]  /*29d0*/  FSEL R171, R63, -INF , P1 ;  /* 0xff8000003fab7808 */ /* 0x008fc80000800000 */
[----:B------:R-:W-:-:S03]  /*29e0*/  FMNMX.FTZ R4, R171, R4, !PT ;  /* 0x00000004ab047209 */ /* 0x000fc60007810000 */
[----:B------:R-:W3:Y:S01]  /*29f0*/  MUFU.TANH R22, R67 ;  /* 0x0000004300167308 */ /* 0x000ee20000002400 */
[----:B-1----:R-:W-:-:S04]  /*2a00*/  FSEL R20, R20, -INF , P3 ;  /* 0xff80000014147808 */ /* 0x002fc80001800000 */
[----:B------:R-:W-:-:S03]  /*2a10*/  FMNMX.FTZ R5, R20, R3, !PT ;  /* 0x0000000314057209 */ /* 0x000fc60007810000 */
[----:B------:R-:W1:Y:S01]  /*2a20*/  MUFU.TANH R23, R70 ;  /* 0x0000004600177308 */ /* 0x000e620000002400 */
[----:B0-----:R-:W-:Y:S01]  /*2a30*/  FSEL R21, R21, -INF , P6 ;  /* 0xff80000015157808 */ /* 0x001fe20003000000 */
[----:B------:R-:W0:Y:S03]  /*2a40*/  SHFL.BFLY PT, R10, R5, 0x2, 0x1f ;  /* 0x0c401f00050a7f89 */ /* 0x000e2600000e0000 */
[----:B------:R-:W-:-:S03]  /*2a50*/  FMNMX.FTZ R3, R21, R4, !PT ;  /* 0x0000000415037209 */ /* 0x000fc60007810000 */
[----:B------:R-:W4:Y:S01]  /*2a60*/  MUFU.TANH R71, R71 ;  /* 0x0000004700477308 */ /* 0x000f220000002400 */
[----:B---3--:R-:W-:-:S04]  /*2a70*/  FSEL R22, R22, -INF , P5 ;  /* 0xff80000016167808 */ /* 0x008fc80002800000 */
[----:B------:R-:W-:Y:S02]  /*2a80*/  FMNMX.FTZ R4, R22, R3, !PT ;  /* 0x0000000316047209 */ /* 0x000fe40007810000 */
[----:B-1----:R-:W-:-:S04]  /*2a90*/  FSEL R23, R23, -INF , P4 ;  /* 0xff80000017177808 */ /* 0x002fc80002000000 */
[----:B------:R-:W-:Y:S02]  /*2aa0*/  FMNMX.FTZ R3, R23, R4, !PT ;  /* 0x0000000417037209 */ /* 0x000fe40007810000 */
[----:B----4-:R-:W-:Y:S02]  /*2ab0*/  FSEL R156, R71, -INF , P3 ;  /* 0xff800000479c7808 */ /* 0x010fe40001800000 */
[----:B0-----:R-:W-:Y:S02]  /*2ac0*/  FMNMX.FTZ R10, R5, R10, !PT ;  /* 0x0000000a050a7209 */ /* 0x001fe40007810000 */
[----:B------:R-:W-:-:S03]  /*2ad0*/  FMNMX.FTZ R3, R156, R3, !PT ;  /* 0x000000039c037209 */ /* 0x000fc60007810000 */
[----:B------:R-:W0:Y:S04]  /*2ae0*/  SHFL.BFLY PT, R7, R10, 0x1, 0x1f ;  /* 0x0c201f000a077f89 */ /* 0x000e2800000e0000 */
[----:B------:R-:W1:Y:S01]  /*2af0*/  SHFL.BFLY PT, R4, R3, 0x2, 0x1f ;  /* 0x0c401f0003047f89 */ /* 0x000e6200000e0000 */
[----:B0-----:R-:W-:Y:S02]  /*2b00*/  FMNMX.FTZ R5, R10, R7, !PT ;  /* 0x000000070a057209 */ /* 0x001fe40007810000 */
[----:B-1----:R-:W-:-:S03]  /*2b10*/  FMNMX.FTZ R12, R3, R4, !PT ;  /* 0x00000004030c7209 */ /* 0x002fc60007810000 */
[C---:B------:R-:W-:Y:S01]  /*2b20*/  FMUL.FTZ R157, R5.reuse, UR10 ;  /* 0x0000000a059d7c20 */ /* 0x040fe20008410000 */
[----:B------:R0:W-:Y:S01]  /*2b30*/  BAR.SYNC.DEFER_BLOCKING R161, 0x100 ;  /* 0x000400a10000751d */ /* 0x0001e20000010000 */
[----:B------:R-:W-:-:S04]  /*2b40*/  FSETP.NEU.FTZ.AND P1, PT, R5, -INF , PT ;  /* 0xff8000000500780b */ /* 0x000fc80003f3d000 */
[----:B------:R-:W-:Y:S01]  /*2b50*/  FSEL R157, R157, RZ, P1 ;  /* 0x000000ff9d9d7208 */ /* 0x000fe20000800000 */
[----:B------:R-:W1:Y:S04]  /*2b60*/  SHFL.BFLY PT, R25, R12, 0x1, 0x1f ;  /* 0x0c201f000c197f89 */ /* 0x000e6800000e0000 */
[--C-:B------:R-:W-:Y:S01]  /*2b70*/  FFMA.FTZ R6, R6, UR10, -R157.reuse ;  /* 0x0000000a06067c23 */ /* 0x100fe2000801089d */
[--C-:B------:R-:W-:Y:S01]  /*2b80*/  FFMA.FTZ R7, R28, UR10, -R157.reuse ;  /* 0x0000000a1c077c23 */ /* 0x100fe2000801089d */
[--C-:B------:R-:W-:Y:S01]  /*2b90*/  FFMA.FTZ R8, R8, UR10, -R157.reuse ;  /* 0x0000000a08087c23 */ /* 0x100fe2000801089d */
[--C-:B------:R-:W-:Y:S01]  /*2ba0*/  FFMA.FTZ R24, R24, UR10, -R157.reuse ;  /* 0x0000000a18187c23 */ /* 0x100fe2000801089d */
[--C-:B------:R-:W-:Y:S01]  /*2bb0*/  FFMA.FTZ R159, R160, UR10, -R157.reuse ;  /* 0x0000000aa09f7c23 */ /* 0x100fe2000801089d */
[--C-:B------:R-:W-:Y:S01]  /*2bc0*/  FFMA.FTZ R160, R162, UR10, -R157.reuse ;  /* 0x0000000aa2a07c23 */ /* 0x100fe2000801089d */
[----:B------:R-:W-:Y:S01]  /*2bd0*/  MUFU.EX2 R6, R6 ;  /* 0x0000000600067308 */ /* 0x000fe20000000800 */
[--C-:B0-----:R-:W-:Y:S01]  /*2be0*/  FFMA.FTZ R161, R164, UR10, -R157.reuse ;  /* 0x0000000aa4a17c23 */ /* 0x101fe2000801089d */
[--C-:B------:R-:W-:Y:S01]  /*2bf0*/  FFMA.FTZ R162, R174, UR10, -R157.reuse ;  /* 0x0000000aaea27c23 */ /* 0x100fe2000801089d */
        /* <DEDUP_REMOVED lines=8> */
[----:B-1----:R-:W-:-:S05]  /*2c80*/  FMNMX.FTZ R4, R12, R25, !PT ;  /* 0x000000190c047209 */ /* 0x002fca0007810000 */
[----:B------:R-:W-:Y:S01]  /*2c90*/  MUFU.EX2 R7, R7 ;  /* 0x0000000700077308 */ /* 0x000fe20000000800 */
[C---:B------:R-:W-:Y:S01]  /*2ca0*/  FSETP.NEU.FTZ.AND P1, PT, R4.reuse, -INF , PT ;  /* 0xff8000000400780b */ /* 0x040fe20003f3d000 */
[----:B------:R-:W-:-:S06]  /*2cb0*/  FMUL.FTZ R158, R4, UR10 ;  /* 0x0000000a049e7c20 */ /* 0x000fcc0008410000 */
[----:B------:R-:W1:Y:S01]  /*2cc0*/  MUFU.EX2 R8, R8 ;  /* 0x0000000800087308 */ /* 0x000e620000000800 */
[----:B------:R-:W-:Y:S02]  /*2cd0*/  FSEL R158, R158, RZ, P1 ;  /* 0x000000ff9e9e7208 */ /* 0x000fe40000800000 */
[----:B0-----:R-:W-:Y:S01]  /*2ce0*/  F2FP.F16.F32.PACK_AB R152, R6, R3 ;  /* 0x000000030698723e */ /* 0x001fe200000000ff */
[----:B------:R-:W-:Y:S02]  /*2cf0*/  FADD.FTZ R6, R3, R6 ;  /* 0x0000000603067221 */ /* 0x000fe40000010000 */
        /* <DEDUP_REMOVED lines=11> */
[----:B-1----:R-:W-:Y:S01]  /*2db0*/  F2FP.F16.F32.PACK_AB R154, R8, R7 ;  /* 0x00000007089a723e */ /* 0x002fe200000000ff */
        /* <DEDUP_REMOVED lines=16> */
[----:B------:R-:W-:Y:S01]  /*2ec0*/  FFMA.FTZ R179, R172, UR10, -R157 ;  /* 0x0000000aacb37c23 */ /* 0x000fe2000801089d */
[--C-:B------:R-:W-:Y:S01]  /*2ed0*/  FFMA.FTZ R170, R167, UR10, -R158.reuse ;  /* 0x0000000aa7aa7c23 */ /* 0x100fe2000801089e */
[----:B------:R-:W1:Y:S01]  /*2ee0*/  MUFU.EX2 R12, R12 ;  /* 0x0000000c000c7308 */ /* 0x000e620000000800 */
[----:B0-----:R-:W-:Y:S01]  /*2ef0*/  F2FP.F16.F32.PACK_AB R153, R10, R9 ;  /* 0x000000090a99723e */ /* 0x001fe200000000ff */
[--C-:B------:R-:W-:Y:S01]  /*2f00*/  FFMA.FTZ R165, R165, UR10, -R158.reuse ;  /* 0x0000000aa5a57c23 */ /* 0x100fe2000801089e */
[--C-:B------:R-:W-:Y:S01]  /*2f10*/  FFMA.FTZ R167, R169, UR10, -R158.reuse ;  /* 0x0000000aa9a77c23 */ /* 0x100fe2000801089e */
[--C-:B------:R-:W-:Y:S01]  /*2f20*/  FFMA.FTZ R172, R171, UR10, -R158.reuse ;  /* 0x0000000aabac7c23 */ /* 0x100fe2000801089e */
[--C-:B------:R-:W-:Y:S01]  /*2f30*/  FFMA.FTZ R21, R21, UR10, -R158.reuse ;  /* 0x0000000a15157c23 */ /* 0x100fe2000801089e */
[--C-:B------:R-:W-:Y:S01]  /*2f40*/  FFMA.FTZ R22, R22, UR10, -R158.reuse ;  /* 0x0000000a16167c23 */ /* 0x100fe2000801089e */
[--C-:B------:R-:W-:Y:S01]  /*2f50*/  FFMA.FTZ R23, R23, UR10, -R158.reuse ;  /* 0x0000000a17177c23 */ /* 0x100fe2000801089e */
[----:B------:R-:W-:Y:S01]  /*2f60*/  MUFU.EX2 R159, R159 ;  /* 0x0000009f009f7308 */ /* 0x000fe20000000800 */
[----:B------:R-:W-:Y:S01]  /*2f70*/  FFMA.FTZ R156, R156, UR10, -R158 ;  /* 0x0000000a9c9c7c23 */ /* 0x000fe2000801089e */
[----:B------:R-:W-:Y:S01]  /*2f80*/  FADD.FTZ R10, R9, R10 ;  /* 0x0000000a090a7221 */ /* 0x000fe20000010000 */
[----:B------:R-:W-:-:S04]  /*2f90*/  FADD.FTZ R7, R7, R6 ;  /* 0x0000000607077221 */ /* 0x000fc80000010000 */
[----:B------:R-:W-:Y:S01]  /*2fa0*/  FADD.FTZ R8, R8, R7 ;  /* 0x0000000708087221 */ /* 0x000fe20000010000 */
[----:B------:R-:W0:Y:S01]  /*2fb0*/  MUFU.EX2 R160, R160 ;  /* 0x000000a000a07308 */ /* 0x000e220000000800 */
[----:B-1----:R-:W-:Y:S01]  /*2fc0*/  F2FP.F16.F32.PACK_AB R155, R12, R11 ;  /* 0x0000000b0c9b723e */ /* 0x002fe200000000ff */
[----:B------:R-:W-:-:S03]  /*2fd0*/  FADD.FTZ R11, R11, R10 ;  /* 0x0000000a0b0b7221 */ /* 0x000fc60000010000 */
[----:B------:R-:W-:Y:S01]  /*2fe0*/  WARPGROUP.ARRIVE ;  /* 0x00000000000079c5 */ /* 0x000fe20000000000 */
[----:B------:R-:W-:Y:S02]  /*2ff0*/  FADD.FTZ R12, R12, R11 ;  /* 0x0000000b0c0c7221 */ /* 0x000fe40000010000 */
[----:B------:R-:W-:Y:S03]  /*3000*/  MUFU.EX2 R161, R161 ;  /* 0x000000a100a17308 */ /* 0x000fe60000000800 */
[----:B------:R-:W-:Y:S01]  /*3010*/  HGMMA.64x256x16.F32 R24, R152, gdesc[UR4].tnspB, RZ, !UPT, gsb0 ;  /* 0x43e0000498187df0 */ /* 0x000fe2000c0008ff */
[----:B------:R-:W-:Y:S01]  /*3020*/  UIADD3 UR6, UR11, 0x80, URZ ;  /* 0x000000800b067890 */ /* 0x000fe2000fffe03f */
[----:B------:R-:W-:-:S03]  /*3030*/  UMOV UR7, 0x40000040 ;  /* 0x4000004000077882 */ /* 0x000fc60000000000 */
[----:B------:R-:W-:Y:S08]  /*3040*/  MUFU.EX2 R162, R162 ;  /* 0x000000a200a27308 */ /* 0x000ff00000000800 */
[----:B------:R-:W-:Y:S08]  /*3050*/  MUFU.EX2 R163, R163 ;  /* 0x000000a300a37308 */ /* 0x000ff00000000800 */
[----:B------:R-:W1:Y:S08]  /*3060*/  MUFU.EX2 R164, R164 ;  /* 0x000000a400a47308 */ /* 0x000e700000000800 */
[----:B------:R-:W-:Y:S08]  /*3070*/  MUFU.EX2 R173, R173 ;  /* 0x000000ad00ad7308 */ /* 0x000ff00000000800 */
[----:B------:R-:W3:Y:S08]  /*3080*/  MUFU.EX2 R174, R174 ;  /* 0x000000ae00ae7308 */ /* 0x000ef00000000800 */
[----:B------:R-:W-:Y:S08]  /*3090*/  MUFU.EX2 R176, R176 ;  /* 0x000000b000b07308 */ /* 0x000ff00000000800 */
[----:B------:R-:W4:Y:S08]  /*30a0*/  MUFU.EX2 R183, R183 ;  /* 0x000000b700b77308 */ /* 0x000f300000000800 */
[----:B------:R-:W-:Y:S08]  /*30b0*/  MUFU.EX2 R178, R178 ;  /* 0x000000b200b27308 */ /* 0x000ff00000000800 */
[----:B------:R-:W-:Y:S08]  /*30c0*/  MUFU.EX2 R185, R185 ;  /* 0x000000b900b97308 */ /* 0x000ff00000000800 */
[----:B------:R-:W-:Y:S08]  /*30d0*/  MUFU.EX2 R180, R180 ;  /* 0x000000b400b47308 */ /* 0x000ff00000000800 */
[----:B------:R-:W5:Y:S08]  /*30e0*/  MUFU.EX2 R187, R187 ;  /* 0x000000bb00bb7308 */ /* 0x000f700000000800 */
[----:B------:R-:W-:Y:S08]  /*30f0*/  MUFU.EX2 R182, R182 ;  /* 0x000000b600b67308 */ /* 0x000ff00000000800 */
[----:B------:R-:W2:Y:S08]  /*3100*/  MUFU.EX2 R189, R189 ;  /* 0x000000bd00bd7308 */ /* 0x000eb00000000800 */
[----:B------:R-:W-:Y:S08]  /*3110*/  MUFU.EX2 R184, R184 ;  /* 0x000000b800b87308 */ /* 0x000ff00000000800 */
[----:B------:R-:W2:Y:S08]  /*3120*/  MUFU.EX2 R191, R191 ;  /* 0x000000bf00bf7308 */ /* 0x000eb00000000800 */
[----:B------:R-:W-:Y:S08]  /*3130*/  MUFU.EX2 R186, R186 ;  /* 0x000000ba00ba7308 */ /* 0x000ff00000000800 */
[----:B------:R-:W-:Y:S08]  /*3140*/  MUFU.EX2 R193, R193 ;  /* 0x000000c100c17308 */ /* 0x000ff00000000800 */
[----:B------:R-:W-:Y:S08]  /*3150*/  MUFU.EX2 R181, R181 ;  /* 0x000000b500b57308 */ /* 0x000ff00000000800 */
[----:B------:R-:W2:Y:S08]  /*3160*/  MUFU.EX2 R188, R188 ;  /* 0x000000bc00bc7308 */ /* 0x000eb00000000800 */
        /* <DEDUP_REMOVED lines=14> */
[----:B------:R-:W-:Y:S01]  /*3250*/  MUFU.EX2 R21, R21 ;  /* 0x0000001500157308 */ /* 0x000fe20000000800 */
[----:B------:R-:W-:-:S02]  /*3260*/  WARPGROUP.DEPBAR.LE gsb0, 0x0 ;  /* 0x00008000000079c5 */ /* 0x000fc40000010000 */
[----:B0-----:R-:W-:Y:S01]  /*3270*/  F2FP.F16.F32.PACK_AB R152, R160, R159 ;  /* 0x0000009fa098723e */ /* 0x001fe200000000ff */
[----:B------:R-:W-:Y:S01]  /*3280*/  FADD.FTZ R159, R159, R8 ;  /* 0x000000089f9f7221 */ /* 0x000fe20000010000 */
[----:B-1----:R-:W-:Y:S01]  /*3290*/  F2FP.F16.F32.PACK_AB R153, R164, R163 ;  /* 0x000000a3a499723e */ /* 0x002fe200000000ff */
[----:B------:R-:W-:Y:S01]  /*32a0*/  FADD.FTZ R163, R163, R12 ;  /* 0x0000000ca3a37221 */ /* 0x000fe20000010000 */
[----:B------:R-:W-:Y:S01]  /*32b0*/  F2FP.F16.F32.PACK_AB R154, R162, R161 ;  /* 0x000000a1a29a723e */ /* 0x000fe200000000ff */
[----:B------:R-:W0:Y:S01]  /*32c0*/  MUFU.EX2 R22, R22 ;  /* 0x0000001600167308 */ /* 0x000e220000000800 */
[----:B---3--:R-:W-:Y:S01]  /*32d0*/  F2FP.F16.F32.PACK_AB R155, R174, R173 ;  /* 0x000000adae9b723e */ /* 0x008fe200000000ff */
[----:B------:R-:W-:Y:S01]  /*32e0*/  FADD.FTZ R160, R160, R159 ;  /* 0x0000009fa0a07221 */ /* 0x000fe20000010000 */
[----:B------:R-:W-:Y:S02]  /*32f0*/  FADD.FTZ R164, R164, R163 ;  /* 0x000000a3a4a47221 */ /* 0x000fe40000010000 */
[----:B------:R-:W-:Y:S01]  /*3300*/  WARPGROUP.ARRIVE ;  /* 0x00000000000079c5 */ /* 0x000fe20000000000 */
[----:B------:R-:W-:Y:S01]  /*3310*/  FADD.FTZ R161, R161, R160 ;  /* 0x000000a0a1a17221 */ /* 0x000fe20000010000 */
[----:B------:R-:W-:Y:S01]  /*3320*/  FADD.FTZ R173, R173, R164 ;  /* 0x000000a4adad7221 */ /* 0x000fe20000010000 */
[----:B------:R-:W-:Y:S02]  /*3330*/  MUFU.EX2 R23, R23 ;  /* 0x0000001700177308 */ /* 0x000fe40000000800 */
[----:B------:R-:W-:Y:S01]  /*3340*/  FADD.FTZ R161, R162, R161 ;  /* 0x000000a1a2a17221 */ /* 0x000fe20000010000 */
[----:B------:R-:W-:Y:S01]  /*3350*/  HGMMA.64x256x16.F32 R24, R152, gdesc[UR4].tnspB, R24, gsb0 ;  /* 0x43e0000498187df0 */ /* 0x000fe20008000818 */
[----:B------:R-:W-:Y:S01]  /*3360*/  UIADD3 UR6, UR11, 0x100, URZ ;  /* 0x000001000b067890 */ /* 0x000fe2000fffe03f */
[----:B------:R-:W-:Y:S01]  /*3370*/  FADD.FTZ R173, R174, R173 ;  /* 0x000000adaead7221 */ /* 0x000fe20000010000 */
[----:B------:R-:W-:-:S02]  /*3380*/  UMOV UR7, 0x40000040 ;  /* 0x4000004000077882 */ /* 0x000fc40000000000 */
[----:B------:R-:W1:Y:S01]  /*3390*/  MUFU.EX2 R156, R156 ;  /* 0x0000009c009c7308 */ /* 0x000e620000000800 */
[----:B------:R-:W-:Y:S02]  /*33a0*/  WARPGROUP.DEPBAR.LE gsb0, 0x0 ;  /* 0x00008000000079c5 */ /* 0x000fe40000010000 */
[----:B----4-:R-:W-:Y:S01]  /*33b0*/  F2FP.F16.F32.PACK_AB R152, R183, R176 ;  /* 0x000000b0b798723e */ /* 0x010fe200000000ff */
[----:B------:R-:W-:Y:S01]  /*33c0*/  FADD.FTZ R176, R176, R161 ;  /* 0x000000a1b0b07221 */ /* 0x000fe20000010000 */
[----:B-----5:R-:W-:Y:S01]  /*33d0*/  F2FP.F16.F32.PACK_AB R153, R187, R180 ;  /* 0x000000b4bb99723e */ /* 0x020fe200000000ff */
[----:B------:R-:W-:Y:S01]  /*33e0*/  FADD.FTZ R180, R180, R173 ;  /* 0x000000adb4b47221 */ /* 0x000fe20000010000 */
[----:B------:R-:W-:Y:S01]  /*33f0*/  F2FP.F16.F32.PACK_AB R154, R185, R178 ;  /* 0x000000b2b99a723e */ /* 0x000fe200000000ff */
[----:B------:R-:W-:Y:S01]  /*3400*/  FADD.FTZ R183, R183, R176 ;  /* 0x000000b0b7b77221 */ /* 0x000fe20000010000 */
[----:B--2---:R-:W-:Y:S01]  /*3410*/  F2FP.F16.F32.PACK_AB R155, R189, R182 ;  /* 0x000000b6bd9b723e */ /* 0x004fe200000000ff */
[----:B------:R-:W-:-:S02]  /*3420*/  FADD.FTZ R187, R187, R180 ;  /* 0x000000b4bbbb7221 */ /* 0x000fc40000010000 */
[----:B------:R-:W-:Y:S01]  /*3430*/  FADD.FTZ R178, R178, R183 ;  /* 0x000000b7b2b27221 */ /* 0x000fe20000010000 */
[----:B------:R-:W-:Y:S01]  /*3440*/  WARPGROUP.ARRIVE ;  /* 0x00000000000079c5 */ /* 0x000fe20000000000 */
[----:B------:R-:W-:Y:S02]  /*3450*/  FADD.FTZ R182, R182, R187 ;  /* 0x000000bbb6b67221 */ /* 0x000fe40000010000 */
[----:B------:R-:W-:Y:S02]  /*3460*/  FADD.FTZ R185, R185, R178 ;  /* 0x000000b2b9b97221 */ /* 0x000fe40000010000 */
[----:B------:R-:W-:-:S05]  /*3470*/  FADD.FTZ R182, R189, R182 ;  /* 0x000000b6bdb67221 */ /* 0x000fca0000010000 */
[----:B------:R-:W-:Y:S01]  /*3480*/  HGMMA.64x256x16.F32 R24, R152, gdesc[UR4].tnspB, R24, gsb0 ;  /* 0x43e0000498187df0 */ /* 0x000fe20008000818 */
[----:B------:R-:W-:Y:S01]  /*3490*/  UIADD3 UR6, UR11, 0x180, URZ ;  /* 0x000001800b067890 */ /* 0x000fe2000fffe03f */
[----:B------:R-:W-:Y:S01]  /*34a0*/  UMOV UR7, 0x40000040 ;  /* 0x4000004000077882 */ /* 0x000fe20000000000 */
[----:B------:R-:W-:Y:S02]  /*34b0*/  WARPGROUP.DEPBAR.LE gsb0, 0x0 ;  /* 0x00008000000079c5 */ /* 0x000fe40000010000 */
[----:B------:R-:W-:Y:S01]  /*34c0*/  F2FP.F16.F32.PACK_AB R152, R191, R184 ;  /* 0x000000b8bf98723e */ /* 0x000fe200000000ff */
[----:B------:R-:W-:Y:S01]  /*34d0*/  FADD.FTZ R184, R184, R185 ;  /* 0x000000b9b8b87221 */ /* 0x000fe20000010000 */
[----:B------:R-:W-:Y:S01]  /*34e0*/  F2FP.F16.F32.PACK_AB R153, R188, R181 ;  /* 0x000000b5bc99723e */ /* 0x000fe200000000ff */
[----:B------:R-:W-:Y:S01]  /*34f0*/  FADD.FTZ R181, R181, R182 ;  /* 0x000000b6b5b57221 */ /* 0x000fe20000010000 */
[----:B------:R-:W-:Y:S01]  /*3500*/  F2FP.F16.F32.PACK_AB R154, R193, R186 ;  /* 0x000000bac19a723e */ /* 0x000fe200000000ff */
[----:B------:R-:W-:Y:S01]  /*3510*/  FADD.FTZ R191, R191, R184 ;  /* 0x000000b8bfbf7221 */ /* 0x000fe20000010000 */
[----:B------:R-:W-:Y:S01]  /*3520*/  F2FP.F16.F32.PACK_AB R155, R190, R175 ;  /* 0x000000afbe9b723e */ /* 0x000fe200000000ff */
[----:B------:R-:W-:-:S02]  /*3530*/  FADD.FTZ R188, R188, R181 ;  /* 0x000000b5bcbc7221 */ /* 0x000fc40000010000 */
[----:B------:R-:W-:Y:S01]  /*3540*/  FADD.FTZ R186, R186, R191 ;  /* 0x000000bfbaba7221 */ /* 0x000fe20000010000 */
[----:B------:R-:W-:Y:S01]  /*3550*/  WARPGROUP.ARRIVE ;  /* 0x00000000000079c5 */ /* 0x000fe20000000000 */
[----:B------:R-:W-:Y:S02]  /*3560*/  FADD.FTZ R175, R175, R188 ;  /* 0x000000bcafaf7221 */ /* 0x000fe40000010000 */
[----:B------:R-:W-:Y:S02]  /*3570*/  FADD.FTZ R193, R193, R186 ;  /* 0x000000bac1c17221 */ /* 0x000fe40000010000 */
[----:B------:R-:W-:-:S08]  /*3580*/  FADD.FTZ R190, R190, R175 ;  /* 0x000000afbebe7221 */ /* 0x000fd00000010000 */
        /* <DEDUP_REMOVED lines=23> */
[----:B0-----:R-:W-:Y:S01]  /*3700*/  F2FP.F16.F32.PACK_AB R153, R22, R21 ;  /* 0x000000151699723e */ /* 0x001fe200000000ff */
[----:B------:R-:W-:Y:S01]  /*3710*/  FADD.FTZ R21, R21, R172 ;  /* 0x000000ac15157221 */ /* 0x000fe20000010000 */
[----:B------:R-:W-:Y:S01]  /*3720*/  F2FP.F16.F32.PACK_AB R154, R20, R15 ;  /* 0x0000000f149a723e */ /* 0x000fe200000000ff */
[----:B------:R-:W-:Y:S01]  /*3730*/  FADD.FTZ R14, R14, R13 ;  /* 0x0000000d0e0e7221 */ /* 0x000fe20000010000 */
[----:B-1----:R-:W-:Y:S01]  /*3740*/  F2FP.F16.F32.PACK_AB R155, R156, R23 ;  /* 0x000000179c9b723e */ /* 0x002fe200000000ff */
[----:B------:R-:W-:-:S02]  /*3750*/  FADD.FTZ R22, R22, R21 ;  /* 0x0000001516167221 */ /* 0x000fc40000010000 */
[----:B------:R-:W-:Y:S01]  /*3760*/  FADD.FTZ R3, R15, R14 ;  /* 0x0000000e0f037221 */ /* 0x000fe20000010000 */
[----:B------:R-:W-:Y:S01]  /*3770*/  WARPGROUP.ARRIVE ;  /* 0x00000000000079c5 */ /* 0x000fe20000000000 */
[----:B------:R-:W-:Y:S02]  /*3780*/  FADD.FTZ R23, R23, R22 ;  /* 0x0000001617177221 */ /* 0x000fe40000010000 */
[----:B------:R-:W-:Y:S02]  /*3790*/  FADD.FTZ R3, R20, R3 ;  /* 0x0000000314037221 */ /* 0x000fe40000010000 */
[----:B------:R-:W-:-:S08]  /*37a0*/  FADD.FTZ R6, R156, R23 ;  /* 0x000000179c067221 */ /* 0x000fd00000010000 */
[----:B------:R-:W-:Y:S03]  /*37b0*/  HGMMA.64x256x16.F32 R24, R152, gdesc[UR4].tnspB, R24, gsb0 ;  /* 0x43e0000498187df0 */ /* 0x000fe60008000818 */
[----:B------:R-:W-:Y:S02]  /*37c0*/  WARPGROUP.DEPBAR.LE gsb0, 0x0 ;  /* 0x00008000000079c5 */ /* 0x000fe40000010000 */
[----:B------:R-:W-:Y:S05]  /*37d0*/  @!P0 BRA `(.L_x_9229) ;  /* 0x0000000000048947 */ /* 0x000fea0003800000 */
[----:B------:R-:W-:Y:S01]  /*37e0*/  BPT.TRAP 0x1 ;  /* 0x000000040000795c */ /* 0x000fe20000300000 */
.L_x_9229:
[----:B------:R-:W-:Y:S02]  /*37f0*/  UISETP.GE.AND UP0, UPT, UR47, 0x61, UPT ;  /* 0x000000612f00788c */ /* 0x000fe4000bf06270 */
[----:B------:R-:W-:-:S04]  /*3800*/  UIADD3 UR27, UR27, 0x32460, URZ ;  /* 0x000324601b1b7890 */ /* 0x000fc8000fffe03f */
[----:B------:R-:W-:Y:S01]  /*3810*/  PLOP3.LUT P1, PT, PT, PT, UP0, 0x80, 0x0 ;  /* 0x000000000000781c */ /* 0x000fe20003f2f008 */
[----:B------:R-:W-:-:S09]  /*3820*/  UPRMT UR27, UR45, 0x654, UR27 ;  /* 0x000006542d1b7896 */ /* 0x000fd2000800001b */
[----:B------:R-:W-:Y:S03]  /*3830*/  SYNCS.ARRIVE.TRANS64.RED.A1T0 RZ, [UR27], RZ ;  /* 0x000000ffffff79a7 */ /* 0x000fe6000810041b */
[----:B------:R-:W-:Y:S05]  /*3840*/  @!P1 BRA `(.L_x_9230) ;  /* 0x0000002800a09947 */ /* 0x000fea0003800000 */
[----:B------:R-:W-:Y:S01]  /*3850*/  IMAD.MOV.U32 R7, RZ, RZ, R4 ;  /* 0x000000ffff077224 */ /* 0x000fe200078e0004 */
[----:B------:R-:W-:Y:S01]  /*3860*/  UIADD3 UR46, UR46, -0x2, URZ ;  /* 0xfffffffe2e2e7890 */ /* 0x000fe2000fffe03f */
[----:B------:R-:W-:Y:S01]  /*3870*/  IMAD.MOV.U32 R8, RZ, RZ, R5 ;  /* 0x000000ffff087224 */ /* 0x000fe200078e0005 */
[----:B------:R-:W-:Y:S01]  /*3880*/  ULDC UR28, c[0x0][0xad0] ;  /* 0x0002b400001c7ab9 */ /* 0x000fe20000000800 */
[----:B------:R-:W-:-:S09]  /*3890*/  ULDC UR27, c[0x0][0xa80] ;  /* 0x0002a000001b7ab9 */ /* 0x000fd20000000800 */
.L_x_9241:
        /* <DEDUP_REMOVED lines=10> */
.L_x_9231:
        /* <DEDUP_REMOVED lines=9> */
.L_x_9232:
[----:B-1----:R-:W-:Y:S05]  /*39d0*/  @P2 BRA `(.L_x_9233) ;  /* 0x0000000000082947 */ /* 0x002fea0003800000 */
[----:B------:R-:W1:Y:S02]  /*39e0*/  SYNCS.PHASECHK.TRANS64.TRYWAIT P2, [UR29+0x32430], R0 ;  /* 0x03243000ff0075a7 */ /* 0x000e64000804015d */
[----:B-1----:R-:W-:Y:S05]  /*39f0*/  @!P2 BRA `(.L_x_9234) ;  /* 0x0000009c0064a947 */ /* 0x002fea0003800000 */
.L_x_9233:
[----:B------:R-:W-:Y:S01]  /*3a00*/  UIMAD UR6, UR37, 0x300, UR24 ;  /* 0x00000300250678a4 */ /* 0x000fe2000f8e0218 */
[----:B------:R-:W-:Y:S01]  /*3a10*/  WARPGROUP.ARRIVE ;  /* 0x00000000000079c5 */ /* 0x000fe20000000000 */
[----:B------:R-:W-:Y:S01]  /*3a20*/  UMOV UR7, 0x40000040 ;  /* 0x4000004000077882 */ /* 0x000fe20000000000 */
[----:B------:R-:W-:Y:S01]  /*3a30*/  UMOV UR11, 0x40000040 ;  /* 0x40000040000b7882 */ /* 0x000fe20000000000 */
[----:B------:R-:W-:Y:S02]  /*3a40*/  UIADD3 UR10, UR6, 0x2, URZ ;  /* 0x00000002060a7890 */ /* 0x000fe4000fffe03f */
[----:B------:R-:W-:Y:S01]  /*3a50*/  UIADD3 UR14, UR6, 0x4, URZ ;  /* 0x00000004060e7890 */ /* 0x000fe2000fffe03f */
[----:B------:R-:W-:Y:S02]  /*3a60*/  UMOV UR15, 0x40000040 ;  /* 0x40000040000f7882 */ /* 0x000fe40000000000 */
[----:B------:R-:W-:Y:S01]  /*3a70*/  HGMMA.64x96x16.F32 R152, gdesc[UR4], RZ, !UPT, gsb0 ;  /* 0x01600000049879f0 */ /* 0x000fe2000c0008ff */
[----:B------:R-:W-:Y:S01]  /*3a80*/  UIADD3 UR18, UR6, 0x6, URZ ;  /* 0x0000000606127890 */ /* 0x000fe2000fffe03f */
        /* <DEDUP_REMOVED lines=13> */
.L_x_9235:
[----:B------:R2:W3:Y:S01]  /*3b60*/  SYNCS.PHASECHK.TRANS64.TRYWAIT P2, [UR29+0x32450], R0 ;  /* 0x03245000ff0075a7 */ /* 0x0004e2000804015d */
[----:B------:R-:W-:Y:S05]  /*3b70*/  @!P0 BRA `(.L_x_9236) ;  /* 0x0000000000048947 */ /* 0x000fea0003800000 */
[----:B------:R-:W-:Y:S01]  /*3b80*/  BPT.TRAP 0x1 ;  /* 0x000000040000795c */ /* 0x000fe20000300000 */
.L_x_9236:
[----:B---3--:R-:W-:Y:S05]  /*3b90*/  @P2 BRA `(.L_x_9237) ;  /* 0x0000000000082947 */ /* 0x008fea0003800000 */
[----:B------:R-:W3:Y:S02]  /*3ba0*/  SYNCS.PHASECHK.TRANS64.TRYWAIT P2, [UR29+0x32450], R0 ;  /* 0x03245000ff0075a7 */ /* 0x000ee4000804015d */
[----:B---3--:R-:W-:Y:S05]  /*3bb0*/  @!P2 BRA `(.L_x_9238) ;  /* 0x0000009c000ca947 */ /* 0x008fea0003800000 */
.L_x_9237:
[----:B------:R-:W-:Y:S01]  /*3bc0*/  ULEA UR20, UR42, UR20, 0xd ;  /* 0x000000142a147291 */ /* 0x000fe2000f8e683f */
[----:B------:R-:W-:Y:S01]  /*3bd0*/  WARPGROUP.ARRIVE ;  /* 0x00000000000079c5 */ /* 0x000fe20000000000 */
[----:B------:R-:W-:-:S05]  /*3be0*/  UIMAD UR7, UR37, 0xc00, UR25 ;  /* 0x00000c00250778a4 */ /* 0x000fca000f8e0219 */
[----:B------:R-:W3:Y:S01]  /*3bf0*/  S2R R201, SR_TID.X ;  /* 0x0000000000c97919 */ /* 0x000ee20000002100 */
[----:B------:R-:W-:Y:S01]  /*3c00*/  UIADD3 UR20, UR20, 0x22400, URZ ;  /* 0x0002240014147890 */ /* 0x000fe2000fffe03f */
[----:B------:R-:W-:Y:S01]  /*3c10*/  UMOV UR23, 0x40000040 ;  /* 0x4000004000177882 */ /* 0x000fe20000000000 */
[----:B------:R-:W-:Y:S02]  /*3c20*/  UMOV UR21, 0x40000040 ;  /* 0x4000004000157882 */ /* 0x000fe40000000000 */
[----:B------:R-:W-:Y:S01]  /*3c30*/  USHF.R.U32.HI UR20, URZ, 0x4, UR20 ;  /* 0x000000043f147899 */ /* 0x000fe20008011614 */
[----:B------:R-:W-:-:S03]  /*3c40*/  UMOV UR22, UR7 ;  /* 0x0000000700167c82 */ /* 0x000fc60008000000 */
[----:B------:R-:W-:-:S04]  /*3c50*/  ULOP3.LUT UR6, UR20, 0x3fff, URZ, 0xc0, !UPT ;  /* 0x00003fff14067892 */ /* 0x000fc8000f8ec03f */
[----:B------:R-:W-:-:S07]  /*3c60*/  ULOP3.LUT UR6, UR6, 0x10000, URZ, 0xfc, !UPT ;  /* 0x0001000006067892 */ /* 0x000fce000f8efc3f */
[----:B------:R-:W-:Y:S02]  /*3c70*/  UMOV UR20, UR6 ;  /* 0x0000000600147c82 */ /* 0x000fe40008000000 */
[----:B------:R-:W-:Y:S01]  /*3c80*/  HGMMA.64x96x16.F32 R152, gdesc[UR20], R152, gsb0 ;  /* 0x01600000149879f0 */ /* 0x000fe20008000898 */
[----:B------:R-:W-:Y:S02]  /*3c90*/  UIADD3 UR22, UR7, 0x2, URZ ;  /* 0x0000000207167890 */ /* 0x000fe4000fffe03f */
[----:B------:R-:W-:Y:S01]  /*3ca0*/  UIADD3 UR20, UR6, 0x2, URZ ;  /* 0x0000000206147890 */ /* 0x000fe2000fffe03f */
[----:B------:R-:W-:Y:S01]  /*3cb0*/  UMOV UR23, 0x40000040 ;  /* 0x4000004000177882 */ /* 0x000fe20000000000 */
[----:B------:R-:W-:Y:S01]  /*3cc0*/  UMOV UR21, 0x40000040 ;  /* 0x4000004000157882 */ /* 0x000fe20000000000 */
[----:B---3--:R-:W-:-:S04]  /*3cd0*/  SHF.R.U32.HI R201, RZ, 0x7, R201 ;  /* 0x00000007ffc97819 */ /* 0x008fc800000116c9 */
[----:B012---:R-:W-:Y:S01]  /*3ce0*/  IADD3 R0, -R201, 0xb, RZ ;  /* 0x0000000bc9007810 */ /* 0x007fe20007ffe1ff */
        /* <DEDUP_REMOVED lines=105> */
.L_x_9239:
        /* <DEDUP_REMOVED lines=60> */
[----:B------:R-:W-:Y:S01]  /*4740*/  UMOV UR10, UR27 ;  /* 0x0000001b000a7c82 */ /* 0x000fe20008000000 */
[----:B------:R-:W-:Y:S01]  /*4750*/  UIADD3 UR6, UR29, 0x32440, URZ ;  /* 0x000324401d067890 */ /* 0x000fe2000fffe03f */
[----:B------:R-:W2:Y:S01]  /*4760*/  MUFU.TANH R156, R156 ;  /* 0x0000009c009c7308 */ /* 0x000ea20000002400 */
[----:B---3--:R-:W-:Y:S01]  /*4770*/  FMNMX.FTZ R5, R15, R152, !PT ;  /* 0x000000980f057209 */ /* 0x008fe20007810000 */
[----:B------:R-:W-:-:S02]  /*4780*/  UIMAD UR11, UR37, 0xc00, UR26 ;  /* 0x00000c00250b78a4 */ /* 0x000fc4000f8e021a */
[----:B------:R-:W-:Y:S01]  /*4790*/  UPRMT UR6, UR30, 0x654, UR6 ;  /* 0x000006541e067896 */ /* 0x000fe20008000006 */
[----:B------:R-:W-:-:S03]  /*47a0*/  UMOV UR7, 0x40000040 ;  /* 0x4000004000077882 */ /* 0x000fc60000000000 */
[----:B------:R-:W3:Y:S01]  /*47b0*/  MUFU.TANH R11, R11 ;  /* 0x0000000b000b7308 */ /* 0x000ee20000002400 */
[----:B-1----:R-:W-:-:S04]  /*47c0*/  FMNMX.FTZ R152, R10, R7, !PT ;  /* 0x000000070a987209 */ /* 0x002fc80007810000 */
[----:B------:R-:W-:Y:S01]  /*47d0*/  SYNCS.ARRIVE.TRANS64.RED.A1T0 RZ, [UR6], RZ ;  /* 0x000000ffffff79a7 */ /* 0x000fe20008100406 */
[----:B------:R-:W-:Y:S02]  /*47e0*/  UMOV UR6, UR11 ;  /* 0x0000000b00067c82 */ /* 0x000fe40008000000 */
        /* <DEDUP_REMOVED lines=75> */
[----:B---3--:R-:W-:-:S05]  /*4ca0*/  FMNMX.FTZ R153, R188, R153, !PT ;  /* 0x00000099bc997209 */ /* 0x008fca0007810000 */
[----:B------:R-:W3:Y:S02]  /*4cb0*/  SHFL.BFLY PT, R154, R153, 0x2, 0x1f ;  /* 0x0c401f00999a7f89 */ /* 0x000ee400000e0000 */
[----:B------:R-:W4:Y:S01]  /*4cc0*/  MUFU.TANH R192, R192 ;  /* 0x000000c000c07308 */ /* 0x000f220000002400 */
[----:B-1----:R-:W-:-:S04]  /*4cd0*/  FMNMX.FTZ R152, R189, R152, !PT ;  /* 0x00000098bd987209 */ /* 0x002fc80007810000 */
[----:B--2---:R-:W-:-:S04]  /*4ce0*/  FMNMX.FTZ R5, R191, R152, !PT ;  /* 0x00000098bf057209 */ /* 0x004fc80007810000 */
[----:B----4-:R-:W-:-:S05]  /*4cf0*/  FMNMX.FTZ R152, R192, R5, !PT ;  /* 0x00000005c0987209 */ /* 0x010fca0007810000 */
[----:B------:R-:W1:Y:S01]  /*4d00*/  SHFL.BFLY PT, R155, R152, 0x2, 0x1f ;  /* 0x0c401f00989b7f89 */ /* 0x000e6200000e0000 */
[----:B---3--:R-:W-:-:S05]  /*4d10*/  FMNMX.FTZ R154, R153, R154, !PT ;  /* 0x0000009a999a7209 */ /* 0x008fca0007810000 */
[----:B------:R-:W2:Y:S01]  /*4d20*/  SHFL.BFLY PT, R5, R154, 0x1, 0x1f ;  /* 0x0c201f009a057f89 */ /* 0x000ea200000e0000 */
[----:B-1----:R-:W-:Y:S01]  /*4d30*/  FMNMX.FTZ R155, R152, R155, !PT ;  /* 0x0000009b989b7209 */ /* 0x002fe20007810000 */
[----:B------:R-:W-:-:S04]  /*4d40*/  VIADD R152, R201, 0x8 ;  /* 0x00000008c9987836 */ /* 0x000fc80000000000 */
[----:B------:R-:W1:Y:S01]  /*4d50*/  SHFL.BFLY PT, R194, R155, 0x1, 0x1f ;  /* 0x0c201f009bc27f89 */ /* 0x000e6200000e0000 */
[----:B--2---:R-:W-:-:S05]  /*4d60*/  FMNMX.FTZ R5, R154, R5, !PT ;  /* 0x000000059a057209 */ /* 0x004fca0007810000 */
[C---:B------:R-:W-:Y:S01]  /*4d70*/  FMUL.FTZ R193, R5.reuse, UR10 ;  /* 0x0000000a05c17c20 */ /* 0x040fe20008410000 */
[----:B------:R-:W-:-:S03]  /*4d80*/  FADD.FTZ R8, -R5, R8 ;  /* 0x0000000805087221 */ /* 0x000fc60000010100 */
[--C-:B------:R-:W-:Y:S01]  /*4d90*/  FFMA.FTZ R190, R4, UR10, -R193.reuse ;  /* 0x0000000a04be7c23 */ /* 0x100fe200080108c1 */
[----:B------:R-:W-:Y:S01]  /*4da0*/  FMUL.FTZ R8, R8, UR10 ;  /* 0x0000000a08087c20 */ /* 0x000fe20008410000 */
        /* <DEDUP_REMOVED lines=11> */
[----:B-1----:R-:W-:Y:S01]  /*4e60*/  FMNMX.FTZ R4, R155, R194, !PT ;  /* 0x000000c29b047209 */ /* 0x002fe20007810000 */
[----:B------:R-:W1:Y:S04]  /*4e70*/  MUFU.EX2 R8, R8 ;  /* 0x0000000800087308 */ /* 0x000e680000000800 */
[C---:B------:R-:W-:Y:S01]  /*4e80*/  FADD.FTZ R7, -R4.reuse, R7 ;  /* 0x0000000704077221 */ /* 0x040fe20000010100 */
[----:B------:R-:W-:-:S03]  /*4e90*/  FMUL.FTZ R194, R4, UR10 ;  /* 0x0000000a04c27c20 */ /* 0x000fc60008410000 */
[----:B------:R-:W-:Y:S01]  /*4ea0*/  FMUL.FTZ R7, R7, UR10 ;  /* 0x0000000a07077c20 */ /* 0x000fe20008410000 */
[--C-:B------:R-:W-:Y:S01]  /*4eb0*/  FFMA.FTZ R10, R10, UR10, -R194.reuse ;  /* 0x0000000a0a0a7c23 */ /* 0x100fe200080108c2 */
[--C-:B------:R-:W-:Y:S01]  /*4ec0*/  FFMA.FTZ R11, R11, UR10, -R194.reuse ;  /* 0x0000000a0b0b7c23 */ /* 0x100fe200080108c2 */
[--C-:B------:R-:W-:Y:S01]  /*4ed0*/  FFMA.FTZ R20, R20, UR10, -R194.reuse ;  /* 0x0000000a14147c23 */ /* 0x100fe200080108c2 */
[--C-:B------:R-:W-:Y:S01]  /*4ee0*/  FFMA.FTZ R195, R22, UR10, -R194.reuse ;  /* 0x0000000a16c37c23 */ /* 0x100fe200080108c2 */
[----:B------:R-:W-:Y:S01]  /*4ef0*/  MUFU.EX2 R9, R9 ;  /* 0x0000000900097308 */ /* 0x000fe20000000800 */
[----:B------:R2:W-:Y:S01]  /*4f00*/  BAR.SYNC.DEFER_BLOCKING R152, 0x100 ;  /* 0x000400980000751d */ /* 0x0005e20000010000 */
[--C-:B------:R-:W-:Y:S01]  /*4f10*/  FFMA.FTZ R22, R156, UR10, -R193.reuse ;  /* 0x0000000a9c167c23 */ /* 0x100fe200080108c1 */
[--C-:B------:R-:W-:Y:S01]  /*4f20*/  FFMA.FTZ R156, R23, UR10, -R194.reuse ;  /* 0x0000000a179c7c23 */ /* 0x100fe200080108c2 */
[-C--:B-1----:R-:W-:Y:S01]  /*4f30*/  FMUL.FTZ R24, R24, R8.reuse ;  /* 0x0000000818187220 */ /* 0x082fe20000410000 */
        /* <DEDUP_REMOVED lines=134> */
[----:B--2---:R-:W-:Y:S01]  /*57a0*/  F2FP.F16.F32.PACK_AB R152, R190, R9 ;  /* 0x00000009be98723e */ /* 0x004fe200000000ff */
[--C-:B------:R-:W-:Y:S01]  /*57b0*/  FFMA.FTZ R21, R21, UR10, -R194.reuse ;  /* 0x0000000a15157c23 */ /* 0x100fe200080108c2 */
[----:B---3--:R-:W-:Y:S01]  /*57c0*/  F2FP.F16.F32.PACK_AB R154, R14, R13 ;  /* 0x0000000d0e9a723e */ /* 0x008fe200000000ff */
[--C-:B------:R-:W-:Y:S01]  /*57d0*/  FFMA.FTZ R23, R160, UR10, -R194.reuse ;  /* 0x0000000aa0177c23 */ /* 0x100fe200080108c2 */
[----:B----4-:R-:W-:Y:S01]  /*57e0*/  F2FP.F16.F32.PACK_AB R153, R11, R10 ;  /* 0x0000000a0b99723e */ /* 0x010fe200000000ff */
[--C-:B------:R-:W-:Y:S01]  /*57f0*/  FFMA.FTZ R158, R162, UR10, -R194.reuse ;  /* 0x0000000aa29e7c23 */ /* 0x100fe200080108c2 */
[----:B-----5:R-:W-:Y:S01]  /*5800*/  F2FP.F16.F32.PACK_AB R155, R195, R20 ;  /* 0x00000014c39b723e */ /* 0x020fe200000000ff */
[----:B------:R-:W-:Y:S01]  /*5810*/  MUFU.EX2 R12, R12 ;  /* 0x0000000c000c7308 */ /* 0x000fe20000000800 */
[--C-:B------:R-:W-:Y:S01]  /*5820*/  FFMA.FTZ R160, R159, UR10, -R193.reuse ;  /* 0x0000000a9fa07c23 */ /* 0x100fe200080108c1 */
[--C-:B------:R-:W-:Y:S01]  /*5830*/  FFMA.FTZ R159, R164, UR10, -R193.reuse ;  /* 0x0000000aa49f7c23 */ /* 0x100fe200080108c1 */
[----:B------:R-:W-:Y:S01]  /*5840*/  WARPGROUP.ARRIVE ;  /* 0x00000000000079c5 */ /* 0x000fe20000000000 */
[--C-:B------:R-:W-:Y:S01]  /*5850*/  FFMA.FTZ R162, R166, UR10, -R193.reuse ;  /* 0x0000000aa6a27c23 */ /* 0x100fe200080108c1 */
[--C-:B------:R-:W-:Y:S01]  /*5860*/  FFMA.FTZ R164, R163, UR10, -R194.reuse ;  /* 0x0000000aa3a47c23 */ /* 0x100fe200080108c2 */
[--C-:B------:R-:W-:Y:S01]  /*5870*/  FFMA.FTZ R161, R161, UR10, -R194.reuse ;  /* 0x0000000aa1a17c23 */ /* 0x100fe200080108c2 */
[--C-:B------:R-:W-:Y:S01]  /*5880*/  FFMA.FTZ R163, R168, UR10, -R194.reuse ;  /* 0x0000000aa8a37c23 */ /* 0x100fe200080108c2 */
[----:B------:R-:W1:Y:S01]  /*5890*/  MUFU.EX2 R15, R15 ;  /* 0x0000000f000f7308 */ /* 0x000e620000000800 */
[----:B------:R-:W-:Y:S01]  /*58a0*/  HGMMA.64x256x16.F32 R24, R152, gdesc[UR4].tnspB, R24, gsb0 ;  /* 0x43e0000498187df0 */ /* 0x000fe20008000818 */
[----:B------:R-:W-:Y:S01]  /*58b0*/  UIADD3 UR6, UR11, 0x80, URZ ;  /* 0x000000800b067890 */ /* 0x000fe2000fffe03f */
[--C-:B------:R-:W-:Y:S01]  /*58c0*/  FFMA.FTZ R166, R170, UR10, -R194.reuse ;  /* 0x0000000aaaa67c23 */ /* 0x100fe200080108c2 */
[----:B------:R-:W-:Y:S01]  /*58d0*/  UMOV UR7, 0x40000040 ;  /* 0x4000004000077882 */ /* 0x000fe20000000000 */
        /* <DEDUP_REMOVED lines=20> */
[--C-:B------:R-:W-:Y:S01]  /*5a20*/  FFMA.FTZ R185, R185, UR10, -R194.reuse ;  /* 0x0000000ab9b97c23 */ /* 0x100fe200080108c2 */
[--C-:B------:R-:W-:Y:S01]  /*5a30*/  FFMA.FTZ R188, R189, UR10, -R194.reuse ;  /* 0x0000000abdbc7c23 */ /* 0x100fe200080108c2 */
[--C-:B------:R-:W-:Y:S01]  /*5a40*/  FFMA.FTZ R187, R191, UR10, -R194.reuse ;  /* 0x0000000abfbb7c23 */ /* 0x100fe200080108c2 */
[----:B------:R-:W-:Y:S01]  /*5a50*/  FFMA.FTZ R192, R192, UR10, -R194 ;  /* 0x0000000ac0c07c23 */ /* 0x000fe200080108c2 */
[----:B------:R-:W-:Y:S01]  /*5a60*/  FFMA.FTZ R3, R8, R3, R9 ;  /* 0x0000000308037223 */ /* 0x000fe20000010009 */
[----:B------:R-:W-:-:S02]  /*5a70*/  FFMA.FTZ R6, R7, R6, R10 ;  /* 0x0000000607067223 */ /* 0x000fc4000001000a */
[----:B------:R-:W2:Y:S01]  /*5a80*/  MUFU.EX2 R156, R156 ;  /* 0x0000009c009c7308 */ /* 0x000ea20000000800 */
[----:B------:R-:W-:Y:S01]  /*5a90*/  FADD.FTZ R190, R190, R3 ;  /* 0x00000003bebe7221 */ /* 0x000fe20000010000 */
[----:B------:R-:W-:-:S03]  /*5aa0*/  FADD.FTZ R11, R11, R6 ;  /* 0x000000060b0b7221 */ /* 0x000fc60000010000 */
[----:B------:R-:W-:Y:S01]  /*5ab0*/  FADD.FTZ R13, R13, R190 ;  /* 0x000000be0d0d7221 */ /* 0x000fe20000010000 */
[----:B------:R-:W-:Y:S02]  /*5ac0*/  FADD.FTZ R20, R20, R11 ;  /* 0x0000000b14147221 */ /* 0x000fe40000010000 */
[----:B------:R-:W-:Y:S01]  /*5ad0*/  MUFU.EX2 R23, R23 ;  /* 0x0000001700177308 */ /* 0x000fe20000000800 */
[----:B------:R-:W-:Y:S01]  /*5ae0*/  FADD.FTZ R13, R14, R13 ;  /* 0x0000000d0e0d7221 */ /* 0x000fe20000010000 */
[----:B------:R-:W-:-:S06]  /*5af0*/  FADD.FTZ R20, R195, R20 ;  /* 0x00000014c3147221 */ /* 0x000fcc0000010000 */
        /* <DEDUP_REMOVED lines=8> */
[----:B------:R-:W0:Y:S08]  /*5b80*/  MUFU.EX2 R166, R166 ;  /* 0x000000a600a67308 */ /* 0x000e300000000800 */
[----:B------:R-:W-:Y:S08]  /*5b90*/  MUFU.EX2 R165, R165 ;  /* 0x000000a500a57308 */ /* 0x000ff00000000800 */
[----:B------:R-:W0:Y:S08]  /*5ba0*/  MUFU.EX2 R168, R168 ;  /* 0x000000a800a87308 */ /* 0x000e300000000800 */
[----:B------:R-:W-:Y:S08]  /*5bb0*/  MUFU.EX2 R167, R167 ;  /* 0x000000a700a77308 */ /* 0x000ff00000000800 */
[----:B------:R-:W-:Y:S08]  /*5bc0*/  MUFU.EX2 R170, R170 ;  /* 0x000000aa00aa7308 */ /* 0x000ff00000000800 */
[----:B------:R-:W-:Y:S08]  /*5bd0*/  MUFU.EX2 R169, R169 ;  /* 0x000000a900a97308 */ /* 0x000ff00000000800 */
[----:B------:R-:W0:Y:S08]  /*5be0*/  MUFU.EX2 R172, R172 ;  /* 0x000000ac00ac7308 */ /* 0x000e300000000800 */
        /* <DEDUP_REMOVED lines=12> */
[----:B------:R-:W-:Y:S01]  /*5cb0*/  MUFU.EX2 R183, R183 ;  /* 0x000000b700b77308 */ /* 0x000fe20000000800 */
[----:B------:R-:W-:-:S02]  /*5cc0*/  WARPGROUP.DEPBAR.LE gsb0, 0x0 ;  /* 0x00008000000079c5 */ /* 0x000fc40000010000 */
[----:B-1----:R-:W-:-:S05]  /*5cd0*/  F2FP.F16.F32.PACK_AB R152, R15, R12 ;  /* 0x0000000c0f98723e */ /* 0x002fca00000000ff */
[----:B------:R-:W-:Y:S01]  /*5ce0*/  MUFU.EX2 R186, R186 ;  /* 0x000000ba00ba7308 */ /* 0x000fe20000000800 */
[----:B--2---:R-:W-:Y:S01]  /*5cf0*/  F2FP.F16.F32.PACK_AB R153, R156, R21 ;  /* 0x000000159c99723e */ /* 0x004fe200000000ff */
[----:B------:R-:W-:Y:S01]  /*5d00*/  FADD.FTZ R12, R12, R13 ;  /* 0x0000000d0c0c7221 */ /* 0x000fe20000010000 */
[----:B------:R-:W-:Y:S01]  /*5d10*/  F2FP.F16.F32.PACK_AB R154, R197, R22 ;  /* 0x00000016c59a723e */ /* 0x000fe200000000ff */
[----:B------:R-:W-:Y:S01]  /*5d20*/  FADD.FTZ R21, R21, R20 ;  /* 0x0000001415157221 */ /* 0x000fe20000010000 */
[----:B---3--:R-:W-:Y:S01]  /*5d30*/  F2FP.F16.F32.PACK_AB R155, R158, R23 ;  /* 0x000000179e9b723e */ /* 0x008fe200000000ff */
[----:B------:R-:W-:Y:S02]  /*5d40*/  FADD.FTZ R15, R15, R12 ;  /* 0x0000000c0f0f7221 */ /* 0x000fe40000010000 */
[----:B------:R-:W-:Y:S01]  /*5d50*/  MUFU.EX2 R185, R185 ;  /* 0x000000b900b97308 */ /* 0x000fe20000000800 */
[----:B------:R-:W-:Y:S01]  /*5d60*/  WARPGROUP.ARRIVE ;  /* 0x00000000000079c5 */ /* 0x000fe20000000000 */
[----:B------:R-:W-:Y:S01]  /*5d70*/  FADD.FTZ R156, R156, R21 ;  /* 0x000000159c9c7221 */ /* 0x000fe20000010000 */
[----:B------:R-:W-:-:S03]  /*5d80*/  FADD.FTZ R22, R22, R15 ;  /* 0x0000000f16167221 */ /* 0x000fc60000010000 */
[----:B------:R-:W-:Y:S01]  /*5d90*/  FADD.FTZ R23, R23, R156 ;  /* 0x0000009c17177221 */ /* 0x000fe20000010000 */
[----:B------:R-:W-:Y:S01]  /*5da0*/  HGMMA.64x256x16.F32 R24, R152, gdesc[UR4].tnspB, R24, gsb0 ;  /* 0x43e0000498187df0 */ /* 0x000fe20008000818 */
[----:B------:R-:W-:Y:S01]  /*5db0*/  UIADD3 UR6, UR11, 0x100, URZ ;  /* 0x000001000b067890 */ /* 0x000fe2000fffe03f */
[----:B------:R-:W1:Y:S01]  /*5dc0*/  MUFU.EX2 R188, R188 ;  /* 0x000000bc00bc7308 */ /* 0x000e620000000800 */
[----:B------:R-:W-:Y:S01]  /*5dd0*/  UMOV UR7, 0x40000040 ;  /* 0x4000004000077882 */ /* 0x000fe20000000000 */
[----:B------:R-:W-:Y:S01]  /*5de0*/  FADD.FTZ R22, R197, R22 ;  /* 0x00000016c5167221 */ /* 0x000fe20000010000 */
[----:B------:R-:W-:-:S05]  /*5df0*/  FADD.FTZ R158, R158, R23 ;  /* 0x000000179e9e7221 */ /* 0x000fca0000010000 */
[----:B------:R-:W-:Y:S08]  /*5e00*/  MUFU.EX2 R187, R187 ;  /* 0x000000bb00bb7308 */ /* 0x000ff00000000800 */
[----:B------:R-:W2:Y:S01]  /*5e10*/  MUFU.EX2 R192, R192 ;  /* 0x000000c000c07308 */ /* 0x000ea20000000800 */
[----:B------:R-:W-:Y:S02]  /*5e20*/  WARPGROUP.DEPBAR.LE gsb0, 0x0 ;  /* 0x00008000000079c5 */ /* 0x000fe40000010000 */
[----:B----4-:R-:W-:Y:S01]  /*5e30*/  F2FP.F16.F32.PACK_AB R152, R160, R157 ;  /* 0x0000009da098723e */ /* 0x010fe200000000ff */
[----:B------:R-:W-:Y:S01]  /*5e40*/  FADD.FTZ R157, R157, R22 ;  /* 0x000000169d9d7221 */ /* 0x000fe20000010000 */
[----:B-----5:R-:W-:Y:S01]  /*5e50*/  F2FP.F16.F32.PACK_AB R153, R164, R161 ;  /* 0x000000a1a499723e */ /* 0x020fe200000000ff */
[----:B------:R-:W-:Y:S01]  /*5e60*/  FADD.FTZ R161, R161, R158 ;  /* 0x0000009ea1a17221 */ /* 0x000fe20000010000 */
[----:B------:R-:W-:Y:S01]  /*5e70*/  F2FP.F16.F32.PACK_AB R154, R162, R159 ;  /* 0x0000009fa29a723e */ /* 0x000fe200000000ff */
[----:B------:R-:W-:Y:S01]  /*5e80*/  FADD.FTZ R160, R160, R157 ;  /* 0x0000009da0a07221 */ /* 0x000fe20000010000 */
[----:B0-----:R-:W-:Y:S01]  /*5e90*/  F2FP.F16.F32.PACK_AB R155, R166, R163 ;  /* 0x000000a3a69b723e */ /* 0x001fe200000000ff */
[----:B------:R-:W-:-:S02]  /*5ea0*/  FADD.FTZ R164, R164, R161 ;  /* 0x000000a1a4a47221 */ /* 0x000fc40000010000 */
[----:B------:R-:W-:Y:S01]  /*5eb0*/  FADD.FTZ R159, R159, R160 ;  /* 0x000000a09f9f7221 */ /* 0x000fe20000010000 */
[----:B------:R-:W-:Y:S01]  /*5ec0*/  WARPGROUP.ARRIVE ;  /* 0x00000000000079c5 */ /* 0x000fe20000000000 */
[----:B------:R-:W-:Y:S02]  /*5ed0*/  FADD.FTZ R163, R163, R164 ;  /* 0x000000a4a3a37221 */ /* 0x000fe40000010000 */
[----:B------:R-:W-:Y:S02]  /*5ee0*/  FADD.FTZ R162, R162, R159 ;  /* 0x0000009fa2a27221 */ /* 0x000fe40000010000 */
[----:B------:R-:W-:Y:S01]  /*5ef0*/  FADD.FTZ R166, R166, R163 ;  /* 0x000000a3a6a67221 */ /* 0x000fe20000010000 */
[----:B------:R-:W-:Y:S01]  /*5f00*/  HGMMA.64x256x16.F32 R24, R152, gdesc[UR4].tnspB, R24, gsb0 ;  /* 0x43e0000498187df0 */ /* 0x000fe20008000818 */
[----:B------:R-:W-:Y:S01]  /*5f10*/  UIADD3 UR6, UR11, 0x180, URZ ;  /* 0x000001800b067890 */ /* 0x000fe2000fffe03f */
[----:B------:R-:W-:Y:S01]  /*5f20*/  UMOV UR7, 0x40000040 ;  /* 0x4000004000077882 */ /* 0x000fe20000000000 */
[----:B------:R-:W-:-:S02]  /*5f30*/  WARPGROUP.DEPBAR.LE gsb0, 0x0 ;  /* 0x00008000000079c5 */ /* 0x000fc40000010000 */
[----:B------:R-:W-:Y:S01]  /*5f40*/  F2FP.F16.F32.PACK_AB R152, R168, R165 ;  /* 0x000000a5a898723e */ /* 0x000fe200000000ff */
[----:B------:R-:W-:Y:S01]  /*5f50*/  FADD.FTZ R165, R165, R162 ;  /* 0x000000a2a5a57221 */ /* 0x000fe20000010000 */
[----:B------:R-:W-:Y:S01]  /*5f60*/  F2FP.F16.F32.PACK_AB R153, R172, R169 ;  /* 0x000000a9ac99723e */ /* 0x000fe200000000ff */
[----:B------:R-:W-:Y:S01]  /*5f70*/  FADD.FTZ R169, R169, R166 ;  /* 0x000000a6a9a97221 */ /* 0x000fe20000010000 */
[----:B------:R-:W-:Y:S01]  /*5f80*/  F2FP.F16.F32.PACK_AB R154, R170, R167 ;  /* 0x000000a7aa9a723e */ /* 0x000fe200000000ff */
[----:B------:R-:W-:Y:S01]  /*5f90*/  FADD.FTZ R168, R168, R165 ;  /* 0x000000a5a8a87221 */ /* 0x000fe20000010000 */
[----:B------:R-:W-:Y:S01]  /*5fa0*/  F2FP.F16.F32.PACK_AB R155, R174, R171 ;  /* 0x000000abae9b723e */ /* 0x000fe200000000ff */
[----:B------:R-:W-:Y:S02]  /*5fb0*/  FADD.FTZ R172, R172, R169 ;  /* 0x000000a9acac7221 */ /* 0x000fe40000010000 */
[----:B------:R-:W-:Y:S01]  /*5fc0*/  FADD.FTZ R167, R167, R168 ;  /* 0x000000a8a7a77221 */ /* 0x000fe20000010000 */
[----:B------:R-:W-:Y:S01]  /*5fd0*/  WARPGROUP.ARRIVE ;  /* 0x00000000000079c5 */ /* 0x000fe20000000000 */
[----:B------:R-:W-:-:S02]  /*5fe0*/  FADD.FTZ R171, R171, R172 ;  /* 0x000000acabab7221 */ /* 0x000fc40000010000 */
        /* <DEDUP_REMOVED lines=25> */
[----:B-1----:R-:W-:Y:S01]  /*6180*/  F2FP.F16.F32.PACK_AB R153, R188, R185 ;  /* 0x000000b9bc99723e */ /* 0x002fe200000000ff */
        /* <DEDUP_REMOVED lines=14> */
.L_x_9240:
[----:B------:R-:W-:Y:S01]  /*6270*/  UIADD3 UR29, UR29, 0x32460, URZ ;  /* 0x000324601d1d7890 */ /* 0x000fe2000fffe03f */
[----:B------:R-:W-:Y:S01]  /*6280*/  IMAD.MOV.U32 R7, RZ, RZ, R4 ;  /* 0x000000ffff077224 */ /* 0x000fe200078e0004 */
[----:B------:R-:W-:Y:S02]  /*6290*/  MOV R8, R5 ;  /* 0x0000000500087202 */ /* 0x000fe40000000f00 */
[----:B------:R-:W-:-:S09]  /*62a0*/  UPRMT UR29, UR30, 0x654, UR29 ;  /* 0x000006541e1d7896 */ /* 0x000fd2000800001d */
[----:B------:R-:W-:Y:S01]  /*62b0*/  SYNCS.ARRIVE.TRANS64.RED.A1T0 RZ, [UR29], RZ ;  /* 0x000000ffffff79a7 */ /* 0x000fe2000810041d */
[----:B------:R-:W-:Y:S05]  /*62c0*/  @P1 BRA `(.L_x_9241) ;  /* 0xffffffd400741947 */ /* 0x000fea000383ffff */
.L_x_9230:
[----:B------:R-:W0:Y:S01]  /*62d0*/  SHFL.BFLY PT, R8, R3, 0x2, 0x1f ;  /* 0x0c401f0003087f89 */ /* 0x000e2200000e0000 */
[----:B------:R-:W-:Y:S01]  /*62e0*/  IMAD.MOV.U32 R12, RZ, RZ, RZ ;  /* 0x000000ffff0c7224 */ /* 0x000fe200078e00ff */
[----:B------:R-:W-:Y:S01]  /*62f0*/  MOV R204, 0x400 ;  /* 0x0000040000cc7802 */ /* 0x000fe20000000f00 */
[----:B------:R-:W-:Y:S01]  /*6300*/  IMAD.U32 R14, RZ, RZ, UR10 ;  /* 0x0000000aff0e7e24 */ /* 0x000fe2000f8e00ff */
[----:B------:R-:W1:Y:S01]  /*6310*/  SHFL.BFLY PT, R9, R6, 0x2, 0x1f ;  /* 0x0c401f0006097f89 */ /* 0x000e6200000e0000 */
[----:B------:R-:W-:Y:S01]  /*6320*/  IMAD.U32 R22, RZ, RZ, UR10 ;  /* 0x0000000aff167e24 */ /* 0x000fe2000f8e00ff */
[----:B------:R-:W2:Y:S01]  /*6330*/  LDC R210, c[0x0][0xce8] ;  /* 0x00033a00ffd27b82 */ /* 0x000ea20000000800 */
[----:B------:R-:W-:Y:S01]  /*6340*/  UIADD3 UR4, -UR43, URZ, URZ ;  /* 0x0000003f2b047290 */ /* 0x000fe2000fffe13f */
[----:B------:R-:W3:Y:S01]  /*6350*/  S2R R11, SR_CgaCtaId ;  /* 0x00000000000b7919 */ /* 0x000ee20000008800 */
[----:B------:R-:W-:Y:S01]  /*6360*/  ULDC UR10, c[0x0][0xd44] ;  /* 0x00035100000a7ab9 */ /* 0x000fe20000000800 */
[----:B------:R-:W-:Y:S01]  /*6370*/  ULDC.64 UR6, c[0x0][0xc90] ;  /* 0x0003240000067ab9 */ /* 0x000fe20000000a00 */
[----:B------:R-:W-:Y:S01]  /*6380*/  UIMAD UR10, UR10, UR4, UR41 ;  /* 0x000000040a0a72a4 */ /* 0x000fe2000f8e0229 */
[----:B------:R-:W4:Y:S01]  /*6390*/  S2R R13, SR_SWINHI ;  /* 0x00000000000d7919 */ /* 0x000f220000002f00 */
[----:B------:R-:W-:-:S02]  /*63a0*/  ULDC.64 UR8, c[0x0][0xbe8] ;  /* 0x0002fa0000087ab9 */ /* 0x000fc40000000a00 */
[----:B------:R-:W-:Y:S01]  /*63b0*/  USHF.R.S32.HI UR11, URZ, 0x1f, UR10 ;  /* 0x0000001f3f0b7899 */ /* 0x000fe2000801140a */
[----:B------:R0:W-:Y:S06]  /*63c0*/  BAR.ARV R0, 0x100 ;  /* 0x000400000000751d */ /* 0x0001ec0000002000 */
[----:B------:R-:W-:Y:S01]  /*63d0*/  UIMAD.WIDE.U32 UR4, UR10, UR6, URZ ;  /* 0x000000060a0472a5 */ /* 0x000fe2000f8e003f */
[----:B0-----:R-:W-:Y:S01]  /*63e0*/  FADD.FTZ R8, R8, R3 ;  /* 0x0000000308087221 */ /* 0x001fe20000010000 */
[----:B------:R-:W-:Y:S01]  /*63f0*/  IMAD.MOV.U32 R3, RZ, RZ, RZ ;  /* 0x000000ffff037224 */ /* 0x000fe200078e00ff */
[----:B------:R-:W-:Y:S01]  /*6400*/  MOV R0, 0xff800000 ;  /* 0xff80000000007802 */ /* 0x000fe20000000f00 */
[----:B------:R-:W-:Y:S06]  /*6410*/  BAR.ARV 0x8, 0x180 ;  /* 0x0206000000007b1d */ /* 0x000fec0000002000 */
[----:B-1----:R-:W-:Y:S01]  /*6420*/  FADD.FTZ R9, R9, R6 ;  /* 0x0000000609097221 */ /* 0x002fe20000010000 */
[----:B------:R-:W-:Y:S01]  /*6430*/  IMAD.MOV.U32 R6, RZ, RZ, -0x800000 ;  /* 0xff800000ff067424 */ /* 0x000fe200078e00ff */
[----:B------:R-:W0:Y:S01]  /*6440*/  SHFL.BFLY PT, R7, R8, 0x1, 0x1f ;  /* 0x0c201f0008077f89 */ /* 0x000e2200000e0000 */
[----:B------:R-:W-:-:S03]  /*6450*/  UIMAD UR6, UR11, UR6, URZ ;  /* 0x000000060b0672a4 */ /* 0x000fc6000f8e023f */
[----:B------:R-:W1:Y:S01]  /*6460*/  SHFL.BFLY PT, R10, R9, 0x1, 0x1f ;  /* 0x0c201f00090a7f89 */ /* 0x000e6200000e0000 */
[----:B---3--:R-:W-:Y:S01]  /*6470*/  LEA R204, R11, R204, 0x18 ;  /* 0x000000cc0bcc7211 */ /* 0x008fe200078ec0ff */
[----:B------:R-:W-:Y:S01]  /*6480*/  UIMAD UR6, UR10, UR7, UR6 ;  /* 0x000000070a0672a4 */ /* 0x000fe2000f8e0206 */
[----:B------:R-:W-:Y:S01]  /*6490*/  BAR.SYNC.DEFER_BLOCKING 0x1, 0x100 ;  /* 0x0044000000007b1d */ /* 0x000fe20000010000 */
[----:B------:R-:W-:Y:S01]  /*64a0*/  USHF.R.S32.HI UR7, URZ, 0x1f, UR43 ;  /* 0x0000001f3f077899 */ /* 0x000fe2000801142b */
[----:B0-----:R-:W-:Y:S01]  /*64b0*/  FADD.FTZ R20, R8, R7 ;  /* 0x0000000708147221 */ /* 0x001fe20000010000 */
[----:B-1----:R-:W-:-:S04]  /*64c0*/  FADD.FTZ R7, R9, R10 ;  /* 0x0000000a09077221 */ /* 0x002fc80000010000 */
[----:B------:R-:W-:Y:S01]  /*64d0*/  FSETP.NE.FTZ.AND P0, PT, R20, RZ, PT ;  /* 0x000000ff1400720b */ /* 0x000fe20003f15000 */
[----:B------:R-:W-:Y:S01]  /*64e0*/  IMAD R9, R200, 0x40, R2 ;  /* 0x00000040c8097824 */ /* 0x000fe200078e0202 */
[----:B------:R-:W-:Y:S02]  /*64f0*/  MOV R10, R204 ;  /* 0x000000cc000a7202 */ /* 0x000fe40000000f00 */
[----:B----4-:R-:W-:Y:S02]  /*6500*/  MOV R11, R13 ;  /* 0x0000000d000b7202 */ /* 0x010fe40000000f00 */
[----:B------:R-:W-:Y:S01]  /*6510*/  FSETP.NE.FTZ.AND P1, PT, R7, RZ, PT ;  /* 0x000000ff0700720b */ /* 0x000fe20003f35000 */
[----:B------:R-:W-:-:S04]  /*6520*/  IMAD.WIDE R8, R9, 0x2, R10 ;  /* 0x0000000209087825 */ /* 0x000fc800078e020a */
[----:B------:R-:W-:Y:S02]  /*6530*/  IMAD.WIDE R10, R209, 0x2, R10 ;  /* 0x00000002d10a7825 */ /* 0x000fe400078e020a */
[----:B------:R-:W0:Y:S02]  /*6540*/  @P0 MUFU.RCP R12, R20 ;  /* 0x00000014000c0308 */ /* 0x000e240000001000 */
[----:B------:R-:W-:Y:S01]  /*6550*/  @P0 FMUL.FTZ R14, R14, 0.69314718246459960938 ;  /* 0x3f3172180e0e0820 */ /* 0x000fe20000410000 */
[----:B------:R-:W-:-:S03]  /*6560*/  LOP3.LUT R163, R10, 0x380, RZ, 0xc0, !PT ;  /* 0x000003800aa37812 */ /* 0x000fc600078ec0ff */
[----:B------:R-:W-:Y:S01]  /*6570*/  @P1 FMUL.FTZ R22, R22, 0.69314718246459960938 ;  /* 0x3f31721816161820 */ /* 0x000fe20000410000 */
[----:B------:R-:W-:Y:S01]  /*6580*/  SHF.R.U64 R163, R163, 0x3, RZ ;  /* 0x00000003a3a37819 */ /* 0x000fe200000012ff */
[----:B------:R-:W1:Y:S03]  /*6590*/  @P0 MUFU.LG2 R13, R20 ;  /* 0x00000014000d0308 */ /* 0x000e660000000c00 */
[----:B------:R-:W-:Y:S01]  /*65a0*/  LOP3.LUT R162, R163, R10, RZ, 0x3c, !PT ;  /* 0x0000000aa3a27212 */ /* 0x000fe200078e3cff */
[----:B------:R-:W-:-:S04]  /*65b0*/  IMAD.MOV.U32 R163, RZ, RZ, R11 ;  /* 0x000000ffffa37224 */ /* 0x000fc800078e000b */
[----:B------:R-:W3:Y:S01]  /*65c0*/  @P1 MUFU.LG2 R15, R7 ;  /* 0x00000007000f1308 */ /* 0x000ee20000000c00 */
[-C--:B0-----:R-:W-:Y:S01]  /*65d0*/  FMUL.FTZ R179, R29, R12.reuse ;  /* 0x0000000c1db37220 */ /* 0x081fe20000410000 */
[-C--:B------:R-:W-:Y:S01]  /*65e0*/  FMUL.FTZ R25, R25, R12.reuse ;  /* 0x0000000c19197220 */ /* 0x080fe20000410000 */
[-C--:B------:R-:W-:Y:S01]  /*65f0*/  FMUL.FTZ R24, R24, R12.reuse ;  /* 0x0000000c18187220 */ /* 0x080fe20000410000 */
[-C--:B------:R-:W-:Y:S01]  /*6600*/  FMUL.FTZ R28, R28, R12.reuse ;  /* 0x0000000c1c1c7220 */ /* 0x080fe20000410000 */
[-C--:B------:R-:W-:Y:S01]  /*6610*/  FMUL.FTZ R33, R33, R12.reuse ;  /* 0x0000000c21217220 */ /* 0x080fe20000410000 */
[-C--:B------:R-:W-:Y:S01]  /*6620*/  FMUL.FTZ R32, R32, R12.reuse ;  /* 0x0000000c20207220 */ /* 0x080fe20000410000 */
[-C--:B------:R-:W-:Y:S01]  /*6630*/  FMUL.FTZ R178, R37, R12.reuse ;  /* 0x0000000c25b27220 */ /* 0x080fe20000410000 */
[----:B------:R-:W0:Y:S01]  /*6640*/  @P1 MUFU.RCP R3, R7 ;  /* 0x0000000700031308 */ /* 0x000e220000001000 */
        /* <DEDUP_REMOVED lines=57> */
[C---:B------:R-:W-:Y:S01]  /*69e0*/  IADD3 R12, P3, R10.reuse, 0xc060, RZ ;  /* 0x0000c0600a0c7810 */ /* 0x040fe20007f7e0ff */
[----:B-1----:R-:W-:Y:S01]  /*69f0*/  @P0 FMUL.FTZ R13, R13, 0.69314718246459960938 ;  /* 0x3f3172180d0d0820 */ /* 0x002fe20000410000 */
[----:B---3--:R-:W-:Y:S01]  /*6a00*/  @P1 FMUL.FTZ R15, R15, 0.69314718246459960938 ;  /* 0x3f3172180f0f1820 */ /* 0x008fe20000410000 */
[----:B------:R-:W-:Y:S01]  /*6a10*/  IADD3 R73, P4, R10, 0xc040, RZ ;  /* 0x0000c0400a497810 */ /* 0x000fe20007f9e0ff */
[----:B0-----:R-:W-:Y:S01]  /*6a20*/  FMUL.FTZ R121, R123, R3 ;  /* 0x000000037b797220 */ /* 0x001fe20000410000 */
[----:B------:R-:W-:Y:S01]  /*6a30*/  LOP3.LUT R21, R12, 0x380, RZ, 0xc0, !PT ;  /* 0x000003800c157812 */ /* 0x000fe200078ec0ff */
[----:B------:R-:W-:Y:S01]  /*6a40*/  @P0 FFMA.FTZ R6, R14, R5, R13 ;  /* 0x000000050e060223 */ /* 0x000fe2000001000d */
[----:B------:R-:W-:Y:S01]  /*6a50*/  @P1 FFMA.FTZ R0, R22, R4, R15 ;  /* 0x0000000416001223 */ /* 0x000fe2000001000f */
[--C-:B------:R-:W-:Y:S01]  /*6a60*/  IMAD.X R13, RZ, RZ, R11.reuse, P3 ;  /* 0x000000ffff0d7224 */ /* 0x100fe200018e060b */
[C---:B------:R-:W-:Y:S01]  /*6a70*/  IADD3 R60, P5, R10.reuse, 0xc020, RZ ;  /* 0x0000c0200a3c7810 */ /* 0x040fe20007fbe0ff */
[-C--:B------:R-:W-:Y:S01]  /*6a80*/  FMUL.FTZ R165, R127, R3.reuse ;  /* 0x000000037fa57220 */ /* 0x080fe20000410000 */
[C---:B------:R-:W-:Y:S01]  /*6a90*/  IADD3 R69, P6, R10.reuse, 0xc000, RZ ;  /* 0x0000c0000a457810 */ /* 0x040fe20007fde0ff */
[-C--:B------:R-:W-:Y:S01]  /*6aa0*/  FMUL.FTZ R167, R131, R3.reuse ;  /* 0x0000000383a77220 */ /* 0x080fe20000410000 */
[C---:B------:R-:W-:Y:S01]  /*6ab0*/  IADD3 R65, P0, R10.reuse, 0x8060, RZ ;  /* 0x000080600a417810 */ /* 0x040fe20007f1e0ff */
[-C--:B------:R-:W-:Y:S01]  /*6ac0*/  FMUL.FTZ R169, R135, R3.reuse ;  /* 0x0000000387a97220 */ /* 0x080fe20000410000 */
[C---:B------:R-:W-:Y:S01]  /*6ad0*/  IADD3 R5, P1, R10.reuse, 0x20, RZ ;  /* 0x000000200a057810 */ /* 0x040fe20007f3e0ff */
[-C--:B------:R-:W-:Y:S01]  /*6ae0*/  FMUL.FTZ R171, R139, R3.reuse ;  /* 0x000000038bab7220 */ /* 0x080fe20000410000 */
[C---:B------:R-:W-:Y:S01]  /*6af0*/  IADD3 R56, P3, R10.reuse, 0x8020, RZ ;  /* 0x000080200a387810 */ /* 0x040fe20007f7e0ff */
[----:B------:R-:W-:Y:S01]  /*6b00*/  FMUL.FTZ R173, R143, R3 ;  /* 0x000000038fad7220 */ /* 0x000fe20000410000 */
[----:B------:R-:W-:Y:S01]  /*6b10*/  SHF.R.U64 R21, R21, 0x3, RZ ;  /* 0x0000000315157819 */ /* 0x000fe200000012ff */
[--C-:B------:R-:W-:Y:S01]  /*6b20*/  IMAD.X R15, RZ, RZ, R11.reuse, P4 ;  /* 0x000000ffff0f7224 */ /* 0x100fe200020e060b */
[C---:B------:R-:W-:Y:S01]  /*6b30*/  IADD3 R61, P2, R10.reuse, 0x8040, RZ ;  /* 0x000080400a3d7810 */ /* 0x040fe20007f5e0ff */
        /* <DEDUP_REMOVED lines=8> */
[--C-:B------:R-:W-:Y:S01]  /*6bc0*/  IMAD.X R143, RZ, RZ, R11.reuse, P3 ;  /* 0x000000ffff8f7224 */ /* 0x100fe200018e060b */
[----:B------:R-:W-:Y:S01]  /*6bd0*/  IADD3 R21, P6, R10, 0x40, RZ ;  /* 0x000000400a157810 */ /* 0x000fe20007fde0ff */
[-C--:B------:R-:W-:Y:S01]  /*6be0*/  FMUL.FTZ R166, R126, R3.reuse ;  /* 0x000000037ea67220 */ /* 0x080fe20000410000 */
        /* <DEDUP_REMOVED lines=8> */
[----:B------:R-:W-:Y:S01]  /*6c70*/  LOP3.LUT R4, R69, 0x380, RZ, 0xc0, !PT ;  /* 0x0000038045047812 */ /* 0x000fe200078ec0ff */
[-C--:B------:R-:W-:Y:S01]  /*6c80*/  FMUL.FTZ R177, R151, R3.reuse ;  /* 0x0000000397b17220 */ /* 0x080fe20000410000 */
[----:B------:R-:W-:Y:S01]  /*6c90*/  LOP3.LUT R10, R65, 0x380, RZ, 0xc0, !PT ;  /* 0x00000380410a7812 */ /* 0x000fe200078ec0ff */
[----:B------:R-:W-:Y:S01]  /*6ca0*/  FMUL.FTZ R105, R115, R3 ;  /* 0x0000000373697220 */ /* 0x000fe20000410000 */
[----:B------:R-:W-:Y:S01]  /*6cb0*/  SHF.R.U64 R4, R4, 0x3, RZ ;  /* 0x0000000304047819 */ /* 0x000fe200000012ff */
[--C-:B------:R-:W-:Y:S01]  /*6cc0*/  IMAD.X R147, RZ, RZ, R11.reuse, P4 ;  /* 0x000000ffff937224 */ /* 0x100fe200020e060b */
[----:B------:R-:W-:Y:S01]  /*6cd0*/  SHF.R.U64 R10, R10, 0x3, RZ ;  /* 0x000000030a0a7819 */ /* 0x000fe200000012ff */
[--C-:B------:R-:W-:Y:S01]  /*6ce0*/  IMAD.X R151, RZ, RZ, R11.reuse, P5 ;  /* 0x000000ffff977224 */ /* 0x100fe200028e060b */
[----:B------:R-:W-:Y:S01]  /*6cf0*/  LOP3.LUT R126, R4, R69, RZ, 0x3c, !PT ;  /* 0x00000045047e7212 */ /* 0x000fe200078e3cff */
[--C-:B------:R-:W-:Y:S01]  /*6d00*/  IMAD.X R153, RZ, RZ, R11.reuse, P6 ;  /* 0x000000ffff997224 */ /* 0x100fe200030e060b */
[----:B------:R-:W-:Y:S01]  /*6d10*/  IADD3.X R159, RZ, R11, RZ, P2, !PT ;  /* 0x0000000bff9f7210 */ /* 0x000fe200017fe4ff */
[--C-:B------:R-:W-:Y:S01]  /*6d20*/  IMAD.X R155, RZ, RZ, R11.reuse, P0 ;  /* 0x000000ffff9b7224 */ /* 0x100fe200000e060b */
[----:B------:R-:W-:Y:S01]  /*6d30*/  LOP3.LUT R4, R5, 0x380, RZ, 0xc0, !PT ;  /* 0x0000038005047812 */ /* 0x000fe200078ec0ff */
[--C-:B------:R-:W-:Y:S01]  /*6d40*/  IMAD.X R157, RZ, RZ, R11.reuse, P1 ;  /* 0x000000ffff9d7224 */ /* 0x100fe200008e060b */
[----:B------:R-:W-:Y:S01]  /*6d50*/  LOP3.LUT R130, R10, R65, RZ, 0x3c, !PT ;  /* 0x000000410a827212 */ /* 0x000fe200078e3cff */
[----:B------:R-:W-:Y:S01]  /*6d60*/  IMAD.X R161, RZ, RZ, R11, P3 ;  /* 0x000000ffffa17224 */ /* 0x000fe200018e060b */
[----:B------:R-:W-:Y:S01]  /*6d70*/  IADD3 R65, P2, R8, 0x7000, RZ ;  /* 0x0000700008417810 */ /* 0x000fe20007f5e0ff */
[-C--:B------:R-:W-:Y:S01]  /*6d80*/  FMUL.FTZ R109, R114, R3.reuse ;  /* 0x00000003726d7220 */ /* 0x080fe20000410000 */
[----:B------:R-:W-:Y:S01]  /*6d90*/  SHF.R.U64 R4, R4, 0x3, RZ ;  /* 0x0000000304047819 */ /* 0x000fe200000012ff */
[-C--:B------:R-:W-:Y:S01]  /*6da0*/  FMUL.FTZ R164, R122, R3.reuse ;  /* 0x000000037aa47220 */ /* 0x080fe20000410000 */
[----:B------:R-:W-:Y:S01]  /*6db0*/  LOP3.LUT R10, R57, 0x380, RZ, 0xc0, !PT ;  /* 0x00000380390a7812 */ /* 0x000fe200078ec0ff */
[-C--:B------:R-:W-:Y:S01]  /*6dc0*/  FMUL.FTZ R27, R27, R3.reuse ;  /* 0x000000031b1b7220 */ /* 0x080fe20000410000 */
[----:B------:R-:W-:Y:S01]  /*6dd0*/  LOP3.LUT R64, R65, 0x380, RZ, 0xc0, !PT ;  /* 0x0000038041407812 */ /* 0x000fe200078ec0ff */
[----:B------:R-:W-:Y:S01]  /*6de0*/  FMUL.FTZ R26, R26, R3 ;  /* 0x000000031a1a7220 */ /* 0x000fe20000410000 */
[----:B------:R-:W-:Y:S01]  /*6df0*/  LOP3.LUT R134, R4, R5, RZ, 0x3c, !PT ;  /* 0x0000000504867212 */ /* 0x000fe200078e3cff */
[-C--:B------:R-:W-:Y:S01]  /*6e00*/  FMUL.FTZ R31, R31, R3.reuse ;  /* 0x000000031f1f7220 */ /* 0x080fe20000410000 */
[----:B------:R-:W-:Y:S01]  /*6e10*/  SHF.R.U64 R4, R10, 0x3, RZ ;  /* 0x000000030a047819 */ /* 0x000fe200000012ff */
[-C--:B------:R-:W-:Y:S01]  /*6e20*/  FMUL.FTZ R30, R30, R3.reuse ;  /* 0x000000031e1e7220 */ /* 0x080fe20000410000 */
[----:B------:R-:W-:Y:S01]  /*6e30*/  SHF.R.U64 R64, R64, 0x3, RZ ;  /* 0x0000000340407819 */ /* 0x000fe200000012ff */
[----:B------:R-:W-:Y:S01]  /*6e40*/  FMUL.FTZ R35, R35, R3 ;  /* 0x0000000323237220 */ /* 0x000fe20000410000 */
[----:B------:R-:W-:Y:S01]  /*6e50*/  LOP3.LUT R146, R4, R57, RZ, 0x3c, !PT ;  /* 0x0000003904927212 */ /* 0x000fe200078e3cff */
[-C--:B------:R-:W-:Y:S01]  /*6e60*/  FMUL.FTZ R34, R34, R3.reuse ;  /* 0x0000000322227220 */ /* 0x080fe20000410000 */
[----:B------:R-:W-:Y:S01]  /*6e70*/  LOP3.LUT R10, R53, 0x380, RZ, 0xc0, !PT ;  /* 0x00000380350a7812 */ /* 0x000fe200078ec0ff */
[----:B------:R-:W-:Y:S01]  /*6e80*/  FMUL.FTZ R39, R39, R3 ;  /* 0x0000000327277220 */ /* 0x000fe20000410000 */
[----:B------:R-:W-:Y:S01]  /*6e90*/  LOP3.LUT R64, R64, R65, RZ, 0x3c, !PT ;  /* 0x0000004140407212 */ /* 0x000fe200078e3cff */
[----:B------:R-:W-:Y:S01]  /*6ea0*/  IMAD.X R65, RZ, RZ, R9, P2 ;  /* 0x000000ffff417224 */ /* 0x000fe200010e0609 */
[----:B------:R-:W-:Y:S01]  /*6eb0*/  LOP3.LUT R4, R21, 0x380, RZ, 0xc0, !PT ;  /* 0x0000038015047812 */ /* 0x000fe200078ec0ff */
[-C--:B------:R-:W-:Y:S01]  /*6ec0*/  FMUL.FTZ R38, R38, R3.reuse ;  /* 0x0000000326267220 */ /* 0x080fe20000410000 */
[----:B------:R-:W-:Y:S01]  /*6ed0*/  LOP3.LUT R11, R60, 0x380, RZ, 0xc0, !PT ;  /* 0x000003803c0b7812 */ /* 0x000fe200078ec0ff */
[-C--:B------:R-:W-:Y:S01]  /*6ee0*/  FMUL.FTZ R43, R43, R3.reuse ;  /* 0x000000032b2b7220 */ /* 0x080fe20000410000 */
[----:B------:R-:W-:Y:S01]  /*6ef0*/  IADD3 R115, P2, R8, 0xe000, RZ ;  /* 0x0000e00008737810 */ /* 0x000fe20007f5e0ff */
[-C--:B------:R-:W-:Y:S01]  /*6f00*/  FMUL.FTZ R42, R42, R3.reuse ;  /* 0x000000032a2a7220 */ /* 0x080fe20000410000 */
[----:B------:R-:W-:Y:S01]  /*6f10*/  SHF.R.U64 R10, R10, 0x3, RZ ;  /* 0x000000030a0a7819 */ /* 0x000fe200000012ff */
[-C--:B------:R-:W-:Y:S01]  /*6f20*/  FMUL.FTZ R47, R47, R3.reuse ;  /* 0x000000032f2f7220 */ /* 0x080fe20000410000 */
[----:B------:R-:W-:Y:S01]  /*6f30*/  SHF.R.U64 R4, R4, 0x3, RZ ;  /* 0x0000000304047819 */ /* 0x000fe200000012ff */
[-C--:B------:R-:W-:Y:S01]  /*6f40*/  FMUL.FTZ R46, R46, R3.reuse ;  /* 0x000000032e2e7220 */ /* 0x080fe20000410000 */
[----:B------:R-:W-:Y:S01]  /*6f50*/  SHF.R.U64 R11, R11, 0x3, RZ ;  /* 0x000000030b0b7819 */ /* 0x000fe200000012ff */
[-C--:B------:R-:W-:Y:S01]  /*6f60*/  FMUL.FTZ R51, R51, R3.reuse ;  /* 0x0000000333337220 */ /* 0x080fe20000410000 */
[----:B------:R-:W-:Y:S01]  /*6f70*/  LOP3.LUT R114, R115, 0x380, RZ, 0xc0, !PT ;  /* 0x0000038073727812 */ /* 0x000fe200078ec0ff */
[-C--:B------:R-:W-:Y:S01]  /*6f80*/  FMUL.FTZ R50, R50, R3.reuse ;  /* 0x0000000332327220 */ /* 0x080fe20000410000 */
[----:B------:R-:W-:Y:S01]  /*6f90*/  LOP3.LUT R14, R73, 0x380, RZ, 0xc0, !PT ;  /* 0x00000380490e7812 */ /* 0x000fe200078ec0ff */
[-C--:B------:R-:W-:Y:S01]  /*6fa0*/  FMUL.FTZ R55, R55, R3.reuse ;  /* 0x0000000337377220 */ /* 0x080fe20000410000 */
[----:B------:R-:W-:Y:S01]  /*6fb0*/  LOP3.LUT R5, R52, 0x380, RZ, 0xc0, !PT ;  /* 0x0000038034057812 */ /* 0x000fe200078ec0ff */
[----:B------:R-:W-:Y:S01]  /*6fc0*/  FMUL.FTZ R54, R54, R3 ;  /* 0x0000000336367220 */ /* 0x000fe20000410000 */
[----:B------:R-:W-:Y:S01]  /*6fd0*/  LOP3.LUT R154, R10, R53, RZ, 0x3c, !PT ;  /* 0x000000350a9a7212 */ /* 0x000fe200078e3cff */
[----:B------:R-:W-:Y:S01]  /*6fe0*/  FMUL.FTZ R59, R59, R3 ;  /* 0x000000033b3b7220 */ /* 0x000fe20000410000 */
[----:B------:R-:W-:Y:S01]  /*6ff0*/  LOP3.LUT R152, R4, R21, RZ, 0x3c, !PT ;  /* 0x0000001504987212 */ /* 0x000fe200078e3cff */
[-C--:B------:R-:W-:Y:S01]  /*7000*/  FMUL.FTZ R58, R58, R3.reuse ;  /* 0x000000033a3a7220 */ /* 0x080fe20000410000 */
[----:B------:R-:W-:Y:S01]  /*7010*/  LOP3.LUT R53, R20, 0x380, RZ, 0xc0, !PT ;  /* 0x0000038014357812 */ /* 0x000fe200078ec0ff */
[-C--:B------:R-:W-:Y:S01]  /*7020*/  FMUL.FTZ R63, R63, R3.reuse ;  /* 0x000000033f3f7220 */ /* 0x080fe20000410000 */
[----:B------:R-:W-:Y:S01]  /*7030*/  LOP3.LUT R122, R11, R60, RZ, 0x3c, !PT ;  /* 0x0000003c0b7a7212 */ /* 0x000fe200078e3cff */
[-C--:B------:R-:W-:Y:S01]  /*7040*/  FMUL.FTZ R62, R62, R3.reuse ;  /* 0x000000033e3e7220 */ /* 0x080fe20000410000 */
[----:B------:R-:W-:Y:S01]  /*7050*/  IADD3 R21, P4, R8, 0x2000, RZ ;  /* 0x0000200008157810 */ /* 0x000fe20007f9e0ff */
[-C--:B------:R-:W-:Y:S01]  /*7060*/  FMUL.FTZ R67, R67, R3.reuse ;  /* 0x0000000343437220 */ /* 0x080fe20000410000 */
[----:B------:R-:W-:Y:S01]  /*7070*/  SHF.R.U64 R114, R114, 0x3, RZ ;  /* 0x0000000372727819 */ /* 0x000fe200000012ff */
[-C--:B------:R-:W-:Y:S01]  /*7080*/  FMUL.FTZ R66, R66, R3.reuse ;  /* 0x0000000342427220 */ /* 0x080fe20000410000 */
[----:B------:R-:W-:Y:S01]  /*7090*/  SHF.R.U64 R14, R14, 0x3, RZ ;  /* 0x000000030e0e7819 */ /* 0x000fe200000012ff */
[-C--:B------:R-:W-:Y:S01]  /*70a0*/  FMUL.FTZ R71, R71, R3.reuse ;  /* 0x0000000347477220 */ /* 0x080fe20000410000 */
[----:B------:R-:W-:Y:S01]  /*70b0*/  LOP3.LUT R11, R56, 0x380, RZ, 0xc0, !PT ;  /* 0x00000380380b7812 */ /* 0x000fe200078ec0ff */
[-C--:B------:R-:W-:Y:S01]  /*70c0*/  FMUL.FTZ R70, R70, R3.reuse ;  /* 0x0000000346467220 */ /* 0x080fe20000410000 */
[----:B------:R-:W-:Y:S01]  /*70d0*/  SHF.R.U64 R5, R5, 0x3, RZ ;  /* 0x0000000305057819 */ /* 0x000fe200000012ff */
        /* <DEDUP_REMOVED lines=26> */
[----:B------:R-:W-:-:S02]  /*7280*/  LOP3.LUT R10, R21, 0x380, RZ, 0xc0, !PT ;  /* 0x00000380150a7812 */ /* 0x000fc400078ec0ff */
[----:B------:R-:W-:Y:S01]  /*7290*/  LOP3.LUT R114, R114, R115, RZ, 0x3c, !PT ;  /* 0x0000007372727212 */ /* 0x000fe200078e3cff */
[----:B------:R-:W-:Y:S01]  /*72a0*/  IMAD.X R115, RZ, RZ, R9, P2 ;  /* 0x000000ffff737224 */ /* 0x000fe200010e0609 */
[----:B------:R-:W-:Y:S02]  /*72b0*/  LOP3.LUT R14, R14, R73, RZ, 0x3c, !PT ;  /* 0x000000490e0e7212 */ /* 0x000fe400078e3cff */
[----:B------:R-:W-:Y:S02]  /*72c0*/  SHF.R.U64 R11, R11, 0x3, RZ ;  /* 0x000000030b0b7819 */ /* 0x000fe400000012ff */
[----:B------:R-:W-:Y:S02]  /*72d0*/  LOP3.LUT R150, R5, R52, RZ, 0x3c, !PT ;  /* 0x0000003405967212 */ /* 0x000fe400078e3cff */
[----:B------:R-:W-:Y:S02]  /*72e0*/  IADD3 R52, P3, R8, 0x1000, RZ ;  /* 0x0000100008347810 */ /* 0x000fe40007f7e0ff */
[----:B--2---:R-:W-:-:S02]  /*72f0*/  ISETP.NE.AND P2, PT, R210, 0x1, PT ;  /* 0x00000001d200780c */ /* 0x004fc40003f45270 */
[----:B------:R-:W-:Y:S02]  /*7300*/  LOP3.LUT R160, R53, R20, RZ, 0x3c, !PT ;  /* 0x0000001435a07212 */ /* 0x000fe400078e3cff */
[----:B------:R-:W-:Y:S02]  /*7310*/  SHF.R.U64 R20, R10, 0x3, RZ ;  /* 0x000000030a147819 */ /* 0x000fe400000012ff */
[----:B------:R-:W-:Y:S02]  /*7320*/  LOP3.LUT R142, R11, R56, RZ, 0x3c, !PT ;  /* 0x000000380b8e7212 */ /* 0x000fe400078e3cff */
[----:B------:R-:W-:Y:S02]  /*7330*/  MOV R214, R162 ;  /* 0x000000a200d67202 */ /* 0x000fe40000000f00 */
[----:B------:R-:W-:Y:S02]  /*7340*/  LOP3.LUT R11, R52, 0x380, RZ, 0xc0, !PT ;  /* 0x00000380340b7812 */ /* 0x000fe400078ec0ff */
[----:B------:R-:W-:-:S02]  /*7350*/  MOV R163, R14 ;  /* 0x0000000e00a37202 */ /* 0x000fc40000000f00 */
[----:B------:R-:W-:Y:S01]  /*7360*/  LOP3.LUT R60, R61, 0x380, RZ, 0xc0, !PT ;  /* 0x000003803d3c7812 */ /* 0x000fe200078ec0ff */
[----:B------:R-:W0:Y:S01]  /*7370*/  LDC R14, c[0x0][0xd38] ;  /* 0x00034e00ff0e7b82 */ /* 0x000e220000000800 */
[----:B------:R-:W-:Y:S02]  /*7380*/  LOP3.LUT R4, R23, 0x380, RZ, 0xc0, !PT ;  /* 0x0000038017047812 */ /* 0x000fe400078ec0ff */
[----:B------:R-:W-:Y:S02]  /*7390*/  LOP3.LUT R20, R20, R21, RZ, 0x3c, !PT ;  /* 0x0000001514147212 */ /* 0x000fe400078e3cff */
[----:B------:R-:W-:Y:S02]  /*73a0*/  IADD3.X R21, RZ, R9, RZ, P4, !PT ;  /* 0x00000009ff157210 */ /* 0x000fe400027fe4ff */
[----:B------:R-:W-:Y:S02]  /*73b0*/  SHF.R.U64 R11, R11, 0x3, RZ ;  /* 0x000000030b0b7819 */ /* 0x000fe400000012ff */
[----:B------:R-:W-:-:S02]  /*73c0*/  IADD3 R73, P4, R8, 0x9000, RZ ;  /* 0x0000900008497810 */ /* 0x000fc40007f9e0ff */
[----:B------:R-:W-:Y:S02]  /*73d0*/  SHF.R.U64 R60, R60, 0x3, RZ ;  /* 0x000000033c3c7819 */ /* 0x000fe400000012ff */
[----:B------:R-:W-:Y:S02]  /*73e0*/  LOP3.LUT R5, R22, 0x380, RZ, 0xc0, !PT ;  /* 0x0000038016057812 */ /* 0x000fe400078ec0ff */
[----:B------:R-:W-:Y:S02]  /*73f0*/  SHF.R.U64 R4, R4, 0x3, RZ ;  /* 0x0000000304047819 */ /* 0x000fe400000012ff */
[----:B------:R-:W-:Y:S01]  /*7400*/  LOP3.LUT R10, R11, R52, RZ, 0x3c, !PT ;  /* 0x000000340b0a7212 */ /* 0x000fe200078e3cff */
[----:B------:R-:W-:Y:S01]  /*7410*/  IMAD.X R11, RZ, RZ, R9, P3 ;  /* 0x000000ffff0b7224 */ /* 0x000fe200018e0609 */
[----:B------:R-:W-:Y:S02]  /*7420*/  LOP3.LUT R72, R73, 0x380, RZ, 0xc0, !PT ;  /* 0x0000038049487812 */ /* 0x000fe400078ec0ff */
[----:B------:R-:W-:-:S02]  /*7430*/  MOV R162, R12 ;  /* 0x0000000c00a27202 */ /* 0x000fc40000000f00 */
[----:B------:R-:W-:Y:S01]  /*7440*/  LOP3.LUT R138, R60, R61, RZ, 0x3c, !PT ;  /* 0x0000003d3c8a7212 */ /* 0x000fe200078e3cff */
[----:B------:R-:W1:Y:S01]  /*7450*/  @P2 LDC R12, c[0x0][0xcec] ;  /* 0x00033b00ff0c2b82 */ /* 0x000e620000000800 */
[----:B------:R-:W-:Y:S02]  /*7460*/  SHF.R.U64 R5, R5, 0x3, RZ ;  /* 0x0000000305057819 */ /* 0x000fe400000012ff */
[----:B------:R-:W-:Y:S01]  /*7470*/  LOP3.LUT R158, R4, R23, RZ, 0x3c, !PT ;  /* 0x00000017049e7212 */ /* 0x000fe200078e3cff */
[----:B------:R-:W-:Y:S01]  /*7480*/  IMAD.U32 R4, RZ, RZ, UR4 ;  /* 0x00000004ff047e24 */ /* 0x000fe2000f8e00ff */
[C---:B------:R-:W-:Y:S01]  /*7490*/  IADD3 R23, P5, R8.reuse, 0x3000, RZ ;  /* 0x0000300008177810 */ /* 0x040fe20007fbe0ff */
[----:B------:R-:W-:Y:S01]  /*74a0*/  UIADD3 UR4, UR5, UR6, URZ ;  /* 0x0000000605047290 */ /* 0x000fe2000fffe03f */
[C---:B------:R-:W-:Y:S01]  /*74b0*/  IADD3 R53, P6, R8.reuse, 0x4000, RZ ;  /* 0x0000400008357810 */ /* 0x040fe20007fde0ff */
[----:B------:R-:W2:Y:S01]  /*74c0*/  @P2 LDC R13, c[0x0][0xcf0] ;  /* 0x00033c00ff0d2b82 */ /* 0x000ea20000000800 */
[C---:B------:R-:W-:Y:S01]  /*74d0*/  IADD3 R57, P0, R8.reuse, 0x5000, RZ ;  /* 0x0000500008397810 */ /* 0x040fe20007f1e0ff */
[----:B------:R-:W-:Y:S01]  /*74e0*/  ULDC UR6, c[0x0][0xb88] ;  /* 0x0002e20000067ab9 */ /* 0x000fe20000000800 */
[----:B------:R-:W-:-:S02]  /*74f0*/  IADD3 R61, P1, R8, 0x6000, RZ ;  /* 0x00006000083d7810 */ /* 0x000fc40007f3e0ff */
[----:B------:R-:W-:Y:S02]  /*7500*/  IADD3 R69, P3, R8, 0x8000, RZ ;  /* 0x0000800008457810 */ /* 0x000fe40007f7e0ff */
[----:B------:R-:W-:Y:S02]  /*7510*/  SHF.R.U64 R72, R72, 0x3, RZ ;  /* 0x0000000348487819 */ /* 0x000fe400000012ff */
[----:B------:R-:W-:Y:S01]  /*7520*/  LOP3.LUT R156, R5, R22, RZ, 0x3c, !PT ;  /* 0x00000016059c7212 */ /* 0x000fe200078e3cff */
[----:B------:R-:W-:Y:S01]  /*7530*/  IMAD.U32 R5, RZ, RZ, UR5 ;  /* 0x00000005ff057e24 */ /* 0x000fe2000f8e00ff */
[----:B------:R-:W-:Y:S01]  /*7540*/  LOP3.LUT R22, R23, 0x380, RZ, 0xc0, !PT ;  /* 0x0000038017167812 */ /* 0x000fe200078ec0ff */
[----:B------:R-:W-:Y:S01]  /*7550*/  IMAD.U32 R5, RZ, RZ, UR4 ;  /* 0x00000004ff057e24 */ /* 0x000fe2000f8e00ff */
[----:B------:R-:W-:Y:S01]  /*7560*/  LOP3.LUT R52, R53, 0x380, RZ, 0xc0, !PT ;  /* 0x0000038035347812 */ /* 0x000fe200078ec0ff */
[----:B------:R-:W-:Y:S01]  /*7570*/  ULDC.64 UR4, c[0x0][0xc88] ;  /* 0x0003220000047ab9 */ /* 0x000fe20000000a00 */
[----:B------:R-:W-:-:S02]  /*7580*/  LOP3.LUT R56, R57, 0x380, RZ, 0xc0, !PT ;  /* 0x0000038039387812 */ /* 0x000fc400078ec0ff */
[----:B------:R-:W-:Y:S02]  /*7590*/  LOP3.LUT R60, R61, 0x380, RZ, 0xc0, !PT ;  /* 0x000003803d3c7812 */ /* 0x000fe400078ec0ff */
[----:B------:R-:W-:Y:S02]  /*75a0*/  LOP3.LUT R68, R69, 0x380, RZ, 0xc0, !PT ;  /* 0x0000038045447812 */ /* 0x000fe400078ec0ff */
[----:B------:R-:W-:Y:S02]  /*75b0*/  LOP3.LUT R72, R72, R73, RZ, 0x3c, !PT ;  /* 0x0000004948487212 */ /* 0x000fe400078e3cff */
[----:B------:R-:W-:Y:S02]  /*75c0*/  LOP3.LUT R73, R8, 0x380, RZ, 0xc0, !PT ;  /* 0x0000038008497812 */ /* 0x000fe400078ec0ff */
[----:B------:R-:W-:Y:S02]  /*75d0*/  SHF.R.U64 R22, R22, 0x3, RZ ;  /* 0x0000000316167819 */ /* 0x000fe400000012ff */
[----:B------:R-:W-:-:S02]  /*75e0*/  SHF.R.U64 R52, R52, 0x3, RZ ;  /* 0x0000000334347819 */ /* 0x000fc400000012ff */
[----:B------:R-:W-:Y:S02]  /*75f0*/  SHF.R.U64 R56, R56, 0x3, RZ ;  /* 0x0000000338387819 */ /* 0x000fe400000012ff */
[----:B------:R-:W-:Y:S02]  /*7600*/  SHF.R.U64 R60, R60, 0x3, RZ ;  /* 0x000000033c3c7819 */ /* 0x000fe400000012ff */
[----:B------:R-:W-:Y:S02]  /*7610*/  SHF.R.U64 R68, R68, 0x3, RZ ;  /* 0x0000000344447819 */ /* 0x000fe400000012ff */
[----:B------:R-:W-:Y:S02]  /*7620*/  MOV R126, R126 ;  /* 0x0000007e007e7202 */ /* 0x000fe40000000f00 */
[----:B------:R-:W-:Y:S02]  /*7630*/  F2FP.F16.F32.PACK_AB R24, R25, R24 ;  /* 0x000000181918723e */ /* 0x000fe400000000ff */
[----:B------:R-:W-:-:S02]  /*7640*/  IADD3 R127, RZ, -UR41, RZ ;  /* 0x80000029ff7f7c10 */ /* 0x000fc4000fffe0ff */
[----:B------:R-:W-:Y:S02]  /*7650*/  F2FP.F16.F32.PACK_AB R32, R33, R32 ;  /* 0x000000202120723e */ /* 0x000fe400000000ff */
[----:B------:R-:W-:Y:S01]  /*7660*/  SHF.R.U64 R25, R73, 0x3, RZ ;  /* 0x0000000349197819 */ /* 0x000fe200000012ff */
[----:B0-----:R-:W-:Y:S01]  /*7670*/  IMAD R127, R14, R127, UR44 ;  /* 0x0000002c0e7f7e24 */ /* 0x001fe2000f8e027f */
[----:B------:R-:W-:Y:S02]  /*7680*/  F2FP.F16.F32.PACK_AB R33, R35, R34 ;  /* 0x000000222321723e */ /* 0x000fe400000000ff */
        /* <DEDUP_REMOVED lines=10> */
[----:B------:R-:W-:-:S02]  /*7730*/  F2FP.F16.F32.PACK_AB R35, R39, R38 ;  /* 0x000000262723723e */ /* 0x000fc400000000ff */
[----:B------:R-:W0:Y:S01]  /*7740*/  LDC.64 R38, c[0x0][0xc98] ;  /* 0x00032600ff267b82 */ /* 0x000e220000000a00 */
[C---:B------:R-:W-:Y:S02]  /*7750*/  IADD3 R99, P5, R8.reuse, 0xa000, RZ ;  /* 0x0000a00008637810 */ /* 0x040fe40007fbe0ff */
[C---:B------:R-:W-:Y:S02]  /*7760*/  IADD3 R103, P6, R8.reuse, 0xb000, RZ ;  /* 0x0000b00008677810 */ /* 0x040fe40007fde0ff */
[C---:B------:R-:W-:Y:S02]  /*7770*/  IADD3 R107, P0, R8.reuse, 0xc000, RZ ;  /* 0x0000c000086b7810 */ /* 0x040fe40007f1e0ff */
[C---:B------:R-:W-:Y:S02]  /*7780*/  IADD3 R111, P1, R8.reuse, 0xd000, RZ ;  /* 0x0000d000086f7810 */ /* 0x040fe40007f3e0ff */
[----:B------:R-:W-:Y:S02]  /*7790*/  IADD3 R119, P3, R8, 0xf000, RZ ;  /* 0x0000f00008777810 */ /* 0x000fe40007f7e0ff */
[----:B------:R-:W-:-:S02]  /*77a0*/  LOP3.LUT R8, R25, R8, RZ, 0x3c, !PT ;  /* 0x0000000819087212 */ /* 0x000fc400078e3cff */
[----:B------:R-:W-:Y:S02]  /*77b0*/  F2FP.F16.F32.PACK_AB R25, R27, R26 ;  /* 0x0000001a1b19723e */ /* 0x000fe400000000ff */
[----:B------:R-:W-:Y:S02]  /*77c0*/  F2FP.F16.F32.PACK_AB R26, R179, R28 ;  /* 0x0000001cb31a723e */ /* 0x000fe400000000ff */
[----:B------:R-:W-:Y:S01]  /*77d0*/  MOV R179, R122 ;  /* 0x0000007a00b37202 */ /* 0x000fe20000000f00 */
[----:B------:R-:W-:Y:S01]  /*77e0*/  IMAD R123, R127, 0x80, R208 ;  /* 0x000000807f7b7824 */ /* 0x000fe200078e02d0 */
[----:B------:R-:W-:Y:S02]  /*77f0*/  F2FP.F16.F32.PACK_AB R40, R41, R40 ;  /* 0x000000282928723e */ /* 0x000fe400000000ff */
[----:B------:R-:W-:Y:S01]  /*7800*/  F2FP.F16.F32.PACK_AB R41, R43, R42 ;  /* 0x0000002a2b29723e */ /* 0x000fe200000000ff */
[----:B-1----:R-:W-:Y:S01]  /*7810*/  @P2 IMAD.HI.U32 R12, R123, R12, RZ ;  /* 0x0000000c7b0c2227 */ /* 0x002fe200078e00ff */
[----:B------:R-:W-:-:S02]  /*7820*/  F2FP.F16.F32.PACK_AB R27, R31, R30 ;  /* 0x0000001e1f1b723e */ /* 0x000fc400000000ff */
[----:B------:R-:W-:Y:S01]  /*7830*/  F2FP.F16.F32.PACK_AB R43, R47, R46 ;  /* 0x0000002e2f2b723e */ /* 0x000fe200000000ff */
[----:B------:R-:W-:Y:S01]  /*7840*/  IMAD.MOV.U32 R47, RZ, RZ, R123 ;  /* 0x000000ffff2f7224 */ /* 0x000fe200078e007b */
[----:B------:R-:W-:Y:S01]  /*7850*/  MOV R134, R134 ;  /* 0x0000008600867202 */ /* 0x000fe20000000f00 */
[----:B------:R-:W-:Y:S01]  /*7860*/  STSM.16.M88.4 [R214], R24 ;  /* 0x00000018d6007844 */ /* 0x000fe20000000200 */
[----:B------:R-:W-:Y:S01]  /*7870*/  F2FP.F16.F32.PACK_AB R34, R178, R36 ;  /* 0x00000024b222723e */ /* 0x000fe200000000ff */
[----:B0-----:R-:W-:Y:S01]  /*7880*/  IMAD.WIDE.U32 R4, R38, UR43, R4 ;  /* 0x0000002b26047c25 */ /* 0x001fe2000f8e0004 */
[----:B--2---:R-:W-:Y:S02]  /*7890*/  @P2 SHF.R.U32.HI R47, RZ, R13, R12 ;  /* 0x0000000dff2f2219 */ /* 0x004fe4000001160c */
[----:B------:R-:W-:Y:S01]  /*78a0*/  LOP3.LUT R106, R107, 0x380, RZ, 0xc0, !PT ;  /* 0x000003806b6a7812 */ /* 0x000fe200078ec0ff */
[----:B------:R0:W-:Y:S01]  /*78b0*/  STSM.16.M88.4 [R134], R32 ;  /* 0x0000002086007844 */ /* 0x0001e20000000200 */
[----:B------:R-:W-:-:S02]  /*78c0*/  F2FP.F16.F32.PACK_AB R48, R49, R48 ;  /* 0x000000303130723e */ /* 0x000fc400000000ff */
[----:B------:R-:W-:Y:S02]  /*78d0*/  MOV R152, R152 ;  /* 0x0000009800987202 */ /* 0x000fe40000000f00 */
[----:B------:R-:W-:Y:S02]  /*78e0*/  F2FP.F16.F32.PACK_AB R42, R29, R44 ;  /* 0x0000002c1d2a723e */ /* 0x000fe400000000ff */
[----:B------:R-:W-:Y:S02]  /*78f0*/  F2FP.F16.F32.PACK_AB R49, R51, R50 ;  /* 0x000000323331723e */ /* 0x000fe400000000ff */
[----:B------:R-:W-:Y:S01]  /*7900*/  MOV R160, R160 ;  /* 0x000000a000a07202 */ /* 0x000fe20000000f00 */
[----:B------:R-:W-:Y:S01]  /*7910*/  STSM.16.M88.4 [R152], R40 ;  /* 0x0000002898007844 */ /* 0x000fe20000000200 */
[----:B------:R-:W-:Y:S02]  /*7920*/  F2FP.F16.F32.PACK_AB R50, R202, R185 ;  /* 0x000000b9ca32723e */ /* 0x000fe400000000ff */
[----:B------:R-:W-:-:S02]  /*7930*/  F2FP.F16.F32.PACK_AB R51, R55, R54 ;  /* 0x000000363733723e */ /* 0x000fc400000000ff */
[----:B------:R-:W-:Y:S01]  /*7940*/  SHF.R.U64 R106, R106, 0x3, RZ ;  /* 0x000000036a6a7819 */ /* 0x000fe200000012ff */
[----:B0-----:R-:W-:Y:S01]  /*7950*/  IMAD.MOV R33, RZ, RZ, -R47 ;  /* 0x000000ffff217224 */ /* 0x001fe200078e0a2f */
[----:B------:R-:W-:Y:S01]  /*7960*/  MOV R158, R158 ;  /* 0x0000009e009e7202 */ /* 0x000fe20000000f00 */
[----:B------:R-:W-:Y:S01]  /*7970*/  IMAD R32, R38, UR7, RZ ;  /* 0x0000000726207c24 */ /* 0x000fe2000f8e02ff */
[----:B------:R-:W-:Y:S01]  /*7980*/  F2FP.F16.F32.PACK_AB R12, R201, R184 ;  /* 0x000000b8c90c723e */ /* 0x000fe200000000ff */
[----:B------:R-:W-:Y:S01]  /*7990*/  IMAD R33, R210, R33, R123 ;  /* 0x00000021d2217224 */ /* 0x000fe200078e027b */
[----:B------:R-:W-:Y:S01]  /*79a0*/  F2FP.F16.F32.PACK_AB R13, R59, R58 ;  /* 0x0000003a3b0d723e */ /* 0x000fe200000000ff */
[----:B------:R-:W-:Y:S01]  /*79b0*/  STSM.16.M88.4 [R160], R48 ;  /* 0x00000030a0007844 */ /* 0x000fe20000000200 */
[----:B------:R-:W-:Y:S01]  /*79c0*/  F2FP.F16.F32.PACK_AB R14, R199, R183 ;  /* 0x000000b7c70e723e */ /* 0x000fe200000000ff */
[----:B------:R-:W-:Y:S01]  /*79d0*/  IMAD R32, R39, UR43, R32 ;  /* 0x0000002b27207c24 */ /* 0x000fe2000f8e0220 */
[----:B------:R-:W-:-:S02]  /*79e0*/  F2FP.F16.F32.PACK_AB R15, R63, R62 ;  /* 0x0000003e3f0f723e */ /* 0x000fc400000000ff */
[----:B------:R-:W-:Y:S01]  /*79f0*/  LOP3.LUT R106, R106, R107, RZ, 0x3c, !PT ;  /* 0x0000006b6a6a7212 */ /* 0x000fe200078e3cff */
[----:B------:R-:W-:Y:S01]  /*7a00*/  IMAD.X R107, RZ, RZ, R9, P0 ;  /* 0x000000ffff6b7224 */ /* 0x000fe200000e0609 */
[----:B------:R-:W-:Y:S01]  /*7a10*/  F2FP.F16.F32.PACK_AB R37, R7, R37 ;  /* 0x000000250725723e */ /* 0x000fe200000000ff */
[----:B------:R0:W-:Y:S01]  /*7a20*/  STSM.16.M88.4 [R158], R12 ;  /* 0x0000000c9e007844 */ /* 0x0001e20000000200 */
[----:B------:R-:W-:Y:S02]  /*7a30*/  SHF.R.S32.HI R7, RZ, 0x1f, R33 ;  /* 0x0000001fff077819 */ /* 0x000fe40000011421 */
[----:B------:R-:W-:Y:S02]  /*7a40*/  LOP3.LUT R118, R119, 0x380, RZ, 0xc0, !PT ;  /* 0x0000038077767812 */ /* 0x000fe400078ec0ff */
[----:B------:R-:W-:Y:S02]  /*7a50*/  MOV R156, R156 ;  /* 0x0000009c009c7202 */ /* 0x000fe40000000f00 */
[----:B------:R-:W-:-:S02]  /*7a60*/  F2FP.F16.F32.PACK_AB R24, R198, R182 ;  /* 0x000000b6c618723e */ /* 0x000fc400000000ff */
[----:B------:R-:W-:Y:S02]  /*7a70*/  F2FP.F16.F32.PACK_AB R25, R67, R66 ;  /* 0x000000424319723e */ /* 0x000fe400000000ff */
[----:B------:R-:W-:Y:S02]  /*7a80*/  F2FP.F16.F32.PACK_AB R26, R197, R181 ;  /* 0x000000b5c51a723e */ /* 0x000fe400000000ff */
[----:B------:R-:W-:Y:S02]  /*7a90*/  F2FP.F16.F32.PACK_AB R27, R71, R70 ;  /* 0x00000046471b723e */ /* 0x000fe400000000ff */
[----:B------:R-:W-:Y:S01]  /*7aa0*/  LOP3.LUT R110, R111, 0x380, RZ, 0xc0, !PT ;  /* 0x000003806f6e7812 */ /* 0x000fe200078ec0ff */
[----:B0-----:R-:W-:Y:S01]  /*7ab0*/  IMAD R15, R127, 0x80, R206 ;  /* 0x000000807f0f7824 */ /* 0x001fe200078e02ce */
[----:B------:R-:W-:Y:S01]  /*7ac0*/  SHF.R.S32.HI R13, RZ, 0x1f, R47 ;  /* 0x0000001fff0d7819 */ /* 0x000fe2000001142f */
[----:B------:R-:W-:Y:S01]  /*7ad0*/  STSM.16.M88.4 [R156], R24 ;  /* 0x000000189c007844 */ /* 0x000fe20000000200 */
[----:B------:R-:W-:Y:S01]  /*7ae0*/  IADD3 R12, P0, R47, R4, RZ ;  /* 0x000000042f0c7210 */ /* 0x000fe20007f1e0ff */
[----:B------:R-:W-:Y:S01]  /*7af0*/  IMAD R4, R7, UR4, RZ ;  /* 0x0000000407047c24 */ /* 0x000fe2000f8e02ff */
[----:B------:R-:W-:-:S02]  /*7b00*/  SHF.R.U64 R118, R118, 0x3, RZ ;  /* 0x0000000376767819 */ /* 0x000fc400000012ff */
[----:B------:R-:W-:Y:S01]  /*7b10*/  IADD3.X R13, R13, R5, R32, P0, !PT ;  /* 0x000000050d0d7210 */ /* 0x000fe200007fe420 */
[C---:B------:R-:W-:Y:S01]  /*7b20*/  IMAD R7, R33.reuse, UR5, R4 ;  /* 0x0000000521077c24 */ /* 0x040fe2000f8e0204 */
[----:B------:R-:W-:Y:S01]  /*7b30*/  MOV R154, R154 ;  /* 0x0000009a009a7202 */ /* 0x000fe20000000f00 */
[----:B------:R-:W-:Y:S01]  /*7b40*/  IMAD R4, R210, UR6, RZ ;  /* 0x00000006d2047c24 */ /* 0x000fe2000f8e02ff */
[----:B------:R-:W-:Y:S01]  /*7b50*/  F2FP.F16.F32.PACK_AB R28, R196, R180 ;  /* 0x000000b4c41c723e */ /* 0x000fe200000000ff */
[----:B------:R-:W-:Y:S01]  /*7b60*/  IMAD.WIDE.U32 R12, R33, UR4, R12 ;  /* 0x00000004210c7c25 */ /* 0x000fe2000f8e000c */
[----:B------:R-:W-:Y:S01]  /*7b70*/  F2FP.F16.F32.PACK_AB R29, R75, R74 ;  /* 0x0000004a4b1d723e */ /* 0x000fe200000000ff */
[----:B------:R-:W-:Y:S01]  /*7b80*/  ULDC.64 UR4, c[0x0][0xc50] ;  /* 0x0003140000047ab9 */ /* 0x000fe20000000a00 */
[----:B------:R-:W-:Y:S01]  /*7b90*/  F2FP.F16.F32.PACK_AB R30, R195, R76 ;  /* 0x0000004cc31e723e */ /* 0x000fe200000000ff */
[----:B------:R-:W-:Y:S01]  /*7ba0*/  IMAD.IADD R7, R13, 0x1, R7 ;  /* 0x000000010d077824 */ /* 0x000fe200078e0207 */
[----:B------:R-:W-:Y:S01]  /*7bb0*/  F2FP.F16.F32.PACK_AB R31, R79, R78 ;  /* 0x0000004e4f1f723e */ /* 0x000fe200000000ff */
[----:B------:R-:W-:Y:S01]  /*7bc0*/  VIADD R5, R15, 0x8 ;  /* 0x000000080f057836 */ /* 0x000fe20000000000 */
[----:B------:R-:W-:-:S02]  /*7bd0*/  F2FP.F16.F32.PACK_AB R80, R81, R80 ;  /* 0x000000505150723e */ /* 0x000fc400000000ff */
[----:B------:R-:W-:Y:S01]  /*7be0*/  SHF.R.U64 R110, R110, 0x3, RZ ;  /* 0x000000036e6e7819 */ /* 0x000fe200000012ff */
[----:B------:R0:W-:Y:S01]  /*7bf0*/  STSM.16.M88.4 [R154], R28 ;  /* 0x0000001c9a007844 */ /* 0x0001e20000000200 */
[----:B------:R-:W-:Y:S01]  /*7c00*/  LOP3.LUT R118, R118, R119, RZ, 0x3c, !PT ;  /* 0x0000007776767212 */ /* 0x000fe200078e3cff */
[----:B------:R-:W-:Y:S01]  /*7c10*/  IMAD.X R119, RZ, RZ, R9, P3 ;  /* 0x000000ffff777224 */ /* 0x000fe200018e0609 */
[----:B------:R-:W-:Y:S02]  /*7c20*/  F2FP.F16.F32.PACK_AB R81, R83, R82 ;  /* 0x000000525351723e */ /* 0x000fe400000000ff */
[----:B------:R-:W-:Y:S02]  /*7c30*/  F2FP.F16.F32.PACK_AB R88, R89, R88 ;  /* 0x000000585958723e */ /* 0x000fe400000000ff */
        /* <DEDUP_REMOVED lines=8> */
[----:B------:R-:W-:-:S02]  /*7cc0*/  LOP3.LUT P0, RZ, R203, 0x3, RZ, 0xc0, !PT ;  /* 0x00000003cbff7812 */ /* 0x000fc4000780c0ff */
[----:B0-----:R-:W-:Y:S01]  /*7cd0*/  LEA R28, P3, R12, UR4, 0x2 ;  /* 0x000000040c1c7c11 */ /* 0x001fe2000f8610ff */
[----:B------:R-:W-:Y:S01]  /*7ce0*/  STSM.16.M88.4 [R146], R88 ;  /* 0x0000005892007844 */ /* 0x000fe20000000200 */
[----:B------:R-:W-:Y:S02]  /*7cf0*/  MOV R142, R142 ;  /* 0x0000008e008e7202 */ /* 0x000fe40000000f00 */
[----:B------:R-:W-:Y:S01]  /*7d00*/  F2FP.F16.F32.PACK_AB R36, R192, R96 ;  /* 0x00000060c024723e */ /* 0x000fe200000000ff */
[----:B------:R-:W-:Y:S01]  /*7d10*/  SHFL.IDX PT, R40, R28, RZ, 0x1c1f ;  /* 0x001c1fff1c287589 */ /* 0x000fe200000e0000 */
[----:B------:R-:W-:Y:S02]  /*7d20*/  F2FP.F16.F32.PACK_AB R38, R191, R100 ;  /* 0x00000064bf26723e */ /* 0x000fe400000000ff */
[----:B------:R-:W-:Y:S01]  /*7d30*/  F2FP.F16.F32.PACK_AB R39, R45, R77 ;  /* 0x0000004d2d27723e */ /* 0x000fe200000000ff */
[----:B------:R-:W-:Y:S01]  /*7d40*/  SHFL.IDX PT, R42, R28, 0x1, 0x1c1f ;  /* 0x003c1f001c2a7f89 */ /* 0x000fe200000e0000 */
        /* <DEDUP_REMOVED lines=9> */
[----:B------:R-:W-:Y:S01]  /*7de0*/  LEA.HI.X R7, R12, UR5, R7, 0x2, P3 ;  /* 0x000000050c077c11 */ /* 0x000fe200098f1407 */
[----:B------:R0:W-:Y:S01]  /*7df0*/  STSM.16.M88.4 [R138], R84 ;  /* 0x000000548a007844 */ /* 0x0001e20000000200 */
[----:B------:R-:W-:-:S02]  /*7e00*/  MOV R130, R130 ;  /* 0x0000008200827202 */ /* 0x000fc40000000f00 */
[----:B------:R-:W-:Y:S01]  /*7e10*/  F2FP.F16.F32.PACK_AB R12, R188, R112 ;  /* 0x00000070bc0c723e */ /* 0x000fe200000000ff */
[----:B------:R-:W1:Y:S01]  /*7e20*/  SHFL.IDX PT, R41, R7, RZ, 0x1c1f ;  /* 0x001c1fff07297589 */ /* 0x000e6200000e0000 */
[----:B------:R-:W-:Y:S02]  /*7e30*/  F2FP.F16.F32.PACK_AB R13, R105, R109 ;  /* 0x0000006d690d723e */ /* 0x000fe400000000ff */
[----:B------:R-:W-:Y:S01]  /*7e40*/  F2FP.F16.F32.PACK_AB R14, R187, R116 ;  /* 0x00000074bb0e723e */ /* 0x000fe200000000ff */
[----:B------:R-:W2:Y:S01]  /*7e50*/  SHFL.IDX PT, R43, R7, 0x1, 0x1c1f ;  /* 0x003c1f00072b7f89 */ /* 0x000ea200000e0000 */
        /* <DEDUP_REMOVED lines=14> */
[----:B0-----:R-:W-:Y:S02]  /*7f40*/  F2FP.F16.F32.PACK_AB R138, R141, R140 ;  /* 0x0000008c8d8a723e */ /* 0x001fe400000000ff */
[----:B------:R-:W-:Y:S02]  /*7f50*/  F2FP.F16.F32.PACK_AB R139, R173, R174 ;  /* 0x000000aead8b723e */ /* 0x000fe400000000ff */
[----:B------:R-:W-:Y:S02]  /*7f60*/  F2FP.F16.F32.PACK_AB R144, R145, R144 ;  /* 0x000000909190723e */ /* 0x000fe400000000ff */
[----:B------:R-:W-:Y:S01]  /*7f70*/  F2FP.F16.F32.PACK_AB R145, R175, R176 ;  /* 0x000000b0af91723e */ /* 0x000fe200000000ff */
[----:B------:R-:W-:Y:S01]  /*7f80*/  STSM.16.M88.4 [R163], R136 ;  /* 0x00000088a3007844 */ /* 0x000fe20000000200 */
[----:B------:R-:W-:-:S02]  /*7f90*/  F2FP.F16.F32.PACK_AB R146, R149, R148 ;  /* 0x000000949592723e */ /* 0x000fc400000000ff */
[----:B------:R-:W-:Y:S02]  /*7fa0*/  F2FP.F16.F32.PACK_AB R147, R177, R3 ;  /* 0x00000003b193723e */ /* 0x000fe400000000ff */
[----:B------:R-:W-:Y:S02]  /*7fb0*/  ISETP.GE.OR P0, PT, R5, R4, P0 ;  /* 0x000000040500720c */ /* 0x000fe40000706670 */
[----:B------:R-:W-:Y:S01]  /*7fc0*/  LOP3.LUT R98, R99, 0x380, RZ, 0xc0, !PT ;  /* 0x0000038063627812 */ /* 0x000fe200078ec0ff */
[----:B------:R-:W-:Y:S01]  /*7fd0*/  STSM.16.M88.4 [R162], R144 ;  /* 0x00000090a2007844 */ /* 0x000fe20000000200 */
[----:B------:R-:W-:Y:S02]  /*7fe0*/  LOP3.LUT R102, R103, 0x380, RZ, 0xc0, !PT ;  /* 0x0000038067667812 */ /* 0x000fe400078ec0ff */
[----:B------:R-:W-:Y:S01]  /*7ff0*/  SHF.R.U64 R98, R98, 0x3, RZ ;  /* 0x0000000362627819 */ /* 0x000fe200000012ff */
[----:B------:R-:W-:Y:S01]  /*8000*/  BAR.SYNC.DEFER_BLOCKING 0x1, 0x100 ;  /* 0x0044000000007b1d */ /* 0x000fe20000010000 */
[----:B------:R-:W-:-:S02]  /*8010*/  SHF.R.U64 R102, R102, 0x3, RZ ;  /* 0x0000000366667819 */ /* 0x000fc400000012ff */
[----:B------:R-:W-:Y:S01]  /*8020*/  LOP3.LUT R98, R98, R99, RZ, 0x3c, !PT ;  /* 0x0000006362627212 */ /* 0x000fe200078e3cff */
[--C-:B------:R-:W-:Y:S01]  /*8030*/  IMAD.X R99, RZ, RZ, R9.reuse, P5 ;  /* 0x000000ffff637224 */ /* 0x100fe200028e0609 */
[----:B------:R-:W-:Y:S01]  /*8040*/  LOP3.LUT R102, R102, R103, RZ, 0x3c, !PT ;  /* 0x0000006766667212 */ /* 0x000fe200078e3cff */
[----:B------:R-:W-:Y:S01]  /*8050*/  IMAD.X R103, RZ, RZ, R9, P6 ;  /* 0x000000ffff677224 */ /* 0x000fe200030e0609 */
[----:B------:R-:W-:Y:S01]  /*8060*/  IADD3.X R73, RZ, R9, RZ, P4, !PT ;  /* 0x00000009ff497210 */ /* 0x000fe200027fe4ff */
[----:B-1----:R0:W-:Y:S04]  /*8070*/  @!P1 ST.E desc[UR48][R40.64], R6 ;  /* 0x0000000628009985 */ /* 0x0021e8000c101930 */
[----:B--2---:R1:W-:Y:S04]  /*8080*/  @!P0 ST.E desc[UR48][R42.64], R0 ;  /* 0x000000002a008985 */ /* 0x0043e8000c101930 */
[----:B------:R2:W5:Y:S01]  /*8090*/  LD.E.128 R28, desc[UR48][R10.64] ;  /* 0x000000300a1c7980 */ /* 0x000562000c101d00 */
[----:B0-----:R-:W0:Y:S03]  /*80a0*/  @P2 LDC R6, c[0x0][0xcec] ;  /* 0x00033b00ff062b82 */ /* 0x001e260000000800 */
[----:B------:R3:W5:Y:S01]  /*80b0*/  LD.E.128 R36, desc[UR48][R8.64] ;  /* 0x0000003008247980 */ /* 0x000762000c101d00 */
[----:B-1----:R-:W-:Y:S01]  /*80c0*/  LEA R0, R19, R200, 0x5 ;  /* 0x000000c813007211 */ /* 0x002fe200078e28ff */
[----:B------:R-:W-:-:S02]  /*80d0*/  UIMAD UR6, UR11, UR8, URZ ;  /* 0x000000080b0672a4 */ /* 0x000fc4000f8e023f */
[----:B------:R1:W5:Y:S01]  /*80e0*/  LD.E.128 R32, desc[UR48][R20.64] ;  /* 0x0000003014207980 */ /* 0x000362000c101d00 */
[----:B--2---:R-:W2:Y:S01]  /*80f0*/  @P2 LDC R10, c[0x0][0xcf0] ;  /* 0x00033c00ff0a2b82 */ /* 0x004ea20000000800 */
[----:B------:R-:W-:Y:S01]  /*8100*/  IMAD R5, R127, 0x80, R0 ;  /* 0x000000807f057824 */ /* 0x000fe200078e0200 */
[----:B------:R-:W-:Y:S01]  /*8110*/  UIMAD.WIDE.U32 UR4, UR10, UR8, URZ ;  /* 0x000000080a0472a5 */ /* 0x000fe2000f8e003f */
[----:B------:R1:W5:Y:S04]  /*8120*/  LD.E.128 R12, desc[UR48][R22.64] ;  /* 0x00000030160c7980 */ /* 0x000368000c101d00 */
[----:B------:R-:W5:Y:S01]  /*8130*/  LD.E.128 R52, desc[UR48][R52.64] ;  /* 0x0000003034347980 */ /* 0x000f62000c101d00 */
[----:B---3--:R-:W3:Y:S01]  /*8140*/  LDC.64 R8, c[0x0][0xbe0] ;  /* 0x0002f800ff087b82 */ /* 0x008ee20000000a00 */
[----:B------:R-:W-:-:S02]  /*8150*/  IMAD.MOV.U32 R0, RZ, RZ, R5 ;  /* 0x000000ffff007224 */ /* 0x000fc400078e0005 */
[----:B------:R-:W5:Y:S04]  /*8160*/  LD.E.128 R56, desc[UR48][R56.64] ;  /* 0x0000003038387980 */ /* 0x000f68000c101d00 */
[----:B------:R-:W5:Y:S01]  /*8170*/  LD.E.128 R60, desc[UR48][R60.64] ;  /* 0x000000303c3c7980 */ /* 0x000f62000c101d00 */
[----:B0-----:R-:W-:Y:S01]  /*8180*/  @P2 IMAD.HI.U32 R3, R5, R6, RZ ;  /* 0x0000000605032227 */ /* 0x001fe200078e00ff */
[----:B------:R-:W-:Y:S02]  /*8190*/  UIMAD UR6, UR10, UR9, UR6 ;  /* 0x000000090a0672a4 */ /* 0x000fe4000f8e0206 */
[----:B------:R-:W5:Y:S01]  /*81a0*/  LD.E.128 R64, desc[UR48][R64.64] ;  /* 0x0000003040407980 */ /* 0x000f62000c101d00 */
[----:B------:R-:W-:-:S03]  /*81b0*/  ULDC.64 UR8, c[0x0][0xbf0] ;  /* 0x0002fc0000087ab9 */ /* 0x000fc60000000a00 */
[----:B------:R-:W5:Y:S01]  /*81c0*/  LD.E.128 R68, desc[UR48][R68.64] ;  /* 0x0000003044447980 */ /* 0x000f62000c101d00 */
[----:B--2---:R-:W-:-:S03]  /*81d0*/  @P2 SHF.R.U32.HI R0, RZ, R10, R3 ;  /* 0x0000000aff002219 */ /* 0x004fc60000011603 */
[----:B------:R-:W5:Y:S01]  /*81e0*/  LD.E.128 R72, desc[UR48][R72.64] ;  /* 0x0000003048487980 */ /* 0x000f62000c101d00 */
[--C-:B------:R-:W-:Y:S01]  /*81f0*/  SHF.R.S32.HI R3, RZ, 0x1f, R0.reuse ;  /* 0x0000001fff037819 */ /* 0x100fe20000011400 */
[----:B------:R-:W-:Y:S02]  /*8200*/  UIMAD UR7, UR7, UR8, URZ ;  /* 0x00000008070772a4 */ /* 0x000fe4000f8e023f */
[----:B------:R-:W-:Y:S01]  /*8210*/  UIADD3 UR5, UR5, UR6, URZ ;  /* 0x0000000605057290 */ /* 0x000fe2000fffe03f */
[----:B------:R-:W5:Y:S01]  /*8220*/  LD.E.128 R96, desc[UR48][R98.64] ;  /* 0x0000003062607980 */ /* 0x000f62000c101d00 */
[----:B---3--:R-:W-:Y:S01]  /*8230*/  IMAD R3, R3, R8, RZ ;  /* 0x0000000803037224 */ /* 0x008fe200078e02ff */
[----:B------:R-:W-:Y:S02]  /*8240*/  UIMAD UR7, UR43, UR9, UR7 ;  /* 0x000000092b0772a4 */ /* 0x000fe4000f8e0207 */
[----:B------:R-:W-:Y:S01]  /*8250*/  UIMAD.WIDE.U32 UR4, UR43, UR8, UR4 ;  /* 0x000000082b0472a5 */ /* 0x000fe2000f8e0004 */
[----:B------:R-:W-:Y:S01]  /*8260*/  IMAD R9, R0, R9, R3 ;  /* 0x0000000900097224 */ /* 0x000fe200078e0203 */
[----:B------:R-:W5:Y:S01]  /*8270*/  LD.E.128 R100, desc[UR48][R102.64] ;  /* 0x0000003066647980 */ /* 0x000f62000c101d00 */
[----:B------:R-:W-:Y:S01]  /*8280*/  IMAD.MOV R3, RZ, RZ, -R0 ;  /* 0x000000ffff037224 */ /* 0x000fe200078e0a00 */
[----:B------:R-:W-:-:S02]  /*8290*/  UIADD3 UR5, UR5, UR7, URZ ;  /* 0x0000000705057290 */ /* 0x000fc4000fffe03f */
[----:B------:R-:W5:Y:S01]  /*82a0*/  LD.E.128 R104, desc[UR48][R106.64] ;  /* 0x000000306a687980 */ /* 0x000f62000c101d00 */
[----:B------:R-:W-:Y:S01]  /*82b0*/  IMAD R3, R210, R3, R5 ;  /* 0x00000003d2037224 */ /* 0x000fe200078e0205 */
[----:B------:R-:W-:Y:S02]  /*82c0*/  ULDC.64 UR6, c[0x0][0xbd8] ;  /* 0x0002f60000067ab9 */ /* 0x000fe40000000a00 */
[----:B------:R-:W5:Y:S01]  /*82d0*/  LD.E.128 R108, desc[UR48][R110.64] ;  /* 0x000000306e6c7980 */ /* 0x000f62000c101d00 */
[----:B------:R-:W-:Y:S01]  /*82e0*/  IMAD.WIDE.U32 R6, R0, R8, UR4 ;  /* 0x0000000400067e25 */ /* 0x000fe2000f8e0008 */
[----:B------:R-:W-:Y:S01]  /*82f0*/  SHF.R.S32.HI R0, RZ, 0x1f, R3 ;  /* 0x0000001fff007819 */ /* 0x000fe20000011403 */
[----:B------:R-:W-:Y:S01]  /*8300*/  UIADD3 UR37, UR37, 0x1, URZ ;  /* 0x0000000125257890 */ /* 0x000fe2000fffe03f */
[----:B------:R-:W5:Y:S04]  /*8310*/  LD.E.128 R112, desc[UR48][R114.64] ;  /* 0x0000003072707980 */ /* 0x000f68000c101d00 */
[----:B------:R-:W5:Y:S01]  /*8320*/  LD.E.128 R116, desc[UR48][R118.64] ;  /* 0x0000003076747980 */ /* 0x000f62000c101d00 */
[----:B------:R-:W-:Y:S01]  /*8330*/  IMAD R127, R127, 0x80, R200 ;  /* 0x000000807f7f7824 */ /* 0x000fe200078e02c8 */
[----:B------:R-:W-:Y:S01]  /*8340*/  ULDC.64 UR8, c[0x0][0xb80] ;  /* 0x0002e00000087ab9 */ /* 0x000fe20000000a00 */
[----:B------:R-:W-:Y:S01]  /*8350*/  @!PT LDS RZ, [RZ] ;  /* 0x00000000fffff984 */ /* 0x000fe20000000800 */
[----:B------:R-:W-:Y:S01]  /*8360*/  @!PT LDS RZ, [RZ] ;  /* 0x00000000fffff984 */ /* 0x000fe20000000800 */
[----:B------:R-:W-:Y:S01]  /*8370*/  @!PT LDS RZ, [RZ] ;  /* 0x00000000fffff984 */ /* 0x000fe20000000800 */
[----:B------:R-:W-:Y:S01]  /*8380*/  @!PT LDS RZ, [RZ] ;  /* 0x00000000fffff984 */ /* 0x000fe20000000800 */
[----:B------:R0:W-:Y:S06]  /*8390*/  MEMBAR.ALL.CTA ;  /* 0x0000000000007992 */ /* 0x0001ec0000008000 */
[----:B0-----:R-:W0:Y:S01]  /*83a0*/  FENCE.VIEW.ASYNC.S ;  /* 0x00000000000073c6 */ /* 0x001e220000000000 */
[----:B------:R-:W-:-:S02]  /*83b0*/  IMAD.IADD R7, R7, 0x1, R9 ;  /* 0x0000000107077824 */ /* 0x000fc400078e0209 */
[----:B------:R-:W-:Y:S02]  /*83c0*/  IMAD R0, R0, UR6, RZ ;  /* 0x0000000600007c24 */ /* 0x000fe4000f8e02ff */
[----:B------:R-:W-:Y:S02]  /*83d0*/  VIADD R5, R127, 0x20 ;  /* 0x000000207f057836 */ /* 0x000fe40000000000 */
[C---:B------:R-:W-:Y:S02]  /*83e0*/  IMAD R9, R3.reuse, UR7, R0 ;  /* 0x0000000703097c24 */ /* 0x040fe4000f8e0200 */
[----:B------:R-:W-:Y:S01]  /*83f0*/  IMAD.WIDE.U32 R6, R3, UR6, R6 ;  /* 0x0000000603067c25 */ /* 0x000fe2000f8e0006 */
[-C--:B------:R-:W-:Y:S02]  /*8400*/  ISETP.GE.AND P2, PT, R127, R4.reuse, PT ;  /* 0x000000047f00720c */ /* 0x080fe40003f46270 */
[-C--:B------:R-:W-:Y:S01]  /*8410*/  ISETP.GE.AND P1, PT, R5, R4.reuse, PT ;  /* 0x000000040500720c */ /* 0x080fe20003f26270 */
[----:B------:R-:W-:Y:S01]  /*8420*/  IMAD.IADD R3, R7, 0x1, R9 ;  /* 0x0000000107037824 */ /* 0x000fe200078e0209 */
[----:B------:R-:W-:Y:S01]  /*8430*/  IADD3 R5, R127, 0x40, RZ ;  /* 0x000000407f057810 */ /* 0x000fe20007ffe0ff */
[----:B------:R-:W-:Y:S01]  /*8440*/  VIADD R204, R204, 0x32420 ;  /* 0x00032420cccc7836 */ /* 0x000fe20000000000 */
[C---:B------:R-:W-:Y:S01]  /*8450*/  LEA R0, P3, R6.reuse, UR8, 0x1 ;  /* 0x0000000806007c11 */ /* 0x040fe2000f8608ff */
[----:B------:R-:W-:Y:S01]  /*8460*/  UISETP.NE.AND UP0, UPT, UR37, 0x2, UPT ;  /* 0x000000022500788c */ /* 0x000fe2000bf05270 */
[----:B------:R-:W-:Y:S01]  /*8470*/  ISETP.GE.AND P0, PT, R5, R4, PT ;  /* 0x000000040500720c */ /* 0x000fe20003f06270 */
[----:B------:R-:W-:Y:S01]  /*8480*/  ULDC UR4, c[0x0][0xc] ;  /* 0x0000030000047ab9 */ /* 0x000fe20000000800 */
[----:B------:R-:W-:Y:S01]  /*8490*/  LEA.HI.X R5, R6, UR9, R3, 0x1, P3 ;  /* 0x0000000906057c11 */ /* 0x000fe200098f0c03 */
[----:B------:R-:W-:Y:S01]  /*84a0*/  UIADD3 UR44, UR4, UR44, URZ ;  /* 0x0000002c042c7290 */ /* 0x000fe2000fffe03f */
[----:B------:R-:W-:Y:S01]  /*84b0*/  PRMT R204, RZ, 0x654, R204 ;  /* 0x00000654ffcc7816 */ /* 0x000fe200000000cc */
[----:B------:R-:W-:Y:S01]  /*84c0*/  USEL UR4, URZ, 0x1, UP0 ;  /* 0x000000013f047887 */ /* 0x000fe20008000000 */
[----:B0-----:R1:W0:Y:S01]  /*84d0*/  SHFL.IDX PT, R8, R0, RZ, 0x181f ;  /* 0x00181fff00087589 */ /* 0x00122200000e0000 */
[----:B------:R-:W-:Y:S01]  /*84e0*/  USEL UR37, UR37, URZ, UP0 ;  /* 0x0000003f25257287 */ /* 0x000fe20008000000 */
[----:B------:R1:W-:Y:S01]  /*84f0*/  SYNCS.ARRIVE.TRANS64.RED.A1T0 RZ, [R204+URZ], RZ ;  /* 0x000000ffccff79a7 */ /* 0x0003e2000810043f */
[----:B------:R-:W-:Y:S01]  /*8500*/  ULOP3.LUT UR36, UR36, UR4, URZ, 0x3c, !UPT ;  /* 0x0000000424247292 */ /* 0x000fe2000f8e3c3f */
[----:B------:R1:W2:Y:S01]  /*8510*/  SHFL.IDX PT, R9, R5, RZ, 0x181f ;  /* 0x00181fff05097589 */ /* 0x0002a200000e0000 */
[----:B------:R-:W-:Y:S04]  /*8520*/  BSSY B0, `(.L_x_9242) ;  /* 0x0000012000007945 */ /* 0x000fe80003800000 */
[----:B------:R-:W-:Y:S06]  /*8530*/  @P2 BRA `(.L_x_9243) ;  /* 0x0000000000402947 */ /* 0x000fec0003800000 */
[----:B------:R-:W-:Y:S02]  /*8540*/  ULDC UR4, c[0x0][0xbc8] ;  /* 0x0002f20000047ab9 */ /* 0x000fe40000000800 */
[----:B------:R-:W-:Y:S02]  /*8550*/  ISETP.GE.AND P4, PT, R18, UR4, PT ;  /* 0x0000000412007c0c */ /* 0x000fe4000bf86270 */
[----:B------:R-:W-:Y:S02]  /*8560*/  ISETP.GE.AND P3, PT, R17, UR4, PT ;  /* 0x0000000411007c0c */ /* 0x000fe4000bf66270 */
[----:B------:R-:W-:Y:S02]  /*8570*/  ISETP.GE.AND P2, PT, R16, UR4, PT ;  /* 0x0000000410007c0c */ /* 0x000fe4000bf46270 */
[----:B------:R-:W-:-:S07]  /*8580*/  ISETP.GE.AND P5, PT, R2, UR4, PT ;  /* 0x0000000402007c0c */ /* 0x000fce000bfa6270 */
[----:B0-----:R-:W-:-:S04]  /*8590*/  @!P4 LEA R10, P6, R18, R8, 0x1 ;  /* 0x00000008120ac211 */ /* 0x001fc800078c08ff */
[----:B--2---:R-:W-:Y:S02]  /*85a0*/  @!P4 LEA.HI.X R11, R18, R9, R213, 0x1, P6 ;  /* 0x00000009120bc211 */ /* 0x004fe400030f0cd5 */
[----:B-1----:R-:W-:Y:S01]  /*85b0*/  @!P3 LEA R20, P6, R17, R8, 0x1 ;  /* 0x000000081114b211 */ /* 0x002fe200078c08ff */
        /* <DEDUP_REMOVED lines=8> */
.L_x_9243:
[----:B------:R-:W-:Y:S05]  /*8640*/  BSYNC B0 ;  /* 0x0000000000007941 */ /* 0x000fea0003800000 */
.L_x_9242:
[----:B--2---:R2:W4:Y:S01]  /*8650*/  SHFL.IDX PT, R9, R5, 0x1, 0x181f ;  /* 0x00381f0005097f89 */ /* 0x00452200000e0000 */
        /* <DEDUP_REMOVED lines=8> */
[CC--:B0--3--:R-:W-:Y:S02]  /*86e0*/  @!P3 LEA R10, P6, R18.reuse, R8.reuse, 0x1 ;  /* 0x00000008120ab211 */ /* 0x0c9fe400078c08ff */
[CC--:B-1----:R-:W-:Y:S02]  /*86f0*/  @!P2 LEA R20, P5, R17.reuse, R8.reuse, 0x1 ;  /* 0x000000081114a211 */ /* 0x0c2fe400078a08ff */
[-C--:B----4-:R-:W-:Y:S02]  /*8700*/  @!P3 LEA.HI.X R11, R18, R9.reuse, R213, 0x1, P6 ;  /* 0x00000009120bb211 */ /* 0x090fe400030f0cd5 */
[----:B------:R-:W-:Y:S01]  /*8710*/  @!P1 LEA R22, P6, R16, R8, 0x1 ;  /* 0x0000000810169211 */ /* 0x000fe200078c08ff */
[----:B------:R-:W-:Y:S01]  /*8720*/  @!P4 IMAD.WIDE R6, R2, 0x2, R8 ;  /* 0x000000020206c825 */ /* 0x000fe200078e0208 */
[-C--:B------:R-:W-:Y:S02]  /*8730*/  @!P2 LEA.HI.X R21, R17, R9.reuse, R212, 0x1, P5 ;  /* 0x000000091115a211 */ /* 0x080fe400028f0cd4 */
[----:B------:R-:W-:-:S02]  /*8740*/  @!P1 LEA.HI.X R23, R16, R9, R211, 0x1, P6 ;  /* 0x0000000910179211 */ /* 0x000fc400030f0cd3 */
[----:B-----5:R0:W-:Y:S04]  /*8750*/  @!P4 ST.E.128 desc[UR48][R6.64], R28 ;  /* 0x0000001c0600c985 */ /* 0x0201e8000c101d30 */
[----:B------:R0:W-:Y:S04]  /*8760*/  @!P3 ST.E.128 desc[UR48][R10.64], R56 ;  /* 0x000000380a00b985 */ /* 0x0001e8000c101d30 */
[----:B------:R0:W-:Y:S04]  /*8770*/  @!P2 ST.E.128 desc[UR48][R20.64], R72 ;  /* 0x000000481400a985 */ /* 0x0001e8000c101d30 */
[----:B------:R0:W-:Y:S02]  /*8780*/  @!P1 ST.E.128 desc[UR48][R22.64], R108 ;  /* 0x0000006c16009985 */ /* 0x0001e4000c101d30 */
.L_x_9245:
[----:B------:R-:W-:Y:S05]  /*8790*/  BSYNC B0 ;  /* 0x0000000000007941 */ /* 0x000fea0003800000 */
.L_x_9244:
        /* <DEDUP_REMOVED lines=9> */
[-C--:B0--3--:R-:W-:Y:S02]  /*8830*/  @!P4 LEA R10, P0, R18, R8.reuse, 0x1 ;  /* 0x00000008120ac211 */ /* 0x089fe400078008ff */
[CC--:B-1----:R-:W-:Y:S02]  /*8840*/  @!P5 LEA R20, P1, R17.reuse, R8.reuse, 0x1 ;  /* 0x000000081114d211 */ /* 0x0c2fe400078208ff */
[----:B------:R-:W-:Y:S02]  /*8850*/  @!P6 LEA R22, P2, R16, R8, 0x1 ;  /* 0x000000081016e211 */ /* 0x000fe400078408ff */
[----:B------:R-:W-:Y:S01]  /*8860*/  @!P3 IMAD.WIDE R6, R2, 0x2, R8 ;  /* 0x000000020206b825 */ /* 0x000fe200078e0208 */
[-C--:B------:R-:W-:Y:S02]  /*8870*/  @!P4 LEA.HI.X R11, R18, R9.reuse, R213, 0x1, P0 ;  /* 0x00000009120bc211 */ /* 0x080fe400000f0cd5 */
[-C--:B------:R-:W-:Y:S02]  /*8880*/  @!P5 LEA.HI.X R21, R17, R9.reuse, R212, 0x1, P1 ;  /* 0x000000091115d211 */ /* 0x080fe400008f0cd4 */
[----:B------:R-:W-:Y:S01]  /*8890*/  @!P6 LEA.HI.X R23, R16, R9, R211, 0x1, P2 ;  /* 0x000000091017e211 */ /* 0x000fe200010f0cd3 */
[----:B-----5:R0:W-:Y:S04]  /*88a0*/  @!P3 ST.E.128 desc[UR48][R6.64], R32 ;  /* 0x000000200600b985 */ /* 0x0201e8000c101d30 */
[----:B------:R0:W-:Y:S04]  /*88b0*/  @!P4 ST.E.128 desc[UR48][R10.64], R60 ;  /* 0x0000003c0a00c985 */ /* 0x0001e8000c101d30 */
[----:B------:R0:W-:Y:S04]  /*88c0*/  @!P5 ST.E.128 desc[UR48][R20.64], R96 ;  /* 0x000000601400d985 */ /* 0x0001e8000c101d30 */
[----:B------:R0:W-:Y:S02]  /*88d0*/  @!P6 ST.E.128 desc[UR48][R22.64], R112 ;  /* 0x000000701600e985 */ /* 0x0001e4000c101d30 */
.L_x_9247:
[----:B------:R-:W-:Y:S05]  /*88e0*/  BSYNC B0 ;  /* 0x0000000000007941 */ /* 0x000fea0003800000 */
.L_x_9246:
[----:B------:R-:W-:Y:S01]  /*88f0*/  VIADD R3, R127, 0x60 ;  /* 0x000000607f037836 */ /* 0x000fe20000000000 */
[----:B0--3--:R0:W3:Y:S01]  /*8900*/  SHFL.IDX PT, R7, R5, 0x3, 0x181f ;  /* 0x00781f0005077f89 */ /* 0x0090e200000e0000 */
[----:B------:R-:W-:Y:S01]  /*8910*/  UIADD3 UR38, UR38, 0x1, URZ ;  /* 0x0000000126267890 */ /* 0x000fe2000fffe03f */
[----:B------:R-:W-:Y:S02]  /*8920*/  BSSY B0, `(.L_x_9248) ;  /* 0x0000014000007945 */ /* 0x000fe40003800000 */
[----:B------:R-:W-:Y:S01]  /*8930*/  ISETP.GE.AND P0, PT, R3, R4, PT ;  /* 0x000000040300720c */ /* 0x000fe20003f06270 */
[----:B------:R0:W0:-:S12]  /*8940*/  SHFL.IDX PT, R6, R0, 0x3, 0x181f ;  /* 0x00781f0000067f89 */ /* 0x00001800000e0000 */
[----:B------:R-:W-:Y:S05]  /*8950*/  @P0 BRA `(.L_x_9249) ;  /* 0x0000000000400947 */ /* 0x000fea0003800000 */
[----:B------:R-:W-:Y:S02]  /*8960*/  ULDC UR4, c[0x0][0xbc8] ;  /* 0x0002f20000047ab9 */ /* 0x000fe40000000800 */
[----:B------:R-:W-:Y:S02]  /*8970*/  ISETP.GE.AND P4, PT, R18, UR4, PT ;  /* 0x0000000412007c0c */ /* 0x000fe4000bf86270 */
[----:B------:R-:W-:Y:S02]  /*8980*/  ISETP.GE.AND P5, PT, R17, UR4, PT ;  /* 0x0000000411007c0c */ /* 0x000fe4000bfa6270 */
[----:B------:R-:W-:Y:S02]  /*8990*/  ISETP.GE.AND P6, PT, R16, UR4, PT ;  /* 0x0000000410007c0c */ /* 0x000fe4000bfc6270 */
[----:B------:R-:W-:-:S07]  /*89a0*/  ISETP.GE.AND P3, PT, R2, UR4, PT ;  /* 0x0000000402007c0c */ /* 0x000fce000bf66270 */
[-C--:B0-----:R-:W-:Y:S02]  /*89b0*/  @!P4 LEA R8, P0, R18, R6.reuse, 0x1 ;  /* 0x000000061208c211 */ /* 0x081fe400078008ff */
[CC--:B------:R-:W-:Y:S02]  /*89c0*/  @!P5 LEA R10, P1, R17.reuse, R6.reuse, 0x1 ;  /* 0x00000006110ad211 */ /* 0x0c0fe400078208ff */
[----:B-1----:R-:W-:Y:S02]  /*89d0*/  @!P6 LEA R20, P2, R16, R6, 0x1 ;  /* 0x000000061014e211 */ /* 0x002fe400078408ff */
[----:B--234-:R-:W-:Y:S01]  /*89e0*/  @!P3 IMAD.WIDE R4, R2, 0x2, R6 ;  /* 0x000000020204b825 */ /* 0x01cfe200078e0206 */
[-C--:B------:R-:W-:Y:S02]  /*89f0*/  @!P4 LEA.HI.X R9, R18, R7.reuse, R213, 0x1, P0 ;  /* 0x000000071209c211 */ /* 0x080fe400000f0cd5 */
[-C--:B------:R-:W-:Y:S02]  /*8a00*/  @!P5 LEA.HI.X R11, R17, R7.reuse, R212, 0x1, P1 ;  /* 0x00000007110bd211 */ /* 0x080fe400008f0cd4 */
[----:B------:R-:W-:Y:S01]  /*8a10*/  @!P6 LEA.HI.X R21, R16, R7, R211, 0x1, P2 ;  /* 0x000000071015e211 */ /* 0x000fe200010f0cd3 */
[----:B-----5:R0:W-:Y:S04]  /*8a20*/  @!P3 ST.E.128 desc[UR48][R4.64], R12 ;  /* 0x0000000c0400b985 */ /* 0x0201e8000c101d30 */
[----:B------:R0:W-:Y:S04]  /*8a30*/  @!P4 ST.E.128 desc[UR48][R8.64], R64 ;  /* 0x000000400800c985 */ /* 0x0001e8000c101d30 */
[----:B------:R0:W-:Y:S04]  /*8a40*/  @!P5 ST.E.128 desc[UR48][R10.64], R100 ;  /* 0x000000640a00d985 */ /* 0x0001e8000c101d30 */
[----:B------:R0:W-:Y:S02]  /*8a50*/  @!P6 ST.E.128 desc[UR48][R20.64], R116 ;  /* 0x000000741400e985 */ /* 0x0001e4000c101d30 */
.L_x_9249:
[----:B------:R-:W-:Y:S05]  /*8a60*/  BSYNC B0 ;  /* 0x0000000000007941 */ /* 0x000fea0003800000 */
.L_x_9248:
[----:B012-4-:R-:W0:Y:S02]  /*8a70*/  LDC R0, c[0x0][0xd34] ;  /* 0x00034d00ff007b82 */ /* 0x017e240000000800 */
[----:B0-----:R-:W-:-:S13]  /*8a80*/  ISETP.LE.AND P0, PT, R0, UR44, PT ;  /* 0x0000002c00007c0c */ /* 0x001fda000bf03270 */
[----:B------:R-:W-:Y:S05]  /*8a90*/  @!P0 BRA `(.L_x_9250) ;  /* 0xffffff8000988947 */ /* 0x000fea000383ffff */
[----:B------:R-:W-:Y:S05]  /*8aa0*/  EXIT ;  /* 0x000000000000794d */ /* 0x000fea0003800000 */
.L_x_9215:
        /* <DEDUP_REMOVED lines=9> */
[----:B------:R-:W-:Y:S01]  /*8b40*/  SHF.L.U32 R27, R19, 0x3, RZ ;  /* 0x00000003131b7819 */ /* 0x000fe200000006ff */
[----:B------:R-:W-:Y:S01]  /*8b50*/  ULDC UR9, c[0x0][0x320] ;  /* 0x0000c80000097ab9 */ /* 0x000fe20000000800 */
[----:B------:R-:W-:Y:S01]  /*8b60*/  ULDC.64 UR4, c[0x0][0x418] ;  /* 0x0001060000047ab9 */ /* 0x000fe20000000a00 */
[----:B------:R-:W-:Y:S01]  /*8b70*/  LOP3.LUT R16, R16, 0xfffffffd, RZ, 0xc0, !PT ;  /* 0xfffffffd10107812 */ /* 0x000fe200078ec0ff */
[----:B------:R-:W-:Y:S01]  /*8b80*/  UISETP.NE.U32.AND UP0, UPT, UR4, URZ, UPT ;  /* 0x0000003f0400728c */ /* 0x000fe2000bf05070 */
[----:B------:R-:W-:Y:S01]  /*8b90*/  LOP3.LUT R7, R27, 0x38, RZ, 0xc0, !PT ;  /* 0x000000381b077812 */ /* 0x000fe200078ec0ff */
[----:B------:R-:W-:Y:S01]  /*8ba0*/  ULDC.64 UR6, c[0x0][0x2f0] ;  /* 0x0000bc0000067ab9 */ /* 0x000fe20000000a00 */
[----:B------:R-:W-:Y:S01]  /*8bb0*/  ULDC UR4, c[0x0][0x424] ;  /* 0x0001090000047ab9 */ /* 0x000fe20000000800 */
[----:B------:R-:W-:Y:S01]  /*8bc0*/  UISETP.NE.AND.EX UP0, UPT, UR5, URZ, UPT, UP0 ;  /* 0x0000003f0500728c */ /* 0x000fe2000bf05300 */
[C---:B------:R-:W-:Y:S01]  /*8bd0*/  ISETP.GE.AND P2, PT, R7.reuse, UR9, PT ;  /* 0x0000000907007c0c */ /* 0x040fe2000bf46270 */
[----:B------:R-:W0:Y:S01]  /*8be0*/  S2UR UR8, SR_CgaCtaId ;  /* 0x00000000000879c3 */ /* 0x000e220000008800 */
[C---:B------:R-:W-:Y:S01]  /*8bf0*/  LOP3.LUT R4, R7.reuse, 0x40, RZ, 0xfc, !PT ;  /* 0x0000004007047812 */ /* 0x040fe200078efcff */
[----:B------:R-:W-:Y:S01]  /*8c00*/  USEL UR4, UR4, 0x1, UP0 ;  /* 0x0000000104047887 */ /* 0x000fe20008000000 */
[----:B------:R-:W-:Y:S01]  /*8c10*/  LOP3.LUT R5, R7, 0x80, RZ, 0xfc, !PT ;  /* 0x0000008007057812 */ /* 0x000fe200078efcff */
[----:B------:R-:W-:Y:S01]  /*8c20*/  UMOV UR37, 0x400 ;  /* 0x0000040000257882 */ /* 0x000fe20000000000 */
[----:B------:R-:W-:Y:S01]  /*8c30*/  ISETP.GE.AND P1, PT, R4, UR9, PT ;  /* 0x0000000904007c0c */ /* 0x000fe2000bf26270 */
[----:B------:R-:W-:Y:S01]  /*8c40*/  UIMAD UR36, UR4, UR6, URZ ;  /* 0x00000006042472a4 */ /* 0x000fe2000f8e023f */
[----:B------:R-:W-:Y:S01]  /*8c50*/  ISETP.GE.AND P0, PT, R5, UR9, PT ;  /* 0x0000000905007c0c */ /* 0x000fe2000bf06270 */
[----:B------:R-:W-:Y:S01]  /*8c60*/  ULDC UR11, c[0x0][0x3b8] ;  /* 0x0000ee00000b7ab9 */ /* 0x000fe20000000800 */
[----:B------:R-:W-:Y:S01]  /*8c70*/  LOP3.LUT R6, R7, 0xc0, RZ, 0xfc, !PT ;  /* 0x000000c007067812 */ /* 0x000fe200078efcff */
[----:B------:R-:W-:Y:S01]  /*8c80*/  UIADD3 UR4, UR36, 0x5f, URZ ;  /* 0x0000005f24047890 */ /* 0x000fe2000fffe03f */
[----:B------:R-:W-:Y:S01]  /*8c90*/  SEL R3, RZ, 0x4, P0 ;  /* 0x00000004ff037807 */ /* 0x000fe20000000000 */
[----:B------:R1:W-:Y:S01]  /*8ca0*/  STL [R1+0x8], RZ ;  /* 0x000008ff01007387 */ /* 0x0003e20000100800 */
[----:B------:R-:W-:Y:S01]  /*8cb0*/  @P2 LOP3.LUT R16, R16, 0x2, RZ, 0xfc, !PT ;  /* 0x0000000210102812 */ /* 0x000fe200078efcff */
[----:B------:R-:W-:Y:S01]  /*8cc0*/  UIMAD.WIDE UR4, UR4, 0x2aaaaaab, URZ ;  /* 0x2aaaaaab040478a5 */ /* 0x000fe2000f8e023f */
[----:B------:R-:W-:Y:S01]  /*8cd0*/  SHF.R.U32.HI R36, RZ, 0x3, R19 ;  /* 0x00000003ff247819 */ /* 0x000fe20000011613 */
[----:B------:R-:W-:Y:S01]  /*8ce0*/  ULDC UR10, c[0x0][0x2b8] ;  /* 0x0000ae00000a7ab9 */ /* 0x000fe20000000800 */
[----:B------:R-:W-:Y:S01]  /*8cf0*/  LOP3.LUT R16, R16, 0xffffffef, RZ, 0xc0, !PT ;  /* 0xffffffef10107812 */ /* 0x000fe200078ec0ff */
[----:B------:R-:W-:Y:S01]  /*8d00*/  USHF.R.U32.HI UR4, URZ, 0x1f, UR5 ;  /* 0x0000001f3f047899 */ /* 0x000fe20008011605 */
[----:B------:R-:W-:Y:S01]  /*8d10*/  SEL R2, RZ, 0x1, P2 ;  /* 0x00000001ff027807 */ /* 0x000fe20001000000 */
[----:B------:R-:W-:Y:S01]  /*8d20*/  IMAD.U32 R37, RZ, RZ, UR12 ;  /* 0x0000000cff257e24 */ /* 0x000fe2000f8e00ff */
[----:B------:R-:W-:Y:S01]  /*8d30*/  @P1 LOP3.LUT R16, R16, 0x10, RZ, 0xfc, !PT ;  /* 0x0000001010101812 */ /* 0x000fe200078efcff */
[----:B------:R-:W-:Y:S01]  /*8d40*/  ULEA.HI.SX32 UR4, UR5, UR4, 0x1c ;  /* 0x0000000405047291 */ /* 0x000fe2000f8fe23f */
[----:B------:R-:W-:Y:S01]  /*8d50*/  SEL R0, RZ, 0x2, P1 ;  /* 0x00000002ff007807 */ /* 0x000fe20000800000 */
[----:B0-----:R-:W-:Y:S01]  /*8d60*/  ULEA UR37, UR8, UR37, 0x18 ;  /* 0x0000002508257291 */ /* 0x001fe2000f8ec03f */
[----:B------:R-:W-:Y:S01]  /*8d70*/  LOP3.LUT R16, R16, 0xfffffff7, RZ, 0xc0, !PT ;  /* 0xfffffff710107812 */ /* 0x000fe200078ec0ff */
[----:B------:R-:W-:Y:S01]  /*8d80*/  UIADD3 UR5, UR4, -0x1, URZ ;  /* 0xffffffff04057890 */ /* 0x000fe2000fffe03f */
[----:B------:R-:W-:Y:S01]  /*8d90*/  LOP3.LUT R36, R36, 0xf, RZ, 0xc0, !PT ;  /* 0x0000000f24247812 */ /* 0x000fe200078ec0ff */
[----:B------:R-:W-:Y:S01]  /*8da0*/  IMAD.MOV.U32 R28, RZ, RZ, 0x1 ;  /* 0x00000001ff1c7424 */ /* 0x000fe200078e00ff */
[----:B------:R-:W-:Y:S01]  /*8db0*/  @P0 LOP3.LUT R16, R16, 0x8, RZ, 0xfc, !PT ;  /* 0x0000000810100812 */ /* 0x000fe200078efcff */
[----:B------:R-:W-:Y:S01]  /*8dc0*/  UIMAD UR8, UR5, -0x60, UR36 ;  /* 0xffffffa0050878a4 */ /* 0x000fe2000f8e0224 */
[----:B------:R-:W-:Y:S01]  /*8dd0*/  ISETP.GE.AND P0, PT, R6, UR9, PT ;  /* 0x0000000906007c0c */ /* 0x000fe2000bf06270 */
[----:B------:R-:W-:Y:S01]  /*8de0*/  IMAD.MOV.U32 R18, RZ, RZ, RZ ;  /* 0x000000ffff127224 */ /* 0x000fe200078e00ff */
[----:B------:R-:W-:Y:S01]  /*8df0*/  LOP3.LUT R16, R16, 0xfffffffb, RZ, 0xc0, !PT ;  /* 0xfffffffb10107812 */ /* 0x000fe200078ec0ff */
[----:B------:R-:W-:Y:S01]  /*8e00*/  ULDC UR38, c[0x0][0x448] ;  /* 0x0001120000267ab9 */ /* 0x000fe20000000800 */
[----:B------:R-:W-:Y:S01]  /*8e10*/  IADD3 R3, R3, R0, R2 ;  /* 0x0000000003037210 */ /* 0x000fe20007ffe002 */
[----:B------:R-:W-:Y:S01]  /*8e20*/  ULDC UR6, c[0x0][0x288] ;  /* 0x0000a20000067ab9 */ /* 0x000fe20000000800 */
[----:B------:R-:W-:Y:S01]  /*8e30*/  SEL R2, RZ, 0x8, P0 ;  /* 0x00000008ff027807 */ /* 0x000fe20000000000 */
[----:B------:R-:W-:Y:S01]  /*8e40*/  ULOP3.LUT UR41, UR39, 0x2, URZ, 0xfc, !UPT ;  /* 0x0000000227297892 */ /* 0x000fe2000f8efc3f */
[----:B------:R-:W-:Y:S01]  /*8e50*/  IADD3 R35, -R36, UR8, RZ ;  /* 0x0000000824237c10 */ /* 0x000fe2000fffe1ff */
[----:B------:R-:W-:Y:S01]  /*8e60*/  ULDC UR42, c[0x0][0xc] ;  /* 0x00000300002a7ab9 */ /* 0x000fe20000000800 */
[----:B------:R-:W-:Y:S01]  /*8e70*/  LOP3.LUT R29, R29, 0xffff7fff, RZ, 0xc0, !PT ;  /* 0xffff7fff1d1d7812 */ /* 0x000fe200078ec0ff */
[----:B------:R-:W-:Y:S01]  /*8e80*/  IMAD.IADD R2, R2, 0x1, R3 ;  /* 0x0000000102027824 */ /* 0x000fe200078e0203 */
[----:B------:R-:W-:Y:S01]  /*8e90*/  LOP3.LUT R0, R27, 0x1f8, RZ, 0xc0, !PT ;  /* 0x000001f81b007812 */ /* 0x000fe200078ec0ff */
[----:B------:R-:W-:Y:S01]  /*8ea0*/  IMAD.SHL.U32 R3, R19, 0x10, RZ ;  /* 0x0000001013037824 */ /* 0x000fe200078e00ff */
[----:B------:R-:W-:Y:S01]  /*8eb0*/  @P0 LOP3.LUT R16, R16, 0x4, RZ, 0xfc, !PT ;  /* 0x0000000410100812 */ /* 0x000fe200078efcff */
[----:B------:R-:W-:Y:S01]  /*8ec0*/  UIMAD UR38, UR38, UR6, URZ ;  /* 0x00000006262672a4 */ /* 0x000fe2000f8e023f */
[----:B------:R-:W-:Y:S01]  /*8ed0*/  ISETP.GE.AND P0, PT, R7, UR9, PT ;  /* 0x0000000907007c0c */ /* 0x000fe2000bf06270 */
[----:B------:R-:W-:Y:S01]  /*8ee0*/  UIADD3 UR40, UR4, -0x2, URZ ;  /* 0xfffffffe04287890 */ /* 0x000fe2000fffe03f */
[----:B------:R-:W-:-:S02]  /*8ef0*/  LOP3.LUT R16, R16, 0xbfffffff, RZ, 0xc0, !PT ;  /* 0xbfffffff10107812 */ /* 0x000fc400078ec0ff */
[C---:B------:R-:W-:Y:S02]  /*8f00*/  ISETP.LT.OR P3, PT, R35.reuse, 0x1, P0 ;  /* 0x000000012300780c */ /* 0x040fe40000761670 */
[C---:B------:R-:W-:Y:S02]  /*8f10*/  ISETP.LT.OR P2, PT, R35.reuse, 0x11, P0 ;  /* 0x000000112300780c */ /* 0x040fe40000741670 */
[----:B------:R-:W-:Y:S02]  /*8f20*/  ISETP.LT.OR P1, PT, R35, 0x21, P0 ;  /* 0x000000212300780c */ /* 0x000fe40000721670 */
[----:B------:R-:W-:Y:S02]  /*8f30*/  LOP3.LUT R0, R0, 0x38, R19, 0x78, !PT ;  /* 0x0000003800007812 */ /* 0x000fe400078e7813 */
[----:B------:R-:W-:Y:S01]  /*8f40*/  LOP3.LUT R30, R36, 0x70, R3, 0xf8, !PT ;  /* 0x00000070241e7812 */ /* 0x000fe200078ef803 */
[----:B------:R-:W-:Y:S01]  /*8f50*/  IMAD.U32 R3, RZ, RZ, UR5 ;  /* 0x00000005ff037e24 */ /* 0x000fe2000f8e00ff */
[----:B------:R-:W-:-:S03]  /*8f60*/  LOP3.LUT R27, R0, 0x200, R27, 0xf8, !PT ;  /* 0x00000200001b7812 */ /* 0x000fc600078ef81b */
[----:B------:R-:W-:Y:S01]  /*8f70*/  @P3 LOP3.LUT R29, R29, 0x8000, RZ, 0xfc, !PT ;  /* 0x000080001d1d3812 */ /* 0x000fe200078efcff */
[----:B------:R-:W-:Y:S01]  /*8f80*/  IMAD R0, R3, 0x60, R30 ;  /* 0x0000006003007824 */ /* 0x000fe200078e021e */
[----:B------:R-:W-:Y:S02]  /*8f90*/  ISETP.LT.OR P3, PT, R35, 0x31, P0 ;  /* 0x000000312300780c */ /* 0x000fe40000761670 */
[----:B------:R-:W-:Y:S02]  /*8fa0*/  LOP3.LUT R29, R29, 0xffffbfff, RZ, 0xc0, !PT ;  /* 0xffffbfff1d1d7812 */ /* 0x000fe400078ec0ff */
[----:B------:R1:W-:Y:S01]  /*8fb0*/  STL [R1+0xc], R0 ;  /* 0x00000c0001007387 */ /* 0x0003e20000100800 */
[----:B------:R-:W-:Y:S02]  /*8fc0*/  LEA R8, R27, UR37, 0x1 ;  /* 0x000000251b087c11 */ /* 0x000fe4000f8e08ff */
[----:B------:R-:W-:Y:S02]  /*8fd0*/  @P2 LOP3.LUT R29, R29, 0x4000, RZ, 0xfc, !PT ;  /* 0x000040001d1d2812 */ /* 0x000fe400078efcff */
[----:B------:R-:W-:-:S02]  /*8fe0*/  ISETP.LT.OR P2, PT, R35, 0x41, P0 ;  /* 0x000000412300780c */ /* 0x000fc40000741670 */
[----:B------:R-:W-:-:S04]  /*8ff0*/  LOP3.LUT R29, R29, 0xffffdfff, RZ, 0xc0, !PT ;  /* 0xffffdfff1d1d7812 */ /* 0x000fc800078ec0ff */
[----:B------:R-:W-:Y:S02]  /*9000*/  @P1 LOP3.LUT R29, R29, 0x2000, RZ, 0xfc, !PT ;  /* 0x000020001d1d1812 */ /* 0x000fe400078efcff */
[----:B------:R-:W-:Y:S02]  /*9010*/  ISETP.LT.OR P1, PT, R35, 0x51, P0 ;  /* 0x000000512300780c */ /* 0x000fe40000721670 */
        /* <DEDUP_REMOVED lines=23> */
[----:B------:R-:W-:Y:S02]  /*9190*/  LOP3.LUT R29, R29, 0xfffbffff, RZ, 0xc0, !PT ;  /* 0xfffbffff1d1d7812 */ /* 0x000fe400078ec0ff */
[----:B------:R-:W-:Y:S02]  /*91a0*/  @P2 LOP3.LUT R16, R16, 0x40000000, RZ, 0xfc, !PT ;  /* 0x4000000010102812 */ /* 0x000fe400078efcff */
[----:B------:R-:W-:Y:S02]  /*91b0*/  @P1 LOP3.LUT R29, R29, 0x40000, RZ, 0xfc, !PT ;  /* 0x000400001d1d1812 */ /* 0x000fe400078efcff */
[----:B------:R-:W-:Y:S02]  /*91c0*/  ISETP.LT.OR P2, PT, R35, 0x11, !P0 ;  /* 0x000000112300780c */ /* 0x000fe40004741670 */
[----:B------:R-:W-:Y:S02]  /*91d0*/  LOP3.LUT R29, R29, 0xffffff7f, RZ, 0xc0, !PT ;  /* 0xffffff7f1d1d7812 */ /* 0x000fe400078ec0ff */
[----:B------:R-:W-:-:S02]  /*91e0*/  ISETP.LT.OR P1, PT, R35, 0x21, !P0 ;  /* 0x000000212300780c */ /* 0x000fc40004721670 */
[----:B------:R-:W-:Y:S02]  /*91f0*/  @P3 LOP3.LUT R29, R29, 0x80, RZ, 0xfc, !PT ;  /* 0x000000801d1d3812 */ /* 0x000fe400078efcff */
[----:B------:R-:W-:Y:S02]  /*9200*/  ISETP.LT.OR P3, PT, R35, 0x31, !P0 ;  /* 0x000000312300780c */ /* 0x000fe40004761670 */
[----:B------:R-:W-:Y:S02]  /*9210*/  LOP3.LUT R29, R29, 0xffffffbf, RZ, 0xc0, !PT ;  /* 0xffffffbf1d1d7812 */ /* 0x000fe400078ec0ff */
[----:B------:R-:W-:Y:S02]  /*9220*/  LOP3.LUT R16, R16, 0xdfffffff, RZ, 0xc0, !PT ;  /* 0xdfffffff10107812 */ /* 0x000fe400078ec0ff */
[----:B------:R-:W-:Y:S02]  /*9230*/  @P2 LOP3.LUT R29, R29, 0x40, RZ, 0xfc, !PT ;  /* 0x000000401d1d2812 */ /* 0x000fe400078efcff */
[----:B------:R-:W-:-:S02]  /*9240*/  ISETP.LT.OR P2, PT, R35, 0x41, !P0 ;  /* 0x000000412300780c */ /* 0x000fc40004741670 */
        /* <DEDUP_REMOVED lines=19> */
[----:B------:R-:W-:-:S03]  /*9380*/  LOP3.LUT R29, R29, 0xfffffffe, RZ, 0xc0, !PT ;  /* 0xfffffffe1d1d7812 */ /* 0x000fc600078ec0ff */
[----:B------:R-:W-:Y:S02]  /*9390*/  @P3 LOP3.LUT R16, R16, 0x80000000, RZ, 0xfc, !PT ;  /* 0x8000000010103812 */ /* 0x000fe400078efcff */
[----:B------:R-:W-:Y:S02]  /*93a0*/  @P1 LOP3.LUT R29, R29, 0x1, RZ, 0xfc, !PT ;  /* 0x000000011d1d1812 */ /* 0x000fe400078efcff */
[----:B------:R-:W-:Y:S02]  /*93b0*/  ISETP.LT.OR P1, PT, R35, 0x51, !P0 ;  /* 0x000000512300780c */ /* 0x000fe40004721670 */
[----:B------:R-:W-:Y:S02]  /*93c0*/  ISETP.GE.AND P0, PT, R0, UR36, PT ;  /* 0x0000002400007c0c */ /* 0x000fe4000bf06270 */
[----:B------:R-:W-:Y:S02]  /*93d0*/  LOP3.LUT R16, R16, 0xefffffff, RZ, 0xc0, !PT ;  /* 0xefffffff10107812 */ /* 0x000fe400078ec0ff */
[----:B------:R-:W-:-:S02]  /*93e0*/  ISETP.LT.U32.AND P0, PT, R30, 0x60, !P0 ;  /* 0x000000601e00780c */ /* 0x000fc40004701070 */
[----:B------:R-:W-:Y:S02]  /*93f0*/  @P2 LOP3.LUT R16, R16, 0x10000000, RZ, 0xfc, !PT ;  /* 0x1000000010102812 */ /* 0x000fe400078efcff */
[----:B------:R-:W-:Y:S02]  /*9400*/  ISETP.GE.AND P2, PT, R4, UR11, PT ;  /* 0x0000000b04007c0c */ /* 0x000fe4000bf46270 */
[----:B------:R-:W-:Y:S02]  /*9410*/  LOP3.LUT R16, R16, 0xffefffff, RZ, 0xc0, !PT ;  /* 0xffefffff10107812 */ /* 0x000fe400078ec0ff */
[----:B------:R-:W-:-:S04]  /*9420*/  LOP3.LUT R29, R29, 0xfffeffff, RZ, 0xc0, !PT ;  /* 0xfffeffff1d1d7812 */ /* 0x000fc800078ec0ff */
[----:B------:R-:W-:Y:S02]  /*9430*/  @P1 LOP3.LUT R29, R29, 0x10000, RZ, 0xfc, !PT ;  /* 0x000100001d1d1812 */ /* 0x000fe400078efcff */
[----:B------:R-:W-:Y:S02]  /*9440*/  @P0 LOP3.LUT R16, R16, 0x100000, RZ, 0xfc, !PT ;  /* 0x0010000010100812 */ /* 0x000fe400078efcff */
[----:B------:R-:W-:Y:S02]  /*9450*/  ISETP.GE.AND P1, PT, R5, UR11, PT ;  /* 0x0000000b05007c0c */ /* 0x000fe4000bf26270 */
[----:B------:R-:W-:Y:S02]  /*9460*/  LOP3.LUT R16, R16, 0xfffdffff, RZ, 0xc0, !PT ;  /* 0xfffdffff10107812 */ /* 0x000fe400078ec0ff */
[----:B------:R-:W-:Y:S02]  /*9470*/  ISETP.GE.AND P0, PT, R6, UR11, PT ;  /* 0x0000000b06007c0c */ /* 0x000fe4000bf06270 */
[----:B------:R-:W-:-:S02]  /*9480*/  @P2 LOP3.LUT R16, R16, 0x20000, RZ, 0xfc, !PT ;  /* 0x0002000010102812 */ /* 0x000fc400078efcff */
        /* <DEDUP_REMOVED lines=31> */
.L_x_9288:
[----:B0-----:R-:W0:Y:S01]  /*9680*/  LDC R0, c[0x0][0xd38] ;  /* 0x00034e00ff007b82 */ /* 0x001e220000000800 */
[----:B------:R-:W-:Y:S01]  /*9690*/  MOV R24, R37 ;  /* 0x0000002500187202 */ /* 0x000fe20000000f00 */
[----:B------:R-:W-:Y:S05]  /*96a0*/  YIELD ;  /* 0x0000000000007946 */ /* 0x000fea0003800000 */
[----:B------:R-:W-:Y:S01]  /*96b0*/  ULDC.64 UR4, c[0x0][0xb20] ;  /* 0x0002c80000047ab9 */ /* 0x000fe20000000a00 */
[----:B------:R-:W-:Y:S01]  /*96c0*/  IMAD.MOV.U32 R33, RZ, RZ, RZ ;  /* 0x000000ffff217224 */ /* 0x000fe200078e00ff */
[----:B0-----:R-:W-:-:S13]  /*96d0*/  ISETP.NE.AND P0, PT, R0, 0x1, PT ;  /* 0x000000010000780c */ /* 0x001fda0003f05270 */
[----:B------:R-:W0:Y:S08]  /*96e0*/  @P0 LDC R0, c[0x0][0xd3c] ;  /* 0x00034f00ff000b82 */ /* 0x000e300000000800 */
[----:B-1----:R-:W1:Y:S01]  /*96f0*/  @P0 LDC R3, c[0x0][0xd40] ;  /* 0x00035000ff030b82 */ /* 0x002e620000000800 */
[----:B0-----:R-:W-:-:S05]  /*9700*/  @P0 IMAD.HI.U32 R0, R37, R0, RZ ;  /* 0x0000000025000227 */ /* 0x001fca00078e00ff */
[----:B-1----:R-:W-:Y:S02]  /*9710*/  @P0 SHF.R.U32.HI R24, RZ, R3, R0 ;  /* 0x00000003ff180219 */ /* 0x002fe40000011600 */
        /* <DEDUP_REMOVED lines=14> */
[----:B0-2---:R-:W-:Y:S05]  /*9800*/  @!P0 BRA `(.L_x_9252) ;  /* 0x0000000000408947 */ /* 0x005fea0003800000 */
[----:B------:R-:W-:Y:S01]  /*9810*/  MOV R2, 0x0 ;  /* 0x0000000000027802 */ /* 0x000fe20000000f00 */
[----:B------:R-:W-:Y:S01]  /*9820*/  ULDC.64 UR4, c[0x4][0xf0] ;  /* 0x01003c0000047ab9 */ /* 0x000fe20000000a00 */
[----:B------:R-:W-:Y:S01]  /*9830*/  ULDC.64 UR6, c[0x4][0xf8] ;  /* 0x01003e0000067ab9 */ /* 0x000fe20000000a00 */
[----:B------:R-:W-:Y:S02]  /*9840*/  IMAD.U32 R4, RZ, RZ, UR4 ;  /* 0x00000004ff047e24 */ /* 0x000fe4000f8e00ff */
[----:B------:R-:W-:Y:S01]  /*9850*/  IMAD.U32 R5, RZ, RZ, UR5 ;  /* 0x00000005ff057e24 */ /* 0x000fe2000f8e00ff */
[----:B------:R-:W0:Y:S01]  /*9860*/  LDC.64 R2, c[0x4][R2] ;  /* 0x0100000002027b82 */ /* 0x000e220000000a00 */
[----:B------:R-:W-:Y:S01]  /*9870*/  ULDC.64 UR4, c[0x4][0x8] ;  /* 0x0100020000047ab9 */ /* 0x000fe20000000a00 */
[----:B------:R-:W-:Y:S01]  /*9880*/  IMAD.U32 R6, RZ, RZ, UR6 ;  /* 0x00000006ff067e24 */ /* 0x000fe2000f8e00ff */
[----:B------:R-:W-:Y:S01]  /*9890*/  MOV R10, UR4 ;  /* 0x00000004000a7c02 */ /* 0x000fe20008000f00 */
[----:B------:R-:W-:-:S02]  /*98a0*/  IMAD.U32 R7, RZ, RZ, UR7 ;  /* 0x00000007ff077e24 */ /* 0x000fc4000f8e00ff */
[----:B------:R-:W-:Y:S02]  /*98b0*/  IMAD.U32 R11, RZ, RZ, UR5 ;  /* 0x00000005ff0b7e24 */ /* 0x000fe4000f8e00ff */
[----:B------:R-:W-:Y:S02]  /*98c0*/  IMAD.MOV.U32 R8, RZ, RZ, 0x70 ;  /* 0x00000070ff087424 */ /* 0x000fe400078e00ff */
[----:B------:R-:W-:Y:S02]  /*98d0*/  IMAD.MOV.U32 R12, RZ, RZ, 0x1 ;  /* 0x00000001ff0c7424 */ /* 0x000fe400078e00ff */
[----:B------:R-:W-:-:S07]  /*98e0*/  IMAD.MOV.U32 R13, RZ, RZ, RZ ;  /* 0x000000ffff0d7224 */ /* 0x000fce00078e00ff */
[----:B------:R-:W-:-:S07]  /*98f0*/  LEPC R20, `(.L_x_9252) ;  /* 0x000000001014794e */ /* 0x000fce0000000000 */
[----:B0----5:R-:W-:Y:S05]  /*9900*/  CALL.ABS.NOINC R2 ;  /* 0x0000000002007343 */ /* 0x021fea0003c00000 */
.L_x_9252:
        /* <DEDUP_REMOVED lines=20> */
.L_x_9254:
[----:B------:R0:W1:Y:S01]  /*9a50*/  LDC.64 R2, c[0x4][R17] ;  /* 0x0100000011027b82 */ /* 0x0000620000000a00 */
[----:B------:R-:W-:Y:S01]  /*9a60*/  ULDC.64 UR4, c[0x4][0xf0] ;  /* 0x01003c0000047ab9 */ /* 0x000fe20000000a00 */
[----:B------:R-:W-:Y:S01]  /*9a70*/  ULDC.64 UR6, c[0x4][0xf8] ;  /* 0x01003e0000067ab9 */ /* 0x000fe20000000a00 */
[----:B------:R-:W-:Y:S01]  /*9a80*/  MOV R4, UR4 ;  /* 0x0000000400047c02 */ /* 0x000fe20008000f00 */
        /* <DEDUP_REMOVED lines=11> */
.L_x_9253:
        /* <DEDUP_REMOVED lines=13> */
.L_x_9306:
        /* <DEDUP_REMOVED lines=19> */
[----:B------:R-:W-:-:S05]  /*9d40*/  @P1 IMAD.WIDE.U32 R2, R32, R6, R2 ;  /* 0x0000000620021225 */ /* 0x000fca00078e0002 */
[----:B------:R-:W-:Y:S02]  /*9d50*/  @P1 IADD3 R0, R3, R7, RZ ;  /* 0x0000000703001210 */ /* 0x000fe40007ffe0ff */
[----:B--2---:R-:W-:-:S04]  /*9d60*/  @P1 LEA R4, P0, R2, R4, 0x2 ;  /* 0x0000000402041211 */ /* 0x004fc800078010ff */
        /* <DEDUP_REMOVED lines=11> */
.L_x_9256:
[----:B------:R-:W-:Y:S01]  /*9e20*/  LEA R17, R18, UR37, 0x3 ;  /* 0x0000002512117c11 */ /* 0x000fe2000f8e18ff */
[----:B------:R-:W-:Y:S01]  /*9e30*/  BSSY B0, `(.L_x_9257) ;  /* 0x0000004000007945 */ /* 0x000fe20003800000 */
[----:B------:R-:W-:-:S04]  /*9e40*/  SHF.L.U32 R0, R28, 0x1f, RZ ;  /* 0x0000001f1c007819 */ /* 0x000fc800000006ff */
[----:B------:R-:W0:Y:S02]  /*9e50*/  SYNCS.PHASECHK.TRANS64.TRYWAIT P0, [R17+URZ+0x32440], R0 ;  /* 0x03244000110075a7 */ /* 0x000e24000800017f */
[----:B0-----:R-:W-:Y:S05]  /*9e60*/  @!P0 BRA `(.L_x_9258) ;  /* 0x0000003800ac8947 */ /* 0x001fea0003800000 */
.L_x_9307:
[----:B------:R-:W-:Y:S05]  /*9e70*/  BSYNC B0 ;  /* 0x0000000000007941 */ /* 0x000fea0003800000 */
.L_x_9257:
[----:B0-----:R-:W-:Y:S01]  /*9e80*/  SHF.R.S32.HI R0, RZ, 0x1f, R25 ;  /* 0x0000001fff007819 */ /* 0x001fe20000011419 */
[----:B------:R-:W0:Y:S01]  /*9e90*/  S2R R20, SR_TID.X ;  /* 0x0000000000147919 */ /* 0x000e220000002100 */
[----:B------:R-:W-:Y:S01]  /*9ea0*/  ULDC.64 UR4, c[0x0][0x300] ;  /* 0x0000c00000047ab9 */ /* 0x000fe20000000a00 */
[----:B-----5:R-:W-:Y:S01]  /*9eb0*/  SHF.R.S32.HI R4, RZ, 0x1f, R23 ;  /* 0x0000001fff047819 */ /* 0x020fe20000011417 */
[----:B------:R-:W-:Y:S01]  /*9ec0*/  IMAD.WIDE.U32 R2, R25, UR4, RZ ;  /* 0x0000000419027c25 */ /* 0x000fe2000f8e00ff */
[----:B------:R1:W-:Y:S01]  /*9ed0*/  STL [R1], R0 ;  /* 0x0000000001007387 */ /* 0x0003e20000100800 */
[----:B------:R-:W-:-:S03]  /*9ee0*/  LOP3.LUT P1, RZ, R16, 0x1, RZ, 0xc0, !PT ;  /* 0x0000000110ff7812 */ /* 0x000fc6000782c0ff */
[----:B------:R2:W-:Y:S01]  /*9ef0*/  STL [R1+0x4], R4 ;  /* 0x0000040401007387 */ /* 0x0005e20000100800 */
[----:B-1----:R-:W-:-:S04]  /*9f00*/  IMAD R0, R0, UR4, RZ ;  /* 0x0000000400007c24 */ /* 0x002fc8000f8e02ff */
        /* <DEDUP_REMOVED lines=8> */
[----:B0-----:R-:W-:Y:S01]  /*9f90*/  SHF.L.U32 R20, R20, 0x3, RZ ;  /* 0x0000000314147819 */ /* 0x001fe200000006ff */
[----:B------:R-:W-:Y:S02]  /*9fa0*/  IMAD R0, R31, UR4, RZ ;  /* 0x000000041f007c24 */ /* 0x000fe4000f8e02ff */
[----:B------:R-:W-:Y:S01]  /*9fb0*/  IMAD.WIDE.U32 R2, R19, UR4, R2 ;  /* 0x0000000413027c25 */ /* 0x000fe2000f8e0002 */
[----:B------:R-:W-:-:S03]  /*9fc0*/  LOP3.LUT R20, R20, 0x38, RZ, 0xc0, !PT ;  /* 0x0000003814147812 */ /* 0x000fc600078ec0ff */
[----:B------:R-:W-:Y:S01]  /*9fd0*/  IMAD R5, R19, UR5, R0 ;  /* 0x0000000513057c24 */ /* 0x000fe2000f8e0200 */
[----:B------:R-:W-:Y:S01]  /*9fe0*/  ULDC.64 UR4, c[0x0][0x2e8] ;  /* 0x0000ba0000047ab9 */ /* 0x000fe20000000a00 */
[----:B--2---:R-:W-:Y:S01]  /*9ff0*/  IMAD R4, R18, 0x1800, R27 ;  /* 0x0000180012047824 */ /* 0x004fe200078e021b */
[----:B------:R-:W-:Y:S01]  /*a000*/  LEA R0, P0, R2, UR4, 0x1 ;  /* 0x0000000402007c11 */ /* 0x000fe2000f8008ff */
[----:B------:R-:W-:Y:S01]  /*a010*/  IMAD.IADD R5, R3, 0x1, R5 ;  /* 0x0000000103057824 */ /* 0x000fe200078e0205 */
[----:B------:R-:W-:-:S04]  /*a020*/  UMOV UR4, 0xffffffff ;  /* 0xffffffff00047882 */ /* 0x000fc80000000000 */
        /* <DEDUP_REMOVED lines=19> */
[----:B------:R-:W0:Y:S02]  /*a160*/  SHFL.IDX PT, R14, R0, 0x2, 0x181f ;  /* 0x00581f00000e7f89 */ /* 0x000e2400000e0000 */
[----:B------:R-:W-:Y:S02]  /*a170*/  @P5 IMAD.X R6, RZ, RZ, R6, P0 ;  /* 0x000000ffff065224 */ /* 0x000fe400000e0606 */
[----:B------:R-:W-:Y:S02]  /*a180*/  @P5 IMAD.MOV.U32 R2, RZ, RZ, R11 ;  /* 0x000000ffff025224 */ /* 0x000fe400078e000b */
[----:B------:R-:W-:-:S05]  /*a190*/  @P5 IMAD.MOV.U32 R3, RZ, RZ, R6 ;  /* 0x000000ffff035224 */ /* 0x000fca00078e0006 */
[----:B------:R1:W-:Y:S01]  /*a1a0*/  @P5 LDGSTS.E.BYPASS.LTC128B.128 [R12+0x1cc00], desc[UR48][R2.64], !P1 ;  /* 0x1cc00000020c5fae */ /* 0x0003e2000c901d70 */
[----:B0-----:R-:W-:-:S03]  /*a1b0*/  @P4 LEA R10, P0, R20, R14, 0x1 ;  /* 0x0000000e140a4211 */ /* 0x001fc600078008ff */
[----:B-1----:R-:W-:Y:S01]  /*a1c0*/  SHFL.IDX PT, R2, R5, 0x4, 0x181f ;  /* 0x00981f0005027f89 */ /* 0x002fe200000e0000 */
[----:B------:R-:W-:-:S03]  /*a1d0*/  @P4 LEA R12, R4, UR37, 0x1 ;  /* 0x00000025040c4c11 */ /* 0x000fc6000f8e08ff */
[----:B------:R-:W0:Y:S01]  /*a1e0*/  SHFL.IDX PT, R14, R0, 0x3, 0x181f ;  /* 0x00781f00000e7f89 */ /* 0x000e2200000e0000 */
[----:B------:R-:W-:-:S03]  /*a1f0*/  @P4 IMAD.X R9, RZ, RZ, R9, P0 ;  /* 0x000000ffff094224 */ /* 0x000fc600000e0609 */
[----:B------:R-:W-:Y:S01]  /*a200*/  SHFL.IDX PT, R5, R5, 0x5, 0x181f ;  /* 0x00b81f0005057f89 */ /* 0x000fe200000e0000 */
[----:B------:R-:W-:Y:S01]  /*a210*/  @P4 IMAD.MOV.U32 R3, RZ, RZ, R9 ;  /* 0x000000ffff034224 */ /* 0x000fe200078e0009 */
[----:B------:R-:W-:Y:S02]  /*a220*/  @P3 LEA R9, R4, UR37, 0x1 ;  /* 0x0000002504093c11 */ /* 0x000fe4000f8e08ff */
[C---:B0-----:R-:W-:Y:S02]  /*a230*/  @P3 LEA R8, P0, R20.reuse, R14, 0x1 ;  /* 0x0000000e14083211 */ /* 0x041fe400078008ff */
[----:B------:R-:W0:Y:S03]  /*a240*/  SHFL.IDX PT, R14, R0, 0x4, 0x181f ;  /* 0x00981f00000e7f89 */ /* 0x000e2600000e0000 */
[----:B------:R-:W-:Y:S01]  /*a250*/  @P3 IMAD.X R7, RZ, RZ, R7, P0 ;  /* 0x000000ffff073224 */ /* 0x000fe200000e0607 */
[----:B0-----:R-:W-:-:S02]  /*a260*/  @P2 LEA R6, P0, R20, R14, 0x1 ;  /* 0x0000000e14062211 */ /* 0x001fc400078008ff */
[----:B------:R0:W1:Y:S02]  /*a270*/  SHFL.IDX PT, R14, R0, 0x5, 0x181f ;  /* 0x00b81f00000e7f89 */ /* 0x00006400000e0000 */
[----:B------:R-:W-:Y:S01]  /*a280*/  @P2 IADD3.X R11, RZ, R2, RZ, P0, !PT ;  /* 0x00000002ff0b2210 */ /* 0x000fe200007fe4ff */
        /* <DEDUP_REMOVED lines=9> */
.L_x_9321:
[----:B------:R-:W-:-:S13]  /*a320*/  ISETP.GE.AND P2, PT, R35, 0x51, PT ;  /* 0x000000512300780c */ /* 0x000fda0003f46270 */
[----:B0-----:R-:W-:-:S04]  /*a330*/  @P2 LEA R2, P0, R20, R14, 0x1 ;  /* 0x0000000e14022211 */ /* 0x001fc800078008ff */
[----:B------:R-:W-:Y:S02]  /*a340*/  @P2 IADD3.X R3, RZ, R5, RZ, P0, !PT ;  /* 0x00000005ff032210 */ /* 0x000fe400007fe4ff */
[----:B------:R-:W-:Y:S02]  /*a350*/  @P2 LEA R5, R4, UR37, 0x1 ;  /* 0x0000002504052c11 */ /* 0x000fe4000f8e08ff */
[----:B------:R-:W-:-:S03]  /*a360*/  PLOP3.LUT P0, PT, PT, PT, PT, 0x80, 0x0 ;  /* 0x000000000000781c */ /* 0x000fc60003f0f070 */
[----:B------:R-:W-:Y:S01]  /*a370*/  @!PT LDS RZ, [RZ] ;  /* 0x00000000fffff984 */ /* 0x000fe20000000800 */
[----:B------:R-:W-:Y:S01]  /*a380*/  @!PT LDS RZ, [RZ] ;  /* 0x00000000fffff984 */ /* 0x000fe20000000800 */
[----:B------:R-:W-:Y:S01]  /*a390*/  @!PT LDS RZ, [RZ] ;  /* 0x00000000fffff984 */ /* 0x000fe20000000800 */
[----:B------:R0:W-:Y:S01]  /*a3a0*/  @P2 LDGSTS.E.BYPASS.LTC128B.128 [R5+0x1ec00], desc[UR48][R2.64], !P1 ;  /* 0x1ec0000002052fae */ /* 0x0001e2000c901d70 */
[----:B------:R-:W-:-:S09]  /*a3b0*/  NOP ;  /* 0x0000000000007918 */ /* 0x000fd20000000000 */
.L_x_9260:
        /* <DEDUP_REMOVED lines=11> */
.L_x_9261:
[----:B------:R1:W-:Y:S02]  /*a470*/  SYNCS.ARRIVE.TRANS64.A1T0 RZ, [R17+URZ+0x32430], RZ ;  /* 0x032430ff11ff79a7 */ /* 0x0003e4000810003f */
[----:B------:R-:W-:Y:S05]  /*a480*/  WARPSYNC.ALL ;  /* 0x0000000000007948 */ /* 0x000fea0003800000 */
[----:B------:R-:W-:Y:S01]  /*a490*/  UIADD3 UR4, UR37, 0x18400, URZ ;  /* 0x0001840025047890 */ /* 0x000fe2000fffe03f */
[----:B------:R-:W-:-:S03]  /*a4a0*/  SHF.R.S32.HI R26, RZ, 0x1f, R22 ;  /* 0x0000001fff1a7819 */ /* 0x000fc60000011416 */
        /* <DEDUP_REMOVED lines=20> */
.L_x_9262:
[----:B------:R-:W2:Y:S01]  /*a5f0*/  LDC R6, c[0x0][0x448] ;  /* 0x00011200ff067b82 */ /* 0x000ea20000000800 */
[----:B------:R-:W-:Y:S01]  /*a600*/  IMAD.MOV R0, RZ, RZ, -R24 ;  /* 0x000000ffff007224 */ /* 0x000fe200078e0a18 */
[----:B------:R-:W-:Y:S01]  /*a610*/  ULDC UR4, c[0x0][0xd38] ;  /* 0x00034e0000047ab9 */ /* 0x000fe20000000800 */
[----:B------:R-:W-:Y:S02]  /*a620*/  LOP3.LUT R16, R16, 0xfff7ffff, RZ, 0xc0, !PT ;  /* 0xfff7ffff10107812 */ /* 0x000fe400078ec0ff */
[----:B------:R-:W-:Y:S01]  /*a630*/  IMAD R0, R0, UR4, R37 ;  /* 0x0000000400007c24 */ /* 0x000fe2000f8e0225 */
[----:B------:R-:W-:-:S03]  /*a640*/  ULDC.64 UR4, c[0x0][0x2d8] ;  /* 0x0000b60000047ab9 */ /* 0x000fc60000000a00 */
[----:B------:R-:W-:-:S05]  /*a650*/  IMAD.SHL.U32 R0, R0, 0x80, RZ ;  /* 0x0000008000007824 */ /* 0x000fca00078e00ff */
[----:B------:R-:W-:-:S05]  /*a660*/  LOP3.LUT R24, R30, R0, RZ, 0xfc, !PT ;  /* 0x000000001e187212 */ /* 0x000fca00078efcff */
[----:B------:R-:W-:Y:S01]  /*a670*/  IMAD.MOV.U32 R4, RZ, RZ, R24 ;  /* 0x000000ffff047224 */ /* 0x000fe200078e0018 */
[----:B--2---:R-:W-:-:S13]  /*a680*/  ISETP.NE.AND P0, PT, R6, 0x1, PT ;  /* 0x000000010600780c */ /* 0x004fda0003f05270 */
[----:B0-----:R-:W0:Y:S01]  /*a690*/  @P0 LDC R3, c[0x0][0x44c] ;  /* 0x00011300ff030b82 */ /* 0x001e220000000800 */
[----:B------:R-:W-:-:S04]  /*a6a0*/  @P0 LOP3.LUT R16, R16, 0x80000, RZ, 0xfc, !PT ;  /* 0x0008000010100812 */ /* 0x000fc800078efcff */
[----:B------:R-:W-:-:S03]  /*a6b0*/  LOP3.LUT P1, RZ, R16, 0x4000000, RZ, 0xc0, !PT ;  /* 0x0400000010ff7812 */ /* 0x000fc6000782c0ff */
[----:B------:R-:W2:Y:S01]  /*a6c0*/  @P0 LDC R5, c[0x0][0x450] ;  /* 0x00011400ff050b82 */ /* 0x000ea20000000800 */
[----:B0-----:R-:W-:-:S05]  /*a6d0*/  @P0 IMAD.HI.U32 R2, R24, R3, RZ ;  /* 0x0000000318020227 */ /* 0x001fca00078e00ff */
[----:B--2---:R-:W-:Y:S01]  /*a6e0*/  @P0 SHF.R.U32.HI R4, RZ, R5, R2 ;  /* 0x00000005ff040219 */ /* 0x004fe20000011602 */
[----:B------:R-:W-:-:S04]  /*a6f0*/  IMAD R2, R31, UR4, RZ ;  /* 0x000000041f027c24 */ /* 0x000fc8000f8e02ff */
        /* <DEDUP_REMOVED lines=9> */
[----:B------:R-:W-:Y:S02]  /*a790*/  IMAD.MOV R5, RZ, RZ, -R4 ;  /* 0x000000ffff057224 */ /* 0x000fe400078e0a04 */
[----:B------:R-:W-:-:S04]  /*a7a0*/  IMAD.WIDE.U32 R2, R4, UR4, R2 ;  /* 0x0000000404027c25 */ /* 0x000fc8000f8e0002 */
[----:B------:R-:W-:Y:S01]  /*a7b0*/  IMAD R5, R6, R5, R24 ;  /* 0x0000000506057224 */ /* 0x000fe200078e0218 */
        /* <DEDUP_REMOVED lines=15> */
[----:B------:R1:W-:Y:S01]  /*a8b0*/  STL [R1+0x10], R17 ;  /* 0x0000101101007387 */ /* 0x0003e20000100800 */
[----:B------:R-:W-:Y:S01]  /*a8c0*/  IMAD.IADD R0, R36, 0x1, R0 ;  /* 0x0000000124007824 */ /* 0x000fe200078e0200 */
[----:B------:R-:W-:Y:S02]  /*a8d0*/  LOP3.LUT R16, R16, 0xfffff7ff, RZ, 0xc0, !PT ;  /* 0xfffff7ff10107812 */ /* 0x000fe400078ec0ff */
[----:B------:R-:W0:Y:S01]  /*a8e0*/  SHFL.IDX PT, R14, R4, RZ, 0x181f ;  /* 0x00181fff040e7589 */ /* 0x000e2200000e0000 */
[C---:B------:R-:W-:Y:S01]  /*a8f0*/  VIADD R6, R0.reuse, 0x10 ;  /* 0x0000001000067836 */ /* 0x040fe20000000000 */
[C---:B------:R-:W-:Y:S02]  /*a900*/  ISETP.GE.AND P2, PT, R0.reuse, UR38, PT ;  /* 0x0000002600007c0c */ /* 0x040fe4000bf46270 */
[----:B------:R-:W2:Y:S01]  /*a910*/  SHFL.IDX PT, R3, R5, RZ, 0x181f ;  /* 0x00181fff05037589 */ /* 0x000ea200000e0000 */
[----:B------:R-:W-:Y:S02]  /*a920*/  IADD3 R13, R0, 0x40, RZ ;  /* 0x00000040000d7810 */ /* 0x000fe40007ffe0ff */
[----:B------:R-:W-:Y:S01]  /*a930*/  LOP3.LUT R29, R29, 0xffefffff, RZ, 0xc0, !PT ;  /* 0xffefffff1d1d7812 */ /* 0x000fe200078ec0ff */
[----:B-1----:R-:W1:Y:S01]  /*a940*/  S2R R17, SR_TID.X ;  /* 0x0000000000117919 */ /* 0x002e620000002100 */
[----:B------:R-:W-:Y:S01]  /*a950*/  ISETP.GE.AND P4, PT, R13, UR38, PT ;  /* 0x000000260d007c0c */ /* 0x000fe2000bf86270 */
[----:B------:R-:W3:Y:S05]  /*a960*/  SHFL.IDX PT, R10, R4, 0x1, 0x181f ;  /* 0x00381f00040a7f89 */ /* 0x000eea00000e0000 */
[----:B------:R-:W-:Y:S01]  /*a970*/  @P2 LOP3.LUT R16, R16, 0x800, RZ, 0xfc, !PT ;  /* 0x0000080010102812 */ /* 0x000fe200078efcff */
[----:B------:R-:W4:Y:S03]  /*a980*/  SHFL.IDX PT, R2, R5, 0x1, 0x181f ;  /* 0x00381f0005027f89 */ /* 0x000f2600000e0000 */
[----:B------:R-:W-:Y:S01]  /*a990*/  LOP3.LUT R16, R16, 0xfffffbff, RZ, 0xc0, !PT ;  /* 0xfffffbff10107812 */ /* 0x000fe200078ec0ff */
[----:B------:R-:W4:Y:S04]  /*a9a0*/  SHFL.IDX PT, R9, R4, 0x2, 0x181f ;  /* 0x00581f0004097f89 */ /* 0x000f2800000e0000 */
[----:B------:R-:W4:Y:S04]  /*a9b0*/  SHFL.IDX PT, R8, R5, 0x2, 0x181f ;  /* 0x00581f0005087f89 */ /* 0x000f2800000e0000 */
[----:B------:R-:W4:Y:S04]  /*a9c0*/  SHFL.IDX PT, R7, R4, 0x3, 0x181f ;  /* 0x00781f0004077f89 */ /* 0x000f2800000e0000 */
[----:B------:R-:W-:Y:S04]  /*a9d0*/  SHFL.IDX PT, R21, R4, 0x5, 0x181f ;  /* 0x00b81f0004157f89 */ /* 0x000fe800000e0000 */
[----:B------:R-:W-:Y:S01]  /*a9e0*/  SHFL.IDX PT, R15, R4, 0x6, 0x181f ;  /* 0x00d81f00040f7f89 */ /* 0x000fe200000e0000 */
[----:B-1----:R-:W-:-:S05]  /*a9f0*/  IMAD.SHL.U32 R17, R17, 0x8, RZ ;  /* 0x0000000811117824 */ /* 0x002fca00078e00ff */
[----:B------:R-:W-:-:S04]  /*aa00*/  LOP3.LUT R17, R17, 0x38, RZ, 0xc0, !PT ;  /* 0x0000003811117812 */ /* 0x000fc800078ec0ff */
[C---:B0-----:R-:W-:Y:S02]  /*aa10*/  @!P2 LEA R12, P0, R17.reuse, R14, 0x1 ;  /* 0x0000000e110ca211 */ /* 0x041fe400078008ff */
[----:B------:R-:W-:Y:S02]  /*aa20*/  SHFL.IDX PT, R14, R4, 0x4, 0x181f ;  /* 0x00981f00040e7f89 */ /* 0x000fe400000e0000 */
[----:B--2---:R-:W-:Y:S02]  /*aa30*/  @!P2 IADD3.X R3, RZ, R3, RZ, P0, !PT ;  /* 0x00000003ff03a210 */ /* 0x004fe400007fe4ff */
[----:B------:R-:W-:Y:S02]  /*aa40*/  ISETP.GE.AND P2, PT, R6, UR38, PT ;  /* 0x0000002606007c0c */ /* 0x000fe4000bf46270 */
[----:B------:R-:W0:Y:S11]  /*aa50*/  SHFL.IDX PT, R6, R5, 0x3, 0x181f ;  /* 0x00781f0005067f89 */ /* 0x000e3600000e0000 */
[----:B---3--:R-:W-:-:S02]  /*aa60*/  @!P2 LEA R10, P0, R17, R10, 0x1 ;  /* 0x0000000a110aa211 */ /* 0x008fc400078008ff */
[----:B------:R-:W-:-:S03]  /*aa70*/  @P2 LOP3.LUT R16, R16, 0x400, RZ, 0xfc, !PT ;  /* 0x0000040010102812 */ /* 0x000fc600078efcff */
[----:B----4-:R-:W-:Y:S01]  /*aa80*/  @!P2 IMAD.X R11, RZ, RZ, R2, P0 ;  /* 0x000000ffff0ba224 */ /* 0x010fe200000e0602 */
[----:B------:R-:W-:Y:S01]  /*aa90*/  LOP3.LUT R16, R16, 0xfffffdff, RZ, 0xc0, !PT ;  /* 0xfffffdff10107812 */ /* 0x000fe200078ec0ff */
[----:B------:R-:W-:-:S05]  /*aaa0*/  VIADD R2, R0, 0x20 ;  /* 0x0000002000027836 */ /* 0x000fca0000000000 */
[----:B------:R-:W-:Y:S01]  /*aab0*/  ISETP.GE.AND P6, PT, R2, UR38, PT ;  /* 0x0000002602007c0c */ /* 0x000fe2000bfc6270 */
[----:B------:R-:W-:-:S05]  /*aac0*/  VIADD R2, R0, 0x30 ;  /* 0x0000003000027836 */ /* 0x000fca0000000000 */
[----:B------:R-:W-:Y:S02]  /*aad0*/  ISETP.GE.AND P5, PT, R2, UR38, PT ;  /* 0x0000002602007c0c */ /* 0x000fe4000bfa6270 */
[----:B------:R-:W1:Y:S05]  /*aae0*/  SHFL.IDX PT, R2, R5, 0x4, 0x181f ;  /* 0x00981f0005027f89 */ /* 0x000e6a00000e0000 */
[----:B------:R-:W-:Y:S02]  /*aaf0*/  @!P6 LEA R9, P0, R17, R9, 0x1 ;  /* 0x000000091109e211 */ /* 0x000fe400078008ff */
[----:B------:R-:W-:Y:S02]  /*ab00*/  @P6 LOP3.LUT R16, R16, 0x200, RZ, 0xfc, !PT ;  /* 0x0000020010106812 */ /* 0x000fe400078efcff */
[----:B------:R-:W-:Y:S01]  /*ab10*/  @P6 LOP3.LUT R29, R29, 0x100000, RZ, 0xfc, !PT ;  /* 0x001000001d1d6812 */ /* 0x000fe200078efcff */
[----:B------:R-:W-:Y:S01]  /*ab20*/  @!P6 IMAD.X R8, RZ, RZ, R8, P0 ;  /* 0x000000ffff08e224 */ /* 0x000fe200000e0608 */
[----:B------:R-:W-:-:S02]  /*ab30*/  @!P5 LEA R7, P0, R17, R7, 0x1 ;  /* 0x000000071107d211 */ /* 0x000fc400078008ff */
[C---:B------:R-:W-:Y:S02]  /*ab40*/  LOP3.LUT P6, RZ, R16.reuse, 0x800, RZ, 0xc0, !PT ;  /* 0x0000080010ff7812 */ /* 0x040fe400078cc0ff */
[----:B------:R-:W-:Y:S01]  /*ab50*/  LOP3.LUT R16, R16, 0xfffffeff, RZ, 0xc0, !PT ;  /* 0xfffffeff10107812 */ /* 0x000fe200078ec0ff */
[----:B0-----:R-:W-:Y:S01]  /*ab60*/  @!P5 IMAD.X R6, RZ, RZ, R6, P0 ;  /* 0x000000ffff06d224 */ /* 0x001fe200000e0606 */
[----:B------:R-:W-:Y:S02]  /*ab70*/  @!P4 LEA R14, P0, R17, R14, 0x1 ;  /* 0x0000000e110ec211 */ /* 0x000fe400078008ff */
[----:B------:R-:W-:-:S04]  /*ab80*/  @P5 LOP3.LUT R16, R16, 0x100, RZ, 0xfc, !PT ;  /* 0x0000010010105812 */ /* 0x000fc800078efcff */
[----:B------:R-:W-:Y:S01]  /*ab90*/  LOP3.LUT R16, R16, 0xffffff7f, RZ, 0xc0, !PT ;  /* 0xffffff7f10107812 */ /* 0x000fe200078ec0ff */
[----:B-1----:R-:W-:Y:S02]  /*aba0*/  @!P4 IMAD.X R13, RZ, RZ, R2, P0 ;  /* 0x000000ffff0dc224 */ /* 0x002fe400000e0602 */
[----:B------:R-:W-:Y:S01]  /*abb0*/  VIADD R2, R0, 0x50 ;  /* 0x0000005000027836 */ /* 0x000fe20000000000 */
[----:B------:R-:W-:-:S04]  /*abc0*/  @P4 LOP3.LUT R16, R16, 0x80, RZ, 0xfc, !PT ;  /* 0x0000008010104812 */ /* 0x000fc800078efcff */
[----:B------:R-:W-:Y:S01]  /*abd0*/  ISETP.GE.AND P3, PT, R2, UR38, PT ;  /* 0x0000002602007c0c */ /* 0x000fe2000bf66270 */
[----:B------:R-:W-:Y:S01]  /*abe0*/  VIADD R2, R0, 0x60 ;  /* 0x0000006000027836 */ /* 0x000fe20000000000 */
[----:B------:R-:W-:-:S04]  /*abf0*/  LOP3.LUT R16, R16, 0xffffffbf, RZ, 0xc0, !PT ;  /* 0xffffffbf10107812 */ /* 0x000fc800078ec0ff */
[----:B------:R-:W-:Y:S02]  /*ac00*/  ISETP.GE.AND P2, PT, R2, UR38, PT ;  /* 0x0000002602007c0c */ /* 0x000fe4000bf46270 */
[----:B------:R-:W0:Y:S05]  /*ac10*/  SHFL.IDX PT, R2, R5, 0x5, 0x181f ;  /* 0x00b81f0005027f89 */ /* 0x000e2a00000e0000 */
[----:B------:R-:W-:Y:S02]  /*ac20*/  @!P3 LEA R21, P0, R17, R21, 0x1 ;  /* 0x000000151115b211 */ /* 0x000fe400078008ff */
[----:B------:R-:W-:-:S04]  /*ac30*/  @P3 LOP3.LUT R16, R16, 0x40, RZ, 0xfc, !PT ;  /* 0x0000004010103812 */ /* 0x000fc800078efcff */
[----:B------:R-:W-:-:S04]  /*ac40*/  LOP3.LUT R16, R16, 0xffffffdf, RZ, 0xc0, !PT ;  /* 0xffffffdf10107812 */ /* 0x000fc800078ec0ff */
[----:B------:R-:W-:Y:S01]  /*ac50*/  @P2 LOP3.LUT R16, R16, 0x20, RZ, 0xfc, !PT ;  /* 0x0000002010102812 */ /* 0x000fe200078efcff */
[----:B0-----:R-:W-:Y:S01]  /*ac60*/  @!P3 IMAD.X R20, RZ, RZ, R2, P0 ;  /* 0x000000ffff14b224 */ /* 0x001fe200000e0602 */
[----:B------:R-:W-:Y:S01]  /*ac70*/  @!P2 LEA R17, P0, R17, R15, 0x1 ;  /* 0x0000000f1111a211 */ /* 0x000fe200078008ff */
[----:B------:R-:W0:Y:S04]  /*ac80*/  SHFL.IDX PT, R2, R5, 0x6, 0x181f ;  /* 0x00d81f0005027f89 */ /* 0x000e2800000e0000 */
[----:B0-----:R-:W-:Y:S01]  /*ac90*/  @!P2 IMAD.X R15, RZ, RZ, R2, P0 ;  /* 0x000000ffff0fa224 */ /* 0x001fe200000e0602 */
[----:B------:R-:W-:Y:S01]  /*aca0*/  LOP3.LUT P0, RZ, R16, 0x400, RZ, 0xc0, !PT ;  /* 0x0000040010ff7812 */ /* 0x000fe2000780c0ff */
[----:B------:R-:W-:Y:S01]  /*acb0*/  @!P6 IMAD.MOV.U32 R2, RZ, RZ, R12 ;  /* 0x000000ffff02e224 */ /* 0x000fe200078e000c */
[----:B------:R-:W-:-:S05]  /*acc0*/  LEA R12, R27, UR37, 0x1 ;  /* 0x000000251b0c7c11 */ /* 0x000fca000f8e08ff */
[----:B------:R0:W-:Y:S01]  /*acd0*/  @!P6 LDGSTS.E.BYPASS.LTC128B.128 [R12+0x18400], desc[UR48][R2.64], !P1 ;  /* 0x18400000020cefae */ /* 0x0001e2000c901d70 */
[----:B------:R-:W-:-:S05]  /*ace0*/  LOP3.LUT P6, RZ, R29, 0x100000, RZ, 0xc0, !PT ;  /* 0x001000001dff7812 */ /* 0x000fca00078cc0ff */
[----:B0-----:R-:W-:Y:S01]  /*acf0*/  @!P0 MOV R2, R10 ;  /* 0x0000000a00028202 */ /* 0x001fe20000000f00 */
[----:B------:R-:W-:-:S05]  /*ad00*/  @!P0 IMAD.MOV.U32 R3, RZ, RZ, R11 ;  /* 0x000000ffff038224 */ /* 0x000fca00078e000b */
[----:B------:R0:W-:Y:S02]  /*ad10*/  @!P0 LDGSTS.E.BYPASS.LTC128B.128 [R12+0x18c00], desc[UR48][R2.64], !P1 ;  /* 0x18c00000020c8fae */ /* 0x0001e4000c901d70 */
[----:B0-----:R-:W-:Y:S02]  /*ad20*/  @!P6 IMAD.MOV.U32 R2, RZ, RZ, R9 ;  /* 0x000000ffff02e224 */ /* 0x001fe400078e0009 */
[----:B------:R-:W-:-:S05]  /*ad30*/  @!P6 IMAD.MOV.U32 R3, RZ, RZ, R8 ;  /* 0x000000ffff03e224 */ /* 0x000fca00078e0008 */
[----:B------:R0:W-:Y:S02]  /*ad40*/  @!P6 LDGSTS.E.BYPASS.LTC128B.128 [R12+0x19400], desc[UR48][R2.64], !P1 ;  /* 0x19400000020cefae */ /* 0x0001e4000c901d70 */
[----:B0-----:R-:W-:Y:S02]  /*ad50*/  @!P5 IMAD.MOV.U32 R2, RZ, RZ, R7 ;  /* 0x000000ffff02d224 */ /* 0x001fe400078e0007 */
[----:B------:R-:W-:-:S05]  /*ad60*/  @!P5 IMAD.MOV.U32 R3, RZ, RZ, R6 ;  /* 0x000000ffff03d224 */ /* 0x000fca00078e0006 */
[----:B------:R0:W-:Y:S02]  /*ad70*/  @!P5 LDGSTS.E.BYPASS.LTC128B.128 [R12+0x19c00], desc[UR48][R2.64], !P1 ;  /* 0x19c00000020cdfae */ /* 0x0001e4000c901d70 */
[----:B0-----:R-:W-:Y:S01]  /*ad80*/  @!P4 IMAD.MOV.U32 R2, RZ, RZ, R14 ;  /* 0x000000ffff02c224 */ /* 0x001fe200078e000e */
[----:B------:R-:W-:-:S05]  /*ad90*/  @!P4 MOV R3, R13 ;  /* 0x0000000d0003c202 */ /* 0x000fca0000000f00 */
[----:B------:R0:W-:Y:S02]  /*ada0*/  @!P4 LDGSTS.E.BYPASS.LTC128B.128 [R12+0x1a400], desc[UR48][R2.64], !P1 ;  /* 0x1a400000020ccfae */ /* 0x0001e4000c901d70 */
[----:B0-----:R-:W-:Y:S02]  /*adb0*/  @!P3 IMAD.MOV.U32 R2, RZ, RZ, R21 ;  /* 0x000000ffff02b224 */ /* 0x001fe400078e0015 */
[----:B------:R-:W-:-:S05]  /*adc0*/  @!P3 IMAD.MOV.U32 R3, RZ, RZ, R20 ;  /* 0x000000ffff03b224 */ /* 0x000fca00078e0014 */
[----:B------:R0:W-:Y:S02]  /*add0*/  @!P3 LDGSTS.E.BYPASS.LTC128B.128 [R12+0x1ac00], desc[UR48][R2.64], !P1 ;  /* 0x1ac00000020cbfae */ /* 0x0001e4000c901d70 */
[----:B0-----:R-:W-:Y:S02]  /*ade0*/  @!P2 IMAD.MOV.U32 R2, RZ, RZ, R17 ;  /* 0x000000ffff02a224 */ /* 0x001fe400078e0011 */
[----:B------:R0:W5:Y:S01]  /*adf0*/  LDL.LU R17, [R1+0x10] ;  /* 0x0000100001117983 */ /* 0x0001620000300800 */
[----:B------:R-:W-:-:S03]  /*ae00*/  @!P2 IMAD.MOV.U32 R3, RZ, RZ, R15 ;  /* 0x000000ffff03a224 */ /* 0x000fc600078e000f */
[----:B------:R0:W1:Y:S04]  /*ae10*/  SHFL.IDX PT, R14, R4, 0x7, 0x181f ;  /* 0x00f81f00040e7f89 */ /* 0x00006800000e0000 */
[----:B------:R0:W-:Y:S04]  /*ae20*/  @!P2 LDGSTS.E.BYPASS.LTC128B.128 [R12+0x1b400], desc[UR48][R2.64], !P1 ;  /* 0x1b400000020cafae */ /* 0x0001e8000c901d70 */
[----:B------:R-:W2:Y:S02]  /*ae30*/  SHFL.IDX PT, R5, R5, 0x7, 0x181f ;  /* 0x00f81f0005057f89 */ /* 0x000ea400000e0000 */
.L_x_9338:
[----:B0-----:R-:W0:Y:S01]  /*ae40*/  S2R R2, SR_TID.X ;  /* 0x0000000000027919 */ /* 0x001e220000002100 */
[----:B------:R-:W-:Y:S01]  /*ae50*/  VIADD R0, R0, 0x70 ;  /* 0x0000007000007836 */ /* 0x000fe20000000000 */
[----:B------:R-:W-:Y:S02]  /*ae60*/  LEA R4, R27, UR37, 0x1 ;  /* 0x000000251b047c11 */ /* 0x000fe4000f8e08ff */
[----:B------:R-:W-:Y:S02]  /*ae70*/  LOP3.LUT R16, R16, 0xffffdfff, RZ, 0xc0, !PT ;  /* 0xffffdfff10107812 */ /* 0x000fe400078ec0ff */
[----:B------:R-:W-:-:S13]  /*ae80*/  ISETP.GE.AND P2, PT, R0, UR38, PT ;  /* 0x0000002600007c0c */ /* 0x000fda000bf46270 */
[----:B------:R-:W-:Y:S01]  /*ae90*/  @P2 LOP3.LUT R16, R16, 0x2000, RZ, 0xfc, !PT ;  /* 0x0000200010102812 */ /* 0x000fe200078efcff */
[----:B0-----:R-:W-:-:S05]  /*aea0*/  IMAD.SHL.U32 R2, R2, 0x8, RZ ;  /* 0x0000000802027824 */ /* 0x001fca00078e00ff */
[----:B------:R-:W-:-:S04]  /*aeb0*/  LOP3.LUT R2, R2, 0x38, RZ, 0xc0, !PT ;  /* 0x0000003802027812 */ /* 0x000fc800078ec0ff */
[----:B-1----:R-:W-:-:S04]  /*aec0*/  @!P2 LEA R2, P0, R2, R14, 0x1 ;  /* 0x0000000e0202a211 */ /* 0x002fc800078008ff */
[----:B--2---:R-:W-:-:S05]  /*aed0*/  @!P2 IADD3.X R3, RZ, R5, RZ, P0, !PT ;  /* 0x00000005ff03a210 */ /* 0x004fca00007fe4ff */
        /* <DEDUP_REMOVED lines=17> */
[----:B------:R-:W-:Y:S01]  /*aff0*/  IMAD.U32 R4, RZ, RZ, UR6 ;  /* 0x00000006ff047e24 */ /* 0x000fe2000f8e00ff */
[----:B------:R-:W-:Y:S01]  /*b000*/  MOV R8, 0x70 ;  /* 0x0000007000087802 */ /* 0x000fe20000000f00 */
[----:B------:R-:W0:Y:S01]  /*b010*/  LDC.64 R2, c[0x4][R2] ;  /* 0x0100000002027b82 */ /* 0x000e220000000a00 */
[----:B------:R-:W-:Y:S02]  /*b020*/  IMAD.U32 R5, RZ, RZ, UR7 ;  /* 0x00000007ff057e24 */ /* 0x000fe4000f8e00ff */
        /* <DEDUP_REMOVED lines=8> */
.L_x_9264:
[----:B------:R-:W0:Y:S01]  /*b0b0*/  LDC R2, c[0x0][0x448] ;  /* 0x00011200ff027b82 */ /* 0x000e220000000800 */
[----:B------:R-:W-:Y:S01]  /*b0c0*/  IMAD.MOV.U32 R0, RZ, RZ, R24 ;  /* 0x000000ffff007224 */ /* 0x000fe200078e0018 */
[----:B------:R-:W-:Y:S01]  /*b0d0*/  ULDC.64 UR4, c[0x0][0x3d8] ;  /* 0x0000f60000047ab9 */ /* 0x000fe20000000a00 */
[----:B------:R-:W1:Y:S01]  /*b0e0*/  S2R R21, SR_TID.X ;  /* 0x0000000000157919 */ /* 0x000e620000002100 */
[----:B------:R-:W-:Y:S01]  /*b0f0*/  ULDC UR6, c[0x0][0x448] ;  /* 0x0001120000067ab9 */ /* 0x000fe20000000800 */
[C---:B------:R-:W-:Y:S02]  /*b100*/  LOP3.LUT P5, RZ, R16.reuse, 0x40000, RZ, 0xc0, !PT ;  /* 0x0004000010ff7812 */ /* 0x040fe400078ac0ff */
[C---:B------:R-:W-:Y:S02]  /*b110*/  LOP3.LUT P4, RZ, R16.reuse, 0x20000, RZ, 0xc0, !PT ;  /* 0x0002000010ff7812 */ /* 0x040fe4000788c0ff */
[C---:B------:R-:W-:Y:S02]  /*b120*/  LOP3.LUT P3, RZ, R16.reuse, 0x10000, RZ, 0xc0, !PT ;  /* 0x0001000010ff7812 */ /* 0x040fe4000786c0ff */
[----:B------:R-:W-:-:S02]  /*b130*/  LOP3.LUT P1, RZ, R16, 0x8000, RZ, 0xc0, !PT ;  /* 0x0000800010ff7812 */ /* 0x000fc4000782c0ff */
[----:B------:R-:W-:Y:S02]  /*b140*/  LEA R20, R27, UR37, 0x1 ;  /* 0x000000251b147c11 */ /* 0x000fe4000f8e08ff */
[----:B0-----:R-:W-:Y:S01]  /*b150*/  ISETP.NE.AND P6, PT, R2, 0x1, PT ;  /* 0x000000010200780c */ /* 0x001fe20003fc5270 */
[----:B-1----:R-:W-:-:S12]  /*b160*/  IMAD.SHL.U32 R21, R21, 0x8, RZ ;  /* 0x0000000815157824 */ /* 0x002fd800078e00ff */
[----:B------:R-:W0:Y:S01]  /*b170*/  @P6 LDC R3, c[0x0][0x44c] ;  /* 0x00011300ff036b82 */ /* 0x000e220000000800 */
[----:B------:R-:W-:-:S07]  /*b180*/  LOP3.LUT R21, R21, 0x38, RZ, 0xc0, !PT ;  /* 0x0000003815157812 */ /* 0x000fce00078ec0ff */
[----:B------:R-:W1:Y:S01]  /*b190*/  @P6 LDC R2, c[0x0][0x450] ;  /* 0x00011400ff026b82 */ /* 0x000e620000000800 */
[----:B0-----:R-:W-:-:S05]  /*b1a0*/  @P6 IMAD.HI.U32 R3, R24, R3, RZ ;  /* 0x0000000318036227 */ /* 0x001fca00078e00ff */
[----:B-1----:R-:W-:Y:S01]  /*b1b0*/  @P6 SHF.R.U32.HI R0, RZ, R2, R3 ;  /* 0x00000002ff006219 */ /* 0x002fe20000011603 */
[----:B------:R-:W-:-:S03]  /*b1c0*/  IMAD R2, R31, UR4, RZ ;  /* 0x000000041f027c24 */ /* 0x000fc6000f8e02ff */
[----:B------:R-:W-:Y:S01]  /*b1d0*/  SHF.R.S32.HI R4, RZ, 0x1f, R0 ;  /* 0x0000001fff047819 */ /* 0x000fe20000011400 */
        /* <DEDUP_REMOVED lines=10> */
[----:B------:R-:W-:Y:S02]  /*b280*/  IMAD.MOV R5, RZ, RZ, -R0 ;  /* 0x000000ffff057224 */ /* 0x000fe400078e0a00 */
[----:B------:R-:W-:Y:S02]  /*b290*/  IMAD R7, R0, UR5, R7 ;  /* 0x0000000500077c24 */ /* 0x000fe4000f8e0207 */
[----:B------:R-:W-:-:S02]  /*b2a0*/  IMAD R5, R5, UR6, R24 ;  /* 0x0000000605057c24 */ /* 0x000fc4000f8e0218 */
[----:B------:R-:W-:Y:S01]  /*b2b0*/  IMAD.WIDE.U32 R2, R0, UR4, R2 ;  /* 0x0000000400027c25 */ /* 0x000fe2000f8e0002 */
[----:B------:R-:W-:Y:S02]  /*b2c0*/  ULDC.64 UR4, c[0x0][0x3c8] ;  /* 0x0000f20000047ab9 */ /* 0x000fe40000000a00 */
[----:B------:R-:W-:Y:S02]  /*b2d0*/  SHF.R.S32.HI R0, RZ, 0x1f, R5 ;  /* 0x0000001fff007819 */ /* 0x000fe40000011405 */
[----:B------:R-:W-:-:S03]  /*b2e0*/  IADD3 R3, R3, R7, RZ ;  /* 0x0000000703037210 */ /* 0x000fc60007ffe0ff */
        /* <DEDUP_REMOVED lines=10> */
[C---:B------:R-:W-:Y:S02]  /*b390*/  LOP3.LUT P6, RZ, R16.reuse, 0x800, RZ, 0xc0, !PT ;  /* 0x0000080010ff7812 */ /* 0x040fe400078cc0ff */
[----:B------:R-:W-:Y:S01]  /*b3a0*/  LOP3.LUT P2, RZ, R16, 0x400, RZ, 0xc0, !PT ;  /* 0x0000040010ff7812 */ /* 0x000fe2000784c0ff */
[----:B------:R-:W1:Y:S04]  /*b3b0*/  SHFL.IDX PT, R2, R4, RZ, 0x181f ;  /* 0x00181fff04027589 */ /* 0x000e6800000e0000 */
[----:B------:R-:W-:Y:S06]  /*b3c0*/  SHFL.IDX PT, R5, R4, 0x1, 0x181f ;  /* 0x00381f0004057f89 */ /* 0x000fec00000e0000 */
[----:B0-----:R-:W-:-:S05]  /*b3d0*/  @!P6 LEA R14, P0, R21, R14, 0x1 ;  /* 0x0000000e150ee211 */ /* 0x001fca00078008ff */
[----:B-1----:R-:W-:Y:S02]  /*b3e0*/  @!P6 IMAD.X R3, RZ, RZ, R2, P0 ;  /* 0x000000ffff03e224 */ /* 0x002fe400000e0602 */
[----:B------:R-:W-:Y:S02]  /*b3f0*/  @!P6 IMAD.MOV.U32 R2, RZ, RZ, R14 ;  /* 0x000000ffff02e224 */ /* 0x000fe400078e000e */
[----:B------:R-:W0:Y:S04]  /*b400*/  SHFL.IDX PT, R14, R0, 0x1, 0x181f ;  /* 0x00381f00000e7f89 */ /* 0x000e2800000e0000 */
[----:B------:R-:W-:Y:S04]  /*b410*/  @!P6 LDGSTS.E.BYPASS.LTC128B.128 [R20+0x22400], desc[UR48][R2.64], !P5 ;  /* 0x224000000214efae */ /* 0x000fe8000e901d70 */
[----:B------:R-:W-:Y:S04]  /*b420*/  @!P6 LDGSTS.E.BYPASS.LTC128B.128 [R20+0x26400], desc[UR48][R2.64+0x80], !P4 ;  /* 0x264000800214efae */ /* 0x000fe8000e101d70 */
[----:B------:R-:W-:Y:S04]  /*b430*/  @!P6 LDGSTS.E.BYPASS.LTC128B.128 [R20+0x2a400], desc[UR48][R2.64+0x100], !P3 ;  /* 0x2a4001000214efae */ /* 0x000fe8000d901d70 */
[----:B------:R1:W-:Y:S01]  /*b440*/  @!P6 LDGSTS.E.BYPASS.LTC128B.128 [R20+0x2e400], desc[UR48][R2.64+0x180], !P1 ;  /* 0x2e4001800214efae */ /* 0x0003e2000c901d70 */
[----:B------:R-:W-:-:S04]  /*b450*/  LOP3.LUT P6, RZ, R16, 0x40, RZ, 0xc0, !PT ;  /* 0x0000004010ff7812 */ /* 0x000fc800078cc0ff */
[----:B------:R-:W-:Y:S02]  /*b460*/  P2R R7, PR, RZ, 0x40 ;  /* 0x00000040ff077803 */ /* 0x000fe40000000000 */
[----:B------:R-:W-:Y:S02]  /*b470*/  LOP3.LUT P6, RZ, R16, 0x100, RZ, 0xc0, !PT ;  /* 0x0000010010ff7812 */ /* 0x000fe400078cc0ff */
[----:B0-----:R-:W-:-:S05]  /*b480*/  @!P2 LEA R14, P0, R21, R14, 0x1 ;  /* 0x0000000e150ea211 */ /* 0x001fca00078008ff */
[----:B------:R-:W-:Y:S02]  /*b490*/  @!P2 IMAD.X R5, RZ, RZ, R5, P0 ;  /* 0x000000ffff05a224 */ /* 0x000fe400000e0605 */
[----:B-1----:R-:W-:Y:S02]  /*b4a0*/  @!P2 IMAD.MOV.U32 R2, RZ, RZ, R14 ;  /* 0x000000ffff02a224 */ /* 0x002fe400078e000e */
[----:B------:R-:W0:Y:S01]  /*b4b0*/  SHFL.IDX PT, R14, R0, 0x2, 0x181f ;  /* 0x00581f00000e7f89 */ /* 0x000e2200000e0000 */
[----:B------:R-:W-:-:S03]  /*b4c0*/  @!P2 MOV R3, R5 ;  /* 0x000000050003a202 */ /* 0x000fc60000000f00 */
[----:B------:R-:W1:Y:S04]  /*b4d0*/  SHFL.IDX PT, R5, R4, 0x2, 0x181f ;  /* 0x00581f0004057f89 */ /* 0x000e6800000e0000 */
[----:B------:R-:W-:Y:S04]  /*b4e0*/  @!P2 LDGSTS.E.BYPASS.LTC128B.128 [R20+0x22c00], desc[UR48][R2.64], !P5 ;  /* 0x22c000000214afae */ /* 0x000fe8000e901d70 */
[----:B------:R-:W-:Y:S04]  /*b4f0*/  @!P2 LDGSTS.E.BYPASS.LTC128B.128 [R20+0x26c00], desc[UR48][R2.64+0x80], !P4 ;  /* 0x26c000800214afae */ /* 0x000fe8000e101d70 */
[----:B------:R-:W-:Y:S04]  /*b500*/  @!P2 LDGSTS.E.BYPASS.LTC128B.128 [R20+0x2ac00], desc[UR48][R2.64+0x100], !P3 ;  /* 0x2ac001000214afae */ /* 0x000fe8000d901d70 */
[----:B------:R2:W-:Y:S01]  /*b510*/  @!P2 LDGSTS.E.BYPASS.LTC128B.128 [R20+0x2ec00], desc[UR48][R2.64+0x180], !P1 ;  /* 0x2ec001800214afae */ /* 0x0005e2000c901d70 */
[----:B------:R-:W-:-:S04]  /*b520*/  LOP3.LUT P2, RZ, R16, 0x20, RZ, 0xc0, !PT ;  /* 0x0000002010ff7812 */ /* 0x000fc8000784c0ff */
[----:B------:R-:W-:Y:S02]  /*b530*/  P2R R6, PR, RZ, 0x4 ;  /* 0x00000004ff067803 */ /* 0x000fe40000000000 */
[----:B------:R-:W-:-:S04]  /*b540*/  LOP3.LUT P2, RZ, R16, 0x80, RZ, 0xc0, !PT ;  /* 0x0000008010ff7812 */ /* 0x000fc8000784c0ff */
[----:B------:R-:W-:Y:S02]  /*b550*/  P2R R8, PR, RZ, 0x4 ;  /* 0x00000004ff087803 */ /* 0x000fe40000000000 */
[----:B------:R-:W-:-:S13]  /*b560*/  LOP3.LUT P2, RZ, R16, 0x200, RZ, 0xc0, !PT ;  /* 0x0000020010ff7812 */ /* 0x000fda000784c0ff */
[----:B0-----:R-:W-:-:S05]  /*b570*/  @!P2 LEA R14, P0, R21, R14, 0x1 ;  /* 0x0000000e150ea211 */ /* 0x001fca00078008ff */
[----:B-1----:R-:W-:Y:S02]  /*b580*/  @!P2 IMAD.X R5, RZ, RZ, R5, P0 ;  /* 0x000000ffff05a224 */ /* 0x002fe400000e0605 */
[----:B--2---:R-:W-:Y:S02]  /*b590*/  @!P2 IMAD.MOV.U32 R2, RZ, RZ, R14 ;  /* 0x000000ffff02a224 */ /* 0x004fe400078e000e */
[----:B------:R-:W0:Y:S01]  /*b5a0*/  SHFL.IDX PT, R14, R0, 0x3, 0x181f ;  /* 0x00781f00000e7f89 */ /* 0x000e2200000e0000 */
[----:B------:R-:W-:-:S03]  /*b5b0*/  @!P2 IMAD.MOV.U32 R3, RZ, RZ, R5 ;  /* 0x000000ffff03a224 */ /* 0x000fc600078e0005 */
[----:B------:R-:W1:Y:S04]  /*b5c0*/  SHFL.IDX PT, R5, R4, 0x3, 0x181f ;  /* 0x00781f0004057f89 */ /* 0x000e6800000e0000 */
[----:B------:R-:W-:Y:S04]  /*b5d0*/  @!P2 LDGSTS.E.BYPASS.LTC128B.128 [R20+0x23400], desc[UR48][R2.64], !P5 ;  /* 0x234000000214afae */ /* 0x000fe8000e901d70 */
[----:B------:R-:W-:Y:S04]  /*b5e0*/  @!P2 LDGSTS.E.BYPASS.LTC128B.128 [R20+0x27400], desc[UR48][R2.64+0x80], !P4 ;  /* 0x274000800214afae */ /* 0x000fe8000e101d70 */
[----:B------:R-:W-:Y:S04]  /*b5f0*/  @!P2 LDGSTS.E.BYPASS.LTC128B.128 [R20+0x2b400], desc[UR48][R2.64+0x100], !P3 ;  /* 0x2b4001000214afae */ /* 0x000fe8000d901d70 */
[----:B------:R2:W-:Y:S01]  /*b600*/  @!P2 LDGSTS.E.BYPASS.LTC128B.128 [R20+0x2f400], desc[UR48][R2.64+0x180], !P1 ;  /* 0x2f4001800214afae */ /* 0x0005e2000c901d70 */
[----:B------:R-:W-:-:S02]  /*b610*/  ISETP.NE.AND P2, PT, R8, RZ, PT ;  /* 0x000000ff0800720c */ /* 0x000fc40003f45270 */
        /* <DEDUP_REMOVED lines=11> */
[----:B0-----:R-:W-:-:S04]  /*b6d0*/  @!P2 LEA R14, P0, R21, R14, 0x1 ;  /* 0x0000000e150ea211 */ /* 0x001fc800078008ff */
[----:B-1----:R-:W-:Y:S01]  /*b6e0*/  @!P2 IADD3.X R5, RZ, R5, RZ, P0, !PT ;  /* 0x00000005ff05a210 */ /* 0x002fe200007fe4ff */
[----:B--2---:R-:W-:Y:S02]  /*b6f0*/  @!P2 IMAD.MOV.U32 R2, RZ, RZ, R14 ;  /* 0x000000ffff02a224 */ /* 0x004fe400078e000e */
[----:B------:R-:W0:Y:S02]  /*b700*/  SHFL.IDX PT, R14, R0, 0x5, 0x181f ;  /* 0x00b81f00000e7f89 */ /* 0x000e2400000e0000 */
[----:B------:R-:W-:Y:S02]  /*b710*/  @!P2 IMAD.MOV.U32 R3, RZ, RZ, R5 ;  /* 0x000000ffff03a224 */ /* 0x000fe400078e0005 */
        /* <DEDUP_REMOVED lines=16> */
[----:B0-----:R-:W-:-:S05]  /*b820*/  @!P2 LEA R14, P0, R21, R14, 0x1 ;  /* 0x0000000e150ea211 */ /* 0x001fca00078008ff */
[----:B-1----:R-:W-:Y:S01]  /*b830*/  @!P2 IMAD.X R5, RZ, RZ, R5, P0 ;  /* 0x000000ffff05a224 */ /* 0x002fe200000e0605 */
[----:B--2---:R-:W-:-:S03]  /*b840*/  @!P2 MOV R2, R14 ;  /* 0x0000000e0002a202 */ /* 0x004fc60000000f00 */
[----:B------:R-:W-:Y:S01]  /*b850*/  @!P2 IMAD.MOV.U32 R3, RZ, RZ, R5 ;  /* 0x000000ffff03a224 */ /* 0x000fe200078e0005 */
[----:B------:R0:W1:Y:S04]  /*b860*/  SHFL.IDX PT, R14, R0, 0x7, 0x181f ;  /* 0x00f81f00000e7f89 */ /* 0x00006800000e0000 */
[----:B------:R0:W-:Y:S04]  /*b870*/  @!P2 LDGSTS.E.BYPASS.LTC128B.128 [R20+0x25400], desc[UR48][R2.64], !P5 ;  /* 0x254000000214afae */ /* 0x0001e8000e901d70 */
[----:B------:R0:W-:Y:S04]  /*b880*/  @!P2 LDGSTS.E.BYPASS.LTC128B.128 [R20+0x29400], desc[UR48][R2.64+0x80], !P4 ;  /* 0x294000800214afae */ /* 0x0001e8000e101d70 */
[----:B------:R0:W-:Y:S04]  /*b890*/  @!P2 LDGSTS.E.BYPASS.LTC128B.128 [R20+0x2d400], desc[UR48][R2.64+0x100], !P3 ;  /* 0x2d4001000214afae */ /* 0x0001e8000d901d70 */
[----:B------:R0:W-:Y:S04]  /*b8a0*/  @!P2 LDGSTS.E.BYPASS.LTC128B.128 [R20+0x31400], desc[UR48][R2.64+0x180], !P1 ;  /* 0x314001800214afae */ /* 0x0001e8000c901d70 */
[----:B------:R0:W2:Y:S02]  /*b8b0*/  SHFL.IDX PT, R5, R4, 0x7, 0x181f ;  /* 0x00f81f0004057f89 */ /* 0x0000a400000e0000 */
.L_x_9356:
[----:B0-----:R-:W3:Y:S01]  /*b8c0*/  LDL R0, [R1+0x8] ;  /* 0x0000080001007983 */ /* 0x001ee20000100800 */
[----:B------:R-:W-:-:S13]  /*b8d0*/  LOP3.LUT P2, RZ, R16, 0x2000, RZ, 0xc0, !PT ;  /* 0x0000200010ff7812 */ /* 0x000fda000784c0ff */
[----:B-1----:R-:W-:-:S05]  /*b8e0*/  @!P2 LEA R2, P0, R21, R14, 0x1 ;  /* 0x0000000e1502a211 */ /* 0x002fca00078008ff */
[----:B--2---:R-:W-:-:S05]  /*b8f0*/  @!P2 IMAD.X R3, RZ, RZ, R5, P0 ;  /* 0x000000ffff03a224 */ /* 0x004fca00000e0605 */
[----:B------:R-:W-:Y:S01]  /*b900*/  @!PT LDS RZ, [RZ] ;  /* 0x00000000fffff984 */ /* 0x000fe20000000800 */
[----:B------:R-:W-:Y:S01]  /*b910*/  @!PT LDS RZ, [RZ] ;  /* 0x00000000fffff984 */ /* 0x000fe20000000800 */
[----:B------:R-:W-:Y:S01]  /*b920*/  @!PT LDS RZ, [RZ] ;  /* 0x00000000fffff984 */ /* 0x000fe20000000800 */
[----:B------:R0:W-:Y:S04]  /*b930*/  @!P2 LDGSTS.E.BYPASS.LTC128B.128 [R20+0x25c00], desc[UR48][R2.64], !P5 ;  /* 0x25c000000214afae */ /* 0x0001e8000e901d70 */
        /* <DEDUP_REMOVED lines=13> */
.L_x_9357:
[----:B------:R-:W-:Y:S05]  /*ba10*/  BSYNC B0 ;  /* 0x0000000000007941 */ /* 0x000fea0003800000 */
.L_x_9266:
[----:B------:R-:W-:-:S05]  /*ba20*/  IMAD.U32 R2, RZ, RZ, UR41 ;  /* 0x00000029ff027e24 */ /* 0x000fca000f8e00ff */
[----:B------:R-:W-:-:S13]  /*ba30*/  ISETP.NE.AND P0, PT, R2, 0x3, PT ;  /* 0x000000030200780c */ /* 0x000fda0003f05270 */
[----:B------:R-:W-:Y:S05]  /*ba40*/  @!P0 BRA `(.L_x_9268) ;  /* 0x0000000000048947 */ /* 0x000fea0003800000 */
[----:B------:R-:W-:Y:S01]  /*ba50*/  BPT.TRAP 0x1 ;  /* 0x000000040000795c */ /* 0x000fe20000300000 */
.L_x_9268:
[----:B0-----:R-:W-:Y:S01]  /*ba60*/  SHF.L.U32 R0, R28, 0x1f, RZ ;  /* 0x0000001f1c007819 */ /* 0x001fe200000006ff */
[----:B------:R-:W-:Y:S03]  /*ba70*/  BSSY B0, `(.L_x_9269) ;  /* 0x0000003000007945 */ /* 0x000fe60003800000 */
[----:B-----5:R-:W0:Y:S02]  /*ba80*/  SYNCS.PHASECHK.TRANS64.TRYWAIT P0, [R17+URZ+0x32460], R0 ;  /* 0x03246000110075a7 */ /* 0x020e24000800017f */
[----:B0-----:R-:W-:Y:S05]  /*ba90*/  @!P0 BRA `(.L_x_9270) ;  /* 0x0000003c00248947 */ /* 0x001fea0003800000 */
.L_x_9358:
[----:B------:R-:W-:Y:S05]  /*baa0*/  BSYNC B0 ;  /* 0x0000000000007941 */ /* 0x000fea0003800000 */
.L_x_9269:
[----:B------:R-:W0:Y:S01]  /*bab0*/  LDL.LU R2, [R1] ;  /* 0x0000000001027983 */ /* 0x000e220000300800 */
[----:B------:R-:W-:-:S03]  /*bac0*/  ULDC.64 UR4, c[0x0][0x328] ;  /* 0x0000ca0000047ab9 */ /* 0x000fc60000000a00 */
[----:B------:R-:W2:Y:S01]  /*bad0*/  LDL.LU R4, [R1+0x4] ;  /* 0x0000040001047983 */ /* 0x000ea20000300800 */
[----:B------:R-:W-:Y:S02]  /*bae0*/  IMAD R6, R18, 0x6000, R27 ;  /* 0x0000600012067824 */ /* 0x000fe400078e021b */
[----:B0-----:R-:W-:Y:S02]  /*baf0*/  IMAD R0, R2, UR4, RZ ;  /* 0x0000000402007c24 */ /* 0x001fe4000f8e02ff */
[----:B------:R-:W-:-:S04]  /*bb00*/  IMAD.WIDE.U32 R2, R25, UR4, RZ ;  /* 0x0000000419027c25 */ /* 0x000fc8000f8e00ff */
[----:B------:R-:W-:Y:S01]  /*bb10*/  IMAD R5, R25, UR5, R0 ;  /* 0x0000000519057c24 */ /* 0x000fe2000f8e0200 */
[----:B------:R-:W-:Y:S02]  /*bb20*/  ULDC.64 UR4, c[0x0][0x338] ;  /* 0x0000ce0000047ab9 */ /* 0x000fe40000000a00 */
[----:B--2---:R-:W-:Y:S02]  /*bb30*/  IMAD R0, R4, UR4, RZ ;  /* 0x0000000404007c24 */ /* 0x004fe4000f8e02ff */
        /* <DEDUP_REMOVED lines=14> */
[C---:B------:R-:W-:Y:S01]  /*bc20*/  LOP3.LUT P6, RZ, R29.reuse, 0x10, RZ, 0xc0, !PT ;  /* 0x000000101dff7812 */ /* 0x040fe200078cc0ff */
[----:B------:R-:W0:Y:S01]  /*bc30*/  S2R R4, SR_TID.X ;  /* 0x0000000000047919 */ /* 0x000e220000002100 */
[----:B------:R-:W-:Y:S02]  /*bc40*/  LEA R6, R6, UR37, 0x1 ;  /* 0x0000002506067c11 */ /* 0x000fe4000f8e08ff */
[----:B------:R-:W-:Y:S01]  /*bc50*/  P2R R21, PR, RZ, 0x40 ;  /* 0x00000040ff157803 */ /* 0x000fe20000000000 */
[----:B------:R-:W1:Y:S01]  /*bc60*/  SHFL.IDX PT, R2, R8, RZ, 0x181f ;  /* 0x00181fff08027589 */ /* 0x000e6200000e0000 */
        /* <DEDUP_REMOVED lines=9> */
[----:B------:R-:W-:Y:S02]  /*bd00*/  LOP3.LUT P6, RZ, R29, 0x20, RZ, 0xc0, !PT ;  /* 0x000000201dff7812 */ /* 0x000fe400078cc0ff */
[----:B------:R-:W-:Y:S01]  /*bd10*/  LOP3.LUT P3, RZ, R16, 0x40000000, RZ, 0xc0, !PT ;  /* 0x4000000010ff7812 */ /* 0x000fe2000786c0ff */
[----:B------:R2:W-:Y:S01]  /*bd20*/  STL [R1+0x10], R17 ;  /* 0x0000101101007387 */ /* 0x0005e20000100800 */
[----:B------:R-:W-:-:S02]  /*bd30*/  P2R R9, PR, RZ, 0x40 ;  /* 0x00000040ff097803 */ /* 0x000fc40000000000 */
[C---:B------:R-:W-:Y:S01]  /*bd40*/  LOP3.LUT P6, RZ, R29.reuse, 0x400, RZ, 0xc0, !PT ;  /* 0x000004001dff7812 */ /* 0x040fe200078cc0ff */
[----:B------:R-:W3:Y:S01]  /*bd50*/  SHFL.IDX PT, R3, R7, RZ, 0x181f ;  /* 0x00181fff07037589 */ /* 0x000ee200000e0000 */
[C---:B------:R-:W-:Y:S02]  /*bd60*/  LOP3.LUT P2, RZ, R16.reuse, 0x20000000, RZ, 0xc0, !PT ;  /* 0x2000000010ff7812 */ /* 0x040fe4000784c0ff */
[----:B------:R-:W-:Y:S02]  /*bd70*/  P2R R23, PR, RZ, 0x40 ;  /* 0x00000040ff177803 */ /* 0x000fe40000000000 */
[----:B------:R-:W-:Y:S02]  /*bd80*/  LOP3.LUT P6, RZ, R29, 0x2000, RZ, 0xc0, !PT ;  /* 0x000020001dff7812 */ /* 0x000fe400078cc0ff */
[----:B------:R-:W-:Y:S02]  /*bd90*/  LOP3.LUT P1, RZ, R16, 0x10000000, RZ, 0xc0, !PT ;  /* 0x1000000010ff7812 */ /* 0x000fe4000782c0ff */
[----:B------:R-:W-:-:S02]  /*bda0*/  P2R R24, PR, RZ, 0x40 ;  /* 0x00000040ff187803 */ /* 0x000fc40000000000 */
[C---:B------:R-:W-:Y:S02]  /*bdb0*/  LOP3.LUT P6, RZ, R29.reuse, 0x2, RZ, 0xc0, !PT ;  /* 0x000000021dff7812 */ /* 0x040fe400078cc0ff */
[----:B0-----:R-:W-:Y:S02]  /*bdc0*/  SHF.L.U32 R4, R4, 0x3, RZ ;  /* 0x0000000304047819 */ /* 0x001fe400000006ff */
[----:B------:R-:W-:Y:S02]  /*bdd0*/  P2R R25, PR, RZ, 0x40 ;  /* 0x00000040ff197803 */ /* 0x000fe40000000000 */
[----:B------:R-:W-:Y:S02]  /*bde0*/  LOP3.LUT P6, RZ, R29, 0x40, RZ, 0xc0, !PT ;  /* 0x000000401dff7812 */ /* 0x000fe400078cc0ff */
[----:B------:R-:W-:Y:S02]  /*bdf0*/  LOP3.LUT R4, R4, 0x38, RZ, 0xc0, !PT ;  /* 0x0000003804047812 */ /* 0x000fe400078ec0ff */
[----:B------:R-:W-:-:S02]  /*be00*/  P2R R26, PR, RZ, 0x40 ;  /* 0x00000040ff1a7803 */ /* 0x000fc40000000000 */
[----:B------:R-:W-:-:S04]  /*be10*/  LOP3.LUT P6, RZ, R29, 0x800, RZ, 0xc0, !PT ;  /* 0x000008001dff7812 */ /* 0x000fc800078cc0ff */
[----:B------:R-:W-:Y:S02]  /*be20*/  P2R R0, PR, RZ, 0x40 ;  /* 0x00000040ff007803 */ /* 0x000fe40000000000 */
[----:B------:R-:W-:-:S03]  /*be30*/  LOP3.LUT P6, RZ, R29, 0x4000, RZ, 0xc0, !PT ;  /* 0x000040001dff7812 */ /* 0x000fc600078cc0ff */
[----:B------:R0:W-:Y:S01]  /*be40*/  STL [R1], R0 ;  /* 0x0000000001007387 */ /* 0x0001e20000100800 */
[----:B--2---:R-:W-:Y:S02]  /*be50*/  P2R R17, PR, RZ, 0x40 ;  /* 0x00000040ff117803 */ /* 0x004fe40000000000 */
[----:B------:R-:W-:-:S04]  /*be60*/  LOP3.LUT P6, RZ, R29, 0x4, RZ, 0xc0, !PT ;  /* 0x000000041dff7812 */ /* 0x000fc800078cc0ff */
[----:B------:R-:W-:Y:S02]  /*be70*/  P2R R18, PR, RZ, 0x40 ;  /* 0x00000040ff127803 */ /* 0x000fe40000000000 */
[----:B------:R-:W-:Y:S01]  /*be80*/  LOP3.LUT P6, RZ, R29, 0x80, RZ, 0xc0, !PT ;  /* 0x000000801dff7812 */ /* 0x000fe200078cc0ff */
[----:B0-----:R-:W-:-:S03]  /*be90*/  IMAD.SHL.U32 R0, R4, 0x2, RZ ;  /* 0x0000000204007824 */ /* 0x001fc600078e00ff */
[----:B------:R-:W-:Y:S02]  /*bea0*/  P2R R19, PR, RZ, 0x40 ;  /* 0x00000040ff137803 */ /* 0x000fe40000000000 */
[C---:B------:R-:W-:Y:S02]  /*beb0*/  LOP3.LUT P6, RZ, R29.reuse, 0x1000, RZ, 0xc0, !PT ;  /* 0x000010001dff7812 */ /* 0x040fe400078cc0ff */
[----:B-1----:R-:W-:Y:S02]  /*bec0*/  IADD3 R14, P0, R2, R0, RZ ;  /* 0x00000000020e7210 */ /* 0x002fe40007f1e0ff */
[----:B------:R-:W-:Y:S01]  /*bed0*/  P2R R27, PR, RZ, 0x40 ;  /* 0x00000040ff1b7803 */ /* 0x000fe20000000000 */
[----:B------:R-:W0:Y:S01]  /*bee0*/  SHFL.IDX PT, R2, R8, 0x1, 0x181f ;  /* 0x00381f0008027f89 */ /* 0x000e2200000e0000 */
[----:B------:R-:W-:Y:S01]  /*bef0*/  LOP3.LUT P6, RZ, R29, 0x8000, RZ, 0xc0, !PT ;  /* 0x000080001dff7812 */ /* 0x000fe200078cc0ff */
[----:B---3--:R-:W-:Y:S02]  /*bf00*/  IMAD.X R15, RZ, RZ, R3, P0 ;  /* 0x000000ffff0f7224 */ /* 0x008fe400000e0603 */
[----:B------:R-:W1:Y:S10]  /*bf10*/  SHFL.IDX PT, R3, R7, 0x1, 0x181f ;  /* 0x00381f0007037f89 */ /* 0x000e7400000e0000 */
[----:B------:R-:W-:Y:S01]  /*bf20*/  LDGSTS.E.BYPASS.LTC128B.128 [R6+0x400], desc[UR48][R14.64], !P6 ;  /* 0x004000000e067fae */ /* 0x000fe2000f101d70 */
[----:B------:R-:W-:-:S03]  /*bf30*/  ISETP.NE.AND P6, PT, R27, RZ, PT ;  /* 0x000000ff1b00720c */ /* 0x000fc60003fc5270 */
[----:B------:R-:W5:Y:S01]  /*bf40*/  LDL.LU R27, [R1+0x1c] ;  /* 0x00001c00011b7983 */ /* 0x000f620000300800 */
[----:B0-----:R-:W-:-:S03]  /*bf50*/  IADD3 R12, P0, R2, R0, RZ ;  /* 0x00000000020c7210 */ /* 0x001fc60007f1e0ff */
[----:B------:R-:W0:Y:S02]  /*bf60*/  SHFL.IDX PT, R2, R8, 0x2, 0x181f ;  /* 0x00581f0008027f89 */ /* 0x000e2400000e0000 */
[----:B-1----:R-:W-:-:S04]  /*bf70*/  IMAD.X R13, RZ, RZ, R3, P0 ;  /* 0x000000ffff0d7224 */ /* 0x002fc800000e0603 */
        /* <DEDUP_REMOVED lines=49> */
.L_x_9372:
[C---:B------:R-:W-:Y:S02]  /*c290*/  LOP3.LUT P4, RZ, R29.reuse, 0x80000, RZ, 0xc0, !PT ;  /* 0x000800001dff7812 */ /* 0x040fe4000788c0ff */
[C---:B------:R-:W-:Y:S02]  /*c2a0*/  LOP3.LUT P3, RZ, R29.reuse, 0x40000, RZ, 0xc0, !PT ;  /* 0x000400001dff7812 */ /* 0x040fe4000786c0ff */
[C---:B------:R-:W-:Y:S02]  /*c2b0*/  LOP3.LUT P2, RZ, R29.reuse, 0x20000, RZ, 0xc0, !PT ;  /* 0x000200001dff7812 */ /* 0x040fe4000784c0ff */
[----:B------:R-:W-:Y:S02]  /*c2c0*/  LOP3.LUT P1, RZ, R29, 0x10000, RZ, 0xc0, !PT ;  /* 0x000100001dff7812 */ /* 0x000fe4000782c0ff */
[----:B-1----:R-:W-:-:S04]  /*c2d0*/  IADD3 R2, P0, R14, R0, RZ ;  /* 0x000000000e027210 */ /* 0x002fc80007f1e0ff */
[----:B------:R-:W-:Y:S02]  /*c2e0*/  IADD3.X R3, RZ, R7, RZ, P0, !PT ;  /* 0x00000007ff037210 */ /* 0x000fe400007fe4ff */
[----:B------:R-:W-:-:S03]  /*c2f0*/  PLOP3.LUT P0, PT, PT, PT, PT, 0x80, 0x0 ;  /* 0x000000000000781c */ /* 0x000fc60003f0f070 */
        /* <DEDUP_REMOVED lines=8> */
.L_x_9272:
        /* <DEDUP_REMOVED lines=11> */
.L_x_9273:
        /* <DEDUP_REMOVED lines=11> */
.L_x_9287:
        /* <DEDUP_REMOVED lines=19> */
[----:B------:R-:W-:Y:S01]  /*c610*/  IMAD.MOV.U32 R4, RZ, RZ, RZ ;  /* 0x000000ffff047224 */ /* 0x000fe200078e00ff */
[----:B------:R-:W-:Y:S02]  /*c620*/  @!P0 IADD3 R3, R5, R3, RZ ;  /* 0x0000000305038210 */ /* 0x000fe40007ffe0ff */
        /* <DEDUP_REMOVED lines=8> */
.L_x_9275:
[----:B------:R-:W-:Y:S01]  /*c6b0*/  LEA R17, R18, UR37, 0x3 ;  /* 0x0000002512117c11 */ /* 0x000fe2000f8e18ff */
[----:B------:R-:W-:Y:S01]  /*c6c0*/  BSSY B1, `(.L_x_9276) ;  /* 0x0000005000017945 */ /* 0x000fe20003800000 */
[----:B------:R-:W-:Y:S02]  /*c6d0*/  SHF.L.U32 R26, R28, 0x1f, RZ ;  /* 0x0000001f1c1a7819 */ /* 0x000fe400000006ff */
[----:B------:R-:W-:Y:S02]  /*c6e0*/  SHF.R.S32.HI R23, RZ, 0x1f, R5 ;  /* 0x0000001fff177819 */ /* 0x000fe40000011405 */
[----:B------:R-:W0:Y:S02]  /*c6f0*/  SYNCS.PHASECHK.TRANS64.TRYWAIT P0, [R17+URZ+0x32440], R26 ;  /* 0x0324401a110075a7 */ /* 0x000e24000800017f */
[----:B0-----:R-:W-:Y:S05]  /*c700*/  @!P0 BRA `(.L_x_9277) ;  /* 0x0000003800588947 */ /* 0x001fea0003800000 */
.L_x_9373:
[----:B------:R-:W-:Y:S05]  /*c710*/  BSYNC B1 ;  /* 0x0000000000017941 */ /* 0x000fea0003800000 */
.L_x_9276:
        /* <DEDUP_REMOVED lines=29> */
[----:B------:R-:W1:Y:S01]  /*c8f0*/  SHFL.IDX PT, R14, R21, 0x1, 0x181f ;  /* 0x00381f00150e7f89 */ /* 0x000e6200000e0000 */
[----:B--2---:R-:W-:-:S05]  /*c900*/  IADD3.X R3, RZ, R3, RZ, P0, !PT ;  /* 0x00000003ff037210 */ /* 0x004fca00007fe4ff */
[----:B------:R2:W-:Y:S04]  /*c910*/  LDGSTS.E.BYPASS.LTC128B.128 [R22+0x1c400], desc[UR48][R2.64], !P1 ;  /* 0x1c40000002167fae */ /* 0x0005e8000c901d70 */
[----:B--2---:R-:W-:Y:S04]  /*c920*/  SHFL.IDX PT, R2, R21, 0x3, 0x181f ;  /* 0x00781f0015027f89 */ /* 0x004fe800000e0000 */
[----:B------:R-:W-:Y:S01]  /*c930*/  SHFL.IDX PT, R3, R24, 0x3, 0x181f ;  /* 0x00781f0018037f89 */ /* 0x000fe200000e0000 */
[----:B-1----:R-:W-:-:S03]  /*c940*/  IADD3 R8, P0, R14, R0, RZ ;  /* 0x000000000e087210 */ /* 0x002fc60007f1e0ff */
[----:B------:R-:W-:Y:S02]  /*c950*/  SHFL.IDX PT, R14, R21, 0x5, 0x181f ;  /* 0x00b81f00150e7f89 */ /* 0x000fe400000e0000 */
[----:B------:R-:W-:Y:S01]  /*c960*/  IMAD.X R9, RZ, RZ, R6, P0 ;  /* 0x000000ffff097224 */ /* 0x000fe200000e0606 */
[-C--:B------:R-:W-:Y:S01]  /*c970*/  IADD3 R10, P0, R10, R0.reuse, RZ ;  /* 0x000000000a0a7210 */ /* 0x080fe20007f1e0ff */
[----:B------:R-:W1:Y:S04]  /*c980*/  SHFL.IDX PT, R6, R24, 0x2, 0x181f ;  /* 0x00581f0018067f89 */ /* 0x000e6800000e0000 */
[----:B------:R2:W-:Y:S01]  /*c990*/  LDGSTS.E.BYPASS.LTC128B.128 [R22+0x1cc00], desc[UR48][R8.64], !P1 ;  /* 0x1cc0000008167fae */ /* 0x0005e2000c901d70 */
[----:B-1----:R-:W-:Y:S01]  /*c9a0*/  IMAD.X R11, RZ, RZ, R6, P0 ;  /* 0x000000ffff0b7224 */ /* 0x002fe200000e0606 */
[----:B------:R-:W-:-:S02]  /*c9b0*/  IADD3 R6, P0, R2, R0, RZ ;  /* 0x0000000002067210 */ /* 0x000fc40007f1e0ff */
[----:B------:R-:W1:Y:S03]  /*c9c0*/  SHFL.IDX PT, R2, R21, 0x4, 0x181f ;  /* 0x00981f0015027f89 */ /* 0x000e6600000e0000 */
[----:B------:R-:W-:Y:S01]  /*c9d0*/  IMAD.X R7, RZ, RZ, R3, P0 ;  /* 0x000000ffff077224 */ /* 0x000fe200000e0603 */
[----:B------:R2:W-:Y:S04]  /*c9e0*/  LDGSTS.E.BYPASS.LTC128B.128 [R22+0x1d400], desc[UR48][R10.64], !P1 ;  /* 0x1d4000000a167fae */ /* 0x0005e8000c901d70 */
[----:B------:R-:W3:Y:S04]  /*c9f0*/  SHFL.IDX PT, R3, R24, 0x4, 0x181f ;  /* 0x00981f0018037f89 */ /* 0x000ee800000e0000 */
[----:B------:R2:W-:Y:S04]  /*ca00*/  LDGSTS.E.BYPASS.LTC128B.128 [R22+0x1dc00], desc[UR48][R6.64], !P1 ;  /* 0x1dc0000006167fae */ /* 0x0005e8000c901d70 */
[----:B------:R-:W4:Y:S01]  /*ca10*/  SHFL.IDX PT, R24, R24, 0x5, 0x181f ;  /* 0x00b81f0018187f89 */ /* 0x000f2200000e0000 */
[----:B-1----:R-:W-:-:S05]  /*ca20*/  IADD3 R2, P0, R2, R0, RZ ;  /* 0x0000000002027210 */ /* 0x002fca0007f1e0ff */
[----:B---3--:R-:W-:-:S05]  /*ca30*/  IMAD.X R3, RZ, RZ, R3, P0 ;  /* 0x000000ffff037224 */ /* 0x008fca00000e0603 */
[----:B------:R2:W-:Y:S03]  /*ca40*/  LDGSTS.E.BYPASS.LTC128B.128 [R22+0x1e400], desc[UR48][R2.64], !P1 ;  /* 0x1e40000002167fae */ /* 0x0005e6000c901d70 */
.L_x_9387:
        /* <DEDUP_REMOVED lines=8> */
.L_x_9279:
        /* <DEDUP_REMOVED lines=11> */
.L_x_9280:
[----:B------:R1:W-:Y:S01]  /*cb80*/  SYNCS.ARRIVE.TRANS64.A1T0 RZ, [R17+URZ+0x32430], RZ ;  /* 0x032430ff11ff79a7 */ /* 0x0003e2000810003f */
[----:B------:R-:W-:Y:S05]  /*cb90*/  @!P2 BRA `(.L_x_9281) ;  /* 0x000000000004a947 */ /* 0x000fea0003800000 */
[----:B------:R-:W-:Y:S01]  /*cba0*/  BPT.TRAP 0x1 ;  /* 0x000000040000795c */ /* 0x000fe20000300000 */
.L_x_9281:
[----:B------:R-:W2:Y:S01]  /*cbb0*/  SYNCS.PHASECHK.TRANS64.TRYWAIT P0, [R17+URZ+0x32460], R26 ;  /* 0x0324601a110075a7 */ /* 0x000ea2000800017f */
[----:B------:R-:W-:Y:S04]  /*cbc0*/  BSSY B1, `(.L_x_9282) ;  /* 0x0000002000017945 */ /* 0x000fe80003800000 */
[----:B--2---:R-:W-:Y:S05]  /*cbd0*/  @!P0 BRA `(.L_x_9283) ;  /* 0x0000003800d08947 */ /* 0x004fea0003800000 */
.L_x_9388:
[----:B------:R-:W-:Y:S05]  /*cbe0*/  BSYNC B1 ;  /* 0x0000000000017941 */ /* 0x000fea0003800000 */
.L_x_9282:
[----:B------:R-:W-:Y:S01]  /*cbf0*/  ULDC.64 UR4, c[0x0][0x328] ;  /* 0x0000ca0000047ab9 */ /* 0x000fe20000000a00 */
[C---:B------:R-:W-:Y:S01]  /*cc00*/  LOP3.LUT P4, RZ, R16.reuse, 0x2, RZ, 0xc0, !PT ;  /* 0x0000000210ff7812 */ /* 0x040fe2000788c0ff */
[----:B------:R-:W-:Y:S01]  /*cc10*/  IMAD R2, R23, UR4, RZ ;  /* 0x0000000417027c24 */ /* 0x000fe2000f8e02ff */
[----:B------:R-:W-:Y:S01]  /*cc20*/  LOP3.LUT P3, RZ, R16, 0x10, RZ, 0xc0, !PT ;  /* 0x0000001010ff7812 */ /* 0x000fe2000786c0ff */
[----:B------:R-:W-:Y:S01]  /*cc30*/  IMAD R22, R18, 0x6000, R27 ;  /* 0x0000600012167824 */ /* 0x000fe200078e021b */
[C---:B------:R-:W-:Y:S01]  /*cc40*/  LOP3.LUT P2, RZ, R16.reuse, 0x8, RZ, 0xc0, !PT ;  /* 0x0000000810ff7812 */ /* 0x040fe2000784c0ff */
[C---:B------:R-:W-:Y:S01]  /*cc50*/  IMAD R7, R5.reuse, UR5, R2 ;  /* 0x0000000505077c24 */ /* 0x040fe2000f8e0202 */
[----:B------:R-:W-:Y:S01]  /*cc60*/  LOP3.LUT P1, RZ, R16, 0x4, RZ, 0xc0, !PT ;  /* 0x0000000410ff7812 */ /* 0x000fe2000782c0ff */
[----:B------:R-:W-:Y:S01]  /*cc70*/  IMAD.WIDE.U32 R2, R5, UR4, RZ ;  /* 0x0000000405027c25 */ /* 0x000fe2000f8e00ff */
        /* <DEDUP_REMOVED lines=16> */
[----:B------:R-:W3:Y:S01]  /*cd80*/  SHFL.IDX PT, R14, R21, RZ, 0x181f ;  /* 0x00181fff150e7589 */ /* 0x000ee200000e0000 */
[----:B------:R-:W-:-:S03]  /*cd90*/  LEA R22, R22, UR37, 0x1 ;  /* 0x0000002516167c11 */ /* 0x000fc6000f8e08ff */
[----:B------:R-:W4:Y:S04]  /*cda0*/  SHFL.IDX PT, R3, R23, RZ, 0x181f ;  /* 0x00181fff17037589 */ /* 0x000f2800000e0000 */
[----:B------:R-:W-:Y:S01]  /*cdb0*/  SHFL.IDX PT, R2, R21, 0x4, 0x181f ;  /* 0x00981f0015027f89 */ /* 0x000fe200000e0000 */
        /* <DEDUP_REMOVED lines=34> */
[----:B---3--:R-:W-:-:S05]  /*cfe0*/  IADD3.X R3, RZ, R3, RZ, P0, !PT ;  /* 0x00000003ff037210 */ /* 0x008fca00007fe4ff */
[----:B------:R0:W-:Y:S04]  /*cff0*/  LDGSTS.E.BYPASS.LTC128B.128 [R22+0x2400], desc[UR48][R2.64], !P4 ;  /* 0x0240000002167fae */ /* 0x0001e8000e101d70 */
[----:B------:R0:W-:Y:S04]  /*d000*/  LDGSTS.E.BYPASS.LTC128B.128 [R22+0x5400], desc[UR48][R2.64+0x80], !P3 ;  /* 0x0540008002167fae */ /* 0x0001e8000d901d70 */
[----:B------:R0:W-:Y:S04]  /*d010*/  LDGSTS.E.BYPASS.LTC128B.128 [R22+0x8400], desc[UR48][R2.64+0x100], !P2 ;  /* 0x0840010002167fae */ /* 0x0001e8000d101d70 */
[----:B------:R0:W-:Y:S02]  /*d020*/  LDGSTS.E.BYPASS.LTC128B.128 [R22+0xb400], desc[UR48][R2.64+0x180], !P1 ;  /* 0x0b40018002167fae */ /* 0x0001e4000c901d70 */
.L_x_9402:
        /* <DEDUP_REMOVED lines=11> */
.L_x_9285:
        /* <DEDUP_REMOVED lines=11> */
.L_x_9286:
[----:B------:R-:W-:Y:S01]  /*d190*/  VIADD R18, R18, 0x1 ;  /* 0x0000000112127836 */ /* 0x000fe20000000000 */
[----:B------:R0:W-:Y:S01]  /*d1a0*/  SYNCS.ARRIVE.TRANS64.A1T0 RZ, [R17+URZ+0x32450], RZ ;  /* 0x032450ff11ff79a7 */ /* 0x0001e2000810003f */
[----:B------:R-:W-:-:S03]  /*d1b0*/  VIADD R2, R20, 0xffffffff ;  /* 0xffffffff14027836 */ /* 0x000fc60000000000 */
        /* <DEDUP_REMOVED lines=8> */
.L_x_9274:
[----:B------:R-:W3:Y:S01]  /*d240*/  LDL.LU R0, [R1+0x8] ;  /* 0x0000080001007983 */ /* 0x000ee20000300800 */
[----:B------:R-:W-:Y:S01]  /*d250*/  VIADD R37, R37, UR42 ;  /* 0x0000002a25257c36 */ /* 0x000fe20008000000 */
[----:B------:R-:W-:-:S04]  /*d260*/  ULDC UR4, c[0x0][0xd34] ;  /* 0x00034d0000047ab9 */ /* 0x000fc80000000800 */
[----:B------:R-:W-:Y:S02]  /*d270*/  ISETP.GE.AND P0, PT, R37, UR4, PT ;  /* 0x0000000425007c0c */ /* 0x000fe4000bf06270 */
[----:B---3--:R-:W-:-:S05]  /*d280*/  IADD3 R0, R0, 0x1, RZ ;  /* 0x0000000100007810 */ /* 0x008fca0007ffe0ff */
[----:B------:R0:W-:Y:S06]  /*d290*/  STL [R1+0x8], R0 ;  /* 0x0000080001007387 */ /* 0x0001ec0000100800 */
[----:B------:R-:W-:Y:S05]  /*d2a0*/  @!P0 BRA `(.L_x_9288) ;  /* 0xffffffc000f48947 */ /* 0x000fea000383ffff */
[----:B0-----:R-:W-:-:S07]  /*d2b0*/  LOP3.LUT R0, R0, 0x1, RZ, 0xc, !PT ;  /* 0x0000000100007812 */ /* 0x001fce00078e0cff */
.L_x_9251:
[----:B------:R-:W0:Y:S01]  /*d2c0*/  S2R R3, SR_CgaCtaId ;  /* 0x0000000000037919 */ /* 0x000e220000008800 */
[----:B------:R-:W-:Y:S01]  /*d2d0*/  MOV R2, 0x400 ;  /* 0x0000040000027802 */ /* 0x000fe20000000f00 */
[----:B------:R-:W-:Y:S01]  /*d2e0*/  BSSY B0, `(.L_x_9289) ;  /* 0x0000005000007945 */ /* 0x000fe20003800000 */
[----:B------:R-:W-:Y:S02]  /*d2f0*/  SHF.L.U32 R0, R0, 0x1f, RZ ;  /* 0x0000001f00007819 */ /* 0x000fe400000006ff */
[----:B0-----:R-:W-:-:S04]  /*d300*/  LEA R7, R3, R2, 0x18 ;  /* 0x0000000203077211 */ /* 0x001fc800078ec0ff */
[----:B------:R-:W0:Y:S02]  /*d310*/  SYNCS.PHASECHK.TRANS64.TRYWAIT P0, [R7+URZ+0x32420], R0 ;  /* 0x03242000070075a7 */ /* 0x000e24000800017f */
[----:B0-----:R-:W-:Y:S05]  /*d320*/  @!P0 BRA `(.L_x_9290) ;  /* 0x0000003800dc8947 */ /* 0x001fea0003800000 */
.L_x_9403:
[----:B------:R-:W-:Y:S05]  /*d330*/  BSYNC B0 ;  /* 0x0000000000007941 */ /* 0x000fea0003800000 */
.L_x_9289:
[----:B------:R-:W-:-:S03]  /*d340*/  UMOV UR4, 0xffffffff ;  /* 0xffffffff00047882 */ /* 0x000fc60000000000 */
[----:B------:R-:W-:Y:S05]  /*d350*/  BRA.DIV UR4, `(.L_x_9291) ;  /* 0x0000003a04e47947 */ /* 0x000fea000b800000 */
[----:B0-----:R-:W0:Y:S02]  /*d360*/  S2R R0, SR_TID.X ;  /* 0x0000000000007919 */ /* 0x001e240000002100 */
[----:B0-----:R-:W-:-:S04]  /*d370*/  SHF.R.U32.HI R0, RZ, 0x5, R0 ;  /* 0x00000005ff007819 */ /* 0x001fc80000011600 */
[----:B------:R-:W-:-:S05]  /*d380*/  LOP3.LUT R0, R0, 0x3, RZ, 0xc0, !PT ;  /* 0x0000000300007812 */ /* 0x000fca00078ec0ff */
[----:B------:R0:W3:Y:S02]  /*d390*/  SHFL.IDX PT, R14, R0, RZ, 0x1f ;  /* 0x00001fff000e7589 */ /* 0x0000e400000e0000 */
.L_x_9406:
[----:B---3--:R-:W-:Y:S01]  /*d3a0*/  ISETP.NE.AND P0, PT, R14, RZ, PT ;  /* 0x000000ff0e00720c */ /* 0x008fe20003f05270 */
[----:B------:R-:W-:-:S12]  /*d3b0*/  BSSY B0, `(.L_x_9292) ;  /* 0x0000024000007945 */ /* 0x000fd80003800000 */
[----:B------:R-:W-:Y:S05]  /*d3c0*/  @P0 BRA `(.L_x_9293) ;  /* 0x0000000000880947 */ /* 0x000fea0003800000 */
[----:B------:R-:W-:-:S03]  /*d3d0*/  UMOV UR4, 0xffffffff ;  /* 0xffffffff00047882 */ /* 0x000fc60000000000 */
[----:B------:R-:W-:Y:S05]  /*d3e0*/  BRA.DIV UR4, `(.L_x_9294) ;  /* 0x0000003a04f47947 */ /* 0x000fea000b800000 */
[----:B------:R-:W-:-:S13]  /*d3f0*/  ELECT P6, URZ, PT ;  /* 0x00000000003f782f */ /* 0x000fda00038c0000 */
.L_x_9409:
[----:B------:R-:W-:Y:S05]  /*d400*/  @!P6 BRA `(.L_x_9293) ;  /* 0x000000000078e947 */ /* 0x000fea0003800000 */
[----:B------:R-:W-:-:S06]  /*d410*/  ULOP3.LUT UR4, UR39, 0x2, URZ, 0xfc, !UPT ;  /* 0x0000000227047892 */ /* 0x000fcc000f8efc3f */
[----:B0-----:R-:W-:-:S05]  /*d420*/  IMAD.U32 R0, RZ, RZ, UR4 ;  /* 0x00000004ff007e24 */ /* 0x001fca000f8e00ff */
[----:B------:R-:W-:-:S13]  /*d430*/  ISETP.NE.AND P0, PT, R0, 0x3, PT ;  /* 0x000000030000780c */ /* 0x000fda0003f05270 */
[----:B------:R-:W-:Y:S05]  /*d440*/  @!P0 BRA `(.L_x_9295) ;  /* 0x0000000000048947 */ /* 0x000fea0003800000 */
[----:B------:R-:W-:Y:S01]  /*d450*/  BPT.TRAP 0x1 ;  /* 0x000000040000795c */ /* 0x000fe20000300000 */
.L_x_9295:
[----:B------:R-:W-:Y:S01]  /*d460*/  IMAD R5, R18, 0x8, R7 ;  /* 0x0000000812057824 */ /* 0x000fe200078e0207 */
[----:B------:R-:W-:Y:S01]  /*d470*/  SHF.L.U32 R0, R28, 0x1f, RZ ;  /* 0x0000001f1c007819 */ /* 0x000fe200000006ff */
[----:B------:R-:W-:-:S03]  /*d480*/  VIADD R18, R18, 0x1 ;  /* 0x0000000112127836 */ /* 0x000fc60000000000 */
[----:B------:R-:W0:Y:S02]  /*d490*/  SYNCS.PHASECHK.TRANS64.TRYWAIT P1, [R5+URZ+0x32440], R0 ;  /* 0x03244000050075a7 */ /* 0x000e24000802017f */
[----:B------:R-:W-:-:S04]  /*d4a0*/  ISETP.NE.AND P2, PT, R18, 0x2, PT ;  /* 0x000000021200780c */ /* 0x000fc80003f45270 */
[----:B------:R-:W-:Y:S01]  /*d4b0*/  SEL R3, RZ, 0x1, P2 ;  /* 0x00000001ff037807 */ /* 0x000fe20001000000 */
[----:B0-----:R-:W-:Y:S08]  /*d4c0*/  @!P1 BRA `(.L_x_9296) ;  /* 0x0000003800dc9947 */ /* 0x001ff00003800000 */
.L_x_9410:
[----:B------:R-:W-:Y:S02]  /*d4d0*/  SEL R18, R18, RZ, P2 ;  /* 0x000000ff12127207 */ /* 0x000fe40001000000 */
[----:B------:R-:W-:Y:S01]  /*d4e0*/  LOP3.LUT R2, R28, R3, RZ, 0x3c, !PT ;  /* 0x000000031c027212 */ /* 0x000fe200078e3cff */
[----:B------:R-:W-:Y:S06]  /*d4f0*/  @!P0 BRA `(.L_x_9297) ;  /* 0x0000000000048947 */ /* 0x000fec0003800000 */
[----:B------:R-:W-:Y:S01]  /*d500*/  BPT.TRAP 0x1 ;  /* 0x000000040000795c */ /* 0x000fe20000300000 */
.L_x_9297:
[----:B------:R-:W-:Y:S01]  /*d510*/  IMAD R3, R18, 0x8, R7 ;  /* 0x0000000812037824 */ /* 0x000fe200078e0207 */
[----:B------:R-:W-:-:S04]  /*d520*/  SHF.L.U32 R2, R2, 0x1f, RZ ;  /* 0x0000001f02027819 */ /* 0x000fc800000006ff */
[----:B------:R-:W3:Y:S02]  /*d530*/  SYNCS.PHASECHK.TRANS64.TRYWAIT P1, [R3+URZ+0x32440], R2 ;  /* 0x03244002030075a7 */ /* 0x000ee4000802017f */
[----:B---3--:R-:W-:Y:S05]  /*d540*/  @!P1 BRA `(.L_x_9298) ;  /* 0x0000003800d09947 */ /* 0x008fea0003800000 */
.L_x_9411:
[----:B------:R-:W-:Y:S05]  /*d550*/  @!P0 BRA `(.L_x_9299) ;  /* 0x0000000000048947 */ /* 0x000fea0003800000 */
[----:B------:R-:W-:Y:S01]  /*d560*/  BPT.TRAP 0x1 ;  /* 0x000000040000795c */ /* 0x000fe20000300000 */
.L_x_9299:
[----:B------:R-:W4:Y:S02]  /*d570*/  SYNCS.PHASECHK.TRANS64.TRYWAIT P1, [R5+URZ+0x32460], R0 ;  /* 0x03246000050075a7 */ /* 0x000f24000802017f */
[----:B----4-:R-:W-:Y:S05]  /*d580*/  @!P1 BRA `(.L_x_9300) ;  /* 0x0000003800d49947 */ /* 0x010fea0003800000 */
.L_x_9412:
[----:B------:R-:W-:Y:S05]  /*d590*/  @!P0 BRA `(.L_x_9301) ;  /* 0x0000000000048947 */ /* 0x000fea0003800000 */
[----:B------:R-:W-:Y:S01]  /*d5a0*/  BPT.TRAP 0x1 ;  /* 0x000000040000795c */ /* 0x000fe20000300000 */
.L_x_9301:
[----:B------:R0:W0:Y:S02]  /*d5b0*/  SYNCS.PHASECHK.TRANS64.TRYWAIT P0, [R3+URZ+0x32460], R2 ;  /* 0x03246002030075a7 */ /* 0x000024000800017f */
[----:B0-----:R-:W-:Y:S05]  /*d5c0*/  @!P0 NANOSLEEP.SYNCS 0x989680 ;  /* 0x009896800000895d */ /* 0x001fea0003900000 */
[----:B------:R-:W0:Y:S02]  /*d5d0*/  @!P0 SYNCS.PHASECHK.TRANS64 P0, [R3+URZ+0x32460], R2 ;  /* 0x03246002030085a7 */ /* 0x000e24000800007f */
[----:B0-----:R-:W-:Y:S05]  /*d5e0*/  @!P0 BRA `(.L_x_9301) ;  /* 0xfffffffc00f08947 */ /* 0x001fea000383ffff */
.L_x_9293:
[----:B------:R-:W-:Y:S05]  /*d5f0*/  BSYNC B0 ;  /* 0x0000000000007941 */ /* 0x000fea0003800000 */
.L_x_9292:
[----:B------:R-:W-:Y:S05]  /*d600*/  EXIT ;  /* 0x000000000000794d */ /* 0x000fea0003800000 */
.L_x_9218:
[----:B0-----:R-:W-:-:S04]  /*d610*/  IMAD.U32 R3, RZ, RZ, UR51 ;  /* 0x00000033ff037e24 */ /* 0x001fc8000f8e00ff */
[----:B------:R0:W1:Y:S03]  /*d620*/  SYNCS.PHASECHK.TRANS64.TRYWAIT P0, [R3+URZ+0x32400], R0 ;  /* 0x03240000030075a7 */ /* 0x000066000800017f */
[----:B-1----:R-:W-:Y:S05]  /*d630*/  @!P0 NANOSLEEP.SYNCS 0x989680 ;  /* 0x009896800000895d */ /* 0x002fea0003900000 */
[----:B------:R-:W1:Y:S02]  /*d640*/  @!P0 SYNCS.PHASECHK.TRANS64 P0, [R3+URZ+0x32400], R0 ;  /* 0x03240000030085a7 */ /* 0x000e64000800007f */
[----:B-1----:R-:W-:Y:S05]  /*d650*/  @!P0 BRA `(.L_x_9218) ;  /* 0xfffffffc00ec8947 */ /* 0x002fea000383ffff */
[----:B------:R-:W-:Y:S05]  /*d660*/  BRA `(.L_x_9302) ;  /* 0xffffff3800a47947 */ /* 0x000fea000383ffff */
.L_x_9222:
[----:B-1----:R-:W-:-:S04]  /*d670*/  IMAD.U32 R4, RZ, RZ, UR27 ;  /* 0x0000001bff047e24 */ /* 0x002fc8000f8e00ff */
[----:B------:R1:W2:Y:S03]  /*d680*/  SYNCS.PHASECHK.TRANS64.TRYWAIT P1, [R4+URZ+0x32430], R3 ;  /* 0x03243003040075a7 */ /* 0x0002a6000802017f */
[----:B--2---:R-:W-:Y:S05]  /*d690*/  @!P1 NANOSLEEP.SYNCS 0x989680 ;  /* 0x009896800000995d */ /* 0x004fea0003900000 */
[----:B------:R-:W2:Y:S02]  /*d6a0*/  @!P1 SYNCS.PHASECHK.TRANS64 P1, [R4+URZ+0x32430], R3 ;  /* 0x03243003040095a7 */ /* 0x000ea4000802007f */
[----:B--2---:R-:W-:Y:S05]  /*d6b0*/  @!P1 BRA `(.L_x_9222) ;  /* 0xfffffffc00ec9947 */ /* 0x004fea000383ffff */
[----:B------:R-:W-:Y:S05]  /*d6c0*/  BRA `(.L_x_9221) ;  /* 0xffffff3800c87947 */ /* 0x000fea000383ffff */
.L_x_9223:
[----:B--2---:R-:W-:-:S04]  /*d6d0*/  MOV R5, UR51 ;  /* 0x0000003300057c02 */ /* 0x004fc80008000f00 */
[----:B------:R2:W3:Y:S03]  /*d6e0*/  SYNCS.PHASECHK.TRANS64.TRYWAIT P1, [R5+URZ+0x32410], R0 ;  /* 0x03241000050075a7 */ /* 0x0004e6000802017f */
[----:B---3--:R-:W-:Y:S05]  /*d6f0*/  @!P1 NANOSLEEP.SYNCS 0x989680 ;  /* 0x009896800000995d */ /* 0x008fea0003900000 */
[----:B------:R-:W3:Y:S02]  /*d700*/  @!P1 SYNCS.PHASECHK.TRANS64 P1, [R5+URZ+0x32410], R0 ;  /* 0x03241000050095a7 */ /* 0x000ee4000802007f */
[----:B---3--:R-:W-:Y:S05]  /*d710*/  @!P1 BRA `(.L_x_9223) ;  /* 0xfffffffc00ec9947 */ /* 0x008fea000383ffff */
[----:B------:R-:W-:Y:S05]  /*d720*/  BRA `(.L_x_9303) ;  /* 0xffffff3c00487947 */ /* 0x000fea000383ffff */
.L_x_9227:
[----:B--2---:R-:W-:-:S04]  /*d730*/  IMAD.U32 R0, RZ, RZ, UR27 ;  /* 0x0000001bff007e24 */ /* 0x004fc8000f8e00ff */
[----:B------:R2:W4:Y:S03]  /*d740*/  SYNCS.PHASECHK.TRANS64.TRYWAIT P1, [R0+URZ+0x32450], R3 ;  /* 0x03245003000075a7 */ /* 0x000526000802017f */
[----:B----4-:R-:W-:Y:S05]  /*d750*/  @!P1 NANOSLEEP.SYNCS 0x989680 ;  /* 0x009896800000995d */ /* 0x010fea0003900000 */
[----:B------:R-:W4:Y:S02]  /*d760*/  @!P1 SYNCS.PHASECHK.TRANS64 P1, [R0+URZ+0x32450], R3 ;  /* 0x03245003000095a7 */ /* 0x000f24000802007f */
[----:B----4-:R-:W-:Y:S05]  /*d770*/  @!P1 BRA `(.L_x_9227) ;  /* 0xfffffffc00ec9947 */ /* 0x010fea000383ffff */
[----:B------:R-:W-:Y:S05]  /*d780*/  BRA `(.L_x_9226) ;  /* 0xffffff3c00507947 */ /* 0x000fea000383ffff */
.L_x_9234:
[----:B-1----:R-:W-:-:S04]  /*d790*/  IMAD.U32 R5, RZ, RZ, UR29 ;  /* 0x0000001dff057e24 */ /* 0x002fc8000f8e00ff */
[----:B------:R1:W2:Y:S03]  /*d7a0*/  SYNCS.PHASECHK.TRANS64.TRYWAIT P2, [R5+URZ+0x32430], R0 ;  /* 0x03243000050075a7 */ /* 0x0002a6000804017f */
[----:B--2---:R-:W-:Y:S05]  /*d7b0*/  @!P2 NANOSLEEP.SYNCS 0x989680 ;  /* 0x009896800000a95d */ /* 0x004fea0003900000 */
[----:B------:R-:W2:Y:S02]  /*d7c0*/  @!P2 SYNCS.PHASECHK.TRANS64 P2, [R5+URZ+0x32430], R0 ;  /* 0x032430000500a5a7 */ /* 0x000ea4000804007f */
[----:B--2---:R-:W-:Y:S05]  /*d7d0*/  @!P2 BRA `(.L_x_9234) ;  /* 0xfffffffc00eca947 */ /* 0x004fea000383ffff */
[----:B------:R-:W-:Y:S05]  /*d7e0*/  BRA `(.L_x_9233) ;  /* 0xffffff6000847947 */ /* 0x000fea000383ffff */
.L_x_9238:
[----:B-1----:R-:W-:-:S04]  /*d7f0*/  IMAD.U32 R5, RZ, RZ, UR29 ;  /* 0x0000001dff057e24 */ /* 0x002fc8000f8e00ff */
[----:B------:R1:W3:Y:S03]  /*d800*/  SYNCS.PHASECHK.TRANS64.TRYWAIT P2, [R5+URZ+0x32450], R0 ;  /* 0x03245000050075a7 */ /* 0x0002e6000804017f */
[----:B---3--:R-:W-:Y:S05]  /*d810*/  @!P2 NANOSLEEP.SYNCS 0x989680 ;  /* 0x009896800000a95d */ /* 0x008fea0003900000 */
[----:B------:R-:W3:Y:S02]  /*d820*/  @!P2 SYNCS.PHASECHK.TRANS64 P2, [R5+URZ+0x32450], R0 ;  /* 0x032450000500a5a7 */ /* 0x000ee4000804007f */
[----:B---3--:R-:W-:Y:S05]  /*d830*/  @!P2 BRA `(.L_x_9238) ;  /* 0xfffffffc00eca947 */ /* 0x008fea000383ffff */
[----:B------:R-:W-:Y:S05]  /*d840*/  BRA `(.L_x_9237) ;  /* 0xffffff6000dc7947 */ /* 0x000fea000383ffff */
.L_x_9255:
        /* <DEDUP_REMOVED lines=11> */
.L_x_9305:
[----:B------:R-:W-:Y:S05]  /*d900*/  BSYNC B0 ;  /* 0x0000000000007941 */ /* 0x000fea0003800000 */
.L_x_9304:
[----:B------:R-:W-:Y:S05]  /*d910*/  BRA `(.L_x_9306) ;  /* 0xffffffc000bc7947 */ /* 0x000fea000383ffff */
.L_x_9258:
[----:B0-----:R0:W1:Y:S02]  /*d920*/  SYNCS.PHASECHK.TRANS64.TRYWAIT P0, [R17+URZ+0x32440], R0 ;  /* 0x03244000110075a7 */ /* 0x001064000800017f */
[----:B-1----:R-:W-:Y:S05]  /*d930*/  @!P0 NANOSLEEP.SYNCS 0x989680 ;  /* 0x009896800000895d */ /* 0x002fea0003900000 */
[----:B------:R-:W1:Y:S02]  /*d940*/  @!P0 SYNCS.PHASECHK.TRANS64 P0, [R17+URZ+0x32440], R0 ;  /* 0x03244000110085a7 */ /* 0x000e64000800007f */
[----:B-1----:R-:W-:Y:S05]  /*d950*/  @!P0 BRA `(.L_x_9258) ;  /* 0xfffffffc00f08947 */ /* 0x002fea000383ffff */
[----:B------:R-:W-:Y:S05]  /*d960*/  BRA `(.L_x_9307) ;  /* 0xffffffc400407947 */ /* 0x000fea000383ffff */
.L_x_9259:
        /* <DEDUP_REMOVED lines=8> */
.L_x_9309:
[----:B------:R-:W-:Y:S05]  /*d9f0*/  BSYNC B0 ;  /* 0x0000000000007941 */ /* 0x000fea0003800000 */
.L_x_9308:
[----:B------:R-:W-:Y:S01]  /*da00*/  IMAD.MOV.U32 R13, RZ, RZ, R0 ;  /* 0x000000ffff0d7224 */ /* 0x000fe200078e0000 */
[----:B------:R-:W-:Y:S01]  /*da10*/  MOV R12, RZ ;  /* 0x000000ff000c7202 */ /* 0x000fe20000000f00 */
[----:B------:R-:W-:Y:S01]  /*da20*/  IMAD.MOV.U32 R11, RZ, RZ, 0x181f ;  /* 0x0000181fff0b7424 */ /* 0x000fe200078e00ff */
[----:B------:R-:W-:Y:S01]  /*da30*/  ISETP.GE.AND P2, PT, R35, 0x1, PT ;  /* 0x000000012300780c */ /* 0x000fe20003f46270 */
[----:B------:R-:W-:Y:S02]  /*da40*/  IMAD.MOV.U32 R15, RZ, RZ, -0x1 ;  /* 0xffffffffff0f7424 */ /* 0x000fe400078e00ff */
[----:B------:R-:W-:-:S10]  /*da50*/  IMAD.MOV.U32 R3, RZ, RZ, R14 ;  /* 0x000000ffff037224 */ /* 0x000fd400078e000e */
[----:B------:R-:W-:Y:S05]  /*da60*/  WARPSYNC.COLLECTIVE R15, `(.L_x_9310) ;  /* 0x000000000f087348 */ /* 0x000fea0003c00000 */
[----:B------:R0:W1:Y:S02]  /*da70*/  SHFL.IDX P6, R14, R13, R12, R11 ;  /* 0x0000000c0d0e7389 */ /* 0x00006400000c000b */
[----:B01----:R-:W-:Y:S01]  /*da80*/  ENDCOLLECTIVE ;  /* 0x000000000000791b */ /* 0x003fe20003800000 */
.L_x_9310:
[----:B------:R-:W-:Y:S01]  /*da90*/  @P2 LEA R7, R4, UR37, 0x1 ;  /* 0x0000002504072c11 */ /* 0x000fe2000f8e08ff */
[----:B------:R-:W-:Y:S02]  /*daa0*/  IMAD.MOV.U32 R13, RZ, RZ, R5 ;  /* 0x000000ffff0d7224 */ /* 0x000fe400078e0005 */
[----:B------:R-:W-:Y:S01]  /*dab0*/  IMAD.MOV.U32 R12, RZ, RZ, 0x1 ;  /* 0x00000001ff0c7424 */ /* 0x000fe200078e00ff */
[----:B------:R-:W-:-:S13]  /*dac0*/  @P2 LEA R2, P0, R20, R14, 0x1 ;  /* 0x0000000e14022211 */ /* 0x000fda00078008ff */
[----:B------:R-:W-:Y:S05]  /*dad0*/  WARPSYNC.COLLECTIVE R15, `(.L_x_9311) ;  /* 0x000000000f087348 */ /* 0x000fea0003c00000 */
[----:B------:R0:W1:Y:S02]  /*dae0*/  SHFL.IDX P6, R14, R13, R12, R11 ;  /* 0x0000000c0d0e7389 */ /* 0x00006400000c000b */
[----:B01----:R-:W-:Y:S01]  /*daf0*/  ENDCOLLECTIVE ;  /* 0x000000000000791b */ /* 0x003fe20003800000 */
.L_x_9311:
[----:B------:R-:W-:-:S05]  /*db00*/  @P2 IMAD.X R3, RZ, RZ, R3, P0 ;  /* 0x000000ffff032224 */ /* 0x000fca00000e0603 */
[----:B------:R-:W-:Y:S01]  /*db10*/  @!PT LDS RZ, [RZ] ;  /* 0x00000000fffff984 */ /* 0x000fe20000000800 */
[----:B------:R-:W-:Y:S01]  /*db20*/  @!PT LDS RZ, [RZ] ;  /* 0x00000000fffff984 */ /* 0x000fe20000000800 */
[----:B------:R-:W-:Y:S01]  /*db30*/  @!PT LDS RZ, [RZ] ;  /* 0x00000000fffff984 */ /* 0x000fe20000000800 */
[----:B------:R0:W-:Y:S01]  /*db40*/  @P2 LDGSTS.E.BYPASS.LTC128B.128 [R7+0x1c400], desc[UR48][R2.64], !P1 ;  /* 0x1c40000002072fae */ /* 0x0001e2000c901d70 */
[----:B------:R-:W-:Y:S02]  /*db50*/  ISETP.GE.AND P2, PT, R35, 0x11, PT ;  /* 0x000000112300780c */ /* 0x000fe40003f46270 */
[----:B------:R-:W-:Y:S01]  /*db60*/  MOV R13, R0 ;  /* 0x00000000000d7202 */ /* 0x000fe20000000f00 */
[----:B------:R-:W-:-:S10]  /*db70*/  IMAD.MOV.U32 R6, RZ, RZ, R14 ;  /* 0x000000ffff067224 */ /* 0x000fd400078e000e */
[----:B0-----:R-:W-:Y:S05]  /*db80*/  WARPSYNC.COLLECTIVE R15, `(.L_x_9312) ;  /* 0x000000000f087348 */ /* 0x001fea0003c00000 */
[----:B------:R1:W2:Y:S02]  /*db90*/  SHFL.IDX P6, R14, R13, R12, R11 ;  /* 0x0000000c0d0e7389 */ /* 0x0002a400000c000b */
[----:B012---:R-:W-:Y:S01]  /*dba0*/  ENDCOLLECTIVE ;  /* 0x000000000000791b */ /* 0x007fe20003800000 */
.L_x_9312:
[----:B------:R-:W-:Y:S01]  /*dbb0*/  @P2 LEA R12, R4, UR37, 0x1 ;  /* 0x00000025040c2c11 */ /* 0x000fe2000f8e08ff */
[----:B------:R-:W-:Y:S01]  /*dbc0*/  IMAD.MOV.U32 R13, RZ, RZ, R5 ;  /* 0x000000ffff0d7224 */ /* 0x000fe200078e0005 */
        /* <DEDUP_REMOVED lines=14> */
.L_x_9313:
[----:B------:R-:W-:Y:S01]  /*dcb0*/  IMAD.MOV.U32 R13, RZ, RZ, R0 ;  /* 0x000000ffff0d7224 */ /* 0x000fe200078e0000 */
[----:B------:R-:W-:-:S07]  /*dcc0*/  MOV R9, R14 ;  /* 0x0000000e00097202 */ /* 0x000fce0000000f00 */
[----:B------:R-:W-:Y:S05]  /*dcd0*/  WARPSYNC.COLLECTIVE R15, `(.L_x_9314) ;  /* 0x000000000f087348 */ /* 0x000fea0003c00000 */
[----:B------:R0:W1:Y:S02]  /*dce0*/  SHFL.IDX P6, R14, R13, R12, R11 ;  /* 0x0000000c0d0e7389 */ /* 0x00006400000c000b */
[----:B01----:R-:W-:Y:S01]  /*dcf0*/  ENDCOLLECTIVE ;  /* 0x000000000000791b */ /* 0x003fe20003800000 */
.L_x_9314:
        /* <DEDUP_REMOVED lines=16> */
.L_x_9315:
[----:B------:R-:W-:Y:S01]  /*de00*/  IMAD.MOV.U32 R13, RZ, RZ, R0 ;  /* 0x000000ffff0d7224 */ /* 0x000fe200078e0000 */
[----:B------:R-:W-:-:S07]  /*de10*/  MOV R7, R14 ;  /* 0x0000000e00077202 */ /* 0x000fce0000000f00 */
[----:B------:R-:W-:Y:S05]  /*de20*/  WARPSYNC.COLLECTIVE R15, `(.L_x_9316) ;  /* 0x000000000f087348 */ /* 0x000fea0003c00000 */
[----:B------:R0:W1:Y:S02]  /*de30*/  SHFL.IDX P6, R14, R13, R12, R11 ;  /* 0x0000000c0d0e7389 */ /* 0x00006400000c000b */
[----:B01----:R-:W-:Y:S01]  /*de40*/  ENDCOLLECTIVE ;  /* 0x000000000000791b */ /* 0x003fe20003800000 */
.L_x_9316:
[----:B------:R-:W-:Y:S02]  /*de50*/  IMAD.MOV.U32 R13, RZ, RZ, R5 ;  /* 0x000000ffff0d7224 */ /* 0x000fe400078e0005 */
[----:B------:R-:W-:Y:S01]  /*de60*/  IMAD.MOV.U32 R12, RZ, RZ, 0x4 ;  /* 0x00000004ff0c7424 */ /* 0x000fe200078e00ff */
[----:B------:R-:W-:-:S13]  /*de70*/  @P2 LEA R8, P0, R20, R14, 0x1 ;  /* 0x0000000e14082211 */ /* 0x000fda00078008ff */
[----:B------:R-:W-:Y:S05]  /*de80*/  WARPSYNC.COLLECTIVE R15, `(.L_x_9317) ;  /* 0x000000000f087348 */ /* 0x000fea0003c00000 */
[----:B------:R0:W1:Y:S02]  /*de90*/  SHFL.IDX P6, R14, R13, R12, R11 ;  /* 0x0000000c0d0e7389 */ /* 0x00006400000c000b */
[----:B01----:R-:W-:Y:S01]  /*dea0*/  ENDCOLLECTIVE ;  /* 0x000000000000791b */ /* 0x003fe20003800000 */
.L_x_9317:
        /* <DEDUP_REMOVED lines=13> */
.L_x_9318:
[----:B------:R-:W-:Y:S01]  /*df80*/  @P2 LEA R7, R4, UR37, 0x1 ;  /* 0x0000002504072c11 */ /* 0x000fe2000f8e08ff */
[----:B------:R-:W-:Y:S02]  /*df90*/  IMAD.MOV.U32 R13, RZ, RZ, R5 ;  /* 0x000000ffff0d7224 */ /* 0x000fe400078e0005 */
[----:B------:R-:W-:Y:S01]  /*dfa0*/  IMAD.MOV.U32 R12, RZ, RZ, 0x5 ;  /* 0x00000005ff0c7424 */ /* 0x000fe200078e00ff */
[----:B------:R-:W-:-:S05]  /*dfb0*/  @P2 LEA R6, P0, R20, R14, 0x1 ;  /* 0x0000000e14062211 */ /* 0x000fca00078008ff */
[----:B------:R-:W-:Y:S02]  /*dfc0*/  @P2 IMAD.X R11, RZ, RZ, R2, P0 ;  /* 0x000000ffff0b2224 */ /* 0x000fe400000e0602 */
[----:B------:R-:W-:Y:S02]  /*dfd0*/  @P2 IMAD.MOV.U32 R2, RZ, RZ, R6 ;  /* 0x000000ffff022224 */ /* 0x000fe400078e0006 */
[----:B------:R-:W-:Y:S01]  /*dfe0*/  @P2 IMAD.MOV.U32 R3, RZ, RZ, R11 ;  /* 0x000000ffff032224 */ /* 0x000fe200078e000b */
[----:B------:R-:W-:-:S04]  /*dff0*/  MOV R11, 0x181f ;  /* 0x0000181f000b7802 */ /* 0x000fc80000000f00 */
[----:B------:R-:W-:Y:S01]  /*e000*/  @!PT LDS RZ, [RZ] ;  /* 0x00000000fffff984 */ /* 0x000fe20000000800 */
[----:B------:R-:W-:Y:S01]  /*e010*/  @!PT LDS RZ, [RZ] ;  /* 0x00000000fffff984 */ /* 0x000fe20000000800 */
[----:B------:R-:W-:Y:S01]  /*e020*/  @!PT LDS RZ, [RZ] ;  /* 0x00000000fffff984 */ /* 0x000fe20000000800 */
[----:B------:R0:W-:Y:S03]  /*e030*/  @P2 LDGSTS.E.BYPASS.LTC128B.128 [R7+0x1e400], desc[UR48][R2.64], !P1 ;  /* 0x1e40000002072fae */ /* 0x0001e6000c901d70 */
[----:B0-----:R-:W-:Y:S05]  /*e040*/  WARPSYNC.COLLECTIVE R15, `(.L_x_9319) ;  /* 0x000000000f087348 */ /* 0x001fea0003c00000 */
[----:B------:R1:W2:Y:S02]  /*e050*/  SHFL.IDX P6, R14, R13, R12, R11 ;  /* 0x0000000c0d0e7389 */ /* 0x0002a400000c000b */
[----:B012---:R-:W-:Y:S01]  /*e060*/  ENDCOLLECTIVE ;  /* 0x000000000000791b */ /* 0x007fe20003800000 */
.L_x_9319:
[----:B------:R-:W-:Y:S02]  /*e070*/  IMAD.MOV.U32 R13, RZ, RZ, R0 ;  /* 0x000000ffff0d7224 */ /* 0x000fe400078e0000 */
[----:B------:R-:W-:-:S07]  /*e080*/  IMAD.MOV.U32 R5, RZ, RZ, R14 ;  /* 0x000000ffff057224 */ /* 0x000fce00078e000e */
[----:B------:R-:W-:Y:S05]  /*e090*/  WARPSYNC.COLLECTIVE R15, `(.L_x_9320) ;  /* 0x000000000f087348 */ /* 0x000fea0003c00000 */
[----:B------:R0:W1:Y:S02]  /*e0a0*/  SHFL.IDX P6, R14, R13, R12, R11 ;  /* 0x0000000c0d0e7389 */ /* 0x00006400000c000b */
[----:B01----:R-:W-:Y:S01]  /*e0b0*/  ENDCOLLECTIVE ;  /* 0x000000000000791b */ /* 0x003fe20003800000 */
.L_x_9320:
[----:B------:R-:W-:Y:S05]  /*e0c0*/  BRA `(.L_x_9321) ;  /* 0xffffffc000947947 */ /* 0x000fea000383ffff */
.L_x_9263:
[----:B------:R-:W-:Y:S01]  /*e0d0*/  IMAD.MOV.U32 R13, RZ, RZ, R5 ;  /* 0x000000ffff0d7224 */ /* 0x000fe200078e0005 */
[----:B------:R-:W0:Y:S01]  /*e0e0*/  S2R R20, SR_TID.X ;  /* 0x0000000000147919 */ /* 0x000e220000002100 */
[----:B------:R-:W-:Y:S01]  /*e0f0*/  IMAD.MOV.U32 R12, RZ, RZ, RZ ;  /* 0x000000ffff0c7224 */ /* 0x000fe200078e00ff */
[----:B------:R-:W-:Y:S01]  /*e100*/  LEA R8, R27, UR37, 0x1 ;  /* 0x000000251b087c11 */ /* 0x000fe2000f8e08ff */
[----:B------:R-:W-:Y:S01]  /*e110*/  IMAD.MOV.U32 R11, RZ, RZ, 0x181f ;  /* 0x0000181fff0b7424 */ /* 0x000fe200078e00ff */
[----:B------:R-:W-:Y:S01]  /*e120*/  LOP3.LUT R16, R16, 0xfffff7ff, RZ, 0xc0, !PT ;  /* 0xfffff7ff10107812 */ /* 0x000fe200078ec0ff */
[----:B------:R-:W-:Y:S02]  /*e130*/  IMAD.MOV.U32 R15, RZ, RZ, -0x1 ;  /* 0xffffffffff0f7424 */ /* 0x000fe400078e00ff */
[----:B------:R-:W-:-:S07]  /*e140*/  IMAD.IADD R0, R36, 0x1, R0 ;  /* 0x0000000124007824 */ /* 0x000fce00078e0200 */
[----:B01----:R-:W-:Y:S05]  /*e150*/  WARPSYNC.COLLECTIVE R15, `(.L_x_9322) ;  /* 0x000000000f087348 */ /* 0x003fea0003c00000 */
[----:B------:R2:W3:Y:S02]  /*e160*/  SHFL.IDX P6, R14, R13, R12, R11 ;  /* 0x0000000c0d0e7389 */ /* 0x0004e400000c000b */
[----:B0123--:R-:W-:Y:S01]  /*e170*/  ENDCOLLECTIVE ;  /* 0x000000000000791b */ /* 0x00ffe20003800000 */
.L_x_9322:
[C---:B------:R-:W-:Y:S01]  /*e180*/  VIADD R6, R0.reuse, 0x10 ;  /* 0x0000001000067836 */ /* 0x040fe20000000000 */
[----:B------:R-:W-:Y:S01]  /*e190*/  ISETP.GE.AND P2, PT, R0, UR38, PT ;  /* 0x0000002600007c0c */ /* 0x000fe2000bf46270 */
[----:B------:R-:W-:-:S12]  /*e1a0*/  IMAD.MOV.U32 R13, RZ, RZ, R4 ;  /* 0x000000ffff0d7224 */ /* 0x000fd800078e0004 */
[----:B------:R-:W-:-:S04]  /*e1b0*/  @P2 LOP3.LUT R16, R16, 0x800, RZ, 0xfc, !PT ;  /* 0x0000080010102812 */ /* 0x000fc800078efcff */
[----:B------:R-:W-:Y:S01]  /*e1c0*/  LOP3.LUT R16, R16, 0xfffffbff, RZ, 0xc0, !PT ;  /* 0xfffffbff10107812 */ /* 0x000fe200078ec0ff */
[----:B------:R-:W-:Y:S01]  /*e1d0*/  IMAD.SHL.U32 R20, R20, 0x8, RZ ;  /* 0x0000000814147824 */ /* 0x000fe200078e00ff */
[----:B------:R-:W-:-:S07]  /*e1e0*/  MOV R3, R14 ;  /* 0x0000000e00037202 */ /* 0x000fce0000000f00 */
[----:B------:R-:W-:Y:S05]  /*e1f0*/  WARPSYNC.COLLECTIVE R15, `(.L_x_9323) ;  /* 0x000000000f087348 */ /* 0x000fea0003c00000 */
[----:B------:R0:W1:Y:S02]  /*e200*/  SHFL.IDX P6, R14, R13, R12, R11 ;  /* 0x0000000c0d0e7389 */ /* 0x00006400000c000b */
[----:B01----:R-:W-:Y:S01]  /*e210*/  ENDCOLLECTIVE ;  /* 0x000000000000791b */ /* 0x003fe20003800000 */
.L_x_9323:
[----:B------:R-:W-:Y:S02]  /*e220*/  LOP3.LUT R20, R20, 0x38, RZ, 0xc0, !PT ;  /* 0x0000003814147812 */ /* 0x000fe400078ec0ff */
[----:B------:R-:W-:Y:S02]  /*e230*/  MOV R13, R5 ;  /* 0x00000005000d7202 */ /* 0x000fe40000000f00 */
[----:B------:R-:W-:-:S05]  /*e240*/  @!P2 LEA R12, P0, R20, R14, 0x1 ;  /* 0x0000000e140ca211 */ /* 0x000fca00078008ff */
[----:B------:R-:W-:Y:S02]  /*e250*/  @!P2 IMAD.MOV.U32 R2, RZ, RZ, R12 ;  /* 0x000000ffff02a224 */ /* 0x000fe400078e000c */
[----:B------:R-:W-:Y:S02]  /*e260*/  IMAD.MOV.U32 R12, RZ, RZ, 0x1 ;  /* 0x00000001ff0c7424 */ /* 0x000fe400078e00ff */
[----:B------:R-:W-:-:S07]  /*e270*/  @!P2 IMAD.X R3, RZ, RZ, R3, P0 ;  /* 0x000000ffff03a224 */ /* 0x000fce00000e0603 */
[----:B------:R-:W-:Y:S05]  /*e280*/  WARPSYNC.COLLECTIVE R15, `(.L_x_9324) ;  /* 0x000000000f087348 */ /* 0x000fea0003c00000 */
[----:B------:R0:W1:Y:S02]  /*e290*/  SHFL.IDX P6, R14, R13, R12, R11 ;  /* 0x0000000c0d0e7389 */ /* 0x00006400000c000b */
[----:B01----:R-:W-:Y:S01]  /*e2a0*/  ENDCOLLECTIVE ;  /* 0x000000000000791b */ /* 0x003fe20003800000 */
.L_x_9324:
[----:B------:R-:W-:Y:S01]  /*e2b0*/  @!PT LDS RZ, [RZ] ;  /* 0x00000000fffff984 */ /* 0x000fe20000000800 */
[----:B------:R-:W-:Y:S01]  /*e2c0*/  @!PT LDS RZ, [RZ] ;  /* 0x00000000fffff984 */ /* 0x000fe20000000800 */
[----:B------:R-:W-:Y:S01]  /*e2d0*/  @!PT LDS RZ, [RZ] ;  /* 0x00000000fffff984 */ /* 0x000fe20000000800 */
[----:B------:R0:W-:Y:S01]  /*e2e0*/  @!P2 LDGSTS.E.BYPASS.LTC128B.128 [R8+0x18400], desc[UR48][R2.64], !P1 ;  /* 0x184000000208afae */ /* 0x0001e2000c901d70 */
[----:B------:R-:W-:Y:S01]  /*e2f0*/  ISETP.GE.AND P2, PT, R6, UR38, PT ;  /* 0x0000002606007c0c */ /* 0x000fe2000bf46270 */
[----:B------:R-:W-:Y:S02]  /*e300*/  VIADD R6, R0, 0x20 ;  /* 0x0000002000067836 */ /* 0x000fe40000000000 */
[----:B------:R-:W-:-:S10]  /*e310*/  IMAD.MOV.U32 R13, RZ, RZ, R4 ;  /* 0x000000ffff0d7224 */ /* 0x000fd400078e0004 */
[----:B------:R-:W-:-:S04]  /*e320*/  @P2 LOP3.LUT R16, R16, 0x400, RZ, 0xfc, !PT ;  /* 0x0000040010102812 */ /* 0x000fc800078efcff */
[----:B------:R-:W-:Y:S01]  /*e330*/  LOP3.LUT R16, R16, 0xfffffdff, RZ, 0xc0, !PT ;  /* 0xfffffdff10107812 */ /* 0x000fe200078ec0ff */
[----:B0-----:R-:W-:-:S07]  /*e340*/  IMAD.MOV.U32 R2, RZ, RZ, R14 ;  /* 0x000000ffff027224 */ /* 0x001fce00078e000e */
[----:B------:R-:W-:Y:S05]  /*e350*/  WARPSYNC.COLLECTIVE R15, `(.L_x_9325) ;  /* 0x000000000f087348 */ /* 0x000fea0003c00000 */
[----:B------:R0:W1:Y:S02]  /*e360*/  SHFL.IDX P6, R14, R13, R12, R11 ;  /* 0x0000000c0d0e7389 */ /* 0x00006400000c000b */
[----:B01----:R-:W-:Y:S01]  /*e370*/  ENDCOLLECTIVE ;  /* 0x000000000000791b */ /* 0x003fe20003800000 */
.L_x_9325:
[----:B------:R-:W-:Y:S02]  /*e380*/  IMAD.MOV.U32 R13, RZ, RZ, R5 ;  /* 0x000000ffff0d7224 */ /* 0x000fe400078e0005 */
[----:B------:R-:W-:Y:S02]  /*e390*/  IMAD.MOV.U32 R12, RZ, RZ, 0x2 ;  /* 0x00000002ff0c7424 */ /* 0x000fe400078e00ff */
[----:B------:R-:W-:-:S05]  /*e3a0*/  IMAD.MOV.U32 R10, RZ, RZ, R14 ;  /* 0x000000ffff0a7224 */ /* 0x000fca00078e000e */
[----:B------:R-:W-:-:S05]  /*e3b0*/  @!P2 LEA R10, P0, R20, R10, 0x1 ;  /* 0x0000000a140aa211 */ /* 0x000fca00078008ff */
[----:B------:R-:W-:Y:S02]  /*e3c0*/  @!P2 IMAD.X R11, RZ, RZ, R2, P0 ;  /* 0x000000ffff0ba224 */ /* 0x000fe400000e0602 */
[----:B------:R-:W-:Y:S01]  /*e3d0*/  @!P2 IMAD.MOV.U32 R2, RZ, RZ, R10 ;  /* 0x000000ffff02a224 */ /* 0x000fe200078e000a */
[----:B------:R-:W-:Y:S02]  /*e3e0*/  LEA R10, R27, UR37, 0x1 ;  /* 0x000000251b0a7c11 */ /* 0x000fe4000f8e08ff */
[----:B------:R-:W-:Y:S01]  /*e3f0*/  @!P2 MOV R3, R11 ;  /* 0x0000000b0003a202 */ /* 0x000fe20000000f00 */
[----:B------:R-:W-:-:S04]  /*e400*/  IMAD.MOV.U32 R11, RZ, RZ, 0x181f ;  /* 0x0000181fff0b7424 */ /* 0x000fc800078e00ff */
[----:B------:R-:W-:Y:S01]  /*e410*/  @!PT LDS RZ, [RZ] ;  /* 0x00000000fffff984 */ /* 0x000fe20000000800 */
[----:B------:R-:W-:Y:S01]  /*e420*/  @!PT LDS RZ, [RZ] ;  /* 0x00000000fffff984 */ /* 0x000fe20000000800 */
[----:B------:R-:W-:Y:S01]  /*e430*/  @!PT LDS RZ, [RZ] ;  /* 0x00000000fffff984 */ /* 0x000fe20000000800 */
[----:B------:R0:W-:Y:S01]  /*e440*/  @!P2 LDGSTS.E.BYPASS.LTC128B.128 [R10+0x18c00], desc[UR48][R2.64], !P1 ;  /* 0x18c00000020aafae */ /* 0x0001e2000c901d70 */
[----:B------:R-:W-:Y:S01]  /*e450*/  ISETP.GE.AND P2, PT, R6, UR38, PT ;  /* 0x0000002606007c0c */ /* 0x000fe2000bf46270 */
[----:B------:R-:W-:-:S12]  /*e460*/  VIADD R6, R0, 0x30 ;  /* 0x0000003000067836 */ /* 0x000fd80000000000 */
[----:B0-----:R-:W-:Y:S05]  /*e470*/  WARPSYNC.COLLECTIVE R15, `(.L_x_9326) ;  /* 0x000000000f087348 */ /* 0x001fea0003c00000 */
[----:B------:R1:W2:Y:S02]  /*e480*/  SHFL.IDX P6, R14, R13, R12, R11 ;  /* 0x0000000c0d0e7389 */ /* 0x0002a400000c000b */
[----:B012---:R-:W-:Y:S01]  /*e490*/  ENDCOLLECTIVE ;  /* 0x000000000000791b */ /* 0x007fe20003800000 */
.L_x_9326:
[----:B------:R-:W-:Y:S01]  /*e4a0*/  @P2 LOP3.LUT R16, R16, 0x200, RZ, 0xfc, !PT ;  /* 0x0000020010102812 */ /* 0x000fe200078efcff */
[----:B------:R-:W-:-:S03]  /*e4b0*/  IMAD.MOV.U32 R13, RZ, RZ, R4 ;  /* 0x000000ffff0d7224 */ /* 0x000fc600078e0004 */
[----:B------:R-:W-:Y:S01]  /*e4c0*/  LOP3.LUT R16, R16, 0xfffffeff, RZ, 0xc0, !PT ;  /* 0xfffffeff10107812 */ /* 0x000fe200078ec0ff */
[----:B------:R-:W-:-:S07]  /*e4d0*/  IMAD.MOV.U32 R8, RZ, RZ, R14 ;  /* 0x000000ffff087224 */ /* 0x000fce00078e000e */
[----:B------:R-:W-:Y:S05]  /*e4e0*/  WARPSYNC.COLLECTIVE R15, `(.L_x_9327) ;  /* 0x000000000f087348 */ /* 0x000fea0003c00000 */
[----:B------:R0:W1:Y:S02]  /*e4f0*/  SHFL.IDX P6, R14, R13, R12, R11 ;  /* 0x0000000c0d0e7389 */ /* 0x00006400000c000b */
[----:B01----:R-:W-:Y:S01]  /*e500*/  ENDCOLLECTIVE ;  /* 0x000000000000791b */ /* 0x003fe20003800000 */
.L_x_9327:
[----:B------:R-:W-:Y:S02]  /*e510*/  IMAD.MOV.U32 R13, RZ, RZ, R5 ;  /* 0x000000ffff0d7224 */ /* 0x000fe400078e0005 */
[----:B------:R-:W-:Y:S01]  /*e520*/  IMAD.MOV.U32 R12, RZ, RZ, 0x3 ;  /* 0x00000003ff0c7424 */ /* 0x000fe200078e00ff */
[----:B------:R-:W-:-:S07]  /*e530*/  MOV R9, R14 ;  /* 0x0000000e00097202 */ /* 0x000fce0000000f00 */
[----:B------:R-:W-:Y:S05]  /*e540*/  WARPSYNC.COLLECTIVE R15, `(.L_x_9328) ;  /* 0x000000000f087348 */ /* 0x000fea0003c00000 */
[----:B------:R0:W1:Y:S02]  /*e550*/  SHFL.IDX P6, R14, R13, R12, R11 ;  /* 0x0000000c0d0e7389 */ /* 0x00006400000c000b */
[----:B01----:R-:W-:Y:S01]  /*e560*/  ENDCOLLECTIVE ;  /* 0x000000000000791b */ /* 0x003fe20003800000 */
.L_x_9328:
[----:B------:R-:W-:-:S05]  /*e570*/  @!P2 LEA R9, P0, R20, R9, 0x1 ;  /* 0x000000091409a211 */ /* 0x000fca00078008ff */
[----:B------:R-:W-:Y:S02]  /*e580*/  @!P2 IMAD.X R8, RZ, RZ, R8, P0 ;  /* 0x000000ffff08a224 */ /* 0x000fe400000e0608 */
[----:B------:R-:W-:Y:S02]  /*e590*/  @!P2 IMAD.MOV.U32 R2, RZ, RZ, R9 ;  /* 0x000000ffff02a224 */ /* 0x000fe400078e0009 */
[----:B------:R-:W-:Y:S02]  /*e5a0*/  @!P2 IMAD.MOV.U32 R3, RZ, RZ, R8 ;  /* 0x000000ffff03a224 */ /* 0x000fe400078e0008 */
[----:B------:R-:W0:Y:S01]  /*e5b0*/  S2R R8, SR_TID.X ;  /* 0x0000000000087919 */ /* 0x000e220000002100 */
[----:B------:R-:W-:Y:S02]  /*e5c0*/  IMAD.MOV.U32 R13, RZ, RZ, R4 ;  /* 0x000000ffff0d7224 */ /* 0x000fe400078e0004 */
[----:B------:R-:W-:Y:S01]  /*e5d0*/  @!PT LDS RZ, [RZ] ;  /* 0x00000000fffff984 */ /* 0x000fe20000000800 */
[----:B------:R-:W-:Y:S01]  /*e5e0*/  @!PT LDS RZ, [RZ] ;  /* 0x00000000fffff984 */ /* 0x000fe20000000800 */
[----:B------:R-:W-:Y:S01]  /*e5f0*/  @!PT LDS RZ, [RZ] ;  /* 0x00000000fffff984 */ /* 0x000fe20000000800 */
[----:B------:R1:W-:Y:S01]  /*e600*/  @!P2 LDGSTS.E.BYPASS.LTC128B.128 [R10+0x19400], desc[UR48][R2.64], !P1 ;  /* 0x19400000020aafae */ /* 0x0003e2000c901d70 */
[----:B------:R-:W-:-:S02]  /*e610*/  ISETP.GE.AND P2, PT, R6, UR38, PT ;  /* 0x0000002606007c0c */ /* 0x000fc4000bf46270 */
[----:B------:R-:W-:-:S11]  /*e620*/  MOV R6, R14 ;  /* 0x0000000e00067202 */ /* 0x000fd60000000f00 */
[----:B01----:R-:W-:Y:S05]  /*e630*/  WARPSYNC.COLLECTIVE R15, `(.L_x_9329) ;  /* 0x000000000f087348 */ /* 0x003fea0003c00000 */
[----:B------:R2:W3:Y:S02]  /*e640*/  SHFL.IDX P6, R14, R13, R12, R11 ;  /* 0x0000000c0d0e7389 */ /* 0x0004e400000c000b */
[----:B0123--:R-:W-:Y:S01]  /*e650*/  ENDCOLLECTIVE ;  /* 0x000000000000791b */ /* 0x00ffe20003800000 */
.L_x_9329:
[----:B------:R-:W-:-:S04]  /*e660*/  @P2 LOP3.LUT R16, R16, 0x100, RZ, 0xfc, !PT ;  /* 0x0000010010102812 */ /* 0x000fc800078efcff */
[----:B------:R-:W-:Y:S01]  /*e670*/  LOP3.LUT R16, R16, 0xffffff7f, RZ, 0xc0, !PT ;  /* 0xffffff7f10107812 */ /* 0x000fe200078ec0ff */
        /* <DEDUP_REMOVED lines=8> */
.L_x_9330:
        /* <DEDUP_REMOVED lines=9> */
[----:B------:R0:W-:Y:S01]  /*e790*/  @!P2 LDGSTS.E.BYPASS.LTC128B.128 [R10+0x19c00], desc[UR48][R2.64], !P1 ;  /* 0x19c00000020aafae */ /* 0x0001e2000c901d70 */
[----:B------:R-:W-:Y:S01]  /*e7a0*/  ISETP.GE.AND P2, PT, R6, UR38, PT ;  /* 0x0000002606007c0c */ /* 0x000fe2000bf46270 */
[----:B------:R-:W-:Y:S02]  /*e7b0*/  VIADD R6, R0, 0x50 ;  /* 0x0000005000067836 */ /* 0x000fe40000000000 */
[----:B0-----:R-:W-:-:S10]  /*e7c0*/  IMAD.MOV.U32 R2, RZ, RZ, R14 ;  /* 0x000000ffff027224 */ /* 0x001fd400078e000e */
[----:B------:R-:W-:Y:S05]  /*e7d0*/  WARPSYNC.COLLECTIVE R15, `(.L_x_9331) ;  /* 0x000000000f087348 */ /* 0x000fea0003c00000 */
[----:B------:R0:W1:Y:S02]  /*e7e0*/  SHFL.IDX P6, R14, R13, R12, R11 ;  /* 0x0000000c0d0e7389 */ /* 0x00006400000c000b */
[----:B01----:R-:W-:Y:S01]  /*e7f0*/  ENDCOLLECTIVE ;  /* 0x000000000000791b */ /* 0x003fe20003800000 */
.L_x_9331:
[----:B------:R-:W-:-:S04]  /*e800*/  @P2 LOP3.LUT R16, R16, 0x80, RZ, 0xfc, !PT ;  /* 0x0000008010102812 */ /* 0x000fc800078efcff */
[----:B------:R-:W-:Y:S01]  /*e810*/  LOP3.LUT R16, R16, 0xffffffbf, RZ, 0xc0, !PT ;  /* 0xffffffbf10107812 */ /* 0x000fe200078ec0ff */
[----:B------:R-:W-:Y:S01]  /*e820*/  IMAD.MOV.U32 R12, RZ, RZ, 0x5 ;  /* 0x00000005ff0c7424 */ /* 0x000fe200078e00ff */
[----:B------:R-:W-:-:S05]  /*e830*/  @!P2 LEA R14, P0, R8, R14, 0x1 ;  /* 0x0000000e080ea211 */ /* 0x000fca00078008ff */
[----:B------:R-:W-:Y:S02]  /*e840*/  @!P2 IMAD.X R13, RZ, RZ, R2, P0 ;  /* 0x000000ffff0da224 */ /* 0x000fe400000e0602 */
[----:B------:R-:W-:-:S03]  /*e850*/  @!P2 IMAD.MOV.U32 R2, RZ, RZ, R14 ;  /* 0x000000ffff02a224 */ /* 0x000fc600078e000e */
[----:B------:R-:W-:Y:S01]  /*e860*/  @!P2 MOV R3, R13 ;  /* 0x0000000d0003a202 */ /* 0x000fe20000000f00 */
[----:B------:R-:W-:-:S04]  /*e870*/  IMAD.MOV.U32 R13, RZ, RZ, R5 ;  /* 0x000000ffff0d7224 */ /* 0x000fc800078e0005 */
[----:B------:R-:W-:Y:S01]  /*e880*/  @!PT LDS RZ, [RZ] ;  /* 0x00000000fffff984 */ /* 0x000fe20000000800 */
[----:B------:R-:W-:Y:S01]  /*e890*/  @!PT LDS RZ, [RZ] ;  /* 0x00000000fffff984 */ /* 0x000fe20000000800 */
[----:B------:R-:W-:Y:S01]  /*e8a0*/  @!PT LDS RZ, [RZ] ;  /* 0x00000000fffff984 */ /* 0x000fe20000000800 */
[----:B------:R0:W-:Y:S01]  /*e8b0*/  @!P2 LDGSTS.E.BYPASS.LTC128B.128 [R10+0x1a400], desc[UR48][R2.64], !P1 ;  /* 0x1a400000020aafae */ /* 0x0001e2000c901d70 */
[----:B------:R-:W-:-:S13]  /*e8c0*/  ISETP.GE.AND P2, PT, R6, UR38, PT ;  /* 0x0000002606007c0c */ /* 0x000fda000bf46270 */
[----:B0-----:R-:W-:Y:S05]  /*e8d0*/  WARPSYNC.COLLECTIVE R15, `(.L_x_9332) ;  /* 0x000000000f087348 */ /* 0x001fea0003c00000 */
[----:B------:R1:W2:Y:S02]  /*e8e0*/  SHFL.IDX P6, R14, R13, R12, R11 ;  /* 0x0000000c0d0e7389 */ /* 0x0002a400000c000b */
[----:B012---:R-:W-:Y:S01]  /*e8f0*/  ENDCOLLECTIVE ;  /* 0x000000000000791b */ /* 0x007fe20003800000 */
.L_x_9332:
[----:B------:R-:W-:Y:S01]  /*e900*/  @P2 LOP3.LUT R16, R16, 0x40, RZ, 0xfc, !PT ;  /* 0x0000004010102812 */ /* 0x000fe200078efcff */
[----:B------:R-:W-:-:S03]  /*e910*/  IMAD.MOV.U32 R13, RZ, RZ, R4 ;  /* 0x000000ffff0d7224 */ /* 0x000fc600078e0004 */
[----:B------:R-:W-:Y:S01]  /*e920*/  LOP3.LUT R16, R16, 0xffffffdf, RZ, 0xc0, !PT ;  /* 0xffffffdf10107812 */ /* 0x000fe200078ec0ff */
[----:B------:R-:W-:-:S07]  /*e930*/  IMAD.MOV.U32 R2, RZ, RZ, R14 ;  /* 0x000000ffff027224 */ /* 0x000fce00078e000e */
[----:B------:R-:W-:Y:S05]  /*e940*/  WARPSYNC.COLLECTIVE R15, `(.L_x_9333) ;  /* 0x000000000f087348 */ /* 0x000fea0003c00000 */
[----:B------:R0:W1:Y:S02]  /*e950*/  SHFL.IDX P6, R14, R13, R12, R11 ;  /* 0x0000000c0d0e7389 */ /* 0x00006400000c000b */
[----:B01----:R-:W-:Y:S01]  /*e960*/  ENDCOLLECTIVE ;  /* 0x000000000000791b */ /* 0x003fe20003800000 */
.L_x_9333:
[----:B------:R-:W-:Y:S02]  /*e970*/  IMAD.MOV.U32 R13, RZ, RZ, R5 ;  /* 0x000000ffff0d7224 */ /* 0x000fe400078e0005 */
[----:B------:R-:W-:Y:S02]  /*e980*/  IMAD.MOV.U32 R12, RZ, RZ, 0x6 ;  /* 0x00000006ff0c7424 */ /* 0x000fe400078e00ff */
[----:B------:R-:W-:-:S07]  /*e990*/  IMAD.MOV.U32 R21, RZ, RZ, R14 ;  /* 0x000000ffff157224 */ /* 0x000fce00078e000e */
[----:B------:R-:W-:Y:S05]  /*e9a0*/  WARPSYNC.COLLECTIVE R15, `(.L_x_9334) ;  /* 0x000000000f087348 */ /* 0x000fea0003c00000 */
[----:B------:R0:W1:Y:S02]  /*e9b0*/  SHFL.IDX P6, R14, R13, R12, R11 ;  /* 0x0000000c0d0e7389 */ /* 0x00006400000c000b */
[----:B01----:R-:W-:Y:S01]  /*e9c0*/  ENDCOLLECTIVE ;  /* 0x000000000000791b */ /* 0x003fe20003800000 */
.L_x_9334:
[----:B------:R-:W-:-:S04]  /*e9d0*/  @!P2 LEA R21, P0, R8, R21, 0x1 ;  /* 0x000000150815a211 */ /* 0x000fc800078008ff */
[----:B------:R-:W-:Y:S01]  /*e9e0*/  @!P2 IADD3.X R20, RZ, R2, RZ, P0, !PT ;  /* 0x00000002ff14a210 */ /* 0x000fe200007fe4ff */
[----:B------:R-:W-:-:S04]  /*e9f0*/  @!P2 IMAD.MOV.U32 R2, RZ, RZ, R21 ;  /* 0x000000ffff02a224 */ /* 0x000fc800078e0015 */
[----:B------:R-:W-:Y:S02]  /*ea00*/  @!P2 IMAD.MOV.U32 R3, RZ, RZ, R20 ;  /* 0x000000ffff03a224 */ /* 0x000fe400078e0014 */
[----:B------:R-:W-:-:S03]  /*ea10*/  IMAD.MOV.U32 R13, RZ, RZ, R4 ;  /* 0x000000ffff0d7224 */ /* 0x000fc600078e0004 */
        /* <DEDUP_REMOVED lines=8> */
.L_x_9335:
[----:B------:R-:W-:-:S05]  /*eaa0*/  VIADD R3, R0, 0x60 ;  /* 0x0000006000037836 */ /* 0x000fca0000000000 */
[----:B------:R-:W-:Y:S01]  /*eab0*/  ISETP.GE.AND P2, PT, R3, UR38, PT ;  /* 0x0000002603007c0c */ /* 0x000fe2000bf46270 */
[----:B------:R-:W-:Y:S02]  /*eac0*/  IMAD.MOV.U32 R13, RZ, RZ, R5 ;  /* 0x000000ffff0d7224 */ /* 0x000fe400078e0005 */
[----:B------:R-:W-:-:S10]  /*ead0*/  IMAD.MOV.U32 R12, RZ, RZ, 0x7 ;  /* 0x00000007ff0c7424 */ /* 0x000fd400078e00ff */
[----:B------:R-:W-:Y:S02]  /*eae0*/  @P2 LOP3.LUT R16, R16, 0x20, RZ, 0xfc, !PT ;  /* 0x0000002010102812 */ /* 0x000fe400078efcff */
[----:B------:R-:W-:-:S04]  /*eaf0*/  MOV R15, R14 ;  /* 0x0000000e000f7202 */ /* 0x000fc80000000f00 */
[----:B------:R-:W-:-:S05]  /*eb00*/  @!P2 LEA R6, P0, R8, R15, 0x1 ;  /* 0x0000000f0806a211 */ /* 0x000fca00078008ff */
[----:B------:R-:W-:Y:S02]  /*eb10*/  @!P2 IMAD.X R15, RZ, RZ, R2, P0 ;  /* 0x000000ffff0fa224 */ /* 0x000fe400000e0602 */
[----:B------:R-:W-:Y:S02]  /*eb20*/  @!P2 IMAD.MOV.U32 R2, RZ, RZ, R6 ;  /* 0x000000ffff02a224 */ /* 0x000fe400078e0006 */
[----:B------:R-:W-:Y:S01]  /*eb30*/  @!P2 IMAD.MOV.U32 R3, RZ, RZ, R15 ;  /* 0x000000ffff03a224 */ /* 0x000fe200078e000f */
[----:B------:R-:W-:-:S04]  /*eb40*/  MOV R15, 0xffffffff ;  /* 0xffffffff000f7802 */ /* 0x000fc80000000f00 */
[----:B------:R-:W-:Y:S01]  /*eb50*/  @!PT LDS RZ, [RZ] ;  /* 0x00000000fffff984 */ /* 0x000fe20000000800 */
[----:B------:R-:W-:Y:S01]  /*eb60*/  @!PT LDS RZ, [RZ] ;  /* 0x00000000fffff984 */ /* 0x000fe20000000800 */
[----:B------:R-:W-:Y:S01]  /*eb70*/  @!PT LDS RZ, [RZ] ;  /* 0x00000000fffff984 */ /* 0x000fe20000000800 */
[----:B------:R0:W-:Y:S03]  /*eb80*/  @!P2 LDGSTS.E.BYPASS.LTC128B.128 [R10+0x1b400], desc[UR48][R2.64], !P1 ;  /* 0x1b400000020aafae */ /* 0x0001e6000c901d70 */
[----:B0-----:R-:W-:Y:S05]  /*eb90*/  WARPSYNC.COLLECTIVE R15, `(.L_x_9336) ;  /* 0x000000000f087348 */ /* 0x001fea0003c00000 */
[----:B------:R1:W2:Y:S02]  /*eba0*/  SHFL.IDX P6, R14, R13, R12, R11 ;  /* 0x0000000c0d0e7389 */ /* 0x0002a400000c000b */
[----:B012---:R-:W-:Y:S01]  /*ebb0*/  ENDCOLLECTIVE ;  /* 0x000000000000791b */ /* 0x007fe20003800000 */
.L_x_9336:
[----:B------:R-:W-:Y:S02]  /*ebc0*/  IMAD.MOV.U32 R13, RZ, RZ, R4 ;  /* 0x000000ffff0d7224 */ /* 0x000fe400078e0004 */
[----:B------:R-:W-:-:S07]  /*ebd0*/  IMAD.MOV.U32 R5, RZ, RZ, R14 ;  /* 0x000000ffff057224 */ /* 0x000fce00078e000e */
[----:B------:R-:W-:Y:S05]  /*ebe0*/  WARPSYNC.COLLECTIVE R15, `(.L_x_9337) ;  /* 0x000000000f087348 */ /* 0x000fea0003c00000 */
[----:B------:R0:W1:Y:S02]  /*ebf0*/  SHFL.IDX P6, R14, R13, R12, R11 ;  /* 0x0000000c0d0e7389 */ /* 0x00006400000c000b */
[----:B01----:R-:W-:Y:S01]  /*ec00*/  ENDCOLLECTIVE ;  /* 0x000000000000791b */ /* 0x003fe20003800000 */
.L_x_9337:
[----:B------:R-:W-:Y:S05]  /*ec10*/  BRA `(.L_x_9338) ;  /* 0xffffffc000887947 */ /* 0x000fea000383ffff */
.L_x_9265:
        /* <DEDUP_REMOVED lines=8> */
.L_x_9340:
[----:B------:R-:W-:Y:S05]  /*eca0*/  BSYNC B0 ;  /* 0x0000000000007941 */ /* 0x000fea0003800000 */
.L_x_9339:
[----:B------:R-:W-:Y:S01]  /*ecb0*/  IMAD.MOV.U32 R13, RZ, RZ, R0 ;  /* 0x000000ffff0d7224 */ /* 0x000fe200078e0000 */
[----:B------:R-:W-:Y:S01]  /*ecc0*/  MOV R2, R14 ;  /* 0x0000000e00027202 */ /* 0x000fe20000000f00 */
[----:B------:R-:W-:Y:S01]  /*ecd0*/  IMAD.MOV.U32 R12, RZ, RZ, RZ ;  /* 0x000000ffff0c7224 */ /* 0x000fe200078e00ff */
[----:B------:R-:W-:Y:S01]  /*ece0*/  LOP3.LUT P2, RZ, R16, 0x800, RZ, 0xc0, !PT ;  /* 0x0000080010ff7812 */ /* 0x000fe2000784c0ff */
[----:B------:R-:W-:Y:S02]  /*ecf0*/  IMAD.MOV.U32 R11, RZ, RZ, 0x181f ;  /* 0x0000181fff0b7424 */ /* 0x000fe400078e00ff */
[----:B------:R-:W-:-:S10]  /*ed00*/  IMAD.MOV.U32 R15, RZ, RZ, -0x1 ;  /* 0xffffffffff0f7424 */ /* 0x000fd400078e00ff */
[----:B------:R-:W-:Y:S05]  /*ed10*/  WARPSYNC.COLLECTIVE R15, `(.L_x_9341) ;  /* 0x000000000f087348 */ /* 0x000fea0003c00000 */
[----:B------:R0:W1:Y:S02]  /*ed20*/  SHFL.IDX P6, R14, R13, R12, R11 ;  /* 0x0000000c0d0e7389 */ /* 0x00006400000c000b */
[----:B01----:R-:W-:Y:S01]  /*ed30*/  ENDCOLLECTIVE ;  /* 0x000000000000791b */ /* 0x003fe20003800000 */
.L_x_9341:
        /* <DEDUP_REMOVED lines=8> */
.L_x_9342:
[----:B------:R-:W-:Y:S01]  /*edc0*/  @!PT LDS RZ, [RZ] ;  /* 0x00000000fffff984 */ /* 0x000fe20000000800 */
[----:B------:R-:W-:Y:S01]  /*edd0*/  @!PT LDS RZ, [RZ] ;  /* 0x00000000fffff984 */ /* 0x000fe20000000800 */
[----:B------:R-:W-:Y:S01]  /*ede0*/  @!PT LDS RZ, [RZ] ;  /* 0x00000000fffff984 */ /* 0x000fe20000000800 */
[----:B------:R0:W-:Y:S04]  /*edf0*/  @!P2 LDGSTS.E.BYPASS.LTC128B.128 [R20+0x22400], desc[UR48][R2.64], !P5 ;  /* 0x224000000214afae */ /* 0x0001e8000e901d70 */
[----:B------:R0:W-:Y:S04]  /*ee00*/  @!P2 LDGSTS.E.BYPASS.LTC128B.128 [R20+0x26400], desc[UR48][R2.64+0x80], !P4 ;  /* 0x264000800214afae */ /* 0x0001e8000e101d70 */
[----:B------:R0:W-:Y:S01]  /*ee10*/  @!P2 LDGSTS.E.BYPASS.LTC128B.128 [R20+0x2a400], desc[UR48][R2.64+0x100], !P3 ;  /* 0x2a4001000214afae */ /* 0x0001e2000d901d70 */
[----:B------:R-:W-:-:S03]  /*ee20*/  IMAD.MOV.U32 R13, RZ, RZ, R0 ;  /* 0x000000ffff0d7224 */ /* 0x000fc600078e0000 */
[----:B------:R0:W-:Y:S01]  /*ee30*/  @!P2 LDGSTS.E.BYPASS.LTC128B.128 [R20+0x2e400], desc[UR48][R2.64+0x180], !P1 ;  /* 0x2e4001800214afae */ /* 0x0001e2000c901d70 */
[----:B------:R-:W-:Y:S01]  /*ee40*/  LOP3.LUT P2, RZ, R16, 0x200, RZ, 0xc0, !PT ;  /* 0x0000020010ff7812 */ /* 0x000fe2000784c0ff */
[----:B------:R-:W-:-:S12]  /*ee50*/  IMAD.MOV.U32 R5, RZ, RZ, R14 ;  /* 0x000000ffff057224 */ /* 0x000fd800078e000e */
[----:B0-----:R-:W-:Y:S05]  /*ee60*/  WARPSYNC.COLLECTIVE R15, `(.L_x_9343) ;  /* 0x000000000f087348 */ /* 0x001fea0003c00000 */
[----:B------:R1:W2:Y:S02]  /*ee70*/  SHFL.IDX P6, R14, R13, R12, R11 ;  /* 0x0000000c0d0e7389 */ /* 0x0002a400000c000b */
[----:B012---:R-:W-:Y:S01]  /*ee80*/  ENDCOLLECTIVE ;  /* 0x000000000000791b */ /* 0x007fe20003800000 */
.L_x_9343:
[----:B------:R-:W-:Y:S01]  /*ee90*/  MOV R13, R4 ;  /* 0x00000004000d7202 */ /* 0x000fe20000000f00 */
[----:B------:R-:W-:Y:S01]  /*eea0*/  IMAD.MOV.U32 R12, RZ, RZ, 0x2 ;  /* 0x00000002ff0c7424 */ /* 0x000fe200078e00ff */
[----:B------:R-:W-:-:S13]  /*eeb0*/  LOP3.LUT P6, RZ, R16, 0x400, RZ, 0xc0, !PT ;  /* 0x0000040010ff7812 */ /* 0x000fda00078cc0ff */
[----:B------:R-:W-:-:S05]  /*eec0*/  @!P6 LEA R14, P0, R21, R14, 0x1 ;  /* 0x0000000e150ee211 */ /* 0x000fca00078008ff */
[----:B------:R-:W-:Y:S02]  /*eed0*/  @!P6 IMAD.X R5, RZ, RZ, R5, P0 ;  /* 0x000000ffff05e224 */ /* 0x000fe400000e0605 */
[----:B------:R-:W-:Y:S02]  /*eee0*/  @!P6 IMAD.MOV.U32 R2, RZ, RZ, R14 ;  /* 0x000000ffff02e224 */ /* 0x000fe400078e000e */
[----:B------:R-:W-:-:S05]  /*eef0*/  @!P6 IMAD.MOV.U32 R3, RZ, RZ, R5 ;  /* 0x000000ffff03e224 */ /* 0x000fca00078e0005 */
[----:B------:R-:W-:Y:S01]  /*ef00*/  @!PT LDS RZ, [RZ] ;  /* 0x00000000fffff984 */ /* 0x000fe20000000800 */
[----:B------:R-:W-:Y:S01]  /*ef10*/  @!PT LDS RZ, [RZ] ;  /* 0x00000000fffff984 */ /* 0x000fe20000000800 */
[----:B------:R-:W-:Y:S01]  /*ef20*/  @!PT LDS RZ, [RZ] ;  /* 0x00000000fffff984 */ /* 0x000fe20000000800 */
[----:B------:R0:W-:Y:S04]  /*ef30*/  @!P6 LDGSTS.E.BYPASS.LTC128B.128 [R20+0x22c00], desc[UR48][R2.64], !P5 ;  /* 0x22c000000214efae */ /* 0x0001e8000e901d70 */
[----:B------:R0:W-:Y:S04]  /*ef40*/  @!P6 LDGSTS.E.BYPASS.LTC128B.128 [R20+0x26c00], desc[UR48][R2.64+0x80], !P4 ;  /* 0x26c000800214efae */ /* 0x0001e8000e101d70 */
[----:B------:R0:W-:Y:S04]  /*ef50*/  @!P6 LDGSTS.E.BYPASS.LTC128B.128 [R20+0x2ac00], desc[UR48][R2.64+0x100], !P3 ;  /* 0x2ac001000214efae */ /* 0x0001e8000d901d70 */
[----:B------:R0:W-:Y:S02]  /*ef60*/  @!P6 LDGSTS.E.BYPASS.LTC128B.128 [R20+0x2ec00], desc[UR48][R2.64+0x180], !P1 ;  /* 0x2ec001800214efae */ /* 0x0001e4000c901d70 */
[----:B0-----:R-:W-:Y:S05]  /*ef70*/  WARPSYNC.COLLECTIVE R15, `(.L_x_9344) ;  /* 0x000000000f087348 */ /* 0x001fea0003c00000 */
[----:B------:R1:W2:Y:S02]  /*ef80*/  SHFL.IDX P6, R14, R13, R12, R11 ;  /* 0x0000000c0d0e7389 */ /* 0x0002a400000c000b */
[----:B012---:R-:W-:Y:S01]  /*ef90*/  ENDCOLLECTIVE ;  /* 0x000000000000791b */ /* 0x007fe20003800000 */
.L_x_9344:
[----:B------:R-:W-:Y:S02]  /*efa0*/  IMAD.MOV.U32 R13, RZ, RZ, R0 ;  /* 0x000000ffff0d7224 */ /* 0x000fe400078e0000 */
[----:B------:R-:W-:-:S07]  /*efb0*/  IMAD.MOV.U32 R5, RZ, RZ, R14 ;  /* 0x000000ffff057224 */ /* 0x000fce00078e000e */
[----:B------:R-:W-:Y:S05]  /*efc0*/  WARPSYNC.COLLECTIVE R15, `(.L_x_9345) ;  /* 0x000000000f087348 */ /* 0x000fea0003c00000 */
[----:B------:R0:W1:Y:S02]  /*efd0*/  SHFL.IDX P6, R14, R13, R12, R11 ;  /* 0x0000000c0d0e7389 */ /* 0x00006400000c000b */
[----:B01----:R-:W-:Y:S01]  /*efe0*/  ENDCOLLECTIVE ;  /* 0x000000000000791b */ /* 0x003fe20003800000 */
.L_x_9345:
[----:B------:R-:W-:Y:S01]  /*eff0*/  MOV R13, R4 ;  /* 0x00000004000d7202 */ /* 0x000fe20000000f00 */
[----:B------:R-:W-:Y:S01]  /*f000*/  IMAD.MOV.U32 R12, RZ, RZ, 0x3 ;  /* 0x00000003ff0c7424 */ /* 0x000fe200078e00ff */
[----:B------:R-:W-:-:S05]  /*f010*/  @!P2 LEA R14, P0, R21, R14, 0x1 ;  /* 0x0000000e150ea211 */ /* 0x000fca00078008ff */
[----:B------:R-:W-:-:S08]  /*f020*/  @!P2 IMAD.MOV.U32 R2, RZ, RZ, R14 ;  /* 0x000000ffff02a224 */ /* 0x000fd000078e000e */
[----:B------:R-:W-:Y:S05]  /*f030*/  WARPSYNC.COLLECTIVE R15, `(.L_x_9346) ;  /* 0x000000000f087348 */ /* 0x000fea0003c00000 */
[----:B------:R0:W1:Y:S02]  /*f040*/  SHFL.IDX P6, R14, R13, R12, R11 ;  /* 0x0000000c0d0e7389 */ /* 0x00006400000c000b */
[----:B01----:R-:W-:Y:S01]  /*f050*/  ENDCOLLECTIVE ;  /* 0x000000000000791b */ /* 0x003fe20003800000 */
.L_x_9346:
        /* <DEDUP_REMOVED lines=8> */
[----:B------:R0:W-:Y:S04]  /*f0e0*/  @!P2 LDGSTS.E.BYPASS.LTC128B.128 [R20+0x2b400], desc[UR48][R2.64+0x100], !P3 ;  /* 0x2b4001000214afae */ /* 0x0001e8000d901d70 */
[----:B------:R0:W-:Y:S01]  /*f0f0*/  @!P2 LDGSTS.E.BYPASS.LTC128B.128 [R20+0x2f400], desc[UR48][R2.64+0x180], !P1 ;  /* 0x2f4001800214afae */ /* 0x0001e2000c901d70 */
[----:B------:R-:W-:Y:S01]  /*f100*/  IMAD.MOV.U32 R5, RZ, RZ, R14 ;  /* 0x000000ffff057224 */ /* 0x000fe200078e000e */
[----:B------:R-:W-:-:S13]  /*f110*/  LOP3.LUT P2, RZ, R16, 0x80, RZ, 0xc0, !PT ;  /* 0x0000008010ff7812 */ /* 0x000fda000784c0ff */
[----:B0-----:R-:W-:Y:S05]  /*f120*/  WARPSYNC.COLLECTIVE R15, `(.L_x_9347) ;  /* 0x000000000f087348 */ /* 0x001fea0003c00000 */
[----:B------:R1:W2:Y:S02]  /*f130*/  SHFL.IDX P6, R14, R13, R12, R11 ;  /* 0x0000000c0d0e7389 */ /* 0x0002a400000c000b */
[----:B012---:R-:W-:Y:S01]  /*f140*/  ENDCOLLECTIVE ;  /* 0x000000000000791b */ /* 0x007fe20003800000 */
.L_x_9347:
        /* <DEDUP_REMOVED lines=17> */
.L_x_9348:
[----:B------:R-:W-:Y:S02]  /*f260*/  IMAD.MOV.U32 R13, RZ, RZ, R0 ;  /* 0x000000ffff0d7224 */ /* 0x000fe400078e0000 */
[----:B------:R-:W-:-:S07]  /*f270*/  IMAD.MOV.U32 R5, RZ, RZ, R14 ;  /* 0x000000ffff057224 */ /* 0x000fce00078e000e */
[----:B------:R-:W-:Y:S05]  /*f280*/  WARPSYNC.COLLECTIVE R15, `(.L_x_9349) ;  /* 0x000000000f087348 */ /* 0x000fea0003c00000 */
[----:B------:R0:W1:Y:S02]  /*f290*/  SHFL.IDX P6, R14, R13, R12, R11 ;  /* 0x0000000c0d0e7389 */ /* 0x00006400000c000b */
[----:B01----:R-:W-:Y:S01]  /*f2a0*/  ENDCOLLECTIVE ;  /* 0x000000000000791b */ /* 0x003fe20003800000 */
.L_x_9349:
[----:B------:R-:W-:Y:S01]  /*f2b0*/  MOV R13, R4 ;  /* 0x00000004000d7202 */ /* 0x000fe20000000f00 */
[----:B------:R-:W-:Y:S01]  /*f2c0*/  IMAD.MOV.U32 R12, RZ, RZ, 0x5 ;  /* 0x00000005ff0c7424 */ /* 0x000fe200078e00ff */
[----:B------:R-:W-:-:S05]  /*f2d0*/  @!P2 LEA R14, P0, R21, R14, 0x1 ;  /* 0x0000000e150ea211 */ /* 0x000fca00078008ff */
[----:B------:R-:W-:-:S08]  /*f2e0*/  @!P2 IMAD.MOV.U32 R2, RZ, RZ, R14 ;  /* 0x000000ffff02a224 */ /* 0x000fd000078e000e */
[----:B------:R-:W-:Y:S05]  /*f2f0*/  WARPSYNC.COLLECTIVE R15, `(.L_x_9350) ;  /* 0x000000000f087348 */ /* 0x000fea0003c00000 */
[----:B------:R0:W1:Y:S02]  /*f300*/  SHFL.IDX P6, R14, R13, R12, R11 ;  /* 0x0000000c0d0e7389 */ /* 0x00006400000c000b */
[----:B01----:R-:W-:Y:S01]  /*f310*/  ENDCOLLECTIVE ;  /* 0x000000000000791b */ /* 0x003fe20003800000 */
.L_x_9350:
        /* <DEDUP_REMOVED lines=15> */
.L_x_9351:
        /* <DEDUP_REMOVED lines=17> */
.L_x_9352:
[----:B------:R-:W-:Y:S02]  /*f520*/  IMAD.MOV.U32 R13, RZ, RZ, R0 ;  /* 0x000000ffff0d7224 */ /* 0x000fe400078e0000 */
[----:B------:R-:W-:-:S07]  /*f530*/  IMAD.MOV.U32 R5, RZ, RZ, R14 ;  /* 0x000000ffff057224 */ /* 0x000fce00078e000e */
[----:B------:R-:W-:Y:S05]  /*f540*/  WARPSYNC.COLLECTIVE R15, `(.L_x_9353) ;  /* 0x000000000f087348 */ /* 0x000fea0003c00000 */
[----:B------:R0:W1:Y:S02]  /*f550*/  SHFL.IDX P6, R14, R13, R12, R11 ;  /* 0x0000000c0d0e7389 */ /* 0x00006400000c000b */
[----:B01----:R-:W-:Y:S01]  /*f560*/  ENDCOLLECTIVE ;  /* 0x000000000000791b */ /* 0x003fe20003800000 */
.L_x_9353:
[----:B------:R-:W-:Y:S01]  /*f570*/  MOV R13, R4 ;  /* 0x00000004000d7202 */ /* 0x000fe20000000f00 */
[----:B------:R-:W-:Y:S01]  /*f580*/  IMAD.MOV.U32 R12, RZ, RZ, 0x7 ;  /* 0x00000007ff0c7424 */ /* 0x000fe200078e00ff */
[----:B------:R-:W-:-:S05]  /*f590*/  @!P2 LEA R14, P0, R21, R14, 0x1 ;  /* 0x0000000e150ea211 */ /* 0x000fca00078008ff */
[----:B------:R-:W-:-:S08]  /*f5a0*/  @!P2 IMAD.MOV.U32 R2, RZ, RZ, R14 ;  /* 0x000000ffff02a224 */ /* 0x000fd000078e000e */
[----:B------:R-:W-:Y:S05]  /*f5b0*/  WARPSYNC.COLLECTIVE R15, `(.L_x_9354) ;  /* 0x000000000f087348 */ /* 0x000fea0003c00000 */
[----:B------:R0:W1:Y:S02]  /*f5c0*/  SHFL.IDX P6, R14, R13, R12, R11 ;  /* 0x0000000c0d0e7389 */ /* 0x00006400000c000b */
[----:B01----:R-:W-:Y:S01]  /*f5d0*/  ENDCOLLECTIVE ;  /* 0x000000000000791b */ /* 0x003fe20003800000 */
.L_x_9354:
        /* <DEDUP_REMOVED lines=10> */
[----:B------:R-:W-:-:S07]  /*f680*/  IMAD.MOV.U32 R5, RZ, RZ, R14 ;  /* 0x000000ffff057224 */ /* 0x000fce00078e000e */
[----:B0-----:R-:W-:Y:S05]  /*f690*/  WARPSYNC.COLLECTIVE R15, `(.L_x_9355) ;  /* 0x000000000f087348 */ /* 0x001fea0003c00000 */
[----:B------:R1:W2:Y:S02]  /*f6a0*/  SHFL.IDX P6, R14, R13, R12, R11 ;  /* 0x0000000c0d0e7389 */ /* 0x0002a400000c000b */
[----:B012---:R-:W-:Y:S01]  /*f6b0*/  ENDCOLLECTIVE ;  /* 0x000000000000791b */ /* 0x007fe20003800000 */
.L_x_9355:
[----:B------:R-:W-:Y:S05]  /*f6c0*/  BRA `(.L_x_9356) ;  /* 0xffffffc0007c7947 */ /* 0x000fea000383ffff */
.L_x_9267:
[----:B0-----:R-:W-:-:S04]  /*f6d0*/  IMAD.U32 R3, RZ, RZ, UR37 ;  /* 0x00000025ff037e24 */ /* 0x001fc8000f8e00ff */
[----:B------:R0:W1:Y:S03]  /*f6e0*/  SYNCS.PHASECHK.TRANS64.TRYWAIT P0, [R3+URZ+0x32420], R0 ;  /* 0x03242000030075a7 */ /* 0x000066000800017f */
[----:B-1----:R-:W-:Y:S05]  /*f6f0*/  @!P0 NANOSLEEP.SYNCS 0x989680 ;  /* 0x009896800000895d */ /* 0x002fea0003900000 */
[----:B------:R-:W1:Y:S02]  /*f700*/  @!P0 SYNCS.PHASECHK.TRANS64 P0, [R3+URZ+0x32420], R0 ;  /* 0x03242000030085a7 */ /* 0x000e64000800007f */
[----:B-1----:R-:W-:Y:S05]  /*f710*/  @!P0 BRA `(.L_x_9267) ;  /* 0xfffffffc00ec8947 */ /* 0x002fea000383ffff */
[----:B------:R-:W-:Y:S05]  /*f720*/  BRA `(.L_x_9357) ;  /* 0xffffffc000b87947 */ /* 0x000fea000383ffff */
.L_x_9270:
[----:B0-----:R0:W1:Y:S02]  /*f730*/  SYNCS.PHASECHK.TRANS64.TRYWAIT P0, [R17+URZ+0x32460], R0 ;  /* 0x03246000110075a7 */ /* 0x001064000800017f */
[----:B-1----:R-:W-:Y:S05]  /*f740*/  @!P0 NANOSLEEP.SYNCS 0x989680 ;  /* 0x009896800000895d */ /* 0x002fea0003900000 */
[----:B------:R-:W1:Y:S02]  /*f750*/  @!P0 SYNCS.PHASECHK.TRANS64 P0, [R17+URZ+0x32460], R0 ;  /* 0x03246000110085a7 */ /* 0x000e64000800007f */
[----:B-1----:R-:W-:Y:S05]  /*f760*/  @!P0 BRA `(.L_x_9270) ;  /* 0xfffffffc00f08947 */ /* 0x002fea000383ffff */
[----:B------:R-:W-:Y:S05]  /*f770*/  BRA `(.L_x_9358) ;  /* 0xffffffc000c87947 */ /* 0x000fea000383ffff */
.L_x_9271:
        /* <DEDUP_REMOVED lines=8> */
.L_x_9360:
[----:B------:R-:W-:Y:S05]  /*f800*/  BSYNC B0 ;  /* 0x0000000000007941 */ /* 0x000fea0003800000 */
.L_x_9359:
[----:B------:R-:W0:Y:S01]  /*f810*/  S2R R4, SR_TID.X ;  /* 0x0000000000047919 */ /* 0x000e220000002100 */
[----:B------:R-:W-:Y:S01]  /*f820*/  IMAD.MOV.U32 R13, RZ, RZ, R8 ;  /* 0x000000ffff0d7224 */ /* 0x000fe200078e0008 */
[----:B------:R-:W-:Y:S01]  /*f830*/  MOV R15, 0xffffffff ;  /* 0xffffffff000f7802 */ /* 0x000fe20000000f00 */
[----:B------:R-:W-:Y:S01]  /*f840*/  IMAD.MOV.U32 R12, RZ, RZ, RZ ;  /* 0x000000ffff0c7224 */ /* 0x000fe200078e00ff */
[C---:B------:R-:W-:Y:S01]  /*f850*/  LOP3.LUT P3, RZ, R29.reuse, 0x8000, RZ, 0xc0, !PT ;  /* 0x000080001dff7812 */ /* 0x040fe2000786c0ff */
[----:B------:R-:W-:Y:S01]  /*f860*/  IMAD.MOV.U32 R11, RZ, RZ, 0x181f ;  /* 0x0000181fff0b7424 */ /* 0x000fe200078e00ff */
[C---:B------:R-:W-:Y:S01]  /*f870*/  LOP3.LUT P2, RZ, R29.reuse, 0x1000, RZ, 0xc0, !PT ;  /* 0x000010001dff7812 */ /* 0x040fe2000784c0ff */
[----:B------:R-:W-:Y:S01]  /*f880*/  IMAD.MOV.U32 R3, RZ, RZ, R14 ;  /* 0x000000ffff037224 */ /* 0x000fe200078e000e */
[----:B------:R-:W-:-:S13]  /*f890*/  LOP3.LUT P1, RZ, R29, 0x80, RZ, 0xc0, !PT ;  /* 0x000000801dff7812 */ /* 0x000fda000782c0ff */
[----:B0-----:R-:W-:Y:S05]  /*f8a0*/  WARPSYNC.COLLECTIVE R15, `(.L_x_9361) ;  /* 0x000000000f087348 */ /* 0x001fea0003c00000 */
[----:B------:R1:W2:Y:S02]  /*f8b0*/  SHFL.IDX P6, R14, R13, R12, R11 ;  /* 0x0000000c0d0e7389 */ /* 0x0002a400000c000b */
[----:B012---:R-:W-:Y:S01]  /*f8c0*/  ENDCOLLECTIVE ;  /* 0x000000000000791b */ /* 0x007fe20003800000 */
.L_x_9361:
[----:B------:R-:W-:Y:S02]  /*f8d0*/  LOP3.LUT P4, RZ, R29, 0x4, RZ, 0xc0, !PT ;  /* 0x000000041dff7812 */ /* 0x000fe4000788c0ff */
        /* <DEDUP_REMOVED lines=9> */
.L_x_9362:
[----:B------:R-:W-:-:S05]  /*f970*/  LOP3.LUT R4, R4, 0x38, RZ, 0xc0, !PT ;  /* 0x0000003804047812 */ /* 0x000fca00078ec0ff */
[----:B------:R-:W-:-:S05]  /*f980*/  IMAD.SHL.U32 R0, R4, 0x2, RZ ;  /* 0x0000000204007824 */ /* 0x000fca00078e00ff */
[----:B------:R-:W-:Y:S02]  /*f990*/  IADD3 R2, P0, R2, R0, RZ ;  /* 0x0000000002027210 */ /* 0x000fe40007f1e0ff */
[----:B------:R-:W-:-:S03]  /*f9a0*/  MOV R13, R8 ;  /* 0x00000008000d7202 */ /* 0x000fc60000000f00 */
[----:B------:R-:W-:-:S05]  /*f9b0*/  IMAD.X R3, RZ, RZ, R3, P0 ;  /* 0x000000ffff037224 */ /* 0x000fca00000e0603 */
        /* <DEDUP_REMOVED lines=15> */
.L_x_9363:
[----:B------:R-:W-:Y:S02]  /*fab0*/  IMAD.MOV.U32 R13, RZ, RZ, R7 ;  /* 0x000000ffff0d7224 */ /* 0x000fe400078e0007 */
[----:B------:R-:W-:Y:S02]  /*fac0*/  IMAD.MOV.U32 R12, RZ, RZ, 0x2 ;  /* 0x00000002ff0c7424 */ /* 0x000fe400078e00ff */
[----:B------:R-:W-:-:S07]  /*fad0*/  IMAD.MOV.U32 R2, RZ, RZ, R14 ;  /* 0x000000ffff027224 */ /* 0x000fce00078e000e */
[----:B------:R-:W-:Y:S05]  /*fae0*/  WARPSYNC.COLLECTIVE R15, `(.L_x_9364) ;  /* 0x000000000f087348 */ /* 0x000fea0003c00000 */
[----:B------:R0:W1:Y:S02]  /*faf0*/  SHFL.IDX P6, R14, R13, R12, R11 ;  /* 0x0000000c0d0e7389 */ /* 0x00006400000c000b */
[----:B01----:R-:W-:Y:S01]  /*fb00*/  ENDCOLLECTIVE ;  /* 0x000000000000791b */ /* 0x003fe20003800000 */
.L_x_9364:
[----:B------:R-:W-:-:S05]  /*fb10*/  IADD3 R2, P0, R2, R0, RZ ;  /* 0x0000000002027210 */ /* 0x000fca0007f1e0ff */
[----:B------:R-:W-:-:S05]  /*fb20*/  IMAD.X R3, RZ, RZ, R3, P0 ;  /* 0x000000ffff037224 */ /* 0x000fca00000e0603 */
[----:B------:R-:W-:Y:S01]  /*fb30*/  @!PT LDS RZ, [RZ] ;  /* 0x00000000fffff984 */ /* 0x000fe20000000800 */
[----:B------:R-:W-:Y:S01]  /*fb40*/  @!PT LDS RZ, [RZ] ;  /* 0x00000000fffff984 */ /* 0x000fe20000000800 */
[----:B------:R-:W-:Y:S01]  /*fb50*/  @!PT LDS RZ, [RZ] ;  /* 0x00000000fffff984 */ /* 0x000fe20000000800 */
[----:B------:R-:W-:Y:S01]  /*fb60*/  LDGSTS.E.BYPASS.LTC128B.128 [R6+0xc00], desc[UR48][R2.64], !P3 ;  /* 0x00c0000002067fae */ /* 0x000fe2000d901d70 */
[----:B------:R-:W-:Y:S01]  /*fb70*/  IMAD.MOV.U32 R13, RZ, RZ, R8 ;  /* 0x000000ffff0d7224 */ /* 0x000fe200078e0008 */
[C---:B------:R-:W-:Y:S02]  /*fb80*/  LOP3.LUT P3, RZ, R29.reuse, 0x2000, RZ, 0xc0, !PT ;  /* 0x000020001dff7812 */ /* 0x040fe4000786c0ff */
        /* <DEDUP_REMOVED lines=10> */
.L_x_9365:
[----:B------:R-:W-:Y:S02]  /*fc30*/  IMAD.MOV.U32 R13, RZ, RZ, R7 ;  /* 0x000000ffff0d7224 */ /* 0x000fe400078e0007 */
[----:B------:R-:W-:Y:S01]  /*fc40*/  IMAD.MOV.U32 R12, RZ, RZ, 0x3 ;  /* 0x00000003ff0c7424 */ /* 0x000fe200078e00ff */
[----:B------:R-:W-:-:S07]  /*fc50*/  MOV R2, R14 ;  /* 0x0000000e00027202 */ /* 0x000fce0000000f00 */
[----:B------:R-:W-:Y:S05]  /*fc60*/  WARPSYNC.COLLECTIVE R15, `(.L_x_9366) ;  /* 0x000000000f087348 */ /* 0x000fea0003c00000 */
[----:B------:R0:W1:Y:S02]  /*fc70*/  SHFL.IDX P6, R14, R13, R12, R11 ;  /* 0x0000000c0d0e7389 */ /* 0x00006400000c000b */
[----:B01----:R-:W-:Y:S01]  /*fc80*/  ENDCOLLECTIVE ;  /* 0x000000000000791b */ /* 0x003fe20003800000 */
.L_x_9366:
        /* <DEDUP_REMOVED lines=18> */
.L_x_9367:
[----:B------:R-:W-:Y:S02]  /*fdb0*/  IMAD.MOV.U32 R13, RZ, RZ, R7 ;  /* 0x000000ffff0d7224 */ /* 0x000fe400078e0007 */
[----:B------:R-:W-:Y:S01]  /*fdc0*/  IMAD.MOV.U32 R12, RZ, RZ, 0x4 ;  /* 0x00000004ff0c7424 */ /* 0x000fe200078e00ff */
[----:B------:R-:W-:-:S07]  /*fdd0*/  MOV R2, R14 ;  /* 0x0000000e00027202 */ /* 0x000fce0000000f00 */
[----:B------:R-:W-:Y:S05]  /*fde0*/  WARPSYNC.COLLECTIVE R15, `(.L_x_9368) ;  /* 0x000000000f087348 */ /* 0x000fea0003c00000 */
[----:B------:R0:W1:Y:S02]  /*fdf0*/  SHFL.IDX P6, R14, R13, R12, R11 ;  /* 0x0000000c0d0e7389 */ /* 0x00006400000c000b */
[----:B01----:R-:W-:Y:S01]  /*fe00*/  ENDCOLLECTIVE ;  /* 0x000000000000791b */ /* 0x003fe20003800000 */
.L_x_9368:
        /* <DEDUP_REMOVED lines=17> */
.L_x_9369:
[----:B------:R-:W-:Y:S02]  /*ff20*/  IMAD.MOV.U32 R13, RZ, RZ, R7 ;  /* 0x000000ffff0d7224 */ /* 0x000fe400078e0007 */
[----:B------:R-:W-:Y:S01]  /*ff30*/  IMAD.MOV.U32 R12, RZ, RZ, 0x5 ;  /* 0x00000005ff0c7424 */ /* 0x000fe200078e00ff */
[----:B------:R-:W-:-:S07]  /*ff40*/  MOV R2, R14 ;  /* 0x0000000e00027202 */ /* 0x000fce0000000f00 */
[----:B------:R-:W-:Y:S05]  /*ff50*/  WARPSYNC.COLLECTIVE R15, `(.L_x_9370) ;  /* 0x000000000f087348 */ /* 0x000fea0003c00000 */
[----:B------:R0:W1:Y:S02]  /*ff60*/  SHFL.IDX P6, R14, R13, R12, R11 ;  /* 0x0000000c0d0e7389 */ /* 0x00006400000c000b */
[----:B01----:R-:W-:Y:S01]  /*ff70*/  ENDCOLLECTIVE ;  /* 0x000000000000791b */ /* 0x003fe20003800000 */
.L_x_9370:
        /* <DEDUP_REMOVED lines=14> */
.L_x_9371:
[----:B------:R-:W-:Y:S05]  /*10060*/  BRA `(.L_x_9372) ;  /* 0xffffffc000887947 */ /* 0x000fea000383ffff */
.L_x_9277:
[----:B0-----:R0:W1:Y:S02]  /*10070*/  SYNCS.PHASECHK.TRANS64.TRYWAIT P0, [R17+URZ+0x32440], R26 ;  /* 0x0324401a110075a7 */ /* 0x001064000800017f */
[----:B-1----:R-:W-:Y:S05]  /*10080*/  @!P0 NANOSLEEP.SYNCS 0x989680 ;  /* 0x009896800000895d */ /* 0x002fea0003900000 */
[----:B------:R-:W1:Y:S02]  /*10090*/  @!P0 SYNCS.PHASECHK.TRANS64 P0, [R17+URZ+0x32440], R26 ;  /* 0x0324401a110085a7 */ /* 0x000e64000800007f */
[----:B-1----:R-:W-:Y:S05]  /*100a0*/  @!P0 BRA `(.L_x_9277) ;  /* 0xfffffffc00f08947 */ /* 0x002fea000383ffff */
[----:B------:R-:W-:Y:S05]  /*100b0*/  BRA `(.L_x_9373) ;  /* 0xffffffc400947947 */ /* 0x000fea000383ffff */
.L_x_9278:
        /* <DEDUP_REMOVED lines=8> */
.L_x_9375:
[----:B------:R-:W-:Y:S05]  /*10140*/  BSYNC B1 ;  /* 0x0000000000017941 */ /* 0x000fea0003800000 */
.L_x_9374:
        /* <DEDUP_REMOVED lines=9> */
.L_x_9376:
[----:B------:R-:W-:Y:S02]  /*101e0*/  IMAD.MOV.U32 R13, RZ, RZ, R24 ;  /* 0x000000ffff0d7224 */ /* 0x000fe400078e0018 */
[----:B------:R-:W-:Y:S01]  /*101f0*/  IMAD.MOV.U32 R12, RZ, RZ, 0x1 ;  /* 0x00000001ff0c7424 */ /* 0x000fe200078e00ff */
[----:B------:R-:W-:-:S13]  /*10200*/  IADD3 R2, P0, R14, R0, RZ ;  /* 0x000000000e027210 */ /* 0x000fda0007f1e0ff */
[----:B------:R-:W-:Y:S05]  /*10210*/  WARPSYNC.COLLECTIVE R15, `(.L_x_9377) ;  /* 0x000000000f087348 */ /* 0x000fea0003c00000 */
[----:B------:R0:W1:Y:S02]  /*10220*/  SHFL.IDX P6, R14, R13, R12, R11 ;  /* 0x0000000c0d0e7389 */ /* 0x00006400000c000b */
[----:B01----:R-:W-:Y:S01]  /*10230*/  ENDCOLLECTIVE ;  /* 0x000000000000791b */ /* 0x003fe20003800000 */
.L_x_9377:
        /* <DEDUP_REMOVED lines=10> */
.L_x_9378:
[----:B------:R-:W-:Y:S02]  /*102e0*/  IMAD.MOV.U32 R13, RZ, RZ, R24 ;  /* 0x000000ffff0d7224 */ /* 0x000fe400078e0018 */
[----:B------:R-:W-:Y:S01]  /*102f0*/  IMAD.MOV.U32 R12, RZ, RZ, 0x2 ;  /* 0x00000002ff0c7424 */ /* 0x000fe200078e00ff */
[----:B------:R-:W-:-:S13]  /*10300*/  IADD3 R2, P0, R14, R0, RZ ;  /* 0x000000000e027210 */ /* 0x000fda0007f1e0ff */
[----:B------:R-:W-:Y:S05]  /*10310*/  WARPSYNC.COLLECTIVE R15, `(.L_x_9379) ;  /* 0x000000000f087348 */ /* 0x000fea0003c00000 */
[----:B------:R0:W1:Y:S02]  /*10320*/  SHFL.IDX P6, R14, R13, R12, R11 ;  /* 0x0000000c0d0e7389 */ /* 0x00006400000c000b */
[----:B01----:R-:W-:Y:S01]  /*10330*/  ENDCOLLECTIVE ;  /* 0x000000000000791b */ /* 0x003fe20003800000 */
.L_x_9379:
        /* <DEDUP_REMOVED lines=10> */
.L_x_9380:
[----:B------:R-:W-:Y:S02]  /*103e0*/  IMAD.MOV.U32 R13, RZ, RZ, R24 ;  /* 0x000000ffff0d7224 */ /* 0x000fe400078e0018 */
[----:B------:R-:W-:Y:S02]  /*103f0*/  IMAD.MOV.U32 R12, RZ, RZ, 0x3 ;  /* 0x00000003ff0c7424 */ /* 0x000fe400078e00ff */
[----:B------:R-:W-:-:S07]  /*10400*/  IMAD.MOV.U32 R10, RZ, RZ, R14 ;  /* 0x000000ffff0a7224 */ /* 0x000fce00078e000e */
[----:B------:R-:W-:Y:S05]  /*10410*/  WARPSYNC.COLLECTIVE R15, `(.L_x_9381) ;  /* 0x000000000f087348 */ /* 0x000fea0003c00000 */
[----:B------:R0:W1:Y:S02]  /*10420*/  SHFL.IDX P6, R14, R13, R12, R11 ;  /* 0x0000000c0d0e7389 */ /* 0x00006400000c000b */
[----:B01----:R-:W-:Y:S01]  /*10430*/  ENDCOLLECTIVE ;  /* 0x000000000000791b */ /* 0x003fe20003800000 */
.L_x_9381:
        /* <DEDUP_REMOVED lines=11> */
.L_x_9382:
[----:B------:R-:W-:Y:S02]  /*104f0*/  IMAD.MOV.U32 R13, RZ, RZ, R24 ;  /* 0x000000ffff0d7224 */ /* 0x000fe400078e0018 */
[----:B------:R-:W-:Y:S02]  /*10500*/  IMAD.MOV.U32 R12, RZ, RZ, 0x4 ;  /* 0x00000004ff0c7424 */ /* 0x000fe400078e00ff */
[----:B------:R-:W-:-:S07]  /*10510*/  IMAD.MOV.U32 R2, RZ, RZ, R14 ;  /* 0x000000ffff027224 */ /* 0x000fce00078e000e */
[----:B------:R-:W-:Y:S05]  /*10520*/  WARPSYNC.COLLECTIVE R15, `(.L_x_9383) ;  /* 0x000000000f087348 */ /* 0x000fea0003c00000 */
[----:B------:R0:W1:Y:S02]  /*10530*/  SHFL.IDX P6, R14, R13, R12, R11 ;  /* 0x0000000c0d0e7389 */ /* 0x00006400000c000b */
[----:B01----:R-:W-:Y:S01]  /*10540*/  ENDCOLLECTIVE ;  /* 0x000000000000791b */ /* 0x003fe20003800000 */
.L_x_9383:
        /* <DEDUP_REMOVED lines=11> */
.L_x_9384:
[----:B------:R-:W-:Y:S02]  /*10600*/  IMAD.MOV.U32 R13, RZ, RZ, R24 ;  /* 0x000000ffff0d7224 */ /* 0x000fe400078e0018 */
[----:B------:R-:W-:Y:S02]  /*10610*/  IMAD.MOV.U32 R12, RZ, RZ, 0x5 ;  /* 0x00000005ff0c7424 */ /* 0x000fe400078e00ff */
[----:B------:R-:W-:-:S07]  /*10620*/  IMAD.MOV.U32 R2, RZ, RZ, R14 ;  /* 0x000000ffff027224 */ /* 0x000fce00078e000e */
[----:B------:R-:W-:Y:S05]  /*10630*/  WARPSYNC.COLLECTIVE R15, `(.L_x_9385) ;  /* 0x000000000f087348 */ /* 0x000fea0003c00000 */
[----:B------:R0:W1:Y:S02]  /*10640*/  SHFL.IDX P6, R14, R13, R12, R11 ;  /* 0x0000000c0d0e7389 */ /* 0x00006400000c000b */
[----:B01----:R-:W-:Y:S01]  /*10650*/  ENDCOLLECTIVE ;  /* 0x000000000000791b */ /* 0x003fe20003800000 */
.L_x_9385:
        /* <DEDUP_REMOVED lines=11> */
.L_x_9386:
[----:B------:R-:W-:Y:S05]  /*10710*/  BRA `(.L_x_9387) ;  /* 0xffffffc000cc7947 */ /* 0x000fea000383ffff */
.L_x_9283:
[----:B--2---:R2:W3:Y:S02]  /*10720*/  SYNCS.PHASECHK.TRANS64.TRYWAIT P0, [R17+URZ+0x32460], R26 ;  /* 0x0324601a110075a7 */ /* 0x0044e4000800017f */
[----:B---3--:R-:W-:Y:S05]  /*10730*/  @!P0 NANOSLEEP.SYNCS 0x989680 ;  /* 0x009896800000895d */ /* 0x008fea0003900000 */
[----:B------:R-:W3:Y:S02]  /*10740*/  @!P0 SYNCS.PHASECHK.TRANS64 P0, [R17+URZ+0x32460], R26 ;  /* 0x0324601a110085a7 */ /* 0x000ee4000800007f */
[----:B---3--:R-:W-:Y:S05]  /*10750*/  @!P0 BRA `(.L_x_9283) ;  /* 0xfffffffc00f08947 */ /* 0x008fea000383ffff */
[----:B------:R-:W-:Y:S05]  /*10760*/  BRA `(.L_x_9388) ;  /* 0xffffffc4001c7947 */ /* 0x000fea000383ffff */
.L_x_9284:
        /* <DEDUP_REMOVED lines=8> */
.L_x_9390:
[----:B------:R-:W-:Y:S05]  /*107f0*/  BSYNC B1 ;  /* 0x0000000000017941 */ /* 0x000fea0003800000 */
.L_x_9389:
        /* <DEDUP_REMOVED lines=9> */
.L_x_9391:
[----:B------:R-:W-:Y:S01]  /*10890*/  IMAD.MOV.U32 R13, RZ, RZ, R23 ;  /* 0x000000ffff0d7224 */ /* 0x000fe200078e0017 */
[----:B------:R-:W-:Y:S02]  /*108a0*/  MOV R12, 0x1 ;  /* 0x00000001000c7802 */ /* 0x000fe40000000f00 */
[----:B------:R-:W-:-:S13]  /*108b0*/  IADD3 R2, P0, R14, R0, RZ ;  /* 0x000000000e027210 */ /* 0x000fda0007f1e0ff */
[----:B------:R-:W-:Y:S05]  /*108c0*/  WARPSYNC.COLLECTIVE R15, `(.L_x_9392) ;  /* 0x000000000f087348 */ /* 0x000fea0003c00000 */
[----:B------:R0:W1:Y:S02]  /*108d0*/  SHFL.IDX P6, R14, R13, R12, R11 ;  /* 0x0000000c0d0e7389 */ /* 0x00006400000c000b */
[----:B01----:R-:W-:Y:S01]  /*108e0*/  ENDCOLLECTIVE ;  /* 0x000000000000791b */ /* 0x003fe20003800000 */
.L_x_9392:
        /* <DEDUP_REMOVED lines=13> */
.L_x_9393:
[----:B------:R-:W-:Y:S02]  /*109c0*/  IMAD.MOV.U32 R13, RZ, RZ, R23 ;  /* 0x000000ffff0d7224 */ /* 0x000fe400078e0017 */
[----:B------:R-:W-:Y:S01]  /*109d0*/  IMAD.MOV.U32 R12, RZ, RZ, 0x2 ;  /* 0x00000002ff0c7424 */ /* 0x000fe200078e00ff */
[----:B------:R-:W-:-:S13]  /*109e0*/  IADD3 R2, P0, R14, R0, RZ ;  /* 0x000000000e027210 */ /* 0x000fda0007f1e0ff */
[----:B------:R-:W-:Y:S05]  /*109f0*/  WARPSYNC.COLLECTIVE R15, `(.L_x_9394) ;  /* 0x000000000f087348 */ /* 0x000fea0003c00000 */
[----:B------:R0:W1:Y:S02]  /*10a00*/  SHFL.IDX P6, R14, R13, R12, R11 ;  /* 0x0000000c0d0e7389 */ /* 0x00006400000c000b */
[----:B01----:R-:W-:Y:S01]  /*10a10*/  ENDCOLLECTIVE ;  /* 0x000000000000791b */ /* 0x003fe20003800000 */
.L_x_9394:
        /* <DEDUP_REMOVED lines=13> */
.L_x_9395:
[----:B------:R-:W-:Y:S02]  /*10af0*/  IMAD.MOV.U32 R13, RZ, RZ, R23 ;  /* 0x000000ffff0d7224 */ /* 0x000fe400078e0017 */
[----:B------:R-:W-:Y:S01]  /*10b00*/  IMAD.MOV.U32 R12, RZ, RZ, 0x3 ;  /* 0x00000003ff0c7424 */ /* 0x000fe200078e00ff */
[----:B------:R-:W-:-:S13]  /*10b10*/  IADD3 R2, P0, R14, R0, RZ ;  /* 0x000000000e027210 */ /* 0x000fda0007f1e0ff */
[----:B------:R-:W-:Y:S05]  /*10b20*/  WARPSYNC.COLLECTIVE R15, `(.L_x_9396) ;  /* 0x000000000f087348 */ /* 0x000fea0003c00000 */
[----:B------:R0:W1:Y:S02]  /*10b30*/  SHFL.IDX P6, R14, R13, R12, R11 ;  /* 0x0000000c0d0e7389 */ /* 0x00006400000c000b */
[----:B01----:R-:W-:Y:S01]  /*10b40*/  ENDCOLLECTIVE ;  /* 0x000000000000791b */ /* 0x003fe20003800000 */
.L_x_9396:
        /* <DEDUP_REMOVED lines=13> */
.L_x_9397:
[----:B------:R-:W-:Y:S02]  /*10c20*/  IMAD.MOV.U32 R13, RZ, RZ, R23 ;  /* 0x000000ffff0d7224 */ /* 0x000fe400078e0017 */
[----:B------:R-:W-:Y:S01]  /*10c30*/  IMAD.MOV.U32 R12, RZ, RZ, 0x4 ;  /* 0x00000004ff0c7424 */ /* 0x000fe200078e00ff */
[----:B------:R-:W-:-:S13]  /*10c40*/  IADD3 R2, P0, R14, R0, RZ ;  /* 0x000000000e027210 */ /* 0x000fda0007f1e0ff */
[----:B------:R-:W-:Y:S05]  /*10c50*/  WARPSYNC.COLLECTIVE R15, `(.L_x_9398) ;  /* 0x000000000f087348 */ /* 0x000fea0003c00000 */
[----:B------:R0:W1:Y:S02]  /*10c60*/  SHFL.IDX P6, R14, R13, R12, R11 ;  /* 0x0000000c0d0e7389 */ /* 0x00006400000c000b */
[----:B01----:R-:W-:Y:S01]  /*10c70*/  ENDCOLLECTIVE ;  /* 0x000000000000791b */ /* 0x003fe20003800000 */
.L_x_9398:
        /* <DEDUP_REMOVED lines=13> */
.L_x_9399:
[----:B------:R-:W-:Y:S02]  /*10d50*/  IMAD.MOV.U32 R13, RZ, RZ, R23 ;  /* 0x000000ffff0d7224 */ /* 0x000fe400078e0017 */
[----:B------:R-:W-:Y:S01]  /*10d60*/  IMAD.MOV.U32 R12, RZ, RZ, 0x5 ;  /* 0x00000005ff0c7424 */ /* 0x000fe200078e00ff */
[----:B------:R-:W-:-:S07]  /*10d70*/  MOV R2, R14 ;  /* 0x0000000e00027202 */ /* 0x000fce0000000f00 */
[----:B------:R-:W-:Y:S05]  /*10d80*/  WARPSYNC.COLLECTIVE R15, `(.L_x_9400) ;  /* 0x000000000f087348 */ /* 0x000fea0003c00000 */
[----:B------:R0:W1:Y:S02]  /*10d90*/  SHFL.IDX P6, R14, R13, R12, R11 ;  /* 0x0000000c0d0e7389 */ /* 0x00006400000c000b */
[----:B01----:R-:W-:Y:S01]  /*10da0*/  ENDCOLLECTIVE ;  /* 0x000000000000791b */ /* 0x003fe20003800000 */
.L_x_9400:
        /* <DEDUP_REMOVED lines=14> */
.L_x_9401:
[----:B------:R-:W-:Y:S05]  /*10e90*/  BRA `(.L_x_9402) ;  /* 0xffffffc000647947 */ /* 0x000fea000383ffff */
.L_x_9290:
[----:B0-----:R0:W3:Y:S02]  /*10ea0*/  SYNCS.PHASECHK.TRANS64.TRYWAIT P0, [R7+URZ+0x32420], R0 ;  /* 0x03242000070075a7 */ /* 0x0010e4000800017f */
[----:B---3--:R-:W-:Y:S05]  /*10eb0*/  @!P0 NANOSLEEP.SYNCS 0x989680 ;  /* 0x009896800000895d */ /* 0x008fea0003900000 */
[----:B------:R-:W3:Y:S02]  /*10ec0*/  @!P0 SYNCS.PHASECHK.TRANS64 P0, [R7+URZ+0x32420], R0 ;  /* 0x03242000070085a7 */ /* 0x000ee4000800007f */
[----:B---3--:R-:W-:Y:S05]  /*10ed0*/  @!P0 BRA `(.L_x_9290) ;  /* 0xfffffffc00f08947 */ /* 0x008fea000383ffff */
[----:B------:R-:W-:Y:S05]  /*10ee0*/  BRA `(.L_x_9403) ;  /* 0xffffffc400107947 */ /* 0x000fea000383ffff */
.L_x_9291:
        /* <DEDUP_REMOVED lines=11> */
.L_x_9405:
[----:B------:R-:W-:Y:S05]  /*10fa0*/  BSYNC B0 ;  /* 0x0000000000007941 */ /* 0x000fea0003800000 */
.L_x_9404:
[----:B------:R-:W-:Y:S05]  /*10fb0*/  BRA `(.L_x_9406) ;  /* 0xffffffc000f87947 */ /* 0x000fea000383ffff */
.L_x_9294:
[----:B------:R-:W-:Y:S01]  /*10fc0*/  BSSY B1, `(.L_x_9407) ;  /* 0x0000006000017945 */ /* 0x000fe20003800000 */
[----:B------:R-:W-:-:S07]  /*10fd0*/  IMAD.MOV.U32 R15, RZ, RZ, -0x1 ;  /* 0xffffffffff0f7424 */ /* 0x000fce00078e00ff */
[----:B012---:R-:W-:Y:S05]  /*10fe0*/  WARPSYNC.COLLECTIVE R15, `(.L_x_9408) ;  /* 0x000000000f0c7348 */ /* 0x007fea0003c00000 */
[----:B------:R-:W-:Y:S02]  /*10ff0*/  ELECT P6, UR62, PT ;  /* 0x00000000003e782f */ /* 0x000fe400038c0000 */
[----:B------:R-:W-:Y:S01]  /*11000*/  MOV R14, UR62 ;  /* 0x0000003e000e7c02 */ /* 0x000fe20008000f00 */
[----:B012---:R-:W-:Y:S10]  /*11010*/  ENDCOLLECTIVE ;  /* 0x000000000000791b */ /* 0x007ff40003800000 */
.L_x_9408:
[----:B------:R-:W-:Y:S05]  /*11020*/  BSYNC B1 ;  /* 0x0000000000017941 */ /* 0x000fea0003800000 */
.L_x_9407:
[----:B------:R-:W-:Y:S05]  /*11030*/  BRA `(.L_x_9409) ;  /* 0xffffffc000f07947 */ /* 0x000fea000383ffff */
.L_x_9296:
[----:B0-----:R0:W3:Y:S02]  /*11040*/  SYNCS.PHASECHK.TRANS64.TRYWAIT P1, [R5+URZ+0x32440], R0 ;  /* 0x03244000050075a7 */ /* 0x0010e4000802017f */
[----:B---3--:R-:W-:Y:S05]  /*11050*/  @!P1 NANOSLEEP.SYNCS 0x989680 ;  /* 0x009896800000995d */ /* 0x008fea0003900000 */
[----:B------:R-:W3:Y:S02]  /*11060*/  @!P1 SYNCS.PHASECHK.TRANS64 P1, [R5+URZ+0x32440], R0 ;  /* 0x03244000050095a7 */ /* 0x000ee4000802007f */
[----:B---3--:R-:W-:Y:S05]  /*11070*/  @!P1 BRA `(.L_x_9296) ;  /* 0xfffffffc00f09947 */ /* 0x008fea000383ffff */
[----:B------:R-:W-:Y:S05]  /*11080*/  BRA `(.L_x_9410) ;  /* 0xffffffc400107947 */ /* 0x000fea000383ffff */
.L_x_9298:
[----:B---3--:R3:W4:Y:S02]  /*11090*/  SYNCS.PHASECHK.TRANS64.TRYWAIT P1, [R3+URZ+0x32440], R2 ;  /* 0x03244002030075a7 */ /* 0x008724000802017f */
[----:B----4-:R-:W-:Y:S05]  /*110a0*/  @!P1 NANOSLEEP.SYNCS 0x989680 ;  /* 0x009896800000995d */ /* 0x010fea0003900000 */
[----:B------:R-:W4:Y:S02]  /*110b0*/  @!P1 SYNCS.PHASECHK.TRANS64 P1, [R3+URZ+0x32440], R2 ;  /* 0x03244002030095a7 */ /* 0x000f24000802007f */
[----:B----4-:R-:W-:Y:S05]  /*110c0*/  @!P1 BRA `(.L_x_9298) ;  /* 0xfffffffc00f09947 */ /* 0x010fea000383ffff */
[----:B------:R-:W-:Y:S05]  /*110d0*/  BRA `(.L_x_9411) ;  /* 0xffffffc4001c7947 */ /* 0x000fea000383ffff */
.L_x_9300:
[----:B----4-:R4:W0:Y:S02]  /*110e0*/  SYNCS.PHASECHK.TRANS64.TRYWAIT P1, [R5+URZ+0x32460], R0 ;  /* 0x03246000050075a7 */ /* 0x010824000802017f */
[----:B0-----:R-:W-:Y:S05]  /*110f0*/  @!P1 NANOSLEEP.SYNCS 0x989680 ;  /* 0x009896800000995d */ /* 0x001fea0003900000 */
[----:B------:R-:W0:Y:S02]  /*11100*/  @!P1 SYNCS.PHASECHK.TRANS64 P1, [R5+URZ+0x32460], R0 ;  /* 0x03246000050095a7 */ /* 0x000e24000802007f */
[----:B0-----:R-:W-:Y:S05]  /*11110*/  @!P1 BRA `(.L_x_9300) ;  /* 0xfffffffc00f09947 */ /* 0x001fea000383ffff */
[----:B------:R-:W-:Y:S05]  /*11120*/  BRA `(.L_x_9412) ;  /* 0xffffffc400187947 */ /* 0x000fea000383ffff */
.L_x_9413:
        /* <DEDUP_REMOVED lines=13> */
.L_x_15663:


//--------------------- .text._ZN7cutlass13device_kernelIN5flash11enable_sm90INS1_16FlashAttnFwdSm90INS1_25CollectiveMainloopFwdSm90ILi2EN4cute5tupleIJNS5_1CILi1EEES8_S8_EEENS6_IJNS7_ILi128EEENS7_ILi96EEENS7_ILi64EEEEEELi256ENS_6half_tEfNS_4arch4Sm90ELb0ELb0ELb1ELb1ELb1ELb0ELb0ELb1ELb0ELb1ELb0ELb0EEENS1_21CollectiveEpilogueFwdINS6_IJSA_NS7_ILi256EEESB_EEES9_SE_SG_Li256ELb1ELb1ELb0ELb0EEENS1_36VarlenDynamicPersistentTileSchedulerILi128ELi96ELi256ELi128ELb0ELb1ELb1ELb0ELb1ELb1EEEEEEEEEvNT_6ParamsE --------------------------
	.section	.text._ZN7cutlass13device_kernelIN5flash11enable_sm90INS1_16FlashAttnFwdSm90INS1_25CollectiveMainloopFwdSm90ILi2EN4cute5tupleIJNS5_1CILi1EEES8_S8_EEENS6_IJNS7_ILi128EEENS7_ILi96EEENS7_ILi64EEEEEELi256ENS_6half_tEfNS_4arch4Sm90ELb0ELb0ELb1ELb1ELb1ELb0ELb0ELb1ELb0ELb1ELb0ELb0EEENS1_21CollectiveEpilogueFwdINS6_IJSA_NS7_ILi256EEESB_EEES9_SE_SG_Li256ELb1ELb1ELb0ELb0EEENS1_36VarlenDynamicPersistentTileSchedulerILi128ELi96ELi256ELi128ELb0ELb1ELb1ELb0ELb1ELb1EEEEEEEEEvNT_6ParamsE,"ax",@progbits
	.align	128
.text._ZN7cutlass13device_kernelIN5flash11enable_sm90INS1_16FlashAttnFwdSm90INS1_25CollectiveMainloopFwdSm90ILi2EN4cute5tupleIJNS5_1CILi1EEES8_S8_EEENS6_IJNS7_ILi128EEENS7_ILi96EEENS7_ILi64EEEEEELi256ENS_6half_tEfNS_4arch4Sm90ELb0ELb0ELb1ELb1ELb1ELb0ELb0ELb1ELb0ELb1ELb0ELb0EEENS1_21CollectiveEpilogueFwdINS6_IJSA_NS7_ILi256EEESB_EEES9_SE_SG_Li256ELb1ELb1ELb0ELb0EEENS1_36VarlenDynamicPersistentTileSchedulerILi128ELi96ELi256ELi128ELb0ELb1ELb1ELb0ELb1ELb1EEEEEEEEEvNT_6ParamsE:
        .type           _ZN7cutlass13device_kernelIN5flash11enable_sm90INS1_16FlashAttnFwdSm90INS1_25CollectiveMainloopFwdSm90ILi2EN4cute5tupleIJNS5_1CILi1EEES8_S8_EEENS6_IJNS7_ILi128EEENS7_ILi96EEENS7_ILi64EEEEEELi256ENS_6half_tEfNS_4arch4Sm90ELb0ELb0ELb1ELb1ELb1ELb0ELb0ELb1ELb0ELb1ELb0ELb0EEENS1_21CollectiveEpilogueFwdINS6_IJSA_NS7_ILi256EEESB_EEES9_SE_SG_Li256ELb1ELb1ELb0ELb0EEENS1_36VarlenDynamicPersistentTileSchedulerILi128ELi96ELi256ELi128ELb0ELb1ELb1ELb0ELb1ELb1EEEEEEEEEvNT_6ParamsE,@function
        .size           _ZN7cutlass13device_kernelIN5flash11enable_sm90INS1_16FlashAttnFwdSm90INS1_25CollectiveMainloopFwdSm90ILi2EN4cute5tupleIJNS5_1CILi1EEES8_S8_EEENS6_IJNS7_ILi128EEENS7_ILi96EEENS7_ILi64EEEEEELi256ENS_6half_tEfNS_4arch4Sm90ELb0ELb0ELb1ELb1ELb1ELb0ELb0ELb1ELb0ELb1ELb0ELb0EEENS1_21CollectiveEpilogueFwdINS6_IJSA_NS7_ILi256EEESB_EEES9_SE_SG_Li256ELb1ELb1ELb0ELb0EEENS1_36VarlenDynamicPersistentTileSchedulerILi128ELi96ELi256ELi128ELb0ELb1ELb1ELb0ELb1ELb1EEEEEEEEEvNT_6ParamsE,(.L_x_15664 - _ZN7cutlass13device_kernelIN5flash11enable_sm90INS1_16FlashAttnFwdSm90INS1_25CollectiveMainloopFwdSm90ILi2EN4cute5tupleIJNS5_1CILi1EEES8_S8_EEENS6_IJNS7_ILi128EEENS7_ILi96EEENS7_ILi64EEEEEELi256ENS_6half_tEfNS_4arch4Sm90ELb0ELb0ELb1ELb1ELb1ELb0ELb0ELb1ELb0ELb1ELb0ELb0EEENS1_21CollectiveEpilogueFwdINS6_IJSA_NS7_ILi256EEESB_EEES9_SE_SG_Li256ELb1ELb1ELb0ELb0EEENS1_36VarlenDynamicPersistentTileSchedulerILi128ELi96ELi256ELi128ELb0ELb1ELb1ELb0ELb1ELb1EEEEEEEEEvNT_6ParamsE)
        .other          _ZN7cutlass13device_kernelIN5flash11enable_sm90INS1_16FlashAttnFwdSm90INS1_25CollectiveMainloopFwdSm90ILi2EN4cute5tupleIJNS5_1CILi1EEES8_S8_EEENS6_IJNS7_ILi128EEENS7_ILi96EEENS7_ILi64EEEEEELi256ENS_6half_tEfNS_4arch4Sm90ELb0ELb0ELb1ELb1ELb1ELb0ELb0ELb1ELb0ELb1ELb0ELb0EEENS1_21CollectiveEpilogueFwdINS6_IJSA_NS7_ILi256EEESB_EEES9_SE_SG_Li256ELb1ELb1ELb0ELb0EEENS1_36VarlenDynamicPersistentTileSchedulerILi128ELi96ELi256ELi128ELb0ELb1ELb1ELb0ELb1ELb1EEEEEEEEEvNT_6ParamsE,@"STO_CUDA_ENTRY STV_DEFAULT"
_ZN7cutlass13device_kernelIN5flash11enable_sm90INS1_16FlashAttnFwdSm90INS1_25CollectiveMainloopFwdSm90ILi2EN4cute5tupleIJNS5_1CILi1EEES8_S8_EEENS6_IJNS7_ILi128EEENS7_ILi96EEENS7_ILi64EEEEEELi256ENS_6half_tEfNS_4arch4Sm90ELb0ELb0ELb1ELb1ELb1ELb0ELb0ELb1ELb0ELb1ELb0ELb0EEENS1_21CollectiveEpilogueFwdINS6_IJSA_NS7_ILi256EEESB_EEES9_SE_SG_Li256ELb1ELb1ELb0ELb0EEENS1_36VarlenDynamicPersistentTileSchedulerILi128ELi96ELi256ELi128ELb0ELb1ELb1ELb0ELb1ELb1EEEEEEEEEvNT_6ParamsE:
        /* <DEDUP_REMOVED lines=45> */
.L_x_9414:
        /* <DEDUP_REMOVED lines=22> */
.L_x_9415:
        /* <DEDUP_REMOVED lines=18> */
.L_x_9416:
        /* <DEDUP_REMOVED lines=22> */
.L_x_9417:
        /* <DEDUP_REMOVED lines=23> */
.L_x_9418:
        /* <DEDUP_REMOVED lines=8> */
.L_x_9420:
[----:B------:R-:W-:-:S08]  /*08a0*/  NOP ;  /* 0x0000000000007918 */ /* 0x000fd00000000000 */
[----:B------:R-:W0:Y:S02]  /*08b0*/  USETMAXREG.TRY_ALLOC.CTAPOOL UP0, 0xe8 ;  /* 0x000000e8000079c8 */ /* 0x000e240008000600 */
[----:B0-----:R-:W-:-:S13]  /*08c0*/  PLOP3.LUT P0, PT, PT, PT, UP0, 0x80, 0x0 ;  /* 0x000000000000781c */ /* 0x001fda0003f0f008 */
[----:B------:R-:W-:Y:S05]  /*08d0*/  @!P0 BRA `(.L_x_9420) ;  /* 0xfffffffc00f08947 */ /* 0x000fea000383ffff */
[----:B------:R-:W0:Y:S01]  /*08e0*/  S2R R0, SR_TID.X ;  /* 0x0000000000007919 */ /* 0x000e220000002100 */
[----:B------:R-:W1:Y:S01]  /*08f0*/  S2UR UR5, SR_CgaCtaId ;  /* 0x00000000000579c3 */ /* 0x000e620000008800 */
[----:B------:R-:W-:-:S07]  /*0900*/  UMOV UR4, 0x400 ;  /* 0x0000040000047882 */ /* 0x000fce0000000000 */
[----:B------:R-:W-:Y:S06]  /*0910*/  BAR.ARV 0x8, 0x180 ;  /* 0x0206000000007b1d */ /* 0x000fec0000002000 */
[----:B-1----:R-:W-:Y:S01]  /*0920*/  ULEA UR4, UR5, UR4, 0x18 ;  /* 0x0000000405047291 */ /* 0x002fe2000f8ec03f */
[----:B0-----:R-:W-:-:S04]  /*0930*/  SHF.R.U32.HI R0, RZ, 0x7, R0 ;  /* 0x00000007ff007819 */ /* 0x001fc80000011600 */
[----:B------:R-:W-:-:S13]  /*0940*/  ISETP.NE.AND P0, PT, R0, 0x1, PT ;  /* 0x000000010000780c */ /* 0x000fda0003f05270 */
[----:B------:R-:W-:Y:S08]  /*0950*/  @!P0 BAR.ARV 0x9, 0x100 ;  /* 0x0244000000008b1d */ /* 0x000ff00000002000 */
[----:B------:R-:W-:Y:S06]  /*0960*/  BAR.SYNC.DEFER_BLOCKING 0x5, 0x180 ;  /* 0x0146000000007b1d */ /* 0x000fec0000010000 */
[----:B------:R-:W0:Y:S01]  /*0970*/  LDS.128 R12, [UR4+0x228d0] ;  /* 0x0228d004ff0c7984 */ /* 0x000e220008000c00 */
[----:B------:R-:W-:Y:S01]  /*0980*/  ULDC UR4, c[0x0][0xc3c] ;  /* 0x00030f0000047ab9 */ /* 0x000fe20000000800 */
[----:B------:R-:W-:Y:S06]  /*0990*/  BAR.ARV 0x4, 0x180 ;  /* 0x0106000000007b1d */ /* 0x000fec0000002000 */
[----:B0-----:R-:W-:-:S13]  /*09a0*/  ISETP.GE.AND P0, PT, R15, UR4, PT ;  /* 0x000000040f007c0c */ /* 0x001fda000bf06270 */
[----:B------:R-:W-:Y:S05]  /*09b0*/  @P0 EXIT ;  /* 0x000000000000094d */ /* 0x000fea0003800000 */
[----:B------:R-:W0:Y:S01]  /*09c0*/  S2R R0, SR_TID.X ;  /* 0x0000000000007919 */ /* 0x000e220000002100 */
[----:B------:R-:W-:Y:S01]  /*09d0*/  R2UR UR5, R13 ;  /* 0x000000000d0572ca */ /* 0x000fe200000e0000 */
[----:B------:R-:W-:Y:S01]  /*09e0*/  ULOP3.LUT UR48, UR37, 0x1, URZ, 0xfc, !UPT ;  /* 0x0000000125307892 */ /* 0x000fe2000f8efc3f */
[----:B------:R-:W-:Y:S01]  /*09f0*/  R2UR UR6, R14 ;  /* 0x000000000e0672ca */ /* 0x000fe200000e0000 */
[----:B------:R-:W-:Y:S01]  /*0a00*/  UMOV UR47, URZ ;  /* 0x0000003f002f7c82 */ /* 0x000fe20008000000 */
[----:B------:R-:W-:Y:S01]  /*0a10*/  UMOV UR46, URZ ;  /* 0x0000003f002e7c82 */ /* 0x000fe20008000000 */
[----:B------:R-:W-:Y:S01]  /*0a20*/  UMOV UR36, URZ ;  /* 0x0000003f00247c82 */ /* 0x000fe20008000000 */
[----:B0-----:R-:W-:-:S05]  /*0a30*/  VIADD R209, R0, 0xffffff80 ;  /* 0xffffff8000d17836 */ /* 0x001fca0000000000 */
[----:B------:R-:W-:-:S04]  /*0a40*/  SHF.R.S32.HI R0, RZ, 0x1f, R209 ;  /* 0x0000001fff007819 */ /* 0x000fc800000114d1 */
[CC--:B------:R-:W-:Y:S02]  /*0a50*/  LEA.HI R3, R0.reuse, R209.reuse, RZ, 0x7 ;  /* 0x000000d100037211 */ /* 0x0c0fe400078f38ff */
[-C--:B------:R-:W-:Y:S02]  /*0a60*/  LEA.HI R4, R0, R209.reuse, RZ, 0x5 ;  /* 0x000000d100047211 */ /* 0x080fe400078f28ff */
[----:B------:R-:W-:Y:S02]  /*0a70*/  LOP3.LUT R2, R3, 0xffffff80, RZ, 0xc0, !PT ;  /* 0xffffff8003027812 */ /* 0x000fe400078ec0ff */
[----:B------:R-:W-:Y:S01]  /*0a80*/  SHF.R.S32.HI R200, RZ, 0x7, R3 ;  /* 0x00000007ffc87819 */ /* 0x000fe20000011403 */
[----:B------:R-:W-:Y:S02]  /*0a90*/  IMAD.SHL.U32 R6, R4, 0x20, RZ ;  /* 0x0000002004067824 */ /* 0x000fe400078e00ff */
[----:B------:R-:W-:Y:S01]  /*0aa0*/  IMAD.IADD R23, R209, 0x1, -R2 ;  /* 0x00000001d1177824 */ /* 0x000fe200078e0a02 */
[----:B------:R-:W-:-:S02]  /*0ab0*/  LEA.HI R2, R0, R209, RZ, 0x4 ;  /* 0x000000d100027211 */ /* 0x000fc400078f20ff */
[----:B------:R-:W-:Y:S02]  /*0ac0*/  LOP3.LUT R7, R6, 0xfffffc00, RZ, 0xc0, !PT ;  /* 0xfffffc0006077812 */ /* 0x000fe400078ec0ff */
[----:B------:R-:W-:Y:S02]  /*0ad0*/  SHF.R.S32.HI R8, RZ, 0x1f, R23 ;  /* 0x0000001fff087819 */ /* 0x000fe40000011417 */
[----:B------:R-:W-:Y:S02]  /*0ae0*/  SHF.R.S32.HI R5, RZ, 0x4, R2 ;  /* 0x00000004ff057819 */ /* 0x000fe40000011402 */
[----:B------:R-:W-:Y:S02]  /*0af0*/  LEA.HI R9, R8, R23, RZ, 0x2 ;  /* 0x0000001708097211 */ /* 0x000fe400078f10ff */
[----:B------:R-:W-:Y:S02]  /*0b00*/  LOP3.LUT R4, R2, 0x3fffff0, RZ, 0xc0, !PT ;  /* 0x03fffff002047812 */ /* 0x000fe400078ec0ff */
[----:B------:R-:W-:-:S02]  /*0b10*/  LEA.HI R6, R0, R209, RZ, 0x2 ;  /* 0x000000d100067211 */ /* 0x000fc400078f10ff */
[--C-:B------:R-:W-:Y:S01]  /*0b20*/  SHF.R.S32.HI R10, RZ, 0x2, R9.reuse ;  /* 0x00000002ff0a7819 */ /* 0x100fe20000011409 */
[----:B------:R-:W-:Y:S01]  /*0b30*/  IMAD.IADD R4, R209, 0x1, -R4 ;  /* 0x00000001d1047824 */ /* 0x000fe200078e0a04 */
[----:B------:R-:W-:Y:S02]  /*0b40*/  SHF.R.S32.HI R11, RZ, 0x1f, R9 ;  /* 0x0000001fff0b7819 */ /* 0x000fe40000011409 */
[----:B------:R-:W-:Y:S01]  /*0b50*/  LEA.HI R2, R2, R5, RZ, 0x1 ;  /* 0x0000000502027211 */ /* 0x000fe200078f08ff */
[----:B------:R-:W-:Y:S01]  /*0b60*/  IMAD R7, R4, 0x40, R7 ;  /* 0x0000004004077824 */ /* 0x000fe200078e0207 */
[----:B------:R-:W-:Y:S02]  /*0b70*/  LOP3.LUT R6, R6, 0xfffffffc, RZ, 0xc0, !PT ;  /* 0xfffffffc06067812 */ /* 0x000fe400078ec0ff */
[----:B------:R-:W-:Y:S02]  /*0b80*/  LEA.HI R11, R11, R10, RZ, 0x3 ;  /* 0x0000000a0b0b7211 */ /* 0x000fe400078f18ff */
[----:B------:R-:W-:Y:S01]  /*0b90*/  LEA.HI R0, R0, R209, RZ, 0x3 ;  /* 0x000000d100007211 */ /* 0x000fe200078f18ff */
[----:B------:R-:W-:Y:S01]  /*0ba0*/  IMAD.IADD R6, R209, 0x1, -R6 ;  /* 0x00000001d1067824 */ /* 0x000fe200078e0a06 */
[----:B------:R-:W-:-:S02]  /*0bb0*/  LOP3.LUT R2, R2, 0x1ffffffe, RZ, 0xc0, !PT ;  /* 0x1ffffffe02027812 */ /* 0x000fc400078ec0ff */
[----:B------:R-:W-:Y:S02]  /*0bc0*/  LOP3.LUT R11, R11, 0xfffffff8, RZ, 0xc0, !PT ;  /* 0xfffffff80b0b7812 */ /* 0x000fe400078ec0ff */
[----:B------:R-:W-:Y:S01]  /*0bd0*/  LEA.HI R8, R8, R23, RZ, 0x5 ;  /* 0x0000001708087211 */ /* 0x000fe200078f28ff */
[----:B------:R-:W-:Y:S01]  /*0be0*/  IMAD.IADD R2, R5, 0x1, -R2 ;  /* 0x0000000105027824 */ /* 0x000fe200078e0a02 */
[----:B------:R-:W-:Y:S01]  /*0bf0*/  LEA.HI R3, R3, R200, RZ, 0x1 ;  /* 0x000000c803037211 */ /* 0x000fe200078f08ff */
[----:B------:R-:W-:Y:S01]  /*0c00*/  IMAD.IADD R11, R10, 0x1, -R11 ;  /* 0x000000010a0b7824 */ /* 0x000fe200078e0a0b */
[----:B------:R-:W-:Y:S01]  /*0c10*/  LOP3.LUT R4, R0, 0xfffffff8, RZ, 0xc0, !PT ;  /* 0xfffffff800047812 */ /* 0x000fe200078ec0ff */
[----:B------:R-:W-:Y:S01]  /*0c20*/  IMAD R204, R2, 0x8, R7 ;  /* 0x0000000802cc7824 */ /* 0x000fe200078e0207 */
[----:B------:R-:W-:Y:S01]  /*0c30*/  SHF.R.S32.HI R8, RZ, 0x5, R8 ;  /* 0x00000005ff087819 */ /* 0x000fe20000011408 */
[----:B------:R-:W-:Y:S01]  /*0c40*/  IMAD.MOV.U32 R7, RZ, RZ, R15 ;  /* 0x000000ffff077224 */ /* 0x000fe200078e000f */
[----:B------:R-:W-:Y:S01]  /*0c50*/  LEA.HI R5, R6, R6, RZ, 0x1 ;  /* 0x0000000606057211 */ /* 0x000fe200078f08ff */
[----:B------:R-:W-:Y:S01]  /*0c60*/  IMAD.IADD R19, R209, 0x1, -R4 ;  /* 0x00000001d1137824 */ /* 0x000fe200078e0a04 */
[----:B------:R-:W-:Y:S01]  /*0c70*/  LOP3.LUT R3, R3, 0x3fffffe, RZ, 0xc0, !PT ;  /* 0x03fffffe03037812 */ /* 0x000fe200078ec0ff */
[----:B------:R-:W-:Y:S01]  /*0c80*/  IMAD R8, R8, 0x10, R11 ;  /* 0x0000001008087824 */ /* 0x000fe200078e020b */
[----:B------:R-:W-:Y:S01]  /*0c90*/  LOP3.LUT R5, R5, 0x1ffffffe, RZ, 0xc0, !PT ;  /* 0x1ffffffe05057812 */ /* 0x000fe200078ec0ff */
[----:B------:R-:W-:Y:S01]  /*0ca0*/  IMAD.SHL.U32 R2, R19, 0x8, RZ ;  /* 0x0000000813027824 */ /* 0x000fe200078e00ff */
[----:B------:R-:W-:-:S02]  /*0cb0*/  IADD3 R3, R200, -R3, RZ ;  /* 0x80000003c8037210 */ /* 0x000fc40007ffe0ff */
[----:B------:R-:W-:Y:S01]  /*0cc0*/  LOP3.LUT R202, R9, 0x7ffffffc, RZ, 0xc0, !PT ;  /* 0x7ffffffc09ca7812 */ /* 0x000fe200078ec0ff */
[----:B------:R-:W-:Y:S01]  /*0cd0*/  IMAD.IADD R6, R6, 0x1, -R5 ;  /* 0x0000000106067824 */ /* 0x000fe200078e0a05 */
[----:B------:R-:W-:Y:S01]  /*0ce0*/  SHF.R.S32.HI R22, RZ, 0x3, R0 ;  /* 0x00000003ff167819 */ /* 0x000fe20000011400 */
[----:B------:R-:W-:Y:S01]  /*0cf0*/  IMAD R201, R3, 0x40, R8 ;  /* 0x0000004003c97824 */ /* 0x000fe200078e0208 */
[----:B------:R-:W-:Y:S01]  /*0d00*/  SHF.R.S32.HI R208, RZ, 0x1f, R2 ;  /* 0x0000001fffd07819 */ /* 0x000fe20000011402 */
[C---:B------:R-:W-:Y:S02]  /*0d10*/  VIADD R17, R2.reuse, 0x40 ;  /* 0x0000004002117836 */ /* 0x040fe40000000000 */
[----:B------:R-:W-:Y:S01]  /*0d20*/  VIADD R16, R2, 0x80 ;  /* 0x0000008002107836 */ /* 0x000fe20000000000 */
[----:B------:R-:W-:Y:S01]  /*0d30*/  LEA R203, R6, R201, 0x3 ;  /* 0x000000c906cb7211 */ /* 0x000fe200078e18ff */
[----:B------:R-:W-:Y:S01]  /*0d40*/  VIADD R18, R2, 0xc0 ;  /* 0x000000c002127836 */ /* 0x000fe20000000000 */
[----:B------:R-:W-:Y:S01]  /*0d50*/  SHF.R.S32.HI R207, RZ, 0x1f, R17 ;  /* 0x0000001fffcf7819 */ /* 0x000fe20000011411 */
[----:B------:R-:W-:Y:S01]  /*0d60*/  IMAD.IADD R202, R23, 0x1, -R202 ;  /* 0x0000000117ca7824 */ /* 0x000fe200078e0aca */
[----:B------:R-:W-:-:S02]  /*0d70*/  SHF.R.S32.HI R206, RZ, 0x1f, R16 ;  /* 0x0000001fffce7819 */ /* 0x000fc40000011410 */
[----:B------:R-:W-:-:S07]  /*0d80*/  SHF.R.S32.HI R205, RZ, 0x1f, R18 ;  /* 0x0000001fffcd7819 */ /* 0x000fce0000011412 */
.L_x_9466:
[----:B012---:R-:W0:Y:S01]  /*0d90*/  LDC.64 R4, c[0x0][0xc88] ;  /* 0x00032200ff047b82 */ /* 0x007e220000000a00 */
[----:B------:R-:W-:Y:S01]  /*0da0*/  ULDC.64 UR8, c[0x0][0xa28] ;  /* 0x00028a0000087ab9 */ /* 0x000fe20000000a00 */
[----:B------:R-:W-:Y:S01]  /*0db0*/  ULDC.64 UR10, c[0x0][0xa20] ;  /* 0x00028800000a7ab9 */ /* 0x000fe20000000a00 */
[----:B------:R-:W-:Y:S01]  /*0dc0*/  ULDC UR4, c[0x0][0x424] ;  /* 0x0001090000047ab9 */ /* 0x000fe20000000800 */
[----:B0-----:R-:W-:-:S06]  /*0dd0*/  IMAD.WIDE R4, R7, 0x4, R4 ;  /* 0x0000000407047825 */ /* 0x001fcc00078e0204 */
        /* <DEDUP_REMOVED lines=13> */
[----:B------:R-:W-:Y:S02]  /*0eb0*/  IMAD.U32 R4, RZ, RZ, UR8 ;  /* 0x00000008ff047e24 */ /* 0x000fe4000f8e00ff */
[----:B----4-:R-:W-:-:S02]  /*0ec0*/  IMAD.U32 R6, RZ, RZ, UR10 ;  /* 0x0000000aff067e24 */ /* 0x010fc4000f8e00ff */
[----:B------:R-:W-:Y:S01]  /*0ed0*/  IMAD.U32 R5, RZ, RZ, UR9 ;  /* 0x00000009ff057e24 */ /* 0x000fe2000f8e00ff */
[----:B------:R-:W-:Y:S01]  /*0ee0*/  ULDC.64 UR8, c[0x0][0x418] ;  /* 0x0001060000087ab9 */ /* 0x000fe20000000a00 */
[----:B------:R-:W-:-:S03]  /*0ef0*/  IMAD.U32 R7, RZ, RZ, UR11 ;  /* 0x0000000bff077e24 */ /* 0x000fc6000f8e00ff */
[----:B------:R-:W2:Y:S04]  /*0f00*/  @P0 LDG.E R4, desc[UR50][R4.64] ;  /* 0x0000003204040981 */ /* 0x000ea8000c1e1900 */
[----:B---3--:R-:W3:Y:S01]  /*0f10*/  @P1 LDG.E R6, desc[UR50][R6.64] ;  /* 0x0000003206061981 */ /* 0x008ee2000c1e1900 */
        /* <DEDUP_REMOVED lines=10> */
[----:B------:R-:W-:-:S02]  /*0fc0*/  CS2R R148, SRZ ;  /* 0x0000000000947805 */ /* 0x000fc4000001ff00 */
[----:B------:R-:W-:Y:S01]  /*0fd0*/  CS2R R146, SRZ ;  /* 0x0000000000927805 */ /* 0x000fe2000001ff00 */
[----:B------:R-:W-:Y:S01]  /*0fe0*/  UIMAD UR4, UR4, UR5, URZ ;  /* 0x00000005040472a4 */ /* 0x000fe2000f8e023f */
        /* <DEDUP_REMOVED lines=53> */
[----:B------:R-:W-:Y:S01]  /*1340*/  IMAD.MOV.U32 R41, RZ, RZ, RZ ;  /* 0x000000ffff297224 */ /* 0x000fe200078e00ff */
[----:B--2---:R-:W-:-:S02]  /*1350*/  @P0 R2UR UR42, R4 ;  /* 0x00000000042a02ca */ /* 0x004fc400000e0000 */
[----:B------:R-:W-:Y:S02]  /*1360*/  PLOP3.LUT P0, PT, PT, PT, PT, 0x80, 0x0 ;  /* 0x000000000000781c */ /* 0x000fe40003f0f070 */
        /* <DEDUP_REMOVED lines=15> */
.L_x_9421:
[----:B------:R-:W-:Y:S01]  /*1460*/  UIADD3 UR42, -UR42, UR4, URZ ;  /* 0x000000042a2a7290 */ /* 0x000fe2000fffe13f */
[----:B------:R-:W-:Y:S01]  /*1470*/  IMAD.MOV.U32 R40, RZ, RZ, RZ ;  /* 0x000000ffff287224 */ /* 0x000fe200078e00ff */
[----:B------:R-:W-:Y:S01]  /*1480*/  CS2R R34, SRZ ;  /* 0x0000000000227805 */ /* 0x000fe2000001ff00 */
[----:B------:R-:W-:Y:S01]  /*1490*/  IMAD.MOV.U32 R161, RZ, RZ, RZ ;  /* 0x000000ffffa17224 */ /* 0x000fe200078e00ff */
[----:B------:R-:W-:Y:S01]  /*14a0*/  UISETP.GE.AND UP0, UPT, UR42, 0x1, UPT ;  /* 0x000000012a00788c */ /* 0x000fe2000bf06270 */
[----:B------:R-:W-:Y:S01]  /*14b0*/  CS2R R36, SRZ ;  /* 0x0000000000247805 */ /* 0x000fe2000001ff00 */
[----:B------:R-:W-:Y:S01]  /*14c0*/  UIADD3 UR4, UR42, 0x5f, URZ ;  /* 0x0000005f2a047890 */ /* 0x000fe2000fffe03f */
[----:B------:R-:W-:Y:S01]  /*14d0*/  IMAD.MOV.U32 R162, RZ, RZ, RZ ;  /* 0x000000ffffa27224 */ /* 0x000fe200078e00ff */
[----:B------:R-:W-:Y:S01]  /*14e0*/  CS2R R32, SRZ ;  /* 0x0000000000207805 */ /* 0x000fe2000001ff00 */
[----:B------:R-:W-:Y:S01]  /*14f0*/  IMAD.MOV.U32 R10, RZ, RZ, RZ ;  /* 0x000000ffff0a7224 */ /* 0x000fe200078e00ff */
[----:B------:R-:W-:Y:S01]  /*1500*/  PLOP3.LUT P1, PT, PT, PT, UP0, 0x80, 0x0 ;  /* 0x000000000000781c */ /* 0x000fe20003f2f008 */
[----:B------:R-:W-:Y:S01]  /*1510*/  UIMAD.WIDE UR4, UR4, 0x2aaaaaab, URZ ;  /* 0x2aaaaaab040478a5 */ /* 0x000fe2000f8e023f */
[----:B------:R-:W-:-:S02]  /*1520*/  CS2R R26, SRZ ;  /* 0x00000000001a7805 */ /* 0x000fc4000001ff00 */
[----:B------:R-:W-:Y:S01]  /*1530*/  CS2R R28, SRZ ;  /* 0x00000000001c7805 */ /* 0x000fe2000001ff00 */
[----:B------:R-:W-:Y:S01]  /*1540*/  IMAD.MOV.U32 R12, RZ, RZ, RZ ;  /* 0x000000ffff0c7224 */ /* 0x000fe200078e00ff */
[----:B------:R-:W-:Y:S01]  /*1550*/  USHF.R.U32.HI UR43, URZ, 0x1f, UR5 ;  /* 0x0000001f3f2b7899 */ /* 0x000fe20008011605 */
[----:B------:R-:W-:-:S03]  /*1560*/  CS2R R24, SRZ ;  /* 0x0000000000187805 */ /* 0x000fc6000001ff00 */
[----:B------:R-:W-:-:S03]  /*1570*/  ULEA.HI.SX32 UR43, UR5, UR43, 0x1c ;  /* 0x0000002b052b7291 */ /* 0x000fc6000f8fe23f */
[----:B------:R-:W-:Y:S09]  /*1580*/  @!P1 BRA `(.L_x_9422) ;  /* 0x00000050001c9947 */ /* 0x000ff20003800000 */
        /* <DEDUP_REMOVED lines=31> */
.L_x_9423:
[----:B------:R-:W-:Y:S01]  /*1780*/  ULEA.HI UR4, UR47, UR47, URZ, 0x1 ;  /* 0x0000002f2f047291 */ /* 0x000fe2000f8f083f */
[----:B------:R-:W0:Y:S03]  /*1790*/  S2R R20, SR_TID.X ;  /* 0x0000000000147919 */ /* 0x000e260000002100 */
[----:B------:R-:W-:-:S04]  /*17a0*/  ULOP3.LUT UR4, UR4, 0xfffffffe, URZ, 0xc0, !UPT ;  /* 0xfffffffe04047892 */ /* 0x000fc8000f8ec03f */
[----:B------:R-:W-:-:S06]  /*17b0*/  UIADD3 UR4, UR47, -UR4, URZ ;  /* 0x800000042f047290 */ /* 0x000fcc000fffe03f */
[----:B------:R-:W-:-:S05]  /*17c0*/  IMAD.U32 R0, RZ, RZ, UR4 ;  /* 0x00000004ff007e24 */ /* 0x000fca000f8e00ff */
[----:B------:R-:W-:-:S04]  /*17d0*/  SHF.L.U32 R0, R0, 0x1f, RZ ;  /* 0x0000001f00007819 */ /* 0x000fc800000006ff */
[----:B------:R-:W1:Y:S01]  /*17e0*/  SYNCS.PHASECHK.TRANS64.TRYWAIT P0, [UR45+0x22800], R0 ;  /* 0x02280000ff0075a7 */ /* 0x000e62000800016d */
[----:B0-----:R-:W-:-:S05]  /*17f0*/  SHF.R.U32.HI R20, RZ, 0x7, R20 ;  /* 0x00000007ff147819 */ /* 0x001fca0000011614 */
[----:B------:R-:W-:Y:S01]  /*1800*/  VIADD R7, R20, 0x8 ;  /* 0x0000000814077836 */ /* 0x000fe20000000000 */
[----:B-1----:R-:W-:Y:S06]  /*1810*/  @!P0 BRA `(.L_x_9424) ;  /* 0x000000cc00948947 */ /* 0x002fec0003800000 */
.L_x_9551:
[----:B0-----:R-:W-:Y:S01]  /*1820*/  IMAD.U32 R0, RZ, RZ, UR48 ;  /* 0x00000030ff007e24 */ /* 0x001fe2000f8e00ff */
[----:B------:R-:W-:Y:S05]  /*1830*/  WARPSYNC.ALL ;  /* 0x0000000000007948 */ /* 0x000fea0003800000 */
[----:B------:R0:W-:Y:S01]  /*1840*/  BAR.SYNC.DEFER_BLOCKING R7, 0x100 ;  /* 0x000400070000751d */ /* 0x0001e20000010000 */
[----:B------:R-:W-:-:S13]  /*1850*/  ISETP.NE.AND P0, PT, R0, 0x3, PT ;  /* 0x000000030000780c */ /* 0x000fda0003f05270 */
[----:B0-----:R-:W-:Y:S05]  /*1860*/  @!P0 BRA `(.L_x_9425) ;  /* 0x0000000000048947 */ /* 0x001fea0003800000 */
[----:B------:R-:W-:Y:S01]  /*1870*/  BPT.TRAP 0x1 ;  /* 0x000000040000795c */ /* 0x000fe20000300000 */
.L_x_9425:
[----:B------:R-:W-:Y:S01]  /*1880*/  ULEA UR22, UR36, UR45, 0x3 ;  /* 0x0000002d24167291 */ /* 0x000fe2000f8e183f */
[----:B------:R-:W-:-:S05]  /*1890*/  IMAD.U32 R8, RZ, RZ, UR46 ;  /* 0x0000002eff087e24 */ /* 0x000fca000f8e00ff */
[----:B------:R-:W-:-:S04]  /*18a0*/  SHF.L.U32 R8, R8, 0x1f, RZ ;  /* 0x0000001f08087819 */ /* 0x000fc800000006ff */
[----:B------:R0:W1:Y:S01]  /*18b0*/  SYNCS.PHASECHK.TRANS64.TRYWAIT P1, [UR22+0x22830], R8 ;  /* 0x02283008ff0075a7 */ /* 0x0000620008020156 */
[----:B------:R-:W-:Y:S05]  /*18c0*/  @!P0 BRA `(.L_x_9426) ;  /* 0x0000000000048947 */ /* 0x000fea0003800000 */
[----:B------:R-:W-:Y:S01]  /*18d0*/  BPT.TRAP 0x1 ;  /* 0x000000040000795c */ /* 0x000fe20000300000 */
.L_x_9426:
[----:B-1----:R-:W-:Y:S05]  /*18e0*/  @P1 BRA `(.L_x_9427) ;  /* 0x0000000000081947 */ /* 0x002fea0003800000 */
[----:B------:R-:W1:Y:S02]  /*18f0*/  SYNCS.PHASECHK.TRANS64.TRYWAIT P1, [UR22+0x22830], R8 ;  /* 0x02283008ff0075a7 */ /* 0x000e640008020156 */
[----:B-1----:R-:W-:Y:S05]  /*1900*/  @!P1 BRA `(.L_x_9428) ;  /* 0x000000cc00709947 */ /* 0x002fea0003800000 */
.L_x_9427:
        /* <DEDUP_REMOVED lines=38> */
.L_x_9429:
        /* <DEDUP_REMOVED lines=11> */
[----:B-1----:R-:W-:-:S02]  /*1c20*/  IMAD.U32 R3, RZ, RZ, UR6 ;  /* 0x00000006ff037e24 */ /* 0x002fc4000f8e00ff */
[----:B------:R-:W-:Y:S01]  /*1c30*/  FMUL.FTZ R27, R27, UR7 ;  /* 0x000000071b1b7c20 */ /* 0x000fe20008410000 */
[----:B------:R-:W-:Y:S01]  /*1c40*/  FMUL.FTZ R36, R36, UR7 ;  /* 0x0000000724247c20 */ /* 0x000fe20008410000 */
[----:B------:R-:W-:Y:S01]  /*1c50*/  FMUL.FTZ R30, R30, UR7 ;  /* 0x000000071e1e7c20 */ /* 0x000fe20008410000 */
[----:B------:R-:W-:Y:S01]  /*1c60*/  IMAD R3, R202, -0x2, R3 ;  /* 0xfffffffeca037824 */ /* 0x000fe200078e0203 */
[----:B------:R-:W1:Y:S01]  /*1c70*/  MUFU.TANH R25, R25 ;  /* 0x0000001900197308 */ /* 0x000e620000002400 */
[----:B------:R-:W-:Y:S01]  /*1c80*/  FMUL.FTZ R37, R37, UR7 ;  /* 0x0000000725257c20 */ /* 0x000fe20008410000 */
[----:B------:R-:W-:Y:S01]  /*1c90*/  FMUL.FTZ R31, R31, UR7 ;  /* 0x000000071f1f7c20 */ /* 0x000fe20008410000 */
[----:B------:R-:W-:Y:S01]  /*1ca0*/  FMUL.FTZ R40, R40, UR7 ;  /* 0x0000000728287c20 */ /* 0x000fe20008410000 */
[C---:B------:R-:W-:Y:S01]  /*1cb0*/  ISETP.GT.AND P6, PT, R3.reuse, RZ, PT ;  /* 0x000000ff0300720c */ /* 0x040fe20003fc4270 */
[----:B------:R-:W-:Y:S01]  /*1cc0*/  FMUL.FTZ R34, R34, UR7 ;  /* 0x0000000722227c20 */ /* 0x000fe20008410000 */
[----:B------:R-:W-:Y:S01]  /*1cd0*/  ISETP.GT.AND P5, PT, R3, 0x1, PT ;  /* 0x000000010300780c */ /* 0x000fe20003fa4270 */
[----:B------:R-:W-:Y:S01]  /*1ce0*/  FMUL.FTZ R41, R41, UR7 ;  /* 0x0000000729297c20 */ /* 0x000fe20008410000 */
[----:B------:R-:W4:Y:S01]  /*1cf0*/  MUFU.TANH R28, R28 ;  /* 0x0000001c001c7308 */ /* 0x000f220000002400 */
[----:B------:R-:W-:Y:S01]  /*1d00*/  ISETP.GT.AND P4, PT, R3, 0x8, PT ;  /* 0x000000080300780c */ /* 0x000fe20003f84270 */
[----:B------:R-:W-:Y:S01]  /*1d10*/  FMUL.FTZ R35, R35, UR7 ;  /* 0x0000000723237c20 */ /* 0x000fe20008410000 */
[----:B---3--:R-:W-:Y:S01]  /*1d20*/  FSEL R24, R24, -INF , P6 ;  /* 0xff80000018187808 */ /* 0x008fe20003000000 */
[----:B------:R-:W-:Y:S01]  /*1d30*/  FMUL.FTZ R44, R44, UR7 ;  /* 0x000000072c2c7c20 */ /* 0x000fe20008410000 */
[C---:B------:R-:W-:Y:S01]  /*1d40*/  ISETP.GT.AND P3, PT, R3.reuse, 0x9, PT ;  /* 0x000000090300780c */ /* 0x040fe20003f64270 */
[----:B------:R-:W-:Y:S01]  /*1d50*/  FMUL.FTZ R38, R38, UR7 ;  /* 0x0000000726267c20 */ /* 0x000fe20008410000 */
[----:B------:R-:W-:Y:S01]  /*1d60*/  ISETP.GT.AND P2, PT, R3, 0x10, PT ;  /* 0x000000100300780c */ /* 0x000fe20003f44270 */
[----:B------:R-:W3:Y:S01]  /*1d70*/  MUFU.TANH R29, R29 ;  /* 0x0000001d001d7308 */ /* 0x000ee20000002400 */
[----:B-1----:R-:W-:Y:S01]  /*1d80*/  FSEL R25, R25, -INF , P5 ;  /* 0xff80000019197808 */ /* 0x002fe20002800000 */
[----:B------:R-:W-:Y:S01]  /*1d90*/  FMUL.FTZ R45, R45, UR7 ;  /* 0x000000072d2d7c20 */ /* 0x000fe20008410000 */
[----:B------:R-:W-:Y:S01]  /*1da0*/  ISETP.GT.AND P1, PT, R3, 0x11, PT ;  /* 0x000000110300780c */ /* 0x000fe20003f24270 */
[----:B------:R-:W-:Y:S01]  /*1db0*/  FMUL.FTZ R39, R39, UR7 ;  /* 0x0000000727277c20 */ /* 0x000fe20008410000 */
[----:B------:R-:W-:Y:S01]  /*1dc0*/  FMNMX.FTZ R9, R24, R25, !PT ;  /* 0x0000001918097209 */ /* 0x000fe20007810000 */
[----:B------:R-:W-:Y:S01]  /*1dd0*/  FMUL.FTZ R48, R48, UR7 ;  /* 0x0000000730307c20 */ /* 0x000fe20008410000 */
[----:B------:R-:W-:Y:S01]  /*1de0*/  FMUL.FTZ R42, R42, UR7 ;  /* 0x000000072a2a7c20 */ /* 0x000fe20008410000 */
        /* <DEDUP_REMOVED lines=204> */
[----:B-1----:R-:W-:Y:S01]  /*2ab0*/  FADD.FTZ R13, R24, R25 ;  /* 0x00000019180d7221 */ /* 0x002fe20000010000 */
[--C-:B------:R-:W-:Y:S01]  /*2ac0*/  FFMA.FTZ R61, R61, UR10, -R10.reuse ;  /* 0x0000000a3d3d7c23 */ /* 0x100fe2000801080a */
[----:B------:R-:W-:Y:S01]  /*2ad0*/  FMNMX.FTZ R9, R51, R4, !PT ;  /* 0x0000000433097209 */ /* 0x000fe20007810000 */
[--C-:B------:R-:W-:Y:S01]  /*2ae0*/  FFMA.FTZ R64, R64, UR10, -R10.reuse ;  /* 0x0000000a40407c23 */ /* 0x100fe2000801080a */
[--C-:B------:R-:W-:Y:S01]  /*2af0*/  FFMA.FTZ R65, R65, UR10, -R10.reuse ;  /* 0x0000000a41417c23 */ /* 0x100fe2000801080a */
[--C-:B------:R-:W-:Y:S01]  /*2b00*/  FFMA.FTZ R68, R68, UR10, -R10.reuse ;  /* 0x0000000a44447c23 */ /* 0x100fe2000801080a */
[----:B------:R-:W-:Y:S01]  /*2b10*/  FMNMX.FTZ R4, R54, R9, !PT ;  /* 0x0000000936047209 */ /* 0x000fe20007810000 */
[----:B------:R-:W-:Y:S01]  /*2b20*/  MUFU.EX2 R32, R32 ;  /* 0x0000002000207308 */ /* 0x000fe20000000800 */
[----:B------:R-:W-:Y:S01]  /*2b30*/  FFMA.FTZ R10, R69, UR10, -R10 ;  /* 0x0000000a450a7c23 */ /* 0x000fe2000801080a */
        /* <DEDUP_REMOVED lines=52> */
[----:B------:R1:W3:Y:S01]  /*2e80*/  MUFU.EX2 R12, R6 ;  /* 0x00000006000c7308 */ /* 0x0002e20000000800 */
[--C-:B------:R-:W-:Y:S01]  /*2e90*/  FFMA.FTZ R54, R54, UR10, -R11.reuse ;  /* 0x0000000a36367c23 */ /* 0x100fe2000801080b */
[--C-:B------:R-:W-:Y:S01]  /*2ea0*/  FFMA.FTZ R55, R55, UR10, -R11.reuse ;  /* 0x0000000a37377c23 */ /* 0x100fe2000801080b */
[--C-:B------:R-:W-:Y:S01]  /*2eb0*/  FFMA.FTZ R58, R58, UR10, -R11.reuse ;  /* 0x0000000a3a3a7c23 */ /* 0x100fe2000801080b */
[--C-:B------:R-:W-:Y:S01]  /*2ec0*/  FFMA.FTZ R59, R59, UR10, -R11.reuse ;  /* 0x0000000a3b3b7c23 */ /* 0x100fe2000801080b */
[--C-:B------:R-:W-:Y:S01]  /*2ed0*/  FFMA.FTZ R62, R62, UR10, -R11.reuse ;  /* 0x0000000a3e3e7c23 */ /* 0x100fe2000801080b */
[--C-:B------:R-:W-:Y:S01]  /*2ee0*/  FFMA.FTZ R63, R63, UR10, -R11.reuse ;  /* 0x0000000a3f3f7c23 */ /* 0x100fe2000801080b */
[----:B------:R-:W-:Y:S01]  /*2ef0*/  FFMA.FTZ R66, R66, UR10, -R11 ;  /* 0x0000000a42427c23 */ /* 0x000fe2000801080b */
[----:B------:R-:W4:Y:S01]  /*2f00*/  MUFU.EX2 R30, R30 ;  /* 0x0000001e001e7308 */ /* 0x000f220000000800 */
[----:B-1----:R-:W-:Y:S01]  /*2f10*/  FADD.FTZ R6, R28, R13 ;  /* 0x0000000d1c067221 */ /* 0x002fe20000010000 */
[--C-:B------:R-:W-:Y:S01]  /*2f20*/  FFMA.FTZ R67, R67, UR10, -R11.reuse ;  /* 0x0000000a43437c23 */ /* 0x100fe2000801080b */
[--C-:B------:R-:W-:Y:S01]  /*2f30*/  FFMA.FTZ R70, R70, UR10, -R11.reuse ;  /* 0x0000000a46467c23 */ /* 0x100fe2000801080b */
[----:B------:R-:W-:Y:S01]  /*2f40*/  FFMA.FTZ R11, R71, UR10, -R11 ;  /* 0x0000000a470b7c23 */ /* 0x000fe2000801080b */
[----:B------:R-:W-:-:S03]  /*2f50*/  FADD.FTZ R13, R29, R6 ;  /* 0x000000061d0d7221 */ /* 0x000fc60000010000 */
[----:B------:R-:W1:Y:S01]  /*2f60*/  MUFU.EX2 R31, R31 ;  /* 0x0000001f001f7308 */ /* 0x000e620000000800 */
[----:B------:R-:W-:Y:S01]  /*2f70*/  FADD.FTZ R6, R32, R13 ;  /* 0x0000000d20067221 */ /* 0x000fe20000010000 */
[----:B---3--:R-:W-:Y:S01]  /*2f80*/  FADD.FTZ R13, R5, R12 ;  /* 0x0000000c050d7221 */ /* 0x008fe20000010000 */
[----:B------:R-:W-:Y:S02]  /*2f90*/  F2FP.F16.F32.PACK_AB R153, R12, R5 ;  /* 0x000000050c99723e */ /* 0x000fe400000000ff */
[----:B------:R-:W-:-:S03]  /*2fa0*/  FADD.FTZ R15, R33, R6 ;  /* 0x00000006210f7221 */ /* 0x000fc60000010000 */
[----:B------:R-:W3:Y:S01]  /*2fb0*/  MUFU.EX2 R34, R34 ;  /* 0x0000002200227308 */ /* 0x000ee20000000800 */
[----:B----4-:R-:W-:Y:S01]  /*2fc0*/  FADD.FTZ R6, R30, R13 ;  /* 0x0000000d1e067221 */ /* 0x010fe20000010000 */
[----:B------:R-:W-:-:S04]  /*2fd0*/  FADD.FTZ R10, R36, R15 ;  /* 0x0000000f240a7221 */ /* 0x000fc80000010000 */
[----:B------:R-:W-:Y:S02]  /*2fe0*/  FADD.FTZ R15, R37, R10 ;  /* 0x0000000a250f7221 */ /* 0x000fe40000010000 */
[----:B------:R-:W4:Y:S01]  /*2ff0*/  MUFU.EX2 R35, R35 ;  /* 0x0000002300237308 */ /* 0x000f220000000800 */
[C---:B-1----:R-:W-:Y:S01]  /*3000*/  FADD.FTZ R13, R31.reuse, R6 ;  /* 0x000000061f0d7221 */ /* 0x042fe20000010000 */
[----:B------:R-:W-:Y:S01]  /*3010*/  FADD.FTZ R10, R40, R15 ;  /* 0x0000000f280a7221 */ /* 0x000fe20000010000 */
[----:B------:R-:W-:-:S03]  /*3020*/  F2FP.F16.F32.PACK_AB R155, R31, R30 ;  /* 0x0000001e1f9b723e */ /* 0x000fc600000000ff */
[----:B------:R-:W-:Y:S02]  /*3030*/  FADD.FTZ R15, R41, R10 ;  /* 0x0000000a290f7221 */ /* 0x000fe40000010000 */
        /* <DEDUP_REMOVED lines=58> */
[----:B-1----:R-:W-:Y:S01]  /*33e0*/  FADD.FTZ R10, R68, R15 ;  /* 0x0000000f440a7221 */ /* 0x002fe20000010000 */
[----:B------:R-:W-:-:S06]  /*33f0*/  F2FP.F16.F32.PACK_AB R174, R9, R68 ;  /* 0x0000004409ae723e */ /* 0x000fcc00000000ff */
[----:B------:R-:W1:Y:S01]  /*3400*/  MUFU.EX2 R67, R67 ;  /* 0x0000004300437308 */ /* 0x000e620000000800 */
[----:B---3--:R-:W-:Y:S01]  /*3410*/  FADD.FTZ R13, R63, R6 ;  /* 0x000000063f0d7221 */ /* 0x008fe20000010000 */
[----:B------:R-:W-:Y:S01]  /*3420*/  FADD.FTZ R6, R9, R10 ;  /* 0x0000000a09067221 */ /* 0x000fe20000010000 */
[----:B------:R-:W-:-:S05]  /*3430*/  F2FP.F16.F32.PACK_AB R171, R63, R62 ;  /* 0x0000003e3fab723e */ /* 0x000fca00000000ff */
[----:B------:R-:W3:Y:S01]  /*3440*/  MUFU.EX2 R70, R70 ;  /* 0x0000004600467308 */ /* 0x000ee20000000800 */
[----:B----4-:R-:W-:-:S07]  /*3450*/  FADD.FTZ R10, R66, R13 ;  /* 0x0000000d420a7221 */ /* 0x010fce0000010000 */
[----:B------:R-:W4:Y:S01]  /*3460*/  MUFU.EX2 R11, R11 ;  /* 0x0000000b000b7308 */ /* 0x000f220000000800 */
[C---:B-1----:R-:W-:Y:S01]  /*3470*/  FADD.FTZ R5, R67.reuse, R10 ;  /* 0x0000000a43057221 */ /* 0x042fe20000010000 */
[----:B------:R-:W-:-:S03]  /*3480*/  F2FP.F16.F32.PACK_AB R173, R67, R66 ;  /* 0x0000004243ad723e */ /* 0x000fc600000000ff */
[----:B---3--:R-:W-:-:S04]  /*3490*/  FADD.FTZ R10, R70, R5 ;  /* 0x00000005460a7221 */ /* 0x008fc80000010000 */
[C---:B----4-:R-:W-:Y:S01]  /*34a0*/  FADD.FTZ R5, R11.reuse, R10 ;  /* 0x0000000a0b057221 */ /* 0x050fe20000010000 */
[----:B------:R-:W-:Y:S01]  /*34b0*/  F2FP.F16.F32.PACK_AB R175, R11, R70 ;  /* 0x000000460baf723e */ /* 0x000fe200000000ff */
[----:B------:R-:W-:Y:S06]  /*34c0*/  @!P0 BRA `(.L_x_9430) ;  /* 0x0000000000048947 */ /* 0x000fec0003800000 */
[----:B------:R-:W-:Y:S01]  /*34d0*/  BPT.TRAP 0x1 ;  /* 0x000000040000795c */ /* 0x000fe20000300000 */
.L_x_9430:
[----:B------:R1:W3:Y:S01]  /*34e0*/  SYNCS.PHASECHK.TRANS64.TRYWAIT P1, [UR22+0x22850], R8 ;  /* 0x02285008ff0075a7 */ /* 0x0002e20008020156 */
[----:B------:R-:W-:Y:S05]  /*34f0*/  @!P0 BRA `(.L_x_9431) ;  /* 0x0000000000048947 */ /* 0x000fea0003800000 */
[----:B------:R-:W-:Y:S01]  /*3500*/  BPT.TRAP 0x1 ;  /* 0x000000040000795c */ /* 0x000fe20000300000 */
.L_x_9431:
[----:B---3--:R-:W-:Y:S05]  /*3510*/  @P1 BRA `(.L_x_9432) ;  /* 0x0000000000081947 */ /* 0x008fea0003800000 */
[----:B------:R-:W3:Y:S02]  /*3520*/  SYNCS.PHASECHK.TRANS64.TRYWAIT P1, [UR22+0x22850], R8 ;  /* 0x02285008ff0075a7 */ /* 0x000ee40008020156 */
[----:B---3--:R-:W-:Y:S05]  /*3530*/  @!P1 BRA `(.L_x_9433) ;  /* 0x000000b0007c9947 */ /* 0x008fea0003800000 */
.L_x_9432:
        /* <DEDUP_REMOVED lines=43> */
.L_x_9434:
[----:B------:R-:W4:Y:S01]  /*37f0*/  S2UR UR6, SR_CgaCtaId ;  /* 0x00000000000679c3 */ /* 0x000f220000008800 */
[----:B------:R-:W-:Y:S02]  /*3800*/  UISETP.GE.AND UP0, UPT, UR42, 0x61, UPT ;  /* 0x000000612a00788c */ /* 0x000fe4000bf06270 */
[----:B------:R-:W-:-:S04]  /*3810*/  UIADD3 UR22, UR22, 0x22860, URZ ;  /* 0x0002286016167890 */ /* 0x000fc8000fffe03f */
[----:B------:R-:W-:Y:S01]  /*3820*/  PLOP3.LUT P1, PT, PT, PT, UP0, 0x80, 0x0 ;  /* 0x000000000000781c */ /* 0x000fe20003f2f008 */
[----:B----4-:R-:W-:-:S09]  /*3830*/  UPRMT UR22, UR6, 0x654, UR22 ;  /* 0x0000065406167896 */ /* 0x010fd20008000016 */
[----:B------:R-:W-:Y:S03]  /*3840*/  SYNCS.ARRIVE.TRANS64.RED.A1T0 RZ, [UR22], RZ ;  /* 0x000000ffffff79a7 */ /* 0x000fe60008100416 */
[----:B------:R-:W-:Y:S05]  /*3850*/  @!P1 BRA `(.L_x_9435) ;  /* 0x0000002000dc9947 */ /* 0x000fea0003800000 */
[----:B---3--:R-:W-:Y:S01]  /*3860*/  IMAD.MOV.U32 R9, RZ, RZ, R4 ;  /* 0x000000ffff097224 */ /* 0x008fe200078e0004 */
[----:B------:R-:W-:Y:S01]  /*3870*/  UIADD3 UR43, UR43, -0x2, URZ ;  /* 0xfffffffe2b2b7890 */ /* 0x000fe2000fffe03f */
[----:B01----:R-:W-:Y:S01]  /*3880*/  IMAD.MOV.U32 R8, RZ, RZ, R3 ;  /* 0x000000ffff087224 */ /* 0x003fe200078e0003 */
[----:B------:R-:W-:Y:S01]  /*3890*/  ULDC UR25, c[0x0][0x9d8] ;  /* 0x0002760000197ab9 */ /* 0x000fe20000000800 */
[----:B------:R-:W-:-:S09]  /*38a0*/  ULDC UR22, c[0x0][0x988] ;  /* 0x0002620000167ab9 */ /* 0x000fd20000000800 */
.L_x_9446:
[----:B------:R-:W-:Y:S01]  /*38b0*/  UIADD3 UR36, UR36, 0x1, URZ ;  /* 0x0000000124247890 */ /* 0x000fe2000fffe03f */
[----:B--2---:R-:W-:Y:S01]  /*38c0*/  MOV R0, UR43 ;  /* 0x0000002b00007c02 */ /* 0x004fe20008000f00 */
[----:B------:R-:W-:Y:S02]  /*38d0*/  UIADD3 UR43, UR43, -0x1, URZ ;  /* 0xffffffff2b2b7890 */ /* 0x000fe4000fffe03f */
[----:B------:R-:W-:Y:S01]  /*38e0*/  UISETP.NE.AND UP0, UPT, UR36, 0x2, UPT ;  /* 0x000000022400788c */ /* 0x000fe2000bf05270 */
[----:B------:R-:W-:-:S03]  /*38f0*/  ISETP.GT.AND P1, PT, R0, RZ, PT ;  /* 0x000000ff0000720c */ /* 0x000fc60003f24270 */
[----:B------:R-:W-:Y:S02]  /*3900*/  USEL UR6, URZ, 0x1, UP0 ;  /* 0x000000013f067887 */ /* 0x000fe40008000000 */
[----:B------:R-:W-:Y:S02]  /*3910*/  USEL UR36, UR36, URZ, UP0 ;  /* 0x0000003f24247287 */ /* 0x000fe40008000000 */
[----:B------:R-:W-:Y:S01]  /*3920*/  ULOP3.LUT UR46, UR46, UR6, URZ, 0x3c, !UPT ;  /* 0x000000062e2e7292 */ /* 0x000fe2000f8e3c3f */
[----:B01----:R-:W-:Y:S11]  /*3930*/  @!P0 BRA `(.L_x_9436) ;  /* 0x0000000000048947 */ /* 0x003ff60003800000 */
[----:B------:R-:W-:Y:S01]  /*3940*/  BPT.TRAP 0x1 ;  /* 0x000000040000795c */ /* 0x000fe20000300000 */
.L_x_9436:
        /* <DEDUP_REMOVED lines=9> */
.L_x_9437:
[----:B-1----:R-:W-:Y:S05]  /*39e0*/  @P2 BRA `(.L_x_9438) ;  /* 0x0000000000082947 */ /* 0x002fea0003800000 */
[----:B------:R-:W1:Y:S02]  /*39f0*/  SYNCS.PHASECHK.TRANS64.TRYWAIT P2, [UR24+0x22830], R7 ;  /* 0x02283007ff0075a7 */ /* 0x000e640008040158 */
[----:B-1----:R-:W-:Y:S05]  /*3a00*/  @!P2 BRA `(.L_x_9439) ;  /* 0x000000ac0060a947 */ /* 0x002fea0003800000 */
.L_x_9438:
[----:B------:R-:W-:Y:S01]  /*3a10*/  UIMAD UR6, UR36, 0x300, UR20 ;  /* 0x00000300240678a4 */ /* 0x000fe2000f8e0214 */
[----:B------:R-:W-:Y:S01]  /*3a20*/  WARPGROUP.ARRIVE ;  /* 0x00000000000079c5 */ /* 0x000fe20000000000 */
[----:B------:R-:W-:Y:S01]  /*3a30*/  UMOV UR7, 0x40000040 ;  /* 0x4000004000077882 */ /* 0x000fe20000000000 */
[----:B------:R-:W-:Y:S01]  /*3a40*/  UMOV UR11, 0x40000040 ;  /* 0x40000040000b7882 */ /* 0x000fe20000000000 */
[----:B------:R-:W-:-:S03]  /*3a50*/  UIADD3 UR10, UR6, 0x2, URZ ;  /* 0x00000002060a7890 */ /* 0x000fc6000fffe03f */
[----:B-1----:R-:W1:Y:S01]  /*3a60*/  S2R R0, SR_TID.X ;  /* 0x0000000000007919 */ /* 0x002e620000002100 */
[----:B------:R-:W-:Y:S01]  /*3a70*/  UIADD3 UR14, UR6, 0x4, URZ ;  /* 0x00000004060e7890 */ /* 0x000fe2000fffe03f */
[----:B------:R-:W-:Y:S01]  /*3a80*/  UMOV UR15, 0x40000040 ;  /* 0x40000040000f7882 */ /* 0x000fe20000000000 */
[----:B------:R-:W-:Y:S01]  /*3a90*/  HGMMA.64x96x16.F32 R152, gdesc[UR4], RZ, !UPT, gsb0 ;  /* 0x01600000049879f0 */ /* 0x000fe2000c0008ff */
[----:B------:R-:W-:Y:S01]  /*3aa0*/  UIADD3 UR18, UR6, 0x6, URZ ;  /* 0x0000000606127890 */ /* 0x000fe2000fffe03f */
[----:B------:R-:W-:Y:S01]  /*3ab0*/  UMOV UR19, 0x40000040 ;  /* 0x4000004000137882 */ /* 0x000fe20000000000 */
[----:B-1----:R-:W-:-:S04]  /*3ac0*/  SHF.R.U32.HI R211, RZ, 0x7, R0 ;  /* 0x00000007ffd37819 */ /* 0x002fc80000011600 */
        /* <DEDUP_REMOVED lines=14> */
.L_x_9440:
        /* <DEDUP_REMOVED lines=36> */
[----:B------:R-:W-:Y:S01]  /*3df0*/  UMOV UR10, UR22 ;  /* 0x00000016000a7c82 */ /* 0x000fe20008000000 */
[----:B------:R-:W-:Y:S01]  /*3e00*/  FMUL.FTZ R175, R175, UR25 ;  /* 0x00000019afaf7c20 */ /* 0x000fe20008410000 */
[----:B------:R-:W3:Y:S01]  /*3e10*/  MUFU.TANH R21, R21 ;  /* 0x0000001500157308 */ /* 0x000ee20000002400 */
        /* <DEDUP_REMOVED lines=12> */
[----:B------:R-:W-:-:S03]  /*3ee0*/  UIADD3 UR6, UR24, 0x22840, URZ ;  /* 0x0002284018067890 */ /* 0x000fc6000fffe03f */
[----:B------:R-:W2:Y:S01]  /*3ef0*/  MUFU.TANH R155, R155 ;  /* 0x0000009b009b7308 */ /* 0x000ea20000002400 */
[----:B---3--:R-:W-:Y:S01]  /*3f00*/  FMNMX.FTZ R172, R21, R172, !PT ;  /* 0x000000ac15ac7209 */ /* 0x008fe20007810000 */
[----:B------:R-:W-:-:S06]  /*3f10*/  UPRMT UR6, UR23, 0x654, UR6 ;  /* 0x0000065417067896 */ /* 0x000fcc0008000006 */
[----:B------:R-:W3:Y:S01]  /*3f20*/  MUFU.TANH R157, R157 ;  /* 0x0000009d009d7308 */ /* 0x000ee20000002400 */
[----:B----4-:R-:W-:Y:S02]  /*3f30*/  FMNMX.FTZ R172, R153, R172, !PT ;  /* 0x000000ac99ac7209 */ /* 0x010fe40007810000 */
[----:B------:R-:W-:Y:S05]  /*3f40*/  SYNCS.ARRIVE.TRANS64.RED.A1T0 RZ, [UR6], RZ ;  /* 0x000000ffffff79a7 */ /* 0x000fea0008100406 */
        /* <DEDUP_REMOVED lines=10> */
[----:B---3--:R-:W-:Y:S01]  /*3ff0*/  FMNMX.FTZ R176, R163, R174, !PT ;  /* 0x000000aea3b07209 */ /* 0x008fe20007810000 */
[----:B------:R-:W-:-:S06]  /*4000*/  FMUL.FTZ R174, R192, UR25 ;  /* 0x00000019c0ae7c20 */ /* 0x000fcc0008410000 */
[----:B------:R-:W3:Y:S01]  /*4010*/  MUFU.TANH R167, R167 ;  /* 0x000000a700a77308 */ /* 0x000ee20000002400 */
[----:B----4-:R-:W-:Y:S01]  /*4020*/  FMNMX.FTZ R3, R165, R176, !PT ;  /* 0x000000b0a5037209 */ /* 0x010fe20007810000 */
[----:B------:R-:W-:-:S06]  /*4030*/  FMUL.FTZ R176, R193, UR25 ;  /* 0x00000019c1b07c20 */ /* 0x000fcc0008410000 */
[----:B------:R-:W4:Y:S01]  /*4040*/  MUFU.TANH R168, R168 ;  /* 0x000000a800a87308 */ /* 0x000f220000002400 */
[----:B--2---:R-:W-:-:S07]  /*4050*/  FMNMX.FTZ R180, R166, R3, !PT ;  /* 0x00000003a6b47209 */ /* 0x004fce0007810000 */
[----:B------:R-:W2:Y:S01]  /*4060*/  MUFU.TANH R169, R169 ;  /* 0x000000a900a97308 */ /* 0x000ea20000002400 */
[----:B---3--:R-:W-:-:S07]  /*4070*/  FMNMX.FTZ R3, R167, R180, !PT ;  /* 0x000000b4a7037209 */ /* 0x008fce0007810000 */
[----:B------:R-:W3:Y:S01]  /*4080*/  MUFU.TANH R170, R170 ;  /* 0x000000aa00aa7308 */ /* 0x000ee20000002400 */
[----:B----4-:R-:W-:-:S07]  /*4090*/  FMNMX.FTZ R180, R168, R3, !PT ;  /* 0x00000003a8b47209 */ /* 0x010fce0007810000 */
        /* <DEDUP_REMOVED lines=17> */
[----:B------:R-:W-:Y:S01]  /*41b0*/  FMUL.FTZ R184, R186, UR25 ;  /* 0x00000019bab87c20 */ /* 0x000fe20008410000 */
[----:B------:R-:W-:Y:S01]  /*41c0*/  FMUL.FTZ R186, R190, UR25 ;  /* 0x00000019beba7c20 */ /* 0x000fe20008410000 */
[----:B------:R-:W-:-:S04]  /*41d0*/  FMUL.FTZ R190, R198, UR25 ;  /* 0x00000019c6be7c20 */ /* 0x000fc80008410000 */
[----:B------:R-:W3:Y:S01]  /*41e0*/  MUFU.TANH R12, R12 ;  /* 0x0000000c000c7308 */ /* 0x000ee20000002400 */
[----:B----4-:R-:W-:-:S05]  /*41f0*/  FMNMX.FTZ R3, R180, R3, !PT ;  /* 0x00000003b4037209 */ /* 0x010fca0007810000 */
[----:B------:R-:W4:Y:S02]  /*4200*/  SHFL.BFLY PT, R188, R3, 0x2, 0x1f ;  /* 0x0c401f0003bc7f89 */ /* 0x000f2400000e0000 */
[----:B------:R-:W5:Y:S01]  /*4210*/  MUFU.TANH R15, R15 ;  /* 0x0000000f000f7308 */ /* 0x000f620000002400 */
[----:B--2---:R-:W-:-:S07]  /*4220*/  FMNMX.FTZ R193, R10, R9, !PT ;  /* 0x000000090ac17209 */ /* 0x004fce0007810000 */
[----:B------:R-:W2:Y:S08]  /*4230*/  MUFU.TANH R20, R20 ;  /* 0x0000001400147308 */ /* 0x000eb00000002400 */
[----:B------:R-:W0:Y:S01]  /*4240*/  MUFU.TANH R152, R152 ;  /* 0x0000009800987308 */ /* 0x000e220000002400 */
[----:B----4-:R-:W-:Y:S01]  /*4250*/  FMNMX.FTZ R177, R3, R188, !PT ;  /* 0x000000bc03b17209 */ /* 0x010fe20007810000 */
[----:B------:R-:W-:-:S06]  /*4260*/  FMUL.FTZ R188, R194, UR25 ;  /* 0x00000019c2bc7c20 */ /* 0x000fcc0008410000 */
[----:B------:R-:W4:Y:S01]  /*4270*/  MUFU.TANH R154, R154 ;  /* 0x0000009a009a7308 */ /* 0x000f220000002400 */
[----:B------:R-:W1:Y:S07]  /*4280*/  SHFL.BFLY PT, R192, R177, 0x1, 0x1f ;  /* 0x0c201f00b1c07f89 */ /* 0x000e6e00000e0000 */
[----:B------:R-:W4:Y:S08]  /*4290*/  MUFU.TANH R156, R156 ;  /* 0x0000009c009c7308 */ /* 0x000f300000002400 */
[----:B------:R-:W4:Y:S08]  /*42a0*/  MUFU.TANH R158, R158 ;  /* 0x0000009e009e7308 */ /* 0x000f300000002400 */
[----:B------:R-:W4:Y:S01]  /*42b0*/  MUFU.TANH R160, R160 ;  /* 0x000000a000a07308 */ /* 0x000f220000002400 */
[----:B-1----:R-:W-:-:S05]  /*42c0*/  FMNMX.FTZ R3, R177, R192, !PT ;  /* 0x000000c0b1037209 */ /* 0x002fca0007810000 */
[C---:B------:R-:W-:Y:S01]  /*42d0*/  FADD.FTZ R8, -R3.reuse, R8 ;  /* 0x0000000803087221 */ /* 0x040fe20000010100 */
[----:B------:R-:W-:Y:S01]  /*42e0*/  FMUL.FTZ R212, R3, UR10 ;  /* 0x0000000a03d47c20 */ /* 0x000fe20008410000 */
[----:B------:R-:W1:Y:S02]  /*42f0*/  MUFU.TANH R162, R162 ;  /* 0x000000a200a27308 */ /* 0x000e640000002400 */
[----:B------:R-:W-:Y:S01]  /*4300*/  FMUL.FTZ R177, R8, UR10 ;  /* 0x0000000a08b17c20 */ /* 0x000fe20008410000 */
[----:B---3--:R-:W-:Y:S01]  /*4310*/  FMNMX.FTZ R8, R12, R193, !PT ;  /* 0x000000c10c087209 */ /* 0x008fe20007810000 */
[--C-:B------:R-:W-:Y:S01]  /*4320*/  FFMA.FTZ R192, R11, UR10, -R212.reuse ;  /* 0x0000000a0bc07c23 */ /* 0x100fe200080108d4 */
[--C-:B------:R-:W-:Y:S01]  /*4330*/  FFMA.FTZ R195, R4, UR10, -R212.reuse ;  /* 0x0000000a04c37c23 */ /* 0x100fe200080108d4 */
[--C-:B------:R-:W-:Y:S01]  /*4340*/  FFMA.FTZ R194, R153, UR10, -R212.reuse ;  /* 0x0000000a99c27c23 */ /* 0x100fe200080108d4 */
[----:B-----5:R-:W-:Y:S01]  /*4350*/  FMNMX.FTZ R11, R15, R8, !PT ;  /* 0x000000080f0b7209 */ /* 0x020fe20007810000 */
[----:B------:R-:W3:Y:S01]  /*4360*/  MUFU.TANH R164, R164 ;  /* 0x000000a400a47308 */ /* 0x000ee20000002400 */
[--C-:B------:R-:W-:Y:S01]  /*4370*/  FFMA.FTZ R198, R165, UR10, -R212.reuse ;  /* 0x0000000aa5c67c23 */ /* 0x100fe200080108d4 */
[--C-:B------:R-:W-:Y:S01]  /*4380*/  FFMA.FTZ R210, R14, UR10, -R212.reuse ;  /* 0x0000000a0ed27c23 */ /* 0x100fe200080108d4 */
[----:B--2---:R-:W-:Y:S01]  /*4390*/  FMNMX.FTZ R11, R20, R11, !PT ;  /* 0x0000000b140b7209 */ /* 0x004fe20007810000 */
[--C-:B------:R-:W-:Y:S01]  /*43a0*/  FFMA.FTZ R165, R167, UR10, -R212.reuse ;  /* 0x0000000aa7a57c23 */ /* 0x100fe200080108d4 */
[--C-:B------:R-:W-:Y:S01]  /*43b0*/  FFMA.FTZ R14, R155, UR10, -R212.reuse ;  /* 0x0000000a9b0e7c23 */ /* 0x100fe200080108d4 */
[--C-:B------:R-:W-:Y:S01]  /*43c0*/  FFMA.FTZ R167, R169, UR10, -R212.reuse ;  /* 0x0000000aa9a77c23 */ /* 0x100fe200080108d4 */
[----:B0-----:R-:W-:Y:S01]  /*43d0*/  FMNMX.FTZ R11, R152, R11, !PT ;  /* 0x0000000b980b7209 */ /* 0x001fe20007810000 */
[----:B------:R-:W0:Y:S01]  /*43e0*/  MUFU.TANH R175, R175 ;  /* 0x000000af00af7308 */ /* 0x000e220000002400 */
[--C-:B------:R-:W-:Y:S01]  /*43f0*/  FFMA.FTZ R169, R171, UR10, -R212.reuse ;  /* 0x0000000aaba97c23 */ /* 0x100fe200080108d4 */
[--C-:B------:R-:W-:Y:S01]  /*4400*/  FFMA.FTZ R171, R173, UR10, -R212.reuse ;  /* 0x0000000aadab7c23 */ /* 0x100fe200080108d4 */
[----:B----4-:R-:W-:Y:S01]  /*4410*/  FMNMX.FTZ R11, R154, R11, !PT ;  /* 0x0000000b9a0b7209 */ /* 0x010fe20007810000 */
[--C-:B------:R-:W-:Y:S01]  /*4420*/  FFMA.FTZ R173, R176, UR10, -R212.reuse ;  /* 0x0000000ab0ad7c23 */ /* 0x100fe200080108d4 */
[--C-:B------:R-:W-:Y:S01]  /*4430*/  FFMA.FTZ R197, R13, UR10, -R212.reuse ;  /* 0x0000000a0dc57c23 */ /* 0x100fe200080108d4 */
[--C-:B------:R-:W-:Y:S01]  /*4440*/  FFMA.FTZ R21, R21, UR10, -R212.reuse ;  /* 0x0000000a15157c23 */ /* 0x100fe200080108d4 */
[----:B------:R-:W-:Y:S01]  /*4450*/  FMNMX.FTZ R11, R156, R11, !PT ;  /* 0x0000000b9c0b7209 */ /* 0x000fe20007810000 */
[----:B------:R-:W2:Y:S01]  /*4460*/  MUFU.TANH R178, R178 ;  /* 0x000000b200b27308 */ /* 0x000ea20000002400 */
[--C-:B------:R-:W-:Y:S01]  /*4470*/  FFMA.FTZ R193, R157, UR10, -R212.reuse ;  /* 0x0000000a9dc17c23 */ /* 0x100fe200080108d4 */
[--C-:B------:R-:W-:Y:S01]  /*4480*/  FFMA.FTZ R13, R159, UR10, -R212.reuse ;  /* 0x0000000a9f0d7c23 */ /* 0x100fe200080108d4 */
[----:B------:R-:W-:Y:S01]  /*4490*/  FMNMX.FTZ R11, R158, R11, !PT ;  /* 0x0000000b9e0b7209 */ /* 0x000fe20007810000 */
[--C-:B------:R-:W-:Y:S01]  /*44a0*/  FFMA.FTZ R180, R180, UR10, -R212.reuse ;  /* 0x0000000ab4b47c23 */ /* 0x100fe200080108d4 */
[--C-:B------:R-:W-:Y:S01]  /*44b0*/  FFMA.FTZ R8, R166, UR10, -R212.reuse ;  /* 0x0000000aa6087c23 */ /* 0x100fe200080108d4 */
[--C-:B------:R-:W-:Y:S01]  /*44c0*/  FFMA.FTZ R166, R168, UR10, -R212.reuse ;  /* 0x0000000aa8a67c23 */ /* 0x100fe200080108d4 */
[----:B------:R-:W-:Y:S01]  /*44d0*/  FMNMX.FTZ R11, R160, R11, !PT ;  /* 0x0000000ba00b7209 */ /* 0x000fe20007810000 */
[----:B------:R-:W4:Y:S01]  /*44e0*/  MUFU.TANH R179, R179 ;  /* 0x000000b300b37308 */ /* 0x000f220000002400 */
[--C-:B------:R-:W-:Y:S01]  /*44f0*/  FFMA.FTZ R168, R170, UR10, -R212.reuse ;  /* 0x0000000aaaa87c23 */ /* 0x100fe200080108d4 */
[--C-:B------:R-:W-:Y:S01]  /*4500*/  FFMA.FTZ R170, R172, UR10, -R212.reuse ;  /* 0x0000000aacaa7c23 */ /* 0x100fe200080108d4 */
[----:B-1----:R-:W-:Y:S01]  /*4510*/  FMNMX.FTZ R11, R162, R11, !PT ;  /* 0x0000000ba20b7209 */ /* 0x002fe20007810000 */
[--C-:B------:R-:W-:Y:S01]  /*4520*/  FFMA.FTZ R172, R174, UR10, -R212.reuse ;  /* 0x0000000aaeac7c23 */ /* 0x100fe200080108d4 */
[--C-:B------:R-:W-:Y:S01]  /*4530*/  FFMA.FTZ R174, R181, UR10, -R212.reuse ;  /* 0x0000000ab5ae7c23 */ /* 0x100fe200080108d4 */
[----:B------:R-:W-:Y:S01]  /*4540*/  FFMA.FTZ R196, R161, UR10, -R212 ;  /* 0x0000000aa1c47c23 */ /* 0x000fe200080108d4 */
[----:B---3--:R-:W-:Y:S01]  /*4550*/  FMNMX.FTZ R4, R164, R11, !PT ;  /* 0x0000000ba4047209 */ /* 0x008fe20007810000 */
[----:B------:R-:W1:Y:S03]  /*4560*/  MUFU.TANH R182, R182 ;  /* 0x000000b600b67308 */ /* 0x000e660000002400 */
[----:B0-----:R-:W-:-:S04]  /*4570*/  FMNMX.FTZ R11, R175, R4, !PT ;  /* 0x00000004af0b7209 */ /* 0x001fc80007810000 */
[----:B--2---:R-:W-:Y:S01]  /*4580*/  FMNMX.FTZ R4, R178, R11, !PT ;  /* 0x0000000bb2047209 */ /* 0x004fe20007810000 */
[----:B------:R-:W0:Y:S03]  /*4590*/  MUFU.TANH R183, R183 ;  /* 0x000000b700b77308 */ /* 0x000e260000002400 */
[----:B----4-:R-:W-:-:S05]  /*45a0*/  FMNMX.FTZ R11, R179, R4, !PT ;  /* 0x00000004b30b7209 */ /* 0x010fca0007810000 */
[----:B------:R-:W2:Y:S01]  /*45b0*/  MUFU.TANH R184, R184 ;  /* 0x000000b800b87308 */ /* 0x000ea20000002400 */
[----:B-1----:R-:W-:-:S07]  /*45c0*/  FMNMX.FTZ R4, R182, R11, !PT ;  /* 0x0000000bb6047209 */ /* 0x002fce0007810000 */
[----:B------:R-:W1:Y:S01]  /*45d0*/  MUFU.TANH R185, R185 ;  /* 0x000000b900b97308 */ /* 0x000e620000002400 */
[----:B0-----:R-:W-:-:S07]  /*45e0*/  FMNMX.FTZ R11, R183, R4, !PT ;  /* 0x00000004b70b7209 */ /* 0x001fce0007810000 */
[----:B------:R-:W0:Y:S01]  /*45f0*/  MUFU.TANH R186, R186 ;  /* 0x000000ba00ba7308 */ /* 0x000e220000002400 */
[----:B--2---:R-:W-:-:S07]  /*4600*/  FMNMX.FTZ R4, R184, R11, !PT ;  /* 0x0000000bb8047209 */ /* 0x004fce0007810000 */
[----:B------:R-:W2:Y:S01]  /*4610*/  MUFU.TANH R187, R187 ;  /* 0x000000bb00bb7308 */ /* 0x000ea20000002400 */
[----:B-1----:R-:W-:-:S07]  /*4620*/  FMNMX.FTZ R11, R185, R4, !PT ;  /* 0x00000004b90b7209 */ /* 0x002fce0007810000 */
[----:B------:R-:W1:Y:S01]  /*4630*/  MUFU.TANH R188, R188 ;  /* 0x000000bc00bc7308 */ /* 0x000e620000002400 */
[----:B0-----:R-:W-:-:S07]  /*4640*/  FMNMX.FTZ R4, R186, R11, !PT ;  /* 0x0000000bba047209 */ /* 0x001fce0007810000 */
[----:B------:R-:W0:Y:S01]  /*4650*/  MUFU.TANH R189, R189 ;  /* 0x000000bd00bd7308 */ /* 0x000e220000002400 */
[----:B--2---:R-:W-:-:S07]  /*4660*/  FMNMX.FTZ R11, R187, R4, !PT ;  /* 0x00000004bb0b7209 */ /* 0x004fce0007810000 */
[----:B------:R-:W2:Y:S01]  /*4670*/  MUFU.TANH R190, R190 ;  /* 0x000000be00be7308 */ /* 0x000ea20000002400 */
[----:B-1----:R-:W-:Y:S01]  /*4680*/  FMNMX.FTZ R4, R188, R11, !PT ;  /* 0x0000000bbc047209 */ /* 0x002fe20007810000 */
[----:B------:R-:W-:-:S06]  /*4690*/  FFMA.FTZ R11, R163, UR10, -R212 ;  /* 0x0000000aa30b7c23 */ /* 0x000fcc00080108d4 */
[----:B------:R-:W1:Y:S01]  /*46a0*/  MUFU.TANH R191, R191 ;  /* 0x000000bf00bf7308 */ /* 0x000e620000002400 */
[----:B0-----:R-:W-:-:S07]  /*46b0*/  FMNMX.FTZ R153, R189, R4, !PT ;  /* 0x00000004bd997209 */ /* 0x001fce0007810000 */
[----:B------:R-:W0:Y:S01]  /*46c0*/  MUFU.EX2 R177, R177 ;  /* 0x000000b100b17308 */ /* 0x000e220000000800 */
[----:B--2---:R-:W-:-:S07]  /*46d0*/  FMNMX.FTZ R4, R190, R153, !PT ;  /* 0x00000099be047209 */ /* 0x004fce0007810000 */
        /* <DEDUP_REMOVED lines=11> */
[----:B------:R-:W0:Y:S01]  /*4790*/  MUFU.EX2 R197, R197 ;  /* 0x000000c500c57308 */ /* 0x000e220000000800 */
[----:B--2---:R-:W-:Y:S01]  /*47a0*/  FFMA.FTZ R6, R177, R6, R192 ;  /* 0x00000006b1067223 */ /* 0x004fe200000100c0 */
        /* <DEDUP_REMOVED lines=11> */
[----:B------:R-:W-:Y:S01]  /*4860*/  FMUL.FTZ R56, R56, R177 ;  /* 0x000000b138387220 */ /* 0x000fe20000410000 */
[----:B-1----:R-:W-:Y:S01]  /*4870*/  FMNMX.FTZ R153, R4, R153, !PT ;  /* 0x0000009904997209 */ /* 0x002fe20007810000 */
[-C--:B------:R-:W-:Y:S01]  /*4880*/  FMUL.FTZ R57, R57, R177.reuse ;  /* 0x000000b139397220 */ /* 0x080fe20000410000 */
[----:B------:R-:W1:Y:S01]  /*4890*/  MUFU.EX2 R21, R21 ;  /* 0x0000001500157308 */ /* 0x000e620000000800 */
[----:B0-----:R-:W-:Y:S01]  /*48a0*/  FADD.FTZ R181, R197, R6 ;  /* 0x00000006c5b57221 */ /* 0x001fe20000010000 */
[-C--:B------:R-:W-:Y:S01]  /*48b0*/  FMUL.FTZ R60, R60, R177.reuse ;  /* 0x000000b13c3c7220 */ /* 0x080fe20000410000 */
[----:B------:R-:W0:Y:S01]  /*48c0*/  SHFL.BFLY PT, R4, R153, 0x1, 0x1f ;  /* 0x0c201f0099047f89 */ /* 0x000e2200000e0000 */
        /* <DEDUP_REMOVED lines=45> */
[--C-:B0-----:R-:W-:Y:S01]  /*4ba0*/  FFMA.FTZ R180, R158, UR10, -R155.reuse ;  /* 0x0000000a9eb47c23 */ /* 0x101fe2000801089b */
[----:B------:R-:W0:Y:S01]  /*4bb0*/  MUFU.EX2 R153, R153 ;  /* 0x0000009900997308 */ /* 0x000e220000000800 */
[----:B------:R-:W-:Y:S01]  /*4bc0*/  FFMA.FTZ R161, R160, UR10, -R155 ;  /* 0x0000000aa0a17c23 */ /* 0x000fe2000801089b */
[----:B--2---:R-:W-:Y:S01]  /*4bd0*/  FADD.FTZ R154, R210, R181 ;  /* 0x000000b5d29a7221 */ /* 0x004fe20000010000 */
[--C-:B------:R-:W-:Y:S01]  /*4be0*/  FFMA.FTZ R162, R162, UR10, -R155.reuse ;  /* 0x0000000aa2a27c23 */ /* 0x100fe2000801089b */
[--C-:B------:R-:W-:Y:S01]  /*4bf0*/  FFMA.FTZ R6, R183, UR10, -R155.reuse ;  /* 0x0000000ab7067c23 */ /* 0x100fe2000801089b */
[--C-:B------:R-:W-:Y:S01]  /*4c00*/  FFMA.FTZ R182, R182, UR10, -R155.reuse ;  /* 0x0000000ab6b67c23 */ /* 0x100fe2000801089b */
[----:B-1----:R-:W-:Y:S01]  /*4c10*/  FADD.FTZ R183, R21, R154 ;  /* 0x0000009a15b77221 */ /* 0x002fe20000010000 */
[--C-:B------:R-:W-:Y:S01]  /*4c20*/  FFMA.FTZ R185, R185, UR10, -R155.reuse ;  /* 0x0000000ab9b97c23 */ /* 0x100fe2000801089b */
[----:B------:R-:W1:Y:S01]  /*4c30*/  MUFU.EX2 R10, R10 ;  /* 0x0000000a000a7308 */ /* 0x000e620000000800 */
[----:B------:R-:W-:Y:S01]  /*4c40*/  FFMA.FTZ R181, R186, UR10, -R155 ;  /* 0x0000000abab57c23 */ /* 0x000fe2000801089b */
[----:B---3--:R-:W-:Y:S01]  /*4c50*/  FADD.FTZ R183, R194, R183 ;  /* 0x000000b7c2b77221 */ /* 0x008fe20000010000 */
[--C-:B------:R-:W-:Y:S01]  /*4c60*/  FFMA.FTZ R187, R187, UR10, -R155.reuse ;  /* 0x0000000abbbb7c23 */ /* 0x100fe2000801089b */
[--C-:B------:R-:W-:Y:S01]  /*4c70*/  FFMA.FTZ R188, R188, UR10, -R155.reuse ;  /* 0x0000000abcbc7c23 */ /* 0x100fe2000801089b */
[----:B------:R-:W-:Y:S01]  /*4c80*/  FFMA.FTZ R189, R189, UR10, -R155 ;  /* 0x0000000abdbd7c23 */ /* 0x000fe2000801089b */
[----:B----4-:R-:W-:Y:S01]  /*4c90*/  FADD.FTZ R154, R14, R183 ;  /* 0x000000b70e9a7221 */ /* 0x010fe20000010000 */
[----:B------:R-:W-:Y:S01]  /*4ca0*/  FFMA.FTZ R190, R190, UR10, -R155 ;  /* 0x0000000abebe7c23 */ /* 0x000fe2000801089b */
[----:B------:R-:W2:Y:S01]  /*4cb0*/  MUFU.EX2 R12, R12 ;  /* 0x0000000c000c7308 */ /* 0x000ea20000000800 */
[----:B0-----:R-:W-:Y:S01]  /*4cc0*/  FFMA.FTZ R179, R176, R5, R153 ;  /* 0x00000005b0b37223 */ /* 0x001fe20000010099 */
[----:B------:R-:W-:Y:S01]  /*4cd0*/  FADD.FTZ R154, R193, R154 ;  /* 0x0000009ac19a7221 */ /* 0x000fe20000010000 */
[----:B------:R-:W-:Y:S01]  /*4ce0*/  FFMA.FTZ R191, R191, UR10, -R155 ;  /* 0x0000000abfbf7c23 */ /* 0x000fe2000801089b */
        /* <DEDUP_REMOVED lines=14> */
[----:B------:R-:W-:Y:S01]  /*4dd0*/  FFMA.FTZ R179, R184, UR10, -R155 ;  /* 0x0000000ab8b37c23 */ /* 0x000fe2000801089b */
        /* <DEDUP_REMOVED lines=38> */
[C---:B-1----:R-:W-:Y:S01]  /*5040*/  FADD.FTZ R152, R180.reuse, R183 ;  /* 0x000000b7b4987221 */ /* 0x042fe20000010000 */
[----:B------:R-:W-:Y:S01]  /*5050*/  F2FP.F16.F32.PACK_AB R159, R180, R159 ;  /* 0x0000009fb49f723e */ /* 0x000fe200000000ff */
        /* <DEDUP_REMOVED lines=21> */
[----:B------:R-:W-:Y:S01]  /*51b0*/  MUFU.EX2 R163, R163 ;  /* 0x000000a300a37308 */ /* 0x000fe20000000800 */
[----:B-1----:R-:W-:Y:S01]  /*51c0*/  FADD.FTZ R158, R162, R155 ;  /* 0x0000009ba29e7221 */ /* 0x002fe20000010000 */
[----:B------:R-:W-:Y:S01]  /*51d0*/  F2FP.F16.F32.PACK_AB R155, R15, R12 ;  /* 0x0000000c0f9b723e */ /* 0x000fe200000000ff */
[-C--:B------:R-:W-:Y:S01]  /*51e0*/  FMUL.FTZ R90, R90, R176.reuse ;  /* 0x000000b05a5a7220 */ /* 0x080fe20000410000 */
[----:B------:R-:W-:Y:S01]  /*51f0*/  F2FP.F16.F32.PACK_AB R161, R162, R161 ;  /* 0x000000a1a2a1723e */ /* 0x000fe200000000ff */
        /* <DEDUP_REMOVED lines=21> */
[----:B------:R-:W-:Y:S01]  /*5350*/  F2FP.F16.F32.PACK_AB R156, R194, R21 ;  /* 0x00000015c29c723e */ /* 0x000fe200000000ff */
        /* <DEDUP_REMOVED lines=18> */
[----:B------:R-:W-:-:S03]  /*5480*/  FMUL.FTZ R151, R151, R176 ;  /* 0x000000b097977220 */ /* 0x000fc60000410000 */
[----:B------:R-:W-:Y:S08]  /*5490*/  MUFU.EX2 R178, R178 ;  /* 0x000000b200b27308 */ /* 0x000ff00000000800 */
[----:B------:R-:W1:Y:S01]  /*54a0*/  MUFU.EX2 R165, R165 ;  /* 0x000000a500a57308 */ /* 0x000e620000000800 */
[----:B0-----:R-:W-:-:S07]  /*54b0*/  FADD.FTZ R160, R8, R183 ;  /* 0x000000b708a07221 */ /* 0x001fce0000010000 */
[----:B------:R-:W0:Y:S08]  /*54c0*/  MUFU.EX2 R5, R182 ;  /* 0x000000b600057308 */ /* 0x000e300000000800 */
[----:B------:R2:W-:Y:S01]  /*54d0*/  MUFU.EX2 R182, R185 ;  /* 0x000000b900b67308 */ /* 0x0005e20000000800 */
[----:B-1----:R-:W-:Y:S01]  /*54e0*/  FADD.FTZ R21, R165, R160 ;  /* 0x000000a0a5157221 */ /* 0x002fe20000010000 */
[----:B------:R-:W-:-:S06]  /*54f0*/  F2FP.F16.F32.PACK_AB R160, R196, R13 ;  /* 0x0000000dc4a0723e */ /* 0x000fcc00000000ff */
[----:B------:R-:W1:Y:S01]  /*5500*/  MUFU.EX2 R166, R166 ;  /* 0x000000a600a67308 */ /* 0x000e620000000800 */
[----:B--2---:R-:W-:Y:S01]  /*5510*/  FADD.FTZ R185, R163, R158 ;  /* 0x0000009ea3b97221 */ /* 0x004fe20000010000 */
[----:B------:R-:W-:Y:S02]  /*5520*/  F2FP.F16.F32.PACK_AB R158, R193, R14 ;  /* 0x0000000ec19e723e */ /* 0x000fe400000000ff */
[C---:B------:R-:W-:Y:S01]  /*5530*/  F2FP.F16.F32.PACK_AB R163, R164.reuse, R163 ;  /* 0x000000a3a4a3723e */ /* 0x040fe200000000ff */
[----:B------:R-:W-:Y:S01]  /*5540*/  FADD.FTZ R12, R164, R185 ;  /* 0x000000b9a40c7221 */ /* 0x000fe20000010000 */
[----:B------:R-:W-:Y:S02]  /*5550*/  F2FP.F16.F32.PACK_AB R164, R165, R8 ;  /* 0x00000008a5a4723e */ /* 0x000fe400000000ff */
[----:B------:R-:W2:Y:S01]  /*5560*/  MUFU.EX2 R6, R6 ;  /* 0x0000000600067308 */ /* 0x000ea20000000800 */
[----:B------:R-:W-:Y:S01]  /*5570*/  FADD.FTZ R15, R175, R12 ;  /* 0x0000000caf0f7221 */ /* 0x000fe20000010000 */
[----:B------:R-:W-:-:S03]  /*5580*/  F2FP.F16.F32.PACK_AB R165, R178, R175 ;  /* 0x000000afb2a5723e */ /* 0x000fc600000000ff */
[----:B------:R-:W-:-:S03]  /*5590*/  FADD.FTZ R12, R178, R15 ;  /* 0x0000000fb20c7221 */ /* 0x000fc60000010000 */
[----:B------:R-:W3:Y:S01]  /*55a0*/  MUFU.EX2 R167, R167 ;  /* 0x000000a700a77308 */ /* 0x000ee20000000800 */
[----:B0-----:R-:W-:Y:S01]  /*55b0*/  FADD.FTZ R13, R5, R12 ;  /* 0x0000000c050d7221 */ /* 0x001fe20000010000 */
[----:B-1----:R-:W-:-:S06]  /*55c0*/  FADD.FTZ R14, R166, R21 ;  /* 0x00000015a60e7221 */ /* 0x002fcc0000010000 */
[----:B------:R-:W0:Y:S01]  /*55d0*/  MUFU.EX2 R179, R179 ;  /* 0x000000b300b37308 */ /* 0x000e220000000800 */
[----:B--2---:R-:W-:-:S07]  /*55e0*/  FADD.FTZ R12, R6, R13 ;  /* 0x0000000d060c7221 */ /* 0x004fce0000010000 */
[----:B------:R-:W1:Y:S01]  /*55f0*/  MUFU.EX2 R168, R168 ;  /* 0x000000a800a87308 */ /* 0x000e620000000800 */
[C---:B---3--:R-:W-:Y:S01]  /*5600*/  FADD.FTZ R15, R167.reuse, R14 ;  /* 0x0000000ea70f7221 */ /* 0x048fe20000010000 */
[----:B------:R-:W-:Y:S02]  /*5610*/  F2FP.F16.F32.PACK_AB R166, R167, R166 ;  /* 0x000000a6a7a6723e */ /* 0x000fe400000000ff */
[----:B------:R-:W-:-:S04]  /*5620*/  F2FP.F16.F32.PACK_AB R167, R6, R5 ;  /* 0x0000000506a7723e */ /* 0x000fc800000000ff */
[----:B------:R-:W2:Y:S01]  /*5630*/  MUFU.EX2 R169, R169 ;  /* 0x000000a900a97308 */ /* 0x000ea20000000800 */
[----:B0-----:R-:W-:-:S04]  /*5640*/  FADD.FTZ R11, R179, R12 ;  /* 0x0000000cb30b7221 */ /* 0x001fc80000010000 */
[----:B------:R-:W-:-:S03]  /*5650*/  FADD.FTZ R8, R182, R11 ;  /* 0x0000000bb6087221 */ /* 0x000fc60000010000 */
[----:B------:R-:W0:Y:S01]  /*5660*/  MUFU.EX2 R181, R181 ;  /* 0x000000b500b57308 */ /* 0x000e220000000800 */
[----:B-1----:R-:W-:-:S07]  /*5670*/  FADD.FTZ R14, R168, R15 ;  /* 0x0000000fa80e7221 */ /* 0x002fce0000010000 */
[----:B------:R-:W1:Y:S01]  /*5680*/  MUFU.EX2 R170, R170 ;  /* 0x000000aa00aa7308 */ /* 0x000e620000000800 */
[C---:B--2---:R-:W-:Y:S01]  /*5690*/  FADD.FTZ R13, R169.reuse, R14 ;  /* 0x0000000ea90d7221 */ /* 0x044fe20000010000 */
[----:B------:R-:W-:Y:S02]  /*56a0*/  F2FP.F16.F32.PACK_AB R168, R169, R168 ;  /* 0x000000a8a9a8723e */ /* 0x000fe400000000ff */
[----:B------:R-:W-:-:S04]  /*56b0*/  F2FP.F16.F32.PACK_AB R169, R182, R179 ;  /* 0x000000b3b6a9723e */ /* 0x000fc800000000ff */
[----:B------:R-:W2:Y:S01]  /*56c0*/  MUFU.EX2 R10, R187 ;  /* 0x000000bb000a7308 */ /* 0x000ea20000000800 */
[----:B0-----:R-:W-:-:S07]  /*56d0*/  FADD.FTZ R11, R181, R8 ;  /* 0x00000008b50b7221 */ /* 0x001fce0000010000 */
[----:B------:R-:W0:Y:S01]  /*56e0*/  MUFU.EX2 R171, R171 ;  /* 0x000000ab00ab7308 */ /* 0x000e220000000800 */
[----:B-1----:R-:W-:-:S07]  /*56f0*/  FADD.FTZ R12, R170, R13 ;  /* 0x0000000daa0c7221 */ /* 0x002fce0000010000 */
[----:B------:R-:W1:Y:S01]  /*5700*/  MUFU.EX2 R188, R188 ;  /* 0x000000bc00bc7308 */ /* 0x000e620000000800 */
[----:B--2---:R-:W-:-:S07]  /*5710*/  FADD.FTZ R11, R10, R11 ;  /* 0x0000000b0a0b7221 */ /* 0x004fce0000010000 */
[----:B------:R-:W2:Y:S01]  /*5720*/  MUFU.EX2 R172, R172 ;  /* 0x000000ac00ac7308 */ /* 0x000ea20000000800 */
[C---:B0-----:R-:W-:Y:S01]  /*5730*/  FADD.FTZ R5, R171.reuse, R12 ;  /* 0x0000000cab057221 */ /* 0x041fe20000010000 */
[----:B------:R-:W-:Y:S02]  /*5740*/  F2FP.F16.F32.PACK_AB R170, R171, R170 ;  /* 0x000000aaabaa723e */ /* 0x000fe400000000ff */
[----:B------:R-:W-:-:S04]  /*5750*/  F2FP.F16.F32.PACK_AB R171, R10, R181 ;  /* 0x000000b50aab723e */ /* 0x000fc800000000ff */
[----:B------:R-:W0:Y:S01]  /*5760*/  MUFU.EX2 R189, R189 ;  /* 0x000000bd00bd7308 */ /* 0x000e220000000800 */
[----:B-1----:R-:W-:-:S07]  /*5770*/  FADD.FTZ R8, R188, R11 ;  /* 0x0000000bbc087221 */ /* 0x002fce0000010000 */
[----:B------:R-:W1:Y:S01]  /*5780*/  MUFU.EX2 R173, R173 ;  /* 0x000000ad00ad7308 */ /* 0x000e620000000800 */
[----:B--2---:R-:W-:-:S07]  /*5790*/  FADD.FTZ R6, R172, R5 ;  /* 0x00000005ac067221 */ /* 0x004fce0000010000 */
[----:B------:R-:W2:Y:S01]  /*57a0*/  MUFU.EX2 R190, R190 ;  /* 0x000000be00be7308 */ /* 0x000ea20000000800 */
[----:B0-----:R-:W-:-:S07]  /*57b0*/  FADD.FTZ R11, R189, R8 ;  /* 0x00000008bd0b7221 */ /* 0x001fce0000010000 */
[----:B------:R-:W0:Y:S01]  /*57c0*/  MUFU.EX2 R174, R174 ;  /* 0x000000ae00ae7308 */ /* 0x000e220000000800 */
[C---:B-1----:R-:W-:Y:S01]  /*57d0*/  FADD.FTZ R5, R173.reuse, R6 ;  /* 0x00000006ad057221 */ /* 0x042fe20000010000 */
[----:B------:R-:W-:Y:S02]  /*57e0*/  F2FP.F16.F32.PACK_AB R172, R173, R172 ;  /* 0x000000acadac723e */ /* 0x000fe400000000ff */
[----:B------:R-:W-:-:S04]  /*57f0*/  F2FP.F16.F32.PACK_AB R173, R189, R188 ;  /* 0x000000bcbdad723e */ /* 0x000fc800000000ff */
[----:B------:R-:W1:Y:S01]  /*5800*/  MUFU.EX2 R175, R191 ;  /* 0x000000bf00af7308 */ /* 0x000e620000000800 */
[----:B--2---:R-:W-:Y:S01]  /*5810*/  FADD.FTZ R8, R190, R11 ;  /* 0x0000000bbe087221 */ /* 0x004fe20000010000 */
[----:B0-----:R-:W-:Y:S01]  /*5820*/  FADD.FTZ R6, R174, R5 ;  /* 0x00000005ae067221 */ /* 0x001fe20000010000 */
[----:B------:R-:W-:-:S03]  /*5830*/  F2FP.F16.F32.PACK_AB R174, R9, R174 ;  /* 0x000000ae09ae723e */ /* 0x000fc600000000ff */
[----:B------:R-:W-:Y:S01]  /*5840*/  FADD.FTZ R6, R9, R6 ;  /* 0x0000000609067221 */ /* 0x000fe20000010000 */
[C---:B-1----:R-:W-:Y:S01]  /*5850*/  FADD.FTZ R5, R175.reuse, R8 ;  /* 0x00000008af057221 */ /* 0x042fe20000010000 */
[----:B------:R-:W-:Y:S01]  /*5860*/  F2FP.F16.F32.PACK_AB R175, R175, R190 ;  /* 0x000000beafaf723e */ /* 0x000fe200000000ff */
[----:B------:R-:W-:Y:S06]  /*5870*/  @!P0 BRA `(.L_x_9441) ;  /* 0x0000000000048947 */ /* 0x000fec0003800000 */
[----:B------:R-:W-:Y:S01]  /*5880*/  BPT.TRAP 0x1 ;  /* 0x000000040000795c */ /* 0x000fe20000300000 */
.L_x_9441:
[----:B------:R0:W1:Y:S01]  /*5890*/  SYNCS.PHASECHK.TRANS64.TRYWAIT P2, [UR24+0x22850], R7 ;  /* 0x02285007ff0075a7 */ /* 0x0000620008040158 */
[----:B------:R-:W-:Y:S05]  /*58a0*/  @!P0 BRA `(.L_x_9442) ;  /* 0x0000000000048947 */ /* 0x000fea0003800000 */
[----:B------:R-:W-:Y:S01]  /*58b0*/  BPT.TRAP 0x1 ;  /* 0x000000040000795c */ /* 0x000fe20000300000 */
.L_x_9442:
[----:B------:R-:W-:Y:S01]  /*58c0*/  VIADD R8, R211, 0x8 ;  /* 0x00000008d3087836 */ /* 0x000fe20000000000 */
[----:B-1----:R-:W-:Y:S06]  /*58d0*/  @P2 BRA `(.L_x_9443) ;  /* 0x0000000000082947 */ /* 0x002fec0003800000 */
[----:B------:R-:W1:Y:S02]  /*58e0*/  SYNCS.PHASECHK.TRANS64.TRYWAIT P2, [UR24+0x22850], R7 ;  /* 0x02285007ff0075a7 */ /* 0x000e640008040158 */
[----:B-1----:R-:W-:Y:S05]  /*58f0*/  @!P2 BRA `(.L_x_9444) ;  /* 0x0000008c00bca947 */ /* 0x002fea0003800000 */
.L_x_9443:
        /* <DEDUP_REMOVED lines=37> */
[----:B--2---:R-:W-:Y:S05]  /*5b50*/  @!P0 BRA `(.L_x_9445) ;  /* 0x0000000000048947 */ /* 0x004fea0003800000 */
[----:B------:R-:W-:Y:S01]  /*5b60*/  BPT.TRAP 0x1 ;  /* 0x000000040000795c */ /* 0x000fe20000300000 */
.L_x_9445:
[----:B------:R-:W-:Y:S01]  /*5b70*/  UIADD3 UR24, UR24, 0x22860, URZ ;  /* 0x0002286018187890 */ /* 0x000fe2000fffe03f */
[----:B------:R-:W-:Y:S02]  /*5b80*/  IMAD.MOV.U32 R9, RZ, RZ, R4 ;  /* 0x000000ffff097224 */ /* 0x000fe400078e0004 */
[----:B------:R-:W-:Y:S01]  /*5b90*/  IMAD.MOV.U32 R8, RZ, RZ, R3 ;  /* 0x000000ffff087224 */ /* 0x000fe200078e0003 */
[----:B------:R-:W-:-:S09]  /*5ba0*/  UPRMT UR24, UR23, 0x654, UR24 ;  /* 0x0000065417187896 */ /* 0x000fd20008000018 */
[----:B------:R-:W-:Y:S01]  /*5bb0*/  SYNCS.ARRIVE.TRANS64.RED.A1T0 RZ, [UR24], RZ ;  /* 0x000000ffffff79a7 */ /* 0x000fe20008100418 */
[----:B------:R-:W-:Y:S05]  /*5bc0*/  @P1 BRA `(.L_x_9446) ;  /* 0xffffffdc00381947 */ /* 0x000fea000383ffff */
.L_x_9435:
[----:B01----:R-:W0:Y:S01]  /*5bd0*/  SHFL.BFLY PT, R7, R6, 0x2, 0x1f ;  /* 0x0c401f0006077f89 */ /* 0x003e2200000e0000 */
[----:B------:R-:W-:Y:S01]  /*5be0*/  UIADD3 UR36, UR36, 0x1, URZ ;  /* 0x0000000124247890 */ /* 0x000fe2000fffe03f */
[----:B------:R-:W-:Y:S01]  /*5bf0*/  IMAD.U32 R14, RZ, RZ, UR10 ;  /* 0x0000000aff0e7e24 */ /* 0x000fe2000f8e00ff */
[----:B------:R2:W-:Y:S06]  /*5c00*/  BAR.ARV R0, 0x100 ;  /* 0x000400000000751d */ /* 0x0005ec0000002000 */
[----:B------:R-:W-:Y:S02]  /*5c10*/  UISETP.NE.AND UP0, UPT, UR36, 0x2, UPT ;  /* 0x000000022400788c */ /* 0x000fe4000bf05270 */
[----:B------:R-:W-:Y:S06]  /*5c20*/  BAR.ARV 0x8, 0x180 ;  /* 0x0206000000007b1d */ /* 0x000fec0000002000 */
[----:B--2---:R-:W-:Y:S01]  /*5c30*/  IMAD.MOV.U32 R0, RZ, RZ, RZ ;  /* 0x000000ffff007224 */ /* 0x004fe200078e00ff */
[----:B------:R-:W-:Y:S01]  /*5c40*/  USEL UR4, URZ, 0x1, UP0 ;  /* 0x000000013f047887 */ /* 0x000fe20008000000 */
[----:B------:R-:W1:Y:S01]  /*5c50*/  SHFL.BFLY PT, R10, R5, 0x2, 0x1f ;  /* 0x0c401f00050a7f89 */ /* 0x000e6200000e0000 */
[----:B------:R-:W-:Y:S01]  /*5c60*/  PLOP3.LUT P0, PT, PT, PT, PT, 0x8, 0x0 ;  /* 0x000000000000781c */ /* 0x000fe20003f0e170 */
[----:B------:R-:W-:Y:S01]  /*5c70*/  UIADD3 UR47, UR47, 0x1, URZ ;  /* 0x000000012f2f7890 */ /* 0x000fe2000fffe03f */
[----:B0-----:R-:W-:Y:S01]  /*5c80*/  FADD.FTZ R7, R7, R6 ;  /* 0x0000000607077221 */ /* 0x001fe20000010000 */
[----:B------:R-:W-:Y:S01]  /*5c90*/  IMAD.U32 R6, RZ, RZ, UR10 ;  /* 0x0000000aff067e24 */ /* 0x000fe2000f8e00ff */
[----:B------:R-:W-:-:S02]  /*5ca0*/  USEL UR36, UR36, URZ, UP0 ;  /* 0x0000003f24247287 */ /* 0x000fc40008000000 */
[----:B------:R-:W-:Y:S01]  /*5cb0*/  ULOP3.LUT UR46, UR46, UR4, URZ, 0x3c, !UPT ;  /* 0x000000042e2e7292 */ /* 0x000fe2000f8e3c3f */
[----:B---3--:R-:W0:Y:S01]  /*5cc0*/  SHFL.BFLY PT, R8, R7, 0x1, 0x1f ;  /* 0x0c201f0007087f89 */ /* 0x008e2200000e0000 */
[----:B-1----:R-:W-:-:S05]  /*5cd0*/  FADD.FTZ R10, R10, R5 ;  /* 0x000000050a0a7221 */ /* 0x002fca0000010000 */
[----:B------:R-:W1:Y:S01]  /*5ce0*/  SHFL.BFLY PT, R9, R10, 0x1, 0x1f ;  /* 0x0c201f000a097f89 */ /* 0x000e6200000e0000 */
[----:B0-----:R-:W-:Y:S01]  /*5cf0*/  FADD.FTZ R11, R7, R8 ;  /* 0x00000008070b7221 */ /* 0x001fe20000010000 */
[----:B------:R-:W-:-:S04]  /*5d00*/  IMAD.MOV.U32 R8, RZ, RZ, RZ ;  /* 0x000000ffff087224 */ /* 0x000fc800078e00ff */
[----:B------:R-:W-:-:S13]  /*5d10*/  FSETP.NE.FTZ.AND P1, PT, R11, RZ, PT ;  /* 0x000000ff0b00720b */ /* 0x000fda0003f35000 */
[----:B------:R-:W0:Y:S01]  /*5d20*/  @P1 MUFU.LG2 R5, R11 ;  /* 0x0000000b00051308 */ /* 0x000e220000000c00 */
[----:B------:R-:W-:Y:S01]  /*5d30*/  @P1 FMUL.FTZ R6, R6, 0.69314718246459960938 ;  /* 0x3f31721806061820 */ /* 0x000fe20000410000 */
[----:B-1----:R-:W-:Y:S01]  /*5d40*/  FADD.FTZ R13, R10, R9 ;  /* 0x000000090a0d7221 */ /* 0x002fe20000010000 */
[----:B------:R-:W-:-:S04]  /*5d50*/  IMAD.MOV.U32 R9, RZ, RZ, -0x800000 ;  /* 0xff800000ff097424 */ /* 0x000fc800078e00ff */
[----:B------:R-:W-:Y:S01]  /*5d60*/  FSETP.NE.FTZ.AND P2, PT, R13, RZ, PT ;  /* 0x000000ff0d00720b */ /* 0x000fe20003f55000 */
[----:B------:R-:W1:Y:S01]  /*5d70*/  @P1 MUFU.RCP R8, R11 ;  /* 0x0000000b00081308 */ /* 0x000e620000001000 */
[----:B0-----:R-:W-:-:S11]  /*5d80*/  @P1 FMUL.FTZ R5, R5, 0.69314718246459960938 ;  /* 0x3f31721805051820 */ /* 0x001fd60000410000 */
[----:B------:R-:W0:Y:S01]  /*5d90*/  @P2 MUFU.LG2 R7, R13 ;  /* 0x0000000d00072308 */ /* 0x000e220000000c00 */
[----:B------:R-:W-:Y:S01]  /*5da0*/  @P2 FMUL.FTZ R14, R14, 0.69314718246459960938 ;  /* 0x3f3172180e0e2820 */ /* 0x000fe20000410000 */
[----:B------:R-:W-:Y:S01]  /*5db0*/  @P1 FFMA.FTZ R9, R6, R3, R5 ;  /* 0x0000000306091223 */ /* 0x000fe20000010005 */
[-C--:B-1----:R-:W-:Y:S01]  /*5dc0*/  FMUL.FTZ R24, R24, R8.reuse ;  /* 0x0000000818187220 */ /* 0x082fe20000410000 */
[-C--:B------:R-:W-:Y:S01]  /*5dd0*/  FMUL.FTZ R25, R25, R8.reuse ;  /* 0x0000000819197220 */ /* 0x080fe20000410000 */
[----:B------:R-:W-:-:S03]  /*5de0*/  FMUL.FTZ R28, R28, R8 ;  /* 0x000000081c1c7220 */ /* 0x000fc60000410000 */
[----:B------:R-:W1:Y:S01]  /*5df0*/  @P2 MUFU.RCP R0, R13 ;  /* 0x0000000d00002308 */ /* 0x000e620000001000 */
        /* <DEDUP_REMOVED lines=15> */
[----:B------:R-:W-:Y:S01]  /*5ef0*/  FMUL.FTZ R57, R57, R8 ;  /* 0x0000000839397220 */ /* 0x000fe20000410000 */
[----:B-1----:R-:W-:Y:S01]  /*5f00*/  FMUL.FTZ R152, R75, R0 ;  /* 0x000000004b987220 */ /* 0x002fe20000410000 */
        /* <DEDUP_REMOVED lines=110> */
[----:B------:R-:W-:-:S07]  /*65f0*/  @P2 FFMA.FTZ R8, R14, R4, R7 ;  /* 0x000000040e082223 */ /* 0x000fce0000010007 */
.L_x_9422:
        /* <DEDUP_REMOVED lines=41> */
[C---:B------:R-:W-:Y:S02]  /*6890*/  IADD3 R179, P4, R114.reuse, 0x60, RZ ;  /* 0x0000006072b37810 */ /* 0x040fe40007f9e0ff */
[C---:B------:R-:W-:Y:S01]  /*68a0*/  IADD3 R183, P6, R114.reuse, 0x4020, RZ ;  /* 0x0000402072b77810 */ /* 0x040fe20007fde0ff */
[--C-:B------:R-:W-:Y:S01]  /*68b0*/  IMAD.X R21, RZ, RZ, R115.reuse, P0 ;  /* 0x000000ffff157224 */ /* 0x100fe200000e0673 */
[C---:B------:R-:W-:Y:S01]  /*68c0*/  LOP3.LUT R11, R114.reuse, 0x380, RZ, 0xc0, !PT ;  /* 0x00000380720b7812 */ /* 0x040fe200078ec0ff */
[--C-:B------:R-:W-:Y:S01]  /*68d0*/  IMAD.X R31, RZ, RZ, R115.reuse, P4 ;  /* 0x000000ffff1f7224 */ /* 0x100fe200020e0673 */
[----:B------:R-:W-:Y:S01]  /*68e0*/  IADD3 R181, P3, R114, 0x4000, RZ ;  /* 0x0000400072b57810 */ /* 0x000fe20007f7e0ff */
[----:B------:R-:W-:Y:S01]  /*68f0*/  IMAD.X R47, RZ, RZ, R115, P6 ;  /* 0x000000ffff2f7224 */ /* 0x000fe200030e0673 */
[----:B------:R-:W-:-:S02]  /*6900*/  IADD3.X R15, RZ, R115, RZ, P1, !PT ;  /* 0x00000073ff0f7210 */ /* 0x000fc40000ffe4ff */
[C---:B------:R-:W-:Y:S01]  /*6910*/  IADD3 R185, P5, R114.reuse, 0x4040, RZ ;  /* 0x0000404072b97810 */ /* 0x040fe20007fbe0ff */
[--C-:B------:R-:W-:Y:S01]  /*6920*/  IMAD.X R39, RZ, RZ, R115.reuse, P3 ;  /* 0x000000ffff277224 */ /* 0x100fe200018e0673 */
[C---:B------:R-:W-:Y:S02]  /*6930*/  IADD3 R187, P2, R114.reuse, 0x4060, RZ ;  /* 0x0000406072bb7810 */ /* 0x040fe40007f5e0ff */
[----:B------:R-:W-:Y:S01]  /*6940*/  IADD3 R189, P1, R114, 0x8000, RZ ;  /* 0x0000800072bd7810 */ /* 0x000fe20007f3e0ff */
[--C-:B------:R-:W-:Y:S01]  /*6950*/  IMAD.X R55, RZ, RZ, R115.reuse, P5 ;  /* 0x000000ffff377224 */ /* 0x100fe200028e0673 */
[----:B------:R-:W-:Y:S01]  /*6960*/  LOP3.LUT R14, R175, 0x380, RZ, 0xc0, !PT ;  /* 0x00000380af0e7812 */ /* 0x000fe200078ec0ff */
[--C-:B------:R-:W-:Y:S01]  /*6970*/  IMAD.X R63, RZ, RZ, R115.reuse, P2 ;  /* 0x000000ffff3f7224 */ /* 0x100fe200010e0673 */
[----:B------:R-:W-:Y:S01]  /*6980*/  LOP3.LUT R20, R177, 0x380, RZ, 0xc0, !PT ;  /* 0x00000380b1147812 */ /* 0x000fe200078ec0ff */
[----:B------:R-:W-:Y:S01]  /*6990*/  IMAD.X R71, RZ, RZ, R115, P1 ;  /* 0x000000ffff477224 */ /* 0x000fe200008e0673 */
[----:B------:R-:W-:-:S02]  /*69a0*/  LOP3.LUT R30, R179, 0x380, RZ, 0xc0, !PT ;  /* 0x00000380b31e7812 */ /* 0x000fc400078ec0ff */
[C---:B------:R-:W-:Y:S02]  /*69b0*/  IADD3 R193, P4, R114.reuse, 0x8040, RZ ;  /* 0x0000804072c17810 */ /* 0x040fe40007f9e0ff */
[----:B------:R-:W-:Y:S02]  /*69c0*/  SHF.R.U64 R11, R11, 0x3, RZ ;  /* 0x000000030b0b7819 */ /* 0x000fe400000012ff */
[----:B------:R-:W-:Y:S01]  /*69d0*/  LOP3.LUT R38, R181, 0x380, RZ, 0xc0, !PT ;  /* 0x00000380b5267812 */ /* 0x000fe200078ec0ff */
[--C-:B------:R-:W-:Y:S01]  /*69e0*/  IMAD.X R99, RZ, RZ, R115.reuse, P4 ;  /* 0x000000ffff637224 */ /* 0x100fe200020e0673 */
[C---:B------:R-:W-:Y:S02]  /*69f0*/  IADD3 R191, P0, R114.reuse, 0x8020, RZ ;  /* 0x0000802072bf7810 */ /* 0x040fe40007f1e0ff */
[----:B------:R-:W-:Y:S02]  /*6a00*/  IADD3 R197, P6, R114, 0xc000, RZ ;  /* 0x0000c00072c57810 */ /* 0x000fe40007fde0ff */
[----:B------:R-:W-:Y:S01]  /*6a10*/  SHF.R.U64 R14, R14, 0x3, RZ ;  /* 0x000000030e0e7819 */ /* 0x000fe200000012ff */
[----:B------:R-:W-:Y:S01]  /*6a20*/  IMAD.X R95, RZ, RZ, R115, P0 ;  /* 0x000000ffff5f7224 */ /* 0x000fe200000e0673 */
[----:B------:R-:W-:-:S02]  /*6a30*/  LOP3.LUT R46, R183, 0x380, RZ, 0xc0, !PT ;  /* 0x00000380b72e7812 */ /* 0x000fc400078ec0ff */
[----:B------:R-:W-:Y:S02]  /*6a40*/  SHF.R.U64 R20, R20, 0x3, RZ ;  /* 0x0000000314147819 */ /* 0x000fe400000012ff */
[----:B------:R-:W-:Y:S02]  /*6a50*/  LOP3.LUT R54, R185, 0x380, RZ, 0xc0, !PT ;  /* 0x00000380b9367812 */ /* 0x000fe400078ec0ff */
[C---:B------:R-:W-:Y:S02]  /*6a60*/  IADD3 R195, P3, R114.reuse, 0x8060, RZ ;  /* 0x0000806072c37810 */ /* 0x040fe40007f7e0ff */
[C---:B------:R-:W-:Y:S02]  /*6a70*/  IADD3 R6, P5, R114.reuse, 0xc020, RZ ;  /* 0x0000c02072067810 */ /* 0x040fe40007fbe0ff */
[C---:B------:R-:W-:Y:S01]  /*6a80*/  IADD3 R151, P2, R114.reuse, 0xc040, RZ ;  /* 0x0000c04072977810 */ /* 0x040fe20007f5e0ff */
[--C-:B------:R-:W-:Y:S01]  /*6a90*/  IMAD.X R103, RZ, RZ, R115.reuse, P3 ;  /* 0x000000ffff677224 */ /* 0x100fe200018e0673 */
[----:B------:R-:W-:Y:S01]  /*6aa0*/  IADD3 R174, P1, R114, 0xc060, RZ ;  /* 0x0000c06072ae7810 */ /* 0x000fe20007f3e0ff */
[----:B------:R-:W-:Y:S01]  /*6ab0*/  IMAD.X R111, RZ, RZ, R115, P5 ;  /* 0x000000ffff6f7224 */ /* 0x000fe200028e0673 */
[----:B------:R-:W-:-:S02]  /*6ac0*/  SHF.R.U64 R30, R30, 0x3, RZ ;  /* 0x000000031e1e7819 */ /* 0x000fc400000012ff */
[----:B------:R-:W-:Y:S01]  /*6ad0*/  LOP3.LUT R62, R187, 0x380, RZ, 0xc0, !PT ;  /* 0x00000380bb3e7812 */ /* 0x000fe200078ec0ff */
[--C-:B------:R-:W-:Y:S01]  /*6ae0*/  IMAD.X R13, RZ, RZ, R115.reuse, P1 ;  /* 0x000000ffff0d7224 */ /* 0x100fe200008e0673 */
[----:B------:R-:W-:Y:S01]  /*6af0*/  LOP3.LUT R114, R11, R114, RZ, 0x3c, !PT ;  /* 0x000000720b727212 */ /* 0x000fe200078e3cff */
[----:B------:R-:W-:Y:S01]  /*6b00*/  IMAD.X R11, RZ, RZ, R115, P2 ;  /* 0x000000ffff0b7224 */ /* 0x000fe200010e0673 */
[----:B------:R-:W-:Y:S02]  /*6b10*/  SHF.R.U64 R38, R38, 0x3, RZ ;  /* 0x0000000326267819 */ /* 0x000fe400000012ff */
[----:B------:R-:W-:Y:S02]  /*6b20*/  LOP3.LUT R70, R189, 0x380, RZ, 0xc0, !PT ;  /* 0x00000380bd467812 */ /* 0x000fe400078ec0ff */
[----:B------:R-:W-:Y:S02]  /*6b30*/  LOP3.LUT R98, R193, 0x380, RZ, 0xc0, !PT ;  /* 0x00000380c1627812 */ /* 0x000fe400078ec0ff */
[----:B------:R-:W-:-:S02]  /*6b40*/  LOP3.LUT R14, R14, R175, RZ, 0x3c, !PT ;  /* 0x000000af0e0e7212 */ /* 0x000fc400078e3cff */
[----:B------:R-:W-:Y:S02]  /*6b50*/  SHF.R.U64 R46, R46, 0x3, RZ ;  /* 0x000000032e2e7819 */ /* 0x000fe400000012ff */
[----:B------:R-:W-:Y:S02]  /*6b60*/  LOP3.LUT R94, R191, 0x380, RZ, 0xc0, !PT ;  /* 0x00000380bf5e7812 */ /* 0x000fe400078ec0ff */
[----:B------:R-:W-:Y:S02]  /*6b70*/  LOP3.LUT R106, R197, 0x380, RZ, 0xc0, !PT ;  /* 0x00000380c56a7812 */ /* 0x000fe400078ec0ff */
[----:B------:R-:W-:Y:S02]  /*6b80*/  LOP3.LUT R20, R20, R177, RZ, 0x3c, !PT ;  /* 0x000000b114147212 */ /* 0x000fe400078e3cff */
[----:B------:R-:W-:Y:S02]  /*6b90*/  SHF.R.U64 R54, R54, 0x3, RZ ;  /* 0x0000000336367819 */ /* 0x000fe400000012ff */
[----:B------:R-:W-:-:S02]  /*6ba0*/  LOP3.LUT R30, R30, R179, RZ, 0x3c, !PT ;  /* 0x000000b31e1e7212 */ /* 0x000fc400078e3cff */
[----:B------:R-:W-:Y:S02]  /*6bb0*/  SHF.R.U64 R62, R62, 0x3, RZ ;  /* 0x000000033e3e7819 */ /* 0x000fe400000012ff */
[----:B------:R-:W-:Y:S02]  /*6bc0*/  LOP3.LUT R102, R195, 0x380, RZ, 0xc0, !PT ;  /* 0x00000380c3667812 */ /* 0x000fe400078ec0ff */
[----:B------:R-:W-:Y:S02]  /*6bd0*/  LOP3.LUT R38, R38, R181, RZ, 0x3c, !PT ;  /* 0x000000b526267212 */ /* 0x000fe400078e3cff */
[----:B------:R-:W-:Y:S02]  /*6be0*/  SHF.R.U64 R70, R70, 0x3, RZ ;  /* 0x0000000346467819 */ /* 0x000fe400000012ff */
[----:B------:R-:W-:Y:S02]  /*6bf0*/  SHF.R.U64 R98, R98, 0x3, RZ ;  /* 0x0000000362627819 */ /* 0x000fe400000012ff */
[----:B------:R-:W-:Y:S01]  /*6c00*/  MOV R114, R114 ;  /* 0x0000007200727202 */ /* 0x000fe20000000f00 */
[----:B------:R-:W-:Y:S01]  /*6c10*/  BAR.SYNC.DEFER_BLOCKING 0x1, 0x100 ;  /* 0x0044000000007b1d */ /* 0x000fe20000010000 */
[----:B------:R-:W-:-:S02]  /*6c20*/  LOP3.LUT R12, R6, 0x380, RZ, 0xc0, !PT ;  /* 0x00000380060c7812 */ /* 0x000fc400078ec0ff */
[----:B------:R-:W-:Y:S02]  /*6c30*/  IADD3.X R107, RZ, R115, RZ, P6, !PT ;  /* 0x00000073ff6b7210 */ /* 0x000fe400037fe4ff */
[----:B------:R-:W-:Y:S02]  /*6c40*/  LOP3.LUT R46, R46, R183, RZ, 0x3c, !PT ;  /* 0x000000b72e2e7212 */ /* 0x000fe400078e3cff */
[----:B------:R-:W-:Y:S02]  /*6c50*/  SHF.R.U64 R94, R94, 0x3, RZ ;  /* 0x000000035e5e7819 */ /* 0x000fe400000012ff */
[----:B------:R-:W-:Y:S02]  /*6c60*/  SHF.R.U64 R106, R106, 0x3, RZ ;  /* 0x000000036a6a7819 */ /* 0x000fe400000012ff */
[----:B------:R-:W-:Y:S02]  /*6c70*/  LOP3.LUT R110, R151, 0x380, RZ, 0xc0, !PT ;  /* 0x00000380976e7812 */ /* 0x000fe400078ec0ff */
[----:B------:R-:W-:-:S02]  /*6c80*/  MOV R28, R14 ;  /* 0x0000000e001c7202 */ /* 0x000fc40000000f00 */
[----:B------:R-:W-:Y:S02]  /*6c90*/  LOP3.LUT R54, R54, R185, RZ, 0x3c, !PT ;  /* 0x000000b936367212 */ /* 0x000fe400078e3cff */
[----:B------:R-:W-:Y:S02]  /*6ca0*/  LOP3.LUT R115, R174, 0x380, RZ, 0xc0, !PT ;  /* 0x00000380ae737812 */ /* 0x000fe400078ec0ff */
[----:B------:R-:W-:Y:S02]  /*6cb0*/  MOV R20, R20 ;  /* 0x0000001400147202 */ /* 0x000fe40000000f00 */
[----:B------:R-:W-:Y:S02]  /*6cc0*/  LOP3.LUT R62, R62, R187, RZ, 0x3c, !PT ;  /* 0x000000bb3e3e7212 */ /* 0x000fe400078e3cff */
[----:B------:R-:W-:Y:S01]  /*6cd0*/  SHF.R.U64 R102, R102, 0x3, RZ ;  /* 0x0000000366667819 */ /* 0x000fe200000012ff */
[----:B------:R-:W-:Y:S01]  /*6ce0*/  STSM.16.M88.4 [R114], R24 ;  /* 0x0000001872007844 */ /* 0x000fe20000000200 */
[----:B------:R-:W-:-:S02]  /*6cf0*/  MOV R30, R30 ;  /* 0x0000001e001e7202 */ /* 0x000fc40000000f00 */
[----:B------:R-:W-:Y:S01]  /*6d00*/  LOP3.LUT R70, R70, R189, RZ, 0x3c, !PT ;  /* 0x000000bd46467212 */ /* 0x000fe200078e3cff */
[----:B------:R-:W-:Y:S01]  /*6d10*/  STSM.16.M88.4 [R28], R32 ;  /* 0x000000201c007844 */ /* 0x000fe20000000200 */
[----:B------:R-:W-:Y:S02]  /*6d20*/  LOP3.LUT R98, R98, R193, RZ, 0x3c, !PT ;  /* 0x000000c162627212 */ /* 0x000fe400078e3cff */
[----:B------:R-:W-:Y:S01]  /*6d30*/  SHF.R.U64 R29, R12, 0x3, RZ ;  /* 0x000000030c1d7819 */ /* 0x000fe200000012ff */
[----:B------:R-:W-:Y:S01]  /*6d40*/  STSM.16.M88.4 [R20], R40 ;  /* 0x0000002814007844 */ /* 0x000fe20000000200 */
[----:B------:R-:W-:Y:S02]  /*6d50*/  MOV R38, R38 ;  /* 0x0000002600267202 */ /* 0x000fe40000000f00 */
[----:B------:R-:W-:Y:S01]  /*6d60*/  F2FP.F16.F32.PACK_AB R59, R155, R59 ;  /* 0x0000003b9b3b723e */ /* 0x000fe200000000ff */
[----:B------:R-:W-:Y:S01]  /*6d70*/  STSM.16.M88.4 [R30], R48 ;  /* 0x000000301e007844 */ /* 0x000fe20000000200 */
[----:B------:R-:W-:-:S02]  /*6d80*/  F2FP.F16.F32.PACK_AB R65, R154, R66 ;  /* 0x000000429a41723e */ /* 0x000fc400000000ff */
[----:B------:R-:W-:Y:S01]  /*6d90*/  F2FP.F16.F32.PACK_AB R72, R73, R72 ;  /* 0x000000484948723e */ /* 0x000fe200000000ff */
[----:B------:R-:W-:Y:S01]  /*6da0*/  STSM.16.M88.4 [R38], R56 ;  /* 0x0000003826007844 */ /* 0x000fe20000000200 */
[----:B------:R-:W-:Y:S02]  /*6db0*/  LOP3.LUT R94, R94, R191, RZ, 0x3c, !PT ;  /* 0x000000bf5e5e7212 */ /* 0x000fe400078e3cff */
[----:B------:R-:W-:Y:S02]  /*6dc0*/  LOP3.LUT R106, R106, R197, RZ, 0x3c, !PT ;  /* 0x000000c56a6a7212 */ /* 0x000fe400078e3cff */
        /* <DEDUP_REMOVED lines=12> */
[----:B------:R-:W-:Y:S01]  /*6e90*/  LOP3.LUT R102, R102, R195, RZ, 0x3c, !PT ;  /* 0x000000c366667212 */ /* 0x000fe200078e3cff */
[----:B------:R-:W-:Y:S01]  /*6ea0*/  STSM.16.M88.4 [R54], R72 ;  /* 0x0000004836007844 */ /* 0x000fe20000000200 */
[----:B------:R-:W-:Y:S02]  /*6eb0*/  MOV R62, R62 ;  /* 0x0000003e003e7202 */ /* 0x000fe40000000f00 */
        /* <DEDUP_REMOVED lines=9> */
[----:B------:R-:W-:Y:S02]  /*6f50*/  F2FP.F16.F32.PACK_AB R96, R97, R96 ;  /* 0x000000606160723e */ /* 0x000fe400000000ff */
[----:B------:R-:W-:Y:S01]  /*6f60*/  LOP3.LUT R110, R29, R6, RZ, 0x3c, !PT ;  /* 0x000000061d6e7212 */ /* 0x000fe200078e3cff */
[----:B------:R-:W-:Y:S01]  /*6f70*/  STSM.16.M88.4 [R70], R76 ;  /* 0x0000004c46007844 */ /* 0x000fe20000000200 */
[----:B------:R-:W-:Y:S02]  /*6f80*/  LOP3.LUT R10, R12, R151, RZ, 0x3c, !PT ;  /* 0x000000970c0a7212 */ /* 0x000fe400078e3cff */
[----:B------:R-:W-:Y:S02]  /*6f90*/  MOV R94, R94 ;  /* 0x0000005e005e7202 */ /* 0x000fe40000000f00 */
[----:B------:R-:W-:Y:S02]  /*6fa0*/  F2FP.F16.F32.PACK_AB R104, R105, R104 ;  /* 0x000000686968723e */ /* 0x000fe400000000ff */
[----:B------:R-:W-:-:S02]  /*6fb0*/  F2FP.F16.F32.PACK_AB R112, R113, R112 ;  /* 0x000000707170723e */ /* 0x000fc400000000ff */
[----:B------:R-:W-:Y:S02]  /*6fc0*/  F2FP.F16.F32.PACK_AB R120, R121, R120 ;  /* 0x000000787978723e */ /* 0x000fe400000000ff */
[----:B------:R-:W-:Y:S02]  /*6fd0*/  F2FP.F16.F32.PACK_AB R128, R129, R128 ;  /* 0x000000808180723e */ /* 0x000fe400000000ff */
[----:B------:R-:W-:Y:S02]  /*6fe0*/  F2FP.F16.F32.PACK_AB R136, R137, R136 ;  /* 0x000000888988723e */ /* 0x000fe400000000ff */
[----:B------:R-:W-:Y:S01]  /*6ff0*/  F2FP.F16.F32.PACK_AB R144, R145, R144 ;  /* 0x000000909190723e */ /* 0x000fe200000000ff */
[----:B------:R-:W-:Y:S01]  /*7000*/  ULDC UR7, c[0x0][0xa88] ;  /* 0x0002a20000077ab9 */ /* 0x000fe20000000800 */
[----:B------:R-:W-:Y:S01]  /*7010*/  MOV R14, R106 ;  /* 0x0000006a000e7202 */ /* 0x000fe20000000f00 */
[----:B------:R-:W-:Y:S01]  /*7020*/  UMOV UR4, URZ ;  /* 0x0000003f00047c82 */ /* 0x000fe20008000000 */
[----:B------:R-:W-:Y:S01]  /*7030*/  F2FP.F16.F32.PACK_AB R97, R165, R164 ;  /* 0x000000a4a561723e */ /* 0x000fe200000000ff */
[----:B0-----:R-:W0:Y:S01]  /*7040*/  LDC R81, c[0x0][0xbe8] ;  /* 0x0002fa00ff517b82 */ /* 0x001e220000000800 */
[----:B------:R-:W-:-:S02]  /*7050*/  F2FP.F16.F32.PACK_AB R98, R101, R100 ;  /* 0x000000646562723e */ /* 0x000fc400000000ff */
[----:B------:R-:W-:Y:S02]  /*7060*/  F2FP.F16.F32.PACK_AB R99, R167, R166 ;  /* 0x000000a6a763723e */ /* 0x000fe400000000ff */
[----:B------:R-:W-:Y:S02]  /*7070*/  LOP3.LUT R12, R115, R174, RZ, 0x3c, !PT ;  /* 0x000000ae730c7212 */ /* 0x000fe400078e3cff */
[----:B------:R-:W-:Y:S01]  /*7080*/  F2FP.F16.F32.PACK_AB R105, R169, R168 ;  /* 0x000000a8a969723e */ /* 0x000fe200000000ff */
[----:B------:R-:W-:Y:S01]  /*7090*/  STSM.16.M88.4 [R94], R96 ;  /* 0x000000605e007844 */ /* 0x000fe20000000200 */
        /* <DEDUP_REMOVED lines=12> */
[----:B------:R-:W-:Y:S01]  /*7160*/  MOV R110, R110 ;  /* 0x0000006e006e7202 */ /* 0x000fe20000000f00 */
[----:B------:R-:W-:Y:S01]  /*7170*/  STSM.16.M88.4 [R14], R120 ;  /* 0x000000780e007844 */ /* 0x000fe20000000200 */
[----:B------:R-:W-:Y:S02]  /*7180*/  F2FP.F16.F32.PACK_AB R130, R133, R132 ;  /* 0x000000848582723e */ /* 0x000fe400000000ff */
[----:B------:R-:W-:Y:S02]  /*7190*/  F2FP.F16.F32.PACK_AB R131, R135, R134 ;  /* 0x000000868783723e */ /* 0x000fe400000000ff */
[----:B------:R-:W-:Y:S02]  /*71a0*/  F2FP.F16.F32.PACK_AB R137, R139, R138 ;  /* 0x0000008a8b89723e */ /* 0x000fe400000000ff */
[----:B------:R-:W-:Y:S01]  /*71b0*/  MOV R6, R10 ;  /* 0x0000000a00067202 */ /* 0x000fe20000000f00 */
[----:B------:R-:W-:Y:S01]  /*71c0*/  STSM.16.M88.4 [R110], R128 ;  /* 0x000000806e007844 */ /* 0x000fe20000000200 */
[----:B------:R-:W-:Y:S01]  /*71d0*/  F2FP.F16.F32.PACK_AB R138, R141, R140 ;  /* 0x0000008c8d8a723e */ /* 0x000fe200000000ff */
[----:B------:R-:W-:Y:S01]  /*71e0*/  IMAD.U32 R10, RZ, RZ, UR8 ;  /* 0x00000008ff0a7e24 */ /* 0x000fe2000f8e00ff */
[----:B------:R-:W-:Y:S01]  /*71f0*/  F2FP.F16.F32.PACK_AB R139, R143, R142 ;  /* 0x0000008e8f8b723e */ /* 0x000fe200000000ff */
[----:B------:R-:W-:Y:S01]  /*7200*/  IMAD.U32 R11, RZ, RZ, UR9 ;  /* 0x00000009ff0b7e24 */ /* 0x000fe2000f8e00ff */
[----:B------:R-:W-:Y:S01]  /*7210*/  F2FP.F16.F32.PACK_AB R145, R147, R146 ;  /* 0x000000929391723e */ /* 0x000fe200000000ff */
[----:B------:R-:W-:Y:S01]  /*7220*/  ULDC.64 UR8, c[0x0][0xc08] ;  /* 0x0003020000087ab9 */ /* 0x000fe20000000a00 */
[----:B------:R-:W-:Y:S01]  /*7230*/  MOV R12, R12 ;  /* 0x0000000c000c7202 */ /* 0x000fe20000000f00 */
[----:B------:R-:W-:Y:S01]  /*7240*/  STSM.16.M88.4 [R6], R136 ;  /* 0x0000008806007844 */ /* 0x000fe20000000200 */
[----:B------:R-:W-:-:S02]  /*7250*/  F2FP.F16.F32.PACK_AB R146, R149, R148 ;  /* 0x000000949592723e */ /* 0x000fc400000000ff */
[----:B------:R-:W-:Y:S02]  /*7260*/  F2FP.F16.F32.PACK_AB R147, R0, R150 ;  /* 0x000000960093723e */ /* 0x000fe400000000ff */
[----:B------:R-:W-:-:S03]  /*7270*/  PLOP3.LUT P0, PT, PT, PT, UP0, 0x80, 0x0 ;  /* 0x000000000000781c */ /* 0x000fc60003f0f008 */
[----:B------:R1:W-:Y:S01]  /*7280*/  STSM.16.M88.4 [R12], R144 ;  /* 0x000000900c007844 */ /* 0x0003e20000000200 */
[----:B------:R-:W-:Y:S09]  /*7290*/  BAR.SYNC.DEFER_BLOCKING 0x1, 0x100 ;  /* 0x0044000000007b1d */ /* 0x000ff20000010000 */
[----:B------:R-:W2:Y:S01]  /*72a0*/  @P0 LDG.E R0, desc[UR50][R10.64] ;  /* 0x000000320a000981 */ /* 0x000ea2000c1e1900 */
[----:B------:R-:W-:Y:S01]  /*72b0*/  UISETP.NE.U32.AND UP1, UPT, UR8, URZ, UPT ;  /* 0x0000003f0800728c */ /* 0x000fe2000bf25070 */
[----:B0-----:R-:W-:Y:S01]  /*72c0*/  ISETP.NE.AND P1, PT, R81, 0x1, PT ;  /* 0x000000015100780c */ /* 0x001fe20003f25270 */
[----:B-1----:R-:W-:-:S02]  /*72d0*/  IMAD.U32 R12, RZ, RZ, UR40 ;  /* 0x00000028ff0c7e24 */ /* 0x002fc4000f8e00ff */
[----:B------:R-:W-:-:S06]  /*72e0*/  UISETP.NE.AND.EX UP1, UPT, UR9, URZ, UPT, UP1 ;  /* 0x0000003f0900728c */ /* 0x000fcc000bf25310 */
[----:B------:R-:W-:-:S04]  /*72f0*/  PLOP3.LUT P2, PT, PT, PT, UP1, 0x80, 0x0 ;  /* 0x000000000000781c */ /* 0x000fc80003f4f018 */
[----:B------:R-:W0:Y:S01]  /*7300*/  @P1 LDC R13, c[0x0][0xbec] ;  /* 0x0002fb00ff0d1b82 */ /* 0x000e220000000800 */
[----:B------:R-:W-:-:S04]  /*7310*/  @UP1 ULEA UR8, UP2, UR38, UR8, 0x2 ;  /* 0x0000000826081291 */ /* 0x000fc8000f84103f */
[----:B------:R-:W-:Y:S02]  /*7320*/  @UP1 ULEA.HI.X UR9, UR38, UR9, UR39, 0x2, UP2 ;  /* 0x0000000926091291 */ /* 0x000fe400090f1427 */
[----:B------:R-:W-:Y:S01]  /*7330*/  IMAD.U32 R20, RZ, RZ, UR8 ;  /* 0x00000008ff147e24 */ /* 0x000fe2000f8e00ff */
[----:B------:R-:W1:Y:S03]  /*7340*/  @P1 LDC R15, c[0x0][0xbf0] ;  /* 0x0002fc00ff0f1b82 */ /* 0x000e660000000800 */
[----:B------:R-:W-:Y:S01]  /*7350*/  IMAD.U32 R21, RZ, RZ, UR9 ;  /* 0x00000009ff157e24 */ /* 0x000fe2000f8e00ff */
[----:B--2---:R-:W-:Y:S01]  /*7360*/  @P0 R2UR UR4, R0 ;  /* 0x00000000000402ca */ /* 0x004fe200000e0000 */
[----:B------:R-:W-:-:S06]  /*7370*/  IMAD.U32 R0, RZ, RZ, UR7 ;  /* 0x00000007ff007e24 */ /* 0x000fcc000f8e00ff */
[----:B------:R2:W5:Y:S01]  /*7380*/  @P2 LDG.E R0, desc[UR50][R20.64] ;  /* 0x0000003214002981 */ /* 0x000562000c1e1900 */
[----:B01----:R-:W-:Y:S07]  /*7390*/  @P2 BRA `(.L_x_9449) ;  /* 0x0000000000102947 */ /* 0x003fee0003800000 */
[----:B------:R-:W-:Y:S05]  /*73a0*/  @!P0 BRA `(.L_x_9449) ;  /* 0x00000000000c8947 */ /* 0x000fea0003800000 */
[----:B--2---:R-:W2:Y:S04]  /*73b0*/  LDG.E R21, desc[UR50][R10.64] ;  /* 0x000000320a157981 */ /* 0x004ea8000c1e1900 */
[----:B-----5:R-:W2:Y:S02]  /*73c0*/  LDG.E R0, desc[UR50][R10.64+0x4] ;  /* 0x000004320a007981 */ /* 0x020ea4000c1e1900 */
[----:B--2---:R-:W-:-:S07]  /*73d0*/  IADD3 R0, -R21, R0, RZ ;  /* 0x0000000015007210 */ /* 0x004fce0007ffe1ff */
.L_x_9449:
[----:B------:R-:W-:Y:S01]  /*73e0*/  USHF.R.S32.HI UR14, URZ, 0x1f, UR41 ;  /* 0x0000001f3f0e7899 */ /* 0x000fe20008011429 */
[----:B------:R-:W-:Y:S01]  /*73f0*/  IMAD R12, R12, 0x80, R203 ;  /* 0x000000800c0c7824 */ /* 0x000fe200078e02cb */
[----:B------:R-:W-:Y:S01]  /*7400*/  ULDC.64 UR12, c[0x0][0xb90] ;  /* 0x0002e400000c7ab9 */ /* 0x000fe20000000a00 */
[----:B------:R-:W-:Y:S01]  /*7410*/  USHF.R.S32.HI UR11, URZ, 0x1f, UR4 ;  /* 0x0000001f3f0b7899 */ /* 0x000fe20008011404 */
[----:B------:R-:W-:Y:S01]  /*7420*/  IMAD R11, R22, 0x40, R2 ;  /* 0x00000040160b7824 */ /* 0x000fe200078e0202 */
[----:B------:R-:W-:Y:S01]  /*7430*/  UIMAD UR7, UR14, UR12, URZ ;  /* 0x0000000c0e0772a4 */ /* 0x000fe2000f8e023f */
[----:B------:R-:W-:Y:S01]  /*7440*/  @P1 IMAD.HI.U32 R6, R12, R13, RZ ;  /* 0x0000000d0c061227 */ /* 0x000fe200078e00ff */
[----:B------:R-:W-:Y:S01]  /*7450*/  UMOV UR10, UR4 ;  /* 0x00000004000a7c82 */ /* 0x000fe20008000000 */
[----:B------:R-:W-:Y:S01]  /*7460*/  USEL UR39, UR39, URZ, !UP0 ;  /* 0x0000003f27277287 */ /* 0x000fe2000c000000 */
[----:B------:R-:W0:Y:S01]  /*7470*/  @P1 LDC R83, c[0x0][0xbf0] ;  /* 0x0002fc00ff531b82 */ /* 0x000e220000000800 */
[----:B------:R-:W-:Y:S01]  /*7480*/  UIMAD.WIDE.U32 UR8, UR41, UR12, UR10 ;  /* 0x0000000c290872a5 */ /* 0x000fe2000f8e000a */
[----:B------:R-:W-:Y:S01]  /*7490*/  IMAD.MOV.U32 R10, RZ, RZ, R12 ;  /* 0x000000ffff0a7224 */ /* 0x000fe200078e000c */
[----:B------:R-:W-:Y:S01]  /*74a0*/  UIMAD UR7, UR41, UR13, UR7 ;  /* 0x0000000d290772a4 */ /* 0x000fe2000f8e0207 */
[----:B------:R-:W-:Y:S01]  /*74b0*/  @P1 SHF.R.U32.HI R10, RZ, R15, R6 ;  /* 0x0000000fff0a1219 */ /* 0x000fe20000011606 */
[----:B------:R-:W-:Y:S01]  /*74c0*/  USEL UR38, UR38, URZ, !UP0 ;  /* 0x0000003f26267287 */ /* 0x000fe2000c000000 */
[----:B------:R-:W-:Y:S01]  /*74d0*/  IMAD.WIDE R4, R11, 0x2, R4 ;  /* 0x000000020b047825 */ /* 0x000fe200078e0204 */
[----:B------:R-:W-:Y:S01]  /*74e0*/  ULDC.64 UR12, c[0x0][0xb98] ;  /* 0x0002e600000c7ab9 */ /* 0x000fe20000000a00 */
[----:B------:R-:W-:-:S02]  /*74f0*/  UIADD3 UR9, UR9, UR7, URZ ;  /* 0x0000000709097290 */ /* 0x000fc4000fffe03f */
[----:B------:R-:W-:Y:S01]  /*7500*/  UIMAD UR7, UR39, UR12, URZ ;  /* 0x0000000c270772a4 */ /* 0x000fe2000f8e023f */
[----:B------:R-:W-:Y:S01]  /*7510*/  IMAD.MOV R6, RZ, RZ, -R10 ;  /* 0x000000ffff067224 */ /* 0x000fe200078e0a0a */
[----:B------:R-:W-:Y:S01]  /*7520*/  UIMAD.WIDE.U32 UR8, UR38, UR12, UR8 ;  /* 0x0000000c260872a5 */ /* 0x000fe2000f8e0008 */
[----:B------:R-:W-:Y:S01]  /*7530*/  IADD3 R37, P2, R4, 0x5000, RZ ;  /* 0x0000500004257810 */ /* 0x000fe20007f5e0ff */
[----:B------:R-:W-:Y:S01]  /*7540*/  UIMAD UR7, UR38, UR13, UR7 ;  /* 0x0000000d260772a4 */ /* 0x000fe2000f8e0207 */
[----:B------:R-:W-:Y:S01]  /*7550*/  IMAD R13, R81, R6, R12 ;  /* 0x00000006510d7224 */ /* 0x000fe200078e020c */
[----:B------:R-:W-:Y:S01]  /*7560*/  SHF.R.S32.HI R6, RZ, 0x1f, R10 ;  /* 0x0000001fff067819 */ /* 0x000fe2000001140a */
[----:B------:R-:W-:Y:S01]  /*7570*/  IMAD.U32 R26, RZ, RZ, UR40 ;  /* 0x00000028ff1a7e24 */ /* 0x000fe2000f8e00ff */
[----:B------:R-:W-:Y:S01]  /*7580*/  IADD3 R10, P0, R10, UR8, RZ ;  /* 0x000000080a0a7c10 */ /* 0x000fe2000ff1e0ff */
[----:B-----5:R-:W-:Y:S01]  /*7590*/  IMAD R85, R0, R81, RZ ;  /* 0x0000005100557224 */ /* 0x020fe200078e02ff */
[C---:B------:R-:W-:Y:S01]  /*75a0*/  IADD3 R25, P5, R4.reuse, 0x1000, RZ ;  /* 0x0000100004197810 */ /* 0x040fe20007fbe0ff */
[----:B------:R-:W-:Y:S01]  /*75b0*/  IMAD.U32 R11, RZ, RZ, UR7 ;  /* 0x00000007ff0b7e24 */ /* 0x000fe2000f8e00ff */
[----:B------:R-:W-:Y:S01]  /*75c0*/  IADD3 R29, P4, R4, 0x2000, RZ ;  /* 0x00002000041d7810 */ /* 0x000fe20007f9e0ff */
[----:B------:R-:W-:Y:S01]  /*75d0*/  IMAD R26, R26, 0x80, R201 ;  /* 0x000000801a1a7824 */ /* 0x000fe200078e02c9 */
[----:B------:R-:W-:Y:S01]  /*75e0*/  IADD3 R57, P3, R4, 0x4000, RZ ;  /* 0x0000400004397810 */ /* 0x000fe20007f7e0ff */
[----:B------:R-:W-:Y:S01]  /*75f0*/  ULDC.64 UR12, c[0x0][0xaa0] ;  /* 0x0002a800000c7ab9 */ /* 0x000fe20000000a00 */
[----:B------:R-:W-:Y:S01]  /*7600*/  IADD3.X R11, R6, UR9, R11, P0, !PT ;  /* 0x00000009060b7c10 */ /* 0x000fe200087fe40b */
[----:B------:R-:W-:Y:S01]  /*7610*/  ULDC.64 UR8, c[0x0][0xb88] ;  /* 0x0002e20000087ab9 */ /* 0x000fe20000000a00 */
[----:B------:R-:W-:-:S02]  /*7620*/  SHF.R.S32.HI R6, RZ, 0x1f, R13 ;  /* 0x0000001fff067819 */ /* 0x000fc4000001140d */
[----:B------:R-:W-:Y:S01]  /*7630*/  IADD3 R33, P0, R4, 0x3000, RZ ;  /* 0x0000300004217810 */ /* 0x000fe20007f1e0ff */
[----:B------:R-:W-:Y:S01]  /*7640*/  IMAD.WIDE.U32 R10, R13, UR8, R10 ;  /* 0x000000080d0a7c25 */ /* 0x000fe2000f8e000a */
[----:B------:R-:W-:Y:S02]  /*7650*/  LOP3.LUT R36, R37, 0x380, RZ, 0xc0, !PT ;  /* 0x0000038025247812 */ /* 0x000fe400078ec0ff */
[----:B------:R-:W-:Y:S01]  /*7660*/  LOP3.LUT R32, R33, 0x380, RZ, 0xc0, !PT ;  /* 0x0000038021207812 */ /* 0x000fe200078ec0ff */
[----:B------:R-:W-:Y:S01]  /*7670*/  IMAD R6, R6, UR8, RZ ;  /* 0x0000000806067c24 */ /* 0x000fe2000f8e02ff */
[----:B------:R-:W-:Y:S02]  /*7680*/  LOP3.LUT R24, R25, 0x380, RZ, 0xc0, !PT ;  /* 0x0000038019187812 */ /* 0x000fe400078ec0ff */
[----:B------:R-:W-:Y:S01]  /*7690*/  SHF.R.U64 R32, R32, 0x3, RZ ;  /* 0x0000000320207819 */ /* 0x000fe200000012ff */
[----:B------:R-:W-:Y:S01]  /*76a0*/  IMAD R15, R13, UR9, R6 ;  /* 0x000000090d0f7c24 */ /* 0x000fe2000f8e0206 */
[----:B------:R-:W-:Y:S01]  /*76b0*/  LOP3.LUT R28, R29, 0x380, RZ, 0xc0, !PT ;  /* 0x000003801d1c7812 */ /* 0x000fe200078ec0ff */
[----:B------:R-:W-:Y:S01]  /*76c0*/  ULDC.64 UR8, c[0x0][0xb50] ;  /* 0x0002d40000087ab9 */ /* 0x000fe20000000a00 */
[----:B------:R-:W-:Y:S01]  /*76d0*/  LOP3.LUT R56, R57, 0x380, RZ, 0xc0, !PT ;  /* 0x0000038039387812 */ /* 0x000fe200078ec0ff */
[----:B------:R-:W-:Y:S01]  /*76e0*/  IMAD.IADD R11, R11, 0x1, R15 ;  /* 0x000000010b0b7824 */ /* 0x000fe200078e020f */
[----:B------:R-:W-:Y:S01]  /*76f0*/  LEA R12, P6, R10, UR8, 0x2 ;  /* 0x000000080a0c7c11 */ /* 0x000fe2000f8c10ff */
[----:B------:R-:W-:Y:S01]  /*7700*/  VIADD R6, R26, 0x8 ;  /* 0x000000081a067836 */ /* 0x000fe20000000000 */
[----:B------:R-:W-:Y:S01]  /*7710*/  LOP3.LUT R32, R32, R33, RZ, 0x3c, !PT ;  /* 0x0000002120207212 */ /* 0x000fe200078e3cff */
[----:B------:R-:W-:Y:S01]  /*7720*/  IMAD.X R33, RZ, RZ, R5, P0 ;  /* 0x000000ffff217224 */ /* 0x000fe200000e0605 */
[----:B------:R-:W-:Y:S01]  /*7730*/  SHF.R.U64 R36, R36, 0x3, RZ ;  /* 0x0000000324247819 */ /* 0x000fe200000012ff */
[----:B--2---:R-:W-:Y:S01]  /*7740*/  SHFL.IDX PT, R20, R12, RZ, 0x1c1f ;  /* 0x001c1fff0c147589 */ /* 0x004fe200000e0000 */
[----:B------:R-:W-:-:S02]  /*7750*/  SHF.R.U64 R24, R24, 0x3, RZ ;  /* 0x0000000318187819 */ /* 0x000fc400000012ff */
[----:B------:R-:W-:Y:S01]  /*7760*/  SHF.R.U64 R28, R28, 0x3, RZ ;  /* 0x000000031c1c7819 */ /* 0x000fe200000012ff */
[----:B------:R-:W-:Y:S01]  /*7770*/  SHFL.IDX PT, R50, R12, 0x1, 0x1c1f ;  /* 0x003c1f000c327f89 */ /* 0x000fe200000e0000 */
[----:B------:R-:W-:Y:S02]  /*7780*/  SHF.R.U64 R56, R56, 0x3, RZ ;  /* 0x0000000338387819 */ /* 0x000fe400000012ff */
[----:B------:R-:W-:Y:S02]  /*7790*/  IADD3 R61, P0, R4, 0x9000, RZ ;  /* 0x00009000043d7810 */ /* 0x000fe40007f1e0ff */
[----:B------:R-:W-:Y:S02]  /*77a0*/  LEA.HI.X R14, R10, UR9, R11, 0x2, P6 ;  /* 0x000000090a0e7c11 */ /* 0x000fe4000b0f140b */
[----:B------:R-:W-:Y:S01]  /*77b0*/  LOP3.LUT R36, R36, R37, RZ, 0x3c, !PT ;  /* 0x0000002524247212 */ /* 0x000fe200078e3cff */
[--C-:B------:R-:W-:Y:S01]  /*77c0*/  IMAD.X R37, RZ, RZ, R5.reuse, P2 ;  /* 0x000000ffff257224 */ /* 0x100fe200010e0605 */
[----:B------:R-:W-:Y:S01]  /*77d0*/  LOP3.LUT R24, R24, R25, RZ, 0x3c, !PT ;  /* 0x0000001918187212 */ /* 0x000fe200078e3cff */
[--C-:B------:R-:W-:Y:S01]  /*77e0*/  IMAD.X R25, RZ, RZ, R5.reuse, P5 ;  /* 0x000000ffff197224 */ /* 0x100fe200028e0605 */
[----:B------:R-:W-:Y:S01]  /*77f0*/  LOP3.LUT R28, R28, R29, RZ, 0x3c, !PT ;  /* 0x0000001d1c1c7212 */ /* 0x000fe200078e3cff */
[----:B------:R-:W-:Y:S01]  /*7800*/  IMAD.X R29, RZ, RZ, R5, P4 ;  /* 0x000000ffff1d7224 */ /* 0x000fe200020e0605 */
[----:B------:R-:W-:Y:S01]  /*7810*/  LOP3.LUT R56, R56, R57, RZ, 0x3c, !PT ;  /* 0x0000003938387212 */ /* 0x000fe200078e3cff */
[----:B------:R-:W1:Y:S01]  /*7820*/  SHFL.IDX PT, R21, R14, RZ, 0x1c1f ;  /* 0x001c1fff0e157589 */ /* 0x000e6200000e0000 */
[----:B------:R-:W-:-:S02]  /*7830*/  LOP3.LUT R60, R61, 0x380, RZ, 0xc0, !PT ;  /* 0x000003803d3c7812 */ /* 0x000fc400078ec0ff */
[C---:B------:R-:W-:Y:S01]  /*7840*/  IADD3 R49, P2, R4.reuse, 0xb000, RZ ;  /* 0x0000b00004317810 */ /* 0x040fe20007f5e0ff */
[----:B------:R-:W2:Y:S01]  /*7850*/  SHFL.IDX PT, R51, R14, 0x1, 0x1c1f ;  /* 0x003c1f000e337f89 */ /* 0x000ea200000e0000 */
[----:B------:R-:W-:Y:S02]  /*7860*/  IADD3.X R57, RZ, R5, RZ, P3, !PT ;  /* 0x00000005ff397210 */ /* 0x000fe40001ffe4ff */
[C---:B------:R-:W-:Y:S02]  /*7870*/  IADD3 R41, P6, R4.reuse, 0x6000, RZ ;  /* 0x0000600004297810 */ /* 0x040fe40007fde0ff */
[C---:B------:R-:W-:Y:S02]  /*7880*/  IADD3 R45, P5, R4.reuse, 0x7000, RZ ;  /* 0x00007000042d7810 */ /* 0x040fe40007fbe0ff */
[C---:B------:R-:W-:Y:S02]  /*7890*/  IADD3 R69, P4, R4.reuse, 0x8000, RZ ;  /* 0x0000800004457810 */ /* 0x040fe40007f9e0ff */
[----:B------:R-:W-:-:S02]  /*78a0*/  IADD3 R11, P3, R4, 0xa000, RZ ;  /* 0x0000a000040b7810 */ /* 0x000fc40007f7e0ff */
[----:B------:R-:W-:Y:S02]  /*78b0*/  SHF.R.U64 R60, R60, 0x3, RZ ;  /* 0x000000033c3c7819 */ /* 0x000fe400000012ff */
[----:B------:R-:W-:Y:S02]  /*78c0*/  LOP3.LUT R48, R49, 0x380, RZ, 0xc0, !PT ;  /* 0x0000038031307812 */ /* 0x000fe400078ec0ff */
[----:B------:R-:W-:Y:S02]  /*78d0*/  LOP3.LUT R40, R41, 0x380, RZ, 0xc0, !PT ;  /* 0x0000038029287812 */ /* 0x000fe400078ec0ff */
[----:B------:R-:W-:Y:S02]  /*78e0*/  LOP3.LUT R44, R45, 0x380, RZ, 0xc0, !PT ;  /* 0x000003802d2c7812 */ /* 0x000fe400078ec0ff */
[----:B------:R-:W-:Y:S02]  /*78f0*/  LOP3.LUT R68, R69, 0x380, RZ, 0xc0, !PT ;  /* 0x0000038045447812 */ /* 0x000fe400078ec0ff */
[----:B------:R-:W-:-:S02]  /*7900*/  LOP3.LUT R10, R11, 0x380, RZ, 0xc0, !PT ;  /* 0x000003800b0a7812 */ /* 0x000fc400078ec0ff */
[----:B------:R-:W-:Y:S01]  /*7910*/  LOP3.LUT R60, R60, R61, RZ, 0x3c, !PT ;  /* 0x0000003d3c3c7212 */ /* 0x000fe200078e3cff */
[----:B------:R-:W-:Y:S01]  /*7920*/  IMAD.X R61, RZ, RZ, R5, P0 ;  /* 0x000000ffff3d7224 */ /* 0x000fe200000e0605 */
[----:B------:R-:W-:Y:S02]  /*7930*/  SHF.R.U64 R48, R48, 0x3, RZ ;  /* 0x0000000330307819 */ /* 0x000fe400000012ff */
[----:B------:R-:W-:Y:S02]  /*7940*/  SHF.R.U64 R40, R40, 0x3, RZ ;  /* 0x0000000328287819 */ /* 0x000fe400000012ff */
[----:B------:R-:W-:Y:S02]  /*7950*/  SHF.R.U64 R44, R44, 0x3, RZ ;  /* 0x000000032c2c7819 */ /* 0x000fe400000012ff */
[----:B------:R-:W-:Y:S02]  /*7960*/  SHF.R.U64 R68, R68, 0x3, RZ ;  /* 0x0000000344447819 */ /* 0x000fe400000012ff */
[----:B------:R-:W-:-:S02]  /*7970*/  SHF.R.U64 R10, R10, 0x3, RZ ;  /* 0x000000030a0a7819 */ /* 0x000fc400000012ff */
[----:B------:R-:W-:Y:S02]  /*7980*/  LOP3.LUT P0, RZ, R23, 0x3, RZ, 0xc0, !PT ;  /* 0x0000000317ff7812 */ /* 0x000fe4000780c0ff */
[----:B------:R-:W-:Y:S02]  /*7990*/  LOP3.LUT R48, R48, R49, RZ, 0x3c, !PT ;  /* 0x0000003130307212 */ /* 0x000fe400078e3cff */
[----:B------:R-:W-:Y:S02]  /*79a0*/  IADD3.X R49, RZ, R5, RZ, P2, !PT ;  /* 0x00000005ff317210 */ /* 0x000fe400017fe4ff */
        /* <DEDUP_REMOVED lines=8> */
[----:B------:R-:W-:-:S02]  /*7a30*/  ISETP.GE.OR P2, PT, R26, R85, P0 ;  /* 0x000000551a00720c */ /* 0x000fc40000746670 */
[----:B------:R-:W-:Y:S02]  /*7a40*/  ISETP.GE.OR P0, PT, R6, R85, P0 ;  /* 0x000000550600720c */ /* 0x000fe40000706670 */
[C---:B------:R-:W-:Y:S02]  /*7a50*/  IADD3 R77, P6, R4.reuse, 0xc000, RZ ;  /* 0x0000c000044d7810 */ /* 0x040fe40007fde0ff */
[C---:B------:R-:W-:Y:S02]  /*7a60*/  IADD3 R73, P5, R4.reuse, 0xd000, RZ ;  /* 0x0000d00004497810 */ /* 0x040fe40007fbe0ff */
[C---:B------:R-:W-:Y:S02]  /*7a70*/  IADD3 R65, P4, R4.reuse, 0xe000, RZ ;  /* 0x0000e00004417810 */ /* 0x040fe40007f9e0ff */
[C---:B------:R-:W-:Y:S02]  /*7a80*/  LOP3.LUT R15, R4.reuse, 0x380, RZ, 0xc0, !PT ;  /* 0x00000380040f7812 */ /* 0x040fe400078ec0ff */
[----:B------:R-:W-:Y:S01]  /*7a90*/  IADD3 R13, P3, R4, 0xf000, RZ ;  /* 0x0000f000040d7810 */ /* 0x000fe20007f7e0ff */
[----:B-1----:R1:W-:Y:S01]  /*7aa0*/  @!P2 ST.E desc[UR50][R20.64], R9 ;  /* 0x000000091400a985 */ /* 0x0023e2000c101932 */
[----:B------:R-:W-:-:S02]  /*7ab0*/  LOP3.LUT R76, R77, 0x380, RZ, 0xc0, !PT ;  /* 0x000003804d4c7812 */ /* 0x000fc400078ec0ff */
[----:B------:R-:W-:Y:S01]  /*7ac0*/  LOP3.LUT R72, R73, 0x380, RZ, 0xc0, !PT ;  /* 0x0000038049487812 */ /* 0x000fe200078ec0ff */
[----:B--2---:R2:W-:Y:S01]  /*7ad0*/  @!P0 ST.E desc[UR50][R50.64], R8 ;  /* 0x0000000832008985 */ /* 0x0045e2000c101932 */
[----:B------:R-:W-:Y:S01]  /*7ae0*/  LOP3.LUT R64, R65, 0x380, RZ, 0xc0, !PT ;  /* 0x0000038041407812 */ /* 0x000fe200078ec0ff */
[----:B------:R-:W-:Y:S01]  /*7af0*/  IMAD.X R53, RZ, RZ, R5, P3 ;  /* 0x000000ffff357224 */ /* 0x000fe200018e0605 */
[----:B------:R-:W-:Y:S01]  /*7b00*/  SHF.R.U64 R15, R15, 0x3, RZ ;  /* 0x000000030f0f7819 */ /* 0x000fe200000012ff */
[----:B------:R-:W-:Y:S01]  /*7b10*/  UIMAD UR7, UR11, UR12, URZ ;  /* 0x0000000c0b0772a4 */ /* 0x000fe2000f8e023f */
[----:B------:R-:W-:Y:S01]  /*7b20*/  LOP3.LUT R0, R13, 0x380, RZ, 0xc0, !PT ;  /* 0x000003800d007812 */ /* 0x000fe200078ec0ff */
[----:B------:R-:W-:Y:S01]  /*7b30*/  UIMAD.WIDE.U32 UR8, UR4, UR12, URZ ;  /* 0x0000000c040872a5 */ /* 0x000fe2000f8e003f */
[----:B------:R-:W-:Y:S01]  /*7b40*/  SHF.R.U64 R76, R76, 0x3, RZ ;  /* 0x000000034c4c7819 */ /* 0x000fe200000012ff */
[----:B------:R-:W-:Y:S01]  /*7b50*/  ULDC.64 UR10, c[0x0][0xae8] ;  /* 0x0002ba00000a7ab9 */ /* 0x000fe20000000a00 */
[----:B------:R-:W-:Y:S01]  /*7b60*/  SHF.R.U64 R72, R72, 0x3, RZ ;  /* 0x0000000348487819 */ /* 0x000fe200000012ff */
[----:B-1----:R-:W-:Y:S01]  /*7b70*/  IMAD.U32 R21, RZ, RZ, UR40 ;  /* 0x00000028ff157e24 */ /* 0x002fe2000f8e00ff */
[----:B------:R-:W-:Y:S01]  /*7b80*/  SHF.R.U64 R64, R64, 0x3, RZ ;  /* 0x0000000340407819 */ /* 0x000fe200000012ff */
[----:B------:R-:W5:Y:S01]  /*7b90*/  LD.E.128 R24, desc[UR50][R24.64] ;  /* 0x0000003218187980 */ /* 0x000f62000c101d00 */
[----:B------:R-:W-:-:S02]  /*7ba0*/  LOP3.LUT R4, R15, R4, RZ, 0x3c, !PT ;  /* 0x000000040f047212 */ /* 0x000fc400078e3cff */
[----:B------:R-:W-:Y:S01]  /*7bb0*/  SHF.R.U64 R0, R0, 0x3, RZ ;  /* 0x0000000300007819 */ /* 0x000fe200000012ff */
[----:B------:R-:W5:Y:S01]  /*7bc0*/  LD.E.128 R28, desc[UR50][R28.64] ;  /* 0x000000321c1c7980 */ /* 0x000f62000c101d00 */
[----:B------:R-:W-:Y:S01]  /*7bd0*/  LOP3.LUT R76, R76, R77, RZ, 0x3c, !PT ;  /* 0x0000004d4c4c7212 */ /* 0x000fe200078e3cff */
[--C-:B------:R-:W-:Y:S01]  /*7be0*/  IMAD.X R77, RZ, RZ, R5.reuse, P6 ;  /* 0x000000ffff4d7224 */ /* 0x100fe200030e0605 */
[----:B------:R-:W-:Y:S01]  /*7bf0*/  LOP3.LUT R72, R72, R73, RZ, 0x3c, !PT ;  /* 0x0000004948487212 */ /* 0x000fe200078e3cff */
[--C-:B------:R-:W-:Y:S01]  /*7c00*/  IMAD.X R73, RZ, RZ, R5.reuse, P5 ;  /* 0x000000ffff497224 */ /* 0x100fe200028e0605 */
[----:B------:R-:W-:Y:S01]  /*7c10*/  LOP3.LUT R64, R64, R65, RZ, 0x3c, !PT ;  /* 0x0000004140407212 */ /* 0x000fe200078e3cff */
[----:B------:R-:W-:Y:S01]  /*7c20*/  IMAD.X R65, RZ, RZ, R5, P4 ;  /* 0x000000ffff417224 */ /* 0x000fe200020e0605 */
[----:B------:R-:W-:Y:S01]  /*7c30*/  LOP3.LUT R52, R0, R13, RZ, 0x3c, !PT ;  /* 0x0000000d00347212 */ /* 0x000fe200078e3cff */
[----:B------:R-:W-:Y:S01]  /*7c40*/  UIMAD UR7, UR4, UR13, UR7 ;  /* 0x0000000d040772a4 */ /* 0x000fe2000f8e0207 */
[----:B------:R1:W5:Y:S01]  /*7c50*/  LD.E.128 R12, desc[UR50][R4.64] ;  /* 0x00000032040c7980 */ /* 0x000362000c101d00 */
[----:B------:R-:W-:-:S03]  /*7c60*/  IMAD R0, R19, 0x20, R22 ;  /* 0x0000002013007824 */ /* 0x000fc600078e0216 */
[----:B------:R-:W5:Y:S04]  /*7c70*/  LD.E.128 R32, desc[UR50][R32.64] ;  /* 0x0000003220207980 */ /* 0x000f68000c101d00 */
[----:B------:R-:W5:Y:S01]  /*7c80*/  LD.E.128 R56, desc[UR50][R56.64] ;  /* 0x0000003238387980 */ /* 0x000f62000c101d00 */
[----:B-1----:R-:W1:Y:S01]  /*7c90*/  @P1 LDC R5, c[0x0][0xbec] ;  /* 0x0002fb00ff051b82 */ /* 0x002e620000000800 */
[----:B------:R-:W-:Y:S02]  /*7ca0*/  UIADD3 UR9, UR9, UR7, URZ ;  /* 0x0000000709097290 */ /* 0x000fe4000fffe03f */
[----:B------:R-:W5:Y:S01]  /*7cb0*/  LD.E.128 R36, desc[UR50][R36.64] ;  /* 0x0000003224247980 */ /* 0x000f62000c101d00 */
[----:B------:R-:W-:Y:S01]  /*7cc0*/  UIMAD UR4, UR14, UR10, URZ ;  /* 0x0000000a0e0472a4 */ /* 0x000fe2000f8e023f */
[----:B------:R-:W-:Y:S01]  /*7cd0*/  IMAD R20, R21, 0x80, R0 ;  /* 0x0000008015147824 */ /* 0x000fe200078e0200 */
[----:B------:R-:W-:Y:S01]  /*7ce0*/  UIMAD.WIDE.U32 UR8, UR41, UR10, UR8 ;  /* 0x0000000a290872a5 */ /* 0x000fe2000f8e0008 */
[----:B------:R-:W5:Y:S01]  /*7cf0*/  LD.E.128 R40, desc[UR50][R40.64] ;  /* 0x0000003228287980 */ /* 0x000f62000c101d00 */
[----:B------:R-:W-:-:S03]  /*7d00*/  UIMAD UR4, UR41, UR11, UR4 ;  /* 0x0000000b290472a4 */ /* 0x000fc6000f8e0204 */
[----:B------:R-:W-:Y:S01]  /*7d10*/  ULDC.64 UR10, c[0x0][0xaf0] ;  /* 0x0002bc00000a7ab9 */ /* 0x000fe20000000a00 */
[----:B------:R-:W-:Y:S01]  /*7d20*/  UIADD3 UR9, UR9, UR4, URZ ;  /* 0x0000000409097290 */ /* 0x000fe2000fffe03f */
[----:B------:R-:W5:Y:S01]  /*7d30*/  LD.E.128 R44, desc[UR50][R44.64] ;  /* 0x000000322c2c7980 */ /* 0x000f62000c101d00 */
[----:B------:R-:W-:Y:S01]  /*7d40*/  UIMAD UR4, UR39, UR10, URZ ;  /* 0x0000000a270472a4 */ /* 0x000fe2000f8e023f */
[----:B------:R-:W-:Y:S01]  /*7d50*/  IMAD.MOV.U32 R21, RZ, RZ, R20 ;  /* 0x000000ffff157224 */ /* 0x000fe200078e0014 */
[----:B------:R-:W-:Y:S01]  /*7d60*/  UIMAD.WIDE.U32 UR8, UR38, UR10, UR8 ;  /* 0x0000000a260872a5 */ /* 0x000fe2000f8e0008 */
[----:B------:R-:W5:Y:S01]  /*7d70*/  LD.E.128 R68, desc[UR50][R68.64] ;  /* 0x0000003244447980 */ /* 0x000f62000c101d00 */
[----:B------:R-:W-:-:S03]  /*7d80*/  UIMAD UR4, UR38, UR11, UR4 ;  /* 0x0000000b260472a4 */ /* 0x000fc6000f8e0204 */
[----:B------:R-:W5:Y:S01]  /*7d90*/  LD.E.128 R60, desc[UR50][R60.64] ;  /* 0x000000323c3c7980 */ /* 0x000f62000c101d00 */
[----:B-1----:R-:W-:-:S03]  /*7da0*/  @P1 IMAD.HI.U32 R0, R20, R5, RZ ;  /* 0x0000000514001227 */ /* 0x002fc600078e00ff */
[----:B--2---:R-:W5:Y:S02]  /*7db0*/  LD.E.128 R8, desc[UR50][R10.64] ;  /* 0x000000320a087980 */ /* 0x004f64000c101d00 */
[----:B0-----:R-:W-:Y:S01]  /*7dc0*/  @P1 SHF.R.U32.HI R21, RZ, R83, R0 ;  /* 0x00000053ff151219 */ /* 0x001fe20000011600 */
[----:B------:R-:W-:Y:S01]  /*7dd0*/  UIADD3 UR4, UR9, UR4, URZ ;  /* 0x0000000409047290 */ /* 0x000fe2000fffe03f */
[----:B------:R-:W-:Y:S01]  /*7de0*/  IMAD.U32 R4, RZ, RZ, UR8 ;  /* 0x00000008ff047e24 */ /* 0x000fe2000f8e00ff */
[----:B------:R-:W5:Y:S01]  /*7df0*/  LD.E.128 R48, desc[UR50][R48.64] ;  /* 0x0000003230307980 */ /* 0x000f62000c101d00 */
[--C-:B------:R-:W-:Y:S01]  /*7e00*/  SHF.R.S32.HI R0, RZ, 0x1f, R21.reuse ;  /* 0x0000001fff007819 */ /* 0x100fe20000011415 */
[----:B------:R-:W-:Y:S01]  /*7e10*/  IMAD.MOV R6, RZ, RZ, -R21 ;  /* 0x000000ffff067224 */ /* 0x000fe200078e0a15 */
[----:B------:R-:W-:Y:S01]  /*7e20*/  MOV R5, UR9 ;  /* 0x0000000900057c02 */ /* 0x000fe20008000f00 */
[----:B------:R-:W-:Y:S01]  /*7e30*/  ULDC.64 UR8, c[0x0][0xae0] ;  /* 0x0002b80000087ab9 */ /* 0x000fe20000000a00 */
[----:B------:R-:W5:Y:S01]  /*7e40*/  LD.E.128 R76, desc[UR50][R76.64] ;  /* 0x000000324c4c7980 */ /* 0x000f62000c101d00 */
[----:B------:R-:W-:-:S02]  /*7e50*/  IMAD R0, R0, UR8, RZ ;  /* 0x0000000800007c24 */ /* 0x000fc4000f8e02ff */
[----:B------:R-:W-:Y:S01]  /*7e60*/  IMAD R81, R81, R6, R20 ;  /* 0x0000000651517224 */ /* 0x000fe200078e0214 */
[----:B------:R-:W5:Y:S01]  /*7e70*/  LD.E.128 R72, desc[UR50][R72.64] ;  /* 0x0000003248487980 */ /* 0x000f62000c101d00 */
[----:B------:R-:W-:-:S03]  /*7e80*/  IMAD.U32 R5, RZ, RZ, UR4 ;  /* 0x00000004ff057e24 */ /* 0x000fc6000f8e00ff */
[----:B------:R-:W5:Y:S01]  /*7e90*/  LD.E.128 R64, desc[UR50][R64.64] ;  /* 0x0000003240407980 */ /* 0x000f62000c101d00 */
[----:B------:R-:W-:-:S03]  /*7ea0*/  IMAD R83, R21, UR9, R0 ;  /* 0x0000000915537c24 */ /* 0x000fc6000f8e0200 */
[----:B------:R-:W5:Y:S01]  /*7eb0*/  LD.E.128 R52, desc[UR50][R52.64] ;  /* 0x0000003234347980 */ /* 0x000f62000c101d00 */
[----:B------:R-:W-:Y:S01]  /*7ec0*/  SHF.R.S32.HI R0, RZ, 0x1f, R81 ;  /* 0x0000001fff007819 */ /* 0x000fe20000011451 */
[----:B------:R-:W-:Y:S01]  /*7ed0*/  @!PT LDS RZ, [RZ] ;  /* 0x00000000fffff984 */ /* 0x000fe20000000800 */
[----:B------:R-:W-:Y:S01]  /*7ee0*/  @!PT LDS RZ, [RZ] ;  /* 0x00000000fffff984 */ /* 0x000fe20000000800 */
[----:B------:R-:W-:Y:S01]  /*7ef0*/  @!PT LDS RZ, [RZ] ;  /* 0x00000000fffff984 */ /* 0x000fe20000000800 */
[----:B------:R-:W-:Y:S01]  /*7f00*/  @!PT LDS RZ, [RZ] ;  /* 0x00000000fffff984 */ /* 0x000fe20000000800 */
[----:B------:R0:W-:Y:S06]  /*7f10*/  MEMBAR.ALL.CTA ;  /* 0x0000000000007992 */ /* 0x0001ec0000008000 */
[----:B0-----:R-:W0:Y:S01]  /*7f20*/  FENCE.VIEW.ASYNC.S ;  /* 0x00000000000073c6 */ /* 0x001e220000000000 */
[----:B------:R-:W-:Y:S01]  /*7f30*/  IMAD.WIDE.U32 R4, R21, UR8, R4 ;  /* 0x0000000815047c25 */ /* 0x000fe2000f8e0004 */
[----:B------:R-:W-:-:S03]  /*7f40*/  ULDC.64 UR8, c[0x0][0xad8] ;  /* 0x0002b60000087ab9 */ /* 0x000fc60000000a00 */
[----:B------:R-:W-:Y:S02]  /*7f50*/  IMAD.U32 R87, RZ, RZ, UR40 ;  /* 0x00000028ff577e24 */ /* 0x000fe4000f8e00ff */
[----:B------:R-:W-:Y:S02]  /*7f60*/  IMAD.IADD R5, R5, 0x1, R83 ;  /* 0x0000000105057824 */ /* 0x000fe400078e0253 */
[----:B------:R-:W-:Y:S02]  /*7f70*/  IMAD R6, R0, UR8, RZ ;  /* 0x0000000800067c24 */ /* 0x000fe4000f8e02ff */
[----:B------:R-:W-:Y:S02]  /*7f80*/  IMAD R86, R87, 0x80, R22 ;  /* 0x0000008057567824 */ /* 0x000fe400078e0216 */
[C---:B------:R-:W-:Y:S02]  /*7f90*/  IMAD R21, R81.reuse, UR9, R6 ;  /* 0x0000000951157c24 */ /* 0x040fe4000f8e0206 */
[----:B------:R-:W-:Y:S01]  /*7fa0*/  IMAD.WIDE.U32 R4, R81, UR8, R4 ;  /* 0x0000000851047c25 */ /* 0x000fe2000f8e0004 */
[----:B------:R-:W-:Y:S01]  /*7fb0*/  ISETP.GE.AND P2, PT, R86, R85, PT ;  /* 0x000000555600720c */ /* 0x000fe20003f46270 */
[----:B------:R-:W-:-:S02]  /*7fc0*/  ULDC.64 UR8, c[0x0][0xa80] ;  /* 0x0002a00000087ab9 */ /* 0x000fc40000000a00 */
[----:B------:R-:W-:Y:S01]  /*7fd0*/  VIADD R3, R3, 0x22820 ;  /* 0x0002282003037836 */ /* 0x000fe20000000000 */
[----:B------:R-:W-:Y:S01]  /*7fe0*/  LEA R6, P3, R4, UR8, 0x1 ;  /* 0x0000000804067c11 */ /* 0x000fe2000f8608ff */
[----:B------:R-:W-:Y:S02]  /*7ff0*/  IMAD.IADD R5, R5, 0x1, R21 ;  /* 0x0000000105057824 */ /* 0x000fe400078e0215 */
[----:B------:R-:W-:Y:S01]  /*8000*/  VIADD R0, R86, 0x20 ;  /* 0x0000002056007836 */ /* 0x000fe20000000000 */
[----:B------:R-:W-:Y:S02]  /*8010*/  PRMT R3, RZ, 0x654, R3 ;  /* 0x00000654ff037816 */ /* 0x000fe40000000003 */
[----:B------:R-:W-:Y:S02]  /*8020*/  LEA.HI.X R84, R4, UR9, R5, 0x1, P3 ;  /* 0x0000000904547c11 */ /* 0x000fe400098f0c05 */
[-C--:B------:R-:W-:Y:S01]  /*8030*/  ISETP.GE.AND P1, PT, R0, R85.reuse, PT ;  /* 0x000000550000720c */ /* 0x080fe20003f26270 */
[----:B------:R-:W-:Y:S01]  /*8040*/  VIADD R0, R86, 0x40 ;  /* 0x0000004056007836 */ /* 0x000fe20000000000 */
[----:B0-----:R0:W-:Y:S01]  /*8050*/  SYNCS.ARRIVE.TRANS64.RED.A1T0 RZ, [R3+URZ], RZ ;  /* 0x000000ff03ff79a7 */ /* 0x0011e2000810043f */
[----:B------:R1:W2:Y:S01]  /*8060*/  SHFL.IDX PT, R83, R6, RZ, 0x181f ;  /* 0x00181fff06537589 */ /* 0x0002a200000e0000 */
[----:B------:R-:W-:Y:S02]  /*8070*/  BSSY B1, `(.L_x_9450) ;  /* 0x0000015000017945 */ /* 0x000fe40003800000 */
[----:B------:R-:W-:Y:S01]  /*8080*/  ISETP.GE.AND P0, PT, R0, R85, PT ;  /* 0x000000550000720c */ /* 0x000fe20003f06270 */
[----:B0-----:R1:W0:Y:S01]  /*8090*/  SHFL.IDX PT, R3, R84, RZ, 0x181f ;  /* 0x00181fff54037589 */ /* 0x00122200000e0000 */
[----:B------:R-:W-:Y:S11]  /*80a0*/  @P2 BRA `(.L_x_9451) ;  /* 0x0000000000442947 */ /* 0x000ff60003800000 */
[----:B------:R-:W-:Y:S02]  /*80b0*/  ULDC UR4, c[0x0][0xac8] ;  /* 0x0002b20000047ab9 */ /* 0x000fe40000000800 */
[----:B------:R-:W-:Y:S02]  /*80c0*/  ISETP.GE.AND P5, PT, R2, UR4, PT ;  /* 0x0000000402007c0c */ /* 0x000fe4000bfa6270 */
[----:B------:R-:W-:Y:S02]  /*80d0*/  ISETP.GE.AND P4, PT, R17, UR4, PT ;  /* 0x0000000411007c0c */ /* 0x000fe4000bf86270 */
[----:B------:R-:W-:Y:S02]  /*80e0*/  ISETP.GE.AND P3, PT, R16, UR4, PT ;  /* 0x0000000410007c0c */ /* 0x000fe4000bf66270 */
[----:B------:R-:W-:-:S07]  /*80f0*/  ISETP.GE.AND P2, PT, R18, UR4, PT ;  /* 0x0000000412007c0c */ /* 0x000fce000bf46270 */
[----:B--2---:R-:W-:-:S04]  /*8100*/  @!P5 LEA R4, P6, R2, R83, 0x1 ;  /* 0x000000530204d211 */ /* 0x004fc800078c08ff */
[----:B0-----:R-:W-:Y:S02]  /*8110*/  @!P5 LEA.HI.X R5, R2, R3, R208, 0x1, P6 ;  /* 0x000000030205d211 */ /* 0x001fe400030f0cd0 */
[----:B------:R-:W-:-:S03]  /*8120*/  @!P4 LEA R20, P6, R17, R83, 0x1 ;  /* 0x000000531114c211 */ /* 0x000fc600078c08ff */
[----:B-----5:R3:W-:Y:S01]  /*8130*/  @!P5 ST.E.128 desc[UR50][R4.64], R12 ;  /* 0x0000000c0400d985 */ /* 0x0207e2000c101d32 */
[----:B------:R-:W-:Y:S02]  /*8140*/  @!P4 LEA.HI.X R21, R17, R3, R207, 0x1, P6 ;  /* 0x000000031115c211 */ /* 0x000fe400030f0ccf */
[----:B------:R-:W-:-:S03]  /*8150*/  @!P3 LEA R80, P6, R16, R83, 0x1 ;  /* 0x000000531050b211 */ /* 0x000fc600078c08ff */
[----:B------:R3:W-:Y:S01]  /*8160*/  @!P4 ST.E.128 desc[UR50][R20.64], R56 ;  /* 0x000000381400c985 */ /* 0x0007e2000c101d32 */
[----:B------:R-:W-:Y:S02]  /*8170*/  @!P3 LEA.HI.X R81, R16, R3, R206, 0x1, P6 ;  /* 0x000000031051b211 */ /* 0x000fe400030f0cce */
[----:B------:R-:W-:-:S03]  /*8180*/  @!P2 LEA R82, P6, R18, R83, 0x1 ;  /* 0x000000531252a211 */ /* 0x000fc600078c08ff */
[----:B------:R3:W-:Y:S01]  /*8190*/  @!P3 ST.E.128 desc[UR50][R80.64], R68 ;  /* 0x000000445000b985 */ /* 0x0007e2000c101d32 */
[----:B------:R-:W-:-:S05]  /*81a0*/  @!P2 LEA.HI.X R83, R18, R3, R205, 0x1, P6 ;  /* 0x000000031253a211 */ /* 0x000fca00030f0ccd */
[----:B------:R3:W-:Y:S04]  /*81b0*/  @!P2 ST.E.128 desc[UR50][R82.64], R76 ;  /* 0x0000004c5200a985 */ /* 0x0007e8000c101d32 */
.L_x_9451:
[----:B------:R-:W-:Y:S05]  /*81c0*/  BSYNC B1 ;  /* 0x0000000000017941 */ /* 0x000fea0003800000 */
.L_x_9450:
[----:B0-----:R0:W4:Y:S01]  /*81d0*/  SHFL.IDX PT, R3, R84, 0x1, 0x181f ;  /* 0x00381f0054037f89 */ /* 0x00112200000e0000 */
[----:B------:R-:W-:Y:S03]  /*81e0*/  BSSY B1, `(.L_x_9452) ;  /* 0x0000014000017945 */ /* 0x000fe60003800000 */
[----:B---3--:R0:W3:Y:S01]  /*81f0*/  SHFL.IDX PT, R21, R6, 0x1, 0x181f ;  /* 0x00381f0006157f89 */ /* 0x0080e200000e0000 */
[----:B------:R-:W-:Y:S05]  /*8200*/  @P1 BRA `(.L_x_9453) ;  /* 0x0000000000441947 */ /* 0x000fea0003800000 */
[----:B------:R-:W-:Y:S02]  /*8210*/  ULDC UR4, c[0x0][0xac8] ;  /* 0x0002b20000047ab9 */ /* 0x000fe40000000800 */
[----:B------:R-:W-:Y:S02]  /*8220*/  ISETP.GE.AND P4, PT, R2, UR4, PT ;  /* 0x0000000402007c0c */ /* 0x000fe4000bf86270 */
[----:B------:R-:W-:Y:S02]  /*8230*/  ISETP.GE.AND P3, PT, R17, UR4, PT ;  /* 0x0000000411007c0c */ /* 0x000fe4000bf66270 */
[----:B------:R-:W-:Y:S02]  /*8240*/  ISETP.GE.AND P2, PT, R16, UR4, PT ;  /* 0x0000000410007c0c */ /* 0x000fe4000bf46270 */
[----:B------:R-:W-:-:S07]  /*8250*/  ISETP.GE.AND P1, PT, R18, UR4, PT ;  /* 0x0000000412007c0c */ /* 0x000fce000bf26270 */
[CC--:B---3--:R-:W-:Y:S02]  /*8260*/  @!P4 LEA R4, P6, R2.reuse, R21.reuse, 0x1 ;  /* 0x000000150204c211 */ /* 0x0c8fe400078c08ff */
[C---:B-----5:R-:W-:Y:S02]  /*8270*/  @!P3 LEA R12, P5, R17.reuse, R21, 0x1 ;  /* 0x00000015110cb211 */ /* 0x060fe400078a08ff */
[----:B----4-:R-:W-:Y:S02]  /*8280*/  @!P4 LEA.HI.X R5, R2, R3, R208, 0x1, P6 ;  /* 0x000000030205c211 */ /* 0x010fe400030f0cd0 */
[----:B------:R-:W-:Y:S02]  /*8290*/  @!P2 LEA R14, P6, R16, R21, 0x1 ;  /* 0x00000015100ea211 */ /* 0x000fe400078c08ff */
[----:B------:R-:W-:Y:S01]  /*82a0*/  @!P3 LEA.HI.X R13, R17, R3, R207, 0x1, P5 ;  /* 0x00000003110db211 */ /* 0x000fe200028f0ccf */
[----:B------:R3:W-:Y:S01]  /*82b0*/  @!P4 ST.E.128 desc[UR50][R4.64], R24 ;  /* 0x000000180400c985 */ /* 0x0007e2000c101d32 */
[----:B------:R-:W-:-:S02]  /*82c0*/  @!P1 LEA R20, P5, R18, R21, 0x1 ;  /* 0x0000001512149211 */ /* 0x000fc400078a08ff */
[-C--:B------:R-:W-:Y:S01]  /*82d0*/  @!P2 LEA.HI.X R15, R16, R3.reuse, R206, 0x1, P6 ;  /* 0x00000003100fa211 */ /* 0x080fe200030f0cce */
[----:B------:R3:W-:Y:S01]  /*82e0*/  @!P3 ST.E.128 desc[UR50][R12.64], R36 ;  /* 0x000000240c00b985 */ /* 0x0007e2000c101d32 */
[----:B------:R-:W-:-:S03]  /*82f0*/  @!P1 LEA.HI.X R21, R18, R3, R205, 0x1, P5 ;  /* 0x0000000312159211 */ /* 0x000fc600028f0ccd */
[----:B------:R3:W-:Y:S04]  /*8300*/  @!P2 ST.E.128 desc[UR50][R14.64], R60 ;  /* 0x0000003c0e00a985 */ /* 0x0007e8000c101d32 */
[----:B------:R3:W-:Y:S02]  /*8310*/  @!P1 ST.E.128 desc[UR50][R20.64], R72 ;  /* 0x0000004814009985 */ /* 0x0007e4000c101d32 */
.L_x_9453:
[----:B------:R-:W-:Y:S05]  /*8320*/  BSYNC B1 ;  /* 0x0000000000017941 */ /* 0x000fea0003800000 */
.L_x_9452:
[----:B----4-:R4:W0:Y:S01]  /*8330*/  SHFL.IDX PT, R3, R84, 0x2, 0x181f ;  /* 0x00581f0054037f89 */ /* 0x01082200000e0000 */
        /* <DEDUP_REMOVED lines=8> */
[-C--:B---3--:R-:W-:Y:S02]  /*83c0*/  @!P3 LEA R4, P6, R2, R21.reuse, 0x1 ;  /* 0x000000150204b211 */ /* 0x088fe400078c08ff */
[CC--:B-----5:R-:W-:Y:S02]  /*83d0*/  @!P2 LEA R12, P5, R17.reuse, R21.reuse, 0x1 ;  /* 0x00000015110ca211 */ /* 0x0e0fe400078a08ff */
[----:B------:R-:W-:Y:S02]  /*83e0*/  @!P1 LEA R14, P4, R16, R21, 0x1 ;  /* 0x00000015100e9211 */ /* 0x000fe400078808ff */
[----:B0-----:R-:W-:Y:S02]  /*83f0*/  @!P3 LEA.HI.X R5, R2, R3, R208, 0x1, P6 ;  /* 0x000000030205b211 */ /* 0x001fe400030f0cd0 */
[----:B------:R-:W-:Y:S02]  /*8400*/  @!P0 LEA R20, P6, R18, R21, 0x1 ;  /* 0x0000001512148211 */ /* 0x000fe400078c08ff */
[-C--:B------:R-:W-:Y:S01]  /*8410*/  @!P2 LEA.HI.X R13, R17, R3.reuse, R207, 0x1, P5 ;  /* 0x00000003110da211 */ /* 0x080fe200028f0ccf */
[----:B------:R0:W-:Y:S01]  /*8420*/  @!P3 ST.E.128 desc[UR50][R4.64], R28 ;  /* 0x0000001c0400b985 */ /* 0x0001e2000c101d32 */
[----:B------:R-:W-:-:S02]  /*8430*/  @!P1 LEA.HI.X R15, R16, R3, R206, 0x1, P4 ;  /* 0x00000003100f9211 */ /* 0x000fc400020f0cce */
[----:B------:R-:W-:Y:S01]  /*8440*/  @!P0 LEA.HI.X R21, R18, R3, R205, 0x1, P6 ;  /* 0x0000000312158211 */ /* 0x000fe200030f0ccd */
[----:B------:R0:W-:Y:S04]  /*8450*/  @!P2 ST.E.128 desc[UR50][R12.64], R40 ;  /* 0x000000280c00a985 */ /* 0x0001e8000c101d32 */
[----:B------:R0:W-:Y:S04]  /*8460*/  @!P1 ST.E.128 desc[UR50][R14.64], R8 ;  /* 0x000000080e009985 */ /* 0x0001e8000c101d32 */
[----:B------:R0:W-:Y:S02]  /*8470*/  @!P0 ST.E.128 desc[UR50][R20.64], R64 ;  /* 0x0000004014008985 */ /* 0x0001e4000c101d32 */
.L_x_9455:
[----:B------:R-:W-:Y:S05]  /*8480*/  BSYNC B1 ;  /* 0x0000000000017941 */ /* 0x000fea0003800000 */
.L_x_9454:
[----:B------:R-:W-:Y:S01]  /*8490*/  IADD3 R0, R86, 0x60, RZ ;  /* 0x0000006056007810 */ /* 0x000fe20007ffe0ff */
[----:B0-----:R0:W0:Y:S03]  /*84a0*/  SHFL.IDX PT, R3, R84, 0x3, 0x181f ;  /* 0x00781f0054037f89 */ /* 0x00102600000e0000 */
[----:B------:R-:W-:Y:S01]  /*84b0*/  ISETP.GE.AND P0, PT, R0, R85, PT ;  /* 0x000000550000720c */ /* 0x000fe20003f06270 */
[----:B-----5:R0:W0:-:S12]  /*84c0*/  SHFL.IDX PT, R13, R6, 0x3, 0x181f ;  /* 0x00781f00060d7f89 */ /* 0x02001800000e0000 */
[----:B------:R-:W-:Y:S05]  /*84d0*/  @P0 BRA `(.L_x_9456) ;  /* 0x0000000c00bc0947 */ /* 0x000fea0003800000 */
[----:B------:R-:W-:Y:S02]  /*84e0*/  ULDC UR4, c[0x0][0xac8] ;  /* 0x0002b20000047ab9 */ /* 0x000fe40000000800 */
[----:B------:R-:W-:Y:S02]  /*84f0*/  ISETP.GE.AND P3, PT, R2, UR4, PT ;  /* 0x0000000402007c0c */ /* 0x000fe4000bf66270 */
[----:B------:R-:W-:Y:S02]  /*8500*/  ISETP.GE.AND P4, PT, R17, UR4, PT ;  /* 0x0000000411007c0c */ /* 0x000fe4000bf86270 */
[----:B------:R-:W-:-:S09]  /*8510*/  ISETP.GE.AND P5, PT, R16, UR4, PT ;  /* 0x0000000410007c0c */ /* 0x000fd2000bfa6270 */
[-C--:B0-----:R-:W-:Y:S02]  /*8520*/  @!P3 LEA R4, P0, R2, R13.reuse, 0x1 ;  /* 0x0000000d0204b211 */ /* 0x081fe400078008ff */
[CC--:B------:R-:W-:Y:S02]  /*8530*/  @!P4 LEA R8, P1, R17.reuse, R13.reuse, 0x1 ;  /* 0x0000000d1108c211 */ /* 0x0c0fe400078208ff */
[----:B------:R-:W-:Y:S02]  /*8540*/  @!P5 LEA R10, P2, R16, R13, 0x1 ;  /* 0x0000000d100ad211 */ /* 0x000fe400078408ff */
[-C--:B------:R-:W-:Y:S02]  /*8550*/  @!P3 LEA.HI.X R5, R2, R3.reuse, R208, 0x1, P0 ;  /* 0x000000030205b211 */ /* 0x080fe400000f0cd0 */
[-C--:B------:R-:W-:Y:S02]  /*8560*/  @!P4 LEA.HI.X R9, R17, R3.reuse, R207, 0x1, P1 ;  /* 0x000000031109c211 */ /* 0x080fe400008f0ccf */
[----:B------:R-:W-:Y:S01]  /*8570*/  @!P5 LEA.HI.X R11, R16, R3, R206, 0x1, P2 ;  /* 0x00000003100bd211 */ /* 0x000fe200010f0cce */
[----:B------:R0:W-:Y:S01]  /*8580*/  @!P3 ST.E.128 desc[UR50][R4.64], R32 ;  /* 0x000000200400b985 */ /* 0x0001e2000c101d32 */
[----:B------:R-:W-:-:S03]  /*8590*/  ISETP.GE.AND P0, PT, R18, UR4, PT ;  /* 0x0000000412007c0c */ /* 0x000fc6000bf06270 */
[----:B------:R0:W-:Y:S04]  /*85a0*/  @!P4 ST.E.128 desc[UR50][R8.64], R44 ;  /* 0x0000002c0800c985 */ /* 0x0001e8000c101d32 */
[----:B------:R0:W-:Y:S06]  /*85b0*/  @!P5 ST.E.128 desc[UR50][R10.64], R48 ;  /* 0x000000300a00d985 */ /* 0x0001ec000c101d32 */
[----:B------:R-:W-:Y:S05]  /*85c0*/  @P0 BRA `(.L_x_9456) ;  /* 0x0000000c00800947 */ /* 0x000fea0003800000 */
[----:B0-----:R-:W-:-:S04]  /*85d0*/  LEA R4, P0, R18, R13, 0x1 ;  /* 0x0000000d12047211 */ /* 0x001fc800078008ff */
[----:B------:R-:W-:-:S05]  /*85e0*/  LEA.HI.X R5, R18, R3, R205, 0x1, P0 ;  /* 0x0000000312057211 */ /* 0x000fca00000f0ccd */
[----:B------:R0:W-:Y:S01]  /*85f0*/  ST.E.128 desc[UR50][R4.64], R52 ;  /* 0x0000003404007985 */ /* 0x0001e2000c101d32 */
[----:B------:R-:W-:Y:S05]  /*8600*/  BRA `(.L_x_9456) ;  /* 0x0000000c00707947 */ /* 0x000fea0003800000 */
.L_x_9448:
        /* <DEDUP_REMOVED lines=23> */
[----:B0-----:R-:W-:Y:S01]  /*8780*/  ISETP.NE.AND P0, PT, R13, 0x1, PT ;  /* 0x000000010d00780c */ /* 0x001fe20003f05270 */
[----:B------:R-:W-:Y:S01]  /*8790*/  UMOV UR4, URZ ;  /* 0x0000003f00047c82 */ /* 0x000fe20008000000 */
[----:B------:R-:W-:Y:S01]  /*87a0*/  USHF.R.S32.HI UR11, URZ, 0x1f, UR41 ;  /* 0x0000001f3f0b7899 */ /* 0x000fe20008011429 */
[----:B------:R-:W-:-:S10]  /*87b0*/  ISETP.GE.AND P1, PT, R209, 0x80, PT ;  /* 0x00000080d100780c */ /* 0x000fd40003f26270 */
[----:B------:R-:W0:Y:S01]  /*87c0*/  @P0 LDC R11, c[0x0][0xbec] ;  /* 0x0002fb00ff0b0b82 */ /* 0x000e220000000800 */
[----:B--2---:R-:W-:-:S13]  /*87d0*/  @P2 R2UR UR4, R3 ;  /* 0x00000000030422ca */ /* 0x004fda00000e0000 */
[----:B------:R-:W-:Y:S01]  /*87e0*/  USHF.R.S32.HI UR10, URZ, 0x1f, UR4 ;  /* 0x0000001f3f0a7899 */ /* 0x000fe20008011404 */
[----:B01----:R-:W-:Y:S11]  /*87f0*/  @P3 BRA `(.L_x_9457) ;  /* 0x0000000000103947 */ /* 0x003ff60003800000 */
[----:B------:R-:W-:Y:S05]  /*8800*/  @!P2 BRA `(.L_x_9457) ;  /* 0x00000000000ca947 */ /* 0x000fea0003800000 */
[----:B------:R-:W2:Y:S04]  /*8810*/  LDG.E R3, desc[UR50][R4.64] ;  /* 0x0000003204037981 */ /* 0x000ea8000c1e1900 */
[----:B-----5:R-:W2:Y:S02]  /*8820*/  LDG.E R0, desc[UR50][R4.64+0x4] ;  /* 0x0000043204007981 */ /* 0x020ea4000c1e1900 */
[----:B--2---:R-:W-:-:S07]  /*8830*/  IMAD.IADD R0, R0, 0x1, -R3 ;  /* 0x0000000100007824 */ /* 0x004fce00078e0a03 */
.L_x_9457:
        /* <DEDUP_REMOVED lines=27> */
[----:B0-----:R-:W-:Y:S01]  /*89f0*/  @P1 IMAD.HI.U32 R3, R5, R4, RZ ;  /* 0x0000000405031227 */ /* 0x001fe200078e00ff */
[----:B------:R-:W-:-:S04]  /*8a00*/  MOV R4, R5 ;  /* 0x0000000500047202 */ /* 0x000fc80000000f00 */
        /* <DEDUP_REMOVED lines=17> */
.L_x_9459:
[----:B------:R-:W-:Y:S05]  /*8b20*/  BSYNC B1 ;  /* 0x0000000000017941 */ /* 0x000fea0003800000 */
.L_x_9458:
[----:B------:R-:W1:Y:S01]  /*8b30*/  @P0 LDC R5, c[0x0][0xbf0] ;  /* 0x0002fc00ff050b82 */ /* 0x000e620000000800 */
[----:B------:R-:W-:Y:S01]  /*8b40*/  ULDC.64 UR12, c[0x0][0xaa0] ;  /* 0x0002a800000c7ab9 */ /* 0x000fe20000000a00 */
[----:B0-----:R-:W-:Y:S01]  /*8b50*/  IMAD R3, R19, 0x20, R22 ;  /* 0x0000002013037824 */ /* 0x001fe200078e0216 */
[----:B------:R-:W-:Y:S01]  /*8b60*/  UIMAD UR7, UR10, UR12, URZ ;  /* 0x0000000c0a0772a4 */ /* 0x000fe2000f8e023f */
[----:B------:R-:W-:Y:S01]  /*8b70*/  IMAD.U32 R8, RZ, RZ, UR40 ;  /* 0x00000028ff087e24 */ /* 0x000fe2000f8e00ff */
[----:B------:R-:W-:Y:S01]  /*8b80*/  UIMAD.WIDE.U32 UR8, UR4, UR12, URZ ;  /* 0x0000000c040872a5 */ /* 0x000fe2000f8e003f */
[----:B------:R-:W-:Y:S01]  /*8b90*/  IMAD.U32 R15, RZ, RZ, UR40 ;  /* 0x00000028ff0f7e24 */ /* 0x000fe2000f8e00ff */
[----:B------:R-:W-:Y:S01]  /*8ba0*/  UIMAD UR7, UR4, UR13, UR7 ;  /* 0x0000000d040772a4 */ /* 0x000fe2000f8e0207 */
[----:B------:R-:W-:Y:S01]  /*8bb0*/  IMAD R8, R8, 0x80, R3 ;  /* 0x0000008008087824 */ /* 0x000fe200078e0203 */
[----:B------:R-:W-:Y:S01]  /*8bc0*/  BSSY B1, `(.L_x_9460) ;  /* 0x000003e000017945 */ /* 0x000fe20003800000 */
[----:B------:R-:W-:Y:S01]  /*8bd0*/  ULDC.64 UR12, c[0x0][0xae8] ;  /* 0x0002ba00000c7ab9 */ /* 0x000fe20000000a00 */
[----:B------:R-:W-:Y:S01]  /*8be0*/  UIADD3 UR9, UR9, UR7, URZ ;  /* 0x0000000709097290 */ /* 0x000fe2000fffe03f */
[----:B------:R-:W-:Y:S01]  /*8bf0*/  @P0 IMAD.HI.U32 R4, R8, R11, RZ ;  /* 0x0000000b08040227 */ /* 0x000fe200078e00ff */
[----:B------:R-:W-:-:S02]  /*8c00*/  UIMAD UR4, UR11, UR12, URZ ;  /* 0x0000000c0b0472a4 */ /* 0x000fc4000f8e023f */
[----:B------:R-:W-:Y:S01]  /*8c10*/  UIMAD.WIDE.U32 UR8, UR41, UR12, UR8 ;  /* 0x0000000c290872a5 */ /* 0x000fe2000f8e0008 */
[----:B------:R-:W-:Y:S01]  /*8c20*/  IMAD.MOV.U32 R3, RZ, RZ, R8 ;  /* 0x000000ffff037224 */ /* 0x000fe200078e0008 */
[----:B------:R-:W-:Y:S01]  /*8c30*/  UIMAD UR4, UR41, UR13, UR4 ;  /* 0x0000000d290472a4 */ /* 0x000fe2000f8e0204 */
[----:B------:R-:W-:-:S03]  /*8c40*/  ULDC.64 UR10, c[0x0][0xaf0] ;  /* 0x0002bc00000a7ab9 */ /* 0x000fc60000000a00 */
[----:B------:R-:W-:Y:S02]  /*8c50*/  UIADD3 UR9, UR9, UR4, URZ ;  /* 0x0000000409097290 */ /* 0x000fe4000fffe03f */
[----:B------:R-:W-:Y:S01]  /*8c60*/  UIMAD UR4, UR39, UR10, URZ ;  /* 0x0000000a270472a4 */ /* 0x000fe2000f8e023f */
[----:B-1----:R-:W-:Y:S01]  /*8c70*/  @P0 SHF.R.U32.HI R3, RZ, R5, R4 ;  /* 0x00000005ff030219 */ /* 0x002fe20000011604 */
[----:B------:R-:W-:Y:S02]  /*8c80*/  UIMAD.WIDE.U32 UR8, UR38, UR10, UR8 ;  /* 0x0000000a260872a5 */ /* 0x000fe4000f8e0008 */
[----:B------:R-:W-:Y:S01]  /*8c90*/  UIMAD UR4, UR38, UR11, UR4 ;  /* 0x0000000b260472a4 */ /* 0x000fe2000f8e0204 */
[--C-:B------:R-:W-:Y:S01]  /*8ca0*/  SHF.R.S32.HI R4, RZ, 0x1f, R3.reuse ;  /* 0x0000001fff047819 */ /* 0x100fe20000011403 */
[----:B------:R-:W-:Y:S01]  /*8cb0*/  IMAD.MOV R9, RZ, RZ, -R3 ;  /* 0x000000ffff097224 */ /* 0x000fe200078e0a03 */
[----:B------:R-:W-:Y:S01]  /*8cc0*/  ULDC.64 UR10, c[0x0][0xae0] ;  /* 0x0002b800000a7ab9 */ /* 0x000fe20000000a00 */
[----:B------:R-:W-:-:S02]  /*8cd0*/  UIADD3 UR4, UR9, UR4, URZ ;  /* 0x0000000409047290 */ /* 0x000fc4000fffe03f */
[----:B------:R-:W-:Y:S02]  /*8ce0*/  IMAD.U32 R5, RZ, RZ, UR9 ;  /* 0x00000009ff057e24 */ /* 0x000fe4000f8e00ff */
[----:B------:R-:W-:Y:S01]  /*8cf0*/  IMAD R6, R4, UR10, RZ ;  /* 0x0000000a04067c24 */ /* 0x000fe2000f8e02ff */
[----:B------:R-:W-:Y:S01]  /*8d00*/  MOV R4, UR8 ;  /* 0x0000000800047c02 */ /* 0x000fe20008000f00 */
[----:B------:R-:W-:Y:S01]  /*8d10*/  IMAD R9, R13, R9, R8 ;  /* 0x000000090d097224 */ /* 0x000fe200078e0208 */
[----:B------:R-:W-:Y:S01]  /*8d20*/  ULDC.64 UR8, c[0x0][0xad8] ;  /* 0x0002b60000087ab9 */ /* 0x000fe20000000a00 */
[----:B------:R-:W-:Y:S02]  /*8d30*/  IMAD.U32 R5, RZ, RZ, UR4 ;  /* 0x00000004ff057e24 */ /* 0x000fe4000f8e00ff */
[C---:B------:R-:W-:Y:S02]  /*8d40*/  IMAD R11, R3.reuse, UR11, R6 ;  /* 0x0000000b030b7c24 */ /* 0x040fe4000f8e0206 */
[----:B------:R-:W-:Y:S01]  /*8d50*/  IMAD.WIDE.U32 R4, R3, UR10, R4 ;  /* 0x0000000a03047c25 */ /* 0x000fe2000f8e0004 */
[----:B------:R-:W-:-:S03]  /*8d60*/  SHF.R.S32.HI R3, RZ, 0x1f, R9 ;  /* 0x0000001fff037819 */ /* 0x000fc60000011409 */
[----:B------:R-:W-:Y:S02]  /*8d70*/  IMAD.IADD R5, R5, 0x1, R11 ;  /* 0x0000000105057824 */ /* 0x000fe400078e020b */
[----:B------:R-:W-:Y:S02]  /*8d80*/  IMAD R6, R3, UR8, RZ ;  /* 0x0000000803067c24 */ /* 0x000fe4000f8e02ff */
[----:B------:R-:W-:Y:S02]  /*8d90*/  IMAD R8, R15, 0x80, R22 ;  /* 0x000000800f087824 */ /* 0x000fe400078e0216 */
[----:B-----5:R-:W-:Y:S02]  /*8da0*/  IMAD R13, R0, R13, RZ ;  /* 0x0000000d000d7224 */ /* 0x020fe400078e02ff */
[C---:B------:R-:W-:Y:S02]  /*8db0*/  IMAD R3, R9.reuse, UR9, R6 ;  /* 0x0000000909037c24 */ /* 0x040fe4000f8e0206 */
[----:B------:R-:W-:Y:S01]  /*8dc0*/  IMAD.WIDE.U32 R4, R9, UR8, R4 ;  /* 0x0000000809047c25 */ /* 0x000fe2000f8e0004 */
[----:B------:R-:W-:Y:S01]  /*8dd0*/  ISETP.GE.AND P2, PT, R8, R13, PT ;  /* 0x0000000d0800720c */ /* 0x000fe20003f46270 */
[----:B------:R-:W-:-:S02]  /*8de0*/  ULDC.64 UR8, c[0x0][0xa80] ;  /* 0x0002a00000087ab9 */ /* 0x000fc40000000a00 */
[----:B------:R-:W-:Y:S01]  /*8df0*/  IMAD.IADD R3, R5, 0x1, R3 ;  /* 0x0000000105037824 */ /* 0x000fe200078e0203 */
[----:B------:R-:W-:Y:S01]  /*8e00*/  LEA R6, P3, R4, UR8, 0x1 ;  /* 0x0000000804067c11 */ /* 0x000fe2000f8608ff */
[----:B------:R-:W-:-:S03]  /*8e10*/  VIADD R0, R8, 0x20 ;  /* 0x0000002008007836 */ /* 0x000fc60000000000 */
[----:B------:R-:W-:Y:S01]  /*8e20*/  LEA.HI.X R3, R4, UR9, R3, 0x1, P3 ;  /* 0x0000000904037c11 */ /* 0x000fe200098f0c03 */
[----:B------:R0:W1:Y:S01]  /*8e30*/  SHFL.IDX PT, R9, R6, RZ, 0x181f ;  /* 0x00181fff06097589 */ /* 0x00006200000e0000 */
[-C--:B------:R-:W-:Y:S01]  /*8e40*/  ISETP.GE.AND P1, PT, R0, R13.reuse, PT ;  /* 0x0000000d0000720c */ /* 0x080fe20003f26270 */
[----:B------:R-:W-:Y:S02]  /*8e50*/  VIADD R0, R8, 0x40 ;  /* 0x0000004008007836 */ /* 0x000fe40000000000 */
[----:B------:R0:W2:Y:S03]  /*8e60*/  SHFL.IDX PT, R5, R3, RZ, 0x181f ;  /* 0x00181fff03057589 */ /* 0x0000a600000e0000 */
[----:B------:R-:W-:Y:S01]  /*8e70*/  ISETP.GE.AND P0, PT, R0, R13, PT ;  /* 0x0000000d0000720c */ /* 0x000fe20003f06270 */
[----:B------:R-:W-:-:S12]  /*8e80*/  @P2 BRA `(.L_x_9461) ;  /* 0x0000000000442947 */ /* 0x000fd80003800000 */
[----:B------:R-:W-:Y:S02]  /*8e90*/  ULDC UR4, c[0x0][0xac8] ;  /* 0x0002b20000047ab9 */ /* 0x000fe40000000800 */
[----:B------:R-:W-:Y:S02]  /*8ea0*/  ISETP.GE.AND P5, PT, R2, UR4, PT ;  /* 0x0000000402007c0c */ /* 0x000fe4000bfa6270 */
[----:B------:R-:W-:Y:S02]  /*8eb0*/  ISETP.GE.AND P4, PT, R17, UR4, PT ;  /* 0x0000000411007c0c */ /* 0x000fe4000bf86270 */
[----:B------:R-:W-:Y:S02]  /*8ec0*/  ISETP.GE.AND P3, PT, R16, UR4, PT ;  /* 0x0000000410007c0c */ /* 0x000fe4000bf66270 */
[----:B------:R-:W-:-:S07]  /*8ed0*/  ISETP.GE.AND P2, PT, R18, UR4, PT ;  /* 0x0000000412007c0c */ /* 0x000fce000bf46270 */
[----:B-1----:R-:W-:-:S04]  /*8ee0*/  @!P5 LEA R10, P6, R2, R9, 0x1 ;  /* 0x00000009020ad211 */ /* 0x002fc800078c08ff */
[----:B--2---:R-:W-:Y:S02]  /*8ef0*/  @!P5 LEA.HI.X R11, R2, R5, R208, 0x1, P6 ;  /* 0x00000005020bd211 */ /* 0x004fe400030f0cd0 */
[----:B------:R-:W-:-:S03]  /*8f00*/  @!P4 LEA R14, P6, R17, R9, 0x1 ;  /* 0x00000009110ec211 */ /* 0x000fc600078c08ff */
[----:B------:R3:W-:Y:S01]  /*8f10*/  @!P5 ST.E.128 desc[UR50][R10.64], RZ ;  /* 0x000000ff0a00d985 */ /* 0x0007e2000c101d32 */
[----:B------:R-:W-:Y:S02]  /*8f20*/  @!P4 LEA.HI.X R15, R17, R5, R207, 0x1, P6 ;  /* 0x00000005110fc211 */ /* 0x000fe400030f0ccf */
[----:B------:R-:W-:-:S03]  /*8f30*/  @!P3 LEA R20, P6, R16, R9, 0x1 ;  /* 0x000000091014b211 */ /* 0x000fc600078c08ff */
[----:B------:R3:W-:Y:S01]  /*8f40*/  @!P4 ST.E.128 desc[UR50][R14.64], RZ ;  /* 0x000000ff0e00c985 */ /* 0x0007e2000c101d32 */
[----:B------:R-:W-:Y:S02]  /*8f50*/  @!P3 LEA.HI.X R21, R16, R5, R206, 0x1, P6 ;  /* 0x000000051015b211 */ /* 0x000fe400030f0cce */
[----:B------:R-:W-:-:S03]  /*8f60*/  @!P2 LEA R4, P6, R18, R9, 0x1 ;  /* 0x000000091204a211 */ /* 0x000fc600078c08ff */
[----:B------:R3:W-:Y:S01]  /*8f70*/  @!P3 ST.E.128 desc[UR50][R20.64], RZ ;  /* 0x000000ff1400b985 */ /* 0x0007e2000c101d32 */
[----:B------:R-:W-:-:S05]  /*8f80*/  @!P2 LEA.HI.X R5, R18, R5, R205, 0x1, P6 ;  /* 0x000000051205a211 */ /* 0x000fca00030f0ccd */
[----:B------:R3:W-:Y:S04]  /*8f90*/  @!P2 ST.E.128 desc[UR50][R4.64], RZ ;  /* 0x000000ff0400a985 */ /* 0x0007e8000c101d32 */
.L_x_9461:
[----:B------:R-:W-:Y:S05]  /*8fa0*/  BSYNC B1 ;  /* 0x0000000000017941 */ /* 0x000fea0003800000 */
.L_x_9460:
[----:B--23--:R2:W3:Y:S01]  /*8fb0*/  SHFL.IDX PT, R5, R3, 0x1, 0x181f ;  /* 0x00381f0003057f89 */ /* 0x00c4e200000e0000 */
[----:B------:R-:W-:Y:S03]  /*8fc0*/  BSSY B1, `(.L_x_9462) ;  /* 0x0000014000017945 */ /* 0x000fe60003800000 */
[----:B-1----:R2:W1:Y:S01]  /*8fd0*/  SHFL.IDX PT, R9, R6, 0x1, 0x181f ;  /* 0x00381f0006097f89 */ /* 0x00246200000e0000 */
[----:B------:R-:W-:Y:S05]  /*8fe0*/  @P1 BRA `(.L_x_9463) ;  /* 0x0000000000441947 */ /* 0x000fea0003800000 */
[----:B------:R-:W-:Y:S02]  /*8ff0*/  ULDC UR4, c[0x0][0xac8] ;  /* 0x0002b20000047ab9 */ /* 0x000fe40000000800 */
[----:B------:R-:W-:Y:S02]  /*9000*/  ISETP.GE.AND P4, PT, R2, UR4, PT ;  /* 0x0000000402007c0c */ /* 0x000fe4000bf86270 */
[----:B------:R-:W-:Y:S02]  /*9010*/  ISETP.GE.AND P3, PT, R17, UR4, PT ;  /* 0x0000000411007c0c */ /* 0x000fe4000bf66270 */
[----:B------:R-:W-:Y:S02]  /*9020*/  ISETP.GE.AND P2, PT, R16, UR4, PT ;  /* 0x0000000410007c0c */ /* 0x000fe4000bf46270 */
[----:B------:R-:W-:-:S07]  /*9030*/  ISETP.GE.AND P1, PT, R18, UR4, PT ;  /* 0x0000000412007c0c */ /* 0x000fce000bf26270 */
[CC--:B-1----:R-:W-:Y:S02]  /*9040*/  @!P4 LEA R10, P6, R2.reuse, R9.reuse, 0x1 ;  /* 0x00000009020ac211 */ /* 0x0c2fe400078c08ff */
[C---:B------:R-:W-:Y:S02]  /*9050*/  @!P3 LEA R14, P5, R17.reuse, R9, 0x1 ;  /* 0x00000009110eb211 */ /* 0x040fe400078a08ff */
[----:B---3--:R-:W-:Y:S02]  /*9060*/  @!P4 LEA.HI.X R11, R2, R5, R208, 0x1, P6 ;  /* 0x00000005020bc211 */ /* 0x008fe400030f0cd0 */
[----:B------:R-:W-:Y:S02]  /*9070*/  @!P2 LEA R20, P6, R16, R9, 0x1 ;  /* 0x000000091014a211 */ /* 0x000fe400078c08ff */
[----:B------:R-:W-:Y:S01]  /*9080*/  @!P3 LEA.HI.X R15, R17, R5, R207, 0x1, P5 ;  /* 0x00000005110fb211 */ /* 0x000fe200028f0ccf */
[----:B------:R4:W-:Y:S01]  /*9090*/  @!P4 ST.E.128 desc[UR50][R10.64], RZ ;  /* 0x000000ff0a00c985 */ /* 0x0009e2000c101d32 */
[----:B------:R-:W-:-:S02]  /*90a0*/  @!P1 LEA R4, P5, R18, R9, 0x1 ;  /* 0x0000000912049211 */ /* 0x000fc400078a08ff */
[-C--:B------:R-:W-:Y:S01]  /*90b0*/  @!P2 LEA.HI.X R21, R16, R5.reuse, R206, 0x1, P6 ;  /* 0x000000051015a211 */ /* 0x080fe200030f0cce */
[----:B------:R4:W-:Y:S01]  /*90c0*/  @!P3 ST.E.128 desc[UR50][R14.64], RZ ;  /* 0x000000ff0e00b985 */ /* 0x0009e2000c101d32 */
[----:B------:R-:W-:-:S03]  /*90d0*/  @!P1 LEA.HI.X R5, R18, R5, R205, 0x1, P5 ;  /* 0x0000000512059211 */ /* 0x000fc600028f0ccd */
[----:B------:R4:W-:Y:S04]  /*90e0*/  @!P2 ST.E.128 desc[UR50][R20.64], RZ ;  /* 0x000000ff1400a985 */ /* 0x0009e8000c101d32 */
[----:B------:R4:W-:Y:S02]  /*90f0*/  @!P1 ST.E.128 desc[UR50][R4.64], RZ ;  /* 0x000000ff04009985 */ /* 0x0009e4000c101d32 */
.L_x_9463:
[----:B------:R-:W-:Y:S05]  /*9100*/  BSYNC B1 ;  /* 0x0000000000017941 */ /* 0x000fea0003800000 */
.L_x_9462:
[----:B---34-:R3:W4:Y:S01]  /*9110*/  SHFL.IDX PT, R5, R3, 0x2, 0x181f ;  /* 0x00581f0003057f89 */ /* 0x01872200000e0000 */
        /* <DEDUP_REMOVED lines=8> */
[-C--:B-1----:R-:W-:Y:S02]  /*91a0*/  @!P3 LEA R10, P6, R2, R9.reuse, 0x1 ;  /* 0x00000009020ab211 */ /* 0x082fe400078c08ff */
[CC--:B------:R-:W-:Y:S02]  /*91b0*/  @!P2 LEA R14, P5, R17.reuse, R9.reuse, 0x1 ;  /* 0x00000009110ea211 */ /* 0x0c0fe400078a08ff */
[----:B------:R-:W-:Y:S02]  /*91c0*/  @!P1 LEA R20, P4, R16, R9, 0x1 ;  /* 0x0000000910149211 */ /* 0x000fe400078808ff */
[----:B----4-:R-:W-:Y:S02]  /*91d0*/  @!P3 LEA.HI.X R11, R2, R5, R208, 0x1, P6 ;  /* 0x00000005020bb211 */ /* 0x010fe400030f0cd0 */
[----:B------:R-:W-:Y:S02]  /*91e0*/  @!P0 LEA R4, P6, R18, R9, 0x1 ;  /* 0x0000000912048211 */ /* 0x000fe400078c08ff */
[-C--:B------:R-:W-:Y:S01]  /*91f0*/  @!P2 LEA.HI.X R15, R17, R5.reuse, R207, 0x1, P5 ;  /* 0x00000005110fa211 */ /* 0x080fe200028f0ccf */
[----:B------:R1:W-:Y:S01]  /*9200*/  @!P3 ST.E.128 desc[UR50][R10.64], RZ ;  /* 0x000000ff0a00b985 */ /* 0x0003e2000c101d32 */
[----:B------:R-:W-:-:S02]  /*9210*/  @!P1 LEA.HI.X R21, R16, R5, R206, 0x1, P4 ;  /* 0x0000000510159211 */ /* 0x000fc400020f0cce */
[----:B------:R-:W-:Y:S01]  /*9220*/  @!P0 LEA.HI.X R5, R18, R5, R205, 0x1, P6 ;  /* 0x0000000512058211 */ /* 0x000fe200030f0ccd */
[----:B------:R1:W-:Y:S04]  /*9230*/  @!P2 ST.E.128 desc[UR50][R14.64], RZ ;  /* 0x000000ff0e00a985 */ /* 0x0003e8000c101d32 */
[----:B------:R1:W-:Y:S04]  /*9240*/  @!P1 ST.E.128 desc[UR50][R20.64], RZ ;  /* 0x000000ff14009985 */ /* 0x0003e8000c101d32 */
[----:B------:R1:W-:Y:S02]  /*9250*/  @!P0 ST.E.128 desc[UR50][R4.64], RZ ;  /* 0x000000ff04008985 */ /* 0x0003e4000c101d32 */
.L_x_9465:
[----:B------:R-:W-:Y:S05]  /*9260*/  BSYNC B1 ;  /* 0x0000000000017941 */ /* 0x000fea0003800000 */
.L_x_9464:
[----:B------:R-:W-:Y:S01]  /*9270*/  VIADD R0, R8, 0x60 ;  /* 0x0000006008007836 */ /* 0x000fe20000000000 */
[----:B0-23--:R-:W0:Y:S04]  /*9280*/  SHFL.IDX PT, R3, R3, 0x3, 0x181f ;  /* 0x00781f0003037f89 */ /* 0x00de2800000e0000 */
[----:B------:R-:W-:Y:S01]  /*9290*/  ISETP.GE.AND P0, PT, R0, R13, PT ;  /* 0x0000000d0000720c */ /* 0x000fe20003f06270 */
[----:B-1--4-:R1:W2:-:S12]  /*92a0*/  SHFL.IDX PT, R5, R6, 0x3, 0x181f ;  /* 0x00781f0006057f89 */ /* 0x01229800000e0000 */
[----:B-1----:R-:W-:Y:S05]  /*92b0*/  @P0 BRA `(.L_x_9456) ;  /* 0x0000000000440947 */ /* 0x002fea0003800000 */
[----:B------:R-:W-:Y:S02]  /*92c0*/  ULDC UR4, c[0x0][0xac8] ;  /* 0x0002b20000047ab9 */ /* 0x000fe40000000800 */
[----:B------:R-:W-:Y:S02]  /*92d0*/  ISETP.GE.AND P3, PT, R2, UR4, PT ;  /* 0x0000000402007c0c */ /* 0x000fe4000bf66270 */
[----:B------:R-:W-:Y:S02]  /*92e0*/  ISETP.GE.AND P2, PT, R17, UR4, PT ;  /* 0x0000000411007c0c */ /* 0x000fe4000bf46270 */
[----:B------:R-:W-:Y:S02]  /*92f0*/  ISETP.GE.AND P1, PT, R16, UR4, PT ;  /* 0x0000000410007c0c */ /* 0x000fe4000bf26270 */
[----:B------:R-:W-:-:S07]  /*9300*/  ISETP.GE.AND P0, PT, R18, UR4, PT ;  /* 0x0000000412007c0c */ /* 0x000fce000bf06270 */
[-C--:B--2---:R-:W-:Y:S02]  /*9310*/  @!P3 LEA R8, P6, R2, R5.reuse, 0x1 ;  /* 0x000000050208b211 */ /* 0x084fe400078c08ff */
[CC--:B------:R-:W-:Y:S02]  /*9320*/  @!P2 LEA R10, P5, R17.reuse, R5.reuse, 0x1 ;  /* 0x00000005110aa211 */ /* 0x0c0fe400078a08ff */
[----:B------:R-:W-:Y:S02]  /*9330*/  @!P1 LEA R12, P4, R16, R5, 0x1 ;  /* 0x00000005100c9211 */ /* 0x000fe400078808ff */
[----:B0-----:R-:W-:Y:S02]  /*9340*/  @!P3 LEA.HI.X R9, R2, R3, R208, 0x1, P6 ;  /* 0x000000030209b211 */ /* 0x001fe400030f0cd0 */
        /* <DEDUP_REMOVED lines=8> */
.L_x_9456:
[----:B------:R-:W-:Y:S05]  /*93d0*/  BSYNC B0 ;  /* 0x0000000000007941 */ /* 0x000fea0003800000 */
.L_x_9447:
[----:B------:R-:W-:Y:S02]  /*93e0*/  ULDC UR4, c[0x0][0xc3c] ;  /* 0x00030f0000047ab9 */ /* 0x000fe40000000800 */
[----:B------:R-:W-:-:S13]  /*93f0*/  ISETP.GE.AND P0, PT, R7, UR4, PT ;  /* 0x0000000407007c0c */ /* 0x000fda000bf06270 */
[----:B------:R-:W-:Y:S05]  /*9400*/  @!P0 BRA `(.L_x_9466) ;  /* 0xffffff7800608947 */ /* 0x000fea000383ffff */
[----:B------:R-:W-:Y:S05]  /*9410*/  EXIT ;  /* 0x000000000000794d */ /* 0x000fea0003800000 */
.L_x_9419:
        /* <DEDUP_REMOVED lines=16> */
.L_x_9467:
        /* <DEDUP_REMOVED lines=40> */
.L_x_9473:
[----:B------:R-:W0:Y:S01]  /*97a0*/  LDC R2, c[0x0][0xc3c] ;  /* 0x00030f00ff027b82 */ /* 0x000e220000000800 */
[----:B------:R-:W-:-:S06]  /*97b0*/  UIADD3 UR4, UR4, 0x1f, URZ ;  /* 0x0000001f04047890 */ /* 0x000fcc000fffe03f */
        /* <DEDUP_REMOVED lines=10> */
.L_x_9472:
[----:B------:R-:W-:Y:S05]  /*9860*/  BSYNC B0 ;  /* 0x0000000000007941 */ /* 0x000fea0003800000 */
.L_x_9471:
        /* <DEDUP_REMOVED lines=21> */
.L_x_9469:
        /* <DEDUP_REMOVED lines=15> */
.L_x_9474:
        /* <DEDUP_REMOVED lines=23> */
[----:B------:R-:W-:-:S04]  /*9c20*/  @!P1 LOP3.LUT R2, RZ, R10, RZ, 0x33, !PT ;  /* 0x0000000aff029212 */ /* 0x000fc800078e33ff */
[----:B------:R-:W-:Y:S01]  /*9c30*/  IADD3 R17, -R2, RZ, RZ ;  /* 0x000000ff02117210 */ /* 0x000fe20007ffe1ff */
[----:B------:R-:W-:-:S04]  /*9c40*/  IMAD.MOV.U32 R18, RZ, RZ, R2 ;  /* 0x000000ffff127224 */ /* 0x000fc800078e0002 */
[----:B------:R-:W-:Y:S01]  /*9c50*/  IMAD R17, R10, R17, R11 ;  /* 0x000000110a117224 */ /* 0x000fe200078e020b */
[----:B------:R-:W-:Y:S06]  /*9c60*/  BRA `(.L_x_9475) ;  /* 0x0000000000147947 */ /* 0x000fec0003800000 */
.L_x_9470:
[----:B------:R-:W-:Y:S01]  /*9c70*/  ULDC UR4, c[0x0][0xc3c] ;  /* 0x00030f0000047ab9 */ /* 0x000fe20000000800 */
[----:B------:R-:W-:Y:S02]  /*9c80*/  IMAD.MOV.U32 R17, RZ, RZ, RZ ;  /* 0x000000ffff117224 */ /* 0x000fe400078e00ff */
[----:B------:R-:W-:Y:S02]  /*9c90*/  IMAD.U32 R16, RZ, RZ, UR6 ;  /* 0x00000006ff107e24 */ /* 0x000fe4000f8e00ff */
[----:B------:R-:W-:Y:S02]  /*9ca0*/  IMAD.MOV.U32 R18, RZ, RZ, RZ ;  /* 0x000000ffff127224 */ /* 0x000fe400078e00ff */
[----:B------:R-:W-:-:S07]  /*9cb0*/  IMAD.U32 R19, RZ, RZ, UR4 ;  /* 0x00000004ff137e24 */ /* 0x000fce000f8e00ff */
.L_x_9475:
[----:B------:R-:W-:-:S13]  /*9cc0*/  ISETP.NE.AND P0, PT, R5, RZ, PT ;  /* 0x000000ff0500720c */ /* 0x000fda0003f05270 */
[----:B------:R-:W0:Y:S01]  /*9cd0*/  @!P0 S2R R3, SR_CgaCtaId ;  /* 0x0000000000038919 */ /* 0x000e220000008800 */
[----:B------:R-:W-:-:S04]  /*9ce0*/  @!P0 MOV R0, 0x400 ;  /* 0x0000040000008802 */ /* 0x000fc80000000f00 */
[----:B0-----:R-:W-:-:S05]  /*9cf0*/  @!P0 LEA R0, R3, R0, 0x18 ;  /* 0x0000000003008211 */ /* 0x001fca00078ec0ff */
[----:B------:R0:W-:Y:S01]  /*9d00*/  @!P0 STS.128 [R0+0x228d0], R16 ;  /* 0x0228d01000008388 */ /* 0x0001e20000000c00 */
[----:B------:R-:W-:Y:S06]  /*9d10*/  BAR.ARV 0x5, 0x180 ;  /* 0x0146000000007b1d */ /* 0x000fec0000002000 */
.L_x_9468:
        /* <DEDUP_REMOVED lines=28> */
[C---:B------:R-:W-:Y:S02]  /*9ee0*/  LOP3.LUT R2, R3.reuse, 0x80, RZ, 0xfc, !PT ;  /* 0x0000008003027812 */ /* 0x040fe400078efcff */
[----:B---3--:R-:W-:-:S07]  /*9ef0*/  LOP3.LUT R0, R3, 0xc0, RZ, 0xfc, !PT ;  /* 0x000000c003007812 */ /* 0x008fce00078efcff */
.L_x_9537:
[----:B0-----:R-:W0:Y:S02]  /*9f00*/  LDC.64 R2, c[0x0][0xc88] ;  /* 0x00032200ff027b82 */ /* 0x001e240000000a00 */
[----:B0-----:R-:W-:-:S05]  /*9f10*/  IMAD.WIDE R2, R19, 0x4, R2 ;  /* 0x0000000413027825 */ /* 0x001fca00078e0202 */
[----:B--2---:R-:W2:Y:S01]  /*9f20*/  LDG.E R25, desc[UR50][R2.64] ;  /* 0x0000003202197981 */ /* 0x004ea2000c1e1900 */
[----:B------:R-:W-:Y:S05]  /*9f30*/  YIELD ;  /* 0x0000000000007946 */ /* 0x000fea0003800000 */
[----:B------:R-:W-:Y:S01]  /*9f40*/  ULDC.64 UR4, c[0x0][0xa28] ;  /* 0x00028a0000047ab9 */ /* 0x000fe20000000a00 */
[----:B------:R-:W-:Y:S01]  /*9f50*/  IMAD.MOV.U32 R30, RZ, RZ, RZ ;  /* 0x000000ffff1e7224 */ /* 0x000fe200078e00ff */
[----:B------:R-:W-:Y:S01]  /*9f60*/  ISETP.NE.U32.AND P0, PT, RZ, UR4, PT ;  /* 0x00000004ff007c0c */ /* 0x000fe2000bf05070 */
[----:B------:R-:W-:-:S03]  /*9f70*/  ULDC.64 UR6, c[0x0][0xa18] ;  /* 0x0002860000067ab9 */ /* 0x000fc60000000a00 */
        /* <DEDUP_REMOVED lines=19> */
[----:B------:R-:W2:Y:S05]  /*a0b0*/  @P2 LDG.E R0, desc[UR50][R2.64] ;  /* 0x0000003202002981 */ /* 0x000eaa000c1e1900 */
        /* <DEDUP_REMOVED lines=12> */
[----:B---3--:R-:W-:Y:S05]  /*a180*/  @P0 BRA `(.L_x_9477) ;  /* 0x0000000000200947 */ /* 0x008fea0003800000 */
[----:B------:R-:W-:Y:S02]  /*a190*/  ULDC UR4, c[0x0][0x288] ;  /* 0x0000a20000047ab9 */ /* 0x000fe40000000800 */
[----:B0-----:R-:W-:-:S05]  /*a1a0*/  IMAD.U32 R0, RZ, RZ, UR4 ;  /* 0x00000004ff007e24 */ /* 0x001fca000f8e00ff */
[----:B------:R1:W-:Y:S01]  /*a1b0*/  STL [R1+0x8], R0 ;  /* 0x0000080001007387 */ /* 0x0003e20000100800 */
[----:B------:R-:W-:Y:S05]  /*a1c0*/  @!P2 BRA `(.L_x_9477) ;  /* 0x000000000010a947 */ /* 0x000fea0003800000 */
[----:B------:R-:W2:Y:S04]  /*a1d0*/  LDG.E R5, desc[UR50][R2.64] ;  /* 0x0000003202057981 */ /* 0x000ea8000c1e1900 */
[----:B-1----:R-:W2:Y:S02]  /*a1e0*/  LDG.E R0, desc[UR50][R2.64+0x4] ;  /* 0x0000043202007981 */ /* 0x002ea4000c1e1900 */
[----:B--2---:R-:W-:-:S05]  /*a1f0*/  IADD3 R0, -R5, R0, RZ ;  /* 0x0000000005007210 */ /* 0x004fca0007ffe1ff */
[----:B------:R2:W-:Y:S02]  /*a200*/  STL [R1+0x8], R0 ;  /* 0x0000080001007387 */ /* 0x0005e40000100800 */
.L_x_9477:
        /* <DEDUP_REMOVED lines=9> */
.L_x_9478:
[----:B------:R-:W-:Y:S02]  /*a2a0*/  ULDC.64 UR4, c[0x0][0xa08] ;  /* 0x0002820000047ab9 */ /* 0x000fe40000000a00 */
[----:B------:R-:W-:-:S04]  /*a2b0*/  ISETP.NE.U32.AND P0, PT, RZ, UR4, PT ;  /* 0x00000004ff007c0c */ /* 0x000fc8000bf05070 */
[----:B------:R-:W-:-:S13]  /*a2c0*/  ISETP.NE.AND.EX P0, PT, RZ, UR5, PT, P0 ;  /* 0x00000005ff007c0c */ /* 0x000fda000bf05300 */
[----:B------:R-:W-:Y:S05]  /*a2d0*/  @!P0 BRA `(.L_x_9479) ;  /* 0x0000000000148947 */ /* 0x000fea0003800000 */
[----:B------:R-:W3:Y:S02]  /*a2e0*/  LDC.64 R2, c[0x0][0xa08] ;  /* 0x00028200ff027b82 */ /* 0x000ee40000000a00 */
[----:B---3--:R-:W-:-:S05]  /*a2f0*/  IMAD.WIDE R2, R28, 0x4, R2 ;  /* 0x000000041c027825 */ /* 0x008fca00078e0202 */
[----:B------:R-:W3:Y:S04]  /*a300*/  LDG.E R7, desc[UR50][R2.64] ;  /* 0x0000003202077981 */ /* 0x000ee8000c1e1900 */
[----:B012---:R-:W3:Y:S02]  /*a310*/  LDG.E R0, desc[UR50][R2.64+0x4] ;  /* 0x0000043202007981 */ /* 0x007ee4000c1e1900 */
[----:B---3--:R-:W-:-:S07]  /*a320*/  IMAD.IADD R7, R0, 0x1, -R7 ;  /* 0x0000000100077824 */ /* 0x008fce00078e0a07 */
.L_x_9479:
        /* <DEDUP_REMOVED lines=26> */
.L_x_9481:
        /* <DEDUP_REMOVED lines=20> */
.L_x_9484:
[----:B------:R-:W-:Y:S05]  /*a610*/  BSYNC B6 ;  /* 0x0000000000067941 */ /* 0x000fea0003800000 */
.L_x_9483:
        /* <DEDUP_REMOVED lines=20> */
.L_x_9487:
        /* <DEDUP_REMOVED lines=15> */
.L_x_9486:
[----:B------:R-:W-:Y:S05]  /*a850*/  BSYNC B6 ;  /* 0x0000000000067941 */ /* 0x000fea0003800000 */
.L_x_9485:
[----:B------:R-:W-:Y:S01]  /*a860*/  ULDC.64 UR4, c[0x0][0x9f8] ;  /* 0x00027e0000047ab9 */ /* 0x000fe20000000a00 */
[----:B------:R-:W1:Y:S01]  /*a870*/  S2R R20, SR_TID.X ;  /* 0x0000000000147919 */ /* 0x000e620000002100 */
[----:B------:R-:W-:Y:S01]  /*a880*/  ISETP.NE.U32.AND P0, PT, RZ, UR4, PT ;  /* 0x00000004ff007c0c */ /* 0x000fe2000bf05070 */
[----:B------:R-:W2:Y:S03]  /*a890*/  LDC R9, c[0x0][0x430] ;  /* 0x00010c00ff097b82 */ /* 0x000ea60000000800 */
[----:B------:R-:W-:-:S13]  /*a8a0*/  ISETP.NE.AND.EX P0, PT, RZ, UR5, PT, P0 ;  /* 0x00000005ff007c0c */ /* 0x000fda000bf05300 */
[----:B------:R-:W-:Y:S01]  /*a8b0*/  @P0 IADD3 R2, P1, R27, UR4, RZ ;  /* 0x000000041b020c10 */ /* 0x000fe2000ff3e0ff */
[----:B------:R-:W3:Y:S01]  /*a8c0*/  S2R R21, SR_TID.X ;  /* 0x0000000000157919 */ /* 0x000ee20000002100 */
[----:B------:R-:W-:Y:S01]  /*a8d0*/  VIADD R8, R33, 0xffffffff ;  /* 0xffffffff21087836 */ /* 0x000fe20000000000 */
[----:B------:R-:W-:Y:S01]  /*a8e0*/  ULDC UR4, c[0x0][0x320] ;  /* 0x0000c80000047ab9 */ /* 0x000fe20000000800 */
[----:B------:R-:W-:-:S05]  /*a8f0*/  @P0 IADD3.X R3, R31, UR5, RZ, P1, !PT ;  /* 0x000000051f030c10 */ /* 0x000fca0008ffe4ff */
[----:B------:R4:W4:Y:S01]  /*a900*/  @P0 LDG.E R28, desc[UR50][R2.64] ;  /* 0x00000032021c0981 */ /* 0x000922000c1e1900 */
[----:B--2---:R-:W-:Y:S02]  /*a910*/  ISETP.NE.AND P2, PT, R9, 0x1, PT ;  /* 0x000000010900780c */ /* 0x004fe40003f45270 */
[----:B------:R-:W-:Y:S02]  /*a920*/  LOP3.LUT R23, R23, 0xffffff7f, RZ, 0xc0, !PT ;  /* 0xffffff7f17177812 */ /* 0x000fe400078ec0ff */
[----:B-1----:R-:W-:Y:S02]  /*a930*/  LOP3.LUT R20, R20, 0x7f, RZ, 0xc0, !PT ;  /* 0x0000007f14147812 */ /* 0x002fe400078ec0ff */
[----:B------:R-:W-:Y:S02]  /*a940*/  MOV R34, RZ ;  /* 0x000000ff00227202 */ /* 0x000fe40000000f00 */
[----:B------:R-:W-:-:S05]  /*a950*/  SHF.R.U32.HI R32, RZ, 0x3, R20 ;  /* 0x00000003ff207819 */ /* 0x000fca0000011614 */
[----:B------:R-:W1:Y:S01]  /*a960*/  @P2 LDC R4, c[0x0][0x434] ;  /* 0x00010d00ff042b82 */ /* 0x000e620000000800 */
[----:B------:R-:W-:-:S07]  /*a970*/  @P2 LOP3.LUT R23, R23, 0x80, RZ, 0xfc, !PT ;  /* 0x0000008017172812 */ /* 0x000fce00078efcff */
[----:B------:R-:W2:Y:S01]  /*a980*/  @P2 LDC R5, c[0x0][0x438] ;  /* 0x00010e00ff052b82 */ /* 0x000ea20000000800 */
[----:B---3--:R-:W-:-:S05]  /*a990*/  IMAD.SHL.U32 R20, R21, 0x10, RZ ;  /* 0x0000001015147824 */ /* 0x008fca00078e00ff */
[----:B------:R-:W-:Y:S02]  /*a9a0*/  LOP3.LUT R20, R32, 0x70, R20, 0xf8, !PT ;  /* 0x0000007020147812 */ /* 0x000fe400078ef814 */
[----:B------:R-:W3:Y:S03]  /*a9b0*/  S2R R32, SR_TID.X ;  /* 0x0000000000207919 */ /* 0x000ee60000002100 */
[----:B------:R-:W-:-:S05]  /*a9c0*/  IMAD R35, R8, 0x60, R20 ;  /* 0x0000006008237824 */ /* 0x000fca00078e0214 */
[C---:B------:R-:W-:Y:S01]  /*a9d0*/  ISETP.GE.AND P0, PT, R35.reuse, R36, PT ;  /* 0x000000242300720c */ /* 0x040fe20003f06270 */
[----:B------:R-:W-:-:S03]  /*a9e0*/  IMAD.IADD R35, R35, 0x1, R30 ;  /* 0x0000000123237824 */ /* 0x000fc600078e021e */
[----:B------:R-:W-:Y:S01]  /*a9f0*/  ISETP.GT.U32.OR P0, PT, R20, 0x5f, P0 ;  /* 0x0000005f1400780c */ /* 0x000fe20000704470 */
[----:B-1----:R-:W-:-:S04]  /*aa00*/  @P2 IMAD.HI.U32 R4, R35, R4, RZ ;  /* 0x0000000423042227 */ /* 0x002fc800078e00ff */
[----:B------:R-:W-:Y:S01]  /*aa10*/  IMAD.MOV.U32 R0, RZ, RZ, R35 ;  /* 0x000000ffff007224 */ /* 0x000fe200078e0023 */
[----:B--2---:R-:W-:-:S07]  /*aa20*/  @P2 SHF.R.U32.HI R0, RZ, R5, R4 ;  /* 0x00000005ff002219 */ /* 0x004fce0000011604 */
[----:B------:R-:W1:Y:S01]  /*aa30*/  @!P0 LDC.64 R4, c[0x0][0x428] ;  /* 0x00010a00ff048b82 */ /* 0x000e620000000a00 */
[--C-:B----4-:R-:W-:Y:S01]  /*aa40*/  @!P0 SHF.R.S32.HI R3, RZ, 0x1f, R0.reuse ;  /* 0x0000001fff038819 */ /* 0x110fe20000011400 */
[----:B------:R-:W-:-:S06]  /*aa50*/  @!P0 IMAD.MOV.U32 R2, RZ, RZ, R0 ;  /* 0x000000ffff028224 */ /* 0x000fcc00078e0000 */
[----:B------:R-:W2:Y:S01]  /*aa60*/  @!P0 LDC.64 R6, c[0x0][0x418] ;  /* 0x00010600ff068b82 */ /* 0x000ea20000000a00 */
[----:B---3--:R-:W-:-:S05]  /*aa70*/  IMAD.SHL.U32 R32, R32, 0x8, RZ ;  /* 0x0000000820207824 */ /* 0x008fca00078e00ff */
[----:B------:R-:W-:-:S04]  /*aa80*/  LOP3.LUT R32, R32, 0x38, RZ, 0xc0, !PT ;  /* 0x0000003820207812 */ /* 0x000fc800078ec0ff */
[----:B------:R-:W-:-:S04]  /*aa90*/  LOP3.LUT R11, R32, 0x40, RZ, 0xfc, !PT ;  /* 0x00000040200b7812 */ /* 0x000fc800078efcff */
[----:B------:R-:W-:Y:S02]  /*aaa0*/  ISETP.GE.AND P3, PT, R11, UR4, PT ;  /* 0x000000040b007c0c */ /* 0x000fe4000bf66270 */
[C---:B------:R-:W-:Y:S02]  /*aab0*/  LOP3.LUT R10, R32.reuse, 0x80, RZ, 0xfc, !PT ;  /* 0x00000080200a7812 */ /* 0x040fe400078efcff */
[----:B------:R-:W-:Y:S01]  /*aac0*/  LOP3.LUT R23, R23, 0xfffffff7, RZ, 0xc0, !PT ;  /* 0xfffffff717177812 */ /* 0x000fe200078ec0ff */
[----:B------:R-:W-:Y:S01]  /*aad0*/  IMAD.MOV R0, RZ, RZ, -R0 ;  /* 0x000000ffff007224 */ /* 0x000fe200078e0a00 */
[----:B------:R-:W-:-:S07]  /*aae0*/  ISETP.GE.AND P2, PT, R32, UR4, PT ;  /* 0x0000000420007c0c */ /* 0x000fce000bf46270 */
[----:B------:R-:W-:Y:S01]  /*aaf0*/  @P3 LOP3.LUT R23, R23, 0x8, RZ, 0xfc, !PT ;  /* 0x0000000817173812 */ /* 0x000fe200078efcff */
[----:B------:R-:W-:-:S03]  /*ab00*/  IMAD R35, R9, R0, R35 ;  /* 0x0000000009237224 */ /* 0x000fc600078e0223 */
[----:B------:R-:W-:Y:S02]  /*ab10*/  LOP3.LUT R23, R23, 0xffffffef, RZ, 0xc0, !PT ;  /* 0xffffffef17177812 */ /* 0x000fe400078ec0ff */
[----:B------:R-:W-:Y:S02]  /*ab20*/  LOP3.LUT R9, R32, 0xc0, RZ, 0xfc, !PT ;  /* 0x000000c020097812 */ /* 0x000fe400078efcff */
[----:B------:R-:W-:Y:S01]  /*ab30*/  LOP3.LUT R23, R23, 0xfffffffb, RZ, 0xc0, !PT ;  /* 0xfffffffb17177812 */ /* 0x000fe200078ec0ff */
[----:B------:R-:W-:Y:S01]  /*ab40*/  UMOV UR5, 0xffffffff ;  /* 0xffffffff00057882 */ /* 0x000fe20000000000 */
[----:B------:R-:W-:Y:S01]  /*ab50*/  SHF.R.S32.HI R31, RZ, 0x1f, R28 ;  /* 0x0000001fff1f7819 */ /* 0x000fe2000001141c */
[----:B-1----:R-:W-:-:S04]  /*ab60*/  @!P0 IMAD.WIDE.U32 R2, R28, R4, R2 ;  /* 0x000000041c028225 */ /* 0x002fc800078e0002 */
[----:B------:R-:W-:Y:S01]  /*ab70*/  @!P0 IMAD R4, R31, R4, RZ ;  /* 0x000000041f048224 */ /* 0x000fe200078e02ff */
[----:B--2---:R-:W-:-:S03]  /*ab80*/  @!P0 LEA R6, P1, R2, R6, 0x2 ;  /* 0x0000000602068211 */ /* 0x004fc600078210ff */
[----:B------:R-:W-:-:S04]  /*ab90*/  @!P0 IMAD R5, R28, R5, R4 ;  /* 0x000000051c058224 */ /* 0x000fc800078e0204 */
[----:B------:R-:W-:-:S05]  /*aba0*/  @!P0 IMAD.IADD R5, R3, 0x1, R5 ;  /* 0x0000000103058824 */ /* 0x000fca00078e0205 */
[----:B------:R-:W-:Y:S02]  /*abb0*/  @!P0 LEA.HI.X R7, R2, R7, R5, 0x2, P1 ;  /* 0x0000000702078211 */ /* 0x000fe400008f1405 */
[----:B------:R-:W-:-:S03]  /*abc0*/  ISETP.GE.AND P1, PT, R10, UR4, PT ;  /* 0x000000040a007c0c */ /* 0x000fc6000bf26270 */
[----:B------:R1:W5:Y:S01]  /*abd0*/  @!P0 LDG.E R34, desc[UR50][R6.64] ;  /* 0x0000003206228981 */ /* 0x000362000c1e1900 */
[----:B------:R-:W-:-:S09]  /*abe0*/  ISETP.GE.AND P0, PT, R9, UR4, PT ;  /* 0x0000000409007c0c */ /* 0x000fd2000bf06270 */
[----:B------:R-:W-:-:S04]  /*abf0*/  @P1 LOP3.LUT R23, R23, 0x4, RZ, 0xfc, !PT ;  /* 0x0000000417171812 */ /* 0x000fc800078efcff */
[----:B------:R-:W-:-:S04]  /*ac00*/  @P2 LOP3.LUT R23, R23, 0x10, RZ, 0xfc, !PT ;  /* 0x0000001017172812 */ /* 0x000fc800078efcff */
[----:B------:R-:W-:-:S04]  /*ac10*/  LOP3.LUT R23, R23, 0xfffffffd, RZ, 0xc0, !PT ;  /* 0xfffffffd17177812 */ /* 0x000fc800078ec0ff */
[----:B------:R-:W-:Y:S01]  /*ac20*/  @P0 LOP3.LUT R23, R23, 0x2, RZ, 0xfc, !PT ;  /* 0x0000000217170812 */ /* 0x000fe200078efcff */
[----:B-1----:R-:W-:Y:S06]  /*ac30*/  BRA.DIV UR5, `(.L_x_9488) ;  /* 0x0000003e05047947 */ /* 0x002fec000b800000 */
.L_x_9554:
[----:B------:R-:W-:Y:S01]  /*ac40*/  IMAD.U32 R0, RZ, RZ, UR36 ;  /* 0x00000024ff007e24 */ /* 0x000fe2000f8e00ff */
[----:B------:R-:W-:Y:S02]  /*ac50*/  ISETP.GT.U32.AND P1, PT, R20, 0x5f, PT ;  /* 0x0000005f1400780c */ /* 0x000fe40003f24070 */
[----:B------:R-:W-:Y:S02]  /*ac60*/  LOP3.LUT R23, R23, 0xffffffbf, RZ, 0xc0, !PT ;  /* 0xffffffbf17177812 */ /* 0x000fe400078ec0ff */
[----:B------:R-:W-:Y:S02]  /*ac70*/  ISETP.NE.AND P0, PT, R0, 0x3, PT ;  /* 0x000000030000780c */ /* 0x000fe40003f05270 */
[----:B------:R-:W-:Y:S02]  /*ac80*/  SHF.R.S32.HI R27, RZ, 0x1f, R18 ;  /* 0x0000001fff1b7819 */ /* 0x000fe40000011412 */
[----:B------:R-:W-:-:S09]  /*ac90*/  SEL R6, RZ, 0x1, P2 ;  /* 0x00000001ff067807 */ /* 0x000fd20001000000 */
[----:B------:R-:W-:-:S04]  /*aca0*/  @P0 LOP3.LUT R23, R23, 0x40, RZ, 0xfc, !PT ;  /* 0x0000004017170812 */ /* 0x000fc800078efcff */
[----:B------:R-:W-:-:S04]  /*acb0*/  LOP3.LUT R23, R23, 0xffffffdf, RZ, 0xc0, !PT ;  /* 0xffffffdf17177812 */ /* 0x000fc800078ec0ff */
[----:B------:R-:W-:Y:S01]  /*acc0*/  @P1 LOP3.LUT R23, R23, 0x20, RZ, 0xfc, !PT ;  /* 0x0000002017171812 */ /* 0x000fe200078efcff */
[----:B------:R-:W-:Y:S06]  /*acd0*/  @!P0 BRA `(.L_x_9489) ;  /* 0x0000000000048947 */ /* 0x000fec0003800000 */
[----:B------:R-:W-:Y:S01]  /*ace0*/  BPT.TRAP 0x1 ;  /* 0x000000040000795c */ /* 0x000fe20000300000 */
.L_x_9489:
[----:B0-----:R-:W-:Y:S01]  /*acf0*/  IMAD R33, R24, 0x8, R22 ;  /* 0x0000000818217824 */ /* 0x001fe200078e0216 */
[----:B------:R-:W-:Y:S01]  /*ad00*/  SHF.L.U32 R0, R26, 0x1f, RZ ;  /* 0x0000001f1a007819 */ /* 0x000fe200000006ff */
[----:B------:R-:W-:Y:S03]  /*ad10*/  BSSY B0, `(.L_x_9490) ;  /* 0x0000003000007945 */ /* 0x000fe60003800000 */
[----:B------:R-:W0:Y:S02]  /*ad20*/  SYNCS.PHASECHK.TRANS64.TRYWAIT P0, [R33+URZ+0x22840], R0 ;  /* 0x02284000210075a7 */ /* 0x000e24000800017f */
[----:B0-----:R-:W-:Y:S05]  /*ad30*/  @!P0 BRA `(.L_x_9491) ;  /* 0x0000003800f48947 */ /* 0x001fea0003800000 */
.L_x_9555:
[----:B------:R-:W-:Y:S05]  /*ad40*/  BSYNC B0 ;  /* 0x0000000000007941 */ /* 0x000fea0003800000 */
.L_x_9490:
[----:B0-----:R-:W-:Y:S01]  /*ad50*/  SHF.R.S32.HI R0, RZ, 0x1f, R35 ;  /* 0x0000001fff007819 */ /* 0x001fe20000011423 */
[----:B------:R-:W-:Y:S01]  /*ad60*/  ULDC.64 UR4, c[0x0][0x300] ;  /* 0x0000c00000047ab9 */ /* 0x000fe20000000a00 */
[----:B-----5:R-:W-:Y:S01]  /*ad70*/  SHF.R.S32.HI R4, RZ, 0x1f, R34 ;  /* 0x0000001fff047819 */ /* 0x020fe20000011422 */
[----:B------:R-:W-:Y:S01]  /*ad80*/  IMAD.WIDE.U32 R2, R35, UR4, RZ ;  /* 0x0000000423027c25 */ /* 0x000fe2000f8e00ff */
[----:B------:R-:W-:Y:S01]  /*ad90*/  LOP3.LUT R23, R23, 0xfffffffe, RZ, 0xc0, !PT ;  /* 0xfffffffe17177812 */ /* 0x000fe200078ec0ff */
[----:B------:R0:W-:Y:S02]  /*ada0*/  STL [R1+0x1c], R0 ;  /* 0x00001c0001007387 */ /* 0x0001e40000100800 */
[----:B------:R-:W-:Y:S02]  /*adb0*/  IMAD R32, R8, -0x60, R36 ;  /* 0xffffffa008207824 */ /* 0x000fe400078e0224 */
        /* <DEDUP_REMOVED lines=23> */
[----:B------:R-:W-:-:S05]  /*af30*/  IMAD.IADD R32, R32, 0x1, -R7 ;  /* 0x0000000120207824 */ /* 0x000fca00078e0a07 */
        /* <DEDUP_REMOVED lines=59> */
.L_x_9569:
[----:B------:R-:W-:-:S13]  /*b2f0*/  ISETP.GE.AND P0, PT, R32, 0x51, PT ;  /* 0x000000512000780c */ /* 0x000fda0003f06270 */
[----:B01----:R-:W-:Y:S01]  /*b300*/  @P0 LEA R2, P1, R9, R0, 0x1 ;  /* 0x0000000009020211 */ /* 0x003fe200078208ff */
[----:B------:R-:W-:-:S03]  /*b310*/  @P0 IMAD R5, R5, 0x2, R22 ;  /* 0x0000000205050824 */ /* 0x000fc600078e0216 */
[----:B------:R-:W-:-:S05]  /*b320*/  @P0 IADD3.X R3, RZ, R4, RZ, P1, !PT ;  /* 0x00000004ff030210 */ /* 0x000fca0000ffe4ff */
[----:B------:R-:W-:Y:S01]  /*b330*/  @!PT LDS RZ, [RZ] ;  /* 0x00000000fffff984 */ /* 0x000fe20000000800 */
[----:B------:R-:W-:Y:S01]  /*b340*/  @!PT LDS RZ, [RZ] ;  /* 0x00000000fffff984 */ /* 0x000fe20000000800 */
[----:B------:R-:W-:Y:S01]  /*b350*/  @!PT LDS RZ, [RZ] ;  /* 0x00000000fffff984 */ /* 0x000fe20000000800 */
[----:B------:R0:W-:Y:S01]  /*b360*/  @P0 LDGSTS.E.BYPASS.LTC128B.128 [R5+0x1ec00], desc[UR50][R2.64], !P2 ;  /* 0x1ec0000002050fae */ /* 0x0001e2000d101d72 */
[----:B------:R-:W-:Y:S01]  /*b370*/  PLOP3.LUT P0, PT, PT, PT, PT, 0x80, 0x0 ;  /* 0x000000000000781c */ /* 0x000fe20003f0f070 */
[----:B------:R-:W-:-:S12]  /*b380*/  NOP ;  /* 0x0000000000007918 */ /* 0x000fd80000000000 */
.L_x_9493:
        /* <DEDUP_REMOVED lines=11> */
.L_x_9494:
[----:B------:R1:W5:Y:S01]  /*b440*/  LDL.LU R4, [R1+0x4] ;  /* 0x0000040001047983 */ /* 0x0003620000300800 */
[C---:B------:R-:W-:Y:S01]  /*b450*/  LOP3.LUT P3, RZ, R23.reuse, 0x8, RZ, 0xc0, !PT ;  /* 0x0000000817ff7812 */ /* 0x040fe2000786c0ff */
[----:B------:R1:W-:Y:S02]  /*b460*/  SYNCS.ARRIVE.TRANS64.A1T0 RZ, [R33+URZ+0x22830], RZ ;  /* 0x022830ff21ff79a7 */ /* 0x0003e4000810003f */
[----:B0-----:R1:W5:Y:S01]  /*b470*/  LDL.LU R3, [R1] ;  /* 0x0000000001037983 */ /* 0x0013620000300800 */
[----:B------:R-:W-:-:S13]  /*b480*/  LOP3.LUT P2, RZ, R23, 0x4, RZ, 0xc0, !PT ;  /* 0x0000000417ff7812 */ /* 0x000fda000784c0ff */
[----:B------:R-:W-:Y:S05]  /*b490*/  WARPSYNC.ALL ;  /* 0x0000000000007948 */ /* 0x000fea0003800000 */
[----:B------:R-:W-:Y:S01]  /*b4a0*/  BAR.SYNC.DEFER_BLOCKING 0x8, 0x180 ;  /* 0x0206000000007b1d */ /* 0x000fe20000010000 */
[C---:B------:R-:W-:Y:S02]  /*b4b0*/  LOP3.LUT P1, RZ, R23.reuse, 0x100, RZ, 0xc0, !PT ;  /* 0x0000010017ff7812 */ /* 0x040fe4000782c0ff */
[----:B------:R-:W-:Y:S02]  /*b4c0*/  LOP3.LUT P0, RZ, R23, 0x2, RZ, 0xc0, !PT ;  /* 0x0000000217ff7812 */ /* 0x000fe4000780c0ff */
[----:B------:R-:W-:Y:S01]  /*b4d0*/  SEL R0, RZ, 0x2, P3 ;  /* 0x00000002ff007807 */ /* 0x000fe20001800000 */
[----:B------:R-:W-:Y:S01]  /*b4e0*/  ULDC.64 UR4, c[0x0][0x298] ;  /* 0x0000a60000047ab9 */ /* 0x000fe20000000a00 */
[----:B------:R-:W-:Y:S01]  /*b4f0*/  SEL R2, RZ, 0x4, P2 ;  /* 0x00000004ff027807 */ /* 0x000fe20001000000 */
[----:B------:R-:W-:Y:S01]  /*b500*/  BSSY B6, `(.L_x_9495) ;  /* 0x0000022000067945 */ /* 0x000fe20003800000 */
[----:B------:R-:W-:-:S02]  /*b510*/  SEL R5, R25, RZ, !P1 ;  /* 0x000000ff19057207 */ /* 0x000fc40004800000 */
[----:B------:R-:W-:Y:S02]  /*b520*/  IADD3 R0, R2, R0, R6 ;  /* 0x0000000002007210 */ /* 0x000fe40007ffe006 */
[----:B------:R-:W-:Y:S01]  /*b530*/  SEL R25, RZ, 0x8, P0 ;  /* 0x00000008ff197807 */ /* 0x000fe20000000000 */
[----:B------:R0:W-:Y:S04]  /*b540*/  STL [R1+0x18], R5 ;  /* 0x0000180501007387 */ /* 0x0001e80000100800 */
[----:B------:R-:W-:Y:S01]  /*b550*/  IMAD.IADD R25, R0, 0x1, R25 ;  /* 0x0000000100197824 */ /* 0x000fe200078e0219 */
[----:B-----5:R-:W-:Y:S02]  /*b560*/  SEL R2, R4, RZ, !P1 ;  /* 0x000000ff04027207 */ /* 0x020fe40004800000 */
[----:B------:R-:W-:Y:S01]  /*b570*/  SHF.R.S32.HI R0, RZ, 0x1f, R3 ;  /* 0x0000001fff007819 */ /* 0x000fe20000011403 */
[----:B0-----:R-:W-:-:S02]  /*b580*/  IMAD.WIDE.U32 R4, R3, UR4, RZ ;  /* 0x0000000403047c25 */ /* 0x001fc4000f8e00ff */
[----:B------:R0:W-:Y:S02]  /*b590*/  STL [R1+0x4], R2 ;  /* 0x0000040201007387 */ /* 0x0001e40000100800 */
[----:B------:R-:W-:Y:S02]  /*b5a0*/  IMAD R0, R0, UR4, RZ ;  /* 0x0000000400007c24 */ /* 0x000fe4000f8e02ff */
[----:B------:R2:W-:Y:S02]  /*b5b0*/  STL.64 [R1+0x10], R4 ;  /* 0x0000100401007387 */ /* 0x0005e40000100a00 */
[----:B------:R-:W-:Y:S02]  /*b5c0*/  IMAD R0, R3, UR5, R0 ;  /* 0x0000000503007c24 */ /* 0x000fe4000f8e0200 */
[----:B0-----:R-:W-:Y:S02]  /*b5d0*/  VIADD R2, R22, 0x18400 ;  /* 0x0001840016027836 */ /* 0x001fe40000000000 */
[----:B------:R-:W-:-:S03]  /*b5e0*/  IMAD.IADD R0, R5, 0x1, R0 ;  /* 0x0000000105007824 */ /* 0x000fc600078e0200 */
[----:B------:R-:W-:Y:S02]  /*b5f0*/  LOP3.LUT P0, RZ, R2, 0x3ff, RZ, 0xc0, !PT ;  /* 0x000003ff02ff7812 */ /* 0x000fe4000780c0ff */
[----:B------:R2:W-:Y:S11]  /*b600*/  STL [R1], R0 ;  /* 0x0000000001007387 */ /* 0x0005f60000100800 */
[----:B--2---:R-:W-:Y:S05]  /*b610*/  @!P0 BRA `(.L_x_9496) ;  /* 0x0000000000408947 */ /* 0x004fea0003800000 */
        /* <DEDUP_REMOVED lines=16> */
.L_x_9496:
[----:B------:R-:W-:Y:S05]  /*b720*/  BSYNC B6 ;  /* 0x0000000000067941 */ /* 0x000fea0003800000 */
.L_x_9495:
[----:B------:R-:W2:Y:S01]  /*b730*/  LDL.LU R20, [R1] ;  /* 0x0000000001147983 */ /* 0x000ea20000300800 */
[----:B------:R-:W0:Y:S01]  /*b740*/  LDC R7, c[0x0][0x448] ;  /* 0x00011200ff077b82 */ /* 0x000e220000000800 */
[----:B------:R-:W-:Y:S02]  /*b750*/  ULDC.64 UR4, c[0x0][0x2d8] ;  /* 0x0000b60000047ab9 */ /* 0x000fe40000000a00 */
[----:B------:R-:W2:Y:S04]  /*b760*/  LDL.LU.64 R2, [R1+0x10] ;  /* 0x0000100001027983 */ /* 0x000ea80000300a00 */
[----:B------:R-:W3:Y:S04]  /*b770*/  LDL.LU R4, [R1+0x4] ;  /* 0x0000040001047983 */ /* 0x000ee80000300800 */
[----:B------:R-:W4:Y:S01]  /*b780*/  LDL.LU R21, [R1+0x18] ;  /* 0x0000180001157983 */ /* 0x000f220000300800 */
[----:B------:R-:W-:-:S02]  /*b790*/  IMAD R0, R27, UR4, RZ ;  /* 0x000000041b007c24 */ /* 0x000fc4000f8e02ff */
[----:B------:R-:W-:Y:S01]  /*b7a0*/  IMAD.SHL.U32 R17, R17, 0x80, RZ ;  /* 0x0000008011117824 */ /* 0x000fe200078e00ff */
[----:B------:R0:W5:Y:S01]  /*b7b0*/  LDL R10, [R1+0x8] ;  /* 0x00000800010a7983 */ /* 0x0001620000100800 */
[----:B------:R-:W-:Y:S01]  /*b7c0*/  IMAD R0, R18, UR5, R0 ;  /* 0x0000000512007c24 */ /* 0x000fe2000f8e0200 */
[----:B0-----:R-:W-:Y:S01]  /*b7d0*/  ISETP.NE.AND P0, PT, R7, 0x1, PT ;  /* 0x000000010700780c */ /* 0x001fe20003f05270 */
[----:B------:R-:W0:Y:S02]  /*b7e0*/  S2R R9, SR_TID.X ;  /* 0x0000000000097919 */ /* 0x000e240000002100 */
[----:B0-----:R-:W-:-:S05]  /*b7f0*/  IMAD.SHL.U32 R8, R9, 0x8, RZ ;  /* 0x0000000809087824 */ /* 0x001fca00078e00ff */
[----:B------:R-:W-:Y:S01]  /*b800*/  LOP3.LUT R8, R8, 0x38, RZ, 0xc0, !PT ;  /* 0x0000003808087812 */ /* 0x000fe200078ec0ff */
[----:B--2---:R-:W-:Y:S02]  /*b810*/  IMAD.MOV.U32 R3, RZ, RZ, R20 ;  /* 0x000000ffff037224 */ /* 0x004fe400078e0014 */
[----:B------:R-:W0:Y:S01]  /*b820*/  S2R R20, SR_TID.X ;  /* 0x0000000000147919 */ /* 0x000e220000002100 */
[----:B------:R-:W-:Y:S01]  /*b830*/  IMAD.WIDE.U32 R2, R18, UR4, R2 ;  /* 0x0000000412027c25 */ /* 0x000fe2000f8e0002 */
[----:B------:R-:W-:-:S03]  /*b840*/  ULDC.64 UR4, c[0x0][0x2e0] ;  /* 0x0000b80000047ab9 */ /* 0x000fc60000000a00 */
[----:B------:R-:W-:Y:S02]  /*b850*/  IMAD.IADD R3, R3, 0x1, R0 ;  /* 0x0000000103037824 */ /* 0x000fe400078e0200 */
[----:B---3--:R-:W-:Y:S02]  /*b860*/  IMAD R0, R4, UR4, RZ ;  /* 0x0000000404007c24 */ /* 0x008fe4000f8e02ff */
[C---:B----4-:R-:W-:Y:S01]  /*b870*/  IMAD.WIDE.U32 R2, R21.reuse, UR4, R2 ;  /* 0x0000000415027c25 */ /* 0x050fe2000f8e0002 */
[----:B------:R-:W2:Y:S03]  /*b880*/  @P0 LDC R4, c[0x0][0x44c] ;  /* 0x00011300ff040b82 */ /* 0x000ea60000000800 */
[----:B------:R-:W-:Y:S01]  /*b890*/  IMAD R0, R21, UR5, R0 ;  /* 0x0000000515007c24 */ /* 0x000fe2000f8e0200 */
[----:B------:R-:W-:-:S03]  /*b8a0*/  ULDC.64 UR4, c[0x0][0x2d0] ;  /* 0x0000b40000047ab9 */ /* 0x000fc60000000a00 */
[----:B------:R-:W-:Y:S02]  /*b8b0*/  IMAD.IADD R3, R3, 0x1, R0 ;  /* 0x0000000103037824 */ /* 0x000fe400078e0200 */
[----:B------:R-:W3:Y:S01]  /*b8c0*/  @P0 LDC R0, c[0x0][0x450] ;  /* 0x00011400ff000b82 */ /* 0x000ee20000000800 */
[C---:B0-----:R-:W-:Y:S01]  /*b8d0*/  LOP3.LUT R21, R20.reuse, 0x7f, RZ, 0xc0, !PT ;  /* 0x0000007f14157812 */ /* 0x041fe200078ec0ff */
[----:B------:R-:W-:-:S03]  /*b8e0*/  IMAD.SHL.U32 R20, R20, 0x10, RZ ;  /* 0x0000001014147824 */ /* 0x000fc600078e00ff */
[----:B------:R-:W-:-:S04]  /*b8f0*/  SHF.R.U32.HI R21, RZ, 0x3, R21 ;  /* 0x00000003ff157819 */ /* 0x000fc80000011615 */
[----:B------:R-:W-:-:S04]  /*b900*/  LOP3.LUT R20, R21, 0x70, R20, 0xf8, !PT ;  /* 0x0000007015147812 */ /* 0x000fc800078ef814 */
[----:B------:R-:W-:-:S05]  /*b910*/  LOP3.LUT R5, R20, R17, RZ, 0xfc, !PT ;  /* 0x0000001114057212 */ /* 0x000fca00078efcff */
[----:B--2---:R-:W-:Y:S01]  /*b920*/  @P0 IMAD.HI.U32 R6, R5, R4, RZ ;  /* 0x0000000405060227 */ /* 0x004fe200078e00ff */
[----:B------:R-:W-:-:S04]  /*b930*/  MOV R4, R5 ;  /* 0x0000000500047202 */ /* 0x000fc80000000f00 */
[----:B---3--:R-:W-:-:S05]  /*b940*/  @P0 SHF.R.U32.HI R4, RZ, R0, R6 ;  /* 0x00000000ff040219 */ /* 0x008fca0000011606 */
        /* <DEDUP_REMOVED lines=23> */
[----:B-----5:R-:W-:Y:S02]  /*bac0*/  IMAD R5, R10, R7, RZ ;  /* 0x000000070a057224 */ /* 0x020fe400078e02ff */
[----:B------:R-:W-:Y:S01]  /*bad0*/  IMAD.IADD R17, R9, 0x1, R17 ;  /* 0x0000000109117824 */ /* 0x000fe200078e0211 */
[----:B------:R-:W2:Y:S03]  /*bae0*/  SHFL.IDX PT, R2, R4, RZ, 0x181f ;  /* 0x00181fff04027589 */ /* 0x000ea600000e0000 */
[C---:B------:R-:W-:Y:S01]  /*baf0*/  VIADD R6, R17.reuse, 0x10 ;  /* 0x0000001011067836 */ /* 0x040fe20000000000 */
[----:B------:R-:W-:-:S13]  /*bb00*/  ISETP.GE.AND P0, PT, R17, R5, PT ;  /* 0x000000051100720c */ /* 0x000fda0003f06270 */
[----:B0-----:R-:W-:-:S05]  /*bb10*/  @!P0 LEA R3, P2, R8, R3, 0x1 ;  /* 0x0000000308038211 */ /* 0x001fca00078408ff */
[----:B--2---:R-:W-:-:S05]  /*bb20*/  @!P0 IMAD.X R2, RZ, RZ, R2, P2 ;  /* 0x000000ffff028224 */ /* 0x004fca00010e0602 */
[----:B------:R-:W-:-:S04]  /*bb30*/  @!P0 LOP3.LUT R3, R3, R2, RZ, 0x3c, !PT ;  /* 0x0000000203038212 */ /* 0x000fc800078e3cff */
[----:B------:R-:W-:-:S04]  /*bb40*/  @!P0 LOP3.LUT R2, R3, R2, RZ, 0x3c, !PT ;  /* 0x0000000203028212 */ /* 0x000fc800078e3cff */
[----:B------:R-:W-:-:S05]  /*bb50*/  @!P0 LOP3.LUT R3, R3, R2, RZ, 0x3c, !PT ;  /* 0x0000000203038212 */ /* 0x000fca00078e3cff */
[----:B------:R-:W-:Y:S01]  /*bb60*/  @!PT LDS RZ, [RZ] ;  /* 0x00000000fffff984 */ /* 0x000fe20000000800 */
[----:B------:R0:W-:Y:S01]  /*bb70*/  @!P0 LDGSTS.E.BYPASS.LTC128B.128 [R37+0x18400], desc[UR50][R2.64], !P1 ;  /* 0x1840000002258fae */ /* 0x0001e2000c901d72 */
[----:B------:R-:W-:Y:S01]  /*bb80*/  ISETP.GE.AND P0, PT, R6, R5, PT ;  /* 0x000000050600720c */ /* 0x000fe20003f06270 */
[----:B------:R-:W-:Y:S02]  /*bb90*/  VIADD R6, R17, 0x20 ;  /* 0x0000002011067836 */ /* 0x000fe40000000000 */
[----:B0-----:R-:W0:Y:S04]  /*bba0*/  SHFL.IDX PT, R3, R0, 0x1, 0x181f ;  /* 0x00381f0000037f89 */ /* 0x001e2800000e0000 */
[----:B------:R-:W2:Y:S06]  /*bbb0*/  SHFL.IDX PT, R2, R4, 0x1, 0x181f ;  /* 0x00381f0004027f89 */ /* 0x000eac00000e0000 */
[----:B0-----:R-:W-:-:S05]  /*bbc0*/  @!P0 LEA R3, P2, R8, R3, 0x1 ;  /* 0x0000000308038211 */ /* 0x001fca00078408ff */
[----:B--2---:R-:W-:-:S05]  /*bbd0*/  @!P0 IMAD.X R2, RZ, RZ, R2, P2 ;  /* 0x000000ffff028224 */ /* 0x004fca00010e0602 */
[----:B------:R-:W-:-:S04]  /*bbe0*/  @!P0 LOP3.LUT R3, R3, R2, RZ, 0x3c, !PT ;  /* 0x0000000203038212 */ /* 0x000fc800078e3cff */
[----:B------:R-:W-:-:S04]  /*bbf0*/  @!P0 LOP3.LUT R2, R3, R2, RZ, 0x3c, !PT ;  /* 0x0000000203028212 */ /* 0x000fc800078e3cff */
[----:B------:R-:W-:-:S05]  /*bc00*/  @!P0 LOP3.LUT R3, R3, R2, RZ, 0x3c, !PT ;  /* 0x0000000203038212 */ /* 0x000fca00078e3cff */
[----:B------:R0:W-:Y:S01]  /*bc10*/  @!P0 LDGSTS.E.BYPASS.LTC128B.128 [R37+0x18c00], desc[UR50][R2.64], !P1 ;  /* 0x18c0000002258fae */ /* 0x0001e2000c901d72 */
[----:B------:R-:W-:Y:S01]  /*bc20*/  ISETP.GE.AND P0, PT, R6, R5, PT ;  /* 0x000000050600720c */ /* 0x000fe20003f06270 */
[----:B------:R-:W-:Y:S02]  /*bc30*/  VIADD R6, R17, 0x30 ;  /* 0x0000003011067836 */ /* 0x000fe40000000000 */
[----:B0-----:R-:W0:Y:S04]  /*bc40*/  SHFL.IDX PT, R3, R0, 0x2, 0x181f ;  /* 0x00581f0000037f89 */ /* 0x001e2800000e0000 */
[----:B------:R-:W2:Y:S06]  /*bc50*/  SHFL.IDX PT, R2, R4, 0x2, 0x181f ;  /* 0x00581f0004027f89 */ /* 0x000eac00000e0000 */
[----:B0-----:R-:W-:-:S04]  /*bc60*/  @!P0 LEA R3, P2, R8, R3, 0x1 ;  /* 0x0000000308038211 */ /* 0x001fc800078408ff */
[----:B--2---:R-:W-:-:S04]  /*bc70*/  @!P0 IADD3.X R2, RZ, R2, RZ, P2, !PT ;  /* 0x00000002ff028210 */ /* 0x004fc800017fe4ff */
        /* <DEDUP_REMOVED lines=34> */
[----:B------:R-:W-:-:S03]  /*bea0*/  ISETP.GE.AND P0, PT, R6, R5, PT ;  /* 0x000000050600720c */ /* 0x000fc60003f06270 */
[----:B0-----:R-:W0:Y:S04]  /*beb0*/  SHFL.IDX PT, R3, R0, 0x6, 0x181f ;  /* 0x00d81f0000037f89 */ /* 0x001e2800000e0000 */
[----:B------:R-:W2:Y:S04]  /*bec0*/  SHFL.IDX PT, R2, R4, 0x6, 0x181f ;  /* 0x00d81f0004027f89 */ /* 0x000ea800000e0000 */
[----:B------:R-:W3:Y:S04]  /*bed0*/  SHFL.IDX PT, R4, R4, 0x7, 0x181f ;  /* 0x00f81f0004047f89 */ /* 0x000ee800000e0000 */
[----:B------:R-:W4:Y:S01]  /*bee0*/  SHFL.IDX PT, R0, R0, 0x7, 0x181f ;  /* 0x00f81f0000007f89 */ /* 0x000f2200000e0000 */
[----:B0-----:R-:W-:-:S05]  /*bef0*/  @!P0 LEA R3, P2, R8, R3, 0x1 ;  /* 0x0000000308038211 */ /* 0x001fca00078408ff */
[----:B--2---:R-:W-:-:S05]  /*bf00*/  @!P0 IMAD.X R2, RZ, RZ, R2, P2 ;  /* 0x000000ffff028224 */ /* 0x004fca00010e0602 */
[----:B------:R-:W-:-:S04]  /*bf10*/  @!P0 LOP3.LUT R3, R3, R2, RZ, 0x3c, !PT ;  /* 0x0000000203038212 */ /* 0x000fc800078e3cff */
[----:B------:R-:W-:-:S04]  /*bf20*/  @!P0 LOP3.LUT R2, R3, R2, RZ, 0x3c, !PT ;  /* 0x0000000203028212 */ /* 0x000fc800078e3cff */
[----:B------:R-:W-:-:S05]  /*bf30*/  @!P0 LOP3.LUT R3, R3, R2, RZ, 0x3c, !PT ;  /* 0x0000000203038212 */ /* 0x000fca00078e3cff */
[----:B---34-:R0:W-:Y:S02]  /*bf40*/  @!P0 LDGSTS.E.BYPASS.LTC128B.128 [R37+0x1b400], desc[UR50][R2.64], !P1 ;  /* 0x1b40000002258fae */ /* 0x0181e4000c901d72 */
.L_x_9586:
[----:B------:R-:W-:-:S05]  /*bf50*/  VIADD R17, R17, 0x70 ;  /* 0x0000007011117836 */ /* 0x000fca0000000000 */
[----:B------:R-:W-:-:S13]  /*bf60*/  ISETP.GE.AND P0, PT, R17, R5, PT ;  /* 0x000000051100720c */ /* 0x000fda0003f06270 */
        /* <DEDUP_REMOVED lines=8> */
.L_x_9498:
        /* <DEDUP_REMOVED lines=18> */
.L_x_9587:
[----:B------:R-:W-:Y:S05]  /*c110*/  BSYNC B0 ;  /* 0x0000000000007941 */ /* 0x000fea0003800000 */
.L_x_9499:
[----:B------:R-:W-:-:S05]  /*c120*/  IMAD.U32 R0, RZ, RZ, UR36 ;  /* 0x00000024ff007e24 */ /* 0x000fca000f8e00ff */
[----:B------:R-:W-:-:S13]  /*c130*/  ISETP.NE.AND P0, PT, R0, 0x3, PT ;  /* 0x000000030000780c */ /* 0x000fda0003f05270 */
[----:B------:R-:W-:Y:S05]  /*c140*/  @!P0 BRA `(.L_x_9501) ;  /* 0x0000000000048947 */ /* 0x000fea0003800000 */
[----:B------:R-:W-:Y:S01]  /*c150*/  BPT.TRAP 0x1 ;  /* 0x000000040000795c */ /* 0x000fe20000300000 */
.L_x_9501:
[----:B------:R-:W-:Y:S01]  /*c160*/  SHF.L.U32 R0, R26, 0x1f, RZ ;  /* 0x0000001f1a007819 */ /* 0x000fe200000006ff */
[----:B------:R-:W-:Y:S03]  /*c170*/  BSSY B0, `(.L_x_9502) ;  /* 0x0000003000007945 */ /* 0x000fe60003800000 */
[----:B------:R-:W2:Y:S02]  /*c180*/  SYNCS.PHASECHK.TRANS64.TRYWAIT P0, [R33+URZ+0x22860], R0 ;  /* 0x02286000210075a7 */ /* 0x000ea4000800017f */
[----:B--2---:R-:W-:Y:S05]  /*c190*/  @!P0 BRA `(.L_x_9503) ;  /* 0x0000003800a88947 */ /* 0x004fea0003800000 */
.L_x_9588:
[----:B------:R-:W-:Y:S05]  /*c1a0*/  BSYNC B0 ;  /* 0x0000000000007941 */ /* 0x000fea0003800000 */
.L_x_9502:
[----:B------:R-:W2:Y:S01]  /*c1b0*/  LDL.LU R2, [R1+0x1c] ;  /* 0x00001c0001027983 */ /* 0x000ea20000300800 */
[----:B------:R-:W-:-:S03]  /*c1c0*/  ULDC.64 UR4, c[0x0][0x328] ;  /* 0x0000ca0000047ab9 */ /* 0x000fc60000000a00 */
[----:B------:R-:W3:Y:S01]  /*c1d0*/  LDL.LU R4, [R1+0x20] ;  /* 0x0000200001047983 */ /* 0x000ee20000300800 */
[----:B--2---:R-:W-:Y:S02]  /*c1e0*/  IMAD R0, R2, UR4, RZ ;  /* 0x0000000402007c24 */ /* 0x004fe4000f8e02ff */
[----:B0-----:R-:W-:-:S04]  /*c1f0*/  IMAD.WIDE.U32 R2, R35, UR4, RZ ;  /* 0x0000000423027c25 */ /* 0x001fc8000f8e00ff */
[----:B------:R-:W-:Y:S01]  /*c200*/  IMAD R5, R35, UR5, R0 ;  /* 0x0000000523057c24 */ /* 0x000fe2000f8e0200 */
        /* <DEDUP_REMOVED lines=15> */
[----:B------:R-:W-:Y:S01]  /*c300*/  LEA.HI.X R6, R2, UR5, R3, 0x1, P0 ;  /* 0x0000000502067c11 */ /* 0x000fe200080f0c03 */
[----:B------:R-:W-:Y:S08]  /*c310*/  BRA.DIV UR4, `(.L_x_9504) ;  /* 0x0000003a045c7947 */ /* 0x000ff0000b800000 */
[----:B------:R-:W0:Y:S01]  /*c320*/  S2R R2, SR_TID.X ;  /* 0x0000000000027919 */ /* 0x000e220000002100 */
[----:B------:R-:W-:Y:S02]  /*c330*/  LOP3.LUT R7, R25, 0x1, RZ, 0xc0, !PT ;  /* 0x0000000119077812 */ /* 0x000fe400078ec0ff */
[----:B------:R-:W-:Y:S01]  /*c340*/  LEA R4, R4, R22, 0x1 ;  /* 0x0000001604047211 */ /* 0x000fe200078e08ff */
[----:B------:R-:W2:Y:S01]  /*c350*/  SHFL.IDX PT, R14, R5, RZ, 0x181f ;  /* 0x00181fff050e7589 */ /* 0x000ea200000e0000 */
[----:B------:R-:W-:Y:S02]  /*c360*/  ISETP.NE.U32.AND P3, PT, R7, 0x1, PT ;  /* 0x000000010700780c */ /* 0x000fe40003f65070 */
[C---:B------:R-:W-:Y:S01]  /*c370*/  LOP3.LUT P2, RZ, R25.reuse, 0x2, RZ, 0xc0, !PT ;  /* 0x0000000219ff7812 */ /* 0x040fe2000784c0ff */
[----:B------:R-:W3:Y:S01]  /*c380*/  SHFL.IDX PT, R3, R6, RZ, 0x181f ;  /* 0x00181fff06037589 */ /* 0x000ee200000e0000 */
[----:B------:R-:W-:Y:S01]  /*c390*/  LOP3.LUT P1, RZ, R25, 0x4, RZ, 0xc0, !PT ;  /* 0x0000000419ff7812 */ /* 0x000fe2000782c0ff */
[----:B0-----:R-:W-:-:S05]  /*c3a0*/  IMAD.SHL.U32 R2, R2, 0x8, RZ ;  /* 0x0000000802027824 */ /* 0x001fca00078e00ff */
[----:B------:R-:W-:-:S05]  /*c3b0*/  LOP3.LUT R2, R2, 0x38, RZ, 0xc0, !PT ;  /* 0x0000003802027812 */ /* 0x000fca00078ec0ff */
[----:B------:R-:W-:-:S05]  /*c3c0*/  IMAD.SHL.U32 R0, R2, 0x2, RZ ;  /* 0x0000000202007824 */ /* 0x000fca00078e00ff */
[----:B--2---:R-:W-:Y:S02]  /*c3d0*/  IADD3 R2, P0, R14, R0, RZ ;  /* 0x000000000e027210 */ /* 0x004fe40007f1e0ff */
[----:B------:R-:W0:Y:S03]  /*c3e0*/  SHFL.IDX PT, R14, R5, 0x1, 0x181f ;  /* 0x00381f00050e7f89 */ /* 0x000e2600000e0000 */
[----:B---3--:R-:W-:Y:S01]  /*c3f0*/  IMAD.X R3, RZ, RZ, R3, P0 ;  /* 0x000000ffff037224 */ /* 0x008fe200000e0603 */
[----:B------:R-:W-:-:S13]  /*c400*/  ISETP.LT.OR P0, PT, R32, 0x1, P3 ;  /* 0x000000012000780c */ /* 0x000fda0001f01670 */
[----:B------:R-:W-:Y:S01]  /*c410*/  LDGSTS.E.BYPASS.LTC128B.128 [R4+0x400], desc[UR50][R2.64], !P0 ;  /* 0x0040000002047fae */ /* 0x000fe2000c101d72 */
[----:B------:R-:W-:-:S13]  /*c420*/  ISETP.LT.OR P0, PT, R32, 0x1, !P2 ;  /* 0x000000012000780c */ /* 0x000fda0005701670 */
[----:B------:R-:W-:Y:S01]  /*c430*/  LDGSTS.E.BYPASS.LTC128B.128 [R4+0x3400], desc[UR50][R2.64+0x80], !P0 ;  /* 0x0340008002047fae */ /* 0x000fe2000c101d72 */
[----:B------:R-:W-:-:S13]  /*c440*/  ISETP.LT.OR P0, PT, R32, 0x1, !P1 ;  /* 0x000000012000780c */ /* 0x000fda0004f01670 */
[----:B------:R-:W-:Y:S01]  /*c450*/  LDGSTS.E.BYPASS.LTC128B.128 [R4+0x6400], desc[UR50][R2.64+0x100], !P0 ;  /* 0x0640010002047fae */ /* 0x000fe2000c101d72 */
[----:B------:R-:W-:-:S04]  /*c460*/  LOP3.LUT P0, RZ, R25, 0x8, RZ, 0xc0, !PT ;  /* 0x0000000819ff7812 */ /* 0x000fc8000780c0ff */
[----:B------:R-:W-:-:S13]  /*c470*/  ISETP.LT.OR P4, PT, R32, 0x1, !P0 ;  /* 0x000000012000780c */ /* 0x000fda0004781670 */
[----:B------:R2:W-:Y:S04]  /*c480*/  LDGSTS.E.BYPASS.LTC128B.128 [R4+0x9400], desc[UR50][R2.64+0x180], !P4 ;  /* 0x0940018002047fae */ /* 0x0005e8000e101d72 */
[----:B--2---:R-:W2:Y:S01]  /*c490*/  SHFL.IDX PT, R3, R6, 0x1, 0x181f ;  /* 0x00381f0006037f89 */ /* 0x004ea200000e0000 */
[----:B0-----:R-:W-:-:S03]  /*c4a0*/  IADD3 R2, P4, R14, R0, RZ ;  /* 0x000000000e027210 */ /* 0x001fc60007f9e0ff */
[----:B------:R-:W0:Y:S02]  /*c4b0*/  SHFL.IDX PT, R14, R5, 0x2, 0x181f ;  /* 0x00581f00050e7f89 */ /* 0x000e2400000e0000 */
[----:B--2---:R-:W-:Y:S01]  /*c4c0*/  IMAD.X R3, RZ, RZ, R3, P4 ;  /* 0x000000ffff037224 */ /* 0x004fe200020e0603 */
[----:B------:R-:W-:-:S13]  /*c4d0*/  ISETP.LT.OR P4, PT, R32, 0x11, P3 ;  /* 0x000000112000780c */ /* 0x000fda0001f81670 */
[----:B------:R-:W-:Y:S01]  /*c4e0*/  LDGSTS.E.BYPASS.LTC128B.128 [R4+0xc00], desc[UR50][R2.64], !P4 ;  /* 0x00c0000002047fae */ /* 0x000fe2000e101d72 */
[----:B------:R-:W-:-:S13]  /*c4f0*/  ISETP.LT.OR P4, PT, R32, 0x11, !P2 ;  /* 0x000000112000780c */ /* 0x000fda0005781670 */
[----:B------:R-:W-:Y:S01]  /*c500*/  LDGSTS.E.BYPASS.LTC128B.128 [R4+0x3c00], desc[UR50][R2.64+0x80], !P4 ;  /* 0x03c0008002047fae */ /* 0x000fe2000e101d72 */
[----:B------:R-:W-:-:S13]  /*c510*/  ISETP.LT.OR P4, PT, R32, 0x11, !P1 ;  /* 0x000000112000780c */ /* 0x000fda0004f81670 */
[----:B------:R-:W-:Y:S01]  /*c520*/  LDGSTS.E.BYPASS.LTC128B.128 [R4+0x6c00], desc[UR50][R2.64+0x100], !P4 ;  /* 0x06c0010002047fae */ /* 0x000fe2000e101d72 */
[----:B------:R-:W-:-:S13]  /*c530*/  ISETP.LT.OR P4, PT, R32, 0x11, !P0 ;  /* 0x000000112000780c */ /* 0x000fda0004781670 */
[----:B------:R2:W-:Y:S01]  /*c540*/  LDGSTS.E.BYPASS.LTC128B.128 [R4+0x9c00], desc[UR50][R2.64+0x180], !P4 ;  /* 0x09c0018002047fae */ /* 0x0005e2000e101d72 */
[----:B0-----:R-:W-:-:S03]  /*c550*/  IADD3 R8, P4, R14, R0, RZ ;  /* 0x000000000e087210 */ /* 0x001fc60007f9e0ff */
[----:B------:R-:W-:Y:S04]  /*c560*/  SHFL.IDX PT, R14, R5, 0x3, 0x181f ;  /* 0x00781f00050e7f89 */ /* 0x000fe800000e0000 */
[----:B--2---:R-:W0:Y:S02]  /*c570*/  SHFL.IDX PT, R3, R6, 0x2, 0x181f ;  /* 0x00581f0006037f89 */ /* 0x004e2400000e0000 */
[----:B0-----:R-:W-:Y:S01]  /*c580*/  IMAD.X R9, RZ, RZ, R3, P4 ;  /* 0x000000ffff097224 */ /* 0x001fe200020e0603 */
[----:B------:R-:W-:Y:S01]  /*c590*/  ISETP.LT.OR P4, PT, R32, 0x21, P3 ;  /* 0x000000212000780c */ /* 0x000fe20001f81670 */
[----:B------:R-:W0:-:S12]  /*c5a0*/  SHFL.IDX PT, R3, R6, 0x3, 0x181f ;  /* 0x00781f0006037f89 */ /* 0x000e1800000e0000 */
[----:B------:R-:W-:Y:S01]  /*c5b0*/  LDGSTS.E.BYPASS.LTC128B.128 [R4+0x1400], desc[UR50][R8.64], !P4 ;  /* 0x0140000008047fae */ /* 0x000fe2000e101d72 */
[----:B------:R-:W-:-:S13]  /*c5c0*/  ISETP.LT.OR P4, PT, R32, 0x21, !P2 ;  /* 0x000000212000780c */ /* 0x000fda0005781670 */
[----:B------:R-:W-:Y:S01]  /*c5d0*/  LDGSTS.E.BYPASS.LTC128B.128 [R4+0x4400], desc[UR50][R8.64+0x80], !P4 ;  /* 0x0440008008047fae */ /* 0x000fe2000e101d72 */
[----:B------:R-:W-:-:S13]  /*c5e0*/  ISETP.LT.OR P4, PT, R32, 0x21, !P1 ;  /* 0x000000212000780c */ /* 0x000fda0004f81670 */
[----:B------:R-:W-:Y:S01]  /*c5f0*/  LDGSTS.E.BYPASS.LTC128B.128 [R4+0x7400], desc[UR50][R8.64+0x100], !P4 ;  /* 0x0740010008047fae */ /* 0x000fe2000e101d72 */
[----:B------:R-:W-:-:S13]  /*c600*/  ISETP.LT.OR P4, PT, R32, 0x21, !P0 ;  /* 0x000000212000780c */ /* 0x000fda0004781670 */
[----:B------:R-:W-:Y:S01]  /*c610*/  LDGSTS.E.BYPASS.LTC128B.128 [R4+0xa400], desc[UR50][R8.64+0x180], !P4 ;  /* 0x0a40018008047fae */ /* 0x000fe2000e101d72 */
[----:B------:R-:W-:-:S03]  /*c620*/  IADD3 R2, P4, R14, R0, RZ ;  /* 0x000000000e027210 */ /* 0x000fc60007f9e0ff */
[----:B------:R-:W2:Y:S02]  /*c630*/  SHFL.IDX PT, R14, R5, 0x4, 0x181f ;  /* 0x00981f00050e7f89 */ /* 0x000ea400000e0000 */
[----:B0-----:R-:W-:Y:S01]  /*c640*/  IMAD.X R3, RZ, RZ, R3, P4 ;  /* 0x000000ffff037224 */ /* 0x001fe200020e0603 */
[----:B------:R-:W-:-:S13]  /*c650*/  ISETP.LT.OR P4, PT, R32, 0x31, P3 ;  /* 0x000000312000780c */ /* 0x000fda0001f81670 */
[----:B------:R-:W-:Y:S01]  /*c660*/  LDGSTS.E.BYPASS.LTC128B.128 [R4+0x1c00], desc[UR50][R2.64], !P4 ;  /* 0x01c0000002047fae */ /* 0x000fe2000e101d72 */
[----:B------:R-:W-:-:S13]  /*c670*/  ISETP.LT.OR P4, PT, R32, 0x31, !P2 ;  /* 0x000000312000780c */ /* 0x000fda0005781670 */
[----:B------:R-:W-:Y:S01]  /*c680*/  LDGSTS.E.BYPASS.LTC128B.128 [R4+0x4c00], desc[UR50][R2.64+0x80], !P4 ;  /* 0x04c0008002047fae */ /* 0x000fe2000e101d72 */
[----:B------:R-:W-:-:S13]  /*c690*/  ISETP.LT.OR P4, PT, R32, 0x31, !P1 ;  /* 0x000000312000780c */ /* 0x000fda0004f81670 */
[----:B------:R-:W-:Y:S01]  /*c6a0*/  LDGSTS.E.BYPASS.LTC128B.128 [R4+0x7c00], desc[UR50][R2.64+0x100], !P4 ;  /* 0x07c0010002047fae */ /* 0x000fe2000e101d72 */
[----:B------:R-:W-:-:S13]  /*c6b0*/  ISETP.LT.OR P4, PT, R32, 0x31, !P0 ;  /* 0x000000312000780c */ /* 0x000fda0004781670 */
[----:B------:R0:W-:Y:S04]  /*c6c0*/  LDGSTS.E.BYPASS.LTC128B.128 [R4+0xac00], desc[UR50][R2.64+0x180], !P4 ;  /* 0x0ac0018002047fae */ /* 0x0001e8000e101d72 */
[----:B0-----:R-:W0:Y:S01]  /*c6d0*/  SHFL.IDX PT, R3, R6, 0x4, 0x181f ;  /* 0x00981f0006037f89 */ /* 0x001e2200000e0000 */
[----:B--2---:R-:W-:-:S03]  /*c6e0*/  IADD3 R2, P4, R14, R0, RZ ;  /* 0x000000000e027210 */ /* 0x004fc60007f9e0ff */
[----:B------:R-:W2:Y:S04]  /*c6f0*/  SHFL.IDX PT, R6, R6, 0x5, 0x181f ;  /* 0x00b81f0006067f89 */ /* 0x000ea800000e0000 */
[----:B------:R3:W4:Y:S01]  /*c700*/  SHFL.IDX PT, R14, R5, 0x5, 0x181f ;  /* 0x00b81f00050e7f89 */ /* 0x00072200000e0000 */
[----:B0-----:R-:W-:Y:S01]  /*c710*/  IMAD.X R3, RZ, RZ, R3, P4 ;  /* 0x000000ffff037224 */ /* 0x001fe200020e0603 */
[----:B------:R-:W-:-:S13]  /*c720*/  ISETP.LT.OR P4, PT, R32, 0x41, P3 ;  /* 0x000000412000780c */ /* 0x000fda0001f81670 */
[----:B------:R3:W-:Y:S01]  /*c730*/  LDGSTS.E.BYPASS.LTC128B.128 [R4+0x2400], desc[UR50][R2.64], !P4 ;  /* 0x0240000002047fae */ /* 0x0007e2000e101d72 */
[----:B------:R-:W-:-:S13]  /*c740*/  ISETP.LT.OR P4, PT, R32, 0x41, !P2 ;  /* 0x000000412000780c */ /* 0x000fda0005781670 */
[----:B------:R3:W-:Y:S01]  /*c750*/  LDGSTS.E.BYPASS.LTC128B.128 [R4+0x5400], desc[UR50][R2.64+0x80], !P4 ;  /* 0x0540008002047fae */ /* 0x0007e2000e101d72 */
[----:B------:R-:W-:-:S13]  /*c760*/  ISETP.LT.OR P4, PT, R32, 0x41, !P1 ;  /* 0x000000412000780c */ /* 0x000fda0004f81670 */
[----:B------:R3:W-:Y:S01]  /*c770*/  LDGSTS.E.BYPASS.LTC128B.128 [R4+0x8400], desc[UR50][R2.64+0x100], !P4 ;  /* 0x0840010002047fae */ /* 0x0007e2000e101d72 */
[----:B------:R-:W-:-:S13]  /*c780*/  ISETP.LT.OR P4, PT, R32, 0x41, !P0 ;  /* 0x000000412000780c */ /* 0x000fda0004781670 */
[----:B--2-4-:R3:W-:Y:S02]  /*c790*/  LDGSTS.E.BYPASS.LTC128B.128 [R4+0xb400], desc[UR50][R2.64+0x180], !P4 ;  /* 0x0b40018002047fae */ /* 0x0147e4000e101d72 */
.L_x_9602:
[C---:B------:R-:W-:Y:S02]  /*c7a0*/  ISETP.LT.OR P3, PT, R32.reuse, 0x51, P3 ;  /* 0x000000512000780c */ /* 0x040fe40001f61670 */
[C---:B------:R-:W-:Y:S02]  /*c7b0*/  ISETP.LT.OR P2, PT, R32.reuse, 0x51, !P2 ;  /* 0x000000512000780c */ /* 0x040fe40005741670 */
[----:B------:R-:W-:Y:S02]  /*c7c0*/  ISETP.LT.OR P1, PT, R32, 0x51, !P1 ;  /* 0x000000512000780c */ /* 0x000fe40004f21670 */
[----:B0--3--:R-:W-:Y:S02]  /*c7d0*/  IADD3 R2, P4, R14, R0, RZ ;  /* 0x000000000e027210 */ /* 0x009fe40007f9e0ff */
[----:B------:R-:W-:-:S03]  /*c7e0*/  ISETP.LT.OR P0, PT, R32, 0x51, !P0 ;  /* 0x000000512000780c */ /* 0x000fc60004701670 */
[----:B------:R-:W-:-:S05]  /*c7f0*/  IMAD.X R3, RZ, RZ, R6, P4 ;  /* 0x000000ffff037224 */ /* 0x000fca00020e0606 */
[----:B------:R-:W-:Y:S01]  /*c800*/  @!PT LDS RZ, [RZ] ;  /* 0x00000000fffff984 */ /* 0x000fe20000000800 */
[----:B------:R-:W-:Y:S01]  /*c810*/  @!PT LDS RZ, [RZ] ;  /* 0x00000000fffff984 */ /* 0x000fe20000000800 */
[----:B------:R-:W-:Y:S01]  /*c820*/  @!PT LDS RZ, [RZ] ;  /* 0x00000000fffff984 */ /* 0x000fe20000000800 */
[----:B------:R0:W-:Y:S04]  /*c830*/  LDGSTS.E.BYPASS.LTC128B.128 [R4+0x2c00], desc[UR50][R2.64], !P3 ;  /* 0x02c0000002047fae */ /* 0x0001e8000d901d72 */
[----:B------:R0:W-:Y:S04]  /*c840*/  LDGSTS.E.BYPASS.LTC128B.128 [R4+0x5c00], desc[UR50][R2.64+0x80], !P2 ;  /* 0x05c0008002047fae */ /* 0x0001e8000d101d72 */
[----:B------:R0:W-:Y:S04]  /*c850*/  LDGSTS.E.BYPASS.LTC128B.128 [R4+0x8c00], desc[UR50][R2.64+0x100], !P1 ;  /* 0x08c0010002047fae */ /* 0x0001e8000c901d72 */
[----:B------:R0:W-:Y:S01]  /*c860*/  LDGSTS.E.BYPASS.LTC128B.128 [R4+0xbc00], desc[UR50][R2.64+0x180], !P0 ;  /* 0x0bc0018002047fae */ /* 0x0001e2000c101d72 */
[----:B------:R-:W-:Y:S01]  /*c870*/  PLOP3.LUT P0, PT, PT, PT, PT, 0x80, 0x0 ;  /* 0x000000000000781c */ /* 0x000fe20003f0f070 */
[----:B------:R-:W-:-:S12]  /*c880*/  NOP ;  /* 0x0000000000007918 */ /* 0x000fd80000000000 */
.L_x_9505:
        /* <DEDUP_REMOVED lines=11> */
.L_x_9506:
[----:B------:R-:W-:Y:S01]  /*c940*/  ISETP.GE.AND P0, PT, R36, 0x61, PT ;  /* 0x000000612400780c */ /* 0x000fe20003f06270 */
[----:B------:R0:W-:Y:S01]  /*c950*/  SYNCS.ARRIVE.TRANS64.A1T0 RZ, [R33+URZ+0x22850], RZ ;  /* 0x022850ff21ff79a7 */ /* 0x0001e2000810003f */
[----:B------:R-:W-:Y:S11]  /*c960*/  BSSY B0, `(.L_x_9507) ;  /* 0x00000df000007945 */ /* 0x000ff60003800000 */
[----:B0-----:R-:W-:Y:S05]  /*c970*/  @!P0 BRA `(.L_x_9508) ;  /* 0x0000000c00748947 */ /* 0x001fea0003800000 */
[----:B------:R-:W2:Y:S02]  /*c980*/  LDL.LU R2, [R1+0x28] ;  /* 0x0000280001027983 */ /* 0x000ea40000300800 */
[----:B--2---:R-:W-:-:S07]  /*c990*/  VIADD R21, R2, 0xfffffffe ;  /* 0xfffffffe02157836 */ /* 0x004fce0000000000 */
.L_x_9521:
[----:B0-----:R-:W0:Y:S01]  /*c9a0*/  S2R R2, SR_TID.X ;  /* 0x0000000000027919 */ /* 0x001e220000002100 */
[----:B------:R-:W-:Y:S02]  /*c9b0*/  IMAD R8, R21, 0x60, R30 ;  /* 0x0000006015087824 */ /* 0x000fe400078e021e */
[----:B------:R-:W-:Y:S01]  /*c9c0*/  VIADD R24, R24, 0x1 ;  /* 0x0000000118187836 */ /* 0x000fe20000000000 */
[C---:B0-----:R-:W-:Y:S01]  /*c9d0*/  LOP3.LUT R3, R2.reuse, 0x7f, RZ, 0xc0, !PT ;  /* 0x0000007f02037812 */ /* 0x041fe200078ec0ff */
[----:B------:R-:W-:-:S03]  /*c9e0*/  IMAD.SHL.U32 R2, R2, 0x10, RZ ;  /* 0x0000001002027824 */ /* 0x000fc600078e00ff */
[----:B------:R-:W-:Y:S02]  /*c9f0*/  SHF.R.U32.HI R4, RZ, 0x3, R3 ;  /* 0x00000003ff047819 */ /* 0x000fe40000011603 */
[----:B------:R-:W0:Y:S02]  /*ca00*/  LDC R3, c[0x0][0x430] ;  /* 0x00010c00ff037b82 */ /* 0x000e240000000800 */
[----:B------:R-:W-:-:S04]  /*ca10*/  LOP3.LUT R2, R4, 0x70, R2, 0xf8, !PT ;  /* 0x0000007004027812 */ /* 0x000fc800078ef802 */
[C---:B------:R-:W-:Y:S01]  /*ca20*/  ISETP.GT.U32.AND P1, PT, R2.reuse, 0x5f, PT ;  /* 0x0000005f0200780c */ /* 0x040fe20003f24070 */
[----:B------:R-:W-:-:S05]  /*ca30*/  IMAD.IADD R8, R2, 0x1, R8 ;  /* 0x0000000102087824 */ /* 0x000fca00078e0208 */
[----:B------:R-:W-:-:S07]  /*ca40*/  MOV R9, R8 ;  /* 0x0000000800097202 */ /* 0x000fce0000000f00 */
[----:B--2---:R-:W2:Y:S01]  /*ca50*/  @!P1 LDC.64 R4, c[0x0][0x428] ;  /* 0x00010a00ff049b82 */ /* 0x004ea20000000a00 */
[----:B0-----:R-:W-:-:S13]  /*ca60*/  ISETP.NE.AND P0, PT, R3, 0x1, PT ;  /* 0x000000010300780c */ /* 0x001fda0003f05270 */
[----:B------:R-:W0:Y:S08]  /*ca70*/  @P0 LDC R3, c[0x0][0x434] ;  /* 0x00010d00ff030b82 */ /* 0x000e300000000800 */
[----:B------:R-:W3:Y:S01]  /*ca80*/  @P0 LDC R7, c[0x0][0x438] ;  /* 0x00010e00ff070b82 */ /* 0x000ee20000000800 */
[----:B0-----:R-:W-:-:S05]  /*ca90*/  @P0 IMAD.HI.U32 R2, R8, R3, RZ ;  /* 0x0000000308020227 */ /* 0x001fca00078e00ff */
[----:B---3--:R-:W-:Y:S01]  /*caa0*/  @P0 SHF.R.U32.HI R9, RZ, R7, R2 ;  /* 0x00000007ff090219 */ /* 0x008fe20000011602 */
[----:B--2---:R-:W-:Y:S01]  /*cab0*/  @!P1 IMAD R2, R31, R4, RZ ;  /* 0x000000041f029224 */ /* 0x004fe200078e02ff */
[----:B------:R-:W0:Y:S02]  /*cac0*/  @!P1 LDC.64 R6, c[0x0][0x418] ;  /* 0x00010600ff069b82 */ /* 0x000e240000000a00 */
[--C-:B------:R-:W-:Y:S01]  /*cad0*/  @!P1 SHF.R.S32.HI R3, RZ, 0x1f, R9.reuse ;  /* 0x0000001fff039819 */ /* 0x100fe20000011409 */
[----:B------:R-:W-:Y:S02]  /*cae0*/  @!P1 IMAD R5, R28, R5, R2 ;  /* 0x000000051c059224 */ /* 0x000fe400078e0202 */
[----:B------:R-:W-:-:S04]  /*caf0*/  @!P1 IMAD.MOV.U32 R2, RZ, RZ, R9 ;  /* 0x000000ffff029224 */ /* 0x000fc800078e0009 */
[----:B------:R-:W-:-:S04]  /*cb00*/  @!P1 IMAD.WIDE.U32 R2, R28, R4, R2 ;  /* 0x000000041c029225 */ /* 0x000fc800078e0002 */
[----:B------:R-:W-:Y:S02]  /*cb10*/  @!P1 IMAD.IADD R3, R5, 0x1, R3 ;  /* 0x0000000105039824 */ /* 0x000fe400078e0203 */
[----:B------:R-:W-:Y:S02]  /*cb20*/  IMAD.MOV.U32 R4, RZ, RZ, RZ ;  /* 0x000000ffff047224 */ /* 0x000fe400078e00ff */
[----:B------:R-:W-:Y:S01]  /*cb30*/  IMAD.U32 R10, RZ, RZ, UR36 ;  /* 0x00000024ff0a7e24 */ /* 0x000fe2000f8e00ff */
[----:B0-----:R-:W-:-:S04]  /*cb40*/  @!P1 LEA R6, P0, R2, R6, 0x2 ;  /* 0x0000000602069211 */ /* 0x001fc800078010ff */
        /* <DEDUP_REMOVED lines=13> */
[----:B------:R-:W-:Y:S01]  /*cc20*/  ISETP.GT.AND P2, PT, R2, RZ, PT ;  /* 0x000000ff0200720c */ /* 0x000fe20003f44270 */
[----:B0-----:R-:W-:-:S12]  /*cc30*/  @!P1 BRA `(.L_x_9509) ;  /* 0x0000000000049947 */ /* 0x001fd80003800000 */
[----:B------:R-:W-:Y:S01]  /*cc40*/  BPT.TRAP 0x1 ;  /* 0x000000040000795c */ /* 0x000fe20000300000 */
.L_x_9509:
[----:B------:R-:W-:Y:S01]  /*cc50*/  IMAD R10, R24, 0x8, R22 ;  /* 0x00000008180a7824 */ /* 0x000fe200078e0216 */
[----:B------:R-:W-:Y:S01]  /*cc60*/  SHF.L.U32 R20, R26, 0x1f, RZ ;  /* 0x0000001f1a147819 */ /* 0x000fe200000006ff */
[----:B------:R-:W-:Y:S01]  /*cc70*/  BSSY B1, `(.L_x_9510) ;  /* 0x0000004000017945 */ /* 0x000fe20003800000 */
[----:B------:R-:W-:Y:S02]  /*cc80*/  SHF.R.S32.HI R9, RZ, 0x1f, R5 ;  /* 0x0000001fff097819 */ /* 0x000fe40000011405 */
[----:B------:R-:W0:Y:S02]  /*cc90*/  SYNCS.PHASECHK.TRANS64.TRYWAIT P0, [R10+URZ+0x22840], R20 ;  /* 0x022840140a0075a7 */ /* 0x000e24000800017f */
[----:B0-----:R-:W-:Y:S05]  /*cca0*/  @!P0 BRA `(.L_x_9511) ;  /* 0x0000003800408947 */ /* 0x001fea0003800000 */
.L_x_9603:
[----:B------:R-:W-:Y:S05]  /*ccb0*/  BSYNC B1 ;  /* 0x0000000000017941 */ /* 0x000fea0003800000 */
.L_x_9510:
        /* <DEDUP_REMOVED lines=17> */
[----:B------:R-:W-:Y:S02]  /*cdd0*/  IMAD R7, R24, 0x1800, R29 ;  /* 0x0000180018077824 */ /* 0x000fe400078e021d */
[----:B------:R-:W-:Y:S01]  /*cde0*/  IMAD.IADD R3, R6, 0x1, R3 ;  /* 0x0000000106037824 */ /* 0x000fe200078e0203 */
[----:B------:R-:W-:Y:S01]  /*cdf0*/  LEA R6, P0, R2, UR4, 0x1 ;  /* 0x0000000402067c11 */ /* 0x000fe2000f8008ff */
[----:B------:R-:W-:-:S03]  /*ce00*/  UMOV UR4, 0xffffffff ;  /* 0xffffffff00047882 */ /* 0x000fc60000000000 */
[----:B------:R-:W-:Y:S01]  /*ce10*/  LEA.HI.X R8, R2, UR5, R3, 0x1, P0 ;  /* 0x0000000502087c11 */ /* 0x000fe200080f0c03 */
[----:B------:R-:W-:Y:S08]  /*ce20*/  BRA.DIV UR4, `(.L_x_9512) ;  /* 0x0000003604f47947 */ /* 0x000ff0000b800000 */
[----:B------:R-:W2:Y:S01]  /*ce30*/  SHFL.IDX PT, R2, R6, RZ, 0x181f ;  /* 0x00181fff06027589 */ /* 0x000ea200000e0000 */
[----:B------:R-:W-:-:S03]  /*ce40*/  IMAD R7, R7, 0x2, R22 ;  /* 0x0000000207077824 */ /* 0x000fc600078e0216 */
[----:B------:R-:W3:Y:S04]  /*ce50*/  SHFL.IDX PT, R3, R8, RZ, 0x181f ;  /* 0x00181fff08037589 */ /* 0x000ee800000e0000 */
[----:B------:R-:W-:Y:S01]  /*ce60*/  SHFL.IDX PT, R14, R6, 0x5, 0x181f ;  /* 0x00b81f00060e7f89 */ /* 0x000fe200000e0000 */
[----:B--2---:R-:W-:-:S05]  /*ce70*/  IADD3 R2, P0, R2, R0, RZ ;  /* 0x0000000002027210 */ /* 0x004fca0007f1e0ff */
[----:B---3--:R-:W-:-:S05]  /*ce80*/  IMAD.X R3, RZ, RZ, R3, P0 ;  /* 0x000000ffff037224 */ /* 0x008fca00000e0603 */
[----:B------:R2:W-:Y:S04]  /*ce90*/  LDGSTS.E.BYPASS.LTC128B.128 [R7+0x1c400], desc[UR50][R2.64], !P1 ;  /* 0x1c40000002077fae */ /* 0x0005e8000c901d72 */
[----:B--2---:R-:W2:Y:S04]  /*cea0*/  SHFL.IDX PT, R2, R6, 0x1, 0x181f ;  /* 0x00381f0006027f89 */ /* 0x004ea800000e0000 */
[----:B------:R-:W3:Y:S01]  /*ceb0*/  SHFL.IDX PT, R3, R8, 0x1, 0x181f ;  /* 0x00381f0008037f89 */ /* 0x000ee200000e0000 */
        /* <DEDUP_REMOVED lines=18> */
[----:B----4-:R2:W-:Y:S03]  /*cfe0*/  LDGSTS.E.BYPASS.LTC128B.128 [R7+0x1e400], desc[UR50][R2.64], !P1 ;  /* 0x1e40000002077fae */ /* 0x0105e6000c901d72 */
.L_x_9617:
        /* <DEDUP_REMOVED lines=8> */
.L_x_9513:
        /* <DEDUP_REMOVED lines=11> */
.L_x_9514:
[----:B------:R2:W-:Y:S01]  /*d120*/  SYNCS.ARRIVE.TRANS64.A1T0 RZ, [R10+URZ+0x22830], RZ ;  /* 0x022830ff0aff79a7 */ /* 0x0005e2000810003f */
[----:B------:R-:W-:Y:S05]  /*d130*/  @!P3 BRA `(.L_x_9515) ;  /* 0x000000000004b947 */ /* 0x000fea0003800000 */
[----:B------:R-:W-:Y:S01]  /*d140*/  BPT.TRAP 0x1 ;  /* 0x000000040000795c */ /* 0x000fe20000300000 */
.L_x_9515:
[----:B------:R-:W3:Y:S01]  /*d150*/  SYNCS.PHASECHK.TRANS64.TRYWAIT P0, [R10+URZ+0x22860], R20 ;  /* 0x022860140a0075a7 */ /* 0x000ee2000800017f */
[----:B------:R-:W-:Y:S04]  /*d160*/  BSSY B1, `(.L_x_9516) ;  /* 0x0000002000017945 */ /* 0x000fe80003800000 */
[----:B---3--:R-:W-:Y:S05]  /*d170*/  @!P0 BRA `(.L_x_9517) ;  /* 0x0000003800c08947 */ /* 0x008fea0003800000 */
.L_x_9618:
[----:B------:R-:W-:Y:S05]  /*d180*/  BSYNC B1 ;  /* 0x0000000000017941 */ /* 0x000fea0003800000 */
.L_x_9516:
[----:B------:R-:W-:Y:S01]  /*d190*/  ULDC.64 UR4, c[0x0][0x328] ;  /* 0x0000ca0000047ab9 */ /* 0x000fe20000000a00 */
[----:B------:R-:W-:Y:S01]  /*d1a0*/  LOP3.LUT P5, RZ, R23, 0x10, RZ, 0xc0, !PT ;  /* 0x0000001017ff7812 */ /* 0x000fe200078ac0ff */
[----:B------:R-:W-:Y:S01]  /*d1b0*/  IMAD R2, R9, UR4, RZ ;  /* 0x0000000409027c24 */ /* 0x000fe2000f8e02ff */
[C---:B------:R-:W-:Y:S01]  /*d1c0*/  LOP3.LUT P4, RZ, R23.reuse, 0x8, RZ, 0xc0, !PT ;  /* 0x0000000817ff7812 */ /* 0x040fe2000788c0ff */
[----:B0--3--:R-:W-:Y:S01]  /*d1d0*/  IMAD R20, R24, 0x6000, R29 ;  /* 0x0000600018147824 */ /* 0x009fe200078e021d */
[----:B------:R-:W-:Y:S01]  /*d1e0*/  LOP3.LUT P3, RZ, R23, 0x4, RZ, 0xc0, !PT ;  /* 0x0000000417ff7812 */ /* 0x000fe2000786c0ff */
[----:B------:R-:W-:Y:S01]  /*d1f0*/  IMAD R7, R5, UR5, R2 ;  /* 0x0000000505077c24 */ /* 0x000fe2000f8e0202 */
        /* <DEDUP_REMOVED lines=19> */
[----:B------:R-:W-:-:S03]  /*d330*/  IMAD R20, R20, 0x2, R22 ;  /* 0x0000000214147824 */ /* 0x000fc600078e0216 */
[----:B------:R-:W3:Y:S04]  /*d340*/  SHFL.IDX PT, R3, R25, RZ, 0x181f ;  /* 0x00181fff19037589 */ /* 0x000ee800000e0000 */
[----:B------:R-:W-:Y:S04]  /*d350*/  SHFL.IDX PT, R4, R25, 0x1, 0x181f ;  /* 0x00381f0019047f89 */ /* 0x000fe800000e0000 */
[----:B------:R-:W-:Y:S04]  /*d360*/  SHFL.IDX PT, R8, R17, 0x2, 0x181f ;  /* 0x00581f0011087f89 */ /* 0x000fe800000e0000 */
[----:B------:R-:W-:Y:S01]  /*d370*/  SHFL.IDX PT, R5, R25, 0x3, 0x181f ;  /* 0x00781f0019057f89 */ /* 0x000fe200000e0000 */
[----:B0-----:R-:W-:-:S03]  /*d380*/  IADD3 R2, P0, R14, R0, RZ ;  /* 0x000000000e027210 */ /* 0x001fc60007f1e0ff */
[----:B------:R-:W0:Y:S02]  /*d390*/  SHFL.IDX PT, R14, R17, 0x1, 0x181f ;  /* 0x00381f00110e7f89 */ /* 0x000e2400000e0000 */
[----:B---3--:R-:W-:-:S05]  /*d3a0*/  IMAD.X R3, RZ, RZ, R3, P0 ;  /* 0x000000ffff037224 */ /* 0x008fca00000e0603 */
[----:B------:R-:W-:Y:S04]  /*d3b0*/  LDGSTS.E.BYPASS.LTC128B.128 [R20+0x400], desc[UR50][R2.64], !P5 ;  /* 0x0040000002147fae */ /* 0x000fe8000e901d72 */
[----:B------:R-:W-:Y:S04]  /*d3c0*/  LDGSTS.E.BYPASS.LTC128B.128 [R20+0x3400], desc[UR50][R2.64+0x80], !P4 ;  /* 0x0340008002147fae */ /* 0x000fe8000e101d72 */
[----:B------:R-:W-:Y:S04]  /*d3d0*/  LDGSTS.E.BYPASS.LTC128B.128 [R20+0x6400], desc[UR50][R2.64+0x100], !P3 ;  /* 0x0640010002147fae */ /* 0x000fe8000d901d72 */
[----:B------:R3:W-:Y:S01]  /*d3e0*/  LDGSTS.E.BYPASS.LTC128B.128 [R20+0x9400], desc[UR50][R2.64+0x180], !P1 ;  /* 0x0940018002147fae */ /* 0x0007e2000c901d72 */
[----:B0-----:R-:W-:-:S03]  /*d3f0*/  IADD3 R6, P0, R14, R0, RZ ;  /* 0x000000000e067210 */ /* 0x001fc60007f1e0ff */
[----:B------:R-:W-:Y:S02]  /*d400*/  SHFL.IDX PT, R14, R17, 0x3, 0x181f ;  /* 0x00781f00110e7f89 */ /* 0x000fe400000e0000 */
[----:B------:R-:W-:Y:S01]  /*d410*/  IMAD.X R7, RZ, RZ, R4, P0 ;  /* 0x000000ffff077224 */ /* 0x000fe200000e0604 */
[-C--:B------:R-:W-:Y:S01]  /*d420*/  IADD3 R8, P0, R8, R0.reuse, RZ ;  /* 0x0000000008087210 */ /* 0x080fe20007f1e0ff */
[----:B------:R-:W0:Y:S04]  /*d430*/  SHFL.IDX PT, R4, R25, 0x2, 0x181f ;  /* 0x00581f0019047f89 */ /* 0x000e2800000e0000 */
[----:B---3--:R-:W-:Y:S04]  /*d440*/  SHFL.IDX PT, R3, R25, 0x4, 0x181f ;  /* 0x00981f0019037f89 */ /* 0x008fe800000e0000 */
[----:B------:R3:W-:Y:S04]  /*d450*/  LDGSTS.E.BYPASS.LTC128B.128 [R20+0xc00], desc[UR50][R6.64], !P5 ;  /* 0x00c0000006147fae */ /* 0x0007e8000e901d72 */
[----:B------:R3:W-:Y:S04]  /*d460*/  LDGSTS.E.BYPASS.LTC128B.128 [R20+0x3c00], desc[UR50][R6.64+0x80], !P4 ;  /* 0x03c0008006147fae */ /* 0x0007e8000e101d72 */
[----:B------:R3:W-:Y:S04]  /*d470*/  LDGSTS.E.BYPASS.LTC128B.128 [R20+0x6c00], desc[UR50][R6.64+0x100], !P3 ;  /* 0x06c0010006147fae */ /* 0x0007e8000d901d72 */
[----:B------:R3:W-:Y:S01]  /*d480*/  LDGSTS.E.BYPASS.LTC128B.128 [R20+0x9c00], desc[UR50][R6.64+0x180], !P1 ;  /* 0x09c0018006147fae */ /* 0x0007e2000c901d72 */
[----:B0-----:R-:W-:Y:S01]  /*d490*/  IMAD.X R9, RZ, RZ, R4, P0 ;  /* 0x000000ffff097224 */ /* 0x001fe200000e0604 */
[----:B------:R-:W-:-:S02]  /*d4a0*/  IADD3 R4, P0, R14, R0, RZ ;  /* 0x000000000e047210 */ /* 0x000fc40007f1e0ff */
[----:B------:R-:W-:Y:S04]  /*d4b0*/  SHFL.IDX PT, R25, R25, 0x5, 0x181f ;  /* 0x00b81f0019197f89 */ /* 0x000fe800000e0000 */
[----:B------:R-:W0:Y:S01]  /*d4c0*/  SHFL.IDX PT, R14, R17, 0x4, 0x181f ;  /* 0x00981f00110e7f89 */ /* 0x000e2200000e0000 */
[----:B------:R-:W-:-:S03]  /*d4d0*/  IMAD.X R5, RZ, RZ, R5, P0 ;  /* 0x000000ffff057224 */ /* 0x000fc600000e0605 */
[----:B------:R3:W-:Y:S04]  /*d4e0*/  LDGSTS.E.BYPASS.LTC128B.128 [R20+0x1400], desc[UR50][R8.64], !P5 ;  /* 0x0140000008147fae */ /* 0x0007e8000e901d72 */
[----:B------:R3:W-:Y:S04]  /*d4f0*/  LDGSTS.E.BYPASS.LTC128B.128 [R20+0x4400], desc[UR50][R8.64+0x80], !P4 ;  /* 0x0440008008147fae */ /* 0x0007e8000e101d72 */
[----:B------:R3:W-:Y:S04]  /*d500*/  LDGSTS.E.BYPASS.LTC128B.128 [R20+0x7400], desc[UR50][R8.64+0x100], !P3 ;  /* 0x0740010008147fae */ /* 0x0007e8000d901d72 */
[----:B------:R3:W-:Y:S04]  /*d510*/  LDGSTS.E.BYPASS.LTC128B.128 [R20+0xa400], desc[UR50][R8.64+0x180], !P1 ;  /* 0x0a40018008147fae */ /* 0x0007e8000c901d72 */
[----:B------:R3:W-:Y:S01]  /*d520*/  LDGSTS.E.BYPASS.LTC128B.128 [R20+0x1c00], desc[UR50][R4.64], !P5 ;  /* 0x01c0000004147fae */ /* 0x0007e2000e901d72 */
[----:B0-----:R-:W-:-:S03]  /*d530*/  IADD3 R2, P0, R14, R0, RZ ;  /* 0x000000000e027210 */ /* 0x001fc60007f1e0ff */
[----:B------:R3:W-:Y:S02]  /*d540*/  LDGSTS.E.BYPASS.LTC128B.128 [R20+0x4c00], desc[UR50][R4.64+0x80], !P4 ;  /* 0x04c0008004147fae */ /* 0x0007e4000e101d72 */
[----:B------:R-:W-:Y:S02]  /*d550*/  IMAD.X R3, RZ, RZ, R3, P0 ;  /* 0x000000ffff037224 */ /* 0x000fe400000e0603 */
[----:B------:R3:W-:Y:S04]  /*d560*/  LDGSTS.E.BYPASS.LTC128B.128 [R20+0x7c00], desc[UR50][R4.64+0x100], !P3 ;  /* 0x07c0010004147fae */ /* 0x0007e8000d901d72 */
[----:B------:R3:W-:Y:S04]  /*d570*/  LDGSTS.E.BYPASS.LTC128B.128 [R20+0xac00], desc[UR50][R4.64+0x180], !P1 ;  /* 0x0ac0018004147fae */ /* 0x0007e8000c901d72 */
[----:B------:R3:W-:Y:S04]  /*d580*/  LDGSTS.E.BYPASS.LTC128B.128 [R20+0x2400], desc[UR50][R2.64], !P5 ;  /* 0x0240000002147fae */ /* 0x0007e8000e901d72 */
[----:B------:R3:W-:Y:S04]  /*d590*/  LDGSTS.E.BYPASS.LTC128B.128 [R20+0x5400], desc[UR50][R2.64+0x80], !P4 ;  /* 0x0540008002147fae */ /* 0x0007e8000e101d72 */
[----:B------:R3:W-:Y:S04]  /*d5a0*/  LDGSTS.E.BYPASS.LTC128B.128 [R20+0x8400], desc[UR50][R2.64+0x100], !P3 ;  /* 0x0840010002147fae */ /* 0x0007e8000d901d72 */
[----:B------:R3:W-:Y:S04]  /*d5b0*/  LDGSTS.E.BYPASS.LTC128B.128 [R20+0xb400], desc[UR50][R2.64+0x180], !P1 ;  /* 0x0b40018002147fae */ /* 0x0007e8000c901d72 */
[----:B------:R3:W0:Y:S02]  /*d5c0*/  SHFL.IDX PT, R14, R17, 0x5, 0x181f ;  /* 0x00b81f00110e7f89 */ /* 0x00062400000e0000 */
.L_x_9632:
[----:B0--3--:R-:W-:-:S04]  /*d5d0*/  IADD3 R2, P0, R14, R0, RZ ;  /* 0x000000000e027210 */ /* 0x009fc80007f1e0ff */
        /* <DEDUP_REMOVED lines=10> */
.L_x_9519:
        /* <DEDUP_REMOVED lines=11> */
.L_x_9520:
[----:B------:R0:W-:Y:S01]  /*d730*/  SYNCS.ARRIVE.TRANS64.A1T0 RZ, [R10+URZ+0x22850], RZ ;  /* 0x022850ff0aff79a7 */ /* 0x0001e2000810003f */
[----:B------:R-:W-:Y:S05]  /*d740*/  @P2 BRA `(.L_x_9521) ;  /* 0xfffffff000942947 */ /* 0x000fea000383ffff */
.L_x_9508:
[----:B------:R-:W-:Y:S05]  /*d750*/  BSYNC B0 ;  /* 0x0000000000007941 */ /* 0x000fea0003800000 */
.L_x_9507:
[----:B------:R-:W3:Y:S01]  /*d760*/  S2R R2, SR_TID.X ;  /* 0x0000000000027919 */ /* 0x000ee20000002100 */
[----:B------:R-:W-:Y:S01]  /*d770*/  VIADD R24, R24, 0x1 ;  /* 0x0000000118187836 */ /* 0x000fe20000000000 */
[----:B------:R-:W-:Y:S04]  /*d780*/  BSSY B0, `(.L_x_9522) ;  /* 0x0000012000007945 */ /* 0x000fe80003800000 */
[----:B------:R-:W-:-:S04]  /*d790*/  ISETP.NE.AND P0, PT, R24, 0x2, PT ;  /* 0x000000021800780c */ /* 0x000fc80003f05270 */
[----:B------:R-:W-:Y:S02]  /*d7a0*/  SEL R5, RZ, 0x1, P0 ;  /* 0x00000001ff057807 */ /* 0x000fe40000000000 */
[----:B---3--:R-:W-:-:S04]  /*d7b0*/  LOP3.LUT R2, R2, 0x7f, RZ, 0xc0, !PT ;  /* 0x0000007f02027812 */ /* 0x008fc800078ec0ff */
[----:B------:R-:W-:-:S13]  /*d7c0*/  ISETP.NE.AND P1, PT, R2, RZ, PT ;  /* 0x000000ff0200720c */ /* 0x000fda0003f25270 */
[----:B------:R-:W-:Y:S05]  /*d7d0*/  @P1 BRA `(.L_x_9523) ;  /* 0x0000000000301947 */ /* 0x000fea0003800000 */
[----:B------:R-:W3:Y:S01]  /*d7e0*/  S2R R7, SR_LANEID ;  /* 0x0000000000077919 */ /* 0x000ee20000000000 */
[----:B------:R-:W-:Y:S01]  /*d7f0*/  VOTEU.ANY UR4, UPT, PT ;  /* 0x0000000000047886 */ /* 0x000fe200038e0100 */
[----:B------:R-:W4:Y:S01]  /*d800*/  LDC.64 R2, c[0x0][0xc60] ;  /* 0x00031800ff027b82 */ /* 0x000f220000000a00 */
[----:B------:R-:W3:Y:S02]  /*d810*/  FLO.U32 R0, UR4 ;  /* 0x0000000400007d00 */ /* 0x000ee400080e0000 */
[----:B---3--:R-:W-:-:S06]  /*d820*/  ISETP.EQ.U32.AND P1, PT, R0, R7, PT ;  /* 0x000000070000720c */ /* 0x008fcc0003f22070 */
[----:B------:R-:W4:Y:S07]  /*d830*/  POPC R7, UR4 ;  /* 0x0000000400077d09 */ /* 0x000f2e0008000000 */
[----:B----4-:R-:W3:Y:S01]  /*d840*/  @P1 ATOMG.E.ADD.STRONG.GPU PT, R3, desc[UR50][R2.64], R7 ;  /* 0x00000007020319a8 */ /* 0x010ee200081ee1f2 */
[----:B------:R-:W4:Y:S02]  /*d850*/  S2R R4, SR_LTMASK ;  /* 0x0000000000047919 */ /* 0x000f240000003900 */
[----:B----4-:R-:W-:-:S04]  /*d860*/  LOP3.LUT R4, R4, UR4, RZ, 0xc0, !PT ;  /* 0x0000000404047c12 */ /* 0x010fc8000f8ec0ff */
[----:B------:R-:W4:Y:S01]  /*d870*/  POPC R9, R4 ;  /* 0x0000000400097309 */ /* 0x000f220000000000 */
[----:B---3--:R-:W4:Y:S02]  /*d880*/  SHFL.IDX PT, R0, R3, R0, 0x1f ;  /* 0x00001f0003007589 */ /* 0x008f2400000e0000 */
[----:B----4-:R-:W-:-:S07]  /*d890*/  IADD3 R16, R0, UR38, R9 ;  /* 0x0000002600107c10 */ /* 0x010fce000fffe009 */
.L_x_9523:
[----:B------:R-:W-:Y:S05]  /*d8a0*/  BSYNC B0 ;  /* 0x0000000000007941 */ /* 0x000fea0003800000 */
.L_x_9522:
[----:B------:R-:W-:Y:S02]  /*d8b0*/  SEL R24, R24, RZ, P0 ;  /* 0x000000ff18187207 */ /* 0x000fe40000000000 */
[----:B------:R-:W-:-:S07]  /*d8c0*/  LOP3.LUT R26, R26, R5, RZ, 0x3c, !PT ;  /* 0x000000051a1a7212 */ /* 0x000fce00078e3cff */
.L_x_9482:
[----:B------:R-:W-:Y:S05]  /*d8d0*/  BSYNC B7 ;  /* 0x0000000000077941 */ /* 0x000fea0003800000 */
.L_x_9480:
        /* <DEDUP_REMOVED lines=8> */
[----:B------:R3:W4:Y:S01]  /*d960*/  LDS.128 R16, [R22+0x228d0] ;  /* 0x0228d00016107984 */ /* 0x0007220000000c00 */
[----:B------:R-:W-:Y:S06]  /*d970*/  BAR.ARV 0x4, 0x180 ;  /* 0x0106000000007b1d */ /* 0x000fec0000002000 */
[----:B------:R-:W-:Y:S05]  /*d980*/  BRA `(.L_x_9525) ;  /* 0x0000000800407947 */ /* 0x000fea0003800000 */
.L_x_9524:
[----:B------:R-:W3:Y:S01]  /*d990*/  S2R R0, SR_TID.X ;  /* 0x0000000000007919 */ /* 0x000ee20000002100 */
[----:B------:R-:W-:Y:S01]  /*d9a0*/  UMOV UR4, 0xffffffff ;  /* 0xffffffff00047882 */ /* 0x000fe20000000000 */
[----:B---3--:R-:W-:-:S04]  /*d9b0*/  LOP3.LUT R8, R0, 0x1f, RZ, 0xc0, !PT ;  /* 0x0000001f00087812 */ /* 0x008fc800078ec0ff */
[----:B------:R-:W-:Y:S01]  /*d9c0*/  ISETP.NE.AND P0, PT, R8, 0x1f, PT ;  /* 0x0000001f0800780c */ /* 0x000fe20003f05270 */
[----:B------:R-:W-:-:S12]  /*d9d0*/  BRA.DIV UR4, `(.L_x_9526) ;  /* 0x0000003a04887947 */ /* 0x000fd8000b800000 */
[----:B------:R-:W-:Y:S01]  /*d9e0*/  IMAD.IADD R5, R19, 0x1, R8 ;  /* 0x0000000113057824 */ /* 0x000fe200078e0208 */
[----:B------:R-:W-:-:S04]  /*d9f0*/  ULDC UR4, c[0x0][0xc3c] ;  /* 0x00030f0000047ab9 */ /* 0x000fc80000000800 */
[----:B------:R-:W-:-:S13]  /*da00*/  ISETP.GE.OR P1, PT, R5, UR4, !P0 ;  /* 0x0000000405007c0c */ /* 0x000fda000c726670 */
[----:B------:R-:W3:Y:S02]  /*da10*/  @!P1 LDC.64 R2, c[0x0][0xc80] ;  /* 0x00032000ff029b82 */ /* 0x000ee40000000a00 */
[----:B---3--:R-:W-:-:S06]  /*da20*/  @!P1 IMAD.WIDE R2, R5, 0x4, R2 ;  /* 0x0000000405029825 */ /* 0x008fcc00078e0202 */
[----:B------:R-:W3:Y:S01]  /*da30*/  @!P1 LDG.E R2, desc[UR50][R2.64] ;  /* 0x0000003202029981 */ /* 0x000ee2000c1e1900 */
[----:B------:R-:W-:Y:S01]  /*da40*/  IMAD.MOV.U32 R4, RZ, RZ, RZ ;  /* 0x000000ffff047224 */ /* 0x000fe200078e00ff */
[C---:B------:R-:W-:Y:S02]  /*da50*/  ISETP.GE.U32.AND P2, PT, R8.reuse, 0x2, PT ;  /* 0x000000020800780c */ /* 0x040fe40003f46070 */
[C---:B------:R-:W-:Y:S01]  /*da60*/  ISETP.GE.U32.AND P3, PT, R8.reuse, 0x4, PT ;  /* 0x000000040800780c */ /* 0x040fe20003f66070 */
[----:B------:R-:W-:Y:S01]  /*da70*/  SHFL.IDX PT, R0, R16, 0x1, 0x1f ;  /* 0x00201f0010007f89 */ /* 0x000fe200000e0000 */
[C---:B------:R-:W-:Y:S02]  /*da80*/  ISETP.GE.U32.AND P4, PT, R8.reuse, 0x8, PT ;  /* 0x000000080800780c */ /* 0x040fe40003f86070 */
[C---:B------:R-:W-:Y:S01]  /*da90*/  ISETP.GE.U32.AND P5, PT, R8.reuse, 0x10, PT ;  /* 0x000000100800780c */ /* 0x040fe20003fa6070 */
[----:B---3--:R-:W-:Y:S01]  /*daa0*/  @!P1 IMAD.MOV.U32 R4, RZ, RZ, R2 ;  /* 0x000000ffff049224 */ /* 0x008fe200078e0002 */
[----:B------:R-:W-:-:S04]  /*dab0*/  ISETP.NE.AND P1, PT, R8, RZ, PT ;  /* 0x000000ff0800720c */ /* 0x000fc80003f25270 */
[----:B------:R-:W3:Y:S02]  /*dac0*/  SHFL.UP PT, R14, R4, 0x1, RZ ;  /* 0x04200000040e7989 */ /* 0x000ee400000e00ff */
[----:B---3--:R-:W-:-:S05]  /*dad0*/  SEL R5, R14, RZ, P1 ;  /* 0x000000ff0e057207 */ /* 0x008fca0000800000 */
[----:B------:R-:W-:Y:S02]  /*dae0*/  IMAD.IADD R6, R4, 0x1, R5 ;  /* 0x0000000104067824 */ /* 0x000fe400078e0205 */
[----:B------:R-:W-:Y:S04]  /*daf0*/  SHFL.IDX PT, R5, R16, RZ, 0x1f ;  /* 0x00001fff10057589 */ /* 0x000fe800000e0000 */
[----:B------:R-:W3:Y:S02]  /*db00*/  SHFL.UP PT, R14, R6, 0x2, RZ ;  /* 0x04400000060e7989 */ /* 0x000ee400000e00ff */
[----:B---3--:R-:W-:-:S05]  /*db10*/  SEL R7, R14, RZ, P2 ;  /* 0x000000ff0e077207 */ /* 0x008fca0001000000 */
[----:B------:R-:W-:-:S05]  /*db20*/  IMAD.IADD R7, R6, 0x1, R7 ;  /* 0x0000000106077824 */ /* 0x000fca00078e0207 */
[----:B------:R-:W3:Y:S02]  /*db30*/  SHFL.UP PT, R14, R7, 0x4, RZ ;  /* 0x04800000070e7989 */ /* 0x000ee400000e00ff */
[----:B---3--:R-:W-:-:S05]  /*db40*/  SEL R2, R14, RZ, P3 ;  /* 0x000000ff0e027207 */ /* 0x008fca0001800000 */
[----:B------:R-:W-:-:S05]  /*db50*/  IMAD.IADD R2, R7, 0x1, R2 ;  /* 0x0000000107027824 */ /* 0x000fca00078e0202 */
[----:B------:R-:W3:Y:S02]  /*db60*/  SHFL.UP PT, R14, R2, 0x8, RZ ;  /* 0x05000000020e7989 */ /* 0x000ee400000e00ff */
[----:B---3--:R-:W-:-:S04]  /*db70*/  SEL R3, R14, RZ, P4 ;  /* 0x000000ff0e037207 */ /* 0x008fc80002000000 */
[----:B------:R-:W-:-:S05]  /*db80*/  IADD3 R3, R2, R3, RZ ;  /* 0x0000000302037210 */ /* 0x000fca0007ffe0ff */
[----:B------:R-:W3:Y:S02]  /*db90*/  SHFL.UP PT, R14, R3, 0x10, RZ ;  /* 0x06000000030e7989 */ /* 0x000ee400000e00ff */
[----:B---3--:R-:W-:-:S05]  /*dba0*/  SEL R6, R14, RZ, P5 ;  /* 0x000000ff0e067207 */ /* 0x008fca0002800000 */
[----:B------:R-:W-:-:S05]  /*dbb0*/  IMAD.IADD R6, R3, 0x1, R6 ;  /* 0x0000000103067824 */ /* 0x000fca00078e0206 */
[----:B------:R3:W4:Y:S02]  /*dbc0*/  SHFL.IDX PT, R14, R6, 0x1f, 0x1f ;  /* 0x03e01f00060e7f89 */ /* 0x00072400000e0000 */
.L_x_9642:
[----:B------:R-:W-:Y:S02]  /*dbd0*/  ULDC UR4, c[0x0][0xc38] ;  /* 0x00030e0000047ab9 */ /* 0x000fe40000000800 */
[----:B------:R-:W-:-:S04]  /*dbe0*/  IMAD.U32 R7, RZ, RZ, UR4 ;  /* 0x00000004ff077e24 */ /* 0x000fc8000f8e00ff */
[----:B----4-:R-:W-:-:S04]  /*dbf0*/  IMAD R3, R14, R7, RZ ;  /* 0x000000070e037224 */ /* 0x010fc800078e02ff */
[----:B------:R-:W-:-:S05]  /*dc00*/  IMAD.IADD R8, R0, 0x1, R3 ;  /* 0x0000000100087824 */ /* 0x000fca00078e0203 */
[----:B------:R-:W-:-:S13]  /*dc10*/  ISETP.GT.AND P6, PT, R8, R5, PT ;  /* 0x000000050800720c */ /* 0x000fda0003fc4270 */
[----:B------:R-:W-:Y:S05]  /*dc20*/  @P6 BRA `(.L_x_9527) ;  /* 0x00000000009c6947 */ /* 0x000fea0003800000 */
.L_x_9532:
[----:B------:R-:W4:Y:S01]  /*dc30*/  LDC R0, c[0x0][0xc3c] ;  /* 0x00030f00ff007b82 */ /* 0x000f220000000800 */
[----:B------:R-:W-:-:S05]  /*dc40*/  VIADD R19, R19, 0x1f ;  /* 0x0000001f13137836 */ /* 0x000fca0000000000 */
[----:B----4-:R-:W-:-:S13]  /*dc50*/  ISETP.GE.AND P6, PT, R19, R0, PT ;  /* 0x000000001300720c */ /* 0x010fda0003fc6270 */
[----:B0-----:R-:W-:Y:S05]  /*dc60*/  @P6 BRA `(.L_x_9528) ;  /* 0x0000000400446947 */ /* 0x001fea0003800000 */
[----:B------:R-:W4:Y:S01]  /*dc70*/  S2R R2, SR_TID.X ;  /* 0x0000000000027919 */ /* 0x000f220000002100 */
[----:B------:R-:W-:Y:S01]  /*dc80*/  BSSY B0, `(.L_x_9529) ;  /* 0x0000009000007945 */ /* 0x000fe20003800000 */
[----:B------:R-:W-:Y:S01]  /*dc90*/  IMAD.MOV.U32 R4, RZ, RZ, RZ ;  /* 0x000000ffff047224 */ /* 0x000fe200078e00ff */
[----:B----4-:R-:W-:-:S05]  /*dca0*/  LOP3.LUT R2, R2, 0x1f, RZ, 0xc0, !PT ;  /* 0x0000001f02027812 */ /* 0x010fca00078ec0ff */
[----:B------:R-:W-:-:S05]  /*dcb0*/  IMAD.IADD R7, R19, 0x1, R2 ;  /* 0x0000000113077824 */ /* 0x000fca00078e0202 */
[----:B------:R-:W-:-:S13]  /*dcc0*/  ISETP.GE.OR P6, PT, R7, R0, !P0 ;  /* 0x000000000700720c */ /* 0x000fda00047c6670 */
[----:B------:R-:W-:Y:S05]  /*dcd0*/  @P6 BRA `(.L_x_9530) ;  /* 0x00000000000c6947 */ /* 0x000fea0003800000 */
[----:B------:R-:W4:Y:S02]  /*dce0*/  LDC.64 R2, c[0x0][0xc80] ;  /* 0x00032000ff027b82 */ /* 0x000f240000000a00 */
[----:B----4-:R-:W-:-:S05]  /*dcf0*/  IMAD.WIDE R2, R7, 0x4, R2 ;  /* 0x0000000407027825 */ /* 0x010fca00078e0202 */
[----:B------:R4:W5:Y:S02]  /*dd00*/  LDG.E R4, desc[UR50][R2.64] ;  /* 0x0000003202047981 */ /* 0x000964000c1e1900 */
.L_x_9530:
[----:B------:R-:W-:Y:S05]  /*dd10*/  BSYNC B0 ;  /* 0x0000000000007941 */ /* 0x000fea0003800000 */
.L_x_9529:
[----:B------:R-:W-:-:S03]  /*dd20*/  UMOV UR4, 0xffffffff ;  /* 0xffffffff00047882 */ /* 0x000fc60000000000 */
[----:B------:R-:W-:Y:S05]  /*dd30*/  BRA.DIV UR4, `(.L_x_9531) ;  /* 0x0000003a04d47947 */ /* 0x000fea000b800000 */
[----:B-----5:R-:W0:Y:S02]  /*dd40*/  SHFL.UP PT, R14, R4, 0x1, RZ ;  /* 0x04200000040e7989 */ /* 0x020e2400000e00ff */
[----:B0-----:R-:W-:-:S05]  /*dd50*/  SEL R13, R14, RZ, P1 ;  /* 0x000000ff0e0d7207 */ /* 0x001fca0000800000 */
[----:B------:R-:W-:-:S05]  /*dd60*/  IMAD.IADD R13, R4, 0x1, R13 ;  /* 0x00000001040d7824 */ /* 0x000fca00078e020d */
[----:B------:R-:W0:Y:S02]  /*dd70*/  SHFL.UP PT, R14, R13, 0x2, RZ ;  /* 0x044000000d0e7989 */ /* 0x000e2400000e00ff */
[----:B0-----:R-:W-:-:S05]  /*dd80*/  SEL R0, R14, RZ, P2 ;  /* 0x000000ff0e007207 */ /* 0x001fca0001000000 */
[----:B------:R-:W-:-:S05]  /*dd90*/  IMAD.IADD R0, R13, 0x1, R0 ;  /* 0x000000010d007824 */ /* 0x000fca00078e0200 */
[----:B------:R-:W4:Y:S02]  /*dda0*/  SHFL.UP PT, R14, R0, 0x4, RZ ;  /* 0x04800000000e7989 */ /* 0x000f2400000e00ff */
[----:B----4-:R-:W-:-:S05]  /*ddb0*/  SEL R3, R14, RZ, P3 ;  /* 0x000000ff0e037207 */ /* 0x010fca0001800000 */
[----:B------:R-:W-:-:S05]  /*ddc0*/  IMAD.IADD R2, R0, 0x1, R3 ;  /* 0x0000000100027824 */ /* 0x000fca00078e0203 */
[----:B------:R-:W0:Y:S02]  /*ddd0*/  SHFL.UP PT, R14, R2, 0x8, RZ ;  /* 0x05000000020e7989 */ /* 0x000e2400000e00ff */
[----:B0-----:R-:W-:-:S04]  /*dde0*/  SEL R3, R14, RZ, P4 ;  /* 0x000000ff0e037207 */ /* 0x001fc80002000000 */
[----:B------:R-:W-:-:S05]  /*ddf0*/  IADD3 R3, R2, R3, RZ ;  /* 0x0000000302037210 */ /* 0x000fca0007ffe0ff */
[----:B------:R-:W3:Y:S02]  /*de00*/  SHFL.UP PT, R14, R3, 0x10, RZ ;  /* 0x06000000030e7989 */ /* 0x000ee400000e00ff */
[----:B---3--:R-:W-:-:S05]  /*de10*/  SEL R6, R14, RZ, P5 ;  /* 0x000000ff0e067207 */ /* 0x008fca0002800000 */
[----:B------:R-:W-:-:S05]  /*de20*/  IMAD.IADD R6, R3, 0x1, R6 ;  /* 0x0000000103067824 */ /* 0x000fca00078e0206 */
[----:B------:R0:W3:Y:S02]  /*de30*/  SHFL.IDX PT, R14, R6, 0x1f, 0x1f ;  /* 0x03e01f00060e7f89 */ /* 0x0000e400000e0000 */
.L_x_9650:
[----:B------:R-:W-:Y:S02]  /*de40*/  ULDC UR4, c[0x0][0xc38] ;  /* 0x00030e0000047ab9 */ /* 0x000fe40000000800 */
[----:B------:R-:W-:-:S04]  /*de50*/  IMAD.U32 R7, RZ, RZ, UR4 ;  /* 0x00000004ff077e24 */ /* 0x000fc8000f8e00ff */
[----:B---3--:R-:W-:-:S04]  /*de60*/  IMAD R3, R14, R7, RZ ;  /* 0x000000070e037224 */ /* 0x008fc800078e02ff */
[----:B------:R-:W-:-:S05]  /*de70*/  IMAD.IADD R8, R3, 0x1, R8 ;  /* 0x0000000103087824 */ /* 0x000fca00078e0208 */
[----:B------:R-:W-:-:S13]  /*de80*/  ISETP.GT.AND P6, PT, R8, R5, PT ;  /* 0x000000050800720c */ /* 0x000fda0003fc4270 */
[----:B------:R-:W-:Y:S05]  /*de90*/  @!P6 BRA `(.L_x_9532) ;  /* 0xfffffffc0064e947 */ /* 0x000fea000383ffff */
.L_x_9527:
[----:B------:R-:W-:Y:S01]  /*dea0*/  IMAD.IADD R8, R8, 0x1, -R3 ;  /* 0x0000000108087824 */ /* 0x000fe200078e0a03 */
[----:B------:R-:W-:-:S03]  /*deb0*/  UMOV UR4, 0xffffffff ;  /* 0xffffffff00047882 */ /* 0x000fc60000000000 */
[----:B------:R-:W-:-:S05]  /*dec0*/  IMAD R0, R6, R7, R8 ;  /* 0x0000000706007224 */ /* 0x000fca00078e0208 */
[----:B------:R-:W-:Y:S01]  /*ded0*/  ISETP.GT.AND P6, PT, R0, R5, PT ;  /* 0x000000050000720c */ /* 0x000fe20003fc4270 */
[----:B------:R-:W-:-:S12]  /*dee0*/  BRA.DIV UR4, `(.L_x_9533) ;  /* 0x0000003e04247947 */ /* 0x000fd8000b800000 */
[----:B------:R-:W-:-:S04]  /*def0*/  VOTE.ANY R2, PT, !P6 ;  /* 0x0000000000027806 */ /* 0x000fc800070e0100 */
[----:B------:R-:W4:Y:S02]  /*df00*/  POPC R0, R2 ;  /* 0x0000000200007309 */ /* 0x000f240000000000 */
[----:B----4-:R4:W0:Y:S02]  /*df10*/  SHFL.IDX PT, R4, R4, R0, 0x1f ;  /* 0x00001f0004047589 */ /* 0x01082400000e0000 */
.L_x_9654:
[----:B------:R-:W-:Y:S01]  /*df20*/  ISETP.NE.AND P0, PT, R2, RZ, PT ;  /* 0x000000ff0200720c */ /* 0x000fe20003f05270 */
[----:B------:R-:W-:-:S12]  /*df30*/  IMAD.MOV.U32 R14, RZ, RZ, RZ ;  /* 0x000000ffff0e7224 */ /* 0x000fd800078e00ff */
[----:B------:R-:W-:Y:S05]  /*df40*/  @!P0 BRA `(.L_x_9534) ;  /* 0x0000000000108947 */ /* 0x000fea0003800000 */
[----:B------:R-:W-:Y:S01]  /*df50*/  UMOV UR4, 0xffffffff ;  /* 0xffffffff00047882 */ /* 0x000fe20000000000 */
[----:B------:R-:W-:Y:S02]  /*df60*/  VIADD R12, R0, 0xffffffff ;  /* 0xffffffff000c7836 */ /* 0x000fe40000000000 */
[----:B------:R-:W-:Y:S05]  /*df70*/  BRA.DIV UR4, `(.L_x_9535) ;  /* 0x0000003e04487947 */ /* 0x000fea000b800000 */
[----:B------:R0:W0:Y:S02]  /*df80*/  SHFL.IDX PT, R14, R6, R12, 0x1f ;  /* 0x00001f0c060e7589 */ /* 0x00002400000e0000 */
.L_x_9534:
[----:B0--3--:R-:W-:Y:S01]  /*df90*/  IABS R6, R4 ;  /* 0x0000000400067213 */ /* 0x009fe20000000000 */
[----:B------:R-:W-:Y:S02]  /*dfa0*/  IMAD R16, R14, R7, R8 ;  /* 0x000000070e107224 */ /* 0x000fe400078e0208 */
[----:B------:R-:W-:Y:S01]  /*dfb0*/  IMAD.IADD R19, R0, 0x1, R19 ;  /* 0x0000000100137824 */ /* 0x000fe200078e0213 */
[----:B------:R-:W0:Y:S08]  /*dfc0*/  I2F.RP R9, R6 ;  /* 0x0000000600097306 */ /* 0x000e300000209400 */
[----:B0-----:R-:W0:Y:S02]  /*dfd0*/  MUFU.RCP R9, R9 ;  /* 0x0000000900097308 */ /* 0x001e240000001000 */
[----:B0-----:R-:W-:-:S06]  /*dfe0*/  VIADD R2, R9, 0xffffffe ;  /* 0x0ffffffe09027836 */ /* 0x001fcc0000000000 */
[----:B------:R0:W3:Y:S02]  /*dff0*/  F2I.FTZ.U32.TRUNC.NTZ R3, R2 ;  /* 0x0000000200037305 */ /* 0x0000e4000021f000 */
[----:B0-----:R-:W-:Y:S02]  /*e000*/  IMAD.MOV.U32 R2, RZ, RZ, RZ ;  /* 0x000000ffff027224 */ /* 0x001fe400078e00ff */
[----:B---3--:R-:W-:-:S04]  /*e010*/  IMAD.MOV R7, RZ, RZ, -R3 ;  /* 0x000000ffff077224 */ /* 0x008fc800078e0a03 */
        /* <DEDUP_REMOVED lines=22> */
.L_x_9528:
[----:B------:R-:W-:Y:S01]  /*e180*/  UMOV UR4, URZ ;  /* 0x0000003f00047c82 */ /* 0x000fe20008000000 */
[----:B------:R-:W-:Y:S01]  /*e190*/  UMOV UR5, URZ ;  /* 0x0000003f00057c82 */ /* 0x000fe20008000000 */
[----:B------:R-:W-:Y:S01]  /*e1a0*/  ULDC UR6, c[0x0][0xc3c] ;  /* 0x00030f0000067ab9 */ /* 0x000fe20000000800 */
[----:B------:R-:W-:Y:S01]  /*e1b0*/  IMAD.MOV.U32 R16, RZ, RZ, R5 ;  /* 0x000000ffff107224 */ /* 0x000fe200078e0005 */
[----:B------:R-:W-:Y:S01]  /*e1c0*/  MOV R17, UR4 ;  /* 0x0000000400117c02 */ /* 0x000fe20008000f00 */
[----:B------:R-:W-:Y:S02]  /*e1d0*/  IMAD.U32 R18, RZ, RZ, UR5 ;  /* 0x00000005ff127e24 */ /* 0x000fe4000f8e00ff */
[----:B------:R-:W-:-:S07]  /*e1e0*/  IMAD.U32 R19, RZ, RZ, UR6 ;  /* 0x00000006ff137e24 */ /* 0x000fce000f8e00ff */
.L_x_9536:
[----:B----4-:R-:W4:Y:S01]  /*e1f0*/  S2R R0, SR_TID.X ;  /* 0x0000000000007919 */ /* 0x010f220000002100 */
[----:B------:R-:W-:Y:S05]  /*e200*/  WARPSYNC.ALL ;  /* 0x0000000000007948 */ /* 0x000fea0003800000 */
[----:B------:R-:W-:Y:S01]  /*e210*/  BAR.SYNC.DEFER_BLOCKING 0x4, 0x180 ;  /* 0x0106000000007b1d */ /* 0x000fe20000010000 */
[----:B----4-:R-:W-:-:S04]  /*e220*/  LOP3.LUT R0, R0, 0x1f, RZ, 0xc0, !PT ;  /* 0x0000001f00007812 */ /* 0x010fc800078ec0ff */
[----:B------:R-:W-:-:S13]  /*e230*/  ISETP.NE.AND P0, PT, R0, RZ, PT ;  /* 0x000000ff0000720c */ /* 0x000fda0003f05270 */
[----:B------:R-:W4:Y:S01]  /*e240*/  @!P0 S2R R3, SR_CgaCtaId ;  /* 0x0000000000038919 */ /* 0x000f220000008800 */
[----:B------:R-:W-:-:S04]  /*e250*/  @!P0 MOV R0, 0x400 ;  /* 0x0000040000008802 */ /* 0x000fc80000000f00 */
[----:B----4-:R-:W-:-:S05]  /*e260*/  @!P0 LEA R22, R3, R0, 0x18 ;  /* 0x0000000003168211 */ /* 0x010fca00078ec0ff */
[----:B------:R4:W-:Y:S01]  /*e270*/  @!P0 STS.128 [R22+0x228d0], R16 ;  /* 0x0228d01016008388 */ /* 0x0009e20000000c00 */
[----:B------:R-:W-:Y:S06]  /*e280*/  BAR.ARV 0x5, 0x180 ;  /* 0x0146000000007b1d */ /* 0x000fec0000002000 */
.L_x_9525:
[----:B------:R-:W-:Y:S02]  /*e290*/  ULDC UR4, c[0x0][0xc3c] ;  /* 0x00030f0000047ab9 */ /* 0x000fe40000000800 */
[----:B----4-:R-:W-:-:S13]  /*e2a0*/  ISETP.GE.AND P0, PT, R19, UR4, PT ;  /* 0x0000000413007c0c */ /* 0x010fda000bf06270 */
[----:B------:R-:W-:Y:S05]  /*e2b0*/  @!P0 BRA `(.L_x_9537) ;  /* 0xffffffbc00108947 */ /* 0x000fea000383ffff */
[----:B------:R-:W-:Y:S05]  /*e2c0*/  BSYNC B8 ;  /* 0x0000000000087941 */ /* 0x000fea0003800000 */
.L_x_9476:
[----:B0-----:R-:W4:Y:S01]  /*e2d0*/  LDL.LU R0, [R1+0x24] ;  /* 0x0000240001007983 */ /* 0x001f220000300800 */
        /* <DEDUP_REMOVED lines=11> */
.L_x_9657:
[----:B------:R-:W-:Y:S05]  /*e390*/  BSYNC B0 ;  /* 0x0000000000007941 */ /* 0x000fea0003800000 */
.L_x_9538:
[----:B------:R-:W-:-:S03]  /*e3a0*/  UMOV UR4, 0xffffffff ;  /* 0xffffffff00047882 */ /* 0x000fc60000000000 */
[----:B------:R-:W-:Y:S05]  /*e3b0*/  BRA.DIV UR4, `(.L_x_9540) ;  /* 0x0000003a04707947 */ /* 0x000fea000b800000 */
[----:B0-----:R-:W0:Y:S02]  /*e3c0*/  S2R R0, SR_TID.X ;  /* 0x0000000000007919 */ /* 0x001e240000002100 */
[----:B0-----:R-:W-:-:S04]  /*e3d0*/  SHF.R.U32.HI R0, RZ, 0x5, R0 ;  /* 0x00000005ff007819 */ /* 0x001fc80000011600 */
[----:B------:R-:W-:-:S05]  /*e3e0*/  LOP3.LUT R0, R0, 0x3, RZ, 0xc0, !PT ;  /* 0x0000000300007812 */ /* 0x000fca00078ec0ff */
[----:B------:R0:W4:Y:S02]  /*e3f0*/  SHFL.IDX PT, R14, R0, RZ, 0x1f ;  /* 0x00001fff000e7589 */ /* 0x00012400000e0000 */
.L_x_9660:
[----:B----4-:R-:W-:Y:S01]  /*e400*/  ISETP.NE.AND P0, PT, R14, RZ, PT ;  /* 0x000000ff0e00720c */ /* 0x010fe20003f05270 */
[----:B------:R-:W-:-:S12]  /*e410*/  BSSY B0, `(.L_x_9541) ;  /* 0x0000024000007945 */ /* 0x000fd80003800000 */
[----:B------:R-:W-:Y:S05]  /*e420*/  @P0 BRA `(.L_x_9542) ;  /* 0x0000000000880947 */ /* 0x000fea0003800000 */
[----:B------:R-:W-:-:S03]  /*e430*/  UMOV UR4, 0xffffffff ;  /* 0xffffffff00047882 */ /* 0x000fc60000000000 */
[----:B------:R-:W-:Y:S05]  /*e440*/  BRA.DIV UR4, `(.L_x_9543) ;  /* 0x0000003a04807947 */ /* 0x000fea000b800000 */
[----:B------:R-:W-:-:S13]  /*e450*/  ELECT P6, URZ, PT ;  /* 0x00000000003f782f */ /* 0x000fda00038c0000 */
.L_x_9663:
[----:B------:R-:W-:Y:S05]  /*e460*/  @!P6 BRA `(.L_x_9542) ;  /* 0x000000000078e947 */ /* 0x000fea0003800000 */
[----:B------:R-:W-:-:S06]  /*e470*/  ULOP3.LUT UR4, UR37, 0x2, URZ, 0xfc, !UPT ;  /* 0x0000000225047892 */ /* 0x000fcc000f8efc3f */
[----:B0-----:R-:W-:-:S05]  /*e480*/  IMAD.U32 R0, RZ, RZ, UR4 ;  /* 0x00000004ff007e24 */ /* 0x001fca000f8e00ff */
[----:B------:R-:W-:-:S13]  /*e490*/  ISETP.NE.AND P0, PT, R0, 0x3, PT ;  /* 0x000000030000780c */ /* 0x000fda0003f05270 */
[----:B------:R-:W-:Y:S05]  /*e4a0*/  @!P0 BRA `(.L_x_9544) ;  /* 0x0000000000048947 */ /* 0x000fea0003800000 */
[----:B------:R-:W-:Y:S01]  /*e4b0*/  BPT.TRAP 0x1 ;  /* 0x000000040000795c */ /* 0x000fe20000300000 */
.L_x_9544:
[----:B------:R-:W-:Y:S01]  /*e4c0*/  IMAD R5, R24, 0x8, R7 ;  /* 0x0000000818057824 */ /* 0x000fe200078e0207 */
[----:B------:R-:W-:Y:S01]  /*e4d0*/  SHF.L.U32 R0, R26, 0x1f, RZ ;  /* 0x0000001f1a007819 */ /* 0x000fe200000006ff */
[----:B------:R-:W-:-:S03]  /*e4e0*/  VIADD R24, R24, 0x1 ;  /* 0x0000000118187836 */ /* 0x000fc60000000000 */
[----:B------:R-:W0:Y:S02]  /*e4f0*/  SYNCS.PHASECHK.TRANS64.TRYWAIT P1, [R5+URZ+0x22840], R0 ;  /* 0x02284000050075a7 */ /* 0x000e24000802017f */
[----:B------:R-:W-:-:S04]  /*e500*/  ISETP.NE.AND P2, PT, R24, 0x2, PT ;  /* 0x000000021800780c */ /* 0x000fc80003f45270 */
[----:B------:R-:W-:Y:S01]  /*e510*/  SEL R3, RZ, 0x1, P2 ;  /* 0x00000001ff037807 */ /* 0x000fe20001000000 */
[----:B0-----:R-:W-:Y:S08]  /*e520*/  @!P1 BRA `(.L_x_9545) ;  /* 0x0000003800689947 */ /* 0x001ff00003800000 */
.L_x_9664:
[----:B------:R-:W-:Y:S02]  /*e530*/  SEL R24, R24, RZ, P2 ;  /* 0x000000ff18187207 */ /* 0x000fe40001000000 */
[----:B------:R-:W-:Y:S01]  /*e540*/  LOP3.LUT R2, R26, R3, RZ, 0x3c, !PT ;  /* 0x000000031a027212 */ /* 0x000fe200078e3cff */
[----:B------:R-:W-:Y:S06]  /*e550*/  @!P0 BRA `(.L_x_9546) ;  /* 0x0000000000048947 */ /* 0x000fec0003800000 */
[----:B------:R-:W-:Y:S01]  /*e560*/  BPT.TRAP 0x1 ;  /* 0x000000040000795c */ /* 0x000fe20000300000 */
.L_x_9546:
[----:B------:R-:W-:Y:S01]  /*e570*/  IMAD R3, R24, 0x8, R7 ;  /* 0x0000000818037824 */ /* 0x000fe200078e0207 */
[----:B------:R-:W-:-:S04]  /*e580*/  SHF.L.U32 R2, R2, 0x1f, RZ ;  /* 0x0000001f02027819 */ /* 0x000fc800000006ff */
[----:B------:R-:W4:Y:S02]  /*e590*/  SYNCS.PHASECHK.TRANS64.TRYWAIT P1, [R3+URZ+0x22840], R2 ;  /* 0x02284002030075a7 */ /* 0x000f24000802017f */
[----:B----4-:R-:W-:Y:S05]  /*e5a0*/  @!P1 BRA `(.L_x_9547) ;  /* 0x00000038005c9947 */ /* 0x010fea0003800000 */
.L_x_9665:
[----:B------:R-:W-:Y:S05]  /*e5b0*/  @!P0 BRA `(.L_x_9548) ;  /* 0x0000000000048947 */ /* 0x000fea0003800000 */
[----:B------:R-:W-:Y:S01]  /*e5c0*/  BPT.TRAP 0x1 ;  /* 0x000000040000795c */ /* 0x000fe20000300000 */
.L_x_9548:
[----:B------:R-:W5:Y:S02]  /*e5d0*/  SYNCS.PHASECHK.TRANS64.TRYWAIT P1, [R5+URZ+0x22860], R0 ;  /* 0x02286000050075a7 */ /* 0x000f64000802017f */
[----:B-----5:R-:W-:Y:S05]  /*e5e0*/  @!P1 BRA `(.L_x_9549) ;  /* 0x0000003800609947 */ /* 0x020fea0003800000 */
.L_x_9666:
[----:B------:R-:W-:Y:S05]  /*e5f0*/  @!P0 BRA `(.L_x_9550) ;  /* 0x0000000000048947 */ /* 0x000fea0003800000 */
[----:B------:R-:W-:Y:S01]  /*e600*/  BPT.TRAP 0x1 ;  /* 0x000000040000795c */ /* 0x000fe20000300000 */
.L_x_9550:
[----:B------:R0:W0:Y:S02]  /*e610*/  SYNCS.PHASECHK.TRANS64.TRYWAIT P0, [R3+URZ+0x22860], R2 ;  /* 0x02286002030075a7 */ /* 0x000024000800017f */
[----:B0-----:R-:W-:Y:S05]  /*e620*/  @!P0 NANOSLEEP.SYNCS 0x989680 ;  /* 0x009896800000895d */ /* 0x001fea0003900000 */
[----:B------:R-:W0:Y:S02]  /*e630*/  @!P0 SYNCS.PHASECHK.TRANS64 P0, [R3+URZ+0x22860], R2 ;  /* 0x02286002030085a7 */ /* 0x000e24000800007f */
[----:B0-----:R-:W-:Y:S05]  /*e640*/  @!P0 BRA `(.L_x_9550) ;  /* 0xfffffffc00f08947 */ /* 0x001fea000383ffff */
.L_x_9542:
[----:B------:R-:W-:Y:S05]  /*e650*/  BSYNC B0 ;  /* 0x0000000000007941 */ /* 0x000fea0003800000 */
.L_x_9541:
[----:B------:R-:W-:Y:S05]  /*e660*/  EXIT ;  /* 0x000000000000794d */ /* 0x000fea0003800000 */
.L_x_9424:
[----:B0-----:R-:W-:-:S04]  /*e670*/  IMAD.U32 R3, RZ, RZ, UR45 ;  /* 0x0000002dff037e24 */ /* 0x001fc8000f8e00ff */
[----:B------:R0:W1:Y:S03]  /*e680*/  SYNCS.PHASECHK.TRANS64.TRYWAIT P0, [R3+URZ+0x22800], R0 ;  /* 0x02280000030075a7 */ /* 0x000066000800017f */
[----:B-1----:R-:W-:Y:S05]  /*e690*/  @!P0 NANOSLEEP.SYNCS 0x989680 ;  /* 0x009896800000895d */ /* 0x002fea0003900000 */
[----:B------:R-:W1:Y:S02]  /*e6a0*/  @!P0 SYNCS.PHASECHK.TRANS64 P0, [R3+URZ+0x22800], R0 ;  /* 0x02280000030085a7 */ /* 0x000e64000800007f */
[----:B-1----:R-:W-:Y:S05]  /*e6b0*/  @!P0 BRA `(.L_x_9424) ;  /* 0xfffffffc00ec8947 */ /* 0x002fea000383ffff */
[----:B------:R-:W-:Y:S05]  /*e6c0*/  BRA `(.L_x_9551) ;  /* 0xffffff3000547947 */ /* 0x000fea000383ffff */
.L_x_9428:
[----:B-1----:R-:W-:-:S04]  /*e6d0*/  MOV R3, UR22 ;  /* 0x0000001600037c02 */ /* 0x002fc80008000f00 */
[----:B------:R1:W2:Y:S03]  /*e6e0*/  SYNCS.PHASECHK.TRANS64.TRYWAIT P1, [R3+URZ+0x22830], R8 ;  /* 0x02283008030075a7 */ /* 0x0002a6000802017f */
[----:B--2---:R-:W-:Y:S05]  /*e6f0*/  @!P1 NANOSLEEP.SYNCS 0x989680 ;  /* 0x009896800000995d */ /* 0x004fea0003900000 */
[----:B------:R-:W2:Y:S02]  /*e700*/  @!P1 SYNCS.PHASECHK.TRANS64 P1, [R3+URZ+0x22830], R8 ;  /* 0x02283008030095a7 */ /* 0x000ea4000802007f */
[----:B--2---:R-:W-:Y:S05]  /*e710*/  @!P1 BRA `(.L_x_9428) ;  /* 0xfffffffc00ec9947 */ /* 0x004fea000383ffff */
[----:B------:R-:W-:Y:S05]  /*e720*/  BRA `(.L_x_9427) ;  /* 0xffffff3000787947 */ /* 0x000fea000383ffff */
.L_x_9433:
[----:B---3--:R-:W-:-:S04]  /*e730*/  IMAD.U32 R9, RZ, RZ, UR22 ;  /* 0x00000016ff097e24 */ /* 0x008fc8000f8e00ff */
[----:B------:R3:W4:Y:S03]  /*e740*/  SYNCS.PHASECHK.TRANS64.TRYWAIT P1, [R9+URZ+0x22850], R8 ;  /* 0x02285008090075a7 */ /* 0x000726000802017f */
[----:B----4-:R-:W-:Y:S05]  /*e750*/  @!P1 NANOSLEEP.SYNCS 0x989680 ;  /* 0x009896800000995d */ /* 0x010fea0003900000 */
[----:B------:R-:W4:Y:S02]  /*e760*/  @!P1 SYNCS.PHASECHK.TRANS64 P1, [R9+URZ+0x22850], R8 ;  /* 0x02285008090095a7 */ /* 0x000f24000802007f */
[----:B----4-:R-:W-:Y:S05]  /*e770*/  @!P1 BRA `(.L_x_9433) ;  /* 0xfffffffc00ec9947 */ /* 0x010fea000383ffff */
[----:B------:R-:W-:Y:S05]  /*e780*/  BRA `(.L_x_9432) ;  /* 0xffffff4c006c7947 */ /* 0x000fea000383ffff */
.L_x_9439:
[----:B-1----:R-:W-:-:S04]  /*e790*/  IMAD.U32 R0, RZ, RZ, UR24 ;  /* 0x00000018ff007e24 */ /* 0x002fc8000f8e00ff */
[----:B------:R1:W2:Y:S03]  /*e7a0*/  SYNCS.PHASECHK.TRANS64.TRYWAIT P2, [R0+URZ+0x22830], R7 ;  /* 0x02283007000075a7 */ /* 0x0002a6000804017f */
[----:B--2---:R-:W-:Y:S05]  /*e7b0*/  @!P2 NANOSLEEP.SYNCS 0x989680 ;  /* 0x009896800000a95d */ /* 0x004fea0003900000 */
[----:B------:R-:W2:Y:S02]  /*e7c0*/  @!P2 SYNCS.PHASECHK.TRANS64 P2, [R0+URZ+0x22830], R7 ;  /* 0x022830070000a5a7 */ /* 0x000ea4000804007f */
[----:B--2---:R-:W-:Y:S05]  /*e7d0*/  @!P2 BRA `(.L_x_9439) ;  /* 0xfffffffc00eca947 */ /* 0x004fea000383ffff */
[----:B------:R-:W-:Y:S05]  /*e7e0*/  BRA `(.L_x_9438) ;  /* 0xffffff5000887947 */ /* 0x000fea000383ffff */
.L_x_9444:
[----:B-1----:R-:W-:-:S04]  /*e7f0*/  IMAD.U32 R10, RZ, RZ, UR24 ;  /* 0x00000018ff0a7e24 */ /* 0x002fc8000f8e00ff */
[----:B------:R1:W2:Y:S03]  /*e800*/  SYNCS.PHASECHK.TRANS64.TRYWAIT P2, [R10+URZ+0x22850], R7 ;  /* 0x022850070a0075a7 */ /* 0x0002a6000804017f */
[----:B--2---:R-:W-:Y:S05]  /*e810*/  @!P2 NANOSLEEP.SYNCS 0x989680 ;  /* 0x009896800000a95d */ /* 0x004fea0003900000 */
[----:B------:R-:W2:Y:S02]  /*e820*/  @!P2 SYNCS.PHASECHK.TRANS64 P2, [R10+URZ+0x22850], R7 ;  /* 0x022850070a00a5a7 */ /* 0x000ea4000804007f */
[----:B--2---:R-:W-:Y:S05]  /*e830*/  @!P2 BRA `(.L_x_9444) ;  /* 0xfffffffc00eca947 */ /* 0x004fea000383ffff */
[----:B------:R-:W-:Y:S05]  /*e840*/  BRA `(.L_x_9443) ;  /* 0xffffff70002c7947 */ /* 0x000fea000383ffff */
.L_x_9488:
        /* <DEDUP_REMOVED lines=10> */
.L_x_9553:
[----:B------:R-:W-:Y:S05]  /*e8f0*/  BSYNC B0 ;  /* 0x0000000000007941 */ /* 0x000fea0003800000 */
.L_x_9552:
[----:B------:R-:W-:Y:S05]  /*e900*/  BRA `(.L_x_9554) ;  /* 0xffffffc000cc7947 */ /* 0x000fea000383ffff */
.L_x_9491:
[----:B0-----:R0:W1:Y:S02]  /*e910*/  SYNCS.PHASECHK.TRANS64.TRYWAIT P0, [R33+URZ+0x22840], R0 ;  /* 0x02284000210075a7 */ /* 0x001064000800017f */
[----:B-1----:R-:W-:Y:S05]  /*e920*/  @!P0 NANOSLEEP.SYNCS 0x989680 ;  /* 0x009896800000895d */ /* 0x002fea0003900000 */
[----:B------:R-:W1:Y:S02]  /*e930*/  @!P0 SYNCS.PHASECHK.TRANS64 P0, [R33+URZ+0x22840], R0 ;  /* 0x02284000210085a7 */ /* 0x000e64000800007f */
[----:B-1----:R-:W-:Y:S05]  /*e940*/  @!P0 BRA `(.L_x_9491) ;  /* 0xfffffffc00f08947 */ /* 0x002fea000383ffff */
[----:B------:R-:W-:Y:S05]  /*e950*/  BRA `(.L_x_9555) ;  /* 0xffffffc000f87947 */ /* 0x000fea000383ffff */
.L_x_9492:
        /* <DEDUP_REMOVED lines=8> */
.L_x_9557:
[----:B------:R-:W-:Y:S05]  /*e9e0*/  BSYNC B0 ;  /* 0x0000000000007941 */ /* 0x000fea0003800000 */
.L_x_9556:
        /* <DEDUP_REMOVED lines=9> */
.L_x_9558:
[----:B------:R-:W-:Y:S01]  /*ea80*/  MOV R13, R4 ;  /* 0x00000004000d7202 */ /* 0x000fe20000000f00 */
[----:B------:R-:W-:Y:S02]  /*ea90*/  IMAD.MOV.U32 R12, RZ, RZ, 0x1 ;  /* 0x00000001ff0c7424 */ /* 0x000fe400078e00ff */
[----:B------:R-:W-:-:S07]  /*eaa0*/  IMAD.MOV.U32 R3, RZ, RZ, R14 ;  /* 0x000000ffff037224 */ /* 0x000fce00078e000e */
[----:B------:R-:W-:Y:S05]  /*eab0*/  WARPSYNC.COLLECTIVE R15, `(.L_x_9559) ;  /* 0x000000000f087348 */ /* 0x000fea0003c00000 */
[----:B------:R0:W1:Y:S02]  /*eac0*/  SHFL.IDX P6, R14, R13, R12, R11 ;  /* 0x0000000c0d0e7389 */ /* 0x00006400000c000b */
[----:B01----:R-:W-:Y:S01]  /*ead0*/  ENDCOLLECTIVE ;  /* 0x000000000000791b */ /* 0x003fe20003800000 */
.L_x_9559:
        /* <DEDUP_REMOVED lines=15> */
.L_x_9560:
[----:B------:R-:W-:Y:S02]  /*ebd0*/  @P0 IMAD R7, R5, 0x2, R22 ;  /* 0x0000000205070824 */ /* 0x000fe400078e0216 */
[----:B------:R-:W-:Y:S02]  /*ebe0*/  IMAD.MOV.U32 R13, RZ, RZ, R4 ;  /* 0x000000ffff0d7224 */ /* 0x000fe400078e0004 */
[----:B------:R-:W-:Y:S02]  /*ebf0*/  IMAD.MOV.U32 R12, RZ, RZ, 0x2 ;  /* 0x00000002ff0c7424 */ /* 0x000fe400078e00ff */
[----:B------:R-:W-:-:S07]  /*ec00*/  IMAD.MOV.U32 R3, RZ, RZ, R14 ;  /* 0x000000ffff037224 */ /* 0x000fce00078e000e */
[----:B------:R-:W-:Y:S05]  /*ec10*/  WARPSYNC.COLLECTIVE R15, `(.L_x_9561) ;  /* 0x000000000f087348 */ /* 0x000fea0003c00000 */
[----:B------:R0:W1:Y:S02]  /*ec20*/  SHFL.IDX P6, R14, R13, R12, R11 ;  /* 0x0000000c0d0e7389 */ /* 0x00006400000c000b */
[----:B01----:R-:W-:Y:S01]  /*ec30*/  ENDCOLLECTIVE ;  /* 0x000000000000791b */ /* 0x003fe20003800000 */
.L_x_9561:
        /* <DEDUP_REMOVED lines=15> */
.L_x_9562:
[----:B------:R-:W-:Y:S02]  /*ed30*/  @P0 IMAD R7, R5, 0x2, R22 ;  /* 0x0000000205070824 */ /* 0x000fe400078e0216 */
[----:B------:R-:W-:Y:S02]  /*ed40*/  IMAD.MOV.U32 R13, RZ, RZ, R4 ;  /* 0x000000ffff0d7224 */ /* 0x000fe400078e0004 */
[----:B------:R-:W-:Y:S02]  /*ed50*/  IMAD.MOV.U32 R12, RZ, RZ, 0x3 ;  /* 0x00000003ff0c7424 */ /* 0x000fe400078e00ff */
[----:B------:R-:W-:-:S07]  /*ed60*/  IMAD.MOV.U32 R3, RZ, RZ, R14 ;  /* 0x000000ffff037224 */ /* 0x000fce00078e000e */
[----:B------:R-:W-:Y:S05]  /*ed70*/  WARPSYNC.COLLECTIVE R15, `(.L_x_9563) ;  /* 0x000000000f087348 */ /* 0x000fea0003c00000 */
[----:B------:R0:W1:Y:S02]  /*ed80*/  SHFL.IDX P6, R14, R13, R12, R11 ;  /* 0x0000000c0d0e7389 */ /* 0x00006400000c000b */
[----:B01----:R-:W-:Y:S01]  /*ed90*/  ENDCOLLECTIVE ;  /* 0x000000000000791b */ /* 0x003fe20003800000 */
.L_x_9563:
        /* <DEDUP_REMOVED lines=15> */
.L_x_9564:
[----:B------:R-:W-:Y:S01]  /*ee90*/  @P0 LEA R7, R5, R22, 0x1 ;  /* 0x0000001605070211 */ /* 0x000fe200078e08ff */
[----:B------:R-:W-:Y:S02]  /*eea0*/  IMAD.MOV.U32 R13, RZ, RZ, R4 ;  /* 0x000000ffff0d7224 */ /* 0x000fe400078e0004 */
[----:B------:R-:W-:Y:S02]  /*eeb0*/  IMAD.MOV.U32 R12, RZ, RZ, 0x4 ;  /* 0x00000004ff0c7424 */ /* 0x000fe400078e00ff */
[----:B------:R-:W-:-:S07]  /*eec0*/  IMAD.MOV.U32 R3, RZ, RZ, R14 ;  /* 0x000000ffff037224 */ /* 0x000fce00078e000e */
[----:B------:R-:W-:Y:S05]  /*eed0*/  WARPSYNC.COLLECTIVE R15, `(.L_x_9565) ;  /* 0x000000000f087348 */ /* 0x000fea0003c00000 */
[----:B------:R0:W1:Y:S02]  /*eee0*/  SHFL.IDX P6, R14, R13, R12, R11 ;  /* 0x0000000c0d0e7389 */ /* 0x00006400000c000b */
[----:B01----:R-:W-:Y:S01]  /*eef0*/  ENDCOLLECTIVE ;  /* 0x000000000000791b */ /* 0x003fe20003800000 */
.L_x_9565:
        /* <DEDUP_REMOVED lines=15> */
.L_x_9566:
[----:B------:R-:W-:Y:S02]  /*eff0*/  @P0 IMAD R7, R5, 0x2, R22 ;  /* 0x0000000205070824 */ /* 0x000fe400078e0216 */
[----:B------:R-:W-:Y:S02]  /*f000*/  IMAD.MOV.U32 R13, RZ, RZ, R4 ;  /* 0x000000ffff0d7224 */ /* 0x000fe400078e0004 */
[----:B------:R-:W-:Y:S02]  /*f010*/  IMAD.MOV.U32 R12, RZ, RZ, 0x5 ;  /* 0x00000005ff0c7424 */ /* 0x000fe400078e00ff */
[----:B------:R-:W-:-:S07]  /*f020*/  IMAD.MOV.U32 R3, RZ, RZ, R14 ;  /* 0x000000ffff037224 */ /* 0x000fce00078e000e */
[----:B------:R-:W-:Y:S05]  /*f030*/  WARPSYNC.COLLECTIVE R15, `(.L_x_9567) ;  /* 0x000000000f087348 */ /* 0x000fea0003c00000 */
[----:B------:R0:W1:Y:S02]  /*f040*/  SHFL.IDX P6, R14, R13, R12, R11 ;  /* 0x0000000c0d0e7389 */ /* 0x00006400000c000b */
[----:B01----:R-:W-:Y:S01]  /*f050*/  ENDCOLLECTIVE ;  /* 0x000000000000791b */ /* 0x003fe20003800000 */
.L_x_9567:
        /* <DEDUP_REMOVED lines=10> */
.L_x_9568:
[----:B------:R-:W-:Y:S01]  /*f100*/  @!PT LDS RZ, [RZ] ;  /* 0x00000000fffff984 */ /* 0x000fe20000000800 */
[----:B------:R-:W-:Y:S01]  /*f110*/  @!PT LDS RZ, [RZ] ;  /* 0x00000000fffff984 */ /* 0x000fe20000000800 */
[----:B------:R-:W-:Y:S01]  /*f120*/  @!PT LDS RZ, [RZ] ;  /* 0x00000000fffff984 */ /* 0x000fe20000000800 */
[----:B------:R0:W-:Y:S01]  /*f130*/  @P0 LDGSTS.E.BYPASS.LTC128B.128 [R7+0x1e400], desc[UR50][R2.64], !P2 ;  /* 0x1e40000002070fae */ /* 0x0001e2000d101d72 */
[----:B------:R-:W-:Y:S01]  /*f140*/  IMAD.MOV.U32 R0, RZ, RZ, R14 ;  /* 0x000000ffff007224 */ /* 0x000fe200078e000e */
[----:B------:R-:W-:Y:S06]  /*f150*/  BRA `(.L_x_9569) ;  /* 0xffffffc000647947 */ /* 0x000fec000383ffff */
.L_x_9497:
[----:B------:R-:W-:Y:S01]  /*f160*/  IMAD.MOV.U32 R13, RZ, RZ, R4 ;  /* 0x000000ffff0d7224 */ /* 0x000fe200078e0004 */
[----:B------:R-:W-:Y:S01]  /*f170*/  IADD3 R17, R9, R17, RZ ;  /* 0x0000001109117210 */ /* 0x000fe20007ffe0ff */
[----:B------:R-:W-:Y:S02]  /*f180*/  IMAD.MOV.U32 R12, RZ, RZ, RZ ;  /* 0x000000ffff0c7224 */ /* 0x000fe400078e00ff */
[----:B------:R-:W-:Y:S02]  /*f190*/  IMAD.MOV.U32 R11, RZ, RZ, 0x181f ;  /* 0x0000181fff0b7424 */ /* 0x000fe400078e00ff */
[----:B------:R-:W-:Y:S02]  /*f1a0*/  IMAD.MOV.U32 R15, RZ, RZ, -0x1 ;  /* 0xffffffffff0f7424 */ /* 0x000fe400078e00ff */
[----:B-----5:R-:W-:Y:S02]  /*f1b0*/  IMAD R5, R10, R7, RZ ;  /* 0x000000070a057224 */ /* 0x020fe400078e02ff */
[----:B------:R-:W-:-:S07]  /*f1c0*/  VIADD R6, R17, 0x10 ;  /* 0x0000001011067836 */ /* 0x000fce0000000000 */
[----:B-1----:R-:W-:Y:S05]  /*f1d0*/  WARPSYNC.COLLECTIVE R15, `(.L_x_9570) ;  /* 0x000000000f087348 */ /* 0x002fea0003c00000 */
[----:B------:R0:W2:Y:S02]  /*f1e0*/  SHFL.IDX P6, R14, R13, R12, R11 ;  /* 0x0000000c0d0e7389 */ /* 0x0000a400000c000b */
[----:B012---:R-:W-:Y:S01]  /*f1f0*/  ENDCOLLECTIVE ;  /* 0x000000000000791b */ /* 0x007fe20003800000 */
.L_x_9570:
[----:B------:R-:W-:Y:S01]  /*f200*/  ISETP.GE.AND P0, PT, R17, R5, PT ;  /* 0x000000051100720c */ /* 0x000fe20003f06270 */
[----:B------:R-:W-:Y:S02]  /*f210*/  IMAD.MOV.U32 R13, RZ, RZ, R0 ;  /* 0x000000ffff0d7224 */ /* 0x000fe400078e0000 */
[----:B------:R-:W-:-:S10]  /*f220*/  IMAD.MOV.U32 R2, RZ, RZ, R14 ;  /* 0x000000ffff027224 */ /* 0x000fd400078e000e */
[----:B------:R-:W-:Y:S05]  /*f230*/  WARPSYNC.COLLECTIVE R15, `(.L_x_9571) ;  /* 0x000000000f087348 */ /* 0x000fea0003c00000 */
[----:B------:R0:W1:Y:S02]  /*f240*/  SHFL.IDX P6, R14, R13, R12, R11 ;  /* 0x0000000c0d0e7389 */ /* 0x00006400000c000b */
[----:B01----:R-:W-:Y:S01]  /*f250*/  ENDCOLLECTIVE ;  /* 0x000000000000791b */ /* 0x003fe20003800000 */
.L_x_9571:
[----:B------:R-:W-:Y:S02]  /*f260*/  IMAD.MOV.U32 R13, RZ, RZ, R4 ;  /* 0x000000ffff0d7224 */ /* 0x000fe400078e0004 */
[----:B------:R-:W-:Y:S02]  /*f270*/  IMAD.MOV.U32 R12, RZ, RZ, 0x1 ;  /* 0x00000001ff0c7424 */ /* 0x000fe400078e00ff */
[----:B------:R-:W-:-:S07]  /*f280*/  IMAD.MOV.U32 R3, RZ, RZ, R14 ;  /* 0x000000ffff037224 */ /* 0x000fce00078e000e */
[----:B------:R-:W-:Y:S05]  /*f290*/  WARPSYNC.COLLECTIVE R15, `(.L_x_9572) ;  /* 0x000000000f087348 */ /* 0x000fea0003c00000 */
[----:B------:R0:W1:Y:S02]  /*f2a0*/  SHFL.IDX P6, R14, R13, R12, R11 ;  /* 0x0000000c0d0e7389 */ /* 0x00006400000c000b */
[----:B01----:R-:W-:Y:S01]  /*f2b0*/  ENDCOLLECTIVE ;  /* 0x000000000000791b */ /* 0x003fe20003800000 */
.L_x_9572:
        /* <DEDUP_REMOVED lines=15> */
.L_x_9573:
[----:B------:R-:W-:Y:S01]  /*f3b0*/  MOV R13, R4 ;  /* 0x00000004000d7202 */ /* 0x000fe20000000f00 */
[----:B------:R-:W-:Y:S02]  /*f3c0*/  IMAD.MOV.U32 R12, RZ, RZ, 0x2 ;  /* 0x00000002ff0c7424 */ /* 0x000fe400078e00ff */
[----:B------:R-:W-:-:S07]  /*f3d0*/  IMAD.MOV.U32 R3, RZ, RZ, R14 ;  /* 0x000000ffff037224 */ /* 0x000fce00078e000e */
[----:B------:R-:W-:Y:S05]  /*f3e0*/  WARPSYNC.COLLECTIVE R15, `(.L_x_9574) ;  /* 0x000000000f087348 */ /* 0x000fea0003c00000 */
[----:B------:R0:W1:Y:S02]  /*f3f0*/  SHFL.IDX P6, R14, R13, R12, R11 ;  /* 0x0000000c0d0e7389 */ /* 0x00006400000c000b */
[----:B01----:R-:W-:Y:S01]  /*f400*/  ENDCOLLECTIVE ;  /* 0x000000000000791b */ /* 0x003fe20003800000 */
.L_x_9574:
        /* <DEDUP_REMOVED lines=16> */
.L_x_9575:
[----:B------:R-:W-:Y:S02]  /*f510*/  IMAD.MOV.U32 R13, RZ, RZ, R4 ;  /* 0x000000ffff0d7224 */ /* 0x000fe400078e0004 */
[----:B------:R-:W-:Y:S02]  /*f520*/  IMAD.MOV.U32 R12, RZ, RZ, 0x3 ;  /* 0x00000003ff0c7424 */ /* 0x000fe400078e00ff */
[----:B------:R-:W-:-:S07]  /*f530*/  IMAD.MOV.U32 R3, RZ, RZ, R14 ;  /* 0x000000ffff037224 */ /* 0x000fce00078e000e */
[----:B------:R-:W-:Y:S05]  /*f540*/  WARPSYNC.COLLECTIVE R15, `(.L_x_9576) ;  /* 0x000000000f087348 */ /* 0x000fea0003c00000 */
[----:B------:R0:W1:Y:S02]  /*f550*/  SHFL.IDX P6, R14, R13, R12, R11 ;  /* 0x0000000c0d0e7389 */ /* 0x00006400000c000b */
[----:B01----:R-:W-:Y:S01]  /*f560*/  ENDCOLLECTIVE ;  /* 0x000000000000791b */ /* 0x003fe20003800000 */
.L_x_9576:
        /* <DEDUP_REMOVED lines=16> */
.L_x_9577:
[----:B------:R-:W-:Y:S02]  /*f670*/  IMAD.MOV.U32 R13, RZ, RZ, R4 ;  /* 0x000000ffff0d7224 */ /* 0x000fe400078e0004 */
[----:B------:R-:W-:Y:S02]  /*f680*/  IMAD.MOV.U32 R12, RZ, RZ, 0x4 ;  /* 0x00000004ff0c7424 */ /* 0x000fe400078e00ff */
[----:B------:R-:W-:-:S07]  /*f690*/  IMAD.MOV.U32 R3, RZ, RZ, R14 ;  /* 0x000000ffff037224 */ /* 0x000fce00078e000e */
[----:B------:R-:W-:Y:S05]  /*f6a0*/  WARPSYNC.COLLECTIVE R15, `(.L_x_9578) ;  /* 0x000000000f087348 */ /* 0x000fea0003c00000 */
[----:B------:R0:W1:Y:S02]  /*f6b0*/  SHFL.IDX P6, R14, R13, R12, R11 ;  /* 0x0000000c0d0e7389 */ /* 0x00006400000c000b */
[----:B01----:R-:W-:Y:S01]  /*f6c0*/  ENDCOLLECTIVE ;  /* 0x000000000000791b */ /* 0x003fe20003800000 */
.L_x_9578:
        /* <DEDUP_REMOVED lines=16> */
.L_x_9579:
[----:B------:R-:W-:Y:S02]  /*f7d0*/  IMAD.MOV.U32 R13, RZ, RZ, R4 ;  /* 0x000000ffff0d7224 */ /* 0x000fe400078e0004 */
[----:B------:R-:W-:Y:S02]  /*f7e0*/  IMAD.MOV.U32 R12, RZ, RZ, 0x5 ;  /* 0x00000005ff0c7424 */ /* 0x000fe400078e00ff */
[----:B------:R-:W-:-:S07]  /*f7f0*/  IMAD.MOV.U32 R3, RZ, RZ, R14 ;  /* 0x000000ffff037224 */ /* 0x000fce00078e000e */
[----:B------:R-:W-:Y:S05]  /*f800*/  WARPSYNC.COLLECTIVE R15, `(.L_x_9580) ;  /* 0x000000000f087348 */ /* 0x000fea0003c00000 */
[----:B------:R0:W1:Y:S02]  /*f810*/  SHFL.IDX P6, R14, R13, R12, R11 ;  /* 0x0000000c0d0e7389 */ /* 0x00006400000c000b */
[----:B01----:R-:W-:Y:S01]  /*f820*/  ENDCOLLECTIVE ;  /* 0x000000000000791b */ /* 0x003fe20003800000 */
.L_x_9580:
        /* <DEDUP_REMOVED lines=10> */
[----:B0-----:R-:W-:-:S04]  /*f8d0*/  IADD3 R2, R17, 0x50, RZ ;  /* 0x0000005011027810 */ /* 0x001fc80007ffe0ff */
[----:B------:R-:W-:Y:S01]  /*f8e0*/  ISETP.GE.AND P0, PT, R2, R5, PT ;  /* 0x000000050200720c */ /* 0x000fe20003f06270 */
[----:B------:R-:W-:-:S12]  /*f8f0*/  IMAD.MOV.U32 R2, RZ, RZ, R14 ;  /* 0x000000ffff027224 */ /* 0x000fd800078e000e */
[----:B------:R-:W-:Y:S05]  /*f900*/  WARPSYNC.COLLECTIVE R15, `(.L_x_9581) ;  /* 0x000000000f087348 */ /* 0x000fea0003c00000 */
[----:B------:R0:W1:Y:S02]  /*f910*/  SHFL.IDX P6, R14, R13, R12, R11 ;  /* 0x0000000c0d0e7389 */ /* 0x00006400000c000b */
[----:B01----:R-:W-:Y:S01]  /*f920*/  ENDCOLLECTIVE ;  /* 0x000000000000791b */ /* 0x003fe20003800000 */
.L_x_9581:
[----:B------:R-:W-:Y:S02]  /*f930*/  IMAD.MOV.U32 R13, RZ, RZ, R4 ;  /* 0x000000ffff0d7224 */ /* 0x000fe400078e0004 */
[----:B------:R-:W-:Y:S02]  /*f940*/  IMAD.MOV.U32 R12, RZ, RZ, 0x6 ;  /* 0x00000006ff0c7424 */ /* 0x000fe400078e00ff */
[----:B------:R-:W-:-:S07]  /*f950*/  IMAD.MOV.U32 R3, RZ, RZ, R14 ;  /* 0x000000ffff037224 */ /* 0x000fce00078e000e */
[----:B------:R-:W-:Y:S05]  /*f960*/  WARPSYNC.COLLECTIVE R15, `(.L_x_9582) ;  /* 0x000000000f087348 */ /* 0x000fea0003c00000 */
[----:B------:R0:W1:Y:S02]  /*f970*/  SHFL.IDX P6, R14, R13, R12, R11 ;  /* 0x0000000c0d0e7389 */ /* 0x00006400000c000b */
[----:B01----:R-:W-:Y:S01]  /*f980*/  ENDCOLLECTIVE ;  /* 0x000000000000791b */ /* 0x003fe20003800000 */
.L_x_9582:
        /* <DEDUP_REMOVED lines=11> */
[----:B------:R-:W-:Y:S02]  /*fa40*/  ISETP.GE.AND P0, PT, R2, R5, PT ;  /* 0x000000050200720c */ /* 0x000fe40003f06270 */
[----:B------:R-:W-:-:S11]  /*fa50*/  MOV R2, R14 ;  /* 0x0000000e00027202 */ /* 0x000fd60000000f00 */
[----:B------:R-:W-:Y:S05]  /*fa60*/  WARPSYNC.COLLECTIVE R15, `(.L_x_9583) ;  /* 0x000000000f087348 */ /* 0x000fea0003c00000 */
[----:B------:R0:W1:Y:S02]  /*fa70*/  SHFL.IDX P6, R14, R13, R12, R11 ;  /* 0x0000000c0d0e7389 */ /* 0x00006400000c000b */
[----:B01----:R-:W-:Y:S01]  /*fa80*/  ENDCOLLECTIVE ;  /* 0x000000000000791b */ /* 0x003fe20003800000 */
.L_x_9583:
[----:B------:R-:W-:Y:S02]  /*fa90*/  IMAD.MOV.U32 R13, RZ, RZ, R4 ;  /* 0x000000ffff0d7224 */ /* 0x000fe400078e0004 */
[----:B------:R-:W-:Y:S02]  /*faa0*/  IMAD.MOV.U32 R12, RZ, RZ, 0x7 ;  /* 0x00000007ff0c7424 */ /* 0x000fe400078e00ff */
[----:B------:R-:W-:-:S07]  /*fab0*/  IMAD.MOV.U32 R3, RZ, RZ, R14 ;  /* 0x000000ffff037224 */ /* 0x000fce00078e000e */
[----:B------:R-:W-:Y:S05]  /*fac0*/  WARPSYNC.COLLECTIVE R15, `(.L_x_9584) ;  /* 0x000000000f087348 */ /* 0x000fea0003c00000 */
[----:B------:R0:W1:Y:S02]  /*fad0*/  SHFL.IDX P6, R14, R13, R12, R11 ;  /* 0x0000000c0d0e7389 */ /* 0x00006400000c000b */
[----:B01----:R-:W-:Y:S01]  /*fae0*/  ENDCOLLECTIVE ;  /* 0x000000000000791b */ /* 0x003fe20003800000 */
.L_x_9584:
        /* <DEDUP_REMOVED lines=10> */
.L_x_9585:
[----:B------:R-:W-:Y:S01]  /*fb90*/  @!PT LDS RZ, [RZ] ;  /* 0x00000000fffff984 */ /* 0x000fe20000000800 */
[----:B------:R-:W-:Y:S01]  /*fba0*/  @!PT LDS RZ, [RZ] ;  /* 0x00000000fffff984 */ /* 0x000fe20000000800 */
[----:B------:R-:W-:Y:S01]  /*fbb0*/  @!PT LDS RZ, [RZ] ;  /* 0x00000000fffff984 */ /* 0x000fe20000000800 */
[----:B------:R2:W-:Y:S01]  /*fbc0*/  @!P0 LDGSTS.E.BYPASS.LTC128B.128 [R37+0x1b400], desc[UR50][R2.64], !P1 ;  /* 0x1b40000002258fae */ /* 0x0005e2000c901d72 */
[----:B------:R-:W-:Y:S01]  /*fbd0*/  IMAD.MOV.U32 R0, RZ, RZ, R14 ;  /* 0x000000ffff007224 */ /* 0x000fe200078e000e */
[----:B------:R-:W-:Y:S06]  /*fbe0*/  BRA `(.L_x_9586) ;  /* 0xffffffc000d87947 */ /* 0x000fec000383ffff */
.L_x_9500:
[----:B0-----:R0:W2:Y:S02]  /*fbf0*/  SYNCS.PHASECHK.TRANS64.TRYWAIT P0, [R22+URZ+0x22820], R3 ;  /* 0x02282003160075a7 */ /* 0x0010a4000800017f */
[----:B--2---:R-:W-:Y:S05]  /*fc00*/  @!P0 NANOSLEEP.SYNCS 0x989680 ;  /* 0x009896800000895d */ /* 0x004fea0003900000 */
[----:B------:R-:W2:Y:S02]  /*fc10*/  @!P0 SYNCS.PHASECHK.TRANS64 P0, [R22+URZ+0x22820], R3 ;  /* 0x02282003160085a7 */ /* 0x000ea4000800007f */
[----:B--2---:R-:W-:Y:S05]  /*fc20*/  @!P0 BRA `(.L_x_9500) ;  /* 0xfffffffc00f08947 */ /* 0x004fea000383ffff */
[----:B------:R-:W-:Y:S05]  /*fc30*/  BRA `(.L_x_9587) ;  /* 0xffffffc400347947 */ /* 0x000fea000383ffff */
.L_x_9503:
[----:B--2---:R2:W3:Y:S02]  /*fc40*/  SYNCS.PHASECHK.TRANS64.TRYWAIT P0, [R33+URZ+0x22860], R0 ;  /* 0x02286000210075a7 */ /* 0x0044e4000800017f */
[----:B---3--:R-:W-:Y:S05]  /*fc50*/  @!P0 NANOSLEEP.SYNCS 0x989680 ;  /* 0x009896800000895d */ /* 0x008fea0003900000 */
[----:B------:R-:W3:Y:S02]  /*fc60*/  @!P0 SYNCS.PHASECHK.TRANS64 P0, [R33+URZ+0x22860], R0 ;  /* 0x02286000210085a7 */ /* 0x000ee4000800007f */
[----:B---3--:R-:W-:Y:S05]  /*fc70*/  @!P0 BRA `(.L_x_9503) ;  /* 0xfffffffc00f08947 */ /* 0x008fea000383ffff */
[----:B------:R-:W-:Y:S05]  /*fc80*/  BRA `(.L_x_9588) ;  /* 0xffffffc400447947 */ /* 0x000fea000383ffff */
.L_x_9504:
        /* <DEDUP_REMOVED lines=8> */
.L_x_9590:
[----:B------:R-:W-:Y:S05]  /*fd10*/  BSYNC B0 ;  /* 0x0000000000007941 */ /* 0x000fea0003800000 */
.L_x_9589:
[----:B------:R-:W0:Y:S01]  /*fd20*/  S2R R7, SR_TID.X ;  /* 0x0000000000077919 */ /* 0x000e220000002100 */
[----:B------:R-:W-:Y:S01]  /*fd30*/  IMAD.MOV.U32 R13, RZ, RZ, R5 ;  /* 0x000000ffff0d7224 */ /* 0x000fe200078e0005 */
[C---:B------:R-:W-:Y:S01]  /*fd40*/  LOP3.LUT P2, RZ, R25.reuse, 0x2, RZ, 0xc0, !PT ;  /* 0x0000000219ff7812 */ /* 0x040fe2000784c0ff */
[----:B------:R-:W-:Y:S01]  /*fd50*/  IMAD.MOV.U32 R12, RZ, RZ, RZ ;  /* 0x000000ffff0c7224 */ /* 0x000fe200078e00ff */
[----:B------:R-:W-:Y:S01]  /*fd60*/  LOP3.LUT P1, RZ, R25, 0x4, RZ, 0xc0, !PT ;  /* 0x0000000419ff7812 */ /* 0x000fe2000782c0ff */
[----:B------:R-:W-:Y:S02]  /*fd70*/  IMAD.MOV.U32 R11, RZ, RZ, 0x181f ;  /* 0x0000181fff0b7424 */ /* 0x000fe400078e00ff */
[----:B------:R-:W-:Y:S01]  /*fd80*/  IMAD.MOV.U32 R15, RZ, RZ, -0x1 ;  /* 0xffffffffff0f7424 */ /* 0x000fe200078e00ff */
[----:B------:R-:W-:Y:S01]  /*fd90*/  ISETP.LT.OR P4, PT, R32, 0x1, !P1 ;  /* 0x000000012000780c */ /* 0x000fe20004f81670 */
[----:B------:R-:W-:Y:S02]  /*fda0*/  IMAD.MOV.U32 R3, RZ, RZ, R14 ;  /* 0x000000ffff037224 */ /* 0x000fe400078e000e */
[----:B------:R-:W-:-:S10]  /*fdb0*/  IMAD R4, R4, 0x2, R22 ;  /* 0x0000000204047824 */ /* 0x000fd400078e0216 */
[----:B0-----:R-:W-:Y:S05]  /*fdc0*/  WARPSYNC.COLLECTIVE R15, `(.L_x_9591) ;  /* 0x000000000f087348 */ /* 0x001fea0003c00000 */
[----:B------:R1:W2:Y:S02]  /*fdd0*/  SHFL.IDX P6, R14, R13, R12, R11 ;  /* 0x0000000c0d0e7389 */ /* 0x0002a400000c000b */
[----:B012---:R-:W-:Y:S01]  /*fde0*/  ENDCOLLECTIVE ;  /* 0x000000000000791b */ /* 0x007fe20003800000 */
.L_x_9591:
[----:B------:R-:W-:Y:S02]  /*fdf0*/  IMAD.MOV.U32 R13, RZ, RZ, R6 ;  /* 0x000000ffff0d7224 */ /* 0x000fe400078e0006 */
[----:B------:R-:W-:Y:S02]  /*fe00*/  IMAD.MOV.U32 R12, RZ, RZ, 0x1 ;  /* 0x00000001ff0c7424 */ /* 0x000fe400078e00ff */
[----:B------:R-:W-:Y:S01]  /*fe10*/  IMAD.SHL.U32 R0, R7, 0x8, RZ ;  /* 0x0000000807007824 */ /* 0x000fe200078e00ff */
[----:B------:R-:W-:-:S04]  /*fe20*/  LOP3.LUT R7, R25, 0x1, RZ, 0xc0, !PT ;  /* 0x0000000119077812 */ /* 0x000fc800078ec0ff */
[----:B------:R-:W-:Y:S02]  /*fe30*/  LOP3.LUT R0, R0, 0x38, RZ, 0xc0, !PT ;  /* 0x0000003800007812 */ /* 0x000fe400078ec0ff */
[----:B------:R-:W-:-:S03]  /*fe40*/  ISETP.NE.U32.AND P3, PT, R7, 0x1, PT ;  /* 0x000000010700780c */ /* 0x000fc60003f65070 */
[----:B------:R-:W-:-:S05]  /*fe50*/  IMAD.SHL.U32 R0, R0, 0x2, RZ ;  /* 0x0000000200007824 */ /* 0x000fca00078e00ff */
[----:B------:R-:W-:-:S13]  /*fe60*/  IADD3 R2, P0, R14, R0, RZ ;  /* 0x000000000e027210 */ /* 0x000fda0007f1e0ff */
[----:B------:R-:W-:Y:S05]  /*fe70*/  WARPSYNC.COLLECTIVE R15, `(.L_x_9592) ;  /* 0x000000000f087348 */ /* 0x000fea0003c00000 */
[----:B------:R0:W1:Y:S02]  /*fe80*/  SHFL.IDX P6, R14, R13, R12, R11 ;  /* 0x0000000c0d0e7389 */ /* 0x00006400000c000b */
[----:B01----:R-:W-:Y:S01]  /*fe90*/  ENDCOLLECTIVE ;  /* 0x000000000000791b */ /* 0x003fe20003800000 */
.L_x_9592:
[----:B------:R-:W-:Y:S02]  /*fea0*/  IADD3.X R3, RZ, R3, RZ, P0, !PT ;  /* 0x00000003ff037210 */ /* 0x000fe400007fe4ff */
[----:B------:R-:W-:Y:S01]  /*feb0*/  ISETP.LT.OR P0, PT, R32, 0x1, P3 ;  /* 0x000000012000780c */ /* 0x000fe20001f01670 */
[----:B------:R-:W-:-:S12]  /*fec0*/  IMAD.MOV.U32 R13, RZ, RZ, R5 ;  /* 0x000000ffff0d7224 */ /* 0x000fd800078e0005 */
[----:B------:R-:W-:Y:S01]  /*fed0*/  @!PT LDS RZ, [RZ] ;  /* 0x00000000fffff984 */ /* 0x000fe20000000800 */
[----:B------:R-:W-:Y:S01]  /*fee0*/  @!PT LDS RZ, [RZ] ;  /* 0x00000000fffff984 */ /* 0x000fe20000000800 */
[----:B------:R-:W-:Y:S01]  /*fef0*/  @!PT LDS RZ, [RZ] ;  /* 0x00000000fffff984 */ /* 0x000fe20000000800 */
[----:B------:R-:W-:Y:S01]  /*ff00*/  LDGSTS.E.BYPASS.LTC128B.128 [R4+0x400], desc[UR50][R2.64], !P0 ;  /* 0x0040000002047fae */ /* 0x000fe2000c101d72 */
[----:B------:R-:W-:-:S13]  /*ff10*/  ISETP.LT.OR P0, PT, R32, 0x1, !P2 ;  /* 0x000000012000780c */ /* 0x000fda0005701670 */
[----:B------:R-:W-:Y:S01]  /*ff20*/  LDGSTS.E.BYPASS.LTC128B.128 [R4+0x3400], desc[UR50][R2.64+0x80], !P0 ;  /* 0x0340008002047fae */ /* 0x000fe2000c101d72 */
[----:B------:R-:W-:-:S03]  /*ff30*/  LOP3.LUT P0, RZ, R25, 0x8, RZ, 0xc0, !PT ;  /* 0x0000000819ff7812 */ /* 0x000fc6000780c0ff */
[----:B------:R-:W-:Y:S01]  /*ff40*/  LDGSTS.E.BYPASS.LTC128B.128 [R4+0x6400], desc[UR50][R2.64+0x100], !P4 ;  /* 0x0640010002047fae */ /* 0x000fe2000e101d72 */
[----:B------:R-:W-:-:S13]  /*ff50*/  ISETP.LT.OR P4, PT, R32, 0x1, !P0 ;  /* 0x000000012000780c */ /* 0x000fda0004781670 */
[----:B------:R0:W-:Y:S02]  /*ff60*/  LDGSTS.E.BYPASS.LTC128B.128 [R4+0x9400], desc[UR50][R2.64+0x180], !P4 ;  /* 0x0940018002047fae */ /* 0x0001e4000e101d72 */
[----:B0-----:R-:W-:-:S07]  /*ff70*/  IMAD.MOV.U32 R3, RZ, RZ, R14 ;  /* 0x000000ffff037224 */ /* 0x001fce00078e000e */
[----:B------:R-:W-:Y:S05]  /*ff80*/  WARPSYNC.COLLECTIVE R15, `(.L_x_9593) ;  /* 0x000000000f087348 */ /* 0x000fea0003c00000 */
[----:B------:R0:W1:Y:S02]  /*ff90*/  SHFL.IDX P6, R14, R13, R12, R11 ;  /* 0x0000000c0d0e7389 */ /* 0x00006400000c000b */
[----:B01----:R-:W-:Y:S01]  /*ffa0*/  ENDCOLLECTIVE ;  /* 0x000000000000791b */ /* 0x003fe20003800000 */
.L_x_9593:
[----:B------:R-:W-:Y:S02]  /*ffb0*/  IMAD.MOV.U32 R13, RZ, RZ, R6 ;  /* 0x000000ffff0d7224 */ /* 0x000fe400078e0006 */
[----:B------:R-:W-:Y:S01]  /*ffc0*/  IMAD.MOV.U32 R12, RZ, RZ, 0x2 ;  /* 0x00000002ff0c7424 */ /* 0x000fe200078e00ff */
[----:B------:R-:W-:-:S13]  /*ffd0*/  IADD3 R2, P4, R14, R0, RZ ;  /* 0x000000000e027210 */ /* 0x000fda0007f9e0ff */
[----:B------:R-:W-:Y:S05]  /*ffe0*/  WARPSYNC.COLLECTIVE R15, `(.L_x_9594) ;  /* 0x000000000f087348 */ /* 0x000fea0003c00000 */
[----:B------:R0:W1:Y:S02]  /*fff0*/  SHFL.IDX P6, R14, R13, R12, R11 ;  /* 0x0000000c0d0e7389 */ /* 0x00006400000c000b */
[----:B01----:R-:W-:Y:S01]  /*10000*/  ENDCOLLECTIVE ;  /* 0x000000000000791b */ /* 0x003fe20003800000 */
.L_x_9594:
[----:B------:R-:W-:Y:S01]  /*10010*/  IMAD.X R3, RZ, RZ, R3, P4 ;  /* 0x000000ffff037224 */ /* 0x000fe200020e0603 */
[----:B------:R-:W-:Y:S02]  /*10020*/  ISETP.LT.OR P4, PT, R32, 0x11, P3 ;  /* 0x000000112000780c */ /* 0x000fe40001f81670 */
[----:B------:R-:W-:-:S11]  /*10030*/  MOV R13, R5 ;  /* 0x00000005000d7202 */ /* 0x000fd60000000f00 */
[----:B------:R-:W-:Y:S01]  /*10040*/  @!PT LDS RZ, [RZ] ;  /* 0x00000000fffff984 */ /* 0x000fe20000000800 */
[----:B------:R-:W-:Y:S01]  /*10050*/  @!PT LDS RZ, [RZ] ;  /* 0x00000000fffff984 */ /* 0x000fe20000000800 */
[----:B------:R-:W-:Y:S01]  /*10060*/  @!PT LDS RZ, [RZ] ;  /* 0x00000000fffff984 */ /* 0x000fe20000000800 */
[----:B------:R-:W-:Y:S01]  /*10070*/  LDGSTS.E.BYPASS.LTC128B.128 [R4+0xc00], desc[UR50][R2.64], !P4 ;  /* 0x00c0000002047fae */ /* 0x000fe2000e101d72 */
[----:B------:R-:W-:-:S13]  /*10080*/  ISETP.LT.OR P4, PT, R32, 0x11, !P2 ;  /* 0x000000112000780c */ /* 0x000fda0005781670 */
[----:B------:R-:W-:Y:S01]  /*10090*/  LDGSTS.E.BYPASS.LTC128B.128 [R4+0x3c00], desc[UR50][R2.64+0x80], !P4 ;  /* 0x03c0008002047fae */ /* 0x000fe2000e101d72 */
[----:B------:R-:W-:-:S13]  /*100a0*/  ISETP.LT.OR P4, PT, R32, 0x11, !P1 ;  /* 0x000000112000780c */ /* 0x000fda0004f81670 */
[----:B------:R-:W-:Y:S01]  /*100b0*/  LDGSTS.E.BYPASS.LTC128B.128 [R4+0x6c00], desc[UR50][R2.64+0x100], !P4 ;  /* 0x06c0010002047fae */ /* 0x000fe2000e101d72 */
[----:B------:R-:W-:-:S13]  /*100c0*/  ISETP.LT.OR P4, PT, R32, 0x11, !P0 ;  /* 0x000000112000780c */ /* 0x000fda0004781670 */
[----:B------:R0:W-:Y:S02]  /*100d0*/  LDGSTS.E.BYPASS.LTC128B.128 [R4+0x9c00], desc[UR50][R2.64+0x180], !P4 ;  /* 0x09c0018002047fae */ /* 0x0001e4000e101d72 */
[----:B0-----:R-:W-:-:S07]  /*100e0*/  IMAD.MOV.U32 R3, RZ, RZ, R14 ;  /* 0x000000ffff037224 */ /* 0x001fce00078e000e */
[----:B------:R-:W-:Y:S05]  /*100f0*/  WARPSYNC.COLLECTIVE R15, `(.L_x_9595) ;  /* 0x000000000f087348 */ /* 0x000fea0003c00000 */
[----:B------:R0:W1:Y:S02]  /*10100*/  SHFL.IDX P6, R14, R13, R12, R11 ;  /* 0x0000000c0d0e7389 */ /* 0x00006400000c000b */
[----:B01----:R-:W-:Y:S01]  /*10110*/  ENDCOLLECTIVE ;  /* 0x000000000000791b */ /* 0x003fe20003800000 */
.L_x_9595:
[----:B------:R-:W-:Y:S02]  /*10120*/  IMAD.MOV.U32 R13, RZ, RZ, R6 ;  /* 0x000000ffff0d7224 */ /* 0x000fe400078e0006 */
[----:B------:R-:W-:Y:S01]  /*10130*/  IMAD.MOV.U32 R12, RZ, RZ, 0x3 ;  /* 0x00000003ff0c7424 */ /* 0x000fe200078e00ff */
[----:B------:R-:W-:-:S13]  /*10140*/  IADD3 R2, P4, R14, R0, RZ ;  /* 0x000000000e027210 */ /* 0x000fda0007f9e0ff */
[----:B------:R-:W-:Y:S05]  /*10150*/  WARPSYNC.COLLECTIVE R15, `(.L_x_9596) ;  /* 0x000000000f087348 */ /* 0x000fea0003c00000 */
[----:B------:R0:W1:Y:S02]  /*10160*/  SHFL.IDX P6, R14, R13, R12, R11 ;  /* 0x0000000c0d0e7389 */ /* 0x00006400000c000b */
[----:B01----:R-:W-:Y:S01]  /*10170*/  ENDCOLLECTIVE ;  /* 0x000000000000791b */ /* 0x003fe20003800000 */
.L_x_9596:
[----:B------:R-:W-:Y:S01]  /*10180*/  IMAD.X R3, RZ, RZ, R3, P4 ;  /* 0x000000ffff037224 */ /* 0x000fe200020e0603 */
        /* <DEDUP_REMOVED lines=16> */
.L_x_9597:
[----:B------:R-:W-:Y:S02]  /*10290*/  IMAD.MOV.U32 R13, RZ, RZ, R6 ;  /* 0x000000ffff0d7224 */ /* 0x000fe400078e0006 */
[----:B------:R-:W-:Y:S01]  /*102a0*/  IMAD.MOV.U32 R12, RZ, RZ, 0x4 ;  /* 0x00000004ff0c7424 */ /* 0x000fe200078e00ff */
[----:B------:R-:W-:-:S13]  /*102b0*/  IADD3 R2, P4, R14, R0, RZ ;  /* 0x000000000e027210 */ /* 0x000fda0007f9e0ff */
[----:B------:R-:W-:Y:S05]  /*102c0*/  WARPSYNC.COLLECTIVE R15, `(.L_x_9598) ;  /* 0x000000000f087348 */ /* 0x000fea0003c00000 */
[----:B------:R0:W1:Y:S02]  /*102d0*/  SHFL.IDX P6, R14, R13, R12, R11 ;  /* 0x0000000c0d0e7389 */ /* 0x00006400000c000b */
[----:B01----:R-:W-:Y:S01]  /*102e0*/  ENDCOLLECTIVE ;  /* 0x000000000000791b */ /* 0x003fe20003800000 */
.L_x_9598:
        /* <DEDUP_REMOVED lines=17> */
.L_x_9599:
[----:B------:R-:W-:Y:S02]  /*10400*/  IMAD.MOV.U32 R13, RZ, RZ, R6 ;  /* 0x000000ffff0d7224 */ /* 0x000fe400078e0006 */
[----:B------:R-:W-:Y:S01]  /*10410*/  IMAD.MOV.U32 R12, RZ, RZ, 0x5 ;  /* 0x00000005ff0c7424 */ /* 0x000fe200078e00ff */
[----:B------:R-:W-:-:S13]  /*10420*/  IADD3 R2, P4, R14, R0, RZ ;  /* 0x000000000e027210 */ /* 0x000fda0007f9e0ff */
[----:B------:R-:W-:Y:S05]  /*10430*/  WARPSYNC.COLLECTIVE R15, `(.L_x_9600) ;  /* 0x000000000f087348 */ /* 0x000fea0003c00000 */
[----:B------:R0:W1:Y:S02]  /*10440*/  SHFL.IDX P6, R14, R13, R12, R11 ;  /* 0x0000000c0d0e7389 */ /* 0x00006400000c000b */
[----:B01----:R-:W-:Y:S01]  /*10450*/  ENDCOLLECTIVE ;  /* 0x000000000000791b */ /* 0x003fe20003800000 */
.L_x_9600:
[----:B------:R-:W-:Y:S01]  /*10460*/  IMAD.X R3, RZ, RZ, R3, P4 ;  /* 0x000000ffff037224 */ /* 0x000fe200020e0603 */
[----:B------:R-:W-:Y:S01]  /*10470*/  ISETP.LT.OR P4, PT, R32, 0x41, P3 ;  /* 0x000000412000780c */ /* 0x000fe20001f81670 */
        /* <DEDUP_REMOVED lines=10> */
.L_x_9601:
        /* <DEDUP_REMOVED lines=8> */
[----:B------:R-:W-:Y:S05]  /*105a0*/  BRA `(.L_x_9602) ;  /* 0xffffffc0007c7947 */ /* 0x000fea000383ffff */
.L_x_9511:
[----:B0-----:R0:W2:Y:S02]  /*105b0*/  SYNCS.PHASECHK.TRANS64.TRYWAIT P0, [R10+URZ+0x22840], R20 ;  /* 0x022840140a0075a7 */ /* 0x0010a4000800017f */
[----:B--2---:R-:W-:Y:S05]  /*105c0*/  @!P0 NANOSLEEP.SYNCS 0x989680 ;  /* 0x009896800000895d */ /* 0x004fea0003900000 */
[----:B------:R-:W2:Y:S02]  /*105d0*/  @!P0 SYNCS.PHASECHK.TRANS64 P0, [R10+URZ+0x22840], R20 ;  /* 0x022840140a0085a7 */ /* 0x000ea4000800007f */
[----:B--2---:R-:W-:Y:S05]  /*105e0*/  @!P0 BRA `(.L_x_9511) ;  /* 0xfffffffc00f08947 */ /* 0x004fea000383ffff */
[----:B------:R-:W-:Y:S05]  /*105f0*/  BRA `(.L_x_9603) ;  /* 0xffffffc400ac7947 */ /* 0x000fea000383ffff */
.L_x_9512:
        /* <DEDUP_REMOVED lines=8> */
.L_x_9605:
[----:B------:R-:W-:Y:S05]  /*10680*/  BSYNC B1 ;  /* 0x0000000000017941 */ /* 0x000fea0003800000 */
.L_x_9604:
        /* <DEDUP_REMOVED lines=9> */
.L_x_9606:
[----:B------:R-:W-:Y:S02]  /*10720*/  IMAD.MOV.U32 R13, RZ, RZ, R8 ;  /* 0x000000ffff0d7224 */ /* 0x000fe400078e0008 */
[----:B------:R-:W-:Y:S02]  /*10730*/  IMAD.MOV.U32 R12, RZ, RZ, 0x1 ;  /* 0x00000001ff0c7424 */ /* 0x000fe400078e00ff */
[----:B------:R-:W-:-:S07]  /*10740*/  IMAD.MOV.U32 R2, RZ, RZ, R14 ;  /* 0x000000ffff027224 */ /* 0x000fce00078e000e */
[----:B------:R-:W-:Y:S05]  /*10750*/  WARPSYNC.COLLECTIVE R15, `(.L_x_9607) ;  /* 0x000000000f087348 */ /* 0x000fea0003c00000 */
[----:B------:R0:W1:Y:S02]  /*10760*/  SHFL.IDX P6, R14, R13, R12, R11 ;  /* 0x0000000c0d0e7389 */ /* 0x00006400000c000b */
[----:B01----:R-:W-:Y:S01]  /*10770*/  ENDCOLLECTIVE ;  /* 0x000000000000791b */ /* 0x003fe20003800000 */
.L_x_9607:
[----:B------:R-:W-:-:S05]  /*10780*/  IADD3 R2, P0, R2, R0, RZ ;  /* 0x0000000002027210 */ /* 0x000fca0007f1e0ff */
[----:B------:R-:W-:-:S05]  /*10790*/  IMAD.X R3, RZ, RZ, R3, P0 ;  /* 0x000000ffff037224 */ /* 0x000fca00000e0603 */
        /* <DEDUP_REMOVED lines=9> */
.L_x_9608:
[----:B------:R-:W-:Y:S02]  /*10830*/  IMAD.MOV.U32 R13, RZ, RZ, R8 ;  /* 0x000000ffff0d7224 */ /* 0x000fe400078e0008 */
[----:B------:R-:W-:Y:S02]  /*10840*/  IMAD.MOV.U32 R12, RZ, RZ, 0x2 ;  /* 0x00000002ff0c7424 */ /* 0x000fe400078e00ff */
[----:B------:R-:W-:-:S07]  /*10850*/  IMAD.MOV.U32 R2, RZ, RZ, R14 ;  /* 0x000000ffff027224 */ /* 0x000fce00078e000e */
[----:B------:R-:W-:Y:S05]  /*10860*/  WARPSYNC.COLLECTIVE R15, `(.L_x_9609) ;  /* 0x000000000f087348 */ /* 0x000fea0003c00000 */
[----:B------:R0:W1:Y:S02]  /*10870*/  SHFL.IDX P6, R14, R13, R12, R11 ;  /* 0x0000000c0d0e7389 */ /* 0x00006400000c000b */
[----:B01----:R-:W-:Y:S01]  /*10880*/  ENDCOLLECTIVE ;  /* 0x000000000000791b */ /* 0x003fe20003800000 */
.L_x_9609:
        /* <DEDUP_REMOVED lines=11> */
.L_x_9610:
[----:B------:R-:W-:Y:S01]  /*10940*/  MOV R13, R8 ;  /* 0x00000008000d7202 */ /* 0x000fe20000000f00 */
[----:B------:R-:W-:Y:S02]  /*10950*/  IMAD.MOV.U32 R12, RZ, RZ, 0x3 ;  /* 0x00000003ff0c7424 */ /* 0x000fe400078e00ff */
[----:B------:R-:W-:-:S07]  /*10960*/  IMAD.MOV.U32 R2, RZ, RZ, R14 ;  /* 0x000000ffff027224 */ /* 0x000fce00078e000e */
[----:B------:R-:W-:Y:S05]  /*10970*/  WARPSYNC.COLLECTIVE R15, `(.L_x_9611) ;  /* 0x000000000f087348 */ /* 0x000fea0003c00000 */
[----:B------:R0:W1:Y:S02]  /*10980*/  SHFL.IDX P6, R14, R13, R12, R11 ;  /* 0x0000000c0d0e7389 */ /* 0x00006400000c000b */
[----:B01----:R-:W-:Y:S01]  /*10990*/  ENDCOLLECTIVE ;  /* 0x000000000000791b */ /* 0x003fe20003800000 */
.L_x_9611:
        /* <DEDUP_REMOVED lines=11> */
.L_x_9612:
[----:B------:R-:W-:Y:S02]  /*10a50*/  IMAD.MOV.U32 R13, RZ, RZ, R8 ;  /* 0x000000ffff0d7224 */ /* 0x000fe400078e0008 */
[----:B------:R-:W-:Y:S02]  /*10a60*/  IMAD.MOV.U32 R12, RZ, RZ, 0x4 ;  /* 0x00000004ff0c7424 */ /* 0x000fe400078e00ff */
[----:B------:R-:W-:-:S07]  /*10a70*/  IMAD.MOV.U32 R2, RZ, RZ, R14 ;  /* 0x000000ffff027224 */ /* 0x000fce00078e000e */
[----:B------:R-:W-:Y:S05]  /*10a80*/  WARPSYNC.COLLECTIVE R15, `(.L_x_9613) ;  /* 0x000000000f087348 */ /* 0x000fea0003c00000 */
[----:B------:R0:W1:Y:S02]  /*10a90*/  SHFL.IDX P6, R14, R13, R12, R11 ;  /* 0x0000000c0d0e7389 */ /* 0x00006400000c000b */
[----:B01----:R-:W-:Y:S01]  /*10aa0*/  ENDCOLLECTIVE ;  /* 0x000000000000791b */ /* 0x003fe20003800000 */
.L_x_9613:
        /* <DEDUP_REMOVED lines=11> */
.L_x_9614:
[----:B------:R-:W-:Y:S02]  /*10b60*/  IMAD.MOV.U32 R13, RZ, RZ, R8 ;  /* 0x000000ffff0d7224 */ /* 0x000fe400078e0008 */
[----:B------:R-:W-:Y:S01]  /*10b70*/  IMAD.MOV.U32 R12, RZ, RZ, 0x5 ;  /* 0x00000005ff0c7424 */ /* 0x000fe200078e00ff */
[----:B------:R-:W-:-:S07]  /*10b80*/  MOV R2, R14 ;  /* 0x0000000e00027202 */ /* 0x000fce0000000f00 */
[----:B------:R-:W-:Y:S05]  /*10b90*/  WARPSYNC.COLLECTIVE R15, `(.L_x_9615) ;  /* 0x000000000f087348 */ /* 0x000fea0003c00000 */
[----:B------:R0:W1:Y:S02]  /*10ba0*/  SHFL.IDX P6, R14, R13, R12, R11 ;  /* 0x0000000c0d0e7389 */ /* 0x00006400000c000b */
[----:B01----:R-:W-:Y:S01]  /*10bb0*/  ENDCOLLECTIVE ;  /* 0x000000000000791b */ /* 0x003fe20003800000 */
.L_x_9615:
        /* <DEDUP_REMOVED lines=11> */
.L_x_9616:
[----:B------:R-:W-:Y:S05]  /*10c70*/  BRA `(.L_x_9617) ;  /* 0xffffffc000dc7947 */ /* 0x000fea000383ffff */
.L_x_9517:
[----:B---3--:R3:W4:Y:S02]  /*10c80*/  SYNCS.PHASECHK.TRANS64.TRYWAIT P0, [R10+URZ+0x22860], R20 ;  /* 0x022860140a0075a7 */ /* 0x008724000800017f */
[----:B----4-:R-:W-:Y:S05]  /*10c90*/  @!P0 NANOSLEEP.SYNCS 0x989680 ;  /* 0x009896800000895d */ /* 0x010fea0003900000 */
[----:B------:R-:W4:Y:S02]  /*10ca0*/  @!P0 SYNCS.PHASECHK.TRANS64 P0, [R10+URZ+0x22860], R20 ;  /* 0x022860140a0085a7 */ /* 0x000f24000800007f */
[----:B----4-:R-:W-:Y:S05]  /*10cb0*/  @!P0 BRA `(.L_x_9517) ;  /* 0xfffffffc00f08947 */ /* 0x010fea000383ffff */
[----:B------:R-:W-:Y:S05]  /*10cc0*/  BRA `(.L_x_9618) ;  /* 0xffffffc4002c7947 */ /* 0x000fea000383ffff */
.L_x_9518:
        /* <DEDUP_REMOVED lines=8> */
.L_x_9620:
[----:B------:R-:W-:Y:S05]  /*10d50*/  BSYNC B1 ;  /* 0x0000000000017941 */ /* 0x000fea0003800000 */
.L_x_9619:
        /* <DEDUP_REMOVED lines=9> */
.L_x_9621:
[----:B------:R-:W-:Y:S02]  /*10df0*/  IMAD.MOV.U32 R13, RZ, RZ, R25 ;  /* 0x000000ffff0d7224 */ /* 0x000fe400078e0019 */
[----:B------:R-:W-:Y:S01]  /*10e00*/  IMAD.MOV.U32 R12, RZ, RZ, 0x1 ;  /* 0x00000001ff0c7424 */ /* 0x000fe200078e00ff */
[----:B------:R-:W-:-:S13]  /*10e10*/  IADD3 R2, P0, R14, R0, RZ ;  /* 0x000000000e027210 */ /* 0x000fda0007f1e0ff */
[----:B------:R-:W-:Y:S05]  /*10e20*/  WARPSYNC.COLLECTIVE R15, `(.L_x_9622) ;  /* 0x000000000f087348 */ /* 0x000fea0003c00000 */
[----:B------:R0:W1:Y:S02]  /*10e30*/  SHFL.IDX P6, R14, R13, R12, R11 ;  /* 0x0000000c0d0e7389 */ /* 0x00006400000c000b */
[----:B01----:R-:W-:Y:S01]  /*10e40*/  ENDCOLLECTIVE ;  /* 0x000000000000791b */ /* 0x003fe20003800000 */
.L_x_9622:
[----:B------:R-:W-:-:S05]  /*10e50*/  IMAD.X R3, RZ, RZ, R3, P0 ;  /* 0x000000ffff037224 */ /* 0x000fca00000e0603 */
[----:B------:R-:W-:Y:S01]  /*10e60*/  @!PT LDS RZ, [RZ] ;  /* 0x00000000fffff984 */ /* 0x000fe20000000800 */
[----:B------:R-:W-:Y:S01]  /*10e70*/  @!PT LDS RZ, [RZ] ;  /* 0x00000000fffff984 */ /* 0x000fe20000000800 */
[----:B------:R-:W-:Y:S01]  /*10e80*/  @!PT LDS RZ, [RZ] ;  /* 0x00000000fffff984 */ /* 0x000fe20000000800 */
[----:B------:R0:W-:Y:S04]  /*10e90*/  LDGSTS.E.BYPASS.LTC128B.128 [R20+0x400], desc[UR50][R2.64], !P5 ;  /* 0x0040000002147fae */ /* 0x0001e8000e901d72 */
        /* <DEDUP_REMOVED lines=8> */
.L_x_9623:
[----:B------:R-:W-:Y:S02]  /*10f20*/  IMAD.MOV.U32 R13, RZ, RZ, R25 ;  /* 0x000000ffff0d7224 */ /* 0x000fe400078e0019 */
[----:B------:R-:W-:Y:S01]  /*10f30*/  IMAD.MOV.U32 R12, RZ, RZ, 0x2 ;  /* 0x00000002ff0c7424 */ /* 0x000fe200078e00ff */
[----:B------:R-:W-:-:S13]  /*10f40*/  IADD3 R2, P0, R14, R0, RZ ;  /* 0x000000000e027210 */ /* 0x000fda0007f1e0ff */
[----:B------:R-:W-:Y:S05]  /*10f50*/  WARPSYNC.COLLECTIVE R15, `(.L_x_9624) ;  /* 0x000000000f087348 */ /* 0x000fea0003c00000 */
[----:B------:R0:W1:Y:S02]  /*10f60*/  SHFL.IDX P6, R14, R13, R12, R11 ;  /* 0x0000000c0d0e7389 */ /* 0x00006400000c000b */
[----:B01----:R-:W-:Y:S01]  /*10f70*/  ENDCOLLECTIVE ;  /* 0x000000000000791b */ /* 0x003fe20003800000 */
.L_x_9624:
[----:B------:R-:W-:-:S05]  /*10f80*/  IMAD.X R3, RZ, RZ, R4, P0 ;  /* 0x000000ffff037224 */ /* 0x000fca00000e0604 */
[----:B------:R-:W-:Y:S01]  /*10f90*/  @!PT LDS RZ, [RZ] ;  /* 0x00000000fffff984 */ /* 0x000fe20000000800 */
[----:B------:R-:W-:Y:S01]  /*10fa0*/  @!PT LDS RZ, [RZ] ;  /* 0x00000000fffff984 */ /* 0x000fe20000000800 */
[----:B------:R-:W-:Y:S01]  /*10fb0*/  @!PT LDS RZ, [RZ] ;  /* 0x00000000fffff984 */ /* 0x000fe20000000800 */
        /* <DEDUP_REMOVED lines=9> */
.L_x_9625:
[----:B------:R-:W-:Y:S02]  /*11050*/  IMAD.MOV.U32 R13, RZ, RZ, R25 ;  /* 0x000000ffff0d7224 */ /* 0x000fe400078e0019 */
[----:B------:R-:W-:Y:S02]  /*11060*/  IMAD.MOV.U32 R12, RZ, RZ, 0x3 ;  /* 0x00000003ff0c7424 */ /* 0x000fe400078e00ff */
[----:B------:R-:W-:-:S07]  /*11070*/  IMAD.MOV.U32 R8, RZ, RZ, R14 ;  /* 0x000000ffff087224 */ /* 0x000fce00078e000e */
[----:B------:R-:W-:Y:S05]  /*11080*/  WARPSYNC.COLLECTIVE R15, `(.L_x_9626) ;  /* 0x000000000f087348 */ /* 0x000fea0003c00000 */
[----:B------:R0:W1:Y:S02]  /*11090*/  SHFL.IDX P6, R14, R13, R12, R11 ;  /* 0x0000000c0d0e7389 */ /* 0x00006400000c000b */
[----:B01----:R-:W-:Y:S01]  /*110a0*/  ENDCOLLECTIVE ;  /* 0x000000000000791b */ /* 0x003fe20003800000 */
.L_x_9626:
        /* <DEDUP_REMOVED lines=9> */
[----:B------:R-:W-:-:S03]  /*11140*/  MOV R5, R14 ;  /* 0x0000000e00057202 */ /* 0x000fc60000000f00 */
[----:B------:R0:W-:Y:S04]  /*11150*/  LDGSTS.E.BYPASS.LTC128B.128 [R20+0xa400], desc[UR50][R2.64+0x180], !P1 ;  /* 0x0a40018002147fae */ /* 0x0001e8000c901d72 */
[----:B0-----:R-:W-:Y:S05]  /*11160*/  WARPSYNC.COLLECTIVE R15, `(.L_x_9627) ;  /* 0x000000000f087348 */ /* 0x001fea0003c00000 */
[----:B------:R1:W2:Y:S02]  /*11170*/  SHFL.IDX P6, R14, R13, R12, R11 ;  /* 0x0000000c0d0e7389 */ /* 0x0002a400000c000b */
[----:B012---:R-:W-:Y:S01]  /*11180*/  ENDCOLLECTIVE ;  /* 0x000000000000791b */ /* 0x007fe20003800000 */
.L_x_9627:
[----:B------:R-:W-:Y:S02]  /*11190*/  IMAD.MOV.U32 R13, RZ, RZ, R25 ;  /* 0x000000ffff0d7224 */ /* 0x000fe400078e0019 */
[----:B------:R-:W-:Y:S01]  /*111a0*/  IMAD.MOV.U32 R12, RZ, RZ, 0x4 ;  /* 0x00000004ff0c7424 */ /* 0x000fe200078e00ff */
[----:B------:R-:W-:-:S13]  /*111b0*/  IADD3 R2, P0, R14, R0, RZ ;  /* 0x000000000e027210 */ /* 0x000fda0007f1e0ff */
[----:B------:R-:W-:Y:S05]  /*111c0*/  WARPSYNC.COLLECTIVE R15, `(.L_x_9628) ;  /* 0x000000000f087348 */ /* 0x000fea0003c00000 */
[----:B------:R0:W1:Y:S02]  /*111d0*/  SHFL.IDX P6, R14, R13, R12, R11 ;  /* 0x0000000c0d0e7389 */ /* 0x00006400000c000b */
[----:B01----:R-:W-:Y:S01]  /*111e0*/  ENDCOLLECTIVE ;  /* 0x000000000000791b */ /* 0x003fe20003800000 */
.L_x_9628:
        /* <DEDUP_REMOVED lines=13> */
.L_x_9629:
[----:B------:R-:W-:Y:S02]  /*112c0*/  IMAD.MOV.U32 R13, RZ, RZ, R25 ;  /* 0x000000ffff0d7224 */ /* 0x000fe400078e0019 */
[----:B------:R-:W-:Y:S01]  /*112d0*/  IMAD.MOV.U32 R12, RZ, RZ, 0x5 ;  /* 0x00000005ff0c7424 */ /* 0x000fe200078e00ff */
[----:B------:R-:W-:-:S13]  /*112e0*/  IADD3 R2, P0, R14, R0, RZ ;  /* 0x000000000e027210 */ /* 0x000fda0007f1e0ff */
[----:B------:R-:W-:Y:S05]  /*112f0*/  WARPSYNC.COLLECTIVE R15, `(.L_x_9630) ;  /* 0x000000000f087348 */ /* 0x000fea0003c00000 */
[----:B------:R0:W1:Y:S02]  /*11300*/  SHFL.IDX P6, R14, R13, R12, R11 ;  /* 0x0000000c0d0e7389 */ /* 0x00006400000c000b */
[----:B01----:R-:W-:Y:S01]  /*11310*/  ENDCOLLECTIVE ;  /* 0x000000000000791b */ /* 0x003fe20003800000 */
.L_x_9630:
        /* <DEDUP_REMOVED lines=13> */
.L_x_9631:
[----:B------:R-:W-:Y:S05]  /*113f0*/  BRA `(.L_x_9632) ;  /* 0xffffffc000747947 */ /* 0x000fea000383ffff */
.L_x_9526:
        /* <DEDUP_REMOVED lines=8> */
.L_x_9634:
[----:B------:R-:W-:Y:S05]  /*11480*/  BSYNC B0 ;  /* 0x0000000000007941 */ /* 0x000fea0003800000 */
.L_x_9633:
        /* <DEDUP_REMOVED lines=9> */
.L_x_9635:
        /* <DEDUP_REMOVED lines=18> */
.L_x_9636:
[----:B------:R-:W-:Y:S01]  /*11640*/  IMAD.MOV.U32 R12, RZ, RZ, 0x2 ;  /* 0x00000002ff0c7424 */ /* 0x000fe200078e00ff */
[----:B------:R-:W-:-:S05]  /*11650*/  SEL R7, R14, RZ, P1 ;  /* 0x000000ff0e077207 */ /* 0x000fca0000800000 */
[----:B------:R-:W-:-:S04]  /*11660*/  IMAD.IADD R6, R4, 0x1, R7 ;  /* 0x0000000104067824 */ /* 0x000fc800078e0207 */
[----:B------:R-:W-:-:S07]  /*11670*/  IMAD.MOV.U32 R13, RZ, RZ, R6 ;  /* 0x000000ffff0d7224 */ /* 0x000fce00078e0006 */
[----:B------:R-:W-:Y:S05]  /*11680*/  WARPSYNC.COLLECTIVE R15, `(.L_x_9637) ;  /* 0x000000000f087348 */ /* 0x000fea0003c00000 */
[----:B------:R0:W1:Y:S02]  /*11690*/  SHFL.UP P6, R14, R13, R12, R11 ;  /* 0x0400000c0d0e7389 */ /* 0x00006400000c000b */
[----:B01----:R-:W-:Y:S01]  /*116a0*/  ENDCOLLECTIVE ;  /* 0x000000000000791b */ /* 0x003fe20003800000 */
.L_x_9637:
[----:B------:R-:W-:Y:S01]  /*116b0*/  IMAD.MOV.U32 R12, RZ, RZ, 0x4 ;  /* 0x00000004ff0c7424 */ /* 0x000fe200078e00ff */
[----:B------:R-:W-:-:S04]  /*116c0*/  SEL R7, R14, RZ, P2 ;  /* 0x000000ff0e077207 */ /* 0x000fc80001000000 */
[----:B------:R-:W-:-:S05]  /*116d0*/  IADD3 R7, R6, R7, RZ ;  /* 0x0000000706077210 */ /* 0x000fca0007ffe0ff */
[----:B------:R-:W-:-:S07]  /*116e0*/  IMAD.MOV.U32 R13, RZ, RZ, R7 ;  /* 0x000000ffff0d7224 */ /* 0x000fce00078e0007 */
[----:B------:R-:W-:Y:S05]  /*116f0*/  WARPSYNC.COLLECTIVE R15, `(.L_x_9638) ;  /* 0x000000000f087348 */ /* 0x000fea0003c00000 */
[----:B------:R0:W1:Y:S02]  /*11700*/  SHFL.UP P6, R14, R13, R12, R11 ;  /* 0x0400000c0d0e7389 */ /* 0x00006400000c000b */
[----:B01----:R-:W-:Y:S01]  /*11710*/  ENDCOLLECTIVE ;  /* 0x000000000000791b */ /* 0x003fe20003800000 */
.L_x_9638:
[----:B------:R-:W-:Y:S01]  /*11720*/  IMAD.MOV.U32 R12, RZ, RZ, 0x8 ;  /* 0x00000008ff0c7424 */ /* 0x000fe200078e00ff */
[----:B------:R-:W-:-:S05]  /*11730*/  SEL R2, R14, RZ, P3 ;  /* 0x000000ff0e027207 */ /* 0x000fca0001800000 */
[----:B------:R-:W-:-:S04]  /*11740*/  IMAD.IADD R2, R7, 0x1, R2 ;  /* 0x0000000107027824 */ /* 0x000fc800078e0202 */
[----:B------:R-:W-:-:S07]  /*11750*/  IMAD.MOV.U32 R13, RZ, RZ, R2 ;  /* 0x000000ffff0d7224 */ /* 0x000fce00078e0002 */
[----:B------:R-:W-:Y:S05]  /*11760*/  WARPSYNC.COLLECTIVE R15, `(.L_x_9639) ;  /* 0x000000000f087348 */ /* 0x000fea0003c00000 */
[----:B------:R0:W1:Y:S02]  /*11770*/  SHFL.UP P6, R14, R13, R12, R11 ;  /* 0x0400000c0d0e7389 */ /* 0x00006400000c000b */
[----:B01----:R-:W-:Y:S01]  /*11780*/  ENDCOLLECTIVE ;  /* 0x000000000000791b */ /* 0x003fe20003800000 */
.L_x_9639:
[----:B------:R-:W-:Y:S01]  /*11790*/  IMAD.MOV.U32 R12, RZ, RZ, 0x10 ;  /* 0x00000010ff0c7424 */ /* 0x000fe200078e00ff */
[----:B------:R-:W-:-:S05]  /*117a0*/  SEL R3, R14, RZ, P4 ;  /* 0x000000ff0e037207 */ /* 0x000fca0002000000 */
[----:B------:R-:W-:-:S04]  /*117b0*/  IMAD.IADD R3, R2, 0x1, R3 ;  /* 0x0000000102037824 */ /* 0x000fc800078e0203 */
[----:B------:R-:W-:-:S07]  /*117c0*/  IMAD.MOV.U32 R13, RZ, RZ, R3 ;  /* 0x000000ffff0d7224 */ /* 0x000fce00078e0003 */
[----:B------:R-:W-:Y:S05]  /*117d0*/  WARPSYNC.COLLECTIVE R15, `(.L_x_9640) ;  /* 0x000000000f087348 */ /* 0x000fea0003c00000 */
[----:B------:R0:W1:Y:S02]  /*117e0*/  SHFL.UP P6, R14, R13, R12, R11 ;  /* 0x0400000c0d0e7389 */ /* 0x00006400000c000b */
[----:B01----:R-:W-:Y:S01]  /*117f0*/  ENDCOLLECTIVE ;  /* 0x000000000000791b */ /* 0x003fe20003800000 */
.L_x_9640:
        /* <DEDUP_REMOVED lines=8> */
.L_x_9641:
[----:B------:R-:W-:Y:S05]  /*11880*/  BRA `(.L_x_9642) ;  /* 0xffffffc000d07947 */ /* 0x000fea000383ffff */
.L_x_9531:
[----:B------:R-:W-:Y:S01]  /*11890*/  BSSY B0, `(.L_x_9643) ;  /* 0x0000008000007945 */ /* 0x000fe20003800000 */
[----:B-----5:R-:W-:Y:S02]  /*118a0*/  IMAD.MOV.U32 R13, RZ, RZ, R4 ;  /* 0x000000ffff0d7224 */ /* 0x020fe400078e0004 */
[----:B------:R-:W-:Y:S02]  /*118b0*/  IMAD.MOV.U32 R12, RZ, RZ, 0x1 ;  /* 0x00000001ff0c7424 */ /* 0x000fe400078e00ff */
[----:B------:R-:W-:Y:S02]  /*118c0*/  IMAD.MOV.U32 R11, RZ, RZ, RZ ;  /* 0x000000ffff0b7224 */ /* 0x000fe400078e00ff */
[----:B------:R-:W-:-:S07]  /*118d0*/  IMAD.MOV.U32 R15, RZ, RZ, -0x1 ;  /* 0xffffffffff0f7424 */ /* 0x000fce00078e00ff */
[----:B01234-:R-:W-:Y:S05]  /*118e0*/  WARPSYNC.COLLECTIVE R15, `(.L_x_9644) ;  /* 0x000000000f087348 */ /* 0x01ffea0003c00000 */
[----:B------:R0:W0:Y:S02]  /*118f0*/  SHFL.UP P6, R14, R13, R12, R11 ;  /* 0x0400000c0d0e7389 */ /* 0x00002400000c000b */
[----:B01234-:R-:W-:Y:S01]  /*11900*/  ENDCOLLECTIVE ;  /* 0x000000000000791b */ /* 0x01ffe20003800000 */
.L_x_9644:
[----:B------:R-:W-:Y:S05]  /*11910*/  BSYNC B0 ;  /* 0x0000000000007941 */ /* 0x000fea0003800000 */
.L_x_9643:
        /* <DEDUP_REMOVED lines=8> */
.L_x_9645:
[----:B------:R-:W-:Y:S01]  /*119a0*/  IMAD.MOV.U32 R12, RZ, RZ, 0x4 ;  /* 0x00000004ff0c7424 */ /* 0x000fe200078e00ff */
[----:B------:R-:W-:-:S05]  /*119b0*/  SEL R0, R14, RZ, P2 ;  /* 0x000000ff0e007207 */ /* 0x000fca0001000000 */
[----:B------:R-:W-:-:S04]  /*119c0*/  IMAD.IADD R0, R13, 0x1, R0 ;  /* 0x000000010d007824 */ /* 0x000fc800078e0200 */
[----:B------:R-:W-:-:S07]  /*119d0*/  IMAD.MOV.U32 R13, RZ, RZ, R0 ;  /* 0x000000ffff0d7224 */ /* 0x000fce00078e0000 */
[----:B------:R-:W-:Y:S05]  /*119e0*/  WARPSYNC.COLLECTIVE R15, `(.L_x_9646) ;  /* 0x000000000f087348 */ /* 0x000fea0003c00000 */
[----:B------:R0:W1:Y:S02]  /*119f0*/  SHFL.UP P6, R14, R13, R12, R11 ;  /* 0x0400000c0d0e7389 */ /* 0x00006400000c000b */
[----:B01----:R-:W-:Y:S01]  /*11a00*/  ENDCOLLECTIVE ;  /* 0x000000000000791b */ /* 0x003fe20003800000 */
.L_x_9646:
[----:B------:R-:W-:Y:S01]  /*11a10*/  IMAD.MOV.U32 R12, RZ, RZ, 0x8 ;  /* 0x00000008ff0c7424 */ /* 0x000fe200078e00ff */
[----:B------:R-:W-:-:S05]  /*11a20*/  SEL R3, R14, RZ, P3 ;  /* 0x000000ff0e037207 */ /* 0x000fca0001800000 */
[----:B------:R-:W-:-:S04]  /*11a30*/  IMAD.IADD R2, R0, 0x1, R3 ;  /* 0x0000000100027824 */ /* 0x000fc800078e0203 */
[----:B------:R-:W-:-:S07]  /*11a40*/  IMAD.MOV.U32 R13, RZ, RZ, R2 ;  /* 0x000000ffff0d7224 */ /* 0x000fce00078e0002 */
[----:B------:R-:W-:Y:S05]  /*11a50*/  WARPSYNC.COLLECTIVE R15, `(.L_x_9647) ;  /* 0x000000000f087348 */ /* 0x000fea0003c00000 */
[----:B------:R0:W1:Y:S02]  /*11a60*/  SHFL.UP P6, R14, R13, R12, R11 ;  /* 0x0400000c0d0e7389 */ /* 0x00006400000c000b */
[----:B01----:R-:W-:Y:S01]  /*11a70*/  ENDCOLLECTIVE ;  /* 0x000000000000791b */ /* 0x003fe20003800000 */
.L_x_9647:
[----:B------:R-:W-:Y:S01]  /*11a80*/  IMAD.MOV.U32 R12, RZ, RZ, 0x10 ;  /* 0x00000010ff0c7424 */ /* 0x000fe200078e00ff */
[----:B------:R-:W-:-:S05]  /*11a90*/  SEL R3, R14, RZ, P4 ;  /* 0x000000ff0e037207 */ /* 0x000fca0002000000 */
[----:B------:R-:W-:-:S04]  /*11aa0*/  IMAD.IADD R3, R2, 0x1, R3 ;  /* 0x0000000102037824 */ /* 0x000fc800078e0203 */
[----:B------:R-:W-:-:S07]  /*11ab0*/  IMAD.MOV.U32 R13, RZ, RZ, R3 ;  /* 0x000000ffff0d7224 */ /* 0x000fce00078e0003 */
[----:B------:R-:W-:Y:S05]  /*11ac0*/  WARPSYNC.COLLECTIVE R15, `(.L_x_9648) ;  /* 0x000000000f087348 */ /* 0x000fea0003c00000 */
[----:B------:R0:W1:Y:S02]  /*11ad0*/  SHFL.UP P6, R14, R13, R12, R11 ;  /* 0x0400000c0d0e7389 */ /* 0x00006400000c000b */
[----:B01----:R-:W-:Y:S01]  /*11ae0*/  ENDCOLLECTIVE ;  /* 0x000000000000791b */ /* 0x003fe20003800000 */
.L_x_9648:
        /* <DEDUP_REMOVED lines=8> */
.L_x_9649:
[----:B------:R-:W-:Y:S05]  /*11b70*/  BRA `(.L_x_9650) ;  /* 0xffffffc000b07947 */ /* 0x000fea000383ffff */
.L_x_9533:
[----:B------:R-:W-:Y:S01]  /*11b80*/  BSSY B0, `(.L_x_9651) ;  /* 0x0000006000007945 */ /* 0x000fe20003800000 */
[----:B------:R-:W-:Y:S01]  /*11b90*/  PLOP3.LUT P6, PT, P6, PT, PT, 0x8, 0x0 ;  /* 0x000000000000781c */ /* 0x000fe200037ce170 */
[----:B------:R-:W-:-:S12]  /*11ba0*/  IMAD.MOV.U32 R15, RZ, RZ, -0x1 ;  /* 0xffffffffff0f7424 */ /* 0x000fd800078e00ff */
[----:B0123--:R-:W-:Y:S05]  /*11bb0*/  WARPSYNC.COLLECTIVE R15, `(.L_x_9652) ;  /* 0x000000000f087348 */ /* 0x00ffea0003c00000 */
[----:B------:R-:W-:Y:S01]  /*11bc0*/  VOTE.ANY R14, PT, P6 ;  /* 0x00000000000e7806 */ /* 0x000fe200030e0100 */
[----:B0123--:R-:W-:Y:S06]  /*11bd0*/  ENDCOLLECTIVE ;  /* 0x000000000000791b */ /* 0x00ffec0003800000 */
.L_x_9652:
[----:B------:R-:W-:Y:S05]  /*11be0*/  BSYNC B0 ;  /* 0x0000000000007941 */ /* 0x000fea0003800000 */
.L_x_9651:
        /* <DEDUP_REMOVED lines=9> */
.L_x_9653:
[----:B------:R-:W-:Y:S01]  /*11c80*/  MOV R4, R14 ;  /* 0x0000000e00047202 */ /* 0x000fe20000000f00 */
[----:B------:R-:W-:Y:S06]  /*11c90*/  BRA `(.L_x_9654) ;  /* 0xffffffc000a07947 */ /* 0x000fec000383ffff */
.L_x_9535:
[----:B------:R-:W-:Y:S01]  /*11ca0*/  BSSY B0, `(.L_x_9655) ;  /* 0x0000007000007945 */ /* 0x000fe20003800000 */
[----:B------:R-:W-:Y:S02]  /*11cb0*/  IMAD.MOV.U32 R13, RZ, RZ, R6 ;  /* 0x000000ffff0d7224 */ /* 0x000fe400078e0006 */
[----:B------:R-:W-:Y:S02]  /*11cc0*/  IMAD.MOV.U32 R11, RZ, RZ, 0x1f ;  /* 0x0000001fff0b7424 */ /* 0x000fe400078e00ff */
[----:B------:R-:W-:-:S07]  /*11cd0*/  IMAD.MOV.U32 R15, RZ, RZ, -0x1 ;  /* 0xffffffffff0f7424 */ /* 0x000fce00078e00ff */
[----:B01234-:R-:W-:Y:S05]  /*11ce0*/  WARPSYNC.COLLECTIVE R15, `(.L_x_9656) ;  /* 0x000000000f087348 */ /* 0x01ffea0003c00000 */
[----:B------:R0:W0:Y:S02]  /*11cf0*/  SHFL.IDX P6, R14, R13, R12, R11 ;  /* 0x0000000c0d0e7389 */ /* 0x00002400000c000b */
[----:B01234-:R-:W-:Y:S01]  /*11d00*/  ENDCOLLECTIVE ;  /* 0x000000000000791b */ /* 0x01ffe20003800000 */
.L_x_9656:
[----:B------:R-:W-:Y:S05]  /*11d10*/  BSYNC B0 ;  /* 0x0000000000007941 */ /* 0x000fea0003800000 */
.L_x_9655:
[----:B------:R-:W-:Y:S05]  /*11d20*/  BRA `(.L_x_9534) ;  /* 0xffffffc000987947 */ /* 0x000fea000383ffff */
.L_x_9539:
[----:B0-----:R0:W4:Y:S02]  /*11d30*/  SYNCS.PHASECHK.TRANS64.TRYWAIT P0, [R7+URZ+0x22820], R0 ;  /* 0x02282000070075a7 */ /* 0x001124000800017f */
[----:B----4-:R-:W-:Y:S05]  /*11d40*/  @!P0 NANOSLEEP.SYNCS 0x989680 ;  /* 0x009896800000895d */ /* 0x010fea0003900000 */
[----:B------:R-:W4:Y:S02]  /*11d50*/  @!P0 SYNCS.PHASECHK.TRANS64 P0, [R7+URZ+0x22820], R0 ;  /* 0x02282000070085a7 */ /* 0x000f24000800007f */
[----:B----4-:R-:W-:Y:S05]  /*11d60*/  @!P0 BRA `(.L_x_9539) ;  /* 0xfffffffc00f08947 */ /* 0x010fea000383ffff */
[----:B------:R-:W-:Y:S05]  /*11d70*/  BRA `(.L_x_9657) ;  /* 0xffffffc400847947 */ /* 0x000fea000383ffff */
.L_x_9540:
        /* <DEDUP_REMOVED lines=8> */
[----:B0123--:R-:W-:Y:S05]  /*11e00*/  WARPSYNC.COLLECTIVE R15, `(.L_x_9659) ;  /* 0x000000000f087348 */ /* 0x00ffea0003c00000 */
[----:B------:R4:W0:Y:S02]  /*11e10*/  SHFL.IDX P6, R14, R13, R12, R11 ;  /* 0x0000000c0d0e7389 */ /* 0x00082400000c000b */
[----:B01234-:R-:W-:Y:S01]  /*11e20*/  ENDCOLLECTIVE ;  /* 0x000000000000791b */ /* 0x01ffe20003800000 */
.L_x_9659:
[----:B------:R-:W-:Y:S05]  /*11e30*/  BSYNC B0 ;  /* 0x0000000000007941 */ /* 0x000fea0003800000 */
.L_x_9658:
[----:B------:R-:W-:Y:S05]  /*11e40*/  BRA `(.L_x_9660) ;  /* 0xffffffc4006c7947 */ /* 0x000fea000383ffff */
.L_x_9543:
[----:B------:R-:W-:Y:S01]  /*11e50*/  BSSY B1, `(.L_x_9661) ;  /* 0x0000006000017945 */ /* 0x000fe20003800000 */
[----:B------:R-:W-:-:S07]  /*11e60*/  IMAD.MOV.U32 R15, RZ, RZ, -0x1 ;  /* 0xffffffffff0f7424 */ /* 0x000fce00078e00ff */
[----:B0123--:R-:W-:Y:S05]  /*11e70*/  WARPSYNC.COLLECTIVE R15, `(.L_x_9662) ;  /* 0x000000000f0c7348 */ /* 0x00ffea0003c00000 */
[----:B------:R-:W-:Y:S02]  /*11e80*/  ELECT P6, UR62, PT ;  /* 0x00000000003e782f */ /* 0x000fe400038c0000 */
[----:B------:R-:W-:Y:S01]  /*11e90*/  MOV R14, UR62 ;  /* 0x0000003e000e7c02 */ /* 0x000fe20008000f00 */
[----:B0123--:R-:W-:Y:S10]  /*11ea0*/  ENDCOLLECTIVE ;  /* 0x000000000000791b */ /* 0x00fff40003800000 */
.L_x_9662:
[----:B------:R-:W-:Y:S05]  /*11eb0*/  BSYNC B1 ;  /* 0x0000000000017941 */ /* 0x000fea0003800000 */
.L_x_9661:
[----:B------:R-:W-:Y:S05]  /*11ec0*/  BRA `(.L_x_9663) ;  /* 0xffffffc400647947 */ /* 0x000fea000383ffff */
.L_x_9545:
[----:B0-----:R0:W4:Y:S02]  /*11ed0*/  SYNCS.PHASECHK.TRANS64.TRYWAIT P1, [R5+URZ+0x22840], R0 ;  /* 0x02284000050075a7 */ /* 0x001124000802017f */
[----:B----4-:R-:W-:Y:S05]  /*11ee0*/  @!P1 NANOSLEEP.SYNCS 0x989680 ;  /* 0x009896800000995d */ /* 0x010fea0003900000 */
[----:B------:R-:W4:Y:S02]  /*11ef0*/  @!P1 SYNCS.PHASECHK.TRANS64 P1, [R5+URZ+0x22840], R0 ;  /* 0x02284000050095a7 */ /* 0x000f24000802007f */
[----:B----4-:R-:W-:Y:S05]  /*11f00*/  @!P1 BRA `(.L_x_9545) ;  /* 0xfffffffc00f09947 */ /* 0x010fea000383ffff */
[----:B------:R-:W-:Y:S05]  /*11f10*/  BRA `(.L_x_9664) ;  /* 0xffffffc400847947 */ /* 0x000fea000383ffff */
.L_x_9547:
[----:B----4-:R4:W0:Y:S02]  /*11f20*/  SYNCS.PHASECHK.TRANS64.TRYWAIT P1, [R3+URZ+0x22840], R2 ;  /* 0x02284002030075a7 */ /* 0x010824000802017f */
[----:B0-----:R-:W-:Y:S05]  /*11f30*/  @!P1 NANOSLEEP.SYNCS 0x989680 ;  /* 0x009896800000995d */ /* 0x001fea0003900000 */
[----:B------:R-:W0:Y:S02]  /*11f40*/  @!P1 SYNCS.PHASECHK.TRANS64 P1, [R3+URZ+0x22840], R2 ;  /* 0x02284002030095a7 */ /* 0x000e24000802007f */
[----:B0-----:R-:W-:Y:S05]  /*11f50*/  @!P1 BRA `(.L_x_9547) ;  /* 0xfffffffc00f09947 */ /* 0x001fea000383ffff */
[----:B------:R-:W-:Y:S05]  /*11f60*/  BRA `(.L_x_9665) ;  /* 0xffffffc400907947 */ /* 0x000fea000383ffff */
.L_x_9549:
[----:B------:R0:W0:Y:S02]  /*11f70*/  SYNCS.PHASECHK.TRANS64.TRYWAIT P1, [R5+URZ+0x22860], R0 ;  /* 0x02286000050075a7 */ /* 0x000024000802017f */
[----:B0-----:R-:W-:Y:S05]  /*11f80*/  @!P1 NANOSLEEP.SYNCS 0x989680 ;  /* 0x009896800000995d */ /* 0x001fea0003900000 */
[----:B------:R-:W0:Y:S02]  /*11f90*/  @!P1 SYNCS.PHASECHK.TRANS64 P1, [R5+URZ+0x22860], R0 ;  /* 0x02286000050095a7 */ /* 0x000e24000802007f */
[----:B0-----:R-:W-:Y:S05]  /*11fa0*/  @!P1 BRA `(.L_x_9549) ;  /* 0xfffffffc00f09947 */ /* 0x001fea000383ffff */
[----:B------:R-:W-:Y:S05]  /*11fb0*/  BRA `(.L_x_9666) ;  /* 0xffffffc4008c7947 */ /* 0x000fea000383ffff */
.L_x_9667:
        /* <DEDUP_REMOVED lines=12> */
.L_x_15664:


//--------------------- .text._ZN7cutlass13device_kernelIN5flash11enable_sm90INS1_16FlashAttnFwdSm90INS1_25CollectiveMainloopFwdSm90ILi2EN4cute5tupleIJNS5_1CILi1EEES8_S8_EEENS6_IJNS7_ILi128EEENS7_ILi96EEENS7_ILi64EEEEEELi256ENS_6half_tEfNS_4arch4Sm90ELb0ELb0ELb1ELb1ELb1ELb1ELb0ELb1ELb0ELb1ELb0ELb0EEENS1_21CollectiveEpilogueFwdINS6_IJSA_NS7_ILi256EEESB_EEES9_SE_SG_Li256ELb1ELb1ELb0ELb0EEENS1_36VarlenDynamicPersistentTileSchedulerILi128ELi96ELi256ELi128ELb0ELb1ELb1ELb0ELb1ELb1EEEEEEEEEvNT_6ParamsE --------------------------
	.section	.text._ZN7cutlass13device_kernelIN5flash11enable_sm90INS1_16FlashAttnFwdSm90INS1_25CollectiveMainloopFwdSm90ILi2EN4cute5tupleIJNS5_1CILi1EEES8_S8_EEENS6_IJNS7_ILi128EEENS7_ILi96EEENS7_ILi64EEEEEELi256ENS_6half_tEfNS_4arch4Sm90ELb0ELb0ELb1ELb1ELb1ELb1ELb0ELb1ELb0ELb1ELb0ELb0EEENS1_21CollectiveEpilogueFwdINS6_IJSA_NS7_ILi256EEESB_EEES9_SE_SG_Li256ELb1ELb1ELb0ELb0EEENS1_36VarlenDynamicPersistentTileSchedulerILi128ELi96ELi256ELi128ELb0ELb1ELb1ELb0ELb1ELb1EEEEEEEEEvNT_6ParamsE,"ax",@progbits
	.align	128
.text._ZN7cutlass13device_kernelIN5flash11enable_sm90INS1_16FlashAttnFwdSm90INS1_25CollectiveMainloopFwdSm90ILi2EN4cute5tupleIJNS5_1CILi1EEES8_S8_EEENS6_IJNS7_ILi128EEENS7_ILi96EEENS7_ILi64EEEEEELi256ENS_6half_tEfNS_4arch4Sm90ELb0ELb0ELb1ELb1ELb1ELb1ELb0ELb1ELb0ELb1ELb0ELb0EEENS1_21CollectiveEpilogueFwdINS6_IJSA_NS7_ILi256EEESB_EEES9_SE_SG_Li256ELb1ELb1ELb0ELb0EEENS1_36VarlenDynamicPersistentTileSchedulerILi128ELi96ELi256ELi128ELb0ELb1ELb1ELb0ELb1ELb1EEEEEEEEEvNT_6ParamsE:
        .type           _ZN7cutlass13device_kernelIN5flash11enable_sm90INS1_16FlashAttnFwdSm90INS1_25CollectiveMainloopFwdSm90ILi2EN4cute5tupleIJNS5_1CILi1EEES8_S8_EEENS6_IJNS7_ILi128EEENS7_ILi96EEENS7_ILi64EEEEEELi256ENS_6half_tEfNS_4arch4Sm90ELb0ELb0ELb1ELb1ELb1ELb1ELb0ELb1ELb0ELb1ELb0ELb0EEENS1_21CollectiveEpilogueFwdINS6_IJSA_NS7_ILi256EEESB_EEES9_SE_SG_Li256ELb1ELb1ELb0ELb0EEENS1_36VarlenDynamicPersistentTileSchedulerILi128ELi96ELi256ELi128ELb0ELb1ELb1ELb0ELb1ELb1EEEEEEEEEvNT_6ParamsE,@function
        .size           _ZN7cutlass13device_kernelIN5flash11enable_sm90INS1_16FlashAttnFwdSm90INS1_25CollectiveMainloopFwdSm90ILi2EN4cute5tupleIJNS5_1CILi1EEES8_S8_EEENS6_IJNS7_ILi128EEENS7_ILi96EEENS7_ILi64EEEEEELi256ENS_6half_tEfNS_4arch4Sm90ELb0ELb0ELb1ELb1ELb1ELb1ELb0ELb1ELb0ELb1ELb0ELb0EEENS1_21CollectiveEpilogueFwdINS6_IJSA_NS7_ILi256EEESB_EEES9_SE_SG_Li256ELb1ELb1ELb0ELb0EEENS1_36VarlenDynamicPersistentTileSchedulerILi128ELi96ELi256ELi128ELb0ELb1ELb1ELb0ELb1ELb1EEEEEEEEEvNT_6ParamsE,(.L_x_15665 - _ZN7cutlass13device_kernelIN5flash11enable_sm90INS1_16FlashAttnFwdSm90INS1_25CollectiveMainloopFwdSm90ILi2EN4cute5tupleIJNS5_1CILi1EEES8_S8_EEENS6_IJNS7_ILi128EEENS7_ILi96EEENS7_ILi64EEEEEELi256ENS_6half_tEfNS_4arch4Sm90ELb0ELb0ELb1ELb1ELb1ELb1ELb0ELb1ELb0ELb1ELb0ELb0EEENS1_21CollectiveEpilogueFwdINS6_IJSA_NS7_ILi256EEESB_EEES9_SE_SG_Li256ELb1ELb1ELb0ELb0EEENS1_36VarlenDynamicPersistentTileSchedulerILi128ELi96ELi256ELi128ELb0ELb1ELb1ELb0ELb1ELb1EEEEEEEEEvNT_6ParamsE)
        .other          _ZN7cutlass13device_kernelIN5flash11enable_sm90INS1_16FlashAttnFwdSm90INS1_25CollectiveMainloopFwdSm90ILi2EN4cute5tupleIJNS5_1CILi1EEES8_S8_EEENS6_IJNS7_ILi128EEENS7_ILi96EEENS7_ILi64EEEEEELi256ENS_6half_tEfNS_4arch4Sm90ELb0ELb0ELb1ELb1ELb1ELb1ELb0ELb1ELb0ELb1ELb0ELb0EEENS1_21CollectiveEpilogueFwdINS6_IJSA_NS7_ILi256EEESB_EEES9_SE_SG_Li256ELb1ELb1ELb0ELb0EEENS1_36VarlenDynamicPersistentTileSchedulerILi128ELi96ELi256ELi128ELb0ELb1ELb1ELb0ELb1ELb1EEEEEEEEEvNT_6ParamsE,@"STO_CUDA_ENTRY STV_DEFAULT"
_ZN7cutlass13device_kernelIN5flash11enable_sm90INS1_16FlashAttnFwdSm90INS1_25CollectiveMainloopFwdSm90ILi2EN4cute5tupleIJNS5_1CILi1EEES8_S8_EEENS6_IJNS7_ILi128EEENS7_ILi96EEENS7_ILi64EEEEEELi256ENS_6half_tEfNS_4arch4Sm90ELb0ELb0ELb1ELb1ELb1ELb1ELb0ELb1ELb0ELb1ELb0ELb0EEENS1_21CollectiveEpilogueFwdINS6_IJSA_NS7_ILi256EEESB_EEES9_SE_SG_Li256ELb1ELb1ELb0ELb0EEENS1_36VarlenDynamicPersistentTileSchedulerILi128ELi96ELi256ELi128ELb0ELb1ELb1ELb0ELb1ELb1EEEEEEEEEvNT_6ParamsE:
        /* <DEDUP_REMOVED lines=17> */
.L_x_9669:
[----:B------:R-:W-:Y:S05]  /*0110*/  BSYNC B0 ;  /* 0x0000000000007941 */ /* 0x000fea0003800000 */
.L_x_9668:
[----:B------:R-:W-:Y:S01]  /*0120*/  VOTEU.ANY UP0, P0 ;  /* 0x00000000003f7886 */ /* 0x000fe20000000100 */
[----:B------:R-:W0:Y:S01]  /*0130*/  SHFL.IDX PT, R3, R2, RZ, 0x1f ;  /* 0x00001fff02037589 */ /* 0x000e2200000e0000 */
[----:B------:R-:W-:Y:S01]  /*0140*/  UMOV UR4, 0x80 ;  /* 0x0000008000047882 */ /* 0x000fe20000000000 */
[----:B------:R-:W-:Y:S01]  /*0150*/  UMOV UR7, 0x100 ;  /* 0x0000010000077882 */ /* 0x000fe20000000000 */
[----:B------:R-:W-:Y:S01]  /*0160*/  SHF.R.U32.HI R4, RZ, 0x7, R0 ;  /* 0x00000007ff047819 */ /* 0x000fe20000011600 */
[----:B------:R-:W1:Y:S01]  /*0170*/  @UP0 S2UR UR8, SR_CgaCtaId ;  /* 0x00000000000809c3 */ /* 0x000e620000008800 */
[----:B------:R-:W-:Y:S01]  /*0180*/  @UP0 UMOV UR6, 0x400 ;  /* 0x0000040000060882 */ /* 0x000fe20000000000 */
[----:B------:R-:W-:-:S04]  /*0190*/  @UP0 UIADD3 UR4, -UR4, 0x100000, URZ ;  /* 0x0010000004040890 */ /* 0x000fc8000fffe13f */
[----:B------:R-:W-:Y:S02]  /*01a0*/  @UP0 USHF.L.U32 UR5, UR4, 0xb, URZ ;  /* 0x0000000b04050899 */ /* 0x000fe4000800063f */
[----:B------:R-:W-:Y:S01]  /*01b0*/  @UP0 USHF.L.U32 UR4, UR4, 0x1, URZ ;  /* 0x0000000104040899 */ /* 0x000fe2000800063f */
[----:B------:R-:W-:Y:S01]  /*01c0*/  VOTEU.ANY UP1, P0 ;  /* 0x00000000003f7886 */ /* 0x000fe20000020100 */
[----:B0-----:R-:W-:Y:S02]  /*01d0*/  ISETP.NE.AND P1, PT, R3, RZ, PT ;  /* 0x000000ff0300720c */ /* 0x001fe40003f25270 */
[----:B------:R0:W2:Y:S01]  /*01e0*/  SHFL.IDX PT, R3, R4, RZ, 0x1f ;  /* 0x00001fff04037589 */ /* 0x0000a200000e0000 */
[----:B-1----:R-:W-:Y:S02]  /*01f0*/  @UP0 ULEA UR8, UR8, UR6, 0x18 ;  /* 0x0000000608080291 */ /* 0x002fe4000f8ec03f */
[----:B------:R-:W-:-:S04]  /*0200*/  @UP0 UIADD3 UR6, -UR7, 0x100000, URZ ;  /* 0x0010000007060890 */ /* 0x000fc8000fffe13f */
[----:B------:R-:W-:Y:S02]  /*0210*/  @UP0 USHF.L.U32 UR7, UR6, 0xb, URZ ;  /* 0x0000000b06070899 */ /* 0x000fe4000800063f */
[----:B------:R-:W-:Y:S01]  /*0220*/  @UP0 USHF.L.U32 UR6, UR6, 0x1, URZ ;  /* 0x0000000106060899 */ /* 0x000fe2000800063f */
[----:B------:R-:W-:Y:S01]  /*0230*/  VOTEU.ANY UP0, P0 ;  /* 0x00000000003f7886 */ /* 0x000fe20000000100 */
[----:B------:R-:W1:Y:S04]  /*0240*/  FENCE.VIEW.ASYNC.S ;  /* 0x00000000000073c6 */ /* 0x000e680000000000 */
[----:B-1----:R0:W1:Y:S06]  /*0250*/  @UP0 SYNCS.EXCH.64 URZ, [UR8+0x22800], UR4 ;  /* 0x02280004083f05b2 */ /* 0x00206c0008000100 */
[----:B------:R0:W3:Y:S02]  /*0260*/  @UP1 SYNCS.EXCH.64 URZ, [UR8+0x22820], UR6 ;  /* 0x02282006083f15b2 */ /* 0x0000e40008000100 */
        /* <DEDUP_REMOVED lines=17> */
[----:B------:R0:W0:Y:S01]  /*0380*/  SYNCS.EXCH.64 URZ, [UR8+0x22848], UR6 ;  /* 0x02284806083f75b2 */ /* 0x0000220008000100 */
[----:B------:R-:W-:Y:S01]  /*0390*/  NOP ;  /* 0x0000000000007918 */ /* 0x000fe20000000000 */
.L_x_9670:
        /* <DEDUP_REMOVED lines=22> */
.L_x_9671:
        /* <DEDUP_REMOVED lines=18> */
.L_x_9672:
        /* <DEDUP_REMOVED lines=22> */
.L_x_9673:
        /* <DEDUP_REMOVED lines=22> */
.L_x_9674:
[----:B--2---:R-:W-:Y:S01]  /*08e0*/  ISETP.NE.AND P0, PT, R3, RZ, PT ;  /* 0x000000ff0300720c */ /* 0x004fe20003f05270 */
[----:B------:R-:W-:Y:S01]  /*08f0*/  IMAD.MOV.U32 R3, RZ, RZ, 0x1 ;  /* 0x00000001ff037424 */ /* 0x000fe200078e00ff */
[----:B------:R-:W-:Y:S01]  /*0900*/  NOP ;  /* 0x0000000000007918 */ /* 0x000fe20000000000 */
[----:B------:R-:W-:Y:S01]  /*0910*/  ULDC.64 UR40, c[0x0][0x208] ;  /* 0x0000820000287ab9 */ /* 0x000fe20000000a00 */
[----:B------:R-:W-:Y:S02]  /*0920*/  BSSY B9, `(.L_x_9675) ;  /* 0x0001697000097945 */ /* 0x000fe40003800000 */
[----:B------:R-:W-:-:S05]  /*0930*/  SEL R3, R3, 0x2, !P0 ;  /* 0x0000000203037807 */ /* 0x000fca0004000000 */
[----:B------:R2:W-:Y:S01]  /*0940*/  STL [R1], R3 ;  /* 0x0000000301007387 */ /* 0x0005e20000100800 */
[----:B01-34-:R-:W-:Y:S06]  /*0950*/  BAR.SYNC.DEFER_BLOCKING 0x0 ;  /* 0x0000000000007b1d */ /* 0x01bfec0000010000 */
[----:B------:R-:W-:Y:S05]  /*0960*/  @!P0 BRA `(.L_x_9676) ;  /* 0x0000010000888947 */ /* 0x000fea0003800000 */
.L_x_9677:
[----:B------:R-:W-:-:S08]  /*0970*/  NOP ;  /* 0x0000000000007918 */ /* 0x000fd00000000000 */
[----:B------:R-:W0:Y:S02]  /*0980*/  USETMAXREG.TRY_ALLOC.CTAPOOL UP0, 0xe8 ;  /* 0x000000e8000079c8 */ /* 0x000e240008000600 */
[----:B0-----:R-:W-:-:S13]  /*0990*/  PLOP3.LUT P0, PT, PT, PT, UP0, 0x80, 0x0 ;  /* 0x000000000000781c */ /* 0x001fda0003f0f008 */
[----:B------:R-:W-:Y:S05]  /*09a0*/  @!P0 BRA `(.L_x_9677) ;  /* 0xfffffffc00f08947 */ /* 0x000fea000383ffff */
[----:B--2---:R-:W-:Y:S01]  /*09b0*/  SHF.R.U32.HI R3, RZ, 0x7, R0 ;  /* 0x00000007ff037819 */ /* 0x004fe20000011600 */
[----:B------:R-:W0:Y:S01]  /*09c0*/  S2R R2, SR_CgaCtaId ;  /* 0x0000000000027919 */ /* 0x000e220000008800 */
[----:B------:R-:W-:Y:S01]  /*09d0*/  MOV R19, 0x400 ;  /* 0x0000040000137802 */ /* 0x000fe20000000f00 */
[----:B------:R-:W-:Y:S01]  /*09e0*/  ULDC UR4, c[0x0][0xc3c] ;  /* 0x00030f0000047ab9 */ /* 0x000fe20000000800 */
[----:B------:R-:W-:Y:S06]  /*09f0*/  BAR.ARV 0x8, 0x180 ;  /* 0x0206000000007b1d */ /* 0x000fec0000002000 */
[----:B------:R-:W-:-:S13]  /*0a00*/  ISETP.NE.AND P0, PT, R3, 0x1, PT ;  /* 0x000000010300780c */ /* 0x000fda0003f05270 */
[----:B------:R-:W-:Y:S08]  /*0a10*/  @!P0 BAR.ARV 0x9, 0x100 ;  /* 0x0244000000008b1d */ /* 0x000ff00000002000 */
[----:B------:R-:W-:Y:S01]  /*0a20*/  BAR.SYNC.DEFER_BLOCKING 0x5, 0x180 ;  /* 0x0146000000007b1d */ /* 0x000fe20000010000 */
[----:B0-----:R-:W-:-:S05]  /*0a30*/  LEA R19, R2, R19, 0x18 ;  /* 0x0000001302137211 */ /* 0x001fca00078ec0ff */
[----:B------:R-:W0:Y:S02]  /*0a40*/  LDS.128 R72, [R19+0x228d0] ;  /* 0x0228d00013487984 */ /* 0x000e240000000c00 */
[----:B------:R-:W-:Y:S06]  /*0a50*/  BAR.ARV 0x4, 0x180 ;  /* 0x0106000000007b1d */ /* 0x000fec0000002000 */
[----:B0-----:R-:W-:-:S13]  /*0a60*/  ISETP.GE.AND P0, PT, R75, UR4, PT ;  /* 0x000000044b007c0c */ /* 0x001fda000bf06270 */
[----:B------:R-:W-:Y:S05]  /*0a70*/  @P0 BRA `(.L_x_9678) ;  /* 0x0000016800040947 */ /* 0x000fea0003800000 */
[----:B------:R-:W2:Y:S01]  /*0a80*/  LDL.LU R13, [R1] ;  /* 0x00000000010d7983 */ /* 0x000ea20000300800 */
[----:B------:R-:W-:Y:S01]  /*0a90*/  VIADD R12, R0, 0xffffff80 ;  /* 0xffffff80000c7836 */ /* 0x000fe20000000000 */
[----:B------:R-:W-:Y:S01]  /*0aa0*/  CS2R R202, SRZ ;  /* 0x0000000000ca7805 */ /* 0x000fe2000001ff00 */
[----:B------:R-:W-:Y:S02]  /*0ab0*/  IMAD.MOV.U32 R18, RZ, RZ, RZ ;  /* 0x000000ffff127224 */ /* 0x000fe400078e00ff */
[----:B------:R-:W-:Y:S01]  /*0ac0*/  IMAD.MOV.U32 R212, RZ, RZ, RZ ;  /* 0x000000ffffd47224 */ /* 0x000fe200078e00ff */
[----:B------:R-:W-:-:S04]  /*0ad0*/  SHF.R.S32.HI R0, RZ, 0x1f, R12 ;  /* 0x0000001fff007819 */ /* 0x000fc8000001140c */
[----:B------:R-:W-:-:S04]  /*0ae0*/  LEA.HI R2, R0, R12, RZ, 0x7 ;  /* 0x0000000c00027211 */ /* 0x000fc800078f38ff */
[----:B------:R-:W-:Y:S02]  /*0af0*/  LOP3.LUT R3, R2, 0xffffff80, RZ, 0xc0, !PT ;  /* 0xffffff8002037812 */ /* 0x000fe400078ec0ff */
[----:B------:R-:W-:-:S03]  /*0b00*/  SHF.R.S32.HI R14, RZ, 0x7, R2 ;  /* 0x00000007ff0e7819 */ /* 0x000fc60000011402 */
[----:B------:R-:W-:Y:S01]  /*0b10*/  IMAD.IADD R11, R12, 0x1, -R3 ;  /* 0x000000010c0b7824 */ /* 0x000fe200078e0a03 */
[----:B------:R-:W-:-:S04]  /*0b20*/  LEA.HI R2, R2, R14, RZ, 0x1 ;  /* 0x0000000e02027211 */ /* 0x000fc800078f08ff */
[----:B------:R-:W-:Y:S02]  /*0b30*/  SHF.R.S32.HI R7, RZ, 0x1f, R11 ;  /* 0x0000001fff077819 */ /* 0x000fe4000001140b */
[----:B------:R-:W-:Y:S02]  /*0b40*/  LOP3.LUT R2, R2, 0x3fffffe, RZ, 0xc0, !PT ;  /* 0x03fffffe02027812 */ /* 0x000fe400078ec0ff */
[CC--:B------:R-:W-:Y:S02]  /*0b50*/  LEA.HI R8, R7.reuse, R11.reuse, RZ, 0x2 ;  /* 0x0000000b07087211 */ /* 0x0c0fe400078f10ff */
[----:B------:R-:W-:Y:S01]  /*0b60*/  LEA.HI R7, R7, R11, RZ, 0x5 ;  /* 0x0000000b07077211 */ /* 0x000fe200078f28ff */
[----:B------:R-:W-:Y:S01]  /*0b70*/  IMAD.IADD R2, R14, 0x1, -R2 ;  /* 0x000000010e027824 */ /* 0x000fe200078e0a02 */
[--C-:B------:R-:W-:Y:S02]  /*0b80*/  SHF.R.S32.HI R4, RZ, 0x2, R8.reuse ;  /* 0x00000002ff047819 */ /* 0x100fe40000011408 */
[----:B------:R-:W-:-:S02]  /*0b90*/  SHF.R.S32.HI R3, RZ, 0x1f, R8 ;  /* 0x0000001fff037819 */ /* 0x000fc40000011408 */
[----:B------:R-:W-:Y:S02]  /*0ba0*/  SHF.R.S32.HI R7, RZ, 0x5, R7 ;  /* 0x00000005ff077819 */ /* 0x000fe40000011407 */
[----:B------:R-:W-:Y:S02]  /*0bb0*/  LEA.HI R5, R3, R4, RZ, 0x3 ;  /* 0x0000000403057211 */ /* 0x000fe400078f18ff */
[CC--:B------:R-:W-:Y:S02]  /*0bc0*/  LEA.HI R3, R0.reuse, R12.reuse, RZ, 0x4 ;  /* 0x0000000c00037211 */ /* 0x0c0fe400078f20ff */
[----:B------:R-:W-:Y:S02]  /*0bd0*/  LOP3.LUT R9, R5, 0xfffffff8, RZ, 0xc0, !PT ;  /* 0xfffffff805097812 */ /* 0x000fe400078ec0ff */
[----:B------:R-:W-:Y:S02]  /*0be0*/  SHF.R.S32.HI R6, RZ, 0x4, R3 ;  /* 0x00000004ff067819 */ /* 0x000fe40000011403 */
[----:B------:R-:W-:Y:S01]  /*0bf0*/  LEA.HI R5, R0, R12, RZ, 0x5 ;  /* 0x0000000c00057211 */ /* 0x000fe200078f28ff */
[----:B------:R-:W-:Y:S01]  /*0c00*/  IMAD.IADD R10, R4, 0x1, -R9 ;  /* 0x00000001040a7824 */ /* 0x000fe200078e0a09 */
[----:B------:R-:W-:-:S02]  /*0c10*/  LOP3.LUT R4, R3, 0x3fffff0, RZ, 0xc0, !PT ;  /* 0x03fffff003047812 */ /* 0x000fc400078ec0ff */
[----:B------:R-:W-:Y:S01]  /*0c20*/  LEA.HI R3, R3, R6, RZ, 0x1 ;  /* 0x0000000603037211 */ /* 0x000fe200078f08ff */
[----:B------:R-:W-:Y:S01]  /*0c30*/  IMAD R7, R7, 0x10, R10 ;  /* 0x0000001007077824 */ /* 0x000fe200078e020a */
[----:B------:R-:W-:Y:S02]  /*0c40*/  SHF.R.S32.HI R15, RZ, 0x5, R5 ;  /* 0x00000005ff0f7819 */ /* 0x000fe40000011405 */
[----:B------:R-:W-:Y:S02]  /*0c50*/  LOP3.LUT R3, R3, 0x1ffffffe, RZ, 0xc0, !PT ;  /* 0x1ffffffe03037812 */ /* 0x000fe400078ec0ff */
[----:B------:R-:W-:Y:S02]  /*0c60*/  IADD3 R4, R12, -R4, RZ ;  /* 0x800000040c047210 */ /* 0x000fe40007ffe0ff */
[----:B------:R-:W-:Y:S01]  /*0c70*/  LOP3.LUT R8, R8, 0x7ffffffc, RZ, 0xc0, !PT ;  /* 0x7ffffffc08087812 */ /* 0x000fe200078ec0ff */
[----:B------:R-:W-:Y:S01]  /*0c80*/  IMAD.IADD R3, R6, 0x1, -R3 ;  /* 0x0000000106037824 */ /* 0x000fe200078e0a03 */
[----:B------:R-:W-:Y:S01]  /*0c90*/  LEA R6, R2, R7, 0x6 ;  /* 0x0000000702067211 */ /* 0x000fe200078e30ff */
[----:B------:R-:W-:Y:S01]  /*0ca0*/  IMAD R4, R15, 0x10, R4 ;  /* 0x000000100f047824 */ /* 0x000fe200078e0204 */
[----:B------:R-:W-:-:S02]  /*0cb0*/  LEA.HI R2, R0, R12, RZ, 0x2 ;  /* 0x0000000c00027211 */ /* 0x000fc400078f10ff */
[----:B------:R-:W-:Y:S01]  /*0cc0*/  LEA.HI R0, R0, R12, RZ, 0x3 ;  /* 0x0000000c00007211 */ /* 0x000fe200078f18ff */
[----:B------:R-:W-:Y:S01]  /*0cd0*/  IMAD R5, R4, 0x8, R3 ;  /* 0x0000000804057824 */ /* 0x000fe200078e0203 */
[--C-:B------:R-:W-:Y:S01]  /*0ce0*/  SHF.R.S32.HI R200, RZ, 0x2, R2.reuse ;  /* 0x00000002ffc87819 */ /* 0x100fe20000011402 */
[----:B------:R-:W-:Y:S01]  /*0cf0*/  STL [R1+0x50], R6 ;  /* 0x0000500601007387 */ /* 0x000fe20000100800 */
[----:B------:R-:W-:Y:S02]  /*0d00*/  SHF.R.S32.HI R3, RZ, 0x1f, R2 ;  /* 0x0000001fff037819 */ /* 0x000fe40000011402 */
[----:B------:R-:W-:Y:S01]  /*0d10*/  SHF.R.S32.HI R4, RZ, 0x3, R0 ;  /* 0x00000003ff047819 */ /* 0x000fe20000011400 */
[----:B------:R-:W-:Y:S01]  /*0d20*/  VIADD R7, R200, 0x40 ;  /* 0x00000040c8077836 */ /* 0x000fe20000000000 */
[----:B------:R-:W-:Y:S01]  /*0d30*/  LOP3.LUT R0, R0, 0xfffffff8, RZ, 0xc0, !PT ;  /* 0xfffffff800007812 */ /* 0x000fe200078ec0ff */
[----:B------:R-:W-:Y:S01]  /*0d40*/  STL [R1+0x30], RZ ;  /* 0x000030ff01007387 */ /* 0x000fe20000100800 */
[----:B------:R-:W-:-:S02]  /*0d50*/  LOP3.LUT R2, R2, 0xfffffffc, RZ, 0xc0, !PT ;  /* 0xfffffffc02027812 */ /* 0x000fc400078ec0ff */
[----:B------:R-:W-:Y:S01]  /*0d60*/  LEA.HI R3, R3, R200, RZ, 0x3 ;  /* 0x000000c803037211 */ /* 0x000fe200078f18ff */
[C---:B------:R-:W-:Y:S01]  /*0d70*/  IMAD.IADD R9, R12.reuse, 0x1, -R0 ;  /* 0x000000010c097824 */ /* 0x040fe200078e0a00 */
[----:B------:R-:W-:Y:S01]  /*0d80*/  SHF.L.U32 R229, R7, 0x6, RZ ;  /* 0x0000000607e57819 */ /* 0x000fe200000006ff */
[----:B------:R-:W-:Y:S01]  /*0d90*/  IMAD.IADD R4, R12, 0x1, -R2 ;  /* 0x000000010c047824 */ /* 0x000fe200078e0a02 */
[----:B------:R-:W-:Y:S01]  /*0da0*/  LOP3.LUT R3, R3, 0xfffffff8, RZ, 0xc0, !PT ;  /* 0xfffffff803037812 */ /* 0x000fe200078ec0ff */
[----:B------:R-:W-:Y:S01]  /*0db0*/  IMAD.SHL.U32 R213, R9, 0x8, RZ ;  /* 0x0000000809d57824 */ /* 0x000fe200078e00ff */
[----:B------:R-:W-:Y:S01]  /*0dc0*/  SHF.R.S32.HI R2, RZ, 0x1f, R7 ;  /* 0x0000001fff027819 */ /* 0x000fe20000011407 */
[C---:B------:R-:W-:Y:S01]  /*0dd0*/  IMAD.SHL.U32 R16, R4.reuse, 0x8, RZ ;  /* 0x0000000804107824 */ /* 0x040fe200078e00ff */
[----:B------:R-:W-:Y:S01]  /*0de0*/  LEA.HI R0, R4, R4, RZ, 0x1 ;  /* 0x0000000404007211 */ /* 0x000fe200078f08ff */
[----:B------:R-:W-:Y:S01]  /*0df0*/  IMAD.IADD R9, R200, 0x1, -R3 ;  /* 0x00000001c8097824 */ /* 0x000fe200078e0a03 */
[----:B------:R-:W-:Y:S01]  /*0e00*/  LEA.HI R3, R2, R7, RZ, 0x3 ;  /* 0x0000000702037211 */ /* 0x000fe200078f18ff */
[----:B------:R-:W-:Y:S01]  /*0e10*/  IMAD.SHL.U32 R22, R4, 0x4, RZ ;  /* 0x0000000404167824 */ /* 0x000fe200078e00ff */
[----:B------:R-:W-:Y:S01]  /*0e20*/  LOP3.LUT R0, R0, 0x1ffffffe, RZ, 0xc0, !PT ;  /* 0x1ffffffe00007812 */ /* 0x000fe200078ec0ff */
[----:B------:R-:W-:Y:S01]  /*0e30*/  VIADD R12, R213, 0x80 ;  /* 0x00000080d50c7836 */ /* 0x000fe20000000000 */
[----:B------:R-:W-:Y:S01]  /*0e40*/  LOP3.LUT R229, R229, 0x1c0, RZ, 0xc0, !PT ;  /* 0x000001c0e5e57812 */ /* 0x000fe200078ec0ff */
[----:B------:R-:W-:Y:S01]  /*0e50*/  IMAD.SHL.U32 R3, R3, 0x40, RZ ;  /* 0x0000004003037824 */ /* 0x000fe200078e00ff */
[----:B------:R0:W-:Y:S01]  /*0e60*/  STL [R1+0x38], R9 ;  /* 0x0000380901007387 */ /* 0x0001e20000100800 */
[----:B------:R-:W-:Y:S01]  /*0e70*/  VIADD R10, R213, 0xc0 ;  /* 0x000000c0d50a7836 */ /* 0x000fe20000000000 */
[----:B------:R-:W-:Y:S01]  /*0e80*/  SHF.R.S32.HI R7, RZ, 0x1f, R213 ;  /* 0x0000001fff077819 */ /* 0x000fe200000114d5 */
[----:B------:R-:W-:Y:S01]  /*0e90*/  VIADD R204, R22, 0x10 ;  /* 0x0000001016cc7836 */ /* 0x000fe20000000000 */
[----:B------:R-:W-:Y:S01]  /*0ea0*/  LOP3.LUT R3, R3, 0xfffffe00, RZ, 0xc0, !PT ;  /* 0xfffffe0003037812 */ /* 0x000fe200078ec0ff */
[----:B------:R-:W-:Y:S01]  /*0eb0*/  IMAD.IADD R0, R4, 0x1, -R0 ;  /* 0x0000000104007824 */ /* 0x000fe200078e0a00 */
[----:B------:R-:W-:Y:S01]  /*0ec0*/  LOP3.LUT R4, R229, 0x38, R16, 0xf8, !PT ;  /* 0x00000038e5047812 */ /* 0x000fe200078ef810 */
[----:B------:R-:W-:Y:S01]  /*0ed0*/  VIADD R209, R16, 0x40 ;  /* 0x0000004010d17836 */ /* 0x000fe20000000000 */
[----:B------:R-:W-:Y:S01]  /*0ee0*/  SHF.R.S32.HI R7, RZ, 0x1f, R204 ;  /* 0x0000001fff077819 */ /* 0x000fe200000114cc */
[----:B------:R1:W-:Y:S01]  /*0ef0*/  STL [R1+0xc], R3 ;  /* 0x00000c0301007387 */ /* 0x0003e20000100800 */
[----:B0-----:R-:W-:Y:S01]  /*0f00*/  SHF.R.U32.HI R9, RZ, 0x3, R229 ;  /* 0x00000003ff097819 */ /* 0x001fe200000116e5 */
[----:B------:R-:W-:Y:S01]  /*0f10*/  IMAD R0, R0, 0x8, R6 ;  /* 0x0000000800007824 */ /* 0x000fe200078e0206 */
[C---:B------:R-:W-:Y:S01]  /*0f20*/  IADD3 R2, R16.reuse, 0x20, RZ ;  /* 0x0000002010027810 */ /* 0x040fe20007ffe0ff */
[C---:B------:R-:W-:Y:S01]  /*0f30*/  VIADD R208, R16.reuse, 0x60 ;  /* 0x0000006010d07836 */ /* 0x040fe20000000000 */
[----:B------:R-:W-:Y:S01]  /*0f40*/  LOP3.LUT R4, R3, R4, R9, 0xf6, !PT ;  /* 0x0000000403047212 */ /* 0x000fe200078ef609 */
[C---:B------:R-:W-:Y:S01]  /*0f50*/  VIADD R207, R16.reuse, 0x80 ;  /* 0x0000008010cf7836 */ /* 0x040fe20000000000 */
[C---:B------:R-:W-:Y:S01]  /*0f60*/  IADD3 R210, R16.reuse, 0xe0, RZ ;  /* 0x000000e010d27810 */ /* 0x040fe20007ffe0ff */
[----:B------:R-:W-:Y:S01]  /*0f70*/  VIADD R206, R16, 0xa0 ;  /* 0x000000a010ce7836 */ /* 0x000fe20000000000 */
[----:B------:R-:W-:Y:S01]  /*0f80*/  SHF.R.S32.HI R17, RZ, 0x1f, R16 ;  /* 0x0000001fff117819 */ /* 0x000fe20000011410 */
[----:B-1----:R-:W-:Y:S01]  /*0f90*/  IMAD.IADD R3, R11, 0x1, -R8 ;  /* 0x000000010b037824 */ /* 0x002fe200078e0a08 */
[----:B------:R-:W-:Y:S01]  /*0fa0*/  SHF.R.S32.HI R201, RZ, 0x1f, R2 ;  /* 0x0000001fffc97819 */ /* 0x000fe20000011402 */
[----:B------:R-:W-:Y:S01]  /*0fb0*/  IMAD.SHL.U32 R8, R5, 0x8, RZ ;  /* 0x0000000805087824 */ /* 0x000fe200078e00ff */
[----:B------:R-:W-:Y:S01]  /*0fc0*/  SHF.L.U64.HI R5, R204, 0x1, R7 ;  /* 0x00000001cc057819 */ /* 0x000fe20000010207 */
[----:B------:R-:W-:Y:S01]  /*0fd0*/  VIADD R211, R16, 0xc0 ;  /* 0x000000c010d37836 */ /* 0x000fe20000000000 */
[----:B------:R-:W-:-:S02]  /*0fe0*/  SHF.R.S32.HI R222, RZ, 0x1f, R209 ;  /* 0x0000001fffde7819 */ /* 0x000fc400000114d1 */
[----:B------:R-:W-:Y:S02]  /*0ff0*/  SHF.R.S32.HI R221, RZ, 0x1f, R208 ;  /* 0x0000001fffdd7819 */ /* 0x000fe400000114d0 */
[----:B------:R-:W-:Y:S02]  /*1000*/  SHF.R.S32.HI R220, RZ, 0x1f, R207 ;  /* 0x0000001fffdc7819 */ /* 0x000fe400000114cf */
[----:B------:R-:W-:Y:S02]  /*1010*/  SHF.R.S32.HI R219, RZ, 0x1f, R206 ;  /* 0x0000001fffdb7819 */ /* 0x000fe400000114ce */
[----:B------:R-:W-:Y:S02]  /*1020*/  SHF.R.S32.HI R218, RZ, 0x1f, R211 ;  /* 0x0000001fffda7819 */ /* 0x000fe400000114d3 */
[----:B------:R-:W-:Y:S02]  /*1030*/  SHF.R.S32.HI R217, RZ, 0x1f, R210 ;  /* 0x0000001fffd97819 */ /* 0x000fe400000114d2 */
[----:B--2---:R-:W-:Y:S01]  /*1040*/  LOP3.LUT R205, R13, 0x1, RZ, 0xfc, !PT ;  /* 0x000000010dcd7812 */ /* 0x004fe200078efcff */
[----:B------:R-:W-:-:S05]  /*1050*/  VIADD R13, R213, 0x40 ;  /* 0x00000040d50d7836 */ /* 0x000fca0000000000 */
[----:B------:R-:W-:Y:S02]  /*1060*/  SHF.R.S32.HI R14, RZ, 0x1f, R13 ;  /* 0x0000001fff0e7819 */ /* 0x000fe4000001140d */
[----:B------:R-:W-:Y:S02]  /*1070*/  SHF.R.S32.HI R13, RZ, 0x1f, R12 ;  /* 0x0000001fff0d7819 */ /* 0x000fe4000001140c */
[----:B------:R-:W-:Y:S02]  /*1080*/  SHF.R.S32.HI R12, RZ, 0x1f, R10 ;  /* 0x0000001fff0c7819 */ /* 0x000fe4000001140a */
[----:B------:R-:W-:-:S05]  /*1090*/  SHF.L.U32 R10, R204, 0x1, RZ ;  /* 0x00000001cc0a7819 */ /* 0x000fca00000006ff */
[----:B------:R-:W-:Y:S04]  /*10a0*/  STL [R1+0x48], R10 ;  /* 0x0000480a01007387 */ /* 0x000fe80000100800 */
[----:B------:R0:W-:Y:S04]  /*10b0*/  STL [R1+0x54], R3 ;  /* 0x0000540301007387 */ /* 0x0001e80000100800 */
[----:B------:R1:W-:Y:S04]  /*10c0*/  STL [R1+0x5c], R8 ;  /* 0x00005c0801007387 */ /* 0x0003e80000100800 */
[----:B------:R1:W-:Y:S01]  /*10d0*/  STL [R1+0x44], R5 ;  /* 0x0000440501007387 */ /* 0x0003e20000100800 */
[----:B0-----:R-:W-:-:S03]  /*10e0*/  IMAD R3, R4, 0x2, R19 ;  /* 0x0000000204037824 */ /* 0x001fc600078e0213 */
[----:B------:R1:W-:Y:S04]  /*10f0*/  STL [R1+0x58], R0 ;  /* 0x0000580001007387 */ /* 0x0003e80000100800 */
[----:B------:R1:W-:Y:S02]  /*1100*/  STL [R1+0x4c], R3 ;  /* 0x00004c0301007387 */ /* 0x0003e40000100800 */
.L_x_9821:
[----:B012---:R-:W0:Y:S02]  /*1110*/  LDC.64 R4, c[0x0][0xc88] ;  /* 0x00032200ff047b82 */ /* 0x007e240000000a00 */
[----:B0-----:R-:W-:-:S05]  /*1120*/  IMAD.WIDE R4, R75, 0x4, R4 ;  /* 0x000000044b047825 */ /* 0x001fca00078e0204 */
[----:B------:R-:W2:Y:S01]  /*1130*/  LDG.E R0, desc[UR40][R4.64] ;  /* 0x0000002804007981 */ /* 0x000ea2000c1e1900 */
[----:B------:R-:W-:Y:S05]  /*1140*/  YIELD ;  /* 0x0000000000007946 */ /* 0x000fea0003800000 */
[----:B------:R-:W-:Y:S01]  /*1150*/  ULDC.64 UR4, c[0x0][0xa28] ;  /* 0x00028a0000047ab9 */ /* 0x000fe20000000a00 */
[----:B------:R-:W-:Y:S01]  /*1160*/  ULDC.64 UR8, c[0x0][0xa18] ;  /* 0x0002860000087ab9 */ /* 0x000fe20000000a00 */
[----:B------:R-:W-:Y:S01]  /*1170*/  ISETP.NE.U32.AND P1, PT, RZ, UR4, PT ;  /* 0x00000004ff007c0c */ /* 0x000fe2000bf25070 */
[----:B------:R-:W-:Y:S01]  /*1180*/  ULDC.64 UR6, c[0x0][0xa08] ;  /* 0x0002820000067ab9 */ /* 0x000fe20000000a00 */
[----:B------:R-:W-:Y:S01]  /*1190*/  IMAD.MOV.U32 R33, RZ, RZ, RZ ;  /* 0x000000ffff217224 */ /* 0x000fe200078e00ff */
[----:B------:R-:W-:-:S02]  /*11a0*/  ISETP.NE.U32.AND P0, PT, RZ, UR6, PT ;  /* 0x00000006ff007c0c */ /* 0x000fc4000bf05070 */
[----:B------:R-:W-:Y:S02]  /*11b0*/  ISETP.NE.AND.EX P1, PT, RZ, UR5, PT, P1 ;  /* 0x00000005ff007c0c */ /* 0x000fe4000bf25310 */
[----:B------:R-:W-:Y:S02]  /*11c0*/  ISETP.NE.AND.EX P0, PT, RZ, UR7, PT, P0 ;  /* 0x00000007ff007c0c */ /* 0x000fe4000bf05300 */
[----:B--2---:R-:W-:Y:S01]  /*11d0*/  SHF.R.S32.HI R3, RZ, 0x1f, R0 ;  /* 0x0000001fff037819 */ /* 0x004fe20000011400 */
[----:B------:R-:W-:Y:S08]  /*11e0*/  STL [R1+0x2c], R0 ;  /* 0x00002c0001007387 */ /* 0x000ff00000100800 */
[C---:B------:R-:W-:Y:S01]  /*11f0*/  @P1 LEA R6, P2, R0.reuse, UR4, 0x2 ;  /* 0x0000000400061c11 */ /* 0x040fe2000f8410ff */
[C---:B------:R-:W-:Y:S01]  /*1200*/  IMAD.SHL.U32 R35, R0.reuse, 0x4, RZ ;  /* 0x0000000400237824 */ /* 0x040fe200078e00ff */
[C-C-:B------:R-:W-:Y:S01]  /*1210*/  SHF.L.U64.HI R34, R0.reuse, 0x2, R3.reuse ;  /* 0x0000000200227819 */ /* 0x140fe20000010203 */
[----:B------:R0:W-:Y:S01]  /*1220*/  STL [R1+0x3c], R3 ;  /* 0x00003c0301007387 */ /* 0x0001e20000100800 */
[----:B------:R-:W-:-:S02]  /*1230*/  @P1 LEA.HI.X R7, R0, UR5, R3, 0x2, P2 ;  /* 0x0000000500071c11 */ /* 0x000fc400090f1403 */
[----:B------:R-:W-:Y:S01]  /*1240*/  ISETP.NE.U32.AND P2, PT, RZ, UR8, PT ;  /* 0x00000008ff007c0c */ /* 0x000fe2000bf45070 */
[----:B------:R-:W-:Y:S01]  /*1250*/  ULDC UR4, c[0x0][0x288] ;  /* 0x0000a20000047ab9 */ /* 0x000fe20000000800 */
[C---:B------:R-:W-:Y:S01]  /*1260*/  IADD3 R8, P3, R35.reuse, UR6, RZ ;  /* 0x0000000623087c10 */ /* 0x040fe2000ff7e0ff */
[----:B------:R1:W-:Y:S01]  /*1270*/  STL [R1+0x24], R35 ;  /* 0x0000242301007387 */ /* 0x0003e20000100800 */
[----:B------:R-:W-:Y:S02]  /*1280*/  ISETP.NE.AND.EX P2, PT, RZ, UR9, PT, P2 ;  /* 0x00000009ff007c0c */ /* 0x000fe4000bf45320 */
[----:B0-----:R-:W-:Y:S01]  /*1290*/  MOV R3, RZ ;  /* 0x000000ff00037202 */ /* 0x001fe20000000f00 */
[----:B------:R-:W-:Y:S01]  /*12a0*/  IMAD.U32 R27, RZ, RZ, UR4 ;  /* 0x00000004ff1b7e24 */ /* 0x000fe2000f8e00ff */
[C---:B------:R-:W-:Y:S01]  /*12b0*/  IADD3.X R9, R34.reuse, UR7, RZ, P3, !PT ;  /* 0x0000000722097c10 */ /* 0x040fe20009ffe4ff */
[----:B------:R-:W-:Y:S01]  /*12c0*/  ULDC.64 UR4, c[0x0][0x418] ;  /* 0x0001060000047ab9 */ /* 0x000fe20000000a00 */
[----:B------:R1:W-:Y:S04]  /*12d0*/  STL [R1+0x28], R34 ;  /* 0x0000282201007387 */ /* 0x0003e80000100800 */
[----:B------:R1:W5:Y:S03]  /*12e0*/  @P1 LDG.E R3, desc[UR40][R6.64] ;  /* 0x0000002806031981 */ /* 0x000366000c1e1900 */
[----:B------:R-:W-:Y:S01]  /*12f0*/  @P2 IADD3 R4, P1, R35, UR8, RZ ;  /* 0x0000000823042c10 */ /* 0x000fe2000ff3e0ff */
[----:B------:R1:W5:Y:S03]  /*1300*/  @P0 LDG.E R33, desc[UR40][R8.64] ;  /* 0x0000002808210981 */ /* 0x000366000c1e1900 */
[----:B------:R-:W-:-:S05]  /*1310*/  @P2 IADD3.X R5, R34, UR9, RZ, P1, !PT ;  /* 0x0000000922052c10 */ /* 0x000fca0008ffe4ff */
[----:B------:R1:W5:Y:S01]  /*1320*/  @P2 LDG.E R27, desc[UR40][R4.64] ;  /* 0x00000028041b2981 */ /* 0x000362000c1e1900 */
[----:B------:R-:W-:Y:S01]  /*1330*/  UISETP.NE.U32.AND UP0, UPT, UR4, URZ, UPT ;  /* 0x0000003f0400728c */ /* 0x000fe2000bf05070 */
[----:B----4-:R-:W-:Y:S02]  /*1340*/  IMAD.MOV.U32 R30, RZ, RZ, R0 ;  /* 0x000000ffff1e7224 */ /* 0x010fe400078e0000 */
[----:B------:R-:W-:Y:S01]  /*1350*/  ULDC UR4, c[0x0][0x424] ;  /* 0x0001090000047ab9 */ /* 0x000fe20000000800 */
[----:B------:R-:W-:-:S03]  /*1360*/  UISETP.NE.AND.EX UP0, UPT, UR5, URZ, UPT, UP0 ;  /* 0x0000003f0500728c */ /* 0x000fc6000bf05300 */
[----:B------:R-:W-:Y:S01]  /*1370*/  ULDC UR5, c[0x0][0x2f0] ;  /* 0x0000bc0000057ab9 */ /* 0x000fe20000000800 */
[----:B------:R-:W-:-:S04]  /*1380*/  USEL UR4, UR4, 0x1, UP0 ;  /* 0x0000000104047887 */ /* 0x000fc80008000000 */
[----:B------:R-:W-:-:S03]  /*1390*/  UIMAD UR4, UR4, UR5, URZ ;  /* 0x00000005040472a4 */ /* 0x000fc6000f8e023f */
[----:B------:R-:W-:Y:S02]  /*13a0*/  ULDC UR5, c[0x0][0x348] ;  /* 0x0000d20000057ab9 */ /* 0x000fe40000000800 */
[----:B------:R-:W-:Y:S02]  /*13b0*/  IMAD.U32 R31, RZ, RZ, UR5 ;  /* 0x00000005ff1f7e24 */ /* 0x000fe4000f8e00ff */
[----:B------:R-:W-:Y:S01]  /*13c0*/  IMAD.U32 R32, RZ, RZ, UR4 ;  /* 0x00000004ff207e24 */ /* 0x000fe2000f8e00ff */
[----:B-1-3--:R-:W-:Y:S06]  /*13d0*/  @P2 BRA `(.L_x_9679) ;  /* 0x0000000000242947 */ /* 0x00afec0003800000 */
        /* <DEDUP_REMOVED lines=8> */
[----:B--2---:R-:W-:-:S07]  /*1460*/  IADD3 R27, -R27, R0, RZ ;  /* 0x000000001b1b7210 */ /* 0x004fce0007ffe1ff */
.L_x_9679:
[----:B------:R-:W-:Y:S01]  /*1470*/  ULDC.64 UR4, c[0x0][0xa20] ;  /* 0x0002880000047ab9 */ /* 0x000fe20000000a00 */
[----:B------:R0:W-:Y:S01]  /*1480*/  STL [R1+0x34], R73 ;  /* 0x0000344901007387 */ /* 0x0001e20000100800 */
[----:B------:R-:W-:-:S03]  /*1490*/  ISETP.NE.U32.AND P1, PT, RZ, UR4, PT ;  /* 0x00000004ff007c0c */ /* 0x000fc6000bf25070 */
[----:B------:R0:W-:Y:S01]  /*14a0*/  STL [R1+0x20], R74 ;  /* 0x0000204a01007387 */ /* 0x0001e20000100800 */
[----:B------:R-:W-:-:S13]  /*14b0*/  ISETP.NE.AND.EX P1, PT, RZ, UR5, PT, P1 ;  /* 0x00000005ff007c0c */ /* 0x000fda000bf25310 */
[----:B0-----:R-:W-:Y:S05]  /*14c0*/  @!P1 BRA `(.L_x_9680) ;  /* 0x0000000000109947 */ /* 0x001fea0003800000 */
[----:B------:R-:W-:-:S04]  /*14d0*/  IADD3 R4, P0, R35, UR4, RZ ;  /* 0x0000000423047c10 */ /* 0x000fc8000ff1e0ff */
[----:B------:R-:W-:-:S05]  /*14e0*/  IADD3.X R5, R34, UR5, RZ, P0, !PT ;  /* 0x0000000522057c10 */ /* 0x000fca00087fe4ff */
[----:B------:R0:W5:Y:S01]  /*14f0*/  LDG.E R32, desc[UR40][R4.64] ;  /* 0x0000002804207981 */ /* 0x000162000c1e1900 */
[----:B------:R-:W-:Y:S05]  /*1500*/  BRA `(.L_x_9681) ;  /* 0x0000000000107947 */ /* 0x000fea0003800000 */
.L_x_9680:
[----:B------:R-:W-:Y:S05]  /*1510*/  @!P0 BRA `(.L_x_9681) ;  /* 0x00000000000c8947 */ /* 0x000fea0003800000 */
[----:B------:R-:W2:Y:S04]  /*1520*/  LDG.E R5, desc[UR40][R8.64] ;  /* 0x0000002808057981 */ /* 0x000ea8000c1e1900 */
[----:B------:R-:W2:Y:S02]  /*1530*/  LDG.E R32, desc[UR40][R8.64+0x4] ;  /* 0x0000042808207981 */ /* 0x000ea4000c1e1900 */
[----:B--2---:R-:W-:-:S07]  /*1540*/  IMAD.IADD R32, R32, 0x1, -R5 ;  /* 0x0000000120207824 */ /* 0x004fce00078e0a05 */
.L_x_9681:
        /* <DEDUP_REMOVED lines=8> */
[----:B------:R0:W2:Y:S01]  /*15d0*/  @P0 LDG.E R9, desc[UR40][R4.64+0x4] ;  /* 0x0000042804090981 */ /* 0x0000a2000c1e1900 */
[----:B------:R-:W-:Y:S01]  /*15e0*/  ISETP.NE.U32.AND P1, PT, RZ, UR4, PT ;  /* 0x00000004ff007c0c */ /* 0x000fe2000bf25070 */
[----:B------:R-:W-:-:S03]  /*15f0*/  IMAD.MOV.U32 R26, RZ, RZ, R32 ;  /* 0x000000ffff1a7224 */ /* 0x000fc600078e0020 */
[----:B------:R-:W-:Y:S01]  /*1600*/  ISETP.NE.AND.EX P1, PT, RZ, UR5, PT, P1 ;  /* 0x00000005ff007c0c */ /* 0x000fe2000bf25310 */
[----:B0-----:R-:W-:-:S05]  /*1610*/  IMAD.MOV R4, RZ, RZ, -R8 ;  /* 0x000000ffff047224 */ /* 0x001fca00078e0a08 */
[----:B------:R-:W-:-:S07]  /*1620*/  VIMNMX R4, RZ, R4, !PT ;  /* 0x00000004ff047248 */ /* 0x000fce0007fe0100 */
[----:B------:R-:W-:-:S04]  /*1630*/  @P1 IADD3 R6, P2, R35, UR4, RZ ;  /* 0x0000000423061c10 */ /* 0x000fc8000ff5e0ff */
[----:B------:R-:W-:-:S05]  /*1640*/  @P1 IADD3.X R7, R34, UR5, RZ, P2, !PT ;  /* 0x0000000522071c10 */ /* 0x000fca00097fe4ff */
[----:B------:R0:W5:Y:S01]  /*1650*/  @P1 LDG.E R26, desc[UR40][R6.64] ;  /* 0x00000028061a1981 */ /* 0x000162000c1e1900 */
[----:B--2---:R-:W-:-:S04]  /*1660*/  @P0 IMAD.IADD R31, R9, 0x1, -R0 ;  /* 0x00000001091f0824 */ /* 0x004fc800078e0a00 */
[----:B------:R-:W-:-:S05]  /*1670*/  IMAD.IADD R176, R8, 0x1, R31 ;  /* 0x0000000108b07824 */ /* 0x000fca00078e021f */
[----:B------:R-:W-:-:S05]  /*1680*/  IADD3 R0, R176, 0x5f, RZ ;  /* 0x0000005fb0007810 */ /* 0x000fca0007ffe0ff */
        /* <DEDUP_REMOVED lines=9> */
[----:B------:R-:W-:-:S04]  /*1720*/  @P0 VIADD R0, R3, 0x5f ;  /* 0x0000005f03000836 */ /* 0x000fc80000000000 */
        /* <DEDUP_REMOVED lines=26> */
.L_x_9684:
[----:B------:R-:W-:Y:S05]  /*18d0*/  BSYNC B6 ;  /* 0x0000000000067941 */ /* 0x000fea0003800000 */
.L_x_9683:
        /* <DEDUP_REMOVED lines=20> */
.L_x_9686:
[----:B------:R-:W-:Y:S05]  /*1a20*/  BSYNC B6 ;  /* 0x0000000000067941 */ /* 0x000fea0003800000 */
.L_x_9685:
[----:B------:R-:W-:Y:S01]  /*1a30*/  ULDC.64 UR4, c[0x0][0x9f8] ;  /* 0x00027e0000047ab9 */ /* 0x000fe20000000a00 */
[----:B------:R-:W0:Y:S01]  /*1a40*/  LDC.64 R52, c[0x0][0x3f8] ;  /* 0x0000fe00ff347b82 */ /* 0x000e220000000a00 */
[----:B------:R-:W-:Y:S01]  /*1a50*/  ISETP.NE.U32.AND P0, PT, RZ, UR4, PT ;  /* 0x00000004ff007c0c */ /* 0x000fe2000bf05070 */
[----:B------:R-:W2:Y:S03]  /*1a60*/  LDL R14, [R1+0x38] ;  /* 0x00003800010e7983 */ /* 0x000ea60000100800 */
[----:B------:R-:W-:-:S03]  /*1a70*/  ISETP.NE.AND.EX P0, PT, RZ, UR5, PT, P0 ;  /* 0x00000005ff007c0c */ /* 0x000fc6000bf05300 */
[----:B------:R-:W1:Y:S08]  /*1a80*/  LDC R65, c[0x0][0x3f4] ;  /* 0x0000fd00ff417b82 */ /* 0x000e700000000800 */
[----:B------:R-:W3:Y:S02]  /*1a90*/  LDC.64 R58, c[0x0][0x408] ;  /* 0x00010200ff3a7b82 */ /* 0x000ee40000000a00 */
[----:B------:R-:W-:Y:S01]  /*1aa0*/  @P0 IADD3 R4, P1, R35, UR4, RZ ;  /* 0x0000000423040c10 */ /* 0x000fe2000ff3e0ff */
[----:B------:R-:W-:-:S03]  /*1ab0*/  ULDC UR4, c[0x0][0x320] ;  /* 0x0000c80000047ab9 */ /* 0x000fc60000000800 */
[----:B------:R-:W-:Y:S02]  /*1ac0*/  @P0 IADD3.X R5, R34, UR5, RZ, P1, !PT ;  /* 0x0000000522050c10 */ /* 0x000fe40008ffe4ff */
[----:B------:R-:W-:-:S03]  /*1ad0*/  ISETP.GE.AND P1, PT, R2, UR4, PT ;  /* 0x0000000402007c0c */ /* 0x000fc6000bf26270 */
[----:B------:R4:W2:Y:S01]  /*1ae0*/  @P0 LDG.E R30, desc[UR40][R4.64] ;  /* 0x00000028041e0981 */ /* 0x0008a2000c1e1900 */
[----:B------:R-:W-:Y:S02]  /*1af0*/  ISETP.GE.AND P0, PT, R16, UR4, PT ;  /* 0x0000000410007c0c */ /* 0x000fe4000bf06270 */
[----:B------:R-:W-:Y:S02]  /*1b00*/  SEL R3, RZ, 0xffffffff, P1 ;  /* 0xffffffffff037807 */ /* 0x000fe40000800000 */
[----:B------:R-:W-:Y:S02]  /*1b10*/  SEL R0, RZ, 0x1, P0 ;  /* 0x00000001ff007807 */ /* 0x000fe40000000000 */
[----:B------:R-:W-:Y:S02]  /*1b20*/  SHF.L.U32 R3, R3, 0x1, RZ ;  /* 0x0000000103037819 */ /* 0x000fe400000006ff */
[----:B------:R-:W-:Y:S02]  /*1b30*/  ISETP.GE.AND P0, PT, R209, UR4, PT ;  /* 0x00000004d1007c0c */ /* 0x000fe4000bf06270 */
[----:B------:R-:W-:-:S02]  /*1b40*/  ISETP.GE.AND P1, PT, R208, UR4, PT ;  /* 0x00000004d0007c0c */ /* 0x000fc4000bf26270 */
[----:B------:R-:W-:Y:S02]  /*1b50*/  LOP3.LUT R0, R3, 0x2, R0, 0xe2, !PT ;  /* 0x0000000203007812 */ /* 0x000fe400078ee200 */
[----:B------:R-:W-:Y:S02]  /*1b60*/  SEL R3, RZ, 0x4, P0 ;  /* 0x00000004ff037807 */ /* 0x000fe40000000000 */
[----:B----4-:R-:W-:Y:S02]  /*1b70*/  SEL R4, RZ, 0x8, P1 ;  /* 0x00000008ff047807 */ /* 0x010fe40000800000 */
[----:B------:R-:W-:Y:S02]  /*1b80*/  ISETP.GE.AND P0, PT, R207, UR4, PT ;  /* 0x00000004cf007c0c */ /* 0x000fe4000bf06270 */
[----:B------:R-:W-:Y:S02]  /*1b90*/  ISETP.GE.AND P1, PT, R206, UR4, PT ;  /* 0x00000004ce007c0c */ /* 0x000fe4000bf26270 */
[----:B------:R-:W-:-:S02]  /*1ba0*/  LOP3.LUT R0, R4, R0, R3, 0xfe, !PT ;  /* 0x0000000004007212 */ /* 0x000fc400078efe03 */
[----:B------:R-:W-:Y:S02]  /*1bb0*/  SEL R3, RZ, 0x10, P0 ;  /* 0x00000010ff037807 */ /* 0x000fe40000000000 */
[----:B------:R-:W-:Y:S02]  /*1bc0*/  SEL R4, RZ, 0x20, P1 ;  /* 0x00000020ff047807 */ /* 0x000fe40000800000 */
[----:B------:R-:W-:Y:S02]  /*1bd0*/  SHF.R.S32.HI R9, RZ, 0x1f, R200 ;  /* 0x0000001fff097819 */ /* 0x000fe400000114c8 */
[----:B------:R-:W-:-:S03]  /*1be0*/  LOP3.LUT R3, R4, R0, R3, 0xfe, !PT ;  /* 0x0000000004037212 */ /* 0x000fc600078efe03 */
[-C--:B0-----:R-:W-:Y:S02]  /*1bf0*/  IMAD R0, R9, R52.reuse, RZ ;  /* 0x0000003409007224 */ /* 0x081fe400078e02ff */
[----:B------:R-:W-:-:S04]  /*1c00*/  IMAD.WIDE.U32 R10, R200, R52, R16 ;  /* 0x00000034c80a7225 */ /* 0x000fc800078e0010 */
[----:B------:R-:W-:-:S04]  /*1c10*/  IMAD R15, R200, R53, R0 ;  /* 0x00000035c80f7224 */ /* 0x000fc800078e0200 */
[----:B------:R-:W-:Y:S02]  /*1c20*/  IMAD.IADD R11, R15, 0x1, R11 ;  /* 0x000000010f0b7824 */ /* 0x000fe400078e020b */
[----:B-----5:R-:W-:-:S04]  /*1c30*/  IMAD.WIDE.U32 R20, R26, R52, R10 ;  /* 0x000000341a147225 */ /* 0x020fc800078e000a */
[----:B------:R-:W4:Y:S01]  /*1c40*/  LDL R11, [R1+0xc] ;  /* 0x00000c00010b7983 */ /* 0x000f220000100800 */
[----:B------:R-:W0:Y:S01]  /*1c50*/  S2R R36, SR_TID.X ;  /* 0x0000000000247919 */ /* 0x000e220000002100 */
[----:B------:R-:W1:Y:S01]  /*1c60*/  S2R R35, SR_TID.X ;  /* 0x0000000000237919 */ /* 0x000e620000002100 */
[----:B0-----:R-:W-:-:S05]  /*1c70*/  VIADD R36, R36, 0xffffff80 ;  /* 0xffffff8024247836 */ /* 0x001fca0000000000 */
[----:B------:R-:W-:-:S04]  /*1c80*/  SHF.R.S32.HI R34, RZ, 0x1f, R36 ;  /* 0x0000001fff227819 */ /* 0x000fc80000011424 */
[----:B------:R-:W-:-:S04]  /*1c90*/  LEA.HI R34, R34, R36, RZ, 0x2 ;  /* 0x0000002422227211 */ /* 0x000fc800078f10ff */
[----:B------:R-:W-:-:S05]  /*1ca0*/  LOP3.LUT R34, R34, 0xfffffffc, RZ, 0xc0, !PT ;  /* 0xfffffffc22227812 */ /* 0x000fca00078ec0ff */
[----:B------:R-:W-:Y:S02]  /*1cb0*/  IMAD.IADD R34, R36, 0x1, -R34 ;  /* 0x0000000124227824 */ /* 0x000fe400078e0a22 */
[----:B------:R-:W0:Y:S01]  /*1cc0*/  S2R R36, SR_TID.X ;  /* 0x0000000000247919 */ /* 0x000e220000002100 */
[----:B-1----:R-:W-:Y:S02]  /*1cd0*/  SHF.R.U32.HI R35, RZ, 0x7, R35 ;  /* 0x00000007ff237819 */ /* 0x002fe40000011623 */
[----:B------:R-:W-:Y:S02]  /*1ce0*/  ISETP.GE.AND P0, PT, R211, UR4, PT ;  /* 0x00000004d3007c0c */ /* 0x000fe4000bf06270 */
[----:B------:R-:W-:Y:S02]  /*1cf0*/  ISETP.NE.AND P6, PT, R35, 0x1, PT ;  /* 0x000000012300780c */ /* 0x000fe40003fc5270 */
[----:B------:R-:W-:Y:S02]  /*1d00*/  SEL R6, RZ, 0x40, P0 ;  /* 0x00000040ff067807 */ /* 0x000fe40000000000 */
[----:B------:R-:W-:-:S02]  /*1d10*/  ISETP.GE.AND P1, PT, R210, UR4, PT ;  /* 0x00000004d2007c0c */ /* 0x000fc4000bf26270 */
[----:B------:R-:W-:Y:S01]  /*1d20*/  ISETP.GE.AND P0, PT, R16, R65, PT ;  /* 0x000000411000720c */ /* 0x000fe20003f06270 */
[----:B---3--:R-:W-:Y:S01]  /*1d30*/  IMAD R8, R9, R58, RZ ;  /* 0x0000003a09087224 */ /* 0x008fe200078e02ff */
[----:B------:R-:W-:Y:S01]  /*1d40*/  SHF.R.S32.HI R23, RZ, 0x1f, R22 ;  /* 0x0000001fff177819 */ /* 0x000fe20000011416 */
[----:B------:R-:W-:Y:S01]  /*1d50*/  IMAD R63, R34, 0x40, R200 ;  /* 0x00000040223f7824 */ /* 0x000fe200078e02c8 */
[----:B------:R-:W-:Y:S02]  /*1d60*/  SEL R7, RZ, 0x7fff80, P1 ;  /* 0x007fff80ff077807 */ /* 0x000fe40000800000 */
[----:B------:R-:W-:Y:S01]  /*1d70*/  SEL R13, R65, RZ, P0 ;  /* 0x000000ff410d7207 */ /* 0x000fe20000000000 */
[----:B------:R-:W-:Y:S01]  /*1d80*/  IMAD.WIDE.U32 R4, R200, R52, R22 ;  /* 0x00000034c8047225 */ /* 0x000fe200078e0016 */
[----:B------:R-:W-:Y:S01]  /*1d90*/  LOP3.LUT R3, R7, R3, R6, 0xfe, !PT ;  /* 0x0000000307037212 */ /* 0x000fe200078efe06 */
[----:B------:R-:W-:Y:S05]  /*1da0*/  @!P6 WARPSYNC.ALL ;  /* 0x000000000000e948 */ /* 0x000fea0003800000 */
[----:B------:R-:W-:-:S02]  /*1db0*/  IADD3 R13, R16, R13, RZ ;  /* 0x0000000d100d7210 */ /* 0x000fc40007ffe0ff */
[----:B0-----:R-:W-:Y:S01]  /*1dc0*/  IADD3 R36, R36, -0x80, RZ ;  /* 0xffffff8024247810 */ /* 0x001fe20007ffe0ff */
[----:B------:R-:W-:-:S04]  /*1dd0*/  IMAD.WIDE.U32 R6, R200, R58, R22 ;  /* 0x0000003ac8067225 */ /* 0x000fc800078e0016 */
[----:B------:R-:W-:Y:S01]  /*1de0*/  IMAD R57, R200, R59, R8 ;  /* 0x0000003bc8397224 */ /* 0x000fe200078e0208 */
[----:B------:R-:W-:Y:S01]  /*1df0*/  SHF.R.S32.HI R34, RZ, 0x1f, R36 ;  /* 0x0000001fff227819 */ /* 0x000fe20000011424 */
[----:B------:R-:W-:Y:S01]  /*1e00*/  IMAD.IADD R9, R5, 0x1, R15 ;  /* 0x0000000105097824 */ /* 0x000fe200078e020f */
[----:B------:R-:W-:Y:S01]  /*1e10*/  SHF.R.S32.HI R12, RZ, 0x1f, R13 ;  /* 0x0000001fff0c7819 */ /* 0x000fe2000001140d */
[----:B------:R-:W-:Y:S01]  /*1e20*/  IMAD.MOV.U32 R64, RZ, RZ, 0x20 ;  /* 0x00000020ff407424 */ /* 0x000fe200078e00ff */
[----:B------:R-:W-:Y:S01]  /*1e30*/  LEA.HI R34, R34, R36, RZ, 0x5 ;  /* 0x0000002422227211 */ /* 0x000fe200078f28ff */
[----:B------:R-:W-:Y:S01]  /*1e40*/  IMAD.MOV.U32 R8, RZ, RZ, R4 ;  /* 0x000000ffff087224 */ /* 0x000fe200078e0004 */
[----:B------:R-:W-:Y:S01]  /*1e50*/  PRMT R88, R3, 0x8880, RZ ;  /* 0x0000888003587816 */ /* 0x000fe200000000ff */
[----:B------:R-:W-:Y:S01]  /*1e60*/  IMAD.IADD R55, R7, 0x1, R57 ;  /* 0x0000000107377824 */ /* 0x000fe200078e0239 */
[----:B------:R-:W-:Y:S01]  /*1e70*/  SHF.R.S32.HI R7, RZ, 0x1f, R26 ;  /* 0x0000001fff077819 */ /* 0x000fe2000001141a */
[----:B------:R-:W-:Y:S01]  /*1e80*/  IMAD.WIDE.U32 R4, R200, R58, R16 ;  /* 0x0000003ac8047225 */ /* 0x000fe200078e0010 */
[----:B------:R-:W-:Y:S01]  /*1e90*/  SHF.R.S32.HI R34, RZ, 0x5, R34 ;  /* 0x00000005ff227819 */ /* 0x000fe20000011422 */
[----:B------:R-:W-:Y:S01]  /*1ea0*/  ULDC UR4, c[0x0][0x2f4] ;  /* 0x0000bd0000047ab9 */ /* 0x000fe20000000800 */
[----:B------:R-:W-:Y:S01]  /*1eb0*/  LEA.HI R12, R12, R13, RZ, 0x3 ;  /* 0x0000000d0c0c7211 */ /* 0x000fe200078f18ff */
[----:B------:R-:W-:-:S02]  /*1ec0*/  IMAD.IADD R57, R57, 0x1, R5 ;  /* 0x0000000139397824 */ /* 0x000fc400078e0205 */
[C---:B------:R-:W-:Y:S01]  /*1ed0*/  IMAD R5, R7.reuse, R52, RZ ;  /* 0x0000003407057224 */ /* 0x040fe200078e02ff */
[----:B------:R-:W-:Y:S01]  /*1ee0*/  SHF.R.S32.HI R76, RZ, 0x3, R12 ;  /* 0x00000003ff4c7819 */ /* 0x000fe2000001140c */
[----:B------:R-:W-:Y:S01]  /*1ef0*/  IMAD R7, R7, R58, RZ ;  /* 0x0000003a07077224 */ /* 0x000fe200078e02ff */
[----:B------:R-:W-:Y:S01]  /*1f00*/  LOP3.LUT R77, R12, 0xfffffff8, RZ, 0xc0, !PT ;  /* 0xfffffff80c4d7812 */ /* 0x000fe200078ec0ff */
[----:B------:R-:W-:Y:S01]  /*1f10*/  IMAD.MOV.U32 R54, RZ, RZ, R6 ;  /* 0x000000ffff367224 */ /* 0x000fe200078e0006 */
[----:B------:R-:W-:Y:S01]  /*1f20*/  SHF.R.U32.HI R15, RZ, 0x3, R229 ;  /* 0x00000003ff0f7819 */ /* 0x000fe200000116e5 */
[----:B------:R-:W-:Y:S01]  /*1f30*/  IMAD.MOV.U32 R56, RZ, RZ, R4 ;  /* 0x000000ffff387224 */ /* 0x000fe200078e0004 */
[----:B------:R-:W-:Y:S01]  /*1f40*/  SHF.L.U64.HI R4, R52, 0x6, R53 ;  /* 0x0000000634047819 */ /* 0x000fe20000010235 */
[----:B------:R-:W-:Y:S01]  /*1f50*/  IMAD R71, R26, R53, R5 ;  /* 0x000000351a477224 */ /* 0x000fe200078e0205 */
[----:B------:R-:W-:Y:S01]  /*1f60*/  SHF.L.U64.HI R6, R58, 0x6, R59 ;  /* 0x000000063a067819 */ /* 0x000fe2000001023b */
[----:B------:R-:W-:Y:S01]  /*1f70*/  IMAD.WIDE.U32 R8, R26, R52, R8 ;  /* 0x000000341a087225 */ /* 0x000fe200078e0008 */
[----:B------:R-:W-:-:S03]  /*1f80*/  PRMT R88, R88, 0x7710, RZ ;  /* 0x0000771058587816 */ /* 0x000fc600000000ff */
[----:B------:R-:W-:Y:S01]  /*1f90*/  IMAD R75, R26, R59, R7 ;  /* 0x0000003b1a4b7224 */ /* 0x000fe200078e0207 */
[----:B------:R-:W-:Y:S01]  /*1fa0*/  SHF.L.U32 R7, R58, 0x6, RZ ;  /* 0x000000063a077819 */ /* 0x000fe200000006ff */
[----:B------:R-:W-:Y:S01]  /*1fb0*/  IMAD R13, R53, 0x60, RZ ;  /* 0x00000060350d7824 */ /* 0x000fe200078e02ff */
[----:B------:R-:W-:Y:S01]  /*1fc0*/  ISETP.GE.AND P2, PT, R2, UR4, PT ;  /* 0x0000000402007c0c */ /* 0x000fe2000bf46270 */
[----:B------:R-:W-:Y:S02]  /*1fd0*/  IMAD.SHL.U32 R5, R52, 0x40, RZ ;  /* 0x0000004034057824 */ /* 0x000fe400078e00ff */
[----:B------:R-:W-:Y:S02]  /*1fe0*/  IMAD R67, R59, 0x60, RZ ;  /* 0x000000603b437824 */ /* 0x000fe400078e02ff */
[----:B------:R-:W-:-:S04]  /*1ff0*/  IMAD.WIDE.U32 R54, R26, R58, R54 ;  /* 0x0000003a1a367225 */ /* 0x000fc800078e0036 */
[----:B------:R-:W-:Y:S01]  /*2000*/  IMAD.WIDE.U32 R56, R26, R58, R56 ;  /* 0x0000003a1a387225 */ /* 0x000fe200078e0038 */
[----:B------:R-:W-:-:S03]  /*2010*/  IADD3 R70, R9, R71, RZ ;  /* 0x0000004709467210 */ /* 0x000fc60007ffe0ff */
[----:B------:R-:W-:Y:S01]  /*2020*/  IMAD.WIDE.U32 R52, R52, 0x60, RZ ;  /* 0x0000006034347825 */ /* 0x000fe200078e00ff */
[----:B------:R-:W-:-:S03]  /*2030*/  LOP3.LUT R82, R88, 0x1, RZ, 0xc0, !PT ;  /* 0x0000000158527812 */ /* 0x000fc600078ec0ff */
[----:B------:R-:W-:Y:S01]  /*2040*/  IMAD.WIDE.U32 R58, R58, 0x60, RZ ;  /* 0x000000603a3a7825 */ /* 0x000fe200078e00ff */
[C---:B------:R-:W-:Y:S02]  /*2050*/  LOP3.LUT R83, R88.reuse, 0x2, RZ, 0xc0, !PT ;  /* 0x0000000258537812 */ /* 0x040fe400078ec0ff */
[C---:B------:R-:W-:Y:S01]  /*2060*/  LOP3.LUT R84, R88.reuse, 0x4, RZ, 0xc0, !PT ;  /* 0x0000000458547812 */ /* 0x040fe200078ec0ff */
[----:B------:R-:W-:Y:S01]  /*2070*/  IMAD.IADD R72, R55, 0x1, R75 ;  /* 0x0000000137487824 */ /* 0x000fe200078e024b */
[C---:B------:R-:W-:Y:S01]  /*2080*/  LOP3.LUT R85, R88.reuse, 0x8, RZ, 0xc0, !PT ;  /* 0x0000000858557812 */ /* 0x040fe200078ec0ff */
[----:B------:R-:W-:Y:S01]  /*2090*/  IMAD.IADD R0, R33, 0x1, R32 ;  /* 0x0000000121007824 */ /* 0x000fe200078e0220 */
[C---:B------:R-:W-:Y:S01]  /*20a0*/  LOP3.LUT R86, R88.reuse, 0x10, RZ, 0xc0, !PT ;  /* 0x0000001058567812 */ /* 0x040fe200078ec0ff */
[----:B------:R-:W-:Y:S01]  /*20b0*/  VIADD R62, R35, 0x8 ;  /* 0x00000008233e7836 */ /* 0x000fe20000000000 */
[C---:B------:R-:W-:Y:S01]  /*20c0*/  LOP3.LUT R87, R88.reuse, 0x20, RZ, 0xc0, !PT ;  /* 0x0000002058577812 */ /* 0x040fe200078ec0ff */
[----:B------:R-:W-:Y:S01]  /*20d0*/  IMAD.SHL.U32 R65, R65, 0x2, RZ ;  /* 0x0000000241417824 */ /* 0x000fe200078e00ff */
[----:B------:R-:W-:Y:S01]  /*20e0*/  SHF.R.S32.HI R60, RZ, 0x1f, R74 ;  /* 0x0000001fff3c7819 */ /* 0x000fe2000001144a */
[----:B------:R-:W-:Y:S01]  /*20f0*/  IMAD.IADD R66, R53, 0x1, R13 ;  /* 0x0000000135427824 */ /* 0x000fe200078e020d */
[----:B------:R-:W-:Y:S01]  /*2100*/  P2R R90, PR, RZ, 0x4 ;  /* 0x00000004ff5a7803 */ /* 0x000fe20000000000 */
[----:B------:R-:W-:Y:S01]  /*2110*/  IMAD.IADD R67, R59, 0x1, R67 ;  /* 0x000000013b437824 */ /* 0x000fe200078e0243 */
[----:B------:R-:W-:Y:S01]  /*2120*/  SHF.R.S32.HI R79, RZ, 0x1f, R77 ;  /* 0x0000001fff4f7819 */ /* 0x000fe2000001144d */
[----:B------:R-:W-:Y:S01]  /*2130*/  IMAD.IADD R71, R71, 0x1, R21 ;  /* 0x0000000147477824 */ /* 0x000fe200078e0215 */
[----:B------:R-:W-:Y:S01]  /*2140*/  LOP3.LUT R88, R88, 0x40, RZ, 0xc0, !PT ;  /* 0x0000004058587812 */ /* 0x000fe200078ec0ff */
[----:B------:R-:W-:-:S02]  /*2150*/  IMAD.IADD R75, R75, 0x1, R57 ;  /* 0x000000014b4b7824 */ /* 0x000fc400078e0239 */
[C---:B--2---:R-:W-:Y:S01]  /*2160*/  IMAD.SHL.U32 R10, R14.reuse, 0x40, RZ ;  /* 0x000000400e0a7824 */ /* 0x044fe200078e00ff */
[----:B------:R-:W-:Y:S01]  /*2170*/  @!P6 BAR.SYNC.DEFER_BLOCKING 0x9, 0x100 ;  /* 0x024400000000eb1d */ /* 0x000fe20000010000 */
[----:B------:R-:W-:-:S03]  /*2180*/  LOP3.LUT P1, RZ, R14, 0x4, RZ, 0xc0, !PT ;  /* 0x000000040eff7812 */ /* 0x000fc6000782c0ff */
[----:B------:R-:W-:-:S04]  /*2190*/  LOP3.LUT R10, R10, 0x1c0, RZ, 0xc0, !PT ;  /* 0x000001c00a0a7812 */ /* 0x000fc800078ec0ff */
[----:B------:R-:W-:Y:S02]  /*21a0*/  SHF.R.U32.HI R61, RZ, 0x3, R10 ;  /* 0x00000003ff3d7819 */ /* 0x000fe4000001160a */
[----:B------:R-:W-:-:S04]  /*21b0*/  LOP3.LUT R14, R10, 0x18, R16, 0xf8, !PT ;  /* 0x000000180a0e7812 */ /* 0x000fc800078ef810 */
[----:B------:R-:W-:-:S05]  /*21c0*/  LOP3.LUT R14, R14, R61, RZ, 0x3c, !PT ;  /* 0x0000003d0e0e7212 */ /* 0x000fca00078e3cff */
[----:B------:R-:W-:Y:S01]  /*21d0*/  IMAD R68, R34, 0x200, R14 ;  /* 0x0000020022447824 */ /* 0x000fe200078e020e */
[--C-:B------:R-:W-:Y:S02]  /*21e0*/  LOP3.LUT R14, R10, 0x38, R12.reuse, 0xf8, !PT ;  /* 0x000000380a0e7812 */ /* 0x100fe400078ef80c */
[----:B------:R-:W-:Y:S02]  /*21f0*/  LOP3.LUT R12, R229, 0x38, R12, 0xf8, !PT ;  /* 0x00000038e50c7812 */ /* 0x000fe400078ef80c */
[----:B------:R-:W-:Y:S02]  /*2200*/  SEL R64, R64, 0xffffffe0, !P1 ;  /* 0xffffffe040407807 */ /* 0x000fe40004800000 */
[----:B------:R-:W-:Y:S02]  /*2210*/  LOP3.LUT R14, R14, R61, RZ, 0x3c, !PT ;  /* 0x0000003d0e0e7212 */ /* 0x000fe400078e3cff */
[----:B------:R-:W-:Y:S01]  /*2220*/  LOP3.LUT R12, R12, R15, RZ, 0x3c, !PT ;  /* 0x0000000f0c0c7212 */ /* 0x000fe200078e3cff */
[----:B------:R-:W-:Y:S01]  /*2230*/  IMAD.IADD R69, R64, 0x1, R68 ;  /* 0x0000000140457824 */ /* 0x000fe200078e0244 */
[----:B------:R-:W-:Y:S01]  /*2240*/  ISETP.GE.AND P1, PT, R16, UR4, PT ;  /* 0x0000000410007c0c */ /* 0x000fe2000bf26270 */
[----:B------:R-:W-:Y:S01]  /*2250*/  IMAD R80, R34, 0x200, R14 ;  /* 0x0000020022507824 */ /* 0x000fe200078e020e */
[----:B------:R-:W-:Y:S01]  /*2260*/  SHF.R.S32.HI R78, RZ, 0x1f, R30 ;  /* 0x0000001fff4e7819 */ /* 0x000fe2000001141e */
[----:B----4-:R-:W-:-:S10]  /*2270*/  IMAD.IADD R81, R11, 0x1, R12 ;  /* 0x000000010b517824 */ /* 0x010fd400078e020c */
.L_x_9740:
[----:B------:R-:W0:Y:S01]  /*2280*/  LDC R97, c[0x0][0x430] ;  /* 0x00010c00ff617b82 */ /* 0x000e220000000800 */
        /* <DEDUP_REMOVED lines=24> */
[----:B------:R-:W-:Y:S01]  /*2410*/  IMAD R94, R18, 0x1800, R68 ;  /* 0x00001800125e7824 */ /* 0x000fe200078e0244 */
[----:B------:R-:W-:Y:S01]  /*2420*/  ISETP.GT.AND P3, PT, R28, R29, PT ;  /* 0x0000001d1c00720c */ /* 0x000fe20003f64270 */
[----:B------:R-:W-:Y:S01]  /*2430*/  IMAD.MOV R14, RZ, RZ, -R32 ;  /* 0x000000ffff0e7224 */ /* 0x000fe200078e0a20 */
[----:B------:R-:W-:Y:S05]  /*2440*/  YIELD ;  /* 0x0000000000007946 */ /* 0x000fea0003800000 */
[----:B------:R-:W-:Y:S01]  /*2450*/  IMAD R92, R18, 0x1800, R69 ;  /* 0x00001800125c7824 */ /* 0x000fe200078e0245 */
[----:B------:R-:W-:Y:S01]  /*2460*/  BSSY B0, `(.L_x_9687) ;  /* 0x00002dd000007945 */ /* 0x000fe20003800000 */
[----:B------:R-:W-:Y:S01]  /*2470*/  IMAD R97, R97, R14, R36 ;  /* 0x0000000e61617224 */ /* 0x000fe200078e0224 */
[----:B------:R-:W-:Y:S01]  /*2480*/  P2R R91, PR, RZ, 0x8 ;  /* 0x00000008ff5b7803 */ /* 0x000fe20000000000 */
[----:B------:R-:W-:Y:S01]  /*2490*/  IMAD R92, R92, 0x2, R25 ;  /* 0x000000025c5c7824 */ /* 0x000fe200078e0219 */
        /* <DEDUP_REMOVED lines=19> */
[----:B------:R-:W-:Y:S02]  /*25d0*/  IMAD.IADD R13, R13, 0x1, R15 ;  /* 0x000000010d0d7824 */ /* 0x000fe400078e020f */
[----:B------:R-:W-:Y:S02]  /*25e0*/  IMAD R15, R60, UR4, RZ ;  /* 0x000000043c0f7c24 */ /* 0x000fe4000f8e02ff */
[C---:B------:R-:W-:Y:S02]  /*25f0*/  IMAD R35, R11.reuse, R52, R14 ;  /* 0x000000340b237224 */ /* 0x040fe400078e020e */
        /* <DEDUP_REMOVED lines=20> */
[----:B------:R-:W-:-:S03]  /*2740*/  CS2R R46, SRZ ;  /* 0x00000000002e7805 */ /* 0x000fc6000001ff00 */
[----:B------:R-:W-:Y:S05]  /*2750*/  @P2 BRA `(.L_x_9691) ;  /* 0x0000000000502947 */ /* 0x000fea0003800000 */
[----:B------:R-:W-:Y:S01]  /*2760*/  IADD3 R11, P3, R8, R14, RZ ;  /* 0x0000000e080b7210 */ /* 0x000fe20007f7e0ff */
[----:B------:R-:W-:Y:S01]  /*2770*/  ULDC.64 UR4, c[0x0][0x3e8] ;  /* 0x0000fa0000047ab9 */ /* 0x000fe20000000a00 */
[----:B------:R-:W-:Y:S02]  /*2780*/  CS2R R44, SRZ ;  /* 0x00000000002c7805 */ /* 0x000fe4000001ff00 */
[----:B------:R-:W-:Y:S01]  /*2790*/  CS2R R46, SRZ ;  /* 0x00000000002e7805 */ /* 0x000fe2000001ff00 */
[----:B------:R-:W-:Y:S01]  /*27a0*/  IMAD.X R36, R49, 0x1, R70, P3 ;  /* 0x0000000131247824 */ /* 0x000fe200018e0646 */
[----:B------:R-:W-:-:S04]  /*27b0*/  LEA R34, P3, R11, UR4, 0x1 ;  /* 0x000000040b227c11 */ /* 0x000fc8000f8608ff */
[----:B------:R-:W-:Y:S01]  /*27c0*/  LEA.HI.X R35, R11, UR5, R36, 0x1, P3 ;  /* 0x000000050b237c11 */ /* 0x000fe200098f0c24 */
[----:B------:R-:W-:Y:S01]  /*27d0*/  ULDC.64 UR4, c[0x0][0x400] ;  /* 0x0001000000047ab9 */ /* 0x000fe20000000a00 */
[----:B------:R-:W-:-:S05]  /*27e0*/  IADD3 R11, P3, R54, R12, RZ ;  /* 0x0000000c360b7210 */ /* 0x000fca0007f7e0ff */
[----:B------:R-:W-:Y:S01]  /*27f0*/  IMAD.X R38, R51, 0x1, R72, P3 ;  /* 0x0000000133267824 */ /* 0x000fe200018e0648 */
[----:B------:R-:W-:-:S04]  /*2800*/  LEA R36, P3, R11, UR4, 0x1 ;  /* 0x000000040b247c11 */ /* 0x000fc8000f8608ff */
[----:B------:R-:W-:Y:S02]  /*2810*/  LEA.HI.X R37, R11, UR5, R38, 0x1, P3 ;  /* 0x000000050b257c11 */ /* 0x000fe400098f0c26 */
        /* <DEDUP_REMOVED lines=8> */
.L_x_9691:
[----:B------:R-:W-:Y:S05]  /*28a0*/  BSYNC B1 ;  /* 0x0000000000017941 */ /* 0x000fea0003800000 */
.L_x_9690:
[----:B------:R-:W-:Y:S01]  /*28b0*/  VIADD R11, R200, 0x40 ;  /* 0x00000040c80b7836 */ /* 0x000fe20000000000 */
[----:B------:R-:W-:Y:S01]  /*28c0*/  BSSY B1, `(.L_x_9692) ;  /* 0x000001c000017945 */ /* 0x000fe20003800000 */
[----:B0-----:R-:W-:Y:S02]  /*28d0*/  CS2R R36, SRZ ;  /* 0x0000000000247805 */ /* 0x001fe4000001ff00 */
[----:B------:R-:W-:Y:S01]  /*28e0*/  CS2R R34, SRZ ;  /* 0x0000000000227805 */ /* 0x000fe2000001ff00 */
[----:B-----5:R-:W-:Y:S01]  /*28f0*/  IMAD.MOV.U32 R48, RZ, RZ, R40 ;  /* 0x000000ffff307224 */ /* 0x020fe200078e0028 */
[----:B------:R-:W-:Y:S01]  /*2900*/  ISETP.GE.AND P4, PT, R11, R100, PT ;  /* 0x000000640b00720c */ /* 0x000fe20003f86270 */
[----:B------:R-:W-:Y:S01]  /*2910*/  IMAD.MOV.U32 R89, RZ, RZ, R41 ;  /* 0x000000ffff597224 */ /* 0x000fe200078e0029 */
[----:B------:R-:W-:-:S11]  /*2920*/  CS2R R38, SRZ ;  /* 0x0000000000267805 */ /* 0x000fd6000001ff00 */
[----:B------:R-:W-:Y:S05]  /*2930*/  @P4 BRA `(.L_x_9693) ;  /* 0x0000000000504947 */ /* 0x000fea0003800000 */
[----:B------:R-:W-:Y:S01]  /*2940*/  IADD3 R14, P3, P5, R8, R14, R5 ;  /* 0x0000000e080e7210 */ /* 0x000fe20007d7e005 */
[----:B------:R-:W-:Y:S01]  /*2950*/  ULDC.64 UR4, c[0x0][0x3e8] ;  /* 0x0000fa0000047ab9 */ /* 0x000fe20000000a00 */
[----:B------:R-:W-:Y:S02]  /*2960*/  CS2R R36, SRZ ;  /* 0x0000000000247805 */ /* 0x000fe4000001ff00 */
[----:B------:R-:W-:Y:S02]  /*2970*/  CS2R R38, SRZ ;  /* 0x0000000000267805 */ /* 0x000fe4000001ff00 */
[----:B------:R-:W-:Y:S02]  /*2980*/  IADD3.X R13, R70, R49, R4, P3, P5 ;  /* 0x00000031460d7210 */ /* 0x000fe40001fea404 */
[----:B------:R-:W-:-:S04]  /*2990*/  IADD3 R11, P3, P5, R54, R12, R7 ;  /* 0x0000000c360b7210 */ /* 0x000fc80007d7e007 */
[----:B------:R-:W-:Y:S02]  /*29a0*/  IADD3.X R32, R72, R51, R6, P3, P5 ;  /* 0x0000003348207210 */ /* 0x000fe40001fea406 */
[----:B------:R-:W-:-:S04]  /*29b0*/  LEA R12, P3, R14, UR4, 0x1 ;  /* 0x000000040e0c7c11 */ /* 0x000fc8000f8608ff */
[----:B------:R-:W-:Y:S01]  /*29c0*/  LEA.HI.X R13, R14, UR5, R13, 0x1, P3 ;  /* 0x000000050e0d7c11 */ /* 0x000fe200098f0c0d */
[----:B------:R-:W-:Y:S02]  /*29d0*/  ULDC.64 UR4, c[0x0][0x400] ;  /* 0x0001000000047ab9 */ /* 0x000fe40000000a00 */
        /* <DEDUP_REMOVED lines=10> */
.L_x_9693:
[----:B------:R-:W-:Y:S05]  /*2a80*/  BSYNC B1 ;  /* 0x0000000000017941 */ /* 0x000fea0003800000 */
.L_x_9692:
[----:B0-----:R-:W-:Y:S01]  /*2a90*/  IMAD.MOV.U32 R12, RZ, RZ, R45 ;  /* 0x000000ffff0c7224 */ /* 0x001fe200078e002d */
[----:B------:R-:W-:Y:S01]  /*2aa0*/  MOV R11, R44 ;  /* 0x0000002c000b7202 */ /* 0x000fe20000000f00 */
[----:B------:R-:W-:Y:S01]  /*2ab0*/  IMAD.MOV.U32 R13, RZ, RZ, R46 ;  /* 0x000000ffff0d7224 */ /* 0x000fe200078e002e */
[----:B------:R-:W-:Y:S01]  /*2ac0*/  ISETP.NE.AND P3, PT, R205, 0x3, PT ;  /* 0x00000003cd00780c */ /* 0x000fe20003f65270 */
[----:B------:R-:W-:Y:S01]  /*2ad0*/  IMAD.MOV.U32 R14, RZ, RZ, R47 ;  /* 0x000000ffff0e7224 */ /* 0x000fe200078e002f */
[----:B------:R-:W-:Y:S01]  /*2ae0*/  PRMT R113, R11, 0x5410, R12 ;  /* 0x000054100b717816 */ /* 0x000fe2000000000c */
[----:B------:R-:W-:Y:S01]  /*2af0*/  IMAD.MOV.U32 R11, RZ, RZ, R42 ;  /* 0x000000ffff0b7224 */ /* 0x000fe200078e002a */
[----:B------:R-:W-:Y:S01]  /*2b00*/  PRMT R107, R89, 0x5410, R48 ;  /* 0x00005410596b7816 */ /* 0x000fe20000000030 */
[----:B------:R-:W-:Y:S01]  /*2b10*/  IMAD.MOV.U32 R12, RZ, RZ, R43 ;  /* 0x000000ffff0c7224 */ /* 0x000fe200078e002b */
[----:B------:R-:W-:Y:S01]  /*2b20*/  PRMT R115, R13, 0x5410, R14 ;  /* 0x000054100d737816 */ /* 0x000fe2000000000e */
[----:B-----5:R-:W-:-:S02]  /*2b30*/  IMAD.MOV.U32 R13, RZ, RZ, R36 ;  /* 0x000000ffff0d7224 */ /* 0x020fc400078e0024 */
        /* <DEDUP_REMOVED lines=12> */
[----:B------:R-:W-:Y:S06]  /*2c00*/  @!P3 BRA `(.L_x_9694) ;  /* 0x000000000004b947 */ /* 0x000fec0003800000 */
[----:B------:R-:W-:Y:S01]  /*2c10*/  BPT.TRAP 0x1 ;  /* 0x000000040000795c */ /* 0x000fe20000300000 */
.L_x_9694:
[----:B------:R-:W-:Y:S01]  /*2c20*/  IMAD R89, R18, 0x8, R19 ;  /* 0x0000000812597824 */ /* 0x000fe200078e0213 */
[----:B------:R-:W-:Y:S01]  /*2c30*/  SHF.L.U32 R101, R203, 0x1f, RZ ;  /* 0x0000001fcb657819 */ /* 0x000fe200000006ff */
[----:B------:R-:W-:Y:S03]  /*2c40*/  BSSY B1, `(.L_x_9695) ;  /* 0x0000003000017945 */ /* 0x000fe60003800000 */
[----:B------:R-:W0:Y:S02]  /*2c50*/  SYNCS.PHASECHK.TRANS64.TRYWAIT P5, [R89+URZ+0x22890], R101 ;  /* 0x02289065590075a7 */ /* 0x000e2400080a017f */
[----:B0-----:R-:W-:Y:S05]  /*2c60*/  @!P5 BRA `(.L_x_9696) ;  /* 0x000001440090d947 */ /* 0x001fea0003800000 */
.L_x_9942:
[----:B------:R-:W-:Y:S05]  /*2c70*/  BSYNC B1 ;  /* 0x0000000000017941 */ /* 0x000fea0003800000 */
.L_x_9695:
[----:B------:R-:W-:-:S03]  /*2c80*/  UMOV UR4, 0xffffffff ;  /* 0xffffffff00047882 */ /* 0x000fc60000000000 */
[----:B------:R-:W-:Y:S05]  /*2c90*/  BRA.DIV UR4, `(.L_x_9697) ;  /* 0x0000014604987947 */ /* 0x000fea000b800000 */
[----:B------:R1:W2:Y:S04]  /*2ca0*/  SHFL.IDX PT, R51, R103, RZ, 0x1c1f ;  /* 0x001c1fff67337589 */ /* 0x0002a800000e0000 */
[----:B------:R1:W3:Y:S02]  /*2cb0*/  SHFL.IDX PT, R93, R102, RZ, 0x1c1f ;  /* 0x001c1fff665d7589 */ /* 0x0002e400000e0000 */
.L_x_9946:
[----:B------:R-:W-:Y:S04]  /*2cc0*/  BSSY B1, `(.L_x_9698) ;  /* 0x0000067000017945 */ /* 0x000fe80003800000 */
[----:B------:R-:W-:Y:S05]  /*2cd0*/  @P2 BRA `(.L_x_9699) ;  /* 0x0000000400942947 */ /* 0x000fea0003800000 */
[----:B------:R-:W-:Y:S04]  /*2ce0*/  BSSY B2, `(.L_x_9700) ;  /* 0x0000032000027945 */ /* 0x000fe80003800000 */
[----:B------:R-:W-:Y:S05]  /*2cf0*/  @P1 BRA `(.L_x_9701) ;  /* 0x0000000000c01947 */ /* 0x000fea0003800000 */
[----:B------:R4:W0:Y:S01]  /*2d00*/  LDS.128 R12, [R94] ;  /* 0x000000005e0c7984 */ /* 0x0008220000000c00 */
[C---:B---3--:R-:W-:Y:S01]  /*2d10*/  LEA R48, P2, R16.reuse, R93, 0x1 ;  /* 0x0000005d10307211 */ /* 0x048fe200078408ff */
[----:B------:R-:W-:Y:S03]  /*2d20*/  BSSY B3, `(.L_x_9702) ;  /* 0x000002c000037945 */ /* 0x000fe60003800000 */
[----:B--2---:R-:W-:Y:S02]  /*2d30*/  LEA.HI.X R49, R16, R51, R17, 0x1, P2 ;  /* 0x0000003310317211 */ /* 0x004fe400010f0c11 */
[----:B------:R-:W-:-:S13]  /*2d40*/  ISETP.GE.AND P2, PT, R22, R50, PT ;  /* 0x000000321600720c */ /* 0x000fda0003f46270 */
[----:B----4-:R-:W-:Y:S05]  /*2d50*/  @P2 BRA `(.L_x_9703) ;  /* 0x0000000000a02947 */ /* 0x010fea0003800000 */
[----:B------:R-:W-:Y:S01]  /*2d60*/  SHF.R.U64 R11, R44, 0x10, R45 ;  /* 0x000000102c0b7819 */ /* 0x000fe2000000122d */
[--C-:B0-----:R-:W-:Y:S01]  /*2d70*/  HADD2.F32 R44, -RZ, R15.reuse.H1_H1 ;  /* 0x3000000fff2c7230 */ /* 0x101fe20000004100 */
        /* <DEDUP_REMOVED lines=11> */
[CC--:B------:R-:W-:Y:S01]  /*2e30*/  FMUL.FTZ R114, R44.reuse, R47.reuse ;  /* 0x0000002f2c727220 */ /* 0x0c0fe20000410000 */
[----:B------:R-:W-:Y:S01]  /*2e40*/  FMUL.FTZ R47, R15, R47 ;  /* 0x0000002f0f2f7220 */ /* 0x000fe20000410000 */
[C---:B------:R-:W-:Y:S01]  /*2e50*/  FMUL.FTZ R110, R13.reuse, R110 ;  /* 0x0000006e0d6e7220 */ /* 0x040fe20000410000 */
[-C--:B------:R-:W-:Y:S01]  /*2e60*/  FFMA.FTZ R112, R13, R46.reuse, -R112 ;  /* 0x0000002e0d707223 */ /* 0x080fe20000010870 */
[-C--:B------:R-:W-:Y:S01]  /*2e70*/  FFMA.FTZ R114, R15, R45.reuse, -R114 ;  /* 0x0000002d0f727223 */ /* 0x080fe20000010872 */
[----:B------:R-:W-:Y:S01]  /*2e80*/  FFMA.FTZ R111, R44, R45, R47 ;  /* 0x0000002d2c6f7223 */ /* 0x000fe2000001002f */
[----:B------:R-:W-:Y:S01]  /*2e90*/  FFMA.FTZ R109, R11, R46, R110 ;  /* 0x0000002e0b6d7223 */ /* 0x000fe2000001006e */
[----:B------:R-:W-:-:S02]  /*2ea0*/  HADD2.F32 R11, -RZ, R12.H1_H1 ;  /* 0x3000000cff0b7230 */ /* 0x000fc40000004100 */
[--C-:B------:R-:W-:Y:S02]  /*2eb0*/  HADD2.F32 R45, -RZ, R115.reuse.H0_H0 ;  /* 0x20000073ff2d7230 */ /* 0x100fe40000004100 */
        /* <DEDUP_REMOVED lines=18> */
.L_x_9703:
[----:B------:R-:W-:Y:S05]  /*2fe0*/  BSYNC B3 ;  /* 0x0000000000037941 */ /* 0x000fea0003800000 */
.L_x_9702:
[----:B0-----:R4:W-:Y:S02]  /*2ff0*/  ST.E.128 desc[UR40][R48.64], R12 ;  /* 0x0000000c30007985 */ /* 0x0019e4000c101d28 */
.L_x_9701:
[----:B------:R-:W-:Y:S05]  /*3000*/  BSYNC B2 ;  /* 0x0000000000027941 */ /* 0x000fea0003800000 */
.L_x_9700:
[----:B------:R-:W-:-:S13]  /*3010*/  ISETP.NE.AND P2, PT, R90, RZ, PT ;  /* 0x000000ff5a00720c */ /* 0x000fda0003f45270 */
[----:B------:R-:W-:Y:S05]  /*3020*/  @P2 BRA `(.L_x_9699) ;  /* 0x0000000000c02947 */ /* 0x000fea0003800000 */
[----:B----4-:R4:W0:Y:S01]  /*3030*/  LDS.128 R12, [R92] ;  /* 0x000000005c0c7984 */ /* 0x0108220000000c00 */
        /* <DEDUP_REMOVED lines=33> */
[--C-:B------:R-:W-:Y:S02]  /*3250*/  HADD2.F32 R15, -RZ, R107.reuse.H1_H1 ;  /* 0x3000006bff0f7230 */ /* 0x100fe40000004100 */
[----:B------:R-:W-:Y:S01]  /*3260*/  FMUL.FTZ R40, R12, R40 ;  /* 0x000000280c287220 */ /* 0x000fe20000410000 */
[----:B------:R-:W-:Y:S02]  /*3270*/  HADD2.F32 R107, -RZ, R107.H0_H0 ;  /* 0x2000006bff6b7230 */ /* 0x000fe40000004100 */
        /* <DEDUP_REMOVED lines=9> */
.L_x_9705:
[----:B------:R-:W-:Y:S05]  /*3310*/  BSYNC B2 ;  /* 0x0000000000027941 */ /* 0x000fea0003800000 */
.L_x_9704:
[----:B0-----:R0:W-:Y:S02]  /*3320*/  ST.E.128 desc[UR40][R44.64], R12 ;  /* 0x0000000c2c007985 */ /* 0x0011e4000c101d28 */
.L_x_9699:
[----:B------:R-:W-:Y:S05]  /*3330*/  BSYNC B1 ;  /* 0x0000000000017941 */ /* 0x000fea0003800000 */
.L_x_9698:
[----:B------:R-:W-:-:S03]  /*3340*/  UMOV UR4, 0xffffffff ;  /* 0xffffffff00047882 */ /* 0x000fc60000000000 */
[----:B------:R-:W-:Y:S05]  /*3350*/  BRA.DIV UR4, `(.L_x_9706) ;  /* 0x0000014204347947 */ /* 0x000fea000b800000 */
[----:B-1----:R-:W1:Y:S04]  /*3360*/  SHFL.IDX PT, R103, R103, 0x1, 0x1c1f ;  /* 0x003c1f0067677f89 */ /* 0x002e6800000e0000 */
[----:B------:R0:W0:Y:S02]  /*3370*/  SHFL.IDX PT, R43, R102, 0x1, 0x1c1f ;  /* 0x003c1f00662b7f89 */ /* 0x00002400000e0000 */
.L_x_9950:
[----:B------:R-:W-:Y:S05]  /*3380*/  @P4 BRA `(.L_x_9707) ;  /* 0x0000001c00a84947 */ /* 0x000fea0003800000 */
[----:B------:R-:W-:Y:S04]  /*3390*/  BSSY B1, `(.L_x_9708) ;  /* 0x0000032000017945 */ /* 0x000fe80003800000 */
[----:B------:R-:W-:Y:S05]  /*33a0*/  @P1 BRA `(.L_x_9709) ;  /* 0x0000000000c01947 */ /* 0x000fea0003800000 */
[----:B0---4-:R0:W4:Y:S01]  /*33b0*/  LDS.128 R12, [R94+0x2000] ;  /* 0x002000005e0c7984 */ /* 0x0111220000000c00 */
[C---:B------:R-:W-:Y:S01]  /*33c0*/  LEA R40, P2, R16.reuse, R43, 0x1 ;  /* 0x0000002b10287211 */ /* 0x040fe200078408ff */
[----:B------:R-:W-:Y:S03]  /*33d0*/  BSSY B2, `(.L_x_9710) ;  /* 0x000002c000027945 */ /* 0x000fe60003800000 */
[----:B-1----:R-:W-:Y:S02]  /*33e0*/  LEA.HI.X R41, R16, R103, R17, 0x1, P2 ;  /* 0x0000006710297211 */ /* 0x002fe400010f0c11 */
[----:B------:R-:W-:-:S13]  /*33f0*/  ISETP.GE.AND P2, PT, R22, R50, PT ;  /* 0x000000321600720c */ /* 0x000fda0003f46270 */
        /* <DEDUP_REMOVED lines=41> */
.L_x_9711:
[----:B------:R-:W-:Y:S05]  /*3690*/  BSYNC B2 ;  /* 0x0000000000027941 */ /* 0x000fea0003800000 */
.L_x_9710:
[----:B----4-:R0:W-:Y:S02]  /*36a0*/  ST.E.128 desc[UR40][R40.64], R12 ;  /* 0x0000000c28007985 */ /* 0x0101e4000c101d28 */
.L_x_9709:
[----:B------:R-:W-:Y:S05]  /*36b0*/  BSYNC B1 ;  /* 0x0000000000017941 */ /* 0x000fea0003800000 */
.L_x_9708:
[----:B------:R-:W-:-:S13]  /*36c0*/  ISETP.NE.AND P2, PT, R90, RZ, PT ;  /* 0x000000ff5a00720c */ /* 0x000fda0003f45270 */
        /* <DEDUP_REMOVED lines=47> */
.L_x_9713:
[----:B------:R-:W-:Y:S05]  /*39c0*/  BSYNC B1 ;  /* 0x0000000000017941 */ /* 0x000fea0003800000 */
.L_x_9712:
[----:B----4-:R0:W-:Y:S01]  /*39d0*/  ST.E.128 desc[UR40][R36.64], R12 ;  /* 0x0000000c24007985 */ /* 0x0101e2000c101d28 */
[----:B------:R-:W-:Y:S05]  /*39e0*/  BRA `(.L_x_9707) ;  /* 0x0000001800107947 */ /* 0x000fea0003800000 */
.L_x_9689:
[----:B------:R-:W-:Y:S01]  /*39f0*/  VIADD R11, R200, 0x40 ;  /* 0x00000040c80b7836 */ /* 0x000fe20000000000 */
[----:B------:R-:W-:Y:S02]  /*3a00*/  CS2R R34, SRZ ;  /* 0x0000000000227805 */ /* 0x000fe4000001ff00 */
[----:B------:R-:W-:Y:S02]  /*3a10*/  CS2R R38, SRZ ;  /* 0x0000000000267805 */ /* 0x000fe4000001ff00 */
[----:B------:R-:W-:Y:S02]  /*3a20*/  CS2R R36, SRZ ;  /* 0x0000000000247805 */ /* 0x000fe4000001ff00 */
[----:B------:R-:W-:-:S04]  /*3a30*/  ISETP.GE.AND P2, PT, R11, R100, PT ;  /* 0x000000640b00720c */ /* 0x000fc80003f46270 */
[----:B------:R-:W-:-:S13]  /*3a40*/  ISETP.GE.OR P2, PT, R16, R50, P2 ;  /* 0x000000321000720c */ /* 0x000fda0001746670 */
[----:B------:R-:W-:Y:S01]  /*3a50*/  @!P2 IADD3 R45, P3, P4, R20, R14, R5 ;  /* 0x0000000e142da210 */ /* 0x000fe20007c7e005 */
[----:B------:R-:W0:Y:S03]  /*3a60*/  @!P2 LDC.64 R40, c[0x0][0x3e8] ;  /* 0x0000fa00ff28ab82 */ /* 0x000e260000000a00 */
[----:B------:R-:W-:Y:S02]  /*3a70*/  @!P2 IADD3.X R46, R71, R49, R4, P3, P4 ;  /* 0x00000031472ea210 */ /* 0x000fe40001fe8404 */
[----:B------:R-:W-:-:S04]  /*3a80*/  @!P2 IADD3 R11, P3, P4, R56, R12, R7 ;  /* 0x0000000c380ba210 */ /* 0x000fc80007c7e007 */
[----:B------:R-:W-:Y:S02]  /*3a90*/  @!P2 IADD3.X R44, R75, R51, R6, P3, P4 ;  /* 0x000000334b2ca210 */ /* 0x000fe40001fe8406 */
[----:B------:R-:W-:-:S04]  /*3aa0*/  ISETP.GE.AND P3, PT, R200, R100, PT ;  /* 0x00000064c800720c */ /* 0x000fc80003f66270 */
[----:B------:R-:W-:-:S13]  /*3ab0*/  ISETP.GE.OR P3, PT, R16, R50, P3 ;  /* 0x000000321000720c */ /* 0x000fda0001f66670 */
[----:B------:R-:W-:Y:S01]  /*3ac0*/  @!P3 IADD3 R13, P4, R20, R14, RZ ;  /* 0x0000000e140db210 */ /* 0x000fe20007f9e0ff */
[----:B------:R-:W1:Y:S04]  /*3ad0*/  @!P3 LDC.64 R42, c[0x0][0x400] ;  /* 0x00010000ff2abb82 */ /* 0x000e680000000a00 */
[----:B------:R-:W-:-:S04]  /*3ae0*/  @!P3 IMAD.X R32, R49, 0x1, R71, P4 ;  /* 0x000000013120b824 */ /* 0x000fc800020e0647 */
[----:B------:R-:W2:Y:S02]  /*3af0*/  @!P3 LDC.64 R14, c[0x0][0x3e8] ;  /* 0x0000fa00ff0ebb82 */ /* 0x000ea40000000a00 */
[----:B--2---:R-:W-:-:S04]  /*3b00*/  @!P3 LEA R14, P4, R13, R14, 0x1 ;  /* 0x0000000e0d0eb211 */ /* 0x004fc800078808ff */
[----:B------:R-:W-:Y:S02]  /*3b10*/  @!P3 LEA.HI.X R15, R13, R15, R32, 0x1, P4 ;  /* 0x0000000f0d0fb211 */ /* 0x000fe400020f0c20 */
[----:B------:R-:W-:Y:S02]  /*3b20*/  CS2R R32, SRZ ;  /* 0x0000000000207805 */ /* 0x000fe4000001ff00 */
[----:B------:R-:W-:-:S05]  /*3b30*/  @!P3 IADD3 R12, P4, R56, R12, RZ ;  /* 0x0000000c380cb210 */ /* 0x000fca0007f9e0ff */
[----:B------:R-:W-:Y:S01]  /*3b40*/  @!P3 IMAD.X R13, R51, 0x1, R75, P4 ;  /* 0x00000001330db824 */ /* 0x000fe200020e064b */
[C---:B-1----:R-:W-:Y:S01]  /*3b50*/  @!P3 LEA R42, P4, R12.reuse, R42, 0x1 ;  /* 0x0000002a0c2ab211 */ /* 0x042fe200078808ff */
[----:B------:R0:W2:Y:S03]  /*3b60*/  @!P3 LDG.E.128 R32, desc[UR40][R14.64] ;  /* 0x000000280e20b981 */ /* 0x0000a6000c1e1d00 */
[----:B------:R-:W-:Y:S02]  /*3b70*/  @!P3 LEA.HI.X R43, R12, R43, R13, 0x1, P4 ;  /* 0x0000002b0c2bb211 */ /* 0x000fe400020f0c0d */
[----:B------:R-:W1:Y:S03]  /*3b80*/  @!P2 LDC.64 R12, c[0x0][0x400] ;  /* 0x00010000ff0cab82 */ /* 0x000e660000000a00 */
[----:B------:R3:W4:Y:S01]  /*3b90*/  @!P3 LDG.E.128 R36, desc[UR40][R42.64] ;  /* 0x000000282a24b981 */ /* 0x000722000c1e1d00 */
[----:B0-----:R-:W-:-:S04]  /*3ba0*/  @!P2 LEA R14, P3, R45, R40, 0x1 ;  /* 0x000000282d0ea211 */ /* 0x001fc800078608ff */
[----:B------:R-:W-:Y:S02]  /*3bb0*/  @!P2 LEA.HI.X R15, R45, R41, R46, 0x1, P3 ;  /* 0x000000292d0fa211 */ /* 0x000fe400018f0c2e */
[----:B------:R-:W-:Y:S02]  /*3bc0*/  CS2R R40, SRZ ;  /* 0x0000000000287805 */ /* 0x000fe4000001ff00 */
[----:B---3--:R-:W-:Y:S02]  /*3bd0*/  CS2R R42, SRZ ;  /* 0x00000000002a7805 */ /* 0x008fe4000001ff00 */
[----:B------:R-:W-:-:S04]  /*3be0*/  CS2R R46, SRZ ;  /* 0x00000000002e7805 */ /* 0x000fc8000001ff00 */
[----:B------:R-:W3:Y:S01]  /*3bf0*/  @!P2 LDG.E.128 R40, desc[UR40][R14.64] ;  /* 0x000000280e28a981 */ /* 0x000ee2000c1e1d00 */
[----:B-1----:R-:W-:-:S04]  /*3c00*/  @!P2 LEA R12, P3, R11, R12, 0x1 ;  /* 0x0000000c0b0ca211 */ /* 0x002fc800078608ff */
[----:B------:R-:W-:Y:S02]  /*3c10*/  @!P2 LEA.HI.X R13, R11, R13, R44, 0x1, P3 ;  /* 0x0000000d0b0da211 */ /* 0x000fe400018f0c2c */
[----:B------:R-:W-:-:S06]  /*3c20*/  CS2R R44, SRZ ;  /* 0x00000000002c7805 */ /* 0x000fcc000001ff00 */
[----:B------:R0:W5:Y:S01]  /*3c30*/  @!P2 LDG.E.128 R44, desc[UR40][R12.64] ;  /* 0x000000280c2ca981 */ /* 0x000162000c1e1d00 */
[----:B------:R-:W-:Y:S02]  /*3c40*/  ISETP.GE.AND P2, PT, R16, R50, PT ;  /* 0x000000321000720c */ /* 0x000fe40003f46270 */
[----:B------:R-:W-:Y:S02]  /*3c50*/  ISETP.NE.AND P3, PT, R205, 0x3, PT ;  /* 0x00000003cd00780c */ /* 0x000fe40003f65270 */
[----:B--2---:R-:W-:Y:S01]  /*3c60*/  MOV R11, R34 ;  /* 0x00000022000b7202 */ /* 0x004fe20000000f00 */
[----:B------:R-:W-:Y:S02]  /*3c70*/  IMAD.MOV.U32 R48, RZ, RZ, R35 ;  /* 0x000000ffff307224 */ /* 0x000fe400078e0023 */
[----:B------:R-:W-:Y:S02]  /*3c80*/  IMAD.MOV.U32 R49, RZ, RZ, R32 ;  /* 0x000000ffff317224 */ /* 0x000fe400078e0020 */
[----:B------:R-:W-:Y:S01]  /*3c90*/  IMAD.MOV.U32 R50, RZ, RZ, R33 ;  /* 0x000000ffff327224 */ /* 0x000fe200078e0021 */
[----:B------:R-:W-:Y:S01]  /*3ca0*/  PRMT R111, R111, 0x5410, R11 ;  /* 0x000054106f6f7816 */ /* 0x000fe2000000000b */
[----:B----4-:R-:W-:Y:S01]  /*3cb0*/  IMAD.MOV.U32 R11, RZ, RZ, R38 ;  /* 0x000000ffff0b7224 */ /* 0x010fe200078e0026 */
[----:B------:R-:W-:Y:S01]  /*3cc0*/  PRMT R117, R48, 0x7610, R117 ;  /* 0x0000761030757816 */ /* 0x000fe20000000075 */
[----:B0-----:R-:W-:Y:S01]  /*3cd0*/  IMAD.MOV.U32 R12, RZ, RZ, R39 ;  /* 0x000000ffff0c7224 */ /* 0x001fe200078e0027 */
[----:B------:R-:W-:Y:S01]  /*3ce0*/  PRMT R121, R49, 0x7610, R121 ;  /* 0x0000761031797816 */ /* 0x000fe20000000079 */
[----:B------:R-:W-:Y:S01]  /*3cf0*/  IMAD.MOV.U32 R14, RZ, RZ, R37 ;  /* 0x000000ffff0e7224 */ /* 0x000fe200078e0025 */
[----:B------:R-:W-:-:S02]  /*3d00*/  PRMT R114, R50, 0x7610, R114 ;  /* 0x0000761032727816 */ /* 0x000fc40000000072 */
[----:B------:R-:W-:Y:S02]  /*3d10*/  MOV R13, R36 ;  /* 0x00000024000d7202 */ /* 0x000fe40000000f00 */
[----:B------:R-:W-:Y:S02]  /*3d20*/  PRMT R111, R11, 0x7610, R111 ;  /* 0x000076100b6f7816 */ /* 0x000fe4000000006f */
[----:B------:R-:W-:Y:S02]  /*3d30*/  PRMT R117, R117, 0x5410, R12 ;  /* 0x0000541075757816 */ /* 0x000fe4000000000c */
[----:B------:R-:W-:Y:S02]  /*3d40*/  PRMT R121, R121, 0x5410, R13 ;  /* 0x0000541079797816 */ /* 0x000fe4000000000d */
[----:B------:R-:W-:Y:S01]  /*3d50*/  PRMT R114, R114, 0x5410, R14 ;  /* 0x0000541072727816 */ /* 0x000fe2000000000e */
[----:B---3--:R-:W-:Y:S02]  /*3d60*/  IMAD.MOV.U32 R11, RZ, RZ, R42 ;  /* 0x000000ffff0b7224 */ /* 0x008fe400078e002a */
[----:B------:R-:W-:-:S02]  /*3d70*/  IMAD.MOV.U32 R12, RZ, RZ, R43 ;  /* 0x000000ffff0c7224 */ /* 0x000fc400078e002b */
[----:B------:R-:W-:Y:S02]  /*3d80*/  IMAD.MOV.U32 R13, RZ, RZ, R40 ;  /* 0x000000ffff0d7224 */ /* 0x000fe400078e0028 */
[----:B------:R-:W-:Y:S01]  /*3d90*/  IMAD.MOV.U32 R14, RZ, RZ, R41 ;  /* 0x000000ffff0e7224 */ /* 0x000fe200078e0029 */
[----:B------:R-:W-:-:S04]  /*3da0*/  PRMT R105, R11, 0x5410, R12 ;  /* 0x000054100b697816 */ /* 0x000fc8000000000c */
[----:B------:R-:W-:Y:S01]  /*3db0*/  PRMT R107, R13, 0x5410, R14 ;  /* 0x000054100d6b7816 */ /* 0x000fe2000000000e */
[----:B-----5:R-:W-:Y:S01]  /*3dc0*/  IMAD.MOV.U32 R12, RZ, RZ, R47 ;  /* 0x000000ffff0c7224 */ /* 0x020fe200078e002f */
[----:B------:R-:W-:Y:S01]  /*3dd0*/  MOV R11, R46 ;  /* 0x0000002e000b7202 */ /* 0x000fe20000000f00 */
[----:B------:R-:W-:Y:S02]  /*3de0*/  IMAD.MOV.U32 R13, RZ, RZ, R44 ;  /* 0x000000ffff0d7224 */ /* 0x000fe400078e002c */
[----:B------:R-:W-:Y:S01]  /*3df0*/  IMAD.MOV.U32 R14, RZ, RZ, R45 ;  /* 0x000000ffff0e7224 */ /* 0x000fe200078e002d */
[----:B------:R-:W-:-:S04]  /*3e00*/  PRMT R108, R11, 0x5410, R12 ;  /* 0x000054100b6c7816 */ /* 0x000fc8000000000c */
[----:B------:R-:W-:Y:S01]  /*3e10*/  PRMT R109, R13, 0x5410, R14 ;  /* 0x000054100d6d7816 */ /* 0x000fe2000000000e */
[----:B------:R-:W-:Y:S06]  /*3e20*/  @!P3 BRA `(.L_x_9714) ;  /* 0x000000000004b947 */ /* 0x000fec0003800000 */
[----:B------:R-:W-:Y:S01]  /*3e30*/  BPT.TRAP 0x1 ;  /* 0x000000040000795c */ /* 0x000fe20000300000 */
.L_x_9714:
[----:B------:R-:W-:Y:S01]  /*3e40*/  IMAD R89, R18, 0x8, R19 ;  /* 0x0000000812597824 */ /* 0x000fe200078e0213 */
[----:B------:R-:W-:Y:S01]  /*3e50*/  SHF.L.U32 R101, R203, 0x1f, RZ ;  /* 0x0000001fcb657819 */ /* 0x000fe200000006ff */
[----:B------:R-:W0:Y:S01]  /*3e60*/  LDC R104, c[0x0][0x2f4] ;  /* 0x0000bd00ff687b82 */ /* 0x000e220000000800 */
[----:B------:R-:W-:Y:S02]  /*3e70*/  BSSY B1, `(.L_x_9715) ;  /* 0x0000003000017945 */ /* 0x000fe40003800000 */
[----:B------:R-:W1:Y:S02]  /*3e80*/  SYNCS.PHASECHK.TRANS64.TRYWAIT P4, [R89+URZ+0x22890], R101 ;  /* 0x02289065590075a7 */ /* 0x000e64000808017f */
[----:B-1----:R-:W-:Y:S05]  /*3e90*/  @!P4 BRA `(.L_x_9716) ;  /* 0x0000013400b0c947 */ /* 0x002fea0003800000 */
.L_x_9951:
[----:B------:R-:W-:Y:S05]  /*3ea0*/  BSYNC B1 ;  /* 0x0000000000017941 */ /* 0x000fea0003800000 */
.L_x_9715:
[----:B------:R-:W-:Y:S01]  /*3eb0*/  UMOV UR4, 0xffffffff ;  /* 0xffffffff00047882 */ /* 0x000fe20000000000 */
[----:B0-----:R-:W-:Y:S02]  /*3ec0*/  IMAD.IADD R106, R104, 0x1, -R65 ;  /* 0x00000001686a7824 */ /* 0x001fe400078e0a41 */
[----:B------:R-:W-:Y:S05]  /*3ed0*/  BRA.DIV UR4, `(.L_x_9717) ;  /* 0x0000013604b47947 */ /* 0x000fea000b800000 */
[----:B------:R0:W2:Y:S04]  /*3ee0*/  SHFL.IDX PT, R95, R103, RZ, 0x1c1f ;  /* 0x001c1fff675f7589 */ /* 0x0000a800000e0000 */
[----:B------:R0:W3:Y:S02]  /*3ef0*/  SHFL.IDX PT, R94, R102, RZ, 0x1c1f ;  /* 0x001c1fff665e7589 */ /* 0x0000e400000e0000 */
.L_x_9955:
[----:B------:R-:W-:Y:S01]  /*3f00*/  ISETP.GE.OR P4, PT, R200, R100, P1 ;  /* 0x00000064c800720c */ /* 0x000fe20000f86670 */
[----:B------:R-:W-:-:S12]  /*3f10*/  BSSY B1, `(.L_x_9718) ;  /* 0x0000073000017945 */ /* 0x000fd80003800000 */
[----:B------:R-:W-:Y:S05]  /*3f20*/  @P4 BRA `(.L_x_9719) ;  /* 0x0000000400c44947 */ /* 0x000fea0003800000 */
[----:B------:R-:W4:Y:S01]  /*3f30*/  S2R R14, SR_TID.X ;  /* 0x00000000000e7919 */ /* 0x000f220000002100 */
[----:B------:R-:W-:Y:S01]  /*3f40*/  SEL R11, R65, R106, !P0 ;  /* 0x0000006a410b7207 */ /* 0x000fe20004000000 */
[----:B------:R-:W-:Y:S01]  /*3f50*/  BSSY B2, `(.L_x_9720) ;  /* 0x000006a000027945 */ /* 0x000fe20003800000 */
[C---:B---3--:R-:W-:Y:S02]  /*3f60*/  LEA R92, P4, R77.reuse, R94, 0x1 ;  /* 0x0000005e4d5c7211 */ /* 0x048fe400078808ff */
[----:B------:R-:W-:Y:S02]  /*3f70*/  SHF.R.S32.HI R12, RZ, 0x1f, R11 ;  /* 0x0000001fff0c7819 */ /* 0x000fe4000001140b */
[----:B--2---:R-:W-:Y:S02]  /*3f80*/  LEA.HI.X R93, R77, R95, R79, 0x1, P4 ;  /* 0x0000005f4d5d7211 */ /* 0x004fe400020f0c4f */
[----:B------:R-:W-:-:S04]  /*3f90*/  LEA.HI R11, R12, R11, RZ, 0x4 ;  /* 0x0000000b0c0b7211 */ /* 0x000fc800078f20ff */
[----:B------:R-:W-:-:S05]  /*3fa0*/  LEA.HI.SX32 R11, R11, R76, 0x1c ;  /* 0x0000004c0b0b7211 */ /* 0x000fca00078fe2ff */
[----:B------:R-:W-:-:S05]  /*3fb0*/  IMAD.SHL.U32 R11, R11, 0x8, RZ ;  /* 0x000000080b0b7824 */ /* 0x000fca00078e00ff */
[----:B------:R-:W-:-:S04]  /*3fc0*/  LOP3.LUT R12, R10, 0x38, R11, 0xf8, !PT ;  /* 0x000000380a0c7812 */ /* 0x000fc800078ef80b */
[----:B------:R-:W-:Y:S02]  /*3fd0*/  LOP3.LUT R12, R12, R61, RZ, 0x3c, !PT ;  /* 0x0000003d0c0c7212 */ /* 0x000fe400078e3cff */
[----:B----4-:R-:W-:-:S04]  /*3fe0*/  IADD3 R14, R14, -0x80, RZ ;  /* 0xffffff800e0e7810 */ /* 0x010fc80007ffe0ff */
[----:B------:R-:W-:-:S04]  /*3ff0*/  SHF.R.S32.HI R13, RZ, 0x1f, R14 ;  /* 0x0000001fff0d7819 */ /* 0x000fc8000001140e */
[----:B------:R-:W-:-:S04]  /*4000*/  LEA.HI R13, R13, R14, RZ, 0x5 ;  /* 0x0000000e0d0d7211 */ /* 0x000fc800078f28ff */
[----:B------:R-:W-:-:S05]  /*4010*/  SHF.R.S32.HI R13, RZ, 0x5, R13 ;  /* 0x00000005ff0d7819 */ /* 0x000fca000001140d */
[----:B------:R-:W-:Y:S02]  /*4020*/  IMAD R13, R13, 0x200, R12 ;  /* 0x000002000d0d7824 */ /* 0x000fe400078e020c */
[C---:B------:R-:W-:Y:S02]  /*4030*/  IMAD R12, R18.reuse, 0x1800, R80 ;  /* 0x00001800120c7824 */ /* 0x040fe400078e0250 */
[----:B------:R-:W-:Y:S02]  /*4040*/  IMAD R14, R18, 0x1800, R13 ;  /* 0x00001800120e7824 */ /* 0x000fe400078e020d */
[--C-:B------:R-:W-:Y:S02]  /*4050*/  IMAD R12, R12, 0x2, R19.reuse ;  /* 0x000000020c0c7824 */ /* 0x100fe400078e0213 */
[----:B------:R-:W-:-:S04]  /*4060*/  IMAD R48, R14, 0x2, R19 ;  /* 0x000000020e307824 */ /* 0x000fc800078e0213 */
[----:B------:R-:W2:Y:S04]  /*4070*/  LDS.128 R12, [R12+0x1c400] ;  /* 0x01c400000c0c7984 */ /* 0x000ea80000000c00 */
[----:B------:R-:W3:Y:S01]  /*4080*/  LDS.128 R48, [R48+0x1c400] ;  /* 0x01c4000030307984 */ /* 0x000ee20000000c00 */
[----:B------:R-:W-:Y:S05]  /*4090*/  @P2 BRA `(.L_x_9721) ;  /* 0x0000000400542947 */ /* 0x000fea0003800000 */
[----:B------:R-:W-:Y:S02]  /*40a0*/  SHF.R.U32.HI R112, RZ, 0x10, R37 ;  /* 0x00000010ff707819 */ /* 0x000fe40000011625 */
[--C-:B------:R-:W-:Y:S02]  /*40b0*/  SHF.R.U64 R110, R32, 0x10, R33.reuse ;  /* 0x00000010206e7819 */ /* 0x100fe40000001221 */
[----:B------:R-:W-:Y:S01]  /*40c0*/  SHF.R.U32.HI R113, RZ, 0x10, R33 ;  /* 0x00000010ff717819 */ /* 0x000fe20000011621 */
[----:B------:R-:W-:Y:S01]  /*40d0*/  HADD2.F32 R112, -RZ, R112.H0_H0 ;  /* 0x20000070ff707230 */ /* 0x000fe20000004100 */
[----:B------:R-:W-:Y:S01]  /*40e0*/  SHF.R.U64 R119, R36, 0x10, R37 ;  /* 0x0000001024777819 */ /* 0x000fe20000001225 */
[--C-:B---3--:R-:W-:Y:S01]  /*40f0*/  HADD2.F32 R36, -RZ, R49.reuse.H0_H0 ;  /* 0x20000031ff247230 */ /* 0x108fe20000004100 */
[----:B------:R-:W-:Y:S01]  /*4100*/  SHF.R.U64 R32, R34, 0x10, R35 ;  /* 0x0000001022207819 */ /* 0x000fe20000001223 */
[----:B--2---:R-:W-:Y:S01]  /*4110*/  IMAD.MOV.U32 R34, RZ, RZ, R12 ;  /* 0x000000ffff227224 */ /* 0x004fe200078e000c */
[--C-:B------:R-:W-:Y:S01]  /*4120*/  SHF.R.U64 R33, R38, 0x10, R39.reuse ;  /* 0x0000001026217819 */ /* 0x100fe20000001227 */
[----:B------:R-:W-:Y:S01]  /*4130*/  HADD2.F32 R49, -RZ, R49.H1_H1 ;  /* 0x30000031ff317230 */ /* 0x000fe20000004100 */
[----:B------:R-:W-:Y:S01]  /*4140*/  SHF.R.U32.HI R115, RZ, 0x10, R39 ;  /* 0x00000010ff737819 */ /* 0x000fe20000011627 */
[----:B------:R-:W-:Y:S01]  /*4150*/  HADD2.F32 R39, -RZ, R114.H1_H1 ;  /* 0x30000072ff277230 */ /* 0x000fe20000004100 */
[----:B------:R-:W-:Y:S01]  /*4160*/  SHF.R.U32.HI R116, RZ, 0x10, R35 ;  /* 0x00000010ff747819 */ /* 0x000fe20000011623 */
[--C-:B------:R-:W-:Y:S01]  /*4170*/  HADD2.F32 R12, -RZ, R13.reuse.H0_H0 ;  /* 0x2000000dff0c7230 */ /* 0x100fe20000004100 */
[----:B------:R-:W-:Y:S01]  /*4180*/  MOV R35, R15 ;  /* 0x0000000f00237202 */ /* 0x000fe20000000f00 */
[----:B------:R-:W-:-:S02]  /*4190*/  HADD2.F32 R15, -RZ, R13.H1_H1 ;  /* 0x3000000dff0f7230 */ /* 0x000fc40000004100 */
[-C--:B------:R-:W-:Y:S01]  /*41a0*/  FMUL.FTZ R13, R36, R39.reuse ;  /* 0x00000027240d7220 */ /* 0x080fe20000410000 */
[----:B------:R-:W-:Y:S02]  /*41b0*/  HADD2.F32 R37, -RZ, R114.H0_H0 ;  /* 0x20000072ff257230 */ /* 0x000fe40000004100 */
[C---:B------:R-:W-:Y:S01]  /*41c0*/  FMUL.FTZ R39, R12.reuse, R39 ;  /* 0x000000270c277220 */ /* 0x040fe20000410000 */
[----:B------:R-:W-:Y:S02]  /*41d0*/  HADD2.F32 R38, -RZ, R113.H0_H0 ;  /* 0x20000071ff267230 */ /* 0x000fe40000004100 */
[-C--:B------:R-:W-:Y:S01]  /*41e0*/  FMUL.FTZ R114, R49, R112.reuse ;  /* 0x0000007031727220 */ /* 0x080fe20000410000 */
[C---:B------:R-:W-:Y:S01]  /*41f0*/  FMUL.FTZ R112, R15.reuse, R112 ;  /* 0x000000700f707220 */ /* 0x040fe20000410000 */
[-C--:B------:R-:W-:Y:S01]  /*4200*/  FFMA.FTZ R12, R12, R37.reuse, -R13 ;  /* 0x000000250c0c7223 */ /* 0x080fe2000001080d */
[----:B------:R-:W-:Y:S01]  /*4210*/  FFMA.FTZ R13, R36, R37, R39 ;  /* 0x00000025240d7223 */ /* 0x000fe20000010027 */
[-C--:B------:R-:W-:Y:S01]  /*4220*/  FFMA.FTZ R113, R15, R38.reuse, -R114 ;  /* 0x000000260f717223 */ /* 0x080fe20000010872 */
[----:B------:R-:W-:Y:S01]  /*4230*/  FFMA.FTZ R114, R49, R38, R112 ;  /* 0x0000002631727223 */ /* 0x000fe20000010070 */
[----:B------:R-:W-:-:S02]  /*4240*/  HADD2.F32 R36, -RZ, R51.H0_H0 ;  /* 0x20000033ff247230 */ /* 0x000fc40000004100 */
[----:B------:R-:W-:Y:S01]  /*4250*/  HADD2.F32 R39, -RZ, R117.H1_H1 ;  /* 0x30000075ff277230 */ /* 0x000fe20000004100 */
[----:B------:R-:W-:Y:S01]  /*4260*/  F2FP.F16.F32.PACK_AB R113, R113, R12 ;  /* 0x0000000c7171723e */ /* 0x000fe200000000ff */
[----:B------:R-:W-:Y:S01]  /*4270*/  HADD2.F32 R51, -RZ, R51.H1_H1 ;  /* 0x30000033ff337230 */ /* 0x000fe20000004100 */
[----:B------:R-:W-:Y:S01]  /*4280*/  F2FP.F16.F32.PACK_AB R114, R114, R13 ;  /* 0x0000000d7272723e */ /* 0x000fe200000000ff */
[----:B------:R-:W-:Y:S02]  /*4290*/  HADD2.F32 R112, -RZ, R115.H0_H0 ;  /* 0x20000073ff707230 */ /* 0x000fe40000004100 */
[--C-:B------:R-:W-:Y:S02]  /*42a0*/  HADD2.F32 R15, -RZ, R35.reuse.H0_H0 ;  /* 0x20000023ff0f7230 */ /* 0x100fe40000004100 */
[----:B------:R-:W-:Y:S02]  /*42b0*/  HADD2.F32 R35, -RZ, R35.H1_H1 ;  /* 0x30000023ff237230 */ /* 0x000fe40000004100 */
[----:B------:R-:W-:Y:S01]  /*42c0*/  FMUL.FTZ R118, R51, R112 ;  /* 0x0000007033767220 */ /* 0x000fe20000410000 */
[----:B------:R-:W-:-:S02]  /*42d0*/  HADD2.F32 R38, -RZ, R116.H0_H0 ;  /* 0x20000074ff267230 */ /* 0x000fc40000004100 */
[CC--:B------:R-:W-:Y:S01]  /*42e0*/  FMUL.FTZ R116, R36.reuse, R39.reuse ;  /* 0x0000002724747220 */ /* 0x0c0fe20000410000 */
[----:B------:R-:W-:Y:S02]  /*42f0*/  HADD2.F32 R37, -RZ, R117.H0_H0 ;  /* 0x20000075ff257230 */ /* 0x000fe40000004100 */
[----:B------:R-:W-:Y:S01]  /*4300*/  FMUL.FTZ R39, R15, R39 ;  /* 0x000000270f277220 */ /* 0x000fe20000410000 */
[C---:B------:R-:W-:Y:S01]  /*4310*/  FMUL.FTZ R120, R35.reuse, R112 ;  /* 0x0000007023787220 */ /* 0x040fe20000410000 */
[----:B------:R-:W-:Y:S01]  /*4320*/  FFMA.FTZ R115, R35, R38, -R118 ;  /* 0x0000002623737223 */ /* 0x000fe20000010876 */
[----:B------:R-:W-:Y:S02]  /*4330*/  HADD2.F32 R35, -RZ, R48.H0_H0 ;  /* 0x20000030ff237230 */ /* 0x000fe40000004100 */
[-C--:B------:R-:W-:Y:S01]  /*4340*/  FFMA.FTZ R116, R15, R37.reuse, -R116 ;  /* 0x000000250f747223 */ /* 0x080fe20000010874 */
[----:B------:R-:W-:Y:S01]  /*4350*/  FFMA.FTZ R112, R36, R37, R39 ;  /* 0x0000002524707223 */ /* 0x000fe20000010027 */
[----:B------:R-:W-:-:S02]  /*4360*/  HADD2.F32 R39, -RZ, R119.H0_H0 ;  /* 0x20000077ff277230 */ /* 0x000fc40000004100 */
[----:B------:R-:W-:Y:S01]  /*4370*/  FFMA.FTZ R117, R51, R38, R120 ;  /* 0x0000002633757223 */ /* 0x000fe20000010078 */
[----:B------:R-:W-:Y:S02]  /*4380*/  HADD2.F32 R15, -RZ, R34.H0_H0 ;  /* 0x20000022ff0f7230 */ /* 0x000fe40000004100 */
[----:B------:R-:W-:Y:S02]  /*4390*/  HADD2.F32 R48, -RZ, R48.H1_H1 ;  /* 0x30000030ff307230 */ /* 0x000fe40000004100 */
[----:B------:R-:W-:Y:S01]  /*43a0*/  HADD2.F32 R34, -RZ, R34.H1_H1 ;  /* 0x30000022ff227230 */ /* 0x000fe20000004100 */
[----:B------:R-:W-:Y:S01]  /*43b0*/  F2FP.F16.F32.PACK_AB R112, R117, R112 ;  /* 0x000000707570723e */ /* 0x000fe200000000ff */
[----:B------:R-:W-:Y:S02]  /*43c0*/  HADD2.F32 R38, -RZ, R121.H1_H1 ;  /* 0x30000079ff267230 */ /* 0x000fe40000004100 */
[----:B------:R-:W-:Y:S01]  /*43d0*/  FMUL.FTZ R49, R48, R39 ;  /* 0x0000002730317220 */ /* 0x000fe20000410000 */
[----:B------:R-:W-:-:S02]  /*43e0*/  HADD2.F32 R37, -RZ, R110.H0_H0 ;  /* 0x2000006eff257230 */ /* 0x000fc40000004100 */
[C---:B------:R-:W-:Y:S01]  /*43f0*/  FMUL.FTZ R39, R34.reuse, R39 ;  /* 0x0000002722277220 */ /* 0x040fe20000410000 */
[----:B------:R-:W-:Y:S02]  /*4400*/  HADD2.F32 R36, -RZ, R121.H0_H0 ;  /* 0x20000079ff247230 */ /* 0x000fe40000004100 */
[-C--:B------:R-:W-:Y:S01]  /*4410*/  FMUL.FTZ R110, R35, R38.reuse ;  /* 0x00000026236e7220 */ /* 0x080fe20000410000 */
[C---:B------:R-:W-:Y:S01]  /*4420*/  FMUL.FTZ R38, R15.reuse, R38 ;  /* 0x000000260f267220 */ /* 0x040fe20000410000 */
[-C--:B------:R-:W-:Y:S01]  /*4430*/  FFMA.FTZ R49, R34, R37.reuse, -R49 ;  /* 0x0000002522317223 */ /* 0x080fe20000010831 */
[----:B------:R-:W-:Y:S01]  /*4440*/  FFMA.FTZ R39, R48, R37, R39 ;  /* 0x0000002530277223 */ /* 0x000fe20000010027 */
[----:B------:R-:W-:Y:S02]  /*4450*/  HADD2.F32 R37, -RZ, R33.H0_H0 ;  /* 0x20000021ff257230 */ /* 0x000fe40000004100 */
[-C--:B------:R-:W-:Y:S01]  /*4460*/  FFMA.FTZ R110, R15, R36.reuse, -R110 ;  /* 0x000000240f6e7223 */ /* 0x080fe2000001086e */
[----:B------:R-:W-:Y:S01]  /*4470*/  FFMA.FTZ R38, R35, R36, R38 ;  /* 0x0000002423267223 */ /* 0x000fe20000010026 */
[----:B------:R-:W-:-:S02]  /*4480*/  HADD2.F32 R33, -RZ, R50.H0_H0 ;  /* 0x20000032ff217230 */ /* 0x000fc40000004100 */
[--C-:B------:R-:W-:Y:S01]  /*4490*/  HADD2.F32 R36, -RZ, R111.reuse.H0_H0 ;  /* 0x2000006fff247230 */ /* 0x100fe20000004100 */
[----:B------:R-:W-:Y:S01]  /*44a0*/  F2FP.F16.F32.PACK_AB R12, R49, R110 ;  /* 0x0000006e310c723e */ /* 0x000fe200000000ff */
[----:B------:R-:W-:Y:S01]  /*44b0*/  HADD2.F32 R15, -RZ, R14.H0_H0 ;  /* 0x2000000eff0f7230 */ /* 0x000fe20000004100 */
[----:B------:R-:W-:Y:S01]  /*44c0*/  F2FP.F16.F32.PACK_AB R48, R39, R38 ;  /* 0x000000262730723e */ /* 0x000fe200000000ff */
[----:B------:R-:W-:Y:S02]  /*44d0*/  HADD2.F32 R50, -RZ, R50.H1_H1 ;  /* 0x30000032ff327230 */ /* 0x000fe40000004100 */
[----:B------:R-:W-:Y:S02]  /*44e0*/  HADD2.F32 R14, -RZ, R14.H1_H1 ;  /* 0x3000000eff0e7230 */ /* 0x000fe40000004100 */
[----:B------:R-:W-:Y:S02]  /*44f0*/  HADD2.F32 R34, -RZ, R111.H1_H1 ;  /* 0x3000006fff227230 */ /* 0x000fe40000004100 */
[----:B------:R-:W-:Y:S01]  /*4500*/  FMUL.FTZ R51, R50, R37 ;  /* 0x0000002532337220 */ /* 0x000fe20000410000 */
[----:B------:R-:W-:-:S02]  /*4510*/  HADD2.F32 R35, -RZ, R32.H0_H0 ;  /* 0x20000020ff237230 */ /* 0x000fc40000004100 */
[-C--:B------:R-:W-:Y:S01]  /*4520*/  FMUL.FTZ R32, R33, R36.reuse ;  /* 0x0000002421207220 */ /* 0x080fe20000410000 */
[C---:B------:R-:W-:Y:S01]  /*4530*/  FMUL.FTZ R36, R15.reuse, R36 ;  /* 0x000000240f247220 */ /* 0x040fe20000410000 */
[C---:B------:R-:W-:Y:S01]  /*4540*/  FMUL.FTZ R37, R14.reuse, R37 ;  /* 0x000000250e257220 */ /* 0x040fe20000410000 */
[----:B------:R-:W-:Y:S02]  /*4550*/  IMAD.MOV.U32 R13, RZ, RZ, R113 ;  /* 0x000000ffff0d7224 */ /* 0x000fe400078e0071 */
[-C--:B------:R-:W-:Y:S01]  /*4560*/  FFMA.FTZ R32, R15, R34.reuse, -R32 ;  /* 0x000000220f207223 */ /* 0x080fe20000010820 */
[-C--:B------:R-:W-:Y:S01]  /*4570*/  FFMA.FTZ R51, R14, R35.reuse, -R51 ;  /* 0x000000230e337223 */ /* 0x080fe20000010833 */
[----:B------:R-:W-:Y:S01]  /*4580*/  FFMA.FTZ R36, R33, R34, R36 ;  /* 0x0000002221247223 */ /* 0x000fe20000010024 */
[----:B------:R-:W-:Y:S01]  /*4590*/  FFMA.FTZ R37, R50, R35, R37 ;  /* 0x0000002332257223 */ /* 0x000fe20000010025 */
[----:B------:R-:W-:Y:S01]  /*45a0*/  F2FP.F16.F32.PACK_AB R15, R115, R116 ;  /* 0x00000074730f723e */ /* 0x000fe200000000ff */
[----:B------:R-:W-:Y:S01]  /*45b0*/  IMAD.MOV.U32 R49, RZ, RZ, R114 ;  /* 0x000000ffff317224 */ /* 0x000fe200078e0072 */
[----:B------:R-:W-:Y:S01]  /*45c0*/  F2FP.F16.F32.PACK_AB R14, R51, R32 ;  /* 0x00000020330e723e */ /* 0x000fe200000000ff */
[----:B------:R-:W-:Y:S01]  /*45d0*/  IMAD.MOV.U32 R51, RZ, RZ, R112 ;  /* 0x000000ffff337224 */ /* 0x000fe200078e0070 */
[----:B------:R-:W-:-:S07]  /*45e0*/  F2FP.F16.F32.PACK_AB R50, R37, R36 ;  /* 0x000000242532723e */ /* 0x000fce00000000ff */
.L_x_9721:
[----:B------:R-:W-:Y:S05]  /*45f0*/  BSYNC B2 ;  /* 0x0000000000027941 */ /* 0x000fea0003800000 */
.L_x_9720:
[----:B------:R-:W-:Y:S01]  /*4600*/  ISETP.GE.AND P4, PT, R11, R104, PT ;  /* 0x000000680b00720c */ /* 0x000fe20003f86270 */
[----:B--2---:R4:W-:-:S12]  /*4610*/  ST.E.128 desc[UR40][R92.64], R12 ;  /* 0x0000000c5c007985 */ /* 0x0049d8000c101d28 */
[----:B------:R-:W-:-:S05]  /*4620*/  @!P4 IMAD.WIDE R94, R11, 0x2, R94 ;  /* 0x000000020b5ec825 */ /* 0x000fca00078e025e */
[----:B---3--:R4:W-:Y:S02]  /*4630*/  @!P4 ST.E.128 desc[UR40][R94.64], R48 ;  /* 0x000000305e00c985 */ /* 0x0089e4000c101d28 */
.L_x_9719:
[----:B------:R-:W-:Y:S05]  /*4640*/  BSYNC B1 ;  /* 0x0000000000017941 */ /* 0x000fea0003800000 */
.L_x_9718:
[----:B------:R-:W-:-:S03]  /*4650*/  UMOV UR4, 0xffffffff ;  /* 0xffffffff00047882 */ /* 0x000fc60000000000 */
[----:B------:R-:W-:Y:S05]  /*4660*/  BRA.DIV UR4, `(.L_x_9722) ;  /* 0x00000132041c7947 */ /* 0x000fea000b800000 */
[----:B------:R1:W1:Y:S04]  /*4670*/  SHFL.IDX PT, R38, R103, 0x1, 0x1c1f ;  /* 0x003c1f0067267f89 */ /* 0x00026800000e0000 */
[----:B0-----:R-:W0:Y:S02]  /*4680*/  SHFL.IDX PT, R102, R102, 0x1, 0x1c1f ;  /* 0x003c1f0066667f89 */ /* 0x001e2400000e0000 */
.L_x_9959:
[----:B------:R-:W-:-:S05]  /*4690*/  VIADD R11, R200, 0x40 ;  /* 0x00000040c80b7836 */ /* 0x000fca0000000000 */
[----:B------:R-:W-:-:S13]  /*46a0*/  ISETP.GE.OR P4, PT, R11, R100, P1 ;  /* 0x000000640b00720c */ /* 0x000fda0000f86670 */
[----:B------:R-:W-:Y:S05]  /*46b0*/  @P4 BRA `(.L_x_9707) ;  /* 0x0000000800dc4947 */ /* 0x000fea0003800000 */
[----:B----4-:R-:W4:Y:S01]  /*46c0*/  LDL R13, [R1+0xc] ;  /* 0x00000c00010d7983 */ /* 0x010f220000100800 */
[----:B------:R-:W-:Y:S01]  /*46d0*/  SEL R106, R65, R106, !P0 ;  /* 0x0000006a416a7207 */ /* 0x000fe20004000000 */
[----:B------:R-:W-:Y:S01]  /*46e0*/  BSSY B1, `(.L_x_9723) ;  /* 0x0000068000017945 */ /* 0x000fe20003800000 */
[----:B------:R-:W-:Y:S02]  /*46f0*/  SHF.R.U32.HI R14, RZ, 0x3, R229 ;  /* 0x00000003ff0e7819 */ /* 0x000fe400000116e5 */
[----:B------:R-:W-:Y:S02]  /*4700*/  SHF.R.S32.HI R11, RZ, 0x1f, R106 ;  /* 0x0000001fff0b7819 */ /* 0x000fe4000001146a */
[----:B0-----:R-:W-:Y:S02]  /*4710*/  LEA R36, P4, R77, R102, 0x1 ;  /* 0x000000664d247211 */ /* 0x001fe400078808ff */
[----:B------:R-:W-:Y:S02]  /*4720*/  LEA.HI R11, R11, R106, RZ, 0x4 ;  /* 0x0000006a0b0b7211 */ /* 0x000fe400078f20ff */
[----:B-1----:R-:W-:-:S02]  /*4730*/  LEA.HI.X R37, R77, R38, R79, 0x1, P4 ;  /* 0x000000264d257211 */ /* 0x002fc400020f0c4f */
[----:B------:R-:W-:-:S05]  /*4740*/  LEA.HI.SX32 R11, R11, R76, 0x1c ;  /* 0x0000004c0b0b7211 */ /* 0x000fca00078fe2ff */
[----:B------:R-:W-:-:S05]  /*4750*/  IMAD.SHL.U32 R11, R11, 0x8, RZ ;  /* 0x000000080b0b7824 */ /* 0x000fca00078e00ff */
[----:B------:R-:W-:-:S04]  /*4760*/  LOP3.LUT R12, R229, 0x38, R11, 0xf8, !PT ;  /* 0x00000038e50c7812 */ /* 0x000fc800078ef80b */
[----:B------:R-:W-:-:S04]  /*4770*/  LOP3.LUT R12, R12, R14, RZ, 0x3c, !PT ;  /* 0x0000000e0c0c7212 */ /* 0x000fc800078e3cff */
[----:B----4-:R-:W-:Y:S01]  /*4780*/  IADD3 R13, R13, R12, RZ ;  /* 0x0000000c0d0d7210 */ /* 0x010fe20007ffe0ff */
[----:B------:R-:W-:-:S04]  /*4790*/  IMAD R12, R18, 0x1800, R81 ;  /* 0x00001800120c7824 */ /* 0x000fc800078e0251 */
[----:B------:R-:W-:Y:S02]  /*47a0*/  IMAD R14, R18, 0x1800, R13 ;  /* 0x00001800120e7824 */ /* 0x000fe400078e020d */
[--C-:B------:R-:W-:Y:S02]  /*47b0*/  IMAD R12, R12, 0x2, R19.reuse ;  /* 0x000000020c0c7824 */ /* 0x100fe400078e0213 */
[----:B------:R-:W-:-:S04]  /*47c0*/  IMAD R32, R14, 0x2, R19 ;  /* 0x000000020e207824 */ /* 0x000fc800078e0213 */
[----:B------:R-:W0:Y:S04]  /*47d0*/  LDS.128 R12, [R12+0x1c400] ;  /* 0x01c400000c0c7984 */ /* 0x000e280000000c00 */
[----:B------:R-:W1:Y:S01]  /*47e0*/  LDS.128 R32, [R32+0x1c400] ;  /* 0x01c4000020207984 */ /* 0x000e620000000c00 */
[----:B------:R-:W-:Y:S05]  /*47f0*/  @P2 BRA `(.L_x_9724) ;  /* 0x0000000400582947 */ /* 0x000fea0003800000 */
[--C-:B------:R-:W-:Y:S01]  /*4800*/  SHF.R.U64 R92, R44, 0x10, R45.reuse ;  /* 0x000000102c5c7819 */ /* 0x100fe2000000122d */
[----:B-1----:R-:W-:Y:S01]  /*4810*/  IMAD.MOV.U32 R39, RZ, RZ, R32 ;  /* 0x000000ffff277224 */ /* 0x002fe200078e0020 */
[----:B------:R-:W-:Y:S01]  /*4820*/  SHF.R.U32.HI R44, RZ, 0x10, R45 ;  /* 0x00000010ff2c7819 */ /* 0x000fe2000001162d */
[----:B0-----:R-:W-:Y:S01]  /*4830*/  IMAD.MOV.U32 R32, RZ, RZ, R14 ;  /* 0x000000ffff207224 */ /* 0x001fe200078e000e */
[----:B---3--:R-:W-:Y:S01]  /*4840*/  SHF.R.U64 R94, R40, 0x10, R41 ;  /* 0x00000010285e7819 */ /* 0x008fe20000001229 */
[----:B------:R-:W-:Y:S01]  /*4850*/  IMAD.MOV.U32 R40, RZ, RZ, R34 ;  /* 0x000000ffff287224 */ /* 0x000fe200078e0022 */
[--C-:B------:R-:W-:Y:S01]  /*4860*/  SHF.R.U64 R93, R42, 0x10, R43.reuse ;  /* 0x000000102a5d7819 */ /* 0x100fe2000000122b */
[----:B------:R-:W-:Y:S01]  /*4870*/  HADD2.F32 R34, -RZ, R33.H0_H0 ;  /* 0x20000021ff227230 */ /* 0x000fe20000004100 */
[----:B------:R-:W-:Y:S01]  /*4880*/  SHF.R.U32.HI R48, RZ, 0x10, R43 ;  /* 0x00000010ff307819 */ /* 0x000fe2000001162b */
[----:B------:R-:W-:Y:S01]  /*4890*/  HADD2.F32 R43, -RZ, R109.H1_H1 ;  /* 0x3000006dff2b7230 */ /* 0x000fe20000004100 */
[----:B------:R-:W-:Y:S01]  /*48a0*/  SHF.R.U32.HI R49, RZ, 0x10, R41 ;  /* 0x00000010ff317819 */ /* 0x000fe20000011629 */
[----:B------:R-:W-:Y:S01]  /*48b0*/  HADD2.F32 R14, -RZ, R13.H0_H0 ;  /* 0x2000000dff0e7230 */ /* 0x000fe20000004100 */
[----:B------:R-:W-:Y:S01]  /*48c0*/  SHF.R.U64 R51, R46, 0x10, R47 ;  /* 0x000000102e337819 */ /* 0x000fe2000000122f */
[----:B------:R-:W-:-:S02]  /*48d0*/  HADD2.F32 R33, -RZ, R33.H1_H1 ;  /* 0x30000021ff217230 */ /* 0x000fc40000004100 */
[-C--:B------:R-:W-:Y:S01]  /*48e0*/  FMUL.FTZ R45, R34, R43.reuse ;  /* 0x0000002b222d7220 */ /* 0x080fe20000410000 */
[----:B------:R-:W-:Y:S02]  /*48f0*/  HADD2.F32 R44, -RZ, R44.H0_H0 ;  /* 0x2000002cff2c7230 */ /* 0x000fe40000004100 */
        /* <DEDUP_REMOVED lines=9> */
[----:B------:R-:W-:-:S02]  /*4990*/  HADD2.F32 R41, -RZ, R108.H1_H1 ;  /* 0x3000006cff297230 */ /* 0x000fc40000004100 */
[-C--:B------:R-:W-:Y:S01]  /*49a0*/  FFMA.FTZ R46, R13, R42.reuse, -R46 ;  /* 0x0000002a0d2e7223 */ /* 0x080fe2000001082e */
[----:B------:R-:W-:Y:S02]  /*49b0*/  HADD2.F32 R14, -RZ, R35.H0_H0 ;  /* 0x20000023ff0e7230 */ /* 0x000fe40000004100 */
[----:B------:R-:W-:Y:S01]  /*49c0*/  FFMA.FTZ R44, R33, R42, R44 ;  /* 0x0000002a212c7223 */ /* 0x000fe2000001002c */
        /* <DEDUP_REMOVED lines=8> */
[-C--:B------:R-:W-:Y:S01]  /*4a50*/  FFMA.FTZ R47, R14, R33.reuse, R41 ;  /* 0x000000210e2f7223 */ /* 0x080fe20000010029 */
[----:B------:R-:W-:Y:S02]  /*4a60*/  HADD2.F32 R15, -RZ, R15.H1_H1 ;  /* 0x3000000fff0f7230 */ /* 0x000fe40000004100 */
[----:B------:R-:W-:Y:S01]  /*4a70*/  FFMA.FTZ R48, R13, R33, -R48 ;  /* 0x000000210d307223 */ /* 0x000fe20000010830 */
[----:B------:R-:W-:Y:S02]  /*4a80*/  HADD2.F32 R109, -RZ, R109.H0_H0 ;  /* 0x2000006dff6d7230 */ /* 0x000fe40000004100 */
[-C--:B------:R-:W-:Y:S01]  /*4a90*/  FMUL.FTZ R50, R35, R42.reuse ;  /* 0x0000002a23327220 */ /* 0x080fe20000410000 */
[----:B------:R-:W-:Y:S02]  /*4aa0*/  HADD2.F32 R14, -RZ, R39.H0_H0 ;  /* 0x20000027ff0e7230 */ /* 0x000fe40000004100 */
[----:B------:R-:W-:Y:S01]  /*4ab0*/  FMUL.FTZ R42, R15, R42 ;  /* 0x0000002a0f2a7220 */ /* 0x000fe20000410000 */
[----:B------:R-:W-:-:S02]  /*4ac0*/  HADD2.F32 R33, -RZ, R92.H0_H0 ;  /* 0x2000005cff217230 */ /* 0x000fc40000004100 */
[-C--:B------:R-:W-:Y:S01]  /*4ad0*/  FFMA.FTZ R49, R15, R34.reuse, -R50 ;  /* 0x000000220f317223 */ /* 0x080fe20000010832 */
[----:B------:R-:W-:Y:S02]  /*4ae0*/  HADD2.F32 R39, -RZ, R39.H1_H1 ;  /* 0x30000027ff277230 */ /* 0x000fe40000004100 */
[----:B------:R-:W-:Y:S01]  /*4af0*/  FFMA.FTZ R50, R35, R34, R42 ;  /* 0x0000002223327223 */ /* 0x000fe2000001002a */
[----:B------:R-:W-:Y:S02]  /*4b00*/  HADD2.F32 R107, -RZ, R107.H0_H0 ;  /* 0x2000006bff6b7230 */ /* 0x000fe40000004100 */
[----:B------:R-:W-:Y:S01]  /*4b10*/  FMUL.FTZ R34, R14, R109 ;  /* 0x0000006d0e227220 */ /* 0x000fe20000410000 */
[--C-:B------:R-:W-:Y:S02]  /*4b20*/  HADD2.F32 R13, -RZ, R12.reuse.H0_H0 ;  /* 0x2000000cff0d7230 */ /* 0x100fe40000004100 */
[----:B------:R-:W-:Y:S01]  /*4b30*/  FMUL.FTZ R35, R39, R33 ;  /* 0x0000002127237220 */ /* 0x000fe20000410000 */
[----:B------:R-:W-:Y:S01]  /*4b40*/  HADD2.F32 R12, -RZ, R12.H1_H1 ;  /* 0x3000000cff0c7230 */ /* 0x000fe20000004100 */
[----:B------:R-:W-:Y:S01]  /*4b50*/  F2FP.F16.F32.PACK_AB R47, R50, R47 ;  /* 0x0000002f322f723e */ /* 0x000fe200000000ff */
[----:B------:R-:W-:-:S02]  /*4b60*/  HADD2.F32 R15, -RZ, R94.H0_H0 ;  /* 0x2000005eff0f7230 */ /* 0x000fc40000004100 */
[C---:B------:R-:W-:Y:S01]  /*4b70*/  FMUL.FTZ R109, R13.reuse, R109 ;  /* 0x0000006d0d6d7220 */ /* 0x040fe20000410000 */
[----:B------:R-:W-:Y:S01]  /*4b80*/  FFMA.FTZ R34, R13, R107, -R34 ;  /* 0x0000006b0d227223 */ /* 0x000fe20000010822 */
[C---:B------:R-:W-:Y:S01]  /*4b90*/  FMUL.FTZ R42, R12.reuse, R33 ;  /* 0x000000210c2a7220 */ /* 0x040fe20000410000 */
[----:B------:R-:W-:Y:S02]  /*4ba0*/  HADD2.F32 R13, -RZ, R40.H0_H0 ;  /* 0x20000028ff0d7230 */ /* 0x000fe40000004100 */
[-C--:B------:R-:W-:Y:S01]  /*4bb0*/  FFMA.FTZ R35, R12, R15.reuse, -R35 ;  /* 0x0000000f0c237223 */ /* 0x080fe20000010823 */
[----:B------:R-:W-:Y:S02]  /*4bc0*/  HADD2.F32 R108, -RZ, R108.H0_H0 ;  /* 0x2000006cff6c7230 */ /* 0x000fe40000004100 */
[----:B------:R-:W-:Y:S01]  /*4bd0*/  FFMA.FTZ R42, R39, R15, R42 ;  /* 0x0000000f272a7223 */ /* 0x000fe2000001002a */
[----:B------:R-:W-:Y:S02]  /*4be0*/  HADD2.F32 R33, -RZ, R51.H0_H0 ;  /* 0x20000033ff217230 */ /* 0x000fe40000004100 */
[----:B------:R-:W-:Y:S01]  /*4bf0*/  FFMA.FTZ R109, R14, R107, R109 ;  /* 0x0000006b0e6d7223 */ /* 0x000fe2000001006d */
[----:B------:R-:W-:-:S02]  /*4c00*/  HADD2.F32 R12, -RZ, R32.H0_H0 ;  /* 0x20000020ff0c7230 */ /* 0x000fc40000004100 */
[CC--:B------:R-:W-:Y:S01]  /*4c10*/  FMUL.FTZ R39, R13.reuse, R108.reuse ;  /* 0x0000006c0d277220 */ /* 0x0c0fe20000410000 */
[----:B------:R-:W-:Y:S02]  /*4c20*/  HADD2.F32 R40, -RZ, R40.H1_H1 ;  /* 0x30000028ff287230 */ /* 0x000fe40000004100 */
[----:B------:R-:W-:Y:S02]  /*4c30*/  HADD2.F32 R32, -RZ, R32.H1_H1 ;  /* 0x30000020ff207230 */ /* 0x000fe40000004100 */
        /* <DEDUP_REMOVED lines=14> */
[----:B------:R-:W-:Y:S01]  /*4d20*/  F2FP.F16.F32.PACK_AB R34, R33, R108 ;  /* 0x0000006c2122723e */ /* 0x000fe200000000ff */
[----:B------:R-:W-:Y:S01]  /*4d30*/  IMAD.MOV.U32 R33, RZ, RZ, R43 ;  /* 0x000000ffff217224 */ /* 0x000fe200078e002b */
[----:B------:R-:W-:Y:S02]  /*4d40*/  F2FP.F16.F32.PACK_AB R15, R49, R48 ;  /* 0x00000030310f723e */ /* 0x000fe400000000ff */
[----:B------:R-:W-:-:S07]  /*4d50*/  MOV R32, R42 ;  /* 0x0000002a00207202 */ /* 0x000fce0000000f00 */
.L_x_9724:
[----:B------:R-:W-:Y:S05]  /*4d60*/  BSYNC B1 ;  /* 0x0000000000017941 */ /* 0x000fea0003800000 */
.L_x_9723:
[----:B------:R-:W-:Y:S01]  /*4d70*/  ISETP.GE.AND P2, PT, R11, R104, PT ;  /* 0x000000680b00720c */ /* 0x000fe20003f46270 */
[----:B0-----:R0:W-:Y:S02]  /*4d80*/  ST.E.128 desc[UR40][R36.64], R12 ;  /* 0x0000000c24007985 */ /* 0x0011e4000c101d28 */
[----:B0-----:R-:W-:Y:S02]  /*4d90*/  IMAD.MOV.U32 R12, RZ, RZ, R102 ;  /* 0x000000ffff0c7224 */ /* 0x001fe400078e0066 */
[----:B------:R-:W-:-:S08]  /*4da0*/  IMAD.MOV.U32 R13, RZ, RZ, R38 ;  /* 0x000000ffff0d7224 */ /* 0x000fd000078e0026 */
[----:B------:R-:W-:Y:S05]  /*4db0*/  @P2 BRA `(.L_x_9707) ;  /* 0x00000004001c2947 */ /* 0x000fea0003800000 */
[----:B------:R-:W-:-:S05]  /*4dc0*/  IMAD.WIDE R12, R11, 0x2, R12 ;  /* 0x000000020b0c7825 */ /* 0x000fca00078e020c */
[----:B-1----:R0:W-:Y:S01]  /*4dd0*/  ST.E.128 desc[UR40][R12.64], R32 ;  /* 0x000000200c007985 */ /* 0x0021e2000c101d28 */
[----:B------:R-:W-:Y:S05]  /*4de0*/  BRA `(.L_x_9707) ;  /* 0x0000000400107947 */ /* 0x000fea0003800000 */
.L_x_9688:
[----:B------:R-:W-:-:S13]  /*4df0*/  ISETP.NE.AND P3, PT, R205, 0x3, PT ;  /* 0x00000003cd00780c */ /* 0x000fda0003f65270 */
[----:B------:R-:W-:Y:S05]  /*4e00*/  @!P3 BRA `(.L_x_9725) ;  /* 0x000000000004b947 */ /* 0x000fea0003800000 */
[----:B------:R-:W-:Y:S01]  /*4e10*/  BPT.TRAP 0x1 ;  /* 0x000000040000795c */ /* 0x000fe20000300000 */
.L_x_9725:
[----:B------:R-:W-:Y:S01]  /*4e20*/  IMAD R89, R18, 0x8, R19 ;  /* 0x0000000812597824 */ /* 0x000fe200078e0213 */
[----:B------:R-:W-:Y:S01]  /*4e30*/  SHF.L.U32 R101, R203, 0x1f, RZ ;  /* 0x0000001fcb657819 */ /* 0x000fe200000006ff */
[----:B------:R-:W-:Y:S01]  /*4e40*/  BSSY B1, `(.L_x_9726) ;  /* 0x0000004000017945 */ /* 0x000fe20003800000 */
[----:B------:R-:W-:Y:S02]  /*4e50*/  SHF.R.S32.HI R98, RZ, 0x1f, R97 ;  /* 0x0000001fff627819 */ /* 0x000fe40000011461 */
[----:B------:R-:W0:Y:S02]  /*4e60*/  SYNCS.PHASECHK.TRANS64.TRYWAIT P2, [R89+URZ+0x22890], R101 ;  /* 0x02289065590075a7 */ /* 0x000e24000804017f */
[----:B0-----:R-:W-:Y:S05]  /*4e70*/  @!P2 BRA `(.L_x_9727) ;  /* 0x000001280064a947 */ /* 0x001fea0003800000 */
.L_x_9960:
[----:B------:R-:W-:Y:S05]  /*4e80*/  BSYNC B1 ;  /* 0x0000000000017941 */ /* 0x000fea0003800000 */
.L_x_9726:
[----:B------:R-:W-:Y:S01]  /*4e90*/  ULDC.64 UR4, c[0x0][0x300] ;  /* 0x0000c00000047ab9 */ /* 0x000fe20000000a00 */
[----:B-----5:R-:W-:Y:S01]  /*4ea0*/  SHF.R.S32.HI R99, RZ, 0x1f, R96 ;  /* 0x0000001fff637819 */ /* 0x020fe20000011460 */
[----:B------:R-:W-:Y:S02]  /*4eb0*/  IMAD R14, R98, UR4, RZ ;  /* 0x00000004620e7c24 */ /* 0x000fe4000f8e02ff */
[----:B------:R-:W-:-:S04]  /*4ec0*/  IMAD.WIDE.U32 R12, R97, UR4, RZ ;  /* 0x00000004610c7c25 */ /* 0x000fc8000f8e00ff */
[----:B------:R-:W-:Y:S01]  /*4ed0*/  IMAD R11, R97, UR5, R14 ;  /* 0x00000005610b7c24 */ /* 0x000fe2000f8e020e */
[----:B------:R-:W-:Y:S01]  /*4ee0*/  ULDC.64 UR4, c[0x0][0x310] ;  /* 0x0000c40000047ab9 */ /* 0x000fe20000000a00 */
[----:B------:R-:W-:Y:S02]  /*4ef0*/  IMAD R100, R28, -0x60, R31 ;  /* 0xffffffa01c647824 */ /* 0x000fe400078e021f */
[----:B------:R-:W-:Y:S01]  /*4f00*/  IMAD R15, R99, UR4, RZ ;  /* 0x00000004630f7c24 */ /* 0x000fe2000f8e02ff */
[----:B------:R-:W-:Y:S02]  /*4f10*/  IADD3 R13, R13, R11, RZ ;  /* 0x0000000b0d0d7210 */ /* 0x000fe40007ffe0ff */
[----:B------:R-:W-:Y:S01]  /*4f20*/  VIMNMX R100, R100, 0x60, PT ;  /* 0x0000006064647848 */ /* 0x000fe20003fe0100 */
        /* <DEDUP_REMOVED lines=10> */
[----:B------:R-:W-:Y:S01]  /*4fd0*/  IMAD.IADD R38, R100, 0x1, -R200 ;  /* 0x0000000164267824 */ /* 0x000fe200078e0ac8 */
[----:B------:R-:W-:Y:S02]  /*4fe0*/  UMOV UR4, 0xffffffff ;  /* 0xffffffff00047882 */ /* 0x000fe40000000000 */
[----:B------:R-:W-:Y:S02]  /*4ff0*/  LEA.HI.X R37, R12, UR5, R11, 0x1, P2 ;  /* 0x000000050c257c11 */ /* 0x000fe400090f0c0b */
[----:B------:R-:W-:Y:S01]  /*5000*/  ISETP.GE.AND P2, PT, R38, 0x1, PT ;  /* 0x000000012600780c */ /* 0x000fe20003f46270 */
[----:B------:R-:W-:-:S12]  /*5010*/  BRA.DIV UR4, `(.L_x_9728) ;  /* 0x0000012a04107947 */ /* 0x000fd8000b800000 */
[----:B------:R1:W2:Y:S04]  /*5020*/  SHFL.IDX PT, R33, R37, RZ, 0x1c1f ;  /* 0x001c1fff25217589 */ /* 0x0002a800000e0000 */
[----:B------:R1:W3:Y:S02]  /*5030*/  SHFL.IDX PT, R14, R36, RZ, 0x1c1f ;  /* 0x001c1fff240e7589 */ /* 0x0002e400000e0000 */
.L_x_9964:
[----:B------:R-:W-:Y:S04]  /*5040*/  BSSY B1, `(.L_x_9729) ;  /* 0x000000d000017945 */ /* 0x000fe80003800000 */
[----:B------:R-:W-:Y:S05]  /*5050*/  @!P2 BRA `(.L_x_9730) ;  /* 0x00000000002ca947 */ /* 0x000fea0003800000 */
[----:B------:R-:W-:Y:S02]  /*5060*/  ULDC UR4, c[0x0][0x2f4] ;  /* 0x0000bd0000047ab9 */ /* 0x000fe40000000800 */
[----:B------:R-:W-:-:S13]  /*5070*/  ISETP.GE.AND P2, PT, R16, UR4, PT ;  /* 0x0000000410007c0c */ /* 0x000fda000bf46270 */
[----:B---3--:R-:W-:-:S04]  /*5080*/  @!P2 LEA R34, P4, R16, R14, 0x1 ;  /* 0x0000000e1022a211 */ /* 0x008fc800078808ff */
[----:B--2---:R-:W-:Y:S02]  /*5090*/  @!P2 LEA.HI.X R35, R16, R33, R17, 0x1, P4 ;  /* 0x000000211023a211 */ /* 0x004fe400020f0c11 */
[----:B------:R-:W-:-:S13]  /*50a0*/  ISETP.GE.AND P4, PT, R2, UR4, PT ;  /* 0x0000000402007c0c */ /* 0x000fda000bf86270 */
[C---:B------:R-:W-:Y:S02]  /*50b0*/  @!P4 LEA R32, P5, R2.reuse, R14, 0x1 ;  /* 0x0000000e0220c211 */ /* 0x040fe400078a08ff */
[----:B------:R-:W2:Y:S02]  /*50c0*/  @!P2 LDS.128 R12, [R94] ;  /* 0x000000005e0ca984 */ /* 0x000ea40000000c00 */
[----:B------:R-:W-:Y:S02]  /*50d0*/  @!P4 LEA.HI.X R33, R2, R33, R201, 0x1, P5 ;  /* 0x000000210221c211 */ /* 0x000fe400028f0cc9 */
[----:B--2---:R-:W-:Y:S04]  /*50e0*/  @!P2 ST.E.128 desc[UR40][R34.64], R12 ;  /* 0x0000000c2200a985 */ /* 0x004fe8000c101d28 */
[----:B------:R-:W2:Y:S04]  /*50f0*/  @!P4 LDS.128 R12, [R92] ;  /* 0x000000005c0cc984 */ /* 0x000ea80000000c00 */
[----:B--2---:R4:W-:Y:S02]  /*5100*/  @!P4 ST.E.128 desc[UR40][R32.64], R12 ;  /* 0x0000000c2000c985 */ /* 0x0049e4000c101d28 */
.L_x_9730:
[----:B------:R-:W-:Y:S05]  /*5110*/  BSYNC B1 ;  /* 0x0000000000017941 */ /* 0x000fea0003800000 */
.L_x_9729:
[----:B------:R-:W-:-:S03]  /*5120*/  UMOV UR4, 0xffffffff ;  /* 0xffffffff00047882 */ /* 0x000fc60000000000 */
[----:B------:R-:W-:Y:S05]  /*5130*/  BRA.DIV UR4, `(.L_x_9731) ;  /* 0x0000012a04107947 */ /* 0x000fea000b800000 */
[----:B--2-4-:R2:W4:Y:S04]  /*5140*/  SHFL.IDX PT, R33, R37, 0x1, 0x1c1f ;  /* 0x003c1f0025217f89 */ /* 0x01452800000e0000 */
[----:B---3--:R2:W3:Y:S02]  /*5150*/  SHFL.IDX PT, R14, R36, 0x1, 0x1c1f ;  /* 0x003c1f00240e7f89 */ /* 0x0084e400000e0000 */
.L_x_9968:
[----:B------:R-:W-:-:S13]  /*5160*/  ISETP.GE.AND P2, PT, R38, 0x41, PT ;  /* 0x000000412600780c */ /* 0x000fda0003f46270 */
[----:B------:R-:W-:Y:S05]  /*5170*/  @!P2 BRA `(.L_x_9707) ;  /* 0x00000000002ca947 */ /* 0x000fea0003800000 */
[----:B------:R-:W-:Y:S02]  /*5180*/  ULDC UR4, c[0x0][0x2f4] ;  /* 0x0000bd0000047ab9 */ /* 0x000fe40000000800 */
[----:B------:R-:W-:-:S13]  /*5190*/  ISETP.GE.AND P2, PT, R16, UR4, PT ;  /* 0x0000000410007c0c */ /* 0x000fda000bf46270 */
[----:B---3--:R-:W-:-:S04]  /*51a0*/  @!P2 LEA R34, P4, R16, R14, 0x1 ;  /* 0x0000000e1022a211 */ /* 0x008fc800078808ff */
[----:B----4-:R-:W-:Y:S02]  /*51b0*/  @!P2 LEA.HI.X R35, R16, R33, R17, 0x1, P4 ;  /* 0x000000211023a211 */ /* 0x010fe400020f0c11 */
[----:B------:R-:W-:-:S13]  /*51c0*/  ISETP.GE.AND P4, PT, R2, UR4, PT ;  /* 0x0000000402007c0c */ /* 0x000fda000bf86270 */
[C---:B------:R-:W-:Y:S02]  /*51d0*/  @!P4 LEA R32, P5, R2.reuse, R14, 0x1 ;  /* 0x0000000e0220c211 */ /* 0x040fe400078a08ff */
[----:B------:R-:W3:Y:S02]  /*51e0*/  @!P2 LDS.128 R12, [R94+0x2000] ;  /* 0x002000005e0ca984 */ /* 0x000ee40000000c00 */
[----:B------:R-:W-:Y:S02]  /*51f0*/  @!P4 LEA.HI.X R33, R2, R33, R201, 0x1, P5 ;  /* 0x000000210221c211 */ /* 0x000fe400028f0cc9 */
[----:B---3--:R-:W-:Y:S04]  /*5200*/  @!P2 ST.E.128 desc[UR40][R34.64], R12 ;  /* 0x0000000c2200a985 */ /* 0x008fe8000c101d28 */
[----:B------:R-:W3:Y:S04]  /*5210*/  @!P4 LDS.128 R12, [R92+0x2000] ;  /* 0x002000005c0cc984 */ /* 0x000ee80000000c00 */
[----:B---3--:R3:W-:Y:S02]  /*5220*/  @!P4 ST.E.128 desc[UR40][R32.64], R12 ;  /* 0x0000000c2000c985 */ /* 0x0087e4000c101d28 */
.L_x_9707:
[----:B------:R-:W-:Y:S05]  /*5230*/  BSYNC B0 ;  /* 0x0000000000007941 */ /* 0x000fea0003800000 */
.L_x_9687:
[----:B------:R-:W5:Y:S01]  /*5240*/  S2R R11, SR_TID.X ;  /* 0x00000000000b7919 */ /* 0x000f620000002100 */
        /* <DEDUP_REMOVED lines=8> */
[----:B-----5:R-:W-:Y:S01]  /*52d0*/  LOP3.LUT R11, R11, 0x7f, RZ, 0xc0, !PT ;  /* 0x0000007f0b0b7812 */ /* 0x020fe200078ec0ff */
[----:B--2---:R2:W-:Y:S03]  /*52e0*/  BAR.SYNC.DEFER_BLOCKING R62, 0x80 ;  /* 0x0002003e0000751d */ /* 0x0045e60000010000 */
[----:B------:R-:W-:-:S13]  /*52f0*/  ISETP.NE.AND P2, PT, R11, RZ, PT ;  /* 0x000000ff0b00720c */ /* 0x000fda0003f45270 */
[----:B------:R-:W-:-:S05]  /*5300*/  @!P2 VIADD R11, R89, 0x228a0 ;  /* 0x000228a0590ba836 */ /* 0x000fca0000000000 */
[----:B------:R-:W-:-:S04]  /*5310*/  @!P2 PRMT R11, RZ, 0x654, R11 ;  /* 0x00000654ff0ba816 */ /* 0x000fc8000000000b */
[----:B------:R2:W-:Y:S01]  /*5320*/  @!P2 SYNCS.ARRIVE.TRANS64.RED.A1T0 RZ, [R11+URZ], RZ ;  /* 0x000000ff0bffa9a7 */ /* 0x0005e2000810043f */
[----:B------:R-:W-:Y:S05]  /*5330*/  @!P3 BRA `(.L_x_9733) ;  /* 0x000000000004b947 */ /* 0x000fea0003800000 */
[----:B------:R-:W-:Y:S01]  /*5340*/  BPT.TRAP 0x1 ;  /* 0x000000040000795c */ /* 0x000fe20000300000 */
.L_x_9733:
[----:B------:R-:W-:Y:S05]  /*5350*/  BSYNC B0 ;  /* 0x0000000000007941 */ /* 0x000fea0003800000 */
.L_x_9732:
[----:B------:R-:W5:Y:S01]  /*5360*/  SYNCS.PHASECHK.TRANS64.TRYWAIT P3, [R89+URZ+0x228b0], R101 ;  /* 0x0228b065590075a7 */ /* 0x000f62000806017f */
[----:B------:R-:W-:Y:S04]  /*5370*/  BSSY B0, `(.L_x_9734) ;  /* 0x0000002000007945 */ /* 0x000fe80003800000 */
[----:B-----5:R-:W-:Y:S05]  /*5380*/  @!P3 BRA `(.L_x_9735) ;  /* 0x0000012400c4b947 */ /* 0x020fea0003800000 */
.L_x_9969:
[----:B------:R-:W-:Y:S05]  /*5390*/  BSYNC B0 ;  /* 0x0000000000007941 */ /* 0x000fea0003800000 */
.L_x_9734:
[----:B------:R-:W-:Y:S01]  /*53a0*/  ULDC.64 UR4, c[0x0][0x328] ;  /* 0x0000ca0000047ab9 */ /* 0x000fe20000000a00 */
[----:B------:R-:W-:Y:S01]  /*53b0*/  IMAD.IADD R100, R100, 0x1, -R200 ;  /* 0x0000000164647824 */ /* 0x000fe200078e0ac8 */
[----:B------:R-:W-:Y:S01]  /*53c0*/  BSSY B0, `(.L_x_9736) ;  /* 0x0000043000007945 */ /* 0x000fe20003800000 */
[----:B------:R-:W-:Y:S02]  /*53d0*/  IMAD R98, R98, UR4, RZ ;  /* 0x0000000462627c24 */ /* 0x000fe4000f8e02ff */
[----:B0--34-:R-:W-:-:S04]  /*53e0*/  IMAD.WIDE.U32 R12, R97, UR4, RZ ;  /* 0x00000004610c7c25 */ /* 0x019fc8000f8e00ff */
[----:B------:R-:W-:Y:S01]  /*53f0*/  IMAD R97, R97, UR5, R98 ;  /* 0x0000000561617c24 */ /* 0x000fe2000f8e0262 */
[----:B------:R-:W-:Y:S02]  /*5400*/  ULDC.64 UR4, c[0x0][0x338] ;  /* 0x0000ce0000047ab9 */ /* 0x000fe40000000a00 */
[----:B------:R-:W-:Y:S02]  /*5410*/  IMAD R99, R99, UR4, RZ ;  /* 0x0000000463637c24 */ /* 0x000fe4000f8e02ff */
[----:B------:R-:W-:Y:S02]  /*5420*/  IMAD.IADD R13, R13, 0x1, R97 ;  /* 0x000000010d0d7824 */ /* 0x000fe400078e0261 */
[C---:B------:R-:W-:Y:S02]  /*5430*/  IMAD R99, R96.reuse, UR5, R99 ;  /* 0x0000000560637c24 */ /* 0x040fe4000f8e0263 */
[----:B------:R-:W-:Y:S01]  /*5440*/  IMAD.WIDE.U32 R12, R96, UR4, R12 ;  /* 0x00000004600c7c25 */ /* 0x000fe2000f8e000c */
[----:B------:R-:W-:-:S03]  /*5450*/  ULDC.64 UR4, c[0x0][0x330] ;  /* 0x0000cc0000047ab9 */ /* 0x000fc60000000a00 */
[----:B--2---:R-:W-:Y:S01]  /*5460*/  IMAD R11, R60, UR4, RZ ;  /* 0x000000043c0b7c24 */ /* 0x004fe2000f8e02ff */
[----:B------:R-:W-:-:S03]  /*5470*/  IADD3 R13, R13, R99, RZ ;  /* 0x000000630d0d7210 */ /* 0x000fc60007ffe0ff */
[C---:B------:R-:W-:Y:S02]  /*5480*/  IMAD R11, R74.reuse, UR5, R11 ;  /* 0x000000054a0b7c24 */ /* 0x040fe4000f8e020b */
[----:B------:R-:W-:Y:S01]  /*5490*/  IMAD.WIDE.U32 R12, R74, UR4, R12 ;  /* 0x000000044a0c7c25 */ /* 0x000fe2000f8e000c */
[----:B------:R-:W-:-:S03]  /*54a0*/  ULDC.64 UR4, c[0x0][0x318] ;  /* 0x0000c60000047ab9 */ /* 0x000fc60000000a00 */
[----:B------:R-:W-:Y:S01]  /*54b0*/  IMAD.IADD R13, R13, 0x1, R11 ;  /* 0x000000010d0d7824 */ /* 0x000fe200078e020b */
[----:B-1----:R-:W-:Y:S01]  /*54c0*/  LEA R38, P3, R12, UR4, 0x1 ;  /* 0x000000040c267c11 */ /* 0x002fe2000f8608ff */
[----:B------:R-:W-:-:S03]  /*54d0*/  IMAD R11, R18, 0x6000, R68 ;  /* 0x00006000120b7824 */ /* 0x000fc600078e0244 */
[----:B------:R-:W-:Y:S01]  /*54e0*/  LEA.HI.X R39, R12, UR5, R13, 0x1, P3 ;  /* 0x000000050c277c11 */ /* 0x000fe200098f0c0d */
[----:B------:R-:W-:Y:S01]  /*54f0*/  IMAD.IADD R13, R64, 0x1, R11 ;  /* 0x00000001400d7824 */ /* 0x000fe200078e020b */
[----:B------:R-:W-:Y:S01]  /*5500*/  ISETP.GE.AND P3, PT, R100, 0x1, PT ;  /* 0x000000016400780c */ /* 0x000fe20003f66270 */
[----:B------:R0:W1:Y:S01]  /*5510*/  SHFL.IDX PT, R43, R38, RZ, 0x1c1f ;  /* 0x001c1fff262b7589 */ /* 0x00006200000e0000 */
[--C-:B------:R-:W-:Y:S02]  /*5520*/  IMAD R40, R11, 0x2, R24.reuse ;  /* 0x000000020b287824 */ /* 0x100fe400078e0218 */
[----:B------:R-:W-:Y:S01]  /*5530*/  IMAD R42, R13, 0x2, R24 ;  /* 0x000000020d2a7824 */ /* 0x000fe200078e0218 */
[----:B------:R0:W2:Y:S08]  /*5540*/  SHFL.IDX PT, R41, R39, RZ, 0x1c1f ;  /* 0x001c1fff27297589 */ /* 0x0000b000000e0000 */
[----:B0-----:R-:W-:Y:S05]  /*5550*/  @!P3 BRA `(.L_x_9737) ;  /* 0x0000000000a4b947 */ /* 0x001fea0003800000 */
[----:B------:R-:W-:Y:S02]  /*5560*/  ISETP.NE.AND P5, PT, R82, RZ, PT ;  /* 0x000000ff5200720c */ /* 0x000fe40003fa5270 */
[----:B------:R-:W-:Y:S02]  /*5570*/  ISETP.NE.AND P4, PT, R83, RZ, PT ;  /* 0x000000ff5300720c */ /* 0x000fe40003f85270 */
[----:B------:R-:W-:-:S09]  /*5580*/  PRMT R11, R3, 0x8880, RZ ;  /* 0x00008880030b7816 */ /* 0x000fd200000000ff */
[----:B------:R-:W0:Y:S01]  /*5590*/  @P5 LDS.128 R12, [R40] ;  /* 0x00000000280c5984 */ /* 0x000e220000000c00 */
[----:B-1----:R-:W-:-:S04]  /*55a0*/  @P5 LEA R36, P3, R16, R43, 0x1 ;  /* 0x0000002b10245211 */ /* 0x002fc800078608ff */
[----:B--2---:R-:W-:Y:S02]  /*55b0*/  @P5 LEA.HI.X R37, R16, R41, R17, 0x1, P3 ;  /* 0x0000002910255211 */ /* 0x004fe400018f0c11 */
[----:B------:R-:W-:-:S04]  /*55c0*/  @P4 LEA R34, P3, R2, R43, 0x1 ;  /* 0x0000002b02224211 */ /* 0x000fc800078608ff */
[----:B------:R-:W-:Y:S02]  /*55d0*/  @P4 LEA.HI.X R35, R2, R41, R201, 0x1, P3 ;  /* 0x0000002902234211 */ /* 0x000fe400018f0cc9 */
[----:B------:R-:W-:-:S13]  /*55e0*/  ISETP.NE.AND P3, PT, R84, RZ, PT ;  /* 0x000000ff5400720c */ /* 0x000fda0003f65270 */
[----:B------:R-:W-:-:S04]  /*55f0*/  @P3 LEA R32, P6, R209, R43, 0x1 ;  /* 0x0000002bd1203211 */ /* 0x000fc800078c08ff */
[----:B------:R-:W-:Y:S01]  /*5600*/  @P3 LEA.HI.X R33, R209, R41, R222, 0x1, P6 ;  /* 0x00000029d1213211 */ /* 0x000fe200030f0cde */
[----:B0-----:R0:W-:Y:S01]  /*5610*/  @P5 ST.E.128 desc[UR40][R36.64], R12 ;  /* 0x0000000c24005985 */ /* 0x0011e2000c101d28 */
[----:B------:R-:W-:-:S03]  /*5620*/  ISETP.NE.AND P5, PT, R85, RZ, PT ;  /* 0x000000ff5500720c */ /* 0x000fc60003fa5270 */
[----:B------:R-:W1:Y:S10]  /*5630*/  @P4 LDS.128 R12, [R42] ;  /* 0x000000002a0c4984 */ /* 0x000e740000000c00 */
[----:B0-----:R-:W-:-:S04]  /*5640*/  @P5 LEA R36, P6, R208, R43, 0x1 ;  /* 0x0000002bd0245211 */ /* 0x001fc800078c08ff */
[----:B------:R-:W-:Y:S01]  /*5650*/  @P5 LEA.HI.X R37, R208, R41, R221, 0x1, P6 ;  /* 0x00000029d0255211 */ /* 0x000fe200030f0cdd */
[----:B-1----:R0:W-:Y:S01]  /*5660*/  @P4 ST.E.128 desc[UR40][R34.64], R12 ;  /* 0x0000000c22004985 */ /* 0x0021e2000c101d28 */
[----:B------:R-:W-:-:S03]  /*5670*/  ISETP.NE.AND P4, PT, R86, RZ, PT ;  /* 0x000000ff5600720c */ /* 0x000fc60003f85270 */
[----:B------:R-:W1:Y:S10]  /*5680*/  @P3 LDS.128 R12, [R40+0x3000] ;  /* 0x00300000280c3984 */ /* 0x000e740000000c00 */
        /* <DEDUP_REMOVED lines=13> */
[----:B------:R-:W-:-:S03]  /*5760*/  ISETP.GT.AND P4, PT, R11, -0x1, PT ;  /* 0xffffffff0b00780c */ /* 0x000fc60003f84270 */
[----:B------:R-:W1:Y:S10]  /*5770*/  @P3 LDS.128 R12, [R42+0x6000] ;  /* 0x006000002a0c3984 */ /* 0x000e740000000c00 */
[----:B0-----:R-:W-:-:S04]  /*5780*/  @!P4 LEA R34, P6, R210, R43, 0x1 ;  /* 0x0000002bd222c211 */ /* 0x001fc800078c08ff */
[----:B------:R-:W-:Y:S01]  /*5790*/  @!P4 LEA.HI.X R35, R210, R41, R217, 0x1, P6 ;  /* 0x00000029d223c211 */ /* 0x000fe200030f0cd9 */
[----:B-1----:R-:W-:Y:S04]  /*57a0*/  @P3 ST.E.128 desc[UR40][R32.64], R12 ;  /* 0x0000000c20003985 */ /* 0x002fe8000c101d28 */
[----:B------:R-:W0:Y:S04]  /*57b0*/  @P5 LDS.128 R12, [R40+0x9000] ;  /* 0x00900000280c5984 */ /* 0x000e280000000c00 */
[----:B0-----:R-:W-:Y:S04]  /*57c0*/  @P5 ST.E.128 desc[UR40][R36.64], R12 ;  /* 0x0000000c24005985 */ /* 0x001fe8000c101d28 */
[----:B------:R-:W0:Y:S04]  /*57d0*/  @!P4 LDS.128 R12, [R42+0x9000] ;  /* 0x009000002a0cc984 */ /* 0x000e280000000c00 */
[----:B0-----:R0:W-:Y:S02]  /*57e0*/  @!P4 ST.E.128 desc[UR40][R34.64], R12 ;  /* 0x0000000c2200c985 */ /* 0x0011e4000c101d28 */
.L_x_9737:
[----:B------:R-:W-:Y:S05]  /*57f0*/  BSYNC B0 ;  /* 0x0000000000007941 */ /* 0x000fea0003800000 */
.L_x_9736:
[----:B------:R-:W-:Y:S01]  /*5800*/  ISETP.GE.AND P3, PT, R100, 0x41, PT ;  /* 0x000000416400780c */ /* 0x000fe20003f66270 */
[----:B------:R-:W3:Y:S01]  /*5810*/  SHFL.IDX PT, R39, R39, 0x1, 0x1c1f ;  /* 0x003c1f0027277f89 */ /* 0x000ee200000e0000 */
[----:B------:R-:W-:Y:S03]  /*5820*/  BSSY B0, `(.L_x_9738) ;  /* 0x000002c000007945 */ /* 0x000fe60003800000 */
[----:B------:R4:W0:Y:S08]  /*5830*/  SHFL.IDX PT, R11, R38, 0x1, 0x1c1f ;  /* 0x003c1f00260b7f89 */ /* 0x00083000000e0000 */
[----:B----4-:R-:W-:Y:S05]  /*5840*/  @!P3 BRA `(.L_x_9739) ;  /* 0x0000000000a4b947 */ /* 0x010fea0003800000 */
[----:B------:R-:W-:Y:S02]  /*5850*/  ISETP.NE.AND P5, PT, R82, RZ, PT ;  /* 0x000000ff5200720c */ /* 0x000fe40003fa5270 */
[----:B------:R-:W-:Y:S02]  /*5860*/  ISETP.NE.AND P4, PT, R83, RZ, PT ;  /* 0x000000ff5300720c */ /* 0x000fe40003f85270 */
[----:B------:R-:W-:-:S09]  /*5870*/  PRMT R38, R3, 0x8880, RZ ;  /* 0x0000888003267816 */ /* 0x000fd200000000ff */
[----:B0-----:R-:W0:Y:S01]  /*5880*/  @P5 LDS.128 R12, [R40+0x2000] ;  /* 0x00200000280c5984 */ /* 0x001e220000000c00 */
[----:B------:R-:W-:-:S04]  /*5890*/  @P5 LEA R36, P3, R16, R11, 0x1 ;  /* 0x0000000b10245211 */ /* 0x000fc800078608ff */
[----:B---3--:R-:W-:Y:S02]  /*58a0*/  @P5 LEA.HI.X R37, R16, R39, R17, 0x1, P3 ;  /* 0x0000002710255211 */ /* 0x008fe400018f0c11 */
[----:B------:R-:W-:-:S04]  /*58b0*/  @P4 LEA R34, P3, R2, R11, 0x1 ;  /* 0x0000000b02224211 */ /* 0x000fc800078608ff */
[----:B------:R-:W-:Y:S02]  /*58c0*/  @P4 LEA.HI.X R35, R2, R39, R201, 0x1, P3 ;  /* 0x0000002702234211 */ /* 0x000fe400018f0cc9 */
[----:B------:R-:W-:-:S13]  /*58d0*/  ISETP.NE.AND P3, PT, R84, RZ, PT ;  /* 0x000000ff5400720c */ /* 0x000fda0003f65270 */
[----:B------:R-:W-:-:S04]  /*58e0*/  @P3 LEA R32, P6, R209, R11, 0x1 ;  /* 0x0000000bd1203211 */ /* 0x000fc800078c08ff */
[----:B------:R-:W-:Y:S01]  /*58f0*/  @P3 LEA.HI.X R33, R209, R39, R222, 0x1, P6 ;  /* 0x00000027d1213211 */ /* 0x000fe200030f0cde */
[----:B0-----:R0:W-:Y:S01]  /*5900*/  @P5 ST.E.128 desc[UR40][R36.64], R12 ;  /* 0x0000000c24005985 */ /* 0x0011e2000c101d28 */
[----:B------:R-:W-:-:S03]  /*5910*/  ISETP.NE.AND P5, PT, R85, RZ, PT ;  /* 0x000000ff5500720c */ /* 0x000fc60003fa5270 */
[----:B------:R-:W3:Y:S10]  /*5920*/  @P4 LDS.128 R12, [R42+0x2000] ;  /* 0x002000002a0c4984 */ /* 0x000ef40000000c00 */
[----:B0-----:R-:W-:-:S04]  /*5930*/  @P5 LEA R36, P6, R208, R11, 0x1 ;  /* 0x0000000bd0245211 */ /* 0x001fc800078c08ff */
[----:B------:R-:W-:Y:S01]  /*5940*/  @P5 LEA.HI.X R37, R208, R39, R221, 0x1, P6 ;  /* 0x00000027d0255211 */ /* 0x000fe200030f0cdd */
[----:B---3--:R0:W-:Y:S01]  /*5950*/  @P4 ST.E.128 desc[UR40][R34.64], R12 ;  /* 0x0000000c22004985 */ /* 0x0081e2000c101d28 */
        /* <DEDUP_REMOVED lines=15> */
[----:B------:R-:W-:-:S03]  /*5a50*/  ISETP.GT.AND P4, PT, R38, -0x1, PT ;  /* 0xffffffff2600780c */ /* 0x000fc60003f84270 */
[----:B------:R-:W3:Y:S10]  /*5a60*/  @P3 LDS.128 R12, [R42+0x8000] ;  /* 0x008000002a0c3984 */ /* 0x000ef40000000c00 */
[----:B0-----:R-:W-:-:S04]  /*5a70*/  @!P4 LEA R34, P6, R210, R11, 0x1 ;  /* 0x0000000bd222c211 */ /* 0x001fc800078c08ff */
[----:B------:R-:W-:Y:S01]  /*5a80*/  @!P4 LEA.HI.X R35, R210, R39, R217, 0x1, P6 ;  /* 0x00000027d223c211 */ /* 0x000fe200030f0cd9 */
[----:B---3--:R-:W-:Y:S04]  /*5a90*/  @P3 ST.E.128 desc[UR40][R32.64], R12 ;  /* 0x0000000c20003985 */ /* 0x008fe8000c101d28 */
[----:B------:R-:W0:Y:S04]  /*5aa0*/  @P5 LDS.128 R12, [R40+0xb000] ;  /* 0x00b00000280c5984 */ /* 0x000e280000000c00 */
[----:B0-----:R-:W-:Y:S04]  /*5ab0*/  @P5 ST.E.128 desc[UR40][R36.64], R12 ;  /* 0x0000000c24005985 */ /* 0x001fe8000c101d28 */
[----:B------:R-:W0:Y:S04]  /*5ac0*/  @!P4 LDS.128 R12, [R42+0xb000] ;  /* 0x00b000002a0cc984 */ /* 0x000e280000000c00 */
[----:B0-----:R4:W-:Y:S02]  /*5ad0*/  @!P4 ST.E.128 desc[UR40][R34.64], R12 ;  /* 0x0000000c2200c985 */ /* 0x0019e4000c101d28 */
.L_x_9739:
[----:B------:R-:W-:Y:S05]  /*5ae0*/  BSYNC B0 ;  /* 0x0000000000007941 */ /* 0x000fea0003800000 */
.L_x_9738:
[----:B------:R-:W-:Y:S01]  /*5af0*/  @!PT LDS RZ, [RZ] ;  /* 0x00000000fffff984 */ /* 0x000fe20000000800 */
[----:B------:R-:W-:Y:S01]  /*5b00*/  @!PT LDS RZ, [RZ] ;  /* 0x00000000fffff984 */ /* 0x000fe20000000800 */
[----:B------:R-:W-:Y:S01]  /*5b10*/  @!PT LDS RZ, [RZ] ;  /* 0x00000000fffff984 */ /* 0x000fe20000000800 */
[----:B------:R-:W-:Y:S01]  /*5b20*/  @!PT LDS RZ, [RZ] ;  /* 0x00000000fffff984 */ /* 0x000fe20000000800 */
[----:B------:R5:W-:Y:S06]  /*5b30*/  MEMBAR.ALL.CTA ;  /* 0x0000000000007992 */ /* 0x000bec0000008000 */
[----:B-----5:R-:W5:Y:S01]  /*5b40*/  FENCE.VIEW.ASYNC.S ;  /* 0x00000000000073c6 */ /* 0x020f620000000000 */
[----:B------:R-:W-:Y:S01]  /*5b50*/  @!P2 IADD3 R89, R89, 0x228c0, RZ ;  /* 0x000228c05959a810 */ /* 0x000fe20007ffe0ff */
[----:B------:R-:W-:Y:S01]  /*5b60*/  VIADD R18, R18, 0x1 ;  /* 0x0000000112127836 */ /* 0x000fe20000000000 */
[----:B-----5:R0:W-:Y:S01]  /*5b70*/  BAR.SYNC.DEFER_BLOCKING R62, 0x80 ;  /* 0x0002003e0000751d */ /* 0x0201e20000010000 */
[----:B------:R-:W-:-:S02]  /*5b80*/  ISETP.NE.AND P3, PT, R91, RZ, PT ;  /* 0x000000ff5b00720c */ /* 0x000fc40003f65270 */
[----:B------:R-:W-:-:S04]  /*5b90*/  @!P2 PRMT R89, RZ, 0x654, R89 ;  /* 0x00000654ff59a816 */ /* 0x000fc80000000059 */
[----:B------:R1:W-:Y:S01]  /*5ba0*/  @!P2 SYNCS.ARRIVE.TRANS64.RED.A1T0 RZ, [R89+URZ], RZ ;  /* 0x000000ff59ffa9a7 */ /* 0x0003e2000810043f */
[----:B------:R-:W-:-:S04]  /*5bb0*/  ISETP.NE.AND P2, PT, R18, 0x2, PT ;  /* 0x000000021200780c */ /* 0x000fc80003f45270 */
[----:B0---4-:R-:W-:Y:S02]  /*5bc0*/  SEL R12, RZ, 0x1, P2 ;  /* 0x00000001ff0c7807 */ /* 0x011fe40001000000 */
[----:B------:R-:W-:Y:S02]  /*5bd0*/  SEL R18, R18, RZ, P2 ;  /* 0x000000ff12127207 */ /* 0x000fe40001000000 */
[----:B------:R-:W-:Y:S01]  /*5be0*/  LOP3.LUT R203, R203, R12, RZ, 0x3c, !PT ;  /* 0x0000000ccbcb7212 */ /* 0x000fe200078e3cff */
[----:B-1----:R-:W-:Y:S06]  /*5bf0*/  @P3 BRA `(.L_x_9740) ;  /* 0xffffffc400a03947 */ /* 0x002fec000383ffff */
[----:B------:R-:W0:Y:S01]  /*5c00*/  S2R R11, SR_TID.X ;  /* 0x00000000000b7919 */ /* 0x000e220000002100 */
[----:B------:R-:W-:Y:S02]  /*5c10*/  PLOP3.LUT P0, PT, PT, PT, PT, 0x8, 0x0 ;  /* 0x000000000000781c */ /* 0x000fe40003f0e170 */
[----:B0-----:R-:W-:-:S04]  /*5c20*/  SHF.R.U32.HI R11, RZ, 0x7, R11 ;  /* 0x00000007ff0b7819 */ /* 0x001fc8000001160b */
[----:B------:R-:W-:-:S13]  /*5c30*/  ISETP.NE.AND P3, PT, R11, 0x1, PT ;  /* 0x000000010b00780c */ /* 0x000fda0003f65270 */
[----:B------:R-:W-:Y:S06]  /*5c40*/  @!P3 BAR.ARV 0x9, 0x100 ;  /* 0x024400000000bb1d */ /* 0x000fec0000002000 */
.L_x_9682:
[----:B------:R-:W-:Y:S02]  /*5c50*/  ISETP.GE.AND P2, PT, R176, 0x1, PT ;  /* 0x00000001b000780c */ /* 0x000fe40003f46270 */
[----:B------:R-:W-:Y:S02]  /*5c60*/  CS2R R32, SRZ ;  /* 0x0000000000207805 */ /* 0x000fe4000001ff00 */
[----:B------:R-:W-:Y:S02]  /*5c70*/  PLOP3.LUT P1, PT, PT, PT, PT, 0x80, 0x0 ;  /* 0x000000000000781c */ /* 0x000fe40003f2f070 */
        /* <DEDUP_REMOVED lines=38> */
[----:B---3--:R-:W-:Y:S02]  /*5ee0*/  CS2R R38, SRZ ;  /* 0x0000000000267805 */ /* 0x008fe4000001ff00 */
        /* <DEDUP_REMOVED lines=22> */
[----:B------:R-:W-:-:S02]  /*6050*/  CS2R R8, SRZ ;  /* 0x0000000000087805 */ /* 0x000fc4000001ff00 */
[----:B--2---:R-:W-:Y:S02]  /*6060*/  CS2R R40, SRZ ;  /* 0x0000000000287805 */ /* 0x004fe4000001ff00 */
[----:B------:R-:W-:Y:S02]  /*6070*/  CS2R R6, SRZ ;  /* 0x0000000000067805 */ /* 0x000fe4000001ff00 */
[----:B------:R-:W-:Y:S02]  /*6080*/  CS2R R4, SRZ ;  /* 0x0000000000047805 */ /* 0x000fe4000001ff00 */
[----:B------:R-:W-:Y:S01]  /*6090*/  CS2R R28, SRZ ;  /* 0x00000000001c7805 */ /* 0x000fe2000001ff00 */
[----:B------:R-:W-:Y:S06]  /*60a0*/  @P0 BRA `(.L_x_9741) ;  /* 0x00000000000c0947 */ /* 0x000fec0003800000 */
[----:B------:R-:W0:Y:S01]  /*60b0*/  FENCE.VIEW.ASYNC.G ;  /* 0x00000000000073c6 */ /* 0x000e220000000100 */
[----:B------:R-:W-:Y:S05]  /*60c0*/  WARPSYNC.ALL ;  /* 0x0000000000007948 */ /* 0x000fea0003800000 */
[----:B0-----:R-:W-:Y:S06]  /*60d0*/  BAR.ARV 0xc, 0x180 ;  /* 0x0306000000007b1d */ /* 0x001fec0000002000 */
.L_x_9741:
[----:B------:R-:W-:Y:S01]  /*60e0*/  CS2R R24, SRZ ;  /* 0x0000000000187805 */ /* 0x000fe2000001ff00 */
[----:B------:R-:W-:Y:S06]  /*60f0*/  @!P2 BRA `(.L_x_9742) ;  /* 0x000000780014a947 */ /* 0x000fec0003800000 */
[----:B------:R-:W-:-:S03]  /*6100*/  UMOV UR4, 0xffffffff ;  /* 0xffffffff00047882 */ /* 0x000fc60000000000 */
[----:B------:R-:W-:Y:S05]  /*6110*/  BRA.DIV UR4, `(.L_x_9743) ;  /* 0x0000011a04747947 */ /* 0x000fea000b800000 */
[----:B------:R-:W0:Y:S02]  /*6120*/  S2R R3, SR_TID.X ;  /* 0x0000000000037919 */ /* 0x000e240000002100 */
[----:B0-----:R-:W-:-:S05]  /*6130*/  VIADD R3, R3, 0xffffff80 ;  /* 0xffffff8003037836 */ /* 0x001fca0000000000 */
[----:B------:R-:W-:-:S04]  /*6140*/  SHF.R.S32.HI R0, RZ, 0x1f, R3 ;  /* 0x0000001fff007819 */ /* 0x000fc80000011403 */
[----:B------:R-:W-:-:S04]  /*6150*/  LEA.HI R0, R0, R3, RZ, 0x7 ;  /* 0x0000000300007211 */ /* 0x000fc800078f38ff */
[----:B------:R-:W-:-:S05]  /*6160*/  SHF.R.S32.HI R0, RZ, 0x7, R0 ;  /* 0x00000007ff007819 */ /* 0x000fca0000011400 */
[----:B------:R0:W1:Y:S02]  /*6170*/  SHFL.IDX PT, R14, R0, RZ, 0x1f ;  /* 0x00001fff000e7589 */ /* 0x00006400000e0000 */
.L_x_9972:
[----:B01----:R-:W-:Y:S01]  /*6180*/  LEA.HI R0, R14, R14, RZ, 0x1 ;  /* 0x0000000e0e007211 */ /* 0x003fe200078f08ff */
[----:B------:R-:W-:Y:S01]  /*6190*/  VIADD R24, R19, 0x18400 ;  /* 0x0001840013187836 */ /* 0x000fe20000000000 */
[----:B------:R-:W-:Y:S02]  /*61a0*/  BSSY B6, `(.L_x_9744) ;  /* 0x0000018000067945 */ /* 0x000fe40003800000 */
[----:B------:R-:W-:Y:S02]  /*61b0*/  LOP3.LUT R3, R0, 0x1e, RZ, 0xc0, !PT ;  /* 0x0000001e00037812 */ /* 0x000fe400078ec0ff */
[----:B------:R-:W-:-:S03]  /*61c0*/  LOP3.LUT P0, RZ, R24, 0x1bf, RZ, 0xc0, !PT ;  /* 0x000001bf18ff7812 */ /* 0x000fc6000780c0ff */
[----:B------:R-:W-:-:S04]  /*61d0*/  IMAD.IADD R3, R14, 0x1, -R3 ;  /* 0x000000010e037824 */ /* 0x000fc800078e0a03 */
[----:B------:R-:W-:-:S05]  /*61e0*/  IMAD R3, R3, 0x2000, R24 ;  /* 0x0000200003037824 */ /* 0x000fca00078e0218 */
[----:B------:R-:W-:-:S04]  /*61f0*/  SHF.R.U32.HI R3, RZ, 0x4, R3 ;  /* 0x00000004ff037819 */ /* 0x000fc80000011603 */
[----:B------:R-:W-:Y:S01]  /*6200*/  LOP3.LUT R29, R3, 0x3fff, RZ, 0xc0, !PT ;  /* 0x00003fff031d7812 */ /* 0x000fe200078ec0ff */
        /* <DEDUP_REMOVED lines=17> */
.L_x_9745:
[----:B------:R-:W-:Y:S05]  /*6320*/  BSYNC B6 ;  /* 0x0000000000067941 */ /* 0x000fea0003800000 */
.L_x_9744:
        /* <DEDUP_REMOVED lines=13> */
.L_x_9749:
[----:B-1----:R1:W2:Y:S02]  /*6400*/  SYNCS.PHASECHK.TRANS64.TRYWAIT P0, [R19+URZ+0x22800], R0 ;  /* 0x02280000130075a7 */ /* 0x0022a4000800017f */
[----:B--2---:R-:W-:Y:S05]  /*6410*/  @!P0 NANOSLEEP.SYNCS 0x989680 ;  /* 0x009896800000895d */ /* 0x004fea0003900000 */
[----:B------:R-:W2:Y:S02]  /*6420*/  @!P0 SYNCS.PHASECHK.TRANS64 P0, [R19+URZ+0x22800], R0 ;  /* 0x02280000130085a7 */ /* 0x000ea4000800007f */
[----:B--2---:R-:W-:Y:S05]  /*6430*/  @!P0 BRA `(.L_x_9749) ;  /* 0xfffffffc00f08947 */ /* 0x004fea000383ffff */
.L_x_9748:
[----:B------:R-:W-:Y:S05]  /*6440*/  BSYNC B0 ;  /* 0x0000000000007941 */ /* 0x000fea0003800000 */
.L_x_9747:
[----:B------:R-:W-:Y:S05]  /*6450*/  BRA `(.L_x_9750) ;  /* 0x0000002000c47947 */ /* 0x000fea0003800000 */
.L_x_9746:
[----:B-----5:R-:W-:Y:S01]  /*6460*/  SHF.R.S32.HI R0, RZ, 0x1f, R26 ;  /* 0x0000001fff007819 */ /* 0x020fe2000001141a */
[----:B------:R-:W-:Y:S01]  /*6470*/  ULDC.64 UR4, c[0x0][0x3f8] ;  /* 0x0000fe0000047ab9 */ /* 0x000fe20000000a00 */
[----:B------:R-:W-:Y:S01]  /*6480*/  ULDC.64 UR6, c[0x0][0x408] ;  /* 0x0001020000067ab9 */ /* 0x000fe20000000a00 */
[----:B------:R-:W-:Y:S01]  /*6490*/  LOP3.LUT P0, RZ, R24, 0x3ff, RZ, 0xc0, !PT ;  /* 0x000003ff18ff7812 */ /* 0x000fe2000780c0ff */
[----:B------:R-:W-:Y:S01]  /*64a0*/  IMAD.WIDE.U32 R4, R26, UR4, RZ ;  /* 0x000000041a047c25 */ /* 0x000fe2000f8e00ff */
[----:B------:R-:W-:Y:S03]  /*64b0*/  BSSY B6, `(.L_x_9751) ;  /* 0x000001f000067945 */ /* 0x000fe60003800000 */
        /* <DEDUP_REMOVED lines=30> */
.L_x_9752:
[----:B------:R-:W-:Y:S05]  /*66a0*/  BSYNC B6 ;  /* 0x0000000000067941 */ /* 0x000fea0003800000 */
.L_x_9751:
        /* <DEDUP_REMOVED lines=11> */
.L_x_9978:
[----:B------:R-:W5:Y:S01]  /*6760*/  LDL R31, [R1+0x38] ;  /* 0x00003800011f7983 */ /* 0x000f620000100800 */
[----:B------:R-:W-:-:S03]  /*6770*/  ULDC UR4, c[0x0][0x448] ;  /* 0x0001120000047ab9 */ /* 0x000fc60000000800 */
[----:B------:R-:W2:Y:S01]  /*6780*/  LDL R12, [R1+0x30] ;  /* 0x00003000010c7983 */ /* 0x000ea20000100800 */
[----:B0-----:R-:W-:-:S05]  /*6790*/  IMAD R26, R27, UR4, RZ ;  /* 0x000000041b1a7c24 */ /* 0x001fca000f8e02ff */
[----:B------:R-:W-:Y:S01]  /*67a0*/  ISETP.GE.AND P0, PT, R4, R26, PT ;  /* 0x0000001a0400720c */ /* 0x000fe20003f06270 */
[----:B------:R-:W-:Y:S01]  /*67b0*/  BSSY B1, `(.L_x_9756) ;  /* 0x0000023000017945 */ /* 0x000fe20003800000 */
[----:B------:R-:W-:Y:S01]  /*67c0*/  IMAD R26, R73, -0x80, R26 ;  /* 0xffffff80491a7824 */ /* 0x000fe200078e021a */
[----:B------:R-:W-:Y:S01]  /*67d0*/  CS2R R10, SRZ ;  /* 0x00000000000a7805 */ /* 0x000fe2000001ff00 */
[----:B-----5:R-:W-:-:S05]  /*67e0*/  IMAD.SHL.U32 R6, R31, 0x40, RZ ;  /* 0x000000401f067824 */ /* 0x020fca00078e00ff */
[----:B------:R-:W-:Y:S02]  /*67f0*/  LOP3.LUT R7, R6, 0x1c0, RZ, 0xc0, !PT ;  /* 0x000001c006077812 */ /* 0x000fe400078ec0ff */
[----:B--2---:R-:W-:Y:S02]  /*6800*/  LEA.HI R6, R12, R12, RZ, 0x1 ;  /* 0x0000000c0c067211 */ /* 0x004fe400078f08ff */
[----:B------:R-:W-:Y:S02]  /*6810*/  LOP3.LUT R8, R7, 0x18, R16, 0xf8, !PT ;  /* 0x0000001807087812 */ /* 0x000fe400078ef810 */
[----:B------:R-:W-:Y:S02]  /*6820*/  LOP3.LUT R4, R6, 0xfffffffe, RZ, 0xc0, !PT ;  /* 0xfffffffe06047812 */ /* 0x000fe400078ec0ff */
[----:B------:R-:W-:-:S03]  /*6830*/  SHF.R.U32.HI R7, RZ, 0x3, R7 ;  /* 0x00000003ff077819 */ /* 0x000fc60000011607 */
[----:B------:R-:W-:Y:S01]  /*6840*/  IMAD.IADD R27, R12, 0x1, -R4 ;  /* 0x000000010c1b7824 */ /* 0x000fe200078e0a04 */
[----:B------:R-:W-:Y:S02]  /*6850*/  LOP3.LUT R28, R8, R7, RZ, 0x3c, !PT ;  /* 0x00000007081c7212 */ /* 0x000fe400078e3cff */
[----:B------:R-:W-:Y:S02]  /*6860*/  CS2R R6, SRZ ;  /* 0x0000000000067805 */ /* 0x000fe4000001ff00 */
[----:B------:R-:W-:Y:S02]  /*6870*/  CS2R R8, SRZ ;  /* 0x0000000000087805 */ /* 0x000fe4000001ff00 */
[----:B------:R-:W-:Y:S01]  /*6880*/  CS2R R12, SRZ ;  /* 0x00000000000c7805 */ /* 0x000fe2000001ff00 */
[----:B------:R-:W-:Y:S06]  /*6890*/  @P0 BRA `(.L_x_9757) ;  /* 0x0000000000500947 */ /* 0x000fec0003800000 */
[----:B------:R-:W2:Y:S01]  /*68a0*/  LDL R32, [R1+0x48] ;  /* 0x0000480001207983 */ /* 0x000ea20000100800 */
[----:B------:R-:W-:-:S03]  /*68b0*/  ULDC UR4, c[0x0][0x3f4] ;  /* 0x0000fd0000047ab9 */ /* 0x000fc60000000800 */
[----:B------:R-:W4:Y:S01]  /*68c0*/  LDL R30, [R1+0x44] ;  /* 0x00004400011e7983 */ /* 0x000f220000100800 */
[----:B------:R-:W-:Y:S01]  /*68d0*/  ISETP.GE.AND P3, PT, R204, UR4, PT ;  /* 0x00000004cc007c0c */ /* 0x000fe2000bf66270 */
[----:B-1----:R-:W-:Y:S01]  /*68e0*/  IMAD.MOV.U32 R7, RZ, RZ, R3 ;  /* 0x000000ffff077224 */ /* 0x002fe200078e0003 */
[----:B------:R-:W-:Y:S01]  /*68f0*/  ISETP.GE.AND P2, PT, R22, UR4, PT ;  /* 0x0000000416007c0c */ /* 0x000fe2000bf46270 */
[----:B---3--:R-:W-:Y:S01]  /*6900*/  IMAD.MOV.U32 R15, RZ, RZ, R5 ;  /* 0x000000ffff0f7224 */ /* 0x008fe200078e0005 */
[----:B------:R-:W-:Y:S02]  /*6910*/  MOV R6, R0 ;  /* 0x0000000000067202 */ /* 0x000fe40000000f00 */
[----:B------:R-:W-:-:S09]  /*6920*/  CS2R R10, SRZ ;  /* 0x00000000000a7805 */ /* 0x000fd2000001ff00 */
[----:B------:R-:W-:Y:S01]  /*6930*/  @!P2 IMAD.WIDE R20, R22, 0x2, R6 ;  /* 0x000000021614a825 */ /* 0x000fe200078e0206 */
[----:B------:R-:W-:-:S04]  /*6940*/  CS2R R6, SRZ ;  /* 0x0000000000067805 */ /* 0x000fc8000001ff00 */
[----:B------:R0:W5:Y:S01]  /*6950*/  @!P2 LD.E.64 R8, desc[UR40][R20.64] ;  /* 0x000000281408a980 */ /* 0x000162000c101b00 */
[-C--:B--2---:R-:W-:Y:S02]  /*6960*/  @!P3 IADD3 R24, P0, R0, R32.reuse, RZ ;  /* 0x000000200018b210 */ /* 0x084fe40007f1e0ff */
[----:B----4-:R-:W-:Y:S01]  /*6970*/  @!P3 IADD3 R4, P1, R14, R32, RZ ;  /* 0x000000200e04b210 */ /* 0x010fe20007f3e0ff */
[----:B------:R-:W-:-:S04]  /*6980*/  @!P2 IMAD.WIDE R14, R22, 0x2, R14 ;  /* 0x00000002160ea825 */ /* 0x000fc800078e020e */
[--C-:B------:R-:W-:Y:S01]  /*6990*/  @!P3 IMAD.X R25, R3, 0x1, R30.reuse, P0 ;  /* 0x000000010319b824 */ /* 0x100fe200000e061e */
[----:B------:R0:W5:Y:S01]  /*69a0*/  @!P2 LD.E.64 R12, desc[UR40][R14.64] ;  /* 0x000000280e0ca980 */ /* 0x000162000c101b00 */
[----:B------:R-:W-:-:S03]  /*69b0*/  @!P3 IMAD.X R5, R5, 0x1, R30, P1 ;  /* 0x000000010505b824 */ /* 0x000fc600008e061e */
[----:B------:R0:W5:Y:S04]  /*69c0*/  @!P3 LD.E.64 R6, desc[UR40][R24.64] ;  /* 0x000000281806b980 */ /* 0x000168000c101b00 */
[----:B------:R0:W5:Y:S02]  /*69d0*/  @!P3 LD.E.64 R10, desc[UR40][R4.64] ;  /* 0x00000028040ab980 */ /* 0x000164000c101b00 */
.L_x_9757:
[----:B------:R-:W-:Y:S05]  /*69e0*/  BSYNC B1 ;  /* 0x0000000000017941 */ /* 0x000fea0003800000 */
.L_x_9756:
[----:B-1----:R-:W1:Y:S01]  /*69f0*/  S2R R3, SR_TID.X ;  /* 0x0000000000037919 */ /* 0x002e620000002100 */
[----:B0---4-:R-:W-:Y:S01]  /*6a00*/  SHF.L.U32 R14, R27, 0x1f, RZ ;  /* 0x0000001f1b0e7819 */ /* 0x011fe200000006ff */
[----:B---3-5:R-:W-:Y:S01]  /*6a10*/  IMAD.MOV.U32 R5, RZ, RZ, R6 ;  /* 0x000000ffff057224 */ /* 0x028fe200078e0006 */
[----:B------:R-:W-:Y:S01]  /*6a20*/  LOP3.LUT P1, RZ, R31, 0x4, RZ, 0xc0, !PT ;  /* 0x000000041fff7812 */ /* 0x000fe2000782c0ff */
[--C-:B------:R-:W-:Y:S01]  /*6a30*/  IMAD.MOV.U32 R15, RZ, RZ, R9.reuse ;  /* 0x000000ffff0f7224 */ /* 0x100fe200078e0009 */
[----:B------:R-:W0:Y:S01]  /*6a40*/  SYNCS.PHASECHK.TRANS64.TRYWAIT P0, [R19+URZ+0x22800], R14 ;  /* 0x0228000e130075a7 */ /* 0x000e22000800017f */
[----:B------:R-:W-:Y:S01]  /*6a50*/  MOV R30, R8 ;  /* 0x00000008001e7202 */ /* 0x000fe20000000f00 */
[----:B------:R-:W-:Y:S01]  /*6a60*/  IMAD.MOV.U32 R31, RZ, RZ, R10 ;  /* 0x000000ffff1f7224 */ /* 0x000fe200078e000a */
[----:B------:R-:W-:Y:S01]  /*6a70*/  SHF.R.U64 R33, R8, 0x10, R9 ;  /* 0x0000001008217819 */ /* 0x000fe20000001209 */
[--C-:B------:R-:W-:Y:S01]  /*6a80*/  IMAD.MOV.U32 R8, RZ, RZ, R7.reuse ;  /* 0x000000ffff087224 */ /* 0x100fe200078e0007 */
[----:B------:R-:W-:Y:S01]  /*6a90*/  SHF.R.U64 R34, R6, 0x10, R7 ;  /* 0x0000001006227819 */ /* 0x000fe20000001207 */
[----:B------:R-:W-:Y:S01]  /*6aa0*/  IMAD.MOV.U32 R6, RZ, RZ, R11 ;  /* 0x000000ffff067224 */ /* 0x000fe200078e000b */
[----:B------:R-:W-:Y:S01]  /*6ab0*/  SHF.R.U32.HI R20, RZ, 0x10, R7 ;  /* 0x00000010ff147819 */ /* 0x000fe20000011607 */
[--C-:B------:R-:W-:Y:S01]  /*6ac0*/  IMAD.MOV.U32 R7, RZ, RZ, R13.reuse ;  /* 0x000000ffff077224 */ /* 0x100fe200078e000d */
[----:B------:R-:W-:Y:S01]  /*6ad0*/  MOV R32, R12 ;  /* 0x0000000c00207202 */ /* 0x000fe20000000f00 */
[----:B------:R-:W-:Y:S01]  /*6ae0*/  BSSY B1, `(.L_x_9758) ;  /* 0x0000019000017945 */ /* 0x000fe20003800000 */
[----:B------:R-:W-:-:S02]  /*6af0*/  SHF.R.U64 R35, R12, 0x10, R13 ;  /* 0x000000100c237819 */ /* 0x000fc4000000120d */
[----:B------:R-:W-:Y:S02]  /*6b00*/  SHF.R.U32.HI R9, RZ, 0x10, R9 ;  /* 0x00000010ff097819 */ /* 0x000fe40000011609 */
[----:B------:R-:W-:Y:S02]  /*6b10*/  SHF.R.U32.HI R12, RZ, 0x10, R13 ;  /* 0x00000010ff0c7819 */ /* 0x000fe4000001160d */
[----:B------:R-:W-:Y:S02]  /*6b20*/  VIMNMX R27, R26, 0x80, PT ;  /* 0x000000801a1b7848 */ /* 0x000fe40003fe0100 */
[--C-:B------:R-:W-:Y:S02]  /*6b30*/  SHF.R.U64 R36, R10, 0x10, R11.reuse ;  /* 0x000000100a247819 */ /* 0x100fe4000000120b */
[----:B------:R-:W-:Y:S02]  /*6b40*/  SHF.R.U32.HI R10, RZ, 0x10, R11 ;  /* 0x00000010ff0a7819 */ /* 0x000fe4000001160b */
[----:B------:R-:W-:-:S02]  /*6b50*/  PRMT R30, R30, 0x5410, R15 ;  /* 0x000054101e1e7816 */ /* 0x000fc4000000000f */
[----:B------:R-:W-:Y:S01]  /*6b60*/  PRMT R33, R33, 0x5410, R9 ;  /* 0x0000541021217816 */ /* 0x000fe20000000009 */
[----:B-1----:R-:W-:Y:S01]  /*6b70*/  VIADD R3, R3, 0xffffff80 ;  /* 0xffffff8003037836 */ /* 0x002fe20000000000 */
[----:B------:R-:W-:Y:S02]  /*6b80*/  PRMT R34, R34, 0x5410, R20 ;  /* 0x0000541022227816 */ /* 0x000fe40000000014 */
[----:B------:R-:W-:Y:S02]  /*6b90*/  PRMT R32, R32, 0x5410, R7 ;  /* 0x0000541020207816 */ /* 0x000fe40000000007 */
[----:B------:R-:W-:Y:S02]  /*6ba0*/  SHF.R.S32.HI R0, RZ, 0x1f, R3 ;  /* 0x0000001fff007819 */ /* 0x000fe40000011403 */
[----:B------:R-:W-:Y:S02]  /*6bb0*/  PRMT R35, R35, 0x5410, R12 ;  /* 0x0000541023237816 */ /* 0x000fe4000000000c */
[----:B------:R-:W-:-:S02]  /*6bc0*/  LEA.HI R0, R0, R3, RZ, 0x5 ;  /* 0x0000000300007211 */ /* 0x000fc400078f28ff */
[----:B------:R-:W-:Y:S02]  /*6bd0*/  PRMT R31, R31, 0x5410, R6 ;  /* 0x000054101f1f7816 */ /* 0x000fe40000000006 */
[----:B------:R-:W-:-:S05]  /*6be0*/  SHF.R.S32.HI R0, RZ, 0x5, R0 ;  /* 0x00000005ff007819 */ /* 0x000fca0000011400 */
[----:B------:R-:W-:-:S04]  /*6bf0*/  IMAD R28, R0, 0x200, R28 ;  /* 0x00000200001c7824 */ /* 0x000fc800078e021c */
[----:B------:R-:W-:Y:S01]  /*6c00*/  IMAD R3, R28, 0x2, R19 ;  /* 0x000000021c037824 */ /* 0x000fe200078e0213 */
[----:B------:R-:W-:-:S03]  /*6c10*/  PRMT R28, R5, 0x5410, R8 ;  /* 0x00005410051c7816 */ /* 0x000fc60000000008 */
[C---:B------:R-:W-:Y:S02]  /*6c20*/  VIADD R4, R3.reuse, 0x18400 ;  /* 0x0001840003047836 */ /* 0x040fe40000000000 */
[----:B------:R-:W-:-:S03]  /*6c30*/  VIADD R0, R3, 0x18440 ;  /* 0x0001844003007836 */ /* 0x000fc60000000000 */
[----:B------:R-:W-:Y:S02]  /*6c40*/  @P1 IADD3 R0, R4, -0x40, RZ ;  /* 0xffffffc004001810 */ /* 0x000fe40007ffe0ff */
[----:B------:R-:W-:Y:S01]  /*6c50*/  ISETP.GE.AND P1, PT, R200, R27, PT ;  /* 0x0000001bc800720c */ /* 0x000fe20003f26270 */
[----:B0-----:R-:W-:-:S12]  /*6c60*/  @!P0 BRA `(.L_x_9759) ;  /* 0x00000110004c8947 */ /* 0x001fd80003800000 */
.L_x_9979:
[----:B------:R-:W-:Y:S05]  /*6c70*/  BSYNC B1 ;  /* 0x0000000000017941 */ /* 0x000fea0003800000 */
.L_x_9758:
        /* <DEDUP_REMOVED lines=8> */
[----:B------:R-:W1:Y:S01]  /*6d00*/  LDS.128 R4, [R3+0x18400] ;  /* 0x0184000003047984 */ /* 0x000e620000000c00 */
[----:B------:R-:W-:Y:S02]  /*6d10*/  HADD2.F32 R15, -RZ, R32.H0_H0 ;  /* 0x20000020ff0f7230 */ /* 0x000fe40000004100 */
[----:B------:R-:W-:Y:S02]  /*6d20*/  HADD2.F32 R13, -RZ, R30.H0_H0 ;  /* 0x2000001eff0d7230 */ /* 0x000fe40000004100 */
[----:B------:R-:W-:Y:S02]  /*6d30*/  HADD2.F32 R12, -RZ, R33.H0_H0 ;  /* 0x20000021ff0c7230 */ /* 0x000fe40000004100 */
[----:B0-----:R-:W-:Y:S02]  /*6d40*/  HADD2.F32 R14, -RZ, R35.H0_H0 ;  /* 0x20000023ff0e7230 */ /* 0x001fe40000004100 */
[--C-:B-1----:R-:W-:Y:S02]  /*6d50*/  HADD2.F32 R8, -RZ, R4.reuse.H0_H0 ;  /* 0x20000004ff087230 */ /* 0x102fe40000004100 */
        /* <DEDUP_REMOVED lines=32> */
.L_x_9763:
[----:B------:R-:W-:Y:S05]  /*6f60*/  BSYNC B2 ;  /* 0x0000000000027941 */ /* 0x000fea0003800000 */
.L_x_9762:
[----:B------:R-:W-:Y:S05]  /*6f70*/  @P1 BRA `(.L_x_9761) ;  /* 0x0000000000981947 */ /* 0x000fea0003800000 */
[----:B-1----:R-:W1:Y:S01]  /*6f80*/  LDS.128 R4, [R0] ;  /* 0x0000000000047984 */ /* 0x002e620000000c00 */
        /* <DEDUP_REMOVED lines=37> */
.L_x_9761:
[----:B------:R-:W-:Y:S05]  /*71e0*/  BSYNC B1 ;  /* 0x0000000000017941 */ /* 0x000fea0003800000 */
.L_x_9760:
        /* <DEDUP_REMOVED lines=9> */
[----:B0-----:R-:W-:Y:S02]  /*7280*/  HADD2.F32 R14, -RZ, R30.H0_H0 ;  /* 0x2000001eff0e7230 */ /* 0x001fe40000004100 */
[--C-:B------:R-:W-:Y:S02]  /*7290*/  HADD2.F32 R20, -RZ, R32.reuse.H0_H0 ;  /* 0x20000020ff147230 */ /* 0x100fe40000004100 */
[----:B------:R-:W-:Y:S02]  /*72a0*/  HADD2.F32 R25, -RZ, R35.H0_H0 ;  /* 0x20000023ff197230 */ /* 0x000fe40000004100 */
[----:B------:R-:W-:Y:S02]  /*72b0*/  HADD2.F32 R21, -RZ, R33.H0_H0 ;  /* 0x20000021ff157230 */ /* 0x000fe40000004100 */
[----:B------:R-:W-:Y:S02]  /*72c0*/  HADD2.F32 R24, -RZ, R32.H1_H1 ;  /* 0x30000020ff187230 */ /* 0x000fe40000004100 */
[----:B------:R-:W-:-:S02]  /*72d0*/  HADD2.F32 R27, -RZ, R35.H1_H1 ;  /* 0x30000023ff1b7230 */ /* 0x000fc40000004100 */
[--C-:B-1----:R-:W-:Y:S02]  /*72e0*/  HADD2.F32 R8, -RZ, R4.reuse.H0_H0 ;  /* 0x20000004ff087230 */ /* 0x102fe40000004100 */
        /* <DEDUP_REMOVED lines=30> */
.L_x_9766:
[----:B------:R-:W-:Y:S05]  /*74d0*/  BSYNC B1 ;  /* 0x0000000000017941 */ /* 0x000fea0003800000 */
.L_x_9765:
[----:B------:R-:W-:Y:S05]  /*74e0*/  @P1 BRA `(.L_x_9764) ;  /* 0x00000010007c1947 */ /* 0x000fea0003800000 */
[----:B-1----:R-:W1:Y:S01]  /*74f0*/  LDS.128 R4, [R0+0x2000] ;  /* 0x0020000000047984 */ /* 0x002e620000000c00 */
[--C-:B------:R-:W-:Y:S02]  /*7500*/  HADD2.F32 R15, -RZ, R31.reuse.H0_H0 ;  /* 0x2000001fff0f7230 */ /* 0x100fe40000004100 */
[----:B------:R-:W-:Y:S02]  /*7510*/  HADD2.F32 R13, -RZ, R28.H0_H0 ;  /* 0x2000001cff0d7230 */ /* 0x000fe40000004100 */
        /* <DEDUP_REMOVED lines=9> */
[----:B0-----:R-:W-:Y:S01]  /*75b0*/  FMUL.FTZ R14, R13, R4 ;  /* 0x000000040d0e7220 */ /* 0x001fe20000410000 */
        /* <DEDUP_REMOVED lines=26> */
.L_x_9754:
[----:B------:R-:W-:-:S03]  /*7760*/  UMOV UR4, 0xffffffff ;  /* 0xffffffff00047882 */ /* 0x000fc60000000000 */
[----:B------:R-:W-:Y:S05]  /*7770*/  BRA.DIV UR4, `(.L_x_9767) ;  /* 0x00000106049c7947 */ /* 0x000fea000b800000 */
[----:B------:R0:W1:Y:S04]  /*7780*/  SHFL.IDX PT, R0, R25, RZ, 0x1c1f ;  /* 0x001c1fff19007589 */ /* 0x00006800000e0000 */
[----:B------:R0:W2:Y:S04]  /*7790*/  SHFL.IDX PT, R3, R24, RZ, 0x1c1f ;  /* 0x001c1fff18037589 */ /* 0x0000a800000e0000 */
[----:B------:R0:W3:Y:S04]  /*77a0*/  SHFL.IDX PT, R20, R28, RZ, 0x1c1f ;  /* 0x001c1fff1c147589 */ /* 0x0000e800000e0000 */
[----:B------:R0:W4:Y:S02]  /*77b0*/  SHFL.IDX PT, R14, R26, RZ, 0x1c1f ;  /* 0x001c1fff1a0e7589 */ /* 0x00012400000e0000 */
.L_x_9985:
        /* <DEDUP_REMOVED lines=10> */
[----:B0-----:R-:W-:Y:S01]  /*7860*/  IMAD.IADD R24, R6, 0x1, -R5 ;  /* 0x0000000106187824 */ /* 0x001fe200078e0a05 */
        /* <DEDUP_REMOVED lines=16> */
.L_x_9769:
[----:B------:R-:W-:Y:S05]  /*7970*/  BSYNC B1 ;  /* 0x0000000000017941 */ /* 0x000fea0003800000 */
.L_x_9768:
[----:B------:R-:W3:Y:S01]  /*7980*/  SYNCS.PHASECHK.TRANS64.TRYWAIT P1, [R19+URZ+0x22800], R24 ;  /* 0x02280018130075a7 */ /* 0x000ee2000802017f */
[----:B-----5:R-:W-:Y:S01]  /*7990*/  MOV R37, R4 ;  /* 0x0000000400257202 */ /* 0x020fe20000000f00 */
[--C-:B-1----:R-:W-:Y:S01]  /*79a0*/  IMAD.MOV.U32 R0, RZ, RZ, R5.reuse ;  /* 0x000000ffff007224 */ /* 0x102fe200078e0005 */
[--C-:B------:R-:W-:Y:S01]  /*79b0*/  SHF.R.U64 R41, R4, 0x10, R5.reuse ;  /* 0x0000001004297819 */ /* 0x100fe20000001205 */
[----:B------:R-:W-:Y:S01]  /*79c0*/  IMAD.MOV.U32 R38, RZ, RZ, R6 ;  /* 0x000000ffff267224 */ /* 0x000fe200078e0006 */
[----:B0-----:R-:W-:Y:S01]  /*79d0*/  SHF.R.U32.HI R12, RZ, 0x10, R5 ;  /* 0x00000010ff0c7819 */ /* 0x001fe20000011605 */
[----:B------:R-:W-:Y:S01]  /*79e0*/  IMAD.MOV.U32 R39, RZ, RZ, R8 ;  /* 0x000000ffff277224 */ /* 0x000fe200078e0008 */
[--C-:B------:R-:W-:Y:S01]  /*79f0*/  SHF.R.U64 R42, R6, 0x10, R7.reuse ;  /* 0x00000010062a7819 */ /* 0x100fe20000001207 */
[----:B------:R-:W-:Y:S01]  /*7a00*/  IMAD.MOV.U32 R4, RZ, RZ, R7 ;  /* 0x000000ffff047224 */ /* 0x000fe200078e0007 */
[--C-:B------:R-:W-:Y:S01]  /*7a10*/  SHF.R.U64 R43, R8, 0x10, R9.reuse ;  /* 0x00000010082b7819 */ /* 0x100fe20000001209 */
[--C-:B------:R-:W-:Y:S01]  /*7a20*/  IMAD.MOV.U32 R5, RZ, RZ, R9.reuse ;  /* 0x000000ffff057224 */ /* 0x100fe200078e0009 */
[----:B------:R-:W-:Y:S01]  /*7a30*/  SHF.R.U32.HI R8, RZ, 0x10, R9 ;  /* 0x00000010ff087819 */ /* 0x000fe20000011609 */
[----:B------:R-:W-:Y:S01]  /*7a40*/  IMAD.MOV.U32 R6, RZ, RZ, R11 ;  /* 0x000000ffff067224 */ /* 0x000fe200078e000b */
[----:B------:R-:W-:Y:S01]  /*7a50*/  VIMNMX R21, R21, 0x80, PT ;  /* 0x0000008015157848 */ /* 0x000fe20003fe0100 */
[----:B------:R-:W-:Y:S01]  /*7a60*/  VIADD R13, R200, 0x40 ;  /* 0x00000040c80d7836 */ /* 0x000fe20000000000 */
[----:B------:R-:W-:Y:S01]  /*7a70*/  SHF.R.U32.HI R7, RZ, 0x10, R7 ;  /* 0x00000010ff077819 */ /* 0x000fe20000011607 */
[----:B--2---:R-:W0:Y:S01]  /*7a80*/  LDC R3, c[0x0][0x3f4] ;  /* 0x0000fd00ff037b82 */ /* 0x004e220000000800 */
        /* <DEDUP_REMOVED lines=12> */
[C---:B0-----:R-:W-:Y:S01]  /*7b50*/  ISETP.GE.AND P0, PT, R16.reuse, R3, PT ;  /* 0x000000031000720c */ /* 0x041fe20003f06270 */
[----:B------:R-:W-:-:S03]  /*7b60*/  IMAD.IADD R0, R16, 0x1, R3 ;  /* 0x0000000110007824 */ /* 0x000fc600078e0203 */
[-C--:B------:R-:W-:Y:S02]  /*7b70*/  ISETP.GE.OR P2, PT, R200, R21.reuse, P0 ;  /* 0x00000015c800720c */ /* 0x080fe40000746670 */
[----:B------:R-:W-:Y:S01]  /*7b80*/  ISETP.GE.OR P0, PT, R13, R21, P0 ;  /* 0x000000150d00720c */ /* 0x000fe20000706670 */
[----:B---3--:R-:W-:-:S12]  /*7b90*/  @!P1 BRA `(.L_x_9771) ;  /* 0x0000010400049947 */ /* 0x008fd80003800000 */
.L_x_9986:
[----:B------:R-:W-:Y:S05]  /*7ba0*/  BSYNC B1 ;  /* 0x0000000000017941 */ /* 0x000fea0003800000 */
.L_x_9770:
[----:B------:R-:W-:Y:S01]  /*7bb0*/  BSSY B1, `(.L_x_9772) ;  /* 0x000005f000017945 */ /* 0x000fe20003800000 */
[----:B------:R-:W-:-:S03]  /*7bc0*/  LOP3.LUT R0, R0, 0x38, RZ, 0xc0, !PT ;  /* 0x0000003800007812 */ /* 0x000fc600078ec0ff */
[----:B------:R-:W-:Y:S05]  /*7bd0*/  @P2 BRA `(.L_x_9773) ;  /* 0x0000000400702947 */ /* 0x000fea0003800000 */
[----:B------:R-:W2:Y:S01]  /*7be0*/  LDL R3, [R1+0x38] ;  /* 0x0000380001037983 */ /* 0x000ea20000100800 */
[----:B------:R-:W-:Y:S02]  /*7bf0*/  HADD2.F32 R26, -RZ, R37.H0_H0 ;  /* 0x20000025ff1a7230 */ /* 0x000fe40000004100 */
[----:B------:R-:W-:Y:S01]  /*7c00*/  HADD2.F32 R28, -RZ, R39.H0_H0 ;  /* 0x20000027ff1c7230 */ /* 0x000fe20000004100 */
[----:B------:R-:W1:Y:S01]  /*7c10*/  S2R R4, SR_TID.X ;  /* 0x0000000000047919 */ /* 0x000e620000002100 */
[----:B------:R-:W-:Y:S02]  /*7c20*/  HADD2.F32 R25, -RZ, R43.H0_H0 ;  /* 0x2000002bff197230 */ /* 0x000fe40000004100 */
[----:B------:R-:W-:Y:S02]  /*7c30*/  HADD2.F32 R27, -RZ, R39.H1_H1 ;  /* 0x30000027ff1b7230 */ /* 0x000fe40000004100 */
[----:B-1----:R-:W-:-:S05]  /*7c40*/  VIADD R4, R4, 0xffffff80 ;  /* 0xffffff8004047836 */ /* 0x002fca0000000000 */
[----:B------:R-:W-:-:S04]  /*7c50*/  SHF.R.S32.HI R8, RZ, 0x1f, R4 ;  /* 0x0000001fff087819 */ /* 0x000fc80000011404 */
[----:B------:R-:W-:-:S04]  /*7c60*/  LEA.HI R8, R8, R4, RZ, 0x5 ;  /* 0x0000000408087211 */ /* 0x000fc800078f28ff */
[----:B------:R-:W-:Y:S01]  /*7c70*/  SHF.R.S32.HI R8, RZ, 0x5, R8 ;  /* 0x00000005ff087819 */ /* 0x000fe20000011408 */
[----:B--2---:R-:W-:-:S05]  /*7c80*/  IMAD.SHL.U32 R3, R3, 0x40, RZ ;  /* 0x0000004003037824 */ /* 0x004fca00078e00ff */
[----:B------:R-:W-:-:S04]  /*7c90*/  LOP3.LUT R5, R3, 0x1c0, RZ, 0xc0, !PT ;  /* 0x000001c003057812 */ /* 0x000fc800078ec0ff */
[----:B------:R-:W-:Y:S02]  /*7ca0*/  LOP3.LUT R3, R5, 0x38, R16, 0xf8, !PT ;  /* 0x0000003805037812 */ /* 0x000fe400078ef810 */
[----:B------:R-:W-:-:S04]  /*7cb0*/  SHF.R.U32.HI R6, RZ, 0x3, R5 ;  /* 0x00000003ff067819 */ /* 0x000fc80000011605 */
[----:B------:R-:W-:-:S04]  /*7cc0*/  LOP3.LUT R3, R3, R6, RZ, 0x3c, !PT ;  /* 0x0000000603037212 */ /* 0x000fc800078e3cff */
[----:B------:R-:W-:Y:S02]  /*7cd0*/  LEA R4, R8, R3, 0x9 ;  /* 0x0000000308047211 */ /* 0x000fe400078e48ff */
[----:B------:R-:W-:-:S03]  /*7ce0*/  LOP3.LUT R3, R6, R0, R5, 0x1e, !PT ;  /* 0x0000000006037212 */ /* 0x000fc600078e1e05 */
[----:B------:R-:W-:Y:S02]  /*7cf0*/  IMAD R35, R4, 0x2, R19 ;  /* 0x0000000204237824 */ /* 0x000fe400078e0213 */
[----:B------:R-:W-:-:S03]  /*7d00*/  IMAD R8, R8, 0x200, R3 ;  /* 0x0000020008087824 */ /* 0x000fc600078e0203 */
[----:B------:R-:W1:Y:S01]  /*7d10*/  LDS.128 R4, [R35+0x18400] ;  /* 0x0184000023047984 */ /* 0x000e620000000c00 */
[----:B------:R-:W-:-:S05]  /*7d20*/  IMAD R36, R8, 0x2, R19 ;  /* 0x0000000208247824 */ /* 0x000fca00078e0213 */
[----:B------:R-:W2:Y:S01]  /*7d30*/  LDS.128 R8, [R36+0x18400] ;  /* 0x0184000024087984 */ /* 0x000ea20000000c00 */
[--C-:B-1----:R-:W-:Y:S02]  /*7d40*/  HADD2.F32 R3, -RZ, R4.reuse.H0_H0 ;  /* 0x20000004ff037230 */ /* 0x102fe40000004100 */
[----:B------:R-:W-:Y:S02]  /*7d50*/  HADD2.F32 R4, -RZ, R4.H1_H1 ;  /* 0x30000004ff047230 */ /* 0x000fe40000004100 */
[----:B------:R-:W-:Y:S02]  /*7d60*/  HADD2.F32 R12, -RZ, R5.H0_H0 ;  /* 0x20000005ff0c7230 */ /* 0x000fe40000004100 */
[--C-:B--2---:R-:W-:Y:S02]  /*7d70*/  HADD2.F32 R15, -RZ, R8.reuse.H0_H0 ;  /* 0x20000008ff0f7230 */ /* 0x104fe40000004100 */
[----:B------:R-:W-:Y:S02]  /*7d80*/  HADD2.F32 R8, -RZ, R8.H1_H1 ;  /* 0x30000008ff087230 */ /* 0x000fe40000004100 */
[----:B------:R-:W-:-:S02]  /*7d90*/  HADD2.F32 R20, -RZ, R9.H0_H0 ;  /* 0x20000009ff147230 */ /* 0x000fc40000004100 */
        /* <DEDUP_REMOVED lines=16> */
[----:B------:R-:W-:Y:S02]  /*7ea0*/  HADD2.F32 R5, -RZ, R5.H1_H1 ;  /* 0x30000005ff057230 */ /* 0x000fe40000004100 */
[----:B------:R-:W-:Y:S01]  /*7eb0*/  FFMA.FTZ R20, R12, R27, R20 ;  /* 0x0000001b0c147223 */ /* 0x000fe20000010014 */
[----:B------:R-:W-:-:S02]  /*7ec0*/  HADD2.F32 R21, -RZ, R10.H0_H0 ;  /* 0x2000000aff157230 */ /* 0x000fc40000004100 */
[C---:B------:R-:W-:Y:S01]  /*7ed0*/  FMUL.FTZ R28, R9.reuse, R26 ;  /* 0x0000001a091c7220 */ /* 0x040fe20000410000 */
[----:B------:R-:W-:Y:S02]  /*7ee0*/  HADD2.F32 R8, -RZ, R38.H0_H0 ;  /* 0x20000026ff087230 */ /* 0x000fe40000004100 */
[-C--:B------:R-:W-:Y:S01]  /*7ef0*/  FMUL.FTZ R34, R9, R4.reuse ;  /* 0x0000000409227220 */ /* 0x080fe20000410000 */
[----:B------:R-:W-:Y:S02]  /*7f00*/  HADD2.F32 R12, -RZ, R40.H0_H0 ;  /* 0x20000028ff0c7230 */ /* 0x000fe40000004100 */
[----:B------:R-:W-:Y:S01]  /*7f10*/  FFMA.FTZ R28, R5, R4, -R28 ;  /* 0x00000004051c7223 */ /* 0x000fe2000001081c */
[----:B------:R-:W-:Y:S02]  /*7f20*/  HADD2.F32 R10, -RZ, R10.H1_H1 ;  /* 0x3000000aff0a7230 */ /* 0x000fe40000004100 */
[----:B------:R-:W-:Y:S01]  /*7f30*/  FMUL.FTZ R27, R21, R8 ;  /* 0x00000008151b7220 */ /* 0x000fe20000410000 */
[----:B------:R-:W-:-:S02]  /*7f40*/  HADD2.F32 R9, -RZ, R44.H0_H0 ;  /* 0x2000002cff097230 */ /* 0x000fc40000004100 */
[----:B------:R-:W-:Y:S01]  /*7f50*/  FMUL.FTZ R4, R21, R12 ;  /* 0x0000000c15047220 */ /* 0x000fe20000410000 */
[----:B------:R-:W-:Y:S02]  /*7f60*/  HADD2.F32 R13, -RZ, R6.H0_H0 ;  /* 0x20000006ff0d7230 */ /* 0x000fe40000004100 */
[----:B------:R-:W-:Y:S01]  /*7f70*/  FFMA.FTZ R21, R5, R26, R34 ;  /* 0x0000001a05157223 */ /* 0x000fe20000010022 */
[----:B------:R-:W-:Y:S02]  /*7f80*/  HADD2.F32 R3, -RZ, R42.H0_H0 ;  /* 0x2000002aff037230 */ /* 0x000fe40000004100 */
[C---:B------:R-:W-:Y:S01]  /*7f90*/  FMUL.FTZ R5, R10.reuse, R9 ;  /* 0x000000090a057220 */ /* 0x040fe20000410000 */
[----:B------:R-:W-:Y:S02]  /*7fa0*/  HADD2.F32 R6, -RZ, R6.H1_H1 ;  /* 0x30000006ff067230 */ /* 0x000fe40000004100 */
[C---:B------:R-:W-:Y:S01]  /*7fb0*/  FFMA.FTZ R25, R13.reuse, R8, -R4 ;  /* 0x000000080d197223 */ /* 0x040fe20000010804 */
[----:B------:R-:W-:Y:S01]  /*7fc0*/  FFMA.FTZ R27, R13, R12, R27 ;  /* 0x0000000c0d1b7223 */ /* 0x000fe2000001001b */
[----:B------:R-:W-:Y:S01]  /*7fd0*/  FMUL.FTZ R13, R10, R3 ;  /* 0x000000030a0d7220 */ /* 0x000fe20000410000 */
[----:B0-----:R-:W-:-:S02]  /*7fe0*/  HADD2.F32 R24, -RZ, R11.H0_H0 ;  /* 0x2000000bff187230 */ /* 0x001fc40000004100 */
        /* <DEDUP_REMOVED lines=9> */
[--C-:B----4-:R-:W-:Y:S02]  /*8080*/  HADD2.F32 R14, -RZ, R7.reuse.H0_H0 ;  /* 0x20000007ff0e7230 */ /* 0x110fe40000004100 */
[C---:B------:R-:W-:Y:S01]  /*8090*/  FMUL.FTZ R6, R11.reuse, R8 ;  /* 0x000000080b067220 */ /* 0x040fe20000410000 */
[----:B------:R-:W-:Y:S02]  /*80a0*/  HADD2.F32 R7, -RZ, R7.H1_H1 ;  /* 0x30000007ff077230 */ /* 0x000fe40000004100 */
        /* <DEDUP_REMOVED lines=15> */
.L_x_9773:
[----:B------:R-:W-:Y:S05]  /*81a0*/  BSYNC B1 ;  /* 0x0000000000017941 */ /* 0x000fea0003800000 */
.L_x_9772:
[----:B------:R-:W-:Y:S05]  /*81b0*/  @P0 BRA `(.L_x_9764) ;  /* 0x0000000400480947 */ /* 0x000fea0003800000 */
[----:B------:R-:W2:Y:S01]  /*81c0*/  LDL R3, [R1+0xc] ;  /* 0x00000c0001037983 */ /* 0x000ea20000100800 */
[----:B-1----:R-:W-:-:S03]  /*81d0*/  SHF.R.U32.HI R4, RZ, 0x3, R229 ;  /* 0x00000003ff047819 */ /* 0x002fc600000116e5 */
[----:B------:R-:W3:Y:S01]  /*81e0*/  LDL R45, [R1+0x4c] ;  /* 0x00004c00012d7983 */ /* 0x000ee20000100800 */
[----:B------:R-:W-:Y:S01]  /*81f0*/  LOP3.LUT R0, R4, R0, R229, 0x1e, !PT ;  /* 0x0000000004007212 */ /* 0x000fe200078e1ee5 */
[----:B------:R-:W-:Y:S02]  /*8200*/  HADD2.F32 R25, -RZ, R37.H0_H0 ;  /* 0x20000025ff197230 */ /* 0x000fe40000004100 */
[----:B------:R-:W-:Y:S02]  /*8210*/  HADD2.F32 R27, -RZ, R39.H0_H0 ;  /* 0x20000027ff1b7230 */ /* 0x000fe40000004100 */
[----:B------:R-:W-:Y:S02]  /*8220*/  HADD2.F32 R34, -RZ, R43.H0_H0 ;  /* 0x2000002bff227230 */ /* 0x000fe40000004100 */
[----:B------:R-:W-:Y:S02]  /*8230*/  HADD2.F32 R30, -RZ, R41.H0_H0 ;  /* 0x20000029ff1e7230 */ /* 0x000fe40000004100 */
[----:B------:R-:W-:-:S02]  /*8240*/  HADD2.F32 R36, -RZ, R39.H1_H1 ;  /* 0x30000027ff247230 */ /* 0x000fc40000004100 */
[----:B------:R-:W-:Y:S02]  /*8250*/  HADD2.F32 R32, -RZ, R37.H1_H1 ;  /* 0x30000025ff207230 */ /* 0x000fe40000004100 */
[----:B------:R-:W-:Y:S02]  /*8260*/  HADD2.F32 R35, -RZ, R43.H1_H1 ;  /* 0x3000002bff237230 */ /* 0x000fe40000004100 */
[----:B------:R-:W-:Y:S02]  /*8270*/  HADD2.F32 R31, -RZ, R41.H1_H1 ;  /* 0x30000029ff1f7230 */ /* 0x000fe40000004100 */
[----:B------:R-:W-:Y:S02]  /*8280*/  HADD2.F32 R37, -RZ, R40.H0_H0 ;  /* 0x20000028ff257230 */ /* 0x000fe40000004100 */
[----:B------:R-:W-:Y:S02]  /*8290*/  HADD2.F32 R33, -RZ, R38.H0_H0 ;  /* 0x20000026ff217230 */ /* 0x000fe40000004100 */
[----:B--2---:R-:W-:-:S04]  /*82a0*/  IMAD.IADD R0, R3, 0x1, R0 ;  /* 0x0000000103007824 */ /* 0x004fc800078e0200 */
[----:B------:R-:W-:Y:S01]  /*82b0*/  IMAD R0, R0, 0x2, R19 ;  /* 0x0000000200007824 */ /* 0x000fe200078e0213 */
[----:B---3--:R-:W1:Y:S04]  /*82c0*/  LDS.128 R4, [R45+0x18400] ;  /* 0x018400002d047984 */ /* 0x008e680000000c00 */
[----:B------:R-:W2:Y:S01]  /*82d0*/  LDS.128 R8, [R0+0x18400] ;  /* 0x0184000000087984 */ /* 0x000ea20000000c00 */
[----:B-1----:R-:W-:Y:S02]  /*82e0*/  HADD2.F32 R3, -RZ, R4.H0_H0 ;  /* 0x20000004ff037230 */ /* 0x002fe40000004100 */
[--C-:B--2---:R-:W-:Y:S02]  /*82f0*/  HADD2.F32 R15, -RZ, R8.reuse.H0_H0 ;  /* 0x20000008ff0f7230 */ /* 0x104fe40000004100 */
[----:B------:R-:W-:-:S03]  /*8300*/  HADD2.F32 R8, -RZ, R8.H1_H1 ;  /* 0x30000008ff087230 */ /* 0x000fc60000004100 */
[-C--:B------:R-:W-:Y:S01]  /*8310*/  FMUL.FTZ R26, R27, R15.reuse ;  /* 0x0000000f1b1a7220 */ /* 0x080fe20000410000 */
[C---:B------:R-:W-:Y:S01]  /*8320*/  FMUL.FTZ R28, R25.reuse, R15 ;  /* 0x0000000f191c7220 */ /* 0x040fe20000410000 */
[--C-:B------:R-:W-:Y:S02]  /*8330*/  HADD2.F32 R20, -RZ, R9.reuse.H0_H0 ;  /* 0x20000009ff147230 */ /* 0x100fe40000004100 */
[-C--:B------:R-:W-:Y:S01]  /*8340*/  FMUL.FTZ R15, R34, R8.reuse ;  /* 0x00000008220f7220 */ /* 0x080fe20000410000 */
[----:B------:R-:W-:Y:S02]  /*8350*/  HADD2.F32 R4, -RZ, R4.H1_H1 ;  /* 0x30000004ff047230 */ /* 0x000fe40000004100 */
[-C--:B------:R-:W-:Y:S01]  /*8360*/  FFMA.FTZ R26, R25, R3.reuse, -R26 ;  /* 0x00000003191a7223 */ /* 0x080fe2000001081a */
[----:B------:R-:W-:Y:S01]  /*8370*/  FFMA.FTZ R28, R27, R3, R28 ;  /* 0x000000031b1c7223 */ /* 0x000fe2000001001c */
[----:B------:R-:W-:Y:S02]  /*8380*/  HADD2.F32 R9, -RZ, R9.H1_H1 ;  /* 0x30000009ff097230 */ /* 0x000fe40000004100 */
[----:B------:R-:W-:Y:S01]  /*8390*/  FMUL.FTZ R3, R30, R8 ;  /* 0x000000081e037220 */ /* 0x000fe20000410000 */
[----:B------:R-:W-:-:S02]  /*83a0*/  HADD2.F32 R12, -RZ, R5.H0_H0 ;  /* 0x20000005ff0c7230 */ /* 0x000fc40000004100 */
[----:B------:R-:W-:Y:S01]  /*83b0*/  FMUL.FTZ R25, R36, R20 ;  /* 0x0000001424197220 */ /* 0x000fe20000410000 */
[----:B------:R-:W-:Y:S02]  /*83c0*/  HADD2.F32 R5, -RZ, R5.H1_H1 ;  /* 0x30000005ff057230 */ /* 0x000fe40000004100 */
[----:B------:R-:W-:Y:S01]  /*83d0*/  FFMA.FTZ R15, R30, R4, -R15 ;  /* 0x000000041e0f7223 */ /* 0x000fe2000001080f */
[--C-:B------:R-:W-:Y:S02]  /*83e0*/  HADD2.F32 R21, -RZ, R10.reuse.H0_H0 ;  /* 0x2000000aff157230 */ /* 0x100fe40000004100 */
[----:B------:R-:W-:Y:S01]  /*83f0*/  FMUL.FTZ R27, R32, R20 ;  /* 0x00000014201b7220 */ /* 0x000fe20000410000 */
[----:B------:R-:W-:Y:S01]  /*8400*/  FFMA.FTZ R3, R34, R4, R3 ;  /* 0x0000000422037223 */ /* 0x000fe20000010003 */
[----:B------:R-:W-:Y:S02]  /*8410*/  HADD2.F32 R10, -RZ, R10.H1_H1 ;  /* 0x3000000aff0a7230 */ /* 0x000fe40000004100 */
[-C--:B------:R-:W-:Y:S01]  /*8420*/  FMUL.FTZ R4, R35, R9.reuse ;  /* 0x0000000923047220 */ /* 0x080fe20000410000 */
[----:B------:R-:W-:Y:S01]  /*8430*/  FMUL.FTZ R8, R31, R9 ;  /* 0x000000091f087220 */ /* 0x000fe20000410000 */
[----:B------:R-:W-:-:S02]  /*8440*/  HADD2.F32 R34, -RZ, R44.H0_H0 ;  /* 0x2000002cff227230 */ /* 0x000fc40000004100 */
[-C--:B------:R-:W-:Y:S01]  /*8450*/  FFMA.FTZ R25, R32, R12.reuse, -R25 ;  /* 0x0000000c20197223 */ /* 0x080fe20000010819 */
[----:B------:R-:W-:Y:S02]  /*8460*/  HADD2.F32 R13, -RZ, R6.H0_H0 ;  /* 0x20000006ff0d7230 */ /* 0x000fe40000004100 */
[----:B------:R-:W-:Y:S01]  /*8470*/  FFMA.FTZ R27, R36, R12, R27 ;  /* 0x0000000c241b7223 */ /* 0x000fe2000001001b */
[----:B------:R-:W-:Y:S02]  /*8480*/  HADD2.F32 R32, -RZ, R42.H0_H0 ;  /* 0x2000002aff207230 */ /* 0x000fe40000004100 */
[-C--:B------:R-:W-:Y:S01]  /*8490*/  FFMA.FTZ R12, R31, R5.reuse, -R4 ;  /* 0x000000051f0c7223 */ /* 0x080fe20000010804 */
[----:B------:R-:W-:Y:S02]  /*84a0*/  HADD2.F32 R6, -RZ, R6.H1_H1 ;  /* 0x30000006ff067230 */ /* 0x000fe40000004100 */
[----:B------:R-:W-:Y:S01]  /*84b0*/  FFMA.FTZ R20, R35, R5, R8 ;  /* 0x0000000523147223 */ /* 0x000fe20000010008 */
[-C--:B------:R-:W-:Y:S01]  /*84c0*/  FMUL.FTZ R4, R37, R21.reuse ;  /* 0x0000001525047220 */ /* 0x080fe20000410000 */
[-C--:B------:R-:W-:Y:S01]  /*84d0*/  FMUL.FTZ R5, R34, R10.reuse ;  /* 0x0000000a22057220 */ /* 0x080fe20000410000 */
[----:B------:R-:W-:Y:S01]  /*84e0*/  FMUL.FTZ R30, R33, R21 ;  /* 0x00000015211e7220 */ /* 0x000fe20000410000 */
[----:B------:R-:W-:Y:S01]  /*84f0*/  FMUL.FTZ R9, R32, R10 ;  /* 0x0000000a20097220 */ /* 0x000fe20000410000 */
[----:B0-----:R-:W-:-:S02]  /*8500*/  HADD2.F32 R24, -RZ, R11.H0_H0 ;  /* 0x2000000bff187230 */ /* 0x001fc40000004100 */
[----:B------:R-:W-:Y:S01]  /*8510*/  FFMA.FTZ R21, R33, R13, -R4 ;  /* 0x0000000d21157223 */ /* 0x000fe20000010804 */
[----:B------:R-:W-:Y:S01]  /*8520*/  FFMA.FTZ R10, R32, R6, -R5 ;  /* 0x00000006200a7223 */ /* 0x000fe20000010805 */
[----:B------:R-:W-:Y:S02]  /*8530*/  HADD2.F32 R11, -RZ, R11.H1_H1 ;  /* 0x3000000bff0b7230 */ /* 0x000fe40000004100 */
[----:B------:R-:W-:Y:S02]  /*8540*/  HADD2.F32 R32, -RZ, R40.H1_H1 ;  /* 0x30000028ff207230 */ /* 0x000fe40000004100 */
[----:B------:R-:W-:Y:S02]  /*8550*/  HADD2.F32 R33, -RZ, R44.H1_H1 ;  /* 0x3000002cff217230 */ /* 0x000fe40000004100 */
[----:B------:R-:W-:Y:S02]  /*8560*/  HADD2.F32 R8, -RZ, R38.H1_H1 ;  /* 0x30000026ff087230 */ /* 0x000fe40000004100 */
[----:B------:R-:W-:-:S02]  /*8570*/  HADD2.F32 R31, -RZ, R42.H1_H1 ;  /* 0x3000002aff1f7230 */ /* 0x000fc40000004100 */
[----:B------:R-:W-:Y:S01]  /*8580*/  FFMA.FTZ R30, R37, R13, R30 ;  /* 0x0000000d251e7223 */ /* 0x000fe2000001001e */
[--C-:B----4-:R-:W-:Y:S02]  /*8590*/  HADD2.F32 R14, -RZ, R7.reuse.H0_H0 ;  /* 0x20000007ff0e7230 */ /* 0x110fe40000004100 */
[----:B------:R-:W-:Y:S01]  /*85a0*/  FFMA.FTZ R13, R34, R6, R9 ;  /* 0x00000006220d7223 */ /* 0x000fe20000010009 */
        /* <DEDUP_REMOVED lines=19> */
.L_x_9764:
[----:B------:R-:W-:Y:S05]  /*86e0*/  BSYNC B0 ;  /* 0x0000000000007941 */ /* 0x000fea0003800000 */
.L_x_9753:
        /* <DEDUP_REMOVED lines=8> */
.L_x_9750:
[----:B0123--:R-:W0:Y:S01]  /*8770*/  S2R R0, SR_TID.X ;  /* 0x0000000000007919 */ /* 0x00fe220000002100 */
[----:B------:R-:W-:Y:S01]  /*8780*/  ISETP.NE.AND P0, PT, R205, 0x3, PT ;  /* 0x00000003cd00780c */ /* 0x000fe20003f05270 */
[----:B------:R-:W-:Y:S05]  /*8790*/  WARPSYNC.ALL ;  /* 0x0000000000007948 */ /* 0x000fea0003800000 */
[----:B0-----:R-:W-:-:S04]  /*87a0*/  SHF.R.U32.HI R0, RZ, 0x7, R0 ;  /* 0x00000007ff007819 */ /* 0x001fc80000011600 */
[----:B------:R-:W-:-:S05]  /*87b0*/  IADD3 R7, R0, 0x8, RZ ;  /* 0x0000000800077810 */ /* 0x000fca0007ffe0ff */
[----:B------:R0:W-:Y:S06]  /*87c0*/  BAR.SYNC.DEFER_BLOCKING R7, 0x100 ;  /* 0x000400070000751d */ /* 0x0001ec0000010000 */
[----:B------:R-:W-:Y:S05]  /*87d0*/  @!P0 BRA `(.L_x_9774) ;  /* 0x0000000000048947 */ /* 0x000fea0003800000 */
[----:B------:R-:W-:Y:S01]  /*87e0*/  BPT.TRAP 0x1 ;  /* 0x000000040000795c */ /* 0x000fe20000300000 */
.L_x_9774:
[----:B------:R-:W-:Y:S01]  /*87f0*/  IMAD R6, R202, 0x8, R19 ;  /* 0x00000008ca067824 */ /* 0x000fe200078e0213 */
[----:B------:R-:W-:-:S04]  /*8800*/  SHF.L.U32 R73, R212, 0x1f, RZ ;  /* 0x0000001fd4497819 */ /* 0x000fc800000006ff */
[----:B------:R1:W2:Y:S01]  /*8810*/  SYNCS.PHASECHK.TRANS64.TRYWAIT P1, [R6+URZ+0x22830], R73 ;  /* 0x02283049060075a7 */ /* 0x0002a2000802017f */
[----:B------:R-:W-:Y:S05]  /*8820*/  @!P0 BRA `(.L_x_9775) ;  /* 0x0000000000048947 */ /* 0x000fea0003800000 */
[----:B------:R-:W-:Y:S01]  /*8830*/  BPT.TRAP 0x1 ;  /* 0x000000040000795c */ /* 0x000fe20000300000 */
.L_x_9775:
[----:B------:R-:W-:Y:S01]  /*8840*/  VIADD R0, R19, 0x1c400 ;  /* 0x0001c40013007836 */ /* 0x000fe20000000000 */
[----:B------:R-:W-:Y:S01]  /*8850*/  LOP3.LUT R4, R29, 0x10000, RZ, 0xfc, !PT ;  /* 0x000100001d047812 */ /* 0x000fe200078efcff */
[----:B------:R-:W-:-:S03]  /*8860*/  IMAD.MOV.U32 R5, RZ, RZ, 0x40000040 ;  /* 0x40000040ff057424 */ /* 0x000fc600078e00ff */
[----:B------:R-:W-:-:S04]  /*8870*/  SHF.R.U32.HI R0, RZ, 0x4, R0 ;  /* 0x00000004ff007819 */ /* 0x000fc80000011600 */
[----:B------:R-:W-:-:S04]  /*8880*/  LOP3.LUT R0, R0, 0x3fff, RZ, 0xc0, !PT ;  /* 0x00003fff00007812 */ /* 0x000fc800078ec0ff */
[----:B------:R-:W-:-:S05]  /*8890*/  LOP3.LUT R0, R0, 0x10000, RZ, 0xfc, !PT ;  /* 0x0001000000007812 */ /* 0x000fca00078efcff */
[----:B------:R3:W-:Y:S01]  /*88a0*/  STL [R1+0x8], R0 ;  /* 0x0000080001007387 */ /* 0x0007e20000100800 */
[----:B--2---:R-:W-:Y:S05]  /*88b0*/  @P1 BRA `(.L_x_9776) ;  /* 0x0000000000081947 */ /* 0x004fea0003800000 */
[----:B------:R-:W2:Y:S02]  /*88c0*/  SYNCS.PHASECHK.TRANS64.TRYWAIT P1, [R6+URZ+0x22830], R73 ;  /* 0x02283049060075a7 */ /* 0x000ea4000802017f */
[----:B--2---:R-:W-:Y:S05]  /*88d0*/  @!P1 BRA `(.L_x_9777) ;  /* 0x000000f400c89947 */ /* 0x004fea0003800000 */
.L_x_9776:
[----:B---3--:R-:W3:Y:S01]  /*88e0*/  LDL R0, [R1+0x8] ;  /* 0x0000080001007983 */ /* 0x008ee20000100800 */
[----:B------:R-:W-:Y:S01]  /*88f0*/  IMAD.MOV.U32 R9, RZ, RZ, 0x40000040 ;  /* 0x40000040ff097424 */ /* 0x000fe200078e00ff */
[----:B------:R-:W-:Y:S05]  /*8900*/  WARPSYNC.ALL ;  /* 0x0000000000007948 */ /* 0x000fea0003800000 */
[C---:B------:R-:W-:Y:S01]  /*8910*/  R2UR UR4, R4.reuse ;  /* 0x00000000040472ca */ /* 0x040fe200000e0000 */
[----:B-----5:R-:W-:Y:S01]  /*8920*/  WARPGROUP.ARRIVE ;  /* 0x00000000000079c5 */ /* 0x020fe20000000000 */
[----:B------:R-:W-:Y:S01]  /*8930*/  R2UR UR5, R5 ;  /* 0x00000000050572ca */ /* 0x000fe200000e0000 */
[----:B----4-:R-:W-:Y:S01]  /*8940*/  VIADD R14, R4, 0x2 ;  /* 0x00000002040e7836 */ /* 0x010fe20000000000 */
[----:B------:R-:W-:Y:S01]  /*8950*/  R2UR UR7, R9 ;  /* 0x00000000090772ca */ /* 0x000fe200000e0000 */
[----:B------:R-:W-:-:S02]  /*8960*/  IMAD.MOV.U32 R15, RZ, RZ, 0x40000040 ;  /* 0x40000040ff0f7424 */ /* 0x000fc400078e00ff */
[----:B------:R-:W-:Y:S02]  /*8970*/  IMAD.MOV.U32 R11, RZ, RZ, 0x40000040 ;  /* 0x40000040ff0b7424 */ /* 0x000fe400078e00ff */
[----:B------:R-:W-:Y:S02]  /*8980*/  VIADD R12, R4, 0x4 ;  /* 0x00000004040c7836 */ /* 0x000fe40000000000 */
[----:B------:R-:W-:Y:S02]  /*8990*/  IMAD.MOV.U32 R13, RZ, RZ, 0x40000040 ;  /* 0x40000040ff0d7424 */ /* 0x000fe400078e00ff */
[----:B------:R-:W-:Y:S02]  /*89a0*/  IMAD.MOV.U32 R9, RZ, RZ, 0x40000040 ;  /* 0x40000040ff097424 */ /* 0x000fe400078e00ff */
[----:B---3--:R-:W-:Y:S02]  /*89b0*/  IMAD R8, R202, 0x300, R0 ;  /* 0x00000300ca087824 */ /* 0x008fe400078e0200 */
[----:B------:R-:W3:Y:S03]  /*89c0*/  S2R R0, SR_TID.X ;  /* 0x0000000000007919 */ /* 0x000ee60000002100 */
[----:B------:R-:W-:-:S02]  /*89d0*/  R2UR UR6, R8 ;  /* 0x00000000080672ca */ /* 0x000fc400000e0000 */
[----:B------:R-:W-:-:S11]  /*89e0*/  IADD3 R10, R8, 0x2, RZ ;  /* 0x00000002080a7810 */ /* 0x000fd60007ffe0ff */
[----:B------:R-:W-:Y:S01]  /*89f0*/  HGMMA.64x96x16.F32 R24, gdesc[UR4], RZ, !UPT, gsb0 ;  /* 0x01600000041879f0 */ /* 0x000fe2000c0008ff */
[----:B------:R-:W-:Y:S02]  /*8a00*/  R2UR UR4, R14 ;  /* 0x000000000e0472ca */ /* 0x000fe400000e0000 */
[----:B------:R-:W-:Y:S02]  /*8a10*/  R2UR UR5, R15 ;  /* 0x000000000f0572ca */ /* 0x000fe400000e0000 */
[----:B------:R-:W-:Y:S01]  /*8a20*/  R2UR UR6, R10 ;  /* 0x000000000a0672ca */ /* 0x000fe200000e0000 */
[C---:B------:R-:W-:Y:S01]  /*8a30*/  VIADD R10, R8.reuse, 0x4 ;  /* 0x00000004080a7836 */ /* 0x040fe20000000000 */
[----:B------:R-:W-:Y:S01]  /*8a40*/  R2UR UR7, R11 ;  /* 0x000000000b0772ca */ /* 0x000fe200000e0000 */
[----:B------:R-:W-:Y:S01]  /*8a50*/  VIADD R8, R8, 0x6 ;  /* 0x0000000608087836 */ /* 0x000fe20000000000 */
[----:B------:R-:W-:Y:S02]  /*8a60*/  MOV R11, 0x40000040 ;  /* 0x40000040000b7802 */ /* 0x000fe40000000f00 */
[----:B---3--:R-:W-:Y:S01]  /*8a70*/  SHF.R.U32.HI R0, RZ, 0x7, R0 ;  /* 0x00000007ff007819 */ /* 0x008fe20000011600 */
[----:B------:R-:W-:-:S02]  /*8a80*/  WARPGROUP.DEPBAR.LE gsb0, 0x0 ;  /* 0x00008000000079c5 */ /* 0x000fc40000010000 */
[----:B------:R-:W-:-:S06]  /*8a90*/  WARPGROUP.ARRIVE ;  /* 0x00000000000079c5 */ /* 0x000fcc0000000000 */
[----:B------:R-:W-:Y:S01]  /*8aa0*/  HGMMA.64x96x16.F32 R24, gdesc[UR4], R24, gsb0 ;  /* 0x01600000041879f0 */ /* 0x000fe20008000818 */
        /* <DEDUP_REMOVED lines=8> */
[----:B------:R-:W-:Y:S01]  /*8b30*/  HGMMA.64x96x16.F32 R24, gdesc[UR4], R24, gsb0 ;  /* 0x01600000041879f0 */ /* 0x000fe20008000818 */
[----:B------:R-:W-:Y:S02]  /*8b40*/  R2UR UR4, R10 ;  /* 0x000000000a0472ca */ /* 0x000fe400000e0000 */
[----:B------:R-:W-:Y:S02]  /*8b50*/  R2UR UR5, R11 ;  /* 0x000000000b0572ca */ /* 0x000fe400000e0000 */
[----:B------:R-:W-:Y:S02]  /*8b60*/  R2UR UR6, R8 ;  /* 0x00000000080672ca */ /* 0x000fe400000e0000 */
[----:B------:R-:W-:Y:S02]  /*8b70*/  R2UR UR7, R9 ;  /* 0x00000000090772ca */ /* 0x000fe400000e0000 */
[----:B------:R-:W-:Y:S01]  /*8b80*/  IADD3 R9, -R0, 0xb, RZ ;  /* 0x0000000b00097810 */ /* 0x000fe20007ffe1ff */
[----:B------:R-:W-:-:S02]  /*8b90*/  WARPGROUP.DEPBAR.LE gsb0, 0x0 ;  /* 0x00008000000079c5 */ /* 0x000fc40000010000 */
[----:B------:R-:W-:-:S08]  /*8ba0*/  WARPGROUP.ARRIVE ;  /* 0x00000000000079c5 */ /* 0x000fd00000000000 */
[----:B------:R-:W-:Y:S03]  /*8bb0*/  HGMMA.64x96x16.F32 R24, gdesc[UR4], R24, gsb0 ;  /* 0x01600000041879f0 */ /* 0x000fe60008000818 */
[----:B------:R-:W-:Y:S02]  /*8bc0*/  WARPGROUP.DEPBAR.LE gsb0, 0x0 ;  /* 0x00008000000079c5 */ /* 0x000fe40000010000 */
[----:B------:R3:W-:Y:S06]  /*8bd0*/  BAR.ARV R9, 0x100 ;  /* 0x000400090000751d */ /* 0x0007ec0000002000 */
[----:B------:R-:W-:Y:S05]  /*8be0*/  @!P0 BRA `(.L_x_9778) ;  /* 0x0000000000048947 */ /* 0x000fea0003800000 */
[----:B------:R-:W-:Y:S01]  /*8bf0*/  BPT.TRAP 0x1 ;  /* 0x000000040000795c */ /* 0x000fe20000300000 */
.L_x_9778:
[----:B------:R-:W4:Y:S01]  /*8c00*/  LDL R76, [R1+0x54] ;  /* 0x00005400014c7983 */ /* 0x000f220000100800 */
        /* <DEDUP_REMOVED lines=17> */
[----:B-----5:R-:W-:-:S02]  /*8d20*/  IMAD R27, R178, -0x60, R176 ;  /* 0xffffffa0b21b7824 */ /* 0x020fc400078e02b0 */
[----:B------:R-:W-:Y:S01]  /*8d30*/  FMUL.FTZ R40, R40, UR4 ;  /* 0x0000000428287c20 */ /* 0x000fe20008410000 */
[----:B------:R-:W-:Y:S01]  /*8d40*/  FMUL.FTZ R35, R35, UR4 ;  /* 0x0000000423237c20 */ /* 0x000fe20008410000 */
[----:B------:R-:W-:Y:S01]  /*8d50*/  FMUL.FTZ R41, R41, UR4 ;  /* 0x0000000429297c20 */ /* 0x000fe20008410000 */
[----:B------:R-:W-:Y:S02]  /*8d60*/  VIADD R27, R27, 0x60 ;  /* 0x000000601b1b7836 */ /* 0x000fe40000000000 */
        /* <DEDUP_REMOVED lines=37> */
[----:B------:R-:W3:Y:S05]  /*8fc0*/  S2R R80, SR_CgaCtaId ;  /* 0x0000000000507919 */ /* 0x000eea0000008800 */
[----:B------:R-:W3:Y:S08]  /*8fd0*/  MUFU.TANH R33, R33 ;  /* 0x0000002100217308 */ /* 0x000ef00000002400 */
        /* <DEDUP_REMOVED lines=16> */
[----:B------:R3:W-:Y:S08]  /*90e0*/  MUFU.TANH R20, R51 ;  /* 0x0000003300147308 */ /* 0x0007f00000002400 */
[----:B------:R-:W3:Y:S08]  /*90f0*/  MUFU.TANH R46, R46 ;  /* 0x0000002e002e7308 */ /* 0x000ef00000002400 */
[----:B------:R-:W3:Y:S08]  /*9100*/  MUFU.TANH R52, R52 ;  /* 0x0000003400347308 */ /* 0x000ef00000002400 */
[----:B------:R-:W3:Y:S08]  /*9110*/  MUFU.TANH R47, R47 ;  /* 0x0000002f002f7308 */ /* 0x000ef00000002400 */
[----:B------:R3:W3:Y:S08]  /*9120*/  MUFU.TANH R21, R53 ;  /* 0x0000003500157308 */ /* 0x0006f00000002400 */
[----:B------:R-:W3:Y:S08]  /*9130*/  MUFU.TANH R50, R50 ;  /* 0x0000003200327308 */ /* 0x000ef00000002400 */
[----:B------:R3:W-:Y:S08]  /*9140*/  MUFU.TANH R26, R55 ;  /* 0x00000037001a7308 */ /* 0x0007f00000002400 */
[----:B------:R-:W3:Y:S08]  /*9150*/  MUFU.TANH R56, R56 ;  /* 0x0000003800387308 */ /* 0x000ef00000002400 */
[----:B------:R-:W3:Y:S08]  /*9160*/  MUFU.TANH R57, R57 ;  /* 0x0000003900397308 */ /* 0x000ef00000002400 */
[----:B------:R3:W-:Y:S08]  /*9170*/  MUFU.TANH R75, R59 ;  /* 0x0000003b004b7308 */ /* 0x0007f00000002400 */
[----:B------:R-:W3:Y:S08]  /*9180*/  MUFU.TANH R54, R54 ;  /* 0x0000003600367308 */ /* 0x000ef00000002400 */
[----:B------:R-:W3:Y:S08]  /*9190*/  MUFU.TANH R60, R60 ;  /* 0x0000003c003c7308 */ /* 0x000ef00000002400 */
[----:B------:R3:W-:Y:S01]  /*91a0*/  MUFU.TANH R74, R65 ;  /* 0x00000041004a7308 */ /* 0x0007e20000002400 */
[----:B----4-:R-:W-:-:S05]  /*91b0*/  IMAD R76, R76, -0x2, R27 ;  /* 0xfffffffe4c4c7824 */ /* 0x010fca00078e021b */
[C---:B------:R-:W-:Y:S02]  /*91c0*/  ISETP.GT.AND P2, PT, R76.reuse, RZ, PT ;  /* 0x000000ff4c00720c */ /* 0x040fe40003f44270 */
[----:B------:R4:W4:Y:S01]  /*91d0*/  MUFU.TANH R72, R61 ;  /* 0x0000003d00487308 */ /* 0x0009220000002400 */
[C---:B------:R-:W-:Y:S02]  /*91e0*/  ISETP.GT.AND P3, PT, R76.reuse, 0x1, PT ;  /* 0x000000014c00780c */ /* 0x040fe40003f64270 */
[----:B------:R-:W-:Y:S02]  /*91f0*/  ISETP.GT.AND P4, PT, R76, 0x8, PT ;  /* 0x000000084c00780c */ /* 0x000fe40003f84270 */
[----:B0-----:R-:W-:Y:S02]  /*9200*/  FSEL R79, R24, -INF , P2 ;  /* 0xff800000184f7808 */ /* 0x001fe40001000000 */
[----:B-----5:R-:W-:Y:S01]  /*9210*/  FSEL R78, R25, -INF , P3 ;  /* 0xff800000194e7808 */ /* 0x020fe20001800000 */
[----:B------:R-:W0:Y:S01]  /*9220*/  MUFU.TANH R58, R58 ;  /* 0x0000003a003a7308 */ /* 0x000e220000002400 */
[----:B-1----:R-:W-:-:S02]  /*9230*/  FSEL R83, R28, -INF , P4 ;  /* 0xff8000001c537808 */ /* 0x002fc40002000000 */
[C---:B------:R-:W-:Y:S02]  /*9240*/  ISETP.GT.AND P5, PT, R76.reuse, 0x9, PT ;  /* 0x000000094c00780c */ /* 0x040fe40003fa4270 */
[----:B------:R-:W-:Y:S02]  /*9250*/  FMNMX.FTZ R28, R79, R78, !PT ;  /* 0x0000004e4f1c7209 */ /* 0x000fe40007810000 */
[----:B------:R-:W-:Y:S01]  /*9260*/  ISETP.GT.AND P1, PT, R76, 0x10, PT ;  /* 0x000000104c00780c */ /* 0x000fe20003f24270 */
[----:B------:R-:W1:Y:S01]  /*9270*/  MUFU.TANH R64, R64 ;  /* 0x0000004000407308 */ /* 0x000e620000002400 */
[----:B--2---:R-:W-:Y:S02]  /*9280*/  FSEL R87, R29, -INF , P5 ;  /* 0xff8000001d577808 */ /* 0x004fe40002800000 */
[----:B------:R-:W-:Y:S02]  /*9290*/  FMNMX.FTZ R28, R83, R28, !PT ;  /* 0x0000001c531c7209 */ /* 0x000fe40007810000 */
[----:B---3--:R-:W-:-:S02]  /*92a0*/  FSEL R3, R3, -INF , P2 ;  /* 0xff80000003037808 */ /* 0x008fc40001000000 */
[----:B------:R-:W-:Y:S01]  /*92b0*/  ISETP.GT.AND P2, PT, R76, 0x11, PT ;  /* 0x000000114c00780c */ /* 0x000fe20003f44270 */
[----:B------:R-:W2:Y:S01]  /*92c0*/  MUFU.TANH R62, R62 ;  /* 0x0000003e003e7308 */ /* 0x000ea20000002400 */
[----:B------:R-:W-:Y:S02]  /*92d0*/  FSEL R91, R32, -INF , P1 ;  /* 0xff800000205b7808 */ /* 0x000fe40000800000 */
[----:B------:R-:W-:Y:S02]  /*92e0*/  FMNMX.FTZ R28, R87, R28, !PT ;  /* 0x0000001c571c7209 */ /* 0x000fe40007810000 */
[----:B------:R-:W-:Y:S02]  /*92f0*/  FSEL R0, R0, -INF , P3 ;  /* 0xff80000000007808 */ /* 0x000fe40001800000 */
[----:B------:R-:W-:Y:S01]  /*9300*/  ISETP.GT.AND P3, PT, R76, 0x18, PT ;  /* 0x000000184c00780c */ /* 0x000fe20003f64270 */
[----:B------:R-:W3:Y:S01]  /*9310*/  MUFU.TANH R68, R68 ;  /* 0x0000004400447308 */ /* 0x000ee20000002400 */
[----:B------:R-:W-:-:S02]  /*9320*/  FSEL R93, R33, -INF , P2 ;  /* 0xff800000215d7808 */ /* 0x000fc40001000000 */
[----:B------:R-:W-:Y:S02]  /*9330*/  FMNMX.FTZ R28, R91, R28, !PT ;  /* 0x0000001c5b1c7209 */ /* 0x000fe40007810000 */
[----:B------:R-:W-:Y:S02]  /*9340*/  FSEL R25, R30, -INF , P4 ;  /* 0xff8000001e197808 */ /* 0x000fe40002000000 */
[----:B------:R-:W-:Y:S01]  /*9350*/  ISETP.GT.AND P4, PT, R76, 0x19, PT ;  /* 0x000000194c00780c */ /* 0x000fe20003f84270 */
[----:B------:R0:W5:Y:S01]  /*9360*/  MUFU.TANH R24, R69 ;  /* 0x0000004500187308 */ /* 0x0001620000002400 */
[----:B------:R-:W-:Y:S02]  /*9370*/  FSEL R95, R36, -INF , P3 ;  /* 0xff800000245f7808 */ /* 0x000fe40001800000 */
[----:B------:R-:W-:Y:S02]  /*9380*/  FMNMX.FTZ R28, R93, R28, !PT ;  /* 0x0000001c5d1c7209 */ /* 0x000fe40007810000 */
[----:B------:R-:W-:-:S02]  /*9390*/  FSEL R27, R31, -INF , P5 ;  /* 0xff8000001f1b7808 */ /* 0x000fc40002800000 */
[----:B------:R-:W-:Y:S01]  /*93a0*/  ISETP.GT.AND P5, PT, R76, 0x20, PT ;  /* 0x000000204c00780c */ /* 0x000fe20003fa4270 */
[----:B------:R-:W5:Y:S01]  /*93b0*/  MUFU.TANH R81, R63 ;  /* 0x0000003f00517308 */ /* 0x000f620000002400 */
[----:B------:R-:W-:Y:S02]  /*93c0*/  FSEL R97, R37, -INF , P4 ;  /* 0xff80000025617808 */ /* 0x000fe40002000000 */
[----:B------:R-:W-:Y:S02]  /*93d0*/  FMNMX.FTZ R28, R95, R28, !PT ;  /* 0x0000001c5f1c7209 */ /* 0x000fe40007810000 */
[----:B------:R-:W-:Y:S02]  /*93e0*/  FSEL R29, R34, -INF , P1 ;  /* 0xff800000221d7808 */ /* 0x000fe40000800000 */
[----:B------:R-:W-:Y:S01]  /*93f0*/  ISETP.GT.AND P1, PT, R76, 0x21, PT ;  /* 0x000000214c00780c */ /* 0x000fe20003f24270 */
[----:B------:R-:W-:Y:S01]  /*9400*/  MUFU.TANH R66, R66 ;  /* 0x0000004200427308 */ /* 0x000fe20000002400 */
[----:B------:R-:W-:-:S02]  /*9410*/  FSEL R99, R40, -INF , P5 ;  /* 0xff80000028637808 */ /* 0x000fc40002800000 */
[----:B------:R-:W-:Y:S02]  /*9420*/  FMNMX.FTZ R28, R97, R28, !PT ;  /* 0x0000001c611c7209 */ /* 0x000fe40007810000 */
[----:B------:R-:W-:Y:S02]  /*9430*/  FSEL R31, R35, -INF , P2 ;  /* 0xff800000231f7808 */ /* 0x000fe40001000000 */
[----:B------:R-:W-:Y:S01]  /*9440*/  ISETP.GT.AND P2, PT, R76, 0x28, PT ;  /* 0x000000284c00780c */ /* 0x000fe20003f44270 */
[----:B------:R-:W5:Y:S01]  /*9450*/  MUFU.TANH R85, R67 ;  /* 0x0000004300557308 */ /* 0x000f620000002400 */
[----:B------:R-:W-:Y:S02]  /*9460*/  FSEL R51, R41, -INF , P1 ;  /* 0xff80000029337808 */ /* 0x000fe40000800000 */
[----:B------:R-:W-:Y:S02]  /*9470*/  FMNMX.FTZ R28, R99, R28, !PT ;  /* 0x0000001c631c7209 */ /* 0x000fe40007810000 */
[----:B------:R-:W-:-:S02]  /*9480*/  FSEL R33, R38, -INF , P3 ;  /* 0xff80000026217808 */ /* 0x000fc40001800000 */
[----:B------:R-:W-:Y:S01]  /*9490*/  ISETP.GT.AND P3, PT, R76, 0x29, PT ;  /* 0x000000294c00780c */ /* 0x000fe20003f64270 */
[----:B------:R-:W-:Y:S01]  /*94a0*/  MUFU.TANH R70, R70 ;  /* 0x0000004600467308 */ /* 0x000fe20000002400 */
[----:B------:R-:W-:Y:S02]  /*94b0*/  FSEL R49, R44, -INF , P2 ;  /* 0xff8000002c317808 */ /* 0x000fe40001000000 */
[----:B------:R-:W-:Y:S02]  /*94c0*/  FMNMX.FTZ R28, R51, R28, !PT ;  /* 0x0000001c331c7209 */ /* 0x000fe40007810000 */
[----:B------:R-:W-:Y:S02]  /*94d0*/  FSEL R35, R39, -INF , P4 ;  /* 0xff80000027237808 */ /* 0x000fe40002000000 */
[----:B------:R-:W-:Y:S01]  /*94e0*/  ISETP.GT.AND P4, PT, R76, 0x30, PT ;  /* 0x000000304c00780c */ /* 0x000fe20003f84270 */
[----:B------:R-:W5:Y:S01]  /*94f0*/  MUFU.TANH R89, R71 ;  /* 0x0000004700597308 */ /* 0x000f620000002400 */
[----:B------:R-:W-:-:S02]  /*9500*/  FSEL R53, R45, -INF , P3 ;  /* 0xff8000002d357808 */ /* 0x000fc40001800000 */
[----:B------:R-:W-:Y:S02]  /*9510*/  FMNMX.FTZ R28, R49, R28, !PT ;  /* 0x0000001c311c7209 */ /* 0x000fe40007810000 */
[----:B------:R-:W-:Y:S02]  /*9520*/  FSEL R37, R42, -INF , P5 ;  /* 0xff8000002a257808 */ /* 0x000fe40002800000 */
[----:B------:R-:W-:Y:S02]  /*9530*/  ISETP.GT.AND P5, PT, R76, 0x31, PT ;  /* 0x000000314c00780c */ /* 0x000fe40003fa4270 */
[----:B------:R-:W-:Y:S02]  /*9540*/  FSEL R55, R48, -INF , P4 ;  /* 0xff80000030377808 */ /* 0x000fe40002000000 */
[----:B------:R-:W-:Y:S02]  /*9550*/  FMNMX.FTZ R28, R53, R28, !PT ;  /* 0x0000001c351c7209 */ /* 0x000fe40007810000 */
[----:B------:R-:W-:-:S02]  /*9560*/  FSEL R39, R43, -INF , P1 ;  /* 0xff8000002b277808 */ /* 0x000fc40000800000 */
[----:B------:R-:W-:Y:S02]  /*9570*/  ISETP.GT.AND P1, PT, R76, 0x38, PT ;  /* 0x000000384c00780c */ /* 0x000fe40003f24270 */
[----:B------:R-:W-:Y:S02]  /*9580*/  FSEL R59, R8, -INF , P5 ;  /* 0xff800000083b7808 */ /* 0x000fe40002800000 */
[----:B------:R-:W-:Y:S02]  /*9590*/  FMNMX.FTZ R28, R55, R28, !PT ;  /* 0x0000001c371c7209 */ /* 0x000fe40007810000 */
[----:B------:R-:W-:Y:S02]  /*95a0*/  FSEL R41, R46, -INF , P2 ;  /* 0xff8000002e297808 */ /* 0x000fe40001000000 */
[----:B------:R-:W-:Y:S02]  /*95b0*/  ISETP.GT.AND P2, PT, R76, 0x39, PT ;  /* 0x000000394c00780c */ /* 0x000fe40003f44270 */
        /* <DEDUP_REMOVED lines=18> */
[----:B----4-:R-:W-:-:S02]  /*96e0*/  FSEL R61, R26, -INF , P2 ;  /* 0xff8000001a3d7808 */ /* 0x010fc40001000000 */
[----:B------:R-:W-:Y:S02]  /*96f0*/  ISETP.GT.AND P2, PT, R76, 0x50, PT ;  /* 0x000000504c00780c */ /* 0x000fe40003f44270 */
[----:B------:R-:W-:Y:S02]  /*9700*/  FSEL R109, R72, -INF , P1 ;  /* 0xff800000486d7808 */ /* 0x000fe40000800000 */
[----:B------:R-:W-:Y:S02]  /*9710*/  FMNMX.FTZ R28, R107, R28, !PT ;  /* 0x0000001c6b1c7209 */ /* 0x000fe40007810000 */
[----:B0-----:R-:W-:Y:S02]  /*9720*/  FSEL R69, R58, -INF , P3 ;  /* 0xff8000003a457808 */ /* 0x001fe40001800000 */
[----:B------:R-:W-:Y:S02]  /*9730*/  ISETP.GT.AND P3, PT, R76, 0x51, PT ;  /* 0x000000514c00780c */ /* 0x000fe40003f64270 */
[----:B-1----:R-:W-:-:S02]  /*9740*/  FSEL R111, R64, -INF , P2 ;  /* 0xff800000406f7808 */ /* 0x002fc40001000000 */
[----:B------:R-:W-:Y:S02]  /*9750*/  FMNMX.FTZ R28, R109, R28, !PT ;  /* 0x0000001c6d1c7209 */ /* 0x000fe40007810000 */
[----:B------:R-:W-:Y:S02]  /*9760*/  FSEL R75, R75, -INF , P4 ;  /* 0xff8000004b4b7808 */ /* 0x000fe40002000000 */
[----:B------:R-:W-:Y:S02]  /*9770*/  ISETP.GT.AND P4, PT, R76, 0x58, PT ;  /* 0x000000584c00780c */ /* 0x000fe40003f84270 */
[----:B------:R-:W-:Y:S02]  /*9780*/  FSEL R113, R74, -INF , P3 ;  /* 0xff8000004a717808 */ /* 0x000fe40001800000 */
[----:B------:R-:W-:Y:S02]  /*9790*/  FMNMX.FTZ R28, R111, R28, !PT ;  /* 0x0000001c6f1c7209 */ /* 0x000fe40007810000 */
[----:B--2---:R-:W-:-:S02]  /*97a0*/  FSEL R77, R62, -INF , P5 ;  /* 0xff8000003e4d7808 */ /* 0x004fc40002800000 */
[----:B------:R-:W-:Y:S02]  /*97b0*/  ISETP.GT.AND P5, PT, R76, 0x59, PT ;  /* 0x000000594c00780c */ /* 0x000fe40003fa4270 */
[----:B---3--:R-:W-:Y:S02]  /*97c0*/  FSEL R115, R68, -INF , P4 ;  /* 0xff80000044737808 */ /* 0x008fe40002000000 */
[----:B------:R-:W-:Y:S02]  /*97d0*/  FMNMX.FTZ R28, R113, R28, !PT ;  /* 0x0000001c711c7209 */ /* 0x000fe40007810000 */
[----:B-----5:R-:W-:Y:S02]  /*97e0*/  FSEL R117, R24, -INF , P5 ;  /* 0xff80000018757808 */ /* 0x020fe40002800000 */
[----:B------:R-:W-:Y:S02]  /*97f0*/  FMNMX.FTZ R28, R115, R28, !PT ;  /* 0x0000001c731c7209 */ /* 0x000fe40007810000 */
[----:B------:R-:W-:-:S02]  /*9800*/  MOV R20, UR5 ;  /* 0x0000000500147c02 */ /* 0x000fc40008000f00 */
[----:B------:R-:W-:Y:S02]  /*9810*/  FMNMX.FTZ R28, R117, R28, !PT ;  /* 0x0000001c751c7209 */ /* 0x000fe40007810000 */
[----:B------:R-:W-:Y:S02]  /*9820*/  FSEL R81, R81, -INF , P1 ;  /* 0xff80000051517808 */ /* 0x000fe40000800000 */
[----:B------:R-:W-:Y:S01]  /*9830*/  FSEL R85, R85, -INF , P3 ;  /* 0xff80000055557808 */ /* 0x000fe20001800000 */
[----:B------:R-:W0:Y:S01]  /*9840*/  SHFL.BFLY PT, R21, R28, 0x2, 0x1f ;  /* 0x0c401f001c157f89 */ /* 0x000e2200000e0000 */
[----:B------:R-:W-:Y:S02]  /*9850*/  FSEL R89, R89, -INF , P5 ;  /* 0xff80000059597808 */ /* 0x000fe40002800000 */
[----:B0-----:R-:W-:-:S05]  /*9860*/  FMNMX.FTZ R8, R28, R21, !PT ;  /* 0x000000151c087209 */ /* 0x001fca0007810000 */
[----:B------:R-:W0:Y:S02]  /*9870*/  SHFL.BFLY PT, R21, R8, 0x1, 0x1f ;  /* 0x0c201f0008157f89 */ /* 0x000e2400000e0000 */
[----:B0-----:R-:W-:Y:S02]  /*9880*/  FMNMX.FTZ R21, R8, R21, !PT ;  /* 0x0000001508157209 */ /* 0x001fe40007810000 */
[----:B------:R-:W-:Y:S02]  /*9890*/  FMNMX.FTZ R8, R3, R0, !PT ;  /* 0x0000000003087209 */ /* 0x000fe40007810000 */
[C---:B------:R-:W-:Y:S01]  /*98a0*/  FSETP.NEU.FTZ.AND P6, PT, R21.reuse, -INF , PT ;  /* 0xff8000001500780b */ /* 0x040fe20003fdd000 */
[----:B------:R-:W-:Y:S01]  /*98b0*/  FMUL.FTZ R24, R21, R20 ;  /* 0x0000001415187220 */ /* 0x000fe20000410000 */
[----:B------:R-:W-:-:S04]  /*98c0*/  FMNMX.FTZ R8, R25, R8, !PT ;  /* 0x0000000819087209 */ /* 0x000fc80007810000 */
[----:B------:R-:W-:Y:S02]  /*98d0*/  FMNMX.FTZ R8, R27, R8, !PT ;  /* 0x000000081b087209 */ /* 0x000fe40007810000 */
[----:B------:R-:W-:Y:S02]  /*98e0*/  FSEL R24, R24, RZ, P6 ;  /* 0x000000ff18187208 */ /* 0x000fe40003000000 */
[----:B------:R-:W-:-:S03]  /*98f0*/  FMNMX.FTZ R8, R29, R8, !PT ;  /* 0x000000081d087209 */ /* 0x000fc60007810000 */
[--C-:B------:R-:W-:Y:S01]  /*9900*/  FFMA.FTZ R154, R83, R20, -R24.reuse ;  /* 0x00000014539a7223 */ /* 0x100fe20000010818 */
[----:B------:R-:W-:Y:S01]  /*9910*/  FMNMX.FTZ R8, R31, R8, !PT ;  /* 0x000000081f087209 */ /* 0x000fe20007810000 */
[-CC-:B------:R-:W-:Y:S01]  /*9920*/  FFMA.FTZ R67, R87, R20.reuse, -R24.reuse ;  /* 0x0000001457437223 */ /* 0x180fe20000010818 */
[----:B------:R-:W-:Y:S01]  /*9930*/  FSEL R83, R66, -INF , P2 ;  /* 0xff80000042537808 */ /* 0x000fe20001000000 */
[--C-:B------:R-:W-:Y:S01]  /*9940*/  FFMA.FTZ R156, R91, R20, -R24.reuse ;  /* 0x000000145b9c7223 */ /* 0x100fe20000010818 */
[----:B------:R-:W-:Y:S01]  /*9950*/  FMNMX.FTZ R8, R33, R8, !PT ;  /* 0x0000000821087209 */ /* 0x000fe20007810000 */
[-CC-:B------:R-:W-:Y:S01]  /*9960*/  FFMA.FTZ R152, R79, R20.reuse, -R24.reuse ;  /* 0x000000144f987223 */ /* 0x180fe20000010818 */
[----:B------:R-:W-:Y:S01]  /*9970*/  FSEL R87, R70, -INF , P4 ;  /* 0xff80000046577808 */ /* 0x000fe20002000000 */
        /* <DEDUP_REMOVED lines=30> */
[----:B------:R-:W0:Y:S02]  /*9b60*/  MUFU.EX2 R63, R63 ;  /* 0x0000003f003f7308 */ /* 0x000e240000000800 */
[----:B------:R-:W-:-:S04]  /*9b70*/  FMNMX.FTZ R8, R69, R8, !PT ;  /* 0x0000000845087209 */ /* 0x000fc80007810000 */
[----:B------:R-:W-:Y:S02]  /*9b80*/  FMNMX.FTZ R8, R75, R8, !PT ;  /* 0x000000084b087209 */ /* 0x000fe40007810000 */
[----:B------:R-:W1:Y:S02]  /*9b90*/  MUFU.EX2 R154, R154 ;  /* 0x0000009a009a7308 */ /* 0x000e640000000800 */
[----:B------:R-:W-:-:S04]  /*9ba0*/  FMNMX.FTZ R8, R77, R8, !PT ;  /* 0x000000084d087209 */ /* 0x000fc80007810000 */
[----:B------:R-:W-:Y:S02]  /*9bb0*/  FMNMX.FTZ R8, R81, R8, !PT ;  /* 0x0000000851087209 */ /* 0x000fe40007810000 */
[----:B------:R-:W2:Y:S02]  /*9bc0*/  MUFU.EX2 R67, R67 ;  /* 0x0000004300437308 */ /* 0x000ea40000000800 */
[----:B------:R-:W-:-:S04]  /*9bd0*/  FMNMX.FTZ R8, R83, R8, !PT ;  /* 0x0000000853087209 */ /* 0x000fc80007810000 */
[----:B------:R-:W-:Y:S02]  /*9be0*/  FMNMX.FTZ R8, R85, R8, !PT ;  /* 0x0000000855087209 */ /* 0x000fe40007810000 */
[----:B------:R-:W3:Y:S02]  /*9bf0*/  MUFU.EX2 R156, R156 ;  /* 0x0000009c009c7308 */ /* 0x000ee40000000800 */
[----:B------:R-:W-:-:S04]  /*9c00*/  FMNMX.FTZ R8, R87, R8, !PT ;  /* 0x0000000857087209 */ /* 0x000fc80007810000 */
[----:B------:R-:W-:Y:S02]  /*9c10*/  FMNMX.FTZ R8, R89, R8, !PT ;  /* 0x0000000859087209 */ /* 0x000fe40007810000 */
[----:B------:R-:W-:Y:S03]  /*9c20*/  MUFU.EX2 R71, R71 ;  /* 0x0000004700477308 */ /* 0x000fe60000000800 */
[----:B------:R-:W4:Y:S05]  /*9c30*/  SHFL.BFLY PT, R91, R8, 0x2, 0x1f ;  /* 0x0c401f00085b7f89 */ /* 0x000f2a00000e0000 */
[----:B------:R-:W-:Y:S08]  /*9c40*/  MUFU.EX2 R158, R158 ;  /* 0x0000009e009e7308 */ /* 0x000ff00000000800 */
[----:B------:R-:W-:Y:S08]  /*9c50*/  MUFU.EX2 R79, R79 ;  /* 0x0000004f004f7308 */ /* 0x000ff00000000800 */
[----:B------:R-:W-:Y:S01]  /*9c60*/  MUFU.EX2 R160, R160 ;  /* 0x000000a000a07308 */ /* 0x000fe20000000800 */
[----:B----4-:R-:W-:-:S05]  /*9c70*/  FMNMX.FTZ R91, R8, R91, !PT ;  /* 0x0000005b085b7209 */ /* 0x010fca0007810000 */
[----:B------:R-:W4:Y:S02]  /*9c80*/  SHFL.BFLY PT, R8, R91, 0x1, 0x1f ;  /* 0x0c201f005b087f89 */ /* 0x000f2400000e0000 */
[----:B------:R-:W-:Y:S08]  /*9c90*/  MUFU.EX2 R51, R51 ;  /* 0x0000003300337308 */ /* 0x000ff00000000800 */
[----:B------:R-:W-:Y:S08]  /*9ca0*/  MUFU.EX2 R162, R162 ;  /* 0x000000a200a27308 */ /* 0x000ff00000000800 */
[----:B------:R-:W-:Y:S01]  /*9cb0*/  MUFU.EX2 R49, R49 ;  /* 0x0000003100317308 */ /* 0x000fe20000000800 */
[----:B----4-:R-:W-:-:S07]  /*9cc0*/  FMNMX.FTZ R177, R91, R8, !PT ;  /* 0x000000085bb17209 */ /* 0x010fce0007810000 */
        /* <DEDUP_REMOVED lines=22> */
[----:B---3--:R-:W-:Y:S01]  /*9e30*/  FADD.FTZ R38, R156, R3 ;  /* 0x000000039c267221 */ /* 0x008fe20000010000 */
        /* <DEDUP_REMOVED lines=11> */
[-C--:B------:R-:W-:Y:S01]  /*9ef0*/  FFMA.FTZ R87, R87, R20.reuse, -R24 ;  /* 0x0000001457577223 */ /* 0x080fe20000010818 */
[----:B------:R2:W3:Y:S01]  /*9f00*/  MUFU.EX2 R26, R27 ;  /* 0x0000001b001a7308 */ /* 0x0004e20000000800 */
[----:B0-----:R-:W-:Y:S01]  /*9f10*/  FADD.FTZ R0, R153, R8 ;  /* 0x0000000899007221 */ /* 0x001fe20000010000 */
[----:B------:R-:W-:Y:S01]  /*9f20*/  FFMA.FTZ R89, R89, R20, -R24 ;  /* 0x0000001459597223 */ /* 0x000fe20000010818 */
[----:B------:R-:W-:-:S02]  /*9f30*/  F2FP.F16.F32.PACK_AB R153, R8, R153 ;  /* 0x000000990899723e */ /* 0x000fc400000000ff */
[----:B------:R-:W-:Y:S02]  /*9f40*/  F2FP.F16.F32.PACK_AB R152, R63, R152 ;  /* 0x000000983f98723e */ /* 0x000fe400000000ff */
[----:B------:R-:W-:Y:S01]  /*9f50*/  F2FP.F16.F32.PACK_AB R154, R67, R154 ;  /* 0x0000009a439a723e */ /* 0x000fe200000000ff */
[----:B------:R-:W0:Y:S01]  /*9f60*/  MUFU.EX2 R29, R29 ;  /* 0x0000001d001d7308 */ /* 0x000e220000000800 */
[----:B-1----:R-:W-:Y:S01]  /*9f70*/  FADD.FTZ R3, R25, R0 ;  /* 0x0000000019037221 */ /* 0x002fe20000010000 */
[C---:B--2---:R-:W-:Y:S01]  /*9f80*/  FADD.FTZ R27, R71.reuse, R38 ;  /* 0x00000026471b7221 */ /* 0x044fe20000010000 */
[----:B------:R-:W-:-:S03]  /*9f90*/  F2FP.F16.F32.PACK_AB R156, R71, R156 ;  /* 0x0000009c479c723e */ /* 0x000fc600000000ff */
[----:B------:R-:W-:Y:S01]  /*9fa0*/  FADD.FTZ R40, R158, R27 ;  /* 0x0000001b9e287221 */ /* 0x000fe20000010000 */
[C---:B------:R-:W-:Y:S01]  /*9fb0*/  F2FP.F16.F32.PACK_AB R158, R79.reuse, R158 ;  /* 0x0000009e4f9e723e */ /* 0x040fe200000000ff */
[----:B------:R-:W1:Y:S01]  /*9fc0*/  MUFU.EX2 R28, R31 ;  /* 0x0000001f001c7308 */ /* 0x000e620000000800 */
[C---:B---3--:R-:W-:Y:S01]  /*9fd0*/  FADD.FTZ R0, R26.reuse, R3 ;  /* 0x000000031a007221 */ /* 0x048fe20000010000 */
[----:B------:R-:W-:Y:S01]  /*9fe0*/  FADD.FTZ R27, R79, R40 ;  /* 0x000000284f1b7221 */ /* 0x000fe20000010000 */
[----:B------:R-:W-:-:S05]  /*9ff0*/  F2FP.F16.F32.PACK_AB R155, R26, R25 ;  /* 0x000000191a9b723e */ /* 0x000fca00000000ff */
[----:B------:R-:W2:Y:S01]  /*a000*/  MUFU.EX2 R33, R33 ;  /* 0x0000002100217308 */ /* 0x000ea20000000800 */
[----:B0-----:R-:W-:Y:S01]  /*a010*/  FADD.FTZ R3, R29, R0 ;  /* 0x000000001d037221 */ /* 0x001fe20000010000 */
[----:B------:R-:W-:Y:S01]  /*a020*/  FADD.FTZ R0, R160, R27 ;  /* 0x0000001ba0007221 */ /* 0x000fe20000010000 */
[----:B------:R-:W-:-:S03]  /*a030*/  F2FP.F16.F32.PACK_AB R160, R51, R160 ;  /* 0x000000a033a0723e */ /* 0x000fc600000000ff */
[----:B------:R-:W-:Y:S01]  /*a040*/  FADD.FTZ R27, R51, R0 ;  /* 0x00000000331b7221 */ /* 0x000fe20000010000 */
[----:B------:R-:W-:Y:S01]  /*a050*/  VIADD R0, R6, 0x22840 ;  /* 0x0002284006007836 */ /* 0x000fe20000000000 */
[----:B------:R-:W0:Y:S01]  /*a060*/  MUFU.EX2 R30, R35 ;  /* 0x00000023001e7308 */ /* 0x000e220000000800 */
[----:B-1----:R-:W-:Y:S01]  /*a070*/  FADD.FTZ R40, R28, R3 ;  /* 0x000000031c287221 */ /* 0x002fe20000010000 */
[----:B------:R-:W-:Y:S01]  /*a080*/  FADD.FTZ R44, R162, R27 ;  /* 0x0000001ba22c7221 */ /* 0x000fe20000010000 */
[C---:B------:R-:W-:Y:S02]  /*a090*/  F2FP.F16.F32.PACK_AB R162, R49.reuse, R162 ;  /* 0x000000a231a2723e */ /* 0x040fe400000000ff */
[----:B------:R-:W-:Y:S01]  /*a0a0*/  PRMT R0, R80, 0x654, R0 ;  /* 0x0000065450007816 */ /* 0x000fe20000000000 */
[----:B------:R-:W-:Y:S01]  /*a0b0*/  FADD.FTZ R27, R49, R44 ;  /* 0x0000002c311b7221 */ /* 0x000fe20000010000 */
[----:B------:R-:W-:Y:S01]  /*a0c0*/  F2FP.F16.F32.PACK_AB R157, R28, R29 ;  /* 0x0000001d1c9d723e */ /* 0x000fe200000000ff */
[----:B------:R-:W1:Y:S01]  /*a0d0*/  MUFU.EX2 R37, R37 ;  /* 0x0000002500257308 */ /* 0x000e620000000800 */
[----:B--2---:R-:W-:Y:S01]  /*a0e0*/  FADD.FTZ R3, R33, R40 ;  /* 0x0000002821037221 */ /* 0x004fe20000010000 */
[----:B------:R2:W-:Y:S06]  /*a0f0*/  SYNCS.ARRIVE.TRANS64.RED.A1T0 RZ, [R0+URZ], RZ ;  /* 0x000000ff00ff79a7 */ /* 0x0005ec000810043f */
[----:B------:R-:W2:Y:S01]  /*a100*/  MUFU.EX2 R32, R39 ;  /* 0x0000002700207308 */ /* 0x000ea20000000800 */
[C---:B0-----:R-:W-:Y:S01]  /*a110*/  FADD.FTZ R42, R30.reuse, R3 ;  /* 0x000000031e2a7221 */ /* 0x041fe20000010000 */
[----:B------:R-:W-:-:S06]  /*a120*/  F2FP.F16.F32.PACK_AB R159, R30, R33 ;  /* 0x000000211e9f723e */ /* 0x000fcc00000000ff */
[----:B------:R-:W0:Y:S01]  /*a130*/  MUFU.EX2 R41, R41 ;  /* 0x0000002900297308 */ /* 0x000e220000000800 */
[----:B-1----:R-:W-:Y:S01]  /*a140*/  FADD.FTZ R3, R37, R42 ;  /* 0x0000002a25037221 */ /* 0x002fe20000010000 */
[----:B------:R-:W-:Y:S01]  /*a150*/  FADD.FTZ R42, R164, R27 ;  /* 0x0000001ba42a7221 */ /* 0x000fe20000010000 */
[----:B------:R-:W-:-:S03]  /*a160*/  F2FP.F16.F32.PACK_AB R164, R53, R164 ;  /* 0x000000a435a4723e */ /* 0x000fc600000000ff */
[----:B------:R-:W-:Y:S02]  /*a170*/  FADD.FTZ R27, R53, R42 ;  /* 0x0000002a351b7221 */ /* 0x000fe40000010000 */
        /* <DEDUP_REMOVED lines=62> */
[----:B------:R-:W-:Y:S01]  /*a560*/  BPT.TRAP 0x1 ;  /* 0x000000040000795c */ /* 0x000fe20000300000 */
.L_x_9779:
[----:B------:R0:W1:Y:S01]  /*a570*/  SYNCS.PHASECHK.TRANS64.TRYWAIT P1, [R6+URZ+0x22850], R73 ;  /* 0x02285049060075a7 */ /* 0x000062000802017f */
[----:B------:R-:W-:Y:S05]  /*a580*/  @!P0 BRA `(.L_x_9780) ;  /* 0x0000000000048947 */ /* 0x000fea0003800000 */
[----:B------:R-:W-:Y:S01]  /*a590*/  BPT.TRAP 0x1 ;  /* 0x000000040000795c */ /* 0x000fe20000300000 */
.L_x_9780:
[----:B------:R-:W-:Y:S04]  /*a5a0*/  BSSY B0, `(.L_x_9781) ;  /* 0x0000004000007945 */ /* 0x000fe80003800000 */
[----:B-1----:R-:W-:Y:S05]  /*a5b0*/  @P1 BRA `(.L_x_9782) ;  /* 0x0000000000081947 */ /* 0x002fea0003800000 */
[----:B------:R-:W1:Y:S02]  /*a5c0*/  SYNCS.PHASECHK.TRANS64.TRYWAIT P1, [R6+URZ+0x22850], R73 ;  /* 0x02285049060075a7 */ /* 0x000e64000802017f */
[----:B-1----:R-:W-:Y:S05]  /*a5d0*/  @!P1 BRA `(.L_x_9783) ;  /* 0x000000d8009c9947 */ /* 0x002fea0003800000 */
.L_x_9782:
[----:B------:R-:W-:Y:S05]  /*a5e0*/  BSYNC B0 ;  /* 0x0000000000007941 */ /* 0x000fea0003800000 */
.L_x_9781:
[----:B------:R-:W-:Y:S05]  /*a5f0*/  WARPSYNC.ALL ;  /* 0x0000000000007948 */ /* 0x000fea0003800000 */
[----:B------:R-:W-:Y:S01]  /*a600*/  VIADD R8, R19, 0x400 ;  /* 0x0000040013087836 */ /* 0x000fe20000000000 */
[----:B------:R2:W-:Y:S01]  /*a610*/  BAR.SYNC.DEFER_BLOCKING R7, 0x100 ;  /* 0x000400070000751d */ /* 0x0005e20000010000 */
[----:B------:R-:W-:Y:S01]  /*a620*/  IMAD.MOV.U32 R25, RZ, RZ, 0x40000040 ;  /* 0x40000040ff197424 */ /* 0x000fe200078e00ff */
[----:B------:R-:W-:Y:S01]  /*a630*/  MOV R27, 0x40000040 ;  /* 0x40000040001b7802 */ /* 0x000fe20000000f00 */
[----:B------:R-:W-:Y:S01]  /*a640*/  IMAD.MOV.U32 R29, RZ, RZ, 0x40000040 ;  /* 0x40000040ff1d7424 */ /* 0x000fe200078e00ff */
[----:B------:R-:W-:Y:S01]  /*a650*/  SHF.R.U32.HI R8, RZ, 0x4, R8 ;  /* 0x00000004ff087819 */ /* 0x000fe20000011608 */
[----:B------:R-:W-:Y:S01]  /*a660*/  IMAD.MOV.U32 R31, RZ, RZ, 0x40000040 ;  /* 0x40000040ff1f7424 */ /* 0x000fe200078e00ff */
[----:B------:R-:W-:-:S02]  /*a670*/  R2UR UR7, R25 ;  /* 0x00000000190772ca */ /* 0x000fc400000e0000 */
[----:B------:R-:W-:Y:S02]  /*a680*/  LOP3.LUT R8, R8, 0x3fff, RZ, 0xc0, !PT ;  /* 0x00003fff08087812 */ /* 0x000fe400078ec0ff */
[----:B------:R-:W-:Y:S02]  /*a690*/  R2UR UR11, R27 ;  /* 0x000000001b0b72ca */ /* 0x000fe400000e0000 */
[----:B------:R-:W-:Y:S02]  /*a6a0*/  LOP3.LUT R24, R8, 0x3000000, RZ, 0xfc, !PT ;  /* 0x0300000008187812 */ /* 0x000fe400078efcff */
[----:B------:R-:W-:Y:S02]  /*a6b0*/  R2UR UR15, R29 ;  /* 0x000000001d0f72ca */ /* 0x000fe400000e0000 */
[----:B------:R-:W-:Y:S01]  /*a6c0*/  R2UR UR19, R27 ;  /* 0x000000001b1372ca */ /* 0x000fe200000e0000 */
[----:B------:R3:W-:Y:S01]  /*a6d0*/  STL [R1], R24 ;  /* 0x0000001801007387 */ /* 0x0007e20000100800 */
[----:B------:R-:W-:-:S02]  /*a6e0*/  R2UR UR23, R31 ;  /* 0x000000001f1772ca */ /* 0x000fc400000e0000 */
[----:B------:R-:W-:Y:S01]  /*a6f0*/  R2UR UR27, R25 ;  /* 0x00000000191b72ca */ /* 0x000fe200000e0000 */
[----:B---3--:R-:W-:-:S04]  /*a700*/  IMAD R24, R202, 0xc00, R24 ;  /* 0x00000c00ca187824 */ /* 0x008fc800078e0218 */
[C---:B------:R-:W-:Y:S01]  /*a710*/  VIADD R26, R24.reuse, 0x80 ;  /* 0x00000080181a7836 */ /* 0x040fe20000000000 */
[C---:B------:R-:W-:Y:S01]  /*a720*/  R2UR UR6, R24.reuse ;  /* 0x00000000180672ca */ /* 0x040fe200000e0000 */
[C---:B------:R-:W-:Y:S02]  /*a730*/  VIADD R28, R24.reuse, 0x100 ;  /* 0x00000100181c7836 */ /* 0x040fe40000000000 */
[----:B------:R-:W-:Y:S01]  /*a740*/  VIADD R30, R24, 0x200 ;  /* 0x00000200181e7836 */ /* 0x000fe20000000000 */
[----:B------:R-:W-:Y:S01]  /*a750*/  R2UR UR10, R26 ;  /* 0x000000001a0a72ca */ /* 0x000fe200000e0000 */
[----:B------:R-:W-:Y:S01]  /*a760*/  VIADD R26, R24, 0x180 ;  /* 0x00000180181a7836 */ /* 0x000fe20000000000 */
[----:B------:R-:W-:Y:S01]  /*a770*/  R2UR UR14, R28 ;  /* 0x000000001c0e72ca */ /* 0x000fe200000e0000 */
[----:B------:R-:W-:Y:S01]  /*a780*/  VIADD R24, R24, 0x280 ;  /* 0x0000028018187836 */ /* 0x000fe20000000000 */
[----:B------:R-:W-:Y:S02]  /*a790*/  R2UR UR22, R30 ;  /* 0x000000001e1672ca */ /* 0x000fe400000e0000 */
[----:B------:R-:W-:-:S02]  /*a7a0*/  R2UR UR18, R26 ;  /* 0x000000001a1272ca */ /* 0x000fc400000e0000 */
[----:B------:R-:W-:Y:S02]  /*a7b0*/  R2UR UR26, R24 ;  /* 0x00000000181a72ca */ /* 0x000fe400000e0000 */
[----:B01----:R-:W-:-:S06]  /*a7c0*/  WARPGROUP.ARRIVE ;  /* 0x00000000000079c5 */ /* 0x003fcc0000000000 */
        /* <DEDUP_REMOVED lines=22> */
[----:B--2---:R-:W-:Y:S05]  /*a930*/  @!P0 BRA `(.L_x_9784) ;  /* 0x0000000000048947 */ /* 0x004fea0003800000 */
[----:B------:R-:W-:Y:S01]  /*a940*/  BPT.TRAP 0x1 ;  /* 0x000000040000795c */ /* 0x000fe20000300000 */
.L_x_9784:
[----:B------:R-:W0:Y:S01]  /*a950*/  S2R R7, SR_CgaCtaId ;  /* 0x0000000000077919 */ /* 0x000e220000008800 */
[----:B------:R-:W-:Y:S01]  /*a960*/  ISETP.GE.AND P1, PT, R176, 0x61, PT ;  /* 0x00000061b000780c */ /* 0x000fe20003f26270 */
[----:B------:R-:W-:Y:S01]  /*a970*/  ULDC UR36, c[0x0][0x9d8] ;  /* 0x0002760000247ab9 */ /* 0x000fe20000000800 */
[----:B------:R-:W-:-:S04]  /*a980*/  IADD3 R6, R6, 0x22860, RZ ;  /* 0x0002286006067810 */ /* 0x000fc80007ffe0ff */
[----:B0-----:R-:W-:-:S04]  /*a990*/  PRMT R6, R7, 0x654, R6 ;  /* 0x0000065407067816 */ /* 0x001fc80000000006 */
[----:B------:R0:W-:Y:S03]  /*a9a0*/  SYNCS.ARRIVE.TRANS64.RED.A1T0 RZ, [R6+URZ], RZ ;  /* 0x000000ff06ff79a7 */ /* 0x0001e6000810043f */
[----:B------:R-:W-:Y:S05]  /*a9b0*/  @!P1 BRA `(.L_x_9785) ;  /* 0x0000002400549947 */ /* 0x000fea0003800000 */
[----:B0-----:R-:W-:Y:S02]  /*a9c0*/  VIADD R6, R178, 0xfffffffe ;  /* 0xfffffffeb2067836 */ /* 0x001fe40000000000 */
[----:B------:R-:W-:Y:S02]  /*a9d0*/  IMAD.MOV.U32 R214, RZ, RZ, R177 ;  /* 0x000000ffffd67224 */ /* 0x000fe400078e00b1 */
[----:B------:R-:W-:-:S07]  /*a9e0*/  IMAD.MOV.U32 R215, RZ, RZ, R21 ;  /* 0x000000ffffd77224 */ /* 0x000fce00078e0015 */
.L_x_9797:
[----:B------:R-:W-:Y:S01]  /*a9f0*/  VIADD R202, R202, 0x1 ;  /* 0x00000001caca7836 */ /* 0x000fe20000000000 */
[----:B------:R-:W-:Y:S05]  /*aa00*/  YIELD ;  /* 0x0000000000007946 */ /* 0x000fea0003800000 */
[----:B------:R-:W-:Y:S02]  /*aa10*/  ISETP.NE.AND P2, PT, R202, 0x2, PT ;  /* 0x00000002ca00780c */ /* 0x000fe40003f45270 */
[C---:B------:R-:W-:Y:S01]  /*aa20*/  ISETP.GT.AND P1, PT, R6.reuse, RZ, PT ;  /* 0x000000ff0600720c */ /* 0x040fe20003f24270 */
[----:B------:R-:W-:Y:S01]  /*aa30*/  VIADD R6, R6, 0xffffffff ;  /* 0xffffffff06067836 */ /* 0x000fe20000000000 */
[----:B-1----:R-:W-:-:S02]  /*aa40*/  SEL R7, RZ, 0x1, P2 ;  /* 0x00000001ff077807 */ /* 0x002fc40001000000 */
[----:B------:R-:W-:Y:S02]  /*aa50*/  SEL R202, R202, RZ, P2 ;  /* 0x000000ffcaca7207 */ /* 0x000fe40001000000 */
[----:B------:R-:W-:Y:S01]  /*aa60*/  LOP3.LUT R212, R212, R7, RZ, 0x3c, !PT ;  /* 0x00000007d4d47212 */ /* 0x000fe200078e3cff */
[----:B------:R-:W-:Y:S06]  /*aa70*/  @!P0 BRA `(.L_x_9786) ;  /* 0x0000000000048947 */ /* 0x000fec0003800000 */
[----:B------:R-:W-:Y:S01]  /*aa80*/  BPT.TRAP 0x1 ;  /* 0x000000040000795c */ /* 0x000fe20000300000 */
.L_x_9786:
[----:B------:R-:W-:Y:S02]  /*aa90*/  LEA R7, R202, R19, 0x3 ;  /* 0x00000013ca077211 */ /* 0x000fe400078e18ff */
[----:B------:R-:W-:-:S04]  /*aaa0*/  SHF.L.U32 R8, R212, 0x1f, RZ ;  /* 0x0000001fd4087819 */ /* 0x000fc800000006ff */
[----:B------:R0:W1:Y:S01]  /*aab0*/  SYNCS.PHASECHK.TRANS64.TRYWAIT P2, [R7+URZ+0x22830], R8 ;  /* 0x02283008070075a7 */ /* 0x000062000804017f */
[----:B------:R-:W-:Y:S05]  /*aac0*/  @!P0 BRA `(.L_x_9787) ;  /* 0x0000000000048947 */ /* 0x000fea0003800000 */
[----:B------:R-:W-:Y:S01]  /*aad0*/  BPT.TRAP 0x1 ;  /* 0x000000040000795c */ /* 0x000fe20000300000 */
.L_x_9787:
[----:B------:R-:W2:Y:S01]  /*aae0*/  LDL R9, [R1+0x8] ;  /* 0x0000080001097983 */ /* 0x000ea20000100800 */
[----:B------:R-:W-:Y:S02]  /*aaf0*/  IMAD.MOV.U32 R155, RZ, RZ, 0x40000040 ;  /* 0x40000040ff9b7424 */ /* 0x000fe400078e00ff */
[----:B--2---:R-:W-:Y:S01]  /*ab00*/  IMAD R154, R202, 0x300, R9 ;  /* 0x00000300ca9a7824 */ /* 0x004fe200078e0209 */
[----:B-1----:R-:W-:Y:S06]  /*ab10*/  @P2 BRA `(.L_x_9788) ;  /* 0x0000000000082947 */ /* 0x002fec0003800000 */
[----:B------:R-:W1:Y:S02]  /*ab20*/  SYNCS.PHASECHK.TRANS64.TRYWAIT P2, [R7+URZ+0x22830], R8 ;  /* 0x02283008070075a7 */ /* 0x000e64000804017f */
[----:B-1----:R-:W-:Y:S05]  /*ab30*/  @!P2 BRA `(.L_x_9789) ;  /* 0x000000d40058a947 */ /* 0x002fea0003800000 */
.L_x_9788:
[----:B------:R-:W-:Y:S05]  /*ab40*/  WARPSYNC.ALL ;  /* 0x0000000000007948 */ /* 0x000fea0003800000 */
        /* <DEDUP_REMOVED lines=11> */
[----:B------:R-:W2:Y:S01]  /*ac00*/  S2R R9, SR_TID.X ;  /* 0x0000000000097919 */ /* 0x000ea20000002100 */
[----:B------:R-:W-:-:S02]  /*ac10*/  R2UR UR11, R153 ;  /* 0x00000000990b72ca */ /* 0x000fc400000e0000 */
[----:B------:R-:W-:Y:S02]  /*ac20*/  R2UR UR19, R155 ;  /* 0x000000009b1372ca */ /* 0x000fe400000e0000 */
[----:B------:R-:W-:Y:S01]  /*ac30*/  WARPGROUP.ARRIVE ;  /* 0x00000000000079c5 */ /* 0x000fe20000000000 */
[----:B------:R-:W-:Y:S02]  /*ac40*/  R2UR UR8, R14 ;  /* 0x000000000e0872ca */ /* 0x000fe400000e0000 */
[----:B------:R-:W-:Y:S02]  /*ac50*/  R2UR UR9, R15 ;  /* 0x000000000f0972ca */ /* 0x000fe400000e0000 */
[----:B------:R-:W-:Y:S01]  /*ac60*/  MOV R21, 0x40000040 ;  /* 0x4000004000157802 */ /* 0x000fe20000000f00 */
[----:B------:R-:W-:Y:S01]  /*ac70*/  HGMMA.64x96x16.F32 R152, gdesc[UR4], RZ, !UPT, gsb0 ;  /* 0x01600000049879f0 */ /* 0x000fe2000c0008ff */
[----:B------:R-:W-:Y:S02]  /*ac80*/  R2UR UR14, R20 ;  /* 0x00000000140e72ca */ /* 0x000fe400000e0000 */
[----:B------:R-:W-:-:S02]  /*ac90*/  R2UR UR15, R21 ;  /* 0x00000000150f72ca */ /* 0x000fc400000e0000 */
[----:B------:R-:W-:Y:S02]  /*aca0*/  R2UR UR12, R12 ;  /* 0x000000000c0c72ca */ /* 0x000fe400000e0000 */
[----:B------:R-:W-:Y:S02]  /*acb0*/  R2UR UR13, R13 ;  /* 0x000000000d0d72ca */ /* 0x000fe400000e0000 */
[----:B------:R-:W-:Y:S02]  /*acc0*/  R2UR UR16, R10 ;  /* 0x000000000a1072ca */ /* 0x000fe400000e0000 */
[----:B------:R-:W-:Y:S02]  /*acd0*/  R2UR UR17, R11 ;  /* 0x000000000b1172ca */ /* 0x000fe400000e0000 */
        /* <DEDUP_REMOVED lines=15> */
.L_x_9790:
        /* <DEDUP_REMOVED lines=39> */
[----:B-----5:R-:W-:Y:S01]  /*b040*/  FMNMX.FTZ R20, R156, R20, !PT ;  /* 0x000000149c147209 */ /* 0x020fe20007810000 */
        /* <DEDUP_REMOVED lines=8> */
[----:B------:R-:W-:-:S06]  /*b0d0*/  FMUL.FTZ R195, R195, UR36 ;  /* 0x00000024c3c37c20 */ /* 0x000fcc0008410000 */
[----:B------:R-:W3:Y:S01]  /*b0e0*/  MUFU.TANH R164, R164 ;  /* 0x000000a400a47308 */ /* 0x000ee20000002400 */
[----:B----4-:R-:W-:-:S07]  /*b0f0*/  FMNMX.FTZ R20, R160, R20, !PT ;  /* 0x00000014a0147209 */ /* 0x010fce0007810000 */
[----:B------:R-:W4:Y:S01]  /*b100*/  MUFU.TANH R165, R165 ;  /* 0x000000a500a57308 */ /* 0x000f220000002400 */
[----:B-----5:R-:W-:-:S07]  /*b110*/  FMNMX.FTZ R20, R161, R20, !PT ;  /* 0x00000014a1147209 */ /* 0x020fce0007810000 */
[----:B------:R-:W5:Y:S01]  /*b120*/  MUFU.TANH R168, R168 ;  /* 0x000000a800a87308 */ /* 0x000f620000002400 */
[----:B---3--:R-:W-:-:S07]  /*b130*/  FMNMX.FTZ R20, R164, R20, !PT ;  /* 0x00000014a4147209 */ /* 0x008fce0007810000 */
        /* <DEDUP_REMOVED lines=30> */
[----:B------:R-:W-:Y:S01]  /*b320*/  MUFU.TANH R225, R225 ;  /* 0x000000e100e17308 */ /* 0x000fe20000002400 */
[----:B----4-:R-:W-:-:S07]  /*b330*/  FMNMX.FTZ R20, R196, R20, !PT ;  /* 0x00000014c4147209 */ /* 0x010fce0007810000 */
[----:B------:R-:W-:Y:S01]  /*b340*/  MUFU.TANH R224, R224 ;  /* 0x000000e000e07308 */ /* 0x000fe20000002400 */
[----:B-----5:R-:W-:-:S05]  /*b350*/  FMNMX.FTZ R21, R197, R20, !PT ;  /* 0x00000014c5157209 */ /* 0x020fca0007810000 */
[----:B------:R-:W3:Y:S02]  /*b360*/  SHFL.BFLY PT, R20, R21, 0x2, 0x1f ;  /* 0x0c401f0015147f89 */ /* 0x000ee400000e0000 */
[----:B------:R-:W-:Y:S08]  /*b370*/  MUFU.TANH R223, R223 ;  /* 0x000000df00df7308 */ /* 0x000ff00000002400 */
[----:B------:R-:W-:Y:S08]  /*b380*/  MUFU.TANH R228, R228 ;  /* 0x000000e400e47308 */ /* 0x000ff00000002400 */
[----:B------:R-:W-:Y:S01]  /*b390*/  MUFU.TANH R227, R227 ;  /* 0x000000e300e37308 */ /* 0x000fe20000002400 */
[----:B---3--:R-:W-:-:S07]  /*b3a0*/  FMNMX.FTZ R21, R21, R20, !PT ;  /* 0x0000001415157209 */ /* 0x008fce0007810000 */
[----:B------:R-:W-:Y:S01]  /*b3b0*/  MUFU.TANH R226, R226 ;  /* 0x000000e200e27308 */ /* 0x000fe20000002400 */
[----:B------:R-:W3:Y:S07]  /*b3c0*/  SHFL.BFLY PT, R20, R21, 0x1, 0x1f ;  /* 0x0c201f0015147f89 */ /* 0x000eee00000e0000 */
[----:B------:R-:W-:Y:S08]  /*b3d0*/  MUFU.TANH R216, R216 ;  /* 0x000000d800d87308 */ /* 0x000ff00000002400 */
[----:B------:R-:W-:Y:S01]  /*b3e0*/  MUFU.TANH R159, R159 ;  /* 0x0000009f009f7308 */ /* 0x000fe20000002400 */
[----:B---3--:R-:W-:-:S02]  /*b3f0*/  FMNMX.FTZ R21, R21, R20, !PT ;  /* 0x0000001415157209 */ /* 0x008fc40007810000 */
[----:B------:R-:W3:Y:S03]  /*b400*/  LDC R20, c[0x0][0x988] ;  /* 0x00026200ff147b82 */ /* 0x000ee60000000800 */
[C---:B------:R-:W-:Y:S01]  /*b410*/  FADD.FTZ R154, -R21.reuse, R215 ;  /* 0x000000d7159a7221 */ /* 0x040fe20000010100 */
[----:B---3--:R-:W-:-:S03]  /*b420*/  FMUL.FTZ R155, R21, R20 ;  /* 0x00000014159b7220 */ /* 0x008fc60000410000 */
[-C--:B------:R-:W-:Y:S01]  /*b430*/  FMUL.FTZ R154, R154, R20.reuse ;  /* 0x000000149a9a7220 */ /* 0x080fe20000410000 */
        /* <DEDUP_REMOVED lines=17> */
[-CC-:B------:R-:W-:Y:S01]  /*b550*/  FFMA.FTZ R180, R180, R20.reuse, -R155.reuse ;  /* 0x00000014b4b47223 */ /* 0x180fe2000001089b */
[-CC-:B------:R-:W-:Y:S01]  /*b560*/  FFMA.FTZ R181, R181, R20.reuse, -R155.reuse ;  /* 0x00000014b5b57223 */ /* 0x180fe2000001089b */
[----:B------:R4:W5:Y:S01]  /*b570*/  MUFU.EX2 R154, R153 ;  /* 0x00000099009a7308 */ /* 0x0009620000000800 */
[-CC-:B------:R-:W-:Y:S01]  /*b580*/  FFMA.FTZ R184, R184, R20.reuse, -R155.reuse ;  /* 0x00000014b8b87223 */ /* 0x180fe2000001089b */
[-CC-:B------:R-:W-:Y:S01]  /*b590*/  FFMA.FTZ R185, R185, R20.reuse, -R155.reuse ;  /* 0x00000014b9b97223 */ /* 0x180fe2000001089b */
[-CC-:B------:R-:W-:Y:S01]  /*b5a0*/  FFMA.FTZ R188, R188, R20.reuse, -R155.reuse ;  /* 0x00000014bcbc7223 */ /* 0x180fe2000001089b */
[-CC-:B------:R-:W-:Y:S01]  /*b5b0*/  FFMA.FTZ R189, R189, R20.reuse, -R155.reuse ;  /* 0x00000014bdbd7223 */ /* 0x180fe2000001089b */
[-CC-:B------:R-:W-:Y:S01]  /*b5c0*/  FFMA.FTZ R193, R193, R20.reuse, -R155.reuse ;  /* 0x00000014c1c17223 */ /* 0x180fe2000001089b */
[-CC-:B------:R-:W-:Y:S01]  /*b5d0*/  FFMA.FTZ R196, R196, R20.reuse, -R155.reuse ;  /* 0x00000014c4c47223 */ /* 0x180fe2000001089b */
[----:B------:R-:W-:Y:S01]  /*b5e0*/  FFMA.FTZ R155, R197, R20, -R155 ;  /* 0x00000014c59b7223 */ /* 0x000fe2000001089b */
[----:B------:R0:W-:Y:S01]  /*b5f0*/  MUFU.EX2 R163, R157 ;  /* 0x0000009d00a37308 */ /* 0x0001e20000000800 */
[----:B---3--:R-:W-:Y:S01]  /*b600*/  FFMA.FTZ R162, R176, R0, R152 ;  /* 0x00000000b0a27223 */ /* 0x008fe20000010098 */
[----:B----4-:R-:W-:Y:S01]  /*b610*/  FMUL.FTZ R153, R167, UR36 ;  /* 0x00000024a7997c20 */ /* 0x010fe20008410000 */
[----:B------:R-:W-:Y:S01]  /*b620*/  FMUL.FTZ R0, R171, UR36 ;  /* 0x00000024ab007c20 */ /* 0x000fe20008410000 */
[-C--:B------:R-:W-:Y:S01]  /*b630*/  FMUL.FTZ R24, R24, R176.reuse ;  /* 0x000000b018187220 */ /* 0x080fe20000410000 */
[-C--:B------:R-:W-:Y:S01]  /*b640*/  FMUL.FTZ R25, R25, R176.reuse ;  /* 0x000000b019197220 */ /* 0x080fe20000410000 */
[-C--:B------:R-:W-:Y:S01]  /*b650*/  FMUL.FTZ R28, R28, R176.reuse ;  /* 0x000000b01c1c7220 */ /* 0x080fe20000410000 */
[----:B------:R-:W-:Y:S01]  /*b660*/  FMUL.FTZ R29, R29, R176 ;  /* 0x000000b01d1d7220 */ /* 0x000fe20000410000 */
[----:B------:R-:W-:Y:S01]  /*b670*/  MUFU.EX2 R166, R160 ;  /* 0x000000a000a67308 */ /* 0x000fe20000000800 */
[C---:B-----5:R-:W-:Y:S01]  /*b680*/  FADD.FTZ R162, R154.reuse, R162 ;  /* 0x000000a29aa27221 */ /* 0x060fe20000010000 */
[----:B------:R-:W-:Y:S01]  /*b690*/  F2FP.F16.F32.PACK_AB R152, R154, R152 ;  /* 0x000000989a98723e */ /* 0x000fe200000000ff */
[----:B0-----:R-:W-:Y:S01]  /*b6a0*/  FMUL.FTZ R157, R174, UR36 ;  /* 0x00000024ae9d7c20 */ /* 0x001fe20008410000 */
        /* <DEDUP_REMOVED lines=21> */
[----:B0-----:R-:W-:Y:S01]  /*b800*/  FADD.FTZ R156, R154, R162 ;  /* 0x000000a29a9c7221 */ /* 0x001fe20000010000 */
[----:B---3--:R-:W-:Y:S01]  /*b810*/  FMUL.FTZ R161, R175, UR36 ;  /* 0x00000024afa17c20 */ /* 0x008fe20008410000 */
[----:B------:R-:W-:Y:S01]  /*b820*/  FMUL.FTZ R162, R178, UR36 ;  /* 0x00000024b2a27c20 */ /* 0x000fe20008410000 */
[C---:B------:R-:W-:Y:S01]  /*b830*/  F2FP.F16.F32.PACK_AB R154, R163.reuse, R154 ;  /* 0x0000009aa39a723e */ /* 0x040fe200000000ff */
[----:B------:R-:W-:Y:S01]  /*b840*/  FADD.FTZ R156, R163, R156 ;  /* 0x0000009ca39c7221 */ /* 0x000fe20000010000 */
[----:B------:R-:W-:Y:S01]  /*b850*/  FMUL.FTZ R163, R179, UR36 ;  /* 0x00000024b3a37c20 */ /* 0x000fe20008410000 */
[-C--:B------:R-:W-:Y:S01]  /*b860*/  FMUL.FTZ R68, R68, R176.reuse ;  /* 0x000000b044447220 */ /* 0x080fe20000410000 */
[----:B------:R-:W0:Y:S01]  /*b870*/  MUFU.TANH R0, R0 ;  /* 0x0000000000007308 */ /* 0x000e220000002400 */
[----:B------:R-:W-:Y:S01]  /*b880*/  FADD.FTZ R156, R166, R156 ;  /* 0x0000009ca69c7221 */ /* 0x000fe20000010000 */
[-C--:B------:R-:W-:Y:S01]  /*b890*/  FMUL.FTZ R69, R69, R176.reuse ;  /* 0x000000b045457220 */ /* 0x080fe20000410000 */
[-C--:B------:R-:W-:Y:S01]  /*b8a0*/  FMUL.FTZ R72, R72, R176.reuse ;  /* 0x000000b048487220 */ /* 0x080fe20000410000 */
[----:B------:R-:W-:Y:S01]  /*b8b0*/  FMUL.FTZ R73, R73, R176 ;  /* 0x000000b049497220 */ /* 0x000fe20000410000 */
[C---:B----4-:R-:W-:Y:S01]  /*b8c0*/  FADD.FTZ R160, R167.reuse, R156 ;  /* 0x0000009ca7a07221 */ /* 0x050fe20000010000 */
[----:B------:R-:W-:Y:S01]  /*b8d0*/  F2FP.F16.F32.PACK_AB R156, R167, R166 ;  /* 0x000000a6a79c723e */ /* 0x000fe200000000ff */
[----:B------:R-:W-:Y:S01]  /*b8e0*/  FMUL.FTZ R166, R182, UR36 ;  /* 0x00000024b6a67c20 */ /* 0x000fe20008410000 */
[----:B------:R-:W-:Y:S01]  /*b8f0*/  FMNMX.FTZ R167, R225, R214, !PT ;  /* 0x000000d6e1a77209 */ /* 0x000fe20007810000 */
[----:B------:R-:W3:Y:S01]  /*b900*/  MUFU.TANH R157, R157 ;  /* 0x0000009d009d7308 */ /* 0x000ee20000002400 */
[-C--:B------:R-:W-:Y:S01]  /*b910*/  FMUL.FTZ R76, R76, R176.reuse ;  /* 0x000000b04c4c7220 */ /* 0x080fe20000410000 */
[-C--:B------:R-:W-:Y:S01]  /*b920*/  FMUL.FTZ R77, R77, R176.reuse ;  /* 0x000000b04d4d7220 */ /* 0x080fe20000410000 */
[----:B------:R-:W-:Y:S01]  /*b930*/  FMNMX.FTZ R167, R224, R167, !PT ;  /* 0x000000a7e0a77209 */ /* 0x000fe20007810000 */
[-C--:B------:R-:W-:Y:S01]  /*b940*/  FMUL.FTZ R80, R80, R176.reuse ;  /* 0x000000b050507220 */ /* 0x080fe20000410000 */
[-C--:B------:R-:W-:Y:S01]  /*b950*/  FMUL.FTZ R81, R81, R176.reuse ;  /* 0x000000b051517220 */ /* 0x080fe20000410000 */
[-C--:B------:R-:W-:Y:S01]  /*b960*/  FMUL.FTZ R84, R84, R176.reuse ;  /* 0x000000b054547220 */ /* 0x080fe20000410000 */
[----:B------:R-:W-:Y:S01]  /*b970*/  FMNMX.FTZ R170, R223, R167, !PT ;  /* 0x000000a7dfaa7209 */ /* 0x000fe20007810000 */
[----:B------:R-:W4:Y:S01]  /*b980*/  MUFU.TANH R161, R161 ;  /* 0x000000a100a17308 */ /* 0x000f220000002400 */
[-C--:B------:R-:W-:Y:S01]  /*b990*/  FMUL.FTZ R85, R85, R176.reuse ;  /* 0x000000b055557220 */ /* 0x080fe20000410000 */
[----:B------:R-:W-:Y:S01]  /*b9a0*/  FMUL.FTZ R88, R88, R176 ;  /* 0x000000b058587220 */ /* 0x000fe20000410000 */
[----:B------:R-:W-:Y:S01]  /*b9b0*/  FMNMX.FTZ R170, R228, R170, !PT ;  /* 0x000000aae4aa7209 */ /* 0x000fe20007810000 */
[-C--:B------:R-:W-:Y:S01]  /*b9c0*/  FMUL.FTZ R89, R89, R176.reuse ;  /* 0x000000b059597220 */ /* 0x080fe20000410000 */
[-C--:B------:R-:W-:Y:S01]  /*b9d0*/  FMUL.FTZ R92, R92, R176.reuse ;  /* 0x000000b05c5c7220 */ /* 0x080fe20000410000 */
[----:B------:R-:W-:Y:S01]  /*b9e0*/  FMUL.FTZ R93, R93, R176 ;  /* 0x000000b05d5d7220 */ /* 0x000fe20000410000 */
[----:B------:R-:W-:Y:S01]  /*b9f0*/  FMNMX.FTZ R171, R227, R170, !PT ;  /* 0x000000aae3ab7209 */ /* 0x000fe20007810000 */
[----:B------:R-:W1:Y:S01]  /*ba00*/  MUFU.TANH R162, R162 ;  /* 0x000000a200a27308 */ /* 0x000e620000002400 */
[-C--:B------:R-:W-:Y:S01]  /*ba10*/  FMUL.FTZ R96, R96, R176.reuse ;  /* 0x000000b060607220 */ /* 0x080fe20000410000 */
[-C--:B------:R-:W-:Y:S01]  /*ba20*/  FMUL.FTZ R97, R97, R176.reuse ;  /* 0x000000b061617220 */ /* 0x080fe20000410000 */
[----:B------:R-:W-:Y:S01]  /*ba30*/  FMNMX.FTZ R171, R226, R171, !PT ;  /* 0x000000abe2ab7209 */ /* 0x000fe20007810000 */
[-C--:B------:R-:W-:Y:S01]  /*ba40*/  FMUL.FTZ R100, R100, R176.reuse ;  /* 0x000000b064647220 */ /* 0x080fe20000410000 */
[-C--:B------:R-:W-:Y:S01]  /*ba50*/  FMUL.FTZ R101, R101, R176.reuse ;  /* 0x000000b065657220 */ /* 0x080fe20000410000 */
[-C--:B------:R-:W-:Y:S01]  /*ba60*/  FMUL.FTZ R104, R104, R176.reuse ;  /* 0x000000b068687220 */ /* 0x080fe20000410000 */
[----:B------:R-:W-:Y:S01]  /*ba70*/  FMNMX.FTZ R174, R216, R171, !PT ;  /* 0x000000abd8ae7209 */ /* 0x000fe20007810000 */
[----:B------:R-:W2:Y:S01]  /*ba80*/  MUFU.TANH R163, R163 ;  /* 0x000000a300a37308 */ /* 0x000ea20000002400 */
[-C--:B------:R-:W-:Y:S01]  /*ba90*/  FMUL.FTZ R105, R105, R176.reuse ;  /* 0x000000b069697220 */ /* 0x080fe20000410000 */
[----:B------:R-:W-:Y:S01]  /*baa0*/  FMUL.FTZ R108, R108, R176 ;  /* 0x000000b06c6c7220 */ /* 0x000fe20000410000 */
[----:B-----5:R-:W-:Y:S01]  /*bab0*/  FMNMX.FTZ R174, R153, R174, !PT ;  /* 0x000000ae99ae7209 */ /* 0x020fe20007810000 */
[-C--:B------:R-:W-:Y:S01]  /*bac0*/  FMUL.FTZ R109, R109, R176.reuse ;  /* 0x000000b06d6d7220 */ /* 0x080fe20000410000 */
[-C--:B------:R-:W-:Y:S01]  /*bad0*/  FMUL.FTZ R112, R112, R176.reuse ;  /* 0x000000b070707220 */ /* 0x080fe20000410000 */
[----:B------:R-:W-:Y:S01]  /*bae0*/  FMUL.FTZ R113, R113, R176 ;  /* 0x000000b071717220 */ /* 0x000fe20000410000 */
[----:B------:R-:W-:Y:S01]  /*baf0*/  FMNMX.FTZ R175, R159, R174, !PT ;  /* 0x000000ae9faf7209 */ /* 0x000fe20007810000 */
[----:B------:R-:W5:Y:S01]  /*bb00*/  MUFU.TANH R166, R166 ;  /* 0x000000a600a67308 */ /* 0x000f620000002400 */
[-C--:B------:R-:W-:Y:S01]  /*bb10*/  FMUL.FTZ R116, R116, R176.reuse ;  /* 0x000000b074747220 */ /* 0x080fe20000410000 */
[-C--:B------:R-:W-:Y:S01]  /*bb20*/  FMUL.FTZ R117, R117, R176.reuse ;  /* 0x000000b075757220 */ /* 0x080fe20000410000 */
[----:B0-----:R-:W-:Y:S01]  /*bb30*/  FMNMX.FTZ R175, R0, R175, !PT ;  /* 0x000000af00af7209 */ /* 0x001fe20007810000 */
[-C--:B------:R-:W-:Y:S01]  /*bb40*/  FMUL.FTZ R120, R120, R176.reuse ;  /* 0x000000b078787220 */ /* 0x080fe20000410000 */
[-C--:B------:R-:W-:Y:S01]  /*bb50*/  FMUL.FTZ R121, R121, R176.reuse ;  /* 0x000000b079797220 */ /* 0x080fe20000410000 */
[-C--:B------:R-:W-:Y:S01]  /*bb60*/  FMUL.FTZ R124, R124, R176.reuse ;  /* 0x000000b07c7c7220 */ /* 0x080fe20000410000 */
        /* <DEDUP_REMOVED lines=9> */
[----:B------:R1:W3:Y:S01]  /*bc00*/  MUFU.TANH R170, R186 ;  /* 0x000000ba00aa7308 */ /* 0x0002e20000002400 */
[-C--:B------:R-:W-:Y:S01]  /*bc10*/  FMUL.FTZ R136, R136, R176.reuse ;  /* 0x000000b088887220 */ /* 0x080fe20000410000 */
[-C--:B------:R-:W-:Y:S01]  /*bc20*/  FMUL.FTZ R137, R137, R176.reuse ;  /* 0x000000b089897220 */ /* 0x080fe20000410000 */
[----:B--2---:R-:W-:Y:S01]  /*bc30*/  FMNMX.FTZ R179, R163, R179, !PT ;  /* 0x000000b3a3b37209 */ /* 0x004fe20007810000 */
[-C--:B------:R-:W-:Y:S01]  /*bc40*/  FMUL.FTZ R140, R140, R176.reuse ;  /* 0x000000b08c8c7220 */ /* 0x080fe20000410000 */
[-C--:B------:R-:W-:Y:S01]  /*bc50*/  FMUL.FTZ R141, R141, R176.reuse ;  /* 0x000000b08d8d7220 */ /* 0x080fe20000410000 */
[-C--:B------:R-:W-:Y:S01]  /*bc60*/  FMUL.FTZ R144, R144, R176.reuse ;  /* 0x000000b090907220 */ /* 0x080fe20000410000 */
[----:B-----5:R-:W-:Y:S01]  /*bc70*/  FMNMX.FTZ R182, R166, R179, !PT ;  /* 0x000000b3a6b67209 */ /* 0x020fe20007810000 */
[----:B------:R-:W2:Y:S01]  /*bc80*/  MUFU.TANH R171, R187 ;  /* 0x000000bb00ab7308 */ /* 0x000ea20000002400 */
[----:B-1----:R-:W-:Y:S01]  /*bc90*/  FMUL.FTZ R186, R198, UR36 ;  /* 0x00000024c6ba7c20 */ /* 0x002fe20008410000 */
[----:B------:R-:W-:Y:S01]  /*bca0*/  FMUL.FTZ R145, R145, R176 ;  /* 0x000000b091917220 */ /* 0x000fe20000410000 */
[----:B0-----:R-:W-:Y:S01]  /*bcb0*/  FMNMX.FTZ R182, R167, R182, !PT ;  /* 0x000000b6a7b67209 */ /* 0x001fe20007810000 */
[-C--:B------:R-:W-:Y:S01]  /*bcc0*/  FMUL.FTZ R148, R148, R176.reuse ;  /* 0x000000b094947220 */ /* 0x080fe20000410000 */
[----:B------:R-:W-:-:S03]  /*bcd0*/  FMUL.FTZ R149, R149, R176 ;  /* 0x000000b095957220 */ /* 0x000fc60000410000 */
[----:B------:R-:W0:Y:S01]  /*bce0*/  MUFU.TANH R174, R190 ;  /* 0x000000be00ae7308 */ /* 0x000e220000002400 */
[----:B---3--:R-:W-:-:S07]  /*bcf0*/  FMNMX.FTZ R182, R170, R182, !PT ;  /* 0x000000b6aab67209 */ /* 0x008fce0007810000 */
[----:B------:R1:W3:Y:S01]  /*bd00*/  MUFU.TANH R175, R191 ;  /* 0x000000bf00af7308 */ /* 0x0002e20000002400 */
[----:B--2---:R-:W-:-:S07]  /*bd10*/  FMNMX.FTZ R182, R171, R182, !PT ;  /* 0x000000b6abb67209 */ /* 0x004fce0007810000 */
[----:B------:R-:W2:Y:S01]  /*bd20*/  MUFU.TANH R178, R194 ;  /* 0x000000c200b27308 */ /* 0x000ea20000002400 */
[----:B-1----:R-:W-:Y:S01]  /*bd30*/  FMUL.FTZ R191, R199, UR36 ;  /* 0x00000024c7bf7c20 */ /* 0x002fe20008410000 */
[----:B0-----:R-:W-:-:S06]  /*bd40*/  FMNMX.FTZ R182, R174, R182, !PT ;  /* 0x000000b6aeb67209 */ /* 0x001fcc0007810000 */
[----:B------:R-:W0:Y:S01]  /*bd50*/  MUFU.TANH R179, R195 ;  /* 0x000000c300b37308 */ /* 0x000e220000002400 */
[----:B---3--:R-:W-:-:S07]  /*bd60*/  FMNMX.FTZ R182, R175, R182, !PT ;  /* 0x000000b6afb67209 */ /* 0x008fce0007810000 */
[----:B------:R-:W1:Y:S01]  /*bd70*/  MUFU.TANH R186, R186 ;  /* 0x000000ba00ba7308 */ /* 0x000e620000002400 */
[----:B--2---:R-:W-:-:S07]  /*bd80*/  FMNMX.FTZ R182, R178, R182, !PT ;  /* 0x000000b6b2b67209 */ /* 0x004fce0007810000 */
[----:B------:R-:W2:Y:S01]  /*bd90*/  MUFU.TANH R191, R191 ;  /* 0x000000bf00bf7308 */ /* 0x000ea20000002400 */
[----:B0-----:R-:W-:-:S07]  /*bda0*/  FMNMX.FTZ R182, R179, R182, !PT ;  /* 0x000000b6b3b67209 */ /* 0x001fce0007810000 */
[----:B------:R-:W-:Y:S01]  /*bdb0*/  MUFU.EX2 R190, R177 ;  /* 0x000000b100be7308 */ /* 0x000fe20000000800 */
[----:B-1----:R-:W-:-:S07]  /*bdc0*/  FMNMX.FTZ R182, R186, R182, !PT ;  /* 0x000000b6bab67209 */ /* 0x002fce0007810000 */
[----:B------:R-:W-:Y:S01]  /*bdd0*/  MUFU.EX2 R187, R165 ;  /* 0x000000a500bb7308 */ /* 0x000fe20000000800 */
[----:B--2---:R-:W-:-:S05]  /*bde0*/  FMNMX.FTZ R194, R191, R182, !PT ;  /* 0x000000b6bfc27209 */ /* 0x004fca0007810000 */
[----:B------:R-:W0:Y:S02]  /*bdf0*/  SHFL.BFLY PT, R182, R194, 0x2, 0x1f ;  /* 0x0c401f00c2b67f89 */ /* 0x000e2400000e0000 */
[----:B------:R-:W-:Y:S08]  /*be00*/  MUFU.EX2 R165, R172 ;  /* 0x000000ac00a57308 */ /* 0x000ff00000000800 */
[----:B------:R-:W-:Y:S08]  /*be10*/  MUFU.EX2 R172, R192 ;  /* 0x000000c000ac7308 */ /* 0x000ff00000000800 */
[----:B------:R-:W1:Y:S01]  /*be20*/  MUFU.EX2 R183, R164 ;  /* 0x000000a400b77308 */ /* 0x000e620000000800 */
[----:B0-----:R-:W-:-:S07]  /*be30*/  FMNMX.FTZ R194, R194, R182, !PT ;  /* 0x000000b6c2c27209 */ /* 0x001fce0007810000 */
[----:B------:R-:W-:Y:S01]  /*be40*/  MUFU.EX2 R164, R158 ;  /* 0x0000009e00a47308 */ /* 0x000fe20000000800 */
[----:B------:R-:W0:Y:S07]  /*be50*/  SHFL.BFLY PT, R195, R194, 0x1, 0x1f ;  /* 0x0c201f00c2c37f89 */ /* 0x000e2e00000e0000 */
[----:B------:R-:W2:Y:S01]  /*be60*/  MUFU.EX2 R182, R168 ;  /* 0x000000a800b67308 */ /* 0x000ea20000000800 */
[----:B-1----:R-:W-:-:S04]  /*be70*/  FADD.FTZ R160, R183, R160 ;  /* 0x000000a0b7a07221 */ /* 0x002fc80000010000 */
[----:B------:R-:W-:-:S03]  /*be80*/  FADD.FTZ R160, R187, R160 ;  /* 0x000000a0bba07221 */ /* 0x000fc60000010000 */
[----:B------:R-:W-:Y:S08]  /*be90*/  MUFU.EX2 R168, R184 ;  /* 0x000000b800a87308 */ /* 0x000ff00000000800 */
[----:B------:R-:W-:Y:S01]  /*bea0*/  MUFU.EX2 R184, R155 ;  /* 0x0000009b00b87308 */ /* 0x000fe20000000800 */
[----:B--2---:R-:W-:Y:S01]  /*beb0*/  FADD.FTZ R160, R182, R160 ;  /* 0x000000a0b6a07221 */ /* 0x004fe20000010000 */
[----:B0-----:R-:W-:-:S05]  /*bec0*/  FMNMX.FTZ R177, R194, R195, !PT ;  /* 0x000000c3c2b17209 */ /* 0x001fca0007810000 */
[CC--:B------:R-:W-:Y:S01]  /*bed0*/  FMUL.FTZ R195, R177.reuse, R20.reuse ;  /* 0x00000014b1c37220 */ /* 0x0c0fe20000410000 */
[----:B------:R-:W-:Y:S01]  /*bee0*/  FADD.FTZ R192, -R177, R214 ;  /* 0x000000d6b1c07221 */ /* 0x000fe20000010100 */
[----:B------:R-:W-:Y:S02]  /*bef0*/  MUFU.EX2 R169, R169 ;  /* 0x000000a900a97308 */ /* 0x000fe40000000800 */
[-CC-:B------:R-:W-:Y:S01]  /*bf00*/  FFMA.FTZ R194, R225, R20.reuse, -R195.reuse ;  /* 0x00000014e1c27223 */ /* 0x180fe200000108c3 */
[-C--:B------:R-:W-:Y:S01]  /*bf10*/  FMUL.FTZ R192, R192, R20.reuse ;  /* 0x00000014c0c07220 */ /* 0x080fe20000410000 */
[----:B------:R-:W0:Y:S01]  /*bf20*/  S2R R225, SR_CgaCtaId ;  /* 0x0000000000e17919 */ /* 0x000e220000008800 */
        /* <DEDUP_REMOVED lines=33> */
[-C--:B------:R-:W-:Y:S01]  /*c140*/  FMUL.FTZ R38, R38, R192.reuse ;  /* 0x000000c026267220 */ /* 0x080fe20000410000 */
[----:B------:R-:W1:Y:S01]  /*c150*/  MUFU.EX2 R215, R215 ;  /* 0x000000d700d77308 */ /* 0x000e620000000800 */
[----:B---3--:R-:W-:Y:S02]  /*c160*/  VIADD R158, R7, 0x22840 ;  /* 0x00022840079e7836 */ /* 0x008fe40000000000 */
[-C--:B------:R-:W-:Y:S01]  /*c170*/  FMUL.FTZ R39, R39, R192.reuse ;  /* 0x000000c027277220 */ /* 0x080fe20000410000 */
[-C--:B------:R-:W-:Y:S01]  /*c180*/  FMUL.FTZ R42, R42, R192.reuse ;  /* 0x000000c02a2a7220 */ /* 0x080fe20000410000 */
[-C--:B------:R-:W-:Y:S01]  /*c190*/  FMUL.FTZ R43, R43, R192.reuse ;  /* 0x000000c02b2b7220 */ /* 0x080fe20000410000 */
[-C--:B------:R-:W-:Y:S01]  /*c1a0*/  FMUL.FTZ R46, R46, R192.reuse ;  /* 0x000000c02e2e7220 */ /* 0x080fe20000410000 */
[----:B0-----:R-:W-:Y:S01]  /*c1b0*/  PRMT R158, R225, 0x654, R158 ;  /* 0x00000654e19e7816 */ /* 0x001fe2000000009e */
[-C--:B------:R-:W-:Y:S01]  /*c1c0*/  FMUL.FTZ R47, R47, R192.reuse ;  /* 0x000000c02f2f7220 */ /* 0x080fe20000410000 */
[----:B------:R-:W0:Y:S01]  /*c1d0*/  MUFU.EX2 R157, R198 ;  /* 0x000000c6009d7308 */ /* 0x000e220000000800 */
[-C--:B------:R-:W-:Y:S01]  /*c1e0*/  FMUL.FTZ R50, R50, R192.reuse ;  /* 0x000000c032327220 */ /* 0x080fe20000410000 */
[----:B------:R3:W-:Y:S01]  /*c1f0*/  SYNCS.ARRIVE.TRANS64.RED.A1T0 RZ, [R158+URZ], RZ ;  /* 0x000000ff9eff79a7 */ /* 0x0007e2000810043f */
[-C--:B------:R-:W-:Y:S01]  /*c200*/  FMUL.FTZ R51, R51, R192.reuse ;  /* 0x000000c033337220 */ /* 0x080fe20000410000 */
[-C--:B------:R-:W-:Y:S01]  /*c210*/  FMUL.FTZ R54, R54, R192.reuse ;  /* 0x000000c036367220 */ /* 0x080fe20000410000 */
[-C--:B------:R-:W-:Y:S01]  /*c220*/  FMUL.FTZ R55, R55, R192.reuse ;  /* 0x000000c037377220 */ /* 0x080fe20000410000 */
[-C--:B------:R-:W-:Y:S01]  /*c230*/  FMUL.FTZ R58, R58, R192.reuse ;  /* 0x000000c03a3a7220 */ /* 0x080fe20000410000 */
[-C--:B------:R-:W-:Y:S01]  /*c240*/  FMUL.FTZ R59, R59, R192.reuse ;  /* 0x000000c03b3b7220 */ /* 0x080fe20000410000 */
[----:B------:R-:W5:Y:S01]  /*c250*/  MUFU.EX2 R214, R214 ;  /* 0x000000d600d67308 */ /* 0x000f620000000800 */
[-C--:B------:R-:W-:Y:S01]  /*c260*/  FMUL.FTZ R62, R62, R192.reuse ;  /* 0x000000c03e3e7220 */ /* 0x080fe20000410000 */
[----:B---3--:R-:W-:Y:S01]  /*c270*/  FFMA.FTZ R158, R192, R3, R194 ;  /* 0x00000003c09e7223 */ /* 0x008fe200000100c2 */
[-C--:B------:R-:W-:Y:S01]  /*c280*/  FMUL.FTZ R63, R63, R192.reuse ;  /* 0x000000c03f3f7220 */ /* 0x080fe20000410000 */
[-C--:B------:R-:W-:Y:S01]  /*c290*/  FMUL.FTZ R66, R66, R192.reuse ;  /* 0x000000c042427220 */ /* 0x080fe20000410000 */
[-C--:B------:R-:W-:Y:S01]  /*c2a0*/  FMUL.FTZ R67, R67, R192.reuse ;  /* 0x000000c043437220 */ /* 0x080fe20000410000 */
[----:B--2---:R-:W-:Y:S01]  /*c2b0*/  FADD.FTZ R158, R197, R158 ;  /* 0x0000009ec59e7221 */ /* 0x004fe20000010000 */
[-C--:B------:R-:W-:Y:S01]  /*c2c0*/  FMUL.FTZ R70, R70, R192.reuse ;  /* 0x000000c046467220 */ /* 0x080fe20000410000 */
[----:B------:R-:W2:Y:S01]  /*c2d0*/  MUFU.EX2 R199, R199 ;  /* 0x000000c700c77308 */ /* 0x000ea20000000800 */
[-C--:B------:R-:W-:Y:S01]  /*c2e0*/  FMUL.FTZ R71, R71, R192.reuse ;  /* 0x000000c047477220 */ /* 0x080fe20000410000 */
[----:B----4-:R-:W-:Y:S01]  /*c2f0*/  FADD.FTZ R158, R155, R158 ;  /* 0x0000009e9b9e7221 */ /* 0x010fe20000010000 */
[----:B-1----:R-:W-:Y:S01]  /*c300*/  F2FP.F16.F32.PACK_AB R155, R215, R155 ;  /* 0x0000009bd79b723e */ /* 0x002fe200000000ff */
[-C--:B------:R-:W-:Y:S01]  /*c310*/  FMUL.FTZ R74, R74, R192.reuse ;  /* 0x000000c04a4a7220 */ /* 0x080fe20000410000 */
[-C--:B------:R-:W-:Y:S01]  /*c320*/  FMUL.FTZ R75, R75, R192.reuse ;  /* 0x000000c04b4b7220 */ /* 0x080fe20000410000 */
[----:B------:R-:W-:Y:S01]  /*c330*/  FADD.FTZ R158, R215, R158 ;  /* 0x0000009ed79e7221 */ /* 0x000fe20000010000 */
[-C--:B------:R-:W-:Y:S01]  /*c340*/  FMUL.FTZ R78, R78, R192.reuse ;  /* 0x000000c04e4e7220 */ /* 0x080fe20000410000 */
[----:B------:R1:W3:Y:S01]  /*c350*/  MUFU.EX2 R3, R153 ;  /* 0x0000009900037308 */ /* 0x0002e20000000800 */
[-C--:B------:R-:W-:Y:S01]  /*c360*/  FMUL.FTZ R79, R79, R192.reuse ;  /* 0x000000c04f4f7220 */ /* 0x080fe20000410000 */
[----:B0-----:R-:W-:Y:S01]  /*c370*/  FADD.FTZ R158, R157, R158 ;  /* 0x0000009e9d9e7221 */ /* 0x001fe20000010000 */
[----:B-----5:R-:W-:Y:S01]  /*c380*/  F2FP.F16.F32.PACK_AB R157, R214, R157 ;  /* 0x0000009dd69d723e */ /* 0x020fe200000000ff */
        /* <DEDUP_REMOVED lines=21> */
[----:B0-----:R-:W-:Y:S01]  /*c4e0*/  FADD.FTZ R159, R214, R158 ;  /* 0x0000009ed69f7221 */ /* 0x001fe20000010000 */
[----:B------:R-:W-:Y:S01]  /*c4f0*/  F2FP.F16.F32.PACK_AB R158, R187, R183 ;  /* 0x000000b7bb9e723e */ /* 0x000fe200000000ff */
[-C--:B------:R-:W-:Y:S01]  /*c500*/  FMUL.FTZ R115, R115, R192.reuse ;  /* 0x000000c073737220 */ /* 0x080fe20000410000 */
[-C--:B------:R-:W-:Y:S01]  /*c510*/  FMUL.FTZ R118, R118, R192.reuse ;  /* 0x000000c076767220 */ /* 0x080fe20000410000 */
[----:B--2---:R-:W-:Y:S01]  /*c520*/  FADD.FTZ R159, R199, R159 ;  /* 0x0000009fc79f7221 */ /* 0x004fe20000010000 */
        /* <DEDUP_REMOVED lines=10> */
[----:B------:R3:W2:Y:S01]  /*c5d0*/  MUFU.EX2 R183, R161 ;  /* 0x000000a100b77308 */ /* 0x0006a20000000800 */
        /* <DEDUP_REMOVED lines=8> */
[C---:B---3--:R-:W-:Y:S01]  /*c660*/  FADD.FTZ R161, R3.reuse, R159 ;  /* 0x0000009f03a17221 */ /* 0x048fe20000010000 */
[----:B------:R-:W-:Y:S01]  /*c670*/  F2FP.F16.F32.PACK_AB R159, R3, R199 ;  /* 0x000000c7039f723e */ /* 0x000fe200000000ff */
[----:B------:R-:W-:-:S02]  /*c680*/  FMUL.FTZ R151, R151, R192 ;  /* 0x000000c097977220 */ /* 0x000fc40000410000 */
[----:B-1----:R-:W-:-:S03]  /*c690*/  FADD.FTZ R161, R194, R161 ;  /* 0x000000a1c2a17221 */ /* 0x002fc60000010000 */
[----:B------:R1:W3:Y:S08]  /*c6a0*/  MUFU.EX2 R3, R162 ;  /* 0x000000a200037308 */ /* 0x0002f00000000800 */
[----:B------:R-:W-:Y:S01]  /*c6b0*/  MUFU.EX2 R181, R181 ;  /* 0x000000b500b57308 */ /* 0x000fe20000000800 */
[C---:B-1----:R-:W-:Y:S01]  /*c6c0*/  FADD.FTZ R162, R169.reuse, R160 ;  /* 0x000000a0a9a27221 */ /* 0x042fe20000010000 */
[----:B------:R-:W-:-:S03]  /*c6d0*/  F2FP.F16.F32.PACK_AB R160, R169, R182 ;  /* 0x000000b6a9a0723e */ /* 0x000fc600000000ff */
[----:B------:R-:W-:-:S03]  /*c6e0*/  FADD.FTZ R162, R165, R162 ;  /* 0x000000a2a5a27221 */ /* 0x000fc60000010000 */
[----:B------:R1:W5:Y:S08]  /*c6f0*/  MUFU.EX2 R169, R163 ;  /* 0x000000a300a97308 */ /* 0x0003700000000800 */
[----:B------:R-:W-:Y:S01]  /*c700*/  MUFU.EX2 R167, R167 ;  /* 0x000000a700a77308 */ /* 0x000fe20000000800 */
[C---:B-1----:R-:W-:Y:S01]  /*c710*/  FADD.FTZ R163, R0.reuse, R161 ;  /* 0x000000a100a37221 */ /* 0x042fe20000010000 */
[----:B------:R-:W-:-:S03]  /*c720*/  F2FP.F16.F32.PACK_AB R161, R0, R194 ;  /* 0x000000c200a1723e */ /* 0x000fc600000000ff */
[----:B----4-:R-:W-:-:S03]  /*c730*/  FADD.FTZ R163, R216, R163 ;  /* 0x000000a3d8a37221 */ /* 0x010fc60000010000 */
[----:B------:R0:W1:Y:S08]  /*c740*/  MUFU.EX2 R0, R166 ;  /* 0x000000a600007308 */ /* 0x0000700000000800 */
[----:B------:R-:W4:Y:S01]  /*c750*/  MUFU.EX2 R170, R170 ;  /* 0x000000aa00aa7308 */ /* 0x000f220000000800 */
[C---:B0-----:R-:W-:Y:S01]  /*c760*/  FADD.FTZ R166, R173.reuse, R162 ;  /* 0x000000a2ada67221 */ /* 0x041fe20000010000 */
[----:B------:R-:W-:Y:S01]  /*c770*/  F2FP.F16.F32.PACK_AB R162, R173, R165 ;  /* 0x000000a5ada2723e */ /* 0x000fe200000000ff */
[C---:B--2---:R-:W-:Y:S01]  /*c780*/  FADD.FTZ R165, R183.reuse, R163 ;  /* 0x000000a3b7a57221 */ /* 0x044fe20000010000 */
[----:B------:R-:W-:Y:S01]  /*c790*/  F2FP.F16.F32.PACK_AB R163, R183, R216 ;  /* 0x000000d8b7a3723e */ /* 0x000fe200000000ff */
[----:B------:R-:W-:Y:S01]  /*c7a0*/  FADD.FTZ R166, R164, R166 ;  /* 0x000000a6a4a67221 */ /* 0x000fe20000010000 */
[C---:B------:R-:W-:Y:S01]  /*c7b0*/  F2FP.F16.F32.PACK_AB R164, R190.reuse, R164 ;  /* 0x000000a4bea4723e */ /* 0x040fe200000000ff */
[----:B---3--:R-:W-:Y:S01]  /*c7c0*/  FADD.FTZ R165, R3, R165 ;  /* 0x000000a503a57221 */ /* 0x008fe20000010000 */
[----:B------:R-:W0:Y:S01]  /*c7d0*/  MUFU.EX2 R185, R185 ;  /* 0x000000b900b97308 */ /* 0x000e220000000800 */
[----:B------:R-:W-:-:S02]  /*c7e0*/  FADD.FTZ R166, R190, R166 ;  /* 0x000000a6bea67221 */ /* 0x000fc40000010000 */
[C---:B-----5:R-:W-:Y:S01]  /*c7f0*/  FADD.FTZ R173, R169.reuse, R165 ;  /* 0x000000a5a9ad7221 */ /* 0x060fe20000010000 */
[----:B------:R-:W-:Y:S01]  /*c800*/  F2FP.F16.F32.PACK_AB R165, R169, R3 ;  /* 0x00000003a9a5723e */ /* 0x000fe200000000ff */
[----:B------:R-:W-:Y:S01]  /*c810*/  FADD.FTZ R3, R180, R166 ;  /* 0x000000a6b4037221 */ /* 0x000fe20000010000 */
[C---:B------:R-:W-:Y:S01]  /*c820*/  F2FP.F16.F32.PACK_AB R166, R181.reuse, R180 ;  /* 0x000000b4b5a6723e */ /* 0x040fe200000000ff */
[----:B-1----:R-:W-:Y:S01]  /*c830*/  FADD.FTZ R169, R0, R173 ;  /* 0x000000ad00a97221 */ /* 0x002fe20000010000 */
[----:B------:R-:W1:Y:S01]  /*c840*/  MUFU.EX2 R171, R171 ;  /* 0x000000ab00ab7308 */ /* 0x000e620000000800 */
[----:B------:R-:W-:Y:S02]  /*c850*/  FADD.FTZ R3, R181, R3 ;  /* 0x00000003b5037221 */ /* 0x000fe40000010000 */
[C---:B------:R-:W-:Y:S01]  /*c860*/  FADD.FTZ R169, R167.reuse, R169 ;  /* 0x000000a9a7a97221 */ /* 0x040fe20000010000 */
[----:B------:R-:W-:Y:S01]  /*c870*/  F2FP.F16.F32.PACK_AB R167, R167, R0 ;  /* 0x00000000a7a7723e */ /* 0x000fe200000000ff */
[----:B------:R-:W-:-:S02]  /*c880*/  FADD.FTZ R0, R168, R3 ;  /* 0x00000003a8007221 */ /* 0x000fc40000010000 */
[----:B----4-:R-:W-:Y:S01]  /*c890*/  FADD.FTZ R3, R170, R169 ;  /* 0x000000a9aa037221 */ /* 0x010fe20000010000 */
        /* <DEDUP_REMOVED lines=12> */
[----:B------:R-:W-:-:S03]  /*c960*/  F2FP.F16.F32.PACK_AB R170, R189, R188 ;  /* 0x000000bcbdaa723e */ /* 0x000fc600000000ff */
[----:B------:R-:W-:-:S03]  /*c970*/  FADD.FTZ R0, R172, R0 ;  /* 0x00000000ac007221 */ /* 0x000fc60000010000 */
        /* <DEDUP_REMOVED lines=12> */
[----:B0-----:R-:W-:Y:S01]  /*ca40*/  FADD.FTZ R0, R196, R0 ;  /* 0x00000000c4007221 */ /* 0x001fe20000010000 */
[----:B------:R-:W-:-:S03]  /*ca50*/  F2FP.F16.F32.PACK_AB R174, R184, R196 ;  /* 0x000000c4b8ae723e */ /* 0x000fc600000000ff */
[----:B------:R-:W-:Y:S01]  /*ca60*/  FADD.FTZ R0, R184, R0 ;  /* 0x00000000b8007221 */ /* 0x000fe20000010000 */
[----:B-1----:R-:W-:-:S04]  /*ca70*/  FADD.FTZ R3, R186, R3 ;  /* 0x00000003ba037221 */ /* 0x002fc80000010000 */
[C---:B--2---:R-:W-:Y:S01]  /*ca80*/  FADD.FTZ R3, R191.reuse, R3 ;  /* 0x00000003bf037221 */ /* 0x044fe20000010000 */
[----:B------:R-:W-:Y:S01]  /*ca90*/  F2FP.F16.F32.PACK_AB R175, R191, R186 ;  /* 0x000000babfaf723e */ /* 0x000fe200000000ff */
[----:B------:R-:W-:Y:S06]  /*caa0*/  @!P0 BRA `(.L_x_9791) ;  /* 0x0000000000048947 */ /* 0x000fec0003800000 */
[----:B------:R-:W-:Y:S01]  /*cab0*/  BPT.TRAP 0x1 ;  /* 0x000000040000795c */ /* 0x000fe20000300000 */
.L_x_9791:
[----:B------:R0:W1:Y:S01]  /*cac0*/  SYNCS.PHASECHK.TRANS64.TRYWAIT P2, [R7+URZ+0x22850], R8 ;  /* 0x02285008070075a7 */ /* 0x000062000804017f */
[----:B------:R-:W-:Y:S05]  /*cad0*/  @!P0 BRA `(.L_x_9792) ;  /* 0x0000000000048947 */ /* 0x000fea0003800000 */
[----:B------:R-:W-:Y:S01]  /*cae0*/  BPT.TRAP 0x1 ;  /* 0x000000040000795c */ /* 0x000fe20000300000 */
.L_x_9792:
[----:B------:R-:W-:Y:S04]  /*caf0*/  BSSY B0, `(.L_x_9793) ;  /* 0x0000004000007945 */ /* 0x000fe80003800000 */
[----:B-1----:R-:W-:Y:S05]  /*cb00*/  @P2 BRA `(.L_x_9794) ;  /* 0x0000000000082947 */ /* 0x002fea0003800000 */
[----:B------:R-:W1:Y:S02]  /*cb10*/  SYNCS.PHASECHK.TRANS64.TRYWAIT P2, [R7+URZ+0x22850], R8 ;  /* 0x02285008070075a7 */ /* 0x000e64000804017f */
[----:B-1----:R-:W-:Y:S05]  /*cb20*/  @!P2 BRA `(.L_x_9795) ;  /* 0x000000b40070a947 */ /* 0x002fea0003800000 */
.L_x_9794:
[----:B------:R-:W-:Y:S05]  /*cb30*/  BSYNC B0 ;  /* 0x0000000000007941 */ /* 0x000fea0003800000 */
.L_x_9793:
[----:B------:R-:W2:Y:S01]  /*cb40*/  LDL R176, [R1] ;  /* 0x0000000001b07983 */ /* 0x000ea20000100800 */
[----:B------:R-:W-:Y:S05]  /*cb50*/  WARPSYNC.ALL ;  /* 0x0000000000007948 */ /* 0x000fea0003800000 */
[----:B------:R-:W-:-:S05]  /*cb60*/  IMAD.MOV.U32 R179, RZ, RZ, 0x40000040 ;  /* 0x40000040ffb37424 */ /* 0x000fca00078e00ff */
[----:B------:R-:W-:Y:S01]  /*cb70*/  R2UR UR7, R179 ;  /* 0x00000000b30772ca */ /* 0x000fe200000e0000 */
[----:B------:R-:W-:Y:S02]  /*cb80*/  IMAD.MOV.U32 R179, RZ, RZ, 0x40000040 ;  /* 0x40000040ffb37424 */ /* 0x000fe400078e00ff */
[----:B--2---:R-:W-:Y:S02]  /*cb90*/  IMAD R178, R202, 0xc00, R176 ;  /* 0x00000c00cab27824 */ /* 0x004fe400078e02b0 */
[----:B------:R-:W2:Y:S03]  /*cba0*/  S2R R176, SR_TID.X ;  /* 0x0000000000b07919 */ /* 0x000ea60000002100 */
[----:B------:R-:W-:Y:S02]  /*cbb0*/  R2UR UR6, R178 ;  /* 0x00000000b20672ca */ /* 0x000fe400000e0000 */
[----:B--2---:R-:W-:-:S05]  /*cbc0*/  SHF.R.U32.HI R176, RZ, 0x7, R176 ;  /* 0x00000007ffb07819 */ /* 0x004fca00000116b0 */
[----:B01----:R-:W-:-:S05]  /*cbd0*/  VIADD R8, R176, 0x8 ;  /* 0x00000008b0087836 */ /* 0x003fca0000000000 */
[----:B------:R0:W-:Y:S06]  /*cbe0*/  BAR.SYNC.DEFER_BLOCKING R8, 0x100 ;  /* 0x000400080000751d */ /* 0x0001ec0000010000 */
[----:B------:R-:W-:-:S06]  /*cbf0*/  WARPGROUP.ARRIVE ;  /* 0x00000000000079c5 */ /* 0x000fcc0000000000 */
[----:B------:R-:W-:Y:S03]  /*cc00*/  HGMMA.64x256x16.F32 R24, R152, gdesc[UR4].tnspB, R24, gsb0 ;  /* 0x43e0000498187df0 */ /* 0x000fe60008000818 */
[----:B------:R-:W-:Y:S02]  /*cc10*/  WARPGROUP.DEPBAR.LE gsb0, 0x0 ;  /* 0x00008000000079c5 */ /* 0x000fe40000010000 */
[----:B------:R-:W-:Y:S01]  /*cc20*/  VIADD R152, R178, 0x80 ;  /* 0x00000080b2987836 */ /* 0x000fe20000000000 */
[----:B------:R-:W-:Y:S01]  /*cc30*/  MOV R153, 0x40000040 ;  /* 0x4000004000997802 */ /* 0x000fe20000000f00 */
[----:B------:R-:W-:-:S03]  /*cc40*/  WARPGROUP.ARRIVE ;  /* 0x00000000000079c5 */ /* 0x000fc60000000000 */
[----:B------:R-:W-:Y:S01]  /*cc50*/  R2UR UR6, R152 ;  /* 0x00000000980672ca */ /* 0x000fe200000e0000 */
[----:B------:R-:W-:Y:S01]  /*cc60*/  VIADD R152, R178, 0x100 ;  /* 0x00000100b2987836 */ /* 0x000fe20000000000 */
[----:B------:R-:W-:Y:S01]  /*cc70*/  R2UR UR7, R153 ;  /* 0x00000000990772ca */ /* 0x000fe200000e0000 */
[----:B------:R-:W-:-:S15]  /*cc80*/  IMAD.MOV.U32 R153, RZ, RZ, 0x40000040 ;  /* 0x40000040ff997424 */ /* 0x000fde00078e00ff */
[----:B------:R-:W-:Y:S01]  /*cc90*/  HGMMA.64x256x16.F32 R24, R156, gdesc[UR4].tnspB, R24, gsb0 ;  /* 0x43e000049c187df0 */ /* 0x000fe20008000818 */
[----:B------:R-:W-:Y:S01]  /*cca0*/  R2UR UR6, R152 ;  /* 0x00000000980672ca */ /* 0x000fe200000e0000 */
[----:B------:R-:W-:Y:S01]  /*ccb0*/  VIADD R152, R178, 0x180 ;  /* 0x00000180b2987836 */ /* 0x000fe20000000000 */
[----:B------:R-:W-:Y:S01]  /*ccc0*/  R2UR UR7, R153 ;  /* 0x00000000990772ca */ /* 0x000fe200000e0000 */
[----:B------:R-:W-:Y:S01]  /*ccd0*/  IMAD.MOV.U32 R153, RZ, RZ, 0x40000040 ;  /* 0x40000040ff997424 */ /* 0x000fe200078e00ff */
[----:B------:R-:W-:Y:S02]  /*cce0*/  WARPGROUP.DEPBAR.LE gsb0, 0x0 ;  /* 0x00008000000079c5 */ /* 0x000fe40000010000 */
[----:B------:R-:W-:-:S15]  /*ccf0*/  WARPGROUP.ARRIVE ;  /* 0x00000000000079c5 */ /* 0x000fde0000000000 */
[----:B------:R-:W-:-:S06]  /*cd00*/  NOP ;  /* 0x0000000000007918 */ /* 0x000fcc0000000000 */
[----:B------:R-:W-:Y:S01]  /*cd10*/  HGMMA.64x256x16.F32 R24, R160, gdesc[UR4].tnspB, R24, gsb0 ;  /* 0x43e00004a0187df0 */ /* 0x000fe20008000818 */
[----:B------:R-:W-:Y:S01]  /*cd20*/  R2UR UR6, R152 ;  /* 0x00000000980672ca */ /* 0x000fe200000e0000 */
[C---:B------:R-:W-:Y:S01]  /*cd30*/  VIADD R152, R178.reuse, 0x200 ;  /* 0x00000200b2987836 */ /* 0x040fe20000000000 */
[----:B------:R-:W-:Y:S01]  /*cd40*/  R2UR UR7, R153 ;  /* 0x00000000990772ca */ /* 0x000fe200000e0000 */
[----:B------:R-:W-:Y:S01]  /*cd50*/  VIADD R178, R178, 0x280 ;  /* 0x00000280b2b27836 */ /* 0x000fe20000000000 */
[----:B------:R-:W-:Y:S01]  /*cd60*/  MOV R153, 0x40000040 ;  /* 0x4000004000997802 */ /* 0x000fe20000000f00 */
[----:B------:R-:W-:Y:S02]  /*cd70*/  WARPGROUP.DEPBAR.LE gsb0, 0x0 ;  /* 0x00008000000079c5 */ /* 0x000fe40000010000 */
[----:B------:R-:W-:-:S15]  /*cd80*/  WARPGROUP.ARRIVE ;  /* 0x00000000000079c5 */ /* 0x000fde0000000000 */
[----:B------:R-:W-:-:S05]  /*cd90*/  NOP ;  /* 0x0000000000007918 */ /* 0x000fca0000000000 */
        /* <DEDUP_REMOVED lines=14> */
[----:B0-----:R-:W-:Y:S05]  /*ce80*/  @!P0 BRA `(.L_x_9796) ;  /* 0x0000000000048947 */ /* 0x001fea0003800000 */
[----:B------:R-:W-:Y:S01]  /*ce90*/  BPT.TRAP 0x1 ;  /* 0x000000040000795c */ /* 0x000fe20000300000 */
.L_x_9796:
[----:B------:R-:W0:Y:S01]  /*cea0*/  S2R R8, SR_CgaCtaId ;  /* 0x0000000000087919 */ /* 0x000e220000008800 */
[----:B------:R-:W-:Y:S02]  /*ceb0*/  VIADD R7, R7, 0x22860 ;  /* 0x0002286007077836 */ /* 0x000fe40000000000 */
[----:B------:R-:W-:Y:S02]  /*cec0*/  IMAD.MOV.U32 R214, RZ, RZ, R177 ;  /* 0x000000ffffd67224 */ /* 0x000fe400078e00b1 */
[----:B------:R-:W-:Y:S01]  /*ced0*/  IMAD.MOV.U32 R215, RZ, RZ, R21 ;  /* 0x000000ffffd77224 */ /* 0x000fe200078e0015 */
[----:B0-----:R-:W-:-:S04]  /*cee0*/  PRMT R7, R8, 0x654, R7 ;  /* 0x0000065408077816 */ /* 0x001fc80000000007 */
[----:B------:R1:W-:Y:S01]  /*cef0*/  SYNCS.ARRIVE.TRANS64.RED.A1T0 RZ, [R7+URZ], RZ ;  /* 0x000000ff07ff79a7 */ /* 0x0003e2000810043f */
[----:B------:R-:W-:Y:S05]  /*cf00*/  @P1 BRA `(.L_x_9797) ;  /* 0xffffffd800b81947 */ /* 0x000fea000383ffff */
.L_x_9785:
[----:B------:R-:W2:Y:S01]  /*cf10*/  LDL.LU R175, [R1+0x30] ;  /* 0x0000300001af7983 */ /* 0x000ea20000300800 */
[----:B------:R-:W-:Y:S05]  /*cf20*/  WARPSYNC.ALL ;  /* 0x0000000000007948 */ /* 0x000fea0003800000 */
[----:B------:R-:W1:Y:S01]  /*cf30*/  SHFL.BFLY PT, R5, R0, 0x2, 0x1f ;  /* 0x0c401f0000057f89 */ /* 0x000e6200000e0000 */
[----:B------:R-:W-:Y:S01]  /*cf40*/  VIADD R202, R202, 0x1 ;  /* 0x00000001caca7836 */ /* 0x000fe20000000000 */
[----:B------:R3:W-:Y:S08]  /*cf50*/  BAR.ARV R9, 0x100 ;  /* 0x000400090000751d */ /* 0x0007f00000002000 */
[----:B------:R-:W-:Y:S06]  /*cf60*/  BAR.ARV 0x8, 0x180 ;  /* 0x0206000000007b1d */ /* 0x000fec0000002000 */
[----:B------:R-:W-:Y:S01]  /*cf70*/  ISETP.NE.AND P0, PT, R202, 0x2, PT ;  /* 0x00000002ca00780c */ /* 0x000fe20003f05270 */
[----:B0-----:R-:W0:Y:S01]  /*cf80*/  SHFL.BFLY PT, R6, R3, 0x2, 0x1f ;  /* 0x0c401f0003067f89 */ /* 0x001e2200000e0000 */
[----:B------:R-:W-:-:S02]  /*cf90*/  PLOP3.LUT P1, PT, PT, PT, PT, 0x8, 0x0 ;  /* 0x000000000000781c */ /* 0x000fc40003f2e170 */
[----:B------:R-:W-:Y:S01]  /*cfa0*/  SEL R202, R202, RZ, P0 ;  /* 0x000000ffcaca7207 */ /* 0x000fe20000000000 */
[----:B-1----:R-:W-:Y:S01]  /*cfb0*/  FADD.FTZ R7, R5, R0 ;  /* 0x0000000005077221 */ /* 0x002fe20000010000 */
[----:B------:R-:W-:-:S04]  /*cfc0*/  IMAD.MOV.U32 R0, RZ, RZ, RZ ;  /* 0x000000ffff007224 */ /* 0x000fc800078e00ff */
[----:B------:R-:W1:Y:S01]  /*cfd0*/  SHFL.BFLY PT, R4, R7, 0x1, 0x1f ;  /* 0x0c201f0007047f89 */ /* 0x000e6200000e0000 */
[----:B0-----:R-:W-:Y:S01]  /*cfe0*/  FADD.FTZ R8, R6, R3 ;  /* 0x0000000306087221 */ /* 0x001fe20000010000 */
[----:B------:R-:W-:Y:S02]  /*cff0*/  MOV R6, RZ ;  /* 0x000000ff00067202 */ /* 0x000fe40000000f00 */
[----:B------:R-:W-:Y:S02]  /*d000*/  SEL R3, RZ, 0x1, P0 ;  /* 0x00000001ff037807 */ /* 0x000fe40000000000 */
[----:B------:R-:W0:Y:S02]  /*d010*/  SHFL.BFLY PT, R5, R8, 0x1, 0x1f ;  /* 0x0c201f0008057f89 */ /* 0x000e2400000e0000 */
[----:B------:R-:W-:Y:S01]  /*d020*/  LOP3.LUT R212, R212, R3, RZ, 0x3c, !PT ;  /* 0x00000003d4d47212 */ /* 0x000fe200078e3cff */
[----:B-1----:R-:W-:-:S05]  /*d030*/  FADD.FTZ R4, R7, R4 ;  /* 0x0000000407047221 */ /* 0x002fca0000010000 */
[----:B------:R-:W-:-:S13]  /*d040*/  FSETP.NE.FTZ.AND P2, PT, R4, RZ, PT ;  /* 0x000000ff0400720b */ /* 0x000fda0003f55000 */
[----:B------:R-:W1:Y:S01]  /*d050*/  @P2 MUFU.RCP R6, R4 ;  /* 0x0000000400062308 */ /* 0x000e620000001000 */
[----:B0-----:R-:W-:-:S05]  /*d060*/  FADD.FTZ R5, R8, R5 ;  /* 0x0000000508057221 */ /* 0x001fca0000010000 */
[----:B------:R-:W-:Y:S01]  /*d070*/  FSETP.NE.FTZ.AND P3, PT, R5, RZ, PT ;  /* 0x000000ff0500720b */ /* 0x000fe20003f75000 */
[-C--:B-1----:R-:W-:Y:S01]  /*d080*/  FMUL.FTZ R160, R72, R6.reuse ;  /* 0x0000000648a07220 */ /* 0x082fe20000410000 */
[-C--:B------:R-:W-:Y:S01]  /*d090*/  FMUL.FTZ R3, R73, R6.reuse ;  /* 0x0000000649037220 */ /* 0x080fe20000410000 */
[----:B------:R-:W-:Y:S01]  /*d0a0*/  @P2 MUFU.LG2 R72, R4 ;  /* 0x0000000400482308 */ /* 0x000fe20000000c00 */
[----:B------:R-:W-:Y:S01]  /*d0b0*/  FMUL.FTZ R170, R112, R6 ;  /* 0x0000000670aa7220 */ /* 0x000fe20000410000 */
[----:B------:R-:W-:-:S08]  /*d0c0*/  @P2 FMUL.FTZ R112, R20, 0.69314718246459960938 ;  /* 0x3f31721814702820 */ /* 0x000fd00000410000 */
[----:B------:R-:W-:Y:S01]  /*d0d0*/  @P3 FMUL.FTZ R73, R20, 0.69314718246459960938 ;  /* 0x3f31721814493820 */ /* 0x000fe20000410000 */
        /* <DEDUP_REMOVED lines=12> */
[----:B------:R-:W1:Y:S01]  /*d1a0*/  @P3 MUFU.LG2 R19, R5 ;  /* 0x0000000500133308 */ /* 0x000e620000000c00 */
        /* <DEDUP_REMOVED lines=10> */
[----:B------:R-:W-:Y:S01]  /*d250*/  @P2 FMUL.FTZ R27, R72, 0.69314718246459960938 ;  /* 0x3f317218481b2820 */ /* 0x000fe20000410000 */
[----:B------:R-:W-:Y:S01]  /*d260*/  FMUL.FTZ R10, R31, R0 ;  /* 0x000000001f0a7220 */ /* 0x000fe20000410000 */
        /* <DEDUP_REMOVED lines=108> */
[----:B--2---:R-:W-:-:S05]  /*d930*/  VIADD R175, R175, 0x1 ;  /* 0x00000001afaf7836 */ /* 0x004fca0000000000 */
[----:B------:R0:W-:Y:S02]  /*d940*/  STL [R1+0x30], R175 ;  /* 0x000030af01007387 */ /* 0x0001e40000100800 */
.L_x_9742:
[----:B------:R-:W-:Y:S05]  /*d950*/  WARPSYNC.ALL ;  /* 0x0000000000007948 */ /* 0x000fea0003800000 */
[----:B------:R-:W1:Y:S01]  /*d960*/  S2R R21, SR_CgaCtaId ;  /* 0x0000000000157919 */ /* 0x000e620000008800 */
[----:B------:R-:W-:Y:S01]  /*d970*/  MOV R19, 0x400 ;  /* 0x0000040000137802 */ /* 0x000fe20000000f00 */
[----:B------:R-:W-:Y:S01]  /*d980*/  BSSY B0, `(.L_x_9798) ;  /* 0x000031c000007945 */ /* 0x000fe20003800000 */
[----:B------:R-:W-:Y:S02]  /*d990*/  BAR.SYNC.DEFER_BLOCKING 0x5, 0x180 ;  /* 0x0146000000007b1d */ /* 0x000fe40000010000 */
[----:B-1----:R-:W-:-:S05]  /*d9a0*/  LEA R19, R21, R19, 0x18 ;  /* 0x0000001315137211 */ /* 0x002fca00078ec0ff */
[----:B------:R1:W2:Y:S01]  /*d9b0*/  LDS.128 R72, [R19+0x228d0] ;  /* 0x0228d00013487984 */ /* 0x0002a20000000c00 */
[----:B------:R-:W-:Y:S06]  /*d9c0*/  BAR.ARV 0x4, 0x180 ;  /* 0x0106000000007b1d */ /* 0x000fec0000002000 */
[----:B------:R-:W-:Y:S05]  /*d9d0*/  @P1 BRA `(.L_x_9799) ;  /* 0x00000020002c1947 */ /* 0x000fea0003800000 */
[----:B------:R-:W3:Y:S04]  /*d9e0*/  LDL R21, [R1+0x5c] ;  /* 0x00005c0001157983 */ /* 0x000ee80000100800 */
[----:B------:R-:W4:Y:S04]  /*d9f0*/  LDL.LU R176, [R1+0x24] ;  /* 0x0000240001b07983 */ /* 0x000f280000300800 */
[----:B0-----:R-:W4:Y:S01]  /*da00*/  LDL.LU R175, [R1+0x28] ;  /* 0x0000280001af7983 */ /* 0x001f220000300800 */
[----:B-----5:R-:W0:Y:S01]  /*da10*/  S2R R26, SR_SWINHI ;  /* 0x00000000001a7919 */ /* 0x020e220000002f00 */
[----:B------:R-:W-:Y:S05]  /*da20*/  WARPSYNC.ALL ;  /* 0x0000000000007948 */ /* 0x000fea0003800000 */
[----:B------:R-:W-:Y:S01]  /*da30*/  F2FP.F16.F32.PACK_AB R24, R25, R24 ;  /* 0x000000181918723e */ /* 0x000fe200000000ff */
[----:B------:R-:W-:Y:S01]  /*da40*/  ULDC.64 UR4, c[0x0][0xc00] ;  /* 0x0003000000047ab9 */ /* 0x000fe20000000a00 */
[----:B------:R-:W-:Y:S01]  /*da50*/  F2FP.F16.F32.PACK_AB R5, R6, R5 ;  /* 0x000000050605723e */ /* 0x000fe200000000ff */
[----:B--2---:R-:W2:Y:S01]  /*da60*/  LDL R72, [R1+0x58] ;  /* 0x0000580001487983 */ /* 0x004ea20000100800 */
[----:B------:R-:W-:-:S02]  /*da70*/  F2FP.F16.F32.PACK_AB R7, R39, R7 ;  /* 0x000000072707723e */ /* 0x000fc400000000ff */
[----:B------:R-:W-:Y:S01]  /*da80*/  F2FP.F16.F32.PACK_AB R9, R43, R9 ;  /* 0x000000092b09723e */ /* 0x000fe200000000ff */
[----:B------:R-:W2:Y:S01]  /*da90*/  LDL R151, [R1+0x34] ;  /* 0x0000340001977983 */ /* 0x000ea20000100800 */
[----:B------:R-:W-:Y:S02]  /*daa0*/  MOV R34, R19 ;  /* 0x0000001300227202 */ /* 0x000fe40000000f00 */
[----:B0-----:R-:W-:Y:S02]  /*dab0*/  MOV R35, R26 ;  /* 0x0000001a00237202 */ /* 0x001fe40000000f00 */
        /* <DEDUP_REMOVED lines=22> */
[C---:B------:R-:W-:Y:S02]  /*dc20*/  LOP3.LUT R27, R118.reuse, 0x380, RZ, 0xc0, !PT ;  /* 0x00000380761b7812 */ /* 0x040fe400078ec0ff */
[C---:B------:R-:W-:Y:S02]  /*dc30*/  IADD3 R103, P2, R118.reuse, 0x40, RZ ;  /* 0x0000004076677810 */ /* 0x040fe40007f5e0ff */
[----:B------:R-:W-:Y:S02]  /*dc40*/  IADD3 R117, P3, R118, 0x60, RZ ;  /* 0x0000006076757810 */ /* 0x000fe40007f7e0ff */
[----:B------:R-:W-:Y:S02]  /*dc50*/  SHF.R.U64 R27, R27, 0x3, RZ ;  /* 0x000000031b1b7819 */ /* 0x000fe400000012ff */
[----:B------:R-:W-:Y:S02]  /*dc60*/  LOP3.LUT R102, R103, 0x380, RZ, 0xc0, !PT ;  /* 0x0000038067667812 */ /* 0x000fe400078ec0ff */
[----:B------:R-:W-:-:S02]  /*dc70*/  LOP3.LUT R116, R117, 0x380, RZ, 0xc0, !PT ;  /* 0x0000038075747812 */ /* 0x000fc400078ec0ff */
[----:B------:R-:W-:Y:S01]  /*dc80*/  LOP3.LUT R26, R27, R118, RZ, 0x3c, !PT ;  /* 0x000000761b1a7212 */ /* 0x000fe200078e3cff */
[--C-:B------:R-:W-:Y:S01]  /*dc90*/  IMAD.MOV.U32 R27, RZ, RZ, R119.reuse ;  /* 0x000000ffff1b7224 */ /* 0x100fe200078e0077 */
[----:B------:R-:W-:Y:S02]  /*dca0*/  SHF.R.U64 R102, R102, 0x3, RZ ;  /* 0x0000000366667819 */ /* 0x000fe400000012ff */
[----:B------:R-:W-:Y:S02]  /*dcb0*/  SHF.R.U64 R116, R116, 0x3, RZ ;  /* 0x0000000374747819 */ /* 0x000fe400000012ff */
[----:B------:R-:W-:Y:S01]  /*dcc0*/  LOP3.LUT R102, R102, R103, RZ, 0x3c, !PT ;  /* 0x0000006766667212 */ /* 0x000fe200078e3cff */
[--C-:B------:R-:W-:Y:S01]  /*dcd0*/  IMAD.X R103, RZ, RZ, R119.reuse, P2 ;  /* 0x000000ffff677224 */ /* 0x100fe200010e0677 */
[----:B------:R-:W-:Y:S01]  /*dce0*/  LOP3.LUT R116, R116, R117, RZ, 0x3c, !PT ;  /* 0x0000007574747212 */ /* 0x000fe200078e3cff */
[----:B------:R-:W-:Y:S01]  /*dcf0*/  IMAD.X R117, RZ, RZ, R119, P3 ;  /* 0x000000ffff757224 */ /* 0x000fe200018e0677 */
[----:B------:R-:W-:-:S02]  /*dd00*/  MOV R21, R26 ;  /* 0x0000001a00157202 */ /* 0x000fc40000000f00 */
[----:B------:R-:W-:Y:S02]  /*dd10*/  F2FP.F16.F32.PACK_AB R26, R29, R28 ;  /* 0x0000001c1d1a723e */ /* 0x000fe400000000ff */
[C---:B------:R-:W-:Y:S02]  /*dd20*/  IADD3 R29, P2, R118.reuse, 0x8000, RZ ;  /* 0x00008000761d7810 */ /* 0x040fe40007f5e0ff */
[C---:B------:R-:W-:Y:S02]  /*dd30*/  IADD3 R121, P3, R118.reuse, 0x8020, RZ ;  /* 0x0000802076797810 */ /* 0x040fe40007f7e0ff */
[----:B------:R-:W-:Y:S02]  /*dd40*/  IADD3 R99, P1, R118, 0x20, RZ ;  /* 0x0000002076637810 */ /* 0x000fe40007f3e0ff */
[----:B------:R-:W-:Y:S02]  /*dd50*/  LOP3.LUT R28, R29, 0x380, RZ, 0xc0, !PT ;  /* 0x000003801d1c7812 */ /* 0x000fe400078ec0ff */
[----:B------:R-:W-:-:S02]  /*dd60*/  LOP3.LUT R120, R121, 0x380, RZ, 0xc0, !PT ;  /* 0x0000038079787812 */ /* 0x000fc400078ec0ff */
[----:B------:R-:W-:Y:S02]  /*dd70*/  LOP3.LUT R98, R99, 0x380, RZ, 0xc0, !PT ;  /* 0x0000038063627812 */ /* 0x000fe400078ec0ff */
[----:B------:R-:W-:Y:S02]  /*dd80*/  IADD3 R107, P4, R118, 0x4000, RZ ;  /* 0x00004000766b7810 */ /* 0x000fe40007f9e0ff */
[----:B------:R-:W-:Y:S02]  /*dd90*/  F2FP.F16.F32.PACK_AB R27, R10, R4 ;  /* 0x000000040a1b723e */ /* 0x000fe400000000ff */
[----:B------:R-:W-:Y:S02]  /*dda0*/  SHF.R.U64 R28, R28, 0x3, RZ ;  /* 0x000000031c1c7819 */ /* 0x000fe400000012ff */
[----:B------:R-:W-:Y:S02]  /*ddb0*/  SHF.R.U64 R120, R120, 0x3, RZ ;  /* 0x0000000378787819 */ /* 0x000fe400000012ff */
[----:B------:R-:W-:Y:S01]  /*ddc0*/  SHF.R.U64 R98, R98, 0x3, RZ ;  /* 0x0000000362627819 */ /* 0x000fe200000012ff */
[----:B------:R0:W-:Y:S01]  /*ddd0*/  STSM.16.M88.4 [R21], R24 ;  /* 0x0000001815007844 */ /* 0x0001e20000000200 */
[----:B------:R-:W-:-:S02]  /*dde0*/  LOP3.LUT R106, R107, 0x380, RZ, 0xc0, !PT ;  /* 0x000003806b6a7812 */ /* 0x000fc400078ec0ff */
[----:B------:R-:W-:Y:S01]  /*ddf0*/  LOP3.LUT R28, R28, R29, RZ, 0x3c, !PT ;  /* 0x0000001d1c1c7212 */ /* 0x000fe200078e3cff */
[--C-:B------:R-:W-:Y:S01]  /*de00*/  IMAD.X R29, RZ, RZ, R119.reuse, P2 ;  /* 0x000000ffff1d7224 */ /* 0x100fe200010e0677 */
[----:B------:R-:W-:Y:S01]  /*de10*/  LOP3.LUT R120, R120, R121, RZ, 0x3c, !PT ;  /* 0x0000007978787212 */ /* 0x000fe200078e3cff */
[----:B------:R-:W-:Y:S01]  /*de20*/  IMAD.X R121, RZ, RZ, R119, P3 ;  /* 0x000000ffff797224 */ /* 0x000fe200018e0677 */
[----:B------:R-:W-:Y:S02]  /*de30*/  LOP3.LUT R98, R98, R99, RZ, 0x3c, !PT ;  /* 0x0000006362627212 */ /* 0x000fe400078e3cff */
[C---:B------:R-:W-:Y:S02]  /*de40*/  IADD3 R115, P5, R118.reuse, 0x4020, RZ ;  /* 0x0000402076737810 */ /* 0x040fe40007fbe0ff */
[----:B------:R-:W-:Y:S02]  /*de50*/  IADD3.X R99, RZ, R119, RZ, P1, !PT ;  /* 0x00000077ff637210 */ /* 0x000fe40000ffe4ff */
[----:B------:R-:W-:-:S02]  /*de60*/  IADD3 R113, P0, R118, 0x4040, RZ ;  /* 0x0000404076717810 */ /* 0x000fc40007f1e0ff */
[C---:B------:R-:W-:Y:S02]  /*de70*/  IADD3 R111, P1, R118.reuse, 0x4060, RZ ;  /* 0x00004060766f7810 */ /* 0x040fe40007f3e0ff */
[C---:B0-----:R-:W-:Y:S02]  /*de80*/  IADD3 R25, P2, R118.reuse, 0xc040, RZ ;  /* 0x0000c04076197810 */ /* 0x041fe40007f5e0ff */
[----:B------:R-:W-:Y:S02]  /*de90*/  IADD3 R27, P3, R118, 0xc060, RZ ;  /* 0x0000c060761b7810 */ /* 0x000fe40007f7e0ff */
[----:B------:R-:W-:Y:S02]  /*dea0*/  SHF.R.U64 R106, R106, 0x3, RZ ;  /* 0x000000036a6a7819 */ /* 0x000fe400000012ff */
[----:B------:R-:W-:Y:S02]  /*deb0*/  LOP3.LUT R114, R115, 0x380, RZ, 0xc0, !PT ;  /* 0x0000038073727812 */ /* 0x000fe400078ec0ff */
[----:B------:R-:W-:-:S02]  /*dec0*/  LOP3.LUT R24, R25, 0x380, RZ, 0xc0, !PT ;  /* 0x0000038019187812 */ /* 0x000fc400078ec0ff */
[----:B------:R-:W-:Y:S02]  /*ded0*/  LOP3.LUT R26, R27, 0x380, RZ, 0xc0, !PT ;  /* 0x000003801b1a7812 */ /* 0x000fe400078ec0ff */
[----:B------:R-:W-:Y:S02]  /*dee0*/  LOP3.LUT R112, R113, 0x380, RZ, 0xc0, !PT ;  /* 0x0000038071707812 */ /* 0x000fe400078ec0ff */
[----:B------:R-:W-:Y:S02]  /*def0*/  LOP3.LUT R110, R111, 0x380, RZ, 0xc0, !PT ;  /* 0x000003806f6e7812 */ /* 0x000fe400078ec0ff */
[----:B------:R-:W-:Y:S01]  /*df00*/  LOP3.LUT R106, R106, R107, RZ, 0x3c, !PT ;  /* 0x0000006b6a6a7212 */ /* 0x000fe200078e3cff */
[----:B------:R-:W-:Y:S01]  /*df10*/  IMAD.X R107, RZ, RZ, R119, P4 ;  /* 0x000000ffff6b7224 */ /* 0x000fe200020e0677 */
[----:B------:R-:W-:Y:S02]  /*df20*/  SHF.R.U64 R114, R114, 0x3, RZ ;  /* 0x0000000372727819 */ /* 0x000fe400000012ff */
[----:B------:R-:W-:-:S02]  /*df30*/  IADD3 R123, P4, R118, 0x8040, RZ ;  /* 0x00008040767b7810 */ /* 0x000fc40007f9e0ff */
[----:B------:R-:W-:Y:S02]  /*df40*/  SHF.R.U64 R24, R24, 0x3, RZ ;  /* 0x0000000318187819 */ /* 0x000fe400000012ff */
[----:B------:R-:W-:Y:S02]  /*df50*/  SHF.R.U64 R26, R26, 0x3, RZ ;  /* 0x000000031a1a7819 */ /* 0x000fe400000012ff */
[----:B------:R-:W-:Y:S02]  /*df60*/  SHF.R.U64 R112, R112, 0x3, RZ ;  /* 0x0000000370707819 */ /* 0x000fe400000012ff */
[----:B------:R-:W-:Y:S02]  /*df70*/  SHF.R.U64 R110, R110, 0x3, RZ ;  /* 0x000000036e6e7819 */ /* 0x000fe400000012ff */
[----:B------:R-:W-:Y:S01]  /*df80*/  LOP3.LUT R114, R114, R115, RZ, 0x3c, !PT ;  /* 0x0000007372727212 */ /* 0x000fe200078e3cff */
[----:B------:R-:W-:Y:S01]  /*df90*/  IMAD.X R115, RZ, RZ, R119, P5 ;  /* 0x000000ffff737224 */ /* 0x000fe200028e0677 */
[----:B------:R-:W-:-:S02]  /*dfa0*/  LOP3.LUT R122, R123, 0x380, RZ, 0xc0, !PT ;  /* 0x000003807b7a7812 */ /* 0x000fc400078ec0ff */
[----:B------:R-:W-:Y:S01]  /*dfb0*/  LOP3.LUT R24, R24, R25, RZ, 0x3c, !PT ;  /* 0x0000001918187212 */ /* 0x000fe200078e3cff */
[--C-:B------:R-:W-:Y:S01]  /*dfc0*/  IMAD.X R25, RZ, RZ, R119.reuse, P2 ;  /* 0x000000ffff197224 */ /* 0x100fe200010e0677 */
[----:B------:R-:W-:Y:S01]  /*dfd0*/  LOP3.LUT R26, R26, R27, RZ, 0x3c, !PT ;  /* 0x0000001b1a1a7212 */ /* 0x000fe200078e3cff */
[--C-:B------:R-:W-:Y:S01]  /*dfe0*/  IMAD.X R27, RZ, RZ, R119.reuse, P3 ;  /* 0x000000ffff1b7224 */ /* 0x100fe200018e0677 */
[----:B------:R-:W-:Y:S02]  /*dff0*/  LOP3.LUT R112, R112, R113, RZ, 0x3c, !PT ;  /* 0x0000007170707212 */ /* 0x000fe400078e3cff */
[----:B------:R-:W-:Y:S01]  /*e000*/  LOP3.LUT R110, R110, R111, RZ, 0x3c, !PT ;  /* 0x0000006f6e6e7212 */ /* 0x000fe200078e3cff */
[----:B------:R-:W-:Y:S01]  /*e010*/  IMAD.X R111, RZ, RZ, R119, P1 ;  /* 0x000000ffff6f7224 */ /* 0x000fe200008e0677 */
[----:B------:R-:W-:Y:S02]  /*e020*/  IADD3 R125, P5, R118, 0x8060, RZ ;  /* 0x00008060767d7810 */ /* 0x000fe40007fbe0ff */
[----:B------:R-:W-:-:S02]  /*e030*/  IADD3.X R113, RZ, R119, RZ, P0, !PT ;  /* 0x00000077ff717210 */ /* 0x000fc400007fe4ff */
[----:B------:R-:W-:Y:S02]  /*e040*/  MOV R98, R98 ;  /* 0x0000006200627202 */ /* 0x000fe40000000f00 */
[----:B------:R-:W-:Y:S02]  /*e050*/  F2FP.F16.F32.PACK_AB R4, R33, R14 ;  /* 0x0000000e2104723e */ /* 0x000fe400000000ff */
[C---:B------:R-:W-:Y:S02]  /*e060*/  IADD3 R127, P0, R118.reuse, 0xc000, RZ ;  /* 0x0000c000767f7810 */ /* 0x040fe40007f1e0ff */
[----:B------:R-:W-:Y:S02]  /*e070*/  IADD3 R129, P1, R118, 0xc020, RZ ;  /* 0x0000c02076817810 */ /* 0x000fe40007f3e0ff */
[----:B------:R-:W-:Y:S02]  /*e080*/  SHF.R.U64 R122, R122, 0x3, RZ ;  /* 0x000000037a7a7819 */ /* 0x000fe400000012ff */
[----:B------:R-:W-:-:S02]  /*e090*/  MOV R102, R102 ;  /* 0x0000006600667202 */ /* 0x000fc40000000f00 */
[----:B------:R-:W-:Y:S02]  /*e0a0*/  F2FP.F16.F32.PACK_AB R10, R45, R154 ;  /* 0x0000009a2d0a723e */ /* 0x000fe400000000ff */
[----:B------:R-:W-:Y:S01]  /*e0b0*/  LOP3.LUT R124, R125, 0x380, RZ, 0xc0, !PT ;  /* 0x000003807d7c7812 */ /* 0x000fe200078ec0ff */
[----:B------:R0:W-:Y:S01]  /*e0c0*/  STSM.16.M88.4 [R98], R4 ;  /* 0x0000000462007844 */ /* 0x0001e20000000200 */
[----:B------:R-:W-:Y:S02]  /*e0d0*/  MOV R116, R116 ;  /* 0x0000007400747202 */ /* 0x000fe40000000f00 */
[----:B------:R-:W-:Y:S02]  /*e0e0*/  MOV R33, R24 ;  /* 0x0000001800217202 */ /* 0x000fe40000000f00 */
[----:B------:R-:W-:Y:S02]  /*e0f0*/  MOV R37, R26 ;  /* 0x0000001a00257202 */ /* 0x000fe40000000f00 */
[----:B------:R-:W-:-:S02]  /*e100*/  F2FP.F16.F32.PACK_AB R14, R53, R156 ;  /* 0x0000009c350e723e */ /* 0x000fc400000000ff */
[----:B------:R-:W-:Y:S02]  /*e110*/  LOP3.LUT R126, R127, 0x380, RZ, 0xc0, !PT ;  /* 0x000003807f7e7812 */ /* 0x000fe400078ec0ff */
[----:B------:R-:W-:Y:S02]  /*e120*/  LOP3.LUT R128, R129, 0x380, RZ, 0xc0, !PT ;  /* 0x0000038081807812 */ /* 0x000fe400078ec0ff */
[----:B------:R-:W-:Y:S02]  /*e130*/  MOV R106, R106 ;  /* 0x0000006a006a7202 */ /* 0x000fe40000000f00 */
[----:B------:R-:W-:Y:S02]  /*e140*/  F2FP.F16.F32.PACK_AB R24, R57, R56 ;  /* 0x000000383918723e */ /* 0x000fe400000000ff */
[----:B------:R-:W-:Y:S02]  /*e150*/  F2FP.F16.F32.PACK_AB R25, R59, R58 ;  /* 0x0000003a3b19723e */ /* 0x000fe400000000ff */
[----:B------:R-:W-:-:S02]  /*e160*/  F2FP.F16.F32.PACK_AB R26, R61, R157 ;  /* 0x0000009d3d1a723e */ /* 0x000fc400000000ff */
[----:B------:R-:W-:Y:S01]  /*e170*/  F2FP.F16.F32.PACK_AB R27, R63, R62 ;  /* 0x0000003e3f1b723e */ /* 0x000fe200000000ff */
[----:B------:R3:W-:Y:S01]  /*e180*/  STSM.16.M88.4 [R102], R8 ;  /* 0x0000000866007844 */ /* 0x0007e20000000200 */
[----:B------:R-:W-:Y:S01]  /*e190*/  LOP3.LUT R122, R122, R123, RZ, 0x3c, !PT ;  /* 0x0000007b7a7a7212 */ /* 0x000fe200078e3cff */
[----:B------:R-:W-:Y:S01]  /*e1a0*/  IMAD.X R123, RZ, RZ, R119, P4 ;  /* 0x000000ffff7b7224 */ /* 0x000fe200020e0677 */
[----:B------:R-:W-:Y:S02]  /*e1b0*/  MOV R114, R114 ;  /* 0x0000007200727202 */ /* 0x000fe40000000f00 */
[----:B0-----:R-:W-:Y:S02]  /*e1c0*/  F2FP.F16.F32.PACK_AB R4, R65, R158 ;  /* 0x0000009e4104723e */ /* 0x001fe400000000ff */
[----:B------:R-:W-:Y:S02]  /*e1d0*/  F2FP.F16.F32.PACK_AB R5, R67, R66 ;  /* 0x000000424305723e */ /* 0x000fe400000000ff */
[----:B------:R-:W-:-:S02]  /*e1e0*/  F2FP.F16.F32.PACK_AB R6, R69, R159 ;  /* 0x0000009f4506723e */ /* 0x000fc400000000ff */
[----:B------:R-:W-:Y:S02]  /*e1f0*/  F2FP.F16.F32.PACK_AB R7, R71, R70 ;  /* 0x000000464707723e */ /* 0x000fe400000000ff */
[----:B------:R-:W-:Y:S01]  /*e200*/  SHF.R.U64 R124, R124, 0x3, RZ ;  /* 0x000000037c7c7819 */ /* 0x000fe200000012ff */
[----:B------:R-:W-:Y:S01]  /*e210*/  STSM.16.M88.4 [R116], R12 ;  /* 0x0000000c74007844 */ /* 0x000fe20000000200 */
[----:B------:R-:W-:Y:S02]  /*e220*/  MOV R112, R112 ;  /* 0x0000007000707202 */ /* 0x000fe40000000f00 */
[----:B------:R-:W-:Y:S02]  /*e230*/  MOV R21, R28 ;  /* 0x0000001c00157202 */ /* 0x000fe40000000f00 */
[----:B---3--:R-:W-:Y:S02]  /*e240*/  F2FP.F16.F32.PACK_AB R8, R3, R160 ;  /* 0x000000a00308723e */ /* 0x008fe400000000ff */
[----:B------:R-:W-:-:S02]  /*e250*/  F2FP.F16.F32.PACK_AB R9, R30, R20 ;  /* 0x000000141e09723e */ /* 0x000fc400000000ff */
[----:B------:R-:W-:Y:S02]  /*e260*/  F2FP.F16.F32.PACK_AB R10, R77, R161 ;  /* 0x000000a14d0a723e */ /* 0x000fe400000000ff */
[----:B------:R-:W-:Y:S01]  /*e270*/  F2FP.F16.F32.PACK_AB R11, R79, R78 ;  /* 0x0000004e4f0b723e */ /* 0x000fe200000000ff */
[----:B------:R-:W-:Y:S01]  /*e280*/  STSM.16.M88.4 [R106], R24 ;  /* 0x000000186a007844 */ /* 0x000fe20000000200 */
[----:B------:R-:W-:Y:S01]  /*e290*/  SHF.R.U64 R126, R126, 0x3, RZ ;  /* 0x000000037e7e7819 */ /* 0x000fe200000012ff */
[----:B------:R-:W0:Y:S01]  /*e2a0*/  LDC R3, c[0x0][0xbe8] ;  /* 0x0002fa00ff037b82 */ /* 0x000e220000000800 */
[----:B------:R-:W-:Y:S02]  /*e2b0*/  SHF.R.U64 R128, R128, 0x3, RZ ;  /* 0x0000000380807819 */ /* 0x000fe400000012ff */
[----:B------:R-:W-:Y:S02]  /*e2c0*/  MOV R110, R110 ;  /* 0x0000006e006e7202 */ /* 0x000fe40000000f00 */
[----:B------:R-:W-:-:S02]  /*e2d0*/  F2FP.F16.F32.PACK_AB R28, R81, R162 ;  /* 0x000000a2511c723e */ /* 0x000fc400000000ff */
[----:B------:R-:W-:Y:S02]  /*e2e0*/  F2FP.F16.F32.PACK_AB R29, R83, R82 ;  /* 0x00000052531d723e */ /* 0x000fe400000000ff */
[----:B------:R-:W-:Y:S01]  /*e2f0*/  F2FP.F16.F32.PACK_AB R30, R85, R163 ;  /* 0x000000a3551e723e */ /* 0x000fe200000000ff */
[----:B------:R3:W-:Y:S01]  /*e300*/  STSM.16.M88.4 [R114], R4 ;  /* 0x0000000472007844 */ /* 0x0007e20000000200 */
[----:B------:R-:W-:Y:S01]  /*e310*/  LOP3.LUT R124, R124, R125, RZ, 0x3c, !PT ;  /* 0x0000007d7c7c7212 */ /* 0x000fe200078e3cff */
[----:B------:R-:W-:Y:S01]  /*e320*/  IMAD.X R125, RZ, RZ, R119, P5 ;  /* 0x000000ffff7d7224 */ /* 0x000fe200028e0677 */
[----:B------:R-:W-:Y:S02]  /*e330*/  MOV R120, R120 ;  /* 0x0000007800787202 */ /* 0x000fe40000000f00 */
[----:B------:R-:W-:Y:S02]  /*e340*/  F2FP.F16.F32.PACK_AB R56, R97, R166 ;  /* 0x000000a66138723e */ /* 0x000fe400000000ff */
[----:B------:R-:W-:-:S02]  /*e350*/  F2FP.F16.F32.PACK_AB R57, R44, R38 ;  /* 0x000000262c39723e */ /* 0x000fc400000000ff */
[----:B------:R-:W-:Y:S02]  /*e360*/  F2FP.F16.F32.PACK_AB R58, R101, R167 ;  /* 0x000000a7653a723e */ /* 0x000fe400000000ff */
[----:B------:R-:W-:Y:S01]  /*e370*/  F2FP.F16.F32.PACK_AB R59, R48, R46 ;  /* 0x0000002e303b723e */ /* 0x000fe200000000ff */
[----:B------:R1:W-:Y:S01]  /*e380*/  STSM.16.M88.4 [R112], R8 ;  /* 0x0000000870007844 */ /* 0x0003e20000000200 */
[----:B------:R-:W-:Y:S02]  /*e390*/  MOV R122, R122 ;  /* 0x0000007a007a7202 */ /* 0x000fe40000000f00 */
[----:B------:R-:W-:Y:S02]  /*e3a0*/  LOP3.LUT R126, R126, R127, RZ, 0x3c, !PT ;  /* 0x0000007f7e7e7212 */ /* 0x000fe400078e3cff */
[----:B---3--:R-:W-:Y:S02]  /*e3b0*/  F2FP.F16.F32.PACK_AB R4, R105, R168 ;  /* 0x000000a86904723e */ /* 0x008fe400000000ff */
[----:B------:R-:W-:-:S02]  /*e3c0*/  F2FP.F16.F32.PACK_AB R5, R52, R50 ;  /* 0x000000323405723e */ /* 0x000fc400000000ff */
[----:B------:R-:W-:Y:S02]  /*e3d0*/  F2FP.F16.F32.PACK_AB R6, R109, R169 ;  /* 0x000000a96d06723e */ /* 0x000fe400000000ff */
[----:B------:R-:W-:Y:S01]  /*e3e0*/  F2FP.F16.F32.PACK_AB R7, R60, R54 ;  /* 0x000000363c07723e */ /* 0x000fe200000000ff */
[----:B------:R-:W-:Y:S01]  /*e3f0*/  STSM.16.M88.4 [R110], R28 ;  /* 0x0000001c6e007844 */ /* 0x000fe20000000200 */
[----:B------:R-:W-:Y:S01]  /*e400*/  LOP3.LUT R128, R128, R129, RZ, 0x3c, !PT ;  /* 0x0000008180807212 */ /* 0x000fe200078e3cff */
[----:B------:R-:W-:Y:S01]  /*e410*/  IMAD.X R129, RZ, RZ, R119, P1 ;  /* 0x000000ffff817224 */ /* 0x000fe200008e0677 */
[----:B------:R-:W-:Y:S01]  /*e420*/  IADD3.X R127, RZ, R119, RZ, P0, !PT ;  /* 0x00000077ff7f7210 */ /* 0x000fe200007fe4ff */
[----:B------:R-:W-:Y:S01]  /*e430*/  STSM.16.M88.4 [R21], R40 ;  /* 0x0000002815007844 */ /* 0x000fe20000000200 */
[----:B------:R-:W-:Y:S02]  /*e440*/  MOV R124, R124 ;  /* 0x0000007c007c7202 */ /* 0x000fe40000000f00 */
[----:B-1----:R-:W-:Y:S01]  /*e450*/  F2FP.F16.F32.PACK_AB R8, R96, R170 ;  /* 0x000000aa6008723e */ /* 0x002fe200000000ff */
[----:B------:R-:W-:Y:S01]  /*e460*/  STSM.16.M88.4 [R120], R56 ;  /* 0x0000003878007844 */ /* 0x000fe20000000200 */
[----:B------:R-:W-:-:S02]  /*e470*/  F2FP.F16.F32.PACK_AB R9, R68, R64 ;  /* 0x000000404409723e */ /* 0x000fc400000000ff */
[----:B------:R-:W-:Y:S01]  /*e480*/  F2FP.F16.F32.PACK_AB R10, R100, R171 ;  /* 0x000000ab640a723e */ /* 0x000fe200000000ff */
[----:B------:R4:W-:Y:S01]  /*e490*/  STSM.16.M88.4 [R122], R4 ;  /* 0x000000047a007844 */ /* 0x0009e20000000200 */
[----:B------:R-:W-:Y:S02]  /*e4a0*/  F2FP.F16.F32.PACK_AB R11, R80, R76 ;  /* 0x0000004c500b723e */ /* 0x000fe400000000ff */
[----:B------:R-:W-:Y:S02]  /*e4b0*/  MOV R126, R126 ;  /* 0x0000007e007e7202 */ /* 0x000fe40000000f00 */
[----:B------:R-:W-:Y:S02]  /*e4c0*/  F2FP.F16.F32.PACK_AB R12, R104, R172 ;  /* 0x000000ac680c723e */ /* 0x000fe400000000ff */
[----:B------:R-:W-:Y:S02]  /*e4d0*/  F2FP.F16.F32.PACK_AB R13, R86, R84 ;  /* 0x00000054560d723e */ /* 0x000fe400000000ff */
[----:B------:R-:W-:-:S02]  /*e4e0*/  F2FP.F16.F32.PACK_AB R14, R108, R173 ;  /* 0x000000ad6c0e723e */ /* 0x000fc400000000ff */
[----:B------:R-:W-:Y:S02]  /*e4f0*/  F2FP.F16.F32.PACK_AB R15, R92, R88 ;  /* 0x000000585c0f723e */ /* 0x000fe400000000ff */
[----:B------:R-:W-:Y:S02]  /*e500*/  ISETP.NE.U32.AND P0, PT, RZ, UR4, PT ;  /* 0x00000004ff007c0c */ /* 0x000fe4000bf05070 */
[----:B------:R-:W-:Y:S02]  /*e510*/  MOV R128, R128 ;  /* 0x0000008000807202 */ /* 0x000fe40000000f00 */
[----:B----4-:R-:W-:Y:S02]  /*e520*/  IADD3 R6, P1, R176, UR4, RZ ;  /* 0x00000004b0067c10 */ /* 0x010fe4000ff3e0ff */
[----:B------:R-:W-:Y:S02]  /*e530*/  F2FP.F16.F32.PACK_AB R24, R152, R174 ;  /* 0x000000ae9818723e */ /* 0x000fe400000000ff */
[----:B------:R-:W-:-:S02]  /*e540*/  F2FP.F16.F32.PACK_AB R25, R131, R130 ;  /* 0x000000828319723e */ /* 0x000fc400000000ff */
[----:B------:R-:W-:Y:S02]  /*e550*/  F2FP.F16.F32.PACK_AB R26, R133, R132 ;  /* 0x00000084851a723e */ /* 0x000fe400000000ff */
[----:B------:R-:W-:Y:S01]  /*e560*/  F2FP.F16.F32.PACK_AB R27, R135, R134 ;  /* 0x00000086871b723e */ /* 0x000fe200000000ff */
[----:B------:R1:W-:Y:S01]  /*e570*/  STSM.16.M88.4 [R124], R8 ;  /* 0x000000087c007844 */ /* 0x0003e20000000200 */
[----:B------:R-:W-:Y:S02]  /*e580*/  ISETP.NE.AND.EX P0, PT, RZ, UR5, PT, P0 ;  /* 0x00000005ff007c0c */ /* 0x000fe4000bf05300 */
[----:B------:R-:W-:Y:S01]  /*e590*/  IADD3.X R7, R175, UR5, RZ, P1, !PT ;  /* 0x00000005af077c10 */ /* 0x000fe20008ffe4ff */
[----:B------:R2:W-:Y:S01]  /*e5a0*/  STSM.16.M88.4 [R126], R12 ;  /* 0x0000000c7e007844 */ /* 0x0005e20000000200 */
[----:B------:R-:W-:Y:S02]  /*e5b0*/  ULDC.64 UR4, c[0x0][0xc08] ;  /* 0x0003020000047ab9 */ /* 0x000fe40000000a00 */
[----:B------:R-:W-:Y:S01]  /*e5c0*/  ISETP.NE.U32.AND P2, PT, RZ, UR4, PT ;  /* 0x00000004ff007c0c */ /* 0x000fe2000bf45070 */
[----:B------:R3:W-:Y:S04]  /*e5d0*/  STSM.16.M88.4 [R128], R24 ;  /* 0x0000001880007844 */ /* 0x0007e80000000200 */
[----:B------:R3:W-:Y:S01]  /*e5e0*/  STSM.16.M88.4 [R33], R136 ;  /* 0x0000008821007844 */ /* 0x0007e20000000200 */
[----:B------:R-:W-:-:S03]  /*e5f0*/  ISETP.NE.AND.EX P2, PT, RZ, UR5, PT, P2 ;  /* 0x00000005ff007c0c */ /* 0x000fc6000bf45320 */
[----:B------:R3:W-:Y:S01]  /*e600*/  STSM.16.M88.4 [R37], R144 ;  /* 0x0000009025007844 */ /* 0x0007e20000000200 */
[----:B------:R-:W-:Y:S01]  /*e610*/  IMAD.MOV.U32 R20, RZ, RZ, RZ ;  /* 0x000000ffff147224 */ /* 0x000fe200078e00ff */
[----:B------:R-:W-:Y:S08]  /*e620*/  BAR.SYNC.DEFER_BLOCKING 0x1, 0x100 ;  /* 0x0044000000007b1d */ /* 0x000ff00000010000 */
[----:B------:R-:W-:Y:S01]  /*e630*/  @P2 IADD3 R4, P3, R176, UR4, RZ ;  /* 0x00000004b0042c10 */ /* 0x000fe2000ff7e0ff */
[----:B------:R-:W-:-:S02]  /*e640*/  ULDC UR4, c[0x0][0xa88] ;  /* 0x0002a20000047ab9 */ /* 0x000fc40000000800 */
[----:B------:R-:W-:Y:S01]  /*e650*/  IMAD.U32 R0, RZ, RZ, UR4 ;  /* 0x00000004ff007e24 */ /* 0x000fe2000f8e00ff */
[----:B------:R-:W-:Y:S01]  /*e660*/  @P2 IADD3.X R5, R175, UR5, RZ, P3, !PT ;  /* 0x00000005af052c10 */ /* 0x000fe20009ffe4ff */
[----:B------:R3:W5:Y:S04]  /*e670*/  @P0 LDG.E R20, desc[UR40][R6.64] ;  /* 0x0000002806140981 */ /* 0x000768000c1e1900 */
[----:B------:R3:W5:Y:S01]  /*e680*/  @P2 LDG.E R0, desc[UR40][R4.64] ;  /* 0x0000002804002981 */ /* 0x000762000c1e1900 */
[----:B0-----:R-:W-:-:S13]  /*e690*/  ISETP.NE.AND P1, PT, R3, 0x1, PT ;  /* 0x000000010300780c */ /* 0x001fda0003f25270 */
[----:B-1----:R-:W0:Y:S08]  /*e6a0*/  @P1 LDC R8, c[0x0][0xbec] ;  /* 0x0002fb00ff081b82 */ /* 0x002e300000000800 */
[----:B------:R-:W1:Y:S01]  /*e6b0*/  @P1 LDC R11, c[0x0][0xbf0] ;  /* 0x0002fc00ff0b1b82 */ /* 0x000e620000000800 */
[----:B--2---:R-:W-:Y:S01]  /*e6c0*/  LEA R15, R151, R72, 0x7 ;  /* 0x00000048970f7211 */ /* 0x004fe200078e38ff */
[----:B---3--:R-:W-:Y:S06]  /*e6d0*/  @P2 BRA `(.L_x_9800) ;  /* 0x0000000000102947 */ /* 0x008fec0003800000 */
[----:B------:R-:W-:Y:S05]  /*e6e0*/  @!P0 BRA `(.L_x_9800) ;  /* 0x00000000000c8947 */ /* 0x000fea0003800000 */
[----:B------:R-:W2:Y:S04]  /*e6f0*/  LDG.E R5, desc[UR40][R6.64] ;  /* 0x0000002806057981 */ /* 0x000ea8000c1e1900 */
[----:B-----5:R-:W2:Y:S02]  /*e700*/  LDG.E R0, desc[UR40][R6.64+0x4] ;  /* 0x0000042806007981 */ /* 0x020ea4000c1e1900 */
[----:B--2---:R-:W-:-:S07]  /*e710*/  IMAD.IADD R0, R0, 0x1, -R5 ;  /* 0x0000000100007824 */ /* 0x004fce00078e0a05 */
.L_x_9800:
[----:B------:R-:W2:Y:S01]  /*e720*/  LDL.LU R12, [R1+0x3c] ;  /* 0x00003c00010c7983 */ /* 0x000ea20000300800 */
[----:B0-----:R-:W-:Y:S01]  /*e730*/  @P1 IMAD.HI.U32 R4, R15, R8, RZ ;  /* 0x000000080f041227 */ /* 0x001fe200078e00ff */
[----:B------:R-:W-:Y:S01]  /*e740*/  ULDC.64 UR4, c[0x0][0xb90] ;  /* 0x0002e40000047ab9 */ /* 0x000fe20000000a00 */
[----:B-----5:R-:W-:Y:S01]  /*e750*/  SHF.R.S32.HI R21, RZ, 0x1f, R20 ;  /* 0x0000001fff157819 */ /* 0x020fe20000011414 */
[----:B------:R-:W3:Y:S01]  /*e760*/  LDL.LU R10, [R1+0x2c] ;  /* 0x00002c00010a7983 */ /* 0x000ee20000300800 */
[----:B------:R-:W-:Y:S01]  /*e770*/  IMAD.MOV.U32 R9, RZ, RZ, R15 ;  /* 0x000000ffff097224 */ /* 0x000fe200078e000f */
[----:B------:R-:W0:Y:S02]  /*e780*/  @P1 LDC R85, c[0x0][0xbec] ;  /* 0x0002fb00ff551b82 */ /* 0x000e240000000800 */
[----:B------:R-:W4:Y:S01]  /*e790*/  LDL.LU R87, [R1+0x20] ;  /* 0x0000200001577983 */ /* 0x000f220000300800 */
[----:B-1----:R-:W-:-:S03]  /*e7a0*/  @P1 SHF.R.U32.HI R9, RZ, R11, R4 ;  /* 0x0000000bff091219 */ /* 0x002fc60000011604 */
[----:B------:R-:W4:Y:S01]  /*e7b0*/  LDL R14, [R1+0x50] ;  /* 0x00005000010e7983 */ /* 0x000f220000100800 */
[----:B------:R-:W1:Y:S01]  /*e7c0*/  S2R R84, SR_TID.X ;  /* 0x0000000000547919 */ /* 0x000e620000002100 */
[----:B------:R-:W0:Y:S01]  /*e7d0*/  S2R R27, SR_TID.X ;  /* 0x00000000001b7919 */ /* 0x000e220000002100 */
[----:B-1----:R-:W-:-:S05]  /*e7e0*/  VIADD R84, R84, 0xffffff80 ;  /* 0xffffff8054547836 */ /* 0x002fca0000000000 */
[----:B------:R-:W-:-:S04]  /*e7f0*/  SHF.R.S32.HI R86, RZ, 0x1f, R84 ;  /* 0x0000001fff567819 */ /* 0x000fc80000011454 */
[----:B------:R-:W-:-:S04]  /*e800*/  LEA.HI R86, R86, R84, RZ, 0x3 ;  /* 0x0000005456567211 */ /* 0x000fc800078f18ff */
[----:B------:R-:W-:-:S05]  /*e810*/  SHF.R.S32.HI R86, RZ, 0x3, R86 ;  /* 0x00000003ff567819 */ /* 0x000fca0000011456 */
[----:B------:R-:W-:Y:S01]  /*e820*/  IMAD R13, R86, 0x40, R213 ;  /* 0x00000040560d7824 */ /* 0x000fe200078e02d5 */
[----:B------:R-:W-:Y:S01]  /*e830*/  SHF.R.S32.HI R82, RZ, 0x1f, R84 ;  /* 0x0000001fff527819 */ /* 0x000fe20000011454 */
[----:B0-----:R-:W-:-:S03]  /*e840*/  VIADD R27, R27, 0xffffff80 ;  /* 0xffffff801b1b7836 */ /* 0x001fc60000000000 */
[----:B------:R-:W-:Y:S02]  /*e850*/  LEA.HI R82, R82, R84, RZ, 0x3 ;  /* 0x0000005452527211 */ /* 0x000fe400078f18ff */
[----:B------:R-:W-:Y:S02]  /*e860*/  SHF.R.S32.HI R26, RZ, 0x1f, R27 ;  /* 0x0000001fff1a7819 */ /* 0x000fe4000001141b */
[----:B------:R-:W-:Y:S02]  /*e870*/  LOP3.LUT R82, R82, 0xfffffff8, RZ, 0xc0, !PT ;  /* 0xfffffff852527812 */ /* 0x000fe400078ec0ff */
[----:B------:R-:W-:-:S03]  /*e880*/  LEA.HI R26, R26, R27, RZ, 0x7 ;  /* 0x0000001b1a1a7211 */ /* 0x000fc600078f38ff */
[----:B------:R-:W-:Y:S02]  /*e890*/  IMAD.IADD R82, R84, 0x1, -R82 ;  /* 0x0000000154527824 */ /* 0x000fe400078e0a52 */
[----:B------:R-:W0:Y:S01]  /*e8a0*/  @P1 LDC R84, c[0x0][0xbf0] ;  /* 0x0002fc00ff541b82 */ /* 0x000e220000000800 */
[----:B------:R-:W-:Y:S01]  /*e8b0*/  LOP3.LUT R26, R26, 0xffffff80, RZ, 0xc0, !PT ;  /* 0xffffff801a1a7812 */ /* 0x000fe200078ec0ff */
[----:B------:R-:W-:-:S04]  /*e8c0*/  IMAD R82, R82, 0x20, R86 ;  /* 0x0000002052527824 */ /* 0x000fc800078e0256 */
[----:B------:R-:W-:Y:S02]  /*e8d0*/  IMAD.IADD R26, R27, 0x1, -R26 ;  /* 0x000000011b1a7824 */ /* 0x000fe400078e0a1a */
[----:B------:R-:W-:Y:S01]  /*e8e0*/  IMAD R0, R0, R3, RZ ;  /* 0x0000000300007224 */ /* 0x000fe200078e02ff */
[----:B------:R-:W-:Y:S01]  /*e8f0*/  LEA R82, R151, R82, 0x7 ;  /* 0x0000005297527211 */ /* 0x000fe200078e38ff */
[C---:B------:R-:W-:Y:S01]  /*e900*/  VIADD R92, R213.reuse, 0x80 ;  /* 0x00000080d55c7836 */ /* 0x040fe20000000000 */
[C---:B------:R-:W-:Y:S01]  /*e910*/  IADD3 R90, R213.reuse, 0xc0, RZ ;  /* 0x000000c0d55a7810 */ /* 0x040fe20007ffe0ff */
[C---:B------:R-:W-:Y:S01]  /*e920*/  VIADD R94, R213.reuse, 0x40 ;  /* 0x00000040d55e7836 */ /* 0x040fe20000000000 */
[----:B------:R-:W-:Y:S01]  /*e930*/  BSSY B1, `(.L_x_9801) ;  /* 0x00000d1000017945 */ /* 0x000fe20003800000 */
[C---:B------:R-:W-:Y:S01]  /*e940*/  VIADD R89, R213.reuse, 0xc0 ;  /* 0x000000c0d5597836 */ /* 0x040fe20000000000 */
[----:B------:R-:W-:Y:S01]  /*e950*/  SHF.R.S32.HI R90, RZ, 0x1f, R90 ;  /* 0x0000001fff5a7819 */ /* 0x000fe2000001145a */
[C---:B------:R-:W-:Y:S01]  /*e960*/  VIADD R91, R213.reuse, 0x80 ;  /* 0x00000080d55b7836 */ /* 0x040fe20000000000 */
[----:B------:R-:W-:Y:S01]  /*e970*/  SHF.R.S32.HI R92, RZ, 0x1f, R92 ;  /* 0x0000001fff5c7819 */ /* 0x000fe2000001145c */
[----:B------:R-:W-:Y:S01]  /*e980*/  VIADD R93, R213, 0x40 ;  /* 0x00000040d55d7836 */ /* 0x000fe20000000000 */
[----:B------:R-:W-:-:S02]  /*e990*/  SHF.R.S32.HI R94, RZ, 0x1f, R94 ;  /* 0x0000001fff5e7819 */ /* 0x000fc4000001145e */
[----:B------:R-:W-:Y:S02]  /*e9a0*/  SHF.R.S32.HI R95, RZ, 0x1f, R213 ;  /* 0x0000001fff5f7819 */ /* 0x000fe400000114d5 */
[----:B--2---:R-:W-:Y:S02]  /*e9b0*/  SEL R72, R12, RZ, !P0 ;  /* 0x000000ff0c487207 */ /* 0x004fe40004000000 */
[----:B---3--:R-:W-:Y:S02]  /*e9c0*/  SEL R80, R10, RZ, !P0 ;  /* 0x000000ff0a507207 */ /* 0x008fe40004000000 */
[----:B----4-:R-:W-:Y:S01]  /*e9d0*/  SHF.R.S32.HI R81, RZ, 0x1f, R87 ;  /* 0x0000001fff517819 */ /* 0x010fe20000011457 */
[----:B------:R-:W-:-:S04]  /*e9e0*/  IMAD.WIDE.U32 R4, R87, UR4, R20 ;  /* 0x0000000457047c25 */ /* 0x000fc8000f8e0014 */
[----:B------:R-:W-:-:S04]  /*e9f0*/  IMAD R6, R81, UR4, RZ ;  /* 0x0000000451067c24 */ /* 0x000fc8000f8e02ff */
[----:B------:R-:W-:Y:S01]  /*ea00*/  IMAD R7, R87, UR5, R6 ;  /* 0x0000000557077c24 */ /* 0x000fe2000f8e0206 */
[----:B------:R-:W-:Y:S01]  /*ea10*/  ULDC.64 UR4, c[0x0][0xb98] ;  /* 0x0002e60000047ab9 */ /* 0x000fe20000000a00 */
[----:B------:R-:W-:-:S03]  /*ea20*/  IMAD.MOV R6, RZ, RZ, -R9 ;  /* 0x000000ffff067224 */ /* 0x000fc600078e0a09 */
[----:B------:R-:W-:Y:S01]  /*ea30*/  IADD3 R5, R5, R7, RZ ;  /* 0x0000000705057210 */ /* 0x000fe20007ffe0ff */
[----:B------:R-:W-:Y:S02]  /*ea40*/  IMAD R11, R3, R6, R15 ;  /* 0x00000006030b7224 */ /* 0x000fe400078e020f */
[----:B------:R-:W-:Y:S02]  /*ea50*/  IMAD R15, R72, UR4, RZ ;  /* 0x00000004480f7c24 */ /* 0x000fe4000f8e02ff */
[----:B------:R-:W-:Y:S01]  /*ea60*/  IMAD.WIDE.U32 R6, R80, UR4, R4 ;  /* 0x0000000450067c25 */ /* 0x000fe2000f8e0004 */
[----:B------:R-:W-:-:S03]  /*ea70*/  SHF.R.S32.HI R8, RZ, 0x1f, R11 ;  /* 0x0000001fff087819 */ /* 0x000fc6000001140b */
[----:B------:R-:W-:Y:S01]  /*ea80*/  IMAD.WIDE R4, R13, 0x2, R34 ;  /* 0x000000020d047825 */ /* 0x000fe200078e0222 */
[----:B------:R-:W-:Y:S02]  /*ea90*/  SHF.R.S32.HI R13, RZ, 0x1f, R9 ;  /* 0x0000001fff0d7819 */ /* 0x000fe40000011409 */
[----:B------:R-:W-:Y:S01]  /*eaa0*/  IADD3 R6, P0, R9, R6, RZ ;  /* 0x0000000609067210 */ /* 0x000fe20007f1e0ff */
[----:B------:R-:W-:Y:S01]  /*eab0*/  IMAD R15, R80, UR5, R15 ;  /* 0x00000005500f7c24 */ /* 0x000fe2000f8e020f */
[----:B------:R-:W-:Y:S02]  /*eac0*/  ULDC.64 UR4, c[0x0][0xb88] ;  /* 0x0002e20000047ab9 */ /* 0x000fe40000000a00 */
[----:B------:R-:W-:Y:S02]  /*ead0*/  IMAD R10, R8, UR4, RZ ;  /* 0x00000004080a7c24 */ /* 0x000fe4000f8e02ff */
[----:B------:R-:W-:Y:S02]  /*eae0*/  IADD3.X R7, R13, R7, R15, P0, !PT ;  /* 0x000000070d077210 */ /* 0x000fe400007fe40f */
[----:B------:R-:W-:-:S02]  /*eaf0*/  IMAD R13, R11, UR5, R10 ;  /* 0x000000050b0d7c24 */ /* 0x000fc4000f8e020a */
[----:B------:R-:W-:Y:S01]  /*eb00*/  IMAD.WIDE.U32 R6, R11, UR4, R6 ;  /* 0x000000040b067c25 */ /* 0x000fe2000f8e0006 */
[C---:B------:R-:W-:Y:S01]  /*eb10*/  IADD3 R9, P2, R4.reuse, 0x1000, RZ ;  /* 0x0000100004097810 */ /* 0x040fe20007f5e0ff */
[----:B------:R-:W-:Y:S02]  /*eb20*/  ULDC.64 UR4, c[0x0][0xb50] ;  /* 0x0002d40000047ab9 */ /* 0x000fe40000000a00 */
[----:B------:R-:W-:Y:S01]  /*eb30*/  IMAD.IADD R7, R7, 0x1, R13 ;  /* 0x0000000107077824 */ /* 0x000fe200078e020d */
[----:B------:R-:W-:Y:S02]  /*eb40*/  IADD3 R13, P3, R4, 0x2000, RZ ;  /* 0x00002000040d7810 */ /* 0x000fe40007f7e0ff */
[----:B------:R-:W-:Y:S02]  /*eb50*/  LOP3.LUT R8, R9, 0x380, RZ, 0xc0, !PT ;  /* 0x0000038009087812 */ /* 0x000fe400078ec0ff */
[----:B------:R-:W-:Y:S02]  /*eb60*/  LEA R10, P0, R6, UR4, 0x2 ;  /* 0x00000004060a7c11 */ /* 0x000fe4000f8010ff */
[----:B------:R-:W-:-:S02]  /*eb70*/  LOP3.LUT R12, R13, 0x380, RZ, 0xc0, !PT ;  /* 0x000003800d0c7812 */ /* 0x000fc400078ec0ff */
[----:B------:R-:W-:Y:S02]  /*eb80*/  SHF.R.U64 R8, R8, 0x3, RZ ;  /* 0x0000000308087819 */ /* 0x000fe400000012ff */
[----:B------:R-:W-:Y:S01]  /*eb90*/  LEA.HI.X R6, R6, UR5, R7, 0x2, P0 ;  /* 0x0000000506067c11 */ /* 0x000fe200080f1407 */
[----:B------:R-:W-:Y:S01]  /*eba0*/  ULDC.64 UR4, c[0x0][0xaa0] ;  /* 0x0002a80000047ab9 */ /* 0x000fe20000000a00 */
[----:B------:R-:W-:Y:S02]  /*ebb0*/  IADD3 R29, P0, R4, 0x4000, RZ ;  /* 0x00004000041d7810 */ /* 0x000fe40007f1e0ff */
[----:B------:R-:W-:Y:S02]  /*ebc0*/  SHF.R.U64 R12, R12, 0x3, RZ ;  /* 0x000000030c0c7819 */ /* 0x000fe400000012ff */
[----:B------:R-:W-:Y:S01]  /*ebd0*/  LOP3.LUT R8, R8, R9, RZ, 0x3c, !PT ;  /* 0x0000000908087212 */ /* 0x000fe200078e3cff */
[----:B------:R-:W-:Y:S01]  /*ebe0*/  IMAD.X R9, RZ, RZ, R5, P2 ;  /* 0x000000ffff097224 */ /* 0x000fe200010e0605 */
[----:B------:R-:W-:-:S02]  /*ebf0*/  LOP3.LUT R28, R29, 0x380, RZ, 0xc0, !PT ;  /* 0x000003801d1c7812 */ /* 0x000fc400078ec0ff */
[----:B------:R-:W-:Y:S01]  /*ec00*/  LOP3.LUT R12, R12, R13, RZ, 0x3c, !PT ;  /* 0x0000000d0c0c7212 */ /* 0x000fe200078e3cff */
[----:B------:R-:W-:Y:S01]  /*ec10*/  IMAD.X R13, RZ, RZ, R5, P3 ;  /* 0x000000ffff0d7224 */ /* 0x000fe200018e0605 */
[C---:B------:R-:W-:Y:S02]  /*ec20*/  IADD3 R39, P2, R4.reuse, 0x6000, RZ ;  /* 0x0000600004277810 */ /* 0x040fe40007f5e0ff */
[C---:B------:R-:W-:Y:S02]  /*ec30*/  IADD3 R25, P5, R4.reuse, 0x3000, RZ ;  /* 0x0000300004197810 */ /* 0x040fe40007fbe0ff */
[C---:B------:R-:W-:Y:S02]  /*ec40*/  IADD3 R35, P4, R4.reuse, 0x5000, RZ ;  /* 0x0000500004237810 */ /* 0x040fe40007f9e0ff */
[----:B------:R-:W-:Y:S02]  /*ec50*/  IADD3 R41, P3, R4, 0x7000, RZ ;  /* 0x0000700004297810 */ /* 0x000fe40007f7e0ff */
[----:B------:R-:W-:-:S02]  /*ec60*/  SHF.R.U64 R28, R28, 0x3, RZ ;  /* 0x000000031c1c7819 */ /* 0x000fc400000012ff */
[----:B------:R-:W-:Y:S02]  /*ec70*/  LOP3.LUT R38, R39, 0x380, RZ, 0xc0, !PT ;  /* 0x0000038027267812 */ /* 0x000fe400078ec0ff */
[----:B------:R-:W-:Y:S02]  /*ec80*/  LOP3.LUT R24, R25, 0x380, RZ, 0xc0, !PT ;  /* 0x0000038019187812 */ /* 0x000fe400078ec0ff */
[----:B------:R-:W-:Y:S02]  /*ec90*/  LOP3.LUT R34, R35, 0x380, RZ, 0xc0, !PT ;  /* 0x0000038023227812 */ /* 0x000fe400078ec0ff */
[----:B------:R-:W-:Y:S02]  /*eca0*/  LOP3.LUT R40, R41, 0x380, RZ, 0xc0, !PT ;  /* 0x0000038029287812 */ /* 0x000fe400078ec0ff */
[----:B------:R-:W-:Y:S01]  /*ecb0*/  LOP3.LUT R28, R28, R29, RZ, 0x3c, !PT ;  /* 0x0000001d1c1c7212 */ /* 0x000fe200078e3cff */
[----:B------:R-:W-:Y:S01]  /*ecc0*/  IMAD.X R29, RZ, RZ, R5, P0 ;  /* 0x000000ffff1d7224 */ /* 0x000fe200000e0605 */
[----:B------:R-:W-:-:S02]  /*ecd0*/  SHF.R.U64 R38, R38, 0x3, RZ ;  /* 0x0000000326267819 */ /* 0x000fc400000012ff */
[----:B------:R-:W-:Y:S02]  /*ece0*/  SHF.R.U64 R24, R24, 0x3, RZ ;  /* 0x0000000318187819 */ /* 0x000fe400000012ff */
[----:B------:R-:W-:Y:S02]  /*ecf0*/  SHF.R.U64 R34, R34, 0x3, RZ ;  /* 0x0000000322227819 */ /* 0x000fe400000012ff */
[----:B------:R-:W-:Y:S02]  /*ed00*/  IADD3 R49, P0, R4, 0x9000, RZ ;  /* 0x0000900004317810 */ /* 0x000fe40007f1e0ff */
[----:B------:R-:W-:Y:S02]  /*ed10*/  SHF.R.U64 R40, R40, 0x3, RZ ;  /* 0x0000000328287819 */ /* 0x000fe400000012ff */
[----:B------:R-:W-:Y:S01]  /*ed20*/  LOP3.LUT R38, R38, R39, RZ, 0x3c, !PT ;  /* 0x0000002726267212 */ /* 0x000fe200078e3cff */
[--C-:B------:R-:W-:Y:S01]  /*ed30*/  IMAD.X R39, RZ, RZ, R5.reuse, P2 ;  /* 0x000000ffff277224 */ /* 0x100fe200010e0605 */
[----:B------:R-:W-:Y:S01]  /*ed40*/  LOP3.LUT R24, R24, R25, RZ, 0x3c, !PT ;  /* 0x0000001918187212 */ /* 0x000fe200078e3cff */
[----:B------:R-:W-:Y:S01]  /*ed50*/  IMAD.X R25, RZ, RZ, R5, P5 ;  /* 0x000000ffff197224 */ /* 0x000fe200028e0605 */
[----:B------:R-:W-:-:S02]  /*ed60*/  LOP3.LUT R34, R34, R35, RZ, 0x3c, !PT ;  /* 0x0000002322227212 */ /* 0x000fc400078e3cff */
[----:B------:R-:W-:Y:S02]  /*ed70*/  LOP3.LUT R48, R49, 0x380, RZ, 0xc0, !PT ;  /* 0x0000038031307812 */ /* 0x000fe400078ec0ff */
[----:B------:R-:W-:Y:S01]  /*ed80*/  LOP3.LUT R40, R40, R41, RZ, 0x3c, !PT ;  /* 0x0000002928287212 */ /* 0x000fe200078e3cff */
[----:B------:R-:W-:Y:S01]  /*ed90*/  IMAD.X R41, RZ, RZ, R5, P3 ;  /* 0x000000ffff297224 */ /* 0x000fe200018e0605 */
[----:B------:R-:W-:Y:S02]  /*eda0*/  IADD3.X R35, RZ, R5, RZ, P4, !PT ;  /* 0x00000005ff237210 */ /* 0x000fe400027fe4ff */
[C---:B------:R-:W-:Y:S01]  /*edb0*/  IADD3 R57, P2, R4.reuse, 0xb000, RZ ;  /* 0x0000b00004397810 */ /* 0x040fe20007f5e0ff */
[----:B------:R-:W-:Y:S01]  /*edc0*/  IMAD R21, R21, UR4, RZ ;  /* 0x0000000415157c24 */ /* 0x000fe2000f8e02ff */
[C---:B------:R-:W-:Y:S02]  /*edd0*/  IADD3 R45, P5, R4.reuse, 0x8000, RZ ;  /* 0x00008000042d7810 */ /* 0x040fe40007fbe0ff */
[----:B------:R-:W-:-:S02]  /*ede0*/  IADD3 R53, P4, R4, 0xa000, RZ ;  /* 0x0000a00004357810 */ /* 0x000fc40007f9e0ff */
[----:B------:R-:W-:Y:S02]  /*edf0*/  IADD3 R61, P3, R4, 0xc000, RZ ;  /* 0x0000c000043d7810 */ /* 0x000fe40007f7e0ff */
[----:B------:R-:W-:Y:S02]  /*ee00*/  SHF.R.U64 R48, R48, 0x3, RZ ;  /* 0x0000000330307819 */ /* 0x000fe400000012ff */
[----:B------:R-:W-:Y:S01]  /*ee10*/  LOP3.LUT R56, R57, 0x380, RZ, 0xc0, !PT ;  /* 0x0000038039387812 */ /* 0x000fe200078ec0ff */
[C---:B------:R-:W-:Y:S01]  /*ee20*/  IMAD R83, R20.reuse, UR5, R21 ;  /* 0x0000000514537c24 */ /* 0x040fe2000f8e0215 */
[----:B------:R-:W-:Y:S02]  /*ee30*/  LOP3.LUT R44, R45, 0x380, RZ, 0xc0, !PT ;  /* 0x000003802d2c7812 */ /* 0x000fe400078ec0ff */
[----:B------:R-:W-:Y:S01]  /*ee40*/  LOP3.LUT R52, R53, 0x380, RZ, 0xc0, !PT ;  /* 0x0000038035347812 */ /* 0x000fe200078ec0ff */
[----:B------:R-:W-:Y:S01]  /*ee50*/  IMAD.WIDE.U32 R20, R20, UR4, RZ ;  /* 0x0000000414147c25 */ /* 0x000fe2000f8e00ff */
[----:B------:R-:W-:Y:S01]  /*ee60*/  LOP3.LUT R60, R61, 0x380, RZ, 0xc0, !PT ;  /* 0x000003803d3c7812 */ /* 0x000fe200078ec0ff */
[----:B------:R-:W-:Y:S01]  /*ee70*/  SHFL.IDX PT, R50, R10, RZ, 0x1c1f ;  /* 0x001c1fff0a327589 */ /* 0x000fe200000e0000 */
[----:B------:R-:W-:Y:S01]  /*ee80*/  LOP3.LUT R48, R48, R49, RZ, 0x3c, !PT ;  /* 0x0000003130307212 */ /* 0x000fe200078e3cff */
[----:B------:R-:W-:Y:S01]  /*ee90*/  IMAD R7, R151, 0x80, R14 ;  /* 0x0000008097077824 */ /* 0x000fe200078e020e */
[----:B------:R-:W-:Y:S01]  /*eea0*/  SHF.R.U64 R56, R56, 0x3, RZ ;  /* 0x0000000338387819 */ /* 0x000fe200000012ff */
[----:B------:R-:W1:Y:S01]  /*eeb0*/  SHFL.IDX PT, R51, R6, RZ, 0x1c1f ;  /* 0x001c1fff06337589 */ /* 0x000e6200000e0000 */
[----:B------:R-:W-:Y:S01]  /*eec0*/  SHF.R.U64 R44, R44, 0x3, RZ ;  /* 0x000000032c2c7819 */ /* 0x000fe200000012ff */
[----:B------:R-:W-:Y:S01]  /*eed0*/  ULDC.64 UR4, c[0x0][0xae8] ;  /* 0x0002ba0000047ab9 */ /* 0x000fe20000000a00 */
[----:B------:R-:W-:Y:S01]  /*eee0*/  SHF.R.U64 R52, R52, 0x3, RZ ;  /* 0x0000000334347819 */ /* 0x000fe200000012ff */
[----:B------:R-:W-:Y:S01]  /*eef0*/  SHFL.IDX PT, R54, R10, 0x1, 0x1c1f ;  /* 0x003c1f000a367f89 */ /* 0x000fe200000e0000 */
[----:B------:R-:W-:Y:S01]  /*ef00*/  IADD3.X R49, RZ, R5, RZ, P0, !PT ;  /* 0x00000005ff317210 */ /* 0x000fe200007fe4ff */
[----:B------:R-:W-:Y:S01]  /*ef10*/  IMAD.IADD R21, R21, 0x1, R83 ;  /* 0x0000000115157824 */ /* 0x000fe200078e0253 */
[----:B------:R-:W-:Y:S01]  /*ef20*/  SHF.R.U64 R60, R60, 0x3, RZ ;  /* 0x000000033c3c7819 */ /* 0x000fe200000012ff */
[----:B------:R2:W3:Y:S01]  /*ef30*/  SHFL.IDX PT, R55, R6, 0x1, 0x1c1f ;  /* 0x003c1f0006377f89 */ /* 0x0004e200000e0000 */
[----:B------:R-:W-:Y:S01]  /*ef40*/  LOP3.LUT P0, RZ, R26, 0x3, RZ, 0xc0, !PT ;  /* 0x000000031aff7812 */ /* 0x000fe2000780c0ff */
[----:B------:R-:W-:Y:S01]  /*ef50*/  IMAD R81, R81, UR4, RZ ;  /* 0x0000000451517c24 */ /* 0x000fe2000f8e02ff */
        /* <DEDUP_REMOVED lines=8> */
[C---:B------:R-:W-:Y:S01]  /*efe0*/  ISETP.GE.OR P2, PT, R7.reuse, R0, P0 ;  /* 0x000000000700720c */ /* 0x040fe20000746670 */
[----:B------:R-:W-:Y:S01]  /*eff0*/  VIADD R7, R7, 0x8 ;  /* 0x0000000807077836 */ /* 0x000fe20000000000 */
[C---:B------:R-:W-:Y:S01]  /*f000*/  IADD3 R65, P5, R4.reuse, 0xd000, RZ ;  /* 0x0000d00004417810 */ /* 0x040fe20007fbe0ff */
[C---:B------:R-:W-:Y:S01]  /*f010*/  IMAD R83, R87.reuse, UR5, R81 ;  /* 0x0000000557537c24 */ /* 0x040fe2000f8e0251 */
[C---:B------:R-:W-:Y:S01]  /*f020*/  IADD3 R69, P4, R4.reuse, 0xe000, RZ ;  /* 0x0000e00004457810 */ /* 0x040fe20007f9e0ff */
[----:B------:R-:W-:Y:S01]  /*f030*/  IMAD.WIDE.U32 R20, R87, UR4, R20 ;  /* 0x0000000457147c25 */ /* 0x000fe2000f8e0014 */
[----:B------:R-:W-:Y:S01]  /*f040*/  IADD3 R11, P3, R4, 0xf000, RZ ;  /* 0x0000f000040b7810 */ /* 0x000fe20007f7e0ff */
[----:B------:R-:W-:-:S02]  /*f050*/  ULDC.64 UR4, c[0x0][0xaf0] ;  /* 0x0002bc0000047ab9 */ /* 0x000fc40000000a00 */
[----:B------:R-:W-:Y:S01]  /*f060*/  @P1 IMAD.HI.U32 R81, R82, R85, RZ ;  /* 0x0000005552511227 */ /* 0x000fe200078e00ff */
[----:B------:R-:W-:Y:S02]  /*f070*/  LOP3.LUT R64, R65, 0x380, RZ, 0xc0, !PT ;  /* 0x0000038041407812 */ /* 0x000fe400078ec0ff */
[----:B------:R-:W-:Y:S01]  /*f080*/  LOP3.LUT R68, R69, 0x380, RZ, 0xc0, !PT ;  /* 0x0000038045447812 */ /* 0x000fe200078ec0ff */
[----:B------:R-:W-:Y:S01]  /*f090*/  IMAD.IADD R21, R21, 0x1, R83 ;  /* 0x0000000115157824 */ /* 0x000fe200078e0253 */
[----:B------:R-:W-:Y:S01]  /*f0a0*/  LOP3.LUT R15, R4, 0x380, RZ, 0xc0, !PT ;  /* 0x00000380040f7812 */ /* 0x000fe200078ec0ff */
[----:B------:R-:W-:Y:S01]  /*f0b0*/  IMAD R85, R72, UR4, RZ ;  /* 0x0000000448557c24 */ /* 0x000fe2000f8e02ff */
[----:B------:R-:W-:Y:S01]  /*f0c0*/  ISETP.GE.OR P0, PT, R7, R0, P0 ;  /* 0x000000000700720c */ /* 0x000fe20000706670 */
[----:B------:R-:W-:Y:S01]  /*f0d0*/  IMAD.MOV.U32 R83, RZ, RZ, R82 ;  /* 0x000000ffff537224 */ /* 0x000fe200078e0052 */
[----:B--2---:R-:W-:Y:S02]  /*f0e0*/  LOP3.LUT R6, R11, 0x380, RZ, 0xc0, !PT ;  /* 0x000003800b067812 */ /* 0x004fe400078ec0ff */
[----:B0-----:R-:W-:Y:S01]  /*f0f0*/  @P1 SHF.R.U32.HI R83, RZ, R84, R81 ;  /* 0x00000054ff531219 */ /* 0x001fe20000011651 */
[----:B------:R-:W-:Y:S01]  /*f100*/  IMAD R85, R80, UR5, R85 ;  /* 0x0000000550557c24 */ /* 0x000fe2000f8e0255 */
[----:B------:R-:W-:Y:S01]  /*f110*/  SHF.R.U64 R64, R64, 0x3, RZ ;  /* 0x0000000340407819 */ /* 0x000fe200000012ff */
[----:B------:R-:W-:Y:S01]  /*f120*/  IMAD.WIDE.U32 R80, R80, UR4, R20 ;  /* 0x0000000450507c25 */ /* 0x000fe2000f8e0014 */
[----:B------:R-:W-:Y:S01]  /*f130*/  SHF.R.U64 R68, R68, 0x3, RZ ;  /* 0x0000000344447819 */ /* 0x000fe200000012ff */
[----:B------:R-:W-:Y:S01]  /*f140*/  ULDC.64 UR4, c[0x0][0xae0] ;  /* 0x0002b80000047ab9 */ /* 0x000fe20000000a00 */
[----:B------:R-:W-:-:S02]  /*f150*/  SHF.R.U64 R15, R15, 0x3, RZ ;  /* 0x000000030f0f7819 */ /* 0x000fc400000012ff */
[----:B------:R-:W-:Y:S02]  /*f160*/  SHF.R.U64 R6, R6, 0x3, RZ ;  /* 0x0000000306067819 */ /* 0x000fe400000012ff */
[--C-:B------:R-:W-:Y:S01]  /*f170*/  SHF.R.S32.HI R20, RZ, 0x1f, R83.reuse ;  /* 0x0000001fff147819 */ /* 0x100fe20000011453 */
[----:B------:R-:W-:Y:S01]  /*f180*/  IMAD.MOV R72, RZ, RZ, -R83 ;  /* 0x000000ffff487224 */ /* 0x000fe200078e0a53 */
[----:B------:R-:W-:Y:S01]  /*f190*/  LOP3.LUT R64, R64, R65, RZ, 0x3c, !PT ;  /* 0x0000004140407212 */ /* 0x000fe200078e3cff */
[--C-:B------:R-:W-:Y:S01]  /*f1a0*/  IMAD.X R77, RZ, RZ, R5.reuse, P3 ;  /* 0x000000ffff4d7224 */ /* 0x100fe200018e0605 */
[----:B------:R-:W-:Y:S01]  /*f1b0*/  LOP3.LUT R68, R68, R69, RZ, 0x3c, !PT ;  /* 0x0000004544447212 */ /* 0x000fe200078e3cff */
[----:B------:R-:W-:Y:S01]  /*f1c0*/  IMAD.X R69, RZ, RZ, R5, P4 ;  /* 0x000000ffff457224 */ /* 0x000fe200020e0605 */
[----:B------:R-:W-:Y:S02]  /*f1d0*/  LOP3.LUT R4, R15, R4, RZ, 0x3c, !PT ;  /* 0x000000040f047212 */ /* 0x000fe400078e3cff */
[----:B------:R-:W-:-:S02]  /*f1e0*/  IADD3.X R65, RZ, R5, RZ, P5, !PT ;  /* 0x00000005ff417210 */ /* 0x000fc40002ffe4ff */
[----:B------:R-:W-:Y:S01]  /*f1f0*/  LOP3.LUT R76, R6, R11, RZ, 0x3c, !PT ;  /* 0x0000000b064c7212 */ /* 0x000fe200078e3cff */
[----:B------:R-:W-:Y:S01]  /*f200*/  IMAD R20, R20, UR4, RZ ;  /* 0x0000000414147c24 */ /* 0x000fe2000f8e02ff */
[----:B-1----:R-:W-:Y:S01]  /*f210*/  @!P2 ST.E desc[UR40][R50.64], R36 ;  /* 0x000000243200a985 */ /* 0x002fe2000c101928 */
[----:B------:R-:W-:Y:S02]  /*f220*/  IMAD.IADD R81, R81, 0x1, R85 ;  /* 0x0000000151517824 */ /* 0x000fe400078e0255 */
[----:B------:R-:W-:Y:S01]  /*f230*/  IMAD R3, R3, R72, R82 ;  /* 0x0000004803037224 */ /* 0x000fe200078e0252 */
[----:B---3--:R0:W-:Y:S01]  /*f240*/  @!P0 ST.E desc[UR40][R54.64], R32 ;  /* 0x0000002036008985 */ /* 0x0081e2000c101928 */
[C---:B------:R-:W-:Y:S02]  /*f250*/  IMAD R85, R83.reuse, UR5, R20 ;  /* 0x0000000553557c24 */ /* 0x040fe4000f8e0214 */
[----:B------:R-:W-:Y:S01]  /*f260*/  IMAD.WIDE.U32 R20, R83, UR4, R80 ;  /* 0x0000000453147c25 */ /* 0x000fe2000f8e0050 */
[----:B------:R-:W5:Y:S01]  /*f270*/  LD.E.128 R4, desc[UR40][R4.64] ;  /* 0x0000002804047980 */ /* 0x000f62000c101d00 */
[----:B------:R-:W-:Y:S01]  /*f280*/  SHF.R.S32.HI R72, RZ, 0x1f, R3 ;  /* 0x0000001fff487819 */ /* 0x000fe20000011403 */
[----:B------:R-:W-:-:S02]  /*f290*/  ULDC.64 UR4, c[0x0][0xad8] ;  /* 0x0002b60000047ab9 */ /* 0x000fc40000000a00 */
[----:B------:R-:W5:Y:S04]  /*f2a0*/  LD.E.128 R8, desc[UR40][R8.64] ;  /* 0x0000002808087980 */ /* 0x000f68000c101d00 */
[----:B------:R-:W5:Y:S04]  /*f2b0*/  LD.E.128 R12, desc[UR40][R12.64] ;  /* 0x000000280c0c7980 */ /* 0x000f68000c101d00 */
[----:B------:R-:W5:Y:S04]  /*f2c0*/  LD.E.128 R24, desc[UR40][R24.64] ;  /* 0x0000002818187980 */ /* 0x000f68000c101d00 */
[----:B------:R-:W5:Y:S04]  /*f2d0*/  LD.E.128 R28, desc[UR40][R28.64] ;  /* 0x000000281c1c7980 */ /* 0x000f68000c101d00 */
[----:B0-----:R-:W5:Y:S04]  /*f2e0*/  LD.E.128 R32, desc[UR40][R34.64] ;  /* 0x0000002822207980 */ /* 0x001f68000c101d00 */
[----:B------:R-:W5:Y:S04]  /*f2f0*/  LD.E.128 R36, desc[UR40][R38.64] ;  /* 0x0000002826247980 */ /* 0x000f68000c101d00 */
        /* <DEDUP_REMOVED lines=14> */
[----:B0-----:R-:W0:Y:S01]  /*f3e0*/  FENCE.VIEW.ASYNC.S ;  /* 0x00000000000073c6 */ /* 0x001e220000000000 */
[----:B------:R-:W-:Y:S01]  /*f3f0*/  IADD3 R21, R21, R85, RZ ;  /* 0x0000005515157210 */ /* 0x000fe20007ffe0ff */
[----:B------:R-:W-:-:S02]  /*f400*/  IMAD R72, R72, UR4, RZ ;  /* 0x0000000448487c24 */ /* 0x000fc4000f8e02ff */
[----:B------:R-:W-:Y:S02]  /*f410*/  IMAD R87, R151, 0x80, R86 ;  /* 0x0000008097577824 */ /* 0x000fe400078e0256 */
[C---:B------:R-:W-:Y:S02]  /*f420*/  IMAD R83, R3.reuse, UR5, R72 ;  /* 0x0000000503537c24 */ /* 0x040fe4000f8e0248 */
[----:B------:R-:W-:Y:S01]  /*f430*/  IMAD.WIDE.U32 R20, R3, UR4, R20 ;  /* 0x0000000403147c25 */ /* 0x000fe2000f8e0014 */
[----:B------:R-:W-:Y:S01]  /*f440*/  ISETP.GE.AND P2, PT, R87, R0, PT ;  /* 0x000000005700720c */ /* 0x000fe20003f46270 */
[----:B------:R-:W-:Y:S02]  /*f450*/  ULDC.64 UR4, c[0x0][0xa80] ;  /* 0x0002a00000047ab9 */ /* 0x000fe40000000a00 */
[----:B------:R-:W-:Y:S01]  /*f460*/  IMAD.IADD R21, R21, 0x1, R83 ;  /* 0x0000000115157824 */ /* 0x000fe200078e0253 */
[----:B------:R-:W-:Y:S01]  /*f470*/  LEA R72, P3, R20, UR4, 0x1 ;  /* 0x0000000414487c11 */ /* 0x000fe2000f8608ff */
[----:B------:R-:W-:-:S02]  /*f480*/  VIADD R3, R19, 0x22820 ;  /* 0x0002282013037836 */ /* 0x000fc40000000000 */
[----:B------:R-:W-:Y:S01]  /*f490*/  VIADD R81, R87, 0x20 ;  /* 0x0000002057517836 */ /* 0x000fe20000000000 */
[----:B------:R-:W-:Y:S02]  /*f4a0*/  LEA.HI.X R86, R20, UR5, R21, 0x1, P3 ;  /* 0x0000000514567c11 */ /* 0x000fe400098f0c15 */
[----:B------:R-:W-:Y:S02]  /*f4b0*/  PRMT R3, RZ, 0x654, R3 ;  /* 0x00000654ff037816 */ /* 0x000fe40000000003 */
[-C--:B------:R-:W-:Y:S01]  /*f4c0*/  ISETP.GE.AND P1, PT, R81, R0.reuse, PT ;  /* 0x000000005100720c */ /* 0x080fe20003f26270 */
[----:B------:R-:W-:Y:S01]  /*f4d0*/  VIADD R81, R87, 0x40 ;  /* 0x0000004057517836 */ /* 0x000fe20000000000 */
[----:B0-----:R0:W1:Y:S01]  /*f4e0*/  SHFL.IDX PT, R84, R72, RZ, 0x181f ;  /* 0x00181fff48547589 */ /* 0x00106200000e0000 */
[----:B------:R0:W-:Y:S03]  /*f4f0*/  SYNCS.ARRIVE.TRANS64.RED.A1T0 RZ, [R3+URZ], RZ ;  /* 0x000000ff03ff79a7 */ /* 0x0001e6000810043f */
[----:B------:R0:W2:Y:S01]  /*f500*/  SHFL.IDX PT, R88, R86, RZ, 0x181f ;  /* 0x00181fff56587589 */ /* 0x0000a200000e0000 */
[----:B------:R-:W-:Y:S01]  /*f510*/  ISETP.GE.AND P0, PT, R81, R0, PT ;  /* 0x000000005100720c */ /* 0x000fe20003f06270 */
[----:B------:R-:W-:-:S12]  /*f520*/  @P2 BRA `(.L_x_9802) ;  /* 0x0000000000442947 */ /* 0x000fd80003800000 */
[----:B------:R-:W-:Y:S02]  /*f530*/  ULDC UR4, c[0x0][0xac8] ;  /* 0x0002b20000047ab9 */ /* 0x000fe40000000800 */
[----:B------:R-:W-:Y:S02]  /*f540*/  ISETP.GE.AND P2, PT, R213, UR4, PT ;  /* 0x00000004d5007c0c */ /* 0x000fe4000bf46270 */
[----:B------:R-:W-:Y:S02]  /*f550*/  ISETP.GE.AND P3, PT, R93, UR4, PT ;  /* 0x000000045d007c0c */ /* 0x000fe4000bf66270 */
[----:B------:R-:W-:-:S09]  /*f560*/  ISETP.GE.AND P4, PT, R91, UR4, PT ;  /* 0x000000045b007c0c */ /* 0x000fd2000bf86270 */
[----:B-1----:R-:W-:-:S04]  /*f570*/  @!P2 LEA R20, P5, R213, R84, 0x1 ;  /* 0x00000054d514a211 */ /* 0x002fc800078a08ff */
[----:B--2---:R-:W-:Y:S02]  /*f580*/  @!P2 LEA.HI.X R21, R213, R88, R95, 0x1, P5 ;  /* 0x00000058d515a211 */ /* 0x004fe400028f0c5f */
[----:B------:R-:W-:-:S03]  /*f590*/  ISETP.GE.AND P5, PT, R89, UR4, PT ;  /* 0x0000000459007c0c */ /* 0x000fc6000bfa6270 */
[----:B-----5:R3:W-:Y:S01]  /*f5a0*/  @!P2 ST.E.128 desc[UR40][R20.64], R4 ;  /* 0x000000041400a985 */ /* 0x0207e2000c101d28 */
[----:B------:R-:W-:-:S04]  /*f5b0*/  @!P3 LEA R80, P2, R93, R84, 0x1 ;  /* 0x000000545d50b211 */ /* 0x000fc800078408ff */
        /* <DEDUP_REMOVED lines=8> */
.L_x_9802:
[----:B------:R-:W-:Y:S05]  /*f640*/  BSYNC B1 ;  /* 0x0000000000017941 */ /* 0x000fea0003800000 */
.L_x_9801:
        /* <DEDUP_REMOVED lines=9> */
[----:B0-----:R-:W-:-:S04]  /*f6e0*/  @!P4 LEA R4, P5, R213, R28, 0x1 ;  /* 0x0000001cd504c211 */ /* 0x001fc800078a08ff */
[----:B----4-:R-:W-:Y:S02]  /*f6f0*/  @!P4 LEA.HI.X R5, R213, R30, R95, 0x1, P5 ;  /* 0x0000001ed505c211 */ /* 0x010fe400028f0c5f */
[----:B------:R-:W-:-:S03]  /*f700*/  @!P3 LEA R6, P5, R93, R28, 0x1 ;  /* 0x0000001c5d06b211 */ /* 0x000fc600078a08ff */
[----:B------:R0:W-:Y:S01]  /*f710*/  @!P4 ST.E.128 desc[UR40][R4.64], R8 ;  /* 0x000000080400c985 */ /* 0x0001e2000c101d28 */
        /* <DEDUP_REMOVED lines=8> */
.L_x_9804:
[----:B------:R-:W-:Y:S05]  /*f7a0*/  BSYNC B1 ;  /* 0x0000000000017941 */ /* 0x000fea0003800000 */
.L_x_9803:
[----:B0-----:R0:W0:Y:S01]  /*f7b0*/  SHFL.IDX PT, R20, R86, 0x2, 0x181f ;  /* 0x00581f0056147f89 */ /* 0x00102200000e0000 */
        /* <DEDUP_REMOVED lines=8> */
[-C--:B0-----:R-:W-:Y:S02]  /*f840*/  @!P3 LEA R4, P5, R213, R10.reuse, 0x1 ;  /* 0x0000000ad504b211 */ /* 0x081fe400078a08ff */
[----:B------:R-:W-:Y:S02]  /*f850*/  @!P2 LEA R6, P4, R93, R10, 0x1 ;  /* 0x0000000a5d06a211 */ /* 0x000fe400078808ff */
[----:B------:R-:W-:Y:S02]  /*f860*/  @!P3 LEA.HI.X R5, R213, R20, R95, 0x1, P5 ;  /* 0x00000014d505b211 */ /* 0x000fe400028f0c5f */
        /* <DEDUP_REMOVED lines=9> */
.L_x_9806:
[----:B------:R-:W-:Y:S05]  /*f900*/  BSYNC B1 ;  /* 0x0000000000017941 */ /* 0x000fea0003800000 */
.L_x_9805:
[----:B------:R-:W-:Y:S01]  /*f910*/  VIADD R3, R87, 0x60 ;  /* 0x0000006057037836 */ /* 0x000fe20000000000 */
[----:B0--3--:R-:W3:Y:S04]  /*f920*/  SHFL.IDX PT, R86, R86, 0x3, 0x181f ;  /* 0x00781f0056567f89 */ /* 0x009ee800000e0000 */
[----:B------:R-:W-:Y:S01]  /*f930*/  ISETP.GE.AND P0, PT, R3, R0, PT ;  /* 0x000000000300720c */ /* 0x000fe20003f06270 */
[----:B------:R-:W0:-:S12]  /*f940*/  SHFL.IDX PT, R72, R72, 0x3, 0x181f ;  /* 0x00781f0048487f89 */ /* 0x000e1800000e0000 */
[----:B------:R-:W-:Y:S05]  /*f950*/  @P0 BRA `(.L_x_9807) ;  /* 0x0000001000780947 */ /* 0x000fea0003800000 */
[----:B------:R-:W-:Y:S02]  /*f960*/  ULDC UR4, c[0x0][0xac8] ;  /* 0x0002b20000047ab9 */ /* 0x000fe40000000800 */
[----:B------:R-:W-:Y:S02]  /*f970*/  ISETP.GE.AND P3, PT, R213, UR4, PT ;  /* 0x00000004d5007c0c */ /* 0x000fe4000bf66270 */
[----:B------:R-:W-:Y:S02]  /*f980*/  ISETP.GE.AND P4, PT, R93, UR4, PT ;  /* 0x000000045d007c0c */ /* 0x000fe4000bf86270 */
[----:B------:R-:W-:-:S09]  /*f990*/  ISETP.GE.AND P5, PT, R91, UR4, PT ;  /* 0x000000045b007c0c */ /* 0x000fd2000bfa6270 */
[-C--:B0-----:R-:W-:Y:S02]  /*f9a0*/  @!P3 LEA R4, P0, R213, R72.reuse, 0x1 ;  /* 0x00000048d504b211 */ /* 0x081fe400078008ff */
[-C--:B------:R-:W-:Y:S02]  /*f9b0*/  @!P4 LEA R6, P1, R93, R72.reuse, 0x1 ;  /* 0x000000485d06c211 */ /* 0x080fe400078208ff */
[----:B------:R-:W-:Y:S02]  /*f9c0*/  @!P5 LEA R8, P2, R91, R72, 0x1 ;  /* 0x000000485b08d211 */ /* 0x000fe400078408ff */
[-C--:B---3--:R-:W-:Y:S02]  /*f9d0*/  @!P3 LEA.HI.X R5, R213, R86.reuse, R95, 0x1, P0 ;  /* 0x00000056d505b211 */ /* 0x088fe400000f0c5f */
        /* <DEDUP_REMOVED lines=11> */
.L_x_9799:
[----:B------:R-:W3:Y:S01]  /*fa90*/  LDL.LU R6, [R1+0x24] ;  /* 0x0000240001067983 */ /* 0x000ee20000300800 */
[----:B------:R-:W-:Y:S01]  /*faa0*/  ULDC.64 UR4, c[0x0][0xc00] ;  /* 0x0003000000047ab9 */ /* 0x000fe20000000a00 */
[----:B------:R-:W-:Y:S01]  /*fab0*/  MOV R0, RZ ;  /* 0x000000ff00007202 */ /* 0x000fe20000000f00 */
        /* <DEDUP_REMOVED lines=9> */
[----:B------:R-:W-:-:S13]  /*fb50*/  ISETP.NE.AND.EX P1, PT, RZ, UR5, PT, P1 ;  /* 0x00000005ff007c0c */ /* 0x000fda000bf25310 */
[----:B------:R-:W-:Y:S01]  /*fb60*/  @P1 IADD3 R6, P2, R6, UR4, RZ ;  /* 0x0000000406061c10 */ /* 0x000fe2000ff5e0ff */
[----:B------:R-:W-:Y:S02]  /*fb70*/  ULDC UR4, c[0x0][0xa88] ;  /* 0x0002a20000047ab9 */ /* 0x000fe40000000800 */
[----:B------:R-:W-:Y:S01]  /*fb80*/  IMAD.U32 R8, RZ, RZ, UR4 ;  /* 0x00000004ff087e24 */ /* 0x000fe2000f8e00ff */
[----:B------:R-:W-:-:S05]  /*fb90*/  @P1 IADD3.X R7, R3, UR5, RZ, P2, !PT ;  /* 0x0000000503071c10 */ /* 0x000fca00097fe4ff */
[----:B------:R2:W5:Y:S01]  /*fba0*/  @P1 LDG.E R8, desc[UR40][R6.64] ;  /* 0x0000002806081981 */ /* 0x000562000c1e1900 */
[----:B----4-:R-:W-:Y:S01]  /*fbb0*/  ISETP.NE.AND P2, PT, R21, 0x1, PT ;  /* 0x000000011500780c */ /* 0x010fe20003f45270 */
[----:B------:R-:W3:-:S12]  /*fbc0*/  S2R R28, SR_TID.X ;  /* 0x00000000001c7919 */ /* 0x000ed80000002100 */
[----:B------:R-:W4:Y:S08]  /*fbd0*/  @P2 LDC R20, c[0x0][0xbec] ;  /* 0x0002fb00ff142b82 */ /* 0x000f300000000800 */
[----:B------:R-:W0:Y:S01]  /*fbe0*/  @P2 LDC R25, c[0x0][0xbf0] ;  /* 0x0002fc00ff192b82 */ /* 0x000e220000000800 */
[----:B---3--:R-:W-:-:S05]  /*fbf0*/  VIADD R28, R28, 0xffffff80 ;  /* 0xffffff801c1c7836 */ /* 0x008fca0000000000 */
[----:B------:R-:W-:Y:S01]  /*fc00*/  ISETP.GE.AND P3, PT, R28, 0x80, PT ;  /* 0x000000801c00780c */ /* 0x000fe20003f66270 */
[----:B--2---:R-:W-:-:S12]  /*fc10*/  @P1 BRA `(.L_x_9808) ;  /* 0x0000000000101947 */ /* 0x004fd80003800000 */
[----:B------:R-:W-:Y:S05]  /*fc20*/  @!P0 BRA `(.L_x_9808) ;  /* 0x00000000000c8947 */ /* 0x000fea0003800000 */
[----:B------:R-:W2:Y:S04]  /*fc30*/  LDG.E R3, desc[UR40][R4.64] ;  /* 0x0000002804037981 */ /* 0x000ea8000c1e1900 */
[----:B-----5:R-:W2:Y:S02]  /*fc40*/  LDG.E R8, desc[UR40][R4.64+0x4] ;  /* 0x0000042804087981 */ /* 0x020ea4000c1e1900 */
[----:B--2---:R-:W-:-:S07]  /*fc50*/  IMAD.IADD R8, R8, 0x1, -R3 ;  /* 0x0000000108087824 */ /* 0x004fce00078e0a03 */
.L_x_9808:
        /* <DEDUP_REMOVED lines=19> */
[----:B------:R-:W-:Y:S01]  /*fd90*/  IMAD.MOV.U32 R4, RZ, RZ, R0 ;  /* 0x000000ffff047224 */ /* 0x000fe200078e0000 */
[----:B------:R-:W-:Y:S01]  /*fda0*/  MOV R3, R9 ;  /* 0x0000000900037202 */ /* 0x000fe20000000f00 */
[----:B------:R-:W-:Y:S02]  /*fdb0*/  IMAD R7, R10, UR4, RZ ;  /* 0x000000040a077c24 */ /* 0x000fe4000f8e02ff */
[----:B------:R-:W-:Y:S02]  /*fdc0*/  IMAD.MOV.U32 R5, RZ, RZ, R11 ;  /* 0x000000ffff057224 */ /* 0x000fe400078e000b */
[C---:B------:R-:W-:Y:S02]  /*fdd0*/  IMAD R7, R27.reuse, UR5, R7 ;  /* 0x000000051b077c24 */ /* 0x040fe4000f8e0207 */
[----:B------:R-:W-:Y:S01]  /*fde0*/  IMAD.WIDE.U32 R4, R27, UR4, R4 ;  /* 0x000000041b047c25 */ /* 0x000fe2000f8e0004 */
[----:B------:R-:W-:-:S02]  /*fdf0*/  ULDC.64 UR4, c[0x0][0xb98] ;  /* 0x0002e60000047ab9 */ /* 0x000fc40000000a00 */
[----:B------:R-:W0:Y:S01]  /*fe00*/  @P0 LDC R6, c[0x0][0xbec] ;  /* 0x0002fb00ff060b82 */ /* 0x000e220000000800 */
[----:B------:R-:W-:Y:S02]  /*fe10*/  IMAD.IADD R5, R5, 0x1, R7 ;  /* 0x0000000105057824 */ /* 0x000fe400078e0207 */
[----:B------:R-:W-:-:S05]  /*fe20*/  IMAD.WIDE.U32 R4, R13, UR4, R4 ;  /* 0x000000040d047c25 */ /* 0x000fca000f8e0004 */
[----:B------:R-:W2:Y:S01]  /*fe30*/  @P0 LDC R15, c[0x0][0xbf0] ;  /* 0x0002fc00ff0f0b82 */ /* 0x000ea20000000800 */
        /* <DEDUP_REMOVED lines=20> */
.L_x_9810:
[----:B------:R-:W-:Y:S05]  /*ff80*/  BSYNC B1 ;  /* 0x0000000000017941 */ /* 0x000fea0003800000 */
.L_x_9809:
[--C-:B0-----:R-:W-:Y:S01]  /*ff90*/  SHF.R.S32.HI R6, RZ, 0x1f, R28.reuse ;  /* 0x0000001fff067819 */ /* 0x101fe2000001141c */
[----:B------:R-:W-:Y:S01]  /*ffa0*/  ULDC.64 UR4, c[0x0][0xaa0] ;  /* 0x0002a80000047ab9 */ /* 0x000fe20000000a00 */
[----:B------:R-:W-:Y:S01]  /*ffb0*/  SHF.R.S32.HI R26, RZ, 0x1f, R28 ;  /* 0x0000001fff1a7819 */ /* 0x000fe2000001141c */
[----:B------:R-:W-:Y:S01]  /*ffc0*/  IMAD R3, R11, UR4, RZ ;  /* 0x000000040b037c24 */ /* 0x000fe2000f8e02ff */
[-C--:B------:R-:W-:Y:S01]  /*ffd0*/  LEA.HI R6, R6, R28.reuse, RZ, 0x3 ;  /* 0x0000001c06067211 */ /* 0x080fe200078f18ff */
[----:B------:R-:W-:Y:S01]  /*ffe0*/  IMAD.WIDE.U32 R4, R0, UR4, RZ ;  /* 0x0000000400047c25 */ /* 0x000fe2000f8e00ff */
[----:B------:R-:W-:Y:S02]  /*fff0*/  LEA.HI R26, R26, R28, RZ, 0x3 ;  /* 0x0000001c1a1a7211 */ /* 0x000fe400078f18ff */
[----:B------:R-:W-:Y:S01]  /*10000*/  LOP3.LUT R6, R6, 0xfffffff8, RZ, 0xc0, !PT ;  /* 0xfffffff806067812 */ /* 0x000fe200078ec0ff */
[----:B------:R-:W-:Y:S01]  /*10010*/  IMAD R3, R0, UR5, R3 ;  /* 0x0000000500037c24 */ /* 0x000fe2000f8e0203 */
[----:B------:R-:W-:Y:S01]  /*10020*/  SHF.R.S32.HI R26, RZ, 0x3, R26 ;  /* 0x00000003ff1a7819 */ /* 0x000fe2000001141a */
[----:B------:R-:W-:-:S02]  /*10030*/  ULDC.64 UR4, c[0x0][0xae8] ;  /* 0x0002ba0000047ab9 */ /* 0x000fc40000000a00 */
[----:B------:R-:W-:Y:S02]  /*10040*/  IMAD.IADD R6, R28, 0x1, -R6 ;  /* 0x000000011c067824 */ /* 0x000fe400078e0a06 */
[----:B------:R-:W-:Y:S02]  /*10050*/  IMAD.IADD R5, R5, 0x1, R3 ;  /* 0x0000000105057824 */ /* 0x000fe400078e0203 */
[----:B------:R-:W-:Y:S02]  /*10060*/  IMAD R0, R6, 0x20, R26 ;  /* 0x0000002006007824 */ /* 0x000fe400078e021a */
[----:B------:R-:W-:Y:S02]  /*10070*/  IMAD R6, R10, UR4, RZ ;  /* 0x000000040a067c24 */ /* 0x000fe4000f8e02ff */
[----:B------:R-:W-:Y:S02]  /*10080*/  IMAD R9, R24, 0x80, R0 ;  /* 0x0000008018097824 */ /* 0x000fe400078e0200 */
[----:B------:R-:W-:-:S02]  /*10090*/  IMAD R7, R27, UR5, R6 ;  /* 0x000000051b077c24 */ /* 0x000fc4000f8e0206 */
[----:B------:R-:W-:Y:S01]  /*100a0*/  IMAD.WIDE.U32 R4, R27, UR4, R4 ;  /* 0x000000041b047c25 */ /* 0x000fe2000f8e0004 */
[----:B------:R-:W-:-:S03]  /*100b0*/  ULDC.64 UR4, c[0x0][0xaf0] ;  /* 0x0002bc0000047ab9 */ /* 0x000fc60000000a00 */
[----:B------:R-:W-:Y:S01]  /*100c0*/  @P2 IMAD.HI.U32 R0, R9, R20, RZ ;  /* 0x0000001409002227 */ /* 0x000fe200078e00ff */
[----:B------:R-:W-:-:S03]  /*100d0*/  IADD3 R5, R5, R7, RZ ;  /* 0x0000000705057210 */ /* 0x000fc60007ffe0ff */
        /* <DEDUP_REMOVED lines=27> */
.L_x_9989:
[----:B------:R-:W-:Y:S01]  /*10290*/  IMAD R8, R8, R21, RZ ;  /* 0x0000001508087224 */ /* 0x000fe200078e02ff */
[----:B------:R-:W-:Y:S01]  /*102a0*/  BSSY B1, `(.L_x_9812) ;  /* 0x000001f000017945 */ /* 0x000fe20003800000 */
[----:B------:R-:W-:-:S05]  /*102b0*/  IMAD R7, R24, 0x80, R26 ;  /* 0x0000008018077824 */ /* 0x000fca00078e021a */
[----:B------:R-:W-:-:S13]  /*102c0*/  ISETP.GE.AND P0, PT, R7, R8, PT ;  /* 0x000000080700720c */ /* 0x000fda0003f06270 */
[----:B------:R-:W-:Y:S05]  /*102d0*/  @P0 BRA `(.L_x_9813) ;  /* 0x00000000006c0947 */ /* 0x000fea0003800000 */
[----:B------:R-:W-:Y:S01]  /*102e0*/  ULDC UR4, c[0x0][0xac8] ;  /* 0x0002b20000047ab9 */ /* 0x000fe20000000800 */
[C---:B------:R-:W-:Y:S01]  /*102f0*/  IADD3 R15, R213.reuse, 0x40, RZ ;  /* 0x00000040d50f7810 */ /* 0x040fe20007ffe0ff */
[C---:B------:R-:W-:Y:S01]  /*10300*/  VIADD R9, R213.reuse, 0x80 ;  /* 0x00000080d5097836 */ /* 0x040fe20000000000 */
[C---:B------:R-:W-:Y:S01]  /*10310*/  ISETP.GE.AND P3, PT, R213.reuse, UR4, PT ;  /* 0x00000004d5007c0c */ /* 0x040fe2000bf66270 */
[----:B------:R-:W-:Y:S01]  /*10320*/  VIADD R5, R213, 0xc0 ;  /* 0x000000c0d5057836 */ /* 0x000fe20000000000 */
[----:B------:R-:W-:Y:S01]  /*10330*/  ISETP.GE.AND P2, PT, R15, UR4, PT ;  /* 0x000000040f007c0c */ /* 0x000fe2000bf46270 */
[----:B------:R-:W-:Y:S01]  /*10340*/  VIADD R25, R213, 0x40 ;  /* 0x00000040d5197836 */ /* 0x000fe20000000000 */
[----:B------:R-:W-:Y:S01]  /*10350*/  ISETP.GE.AND P1, PT, R9, UR4, PT ;  /* 0x0000000409007c0c */ /* 0x000fe2000bf26270 */
[----:B------:R-:W-:Y:S01]  /*10360*/  VIADD R24, R213, 0x80 ;  /* 0x00000080d5187836 */ /* 0x000fe20000000000 */
[----:B------:R-:W-:Y:S02]  /*10370*/  ISETP.GE.AND P0, PT, R5, UR4, PT ;  /* 0x0000000405007c0c */ /* 0x000fe4000bf06270 */
[----:B------:R-:W-:-:S02]  /*10380*/  SHF.R.S32.HI R6, RZ, 0x1f, R213 ;  /* 0x0000001fff067819 */ /* 0x000fc400000114d5 */
[----:B------:R-:W-:Y:S02]  /*10390*/  SHF.R.S32.HI R25, RZ, 0x1f, R25 ;  /* 0x0000001fff197819 */ /* 0x000fe40000011419 */
[----:B------:R-:W-:Y:S02]  /*103a0*/  SHF.R.S32.HI R24, RZ, 0x1f, R24 ;  /* 0x0000001fff187819 */ /* 0x000fe40000011418 */
[-C--:B---3--:R-:W-:Y:S02]  /*103b0*/  @!P3 LEA R10, P5, R213, R14.reuse, 0x1 ;  /* 0x0000000ed50ab211 */ /* 0x088fe400078a08ff */
[----:B------:R-:W-:Y:S02]  /*103c0*/  @!P2 LEA R12, P4, R15, R14, 0x1 ;  /* 0x0000000e0f0ca211 */ /* 0x000fe400078808ff */
[C---:B--2---:R-:W-:Y:S01]  /*103d0*/  @!P3 LEA.HI.X R11, R213.reuse, R0, R6, 0x1, P5 ;  /* 0x00000000d50bb211 */ /* 0x044fe200028f0c06 */
[----:B------:R-:W-:Y:S01]  /*103e0*/  VIADD R6, R213, 0xc0 ;  /* 0x000000c0d5067836 */ /* 0x000fe20000000000 */
[----:B------:R-:W-:-:S02]  /*103f0*/  @!P1 LEA R20, P5, R9, R14, 0x1 ;  /* 0x0000000e09149211 */ /* 0x000fc400078a08ff */
[----:B------:R-:W-:Y:S01]  /*10400*/  @!P2 LEA.HI.X R13, R15, R0, R25, 0x1, P4 ;  /* 0x000000000f0da211 */ /* 0x000fe200020f0c19 */
[----:B------:R4:W-:Y:S01]  /*10410*/  @!P3 ST.E.128 desc[UR40][R10.64], RZ ;  /* 0x000000ff0a00b985 */ /* 0x0009e2000c101d28 */
[----:B------:R-:W-:Y:S02]  /*10420*/  SHF.R.S32.HI R6, RZ, 0x1f, R6 ;  /* 0x0000001fff067819 */ /* 0x000fe40000011406 */
[----:B------:R-:W-:Y:S01]  /*10430*/  @!P0 LEA R14, P4, R5, R14, 0x1 ;  /* 0x0000000e050e8211 */ /* 0x000fe200078808ff */
[----:B------:R4:W-:Y:S01]  /*10440*/  @!P2 ST.E.128 desc[UR40][R12.64], RZ ;  /* 0x000000ff0c00a985 */ /* 0x0009e2000c101d28 */
[-C--:B------:R-:W-:Y:S02]  /*10450*/  @!P1 LEA.HI.X R21, R9, R0.reuse, R24, 0x1, P5 ;  /* 0x0000000009159211 */ /* 0x080fe400028f0c18 */
[----:B------:R-:W-:-:S03]  /*10460*/  @!P0 LEA.HI.X R15, R5, R0, R6, 0x1, P4 ;  /* 0x00000000050f8211 */ /* 0x000fc600020f0c06 */
[----:B------:R4:W-:Y:S04]  /*10470*/  @!P1 ST.E.128 desc[UR40][R20.64], RZ ;  /* 0x000000ff14009985 */ /* 0x0009e8000c101d28 */
[----:B------:R4:W-:Y:S02]  /*10480*/  @!P0 ST.E.128 desc[UR40][R14.64], RZ ;  /* 0x000000ff0e008985 */ /* 0x0009e4000c101d28 */
.L_x_9813:
[----:B------:R-:W-:Y:S05]  /*10490*/  BSYNC B1 ;  /* 0x0000000000017941 */ /* 0x000fea0003800000 */
.L_x_9812:
[----:B------:R-:W-:-:S03]  /*104a0*/  UMOV UR4, 0xffffffff ;  /* 0xffffffff00047882 */ /* 0x000fc60000000000 */
[----:B------:R-:W-:Y:S05]  /*104b0*/  BRA.DIV UR4, `(.L_x_9814) ;  /* 0x0000007e04547947 */ /* 0x000fea000b800000 */
[----:B--2---:R2:W0:Y:S04]  /*104c0*/  SHFL.IDX PT, R0, R4, 0x1, 0x181f ;  /* 0x00381f0004007f89 */ /* 0x00442800000e0000 */
[----:B---34-:R2:W3:Y:S02]  /*104d0*/  SHFL.IDX PT, R14, R3, 0x1, 0x181f ;  /* 0x00381f00030e7f89 */ /* 0x0184e400000e0000 */
.L_x_9993:
[----:B------:R-:W-:Y:S01]  /*104e0*/  IADD3 R5, R7, 0x20, RZ ;  /* 0x0000002007057810 */ /* 0x000fe20007ffe0ff */
[----:B------:R-:W-:Y:S03]  /*104f0*/  BSSY B1, `(.L_x_9815) ;  /* 0x000001e000017945 */ /* 0x000fe60003800000 */
[----:B------:R-:W-:-:S13]  /*10500*/  ISETP.GE.AND P0, PT, R5, R8, PT ;  /* 0x000000080500720c */ /* 0x000fda0003f06270 */
[----:B------:R-:W-:Y:S05]  /*10510*/  @P0 BRA `(.L_x_9816) ;  /* 0x00000000006c0947 */ /* 0x000fea0003800000 */
[----:B------:R-:W-:Y:S01]  /*10520*/  ULDC UR4, c[0x0][0xac8] ;  /* 0x0002b20000047ab9 */ /* 0x000fe20000000800 */
[C---:B------:R-:W-:Y:S01]  /*10530*/  VIADD R15, R213.reuse, 0x40 ;  /* 0x00000040d50f7836 */ /* 0x040fe20000000000 */
[C---:B------:R-:W-:Y:S01]  /*10540*/  ISETP.GE.AND P3, PT, R213.reuse, UR4, PT ;  /* 0x00000004d5007c0c */ /* 0x040fe2000bf66270 */
[C---:B------:R-:W-:Y:S01]  /*10550*/  VIADD R24, R213.reuse, 0x80 ;  /* 0x00000080d5187836 */ /* 0x040fe20000000000 */
[----:B------:R-:W-:Y:S01]  /*10560*/  SHF.R.S32.HI R9, RZ, 0x1f, R213 ;  /* 0x0000001fff097819 */ /* 0x000fe200000114d5 */
[----:B------:R-:W-:Y:S01]  /*10570*/  VIADD R6, R213, 0xc0 ;  /* 0x000000c0d5067836 */ /* 0x000fe20000000000 */
[----:B------:R-:W-:Y:S01]  /*10580*/  ISETP.GE.AND P2, PT, R15, UR4, PT ;  /* 0x000000040f007c0c */ /* 0x000fe2000bf46270 */
[----:B------:R-:W-:Y:S01]  /*10590*/  VIADD R26, R213, 0x40 ;  /* 0x00000040d51a7836 */ /* 0x000fe20000000000 */
[----:B------:R-:W-:Y:S02]  /*105a0*/  ISETP.GE.AND P1, PT, R24, UR4, PT ;  /* 0x0000000418007c0c */ /* 0x000fe4000bf26270 */
[----:B------:R-:W-:-:S02]  /*105b0*/  ISETP.GE.AND P0, PT, R6, UR4, PT ;  /* 0x0000000406007c0c */ /* 0x000fc4000bf06270 */
[----:B------:R-:W-:Y:S02]  /*105c0*/  SHF.R.S32.HI R26, RZ, 0x1f, R26 ;  /* 0x0000001fff1a7819 */ /* 0x000fe4000001141a */
[C---:B------:R-:W-:Y:S02]  /*105d0*/  IADD3 R25, R213.reuse, 0x80, RZ ;  /* 0x00000080d5197810 */ /* 0x040fe40007ffe0ff */
[C---:B---3--:R-:W-:Y:S02]  /*105e0*/  @!P3 LEA R10, P5, R213.reuse, R14, 0x1 ;  /* 0x0000000ed50ab211 */ /* 0x048fe400078a08ff */
[----:B------:R-:W-:Y:S02]  /*105f0*/  SHF.R.S32.HI R25, RZ, 0x1f, R25 ;  /* 0x0000001fff197819 */ /* 0x000fe40000011419 */
[C---:B0-----:R-:W-:Y:S01]  /*10600*/  @!P3 LEA.HI.X R11, R213.reuse, R0, R9, 0x1, P5 ;  /* 0x00000000d50bb211 */ /* 0x041fe200028f0c09 */
[----:B------:R-:W-:Y:S01]  /*10610*/  VIADD R9, R213, 0xc0 ;  /* 0x000000c0d5097836 */ /* 0x000fe20000000000 */
[----:B------:R-:W-:-:S02]  /*10620*/  @!P2 LEA R12, P4, R15, R14, 0x1 ;  /* 0x0000000e0f0ca211 */ /* 0x000fc400078808ff */
[----:B------:R-:W-:Y:S01]  /*10630*/  @!P1 LEA R20, P5, R24, R14, 0x1 ;  /* 0x0000000e18149211 */ /* 0x000fe200078a08ff */
[----:B------:R4:W-:Y:S01]  /*10640*/  @!P3 ST.E.128 desc[UR40][R10.64], RZ ;  /* 0x000000ff0a00b985 */ /* 0x0009e2000c101d28 */
[----:B------:R-:W-:Y:S02]  /*10650*/  @!P2 LEA.HI.X R13, R15, R0, R26, 0x1, P4 ;  /* 0x000000000f0da211 */ /* 0x000fe400020f0c1a */
[----:B------:R-:W-:Y:S02]  /*10660*/  SHF.R.S32.HI R9, RZ, 0x1f, R9 ;  /* 0x0000001fff097819 */ /* 0x000fe40000011409 */
[----:B------:R-:W-:Y:S01]  /*10670*/  @!P0 LEA R14, P4, R6, R14, 0x1 ;  /* 0x0000000e060e8211 */ /* 0x000fe200078808ff */
[----:B------:R4:W-:Y:S01]  /*10680*/  @!P2 ST.E.128 desc[UR40][R12.64], RZ ;  /* 0x000000ff0c00a985 */ /* 0x0009e2000c101d28 */
[-C--:B------:R-:W-:Y:S02]  /*10690*/  @!P1 LEA.HI.X R21, R24, R0.reuse, R25, 0x1, P5 ;  /* 0x0000000018159211 */ /* 0x080fe400028f0c19 */
[----:B------:R-:W-:-:S03]  /*106a0*/  @!P0 LEA.HI.X R15, R6, R0, R9, 0x1, P4 ;  /* 0x00000000060f8211 */ /* 0x000fc600020f0c09 */
[----:B------:R4:W-:Y:S04]  /*106b0*/  @!P1 ST.E.128 desc[UR40][R20.64], RZ ;  /* 0x000000ff14009985 */ /* 0x0009e8000c101d28 */
[----:B------:R4:W-:Y:S02]  /*106c0*/  @!P0 ST.E.128 desc[UR40][R14.64], RZ ;  /* 0x000000ff0e008985 */ /* 0x0009e4000c101d28 */
.L_x_9816:
[----:B------:R-:W-:Y:S05]  /*106d0*/  BSYNC B1 ;  /* 0x0000000000017941 */ /* 0x000fea0003800000 */
.L_x_9815:
[----:B------:R-:W-:-:S03]  /*106e0*/  UMOV UR4, 0xffffffff ;  /* 0xffffffff00047882 */ /* 0x000fc60000000000 */
[----:B------:R-:W-:Y:S05]  /*106f0*/  BRA.DIV UR4, `(.L_x_9817) ;  /* 0x0000007e040c7947 */ /* 0x000fea000b800000 */
[----:B0-----:R0:W0:Y:S04]  /*10700*/  SHFL.IDX PT, R0, R4, 0x2, 0x181f ;  /* 0x00581f0004007f89 */ /* 0x00102800000e0000 */
[----:B---34-:R3:W4:Y:S02]  /*10710*/  SHFL.IDX PT, R14, R3, 0x2, 0x181f ;  /* 0x00581f00030e7f89 */ /* 0x01872400000e0000 */
.L_x_9997:
[----:B------:R-:W-:Y:S01]  /*10720*/  VIADD R5, R7, 0x40 ;  /* 0x0000004007057836 */ /* 0x000fe20000000000 */
[----:B------:R-:W-:Y:S04]  /*10730*/  BSSY B1, `(.L_x_9818) ;  /* 0x000001e000017945 */ /* 0x000fe80003800000 */
        /* <DEDUP_REMOVED lines=12> */
[C---:B------:R-:W-:Y:S02]  /*10800*/  IADD3 R26, R213.reuse, 0x40, RZ ;  /* 0x00000040d51a7810 */ /* 0x040fe40007ffe0ff */
[----:B------:R-:W-:Y:S02]  /*10810*/  SHF.R.S32.HI R25, RZ, 0x1f, R25 ;  /* 0x0000001fff197819 */ /* 0x000fe40000011419 */
[C---:B----4-:R-:W-:Y:S02]  /*10820*/  @!P3 LEA R10, P5, R213.reuse, R14, 0x1 ;  /* 0x0000000ed50ab211 */ /* 0x050fe400078a08ff */
        /* <DEDUP_REMOVED lines=14> */
.L_x_9819:
[----:B------:R-:W-:Y:S05]  /*10910*/  BSYNC B1 ;  /* 0x0000000000017941 */ /* 0x000fea0003800000 */
.L_x_9818:
[----:B------:R-:W-:-:S03]  /*10920*/  UMOV UR4, 0xffffffff ;  /* 0xffffffff00047882 */ /* 0x000fc60000000000 */
[----:B------:R-:W-:Y:S05]  /*10930*/  BRA.DIV UR4, `(.L_x_9820) ;  /* 0x0000007a04c47947 */ /* 0x000fea000b800000 */
[----:B0-----:R0:W0:Y:S04]  /*10940*/  SHFL.IDX PT, R0, R4, 0x3, 0x181f ;  /* 0x00781f0004007f89 */ /* 0x00102800000e0000 */
[----:B----4-:R4:W0:Y:S02]  /*10950*/  SHFL.IDX PT, R14, R3, 0x3, 0x181f ;  /* 0x00781f00030e7f89 */ /* 0x01082400000e0000 */
.L_x_10001:
[----:B--234-:R-:W-:-:S05]  /*10960*/  VIADD R3, R7, 0x60 ;  /* 0x0000006007037836 */ /* 0x01cfca0000000000 */
[----:B------:R-:W-:-:S13]  /*10970*/  ISETP.GE.AND P0, PT, R3, R8, PT ;  /* 0x000000080300720c */ /* 0x000fda0003f06270 */
[----:B------:R-:W-:Y:S05]  /*10980*/  @P0 BRA `(.L_x_9807) ;  /* 0x00000000006c0947 */ /* 0x000fea0003800000 */
[C---:B------:R-:W-:Y:S01]  /*10990*/  VIADD R15, R213.reuse, 0x40 ;  /* 0x00000040d50f7836 */ /* 0x040fe20000000000 */
[----:B------:R-:W-:Y:S01]  /*109a0*/  ULDC UR4, c[0x0][0xac8] ;  /* 0x0002b20000047ab9 */ /* 0x000fe20000000800 */
[C---:B------:R-:W-:Y:S01]  /*109b0*/  VIADD R12, R213.reuse, 0x80 ;  /* 0x00000080d50c7836 */ /* 0x040fe20000000000 */
[C---:B------:R-:W-:Y:S01]  /*109c0*/  ISETP.GE.AND P3, PT, R213.reuse, UR4, PT ;  /* 0x00000004d5007c0c */ /* 0x040fe2000bf66270 */
[----:B------:R-:W-:Y:S01]  /*109d0*/  VIADD R10, R213, 0xc0 ;  /* 0x000000c0d50a7836 */ /* 0x000fe20000000000 */
[----:B------:R-:W-:Y:S01]  /*109e0*/  ISETP.GE.AND P2, PT, R15, UR4, PT ;  /* 0x000000040f007c0c */ /* 0x000fe2000bf46270 */
[C---:B------:R-:W-:Y:S01]  /*109f0*/  VIADD R20, R213.reuse, 0x40 ;  /* 0x00000040d5147836 */ /* 0x040fe20000000000 */
[----:B------:R-:W-:Y:S01]  /*10a00*/  ISETP.GE.AND P1, PT, R12, UR4, PT ;  /* 0x000000040c007c0c */ /* 0x000fe2000bf26270 */
[----:B------:R-:W-:Y:S01]  /*10a10*/  VIADD R13, R213, 0x80 ;  /* 0x00000080d50d7836 */ /* 0x000fe20000000000 */
[----:B------:R-:W-:Y:S02]  /*10a20*/  ISETP.GE.AND P0, PT, R10, UR4, PT ;  /* 0x000000040a007c0c */ /* 0x000fe4000bf06270 */
[----:B------:R-:W-:-:S02]  /*10a30*/  SHF.R.S32.HI R9, RZ, 0x1f, R213 ;  /* 0x0000001fff097819 */ /* 0x000fc400000114d5 */
[----:B------:R-:W-:Y:S02]  /*10a40*/  SHF.R.S32.HI R20, RZ, 0x1f, R20 ;  /* 0x0000001fff147819 */ /* 0x000fe40000011414 */
[C---:B------:R-:W-:Y:S02]  /*10a50*/  IADD3 R11, R213.reuse, 0xc0, RZ ;  /* 0x000000c0d50b7810 */ /* 0x040fe40007ffe0ff */
[-C--:B0-----:R-:W-:Y:S02]  /*10a60*/  @!P3 LEA R4, P5, R213, R14.reuse, 0x1 ;  /* 0x0000000ed504b211 */ /* 0x081fe400078a08ff */
[----:B------:R-:W-:Y:S02]  /*10a70*/  @!P2 LEA R6, P4, R15, R14, 0x1 ;  /* 0x0000000e0f06a211 */ /* 0x000fe400078808ff */
[----:B------:R-:W-:Y:S02]  /*10a80*/  @!P3 LEA.HI.X R5, R213, R0, R9, 0x1, P5 ;  /* 0x00000000d505b211 */ /* 0x000fe400028f0c09 */
[----:B------:R-:W-:-:S02]  /*10a90*/  @!P1 LEA R8, P5, R12, R14, 0x1 ;  /* 0x0000000e0c089211 */ /* 0x000fc400078a08ff */
[----:B------:R-:W-:Y:S01]  /*10aa0*/  SHF.R.S32.HI R13, RZ, 0x1f, R13 ;  /* 0x0000001fff0d7819 */ /* 0x000fe2000001140d */
        /* <DEDUP_REMOVED lines=9> */
.L_x_9807:
[----:B------:R-:W-:Y:S05]  /*10b40*/  BSYNC B0 ;  /* 0x0000000000007941 */ /* 0x000fea0003800000 */
.L_x_9798:
[----:B------:R-:W-:Y:S02]  /*10b50*/  ULDC UR4, c[0x0][0xc3c] ;  /* 0x00030f0000047ab9 */ /* 0x000fe40000000800 */
[----:B------:R-:W-:-:S13]  /*10b60*/  ISETP.GE.AND P0, PT, R75, UR4, PT ;  /* 0x000000044b007c0c */ /* 0x000fda000bf06270 */
[----:B------:R-:W-:Y:S05]  /*10b70*/  @!P0 BRA `(.L_x_9821) ;  /* 0xffffff0400648947 */ /* 0x000fea000383ffff */
[----:B------:R-:W-:Y:S05]  /*10b80*/  BRA `(.L_x_9678) ;  /* 0x0000006400c07947 */ /* 0x000fea0003800000 */
.L_x_9676:
[----:B------:R-:W-:-:S08]  /*10b90*/  NOP ;  /* 0x0000000000007918 */ /* 0x000fd00000000000 */
[----:B--2---:R-:W0:-:S00]  /*10ba0*/  USETMAXREG.DEALLOC.CTAPOOL 0x28 ;  /* 0x00000028000079c8 */ /* 0x004e0000080e0500 */
        /* <DEDUP_REMOVED lines=14> */
.L_x_9822:
        /* <DEDUP_REMOVED lines=41> */
.L_x_9828:
[----:B------:R-:W-:Y:S01]  /*10f20*/  UIADD3 UR4, UR4, 0x1f, URZ ;  /* 0x0000001f04047890 */ /* 0x000fe2000fffe03f */
[----:B------:R-:W-:-:S05]  /*10f30*/  MOV R19, UR7 ;  /* 0x0000000700137c02 */ /* 0x000fca0008000f00 */
        /* <DEDUP_REMOVED lines=10> */
.L_x_9827:
[----:B------:R-:W-:Y:S05]  /*10fe0*/  BSYNC B0 ;  /* 0x0000000000007941 */ /* 0x000fea0003800000 */
.L_x_9826:
        /* <DEDUP_REMOVED lines=21> */
.L_x_9824:
        /* <DEDUP_REMOVED lines=15> */
.L_x_9829:
        /* <DEDUP_REMOVED lines=24> */
[----:B------:R-:W-:Y:S01]  /*113b0*/  MOV R18, R2 ;  /* 0x0000000200127202 */ /* 0x000fe20000000f00 */
[----:B------:R-:W-:-:S04]  /*113c0*/  IMAD.MOV R17, RZ, RZ, -R2 ;  /* 0x000000ffff117224 */ /* 0x000fc800078e0a02 */
[----:B------:R-:W-:Y:S01]  /*113d0*/  IMAD R17, R4, R17, R9 ;  /* 0x0000001104117224 */ /* 0x000fe200078e0209 */
[----:B------:R-:W-:Y:S06]  /*113e0*/  BRA `(.L_x_9830) ;  /* 0x00000000000c7947 */ /* 0x000fec0003800000 */
.L_x_9825:
[----:B------:R-:W-:Y:S02]  /*113f0*/  IMAD.MOV.U32 R17, RZ, RZ, RZ ;  /* 0x000000ffff117224 */ /* 0x000fe400078e00ff */
[----:B------:R-:W-:Y:S02]  /*11400*/  IMAD.U32 R16, RZ, RZ, UR6 ;  /* 0x00000006ff107e24 */ /* 0x000fe4000f8e00ff */
[----:B------:R-:W-:-:S07]  /*11410*/  IMAD.MOV.U32 R18, RZ, RZ, RZ ;  /* 0x000000ffff127224 */ /* 0x000fce00078e00ff */
.L_x_9830:
[----:B------:R-:W-:-:S13]  /*11420*/  ISETP.NE.AND P0, PT, R5, RZ, PT ;  /* 0x000000ff0500720c */ /* 0x000fda0003f05270 */
[----:B------:R-:W0:Y:S01]  /*11430*/  @!P0 S2R R3, SR_CgaCtaId ;  /* 0x0000000000038919 */ /* 0x000e220000008800 */
[----:B------:R-:W-:-:S04]  /*11440*/  @!P0 MOV R2, 0x400 ;  /* 0x0000040000028802 */ /* 0x000fc80000000f00 */
[----:B0-----:R-:W-:-:S05]  /*11450*/  @!P0 LEA R2, R3, R2, 0x18 ;  /* 0x0000000203028211 */ /* 0x001fca00078ec0ff */
[----:B------:R1:W-:Y:S01]  /*11460*/  @!P0 STS.128 [R2+0x228d0], R16 ;  /* 0x0228d01002008388 */ /* 0x0003e20000000c00 */
[----:B------:R-:W-:Y:S06]  /*11470*/  BAR.ARV 0x5, 0x180 ;  /* 0x0146000000007b1d */ /* 0x000fec0000002000 */
.L_x_9823:
[----:B------:R2:W-:Y:S01]  /*11480*/  STL [R1+0x28], RZ ;  /* 0x000028ff01007387 */ /* 0x0005e20000100800 */
[----:B------:R-:W-:Y:S01]  /*11490*/  ULDC UR4, c[0x0][0xc3c] ;  /* 0x00030f0000047ab9 */ /* 0x000fe20000000800 */
[----:B------:R-:W-:Y:S01]  /*114a0*/  IMAD.MOV.U32 R26, RZ, RZ, 0x1 ;  /* 0x00000001ff1a7424 */ /* 0x000fe200078e00ff */
[----:B0-----:R-:W-:Y:S01]  /*114b0*/  ISETP.GE.AND P0, PT, R19, UR4, PT ;  /* 0x0000000413007c0c */ /* 0x001fe2000bf06270 */
[----:B------:R-:W-:-:S12]  /*114c0*/  IMAD.MOV.U32 R25, RZ, RZ, RZ ;  /* 0x000000ffff197224 */ /* 0x000fd800078e00ff */
[----:B--2---:R-:W-:Y:S05]  /*114d0*/  @P0 BRA `(.L_x_9831) ;  /* 0x0000005800900947 */ /* 0x004fea0003800000 */
[----:B------:R-:W2:Y:S01]  /*114e0*/  LDL R4, [R1] ;  /* 0x0000000001047983 */ /* 0x000ea20000100800 */
[----:B------:R-:W0:Y:S01]  /*114f0*/  S2UR UR5, SR_CgaCtaId ;  /* 0x00000000000579c3 */ /* 0x000e220000008800 */
[C---:B-1----:R-:W-:Y:S01]  /*11500*/  SHF.L.U32 R2, R0.reuse, 0x3, RZ ;  /* 0x0000000300027819 */ /* 0x042fe200000006ff */
[----:B------:R-:W-:Y:S01]  /*11510*/  UMOV UR4, 0x400 ;  /* 0x0000040000047882 */ /* 0x000fe20000000000 */
[----:B------:R-:W-:Y:S01]  /*11520*/  LOP3.LUT R5, R0, 0x7f, RZ, 0xc0, !PT ;  /* 0x0000007f00057812 */ /* 0x000fe200078ec0ff */
[----:B------:R-:W-:Y:S01]  /*11530*/  BSSY B8, `(.L_x_9831) ;  /* 0x000059e000087945 */ /* 0x000fe20003800000 */
[C---:B------:R-:W-:Y:S01]  /*11540*/  LOP3.LUT R3, R2.reuse, 0x1f8, RZ, 0xc0, !PT ;  /* 0x000001f802037812 */ /* 0x040fe200078ec0ff */
[----:B------:R-:W-:Y:S01]  /*11550*/  IMAD.MOV.U32 R27, RZ, RZ, 0x1 ;  /* 0x00000001ff1b7424 */ /* 0x000fe200078e00ff */
[----:B------:R-:W-:Y:S01]  /*11560*/  LOP3.LUT R2, R2, 0x38, RZ, 0xc0, !PT ;  /* 0x0000003802027812 */ /* 0x000fe200078ec0ff */
[----:B------:R-:W-:Y:S01]  /*11570*/  IMAD.SHL.U32 R30, R5, 0x8, RZ ;  /* 0x00000008051e7824 */ /* 0x000fe200078e00ff */
[----:B------:R-:W-:Y:S01]  /*11580*/  LOP3.LUT R3, R3, 0x38, R0, 0x78, !PT ;  /* 0x0000003803037812 */ /* 0x000fe200078e7800 */
[----:B------:R-:W-:Y:S01]  /*11590*/  IMAD.SHL.U32 R0, R0, 0x10, RZ ;  /* 0x0000001000007824 */ /* 0x000fe200078e00ff */
[----:B------:R-:W-:Y:S01]  /*115a0*/  CS2R R24, SRZ ;  /* 0x0000000000187805 */ /* 0x000fe2000001ff00 */
[----:B------:R-:W-:Y:S01]  /*115b0*/  IMAD.MOV.U32 R26, RZ, RZ, 0x1 ;  /* 0x00000001ff1a7424 */ /* 0x000fe200078e00ff */
[----:B------:R-:W-:Y:S01]  /*115c0*/  LOP3.LUT R30, R3, 0x200, R30, 0xf8, !PT ;  /* 0x00000200031e7812 */ /* 0x000fe200078ef81e */
[----:B------:R-:W-:Y:S01]  /*115d0*/  ULDC.64 UR38, c[0x0][0x198] ;  /* 0x0000660000267ab9 */ /* 0x000fe20000000a00 */
[----:B------:R-:W-:Y:S01]  /*115e0*/  SHF.R.U32.HI R3, RZ, 0x3, R5 ;  /* 0x00000003ff037819 */ /* 0x000fe20000011605 */
[----:B------:R-:W-:-:S03]  /*115f0*/  ULDC UR36, c[0x0][0xc] ;  /* 0x0000030000247ab9 */ /* 0x000fc60000000800 */
[----:B------:R-:W-:Y:S02]  /*11600*/  LOP3.LUT R3, R3, 0x70, R0, 0xf8, !PT ;  /* 0x0000007003037812 */ /* 0x000fe400078ef800 */
[C---:B------:R-:W-:Y:S02]  /*11610*/  LOP3.LUT R0, R2.reuse, 0x40, RZ, 0xfc, !PT ;  /* 0x0000004002007812 */ /* 0x040fe400078efcff */
[C---:B------:R-:W-:Y:S01]  /*11620*/  LOP3.LUT R3, R2.reuse, 0x80, RZ, 0xfc, !PT ;  /* 0x0000008002037812 */ /* 0x040fe200078efcff */
[----:B0-----:R-:W-:Y:S01]  /*11630*/  ULEA UR4, UR5, UR4, 0x18 ;  /* 0x0000000405047291 */ /* 0x001fe2000f8ec03f */
[----:B------:R-:W-:-:S05]  /*11640*/  LOP3.LUT R2, R2, 0xc0, RZ, 0xfc, !PT ;  /* 0x000000c002027812 */ /* 0x000fca00078efcff */
[----:B------:R-:W-:-:S05]  /*11650*/  IMAD.U32 R22, RZ, RZ, UR4 ;  /* 0x00000004ff167e24 */ /* 0x000fca000f8e00ff */
[----:B------:R-:W-:Y:S02]  /*11660*/  LEA R0, R30, R22, 0x1 ;  /* 0x000000161e007211 */ /* 0x000fe400078e08ff */
[----:B--2---:R-:W-:-:S05]  /*11670*/  LOP3.LUT R4, R4, 0x2, RZ, 0xfc, !PT ;  /* 0x0000000204047812 */ /* 0x004fca00078efcff */
[----:B------:R0:W-:Y:S04]  /*11680*/  STL [R1+0x40], R4 ;  /* 0x0000400401007387 */ /* 0x0001e80000100800 */
[----:B------:R0:W-:Y:S04]  /*11690*/  STL [R1+0x28], RZ ;  /* 0x000028ff01007387 */ /* 0x0001e80000100800 */
[----:B------:R0:W-:Y:S02]  /*116a0*/  STL [R1+0x8], R0 ;  /* 0x0000080001007387 */ /* 0x0001e40000100800 */
.L_x_9930:
[----:B-1----:R-:W1:Y:S02]  /*116b0*/  LDC.64 R2, c[0x0][0xc88] ;  /* 0x00032200ff027b82 */ /* 0x002e640000000a00 */
[----:B-1----:R-:W-:-:S05]  /*116c0*/  IMAD.WIDE R2, R19, 0x4, R2 ;  /* 0x0000000413027825 */ /* 0x002fca00078e0202 */
[----:B------:R-:W0:Y:S01]  /*116d0*/  LDG.E R35, desc[UR40][R2.64] ;  /* 0x0000002802237981 */ /* 0x000e22000c1e1900 */
[----:B------:R-:W-:Y:S05]  /*116e0*/  YIELD ;  /* 0x0000000000007946 */ /* 0x000fea0003800000 */
[----:B------:R-:W-:Y:S01]  /*116f0*/  ULDC.64 UR4, c[0x0][0xa28] ;  /* 0x00028a0000047ab9 */ /* 0x000fe20000000a00 */
[----:B------:R-:W-:Y:S01]  /*11700*/  IMAD.MOV.U32 R31, RZ, RZ, RZ ;  /* 0x000000ffff1f7224 */ /* 0x000fe200078e00ff */
[----:B------:R-:W-:Y:S01]  /*11710*/  ISETP.NE.U32.AND P0, PT, RZ, UR4, PT ;  /* 0x00000004ff007c0c */ /* 0x000fe2000bf05070 */
[----:B------:R-:W-:Y:S01]  /*11720*/  IMAD.MOV.U32 R6, RZ, RZ, RZ ;  /* 0x000000ffff067224 */ /* 0x000fe200078e00ff */
[----:B------:R-:W-:Y:S01]  /*11730*/  ULDC.64 UR8, c[0x0][0xa18] ;  /* 0x0002860000087ab9 */ /* 0x000fe20000000a00 */
[----:B------:R-:W-:Y:S01]  /*11740*/  ULDC.64 UR6, c[0x0][0xa10] ;  /* 0x0002840000067ab9 */ /* 0x000fe20000000a00 */
[----:B------:R-:W-:-:S02]  /*11750*/  ISETP.NE.AND.EX P0, PT, RZ, UR5, PT, P0 ;  /* 0x00000005ff007c0c */ /* 0x000fc4000bf05300 */
        /* <DEDUP_REMOVED lines=17> */
[----:B--23--:R-:W-:-:S03]  /*11870*/  IADD3 R4, P4, R28, UR6, RZ ;  /* 0x000000061c047c10 */ /* 0x00cfc6000ff9e0ff */
        /* <DEDUP_REMOVED lines=19> */
[----:B--2---:R0:W-:Y:S01]  /*119b0*/  STL [R1+0x20], R8 ;  /* 0x0000200801007387 */ /* 0x0041e20000100800 */
[----:B----4-:R-:W-:Y:S05]  /*119c0*/  @P2 BRA `(.L_x_9832) ;  /* 0x0000000000142947 */ /* 0x010fea0003800000 */
[----:B------:R-:W-:Y:S05]  /*119d0*/  @!P0 BRA `(.L_x_9832) ;  /* 0x0000000000108947 */ /* 0x000fea0003800000 */
[----:B0-----:R-:W2:Y:S04]  /*119e0*/  LDG.E R8, desc[UR40][R2.64] ;  /* 0x0000002802087981 */ /* 0x001ea8000c1e1900 */
[----:B------:R-:W2:Y:S02]  /*119f0*/  LDG.E R9, desc[UR40][R2.64+0x4] ;  /* 0x0000042802097981 */ /* 0x000ea4000c1e1900 */
[----:B--2---:R-:W-:-:S05]  /*11a00*/  IMAD.IADD R2, R9, 0x1, -R8 ;  /* 0x0000000109027824 */ /* 0x004fca00078e0a08 */
[----:B------:R1:W-:Y:S02]  /*11a10*/  STL [R1+0x20], R2 ;  /* 0x0000200201007387 */ /* 0x0003e40000100800 */
.L_x_9832:
        /* <DEDUP_REMOVED lines=9> */
.L_x_9833:
        /* <DEDUP_REMOVED lines=9> */
.L_x_9834:
[----:B-12---:R-:W2:Y:S04]  /*11b40*/  @P1 LDG.E R2, desc[UR40][R4.64] ;  /* 0x0000002804021981 */ /* 0x006ea8000c1e1900 */
[----:B------:R-:W2:Y:S01]  /*11b50*/  @P1 LDG.E R3, desc[UR40][R4.64+0x4] ;  /* 0x0000042804031981 */ /* 0x000ea2000c1e1900 */
[----:B-----5:R-:W-:Y:S01]  /*11b60*/  IADD3 R7, -R31, R7, RZ ;  /* 0x000000071f077210 */ /* 0x020fe20007ffe1ff */
[----:B------:R-:W-:Y:S01]  /*11b70*/  BSSY B0, `(.L_x_9835) ;  /* 0x0000138000007945 */ /* 0x000fe20003800000 */
[----:B--2---:R-:W-:-:S04]  /*11b80*/  @P1 IMAD.IADD R6, R3, 0x1, -R2 ;  /* 0x0000000103061824 */ /* 0x004fc800078e0a02 */
[----:B0-----:R-:W-:-:S04]  /*11b90*/  IMAD.IADD R8, R7, 0x1, R6 ;  /* 0x0000000107087824 */ /* 0x001fc800078e0206 */
[----:B------:R-:W-:Y:S01]  /*11ba0*/  VIADD R2, R8, 0x5f ;  /* 0x0000005f08027836 */ /* 0x000fe20000000000 */
[----:B------:R-:W-:Y:S03]  /*11bb0*/  STL [R1+0x4], R8 ;  /* 0x0000040801007387 */ /* 0x000fe60000100800 */
[----:B------:R-:W-:-:S05]  /*11bc0*/  IMAD.HI R2, R2, 0x2aaaaaab, RZ ;  /* 0x2aaaaaab02027827 */ /* 0x000fca00078e02ff */
[----:B------:R-:W-:-:S04]  /*11bd0*/  SHF.R.U32.HI R3, RZ, 0x1f, R2 ;  /* 0x0000001fff037819 */ /* 0x000fc80000011602 */
[----:B------:R-:W-:-:S05]  /*11be0*/  LEA.HI.SX32 R4, R2, R3, 0x1c ;  /* 0x0000000302047211 */ /* 0x000fca00078fe2ff */
[--C-:B------:R-:W-:Y:S01]  /*11bf0*/  IMAD R2, R4, 0x60, -R7.reuse ;  /* 0x0000006004027824 */ /* 0x100fe200078e0a07 */
[----:B------:R0:W-:Y:S01]  /*11c00*/  STL [R1+0x2c], R4 ;  /* 0x00002c0401007387 */ /* 0x0001e20000100800 */
[----:B------:R-:W-:-:S03]  /*11c10*/  IMAD.MOV R7, RZ, RZ, -R7 ;  /* 0x000000ffff077224 */ /* 0x000fc600078e0a07 */
[----:B------:R-:W-:Y:S02]  /*11c20*/  VIMNMX R2, R2, R6, PT ;  /* 0x0000000602027248 */ /* 0x000fe40003fe0100 */
[----:B------:R-:W-:-:S04]  /*11c30*/  VIMNMX R7, RZ, R7, !PT ;  /* 0x00000007ff077248 */ /* 0x000fc80007fe0100 */
[----:B------:R-:W-:-:S13]  /*11c40*/  ISETP.GT.AND P0, PT, R2, R7, PT ;  /* 0x000000070200720c */ /* 0x000fda0003f04270 */
[----:B0-----:R-:W-:Y:S02]  /*11c50*/  @P0 VIADD R4, R2, 0x5f ;  /* 0x0000005f02040836 */ /* 0x001fe40000000000 */
        /* <DEDUP_REMOVED lines=16> */
.L_x_10004:
[----:B-1----:R-:W-:Y:S02]  /*11d60*/  ISETP.NE.AND P0, PT, R14, RZ, PT ;  /* 0x000000ff0e00720c */ /* 0x002fe40003f05270 */
[----:B------:R-:W-:-:S11]  /*11d70*/  PLOP3.LUT P6, PT, PT, PT, PT, 0x8, 0x0 ;  /* 0x000000000000781c */ /* 0x000fd60003fce170 */
[----:B------:R-:W-:Y:S05]  /*11d80*/  @P0 BRA `(.L_x_9838) ;  /* 0x00000000000c0947 */ /* 0x000fea0003800000 */
[----:B------:R-:W-:-:S03]  /*11d90*/  UMOV UR4, 0xffffffff ;  /* 0xffffffff00047882 */ /* 0x000fc60000000000 */
[----:B------:R-:W-:Y:S05]  /*11da0*/  BRA.DIV UR4, `(.L_x_9839) ;  /* 0x0000006a04247947 */ /* 0x000fea000b800000 */
[----:B------:R-:W-:-:S13]  /*11db0*/  ELECT P6, URZ, PT ;  /* 0x00000000003f782f */ /* 0x000fda00038c0000 */
.L_x_9838:
        /* <DEDUP_REMOVED lines=9> */
.L_x_10007:
[----:B------:R-:W-:Y:S05]  /*11e50*/  BSYNC B1 ;  /* 0x0000000000017941 */ /* 0x000fea0003800000 */
.L_x_9840:
[----:B------:R-:W-:Y:S04]  /*11e60*/  BSSY B1, `(.L_x_9842) ;  /* 0x000007b000017945 */ /* 0x000fe80003800000 */
[----:B------:R-:W-:Y:S05]  /*11e70*/  @!P6 BRA `(.L_x_9843) ;  /* 0x0000000400e4e947 */ /* 0x000fea0003800000 */
[----:B0-----:R-:W-:Y:S01]  /*11e80*/  IMAD R3, R24, 0x8, R22 ;  /* 0x0000000818037824 */ /* 0x001fe200078e0216 */
[----:B------:R-:W-:Y:S01]  /*11e90*/  SHF.L.U32 R6, R27, 0x1f, RZ ;  /* 0x0000001f1b067819 */ /* 0x000fe200000006ff */
[----:B------:R-:W0:Y:S01]  /*11ea0*/  S2R R7, SR_TID.X ;  /* 0x0000000000077919 */ /* 0x000e220000002100 */
[----:B------:R-:W-:Y:S02]  /*11eb0*/  BSSY B2, `(.L_x_9844) ;  /* 0x0000005000027945 */ /* 0x000fe40003800000 */
[----:B------:R-:W1:Y:S01]  /*11ec0*/  SYNCS.PHASECHK.TRANS64.TRYWAIT P0, [R3+URZ+0x228a0], R6 ;  /* 0x0228a006030075a7 */ /* 0x000e62000800017f */
[----:B0-----:R-:W-:-:S04]  /*11ed0*/  LOP3.LUT R7, R7, 0x7f, RZ, 0xc0, !PT ;  /* 0x0000007f07077812 */ /* 0x001fc800078ec0ff */
[----:B------:R-:W-:Y:S01]  /*11ee0*/  ISETP.NE.AND P1, PT, R7, RZ, PT ;  /* 0x000000ff0700720c */ /* 0x000fe20003f25270 */
[----:B-1----:R-:W-:-:S12]  /*11ef0*/  @!P0 BRA `(.L_x_9845) ;  /* 0x0000006800048947 */ /* 0x002fd80003800000 */
.L_x_10008:
[----:B------:R-:W-:Y:S05]  /*11f00*/  BSYNC B2 ;  /* 0x0000000000027941 */ /* 0x000fea0003800000 */
.L_x_9844:
        /* <DEDUP_REMOVED lines=9> */
.L_x_9847:
[----:B------:R-:W-:Y:S05]  /*11fa0*/  BSYNC B2 ;  /* 0x0000000000027941 */ /* 0x000fea0003800000 */
.L_x_9846:
        /* <DEDUP_REMOVED lines=12> */
.L_x_9848:
        /* <DEDUP_REMOVED lines=13> */
.L_x_10009:
[----:B------:R-:W-:Y:S05]  /*12140*/  BSYNC B2 ;  /* 0x0000000000027941 */ /* 0x000fea0003800000 */
.L_x_9849:
        /* <DEDUP_REMOVED lines=11> */
.L_x_9852:
[----:B------:R-:W-:Y:S05]  /*12200*/  BSYNC B2 ;  /* 0x0000000000027941 */ /* 0x000fea0003800000 */
.L_x_9851:
        /* <DEDUP_REMOVED lines=9> */
.L_x_9853:
        /* <DEDUP_REMOVED lines=15> */
.L_x_9854:
        /* <DEDUP_REMOVED lines=15> */
.L_x_9855:
        /* <DEDUP_REMOVED lines=15> */
.L_x_9856:
        /* <DEDUP_REMOVED lines=10> */
.L_x_9843:
[----:B------:R-:W-:Y:S05]  /*12610*/  BSYNC B1 ;  /* 0x0000000000017941 */ /* 0x000fea0003800000 */
.L_x_9842:
        /* <DEDUP_REMOVED lines=9> */
.L_x_9872:
[----:B------:R-:W-:Y:S05]  /*126b0*/  YIELD ;  /* 0x0000000000007946 */ /* 0x000fea0003800000 */
[----:B------:R-:W-:Y:S04]  /*126c0*/  BSSY B1, `(.L_x_9857) ;  /* 0x000007a000017945 */ /* 0x000fe80003800000 */
[----:B------:R-:W-:Y:S05]  /*126d0*/  @!P6 BRA `(.L_x_9858) ;  /* 0x0000000400e0e947 */ /* 0x000fea0003800000 */
[----:B------:R-:W-:Y:S01]  /*126e0*/  LEA R6, R24, R22, 0x3 ;  /* 0x0000001618067211 */ /* 0x000fe200078e18ff */
[----:B0-----:R-:W0:Y:S01]  /*126f0*/  S2R R3, SR_TID.X ;  /* 0x0000000000037919 */ /* 0x001e220000002100 */
[----:B------:R-:W-:Y:S01]  /*12700*/  SHF.L.U32 R2, R27, 0x1f, RZ ;  /* 0x0000001f1b027819 */ /* 0x000fe200000006ff */
[----:B------:R-:W-:Y:S03]  /*12710*/  BSSY B2, `(.L_x_9859) ;  /* 0x0000005000027945 */ /* 0x000fe60003800000 */
[----:B------:R-:W1:Y:S01]  /*12720*/  SYNCS.PHASECHK.TRANS64.TRYWAIT P1, [R6+URZ+0x228a0], R2 ;  /* 0x0228a002060075a7 */ /* 0x000e62000802017f */
[----:B0-----:R-:W-:-:S04]  /*12730*/  LOP3.LUT R3, R3, 0x7f, RZ, 0xc0, !PT ;  /* 0x0000007f03037812 */ /* 0x001fc800078ec0ff */
[----:B------:R-:W-:Y:S01]  /*12740*/  ISETP.NE.AND P2, PT, R3, RZ, PT ;  /* 0x000000ff0300720c */ /* 0x000fe20003f45270 */
[----:B-1----:R-:W-:-:S12]  /*12750*/  @!P1 BRA `(.L_x_9860) ;  /* 0x0000006000149947 */ /* 0x002fd80003800000 */
.L_x_10010:
[----:B------:R-:W-:Y:S05]  /*12760*/  BSYNC B2 ;  /* 0x0000000000027941 */ /* 0x000fea0003800000 */
.L_x_9859:
        /* <DEDUP_REMOVED lines=9> */
.L_x_9862:
[----:B------:R-:W-:Y:S05]  /*12800*/  BSYNC B2 ;  /* 0x0000000000027941 */ /* 0x000fea0003800000 */
.L_x_9861:
        /* <DEDUP_REMOVED lines=11> */
.L_x_9863:
        /* <DEDUP_REMOVED lines=13> */
.L_x_10011:
[----:B------:R-:W-:Y:S05]  /*12990*/  BSYNC B2 ;  /* 0x0000000000027941 */ /* 0x000fea0003800000 */
.L_x_9864:
        /* <DEDUP_REMOVED lines=11> */
.L_x_9867:
[----:B------:R-:W-:Y:S05]  /*12a50*/  BSYNC B2 ;  /* 0x0000000000027941 */ /* 0x000fea0003800000 */
.L_x_9866:
        /* <DEDUP_REMOVED lines=9> */
.L_x_9868:
        /* <DEDUP_REMOVED lines=15> */
.L_x_9869:
        /* <DEDUP_REMOVED lines=15> */
.L_x_9870:
        /* <DEDUP_REMOVED lines=15> */
.L_x_9871:
        /* <DEDUP_REMOVED lines=10> */
.L_x_9858:
[----:B------:R-:W-:Y:S05]  /*12e60*/  BSYNC B1 ;  /* 0x0000000000017941 */ /* 0x000fea0003800000 */
.L_x_9857:
        /* <DEDUP_REMOVED lines=8> */
.L_x_9836:
[----:B------:R-:W-:Y:S05]  /*12ef0*/  BSYNC B0 ;  /* 0x0000000000007941 */ /* 0x000fea0003800000 */
.L_x_9835:
[----:B------:R-:W2:Y:S01]  /*12f00*/  LDL R34, [R1+0x4] ;  /* 0x0000040001227983 */ /* 0x000ea20000100800 */
        /* <DEDUP_REMOVED lines=22> */
.L_x_9874:
        /* <DEDUP_REMOVED lines=10> */
[----:B0-----:R-:W0:Y:S01]  /*13110*/  LDC.64 R2, c[0x4][R2] ;  /* 0x0100000002027b82 */ /* 0x001e220000000a00 */
        /* <DEDUP_REMOVED lines=8> */
[----:B0-----:R-:W-:Y:S05]  /*131a0*/  CALL.ABS.NOINC R2 ;  /* 0x0000000002007343 */ /* 0x001fea0003c00000 */
.L_x_9877:
[----:B------:R-:W-:Y:S05]  /*131b0*/  BSYNC B6 ;  /* 0x0000000000067941 */ /* 0x000fea0003800000 */
.L_x_9876:
        /* <DEDUP_REMOVED lines=20> */
.L_x_9880:
        /* <DEDUP_REMOVED lines=15> */
.L_x_9879:
[----:B------:R-:W-:Y:S05]  /*133f0*/  BSYNC B6 ;  /* 0x0000000000067941 */ /* 0x000fea0003800000 */
.L_x_9878:
[----:B------:R-:W2:Y:S01]  /*13400*/  LDL R21, [R1+0x2c] ;  /* 0x00002c0001157983 */ /* 0x000ea20000100800 */
[----:B------:R-:W-:Y:S01]  /*13410*/  ULDC.64 UR4, c[0x0][0x9f8] ;  /* 0x00027e0000047ab9 */ /* 0x000fe20000000a00 */
[----:B------:R-:W1:Y:S01]  /*13420*/  LDC R9, c[0x0][0x430] ;  /* 0x00010c00ff097b82 */ /* 0x000e620000000800 */
[----:B------:R-:W-:Y:S01]  /*13430*/  ISETP.NE.U32.AND P0, PT, RZ, UR4, PT ;  /* 0x00000004ff007c0c */ /* 0x000fe2000bf05070 */
[----:B------:R-:W3:Y:S03]  /*13440*/  S2R R20, SR_TID.X ;  /* 0x0000000000147919 */ /* 0x000ee60000002100 */
[----:B------:R-:W-:-:S13]  /*13450*/  ISETP.NE.AND.EX P0, PT, RZ, UR5, PT, P0 ;  /* 0x00000005ff007c0c */ /* 0x000fda000bf05300 */
[----:B------:R-:W-:Y:S01]  /*13460*/  @P0 IADD3 R2, P1, R28, UR4, RZ ;  /* 0x000000041c020c10 */ /* 0x000fe2000ff3e0ff */
[----:B------:R-:W-:Y:S01]  /*13470*/  IMAD.MOV.U32 R36, RZ, RZ, RZ ;  /* 0x000000ffff247224 */ /* 0x000fe200078e00ff */
[----:B------:R-:W4:Y:S01]  /*13480*/  S2R R10, SR_TID.X ;  /* 0x00000000000a7919 */ /* 0x000f220000002100 */
[----:B------:R-:W-:Y:S01]  /*13490*/  ULDC UR4, c[0x0][0x2f4] ;  /* 0x0000bd0000047ab9 */ /* 0x000fe20000000800 */
[----:B0-----:R-:W-:Y:S01]  /*134a0*/  @P0 IADD3.X R3, R32, UR5, RZ, P1, !PT ;  /* 0x0000000520030c10 */ /* 0x001fe20008ffe4ff */
[----:B------:R-:W-:-:S04]  /*134b0*/  ULDC UR5, c[0x0][0x320] ;  /* 0x0000c80000057ab9 */ /* 0x000fc80000000800 */
[----:B------:R0:W2:Y:S01]  /*134c0*/  @P0 LDG.E R29, desc[UR40][R2.64] ;  /* 0x00000028021d0981 */ /* 0x0000a2000c1e1900 */
[----:B---3--:R-:W-:-:S04]  /*134d0*/  LOP3.LUT R20, R20, 0x7f, RZ, 0xc0, !PT ;  /* 0x0000007f14147812 */ /* 0x008fc800078ec0ff */
[----:B------:R-:W-:Y:S02]  /*134e0*/  SHF.R.U32.HI R33, RZ, 0x3, R20 ;  /* 0x00000003ff217819 */ /* 0x000fe40000011614 */
[----:B------:R-:W3:Y:S01]  /*134f0*/  S2R R20, SR_TID.X ;  /* 0x0000000000147919 */ /* 0x000ee20000002100 */
[----:B-1----:R-:W-:-:S13]  /*13500*/  ISETP.NE.AND P1, PT, R9, 0x1, PT ;  /* 0x000000010900780c */ /* 0x002fda0003f25270 */
[----:B------:R-:W1:Y:S08]  /*13510*/  @P1 LDC R0, c[0x0][0x434] ;  /* 0x00010d00ff001b82 */ /* 0x000e700000000800 */
[----:B0-----:R-:W0:Y:S01]  /*13520*/  @P1 LDC R2, c[0x0][0x438] ;  /* 0x00010e00ff021b82 */ /* 0x001e220000000800 */
[----:B---3--:R-:W-:-:S05]  /*13530*/  IMAD.SHL.U32 R20, R20, 0x10, RZ ;  /* 0x0000001014147824 */ /* 0x008fca00078e00ff */
[----:B------:R-:W-:Y:S01]  /*13540*/  LOP3.LUT R20, R33, 0x70, R20, 0xf8, !PT ;  /* 0x0000007021147812 */ /* 0x000fe200078ef814 */
[----:B----4-:R-:W-:-:S05]  /*13550*/  IMAD.SHL.U32 R10, R10, 0x8, RZ ;  /* 0x000000080a0a7824 */ /* 0x010fca00078e00ff */
[----:B------:R-:W-:Y:S02]  /*13560*/  LOP3.LUT R10, R10, 0x38, RZ, 0xc0, !PT ;  /* 0x000000380a0a7812 */ /* 0x000fe400078ec0ff */
[----:B------:R-:W-:Y:S01]  /*13570*/  LOP3.LUT R23, R23, 0xffffffdf, RZ, 0xc0, !PT ;  /* 0xffffffdf17177812 */ /* 0x000fe200078ec0ff */
[----:B------:R-:W-:Y:S01]  /*13580*/  UMOV UR6, 0xffffffff ;  /* 0xffffffff00067882 */ /* 0x000fe20000000000 */
[----:B--2---:R-:W-:-:S04]  /*13590*/  VIADD R8, R21, 0xffffffff ;  /* 0xffffffff15087836 */ /* 0x004fc80000000000 */
[----:B------:R-:W-:-:S05]  /*135a0*/  IMAD R4, R8, 0x60, R20 ;  /* 0x0000006008047824 */ /* 0x000fca00078e0214 */
[C---:B------:R-:W-:Y:S01]  /*135b0*/  ISETP.GE.AND P0, PT, R4.reuse, R34, PT ;  /* 0x000000220400720c */ /* 0x040fe20003f06270 */
[----:B------:R-:W-:-:S03]  /*135c0*/  IMAD.IADD R37, R4, 0x1, R31 ;  /* 0x0000000104257824 */ /* 0x000fc600078e021f */
[----:B------:R-:W-:Y:S01]  /*135d0*/  ISETP.GT.U32.OR P0, PT, R20, 0x5f, P0 ;  /* 0x0000005f1400780c */ /* 0x000fe20000704470 */
[----:B-1----:R-:W-:-:S04]  /*135e0*/  @P1 IMAD.HI.U32 R3, R37, R0, RZ ;  /* 0x0000000025031227 */ /* 0x002fc800078e00ff */
[----:B------:R-:W-:Y:S01]  /*135f0*/  IMAD.MOV.U32 R0, RZ, RZ, R37 ;  /* 0x000000ffff007224 */ /* 0x000fe200078e0025 */
[----:B0-----:R-:W-:-:S07]  /*13600*/  @P1 SHF.R.U32.HI R0, RZ, R2, R3 ;  /* 0x00000002ff001219 */ /* 0x001fce0000011603 */
[----:B------:R-:W0:Y:S08]  /*13610*/  @!P0 LDC.64 R2, c[0x0][0x428] ;  /* 0x00010a00ff028b82 */ /* 0x000e300000000a00 */
[----:B------:R-:W1:Y:S01]  /*13620*/  @!P0 LDC.64 R4, c[0x0][0x418] ;  /* 0x00010600ff048b82 */ /* 0x000e620000000a00 */
[----:B------:R-:W-:Y:S02]  /*13630*/  @!P0 SHF.R.S32.HI R7, RZ, 0x1f, R0 ;  /* 0x0000001fff078819 */ /* 0x000fe40000011400 */
[----:B------:R-:W-:-:S02]  /*13640*/  @!P0 MOV R6, R0 ;  /* 0x0000000000068202 */ /* 0x000fc40000000f00 */
[----:B------:R-:W-:-:S03]  /*13650*/  SHF.R.S32.HI R34, RZ, 0x1f, R29 ;  /* 0x0000001fff227819 */ /* 0x000fc6000001141d */
[----:B0-----:R-:W-:-:S04]  /*13660*/  @!P0 IMAD.WIDE.U32 R6, R29, R2, R6 ;  /* 0x000000021d068225 */ /* 0x001fc800078e0006 */
[----:B------:R-:W-:-:S04]  /*13670*/  @!P0 IMAD R2, R34, R2, RZ ;  /* 0x0000000222028224 */ /* 0x000fc800078e02ff */
[----:B------:R-:W-:Y:S01]  /*13680*/  @!P0 IMAD R3, R29, R3, R2 ;  /* 0x000000031d038224 */ /* 0x000fe200078e0202 */
[----:B-1----:R-:W-:-:S03]  /*13690*/  @!P0 LEA R4, P1, R6, R4, 0x2 ;  /* 0x0000000406048211 */ /* 0x002fc600078210ff */
[----:B------:R-:W-:-:S05]  /*136a0*/  @!P0 IMAD.IADD R3, R7, 0x1, R3 ;  /* 0x0000000107038824 */ /* 0x000fca00078e0203 */
[----:B------:R-:W-:-:S05]  /*136b0*/  @!P0 LEA.HI.X R5, R6, R5, R3, 0x2, P1 ;  /* 0x0000000506058211 */ /* 0x000fca00008f1403 */
[----:B------:R0:W5:Y:S01]  /*136c0*/  @!P0 LDG.E R36, desc[UR40][R4.64] ;  /* 0x0000002804248981 */ /* 0x000162000c1e1900 */
[----:B------:R-:W-:Y:S02]  /*136d0*/  ISETP.GT.U32.AND P0, PT, R20, 0x5f, PT ;  /* 0x0000005f1400780c */ /* 0x000fe40003f04070 */
[----:B------:R-:W1:Y:S01]  /*136e0*/  S2R R20, SR_TID.X ;  /* 0x0000000000147919 */ /* 0x000e620000002100 */
[----:B------:R-:W-:-:S10]  /*136f0*/  ISETP.GE.AND P1, PT, R10, UR4, PT ;  /* 0x000000040a007c0c */ /* 0x000fd4000bf26270 */
[----:B------:R-:W-:-:S04]  /*13700*/  @P0 LOP3.LUT R23, R23, 0x20, RZ, 0xfc, !PT ;  /* 0x0000002017170812 */ /* 0x000fc800078efcff */
[----:B------:R-:W-:Y:S01]  /*13710*/  LOP3.LUT R23, R23, 0xfffffffe, RZ, 0xc0, !PT ;  /* 0xfffffffe17177812 */ /* 0x000fe200078ec0ff */
[----:B-1----:R-:W-:-:S05]  /*13720*/  IMAD.SHL.U32 R20, R20, 0x8, RZ ;  /* 0x0000000814147824 */ /* 0x002fca00078e00ff */
[----:B------:R-:W-:-:S04]  /*13730*/  LOP3.LUT R20, R20, 0x38, RZ, 0xc0, !PT ;  /* 0x0000003814147812 */ /* 0x000fc800078ec0ff */
[----:B------:R-:W-:-:S04]  /*13740*/  LOP3.LUT R11, R20, 0x40, RZ, 0xfc, !PT ;  /* 0x00000040140b7812 */ /* 0x000fc800078efcff */
[----:B------:R-:W-:Y:S02]  /*13750*/  ISETP.GE.AND P3, PT, R11, UR5, PT ;  /* 0x000000050b007c0c */ /* 0x000fe4000bf66270 */
[----:B------:R-:W-:Y:S02]  /*13760*/  @P1 LOP3.LUT R23, R23, 0x1, RZ, 0xfc, !PT ;  /* 0x0000000117171812 */ /* 0x000fe400078efcff */
[C---:B------:R-:W-:Y:S02]  /*13770*/  LOP3.LUT R11, R10.reuse, 0x80, RZ, 0xfc, !PT ;  /* 0x000000800a0b7812 */ /* 0x040fe400078efcff */
[----:B------:R-:W-:Y:S02]  /*13780*/  LOP3.LUT R23, R23, 0xfffffff7, RZ, 0xc0, !PT ;  /* 0xfffffff717177812 */ /* 0x000fe400078ec0ff */
[----:B------:R-:W-:Y:S02]  /*13790*/  ISETP.GE.AND P2, PT, R11, UR5, PT ;  /* 0x000000050b007c0c */ /* 0x000fe4000bf46270 */
[----:B------:R-:W-:-:S03]  /*137a0*/  ISETP.GE.AND P0, PT, R10, UR5, PT ;  /* 0x000000050a007c0c */ /* 0x000fc6000bf06270 */
[----:B------:R-:W-:-:S04]  /*137b0*/  @P3 LOP3.LUT R23, R23, 0x8, RZ, 0xfc, !PT ;  /* 0x0000000817173812 */ /* 0x000fc800078efcff */
[----:B------:R-:W-:Y:S02]  /*137c0*/  LOP3.LUT R23, R23, 0xffffffef, RZ, 0xc0, !PT ;  /* 0xffffffef17177812 */ /* 0x000fe400078ec0ff */
[----:B------:R-:W-:Y:S02]  /*137d0*/  LOP3.LUT R10, R10, 0xc0, RZ, 0xfc, !PT ;  /* 0x000000c00a0a7812 */ /* 0x000fe400078efcff */
[----:B------:R-:W-:Y:S02]  /*137e0*/  LOP3.LUT R23, R23, 0xfffffffb, RZ, 0xc0, !PT ;  /* 0xfffffffb17177812 */ /* 0x000fe400078ec0ff */
[----:B------:R-:W-:Y:S02]  /*137f0*/  ISETP.GE.AND P1, PT, R10, UR5, PT ;  /* 0x000000050a007c0c */ /* 0x000fe4000bf26270 */
[----:B------:R-:W-:-:S04]  /*13800*/  @P2 LOP3.LUT R23, R23, 0x4, RZ, 0xfc, !PT ;  /* 0x0000000417172812 */ /* 0x000fc800078efcff */
[----:B------:R-:W-:Y:S01]  /*13810*/  @P0 LOP3.LUT R23, R23, 0x10, RZ, 0xfc, !PT ;  /* 0x0000001017170812 */ /* 0x000fe200078efcff */
[----:B------:R-:W-:-:S03]  /*13820*/  IMAD.MOV R0, RZ, RZ, -R0 ;  /* 0x000000ffff007224 */ /* 0x000fc600078e0a00 */
[----:B------:R-:W-:Y:S01]  /*13830*/  LOP3.LUT R23, R23, 0xfffffffd, RZ, 0xc0, !PT ;  /* 0xfffffffd17177812 */ /* 0x000fe200078ec0ff */
[----:B------:R-:W-:-:S03]  /*13840*/  IMAD R37, R9, R0, R37 ;  /* 0x0000000009257224 */ /* 0x000fc600078e0225 */
[----:B------:R-:W-:Y:S01]  /*13850*/  @P1 LOP3.LUT R23, R23, 0x2, RZ, 0xfc, !PT ;  /* 0x0000000217171812 */ /* 0x000fe200078efcff */
[----:B0-----:R-:W-:Y:S06]  /*13860*/  BRA.DIV UR6, `(.L_x_9881) ;  /* 0x0000004e06f87947 */ /* 0x001fec000b800000 */
.L_x_10014:
[----:B------:R-:W2:Y:S01]  /*13870*/  LDL R0, [R1+0x40] ;  /* 0x0000400001007983 */ /* 0x000ea20000100800 */
[----:B------:R-:W-:Y:S02]  /*13880*/  SEL R7, RZ, 0x1, P0 ;  /* 0x00000001ff077807 */ /* 0x000fe40000000000 */
[----:B------:R-:W-:Y:S02]  /*13890*/  LOP3.LUT R23, R23, 0xffffffbf, RZ, 0xc0, !PT ;  /* 0xffffffbf17177812 */ /* 0x000fe400078ec0ff */
[----:B------:R-:W-:Y:S02]  /*138a0*/  SHF.R.S32.HI R28, RZ, 0x1f, R18 ;  /* 0x0000001fff1c7819 */ /* 0x000fe40000011412 */
[----:B--2---:R-:W-:-:S13]  /*138b0*/  ISETP.NE.AND P0, PT, R0, 0x3, PT ;  /* 0x000000030000780c */ /* 0x004fda0003f05270 */
[----:B------:R-:W-:Y:S01]  /*138c0*/  @P0 LOP3.LUT R23, R23, 0x40, RZ, 0xfc, !PT ;  /* 0x0000004017170812 */ /* 0x000fe200078efcff */
[----:B------:R-:W-:Y:S06]  /*138d0*/  @!P0 BRA `(.L_x_9882) ;  /* 0x0000000000048947 */ /* 0x000fec0003800000 */
[----:B------:R-:W-:Y:S01]  /*138e0*/  BPT.TRAP 0x1 ;  /* 0x000000040000795c */ /* 0x000fe20000300000 */
.L_x_9882:
[----:B------:R-:W-:Y:S01]  /*138f0*/  LEA R32, R25, R22, 0x3 ;  /* 0x0000001619207211 */ /* 0x000fe200078e18ff */
[----:B------:R-:W-:Y:S01]  /*13900*/  BSSY B0, `(.L_x_9883) ;  /* 0x0000004000007945 */ /* 0x000fe20003800000 */
[----:B------:R-:W-:-:S04]  /*13910*/  SHF.L.U32 R0, R26, 0x1f, RZ ;  /* 0x0000001f1a007819 */ /* 0x000fc800000006ff */
[----:B------:R-:W0:Y:S02]  /*13920*/  SYNCS.PHASECHK.TRANS64.TRYWAIT P0, [R32+URZ+0x22840], R0 ;  /* 0x02284000200075a7 */ /* 0x000e24000800017f */
[----:B0-----:R-:W-:Y:S05]  /*13930*/  @!P0 BRA `(.L_x_9884) ;  /* 0x0000004c00f88947 */ /* 0x001fea0003800000 */
.L_x_10015:
[----:B------:R-:W-:Y:S05]  /*13940*/  BSYNC B0 ;  /* 0x0000000000007941 */ /* 0x000fea0003800000 */
.L_x_9883:
[----:B------:R-:W2:Y:S01]  /*13950*/  LDL R6, [R1+0x4] ;  /* 0x0000040001067983 */ /* 0x000ea20000100800 */
[----:B0-----:R-:W-:Y:S01]  /*13960*/  SHF.R.S32.HI R0, RZ, 0x1f, R37 ;  /* 0x0000001fff007819 */ /* 0x001fe20000011425 */
[----:B------:R-:W-:Y:S01]  /*13970*/  ULDC.64 UR4, c[0x0][0x300] ;  /* 0x0000c00000047ab9 */ /* 0x000fe20000000a00 */
[----:B-----5:R-:W-:Y:S01]  /*13980*/  SHF.R.S32.HI R4, RZ, 0x1f, R36 ;  /* 0x0000001fff047819 */ /* 0x020fe20000011424 */
[----:B------:R-:W0:Y:S01]  /*13990*/  S2R R5, SR_TID.X ;  /* 0x0000000000057919 */ /* 0x000e220000002100 */
[----:B------:R-:W-:Y:S01]  /*139a0*/  IMAD.WIDE.U32 R2, R37, UR4, RZ ;  /* 0x0000000425027c25 */ /* 0x000fe2000f8e00ff */
[----:B------:R-:W-:Y:S01]  /*139b0*/  LOP3.LUT P2, RZ, R23, 0x1, RZ, 0xc0, !PT ;  /* 0x0000000117ff7812 */ /* 0x000fe2000784c0ff */
[----:B------:R-:W1:Y:S01]  /*139c0*/  S2R R9, SR_TID.X ;  /* 0x0000000000097919 */ /* 0x000e620000002100 */
[----:B------:R3:W-:Y:S04]  /*139d0*/  STL [R1+0x30], R0 ;  /* 0x0000300001007387 */ /* 0x0007e80000100800 */
[----:B------:R4:W-:Y:S01]  /*139e0*/  STL [R1+0x34], R4 ;  /* 0x0000340401007387 */ /* 0x0009e20000100800 */
[----:B---3--:R-:W-:-:S04]  /*139f0*/  IMAD R0, R0, UR4, RZ ;  /* 0x0000000400007c24 */ /* 0x008fc8000f8e02ff */
[----:B------:R-:W-:Y:S01]  /*13a00*/  IMAD R0, R37, UR5, R0 ;  /* 0x0000000525007c24 */ /* 0x000fe2000f8e0200 */
[----:B------:R-:W-:-:S03]  /*13a10*/  ULDC.64 UR4, c[0x0][0x310] ;  /* 0x0000c40000047ab9 */ /* 0x000fc60000000a00 */
[----:B------:R-:W-:Y:S02]  /*13a20*/  IMAD.IADD R3, R3, 0x1, R0 ;  /* 0x0000000103037824 */ /* 0x000fe400078e0200 */
[----:B------:R-:W-:Y:S02]  /*13a30*/  IMAD R0, R4, UR4, RZ ;  /* 0x0000000404007c24 */ /* 0x000fe4000f8e02ff */
[----:B------:R-:W-:Y:S01]  /*13a40*/  IMAD.WIDE.U32 R2, R36, UR4, R2 ;  /* 0x0000000424027c25 */ /* 0x000fe2000f8e0002 */
[----:B0-----:R-:W-:-:S03]  /*13a50*/  LOP3.LUT R5, R5, 0x7f, RZ, 0xc0, !PT ;  /* 0x0000007f05057812 */ /* 0x001fc600078ec0ff */
[----:B------:R-:W-:Y:S01]  /*13a60*/  IMAD R0, R36, UR5, R0 ;  /* 0x0000000524007c24 */ /* 0x000fe2000f8e0200 */
[----:B------:R-:W-:Y:S01]  /*13a70*/  ULDC.64 UR4, c[0x0][0x308] ;  /* 0x0000c20000047ab9 */ /* 0x000fe20000000a00 */
[----:B------:R-:W-:Y:S01]  /*13a80*/  SHF.R.U32.HI R5, RZ, 0x3, R5 ;  /* 0x00000003ff057819 */ /* 0x000fe20000011605 */
[----:B-1----:R-:W-:Y:S02]  /*13a90*/  IMAD.SHL.U32 R9, R9, 0x8, RZ ;  /* 0x0000000809097824 */ /* 0x002fe400078e00ff */
[----:B------:R-:W-:Y:S02]  /*13aa0*/  IMAD.IADD R3, R3, 0x1, R0 ;  /* 0x0000000103037824 */ /* 0x000fe400078e0200 */
[----:B------:R-:W-:Y:S01]  /*13ab0*/  IMAD R0, R28, UR4, RZ ;  /* 0x000000041c007c24 */ /* 0x000fe2000f8e02ff */
[----:B------:R-:W-:Y:S01]  /*13ac0*/  LOP3.LUT R9, R9, 0x38, RZ, 0xc0, !PT ;  /* 0x0000003809097812 */ /* 0x000fe200078ec0ff */
[----:B------:R-:W-:-:S04]  /*13ad0*/  IMAD.WIDE.U32 R2, R18, UR4, R2 ;  /* 0x0000000412027c25 */ /* 0x000fc8000f8e0002 */
[----:B------:R-:W-:Y:S01]  /*13ae0*/  IMAD R0, R18, UR5, R0 ;  /* 0x0000000512007c24 */ /* 0x000fe2000f8e0200 */
[----:B------:R-:W-:-:S03]  /*13af0*/  ULDC.64 UR4, c[0x0][0x2e8] ;  /* 0x0000ba0000047ab9 */ /* 0x000fc60000000a00 */
[----:B----4-:R-:W-:Y:S01]  /*13b00*/  IMAD.IADD R4, R3, 0x1, R0 ;  /* 0x0000000103047824 */ /* 0x010fe200078e0200 */
[----:B------:R-:W-:Y:S01]  /*13b10*/  LEA R0, P0, R2, UR4, 0x1 ;  /* 0x0000000402007c11 */ /* 0x000fe2000f8008ff */
[----:B------:R-:W-:-:S03]  /*13b20*/  UMOV UR4, 0xffffffff ;  /* 0xffffffff00047882 */ /* 0x000fc60000000000 */
[----:B------:R-:W-:Y:S01]  /*13b30*/  LEA.HI.X R4, R2, UR5, R4, 0x1, P0 ;  /* 0x0000000502047c11 */ /* 0x000fe200080f0c04 */
[----:B--2---:R-:W-:-:S04]  /*13b40*/  IMAD R33, R8, -0x60, R6 ;  /* 0xffffffa008217824 */ /* 0x004fc800078e0206 */
[----:B------:R-:W-:Y:S02]  /*13b50*/  IMAD.IADD R33, R33, 0x1, -R5 ;  /* 0x0000000121217824 */ /* 0x000fe400078e0a05 */
[----:B------:R-:W-:-:S03]  /*13b60*/  IMAD R5, R25, 0x1800, R30 ;  /* 0x0000180019057824 */ /* 0x000fc600078e021e */
[----:B------:R-:W-:Y:S01]  /*13b70*/  ISETP.GE.AND P0, PT, R33, 0x1, PT ;  /* 0x000000012100780c */ /* 0x000fe20003f06270 */
[----:B------:R-:W-:-:S12]  /*13b80*/  BRA.DIV UR4, `(.L_x_9885) ;  /* 0x0000004e04787947 */ /* 0x000fd8000b800000 */
        /* <DEDUP_REMOVED lines=52> */
.L_x_10029:
        /* <DEDUP_REMOVED lines=10> */
.L_x_9886:
        /* <DEDUP_REMOVED lines=11> */
.L_x_9887:
[----:B------:R1:W5:Y:S01]  /*14020*/  LDL.LU R4, [R1+0x10] ;  /* 0x0000100001047983 */ /* 0x0003620000300800 */
[----:B------:R-:W-:Y:S01]  /*14030*/  LOP3.LUT P0, RZ, R23, 0x4, RZ, 0xc0, !PT ;  /* 0x0000000417ff7812 */ /* 0x000fe2000780c0ff */
[----:B------:R1:W-:Y:S02]  /*14040*/  SYNCS.ARRIVE.TRANS64.A1T0 RZ, [R32+URZ+0x22830], RZ ;  /* 0x022830ff20ff79a7 */ /* 0x0003e4000810003f */
[----:B0-----:R1:W5:Y:S10]  /*14050*/  LDL.LU R3, [R1+0xc] ;  /* 0x00000c0001037983 */ /* 0x0013740000300800 */
[----:B------:R-:W-:Y:S05]  /*14060*/  WARPSYNC.ALL ;  /* 0x0000000000007948 */ /* 0x000fea0003800000 */
[----:B------:R-:W-:Y:S01]  /*14070*/  ULDC.64 UR4, c[0x0][0xa00] ;  /* 0x0002800000047ab9 */ /* 0x000fe20000000a00 */
[----:B------:R-:W-:Y:S01]  /*14080*/  SEL R2, RZ, 0x4, P0 ;  /* 0x00000004ff027807 */ /* 0x000fe20000000000 */
[----:B------:R-:W-:Y:S01]  /*14090*/  BSSY B6, `(.L_x_9888) ;  /* 0x0000029000067945 */ /* 0x000fe20003800000 */
[----:B------:R-:W-:Y:S01]  /*140a0*/  BAR.SYNC.DEFER_BLOCKING 0x8, 0x180 ;  /* 0x0206000000007b1d */ /* 0x000fe20000010000 */
[----:B------:R-:W-:Y:S02]  /*140b0*/  ISETP.NE.U32.AND P0, PT, RZ, UR4, PT ;  /* 0x00000004ff007c0c */ /* 0x000fe4000bf05070 */
[----:B------:R-:W-:-:S02]  /*140c0*/  LOP3.LUT P2, RZ, R23, 0x8, RZ, 0xc0, !PT ;  /* 0x0000000817ff7812 */ /* 0x000fc4000784c0ff */
[----:B------:R-:W-:Y:S01]  /*140d0*/  ISETP.NE.AND.EX P0, PT, RZ, UR5, PT, P0 ;  /* 0x00000005ff007c0c */ /* 0x000fe2000bf05300 */
[----:B------:R-:W-:Y:S01]  /*140e0*/  ULDC.64 UR4, c[0x0][0x298] ;  /* 0x0000a60000047ab9 */ /* 0x000fe20000000a00 */
[----:B------:R-:W-:Y:S02]  /*140f0*/  LOP3.LUT P1, RZ, R23, 0x2, RZ, 0xc0, !PT ;  /* 0x0000000217ff7812 */ /* 0x000fe4000782c0ff */
[----:B------:R-:W-:Y:S02]  /*14100*/  SEL R0, RZ, 0x2, P2 ;  /* 0x00000002ff007807 */ /* 0x000fe40001000000 */
[----:B------:R-:W-:Y:S02]  /*14110*/  SEL R5, R35, RZ, !P0 ;  /* 0x000000ff23057207 */ /* 0x000fe40004000000 */
[----:B------:R-:W-:Y:S02]  /*14120*/  IADD3 R0, R2, R0, R7 ;  /* 0x0000000002007210 */ /* 0x000fe40007ffe007 */
[----:B------:R-:W-:Y:S01]  /*14130*/  SEL R35, RZ, 0x8, P1 ;  /* 0x00000008ff237807 */ /* 0x000fe20000800000 */
[----:B------:R0:W-:Y:S03]  /*14140*/  STL [R1+0x24], R5 ;  /* 0x0000240501007387 */ /* 0x0001e60000100800 */
[----:B------:R-:W-:-:S02]  /*14150*/  IADD3 R35, R0, R35, RZ ;  /* 0x0000002300237210 */ /* 0x000fc40007ffe0ff */
[----:B-----5:R-:W-:Y:S02]  /*14160*/  SEL R2, R4, RZ, !P0 ;  /* 0x000000ff04027207 */ /* 0x020fe40004000000 */
[----:B------:R-:W-:Y:S01]  /*14170*/  SHF.R.S32.HI R0, RZ, 0x1f, R3 ;  /* 0x0000001fff007819 */ /* 0x000fe20000011403 */
[C---:B0-----:R-:W-:Y:S02]  /*14180*/  IMAD.WIDE.U32 R4, R3.reuse, UR4, RZ ;  /* 0x0000000403047c25 */ /* 0x041fe4000f8e00ff */
[----:B------:R0:W-:Y:S02]  /*14190*/  STL [R1+0x10], R2 ;  /* 0x0000100201007387 */ /* 0x0001e40000100800 */
[----:B------:R-:W-:Y:S02]  /*141a0*/  IMAD R0, R0, UR4, RZ ;  /* 0x0000000400007c24 */ /* 0x000fe4000f8e02ff */
[----:B------:R2:W-:Y:S02]  /*141b0*/  STL.64 [R1+0x18], R4 ;  /* 0x0000180401007387 */ /* 0x0005e40000100a00 */
[----:B------:R-:W-:-:S02]  /*141c0*/  IMAD R0, R3, UR5, R0 ;  /* 0x0000000503007c24 */ /* 0x000fc4000f8e0200 */
[----:B0-----:R-:W-:Y:S02]  /*141d0*/  VIADD R2, R22, 0x18400 ;  /* 0x0001840016027836 */ /* 0x001fe40000000000 */
        /* <DEDUP_REMOVED lines=20> */
.L_x_9889:
[----:B------:R-:W-:Y:S05]  /*14320*/  BSYNC B6 ;  /* 0x0000000000067941 */ /* 0x000fea0003800000 */
.L_x_9888:
[----:B------:R-:W2:Y:S01]  /*14330*/  LDL.LU R0, [R1+0xc] ;  /* 0x00000c0001007983 */ /* 0x000ea20000300800 */
[----:B------:R-:W-:Y:S01]  /*14340*/  ULDC.64 UR4, c[0x0][0x2d8] ;  /* 0x0000b60000047ab9 */ /* 0x000fe20000000a00 */
[----:B------:R-:W0:Y:S02]  /*14350*/  LDC R7, c[0x0][0x448] ;  /* 0x00011200ff077b82 */ /* 0x000e240000000800 */
[----:B------:R-:W2:Y:S04]  /*14360*/  LDL.LU.64 R2, [R1+0x18] ;  /* 0x0000180001027983 */ /* 0x000ea80000300a00 */
[----:B------:R-:W3:Y:S04]  /*14370*/  LDL.LU R21, [R1+0x10] ;  /* 0x0000100001157983 */ /* 0x000ee80000300800 */
[----:B------:R-:W4:Y:S01]  /*14380*/  LDL.LU R20, [R1+0x24] ;  /* 0x0000240001147983 */ /* 0x000f220000300800 */
[----:B------:R-:W-:-:S03]  /*14390*/  IMAD.SHL.U32 R17, R17, 0x80, RZ ;  /* 0x0000008011117824 */ /* 0x000fc600078e00ff */
[----:B------:R0:W5:Y:S02]  /*143a0*/  LDL R8, [R1+0x8] ;  /* 0x0000080001087983 */ /* 0x0001640000100800 */
[----:B0-----:R-:W-:-:S13]  /*143b0*/  ISETP.NE.AND P0, PT, R7, 0x1, PT ;  /* 0x000000010700780c */ /* 0x001fda0003f05270 */
[----:B------:R-:W0:Y:S08]  /*143c0*/  @P0 LDC R4, c[0x0][0x44c] ;  /* 0x00011300ff040b82 */ /* 0x000e300000000800 */
[----:B------:R-:W1:Y:S01]  /*143d0*/  @P0 LDC R6, c[0x0][0x450] ;  /* 0x00011400ff060b82 */ /* 0x000e620000000800 */
[----:B--2---:R-:W-:Y:S01]  /*143e0*/  MOV R3, R0 ;  /* 0x0000000000037202 */ /* 0x004fe20000000f00 */
[----:B------:R-:W-:-:S02]  /*143f0*/  IMAD R0, R28, UR4, RZ ;  /* 0x000000041c007c24 */ /* 0x000fc4000f8e02ff */
[----:B------:R-:W-:-:S04]  /*14400*/  IMAD.WIDE.U32 R2, R18, UR4, R2 ;  /* 0x0000000412027c25 */ /* 0x000fc8000f8e0002 */
[----:B------:R-:W-:Y:S01]  /*14410*/  IMAD R0, R18, UR5, R0 ;  /* 0x0000000512007c24 */ /* 0x000fe2000f8e0200 */
[----:B------:R-:W-:-:S03]  /*14420*/  ULDC.64 UR4, c[0x0][0x2e0] ;  /* 0x0000b80000047ab9 */ /* 0x000fc60000000a00 */
[----:B------:R-:W-:Y:S02]  /*14430*/  IMAD.IADD R3, R3, 0x1, R0 ;  /* 0x0000000103037824 */ /* 0x000fe400078e0200 */
[----:B---3--:R-:W-:Y:S02]  /*14440*/  IMAD R0, R21, UR4, RZ ;  /* 0x0000000415007c24 */ /* 0x008fe4000f8e02ff */
[----:B----4-:R-:W-:-:S04]  /*14450*/  IMAD.WIDE.U32 R2, R20, UR4, R2 ;  /* 0x0000000414027c25 */ /* 0x010fc8000f8e0002 */
[----:B------:R-:W-:Y:S01]  /*14460*/  IMAD R0, R20, UR5, R0 ;  /* 0x0000000514007c24 */ /* 0x000fe2000f8e0200 */
[----:B------:R-:W2:Y:S01]  /*14470*/  S2R R9, SR_TID.X ;  /* 0x0000000000097919 */ /* 0x000ea20000002100 */
[----:B------:R-:W-:Y:S02]  /*14480*/  ULDC.64 UR4, c[0x0][0x2d0] ;  /* 0x0000b40000047ab9 */ /* 0x000fe40000000a00 */
[----:B------:R-:W-:Y:S01]  /*14490*/  IMAD.IADD R3, R3, 0x1, R0 ;  /* 0x0000000103037824 */ /* 0x000fe200078e0200 */
[----:B------:R-:W3:Y:S02]  /*144a0*/  S2R R20, SR_TID.X ;  /* 0x0000000000147919 */ /* 0x000ee40000002100 */
[----:B---3--:R-:W-:-:S04]  /*144b0*/  LOP3.LUT R20, R20, 0x7f, RZ, 0xc0, !PT ;  /* 0x0000007f14147812 */ /* 0x008fc800078ec0ff */
[----:B------:R-:W-:Y:S02]  /*144c0*/  SHF.R.U32.HI R21, RZ, 0x3, R20 ;  /* 0x00000003ff157819 */ /* 0x000fe40000011614 */
[----:B------:R-:W3:Y:S02]  /*144d0*/  S2R R20, SR_TID.X ;  /* 0x0000000000147919 */ /* 0x000ee40000002100 */
[----:B---3--:R-:W-:-:S05]  /*144e0*/  IMAD.SHL.U32 R20, R20, 0x10, RZ ;  /* 0x0000001014147824 */ /* 0x008fca00078e00ff */
[----:B------:R-:W-:-:S04]  /*144f0*/  LOP3.LUT R20, R21, 0x70, R20, 0xf8, !PT ;  /* 0x0000007015147812 */ /* 0x000fc800078ef814 */
[----:B------:R-:W-:Y:S02]  /*14500*/  LOP3.LUT R0, R20, R17, RZ, 0xfc, !PT ;  /* 0x0000001114007212 */ /* 0x000fe400078efcff */
[----:B------:R3:W5:Y:S03]  /*14510*/  LDL R20, [R1+0x20] ;  /* 0x0000200001147983 */ /* 0x0007660000100800 */
        /* <DEDUP_REMOVED lines=17> */
[----:B--2---:R-:W-:Y:S01]  /*14630*/  IMAD.SHL.U32 R9, R9, 0x8, RZ ;  /* 0x0000000809097824 */ /* 0x004fe200078e00ff */
        /* <DEDUP_REMOVED lines=9> */
[----:B---3--:R-:W-:Y:S10]  /*146d0*/  BRA.DIV UR5, `(.L_x_9890) ;  /* 0x0000004a05a47947 */ /* 0x008ff4000b800000 */
[----:B------:R-:W0:Y:S01]  /*146e0*/  SHFL.IDX PT, R5, R0, RZ, 0x181f ;  /* 0x00181fff00057589 */ /* 0x000e2200000e0000 */
[----:B-----5:R-:W-:Y:S02]  /*146f0*/  IMAD R3, R20, R7, RZ ;  /* 0x0000000714037224 */ /* 0x020fe400078e02ff */
[----:B------:R-:W-:Y:S01]  /*14700*/  IMAD.IADD R17, R10, 0x1, R17 ;  /* 0x000000010a117824 */ /* 0x000fe200078e0211 */
[----:B------:R-:W1:Y:S04]  /*14710*/  SHFL.IDX PT, R4, R2, RZ, 0x181f ;  /* 0x00181fff02047589 */ /* 0x000e6800000e0000 */
[C---:B------:R-:W-:Y:S02]  /*14720*/  ISETP.GE.AND P0, PT, R17.reuse, R3, PT ;  /* 0x000000031100720c */ /* 0x040fe40003f06270 */
[----:B------:R-:W-:-:S11]  /*14730*/  IADD3 R6, R17, 0x10, RZ ;  /* 0x0000001011067810 */ /* 0x000fd60007ffe0ff */
[----:B0-----:R-:W-:-:S05]  /*14740*/  @!P0 LEA R5, P2, R9, R5, 0x1 ;  /* 0x0000000509058211 */ /* 0x001fca00078408ff */
[----:B-1----:R-:W-:-:S05]  /*14750*/  @!P0 IMAD.X R4, RZ, RZ, R4, P2 ;  /* 0x000000ffff048224 */ /* 0x002fca00010e0604 */
        /* <DEDUP_REMOVED lines=8> */
[----:B------:R-:W1:Y:S06]  /*147e0*/  SHFL.IDX PT, R4, R2, 0x1, 0x181f ;  /* 0x00381f0002047f89 */ /* 0x000e6c00000e0000 */
[----:B0-----:R-:W-:-:S05]  /*147f0*/  @!P0 LEA R5, P2, R9, R5, 0x1 ;  /* 0x0000000509058211 */ /* 0x001fca00078408ff */
[----:B-1----:R-:W-:-:S05]  /*14800*/  @!P0 IMAD.X R4, RZ, RZ, R4, P2 ;  /* 0x000000ffff048224 */ /* 0x002fca00010e0604 */
[----:B------:R-:W-:-:S04]  /*14810*/  @!P0 LOP3.LUT R5, R5, R4, RZ, 0x3c, !PT ;  /* 0x0000000405058212 */ /* 0x000fc800078e3cff */
[----:B------:R-:W-:-:S04]  /*14820*/  @!P0 LOP3.LUT R4, R5, R4, RZ, 0x3c, !PT ;  /* 0x0000000405048212 */ /* 0x000fc800078e3cff */
[----:B------:R-:W-:-:S05]  /*14830*/  @!P0 LOP3.LUT R5, R5, R4, RZ, 0x3c, !PT ;  /* 0x0000000405058212 */ /* 0x000fca00078e3cff */
        /* <DEDUP_REMOVED lines=11> */
[----:B------:R-:W-:Y:S02]  /*148f0*/  ISETP.GE.AND P0, PT, R6, R3, PT ;  /* 0x000000030600720c */ /* 0x000fe40003f06270 */
[----:B------:R-:W-:Y:S01]  /*14900*/  IADD3 R6, R17, 0x40, RZ ;  /* 0x0000004011067810 */ /* 0x000fe20007ffe0ff */
        /* <DEDUP_REMOVED lines=38> */
[----:B0-2---:R0:W1:Y:S02]  /*14b70*/  SHFL.IDX PT, R4, R2, 0x7, 0x181f ;  /* 0x00f81f0002047f89 */ /* 0x00506400000e0000 */
.L_x_10046:
[----:B------:R-:W-:-:S04]  /*14b80*/  IADD3 R17, R17, 0x70, RZ ;  /* 0x0000007011117810 */ /* 0x000fc80007ffe0ff */
        /* <DEDUP_REMOVED lines=9> */
.L_x_9891:
        /* <DEDUP_REMOVED lines=18> */
.L_x_10047:
[----:B------:R-:W-:Y:S05]  /*14d40*/  BSYNC B0 ;  /* 0x0000000000007941 */ /* 0x000fea0003800000 */
.L_x_9892:
[----:B------:R-:W2:Y:S02]  /*14d50*/  LDL R0, [R1+0x40] ;  /* 0x0000400001007983 */ /* 0x000ea40000100800 */
[----:B--2---:R-:W-:-:S13]  /*14d60*/  ISETP.NE.AND P0, PT, R0, 0x3, PT ;  /* 0x000000030000780c */ /* 0x004fda0003f05270 */
[----:B------:R-:W-:Y:S05]  /*14d70*/  @!P0 BRA `(.L_x_9894) ;  /* 0x0000000000048947 */ /* 0x000fea0003800000 */
[----:B------:R-:W-:Y:S01]  /*14d80*/  BPT.TRAP 0x1 ;  /* 0x000000040000795c */ /* 0x000fe20000300000 */
.L_x_9894:
[----:B0-----:R-:W-:Y:S01]  /*14d90*/  SHF.L.U32 R3, R26, 0x1f, RZ ;  /* 0x0000001f1a037819 */ /* 0x001fe200000006ff */
[----:B------:R-:W-:Y:S03]  /*14da0*/  BSSY B0, `(.L_x_9895) ;  /* 0x0000003000007945 */ /* 0x000fe60003800000 */
[----:B------:R-:W0:Y:S02]  /*14db0*/  SYNCS.PHASECHK.TRANS64.TRYWAIT P0, [R32+URZ+0x22860], R3 ;  /* 0x02286003200075a7 */ /* 0x000e24000800017f */
[----:B0-----:R-:W-:Y:S05]  /*14dc0*/  @!P0 BRA `(.L_x_9896) ;  /* 0x0000004c00a08947 */ /* 0x001fea0003800000 */
.L_x_10048:
[----:B------:R-:W-:Y:S05]  /*14dd0*/  BSYNC B0 ;  /* 0x0000000000007941 */ /* 0x000fea0003800000 */
.L_x_9895:
[----:B------:R-:W2:Y:S01]  /*14de0*/  LDL.LU R0, [R1+0x30] ;  /* 0x0000300001007983 */ /* 0x000ea20000300800 */
[----:B------:R-:W-:-:S03]  /*14df0*/  ULDC.64 UR4, c[0x0][0x328] ;  /* 0x0000ca0000047ab9 */ /* 0x000fc60000000a00 */
[----:B------:R-:W3:Y:S01]  /*14e00*/  LDL.LU R4, [R1+0x34] ;  /* 0x0000340001047983 */ /* 0x000ee20000300800 */
[----:B0-----:R-:W-:-:S04]  /*14e10*/  IMAD.WIDE.U32 R2, R37, UR4, RZ ;  /* 0x0000000425027c25 */ /* 0x001fc8000f8e00ff */
[----:B--2---:R-:W-:-:S04]  /*14e20*/  IMAD R0, R0, UR4, RZ ;  /* 0x0000000400007c24 */ /* 0x004fc8000f8e02ff */
        /* <DEDUP_REMOVED lines=12> */
[----:B------:R-:W-:-:S04]  /*14ef0*/  ULDC.64 UR4, c[0x0][0x318] ;  /* 0x0000c60000047ab9 */ /* 0x000fc80000000a00 */
[----:B------:R-:W-:Y:S02]  /*14f00*/  IADD3 R3, R3, R5, RZ ;  /* 0x0000000503037210 */ /* 0x000fe40007ffe0ff */
[----:B------:R-:W-:Y:S01]  /*14f10*/  LEA R5, P0, R2, UR4, 0x1 ;  /* 0x0000000402057c11 */ /* 0x000fe2000f8008ff */
[----:B------:R-:W-:-:S03]  /*14f20*/  UMOV UR4, 0xffffffff ;  /* 0xffffffff00047882 */ /* 0x000fc60000000000 */
[----:B------:R-:W-:Y:S01]  /*14f30*/  LEA.HI.X R6, R2, UR5, R3, 0x1, P0 ;  /* 0x0000000502067c11 */ /* 0x000fe200080f0c03 */
[----:B------:R-:W-:Y:S08]  /*14f40*/  BRA.DIV UR4, `(.L_x_9897) ;  /* 0x0000004e04547947 */ /* 0x000ff0000b800000 */
[----:B------:R-:W0:Y:S01]  /*14f50*/  S2R R7, SR_TID.X ;  /* 0x0000000000077919 */ /* 0x000e220000002100 */
[----:B------:R-:W-:Y:S01]  /*14f60*/  IMAD R4, R4, 0x2, R22 ;  /* 0x0000000204047824 */ /* 0x000fe200078e0216 */
[C---:B------:R-:W-:Y:S01]  /*14f70*/  LOP3.LUT P2, RZ, R35.reuse, 0x2, RZ, 0xc0, !PT ;  /* 0x0000000223ff7812 */ /* 0x040fe2000784c0ff */
[----:B------:R-:W1:Y:S01]  /*14f80*/  SHFL.IDX PT, R2, R5, RZ, 0x181f ;  /* 0x00181fff05027589 */ /* 0x000e6200000e0000 */
[----:B------:R-:W-:-:S03]  /*14f90*/  LOP3.LUT P1, RZ, R35, 0x4, RZ, 0xc0, !PT ;  /* 0x0000000423ff7812 */ /* 0x000fc6000782c0ff */
[----:B------:R-:W2:Y:S01]  /*14fa0*/  SHFL.IDX PT, R3, R6, RZ, 0x181f ;  /* 0x00181fff06037589 */ /* 0x000ea200000e0000 */
[----:B------:R-:W-:-:S03]  /*14fb0*/  ISETP.LT.OR P4, PT, R33, 0x1, !P1 ;  /* 0x000000012100780c */ /* 0x000fc60004f81670 */
[----:B------:R-:W3:Y:S01]  /*14fc0*/  SHFL.IDX PT, R14, R5, 0x1, 0x181f ;  /* 0x00381f00050e7f89 */ /* 0x000ee200000e0000 */
[----:B0-----:R-:W-:-:S05]  /*14fd0*/  IMAD.SHL.U32 R7, R7, 0x8, RZ ;  /* 0x0000000807077824 */ /* 0x001fca00078e00ff */
[----:B------:R-:W-:-:S05]  /*14fe0*/  LOP3.LUT R7, R7, 0x38, RZ, 0xc0, !PT ;  /* 0x0000003807077812 */ /* 0x000fca00078ec0ff */
[----:B------:R-:W-:Y:S01]  /*14ff0*/  IMAD.SHL.U32 R0, R7, 0x2, RZ ;  /* 0x0000000207007824 */ /* 0x000fe200078e00ff */
[----:B------:R-:W-:-:S04]  /*15000*/  LOP3.LUT R7, R35, 0x1, RZ, 0xc0, !PT ;  /* 0x0000000123077812 */ /* 0x000fc800078ec0ff */
[----:B-1----:R-:W-:Y:S02]  /*15010*/  IADD3 R2, P0, R2, R0, RZ ;  /* 0x0000000002027210 */ /* 0x002fe40007f1e0ff */
[----:B------:R-:W-:-:S03]  /*15020*/  ISETP.NE.U32.AND P3, PT, R7, 0x1, PT ;  /* 0x000000010700780c */ /* 0x000fc60003f65070 */
[----:B--2---:R-:W-:Y:S01]  /*15030*/  IMAD.X R3, RZ, RZ, R3, P0 ;  /* 0x000000ffff037224 */ /* 0x004fe200000e0603 */
[----:B------:R-:W-:-:S13]  /*15040*/  ISETP.LT.OR P0, PT, R33, 0x1, P3 ;  /* 0x000000012100780c */ /* 0x000fda0001f01670 */
[----:B------:R-:W-:Y:S01]  /*15050*/  LDGSTS.E.BYPASS.LTC128B.128 [R4+0x400], desc[UR40][R2.64], !P0 ;  /* 0x0040000002047fae */ /* 0x000fe2000c101d68 */
[----:B------:R-:W-:-:S13]  /*15060*/  ISETP.LT.OR P0, PT, R33, 0x1, !P2 ;  /* 0x000000012100780c */ /* 0x000fda0005701670 */
[----:B------:R-:W-:Y:S01]  /*15070*/  LDGSTS.E.BYPASS.LTC128B.128 [R4+0x3400], desc[UR40][R2.64+0x80], !P0 ;  /* 0x0340008002047fae */ /* 0x000fe2000c101d68 */
[----:B------:R-:W-:-:S03]  /*15080*/  LOP3.LUT P0, RZ, R35, 0x8, RZ, 0xc0, !PT ;  /* 0x0000000823ff7812 */ /* 0x000fc6000780c0ff */
[----:B------:R-:W-:Y:S01]  /*15090*/  LDGSTS.E.BYPASS.LTC128B.128 [R4+0x6400], desc[UR40][R2.64+0x100], !P4 ;  /* 0x0640010002047fae */ /* 0x000fe2000e101d68 */
[----:B------:R-:W-:-:S13]  /*150a0*/  ISETP.LT.OR P4, PT, R33, 0x1, !P0 ;  /* 0x000000012100780c */ /* 0x000fda0004781670 */
[----:B------:R0:W-:Y:S01]  /*150b0*/  LDGSTS.E.BYPASS.LTC128B.128 [R4+0x9400], desc[UR40][R2.64+0x180], !P4 ;  /* 0x0940018002047fae */ /* 0x0001e2000e101d68 */
[----:B---3--:R-:W-:-:S03]  /*150c0*/  IADD3 R8, P4, R14, R0, RZ ;  /* 0x000000000e087210 */ /* 0x008fc60007f9e0ff */
[----:B------:R-:W-:Y:S04]  /*150d0*/  SHFL.IDX PT, R14, R5, 0x2, 0x181f ;  /* 0x00581f00050e7f89 */ /* 0x000fe800000e0000 */
[----:B0-----:R-:W0:Y:S02]  /*150e0*/  SHFL.IDX PT, R3, R6, 0x1, 0x181f ;  /* 0x00381f0006037f89 */ /* 0x001e2400000e0000 */
        /* <DEDUP_REMOVED lines=9> */
[----:B------:R1:W-:Y:S01]  /*15180*/  LDGSTS.E.BYPASS.LTC128B.128 [R4+0x9c00], desc[UR40][R8.64+0x180], !P4 ;  /* 0x09c0018008047fae */ /* 0x0003e2000e101d68 */
[----:B------:R-:W-:-:S03]  /*15190*/  IADD3 R2, P4, R14, R0, RZ ;  /* 0x000000000e027210 */ /* 0x000fc60007f9e0ff */
[----:B------:R-:W1:Y:S01]  /*151a0*/  SHFL.IDX PT, R14, R5, 0x3, 0x181f ;  /* 0x00781f00050e7f89 */ /* 0x000e6200000e0000 */
[----:B0-----:R-:W-:Y:S02]  /*151b0*/  IADD3.X R3, RZ, R3, RZ, P4, !PT ;  /* 0x00000003ff037210 */ /* 0x001fe400027fe4ff */
        /* <DEDUP_REMOVED lines=8> */
[----:B-1----:R-:W-:-:S03]  /*15240*/  IADD3 R8, P4, R14, R0, RZ ;  /* 0x000000000e087210 */ /* 0x002fc60007f9e0ff */
[----:B------:R-:W-:Y:S04]  /*15250*/  SHFL.IDX PT, R14, R5, 0x4, 0x181f ;  /* 0x00981f00050e7f89 */ /* 0x000fe800000e0000 */
[----:B0-----:R-:W0:Y:S02]  /*15260*/  SHFL.IDX PT, R3, R6, 0x3, 0x181f ;  /* 0x00781f0006037f89 */ /* 0x001e2400000e0000 */
[----:B0-----:R-:W-:Y:S01]  /*15270*/  IMAD.X R9, RZ, RZ, R3, P4 ;  /* 0x000000ffff097224 */ /* 0x001fe200020e0603 */
[C---:B------:R-:W-:Y:S01]  /*15280*/  ISETP.LT.OR P4, PT, R33.reuse, 0x31, P3 ;  /* 0x000000312100780c */ /* 0x040fe20001f81670 */
[----:B------:R-:W0:Y:S04]  /*15290*/  SHFL.IDX PT, R3, R6, 0x4, 0x181f ;  /* 0x00981f0006037f89 */ /* 0x000e2800000e0000 */
[----:B------:R-:W1:Y:S08]  /*152a0*/  SHFL.IDX PT, R6, R6, 0x5, 0x181f ;  /* 0x00b81f0006067f89 */ /* 0x000e7000000e0000 */
[----:B------:R2:W-:Y:S01]  /*152b0*/  LDGSTS.E.BYPASS.LTC128B.128 [R4+0x1c00], desc[UR40][R8.64], !P4 ;  /* 0x01c0000008047fae */ /* 0x0005e2000e101d68 */
[----:B------:R-:W-:-:S13]  /*152c0*/  ISETP.LT.OR P4, PT, R33, 0x31, !P2 ;  /* 0x000000312100780c */ /* 0x000fda0005781670 */
[----:B------:R2:W-:Y:S01]  /*152d0*/  LDGSTS.E.BYPASS.LTC128B.128 [R4+0x4c00], desc[UR40][R8.64+0x80], !P4 ;  /* 0x04c0008008047fae */ /* 0x0005e2000e101d68 */
[----:B------:R-:W-:-:S13]  /*152e0*/  ISETP.LT.OR P4, PT, R33, 0x31, !P1 ;  /* 0x000000312100780c */ /* 0x000fda0004f81670 */
[----:B------:R2:W-:Y:S01]  /*152f0*/  LDGSTS.E.BYPASS.LTC128B.128 [R4+0x7c00], desc[UR40][R8.64+0x100], !P4 ;  /* 0x07c0010008047fae */ /* 0x0005e2000e101d68 */
[----:B------:R-:W-:-:S13]  /*15300*/  ISETP.LT.OR P4, PT, R33, 0x31, !P0 ;  /* 0x000000312100780c */ /* 0x000fda0004781670 */
[----:B------:R2:W-:Y:S01]  /*15310*/  LDGSTS.E.BYPASS.LTC128B.128 [R4+0xac00], desc[UR40][R8.64+0x180], !P4 ;  /* 0x0ac0018008047fae */ /* 0x0005e2000e101d68 */
[----:B------:R-:W-:-:S03]  /*15320*/  IADD3 R2, P4, R14, R0, RZ ;  /* 0x000000000e027210 */ /* 0x000fc60007f9e0ff */
[----:B------:R2:W3:Y:S02]  /*15330*/  SHFL.IDX PT, R14, R5, 0x5, 0x181f ;  /* 0x00b81f00050e7f89 */ /* 0x0004e400000e0000 */
        /* <DEDUP_REMOVED lines=8> */
[----:B-1-3--:R2:W-:Y:S02]  /*153c0*/  LDGSTS.E.BYPASS.LTC128B.128 [R4+0xb400], desc[UR40][R2.64+0x180], !P4 ;  /* 0x0b40018002047fae */ /* 0x00a5e4000e101d68 */
.L_x_10062:
[C---:B------:R-:W-:Y:S02]  /*153d0*/  ISETP.LT.OR P3, PT, R33.reuse, 0x51, P3 ;  /* 0x000000512100780c */ /* 0x040fe40001f61670 */
[C---:B------:R-:W-:Y:S02]  /*153e0*/  ISETP.LT.OR P2, PT, R33.reuse, 0x51, !P2 ;  /* 0x000000512100780c */ /* 0x040fe40005741670 */
[C---:B------:R-:W-:Y:S02]  /*153f0*/  ISETP.LT.OR P1, PT, R33.reuse, 0x51, !P1 ;  /* 0x000000512100780c */ /* 0x040fe40004f21670 */
[----:B0-2---:R-:W-:Y:S02]  /*15400*/  IADD3 R2, P4, R14, R0, RZ ;  /* 0x000000000e027210 */ /* 0x005fe40007f9e0ff */
        /* <DEDUP_REMOVED lines=11> */
.L_x_9898:
        /* <DEDUP_REMOVED lines=11> */
.L_x_9899:
[----:B------:R-:W2:Y:S01]  /*15570*/  LDL.LU R2, [R1+0x4] ;  /* 0x0000040001027983 */ /* 0x000ea20000300800 */
[----:B------:R0:W-:Y:S01]  /*15580*/  SYNCS.ARRIVE.TRANS64.A1T0 RZ, [R32+URZ+0x22850], RZ ;  /* 0x022850ff20ff79a7 */ /* 0x0001e2000810003f */
[----:B------:R-:W-:Y:S01]  /*15590*/  BSSY B0, `(.L_x_9900) ;  /* 0x00000e1000007945 */ /* 0x000fe20003800000 */
[----:B--2---:R-:W-:-:S13]  /*155a0*/  ISETP.GE.AND P0, PT, R2, 0x61, PT ;  /* 0x000000610200780c */ /* 0x004fda0003f06270 */
[----:B0-----:R-:W-:Y:S05]  /*155b0*/  @!P0 BRA `(.L_x_9901) ;  /* 0x0000000c00788947 */ /* 0x001fea0003800000 */
[----:B------:R-:W2:Y:S02]  /*155c0*/  LDL.LU R2, [R1+0x2c] ;  /* 0x00002c0001027983 */ /* 0x000ea40000300800 */
[----:B--2---:R-:W-:-:S07]  /*155d0*/  VIADD R10, R2, 0xfffffffe ;  /* 0xfffffffe020a7836 */ /* 0x004fce0000000000 */
.L_x_9914:
[----:B--2---:R-:W2:Y:S01]  /*155e0*/  LDL R12, [R1+0x40] ;  /* 0x00004000010c7983 */ /* 0x004ea20000100800 */
[----:B0-----:R-:W0:Y:S01]  /*155f0*/  LDC R6, c[0x0][0x430] ;  /* 0x00010c00ff067b82 */ /* 0x001e220000000800 */
[----:B------:R-:W1:Y:S01]  /*15600*/  S2R R2, SR_TID.X ;  /* 0x0000000000027919 */ /* 0x000e620000002100 */
        /* <DEDUP_REMOVED lines=9> */
[----:B------:R-:W-:-:S05]  /*156a0*/  IMAD R7, R10, 0x60, R31 ;  /* 0x000000600a077824 */ /* 0x000fca00078e021f */
[----:B------:R-:W-:-:S07]  /*156b0*/  IADD3 R7, R4, R7, RZ ;  /* 0x0000000704077210 */ /* 0x000fce0007ffe0ff */
[----:B------:R-:W3:Y:S01]  /*156c0*/  @!P1 LDC.64 R4, c[0x0][0x428] ;  /* 0x00010a00ff049b82 */ /* 0x000ee20000000a00 */
[----:B------:R-:W-:-:S07]  /*156d0*/  IMAD.MOV.U32 R11, RZ, RZ, R7 ;  /* 0x000000ffff0b7224 */ /* 0x000fce00078e0007 */
[----:B------:R-:W4:Y:S01]  /*156e0*/  @!P1 LDC.64 R8, c[0x0][0x418] ;  /* 0x00010600ff089b82 */ /* 0x000f220000000a00 */
[----:B-1----:R-:W-:-:S05]  /*156f0*/  @P0 IMAD.HI.U32 R2, R7, R2, RZ ;  /* 0x0000000207020227 */ /* 0x002fca00078e00ff */
[----:B0-----:R-:W-:-:S04]  /*15700*/  @P0 SHF.R.U32.HI R11, RZ, R3, R2 ;  /* 0x00000003ff0b0219 */ /* 0x001fc80000011602 */
[--C-:B------:R-:W-:Y:S01]  /*15710*/  @!P1 SHF.R.S32.HI R3, RZ, 0x1f, R11.reuse ;  /* 0x0000001fff039819 */ /* 0x100fe2000001140b */
[----:B------:R-:W-:-:S04]  /*15720*/  @!P1 IMAD.MOV.U32 R2, RZ, RZ, R11 ;  /* 0x000000ffff029224 */ /* 0x000fc800078e000b */
[----:B---3--:R-:W-:-:S04]  /*15730*/  @!P1 IMAD.WIDE.U32 R2, R29, R4, R2 ;  /* 0x000000041d029225 */ /* 0x008fc800078e0002 */
[----:B------:R-:W-:-:S04]  /*15740*/  @!P1 IMAD R4, R34, R4, RZ ;  /* 0x0000000422049224 */ /* 0x000fc800078e02ff */
[----:B------:R-:W-:Y:S01]  /*15750*/  @!P1 IMAD R5, R29, R5, R4 ;  /* 0x000000051d059224 */ /* 0x000fe200078e0204 */
[----:B----4-:R-:W-:-:S03]  /*15760*/  @!P1 LEA R8, P0, R2, R8, 0x2 ;  /* 0x0000000802089211 */ /* 0x010fc600078010ff */
[----:B------:R-:W-:Y:S01]  /*15770*/  @!P1 IMAD.IADD R3, R5, 0x1, R3 ;  /* 0x0000000105039824 */ /* 0x000fe200078e0203 */
[----:B------:R-:W-:-:S04]  /*15780*/  MOV R5, RZ ;  /* 0x000000ff00057202 */ /* 0x000fc80000000f00 */
[----:B------:R-:W-:Y:S01]  /*15790*/  @!P1 LEA.HI.X R9, R2, R9, R3, 0x2, P0 ;  /* 0x0000000902099211 */ /* 0x000fe200000f1403 */
[----:B------:R-:W-:-:S04]  /*157a0*/  VIADD R25, R25, 0x1 ;  /* 0x0000000119197836 */ /* 0x000fc80000000000 */
[----:B------:R0:W5:Y:S01]  /*157b0*/  @!P1 LDG.E R5, desc[UR40][R8.64] ;  /* 0x0000002808059981 */ /* 0x000162000c1e1900 */
[----:B------:R-:W-:Y:S01]  /*157c0*/  IMAD.MOV R2, RZ, RZ, -R11 ;  /* 0x000000ffff027224 */ /* 0x000fe200078e0a0b */
[----:B------:R-:W-:-:S03]  /*157d0*/  ISETP.NE.AND P0, PT, R25, 0x2, PT ;  /* 0x000000021900780c */ /* 0x000fc60003f05270 */
[----:B------:R-:W-:Y:S01]  /*157e0*/  IMAD R6, R6, R2, R7 ;  /* 0x0000000206067224 */ /* 0x000fe200078e0207 */
[----:B------:R-:W-:Y:S01]  /*157f0*/  SEL R3, RZ, 0x1, P0 ;  /* 0x00000001ff037807 */ /* 0x000fe20000000000 */
[----:B------:R-:W-:Y:S01]  /*15800*/  IMAD.MOV.U32 R2, RZ, RZ, R10 ;  /* 0x000000ffff027224 */ /* 0x000fe200078e000a */
[----:B------:R-:W-:Y:S05]  /*15810*/  YIELD ;  /* 0x0000000000007946 */ /* 0x000fea0003800000 */
[----:B------:R-:W-:Y:S01]  /*15820*/  SEL R25, R25, RZ, P0 ;  /* 0x000000ff19197207 */ /* 0x000fe20000000000 */
[----:B------:R-:W-:Y:S01]  /*15830*/  VIADD R10, R10, 0xffffffff ;  /* 0xffffffff0a0a7836 */ /* 0x000fe20000000000 */
[----:B------:R-:W-:-:S02]  /*15840*/  LOP3.LUT R26, R26, R3, RZ, 0x3c, !PT ;  /* 0x000000031a1a7212 */ /* 0x000fc400078e3cff */
[----:B------:R-:W-:Y:S02]  /*15850*/  ISETP.GT.AND P2, PT, R2, RZ, PT ;  /* 0x000000ff0200720c */ /* 0x000fe40003f44270 */
[----:B--2---:R-:W-:-:S13]  /*15860*/  ISETP.NE.AND P1, PT, R12, 0x3, PT ;  /* 0x000000030c00780c */ /* 0x004fda0003f25270 */
[----:B0-----:R-:W-:Y:S05]  /*15870*/  @!P1 BRA `(.L_x_9902) ;  /* 0x0000000000049947 */ /* 0x001fea0003800000 */
[----:B------:R-:W-:Y:S01]  /*15880*/  BPT.TRAP 0x1 ;  /* 0x000000040000795c */ /* 0x000fe20000300000 */
.L_x_9902:
[----:B------:R-:W-:Y:S01]  /*15890*/  IMAD R4, R25, 0x8, R22 ;  /* 0x0000000819047824 */ /* 0x000fe200078e0216 */
[----:B------:R-:W-:Y:S01]  /*158a0*/  SHF.L.U32 R21, R26, 0x1f, RZ ;  /* 0x0000001f1a157819 */ /* 0x000fe200000006ff */
[----:B------:R-:W-:Y:S01]  /*158b0*/  BSSY B1, `(.L_x_9903) ;  /* 0x0000004000017945 */ /* 0x000fe20003800000 */
[----:B------:R-:W-:Y:S02]  /*158c0*/  SHF.R.S32.HI R17, RZ, 0x1f, R6 ;  /* 0x0000001fff117819 */ /* 0x000fe40000011406 */
[----:B------:R-:W0:Y:S02]  /*158d0*/  SYNCS.PHASECHK.TRANS64.TRYWAIT P0, [R4+URZ+0x22840], R21 ;  /* 0x02284015040075a7 */ /* 0x000e24000800017f */
[----:B0-----:R-:W-:Y:S05]  /*158e0*/  @!P0 BRA `(.L_x_9904) ;  /* 0x0000004c00388947 */ /* 0x001fea0003800000 */
.L_x_10063:
[----:B------:R-:W-:Y:S05]  /*158f0*/  BSYNC B1 ;  /* 0x0000000000017941 */ /* 0x000fea0003800000 */
.L_x_9903:
        /* <DEDUP_REMOVED lines=52> */
.L_x_10077:
        /* <DEDUP_REMOVED lines=8> */
.L_x_9906:
        /* <DEDUP_REMOVED lines=11> */
.L_x_9907:
[----:B------:R2:W-:Y:S01]  /*15d70*/  SYNCS.ARRIVE.TRANS64.A1T0 RZ, [R4+URZ+0x22830], RZ ;  /* 0x022830ff04ff79a7 */ /* 0x0005e2000810003f */
[----:B------:R-:W-:Y:S05]  /*15d80*/  @!P3 BRA `(.L_x_9908) ;  /* 0x000000000004b947 */ /* 0x000fea0003800000 */
[----:B------:R-:W-:Y:S01]  /*15d90*/  BPT.TRAP 0x1 ;  /* 0x000000040000795c */ /* 0x000fe20000300000 */
.L_x_9908:
[----:B------:R-:W3:Y:S01]  /*15da0*/  SYNCS.PHASECHK.TRANS64.TRYWAIT P0, [R4+URZ+0x22860], R21 ;  /* 0x02286015040075a7 */ /* 0x000ee2000800017f */
[----:B------:R-:W-:Y:S04]  /*15db0*/  BSSY B1, `(.L_x_9909) ;  /* 0x0000002000017945 */ /* 0x000fe80003800000 */
[----:B---3--:R-:W-:Y:S05]  /*15dc0*/  @!P0 BRA `(.L_x_9910) ;  /* 0x0000004c00b88947 */ /* 0x008fea0003800000 */
.L_x_10078:
[----:B------:R-:W-:Y:S05]  /*15dd0*/  BSYNC B1 ;  /* 0x0000000000017941 */ /* 0x000fea0003800000 */
.L_x_9909:
[----:B------:R-:W-:Y:S01]  /*15de0*/  ULDC.64 UR4, c[0x0][0x328] ;  /* 0x0000ca0000047ab9 */ /* 0x000fe20000000a00 */
[----:B------:R-:W-:Y:S01]  /*15df0*/  LOP3.LUT P5, RZ, R23, 0x10, RZ, 0xc0, !PT ;  /* 0x0000001017ff7812 */ /* 0x000fe200078ac0ff */
[----:B------:R-:W-:Y:S01]  /*15e00*/  IMAD R17, R17, UR4, RZ ;  /* 0x0000000411117c24 */ /* 0x000fe2000f8e02ff */
[C---:B------:R-:W-:Y:S01]  /*15e10*/  LOP3.LUT P4, RZ, R23.reuse, 0x8, RZ, 0xc0, !PT ;  /* 0x0000000817ff7812 */ /* 0x040fe2000788c0ff */
[C---:B------:R-:W-:Y:S01]  /*15e20*/  IMAD.WIDE.U32 R2, R6.reuse, UR4, RZ ;  /* 0x0000000406027c25 */ /* 0x040fe2000f8e00ff */
[C---:B------:R-:W-:Y:S02]  /*15e30*/  LOP3.LUT P3, RZ, R23.reuse, 0x4, RZ, 0xc0, !PT ;  /* 0x0000000417ff7812 */ /* 0x040fe4000786c0ff */
[----:B------:R-:W-:Y:S01]  /*15e40*/  LOP3.LUT P1, RZ, R23, 0x2, RZ, 0xc0, !PT ;  /* 0x0000000217ff7812 */ /* 0x000fe2000782c0ff */
[----:B------:R-:W-:Y:S01]  /*15e50*/  IMAD R17, R6, UR5, R17 ;  /* 0x0000000506117c24 */ /* 0x000fe2000f8e0211 */
[----:B------:R-:W-:Y:S02]  /*15e60*/  ULDC.64 UR4, c[0x0][0x338] ;  /* 0x0000ce0000047ab9 */ /* 0x000fe40000000a00 */
[----:B------:R-:W-:-:S02]  /*15e70*/  IMAD R20, R20, UR4, RZ ;  /* 0x0000000414147c24 */ /* 0x000fc4000f8e02ff */
        /* <DEDUP_REMOVED lines=15> */
[----:B------:R-:W4:Y:S01]  /*15f70*/  SHFL.IDX PT, R14, R6, RZ, 0x181f ;  /* 0x00181fff060e7589 */ /* 0x000f2200000e0000 */
[----:B------:R-:W-:-:S03]  /*15f80*/  LEA R5, R5, R22, 0x1 ;  /* 0x0000001605057211 */ /* 0x000fc600078e08ff */
[----:B------:R-:W5:Y:S04]  /*15f90*/  SHFL.IDX PT, R3, R7, RZ, 0x181f ;  /* 0x00181fff07037589 */ /* 0x000f6800000e0000 */
[----:B-1----:R-:W-:Y:S01]  /*15fa0*/  SHFL.IDX PT, R8, R7, 0x1, 0x181f ;  /* 0x00381f0007087f89 */ /* 0x002fe200000e0000 */
[----:B----4-:R-:W-:-:S03]  /*15fb0*/  IADD3 R2, P0, R14, R0, RZ ;  /* 0x000000000e027210 */ /* 0x010fc60007f1e0ff */
[----:B------:R-:W1:Y:S02]  /*15fc0*/  SHFL.IDX PT, R14, R6, 0x1, 0x181f ;  /* 0x00381f00060e7f89 */ /* 0x000e6400000e0000 */
[----:B-----5:R-:W-:-:S05]  /*15fd0*/  IMAD.X R3, RZ, RZ, R3, P0 ;  /* 0x000000ffff037224 */ /* 0x020fca00000e0603 */
[----:B------:R-:W-:Y:S04]  /*15fe0*/  LDGSTS.E.BYPASS.LTC128B.128 [R5+0x400], desc[UR40][R2.64], !P5 ;  /* 0x0040000002057fae */ /* 0x000fe8000e901d68 */
[----:B------:R-:W-:Y:S04]  /*15ff0*/  LDGSTS.E.BYPASS.LTC128B.128 [R5+0x3400], desc[UR40][R2.64+0x80], !P4 ;  /* 0x0340008002057fae */ /* 0x000fe8000e101d68 */
[----:B------:R-:W-:Y:S04]  /*16000*/  LDGSTS.E.BYPASS.LTC128B.128 [R5+0x6400], desc[UR40][R2.64+0x100], !P3 ;  /* 0x0640010002057fae */ /* 0x000fe8000d901d68 */
[----:B------:R1:W-:Y:S02]  /*16010*/  LDGSTS.E.BYPASS.LTC128B.128 [R5+0x9400], desc[UR40][R2.64+0x180], !P1 ;  /* 0x0940018002057fae */ /* 0x0003e4000c901d68 */
[----:B-1----:R-:W-:-:S02]  /*16020*/  IADD3 R2, P0, R14, R0, RZ ;  /* 0x000000000e027210 */ /* 0x002fc40007f1e0ff */
[----:B------:R-:W1:Y:S03]  /*16030*/  SHFL.IDX PT, R14, R6, 0x2, 0x181f ;  /* 0x00581f00060e7f89 */ /* 0x000e6600000e0000 */
[----:B------:R-:W-:Y:S02]  /*16040*/  IMAD.X R3, RZ, RZ, R8, P0 ;  /* 0x000000ffff037224 */ /* 0x000fe400000e0608 */
[----:B------:R-:W4:Y:S04]  /*16050*/  SHFL.IDX PT, R8, R7, 0x2, 0x181f ;  /* 0x00581f0007087f89 */ /* 0x000f2800000e0000 */
[----:B------:R-:W-:Y:S04]  /*16060*/  LDGSTS.E.BYPASS.LTC128B.128 [R5+0xc00], desc[UR40][R2.64], !P5 ;  /* 0x00c0000002057fae */ /* 0x000fe8000e901d68 */
[----:B------:R-:W-:Y:S04]  /*16070*/  LDGSTS.E.BYPASS.LTC128B.128 [R5+0x3c00], desc[UR40][R2.64+0x80], !P4 ;  /* 0x03c0008002057fae */ /* 0x000fe8000e101d68 */
[----:B------:R-:W-:Y:S04]  /*16080*/  LDGSTS.E.BYPASS.LTC128B.128 [R5+0x6c00], desc[UR40][R2.64+0x100], !P3 ;  /* 0x06c0010002057fae */ /* 0x000fe8000d901d68 */
[----:B------:R1:W-:Y:S02]  /*16090*/  LDGSTS.E.BYPASS.LTC128B.128 [R5+0x9c00], desc[UR40][R2.64+0x180], !P1 ;  /* 0x09c0018002057fae */ /* 0x0003e4000c901d68 */
[----:B-1----:R-:W-:-:S02]  /*160a0*/  IADD3 R2, P0, R14, R0, RZ ;  /* 0x000000000e027210 */ /* 0x002fc40007f1e0ff */
[----:B------:R-:W1:Y:S03]  /*160b0*/  SHFL.IDX PT, R14, R6, 0x3, 0x181f ;  /* 0x00781f00060e7f89 */ /* 0x000e6600000e0000 */
[----:B----4-:R-:W-:Y:S02]  /*160c0*/  IMAD.X R3, RZ, RZ, R8, P0 ;  /* 0x000000ffff037224 */ /* 0x010fe400000e0608 */
        /* <DEDUP_REMOVED lines=14> */
[----:B------:R1:W0:Y:S03]  /*161b0*/  SHFL.IDX PT, R14, R6, 0x5, 0x181f ;  /* 0x00b81f00060e7f89 */ /* 0x00022600000e0000 */
[----:B----4-:R-:W-:Y:S02]  /*161c0*/  IMAD.X R3, RZ, RZ, R8, P0 ;  /* 0x000000ffff037224 */ /* 0x010fe400000e0608 */
[----:B------:R1:W4:Y:S04]  /*161d0*/  SHFL.IDX PT, R8, R7, 0x5, 0x181f ;  /* 0x00b81f0007087f89 */ /* 0x00032800000e0000 */
[----:B------:R1:W-:Y:S04]  /*161e0*/  LDGSTS.E.BYPASS.LTC128B.128 [R5+0x2400], desc[UR40][R2.64], !P5 ;  /* 0x0240000002057fae */ /* 0x0003e8000e901d68 */
[----:B------:R1:W-:Y:S04]  /*161f0*/  LDGSTS.E.BYPASS.LTC128B.128 [R5+0x5400], desc[UR40][R2.64+0x80], !P4 ;  /* 0x0540008002057fae */ /* 0x0003e8000e101d68 */
[----:B------:R1:W-:Y:S04]  /*16200*/  LDGSTS.E.BYPASS.LTC128B.128 [R5+0x8400], desc[UR40][R2.64+0x100], !P3 ;  /* 0x0840010002057fae */ /* 0x0003e8000d901d68 */
[----:B------:R1:W-:Y:S02]  /*16210*/  LDGSTS.E.BYPASS.LTC128B.128 [R5+0xb400], desc[UR40][R2.64+0x180], !P1 ;  /* 0x0b40018002057fae */ /* 0x0003e4000c901d68 */
.L_x_10092:
[----:B01----:R-:W-:-:S05]  /*16220*/  IADD3 R2, P0, R14, R0, RZ ;  /* 0x000000000e027210 */ /* 0x003fca0007f1e0ff */
        /* <DEDUP_REMOVED lines=10> */
.L_x_9912:
        /* <DEDUP_REMOVED lines=11> */
.L_x_9913:
[----:B------:R0:W-:Y:S01]  /*16380*/  SYNCS.ARRIVE.TRANS64.A1T0 RZ, [R4+URZ+0x22850], RZ ;  /* 0x022850ff04ff79a7 */ /* 0x0001e2000810003f */
[----:B------:R-:W-:Y:S05]  /*16390*/  @P2 BRA `(.L_x_9914) ;  /* 0xfffffff000902947 */ /* 0x000fea000383ffff */
.L_x_9901:
[----:B------:R-:W-:Y:S05]  /*163a0*/  BSYNC B0 ;  /* 0x0000000000007941 */ /* 0x000fea0003800000 */
.L_x_9900:
[----:B------:R-:W1:Y:S01]  /*163b0*/  S2R R2, SR_TID.X ;  /* 0x0000000000027919 */ /* 0x000e620000002100 */
[----:B------:R-:W-:Y:S01]  /*163c0*/  IADD3 R25, R25, 0x1, RZ ;  /* 0x0000000119197810 */ /* 0x000fe20007ffe0ff */
[----:B------:R-:W-:Y:S03]  /*163d0*/  BSSY B0, `(.L_x_9915) ;  /* 0x0000013000007945 */ /* 0x000fe60003800000 */
[----:B------:R-:W-:-:S04]  /*163e0*/  ISETP.NE.AND P0, PT, R25, 0x2, PT ;  /* 0x000000021900780c */ /* 0x000fc80003f05270 */
[----:B------:R-:W-:-:S04]  /*163f0*/  SEL R3, RZ, 0x1, P0 ;  /* 0x00000001ff037807 */ /* 0x000fc80000000000 */
[----:B------:R-:W-:Y:S02]  /*16400*/  LOP3.LUT R26, R26, R3, RZ, 0x3c, !PT ;  /* 0x000000031a1a7212 */ /* 0x000fe400078e3cff */
[----:B-1----:R-:W-:-:S04]  /*16410*/  LOP3.LUT R2, R2, 0x7f, RZ, 0xc0, !PT ;  /* 0x0000007f02027812 */ /* 0x002fc800078ec0ff */
[----:B------:R-:W-:-:S13]  /*16420*/  ISETP.NE.AND P1, PT, R2, RZ, PT ;  /* 0x000000ff0200720c */ /* 0x000fda0003f25270 */
[----:B------:R-:W-:Y:S05]  /*16430*/  @P1 BRA `(.L_x_9916) ;  /* 0x0000000000301947 */ /* 0x000fea0003800000 */
[----:B------:R-:W1:Y:S01]  /*16440*/  S2R R5, SR_LANEID ;  /* 0x0000000000057919 */ /* 0x000e620000000000 */
[----:B------:R-:W-:Y:S01]  /*16450*/  VOTEU.ANY UR4, UPT, PT ;  /* 0x0000000000047886 */ /* 0x000fe200038e0100 */
[----:B------:R-:W4:Y:S01]  /*16460*/  LDC.64 R2, c[0x0][0xc60] ;  /* 0x00031800ff027b82 */ /* 0x000f220000000a00 */
[----:B------:R-:W1:Y:S02]  /*16470*/  FLO.U32 R0, UR4 ;  /* 0x0000000400007d00 */ /* 0x000e6400080e0000 */
[----:B-1----:R-:W-:-:S06]  /*16480*/  ISETP.EQ.U32.AND P1, PT, R0, R5, PT ;  /* 0x000000050000720c */ /* 0x002fcc0003f22070 */
[----:B------:R-:W4:Y:S07]  /*16490*/  POPC R5, UR4 ;  /* 0x0000000400057d09 */ /* 0x000f2e0008000000 */
[----:B----4-:R-:W4:Y:S01]  /*164a0*/  @P1 ATOMG.E.ADD.STRONG.GPU PT, R3, desc[UR40][R2.64], R5 ;  /* 0x00000005020319a8 */ /* 0x010f2200081ee1e8 */
[----:B0-23--:R-:W0:Y:S02]  /*164b0*/  S2R R4, SR_LTMASK ;  /* 0x0000000000047919 */ /* 0x00de240000003900 */
[----:B0-----:R-:W-:-:S04]  /*164c0*/  LOP3.LUT R4, R4, UR4, RZ, 0xc0, !PT ;  /* 0x0000000404047c12 */ /* 0x001fc8000f8ec0ff */
[----:B------:R-:W0:Y:S01]  /*164d0*/  POPC R7, R4 ;  /* 0x0000000400077309 */ /* 0x000e220000000000 */
[----:B----4-:R-:W0:Y:S02]  /*164e0*/  SHFL.IDX PT, R0, R3, R0, 0x1f ;  /* 0x00001f0003007589 */ /* 0x010e2400000e0000 */
[----:B0-----:R-:W-:-:S07]  /*164f0*/  IADD3 R16, R0, UR36, R7 ;  /* 0x0000002400107c10 */ /* 0x001fce000fffe007 */
.L_x_9916:
[----:B------:R-:W-:Y:S05]  /*16500*/  BSYNC B0 ;  /* 0x0000000000007941 */ /* 0x000fea0003800000 */
.L_x_9915:
[----:B------:R-:W-:-:S07]  /*16510*/  SEL R25, R25, RZ, P0 ;  /* 0x000000ff19197207 */ /* 0x000fce0000000000 */
.L_x_9875:
[----:B------:R-:W-:Y:S05]  /*16520*/  BSYNC B7 ;  /* 0x0000000000077941 */ /* 0x000fea0003800000 */
.L_x_9873:
[----:B------:R-:W-:-:S13]  /*16530*/  LOP3.LUT P0, RZ, R23, 0x80, RZ, 0xc0, !PT ;  /* 0x0000008017ff7812 */ /* 0x000fda000780c0ff */
[----:B------:R-:W-:Y:S05]  /*16540*/  @!P0 BRA `(.L_x_9917) ;  /* 0x0000000000248947 */ /* 0x000fea0003800000 */
[----:B------:R-:W-:Y:S05]  /*16550*/  WARPSYNC.ALL ;  /* 0x0000000000007948 */ /* 0x000fea0003800000 */
[----:B------:R-:W1:Y:S08]  /*16560*/  S2UR UR5, SR_CgaCtaId ;  /* 0x00000000000579c3 */ /* 0x000e700000008800 */
[----:B------:R-:W-:Y:S06]  /*16570*/  BAR.SYNC.DEFER_BLOCKING 0x5, 0x180 ;  /* 0x0146000000007b1d */ /* 0x000fec0000010000 */
[----:B------:R-:W-:-:S02]  /*16580*/  UMOV UR4, 0x400 ;  /* 0x0000040000047882 */ /* 0x000fc40000000000 */
[----:B-1----:R-:W-:-:S06]  /*16590*/  ULEA UR4, UR5, UR4, 0x18 ;  /* 0x0000000405047291 */ /* 0x002fcc000f8ec03f */
[----:B0-----:R-:W-:-:S05]  /*165a0*/  IMAD.U32 R22, RZ, RZ, UR4 ;  /* 0x00000004ff167e24 */ /* 0x001fca000f8e00ff */
[----:B------:R4:W0:Y:S01]  /*165b0*/  LDS.128 R16, [R22+0x228d0] ;  /* 0x0228d00016107984 */ /* 0x0008220000000c00 */
[----:B------:R-:W-:Y:S06]  /*165c0*/  BAR.ARV 0x4, 0x180 ;  /* 0x0106000000007b1d */ /* 0x000fec0000002000 */
[----:B------:R-:W-:Y:S05]  /*165d0*/  BRA `(.L_x_9918) ;  /* 0x0000000800407947 */ /* 0x000fea0003800000 */
.L_x_9917:
        /* <DEDUP_REMOVED lines=17> */
[----:B--23--:R-:W-:Y:S01]  /*166f0*/  SHFL.IDX PT, R4, R16, 0x1, 0x1f ;  /* 0x00201f0010047f89 */ /* 0x00cfe200000e0000 */
[----:B----4-:R-:W-:Y:S01]  /*16700*/  @!P1 IMAD.MOV.U32 R5, RZ, RZ, R2 ;  /* 0x000000ffff059224 */ /* 0x010fe200078e0002 */
[----:B------:R-:W-:-:S04]  /*16710*/  ISETP.NE.AND P1, PT, R8, RZ, PT ;  /* 0x000000ff0800720c */ /* 0x000fc80003f25270 */
        /* <DEDUP_REMOVED lines=16> */
.L_x_10102:
[----:B------:R-:W-:Y:S02]  /*16820*/  ULDC UR4, c[0x0][0xc38] ;  /* 0x00030e0000047ab9 */ /* 0x000fe40000000800 */
[----:B------:R-:W-:-:S04]  /*16830*/  IMAD.U32 R7, RZ, RZ, UR4 ;  /* 0x00000004ff077e24 */ /* 0x000fc8000f8e00ff */
[----:B-1----:R-:W-:-:S04]  /*16840*/  IMAD R14, R14, R7, RZ ;  /* 0x000000070e0e7224 */ /* 0x002fc800078e02ff */
[----:B------:R-:W-:-:S05]  /*16850*/  IMAD.IADD R9, R4, 0x1, R14 ;  /* 0x0000000104097824 */ /* 0x000fca00078e020e */
[----:B------:R-:W-:-:S13]  /*16860*/  ISETP.GT.AND P6, PT, R9, R0, PT ;  /* 0x000000000900720c */ /* 0x000fda0003fc4270 */
[----:B------:R-:W-:Y:S05]  /*16870*/  @P6 BRA `(.L_x_9920) ;  /* 0x00000000009c6947 */ /* 0x000fea0003800000 */
.L_x_9925:
        /* <DEDUP_REMOVED lines=14> */
.L_x_9923:
[----:B------:R-:W-:Y:S05]  /*16960*/  BSYNC B0 ;  /* 0x0000000000007941 */ /* 0x000fea0003800000 */
.L_x_9922:
        /* <DEDUP_REMOVED lines=17> */
[----:B------:R0:W1:Y:S02]  /*16a80*/  SHFL.IDX PT, R14, R2, 0x1f, 0x1f ;  /* 0x03e01f00020e7f89 */ /* 0x00006400000e0000 */
.L_x_10110:
[----:B------:R-:W-:Y:S02]  /*16a90*/  ULDC UR4, c[0x0][0xc38] ;  /* 0x00030e0000047ab9 */ /* 0x000fe40000000800 */
[----:B------:R-:W-:-:S04]  /*16aa0*/  IMAD.U32 R7, RZ, RZ, UR4 ;  /* 0x00000004ff077e24 */ /* 0x000fc8000f8e00ff */
[----:B-1----:R-:W-:-:S04]  /*16ab0*/  IMAD R14, R14, R7, RZ ;  /* 0x000000070e0e7224 */ /* 0x002fc800078e02ff */
[----:B------:R-:W-:-:S05]  /*16ac0*/  IMAD.IADD R9, R14, 0x1, R9 ;  /* 0x000000010e097824 */ /* 0x000fca00078e0209 */
[----:B------:R-:W-:-:S13]  /*16ad0*/  ISETP.GT.AND P6, PT, R9, R0, PT ;  /* 0x000000000900720c */ /* 0x000fda0003fc4270 */
[----:B------:R-:W-:Y:S05]  /*16ae0*/  @!P6 BRA `(.L_x_9925) ;  /* 0xfffffffc0064e947 */ /* 0x000fea000383ffff */
.L_x_9920:
        /* <DEDUP_REMOVED lines=8> */
.L_x_10114:
[----:B------:R-:W-:Y:S01]  /*16b70*/  ISETP.NE.AND P0, PT, R3, RZ, PT ;  /* 0x000000ff0300720c */ /* 0x000fe20003f05270 */
[----:B------:R-:W-:-:S12]  /*16b80*/  IMAD.MOV.U32 R14, RZ, RZ, RZ ;  /* 0x000000ffff0e7224 */ /* 0x000fd800078e00ff */
[----:B------:R-:W-:Y:S05]  /*16b90*/  @!P0 BRA `(.L_x_9927) ;  /* 0x0000000000108947 */ /* 0x000fea0003800000 */
[----:B------:R-:W-:Y:S01]  /*16ba0*/  UMOV UR4, 0xffffffff ;  /* 0xffffffff00047882 */ /* 0x000fe20000000000 */
[----:B------:R-:W-:Y:S02]  /*16bb0*/  IADD3 R12, R4, -0x1, RZ ;  /* 0xffffffff040c7810 */ /* 0x000fe40007ffe0ff */
[----:B------:R-:W-:Y:S05]  /*16bc0*/  BRA.DIV UR4, `(.L_x_9928) ;  /* 0x00000052043c7947 */ /* 0x000fea000b800000 */
[----:B------:R3:W4:Y:S02]  /*16bd0*/  SHFL.IDX PT, R14, R2, R12, 0x1f ;  /* 0x00001f0c020e7589 */ /* 0x00072400000e0000 */
.L_x_9927:
[----:B--2---:R-:W-:Y:S01]  /*16be0*/  IABS R6, R5 ;  /* 0x0000000500067213 */ /* 0x004fe20000000000 */
[----:B----4-:R-:W-:Y:S02]  /*16bf0*/  IMAD R16, R14, R7, R16 ;  /* 0x000000070e107224 */ /* 0x010fe400078e0210 */
[----:B------:R-:W-:Y:S01]  /*16c00*/  IMAD.IADD R19, R4, 0x1, R19 ;  /* 0x0000000104137824 */ /* 0x000fe200078e0213 */
[----:B------:R-:W2:Y:S01]  /*16c10*/  I2F.RP R8, R6 ;  /* 0x0000000600087306 */ /* 0x000ea20000209400 */
[----:B------:R-:W-:-:S05]  /*16c20*/  IMAD.IADD R10, R0, 0x1, -R16 ;  /* 0x00000001000a7824 */ /* 0x000fca00078e0a10 */
[----:B------:R-:W-:Y:S02]  /*16c30*/  IABS R0, R10 ;  /* 0x0000000a00007213 */ /* 0x000fe40000000000 */
[----:B--2---:R-:W0:Y:S02]  /*16c40*/  MUFU.RCP R8, R8 ;  /* 0x0000000800087308 */ /* 0x004e240000001000 */
[----:B0--3--:R-:W-:-:S06]  /*16c50*/  VIADD R2, R8, 0xffffffe ;  /* 0x0ffffffe08027836 */ /* 0x009fcc0000000000 */
[----:B------:R0:W2:Y:S02]  /*16c60*/  F2I.FTZ.U32.TRUNC.NTZ R3, R2 ;  /* 0x0000000200037305 */ /* 0x0000a4000021f000 */
[----:B0-----:R-:W-:Y:S02]  /*16c70*/  IMAD.MOV.U32 R2, RZ, RZ, RZ ;  /* 0x000000ffff027224 */ /* 0x001fe400078e00ff */
[----:B--2---:R-:W-:-:S04]  /*16c80*/  IMAD.MOV R7, RZ, RZ, -R3 ;  /* 0x000000ffff077224 */ /* 0x004fc800078e0a03 */
        /* <DEDUP_REMOVED lines=16> */
[----:B------:R-:W-:Y:S01]  /*16d90*/  MOV R18, R3 ;  /* 0x0000000300127202 */ /* 0x000fe20000000f00 */
[----:B------:R-:W-:-:S04]  /*16da0*/  IMAD.MOV R0, RZ, RZ, -R3 ;  /* 0x000000ffff007224 */ /* 0x000fc800078e0a03 */
[----:B------:R-:W-:Y:S01]  /*16db0*/  IMAD R17, R5, R0, R10 ;  /* 0x0000000005117224 */ /* 0x000fe200078e020a */
[----:B------:R-:W-:Y:S06]  /*16dc0*/  BRA `(.L_x_9929) ;  /* 0x00000000001c7947 */ /* 0x000fec0003800000 */
.L_x_9921:
[----:B------:R-:W-:Y:S01]  /*16dd0*/  UMOV UR4, URZ ;  /* 0x0000003f00047c82 */ /* 0x000fe20008000000 */
[----:B------:R-:W-:Y:S01]  /*16de0*/  UMOV UR5, URZ ;  /* 0x0000003f00057c82 */ /* 0x000fe20008000000 */
[----:B------:R-:W-:Y:S01]  /*16df0*/  ULDC UR6, c[0x0][0xc3c] ;  /* 0x00030f0000067ab9 */ /* 0x000fe20000000800 */
[----:B------:R-:W-:Y:S02]  /*16e00*/  IMAD.MOV.U32 R16, RZ, RZ, R0 ;  /* 0x000000ffff107224 */ /* 0x000fe400078e0000 */
[----:B------:R-:W-:Y:S02]  /*16e10*/  IMAD.U32 R17, RZ, RZ, UR4 ;  /* 0x00000004ff117e24 */ /* 0x000fe4000f8e00ff */
[----:B------:R-:W-:Y:S02]  /*16e20*/  IMAD.U32 R18, RZ, RZ, UR5 ;  /* 0x00000005ff127e24 */ /* 0x000fe4000f8e00ff */
[----:B------:R-:W-:-:S07]  /*16e30*/  IMAD.U32 R19, RZ, RZ, UR6 ;  /* 0x00000006ff137e24 */ /* 0x000fce000f8e00ff */
.L_x_9929:
        /* <DEDUP_REMOVED lines=10> */
.L_x_9918:
[----:B------:R-:W-:Y:S02]  /*16ee0*/  ULDC UR4, c[0x0][0xc3c] ;  /* 0x00030f0000047ab9 */ /* 0x000fe40000000800 */
[----:B0-----:R-:W-:-:S13]  /*16ef0*/  ISETP.GE.AND P0, PT, R19, UR4, PT ;  /* 0x0000000413007c0c */ /* 0x001fda000bf06270 */
[----:B------:R-:W-:Y:S05]  /*16f00*/  @!P0 BRA `(.L_x_9930) ;  /* 0xffffffa400e88947 */ /* 0x000fea000383ffff */
[----:B------:R-:W-:Y:S05]  /*16f10*/  BSYNC B8 ;  /* 0x0000000000087941 */ /* 0x000fea0003800000 */
.L_x_9831:
[----:B------:R-:W5:Y:S01]  /*16f20*/  LDL.LU R0, [R1+0x28] ;  /* 0x0000280001007983 */ /* 0x000f620000300800 */
[----:B------:R-:W-:Y:S01]  /*16f30*/  BSSY B0, `(.L_x_9931) ;  /* 0x000000b000007945 */ /* 0x000fe20003800000 */
[----:B------:R-:W2:Y:S01]  /*16f40*/  S2R R5, SR_CgaCtaId ;  /* 0x0000000000057919 */ /* 0x000ea20000008800 */
[----:B-----5:R-:W-:-:S05]  /*16f50*/  VIADD R0, R0, 0x1 ;  /* 0x0000000100007836 */ /* 0x020fca0000000000 */
[----:B-1----:R-:W-:-:S04]  /*16f60*/  LEA.HI R2, R0, R0, RZ, 0x1 ;  /* 0x0000000000027211 */ /* 0x002fc800078f08ff */
[----:B------:R-:W-:Y:S02]  /*16f70*/  LOP3.LUT R3, R2, 0xfffffffe, RZ, 0xc0, !PT ;  /* 0xfffffffe02037812 */ /* 0x000fe400078ec0ff */
[----:B------:R-:W-:Y:S02]  /*16f80*/  MOV R2, 0x400 ;  /* 0x0000040000027802 */ /* 0x000fe40000000f00 */
[----:B------:R-:W-:Y:S02]  /*16f90*/  IADD3 R0, R0, -R3, RZ ;  /* 0x8000000300007210 */ /* 0x000fe40007ffe0ff */
[----:B--23--:R-:W-:Y:S02]  /*16fa0*/  LEA R4, R5, R2, 0x18 ;  /* 0x0000000205047211 */ /* 0x00cfe400078ec0ff */
[----:B------:R-:W-:-:S04]  /*16fb0*/  SHF.L.U32 R0, R0, 0x1f, RZ ;  /* 0x0000001f00007819 */ /* 0x000fc800000006ff */
[----:B------:R-:W0:Y:S02]  /*16fc0*/  SYNCS.PHASECHK.TRANS64.TRYWAIT P0, [R4+URZ+0x22820], R0 ;  /* 0x02282000040075a7 */ /* 0x000e24000800017f */
[----:B0-----:R-:W-:Y:S05]  /*16fd0*/  @!P0 BRA `(.L_x_9932) ;  /* 0x0000004c005c8947 */ /* 0x001fea0003800000 */
.L_x_10117:
[----:B------:R-:W-:Y:S05]  /*16fe0*/  BSYNC B0 ;  /* 0x0000000000007941 */ /* 0x000fea0003800000 */
.L_x_9931:
[----:B------:R-:W-:-:S03]  /*16ff0*/  UMOV UR4, 0xffffffff ;  /* 0xffffffff00047882 */ /* 0x000fc60000000000 */
[----:B------:R-:W-:Y:S05]  /*17000*/  BRA.DIV UR4, `(.L_x_9933) ;  /* 0x0000004e04647947 */ /* 0x000fea000b800000 */
[----:B0-----:R-:W0:Y:S02]  /*17010*/  S2R R0, SR_TID.X ;  /* 0x0000000000007919 */ /* 0x001e240000002100 */
[----:B0-----:R-:W-:-:S04]  /*17020*/  SHF.R.U32.HI R0, RZ, 0x5, R0 ;  /* 0x00000005ff007819 */ /* 0x001fc80000011600 */
[----:B------:R-:W-:-:S05]  /*17030*/  LOP3.LUT R0, R0, 0x3, RZ, 0xc0, !PT ;  /* 0x0000000300007812 */ /* 0x000fca00078ec0ff */
[----:B------:R0:W1:Y:S02]  /*17040*/  SHFL.IDX PT, R14, R0, RZ, 0x1f ;  /* 0x00001fff000e7589 */ /* 0x00006400000e0000 */
.L_x_10120:
[----:B-1----:R-:W-:-:S13]  /*17050*/  ISETP.NE.AND P0, PT, R14, RZ, PT ;  /* 0x000000ff0e00720c */ /* 0x002fda0003f05270 */
[----:B------:R-:W-:Y:S05]  /*17060*/  @P0 BRA `(.L_x_9678) ;  /* 0x0000000000880947 */ /* 0x000fea0003800000 */
[----:B------:R-:W-:-:S03]  /*17070*/  UMOV UR4, 0xffffffff ;  /* 0xffffffff00047882 */ /* 0x000fc60000000000 */
[----:B------:R-:W-:Y:S05]  /*17080*/  BRA.DIV UR4, `(.L_x_9934) ;  /* 0x0000004e04787947 */ /* 0x000fea000b800000 */
[----:B------:R-:W-:-:S13]  /*17090*/  ELECT P6, URZ, PT ;  /* 0x00000000003f782f */ /* 0x000fda00038c0000 */
.L_x_10123:
[----:B------:R-:W-:Y:S05]  /*170a0*/  @!P6 BRA `(.L_x_9678) ;  /* 0x000000000078e947 */ /* 0x000fea0003800000 */
[----:B0-----:R-:W2:Y:S02]  /*170b0*/  LDL.LU R0, [R1] ;  /* 0x0000000001007983 */ /* 0x001ea40000300800 */
[----:B--2---:R-:W-:-:S04]  /*170c0*/  LOP3.LUT R0, R0, 0x2, RZ, 0xfc, !PT ;  /* 0x0000000200007812 */ /* 0x004fc800078efcff */
[----:B------:R-:W-:-:S13]  /*170d0*/  ISETP.NE.AND P0, PT, R0, 0x3, PT ;  /* 0x000000030000780c */ /* 0x000fda0003f05270 */
[----:B------:R-:W-:Y:S05]  /*170e0*/  @!P0 BRA `(.L_x_9935) ;  /* 0x0000000000048947 */ /* 0x000fea0003800000 */
[----:B------:R-:W-:Y:S01]  /*170f0*/  BPT.TRAP 0x1 ;  /* 0x000000040000795c */ /* 0x000fe20000300000 */
.L_x_9935:
[C---:B------:R-:W-:Y:S01]  /*17100*/  IMAD R5, R25.reuse, 0x8, R4 ;  /* 0x0000000819057824 */ /* 0x040fe200078e0204 */
[----:B------:R-:W-:Y:S01]  /*17110*/  SHF.L.U32 R0, R26, 0x1f, RZ ;  /* 0x0000001f1a007819 */ /* 0x000fe200000006ff */
[----:B------:R-:W-:-:S03]  /*17120*/  VIADD R25, R25, 0x1 ;  /* 0x0000000119197836 */ /* 0x000fc60000000000 */
[----:B------:R-:W0:Y:S02]  /*17130*/  SYNCS.PHASECHK.TRANS64.TRYWAIT P1, [R5+URZ+0x22840], R0 ;  /* 0x02284000050075a7 */ /* 0x000e24000802017f */
[----:B------:R-:W-:-:S04]  /*17140*/  ISETP.NE.AND P2, PT, R25, 0x2, PT ;  /* 0x000000021900780c */ /* 0x000fc80003f45270 */
[----:B------:R-:W-:Y:S01]  /*17150*/  SEL R3, RZ, 0x1, P2 ;  /* 0x00000001ff037807 */ /* 0x000fe20001000000 */
[----:B0-----:R-:W-:Y:S08]  /*17160*/  @!P1 BRA `(.L_x_9936) ;  /* 0x0000004c00609947 */ /* 0x001ff00003800000 */
.L_x_10124:
[----:B------:R-:W-:Y:S02]  /*17170*/  SEL R25, R25, RZ, P2 ;  /* 0x000000ff19197207 */ /* 0x000fe40001000000 */
[----:B------:R-:W-:Y:S01]  /*17180*/  LOP3.LUT R2, R26, R3, RZ, 0x3c, !PT ;  /* 0x000000031a027212 */ /* 0x000fe200078e3cff */
[----:B------:R-:W-:Y:S06]  /*17190*/  @!P0 BRA `(.L_x_9937) ;  /* 0x0000000000048947 */ /* 0x000fec0003800000 */
[----:B------:R-:W-:Y:S01]  /*171a0*/  BPT.TRAP 0x1 ;  /* 0x000000040000795c */ /* 0x000fe20000300000 */
.L_x_9937:
[----:B------:R-:W-:Y:S01]  /*171b0*/  IMAD R25, R25, 0x8, R4 ;  /* 0x0000000819197824 */ /* 0x000fe200078e0204 */
[----:B------:R-:W-:-:S04]  /*171c0*/  SHF.L.U32 R2, R2, 0x1f, RZ ;  /* 0x0000001f02027819 */ /* 0x000fc800000006ff */
[----:B------:R-:W1:Y:S02]  /*171d0*/  SYNCS.PHASECHK.TRANS64.TRYWAIT P1, [R25+URZ+0x22840], R2 ;  /* 0x02284002190075a7 */ /* 0x000e64000802017f */
[----:B-1----:R-:W-:Y:S05]  /*171e0*/  @!P1 BRA `(.L_x_9938) ;  /* 0x0000004c00549947 */ /* 0x002fea0003800000 */
.L_x_10125:
[----:B------:R-:W-:Y:S05]  /*171f0*/  @!P0 BRA `(.L_x_9939) ;  /* 0x0000000000048947 */ /* 0x000fea0003800000 */
[----:B------:R-:W-:Y:S01]  /*17200*/  BPT.TRAP 0x1 ;  /* 0x000000040000795c */ /* 0x000fe20000300000 */
.L_x_9939:
[----:B------:R-:W2:Y:S02]  /*17210*/  SYNCS.PHASECHK.TRANS64.TRYWAIT P1, [R5+URZ+0x22860], R0 ;  /* 0x02286000050075a7 */ /* 0x000ea4000802017f */
[----:B--2---:R-:W-:Y:S05]  /*17220*/  @!P1 BRA `(.L_x_9940) ;  /* 0x0000004c00589947 */ /* 0x004fea0003800000 */
.L_x_10126:
[----:B------:R-:W-:Y:S05]  /*17230*/  @!P0 BRA `(.L_x_9941) ;  /* 0x0000000000048947 */ /* 0x000fea0003800000 */
[----:B------:R-:W-:Y:S01]  /*17240*/  BPT.TRAP 0x1 ;  /* 0x000000040000795c */ /* 0x000fe20000300000 */
.L_x_9941:
[----:B---3--:R3:W0:Y:S02]  /*17250*/  SYNCS.PHASECHK.TRANS64.TRYWAIT P0, [R25+URZ+0x22860], R2 ;  /* 0x02286002190075a7 */ /* 0x008624000800017f */
[----:B0-----:R-:W-:Y:S05]  /*17260*/  @!P0 NANOSLEEP.SYNCS 0x989680 ;  /* 0x009896800000895d */ /* 0x001fea0003900000 */
[----:B------:R-:W0:Y:S02]  /*17270*/  @!P0 SYNCS.PHASECHK.TRANS64 P0, [R25+URZ+0x22860], R2 ;  /* 0x02286002190085a7 */ /* 0x000e24000800007f */
[----:B0-----:R-:W-:Y:S05]  /*17280*/  @!P0 BRA `(.L_x_9941) ;  /* 0xfffffffc00f08947 */ /* 0x001fea000383ffff */
.L_x_9678:
[----:B------:R-:W-:Y:S05]  /*17290*/  BSYNC B9 ;  /* 0x0000000000097941 */ /* 0x000fea0003800000 */
.L_x_9675:
[----:B------:R-:W-:Y:S05]  /*172a0*/  EXIT ;  /* 0x000000000000794d */ /* 0x000fea0003800000 */
.L_x_9696:
[----:B0-----:R0:W1:Y:S02]  /*172b0*/  SYNCS.PHASECHK.TRANS64.TRYWAIT P5, [R89+URZ+0x22890], R101 ;  /* 0x02289065590075a7 */ /* 0x00106400080a017f */
[----:B-1----:R-:W-:Y:S05]  /*172c0*/  @!P5 NANOSLEEP.SYNCS 0x989680 ;  /* 0x009896800000d95d */ /* 0x002fea0003900000 */
[----:B------:R-:W1:Y:S02]  /*172d0*/  @!P5 SYNCS.PHASECHK.TRANS64 P5, [R89+URZ+0x22890], R101 ;  /* 0x022890655900d5a7 */ /* 0x000e6400080a007f */
[----:B-1----:R-:W-:Y:S05]  /*172e0*/  @!P5 BRA `(.L_x_9696) ;  /* 0xfffffffc00f0d947 */ /* 0x002fea000383ffff */
[----:B------:R-:W-:Y:S05]  /*172f0*/  BRA `(.L_x_9942) ;  /* 0xfffffeb8005c7947 */ /* 0x000fea000383ffff */
.L_x_9697:
        /* <DEDUP_REMOVED lines=8> */
.L_x_9944:
[----:B------:R-:W-:Y:S05]  /*17380*/  BSYNC B1 ;  /* 0x0000000000017941 */ /* 0x000fea0003800000 */
.L_x_9943:
        /* <DEDUP_REMOVED lines=8> */
.L_x_9945:
[----:B------:R-:W-:Y:S01]  /*17410*/  IMAD.MOV.U32 R93, RZ, RZ, R14 ;  /* 0x000000ffff5d7224 */ /* 0x000fe200078e000e */
[----:B------:R-:W-:Y:S06]  /*17420*/  BRA `(.L_x_9946) ;  /* 0xfffffeb800247947 */ /* 0x000fec000383ffff */
.L_x_9706:
[----:B------:R-:W-:Y:S01]  /*17430*/  BSSY B1, `(.L_x_9947) ;  /* 0x0000008000017945 */ /* 0x000fe20003800000 */
[----:B0---4-:R-:W-:Y:S02]  /*17440*/  IMAD.MOV.U32 R13, RZ, RZ, R103 ;  /* 0x000000ffff0d7224 */ /* 0x011fe400078e0067 */
[----:B------:R-:W-:Y:S02]  /*17450*/  IMAD.MOV.U32 R12, RZ, RZ, 0x1 ;  /* 0x00000001ff0c7424 */ /* 0x000fe400078e00ff */
[----:B------:R-:W-:Y:S02]  /*17460*/  IMAD.MOV.U32 R11, RZ, RZ, 0x1c1f ;  /* 0x00001c1fff0b7424 */ /* 0x000fe400078e00ff */
[----:B------:R-:W-:-:S07]  /*17470*/  IMAD.MOV.U32 R15, RZ, RZ, -0x1 ;  /* 0xffffffffff0f7424 */ /* 0x000fce00078e00ff */
[----:B-123--:R-:W-:Y:S05]  /*17480*/  WARPSYNC.COLLECTIVE R15, `(.L_x_9948) ;  /* 0x000000000f087348 */ /* 0x00efea0003c00000 */
[----:B------:R0:W4:Y:S02]  /*17490*/  SHFL.IDX P6, R14, R13, R12, R11 ;  /* 0x0000000c0d0e7389 */ /* 0x00012400000c000b */
[----:B01234-:R-:W-:Y:S01]  /*174a0*/  ENDCOLLECTIVE ;  /* 0x000000000000791b */ /* 0x01ffe20003800000 */
.L_x_9948:
[----:B------:R-:W-:Y:S05]  /*174b0*/  BSYNC B1 ;  /* 0x0000000000017941 */ /* 0x000fea0003800000 */
.L_x_9947:
[----:B------:R-:W-:Y:S01]  /*174c0*/  IMAD.MOV.U32 R13, RZ, RZ, R102 ;  /* 0x000000ffff0d7224 */ /* 0x000fe200078e0066 */
[----:B------:R-:W-:Y:S01]  /*174d0*/  MOV R103, R14 ;  /* 0x0000000e00677202 */ /* 0x000fe20000000f00 */
[----:B------:R-:W-:Y:S02]  /*174e0*/  IMAD.MOV.U32 R12, RZ, RZ, 0x1 ;  /* 0x00000001ff0c7424 */ /* 0x000fe400078e00ff */
[----:B------:R-:W-:Y:S02]  /*174f0*/  IMAD.MOV.U32 R11, RZ, RZ, 0x1c1f ;  /* 0x00001c1fff0b7424 */ /* 0x000fe400078e00ff */
[----:B------:R-:W-:-:S07]  /*17500*/  IMAD.MOV.U32 R15, RZ, RZ, -0x1 ;  /* 0xffffffffff0f7424 */ /* 0x000fce00078e00ff */
[----:B------:R-:W-:Y:S05]  /*17510*/  WARPSYNC.COLLECTIVE R15, `(.L_x_9949) ;  /* 0x000000000f087348 */ /* 0x000fea0003c00000 */
[----:B------:R0:W1:Y:S02]  /*17520*/  SHFL.IDX P6, R14, R13, R12, R11 ;  /* 0x0000000c0d0e7389 */ /* 0x00006400000c000b */
[----:B01----:R-:W-:Y:S01]  /*17530*/  ENDCOLLECTIVE ;  /* 0x000000000000791b */ /* 0x003fe20003800000 */
.L_x_9949:
[----:B------:R-:W-:Y:S01]  /*17540*/  IMAD.MOV.U32 R43, RZ, RZ, R14 ;  /* 0x000000ffff2b7224 */ /* 0x000fe200078e000e */
[----:B------:R-:W-:Y:S06]  /*17550*/  BRA `(.L_x_9950) ;  /* 0xfffffebc00887947 */ /* 0x000fec000383ffff */
.L_x_9716:
[----:B-1----:R1:W2:Y:S02]  /*17560*/  SYNCS.PHASECHK.TRANS64.TRYWAIT P4, [R89+URZ+0x22890], R101 ;  /* 0x02289065590075a7 */ /* 0x0022a4000808017f */
[----:B--2---:R-:W-:Y:S05]  /*17570*/  @!P4 NANOSLEEP.SYNCS 0x989680 ;  /* 0x009896800000c95d */ /* 0x004fea0003900000 */
[----:B------:R-:W2:Y:S02]  /*17580*/  @!P4 SYNCS.PHASECHK.TRANS64 P4, [R89+URZ+0x22890], R101 ;  /* 0x022890655900c5a7 */ /* 0x000ea4000808007f */
[----:B--2---:R-:W-:Y:S05]  /*17590*/  @!P4 BRA `(.L_x_9716) ;  /* 0xfffffffc00f0c947 */ /* 0x004fea000383ffff */
[----:B------:R-:W-:Y:S05]  /*175a0*/  BRA `(.L_x_9951) ;  /* 0xfffffec8003c7947 */ /* 0x000fea000383ffff */
.L_x_9717:
        /* <DEDUP_REMOVED lines=8> */
.L_x_9953:
[----:B------:R-:W-:Y:S05]  /*17630*/  BSYNC B1 ;  /* 0x0000000000017941 */ /* 0x000fea0003800000 */
.L_x_9952:
        /* <DEDUP_REMOVED lines=8> */
.L_x_9954:
[----:B------:R-:W-:Y:S01]  /*176c0*/  IMAD.MOV.U32 R94, RZ, RZ, R14 ;  /* 0x000000ffff5e7224 */ /* 0x000fe200078e000e */
[----:B------:R-:W-:Y:S06]  /*176d0*/  BRA `(.L_x_9955) ;  /* 0xfffffec800087947 */ /* 0x000fec000383ffff */
.L_x_9722:
[----:B------:R-:W-:Y:S01]  /*176e0*/  BSSY B1, `(.L_x_9956) ;  /* 0x0000008000017945 */ /* 0x000fe20003800000 */
[----:B----4-:R-:W-:Y:S01]  /*176f0*/  IMAD.MOV.U32 R13, RZ, RZ, R103 ;  /* 0x000000ffff0d7224 */ /* 0x010fe200078e0067 */
[----:B------:R-:W-:Y:S01]  /*17700*/  MOV R11, 0x1c1f ;  /* 0x00001c1f000b7802 */ /* 0x000fe20000000f00 */
[----:B------:R-:W-:Y:S02]  /*17710*/  IMAD.MOV.U32 R12, RZ, RZ, 0x1 ;  /* 0x00000001ff0c7424 */ /* 0x000fe400078e00ff */
[----:B------:R-:W-:-:S07]  /*17720*/  IMAD.MOV.U32 R15, RZ, RZ, -0x1 ;  /* 0xffffffffff0f7424 */ /* 0x000fce00078e00ff */
[----:B0123--:R-:W-:Y:S05]  /*17730*/  WARPSYNC.COLLECTIVE R15, `(.L_x_9957) ;  /* 0x000000000f087348 */ /* 0x00ffea0003c00000 */
[----:B------:R4:W0:Y:S02]  /*17740*/  SHFL.IDX P6, R14, R13, R12, R11 ;  /* 0x0000000c0d0e7389 */ /* 0x00082400000c000b */
[----:B01234-:R-:W-:Y:S01]  /*17750*/  ENDCOLLECTIVE ;  /* 0x000000000000791b */ /* 0x01ffe20003800000 */
.L_x_9957:
[----:B------:R-:W-:Y:S05]  /*17760*/  BSYNC B1 ;  /* 0x0000000000017941 */ /* 0x000fea0003800000 */
.L_x_9956:
        /* <DEDUP_REMOVED lines=8> */
.L_x_9958:
[----:B------:R-:W-:Y:S01]  /*177f0*/  IMAD.MOV.U32 R102, RZ, RZ, R14 ;  /* 0x000000ffff667224 */ /* 0x000fe200078e000e */
[----:B------:R-:W-:Y:S06]  /*17800*/  BRA `(.L_x_9959) ;  /* 0xfffffecc00a07947 */ /* 0x000fec000383ffff */
.L_x_9727:
[----:B0-----:R0:W1:Y:S02]  /*17810*/  SYNCS.PHASECHK.TRANS64.TRYWAIT P2, [R89+URZ+0x22890], R101 ;  /* 0x02289065590075a7 */ /* 0x001064000804017f */
[----:B-1----:R-:W-:Y:S05]  /*17820*/  @!P2 NANOSLEEP.SYNCS 0x989680 ;  /* 0x009896800000a95d */ /* 0x002fea0003900000 */
[----:B------:R-:W1:Y:S02]  /*17830*/  @!P2 SYNCS.PHASECHK.TRANS64 P2, [R89+URZ+0x22890], R101 ;  /* 0x022890655900a5a7 */ /* 0x000e64000804007f */
[----:B-1----:R-:W-:Y:S05]  /*17840*/  @!P2 BRA `(.L_x_9727) ;  /* 0xfffffffc00f0a947 */ /* 0x002fea000383ffff */
[----:B------:R-:W-:Y:S05]  /*17850*/  BRA `(.L_x_9960) ;  /* 0xfffffed400887947 */ /* 0x000fea000383ffff */
.L_x_9728:
        /* <DEDUP_REMOVED lines=8> */
.L_x_9962:
[----:B------:R-:W-:Y:S05]  /*178e0*/  BSYNC B1 ;  /* 0x0000000000017941 */ /* 0x000fea0003800000 */
.L_x_9961:
        /* <DEDUP_REMOVED lines=8> */
.L_x_9963:
[----:B------:R-:W-:Y:S05]  /*17970*/  BRA `(.L_x_9964) ;  /* 0xfffffed400b07947 */ /* 0x000fea000383ffff */
.L_x_9731:
[----:B------:R-:W-:Y:S01]  /*17980*/  BSSY B1, `(.L_x_9965) ;  /* 0x0000008000017945 */ /* 0x000fe20003800000 */
[----:B----4-:R-:W-:Y:S01]  /*17990*/  IMAD.MOV.U32 R13, RZ, RZ, R37 ;  /* 0x000000ffff0d7224 */ /* 0x010fe200078e0025 */
[----:B------:R-:W-:Y:S01]  /*179a0*/  MOV R12, 0x1 ;  /* 0x00000001000c7802 */ /* 0x000fe20000000f00 */
[----:B------:R-:W-:Y:S02]  /*179b0*/  IMAD.MOV.U32 R11, RZ, RZ, 0x1c1f ;  /* 0x00001c1fff0b7424 */ /* 0x000fe400078e00ff */
[----:B------:R-:W-:-:S07]  /*179c0*/  IMAD.MOV.U32 R15, RZ, RZ, -0x1 ;  /* 0xffffffffff0f7424 */ /* 0x000fce00078e00ff */
[----:B0123--:R-:W-:Y:S05]  /*179d0*/  WARPSYNC.COLLECTIVE R15, `(.L_x_9966) ;  /* 0x000000000f087348 */ /* 0x00ffea0003c00000 */
[----:B---3--:R3:W4:Y:S02]  /*179e0*/  SHFL.IDX P6, R14, R13, R12, R11 ;  /* 0x0000000c0d0e7389 */ /* 0x00872400000c000b */
[----:B01234-:R-:W-:Y:S01]  /*179f0*/  ENDCOLLECTIVE ;  /* 0x000000000000791b */ /* 0x01ffe20003800000 */
.L_x_9966:
[----:B------:R-:W-:Y:S05]  /*17a00*/  BSYNC B1 ;  /* 0x0000000000017941 */ /* 0x000fea0003800000 */
.L_x_9965:
        /* <DEDUP_REMOVED lines=8> */
.L_x_9967:
[----:B------:R-:W-:Y:S05]  /*17a90*/  BRA `(.L_x_9968) ;  /* 0xfffffed400b07947 */ /* 0x000fea000383ffff */
.L_x_9735:
[----:B------:R0:W0:Y:S02]  /*17aa0*/  SYNCS.PHASECHK.TRANS64.TRYWAIT P3, [R89+URZ+0x228b0], R101 ;  /* 0x0228b065590075a7 */ /* 0x000024000806017f */
[----:B0-----:R-:W-:Y:S05]  /*17ab0*/  @!P3 NANOSLEEP.SYNCS 0x989680 ;  /* 0x009896800000b95d */ /* 0x001fea0003900000 */
[----:B------:R-:W0:Y:S02]  /*17ac0*/  @!P3 SYNCS.PHASECHK.TRANS64 P3, [R89+URZ+0x228b0], R101 ;  /* 0x0228b0655900b5a7 */ /* 0x000e24000806007f */
[----:B0-----:R-:W-:Y:S05]  /*17ad0*/  @!P3 BRA `(.L_x_9735) ;  /* 0xfffffffc00f0b947 */ /* 0x001fea000383ffff */
[----:B------:R-:W-:Y:S05]  /*17ae0*/  BRA `(.L_x_9969) ;  /* 0xfffffed800287947 */ /* 0x000fea000383ffff */
.L_x_9743:
[----:B------:R-:W0:Y:S01]  /*17af0*/  S2R R34, SR_TID.X ;  /* 0x0000000000227919 */ /* 0x000e220000002100 */
[----:B------:R-:W-:Y:S01]  /*17b00*/  BSSY B0, `(.L_x_9970) ;  /* 0x000000c000007945 */ /* 0x000fe20003800000 */
[----:B------:R-:W-:Y:S01]  /*17b10*/  IMAD.MOV.U32 R12, RZ, RZ, RZ ;  /* 0x000000ffff0c7224 */ /* 0x000fe200078e00ff */
[----:B------:R-:W-:Y:S01]  /*17b20*/  MOV R15, 0xffffffff ;  /* 0xffffffff000f7802 */ /* 0x000fe20000000f00 */
[----:B------:R-:W-:Y:S02]  /*17b30*/  IMAD.MOV.U32 R11, RZ, RZ, 0x1f ;  /* 0x0000001fff0b7424 */ /* 0x000fe400078e00ff */
[----:B0-----:R-:W-:-:S05]  /*17b40*/  VIADD R34, R34, 0xffffff80 ;  /* 0xffffff8022227836 */ /* 0x001fca0000000000 */
[----:B------:R-:W-:-:S04]  /*17b50*/  SHF.R.S32.HI R21, RZ, 0x1f, R34 ;  /* 0x0000001fff157819 */ /* 0x000fc80000011422 */
[----:B------:R-:W-:-:S04]  /*17b60*/  LEA.HI R21, R21, R34, RZ, 0x7 ;  /* 0x0000002215157211 */ /* 0x000fc800078f38ff */
[----:B------:R-:W-:-:S05]  /*17b70*/  SHF.R.S32.HI R21, RZ, 0x7, R21 ;  /* 0x00000007ff157819 */ /* 0x000fca0000011415 */
[----:B------:R-:W-:-:S07]  /*17b80*/  IMAD.MOV.U32 R13, RZ, RZ, R21 ;  /* 0x000000ffff0d7224 */ /* 0x000fce00078e0015 */
[----:B-----5:R-:W-:Y:S05]  /*17b90*/  WARPSYNC.COLLECTIVE R15, `(.L_x_9971) ;  /* 0x000000000f087348 */ /* 0x020fea0003c00000 */
[----:B------:R0:W1:Y:S02]  /*17ba0*/  SHFL.IDX P6, R14, R13, R12, R11 ;  /* 0x0000000c0d0e7389 */ /* 0x00006400000c000b */
[----:B01---5:R-:W-:Y:S01]  /*17bb0*/  ENDCOLLECTIVE ;  /* 0x000000000000791b */ /* 0x023fe20003800000 */
.L_x_9971:
[----:B------:R-:W-:Y:S05]  /*17bc0*/  BSYNC B0 ;  /* 0x0000000000007941 */ /* 0x000fea0003800000 */
.L_x_9970:
[----:B------:R-:W-:Y:S05]  /*17bd0*/  BRA `(.L_x_9972) ;  /* 0xfffffee400687947 */ /* 0x000fea000383ffff */
.L_x_9755:
        /* <DEDUP_REMOVED lines=8> */
.L_x_9974:
[----:B------:R-:W-:Y:S05]  /*17c60*/  BSYNC B1 ;  /* 0x0000000000017941 */ /* 0x000fea0003800000 */
.L_x_9973:
        /* <DEDUP_REMOVED lines=8> */
.L_x_9975:
[----:B------:R-:W-:Y:S02]  /*17cf0*/  IMAD.MOV.U32 R13, RZ, RZ, R28 ;  /* 0x000000ffff0d7224 */ /* 0x000fe400078e001c */
[----:B------:R-:W-:-:S07]  /*17d00*/  IMAD.MOV.U32 R0, RZ, RZ, R14 ;  /* 0x000000ffff007224 */ /* 0x000fce00078e000e */
[----:B------:R-:W-:Y:S05]  /*17d10*/  WARPSYNC.COLLECTIVE R15, `(.L_x_9976) ;  /* 0x000000000f087348 */ /* 0x000fea0003c00000 */
[----:B------:R0:W1:Y:S02]  /*17d20*/  SHFL.IDX P6, R14, R13, R12, R11 ;  /* 0x0000000c0d0e7389 */ /* 0x00006400000c000b */
[----:B01----:R-:W-:Y:S01]  /*17d30*/  ENDCOLLECTIVE ;  /* 0x000000000000791b */ /* 0x003fe20003800000 */
.L_x_9976:
[----:B------:R-:W-:Y:S01]  /*17d40*/  IMAD.MOV.U32 R13, RZ, RZ, R26 ;  /* 0x000000ffff0d7224 */ /* 0x000fe200078e001a */
[----:B------:R-:W-:-:S07]  /*17d50*/  MOV R5, R14 ;  /* 0x0000000e00057202 */ /* 0x000fce0000000f00 */
[----:B------:R-:W-:Y:S05]  /*17d60*/  WARPSYNC.COLLECTIVE R15, `(.L_x_9977) ;  /* 0x000000000f087348 */ /* 0x000fea0003c00000 */
[----:B------:R0:W1:Y:S02]  /*17d70*/  SHFL.IDX P6, R14, R13, R12, R11 ;  /* 0x0000000c0d0e7389 */ /* 0x00006400000c000b */
[----:B01----:R-:W-:Y:S01]  /*17d80*/  ENDCOLLECTIVE ;  /* 0x000000000000791b */ /* 0x003fe20003800000 */
.L_x_9977:
[----:B------:R-:W-:Y:S05]  /*17d90*/  BRA `(.L_x_9978) ;  /* 0xfffffee800707947 */ /* 0x000fea000383ffff */
.L_x_9759:
[----:B0-----:R0:W1:Y:S02]  /*17da0*/  SYNCS.PHASECHK.TRANS64.TRYWAIT P0, [R19+URZ+0x22800], R14 ;  /* 0x0228000e130075a7 */ /* 0x001064000800017f */
[----:B-1----:R-:W-:Y:S05]  /*17db0*/  @!P0 NANOSLEEP.SYNCS 0x989680 ;  /* 0x009896800000895d */ /* 0x002fea0003900000 */
[----:B------:R-:W1:Y:S02]  /*17dc0*/  @!P0 SYNCS.PHASECHK.TRANS64 P0, [R19+URZ+0x22800], R14 ;  /* 0x0228000e130085a7 */ /* 0x000e64000800007f */
[----:B-1----:R-:W-:Y:S05]  /*17dd0*/  @!P0 BRA `(.L_x_9759) ;  /* 0xfffffffc00f08947 */ /* 0x002fea000383ffff */
[----:B------:R-:W-:Y:S05]  /*17de0*/  BRA `(.L_x_9979) ;  /* 0xfffffeec00a07947 */ /* 0x000fea000383ffff */
.L_x_9767:
        /* <DEDUP_REMOVED lines=8> */
.L_x_9981:
[----:B------:R-:W-:Y:S05]  /*17e70*/  BSYNC B1 ;  /* 0x0000000000017941 */ /* 0x000fea0003800000 */
.L_x_9980:
        /* <DEDUP_REMOVED lines=8> */
.L_x_9982:
[----:B------:R-:W-:Y:S01]  /*17f00*/  MOV R13, R28 ;  /* 0x0000001c000d7202 */ /* 0x000fe20000000f00 */
[----:B------:R-:W-:-:S07]  /*17f10*/  IMAD.MOV.U32 R3, RZ, RZ, R14 ;  /* 0x000000ffff037224 */ /* 0x000fce00078e000e */
[----:B------:R-:W-:Y:S05]  /*17f20*/  WARPSYNC.COLLECTIVE R15, `(.L_x_9983) ;  /* 0x000000000f087348 */ /* 0x000fea0003c00000 */
[----:B------:R0:W1:Y:S02]  /*17f30*/  SHFL.IDX P6, R14, R13, R12, R11 ;  /* 0x0000000c0d0e7389 */ /* 0x00006400000c000b */
[----:B01----:R-:W-:Y:S01]  /*17f40*/  ENDCOLLECTIVE ;  /* 0x000000000000791b */ /* 0x003fe20003800000 */
.L_x_9983:
[----:B------:R-:W-:Y:S02]  /*17f50*/  IMAD.MOV.U32 R13, RZ, RZ, R26 ;  /* 0x000000ffff0d7224 */ /* 0x000fe400078e001a */
[----:B------:R-:W-:-:S07]  /*17f60*/  IMAD.MOV.U32 R20, RZ, RZ, R14 ;  /* 0x000000ffff147224 */ /* 0x000fce00078e000e */
[----:B------:R-:W-:Y:S05]  /*17f70*/  WARPSYNC.COLLECTIVE R15, `(.L_x_9984) ;  /* 0x000000000f087348 */ /* 0x000fea0003c00000 */
[----:B------:R0:W1:Y:S02]  /*17f80*/  SHFL.IDX P6, R14, R13, R12, R11 ;  /* 0x0000000c0d0e7389 */ /* 0x00006400000c000b */
[----:B01----:R-:W-:Y:S01]  /*17f90*/  ENDCOLLECTIVE ;  /* 0x000000000000791b */ /* 0x003fe20003800000 */
.L_x_9984:
[----:B------:R-:W-:Y:S05]  /*17fa0*/  BRA `(.L_x_9985) ;  /* 0xfffffef800047947 */ /* 0x000fea000383ffff */
.L_x_9771:
[----:B0-----:R0:W1:Y:S02]  /*17fb0*/  SYNCS.PHASECHK.TRANS64.TRYWAIT P1, [R19+URZ+0x22800], R24 ;  /* 0x02280018130075a7 */ /* 0x001064000802017f */
[----:B-1----:R-:W-:Y:S05]  /*17fc0*/  @!P1 NANOSLEEP.SYNCS 0x989680 ;  /* 0x009896800000995d */ /* 0x002fea0003900000 */
[----:B------:R-:W1:Y:S02]  /*17fd0*/  @!P1 SYNCS.PHASECHK.TRANS64 P1, [R19+URZ+0x22800], R24 ;  /* 0x02280018130095a7 */ /* 0x000e64000802007f */
[----:B-1----:R-:W-:Y:S05]  /*17fe0*/  @!P1 BRA `(.L_x_9771) ;  /* 0xfffffffc00f09947 */ /* 0x002fea000383ffff */
[----:B------:R-:W-:Y:S05]  /*17ff0*/  BRA `(.L_x_9986) ;  /* 0xfffffef800e87947 */ /* 0x000fea000383ffff */
.L_x_9777:
[----:B--2---:R2:W0:Y:S02]  /*18000*/  SYNCS.PHASECHK.TRANS64.TRYWAIT P1, [R6+URZ+0x22830], R73 ;  /* 0x02283049060075a7 */ /* 0x004424000802017f */
[----:B0-----:R-:W-:Y:S05]  /*18010*/  @!P1 NANOSLEEP.SYNCS 0x989680 ;  /* 0x009896800000995d */ /* 0x001fea0003900000 */
[----:B------:R-:W0:Y:S02]  /*18020*/  @!P1 SYNCS.PHASECHK.TRANS64 P1, [R6+URZ+0x22830], R73 ;  /* 0x02283049060095a7 */ /* 0x000e24000802007f */
[----:B0-----:R-:W-:Y:S05]  /*18030*/  @!P1 BRA `(.L_x_9777) ;  /* 0xfffffffc00f09947 */ /* 0x001fea000383ffff */
[----:B------:R-:W-:Y:S05]  /*18040*/  BRA `(.L_x_9776) ;  /* 0xffffff0800247947 */ /* 0x000fea000383ffff */
.L_x_9783:
[----:B-1----:R1:W2:Y:S02]  /*18050*/  SYNCS.PHASECHK.TRANS64.TRYWAIT P1, [R6+URZ+0x22850], R73 ;  /* 0x02285049060075a7 */ /* 0x0022a4000802017f */
[----:B--2---:R-:W-:Y:S05]  /*18060*/  @!P1 NANOSLEEP.SYNCS 0x989680 ;  /* 0x009896800000995d */ /* 0x004fea0003900000 */
[----:B------:R-:W2:Y:S02]  /*18070*/  @!P1 SYNCS.PHASECHK.TRANS64 P1, [R6+URZ+0x22850], R73 ;  /* 0x02285049060095a7 */ /* 0x000ea4000802007f */
[----:B--2---:R-:W-:Y:S05]  /*18080*/  @!P1 BRA `(.L_x_9783) ;  /* 0xfffffffc00f09947 */ /* 0x004fea000383ffff */
[----:B------:R-:W-:Y:S05]  /*18090*/  BRA `(.L_x_9782) ;  /* 0xffffff2400507947 */ /* 0x000fea000383ffff */
.L_x_9789:
[----:B-1----:R1:W2:Y:S02]  /*180a0*/  SYNCS.PHASECHK.TRANS64.TRYWAIT P2, [R7+URZ+0x22830], R8 ;  /* 0x02283008070075a7 */ /* 0x0022a4000804017f */
[----:B--2---:R-:W-:Y:S05]  /*180b0*/  @!P2 NANOSLEEP.SYNCS 0x989680 ;  /* 0x009896800000a95d */ /* 0x004fea0003900000 */
[----:B------:R-:W2:Y:S02]  /*180c0*/  @!P2 SYNCS.PHASECHK.TRANS64 P2, [R7+URZ+0x22830], R8 ;  /* 0x022830080700a5a7 */ /* 0x000ea4000804007f */
[----:B--2---:R-:W-:Y:S05]  /*180d0*/  @!P2 BRA `(.L_x_9789) ;  /* 0xfffffffc00f0a947 */ /* 0x004fea000383ffff */
[----:B------:R-:W-:Y:S05]  /*180e0*/  BRA `(.L_x_9788) ;  /* 0xffffff2800947947 */ /* 0x000fea000383ffff */
.L_x_9795:
[----:B-1----:R1:W2:Y:S02]  /*180f0*/  SYNCS.PHASECHK.TRANS64.TRYWAIT P2, [R7+URZ+0x22850], R8 ;  /* 0x02285008070075a7 */ /* 0x0022a4000804017f */
[----:B--2---:R-:W-:Y:S05]  /*18100*/  @!P2 NANOSLEEP.SYNCS 0x989680 ;  /* 0x009896800000a95d */ /* 0x004fea0003900000 */
[----:B------:R-:W2:Y:S02]  /*18110*/  @!P2 SYNCS.PHASECHK.TRANS64 P2, [R7+URZ+0x22850], R8 ;  /* 0x022850080700a5a7 */ /* 0x000ea4000804007f */
[----:B--2---:R-:W-:Y:S05]  /*18120*/  @!P2 BRA `(.L_x_9795) ;  /* 0xfffffffc00f0a947 */ /* 0x004fea000383ffff */
[----:B------:R-:W-:Y:S05]  /*18130*/  BRA `(.L_x_9794) ;  /* 0xffffff48007c7947 */ /* 0x000fea000383ffff */
.L_x_9811:
[----:B------:R-:W-:Y:S01]  /*18140*/  IMAD.MOV.U32 R13, RZ, RZ, R4 ;  /* 0x000000ffff0d7224 */ /* 0x000fe200078e0004 */
[----:B------:R-:W-:Y:S01]  /*18150*/  MOV R15, 0xffffffff ;  /* 0xffffffff000f7802 */ /* 0x000fe20000000f00 */
[----:B------:R-:W-:Y:S02]  /*18160*/  IMAD.MOV.U32 R12, RZ, RZ, RZ ;  /* 0x000000ffff0c7224 */ /* 0x000fe400078e00ff */
[----:B------:R-:W-:-:S07]  /*18170*/  IMAD.MOV.U32 R11, RZ, RZ, 0x181f ;  /* 0x0000181fff0b7424 */ /* 0x000fce00078e00ff */
[----:B-1----:R-:W-:Y:S05]  /*18180*/  WARPSYNC.COLLECTIVE R15, `(.L_x_9987) ;  /* 0x000000000f087348 */ /* 0x002fea0003c00000 */
[----:B------:R0:W2:Y:S02]  /*18190*/  SHFL.IDX P6, R14, R13, R12, R11 ;  /* 0x0000000c0d0e7389 */ /* 0x0000a400000c000b */
[----:B012---:R-:W-:Y:S01]  /*181a0*/  ENDCOLLECTIVE ;  /* 0x000000000000791b */ /* 0x007fe20003800000 */
.L_x_9987:
[----:B------:R-:W-:Y:S02]  /*181b0*/  IMAD.MOV.U32 R13, RZ, RZ, R3 ;  /* 0x000000ffff0d7224 */ /* 0x000fe400078e0003 */
[----:B------:R-:W-:-:S07]  /*181c0*/  IMAD.MOV.U32 R0, RZ, RZ, R14 ;  /* 0x000000ffff007224 */ /* 0x000fce00078e000e */
[----:B------:R-:W-:Y:S05]  /*181d0*/  WARPSYNC.COLLECTIVE R15, `(.L_x_9988) ;  /* 0x000000000f087348 */ /* 0x000fea0003c00000 */
[----:B------:R0:W1:Y:S02]  /*181e0*/  SHFL.IDX P6, R14, R13, R12, R11 ;  /* 0x0000000c0d0e7389 */ /* 0x00006400000c000b */
[----:B01----:R-:W-:Y:S01]  /*181f0*/  ENDCOLLECTIVE ;  /* 0x000000000000791b */ /* 0x003fe20003800000 */
.L_x_9988:
[----:B------:R-:W-:Y:S05]  /*18200*/  BRA `(.L_x_9989) ;  /* 0xffffff8000207947 */ /* 0x000fea000383ffff */
.L_x_9814:
[----:B------:R-:W-:Y:S01]  /*18210*/  BSSY B1, `(.L_x_9990) ;  /* 0x0000008000017945 */ /* 0x000fe20003800000 */
[----:B----4-:R-:W-:Y:S01]  /*18220*/  IMAD.MOV.U32 R13, RZ, RZ, R4 ;  /* 0x000000ffff0d7224 */ /* 0x010fe200078e0004 */
[----:B------:R-:W-:Y:S01]  /*18230*/  MOV R15, 0xffffffff ;  /* 0xffffffff000f7802 */ /* 0x000fe20000000f00 */
[----:B------:R-:W-:Y:S02]  /*18240*/  IMAD.MOV.U32 R12, RZ, RZ, 0x1 ;  /* 0x00000001ff0c7424 */ /* 0x000fe400078e00ff */
[----:B------:R-:W-:-:S07]  /*18250*/  IMAD.MOV.U32 R11, RZ, RZ, 0x181f ;  /* 0x0000181fff0b7424 */ /* 0x000fce00078e00ff */
[----:B0123--:R-:W-:Y:S05]  /*18260*/  WARPSYNC.COLLECTIVE R15, `(.L_x_9991) ;  /* 0x000000000f087348 */ /* 0x00ffea0003c00000 */
[----:B---3--:R3:W4:Y:S02]  /*18270*/  SHFL.IDX P6, R14, R13, R12, R11 ;  /* 0x0000000c0d0e7389 */ /* 0x00872400000c000b */
[----:B01234-:R-:W-:Y:S01]  /*18280*/  ENDCOLLECTIVE ;  /* 0x000000000000791b */ /* 0x01ffe20003800000 */
.L_x_9991:
[----:B------:R-:W-:Y:S05]  /*18290*/  BSYNC B1 ;  /* 0x0000000000017941 */ /* 0x000fea0003800000 */
.L_x_9990:
        /* <DEDUP_REMOVED lines=8> */
.L_x_9992:
[----:B------:R-:W-:Y:S05]  /*18320*/  BRA `(.L_x_9993) ;  /* 0xffffff80006c7947 */ /* 0x000fea000383ffff */
.L_x_9817:
[----:B------:R-:W-:Y:S01]  /*18330*/  BSSY B1, `(.L_x_9994) ;  /* 0x0000008000017945 */ /* 0x000fe20003800000 */
[----:B----4-:R-:W-:Y:S01]  /*18340*/  MOV R13, R4 ;  /* 0x00000004000d7202 */ /* 0x010fe20000000f00 */
[----:B------:R-:W-:Y:S02]  /*18350*/  IMAD.MOV.U32 R12, RZ, RZ, 0x2 ;  /* 0x00000002ff0c7424 */ /* 0x000fe400078e00ff */
[----:B------:R-:W-:Y:S02]  /*18360*/  IMAD.MOV.U32 R11, RZ, RZ, 0x181f ;  /* 0x0000181fff0b7424 */ /* 0x000fe400078e00ff */
[----:B------:R-:W-:-:S07]  /*18370*/  IMAD.MOV.U32 R15, RZ, RZ, -0x1 ;  /* 0xffffffffff0f7424 */ /* 0x000fce00078e00ff */
[----:B0123--:R-:W-:Y:S05]  /*18380*/  WARPSYNC.COLLECTIVE R15, `(.L_x_9995) ;  /* 0x000000000f087348 */ /* 0x00ffea0003c00000 */
[----:B---3--:R3:W4:Y:S02]  /*18390*/  SHFL.IDX P6, R14, R13, R12, R11 ;  /* 0x0000000c0d0e7389 */ /* 0x00872400000c000b */
[----:B01234-:R-:W-:Y:S01]  /*183a0*/  ENDCOLLECTIVE ;  /* 0x000000000000791b */ /* 0x01ffe20003800000 */
.L_x_9995:
[----:B------:R-:W-:Y:S05]  /*183b0*/  BSYNC B1 ;  /* 0x0000000000017941 */ /* 0x000fea0003800000 */
.L_x_9994:
        /* <DEDUP_REMOVED lines=8> */
.L_x_9996:
[----:B------:R-:W-:Y:S05]  /*18440*/  BRA `(.L_x_9997) ;  /* 0xffffff8000b47947 */ /* 0x000fea000383ffff */
.L_x_9820:
[----:B------:R-:W-:Y:S01]  /*18450*/  BSSY B1, `(.L_x_9998) ;  /* 0x0000008000017945 */ /* 0x000fe20003800000 */
[----:B0-----:R-:W-:Y:S01]  /*18460*/  IMAD.MOV.U32 R13, RZ, RZ, R4 ;  /* 0x000000ffff0d7224 */ /* 0x001fe200078e0004 */
[----:B------:R-:W-:Y:S01]  /*18470*/  MOV R15, 0xffffffff ;  /* 0xffffffff000f7802 */ /* 0x000fe20000000f00 */
[----:B------:R-:W-:Y:S02]  /*18480*/  IMAD.MOV.U32 R12, RZ, RZ, 0x3 ;  /* 0x00000003ff0c7424 */ /* 0x000fe400078e00ff */
[----:B------:R-:W-:-:S07]  /*18490*/  IMAD.MOV.U32 R11, RZ, RZ, 0x181f ;  /* 0x0000181fff0b7424 */ /* 0x000fce00078e00ff */
[----:B-1234-:R-:W-:Y:S05]  /*184a0*/  WARPSYNC.COLLECTIVE R15, `(.L_x_9999) ;  /* 0x000000000f087348 */ /* 0x01efea0003c00000 */
[----:B----4-:R0:W4:Y:S02]  /*184b0*/  SHFL.IDX P6, R14, R13, R12, R11 ;  /* 0x0000000c0d0e7389 */ /* 0x01012400000c000b */
[----:B01234-:R-:W-:Y:S01]  /*184c0*/  ENDCOLLECTIVE ;  /* 0x000000000000791b */ /* 0x01ffe20003800000 */
.L_x_9999:
[----:B------:R-:W-:Y:S05]  /*184d0*/  BSYNC B1 ;  /* 0x0000000000017941 */ /* 0x000fea0003800000 */
.L_x_9998:
        /* <DEDUP_REMOVED lines=8> */
.L_x_10000:
[----:B------:R-:W-:Y:S05]  /*18560*/  BRA `(.L_x_10001) ;  /* 0xffffff8000fc7947 */ /* 0x000fea000383ffff */
.L_x_9837:
        /* <DEDUP_REMOVED lines=8> */
[----:B------:R-:W-:Y:S05]  /*185f0*/  WARPSYNC.COLLECTIVE R15, `(.L_x_10003) ;  /* 0x000000000f087348 */ /* 0x000fea0003c00000 */
[----:B------:R0:W1:Y:S02]  /*18600*/  SHFL.IDX P6, R14, R13, R12, R11 ;  /* 0x0000000c0d0e7389 */ /* 0x00006400000c000b */
[----:B01----:R-:W-:Y:S01]  /*18610*/  ENDCOLLECTIVE ;  /* 0x000000000000791b */ /* 0x003fe20003800000 */
.L_x_10003:
[----:B------:R-:W-:Y:S05]  /*18620*/  BSYNC B1 ;  /* 0x0000000000017941 */ /* 0x000fea0003800000 */
.L_x_10002:
[----:B------:R-:W-:Y:S05]  /*18630*/  BRA `(.L_x_10004) ;  /* 0xffffff9400c87947 */ /* 0x000fea000383ffff */
.L_x_9839:
[----:B------:R-:W-:Y:S01]  /*18640*/  BSSY B1, `(.L_x_10005) ;  /* 0x0000006000017945 */ /* 0x000fe20003800000 */
[----:B------:R-:W-:-:S07]  /*18650*/  IMAD.MOV.U32 R15, RZ, RZ, -0x1 ;  /* 0xffffffffff0f7424 */ /* 0x000fce00078e00ff */
[----:B0-----:R-:W-:Y:S05]  /*18660*/  WARPSYNC.COLLECTIVE R15, `(.L_x_10006) ;  /* 0x000000000f0c7348 */ /* 0x001fea0003c00000 */
[----:B------:R-:W-:Y:S02]  /*18670*/  ELECT P6, UR62, PT ;  /* 0x00000000003e782f */ /* 0x000fe400038c0000 */
[----:B------:R-:W-:Y:S01]  /*18680*/  MOV R14, UR62 ;  /* 0x0000003e000e7c02 */ /* 0x000fe20008000f00 */
[----:B0-----:R-:W-:Y:S10]  /*18690*/  ENDCOLLECTIVE ;  /* 0x000000000000791b */ /* 0x001ff40003800000 */
.L_x_10006:
[----:B------:R-:W-:Y:S05]  /*186a0*/  BSYNC B1 ;  /* 0x0000000000017941 */ /* 0x000fea0003800000 */
.L_x_10005:
[----:B------:R-:W-:Y:S05]  /*186b0*/  BRA `(.L_x_9838) ;  /* 0xffffff9400c07947 */ /* 0x000fea000383ffff */
.L_x_9841:
[----:B0-----:R0:W1:Y:S02]  /*186c0*/  SYNCS.PHASECHK.TRANS64.TRYWAIT P0, [R22+URZ+0x22820], R3 ;  /* 0x02282003160075a7 */ /* 0x001064000800017f */
[----:B-1----:R-:W-:Y:S05]  /*186d0*/  @!P0 NANOSLEEP.SYNCS 0x989680 ;  /* 0x009896800000895d */ /* 0x002fea0003900000 */
[----:B------:R-:W1:Y:S02]  /*186e0*/  @!P0 SYNCS.PHASECHK.TRANS64 P0, [R22+URZ+0x22820], R3 ;  /* 0x02282003160085a7 */ /* 0x000e64000800007f */
[----:B-1----:R-:W-:Y:S05]  /*186f0*/  @!P0 BRA `(.L_x_9841) ;  /* 0xfffffffc00f08947 */ /* 0x002fea000383ffff */
[----:B------:R-:W-:Y:S05]  /*18700*/  BRA `(.L_x_10007) ;  /* 0xffffff9400d07947 */ /* 0x000fea000383ffff */
.L_x_9845:
[----:B0-----:R0:W1:Y:S02]  /*18710*/  SYNCS.PHASECHK.TRANS64.TRYWAIT P0, [R3+URZ+0x228a0], R6 ;  /* 0x0228a006030075a7 */ /* 0x001064000800017f */
[----:B-1----:R-:W-:Y:S05]  /*18720*/  @!P0 NANOSLEEP.SYNCS 0x989680 ;  /* 0x009896800000895d */ /* 0x002fea0003900000 */
[----:B------:R-:W1:Y:S02]  /*18730*/  @!P0 SYNCS.PHASECHK.TRANS64 P0, [R3+URZ+0x228a0], R6 ;  /* 0x0228a006030085a7 */ /* 0x000e64000800007f */
[----:B-1----:R-:W-:Y:S05]  /*18740*/  @!P0 BRA `(.L_x_9845) ;  /* 0xfffffffc00f08947 */ /* 0x002fea000383ffff */
[----:B------:R-:W-:Y:S05]  /*18750*/  BRA `(.L_x_10008) ;  /* 0xffffff9400e87947 */ /* 0x000fea000383ffff */
.L_x_9850:
[----:B-1----:R1:W2:Y:S02]  /*18760*/  SYNCS.PHASECHK.TRANS64.TRYWAIT P0, [R3+URZ+0x228c0], R6 ;  /* 0x0228c006030075a7 */ /* 0x0022a4000800017f */
[----:B--2---:R-:W-:Y:S05]  /*18770*/  @!P0 NANOSLEEP.SYNCS 0x989680 ;  /* 0x009896800000895d */ /* 0x004fea0003900000 */
[----:B------:R-:W2:Y:S02]  /*18780*/  @!P0 SYNCS.PHASECHK.TRANS64 P0, [R3+URZ+0x228c0], R6 ;  /* 0x0228c006030085a7 */ /* 0x000ea4000800007f */
[----:B--2---:R-:W-:Y:S05]  /*18790*/  @!P0 BRA `(.L_x_9850) ;  /* 0xfffffffc00f08947 */ /* 0x004fea000383ffff */
[----:B------:R-:W-:Y:S05]  /*187a0*/  BRA `(.L_x_10009) ;  /* 0xffffff9800647947 */ /* 0x000fea000383ffff */
.L_x_9860:
[----:B0-----:R0:W1:Y:S02]  /*187b0*/  SYNCS.PHASECHK.TRANS64.TRYWAIT P1, [R6+URZ+0x228a0], R2 ;  /* 0x0228a002060075a7 */ /* 0x001064000802017f */
[----:B-1----:R-:W-:Y:S05]  /*187c0*/  @!P1 NANOSLEEP.SYNCS 0x989680 ;  /* 0x009896800000995d */ /* 0x002fea0003900000 */
[----:B------:R-:W1:Y:S02]  /*187d0*/  @!P1 SYNCS.PHASECHK.TRANS64 P1, [R6+URZ+0x228a0], R2 ;  /* 0x0228a002060095a7 */ /* 0x000e64000802007f */
[----:B-1----:R-:W-:Y:S05]  /*187e0*/  @!P1 BRA `(.L_x_9860) ;  /* 0xfffffffc00f09947 */ /* 0x002fea000383ffff */
[----:B------:R-:W-:Y:S05]  /*187f0*/  BRA `(.L_x_10010) ;  /* 0xffffff9c00d87947 */ /* 0x000fea000383ffff */
.L_x_9865:
[----:B-1----:R1:W2:Y:S02]  /*18800*/  SYNCS.PHASECHK.TRANS64.TRYWAIT P1, [R6+URZ+0x228c0], R2 ;  /* 0x0228c002060075a7 */ /* 0x0022a4000802017f */
[----:B--2---:R-:W-:Y:S05]  /*18810*/  @!P1 NANOSLEEP.SYNCS 0x989680 ;  /* 0x009896800000995d */ /* 0x004fea0003900000 */
[----:B------:R-:W2:Y:S02]  /*18820*/  @!P1 SYNCS.PHASECHK.TRANS64 P1, [R6+URZ+0x228c0], R2 ;  /* 0x0228c002060095a7 */ /* 0x000ea4000802007f */
[----:B--2---:R-:W-:Y:S05]  /*18830*/  @!P1 BRA `(.L_x_9865) ;  /* 0xfffffffc00f09947 */ /* 0x004fea000383ffff */
[----:B------:R-:W-:Y:S05]  /*18840*/  BRA `(.L_x_10011) ;  /* 0xffffffa000507947 */ /* 0x000fea000383ffff */
.L_x_9881:
        /* <DEDUP_REMOVED lines=11> */
.L_x_10013:
[----:B------:R-:W-:Y:S05]  /*18900*/  BSYNC B0 ;  /* 0x0000000000007941 */ /* 0x000fea0003800000 */
.L_x_10012:
[----:B------:R-:W-:Y:S05]  /*18910*/  BRA `(.L_x_10014) ;  /* 0xffffffac00d47947 */ /* 0x000fea000383ffff */
.L_x_9884:
[----:B0-----:R0:W1:Y:S02]  /*18920*/  SYNCS.PHASECHK.TRANS64.TRYWAIT P0, [R32+URZ+0x22840], R0 ;  /* 0x02284000200075a7 */ /* 0x001064000800017f */
[----:B-1----:R-:W-:Y:S05]  /*18930*/  @!P0 NANOSLEEP.SYNCS 0x989680 ;  /* 0x009896800000895d */ /* 0x002fea0003900000 */
[----:B------:R-:W1:Y:S02]  /*18940*/  @!P0 SYNCS.PHASECHK.TRANS64 P0, [R32+URZ+0x22840], R0 ;  /* 0x02284000200085a7 */ /* 0x000e64000800007f */
[----:B-1----:R-:W-:Y:S05]  /*18950*/  @!P0 BRA `(.L_x_9884) ;  /* 0xfffffffc00f08947 */ /* 0x002fea000383ffff */
[----:B------:R-:W-:Y:S05]  /*18960*/  BRA `(.L_x_10015) ;  /* 0xffffffac00f47947 */ /* 0x000fea000383ffff */
.L_x_9885:
        /* <DEDUP_REMOVED lines=8> */
.L_x_10017:
[----:B------:R-:W-:Y:S05]  /*189f0*/  BSYNC B0 ;  /* 0x0000000000007941 */ /* 0x000fea0003800000 */
.L_x_10016:
        /* <DEDUP_REMOVED lines=9> */
.L_x_10018:
[----:B------:R-:W-:Y:S02]  /*18a90*/  IMAD.MOV.U32 R13, RZ, RZ, R4 ;  /* 0x000000ffff0d7224 */ /* 0x000fe400078e0004 */
[----:B------:R-:W-:Y:S01]  /*18aa0*/  IMAD.MOV.U32 R12, RZ, RZ, 0x1 ;  /* 0x00000001ff0c7424 */ /* 0x000fe200078e00ff */
[----:B------:R-:W-:-:S07]  /*18ab0*/  MOV R3, R14 ;  /* 0x0000000e00037202 */ /* 0x000fce0000000f00 */
[----:B------:R-:W-:Y:S05]  /*18ac0*/  WARPSYNC.COLLECTIVE R15, `(.L_x_10019) ;  /* 0x000000000f087348 */ /* 0x000fea0003c00000 */
[----:B------:R0:W1:Y:S02]  /*18ad0*/  SHFL.IDX P6, R14, R13, R12, R11 ;  /* 0x0000000c0d0e7389 */ /* 0x00006400000c000b */
[----:B01----:R-:W-:Y:S01]  /*18ae0*/  ENDCOLLECTIVE ;  /* 0x000000000000791b */ /* 0x003fe20003800000 */
.L_x_10019:
        /* <DEDUP_REMOVED lines=15> */
.L_x_10020:
[----:B------:R-:W-:Y:S02]  /*18be0*/  @P0 IMAD R6, R5, 0x2, R22 ;  /* 0x0000000205060824 */ /* 0x000fe400078e0216 */
[----:B------:R-:W-:Y:S02]  /*18bf0*/  IMAD.MOV.U32 R13, RZ, RZ, R4 ;  /* 0x000000ffff0d7224 */ /* 0x000fe400078e0004 */
[----:B------:R-:W-:Y:S02]  /*18c00*/  IMAD.MOV.U32 R12, RZ, RZ, 0x2 ;  /* 0x00000002ff0c7424 */ /* 0x000fe400078e00ff */
[----:B------:R-:W-:-:S07]  /*18c10*/  IMAD.MOV.U32 R3, RZ, RZ, R14 ;  /* 0x000000ffff037224 */ /* 0x000fce00078e000e */
[----:B------:R-:W-:Y:S05]  /*18c20*/  WARPSYNC.COLLECTIVE R15, `(.L_x_10021) ;  /* 0x000000000f087348 */ /* 0x000fea0003c00000 */
[----:B------:R0:W1:Y:S02]  /*18c30*/  SHFL.IDX P6, R14, R13, R12, R11 ;  /* 0x0000000c0d0e7389 */ /* 0x00006400000c000b */
[----:B01----:R-:W-:Y:S01]  /*18c40*/  ENDCOLLECTIVE ;  /* 0x000000000000791b */ /* 0x003fe20003800000 */
.L_x_10021:
        /* <DEDUP_REMOVED lines=15> */
.L_x_10022:
[----:B------:R-:W-:Y:S02]  /*18d40*/  @P0 IMAD R6, R5, 0x2, R22 ;  /* 0x0000000205060824 */ /* 0x000fe400078e0216 */
[----:B------:R-:W-:Y:S01]  /*18d50*/  IMAD.MOV.U32 R13, RZ, RZ, R4 ;  /* 0x000000ffff0d7224 */ /* 0x000fe200078e0004 */
[----:B------:R-:W-:Y:S01]  /*18d60*/  MOV R12, 0x3 ;  /* 0x00000003000c7802 */ /* 0x000fe20000000f00 */
[----:B------:R-:W-:-:S07]  /*18d70*/  IMAD.MOV.U32 R3, RZ, RZ, R14 ;  /* 0x000000ffff037224 */ /* 0x000fce00078e000e */
[----:B------:R-:W-:Y:S05]  /*18d80*/  WARPSYNC.COLLECTIVE R15, `(.L_x_10023) ;  /* 0x000000000f087348 */ /* 0x000fea0003c00000 */
[----:B------:R0:W1:Y:S02]  /*18d90*/  SHFL.IDX P6, R14, R13, R12, R11 ;  /* 0x0000000c0d0e7389 */ /* 0x00006400000c000b */
[----:B01----:R-:W-:Y:S01]  /*18da0*/  ENDCOLLECTIVE ;  /* 0x000000000000791b */ /* 0x003fe20003800000 */
.L_x_10023:
        /* <DEDUP_REMOVED lines=15> */
.L_x_10024:
[----:B------:R-:W-:Y:S01]  /*18ea0*/  @P0 IMAD R6, R5, 0x2, R22 ;  /* 0x0000000205060824 */ /* 0x000fe200078e0216 */
[----:B------:R-:W-:Y:S01]  /*18eb0*/  MOV R13, R4 ;  /* 0x00000004000d7202 */ /* 0x000fe20000000f00 */
[----:B------:R-:W-:Y:S02]  /*18ec0*/  IMAD.MOV.U32 R12, RZ, RZ, 0x4 ;  /* 0x00000004ff0c7424 */ /* 0x000fe400078e00ff */
[----:B------:R-:W-:-:S07]  /*18ed0*/  IMAD.MOV.U32 R3, RZ, RZ, R14 ;  /* 0x000000ffff037224 */ /* 0x000fce00078e000e */
[----:B------:R-:W-:Y:S05]  /*18ee0*/  WARPSYNC.COLLECTIVE R15, `(.L_x_10025) ;  /* 0x000000000f087348 */ /* 0x000fea0003c00000 */
[----:B------:R0:W1:Y:S02]  /*18ef0*/  SHFL.IDX P6, R14, R13, R12, R11 ;  /* 0x0000000c0d0e7389 */ /* 0x00006400000c000b */
[----:B01----:R-:W-:Y:S01]  /*18f00*/  ENDCOLLECTIVE ;  /* 0x000000000000791b */ /* 0x003fe20003800000 */
.L_x_10025:
        /* <DEDUP_REMOVED lines=15> */
.L_x_10026:
[----:B------:R-:W-:Y:S01]  /*19000*/  @P0 LEA R6, R5, R22, 0x1 ;  /* 0x0000001605060211 */ /* 0x000fe200078e08ff */
[----:B------:R-:W-:Y:S02]  /*19010*/  IMAD.MOV.U32 R13, RZ, RZ, R4 ;  /* 0x000000ffff0d7224 */ /* 0x000fe400078e0004 */
[----:B------:R-:W-:Y:S02]  /*19020*/  IMAD.MOV.U32 R12, RZ, RZ, 0x5 ;  /* 0x00000005ff0c7424 */ /* 0x000fe400078e00ff */
[----:B------:R-:W-:-:S07]  /*19030*/  IMAD.MOV.U32 R3, RZ, RZ, R14 ;  /* 0x000000ffff037224 */ /* 0x000fce00078e000e */
[----:B------:R-:W-:Y:S05]  /*19040*/  WARPSYNC.COLLECTIVE R15, `(.L_x_10027) ;  /* 0x000000000f087348 */ /* 0x000fea0003c00000 */
[----:B------:R0:W1:Y:S02]  /*19050*/  SHFL.IDX P6, R14, R13, R12, R11 ;  /* 0x0000000c0d0e7389 */ /* 0x00006400000c000b */
[----:B01----:R-:W-:Y:S01]  /*19060*/  ENDCOLLECTIVE ;  /* 0x000000000000791b */ /* 0x003fe20003800000 */
.L_x_10027:
        /* <DEDUP_REMOVED lines=10> */
.L_x_10028:
[----:B------:R-:W-:Y:S01]  /*19110*/  @!PT LDS RZ, [RZ] ;  /* 0x00000000fffff984 */ /* 0x000fe20000000800 */
[----:B------:R-:W-:Y:S01]  /*19120*/  @!PT LDS RZ, [RZ] ;  /* 0x00000000fffff984 */ /* 0x000fe20000000800 */
[----:B------:R-:W-:Y:S01]  /*19130*/  @!PT LDS RZ, [RZ] ;  /* 0x00000000fffff984 */ /* 0x000fe20000000800 */
[----:B------:R1:W-:Y:S01]  /*19140*/  @P0 LDGSTS.E.BYPASS.LTC128B.128 [R6+0x1e400], desc[UR40][R2.64], !P2 ;  /* 0x1e40000002060fae */ /* 0x0003e2000d101d68 */
[----:B------:R-:W-:Y:S01]  /*19150*/  IMAD.MOV.U32 R0, RZ, RZ, R14 ;  /* 0x000000ffff007224 */ /* 0x000fe200078e000e */
[----:B------:R-:W-:Y:S06]  /*19160*/  BRA `(.L_x_10029) ;  /* 0xffffffac00587947 */ /* 0x000fec000383ffff */
.L_x_9890:
[----:B------:R-:W-:Y:S01]  /*19170*/  MOV R13, R2 ;  /* 0x00000002000d7202 */ /* 0x000fe20000000f00 */
        /* <DEDUP_REMOVED lines=8> */
.L_x_10030:
[C---:B------:R-:W-:Y:S01]  /*19200*/  VIADD R6, R17.reuse, 0x10 ;  /* 0x0000001011067836 */ /* 0x040fe20000000000 */
[----:B------:R-:W-:Y:S01]  /*19210*/  ISETP.GE.AND P0, PT, R17, R3, PT ;  /* 0x000000031100720c */ /* 0x000fe20003f06270 */
[----:B------:R-:W-:Y:S02]  /*19220*/  IMAD.MOV.U32 R13, RZ, RZ, R0 ;  /* 0x000000ffff0d7224 */ /* 0x000fe400078e0000 */
[----:B------:R-:W-:-:S10]  /*19230*/  IMAD.MOV.U32 R4, RZ, RZ, R14 ;  /* 0x000000ffff047224 */ /* 0x000fd400078e000e */
[----:B------:R-:W-:Y:S05]  /*19240*/  WARPSYNC.COLLECTIVE R15, `(.L_x_10031) ;  /* 0x000000000f087348 */ /* 0x000fea0003c00000 */
[----:B------:R0:W1:Y:S02]  /*19250*/  SHFL.IDX P6, R14, R13, R12, R11 ;  /* 0x0000000c0d0e7389 */ /* 0x00006400000c000b */
[----:B01----:R-:W-:Y:S01]  /*19260*/  ENDCOLLECTIVE ;  /* 0x000000000000791b */ /* 0x003fe20003800000 */
.L_x_10031:
[----:B------:R-:W-:Y:S02]  /*19270*/  IMAD.MOV.U32 R13, RZ, RZ, R2 ;  /* 0x000000ffff0d7224 */ /* 0x000fe400078e0002 */
[----:B------:R-:W-:Y:S01]  /*19280*/  IMAD.MOV.U32 R12, RZ, RZ, 0x1 ;  /* 0x00000001ff0c7424 */ /* 0x000fe200078e00ff */
[----:B------:R-:W-:-:S07]  /*19290*/  MOV R5, R14 ;  /* 0x0000000e00057202 */ /* 0x000fce0000000f00 */
[----:B------:R-:W-:Y:S05]  /*192a0*/  WARPSYNC.COLLECTIVE R15, `(.L_x_10032) ;  /* 0x000000000f087348 */ /* 0x000fea0003c00000 */
[----:B------:R0:W1:Y:S02]  /*192b0*/  SHFL.IDX P6, R14, R13, R12, R11 ;  /* 0x0000000c0d0e7389 */ /* 0x00006400000c000b */
[----:B01----:R-:W-:Y:S01]  /*192c0*/  ENDCOLLECTIVE ;  /* 0x000000000000791b */ /* 0x003fe20003800000 */
.L_x_10032:
        /* <DEDUP_REMOVED lines=15> */
.L_x_10033:
[----:B------:R-:W-:Y:S01]  /*193c0*/  IMAD.MOV.U32 R13, RZ, RZ, R2 ;  /* 0x000000ffff0d7224 */ /* 0x000fe200078e0002 */
[----:B------:R-:W-:Y:S01]  /*193d0*/  MOV R12, 0x2 ;  /* 0x00000002000c7802 */ /* 0x000fe20000000f00 */
[----:B------:R-:W-:-:S07]  /*193e0*/  IMAD.MOV.U32 R5, RZ, RZ, R14 ;  /* 0x000000ffff057224 */ /* 0x000fce00078e000e */
[----:B------:R-:W-:Y:S05]  /*193f0*/  WARPSYNC.COLLECTIVE R15, `(.L_x_10034) ;  /* 0x000000000f087348 */ /* 0x000fea0003c00000 */
[----:B------:R0:W1:Y:S02]  /*19400*/  SHFL.IDX P6, R14, R13, R12, R11 ;  /* 0x0000000c0d0e7389 */ /* 0x00006400000c000b */
[----:B01----:R-:W-:Y:S01]  /*19410*/  ENDCOLLECTIVE ;  /* 0x000000000000791b */ /* 0x003fe20003800000 */
.L_x_10034:
        /* <DEDUP_REMOVED lines=16> */
.L_x_10035:
[----:B------:R-:W-:Y:S01]  /*19520*/  MOV R13, R2 ;  /* 0x00000002000d7202 */ /* 0x000fe20000000f00 */
[----:B------:R-:W-:Y:S02]  /*19530*/  IMAD.MOV.U32 R12, RZ, RZ, 0x3 ;  /* 0x00000003ff0c7424 */ /* 0x000fe400078e00ff */
[----:B------:R-:W-:-:S07]  /*19540*/  IMAD.MOV.U32 R5, RZ, RZ, R14 ;  /* 0x000000ffff057224 */ /* 0x000fce00078e000e */
[----:B------:R-:W-:Y:S05]  /*19550*/  WARPSYNC.COLLECTIVE R15, `(.L_x_10036) ;  /* 0x000000000f087348 */ /* 0x000fea0003c00000 */
[----:B------:R0:W1:Y:S02]  /*19560*/  SHFL.IDX P6, R14, R13, R12, R11 ;  /* 0x0000000c0d0e7389 */ /* 0x00006400000c000b */
[----:B01----:R-:W-:Y:S01]  /*19570*/  ENDCOLLECTIVE ;  /* 0x000000000000791b */ /* 0x003fe20003800000 */
.L_x_10036:
        /* <DEDUP_REMOVED lines=16> */
.L_x_10037:
[----:B------:R-:W-:Y:S02]  /*19680*/  IMAD.MOV.U32 R13, RZ, RZ, R2 ;  /* 0x000000ffff0d7224 */ /* 0x000fe400078e0002 */
[----:B------:R-:W-:Y:S02]  /*19690*/  IMAD.MOV.U32 R12, RZ, RZ, 0x4 ;  /* 0x00000004ff0c7424 */ /* 0x000fe400078e00ff */
[----:B------:R-:W-:-:S07]  /*196a0*/  IMAD.MOV.U32 R5, RZ, RZ, R14 ;  /* 0x000000ffff057224 */ /* 0x000fce00078e000e */
[----:B------:R-:W-:Y:S05]  /*196b0*/  WARPSYNC.COLLECTIVE R15, `(.L_x_10038) ;  /* 0x000000000f087348 */ /* 0x000fea0003c00000 */
[----:B------:R0:W1:Y:S02]  /*196c0*/  SHFL.IDX P6, R14, R13, R12, R11 ;  /* 0x0000000c0d0e7389 */ /* 0x00006400000c000b */
[----:B01----:R-:W-:Y:S01]  /*196d0*/  ENDCOLLECTIVE ;  /* 0x000000000000791b */ /* 0x003fe20003800000 */
.L_x_10038:
        /* <DEDUP_REMOVED lines=16> */
.L_x_10039:
[----:B------:R-:W-:Y:S02]  /*197e0*/  IMAD.MOV.U32 R13, RZ, RZ, R2 ;  /* 0x000000ffff0d7224 */ /* 0x000fe400078e0002 */
[----:B------:R-:W-:Y:S02]  /*197f0*/  IMAD.MOV.U32 R12, RZ, RZ, 0x5 ;  /* 0x00000005ff0c7424 */ /* 0x000fe400078e00ff */
[----:B------:R-:W-:-:S07]  /*19800*/  IMAD.MOV.U32 R5, RZ, RZ, R14 ;  /* 0x000000ffff057224 */ /* 0x000fce00078e000e */
[----:B------:R-:W-:Y:S05]  /*19810*/  WARPSYNC.COLLECTIVE R15, `(.L_x_10040) ;  /* 0x000000000f087348 */ /* 0x000fea0003c00000 */
[----:B------:R0:W1:Y:S02]  /*19820*/  SHFL.IDX P6, R14, R13, R12, R11 ;  /* 0x0000000c0d0e7389 */ /* 0x00006400000c000b */
[----:B01----:R-:W-:Y:S01]  /*19830*/  ENDCOLLECTIVE ;  /* 0x000000000000791b */ /* 0x003fe20003800000 */
.L_x_10040:
        /* <DEDUP_REMOVED lines=16> */
.L_x_10041:
[----:B------:R-:W-:Y:S02]  /*19940*/  IMAD.MOV.U32 R13, RZ, RZ, R2 ;  /* 0x000000ffff0d7224 */ /* 0x000fe400078e0002 */
[----:B------:R-:W-:Y:S01]  /*19950*/  IMAD.MOV.U32 R12, RZ, RZ, 0x6 ;  /* 0x00000006ff0c7424 */ /* 0x000fe200078e00ff */
[----:B------:R-:W-:-:S07]  /*19960*/  MOV R5, R14 ;  /* 0x0000000e00057202 */ /* 0x000fce0000000f00 */
[----:B------:R-:W-:Y:S05]  /*19970*/  WARPSYNC.COLLECTIVE R15, `(.L_x_10042) ;  /* 0x000000000f087348 */ /* 0x000fea0003c00000 */
[----:B------:R0:W1:Y:S02]  /*19980*/  SHFL.IDX P6, R14, R13, R12, R11 ;  /* 0x0000000c0d0e7389 */ /* 0x00006400000c000b */
[----:B01----:R-:W-:Y:S01]  /*19990*/  ENDCOLLECTIVE ;  /* 0x000000000000791b */ /* 0x003fe20003800000 */
.L_x_10042:
        /* <DEDUP_REMOVED lines=16> */
.L_x_10043:
[----:B------:R-:W-:Y:S02]  /*19aa0*/  IMAD.MOV.U32 R13, RZ, RZ, R2 ;  /* 0x000000ffff0d7224 */ /* 0x000fe400078e0002 */
[----:B------:R-:W-:Y:S02]  /*19ab0*/  IMAD.MOV.U32 R12, RZ, RZ, 0x7 ;  /* 0x00000007ff0c7424 */ /* 0x000fe400078e00ff */
[----:B------:R-:W-:-:S07]  /*19ac0*/  IMAD.MOV.U32 R5, RZ, RZ, R14 ;  /* 0x000000ffff057224 */ /* 0x000fce00078e000e */
[----:B------:R-:W-:Y:S05]  /*19ad0*/  WARPSYNC.COLLECTIVE R15, `(.L_x_10044) ;  /* 0x000000000f087348 */ /* 0x000fea0003c00000 */
[----:B------:R0:W1:Y:S02]  /*19ae0*/  SHFL.IDX P6, R14, R13, R12, R11 ;  /* 0x0000000c0d0e7389 */ /* 0x00006400000c000b */
[----:B01----:R-:W-:Y:S01]  /*19af0*/  ENDCOLLECTIVE ;  /* 0x000000000000791b */ /* 0x003fe20003800000 */
.L_x_10044:
        /* <DEDUP_REMOVED lines=14> */
.L_x_10045:
[----:B------:R-:W-:Y:S01]  /*19be0*/  IMAD.MOV.U32 R0, RZ, RZ, R14 ;  /* 0x000000ffff007224 */ /* 0x000fe200078e000e */
[----:B------:R-:W-:Y:S06]  /*19bf0*/  BRA `(.L_x_10046) ;  /* 0xffffffac00e07947 */ /* 0x000fec000383ffff */
.L_x_9893:
[----:B0-----:R0:W1:Y:S02]  /*19c00*/  SYNCS.PHASECHK.TRANS64.TRYWAIT P0, [R22+URZ+0x22820], R3 ;  /* 0x02282003160075a7 */ /* 0x001064000800017f */
[----:B-1----:R-:W-:Y:S05]  /*19c10*/  @!P0 NANOSLEEP.SYNCS 0x989680 ;  /* 0x009896800000895d */ /* 0x002fea0003900000 */
[----:B------:R-:W1:Y:S02]  /*19c20*/  @!P0 SYNCS.PHASECHK.TRANS64 P0, [R22+URZ+0x22820], R3 ;  /* 0x02282003160085a7 */ /* 0x000e64000800007f */
[----:B-1----:R-:W-:Y:S05]  /*19c30*/  @!P0 BRA `(.L_x_9893) ;  /* 0xfffffffc00f08947 */ /* 0x002fea000383ffff */
[----:B------:R-:W-:Y:S05]  /*19c40*/  BRA `(.L_x_10047) ;  /* 0xffffffb0003c7947 */ /* 0x000fea000383ffff */
.L_x_9896:
[----:B0-----:R0:W1:Y:S02]  /*19c50*/  SYNCS.PHASECHK.TRANS64.TRYWAIT P0, [R32+URZ+0x22860], R3 ;  /* 0x02286003200075a7 */ /* 0x001064000800017f */
[----:B-1----:R-:W-:Y:S05]  /*19c60*/  @!P0 NANOSLEEP.SYNCS 0x989680 ;  /* 0x009896800000895d */ /* 0x002fea0003900000 */
[----:B------:R-:W1:Y:S02]  /*19c70*/  @!P0 SYNCS.PHASECHK.TRANS64 P0, [R32+URZ+0x22860], R3 ;  /* 0x02286003200085a7 */ /* 0x000e64000800007f */
[----:B-1----:R-:W-:Y:S05]  /*19c80*/  @!P0 BRA `(.L_x_9896) ;  /* 0xfffffffc00f08947 */ /* 0x002fea000383ffff */
[----:B------:R-:W-:Y:S05]  /*19c90*/  BRA `(.L_x_10048) ;  /* 0xffffffb0004c7947 */ /* 0x000fea000383ffff */
.L_x_9897:
        /* <DEDUP_REMOVED lines=8> */
.L_x_10050:
[----:B------:R-:W-:Y:S05]  /*19d20*/  BSYNC B0 ;  /* 0x0000000000007941 */ /* 0x000fea0003800000 */
.L_x_10049:
[----:B------:R-:W0:Y:S01]  /*19d30*/  S2R R7, SR_TID.X ;  /* 0x0000000000077919 */ /* 0x000e220000002100 */
[----:B------:R-:W-:Y:S01]  /*19d40*/  IMAD.MOV.U32 R13, RZ, RZ, R5 ;  /* 0x000000ffff0d7224 */ /* 0x000fe200078e0005 */
[----:B------:R-:W-:Y:S01]  /*19d50*/  MOV R3, R14 ;  /* 0x0000000e00037202 */ /* 0x000fe20000000f00 */
[----:B------:R-:W-:Y:S01]  /*19d60*/  IMAD.MOV.U32 R12, RZ, RZ, RZ ;  /* 0x000000ffff0c7224 */ /* 0x000fe200078e00ff */
[C---:B------:R-:W-:Y:S01]  /*19d70*/  LOP3.LUT P2, RZ, R35.reuse, 0x2, RZ, 0xc0, !PT ;  /* 0x0000000223ff7812 */ /* 0x040fe2000784c0ff */
[----:B------:R-:W-:Y:S01]  /*19d80*/  IMAD.MOV.U32 R11, RZ, RZ, 0x181f ;  /* 0x0000181fff0b7424 */ /* 0x000fe200078e00ff */
[----:B------:R-:W-:Y:S01]  /*19d90*/  LOP3.LUT P1, RZ, R35, 0x4, RZ, 0xc0, !PT ;  /* 0x0000000423ff7812 */ /* 0x000fe2000782c0ff */
[----:B------:R-:W-:Y:S02]  /*19da0*/  IMAD.MOV.U32 R15, RZ, RZ, -0x1 ;  /* 0xffffffffff0f7424 */ /* 0x000fe400078e00ff */
[----:B------:R-:W-:Y:S01]  /*19db0*/  IMAD R4, R4, 0x2, R22 ;  /* 0x0000000204047824 */ /* 0x000fe200078e0216 */
[----:B------:R-:W-:-:S13]  /*19dc0*/  ISETP.LT.OR P4, PT, R33, 0x1, !P1 ;  /* 0x000000012100780c */ /* 0x000fda0004f81670 */
[----:B0-----:R-:W-:Y:S05]  /*19dd0*/  WARPSYNC.COLLECTIVE R15, `(.L_x_10051) ;  /* 0x000000000f087348 */ /* 0x001fea0003c00000 */
[----:B------:R1:W2:Y:S02]  /*19de0*/  SHFL.IDX P6, R14, R13, R12, R11 ;  /* 0x0000000c0d0e7389 */ /* 0x0002a400000c000b */
[----:B012---:R-:W-:Y:S01]  /*19df0*/  ENDCOLLECTIVE ;  /* 0x000000000000791b */ /* 0x007fe20003800000 */
.L_x_10051:
[----:B------:R-:W-:Y:S02]  /*19e00*/  IMAD.MOV.U32 R13, RZ, RZ, R6 ;  /* 0x000000ffff0d7224 */ /* 0x000fe400078e0006 */
[----:B------:R-:W-:Y:S02]  /*19e10*/  IMAD.MOV.U32 R12, RZ, RZ, 0x1 ;  /* 0x00000001ff0c7424 */ /* 0x000fe400078e00ff */
[----:B------:R-:W-:Y:S01]  /*19e20*/  IMAD.SHL.U32 R7, R7, 0x8, RZ ;  /* 0x0000000807077824 */ /* 0x000fe200078e00ff */
[----:B------:R-:W-:-:S04]  /*19e30*/  MOV R2, R14 ;  /* 0x0000000e00027202 */ /* 0x000fc80000000f00 */
[----:B------:R-:W-:-:S07]  /*19e40*/  LOP3.LUT R7, R7, 0x38, RZ, 0xc0, !PT ;  /* 0x0000003807077812 */ /* 0x000fce00078ec0ff */
[----:B------:R-:W-:Y:S05]  /*19e50*/  WARPSYNC.COLLECTIVE R15, `(.L_x_10052) ;  /* 0x000000000f087348 */ /* 0x000fea0003c00000 */
[----:B------:R0:W1:Y:S02]  /*19e60*/  SHFL.IDX P6, R14, R13, R12, R11 ;  /* 0x0000000c0d0e7389 */ /* 0x00006400000c000b */
[----:B01----:R-:W-:Y:S01]  /*19e70*/  ENDCOLLECTIVE ;  /* 0x000000000000791b */ /* 0x003fe20003800000 */
.L_x_10052:
[----:B------:R-:W-:Y:S01]  /*19e80*/  IMAD.SHL.U32 R0, R7, 0x2, RZ ;  /* 0x0000000207007824 */ /* 0x000fe200078e00ff */
[----:B------:R-:W-:-:S04]  /*19e90*/  LOP3.LUT R7, R35, 0x1, RZ, 0xc0, !PT ;  /* 0x0000000123077812 */ /* 0x000fc800078ec0ff */
[----:B------:R-:W-:Y:S02]  /*19ea0*/  IADD3 R2, P0, R2, R0, RZ ;  /* 0x0000000002027210 */ /* 0x000fe40007f1e0ff */
[----:B------:R-:W-:-:S03]  /*19eb0*/  ISETP.NE.U32.AND P3, PT, R7, 0x1, PT ;  /* 0x000000010700780c */ /* 0x000fc60003f65070 */
        /* <DEDUP_REMOVED lines=13> */
[----:B0-----:R-:W-:-:S07]  /*19f90*/  MOV R3, R14 ;  /* 0x0000000e00037202 */ /* 0x001fce0000000f00 */
[----:B------:R-:W-:Y:S05]  /*19fa0*/  WARPSYNC.COLLECTIVE R15, `(.L_x_10053) ;  /* 0x000000000f087348 */ /* 0x000fea0003c00000 */
[----:B------:R0:W1:Y:S02]  /*19fb0*/  SHFL.IDX P6, R14, R13, R12, R11 ;  /* 0x0000000c0d0e7389 */ /* 0x00006400000c000b */
[----:B01----:R-:W-:Y:S01]  /*19fc0*/  ENDCOLLECTIVE ;  /* 0x000000000000791b */ /* 0x003fe20003800000 */
.L_x_10053:
[----:B------:R-:W-:Y:S02]  /*19fd0*/  IMAD.MOV.U32 R13, RZ, RZ, R6 ;  /* 0x000000ffff0d7224 */ /* 0x000fe400078e0006 */
[----:B------:R-:W-:Y:S01]  /*19fe0*/  IMAD.MOV.U32 R12, RZ, RZ, 0x2 ;  /* 0x00000002ff0c7424 */ /* 0x000fe200078e00ff */
[----:B------:R-:W-:-:S13]  /*19ff0*/  IADD3 R2, P4, R14, R0, RZ ;  /* 0x000000000e027210 */ /* 0x000fda0007f9e0ff */
[----:B------:R-:W-:Y:S05]  /*1a000*/  WARPSYNC.COLLECTIVE R15, `(.L_x_10054) ;  /* 0x000000000f087348 */ /* 0x000fea0003c00000 */
[----:B------:R0:W1:Y:S02]  /*1a010*/  SHFL.IDX P6, R14, R13, R12, R11 ;  /* 0x0000000c0d0e7389 */ /* 0x00006400000c000b */
[----:B01----:R-:W-:Y:S01]  /*1a020*/  ENDCOLLECTIVE ;  /* 0x000000000000791b */ /* 0x003fe20003800000 */
.L_x_10054:
        /* <DEDUP_REMOVED lines=17> */
.L_x_10055:
[----:B------:R-:W-:Y:S02]  /*1a140*/  IMAD.MOV.U32 R13, RZ, RZ, R6 ;  /* 0x000000ffff0d7224 */ /* 0x000fe400078e0006 */
[----:B------:R-:W-:Y:S01]  /*1a150*/  IMAD.MOV.U32 R12, RZ, RZ, 0x3 ;  /* 0x00000003ff0c7424 */ /* 0x000fe200078e00ff */
[----:B------:R-:W-:-:S13]  /*1a160*/  IADD3 R2, P4, R14, R0, RZ ;  /* 0x000000000e027210 */ /* 0x000fda0007f9e0ff */
[----:B------:R-:W-:Y:S05]  /*1a170*/  WARPSYNC.COLLECTIVE R15, `(.L_x_10056) ;  /* 0x000000000f087348 */ /* 0x000fea0003c00000 */
[----:B------:R0:W1:Y:S02]  /*1a180*/  SHFL.IDX P6, R14, R13, R12, R11 ;  /* 0x0000000c0d0e7389 */ /* 0x00006400000c000b */
[----:B01----:R-:W-:Y:S01]  /*1a190*/  ENDCOLLECTIVE ;  /* 0x000000000000791b */ /* 0x003fe20003800000 */
.L_x_10056:
        /* <DEDUP_REMOVED lines=17> */
.L_x_10057:
[----:B------:R-:W-:Y:S02]  /*1a2b0*/  IMAD.MOV.U32 R13, RZ, RZ, R6 ;  /* 0x000000ffff0d7224 */ /* 0x000fe400078e0006 */
[----:B------:R-:W-:Y:S01]  /*1a2c0*/  IMAD.MOV.U32 R12, RZ, RZ, 0x4 ;  /* 0x00000004ff0c7424 */ /* 0x000fe200078e00ff */
[----:B------:R-:W-:-:S13]  /*1a2d0*/  IADD3 R2, P4, R14, R0, RZ ;  /* 0x000000000e027210 */ /* 0x000fda0007f9e0ff */
[----:B------:R-:W-:Y:S05]  /*1a2e0*/  WARPSYNC.COLLECTIVE R15, `(.L_x_10058) ;  /* 0x000000000f087348 */ /* 0x000fea0003c00000 */
[----:B------:R0:W1:Y:S02]  /*1a2f0*/  SHFL.IDX P6, R14, R13, R12, R11 ;  /* 0x0000000c0d0e7389 */ /* 0x00006400000c000b */
[----:B01----:R-:W-:Y:S01]  /*1a300*/  ENDCOLLECTIVE ;  /* 0x000000000000791b */ /* 0x003fe20003800000 */
.L_x_10058:
        /* <DEDUP_REMOVED lines=17> */
.L_x_10059:
[----:B------:R-:W-:Y:S01]  /*1a420*/  MOV R13, R6 ;  /* 0x00000006000d7202 */ /* 0x000fe20000000f00 */
[----:B------:R-:W-:Y:S01]  /*1a430*/  IMAD.MOV.U32 R12, RZ, RZ, 0x5 ;  /* 0x00000005ff0c7424 */ /* 0x000fe200078e00ff */
[----:B------:R-:W-:-:S13]  /*1a440*/  IADD3 R2, P4, R14, R0, RZ ;  /* 0x000000000e027210 */ /* 0x000fda0007f9e0ff */
[----:B------:R-:W-:Y:S05]  /*1a450*/  WARPSYNC.COLLECTIVE R15, `(.L_x_10060) ;  /* 0x000000000f087348 */ /* 0x000fea0003c00000 */
[----:B------:R0:W1:Y:S02]  /*1a460*/  SHFL.IDX P6, R14, R13, R12, R11 ;  /* 0x0000000c0d0e7389 */ /* 0x00006400000c000b */
[----:B01----:R-:W-:Y:S01]  /*1a470*/  ENDCOLLECTIVE ;  /* 0x000000000000791b */ /* 0x003fe20003800000 */
.L_x_10060:
        /* <DEDUP_REMOVED lines=12> */
.L_x_10061:
        /* <DEDUP_REMOVED lines=9> */
.L_x_9904:
[----:B0-----:R0:W1:Y:S02]  /*1a5d0*/  SYNCS.PHASECHK.TRANS64.TRYWAIT P0, [R4+URZ+0x22840], R21 ;  /* 0x02284015040075a7 */ /* 0x001064000800017f */
[----:B-1----:R-:W-:Y:S05]  /*1a5e0*/  @!P0 NANOSLEEP.SYNCS 0x989680 ;  /* 0x009896800000895d */ /* 0x002fea0003900000 */
[----:B------:R-:W1:Y:S02]  /*1a5f0*/  @!P0 SYNCS.PHASECHK.TRANS64 P0, [R4+URZ+0x22840], R21 ;  /* 0x02284015040085a7 */ /* 0x000e64000800007f */
[----:B-1----:R-:W-:Y:S05]  /*1a600*/  @!P0 BRA `(.L_x_9904) ;  /* 0xfffffffc00f08947 */ /* 0x002fea000383ffff */
[----:B------:R-:W-:Y:S05]  /*1a610*/  BRA `(.L_x_10063) ;  /* 0xffffffb000b47947 */ /* 0x000fea000383ffff */
.L_x_9905:
        /* <DEDUP_REMOVED lines=8> */
.L_x_10065:
[----:B------:R-:W-:Y:S05]  /*1a6a0*/  BSYNC B1 ;  /* 0x0000000000017941 */ /* 0x000fea0003800000 */
.L_x_10064:
[----:B------:R-:W-:Y:S01]  /*1a6b0*/  IMAD.MOV.U32 R13, RZ, RZ, R8 ;  /* 0x000000ffff0d7224 */ /* 0x000fe200078e0008 */
[----:B------:R-:W-:Y:S01]  /*1a6c0*/  MOV R15, 0xffffffff ;  /* 0xffffffff000f7802 */ /* 0x000fe20000000f00 */
[----:B------:R-:W-:Y:S02]  /*1a6d0*/  IMAD.MOV.U32 R12, RZ, RZ, RZ ;  /* 0x000000ffff0c7224 */ /* 0x000fe400078e00ff */
[----:B------:R-:W-:Y:S02]  /*1a6e0*/  IMAD.MOV.U32 R11, RZ, RZ, 0x181f ;  /* 0x0000181fff0b7424 */ /* 0x000fe400078e00ff */
[----:B------:R-:W-:Y:S02]  /*1a6f0*/  IMAD.MOV.U32 R3, RZ, RZ, R14 ;  /* 0x000000ffff037224 */ /* 0x000fe400078e000e */
[----:B------:R-:W-:-:S07]  /*1a700*/  IMAD R7, R7, 0x2, R22 ;  /* 0x0000000207077824 */ /* 0x000fce00078e0216 */
[----:B------:R-:W-:Y:S05]  /*1a710*/  WARPSYNC.COLLECTIVE R15, `(.L_x_10066) ;  /* 0x000000000f087348 */ /* 0x000fea0003c00000 */
[----:B------:R0:W1:Y:S02]  /*1a720*/  SHFL.IDX P6, R14, R13, R12, R11 ;  /* 0x0000000c0d0e7389 */ /* 0x00006400000c000b */
[----:B01----:R-:W-:Y:S01]  /*1a730*/  ENDCOLLECTIVE ;  /* 0x000000000000791b */ /* 0x003fe20003800000 */
.L_x_10066:
[----:B------:R-:W-:Y:S02]  /*1a740*/  IMAD.MOV.U32 R13, RZ, RZ, R9 ;  /* 0x000000ffff0d7224 */ /* 0x000fe400078e0009 */
[----:B------:R-:W-:Y:S02]  /*1a750*/  IMAD.MOV.U32 R12, RZ, RZ, 0x1 ;  /* 0x00000001ff0c7424 */ /* 0x000fe400078e00ff */
[----:B------:R-:W-:-:S07]  /*1a760*/  IMAD.MOV.U32 R2, RZ, RZ, R14 ;  /* 0x000000ffff027224 */ /* 0x000fce00078e000e */
[----:B------:R-:W-:Y:S05]  /*1a770*/  WARPSYNC.COLLECTIVE R15, `(.L_x_10067) ;  /* 0x000000000f087348 */ /* 0x000fea0003c00000 */
[----:B------:R0:W1:Y:S02]  /*1a780*/  SHFL.IDX P6, R14, R13, R12, R11 ;  /* 0x0000000c0d0e7389 */ /* 0x00006400000c000b */
[----:B01----:R-:W-:Y:S01]  /*1a790*/  ENDCOLLECTIVE ;  /* 0x000000000000791b */ /* 0x003fe20003800000 */
.L_x_10067:
        /* <DEDUP_REMOVED lines=11> */
.L_x_10068:
[----:B------:R-:W-:Y:S01]  /*1a850*/  IMAD.MOV.U32 R13, RZ, RZ, R9 ;  /* 0x000000ffff0d7224 */ /* 0x000fe200078e0009 */
[----:B------:R-:W-:Y:S01]  /*1a860*/  MOV R12, 0x2 ;  /* 0x00000002000c7802 */ /* 0x000fe20000000f00 */
[----:B------:R-:W-:-:S07]  /*1a870*/  IMAD.MOV.U32 R2, RZ, RZ, R14 ;  /* 0x000000ffff027224 */ /* 0x000fce00078e000e */
[----:B------:R-:W-:Y:S05]  /*1a880*/  WARPSYNC.COLLECTIVE R15, `(.L_x_10069) ;  /* 0x000000000f087348 */ /* 0x000fea0003c00000 */
[----:B------:R0:W1:Y:S02]  /*1a890*/  SHFL.IDX P6, R14, R13, R12, R11 ;  /* 0x0000000c0d0e7389 */ /* 0x00006400000c000b */
[----:B01----:R-:W-:Y:S01]  /*1a8a0*/  ENDCOLLECTIVE ;  /* 0x000000000000791b */ /* 0x003fe20003800000 */
.L_x_10069:
        /* <DEDUP_REMOVED lines=11> */
.L_x_10070:
[----:B------:R-:W-:Y:S01]  /*1a960*/  MOV R13, R9 ;  /* 0x00000009000d7202 */ /* 0x000fe20000000f00 */
[----:B------:R-:W-:Y:S02]  /*1a970*/  IMAD.MOV.U32 R12, RZ, RZ, 0x3 ;  /* 0x00000003ff0c7424 */ /* 0x000fe400078e00ff */
[----:B------:R-:W-:-:S07]  /*1a980*/  IMAD.MOV.U32 R2, RZ, RZ, R14 ;  /* 0x000000ffff027224 */ /* 0x000fce00078e000e */
[----:B------:R-:W-:Y:S05]  /*1a990*/  WARPSYNC.COLLECTIVE R15, `(.L_x_10071) ;  /* 0x000000000f087348 */ /* 0x000fea0003c00000 */
[----:B------:R0:W1:Y:S02]  /*1a9a0*/  SHFL.IDX P6, R14, R13, R12, R11 ;  /* 0x0000000c0d0e7389 */ /* 0x00006400000c000b */
[----:B01----:R-:W-:Y:S01]  /*1a9b0*/  ENDCOLLECTIVE ;  /* 0x000000000000791b */ /* 0x003fe20003800000 */
.L_x_10071:
        /* <DEDUP_REMOVED lines=11> */
.L_x_10072:
[----:B------:R-:W-:Y:S02]  /*1aa70*/  IMAD.MOV.U32 R13, RZ, RZ, R9 ;  /* 0x000000ffff0d7224 */ /* 0x000fe400078e0009 */
[----:B------:R-:W-:Y:S02]  /*1aa80*/  IMAD.MOV.U32 R12, RZ, RZ, 0x4 ;  /* 0x00000004ff0c7424 */ /* 0x000fe400078e00ff */
[----:B------:R-:W-:-:S07]  /*1aa90*/  IMAD.MOV.U32 R2, RZ, RZ, R14 ;  /* 0x000000ffff027224 */ /* 0x000fce00078e000e */
[----:B------:R-:W-:Y:S05]  /*1aaa0*/  WARPSYNC.COLLECTIVE R15, `(.L_x_10073) ;  /* 0x000000000f087348 */ /* 0x000fea0003c00000 */
[----:B------:R0:W1:Y:S02]  /*1aab0*/  SHFL.IDX P6, R14, R13, R12, R11 ;  /* 0x0000000c0d0e7389 */ /* 0x00006400000c000b */
[----:B01----:R-:W-:Y:S01]  /*1aac0*/  ENDCOLLECTIVE ;  /* 0x000000000000791b */ /* 0x003fe20003800000 */
.L_x_10073:
        /* <DEDUP_REMOVED lines=11> */
.L_x_10074:
[----:B------:R-:W-:Y:S02]  /*1ab80*/  IMAD.MOV.U32 R13, RZ, RZ, R9 ;  /* 0x000000ffff0d7224 */ /* 0x000fe400078e0009 */
[----:B------:R-:W-:Y:S01]  /*1ab90*/  IMAD.MOV.U32 R12, RZ, RZ, 0x5 ;  /* 0x00000005ff0c7424 */ /* 0x000fe200078e00ff */
[----:B------:R-:W-:-:S07]  /*1aba0*/  MOV R2, R14 ;  /* 0x0000000e00027202 */ /* 0x000fce0000000f00 */
[----:B------:R-:W-:Y:S05]  /*1abb0*/  WARPSYNC.COLLECTIVE R15, `(.L_x_10075) ;  /* 0x000000000f087348 */ /* 0x000fea0003c00000 */
[----:B------:R0:W1:Y:S02]  /*1abc0*/  SHFL.IDX P6, R14, R13, R12, R11 ;  /* 0x0000000c0d0e7389 */ /* 0x00006400000c000b */
[----:B01----:R-:W-:Y:S01]  /*1abd0*/  ENDCOLLECTIVE ;  /* 0x000000000000791b */ /* 0x003fe20003800000 */
.L_x_10075:
        /* <DEDUP_REMOVED lines=11> */
.L_x_10076:
[----:B------:R-:W-:Y:S01]  /*1ac90*/  IMAD.MOV.U32 R2, RZ, RZ, R14 ;  /* 0x000000ffff027224 */ /* 0x000fe200078e000e */
[----:B------:R-:W-:Y:S06]  /*1aca0*/  BRA `(.L_x_10077) ;  /* 0xffffffac00e47947 */ /* 0x000fec000383ffff */
.L_x_9910:
[----:B---3--:R3:W4:Y:S02]  /*1acb0*/  SYNCS.PHASECHK.TRANS64.TRYWAIT P0, [R4+URZ+0x22860], R21 ;  /* 0x02286015040075a7 */ /* 0x008724000800017f */
[----:B----4-:R-:W-:Y:S05]  /*1acc0*/  @!P0 NANOSLEEP.SYNCS 0x989680 ;  /* 0x009896800000895d */ /* 0x010fea0003900000 */
[----:B------:R-:W4:Y:S02]  /*1acd0*/  @!P0 SYNCS.PHASECHK.TRANS64 P0, [R4+URZ+0x22860], R21 ;  /* 0x02286015040085a7 */ /* 0x000f24000800007f */
[----:B----4-:R-:W-:Y:S05]  /*1ace0*/  @!P0 BRA `(.L_x_9910) ;  /* 0xfffffffc00f08947 */ /* 0x010fea000383ffff */
[----:B------:R-:W-:Y:S05]  /*1acf0*/  BRA `(.L_x_10078) ;  /* 0xffffffb000347947 */ /* 0x000fea000383ffff */
.L_x_9911:
        /* <DEDUP_REMOVED lines=8> */
.L_x_10080:
[----:B------:R-:W-:Y:S05]  /*1ad80*/  BSYNC B1 ;  /* 0x0000000000017941 */ /* 0x000fea0003800000 */
.L_x_10079:
        /* <DEDUP_REMOVED lines=9> */
.L_x_10081:
[----:B------:R-:W-:Y:S02]  /*1ae20*/  IMAD.MOV.U32 R13, RZ, RZ, R7 ;  /* 0x000000ffff0d7224 */ /* 0x000fe400078e0007 */
[----:B------:R-:W-:Y:S01]  /*1ae30*/  IMAD.MOV.U32 R12, RZ, RZ, 0x1 ;  /* 0x00000001ff0c7424 */ /* 0x000fe200078e00ff */
[----:B------:R-:W-:-:S13]  /*1ae40*/  IADD3 R2, P0, R14, R0, RZ ;  /* 0x000000000e027210 */ /* 0x000fda0007f1e0ff */
[----:B------:R-:W-:Y:S05]  /*1ae50*/  WARPSYNC.COLLECTIVE R15, `(.L_x_10082) ;  /* 0x000000000f087348 */ /* 0x000fea0003c00000 */
[----:B------:R0:W1:Y:S02]  /*1ae60*/  SHFL.IDX P6, R14, R13, R12, R11 ;  /* 0x0000000c0d0e7389 */ /* 0x00006400000c000b */
[----:B01----:R-:W-:Y:S01]  /*1ae70*/  ENDCOLLECTIVE ;  /* 0x000000000000791b */ /* 0x003fe20003800000 */
.L_x_10082:
        /* <DEDUP_REMOVED lines=13> */
.L_x_10083:
[----:B------:R-:W-:Y:S02]  /*1af50*/  IMAD.MOV.U32 R13, RZ, RZ, R7 ;  /* 0x000000ffff0d7224 */ /* 0x000fe400078e0007 */
[----:B------:R-:W-:Y:S01]  /*1af60*/  IMAD.MOV.U32 R12, RZ, RZ, 0x2 ;  /* 0x00000002ff0c7424 */ /* 0x000fe200078e00ff */
[----:B------:R-:W-:-:S13]  /*1af70*/  IADD3 R2, P0, R14, R0, RZ ;  /* 0x000000000e027210 */ /* 0x000fda0007f1e0ff */
[----:B------:R-:W-:Y:S05]  /*1af80*/  WARPSYNC.COLLECTIVE R15, `(.L_x_10084) ;  /* 0x000000000f087348 */ /* 0x000fea0003c00000 */
[----:B------:R0:W1:Y:S02]  /*1af90*/  SHFL.IDX P6, R14, R13, R12, R11 ;  /* 0x0000000c0d0e7389 */ /* 0x00006400000c000b */
[----:B01----:R-:W-:Y:S01]  /*1afa0*/  ENDCOLLECTIVE ;  /* 0x000000000000791b */ /* 0x003fe20003800000 */
.L_x_10084:
        /* <DEDUP_REMOVED lines=13> */
.L_x_10085:
[----:B------:R-:W-:Y:S02]  /*1b080*/  IMAD.MOV.U32 R13, RZ, RZ, R7 ;  /* 0x000000ffff0d7224 */ /* 0x000fe400078e0007 */
[----:B------:R-:W-:Y:S01]  /*1b090*/  IMAD.MOV.U32 R12, RZ, RZ, 0x3 ;  /* 0x00000003ff0c7424 */ /* 0x000fe200078e00ff */
[----:B------:R-:W-:-:S13]  /*1b0a0*/  IADD3 R2, P0, R14, R0, RZ ;  /* 0x000000000e027210 */ /* 0x000fda0007f1e0ff */
[----:B------:R-:W-:Y:S05]  /*1b0b0*/  WARPSYNC.COLLECTIVE R15, `(.L_x_10086) ;  /* 0x000000000f087348 */ /* 0x000fea0003c00000 */
[----:B------:R0:W1:Y:S02]  /*1b0c0*/  SHFL.IDX P6, R14, R13, R12, R11 ;  /* 0x0000000c0d0e7389 */ /* 0x00006400000c000b */
[----:B01----:R-:W-:Y:S01]  /*1b0d0*/  ENDCOLLECTIVE ;  /* 0x000000000000791b */ /* 0x003fe20003800000 */
.L_x_10086:
        /* <DEDUP_REMOVED lines=13> */
.L_x_10087:
[----:B------:R-:W-:Y:S02]  /*1b1b0*/  IMAD.MOV.U32 R13, RZ, RZ, R7 ;  /* 0x000000ffff0d7224 */ /* 0x000fe400078e0007 */
[----:B------:R-:W-:Y:S01]  /*1b1c0*/  IMAD.MOV.U32 R12, RZ, RZ, 0x4 ;  /* 0x00000004ff0c7424 */ /* 0x000fe200078e00ff */
[----:B------:R-:W-:-:S13]  /*1b1d0*/  IADD3 R2, P0, R14, R0, RZ ;  /* 0x000000000e027210 */ /* 0x000fda0007f1e0ff */
[----:B------:R-:W-:Y:S05]  /*1b1e0*/  WARPSYNC.COLLECTIVE R15, `(.L_x_10088) ;  /* 0x000000000f087348 */ /* 0x000fea0003c00000 */
[----:B------:R0:W1:Y:S02]  /*1b1f0*/  SHFL.IDX P6, R14, R13, R12, R11 ;  /* 0x0000000c0d0e7389 */ /* 0x00006400000c000b */
[----:B01----:R-:W-:Y:S01]  /*1b200*/  ENDCOLLECTIVE ;  /* 0x000000000000791b */ /* 0x003fe20003800000 */
.L_x_10088:
        /* <DEDUP_REMOVED lines=13> */
.L_x_10089:
[----:B------:R-:W-:Y:S02]  /*1b2e0*/  IMAD.MOV.U32 R13, RZ, RZ, R7 ;  /* 0x000000ffff0d7224 */ /* 0x000fe400078e0007 */
[----:B------:R-:W-:Y:S01]  /*1b2f0*/  IMAD.MOV.U32 R12, RZ, RZ, 0x5 ;  /* 0x00000005ff0c7424 */ /* 0x000fe200078e00ff */
[----:B------:R-:W-:-:S13]  /*1b300*/  IADD3 R2, P0, R14, R0, RZ ;  /* 0x000000000e027210 */ /* 0x000fda0007f1e0ff */
[----:B------:R-:W-:Y:S05]  /*1b310*/  WARPSYNC.COLLECTIVE R15, `(.L_x_10090) ;  /* 0x000000000f087348 */ /* 0x000fea0003c00000 */
[----:B------:R0:W1:Y:S02]  /*1b320*/  SHFL.IDX P6, R14, R13, R12, R11 ;  /* 0x0000000c0d0e7389 */ /* 0x00006400000c000b */
[----:B01----:R-:W-:Y:S01]  /*1b330*/  ENDCOLLECTIVE ;  /* 0x000000000000791b */ /* 0x003fe20003800000 */
.L_x_10090:
        /* <DEDUP_REMOVED lines=13> */
.L_x_10091:
[----:B------:R-:W-:Y:S05]  /*1b410*/  BRA `(.L_x_10092) ;  /* 0xffffffac00807947 */ /* 0x000fea000383ffff */
.L_x_9919:
[----:B------:R-:W-:Y:S01]  /*1b420*/  BSSY B0, `(.L_x_10093) ;  /* 0x0000008000007945 */ /* 0x000fe20003800000 */
[----:B------:R-:W-:Y:S01]  /*1b430*/  IMAD.MOV.U32 R13, RZ, RZ, R16 ;  /* 0x000000ffff0d7224 */ /* 0x000fe200078e0010 */
[----:B------:R-:W-:Y:S01]  /*1b440*/  MOV R15, 0xffffffff ;  /* 0xffffffff000f7802 */ /* 0x000fe20000000f00 */
[----:B------:R-:W-:Y:S02]  /*1b450*/  IMAD.MOV.U32 R12, RZ, RZ, RZ ;  /* 0x000000ffff0c7224 */ /* 0x000fe400078e00ff */
[----:B------:R-:W-:-:S07]  /*1b460*/  IMAD.MOV.U32 R11, RZ, RZ, 0x1f ;  /* 0x0000001fff0b7424 */ /* 0x000fce00078e00ff */
[----:B0-23--:R-:W-:Y:S05]  /*1b470*/  WARPSYNC.COLLECTIVE R15, `(.L_x_10094) ;  /* 0x000000000f087348 */ /* 0x00dfea0003c00000 */
[----:B------:R1:W4:Y:S02]  /*1b480*/  SHFL.IDX P6, R14, R13, R12, R11 ;  /* 0x0000000c0d0e7389 */ /* 0x00032400000c000b */
[----:B01234-:R-:W-:Y:S01]  /*1b490*/  ENDCOLLECTIVE ;  /* 0x000000000000791b */ /* 0x01ffe20003800000 */
.L_x_10094:
[----:B------:R-:W-:Y:S05]  /*1b4a0*/  BSYNC B0 ;  /* 0x0000000000007941 */ /* 0x000fea0003800000 */
.L_x_10093:
        /* <DEDUP_REMOVED lines=9> */
.L_x_10095:
        /* <DEDUP_REMOVED lines=13> */
[----:B------:R-:W-:-:S04]  /*1b610*/  ISETP.NE.AND P1, PT, R8, RZ, PT ;  /* 0x000000ff0800720c */ /* 0x000fc80003f25270 */
[----:B------:R-:W-:-:S09]  /*1b620*/  MOV R13, R5 ;  /* 0x00000005000d7202 */ /* 0x000fd20000000f00 */
[----:B------:R-:W-:Y:S05]  /*1b630*/  WARPSYNC.COLLECTIVE R15, `(.L_x_10096) ;  /* 0x000000000f087348 */ /* 0x000fea0003c00000 */
[----:B------:R0:W1:Y:S02]  /*1b640*/  SHFL.UP P6, R14, R13, R12, R11 ;  /* 0x0400000c0d0e7389 */ /* 0x00006400000c000b */
[----:B01----:R-:W-:Y:S01]  /*1b650*/  ENDCOLLECTIVE ;  /* 0x000000000000791b */ /* 0x003fe20003800000 */
.L_x_10096:
[----:B------:R-:W-:Y:S01]  /*1b660*/  IMAD.MOV.U32 R12, RZ, RZ, 0x2 ;  /* 0x00000002ff0c7424 */ /* 0x000fe200078e00ff */
[----:B------:R-:W-:-:S05]  /*1b670*/  SEL R6, R14, RZ, P1 ;  /* 0x000000ff0e067207 */ /* 0x000fca0000800000 */
[----:B------:R-:W-:-:S04]  /*1b680*/  IMAD.IADD R6, R5, 0x1, R6 ;  /* 0x0000000105067824 */ /* 0x000fc800078e0206 */
[----:B------:R-:W-:-:S07]  /*1b690*/  IMAD.MOV.U32 R13, RZ, RZ, R6 ;  /* 0x000000ffff0d7224 */ /* 0x000fce00078e0006 */
[----:B------:R-:W-:Y:S05]  /*1b6a0*/  WARPSYNC.COLLECTIVE R15, `(.L_x_10097) ;  /* 0x000000000f087348 */ /* 0x000fea0003c00000 */
[----:B------:R0:W1:Y:S02]  /*1b6b0*/  SHFL.UP P6, R14, R13, R12, R11 ;  /* 0x0400000c0d0e7389 */ /* 0x00006400000c000b */
[----:B01----:R-:W-:Y:S01]  /*1b6c0*/  ENDCOLLECTIVE ;  /* 0x000000000000791b */ /* 0x003fe20003800000 */
.L_x_10097:
[----:B------:R-:W-:Y:S01]  /*1b6d0*/  IMAD.MOV.U32 R12, RZ, RZ, 0x4 ;  /* 0x00000004ff0c7424 */ /* 0x000fe200078e00ff */
[----:B------:R-:W-:-:S04]  /*1b6e0*/  SEL R7, R14, RZ, P2 ;  /* 0x000000ff0e077207 */ /* 0x000fc80001000000 */
[----:B------:R-:W-:-:S05]  /*1b6f0*/  IADD3 R7, R6, R7, RZ ;  /* 0x0000000706077210 */ /* 0x000fca0007ffe0ff */
[----:B------:R-:W-:-:S07]  /*1b700*/  IMAD.MOV.U32 R13, RZ, RZ, R7 ;  /* 0x000000ffff0d7224 */ /* 0x000fce00078e0007 */
[----:B------:R-:W-:Y:S05]  /*1b710*/  WARPSYNC.COLLECTIVE R15, `(.L_x_10098) ;  /* 0x000000000f087348 */ /* 0x000fea0003c00000 */
[----:B------:R0:W1:Y:S02]  /*1b720*/  SHFL.UP P6, R14, R13, R12, R11 ;  /* 0x0400000c0d0e7389 */ /* 0x00006400000c000b */
[----:B01----:R-:W-:Y:S01]  /*1b730*/  ENDCOLLECTIVE ;  /* 0x000000000000791b */ /* 0x003fe20003800000 */
.L_x_10098:
[----:B------:R-:W-:Y:S02]  /*1b740*/  MOV R12, 0x8 ;  /* 0x00000008000c7802 */ /* 0x000fe40000000f00 */
[----:B------:R-:W-:-:S05]  /*1b750*/  SEL R2, R14, RZ, P3 ;  /* 0x000000ff0e027207 */ /* 0x000fca0001800000 */
[----:B------:R-:W-:-:S04]  /*1b760*/  IMAD.IADD R2, R7, 0x1, R2 ;  /* 0x0000000107027824 */ /* 0x000fc800078e0202 */
[----:B------:R-:W-:-:S07]  /*1b770*/  IMAD.MOV.U32 R13, RZ, RZ, R2 ;  /* 0x000000ffff0d7224 */ /* 0x000fce00078e0002 */
[----:B------:R-:W-:Y:S05]  /*1b780*/  WARPSYNC.COLLECTIVE R15, `(.L_x_10099) ;  /* 0x000000000f087348 */ /* 0x000fea0003c00000 */
[----:B------:R0:W1:Y:S02]  /*1b790*/  SHFL.UP P6, R14, R13, R12, R11 ;  /* 0x0400000c0d0e7389 */ /* 0x00006400000c000b */
[----:B01----:R-:W-:Y:S01]  /*1b7a0*/  ENDCOLLECTIVE ;  /* 0x000000000000791b */ /* 0x003fe20003800000 */
.L_x_10099:
[----:B------:R-:W-:Y:S01]  /*1b7b0*/  IMAD.MOV.U32 R12, RZ, RZ, 0x10 ;  /* 0x00000010ff0c7424 */ /* 0x000fe200078e00ff */
[----:B------:R-:W-:-:S05]  /*1b7c0*/  SEL R3, R14, RZ, P4 ;  /* 0x000000ff0e037207 */ /* 0x000fca0002000000 */
[----:B------:R-:W-:-:S04]  /*1b7d0*/  IMAD.IADD R3, R2, 0x1, R3 ;  /* 0x0000000102037824 */ /* 0x000fc800078e0203 */
[----:B------:R-:W-:-:S07]  /*1b7e0*/  IMAD.MOV.U32 R13, RZ, RZ, R3 ;  /* 0x000000ffff0d7224 */ /* 0x000fce00078e0003 */
[----:B------:R-:W-:Y:S05]  /*1b7f0*/  WARPSYNC.COLLECTIVE R15, `(.L_x_10100) ;  /* 0x000000000f087348 */ /* 0x000fea0003c00000 */
[----:B------:R0:W1:Y:S02]  /*1b800*/  SHFL.UP P6, R14, R13, R12, R11 ;  /* 0x0400000c0d0e7389 */ /* 0x00006400000c000b */
[----:B01----:R-:W-:Y:S01]  /*1b810*/  ENDCOLLECTIVE ;  /* 0x000000000000791b */ /* 0x003fe20003800000 */
.L_x_10100:
        /* <DEDUP_REMOVED lines=8> */
.L_x_10101:
[----:B------:R-:W-:Y:S05]  /*1b8a0*/  BRA `(.L_x_10102) ;  /* 0xffffffac00dc7947 */ /* 0x000fea000383ffff */
.L_x_9924:
[----:B------:R-:W-:Y:S01]  /*1b8b0*/  BSSY B0, `(.L_x_10103) ;  /* 0x0000008000007945 */ /* 0x000fe20003800000 */
[----:B-----5:R-:W-:Y:S01]  /*1b8c0*/  IMAD.MOV.U32 R13, RZ, RZ, R5 ;  /* 0x000000ffff0d7224 */ /* 0x020fe200078e0005 */
[----:B------:R-:W-:Y:S01]  /*1b8d0*/  MOV R11, RZ ;  /* 0x000000ff000b7202 */ /* 0x000fe20000000f00 */
[----:B------:R-:W-:Y:S02]  /*1b8e0*/  IMAD.MOV.U32 R12, RZ, RZ, 0x1 ;  /* 0x00000001ff0c7424 */ /* 0x000fe400078e00ff */
[----:B------:R-:W-:-:S07]  /*1b8f0*/  IMAD.MOV.U32 R15, RZ, RZ, -0x1 ;  /* 0xffffffffff0f7424 */ /* 0x000fce00078e00ff */
[----:B0-----:R-:W-:Y:S05]  /*1b900*/  WARPSYNC.COLLECTIVE R15, `(.L_x_10104) ;  /* 0x000000000f087348 */ /* 0x001fea0003c00000 */
[----:B------:R1:W2:Y:S02]  /*1b910*/  SHFL.UP P6, R14, R13, R12, R11 ;  /* 0x0400000c0d0e7389 */ /* 0x0002a400000c000b */
[----:B012---:R-:W-:Y:S01]  /*1b920*/  ENDCOLLECTIVE ;  /* 0x000000000000791b */ /* 0x007fe20003800000 */
.L_x_10104:
[----:B------:R-:W-:Y:S05]  /*1b930*/  BSYNC B0 ;  /* 0x0000000000007941 */ /* 0x000fea0003800000 */
.L_x_10103:
        /* <DEDUP_REMOVED lines=8> */
.L_x_10105:
[----:B------:R-:W-:Y:S01]  /*1b9c0*/  IMAD.MOV.U32 R12, RZ, RZ, 0x4 ;  /* 0x00000004ff0c7424 */ /* 0x000fe200078e00ff */
[----:B------:R-:W-:-:S05]  /*1b9d0*/  SEL R2, R14, RZ, P2 ;  /* 0x000000ff0e027207 */ /* 0x000fca0001000000 */
[----:B------:R-:W-:-:S04]  /*1b9e0*/  IMAD.IADD R2, R13, 0x1, R2 ;  /* 0x000000010d027824 */ /* 0x000fc800078e0202 */
[----:B------:R-:W-:-:S07]  /*1b9f0*/  IMAD.MOV.U32 R13, RZ, RZ, R2 ;  /* 0x000000ffff0d7224 */ /* 0x000fce00078e0002 */
[----:B------:R-:W-:Y:S05]  /*1ba00*/  WARPSYNC.COLLECTIVE R15, `(.L_x_10106) ;  /* 0x000000000f087348 */ /* 0x000fea0003c00000 */
[----:B------:R0:W1:Y:S02]  /*1ba10*/  SHFL.UP P6, R14, R13, R12, R11 ;  /* 0x0400000c0d0e7389 */ /* 0x00006400000c000b */
[----:B01----:R-:W-:Y:S01]  /*1ba20*/  ENDCOLLECTIVE ;  /* 0x000000000000791b */ /* 0x003fe20003800000 */
.L_x_10106:
[----:B------:R-:W-:Y:S01]  /*1ba30*/  IMAD.MOV.U32 R12, RZ, RZ, 0x8 ;  /* 0x00000008ff0c7424 */ /* 0x000fe200078e00ff */
[----:B------:R-:W-:-:S05]  /*1ba40*/  SEL R3, R14, RZ, P3 ;  /* 0x000000ff0e037207 */ /* 0x000fca0001800000 */
[----:B------:R-:W-:-:S05]  /*1ba50*/  IMAD.IADD R3, R2, 0x1, R3 ;  /* 0x0000000102037824 */ /* 0x000fca00078e0203 */
[----:B------:R-:W-:-:S07]  /*1ba60*/  MOV R13, R3 ;  /* 0x00000003000d7202 */ /* 0x000fce0000000f00 */
[----:B------:R-:W-:Y:S05]  /*1ba70*/  WARPSYNC.COLLECTIVE R15, `(.L_x_10107) ;  /* 0x000000000f087348 */ /* 0x000fea0003c00000 */
[----:B------:R0:W1:Y:S02]  /*1ba80*/  SHFL.UP P6, R14, R13, R12, R11 ;  /* 0x0400000c0d0e7389 */ /* 0x00006400000c000b */
[----:B01----:R-:W-:Y:S01]  /*1ba90*/  ENDCOLLECTIVE ;  /* 0x000000000000791b */ /* 0x003fe20003800000 */
.L_x_10107:
[----:B------:R-:W-:Y:S01]  /*1baa0*/  IMAD.MOV.U32 R12, RZ, RZ, 0x10 ;  /* 0x00000010ff0c7424 */ /* 0x000fe200078e00ff */
[----:B------:R-:W-:-:S05]  /*1bab0*/  SEL R4, R14, RZ, P4 ;  /* 0x000000ff0e047207 */ /* 0x000fca0002000000 */
[----:B------:R-:W-:-:S04]  /*1bac0*/  IMAD.IADD R4, R3, 0x1, R4 ;  /* 0x0000000103047824 */ /* 0x000fc800078e0204 */
[----:B------:R-:W-:-:S07]  /*1bad0*/  IMAD.MOV.U32 R13, RZ, RZ, R4 ;  /* 0x000000ffff0d7224 */ /* 0x000fce00078e0004 */
[----:B------:R-:W-:Y:S05]  /*1bae0*/  WARPSYNC.COLLECTIVE R15, `(.L_x_10108) ;  /* 0x000000000f087348 */ /* 0x000fea0003c00000 */
[----:B------:R0:W1:Y:S02]  /*1baf0*/  SHFL.UP P6, R14, R13, R12, R11 ;  /* 0x0400000c0d0e7389 */ /* 0x00006400000c000b */
[----:B01----:R-:W-:Y:S01]  /*1bb00*/  ENDCOLLECTIVE ;  /* 0x000000000000791b */ /* 0x003fe20003800000 */
.L_x_10108:
        /* <DEDUP_REMOVED lines=8> */
.L_x_10109:
[----:B------:R-:W-:Y:S05]  /*1bb90*/  BRA `(.L_x_10110) ;  /* 0xffffffac00bc7947 */ /* 0x000fea000383ffff */
.L_x_9926:
[----:B------:R-:W-:Y:S01]  /*1bba0*/  BSSY B0, `(.L_x_10111) ;  /* 0x0000006000007945 */ /* 0x000fe20003800000 */
[----:B------:R-:W-:Y:S01]  /*1bbb0*/  PLOP3.LUT P6, PT, P6, PT, PT, 0x8, 0x0 ;  /* 0x000000000000781c */ /* 0x000fe200037ce170 */
[----:B------:R-:W-:-:S12]  /*1bbc0*/  IMAD.MOV.U32 R15, RZ, RZ, -0x1 ;  /* 0xffffffffff0f7424 */ /* 0x000fd800078e00ff */
[----:B0-----:R-:W-:Y:S05]  /*1bbd0*/  WARPSYNC.COLLECTIVE R15, `(.L_x_10112) ;  /* 0x000000000f087348 */ /* 0x001fea0003c00000 */
[----:B------:R-:W-:Y:S01]  /*1bbe0*/  VOTE.ANY R14, PT, P6 ;  /* 0x00000000000e7806 */ /* 0x000fe200030e0100 */
[----:B0-----:R-:W-:Y:S06]  /*1bbf0*/  ENDCOLLECTIVE ;  /* 0x000000000000791b */ /* 0x001fec0003800000 */
.L_x_10112:
[----:B------:R-:W-:Y:S05]  /*1bc00*/  BSYNC B0 ;  /* 0x0000000000007941 */ /* 0x000fea0003800000 */
.L_x_10111:
[----:B------:R-:W-:Y:S01]  /*1bc10*/  MOV R3, R14 ;  /* 0x0000000e00037202 */ /* 0x000fe20000000f00 */
[----:B------:R-:W-:Y:S02]  /*1bc20*/  IMAD.MOV.U32 R13, RZ, RZ, R5 ;  /* 0x000000ffff0d7224 */ /* 0x000fe400078e0005 */
[----:B------:R-:W-:Y:S01]  /*1bc30*/  IMAD.MOV.U32 R11, RZ, RZ, 0x1f ;  /* 0x0000001fff0b7424 */ /* 0x000fe200078e00ff */
[----:B------:R-:W0:Y:S01]  /*1bc40*/  POPC R4, R3 ;  /* 0x0000000300047309 */ /* 0x000e220000000000 */
[----:B------:R-:W-:Y:S02]  /*1bc50*/  IMAD.MOV.U32 R15, RZ, RZ, -0x1 ;  /* 0xffffffffff0f7424 */ /* 0x000fe400078e00ff */
[----:B0-----:R-:W-:-:S07]  /*1bc60*/  IMAD.MOV.U32 R12, RZ, RZ, R4 ;  /* 0x000000ffff0c7224 */ /* 0x001fce00078e0004 */
[----:B------:R-:W-:Y:S05]  /*1bc70*/  WARPSYNC.COLLECTIVE R15, `(.L_x_10113) ;  /* 0x000000000f087348 */ /* 0x000fea0003c00000 */
[----:B------:R0:W1:Y:S02]  /*1bc80*/  SHFL.IDX P6, R14, R13, R12, R11 ;  /* 0x0000000c0d0e7389 */ /* 0x00006400000c000b */
[----:B01----:R-:W-:Y:S01]  /*1bc90*/  ENDCOLLECTIVE ;  /* 0x000000000000791b */ /* 0x003fe20003800000 */
.L_x_10113:
[----:B------:R-:W-:Y:S01]  /*1bca0*/  MOV R5, R14 ;  /* 0x0000000e00057202 */ /* 0x000fe20000000f00 */
[----:B------:R-:W-:Y:S06]  /*1bcb0*/  BRA `(.L_x_10114) ;  /* 0xffffffac00ac7947 */ /* 0x000fec000383ffff */
.L_x_9928:
[----:B------:R-:W-:Y:S01]  /*1bcc0*/  BSSY B0, `(.L_x_10115) ;  /* 0x0000007000007945 */ /* 0x000fe20003800000 */
[----:B------:R-:W-:Y:S02]  /*1bcd0*/  IMAD.MOV.U32 R13, RZ, RZ, R2 ;  /* 0x000000ffff0d7224 */ /* 0x000fe400078e0002 */
[----:B------:R-:W-:Y:S02]  /*1bce0*/  IMAD.MOV.U32 R11, RZ, RZ, 0x1f ;  /* 0x0000001fff0b7424 */ /* 0x000fe400078e00ff */
[----:B------:R-:W-:-:S07]  /*1bcf0*/  IMAD.MOV.U32 R15, RZ, RZ, -0x1 ;  /* 0xffffffffff0f7424 */ /* 0x000fce00078e00ff */
[----:B012---:R-:W-:Y:S05]  /*1bd00*/  WARPSYNC.COLLECTIVE R15, `(.L_x_10116) ;  /* 0x000000000f087348 */ /* 0x007fea0003c00000 */
[----:B------:R3:W4:Y:S02]  /*1bd10*/  SHFL.IDX P6, R14, R13, R12, R11 ;  /* 0x0000000c0d0e7389 */ /* 0x00072400000c000b */
[----:B01234-:R-:W-:Y:S01]  /*1bd20*/  ENDCOLLECTIVE ;  /* 0x000000000000791b */ /* 0x01ffe20003800000 */
.L_x_10116:
[----:B------:R-:W-:Y:S05]  /*1bd30*/  BSYNC B0 ;  /* 0x0000000000007941 */ /* 0x000fea0003800000 */
.L_x_10115:
[----:B------:R-:W-:Y:S05]  /*1bd40*/  BRA `(.L_x_9927) ;  /* 0xffffffac00a47947 */ /* 0x000fea000383ffff */
.L_x_9932:
[----:B0-----:R0:W1:Y:S02]  /*1bd50*/  SYNCS.PHASECHK.TRANS64.TRYWAIT P0, [R4+URZ+0x22820], R0 ;  /* 0x02282000040075a7 */ /* 0x001064000800017f */
[----:B-1----:R-:W-:Y:S05]  /*1bd60*/  @!P0 NANOSLEEP.SYNCS 0x989680 ;  /* 0x009896800000895d */ /* 0x002fea0003900000 */
[----:B------:R-:W1:Y:S02]  /*1bd70*/  @!P0 SYNCS.PHASECHK.TRANS64 P0, [R4+URZ+0x22820], R0 ;  /* 0x02282000040085a7 */ /* 0x000e64000800007f */
[----:B-1----:R-:W-:Y:S05]  /*1bd80*/  @!P0 BRA `(.L_x_9932) ;  /* 0xfffffffc00f08947 */ /* 0x002fea000383ffff */
[----:B------:R-:W-:Y:S05]  /*1bd90*/  BRA `(.L_x_10117) ;  /* 0xffffffb000907947 */ /* 0x000fea000383ffff */
.L_x_9933:
[----:B------:R-:W1:Y:S01]  /*1bda0*/  S2R R2, SR_TID.X ;  /* 0x0000000000027919 */ /* 0x000e620000002100 */
[----:B------:R-:W-:Y:S01]  /*1bdb0*/  BSSY B0, `(.L_x_10118) ;  /* 0x000000a000007945 */ /* 0x000fe20003800000 */
[----:B------:R-:W-:Y:S01]  /*1bdc0*/  MOV R12, RZ ;  /* 0x000000ff000c7202 */ /* 0x000fe20000000f00 */
[----:B------:R-:W-:Y:S02]  /*1bdd0*/  IMAD.MOV.U32 R11, RZ, RZ, 0x1f ;  /* 0x0000001fff0b7424 */ /* 0x000fe400078e00ff */
[----:B------:R-:W-:Y:S01]  /*1bde0*/  IMAD.MOV.U32 R15, RZ, RZ, -0x1 ;  /* 0xffffffffff0f7424 */ /* 0x000fe200078e00ff */
[----:B-1----:R-:W-:-:S04]  /*1bdf0*/  SHF.R.U32.HI R2, RZ, 0x5, R2 ;  /* 0x00000005ff027819 */ /* 0x002fc80000011602 */
[----:B------:R-:W-:-:S05]  /*1be00*/  LOP3.LUT R2, R2, 0x3, RZ, 0xc0, !PT ;  /* 0x0000000302027812 */ /* 0x000fca00078ec0ff */
[----:B------:R-:W-:-:S07]  /*1be10*/  IMAD.MOV.U32 R13, RZ, RZ, R2 ;  /* 0x000000ffff0d7224 */ /* 0x000fce00078e0002 */
[----:B0---4-:R-:W-:Y:S05]  /*1be20*/  WARPSYNC.COLLECTIVE R15, `(.L_x_10119) ;  /* 0x000000000f087348 */ /* 0x011fea0003c00000 */
[----:B------:R1:W2:Y:S02]  /*1be30*/  SHFL.IDX P6, R14, R13, R12, R11 ;  /* 0x0000000c0d0e7389 */ /* 0x0002a400000c000b */
[----:B012-4-:R-:W-:Y:S01]  /*1be40*/  ENDCOLLECTIVE ;  /* 0x000000000000791b */ /* 0x017fe20003800000 */
.L_x_10119:
[----:B------:R-:W-:Y:S05]  /*1be50*/  BSYNC B0 ;  /* 0x0000000000007941 */ /* 0x000fea0003800000 */
.L_x_10118:
[----:B------:R-:W-:Y:S05]  /*1be60*/  BRA `(.L_x_10120) ;  /* 0xffffffb000787947 */ /* 0x000fea000383ffff */
.L_x_9934:
[----:B------:R-:W-:Y:S01]  /*1be70*/  BSSY B0, `(.L_x_10121) ;  /* 0x0000006000007945 */ /* 0x000fe20003800000 */
[----:B------:R-:W-:-:S07]  /*1be80*/  IMAD.MOV.U32 R15, RZ, RZ, -0x1 ;  /* 0xffffffffff0f7424 */ /* 0x000fce00078e00ff */
[----:B0---4-:R-:W-:Y:S05]  /*1be90*/  WARPSYNC.COLLECTIVE R15, `(.L_x_10122) ;  /* 0x000000000f0c7348 */ /* 0x011fea0003c00000 */
[----:B------:R-:W-:Y:S02]  /*1bea0*/  ELECT P6, UR62, PT ;  /* 0x00000000003e782f */ /* 0x000fe400038c0000 */
[----:B------:R-:W-:Y:S01]  /*1beb0*/  MOV R14, UR62 ;  /* 0x0000003e000e7c02 */ /* 0x000fe20008000f00 */
[----:B0---4-:R-:W-:Y:S10]  /*1bec0*/  ENDCOLLECTIVE ;  /* 0x000000000000791b */ /* 0x011ff40003800000 */
.L_x_10122:
[----:B------:R-:W-:Y:S05]  /*1bed0*/  BSYNC B0 ;  /* 0x0000000000007941 */ /* 0x000fea0003800000 */
.L_x_10121:
[----:B------:R-:W-:Y:S05]  /*1bee0*/  BRA `(.L_x_10123) ;  /* 0xffffffb0006c7947 */ /* 0x000fea000383ffff */
.L_x_9936:
[----:B0-----:R0:W1:Y:S02]  /*1bef0*/  SYNCS.PHASECHK.TRANS64.TRYWAIT P1, [R5+URZ+0x22840], R0 ;  /* 0x02284000050075a7 */ /* 0x001064000802017f */
[----:B-1----:R-:W-:Y:S05]  /*1bf00*/  @!P1 NANOSLEEP.SYNCS 0x989680 ;  /* 0x009896800000995d */ /* 0x002fea0003900000 */
[----:B------:R-:W1:Y:S02]  /*1bf10*/  @!P1 SYNCS.PHASECHK.TRANS64 P1, [R5+URZ+0x22840], R0 ;  /* 0x02284000050095a7 */ /* 0x000e64000802007f */
[----:B-1----:R-:W-:Y:S05]  /*1bf20*/  @!P1 BRA `(.L_x_9936) ;  /* 0xfffffffc00f09947 */ /* 0x002fea000383ffff */
[----:B------:R-:W-:Y:S05]  /*1bf30*/  BRA `(.L_x_10124) ;  /* 0xffffffb0008c7947 */ /* 0x000fea000383ffff */
.L_x_9938:
[----:B-1----:R1:W2:Y:S02]  /*1bf40*/  SYNCS.PHASECHK.TRANS64.TRYWAIT P1, [R25+URZ+0x22840], R2 ;  /* 0x02284002190075a7 */ /* 0x0022a4000802017f */
[----:B--2---:R-:W-:Y:S05]  /*1bf50*/  @!P1 NANOSLEEP.SYNCS 0x989680 ;  /* 0x009896800000995d */ /* 0x004fea0003900000 */
[----:B------:R-:W2:Y:S02]  /*1bf60*/  @!P1 SYNCS.PHASECHK.TRANS64 P1, [R25+URZ+0x22840], R2 ;  /* 0x02284002190095a7 */ /* 0x000ea4000802007f */
[----:B--2---:R-:W-:Y:S05]  /*1bf70*/  @!P1 BRA `(.L_x_9938) ;  /* 0xfffffffc00f09947 */ /* 0x004fea000383ffff */
[----:B------:R-:W-:Y:S05]  /*1bf80*/  BRA `(.L_x_10125) ;  /* 0xffffffb000987947 */ /* 0x000fea000383ffff */
.L_x_9940:
[----:B--2---:R2:W3:Y:S02]  /*1bf90*/  SYNCS.PHASECHK.TRANS64.TRYWAIT P1, [R5+URZ+0x22860], R0 ;  /* 0x02286000050075a7 */ /* 0x0044e4000802017f */
[----:B---3--:R-:W-:Y:S05]  /*1bfa0*/  @!P1 NANOSLEEP.SYNCS 0x989680 ;  /* 0x009896800000995d */ /* 0x008fea0003900000 */
[----:B------:R-:W3:Y:S02]  /*1bfb0*/  @!P1 SYNCS.PHASECHK.TRANS64 P1, [R5+URZ+0x22860], R0 ;  /* 0x02286000050095a7 */ /* 0x000ee4000802007f */
[----:B---3--:R-:W-:Y:S05]  /*1bfc0*/  @!P1 BRA `(.L_x_9940) ;  /* 0xfffffffc00f09947 */ /* 0x008fea000383ffff */
[----:B------:R-:W-:Y:S05]  /*1bfd0*/  BRA `(.L_x_10126) ;  /* 0xffffffb000947947 */ /* 0x000fea000383ffff */
.L_x_10127:
        /* <DEDUP_REMOVED lines=10> */
.L_x_15665:


//--------------------- .text._ZN7cutlass13device_kernelIN5flash11enable_sm90INS1_16FlashAttnFwdSm90INS1_25CollectiveMainloopFwdSm90ILi2EN4cute5tupleIJNS5_1CILi1EEES8_S8_EEENS6_IJNS7_ILi128EEENS7_ILi96EEENS7_ILi64EEEEEELi256ENS_6half_tEfNS_4arch4Sm90ELb0ELb0ELb1ELb1ELb1ELb0ELb1ELb1ELb0ELb1ELb0ELb0EEENS1_21CollectiveEpilogueFwdINS6_IJSA_NS7_ILi256EEESB_EEES9_SE_SG_Li256ELb1ELb1ELb0ELb0EEENS1_36VarlenDynamicPersistentTileSchedulerILi128ELi96ELi256ELi128ELb0ELb1ELb1ELb0ELb1ELb1EEEEEEEEEvNT_6ParamsE --------------------------
	.section	.text._ZN7cutlass13device_kernelIN5flash11enable_sm90INS1_16FlashAttnFwdSm90INS1_25CollectiveMainloopFwdSm90ILi2EN4cute5tupleIJNS5_1CILi1EEES8_S8_EEENS6_IJNS7_ILi128EEENS7_ILi96EEENS7_ILi64EEEEEELi256ENS_6half_tEfNS_4arch4Sm90ELb0ELb0ELb1ELb1ELb1ELb0ELb1ELb1ELb0ELb1ELb0ELb0EEENS1_21CollectiveEpilogueFwdINS6_IJSA_NS7_ILi256EEESB_EEES9_SE_SG_Li256ELb1ELb1ELb0ELb0EEENS1_36VarlenDynamicPersistentTileSchedulerILi128ELi96ELi256ELi128ELb0ELb1ELb1ELb0ELb1ELb1EEEEEEEEEvNT_6ParamsE,"ax",@progbits
	.align	128
.text._ZN7cutlass13device_kernelIN5flash11enable_sm90INS1_16FlashAttnFwdSm90INS1_25CollectiveMainloopFwdSm90ILi2EN4cute5tupleIJNS5_1CILi1EEES8_S8_EEENS6_IJNS7_ILi128EEENS7_ILi96EEENS7_ILi64EEEEEELi256ENS_6half_tEfNS_4arch4Sm90ELb0ELb0ELb1ELb1ELb1ELb0ELb1ELb1ELb0ELb1ELb0ELb0EEENS1_21CollectiveEpilogueFwdINS6_IJSA_NS7_ILi256EEESB_EEES9_SE_SG_Li256ELb1ELb1ELb0ELb0EEENS1_36VarlenDynamicPersistentTileSchedulerILi128ELi96ELi256ELi128ELb0ELb1ELb1ELb0ELb1ELb1EEEEEEEEEvNT_6ParamsE:
        .type           _ZN7cutlass13device_kernelIN5flash11enable_sm90INS1_16FlashAttnFwdSm90INS1_25CollectiveMainloopFwdSm90ILi2EN4cute5tupleIJNS5_1CILi1EEES8_S8_EEENS6_IJNS7_ILi128EEENS7_ILi96EEENS7_ILi64EEEEEELi256ENS_6half_tEfNS_4arch4Sm90ELb0ELb0ELb1ELb1ELb1ELb0ELb1ELb1ELb0ELb1ELb0ELb0EEENS1_21CollectiveEpilogueFwdINS6_IJSA_NS7_ILi256EEESB_EEES9_SE_SG_Li256ELb1ELb1ELb0ELb0EEENS1_36VarlenDynamicPersistentTileSchedulerILi128ELi96ELi256ELi128ELb0ELb1ELb1ELb0ELb1ELb1EEEEEEEEEvNT_6ParamsE,@function
        .size           _ZN7cutlass13device_kernelIN5flash11enable_sm90INS1_16FlashAttnFwdSm90INS1_25CollectiveMainloopFwdSm90ILi2EN4cute5tupleIJNS5_1CILi1EEES8_S8_EEENS6_IJNS7_ILi128EEENS7_ILi96EEENS7_ILi64EEEEEELi256ENS_6half_tEfNS_4arch4Sm90ELb0ELb0ELb1ELb1ELb1ELb0ELb1ELb1ELb0ELb1ELb0ELb0EEENS1_21CollectiveEpilogueFwdINS6_IJSA_NS7_ILi256EEESB_EEES9_SE_SG_Li256ELb1ELb1ELb0ELb0EEENS1_36VarlenDynamicPersistentTileSchedulerILi128ELi96ELi256ELi128ELb0ELb1ELb1ELb0ELb1ELb1EEEEEEEEEvNT_6ParamsE,(.L_x_15666 - _ZN7cutlass13device_kernelIN5flash11enable_sm90INS1_16FlashAttnFwdSm90INS1_25CollectiveMainloopFwdSm90ILi2EN4cute5tupleIJNS5_1CILi1EEES8_S8_EEENS6_IJNS7_ILi128EEENS7_ILi96EEENS7_ILi64EEEEEELi256ENS_6half_tEfNS_4arch4Sm90ELb0ELb0ELb1ELb1ELb1ELb0ELb1ELb1ELb0ELb1ELb0ELb0EEENS1_21CollectiveEpilogueFwdINS6_IJSA_NS7_ILi256EEESB_EEES9_SE_SG_Li256ELb1ELb1ELb0ELb0EEENS1_36VarlenDynamicPersistentTileSchedulerILi128ELi96ELi256ELi128ELb0ELb1ELb1ELb0ELb1ELb1EEEEEEEEEvNT_6ParamsE)
        .other          _ZN7cutlass13device_kernelIN5flash11enable_sm90INS1_16FlashAttnFwdSm90INS1_25CollectiveMainloopFwdSm90ILi2EN4cute5tupleIJNS5_1CILi1EEES8_S8_EEENS6_IJNS7_ILi128EEENS7_ILi96EEENS7_ILi64EEEEEELi256ENS_6half_tEfNS_4arch4Sm90ELb0ELb0ELb1ELb1ELb1ELb0ELb1ELb1ELb0ELb1ELb0ELb0EEENS1_21CollectiveEpilogueFwdINS6_IJSA_NS7_ILi256EEESB_EEES9_SE_SG_Li256ELb1ELb1ELb0ELb0EEENS1_36VarlenDynamicPersistentTileSchedulerILi128ELi96ELi256ELi128ELb0ELb1ELb1ELb0ELb1ELb1EEEEEEEEEvNT_6ParamsE,@"STO_CUDA_ENTRY STV_DEFAULT"
_ZN7cutlass13device_kernelIN5flash11enable_sm90INS1_16FlashAttnFwdSm90INS1_25CollectiveMainloopFwdSm90ILi2EN4cute5tupleIJNS5_1CILi1EEES8_S8_EEENS6_IJNS7_ILi128EEENS7_ILi96EEENS7_ILi64EEEEEELi256ENS_6half_tEfNS_4arch4Sm90ELb0ELb0ELb1ELb1ELb1ELb0ELb1ELb1ELb0ELb1ELb0ELb0EEENS1_21CollectiveEpilogueFwdINS6_IJSA_NS7_ILi256EEESB_EEES9_SE_SG_Li256ELb1ELb1ELb0ELb0EEENS1_36VarlenDynamicPersistentTileSchedulerILi128ELi96ELi256ELi128ELb0ELb1ELb1ELb0ELb1ELb1EEEEEEEEEvNT_6ParamsE:
        /* <DEDUP_REMOVED lines=47> */
.L_x_10128:
        /* <DEDUP_REMOVED lines=22> */
.L_x_10129:
        /* <DEDUP_REMOVED lines=18> */
.L_x_10130:
        /* <DEDUP_REMOVED lines=22> */
.L_x_10131:
        /* <DEDUP_REMOVED lines=23> */
.L_x_10132:
        /* <DEDUP_REMOVED lines=10> */
.L_x_10134:
[----:B------:R-:W-:-:S08]  /*08e0*/  NOP ;  /* 0x0000000000007918 */ /* 0x000fd00000000000 */
[----:B------:R-:W1:Y:S02]  /*08f0*/  USETMAXREG.TRY_ALLOC.CTAPOOL UP0, 0xe8 ;  /* 0x000000e8000079c8 */ /* 0x000e640008000600 */
[----:B-1----:R-:W-:-:S13]  /*0900*/  PLOP3.LUT P0, PT, PT, PT, UP0, 0x80, 0x0 ;  /* 0x000000000000781c */ /* 0x002fda0003f0f008 */
[----:B------:R-:W-:Y:S05]  /*0910*/  @!P0 BRA `(.L_x_10134) ;  /* 0xfffffffc00f08947 */ /* 0x000fea000383ffff */
[----:B------:R-:W1:Y:S01]  /*0920*/  S2R R0, SR_TID.X ;  /* 0x0000000000007919 */ /* 0x000e620000002100 */
[----:B------:R-:W2:Y:S01]  /*0930*/  S2UR UR5, SR_CgaCtaId ;  /* 0x00000000000579c3 */ /* 0x000ea20000008800 */
[----:B------:R-:W-:-:S07]  /*0940*/  UMOV UR4, 0x400 ;  /* 0x0000040000047882 */ /* 0x000fce0000000000 */
[----:B------:R-:W-:Y:S06]  /*0950*/  BAR.ARV 0x8, 0x180 ;  /* 0x0206000000007b1d */ /* 0x000fec0000002000 */
[----:B--2---:R-:W-:Y:S01]  /*0960*/  ULEA UR4, UR5, UR4, 0x18 ;  /* 0x0000000405047291 */ /* 0x004fe2000f8ec03f */
[----:B-1----:R-:W-:-:S04]  /*0970*/  SHF.R.U32.HI R0, RZ, 0x7, R0 ;  /* 0x00000007ff007819 */ /* 0x002fc80000011600 */
[----:B------:R-:W-:-:S13]  /*0980*/  ISETP.NE.AND P0, PT, R0, 0x1, PT ;  /* 0x000000010000780c */ /* 0x000fda0003f05270 */
[----:B------:R-:W-:Y:S08]  /*0990*/  @!P0 BAR.ARV 0x9, 0x100 ;  /* 0x0244000000008b1d */ /* 0x000ff00000002000 */
[----:B------:R-:W-:Y:S06]  /*09a0*/  BAR.SYNC.DEFER_BLOCKING 0x5, 0x180 ;  /* 0x0146000000007b1d */ /* 0x000fec0000010000 */
[----:B------:R-:W1:Y:S01]  /*09b0*/  LDS.128 R12, [UR4+0x324d0] ;  /* 0x0324d004ff0c7984 */ /* 0x000e620008000c00 */
[----:B------:R-:W-:Y:S01]  /*09c0*/  ULDC UR4, c[0x0][0xd3c] ;  /* 0x00034f0000047ab9 */ /* 0x000fe20000000800 */
[----:B------:R-:W-:Y:S06]  /*09d0*/  BAR.ARV 0x4, 0x180 ;  /* 0x0106000000007b1d */ /* 0x000fec0000002000 */
[----:B-1----:R-:W-:-:S13]  /*09e0*/  ISETP.GE.AND P0, PT, R15, UR4, PT ;  /* 0x000000040f007c0c */ /* 0x002fda000bf06270 */
[----:B------:R-:W-:Y:S05]  /*09f0*/  @P0 EXIT ;  /* 0x000000000000094d */ /* 0x000fea0003800000 */
[----:B0-----:R-:W2:Y:S01]  /*0a00*/  LDL R2, [R1+0x24] ;  /* 0x0000240001027983 */ /* 0x001ea20000100800 */
[----:B------:R-:W-:Y:S01]  /*0a10*/  R2UR UR5, R13 ;  /* 0x000000000d0572ca */ /* 0x000fe200000e0000 */
[----:B------:R-:W-:Y:S01]  /*0a20*/  UMOV UR39, URZ ;  /* 0x0000003f00277c82 */ /* 0x000fe20008000000 */
[----:B------:R-:W-:Y:S01]  /*0a30*/  R2UR UR6, R14 ;  /* 0x000000000e0672ca */ /* 0x000fe200000e0000 */
[----:B------:R-:W0:Y:S01]  /*0a40*/  S2R R0, SR_TID.X ;  /* 0x0000000000007919 */ /* 0x000e220000002100 */
[----:B------:R-:W-:Y:S01]  /*0a50*/  UMOV UR38, URZ ;  /* 0x0000003f00267c82 */ /* 0x000fe20008000000 */
[----:B0-----:R-:W-:-:S05]  /*0a60*/  VIADD R12, R0, 0xffffff80 ;  /* 0xffffff80000c7836 */ /* 0x001fca0000000000 */
[----:B------:R-:W-:-:S04]  /*0a70*/  SHF.R.S32.HI R0, RZ, 0x1f, R12 ;  /* 0x0000001fff007819 */ /* 0x000fc8000001140c */
[CC--:B------:R-:W-:Y:S02]  /*0a80*/  LEA.HI R4, R0.reuse, R12.reuse, RZ, 0x5 ;  /* 0x0000000c00047211 */ /* 0x0c0fe400078f28ff */
[CC--:B------:R-:W-:Y:S02]  /*0a90*/  LEA.HI R3, R0.reuse, R12.reuse, RZ, 0x4 ;  /* 0x0000000c00037211 */ /* 0x0c0fe400078f20ff */
[----:B------:R-:W-:Y:S01]  /*0aa0*/  LEA.HI R11, R0, R12, RZ, 0x2 ;  /* 0x0000000c000b7211 */ /* 0x000fe200078f10ff */
[----:B------:R-:W-:Y:S01]  /*0ab0*/  IMAD.SHL.U32 R5, R4, 0x20, RZ ;  /* 0x0000002004057824 */ /* 0x000fe200078e00ff */
[----:B------:R-:W-:Y:S02]  /*0ac0*/  SHF.R.S32.HI R6, RZ, 0x4, R3 ;  /* 0x00000004ff067819 */ /* 0x000fe40000011403 */
[----:B------:R-:W-:Y:S02]  /*0ad0*/  LOP3.LUT R4, R3, 0x3fffff0, RZ, 0xc0, !PT ;  /* 0x03fffff003047812 */ /* 0x000fe400078ec0ff */
[----:B------:R-:W-:-:S02]  /*0ae0*/  LOP3.LUT R11, R11, 0xfffffffc, RZ, 0xc0, !PT ;  /* 0xfffffffc0b0b7812 */ /* 0x000fc400078ec0ff */
[----:B------:R-:W-:Y:S01]  /*0af0*/  LEA.HI R3, R3, R6, RZ, 0x1 ;  /* 0x0000000603037211 */ /* 0x000fe200078f08ff */
[C---:B------:R-:W-:Y:S01]  /*0b00*/  IMAD.IADD R4, R12.reuse, 0x1, -R4 ;  /* 0x000000010c047824 */ /* 0x040fe200078e0a04 */
[----:B------:R-:W-:Y:S01]  /*0b10*/  LOP3.LUT R5, R5, 0xfffffc00, RZ, 0xc0, !PT ;  /* 0xfffffc0005057812 */ /* 0x000fe200078ec0ff */
[----:B------:R-:W-:Y:S01]  /*0b20*/  IMAD.IADD R11, R12, 0x1, -R11 ;  /* 0x000000010c0b7824 */ /* 0x000fe200078e0a0b */
[----:B------:R-:W-:-:S03]  /*0b30*/  LOP3.LUT R3, R3, 0x1ffffffe, RZ, 0xc0, !PT ;  /* 0x1ffffffe03037812 */ /* 0x000fc600078ec0ff */
[----:B------:R-:W-:Y:S01]  /*0b40*/  IMAD R4, R4, 0x40, R5 ;  /* 0x0000004004047824 */ /* 0x000fe200078e0205 */
[----:B------:R-:W-:Y:S01]  /*0b50*/  LEA.HI R5, R11, R11, RZ, 0x1 ;  /* 0x0000000b0b057211 */ /* 0x000fe200078f08ff */
[----:B------:R-:W-:-:S03]  /*0b60*/  IMAD.IADD R3, R6, 0x1, -R3 ;  /* 0x0000000106037824 */ /* 0x000fc600078e0a03 */
[----:B------:R-:W-:Y:S01]  /*0b70*/  LOP3.LUT R6, R5, 0x1ffffffe, RZ, 0xc0, !PT ;  /* 0x1ffffffe05067812 */ /* 0x000fe200078ec0ff */
[----:B------:R-:W-:-:S04]  /*0b80*/  IMAD R225, R3, 0x8, R4 ;  /* 0x0000000803e17824 */ /* 0x000fc800078e0204 */
[----:B------:R-:W-:Y:S01]  /*0b90*/  IMAD.IADD R11, R11, 0x1, -R6 ;  /* 0x000000010b0b7824 */ /* 0x000fe200078e0a06 */
[----:B--2---:R-:W-:Y:S02]  /*0ba0*/  R2UR UR4, R2 ;  /* 0x00000000020472ca */ /* 0x004fe400000e0000 */
[CC--:B------:R-:W-:Y:S02]  /*0bb0*/  LEA.HI R2, R0.reuse, R12.reuse, RZ, 0x7 ;  /* 0x0000000c00027211 */ /* 0x0c0fe400078f38ff */
[----:B------:R-:W-:Y:S02]  /*0bc0*/  LEA.HI R0, R0, R12, RZ, 0x3 ;  /* 0x0000000c00007211 */ /* 0x000fe400078f18ff */
[----:B------:R-:W-:Y:S02]  /*0bd0*/  LOP3.LUT R220, R2, 0xffffff80, RZ, 0xc0, !PT ;  /* 0xffffff8002dc7812 */ /* 0x000fe400078ec0ff */
[----:B------:R-:W-:Y:S02]  /*0be0*/  SHF.R.S32.HI R221, RZ, 0x7, R2 ;  /* 0x00000007ffdd7819 */ /* 0x000fe40000011402 */
[----:B------:R-:W-:Y:S01]  /*0bf0*/  LOP3.LUT R214, R0, 0xfffffff8, RZ, 0xc0, !PT ;  /* 0xfffffff800d67812 */ /* 0x000fe200078ec0ff */
[----:B------:R-:W-:Y:S01]  /*0c00*/  IMAD.IADD R220, R12, 0x1, -R220 ;  /* 0x000000010cdc7824 */ /* 0x000fe200078e0adc */
[----:B------:R-:W-:Y:S01]  /*0c10*/  LEA.HI R2, R2, R221, RZ, 0x1 ;  /* 0x000000dd02027211 */ /* 0x000fe200078f08ff */
[----:B------:R-:W-:Y:S01]  /*0c20*/  ULOP3.LUT UR4, UR4, 0x1, URZ, 0xfc, !UPT ;  /* 0x0000000104047892 */ /* 0x000fe2000f8efc3f */
[----:B------:R-:W-:Y:S01]  /*0c30*/  SHF.R.S32.HI R217, RZ, 0x3, R0 ;  /* 0x00000003ffd97819 */ /* 0x000fe20000011400 */
[----:B------:R-:W-:Y:S01]  /*0c40*/  IMAD.IADD R214, R12, 0x1, -R214 ;  /* 0x000000010cd67824 */ /* 0x000fe200078e0ad6 */
[----:B------:R-:W-:-:S02]  /*0c50*/  SHF.R.S32.HI R7, RZ, 0x1f, R220 ;  /* 0x0000001fff077819 */ /* 0x000fc400000114dc */
[----:B------:R-:W-:Y:S01]  /*0c60*/  LOP3.LUT R2, R2, 0x3fffffe, RZ, 0xc0, !PT ;  /* 0x03fffffe02027812 */ /* 0x000fe200078ec0ff */
[----:B------:R-:W-:Y:S01]  /*0c70*/  IMAD.U32 R226, RZ, RZ, UR4 ;  /* 0x00000004ffe27e24 */ /* 0x000fe2000f8e00ff */
[CC--:B------:R-:W-:Y:S01]  /*0c80*/  LEA.HI R8, R7.reuse, R220.reuse, RZ, 0x2 ;  /* 0x000000dc07087211 */ /* 0x0c0fe200078f10ff */
[----:B------:R-:W-:Y:S01]  /*0c90*/  UMOV UR4, URZ ;  /* 0x0000003f00047c82 */ /* 0x000fe20008000000 */
[----:B------:R-:W-:Y:S01]  /*0ca0*/  LEA.HI R7, R7, R220, RZ, 0x5 ;  /* 0x000000dc07077211 */ /* 0x000fe200078f28ff */
[----:B------:R-:W-:Y:S01]  /*0cb0*/  IMAD.IADD R2, R221, 0x1, -R2 ;  /* 0x00000001dd027824 */ /* 0x000fe200078e0a02 */
[--C-:B------:R-:W-:Y:S01]  /*0cc0*/  SHF.R.S32.HI R9, RZ, 0x2, R8.reuse ;  /* 0x00000002ff097819 */ /* 0x100fe20000011408 */
[----:B------:R-:W-:Y:S01]  /*0cd0*/  IMAD.U32 R219, RZ, RZ, UR4 ;  /* 0x00000004ffdb7e24 */ /* 0x000fe2000f8e00ff */
[----:B------:R-:W-:Y:S02]  /*0ce0*/  SHF.R.S32.HI R10, RZ, 0x1f, R8 ;  /* 0x0000001fff0a7819 */ /* 0x000fe40000011408 */
[----:B------:R-:W-:-:S02]  /*0cf0*/  SHF.R.S32.HI R7, RZ, 0x5, R7 ;  /* 0x00000005ff077819 */ /* 0x000fc40000011407 */
[----:B------:R-:W-:Y:S02]  /*0d00*/  LEA.HI R10, R10, R9, RZ, 0x3 ;  /* 0x000000090a0a7211 */ /* 0x000fe400078f18ff */
[----:B------:R-:W-:Y:S02]  /*0d10*/  LOP3.LUT R223, R8, 0x7ffffffc, RZ, 0xc0, !PT ;  /* 0x7ffffffc08df7812 */ /* 0x000fe400078ec0ff */
[----:B------:R-:W-:-:S03]  /*0d20*/  LOP3.LUT R10, R10, 0xfffffff8, RZ, 0xc0, !PT ;  /* 0xfffffff80a0a7812 */ /* 0x000fc600078ec0ff */
[----:B------:R-:W-:Y:S01]  /*0d30*/  IMAD.IADD R223, R220, 0x1, -R223 ;  /* 0x00000001dcdf7824 */ /* 0x000fe200078e0adf */
[----:B------:R-:W-:-:S05]  /*0d40*/  IADD3 R10, R9, -R10, RZ ;  /* 0x8000000a090a7210 */ /* 0x000fca0007ffe0ff */
[----:B------:R-:W-:-:S04]  /*0d50*/  IMAD R7, R7, 0x10, R10 ;  /* 0x0000001007077824 */ /* 0x000fc800078e020a */
[----:B------:R-:W-:Y:S01]  /*0d60*/  IMAD R222, R2, 0x40, R7 ;  /* 0x0000004002de7824 */ /* 0x000fe200078e0207 */
[----:B------:R-:W-:Y:S01]  /*0d70*/  SHF.L.U32 R2, R214, 0x3, RZ ;  /* 0x00000003d6027819 */ /* 0x000fe200000006ff */
[----:B------:R-:W-:Y:S02]  /*0d80*/  IMAD.MOV.U32 R7, RZ, RZ, R15 ;  /* 0x000000ffff077224 */ /* 0x000fe400078e000f */
[----:B------:R-:W-:Y:S01]  /*0d90*/  IMAD R224, R11, 0x8, R222 ;  /* 0x000000080be07824 */ /* 0x000fe200078e02de */
[----:B------:R-:W-:Y:S01]  /*0da0*/  SHF.R.S32.HI R0, RZ, 0x1f, R2 ;  /* 0x0000001fff007819 */ /* 0x000fe20000011402 */
[C---:B------:R-:W-:Y:S02]  /*0db0*/  VIADD R212, R2.reuse, 0x40 ;  /* 0x0000004002d47836 */ /* 0x040fe40000000000 */
[C---:B------:R-:W-:Y:S02]  /*0dc0*/  VIADD R211, R2.reuse, 0x80 ;  /* 0x0000008002d37836 */ /* 0x040fe40000000000 */
[----:B------:R-:W-:Y:S01]  /*0dd0*/  VIADD R213, R2, 0xc0 ;  /* 0x000000c002d57836 */ /* 0x000fe20000000000 */
[----:B------:R-:W-:-:S02]  /*0de0*/  SHF.R.S32.HI R229, RZ, 0x1f, R212 ;  /* 0x0000001fffe57819 */ /* 0x000fc400000114d4 */
[----:B------:R-:W-:Y:S02]  /*0df0*/  SHF.R.S32.HI R228, RZ, 0x1f, R211 ;  /* 0x0000001fffe47819 */ /* 0x000fe400000114d3 */
[----:B------:R-:W-:-:S07]  /*0e00*/  SHF.R.S32.HI R227, RZ, 0x1f, R213 ;  /* 0x0000001fffe37819 */ /* 0x000fce00000114d5 */
.L_x_10181:
[----:B01----:R-:W0:Y:S01]  /*0e10*/  LDC.64 R4, c[0x0][0xd88] ;  /* 0x00036200ff047b82 */ /* 0x003e220000000a00 */
[----:B------:R-:W-:Y:S01]  /*0e20*/  ULDC.64 UR8, c[0x0][0xb20] ;  /* 0x0002c80000087ab9 */ /* 0x000fe20000000a00 */
[----:B------:R-:W-:Y:S01]  /*0e30*/  ULDC.64 UR10, c[0x0][0x418] ;  /* 0x00010600000a7ab9 */ /* 0x000fe20000000a00 */
[----:B------:R-:W-:Y:S01]  /*0e40*/  MOV R0, RZ ;  /* 0x000000ff00007202 */ /* 0x000fe20000000f00 */
[----:B------:R-:W-:Y:S01]  /*0e50*/  ULDC UR4, c[0x0][0x424] ;  /* 0x0001090000047ab9 */ /* 0x000fe20000000800 */
[----:B------:R-:W-:Y:S01]  /*0e60*/  ULDC UR7, c[0x0][0x2f0] ;  /* 0x0000bc0000077ab9 */ /* 0x000fe20000000800 */
[----:B0-----:R-:W-:-:S06]  /*0e70*/  IMAD.WIDE R4, R7, 0x4, R4 ;  /* 0x0000000407047825 */ /* 0x001fcc00078e0204 */
[----:B--2---:R-:W2:Y:S01]  /*0e80*/  LDG.E R4, desc[UR36][R4.64] ;  /* 0x0000002404047981 */ /* 0x004ea2000c1e1900 */
[----:B------:R-:W-:-:S04]  /*0e90*/  UISETP.NE.U32.AND UP0, UPT, UR8, URZ, UPT ;  /* 0x0000003f0800728c */ /* 0x000fc8000bf05070 */
[----:B------:R-:W-:-:S06]  /*0ea0*/  UISETP.NE.AND.EX UP0, UPT, UR9, URZ, UPT, UP0 ;  /* 0x0000003f0900728c */ /* 0x000fcc000bf05300 */
[----:B------:R-:W-:Y:S02]  /*0eb0*/  PLOP3.LUT P0, PT, PT, PT, UP0, 0x80, 0x0 ;  /* 0x000000000000781c */ /* 0x000fe40003f0f008 */
[----:B--2---:R-:W-:-:S13]  /*0ec0*/  R2UR UR61, R4 ;  /* 0x00000000043d72ca */ /* 0x004fda00000e0000 */
[----:B------:R-:W-:Y:S02]  /*0ed0*/  USHF.R.S32.HI UR12, URZ, 0x1f, UR61 ;  /* 0x0000001f3f0c7899 */ /* 0x000fe4000801143d */
[----:B------:R-:W-:-:S04]  /*0ee0*/  @UP0 ULEA UR8, UP1, UR61, UR8, 0x2 ;  /* 0x000000083d080291 */ /* 0x000fc8000f82103f */
[----:B------:R-:W-:Y:S02]  /*0ef0*/  @UP0 ULEA.HI.X UR9, UR61, UR9, UR12, 0x2, UP1 ;  /* 0x000000093d090291 */ /* 0x000fe400088f140c */
[----:B------:R-:W-:Y:S02]  /*0f00*/  IMAD.U32 R218, RZ, RZ, UR12 ;  /* 0x0000000cffda7e24 */ /* 0x000fe4000f8e00ff */
[----:B----4-:R-:W-:Y:S02]  /*0f10*/  IMAD.U32 R6, RZ, RZ, UR8 ;  /* 0x00000008ff067e24 */ /* 0x010fe4000f8e00ff */
[----:B------:R-:W-:Y:S01]  /*0f20*/  IMAD.U32 R7, RZ, RZ, UR9 ;  /* 0x00000009ff077e24 */ /* 0x000fe2000f8e00ff */
[----:B------:R-:W-:Y:S02]  /*0f30*/  ULDC.64 UR8, c[0x0][0xb18] ;  /* 0x0002c60000087ab9 */ /* 0x000fe40000000a00 */
[----:B------:R-:W-:Y:S02]  /*0f40*/  UISETP.NE.U32.AND UP0, UPT, UR8, URZ, UPT ;  /* 0x0000003f0800728c */ /* 0x000fe4000bf05070 */
[----:B------:R-:W-:Y:S01]  /*0f50*/  UISETP.NE.U32.AND UP1, UPT, UR10, URZ, UPT ;  /* 0x0000003f0a00728c */ /* 0x000fe2000bf25070 */
[----:B------:R0:W5:Y:S01]  /*0f60*/  @P0 LDG.E R0, desc[UR36][R6.64] ;  /* 0x0000002406000981 */ /* 0x000162000c1e1900 */
[----:B------:R-:W-:-:S02]  /*0f70*/  UISETP.NE.AND.EX UP0, UPT, UR9, URZ, UPT, UP0 ;  /* 0x0000003f0900728c */ /* 0x000fc4000bf05300 */
[----:B------:R-:W-:-:S04]  /*0f80*/  UISETP.NE.AND.EX UP1, UPT, UR11, URZ, UPT, UP1 ;  /* 0x0000003f0b00728c */ /* 0x000fc8000bf25310 */
[----:B------:R-:W-:Y:S01]  /*0f90*/  USEL UR4, UR4, 0x1, UP1 ;  /* 0x0000000104047887 */ /* 0x000fe20008800000 */
[----:B------:R-:W-:-:S03]  /*0fa0*/  PLOP3.LUT P0, PT, PT, PT, UP0, 0x80, 0x0 ;  /* 0x000000000000781c */ /* 0x000fc60003f0f008 */
[----:B------:R-:W-:Y:S02]  /*0fb0*/  UIMAD UR4, UR4, UR7, URZ ;  /* 0x00000007040472a4 */ /* 0x000fe4000f8e023f */
[----:B------:R-:W-:-:S04]  /*0fc0*/  @UP0 ULEA UR8, UP1, UR61, UR8, 0x2 ;  /* 0x000000083d080291 */ /* 0x000fc8000f82103f */
[----:B------:R-:W-:Y:S01]  /*0fd0*/  @UP0 ULEA.HI.X UR9, UR61, UR9, UR12, 0x2, UP1 ;  /* 0x000000093d090291 */ /* 0x000fe200088f140c */
[----:B------:R-:W-:Y:S02]  /*0fe0*/  IMAD.U32 R157, RZ, RZ, UR4 ;  /* 0x00000004ff9d7e24 */ /* 0x000fe4000f8e00ff */
[----:B------:R-:W-:-:S03]  /*0ff0*/  IMAD.U32 R4, RZ, RZ, UR8 ;  /* 0x00000008ff047e24 */ /* 0x000fc6000f8e00ff */
[----:B------:R-:W-:-:S05]  /*1000*/  IMAD.U32 R5, RZ, RZ, UR9 ;  /* 0x00000009ff057e24 */ /* 0x000fca000f8e00ff */
[----:B------:R0:W5:Y:S01]  /*1010*/  @P0 LDG.E R157, desc[UR36][R4.64] ;  /* 0x00000024049d0981 */ /* 0x000162000c1e1900 */
[----:B------:R-:W-:Y:S02]  /*1020*/  IMAD.U32 R215, RZ, RZ, UR5 ;  /* 0x00000005ffd77e24 */ /* 0x000fe4000f8e00ff */
[----:B------:R-:W-:Y:S01]  /*1030*/  IMAD.U32 R216, RZ, RZ, UR6 ;  /* 0x00000006ffd87e24 */ /* 0x000fe2000f8e00ff */
[----:B---3--:R-:W-:Y:S06]  /*1040*/  @P0 BRA `(.L_x_10135) ;  /* 0x00000000002c0947 */ /* 0x008fec0003800000 */
[----:B------:R-:W-:Y:S02]  /*1050*/  ULDC.64 UR4, c[0x0][0xb00] ;  /* 0x0002c00000047ab9 */ /* 0x000fe40000000a00 */
[----:B------:R-:W-:-:S04]  /*1060*/  ISETP.NE.U32.AND P0, PT, RZ, UR4, PT ;  /* 0x00000004ff007c0c */ /* 0x000fc8000bf05070 */
[----:B------:R-:W-:-:S13]  /*1070*/  ISETP.NE.AND.EX P0, PT, RZ, UR5, PT, P0 ;  /* 0x00000005ff007c0c */ /* 0x000fda000bf05300 */
[----:B------:R-:W-:Y:S05]  /*1080*/  @!P0 BRA `(.L_x_10135) ;  /* 0x00000000001c8947 */ /* 0x000fea0003800000 */
[----:B------:R-:W-:Y:S02]  /*1090*/  ULDC.64 UR4, c[0x0][0xb00] ;  /* 0x0002c00000047ab9 */ /* 0x000fe40000000a00 */
[----:B------:R-:W-:-:S06]  /*10a0*/  UIMAD.WIDE UR4, UR61, 0x4, UR4 ;  /* 0x000000043d0478a5 */ /* 0x000fcc000f8e0204 */
[----:B0-----:R-:W-:Y:S01]  /*10b0*/  IMAD.U32 R4, RZ, RZ, UR4 ;  /* 0x00000004ff047e24 */ /* 0x001fe2000f8e00ff */
[----:B------:R-:W-:-:S05]  /*10c0*/  MOV R5, UR5 ;  /* 0x0000000500057c02 */ /* 0x000fca0008000f00 */
[----:B-----5:R-:W2:Y:S04]  /*10d0*/  LDG.E R157, desc[UR36][R4.64] ;  /* 0x00000024049d7981 */ /* 0x020ea8000c1e1900 */
[----:B------:R-:W2:Y:S02]  /*10e0*/  LDG.E R6, desc[UR36][R4.64+0x4] ;  /* 0x0000042404067981 */ /* 0x000ea4000c1e1900 */
[----:B--2---:R-:W-:-:S07]  /*10f0*/  IMAD.IADD R157, R6, 0x1, -R157 ;  /* 0x00000001069d7824 */ /* 0x004fce00078e0a9d */
.L_x_10135:
[----:B-----5:R-:W-:Y:S01]  /*1100*/  IMAD.IADD R157, R157, 0x1, -R0 ;  /* 0x000000019d9d7824 */ /* 0x020fe200078e0a00 */
[----:B------:R-:W-:Y:S02]  /*1110*/  PLOP3.LUT P0, PT, PT, PT, PT, 0x80, 0x0 ;  /* 0x000000000000781c */ /* 0x000fe40003f0f070 */
[----:B------:R-:W-:Y:S01]  /*1120*/  CS2R R8, SRZ ;  /* 0x0000000000087805 */ /* 0x000fe2000001ff00 */
[----:B------:R-:W-:Y:S01]  /*1130*/  IMAD.MOV.U32 R150, RZ, RZ, RZ ;  /* 0x000000ffff967224 */ /* 0x000fe200078e00ff */
[----:B------:R-:W-:Y:S02]  /*1140*/  CS2R R148, SRZ ;  /* 0x0000000000947805 */ /* 0x000fe4000001ff00 */
[C---:B------:R-:W-:Y:S01]  /*1150*/  ISETP.GE.AND P1, PT, R157.reuse, 0x1, PT ;  /* 0x000000019d00780c */ /* 0x040fe20003f26270 */
[----:B------:R-:W-:Y:S01]  /*1160*/  VIADD R0, R157, 0x5f ;  /* 0x0000005f9d007836 */ /* 0x000fe20000000000 */
[----:B------:R-:W-:Y:S02]  /*1170*/  CS2R R146, SRZ ;  /* 0x0000000000927805 */ /* 0x000fe4000001ff00 */
[----:B------:R-:W-:-:S02]  /*1180*/  CS2R R144, SRZ ;  /* 0x0000000000907805 */ /* 0x000fc4000001ff00 */
[----:B------:R-:W-:Y:S01]  /*1190*/  CS2R R142, SRZ ;  /* 0x00000000008e7805 */ /* 0x000fe2000001ff00 */
[----:B------:R-:W-:Y:S01]  /*11a0*/  IMAD.HI R158, R0, 0x2aaaaaab, RZ ;  /* 0x2aaaaaab009e7827 */ /* 0x000fe200078e02ff */
[----:B------:R-:W-:Y:S02]  /*11b0*/  CS2R R140, SRZ ;  /* 0x00000000008c7805 */ /* 0x000fe4000001ff00 */
[----:B------:R-:W-:Y:S02]  /*11c0*/  CS2R R138, SRZ ;  /* 0x00000000008a7805 */ /* 0x000fe4000001ff00 */
[----:B------:R-:W-:Y:S01]  /*11d0*/  CS2R R136, SRZ ;  /* 0x0000000000887805 */ /* 0x000fe2000001ff00 */
[----:B------:R-:W-:Y:S01]  /*11e0*/  IMAD.MOV.U32 R0, RZ, RZ, RZ ;  /* 0x000000ffff007224 */ /* 0x000fe200078e00ff */
[----:B------:R-:W-:Y:S02]  /*11f0*/  SHF.R.U32.HI R3, RZ, 0x1f, R158 ;  /* 0x0000001fff037819 */ /* 0x000fe4000001169e */
[----:B------:R-:W-:-:S02]  /*1200*/  CS2R R134, SRZ ;  /* 0x0000000000867805 */ /* 0x000fc4000001ff00 */
[----:B------:R-:W-:Y:S02]  /*1210*/  CS2R R132, SRZ ;  /* 0x0000000000847805 */ /* 0x000fe4000001ff00 */
[----:B------:R-:W-:Y:S02]  /*1220*/  CS2R R130, SRZ ;  /* 0x0000000000827805 */ /* 0x000fe4000001ff00 */
[----:B------:R-:W-:Y:S01]  /*1230*/  LEA.HI.SX32 R158, R158, R3, 0x1c ;  /* 0x000000039e9e7211 */ /* 0x000fe200078fe2ff */
        /* <DEDUP_REMOVED lines=53> */
[----:B------:R-:W-:-:S02]  /*1590*/  MOV R12, RZ ;  /* 0x000000ff000c7202 */ /* 0x000fc40000000f00 */
[----:B------:R-:W-:Y:S01]  /*15a0*/  CS2R R24, SRZ ;  /* 0x0000000000187805 */ /* 0x000fe2000001ff00 */
[----:B------:R-:W-:Y:S06]  /*15b0*/  @!P1 BRA `(.L_x_10136) ;  /* 0x0000005c00f09947 */ /* 0x000fec0003800000 */
[----:B------:R-:W1:Y:S01]  /*15c0*/  S2UR UR53, SR_CgaCtaId ;  /* 0x00000000003579c3 */ /* 0x000e620000008800 */
[----:B------:R-:W2:Y:S01]  /*15d0*/  SHFL.IDX PT, R0, R221, RZ, 0x1f ;  /* 0x00001fffdd007589 */ /* 0x000ea200000e0000 */
[----:B------:R-:W-:Y:S02]  /*15e0*/  UMOV UR40, 0x400 ;  /* 0x0000040000287882 */ /* 0x000fe40000000000 */
[----:B-1----:R-:W-:Y:S01]  /*15f0*/  ULEA UR40, UR53, UR40, 0x18 ;  /* 0x0000002835287291 */ /* 0x002fe2000f8ec03f */
[----:B--2---:R-:W-:-:S03]  /*1600*/  R2UR UR4, R0 ;  /* 0x00000000000472ca */ /* 0x004fc600000e0000 */
[----:B------:R-:W-:-:S04]  /*1610*/  UIADD3 UR6, UR40, 0x18400, URZ ;  /* 0x0001840028067890 */ /* 0x000fc8000fffe03f */
[----:B------:R-:W-:-:S06]  /*1620*/  ULOP3.LUT UP0, URZ, UR6, 0x1bf, URZ, 0xc0, !UPT ;  /* 0x000001bf063f7892 */ /* 0x000fcc000f80c03f */
[----:B------:R-:W-:Y:S01]  /*1630*/  PLOP3.LUT P0, PT, PT, PT, UP0, 0x80, 0x0 ;  /* 0x000000000000781c */ /* 0x000fe20003f0f008 */
[----:B------:R-:W-:-:S04]  /*1640*/  ULEA.HI UR5, UR4, UR4, URZ, 0x1 ;  /* 0x0000000404057291 */ /* 0x000fc8000f8f083f */
[----:B------:R-:W-:-:S04]  /*1650*/  ULOP3.LUT UR5, UR5, 0xffffe, URZ, 0xc0, !UPT ;  /* 0x000ffffe05057892 */ /* 0x000fc8000f8ec03f */
[----:B------:R-:W-:-:S04]  /*1660*/  UIADD3 UR41, UR4, -UR5, URZ ;  /* 0x8000000504297290 */ /* 0x000fc8000fffe03f */
[----:B------:R-:W-:Y:S08]  /*1670*/  @!P0 BRA `(.L_x_10137) ;  /* 0x0000000000408947 */ /* 0x000ff00003800000 */
[----:B------:R-:W-:Y:S01]  /*1680*/  MOV R0, 0x0 ;  /* 0x0000000000007802 */ /* 0x000fe20000000f00 */
[----:B------:R-:W-:Y:S01]  /*1690*/  ULDC.64 UR4, c[0x4][0xf0] ;  /* 0x01003c0000047ab9 */ /* 0x000fe20000000a00 */
[----:B------:R-:W-:Y:S01]  /*16a0*/  ULDC.64 UR6, c[0x4][0x38] ;  /* 0x01000e0000067ab9 */ /* 0x000fe20000000a00 */
[----:B0-----:R-:W-:Y:S01]  /*16b0*/  IMAD.U32 R4, RZ, RZ, UR4 ;  /* 0x00000004ff047e24 */ /* 0x001fe2000f8e00ff */
        /* <DEDUP_REMOVED lines=12> */
.L_x_10137:
[----:B------:R-:W-:Y:S01]  /*1780*/  R2UR UR5, R219 ;  /* 0x00000000db0572ca */ /* 0x000fe200000e0000 */
[----:B------:R-:W1:-:S12]  /*1790*/  S2R R16, SR_TID.X ;  /* 0x0000000000107919 */ /* 0x000e580000002100 */
[----:B------:R-:W-:-:S04]  /*17a0*/  ULEA.HI UR4, UR5, UR5, URZ, 0x1 ;  /* 0x0000000505047291 */ /* 0x000fc8000f8f083f */
[----:B------:R-:W-:-:S04]  /*17b0*/  ULOP3.LUT UR4, UR4, 0xfffffffe, URZ, 0xc0, !UPT ;  /* 0xfffffffe04047892 */ /* 0x000fc8000f8ec03f */
[----:B------:R-:W-:-:S06]  /*17c0*/  UIADD3 UR4, UR5, -UR4, URZ ;  /* 0x8000000405047290 */ /* 0x000fcc000fffe03f */
[----:B------:R-:W-:-:S05]  /*17d0*/  IMAD.U32 R0, RZ, RZ, UR4 ;  /* 0x00000004ff007e24 */ /* 0x000fca000f8e00ff */
[----:B------:R-:W-:Y:S02]  /*17e0*/  SHF.L.U32 R0, R0, 0x1f, RZ ;  /* 0x0000001f00007819 */ /* 0x000fe400000006ff */
[----:B-1----:R-:W-:Y:S02]  /*17f0*/  SHF.R.U32.HI R16, RZ, 0x7, R16 ;  /* 0x00000007ff107819 */ /* 0x002fe40000011610 */
[----:B------:R-:W1:Y:S03]  /*1800*/  SYNCS.PHASECHK.TRANS64.TRYWAIT P0, [UR40+0x32400], R0 ;  /* 0x03240000ff0075a7 */ /* 0x000e660008000168 */
[----:B------:R-:W-:Y:S01]  /*1810*/  VIADD R208, R16, 0x8 ;  /* 0x0000000810d07836 */ /* 0x000fe20000000000 */
[----:B-1----:R-:W-:Y:S06]  /*1820*/  @!P0 BRA `(.L_x_10138) ;  /* 0x000000e800948947 */ /* 0x002fec0003800000 */
.L_x_10272:
[----:B------:R-:W-:Y:S05]  /*1830*/  WARPSYNC.ALL ;  /* 0x0000000000007948 */ /* 0x000fea0003800000 */
[----:B------:R-:W-:Y:S01]  /*1840*/  R2UR UR4, R226 ;  /* 0x00000000e20472ca */ /* 0x000fe200000e0000 */
[----:B------:R2:W-:-:S12]  /*1850*/  BAR.SYNC.DEFER_BLOCKING R208, 0x100 ;  /* 0x000400d00000751d */ /* 0x0005d80000010000 */
[----:B-1----:R-:W-:-:S05]  /*1860*/  IMAD.U32 R3, RZ, RZ, UR4 ;  /* 0x00000004ff037e24 */ /* 0x002fca000f8e00ff */
[----:B------:R-:W-:-:S13]  /*1870*/  ISETP.NE.AND P0, PT, R3, 0x3, PT ;  /* 0x000000030300780c */ /* 0x000fda0003f05270 */
[----:B--2---:R-:W-:Y:S05]  /*1880*/  @!P0 BRA `(.L_x_10139) ;  /* 0x0000000000048947 */ /* 0x004fea0003800000 */
[----:B------:R-:W-:Y:S01]  /*1890*/  BPT.TRAP 0x1 ;  /* 0x000000040000795c */ /* 0x000fe20000300000 */
.L_x_10139:
[----:B------:R-:W-:Y:S01]  /*18a0*/  ULEA UR52, UR38, UR40, 0x3 ;  /* 0x0000002826347291 */ /* 0x000fe2000f8e183f */
[----:B------:R-:W-:-:S05]  /*18b0*/  IMAD.U32 R3, RZ, RZ, UR39 ;  /* 0x00000027ff037e24 */ /* 0x000fca000f8e00ff */
[----:B------:R-:W-:-:S04]  /*18c0*/  SHF.L.U32 R3, R3, 0x1f, RZ ;  /* 0x0000001f03037819 */ /* 0x000fc800000006ff */
[----:B------:R1:W2:Y:S01]  /*18d0*/  SYNCS.PHASECHK.TRANS64.TRYWAIT P1, [UR52+0x32430], R3 ;  /* 0x03243003ff0075a7 */ /* 0x0002a20008020174 */
[----:B------:R-:W-:Y:S05]  /*18e0*/  @!P0 BRA `(.L_x_10140) ;  /* 0x0000000000048947 */ /* 0x000fea0003800000 */
[----:B------:R-:W-:Y:S01]  /*18f0*/  BPT.TRAP 0x1 ;  /* 0x000000040000795c */ /* 0x000fe20000300000 */
.L_x_10140:
[----:B--2---:R-:W-:Y:S05]  /*1900*/  @P1 BRA `(.L_x_10141) ;  /* 0x0000000000081947 */ /* 0x004fea0003800000 */
[----:B------:R-:W2:Y:S02]  /*1910*/  SYNCS.PHASECHK.TRANS64.TRYWAIT P1, [UR52+0x32430], R3 ;  /* 0x03243003ff0075a7 */ /* 0x000ea40008020174 */
[----:B--2---:R-:W-:Y:S05]  /*1920*/  @!P1 BRA `(.L_x_10142) ;  /* 0x000000e8006c9947 */ /* 0x004fea0003800000 */
.L_x_10141:
[----:B------:R-:W-:Y:S01]  /*1930*/  UIADD3 UR4, UR40, 0x1c400, URZ ;  /* 0x0001c40028047890 */ /* 0x000fe2000fffe03f */
[----:B------:R-:W-:Y:S01]  /*1940*/  WARPGROUP.ARRIVE ;  /* 0x00000000000079c5 */ /* 0x000fe20000000000 */
[----:B------:R-:W-:Y:S02]  /*1950*/  ULEA UR41, UR41, UR40, 0xd ;  /* 0x0000002829297291 */ /* 0x000fe4000f8e683f */
[----:B------:R-:W-:Y:S02]  /*1960*/  USHF.R.U32.HI UR4, URZ, 0x4, UR4 ;  /* 0x000000043f047899 */ /* 0x000fe40008011604 */
[----:B------:R-:W-:Y:S02]  /*1970*/  UIADD3 UR5, UR41, 0x18400, URZ ;  /* 0x0001840029057890 */ /* 0x000fe4000fffe03f */
[----:B------:R-:W-:Y:S02]  /*1980*/  ULOP3.LUT UR4, UR4, 0x3fff, URZ, 0xc0, !UPT ;  /* 0x00003fff04047892 */ /* 0x000fe4000f8ec03f */
[----:B------:R-:W-:-:S02]  /*1990*/  USHF.R.U32.HI UR5, URZ, 0x4, UR5 ;  /* 0x000000043f057899 */ /* 0x000fc40008011605 */
[----:B------:R-:W-:Y:S02]  /*19a0*/  ULOP3.LUT UR60, UR4, 0x10000, URZ, 0xfc, !UPT ;  /* 0x00010000043c7892 */ /* 0x000fe4000f8efc3f */
[----:B------:R-:W-:Y:S02]  /*19b0*/  ULOP3.LUT UR5, UR5, 0x3fff, URZ, 0xc0, !UPT ;  /* 0x00003fff05057892 */ /* 0x000fe4000f8ec03f */
[----:B------:R-:W-:Y:S02]  /*19c0*/  UIMAD UR4, UR38, 0x300, UR60 ;  /* 0x00000300260478a4 */ /* 0x000fe4000f8e023c */
[----:B------:R-:W-:Y:S01]  /*19d0*/  ULOP3.LUT UR7, UR5, 0x10000, URZ, 0xfc, !UPT ;  /* 0x0001000005077892 */ /* 0x000fe2000f8efc3f */
[----:B------:R-:W-:Y:S01]  /*19e0*/  UMOV UR11, 0x40000040 ;  /* 0x40000040000b7882 */ /* 0x000fe20000000000 */
[----:B------:R-:W-:Y:S02]  /*19f0*/  UMOV UR9, 0x40000040 ;  /* 0x4000004000097882 */ /* 0x000fe40000000000 */
[----:B------:R-:W-:Y:S01]  /*1a00*/  UIADD3 UR5, UR7, 0x2, URZ ;  /* 0x0000000207057890 */ /* 0x000fe2000fffe03f */
[----:B------:R-:W-:Y:S01]  /*1a10*/  IMAD.U32 R21, RZ, RZ, UR9 ;  /* 0x00000009ff157e24 */ /* 0x000fe2000f8e00ff */
[----:B------:R-:W-:Y:S01]  /*1a20*/  UMOV UR10, UR4 ;  /* 0x00000004000a7c82 */ /* 0x000fe20008000000 */
[----:B------:R-:W-:Y:S01]  /*1a30*/  UMOV UR8, UR7 ;  /* 0x0000000700087c82 */ /* 0x000fe20008000000 */
[----:B------:R-:W-:Y:S01]  /*1a40*/  UIADD3 UR6, UR4, 0x2, URZ ;  /* 0x0000000204067890 */ /* 0x000fe2000fffe03f */
[----:B------:R-:W-:Y:S01]  /*1a50*/  HGMMA.64x96x16.F32 R24, gdesc[UR8], RZ, !UPT, gsb0 ;  /* 0x01600000081879f0 */ /* 0x000fe2000c0008ff */
[----:B------:R-:W-:Y:S01]  /*1a60*/  IMAD.U32 R20, RZ, RZ, UR8 ;  /* 0x00000008ff147e24 */ /* 0x000fe2000f8e00ff */
[----:B------:R-:W-:Y:S01]  /*1a70*/  UMOV UR8, UR5 ;  /* 0x0000000500087c82 */ /* 0x000fe20008000000 */
[----:B------:R-:W-:Y:S01]  /*1a80*/  UMOV UR9, 0x40000040 ;  /* 0x4000004000097882 */ /* 0x000fe20000000000 */
[----:B------:R-:W-:Y:S01]  /*1a90*/  UMOV UR11, 0x40000040 ;  /* 0x40000040000b7882 */ /* 0x000fe20000000000 */
[----:B------:R-:W-:Y:S01]  /*1aa0*/  UIADD3 UR5, UR7, 0x4, URZ ;  /* 0x0000000407057890 */ /* 0x000fe2000fffe03f */
[----:B------:R-:W-:Y:S01]  /*1ab0*/  IMAD.U32 R18, RZ, RZ, UR8 ;  /* 0x00000008ff127e24 */ /* 0x000fe2000f8e00ff */
[----:B------:R-:W-:Y:S01]  /*1ac0*/  UMOV UR10, UR6 ;  /* 0x00000006000a7c82 */ /* 0x000fe20008000000 */
[----:B------:R-:W-:Y:S01]  /*1ad0*/  UIADD3 UR6, UR4, 0x4, URZ ;  /* 0x0000000404067890 */ /* 0x000fe2000fffe03f */
[----:B------:R-:W-:Y:S01]  /*1ae0*/  IMAD.U32 R19, RZ, RZ, UR9 ;  /* 0x00000009ff137e24 */ /* 0x000fe2000f8e00ff */
[----:B------:R-:W-:Y:S01]  /*1af0*/  UIADD3 UR4, UR4, 0x6, URZ ;  /* 0x0000000604047890 */ /* 0x000fe2000fffe03f */
[----:B------:R-:W-:-:S02]  /*1b00*/  WARPGROUP.DEPBAR.LE gsb0, 0x0 ;  /* 0x00008000000079c5 */ /* 0x000fc40000010000 */
[----:B------:R-:W-:-:S06]  /*1b10*/  WARPGROUP.ARRIVE ;  /* 0x00000000000079c5 */ /* 0x000fcc0000000000 */
[----:B------:R-:W-:Y:S01]  /*1b20*/  HGMMA.64x96x16.F32 R24, gdesc[UR8], R24, gsb0 ;  /* 0x01600000081879f0 */ /* 0x000fe20008000818 */
[----:B------:R-:W-:Y:S01]  /*1b30*/  UMOV UR8, UR5 ;  /* 0x0000000500087c82 */ /* 0x000fe20008000000 */
[----:B------:R-:W-:Y:S01]  /*1b40*/  UMOV UR9, 0x40000040 ;  /* 0x4000004000097882 */ /* 0x000fe20000000000 */
[----:B------:R-:W-:Y:S01]  /*1b50*/  UMOV UR10, UR6 ;  /* 0x00000006000a7c82 */ /* 0x000fe20008000000 */
[----:B------:R-:W-:Y:S01]  /*1b60*/  UMOV UR11, 0x40000040 ;  /* 0x40000040000b7882 */ /* 0x000fe20000000000 */
[----:B------:R-:W-:Y:S01]  /*1b70*/  UIADD3 UR5, UR7, 0x6, URZ ;  /* 0x0000000607057890 */ /* 0x000fe2000fffe03f */
[----:B------:R-:W-:Y:S01]  /*1b80*/  MOV R16, UR8 ;  /* 0x0000000800107c02 */ /* 0x000fe20008000f00 */
[----:B------:R-:W-:Y:S01]  /*1b90*/  IMAD.U32 R17, RZ, RZ, UR9 ;  /* 0x00000009ff117e24 */ /* 0x000fe2000f8e00ff */
[----:B------:R-:W-:Y:S02]  /*1ba0*/  WARPGROUP.DEPBAR.LE gsb0, 0x0 ;  /* 0x00008000000079c5 */ /* 0x000fe40000010000 */
[----:B------:R-:W-:-:S06]  /*1bb0*/  WARPGROUP.ARRIVE ;  /* 0x00000000000079c5 */ /* 0x000fcc0000000000 */
[----:B------:R-:W-:Y:S01]  /*1bc0*/  HGMMA.64x96x16.F32 R24, gdesc[UR8], R24, gsb0 ;  /* 0x01600000081879f0 */ /* 0x000fe20008000818 */
[----:B------:R-:W-:Y:S01]  /*1bd0*/  UMOV UR8, UR5 ;  /* 0x0000000500087c82 */ /* 0x000fe20008000000 */
[----:B------:R-:W-:Y:S01]  /*1be0*/  UMOV UR9, 0x40000040 ;  /* 0x4000004000097882 */ /* 0x000fe20000000000 */
[----:B------:R-:W-:Y:S01]  /*1bf0*/  UMOV UR10, UR4 ;  /* 0x00000004000a7c82 */ /* 0x000fe20008000000 */
[----:B------:R-:W-:Y:S01]  /*1c00*/  UMOV UR11, 0x40000040 ;  /* 0x40000040000b7882 */ /* 0x000fe20000000000 */
[----:B------:R-:W-:Y:S02]  /*1c10*/  IMAD.U32 R14, RZ, RZ, UR8 ;  /* 0x00000008ff0e7e24 */ /* 0x000fe4000f8e00ff */
[----:B------:R-:W-:Y:S01]  /*1c20*/  IMAD.U32 R15, RZ, RZ, UR9 ;  /* 0x00000009ff0f7e24 */ /* 0x000fe2000f8e00ff */
[----:B------:R-:W-:Y:S02]  /*1c30*/  WARPGROUP.DEPBAR.LE gsb0, 0x0 ;  /* 0x00008000000079c5 */ /* 0x000fe40000010000 */
[----:B------:R-:W-:-:S06]  /*1c40*/  WARPGROUP.ARRIVE ;  /* 0x00000000000079c5 */ /* 0x000fcc0000000000 */
[----:B------:R-:W-:Y:S03]  /*1c50*/  HGMMA.64x96x16.F32 R24, gdesc[UR8], R24, gsb0 ;  /* 0x01600000081879f0 */ /* 0x000fe60008000818 */
[----:B------:R-:W-:Y:S02]  /*1c60*/  WARPGROUP.DEPBAR.LE gsb0, 0x0 ;  /* 0x00008000000079c5 */ /* 0x000fe40000010000 */
[----:B------:R-:W2:Y:S02]  /*1c70*/  SYNCS.PHASECHK.TRANS64.TRYWAIT P1, [UR40+0x32410], R0 ;  /* 0x03241000ff0075a7 */ /* 0x000ea40008020168 */
[----:B--2---:R-:W-:Y:S05]  /*1c80*/  @!P1 BRA `(.L_x_10143) ;  /* 0x000000e400ac9947 */ /* 0x004fea0003800000 */
.L_x_10273:
[----:B------:R-:W-:Y:S05]  /*1c90*/  @!P0 BRA `(.L_x_10144) ;  /* 0x0000000000048947 */ /* 0x000fea0003800000 */
[----:B------:R-:W-:Y:S01]  /*1ca0*/  BPT.TRAP 0x1 ;  /* 0x000000040000795c */ /* 0x000fe20000300000 */
.L_x_10144:
[----:B------:R2:W3:Y:S01]  /*1cb0*/  SYNCS.PHASECHK.TRANS64.TRYWAIT P1, [UR52+0x32450], R3 ;  /* 0x03245003ff0075a7 */ /* 0x0004e20008020174 */
[----:B------:R-:W-:Y:S05]  /*1cc0*/  @!P0 BRA `(.L_x_10145) ;  /* 0x0000000000048947 */ /* 0x000fea0003800000 */
[----:B------:R-:W-:Y:S01]  /*1cd0*/  BPT.TRAP 0x1 ;  /* 0x000000040000795c */ /* 0x000fe20000300000 */
.L_x_10145:
[----:B---3--:R-:W-:Y:S05]  /*1ce0*/  @P1 BRA `(.L_x_10146) ;  /* 0x0000000000081947 */ /* 0x008fea0003800000 */
[----:B------:R-:W3:Y:S02]  /*1cf0*/  SYNCS.PHASECHK.TRANS64.TRYWAIT P1, [UR52+0x32450], R3 ;  /* 0x03245003ff0075a7 */ /* 0x000ee40008020174 */
[----:B---3--:R-:W-:Y:S05]  /*1d00*/  @!P1 BRA `(.L_x_10147) ;  /* 0x000000e400a49947 */ /* 0x008fea0003800000 */
.L_x_10146:
[----:B------:R-:W-:Y:S01]  /*1d10*/  UIADD3 UR40, UR40, 0x400, URZ ;  /* 0x0000040028287890 */ /* 0x000fe2000fffe03f */
[----:B------:R-:W-:Y:S01]  /*1d20*/  WARPGROUP.ARRIVE ;  /* 0x00000000000079c5 */ /* 0x000fe20000000000 */
[----:B------:R-:W-:-:S05]  /*1d30*/  UIADD3 UR41, UR41, 0x22400, URZ ;  /* 0x0002240029297890 */ /* 0x000fca000fffe03f */
[----:B0-----:R-:W0:Y:S01]  /*1d40*/  S2R R0, SR_TID.X ;  /* 0x0000000000007919 */ /* 0x001e220000002100 */
[----:B------:R-:W-:Y:S02]  /*1d50*/  USHF.R.U32.HI UR6, URZ, 0x4, UR40 ;  /* 0x000000043f067899 */ /* 0x000fe40008011628 */
[----:B------:R-:W-:Y:S02]  /*1d60*/  USHF.R.U32.HI UR41, URZ, 0x4, UR41 ;  /* 0x000000043f297899 */ /* 0x000fe40008011629 */
[----:B------:R-:W-:Y:S02]  /*1d70*/  ULOP3.LUT UR6, UR6, 0x3fff, URZ, 0xc0, !UPT ;  /* 0x00003fff06067892 */ /* 0x000fe4000f8ec03f */
[----:B------:R-:W-:Y:S02]  /*1d80*/  ULOP3.LUT UR4, UR41, 0x3fff, URZ, 0xc0, !UPT ;  /* 0x00003fff29047892 */ /* 0x000fe4000f8ec03f */
[----:B------:R-:W-:Y:S02]  /*1d90*/  ULOP3.LUT UR7, UR6, 0x10000, URZ, 0xfc, !UPT ;  /* 0x0001000006077892 */ /* 0x000fe4000f8efc3f */
[----:B------:R-:W-:-:S02]  /*1da0*/  ULOP3.LUT UR4, UR4, 0x10000, URZ, 0xfc, !UPT ;  /* 0x0001000004047892 */ /* 0x000fc4000f8efc3f */
[----:B------:R-:W-:Y:S01]  /*1db0*/  UIMAD UR5, UR38, 0xc00, UR7 ;  /* 0x00000c00260578a4 */ /* 0x000fe2000f8e0207 */
[----:B------:R-:W-:Y:S01]  /*1dc0*/  UMOV UR9, 0x40000040 ;  /* 0x4000004000097882 */ /* 0x000fe20000000000 */
[----:B------:R-:W-:Y:S01]  /*1dd0*/  UMOV UR11, 0x40000040 ;  /* 0x40000040000b7882 */ /* 0x000fe20000000000 */
[----:B------:R-:W-:Y:S02]  /*1de0*/  IMAD.U32 R13, RZ, RZ, UR9 ;  /* 0x00000009ff0d7e24 */ /* 0x000fe4000f8e00ff */
[----:B------:R-:W-:Y:S01]  /*1df0*/  UMOV UR8, UR4 ;  /* 0x0000000400087c82 */ /* 0x000fe20008000000 */
[----:B------:R-:W-:Y:S01]  /*1e00*/  UMOV UR13, 0x40000040 ;  /* 0x40000040000d7882 */ /* 0x000fe20000000000 */
[----:B------:R-:W-:Y:S01]  /*1e10*/  UMOV UR10, UR5 ;  /* 0x00000005000a7c82 */ /* 0x000fe20008000000 */
[----:B------:R-:W-:Y:S01]  /*1e20*/  IMAD.U32 R12, RZ, RZ, UR8 ;  /* 0x00000008ff0c7e24 */ /* 0x000fe2000f8e00ff */
[----:B------:R-:W-:Y:S01]  /*1e30*/  HGMMA.64x96x16.F32 R24, gdesc[UR8], R24, gsb0 ;  /* 0x01600000081879f0 */ /* 0x000fe20008000818 */
[----:B------:R-:W-:Y:S01]  /*1e40*/  UIADD3 UR8, UR4, 0x2, URZ ;  /* 0x0000000204087890 */ /* 0x000fe2000fffe03f */
[----:B------:R-:W-:Y:S01]  /*1e50*/  IMAD.U32 R11, RZ, RZ, UR13 ;  /* 0x0000000dff0b7e24 */ /* 0x000fe2000f8e00ff */
[----:B------:R-:W-:Y:S01]  /*1e60*/  UIADD3 UR9, UR5, 0x2, URZ ;  /* 0x0000000205097890 */ /* 0x000fe2000fffe03f */
[----:B------:R-:W-:Y:S01]  /*1e70*/  UMOV UR15, 0x40000040 ;  /* 0x40000040000f7882 */ /* 0x000fe20000000000 */
[----:B------:R-:W-:-:S03]  /*1e80*/  UIADD3 UR10, UR5, 0x302, URZ ;  /* 0x00000302050a7890 */ /* 0x000fc6000fffe03f */
[----:B------:R-:W-:Y:S01]  /*1e90*/  UMOV UR12, UR8 ;  /* 0x00000008000c7c82 */ /* 0x000fe20008000000 */
[----:B------:R-:W-:Y:S01]  /*1ea0*/  UIADD3 UR8, UR4, 0x4, URZ ;  /* 0x0000000404087890 */ /* 0x000fe2000fffe03f */
[----:B------:R-:W-:Y:S01]  /*1eb0*/  IMAD.U32 R10, RZ, RZ, UR12 ;  /* 0x0000000cff0a7e24 */ /* 0x000fe2000f8e00ff */
[----:B------:R-:W-:Y:S01]  /*1ec0*/  UMOV UR14, UR9 ;  /* 0x00000009000e7c82 */ /* 0x000fe20008000000 */
[----:B------:R-:W-:Y:S01]  /*1ed0*/  UIADD3 UR9, UR5, 0x4, URZ ;  /* 0x0000000405097890 */ /* 0x000fe2000fffe03f */
[----:B0-----:R-:W-:Y:S01]  /*1ee0*/  SHF.R.U32.HI R0, RZ, 0x7, R0 ;  /* 0x00000007ff007819 */ /* 0x001fe20000011600 */
[----:B------:R-:W-:Y:S01]  /*1ef0*/  UMOV UR11, 0x40000040 ;  /* 0x40000040000b7882 */ /* 0x000fe20000000000 */
[----:B------:R-:W-:Y:S02]  /*1f00*/  UIADD3 UR16, UR4, 0x406, URZ ;  /* 0x0000040604107890 */ /* 0x000fe4000fffe03f */
[----:B------:R-:W-:Y:S01]  /*1f10*/  UIADD3 UR18, UR5, 0x306, URZ ;  /* 0x0000030605127890 */ /* 0x000fe2000fffe03f */
[----:B------:R-:W-:Y:S01]  /*1f20*/  IADD3 R0, -R0, 0xb, RZ ;  /* 0x0000000b00007810 */ /* 0x000fe20007ffe1ff */
        /* <DEDUP_REMOVED lines=34> */
[----:B------:R-:W-:Y:S02]  /*2150*/  WARPGROUP.DEPBAR.LE gsb0, 0x0 ;  /* 0x00008000000079c5 */ /* 0x000fe40000010000 */
[----:B------:R-:W-:-:S06]  /*2160*/  WARPGROUP.ARRIVE ;  /* 0x00000000000079c5 */ /* 0x000fcc0000000000 */
[----:B------:R-:W-:Y:S01]  /*2170*/  HGMMA.64x96x16.F32 R24, gdesc[UR12], R24, gsb0 ;  /* 0x016000000c1879f0 */ /* 0x000fe20008000818 */
[----:B------:R-:W-:Y:S01]  /*2180*/  UMOV UR12, UR8 ;  /* 0x00000008000c7c82 */ /* 0x000fe20008000000 */
[----:B------:R-:W-:Y:S01]  /*2190*/  UMOV UR13, 0x40000040 ;  /* 0x40000040000d7882 */ /* 0x000fe20000000000 */
[----:B------:R-:W-:Y:S01]  /*21a0*/  UMOV UR14, UR9 ;  /* 0x00000009000e7c82 */ /* 0x000fe20008000000 */
[----:B------:R-:W-:Y:S01]  /*21b0*/  UMOV UR15, 0x40000040 ;  /* 0x40000040000f7882 */ /* 0x000fe20000000000 */
[----:B------:R-:W-:Y:S01]  /*21c0*/  UIADD3 UR8, UR4, 0x6, URZ ;  /* 0x0000000604087890 */ /* 0x000fe2000fffe03f */
[----:B------:R-:W-:Y:S01]  /*21d0*/  IMAD.U32 R8, RZ, RZ, UR12 ;  /* 0x0000000cff087e24 */ /* 0x000fe2000f8e00ff */
[----:B------:R-:W-:Y:S01]  /*21e0*/  UIADD3 UR9, UR5, 0x6, URZ ;  /* 0x0000000605097890 */ /* 0x000fe2000fffe03f */
[----:B------:R-:W-:Y:S01]  /*21f0*/  MOV R9, UR13 ;  /* 0x0000000d00097c02 */ /* 0x000fe20008000f00 */
        /* <DEDUP_REMOVED lines=20> */
[----:B------:R-:W-:Y:S01]  /*2340*/  UMOV UR9, 0x40000040 ;  /* 0x4000004000097882 */ /* 0x000fe20000000000 */
[----:B------:R-:W-:Y:S01]  /*2350*/  IMAD.U32 R5, RZ, RZ, UR13 ;  /* 0x0000000dff057e24 */ /* 0x000fe2000f8e00ff */
        /* <DEDUP_REMOVED lines=44> */
.L_x_10148:
[----:B------:R-:W-:Y:S01]  /*2620*/  ULDC UR4, c[0x0][0xad0] ;  /* 0x0002b40000047ab9 */ /* 0x000fe20000000800 */
[----:B-12---:R-:W-:Y:S02]  /*2630*/  IMAD R3, R158, -0x60, R157 ;  /* 0xffffffa09e037824 */ /* 0x006fe400078e029d */
[----:B------:R-:W-:Y:S01]  /*2640*/  FMUL.FTZ R24, R24, UR4 ;  /* 0x0000000418187c20 */ /* 0x000fe20008410000 */
[----:B------:R-:W-:Y:S01]  /*2650*/  FMUL.FTZ R25, R25, UR4 ;  /* 0x0000000419197c20 */ /* 0x000fe20008410000 */
[----:B------:R-:W-:Y:S01]  /*2660*/  FMUL.FTZ R32, R32, UR4 ;  /* 0x0000000420207c20 */ /* 0x000fe20008410000 */
[----:B------:R-:W-:Y:S01]  /*2670*/  FMUL.FTZ R28, R28, UR4 ;  /* 0x000000041c1c7c20 */ /* 0x000fe20008410000 */
[----:B------:R-:W-:Y:S01]  /*2680*/  FMUL.FTZ R29, R29, UR4 ;  /* 0x000000041d1d7c20 */ /* 0x000fe20008410000 */
[----:B------:R-:W-:Y:S01]  /*2690*/  VIADD R22, R3, 0x60 ;  /* 0x0000006003167836 */ /* 0x000fe20000000000 */
[----:B------:R-:W1:Y:S01]  /*26a0*/  MUFU.TANH R24, R24 ;  /* 0x0000001800187308 */ /* 0x000e620000002400 */
[----:B------:R-:W-:Y:S01]  /*26b0*/  FMUL.FTZ R27, R27, UR4 ;  /* 0x000000041b1b7c20 */ /* 0x000fe20008410000 */
[----:B------:R-:W-:Y:S01]  /*26c0*/  FMUL.FTZ R26, R26, UR4 ;  /* 0x000000041a1a7c20 */ /* 0x000fe20008410000 */
[----:B------:R-:W-:-:S02]  /*26d0*/  IMAD R22, R223, -0x2, R22 ;  /* 0xfffffffedf167824 */ /* 0x000fc400078e0216 */
[----:B------:R-:W-:Y:S01]  /*26e0*/  FMUL.FTZ R33, R33, UR4 ;  /* 0x0000000421217c20 */ /* 0x000fe20008410000 */
[----:B------:R-:W-:Y:S01]  /*26f0*/  FMUL.FTZ R30, R30, UR4 ;  /* 0x000000041e1e7c20 */ /* 0x000fe20008410000 */
[----:B------:R-:W-:Y:S01]  /*2700*/  FMUL.FTZ R31, R31, UR4 ;  /* 0x000000041f1f7c20 */ /* 0x000fe20008410000 */
[----:B------:R-:W-:Y:S01]  /*2710*/  FMUL.FTZ R36, R36, UR4 ;  /* 0x0000000424247c20 */ /* 0x000fe20008410000 */
[----:B------:R-:W2:Y:S01]  /*2720*/  MUFU.TANH R25, R25 ;  /* 0x0000001900197308 */ /* 0x000ea20000002400 */
[C---:B------:R-:W-:Y:S01]  /*2730*/  ISETP.GT.AND P2, PT, R22.reuse, RZ, PT ;  /* 0x000000ff1600720c */ /* 0x040fe20003f44270 */
[----:B------:R-:W-:Y:S01]  /*2740*/  FMUL.FTZ R37, R37, UR4 ;  /* 0x0000000425257c20 */ /* 0x000fe20008410000 */
[----:B------:R-:W-:Y:S01]  /*2750*/  ISETP.GT.AND P1, PT, R22, 0x1, PT ;  /* 0x000000011600780c */ /* 0x000fe20003f24270 */
[----:B------:R-:W-:Y:S01]  /*2760*/  FMUL.FTZ R34, R34, UR4 ;  /* 0x0000000422227c20 */ /* 0x000fe20008410000 */
[----:B------:R-:W-:Y:S01]  /*2770*/  ISETP.GT.AND P4, PT, R22, 0x10, PT ;  /* 0x000000101600780c */ /* 0x000fe20003f84270 */
[----:B------:R-:W-:Y:S01]  /*2780*/  FMUL.FTZ R40, R40, UR4 ;  /* 0x0000000428287c20 */ /* 0x000fe20008410000 */
[----:B------:R-:W-:Y:S01]  /*2790*/  ISETP.GT.AND P6, PT, R22, 0x8, PT ;  /* 0x000000081600780c */ /* 0x000fe20003fc4270 */
[----:B------:R-:W3:Y:S01]  /*27a0*/  MUFU.TANH R32, R32 ;  /* 0x0000002000207308 */ /* 0x000ee20000002400 */
[----:B-1----:R-:W-:Y:S01]  /*27b0*/  FSEL R3, R24, -INF , P2 ;  /* 0xff80000018037808 */ /* 0x002fe20001000000 */
[----:B------:R-:W-:Y:S01]  /*27c0*/  FMUL.FTZ R35, R35, UR4 ;  /* 0x0000000423237c20 */ /* 0x000fe20008410000 */
[----:B------:R-:W-:Y:S01]  /*27d0*/  ISETP.GT.AND P5, PT, R22, 0x9, PT ;  /* 0x000000091600780c */ /* 0x000fe20003fa4270 */
[----:B------:R-:W-:Y:S01]  /*27e0*/  FMUL.FTZ R41, R41, UR4 ;  /* 0x0000000429297c20 */ /* 0x000fe20008410000 */
[----:B------:R-:W-:Y:S01]  /*27f0*/  FMUL.FTZ R38, R38, UR4 ;  /* 0x0000000426267c20 */ /* 0x000fe20008410000 */
[----:B------:R-:W-:Y:S01]  /*2800*/  ISETP.GT.AND P3, PT, R22, 0x11, PT ;  /* 0x000000111600780c */ /* 0x000fe20003f64270 */
[----:B------:R-:W-:Y:S01]  /*2810*/  FMUL.FTZ R44, R44, UR4 ;  /* 0x000000042c2c7c20 */ /* 0x000fe20008410000 */
[----:B------:R-:W1:Y:S01]  /*2820*/  MUFU.TANH R28, R28 ;  /* 0x0000001c001c7308 */ /* 0x000e620000002400 */
[----:B--2---:R-:W-:Y:S01]  /*2830*/  FSEL R25, R25, -INF , P1 ;  /* 0xff80000019197808 */ /* 0x004fe20000800000 */
[----:B------:R-:W-:Y:S01]  /*2840*/  FMUL.FTZ R39, R39, UR4 ;  /* 0x0000000427277c20 */ /* 0x000fe20008410000 */
[----:B------:R-:W-:Y:S01]  /*2850*/  FMUL.FTZ R45, R45, UR4 ;  /* 0x000000042d2d7c20 */ /* 0x000fe20008410000 */
[----:B------:R-:W-:Y:S01]  /*2860*/  FMUL.FTZ R42, R42, UR4 ;  /* 0x000000042a2a7c20 */ /* 0x000fe20008410000 */
[----:B------:R-:W-:Y:S01]  /*2870*/  FMUL.FTZ R48, R48, UR4 ;  /* 0x0000000430307c20 */ /* 0x000fe20008410000 */
[----:B------:R-:W-:Y:S01]  /*2880*/  FMUL.FTZ R43, R43, UR4 ;  /* 0x000000042b2b7c20 */ /* 0x000fe20008410000 */
[----:B------:R-:W-:Y:S01]  /*2890*/  FMUL.FTZ R49, R49, UR4 ;  /* 0x0000000431317c20 */ /* 0x000fe20008410000 */
[----:B------:R-:W2:Y:S01]  /*28a0*/  MUFU.TANH R29, R29 ;  /* 0x0000001d001d7308 */ /* 0x000ea20000002400 */
[----:B---3--:R-:W-:Y:S01]  /*28b0*/  FSEL R174, R32, -INF , P4 ;  /* 0xff80000020ae7808 */ /* 0x008fe20002000000 */
[----:B------:R-:W-:Y:S01]  /*28c0*/  FMUL.FTZ R46, R46, UR4 ;  /* 0x000000042e2e7c20 */ /* 0x000fe20008410000 */
[----:B------:R-:W-:Y:S01]  /*28d0*/  FMNMX.FTZ R32, R3, R25, !PT ;  /* 0x0000001903207209 */ /* 0x000fe20007810000 */
[----:B------:R-:W-:Y:S01]  /*28e0*/  FMUL.FTZ R52, R52, UR4 ;  /* 0x0000000434347c20 */ /* 0x000fe20008410000 */
[----:B------:R-:W-:Y:S01]  /*28f0*/  FMUL.FTZ R47, R47, UR4 ;  /* 0x000000042f2f7c20 */ /* 0x000fe20008410000 */
        /* <DEDUP_REMOVED lines=23> */
[----:B------:R-:W-:Y:S01]  /*2a70*/  ISETP.GT.AND P1, PT, R22, 0x19, PT ;  /* 0x000000191600780c */ /* 0x000fe20003f24270 */
[----:B------:R-:W-:Y:S01]  /*2a80*/  FMUL.FTZ R63, R63, UR4 ;  /* 0x000000043f3f7c20 */ /* 0x000fe20008410000 */
[----:B------:R-:W-:Y:S01]  /*2a90*/  FMNMX.FTZ R32, R174, R27, !PT ;  /* 0x0000001bae207209 */ /* 0x000fe20007810000 */
        /* <DEDUP_REMOVED lines=9> */
[----:B--2---:R-:W-:Y:S01]  /*2b30*/  FSEL R175, R33, -INF , P3 ;  /* 0xff80000021af7808 */ /* 0x004fe20001800000 */
[----:B------:R-:W-:Y:S01]  /*2b40*/  FMUL.FTZ R71, R71, UR4 ;  /* 0x0000000447477c20 */ /* 0x000fe20008410000 */
[----:B------:R-:W-:Y:S01]  /*2b50*/  ULDC UR4, c[0x0][0xa80] ;  /* 0x0002a00000047ab9 */ /* 0x000fe20000000800 */
[----:B------:R-:W-:Y:S01]  /*2b60*/  UIADD3 UR5, UR52, 0x32440, URZ ;  /* 0x0003244034057890 */ /* 0x000fe2000fffe03f */
[----:B------:R-:W-:Y:S01]  /*2b70*/  IMAD.U32 R202, RZ, RZ, UR4 ;  /* 0x00000004ffca7e24 */ /* 0x000fe2000f8e00ff */
[----:B------:R-:W-:-:S02]  /*2b80*/  ULOP3.LUT UR6, UR6, 0x3000000, URZ, 0xfc, !UPT ;  /* 0x0300000006067892 */ /* 0x000fc4000f8efc3f */
[----:B------:R-:W2:Y:S01]  /*2b90*/  MUFU.TANH R36, R36 ;  /* 0x0000002400247308 */ /* 0x000ea20000002400 */
[----:B---3--:R-:W-:Y:S01]  /*2ba0*/  FSEL R30, R30, -INF , P6 ;  /* 0xff8000001e1e7808 */ /* 0x008fe20003000000 */
[----:B------:R-:W-:Y:S01]  /*2bb0*/  UPRMT UR5, UR53, 0x654, UR5 ;  /* 0x0000065435057896 */ /* 0x000fe20008000005 */
[----:B------:R-:W-:Y:S01]  /*2bc0*/  ISETP.GT.AND P6, PT, R22, 0x20, PT ;  /* 0x000000201600780c */ /* 0x000fe20003fc4270 */
[----:B------:R-:W-:Y:S01]  /*2bd0*/  UIMAD UR4, UR38, 0xc00, UR6 ;  /* 0x00000c00260478a4 */ /* 0x000fe2000f8e0206 */
[----:B------:R-:W-:Y:S01]  /*2be0*/  FMNMX.FTZ R27, R30, R27, !PT ;  /* 0x0000001b1e1b7209 */ /* 0x000fe20007810000 */
[----:B------:R-:W-:Y:S02]  /*2bf0*/  UMOV UR11, 0x40000040 ;  /* 0x40000040000b7882 */ /* 0x000fe40000000000 */
[----:B------:R-:W3:Y:S01]  /*2c00*/  MUFU.TANH R37, R37 ;  /* 0x0000002500257308 */ /* 0x000ee20000002400 */
[----:B-1----:R-:W-:Y:S02]  /*2c10*/  FSEL R28, R31, -INF , P5 ;  /* 0xff8000001f1c7808 */ /* 0x002fe40002800000 */
[----:B------:R-:W-:Y:S01]  /*2c20*/  FMNMX.FTZ R31, R175, R32, !PT ;  /* 0x00000020af1f7209 */ /* 0x000fe20007810000 */
[----:B------:R-:W-:Y:S01]  /*2c30*/  SYNCS.ARRIVE.TRANS64.RED.A1T0 RZ, [UR5], RZ ;  /* 0x000000ffffff79a7 */ /* 0x000fe20008100405 */
[----:B------:R-:W-:Y:S01]  /*2c40*/  FMNMX.FTZ R27, R28, R27, !PT ;  /* 0x0000001b1c1b7209 */ /* 0x000fe20007810000 */
[----:B------:R-:W-:Y:S01]  /*2c50*/  UMOV UR10, UR4 ;  /* 0x00000004000a7c82 */ /* 0x000fe20008000000 */
[----:B------:R-:W-:Y:S01]  /*2c60*/  ISETP.GT.AND P5, PT, R22, 0x21, PT ;  /* 0x000000211600780c */ /* 0x000fe20003fa4270 */
[----:B------:R-:W1:Y:S01]  /*2c70*/  MUFU.TANH R34, R34 ;  /* 0x0000002200227308 */ /* 0x000e620000002400 */
[----:B--2---:R-:W-:-:S04]  /*2c80*/  FSEL R176, R36, -INF , P2 ;  /* 0xff80000024b07808 */ /* 0x004fc80001000000 */
[----:B------:R-:W-:-:S03]  /*2c90*/  FMNMX.FTZ R32, R176, R31, !PT ;  /* 0x0000001fb0207209 */ /* 0x000fc60007810000 */
[----:B------:R-:W2:Y:S01]  /*2ca0*/  MUFU.TANH R40, R40 ;  /* 0x0000002800287308 */ /* 0x000ea20000002400 */
[----:B---3--:R-:W-:-:S04]  /*2cb0*/  FSEL R177, R37, -INF , P1 ;  /* 0xff80000025b17808 */ /* 0x008fc80000800000 */
[----:B------:R-:W-:-:S03]  /*2cc0*/  FMNMX.FTZ R31, R177, R32, !PT ;  /* 0x00000020b11f7209 */ /* 0x000fc60007810000 */
[----:B------:R-:W3:Y:S01]  /*2cd0*/  MUFU.TANH R35, R35 ;  /* 0x0000002300237308 */ /* 0x000ee20000002400 */
[----:B-1----:R-:W-:Y:S02]  /*2ce0*/  FSEL R178, R34, -INF , P4 ;  /* 0xff80000022b27808 */ /* 0x002fe40002000000 */
[----:B------:R-:W-:Y:S02]  /*2cf0*/  ISETP.GT.AND P4, PT, R22, 0x28, PT ;  /* 0x000000281600780c */ /* 0x000fe40003f84270 */
[----:B------:R-:W-:-:S03]  /*2d00*/  FMNMX.FTZ R32, R178, R27, !PT ;  /* 0x0000001bb2207209 */ /* 0x000fc60007810000 */
[----:B------:R-:W1:Y:S01]  /*2d10*/  MUFU.TANH R41, R41 ;  /* 0x0000002900297308 */ /* 0x000e620000002400 */
[----:B--2---:R-:W-:-:S04]  /*2d20*/  FSEL R182, R40, -INF , P6 ;  /* 0xff80000028b67808 */ /* 0x004fc80003000000 */
[----:B------:R-:W-:-:S03]  /*2d30*/  FMNMX.FTZ R31, R182, R31, !PT ;  /* 0x0000001fb61f7209 */ /* 0x000fc60007810000 */
[----:B------:R-:W2:Y:S01]  /*2d40*/  MUFU.TANH R38, R38 ;  /* 0x0000002600267308 */ /* 0x000ea20000002400 */
[----:B---3--:R-:W-:Y:S02]  /*2d50*/  FSEL R179, R35, -INF , P3 ;  /* 0xff80000023b37808 */ /* 0x008fe40001800000 */
[----:B------:R-:W-:Y:S02]  /*2d60*/  ISETP.GT.AND P3, PT, R22, 0x29, PT ;  /* 0x000000291600780c */ /* 0x000fe40003f64270 */
[----:B------:R-:W-:-:S03]  /*2d70*/  FMNMX.FTZ R27, R179, R32, !PT ;  /* 0x00000020b31b7209 */ /* 0x000fc60007810000 */
[----:B------:R-:W3:Y:S01]  /*2d80*/  MUFU.TANH R44, R44 ;  /* 0x0000002c002c7308 */ /* 0x000ee20000002400 */
[----:B-1----:R-:W-:-:S04]  /*2d90*/  FSEL R184, R41, -INF , P5 ;  /* 0xff80000029b87808 */ /* 0x002fc80002800000 */
[----:B------:R-:W-:-:S03]  /*2da0*/  FMNMX.FTZ R31, R184, R31, !PT ;  /* 0x0000001fb81f7209 */ /* 0x000fc60007810000 */
[----:B------:R-:W1:Y:S01]  /*2db0*/  MUFU.TANH R39, R39 ;  /* 0x0000002700277308 */ /* 0x000e620000002400 */
[----:B--2---:R-:W-:Y:S02]  /*2dc0*/  FSEL R180, R38, -INF , P2 ;  /* 0xff80000026b47808 */ /* 0x004fe40001000000 */
[----:B------:R-:W-:Y:S02]  /*2dd0*/  ISETP.GT.AND P2, PT, R22, 0x30, PT ;  /* 0x000000301600780c */ /* 0x000fe40003f44270 */
        /* <DEDUP_REMOVED lines=69> */
[----:B------:R-:W-:-:S05]  /*3230*/  ISETP.GT.AND P4, PT, R22, 0x58, PT ;  /* 0x000000581600780c */ /* 0x000fca0003f84270 */
[----:B------:R-:W1:Y:S01]  /*3240*/  MUFU.TANH R65, R65 ;  /* 0x0000004100417308 */ /* 0x000e620000002400 */
[----:B--2---:R-:W-:Y:S02]  /*3250*/  FSEL R191, R59, -INF , P3 ;  /* 0xff8000003bbf7808 */ /* 0x004fe40001800000 */
[----:B------:R-:W-:Y:S02]  /*3260*/  ISETP.GT.AND P3, PT, R22, 0x59, PT ;  /* 0x000000591600780c */ /* 0x000fe40003f64270 */
[----:B------:R-:W-:-:S03]  /*3270*/  FMNMX.FTZ R22, R196, R27, !PT ;  /* 0x0000001bc4167209 */ /* 0x000fc60007810000 */
[----:B------:R-:W2:Y:S01]  /*3280*/  MUFU.TANH R62, R62 ;  /* 0x0000003e003e7308 */ /* 0x000ea20000002400 */
[----:B---3--:R-:W-:Y:S02]  /*3290*/  FSEL R164, R64, -INF , P6 ;  /* 0xff80000040a47808 */ /* 0x008fe40003000000 */
[----:B------:R-:W-:Y:S02]  /*32a0*/  FMNMX.FTZ R22, R191, R22, !PT ;  /* 0x00000016bf167209 */ /* 0x000fe40007810000 */
[----:B------:R-:W-:-:S03]  /*32b0*/  FMNMX.FTZ R32, R164, R31, !PT ;  /* 0x0000001fa4207209 */ /* 0x000fc60007810000 */
[----:B------:R-:W3:Y:S01]  /*32c0*/  MUFU.TANH R68, R68 ;  /* 0x0000004400447308 */ /* 0x000ee20000002400 */
[----:B-1----:R-:W-:-:S04]  /*32d0*/  FSEL R165, R65, -INF , P5 ;  /* 0xff80000041a57808 */ /* 0x002fc80002800000 */
[----:B------:R-:W-:-:S03]  /*32e0*/  FMNMX.FTZ R27, R165, R32, !PT ;  /* 0x00000020a51b7209 */ /* 0x000fc60007810000 */
[----:B------:R-:W1:Y:S01]  /*32f0*/  MUFU.TANH R63, R63 ;  /* 0x0000003f003f7308 */ /* 0x000e620000002400 */
[----:B--2---:R-:W-:-:S04]  /*3300*/  FSEL R193, R62, -INF , P2 ;  /* 0xff8000003ec17808 */ /* 0x004fc80001000000 */
[----:B------:R-:W-:-:S03]  /*3310*/  FMNMX.FTZ R22, R193, R22, !PT ;  /* 0x00000016c1167209 */ /* 0x000fc60007810000 */
[----:B------:R-:W2:Y:S01]  /*3320*/  MUFU.TANH R66, R66 ;  /* 0x0000004200427308 */ /* 0x000ea20000002400 */
[----:B---3--:R-:W-:-:S04]  /*3330*/  FSEL R166, R68, -INF , P4 ;  /* 0xff80000044a67808 */ /* 0x008fc80002000000 */
        /* <DEDUP_REMOVED lines=12> */
[----:B------:R-:W-:Y:S02]  /*3400*/  FMNMX.FTZ R32, R167, R32, !PT ;  /* 0x00000020a7207209 */ /* 0x000fe40007810000 */
[----:B--2---:R-:W-:-:S03]  /*3410*/  FSEL R170, R70, -INF , P4 ;  /* 0xff80000046aa7808 */ /* 0x004fc60002000000 */
[----:B------:R-:W1:Y:S01]  /*3420*/  SHFL.BFLY PT, R31, R32, 0x2, 0x1f ;  /* 0x0c401f00201f7f89 */ /* 0x000e6200000e0000 */
[----:B------:R-:W-:Y:S02]  /*3430*/  FMNMX.FTZ R22, R170, R27, !PT ;  /* 0x0000001baa167209 */ /* 0x000fe40007810000 */
[----:B---3--:R-:W-:-:S04]  /*3440*/  FSEL R171, R71, -INF , P3 ;  /* 0xff80000047ab7808 */ /* 0x008fc80001800000 */
[----:B------:R-:W-:-:S05]  /*3450*/  FMNMX.FTZ R22, R171, R22, !PT ;  /* 0x00000016ab167209 */ /* 0x000fca0007810000 */
[----:B------:R-:W2:Y:S01]  /*3460*/  SHFL.BFLY PT, R27, R22, 0x2, 0x1f ;  /* 0x0c401f00161b7f89 */ /* 0x000ea200000e0000 */
[----:B-1----:R-:W-:-:S05]  /*3470*/  FMNMX.FTZ R31, R32, R31, !PT ;  /* 0x0000001f201f7209 */ /* 0x002fca0007810000 */
[----:B------:R-:W1:Y:S01]  /*3480*/  SHFL.BFLY PT, R34, R31, 0x1, 0x1f ;  /* 0x0c201f001f227f89 */ /* 0x000e6200000e0000 */
[----:B--2---:R-:W-:-:S05]  /*3490*/  FMNMX.FTZ R27, R22, R27, !PT ;  /* 0x0000001b161b7209 */ /* 0x004fca0007810000 */
[----:B------:R-:W2:Y:S01]  /*34a0*/  SHFL.BFLY PT, R156, R27, 0x1, 0x1f ;  /* 0x0c201f001b9c7f89 */ /* 0x000ea200000e0000 */
[----:B-1----:R-:W-:Y:S01]  /*34b0*/  FMNMX.FTZ R199, R31, R34, !PT ;  /* 0x000000221fc77209 */ /* 0x002fe20007810000 */
[----:B------:R1:W-:Y:S03]  /*34c0*/  BAR.SYNC.DEFER_BLOCKING R208, 0x100 ;  /* 0x000400d00000751d */ /* 0x0003e60000010000 */
[C---:B------:R-:W-:Y:S01]  /*34d0*/  FSETP.NEU.FTZ.AND P1, PT, R199.reuse, -INF , PT ;  /* 0xff800000c700780b */ /* 0x040fe20003f3d000 */
[----:B------:R-:W-:-:S05]  /*34e0*/  FMUL.FTZ R172, R199, R202 ;  /* 0x000000cac7ac7220 */ /* 0x000fca0000410000 */
[----:B------:R-:W-:-:S05]  /*34f0*/  FSEL R172, R172, RZ, P1 ;  /* 0x000000ffacac7208 */ /* 0x000fca0000800000 */
[--C-:B------:R-:W-:Y:S01]  /*3500*/  FFMA.FTZ R3, R3, R202, -R172.reuse ;  /* 0x000000ca03037223 */ /* 0x100fe200000108ac */
[----:B--2---:R-:W-:Y:S01]  /*3510*/  FMNMX.FTZ R156, R27, R156, !PT ;  /* 0x0000009c1b9c7209 */ /* 0x004fe20007810000 */
[-CC-:B------:R-:W-:Y:S01]  /*3520*/  FFMA.FTZ R22, R25, R202.reuse, -R172.reuse ;  /* 0x000000ca19167223 */ /* 0x180fe200000108ac */
[-CC-:B------:R-:W-:Y:S01]  /*3530*/  FFMA.FTZ R23, R23, R202.reuse, -R172.reuse ;  /* 0x000000ca17177223 */ /* 0x180fe200000108ac */
[-CC-:B------:R-:W-:Y:S01]  /*3540*/  FFMA.FTZ R159, R29, R202.reuse, -R172.reuse ;  /* 0x000000ca1d9f7223 */ /* 0x180fe200000108ac */
[C---:B------:R-:W-:Y:S01]  /*3550*/  FSETP.NEU.FTZ.AND P1, PT, R156.reuse, -INF , PT ;  /* 0xff8000009c00780b */ /* 0x040fe20003f3d000 */
[-C--:B------:R-:W-:Y:S01]  /*3560*/  FMUL.FTZ R173, R156, R202.reuse ;  /* 0x000000ca9cad7220 */ /* 0x080fe20000410000 */
[----:B------:R-:W-:Y:S01]  /*3570*/  MUFU.EX2 R3, R3 ;  /* 0x0000000300037308 */ /* 0x000fe20000000800 */
[-CC-:B------:R-:W-:Y:S01]  /*3580*/  FFMA.FTZ R174, R174, R202.reuse, -R172.reuse ;  /* 0x000000caaeae7223 */ /* 0x180fe200000108ac */
[-CC-:B------:R-:W-:Y:S01]  /*3590*/  FFMA.FTZ R175, R175, R202.reuse, -R172.reuse ;  /* 0x000000caafaf7223 */ /* 0x180fe200000108ac */
[-CC-:B------:R-:W-:Y:S01]  /*35a0*/  FFMA.FTZ R176, R176, R202.reuse, -R172.reuse ;  /* 0x000000cab0b07223 */ /* 0x180fe200000108ac */
[----:B------:R-:W-:Y:S01]  /*35b0*/  FSEL R173, R173, RZ, P1 ;  /* 0x000000ffadad7208 */ /* 0x000fe20000800000 */
        /* <DEDUP_REMOVED lines=20> */
[----:B--2---:R-:W-:Y:S01]  /*3700*/  F2FP.F16.F32.PACK_AB R152, R22, R3 ;  /* 0x000000031698723e */ /* 0x004fe200000000ff */
        /* <DEDUP_REMOVED lines=15> */
[----:B---3--:R-:W-:Y:S01]  /*3800*/  F2FP.F16.F32.PACK_AB R154, R159, R23 ;  /* 0x000000179f9a723e */ /* 0x008fe200000000ff */
        /* <DEDUP_REMOVED lines=8> */
[-CC-:B------:R-:W-:Y:S01]  /*3890*/  FFMA.FTZ R168, R168, R202.reuse, -R173.reuse ;  /* 0x000000caa8a87223 */ /* 0x180fe200000108ad */
[-CC-:B------:R-:W-:Y:S01]  /*38a0*/  FFMA.FTZ R169, R169, R202.reuse, -R173.reuse ;  /* 0x000000caa9a97223 */ /* 0x180fe200000108ad */
[-CC-:B------:R-:W-:Y:S01]  /*38b0*/  FFMA.FTZ R170, R170, R202.reuse, -R173.reuse ;  /* 0x000000caaaaa7223 */ /* 0x180fe200000108ad */
[----:B------:R-:W-:Y:S01]  /*38c0*/  FFMA.FTZ R171, R171, R202, -R173 ;  /* 0x000000caabab7223 */ /* 0x000fe200000108ad */
[----:B------:R-:W-:-:S02]  /*38d0*/  FADD.FTZ R22, R3, R22 ;  /* 0x0000001603167221 */ /* 0x000fc40000010000 */
[----:B------:R-:W3:Y:S01]  /*38e0*/  MUFU.EX2 R163, R163 ;  /* 0x000000a300a37308 */ /* 0x000ee20000000800 */
[----:B--2---:R-:W-:Y:S01]  /*38f0*/  F2FP.F16.F32.PACK_AB R153, R161, R160 ;  /* 0x000000a0a199723e */ /* 0x004fe200000000ff */
[----:B------:R-:W-:Y:S01]  /*3900*/  FADD.FTZ R161, R160, R161 ;  /* 0x000000a1a0a17221 */ /* 0x000fe20000010000 */
[----:B------:R-:W-:-:S04]  /*3910*/  FADD.FTZ R22, R23, R22 ;  /* 0x0000001617167221 */ /* 0x000fc80000010000 */
[----:B------:R-:W-:Y:S01]  /*3920*/  FADD.FTZ R159, R159, R22 ;  /* 0x000000169f9f7221 */ /* 0x000fe20000010000 */
[----:B------:R-:W-:Y:S08]  /*3930*/  MUFU.EX2 R174, R174 ;  /* 0x000000ae00ae7308 */ /* 0x000ff00000000800 */
[----:B------:R-:W2:Y:S01]  /*3940*/  MUFU.EX2 R175, R175 ;  /* 0x000000af00af7308 */ /* 0x000ea20000000800 */
[----:B---3--:R-:W-:Y:S01]  /*3950*/  F2FP.F16.F32.PACK_AB R155, R163, R162 ;  /* 0x000000a2a39b723e */ /* 0x008fe200000000ff */
        /* <DEDUP_REMOVED lines=9> */
[----:B------:R-:W3:Y:S08]  /*39f0*/  MUFU.EX2 R179, R179 ;  /* 0x000000b300b37308 */ /* 0x000ef00000000800 */
[----:B------:R-:W-:Y:S08]  /*3a00*/  MUFU.EX2 R180, R180 ;  /* 0x000000b400b47308 */ /* 0x000ff00000000800 */
[----:B------:R-:W4:Y:S08]  /*3a10*/  MUFU.EX2 R181, R181 ;  /* 0x000000b500b57308 */ /* 0x000f300000000800 */
[----:B------:R-:W5:Y:S08]  /*3a20*/  MUFU.EX2 R182, R182 ;  /* 0x000000b600b67308 */ /* 0x000f700000000800 */
[----:B------:R-:W-:Y:S08]  /*3a30*/  MUFU.EX2 R184, R184 ;  /* 0x000000b800b87308 */ /* 0x000ff00000000800 */
[----:B------:R-:W-:Y:S08]  /*3a40*/  MUFU.EX2 R186, R186 ;  /* 0x000000ba00ba7308 */ /* 0x000ff00000000800 */
[----:B------:R-:W-:Y:S08]  /*3a50*/  MUFU.EX2 R188, R188 ;  /* 0x000000bc00bc7308 */ /* 0x000ff00000000800 */
[----:B------:R-:W0:Y:S08]  /*3a60*/  MUFU.EX2 R183, R183 ;  /* 0x000000b700b77308 */ /* 0x000e300000000800 */
[----:B------:R-:W1:Y:S08]  /*3a70*/  MUFU.EX2 R185, R185 ;  /* 0x000000b900b97308 */ /* 0x000e700000000800 */
[----:B------:R-:W1:Y:S08]  /*3a80*/  MUFU.EX2 R187, R187 ;  /* 0x000000bb00bb7308 */ /* 0x000e700000000800 */
[----:B------:R-:W1:Y:S08]  /*3a90*/  MUFU.EX2 R189, R189 ;  /* 0x000000bd00bd7308 */ /* 0x000e700000000800 */
[----:B------:R-:W-:Y:S08]  /*3aa0*/  MUFU.EX2 R204, R204 ;  /* 0x000000cc00cc7308 */ /* 0x000ff00000000800 */
[----:B------:R-:W1:Y:S08]  /*3ab0*/  MUFU.EX2 R205, R205 ;  /* 0x000000cd00cd7308 */ /* 0x000e700000000800 */
[----:B------:R-:W-:Y:S08]  /*3ac0*/  MUFU.EX2 R206, R206 ;  /* 0x000000ce00ce7308 */ /* 0x000ff00000000800 */
[----:B------:R-:W-:Y:S08]  /*3ad0*/  MUFU.EX2 R207, R207 ;  /* 0x000000cf00cf7308 */ /* 0x000ff00000000800 */
[----:B------:R-:W-:Y:S08]  /*3ae0*/  MUFU.EX2 R203, R203 ;  /* 0x000000cb00cb7308 */ /* 0x000ff00000000800 */
[----:B------:R-:W1:Y:S08]  /*3af0*/  MUFU.EX2 R198, R198 ;  /* 0x000000c600c67308 */ /* 0x000e700000000800 */
[----:B------:R-:W-:Y:S08]  /*3b00*/  MUFU.EX2 R200, R200 ;  /* 0x000000c800c87308 */ /* 0x000ff00000000800 */
        /* <DEDUP_REMOVED lines=13> */
[----:B------:R-:W-:Y:S01]  /*3be0*/  MUFU.EX2 R168, R168 ;  /* 0x000000a800a87308 */ /* 0x000fe20000000800 */
[----:B------:R-:W-:-:S02]  /*3bf0*/  WARPGROUP.DEPBAR.LE gsb0, 0x0 ;  /* 0x00008000000079c5 */ /* 0x000fc40000010000 */
[----:B--2---:R-:W-:Y:S01]  /*3c00*/  F2FP.F16.F32.PACK_AB R152, R175, R174 ;  /* 0x000000aeaf98723e */ /* 0x004fe200000000ff */
[----:B------:R-:W-:Y:S01]  /*3c10*/  FADD.FTZ R174, R174, R159 ;  /* 0x0000009faeae7221 */ /* 0x000fe20000010000 */
[----:B---3--:R-:W-:Y:S01]  /*3c20*/  F2FP.F16.F32.PACK_AB R153, R179, R178 ;  /* 0x000000b2b399723e */ /* 0x008fe200000000ff */
[----:B------:R-:W-:Y:S01]  /*3c30*/  FADD.FTZ R178, R178, R163 ;  /* 0x000000a3b2b27221 */ /* 0x000fe20000010000 */
[----:B------:R-:W-:Y:S01]  /*3c40*/  F2FP.F16.F32.PACK_AB R154, R177, R176 ;  /* 0x000000b0b19a723e */ /* 0x000fe200000000ff */
[----:B------:R-:W2:Y:S01]  /*3c50*/  MUFU.EX2 R169, R169 ;  /* 0x000000a900a97308 */ /* 0x000ea20000000800 */
[----:B----4-:R-:W-:Y:S01]  /*3c60*/  F2FP.F16.F32.PACK_AB R155, R181, R180 ;  /* 0x000000b4b59b723e */ /* 0x010fe200000000ff */
        /* <DEDUP_REMOVED lines=10> */
[----:B------:R-:W-:Y:S01]  /*3d10*/  UMOV UR11, 0x40000040 ;  /* 0x40000040000b7882 */ /* 0x000fe20000000000 */
[----:B-----5:R-:W-:Y:S01]  /*3d20*/  FADD.FTZ R177, R182, R177 ;  /* 0x000000b1b6b17221 */ /* 0x020fe20000010000 */
[----:B------:R-:W3:Y:S01]  /*3d30*/  MUFU.EX2 R171, R171 ;  /* 0x000000ab00ab7308 */ /* 0x000ee20000000800 */
[----:B0-----:R-:W-:-:S02]  /*3d40*/  FADD.FTZ R180, R183, R180 ;  /* 0x000000b4b7b47221 */ /* 0x001fc40000010000 */
[----:B------:R-:W-:Y:S02]  /*3d50*/  FADD.FTZ R177, R184, R177 ;  /* 0x000000b1b8b17221 */ /* 0x000fe40000010000 */
[----:B-1----:R-:W-:Y:S02]  /*3d60*/  FADD.FTZ R180, R185, R180 ;  /* 0x000000b4b9b47221 */ /* 0x002fe40000010000 */
[----:B------:R-:W-:Y:S02]  /*3d70*/  FADD.FTZ R177, R186, R177 ;  /* 0x000000b1bab17221 */ /* 0x000fe40000010000 */
[----:B------:R-:W-:Y:S02]  /*3d80*/  FADD.FTZ R180, R187, R180 ;  /* 0x000000b4bbb47221 */ /* 0x000fe40000010000 */
[----:B------:R-:W-:Y:S02]  /*3d90*/  FADD.FTZ R177, R188, R177 ;  /* 0x000000b1bcb17221 */ /* 0x000fe40000010000 */
[----:B------:R-:W-:Y:S01]  /*3da0*/  FADD.FTZ R180, R189, R180 ;  /* 0x000000b4bdb47221 */ /* 0x000fe20000010000 */
[----:B------:R-:W-:-:S02]  /*3db0*/  WARPGROUP.DEPBAR.LE gsb0, 0x0 ;  /* 0x00008000000079c5 */ /* 0x000fc40000010000 */
[----:B------:R-:W-:Y:S02]  /*3dc0*/  F2FP.F16.F32.PACK_AB R152, R184, R182 ;  /* 0x000000b6b898723e */ /* 0x000fe400000000ff */
[----:B------:R-:W-:Y:S02]  /*3dd0*/  F2FP.F16.F32.PACK_AB R153, R185, R183 ;  /* 0x000000b7b999723e */ /* 0x000fe400000000ff */
[----:B------:R-:W-:Y:S02]  /*3de0*/  F2FP.F16.F32.PACK_AB R154, R188, R186 ;  /* 0x000000babc9a723e */ /* 0x000fe400000000ff */
[----:B------:R-:W-:-:S04]  /*3df0*/  F2FP.F16.F32.PACK_AB R155, R189, R187 ;  /* 0x000000bbbd9b723e */ /* 0x000fc800000000ff */
[----:B------:R-:W-:-:S06]  /*3e00*/  WARPGROUP.ARRIVE ;  /* 0x00000000000079c5 */ /* 0x000fcc0000000000 */
[----:B------:R-:W-:Y:S01]  /*3e10*/  HGMMA.64x256x16.F32 R24, R152, gdesc[UR8].tnspB, R24, gsb0 ;  /* 0x43e0000898187df0 */ /* 0x000fe20008000818 */
[----:B------:R-:W-:Y:S01]  /*3e20*/  UIADD3 UR10, UR4, 0x180, URZ ;  /* 0x00000180040a7890 */ /* 0x000fe2000fffe03f */
[----:B------:R-:W-:Y:S01]  /*3e30*/  UMOV UR11, 0x40000040 ;  /* 0x40000040000b7882 */ /* 0x000fe20000000000 */
[----:B------:R-:W-:Y:S02]  /*3e40*/  WARPGROUP.DEPBAR.LE gsb0, 0x0 ;  /* 0x00008000000079c5 */ /* 0x000fe40000010000 */
[----:B------:R-:W-:Y:S01]  /*3e50*/  F2FP.F16.F32.PACK_AB R152, R205, R204 ;  /* 0x000000cccd98723e */ /* 0x000fe200000000ff */
[----:B------:R-:W-:Y:S01]  /*3e60*/  FADD.FTZ R204, R204, R177 ;  /* 0x000000b1cccc7221 */ /* 0x000fe20000010000 */
[C---:B------:R-:W-:Y:S01]  /*3e70*/  F2FP.F16.F32.PACK_AB R153, R198.reuse, R203 ;  /* 0x000000cbc699723e */ /* 0x040fe200000000ff */
        /* <DEDUP_REMOVED lines=33> */
[----:B--2---:R-:W-:Y:S01]  /*4090*/  F2FP.F16.F32.PACK_AB R153, R169, R168 ;  /* 0x000000a8a999723e */ /* 0x004fe200000000ff */
[----:B------:R-:W-:Y:S01]  /*40a0*/  FADD.FTZ R168, R168, R195 ;  /* 0x000000c3a8a87221 */ /* 0x000fe20000010000 */
[----:B------:R-:W-:Y:S01]  /*40b0*/  F2FP.F16.F32.PACK_AB R154, R167, R166 ;  /* 0x000000a6a79a723e */ /* 0x000fe200000000ff */
[----:B------:R-:W-:Y:S01]  /*40c0*/  FADD.FTZ R165, R165, R164 ;  /* 0x000000a4a5a57221 */ /* 0x000fe20000010000 */
[----:B---3--:R-:W-:Y:S01]  /*40d0*/  F2FP.F16.F32.PACK_AB R155, R171, R170 ;  /* 0x000000aaab9b723e */ /* 0x008fe200000000ff */
        /* <DEDUP_REMOVED lines=10> */
.L_x_10149:
[----:B------:R-:W-:Y:S01]  /*4180*/  UIADD3 UR52, UR52, 0x32460, URZ ;  /* 0x0003246034347890 */ /* 0x000fe2000fffe03f */
[----:B------:R-:W-:-:S03]  /*4190*/  ISETP.GE.AND P1, PT, R157, 0x61, PT ;  /* 0x000000619d00780c */ /* 0x000fc60003f26270 */
[----:B------:R-:W-:-:S09]  /*41a0*/  UPRMT UR52, UR53, 0x654, UR52 ;  /* 0x0000065435347896 */ /* 0x000fd20008000034 */
[----:B------:R-:W-:Y:S01]  /*41b0*/  SYNCS.ARRIVE.TRANS64.RED.A1T0 RZ, [UR52], RZ ;  /* 0x000000ffffff79a7 */ /* 0x000fe20008100434 */
[----:B------:R-:W-:Y:S05]  /*41c0*/  @!P1 BRA `(.L_x_10150) ;  /* 0x0000002800609947 */ /* 0x000fea0003800000 */
[----:B------:R-:W-:Y:S01]  /*41d0*/  VIADD R3, R158, 0xfffffffe ;  /* 0xfffffffe9e037836 */ /* 0x000fe20000000000 */
[----:B------:R-:W-:Y:S01]  /*41e0*/  MOV R200, R199 ;  /* 0x000000c700c87202 */ /* 0x000fe20000000f00 */
[----:B------:R-:W-:-:S07]  /*41f0*/  IMAD.MOV.U32 R201, RZ, RZ, R156 ;  /* 0x000000ffffc97224 */ /* 0x000fce00078e009c */
.L_x_10161:
[----:B------:R-:W-:Y:S01]  /*4200*/  UIADD3 UR38, UR38, 0x1, URZ ;  /* 0x0000000126267890 */ /* 0x000fe2000fffe03f */
[C---:B------:R-:W-:Y:S01]  /*4210*/  ISETP.GT.AND P1, PT, R3.reuse, RZ, PT ;  /* 0x000000ff0300720c */ /* 0x040fe20003f24270 */
[----:B------:R-:W-:Y:S02]  /*4220*/  VIADD R3, R3, 0xffffffff ;  /* 0xffffffff03037836 */ /* 0x000fe40000000000 */
[----:B------:R-:W-:-:S04]  /*4230*/  UISETP.NE.AND UP0, UPT, UR38, 0x2, UPT ;  /* 0x000000022600788c */ /* 0x000fc8000bf05270 */
[----:B------:R-:W-:Y:S02]  /*4240*/  USEL UR4, URZ, 0x1, UP0 ;  /* 0x000000013f047887 */ /* 0x000fe40008000000 */
[----:B------:R-:W-:Y:S02]  /*4250*/  USEL UR38, UR38, URZ, UP0 ;  /* 0x0000003f26267287 */ /* 0x000fe40008000000 */
[----:B------:R-:W-:Y:S01]  /*4260*/  ULOP3.LUT UR39, UR39, UR4, URZ, 0x3c, !UPT ;  /* 0x0000000427277292 */ /* 0x000fe2000f8e3c3f */
[----:B------:R-:W-:Y:S11]  /*4270*/  @!P0 BRA `(.L_x_10151) ;  /* 0x0000000000048947 */ /* 0x000ff60003800000 */
[----:B------:R-:W-:Y:S01]  /*4280*/  BPT.TRAP 0x1 ;  /* 0x000000040000795c */ /* 0x000fe20000300000 */
.L_x_10151:
        /* <DEDUP_REMOVED lines=9> */
.L_x_10152:
[----:B-1----:R-:W-:Y:S05]  /*4320*/  @P2 BRA `(.L_x_10153) ;  /* 0x0000000000082947 */ /* 0x002fea0003800000 */
[----:B------:R-:W1:Y:S02]  /*4330*/  SYNCS.PHASECHK.TRANS64.TRYWAIT P2, [UR4+0x32430], R0 ;  /* 0x03243000ff0075a7 */ /* 0x000e640008040144 */
[----:B-1----:R-:W-:Y:S05]  /*4340*/  @!P2 BRA `(.L_x_10154) ;  /* 0x000000c0002ca947 */ /* 0x002fea0003800000 */
.L_x_10153:
[----:B------:R-:W-:Y:S01]  /*4350*/  R2UR UR52, R20 ;  /* 0x00000000143472ca */ /* 0x000fe200000e0000 */
[----:B------:R-:W-:Y:S01]  /*4360*/  UIMAD UR5, UR38, 0x300, UR60 ;  /* 0x00000300260578a4 */ /* 0x000fe2000f8e023c */
[----:B------:R-:W-:Y:S01]  /*4370*/  R2UR UR53, R21 ;  /* 0x00000000153572ca */ /* 0x000fe200000e0000 */
[----:B-1----:R-:W-:Y:S01]  /*4380*/  WARPGROUP.ARRIVE ;  /* 0x00000000000079c5 */ /* 0x002fe20000000000 */
[----:B------:R-:W-:-:S04]  /*4390*/  UMOV UR55, 0x40000040 ;  /* 0x4000004000377882 */ /* 0x000fc80000000000 */
[----:B------:R-:W-:-:S07]  /*43a0*/  UMOV UR54, UR5 ;  /* 0x0000000500367c82 */ /* 0x000fce0008000000 */
[----:B------:R-:W-:Y:S01]  /*43b0*/  HGMMA.64x96x16.F32 R152, gdesc[UR52], RZ, !UPT, gsb0 ;  /* 0x01600000349879f0 */ /* 0x000fe2000c0008ff */
[----:B------:R-:W-:Y:S01]  /*43c0*/  R2UR UR52, R18 ;  /* 0x00000000123472ca */ /* 0x000fe200000e0000 */
[----:B------:R-:W-:Y:S01]  /*43d0*/  UIADD3 UR54, UR5, 0x2, URZ ;  /* 0x0000000205367890 */ /* 0x000fe2000fffe03f */
[----:B------:R-:W-:Y:S01]  /*43e0*/  R2UR UR53, R19 ;  /* 0x00000000133572ca */ /* 0x000fe200000e0000 */
[----:B------:R-:W-:Y:S01]  /*43f0*/  UMOV UR55, 0x40000040 ;  /* 0x4000004000377882 */ /* 0x000fe20000000000 */
[----:B------:R-:W-:Y:S02]  /*4400*/  WARPGROUP.DEPBAR.LE gsb0, 0x0 ;  /* 0x00008000000079c5 */ /* 0x000fe40000010000 */
[----:B------:R-:W-:-:S09]  /*4410*/  WARPGROUP.ARRIVE ;  /* 0x00000000000079c5 */ /* 0x000fd20000000000 */
[----:B------:R-:W-:Y:S01]  /*4420*/  HGMMA.64x96x16.F32 R152, gdesc[UR52], R152, gsb0 ;  /* 0x01600000349879f0 */ /* 0x000fe20008000898 */
        /* <DEDUP_REMOVED lines=13> */
[----:B------:R-:W-:Y:S03]  /*4500*/  HGMMA.64x96x16.F32 R152, gdesc[UR52], R152, gsb0 ;  /* 0x01600000349879f0 */ /* 0x000fe60008000898 */
[----:B------:R-:W-:Y:S02]  /*4510*/  WARPGROUP.DEPBAR.LE gsb0, 0x0 ;  /* 0x00008000000079c5 */ /* 0x000fe40000010000 */
[----:B------:R-:W-:Y:S05]  /*4520*/  @!P0 BRA `(.L_x_10155) ;  /* 0x0000000000048947 */ /* 0x000fea0003800000 */
[----:B------:R-:W-:Y:S01]  /*4530*/  BPT.TRAP 0x1 ;  /* 0x000000040000795c */ /* 0x000fe20000300000 */
.L_x_10155:
[----:B------:R1:W2:Y:S01]  /*4540*/  SYNCS.PHASECHK.TRANS64.TRYWAIT P2, [UR4+0x32450], R0 ;  /* 0x03245000ff0075a7 */ /* 0x0002a20008040144 */
[----:B------:R-:W-:Y:S05]  /*4550*/  @!P0 BRA `(.L_x_10156) ;  /* 0x0000000000048947 */ /* 0x000fea0003800000 */
[----:B------:R-:W-:Y:S01]  /*4560*/  BPT.TRAP 0x1 ;  /* 0x000000040000795c */ /* 0x000fe20000300000 */
.L_x_10156:
[----:B--2---:R-:W-:Y:S05]  /*4570*/  @P2 BRA `(.L_x_10157) ;  /* 0x0000000000082947 */ /* 0x004fea0003800000 */
[----:B------:R-:W2:Y:S02]  /*4580*/  SYNCS.PHASECHK.TRANS64.TRYWAIT P2, [UR4+0x32450], R0 ;  /* 0x03245000ff0075a7 */ /* 0x000ea40008040144 */
[----:B--2---:R-:W-:Y:S05]  /*4590*/  @!P2 BRA `(.L_x_10158) ;  /* 0x000000bc00b0a947 */ /* 0x004fea0003800000 */
.L_x_10157:
[----:B------:R-:W-:Y:S01]  /*45a0*/  R2UR UR52, R12 ;  /* 0x000000000c3472ca */ /* 0x000fe200000e0000 */
[----:B------:R-:W-:Y:S01]  /*45b0*/  UIMAD UR5, UR38, 0xc00, UR7 ;  /* 0x00000c00260578a4 */ /* 0x000fe2000f8e0207 */
[----:B------:R-:W-:Y:S01]  /*45c0*/  R2UR UR53, R13 ;  /* 0x000000000d3572ca */ /* 0x000fe200000e0000 */
[----:B------:R-:W-:Y:S01]  /*45d0*/  WARPGROUP.ARRIVE ;  /* 0x00000000000079c5 */ /* 0x000fe20000000000 */
[----:B------:R-:W-:Y:S01]  /*45e0*/  UMOV UR55, 0x40000040 ;  /* 0x4000004000377882 */ /* 0x000fe20000000000 */
[----:B------:R-:W-:-:S04]  /*45f0*/  UIADD3 UR10, UR5, 0x302, URZ ;  /* 0x00000302050a7890 */ /* 0x000fc8000fffe03f */
[----:B------:R-:W3:Y:S01]  /*4600*/  S2R R202, SR_TID.X ;  /* 0x0000000000ca7919 */ /* 0x000ee20000002100 */
[----:B------:R-:W-:Y:S01]  /*4610*/  UMOV UR11, 0x40000040 ;  /* 0x40000040000b7882 */ /* 0x000fe20000000000 */
[----:B------:R-:W-:Y:S01]  /*4620*/  UMOV UR54, UR5 ;  /* 0x0000000500367c82 */ /* 0x000fe20008000000 */
[----:B------:R-:W-:Y:S01]  /*4630*/  UIADD3 UR14, UR5, 0x304, URZ ;  /* 0x00000304050e7890 */ /* 0x000fe2000fffe03f */
[----:B------:R-:W-:Y:S01]  /*4640*/  UMOV UR15, 0x40000040 ;  /* 0x40000040000f7882 */ /* 0x000fe20000000000 */
[----:B------:R-:W-:Y:S01]  /*4650*/  UIADD3 UR18, UR5, 0x306, URZ ;  /* 0x0000030605127890 */ /* 0x000fe2000fffe03f */
[----:B------:R-:W-:Y:S01]  /*4660*/  UMOV UR19, 0x40000040 ;  /* 0x4000004000137882 */ /* 0x000fe20000000000 */
[----:B------:R-:W-:Y:S01]  /*4670*/  HGMMA.64x96x16.F32 R152, gdesc[UR52], R152, gsb0 ;  /* 0x01600000349879f0 */ /* 0x000fe20008000898 */
[----:B------:R-:W-:Y:S01]  /*4680*/  R2UR UR52, R10 ;  /* 0x000000000a3472ca */ /* 0x000fe200000e0000 */
[----:B------:R-:W-:Y:S01]  /*4690*/  UIADD3 UR54, UR5, 0x2, URZ ;  /* 0x0000000205367890 */ /* 0x000fe2000fffe03f */
[----:B------:R-:W-:Y:S01]  /*46a0*/  R2UR UR53, R11 ;  /* 0x000000000b3572ca */ /* 0x000fe200000e0000 */
[----:B------:R-:W-:Y:S01]  /*46b0*/  UMOV UR55, 0x40000040 ;  /* 0x4000004000377882 */ /* 0x000fe20000000000 */
[----:B------:R-:W-:Y:S01]  /*46c0*/  UIADD3 UR22, UR5, 0x600, URZ ;  /* 0x0000060005167890 */ /* 0x000fe2000fffe03f */
        /* <DEDUP_REMOVED lines=12> */
[----:B---3--:R-:W-:Y:S01]  /*4790*/  SHF.R.U32.HI R202, RZ, 0x7, R202 ;  /* 0x00000007ffca7819 */ /* 0x008fe200000116ca */
[----:B------:R-:W-:-:S03]  /*47a0*/  UMOV UR51, 0x40000040 ;  /* 0x4000004000337882 */ /* 0x000fc60000000000 */
[----:B012---:R-:W-:Y:S01]  /*47b0*/  IADD3 R0, -R202, 0xb, RZ ;  /* 0x0000000bca007810 */ /* 0x007fe20007ffe1ff */
[----:B------:R-:W-:Y:S02]  /*47c0*/  WARPGROUP.DEPBAR.LE gsb0, 0x0 ;  /* 0x00008000000079c5 */ /* 0x000fe40000010000 */
[----:B------:R-:W-:-:S06]  /*47d0*/  WARPGROUP.ARRIVE ;  /* 0x00000000000079c5 */ /* 0x000fcc0000000000 */
        /* <DEDUP_REMOVED lines=22> */
[----:B------:R-:W-:Y:S01]  /*4940*/  UIADD3 UR54, UR5, 0x906, URZ ;  /* 0x0000090605367890 */ /* 0x000fe2000fffe03f */
[----:B------:R-:W-:Y:S01]  /*4950*/  UMOV UR55, 0x40000040 ;  /* 0x4000004000377882 */ /* 0x000fe20000000000 */
[----:B------:R-:W-:Y:S01]  /*4960*/  UMOV UR52, UR56 ;  /* 0x0000003800347c82 */ /* 0x000fe20008000000 */
[----:B------:R-:W-:Y:S01]  /*4970*/  UMOV UR53, UR57 ;  /* 0x0000003900357c82 */ /* 0x000fe20008000000 */
        /* <DEDUP_REMOVED lines=37> */
.L_x_10159:
        /* <DEDUP_REMOVED lines=60> */
[----:B------:R-:W-:-:S04]  /*4f90*/  FMUL.FTZ R198, R198, UR5 ;  /* 0x00000005c6c67c20 */ /* 0x000fc80008410000 */
        /* <DEDUP_REMOVED lines=77> */
[----:B------:R-:W-:Y:S01]  /*5470*/  SYNCS.ARRIVE.TRANS64.RED.A1T0 RZ, [UR5], RZ ;  /* 0x000000ffffff79a7 */ /* 0x000fe20008100405 */
[----:B------:R-:W3:Y:S01]  /*5480*/  SHFL.BFLY PT, R202, R207, 0x2, 0x1f ;  /* 0x0c401f00cfca7f89 */ /* 0x000ee200000e0000 */
[----:B------:R-:W-:-:S04]  /*5490*/  UIMAD UR5, UR38, 0xc00, UR6 ;  /* 0x00000c00260578a4 */ /* 0x000fc8000f8e0206 */
[----:B------:R-:W4:Y:S01]  /*54a0*/  MUFU.TANH R194, R194 ;  /* 0x000000c200c27308 */ /* 0x000f220000002400 */
[----:B-1----:R-:W-:Y:S02]  /*54b0*/  FMNMX.FTZ R204, R190, R205, !PT ;  /* 0x000000cdbecc7209 */ /* 0x002fe40007810000 */
[----:B------:R-:W-:-:S05]  /*54c0*/  UMOV UR10, UR5 ;  /* 0x00000005000a7c82 */ /* 0x000fca0008000000 */
[----:B------:R-:W1:Y:S01]  /*54d0*/  MUFU.TANH R195, R195 ;  /* 0x000000c300c37308 */ /* 0x000e620000002400 */
[----:B--2---:R-:W-:-:S07]  /*54e0*/  FMNMX.FTZ R199, R191, R204, !PT ;  /* 0x000000ccbfc77209 */ /* 0x004fce0007810000 */
[----:B------:R-:W2:Y:S01]  /*54f0*/  MUFU.TANH R198, R198 ;  /* 0x000000c600c67308 */ /* 0x000ea20000002400 */
[----:B----4-:R-:W-:-:S07]  /*5500*/  FMNMX.FTZ R204, R194, R199, !PT ;  /* 0x000000c7c2cc7209 */ /* 0x010fce0007810000 */
[----:B------:R-:W4:Y:S01]  /*5510*/  MUFU.TANH R203, R203 ;  /* 0x000000cb00cb7308 */ /* 0x000f220000002400 */
[----:B-1----:R-:W-:-:S04]  /*5520*/  FMNMX.FTZ R199, R195, R204, !PT ;  /* 0x000000ccc3c77209 */ /* 0x002fc80007810000 */
[----:B--2---:R-:W-:Y:S02]  /*5530*/  FMNMX.FTZ R206, R198, R199, !PT ;  /* 0x000000c7c6ce7209 */ /* 0x004fe40007810000 */
[----:B---3--:R-:W-:Y:S02]  /*5540*/  FMNMX.FTZ R199, R207, R202, !PT ;  /* 0x000000cacfc77209 */ /* 0x008fe40007810000 */
[----:B------:R-:W1:Y:S03]  /*5550*/  LDC R202, c[0x0][0xa80] ;  /* 0x0002a000ffca7b82 */ /* 0x000e660000000800 */
[----:B------:R-:W2:Y:S01]  /*5560*/  SHFL.BFLY PT, R204, R199, 0x1, 0x1f ;  /* 0x0c201f00c7cc7f89 */ /* 0x000ea200000e0000 */
[----:B----4-:R-:W-:-:S05]  /*5570*/  FMNMX.FTZ R206, R203, R206, !PT ;  /* 0x000000cecbce7209 */ /* 0x010fca0007810000 */
[----:B------:R-:W3:Y:S01]  /*5580*/  SHFL.BFLY PT, R205, R206, 0x2, 0x1f ;  /* 0x0c401f00cecd7f89 */ /* 0x000ee200000e0000 */
[----:B--2---:R-:W-:Y:S02]  /*5590*/  FMNMX.FTZ R199, R199, R204, !PT ;  /* 0x000000ccc7c77209 */ /* 0x004fe40007810000 */
[----:B---3--:R-:W-:-:S03]  /*55a0*/  FMNMX.FTZ R206, R206, R205, !PT ;  /* 0x000000cdcece7209 */ /* 0x008fc60007810000 */
[----:B------:R-:W-:-:S04]  /*55b0*/  FADD.FTZ R205, -R199, R200 ;  /* 0x000000c8c7cd7221 */ /* 0x000fc80000010100 */
[-C--:B-1----:R-:W-:Y:S01]  /*55c0*/  FMUL.FTZ R200, R205, R202.reuse ;  /* 0x000000cacdc87220 */ /* 0x082fe20000410000 */
[-C--:B------:R-:W-:Y:S01]  /*55d0*/  FMUL.FTZ R205, R199, R202.reuse ;  /* 0x000000cac7cd7220 */ /* 0x080fe20000410000 */
[----:B------:R-:W1:Y:S03]  /*55e0*/  SHFL.BFLY PT, R208, R206, 0x1, 0x1f ;  /* 0x0c201f00ced07f89 */ /* 0x000e6600000e0000 */
[-CC-:B------:R-:W-:Y:S01]  /*55f0*/  FFMA.FTZ R204, R153, R202.reuse, -R205.reuse ;  /* 0x000000ca99cc7223 */ /* 0x180fe200000108cd */
[-CC-:B------:R-:W-:Y:S01]  /*5600*/  FFMA.FTZ R207, R152, R202.reuse, -R205.reuse ;  /* 0x000000ca98cf7223 */ /* 0x180fe200000108cd */
[----:B------:R-:W2:Y:S01]  /*5610*/  S2R R153, SR_TID.X ;  /* 0x0000000000997919 */ /* 0x000ea20000002100 */
        /* <DEDUP_REMOVED lines=18> */
[----:B-1----:R-:W-:Y:S01]  /*5740*/  FMNMX.FTZ R156, R206, R208, !PT ;  /* 0x000000d0ce9c7209 */ /* 0x002fe20007810000 */
[----:B------:R-:W-:Y:S01]  /*5750*/  MUFU.EX2 R204, R204 ;  /* 0x000000cc00cc7308 */ /* 0x000fe20000000800 */
[-C--:B---3--:R-:W-:Y:S01]  /*5760*/  FMUL.FTZ R24, R24, R200.reuse ;  /* 0x000000c818187220 */ /* 0x088fe20000410000 */
[-C--:B------:R-:W-:Y:S01]  /*5770*/  FMUL.FTZ R25, R25, R200.reuse ;  /* 0x000000c819197220 */ /* 0x080fe20000410000 */
[----:B------:R-:W-:Y:S01]  /*5780*/  FMUL.FTZ R28, R28, R200 ;  /* 0x000000c81c1c7220 */ /* 0x000fe20000410000 */
[----:B------:R-:W-:Y:S01]  /*5790*/  FMUL.FTZ R209, R156, R202 ;  /* 0x000000ca9cd17220 */ /* 0x000fe20000410000 */
[-C--:B------:R-:W-:Y:S01]  /*57a0*/  FMUL.FTZ R29, R29, R200.reuse ;  /* 0x000000c81d1d7220 */ /* 0x080fe20000410000 */
[-C--:B------:R-:W-:Y:S01]  /*57b0*/  FMUL.FTZ R32, R32, R200.reuse ;  /* 0x000000c820207220 */ /* 0x080fe20000410000 */
[----:B------:R-:W-:Y:S01]  /*57c0*/  FMUL.FTZ R33, R33, R200 ;  /* 0x000000c821217220 */ /* 0x000fe20000410000 */
[----:B------:R1:W-:Y:S01]  /*57d0*/  MUFU.EX2 R206, R152 ;  /* 0x0000009800ce7308 */ /* 0x0003e20000000800 */
[-CC-:B------:R-:W-:Y:S01]  /*57e0*/  FFMA.FTZ R210, R154, R202.reuse, -R209.reuse ;  /* 0x000000ca9ad27223 */ /* 0x180fe200000108d1 */
[-CC-:B------:R-:W-:Y:S01]  /*57f0*/  FFMA.FTZ R158, R158, R202.reuse, -R209.reuse ;  /* 0x000000ca9e9e7223 */ /* 0x180fe200000108d1 */
[----:B------:R-:W-:Y:S01]  /*5800*/  FFMA.FTZ R159, R159, R202, -R209 ;  /* 0x000000ca9f9f7223 */ /* 0x000fe200000108d1 */
[----:B--2---:R-:W-:Y:S01]  /*5810*/  SHF.R.U32.HI R153, RZ, 0x7, R153 ;  /* 0x00000007ff997819 */ /* 0x004fe20000011699 */
[-C--:B------:R-:W-:Y:S01]  /*5820*/  FMUL.FTZ R36, R36, R200.reuse ;  /* 0x000000c824247220 */ /* 0x080fe20000410000 */
[-C--:B------:R-:W-:Y:S01]  /*5830*/  FMUL.FTZ R37, R37, R200.reuse ;  /* 0x000000c825257220 */ /* 0x080fe20000410000 */
[----:B------:R-:W-:Y:S01]  /*5840*/  FMUL.FTZ R40, R40, R200 ;  /* 0x000000c828287220 */ /* 0x000fe20000410000 */
[----:B------:R-:W-:Y:S01]  /*5850*/  MUFU.EX2 R157, R157 ;  /* 0x0000009d009d7308 */ /* 0x000fe20000000800 */
[----:B-1----:R-:W-:Y:S01]  /*5860*/  FADD.FTZ R152, -R156, R201 ;  /* 0x000000c99c987221 */ /* 0x002fe20000010100 */
[----:B------:R-:W-:Y:S01]  /*5870*/  FFMA.FTZ R201, R155, R202, -R209 ;  /* 0x000000ca9bc97223 */ /* 0x000fe200000108d1 */
[-C--:B------:R-:W-:Y:S01]  /*5880*/  FMUL.FTZ R41, R41, R200.reuse ;  /* 0x000000c829297220 */ /* 0x080fe20000410000 */
[----:B------:R-:W-:Y:S01]  /*5890*/  FMUL.FTZ R44, R44, R200 ;  /* 0x000000c82c2c7220 */ /* 0x000fe20000410000 */
[----:B------:R-:W-:Y:S01]  /*58a0*/  FMUL.FTZ R152, R152, R202 ;  /* 0x000000ca98987220 */ /* 0x000fe20000410000 */
        /* <DEDUP_REMOVED lines=19> */
[----:B-1----:R-:W-:-:S02]  /*59e0*/  VIADD R152, R153, 0x8 ;  /* 0x0000000899987836 */ /* 0x002fc40000000000 */
[-C--:B------:R-:W-:Y:S01]  /*59f0*/  FMUL.FTZ R77, R77, R200.reuse ;  /* 0x000000c84d4d7220 */ /* 0x080fe20000410000 */
[-C--:B------:R-:W-:Y:S01]  /*5a00*/  FMUL.FTZ R80, R80, R200.reuse ;  /* 0x000000c850507220 */ /* 0x080fe20000410000 */
[-C--:B------:R-:W-:Y:S01]  /*5a10*/  FMUL.FTZ R81, R81, R200.reuse ;  /* 0x000000c851517220 */ /* 0x080fe20000410000 */
[-C--:B------:R-:W-:Y:S01]  /*5a20*/  FMUL.FTZ R84, R84, R200.reuse ;  /* 0x000000c854547220 */ /* 0x080fe20000410000 */
[----:B------:R1:W-:Y:S01]  /*5a30*/  BAR.SYNC.DEFER_BLOCKING R152, 0x100 ;  /* 0x000400980000751d */ /* 0x0003e20000010000 */
        /* <DEDUP_REMOVED lines=99> */
[----:B-1----:R-:W-:Y:S01]  /*6070*/  F2FP.F16.F32.PACK_AB R152, R204, R207 ;  /* 0x000000cfcc98723e */ /* 0x002fe200000000ff */
[--C-:B------:R-:W-:Y:S01]  /*6080*/  FFMA.FTZ R162, R162, R202, -R209.reuse ;  /* 0x000000caa2a27223 */ /* 0x100fe200000108d1 */
[----:B------:R-:W-:Y:S01]  /*6090*/  F2FP.F16.F32.PACK_AB R154, R157, R206 ;  /* 0x000000ce9d9a723e */ /* 0x000fe200000000ff */
[--C-:B------:R-:W-:Y:S01]  /*60a0*/  FFMA.FTZ R163, R163, R202, -R209.reuse ;  /* 0x000000caa3a37223 */ /* 0x100fe200000108d1 */
[----:B---3--:R-:W-:Y:S01]  /*60b0*/  F2FP.F16.F32.PACK_AB R153, R201, R210 ;  /* 0x000000d2c999723e */ /* 0x008fe200000000ff */
[--C-:B------:R-:W-:Y:S01]  /*60c0*/  FFMA.FTZ R166, R166, R202, -R209.reuse ;  /* 0x000000caa6a67223 */ /* 0x100fe200000108d1 */
[----:B----4-:R-:W-:Y:S01]  /*60d0*/  F2FP.F16.F32.PACK_AB R155, R159, R158 ;  /* 0x0000009e9f9b723e */ /* 0x010fe200000000ff */
[-CC-:B------:R-:W-:Y:S01]  /*60e0*/  FFMA.FTZ R167, R167, R202.reuse, -R209.reuse ;  /* 0x000000caa7a77223 */ /* 0x180fe200000108d1 */
[----:B------:R-:W-:Y:S01]  /*60f0*/  MUFU.EX2 R160, R160 ;  /* 0x000000a000a07308 */ /* 0x000fe20000000800 */
[-CC-:B------:R-:W-:Y:S01]  /*6100*/  FFMA.FTZ R170, R170, R202.reuse, -R209.reuse ;  /* 0x000000caaaaa7223 */ /* 0x180fe200000108d1 */
[----:B------:R-:W-:Y:S01]  /*6110*/  WARPGROUP.ARRIVE ;  /* 0x00000000000079c5 */ /* 0x000fe20000000000 */
[-CC-:B------:R-:W-:Y:S01]  /*6120*/  FFMA.FTZ R171, R171, R202.reuse, -R209.reuse ;  /* 0x000000caabab7223 */ /* 0x180fe200000108d1 */
[-CC-:B------:R-:W-:Y:S01]  /*6130*/  FFMA.FTZ R174, R174, R202.reuse, -R209.reuse ;  /* 0x000000caaeae7223 */ /* 0x180fe200000108d1 */
[-CC-:B------:R-:W-:Y:S01]  /*6140*/  FFMA.FTZ R175, R175, R202.reuse, -R209.reuse ;  /* 0x000000caafaf7223 */ /* 0x180fe200000108d1 */
[-CC-:B------:R-:W-:Y:S01]  /*6150*/  FFMA.FTZ R178, R178, R202.reuse, -R209.reuse ;  /* 0x000000cab2b27223 */ /* 0x180fe200000108d1 */
[-CC-:B------:R-:W-:Y:S01]  /*6160*/  FFMA.FTZ R179, R179, R202.reuse, -R209.reuse ;  /* 0x000000cab3b37223 */ /* 0x180fe200000108d1 */
[----:B------:R-:W-:Y:S01]  /*6170*/  HGMMA.64x256x16.F32 R24, R152, gdesc[UR8].tnspB, R24, gsb0 ;  /* 0x43e0000898187df0 */ /* 0x000fe20008000818 */
[----:B------:R-:W1:Y:S01]  /*6180*/  MUFU.EX2 R161, R161 ;  /* 0x000000a100a17308 */ /* 0x000e620000000800 */
[----:B------:R-:W-:Y:S01]  /*6190*/  UIADD3 UR10, UR5, 0x80, URZ ;  /* 0x00000080050a7890 */ /* 0x000fe2000fffe03f */
[-CC-:B------:R-:W-:Y:S01]  /*61a0*/  FFMA.FTZ R182, R182, R202.reuse, -R209.reuse ;  /* 0x000000cab6b67223 */ /* 0x180fe200000108d1 */
[----:B------:R-:W-:Y:S01]  /*61b0*/  UMOV UR11, 0x40000040 ;  /* 0x40000040000b7882 */ /* 0x000fe20000000000 */
[-C--:B------:R-:W-:Y:S01]  /*61c0*/  FFMA.FTZ R183, R183, R202.reuse, -R209 ;  /* 0x000000cab7b77223 */ /* 0x080fe200000108d1 */
[-CC-:B------:R-:W-:Y:S01]  /*61d0*/  FFMA.FTZ R188, R188, R202.reuse, -R205.reuse ;  /* 0x000000cabcbc7223 */ /* 0x180fe200000108cd */
[-C--:B------:R-:W-:Y:S01]  /*61e0*/  FFMA.FTZ R189, R189, R202.reuse, -R205 ;  /* 0x000000cabdbd7223 */ /* 0x080fe200000108cd */
[-CC-:B------:R-:W-:Y:S01]  /*61f0*/  FFMA.FTZ R186, R186, R202.reuse, -R209.reuse ;  /* 0x000000cababa7223 */ /* 0x180fe200000108d1 */
[----:B------:R-:W-:Y:S01]  /*6200*/  MUFU.EX2 R164, R164 ;  /* 0x000000a400a47308 */ /* 0x000fe20000000800 */
[-CC-:B------:R-:W-:Y:S01]  /*6210*/  FFMA.FTZ R187, R187, R202.reuse, -R209.reuse ;  /* 0x000000cabbbb7223 */ /* 0x180fe200000108d1 */
[-CC-:B------:R-:W-:Y:S01]  /*6220*/  FFMA.FTZ R190, R190, R202.reuse, -R209.reuse ;  /* 0x000000cabebe7223 */ /* 0x180fe200000108d1 */
[-C--:B------:R-:W-:Y:S01]  /*6230*/  FFMA.FTZ R191, R191, R202.reuse, -R209 ;  /* 0x000000cabfbf7223 */ /* 0x080fe200000108d1 */
[-CC-:B------:R-:W-:Y:S01]  /*6240*/  FFMA.FTZ R192, R192, R202.reuse, -R205.reuse ;  /* 0x000000cac0c07223 */ /* 0x180fe200000108cd */
[-CC-:B------:R-:W-:Y:S01]  /*6250*/  FFMA.FTZ R193, R193, R202.reuse, -R205.reuse ;  /* 0x000000cac1c17223 */ /* 0x180fe200000108cd */
[-CC-:B------:R-:W-:Y:S01]  /*6260*/  FFMA.FTZ R196, R196, R202.reuse, -R205.reuse ;  /* 0x000000cac4c47223 */ /* 0x180fe200000108cd */
[-C--:B------:R-:W-:Y:S01]  /*6270*/  FFMA.FTZ R197, R197, R202.reuse, -R205 ;  /* 0x000000cac5c57223 */ /* 0x080fe200000108cd */
[----:B------:R-:W-:Y:S01]  /*6280*/  MUFU.EX2 R165, R165 ;  /* 0x000000a500a57308 */ /* 0x000fe20000000800 */
[-CC-:B------:R-:W-:Y:S01]  /*6290*/  FFMA.FTZ R194, R194, R202.reuse, -R209.reuse ;  /* 0x000000cac2c27223 */ /* 0x180fe200000108d1 */
[-CC-:B------:R-:W-:Y:S01]  /*62a0*/  FFMA.FTZ R195, R195, R202.reuse, -R209.reuse ;  /* 0x000000cac3c37223 */ /* 0x180fe200000108d1 */
[-CC-:B------:R-:W-:Y:S01]  /*62b0*/  FFMA.FTZ R198, R198, R202.reuse, -R209.reuse ;  /* 0x000000cac6c67223 */ /* 0x180fe200000108d1 */
[----:B------:R-:W-:Y:S01]  /*62c0*/  FFMA.FTZ R203, R203, R202, -R209 ;  /* 0x000000cacbcb7223 */ /* 0x000fe200000108d1 */
[----:B------:R-:W-:Y:S01]  /*62d0*/  FFMA.FTZ R23, R200, R23, R207 ;  /* 0x00000017c8177223 */ /* 0x000fe200000100cf */
[----:B------:R-:W-:-:S02]  /*62e0*/  FFMA.FTZ R22, R208, R22, R210 ;  /* 0x00000016d0167223 */ /* 0x000fc400000100d2 */
[----:B------:R-:W-:Y:S01]  /*62f0*/  MUFU.EX2 R162, R162 ;  /* 0x000000a200a27308 */ /* 0x000fe20000000800 */
[----:B------:R-:W-:Y:S01]  /*6300*/  FADD.FTZ R23, R204, R23 ;  /* 0x00000017cc177221 */ /* 0x000fe20000010000 */
[----:B------:R-:W-:-:S03]  /*6310*/  FADD.FTZ R201, R201, R22 ;  /* 0x00000016c9c97221 */ /* 0x000fc60000010000 */
[----:B------:R-:W-:Y:S01]  /*6320*/  FADD.FTZ R206, R206, R23 ;  /* 0x00000017cece7221 */ /* 0x000fe20000010000 */
[----:B------:R-:W-:Y:S02]  /*6330*/  FADD.FTZ R158, R158, R201 ;  /* 0x000000c99e9e7221 */ /* 0x000fe40000010000 */
[----:B------:R-:W2:Y:S01]  /*6340*/  MUFU.EX2 R163, R163 ;  /* 0x000000a300a37308 */ /* 0x000ea20000000800 */
[----:B------:R-:W-:Y:S01]  /*6350*/  FADD.FTZ R157, R157, R206 ;  /* 0x000000ce9d9d7221 */ /* 0x000fe20000010000 */
[----:B------:R-:W-:-:S06]  /*6360*/  FADD.FTZ R159, R159, R158 ;  /* 0x0000009e9f9f7221 */ /* 0x000fcc0000010000 */
        /* <DEDUP_REMOVED lines=120> */
.L_x_10160:
[----:B------:R-:W-:Y:S01]  /*6af0*/  UIADD3 UR4, UR4, 0x32460, URZ ;  /* 0x0003246004047890 */ /* 0x000fe2000fffe03f */
[----:B------:R-:W-:Y:S02]  /*6b00*/  IMAD.MOV.U32 R201, RZ, RZ, R156 ;  /* 0x000000ffffc97224 */ /* 0x000fe400078e009c */
[----:B------:R-:W-:Y:S01]  /*6b10*/  IMAD.MOV.U32 R200, RZ, RZ, R199 ;  /* 0x000000ffffc87224 */ /* 0x000fe200078e00c7 */
[----:B------:R-:W-:-:S09]  /*6b20*/  UPRMT UR4, UR58, 0x654, UR4 ;  /* 0x000006543a047896 */ /* 0x000fd20008000004 */
[----:B------:R-:W-:Y:S01]  /*6b30*/  SYNCS.ARRIVE.TRANS64.RED.A1T0 RZ, [UR4], RZ ;  /* 0x000000ffffff79a7 */ /* 0x000fe20008100404 */
[----:B------:R-:W-:Y:S05]  /*6b40*/  @P1 BRA `(.L_x_10161) ;  /* 0xffffffd400ac1947 */ /* 0x000fea000383ffff */
.L_x_10150:
[----:B------:R-:W0:Y:S01]  /*6b50*/  SHFL.BFLY PT, R4, R23, 0x2, 0x1f ;  /* 0x0c401f0017047f89 */ /* 0x000e2200000e0000 */
[----:B------:R-:W-:Y:S01]  /*6b60*/  IMAD.MOV.U32 R7, RZ, RZ, RZ ;  /* 0x000000ffff077224 */ /* 0x000fe200078e00ff */
[----:B------:R-:W-:Y:S01]  /*6b70*/  R2UR UR4, R219 ;  /* 0x00000000db0472ca */ /* 0x000fe200000e0000 */
[----:B------:R-:W-:Y:S01]  /*6b80*/  UIADD3 UR38, UR38, 0x1, URZ ;  /* 0x0000000126267890 */ /* 0x000fe2000fffe03f */
[----:B------:R-:W1:Y:S01]  /*6b90*/  SHFL.BFLY PT, R5, R22, 0x2, 0x1f ;  /* 0x0c401f0016057f89 */ /* 0x000e6200000e0000 */
[----:B------:R-:W-:Y:S01]  /*6ba0*/  IMAD.MOV.U32 R8, RZ, RZ, -0x800000 ;  /* 0xff800000ff087424 */ /* 0x000fe200078e00ff */
[----:B------:R2:W-:Y:S06]  /*6bb0*/  BAR.ARV R0, 0x100 ;  /* 0x000400000000751d */ /* 0x0005ec0000002000 */
[----:B------:R-:W-:-:S02]  /*6bc0*/  UISETP.NE.AND UP0, UPT, UR38, 0x2, UPT ;  /* 0x000000022600788c */ /* 0x000fc4000bf05270 */
[----:B------:R-:W-:Y:S06]  /*6bd0*/  BAR.ARV 0x8, 0x180 ;  /* 0x0206000000007b1d */ /* 0x000fec0000002000 */
[----:B------:R-:W-:Y:S01]  /*6be0*/  UIADD3 UR4, UR4, 0x1, URZ ;  /* 0x0000000104047890 */ /* 0x000fe2000fffe03f */
[----:B--2---:R-:W-:Y:S02]  /*6bf0*/  IMAD.MOV.U32 R0, RZ, RZ, -0x800000 ;  /* 0xff800000ff007424 */ /* 0x004fe400078e00ff */
[----:B0-----:R-:W-:Y:S01]  /*6c00*/  FADD.FTZ R4, R4, R23 ;  /* 0x0000001704047221 */ /* 0x001fe20000010000 */
[----:B------:R-:W-:Y:S01]  /*6c10*/  PLOP3.LUT P0, PT, PT, PT, PT, 0x8, 0x0 ;  /* 0x000000000000781c */ /* 0x000fe20003f0e170 */
[----:B------:R-:W-:Y:S01]  /*6c20*/  USEL UR38, UR38, URZ, UP0 ;  /* 0x0000003f26267287 */ /* 0x000fe20008000000 */
[----:B-1----:R-:W-:-:S02]  /*6c30*/  FADD.FTZ R6, R5, R22 ;  /* 0x0000001605067221 */ /* 0x002fc40000010000 */
[----:B------:R-:W0:Y:S01]  /*6c40*/  SHFL.BFLY PT, R3, R4, 0x1, 0x1f ;  /* 0x0c201f0004037f89 */ /* 0x000e2200000e0000 */
[----:B------:R-:W-:Y:S01]  /*6c50*/  MOV R219, UR4 ;  /* 0x0000000400db7c02 */ /* 0x000fe20008000f00 */
[----:B------:R-:W-:Y:S02]  /*6c60*/  USEL UR4, URZ, 0x1, UP0 ;  /* 0x000000013f047887 */ /* 0x000fe40008000000 */
[----:B------:R-:W1:Y:S02]  /*6c70*/  SHFL.BFLY PT, R5, R6, 0x1, 0x1f ;  /* 0x0c201f0006057f89 */ /* 0x000e6400000e0000 */
[----:B------:R-:W-:Y:S01]  /*6c80*/  ULOP3.LUT UR39, UR39, UR4, URZ, 0x3c, !UPT ;  /* 0x0000000427277292 */ /* 0x000fe2000f8e3c3f */
[----:B0-----:R-:W-:Y:S01]  /*6c90*/  FADD.FTZ R9, R4, R3 ;  /* 0x0000000304097221 */ /* 0x001fe20000010000 */
[----:B------:R-:W-:Y:S02]  /*6ca0*/  IMAD.MOV.U32 R3, RZ, RZ, RZ ;  /* 0x000000ffff037224 */ /* 0x000fe400078e00ff */
[----:B-1----:R-:W-:-:S02]  /*6cb0*/  FADD.FTZ R5, R6, R5 ;  /* 0x0000000506057221 */ /* 0x002fc40000010000 */
[----:B------:R-:W-:-:S03]  /*6cc0*/  FSETP.NE.FTZ.AND P1, PT, R9, RZ, PT ;  /* 0x000000ff0900720b */ /* 0x000fc60003f35000 */
[----:B------:R-:W-:-:S10]  /*6cd0*/  FSETP.NE.FTZ.AND P2, PT, R5, RZ, PT ;  /* 0x000000ff0500720b */ /* 0x000fd40003f55000 */
[----:B------:R-:W0:Y:S01]  /*6ce0*/  @P1 MUFU.RCP R7, R9 ;  /* 0x0000000900071308 */ /* 0x000e220000001000 */
[C---:B------:R-:W-:Y:S02]  /*6cf0*/  @P1 FMUL.FTZ R4, R202.reuse, 0.69314718246459960938 ;  /* 0x3f317218ca041820 */ /* 0x040fe40000410000 */
[----:B------:R-:W-:-:S05]  /*6d00*/  @P2 FMUL.FTZ R202, R202, 0.69314718246459960938 ;  /* 0x3f317218caca2820 */ /* 0x000fca0000410000 */
[----:B------:R-:W-:Y:S08]  /*6d10*/  @P1 MUFU.LG2 R6, R9 ;  /* 0x0000000900061308 */ /* 0x000ff00000000c00 */
[----:B------:R-:W1:Y:S01]  /*6d20*/  @P2 MUFU.RCP R3, R5 ;  /* 0x0000000500032308 */ /* 0x000e620000001000 */
        /* <DEDUP_REMOVED lines=65> */
[----:B------:R0:W1:Y:S01]  /*7140*/  @P2 MUFU.LG2 R7, R5 ;  /* 0x0000000500072308 */ /* 0x0000620000000c00 */
        /* <DEDUP_REMOVED lines=66> */
[----:B------:R-:W-:-:S07]  /*7570*/  @P2 FFMA.FTZ R0, R202, R156, R7 ;  /* 0x0000009cca002223 */ /* 0x000fce0000010007 */
.L_x_10136:
[----:B0-----:R-:W0:Y:S01]  /*7580*/  S2R R4, SR_CgaCtaId ;  /* 0x0000000000047919 */ /* 0x001e220000008800 */
        /* <DEDUP_REMOVED lines=46> */
[C---:B------:R-:W-:Y:S01]  /*7870*/  LOP3.LUT R11, R102.reuse, 0x380, RZ, 0xc0, !PT ;  /* 0x00000380660b7812 */ /* 0x040fe200078ec0ff */
[--C-:B------:R-:W-:Y:S01]  /*7880*/  IMAD.X R31, RZ, RZ, R103.reuse, P5 ;  /* 0x000000ffff1f7224 */ /* 0x100fe200028e0667 */
[----:B------:R-:W-:Y:S01]  /*7890*/  LOP3.LUT R14, R171, 0x380, RZ, 0xc0, !PT ;  /* 0x00000380ab0e7812 */ /* 0x000fe200078ec0ff */
[----:B------:R-:W-:Y:S01]  /*78a0*/  IMAD.X R21, RZ, RZ, R103, P3 ;  /* 0x000000ffff157224 */ /* 0x000fe200018e0667 */
[----:B------:R-:W-:-:S02]  /*78b0*/  IADD3 R179, P6, R102, 0x4020, RZ ;  /* 0x0000402066b37810 */ /* 0x000fc40007fde0ff */
[C---:B------:R-:W-:Y:S02]  /*78c0*/  IADD3 R183, P2, R102.reuse, 0x4060, RZ ;  /* 0x0000406066b77810 */ /* 0x040fe40007f5e0ff */
[----:B------:R-:W-:Y:S01]  /*78d0*/  LOP3.LUT R16, R173, 0x380, RZ, 0xc0, !PT ;  /* 0x00000380ad107812 */ /* 0x000fe200078ec0ff */
[--C-:B------:R-:W-:Y:S01]  /*78e0*/  IMAD.X R23, RZ, RZ, R103.reuse, P6 ;  /* 0x000000ffff177224 */ /* 0x100fe200030e0667 */
[C---:B------:R-:W-:Y:S01]  /*78f0*/  IADD3 R185, P1, R102.reuse, 0x8000, RZ ;  /* 0x0000800066b97810 */ /* 0x040fe20007f3e0ff */
[----:B------:R-:W-:Y:S01]  /*7900*/  IMAD.X R39, RZ, RZ, R103, P2 ;  /* 0x000000ffff277224 */ /* 0x000fe200010e0667 */
[----:B------:R-:W-:Y:S02]  /*7910*/  LOP3.LUT R18, R175, 0x380, RZ, 0xc0, !PT ;  /* 0x00000380af127812 */ /* 0x000fe400078ec0ff */
[----:B------:R-:W-:Y:S02]  /*7920*/  LOP3.LUT R20, R177, 0x380, RZ, 0xc0, !PT ;  /* 0x00000380b1147812 */ /* 0x000fe400078ec0ff */
[----:B------:R-:W-:-:S02]  /*7930*/  IADD3 R6, P5, R102, 0xc020, RZ ;  /* 0x0000c02066067810 */ /* 0x000fc40007fbe0ff */
[----:B------:R-:W-:Y:S02]  /*7940*/  SHF.R.U64 R11, R11, 0x3, RZ ;  /* 0x000000030b0b7819 */ /* 0x000fe400000012ff */
[----:B------:R-:W-:Y:S01]  /*7950*/  SHF.R.U64 R14, R14, 0x3, RZ ;  /* 0x000000030e0e7819 */ /* 0x000fe200000012ff */
[--C-:B------:R-:W-:Y:S01]  /*7960*/  IMAD.X R99, RZ, RZ, R103.reuse, P5 ;  /* 0x000000ffff637224 */ /* 0x100fe200028e0667 */
[----:B------:R-:W-:Y:S02]  /*7970*/  IADD3 R54, P0, R102, 0x8020, RZ ;  /* 0x0000802066367810 */ /* 0x000fe40007f1e0ff */
[----:B------:R-:W-:Y:S02]  /*7980*/  SHF.R.U64 R16, R16, 0x3, RZ ;  /* 0x0000000310107819 */ /* 0x000fe400000012ff */
[----:B------:R-:W-:Y:S01]  /*7990*/  LOP3.LUT R22, R179, 0x380, RZ, 0xc0, !PT ;  /* 0x00000380b3167812 */ /* 0x000fe200078ec0ff */
[----:B------:R-:W-:Y:S01]  /*79a0*/  IMAD.X R55, RZ, RZ, R103, P0 ;  /* 0x000000ffff377224 */ /* 0x000fe200000e0667 */
[----:B------:R-:W-:-:S02]  /*79b0*/  IADD3 R62, P4, R102, 0x8040, RZ ;  /* 0x00008040663e7810 */ /* 0x000fc40007f9e0ff */
[----:B------:R-:W-:Y:S02]  /*79c0*/  IADD3.X R47, RZ, R103, RZ, P1, !PT ;  /* 0x00000067ff2f7210 */ /* 0x000fe40000ffe4ff */
[----:B------:R-:W-:Y:S01]  /*79d0*/  SHF.R.U64 R18, R18, 0x3, RZ ;  /* 0x0000000312127819 */ /* 0x000fe200000012ff */
[--C-:B------:R-:W-:Y:S01]  /*79e0*/  IMAD.X R63, RZ, RZ, R103.reuse, P4 ;  /* 0x000000ffff3f7224 */ /* 0x100fe200020e0667 */
        /* <DEDUP_REMOVED lines=12> */
[----:B------:R-:W-:Y:S02]  /*7ab0*/  LOP3.LUT R14, R14, R171, RZ, 0x3c, !PT ;  /* 0x000000ab0e0e7212 */ /* 0x000fe400078e3cff */
[----:B------:R-:W-:Y:S02]  /*7ac0*/  LOP3.LUT R46, R185, 0x380, RZ, 0xc0, !PT ;  /* 0x00000380b92e7812 */ /* 0x000fe400078ec0ff */
[----:B------:R-:W-:Y:S02]  /*7ad0*/  LOP3.LUT R12, R6, 0x380, RZ, 0xc0, !PT ;  /* 0x00000380060c7812 */ /* 0x000fe400078ec0ff */
[----:B------:R-:W-:-:S02]  /*7ae0*/  LOP3.LUT R16, R16, R173, RZ, 0x3c, !PT ;  /* 0x000000ad10107212 */ /* 0x000fc400078e3cff */
[----:B------:R-:W-:Y:S02]  /*7af0*/  SHF.R.U64 R22, R22, 0x3, RZ ;  /* 0x0000000316167819 */ /* 0x000fe400000012ff */
[----:B------:R-:W-:Y:S02]  /*7b00*/  LOP3.LUT R171, R54, 0x380, RZ, 0xc0, !PT ;  /* 0x0000038036ab7812 */ /* 0x000fe400078ec0ff */
[----:B------:R-:W-:Y:S02]  /*7b10*/  LOP3.LUT R18, R18, R175, RZ, 0x3c, !PT ;  /* 0x000000af12127212 */ /* 0x000fe400078e3cff */
[----:B------:R-:W-:Y:S02]  /*7b20*/  SHF.R.U64 R30, R30, 0x3, RZ ;  /* 0x000000031e1e7819 */ /* 0x000fe400000012ff */
[----:B------:R-:W-:Y:S02]  /*7b30*/  LOP3.LUT R173, R62, 0x380, RZ, 0xc0, !PT ;  /* 0x000003803ead7812 */ /* 0x000fe400078ec0ff */
[----:B------:R-:W-:-:S02]  /*7b40*/  LOP3.LUT R20, R20, R177, RZ, 0x3c, !PT ;  /* 0x000000b114147212 */ /* 0x000fc400078e3cff */
[----:B------:R-:W-:Y:S02]  /*7b50*/  SHF.R.U64 R38, R38, 0x3, RZ ;  /* 0x0000000326267819 */ /* 0x000fe400000012ff */
[----:B------:R-:W-:Y:S02]  /*7b60*/  LOP3.LUT R175, R70, 0x380, RZ, 0xc0, !PT ;  /* 0x0000038046af7812 */ /* 0x000fe400078ec0ff */
[----:B------:R-:W-:Y:S02]  /*7b70*/  LOP3.LUT R98, R157, 0x380, RZ, 0xc0, !PT ;  /* 0x000003809d627812 */ /* 0x000fe400078ec0ff */
[----:B------:R-:W-:Y:S02]  /*7b80*/  SHF.R.U64 R46, R46, 0x3, RZ ;  /* 0x000000032e2e7819 */ /* 0x000fe400000012ff */
[----:B------:R-:W-:Y:S02]  /*7b90*/  LOP3.LUT R177, R94, 0x380, RZ, 0xc0, !PT ;  /* 0x000003805eb17812 */ /* 0x000fe400078ec0ff */
[----:B------:R-:W-:Y:S01]  /*7ba0*/  MOV R102, R102 ;  /* 0x0000006600667202 */ /* 0x000fe20000000f00 */
[----:B------:R-:W-:Y:S01]  /*7bb0*/  BAR.SYNC.DEFER_BLOCKING 0x1, 0x100 ;  /* 0x0044000000007b1d */ /* 0x000fe20000010000 */
[----:B------:R-:W-:-:S02]  /*7bc0*/  SHF.R.U64 R29, R12, 0x3, RZ ;  /* 0x000000030c1d7819 */ /* 0x000fc400000012ff */
[----:B------:R-:W-:Y:S02]  /*7bd0*/  LOP3.LUT R22, R22, R179, RZ, 0x3c, !PT ;  /* 0x000000b316167212 */ /* 0x000fe400078e3cff */
[----:B------:R-:W-:Y:S02]  /*7be0*/  SHF.R.U64 R171, R171, 0x3, RZ ;  /* 0x00000003abab7819 */ /* 0x000fe400000012ff */
[----:B------:R-:W-:Y:S02]  /*7bf0*/  MOV R15, R14 ;  /* 0x0000000e000f7202 */ /* 0x000fe40000000f00 */
[----:B------:R-:W-:Y:S02]  /*7c00*/  LOP3.LUT R30, R30, R181, RZ, 0x3c, !PT ;  /* 0x000000b51e1e7212 */ /* 0x000fe400078e3cff */
[----:B------:R-:W-:Y:S02]  /*7c10*/  SHF.R.U64 R173, R173, 0x3, RZ ;  /* 0x00000003adad7819 */ /* 0x000fe400000012ff */
[----:B------:R-:W-:-:S02]  /*7c20*/  MOV R16, R16 ;  /* 0x0000001000107202 */ /* 0x000fc40000000f00 */
[----:B------:R-:W-:Y:S02]  /*7c30*/  LOP3.LUT R38, R38, R183, RZ, 0x3c, !PT ;  /* 0x000000b726267212 */ /* 0x000fe400078e3cff */
[----:B------:R-:W-:Y:S02]  /*7c40*/  SHF.R.U64 R175, R175, 0x3, RZ ;  /* 0x00000003afaf7819 */ /* 0x000fe400000012ff */
[----:B------:R-:W-:Y:S02]  /*7c50*/  LOP3.LUT R103, R156, 0x380, RZ, 0xc0, !PT ;  /* 0x000003809c677812 */ /* 0x000fe400078ec0ff */
[----:B------:R-:W-:Y:S02]  /*7c60*/  SHF.R.U64 R12, R98, 0x3, RZ ;  /* 0x00000003620c7819 */ /* 0x000fe400000012ff */
[----:B------:R-:W-:Y:S01]  /*7c70*/  MOV R18, R18 ;  /* 0x0000001200127202 */ /* 0x000fe20000000f00 */
[----:B------:R-:W-:Y:S01]  /*7c80*/  STSM.16.M88.4 [R102], R24 ;  /* 0x0000001866007844 */ /* 0x000fe20000000200 */
[----:B------:R-:W-:-:S02]  /*7c90*/  LOP3.LUT R46, R46, R185, RZ, 0x3c, !PT ;  /* 0x000000b92e2e7212 */ /* 0x000fc400078e3cff */
[----:B------:R-:W-:Y:S01]  /*7ca0*/  SHF.R.U64 R177, R177, 0x3, RZ ;  /* 0x00000003b1b17819 */ /* 0x000fe200000012ff */
[----:B------:R-:W-:Y:S01]  /*7cb0*/  STSM.16.M88.4 [R15], R32 ;  /* 0x000000200f007844 */ /* 0x000fe20000000200 */
[----:B------:R-:W-:Y:S02]  /*7cc0*/  LOP3.LUT R98, R29, R6, RZ, 0x3c, !PT ;  /* 0x000000061d627212 */ /* 0x000fe400078e3cff */
[----:B------:R-:W-:Y:S01]  /*7cd0*/  MOV R20, R20 ;  /* 0x0000001400147202 */ /* 0x000fe20000000f00 */
[----:B------:R-:W-:Y:S01]  /*7ce0*/  STSM.16.M88.4 [R16], R40 ;  /* 0x0000002810007844 */ /* 0x000fe20000000200 */
[----:B------:R-:W-:Y:S02]  /*7cf0*/  F2FP.F16.F32.PACK_AB R59, R154, R59 ;  /* 0x0000003b9a3b723e */ /* 0x000fe400000000ff */
[----:B------:R-:W-:Y:S01]  /*7d00*/  F2FP.F16.F32.PACK_AB R65, R153, R66 ;  /* 0x000000429941723e */ /* 0x000fe200000000ff */
[----:B------:R-:W-:Y:S01]  /*7d10*/  STSM.16.M88.4 [R18], R48 ;  /* 0x0000003012007844 */ /* 0x000fe20000000200 */
[----:B------:R-:W-:-:S02]  /*7d20*/  F2FP.F16.F32.PACK_AB R72, R73, R72 ;  /* 0x000000484948723e */ /* 0x000fc400000000ff */
[----:B------:R-:W-:Y:S01]  /*7d30*/  LOP3.LUT R54, R171, R54, RZ, 0x3c, !PT ;  /* 0x00000036ab367212 */ /* 0x000fe200078e3cff */
[----:B------:R-:W-:Y:S01]  /*7d40*/  STSM.16.M88.4 [R20], R56 ;  /* 0x0000003814007844 */ /* 0x000fe20000000200 */
[----:B------:R-:W-:Y:S02]  /*7d50*/  MOV R22, R22 ;  /* 0x0000001600167202 */ /* 0x000fe40000000f00 */
[----:B------:R-:W-:Y:S02]  /*7d60*/  F2FP.F16.F32.PACK_AB R66, R69, R68 ;  /* 0x000000444542723e */ /* 0x000fe400000000ff */
[----:B------:R-:W-:Y:S02]  /*7d70*/  F2FP.F16.F32.PACK_AB R67, R152, R67 ;  /* 0x000000439843723e */ /* 0x000fe400000000ff */
[----:B------:R-:W-:Y:S02]  /*7d80*/  F2FP.F16.F32.PACK_AB R73, R9, R74 ;  /* 0x0000004a0949723e */ /* 0x000fe400000000ff */
[----:B------:R-:W-:Y:S01]  /*7d90*/  F2FP.F16.F32.PACK_AB R80, R81, R80 ;  /* 0x000000505150723e */ /* 0x000fe200000000ff */
[----:B------:R-:W-:Y:S01]  /*7da0*/  STSM.16.M88.4 [R22], R64 ;  /* 0x0000004016007844 */ /* 0x000fe20000000200 */
[----:B------:R-:W-:-:S02]  /*7db0*/  LOP3.LUT R62, R173, R62, RZ, 0x3c, !PT ;  /* 0x0000003ead3e7212 */ /* 0x000fc400078e3cff */
[----:B------:R-:W-:Y:S02]  /*7dc0*/  MOV R30, R30 ;  /* 0x0000001e001e7202 */ /* 0x000fe40000000f00 */
[----:B------:R-:W-:Y:S02]  /*7dd0*/  F2FP.F16.F32.PACK_AB R74, R77, R76 ;  /* 0x0000004c4d4a723e */ /* 0x000fe400000000ff */
[----:B------:R-:W-:Y:S02]  /*7de0*/  F2FP.F16.F32.PACK_AB R75, R75, R78 ;  /* 0x0000004e4b4b723e */ /* 0x000fe400000000ff */
[----:B------:R-:W-:Y:S02]  /*7df0*/  F2FP.F16.F32.PACK_AB R81, R83, R82 ;  /* 0x000000525351723e */ /* 0x000fe400000000ff */
[----:B------:R-:W-:Y:S01]  /*7e00*/  LOP3.LUT R70, R175, R70, RZ, 0x3c, !PT ;  /* 0x00000046af467212 */ /* 0x000fe200078e3cff */
[----:B------:R0:W-:Y:S01]  /*7e10*/  STSM.16.M88.4 [R30], R72 ;  /* 0x000000481e007844 */ /* 0x0001e20000000200 */
[----:B------:R-:W-:-:S02]  /*7e20*/  SHF.R.U64 R103, R103, 0x3, RZ ;  /* 0x0000000367677819 */ /* 0x000fc400000012ff */
[----:B------:R-:W-:Y:S02]  /*7e30*/  MOV R38, R38 ;  /* 0x0000002600267202 */ /* 0x000fe40000000f00 */
[----:B------:R-:W-:Y:S02]  /*7e40*/  F2FP.F16.F32.PACK_AB R82, R85, R84 ;  /* 0x000000545552723e */ /* 0x000fe400000000ff */
[----:B------:R-:W-:Y:S02]  /*7e50*/  F2FP.F16.F32.PACK_AB R83, R87, R86 ;  /* 0x000000565753723e */ /* 0x000fe400000000ff */
[----:B------:R-:W-:Y:S02]  /*7e60*/  LOP3.LUT R94, R177, R94, RZ, 0x3c, !PT ;  /* 0x0000005eb15e7212 */ /* 0x000fe400078e3cff */
[----:B------:R-:W-:Y:S01]  /*7e70*/  MOV R46, R46 ;  /* 0x0000002e002e7202 */ /* 0x000fe20000000f00 */
[----:B------:R1:W-:Y:S01]  /*7e80*/  STSM.16.M88.4 [R38], R80 ;  /* 0x0000005026007844 */ /* 0x0003e20000000200 */
[----:B------:R-:W-:-:S02]  /*7e90*/  MOV R6, R98 ;  /* 0x0000006200067202 */ /* 0x000fc40000000f00 */
        /* <DEDUP_REMOVED lines=9> */
[----:B------:R-:W-:Y:S01]  /*7f30*/  R2UR UR4, R218 ;  /* 0x00000000da0472ca */ /* 0x000fe200000e0000 */
[----:B------:R-:W-:Y:S01]  /*7f40*/  ULDC UR7, c[0x0][0xb88] ;  /* 0x0002e20000077ab9 */ /* 0x000fe20000000800 */
[----:B------:R-:W-:Y:S01]  /*7f50*/  F2FP.F16.F32.PACK_AB R77, R91, R90 ;  /* 0x0000005a5b4d723e */ /* 0x000fe200000000ff */
[----:B0-----:R-:W0:Y:S01]  /*7f60*/  LDC R72, c[0x0][0xce8] ;  /* 0x00033a00ff487b82 */ /* 0x001e220000000800 */
[----:B------:R-:W-:-:S02]  /*7f70*/  F2FP.F16.F32.PACK_AB R78, R93, R92 ;  /* 0x0000005c5d4e723e */ /* 0x000fc400000000ff */
[----:B------:R-:W-:Y:S02]  /*7f80*/  MOV R54, R54 ;  /* 0x0000003600367202 */ /* 0x000fe40000000f00 */
[----:B------:R-:W-:Y:S01]  /*7f90*/  F2FP.F16.F32.PACK_AB R97, R167, R166 ;  /* 0x000000a6a761723e */ /* 0x000fe200000000ff */
[----:B------:R1:W-:Y:S01]  /*7fa0*/  STSM.16.M88.4 [R46], R76 ;  /* 0x0000004c2e007844 */ /* 0x0003e20000000200 */
[----:B------:R-:W-:Y:S02]  /*7fb0*/  F2FP.F16.F32.PACK_AB R98, R101, R100 ;  /* 0x000000646562723e */ /* 0x000fe400000000ff */
[----:B------:R-:W-:Y:S02]  /*7fc0*/  F2FP.F16.F32.PACK_AB R99, R169, R168 ;  /* 0x000000a8a963723e */ /* 0x000fe400000000ff */
[----:B------:R-:W-:Y:S02]  /*7fd0*/  F2FP.F16.F32.PACK_AB R105, R107, R106 ;  /* 0x0000006a6b69723e */ /* 0x000fe400000000ff */
[----:B------:R-:W-:Y:S01]  /*7fe0*/  LOP3.LUT R10, R12, R157, RZ, 0x3c, !PT ;  /* 0x0000009d0c0a7212 */ /* 0x000fe200078e3cff */
[----:B------:R1:W-:Y:S01]  /*7ff0*/  STSM.16.M88.4 [R54], R96 ;  /* 0x0000006036007844 */ /* 0x0003e20000000200 */
[----:B------:R-:W-:-:S02]  /*8000*/  MOV R62, R62 ;  /* 0x0000003e003e7202 */ /* 0x000fc40000000f00 */
[----:B------:R-:W-:Y:S02]  /*8010*/  F2FP.F16.F32.PACK_AB R106, R109, R108 ;  /* 0x0000006c6d6a723e */ /* 0x000fe400000000ff */
[----:B------:R-:W-:Y:S02]  /*8020*/  F2FP.F16.F32.PACK_AB R107, R111, R110 ;  /* 0x0000006e6f6b723e */ /* 0x000fe400000000ff */
[----:B------:R-:W-:Y:S02]  /*8030*/  F2FP.F16.F32.PACK_AB R113, R115, R114 ;  /* 0x000000727371723e */ /* 0x000fe400000000ff */
[----:B------:R-:W-:Y:S01]  /*8040*/  LOP3.LUT R12, R103, R156, RZ, 0x3c, !PT ;  /* 0x0000009c670c7212 */ /* 0x000fe200078e3cff */
[----:B------:R1:W-:Y:S01]  /*8050*/  STSM.16.M88.4 [R62], R104 ;  /* 0x000000683e007844 */ /* 0x0003e20000000200 */
[----:B------:R-:W-:Y:S02]  /*8060*/  MOV R70, R70 ;  /* 0x0000004600467202 */ /* 0x000fe40000000f00 */
[----:B------:R-:W-:-:S02]  /*8070*/  F2FP.F16.F32.PACK_AB R114, R117, R116 ;  /* 0x000000747572723e */ /* 0x000fc400000000ff */
[----:B------:R-:W-:Y:S02]  /*8080*/  F2FP.F16.F32.PACK_AB R115, R119, R118 ;  /* 0x000000767773723e */ /* 0x000fe400000000ff */
[----:B------:R-:W-:Y:S02]  /*8090*/  F2FP.F16.F32.PACK_AB R121, R123, R122 ;  /* 0x0000007a7b79723e */ /* 0x000fe400000000ff */
[----:B------:R-:W-:Y:S01]  /*80a0*/  MOV R94, R94 ;  /* 0x0000005e005e7202 */ /* 0x000fe20000000f00 */
        /* <DEDUP_REMOVED lines=8> */
[----:B------:R-:W-:Y:S01]  /*8130*/  MOV R14, R10 ;  /* 0x0000000a000e7202 */ /* 0x000fe20000000f00 */
[----:B------:R1:W-:Y:S01]  /*8140*/  STSM.16.M88.4 [R6], R128 ;  /* 0x0000008006007844 */ /* 0x0003e20000000200 */
[----:B------:R-:W-:Y:S01]  /*8150*/  F2FP.F16.F32.PACK_AB R138, R141, R140 ;  /* 0x0000008c8d8a723e */ /* 0x000fe200000000ff */
[----:B------:R-:W-:Y:S01]  /*8160*/  IMAD.U32 R10, RZ, RZ, UR8 ;  /* 0x00000008ff0a7e24 */ /* 0x000fe2000f8e00ff */
[----:B------:R-:W-:-:S02]  /*8170*/  F2FP.F16.F32.PACK_AB R139, R143, R142 ;  /* 0x0000008e8f8b723e */ /* 0x000fc400000000ff */
[----:B------:R-:W-:Y:S02]  /*8180*/  F2FP.F16.F32.PACK_AB R145, R147, R146 ;  /* 0x000000929391723e */ /* 0x000fe400000000ff */
[----:B------:R-:W-:Y:S01]  /*8190*/  MOV R12, R12 ;  /* 0x0000000c000c7202 */ /* 0x000fe20000000f00 */
[----:B------:R1:W-:Y:S01]  /*81a0*/  STSM.16.M88.4 [R14], R136 ;  /* 0x000000880e007844 */ /* 0x0003e20000000200 */
[----:B------:R-:W-:Y:S02]  /*81b0*/  F2FP.F16.F32.PACK_AB R146, R149, R148 ;  /* 0x000000949592723e */ /* 0x000fe400000000ff */
[----:B------:R-:W-:Y:S02]  /*81c0*/  F2FP.F16.F32.PACK_AB R147, R3, R150 ;  /* 0x000000960393723e */ /* 0x000fe400000000ff */
[----:B------:R-:W-:Y:S02]  /*81d0*/  PLOP3.LUT P0, PT, PT, PT, UP0, 0x80, 0x0 ;  /* 0x000000000000781c */ /* 0x000fe40003f0f008 */
[----:B------:R-:W-:Y:S01]  /*81e0*/  MOV R11, UR9 ;  /* 0x00000009000b7c02 */ /* 0x000fe20008000f00 */
[----:B------:R1:W-:Y:S01]  /*81f0*/  STSM.16.M88.4 [R12], R144 ;  /* 0x000000900c007844 */ /* 0x0003e20000000200 */
[----:B------:R-:W-:Y:S01]  /*8200*/  ULDC.64 UR8, c[0x0][0xd08] ;  /* 0x0003420000087ab9 */ /* 0x000fe20000000a00 */
[----:B------:R-:W-:Y:S01]  /*8210*/  R2UR UR10, R215 ;  /* 0x00000000d70a72ca */ /* 0x000fe200000e0000 */
[----:B------:R-:W-:Y:S07]  /*8220*/  BAR.SYNC.DEFER_BLOCKING 0x1, 0x100 ;  /* 0x0044000000007b1d */ /* 0x000fee0000010000 */
[----:B------:R-:W2:Y:S01]  /*8230*/  @P0 LDG.E R3, desc[UR36][R10.64] ;  /* 0x000000240a030981 */ /* 0x000ea2000c1e1900 */
[----:B------:R-:W-:Y:S01]  /*8240*/  UISETP.NE.U32.AND UP1, UPT, UR8, URZ, UPT ;  /* 0x0000003f0800728c */ /* 0x000fe2000bf25070 */
[----:B0-----:R-:W-:-:S03]  /*8250*/  ISETP.NE.AND P1, PT, R72, 0x1, PT ;  /* 0x000000014800780c */ /* 0x001fc60003f25270 */
[----:B------:R-:W-:Y:S01]  /*8260*/  IMAD.U32 R15, RZ, RZ, UR10 ;  /* 0x0000000aff0f7e24 */ /* 0x000fe2000f8e00ff */
[----:B------:R-:W-:-:S06]  /*8270*/  UISETP.NE.AND.EX UP1, UPT, UR9, URZ, UPT, UP1 ;  /* 0x0000003f0900728c */ /* 0x000fcc000bf25310 */
[----:B------:R-:W-:-:S03]  /*8280*/  PLOP3.LUT P2, PT, PT, PT, UP1, 0x80, 0x0 ;  /* 0x000000000000781c */ /* 0x000fc60003f4f018 */
[----:B------:R-:W0:Y:S02]  /*8290*/  @P1 LDC R9, c[0x0][0xcec] ;  /* 0x00033b00ff091b82 */ /* 0x000e240000000800 */
[----:B------:R-:W-:-:S04]  /*82a0*/  @UP1 ULEA UR8, UP2, UR61, UR8, 0x2 ;  /* 0x000000083d081291 */ /* 0x000fc8000f84103f */
[----:B------:R-:W-:Y:S02]  /*82b0*/  @UP1 ULEA.HI.X UR9, UR61, UR9, UR4, 0x2, UP2 ;  /* 0x000000093d091291 */ /* 0x000fe400090f1404 */
[----:B------:R-:W-:Y:S01]  /*82c0*/  IMAD.U32 R16, RZ, RZ, UR8 ;  /* 0x00000008ff107e24 */ /* 0x000fe2000f8e00ff */
[----:B------:R-:W-:Y:S01]  /*82d0*/  UMOV UR4, URZ ;  /* 0x0000003f00047c82 */ /* 0x000fe20008000000 */
[----:B------:R-:W3:Y:S02]  /*82e0*/  @P1 LDC R13, c[0x0][0xcf0] ;  /* 0x00033c00ff0d1b82 */ /* 0x000ee40000000800 */
[----:B------:R-:W-:Y:S01]  /*82f0*/  IMAD.U32 R17, RZ, RZ, UR9 ;  /* 0x00000009ff117e24 */ /* 0x000fe2000f8e00ff */
[----:B--2---:R-:W-:Y:S01]  /*8300*/  @P0 R2UR UR4, R3 ;  /* 0x00000000030402ca */ /* 0x004fe200000e0000 */
[----:B------:R-:W-:-:S06]  /*8310*/  IMAD.U32 R3, RZ, RZ, UR7 ;  /* 0x00000007ff037e24 */ /* 0x000fcc000f8e00ff */
[----:B------:R1:W5:Y:S01]  /*8320*/  @P2 LDG.E R3, desc[UR36][R16.64] ;  /* 0x0000002410032981 */ /* 0x000362000c1e1900 */
[----:B0--3--:R-:W-:Y:S07]  /*8330*/  @P2 BRA `(.L_x_10164) ;  /* 0x0000000000102947 */ /* 0x009fee0003800000 */
[----:B------:R-:W-:Y:S05]  /*8340*/  @!P0 BRA `(.L_x_10164) ;  /* 0x00000000000c8947 */ /* 0x000fea0003800000 */
[----:B-1----:R-:W2:Y:S04]  /*8350*/  LDG.E R6, desc[UR36][R10.64] ;  /* 0x000000240a067981 */ /* 0x002ea8000c1e1900 */
[----:B-----5:R-:W2:Y:S02]  /*8360*/  LDG.E R3, desc[UR36][R10.64+0x4] ;  /* 0x000004240a037981 */ /* 0x020ea4000c1e1900 */
[----:B--2---:R-:W-:-:S07]  /*8370*/  IMAD.IADD R3, R3, 0x1, -R6 ;  /* 0x0000000103037824 */ /* 0x004fce00078e0a06 */
.L_x_10164:
[----:B------:R-:W-:Y:S01]  /*8380*/  R2UR UR17, R216 ;  /* 0x00000000d81172ca */ /* 0x000fe200000e0000 */
[----:B------:R-:W-:Y:S01]  /*8390*/  ULDC.64 UR12, c[0x0][0xc90] ;  /* 0x00032400000c7ab9 */ /* 0x000fe20000000a00 */
[----:B------:R-:W-:Y:S01]  /*83a0*/  R2UR UR15, R218 ;  /* 0x00000000da0f72ca */ /* 0x000fe200000e0000 */
[----:B------:R-:W-:Y:S01]  /*83b0*/  USHF.R.S32.HI UR11, URZ, 0x1f, UR4 ;  /* 0x0000001f3f0b7899 */ /* 0x000fe20008011404 */
[----:B-1----:R-:W-:Y:S01]  /*83c0*/  IMAD R12, R15, 0x80, R224 ;  /* 0x000000800f0c7824 */ /* 0x002fe200078e02e0 */
[----:B------:R-:W-:Y:S01]  /*83d0*/  UMOV UR10, UR4 ;  /* 0x00000004000a7c82 */ /* 0x000fe20008000000 */
[----:B------:R-:W-:Y:S01]  /*83e0*/  USEL UR61, UR61, URZ, !UP0 ;  /* 0x0000003f3d3d7287 */ /* 0x000fe2000c000000 */
[----:B------:R-:W-:Y:S01]  /*83f0*/  R2UR UR16, R215 ;  /* 0x00000000d71072ca */ /* 0x000fe200000e0000 */
[----:B------:R-:W-:Y:S01]  /*8400*/  @P1 IMAD.HI.U32 R6, R12, R9, RZ ;  /* 0x000000090c061227 */ /* 0x000fe200078e00ff */
[----:B------:R-:W0:Y:S03]  /*8410*/  @P1 LDC R73, c[0x0][0xcf0] ;  /* 0x00033c00ff491b82 */ /* 0x000e260000000800 */
[----:B------:R-:W-:Y:S01]  /*8420*/  IMAD.MOV.U32 R10, RZ, RZ, R12 ;  /* 0x000000ffff0a7224 */ /* 0x000fe200078e000c */
[----:B------:R-:W-:Y:S01]  /*8430*/  USHF.R.S32.HI UR14, URZ, 0x1f, UR17 ;  /* 0x0000001f3f0e7899 */ /* 0x000fe20008011411 */
[----:B------:R-:W-:Y:S01]  /*8440*/  @P1 SHF.R.U32.HI R10, RZ, R13, R6 ;  /* 0x0000000dff0a1219 */ /* 0x000fe20000011606 */
[----:B------:R-:W-:Y:S01]  /*8450*/  UIMAD.WIDE.U32 UR8, UR17, UR12, UR10 ;  /* 0x0000000c110872a5 */ /* 0x000fe2000f8e000a */
[----:B------:R-:W-:Y:S01]  /*8460*/  IMAD R9, R217, 0x40, R2 ;  /* 0x00000040d9097824 */ /* 0x000fe200078e0202 */
[----:B------:R-:W-:Y:S01]  /*8470*/  UIMAD UR7, UR14, UR12, URZ ;  /* 0x0000000c0e0772a4 */ /* 0x000fe2000f8e023f */
[----:B------:R-:W-:Y:S01]  /*8480*/  IADD3 R11, -R10, RZ, RZ ;  /* 0x000000ff0a0b7210 */ /* 0x000fe20007ffe1ff */
[----:B------:R-:W-:Y:S01]  /*8490*/  USEL UR15, UR15, URZ, !UP0 ;  /* 0x0000003f0f0f7287 */ /* 0x000fe2000c000000 */
[----:B------:R-:W-:Y:S01]  /*84a0*/  IMAD.WIDE R4, R9, 0x2, R4 ;  /* 0x0000000209047825 */ /* 0x000fe200078e0204 */
[----:B------:R-:W-:Y:S01]  /*84b0*/  UIMAD UR7, UR17, UR13, UR7 ;  /* 0x0000000d110772a4 */ /* 0x000fe2000f8e0207 */
[----:B------:R-:W-:-:S02]  /*84c0*/  SHF.R.S32.HI R6, RZ, 0x1f, R10 ;  /* 0x0000001fff067819 */ /* 0x000fc4000001140a */
[----:B------:R-:W-:Y:S01]  /*84d0*/  ULDC.64 UR12, c[0x0][0xc98] ;  /* 0x00032600000c7ab9 */ /* 0x000fe20000000a00 */
[----:B------:R-:W-:Y:S01]  /*84e0*/  UIADD3 UR9, UR9, UR7, URZ ;  /* 0x0000000709097290 */ /* 0x000fe2000fffe03f */
[----:B------:R-:W-:Y:S01]  /*84f0*/  IMAD R9, R72, R11, R12 ;  /* 0x0000000b48097224 */ /* 0x000fe200078e020c */
[----:B------:R-:W-:Y:S01]  /*8500*/  UIMAD UR7, UR15, UR12, URZ ;  /* 0x0000000c0f0772a4 */ /* 0x000fe2000f8e023f */
[C---:B------:R-:W-:Y:S01]  /*8510*/  IADD3 R33, P2, R4.reuse, 0x5000, RZ ;  /* 0x0000500004217810 */ /* 0x040fe20007f5e0ff */
[----:B------:R-:W-:Y:S01]  /*8520*/  UIMAD.WIDE.U32 UR8, UR61, UR12, UR8 ;  /* 0x0000000c3d0872a5 */ /* 0x000fe2000f8e0008 */
[C---:B------:R-:W-:Y:S01]  /*8530*/  IADD3 R17, P5, R4.reuse, 0x1000, RZ ;  /* 0x0000100004117810 */ /* 0x040fe20007fbe0ff */
[----:B------:R-:W-:Y:S01]  /*8540*/  UIMAD UR7, UR61, UR13, UR7 ;  /* 0x0000000d3d0772a4 */ /* 0x000fe2000f8e0207 */
[C---:B------:R-:W-:Y:S01]  /*8550*/  IADD3 R21, P4, R4.reuse, 0x2000, RZ ;  /* 0x0000200004157810 */ /* 0x040fe20007f9e0ff */
[----:B-----5:R-:W-:Y:S01]  /*8560*/  IMAD R79, R3, R72, RZ ;  /* 0x00000048034f7224 */ /* 0x020fe200078e02ff */
[----:B------:R-:W-:Y:S01]  /*8570*/  IADD3 R29, P3, R4, 0x4000, RZ ;  /* 0x00004000041d7810 */ /* 0x000fe20007f7e0ff */
[----:B------:R-:W-:Y:S01]  /*8580*/  ULDC.64 UR12, c[0x0][0xba0] ;  /* 0x0002e800000c7ab9 */ /* 0x000fe20000000a00 */
[----:B------:R-:W-:Y:S01]  /*8590*/  IADD3 R10, P0, R10, UR8, RZ ;  /* 0x000000080a0a7c10 */ /* 0x000fe2000ff1e0ff */
[----:B------:R-:W-:Y:S01]  /*85a0*/  IMAD.U32 R11, RZ, RZ, UR7 ;  /* 0x00000007ff0b7e24 */ /* 0x000fe2000f8e00ff */
[----:B------:R-:W-:-:S02]  /*85b0*/  LOP3.LUT R32, R33, 0x380, RZ, 0xc0, !PT ;  /* 0x0000038021207812 */ /* 0x000fc400078ec0ff */
[----:B------:R-:W-:Y:S02]  /*85c0*/  LOP3.LUT R16, R17, 0x380, RZ, 0xc0, !PT ;  /* 0x0000038011107812 */ /* 0x000fe400078ec0ff */
[----:B------:R-:W-:Y:S01]  /*85d0*/  IADD3.X R11, R6, UR9, R11, P0, !PT ;  /* 0x00000009060b7c10 */ /* 0x000fe200087fe40b */
[----:B------:R-:W-:Y:S01]  /*85e0*/  ULDC.64 UR8, c[0x0][0xc88] ;  /* 0x0003220000087ab9 */ /* 0x000fe20000000a00 */
[----:B------:R-:W-:Y:S02]  /*85f0*/  SHF.R.S32.HI R6, RZ, 0x1f, R9 ;  /* 0x0000001fff067819 */ /* 0x000fe40000011409 */
[----:B------:R-:W-:Y:S01]  /*8600*/  IADD3 R25, P0, R4, 0x3000, RZ ;  /* 0x0000300004197810 */ /* 0x000fe20007f1e0ff */
[----:B------:R-:W-:Y:S01]  /*8610*/  IMAD.WIDE.U32 R10, R9, UR8, R10 ;  /* 0x00000008090a7c25 */ /* 0x000fe2000f8e000a */
[----:B------:R-:W-:Y:S02]  /*8620*/  LOP3.LUT R20, R21, 0x380, RZ, 0xc0, !PT ;  /* 0x0000038015147812 */ /* 0x000fe400078ec0ff */
[----:B------:R-:W-:Y:S01]  /*8630*/  LOP3.LUT R24, R25, 0x380, RZ, 0xc0, !PT ;  /* 0x0000038019187812 */ /* 0x000fe200078ec0ff */
[----:B------:R-:W-:Y:S01]  /*8640*/  IMAD R6, R6, UR8, RZ ;  /* 0x0000000806067c24 */ /* 0x000fe2000f8e02ff */
[----:B------:R-:W-:-:S02]  /*8650*/  LOP3.LUT R28, R29, 0x380, RZ, 0xc0, !PT ;  /* 0x000003801d1c7812 */ /* 0x000fc400078ec0ff */
[----:B------:R-:W-:Y:S01]  /*8660*/  SHF.R.U64 R24, R24, 0x3, RZ ;  /* 0x0000000318187819 */ /* 0x000fe200000012ff */
[----:B------:R-:W-:Y:S01]  /*8670*/  IMAD R13, R9, UR9, R6 ;  /* 0x00000009090d7c24 */ /* 0x000fe2000f8e0206 */
[----:B------:R-:W-:Y:S01]  /*8680*/  ULDC.64 UR8, c[0x0][0xc50] ;  /* 0x0003140000087ab9 */ /* 0x000fe20000000a00 */
[----:B------:R-:W-:Y:S02]  /*8690*/  SHF.R.U64 R32, R32, 0x3, RZ ;  /* 0x0000000320207819 */ /* 0x000fe400000012ff */
[----:B------:R-:W-:Y:S01]  /*86a0*/  IMAD.IADD R9, R11, 0x1, R13 ;  /* 0x000000010b097824 */ /* 0x000fe200078e020d */
[----:B------:R-:W-:Y:S02]  /*86b0*/  LEA R13, P6, R10, UR8, 0x2 ;  /* 0x000000080a0d7c11 */ /* 0x000fe4000f8c10ff */
[----:B------:R-:W-:Y:S01]  /*86c0*/  LOP3.LUT R24, R24, R25, RZ, 0x3c, !PT ;  /* 0x0000001918187212 */ /* 0x000fe200078e3cff */
[----:B------:R-:W-:Y:S01]  /*86d0*/  IMAD.X R25, RZ, RZ, R5, P0 ;  /* 0x000000ffff197224 */ /* 0x000fe200000e0605 */
[----:B------:R-:W-:Y:S01]  /*86e0*/  SHF.R.U64 R16, R16, 0x3, RZ ;  /* 0x0000000310107819 */ /* 0x000fe200000012ff */
[----:B------:R-:W-:Y:S01]  /*86f0*/  SHFL.IDX PT, R46, R13, RZ, 0x1c1f ;  /* 0x001c1fff0d2e7589 */ /* 0x000fe200000e0000 */
[----:B------:R-:W-:-:S02]  /*8700*/  SHF.R.U64 R20, R20, 0x3, RZ ;  /* 0x0000000314147819 */ /* 0x000fc400000012ff */
[----:B------:R-:W-:Y:S01]  /*8710*/  SHF.R.U64 R28, R28, 0x3, RZ ;  /* 0x000000031c1c7819 */ /* 0x000fe200000012ff */
[----:B------:R-:W-:Y:S01]  /*8720*/  SHFL.IDX PT, R50, R13, 0x1, 0x1c1f ;  /* 0x003c1f000d327f89 */ /* 0x000fe200000e0000 */
[----:B------:R-:W-:Y:S02]  /*8730*/  IADD3 R11, P0, R4, 0x9000, RZ ;  /* 0x00009000040b7810 */ /* 0x000fe40007f1e0ff */
[----:B------:R-:W-:Y:S01]  /*8740*/  LEA.HI.X R14, R10, UR9, R9, 0x2, P6 ;  /* 0x000000090a0e7c11 */ /* 0x000fe2000b0f1409 */
[----:B------:R-:W-:Y:S01]  /*8750*/  IMAD.U32 R9, RZ, RZ, UR16 ;  /* 0x00000010ff097e24 */ /* 0x000fe2000f8e00ff */
        /* <DEDUP_REMOVED lines=8> */
[----:B------:R-:W-:Y:S01]  /*87e0*/  LOP3.LUT R10, R11, 0x380, RZ, 0xc0, !PT ;  /* 0x000003800b0a7812 */ /* 0x000fe200078ec0ff */
[----:B------:R-:W1:Y:S01]  /*87f0*/  SHFL.IDX PT, R47, R14, RZ, 0x1c1f ;  /* 0x001c1fff0e2f7589 */ /* 0x000e6200000e0000 */
[C---:B------:R-:W-:Y:S01]  /*8800*/  IADD3 R49, P2, R4.reuse, 0xb000, RZ ;  /* 0x0000b00004317810 */ /* 0x040fe20007f5e0ff */
[----:B------:R-:W-:Y:S01]  /*8810*/  IMAD R18, R9, 0x80, R222 ;  /* 0x0000008009127824 */ /* 0x000fe200078e02de */
[C---:B------:R-:W-:Y:S01]  /*8820*/  IADD3 R37, P6, R4.reuse, 0x6000, RZ ;  /* 0x0000600004257810 */ /* 0x040fe20007fde0ff */
[----:B------:R-:W2:Y:S01]  /*8830*/  SHFL.IDX PT, R51, R14, 0x1, 0x1c1f ;  /* 0x003c1f000e337f89 */ /* 0x000ea200000e0000 */
[----:B------:R-:W-:Y:S01]  /*8840*/  IADD3 R41, P5, R4, 0x7000, RZ ;  /* 0x0000700004297810 */ /* 0x000fe20007fbe0ff */
[----:B------:R-:W-:Y:S01]  /*8850*/  VIADD R6, R18, 0x8 ;  /* 0x0000000812067836 */ /* 0x000fe20000000000 */
[----:B------:R-:W-:-:S02]  /*8860*/  IADD3 R61, P4, R4, 0x8000, RZ ;  /* 0x00008000043d7810 */ /* 0x000fc40007f9e0ff */
[----:B------:R-:W-:Y:S02]  /*8870*/  IADD3 R45, P3, R4, 0xa000, RZ ;  /* 0x0000a000042d7810 */ /* 0x000fe40007f7e0ff */
[----:B------:R-:W-:Y:S02]  /*8880*/  SHF.R.U64 R10, R10, 0x3, RZ ;  /* 0x000000030a0a7819 */ /* 0x000fe400000012ff */
[----:B------:R-:W-:Y:S02]  /*8890*/  LOP3.LUT R48, R49, 0x380, RZ, 0xc0, !PT ;  /* 0x0000038031307812 */ /* 0x000fe400078ec0ff */
[----:B------:R-:W-:Y:S02]  /*88a0*/  LOP3.LUT R36, R37, 0x380, RZ, 0xc0, !PT ;  /* 0x0000038025247812 */ /* 0x000fe400078ec0ff */
[----:B------:R-:W-:Y:S02]  /*88b0*/  LOP3.LUT R40, R41, 0x380, RZ, 0xc0, !PT ;  /* 0x0000038029287812 */ /* 0x000fe400078ec0ff */
[----:B------:R-:W-:-:S02]  /*88c0*/  LOP3.LUT R60, R61, 0x380, RZ, 0xc0, !PT ;  /* 0x000003803d3c7812 */ /* 0x000fc400078ec0ff */
[----:B------:R-:W-:Y:S02]  /*88d0*/  LOP3.LUT R44, R45, 0x380, RZ, 0xc0, !PT ;  /* 0x000003802d2c7812 */ /* 0x000fe400078ec0ff */
[----:B------:R-:W-:Y:S01]  /*88e0*/  LOP3.LUT R10, R10, R11, RZ, 0x3c, !PT ;  /* 0x0000000b0a0a7212 */ /* 0x000fe200078e3cff */
[----:B------:R-:W-:Y:S01]  /*88f0*/  IMAD.X R11, RZ, RZ, R5, P0 ;  /* 0x000000ffff0b7224 */ /* 0x000fe200000e0605 */
[----:B------:R-:W-:Y:S02]  /*8900*/  SHF.R.U64 R48, R48, 0x3, RZ ;  /* 0x0000000330307819 */ /* 0x000fe400000012ff */
[----:B------:R-:W-:Y:S02]  /*8910*/  SHF.R.U64 R36, R36, 0x3, RZ ;  /* 0x0000000324247819 */ /* 0x000fe400000012ff */
[----:B------:R-:W-:Y:S02]  /*8920*/  SHF.R.U64 R40, R40, 0x3, RZ ;  /* 0x0000000328287819 */ /* 0x000fe400000012ff */
[----:B------:R-:W-:-:S02]  /*8930*/  SHF.R.U64 R60, R60, 0x3, RZ ;  /* 0x000000033c3c7819 */ /* 0x000fc400000012ff */
[----:B------:R-:W-:Y:S02]  /*8940*/  SHF.R.U64 R44, R44, 0x3, RZ ;  /* 0x000000032c2c7819 */ /* 0x000fe400000012ff */
[----:B------:R-:W-:Y:S02]  /*8950*/  LOP3.LUT P0, RZ, R220, 0x3, RZ, 0xc0, !PT ;  /* 0x00000003dcff7812 */ /* 0x000fe4000780c0ff */
        /* <DEDUP_REMOVED lines=9> */
[----:B------:R-:W-:-:S02]  /*89f0*/  ISETP.GE.OR P2, PT, R18, R79, P0 ;  /* 0x0000004f1200720c */ /* 0x000fc40000746670 */
[----:B------:R-:W-:Y:S02]  /*8a00*/  IADD3.X R41, RZ, R5, RZ, P5, !PT ;  /* 0x00000005ff297210 */ /* 0x000fe40002ffe4ff */
[----:B------:R-:W-:Y:S02]  /*8a10*/  ISETP.GE.OR P0, PT, R6, R79, P0 ;  /* 0x0000004f0600720c */ /* 0x000fe40000706670 */
[C---:B------:R-:W-:Y:S02]  /*8a20*/  IADD3 R69, P6, R4.reuse, 0xc000, RZ ;  /* 0x0000c00004457810 */ /* 0x040fe40007fde0ff */
[C---:B------:R-:W-:Y:S02]  /*8a30*/  IADD3 R65, P5, R4.reuse, 0xd000, RZ ;  /* 0x0000d00004417810 */ /* 0x040fe40007fbe0ff */
[C---:B------:R-:W-:Y:S02]  /*8a40*/  IADD3 R53, P4, R4.reuse, 0xe000, RZ ;  /* 0x0000e00004357810 */ /* 0x040fe40007f9e0ff */
[C---:B------:R-:W-:Y:S01]  /*8a50*/  LOP3.LUT R9, R4.reuse, 0x380, RZ, 0xc0, !PT ;  /* 0x0000038004097812 */ /* 0x040fe200078ec0ff */
[----:B-1----:R-:W-:Y:S01]  /*8a60*/  @!P2 ST.E desc[UR36][R46.64], R8 ;  /* 0x000000082e00a985 */ /* 0x002fe2000c101924 */
[----:B------:R-:W-:-:S02]  /*8a70*/  IADD3 R12, P3, R4, 0xf000, RZ ;  /* 0x0000f000040c7810 */ /* 0x000fc40007f7e0ff */
[----:B------:R-:W-:Y:S01]  /*8a80*/  LOP3.LUT R68, R69, 0x380, RZ, 0xc0, !PT ;  /* 0x0000038045447812 */ /* 0x000fe200078ec0ff */
[----:B--2---:R1:W-:Y:S01]  /*8a90*/  @!P0 ST.E desc[UR36][R50.64], R0 ;  /* 0x0000000032008985 */ /* 0x0043e2000c101924 */
[----:B------:R-:W-:Y:S01]  /*8aa0*/  LOP3.LUT R64, R65, 0x380, RZ, 0xc0, !PT ;  /* 0x0000038041407812 */ /* 0x000fe200078ec0ff */
[----:B------:R-:W-:Y:S01]  /*8ab0*/  IMAD.X R57, RZ, RZ, R5, P3 ;  /* 0x000000ffff397224 */ /* 0x000fe200018e0605 */
[----:B------:R-:W-:Y:S01]  /*8ac0*/  LOP3.LUT R52, R53, 0x380, RZ, 0xc0, !PT ;  /* 0x0000038035347812 */ /* 0x000fe200078ec0ff */
[----:B------:R-:W-:Y:S01]  /*8ad0*/  UIMAD UR7, UR11, UR12, URZ ;  /* 0x0000000c0b0772a4 */ /* 0x000fe2000f8e023f */
[----:B------:R-:W-:Y:S01]  /*8ae0*/  SHF.R.U64 R9, R9, 0x3, RZ ;  /* 0x0000000309097819 */ /* 0x000fe200000012ff */
[----:B------:R-:W-:Y:S01]  /*8af0*/  UIMAD.WIDE.U32 UR8, UR4, UR12, URZ ;  /* 0x0000000c040872a5 */ /* 0x000fe2000f8e003f */
[----:B------:R-:W-:Y:S01]  /*8b00*/  LOP3.LUT R3, R12, 0x380, RZ, 0xc0, !PT ;  /* 0x000003800c037812 */ /* 0x000fe200078ec0ff */
[----:B------:R-:W-:Y:S01]  /*8b10*/  ULDC.64 UR10, c[0x0][0xbe8] ;  /* 0x0002fa00000a7ab9 */ /* 0x000fe20000000a00 */
[----:B------:R-:W-:Y:S01]  /*8b20*/  SHF.R.U64 R68, R68, 0x3, RZ ;  /* 0x0000000344447819 */ /* 0x000fe200000012ff */
[----:B------:R-:W5:Y:S01]  /*8b30*/  LD.E.128 R16, desc[UR36][R16.64] ;  /* 0x0000002410107980 */ /* 0x000f62000c101d00 */
[----:B------:R-:W-:-:S02]  /*8b40*/  SHF.R.U64 R64, R64, 0x3, RZ ;  /* 0x0000000340407819 */ /* 0x000fc400000012ff */
[----:B------:R-:W-:Y:S01]  /*8b50*/  SHF.R.U64 R52, R52, 0x3, RZ ;  /* 0x0000000334347819 */ /* 0x000fe200000012ff */
[----:B-1----:R-:W-:Y:S01]  /*8b60*/  IMAD R0, R214, 0x20, R217 ;  /* 0x00000020d6007824 */ /* 0x002fe200078e02d9 */
[----:B------:R-:W-:Y:S01]  /*8b70*/  LOP3.LUT R4, R9, R4, RZ, 0x3c, !PT ;  /* 0x0000000409047212 */ /* 0x000fe200078e3cff */
[----:B------:R-:W5:Y:S01]  /*8b80*/  LD.E.128 R20, desc[UR36][R20.64] ;  /* 0x0000002414147980 */ /* 0x000f62000c101d00 */
[----:B------:R-:W-:Y:S02]  /*8b90*/  SHF.R.U64 R3, R3, 0x3, RZ ;  /* 0x0000000303037819 */ /* 0x000fe400000012ff */
[----:B------:R-:W-:Y:S01]  /*8ba0*/  LOP3.LUT R68, R68, R69, RZ, 0x3c, !PT ;  /* 0x0000004544447212 */ /* 0x000fe200078e3cff */
[--C-:B------:R-:W-:Y:S01]  /*8bb0*/  IMAD.X R69, RZ, RZ, R5.reuse, P6 ;  /* 0x000000ffff457224 */ /* 0x100fe200030e0605 */
[----:B------:R-:W-:Y:S01]  /*8bc0*/  LOP3.LUT R64, R64, R65, RZ, 0x3c, !PT ;  /* 0x0000004140407212 */ /* 0x000fe200078e3cff */
[----:B------:R-:W-:Y:S01]  /*8bd0*/  UIMAD UR7, UR4, UR13, UR7 ;  /* 0x0000000d040772a4 */ /* 0x000fe2000f8e0207 */
[----:B------:R-:W-:Y:S01]  /*8be0*/  LOP3.LUT R52, R52, R53, RZ, 0x3c, !PT ;  /* 0x0000003534347212 */ /* 0x000fe200078e3cff */
[----:B------:R-:W-:Y:S01]  /*8bf0*/  IMAD.X R53, RZ, RZ, R5, P4 ;  /* 0x000000ffff357224 */ /* 0x000fe200020e0605 */
[----:B------:R-:W-:Y:S01]  /*8c00*/  LOP3.LUT R56, R3, R12, RZ, 0x3c, !PT ;  /* 0x0000000c03387212 */ /* 0x000fe200078e3cff */
[----:B------:R-:W5:Y:S01]  /*8c10*/  LD.E.128 R24, desc[UR36][R24.64] ;  /* 0x0000002418187980 */ /* 0x000f62000c101d00 */
[----:B------:R-:W-:-:S03]  /*8c20*/  IADD3.X R65, RZ, R5, RZ, P5, !PT ;  /* 0x00000005ff417210 */ /* 0x000fc60002ffe4ff */
[----:B------:R1:W5:Y:S01]  /*8c30*/  LD.E.128 R12, desc[UR36][R4.64] ;  /* 0x00000024040c7980 */ /* 0x000362000c101d00 */
[----:B------:R-:W-:Y:S01]  /*8c40*/  UIADD3 UR9, UR9, UR7, URZ ;  /* 0x0000000709097290 */ /* 0x000fe2000fffe03f */
[----:B------:R-:W-:Y:S01]  /*8c50*/  IMAD.U32 R3, RZ, RZ, UR16 ;  /* 0x00000010ff037e24 */ /* 0x000fe2000f8e00ff */
[----:B------:R-:W-:Y:S01]  /*8c60*/  UIMAD UR4, UR14, UR10, URZ ;  /* 0x0000000a0e0472a4 */ /* 0x000fe2000f8e023f */
[----:B------:R-:W5:Y:S04]  /*8c70*/  LD.E.128 R28, desc[UR36][R28.64] ;  /* 0x000000241c1c7980 */ /* 0x000f68000c101d00 */
[----:B------:R-:W5:Y:S01]  /*8c80*/  LD.E.128 R32, desc[UR36][R32.64] ;  /* 0x0000002420207980 */ /* 0x000f62000c101d00 */
[----:B-1----:R-:W1:Y:S01]  /*8c90*/  @P1 LDC R5, c[0x0][0xcec] ;  /* 0x00033b00ff051b82 */ /* 0x002e620000000800 */
[----:B------:R-:W-:Y:S01]  /*8ca0*/  UIMAD UR4, UR17, UR11, UR4 ;  /* 0x0000000b110472a4 */ /* 0x000fe2000f8e0204 */
[----:B------:R-:W-:Y:S01]  /*8cb0*/  IMAD R6, R3, 0x80, R0 ;  /* 0x0000008003067824 */ /* 0x000fe200078e0200 */
[----:B------:R-:W-:Y:S01]  /*8cc0*/  UIMAD.WIDE.U32 UR8, UR17, UR10, UR8 ;  /* 0x0000000a110872a5 */ /* 0x000fe2000f8e0008 */
[----:B------:R-:W5:Y:S02]  /*8cd0*/  LD.E.128 R36, desc[UR36][R36.64] ;  /* 0x0000002424247980 */ /* 0x000f64000c101d00 */
        /* <DEDUP_REMOVED lines=8> */
[----:B------:R-:W5:Y:S04]  /*8d60*/  LD.E.128 R8, desc[UR36][R10.64] ;  /* 0x000000240a087980 */ /* 0x000f68000c101d00 */
[----:B------:R-:W5:Y:S01]  /*8d70*/  LD.E.128 R44, desc[UR36][R44.64] ;  /* 0x000000242c2c7980 */ /* 0x000f62000c101d00 */
[----:B-1----:R-:W-:Y:S01]  /*8d80*/  @P1 IMAD.HI.U32 R0, R6, R5, RZ ;  /* 0x0000000506001227 */ /* 0x002fe200078e00ff */
[----:B------:R-:W-:Y:S02]  /*8d90*/  UIADD3 UR4, UR9, UR4, URZ ;  /* 0x0000000409047290 */ /* 0x000fe4000fffe03f */
[----:B------:R-:W5:Y:S02]  /*8da0*/  LD.E.128 R48, desc[UR36][R48.64] ;  /* 0x0000002430307980 */ /* 0x000f64000c101d00 */
[----:B0-----:R-:W-:Y:S01]  /*8db0*/  @P1 SHF.R.U32.HI R3, RZ, R73, R0 ;  /* 0x00000049ff031219 */ /* 0x001fe20000011600 */
[----:B------:R-:W-:Y:S01]  /*8dc0*/  IMAD.U32 R4, RZ, RZ, UR8 ;  /* 0x00000008ff047e24 */ /* 0x000fe2000f8e00ff */
[----:B------:R-:W5:Y:S02]  /*8dd0*/  LD.E.128 R68, desc[UR36][R68.64] ;  /* 0x0000002444447980 */ /* 0x000f64000c101d00 */
[--C-:B------:R-:W-:Y:S01]  /*8de0*/  SHF.R.S32.HI R0, RZ, 0x1f, R3.reuse ;  /* 0x0000001fff007819 */ /* 0x100fe20000011403 */
[----:B------:R-:W-:Y:S01]  /*8df0*/  IMAD.MOV R73, RZ, RZ, -R3 ;  /* 0x000000ffff497224 */ /* 0x000fe200078e0a03 */
[----:B------:R-:W5:Y:S01]  /*8e00*/  LD.E.128 R64, desc[UR36][R64.64] ;  /* 0x0000002440407980 */ /* 0x000f62000c101d00 */
[----:B------:R-:W-:Y:S01]  /*8e10*/  IMAD.U32 R5, RZ, RZ, UR9 ;  /* 0x00000009ff057e24 */ /* 0x000fe2000f8e00ff */
[----:B------:R-:W-:Y:S01]  /*8e20*/  ULDC.64 UR8, c[0x0][0xbe0] ;  /* 0x0002f80000087ab9 */ /* 0x000fe20000000a00 */
[----:B------:R-:W-:Y:S01]  /*8e30*/  IMAD R73, R72, R73, R6 ;  /* 0x0000004948497224 */ /* 0x000fe200078e0206 */
[----:B------:R-:W-:Y:S01]  /*8e40*/  MOV R5, UR4 ;  /* 0x0000000400057c02 */ /* 0x000fe20008000f00 */
[----:B------:R-:W-:Y:S01]  /*8e50*/  IMAD R0, R0, UR8, RZ ;  /* 0x0000000800007c24 */ /* 0x000fe2000f8e02ff */
[----:B------:R-:W5:Y:S03]  /*8e60*/  LD.E.128 R52, desc[UR36][R52.64] ;  /* 0x0000002434347980 */ /* 0x000f66000c101d00 */
[C---:B------:R-:W-:Y:S01]  /*8e70*/  IMAD R75, R3.reuse, UR9, R0 ;  /* 0x00000009034b7c24 */ /* 0x040fe2000f8e0200 */
[----:B------:R-:W5:Y:S01]  /*8e80*/  LD.E.128 R56, desc[UR36][R56.64] ;  /* 0x0000002438387980 */ /* 0x000f62000c101d00 */
[----:B------:R-:W-:Y:S01]  /*8e90*/  SHF.R.S32.HI R0, RZ, 0x1f, R73 ;  /* 0x0000001fff007819 */ /* 0x000fe20000011449 */
        /* <DEDUP_REMOVED lines=8> */
[----:B------:R-:W-:-:S02]  /*8f20*/  IMAD.U32 R78, RZ, RZ, UR16 ;  /* 0x00000010ff4e7e24 */ /* 0x000fc4000f8e00ff */
        /* <DEDUP_REMOVED lines=11> */
[-C--:B------:R-:W-:Y:S01]  /*8fe0*/  ISETP.GE.AND P1, PT, R0, R79.reuse, PT ;  /* 0x0000004f0000720c */ /* 0x080fe20003f26270 */
[----:B------:R-:W-:Y:S01]  /*8ff0*/  VIADD R0, R78, 0x40 ;  /* 0x000000404e007836 */ /* 0x000fe20000000000 */
[----:B------:R-:W-:Y:S02]  /*9000*/  LEA.HI.X R3, R4, UR9, R3, 0x1, P3 ;  /* 0x0000000904037c11 */ /* 0x000fe400098f0c03 */
[----:B------:R-:W-:Y:S01]  /*9010*/  PRMT R151, RZ, 0x654, R151 ;  /* 0x00000654ff977816 */ /* 0x000fe20000000097 */
[----:B0-----:R0:W1:Y:S01]  /*9020*/  SHFL.IDX PT, R76, R6, RZ, 0x181f ;  /* 0x00181fff064c7589 */ /* 0x00106200000e0000 */
[----:B------:R-:W-:Y:S01]  /*9030*/  ISETP.GE.AND P0, PT, R0, R79, PT ;  /* 0x0000004f0000720c */ /* 0x000fe20003f06270 */
[----:B------:R-:W-:Y:S01]  /*9040*/  BSSY B1, `(.L_x_10165) ;  /* 0x0000016000017945 */ /* 0x000fe20003800000 */
[----:B------:R0:W-:Y:S01]  /*9050*/  SYNCS.ARRIVE.TRANS64.RED.A1T0 RZ, [R151+URZ], RZ ;  /* 0x000000ff97ff79a7 */ /* 0x0001e2000810043f */
[----:B------:R0:W2:Y:S01]  /*9060*/  SHFL.IDX PT, R0, R3, RZ, 0x181f ;  /* 0x00181fff03007589 */ /* 0x0000a200000e0000 */
[----:B------:R-:W-:Y:S01]  /*9070*/  SHF.R.S32.HI R80, RZ, 0x1f, R2 ;  /* 0x0000001fff507819 */ /* 0x000fe20000011402 */
[----:B------:R-:W-:Y:S08]  /*9080*/  @P2 BRA `(.L_x_10166) ;  /* 0x0000000000442947 */ /* 0x000ff00003800000 */
        /* <DEDUP_REMOVED lines=17> */
.L_x_10166:
[----:B------:R-:W-:Y:S05]  /*91a0*/  BSYNC B1 ;  /* 0x0000000000017941 */ /* 0x000fea0003800000 */
.L_x_10165:
[----:B--2---:R2:W4:Y:S01]  /*91b0*/  SHFL.IDX PT, R0, R3, 0x1, 0x181f ;  /* 0x00381f0003007f89 */ /* 0x00452200000e0000 */
[----:B------:R-:W-:Y:S03]  /*91c0*/  BSSY B1, `(.L_x_10167) ;  /* 0x0000014000017945 */ /* 0x000fe60003800000 */
[----:B---3-5:R2:W3:Y:S01]  /*91d0*/  SHFL.IDX PT, R28, R6, 0x1, 0x181f ;  /* 0x00381f00061c7f89 */ /* 0x0284e200000e0000 */
[----:B------:R-:W-:Y:S05]  /*91e0*/  @P1 BRA `(.L_x_10168) ;  /* 0x0000000000441947 */ /* 0x000fea0003800000 */
[----:B------:R-:W-:Y:S02]  /*91f0*/  ULDC UR4, c[0x0][0xbc8] ;  /* 0x0002f20000047ab9 */ /* 0x000fe40000000800 */
[----:B------:R-:W-:Y:S02]  /*9200*/  ISETP.GE.AND P4, PT, R2, UR4, PT ;  /* 0x0000000402007c0c */ /* 0x000fe4000bf86270 */
[----:B------:R-:W-:Y:S02]  /*9210*/  ISETP.GE.AND P3, PT, R212, UR4, PT ;  /* 0x00000004d4007c0c */ /* 0x000fe4000bf66270 */
[----:B------:R-:W-:Y:S02]  /*9220*/  ISETP.GE.AND P2, PT, R211, UR4, PT ;  /* 0x00000004d3007c0c */ /* 0x000fe4000bf46270 */
[----:B------:R-:W-:-:S07]  /*9230*/  ISETP.GE.AND P1, PT, R213, UR4, PT ;  /* 0x00000004d5007c0c */ /* 0x000fce000bf26270 */
[-C--:B---3--:R-:W-:Y:S02]  /*9240*/  @!P4 LEA R4, P6, R2, R28.reuse, 0x1 ;  /* 0x0000001c0204c211 */ /* 0x088fe400078c08ff */
[----:B------:R-:W-:Y:S02]  /*9250*/  @!P3 LEA R12, P5, R212, R28, 0x1 ;  /* 0x0000001cd40cb211 */ /* 0x000fe400078a08ff */
        /* <DEDUP_REMOVED lines=10> */
.L_x_10168:
[----:B------:R-:W-:Y:S05]  /*9300*/  BSYNC B1 ;  /* 0x0000000000017941 */ /* 0x000fea0003800000 */
.L_x_10167:
        /* <DEDUP_REMOVED lines=10> */
[-C--:B------:R-:W-:Y:S02]  /*93b0*/  @!P2 LEA R8, P5, R212, R12.reuse, 0x1 ;  /* 0x0000000cd408a211 */ /* 0x080fe400078a08ff */
        /* <DEDUP_REMOVED lines=10> */
.L_x_10170:
[----:B------:R-:W-:Y:S05]  /*9460*/  BSYNC B1 ;  /* 0x0000000000017941 */ /* 0x000fea0003800000 */
.L_x_10169:
[----:B0-----:R-:W-:Y:S01]  /*9470*/  IADD3 R0, R78, 0x60, RZ ;  /* 0x000000604e007810 */ /* 0x001fe20007ffe0ff */
[----:B---3--:R0:W3:Y:S03]  /*9480*/  SHFL.IDX PT, R12, R3, 0x3, 0x181f ;  /* 0x00781f00030c7f89 */ /* 0x0080e600000e0000 */
[----:B------:R-:W-:Y:S01]  /*9490*/  ISETP.GE.AND P0, PT, R0, R79, PT ;  /* 0x0000004f0000720c */ /* 0x000fe20003f06270 */
[----:B--2-4-:R-:W2:-:S12]  /*94a0*/  SHFL.IDX PT, R6, R6, 0x3, 0x181f ;  /* 0x00781f0006067f89 */ /* 0x014e9800000e0000 */
[----:B0-----:R-:W-:Y:S05]  /*94b0*/  @P0 BRA `(.L_x_10171) ;  /* 0x0000000c00e40947 */ /* 0x001fea0003800000 */
[----:B------:R-:W-:Y:S02]  /*94c0*/  ULDC UR4, c[0x0][0xbc8] ;  /* 0x0002f20000047ab9 */ /* 0x000fe40000000800 */
[----:B------:R-:W-:Y:S02]  /*94d0*/  ISETP.GE.AND P3, PT, R2, UR4, PT ;  /* 0x0000000402007c0c */ /* 0x000fe4000bf66270 */
[----:B------:R-:W-:Y:S02]  /*94e0*/  ISETP.GE.AND P4, PT, R212, UR4, PT ;  /* 0x00000004d4007c0c */ /* 0x000fe4000bf86270 */
[----:B------:R-:W-:-:S09]  /*94f0*/  ISETP.GE.AND P5, PT, R211, UR4, PT ;  /* 0x00000004d3007c0c */ /* 0x000fd2000bfa6270 */
[-C--:B--2---:R-:W-:Y:S02]  /*9500*/  @!P3 LEA R4, P0, R2, R6.reuse, 0x1 ;  /* 0x000000060204b211 */ /* 0x084fe400078008ff */
[-C--:B------:R-:W-:Y:S02]  /*9510*/  @!P4 LEA R8, P1, R212, R6.reuse, 0x1 ;  /* 0x00000006d408c211 */ /* 0x080fe400078208ff */
[C---:B------:R-:W-:Y:S02]  /*9520*/  @!P5 LEA R10, P2, R211.reuse, R6, 0x1 ;  /* 0x00000006d30ad211 */ /* 0x040fe400078408ff */
        /* <DEDUP_REMOVED lines=12> */
.L_x_10163:
[----:B------:R-:W-:Y:S01]  /*95f0*/  R2UR UR4, R218 ;  /* 0x00000000da0472ca */ /* 0x000fe200000e0000 */
[----:B------:R-:W-:Y:S01]  /*9600*/  ULDC.64 UR10, c[0x0][0xd00] ;  /* 0x00034000000a7ab9 */ /* 0x000fe20000000a00 */
[----:B------:R-:W-:Y:S01]  /*9610*/  USHF.L.U32 UR8, UR61, 0x2, URZ ;  /* 0x000000023d087899 */ /* 0x000fe2000800063f */
[----:B------:R-:W0:Y:S01]  /*9620*/  LDC R13, c[0x0][0xce8] ;  /* 0x00033a00ff0d7b82 */ /* 0x000e220000000800 */
[----:B------:R-:W-:Y:S01]  /*9630*/  UISETP.NE.U32.AND UP0, UPT, UR10, URZ, UPT ;  /* 0x0000003f0a00728c */ /* 0x000fe2000bf05070 */
[----:B------:R-:W-:-:S03]  /*9640*/  R2UR UR12, R216 ;  /* 0x00000000d80c72ca */ /* 0x000fc600000e0000 */
[----:B------:R-:W-:-:S05]  /*9650*/  UISETP.NE.AND.EX UP0, UPT, UR11, URZ, UPT, UP0 ;  /* 0x0000003f0b00728c */ /* 0x000fca000bf05300 */
[----:B------:R-:W-:Y:S01]  /*9660*/  USHF.L.U64.HI UR9, UR61, 0x2, UR4 ;  /* 0x000000023d097899 */ /* 0x000fe20008010204 */
[----:B------:R-:W-:Y:S01]  /*9670*/  PLOP3.LUT P2, PT, PT, PT, UP0, 0x80, 0x0 ;  /* 0x000000000000781c */ /* 0x000fe20003f4f008 */
[----:B------:R-:W-:-:S04]  /*9680*/  UIADD3 UR4, UP1, UR8, UR10, URZ ;  /* 0x0000000a08047290 */ /* 0x000fc8000ff3e03f */
[----:B------:R-:W-:Y:S02]  /*9690*/  UIADD3.X UR7, UR9, UR11, URZ, UP1, !UPT ;  /* 0x0000000b09077290 */ /* 0x000fe40008ffe43f */
[----:B------:R-:W-:Y:S01]  /*96a0*/  IMAD.U32 R4, RZ, RZ, UR4 ;  /* 0x00000004ff047e24 */ /* 0x000fe2000f8e00ff */
[----:B------:R-:W-:Y:S02]  /*96b0*/  ULDC.64 UR10, c[0x0][0xd08] ;  /* 0x00034200000a7ab9 */ /* 0x000fe40000000a00 */
[----:B------:R-:W-:Y:S01]  /*96c0*/  UISETP.NE.U32.AND UP1, UPT, UR10, URZ, UPT ;  /* 0x0000003f0a00728c */ /* 0x000fe2000bf25070 */
[----:B------:R-:W-:-:S03]  /*96d0*/  IMAD.U32 R5, RZ, RZ, UR7 ;  /* 0x00000007ff057e24 */ /* 0x000fc6000f8e00ff */
[----:B------:R-:W-:Y:S02]  /*96e0*/  UISETP.NE.AND.EX UP1, UPT, UR11, URZ, UPT, UP1 ;  /* 0x0000003f0b00728c */ /* 0x000fe4000bf25310 */
[----:B------:R-:W2:Y:S01]  /*96f0*/  @P2 LDG.E R3, desc[UR36][R4.64] ;  /* 0x0000002404032981 */ /* 0x000ea2000c1e1900 */
[----:B------:R-:W-:Y:S02]  /*9700*/  ULDC UR4, c[0x0][0xb88] ;  /* 0x0002e20000047ab9 */ /* 0x000fe40000000800 */
[----:B------:R-:W-:Y:S01]  /*9710*/  IMAD.U32 R0, RZ, RZ, UR4 ;  /* 0x00000004ff007e24 */ /* 0x000fe2000f8e00ff */
[----:B------:R-:W-:-:S05]  /*9720*/  PLOP3.LUT P3, PT, PT, PT, UP1, 0x80, 0x0 ;  /* 0x000000000000781c */ /* 0x000fca0003f6f018 */
        /* <DEDUP_REMOVED lines=8> */
[----:B------:R-:W0:Y:S10]  /*97b0*/  S2R R6, SR_TID.X ;  /* 0x0000000000067919 */ /* 0x000e340000002100 */
[----:B------:R-:W3:Y:S01]  /*97c0*/  @P0 LDC R11, c[0x0][0xcec] ;  /* 0x00033b00ff0b0b82 */ /* 0x000ee20000000800 */
[----:B0-----:R-:W-:-:S05]  /*97d0*/  VIADD R6, R6, 0xffffff80 ;  /* 0xffffff8006067836 */ /* 0x001fca0000000000 */
[----:B------:R-:W-:Y:S02]  /*97e0*/  ISETP.GE.AND P1, PT, R6, 0x80, PT ;  /* 0x000000800600780c */ /* 0x000fe40003f26270 */
[----:B--2---:R-:W-:-:S13]  /*97f0*/  @P2 R2UR UR4, R3 ;  /* 0x00000000030422ca */ /* 0x004fda00000e0000 */
[----:B------:R-:W-:Y:S01]  /*9800*/  USHF.R.S32.HI UR10, URZ, 0x1f, UR4 ;  /* 0x0000001f3f0a7899 */ /* 0x000fe20008011404 */
[----:B-1-3--:R-:W-:Y:S11]  /*9810*/  @P3 BRA `(.L_x_10172) ;  /* 0x0000000000103947 */ /* 0x00aff60003800000 */
[----:B------:R-:W-:Y:S05]  /*9820*/  @!P2 BRA `(.L_x_10172) ;  /* 0x00000000000ca947 */ /* 0x000fea0003800000 */
[----:B------:R-:W2:Y:S04]  /*9830*/  LDG.E R3, desc[UR36][R4.64] ;  /* 0x0000002404037981 */ /* 0x000ea8000c1e1900 */
[----:B-----5:R-:W2:Y:S02]  /*9840*/  LDG.E R0, desc[UR36][R4.64+0x4] ;  /* 0x0000042404007981 */ /* 0x020ea4000c1e1900 */
[----:B--2---:R-:W-:-:S07]  /*9850*/  IMAD.IADD R0, R0, 0x1, -R3 ;  /* 0x0000000100007824 */ /* 0x004fce00078e0a03 */
.L_x_10172:
[----:B------:R-:W-:Y:S01]  /*9860*/  R2UR UR7, R218 ;  /* 0x00000000da0772ca */ /* 0x000fe200000e0000 */
[----:B------:R-:W-:Y:S01]  /*9870*/  USEL UR61, UR61, URZ, !UP0 ;  /* 0x0000003f3d3d7287 */ /* 0x000fe2000c000000 */
[----:B------:R-:W-:Y:S11]  /*9880*/  BSSY B1, `(.L_x_10173) ;  /* 0x000002f000017945 */ /* 0x000ff60003800000 */
[----:B------:R-:W-:Y:S01]  /*9890*/  USEL UR12, UR7, URZ, !UP0 ;  /* 0x0000003f070c7287 */ /* 0x000fe2000c000000 */
[----:B------:R-:W-:Y:S11]  /*98a0*/  @P1 BRA `(.L_x_10174) ;  /* 0x0000000000b01947 */ /* 0x000ff60003800000 */
[----:B------:R-:W0:Y:S01]  /*98b0*/  S2R R4, SR_TID.X ;  /* 0x0000000000047919 */ /* 0x000e220000002100 */
[----:B------:R-:W1:Y:S01]  /*98c0*/  LDC R6, c[0x0][0xce8] ;  /* 0x00033a00ff067b82 */ /* 0x000e620000000800 */
[----:B------:R-:W-:-:S13]  /*98d0*/  R2UR UR7, R215 ;  /* 0x00000000d70772ca */ /* 0x000fda00000e0000 */
[----:B------:R-:W-:-:S05]  /*98e0*/  IMAD.U32 R3, RZ, RZ, UR7 ;  /* 0x00000007ff037e24 */ /* 0x000fca000f8e00ff */
[----:B0-----:R-:W-:Y:S01]  /*98f0*/  LEA R3, R3, R4, 0x7 ;  /* 0x0000000403037211 */ /* 0x001fe200078e38ff */
[----:B-1---5:R-:W-:-:S04]  /*9900*/  IMAD R4, R0, R6, RZ ;  /* 0x0000000600047224 */ /* 0x022fc800078e02ff */
[----:B------:R-:W-:-:S05]  /*9910*/  VIADD R5, R3, 0xffffff80 ;  /* 0xffffff8003057836 */ /* 0x000fca0000000000 */
[----:B------:R-:W-:-:S13]  /*9920*/  ISETP.GE.AND P1, PT, R5, R4, PT ;  /* 0x000000040500720c */ /* 0x000fda0003f26270 */
[----:B------:R-:W-:Y:S05]  /*9930*/  @P1 BRA `(.L_x_10174) ;  /* 0x00000000008c1947 */ /* 0x000fea0003800000 */
[----:B------:R-:W-:Y:S01]  /*9940*/  ISETP.NE.AND P1, PT, R6, 0x1, PT ;  /* 0x000000010600780c */ /* 0x000fe20003f25270 */
[----:B------:R-:W-:Y:S01]  /*9950*/  ULDC.64 UR14, c[0x0][0xc90] ;  /* 0x00032400000e7ab9 */ /* 0x000fe20000000a00 */
[----:B------:R-:W-:Y:S01]  /*9960*/  R2UR UR13, R216 ;  /* 0x00000000d80d72ca */ /* 0x000fe200000e0000 */
[----:B------:R-:W-:Y:S01]  /*9970*/  UIMAD UR7, UR11, UR14, URZ ;  /* 0x0000000e0b0772a4 */ /* 0x000fe2000f8e023f */
[----:B------:R-:W-:Y:S01]  /*9980*/  UMOV UR8, UR4 ;  /* 0x0000000400087c82 */ /* 0x000fe20008000000 */
[----:B------:R-:W-:-:S08]  /*9990*/  UMOV UR9, UR10 ;  /* 0x0000000a00097c82 */ /* 0x000fd00008000000 */
[----:B------:R-:W0:Y:S02]  /*99a0*/  @P1 LDC R4, c[0x0][0xcec] ;  /* 0x00033b00ff041b82 */ /* 0x000e240000000800 */
[----:B------:R-:W-:Y:S02]  /*99b0*/  UIMAD.WIDE.U32 UR8, UR13, UR14, UR8 ;  /* 0x0000000e0d0872a5 */ /* 0x000fe4000f8e0008 */
[----:B------:R-:W-:-:S03]  /*99c0*/  UIMAD UR7, UR13, UR15, UR7 ;  /* 0x0000000f0d0772a4 */ /* 0x000fc6000f8e0207 */
[----:B------:R-:W-:Y:S01]  /*99d0*/  ULDC.64 UR14, c[0x0][0xc98] ;  /* 0x00032600000e7ab9 */ /* 0x000fe20000000a00 */
[----:B------:R-:W1:Y:S01]  /*99e0*/  @P1 LDC R8, c[0x0][0xcf0] ;  /* 0x00033c00ff081b82 */ /* 0x000e620000000800 */
[----:B------:R-:W-:Y:S02]  /*99f0*/  UIADD3 UR9, UR9, UR7, URZ ;  /* 0x0000000709097290 */ /* 0x000fe4000fffe03f */
[----:B------:R-:W-:Y:S02]  /*9a00*/  UIMAD UR7, UR12, UR14, URZ ;  /* 0x0000000e0c0772a4 */ /* 0x000fe4000f8e023f */
[----:B------:R-:W-:Y:S02]  /*9a10*/  UIMAD.WIDE.U32 UR8, UR61, UR14, UR8 ;  /* 0x0000000e3d0872a5 */ /* 0x000fe4000f8e0008 */
[----:B------:R-:W-:-:S03]  /*9a20*/  UIMAD UR7, UR61, UR15, UR7 ;  /* 0x0000000f3d0772a4 */ /* 0x000fc6000f8e0207 */
        /* <DEDUP_REMOVED lines=20> */
.L_x_10174:
[----:B------:R-:W-:Y:S05]  /*9b70*/  BSYNC B1 ;  /* 0x0000000000017941 */ /* 0x000fea0003800000 */
.L_x_10173:
[----:B------:R-:W-:Y:S01]  /*9b80*/  R2UR UR13, R215 ;  /* 0x00000000d70d72ca */ /* 0x000fe200000e0000 */
[----:B------:R-:W1:Y:S01]  /*9b90*/  @P0 LDC R5, c[0x0][0xcf0] ;  /* 0x00033c00ff050b82 */ /* 0x000e620000000800 */
[----:B------:R-:W-:Y:S01]  /*9ba0*/  ULDC.64 UR14, c[0x0][0xba0] ;  /* 0x0002e800000e7ab9 */ /* 0x000fe20000000a00 */
[----:B------:R-:W-:Y:S01]  /*9bb0*/  R2UR UR16, R216 ;  /* 0x00000000d81072ca */ /* 0x000fe200000e0000 */
[----:B------:R-:W-:Y:S01]  /*9bc0*/  UIMAD UR7, UR10, UR14, URZ ;  /* 0x0000000e0a0772a4 */ /* 0x000fe2000f8e023f */
[----:B0-----:R-:W-:Y:S01]  /*9bd0*/  IMAD R3, R214, 0x20, R217 ;  /* 0x00000020d6037824 */ /* 0x001fe200078e02d9 */
[----:B------:R-:W-:Y:S01]  /*9be0*/  UIMAD.WIDE.U32 UR8, UR4, UR14, URZ ;  /* 0x0000000e040872a5 */ /* 0x000fe2000f8e003f */
[----:B------:R-:W-:Y:S01]  /*9bf0*/  BSSY B1, `(.L_x_10175) ;  /* 0x0000043000017945 */ /* 0x000fe20003800000 */
[----:B------:R-:W-:Y:S01]  /*9c00*/  UIMAD UR7, UR4, UR15, UR7 ;  /* 0x0000000f040772a4 */ /* 0x000fe2000f8e0207 */
[----:B------:R-:W-:Y:S02]  /*9c10*/  SHF.R.S32.HI R18, RZ, 0x1f, R2 ;  /* 0x0000001fff127819 */ /* 0x000fe40000011402 */
[----:B------:R-:W-:Y:S01]  /*9c20*/  ULDC.64 UR14, c[0x0][0xbe8] ;  /* 0x0002fa00000e7ab9 */ /* 0x000fe20000000a00 */
[----:B------:R-:W-:Y:S01]  /*9c30*/  UIADD3 UR9, UR9, UR7, URZ ;  /* 0x0000000709097290 */ /* 0x000fe2000fffe03f */
[----:B------:R-:W-:Y:S01]  /*9c40*/  IMAD.U32 R8, RZ, RZ, UR13 ;  /* 0x0000000dff087e24 */ /* 0x000fe2000f8e00ff */
[----:B------:R-:W-:Y:S01]  /*9c50*/  UIMAD UR4, UR11, UR14, URZ ;  /* 0x0000000e0b0472a4 */ /* 0x000fe2000f8e023f */
[----:B------:R-:W-:Y:S01]  /*9c60*/  IMAD.U32 R10, RZ, RZ, UR13 ;  /* 0x0000000dff0a7e24 */ /* 0x000fe2000f8e00ff */
[----:B------:R-:W-:-:S02]  /*9c70*/  UIMAD.WIDE.U32 UR8, UR16, UR14, UR8 ;  /* 0x0000000e100872a5 */ /* 0x000fc4000f8e0008 */
[----:B------:R-:W-:Y:S01]  /*9c80*/  LEA R8, R8, R3, 0x7 ;  /* 0x0000000308087211 */ /* 0x000fe200078e38ff */
[----:B------:R-:W-:Y:S01]  /*9c90*/  UIMAD UR4, UR16, UR15, UR4 ;  /* 0x0000000f100472a4 */ /* 0x000fe2000f8e0204 */
[----:B------:R-:W-:Y:S01]  /*9ca0*/  IMAD R10, R10, 0x80, R217 ;  /* 0x000000800a0a7824 */ /* 0x000fe200078e02d9 */
[----:B------:R-:W-:Y:S02]  /*9cb0*/  ULDC.64 UR10, c[0x0][0xbf0] ;  /* 0x0002fc00000a7ab9 */ /* 0x000fe40000000a00 */
[----:B------:R-:W-:Y:S01]  /*9cc0*/  @P0 IMAD.HI.U32 R4, R8, R11, RZ ;  /* 0x0000000b08040227 */ /* 0x000fe200078e00ff */
[----:B------:R-:W-:Y:S02]  /*9cd0*/  UIADD3 UR9, UR9, UR4, URZ ;  /* 0x0000000409097290 */ /* 0x000fe4000fffe03f */
[----:B------:R-:W-:Y:S01]  /*9ce0*/  UIMAD UR4, UR12, UR10, URZ ;  /* 0x0000000a0c0472a4 */ /* 0x000fe2000f8e023f */
[----:B------:R-:W-:Y:S01]  /*9cf0*/  IMAD.MOV.U32 R3, RZ, RZ, R8 ;  /* 0x000000ffff037224 */ /* 0x000fe200078e0008 */
[----:B-1----:R-:W-:Y:S01]  /*9d00*/  @P0 SHF.R.U32.HI R3, RZ, R5, R4 ;  /* 0x00000005ff030219 */ /* 0x002fe20000011604 */
[----:B------:R-:W-:-:S02]  /*9d10*/  UIMAD.WIDE.U32 UR8, UR61, UR10, UR8 ;  /* 0x0000000a3d0872a5 */ /* 0x000fc4000f8e0008 */
[----:B------:R-:W-:Y:S01]  /*9d20*/  UIMAD UR4, UR61, UR11, UR4 ;  /* 0x0000000b3d0472a4 */ /* 0x000fe2000f8e0204 */
[--C-:B------:R-:W-:Y:S01]  /*9d30*/  SHF.R.S32.HI R4, RZ, 0x1f, R3.reuse ;  /* 0x0000001fff047819 */ /* 0x100fe20000011403 */
[----:B------:R-:W-:Y:S01]  /*9d40*/  IMAD.MOV R9, RZ, RZ, -R3 ;  /* 0x000000ffff097224 */ /* 0x000fe200078e0a03 */
[----:B------:R-:W-:Y:S01]  /*9d50*/  ULDC.64 UR10, c[0x0][0xbe0] ;  /* 0x0002f800000a7ab9 */ /* 0x000fe20000000a00 */
[----:B------:R-:W-:Y:S02]  /*9d60*/  UIADD3 UR4, UR9, UR4, URZ ;  /* 0x0000000409047290 */ /* 0x000fe4000fffe03f */
[----:B------:R-:W-:Y:S02]  /*9d70*/  IMAD.U32 R5, RZ, RZ, UR9 ;  /* 0x00000009ff057e24 */ /* 0x000fe4000f8e00ff */
[----:B------:R-:W-:Y:S02]  /*9d80*/  IMAD R6, R4, UR10, RZ ;  /* 0x0000000a04067c24 */ /* 0x000fe4000f8e02ff */
[----:B------:R-:W-:Y:S01]  /*9d90*/  IMAD.U32 R4, RZ, RZ, UR8 ;  /* 0x00000008ff047e24 */ /* 0x000fe2000f8e00ff */
[----:B------:R-:W-:Y:S01]  /*9da0*/  ULDC.64 UR8, c[0x0][0xbd8] ;  /* 0x0002f60000087ab9 */ /* 0x000fe20000000a00 */
[----:B------:R-:W-:-:S02]  /*9db0*/  IMAD.U32 R5, RZ, RZ, UR4 ;  /* 0x00000004ff057e24 */ /* 0x000fc4000f8e00ff */
[----:B------:R-:W-:Y:S02]  /*9dc0*/  IMAD R9, R13, R9, R8 ;  /* 0x000000090d097224 */ /* 0x000fe400078e0208 */
[C---:B------:R-:W-:Y:S02]  /*9dd0*/  IMAD R11, R3.reuse, UR11, R6 ;  /* 0x0000000b030b7c24 */ /* 0x040fe4000f8e0206 */
[----:B------:R-:W-:Y:S01]  /*9de0*/  IMAD.WIDE.U32 R4, R3, UR10, R4 ;  /* 0x0000000a03047c25 */ /* 0x000fe2000f8e0004 */
[----:B------:R-:W-:-:S03]  /*9df0*/  SHF.R.S32.HI R3, RZ, 0x1f, R9 ;  /* 0x0000001fff037819 */ /* 0x000fc60000011409 */
[----:B------:R-:W-:Y:S02]  /*9e00*/  IMAD.IADD R5, R5, 0x1, R11 ;  /* 0x0000000105057824 */ /* 0x000fe400078e020b */
[----:B------:R-:W-:Y:S02]  /*9e10*/  IMAD R6, R3, UR8, RZ ;  /* 0x0000000803067c24 */ /* 0x000fe4000f8e02ff */
[----:B-----5:R-:W-:Y:S01]  /*9e20*/  IMAD R13, R0, R13, RZ ;  /* 0x0000000d000d7224 */ /* 0x020fe200078e02ff */
[C---:B------:R-:W-:Y:S01]  /*9e30*/  IADD3 R0, R10.reuse, 0x20, RZ ;  /* 0x000000200a007810 */ /* 0x040fe20007ffe0ff */
[C---:B------:R-:W-:Y:S02]  /*9e40*/  IMAD R3, R9.reuse, UR9, R6 ;  /* 0x0000000909037c24 */ /* 0x040fe4000f8e0206 */
        /* <DEDUP_REMOVED lines=9> */
[----:B------:R0:W1:Y:S04]  /*9ee0*/  SHFL.IDX PT, R4, R6, RZ, 0x181f ;  /* 0x00181fff06047589 */ /* 0x00006800000e0000 */
[----:B------:R0:W2:Y:S01]  /*9ef0*/  SHFL.IDX PT, R0, R3, RZ, 0x181f ;  /* 0x00181fff03007589 */ /* 0x0000a200000e0000 */
[----:B------:R-:W-:Y:S07]  /*9f00*/  @P2 BRA `(.L_x_10176) ;  /* 0x0000000000442947 */ /* 0x000fee0003800000 */
        /* <DEDUP_REMOVED lines=17> */
.L_x_10176:
[----:B------:R-:W-:Y:S05]  /*a020*/  BSYNC B1 ;  /* 0x0000000000017941 */ /* 0x000fea0003800000 */
.L_x_10175:
[----:B--2---:R2:W4:Y:S01]  /*a030*/  SHFL.IDX PT, R0, R3, 0x1, 0x181f ;  /* 0x00381f0003007f89 */ /* 0x00452200000e0000 */
[----:B------:R-:W-:Y:S03]  /*a040*/  BSSY B1, `(.L_x_10177) ;  /* 0x0000014000017945 */ /* 0x000fe60003800000 */
[----:B-1-3--:R2:W1:Y:S01]  /*a050*/  SHFL.IDX PT, R4, R6, 0x1, 0x181f ;  /* 0x00381f0006047f89 */ /* 0x00a46200000e0000 */
[----:B------:R-:W-:Y:S05]  /*a060*/  @P1 BRA `(.L_x_10178) ;  /* 0x0000000000441947 */ /* 0x000fea0003800000 */
[----:B------:R-:W-:Y:S02]  /*a070*/  ULDC UR4, c[0x0][0xbc8] ;  /* 0x0002f20000047ab9 */ /* 0x000fe40000000800 */
[----:B------:R-:W-:Y:S02]  /*a080*/  ISETP.GE.AND P4, PT, R2, UR4, PT ;  /* 0x0000000402007c0c */ /* 0x000fe4000bf86270 */
[----:B------:R-:W-:Y:S02]  /*a090*/  ISETP.GE.AND P3, PT, R212, UR4, PT ;  /* 0x00000004d4007c0c */ /* 0x000fe4000bf66270 */
[----:B------:R-:W-:Y:S02]  /*a0a0*/  ISETP.GE.AND P2, PT, R211, UR4, PT ;  /* 0x00000004d3007c0c */ /* 0x000fe4000bf46270 */
[----:B------:R-:W-:-:S07]  /*a0b0*/  ISETP.GE.AND P1, PT, R213, UR4, PT ;  /* 0x00000004d5007c0c */ /* 0x000fce000bf26270 */
[-C--:B-1----:R-:W-:Y:S02]  /*a0c0*/  @!P4 LEA R8, P6, R2, R4.reuse, 0x1 ;  /* 0x000000040208c211 */ /* 0x082fe400078c08ff */
[----:B------:R-:W-:Y:S02]  /*a0d0*/  @!P3 LEA R14, P5, R212, R4, 0x1 ;  /* 0x00000004d40eb211 */ /* 0x000fe400078a08ff */
[----:B----4-:R-:W-:Y:S02]  /*a0e0*/  @!P4 LEA.HI.X R9, R2, R0, R18, 0x1, P6 ;  /* 0x000000000209c211 */ /* 0x010fe400030f0c12 */
        /* <DEDUP_REMOVED lines=9> */
.L_x_10178:
[----:B------:R-:W-:Y:S05]  /*a180*/  BSYNC B1 ;  /* 0x0000000000017941 */ /* 0x000fea0003800000 */
.L_x_10177:
[----:B----4-:R4:W0:Y:S01]  /*a190*/  SHFL.IDX PT, R0, R3, 0x2, 0x181f ;  /* 0x00581f0003007f89 */ /* 0x01082200000e0000 */
        /* <DEDUP_REMOVED lines=9> */
[-C--:B------:R-:W-:Y:S02]  /*a230*/  @!P2 LEA R14, P5, R212, R4.reuse, 0x1 ;  /* 0x00000004d40ea211 */ /* 0x080fe400078a08ff */
        /* <DEDUP_REMOVED lines=10> */
.L_x_10180:
[----:B------:R-:W-:Y:S05]  /*a2e0*/  BSYNC B1 ;  /* 0x0000000000017941 */ /* 0x000fea0003800000 */
.L_x_10179:
[----:B0-----:R-:W-:Y:S01]  /*a2f0*/  VIADD R0, R10, 0x60 ;  /* 0x000000600a007836 */ /* 0x001fe20000000000 */
[----:B---3--:R0:W3:Y:S04]  /*a300*/  SHFL.IDX PT, R8, R3, 0x3, 0x181f ;  /* 0x00781f0003087f89 */ /* 0x0080e800000e0000 */
[----:B------:R-:W-:Y:S01]  /*a310*/  ISETP.GE.AND P0, PT, R0, R13, PT ;  /* 0x0000000d0000720c */ /* 0x000fe20003f06270 */
[----:B-1----:R0:W1:-:S12]  /*a320*/  SHFL.IDX PT, R4, R6, 0x3, 0x181f ;  /* 0x00781f0006047f89 */ /* 0x00205800000e0000 */
[----:B0-----:R-:W-:Y:S05]  /*a330*/  @P0 BRA `(.L_x_10171) ;  /* 0x0000000000440947 */ /* 0x001fea0003800000 */
        /* <DEDUP_REMOVED lines=8> */
[----:B---3--:R-:W-:Y:S02]  /*a3c0*/  @!P3 LEA.HI.X R11, R2, R8, R18, 0x1, P6 ;  /* 0x00000008020bb211 */ /* 0x008fe400030f0c12 */
        /* <DEDUP_REMOVED lines=8> */
.L_x_10171:
[----:B------:R-:W-:Y:S05]  /*a450*/  BSYNC B0 ;  /* 0x0000000000007941 */ /* 0x000fea0003800000 */
.L_x_10162:
[----:B------:R-:W-:Y:S02]  /*a460*/  ULDC UR4, c[0x0][0xd3c] ;  /* 0x00034f0000047ab9 */ /* 0x000fe40000000800 */
[----:B------:R-:W-:-:S13]  /*a470*/  ISETP.GE.AND P0, PT, R7, UR4, PT ;  /* 0x0000000407007c0c */ /* 0x000fda000bf06270 */
[----:B------:R-:W-:Y:S05]  /*a480*/  @!P0 BRA `(.L_x_10181) ;  /* 0xffffff6800608947 */ /* 0x000fea000383ffff */
[----:B------:R-:W-:Y:S05]  /*a490*/  EXIT ;  /* 0x000000000000794d */ /* 0x000fea0003800000 */
.L_x_10133:
        /* <DEDUP_REMOVED lines=16> */
.L_x_10182:
        /* <DEDUP_REMOVED lines=40> */
.L_x_10188:
        /* <DEDUP_REMOVED lines=12> */
.L_x_10187:
[----:B------:R-:W-:Y:S05]  /*a8e0*/  BSYNC B0 ;  /* 0x0000000000007941 */ /* 0x000fea0003800000 */
.L_x_10186:
        /* <DEDUP_REMOVED lines=21> */
.L_x_10184:
        /* <DEDUP_REMOVED lines=15> */
.L_x_10189:
[----:B---3--:R-:W-:Y:S01]  /*ab30*/  IMAD R16, R16, UR5, R8 ;  /* 0x0000000510107c24 */ /* 0x008fe2000f8e0208 */
[----:B0-----:R-:W-:Y:S01]  /*ab40*/  IABS R2, R10 ;  /* 0x0000000a00027213 */ /* 0x001fe20000000000 */
[----:B-1----:R-:W-:Y:S02]  /*ab50*/  IMAD.MOV R0, RZ, RZ, -R3 ;  /* 0x000000ffff007224 */ /* 0x002fe400078e0a03 */
[----:B------:R-:W-:Y:S01]  /*ab60*/  VIADD R19, R19, UR4 ;  /* 0x0000000413137c36 */ /* 0x000fe20008000000 */
[----:B------:R-:W-:Y:S01]  /*ab70*/  IADD3 R11, -R16, UR6, RZ ;  /* 0x00000006100b7c10 */ /* 0x000fe2000fffe1ff */
[----:B------:R-:W-:Y:S01]  /*ab80*/  IMAD.MOV R4, RZ, RZ, -R2 ;  /* 0x000000ffff047224 */ /* 0x000fe200078e0a02 */
[----:B------:R-:W-:Y:S01]  /*ab90*/  MOV R2, RZ ;  /* 0x000000ff00027202 */ /* 0x000fe20000000f00 */
[----:B--2---:R-:W-:Y:S01]  /*aba0*/  IMAD R7, R0, R9, RZ ;  /* 0x0000000900077224 */ /* 0x004fe200078e02ff */
        /* <DEDUP_REMOVED lines=20> */
.L_x_10185:
[----:B------:R-:W-:Y:S01]  /*acf0*/  ULDC UR4, c[0x0][0xd3c] ;  /* 0x00034f0000047ab9 */ /* 0x000fe20000000800 */
[----:B------:R-:W-:Y:S02]  /*ad00*/  IMAD.MOV.U32 R17, RZ, RZ, RZ ;  /* 0x000000ffff117224 */ /* 0x000fe400078e00ff */
[----:B------:R-:W-:Y:S02]  /*ad10*/  IMAD.U32 R16, RZ, RZ, UR6 ;  /* 0x00000006ff107e24 */ /* 0x000fe4000f8e00ff */
[----:B------:R-:W-:Y:S02]  /*ad20*/  IMAD.MOV.U32 R18, RZ, RZ, RZ ;  /* 0x000000ffff127224 */ /* 0x000fe400078e00ff */
[----:B------:R-:W-:-:S07]  /*ad30*/  IMAD.U32 R19, RZ, RZ, UR4 ;  /* 0x00000004ff137e24 */ /* 0x000fce000f8e00ff */
.L_x_10190:
[----:B------:R-:W-:-:S13]  /*ad40*/  ISETP.NE.AND P0, PT, R5, RZ, PT ;  /* 0x000000ff0500720c */ /* 0x000fda0003f05270 */
[----:B------:R-:W0:Y:S01]  /*ad50*/  @!P0 S2R R3, SR_CgaCtaId ;  /* 0x0000000000038919 */ /* 0x000e220000008800 */
[----:B------:R-:W-:-:S04]  /*ad60*/  @!P0 MOV R0, 0x400 ;  /* 0x0000040000008802 */ /* 0x000fc80000000f00 */
[----:B0-----:R-:W-:-:S05]  /*ad70*/  @!P0 LEA R0, R3, R0, 0x18 ;  /* 0x0000000003008211 */ /* 0x001fca00078ec0ff */
[----:B------:R1:W-:Y:S01]  /*ad80*/  @!P0 STS.128 [R0+0x324d0], R16 ;  /* 0x0324d01000008388 */ /* 0x0003e20000000c00 */
[----:B------:R-:W-:Y:S06]  /*ad90*/  BAR.ARV 0x5, 0x180 ;  /* 0x0146000000007b1d */ /* 0x000fec0000002000 */
.L_x_10183:
[----:B------:R2:W-:Y:S01]  /*ada0*/  STL [R1+0x18], RZ ;  /* 0x000018ff01007387 */ /* 0x0005e20000100800 */
[----:B------:R-:W-:Y:S01]  /*adb0*/  ULDC UR4, c[0x0][0xd3c] ;  /* 0x00034f0000047ab9 */ /* 0x000fe20000000800 */
[----:B------:R-:W-:Y:S01]  /*adc0*/  IMAD.MOV.U32 R27, RZ, RZ, 0x1 ;  /* 0x00000001ff1b7424 */ /* 0x000fe200078e00ff */
[----:B0-----:R-:W-:Y:S01]  /*add0*/  ISETP.GE.AND P0, PT, R19, UR4, PT ;  /* 0x0000000413007c0c */ /* 0x001fe2000bf06270 */
[----:B------:R-:W-:-:S12]  /*ade0*/  IMAD.MOV.U32 R24, RZ, RZ, RZ ;  /* 0x000000ffff187224 */ /* 0x000fd800078e00ff */
[----:B--2---:R-:W-:Y:S05]  /*adf0*/  @P0 BRA `(.L_x_10191) ;  /* 0x0000005000300947 */ /* 0x004fea0003800000 */
[----:B-1----:R-:W2:Y:S01]  /*ae00*/  LDL R0, [R1+0x24] ;  /* 0x0000240001007983 */ /* 0x002ea20000100800 */
[----:B------:R-:W0:Y:S01]  /*ae10*/  S2UR UR5, SR_CgaCtaId ;  /* 0x00000000000579c3 */ /* 0x000e220000008800 */
[----:B------:R-:W-:Y:S01]  /*ae20*/  BSSY B8, `(.L_x_10191) ;  /* 0x0000509000087945 */ /* 0x000fe20003800000 */
[----:B------:R-:W-:Y:S01]  /*ae30*/  MOV R27, 0x1 ;  /* 0x00000001001b7802 */ /* 0x000fe20000000f00 */
[----:B------:R-:W1:Y:S01]  /*ae40*/  S2R R5, SR_TID.X ;  /* 0x0000000000057919 */ /* 0x000e620000002100 */
[----:B------:R-:W-:Y:S01]  /*ae50*/  IMAD.MOV.U32 R24, RZ, RZ, RZ ;  /* 0x000000ffff187224 */ /* 0x000fe200078e00ff */
[----:B------:R-:W-:Y:S01]  /*ae60*/  ULDC UR39, c[0x0][0xc] ;  /* 0x0000030000277ab9 */ /* 0x000fe20000000800 */
[----:B------:R3:W-:Y:S01]  /*ae70*/  STL [R1+0x18], RZ ;  /* 0x000018ff01007387 */ /* 0x0007e20000100800 */
[C---:B-1----:R-:W-:Y:S02]  /*ae80*/  LOP3.LUT R4, R5.reuse, 0x7f, RZ, 0xc0, !PT ;  /* 0x0000007f05047812 */ /* 0x042fe400078ec0ff */
[----:B--2---:R-:W-:Y:S01]  /*ae90*/  R2UR UR4, R0 ;  /* 0x00000000000472ca */ /* 0x004fe200000e0000 */
[----:B------:R-:W-:-:S05]  /*aea0*/  IMAD.SHL.U32 R0, R5, 0x8, RZ ;  /* 0x0000000805007824 */ /* 0x000fca00078e00ff */
[----:B------:R-:W-:-:S04]  /*aeb0*/  LOP3.LUT R2, R0, 0x1f8, RZ, 0xc0, !PT ;  /* 0x000001f800027812 */ /* 0x000fc800078ec0ff */
[----:B------:R-:W-:Y:S01]  /*aec0*/  LOP3.LUT R3, R2, 0x38, R5, 0x78, !PT ;  /* 0x0000003802037812 */ /* 0x000fe200078e7805 */
[----:B------:R-:W-:Y:S01]  /*aed0*/  IMAD.SHL.U32 R2, R5, 0x10, RZ ;  /* 0x0000001005027824 */ /* 0x000fe200078e00ff */
[----:B------:R-:W-:Y:S01]  /*aee0*/  SHF.R.U32.HI R5, RZ, 0x3, R4 ;  /* 0x00000003ff057819 */ /* 0x000fe20000011604 */
[----:B------:R-:W-:Y:S01]  /*aef0*/  ULOP3.LUT UR38, UR4, 0x2, URZ, 0xfc, !UPT ;  /* 0x0000000204267892 */ /* 0x000fe2000f8efc3f */
[----:B------:R-:W-:Y:S02]  /*af00*/  LOP3.LUT R30, R3, 0x200, R0, 0xf8, !PT ;  /* 0x00000200031e7812 */ /* 0x000fe400078ef800 */
[----:B------:R-:W-:Y:S01]  /*af10*/  UMOV UR4, 0x400 ;  /* 0x0000040000047882 */ /* 0x000fe20000000000 */
[----:B------:R-:W-:Y:S01]  /*af20*/  LOP3.LUT R4, R0, 0x38, RZ, 0xc0, !PT ;  /* 0x0000003800047812 */ /* 0x000fe200078ec0ff */
[----:B0-----:R-:W-:Y:S01]  /*af30*/  ULEA UR4, UR5, UR4, 0x18 ;  /* 0x0000000405047291 */ /* 0x001fe2000f8ec03f */
[----:B------:R-:W-:Y:S02]  /*af40*/  LOP3.LUT R0, R5, 0x70, R2, 0xf8, !PT ;  /* 0x0000007005007812 */ /* 0x000fe400078ef802 */
[----:B------:R-:W-:-:S02]  /*af50*/  LOP3.LUT R3, R4, 0x40, RZ, 0xfc, !PT ;  /* 0x0000004004037812 */ /* 0x000fc400078efcff */
[C---:B------:R-:W-:Y:S01]  /*af60*/  LOP3.LUT R2, R4.reuse, 0x80, RZ, 0xfc, !PT ;  /* 0x0000008004027812 */ /* 0x040fe200078efcff */
[----:B------:R-:W-:Y:S01]  /*af70*/  IMAD.U32 R22, RZ, RZ, UR4 ;  /* 0x00000004ff167e24 */ /* 0x000fe2000f8e00ff */
[----:B------:R-:W-:-:S03]  /*af80*/  LOP3.LUT R0, R4, 0xc0, RZ, 0xfc, !PT ;  /* 0x000000c004007812 */ /* 0x000fc600078efcff */
[----:B---3--:R-:W-:-:S07]  /*af90*/  IMAD R26, R30, 0x2, R22 ;  /* 0x000000021e1a7824 */ /* 0x008fce00078e0216 */
.L_x_10258:
[----:B0-----:R-:W0:Y:S02]  /*afa0*/  LDC.64 R34, c[0x0][0xd88] ;  /* 0x00036200ff227b82 */ /* 0x001e240000000a00 */
[----:B0-----:R-:W-:-:S06]  /*afb0*/  IMAD.WIDE R34, R19, 0x4, R34 ;  /* 0x0000000413227825 */ /* 0x001fcc00078e0222 */
[----:B--2---:R0:W2:Y:S01]  /*afc0*/  LDG.E R34, desc[UR36][R34.64] ;  /* 0x0000002422227981 */ /* 0x0040a2000c1e1900 */
[----:B------:R-:W-:Y:S05]  /*afd0*/  YIELD ;  /* 0x0000000000007946 */ /* 0x000fea0003800000 */
[----:B------:R-:W-:Y:S01]  /*afe0*/  ULDC.64 UR4, c[0x0][0xb20] ;  /* 0x0002c80000047ab9 */ /* 0x000fe20000000a00 */
[----:B------:R-:W-:Y:S01]  /*aff0*/  IMAD.MOV.U32 R32, RZ, RZ, RZ ;  /* 0x000000ffff207224 */ /* 0x000fe200078e00ff */
[----:B------:R-:W-:Y:S01]  /*b000*/  ISETP.NE.U32.AND P0, PT, RZ, UR4, PT ;  /* 0x00000004ff007c0c */ /* 0x000fe2000bf05070 */
[----:B------:R-:W-:-:S03]  /*b010*/  ULDC.64 UR6, c[0x0][0xb10] ;  /* 0x0002c40000067ab9 */ /* 0x000fc60000000a00 */
[----:B------:R-:W-:Y:S01]  /*b020*/  ISETP.NE.AND.EX P0, PT, RZ, UR5, PT, P0 ;  /* 0x00000005ff007c0c */ /* 0x000fe2000bf05300 */
[----:B0-----:R-:W-:Y:S01]  /*b030*/  IMAD.MOV.U32 R35, RZ, RZ, RZ ;  /* 0x000000ffff237224 */ /* 0x001fe200078e00ff */
        /* <DEDUP_REMOVED lines=38> */
.L_x_10192:
        /* <DEDUP_REMOVED lines=9> */
.L_x_10193:
        /* <DEDUP_REMOVED lines=9> */
.L_x_10194:
[----:B-----5:R-:W-:Y:S01]  /*b3c0*/  IMAD.IADD R33, R7, 0x1, -R32 ;  /* 0x0000000107217824 */ /* 0x020fe200078e0a20 */
[----:B------:R-:W-:Y:S03]  /*b3d0*/  BSSY B7, `(.L_x_10195) ;  /* 0x000040f000077945 */ /* 0x000fe60003800000 */
[C---:B012---:R-:W-:Y:S01]  /*b3e0*/  VIADD R0, R33.reuse, 0x5f ;  /* 0x0000005f21007836 */ /* 0x047fe20000000000 */
[----:B------:R0:W-:Y:S01]  /*b3f0*/  STL [R1], R33 ;  /* 0x0000002101007387 */ /* 0x0001e20000100800 */
[----:B------:R-:W-:Y:S02]  /*b400*/  ISETP.GT.AND P0, PT, R33, RZ, PT ;  /* 0x000000ff2100720c */ /* 0x000fe40003f04270 */
[----:B------:R-:W-:-:S05]  /*b410*/  IMAD.HI R0, R0, 0x2aaaaaab, RZ ;  /* 0x2aaaaaab00007827 */ /* 0x000fca00078e02ff */
[----:B------:R-:W-:-:S04]  /*b420*/  SHF.R.U32.HI R3, RZ, 0x1f, R0 ;  /* 0x0000001fff037819 */ /* 0x000fc80000011600 */
        /* <DEDUP_REMOVED lines=20> */
.L_x_10196:
        /* <DEDUP_REMOVED lines=20> */
.L_x_10199:
[----:B------:R-:W-:Y:S05]  /*b6b0*/  BSYNC B6 ;  /* 0x0000000000067941 */ /* 0x000fea0003800000 */
.L_x_10198:
        /* <DEDUP_REMOVED lines=20> */
.L_x_10202:
        /* <DEDUP_REMOVED lines=15> */
.L_x_10201:
[----:B------:R-:W-:Y:S05]  /*b8f0*/  BSYNC B6 ;  /* 0x0000000000067941 */ /* 0x000fea0003800000 */
.L_x_10200:
[----:B------:R-:W2:Y:S01]  /*b900*/  LDL R31, [R1+0x1c] ;  /* 0x00001c00011f7983 */ /* 0x000ea20000100800 */
[----:B------:R-:W-:Y:S01]  /*b910*/  ULDC.64 UR4, c[0x0][0xaf0] ;  /* 0x0002bc0000047ab9 */ /* 0x000fe20000000a00 */
[----:B------:R-:W0:Y:S01]  /*b920*/  LDC R9, c[0x0][0x430] ;  /* 0x00010c00ff097b82 */ /* 0x000e220000000800 */
[----:B------:R-:W-:Y:S01]  /*b930*/  ISETP.NE.U32.AND P0, PT, RZ, UR4, PT ;  /* 0x00000004ff007c0c */ /* 0x000fe2000bf05070 */
[----:B------:R-:W1:Y:S03]  /*b940*/  S2R R20, SR_TID.X ;  /* 0x0000000000147919 */ /* 0x000e660000002100 */
[----:B------:R-:W-:-:S13]  /*b950*/  ISETP.NE.AND.EX P0, PT, RZ, UR5, PT, P0 ;  /* 0x00000005ff007c0c */ /* 0x000fda000bf05300 */
[----:B------:R-:W-:Y:S01]  /*b960*/  @P0 IADD3 R2, P1, R25, UR4, RZ ;  /* 0x0000000419020c10 */ /* 0x000fe2000ff3e0ff */
[----:B------:R-:W3:Y:S01]  /*b970*/  S2R R21, SR_TID.X ;  /* 0x0000000000157919 */ /* 0x000ee20000002100 */
[----:B------:R-:W-:Y:S02]  /*b980*/  ULDC UR4, c[0x0][0x320] ;  /* 0x0000c80000047ab9 */ /* 0x000fe40000000800 */
[----:B------:R-:W-:-:S05]  /*b990*/  @P0 IADD3.X R3, R28, UR5, RZ, P1, !PT ;  /* 0x000000051c030c10 */ /* 0x000fca0008ffe4ff */
[----:B------:R4:W4:Y:S01]  /*b9a0*/  @P0 LDG.E R29, desc[UR36][R2.64] ;  /* 0x00000024021d0981 */ /* 0x000922000c1e1900 */
[----:B0-----:R-:W-:Y:S01]  /*b9b0*/  ISETP.NE.AND P2, PT, R9, 0x1, PT ;  /* 0x000000010900780c */ /* 0x001fe20003f45270 */
[----:B------:R-:W-:Y:S01]  /*b9c0*/  IMAD.MOV.U32 R36, RZ, RZ, RZ ;  /* 0x000000ffff247224 */ /* 0x000fe200078e00ff */
[----:B------:R-:W-:Y:S02]  /*b9d0*/  LOP3.LUT R23, R23, 0xffff7fff, RZ, 0xc0, !PT ;  /* 0xffff7fff17177812 */ /* 0x000fe400078ec0ff */
[----:B-1----:R-:W-:-:S04]  /*b9e0*/  LOP3.LUT R20, R20, 0x7f, RZ, 0xc0, !PT ;  /* 0x0000007f14147812 */ /* 0x002fc800078ec0ff */
[----:B------:R-:W-:-:S05]  /*b9f0*/  SHF.R.U32.HI R0, RZ, 0x3, R20 ;  /* 0x00000003ff007819 */ /* 0x000fca0000011614 */
[----:B------:R-:W0:Y:S01]  /*ba00*/  @P2 LDC R4, c[0x0][0x434] ;  /* 0x00010d00ff042b82 */ /* 0x000e220000000800 */
[----:B------:R-:W-:-:S07]  /*ba10*/  @P2 LOP3.LUT R23, R23, 0x8000, RZ, 0xfc, !PT ;  /* 0x0000800017172812 */ /* 0x000fce00078efcff */
[----:B------:R-:W1:Y:S01]  /*ba20*/  @P2 LDC R5, c[0x0][0x438] ;  /* 0x00010e00ff052b82 */ /* 0x000e620000000800 */
[----:B---3--:R-:W-:-:S05]  /*ba30*/  IMAD.SHL.U32 R20, R21, 0x10, RZ ;  /* 0x0000001015147824 */ /* 0x008fca00078e00ff */
[----:B------:R-:W-:Y:S02]  /*ba40*/  LOP3.LUT R20, R0, 0x70, R20, 0xf8, !PT ;  /* 0x0000007000147812 */ /* 0x000fe400078ef814 */
[----:B------:R-:W-:Y:S01]  /*ba50*/  LOP3.LUT R23, R23, 0xffffffef, RZ, 0xc0, !PT ;  /* 0xffffffef17177812 */ /* 0x000fe200078ec0ff */
[----:B------:R-:W-:Y:S01]  /*ba60*/  UMOV UR5, 0xffffffff ;  /* 0xffffffff00057882 */ /* 0x000fe20000000000 */
[----:B--2---:R-:W-:Y:S02]  /*ba70*/  VIADD R8, R31, 0xffffffff ;  /* 0xffffffff1f087836 */ /* 0x004fe40000000000 */
[----:B------:R-:W2:Y:S02]  /*ba80*/  S2R R31, SR_TID.X ;  /* 0x00000000001f7919 */ /* 0x000ea40000002100 */
[----:B------:R-:W-:-:S05]  /*ba90*/  IMAD R37, R8, 0x60, R20 ;  /* 0x0000006008257824 */ /* 0x000fca00078e0214 */
[C---:B------:R-:W-:Y:S02]  /*baa0*/  ISETP.GE.AND P0, PT, R37.reuse, R33, PT ;  /* 0x000000212500720c */ /* 0x040fe40003f06270 */
[----:B------:R-:W-:Y:S02]  /*bab0*/  IADD3 R37, R37, R32, RZ ;  /* 0x0000002025257210 */ /* 0x000fe40007ffe0ff */
[----:B------:R-:W-:-:S03]  /*bac0*/  ISETP.GT.U32.OR P0, PT, R20, 0x5f, P0 ;  /* 0x0000005f1400780c */ /* 0x000fc60000704470 */
[----:B0-----:R-:W-:-:S04]  /*bad0*/  @P2 IMAD.HI.U32 R4, R37, R4, RZ ;  /* 0x0000000425042227 */ /* 0x001fc800078e00ff */
[----:B------:R-:W-:Y:S01]  /*bae0*/  IMAD.MOV.U32 R0, RZ, RZ, R37 ;  /* 0x000000ffff007224 */ /* 0x000fe200078e0025 */
[----:B-1----:R-:W-:-:S05]  /*baf0*/  @P2 SHF.R.U32.HI R0, RZ, R5, R4 ;  /* 0x00000005ff002219 */ /* 0x002fca0000011604 */
[----:B------:R-:W0:Y:S01]  /*bb00*/  @!P0 LDC.64 R4, c[0x0][0x428] ;  /* 0x00010a00ff048b82 */ /* 0x000e220000000a00 */
[--C-:B----4-:R-:W-:Y:S01]  /*bb10*/  @!P0 SHF.R.S32.HI R3, RZ, 0x1f, R0.reuse ;  /* 0x0000001fff038819 */ /* 0x110fe20000011400 */
[----:B------:R-:W-:Y:S01]  /*bb20*/  @!P0 IMAD.MOV.U32 R2, RZ, RZ, R0 ;  /* 0x000000ffff028224 */ /* 0x000fe200078e0000 */
[----:B------:R-:W-:-:S05]  /*bb30*/  SHF.R.S32.HI R33, RZ, 0x1f, R29 ;  /* 0x0000001fff217819 */ /* 0x000fca000001141d */
[----:B------:R-:W1:Y:S01]  /*bb40*/  @!P0 LDC.64 R6, c[0x0][0x418] ;  /* 0x00010600ff068b82 */ /* 0x000e620000000a00 */
[----:B--2---:R-:W-:-:S05]  /*bb50*/  IMAD.SHL.U32 R31, R31, 0x8, RZ ;  /* 0x000000081f1f7824 */ /* 0x004fca00078e00ff */
[----:B------:R-:W-:-:S04]  /*bb60*/  LOP3.LUT R31, R31, 0x38, RZ, 0xc0, !PT ;  /* 0x000000381f1f7812 */ /* 0x000fc800078ec0ff */
[----:B------:R-:W-:Y:S01]  /*bb70*/  LOP3.LUT R11, R31, 0x40, RZ, 0xfc, !PT ;  /* 0x000000401f0b7812 */ /* 0x000fe200078efcff */
[----:B0-----:R-:W-:-:S03]  /*bb80*/  @!P0 IMAD.WIDE.U32 R2, R29, R4, R2 ;  /* 0x000000041d028225 */ /* 0x001fc600078e0002 */
[----:B------:R-:W-:Y:S01]  /*bb90*/  ISETP.GE.AND P3, PT, R11, UR4, PT ;  /* 0x000000040b007c0c */ /* 0x000fe2000bf66270 */
[----:B------:R-:W-:-:S04]  /*bba0*/  @!P0 IMAD R4, R33, R4, RZ ;  /* 0x0000000421048224 */ /* 0x000fc800078e02ff */
[----:B------:R-:W-:Y:S01]  /*bbb0*/  @!P0 IMAD R5, R29, R5, R4 ;  /* 0x000000051d058224 */ /* 0x000fe200078e0204 */
[----:B-1----:R-:W-:-:S03]  /*bbc0*/  @!P0 LEA R6, P1, R2, R6, 0x2 ;  /* 0x0000000602068211 */ /* 0x002fc600078210ff */
[----:B------:R-:W-:Y:S01]  /*bbd0*/  @!P0 IMAD.IADD R5, R3, 0x1, R5 ;  /* 0x0000000103058824 */ /* 0x000fe200078e0205 */
[----:B------:R-:W-:-:S03]  /*bbe0*/  LOP3.LUT R10, R31, 0x80, RZ, 0xfc, !PT ;  /* 0x000000801f0a7812 */ /* 0x000fc600078efcff */
[----:B------:R-:W-:Y:S02]  /*bbf0*/  @P3 LOP3.LUT R23, R23, 0x10, RZ, 0xfc, !PT ;  /* 0x0000001017173812 */ /* 0x000fe400078efcff */
[----:B------:R-:W-:Y:S02]  /*bc00*/  @!P0 LEA.HI.X R7, R2, R7, R5, 0x2, P1 ;  /* 0x0000000702078211 */ /* 0x000fe400008f1405 */
[----:B------:R-:W-:Y:S01]  /*bc10*/  ISETP.GE.AND P1, PT, R10, UR4, PT ;  /* 0x000000040a007c0c */ /* 0x000fe2000bf26270 */
[----:B------:R-:W-:Y:S01]  /*bc20*/  IMAD.MOV R0, RZ, RZ, -R0 ;  /* 0x000000ffff007224 */ /* 0x000fe200078e0a00 */
[----:B------:R-:W-:Y:S01]  /*bc30*/  ISETP.GE.AND P2, PT, R31, UR4, PT ;  /* 0x000000041f007c0c */ /* 0x000fe2000bf46270 */
[----:B------:R0:W5:Y:S01]  /*bc40*/  @!P0 LDG.E R36, desc[UR36][R6.64] ;  /* 0x0000002406248981 */ /* 0x000162000c1e1900 */
[----:B------:R-:W-:Y:S01]  /*bc50*/  LOP3.LUT R23, R23, 0xfffffffe, RZ, 0xc0, !PT ;  /* 0xfffffffe17177812 */ /* 0x000fe200078ec0ff */
[----:B------:R-:W-:Y:S01]  /*bc60*/  IMAD R37, R9, R0, R37 ;  /* 0x0000000009257224 */ /* 0x000fe200078e0225 */
[----:B------:R-:W-:-:S02]  /*bc70*/  LOP3.LUT R9, R31, 0xc0, RZ, 0xfc, !PT ;  /* 0x000000c01f097812 */ /* 0x000fc400078efcff */
[----:B------:R-:W-:Y:S02]  /*bc80*/  LOP3.LUT R23, R23, 0xfffffff7, RZ, 0xc0, !PT ;  /* 0xfffffff717177812 */ /* 0x000fe400078ec0ff */
[----:B------:R-:W-:-:S03]  /*bc90*/  ISETP.GE.AND P0, PT, R9, UR4, PT ;  /* 0x0000000409007c0c */ /* 0x000fc6000bf06270 */
[----:B------:R-:W-:-:S04]  /*bca0*/  @P1 LOP3.LUT R23, R23, 0x8, RZ, 0xfc, !PT ;  /* 0x0000000817171812 */ /* 0x000fc800078efcff */
[----:B------:R-:W-:-:S04]  /*bcb0*/  @P2 LOP3.LUT R23, R23, 0x1, RZ, 0xfc, !PT ;  /* 0x0000000117172812 */ /* 0x000fc800078efcff */
[----:B------:R-:W-:-:S04]  /*bcc0*/  LOP3.LUT R23, R23, 0xfffffffb, RZ, 0xc0, !PT ;  /* 0xfffffffb17177812 */ /* 0x000fc800078ec0ff */
[----:B------:R-:W-:Y:S01]  /*bcd0*/  @P0 LOP3.LUT R23, R23, 0x4, RZ, 0xfc, !PT ;  /* 0x0000000417170812 */ /* 0x000fe200078efcff */
[----:B0-----:R-:W-:Y:S06]  /*bce0*/  BRA.DIV UR5, `(.L_x_10203) ;  /* 0x0000004605f47947 */ /* 0x001fec000b800000 */
.L_x_10276:
[----:B------:R-:W-:Y:S01]  /*bcf0*/  IMAD.U32 R0, RZ, RZ, UR38 ;  /* 0x00000026ff007e24 */ /* 0x000fe2000f8e00ff */
[----:B------:R-:W-:Y:S02]  /*bd00*/  SEL R2, RZ, 0x1, P2 ;  /* 0x00000001ff027807 */ /* 0x000fe40001000000 */
        /* <DEDUP_REMOVED lines=10> */
.L_x_10204:
[----:B------:R-:W-:Y:S01]  /*bdb0*/  IMAD R25, R24, 0x8, R22 ;  /* 0x0000000818197824 */ /* 0x000fe200078e0216 */
[----:B------:R-:W-:Y:S01]  /*bdc0*/  SHF.L.U32 R0, R27, 0x1f, RZ ;  /* 0x0000001f1b007819 */ /* 0x000fe200000006ff */
[----:B------:R-:W-:Y:S03]  /*bdd0*/  BSSY B0, `(.L_x_10205) ;  /* 0x0000003000007945 */ /* 0x000fe60003800000 */
[----:B------:R-:W0:Y:S02]  /*bde0*/  SYNCS.PHASECHK.TRANS64.TRYWAIT P0, [R25+URZ+0x32440], R0 ;  /* 0x03244000190075a7 */ /* 0x000e24000800017f */
[----:B0-----:R-:W-:Y:S05]  /*bdf0*/  @!P0 BRA `(.L_x_10206) ;  /* 0x0000004400e08947 */ /* 0x001fea0003800000 */
.L_x_10277:
[----:B------:R-:W-:Y:S05]  /*be00*/  BSYNC B0 ;  /* 0x0000000000007941 */ /* 0x000fea0003800000 */
.L_x_10205:
[----:B------:R-:W2:Y:S01]  /*be10*/  LDL R7, [R1] ;  /* 0x0000000001077983 */ /* 0x000ea20000100800 */
        /* <DEDUP_REMOVED lines=12> */
[----:B-1----:R-:W0:Y:S02]  /*bee0*/  S2R R4, SR_TID.X ;  /* 0x0000000000047919 */ /* 0x002e240000002100 */
        /* <DEDUP_REMOVED lines=16> */
[----:B--2---:R-:W-:-:S02]  /*bff0*/  IMAD R31, R8, -0x60, R7 ;  /* 0xffffffa0081f7824 */ /* 0x004fc400078e0207 */
[----:B0-----:R-:W-:Y:S02]  /*c000*/  IMAD.SHL.U32 R7, R5, 0x8, RZ ;  /* 0x0000000805077824 */ /* 0x001fe400078e00ff */
[----:B------:R-:W-:Y:S02]  /*c010*/  IMAD.IADD R31, R31, 0x1, -R6 ;  /* 0x000000011f1f7824 */ /* 0x000fe400078e0a06 */
[----:B------:R-:W-:Y:S01]  /*c020*/  IMAD R5, R24, 0x1800, R30 ;  /* 0x0000180018057824 */ /* 0x000fe200078e021e */
[----:B------:R-:W-:Y:S02]  /*c030*/  LOP3.LUT R7, R7, 0x38, RZ, 0xc0, !PT ;  /* 0x0000003807077812 */ /* 0x000fe400078ec0ff */
[----:B------:R-:W-:Y:S02]  /*c040*/  ISETP.GE.AND P0, PT, R31, 0x1, PT ;  /* 0x000000011f00780c */ /* 0x000fe40003f06270 */
        /* <DEDUP_REMOVED lines=55> */
.L_x_10291:
        /* <DEDUP_REMOVED lines=10> */
.L_x_10208:
        /* <DEDUP_REMOVED lines=10> */
.L_x_10209:
[----:B------:R1:W5:Y:S01]  /*c500*/  LDL.LU R0, [R1+0x4] ;  /* 0x0000040001007983 */ /* 0x0003620000300800 */
[----:B------:R-:W-:Y:S01]  /*c510*/  LOP3.LUT P0, RZ, R23, 0x40, RZ, 0xc0, !PT ;  /* 0x0000004017ff7812 */ /* 0x000fe2000780c0ff */
[----:B------:R1:W-:-:S12]  /*c520*/  SYNCS.ARRIVE.TRANS64.A1T0 RZ, [R25+URZ+0x32430], RZ ;  /* 0x032430ff19ff79a7 */ /* 0x0003d8000810003f */
[----:B------:R-:W-:Y:S05]  /*c530*/  WARPSYNC.ALL ;  /* 0x0000000000007948 */ /* 0x000fea0003800000 */
[----:B------:R-:W-:Y:S01]  /*c540*/  SEL R34, R34, RZ, !P0 ;  /* 0x000000ff22227207 */ /* 0x000fe20004000000 */
[----:B------:R-:W-:Y:S01]  /*c550*/  BSSY B6, `(.L_x_10210) ;  /* 0x0000019000067945 */ /* 0x000fe20003800000 */
[----:B------:R-:W-:Y:S01]  /*c560*/  BAR.SYNC.DEFER_BLOCKING 0x8, 0x180 ;  /* 0x0206000000007b1d */ /* 0x000fe20000010000 */
[----:B-----5:R-:W-:-:S05]  /*c570*/  SEL R0, R0, RZ, !P0 ;  /* 0x000000ff00007207 */ /* 0x020fca0004000000 */
[----:B------:R2:W-:Y:S02]  /*c580*/  STL [R1+0xc], R0 ;  /* 0x00000c0001007387 */ /* 0x0005e40000100800 */
[----:B--2---:R-:W-:-:S05]  /*c590*/  VIADD R0, R22, 0x18400 ;  /* 0x0001840016007836 */ /* 0x004fca0000000000 */
        /* <DEDUP_REMOVED lines=19> */
[----:B012---:R-:W-:Y:S05]  /*c6d0*/  CALL.ABS.NOINC R2 ;  /* 0x0000000002007343 */ /* 0x007fea0003c00000 */
.L_x_10211:
[----:B------:R-:W-:Y:S05]  /*c6e0*/  BSYNC B6 ;  /* 0x0000000000067941 */ /* 0x000fea0003800000 */
.L_x_10210:
[----:B------:R-:W3:Y:S01]  /*c6f0*/  LDL R21, [R1+0x4] ;  /* 0x0000040001157983 */ /* 0x000ee20000100800 */
[----:B------:R-:W4:Y:S03]  /*c700*/  LDC R7, c[0x0][0x448] ;  /* 0x00011200ff077b82 */ /* 0x000f260000000800 */
[----:B------:R-:W5:Y:S01]  /*c710*/  LDL R20, [R1+0xc] ;  /* 0x00000c0001147983 */ /* 0x000f620000100800 */
[----:B------:R-:W-:Y:S01]  /*c720*/  IMAD.SHL.U32 R4, R17, 0x80, RZ ;  /* 0x0000008011047824 */ /* 0x000fe200078e00ff */
[----:B------:R-:W-:Y:S01]  /*c730*/  ULDC.64 UR4, c[0x0][0x298] ;  /* 0x0000a60000047ab9 */ /* 0x000fe20000000a00 */
[----:B------:R-:W-:Y:S01]  /*c740*/  LOP3.LUT R23, R23, 0xfffeffff, RZ, 0xc0, !PT ;  /* 0xfffeffff17177812 */ /* 0x000fe200078ec0ff */
[----:B0-----:R-:W0:Y:S01]  /*c750*/  S2R R2, SR_TID.X ;  /* 0x0000000000027919 */ /* 0x001e220000002100 */
[----:B--2---:R-:W2:Y:S01]  /*c760*/  S2R R0, SR_TID.X ;  /* 0x0000000000007919 */ /* 0x004ea20000002100 */
[----:B------:R-:W1:Y:S01]  /*c770*/  S2R R6, SR_TID.X ;  /* 0x0000000000067919 */ /* 0x000e620000002100 */
[----:B----4-:R-:W-:-:S13]  /*c780*/  ISETP.NE.AND P0, PT, R7, 0x1, PT ;  /* 0x000000010700780c */ /* 0x010fda0003f05270 */
[----:B------:R-:W-:Y:S02]  /*c790*/  @P0 LOP3.LUT R23, R23, 0x10000, RZ, 0xfc, !PT ;  /* 0x0001000017170812 */ /* 0x000fe400078efcff */
[----:B0-----:R-:W-:-:S04]  /*c7a0*/  LOP3.LUT R2, R2, 0x7f, RZ, 0xc0, !PT ;  /* 0x0000007f02027812 */ /* 0x001fc800078ec0ff */
[----:B------:R-:W-:Y:S02]  /*c7b0*/  SHF.R.U32.HI R2, RZ, 0x3, R2 ;  /* 0x00000003ff027819 */ /* 0x000fe40000011602 */
[----:B--2---:R-:W-:Y:S02]  /*c7c0*/  SHF.L.U32 R3, R0, 0x4, RZ ;  /* 0x0000000400037819 */ /* 0x004fe400000006ff */
[----:B------:R-:W0:Y:S02]  /*c7d0*/  @P0 LDC R0, c[0x0][0x44c] ;  /* 0x00011300ff000b82 */ /* 0x000e240000000800 */
[----:B------:R-:W-:-:S04]  /*c7e0*/  LOP3.LUT R3, R2, 0x70, R3, 0xf8, !PT ;  /* 0x0000007002037812 */ /* 0x000fc800078ef803 */
[----:B------:R-:W-:Y:S02]  /*c7f0*/  LOP3.LUT R17, R3, R4, RZ, 0xfc, !PT ;  /* 0x0000000403117212 */ /* 0x000fe400078efcff */
[----:B------:R-:W2:Y:S03]  /*c800*/  @P0 LDC R2, c[0x0][0x450] ;  /* 0x00011400ff020b82 */ /* 0x000ea60000000800 */
[----:B0-----:R-:W-:-:S04]  /*c810*/  @P0 IMAD.HI.U32 R3, R17, R0, RZ ;  /* 0x0000000011030227 */ /* 0x001fc800078e00ff */
[----:B------:R-:W-:Y:S01]  /*c820*/  IMAD.MOV.U32 R0, RZ, RZ, R17 ;  /* 0x000000ffff007224 */ /* 0x000fe200078e0011 */
[----:B--2---:R-:W-:Y:S01]  /*c830*/  @P0 SHF.R.U32.HI R0, RZ, R2, R3 ;  /* 0x00000002ff000219 */ /* 0x004fe20000011603 */
[----:B------:R-:W-:-:S04]  /*c840*/  IMAD.WIDE.U32 R2, R35, UR4, RZ ;  /* 0x0000000423027c25 */ /* 0x000fc8000f8e00ff */
[----:B---3--:R-:W-:Y:S01]  /*c850*/  IMAD R5, R21, UR4, RZ ;  /* 0x0000000415057c24 */ /* 0x008fe2000f8e02ff */
[----:B-1----:R-:W-:-:S03]  /*c860*/  LOP3.LUT R21, R6, 0x7f, RZ, 0xc0, !PT ;  /* 0x0000007f06157812 */ /* 0x002fc600078ec0ff */
[----:B------:R-:W-:Y:S01]  /*c870*/  IMAD R5, R35, UR5, R5 ;  /* 0x0000000523057c24 */ /* 0x000fe2000f8e0205 */
[----:B------:R-:W-:Y:S01]  /*c880*/  ULDC.64 UR4, c[0x0][0x2d8] ;  /* 0x0000b60000047ab9 */ /* 0x000fe20000000a00 */
[----:B------:R-:W-:Y:S02]  /*c890*/  SHF.R.U32.HI R21, RZ, 0x3, R21 ;  /* 0x00000003ff157819 */ /* 0x000fe40000011615 */
[----:B------:R-:W-:Y:S02]  /*c8a0*/  IMAD.IADD R3, R3, 0x1, R5 ;  /* 0x0000000103037824 */ /* 0x000fe400078e0205 */
[----:B------:R-:W-:Y:S02]  /*c8b0*/  IMAD R5, R28, UR4, RZ ;  /* 0x000000041c057c24 */ /* 0x000fe4000f8e02ff */
[----:B------:R-:W-:-:S04]  /*c8c0*/  IMAD.WIDE.U32 R2, R18, UR4, R2 ;  /* 0x0000000412027c25 */ /* 0x000fc8000f8e0002 */
[----:B------:R-:W-:Y:S01]  /*c8d0*/  IMAD R5, R18, UR5, R5 ;  /* 0x0000000512057c24 */ /* 0x000fe2000f8e0205 */
[----:B------:R-:W-:-:S03]  /*c8e0*/  ULDC.64 UR4, c[0x0][0x2e0] ;  /* 0x0000b80000047ab9 */ /* 0x000fc60000000a00 */
[----:B------:R-:W-:Y:S02]  /*c8f0*/  IMAD.IADD R3, R3, 0x1, R5 ;  /* 0x0000000103037824 */ /* 0x000fe400078e0205 */
[----:B-----5:R-:W-:Y:S01]  /*c900*/  IMAD R5, R20, UR4, RZ ;  /* 0x0000000414057c24 */ /* 0x020fe2000f8e02ff */
[----:B------:R-:W-:Y:S01]  /*c910*/  SHF.L.U32 R20, R6, 0x3, RZ ;  /* 0x0000000306147819 */ /* 0x000fe200000006ff */
[----:B------:R-:W-:-:S03]  /*c920*/  IMAD.WIDE.U32 R2, R34, UR4, R2 ;  /* 0x0000000422027c25 */ /* 0x000fc6000f8e0002 */
[----:B------:R-:W-:Y:S01]  /*c930*/  LOP3.LUT R20, R20, 0x38, RZ, 0xc0, !PT ;  /* 0x0000003814147812 */ /* 0x000fe200078ec0ff */
[----:B------:R-:W-:Y:S01]  /*c940*/  IMAD R5, R34, UR5, R5 ;  /* 0x0000000522057c24 */ /* 0x000fe2000f8e0205 */
[----:B------:R-:W-:-:S03]  /*c950*/  ULDC.64 UR4, c[0x0][0x2d0] ;  /* 0x0000b40000047ab9 */ /* 0x000fc60000000a00 */
[----:B------:R-:W-:Y:S01]  /*c960*/  IMAD.IADD R3, R3, 0x1, R5 ;  /* 0x0000000103037824 */ /* 0x000fe200078e0205 */
[----:B------:R-:W-:Y:S01]  /*c970*/  SHF.R.S32.HI R5, RZ, 0x1f, R0 ;  /* 0x0000001fff057819 */ /* 0x000fe20000011400 */
[----:B------:R-:W-:-:S04]  /*c980*/  IMAD.WIDE.U32 R2, R0, UR4, R2 ;  /* 0x0000000400027c25 */ /* 0x000fc8000f8e0002 */
[----:B------:R-:W-:-:S04]  /*c990*/  IMAD R5, R5, UR4, RZ ;  /* 0x0000000405057c24 */ /* 0x000fc8000f8e02ff */
[----:B------:R-:W-:Y:S01]  /*c9a0*/  IMAD R5, R0, UR5, R5 ;  /* 0x0000000500057c24 */ /* 0x000fe2000f8e0205 */
[----:B------:R-:W-:Y:S01]  /*c9b0*/  ULDC.64 UR4, c[0x0][0x2c8] ;  /* 0x0000b20000047ab9 */ /* 0x000fe20000000a00 */
[----:B------:R-:W-:Y:S02]  /*c9c0*/  IMAD.MOV R0, RZ, RZ, -R0 ;  /* 0x000000ffff007224 */ /* 0x000fe400078e0a00 */
[----:B------:R-:W-:Y:S02]  /*c9d0*/  IMAD.IADD R3, R3, 0x1, R5 ;  /* 0x0000000103037824 */ /* 0x000fe400078e0205 */
[----:B------:R-:W-:-:S04]  /*c9e0*/  IMAD R0, R7, R0, R17 ;  /* 0x0000000007007224 */ /* 0x000fc800078e0211 */
[----:B------:R-:W-:Y:S01]  /*c9f0*/  IMAD.WIDE.U32 R2, R0, UR4, R2 ;  /* 0x0000000400027c25 */ /* 0x000fe2000f8e0002 */
[----:B------:R-:W-:-:S05]  /*ca00*/  SHF.R.S32.HI R5, RZ, 0x1f, R0 ;  /* 0x0000001fff057819 */ /* 0x000fca0000011400 */
[----:B------:R-:W-:-:S04]  /*ca10*/  IMAD R5, R5, UR4, RZ ;  /* 0x0000000405057c24 */ /* 0x000fc8000f8e02ff */
        /* <DEDUP_REMOVED lines=9> */
[----:B------:R-:W2:Y:S01]  /*cab0*/  LDL.LU R2, [R1+0x8] ;  /* 0x0000080001027983 */ /* 0x000ea20000300800 */
[----:B------:R-:W2:Y:S03]  /*cac0*/  LDC R3, c[0x0][0x448] ;  /* 0x00011200ff037b82 */ /* 0x000ea60000000800 */
[----:B------:R-:W0:Y:S01]  /*cad0*/  SHFL.IDX PT, R10, R0, RZ, 0x181f ;  /* 0x00181fff000a7589 */ /* 0x000e2200000e0000 */
[----:B------:R-:W-:-:S03]  /*cae0*/  IMAD.IADD R4, R21, 0x1, R4 ;  /* 0x0000000115047824 */ /* 0x000fc600078e0204 */
[----:B------:R-:W-:Y:S01]  /*caf0*/  SHFL.IDX PT, R7, R0, 0x1, 0x181f ;  /* 0x00381f0000077f89 */ /* 0x000fe200000e0000 */
[----:B------:R-:W-:-:S03]  /*cb00*/  VIADD R8, R4, 0x10 ;  /* 0x0000001004087836 */ /* 0x000fc60000000000 */
[----:B------:R-:W-:Y:S04]  /*cb10*/  SHFL.IDX PT, R11, R0, 0x2, 0x181f ;  /* 0x00581f00000b7f89 */ /* 0x000fe800000e0000 */
[----:B------:R-:W-:Y:S01]  /*cb20*/  SHFL.IDX PT, R12, R0, 0x3, 0x181f ;  /* 0x00781f00000c7f89 */ /* 0x000fe200000e0000 */
[----:B------:R-:W-:Y:S01]  /*cb30*/  LOP3.LUT R23, R23, 0xffffdfff, RZ, 0xc0, !PT ;  /* 0xffffdfff17177812 */ /* 0x000fe200078ec0ff */
[----:B--2---:R-:W-:Y:S02]  /*cb40*/  IMAD R6, R2, R3, RZ ;  /* 0x0000000302067224 */ /* 0x004fe400078e02ff */
[----:B------:R-:W1:Y:S03]  /*cb50*/  SHFL.IDX PT, R3, R5, RZ, 0x181f ;  /* 0x00181fff05037589 */ /* 0x000e6600000e0000 */
[-C--:B------:R-:W-:Y:S01]  /*cb60*/  ISETP.GE.AND P6, PT, R4, R6.reuse, PT ;  /* 0x000000060400720c */ /* 0x080fe20003fc6270 */
[----:B------:R-:W2:Y:S01]  /*cb70*/  SHFL.IDX PT, R2, R5, 0x1, 0x181f ;  /* 0x00381f0005027f89 */ /* 0x000ea200000e0000 */
[----:B------:R-:W-:-:S11]  /*cb80*/  ISETP.GE.AND P5, PT, R8, R6, PT ;  /* 0x000000060800720c */ /* 0x000fd60003fa6270 */
[----:B0-----:R-:W-:-:S05]  /*cb90*/  @!P6 LEA R10, P1, R20, R10, 0x1 ;  /* 0x0000000a140ae211 */ /* 0x001fca00078208ff */
[----:B-1----:R-:W-:Y:S01]  /*cba0*/  @!P6 IMAD.X R3, RZ, RZ, R3, P1 ;  /* 0x000000ffff03e224 */ /* 0x002fe200008e0603 */
[----:B------:R-:W-:Y:S01]  /*cbb0*/  @!P5 LEA R7, P1, R20, R7, 0x1 ;  /* 0x000000071407d211 */ /* 0x000fe200078208ff */
[----:B------:R-:W-:-:S04]  /*cbc0*/  VIADD R8, R4, 0x20 ;  /* 0x0000002004087836 */ /* 0x000fc80000000000 */
[----:B--2---:R-:W-:Y:S02]  /*cbd0*/  @!P5 IMAD.X R9, RZ, RZ, R2, P1 ;  /* 0x000000ffff09d224 */ /* 0x004fe400008e0602 */
[----:B------:R-:W0:Y:S01]  /*cbe0*/  SHFL.IDX PT, R2, R5, 0x2, 0x181f ;  /* 0x00581f0005027f89 */ /* 0x000e2200000e0000 */
[----:B------:R-:W-:-:S13]  /*cbf0*/  ISETP.GE.AND P3, PT, R8, R6, PT ;  /* 0x000000060800720c */ /* 0x000fda0003f66270 */
[----:B------:R-:W-:-:S05]  /*cc00*/  @!P3 LEA R11, P1, R20, R11, 0x1 ;  /* 0x0000000b140bb211 */ /* 0x000fca00078208ff */
[----:B0-----:R-:W-:Y:S02]  /*cc10*/  @!P3 IMAD.X R8, RZ, RZ, R2, P1 ;  /* 0x000000ffff08b224 */ /* 0x001fe400008e0602 */
[----:B------:R-:W-:-:S05]  /*cc20*/  VIADD R2, R4, 0x30 ;  /* 0x0000003004027836 */ /* 0x000fca0000000000 */
[----:B------:R-:W-:Y:S01]  /*cc30*/  ISETP.GE.AND P2, PT, R2, R6, PT ;  /* 0x000000060200720c */ /* 0x000fe20003f46270 */
[----:B------:R-:W-:-:S05]  /*cc40*/  VIADD R2, R4, 0x40 ;  /* 0x0000004004027836 */ /* 0x000fca0000000000 */
[----:B------:R-:W-:Y:S02]  /*cc50*/  ISETP.GE.AND P4, PT, R2, R6, PT ;  /* 0x000000060200720c */ /* 0x000fe40003f86270 */
[----:B------:R-:W0:Y:S05]  /*cc60*/  SHFL.IDX PT, R2, R5, 0x3, 0x181f ;  /* 0x00781f0005027f89 */ /* 0x000e2a00000e0000 */
[----:B------:R-:W-:Y:S02]  /*cc70*/  @!P2 LEA R14, P1, R20, R12, 0x1 ;  /* 0x0000000c140ea211 */ /* 0x000fe400078208ff */
[----:B------:R-:W1:Y:S02]  /*cc80*/  SHFL.IDX PT, R12, R0, 0x4, 0x181f ;  /* 0x00981f00000c7f89 */ /* 0x000e6400000e0000 */
[----:B0-----:R-:W-:-:S02]  /*cc90*/  @!P2 IADD3.X R13, RZ, R2, RZ, P1, !PT ;  /* 0x00000002ff0da210 */ /* 0x001fc40000ffe4ff */
[----:B------:R-:W0:Y:S01]  /*cca0*/  SHFL.IDX PT, R2, R5, 0x4, 0x181f ;  /* 0x00981f0005027f89 */ /* 0x000e2200000e0000 */
[----:B-1----:R-:W-:Y:S02]  /*ccb0*/  @!P4 LEA R15, P1, R20, R12, 0x1 ;  /* 0x0000000c140fc211 */ /* 0x002fe400078208ff */
[----:B------:R-:W-:-:S04]  /*ccc0*/  @P6 LOP3.LUT R23, R23, 0x2000, RZ, 0xfc, !PT ;  /* 0x0000200017176812 */ /* 0x000fc800078efcff */
[----:B------:R-:W-:Y:S01]  /*ccd0*/  LOP3.LUT R23, R23, 0xffffefff, RZ, 0xc0, !PT ;  /* 0xffffefff17177812 */ /* 0x000fe200078ec0ff */
[----:B0-----:R-:W-:Y:S02]  /*cce0*/  @!P4 IMAD.X R12, RZ, RZ, R2, P1 ;  /* 0x000000ffff0cc224 */ /* 0x001fe400008e0602 */
[----:B------:R-:W-:-:S05]  /*ccf0*/  @!P6 IMAD.MOV.U32 R2, RZ, RZ, R10 ;  /* 0x000000ffff02e224 */ /* 0x000fca00078e000a */
[----:B------:R0:W-:Y:S01]  /*cd00*/  @!P6 LDGSTS.E.BYPASS.LTC128B.128 [R26+0x18400], desc[UR36][R2.64], !P0 ;  /* 0x18400000021aefae */ /* 0x0001e2000c101d64 */
[----:B------:R-:W-:Y:S01]  /*cd10*/  @P5 LOP3.LUT R23, R23, 0x1000, RZ, 0xfc, !PT ;  /* 0x0000100017175812 */ /* 0x000fe200078efcff */
[----:B0-----:R-:W-:Y:S02]  /*cd20*/  @!P5 IMAD.MOV.U32 R2, RZ, RZ, R7 ;  /* 0x000000ffff02d224 */ /* 0x001fe400078e0007 */
[----:B------:R-:W-:-:S05]  /*cd30*/  @!P5 IMAD.MOV.U32 R3, RZ, RZ, R9 ;  /* 0x000000ffff03d224 */ /* 0x000fca00078e0009 */
[----:B------:R0:W-:Y:S01]  /*cd40*/  @!P5 LDGSTS.E.BYPASS.LTC128B.128 [R26+0x18c00], desc[UR36][R2.64], !P0 ;  /* 0x18c00000021adfae */ /* 0x0001e2000c101d64 */
[----:B------:R-:W-:-:S03]  /*cd50*/  LOP3.LUT R23, R23, 0xfffff7ff, RZ, 0xc0, !PT ;  /* 0xfffff7ff17177812 */ /* 0x000fc600078ec0ff */
[----:B------:R-:W1:Y:S01]  /*cd60*/  SHFL.IDX PT, R9, R0, 0x5, 0x181f ;  /* 0x00b81f0000097f89 */ /* 0x000e6200000e0000 */
[----:B0-----:R-:W-:Y:S02]  /*cd70*/  @!P3 IMAD.MOV.U32 R2, RZ, RZ, R11 ;  /* 0x000000ffff02b224 */ /* 0x001fe400078e000b */
[----:B------:R-:W-:-:S05]  /*cd80*/  @!P3 IMAD.MOV.U32 R3, RZ, RZ, R8 ;  /* 0x000000ffff03b224 */ /* 0x000fca00078e0008 */
[----:B------:R0:W-:Y:S01]  /*cd90*/  @!P3 LDGSTS.E.BYPASS.LTC128B.128 [R26+0x19400], desc[UR36][R2.64], !P0 ;  /* 0x19400000021abfae */ /* 0x0001e2000c101d64 */
[----:B------:R-:W-:-:S03]  /*cda0*/  @P3 LOP3.LUT R23, R23, 0x800, RZ, 0xfc, !PT ;  /* 0x0000080017173812 */ /* 0x000fc600078efcff */
[----:B------:R-:W2:Y:S01]  /*cdb0*/  SHFL.IDX PT, R8, R5, 0x5, 0x181f ;  /* 0x00b81f0005087f89 */ /* 0x000ea200000e0000 */
[----:B0-----:R-:W-:-:S03]  /*cdc0*/  VIADD R2, R4, 0x50 ;  /* 0x0000005004027836 */ /* 0x001fc60000000000 */
[----:B------:R-:W0:Y:S01]  /*cdd0*/  SHFL.IDX PT, R7, R0, 0x6, 0x181f ;  /* 0x00d81f0000077f89 */ /* 0x000e2200000e0000 */
[----:B------:R-:W-:Y:S01]  /*cde0*/  @!P2 IMAD.MOV.U32 R3, RZ, RZ, R13 ;  /* 0x000000ffff03a224 */ /* 0x000fe200078e000d */
[----:B------:R-:W-:Y:S02]  /*cdf0*/  ISETP.GE.AND P3, PT, R2, R6, PT ;  /* 0x000000060200720c */ /* 0x000fe40003f66270 */
[----:B------:R-:W-:Y:S02]  /*ce00*/  @!P2 MOV R2, R14 ;  /* 0x0000000e0002a202 */ /* 0x000fe40000000f00 */
[----:B------:R-:W-:-:S03]  /*ce10*/  LOP3.LUT R23, R23, 0xfffffdff, RZ, 0xc0, !PT ;  /* 0xfffffdff17177812 */ /* 0x000fc600078ec0ff */
[----:B------:R3:W-:Y:S01]  /*ce20*/  @!P2 LDGSTS.E.BYPASS.LTC128B.128 [R26+0x19c00], desc[UR36][R2.64], !P0 ;  /* 0x19c00000021aafae */ /* 0x0007e2000c101d64 */
[----:B------:R-:W-:-:S03]  /*ce30*/  @P2 LOP3.LUT R23, R23, 0x200, RZ, 0xfc, !PT ;  /* 0x0000020017172812 */ /* 0x000fc600078efcff */
[----:B---3--:R-:W3:Y:S01]  /*ce40*/  SHFL.IDX PT, R2, R5, 0x6, 0x181f ;  /* 0x00d81f0005027f89 */ /* 0x008ee200000e0000 */
[----:B------:R-:W-:-:S05]  /*ce50*/  VIADD R3, R4, 0x60 ;  /* 0x0000006004037836 */ /* 0x000fca0000000000 */
[----:B------:R-:W-:Y:S02]  /*ce60*/  ISETP.GE.AND P2, PT, R3, R6, PT ;  /* 0x000000060300720c */ /* 0x000fe40003f46270 */
[----:B-1----:R-:W-:-:S05]  /*ce70*/  @!P3 LEA R9, P1, R20, R9, 0x1 ;  /* 0x000000091409b211 */ /* 0x002fca00078208ff */
[----:B--2---:R-:W-:-:S06]  /*ce80*/  @!P3 IMAD.X R8, RZ, RZ, R8, P1 ;  /* 0x000000ffff08b224 */ /* 0x004fcc00008e0608 */
[----:B0-----:R-:W-:Y:S01]  /*ce90*/  @!P2 LEA R7, P1, R20, R7, 0x1 ;  /* 0x000000071407a211 */ /* 0x001fe200078208ff */
[----:B------:R-:W-:-:S04]  /*cea0*/  @!P4 IMAD.MOV.U32 R3, RZ, RZ, R12 ;  /* 0x000000ffff03c224 */ /* 0x000fc800078e000c */
[----:B---3--:R-:W-:Y:S02]  /*ceb0*/  @!P2 IMAD.X R10, RZ, RZ, R2, P1 ;  /* 0x000000ffff0aa224 */ /* 0x008fe400008e0602 */
[----:B------:R-:W-:-:S05]  /*cec0*/  @!P4 IMAD.MOV.U32 R2, RZ, RZ, R15 ;  /* 0x000000ffff02c224 */ /* 0x000fca00078e000f */
[----:B------:R0:W-:Y:S01]  /*ced0*/  @!P4 LDGSTS.E.BYPASS.LTC128B.128 [R26+0x1a400], desc[UR36][R2.64], !P0 ;  /* 0x1a400000021acfae */ /* 0x0001e2000c101d64 */
[----:B------:R-:W-:Y:S01]  /*cee0*/  LOP3.LUT R23, R23, 0xfffffeff, RZ, 0xc0, !PT ;  /* 0xfffffeff17177812 */ /* 0x000fe200078ec0ff */
[----:B0-----:R-:W-:Y:S02]  /*cef0*/  @!P3 IMAD.MOV.U32 R2, RZ, RZ, R9 ;  /* 0x000000ffff02b224 */ /* 0x001fe400078e0009 */
[----:B------:R-:W-:-:S05]  /*cf00*/  @!P3 IMAD.MOV.U32 R3, RZ, RZ, R8 ;  /* 0x000000ffff03b224 */ /* 0x000fca00078e0008 */
[----:B------:R0:W-:Y:S04]  /*cf10*/  @!P3 LDGSTS.E.BYPASS.LTC128B.128 [R26+0x1ac00], desc[UR36][R2.64], !P0 ;  /* 0x1ac00000021abfae */ /* 0x0001e8000c101d64 */
[----:B------:R-:W1:Y:S01]  /*cf20*/  SHFL.IDX PT, R5, R5, 0x7, 0x181f ;  /* 0x00f81f0005057f89 */ /* 0x000e6200000e0000 */
[----:B0-----:R-:W-:Y:S01]  /*cf30*/  @!P2 IMAD.MOV.U32 R2, RZ, RZ, R7 ;  /* 0x000000ffff02a224 */ /* 0x001fe200078e0007 */
[----:B------:R-:W-:Y:S02]  /*cf40*/  @!P2 MOV R3, R10 ;  /* 0x0000000a0003a202 */ /* 0x000fe40000000f00 */
[----:B------:R-:W0:Y:S04]  /*cf50*/  SHFL.IDX PT, R0, R0, 0x7, 0x181f ;  /* 0x00f81f0000007f89 */ /* 0x000e2800000e0000 */
[----:B------:R2:W-:Y:S01]  /*cf60*/  @!P2 LDGSTS.E.BYPASS.LTC128B.128 [R26+0x1b400], desc[UR36][R2.64], !P0 ;  /* 0x1b400000021aafae */ /* 0x0005e2000c101d64 */
[----:B------:R-:W-:-:S04]  /*cf70*/  @P4 LOP3.LUT R23, R23, 0x100, RZ, 0xfc, !PT ;  /* 0x0000010017174812 */ /* 0x000fc800078efcff */
[----:B------:R-:W-:-:S04]  /*cf80*/  LOP3.LUT R23, R23, 0xffffff7f, RZ, 0xc0, !PT ;  /* 0xffffff7f17177812 */ /* 0x000fc800078ec0ff */
[----:B------:R-:W-:-:S04]  /*cf90*/  @P3 LOP3.LUT R23, R23, 0x80, RZ, 0xfc, !PT ;  /* 0x0000008017173812 */ /* 0x000fc800078efcff */
[----:B------:R-:W-:-:S04]  /*cfa0*/  LOP3.LUT R23, R23, 0xffffffbf, RZ, 0xc0, !PT ;  /* 0xffffffbf17177812 */ /* 0x000fc800078ec0ff */
[----:B-12---:R-:W-:-:S07]  /*cfb0*/  @P2 LOP3.LUT R23, R23, 0x40, RZ, 0xfc, !PT ;  /* 0x0000004017172812 */ /* 0x006fce00078efcff */
.L_x_10308:
[----:B------:R-:W-:Y:S01]  /*cfc0*/  VIADD R4, R4, 0x70 ;  /* 0x0000007004047836 */ /* 0x000fe20000000000 */
[----:B------:R-:W-:-:S04]  /*cfd0*/  LOP3.LUT R23, R23, 0xffffbfff, RZ, 0xc0, !PT ;  /* 0xffffbfff17177812 */ /* 0x000fc800078ec0ff */
[----:B------:R-:W-:-:S13]  /*cfe0*/  ISETP.GE.AND P2, PT, R4, R6, PT ;  /* 0x000000060400720c */ /* 0x000fda0003f46270 */
[----:B0-----:R-:W-:Y:S02]  /*cff0*/  @!P2 LEA R2, P1, R20, R0, 0x1 ;  /* 0x000000001402a211 */ /* 0x001fe400078208ff */
[----:B------:R-:W-:-:S03]  /*d000*/  @P2 LOP3.LUT R23, R23, 0x4000, RZ, 0xfc, !PT ;  /* 0x0000400017172812 */ /* 0x000fc600078efcff */
[----:B------:R-:W-:-:S05]  /*d010*/  @!P2 IMAD.X R3, RZ, RZ, R5, P1 ;  /* 0x000000ffff03a224 */ /* 0x000fca00008e0605 */
[----:B------:R-:W-:Y:S01]  /*d020*/  @!PT LDS RZ, [RZ] ;  /* 0x00000000fffff984 */ /* 0x000fe20000000800 */
[----:B------:R-:W-:Y:S01]  /*d030*/  @!PT LDS RZ, [RZ] ;  /* 0x00000000fffff984 */ /* 0x000fe20000000800 */
[----:B------:R-:W-:Y:S01]  /*d040*/  @!PT LDS RZ, [RZ] ;  /* 0x00000000fffff984 */ /* 0x000fe20000000800 */
[----:B------:R0:W-:Y:S01]  /*d050*/  @!P2 LDGSTS.E.BYPASS.LTC128B.128 [R26+0x1bc00], desc[UR36][R2.64], !P0 ;  /* 0x1bc00000021aafae */ /* 0x0001e2000c101d64 */
[----:B------:R-:W-:Y:S01]  /*d060*/  PLOP3.LUT P0, PT, PT, PT, PT, 0x80, 0x0 ;  /* 0x000000000000781c */ /* 0x000fe20003f0f070 */
[----:B------:R-:W-:-:S12]  /*d070*/  NOP ;  /* 0x0000000000007918 */ /* 0x000fd80000000000 */
.L_x_10213:
        /* <DEDUP_REMOVED lines=28> */
.L_x_10215:
[----:B------:R-:W-:Y:S05]  /*d240*/  BSYNC B6 ;  /* 0x0000000000067941 */ /* 0x000fea0003800000 */
.L_x_10214:
[----:B------:R-:W2:Y:S01]  /*d250*/  LDL.LU R21, [R1+0x4] ;  /* 0x0000040001157983 */ /* 0x000ea20000300800 */
[----:B0-----:R-:W0:Y:S01]  /*d260*/  LDC R2, c[0x0][0x448] ;  /* 0x00011200ff027b82 */ /* 0x001e220000000800 */
[----:B------:R-:W-:Y:S02]  /*d270*/  ULDC.64 UR4, c[0x0][0x398] ;  /* 0x0000e60000047ab9 */ /* 0x000fe40000000a00 */
[----:B------:R-:W3:Y:S01]  /*d280*/  LDL.LU R20, [R1+0xc] ;  /* 0x00000c0001147983 */ /* 0x000ee20000300800 */
[----:B0-----:R-:W-:-:S13]  /*d290*/  ISETP.NE.AND P6, PT, R2, 0x1, PT ;  /* 0x000000010200780c */ /* 0x001fda0003fc5270 */
[----:B------:R-:W0:Y:S08]  /*d2a0*/  @P6 LDC R3, c[0x0][0x44c] ;  /* 0x00011300ff036b82 */ /* 0x000e300000000800 */
[----:B------:R-:W1:Y:S01]  /*d2b0*/  @P6 LDC R2, c[0x0][0x450] ;  /* 0x00011400ff026b82 */ /* 0x000e620000000800 */
[----:B------:R-:W-:Y:S02]  /*d2c0*/  IMAD.MOV.U32 R0, RZ, RZ, R17 ;  /* 0x000000ffff007224 */ /* 0x000fe400078e0011 */
[----:B0-----:R-:W-:-:S05]  /*d2d0*/  @P6 IMAD.HI.U32 R3, R17, R3, RZ ;  /* 0x0000000311036227 */ /* 0x001fca00078e00ff */
[----:B-1----:R-:W-:Y:S01]  /*d2e0*/  @P6 SHF.R.U32.HI R0, RZ, R2, R3 ;  /* 0x00000002ff006219 */ /* 0x002fe20000011603 */
[----:B------:R-:W-:Y:S01]  /*d2f0*/  IMAD.WIDE.U32 R2, R35, UR4, RZ ;  /* 0x0000000423027c25 */ /* 0x000fe2000f8e00ff */
[----:B------:R-:W0:Y:S02]  /*d300*/  S2R R7, SR_TID.X ;  /* 0x0000000000077919 */ /* 0x000e240000002100 */
[----:B------:R-:W-:Y:S01]  /*d310*/  SHF.R.S32.HI R5, RZ, 0x1f, R0 ;  /* 0x0000001fff057819 */ /* 0x000fe20000011400 */
        /* <DEDUP_REMOVED lines=12> */
[----:B------:R-:W-:Y:S01]  /*d3e0*/  IMAD.WIDE.U32 R2, R34, UR4, R2 ;  /* 0x0000000422027c25 */ /* 0x000fe2000f8e0002 */
        /* <DEDUP_REMOVED lines=10> */
[----:B------:R-:W-:-:S03]  /*d490*/  ULDC.64 UR4, c[0x0][0x3c8] ;  /* 0x0000f20000047ab9 */ /* 0x000fc60000000a00 */
[----:B------:R-:W-:Y:S01]  /*d4a0*/  IADD3 R3, R3, R5, RZ ;  /* 0x0000000503037210 */ /* 0x000fe20007ffe0ff */
[----:B------:R-:W-:Y:S02]  /*d4b0*/  IMAD R0, R0, UR4, RZ ;  /* 0x0000000400007c24 */ /* 0x000fe4000f8e02ff */
[----:B------:R-:W-:Y:S02]  /*d4c0*/  IMAD.SHL.U32 R20, R7, 0x8, RZ ;  /* 0x0000000807147824 */ /* 0x000fe400078e00ff */
[C---:B------:R-:W-:Y:S02]  /*d4d0*/  IMAD R0, R4.reuse, UR5, R0 ;  /* 0x0000000504007c24 */ /* 0x040fe4000f8e0200 */
[----:B------:R-:W-:Y:S01]  /*d4e0*/  IMAD.WIDE.U32 R2, R4, UR4, R2 ;  /* 0x0000000404027c25 */ /* 0x000fe2000f8e0002 */
[----:B------:R-:W-:Y:S01]  /*d4f0*/  ULDC.64 UR4, c[0x0][0x390] ;  /* 0x0000e40000047ab9 */ /* 0x000fe20000000a00 */
[----:B------:R-:W-:Y:S02]  /*d500*/  LOP3.LUT R20, R20, 0x38, RZ, 0xc0, !PT ;  /* 0x0000003814147812 */ /* 0x000fe400078ec0ff */
[----:B------:R-:W-:Y:S01]  /*d510*/  IMAD.IADD R4, R3, 0x1, R0 ;  /* 0x0000000103047824 */ /* 0x000fe200078e0200 */
[----:B------:R-:W-:Y:S01]  /*d520*/  LEA R0, P0, R2, UR4, 0x1 ;  /* 0x0000000402007c11 */ /* 0x000fe2000f8008ff */
[----:B------:R-:W-:Y:S01]  /*d530*/  ULDC UR4, c[0x0][0x3b8] ;  /* 0x0000ee0000047ab9 */ /* 0x000fe20000000800 */
[----:B------:R-:W-:-:S02]  /*d540*/  LOP3.LUT R9, R20, 0x40, RZ, 0xfc, !PT ;  /* 0x0000004014097812 */ /* 0x000fc400078efcff */
[C---:B------:R-:W-:Y:S02]  /*d550*/  LOP3.LUT R8, R20.reuse, 0x80, RZ, 0xfc, !PT ;  /* 0x0000008014087812 */ /* 0x040fe400078efcff */
[----:B------:R-:W-:Y:S02]  /*d560*/  LOP3.LUT R7, R20, 0xc0, RZ, 0xfc, !PT ;  /* 0x000000c014077812 */ /* 0x000fe400078efcff */
[----:B------:R-:W-:Y:S01]  /*d570*/  LEA.HI.X R4, R2, UR5, R4, 0x1, P0 ;  /* 0x0000000502047c11 */ /* 0x000fe200080f0c04 */
[----:B------:R-:W-:Y:S01]  /*d580*/  UMOV UR5, 0xffffffff ;  /* 0xffffffff00057882 */ /* 0x000fe20000000000 */
[----:B------:R-:W-:Y:S02]  /*d590*/  ISETP.GE.AND P4, PT, R6, UR4, PT ;  /* 0x0000000406007c0c */ /* 0x000fe4000bf86270 */
[----:B------:R-:W-:Y:S02]  /*d5a0*/  ISETP.GE.AND P3, PT, R9, UR4, PT ;  /* 0x0000000409007c0c */ /* 0x000fe4000bf66270 */
[----:B------:R-:W-:-:S02]  /*d5b0*/  ISETP.GE.AND P2, PT, R8, UR4, PT ;  /* 0x0000000408007c0c */ /* 0x000fc4000bf46270 */
[----:B------:R-:W-:Y:S01]  /*d5c0*/  ISETP.GE.AND P1, PT, R7, UR4, PT ;  /* 0x0000000407007c0c */ /* 0x000fe2000bf26270 */
[----:B------:R-:W-:-:S12]  /*d5d0*/  BRA.DIV UR5, `(.L_x_10216) ;  /* 0x0000004205c47947 */ /* 0x000fd8000b800000 */
[----:B------:R-:W0:Y:S01]  /*d5e0*/  SHFL.IDX PT, R3, R0, RZ, 0x181f ;  /* 0x00181fff00037589 */ /* 0x000e2200000e0000 */
[C---:B------:R-:W-:Y:S02]  /*d5f0*/  LOP3.LUT P6, RZ, R23.reuse, 0x2000, RZ, 0xc0, !PT ;  /* 0x0000200017ff7812 */ /* 0x040fe400078cc0ff */
[----:B------:R-:W-:Y:S01]  /*d600*/  LOP3.LUT P5, RZ, R23, 0x1000, RZ, 0xc0, !PT ;  /* 0x0000100017ff7812 */ /* 0x000fe200078ac0ff */
[----:B------:R-:W1:Y:S04]  /*d610*/  SHFL.IDX PT, R2, R4, RZ, 0x181f ;  /* 0x00181fff04027589 */ /* 0x000e6800000e0000 */
[----:B------:R-:W-:Y:S04]  /*d620*/  SHFL.IDX PT, R5, R4, 0x1, 0x181f ;  /* 0x00381f0004057f89 */ /* 0x000fe800000e0000 */
[----:B------:R-:W-:Y:S02]  /*d630*/  SHFL.IDX PT, R14, R0, 0x7, 0x181f ;  /* 0x00f81f00000e7f89 */ /* 0x000fe400000e0000 */
[----:B0-----:R-:W-:-:S05]  /*d640*/  @!P6 LEA R3, P0, R6, R3, 0x1 ;  /* 0x000000030603e211 */ /* 0x001fca00078008ff */
[----:B-1----:R-:W-:-:S05]  /*d650*/  @!P6 IMAD.X R2, RZ, RZ, R2, P0 ;  /* 0x000000ffff02e224 */ /* 0x002fca00000e0602 */
[----:B------:R-:W-:-:S04]  /*d660*/  @!P6 LOP3.LUT R3, R3, R2, RZ, 0x3c, !PT ;  /* 0x000000020303e212 */ /* 0x000fc800078e3cff */
[----:B------:R-:W-:-:S04]  /*d670*/  @!P6 LOP3.LUT R2, R3, R2, RZ, 0x3c, !PT ;  /* 0x000000020302e212 */ /* 0x000fc800078e3cff */
[----:B------:R-:W-:-:S05]  /*d680*/  @!P6 LOP3.LUT R3, R3, R2, RZ, 0x3c, !PT ;  /* 0x000000020303e212 */ /* 0x000fca00078e3cff */
[----:B------:R-:W-:Y:S04]  /*d690*/  @!P6 LDGSTS.E.BYPASS.LTC128B.128 [R26+0x22400], desc[UR36][R2.64], !P4 ;  /* 0x22400000021aefae */ /* 0x000fe8000e101d64 */
[----:B------:R-:W-:Y:S04]  /*d6a0*/  @!P6 LDGSTS.E.BYPASS.LTC128B.128 [R26+0x26400], desc[UR36][R2.64+0x80], !P3 ;  /* 0x26400080021aefae */ /* 0x000fe8000d901d64 */
[----:B------:R-:W-:Y:S04]  /*d6b0*/  @!P6 LDGSTS.E.BYPASS.LTC128B.128 [R26+0x2a400], desc[UR36][R2.64+0x100], !P2 ;  /* 0x2a400100021aefae */ /* 0x000fe8000d101d64 */
[----:B------:R0:W-:Y:S01]  /*d6c0*/  @!P6 LDGSTS.E.BYPASS.LTC128B.128 [R26+0x2e400], desc[UR36][R2.64+0x180], !P1 ;  /* 0x2e400180021aefae */ /* 0x0001e2000c901d64 */
[----:B------:R-:W-:-:S02]  /*d6d0*/  LOP3.LUT P6, RZ, R23, 0x80, RZ, 0xc0, !PT ;  /* 0x0000008017ff7812 */ /* 0x000fc400078cc0ff */
[----:B------:R-:W-:Y:S01]  /*d6e0*/  LOP3.LUT R23, R23, 0xfff7ffff, RZ, 0xc0, !PT ;  /* 0xfff7ffff17177812 */ /* 0x000fe200078ec0ff */
[----:B0-----:R-:W0:Y:S10]  /*d6f0*/  SHFL.IDX PT, R2, R0, 0x1, 0x181f ;  /* 0x00381f0000027f89 */ /* 0x001e3400000e0000 */
[----:B------:R-:W-:-:S04]  /*d700*/  @P6 LOP3.LUT R23, R23, 0x80000, RZ, 0xfc, !PT ;  /* 0x0008000017176812 */ /* 0x000fc800078efcff */
[----:B------:R-:W-:Y:S02]  /*d710*/  LOP3.LUT P6, RZ, R23, 0x200, RZ, 0xc0, !PT ;  /* 0x0000020017ff7812 */ /* 0x000fe400078cc0ff */
[----:B0-----:R-:W-:-:S05]  /*d720*/  @!P5 LEA R2, P0, R6, R2, 0x1 ;  /* 0x000000020602d211 */ /* 0x001fca00078008ff */
[----:B------:R-:W-:Y:S02]  /*d730*/  @!P5 IMAD.X R3, RZ, RZ, R5, P0 ;  /* 0x000000ffff03d224 */ /* 0x000fe400000e0605 */
[----:B------:R-:W-:Y:S04]  /*d740*/  SHFL.IDX PT, R5, R4, 0x2, 0x181f ;  /* 0x00581f0004057f89 */ /* 0x000fe800000e0000 */
        /* <DEDUP_REMOVED lines=8> */
[C---:B------:R-:W-:Y:S02]  /*d7d0*/  LOP3.LUT P5, RZ, R23.reuse, 0x100, RZ, 0xc0, !PT ;  /* 0x0000010017ff7812 */ /* 0x040fe400078ac0ff */
[----:B------:R-:W-:-:S11]  /*d7e0*/  LOP3.LUT R23, R23, 0xffefffff, RZ, 0xc0, !PT ;  /* 0xffefffff17177812 */ /* 0x000fd600078ec0ff */
[----:B------:R-:W-:-:S04]  /*d7f0*/  @P5 LOP3.LUT R23, R23, 0x100000, RZ, 0xfc, !PT ;  /* 0x0010000017175812 */ /* 0x000fc800078efcff */
[----:B------:R-:W-:-:S13]  /*d800*/  LOP3.LUT P5, RZ, R23, 0x800, RZ, 0xc0, !PT ;  /* 0x0000080017ff7812 */ /* 0x000fda00078ac0ff */
[----:B0-----:R-:W-:-:S05]  /*d810*/  @!P5 LEA R2, P0, R6, R2, 0x1 ;  /* 0x000000020602d211 */ /* 0x001fca00078008ff */
[----:B------:R-:W-:Y:S02]  /*d820*/  @!P5 IMAD.X R3, RZ, RZ, R5, P0 ;  /* 0x000000ffff03d224 */ /* 0x000fe400000e0605 */
[----:B------:R-:W-:Y:S04]  /*d830*/  SHFL.IDX PT, R5, R4, 0x3, 0x181f ;  /* 0x00781f0004057f89 */ /* 0x000fe800000e0000 */
[----:B------:R-:W-:Y:S04]  /*d840*/  @!P5 LDGSTS.E.BYPASS.LTC128B.128 [R26+0x23400], desc[UR36][R2.64], !P4 ;  /* 0x23400000021adfae */ /* 0x000fe8000e101d64 */
[----:B------:R-:W-:Y:S04]  /*d850*/  @!P5 LDGSTS.E.BYPASS.LTC128B.128 [R26+0x27400], desc[UR36][R2.64+0x80], !P3 ;  /* 0x27400080021adfae */ /* 0x000fe8000d901d64 */
[----:B------:R-:W-:Y:S04]  /*d860*/  @!P5 LDGSTS.E.BYPASS.LTC128B.128 [R26+0x2b400], desc[UR36][R2.64+0x100], !P2 ;  /* 0x2b400100021adfae */ /* 0x000fe8000d101d64 */
[----:B------:R0:W-:Y:S01]  /*d870*/  @!P5 LDGSTS.E.BYPASS.LTC128B.128 [R26+0x2f400], desc[UR36][R2.64+0x180], !P1 ;  /* 0x2f400180021adfae */ /* 0x0001e2000c901d64 */
[----:B------:R-:W-:-:S03]  /*d880*/  LOP3.LUT P5, RZ, R23, 0x100000, RZ, 0xc0, !PT ;  /* 0x0010000017ff7812 */ /* 0x000fc600078ac0ff */
[----:B0-----:R-:W0:Y:S02]  /*d890*/  SHFL.IDX PT, R2, R0, 0x3, 0x181f ;  /* 0x00781f0000027f89 */ /* 0x001e2400000e0000 */
        /* <DEDUP_REMOVED lines=18> */
[----:B0-----:R-:W-:-:S04]  /*d9c0*/  @!P6 LEA R2, P0, R6, R2, 0x1 ;  /* 0x000000020602e211 */ /* 0x001fc800078008ff */
[----:B------:R-:W-:Y:S02]  /*d9d0*/  @!P6 IADD3.X R3, RZ, R5, RZ, P0, !PT ;  /* 0x00000005ff03e210 */ /* 0x000fe400007fe4ff */
[----:B------:R-:W-:Y:S04]  /*d9e0*/  SHFL.IDX PT, R5, R4, 0x6, 0x181f ;  /* 0x00d81f0004057f89 */ /* 0x000fe800000e0000 */
[----:B------:R-:W-:Y:S04]  /*d9f0*/  @!P6 LDGSTS.E.BYPASS.LTC128B.128 [R26+0x24c00], desc[UR36][R2.64], !P4 ;  /* 0x24c00000021aefae */ /* 0x000fe8000e101d64 */
[----:B------:R-:W-:Y:S04]  /*da00*/  @!P6 LDGSTS.E.BYPASS.LTC128B.128 [R26+0x28c00], desc[UR36][R2.64+0x80], !P3 ;  /* 0x28c00080021aefae */ /* 0x000fe8000d901d64 */
[----:B------:R-:W-:Y:S04]  /*da10*/  @!P6 LDGSTS.E.BYPASS.LTC128B.128 [R26+0x2cc00], desc[UR36][R2.64+0x100], !P2 ;  /* 0x2cc00100021aefae */ /* 0x000fe8000d101d64 */
[----:B------:R0:W-:Y:S04]  /*da20*/  @!P6 LDGSTS.E.BYPASS.LTC128B.128 [R26+0x30c00], desc[UR36][R2.64+0x180], !P1 ;  /* 0x30c00180021aefae */ /* 0x0001e8000c901d64 */
[----:B0-----:R-:W0:Y:S02]  /*da30*/  SHFL.IDX PT, R2, R0, 0x6, 0x181f ;  /* 0x00d81f0000027f89 */ /* 0x001e2400000e0000 */
[----:B0-----:R-:W-:-:S05]  /*da40*/  @!P5 LEA R2, P0, R6, R2, 0x1 ;  /* 0x000000020602d211 */ /* 0x001fca00078008ff */
[----:B------:R-:W-:Y:S02]  /*da50*/  @!P5 IMAD.X R3, RZ, RZ, R5, P0 ;  /* 0x000000ffff03d224 */ /* 0x000fe400000e0605 */
[----:B------:R0:W1:Y:S04]  /*da60*/  SHFL.IDX PT, R5, R4, 0x7, 0x181f ;  /* 0x00f81f0004057f89 */ /* 0x00006800000e0000 */
[----:B------:R0:W-:Y:S04]  /*da70*/  @!P5 LDGSTS.E.BYPASS.LTC128B.128 [R26+0x25400], desc[UR36][R2.64], !P4 ;  /* 0x25400000021adfae */ /* 0x0001e8000e101d64 */
[----:B------:R0:W-:Y:S04]  /*da80*/  @!P5 LDGSTS.E.BYPASS.LTC128B.128 [R26+0x29400], desc[UR36][R2.64+0x80], !P3 ;  /* 0x29400080021adfae */ /* 0x0001e8000d901d64 */
[----:B------:R0:W-:Y:S04]  /*da90*/  @!P5 LDGSTS.E.BYPASS.LTC128B.128 [R26+0x2d400], desc[UR36][R2.64+0x100], !P2 ;  /* 0x2d400100021adfae */ /* 0x0001e8000d101d64 */
[----:B------:R0:W-:Y:S02]  /*daa0*/  @!P5 LDGSTS.E.BYPASS.LTC128B.128 [R26+0x31400], desc[UR36][R2.64+0x180], !P1 ;  /* 0x31400180021adfae */ /* 0x0001e4000c901d64 */
.L_x_10326:
[----:B------:R-:W-:Y:S01]  /*dab0*/  LOP3.LUT P0, RZ, R23, 0x4000, RZ, 0xc0, !PT ;  /* 0x0000400017ff7812 */ /* 0x000fe2000780c0ff */
[----:B------:R-:W-:-:S12]  /*dac0*/  BSSY B0, `(.L_x_10217) ;  /* 0x000000b000007945 */ /* 0x000fd80003800000 */
[----:B------:R-:W-:Y:S05]  /*dad0*/  @P0 BRA `(.L_x_10218) ;  /* 0x0000000000240947 */ /* 0x000fea0003800000 */
[----:B0-----:R-:W-:-:S05]  /*dae0*/  LEA R2, P0, R6, R14, 0x1 ;  /* 0x0000000e06027211 */ /* 0x001fca00078008ff */
[----:B-1----:R-:W-:-:S05]  /*daf0*/  IMAD.X R3, RZ, RZ, R5, P0 ;  /* 0x000000ffff037224 */ /* 0x002fca00000e0605 */
[----:B------:R-:W-:Y:S01]  /*db00*/  @!PT LDS RZ, [RZ] ;  /* 0x00000000fffff984 */ /* 0x000fe20000000800 */
[----:B------:R-:W-:Y:S01]  /*db10*/  @!PT LDS RZ, [RZ] ;  /* 0x00000000fffff984 */ /* 0x000fe20000000800 */
[----:B------:R-:W-:Y:S01]  /*db20*/  @!PT LDS RZ, [RZ] ;  /* 0x00000000fffff984 */ /* 0x000fe20000000800 */
[----:B------:R2:W-:Y:S04]  /*db30*/  LDGSTS.E.BYPASS.LTC128B.128 [R26+0x25c00], desc[UR36][R2.64], !P4 ;  /* 0x25c00000021a7fae */ /* 0x0005e8000e101d64 */
[----:B------:R2:W-:Y:S04]  /*db40*/  LDGSTS.E.BYPASS.LTC128B.128 [R26+0x29c00], desc[UR36][R2.64+0x80], !P3 ;  /* 0x29c00080021a7fae */ /* 0x0005e8000d901d64 */
[----:B------:R2:W-:Y:S04]  /*db50*/  LDGSTS.E.BYPASS.LTC128B.128 [R26+0x2dc00], desc[UR36][R2.64+0x100], !P2 ;  /* 0x2dc00100021a7fae */ /* 0x0005e8000d101d64 */
[----:B------:R2:W-:Y:S02]  /*db60*/  LDGSTS.E.BYPASS.LTC128B.128 [R26+0x31c00], desc[UR36][R2.64+0x180], !P1 ;  /* 0x31c00180021a7fae */ /* 0x0005e4000c901d64 */
.L_x_10218:
[----:B------:R-:W-:Y:S05]  /*db70*/  BSYNC B0 ;  /* 0x0000000000007941 */ /* 0x000fea0003800000 */
.L_x_10217:
[----:B------:R-:W-:Y:S01]  /*db80*/  NOP ;  /* 0x0000000000007918 */ /* 0x000fe20000000000 */
[----:B------:R-:W-:-:S13]  /*db90*/  PLOP3.LUT P0, PT, PT, PT, PT, 0x80, 0x0 ;  /* 0x000000000000781c */ /* 0x000fda0003f0f070 */
.L_x_10219:
[----:B------:R-:W-:Y:S02]  /*dba0*/  PLOP3.LUT P1, PT, P1, P0, PT, 0xa2, 0x0 ;  /* 0x000000000000781c */ /* 0x000fe40000f21472 */
[----:B------:R-:W-:-:S08]  /*dbb0*/  @P0 R2UR P1, UR4, R22 ;  /* 0x00000000160402ca */ /* 0x000fd00000020000 */
[----:B------:R-:W-:-:S05]  /*dbc0*/  @P0 PLOP3.LUT P0, PT, P1, PT, PT, 0x80, 0x0 ;  /* 0x000000000000081c */ /* 0x000fca0000f0f070 */
[----:B------:R-:W-:Y:S01]  /*dbd0*/  @!P1 SYNCS.ARRIVE.TRANS64.RED.A0T1 RZ, [UR4+0x32410], RZ ;  /* 0x032410ffffff99a7 */ /* 0x000fe20008200404 */
[----:B------:R-:W-:Y:S07]  /*dbe0*/  @!P1 ARRIVES.LDGSTSBAR.64.TRANSCNT [UR4+0x32410] ;  /* 0x03241000ff0099b0 */ /* 0x000fee0008000a84 */
[----:B------:R-:W-:Y:S05]  /*dbf0*/  @P0 BRA.U.ANY `(.L_x_10219) ;  /* 0xfffffffd00e80947 */ /* 0x000fea000393ffff */
[----:B0-2---:R-:W2:Y:S02]  /*dc00*/  LDL.LU R2, [R1+0x18] ;  /* 0x0000180001027983 */ /* 0x005ea40000300800 */
        /* <DEDUP_REMOVED lines=11> */
.L_x_10327:
[----:B------:R-:W-:Y:S05]  /*dcc0*/  BSYNC B0 ;  /* 0x0000000000007941 */ /* 0x000fea0003800000 */
.L_x_10220:
[----:B------:R-:W-:-:S13]  /*dcd0*/  LOP3.LUT P0, RZ, R23, 0x400, RZ, 0xc0, !PT ;  /* 0x0000040017ff7812 */ /* 0x000fda000780c0ff */
[----:B------:R-:W-:Y:S05]  /*dce0*/  @!P0 BRA `(.L_x_10222) ;  /* 0x0000000000048947 */ /* 0x000fea0003800000 */
[----:B------:R-:W-:Y:S01]  /*dcf0*/  BPT.TRAP 0x1 ;  /* 0x000000040000795c */ /* 0x000fe20000300000 */
.L_x_10222:
[----:B------:R-:W-:Y:S01]  /*dd00*/  SHF.L.U32 R0, R27, 0x1f, RZ ;  /* 0x0000001f1b007819 */ /* 0x000fe200000006ff */
[----:B------:R-:W-:Y:S03]  /*dd10*/  BSSY B0, `(.L_x_10223) ;  /* 0x0000003000007945 */ /* 0x000fe60003800000 */
[----:B------:R-:W2:Y:S02]  /*dd20*/  SYNCS.PHASECHK.TRANS64.TRYWAIT P0, [R25+URZ+0x32460], R0 ;  /* 0x03246000190075a7 */ /* 0x000ea4000800017f */
[----:B--2---:R-:W-:Y:S05]  /*dd30*/  @!P0 BRA `(.L_x_10224) ;  /* 0x0000004400948947 */ /* 0x004fea0003800000 */
.L_x_10328:
[----:B------:R-:W-:Y:S05]  /*dd40*/  BSYNC B0 ;  /* 0x0000000000007941 */ /* 0x000fea0003800000 */
.L_x_10223:
[----:B------:R-:W2:Y:S01]  /*dd50*/  LDL.LU R2, [R1+0x10] ;  /* 0x0000100001027983 */ /* 0x000ea20000300800 */
[----:B------:R-:W-:-:S03]  /*dd60*/  ULDC.64 UR4, c[0x0][0x328] ;  /* 0x0000ca0000047ab9 */ /* 0x000fc60000000a00 */
[----:B------:R-:W3:Y:S04]  /*dd70*/  LDL.LU R6, [R1+0x14] ;  /* 0x0000140001067983 */ /* 0x000ee80000300800 */
[----:B------:R-:W4:Y:S01]  /*dd80*/  LDL.LU R4, [R1+0x20] ;  /* 0x0000200001047983 */ /* 0x000f220000300800 */
[C---:B------:R-:W-:Y:S02]  /*dd90*/  LOP3.LUT P3, RZ, R23.reuse, 0x10, RZ, 0xc0, !PT ;  /* 0x0000001017ff7812 */ /* 0x040fe4000786c0ff */
[C---:B------:R-:W-:Y:S02]  /*dda0*/  LOP3.LUT P2, RZ, R23.reuse, 0x8, RZ, 0xc0, !PT ;  /* 0x0000000817ff7812 */ /* 0x040fe4000784c0ff */
[C---:B------:R-:W-:Y:S02]  /*ddb0*/  LOP3.LUT P1, RZ, R23.reuse, 0x4, RZ, 0xc0, !PT ;  /* 0x0000000417ff7812 */ /* 0x040fe4000782c0ff */
[----:B------:R-:W-:-:S02]  /*ddc0*/  LOP3.LUT P4, RZ, R23, 0x1, RZ, 0xc0, !PT ;  /* 0x0000000117ff7812 */ /* 0x000fc4000788c0ff */
[----:B------:R-:W-:Y:S01]  /*ddd0*/  SEL R7, RZ, 0x8, P1 ;  /* 0x00000008ff077807 */ /* 0x000fe20000800000 */
[----:B--2---:R-:W-:Y:S02]  /*dde0*/  IMAD R0, R2, UR4, RZ ;  /* 0x0000000402007c24 */ /* 0x004fe4000f8e02ff */
[----:B0-----:R-:W-:-:S04]  /*ddf0*/  IMAD.WIDE.U32 R2, R37, UR4, RZ ;  /* 0x0000000425027c25 */ /* 0x001fc8000f8e00ff */
[----:B-1----:R-:W-:Y:S01]  /*de00*/  IMAD R5, R37, UR5, R0 ;  /* 0x0000000525057c24 */ /* 0x002fe2000f8e0200 */
[----:B------:R-:W-:Y:S01]  /*de10*/  ULDC.64 UR4, c[0x0][0x338] ;  /* 0x0000ce0000047ab9 */ /* 0x000fe20000000a00 */
[----:B------:R-:W-:Y:S02]  /*de20*/  SEL R0, RZ, 0x2, P3 ;  /* 0x00000002ff007807 */ /* 0x000fe40001800000 */
        /* <DEDUP_REMOVED lines=14> */
[----:B------:R-:W-:-:S04]  /*df10*/  SEL R3, RZ, 0x4, P2 ;  /* 0x00000004ff037807 */ /* 0x000fc80001000000 */
[----:B----4-:R-:W-:Y:S01]  /*df20*/  IADD3 R0, R3, R0, R4 ;  /* 0x0000000003007210 */ /* 0x010fe20007ffe004 */
[----:B------:R-:W-:-:S04]  /*df30*/  IMAD R4, R24, 0x6000, R30 ;  /* 0x0000600018047824 */ /* 0x000fc800078e021e */
[----:B------:R-:W-:Y:S01]  /*df40*/  IMAD.IADD R7, R0, 0x1, R7 ;  /* 0x0000000100077824 */ /* 0x000fe200078e0207 */
[----:B------:R-:W-:Y:S06]  /*df50*/  BRA.DIV UR4, `(.L_x_10225) ;  /* 0x0000004604207947 */ /* 0x000fec000b800000 */
[----:B------:R-:W0:Y:S01]  /*df60*/  S2R R2, SR_TID.X ;  /* 0x0000000000027919 */ /* 0x000e220000002100 */
[----:B------:R-:W-:Y:S01]  /*df70*/  IMAD R4, R4, 0x2, R22 ;  /* 0x0000000204047824 */ /* 0x000fe200078e0216 */
[C---:B------:R-:W-:Y:S01]  /*df80*/  LOP3.LUT P2, RZ, R7.reuse, 0x2, RZ, 0xc0, !PT ;  /* 0x0000000207ff7812 */ /* 0x040fe2000784c0ff */
[----:B------:R-:W1:Y:S01]  /*df90*/  SHFL.IDX PT, R14, R5, RZ, 0x181f ;  /* 0x00181fff050e7589 */ /* 0x000e6200000e0000 */
[----:B------:R-:W-:-:S03]  /*dfa0*/  LOP3.LUT P1, RZ, R7, 0x4, RZ, 0xc0, !PT ;  /* 0x0000000407ff7812 */ /* 0x000fc6000782c0ff */
[----:B------:R-:W2:Y:S01]  /*dfb0*/  SHFL.IDX PT, R3, R6, RZ, 0x181f ;  /* 0x00181fff06037589 */ /* 0x000ea200000e0000 */
[----:B0-----:R-:W-:-:S04]  /*dfc0*/  SHF.L.U32 R2, R2, 0x3, RZ ;  /* 0x0000000302027819 */ /* 0x001fc800000006ff */
[----:B------:R-:W-:-:S05]  /*dfd0*/  LOP3.LUT R2, R2, 0x38, RZ, 0xc0, !PT ;  /* 0x0000003802027812 */ /* 0x000fca00078ec0ff */
[----:B------:R-:W-:-:S05]  /*dfe0*/  IMAD.SHL.U32 R0, R2, 0x2, RZ ;  /* 0x0000000202007824 */ /* 0x000fca00078e00ff */
[----:B-1----:R-:W-:Y:S02]  /*dff0*/  IADD3 R2, P0, R14, R0, RZ ;  /* 0x000000000e027210 */ /* 0x002fe40007f1e0ff */
[----:B------:R-:W0:Y:S03]  /*e000*/  SHFL.IDX PT, R14, R5, 0x1, 0x181f ;  /* 0x00381f00050e7f89 */ /* 0x000e2600000e0000 */
[----:B--2---:R-:W-:Y:S01]  /*e010*/  IMAD.X R3, RZ, RZ, R3, P0 ;  /* 0x000000ffff037224 */ /* 0x004fe200000e0603 */
        /* <DEDUP_REMOVED lines=8> */
[----:B------:R1:W-:Y:S01]  /*e0a0*/  LDGSTS.E.BYPASS.LTC128B.128 [R4+0x9400], desc[UR36][R2.64+0x180], !P3 ;  /* 0x0940018002047fae */ /* 0x0003e2000d901d64 */
[----:B0-----:R-:W-:-:S03]  /*e0b0*/  IADD3 R8, P3, R14, R0, RZ ;  /* 0x000000000e087210 */ /* 0x001fc60007f7e0ff */
[----:B------:R-:W-:Y:S04]  /*e0c0*/  SHFL.IDX PT, R14, R5, 0x2, 0x181f ;  /* 0x00581f00050e7f89 */ /* 0x000fe800000e0000 */
[----:B-1----:R-:W0:Y:S02]  /*e0d0*/  SHFL.IDX PT, R3, R6, 0x1, 0x181f ;  /* 0x00381f0006037f89 */ /* 0x002e2400000e0000 */
        /* <DEDUP_REMOVED lines=11> */
[----:B------:R-:W1:Y:S02]  /*e190*/  SHFL.IDX PT, R14, R5, 0x3, 0x181f ;  /* 0x00781f00050e7f89 */ /* 0x000e6400000e0000 */
        /* <DEDUP_REMOVED lines=34> */
.L_x_10342:
[----:B0-2---:R-:W-:Y:S02]  /*e3c0*/  IADD3 R2, P3, R14, R0, RZ ;  /* 0x000000000e027210 */ /* 0x005fe40007f7e0ff */
[C---:B------:R-:W-:Y:S02]  /*e3d0*/  ISETP.LT.OR P2, PT, R31.reuse, 0x51, !P2 ;  /* 0x000000511f00780c */ /* 0x040fe40005741670 */
[C---:B------:R-:W-:Y:S01]  /*e3e0*/  ISETP.LT.OR P1, PT, R31.reuse, 0x51, !P1 ;  /* 0x000000511f00780c */ /* 0x040fe20004f21670 */
[----:B------:R-:W-:Y:S01]  /*e3f0*/  IMAD.X R3, RZ, RZ, R6, P3 ;  /* 0x000000ffff037224 */ /* 0x000fe200018e0606 */
[C---:B------:R-:W-:Y:S02]  /*e400*/  ISETP.LT.OR P3, PT, R31.reuse, 0x51, P4 ;  /* 0x000000511f00780c */ /* 0x040fe40002761670 */
[----:B------:R-:W-:-:S11]  /*e410*/  ISETP.LT.OR P0, PT, R31, 0x51, !P0 ;  /* 0x000000511f00780c */ /* 0x000fd60004701670 */
        /* <DEDUP_REMOVED lines=9> */
.L_x_10226:
        /* <DEDUP_REMOVED lines=10> */
.L_x_10227:
[----:B0-----:R-:W2:Y:S01]  /*e550*/  LDL.LU R2, [R1] ;  /* 0x0000000001027983 */ /* 0x001ea20000300800 */
[----:B------:R0:W-:Y:S01]  /*e560*/  SYNCS.ARRIVE.TRANS64.A1T0 RZ, [R25+URZ+0x32450], RZ ;  /* 0x032450ff19ff79a7 */ /* 0x0001e2000810003f */
[----:B------:R-:W-:Y:S01]  /*e570*/  BSSY B0, `(.L_x_10228) ;  /* 0x00000dd000007945 */ /* 0x000fe20003800000 */
[----:B--2---:R-:W-:-:S13]  /*e580*/  ISETP.GE.AND P0, PT, R2, 0x61, PT ;  /* 0x000000610200780c */ /* 0x004fda0003f06270 */
[----:B0-----:R-:W-:Y:S05]  /*e590*/  @!P0 BRA `(.L_x_10229) ;  /* 0x0000000c00688947 */ /* 0x001fea0003800000 */
[----:B------:R-:W2:Y:S02]  /*e5a0*/  LDL.LU R2, [R1+0x1c] ;  /* 0x00001c0001027983 */ /* 0x000ea40000300800 */
[----:B--2---:R-:W-:-:S07]  /*e5b0*/  IADD3 R21, R2, -0x2, RZ ;  /* 0xfffffffe02157810 */ /* 0x004fce0007ffe0ff */
.L_x_10242:
[----:B0-----:R-:W0:Y:S01]  /*e5c0*/  S2R R2, SR_TID.X ;  /* 0x0000000000027919 */ /* 0x001e220000002100 */
[----:B------:R-:W-:Y:S01]  /*e5d0*/  IMAD R8, R21, 0x60, R32 ;  /* 0x0000006015087824 */ /* 0x000fe200078e0220 */
        /* <DEDUP_REMOVED lines=10> */
[----:B-1----:R-:W1:Y:S01]  /*e680*/  @!P2 LDC.64 R4, c[0x0][0x428] ;  /* 0x00010a00ff04ab82 */ /* 0x002e620000000a00 */
[----:B0-----:R-:W-:-:S13]  /*e690*/  ISETP.NE.AND P0, PT, R3, 0x1, PT ;  /* 0x000000010300780c */ /* 0x001fda0003f05270 */
[----:B------:R-:W0:Y:S08]  /*e6a0*/  @P0 LDC R3, c[0x0][0x434] ;  /* 0x00010d00ff030b82 */ /* 0x000e300000000800 */
[----:B--2---:R-:W2:Y:S01]  /*e6b0*/  @P0 LDC R7, c[0x0][0x438] ;  /* 0x00010e00ff070b82 */ /* 0x004ea20000000800 */
[----:B0-----:R-:W-:-:S05]  /*e6c0*/  @P0 IMAD.HI.U32 R2, R8, R3, RZ ;  /* 0x0000000308020227 */ /* 0x001fca00078e00ff */
[----:B--2---:R-:W-:Y:S01]  /*e6d0*/  @P0 SHF.R.U32.HI R9, RZ, R7, R2 ;  /* 0x00000007ff090219 */ /* 0x004fe20000011602 */
[----:B-1----:R-:W-:Y:S01]  /*e6e0*/  @!P2 IMAD R2, R33, R4, RZ ;  /* 0x000000042102a224 */ /* 0x002fe200078e02ff */
[----:B------:R-:W0:Y:S02]  /*e6f0*/  @!P2 LDC.64 R6, c[0x0][0x418] ;  /* 0x00010600ff06ab82 */ /* 0x000e240000000a00 */
[--C-:B------:R-:W-:Y:S01]  /*e700*/  @!P2 SHF.R.S32.HI R3, RZ, 0x1f, R9.reuse ;  /* 0x0000001fff03a819 */ /* 0x100fe20000011409 */
[----:B------:R-:W-:Y:S02]  /*e710*/  @!P2 IMAD R5, R29, R5, R2 ;  /* 0x000000051d05a224 */ /* 0x000fe400078e0202 */
[----:B------:R-:W-:-:S04]  /*e720*/  @!P2 IMAD.MOV.U32 R2, RZ, RZ, R9 ;  /* 0x000000ffff02a224 */ /* 0x000fc800078e0009 */
[----:B------:R-:W-:-:S04]  /*e730*/  @!P2 IMAD.WIDE.U32 R2, R29, R4, R2 ;  /* 0x000000041d02a225 */ /* 0x000fc800078e0002 */
[----:B------:R-:W-:Y:S01]  /*e740*/  @!P2 IMAD.IADD R3, R5, 0x1, R3 ;  /* 0x000000010503a824 */ /* 0x000fe200078e0203 */
[----:B------:R-:W-:Y:S05]  /*e750*/  YIELD ;  /* 0x0000000000007946 */ /* 0x000fea0003800000 */
[----:B------:R-:W-:Y:S01]  /*e760*/  IMAD.MOV.U32 R4, RZ, RZ, RZ ;  /* 0x000000ffff047224 */ /* 0x000fe200078e00ff */
[----:B------:R-:W-:Y:S01]  /*e770*/  ULDC UR4, c[0x0][0x430] ;  /* 0x00010c0000047ab9 */ /* 0x000fe20000000800 */
[----:B0-----:R-:W-:-:S04]  /*e780*/  @!P2 LEA R6, P0, R2, R6, 0x2 ;  /* 0x000000060206a211 */ /* 0x001fc800078010ff */
[----:B------:R-:W-:Y:S02]  /*e790*/  @!P2 LEA.HI.X R7, R2, R7, R3, 0x2, P0 ;  /* 0x000000070207a211 */ /* 0x000fe400000f1403 */
[C---:B------:R-:W-:Y:S01]  /*e7a0*/  ISETP.NE.AND P0, PT, R24.reuse, 0x2, PT ;  /* 0x000000021800780c */ /* 0x040fe20003f05270 */
[----:B------:R-:W-:Y:S02]  /*e7b0*/  IMAD.MOV R5, RZ, RZ, -R9 ;  /* 0x000000ffff057224 */ /* 0x000fe400078e0a09 */
[----:B------:R0:W5:Y:S01]  /*e7c0*/  @!P2 LDG.E R4, desc[UR36][R6.64] ;  /* 0x000000240604a981 */ /* 0x000162000c1e1900 */
[----:B------:R-:W-:Y:S01]  /*e7d0*/  SEL R2, RZ, 0x1, P0 ;  /* 0x00000001ff027807 */ /* 0x000fe20000000000 */
[----:B------:R-:W-:Y:S01]  /*e7e0*/  IMAD R5, R5, UR4, R8 ;  /* 0x0000000405057c24 */ /* 0x000fe2000f8e0208 */
[----:B------:R-:W-:Y:S02]  /*e7f0*/  SEL R24, R24, RZ, P0 ;  /* 0x000000ff18187207 */ /* 0x000fe40000000000 */
[----:B------:R-:W-:-:S02]  /*e800*/  LOP3.LUT R27, R27, R2, RZ, 0x3c, !PT ;  /* 0x000000021b1b7212 */ /* 0x000fc400078e3cff */
[----:B------:R-:W-:Y:S01]  /*e810*/  MOV R2, R21 ;  /* 0x0000001500027202 */ /* 0x000fe20000000f00 */
[----:B------:R-:W-:-:S03]  /*e820*/  VIADD R21, R21, 0xffffffff ;  /* 0xffffffff15157836 */ /* 0x000fc60000000000 */
[----:B------:R-:W-:Y:S01]  /*e830*/  ISETP.GT.AND P2, PT, R2, RZ, PT ;  /* 0x000000ff0200720c */ /* 0x000fe20003f44270 */
[----:B0-----:R-:W-:-:S12]  /*e840*/  @!P1 BRA `(.L_x_10230) ;  /* 0x0000000000049947 */ /* 0x001fd80003800000 */
[----:B------:R-:W-:Y:S01]  /*e850*/  BPT.TRAP 0x1 ;  /* 0x000000040000795c */ /* 0x000fe20000300000 */
.L_x_10230:
[----:B------:R-:W-:Y:S01]  /*e860*/  IMAD R10, R24, 0x8, R22 ;  /* 0x00000008180a7824 */ /* 0x000fe200078e0216 */
[----:B------:R-:W-:Y:S01]  /*e870*/  SHF.L.U32 R20, R27, 0x1f, RZ ;  /* 0x0000001f1b147819 */ /* 0x000fe200000006ff */
[----:B------:R-:W-:Y:S01]  /*e880*/  BSSY B1, `(.L_x_10231) ;  /* 0x0000004000017945 */ /* 0x000fe20003800000 */
[----:B------:R-:W-:Y:S02]  /*e890*/  SHF.R.S32.HI R9, RZ, 0x1f, R5 ;  /* 0x0000001fff097819 */ /* 0x000fe40000011405 */
[----:B------:R-:W0:Y:S02]  /*e8a0*/  SYNCS.PHASECHK.TRANS64.TRYWAIT P0, [R10+URZ+0x32440], R20 ;  /* 0x032440140a0075a7 */ /* 0x000e24000800017f */
[----:B0-----:R-:W-:Y:S05]  /*e8b0*/  @!P0 BRA `(.L_x_10232) ;  /* 0x0000004400088947 */ /* 0x001fea0003800000 */
.L_x_10343:
[----:B------:R-:W-:Y:S05]  /*e8c0*/  BSYNC B1 ;  /* 0x0000000000017941 */ /* 0x000fea0003800000 */
.L_x_10231:
        /* <DEDUP_REMOVED lines=25> */
[----:B------:R-:W2:Y:S04]  /*ea60*/  SHFL.IDX PT, R3, R8, RZ, 0x181f ;  /* 0x00181fff08037589 */ /* 0x000ea800000e0000 */
[----:B------:R-:W-:Y:S01]  /*ea70*/  SHFL.IDX PT, R14, R6, 0x5, 0x181f ;  /* 0x00b81f00060e7f89 */ /* 0x000fe200000e0000 */
        /* <DEDUP_REMOVED lines=10> */
[----:B-1----:R-:W-:-:S04]  /*eb20*/  IADD3 R2, P0, R2, R0, RZ ;  /* 0x0000000002027210 */ /* 0x002fc80007f1e0ff */
[----:B--2---:R-:W-:-:S05]  /*eb30*/  IADD3.X R3, RZ, R3, RZ, P0, !PT ;  /* 0x00000003ff037210 */ /* 0x004fca00007fe4ff */
        /* <DEDUP_REMOVED lines=12> */
.L_x_10357:
        /* <DEDUP_REMOVED lines=8> */
.L_x_10234:
        /* <DEDUP_REMOVED lines=10> */
.L_x_10235:
[----:B------:R2:W-:Y:S01]  /*ed20*/  SYNCS.ARRIVE.TRANS64.A1T0 RZ, [R10+URZ+0x32430], RZ ;  /* 0x032430ff0aff79a7 */ /* 0x0005e2000810003f */
[----:B------:R-:W-:Y:S05]  /*ed30*/  @!P3 BRA `(.L_x_10236) ;  /* 0x000000000004b947 */ /* 0x000fea0003800000 */
[----:B------:R-:W-:Y:S01]  /*ed40*/  BPT.TRAP 0x1 ;  /* 0x000000040000795c */ /* 0x000fe20000300000 */
.L_x_10236:
[----:B------:R-:W3:Y:S01]  /*ed50*/  SYNCS.PHASECHK.TRANS64.TRYWAIT P0, [R10+URZ+0x32460], R20 ;  /* 0x032460140a0075a7 */ /* 0x000ee2000800017f */
[----:B------:R-:W-:Y:S04]  /*ed60*/  BSSY B1, `(.L_x_10237) ;  /* 0x0000002000017945 */ /* 0x000fe80003800000 */
[----:B---3--:R-:W-:Y:S05]  /*ed70*/  @!P0 BRA `(.L_x_10238) ;  /* 0x00000044008c8947 */ /* 0x008fea0003800000 */
.L_x_10358:
[----:B------:R-:W-:Y:S05]  /*ed80*/  BSYNC B1 ;  /* 0x0000000000017941 */ /* 0x000fea0003800000 */
.L_x_10237:
[----:B------:R-:W-:Y:S01]  /*ed90*/  ULDC.64 UR4, c[0x0][0x328] ;  /* 0x0000ca0000047ab9 */ /* 0x000fe20000000a00 */
[----:B------:R-:W-:Y:S01]  /*eda0*/  LOP3.LUT P5, RZ, R23, 0x1, RZ, 0xc0, !PT ;  /* 0x0000000117ff7812 */ /* 0x000fe200078ac0ff */
[----:B-1----:R-:W-:Y:S01]  /*edb0*/  IMAD R2, R9, UR4, RZ ;  /* 0x0000000409027c24 */ /* 0x002fe2000f8e02ff */
        /* <DEDUP_REMOVED lines=24> */
[----:B------:R-:W1:Y:S04]  /*ef40*/  SHFL.IDX PT, R3, R25, RZ, 0x181f ;  /* 0x00181fff19037589 */ /* 0x000e6800000e0000 */
[----:B------:R-:W-:Y:S04]  /*ef50*/  SHFL.IDX PT, R4, R25, 0x1, 0x181f ;  /* 0x00381f0019047f89 */ /* 0x000fe800000e0000 */
[----:B------:R-:W-:Y:S04]  /*ef60*/  SHFL.IDX PT, R8, R17, 0x2, 0x181f ;  /* 0x00581f0011087f89 */ /* 0x000fe800000e0000 */
[----:B------:R-:W-:Y:S01]  /*ef70*/  SHFL.IDX PT, R5, R25, 0x3, 0x181f ;  /* 0x00781f0019057f89 */ /* 0x000fe200000e0000 */
[----:B0-----:R-:W-:-:S03]  /*ef80*/  IADD3 R2, P0, R14, R0, RZ ;  /* 0x000000000e027210 */ /* 0x001fc60007f1e0ff */
[----:B------:R-:W0:Y:S02]  /*ef90*/  SHFL.IDX PT, R14, R17, 0x1, 0x181f ;  /* 0x00381f00110e7f89 */ /* 0x000e2400000e0000 */
[----:B-1----:R-:W-:-:S05]  /*efa0*/  IMAD.X R3, RZ, RZ, R3, P0 ;  /* 0x000000ffff037224 */ /* 0x002fca00000e0603 */
[----:B------:R-:W-:Y:S04]  /*efb0*/  LDGSTS.E.BYPASS.LTC128B.128 [R20+0x400], desc[UR36][R2.64], !P5 ;  /* 0x0040000002147fae */ /* 0x000fe8000e901d64 */
[----:B------:R-:W-:Y:S04]  /*efc0*/  LDGSTS.E.BYPASS.LTC128B.128 [R20+0x3400], desc[UR36][R2.64+0x80], !P4 ;  /* 0x0340008002147fae */ /* 0x000fe8000e101d64 */
[----:B------:R-:W-:Y:S04]  /*efd0*/  LDGSTS.E.BYPASS.LTC128B.128 [R20+0x6400], desc[UR36][R2.64+0x100], !P3 ;  /* 0x0640010002147fae */ /* 0x000fe8000d901d64 */
[----:B------:R1:W-:Y:S01]  /*efe0*/  LDGSTS.E.BYPASS.LTC128B.128 [R20+0x9400], desc[UR36][R2.64+0x180], !P1 ;  /* 0x0940018002147fae */ /* 0x0003e2000c901d64 */
[----:B0-----:R-:W-:-:S03]  /*eff0*/  IADD3 R6, P0, R14, R0, RZ ;  /* 0x000000000e067210 */ /* 0x001fc60007f1e0ff */
[----:B------:R-:W-:Y:S02]  /*f000*/  SHFL.IDX PT, R14, R17, 0x3, 0x181f ;  /* 0x00781f00110e7f89 */ /* 0x000fe400000e0000 */
[----:B------:R-:W-:Y:S01]  /*f010*/  IMAD.X R7, RZ, RZ, R4, P0 ;  /* 0x000000ffff077224 */ /* 0x000fe200000e0604 */
[----:B------:R-:W-:Y:S01]  /*f020*/  IADD3 R8, P0, R8, R0, RZ ;  /* 0x0000000008087210 */ /* 0x000fe20007f1e0ff */
[----:B------:R-:W0:Y:S04]  /*f030*/  SHFL.IDX PT, R4, R25, 0x2, 0x181f ;  /* 0x00581f0019047f89 */ /* 0x000e2800000e0000 */
[----:B-1----:R-:W-:Y:S04]  /*f040*/  SHFL.IDX PT, R3, R25, 0x4, 0x181f ;  /* 0x00981f0019037f89 */ /* 0x002fe800000e0000 */
[----:B------:R1:W-:Y:S04]  /*f050*/  LDGSTS.E.BYPASS.LTC128B.128 [R20+0xc00], desc[UR36][R6.64], !P5 ;  /* 0x00c0000006147fae */ /* 0x0003e8000e901d64 */
[----:B------:R1:W-:Y:S04]  /*f060*/  LDGSTS.E.BYPASS.LTC128B.128 [R20+0x3c00], desc[UR36][R6.64+0x80], !P4 ;  /* 0x03c0008006147fae */ /* 0x0003e8000e101d64 */
[----:B------:R1:W-:Y:S04]  /*f070*/  LDGSTS.E.BYPASS.LTC128B.128 [R20+0x6c00], desc[UR36][R6.64+0x100], !P3 ;  /* 0x06c0010006147fae */ /* 0x0003e8000d901d64 */
[----:B------:R1:W-:Y:S01]  /*f080*/  LDGSTS.E.BYPASS.LTC128B.128 [R20+0x9c00], desc[UR36][R6.64+0x180], !P1 ;  /* 0x09c0018006147fae */ /* 0x0003e2000c901d64 */
[----:B0-----:R-:W-:-:S03]  /*f090*/  IADD3.X R9, RZ, R4, RZ, P0, !PT ;  /* 0x00000004ff097210 */ /* 0x001fc600007fe4ff */
[----:B------:R-:W-:Y:S01]  /*f0a0*/  SHFL.IDX PT, R25, R25, 0x5, 0x181f ;  /* 0x00b81f0019197f89 */ /* 0x000fe200000e0000 */
[----:B------:R-:W-:-:S03]  /*f0b0*/  IADD3 R4, P0, R14, R0, RZ ;  /* 0x000000000e047210 */ /* 0x000fc60007f1e0ff */
[----:B------:R-:W0:Y:S02]  /*f0c0*/  SHFL.IDX PT, R14, R17, 0x4, 0x181f ;  /* 0x00981f00110e7f89 */ /* 0x000e2400000e0000 */
[----:B------:R-:W-:Y:S02]  /*f0d0*/  IMAD.X R5, RZ, RZ, R5, P0 ;  /* 0x000000ffff057224 */ /* 0x000fe400000e0605 */
        /* <DEDUP_REMOVED lines=15> */
.L_x_10372:
[----:B01----:R-:W-:-:S05]  /*f1d0*/  IADD3 R2, P0, R14, R0, RZ ;  /* 0x000000000e027210 */ /* 0x003fca0007f1e0ff */
        /* <DEDUP_REMOVED lines=10> */
.L_x_10240:
        /* <DEDUP_REMOVED lines=10> */
.L_x_10241:
[----:B------:R1:W-:Y:S01]  /*f320*/  SYNCS.ARRIVE.TRANS64.A1T0 RZ, [R10+URZ+0x32450], RZ ;  /* 0x032450ff0aff79a7 */ /* 0x0003e2000810003f */
[----:B------:R-:W-:Y:S05]  /*f330*/  @P2 BRA `(.L_x_10242) ;  /* 0xfffffff000a02947 */ /* 0x000fea000383ffff */
.L_x_10229:
[----:B------:R-:W-:Y:S05]  /*f340*/  BSYNC B0 ;  /* 0x0000000000007941 */ /* 0x000fea0003800000 */
.L_x_10228:
[----:B0-----:R-:W0:Y:S01]  /*f350*/  S2R R2, SR_TID.X ;  /* 0x0000000000027919 */ /* 0x001e220000002100 */
[----:B------:R-:W-:Y:S01]  /*f360*/  VIADD R24, R24, 0x1 ;  /* 0x0000000118187836 */ /* 0x000fe20000000000 */
[----:B------:R-:W-:Y:S04]  /*f370*/  BSSY B0, `(.L_x_10243) ;  /* 0x0000012000007945 */ /* 0x000fe80003800000 */
[----:B------:R-:W-:-:S04]  /*f380*/  ISETP.NE.AND P0, PT, R24, 0x2, PT ;  /* 0x000000021800780c */ /* 0x000fc80003f05270 */
[----:B------:R-:W-:Y:S02]  /*f390*/  SEL R0, RZ, 0x1, P0 ;  /* 0x00000001ff007807 */ /* 0x000fe40000000000 */
[----:B0-----:R-:W-:-:S04]  /*f3a0*/  LOP3.LUT R2, R2, 0x7f, RZ, 0xc0, !PT ;  /* 0x0000007f02027812 */ /* 0x001fc800078ec0ff */
[----:B------:R-:W-:-:S13]  /*f3b0*/  ISETP.NE.AND P1, PT, R2, RZ, PT ;  /* 0x000000ff0200720c */ /* 0x000fda0003f25270 */
[----:B------:R-:W-:Y:S05]  /*f3c0*/  @P1 BRA `(.L_x_10244) ;  /* 0x0000000000301947 */ /* 0x000fea0003800000 */
[----:B------:R-:W0:Y:S01]  /*f3d0*/  S2R R5, SR_LANEID ;  /* 0x0000000000057919 */ /* 0x000e220000000000 */
[----:B------:R-:W-:Y:S01]  /*f3e0*/  VOTEU.ANY UR4, UPT, PT ;  /* 0x0000000000047886 */ /* 0x000fe200038e0100 */
[----:B------:R-:W3:Y:S01]  /*f3f0*/  LDC.64 R2, c[0x0][0xd60] ;  /* 0x00035800ff027b82 */ /* 0x000ee20000000a00 */
[----:B------:R-:W0:Y:S02]  /*f400*/  FLO.U32 R4, UR4 ;  /* 0x0000000400047d00 */ /* 0x000e2400080e0000 */
[----:B0-----:R-:W-:-:S06]  /*f410*/  ISETP.EQ.U32.AND P1, PT, R4, R5, PT ;  /* 0x000000050400720c */ /* 0x001fcc0003f22070 */
[----:B------:R-:W3:Y:S07]  /*f420*/  POPC R5, UR4 ;  /* 0x0000000400057d09 */ /* 0x000eee0008000000 */
[----:B---3--:R-:W3:Y:S01]  /*f430*/  @P1 ATOMG.E.ADD.STRONG.GPU PT, R3, desc[UR36][R2.64], R5 ;  /* 0x00000005020319a8 */ /* 0x008ee200081ee1e4 */
[----:B------:R-:W0:Y:S02]  /*f440*/  S2R R6, SR_LTMASK ;  /* 0x0000000000067919 */ /* 0x000e240000003900 */
[----:B0-----:R-:W-:-:S04]  /*f450*/  LOP3.LUT R6, R6, UR4, RZ, 0xc0, !PT ;  /* 0x0000000406067c12 */ /* 0x001fc8000f8ec0ff */
[----:B------:R-:W0:Y:S01]  /*f460*/  POPC R7, R6 ;  /* 0x0000000600077309 */ /* 0x000e220000000000 */
[----:B---3--:R-:W0:Y:S02]  /*f470*/  SHFL.IDX PT, R4, R3, R4, 0x1f ;  /* 0x00001f0403047589 */ /* 0x008e2400000e0000 */
[----:B0-----:R-:W-:-:S07]  /*f480*/  IADD3 R16, R4, UR39, R7 ;  /* 0x0000002704107c10 */ /* 0x001fce000fffe007 */
.L_x_10244:
[----:B------:R-:W-:Y:S05]  /*f490*/  BSYNC B0 ;  /* 0x0000000000007941 */ /* 0x000fea0003800000 */
.L_x_10243:
[----:B------:R-:W-:Y:S02]  /*f4a0*/  SEL R24, R24, RZ, P0 ;  /* 0x000000ff18187207 */ /* 0x000fe40000000000 */
[----:B------:R-:W-:-:S07]  /*f4b0*/  LOP3.LUT R27, R27, R0, RZ, 0x3c, !PT ;  /* 0x000000001b1b7212 */ /* 0x000fce00078e3cff */
.L_x_10197:
[----:B------:R-:W-:Y:S05]  /*f4c0*/  BSYNC B7 ;  /* 0x0000000000077941 */ /* 0x000fea0003800000 */
.L_x_10195:
        /* <DEDUP_REMOVED lines=11> */
.L_x_10245:
        /* <DEDUP_REMOVED lines=10> */
[----:B------:R-:W3:Y:S01]  /*f620*/  @!P1 LDG.E R2, desc[UR36][R2.64] ;  /* 0x0000002402029981 */ /* 0x000ee2000c1e1900 */
[----:B------:R-:W-:Y:S01]  /*f630*/  IMAD.MOV.U32 R4, RZ, RZ, RZ ;  /* 0x000000ffff047224 */ /* 0x000fe200078e00ff */
[C---:B------:R-:W-:Y:S02]  /*f640*/  ISETP.GE.U32.AND P2, PT, R8.reuse, 0x2, PT ;  /* 0x000000020800780c */ /* 0x040fe40003f46070 */
[C---:B------:R-:W-:Y:S01]  /*f650*/  ISETP.GE.U32.AND P3, PT, R8.reuse, 0x4, PT ;  /* 0x000000040800780c */ /* 0x040fe20003f66070 */
[----:B------:R-:W-:Y:S01]  /*f660*/  SHFL.IDX PT, R0, R16, 0x1, 0x1f ;  /* 0x00201f0010007f89 */ /* 0x000fe200000e0000 */
[C---:B------:R-:W-:Y:S02]  /*f670*/  ISETP.GE.U32.AND P4, PT, R8.reuse, 0x8, PT ;  /* 0x000000080800780c */ /* 0x040fe40003f86070 */
[----:B------:R-:W-:Y:S02]  /*f680*/  ISETP.GE.U32.AND P5, PT, R8, 0x10, PT ;  /* 0x000000100800780c */ /* 0x000fe40003fa6070 */
[----:B---3--:R-:W-:-:S02]  /*f690*/  @!P1 MOV R4, R2 ;  /* 0x0000000200049202 */ /* 0x008fc40000000f00 */
[----:B------:R-:W-:-:S03]  /*f6a0*/  ISETP.NE.AND P1, PT, R8, RZ, PT ;  /* 0x000000ff0800720c */ /* 0x000fc60003f25270 */
        /* <DEDUP_REMOVED lines=16> */
[----:B------:R0:W3:Y:S02]  /*f7b0*/  SHFL.IDX PT, R14, R6, 0x1f, 0x1f ;  /* 0x03e01f00060e7f89 */ /* 0x0000e400000e0000 */
.L_x_10382:
[----:B------:R-:W-:Y:S02]  /*f7c0*/  ULDC UR4, c[0x0][0xd38] ;  /* 0x00034e0000047ab9 */ /* 0x000fe40000000800 */
[----:B------:R-:W-:-:S04]  /*f7d0*/  IMAD.U32 R7, RZ, RZ, UR4 ;  /* 0x00000004ff077e24 */ /* 0x000fc8000f8e00ff */
[----:B---3--:R-:W-:-:S04]  /*f7e0*/  IMAD R3, R14, R7, RZ ;  /* 0x000000070e037224 */ /* 0x008fc800078e02ff */
[----:B------:R-:W-:-:S05]  /*f7f0*/  IMAD.IADD R8, R0, 0x1, R3 ;  /* 0x0000000100087824 */ /* 0x000fca00078e0203 */
[----:B------:R-:W-:-:S13]  /*f800*/  ISETP.GT.AND P6, PT, R8, R5, PT ;  /* 0x000000050800720c */ /* 0x000fda0003fc4270 */
[----:B------:R-:W-:Y:S05]  /*f810*/  @P6 BRA `(.L_x_10248) ;  /* 0x00000000009c6947 */ /* 0x000fea0003800000 */
.L_x_10253:
[----:B------:R-:W3:Y:S01]  /*f820*/  LDC R0, c[0x0][0xd3c] ;  /* 0x00034f00ff007b82 */ /* 0x000ee20000000800 */
[----:B------:R-:W-:-:S05]  /*f830*/  VIADD R19, R19, 0x1f ;  /* 0x0000001f13137836 */ /* 0x000fca0000000000 */
[----:B---3--:R-:W-:-:S13]  /*f840*/  ISETP.GE.AND P6, PT, R19, R0, PT ;  /* 0x000000001300720c */ /* 0x008fda0003fc6270 */
[----:B------:R-:W-:Y:S05]  /*f850*/  @P6 BRA `(.L_x_10249) ;  /* 0x0000000400446947 */ /* 0x000fea0003800000 */
[----:B------:R-:W3:Y:S01]  /*f860*/  S2R R2, SR_TID.X ;  /* 0x0000000000027919 */ /* 0x000ee20000002100 */
[----:B------:R-:W-:Y:S01]  /*f870*/  BSSY B0, `(.L_x_10250) ;  /* 0x0000009000007945 */ /* 0x000fe20003800000 */
[----:B------:R-:W-:Y:S01]  /*f880*/  IMAD.MOV.U32 R4, RZ, RZ, RZ ;  /* 0x000000ffff047224 */ /* 0x000fe200078e00ff */
[----:B---3--:R-:W-:-:S04]  /*f890*/  LOP3.LUT R2, R2, 0x1f, RZ, 0xc0, !PT ;  /* 0x0000001f02027812 */ /* 0x008fc800078ec0ff */
[----:B------:R-:W-:-:S04]  /*f8a0*/  IADD3 R7, R19, R2, RZ ;  /* 0x0000000213077210 */ /* 0x000fc80007ffe0ff */
[----:B------:R-:W-:-:S13]  /*f8b0*/  ISETP.GE.OR P6, PT, R7, R0, !P0 ;  /* 0x000000000700720c */ /* 0x000fda00047c6670 */
[----:B------:R-:W-:Y:S05]  /*f8c0*/  @P6 BRA `(.L_x_10251) ;  /* 0x00000000000c6947 */ /* 0x000fea0003800000 */
[----:B------:R-:W3:Y:S02]  /*f8d0*/  LDC.64 R2, c[0x0][0xd80] ;  /* 0x00036000ff027b82 */ /* 0x000ee40000000a00 */
[----:B---3--:R-:W-:-:S05]  /*f8e0*/  IMAD.WIDE R2, R7, 0x4, R2 ;  /* 0x0000000407027825 */ /* 0x008fca00078e0202 */
[----:B------:R3:W5:Y:S02]  /*f8f0*/  LDG.E R4, desc[UR36][R2.64] ;  /* 0x0000002402047981 */ /* 0x000764000c1e1900 */
.L_x_10251:
[----:B------:R-:W-:Y:S05]  /*f900*/  BSYNC B0 ;  /* 0x0000000000007941 */ /* 0x000fea0003800000 */
.L_x_10250:
[----:B------:R-:W-:-:S03]  /*f910*/  UMOV UR4, 0xffffffff ;  /* 0xffffffff00047882 */ /* 0x000fc60000000000 */
[----:B------:R-:W-:Y:S05]  /*f920*/  BRA.DIV UR4, `(.L_x_10252) ;  /* 0x0000004604a47947 */ /* 0x000fea000b800000 */
[----:B-----5:R-:W4:Y:S02]  /*f930*/  SHFL.UP PT, R14, R4, 0x1, RZ ;  /* 0x04200000040e7989 */ /* 0x020f2400000e00ff */
[----:B----4-:R-:W-:-:S05]  /*f940*/  SEL R13, R14, RZ, P1 ;  /* 0x000000ff0e0d7207 */ /* 0x010fca0000800000 */
[----:B------:R-:W-:-:S05]  /*f950*/  IMAD.IADD R13, R4, 0x1, R13 ;  /* 0x00000001040d7824 */ /* 0x000fca00078e020d */
[----:B------:R-:W4:Y:S02]  /*f960*/  SHFL.UP PT, R14, R13, 0x2, RZ ;  /* 0x044000000d0e7989 */ /* 0x000f2400000e00ff */
[----:B----4-:R-:W-:-:S05]  /*f970*/  SEL R0, R14, RZ, P2 ;  /* 0x000000ff0e007207 */ /* 0x010fca0001000000 */
[----:B------:R-:W-:-:S05]  /*f980*/  IMAD.IADD R0, R13, 0x1, R0 ;  /* 0x000000010d007824 */ /* 0x000fca00078e0200 */
[----:B------:R-:W3:Y:S02]  /*f990*/  SHFL.UP PT, R14, R0, 0x4, RZ ;  /* 0x04800000000e7989 */ /* 0x000ee400000e00ff */
[----:B---3--:R-:W-:-:S05]  /*f9a0*/  SEL R3, R14, RZ, P3 ;  /* 0x000000ff0e037207 */ /* 0x008fca0001800000 */
[----:B------:R-:W-:-:S05]  /*f9b0*/  IMAD.IADD R2, R0, 0x1, R3 ;  /* 0x0000000100027824 */ /* 0x000fca00078e0203 */
[----:B------:R-:W3:Y:S02]  /*f9c0*/  SHFL.UP PT, R14, R2, 0x8, RZ ;  /* 0x05000000020e7989 */ /* 0x000ee400000e00ff */
[----:B---3--:R-:W-:-:S05]  /*f9d0*/  SEL R3, R14, RZ, P4 ;  /* 0x000000ff0e037207 */ /* 0x008fca0002000000 */
[----:B------:R-:W-:-:S05]  /*f9e0*/  IMAD.IADD R3, R2, 0x1, R3 ;  /* 0x0000000102037824 */ /* 0x000fca00078e0203 */
[----:B------:R-:W0:Y:S02]  /*f9f0*/  SHFL.UP PT, R14, R3, 0x10, RZ ;  /* 0x06000000030e7989 */ /* 0x000e2400000e00ff */
[----:B0-----:R-:W-:-:S05]  /*fa00*/  SEL R6, R14, RZ, P5 ;  /* 0x000000ff0e067207 */ /* 0x001fca0002800000 */
[----:B------:R-:W-:-:S05]  /*fa10*/  IMAD.IADD R6, R3, 0x1, R6 ;  /* 0x0000000103067824 */ /* 0x000fca00078e0206 */
[----:B------:R0:W3:Y:S02]  /*fa20*/  SHFL.IDX PT, R14, R6, 0x1f, 0x1f ;  /* 0x03e01f00060e7f89 */ /* 0x0000e400000e0000 */
.L_x_10390:
[----:B------:R-:W-:Y:S02]  /*fa30*/  ULDC UR4, c[0x0][0xd38] ;  /* 0x00034e0000047ab9 */ /* 0x000fe40000000800 */
[----:B------:R-:W-:-:S04]  /*fa40*/  IMAD.U32 R7, RZ, RZ, UR4 ;  /* 0x00000004ff077e24 */ /* 0x000fc8000f8e00ff */
[----:B---3--:R-:W-:-:S05]  /*fa50*/  IMAD R3, R14, R7, RZ ;  /* 0x000000070e037224 */ /* 0x008fca00078e02ff */
[----:B------:R-:W-:-:S04]  /*fa60*/  IADD3 R8, R3, R8, RZ ;  /* 0x0000000803087210 */ /* 0x000fc80007ffe0ff */
[----:B------:R-:W-:-:S13]  /*fa70*/  ISETP.GT.AND P6, PT, R8, R5, PT ;  /* 0x000000050800720c */ /* 0x000fda0003fc4270 */
[----:B------:R-:W-:Y:S05]  /*fa80*/  @!P6 BRA `(.L_x_10253) ;  /* 0xfffffffc0064e947 */ /* 0x000fea000383ffff */
.L_x_10248:
[----:B------:R-:W-:Y:S01]  /*fa90*/  IMAD.IADD R8, R8, 0x1, -R3 ;  /* 0x0000000108087824 */ /* 0x000fe200078e0a03 */
[----:B------:R-:W-:-:S03]  /*faa0*/  UMOV UR4, 0xffffffff ;  /* 0xffffffff00047882 */ /* 0x000fc60000000000 */
[----:B------:R-:W-:-:S05]  /*fab0*/  IMAD R0, R6, R7, R8 ;  /* 0x0000000706007224 */ /* 0x000fca00078e0208 */
[----:B------:R-:W-:Y:S01]  /*fac0*/  ISETP.GT.AND P6, PT, R0, R5, PT ;  /* 0x000000050000720c */ /* 0x000fe20003fc4270 */
[----:B------:R-:W-:-:S12]  /*fad0*/  BRA.DIV UR4, `(.L_x_10254) ;  /* 0x0000004604f47947 */ /* 0x000fd8000b800000 */
[----:B------:R-:W-:-:S04]  /*fae0*/  VOTE.ANY R2, PT, !P6 ;  /* 0x0000000000027806 */ /* 0x000fc800070e0100 */
[----:B------:R-:W3:Y:S02]  /*faf0*/  POPC R0, R2 ;  /* 0x0000000200007309 */ /* 0x000ee40000000000 */
[----:B---3--:R3:W4:Y:S02]  /*fb00*/  SHFL.IDX PT, R4, R4, R0, 0x1f ;  /* 0x00001f0004047589 */ /* 0x00872400000e0000 */
.L_x_10394:
[----:B------:R-:W-:Y:S01]  /*fb10*/  ISETP.NE.AND P0, PT, R2, RZ, PT ;  /* 0x000000ff0200720c */ /* 0x000fe20003f05270 */
[----:B------:R-:W-:-:S12]  /*fb20*/  IMAD.MOV.U32 R14, RZ, RZ, RZ ;  /* 0x000000ffff0e7224 */ /* 0x000fd800078e00ff */
[----:B------:R-:W-:Y:S05]  /*fb30*/  @!P0 BRA `(.L_x_10255) ;  /* 0x0000000000108947 */ /* 0x000fea0003800000 */
[----:B------:R-:W-:Y:S01]  /*fb40*/  UMOV UR4, 0xffffffff ;  /* 0xffffffff00047882 */ /* 0x000fe20000000000 */
[----:B------:R-:W-:Y:S02]  /*fb50*/  VIADD R12, R0, 0xffffffff ;  /* 0xffffffff000c7836 */ /* 0x000fe40000000000 */
[----:B------:R-:W-:Y:S05]  /*fb60*/  BRA.DIV UR4, `(.L_x_10256) ;  /* 0x0000004a04187947 */ /* 0x000fea000b800000 */
[----:B------:R0:W0:Y:S02]  /*fb70*/  SHFL.IDX PT, R14, R6, R12, 0x1f ;  /* 0x00001f0c060e7589 */ /* 0x00002400000e0000 */
.L_x_10255:
[----:B0---4-:R-:W-:Y:S01]  /*fb80*/  IABS R6, R4 ;  /* 0x0000000400067213 */ /* 0x011fe20000000000 */
[----:B------:R-:W-:Y:S02]  /*fb90*/  IMAD R16, R14, R7, R8 ;  /* 0x000000070e107224 */ /* 0x000fe400078e0208 */
[----:B------:R-:W-:Y:S01]  /*fba0*/  IMAD.IADD R19, R0, 0x1, R19 ;  /* 0x0000000100137824 */ /* 0x000fe200078e0213 */
[----:B------:R-:W0:Y:S08]  /*fbb0*/  I2F.RP R9, R6 ;  /* 0x0000000600097306 */ /* 0x000e300000209400 */
[----:B0-----:R-:W0:Y:S02]  /*fbc0*/  MUFU.RCP R9, R9 ;  /* 0x0000000900097308 */ /* 0x001e240000001000 */
[----:B0-----:R-:W-:-:S06]  /*fbd0*/  VIADD R2, R9, 0xffffffe ;  /* 0x0ffffffe09027836 */ /* 0x001fcc0000000000 */
[----:B------:R0:W4:Y:S02]  /*fbe0*/  F2I.FTZ.U32.TRUNC.NTZ R3, R2 ;  /* 0x0000000200037305 */ /* 0x000124000021f000 */
[----:B0-----:R-:W-:Y:S02]  /*fbf0*/  IMAD.MOV.U32 R2, RZ, RZ, RZ ;  /* 0x000000ffff027224 */ /* 0x001fe400078e00ff */
[----:B----4-:R-:W-:-:S04]  /*fc00*/  IMAD.MOV R7, RZ, RZ, -R3 ;  /* 0x000000ffff077224 */ /* 0x010fc800078e0a03 */
        /* <DEDUP_REMOVED lines=22> */
.L_x_10249:
[----:B------:R-:W-:Y:S01]  /*fd70*/  UMOV UR4, URZ ;  /* 0x0000003f00047c82 */ /* 0x000fe20008000000 */
[----:B------:R-:W-:Y:S01]  /*fd80*/  UMOV UR5, URZ ;  /* 0x0000003f00057c82 */ /* 0x000fe20008000000 */
[----:B------:R-:W-:Y:S01]  /*fd90*/  ULDC UR6, c[0x0][0xd3c] ;  /* 0x00034f0000067ab9 */ /* 0x000fe20000000800 */
[----:B------:R-:W-:Y:S01]  /*fda0*/  MOV R16, R5 ;  /* 0x0000000500107202 */ /* 0x000fe20000000f00 */
[----:B------:R-:W-:Y:S02]  /*fdb0*/  IMAD.U32 R17, RZ, RZ, UR4 ;  /* 0x00000004ff117e24 */ /* 0x000fe4000f8e00ff */
[----:B------:R-:W-:Y:S02]  /*fdc0*/  IMAD.U32 R18, RZ, RZ, UR5 ;  /* 0x00000005ff127e24 */ /* 0x000fe4000f8e00ff */
[----:B------:R-:W-:-:S07]  /*fdd0*/  IMAD.U32 R19, RZ, RZ, UR6 ;  /* 0x00000006ff137e24 */ /* 0x000fce000f8e00ff */
.L_x_10257:
[----:B---3--:R-:W3:Y:S01]  /*fde0*/  S2R R0, SR_TID.X ;  /* 0x0000000000007919 */ /* 0x008ee20000002100 */
[----:B------:R-:W-:Y:S05]  /*fdf0*/  WARPSYNC.ALL ;  /* 0x0000000000007948 */ /* 0x000fea0003800000 */
[----:B------:R-:W-:Y:S01]  /*fe00*/  BAR.SYNC.DEFER_BLOCKING 0x4, 0x180 ;  /* 0x0106000000007b1d */ /* 0x000fe20000010000 */
[----:B---3--:R-:W-:-:S04]  /*fe10*/  LOP3.LUT R0, R0, 0x1f, RZ, 0xc0, !PT ;  /* 0x0000001f00007812 */ /* 0x008fc800078ec0ff */
[----:B------:R-:W-:-:S13]  /*fe20*/  ISETP.NE.AND P0, PT, R0, RZ, PT ;  /* 0x000000ff0000720c */ /* 0x000fda0003f05270 */
[----:B------:R-:W3:Y:S01]  /*fe30*/  @!P0 S2R R3, SR_CgaCtaId ;  /* 0x0000000000038919 */ /* 0x000ee20000008800 */
[----:B------:R-:W-:-:S04]  /*fe40*/  @!P0 MOV R0, 0x400 ;  /* 0x0000040000008802 */ /* 0x000fc80000000f00 */
[----:B---3--:R-:W-:-:S05]  /*fe50*/  @!P0 LEA R22, R3, R0, 0x18 ;  /* 0x0000000003168211 */ /* 0x008fca00078ec0ff */
[----:B------:R3:W-:Y:S01]  /*fe60*/  @!P0 STS.128 [R22+0x324d0], R16 ;  /* 0x0324d01016008388 */ /* 0x0007e20000000c00 */
[----:B------:R-:W-:Y:S06]  /*fe70*/  BAR.ARV 0x5, 0x180 ;  /* 0x0146000000007b1d */ /* 0x000fec0000002000 */
.L_x_10246:
[----:B------:R-:W-:Y:S02]  /*fe80*/  ULDC UR4, c[0x0][0xd3c] ;  /* 0x00034f0000047ab9 */ /* 0x000fe40000000800 */
[----:B----4-:R-:W-:-:S13]  /*fe90*/  ISETP.GE.AND P0, PT, R19, UR4, PT ;  /* 0x0000000413007c0c */ /* 0x010fda000bf06270 */
[----:B------:R-:W-:Y:S05]  /*fea0*/  @!P0 BRA `(.L_x_10258) ;  /* 0xffffffb0003c8947 */ /* 0x000fea000383ffff */
[----:B------:R-:W-:Y:S05]  /*feb0*/  BSYNC B8 ;  /* 0x0000000000087941 */ /* 0x000fea0003800000 */
.L_x_10191:
[----:B01----:R-:W4:Y:S01]  /*fec0*/  LDL.LU R0, [R1+0x18] ;  /* 0x0000180001007983 */ /* 0x003f220000300800 */
        /* <DEDUP_REMOVED lines=11> */
.L_x_10397:
[----:B------:R-:W-:Y:S05]  /*ff80*/  BSYNC B0 ;  /* 0x0000000000007941 */ /* 0x000fea0003800000 */
.L_x_10259:
[----:B------:R-:W-:-:S03]  /*ff90*/  UMOV UR4, 0xffffffff ;  /* 0xffffffff00047882 */ /* 0x000fc60000000000 */
[----:B------:R-:W-:Y:S05]  /*ffa0*/  BRA.DIV UR4, `(.L_x_10261) ;  /* 0x0000004604407947 */ /* 0x000fea000b800000 */
[----:B0-----:R-:W0:Y:S02]  /*ffb0*/  S2R R0, SR_TID.X ;  /* 0x0000000000007919 */ /* 0x001e240000002100 */
[----:B0-----:R-:W-:-:S04]  /*ffc0*/  SHF.R.U32.HI R0, RZ, 0x5, R0 ;  /* 0x00000005ff007819 */ /* 0x001fc80000011600 */
[----:B------:R-:W-:-:S05]  /*ffd0*/  LOP3.LUT R0, R0, 0x3, RZ, 0xc0, !PT ;  /* 0x0000000300007812 */ /* 0x000fca00078ec0ff */
[----:B------:R0:W1:Y:S02]  /*ffe0*/  SHFL.IDX PT, R14, R0, RZ, 0x1f ;  /* 0x00001fff000e7589 */ /* 0x00006400000e0000 */
.L_x_10400:
[----:B-1----:R-:W-:Y:S01]  /*fff0*/  ISETP.NE.AND P0, PT, R14, RZ, PT ;  /* 0x000000ff0e00720c */ /* 0x002fe20003f05270 */
[----:B------:R-:W-:-:S12]  /*10000*/  BSSY B0, `(.L_x_10262) ;  /* 0x0000026000007945 */ /* 0x000fd80003800000 */
[----:B------:R-:W-:Y:S05]  /*10010*/  @P0 BRA `(.L_x_10263) ;  /* 0x0000000000900947 */ /* 0x000fea0003800000 */
[----:B------:R-:W-:-:S03]  /*10020*/  UMOV UR4, 0xffffffff ;  /* 0xffffffff00047882 */ /* 0x000fc60000000000 */
[----:B------:R-:W-:Y:S05]  /*10030*/  BRA.DIV UR4, `(.L_x_10264) ;  /* 0x0000004604507947 */ /* 0x000fea000b800000 */
[----:B------:R-:W-:-:S13]  /*10040*/  ELECT P6, URZ, PT ;  /* 0x00000000003f782f */ /* 0x000fda00038c0000 */
.L_x_10403:
[----:B------:R-:W-:Y:S05]  /*10050*/  @!P6 BRA `(.L_x_10263) ;  /* 0x000000000080e947 */ /* 0x000fea0003800000 */
[----:B0-----:R-:W4:Y:S02]  /*10060*/  LDL R0, [R1+0x24] ;  /* 0x0000240001007983 */ /* 0x001f240000100800 */
[----:B----4-:R-:W-:-:S13]  /*10070*/  R2UR UR4, R0 ;  /* 0x00000000000472ca */ /* 0x010fda00000e0000 */
[----:B------:R-:W-:-:S06]  /*10080*/  ULOP3.LUT UR4, UR4, 0x2, URZ, 0xfc, !UPT ;  /* 0x0000000204047892 */ /* 0x000fcc000f8efc3f */
[----:B------:R-:W-:-:S05]  /*10090*/  IMAD.U32 R0, RZ, RZ, UR4 ;  /* 0x00000004ff007e24 */ /* 0x000fca000f8e00ff */
[----:B------:R-:W-:-:S13]  /*100a0*/  ISETP.NE.AND P0, PT, R0, 0x3, PT ;  /* 0x000000030000780c */ /* 0x000fda0003f05270 */
[----:B------:R-:W-:Y:S05]  /*100b0*/  @!P0 BRA `(.L_x_10265) ;  /* 0x0000000000048947 */ /* 0x000fea0003800000 */
[----:B------:R-:W-:Y:S01]  /*100c0*/  BPT.TRAP 0x1 ;  /* 0x000000040000795c */ /* 0x000fe20000300000 */
.L_x_10265:
[C---:B------:R-:W-:Y:S01]  /*100d0*/  IMAD R3, R24.reuse, 0x8, R5 ;  /* 0x0000000818037824 */ /* 0x040fe200078e0205 */
[----:B------:R-:W-:Y:S02]  /*100e0*/  SHF.L.U32 R2, R27, 0x1f, RZ ;  /* 0x0000001f1b027819 */ /* 0x000fe400000006ff */
[----:B------:R-:W-:Y:S02]  /*100f0*/  IADD3 R24, R24, 0x1, RZ ;  /* 0x0000000118187810 */ /* 0x000fe40007ffe0ff */
[----:B------:R-:W0:Y:S02]  /*10100*/  SYNCS.PHASECHK.TRANS64.TRYWAIT P1, [R3+URZ+0x32440], R2 ;  /* 0x03244002030075a7 */ /* 0x000e24000802017f */
[----:B------:R-:W-:-:S04]  /*10110*/  ISETP.NE.AND P2, PT, R24, 0x2, PT ;  /* 0x000000021800780c */ /* 0x000fc80003f45270 */
[----:B------:R-:W-:Y:S01]  /*10120*/  SEL R0, RZ, 0x1, P2 ;  /* 0x00000001ff007807 */ /* 0x000fe20001000000 */
[----:B0-----:R-:W-:Y:S08]  /*10130*/  @!P1 BRA `(.L_x_10266) ;  /* 0x0000004400309947 */ /* 0x001ff00003800000 */
.L_x_10404:
[----:B------:R-:W-:Y:S02]  /*10140*/  SEL R24, R24, RZ, P2 ;  /* 0x000000ff18187207 */ /* 0x000fe40001000000 */
[----:B------:R-:W-:Y:S01]  /*10150*/  LOP3.LUT R0, R27, R0, RZ, 0x3c, !PT ;  /* 0x000000001b007212 */ /* 0x000fe200078e3cff */
[----:B------:R-:W-:Y:S06]  /*10160*/  @!P0 BRA `(.L_x_10267) ;  /* 0x0000000000048947 */ /* 0x000fec0003800000 */
[----:B------:R-:W-:Y:S01]  /*10170*/  BPT.TRAP 0x1 ;  /* 0x000000040000795c */ /* 0x000fe20000300000 */
.L_x_10267:
[----:B------:R-:W-:Y:S01]  /*10180*/  IMAD R5, R24, 0x8, R5 ;  /* 0x0000000818057824 */ /* 0x000fe200078e0205 */
[----:B------:R-:W-:-:S04]  /*10190*/  SHF.L.U32 R0, R0, 0x1f, RZ ;  /* 0x0000001f00007819 */ /* 0x000fc800000006ff */
[----:B------:R-:W1:Y:S02]  /*101a0*/  SYNCS.PHASECHK.TRANS64.TRYWAIT P1, [R5+URZ+0x32440], R0 ;  /* 0x03244000050075a7 */ /* 0x000e64000802017f */
[----:B-1----:R-:W-:Y:S05]  /*101b0*/  @!P1 BRA `(.L_x_10268) ;  /* 0x0000004400249947 */ /* 0x002fea0003800000 */
.L_x_10405:
[----:B------:R-:W-:Y:S05]  /*101c0*/  @!P0 BRA `(.L_x_10269) ;  /* 0x0000000000048947 */ /* 0x000fea0003800000 */
[----:B------:R-:W-:Y:S01]  /*101d0*/  BPT.TRAP 0x1 ;  /* 0x000000040000795c */ /* 0x000fe20000300000 */
.L_x_10269:
[----:B------:R-:W4:Y:S02]  /*101e0*/  SYNCS.PHASECHK.TRANS64.TRYWAIT P1, [R3+URZ+0x32460], R2 ;  /* 0x03246002030075a7 */ /* 0x000f24000802017f */
[----:B----4-:R-:W-:Y:S05]  /*101f0*/  @!P1 BRA `(.L_x_10270) ;  /* 0x0000004400289947 */ /* 0x010fea0003800000 */
.L_x_10406:
[----:B------:R-:W-:Y:S05]  /*10200*/  @!P0 BRA `(.L_x_10271) ;  /* 0x0000000000048947 */ /* 0x000fea0003800000 */
[----:B------:R-:W-:Y:S01]  /*10210*/  BPT.TRAP 0x1 ;  /* 0x000000040000795c */ /* 0x000fe20000300000 */
.L_x_10271:
[----:B------:R0:W0:Y:S02]  /*10220*/  SYNCS.PHASECHK.TRANS64.TRYWAIT P0, [R5+URZ+0x32460], R0 ;  /* 0x03246000050075a7 */ /* 0x000024000800017f */
[----:B0-----:R-:W-:Y:S05]  /*10230*/  @!P0 NANOSLEEP.SYNCS 0x989680 ;  /* 0x009896800000895d */ /* 0x001fea0003900000 */
[----:B------:R-:W0:Y:S02]  /*10240*/  @!P0 SYNCS.PHASECHK.TRANS64 P0, [R5+URZ+0x32460], R0 ;  /* 0x03246000050085a7 */ /* 0x000e24000800007f */
[----:B0-----:R-:W-:Y:S05]  /*10250*/  @!P0 BRA `(.L_x_10271) ;  /* 0xfffffffc00f08947 */ /* 0x001fea000383ffff */
.L_x_10263:
[----:B------:R-:W-:Y:S05]  /*10260*/  BSYNC B0 ;  /* 0x0000000000007941 */ /* 0x000fea0003800000 */
.L_x_10262:
[----:B------:R-:W-:Y:S05]  /*10270*/  EXIT ;  /* 0x000000000000794d */ /* 0x000fea0003800000 */
.L_x_10138:
[----:B-1----:R-:W-:-:S04]  /*10280*/  IMAD.U32 R3, RZ, RZ, UR40 ;  /* 0x00000028ff037e24 */ /* 0x002fc8000f8e00ff */
[----:B------:R1:W2:Y:S03]  /*10290*/  SYNCS.PHASECHK.TRANS64.TRYWAIT P0, [R3+URZ+0x32400], R0 ;  /* 0x03240000030075a7 */ /* 0x0002a6000800017f */
[----:B--2---:R-:W-:Y:S05]  /*102a0*/  @!P0 NANOSLEEP.SYNCS 0x989680 ;  /* 0x009896800000895d */ /* 0x004fea0003900000 */
[----:B------:R-:W2:Y:S02]  /*102b0*/  @!P0 SYNCS.PHASECHK.TRANS64 P0, [R3+URZ+0x32400], R0 ;  /* 0x03240000030085a7 */ /* 0x000ea4000800007f */
[----:B--2---:R-:W-:Y:S05]  /*102c0*/  @!P0 BRA `(.L_x_10138) ;  /* 0xfffffffc00ec8947 */ /* 0x004fea000383ffff */
[----:B------:R-:W-:Y:S05]  /*102d0*/  BRA `(.L_x_10272) ;  /* 0xffffff1400547947 */ /* 0x000fea000383ffff */
.L_x_10142:
[----:B0-----:R-:W-:-:S04]  /*102e0*/  IMAD.U32 R4, RZ, RZ, UR52 ;  /* 0x00000034ff047e24 */ /* 0x001fc8000f8e00ff */
[----:B------:R0:W2:Y:S03]  /*102f0*/  SYNCS.PHASECHK.TRANS64.TRYWAIT P1, [R4+URZ+0x32430], R3 ;  /* 0x03243003040075a7 */ /* 0x0000a6000802017f */
[----:B--2---:R-:W-:Y:S05]  /*10300*/  @!P1 NANOSLEEP.SYNCS 0x989680 ;  /* 0x009896800000995d */ /* 0x004fea0003900000 */
[----:B------:R-:W2:Y:S02]  /*10310*/  @!P1 SYNCS.PHASECHK.TRANS64 P1, [R4+URZ+0x32430], R3 ;  /* 0x03243003040095a7 */ /* 0x000ea4000802007f */
[----:B--2---:R-:W-:Y:S05]  /*10320*/  @!P1 BRA `(.L_x_10142) ;  /* 0xfffffffc00ec9947 */ /* 0x004fea000383ffff */
[----:B------:R-:W-:Y:S05]  /*10330*/  BRA `(.L_x_10141) ;  /* 0xffffff14007c7947 */ /* 0x000fea000383ffff */
.L_x_10143:
[----:B0-----:R-:W-:-:S04]  /*10340*/  IMAD.U32 R5, RZ, RZ, UR40 ;  /* 0x00000028ff057e24 */ /* 0x001fc8000f8e00ff */
[----:B------:R0:W2:Y:S03]  /*10350*/  SYNCS.PHASECHK.TRANS64.TRYWAIT P1, [R5+URZ+0x32410], R0 ;  /* 0x03241000050075a7 */ /* 0x0000a6000802017f */
[----:B--2---:R-:W-:Y:S05]  /*10360*/  @!P1 NANOSLEEP.SYNCS 0x989680 ;  /* 0x009896800000995d */ /* 0x004fea0003900000 */
[----:B------:R-:W2:Y:S02]  /*10370*/  @!P1 SYNCS.PHASECHK.TRANS64 P1, [R5+URZ+0x32410], R0 ;  /* 0x03241000050095a7 */ /* 0x000ea4000802007f */
[----:B--2---:R-:W-:Y:S05]  /*10380*/  @!P1 BRA `(.L_x_10143) ;  /* 0xfffffffc00ec9947 */ /* 0x004fea000383ffff */
[----:B------:R-:W-:Y:S05]  /*10390*/  BRA `(.L_x_10273) ;  /* 0xffffff18003c7947 */ /* 0x000fea000383ffff */
.L_x_10147:
[----:B0-----:R-:W-:-:S04]  /*103a0*/  IMAD.U32 R0, RZ, RZ, UR52 ;  /* 0x00000034ff007e24 */ /* 0x001fc8000f8e00ff */
[----:B------:R0:W3:Y:S03]  /*103b0*/  SYNCS.PHASECHK.TRANS64.TRYWAIT P1, [R0+URZ+0x32450], R3 ;  /* 0x03245003000075a7 */ /* 0x0000e6000802017f */
[----:B---3--:R-:W-:Y:S05]  /*103c0*/  @!P1 NANOSLEEP.SYNCS 0x989680 ;  /* 0x009896800000995d */ /* 0x008fea0003900000 */
[----:B------:R-:W3:Y:S02]  /*103d0*/  @!P1 SYNCS.PHASECHK.TRANS64 P1, [R0+URZ+0x32450], R3 ;  /* 0x03245003000095a7 */ /* 0x000ee4000802007f */
[----:B---3--:R-:W-:Y:S05]  /*103e0*/  @!P1 BRA `(.L_x_10147) ;  /* 0xfffffffc00ec9947 */ /* 0x008fea000383ffff */
[----:B------:R-:W-:Y:S05]  /*103f0*/  BRA `(.L_x_10146) ;  /* 0xffffff1800447947 */ /* 0x000fea000383ffff */
.L_x_10154:
[----:B-1----:R-:W-:-:S04]  /*10400*/  IMAD.U32 R153, RZ, RZ, UR4 ;  /* 0x00000004ff997e24 */ /* 0x002fc8000f8e00ff */
[----:B------:R1:W2:Y:S03]  /*10410*/  SYNCS.PHASECHK.TRANS64.TRYWAIT P2, [R153+URZ+0x32430], R0 ;  /* 0x03243000990075a7 */ /* 0x0002a6000804017f */
[----:B--2---:R-:W-:Y:S05]  /*10420*/  @!P2 NANOSLEEP.SYNCS 0x989680 ;  /* 0x009896800000a95d */ /* 0x004fea0003900000 */
[----:B------:R-:W2:Y:S02]  /*10430*/  @!P2 SYNCS.PHASECHK.TRANS64 P2, [R153+URZ+0x32430], R0 ;  /* 0x032430009900a5a7 */ /* 0x000ea4000804007f */
[----:B--2---:R-:W-:Y:S05]  /*10440*/  @!P2 BRA `(.L_x_10154) ;  /* 0xfffffffc00eca947 */ /* 0x004fea000383ffff */
[----:B------:R-:W-:Y:S05]  /*10450*/  BRA `(.L_x_10153) ;  /* 0xffffff3c00bc7947 */ /* 0x000fea000383ffff */
.L_x_10158:
[----:B--2---:R-:W-:-:S04]  /*10460*/  IMAD.U32 R203, RZ, RZ, UR4 ;  /* 0x00000004ffcb7e24 */ /* 0x004fc8000f8e00ff */
[----:B------:R2:W3:Y:S03]  /*10470*/  SYNCS.PHASECHK.TRANS64.TRYWAIT P2, [R203+URZ+0x32450], R0 ;  /* 0x03245000cb0075a7 */ /* 0x0004e6000804017f */
[----:B---3--:R-:W-:Y:S05]  /*10480*/  @!P2 NANOSLEEP.SYNCS 0x989680 ;  /* 0x009896800000a95d */ /* 0x008fea0003900000 */
[----:B------:R-:W3:Y:S02]  /*10490*/  @!P2 SYNCS.PHASECHK.TRANS64 P2, [R203+URZ+0x32450], R0 ;  /* 0x03245000cb00a5a7 */ /* 0x000ee4000804007f */
[----:B---3--:R-:W-:Y:S05]  /*104a0*/  @!P2 BRA `(.L_x_10158) ;  /* 0xfffffffc00eca947 */ /* 0x008fea000383ffff */
[----:B------:R-:W-:Y:S05]  /*104b0*/  BRA `(.L_x_10157) ;  /* 0xffffff4000387947 */ /* 0x000fea000383ffff */
.L_x_10203:
[----:B------:R-:W-:Y:S01]  /*104c0*/  SHF.R.U32.HI R9, RZ, 0x5, R21 ;  /* 0x00000005ff097819 */ /* 0x000fe20000011615 */
[----:B------:R-:W-:Y:S01]  /*104d0*/  BSSY B0, `(.L_x_10274) ;  /* 0x0000009000007945 */ /* 0x000fe20003800000 */
[----:B------:R-:W-:Y:S02]  /*104e0*/  IMAD.MOV.U32 R12, RZ, RZ, RZ ;  /* 0x000000ffff0c7224 */ /* 0x000fe400078e00ff */
[----:B------:R-:W-:Y:S01]  /*104f0*/  LOP3.LUT R9, R9, 0x3, RZ, 0xc0, !PT ;  /* 0x0000000309097812 */ /* 0x000fe200078ec0ff */
[----:B------:R-:W-:Y:S02]  /*10500*/  IMAD.MOV.U32 R11, RZ, RZ, 0x1f ;  /* 0x0000001fff0b7424 */ /* 0x000fe400078e00ff */
[----:B------:R-:W-:Y:S01]  /*10510*/  IMAD.MOV.U32 R15, RZ, RZ, -0x1 ;  /* 0xffffffffff0f7424 */ /* 0x000fe200078e00ff */
[----:B------:R-:W-:-:S07]  /*10520*/  MOV R13, R9 ;  /* 0x00000009000d7202 */ /* 0x000fce0000000f00 */
[----:B-----5:R-:W-:Y:S05]  /*10530*/  WARPSYNC.COLLECTIVE R15, `(.L_x_10275) ;  /* 0x000000000f087348 */ /* 0x020fea0003c00000 */
[----:B------:R0:W1:Y:S02]  /*10540*/  SHFL.IDX P6, R14, R13, R12, R11 ;  /* 0x0000000c0d0e7389 */ /* 0x00006400000c000b */
[----:B01---5:R-:W-:Y:S01]  /*10550*/  ENDCOLLECTIVE ;  /* 0x000000000000791b */ /* 0x023fe20003800000 */
.L_x_10275:
[----:B------:R-:W-:Y:S05]  /*10560*/  BSYNC B0 ;  /* 0x0000000000007941 */ /* 0x000fea0003800000 */
.L_x_10274:
[----:B------:R-:W-:Y:S05]  /*10570*/  BRA `(.L_x_10276) ;  /* 0xffffffb400dc7947 */ /* 0x000fea000383ffff */
.L_x_10206:
[----:B0-----:R0:W1:Y:S02]  /*10580*/  SYNCS.PHASECHK.TRANS64.TRYWAIT P0, [R25+URZ+0x32440], R0 ;  /* 0x03244000190075a7 */ /* 0x001064000800017f */
[----:B-1----:R-:W-:Y:S05]  /*10590*/  @!P0 NANOSLEEP.SYNCS 0x989680 ;  /* 0x009896800000895d */ /* 0x002fea0003900000 */
[----:B------:R-:W1:Y:S02]  /*105a0*/  @!P0 SYNCS.PHASECHK.TRANS64 P0, [R25+URZ+0x32440], R0 ;  /* 0x03244000190085a7 */ /* 0x000e64000800007f */
[----:B-1----:R-:W-:Y:S05]  /*105b0*/  @!P0 BRA `(.L_x_10206) ;  /* 0xfffffffc00f08947 */ /* 0x002fea000383ffff */
[----:B------:R-:W-:Y:S05]  /*105c0*/  BRA `(.L_x_10277) ;  /* 0xffffffb8000c7947 */ /* 0x000fea000383ffff */
.L_x_10207:
        /* <DEDUP_REMOVED lines=8> */
.L_x_10279:
[----:B------:R-:W-:Y:S05]  /*10650*/  BSYNC B0 ;  /* 0x0000000000007941 */ /* 0x000fea0003800000 */
.L_x_10278:
        /* <DEDUP_REMOVED lines=9> */
.L_x_10280:
[----:B------:R-:W-:Y:S01]  /*106f0*/  MOV R13, R4 ;  /* 0x00000004000d7202 */ /* 0x000fe20000000f00 */
[----:B------:R-:W-:Y:S02]  /*10700*/  IMAD.MOV.U32 R12, RZ, RZ, 0x1 ;  /* 0x00000001ff0c7424 */ /* 0x000fe400078e00ff */
[----:B------:R-:W-:-:S07]  /*10710*/  IMAD.MOV.U32 R3, RZ, RZ, R14 ;  /* 0x000000ffff037224 */ /* 0x000fce00078e000e */
[----:B------:R-:W-:Y:S05]  /*10720*/  WARPSYNC.COLLECTIVE R15, `(.L_x_10281) ;  /* 0x000000000f087348 */ /* 0x000fea0003c00000 */
[----:B------:R0:W1:Y:S02]  /*10730*/  SHFL.IDX P6, R14, R13, R12, R11 ;  /* 0x0000000c0d0e7389 */ /* 0x00006400000c000b */
[----:B01----:R-:W-:Y:S01]  /*10740*/  ENDCOLLECTIVE ;  /* 0x000000000000791b */ /* 0x003fe20003800000 */
.L_x_10281:
        /* <DEDUP_REMOVED lines=15> */
.L_x_10282:
[----:B------:R-:W-:Y:S02]  /*10840*/  @P0 IMAD R6, R5, 0x2, R22 ;  /* 0x0000000205060824 */ /* 0x000fe400078e0216 */
[----:B------:R-:W-:Y:S01]  /*10850*/  IMAD.MOV.U32 R13, RZ, RZ, R4 ;  /* 0x000000ffff0d7224 */ /* 0x000fe200078e0004 */
[----:B------:R-:W-:Y:S01]  /*10860*/  MOV R12, 0x2 ;  /* 0x00000002000c7802 */ /* 0x000fe20000000f00 */
[----:B------:R-:W-:-:S07]  /*10870*/  IMAD.MOV.U32 R3, RZ, RZ, R14 ;  /* 0x000000ffff037224 */ /* 0x000fce00078e000e */
[----:B------:R-:W-:Y:S05]  /*10880*/  WARPSYNC.COLLECTIVE R15, `(.L_x_10283) ;  /* 0x000000000f087348 */ /* 0x000fea0003c00000 */
[----:B------:R0:W1:Y:S02]  /*10890*/  SHFL.IDX P6, R14, R13, R12, R11 ;  /* 0x0000000c0d0e7389 */ /* 0x00006400000c000b */
[----:B01----:R-:W-:Y:S01]  /*108a0*/  ENDCOLLECTIVE ;  /* 0x000000000000791b */ /* 0x003fe20003800000 */
.L_x_10283:
        /* <DEDUP_REMOVED lines=15> */
.L_x_10284:
[----:B------:R-:W-:Y:S02]  /*109a0*/  @P0 IMAD R6, R5, 0x2, R22 ;  /* 0x0000000205060824 */ /* 0x000fe400078e0216 */
[----:B------:R-:W-:Y:S02]  /*109b0*/  IMAD.MOV.U32 R13, RZ, RZ, R4 ;  /* 0x000000ffff0d7224 */ /* 0x000fe400078e0004 */
[----:B------:R-:W-:Y:S02]  /*109c0*/  IMAD.MOV.U32 R12, RZ, RZ, 0x3 ;  /* 0x00000003ff0c7424 */ /* 0x000fe400078e00ff */
[----:B------:R-:W-:-:S07]  /*109d0*/  IMAD.MOV.U32 R3, RZ, RZ, R14 ;  /* 0x000000ffff037224 */ /* 0x000fce00078e000e */
[----:B------:R-:W-:Y:S05]  /*109e0*/  WARPSYNC.COLLECTIVE R15, `(.L_x_10285) ;  /* 0x000000000f087348 */ /* 0x000fea0003c00000 */
[----:B------:R0:W1:Y:S02]  /*109f0*/  SHFL.IDX P6, R14, R13, R12, R11 ;  /* 0x0000000c0d0e7389 */ /* 0x00006400000c000b */
[----:B01----:R-:W-:Y:S01]  /*10a00*/  ENDCOLLECTIVE ;  /* 0x000000000000791b */ /* 0x003fe20003800000 */
.L_x_10285:
        /* <DEDUP_REMOVED lines=15> */
.L_x_10286:
[----:B------:R-:W-:Y:S02]  /*10b00*/  @P0 IMAD R6, R5, 0x2, R22 ;  /* 0x0000000205060824 */ /* 0x000fe400078e0216 */
[----:B------:R-:W-:Y:S02]  /*10b10*/  IMAD.MOV.U32 R13, RZ, RZ, R4 ;  /* 0x000000ffff0d7224 */ /* 0x000fe400078e0004 */
[----:B------:R-:W-:Y:S02]  /*10b20*/  IMAD.MOV.U32 R12, RZ, RZ, 0x4 ;  /* 0x00000004ff0c7424 */ /* 0x000fe400078e00ff */
[----:B------:R-:W-:-:S07]  /*10b30*/  IMAD.MOV.U32 R3, RZ, RZ, R14 ;  /* 0x000000ffff037224 */ /* 0x000fce00078e000e */
[----:B------:R-:W-:Y:S05]  /*10b40*/  WARPSYNC.COLLECTIVE R15, `(.L_x_10287) ;  /* 0x000000000f087348 */ /* 0x000fea0003c00000 */
[----:B------:R0:W1:Y:S02]  /*10b50*/  SHFL.IDX P6, R14, R13, R12, R11 ;  /* 0x0000000c0d0e7389 */ /* 0x00006400000c000b */
[----:B01----:R-:W-:Y:S01]  /*10b60*/  ENDCOLLECTIVE ;  /* 0x000000000000791b */ /* 0x003fe20003800000 */
.L_x_10287:
        /* <DEDUP_REMOVED lines=15> */
.L_x_10288:
[----:B------:R-:W-:Y:S02]  /*10c60*/  @P0 IMAD R6, R5, 0x2, R22 ;  /* 0x0000000205060824 */ /* 0x000fe400078e0216 */
[----:B------:R-:W-:Y:S02]  /*10c70*/  IMAD.MOV.U32 R13, RZ, RZ, R4 ;  /* 0x000000ffff0d7224 */ /* 0x000fe400078e0004 */
[----:B------:R-:W-:Y:S02]  /*10c80*/  IMAD.MOV.U32 R12, RZ, RZ, 0x5 ;  /* 0x00000005ff0c7424 */ /* 0x000fe400078e00ff */
[----:B------:R-:W-:-:S07]  /*10c90*/  IMAD.MOV.U32 R3, RZ, RZ, R14 ;  /* 0x000000ffff037224 */ /* 0x000fce00078e000e */
[----:B------:R-:W-:Y:S05]  /*10ca0*/  WARPSYNC.COLLECTIVE R15, `(.L_x_10289) ;  /* 0x000000000f087348 */ /* 0x000fea0003c00000 */
[----:B------:R0:W1:Y:S02]  /*10cb0*/  SHFL.IDX P6, R14, R13, R12, R11 ;  /* 0x0000000c0d0e7389 */ /* 0x00006400000c000b */
[----:B01----:R-:W-:Y:S01]  /*10cc0*/  ENDCOLLECTIVE ;  /* 0x000000000000791b */ /* 0x003fe20003800000 */
.L_x_10289:
        /* <DEDUP_REMOVED lines=10> */
.L_x_10290:
[----:B------:R-:W-:Y:S01]  /*10d70*/  @!PT LDS RZ, [RZ] ;  /* 0x00000000fffff984 */ /* 0x000fe20000000800 */
[----:B------:R-:W-:Y:S01]  /*10d80*/  @!PT LDS RZ, [RZ] ;  /* 0x00000000fffff984 */ /* 0x000fe20000000800 */
[----:B------:R-:W-:Y:S01]  /*10d90*/  @!PT LDS RZ, [RZ] ;  /* 0x00000000fffff984 */ /* 0x000fe20000000800 */
[----:B------:R0:W-:Y:S01]  /*10da0*/  @P0 LDGSTS.E.BYPASS.LTC128B.128 [R6+0x1e400], desc[UR36][R2.64], !P2 ;  /* 0x1e40000002060fae */ /* 0x0001e2000d101d64 */
[----:B------:R-:W-:Y:S01]  /*10db0*/  MOV R0, R14 ;  /* 0x0000000e00007202 */ /* 0x000fe20000000f00 */
[----:B------:R-:W-:Y:S06]  /*10dc0*/  BRA `(.L_x_10291) ;  /* 0xffffffb4007c7947 */ /* 0x000fec000383ffff */
.L_x_10212:
[----:B------:R0:W5:Y:S01]  /*10dd0*/  LDL.LU R6, [R1+0x8] ;  /* 0x0000080001067983 */ /* 0x0001620000300800 */
[----:B------:R-:W-:Y:S01]  /*10de0*/  IMAD.MOV.U32 R13, RZ, RZ, R5 ;  /* 0x000000ffff0d7224 */ /* 0x000fe200078e0005 */
[----:B------:R-:W-:Y:S01]  /*10df0*/  IADD3 R4, R21, R4, RZ ;  /* 0x0000000415047210 */ /* 0x000fe20007ffe0ff */
[----:B------:R-:W-:Y:S01]  /*10e00*/  IMAD.MOV.U32 R12, RZ, RZ, RZ ;  /* 0x000000ffff0c7224 */ /* 0x000fe200078e00ff */
[----:B------:R-:W-:Y:S01]  /*10e10*/  LOP3.LUT R23, R23, 0xffffdfff, RZ, 0xc0, !PT ;  /* 0xffffdfff17177812 */ /* 0x000fe200078ec0ff */
[----:B------:R-:W-:Y:S02]  /*10e20*/  IMAD.MOV.U32 R11, RZ, RZ, 0x181f ;  /* 0x0000181fff0b7424 */ /* 0x000fe400078e00ff */
[----:B------:R-:W-:-:S07]  /*10e30*/  IMAD.MOV.U32 R15, RZ, RZ, -0x1 ;  /* 0xffffffffff0f7424 */ /* 0x000fce00078e00ff */
[----:B0----5:R-:W-:Y:S05]  /*10e40*/  WARPSYNC.COLLECTIVE R15, `(.L_x_10292) ;  /* 0x000000000f087348 */ /* 0x021fea0003c00000 */
[----:B------:R1:W2:Y:S02]  /*10e50*/  SHFL.IDX P6, R14, R13, R12, R11 ;  /* 0x0000000c0d0e7389 */ /* 0x0002a400000c000b */
[----:B012--5:R-:W-:Y:S01]  /*10e60*/  ENDCOLLECTIVE ;  /* 0x000000000000791b */ /* 0x027fe20003800000 */
.L_x_10292:
[----:B------:R-:W-:Y:S02]  /*10e70*/  IMAD.MOV.U32 R13, RZ, RZ, R0 ;  /* 0x000000ffff0d7224 */ /* 0x000fe400078e0000 */
[----:B------:R-:W-:-:S07]  /*10e80*/  IMAD.MOV.U32 R3, RZ, RZ, R14 ;  /* 0x000000ffff037224 */ /* 0x000fce00078e000e */
[----:B------:R-:W-:Y:S05]  /*10e90*/  WARPSYNC.COLLECTIVE R15, `(.L_x_10293) ;  /* 0x000000000f087348 */ /* 0x000fea0003c00000 */
[----:B------:R0:W1:Y:S02]  /*10ea0*/  SHFL.IDX P6, R14, R13, R12, R11 ;  /* 0x0000000c0d0e7389 */ /* 0x00006400000c000b */
[----:B01----:R-:W-:Y:S01]  /*10eb0*/  ENDCOLLECTIVE ;  /* 0x000000000000791b */ /* 0x003fe20003800000 */
.L_x_10293:
[----:B------:R-:W-:Y:S02]  /*10ec0*/  IMAD.MOV.U32 R13, RZ, RZ, R5 ;  /* 0x000000ffff0d7224 */ /* 0x000fe400078e0005 */
[----:B------:R-:W-:Y:S02]  /*10ed0*/  IMAD.MOV.U32 R12, RZ, RZ, 0x1 ;  /* 0x00000001ff0c7424 */ /* 0x000fe400078e00ff */
[----:B------:R-:W-:-:S07]  /*10ee0*/  IMAD.MOV.U32 R10, RZ, RZ, R14 ;  /* 0x000000ffff0a7224 */ /* 0x000fce00078e000e */
[----:B------:R-:W-:Y:S05]  /*10ef0*/  WARPSYNC.COLLECTIVE R15, `(.L_x_10294) ;  /* 0x000000000f087348 */ /* 0x000fea0003c00000 */
[----:B------:R0:W1:Y:S02]  /*10f00*/  SHFL.IDX P6, R14, R13, R12, R11 ;  /* 0x0000000c0d0e7389 */ /* 0x00006400000c000b */
[----:B01----:R-:W-:Y:S01]  /*10f10*/  ENDCOLLECTIVE ;  /* 0x000000000000791b */ /* 0x003fe20003800000 */
.L_x_10294:
[----:B------:R-:W-:Y:S02]  /*10f20*/  IMAD.MOV.U32 R13, RZ, RZ, R0 ;  /* 0x000000ffff0d7224 */ /* 0x000fe400078e0000 */
[----:B------:R-:W-:-:S05]  /*10f30*/  IMAD R6, R6, R7, RZ ;  /* 0x0000000706067224 */ /* 0x000fca00078e02ff */
[----:B------:R-:W-:-:S13]  /*10f40*/  ISETP.GE.AND P2, PT, R4, R6, PT ;  /* 0x000000060400720c */ /* 0x000fda0003f46270 */
[----:B------:R-:W-:Y:S02]  /*10f50*/  @!P2 LEA R10, P1, R20, R10, 0x1 ;  /* 0x0000000a140aa211 */ /* 0x000fe400078208ff */
[----:B------:R-:W-:-:S03]  /*10f60*/  @P2 LOP3.LUT R23, R23, 0x2000, RZ, 0xfc, !PT ;  /* 0x0000200017172812 */ /* 0x000fc600078efcff */
[----:B------:R-:W-:Y:S01]  /*10f70*/  @!P2 IMAD.X R3, RZ, RZ, R3, P1 ;  /* 0x000000ffff03a224 */ /* 0x000fe200008e0603 */
[----:B------:R-:W-:Y:S01]  /*10f80*/  LOP3.LUT R23, R23, 0xffffefff, RZ, 0xc0, !PT ;  /* 0xffffefff17177812 */ /* 0x000fe200078ec0ff */
[----:B------:R-:W-:-:S05]  /*10f90*/  @!P2 IMAD.MOV.U32 R2, RZ, RZ, R10 ;  /* 0x000000ffff02a224 */ /* 0x000fca00078e000a */
        /* <DEDUP_REMOVED lines=10> */
.L_x_10295:
[----:B------:R-:W-:Y:S01]  /*11040*/  @P2 LOP3.LUT R23, R23, 0x1000, RZ, 0xfc, !PT ;  /* 0x0000100017172812 */ /* 0x000fe200078efcff */
[----:B------:R-:W-:-:S03]  /*11050*/  IMAD.MOV.U32 R13, RZ, RZ, R5 ;  /* 0x000000ffff0d7224 */ /* 0x000fc600078e0005 */
[----:B------:R-:W-:Y:S01]  /*11060*/  LOP3.LUT R23, R23, 0xfffff7ff, RZ, 0xc0, !PT ;  /* 0xfffff7ff17177812 */ /* 0x000fe200078ec0ff */
[----:B------:R-:W-:Y:S01]  /*11070*/  IMAD.MOV.U32 R12, RZ, RZ, 0x2 ;  /* 0x00000002ff0c7424 */ /* 0x000fe200078e00ff */
[----:B------:R-:W-:-:S07]  /*11080*/  MOV R7, R14 ;  /* 0x0000000e00077202 */ /* 0x000fce0000000f00 */
[----:B------:R-:W-:Y:S05]  /*11090*/  WARPSYNC.COLLECTIVE R15, `(.L_x_10296) ;  /* 0x000000000f087348 */ /* 0x000fea0003c00000 */
[----:B------:R0:W1:Y:S02]  /*110a0*/  SHFL.IDX P6, R14, R13, R12, R11 ;  /* 0x0000000c0d0e7389 */ /* 0x00006400000c000b */
[----:B01----:R-:W-:Y:S01]  /*110b0*/  ENDCOLLECTIVE ;  /* 0x000000000000791b */ /* 0x003fe20003800000 */
.L_x_10296:
        /* <DEDUP_REMOVED lines=15> */
.L_x_10297:
[----:B------:R-:W-:Y:S01]  /*111b0*/  @P2 LOP3.LUT R23, R23, 0x800, RZ, 0xfc, !PT ;  /* 0x0000080017172812 */ /* 0x000fe200078efcff */
[----:B------:R-:W-:-:S03]  /*111c0*/  IMAD.MOV.U32 R13, RZ, RZ, R5 ;  /* 0x000000ffff0d7224 */ /* 0x000fc600078e0005 */
[----:B------:R-:W-:Y:S01]  /*111d0*/  LOP3.LUT R23, R23, 0xfffffdff, RZ, 0xc0, !PT ;  /* 0xfffffdff17177812 */ /* 0x000fe200078ec0ff */
[----:B------:R-:W-:Y:S02]  /*111e0*/  IMAD.MOV.U32 R12, RZ, RZ, 0x3 ;  /* 0x00000003ff0c7424 */ /* 0x000fe400078e00ff */
[----:B------:R-:W-:-:S05]  /*111f0*/  IMAD.MOV.U32 R11, RZ, RZ, R14 ;  /* 0x000000ffff0b7224 */ /* 0x000fca00078e000e */
[----:B------:R-:W-:-:S05]  /*11200*/  @!P2 LEA R11, P1, R20, R11, 0x1 ;  /* 0x0000000b140ba211 */ /* 0x000fca00078208ff */
[----:B------:R-:W-:Y:S02]  /*11210*/  @!P2 IMAD.X R8, RZ, RZ, R2, P1 ;  /* 0x000000ffff08a224 */ /* 0x000fe400008e0602 */
[----:B------:R-:W-:Y:S01]  /*11220*/  @!P2 IMAD.MOV.U32 R2, RZ, RZ, R11 ;  /* 0x000000ffff02a224 */ /* 0x000fe200078e000b */
[----:B------:R-:W-:Y:S01]  /*11230*/  MOV R11, 0x181f ;  /* 0x0000181f000b7802 */ /* 0x000fe20000000f00 */
[----:B------:R-:W-:-:S07]  /*11240*/  @!P2 IMAD.MOV.U32 R3, RZ, RZ, R8 ;  /* 0x000000ffff03a224 */ /* 0x000fce00078e0008 */
[----:B------:R-:W-:Y:S05]  /*11250*/  WARPSYNC.COLLECTIVE R15, `(.L_x_10298) ;  /* 0x000000000f087348 */ /* 0x000fea0003c00000 */
[----:B------:R0:W1:Y:S02]  /*11260*/  SHFL.IDX P6, R14, R13, R12, R11 ;  /* 0x0000000c0d0e7389 */ /* 0x00006400000c000b */
[----:B01----:R-:W-:Y:S01]  /*11270*/  ENDCOLLECTIVE ;  /* 0x000000000000791b */ /* 0x003fe20003800000 */
.L_x_10298:
[----:B------:R-:W-:Y:S01]  /*11280*/  @!PT LDS RZ, [RZ] ;  /* 0x00000000fffff984 */ /* 0x000fe20000000800 */
[----:B------:R-:W-:Y:S01]  /*11290*/  @!PT LDS RZ, [RZ] ;  /* 0x00000000fffff984 */ /* 0x000fe20000000800 */
[----:B------:R-:W-:Y:S01]  /*112a0*/  @!PT LDS RZ, [RZ] ;  /* 0x00000000fffff984 */ /* 0x000fe20000000800 */
[----:B------:R0:W-:Y:S01]  /*112b0*/  @!P2 LDGSTS.E.BYPASS.LTC128B.128 [R26+0x19400], desc[UR36][R2.64], !P0 ;  /* 0x19400000021aafae */ /* 0x0001e2000c101d64 */
[----:B------:R-:W-:Y:S02]  /*112c0*/  IMAD.MOV.U32 R13, RZ, RZ, R0 ;  /* 0x000000ffff0d7224 */ /* 0x000fe400078e0000 */
[----:B0-----:R-:W-:-:S05]  /*112d0*/  VIADD R2, R4, 0x30 ;  /* 0x0000003004027836 */ /* 0x001fca0000000000 */
[----:B------:R-:W-:Y:S01]  /*112e0*/  ISETP.GE.AND P2, PT, R2, R6, PT ;  /* 0x000000060200720c */ /* 0x000fe20003f46270 */
[----:B------:R-:W-:-:S12]  /*112f0*/  IMAD.MOV.U32 R2, RZ, RZ, R14 ;  /* 0x000000ffff027224 */ /* 0x000fd800078e000e */
[----:B------:R-:W-:Y:S05]  /*11300*/  WARPSYNC.COLLECTIVE R15, `(.L_x_10299) ;  /* 0x000000000f087348 */ /* 0x000fea0003c00000 */
[----:B------:R0:W1:Y:S02]  /*11310*/  SHFL.IDX P6, R14, R13, R12, R11 ;  /* 0x0000000c0d0e7389 */ /* 0x00006400000c000b */
[----:B01----:R-:W-:Y:S01]  /*11320*/  ENDCOLLECTIVE ;  /* 0x000000000000791b */ /* 0x003fe20003800000 */
.L_x_10299:
[----:B------:R-:W-:-:S04]  /*11330*/  @P2 LOP3.LUT R23, R23, 0x200, RZ, 0xfc, !PT ;  /* 0x0000020017172812 */ /* 0x000fc800078efcff */
[----:B------:R-:W-:Y:S01]  /*11340*/  LOP3.LUT R23, R23, 0xfffffeff, RZ, 0xc0, !PT ;  /* 0xfffffeff17177812 */ /* 0x000fe200078ec0ff */
[----:B------:R-:W-:-:S05]  /*11350*/  IMAD.MOV.U32 R12, RZ, RZ, R14 ;  /* 0x000000ffff0c7224 */ /* 0x000fca00078e000e */
[----:B------:R-:W-:Y:S01]  /*11360*/  @!P2 LEA R14, P1, R20, R12, 0x1 ;  /* 0x0000000c140ea211 */ /* 0x000fe200078208ff */
[----:B------:R-:W-:-:S04]  /*11370*/  IMAD.MOV.U32 R12, RZ, RZ, 0x4 ;  /* 0x00000004ff0c7424 */ /* 0x000fc800078e00ff */
[----:B------:R-:W-:Y:S02]  /*11380*/  @!P2 IMAD.X R13, RZ, RZ, R2, P1 ;  /* 0x000000ffff0da224 */ /* 0x000fe400008e0602 */
[----:B------:R-:W-:Y:S02]  /*11390*/  @!P2 IMAD.MOV.U32 R2, RZ, RZ, R14 ;  /* 0x000000ffff02a224 */ /* 0x000fe400078e000e */
[----:B------:R-:W-:Y:S01]  /*113a0*/  @!P2 IMAD.MOV.U32 R3, RZ, RZ, R13 ;  /* 0x000000ffff03a224 */ /* 0x000fe200078e000d */
[----:B------:R-:W-:-:S04]  /*113b0*/  MOV R13, R5 ;  /* 0x00000005000d7202 */ /* 0x000fc80000000f00 */
[----:B------:R-:W-:Y:S01]  /*113c0*/  @!PT LDS RZ, [RZ] ;  /* 0x00000000fffff984 */ /* 0x000fe20000000800 */
[----:B------:R-:W-:Y:S01]  /*113d0*/  @!PT LDS RZ, [RZ] ;  /* 0x00000000fffff984 */ /* 0x000fe20000000800 */
[----:B------:R-:W-:Y:S01]  /*113e0*/  @!PT LDS RZ, [RZ] ;  /* 0x00000000fffff984 */ /* 0x000fe20000000800 */
[----:B------:R0:W-:Y:S03]  /*113f0*/  @!P2 LDGSTS.E.BYPASS.LTC128B.128 [R26+0x19c00], desc[UR36][R2.64], !P0 ;  /* 0x19c00000021aafae */ /* 0x0001e6000c101d64 */
[----:B0-----:R-:W-:Y:S05]  /*11400*/  WARPSYNC.COLLECTIVE R15, `(.L_x_10300) ;  /* 0x000000000f087348 */ /* 0x001fea0003c00000 */
[----:B------:R1:W2:Y:S02]  /*11410*/  SHFL.IDX P6, R14, R13, R12, R11 ;  /* 0x0000000c0d0e7389 */ /* 0x0002a400000c000b */
[----:B012---:R-:W-:Y:S01]  /*11420*/  ENDCOLLECTIVE ;  /* 0x000000000000791b */ /* 0x007fe20003800000 */
.L_x_10300:
[----:B------:R-:W-:-:S05]  /*11430*/  VIADD R2, R4, 0x40 ;  /* 0x0000004004027836 */ /* 0x000fca0000000000 */
[----:B------:R-:W-:Y:S01]  /*11440*/  ISETP.GE.AND P2, PT, R2, R6, PT ;  /* 0x000000060200720c */ /* 0x000fe20003f46270 */
[----:B------:R-:W-:Y:S02]  /*11450*/  IMAD.MOV.U32 R13, RZ, RZ, R0 ;  /* 0x000000ffff0d7224 */ /* 0x000fe400078e0000 */
[----:B------:R-:W-:-:S10]  /*11460*/  IMAD.MOV.U32 R2, RZ, RZ, R14 ;  /* 0x000000ffff027224 */ /* 0x000fd400078e000e */
[----:B------:R-:W-:Y:S05]  /*11470*/  WARPSYNC.COLLECTIVE R15, `(.L_x_10301) ;  /* 0x000000000f087348 */ /* 0x000fea0003c00000 */
[----:B------:R0:W1:Y:S02]  /*11480*/  SHFL.IDX P6, R14, R13, R12, R11 ;  /* 0x0000000c0d0e7389 */ /* 0x00006400000c000b */
[----:B01----:R-:W-:Y:S01]  /*11490*/  ENDCOLLECTIVE ;  /* 0x000000000000791b */ /* 0x003fe20003800000 */
.L_x_10301:
[----:B------:R-:W-:-:S04]  /*114a0*/  @P2 LOP3.LUT R23, R23, 0x100, RZ, 0xfc, !PT ;  /* 0x0000010017172812 */ /* 0x000fc800078efcff */
[----:B------:R-:W-:Y:S01]  /*114b0*/  LOP3.LUT R23, R23, 0xffffff7f, RZ, 0xc0, !PT ;  /* 0xffffff7f17177812 */ /* 0x000fe200078ec0ff */
[----:B------:R-:W-:Y:S02]  /*114c0*/  IMAD.MOV.U32 R13, RZ, RZ, R5 ;  /* 0x000000ffff0d7224 */ /* 0x000fe400078e0005 */
[----:B------:R-:W-:-:S05]  /*114d0*/  IMAD.MOV.U32 R12, RZ, RZ, R14 ;  /* 0x000000ffff0c7224 */ /* 0x000fca00078e000e */
[----:B------:R-:W-:-:S05]  /*114e0*/  @!P2 LEA R15, P1, R20, R12, 0x1 ;  /* 0x0000000c140fa211 */ /* 0x000fca00078208ff */
[----:B------:R-:W-:Y:S02]  /*114f0*/  @!P2 IMAD.X R12, RZ, RZ, R2, P1 ;  /* 0x000000ffff0ca224 */ /* 0x000fe400008e0602 */
[----:B------:R-:W-:Y:S02]  /*11500*/  @!P2 IMAD.MOV.U32 R2, RZ, RZ, R15 ;  /* 0x000000ffff02a224 */ /* 0x000fe400078e000f */
[----:B------:R-:W-:Y:S02]  /*11510*/  @!P2 IMAD.MOV.U32 R3, RZ, RZ, R12 ;  /* 0x000000ffff03a224 */ /* 0x000fe400078e000c */
[----:B------:R-:W-:Y:S02]  /*11520*/  IMAD.MOV.U32 R12, RZ, RZ, 0x5 ;  /* 0x00000005ff0c7424 */ /* 0x000fe400078e00ff */
[----:B------:R-:W-:Y:S01]  /*11530*/  IMAD.MOV.U32 R15, RZ, RZ, -0x1 ;  /* 0xffffffffff0f7424 */ /* 0x000fe200078e00ff */
[----:B------:R-:W-:Y:S01]  /*11540*/  @!PT LDS RZ, [RZ] ;  /* 0x00000000fffff984 */ /* 0x000fe20000000800 */
[----:B------:R-:W-:Y:S01]  /*11550*/  @!PT LDS RZ, [RZ] ;  /* 0x00000000fffff984 */ /* 0x000fe20000000800 */
[----:B------:R-:W-:Y:S01]  /*11560*/  @!PT LDS RZ, [RZ] ;  /* 0x00000000fffff984 */ /* 0x000fe20000000800 */
[----:B------:R0:W-:Y:S06]  /*11570*/  @!P2 LDGSTS.E.BYPASS.LTC128B.128 [R26+0x1a400], desc[UR36][R2.64], !P0 ;  /* 0x1a400000021aafae */ /* 0x0001ec000c101d64 */
[----:B0-----:R-:W-:Y:S05]  /*11580*/  WARPSYNC.COLLECTIVE R15, `(.L_x_10302) ;  /* 0x000000000f087348 */ /* 0x001fea0003c00000 */
[----:B------:R1:W2:Y:S02]  /*11590*/  SHFL.IDX P6, R14, R13, R12, R11 ;  /* 0x0000000c0d0e7389 */ /* 0x0002a400000c000b */
[----:B012---:R-:W-:Y:S01]  /*115a0*/  ENDCOLLECTIVE ;  /* 0x000000000000791b */ /* 0x007fe20003800000 */
.L_x_10302:
[----:B------:R-:W-:-:S04]  /*115b0*/  IADD3 R2, R4, 0x50, RZ ;  /* 0x0000005004027810 */ /* 0x000fc80007ffe0ff */
[----:B------:R-:W-:Y:S01]  /*115c0*/  ISETP.GE.AND P2, PT, R2, R6, PT ;  /* 0x000000060200720c */ /* 0x000fe20003f46270 */
[----:B------:R-:W-:Y:S02]  /*115d0*/  IMAD.MOV.U32 R13, RZ, RZ, R0 ;  /* 0x000000ffff0d7224 */ /* 0x000fe400078e0000 */
[----:B------:R-:W-:-:S10]  /*115e0*/  IMAD.MOV.U32 R8, RZ, RZ, R14 ;  /* 0x000000ffff087224 */ /* 0x000fd400078e000e */
[----:B------:R-:W-:-:S07]  /*115f0*/  @P2 LOP3.LUT R23, R23, 0x80, RZ, 0xfc, !PT ;  /* 0x0000008017172812 */ /* 0x000fce00078efcff */
[----:B------:R-:W-:Y:S05]  /*11600*/  WARPSYNC.COLLECTIVE R15, `(.L_x_10303) ;  /* 0x000000000f087348 */ /* 0x000fea0003c00000 */
[----:B------:R0:W1:Y:S02]  /*11610*/  SHFL.IDX P6, R14, R13, R12, R11 ;  /* 0x0000000c0d0e7389 */ /* 0x00006400000c000b */
[----:B01----:R-:W-:Y:S01]  /*11620*/  ENDCOLLECTIVE ;  /* 0x000000000000791b */ /* 0x003fe20003800000 */
.L_x_10303:
[----:B------:R-:W-:Y:S01]  /*11630*/  LOP3.LUT R23, R23, 0xffffffbf, RZ, 0xc0, !PT ;  /* 0xffffffbf17177812 */ /* 0x000fe200078ec0ff */
[----:B------:R-:W-:Y:S02]  /*11640*/  IMAD.MOV.U32 R13, RZ, RZ, R5 ;  /* 0x000000ffff0d7224 */ /* 0x000fe400078e0005 */
[----:B------:R-:W-:Y:S02]  /*11650*/  IMAD.MOV.U32 R12, RZ, RZ, 0x6 ;  /* 0x00000006ff0c7424 */ /* 0x000fe400078e00ff */
[----:B------:R-:W-:-:S07]  /*11660*/  IMAD.MOV.U32 R9, RZ, RZ, R14 ;  /* 0x000000ffff097224 */ /* 0x000fce00078e000e */
[----:B------:R-:W-:Y:S05]  /*11670*/  WARPSYNC.COLLECTIVE R15, `(.L_x_10304) ;  /* 0x000000000f087348 */ /* 0x000fea0003c00000 */
[----:B------:R0:W1:Y:S02]  /*11680*/  SHFL.IDX P6, R14, R13, R12, R11 ;  /* 0x0000000c0d0e7389 */ /* 0x00006400000c000b */
[----:B01----:R-:W-:Y:S01]  /*11690*/  ENDCOLLECTIVE ;  /* 0x000000000000791b */ /* 0x003fe20003800000 */
.L_x_10304:
[----:B------:R-:W-:-:S04]  /*116a0*/  @!P2 LEA R9, P1, R20, R9, 0x1 ;  /* 0x000000091409a211 */ /* 0x000fc800078208ff */
[----:B------:R-:W-:Y:S01]  /*116b0*/  @!P2 MOV R2, R9 ;  /* 0x000000090002a202 */ /* 0x000fe20000000f00 */
[----:B------:R-:W-:-:S04]  /*116c0*/  @!P2 IMAD.X R8, RZ, RZ, R8, P1 ;  /* 0x000000ffff08a224 */ /* 0x000fc800008e0608 */
        /* <DEDUP_REMOVED lines=10> */
.L_x_10305:
[----:B------:R-:W-:-:S05]  /*11770*/  VIADD R3, R4, 0x60 ;  /* 0x0000006004037836 */ /* 0x000fca0000000000 */
[----:B------:R-:W-:Y:S01]  /*11780*/  ISETP.GE.AND P2, PT, R3, R6, PT ;  /* 0x000000060300720c */ /* 0x000fe20003f46270 */
[----:B------:R-:W-:Y:S02]  /*11790*/  IMAD.MOV.U32 R13, RZ, RZ, R5 ;  /* 0x000000ffff0d7224 */ /* 0x000fe400078e0005 */
[----:B------:R-:W-:-:S10]  /*117a0*/  IMAD.MOV.U32 R12, RZ, RZ, 0x7 ;  /* 0x00000007ff0c7424 */ /* 0x000fd400078e00ff */
[----:B------:R-:W-:Y:S01]  /*117b0*/  @P2 LOP3.LUT R23, R23, 0x40, RZ, 0xfc, !PT ;  /* 0x0000004017172812 */ /* 0x000fe200078efcff */
[----:B------:R-:W-:-:S07]  /*117c0*/  IMAD.MOV.U32 R7, RZ, RZ, R14 ;  /* 0x000000ffff077224 */ /* 0x000fce00078e000e */
[----:B------:R-:W-:Y:S05]  /*117d0*/  WARPSYNC.COLLECTIVE R15, `(.L_x_10306) ;  /* 0x000000000f087348 */ /* 0x000fea0003c00000 */
[----:B------:R0:W1:Y:S02]  /*117e0*/  SHFL.IDX P6, R14, R13, R12, R11 ;  /* 0x0000000c0d0e7389 */ /* 0x00006400000c000b */
[----:B01----:R-:W-:Y:S01]  /*117f0*/  ENDCOLLECTIVE ;  /* 0x000000000000791b */ /* 0x003fe20003800000 */
.L_x_10306:
        /* <DEDUP_REMOVED lines=13> */
.L_x_10307:
[----:B------:R-:W-:Y:S01]  /*118d0*/  IMAD.MOV.U32 R0, RZ, RZ, R14 ;  /* 0x000000ffff007224 */ /* 0x000fe200078e000e */
[----:B------:R-:W-:Y:S06]  /*118e0*/  BRA `(.L_x_10308) ;  /* 0xffffffb400b47947 */ /* 0x000fec000383ffff */
.L_x_10216:
        /* <DEDUP_REMOVED lines=8> */
.L_x_10310:
[----:B------:R-:W-:Y:S05]  /*11970*/  BSYNC B0 ;  /* 0x0000000000007941 */ /* 0x000fea0003800000 */
.L_x_10309:
[----:B------:R-:W-:Y:S01]  /*11980*/  IMAD.MOV.U32 R13, RZ, RZ, R0 ;  /* 0x000000ffff0d7224 */ /* 0x000fe200078e0000 */
[----:B------:R-:W-:Y:S01]  /*11990*/  MOV R15, 0xffffffff ;  /* 0xffffffff000f7802 */ /* 0x000fe20000000f00 */
[----:B------:R-:W-:Y:S01]  /*119a0*/  IMAD.MOV.U32 R12, RZ, RZ, RZ ;  /* 0x000000ffff0c7224 */ /* 0x000fe200078e00ff */
[----:B------:R-:W-:Y:S01]  /*119b0*/  LOP3.LUT P5, RZ, R23, 0x2000, RZ, 0xc0, !PT ;  /* 0x0000200017ff7812 */ /* 0x000fe200078ac0ff */
[----:B------:R-:W-:Y:S02]  /*119c0*/  IMAD.MOV.U32 R11, RZ, RZ, 0x181f ;  /* 0x0000181fff0b7424 */ /* 0x000fe400078e00ff */
[----:B------:R-:W-:-:S10]  /*119d0*/  IMAD.MOV.U32 R2, RZ, RZ, R14 ;  /* 0x000000ffff027224 */ /* 0x000fd400078e000e */
[----:B------:R-:W-:Y:S05]  /*119e0*/  WARPSYNC.COLLECTIVE R15, `(.L_x_10311) ;  /* 0x000000000f087348 */ /* 0x000fea0003c00000 */
[----:B------:R0:W1:Y:S02]  /*119f0*/  SHFL.IDX P6, R14, R13, R12, R11 ;  /* 0x0000000c0d0e7389 */ /* 0x00006400000c000b */
[----:B01----:R-:W-:Y:S01]  /*11a00*/  ENDCOLLECTIVE ;  /* 0x000000000000791b */ /* 0x003fe20003800000 */
.L_x_10311:
[----:B------:R-:W-:Y:S02]  /*11a10*/  IMAD.MOV.U32 R13, RZ, RZ, R4 ;  /* 0x000000ffff0d7224 */ /* 0x000fe400078e0004 */
[----:B------:R-:W-:Y:S02]  /*11a20*/  IMAD.MOV.U32 R12, RZ, RZ, 0x1 ;  /* 0x00000001ff0c7424 */ /* 0x000fe400078e00ff */
[----:B------:R-:W-:-:S07]  /*11a30*/  IMAD.MOV.U32 R3, RZ, RZ, R14 ;  /* 0x000000ffff037224 */ /* 0x000fce00078e000e */
[----:B------:R-:W-:Y:S05]  /*11a40*/  WARPSYNC.COLLECTIVE R15, `(.L_x_10312) ;  /* 0x000000000f087348 */ /* 0x000fea0003c00000 */
[----:B------:R0:W1:Y:S02]  /*11a50*/  SHFL.IDX P6, R14, R13, R12, R11 ;  /* 0x0000000c0d0e7389 */ /* 0x00006400000c000b */
[----:B01----:R-:W-:Y:S01]  /*11a60*/  ENDCOLLECTIVE ;  /* 0x000000000000791b */ /* 0x003fe20003800000 */
.L_x_10312:
        /* <DEDUP_REMOVED lines=10> */
.L_x_10313:
[----:B------:R-:W-:Y:S01]  /*11b10*/  @!PT LDS RZ, [RZ] ;  /* 0x00000000fffff984 */ /* 0x000fe20000000800 */
[----:B------:R-:W-:Y:S01]  /*11b20*/  @!PT LDS RZ, [RZ] ;  /* 0x00000000fffff984 */ /* 0x000fe20000000800 */
[----:B------:R-:W-:Y:S01]  /*11b30*/  @!PT LDS RZ, [RZ] ;  /* 0x00000000fffff984 */ /* 0x000fe20000000800 */
[----:B------:R-:W-:Y:S04]  /*11b40*/  @!P5 LDGSTS.E.BYPASS.LTC128B.128 [R26+0x22400], desc[UR36][R2.64], !P4 ;  /* 0x22400000021adfae */ /* 0x000fe8000e101d64 */
[----:B------:R-:W-:Y:S04]  /*11b50*/  @!P5 LDGSTS.E.BYPASS.LTC128B.128 [R26+0x26400], desc[UR36][R2.64+0x80], !P3 ;  /* 0x26400080021adfae */ /* 0x000fe8000d901d64 */
[----:B------:R-:W-:Y:S01]  /*11b60*/  @!P5 LDGSTS.E.BYPASS.LTC128B.128 [R26+0x2a400], desc[UR36][R2.64+0x100], !P2 ;  /* 0x2a400100021adfae */ /* 0x000fe2000d101d64 */
[----:B------:R-:W-:-:S03]  /*11b70*/  IMAD.MOV.U32 R13, RZ, RZ, R4 ;  /* 0x000000ffff0d7224 */ /* 0x000fc600078e0004 */
[----:B------:R0:W-:Y:S01]  /*11b80*/  @!P5 LDGSTS.E.BYPASS.LTC128B.128 [R26+0x2e400], desc[UR36][R2.64+0x180], !P1 ;  /* 0x2e400180021adfae */ /* 0x0001e2000c901d64 */
[----:B------:R-:W-:Y:S01]  /*11b90*/  IMAD.MOV.U32 R12, RZ, RZ, 0x2 ;  /* 0x00000002ff0c7424 */ /* 0x000fe200078e00ff */
[C---:B------:R-:W-:Y:S02]  /*11ba0*/  LOP3.LUT P5, RZ, R23.reuse, 0x800, RZ, 0xc0, !PT ;  /* 0x0000080017ff7812 */ /* 0x040fe400078ac0ff */
[----:B------:R-:W-:Y:S01]  /*11bb0*/  LOP3.LUT P6, RZ, R23, 0x1000, RZ, 0xc0, !PT ;  /* 0x0000100017ff7812 */ /* 0x000fe200078cc0ff */
[----:B0-----:R-:W-:-:S12]  /*11bc0*/  IMAD.MOV.U32 R2, RZ, RZ, R14 ;  /* 0x000000ffff027224 */ /* 0x001fd800078e000e */
[----:B------:R-:W-:-:S04]  /*11bd0*/  @!P6 LEA R2, P0, R6, R2, 0x1 ;  /* 0x000000020602e211 */ /* 0x000fc800078008ff */
[----:B------:R-:W-:-:S05]  /*11be0*/  @!P6 IADD3.X R3, RZ, R5, RZ, P0, !PT ;  /* 0x00000005ff03e210 */ /* 0x000fca00007fe4ff */
[----:B------:R0:W-:Y:S04]  /*11bf0*/  @!P6 LDGSTS.E.BYPASS.LTC128B.128 [R26+0x22c00], desc[UR36][R2.64], !P4 ;  /* 0x22c00000021aefae */ /* 0x0001e8000e101d64 */
[----:B------:R0:W-:Y:S04]  /*11c00*/  @!P6 LDGSTS.E.BYPASS.LTC128B.128 [R26+0x26c00], desc[UR36][R2.64+0x80], !P3 ;  /* 0x26c00080021aefae */ /* 0x0001e8000d901d64 */
[----:B------:R0:W-:Y:S04]  /*11c10*/  @!P6 LDGSTS.E.BYPASS.LTC128B.128 [R26+0x2ac00], desc[UR36][R2.64+0x100], !P2 ;  /* 0x2ac00100021aefae */ /* 0x0001e8000d101d64 */
[----:B------:R0:W-:Y:S02]  /*11c20*/  @!P6 LDGSTS.E.BYPASS.LTC128B.128 [R26+0x2ec00], desc[UR36][R2.64+0x180], !P1 ;  /* 0x2ec00180021aefae */ /* 0x0001e4000c901d64 */
[----:B0-----:R-:W-:Y:S05]  /*11c30*/  WARPSYNC.COLLECTIVE R15, `(.L_x_10314) ;  /* 0x000000000f087348 */ /* 0x001fea0003c00000 */
[----:B------:R1:W2:Y:S02]  /*11c40*/  SHFL.IDX P6, R14, R13, R12, R11 ;  /* 0x0000000c0d0e7389 */ /* 0x0002a400000c000b */
[----:B012---:R-:W-:Y:S01]  /*11c50*/  ENDCOLLECTIVE ;  /* 0x000000000000791b */ /* 0x007fe20003800000 */
.L_x_10314:
[----:B------:R-:W-:Y:S02]  /*11c60*/  IMAD.MOV.U32 R13, RZ, RZ, R0 ;  /* 0x000000ffff0d7224 */ /* 0x000fe400078e0000 */
[----:B------:R-:W-:-:S07]  /*11c70*/  IMAD.MOV.U32 R5, RZ, RZ, R14 ;  /* 0x000000ffff057224 */ /* 0x000fce00078e000e */
[----:B------:R-:W-:Y:S05]  /*11c80*/  WARPSYNC.COLLECTIVE R15, `(.L_x_10315) ;  /* 0x000000000f087348 */ /* 0x000fea0003c00000 */
[----:B------:R0:W1:Y:S02]  /*11c90*/  SHFL.IDX P6, R14, R13, R12, R11 ;  /* 0x0000000c0d0e7389 */ /* 0x00006400000c000b */
[----:B01----:R-:W-:Y:S01]  /*11ca0*/  ENDCOLLECTIVE ;  /* 0x000000000000791b */ /* 0x003fe20003800000 */
.L_x_10315:
[----:B------:R-:W-:Y:S01]  /*11cb0*/  IMAD.MOV.U32 R13, RZ, RZ, R4 ;  /* 0x000000ffff0d7224 */ /* 0x000fe200078e0004 */
[----:B------:R-:W-:Y:S01]  /*11cc0*/  MOV R12, 0x3 ;  /* 0x00000003000c7802 */ /* 0x000fe20000000f00 */
[----:B------:R-:W-:-:S07]  /*11cd0*/  IMAD.MOV.U32 R2, RZ, RZ, R14 ;  /* 0x000000ffff027224 */ /* 0x000fce00078e000e */
[----:B------:R-:W-:Y:S05]  /*11ce0*/  WARPSYNC.COLLECTIVE R15, `(.L_x_10316) ;  /* 0x000000000f087348 */ /* 0x000fea0003c00000 */
[----:B------:R0:W1:Y:S02]  /*11cf0*/  SHFL.IDX P6, R14, R13, R12, R11 ;  /* 0x0000000c0d0e7389 */ /* 0x00006400000c000b */
[----:B01----:R-:W-:Y:S01]  /*11d00*/  ENDCOLLECTIVE ;  /* 0x000000000000791b */ /* 0x003fe20003800000 */
.L_x_10316:
[----:B------:R-:W-:-:S05]  /*11d10*/  @!P5 LEA R2, P0, R6, R2, 0x1 ;  /* 0x000000020602d211 */ /* 0x000fca00078008ff */
[----:B------:R-:W-:-:S05]  /*11d20*/  @!P5 IMAD.X R3, RZ, RZ, R5, P0 ;  /* 0x000000ffff03d224 */ /* 0x000fca00000e0605 */
[----:B------:R-:W-:Y:S01]  /*11d30*/  @!PT LDS RZ, [RZ] ;  /* 0x00000000fffff984 */ /* 0x000fe20000000800 */
[----:B------:R-:W-:Y:S01]  /*11d40*/  @!PT LDS RZ, [RZ] ;  /* 0x00000000fffff984 */ /* 0x000fe20000000800 */
[----:B------:R-:W-:Y:S01]  /*11d50*/  @!PT LDS RZ, [RZ] ;  /* 0x00000000fffff984 */ /* 0x000fe20000000800 */
[----:B------:R0:W-:Y:S01]  /*11d60*/  @!P5 LDGSTS.E.BYPASS.LTC128B.128 [R26+0x23400], desc[UR36][R2.64], !P4 ;  /* 0x23400000021adfae */ /* 0x0001e2000e101d64 */
[----:B------:R-:W-:-:S03]  /*11d70*/  IMAD.MOV.U32 R13, RZ, RZ, R0 ;  /* 0x000000ffff0d7224 */ /* 0x000fc600078e0000 */
[----:B------:R0:W-:Y:S04]  /*11d80*/  @!P5 LDGSTS.E.BYPASS.LTC128B.128 [R26+0x27400], desc[UR36][R2.64+0x80], !P3 ;  /* 0x27400080021adfae */ /* 0x0001e8000d901d64 */
[----:B------:R0:W-:Y:S01]  /*11d90*/  @!P5 LDGSTS.E.BYPASS.LTC128B.128 [R26+0x2b400], desc[UR36][R2.64+0x100], !P2 ;  /* 0x2b400100021adfae */ /* 0x0001e2000d101d64 */
[----:B------:R-:W-:-:S03]  /*11da0*/  IMAD.MOV.U32 R5, RZ, RZ, R14 ;  /* 0x000000ffff057224 */ /* 0x000fc600078e000e */
[----:B------:R0:W-:Y:S01]  /*11db0*/  @!P5 LDGSTS.E.BYPASS.LTC128B.128 [R26+0x2f400], desc[UR36][R2.64+0x180], !P1 ;  /* 0x2f400180021adfae */ /* 0x0001e2000c901d64 */
[----:B------:R-:W-:-:S13]  /*11dc0*/  LOP3.LUT P5, RZ, R23, 0x100, RZ, 0xc0, !PT ;  /* 0x0000010017ff7812 */ /* 0x000fda00078ac0ff */
[----:B0-----:R-:W-:Y:S05]  /*11dd0*/  WARPSYNC.COLLECTIVE R15, `(.L_x_10317) ;  /* 0x000000000f087348 */ /* 0x001fea0003c00000 */
[----:B------:R1:W2:Y:S02]  /*11de0*/  SHFL.IDX P6, R14, R13, R12, R11 ;  /* 0x0000000c0d0e7389 */ /* 0x0002a400000c000b */
[----:B012---:R-:W-:Y:S01]  /*11df0*/  ENDCOLLECTIVE ;  /* 0x000000000000791b */ /* 0x007fe20003800000 */
.L_x_10317:
[----:B------:R-:W-:Y:S02]  /*11e00*/  IMAD.MOV.U32 R13, RZ, RZ, R4 ;  /* 0x000000ffff0d7224 */ /* 0x000fe400078e0004 */
[----:B------:R-:W-:Y:S01]  /*11e10*/  IMAD.MOV.U32 R12, RZ, RZ, 0x4 ;  /* 0x00000004ff0c7424 */ /* 0x000fe200078e00ff */
[----:B------:R-:W-:Y:S01]  /*11e20*/  LOP3.LUT P6, RZ, R23, 0x200, RZ, 0xc0, !PT ;  /* 0x0000020017ff7812 */ /* 0x000fe200078cc0ff */
[----:B------:R-:W-:-:S12]  /*11e30*/  IMAD.MOV.U32 R2, RZ, RZ, R14 ;  /* 0x000000ffff027224 */ /* 0x000fd800078e000e */
[----:B------:R-:W-:-:S05]  /*11e40*/  @!P6 LEA R2, P0, R6, R2, 0x1 ;  /* 0x000000020602e211 */ /* 0x000fca00078008ff */
[----:B------:R-:W-:-:S05]  /*11e50*/  @!P6 IMAD.X R3, RZ, RZ, R5, P0 ;  /* 0x000000ffff03e224 */ /* 0x000fca00000e0605 */
        /* <DEDUP_REMOVED lines=10> */
.L_x_10318:
[----:B------:R-:W-:Y:S01]  /*11f00*/  MOV R13, R0 ;  /* 0x00000000000d7202 */ /* 0x000fe20000000f00 */
[----:B------:R-:W-:-:S07]  /*11f10*/  IMAD.MOV.U32 R5, RZ, RZ, R14 ;  /* 0x000000ffff057224 */ /* 0x000fce00078e000e */
[----:B------:R-:W-:Y:S05]  /*11f20*/  WARPSYNC.COLLECTIVE R15, `(.L_x_10319) ;  /* 0x000000000f087348 */ /* 0x000fea0003c00000 */
[----:B------:R0:W1:Y:S02]  /*11f30*/  SHFL.IDX P6, R14, R13, R12, R11 ;  /* 0x0000000c0d0e7389 */ /* 0x00006400000c000b */
[----:B01----:R-:W-:Y:S01]  /*11f40*/  ENDCOLLECTIVE ;  /* 0x000000000000791b */ /* 0x003fe20003800000 */
.L_x_10319:
[----:B------:R-:W-:Y:S02]  /*11f50*/  IMAD.MOV.U32 R13, RZ, RZ, R4 ;  /* 0x000000ffff0d7224 */ /* 0x000fe400078e0004 */
[----:B------:R-:W-:Y:S02]  /*11f60*/  IMAD.MOV.U32 R12, RZ, RZ, 0x5 ;  /* 0x00000005ff0c7424 */ /* 0x000fe400078e00ff */
[----:B------:R-:W-:-:S07]  /*11f70*/  IMAD.MOV.U32 R2, RZ, RZ, R14 ;  /* 0x000000ffff027224 */ /* 0x000fce00078e000e */
[----:B------:R-:W-:Y:S05]  /*11f80*/  WARPSYNC.COLLECTIVE R15, `(.L_x_10320) ;  /* 0x000000000f087348 */ /* 0x000fea0003c00000 */
[----:B------:R0:W1:Y:S02]  /*11f90*/  SHFL.IDX P6, R14, R13, R12, R11 ;  /* 0x0000000c0d0e7389 */ /* 0x00006400000c000b */
[----:B01----:R-:W-:Y:S01]  /*11fa0*/  ENDCOLLECTIVE ;  /* 0x000000000000791b */ /* 0x003fe20003800000 */
.L_x_10320:
        /* <DEDUP_REMOVED lines=15> */
.L_x_10321:
[----:B------:R-:W-:Y:S02]  /*120a0*/  IMAD.MOV.U32 R13, RZ, RZ, R4 ;  /* 0x000000ffff0d7224 */ /* 0x000fe400078e0004 */
[----:B------:R-:W-:Y:S01]  /*120b0*/  IMAD.MOV.U32 R12, RZ, RZ, 0x6 ;  /* 0x00000006ff0c7424 */ /* 0x000fe200078e00ff */
[----:B------:R-:W-:Y:S01]  /*120c0*/  LOP3.LUT P6, RZ, R23, 0x80, RZ, 0xc0, !PT ;  /* 0x0000008017ff7812 */ /* 0x000fe200078cc0ff */
[----:B------:R-:W-:-:S12]  /*120d0*/  IMAD.MOV.U32 R2, RZ, RZ, R14 ;  /* 0x000000ffff027224 */ /* 0x000fd800078e000e */
[----:B------:R-:W-:-:S04]  /*120e0*/  @!P6 LEA R2, P0, R6, R2, 0x1 ;  /* 0x000000020602e211 */ /* 0x000fc800078008ff */
[----:B------:R-:W-:-:S05]  /*120f0*/  @!P6 IADD3.X R3, RZ, R5, RZ, P0, !PT ;  /* 0x00000005ff03e210 */ /* 0x000fca00007fe4ff */
        /* <DEDUP_REMOVED lines=10> */
.L_x_10322:
[----:B------:R-:W-:Y:S02]  /*121a0*/  IMAD.MOV.U32 R13, RZ, RZ, R0 ;  /* 0x000000ffff0d7224 */ /* 0x000fe400078e0000 */
[----:B------:R-:W-:-:S07]  /*121b0*/  IMAD.MOV.U32 R5, RZ, RZ, R14 ;  /* 0x000000ffff057224 */ /* 0x000fce00078e000e */
[----:B------:R-:W-:Y:S05]  /*121c0*/  WARPSYNC.COLLECTIVE R15, `(.L_x_10323) ;  /* 0x000000000f087348 */ /* 0x000fea0003c00000 */
[----:B------:R0:W1:Y:S02]  /*121d0*/  SHFL.IDX P6, R14, R13, R12, R11 ;  /* 0x0000000c0d0e7389 */ /* 0x00006400000c000b */
[----:B01----:R-:W-:Y:S01]  /*121e0*/  ENDCOLLECTIVE ;  /* 0x000000000000791b */ /* 0x003fe20003800000 */
.L_x_10323:
[----:B------:R-:W-:Y:S01]  /*121f0*/  IMAD.MOV.U32 R13, RZ, RZ, R4 ;  /* 0x000000ffff0d7224 */ /* 0x000fe200078e0004 */
[----:B------:R-:W-:Y:S01]  /*12200*/  MOV R12, 0x7 ;  /* 0x00000007000c7802 */ /* 0x000fe20000000f00 */
[----:B------:R-:W-:-:S07]  /*12210*/  IMAD.MOV.U32 R2, RZ, RZ, R14 ;  /* 0x000000ffff027224 */ /* 0x000fce00078e000e */
[----:B------:R-:W-:Y:S05]  /*12220*/  WARPSYNC.COLLECTIVE R15, `(.L_x_10324) ;  /* 0x000000000f087348 */ /* 0x000fea0003c00000 */
[----:B------:R0:W1:Y:S02]  /*12230*/  SHFL.IDX P6, R14, R13, R12, R11 ;  /* 0x0000000c0d0e7389 */ /* 0x00006400000c000b */
[----:B01----:R-:W-:Y:S01]  /*12240*/  ENDCOLLECTIVE ;  /* 0x000000000000791b */ /* 0x003fe20003800000 */
.L_x_10324:
        /* <DEDUP_REMOVED lines=10> */
[----:B------:R0:W-:Y:S04]  /*122f0*/  @!P5 LDGSTS.E.BYPASS.LTC128B.128 [R26+0x31400], desc[UR36][R2.64+0x180], !P1 ;  /* 0x31400180021adfae */ /* 0x0001e8000c901d64 */
[----:B0-----:R-:W-:Y:S05]  /*12300*/  WARPSYNC.COLLECTIVE R15, `(.L_x_10325) ;  /* 0x000000000f087348 */ /* 0x001fea0003c00000 */
[----:B------:R1:W2:Y:S02]  /*12310*/  SHFL.IDX P6, R14, R13, R12, R11 ;  /* 0x0000000c0d0e7389 */ /* 0x0002a400000c000b */
[----:B012---:R-:W-:Y:S01]  /*12320*/  ENDCOLLECTIVE ;  /* 0x000000000000791b */ /* 0x007fe20003800000 */
.L_x_10325:
[----:B------:R-:W-:Y:S05]  /*12330*/  BRA `(.L_x_10326) ;  /* 0xffffffb400dc7947 */ /* 0x000fea000383ffff */
.L_x_10221:
[----:B0-----:R0:W2:Y:S02]  /*12340*/  SYNCS.PHASECHK.TRANS64.TRYWAIT P0, [R22+URZ+0x32420], R3 ;  /* 0x03242003160075a7 */ /* 0x0010a4000800017f */
[----:B--2---:R-:W-:Y:S05]  /*12350*/  @!P0 NANOSLEEP.SYNCS 0x989680 ;  /* 0x009896800000895d */ /* 0x004fea0003900000 */
[----:B------:R-:W2:Y:S02]  /*12360*/  @!P0 SYNCS.PHASECHK.TRANS64 P0, [R22+URZ+0x32420], R3 ;  /* 0x03242003160085a7 */ /* 0x000ea4000800007f */
[----:B--2---:R-:W-:Y:S05]  /*12370*/  @!P0 BRA `(.L_x_10221) ;  /* 0xfffffffc00f08947 */ /* 0x004fea000383ffff */
[----:B------:R-:W-:Y:S05]  /*12380*/  BRA `(.L_x_10327) ;  /* 0xffffffb8004c7947 */ /* 0x000fea000383ffff */
.L_x_10224:
[----:B--2---:R2:W3:Y:S02]  /*12390*/  SYNCS.PHASECHK.TRANS64.TRYWAIT P0, [R25+URZ+0x32460], R0 ;  /* 0x03246000190075a7 */ /* 0x0044e4000800017f */
[----:B---3--:R-:W-:Y:S05]  /*123a0*/  @!P0 NANOSLEEP.SYNCS 0x989680 ;  /* 0x009896800000895d */ /* 0x008fea0003900000 */
[----:B------:R-:W3:Y:S02]  /*123b0*/  @!P0 SYNCS.PHASECHK.TRANS64 P0, [R25+URZ+0x32460], R0 ;  /* 0x03246000190085a7 */ /* 0x000ee4000800007f */
[----:B---3--:R-:W-:Y:S05]  /*123c0*/  @!P0 BRA `(.L_x_10224) ;  /* 0xfffffffc00f08947 */ /* 0x008fea000383ffff */
[----:B------:R-:W-:Y:S05]  /*123d0*/  BRA `(.L_x_10328) ;  /* 0xffffffb800587947 */ /* 0x000fea000383ffff */
.L_x_10225:
        /* <DEDUP_REMOVED lines=8> */
.L_x_10330:
[----:B------:R-:W-:Y:S05]  /*12460*/  BSYNC B0 ;  /* 0x0000000000007941 */ /* 0x000fea0003800000 */
.L_x_10329:
[----:B------:R-:W0:Y:S01]  /*12470*/  S2R R8, SR_TID.X ;  /* 0x0000000000087919 */ /* 0x000e220000002100 */
[----:B------:R-:W-:Y:S01]  /*12480*/  MOV R13, R5 ;  /* 0x00000005000d7202 */ /* 0x000fe20000000f00 */
[----:B------:R-:W-:Y:S01]  /*12490*/  IMAD.MOV.U32 R12, RZ, RZ, RZ ;  /* 0x000000ffff0c7224 */ /* 0x000fe200078e00ff */
[C---:B------:R-:W-:Y:S01]  /*124a0*/  LOP3.LUT P2, RZ, R7.reuse, 0x2, RZ, 0xc0, !PT ;  /* 0x0000000207ff7812 */ /* 0x040fe2000784c0ff */
[----:B------:R-:W-:Y:S01]  /*124b0*/  IMAD.MOV.U32 R11, RZ, RZ, 0x181f ;  /* 0x0000181fff0b7424 */ /* 0x000fe200078e00ff */
[----:B------:R-:W-:Y:S01]  /*124c0*/  LOP3.LUT P1, RZ, R7, 0x4, RZ, 0xc0, !PT ;  /* 0x0000000407ff7812 */ /* 0x000fe2000782c0ff */
[----:B------:R-:W-:Y:S02]  /*124d0*/  IMAD.MOV.U32 R15, RZ, RZ, -0x1 ;  /* 0xffffffffff0f7424 */ /* 0x000fe400078e00ff */
[----:B------:R-:W-:Y:S01]  /*124e0*/  IMAD.MOV.U32 R3, RZ, RZ, R14 ;  /* 0x000000ffff037224 */ /* 0x000fe200078e000e */
[----:B------:R-:W-:Y:S01]  /*124f0*/  ISETP.LT.OR P3, PT, R31, 0x1, !P1 ;  /* 0x000000011f00780c */ /* 0x000fe20004f61670 */
[----:B------:R-:W-:-:S12]  /*12500*/  IMAD R4, R4, 0x2, R22 ;  /* 0x0000000204047824 */ /* 0x000fd800078e0216 */
[----:B0-----:R-:W-:Y:S05]  /*12510*/  WARPSYNC.COLLECTIVE R15, `(.L_x_10331) ;  /* 0x000000000f087348 */ /* 0x001fea0003c00000 */
[----:B------:R1:W2:Y:S02]  /*12520*/  SHFL.IDX P6, R14, R13, R12, R11 ;  /* 0x0000000c0d0e7389 */ /* 0x0002a400000c000b */
[----:B012---:R-:W-:Y:S01]  /*12530*/  ENDCOLLECTIVE ;  /* 0x000000000000791b */ /* 0x007fe20003800000 */
.L_x_10331:
[----:B------:R-:W-:Y:S01]  /*12540*/  MOV R13, R6 ;  /* 0x00000006000d7202 */ /* 0x000fe20000000f00 */
        /* <DEDUP_REMOVED lines=8> */
.L_x_10332:
        /* <DEDUP_REMOVED lines=17> */
.L_x_10333:
[----:B------:R-:W-:Y:S02]  /*126e0*/  IMAD.MOV.U32 R13, RZ, RZ, R6 ;  /* 0x000000ffff0d7224 */ /* 0x000fe400078e0006 */
[----:B------:R-:W-:Y:S01]  /*126f0*/  IMAD.MOV.U32 R12, RZ, RZ, 0x2 ;  /* 0x00000002ff0c7424 */ /* 0x000fe200078e00ff */
[----:B------:R-:W-:-:S13]  /*12700*/  IADD3 R2, P3, R14, R0, RZ ;  /* 0x000000000e027210 */ /* 0x000fda0007f7e0ff */
[----:B------:R-:W-:Y:S05]  /*12710*/  WARPSYNC.COLLECTIVE R15, `(.L_x_10334) ;  /* 0x000000000f087348 */ /* 0x000fea0003c00000 */
[----:B------:R0:W1:Y:S02]  /*12720*/  SHFL.IDX P6, R14, R13, R12, R11 ;  /* 0x0000000c0d0e7389 */ /* 0x00006400000c000b */
[----:B01----:R-:W-:Y:S01]  /*12730*/  ENDCOLLECTIVE ;  /* 0x000000000000791b */ /* 0x003fe20003800000 */
.L_x_10334:
        /* <DEDUP_REMOVED lines=17> */
.L_x_10335:
[----:B------:R-:W-:Y:S02]  /*12850*/  IMAD.MOV.U32 R13, RZ, RZ, R6 ;  /* 0x000000ffff0d7224 */ /* 0x000fe400078e0006 */
[----:B------:R-:W-:Y:S01]  /*12860*/  IMAD.MOV.U32 R12, RZ, RZ, 0x3 ;  /* 0x00000003ff0c7424 */ /* 0x000fe200078e00ff */
[----:B------:R-:W-:-:S13]  /*12870*/  IADD3 R2, P3, R14, R0, RZ ;  /* 0x000000000e027210 */ /* 0x000fda0007f7e0ff */
[----:B------:R-:W-:Y:S05]  /*12880*/  WARPSYNC.COLLECTIVE R15, `(.L_x_10336) ;  /* 0x000000000f087348 */ /* 0x000fea0003c00000 */
[----:B------:R0:W1:Y:S02]  /*12890*/  SHFL.IDX P6, R14, R13, R12, R11 ;  /* 0x0000000c0d0e7389 */ /* 0x00006400000c000b */
[----:B01----:R-:W-:Y:S01]  /*128a0*/  ENDCOLLECTIVE ;  /* 0x000000000000791b */ /* 0x003fe20003800000 */
.L_x_10336:
        /* <DEDUP_REMOVED lines=17> */
.L_x_10337:
[----:B------:R-:W-:Y:S01]  /*129c0*/  IMAD.MOV.U32 R13, RZ, RZ, R6 ;  /* 0x000000ffff0d7224 */ /* 0x000fe200078e0006 */
[----:B------:R-:W-:Y:S02]  /*129d0*/  MOV R12, 0x4 ;  /* 0x00000004000c7802 */ /* 0x000fe40000000f00 */
[----:B------:R-:W-:-:S13]  /*129e0*/  IADD3 R2, P3, R14, R0, RZ ;  /* 0x000000000e027210 */ /* 0x000fda0007f7e0ff */
[----:B------:R-:W-:Y:S05]  /*129f0*/  WARPSYNC.COLLECTIVE R15, `(.L_x_10338) ;  /* 0x000000000f087348 */ /* 0x000fea0003c00000 */
[----:B------:R0:W1:Y:S02]  /*12a00*/  SHFL.IDX P6, R14, R13, R12, R11 ;  /* 0x0000000c0d0e7389 */ /* 0x00006400000c000b */
[----:B01----:R-:W-:Y:S01]  /*12a10*/  ENDCOLLECTIVE ;  /* 0x000000000000791b */ /* 0x003fe20003800000 */
.L_x_10338:
        /* <DEDUP_REMOVED lines=17> */
.L_x_10339:
[----:B------:R-:W-:Y:S02]  /*12b30*/  IMAD.MOV.U32 R13, RZ, RZ, R6 ;  /* 0x000000ffff0d7224 */ /* 0x000fe400078e0006 */
[----:B------:R-:W-:Y:S01]  /*12b40*/  IMAD.MOV.U32 R12, RZ, RZ, 0x5 ;  /* 0x00000005ff0c7424 */ /* 0x000fe200078e00ff */
[----:B------:R-:W-:-:S13]  /*12b50*/  IADD3 R2, P3, R14, R0, RZ ;  /* 0x000000000e027210 */ /* 0x000fda0007f7e0ff */
[----:B------:R-:W-:Y:S05]  /*12b60*/  WARPSYNC.COLLECTIVE R15, `(.L_x_10340) ;  /* 0x000000000f087348 */ /* 0x000fea0003c00000 */
[----:B------:R0:W1:Y:S02]  /*12b70*/  SHFL.IDX P6, R14, R13, R12, R11 ;  /* 0x0000000c0d0e7389 */ /* 0x00006400000c000b */
[----:B01----:R-:W-:Y:S01]  /*12b80*/  ENDCOLLECTIVE ;  /* 0x000000000000791b */ /* 0x003fe20003800000 */
.L_x_10340:
        /* <DEDUP_REMOVED lines=12> */
.L_x_10341:
        /* <DEDUP_REMOVED lines=9> */
.L_x_10232:
[----:B0-----:R0:W1:Y:S02]  /*12ce0*/  SYNCS.PHASECHK.TRANS64.TRYWAIT P0, [R10+URZ+0x32440], R20 ;  /* 0x032440140a0075a7 */ /* 0x001064000800017f */
[----:B-1----:R-:W-:Y:S05]  /*12cf0*/  @!P0 NANOSLEEP.SYNCS 0x989680 ;  /* 0x009896800000895d */ /* 0x002fea0003900000 */
[----:B------:R-:W1:Y:S02]  /*12d00*/  @!P0 SYNCS.PHASECHK.TRANS64 P0, [R10+URZ+0x32440], R20 ;  /* 0x032440140a0085a7 */ /* 0x000e64000800007f */
[----:B-1----:R-:W-:Y:S05]  /*12d10*/  @!P0 BRA `(.L_x_10232) ;  /* 0xfffffffc00f08947 */ /* 0x002fea000383ffff */
[----:B------:R-:W-:Y:S05]  /*12d20*/  BRA `(.L_x_10343) ;  /* 0xffffffb800e47947 */ /* 0x000fea000383ffff */
.L_x_10233:
        /* <DEDUP_REMOVED lines=8> */
.L_x_10345:
[----:B------:R-:W-:Y:S05]  /*12db0*/  BSYNC B1 ;  /* 0x0000000000017941 */ /* 0x000fea0003800000 */
.L_x_10344:
        /* <DEDUP_REMOVED lines=9> */
.L_x_10346:
[----:B------:R-:W-:Y:S02]  /*12e50*/  IMAD.MOV.U32 R13, RZ, RZ, R8 ;  /* 0x000000ffff0d7224 */ /* 0x000fe400078e0008 */
[----:B------:R-:W-:Y:S02]  /*12e60*/  IMAD.MOV.U32 R12, RZ, RZ, 0x1 ;  /* 0x00000001ff0c7424 */ /* 0x000fe400078e00ff */
[----:B------:R-:W-:-:S07]  /*12e70*/  IMAD.MOV.U32 R2, RZ, RZ, R14 ;  /* 0x000000ffff027224 */ /* 0x000fce00078e000e */
[----:B------:R-:W-:Y:S05]  /*12e80*/  WARPSYNC.COLLECTIVE R15, `(.L_x_10347) ;  /* 0x000000000f087348 */ /* 0x000fea0003c00000 */
[----:B------:R0:W1:Y:S02]  /*12e90*/  SHFL.IDX P6, R14, R13, R12, R11 ;  /* 0x0000000c0d0e7389 */ /* 0x00006400000c000b */
[----:B01----:R-:W-:Y:S01]  /*12ea0*/  ENDCOLLECTIVE ;  /* 0x000000000000791b */ /* 0x003fe20003800000 */
.L_x_10347:
        /* <DEDUP_REMOVED lines=11> */
.L_x_10348:
[----:B------:R-:W-:Y:S02]  /*12f60*/  IMAD.MOV.U32 R13, RZ, RZ, R8 ;  /* 0x000000ffff0d7224 */ /* 0x000fe400078e0008 */
[----:B------:R-:W-:Y:S01]  /*12f70*/  IMAD.MOV.U32 R12, RZ, RZ, 0x2 ;  /* 0x00000002ff0c7424 */ /* 0x000fe200078e00ff */
[----:B------:R-:W-:-:S07]  /*12f80*/  MOV R2, R14 ;  /* 0x0000000e00027202 */ /* 0x000fce0000000f00 */
[----:B------:R-:W-:Y:S05]  /*12f90*/  WARPSYNC.COLLECTIVE R15, `(.L_x_10349) ;  /* 0x000000000f087348 */ /* 0x000fea0003c00000 */
[----:B------:R0:W1:Y:S02]  /*12fa0*/  SHFL.IDX P6, R14, R13, R12, R11 ;  /* 0x0000000c0d0e7389 */ /* 0x00006400000c000b */
[----:B01----:R-:W-:Y:S01]  /*12fb0*/  ENDCOLLECTIVE ;  /* 0x000000000000791b */ /* 0x003fe20003800000 */
.L_x_10349:
        /* <DEDUP_REMOVED lines=11> */
.L_x_10350:
[----:B------:R-:W-:Y:S01]  /*13070*/  MOV R13, R8 ;  /* 0x00000008000d7202 */ /* 0x000fe20000000f00 */
[----:B------:R-:W-:Y:S02]  /*13080*/  IMAD.MOV.U32 R12, RZ, RZ, 0x3 ;  /* 0x00000003ff0c7424 */ /* 0x000fe400078e00ff */
[----:B------:R-:W-:-:S07]  /*13090*/  IMAD.MOV.U32 R2, RZ, RZ, R14 ;  /* 0x000000ffff027224 */ /* 0x000fce00078e000e */
[----:B------:R-:W-:Y:S05]  /*130a0*/  WARPSYNC.COLLECTIVE R15, `(.L_x_10351) ;  /* 0x000000000f087348 */ /* 0x000fea0003c00000 */
[----:B------:R0:W1:Y:S02]  /*130b0*/  SHFL.IDX P6, R14, R13, R12, R11 ;  /* 0x0000000c0d0e7389 */ /* 0x00006400000c000b */
[----:B01----:R-:W-:Y:S01]  /*130c0*/  ENDCOLLECTIVE ;  /* 0x000000000000791b */ /* 0x003fe20003800000 */
.L_x_10351:
        /* <DEDUP_REMOVED lines=11> */
.L_x_10352:
[----:B------:R-:W-:Y:S02]  /*13180*/  IMAD.MOV.U32 R13, RZ, RZ, R8 ;  /* 0x000000ffff0d7224 */ /* 0x000fe400078e0008 */
[----:B------:R-:W-:Y:S02]  /*13190*/  IMAD.MOV.U32 R12, RZ, RZ, 0x4 ;  /* 0x00000004ff0c7424 */ /* 0x000fe400078e00ff */
[----:B------:R-:W-:-:S07]  /*131a0*/  IMAD.MOV.U32 R2, RZ, RZ, R14 ;  /* 0x000000ffff027224 */ /* 0x000fce00078e000e */
[----:B------:R-:W-:Y:S05]  /*131b0*/  WARPSYNC.COLLECTIVE R15, `(.L_x_10353) ;  /* 0x000000000f087348 */ /* 0x000fea0003c00000 */
[----:B------:R0:W1:Y:S02]  /*131c0*/  SHFL.IDX P6, R14, R13, R12, R11 ;  /* 0x0000000c0d0e7389 */ /* 0x00006400000c000b */
[----:B01----:R-:W-:Y:S01]  /*131d0*/  ENDCOLLECTIVE ;  /* 0x000000000000791b */ /* 0x003fe20003800000 */
.L_x_10353:
        /* <DEDUP_REMOVED lines=11> */
.L_x_10354:
[----:B------:R-:W-:Y:S02]  /*13290*/  IMAD.MOV.U32 R13, RZ, RZ, R8 ;  /* 0x000000ffff0d7224 */ /* 0x000fe400078e0008 */
[----:B------:R-:W-:Y:S02]  /*132a0*/  IMAD.MOV.U32 R12, RZ, RZ, 0x5 ;  /* 0x00000005ff0c7424 */ /* 0x000fe400078e00ff */
[----:B------:R-:W-:-:S07]  /*132b0*/  IMAD.MOV.U32 R2, RZ, RZ, R14 ;  /* 0x000000ffff027224 */ /* 0x000fce00078e000e */
[----:B------:R-:W-:Y:S05]  /*132c0*/  WARPSYNC.COLLECTIVE R15, `(.L_x_10355) ;  /* 0x000000000f087348 */ /* 0x000fea0003c00000 */
[----:B------:R0:W1:Y:S02]  /*132d0*/  SHFL.IDX P6, R14, R13, R12, R11 ;  /* 0x0000000c0d0e7389 */ /* 0x00006400000c000b */
[----:B01----:R-:W-:Y:S01]  /*132e0*/  ENDCOLLECTIVE ;  /* 0x000000000000791b */ /* 0x003fe20003800000 */
.L_x_10355:
        /* <DEDUP_REMOVED lines=11> */
.L_x_10356:
[----:B------:R-:W-:Y:S05]  /*133a0*/  BRA `(.L_x_10357) ;  /* 0xffffffb800147947 */ /* 0x000fea000383ffff */
.L_x_10238:
[----:B---3--:R3:W4:Y:S02]  /*133b0*/  SYNCS.PHASECHK.TRANS64.TRYWAIT P0, [R10+URZ+0x32460], R20 ;  /* 0x032460140a0075a7 */ /* 0x008724000800017f */
[----:B----4-:R-:W-:Y:S05]  /*133c0*/  @!P0 NANOSLEEP.SYNCS 0x989680 ;  /* 0x009896800000895d */ /* 0x010fea0003900000 */
[----:B------:R-:W4:Y:S02]  /*133d0*/  @!P0 SYNCS.PHASECHK.TRANS64 P0, [R10+URZ+0x32460], R20 ;  /* 0x032460140a0085a7 */ /* 0x000f24000800007f */
[----:B----4-:R-:W-:Y:S05]  /*133e0*/  @!P0 BRA `(.L_x_10238) ;  /* 0xfffffffc00f08947 */ /* 0x010fea000383ffff */
[----:B------:R-:W-:Y:S05]  /*133f0*/  BRA `(.L_x_10358) ;  /* 0xffffffb800607947 */ /* 0x000fea000383ffff */
.L_x_10239:
        /* <DEDUP_REMOVED lines=8> */
.L_x_10360:
[----:B------:R-:W-:Y:S05]  /*13480*/  BSYNC B1 ;  /* 0x0000000000017941 */ /* 0x000fea0003800000 */
.L_x_10359:
        /* <DEDUP_REMOVED lines=9> */
.L_x_10361:
[----:B------:R-:W-:Y:S02]  /*13520*/  IMAD.MOV.U32 R13, RZ, RZ, R25 ;  /* 0x000000ffff0d7224 */ /* 0x000fe400078e0019 */
[----:B------:R-:W-:Y:S01]  /*13530*/  IMAD.MOV.U32 R12, RZ, RZ, 0x1 ;  /* 0x00000001ff0c7424 */ /* 0x000fe200078e00ff */
[----:B------:R-:W-:-:S13]  /*13540*/  IADD3 R2, P0, R14, R0, RZ ;  /* 0x000000000e027210 */ /* 0x000fda0007f1e0ff */
[----:B------:R-:W-:Y:S05]  /*13550*/  WARPSYNC.COLLECTIVE R15, `(.L_x_10362) ;  /* 0x000000000f087348 */ /* 0x000fea0003c00000 */
[----:B------:R0:W1:Y:S02]  /*13560*/  SHFL.IDX P6, R14, R13, R12, R11 ;  /* 0x0000000c0d0e7389 */ /* 0x00006400000c000b */
[----:B01----:R-:W-:Y:S01]  /*13570*/  ENDCOLLECTIVE ;  /* 0x000000000000791b */ /* 0x003fe20003800000 */
.L_x_10362:
        /* <DEDUP_REMOVED lines=13> */
.L_x_10363:
[----:B------:R-:W-:Y:S01]  /*13650*/  MOV R13, R25 ;  /* 0x00000019000d7202 */ /* 0x000fe20000000f00 */
[----:B------:R-:W-:Y:S01]  /*13660*/  IMAD.MOV.U32 R12, RZ, RZ, 0x2 ;  /* 0x00000002ff0c7424 */ /* 0x000fe200078e00ff */
[----:B------:R-:W-:-:S13]  /*13670*/  IADD3 R2, P0, R14, R0, RZ ;  /* 0x000000000e027210 */ /* 0x000fda0007f1e0ff */
[----:B------:R-:W-:Y:S05]  /*13680*/  WARPSYNC.COLLECTIVE R15, `(.L_x_10364) ;  /* 0x000000000f087348 */ /* 0x000fea0003c00000 */
[----:B------:R0:W1:Y:S02]  /*13690*/  SHFL.IDX P6, R14, R13, R12, R11 ;  /* 0x0000000c0d0e7389 */ /* 0x00006400000c000b */
[----:B01----:R-:W-:Y:S01]  /*136a0*/  ENDCOLLECTIVE ;  /* 0x000000000000791b */ /* 0x003fe20003800000 */
.L_x_10364:
        /* <DEDUP_REMOVED lines=13> */
.L_x_10365:
[----:B------:R-:W-:Y:S02]  /*13780*/  IMAD.MOV.U32 R13, RZ, RZ, R25 ;  /* 0x000000ffff0d7224 */ /* 0x000fe400078e0019 */
[----:B------:R-:W-:Y:S02]  /*13790*/  IMAD.MOV.U32 R12, RZ, RZ, 0x3 ;  /* 0x00000003ff0c7424 */ /* 0x000fe400078e00ff */
[----:B------:R-:W-:-:S07]  /*137a0*/  IMAD.MOV.U32 R8, RZ, RZ, R14 ;  /* 0x000000ffff087224 */ /* 0x000fce00078e000e */
[----:B------:R-:W-:Y:S05]  /*137b0*/  WARPSYNC.COLLECTIVE R15, `(.L_x_10366) ;  /* 0x000000000f087348 */ /* 0x000fea0003c00000 */
[----:B------:R0:W1:Y:S02]  /*137c0*/  SHFL.IDX P6, R14, R13, R12, R11 ;  /* 0x0000000c0d0e7389 */ /* 0x00006400000c000b */
[----:B01----:R-:W-:Y:S01]  /*137d0*/  ENDCOLLECTIVE ;  /* 0x000000000000791b */ /* 0x003fe20003800000 */
.L_x_10366:
        /* <DEDUP_REMOVED lines=14> */
.L_x_10367:
[----:B------:R-:W-:Y:S02]  /*138c0*/  IMAD.MOV.U32 R13, RZ, RZ, R25 ;  /* 0x000000ffff0d7224 */ /* 0x000fe400078e0019 */
[----:B------:R-:W-:Y:S01]  /*138d0*/  IMAD.MOV.U32 R12, RZ, RZ, 0x4 ;  /* 0x00000004ff0c7424 */ /* 0x000fe200078e00ff */
[----:B------:R-:W-:-:S13]  /*138e0*/  IADD3 R2, P0, R14, R0, RZ ;  /* 0x000000000e027210 */ /* 0x000fda0007f1e0ff */
[----:B------:R-:W-:Y:S05]  /*138f0*/  WARPSYNC.COLLECTIVE R15, `(.L_x_10368) ;  /* 0x000000000f087348 */ /* 0x000fea0003c00000 */
[----:B------:R0:W1:Y:S02]  /*13900*/  SHFL.IDX P6, R14, R13, R12, R11 ;  /* 0x0000000c0d0e7389 */ /* 0x00006400000c000b */
[----:B01----:R-:W-:Y:S01]  /*13910*/  ENDCOLLECTIVE ;  /* 0x000000000000791b */ /* 0x003fe20003800000 */
.L_x_10368:
        /* <DEDUP_REMOVED lines=13> */
.L_x_10369:
[----:B------:R-:W-:Y:S01]  /*139f0*/  MOV R13, R25 ;  /* 0x00000019000d7202 */ /* 0x000fe20000000f00 */
[----:B------:R-:W-:Y:S01]  /*13a00*/  IMAD.MOV.U32 R12, RZ, RZ, 0x5 ;  /* 0x00000005ff0c7424 */ /* 0x000fe200078e00ff */
[----:B------:R-:W-:-:S13]  /*13a10*/  IADD3 R2, P0, R14, R0, RZ ;  /* 0x000000000e027210 */ /* 0x000fda0007f1e0ff */
[----:B------:R-:W-:Y:S05]  /*13a20*/  WARPSYNC.COLLECTIVE R15, `(.L_x_10370) ;  /* 0x000000000f087348 */ /* 0x000fea0003c00000 */
[----:B------:R0:W1:Y:S02]  /*13a30*/  SHFL.IDX P6, R14, R13, R12, R11 ;  /* 0x0000000c0d0e7389 */ /* 0x00006400000c000b */
[----:B01----:R-:W-:Y:S01]  /*13a40*/  ENDCOLLECTIVE ;  /* 0x000000000000791b */ /* 0x003fe20003800000 */
.L_x_10370:
        /* <DEDUP_REMOVED lines=13> */
.L_x_10371:
[----:B------:R-:W-:Y:S05]  /*13b20*/  BRA `(.L_x_10372) ;  /* 0xffffffb400a87947 */ /* 0x000fea000383ffff */
.L_x_10247:
        /* <DEDUP_REMOVED lines=8> */
.L_x_10374:
[----:B------:R-:W-:Y:S05]  /*13bb0*/  BSYNC B0 ;  /* 0x0000000000007941 */ /* 0x000fea0003800000 */
.L_x_10373:
        /* <DEDUP_REMOVED lines=9> */
.L_x_10375:
        /* <DEDUP_REMOVED lines=18> */
.L_x_10376:
[----:B------:R-:W-:Y:S01]  /*13d70*/  IMAD.MOV.U32 R12, RZ, RZ, 0x2 ;  /* 0x00000002ff0c7424 */ /* 0x000fe200078e00ff */
[----:B------:R-:W-:-:S05]  /*13d80*/  SEL R7, R14, RZ, P1 ;  /* 0x000000ff0e077207 */ /* 0x000fca0000800000 */
[----:B------:R-:W-:-:S04]  /*13d90*/  IMAD.IADD R6, R4, 0x1, R7 ;  /* 0x0000000104067824 */ /* 0x000fc800078e0207 */
[----:B------:R-:W-:-:S07]  /*13da0*/  IMAD.MOV.U32 R13, RZ, RZ, R6 ;  /* 0x000000ffff0d7224 */ /* 0x000fce00078e0006 */
[----:B------:R-:W-:Y:S05]  /*13db0*/  WARPSYNC.COLLECTIVE R15, `(.L_x_10377) ;  /* 0x000000000f087348 */ /* 0x000fea0003c00000 */
[----:B------:R0:W1:Y:S02]  /*13dc0*/  SHFL.UP P6, R14, R13, R12, R11 ;  /* 0x0400000c0d0e7389 */ /* 0x00006400000c000b */
[----:B01----:R-:W-:Y:S01]  /*13dd0*/  ENDCOLLECTIVE ;  /* 0x000000000000791b */ /* 0x003fe20003800000 */
.L_x_10377:
[----:B------:R-:W-:Y:S02]  /*13de0*/  MOV R12, 0x4 ;  /* 0x00000004000c7802 */ /* 0x000fe40000000f00 */
[----:B------:R-:W-:-:S05]  /*13df0*/  SEL R7, R14, RZ, P2 ;  /* 0x000000ff0e077207 */ /* 0x000fca0001000000 */
[----:B------:R-:W-:-:S04]  /*13e00*/  IMAD.IADD R7, R6, 0x1, R7 ;  /* 0x0000000106077824 */ /* 0x000fc800078e0207 */
[----:B------:R-:W-:-:S07]  /*13e10*/  IMAD.MOV.U32 R13, RZ, RZ, R7 ;  /* 0x000000ffff0d7224 */ /* 0x000fce00078e0007 */
[----:B------:R-:W-:Y:S05]  /*13e20*/  WARPSYNC.COLLECTIVE R15, `(.L_x_10378) ;  /* 0x000000000f087348 */ /* 0x000fea0003c00000 */
[----:B------:R0:W1:Y:S02]  /*13e30*/  SHFL.UP P6, R14, R13, R12, R11 ;  /* 0x0400000c0d0e7389 */ /* 0x00006400000c000b */
[----:B01----:R-:W-:Y:S01]  /*13e40*/  ENDCOLLECTIVE ;  /* 0x000000000000791b */ /* 0x003fe20003800000 */
.L_x_10378:
[----:B------:R-:W-:Y:S01]  /*13e50*/  IMAD.MOV.U32 R12, RZ, RZ, 0x8 ;  /* 0x00000008ff0c7424 */ /* 0x000fe200078e00ff */
[----:B------:R-:W-:-:S05]  /*13e60*/  SEL R2, R14, RZ, P3 ;  /* 0x000000ff0e027207 */ /* 0x000fca0001800000 */
[----:B------:R-:W-:-:S04]  /*13e70*/  IMAD.IADD R2, R7, 0x1, R2 ;  /* 0x0000000107027824 */ /* 0x000fc800078e0202 */
[----:B------:R-:W-:-:S07]  /*13e80*/  IMAD.MOV.U32 R13, RZ, RZ, R2 ;  /* 0x000000ffff0d7224 */ /* 0x000fce00078e0002 */
[----:B------:R-:W-:Y:S05]  /*13e90*/  WARPSYNC.COLLECTIVE R15, `(.L_x_10379) ;  /* 0x000000000f087348 */ /* 0x000fea0003c00000 */
[----:B------:R0:W1:Y:S02]  /*13ea0*/  SHFL.UP P6, R14, R13, R12, R11 ;  /* 0x0400000c0d0e7389 */ /* 0x00006400000c000b */
[----:B01----:R-:W-:Y:S01]  /*13eb0*/  ENDCOLLECTIVE ;  /* 0x000000000000791b */ /* 0x003fe20003800000 */
.L_x_10379:
[----:B------:R-:W-:Y:S01]  /*13ec0*/  IMAD.MOV.U32 R12, RZ, RZ, 0x10 ;  /* 0x00000010ff0c7424 */ /* 0x000fe200078e00ff */
[----:B------:R-:W-:-:S05]  /*13ed0*/  SEL R3, R14, RZ, P4 ;  /* 0x000000ff0e037207 */ /* 0x000fca0002000000 */
[----:B------:R-:W-:-:S04]  /*13ee0*/  IMAD.IADD R3, R2, 0x1, R3 ;  /* 0x0000000102037824 */ /* 0x000fc800078e0203 */
[----:B------:R-:W-:-:S07]  /*13ef0*/  IMAD.MOV.U32 R13, RZ, RZ, R3 ;  /* 0x000000ffff0d7224 */ /* 0x000fce00078e0003 */
[----:B------:R-:W-:Y:S05]  /*13f00*/  WARPSYNC.COLLECTIVE R15, `(.L_x_10380) ;  /* 0x000000000f087348 */ /* 0x000fea0003c00000 */
[----:B------:R0:W1:Y:S02]  /*13f10*/  SHFL.UP P6, R14, R13, R12, R11 ;  /* 0x0400000c0d0e7389 */ /* 0x00006400000c000b */
[----:B01----:R-:W-:Y:S01]  /*13f20*/  ENDCOLLECTIVE ;  /* 0x000000000000791b */ /* 0x003fe20003800000 */
.L_x_10380:
        /* <DEDUP_REMOVED lines=8> */
.L_x_10381:
[----:B------:R-:W-:Y:S05]  /*13fb0*/  BRA `(.L_x_10382) ;  /* 0xffffffb800007947 */ /* 0x000fea000383ffff */
.L_x_10252:
[----:B------:R-:W-:Y:S01]  /*13fc0*/  BSSY B0, `(.L_x_10383) ;  /* 0x0000008000007945 */ /* 0x000fe20003800000 */
[----:B-----5:R-:W-:Y:S02]  /*13fd0*/  IMAD.MOV.U32 R13, RZ, RZ, R4 ;  /* 0x000000ffff0d7224 */ /* 0x020fe400078e0004 */
[----:B------:R-:W-:Y:S02]  /*13fe0*/  IMAD.MOV.U32 R12, RZ, RZ, 0x1 ;  /* 0x00000001ff0c7424 */ /* 0x000fe400078e00ff */
[----:B------:R-:W-:Y:S02]  /*13ff0*/  IMAD.MOV.U32 R11, RZ, RZ, RZ ;  /* 0x000000ffff0b7224 */ /* 0x000fe400078e00ff */
[----:B------:R-:W-:-:S07]  /*14000*/  IMAD.MOV.U32 R15, RZ, RZ, -0x1 ;  /* 0xffffffffff0f7424 */ /* 0x000fce00078e00ff */
[----:B0123--:R-:W-:Y:S05]  /*14010*/  WARPSYNC.COLLECTIVE R15, `(.L_x_10384) ;  /* 0x000000000f087348 */ /* 0x00ffea0003c00000 */
[----:B------:R4:W0:Y:S02]  /*14020*/  SHFL.UP P6, R14, R13, R12, R11 ;  /* 0x0400000c0d0e7389 */ /* 0x00082400000c000b */
[----:B01234-:R-:W-:Y:S01]  /*14030*/  ENDCOLLECTIVE ;  /* 0x000000000000791b */ /* 0x01ffe20003800000 */
.L_x_10384:
[----:B------:R-:W-:Y:S05]  /*14040*/  BSYNC B0 ;  /* 0x0000000000007941 */ /* 0x000fea0003800000 */
.L_x_10383:
        /* <DEDUP_REMOVED lines=8> */
.L_x_10385:
[----:B------:R-:W-:Y:S01]  /*140d0*/  IMAD.MOV.U32 R12, RZ, RZ, 0x4 ;  /* 0x00000004ff0c7424 */ /* 0x000fe200078e00ff */
[----:B------:R-:W-:-:S05]  /*140e0*/  SEL R0, R14, RZ, P2 ;  /* 0x000000ff0e007207 */ /* 0x000fca0001000000 */
[----:B------:R-:W-:-:S04]  /*140f0*/  IMAD.IADD R0, R13, 0x1, R0 ;  /* 0x000000010d007824 */ /* 0x000fc800078e0200 */
[----:B------:R-:W-:-:S07]  /*14100*/  IMAD.MOV.U32 R13, RZ, RZ, R0 ;  /* 0x000000ffff0d7224 */ /* 0x000fce00078e0000 */
[----:B------:R-:W-:Y:S05]  /*14110*/  WARPSYNC.COLLECTIVE R15, `(.L_x_10386) ;  /* 0x000000000f087348 */ /* 0x000fea0003c00000 */
[----:B------:R0:W1:Y:S02]  /*14120*/  SHFL.UP P6, R14, R13, R12, R11 ;  /* 0x0400000c0d0e7389 */ /* 0x00006400000c000b */
[----:B01----:R-:W-:Y:S01]  /*14130*/  ENDCOLLECTIVE ;  /* 0x000000000000791b */ /* 0x003fe20003800000 */
.L_x_10386:
[----:B------:R-:W-:Y:S02]  /*14140*/  MOV R12, 0x8 ;  /* 0x00000008000c7802 */ /* 0x000fe40000000f00 */
[----:B------:R-:W-:-:S05]  /*14150*/  SEL R3, R14, RZ, P3 ;  /* 0x000000ff0e037207 */ /* 0x000fca0001800000 */
[----:B------:R-:W-:-:S04]  /*14160*/  IMAD.IADD R2, R0, 0x1, R3 ;  /* 0x0000000100027824 */ /* 0x000fc800078e0203 */
[----:B------:R-:W-:-:S07]  /*14170*/  IMAD.MOV.U32 R13, RZ, RZ, R2 ;  /* 0x000000ffff0d7224 */ /* 0x000fce00078e0002 */
[----:B------:R-:W-:Y:S05]  /*14180*/  WARPSYNC.COLLECTIVE R15, `(.L_x_10387) ;  /* 0x000000000f087348 */ /* 0x000fea0003c00000 */
[----:B------:R0:W1:Y:S02]  /*14190*/  SHFL.UP P6, R14, R13, R12, R11 ;  /* 0x0400000c0d0e7389 */ /* 0x00006400000c000b */
[----:B01----:R-:W-:Y:S01]  /*141a0*/  ENDCOLLECTIVE ;  /* 0x000000000000791b */ /* 0x003fe20003800000 */
.L_x_10387:
[----:B------:R-:W-:Y:S01]  /*141b0*/  IMAD.MOV.U32 R12, RZ, RZ, 0x10 ;  /* 0x00000010ff0c7424 */ /* 0x000fe200078e00ff */
[----:B------:R-:W-:-:S05]  /*141c0*/  SEL R3, R14, RZ, P4 ;  /* 0x000000ff0e037207 */ /* 0x000fca0002000000 */
[----:B------:R-:W-:-:S04]  /*141d0*/  IMAD.IADD R3, R2, 0x1, R3 ;  /* 0x0000000102037824 */ /* 0x000fc800078e0203 */
[----:B------:R-:W-:-:S07]  /*141e0*/  IMAD.MOV.U32 R13, RZ, RZ, R3 ;  /* 0x000000ffff0d7224 */ /* 0x000fce00078e0003 */
[----:B------:R-:W-:Y:S05]  /*141f0*/  WARPSYNC.COLLECTIVE R15, `(.L_x_10388) ;  /* 0x000000000f087348 */ /* 0x000fea0003c00000 */
[----:B------:R0:W1:Y:S02]  /*14200*/  SHFL.UP P6, R14, R13, R12, R11 ;  /* 0x0400000c0d0e7389 */ /* 0x00006400000c000b */
[----:B01----:R-:W-:Y:S01]  /*14210*/  ENDCOLLECTIVE ;  /* 0x000000000000791b */ /* 0x003fe20003800000 */
.L_x_10388:
        /* <DEDUP_REMOVED lines=8> */
.L_x_10389:
[----:B------:R-:W-:Y:S05]  /*142a0*/  BRA `(.L_x_10390) ;  /* 0xffffffb400e07947 */ /* 0x000fea000383ffff */
.L_x_10254:
[----:B------:R-:W-:Y:S01]  /*142b0*/  BSSY B0, `(.L_x_10391) ;  /* 0x0000006000007945 */ /* 0x000fe20003800000 */
[----:B------:R-:W-:Y:S02]  /*142c0*/  PLOP3.LUT P6, PT, P6, PT, PT, 0x8, 0x0 ;  /* 0x000000000000781c */ /* 0x000fe400037ce170 */
[----:B------:R-:W-:-:S11]  /*142d0*/  MOV R15, 0xffffffff ;  /* 0xffffffff000f7802 */ /* 0x000fd60000000f00 */
[----:B012---:R-:W-:Y:S05]  /*142e0*/  WARPSYNC.COLLECTIVE R15, `(.L_x_10392) ;  /* 0x000000000f087348 */ /* 0x007fea0003c00000 */
[----:B------:R-:W-:Y:S01]  /*142f0*/  VOTE.ANY R14, PT, P6 ;  /* 0x00000000000e7806 */ /* 0x000fe200030e0100 */
[----:B012---:R-:W-:Y:S06]  /*14300*/  ENDCOLLECTIVE ;  /* 0x000000000000791b */ /* 0x007fec0003800000 */
.L_x_10392:
[----:B------:R-:W-:Y:S05]  /*14310*/  BSYNC B0 ;  /* 0x0000000000007941 */ /* 0x000fea0003800000 */
.L_x_10391:
        /* <DEDUP_REMOVED lines=9> */
.L_x_10393:
[----:B------:R-:W-:Y:S01]  /*143b0*/  IMAD.MOV.U32 R4, RZ, RZ, R14 ;  /* 0x000000ffff047224 */ /* 0x000fe200078e000e */
[----:B------:R-:W-:Y:S06]  /*143c0*/  BRA `(.L_x_10394) ;  /* 0xffffffb400d07947 */ /* 0x000fec000383ffff */
.L_x_10256:
[----:B------:R-:W-:Y:S01]  /*143d0*/  BSSY B0, `(.L_x_10395) ;  /* 0x0000007000007945 */ /* 0x000fe20003800000 */
[----:B------:R-:W-:Y:S01]  /*143e0*/  IMAD.MOV.U32 R13, RZ, RZ, R6 ;  /* 0x000000ffff0d7224 */ /* 0x000fe200078e0006 */
[----:B------:R-:W-:Y:S01]  /*143f0*/  MOV R11, 0x1f ;  /* 0x0000001f000b7802 */ /* 0x000fe20000000f00 */
[----:B------:R-:W-:-:S07]  /*14400*/  IMAD.MOV.U32 R15, RZ, RZ, -0x1 ;  /* 0xffffffffff0f7424 */ /* 0x000fce00078e00ff */
[----:B01234-:R-:W-:Y:S05]  /*14410*/  WARPSYNC.COLLECTIVE R15, `(.L_x_10396) ;  /* 0x000000000f087348 */ /* 0x01ffea0003c00000 */
[----:B------:R0:W0:Y:S02]  /*14420*/  SHFL.IDX P6, R14, R13, R12, R11 ;  /* 0x0000000c0d0e7389 */ /* 0x00002400000c000b */
[----:B01234-:R-:W-:Y:S01]  /*14430*/  ENDCOLLECTIVE ;  /* 0x000000000000791b */ /* 0x01ffe20003800000 */
.L_x_10396:
[----:B------:R-:W-:Y:S05]  /*14440*/  BSYNC B0 ;  /* 0x0000000000007941 */ /* 0x000fea0003800000 */
.L_x_10395:
[----:B------:R-:W-:Y:S05]  /*14450*/  BRA `(.L_x_10255) ;  /* 0xffffffb400c87947 */ /* 0x000fea000383ffff */
.L_x_10260:
[----:B0-----:R0:W1:Y:S02]  /*14460*/  SYNCS.PHASECHK.TRANS64.TRYWAIT P0, [R5+URZ+0x32420], R0 ;  /* 0x03242000050075a7 */ /* 0x001064000800017f */
[----:B-1----:R-:W-:Y:S05]  /*14470*/  @!P0 NANOSLEEP.SYNCS 0x989680 ;  /* 0x009896800000895d */ /* 0x002fea0003900000 */
[----:B------:R-:W1:Y:S02]  /*14480*/  @!P0 SYNCS.PHASECHK.TRANS64 P0, [R5+URZ+0x32420], R0 ;  /* 0x03242000050085a7 */ /* 0x000e64000800007f */
[----:B-1----:R-:W-:Y:S05]  /*14490*/  @!P0 BRA `(.L_x_10260) ;  /* 0xfffffffc00f08947 */ /* 0x002fea000383ffff */
[----:B------:R-:W-:Y:S05]  /*144a0*/  BRA `(.L_x_10397) ;  /* 0xffffffb800b47947 */ /* 0x000fea000383ffff */
.L_x_10261:
        /* <DEDUP_REMOVED lines=11> */
.L_x_10399:
[----:B------:R-:W-:Y:S05]  /*14560*/  BSYNC B0 ;  /* 0x0000000000007941 */ /* 0x000fea0003800000 */
.L_x_10398:
[----:B------:R-:W-:Y:S05]  /*14570*/  BRA `(.L_x_10400) ;  /* 0xffffffb8009c7947 */ /* 0x000fea000383ffff */
.L_x_10264:
[----:B------:R-:W-:Y:S01]  /*14580*/  BSSY B1, `(.L_x_10401) ;  /* 0x0000006000017945 */ /* 0x000fe20003800000 */
[----:B------:R-:W-:-:S07]  /*14590*/  IMAD.MOV.U32 R15, RZ, RZ, -0x1 ;  /* 0xffffffffff0f7424 */ /* 0x000fce00078e00ff */
[----:B0-23--:R-:W-:Y:S05]  /*145a0*/  WARPSYNC.COLLECTIVE R15, `(.L_x_10402) ;  /* 0x000000000f0c7348 */ /* 0x00dfea0003c00000 */
[----:B------:R-:W-:Y:S02]  /*145b0*/  ELECT P6, UR62, PT ;  /* 0x00000000003e782f */ /* 0x000fe400038c0000 */
[----:B------:R-:W-:Y:S01]  /*145c0*/  MOV R14, UR62 ;  /* 0x0000003e000e7c02 */ /* 0x000fe20008000f00 */
[----:B0-23--:R-:W-:Y:S10]  /*145d0*/  ENDCOLLECTIVE ;  /* 0x000000000000791b */ /* 0x00dff40003800000 */
.L_x_10402:
[----:B------:R-:W-:Y:S05]  /*145e0*/  BSYNC B1 ;  /* 0x0000000000017941 */ /* 0x000fea0003800000 */
.L_x_10401:
[----:B------:R-:W-:Y:S05]  /*145f0*/  BRA `(.L_x_10403) ;  /* 0xffffffb800947947 */ /* 0x000fea000383ffff */
.L_x_10266:
[----:B0-----:R0:W1:Y:S02]  /*14600*/  SYNCS.PHASECHK.TRANS64.TRYWAIT P1, [R3+URZ+0x32440], R2 ;  /* 0x03244002030075a7 */ /* 0x001064000802017f */
[----:B-1----:R-:W-:Y:S05]  /*14610*/  @!P1 NANOSLEEP.SYNCS 0x989680 ;  /* 0x009896800000995d */ /* 0x002fea0003900000 */
[----:B------:R-:W1:Y:S02]  /*14620*/  @!P1 SYNCS.PHASECHK.TRANS64 P1, [R3+URZ+0x32440], R2 ;  /* 0x03244002030095a7 */ /* 0x000e64000802007f */
[----:B-1----:R-:W-:Y:S05]  /*14630*/  @!P1 BRA `(.L_x_10266) ;  /* 0xfffffffc00f09947 */ /* 0x002fea000383ffff */
[----:B------:R-:W-:Y:S05]  /*14640*/  BRA `(.L_x_10404) ;  /* 0xffffffb800bc7947 */ /* 0x000fea000383ffff */
.L_x_10268:
[----:B-1----:R1:W4:Y:S02]  /*14650*/  SYNCS.PHASECHK.TRANS64.TRYWAIT P1, [R5+URZ+0x32440], R0 ;  /* 0x03244000050075a7 */ /* 0x002324000802017f */
[----:B----4-:R-:W-:Y:S05]  /*14660*/  @!P1 NANOSLEEP.SYNCS 0x989680 ;  /* 0x009896800000995d */ /* 0x010fea0003900000 */
[----:B------:R-:W4:Y:S02]  /*14670*/  @!P1 SYNCS.PHASECHK.TRANS64 P1, [R5+URZ+0x32440], R0 ;  /* 0x03244000050095a7 */ /* 0x000f24000802007f */
[----:B----4-:R-:W-:Y:S05]  /*14680*/  @!P1 BRA `(.L_x_10268) ;  /* 0xfffffffc00f09947 */ /* 0x010fea000383ffff */
[----:B------:R-:W-:Y:S05]  /*14690*/  BRA `(.L_x_10405) ;  /* 0xffffffb800c87947 */ /* 0x000fea000383ffff */
.L_x_10270:
[----:B----4-:R4:W0:Y:S02]  /*146a0*/  SYNCS.PHASECHK.TRANS64.TRYWAIT P1, [R3+URZ+0x32460], R2 ;  /* 0x03246002030075a7 */ /* 0x010824000802017f */
[----:B0-----:R-:W-:Y:S05]  /*146b0*/  @!P1 NANOSLEEP.SYNCS 0x989680 ;  /* 0x009896800000995d */ /* 0x001fea0003900000 */
[----:B------:R-:W0:Y:S02]  /*146c0*/  @!P1 SYNCS.PHASECHK.TRANS64 P1, [R3+URZ+0x32460], R2 ;  /* 0x03246002030095a7 */ /* 0x000e24000802007f */
[----:B0-----:R-:W-:Y:S05]  /*146d0*/  @!P1 BRA `(.L_x_10270) ;  /* 0xfffffffc00f09947 */ /* 0x001fea000383ffff */
[----:B------:R-:W-:Y:S05]  /*146e0*/  BRA `(.L_x_10406) ;  /* 0xffffffb800c47947 */ /* 0x000fea000383ffff */
.L_x_10407:
        /* <DEDUP_REMOVED lines=9> */
.L_x_15666:


//--------------------- .text._ZN7cutlass13device_kernelIN5flash11enable_sm90INS1_16FlashAttnFwdSm90INS1_25CollectiveMainloopFwdSm90ILi2EN4cute5tupleIJNS5_1CILi1EEES8_S8_EEENS6_IJNS7_ILi128EEENS7_ILi96EEENS7_ILi64EEEEEELi256ENS_6half_tEfNS_4arch4Sm90ELb0ELb0ELb1ELb1ELb1ELb1ELb1ELb1ELb0ELb1ELb0ELb0EEENS1_21CollectiveEpilogueFwdINS6_IJSA_NS7_ILi256EEESB_EEES9_SE_SG_Li256ELb1ELb1ELb0ELb0EEENS1_36VarlenDynamicPersistentTileSchedulerILi128ELi96ELi256ELi128ELb0ELb1ELb1ELb0ELb1ELb1EEEEEEEEEvNT_6ParamsE --------------------------
	.section	.text._ZN7cutlass13device_kernelIN5flash11enable_sm90INS1_16FlashAttnFwdSm90INS1_25CollectiveMainloopFwdSm90ILi2EN4cute5tupleIJNS5_1CILi1EEES8_S8_EEENS6_IJNS7_ILi128EEENS7_ILi96EEENS7_ILi64EEEEEELi256ENS_6half_tEfNS_4arch4Sm90ELb0ELb0ELb1ELb1ELb1ELb1ELb1ELb1ELb0ELb1ELb0ELb0EEENS1_21CollectiveEpilogueFwdINS6_IJSA_NS7_ILi256EEESB_EEES9_SE_SG_Li256ELb1ELb1ELb0ELb0EEENS1_36VarlenDynamicPersistentTileSchedulerILi128ELi96ELi256ELi128ELb0ELb1ELb1ELb0ELb1ELb1EEEEEEEEEvNT_6ParamsE,"ax",@progbits
	.align	128
.text._ZN7cutlass13device_kernelIN5flash11enable_sm90INS1_16FlashAttnFwdSm90INS1_25CollectiveMainloopFwdSm90ILi2EN4cute5tupleIJNS5_1CILi1EEES8_S8_EEENS6_IJNS7_ILi128EEENS7_ILi96EEENS7_ILi64EEEEEELi256ENS_6half_tEfNS_4arch4Sm90ELb0ELb0ELb1ELb1ELb1ELb1ELb1ELb1ELb0ELb1ELb0ELb0EEENS1_21CollectiveEpilogueFwdINS6_IJSA_NS7_ILi256EEESB_EEES9_SE_SG_Li256ELb1ELb1ELb0ELb0EEENS1_36VarlenDynamicPersistentTileSchedulerILi128ELi96ELi256ELi128ELb0ELb1ELb1ELb0ELb1ELb1EEEEEEEEEvNT_6ParamsE:
        .type           _ZN7cutlass13device_kernelIN5flash11enable_sm90INS1_16FlashAttnFwdSm90INS1_25CollectiveMainloopFwdSm90ILi2EN4cute5tupleIJNS5_1CILi1EEES8_S8_EEENS6_IJNS7_ILi128EEENS7_ILi96EEENS7_ILi64EEEEEELi256ENS_6half_tEfNS_4arch4Sm90ELb0ELb0ELb1ELb1ELb1ELb1ELb1ELb1ELb0ELb1ELb0ELb0EEENS1_21CollectiveEpilogueFwdINS6_IJSA_NS7_ILi256EEESB_EEES9_SE_SG_Li256ELb1ELb1ELb0ELb0EEENS1_36VarlenDynamicPersistentTileSchedulerILi128ELi96ELi256ELi128ELb0ELb1ELb1ELb0ELb1ELb1EEEEEEEEEvNT_6ParamsE,@function
        .size           _ZN7cutlass13device_kernelIN5flash11enable_sm90INS1_16FlashAttnFwdSm90INS1_25CollectiveMainloopFwdSm90ILi2EN4cute5tupleIJNS5_1CILi1EEES8_S8_EEENS6_IJNS7_ILi128EEENS7_ILi96EEENS7_ILi64EEEEEELi256ENS_6half_tEfNS_4arch4Sm90ELb0ELb0ELb1ELb1ELb1ELb1ELb1ELb1ELb0ELb1ELb0ELb0EEENS1_21CollectiveEpilogueFwdINS6_IJSA_NS7_ILi256EEESB_EEES9_SE_SG_Li256ELb1ELb1ELb0ELb0EEENS1_36VarlenDynamicPersistentTileSchedulerILi128ELi96ELi256ELi128ELb0ELb1ELb1ELb0ELb1ELb1EEEEEEEEEvNT_6ParamsE,(.L_x_15667 - _ZN7cutlass13device_kernelIN5flash11enable_sm90INS1_16FlashAttnFwdSm90INS1_25CollectiveMainloopFwdSm90ILi2EN4cute5tupleIJNS5_1CILi1EEES8_S8_EEENS6_IJNS7_ILi128EEENS7_ILi96EEENS7_ILi64EEEEEELi256ENS_6half_tEfNS_4arch4Sm90ELb0ELb0ELb1ELb1ELb1ELb1ELb1ELb1ELb0ELb1ELb0ELb0EEENS1_21CollectiveEpilogueFwdINS6_IJSA_NS7_ILi256EEESB_EEES9_SE_SG_Li256ELb1ELb1ELb0ELb0EEENS1_36VarlenDynamicPersistentTileSchedulerILi128ELi96ELi256ELi128ELb0ELb1ELb1ELb0ELb1ELb1EEEEEEEEEvNT_6ParamsE)
        .other          _ZN7cutlass13device_kernelIN5flash11enable_sm90INS1_16FlashAttnFwdSm90INS1_25CollectiveMainloopFwdSm90ILi2EN4cute5tupleIJNS5_1CILi1EEES8_S8_EEENS6_IJNS7_ILi128EEENS7_ILi96EEENS7_ILi64EEEEEELi256ENS_6half_tEfNS_4arch4Sm90ELb0ELb0ELb1ELb1ELb1ELb1ELb1ELb1ELb0ELb1ELb0ELb0EEENS1_21CollectiveEpilogueFwdINS6_IJSA_NS7_ILi256EEESB_EEES9_SE_SG_Li256ELb1ELb1ELb0ELb0EEENS1_36VarlenDynamicPersistentTileSchedulerILi128ELi96ELi256ELi128ELb0ELb1ELb1ELb0ELb1ELb1EEEEEEEEEvNT_6ParamsE,@"STO_CUDA_ENTRY STV_DEFAULT"
_ZN7cutlass13device_kernelIN5flash11enable_sm90INS1_16FlashAttnFwdSm90INS1_25CollectiveMainloopFwdSm90ILi2EN4cute5tupleIJNS5_1CILi1EEES8_S8_EEENS6_IJNS7_ILi128EEENS7_ILi96EEENS7_ILi64EEEEEELi256ENS_6half_tEfNS_4arch4Sm90ELb0ELb0ELb1ELb1ELb1ELb1ELb1ELb1ELb0ELb1ELb0ELb0EEENS1_21CollectiveEpilogueFwdINS6_IJSA_NS7_ILi256EEESB_EEES9_SE_SG_Li256ELb1ELb1ELb0ELb0EEENS1_36VarlenDynamicPersistentTileSchedulerILi128ELi96ELi256ELi128ELb0ELb1ELb1ELb0ELb1ELb1EEEEEEEEEvNT_6ParamsE:
        /* <DEDUP_REMOVED lines=17> */
.L_x_10409:
[----:B------:R-:W-:Y:S05]  /*0110*/  BSYNC B0 ;  /* 0x0000000000007941 */ /* 0x000fea0003800000 */
.L_x_10408:
[----:B------:R-:W-:Y:S01]  /*0120*/  VOTEU.ANY UP0, P0 ;  /* 0x00000000003f7886 */ /* 0x000fe20000000100 */
[----:B------:R-:W0:Y:S01]  /*0130*/  SHFL.IDX PT, R2, R0, RZ, 0x1f ;  /* 0x00001fff00027589 */ /* 0x000e2200000e0000 */
[----:B------:R-:W-:Y:S01]  /*0140*/  UMOV UR4, 0x80 ;  /* 0x0000008000047882 */ /* 0x000fe20000000000 */
[----:B------:R-:W-:Y:S01]  /*0150*/  UMOV UR7, 0x100 ;  /* 0x0000010000077882 */ /* 0x000fe20000000000 */
[----:B------:R-:W-:Y:S01]  /*0160*/  VOTEU.ANY UP1, P0 ;  /* 0x00000000003f7886 */ /* 0x000fe20000020100 */
[----:B------:R-:W1:Y:S01]  /*0170*/  @UP0 S2UR UR8, SR_CgaCtaId ;  /* 0x00000000000809c3 */ /* 0x000e620000008800 */
[----:B------:R-:W-:Y:S01]  /*0180*/  @UP0 UMOV UR6, 0x400 ;  /* 0x0000040000060882 */ /* 0x000fe20000000000 */
[----:B------:R-:W-:-:S04]  /*0190*/  @UP0 UIADD3 UR4, -UR4, 0x100000, URZ ;  /* 0x0010000004040890 */ /* 0x000fc8000fffe13f */
[----:B------:R-:W-:Y:S02]  /*01a0*/  @UP0 USHF.L.U32 UR5, UR4, 0xb, URZ ;  /* 0x0000000b04050899 */ /* 0x000fe4000800063f */
[----:B------:R-:W-:Y:S01]  /*01b0*/  @UP0 USHF.L.U32 UR4, UR4, 0x1, URZ ;  /* 0x0000000104040899 */ /* 0x000fe2000800063f */
[----:B------:R-:W-:Y:S01]  /*01c0*/  SHF.R.U32.HI R3, RZ, 0x7, R3 ;  /* 0x00000007ff037819 */ /* 0x000fe20000011603 */
[----:B------:R-:W-:Y:S01]  /*01d0*/  VOTEU.ANY UP2, P0 ;  /* 0x00000000003f7886 */ /* 0x000fe20000040100 */
[----:B0-----:R-:W-:-:S03]  /*01e0*/  ISETP.NE.AND P1, PT, R2, RZ, PT ;  /* 0x000000ff0200720c */ /* 0x001fc60003f25270 */
[----:B------:R0:W2:Y:S01]  /*01f0*/  SHFL.IDX PT, R2, R3, RZ, 0x1f ;  /* 0x00001fff03027589 */ /* 0x0000a200000e0000 */
[----:B-1----:R-:W-:Y:S02]  /*0200*/  @UP0 ULEA UR8, UR8, UR6, 0x18 ;  /* 0x0000000608080291 */ /* 0x002fe4000f8ec03f */
[----:B------:R-:W-:-:S04]  /*0210*/  @UP0 UIADD3 UR6, -UR7, 0x100000, URZ ;  /* 0x0010000007060890 */ /* 0x000fc8000fffe13f */
[----:B------:R-:W-:Y:S02]  /*0220*/  @UP0 USHF.L.U32 UR7, UR6, 0xb, URZ ;  /* 0x0000000b06070899 */ /* 0x000fe4000800063f */
[----:B------:R-:W-:Y:S01]  /*0230*/  @UP0 USHF.L.U32 UR6, UR6, 0x1, URZ ;  /* 0x0000000106060899 */ /* 0x000fe2000800063f */
[----:B------:R-:W-:Y:S01]  /*0240*/  VOTEU.ANY UP0, P0 ;  /* 0x00000000003f7886 */ /* 0x000fe20000000100 */
[----:B------:R-:W1:Y:S04]  /*0250*/  FENCE.VIEW.ASYNC.S ;  /* 0x00000000000073c6 */ /* 0x000e680000000000 */
[----:B-1----:R0:W1:Y:S01]  /*0260*/  @UP0 SYNCS.EXCH.64 URZ, [UR8+0x32400], UR4 ;  /* 0x03240004083f05b2 */ /* 0x0020620008000100 */
[----:B------:R0:W3:Y:S05]  /*0270*/  @UP1 SYNCS.EXCH.64 URZ, [UR8+0x32410], UR4 ;  /* 0x03241004083f15b2 */ /* 0x0000ea0008000100 */
[----:B------:R0:W4:Y:S02]  /*0280*/  @UP2 SYNCS.EXCH.64 URZ, [UR8+0x32420], UR6 ;  /* 0x03242006083f25b2 */ /* 0x0001240008000100 */
        /* <DEDUP_REMOVED lines=19> */
.L_x_10410:
        /* <DEDUP_REMOVED lines=22> */
.L_x_10411:
        /* <DEDUP_REMOVED lines=18> */
.L_x_10412:
        /* <DEDUP_REMOVED lines=22> */
.L_x_10413:
        /* <DEDUP_REMOVED lines=22> */
.L_x_10414:
[----:B--2---:R-:W-:Y:S01]  /*0900*/  ISETP.NE.AND P0, PT, R2, RZ, PT ;  /* 0x000000ff0200720c */ /* 0x004fe20003f05270 */
[----:B------:R-:W-:Y:S01]  /*0910*/  IMAD.MOV.U32 R2, RZ, RZ, 0x1 ;  /* 0x00000001ff027424 */ /* 0x000fe200078e00ff */
[----:B------:R-:W-:Y:S01]  /*0920*/  NOP ;  /* 0x0000000000007918 */ /* 0x000fe20000000000 */
[----:B------:R-:W-:Y:S01]  /*0930*/  ULDC.64 UR60, c[0x0][0x208] ;  /* 0x00008200003c7ab9 */ /* 0x000fe20000000a00 */
[----:B------:R-:W-:Y:S02]  /*0940*/  BSSY B9, `(.L_x_10415) ;  /* 0x0001887000097945 */ /* 0x000fe40003800000 */
[----:B------:R-:W-:-:S05]  /*0950*/  SEL R2, R2, 0x2, !P0 ;  /* 0x0000000202027807 */ /* 0x000fca0004000000 */
[----:B------:R2:W-:Y:S01]  /*0960*/  STL [R1+0x8], R2 ;  /* 0x0000080201007387 */ /* 0x0005e20000100800 */
[----:B01-34-:R-:W-:Y:S06]  /*0970*/  BAR.SYNC.DEFER_BLOCKING 0x0 ;  /* 0x0000000000007b1d */ /* 0x01bfec0000010000 */
[----:B------:R-:W-:Y:S05]  /*0980*/  @!P0 BRA `(.L_x_10416) ;  /* 0x00000114005c8947 */ /* 0x000fea0003800000 */
.L_x_10417:
[----:B------:R-:W-:-:S08]  /*0990*/  NOP ;  /* 0x0000000000007918 */ /* 0x000fd00000000000 */
[----:B------:R-:W0:Y:S02]  /*09a0*/  USETMAXREG.TRY_ALLOC.CTAPOOL UP0, 0xe8 ;  /* 0x000000e8000079c8 */ /* 0x000e240008000600 */
[----:B0-----:R-:W-:-:S13]  /*09b0*/  PLOP3.LUT P0, PT, PT, PT, UP0, 0x80, 0x0 ;  /* 0x000000000000781c */ /* 0x001fda0003f0f008 */
[----:B------:R-:W-:Y:S05]  /*09c0*/  @!P0 BRA `(.L_x_10417) ;  /* 0xfffffffc00f08947 */ /* 0x000fea000383ffff */
[----:B------:R-:W2:Y:S01]  /*09d0*/  S2R R0, SR_TID.X ;  /* 0x0000000000007919 */ /* 0x000ea20000002100 */
[----:B------:R-:W-:Y:S01]  /*09e0*/  MOV R19, 0x400 ;  /* 0x0000040000137802 */ /* 0x000fe20000000f00 */
[----:B------:R-:W-:Y:S01]  /*09f0*/  ULDC UR4, c[0x0][0xd3c] ;  /* 0x00034f0000047ab9 */ /* 0x000fe20000000800 */
[----:B--2---:R-:W-:Y:S02]  /*0a00*/  SHF.R.U32.HI R2, RZ, 0x7, R0 ;  /* 0x00000007ff027819 */ /* 0x004fe40000011600 */
[----:B------:R-:W0:Y:S01]  /*0a10*/  S2R R0, SR_CgaCtaId ;  /* 0x0000000000007919 */ /* 0x000e220000008800 */
        /* <DEDUP_REMOVED lines=9> */
[----:B------:R-:W2:Y:S01]  /*0ab0*/  LDL.LU R13, [R1+0x8] ;  /* 0x00000800010d7983 */ /* 0x000ea20000300800 */
[----:B------:R-:W0:Y:S02]  /*0ac0*/  S2R R0, SR_TID.X ;  /* 0x0000000000007919 */ /* 0x000e240000002100 */
[----:B0-----:R-:W-:-:S05]  /*0ad0*/  VIADD R12, R0, 0xffffff80 ;  /* 0xffffff80000c7836 */ /* 0x001fca0000000000 */
[----:B------:R-:W-:-:S04]  /*0ae0*/  SHF.R.S32.HI R0, RZ, 0x1f, R12 ;  /* 0x0000001fff007819 */ /* 0x000fc8000001140c */
[----:B------:R-:W-:-:S04]  /*0af0*/  LEA.HI R2, R0, R12, RZ, 0x7 ;  /* 0x0000000c00027211 */ /* 0x000fc800078f38ff */
[----:B------:R-:W-:-:S05]  /*0b00*/  LOP3.LUT R3, R2, 0xffffff80, RZ, 0xc0, !PT ;  /* 0xffffff8002037812 */ /* 0x000fca00078ec0ff */
[----:B------:R-:W-:-:S05]  /*0b10*/  IMAD.IADD R11, R12, 0x1, -R3 ;  /* 0x000000010c0b7824 */ /* 0x000fca00078e0a03 */
[----:B------:R-:W-:-:S04]  /*0b20*/  SHF.R.S32.HI R7, RZ, 0x1f, R11 ;  /* 0x0000001fff077819 */ /* 0x000fc8000001140b */
[----:B------:R-:W-:-:S04]  /*0b30*/  LEA.HI R8, R7, R11, RZ, 0x2 ;  /* 0x0000000b07087211 */ /* 0x000fc800078f10ff */
[--C-:B------:R-:W-:Y:S02]  /*0b40*/  SHF.R.S32.HI R4, RZ, 0x2, R8.reuse ;  /* 0x00000002ff047819 */ /* 0x100fe40000011408 */
[----:B------:R-:W-:-:S04]  /*0b50*/  SHF.R.S32.HI R3, RZ, 0x1f, R8 ;  /* 0x0000001fff037819 */ /* 0x000fc80000011408 */
[----:B------:R-:W-:Y:S02]  /*0b60*/  LEA.HI R5, R3, R4, RZ, 0x3 ;  /* 0x0000000403057211 */ /* 0x000fe400078f18ff */
[----:B------:R-:W-:Y:S02]  /*0b70*/  LEA.HI R3, R0, R12, RZ, 0x4 ;  /* 0x0000000c00037211 */ /* 0x000fe400078f20ff */
[----:B------:R-:W-:Y:S02]  /*0b80*/  SHF.R.S32.HI R14, RZ, 0x7, R2 ;  /* 0x00000007ff0e7819 */ /* 0x000fe40000011402 */
[----:B------:R-:W-:Y:S02]  /*0b90*/  LOP3.LUT R9, R5, 0xfffffff8, RZ, 0xc0, !PT ;  /* 0xfffffff805097812 */ /* 0x000fe400078ec0ff */
[----:B------:R-:W-:Y:S02]  /*0ba0*/  SHF.R.S32.HI R6, RZ, 0x4, R3 ;  /* 0x00000004ff067819 */ /* 0x000fe40000011403 */
[----:B------:R-:W-:-:S02]  /*0bb0*/  LEA.HI R7, R7, R11, RZ, 0x5 ;  /* 0x0000000b07077211 */ /* 0x000fc400078f28ff */
[----:B------:R-:W-:Y:S01]  /*0bc0*/  LEA.HI R2, R2, R14, RZ, 0x1 ;  /* 0x0000000e02027211 */ /* 0x000fe200078f08ff */
[----:B------:R-:W-:Y:S01]  /*0bd0*/  IMAD.IADD R10, R4, 0x1, -R9 ;  /* 0x00000001040a7824 */ /* 0x000fe200078e0a09 */
[C---:B------:R-:W-:Y:S02]  /*0be0*/  LOP3.LUT R4, R3.reuse, 0x3fffff0, RZ, 0xc0, !PT ;  /* 0x03fffff003047812 */ /* 0x040fe400078ec0ff */
[----:B------:R-:W-:Y:S02]  /*0bf0*/  LEA.HI R3, R3, R6, RZ, 0x1 ;  /* 0x0000000603037211 */ /* 0x000fe400078f08ff */
[----:B------:R-:W-:Y:S02]  /*0c00*/  SHF.R.S32.HI R7, RZ, 0x5, R7 ;  /* 0x00000005ff077819 */ /* 0x000fe40000011407 */
[----:B------:R-:W-:Y:S02]  /*0c10*/  LOP3.LUT R2, R2, 0x3fffffe, RZ, 0xc0, !PT ;  /* 0x03fffffe02027812 */ /* 0x000fe400078ec0ff */
[-C--:B------:R-:W-:Y:S01]  /*0c20*/  LEA.HI R5, R0, R12.reuse, RZ, 0x5 ;  /* 0x0000000c00057211 */ /* 0x080fe200078f28ff */
[----:B------:R-:W-:Y:S01]  /*0c30*/  IMAD R7, R7, 0x10, R10 ;  /* 0x0000001007077824 */ /* 0x000fe200078e020a */
[----:B------:R-:W-:Y:S01]  /*0c40*/  LOP3.LUT R3, R3, 0x1ffffffe, RZ, 0xc0, !PT ;  /* 0x1ffffffe03037812 */ /* 0x000fe200078ec0ff */
[----:B------:R-:W-:Y:S01]  /*0c50*/  IMAD.IADD R2, R14, 0x1, -R2 ;  /* 0x000000010e027824 */ /* 0x000fe200078e0a02 */
[----:B------:R-:W-:Y:S01]  /*0c60*/  SHF.R.S32.HI R15, RZ, 0x5, R5 ;  /* 0x00000005ff0f7819 */ /* 0x000fe20000011405 */
[----:B------:R-:W-:Y:S01]  /*0c70*/  IMAD.IADD R4, R12, 0x1, -R4 ;  /* 0x000000010c047824 */ /* 0x000fe200078e0a04 */
[----:B------:R-:W-:Y:S01]  /*0c80*/  IADD3 R3, R6, -R3, RZ ;  /* 0x8000000306037210 */ /* 0x000fe20007ffe0ff */
[----:B------:R-:W-:Y:S01]  /*0c90*/  IMAD R6, R2, 0x40, R7 ;  /* 0x0000004002067824 */ /* 0x000fe200078e0207 */
[----:B------:R-:W-:Y:S01]  /*0ca0*/  LEA.HI R2, R0, R12, RZ, 0x2 ;  /* 0x0000000c00027211 */ /* 0x000fe200078f10ff */
[----:B------:R-:W-:-:S03]  /*0cb0*/  IMAD R4, R15, 0x10, R4 ;  /* 0x000000100f047824 */ /* 0x000fc600078e0204 */
[--C-:B------:R-:W-:Y:S01]  /*0cc0*/  SHF.R.S32.HI R200, RZ, 0x2, R2.reuse ;  /* 0x00000002ffc87819 */ /* 0x100fe20000011402 */
[----:B------:R-:W-:Y:S01]  /*0cd0*/  IMAD R5, R4, 0x8, R3 ;  /* 0x0000000804057824 */ /* 0x000fe200078e0203 */
[----:B------:R-:W-:Y:S02]  /*0ce0*/  LEA.HI R0, R0, R12, RZ, 0x3 ;  /* 0x0000000c00007211 */ /* 0x000fe400078f18ff */
[----:B------:R-:W-:Y:S01]  /*0cf0*/  SHF.R.S32.HI R3, RZ, 0x1f, R2 ;  /* 0x0000001fff037819 */ /* 0x000fe20000011402 */
[----:B------:R-:W-:Y:S01]  /*0d00*/  VIADD R9, R200, 0x40 ;  /* 0x00000040c8097836 */ /* 0x000fe20000000000 */
[----:B------:R-:W-:Y:S02]  /*0d10*/  LOP3.LUT R2, R2, 0xfffffffc, RZ, 0xc0, !PT ;  /* 0xfffffffc02027812 */ /* 0x000fe400078ec0ff */
[----:B------:R-:W-:Y:S02]  /*0d20*/  SHF.R.S32.HI R4, RZ, 0x3, R0 ;  /* 0x00000003ff047819 */ /* 0x000fe40000011400 */
[----:B------:R-:W-:Y:S01]  /*0d30*/  LOP3.LUT R0, R0, 0xfffffff8, RZ, 0xc0, !PT ;  /* 0xfffffff800007812 */ /* 0x000fe200078ec0ff */
[----:B------:R-:W-:Y:S01]  /*0d40*/  IMAD.IADD R7, R12, 0x1, -R2 ;  /* 0x000000010c077824 */ /* 0x000fe200078e0a02 */
[----:B------:R-:W-:-:S02]  /*0d50*/  SHF.R.S32.HI R4, RZ, 0x1f, R9 ;  /* 0x0000001fff047819 */ /* 0x000fc40000011409 */
[----:B------:R-:W-:Y:S01]  /*0d60*/  LEA.HI R3, R3, R200, RZ, 0x3 ;  /* 0x000000c803037211 */ /* 0x000fe200078f18ff */
[----:B------:R-:W-:Y:S01]  /*0d70*/  IMAD.IADD R0, R12, 0x1, -R0 ;  /* 0x000000010c007824 */ /* 0x000fe200078e0a00 */
[----:B------:R-:W-:Y:S01]  /*0d80*/  LEA.HI R4, R4, R9, RZ, 0x3 ;  /* 0x0000000904047211 */ /* 0x000fe200078f18ff */
[----:B------:R-:W-:Y:S01]  /*0d90*/  IMAD.SHL.U32 R2, R9, 0x40, RZ ;  /* 0x0000004009027824 */ /* 0x000fe200078e00ff */
[----:B------:R-:W-:Y:S02]  /*0da0*/  LOP3.LUT R3, R3, 0xfffffff8, RZ, 0xc0, !PT ;  /* 0xfffffff803037812 */ /* 0x000fe400078ec0ff */
[----:B------:R-:W-:Y:S01]  /*0db0*/  LEA.HI R0, R7, R7, RZ, 0x1 ;  /* 0x0000000707007211 */ /* 0x000fe200078f08ff */
[----:B------:R-:W-:Y:S02]  /*0dc0*/  IMAD.SHL.U32 R4, R4, 0x40, RZ ;  /* 0x0000004004047824 */ /* 0x000fe400078e00ff */
[----:B------:R-:W-:Y:S01]  /*0dd0*/  IMAD.IADD R10, R200, 0x1, -R3 ;  /* 0x00000001c80a7824 */ /* 0x000fe200078e0a03 */
[----:B------:R-:W-:-:S02]  /*0de0*/  LOP3.LUT R0, R0, 0x1ffffffe, RZ, 0xc0, !PT ;  /* 0x1ffffffe00007812 */ /* 0x000fc400078ec0ff */
[----:B------:R-:W-:Y:S02]  /*0df0*/  LOP3.LUT R3, R2, 0x1c0, RZ, 0xc0, !PT ;  /* 0x000001c002037812 */ /* 0x000fe400078ec0ff */
[C---:B------:R-:W-:Y:S01]  /*0e00*/  SHF.L.U32 R16, R7.reuse, 0x3, RZ ;  /* 0x0000000307107819 */ /* 0x040fe200000006ff */
[C---:B------:R-:W-:Y:S01]  /*0e10*/  IMAD.SHL.U32 R22, R7.reuse, 0x4, RZ ;  /* 0x0000000407167824 */ /* 0x040fe200078e00ff */
[----:B------:R-:W-:Y:S01]  /*0e20*/  LOP3.LUT R4, R4, 0xfffffe00, RZ, 0xc0, !PT ;  /* 0xfffffe0004047812 */ /* 0x000fe200078ec0ff */
[----:B------:R-:W-:Y:S01]  /*0e30*/  IMAD.IADD R0, R7, 0x1, -R0 ;  /* 0x0000000107007824 */ /* 0x000fe200078e0a00 */
[----:B------:R-:W-:Y:S01]  /*0e40*/  SHF.R.U32.HI R7, RZ, 0x3, R3 ;  /* 0x00000003ff077819 */ /* 0x000fe20000011603 */
[----:B------:R-:W-:Y:S01]  /*0e50*/  STL [R1+0x74], R6 ;  /* 0x0000740601007387 */ /* 0x000fe20000100800 */
[----:B------:R-:W-:Y:S02]  /*0e60*/  LOP3.LUT R3, R3, 0x38, R16, 0xf8, !PT ;  /* 0x0000003803037812 */ /* 0x000fe400078ef810 */
[----:B------:R-:W-:Y:S01]  /*0e70*/  LOP3.LUT R8, R8, 0x7ffffffc, RZ, 0xc0, !PT ;  /* 0x7ffffffc08087812 */ /* 0x000fe200078ec0ff */
[----:B------:R-:W-:Y:S04]  /*0e80*/  STL [R1+0x64], RZ ;  /* 0x000064ff01007387 */ /* 0x000fe80000100800 */
[----:B------:R-:W-:Y:S04]  /*0e90*/  STL [R1+0x6c], R10 ;  /* 0x00006c0a01007387 */ /* 0x000fe80000100800 */
[----:B------:R0:W-:Y:S01]  /*0ea0*/  STL [R1+0x58], R4 ;  /* 0x0000580401007387 */ /* 0x0001e20000100800 */
[----:B------:R-:W-:Y:S01]  /*0eb0*/  SHF.L.U32 R5, R5, 0x3, RZ ;  /* 0x0000000305057819 */ /* 0x000fe200000006ff */
[----:B------:R-:W-:Y:S01]  /*0ec0*/  IMAD R0, R0, 0x8, R6 ;  /* 0x0000000800007824 */ /* 0x000fe200078e0206 */
[----:B0-----:R-:W-:Y:S01]  /*0ed0*/  LOP3.LUT R4, R4, R3, R7, 0xf6, !PT ;  /* 0x0000000304047212 */ /* 0x001fe200078ef607 */
[----:B------:R-:W-:-:S04]  /*0ee0*/  IMAD.IADD R7, R11, 0x1, -R8 ;  /* 0x000000010b077824 */ /* 0x000fc800078e0a08 */
[----:B------:R-:W-:Y:S01]  /*0ef0*/  IMAD R3, R4, 0x2, R19 ;  /* 0x0000000204037824 */ /* 0x000fe200078e0213 */
[----:B------:R0:W-:Y:S04]  /*0f00*/  STL [R1+0x78], R7 ;  /* 0x0000780701007387 */ /* 0x0001e80000100800 */
[----:B------:R0:W-:Y:S04]  /*0f10*/  STL [R1+0x80], R5 ;  /* 0x0000800501007387 */ /* 0x0001e80000100800 */
[----:B------:R0:W-:Y:S04]  /*0f20*/  STL [R1+0x7c], R0 ;  /* 0x00007c0001007387 */ /* 0x0001e80000100800 */
[----:B------:R0:W-:Y:S01]  /*0f30*/  STL [R1+0x70], R3 ;  /* 0x0000700301007387 */ /* 0x0001e20000100800 */
[C---:B------:R-:W-:Y:S01]  /*0f40*/  VIADD R2, R16.reuse, 0x20 ;  /* 0x0000002010027836 */ /* 0x040fe20000000000 */
[C---:B------:R-:W-:Y:S01]  /*0f50*/  IADD3 R206, R16.reuse, 0xa0, RZ ;  /* 0x000000a010ce7810 */ /* 0x040fe20007ffe0ff */
[----:B------:R-:W-:-:S02]  /*0f60*/  VIADD R209, R16, 0x40 ;  /* 0x0000004010d17836 */ /* 0x000fc40000000000 */
[C---:B------:R-:W-:Y:S02]  /*0f70*/  VIADD R208, R16.reuse, 0x60 ;  /* 0x0000006010d07836 */ /* 0x040fe40000000000 */
[C---:B------:R-:W-:Y:S02]  /*0f80*/  VIADD R207, R16.reuse, 0x80 ;  /* 0x0000008010cf7836 */ /* 0x040fe40000000000 */
[C---:B------:R-:W-:Y:S02]  /*0f90*/  VIADD R211, R16.reuse, 0xc0 ;  /* 0x000000c010d37836 */ /* 0x040fe40000000000 */
[----:B------:R-:W-:Y:S01]  /*0fa0*/  VIADD R210, R16, 0xe0 ;  /* 0x000000e010d27836 */ /* 0x000fe20000000000 */
[----:B------:R-:W-:Y:S01]  /*0fb0*/  MOV R203, RZ ;  /* 0x000000ff00cb7202 */ /* 0x000fe20000000f00 */
[----:B------:R-:W-:Y:S01]  /*0fc0*/  IMAD.MOV.U32 R18, RZ, RZ, RZ ;  /* 0x000000ffff127224 */ /* 0x000fe200078e00ff */
[----:B------:R-:W-:Y:S01]  /*0fd0*/  SHF.R.S32.HI R17, RZ, 0x1f, R16 ;  /* 0x0000001fff117819 */ /* 0x000fe20000011410 */
[----:B------:R-:W-:Y:S01]  /*0fe0*/  IMAD.MOV.U32 R212, RZ, RZ, RZ ;  /* 0x000000ffffd47224 */ /* 0x000fe200078e00ff */
[----:B------:R-:W-:Y:S01]  /*0ff0*/  SHF.R.S32.HI R202, RZ, 0x1f, R2 ;  /* 0x0000001fffca7819 */ /* 0x000fe20000011402 */
[----:B------:R-:W-:Y:S01]  /*1000*/  IMAD.MOV.U32 R201, RZ, RZ, RZ ;  /* 0x000000ffffc97224 */ /* 0x000fe200078e00ff */
[----:B------:R-:W-:Y:S01]  /*1010*/  SHF.R.S32.HI R218, RZ, 0x1f, R209 ;  /* 0x0000001fffda7819 */ /* 0x000fe200000114d1 */
[----:B------:R-:W-:Y:S01]  /*1020*/  VIADD R204, R22, 0x10 ;  /* 0x0000001016cc7836 */ /* 0x000fe20000000000 */
[----:B------:R-:W-:-:S02]  /*1030*/  SHF.R.S32.HI R217, RZ, 0x1f, R208 ;  /* 0x0000001fffd97819 */ /* 0x000fc400000114d0 */
[----:B------:R-:W-:Y:S02]  /*1040*/  SHF.R.S32.HI R216, RZ, 0x1f, R207 ;  /* 0x0000001fffd87819 */ /* 0x000fe400000114cf */
[----:B------:R-:W-:Y:S02]  /*1050*/  SHF.R.S32.HI R215, RZ, 0x1f, R206 ;  /* 0x0000001fffd77819 */ /* 0x000fe400000114ce */
[----:B------:R-:W-:Y:S02]  /*1060*/  SHF.R.S32.HI R214, RZ, 0x1f, R211 ;  /* 0x0000001fffd67819 */ /* 0x000fe400000114d3 */
[----:B------:R-:W-:Y:S02]  /*1070*/  SHF.R.S32.HI R213, RZ, 0x1f, R210 ;  /* 0x0000001fffd57819 */ /* 0x000fe400000114d2 */
[----:B0-2---:R-:W-:-:S07]  /*1080*/  LOP3.LUT R205, R13, 0x1, RZ, 0xfc, !PT ;  /* 0x000000010dcd7812 */ /* 0x005fce00078efcff */
.L_x_10561:
[----:B0-----:R-:W0:Y:S02]  /*1090*/  LDC.64 R4, c[0x0][0xd88] ;  /* 0x00036200ff047b82 */ /* 0x001e240000000a00 */
[----:B0-----:R-:W-:-:S05]  /*10a0*/  IMAD.WIDE R4, R35, 0x4, R4 ;  /* 0x0000000423047825 */ /* 0x001fca00078e0204 */
[----:B--2---:R-:W2:Y:S01]  /*10b0*/  LDG.E R3, desc[UR60][R4.64] ;  /* 0x0000003c04037981 */ /* 0x004ea2000c1e1900 */
        /* <DEDUP_REMOVED lines=10> */
[----:B---3--:R-:W-:-:S08]  /*1160*/  IMAD.SHL.U32 R32, R3, 0x4, RZ ;  /* 0x0000000403207824 */ /* 0x008fd000078e00ff */
[C---:B------:R-:W-:Y:S01]  /*1170*/  @P1 LEA R6, P2, R3.reuse, UR4, 0x2 ;  /* 0x0000000403061c11 */ /* 0x040fe2000f8410ff */
[----:B------:R0:W-:Y:S01]  /*1180*/  STL [R1+0x5c], R3 ;  /* 0x00005c0301007387 */ /* 0x0001e20000100800 */
[C-C-:B------:R-:W-:Y:S02]  /*1190*/  SHF.L.U64.HI R35, R3.reuse, 0x2, R0.reuse ;  /* 0x0000000203237819 */ /* 0x140fe40000010200 */
[----:B------:R-:W-:Y:S01]  /*11a0*/  @P1 LEA.HI.X R7, R3, UR5, R0, 0x2, P2 ;  /* 0x0000000503071c11 */ /* 0x000fe200090f1400 */
[----:B------:R-:W-:Y:S01]  /*11b0*/  IMAD.MOV.U32 R0, RZ, RZ, RZ ;  /* 0x000000ffff007224 */ /* 0x000fe200078e00ff */
[----:B------:R-:W-:Y:S02]  /*11c0*/  ISETP.NE.U32.AND P2, PT, RZ, UR8, PT ;  /* 0x00000008ff007c0c */ /* 0x000fe4000bf45070 */
[----:B------:R-:W-:Y:S02]  /*11d0*/  IADD3 R8, P3, R32, UR6, RZ ;  /* 0x0000000620087c10 */ /* 0x000fe4000ff7e0ff */
[----:B------:R-:W-:Y:S01]  /*11e0*/  ISETP.NE.AND.EX P2, PT, RZ, UR9, PT, P2 ;  /* 0x00000009ff007c0c */ /* 0x000fe2000bf45320 */
[----:B------:R0:W5:Y:S01]  /*11f0*/  @P1 LDG.E R0, desc[UR60][R6.64] ;  /* 0x0000003c06001981 */ /* 0x000162000c1e1900 */
[----:B------:R-:W-:Y:S01]  /*1200*/  ULDC UR4, c[0x0][0x288] ;  /* 0x0000a20000047ab9 */ /* 0x000fe20000000800 */
[----:B------:R-:W-:Y:S01]  /*1210*/  IADD3.X R9, R35, UR7, RZ, P3, !PT ;  /* 0x0000000723097c10 */ /* 0x000fe20009ffe4ff */
[----:B------:R-:W-:Y:S01]  /*1220*/  IMAD.U32 R90, RZ, RZ, UR4 ;  /* 0x00000004ff5a7e24 */ /* 0x000fe2000f8e00ff */
[----:B------:R-:W-:-:S03]  /*1230*/  ULDC.64 UR4, c[0x0][0x418] ;  /* 0x0001060000047ab9 */ /* 0x000fc60000000a00 */
[----:B------:R0:W5:Y:S05]  /*1240*/  @P0 LDG.E R88, desc[UR60][R8.64] ;  /* 0x0000003c08580981 */ /* 0x00016a000c1e1900 */
[----:B------:R-:W-:-:S04]  /*1250*/  @P2 IADD3 R4, P1, R32, UR8, RZ ;  /* 0x0000000820042c10 */ /* 0x000fc8000ff3e0ff */
[----:B------:R-:W-:-:S05]  /*1260*/  @P2 IADD3.X R5, R35, UR9, RZ, P1, !PT ;  /* 0x0000000923052c10 */ /* 0x000fca0008ffe4ff */
[----:B------:R0:W5:Y:S01]  /*1270*/  @P2 LDG.E R90, desc[UR60][R4.64] ;  /* 0x0000003c045a2981 */ /* 0x000162000c1e1900 */
[----:B------:R-:W-:-:S03]  /*1280*/  UISETP.NE.U32.AND UP0, UPT, UR4, URZ, UPT ;  /* 0x0000003f0400728c */ /* 0x000fc6000bf05070 */
[----:B------:R-:W-:Y:S01]  /*1290*/  ULDC UR4, c[0x0][0x424] ;  /* 0x0001090000047ab9 */ /* 0x000fe20000000800 */
[----:B------:R-:W-:-:S03]  /*12a0*/  UISETP.NE.AND.EX UP0, UPT, UR5, URZ, UPT, UP0 ;  /* 0x0000003f0500728c */ /* 0x000fc6000bf05300 */
[----:B------:R-:W-:Y:S01]  /*12b0*/  ULDC UR5, c[0x0][0x2f0] ;  /* 0x0000bc0000057ab9 */ /* 0x000fe20000000800 */
[----:B------:R-:W-:-:S04]  /*12c0*/  USEL UR4, UR4, 0x1, UP0 ;  /* 0x0000000104047887 */ /* 0x000fc80008000000 */
[----:B------:R-:W-:-:S03]  /*12d0*/  UIMAD UR4, UR4, UR5, URZ ;  /* 0x00000005040472a4 */ /* 0x000fc6000f8e023f */
[----:B------:R-:W-:Y:S02]  /*12e0*/  ULDC UR5, c[0x0][0x348] ;  /* 0x0000d20000057ab9 */ /* 0x000fe40000000800 */
[----:B----4-:R-:W-:Y:S01]  /*12f0*/  MOV R30, UR5 ;  /* 0x00000005001e7c02 */ /* 0x010fe20008000f00 */
[----:B------:R-:W-:Y:S02]  /*1300*/  IMAD.U32 R31, RZ, RZ, UR4 ;  /* 0x00000004ff1f7e24 */ /* 0x000fe4000f8e00ff */
[----:B------:R-:W-:Y:S01]  /*1310*/  IMAD.MOV.U32 R29, RZ, RZ, R3 ;  /* 0x000000ffff1d7224 */ /* 0x000fe200078e0003 */
[----:B01----:R-:W-:Y:S06]  /*1320*/  @P2 BRA `(.L_x_10419) ;  /* 0x0000000000242947 */ /* 0x003fec0003800000 */
        /* <DEDUP_REMOVED lines=9> */
.L_x_10419:
        /* <DEDUP_REMOVED lines=10> */
.L_x_10420:
[----:B------:R-:W-:Y:S05]  /*1460*/  @!P0 BRA `(.L_x_10421) ;  /* 0x00000000000c8947 */ /* 0x000fea0003800000 */
[----:B------:R-:W2:Y:S04]  /*1470*/  LDG.E R4, desc[UR60][R8.64] ;  /* 0x0000003c08047981 */ /* 0x000ea8000c1e1900 */
[----:B------:R-:W2:Y:S02]  /*1480*/  LDG.E R31, desc[UR60][R8.64+0x4] ;  /* 0x0000043c081f7981 */ /* 0x000ea4000c1e1900 */
[----:B--2---:R-:W-:-:S07]  /*1490*/  IMAD.IADD R31, R31, 0x1, -R4 ;  /* 0x000000011f1f7824 */ /* 0x004fce00078e0a04 */
.L_x_10421:
        /* <DEDUP_REMOVED lines=17> */
[----:B--2---:R-:W-:-:S05]  /*15b0*/  @P0 IADD3 R30, -R3, R8, RZ ;  /* 0x00000008031e0210 */ /* 0x004fca0007ffe1ff */
[----:B------:R-:W-:-:S04]  /*15c0*/  IMAD.IADD R187, R9, 0x1, R30 ;  /* 0x0000000109bb7824 */ /* 0x000fc800078e021e */
        /* <DEDUP_REMOVED lines=37> */
.L_x_10424:
[----:B------:R-:W-:Y:S05]  /*1820*/  BSYNC B6 ;  /* 0x0000000000067941 */ /* 0x000fea0003800000 */
.L_x_10423:
        /* <DEDUP_REMOVED lines=20> */
.L_x_10426:
[----:B------:R-:W-:Y:S05]  /*1970*/  BSYNC B6 ;  /* 0x0000000000067941 */ /* 0x000fea0003800000 */
.L_x_10425:
[----:B------:R-:W-:Y:S01]  /*1980*/  ULDC.64 UR4, c[0x0][0xaf0] ;  /* 0x0002bc0000047ab9 */ /* 0x000fe20000000a00 */
[----:B------:R-:W2:Y:S01]  /*1990*/  LDL R36, [R1+0x6c] ;  /* 0x00006c0001247983 */ /* 0x000ea20000100800 */
[----:B------:R-:W-:Y:S01]  /*19a0*/  ISETP.NE.U32.AND P0, PT, RZ, UR4, PT ;  /* 0x00000004ff007c0c */ /* 0x000fe2000bf05070 */
[----:B------:R-:W0:Y:S03]  /*19b0*/  LDC.64 R66, c[0x0][0x408] ;  /* 0x00010200ff427b82 */ /* 0x000e260000000a00 */
[----:B------:R-:W-:-:S05]  /*19c0*/  ISETP.NE.AND.EX P0, PT, RZ, UR5, PT, P0 ;  /* 0x00000005ff007c0c */ /* 0x000fca000bf05300 */
[----:B------:R-:W1:Y:S08]  /*19d0*/  LDC.64 R60, c[0x0][0x3f8] ;  /* 0x0000fe00ff3c7b82 */ /* 0x000e700000000a00 */
[----:B------:R-:W-:Y:S01]  /*19e0*/  @P0 IADD3 R4, P1, R32, UR4, RZ ;  /* 0x0000000420040c10 */ /* 0x000fe2000ff3e0ff */
[----:B------:R-:W-:Y:S01]  /*19f0*/  ULDC UR4, c[0x0][0x320] ;  /* 0x0000c80000047ab9 */ /* 0x000fe20000000800 */
[----:B------:R-:W3:Y:S02]  /*1a00*/  LDC R89, c[0x0][0x3f4] ;  /* 0x0000fd00ff597b82 */ /* 0x000ee40000000800 */
[----:B------:R-:W-:-:S02]  /*1a10*/  @P0 IADD3.X R5, R35, UR5, RZ, P1, !PT ;  /* 0x0000000523050c10 */ /* 0x000fc40008ffe4ff */
[----:B------:R-:W-:-:S03]  /*1a20*/  ISETP.GE.AND P1, PT, R2, UR4, PT ;  /* 0x0000000402007c0c */ /* 0x000fc6000bf26270 */
[----:B------:R4:W2:Y:S01]  /*1a30*/  @P0 LDG.E R29, desc[UR60][R4.64] ;  /* 0x0000003c041d0981 */ /* 0x0008a2000c1e1900 */
[----:B------:R-:W-:Y:S01]  /*1a40*/  ISETP.GE.AND P0, PT, R16, UR4, PT ;  /* 0x0000000410007c0c */ /* 0x000fe2000bf06270 */
[----:B0-----:R-:W-:Y:S01]  /*1a50*/  IMAD.WIDE.U32 R10, R200, R66, R16 ;  /* 0x00000042c80a7225 */ /* 0x001fe200078e0010 */
[----:B------:R-:W-:Y:S01]  /*1a60*/  SEL R3, RZ, 0xffffffff, P1 ;  /* 0xffffffffff037807 */ /* 0x000fe20000800000 */
[----:B------:R-:W0:Y:S01]  /*1a70*/  S2R R21, SR_TID.X ;  /* 0x0000000000157919 */ /* 0x000e220000002100 */
[----:B------:R-:W-:Y:S01]  /*1a80*/  SEL R0, RZ, 0x1, P0 ;  /* 0x00000001ff007807 */ /* 0x000fe20000000000 */
[----:B------:R-:W-:Y:S01]  /*1a90*/  IMAD.IADD R88, R88, 0x1, R31 ;  /* 0x0000000158587824 */ /* 0x000fe200078e021f */
[----:B------:R-:W-:Y:S01]  /*1aa0*/  SHF.L.U32 R3, R3, 0x1, RZ ;  /* 0x0000000103037819 */ /* 0x000fe200000006ff */
[----:B------:R-:W3:Y:S01]  /*1ab0*/  S2R R20, SR_TID.X ;  /* 0x0000000000147919 */ /* 0x000ee20000002100 */
[----:B------:R-:W-:Y:S01]  /*1ac0*/  ISETP.GE.AND P0, PT, R209, UR4, PT ;  /* 0x00000004d1007c0c */ /* 0x000fe2000bf06270 */
[----:B-1----:R-:W-:Y:S01]  /*1ad0*/  IMAD.WIDE.U32 R8, R200, R60, R16 ;  /* 0x0000003cc8087225 */ /* 0x002fe200078e0010 */
[----:B------:R-:W-:-:S02]  /*1ae0*/  ISETP.GE.AND P1, PT, R208, UR4, PT ;  /* 0x00000004d0007c0c */ /* 0x000fc4000bf26270 */
[----:B------:R-:W-:Y:S02]  /*1af0*/  LOP3.LUT R0, R3, 0x2, R0, 0xe2, !PT ;  /* 0x0000000203007812 */ /* 0x000fe400078ee200 */
[----:B------:R-:W-:Y:S02]  /*1b00*/  SHF.R.S32.HI R7, RZ, 0x1f, R200 ;  /* 0x0000001fff077819 */ /* 0x000fe400000114c8 */
[----:B------:R-:W-:Y:S01]  /*1b10*/  SHF.R.S32.HI R23, RZ, 0x1f, R22 ;  /* 0x0000001fff177819 */ /* 0x000fe20000011416 */
[----:B------:R-:W-:Y:S01]  /*1b20*/  IMAD.MOV.U32 R78, RZ, RZ, 0x20 ;  /* 0x00000020ff4e7424 */ /* 0x000fe200078e00ff */
[----:B------:R-:W-:Y:S01]  /*1b30*/  SEL R3, RZ, 0x4, P0 ;  /* 0x00000004ff037807 */ /* 0x000fe20000000000 */
[----:B------:R-:W-:Y:S01]  /*1b40*/  IMAD.SHL.U32 R83, R66, 0x40, RZ ;  /* 0x0000004042537824 */ /* 0x000fe200078e00ff */
[----:B----4-:R-:W-:Y:S01]  /*1b50*/  SEL R4, RZ, 0x8, P1 ;  /* 0x00000008ff047807 */ /* 0x010fe20000800000 */
[----:B------:R-:W-:Y:S01]  /*1b60*/  IMAD R77, R61, 0x60, RZ ;  /* 0x000000603d4d7824 */ /* 0x000fe200078e02ff */
[----:B------:R-:W-:Y:S01]  /*1b70*/  ISETP.GE.AND P0, PT, R207, UR4, PT ;  /* 0x00000004cf007c0c */ /* 0x000fe2000bf06270 */
[----:B------:R-:W-:Y:S01]  /*1b80*/  IMAD.SHL.U32 R85, R60, 0x40, RZ ;  /* 0x000000403c557824 */ /* 0x000fe200078e00ff */
[----:B------:R-:W-:-:S02]  /*1b90*/  ISETP.GE.AND P1, PT, R206, UR4, PT ;  /* 0x00000004ce007c0c */ /* 0x000fc4000bf26270 */
[----:B------:R-:W-:Y:S02]  /*1ba0*/  LOP3.LUT R0, R4, R0, R3, 0xfe, !PT ;  /* 0x0000000004007212 */ /* 0x000fe400078efe03 */
[----:B------:R-:W-:Y:S02]  /*1bb0*/  SEL R3, RZ, 0x10, P0 ;  /* 0x00000010ff037807 */ /* 0x000fe40000000000 */
[----:B------:R-:W-:Y:S02]  /*1bc0*/  SEL R4, RZ, 0x20, P1 ;  /* 0x00000020ff047807 */ /* 0x000fe40000800000 */
[----:B------:R-:W-:Y:S02]  /*1bd0*/  ISETP.GE.AND P0, PT, R211, UR4, PT ;  /* 0x00000004d3007c0c */ /* 0x000fe4000bf06270 */
[----:B------:R-:W-:Y:S02]  /*1be0*/  ISETP.GE.AND P1, PT, R210, UR4, PT ;  /* 0x00000004d2007c0c */ /* 0x000fe4000bf26270 */
[----:B------:R-:W-:Y:S01]  /*1bf0*/  LOP3.LUT R0, R4, R0, R3, 0xfe, !PT ;  /* 0x0000000004007212 */ /* 0x000fe200078efe03 */
[----:B------:R-:W-:Y:S01]  /*1c00*/  IMAD R4, R7, R60, RZ ;  /* 0x0000003c07047224 */ /* 0x000fe200078e02ff */
[----:B------:R-:W-:-:S02]  /*1c10*/  SEL R87, RZ, 0x40, P0 ;  /* 0x00000040ff577807 */ /* 0x000fc40000000000 */
[----:B------:R-:W-:Y:S01]  /*1c20*/  SEL R3, RZ, 0x7fff80, P1 ;  /* 0x007fff80ff037807 */ /* 0x000fe20000800000 */
[----:B0-----:R-:W-:Y:S01]  /*1c30*/  VIADD R37, R21, 0xffffff80 ;  /* 0xffffff8015257836 */ /* 0x001fe20000000000 */
[----:B---3--:R-:W-:Y:S01]  /*1c40*/  ISETP.GE.AND P0, PT, R16, R89, PT ;  /* 0x000000591000720c */ /* 0x008fe20003f06270 */
[C---:B------:R-:W-:Y:S01]  /*1c50*/  IMAD R13, R200.reuse, R61, R4 ;  /* 0x0000003dc80d7224 */ /* 0x040fe200078e0204 */
[----:B------:R-:W-:Y:S01]  /*1c60*/  LOP3.LUT R87, R3, R0, R87, 0xfe, !PT ;  /* 0x0000000003577212 */ /* 0x000fe200078efe57 */
[-C--:B------:R-:W-:Y:S01]  /*1c70*/  IMAD R0, R7, R66.reuse, RZ ;  /* 0x0000004207007224 */ /* 0x080fe200078e02ff */
[----:B------:R-:W-:Y:S01]  /*1c80*/  SHF.R.U32.HI R21, RZ, 0x7, R20 ;  /* 0x00000007ff157819 */ /* 0x000fe20000011614 */
[----:B------:R-:W-:Y:S01]  /*1c90*/  IMAD.WIDE.U32 R6, R200, R66, R22 ;  /* 0x00000042c8067225 */ /* 0x000fe200078e0016 */
[----:B------:R-:W-:Y:S02]  /*1ca0*/  SEL R3, R89, RZ, P0 ;  /* 0x000000ff59037207 */ /* 0x000fe40000000000 */
[----:B------:R-:W-:Y:S01]  /*1cb0*/  SHF.L.U64.HI R84, R66, 0x6, R67 ;  /* 0x0000000642547819 */ /* 0x000fe20000010243 */
[C---:B------:R-:W-:Y:S01]  /*1cc0*/  IMAD R15, R200.reuse, R67, R0 ;  /* 0x00000043c80f7224 */ /* 0x040fe200078e0200 */
[----:B------:R-:W-:Y:S01]  /*1cd0*/  ISETP.NE.AND P6, PT, R21, 0x1, PT ;  /* 0x000000011500780c */ /* 0x000fe20003fc5270 */
[----:B------:R-:W-:Y:S01]  /*1ce0*/  IMAD.WIDE.U32 R4, R200, R60, R22 ;  /* 0x0000003cc8047225 */ /* 0x000fe200078e0016 */
[----:B------:R-:W-:-:S02]  /*1cf0*/  SHF.L.U64.HI R86, R60, 0x6, R61 ;  /* 0x000000063c567819 */ /* 0x000fc4000001023d */
[----:B------:R-:W-:Y:S01]  /*1d00*/  IADD3 R11, R15, R11, RZ ;  /* 0x0000000b0f0b7210 */ /* 0x000fe20007ffe0ff */
[----:B------:R-:W-:Y:S02]  /*1d10*/  IMAD.IADD R7, R7, 0x1, R15 ;  /* 0x0000000107077824 */ /* 0x000fe400078e020f */
[----:B------:R-:W-:Y:S02]  /*1d20*/  IMAD.IADD R5, R5, 0x1, R13 ;  /* 0x0000000105057824 */ /* 0x000fe400078e020d */
[----:B-----5:R-:W-:Y:S02]  /*1d30*/  IMAD.WIDE.U32 R62, R28, R66, R6 ;  /* 0x000000421c3e7225 */ /* 0x020fe400078e0006 */
[----:B------:R-:W3:Y:S02]  /*1d40*/  LDL R6, [R1+0x58] ;  /* 0x0000580001067983 */ /* 0x000ee40000100800 */
[----:B------:R-:W-:Y:S02]  /*1d50*/  IMAD.IADD R3, R16, 0x1, R3 ;  /* 0x0000000110037824 */ /* 0x000fe400078e0203 */
[----:B------:R-:W-:-:S02]  /*1d60*/  VIADD R91, R21, 0x8 ;  /* 0x00000008155b7836 */ /* 0x000fc40000000000 */
[C---:B------:R-:W-:Y:S01]  /*1d70*/  VIADD R21, R200.reuse, 0x40 ;  /* 0x00000040c8157836 */ /* 0x040fe20000000000 */
[----:B------:R-:W-:Y:S05]  /*1d80*/  @!P6 WARPSYNC.ALL ;  /* 0x000000000000e948 */ /* 0x000fea0003800000 */
[----:B------:R-:W-:Y:S01]  /*1d90*/  VIADD R7, R200, 0x40 ;  /* 0x00000040c8077836 */ /* 0x000fe20000000000 */
[----:B------:R-:W-:Y:S01]  /*1da0*/  SHF.R.S32.HI R0, RZ, 0x1f, R3 ;  /* 0x0000001fff007819 */ /* 0x000fe20000011403 */
[----:B------:R-:W-:Y:S01]  /*1db0*/  IMAD.WIDE.U32 R52, R28, R60, R4 ;  /* 0x0000003c1c347225 */ /* 0x000fe200078e0004 */
[----:B------:R-:W-:Y:S02]  /*1dc0*/  ULDC UR4, c[0x0][0x2f4] ;  /* 0x0000bd0000047ab9 */ /* 0x000fe40000000800 */
[----:B------:R-:W-:Y:S01]  /*1dd0*/  LEA.HI R3, R0, R3, RZ, 0x3 ;  /* 0x0000000300037211 */ /* 0x000fe200078f18ff */
[----:B------:R-:W-:Y:S01]  /*1de0*/  IMAD.IADD R9, R13, 0x1, R9 ;  /* 0x000000010d097824 */ /* 0x000fe200078e0209 */
[----:B------:R-:W-:Y:S01]  /*1df0*/  SHF.R.S32.HI R13, RZ, 0x1f, R28 ;  /* 0x0000001fff0d7819 */ /* 0x000fe2000001141c */
[----:B------:R-:W-:-:S02]  /*1e00*/  IMAD.SHL.U32 R21, R21, 0x40, RZ ;  /* 0x0000004015157824 */ /* 0x000fc400078e00ff */
[----:B------:R-:W-:Y:S02]  /*1e10*/  IMAD.SHL.U32 R7, R7, 0x40, RZ ;  /* 0x0000004007077824 */ /* 0x000fe400078e00ff */
[----:B------:R-:W-:Y:S01]  /*1e20*/  IMAD R12, R13, R60, RZ ;  /* 0x0000003c0d0c7224 */ /* 0x000fe200078e02ff */
[----:B------:R-:W-:Y:S01]  /*1e30*/  LOP3.LUT R21, R21, 0x1c0, RZ, 0xc0, !PT ;  /* 0x000001c015157812 */ /* 0x000fe200078ec0ff */
[----:B------:R-:W-:Y:S01]  /*1e40*/  IMAD R13, R13, R66, RZ ;  /* 0x000000420d0d7224 */ /* 0x000fe200078e02ff */
[----:B------:R-:W-:Y:S01]  /*1e50*/  LOP3.LUT R7, R7, 0x1c0, RZ, 0xc0, !PT ;  /* 0x000001c007077812 */ /* 0x000fe200078ec0ff */
[C---:B------:R-:W-:Y:S01]  /*1e60*/  IMAD.WIDE.U32 R54, R28.reuse, R60, R8 ;  /* 0x0000003c1c367225 */ /* 0x040fe200078e0008 */
[----:B------:R-:W-:Y:S02]  /*1e70*/  LOP3.LUT R0, R21, 0x38, R3, 0xf8, !PT ;  /* 0x0000003815007812 */ /* 0x000fe400078ef803 */
[----:B------:R-:W-:Y:S01]  /*1e80*/  SHF.R.U32.HI R7, RZ, 0x3, R7 ;  /* 0x00000003ff077819 */ /* 0x000fe20000011607 */
[----:B------:R-:W-:Y:S01]  /*1e90*/  IMAD R9, R67, 0x60, RZ ;  /* 0x0000006043097824 */ /* 0x000fe200078e02ff */
[----:B------:R-:W-:Y:S01]  /*1ea0*/  PRMT R4, R87, 0x8880, RZ ;  /* 0x0000888057047816 */ /* 0x000fe200000000ff */
[----:B------:R-:W-:-:S02]  /*1eb0*/  IMAD R13, R28, R67, R13 ;  /* 0x000000431c0d7224 */ /* 0x000fc400078e020d */
[----:B------:R-:W-:Y:S01]  /*1ec0*/  IMAD.WIDE.U32 R64, R28, R66, R10 ;  /* 0x000000421c407225 */ /* 0x000fe200078e000a */
[----:B------:R-:W-:-:S03]  /*1ed0*/  LOP3.LUT R0, R0, R7, RZ, 0x3c, !PT ;  /* 0x0000000700007212 */ /* 0x000fc600078e3cff */
[----:B------:R-:W-:Y:S01]  /*1ee0*/  IMAD.WIDE.U32 R66, R66, 0x60, RZ ;  /* 0x0000006042427825 */ /* 0x000fe200078e00ff */
[----:B------:R-:W-:Y:S02]  /*1ef0*/  LOP3.LUT R68, R3, 0xfffffff8, RZ, 0xc0, !PT ;  /* 0xfffffff803447812 */ /* 0x000fe400078ec0ff */
[----:B------:R-:W-:Y:S01]  /*1f00*/  ISETP.GE.AND P2, PT, R2, UR4, PT ;  /* 0x0000000402007c0c */ /* 0x000fe2000bf46270 */
[----:B------:R-:W-:Y:S02]  /*1f10*/  IMAD R15, R28, R61, R12 ;  /* 0x0000003d1c0f7224 */ /* 0x000fe400078e020c */
[----:B------:R-:W-:Y:S01]  /*1f20*/  IMAD.WIDE.U32 R60, R60, 0x60, RZ ;  /* 0x000000603c3c7825 */ /* 0x000fe200078e00ff */
[----:B------:R-:W-:Y:S02]  /*1f30*/  IADD3 R76, R67, R9, RZ ;  /* 0x00000009434c7210 */ /* 0x000fe40007ffe0ff */
[----:B------:R-:W-:Y:S01]  /*1f40*/  SHF.R.S32.HI R69, RZ, 0x3, R3 ;  /* 0x00000003ff457819 */ /* 0x000fe20000011403 */
[----:B------:R-:W-:Y:S01]  /*1f50*/  IMAD.SHL.U32 R89, R89, 0x2, RZ ;  /* 0x0000000259597824 */ /* 0x000fe200078e00ff */
[----:B------:R-:W-:Y:S01]  /*1f60*/  SHF.R.S32.HI R81, RZ, 0x1f, R34 ;  /* 0x0000001fff517819 */ /* 0x000fe20000011422 */
[----:B------:R-:W-:Y:S01]  /*1f70*/  IMAD.IADD R77, R61, 0x1, R77 ;  /* 0x000000013d4d7824 */ /* 0x000fe200078e024d */
[----:B------:R-:W-:Y:S01]  /*1f80*/  IADD3 R70, R13, R65, RZ ;  /* 0x000000410d467210 */ /* 0x000fe20007ffe0ff */
[----:B------:R-:W-:Y:S01]  /*1f90*/  IMAD.IADD R73, R53, 0x1, R15 ;  /* 0x0000000135497824 */ /* 0x000fe200078e020f */
[----:B------:R-:W-:Y:S01]  /*1fa0*/  SHF.R.S32.HI R32, RZ, 0x1f, R68 ;  /* 0x0000001fff207819 */ /* 0x000fe20000011444 */
[----:B------:R-:W-:-:S02]  /*1fb0*/  IMAD.IADD R72, R15, 0x1, R55 ;  /* 0x000000010f487824 */ /* 0x000fc400078e0237 */
[----:B------:R-:W-:Y:S02]  /*1fc0*/  IMAD.IADD R71, R63, 0x1, R13 ;  /* 0x000000013f477824 */ /* 0x000fe400078e020d */
[C---:B--2---:R-:W-:Y:S01]  /*1fd0*/  IMAD.SHL.U32 R82, R36.reuse, 0x40, RZ ;  /* 0x0000004024527824 */ /* 0x044fe200078e00ff */
[----:B------:R-:W-:Y:S01]  /*1fe0*/  @!P6 BAR.SYNC.DEFER_BLOCKING 0x9, 0x100 ;  /* 0x024400000000eb1d */ /* 0x000fe20000010000 */
[----:B------:R-:W-:Y:S02]  /*1ff0*/  LOP3.LUT P1, RZ, R36, 0x4, RZ, 0xc0, !PT ;  /* 0x0000000424ff7812 */ /* 0x000fe4000782c0ff */
[----:B------:R-:W-:Y:S02]  /*2000*/  SHF.R.S32.HI R36, RZ, 0x1f, R37 ;  /* 0x0000001fff247819 */ /* 0x000fe40000011425 */
[----:B------:R-:W-:Y:S02]  /*2010*/  LOP3.LUT R82, R82, 0x1c0, RZ, 0xc0, !PT ;  /* 0x000001c052527812 */ /* 0x000fe400078ec0ff */
[----:B------:R-:W-:-:S04]  /*2020*/  LEA.HI R36, R36, R37, RZ, 0x2 ;  /* 0x0000002524247211 */ /* 0x000fc800078f10ff */
[----:B------:R-:W-:-:S04]  /*2030*/  LOP3.LUT R36, R36, 0xfffffffc, RZ, 0xc0, !PT ;  /* 0xfffffffc24247812 */ /* 0x000fc800078ec0ff */
[----:B------:R-:W-:-:S05]  /*2040*/  IADD3 R36, R37, -R36, RZ ;  /* 0x8000002425247210 */ /* 0x000fca0007ffe0ff */
[----:B------:R-:W-:Y:S02]  /*2050*/  IMAD R79, R36, 0x40, R200 ;  /* 0x00000040244f7824 */ /* 0x000fe400078e02c8 */
[----:B------:R-:W-:Y:S01]  /*2060*/  VIADD R36, R20, 0xffffff80 ;  /* 0xffffff8014247836 */ /* 0x000fe20000000000 */
[----:B------:R-:W-:-:S04]  /*2070*/  SHF.R.U32.HI R80, RZ, 0x3, R82 ;  /* 0x00000003ff507819 */ /* 0x000fc80000011652 */
[----:B------:R-:W-:Y:S02]  /*2080*/  SHF.R.S32.HI R20, RZ, 0x1f, R36 ;  /* 0x0000001fff147819 */ /* 0x000fe40000011424 */
[----:B------:R-:W-:Y:S02]  /*2090*/  LOP3.LUT R5, R82, 0x18, R16, 0xf8, !PT ;  /* 0x0000001852057812 */ /* 0x000fe400078ef810 */
[----:B------:R-:W-:Y:S02]  /*20a0*/  LEA.HI R20, R20, R36, RZ, 0x5 ;  /* 0x0000002414147211 */ /* 0x000fe400078f28ff */
[----:B------:R-:W-:Y:S02]  /*20b0*/  LOP3.LUT R5, R5, R80, RZ, 0x3c, !PT ;  /* 0x0000005005057212 */ /* 0x000fe400078e3cff */
[----:B------:R-:W-:-:S05]  /*20c0*/  SHF.R.S32.HI R20, RZ, 0x5, R20 ;  /* 0x00000005ff147819 */ /* 0x000fca0000011414 */
[----:B------:R-:W-:Y:S01]  /*20d0*/  IMAD R75, R20, 0x200, R5 ;  /* 0x00000200144b7824 */ /* 0x000fe200078e0205 */
[----:B------:R-:W-:Y:S02]  /*20e0*/  LOP3.LUT R5, R82, 0x38, R3, 0xf8, !PT ;  /* 0x0000003852057812 */ /* 0x000fe400078ef803 */
[----:B------:R-:W-:Y:S02]  /*20f0*/  SEL R78, R78, 0xffffffe0, !P1 ;  /* 0xffffffe04e4e7807 */ /* 0x000fe40004800000 */
[----:B------:R-:W-:Y:S02]  /*2100*/  LOP3.LUT R31, R5, R80, RZ, 0x3c, !PT ;  /* 0x00000050051f7212 */ /* 0x000fe400078e3cff */
[----:B------:R-:W-:Y:S01]  /*2110*/  PRMT R5, R4, 0x7710, RZ ;  /* 0x0000771004057816 */ /* 0x000fe200000000ff */
[----:B------:R-:W-:Y:S02]  /*2120*/  IMAD.IADD R74, R78, 0x1, R75 ;  /* 0x000000014e4a7824 */ /* 0x000fe400078e024b */
[----:B------:R-:W-:Y:S01]  /*2130*/  IMAD R31, R20, 0x200, R31 ;  /* 0x00000200141f7824 */ /* 0x000fe200078e021f */
[----:B------:R-:W-:-:S02]  /*2140*/  LOP3.LUT R20, R5, 0x1, RZ, 0xc0, !PT ;  /* 0x0000000105147812 */ /* 0x000fc400078ec0ff */
[C---:B------:R-:W-:Y:S02]  /*2150*/  LOP3.LUT R10, R5.reuse, 0x2, RZ, 0xc0, !PT ;  /* 0x00000002050a7812 */ /* 0x040fe400078ec0ff */
[C---:B------:R-:W-:Y:S02]  /*2160*/  LOP3.LUT R9, R5.reuse, 0x4, RZ, 0xc0, !PT ;  /* 0x0000000405097812 */ /* 0x040fe400078ec0ff */
[C---:B------:R-:W-:Y:S02]  /*2170*/  LOP3.LUT R8, R5.reuse, 0x8, RZ, 0xc0, !PT ;  /* 0x0000000805087812 */ /* 0x040fe400078ec0ff */
[----:B------:R-:W-:Y:S02]  /*2180*/  LOP3.LUT R7, R5, 0x10, RZ, 0xc0, !PT ;  /* 0x0000001005077812 */ /* 0x000fe400078ec0ff */
[----:B------:R-:W-:Y:S02]  /*2190*/  ISETP.GE.AND P1, PT, R16, UR4, PT ;  /* 0x0000000410007c0c */ /* 0x000fe4000bf26270 */
[----:B------:R-:W-:-:S02]  /*21a0*/  SHF.R.S32.HI R35, RZ, 0x1f, R29 ;  /* 0x0000001fff237819 */ /* 0x000fc4000001141d */
[----:B------:R-:W-:Y:S02]  /*21b0*/  P2R R3, PR, RZ, 0x4 ;  /* 0x00000004ff037803 */ /* 0x000fe40000000000 */
[----:B---3--:R-:W-:Y:S02]  /*21c0*/  IADD3 R21, R6, R0, RZ ;  /* 0x0000000006157210 */ /* 0x008fe40007ffe0ff */
[C---:B------:R-:W-:Y:S02]  /*21d0*/  LOP3.LUT R6, R5.reuse, 0x20, RZ, 0xc0, !PT ;  /* 0x0000002005067812 */ /* 0x040fe400078ec0ff */
[----:B------:R-:W-:-:S07]  /*21e0*/  LOP3.LUT R5, R5, 0x40, RZ, 0xc0, !PT ;  /* 0x0000004005057812 */ /* 0x000fce00078ec0ff */
.L_x_10480:
        /* <DEDUP_REMOVED lines=26> */
[----:B------:R-:W-:Y:S01]  /*2390*/  IADD3 R0, -R36, RZ, RZ ;  /* 0x000000ff24007210 */ /* 0x000fe20007ffe1ff */
[----:B------:R-:W-:Y:S01]  /*23a0*/  IMAD R4, R18, 0x1800, R74 ;  /* 0x0000180012047824 */ /* 0x000fe200078e024a */
[----:B------:R-:W-:Y:S01]  /*23b0*/  ISETP.GT.AND P3, PT, R26, R27, PT ;  /* 0x0000001b1a00720c */ /* 0x000fe20003f64270 */
[----:B------:R-:W-:Y:S05]  /*23c0*/  YIELD ;  /* 0x0000000000007946 */ /* 0x000fea0003800000 */
[----:B------:R-:W-:Y:S01]  /*23d0*/  BSSY B0, `(.L_x_10427) ;  /* 0x00002e4000007945 */ /* 0x000fe20003800000 */
[----:B------:R-:W-:Y:S01]  /*23e0*/  IMAD R97, R97, R0, R39 ;  /* 0x0000000061617224 */ /* 0x000fe200078e0227 */
[----:B------:R-:W-:Y:S01]  /*23f0*/  P2R R0, PR, RZ, 0x8 ;  /* 0x00000008ff007803 */ /* 0x000fe20000000000 */
[----:B------:R-:W-:-:S02]  /*2400*/  IMAD R92, R92, 0x2, R25 ;  /* 0x000000025c5c7824 */ /* 0x000fc400078e0219 */
[----:B------:R-:W-:Y:S01]  /*2410*/  IMAD R59, R4, 0x2, R25 ;  /* 0x00000002043b7824 */ /* 0x000fe200078e0219 */
[----:B0-----:R-:W-:Y:S06]  /*2420*/  @!P2 BRA `(.L_x_10428) ;  /* 0x000000280068a947 */ /* 0x001fec0003800000 */
[----:B------:R-:W-:Y:S01]  /*2430*/  SHF.R.S32.HI R98, RZ, 0x1f, R97 ;  /* 0x0000001fff627819 */ /* 0x000fe20000011461 */
[----:B------:R-:W-:Y:S01]  /*2440*/  ULDC.64 UR4, c[0x0][0x300] ;  /* 0x0000c00000047ab9 */ /* 0x000fe20000000a00 */
[----:B-----5:R-:W-:Y:S01]  /*2450*/  SHF.R.S32.HI R99, RZ, 0x1f, R96 ;  /* 0x0000001fff637819 */ /* 0x020fe20000011460 */
[C---:B------:R-:W-:Y:S01]  /*2460*/  IMAD.WIDE.U32 R12, R97.reuse, UR4, RZ ;  /* 0x00000004610c7c25 */ /* 0x040fe2000f8e00ff */
        /* <DEDUP_REMOVED lines=18> */
[----:B------:R-:W-:Y:S01]  /*2590*/  IMAD R39, R11, R60, R4 ;  /* 0x0000003c0b277224 */ /* 0x000fe200078e0204 */
[----:B------:R-:W-:Y:S01]  /*25a0*/  LEA R102, P3, R36, UR4, 0x1 ;  /* 0x0000000424667c11 */ /* 0x000fe2000f8608ff */
[----:B------:R-:W-:Y:S02]  /*25b0*/  IMAD.IADD R103, R37, 0x1, R15 ;  /* 0x0000000125677824 */ /* 0x000fe400078e020f */
[----:B------:R-:W-:Y:S02]  /*25c0*/  IMAD R11, R11, R66, R14 ;  /* 0x000000420b0b7224 */ /* 0x000fe400078e020e */
[----:B------:R-:W-:Y:S01]  /*25d0*/  IMAD R100, R26, -0x60, R30 ;  /* 0xffffffa01a647824 */ /* 0x000fe200078e021e */
[----:B------:R-:W-:Y:S01]  /*25e0*/  LEA.HI.X R103, R36, UR5, R103, 0x1, P3 ;  /* 0x0000000524677c11 */ /* 0x000fe200098f0c67 */
[----:B------:R-:W-:-:S03]  /*25f0*/  IMAD.WIDE.U32 R12, R60, R26, RZ ;  /* 0x0000001a3c0c7225 */ /* 0x000fc600078e00ff */
        /* <DEDUP_REMOVED lines=33> */
.L_x_10431:
[----:B------:R-:W-:Y:S05]  /*2810*/  BSYNC B1 ;  /* 0x0000000000017941 */ /* 0x000fea0003800000 */
.L_x_10430:
[----:B------:R-:W-:Y:S01]  /*2820*/  VIADD R4, R200, 0x40 ;  /* 0x00000040c8047836 */ /* 0x000fe20000000000 */
[----:B------:R-:W-:Y:S01]  /*2830*/  BSSY B1, `(.L_x_10432) ;  /* 0x000001c000017945 */ /* 0x000fe20003800000 */
[----:B0-----:R-:W-:Y:S02]  /*2840*/  CS2R R40, SRZ ;  /* 0x0000000000287805 */ /* 0x001fe4000001ff00 */
[----:B------:R-:W-:Y:S01]  /*2850*/  CS2R R38, SRZ ;  /* 0x0000000000267805 */ /* 0x000fe2000001ff00 */
[----:B-----5:R-:W-:Y:S01]  /*2860*/  IMAD.MOV.U32 R11, RZ, RZ, R44 ;  /* 0x000000ffff0b7224 */ /* 0x020fe200078e002c */
[----:B------:R-:W-:Y:S02]  /*2870*/  ISETP.GE.AND P4, PT, R4, R100, PT ;  /* 0x000000640400720c */ /* 0x000fe40003f86270 */
[----:B------:R-:W-:Y:S02]  /*2880*/  CS2R R42, SRZ ;  /* 0x00000000002a7805 */ /* 0x000fe4000001ff00 */
[----:B------:R-:W-:-:S09]  /*2890*/  MOV R56, R45 ;  /* 0x0000002d00387202 */ /* 0x000fd20000000f00 */
        /* <DEDUP_REMOVED lines=21> */
.L_x_10433:
[----:B------:R-:W-:Y:S05]  /*29f0*/  BSYNC B1 ;  /* 0x0000000000017941 */ /* 0x000fea0003800000 */
.L_x_10432:
[----:B------:R-:W-:Y:S01]  /*2a00*/  IMAD.MOV.U32 R4, RZ, RZ, R48 ;  /* 0x000000ffff047224 */ /* 0x000fe200078e0030 */
[----:B------:R-:W-:Y:S01]  /*2a10*/  PRMT R108, R108, 0x5410, R11 ;  /* 0x000054106c6c7816 */ /* 0x000fe2000000000b */
[----:B0-----:R-:W-:Y:S01]  /*2a20*/  IMAD.MOV.U32 R12, RZ, RZ, R49 ;  /* 0x000000ffff0c7224 */ /* 0x001fe200078e0031 */
[----:B------:R-:W-:Y:S01]  /*2a30*/  PRMT R107, R56, 0x7610, R107 ;  /* 0x00007610386b7816 */ /* 0x000fe2000000006b */
[----:B------:R-:W-:Y:S01]  /*2a40*/  IMAD.MOV.U32 R11, RZ, RZ, R47 ;  /* 0x000000ffff0b7224 */ /* 0x000fe200078e002f */
[----:B------:R-:W-:Y:S02]  /*2a50*/  MOV R13, R51 ;  /* 0x00000033000d7202 */ /* 0x000fe40000000f00 */
[----:B------:R-:W-:Y:S01]  /*2a60*/  PRMT R113, R4, 0x5410, R12 ;  /* 0x0000541004717816 */ /* 0x000fe2000000000c */
[----:B------:R-:W-:Y:S01]  /*2a70*/  IMAD.MOV.U32 R4, RZ, RZ, R46 ;  /* 0x000000ffff047224 */ /* 0x000fe200078e002e */
[----:B------:R-:W-:Y:S01]  /*2a80*/  ISETP.NE.AND P3, PT, R205, 0x3, PT ;  /* 0x00000003cd00780c */ /* 0x000fe20003f65270 */
[----:B------:R-:W-:Y:S01]  /*2a90*/  IMAD.MOV.U32 R12, RZ, RZ, R50 ;  /* 0x000000ffff0c7224 */ /* 0x000fe200078e0032 */
[----:B------:R-:W-:Y:S01]  /*2aa0*/  PRMT R107, R107, 0x5410, R11 ;  /* 0x000054106b6b7816 */ /* 0x000fe2000000000b */
[----:B-----5:R-:W-:Y:S01]  /*2ab0*/  IMAD.MOV.U32 R11, RZ, RZ, R37 ;  /* 0x000000ffff0b7224 */ /* 0x020fe200078e0025 */
[----:B------:R-:W-:Y:S01]  /*2ac0*/  PRMT R108, R4, 0x7610, R108 ;  /* 0x00007610046c7816 */ /* 0x000fe2000000006c */
[----:B------:R-:W-:Y:S01]  /*2ad0*/  IMAD.MOV.U32 R4, RZ, RZ, R36 ;  /* 0x000000ffff047224 */ /* 0x000fe200078e0024 */
[----:B------:R-:W-:Y:S01]  /*2ae0*/  PRMT R115, R12, 0x5410, R13 ;  /* 0x000054100c737816 */ /* 0x000fe2000000000d */
[----:B------:R-:W-:-:S02]  /*2af0*/  IMAD.MOV.U32 R12, RZ, RZ, R40 ;  /* 0x000000ffff0c7224 */ /* 0x000fc400078e0028 */
[----:B------:R-:W-:Y:S01]  /*2b00*/  IMAD.MOV.U32 R13, RZ, RZ, R41 ;  /* 0x000000ffff0d7224 */ /* 0x000fe200078e0029 */
[----:B------:R-:W-:Y:S01]  /*2b10*/  PRMT R94, R4, 0x5410, R11 ;  /* 0x00005410045e7816 */ /* 0x000fe2000000000b */
[----:B------:R-:W-:Y:S01]  /*2b20*/  IMAD.MOV.U32 R4, RZ, RZ, R38 ;  /* 0x000000ffff047224 */ /* 0x000fe200078e0026 */
[----:B------:R-:W-:Y:S02]  /*2b30*/  MOV R11, R39 ;  /* 0x00000027000b7202 */ /* 0x000fe40000000f00 */
[----:B------:R-:W-:Y:S01]  /*2b40*/  PRMT R105, R12, 0x5410, R13 ;  /* 0x000054100c697816 */ /* 0x000fe2000000000d */
[----:B------:R-:W-:Y:S01]  /*2b50*/  IMAD.MOV.U32 R12, RZ, RZ, R42 ;  /* 0x000000ffff0c7224 */ /* 0x000fe200078e002a */
[----:B------:R-:W-:Y:S01]  /*2b60*/  PRMT R104, R4, 0x5410, R11 ;  /* 0x0000541004687816 */ /* 0x000fe2000000000b */
[----:B------:R-:W-:-:S05]  /*2b70*/  IMAD.MOV.U32 R13, RZ, RZ, R43 ;  /* 0x000000ffff0d7224 */ /* 0x000fca00078e002b */
[----:B------:R-:W-:Y:S01]  /*2b80*/  PRMT R106, R12, 0x5410, R13 ;  /* 0x000054100c6a7816 */ /* 0x000fe2000000000d */
[----:B------:R-:W-:Y:S06]  /*2b90*/  @!P3 BRA `(.L_x_10434) ;  /* 0x000000000004b947 */ /* 0x000fec0003800000 */
[----:B------:R-:W-:Y:S01]  /*2ba0*/  BPT.TRAP 0x1 ;  /* 0x000000040000795c */ /* 0x000fe20000300000 */
.L_x_10434:
[----:B------:R-:W-:Y:S01]  /*2bb0*/  IMAD R4, R18, 0x8, R19 ;  /* 0x0000000812047824 */ /* 0x000fe200078e0213 */
[----:B------:R-:W-:Y:S01]  /*2bc0*/  SHF.L.U32 R101, R203, 0x1f, RZ ;  /* 0x0000001fcb657819 */ /* 0x000fe200000006ff */
[----:B------:R-:W-:Y:S03]  /*2bd0*/  BSSY B1, `(.L_x_10435) ;  /* 0x0000003000017945 */ /* 0x000fe60003800000 */
[----:B------:R-:W0:Y:S02]  /*2be0*/  SYNCS.PHASECHK.TRANS64.TRYWAIT P5, [R4+URZ+0x32490], R101 ;  /* 0x03249065040075a7 */ /* 0x000e2400080a017f */
[----:B0-----:R-:W-:Y:S05]  /*2bf0*/  @!P5 BRA `(.L_x_10436) ;  /* 0x000001640074d947 */ /* 0x001fea0003800000 */
.L_x_10688:
[----:B------:R-:W-:Y:S05]  /*2c00*/  BSYNC B1 ;  /* 0x0000000000017941 */ /* 0x000fea0003800000 */
.L_x_10435:
[----:B------:R-:W-:-:S03]  /*2c10*/  UMOV UR4, 0xffffffff ;  /* 0xffffffff00047882 */ /* 0x000fc60000000000 */
[----:B------:R-:W-:Y:S05]  /*2c20*/  BRA.DIV UR4, `(.L_x_10437) ;  /* 0x00000166047c7947 */ /* 0x000fea000b800000 */
[----:B------:R1:W2:Y:S04]  /*2c30*/  SHFL.IDX PT, R93, R103, RZ, 0x1c1f ;  /* 0x001c1fff675d7589 */ /* 0x0002a800000e0000 */
[----:B------:R1:W3:Y:S02]  /*2c40*/  SHFL.IDX PT, R95, R102, RZ, 0x1c1f ;  /* 0x001c1fff665f7589 */ /* 0x0002e400000e0000 */
.L_x_10692:
        /* <DEDUP_REMOVED lines=50> */
.L_x_10443:
[----:B------:R-:W-:Y:S05]  /*2f70*/  BSYNC B3 ;  /* 0x0000000000037941 */ /* 0x000fea0003800000 */
.L_x_10442:
[----:B0-----:R4:W-:Y:S02]  /*2f80*/  ST.E.128 desc[UR60][R56.64], R12 ;  /* 0x0000000c38007985 */ /* 0x0019e4000c101d3c */
.L_x_10441:
[----:B------:R-:W-:Y:S05]  /*2f90*/  BSYNC B2 ;  /* 0x0000000000027941 */ /* 0x000fea0003800000 */
.L_x_10440:
        /* <DEDUP_REMOVED lines=19> */
[CC--:B------:R-:W-:Y:S01]  /*30d0*/  FMUL.FTZ R110, R44.reuse, R47.reuse ;  /* 0x0000002f2c6e7220 */ /* 0x0c0fe20000410000 */
[----:B------:R-:W-:Y:S02]  /*30e0*/  HADD2.F32 R45, -RZ, R45.H0_H0 ;  /* 0x2000002dff2d7230 */ /* 0x000fe40000004100 */
[-C--:B------:R-:W-:Y:S01]  /*30f0*/  FMUL.FTZ R56, R11, R50.reuse ;  /* 0x000000320b387220 */ /* 0x080fe20000410000 */
[----:B------:R-:W-:Y:S01]  /*3100*/  FMUL.FTZ R51, R15, R47 ;  /* 0x0000002f0f337220 */ /* 0x000fe20000410000 */
[----:B------:R-:W-:Y:S01]  /*3110*/  FMUL.FTZ R50, R13, R50 ;  /* 0x000000320d327220 */ /* 0x000fe20000410000 */
[-C--:B------:R-:W-:Y:S01]  /*3120*/  FFMA.FTZ R110, R15, R45.reuse, -R110 ;  /* 0x0000002d0f6e7223 */ /* 0x080fe2000001086e */
[-C--:B------:R-:W-:Y:S02]  /*3130*/  FFMA.FTZ R56, R13, R46.reuse, -R56 ;  /* 0x0000002e0d387223 */ /* 0x080fe40000010838 */
[----:B------:R-:W-:Y:S01]  /*3140*/  FFMA.FTZ R47, R11, R46, R50 ;  /* 0x0000002e0b2f7223 */ /* 0x000fe20000010032 */
[----:B------:R-:W-:Y:S01]  /*3150*/  FFMA.FTZ R57, R44, R45, R51 ;  /* 0x0000002d2c397223 */ /* 0x000fe20000010033 */
[----:B------:R-:W-:-:S02]  /*3160*/  HADD2.F32 R15, -RZ, R108.H1_H1 ;  /* 0x3000006cff0f7230 */ /* 0x000fc40000004100 */
[----:B------:R-:W-:Y:S02]  /*3170*/  HADD2.F32 R108, -RZ, R108.H0_H0 ;  /* 0x2000006cff6c7230 */ /* 0x000fe40000004100 */
[----:B------:R-:W-:Y:S02]  /*3180*/  HADD2.F32 R44, -RZ, R107.H1_H1 ;  /* 0x3000006bff2c7230 */ /* 0x000fe40000004100 */
[----:B------:R-:W-:Y:S02]  /*3190*/  HADD2.F32 R11, -RZ, R12.H1_H1 ;  /* 0x3000000cff0b7230 */ /* 0x000fe40000004100 */
[----:B------:R-:W-:Y:S02]  /*31a0*/  HADD2.F32 R13, -RZ, R14.H1_H1 ;  /* 0x3000000eff0d7230 */ /* 0x000fe40000004100 */
[----:B------:R-:W-:Y:S02]  /*31b0*/  HADD2.F32 R12, -RZ, R12.H0_H0 ;  /* 0x2000000cff0c7230 */ /* 0x000fe40000004100 */
[----:B------:R-:W-:Y:S01]  /*31c0*/  FMUL.FTZ R45, R11, R108 ;  /* 0x0000006c0b2d7220 */ /* 0x000fe20000410000 */
[----:B------:R-:W-:-:S02]  /*31d0*/  HADD2.F32 R14, -RZ, R14.H0_H0 ;  /* 0x2000000eff0e7230 */ /* 0x000fc40000004100 */
[----:B------:R-:W-:Y:S01]  /*31e0*/  FMUL.FTZ R51, R13, R44 ;  /* 0x0000002c0d337220 */ /* 0x000fe20000410000 */
[----:B------:R-:W-:Y:S02]  /*31f0*/  HADD2.F32 R107, -RZ, R107.H0_H0 ;  /* 0x2000006bff6b7230 */ /* 0x000fe40000004100 */
[C---:B------:R-:W-:Y:S01]  /*3200*/  FMUL.FTZ R108, R12.reuse, R108 ;  /* 0x0000006c0c6c7220 */ /* 0x040fe20000410000 */
[-C--:B------:R-:W-:Y:S01]  /*3210*/  FFMA.FTZ R45, R12, R15.reuse, -R45 ;  /* 0x0000000f0c2d7223 */ /* 0x080fe2000001082d */
[C---:B------:R-:W-:Y:S02]  /*3220*/  FMUL.FTZ R44, R14.reuse, R44 ;  /* 0x0000002c0e2c7220 */ /* 0x040fe40000410000 */
[----:B------:R-:W-:Y:S01]  /*3230*/  FFMA.FTZ R108, R11, R15, R108 ;  /* 0x0000000f0b6c7223 */ /* 0x000fe2000001006c */
[-C--:B------:R-:W-:Y:S01]  /*3240*/  FFMA.FTZ R51, R14, R107.reuse, -R51 ;  /* 0x0000006b0e337223 */ /* 0x080fe20000010833 */
[----:B------:R-:W-:Y:S01]  /*3250*/  FFMA.FTZ R44, R13, R107, R44 ;  /* 0x0000006b0d2c7223 */ /* 0x000fe2000001002c */
[----:B------:R-:W-:-:S02]  /*3260*/  F2FP.F16.F32.PACK_AB R13, R47, R56 ;  /* 0x000000382f0d723e */ /* 0x000fc400000000ff */
[----:B------:R-:W-:Y:S02]  /*3270*/  F2FP.F16.F32.PACK_AB R15, R57, R110 ;  /* 0x0000006e390f723e */ /* 0x000fe400000000ff */
[----:B------:R-:W-:Y:S02]  /*3280*/  F2FP.F16.F32.PACK_AB R12, R108, R45 ;  /* 0x0000002d6c0c723e */ /* 0x000fe400000000ff */
[----:B------:R-:W-:-:S07]  /*3290*/  F2FP.F16.F32.PACK_AB R14, R44, R51 ;  /* 0x000000332c0e723e */ /* 0x000fce00000000ff */
.L_x_10445:
[----:B------:R-:W-:Y:S05]  /*32a0*/  BSYNC B2 ;  /* 0x0000000000027941 */ /* 0x000fea0003800000 */
.L_x_10444:
[----:B0-----:R0:W-:Y:S02]  /*32b0*/  ST.E.128 desc[UR60][R48.64], R12 ;  /* 0x0000000c30007985 */ /* 0x0011e4000c101d3c */
.L_x_10439:
[----:B------:R-:W-:Y:S05]  /*32c0*/  BSYNC B1 ;  /* 0x0000000000017941 */ /* 0x000fea0003800000 */
.L_x_10438:
[----:B------:R-:W-:-:S03]  /*32d0*/  UMOV UR4, 0xffffffff ;  /* 0xffffffff00047882 */ /* 0x000fc60000000000 */
[----:B------:R-:W-:Y:S05]  /*32e0*/  BRA.DIV UR4, `(.L_x_10446) ;  /* 0x0000016204187947 */ /* 0x000fea000b800000 */
[----:B-1----:R-:W1:Y:S04]  /*32f0*/  SHFL.IDX PT, R103, R103, 0x1, 0x1c1f ;  /* 0x003c1f0067677f89 */ /* 0x002e6800000e0000 */
[----:B------:R0:W0:Y:S02]  /*3300*/  SHFL.IDX PT, R47, R102, 0x1, 0x1c1f ;  /* 0x003c1f00662f7f89 */ /* 0x00002400000e0000 */
.L_x_10696:
        /* <DEDUP_REMOVED lines=49> */
.L_x_10451:
[----:B------:R-:W-:Y:S05]  /*3620*/  BSYNC B2 ;  /* 0x0000000000027941 */ /* 0x000fea0003800000 */
.L_x_10450:
[----:B----4-:R0:W-:Y:S02]  /*3630*/  ST.E.128 desc[UR60][R44.64], R12 ;  /* 0x0000000c2c007985 */ /* 0x0101e4000c101d3c */
.L_x_10449:
[----:B------:R-:W-:Y:S05]  /*3640*/  BSYNC B1 ;  /* 0x0000000000017941 */ /* 0x000fea0003800000 */
.L_x_10448:
        /* <DEDUP_REMOVED lines=48> */
.L_x_10453:
[----:B------:R-:W-:Y:S05]  /*3950*/  BSYNC B1 ;  /* 0x0000000000017941 */ /* 0x000fea0003800000 */
.L_x_10452:
[----:B----4-:R0:W-:Y:S01]  /*3960*/  ST.E.128 desc[UR60][R40.64], R12 ;  /* 0x0000000c28007985 */ /* 0x0101e2000c101d3c */
[----:B------:R-:W-:Y:S05]  /*3970*/  BRA `(.L_x_10447) ;  /* 0x0000001800247947 */ /* 0x000fea0003800000 */
.L_x_10429:
[----:B------:R-:W-:Y:S01]  /*3980*/  VIADD R11, R200, 0x40 ;  /* 0x00000040c80b7836 */ /* 0x000fe20000000000 */
[----:B------:R-:W-:Y:S02]  /*3990*/  CS2R R38, SRZ ;  /* 0x0000000000267805 */ /* 0x000fe4000001ff00 */
[----:B------:R-:W-:Y:S02]  /*39a0*/  CS2R R36, SRZ ;  /* 0x0000000000247805 */ /* 0x000fe4000001ff00 */
[----:B------:R-:W-:Y:S02]  /*39b0*/  CS2R R42, SRZ ;  /* 0x00000000002a7805 */ /* 0x000fe4000001ff00 */
[----:B------:R-:W-:Y:S02]  /*39c0*/  CS2R R40, SRZ ;  /* 0x0000000000287805 */ /* 0x000fe4000001ff00 */
[----:B------:R-:W-:-:S04]  /*39d0*/  ISETP.GE.AND P2, PT, R11, R100, PT ;  /* 0x000000640b00720c */ /* 0x000fc80003f46270 */
[----:B------:R-:W-:-:S13]  /*39e0*/  ISETP.GE.OR P2, PT, R16, R58, P2 ;  /* 0x0000003a1000720c */ /* 0x000fda0001746670 */
[----:B------:R-:W-:-:S04]  /*39f0*/  @!P2 IADD3 R48, P3, P4, R54, R12, R85 ;  /* 0x0000000c3630a210 */ /* 0x000fc80007c7e055 */
[----:B------:R-:W-:Y:S02]  /*3a00*/  @!P2 IADD3.X R49, R72, R57, R86, P3, P4 ;  /* 0x000000394831a210 */ /* 0x000fe40001fe8456 */
[----:B------:R-:W-:-:S04]  /*3a10*/  @!P2 IADD3 R4, P3, P4, R64, R14, R83 ;  /* 0x0000000e4004a210 */ /* 0x000fc80007c7e053 */
[----:B------:R-:W-:Y:S02]  /*3a20*/  @!P2 IADD3.X R11, R70, R93, R84, P3, P4 ;  /* 0x0000005d460ba210 */ /* 0x000fe40001fe8454 */
[----:B------:R-:W-:-:S04]  /*3a30*/  ISETP.GE.AND P3, PT, R200, R100, PT ;  /* 0x00000064c800720c */ /* 0x000fc80003f66270 */
[----:B------:R-:W-:-:S13]  /*3a40*/  ISETP.GE.OR P3, PT, R16, R58, P3 ;  /* 0x0000003a1000720c */ /* 0x000fda0001f66670 */
[----:B------:R-:W0:Y:S01]  /*3a50*/  @!P3 LDC.64 R44, c[0x0][0x3e8] ;  /* 0x0000fa00ff2cbb82 */ /* 0x000e220000000a00 */
[----:B------:R-:W-:-:S05]  /*3a60*/  @!P3 IADD3 R12, P4, R54, R12, RZ ;  /* 0x0000000c360cb210 */ /* 0x000fca0007f9e0ff */
[----:B------:R-:W-:Y:S02]  /*3a70*/  @!P3 IMAD.X R13, R57, 0x1, R72, P4 ;  /* 0x00000001390db824 */ /* 0x000fe400020e0648 */
[----:B------:R-:W1:Y:S01]  /*3a80*/  @!P3 LDC.64 R46, c[0x0][0x400] ;  /* 0x00010000ff2ebb82 */ /* 0x000e620000000a00 */
[----:B0-----:R-:W-:-:S04]  /*3a90*/  @!P3 LEA R44, P4, R12, R44, 0x1 ;  /* 0x0000002c0c2cb211 */ /* 0x001fc800078808ff */
[----:B------:R-:W-:Y:S02]  /*3aa0*/  @!P3 LEA.HI.X R45, R12, R45, R13, 0x1, P4 ;  /* 0x0000002d0c2db211 */ /* 0x000fe400020f0c0d */
[----:B------:R-:W-:-:S03]  /*3ab0*/  @!P3 IADD3 R14, P4, R64, R14, RZ ;  /* 0x0000000e400eb210 */ /* 0x000fc60007f9e0ff */
[----:B------:R0:W2:Y:S01]  /*3ac0*/  @!P3 LDG.E.128 R36, desc[UR60][R44.64] ;  /* 0x0000003c2c24b981 */ /* 0x0000a2000c1e1d00 */
[----:B------:R-:W-:Y:S02]  /*3ad0*/  @!P3 IADD3.X R12, R93, R70, RZ, P4, !PT ;  /* 0x000000465d0cb210 */ /* 0x000fe400027fe4ff */
[----:B-1----:R-:W-:-:S04]  /*3ae0*/  @!P3 LEA R46, P4, R14, R46, 0x1 ;  /* 0x0000002e0e2eb211 */ /* 0x002fc800078808ff */
[----:B------:R-:W-:Y:S02]  /*3af0*/  @!P3 LEA.HI.X R47, R14, R47, R12, 0x1, P4 ;  /* 0x0000002f0e2fb211 */ /* 0x000fe400020f0c0c */
[----:B------:R-:W1:Y:S03]  /*3b00*/  @!P2 LDC.64 R14, c[0x0][0x3e8] ;  /* 0x0000fa00ff0eab82 */ /* 0x000e660000000a00 */
[----:B------:R3:W4:Y:S05]  /*3b10*/  @!P3 LDG.E.128 R40, desc[UR60][R46.64] ;  /* 0x0000003c2e28b981 */ /* 0x00072a000c1e1d00 */
[----:B------:R-:W5:Y:S01]  /*3b20*/  @!P2 LDC.64 R12, c[0x0][0x400] ;  /* 0x00010000ff0cab82 */ /* 0x000f620000000a00 */
[----:B0-----:R-:W-:-:S02]  /*3b30*/  CS2R R44, SRZ ;  /* 0x00000000002c7805 */ /* 0x001fc4000001ff00 */
[----:B---3--:R-:W-:Y:S02]  /*3b40*/  CS2R R46, SRZ ;  /* 0x00000000002e7805 */ /* 0x008fe4000001ff00 */
[----:B------:R-:W-:Y:S02]  /*3b50*/  CS2R R50, SRZ ;  /* 0x0000000000327805 */ /* 0x000fe4000001ff00 */
[----:B-1----:R-:W-:-:S04]  /*3b60*/  @!P2 LEA R14, P3, R48, R14, 0x1 ;  /* 0x0000000e300ea211 */ /* 0x002fc800078608ff */
[----:B------:R-:W-:Y:S02]  /*3b70*/  @!P2 LEA.HI.X R15, R48, R15, R49, 0x1, P3 ;  /* 0x0000000f300fa211 */ /* 0x000fe400018f0c31 */
[----:B------:R-:W-:Y:S02]  /*3b80*/  CS2R R48, SRZ ;  /* 0x0000000000307805 */ /* 0x000fe4000001ff00 */
[C---:B-----5:R-:W-:Y:S01]  /*3b90*/  @!P2 LEA R12, P3, R4.reuse, R12, 0x1 ;  /* 0x0000000c040ca211 */ /* 0x060fe200078608ff */
[----:B------:R-:W3:Y:S03]  /*3ba0*/  @!P2 LDG.E.128 R44, desc[UR60][R14.64] ;  /* 0x0000003c0e2ca981 */ /* 0x000ee6000c1e1d00 */
[----:B------:R-:W-:-:S05]  /*3bb0*/  @!P2 LEA.HI.X R13, R4, R13, R11, 0x1, P3 ;  /* 0x0000000d040da211 */ /* 0x000fca00018f0c0b */
[----:B------:R0:W5:Y:S01]  /*3bc0*/  @!P2 LDG.E.128 R48, desc[UR60][R12.64] ;  /* 0x0000003c0c30a981 */ /* 0x000162000c1e1d00 */
[----:B------:R-:W-:Y:S02]  /*3bd0*/  ISETP.NE.AND P3, PT, R205, 0x3, PT ;  /* 0x00000003cd00780c */ /* 0x000fe40003f65270 */
[----:B------:R-:W-:Y:S01]  /*3be0*/  ISETP.GE.AND P2, PT, R16, R58, PT ;  /* 0x0000003a1000720c */ /* 0x000fe20003f46270 */
[----:B--2---:R-:W-:Y:S02]  /*3bf0*/  IMAD.MOV.U32 R4, RZ, RZ, R38 ;  /* 0x000000ffff047224 */ /* 0x004fe400078e0026 */
[----:B------:R-:W-:Y:S02]  /*3c00*/  IMAD.MOV.U32 R11, RZ, RZ, R39 ;  /* 0x000000ffff0b7224 */ /* 0x000fe400078e0027 */
[----:B------:R-:W-:Y:S02]  /*3c10*/  IMAD.MOV.U32 R56, RZ, RZ, R36 ;  /* 0x000000ffff387224 */ /* 0x000fe400078e0024 */
[----:B------:R-:W-:Y:S01]  /*3c20*/  IMAD.MOV.U32 R57, RZ, RZ, R37 ;  /* 0x000000ffff397224 */ /* 0x000fe200078e0025 */
[----:B------:R-:W-:-:S02]  /*3c30*/  PRMT R111, R111, 0x5410, R4 ;  /* 0x000054106f6f7816 */ /* 0x000fc40000000004 */
[----:B------:R-:W-:Y:S02]  /*3c40*/  PRMT R119, R11, 0x7610, R119 ;  /* 0x000076100b777816 */ /* 0x000fe40000000077 */
[----:B------:R-:W-:Y:S01]  /*3c50*/  PRMT R112, R56, 0x7610, R112 ;  /* 0x0000761038707816 */ /* 0x000fe20000000070 */
[----:B----4-:R-:W-:Y:S01]  /*3c60*/  IMAD.MOV.U32 R4, RZ, RZ, R42 ;  /* 0x000000ffff047224 */ /* 0x010fe200078e002a */
[----:B------:R-:W-:Y:S01]  /*3c70*/  MOV R11, R43 ;  /* 0x0000002b000b7202 */ /* 0x000fe20000000f00 */
[----:B0-----:R-:W-:Y:S01]  /*3c80*/  IMAD.MOV.U32 R12, RZ, RZ, R40 ;  /* 0x000000ffff0c7224 */ /* 0x001fe200078e0028 */
[----:B------:R-:W-:Y:S01]  /*3c90*/  PRMT R113, R57, 0x7610, R113 ;  /* 0x0000761039717816 */ /* 0x000fe20000000071 */
[----:B------:R-:W-:Y:S01]  /*3ca0*/  IMAD.MOV.U32 R13, RZ, RZ, R41 ;  /* 0x000000ffff0d7224 */ /* 0x000fe200078e0029 */
[----:B------:R-:W-:Y:S02]  /*3cb0*/  PRMT R111, R4, 0x7610, R111 ;  /* 0x00007610046f7816 */ /* 0x000fe4000000006f */
[----:B------:R-:W-:-:S02]  /*3cc0*/  PRMT R119, R119, 0x5410, R11 ;  /* 0x0000541077777816 */ /* 0x000fc4000000000b */
[----:B------:R-:W-:Y:S02]  /*3cd0*/  PRMT R112, R112, 0x5410, R12 ;  /* 0x0000541070707816 */ /* 0x000fe4000000000c */
[----:B------:R-:W-:Y:S01]  /*3ce0*/  PRMT R113, R113, 0x5410, R13 ;  /* 0x0000541071717816 */ /* 0x000fe2000000000d */
[----:B---3--:R-:W-:Y:S01]  /*3cf0*/  IMAD.MOV.U32 R4, RZ, RZ, R46 ;  /* 0x000000ffff047224 */ /* 0x008fe200078e002e */
[----:B------:R-:W-:Y:S01]  /*3d00*/  MOV R13, R45 ;  /* 0x0000002d000d7202 */ /* 0x000fe20000000f00 */
[----:B------:R-:W-:Y:S02]  /*3d10*/  IMAD.MOV.U32 R11, RZ, RZ, R47 ;  /* 0x000000ffff0b7224 */ /* 0x000fe400078e002f */
[----:B------:R-:W-:-:S03]  /*3d20*/  IMAD.MOV.U32 R12, RZ, RZ, R44 ;  /* 0x000000ffff0c7224 */ /* 0x000fc600078e002c */
[----:B------:R-:W-:Y:S01]  /*3d30*/  PRMT R105, R4, 0x5410, R11 ;  /* 0x0000541004697816 */ /* 0x000fe2000000000b */
[----:B-----5:R-:W-:Y:S01]  /*3d40*/  IMAD.MOV.U32 R4, RZ, RZ, R50 ;  /* 0x000000ffff047224 */ /* 0x020fe200078e0032 */
        /* <DEDUP_REMOVED lines=8> */
.L_x_10454:
[----:B------:R-:W-:Y:S01]  /*3dd0*/  IMAD R4, R18, 0x8, R19 ;  /* 0x0000000812047824 */ /* 0x000fe200078e0213 */
[----:B------:R-:W-:Y:S01]  /*3de0*/  SHF.L.U32 R101, R203, 0x1f, RZ ;  /* 0x0000001fcb657819 */ /* 0x000fe200000006ff */
[----:B------:R-:W0:Y:S01]  /*3df0*/  LDC R104, c[0x0][0x2f4] ;  /* 0x0000bd00ff687b82 */ /* 0x000e220000000800 */
[----:B------:R-:W-:Y:S02]  /*3e00*/  BSSY B1, `(.L_x_10455) ;  /* 0x0000003000017945 */ /* 0x000fe40003800000 */
[----:B------:R-:W1:Y:S02]  /*3e10*/  SYNCS.PHASECHK.TRANS64.TRYWAIT P4, [R4+URZ+0x32490], R101 ;  /* 0x03249065040075a7 */ /* 0x000e64000808017f */
[----:B-1----:R-:W-:Y:S05]  /*3e20*/  @!P4 BRA `(.L_x_10456) ;  /* 0x000001540094c947 */ /* 0x002fea0003800000 */
.L_x_10697:
[----:B------:R-:W-:Y:S05]  /*3e30*/  BSYNC B1 ;  /* 0x0000000000017941 */ /* 0x000fea0003800000 */
.L_x_10455:
[----:B------:R-:W-:Y:S01]  /*3e40*/  UMOV UR4, 0xffffffff ;  /* 0xffffffff00047882 */ /* 0x000fe20000000000 */
[----:B0-----:R-:W-:Y:S02]  /*3e50*/  IADD3 R106, -R89, R104, RZ ;  /* 0x00000068596a7210 */ /* 0x001fe40007ffe1ff */
[----:B------:R-:W-:Y:S05]  /*3e60*/  BRA.DIV UR4, `(.L_x_10457) ;  /* 0x0000015604987947 */ /* 0x000fea000b800000 */
[----:B------:R0:W2:Y:S04]  /*3e70*/  SHFL.IDX PT, R95, R103, RZ, 0x1c1f ;  /* 0x001c1fff675f7589 */ /* 0x0000a800000e0000 */
[----:B------:R0:W3:Y:S02]  /*3e80*/  SHFL.IDX PT, R94, R102, RZ, 0x1c1f ;  /* 0x001c1fff665e7589 */ /* 0x0000e400000e0000 */
.L_x_10701:
[----:B------:R-:W-:Y:S01]  /*3e90*/  ISETP.GE.OR P4, PT, R200, R100, P1 ;  /* 0x00000064c800720c */ /* 0x000fe20000f86670 */
[----:B------:R-:W-:-:S12]  /*3ea0*/  BSSY B1, `(.L_x_10458) ;  /* 0x0000073000017945 */ /* 0x000fd80003800000 */
[----:B------:R-:W-:Y:S05]  /*3eb0*/  @P4 BRA `(.L_x_10459) ;  /* 0x0000000400c44947 */ /* 0x000fea0003800000 */
[----:B------:R-:W4:Y:S01]  /*3ec0*/  S2R R12, SR_TID.X ;  /* 0x00000000000c7919 */ /* 0x000f220000002100 */
[----:B------:R-:W-:Y:S01]  /*3ed0*/  SEL R11, R89, R106, !P0 ;  /* 0x0000006a590b7207 */ /* 0x000fe20004000000 */
[----:B------:R-:W-:Y:S01]  /*3ee0*/  BSSY B2, `(.L_x_10460) ;  /* 0x000006a000027945 */ /* 0x000fe20003800000 */
[----:B---3--:R-:W-:-:S04]  /*3ef0*/  LEA R92, P4, R68, R94, 0x1 ;  /* 0x0000005e445c7211 */ /* 0x008fc800078808ff */
[----:B--2---:R-:W-:Y:S01]  /*3f00*/  LEA.HI.X R93, R68, R95, R32, 0x1, P4 ;  /* 0x0000005f445d7211 */ /* 0x004fe200020f0c20 */
[----:B----4-:R-:W-:Y:S01]  /*3f10*/  VIADD R13, R12, 0xffffff80 ;  /* 0xffffff800c0d7836 */ /* 0x010fe20000000000 */
[----:B------:R-:W-:-:S04]  /*3f20*/  SHF.R.S32.HI R12, RZ, 0x1f, R11 ;  /* 0x0000001fff0c7819 */ /* 0x000fc8000001140b */
[----:B------:R-:W-:Y:S02]  /*3f30*/  LEA.HI R12, R12, R11, RZ, 0x4 ;  /* 0x0000000b0c0c7211 */ /* 0x000fe400078f20ff */
[----:B------:R-:W-:Y:S02]  /*3f40*/  SHF.R.S32.HI R14, RZ, 0x1f, R13 ;  /* 0x0000001fff0e7819 */ /* 0x000fe4000001140d */
[----:B------:R-:W-:Y:S01]  /*3f50*/  LEA.HI.SX32 R11, R12, R69, 0x1c ;  /* 0x000000450c0b7211 */ /* 0x000fe200078fe2ff */
[----:B------:R-:W-:Y:S01]  /*3f60*/  IMAD R12, R18, 0x1800, R31 ;  /* 0x00001800120c7824 */ /* 0x000fe200078e021f */
[----:B------:R-:W-:-:S03]  /*3f70*/  LEA.HI R14, R14, R13, RZ, 0x5 ;  /* 0x0000000d0e0e7211 */ /* 0x000fc600078f28ff */
[----:B------:R-:W-:Y:S01]  /*3f80*/  IMAD.SHL.U32 R11, R11, 0x8, RZ ;  /* 0x000000080b0b7824 */ /* 0x000fe200078e00ff */
[----:B------:R-:W-:Y:S01]  /*3f90*/  SHF.R.S32.HI R14, RZ, 0x5, R14 ;  /* 0x00000005ff0e7819 */ /* 0x000fe2000001140e */
[----:B------:R-:W-:-:S03]  /*3fa0*/  IMAD R12, R12, 0x2, R19 ;  /* 0x000000020c0c7824 */ /* 0x000fc600078e0213 */
[----:B------:R-:W-:-:S04]  /*3fb0*/  LOP3.LUT R13, R82, 0x38, R11, 0xf8, !PT ;  /* 0x00000038520d7812 */ /* 0x000fc800078ef80b */
[----:B------:R-:W-:-:S05]  /*3fc0*/  LOP3.LUT R13, R13, R80, RZ, 0x3c, !PT ;  /* 0x000000500d0d7212 */ /* 0x000fca00078e3cff */
[----:B------:R-:W-:-:S04]  /*3fd0*/  IMAD R13, R14, 0x200, R13 ;  /* 0x000002000e0d7824 */ /* 0x000fc800078e020d */
[----:B------:R-:W-:-:S04]  /*3fe0*/  IMAD R14, R18, 0x1800, R13 ;  /* 0x00001800120e7824 */ /* 0x000fc800078e020d */
[----:B------:R-:W-:Y:S02]  /*3ff0*/  IMAD R56, R14, 0x2, R19 ;  /* 0x000000020e387824 */ /* 0x000fe400078e0213 */
[----:B------:R-:W2:Y:S04]  /*4000*/  LDS.128 R12, [R12+0x1c400] ;  /* 0x01c400000c0c7984 */ /* 0x000ea80000000c00 */
[----:B------:R-:W3:Y:S01]  /*4010*/  LDS.128 R56, [R56+0x1c400] ;  /* 0x01c4000038387984 */ /* 0x000ee20000000c00 */
[----:B------:R-:W-:Y:S05]  /*4020*/  @P2 BRA `(.L_x_10461) ;  /* 0x0000000400542947 */ /* 0x000fea0003800000 */
[----:B------:R-:W-:Y:S02]  /*4030*/  SHF.R.U32.HI R114, RZ, 0x10, R41 ;  /* 0x00000010ff727819 */ /* 0x000fe40000011629 */
[--C-:B------:R-:W-:Y:S02]  /*4040*/  SHF.R.U64 R110, R36, 0x10, R37.reuse ;  /* 0x00000010246e7819 */ /* 0x100fe40000001225 */
[----:B------:R-:W-:Y:S01]  /*4050*/  SHF.R.U32.HI R115, RZ, 0x10, R37 ;  /* 0x00000010ff737819 */ /* 0x000fe20000011625 */
[----:B------:R-:W-:Y:S01]  /*4060*/  HADD2.F32 R114, -RZ, R114.H0_H0 ;  /* 0x20000072ff727230 */ /* 0x000fe20000004100 */
[--C-:B------:R-:W-:Y:S01]  /*4070*/  SHF.R.U64 R37, R42, 0x10, R43.reuse ;  /* 0x000000102a257819 */ /* 0x100fe2000000122b */
[----:B------:R-:W-:Y:S01]  /*4080*/  HADD2.F32 R110, -RZ, R110.H0_H0 ;  /* 0x2000006eff6e7230 */ /* 0x000fe20000004100 */
[----:B------:R-:W-:Y:S01]  /*4090*/  SHF.R.U32.HI R117, RZ, 0x10, R43 ;  /* 0x00000010ff757819 */ /* 0x000fe2000001162b */
[--C-:B------:R-:W-:Y:S01]  /*40a0*/  HADD2.F32 R43, -RZ, R113.reuse.H0_H0 ;  /* 0x20000071ff2b7230 */ /* 0x100fe20000004100 */
[----:B------:R-:W-:Y:S01]  /*40b0*/  SHF.R.U64 R40, R40, 0x10, R41 ;  /* 0x0000001028287819 */ /* 0x000fe20000001229 */
[----:B------:R-:W-:Y:S01]  /*40c0*/  HADD2.F32 R113, -RZ, R113.H1_H1 ;  /* 0x30000071ff717230 */ /* 0x000fe20000004100 */
[--C-:B------:R-:W-:Y:S01]  /*40d0*/  SHF.R.U64 R36, R38, 0x10, R39.reuse ;  /* 0x0000001026247819 */ /* 0x100fe20000001227 */
[--C-:B---3--:R-:W-:Y:S01]  /*40e0*/  HADD2.F32 R38, -RZ, R57.reuse.H0_H0 ;  /* 0x20000039ff267230 */ /* 0x108fe20000004100 */
[----:B------:R-:W-:Y:S01]  /*40f0*/  SHF.R.U32.HI R118, RZ, 0x10, R39 ;  /* 0x00000010ff767819 */ /* 0x000fe20000011627 */
[----:B--2---:R-:W-:Y:S01]  /*4100*/  IMAD.MOV.U32 R39, RZ, RZ, R15 ;  /* 0x000000ffff277224 */ /* 0x004fe200078e000f */
[----:B------:R-:W-:Y:S01]  /*4110*/  MOV R41, R12 ;  /* 0x0000000c00297202 */ /* 0x000fe20000000f00 */
[----:B------:R-:W-:-:S02]  /*4120*/  HADD2.F32 R57, -RZ, R57.H1_H1 ;  /* 0x30000039ff397230 */ /* 0x000fc40000004100 */
[--C-:B------:R-:W-:Y:S02]  /*4130*/  HADD2.F32 R12, -RZ, R13.reuse.H0_H0 ;  /* 0x2000000dff0c7230 */ /* 0x100fe40000004100 */
[----:B------:R-:W-:Y:S02]  /*4140*/  HADD2.F32 R15, -RZ, R13.H1_H1 ;  /* 0x3000000dff0f7230 */ /* 0x000fe40000004100 */
[-C--:B------:R-:W-:Y:S01]  /*4150*/  FMUL.FTZ R13, R38, R113.reuse ;  /* 0x00000071260d7220 */ /* 0x080fe20000410000 */
[----:B------:R-:W-:Y:S02]  /*4160*/  HADD2.F32 R42, -RZ, R115.H0_H0 ;  /* 0x20000073ff2a7230 */ /* 0x000fe40000004100 */
[C---:B------:R-:W-:Y:S01]  /*4170*/  FMUL.FTZ R113, R12.reuse, R113 ;  /* 0x000000710c717220 */ /* 0x040fe20000410000 */
[-C--:B------:R-:W-:Y:S01]  /*4180*/  FMUL.FTZ R116, R57, R114.reuse ;  /* 0x0000007239747220 */ /* 0x080fe20000410000 */
[C---:B------:R-:W-:Y:S01]  /*4190*/  FMUL.FTZ R114, R15.reuse, R114 ;  /* 0x000000720f727220 */ /* 0x040fe20000410000 */
[-C--:B------:R-:W-:Y:S01]  /*41a0*/  FFMA.FTZ R12, R12, R43.reuse, -R13 ;  /* 0x0000002b0c0c7223 */ /* 0x080fe2000001080d */
[----:B------:R-:W-:Y:S01]  /*41b0*/  FFMA.FTZ R13, R38, R43, R113 ;  /* 0x0000002b260d7223 */ /* 0x000fe20000010071 */
[-C--:B------:R-:W-:Y:S01]  /*41c0*/  FFMA.FTZ R15, R15, R42.reuse, -R116 ;  /* 0x0000002a0f0f7223 */ /* 0x080fe20000010874 */
[----:B------:R-:W-:Y:S01]  /*41d0*/  FFMA.FTZ R38, R57, R42, R114 ;  /* 0x0000002a39267223 */ /* 0x000fe20000010072 */
[----:B------:R-:W-:-:S02]  /*41e0*/  HADD2.F32 R115, -RZ, R119.H1_H1 ;  /* 0x30000077ff737230 */ /* 0x000fc40000004100 */
[--C-:B------:R-:W-:Y:S01]  /*41f0*/  HADD2.F32 R57, -RZ, R59.reuse.H0_H0 ;  /* 0x2000003bff397230 */ /* 0x100fe20000004100 */
[----:B------:R-:W-:Y:S01]  /*4200*/  F2FP.F16.F32.PACK_AB R15, R15, R12 ;  /* 0x0000000c0f0f723e */ /* 0x000fe200000000ff */
[----:B------:R-:W-:Y:S02]  /*4210*/  HADD2.F32 R59, -RZ, R59.H1_H1 ;  /* 0x3000003bff3b7230 */ /* 0x000fe40000004100 */
[----:B------:R-:W-:Y:S02]  /*4220*/  HADD2.F32 R42, -RZ, R39.H0_H0 ;  /* 0x20000027ff2a7230 */ /* 0x000fe40000004100 */
[----:B------:R-:W-:Y:S02]  /*4230*/  HADD2.F32 R116, -RZ, R117.H0_H0 ;  /* 0x20000075ff747230 */ /* 0x000fe40000004100 */
[----:B------:R-:W-:Y:S02]  /*4240*/  HADD2.F32 R43, -RZ, R39.H1_H1 ;  /* 0x30000027ff2b7230 */ /* 0x000fe40000004100 */
[----:B------:R-:W-:Y:S01]  /*4250*/  FMUL.FTZ R39, R57, R115 ;  /* 0x0000007339277220 */ /* 0x000fe20000410000 */
[----:B------:R-:W-:-:S02]  /*4260*/  HADD2.F32 R113, -RZ, R119.H0_H0 ;  /* 0x20000077ff717230 */ /* 0x000fc40000004100 */
[-C--:B------:R-:W-:Y:S01]  /*4270*/  FMUL.FTZ R120, R59, R116.reuse ;  /* 0x000000743b787220 */ /* 0x080fe20000410000 */
[----:B------:R-:W-:Y:S02]  /*4280*/  HADD2.F32 R114, -RZ, R118.H0_H0 ;  /* 0x20000076ff727230 */ /* 0x000fe40000004100 */
[C---:B------:R-:W-:Y:S01]  /*4290*/  FMUL.FTZ R118, R42.reuse, R115 ;  /* 0x000000732a767220 */ /* 0x040fe20000410000 */
[----:B------:R-:W-:Y:S01]  /*42a0*/  FMUL.FTZ R116, R43, R116 ;  /* 0x000000742b747220 */ /* 0x000fe20000410000 */
[-C--:B------:R-:W-:Y:S02]  /*42b0*/  FFMA.FTZ R39, R42, R113.reuse, -R39 ;  /* 0x000000712a277223 */ /* 0x080fe40000010827 */
[----:B------:R-:W-:Y:S01]  /*42c0*/  FFMA.FTZ R42, R57, R113, R118 ;  /* 0x00000071392a7223 */ /* 0x000fe20000010076 */
[-C--:B------:R-:W-:Y:S01]  /*42d0*/  FFMA.FTZ R120, R43, R114.reuse, -R120 ;  /* 0x000000722b787223 */ /* 0x080fe20000010878 */
[----:B------:R-:W-:Y:S01]  /*42e0*/  FFMA.FTZ R117, R59, R114, R116 ;  /* 0x000000723b757223 */ /* 0x000fe20000010074 */
[----:B------:R-:W-:-:S02]  /*42f0*/  HADD2.F32 R57, -RZ, R112.H0_H0 ;  /* 0x20000070ff397230 */ /* 0x000fc40000004100 */
[----:B------:R-:W-:Y:S01]  /*4300*/  HADD2.F32 R112, -RZ, R112.H1_H1 ;  /* 0x30000070ff707230 */ /* 0x000fe20000004100 */
[----:B------:R-:W-:Y:S01]  /*4310*/  F2FP.F16.F32.PACK_AB R39, R120, R39 ;  /* 0x000000277827723e */ /* 0x000fe200000000ff */
[----:B------:R-:W-:Y:S01]  /*4320*/  HADD2.F32 R59, -RZ, R40.H0_H0 ;  /* 0x20000028ff3b7230 */ /* 0x000fe20000004100 */
[----:B------:R-:W-:Y:S01]  /*4330*/  F2FP.F16.F32.PACK_AB R42, R117, R42 ;  /* 0x0000002a752a723e */ /* 0x000fe200000000ff */
[--C-:B------:R-:W-:Y:S02]  /*4340*/  HADD2.F32 R43, -RZ, R56.reuse.H0_H0 ;  /* 0x20000038ff2b7230 */ /* 0x100fe40000004100 */
[--C-:B------:R-:W-:Y:S02]  /*4350*/  HADD2.F32 R40, -RZ, R41.reuse.H0_H0 ;  /* 0x20000029ff287230 */ /* 0x100fe40000004100 */
[----:B------:R-:W-:Y:S02]  /*4360*/  HADD2.F32 R56, -RZ, R56.H1_H1 ;  /* 0x30000038ff387230 */ /* 0x000fe40000004100 */
[----:B------:R-:W-:Y:S01]  /*4370*/  FMUL.FTZ R113, R43, R112 ;  /* 0x000000702b717220 */ /* 0x000fe20000410000 */
[----:B------:R-:W-:-:S02]  /*4380*/  HADD2.F32 R41, -RZ, R41.H1_H1 ;  /* 0x30000029ff297230 */ /* 0x000fc40000004100 */
[----:B------:R-:W-:Y:S01]  /*4390*/  FMUL.FTZ R112, R40, R112 ;  /* 0x0000007028707220 */ /* 0x000fe20000410000 */
[----:B------:R-:W-:Y:S01]  /*43a0*/  FMUL.FTZ R114, R56, R59 ;  /* 0x0000003b38727220 */ /* 0x000fe20000410000 */
[----:B------:R-:W-:Y:S01]  /*43b0*/  FFMA.FTZ R113, R40, R57, -R113 ;  /* 0x0000003928717223 */ /* 0x000fe20000010871 */
[----:B------:R-:W-:Y:S01]  /*43c0*/  FMUL.FTZ R59, R41, R59 ;  /* 0x0000003b293b7220 */ /* 0x000fe20000410000 */
[----:B------:R-:W-:Y:S01]  /*43d0*/  FFMA.FTZ R112, R43, R57, R112 ;  /* 0x000000392b707223 */ /* 0x000fe20000010070 */
[-C--:B------:R-:W-:Y:S01]  /*43e0*/  FFMA.FTZ R114, R41, R110.reuse, -R114 ;  /* 0x0000006e29727223 */ /* 0x080fe20000010872 */
[----:B------:R-:W-:Y:S02]  /*43f0*/  HADD2.F32 R41, -RZ, R111.H1_H1 ;  /* 0x3000006fff297230 */ /* 0x000fe40000004100 */
[----:B------:R-:W-:Y:S01]  /*4400*/  FFMA.FTZ R59, R56, R110, R59 ;  /* 0x0000006e383b7223 */ /* 0x000fe2000001003b */
[----:B------:R-:W-:Y:S02]  /*4410*/  HADD2.F32 R57, -RZ, R37.H0_H0 ;  /* 0x20000025ff397230 */ /* 0x000fe40000004100 */
[----:B------:R-:W-:Y:S01]  /*4420*/  HADD2.F32 R40, -RZ, R58.H0_H0 ;  /* 0x2000003aff287230 */ /* 0x000fe20000004100 */
[----:B------:R-:W-:Y:S01]  /*4430*/  F2FP.F16.F32.PACK_AB R12, R114, R113 ;  /* 0x00000071720c723e */ /* 0x000fe200000000ff */
[----:B------:R-:W-:Y:S01]  /*4440*/  HADD2.F32 R111, -RZ, R111.H0_H0 ;  /* 0x2000006fff6f7230 */ /* 0x000fe20000004100 */
[----:B------:R-:W-:Y:S01]  /*4450*/  F2FP.F16.F32.PACK_AB R56, R59, R112 ;  /* 0x000000703b38723e */ /* 0x000fe200000000ff */
[----:B------:R-:W-:-:S02]  /*4460*/  HADD2.F32 R37, -RZ, R14.H0_H0 ;  /* 0x2000000eff257230 */ /* 0x000fc40000004100 */
[----:B------:R-:W-:Y:S02]  /*4470*/  HADD2.F32 R58, -RZ, R58.H1_H1 ;  /* 0x3000003aff3a7230 */ /* 0x000fe40000004100 */
[----:B------:R-:W-:Y:S02]  /*4480*/  HADD2.F32 R14, -RZ, R14.H1_H1 ;  /* 0x3000000eff0e7230 */ /* 0x000fe40000004100 */
[----:B------:R-:W-:Y:S02]  /*4490*/  HADD2.F32 R43, -RZ, R36.H0_H0 ;  /* 0x20000024ff2b7230 */ /* 0x000fe40000004100 */
[----:B------:R-:W-:Y:S01]  /*44a0*/  FMUL.FTZ R36, R40, R111 ;  /* 0x0000006f28247220 */ /* 0x000fe20000410000 */
[----:B------:R-:W-:Y:S01]  /*44b0*/  FMUL.FTZ R115, R58, R57 ;  /* 0x000000393a737220 */ /* 0x000fe20000410000 */
[C---:B------:R-:W-:Y:S01]  /*44c0*/  FMUL.FTZ R111, R37.reuse, R111 ;  /* 0x0000006f256f7220 */ /* 0x040fe20000410000 */
[C---:B------:R-:W-:Y:S01]  /*44d0*/  FMUL.FTZ R57, R14.reuse, R57 ;  /* 0x000000390e397220 */ /* 0x040fe20000410000 */
[----:B------:R-:W-:Y:S01]  /*44e0*/  FFMA.FTZ R36, R37, R41, -R36 ;  /* 0x0000002925247223 */ /* 0x000fe20000010824 */
[----:B------:R-:W-:Y:S01]  /*44f0*/  FFMA.FTZ R115, R14, R43, -R115 ;  /* 0x0000002b0e737223 */ /* 0x000fe20000010873 */
[----:B------:R-:W-:Y:S01]  /*4500*/  FFMA.FTZ R111, R40, R41, R111 ;  /* 0x00000029286f7223 */ /* 0x000fe2000001006f */
[----:B------:R-:W-:Y:S01]  /*4510*/  FFMA.FTZ R58, R58, R43, R57 ;  /* 0x0000002b3a3a7223 */ /* 0x000fe20000010039 */
[----:B------:R-:W-:Y:S01]  /*4520*/  F2FP.F16.F32.PACK_AB R57, R38, R13 ;  /* 0x0000000d2639723e */ /* 0x000fe200000000ff */
[----:B------:R-:W-:Y:S01]  /*4530*/  IMAD.MOV.U32 R13, RZ, RZ, R15 ;  /* 0x000000ffff0d7224 */ /* 0x000fe200078e000f */
[----:B------:R-:W-:Y:S01]  /*4540*/  F2FP.F16.F32.PACK_AB R14, R115, R36 ;  /* 0x00000024730e723e */ /* 0x000fe200000000ff */
[----:B------:R-:W-:Y:S01]  /*4550*/  IMAD.MOV.U32 R15, RZ, RZ, R39 ;  /* 0x000000ffff0f7224 */ /* 0x000fe200078e0027 */
[----:B------:R-:W-:Y:S01]  /*4560*/  F2FP.F16.F32.PACK_AB R58, R58, R111 ;  /* 0x0000006f3a3a723e */ /* 0x000fe200000000ff */
[----:B------:R-:W-:-:S07]  /*4570*/  IMAD.MOV.U32 R59, RZ, RZ, R42 ;  /* 0x000000ffff3b7224 */ /* 0x000fce00078e002a */
.L_x_10461:
[----:B------:R-:W-:Y:S05]  /*4580*/  BSYNC B2 ;  /* 0x0000000000027941 */ /* 0x000fea0003800000 */
.L_x_10460:
[----:B------:R-:W-:Y:S01]  /*4590*/  ISETP.GE.AND P4, PT, R11, R104, PT ;  /* 0x000000680b00720c */ /* 0x000fe20003f86270 */
[----:B--2---:R4:W-:-:S12]  /*45a0*/  ST.E.128 desc[UR60][R92.64], R12 ;  /* 0x0000000c5c007985 */ /* 0x0049d8000c101d3c */
[----:B------:R-:W-:-:S05]  /*45b0*/  @!P4 IMAD.WIDE R94, R11, 0x2, R94 ;  /* 0x000000020b5ec825 */ /* 0x000fca00078e025e */
[----:B---3--:R4:W-:Y:S02]  /*45c0*/  @!P4 ST.E.128 desc[UR60][R94.64], R56 ;  /* 0x000000385e00c985 */ /* 0x0089e4000c101d3c */
.L_x_10459:
[----:B------:R-:W-:Y:S05]  /*45d0*/  BSYNC B1 ;  /* 0x0000000000017941 */ /* 0x000fea0003800000 */
.L_x_10458:
[----:B------:R-:W-:-:S03]  /*45e0*/  UMOV UR4, 0xffffffff ;  /* 0xffffffff00047882 */ /* 0x000fc60000000000 */
[----:B------:R-:W-:Y:S05]  /*45f0*/  BRA.DIV UR4, `(.L_x_10462) ;  /* 0x0000015204007947 */ /* 0x000fea000b800000 */
[----:B0-----:R-:W0:Y:S04]  /*4600*/  SHFL.IDX PT, R103, R103, 0x1, 0x1c1f ;  /* 0x003c1f0067677f89 */ /* 0x001e2800000e0000 */
[----:B------:R-:W0:Y:S02]  /*4610*/  SHFL.IDX PT, R102, R102, 0x1, 0x1c1f ;  /* 0x003c1f0066667f89 */ /* 0x000e2400000e0000 */
.L_x_10705:
[----:B------:R-:W-:-:S05]  /*4620*/  VIADD R11, R200, 0x40 ;  /* 0x00000040c80b7836 */ /* 0x000fca0000000000 */
[----:B------:R-:W-:-:S13]  /*4630*/  ISETP.GE.OR P4, PT, R11, R100, P1 ;  /* 0x000000640b00720c */ /* 0x000fda0000f86670 */
[----:B------:R-:W-:Y:S05]  /*4640*/  @P4 BRA `(.L_x_10447) ;  /* 0x0000000800f04947 */ /* 0x000fea0003800000 */
[----:B----4-:R-:W4:Y:S01]  /*4650*/  LDL R13, [R1+0x58] ;  /* 0x00005800010d7983 */ /* 0x010f220000100800 */
[----:B------:R-:W-:Y:S01]  /*4660*/  SEL R106, R89, R106, !P0 ;  /* 0x0000006a596a7207 */ /* 0x000fe20004000000 */
[C---:B------:R-:W-:Y:S01]  /*4670*/  VIADD R12, R200.reuse, 0x40 ;  /* 0x00000040c80c7836 */ /* 0x040fe20000000000 */
[----:B------:R-:W-:Y:S01]  /*4680*/  IADD3 R14, R200, 0x40, RZ ;  /* 0x00000040c80e7810 */ /* 0x000fe20007ffe0ff */
[----:B------:R-:W-:Y:S01]  /*4690*/  BSSY B1, `(.L_x_10463) ;  /* 0x000006b000017945 */ /* 0x000fe20003800000 */
[----:B------:R-:W-:Y:S01]  /*46a0*/  SHF.R.S32.HI R11, RZ, 0x1f, R106 ;  /* 0x0000001fff0b7819 */ /* 0x000fe2000001146a */
[----:B------:R-:W-:Y:S01]  /*46b0*/  IMAD.SHL.U32 R12, R12, 0x40, RZ ;  /* 0x000000400c0c7824 */ /* 0x000fe200078e00ff */
[----:B0-----:R-:W-:Y:S01]  /*46c0*/  LEA R40, P4, R68, R102, 0x1 ;  /* 0x0000006644287211 */ /* 0x001fe200078808ff */
[----:B------:R-:W-:Y:S01]  /*46d0*/  IMAD.SHL.U32 R14, R14, 0x40, RZ ;  /* 0x000000400e0e7824 */ /* 0x000fe200078e00ff */
[----:B------:R-:W-:Y:S02]  /*46e0*/  LEA.HI R106, R11, R106, RZ, 0x4 ;  /* 0x0000006a0b6a7211 */ /* 0x000fe400078f20ff */
[----:B------:R-:W-:-:S02]  /*46f0*/  LOP3.LUT R12, R12, 0x1c0, RZ, 0xc0, !PT ;  /* 0x000001c00c0c7812 */ /* 0x000fc400078ec0ff */
[----:B------:R-:W-:Y:S02]  /*4700*/  LEA.HI.SX32 R11, R106, R69, 0x1c ;  /* 0x000000456a0b7211 */ /* 0x000fe400078fe2ff */
[----:B------:R-:W-:Y:S02]  /*4710*/  LOP3.LUT R14, R14, 0x1c0, RZ, 0xc0, !PT ;  /* 0x000001c00e0e7812 */ /* 0x000fe400078ec0ff */
[----:B------:R-:W-:Y:S01]  /*4720*/  LEA.HI.X R41, R68, R103, R32, 0x1, P4 ;  /* 0x0000006744297211 */ /* 0x000fe200020f0c20 */
[----:B------:R-:W-:Y:S01]  /*4730*/  IMAD.SHL.U32 R11, R11, 0x8, RZ ;  /* 0x000000080b0b7824 */ /* 0x000fe200078e00ff */
[----:B------:R-:W-:-:S04]  /*4740*/  SHF.R.U32.HI R14, RZ, 0x3, R14 ;  /* 0x00000003ff0e7819 */ /* 0x000fc8000001160e */
[----:B------:R-:W-:-:S04]  /*4750*/  LOP3.LUT R12, R12, 0x38, R11, 0xf8, !PT ;  /* 0x000000380c0c7812 */ /* 0x000fc800078ef80b */
[----:B------:R-:W-:-:S05]  /*4760*/  LOP3.LUT R12, R12, R14, RZ, 0x3c, !PT ;  /* 0x0000000e0c0c7212 */ /* 0x000fca00078e3cff */
[----:B----4-:R-:W-:Y:S02]  /*4770*/  IMAD.IADD R13, R13, 0x1, R12 ;  /* 0x000000010d0d7824 */ /* 0x010fe400078e020c */
[C---:B------:R-:W-:Y:S02]  /*4780*/  IMAD R12, R18.reuse, 0x1800, R21 ;  /* 0x00001800120c7824 */ /* 0x040fe400078e0215 */
[----:B------:R-:W-:-:S03]  /*4790*/  IMAD R14, R18, 0x1800, R13 ;  /* 0x00001800120e7824 */ /* 0x000fc600078e020d */
[----:B------:R-:W-:Y:S01]  /*47a0*/  LEA R12, R12, R19, 0x1 ;  /* 0x000000130c0c7211 */ /* 0x000fe200078e08ff */
[----:B------:R-:W-:-:S05]  /*47b0*/  IMAD R36, R14, 0x2, R19 ;  /* 0x000000020e247824 */ /* 0x000fca00078e0213 */
[----:B------:R-:W0:Y:S04]  /*47c0*/  LDS.128 R12, [R12+0x1c400] ;  /* 0x01c400000c0c7984 */ /* 0x000e280000000c00 */
[----:B------:R-:W4:Y:S01]  /*47d0*/  LDS.128 R36, [R36+0x1c400] ;  /* 0x01c4000024247984 */ /* 0x000f220000000c00 */
[----:B------:R-:W-:Y:S05]  /*47e0*/  @P2 BRA `(.L_x_10464) ;  /* 0x0000000400542947 */ /* 0x000fea0003800000 */
[--C-:B--2---:R-:W-:Y:S02]  /*47f0*/  SHF.R.U64 R95, R48, 0x10, R49.reuse ;  /* 0x00000010305f7819 */ /* 0x104fe40000001231 */
[----:B------:R-:W-:Y:S01]  /*4800*/  SHF.R.U32.HI R48, RZ, 0x10, R49 ;  /* 0x00000010ff307819 */ /* 0x000fe20000011631 */
[----:B------:R-:W-:Y:S01]  /*4810*/  HADD2.F32 R49, -RZ, R109.H1_H1 ;  /* 0x3000006dff317230 */ /* 0x000fe20000004100 */
[--C-:B------:R-:W-:Y:S02]  /*4820*/  SHF.R.U64 R44, R44, 0x10, R45.reuse ;  /* 0x000000102c2c7819 */ /* 0x100fe4000000122d */
[----:B------:R-:W-:Y:S01]  /*4830*/  SHF.R.U32.HI R56, RZ, 0x10, R45 ;  /* 0x00000010ff387819 */ /* 0x000fe2000001162d */
[----:B----4-:R-:W-:Y:S01]  /*4840*/  IMAD.MOV.U32 R45, RZ, RZ, R36 ;  /* 0x000000ffff2d7224 */ /* 0x010fe200078e0024 */
[----:B------:R-:W-:Y:S01]  /*4850*/  SHF.R.U64 R42, R46, 0x10, R47 ;  /* 0x000000102e2a7819 */ /* 0x000fe2000000122f */
[----:B------:R-:W-:Y:S01]  /*4860*/  IMAD.MOV.U32 R46, RZ, RZ, R38 ;  /* 0x000000ffff2e7224 */ /* 0x000fe200078e0026 */
[----:B------:R-:W-:Y:S01]  /*4870*/  SHF.R.U64 R43, R50, 0x10, R51 ;  /* 0x00000010322b7819 */ /* 0x000fe20000001233 */
[----:B0-----:R-:W-:Y:S01]  /*4880*/  IMAD.MOV.U32 R36, RZ, RZ, R15 ;  /* 0x000000ffff247224 */ /* 0x001fe200078e000f */
[----:B------:R-:W-:Y:S01]  /*4890*/  SHF.R.U32.HI R59, RZ, 0x10, R47 ;  /* 0x00000010ff3b7819 */ /* 0x000fe2000001162f */
[--C-:B------:R-:W-:Y:S01]  /*48a0*/  HADD2.F32 R38, -RZ, R37.reuse.H0_H0 ;  /* 0x20000025ff267230 */ /* 0x100fe20000004100 */
[----:B------:R-:W-:Y:S01]  /*48b0*/  SHF.R.U32.HI R57, RZ, 0x10, R51 ;  /* 0x00000010ff397819 */ /* 0x000fe20000011633 */
[----:B------:R-:W-:-:S02]  /*48c0*/  HADD2.F32 R37, -RZ, R37.H1_H1 ;  /* 0x30000025ff257230 */ /* 0x000fc40000004100 */
[--C-:B------:R-:W-:Y:S02]  /*48d0*/  HADD2.F32 R15, -RZ, R13.reuse.H0_H0 ;  /* 0x2000000dff0f7230 */ /* 0x100fe40000004100 */
[----:B------:R-:W-:Y:S02]  /*48e0*/  HADD2.F32 R50, -RZ, R48.H0_H0 ;  /* 0x20000030ff327230 */ /* 0x000fe40000004100 */
[----:B------:R-:W-:Y:S02]  /*48f0*/  HADD2.F32 R13, -RZ, R13.H1_H1 ;  /* 0x3000000dff0d7230 */ /* 0x000fe40000004100 */
[----:B------:R-:W-:Y:S02]  /*4900*/  HADD2.F32 R48, -RZ, R56.H0_H0 ;  /* 0x20000038ff307230 */ /* 0x000fe40000004100 */
[-C--:B------:R-:W-:Y:S01]  /*4910*/  FMUL.FTZ R58, R37, R50.reuse ;  /* 0x00000032253a7220 */ /* 0x080fe20000410000 */
[----:B------:R-:W-:Y:S02]  /*4920*/  HADD2.F32 R47, -RZ, R107.H1_H1 ;  /* 0x3000006bff2f7230 */ /* 0x000fe40000004100 */
[-C--:B------:R-:W-:Y:S01]  /*4930*/  FMUL.FTZ R56, R38, R49.reuse ;  /* 0x0000003126387220 */ /* 0x080fe20000410000 */
[----:B------:R-:W-:Y:S01]  /*4940*/  FMUL.FTZ R50, R13, R50 ;  /* 0x000000320d327220 */ /* 0x000fe20000410000 */
[----:B------:R-:W-:Y:S01]  /*4950*/  FMUL.FTZ R49, R15, R49 ;  /* 0x000000310f317220 */ /* 0x000fe20000410000 */
[-C--:B------:R-:W-:Y:S01]  /*4960*/  FFMA.FTZ R51, R13, R48.reuse, -R58 ;  /* 0x000000300d337223 */ /* 0x080fe2000001083a */
[----:B------:R-:W-:Y:S01]  /*4970*/  FFMA.FTZ R56, R15, R47, -R56 ;  /* 0x0000002f0f387223 */ /* 0x000fe20000010838 */
[----:B------:R-:W-:Y:S01]  /*4980*/  FFMA.FTZ R58, R37, R48, R50 ;  /* 0x00000030253a7223 */ /* 0x000fe20000010032 */
[----:B------:R-:W-:-:S02]  /*4990*/  HADD2.F32 R48, -RZ, R108.H1_H1 ;  /* 0x3000006cff307230 */ /* 0x000fc40000004100 */
[----:B------:R-:W-:Y:S01]  /*49a0*/  FFMA.FTZ R49, R38, R47, R49 ;  /* 0x0000002f26317223 */ /* 0x000fe20000010031 */
[--C-:B------:R-:W-:Y:S02]  /*49b0*/  HADD2.F32 R15, -RZ, R39.reuse.H0_H0 ;  /* 0x20000027ff0f7230 */ /* 0x100fe40000004100 */
[--C-:B------:R-:W-:Y:S02]  /*49c0*/  HADD2.F32 R13, -RZ, R36.reuse.H0_H0 ;  /* 0x20000024ff0d7230 */ /* 0x100fe40000004100 */
[----:B------:R-:W-:Y:S02]  /*49d0*/  HADD2.F32 R39, -RZ, R39.H1_H1 ;  /* 0x30000027ff277230 */ /* 0x000fe40000004100 */
[-C--:B------:R-:W-:Y:S01]  /*49e0*/  FMUL.FTZ R50, R15, R48.reuse ;  /* 0x000000300f327220 */ /* 0x080fe20000410000 */
[----:B------:R-:W-:Y:S02]  /*49f0*/  HADD2.F32 R47, -RZ, R57.H0_H0 ;  /* 0x20000039ff2f7230 */ /* 0x000fe40000004100 */
[----:B------:R-:W-:Y:S01]  /*4a00*/  FMUL.FTZ R48, R13, R48 ;  /* 0x000000300d307220 */ /* 0x000fe20000410000 */
[----:B------:R-:W-:Y:S01]  /*4a10*/  HADD2.F32 R36, -RZ, R36.H1_H1 ;  /* 0x30000024ff247230 */ /* 0x000fe20000004100 */
[----:B------:R-:W-:Y:S01]  /*4a20*/  F2FP.F16.F32.PACK_AB R49, R58, R49 ;  /* 0x000000313a31723e */ /* 0x000fe200000000ff */
[----:B------:R-:W-:-:S02]  /*4a30*/  HADD2.F32 R38, -RZ, R105.H1_H1 ;  /* 0x30000069ff267230 */ /* 0x000fc40000004100 */
[-C--:B------:R-:W-:Y:S01]  /*4a40*/  FMUL.FTZ R93, R39, R47.reuse ;  /* 0x0000002f275d7220 */ /* 0x080fe20000410000 */
[----:B------:R-:W-:Y:S02]  /*4a50*/  HADD2.F32 R37, -RZ, R59.H0_H0 ;  /* 0x2000003bff257230 */ /* 0x000fe40000004100 */
[C---:B---3--:R-:W-:Y:S01]  /*4a60*/  FMUL.FTZ R94, R36.reuse, R47 ;  /* 0x0000002f245e7220 */ /* 0x048fe20000410000 */
[----:B------:R-:W-:Y:S02]  /*4a70*/  HADD2.F32 R44, -RZ, R44.H0_H0 ;  /* 0x2000002cff2c7230 */ /* 0x000fe40000004100 */
[-C--:B------:R-:W-:Y:S01]  /*4a80*/  FFMA.FTZ R57, R13, R38.reuse, -R50 ;  /* 0x000000260d397223 */ /* 0x080fe20000010832 */
[----:B------:R-:W-:Y:S01]  /*4a90*/  FFMA.FTZ R59, R15, R38, R48 ;  /* 0x000000260f3b7223 */ /* 0x000fe20000010030 */
[-C--:B------:R-:W-:Y:S01]  /*4aa0*/  FFMA.FTZ R92, R36, R37.reuse, -R93 ;  /* 0x00000025245c7223 */ /* 0x080fe2000001085d */
[----:B------:R-:W-:Y:S01]  /*4ab0*/  FFMA.FTZ R94, R39, R37, R94 ;  /* 0x00000025275e7223 */ /* 0x000fe2000001005e */
[----:B------:R-:W-:-:S02]  /*4ac0*/  HADD2.F32 R38, -RZ, R109.H0_H0 ;  /* 0x2000006dff267230 */ /* 0x000fc40000004100 */
[----:B------:R-:W-:Y:S02]  /*4ad0*/  HADD2.F32 R15, -RZ, R45.H0_H0 ;  /* 0x2000002dff0f7230 */ /* 0x000fe40000004100 */
[----:B------:R-:W-:Y:S01]  /*4ae0*/  HADD2.F32 R37, -RZ, R95.H0_H0 ;  /* 0x2000005fff257230 */ /* 0x000fe20000004100 */
[----:B------:R-:W-:Y:S01]  /*4af0*/  F2FP.F16.F32.PACK_AB R59, R94, R59 ;  /* 0x0000003b5e3b723e */ /* 0x000fe200000000ff */
[----:B------:R-:W-:Y:S02]  /*4b00*/  HADD2.F32 R45, -RZ, R45.H1_H1 ;  /* 0x3000002dff2d7230 */ /* 0x000fe40000004100 */
[----:B------:R-:W-:Y:S01]  /*4b10*/  FMUL.FTZ R48, R15, R38 ;  /* 0x000000260f307220 */ /* 0x000fe20000410000 */
[----:B------:R-:W-:Y:S02]  /*4b20*/  HADD2.F32 R36, -RZ, R107.H0_H0 ;  /* 0x2000006bff247230 */ /* 0x000fe40000004100 */
[--C-:B------:R-:W-:Y:S02]  /*4b30*/  HADD2.F32 R13, -RZ, R12.reuse.H0_H0 ;  /* 0x2000000cff0d7230 */ /* 0x100fe40000004100 */
[----:B------:R-:W-:Y:S01]  /*4b40*/  FMUL.FTZ R39, R45, R37 ;  /* 0x000000252d277220 */ /* 0x000fe20000410000 */
[----:B------:R-:W-:-:S02]  /*4b50*/  HADD2.F32 R12, -RZ, R12.H1_H1 ;  /* 0x3000000cff0c7230 */ /* 0x000fc40000004100 */
[----:B------:R-:W-:Y:S02]  /*4b60*/  HADD2.F32 R108, -RZ, R108.H0_H0 ;  /* 0x2000006cff6c7230 */ /* 0x000fe40000004100 */
[C---:B------:R-:W-:Y:S01]  /*4b70*/  FMUL.FTZ R38, R13.reuse, R38 ;  /* 0x000000260d267220 */ /* 0x040fe20000410000 */
[----:B------:R-:W-:Y:S01]  /*4b80*/  FFMA.FTZ R48, R13, R36, -R48 ;  /* 0x000000240d307223 */ /* 0x000fe20000010830 */
[C---:B------:R-:W-:Y:S01]  /*4b90*/  FMUL.FTZ R50, R12.reuse, R37 ;  /* 0x000000250c327220 */ /* 0x040fe20000410000 */
[----:B------:R-:W-:Y:S01]  /*4ba0*/  FFMA.FTZ R39, R12, R44, -R39 ;  /* 0x0000002c0c277223 */ /* 0x000fe20000010827 */
[----:B------:R-:W-:Y:S02]  /*4bb0*/  HADD2.F32 R13, -RZ, R46.H0_H0 ;  /* 0x2000002eff0d7230 */ /* 0x000fe40000004100 */
[----:B------:R-:W-:Y:S01]  /*4bc0*/  FFMA.FTZ R38, R15, R36, R38 ;  /* 0x000000240f267223 */ /* 0x000fe20000010026 */
[----:B------:R-:W-:Y:S02]  /*4bd0*/  HADD2.F32 R43, -RZ, R43.H0_H0 ;  /* 0x2000002bff2b7230 */ /* 0x000fe40000004100 */
[----:B------:R-:W-:Y:S01]  /*4be0*/  FFMA.FTZ R45, R45, R44, R50 ;  /* 0x0000002c2d2d7223 */ /* 0x000fe20000010032 */
[----:B------:R-:W-:-:S02]  /*4bf0*/  HADD2.F32 R12, -RZ, R14.H0_H0 ;  /* 0x2000000eff0c7230 */ /* 0x000fc40000004100 */
[-C--:B------:R-:W-:Y:S01]  /*4c00*/  FMUL.FTZ R37, R13, R108.reuse ;  /* 0x0000006c0d257220 */ /* 0x080fe20000410000 */
        /* <DEDUP_REMOVED lines=16> */
[----:B------:R-:W-:Y:S02]  /*4d10*/  F2FP.F16.F32.PACK_AB R15, R92, R57 ;  /* 0x000000395c0f723e */ /* 0x000fe400000000ff */
[----:B------:R-:W-:Y:S02]  /*4d20*/  F2FP.F16.F32.PACK_AB R38, R43, R108 ;  /* 0x0000006c2b26723e */ /* 0x000fe400000000ff */
[----:B------:R-:W-:-:S07]  /*4d30*/  MOV R39, R59 ;  /* 0x0000003b00277202 */ /* 0x000fce0000000f00 */
.L_x_10464:
[----:B------:R-:W-:Y:S05]  /*4d40*/  BSYNC B1 ;  /* 0x0000000000017941 */ /* 0x000fea0003800000 */
.L_x_10463:
[----:B------:R-:W-:Y:S01]  /*4d50*/  ISETP.GE.AND P2, PT, R11, R104, PT ;  /* 0x000000680b00720c */ /* 0x000fe20003f46270 */
[----:B0-----:R0:W-:Y:S02]  /*4d60*/  ST.E.128 desc[UR60][R40.64], R12 ;  /* 0x0000000c28007985 */ /* 0x0011e4000c101d3c */
[----:B0-----:R-:W-:Y:S02]  /*4d70*/  IMAD.MOV.U32 R12, RZ, RZ, R102 ;  /* 0x000000ffff0c7224 */ /* 0x001fe400078e0066 */
[----:B------:R-:W-:-:S08]  /*4d80*/  IMAD.MOV.U32 R13, RZ, RZ, R103 ;  /* 0x000000ffff0d7224 */ /* 0x000fd000078e0067 */
[----:B------:R-:W-:Y:S05]  /*4d90*/  @P2 BRA `(.L_x_10447) ;  /* 0x00000004001c2947 */ /* 0x000fea0003800000 */
[----:B------:R-:W-:-:S05]  /*4da0*/  IMAD.WIDE R12, R11, 0x2, R12 ;  /* 0x000000020b0c7825 */ /* 0x000fca00078e020c */
[----:B----4-:R0:W-:Y:S01]  /*4db0*/  ST.E.128 desc[UR60][R12.64], R36 ;  /* 0x000000240c007985 */ /* 0x0101e2000c101d3c */
[----:B------:R-:W-:Y:S05]  /*4dc0*/  BRA `(.L_x_10447) ;  /* 0x0000000400107947 */ /* 0x000fea0003800000 */
.L_x_10428:
[----:B------:R-:W-:-:S13]  /*4dd0*/  ISETP.NE.AND P3, PT, R205, 0x3, PT ;  /* 0x00000003cd00780c */ /* 0x000fda0003f65270 */
[----:B------:R-:W-:Y:S05]  /*4de0*/  @!P3 BRA `(.L_x_10465) ;  /* 0x000000000004b947 */ /* 0x000fea0003800000 */
[----:B------:R-:W-:Y:S01]  /*4df0*/  BPT.TRAP 0x1 ;  /* 0x000000040000795c */ /* 0x000fe20000300000 */
.L_x_10465:
[----:B------:R-:W-:Y:S01]  /*4e00*/  IMAD R4, R18, 0x8, R19 ;  /* 0x0000000812047824 */ /* 0x000fe200078e0213 */
[----:B------:R-:W-:Y:S01]  /*4e10*/  SHF.L.U32 R101, R203, 0x1f, RZ ;  /* 0x0000001fcb657819 */ /* 0x000fe200000006ff */
[----:B------:R-:W-:Y:S01]  /*4e20*/  BSSY B1, `(.L_x_10466) ;  /* 0x0000004000017945 */ /* 0x000fe20003800000 */
[----:B------:R-:W-:Y:S02]  /*4e30*/  SHF.R.S32.HI R98, RZ, 0x1f, R97 ;  /* 0x0000001fff627819 */ /* 0x000fe40000011461 */
[----:B------:R-:W0:Y:S02]  /*4e40*/  SYNCS.PHASECHK.TRANS64.TRYWAIT P2, [R4+URZ+0x32490], R101 ;  /* 0x03249065040075a7 */ /* 0x000e24000804017f */
[----:B0-----:R-:W-:Y:S05]  /*4e50*/  @!P2 BRA `(.L_x_10467) ;  /* 0x000001480034a947 */ /* 0x001fea0003800000 */
.L_x_10706:
[----:B------:R-:W-:Y:S05]  /*4e60*/  BSYNC B1 ;  /* 0x0000000000017941 */ /* 0x000fea0003800000 */
.L_x_10466:
        /* <DEDUP_REMOVED lines=18> */
[----:B------:R-:W-:Y:S01]  /*4f90*/  IMAD.IADD R42, R100, 0x1, -R200 ;  /* 0x00000001642a7824 */ /* 0x000fe200078e0ac8 */
[----:B------:R-:W-:Y:S02]  /*4fa0*/  IADD3 R11, R13, R11, RZ ;  /* 0x0000000b0d0b7210 */ /* 0x000fe40007ffe0ff */
[----:B------:R-:W-:Y:S01]  /*4fb0*/  LEA R40, P2, R12, UR4, 0x1 ;  /* 0x000000040c287c11 */ /* 0x000fe2000f8408ff */
[----:B------:R-:W-:-:S03]  /*4fc0*/  UMOV UR4, 0xffffffff ;  /* 0xffffffff00047882 */ /* 0x000fc60000000000 */
[----:B------:R-:W-:Y:S02]  /*4fd0*/  LEA.HI.X R41, R12, UR5, R11, 0x1, P2 ;  /* 0x000000050c297c11 */ /* 0x000fe400090f0c0b */
[----:B------:R-:W-:Y:S01]  /*4fe0*/  ISETP.GE.AND P2, PT, R42, 0x1, PT ;  /* 0x000000012a00780c */ /* 0x000fe20003f46270 */
[----:B------:R-:W-:-:S12]  /*4ff0*/  BRA.DIV UR4, `(.L_x_10468) ;  /* 0x0000014604e07947 */ /* 0x000fd8000b800000 */
[----:B------:R1:W2:Y:S04]  /*5000*/  SHFL.IDX PT, R37, R41, RZ, 0x1c1f ;  /* 0x001c1fff29257589 */ /* 0x0002a800000e0000 */
[----:B------:R1:W3:Y:S02]  /*5010*/  SHFL.IDX PT, R14, R40, RZ, 0x1c1f ;  /* 0x001c1fff280e7589 */ /* 0x0002e400000e0000 */
.L_x_10710:
        /* <DEDUP_REMOVED lines=13> */
.L_x_10470:
[----:B------:R-:W-:Y:S05]  /*50f0*/  BSYNC B1 ;  /* 0x0000000000017941 */ /* 0x000fea0003800000 */
.L_x_10469:
[----:B------:R-:W-:-:S03]  /*5100*/  UMOV UR4, 0xffffffff ;  /* 0xffffffff00047882 */ /* 0x000fc60000000000 */
[----:B------:R-:W-:Y:S05]  /*5110*/  BRA.DIV UR4, `(.L_x_10471) ;  /* 0x0000014604e07947 */ /* 0x000fea000b800000 */
[----:B--2-4-:R2:W4:Y:S04]  /*5120*/  SHFL.IDX PT, R37, R41, 0x1, 0x1c1f ;  /* 0x003c1f0029257f89 */ /* 0x01452800000e0000 */
[----:B---3--:R2:W3:Y:S02]  /*5130*/  SHFL.IDX PT, R14, R40, 0x1, 0x1c1f ;  /* 0x003c1f00280e7f89 */ /* 0x0084e400000e0000 */
.L_x_10714:
        /* <DEDUP_REMOVED lines=13> */
.L_x_10447:
[----:B------:R-:W-:Y:S05]  /*5210*/  BSYNC B0 ;  /* 0x0000000000007941 */ /* 0x000fea0003800000 */
.L_x_10427:
        /* <DEDUP_REMOVED lines=9> */
[----:B--2---:R2:W-:Y:S01]  /*52b0*/  BAR.SYNC.DEFER_BLOCKING R91, 0x80 ;  /* 0x0002005b0000751d */ /* 0x0045e20000010000 */
[----:B-----5:R-:W-:-:S13]  /*52c0*/  LOP3.LUT P2, RZ, R11, 0x7f, RZ, 0xc0, !PT ;  /* 0x0000007f0bff7812 */ /* 0x020fda000784c0ff */
[----:B------:R-:W-:-:S05]  /*52d0*/  @!P2 VIADD R11, R4, 0x324a0 ;  /* 0x000324a0040ba836 */ /* 0x000fca0000000000 */
[----:B------:R-:W-:-:S04]  /*52e0*/  @!P2 PRMT R11, RZ, 0x654, R11 ;  /* 0x00000654ff0ba816 */ /* 0x000fc8000000000b */
[----:B------:R2:W-:Y:S01]  /*52f0*/  @!P2 SYNCS.ARRIVE.TRANS64.RED.A1T0 RZ, [R11+URZ], RZ ;  /* 0x000000ff0bffa9a7 */ /* 0x0005e2000810043f */
[----:B------:R-:W-:Y:S05]  /*5300*/  @!P3 BRA `(.L_x_10473) ;  /* 0x000000000004b947 */ /* 0x000fea0003800000 */
[----:B------:R-:W-:Y:S01]  /*5310*/  BPT.TRAP 0x1 ;  /* 0x000000040000795c */ /* 0x000fe20000300000 */
.L_x_10473:
[----:B------:R-:W-:Y:S05]  /*5320*/  BSYNC B0 ;  /* 0x0000000000007941 */ /* 0x000fea0003800000 */
.L_x_10472:
[----:B------:R-:W5:Y:S01]  /*5330*/  SYNCS.PHASECHK.TRANS64.TRYWAIT P3, [R4+URZ+0x324b0], R101 ;  /* 0x0324b065040075a7 */ /* 0x000f62000806017f */
[----:B------:R-:W-:Y:S04]  /*5340*/  BSSY B0, `(.L_x_10474) ;  /* 0x0000002000007945 */ /* 0x000fe80003800000 */
[----:B-----5:R-:W-:Y:S05]  /*5350*/  @!P3 BRA `(.L_x_10475) ;  /* 0x000001440098b947 */ /* 0x020fea0003800000 */
.L_x_10715:
[----:B------:R-:W-:Y:S05]  /*5360*/  BSYNC B0 ;  /* 0x0000000000007941 */ /* 0x000fea0003800000 */
.L_x_10474:
[----:B------:R-:W-:Y:S01]  /*5370*/  ULDC.64 UR4, c[0x0][0x328] ;  /* 0x0000ca0000047ab9 */ /* 0x000fe20000000a00 */
[----:B------:R-:W-:Y:S01]  /*5380*/  IADD3 R100, -R200, R100, RZ ;  /* 0x00000064c8647210 */ /* 0x000fe20007ffe1ff */
[----:B------:R-:W-:Y:S01]  /*5390*/  IMAD R98, R98, UR4, RZ ;  /* 0x0000000462627c24 */ /* 0x000fe2000f8e02ff */
[----:B------:R-:W-:Y:S01]  /*53a0*/  BSSY B0, `(.L_x_10476) ;  /* 0x0000042000007945 */ /* 0x000fe20003800000 */
        /* <DEDUP_REMOVED lines=8> */
[----:B--2---:R-:W-:Y:S02]  /*5430*/  IMAD R11, R81, UR4, RZ ;  /* 0x00000004510b7c24 */ /* 0x004fe4000f8e02ff */
        /* <DEDUP_REMOVED lines=9> */
[----:B------:R-:W-:Y:S01]  /*54d0*/  ISETP.GE.AND P3, PT, R100, 0x1, PT ;  /* 0x000000016400780c */ /* 0x000fe20003f66270 */
[----:B------:R0:W2:Y:S01]  /*54e0*/  SHFL.IDX PT, R49, R44, RZ, 0x1c1f ;  /* 0x001c1fff2c317589 */ /* 0x0000a200000e0000 */
[--C-:B------:R-:W-:Y:S02]  /*54f0*/  IMAD R42, R11, 0x2, R24.reuse ;  /* 0x000000020b2a7824 */ /* 0x100fe400078e0218 */
[----:B------:R-:W-:Y:S01]  /*5500*/  IMAD R11, R13, 0x2, R24 ;  /* 0x000000020d0b7824 */ /* 0x000fe200078e0218 */
[----:B------:R0:W3:Y:S08]  /*5510*/  SHFL.IDX PT, R47, R45, RZ, 0x1c1f ;  /* 0x001c1fff2d2f7589 */ /* 0x0000f000000e0000 */
[----:B0-----:R-:W-:Y:S05]  /*5520*/  @!P3 BRA `(.L_x_10477) ;  /* 0x0000000000a4b947 */ /* 0x001fea0003800000 */
[----:B------:R-:W-:Y:S02]  /*5530*/  ISETP.NE.AND P5, PT, R20, RZ, PT ;  /* 0x000000ff1400720c */ /* 0x000fe40003fa5270 */
[----:B------:R-:W-:Y:S02]  /*5540*/  ISETP.NE.AND P4, PT, R10, RZ, PT ;  /* 0x000000ff0a00720c */ /* 0x000fe40003f85270 */
[----:B------:R-:W-:-:S09]  /*5550*/  PRMT R43, R87, 0x8880, RZ ;  /* 0x00008880572b7816 */ /* 0x000fd200000000ff */
[----:B------:R-:W0:Y:S01]  /*5560*/  @P5 LDS.128 R12, [R42] ;  /* 0x000000002a0c5984 */ /* 0x000e220000000c00 */
[----:B-12---:R-:W-:-:S04]  /*5570*/  @P5 LEA R40, P3, R16, R49, 0x1 ;  /* 0x0000003110285211 */ /* 0x006fc800078608ff */
        /* <DEDUP_REMOVED lines=36> */
.L_x_10477:
[----:B------:R-:W-:Y:S05]  /*57c0*/  BSYNC B0 ;  /* 0x0000000000007941 */ /* 0x000fea0003800000 */
.L_x_10476:
[----:B------:R-:W-:Y:S01]  /*57d0*/  ISETP.GE.AND P3, PT, R100, 0x41, PT ;  /* 0x000000416400780c */ /* 0x000fe20003f66270 */
[----:B------:R-:W4:Y:S01]  /*57e0*/  SHFL.IDX PT, R45, R45, 0x1, 0x1c1f ;  /* 0x003c1f002d2d7f89 */ /* 0x000f2200000e0000 */
[----:B------:R-:W-:Y:S03]  /*57f0*/  BSSY B0, `(.L_x_10478) ;  /* 0x000002c000007945 */ /* 0x000fe60003800000 */
[----:B------:R0:W0:Y:S08]  /*5800*/  SHFL.IDX PT, R43, R44, 0x1, 0x1c1f ;  /* 0x003c1f002c2b7f89 */ /* 0x00003000000e0000 */
[----:B------:R-:W-:Y:S05]  /*5810*/  @!P3 BRA `(.L_x_10479) ;  /* 0x0000000000a4b947 */ /* 0x000fea0003800000 */
[----:B------:R-:W-:Y:S02]  /*5820*/  ISETP.NE.AND P5, PT, R20, RZ, PT ;  /* 0x000000ff1400720c */ /* 0x000fe40003fa5270 */
[----:B------:R-:W-:Y:S02]  /*5830*/  ISETP.NE.AND P4, PT, R10, RZ, PT ;  /* 0x000000ff0a00720c */ /* 0x000fe40003f85270 */
[----:B0-----:R-:W-:-:S09]  /*5840*/  PRMT R44, R87, 0x8880, RZ ;  /* 0x00008880572c7816 */ /* 0x001fd200000000ff */
[----:B------:R-:W0:Y:S01]  /*5850*/  @P5 LDS.128 R12, [R42+0x2000] ;  /* 0x002000002a0c5984 */ /* 0x000e220000000c00 */
[----:B-1----:R-:W-:-:S04]  /*5860*/  @P5 LEA R40, P3, R16, R43, 0x1 ;  /* 0x0000002b10285211 */ /* 0x002fc800078608ff */
[----:B----4-:R-:W-:Y:S02]  /*5870*/  @P5 LEA.HI.X R41, R16, R45, R17, 0x1, P3 ;  /* 0x0000002d10295211 */ /* 0x010fe400018f0c11 */
[----:B------:R-:W-:-:S04]  /*5880*/  @P4 LEA R38, P3, R2, R43, 0x1 ;  /* 0x0000002b02264211 */ /* 0x000fc800078608ff */
[----:B------:R-:W-:Y:S02]  /*5890*/  @P4 LEA.HI.X R39, R2, R45, R202, 0x1, P3 ;  /* 0x0000002d02274211 */ /* 0x000fe400018f0cca */
[----:B------:R-:W-:-:S13]  /*58a0*/  ISETP.NE.AND P3, PT, R9, RZ, PT ;  /* 0x000000ff0900720c */ /* 0x000fda0003f65270 */
[----:B------:R-:W-:-:S04]  /*58b0*/  @P3 LEA R36, P6, R209, R43, 0x1 ;  /* 0x0000002bd1243211 */ /* 0x000fc800078c08ff */
[----:B------:R-:W-:Y:S01]  /*58c0*/  @P3 LEA.HI.X R37, R209, R45, R218, 0x1, P6 ;  /* 0x0000002dd1253211 */ /* 0x000fe200030f0cda */
[----:B0-----:R0:W-:Y:S01]  /*58d0*/  @P5 ST.E.128 desc[UR60][R40.64], R12 ;  /* 0x0000000c28005985 */ /* 0x0011e2000c101d3c */
        /* <DEDUP_REMOVED lines=29> */
.L_x_10479:
[----:B------:R-:W-:Y:S05]  /*5ab0*/  BSYNC B0 ;  /* 0x0000000000007941 */ /* 0x000fea0003800000 */
.L_x_10478:
[----:B------:R-:W-:Y:S01]  /*5ac0*/  @!PT LDS RZ, [RZ] ;  /* 0x00000000fffff984 */ /* 0x000fe20000000800 */
[----:B------:R-:W-:Y:S01]  /*5ad0*/  @!PT LDS RZ, [RZ] ;  /* 0x00000000fffff984 */ /* 0x000fe20000000800 */
[----:B------:R-:W-:Y:S01]  /*5ae0*/  @!PT LDS RZ, [RZ] ;  /* 0x00000000fffff984 */ /* 0x000fe20000000800 */
[----:B------:R-:W-:Y:S01]  /*5af0*/  @!PT LDS RZ, [RZ] ;  /* 0x00000000fffff984 */ /* 0x000fe20000000800 */
[----:B------:R5:W-:Y:S06]  /*5b00*/  MEMBAR.ALL.CTA ;  /* 0x0000000000007992 */ /* 0x000bec0000008000 */
[----:B-----5:R-:W5:Y:S01]  /*5b10*/  FENCE.VIEW.ASYNC.S ;  /* 0x00000000000073c6 */ /* 0x020f620000000000 */
[----:B-1----:R-:W-:Y:S01]  /*5b20*/  @!P2 VIADD R4, R4, 0x324c0 ;  /* 0x000324c00404a836 */ /* 0x002fe20000000000 */
[----:B-----5:R1:W-:Y:S01]  /*5b30*/  BAR.SYNC.DEFER_BLOCKING R91, 0x80 ;  /* 0x0002005b0000751d */ /* 0x0203e20000010000 */
[----:B------:R-:W-:Y:S01]  /*5b40*/  ISETP.NE.AND P3, PT, R0, RZ, PT ;  /* 0x000000ff0000720c */ /* 0x000fe20003f65270 */
[----:B------:R-:W-:-:S02]  /*5b50*/  VIADD R18, R18, 0x1 ;  /* 0x0000000112127836 */ /* 0x000fc40000000000 */
[----:B------:R-:W-:-:S04]  /*5b60*/  @!P2 PRMT R4, RZ, 0x654, R4 ;  /* 0x00000654ff04a816 */ /* 0x000fc80000000004 */
[----:B------:R1:W-:Y:S01]  /*5b70*/  @!P2 SYNCS.ARRIVE.TRANS64.RED.A1T0 RZ, [R4+URZ], RZ ;  /* 0x000000ff04ffa9a7 */ /* 0x0003e2000810043f */
[----:B------:R-:W-:-:S04]  /*5b80*/  ISETP.NE.AND P2, PT, R18, 0x2, PT ;  /* 0x000000021200780c */ /* 0x000fc80003f45270 */
[----:B------:R-:W-:Y:S02]  /*5b90*/  SEL R0, RZ, 0x1, P2 ;  /* 0x00000001ff007807 */ /* 0x000fe40001000000 */
[----:B------:R-:W-:Y:S02]  /*5ba0*/  SEL R18, R18, RZ, P2 ;  /* 0x000000ff12127207 */ /* 0x000fe40001000000 */
[----:B------:R-:W-:Y:S01]  /*5bb0*/  LOP3.LUT R203, R203, R0, RZ, 0x3c, !PT ;  /* 0x00000000cbcb7212 */ /* 0x000fe200078e3cff */
[----:B-1----:R-:W-:Y:S06]  /*5bc0*/  @P3 BRA `(.L_x_10480) ;  /* 0xffffffc400883947 */ /* 0x002fec000383ffff */
[----:B------:R-:W1:Y:S01]  /*5bd0*/  S2R R11, SR_TID.X ;  /* 0x00000000000b7919 */ /* 0x000e620000002100 */
[----:B------:R-:W-:Y:S02]  /*5be0*/  PLOP3.LUT P0, PT, PT, PT, PT, 0x8, 0x0 ;  /* 0x000000000000781c */ /* 0x000fe40003f0e170 */
[----:B-1----:R-:W-:-:S04]  /*5bf0*/  SHF.R.U32.HI R11, RZ, 0x7, R11 ;  /* 0x00000007ff0b7819 */ /* 0x002fc8000001160b */
[----:B------:R-:W-:-:S13]  /*5c00*/  ISETP.NE.AND P3, PT, R11, 0x1, PT ;  /* 0x000000010b00780c */ /* 0x000fda0003f65270 */
[----:B------:R-:W-:Y:S06]  /*5c10*/  @!P3 BAR.ARV 0x9, 0x100 ;  /* 0x024400000000bb1d */ /* 0x000fec0000002000 */
.L_x_10422:
[----:B------:R-:W-:Y:S02]  /*5c20*/  ISETP.GE.AND P2, PT, R187, 0x1, PT ;  /* 0x00000001bb00780c */ /* 0x000fe40003f46270 */
[----:B------:R-:W-:Y:S02]  /*5c30*/  CS2R R4, SRZ ;  /* 0x0000000000047805 */ /* 0x000fe4000001ff00 */
[----:B------:R-:W-:Y:S01]  /*5c40*/  PLOP3.LUT P1, PT, PT, PT, PT, 0x80, 0x0 ;  /* 0x000000000000781c */ /* 0x000fe20003f2f070 */
[----:B------:R-:W-:Y:S01]  /*5c50*/  IMAD.MOV.U32 R3, RZ, RZ, RZ ;  /* 0x000000ffff037224 */ /* 0x000fe200078e00ff */
[----:B------:R-:W-:Y:S01]  /*5c60*/  MOV R0, RZ ;  /* 0x000000ff00007202 */ /* 0x000fe20000000f00 */
        /* <DEDUP_REMOVED lines=55> */
[----:B------:R-:W-:Y:S02]  /*5fe0*/  CS2R R174, SRZ ;  /* 0x0000000000ae7805 */ /* 0x000fe4000001ff00 */
[----:B------:R-:W-:Y:S01]  /*5ff0*/  CS2R R24, SRZ ;  /* 0x0000000000187805 */ /* 0x000fe2000001ff00 */
[----:B------:R-:W-:Y:S01]  /*6000*/  IMAD.MOV.U32 R50, RZ, RZ, RZ ;  /* 0x000000ffff327224 */ /* 0x000fe200078e00ff */
[----:B------:R-:W-:Y:S01]  /*6010*/  MOV R46, RZ ;  /* 0x000000ff002e7202 */ /* 0x000fe20000000f00 */
[----:B0-----:R-:W-:Y:S01]  /*6020*/  IMAD.MOV.U32 R15, RZ, RZ, RZ ;  /* 0x000000ffff0f7224 */ /* 0x001fe200078e00ff */
        /* <DEDUP_REMOVED lines=8> */
[----:B------:R-:W-:Y:S06]  /*60b0*/  @P0 BRA `(.L_x_10481) ;  /* 0x00000000000c0947 */ /* 0x000fec0003800000 */
[----:B------:R-:W0:Y:S01]  /*60c0*/  FENCE.VIEW.ASYNC.G ;  /* 0x00000000000073c6 */ /* 0x000e220000000100 */
[----:B------:R-:W-:Y:S05]  /*60d0*/  WARPSYNC.ALL ;  /* 0x0000000000007948 */ /* 0x000fea0003800000 */
[----:B0-----:R-:W-:Y:S06]  /*60e0*/  BAR.ARV 0xc, 0x180 ;  /* 0x0306000000007b1d */ /* 0x001fec0000002000 */
.L_x_10481:
[----:B------:R-:W-:Y:S02]  /*60f0*/  IMAD.MOV.U32 R14, RZ, RZ, RZ ;  /* 0x000000ffff0e7224 */ /* 0x000fe400078e00ff */
[----:B------:R-:W-:Y:S01]  /*6100*/  IMAD.MOV.U32 R167, RZ, RZ, RZ ;  /* 0x000000ffffa77224 */ /* 0x000fe200078e00ff */
        /* <DEDUP_REMOVED lines=9> */
.L_x_10718:
[----:B------:R-:W-:Y:S01]  /*61a0*/  VIADD R24, R19, 0x18400 ;  /* 0x0001840013187836 */ /* 0x000fe20000000000 */
[----:B01----:R-:W-:Y:S01]  /*61b0*/  LEA.HI R0, R14, R14, RZ, 0x1 ;  /* 0x0000000e0e007211 */ /* 0x003fe200078f08ff */
[----:B------:R-:W-:Y:S03]  /*61c0*/  BSSY B6, `(.L_x_10484) ;  /* 0x0000015000067945 */ /* 0x000fe60003800000 */
[----:B------:R-:W-:Y:S02]  /*61d0*/  LOP3.LUT P0, RZ, R24, 0x1bf, RZ, 0xc0, !PT ;  /* 0x000001bf18ff7812 */ /* 0x000fe4000780c0ff */
[----:B------:R-:W-:-:S04]  /*61e0*/  LOP3.LUT R3, R0, 0xffffe, RZ, 0xc0, !PT ;  /* 0x000ffffe00037812 */ /* 0x000fc800078ec0ff */
[----:B------:R-:W-:-:S07]  /*61f0*/  IADD3 R30, R14, -R3, RZ ;  /* 0x800000030e1e7210 */ /* 0x000fce0007ffe0ff */
        /* <DEDUP_REMOVED lines=16> */
[----:B-12345:R-:W-:Y:S05]  /*6300*/  CALL.ABS.NOINC R14 ;  /* 0x000000000e007343 */ /* 0x03efea0003c00000 */
.L_x_10485:
[----:B------:R-:W-:Y:S05]  /*6310*/  BSYNC B6 ;  /* 0x0000000000067941 */ /* 0x000fea0003800000 */
.L_x_10484:
        /* <DEDUP_REMOVED lines=13> */
.L_x_10489:
[----:B-1----:R1:W2:Y:S02]  /*63f0*/  SYNCS.PHASECHK.TRANS64.TRYWAIT P0, [R19+URZ+0x32400], R0 ;  /* 0x03240000130075a7 */ /* 0x0022a4000800017f */
[----:B--2---:R-:W-:Y:S05]  /*6400*/  @!P0 NANOSLEEP.SYNCS 0x989680 ;  /* 0x009896800000895d */ /* 0x004fea0003900000 */
[----:B------:R-:W2:Y:S02]  /*6410*/  @!P0 SYNCS.PHASECHK.TRANS64 P0, [R19+URZ+0x32400], R0 ;  /* 0x03240000130085a7 */ /* 0x000ea4000800007f */
[----:B--2---:R-:W-:Y:S05]  /*6420*/  @!P0 BRA `(.L_x_10489) ;  /* 0xfffffffc00f08947 */ /* 0x004fea000383ffff */
.L_x_10488:
[----:B------:R-:W-:Y:S05]  /*6430*/  BSYNC B0 ;  /* 0x0000000000007941 */ /* 0x000fea0003800000 */
.L_x_10487:
[----:B------:R-:W-:Y:S05]  /*6440*/  BRA `(.L_x_10490) ;  /* 0x0000002000e07947 */ /* 0x000fea0003800000 */
.L_x_10486:
        /* <DEDUP_REMOVED lines=35> */
[----:B-1234-:R-:W-:Y:S05]  /*6680*/  CALL.ABS.NOINC R14 ;  /* 0x000000000e007343 */ /* 0x01efea0003c00000 */
.L_x_10492:
[----:B------:R-:W-:Y:S05]  /*6690*/  BSYNC B6 ;  /* 0x0000000000067941 */ /* 0x000fea0003800000 */
.L_x_10491:
        /* <DEDUP_REMOVED lines=8> */
[----:B------:R0:W0:Y:S04]  /*6720*/  SHFL.IDX PT, R0, R24, RZ, 0x1c1f ;  /* 0x001c1fff18007589 */ /* 0x00002800000e0000 */
[----:B------:R0:W0:Y:S04]  /*6730*/  SHFL.IDX PT, R5, R27, RZ, 0x1c1f ;  /* 0x001c1fff1b057589 */ /* 0x00002800000e0000 */
[----:B------:R0:W0:Y:S02]  /*6740*/  SHFL.IDX PT, R14, R26, RZ, 0x1c1f ;  /* 0x001c1fff1a0e7589 */ /* 0x00002400000e0000 */
.L_x_10724:
[----:B------:R-:W5:Y:S01]  /*6750*/  LDL R29, [R1+0x6c] ;  /* 0x00006c00011d7983 */ /* 0x000f620000100800 */
[----:B------:R-:W-:-:S03]  /*6760*/  ULDC UR4, c[0x0][0x448] ;  /* 0x0001120000047ab9 */ /* 0x000fc60000000800 */
[----:B------:R-:W2:Y:S01]  /*6770*/  LDL R12, [R1+0x64] ;  /* 0x00006400010c7983 */ /* 0x000ea20000100800 */
[----:B------:R-:W-:-:S05]  /*6780*/  IMAD R13, R90, UR4, RZ ;  /* 0x000000045a0d7c24 */ /* 0x000fca000f8e02ff */
[----:B------:R-:W-:Y:S01]  /*6790*/  ISETP.GE.AND P0, PT, R6, R13, PT ;  /* 0x0000000d0600720c */ /* 0x000fe20003f06270 */
[----:B------:R-:W-:Y:S01]  /*67a0*/  BSSY B1, `(.L_x_10496) ;  /* 0x0000024000017945 */ /* 0x000fe20003800000 */
[----:B------:R-:W-:Y:S01]  /*67b0*/  IMAD R13, R33, -0x80, R13 ;  /* 0xffffff80210d7824 */ /* 0x000fe200078e020d */
[----:B------:R-:W-:Y:S02]  /*67c0*/  CS2R R10, SRZ ;  /* 0x00000000000a7805 */ /* 0x000fe4000001ff00 */
[----:B------:R-:W-:Y:S01]  /*67d0*/  CS2R R20, SRZ ;  /* 0x0000000000147805 */ /* 0x000fe2000001ff00 */
[----:B-----5:R-:W-:-:S05]  /*67e0*/  IMAD.SHL.U32 R4, R29, 0x40, RZ ;  /* 0x000000401d047824 */ /* 0x020fca00078e00ff */
[----:B------:R-:W-:Y:S02]  /*67f0*/  LOP3.LUT R7, R4, 0x1c0, RZ, 0xc0, !PT ;  /* 0x000001c004077812 */ /* 0x000fe400078ec0ff */
[----:B--2---:R-:W-:Y:S02]  /*6800*/  LEA.HI R4, R12, R12, RZ, 0x1 ;  /* 0x0000000c0c047211 */ /* 0x004fe400078f08ff */
[----:B------:R-:W-:Y:S02]  /*6810*/  LOP3.LUT R8, R7, 0x18, R16, 0xf8, !PT ;  /* 0x0000001807087812 */ /* 0x000fe400078ef810 */
[----:B------:R-:W-:Y:S02]  /*6820*/  SHF.R.U32.HI R7, RZ, 0x3, R7 ;  /* 0x00000003ff077819 */ /* 0x000fe40000011607 */
[----:B------:R-:W-:Y:S02]  /*6830*/  LOP3.LUT R4, R4, 0xfffffffe, RZ, 0xc0, !PT ;  /* 0xfffffffe04047812 */ /* 0x000fe400078ec0ff */
[----:B------:R-:W-:-:S02]  /*6840*/  LOP3.LUT R28, R8, R7, RZ, 0x3c, !PT ;  /* 0x00000007081c7212 */ /* 0x000fc400078e3cff */
[----:B------:R-:W-:Y:S02]  /*6850*/  CS2R R6, SRZ ;  /* 0x0000000000067805 */ /* 0x000fe4000001ff00 */
[----:B------:R-:W-:Y:S02]  /*6860*/  CS2R R8, SRZ ;  /* 0x0000000000087805 */ /* 0x000fe4000001ff00 */
[----:B------:R-:W-:Y:S01]  /*6870*/  IADD3 R12, R12, -R4, RZ ;  /* 0x800000040c0c7210 */ /* 0x000fe20007ffe0ff */
[----:B------:R-:W-:Y:S06]  /*6880*/  @P0 BRA `(.L_x_10497) ;  /* 0x0000000000540947 */ /* 0x000fec0003800000 */
[----:B------:R-:W-:Y:S01]  /*6890*/  ULDC UR4, c[0x0][0x3f4] ;  /* 0x0000fd0000047ab9 */ /* 0x000fe20000000800 */
[C---:B------:R-:W-:Y:S01]  /*68a0*/  IMAD.SHL.U32 R11, R204.reuse, 0x2, RZ ;  /* 0x00000002cc0b7824 */ /* 0x040fe200078e00ff */
[----:B------:R-:W-:Y:S01]  /*68b0*/  ISETP.GE.AND P3, PT, R204, UR4, PT ;  /* 0x00000004cc007c0c */ /* 0x000fe2000bf66270 */
[----:B0-----:R-:W-:Y:S01]  /*68c0*/  IMAD.MOV.U32 R6, RZ, RZ, R0 ;  /* 0x000000ffff067224 */ /* 0x001fe200078e0000 */
[----:B------:R-:W-:Y:S01]  /*68d0*/  ISETP.GE.AND P2, PT, R22, UR4, PT ;  /* 0x0000000416007c0c */ /* 0x000fe2000bf46270 */
[----:B-1----:R-:W-:Y:S01]  /*68e0*/  IMAD.MOV.U32 R7, RZ, RZ, R3 ;  /* 0x000000ffff077224 */ /* 0x002fe200078e0003 */
[----:B------:R-:W-:-:S04]  /*68f0*/  SHF.R.S32.HI R15, RZ, 0x1f, R204 ;  /* 0x0000001fff0f7819 */ /* 0x000fc800000114cc */
[----:B------:R-:W-:Y:S01]  /*6900*/  SHF.L.U64.HI R10, R204, 0x1, R15 ;  /* 0x00000001cc0a7819 */ /* 0x000fe2000001020f */
[----:B------:R-:W-:-:S04]  /*6910*/  IMAD.MOV.U32 R15, RZ, RZ, R5 ;  /* 0x000000ffff0f7224 */ /* 0x000fc800078e0005 */
[-C--:B------:R-:W-:Y:S02]  /*6920*/  @!P3 IADD3 R26, P0, R0, R11.reuse, RZ ;  /* 0x0000000b001ab210 */ /* 0x080fe40007f1e0ff */
[----:B------:R-:W-:Y:S01]  /*6930*/  @!P3 IADD3 R4, P1, R14, R11, RZ ;  /* 0x0000000b0e04b210 */ /* 0x000fe20007f3e0ff */
[C---:B------:R-:W-:Y:S01]  /*6940*/  @!P2 IMAD.WIDE R24, R22.reuse, 0x2, R6 ;  /* 0x000000021618a825 */ /* 0x040fe200078e0206 */
[----:B------:R-:W-:Y:S02]  /*6950*/  CS2R R6, SRZ ;  /* 0x0000000000067805 */ /* 0x000fe4000001ff00 */
[----:B------:R-:W-:Y:S01]  /*6960*/  @!P3 IADD3.X R5, R5, R10, RZ, P1, !PT ;  /* 0x0000000a0505b210 */ /* 0x000fe20000ffe4ff */
[----:B------:R-:W-:Y:S01]  /*6970*/  @!P3 IMAD.X R27, R3, 0x1, R10, P0 ;  /* 0x00000001031bb824 */ /* 0x000fe200000e060a */
[----:B------:R-:W-:Y:S01]  /*6980*/  CS2R R10, SRZ ;  /* 0x00000000000a7805 */ /* 0x000fe2000001ff00 */
[----:B------:R-:W-:Y:S01]  /*6990*/  @!P2 IMAD.WIDE R14, R22, 0x2, R14 ;  /* 0x00000002160ea825 */ /* 0x000fe200078e020e */
[----:B------:R2:W5:Y:S04]  /*69a0*/  @!P2 LD.E.64 R8, desc[UR60][R24.64] ;  /* 0x0000003c1808a980 */ /* 0x000568000c101b00 */
[----:B------:R2:W5:Y:S04]  /*69b0*/  @!P2 LD.E.64 R20, desc[UR60][R14.64] ;  /* 0x0000003c0e14a980 */ /* 0x000568000c101b00 */
[----:B------:R2:W5:Y:S04]  /*69c0*/  @!P3 LD.E.64 R6, desc[UR60][R26.64] ;  /* 0x0000003c1a06b980 */ /* 0x000568000c101b00 */
[----:B------:R2:W5:Y:S02]  /*69d0*/  @!P3 LD.E.64 R10, desc[UR60][R4.64] ;  /* 0x0000003c040ab980 */ /* 0x000564000c101b00 */
.L_x_10497:
[----:B------:R-:W-:Y:S05]  /*69e0*/  BSYNC B1 ;  /* 0x0000000000017941 */ /* 0x000fea0003800000 */
.L_x_10496:
[----:B0-----:R-:W1:Y:S01]  /*69f0*/  S2R R0, SR_TID.X ;  /* 0x0000000000007919 */ /* 0x001e620000002100 */
[----:B--2---:R-:W-:Y:S01]  /*6a00*/  SHF.L.U32 R14, R12, 0x1f, RZ ;  /* 0x0000001f0c0e7819 */ /* 0x004fe200000006ff */
[----:B-----5:R-:W-:Y:S01]  /*6a10*/  IMAD.MOV.U32 R31, RZ, RZ, R8 ;  /* 0x000000ffff1f7224 */ /* 0x020fe200078e0008 */
[----:B------:R-:W-:Y:S01]  /*6a20*/  LOP3.LUT P1, RZ, R29, 0x4, RZ, 0xc0, !PT ;  /* 0x000000041dff7812 */ /* 0x000fe2000782c0ff */
[--C-:B------:R-:W-:Y:S01]  /*6a30*/  IMAD.MOV.U32 R15, RZ, RZ, R9.reuse ;  /* 0x000000ffff0f7224 */ /* 0x100fe200078e0009 */
[----:B------:R-:W0:Y:S01]  /*6a40*/  SYNCS.PHASECHK.TRANS64.TRYWAIT P0, [R19+URZ+0x32400], R14 ;  /* 0x0324000e130075a7 */ /* 0x000e22000800017f */
[--C-:B------:R-:W-:Y:S01]  /*6a50*/  SHF.R.U64 R34, R8, 0x10, R9.reuse ;  /* 0x0000001008227819 */ /* 0x100fe20000001209 */
[----:B------:R-:W-:Y:S01]  /*6a60*/  IMAD.MOV.U32 R29, RZ, RZ, R6 ;  /* 0x000000ffff1d7224 */ /* 0x000fe200078e0006 */
[----:B------:R-:W-:Y:S01]  /*6a70*/  SHF.R.U32.HI R8, RZ, 0x10, R9 ;  /* 0x00000010ff087819 */ /* 0x000fe20000011609 */
[----:B------:R-:W-:Y:S01]  /*6a80*/  IMAD.MOV.U32 R33, RZ, RZ, R20 ;  /* 0x000000ffff217224 */ /* 0x000fe200078e0014 */
[----:B------:R-:W-:Y:S01]  /*6a90*/  MOV R5, R7 ;  /* 0x0000000700057202 */ /* 0x000fe20000000f00 */
[----:B------:R-:W-:Y:S01]  /*6aa0*/  IMAD.MOV.U32 R32, RZ, RZ, R10 ;  /* 0x000000ffff207224 */ /* 0x000fe200078e000a */
[----:B------:R-:W-:Y:S01]  /*6ab0*/  SHF.R.U64 R35, R6, 0x10, R7 ;  /* 0x0000001006237819 */ /* 0x000fe20000001207 */
[----:B------:R-:W-:Y:S01]  /*6ac0*/  IMAD.MOV.U32 R6, RZ, RZ, R11 ;  /* 0x000000ffff067224 */ /* 0x000fe200078e000b */
[----:B------:R-:W-:Y:S01]  /*6ad0*/  SHF.R.U32.HI R9, RZ, 0x10, R7 ;  /* 0x00000010ff097819 */ /* 0x000fe20000011607 */
[--C-:B------:R-:W-:Y:S01]  /*6ae0*/  IMAD.MOV.U32 R7, RZ, RZ, R21.reuse ;  /* 0x000000ffff077224 */ /* 0x100fe200078e0015 */
[--C-:B------:R-:W-:Y:S01]  /*6af0*/  SHF.R.U64 R36, R20, 0x10, R21.reuse ;  /* 0x0000001014247819 */ /* 0x100fe20000001215 */
[----:B------:R-:W-:Y:S01]  /*6b00*/  BSSY B1, `(.L_x_10498) ;  /* 0x0000017000017945 */ /* 0x000fe20003800000 */
[----:B------:R-:W-:-:S02]  /*6b10*/  SHF.R.U32.HI R20, RZ, 0x10, R21 ;  /* 0x00000010ff147819 */ /* 0x000fc40000011615 */
[----:B------:R-:W-:Y:S02]  /*6b20*/  VIMNMX R27, R13, 0x80, PT ;  /* 0x000000800d1b7848 */ /* 0x000fe40003fe0100 */
[--C-:B------:R-:W-:Y:S02]  /*6b30*/  SHF.R.U64 R37, R10, 0x10, R11.reuse ;  /* 0x000000100a257819 */ /* 0x100fe4000000120b */
[----:B------:R-:W-:Y:S02]  /*6b40*/  SHF.R.U32.HI R10, RZ, 0x10, R11 ;  /* 0x00000010ff0a7819 */ /* 0x000fe4000001160b */
[----:B------:R-:W-:Y:S02]  /*6b50*/  PRMT R31, R31, 0x5410, R15 ;  /* 0x000054101f1f7816 */ /* 0x000fe4000000000f */
[----:B------:R-:W-:Y:S02]  /*6b60*/  PRMT R34, R34, 0x5410, R8 ;  /* 0x0000541022227816 */ /* 0x000fe40000000008 */
[----:B------:R-:W-:Y:S01]  /*6b70*/  PRMT R29, R29, 0x5410, R5 ;  /* 0x000054101d1d7816 */ /* 0x000fe20000000005 */
[----:B-1----:R-:W-:Y:S01]  /*6b80*/  VIADD R3, R0, 0xffffff80 ;  /* 0xffffff8000037836 */ /* 0x002fe20000000000 */
[----:B------:R-:W-:-:S02]  /*6b90*/  PRMT R35, R35, 0x5410, R9 ;  /* 0x0000541023237816 */ /* 0x000fc40000000009 */
[----:B------:R-:W-:Y:S02]  /*6ba0*/  PRMT R33, R33, 0x5410, R7 ;  /* 0x0000541021217816 */ /* 0x000fe40000000007 */
[----:B------:R-:W-:Y:S02]  /*6bb0*/  SHF.R.S32.HI R0, RZ, 0x1f, R3 ;  /* 0x0000001fff007819 */ /* 0x000fe40000011403 */
[----:B------:R-:W-:Y:S02]  /*6bc0*/  PRMT R36, R36, 0x5410, R20 ;  /* 0x0000541024247816 */ /* 0x000fe40000000014 */
[----:B------:R-:W-:Y:S02]  /*6bd0*/  LEA.HI R0, R0, R3, RZ, 0x5 ;  /* 0x0000000300007211 */ /* 0x000fe400078f28ff */
[----:B------:R-:W-:Y:S02]  /*6be0*/  PRMT R32, R32, 0x5410, R6 ;  /* 0x0000541020207816 */ /* 0x000fe40000000006 */
[----:B------:R-:W-:-:S05]  /*6bf0*/  SHF.R.S32.HI R0, RZ, 0x5, R0 ;  /* 0x00000005ff007819 */ /* 0x000fca0000011400 */
[----:B------:R-:W-:-:S04]  /*6c00*/  IMAD R28, R0, 0x200, R28 ;  /* 0x00000200001c7824 */ /* 0x000fc800078e021c */
[----:B------:R-:W-:-:S04]  /*6c10*/  IMAD R3, R28, 0x2, R19 ;  /* 0x000000021c037824 */ /* 0x000fc800078e0213 */
[C---:B------:R-:W-:Y:S01]  /*6c20*/  VIADD R4, R3.reuse, 0x18400 ;  /* 0x0001840003047836 */ /* 0x040fe20000000000 */
[----:B------:R-:W-:-:S03]  /*6c30*/  IADD3 R0, R3, 0x18440, RZ ;  /* 0x0001844003007810 */ /* 0x000fc60007ffe0ff */
[----:B------:R-:W-:Y:S01]  /*6c40*/  @P1 VIADD R0, R4, 0xffffffc0 ;  /* 0xffffffc004001836 */ /* 0x000fe20000000000 */
[----:B------:R-:W-:Y:S01]  /*6c50*/  ISETP.GE.AND P1, PT, R200, R27, PT ;  /* 0x0000001bc800720c */ /* 0x000fe20003f26270 */
[----:B0-----:R-:W-:-:S12]  /*6c60*/  @!P0 BRA `(.L_x_10499) ;  /* 0x0000013000148947 */ /* 0x001fd80003800000 */
.L_x_10725:
[----:B------:R-:W-:Y:S05]  /*6c70*/  BSYNC B1 ;  /* 0x0000000000017941 */ /* 0x000fea0003800000 */
.L_x_10498:
        /* <DEDUP_REMOVED lines=11> */
[----:B0-----:R-:W-:Y:S02]  /*6d30*/  HADD2.F32 R14, -RZ, R34.H0_H0 ;  /* 0x20000022ff0e7230 */ /* 0x001fe40000004100 */
[----:B------:R-:W-:Y:S02]  /*6d40*/  HADD2.F32 R20, -RZ, R36.H0_H0 ;  /* 0x20000024ff147230 */ /* 0x000fe40000004100 */
        /* <DEDUP_REMOVED lines=33> */
.L_x_10503:
[----:B------:R-:W-:Y:S05]  /*6f60*/  BSYNC B2 ;  /* 0x0000000000027941 */ /* 0x000fea0003800000 */
.L_x_10502:
[----:B------:R-:W-:Y:S05]  /*6f70*/  @P1 BRA `(.L_x_10501) ;  /* 0x0000000000981947 */ /* 0x000fea0003800000 */
[----:B-1----:R-:W1:Y:S01]  /*6f80*/  LDS.128 R4, [R0] ;  /* 0x0000000000047984 */ /* 0x002e620000000c00 */
        /* <DEDUP_REMOVED lines=37> */
.L_x_10501:
[----:B------:R-:W-:Y:S05]  /*71e0*/  BSYNC B1 ;  /* 0x0000000000017941 */ /* 0x000fea0003800000 */
.L_x_10500:
        /* <DEDUP_REMOVED lines=22> */
[-C--:B0-----:R-:W-:Y:S01]  /*7350*/  FMUL.FTZ R14, R25, R5.reuse ;  /* 0x00000005190e7220 */ /* 0x081fe20000410000 */
        /* <DEDUP_REMOVED lines=23> */
.L_x_10506:
[----:B------:R-:W-:Y:S05]  /*74d0*/  BSYNC B1 ;  /* 0x0000000000017941 */ /* 0x000fea0003800000 */
.L_x_10505:
        /* <DEDUP_REMOVED lines=12> */
[-C--:B0-----:R-:W-:Y:S01]  /*75a0*/  FMUL.FTZ R14, R15, R4.reuse ;  /* 0x000000040f0e7220 */ /* 0x081fe20000410000 */
        /* <DEDUP_REMOVED lines=27> */
.L_x_10494:
[----:B------:R-:W-:-:S03]  /*7760*/  UMOV UR4, 0xffffffff ;  /* 0xffffffff00047882 */ /* 0x000fc60000000000 */
[----:B------:R-:W-:Y:S05]  /*7770*/  BRA.DIV UR4, `(.L_x_10507) ;  /* 0x0000012604647947 */ /* 0x000fea000b800000 */
[----:B------:R0:W1:Y:S04]  /*7780*/  SHFL.IDX PT, R0, R25, RZ, 0x1c1f ;  /* 0x001c1fff19007589 */ /* 0x00006800000e0000 */
[----:B------:R0:W0:Y:S04]  /*7790*/  SHFL.IDX PT, R3, R24, RZ, 0x1c1f ;  /* 0x001c1fff18037589 */ /* 0x00002800000e0000 */
[----:B------:R0:W0:Y:S04]  /*77a0*/  SHFL.IDX PT, R4, R27, RZ, 0x1c1f ;  /* 0x001c1fff1b047589 */ /* 0x00002800000e0000 */
[----:B------:R0:W0:Y:S02]  /*77b0*/  SHFL.IDX PT, R14, R26, RZ, 0x1c1f ;  /* 0x001c1fff1a0e7589 */ /* 0x00002400000e0000 */
.L_x_10731:
[----:B------:R-:W5:Y:S01]  /*77c0*/  LDL R8, [R1+0x64] ;  /* 0x0000640001087983 */ /* 0x000f620000100800 */
[----:B------:R-:W-:Y:S01]  /*77d0*/  ULDC UR4, c[0x0][0x448] ;  /* 0x0001120000047ab9 */ /* 0x000fe20000000800 */
[----:B------:R-:W-:Y:S01]  /*77e0*/  BSSY B1, `(.L_x_10508) ;  /* 0x0000019000017945 */ /* 0x000fe20003800000 */
[----:B------:R-:W-:Y:S01]  /*77f0*/  IMAD R5, R90, UR4, RZ ;  /* 0x000000045a057c24 */ /* 0x000fe2000f8e02ff */
[----:B------:R-:W-:Y:S02]  /*7800*/  CS2R R10, SRZ ;  /* 0x00000000000a7805 */ /* 0x000fe4000001ff00 */
[----:B0-----:R-:W-:Y:S02]  /*7810*/  CS2R R24, SRZ ;  /* 0x0000000000187805 */ /* 0x001fe4000001ff00 */
[----:B------:R-:W-:Y:S02]  /*7820*/  CS2R R26, SRZ ;  /* 0x00000000001a7805 */ /* 0x000fe4000001ff00 */
[----:B------:R-:W-:Y:S01]  /*7830*/  ISETP.GE.AND P0, PT, R6, R5, PT ;  /* 0x000000050600720c */ /* 0x000fe20003f06270 */
[----:B------:R-:W-:Y:S01]  /*7840*/  IMAD R5, R33, -0x80, R5 ;  /* 0xffffff8021057824 */ /* 0x000fe200078e0205 */
[----:B-----5:R-:W-:-:S04]  /*7850*/  LEA.HI R7, R8, R8, RZ, 0x1 ;  /* 0x0000000808077211 */ /* 0x020fc800078f08ff */
[----:B------:R-:W-:-:S05]  /*7860*/  LOP3.LUT R7, R7, 0xfffffffe, RZ, 0xc0, !PT ;  /* 0xfffffffe07077812 */ /* 0x000fca00078ec0ff */
[----:B------:R-:W-:Y:S01]  /*7870*/  IMAD.IADD R12, R8, 0x1, -R7 ;  /* 0x00000001080c7824 */ /* 0x000fe200078e0a07 */
[----:B------:R-:W-:-:S04]  /*7880*/  CS2R R8, SRZ ;  /* 0x0000000000087805 */ /* 0x000fc8000001ff00 */
[----:B------:R-:W-:Y:S01]  /*7890*/  SHF.L.U32 R20, R12, 0x1f, RZ ;  /* 0x0000001f0c147819 */ /* 0x000fe200000006ff */
[----:B------:R-:W-:Y:S06]  /*78a0*/  @P0 BRA `(.L_x_10509) ;  /* 0x0000000000300947 */ /* 0x000fec0003800000 */
[----:B------:R-:W-:Y:S01]  /*78b0*/  ULDC UR4, c[0x0][0x3f4] ;  /* 0x0000fd0000047ab9 */ /* 0x000fe20000000800 */
[C---:B------:R-:W-:Y:S01]  /*78c0*/  IMAD.SHL.U32 R15, R16.reuse, 0x2, RZ ;  /* 0x00000002100f7824 */ /* 0x040fe200078e00ff */
[C---:B------:R-:W-:Y:S02]  /*78d0*/  ISETP.GE.AND P2, PT, R16.reuse, UR4, PT ;  /* 0x0000000410007c0c */ /* 0x040fe4000bf46270 */
[----:B------:R-:W-:Y:S02]  /*78e0*/  SHF.L.U64.HI R9, R16, 0x1, R17 ;  /* 0x0000000110097819 */ /* 0x000fe40000010211 */
[-C--:B------:R-:W-:Y:S02]  /*78f0*/  IADD3 R14, P1, R14, R15.reuse, RZ ;  /* 0x0000000f0e0e7210 */ /* 0x080fe40007f3e0ff */
[----:B------:R-:W-:-:S03]  /*7900*/  IADD3 R6, P0, R3, R15, RZ ;  /* 0x0000000f03067210 */ /* 0x000fc60007f1e0ff */
[----:B------:R-:W-:Y:S01]  /*7910*/  IMAD.X R15, R4, 0x1, R9, P1 ;  /* 0x00000001040f7824 */ /* 0x000fe200008e0609 */
[----:B-1----:R-:W-:Y:S02]  /*7920*/  IADD3.X R7, R0, R9, RZ, P0, !PT ;  /* 0x0000000900077210 */ /* 0x002fe400007fe4ff */
[----:B------:R-:W-:Y:S01]  /*7930*/  CS2R R8, SRZ ;  /* 0x0000000000087805 */ /* 0x000fe2000001ff00 */
[----:B------:R-:W-:Y:S06]  /*7940*/  @P2 BRA `(.L_x_10509) ;  /* 0x0000000000082947 */ /* 0x000fec0003800000 */
[----:B------:R0:W5:Y:S04]  /*7950*/  LD.E.128 R8, desc[UR60][R6.64] ;  /* 0x0000003c06087980 */ /* 0x000168000c101d00 */
[----:B------:R0:W5:Y:S02]  /*7960*/  LD.E.128 R24, desc[UR60][R14.64] ;  /* 0x0000003c0e187980 */ /* 0x000164000c101d00 */
.L_x_10509:
[----:B------:R-:W-:Y:S05]  /*7970*/  BSYNC B1 ;  /* 0x0000000000017941 */ /* 0x000fea0003800000 */
.L_x_10508:
[----:B------:R-:W2:Y:S01]  /*7980*/  SYNCS.PHASECHK.TRANS64.TRYWAIT P1, [R19+URZ+0x32400], R20 ;  /* 0x03240014130075a7 */ /* 0x000ea2000802017f */
[----:B-----5:R-:W-:Y:S01]  /*7990*/  IMAD.MOV.U32 R39, RZ, RZ, R8 ;  /* 0x000000ffff277224 */ /* 0x020fe200078e0008 */
[--C-:B------:R-:W-:Y:S01]  /*79a0*/  SHF.R.U64 R43, R8, 0x10, R9.reuse ;  /* 0x00000010082b7819 */ /* 0x100fe20000001209 */
[--C-:B-1----:R-:W-:Y:S01]  /*79b0*/  IMAD.MOV.U32 R0, RZ, RZ, R9.reuse ;  /* 0x000000ffff007224 */ /* 0x102fe200078e0009 */
[----:B------:R-:W-:Y:S01]  /*79c0*/  SHF.R.U32.HI R8, RZ, 0x10, R9 ;  /* 0x00000010ff087819 */ /* 0x000fe20000011609 */
[----:B------:R-:W-:Y:S01]  /*79d0*/  IMAD.MOV.U32 R40, RZ, RZ, R10 ;  /* 0x000000ffff287224 */ /* 0x000fe200078e000a */
[--C-:B------:R-:W-:Y:S01]  /*79e0*/  SHF.R.U64 R44, R10, 0x10, R11.reuse ;  /* 0x000000100a2c7819 */ /* 0x100fe2000000120b */
[--C-:B------:R-:W-:Y:S01]  /*79f0*/  IMAD.MOV.U32 R4, RZ, RZ, R11.reuse ;  /* 0x000000ffff047224 */ /* 0x100fe200078e000b */
[----:B------:R-:W-:Y:S01]  /*7a00*/  SHF.R.U32.HI R9, RZ, 0x10, R11 ;  /* 0x00000010ff097819 */ /* 0x000fe2000001160b */
[----:B0-----:R-:W-:Y:S01]  /*7a10*/  IMAD.MOV.U32 R6, RZ, RZ, R25 ;  /* 0x000000ffff067224 */ /* 0x001fe200078e0019 */
[----:B------:R-:W-:Y:S01]  /*7a20*/  VIMNMX R5, R5, 0x80, PT ;  /* 0x0000008005057848 */ /* 0x000fe20003fe0100 */
[----:B------:R-:W-:Y:S01]  /*7a30*/  IMAD.MOV.U32 R42, RZ, RZ, R26 ;  /* 0x000000ffff2a7224 */ /* 0x000fe200078e001a */
[----:B------:R-:W-:Y:S01]  /*7a40*/  MOV R41, R24 ;  /* 0x0000001800297202 */ /* 0x000fe20000000f00 */
[----:B------:R-:W-:Y:S01]  /*7a50*/  IMAD.MOV.U32 R7, RZ, RZ, R27 ;  /* 0x000000ffff077224 */ /* 0x000fe200078e001b */
[--C-:B----4-:R-:W-:Y:S01]  /*7a60*/  SHF.R.U64 R45, R24, 0x10, R25.reuse ;  /* 0x00000010182d7819 */ /* 0x110fe20000001219 */
[----:B------:R-:W-:Y:S01]  /*7a70*/  VIADD R13, R200, 0x40 ;  /* 0x00000040c80d7836 */ /* 0x000fe20000000000 */
[----:B------:R-:W0:Y:S01]  /*7a80*/  LDC R3, c[0x0][0x3f4] ;  /* 0x0000fd00ff037b82 */ /* 0x000e220000000800 */
[----:B------:R-:W-:Y:S01]  /*7a90*/  SHF.R.U32.HI R10, RZ, 0x10, R25 ;  /* 0x00000010ff0a7819 */ /* 0x000fe20000011619 */
        /* <DEDUP_REMOVED lines=15> */
[----:B--2---:R-:W-:-:S12]  /*7b90*/  @!P1 BRA `(.L_x_10511) ;  /* 0x0000012000cc9947 */ /* 0x004fd80003800000 */
.L_x_10732:
[----:B------:R-:W-:Y:S05]  /*7ba0*/  BSYNC B1 ;  /* 0x0000000000017941 */ /* 0x000fea0003800000 */
.L_x_10510:
[----:B------:R-:W-:Y:S01]  /*7bb0*/  BSSY B1, `(.L_x_10512) ;  /* 0x000005f000017945 */ /* 0x000fe20003800000 */
[----:B------:R-:W-:-:S03]  /*7bc0*/  LOP3.LUT R0, R0, 0x38, RZ, 0xc0, !PT ;  /* 0x0000003800007812 */ /* 0x000fc600078ec0ff */
[----:B------:R-:W-:Y:S05]  /*7bd0*/  @P2 BRA `(.L_x_10513) ;  /* 0x0000000400702947 */ /* 0x000fea0003800000 */
[----:B------:R-:W2:Y:S01]  /*7be0*/  LDL R3, [R1+0x6c] ;  /* 0x00006c0001037983 */ /* 0x000ea20000100800 */
[----:B------:R-:W1:Y:S02]  /*7bf0*/  S2R R4, SR_TID.X ;  /* 0x0000000000047919 */ /* 0x000e640000002100 */
[----:B-1----:R-:W-:-:S04]  /*7c00*/  IADD3 R4, R4, -0x80, RZ ;  /* 0xffffff8004047810 */ /* 0x002fc80007ffe0ff */
[----:B------:R-:W-:-:S04]  /*7c10*/  SHF.R.S32.HI R8, RZ, 0x1f, R4 ;  /* 0x0000001fff087819 */ /* 0x000fc80000011404 */
[----:B------:R-:W-:-:S04]  /*7c20*/  LEA.HI R8, R8, R4, RZ, 0x5 ;  /* 0x0000000408087211 */ /* 0x000fc800078f28ff */
[----:B------:R-:W-:Y:S01]  /*7c30*/  SHF.R.S32.HI R8, RZ, 0x5, R8 ;  /* 0x00000005ff087819 */ /* 0x000fe20000011408 */
[----:B------:R-:W-:Y:S02]  /*7c40*/  HADD2.F32 R28, -RZ, R41.H0_H0 ;  /* 0x20000029ff1c7230 */ /* 0x000fe40000004100 */
[----:B------:R-:W-:Y:S02]  /*7c50*/  HADD2.F32 R26, -RZ, R39.H0_H0 ;  /* 0x20000027ff1a7230 */ /* 0x000fe40000004100 */
[----:B------:R-:W-:Y:S02]  /*7c60*/  HADD2.F32 R29, -RZ, R45.H0_H0 ;  /* 0x2000002dff1d7230 */ /* 0x000fe40000004100 */
[----:B------:R-:W-:Y:S02]  /*7c70*/  HADD2.F32 R27, -RZ, R43.H0_H0 ;  /* 0x2000002bff1b7230 */ /* 0x000fe40000004100 */
[----:B--2---:R-:W-:-:S05]  /*7c80*/  IMAD.SHL.U32 R3, R3, 0x40, RZ ;  /* 0x0000004003037824 */ /* 0x004fca00078e00ff */
[----:B------:R-:W-:-:S04]  /*7c90*/  LOP3.LUT R5, R3, 0x1c0, RZ, 0xc0, !PT ;  /* 0x000001c003057812 */ /* 0x000fc800078ec0ff */
[----:B------:R-:W-:Y:S02]  /*7ca0*/  LOP3.LUT R3, R5, 0x38, R16, 0xf8, !PT ;  /* 0x0000003805037812 */ /* 0x000fe400078ef810 */
[----:B------:R-:W-:-:S04]  /*7cb0*/  SHF.R.U32.HI R6, RZ, 0x3, R5 ;  /* 0x00000003ff067819 */ /* 0x000fc80000011605 */
[----:B------:R-:W-:-:S05]  /*7cc0*/  LOP3.LUT R3, R3, R6, RZ, 0x3c, !PT ;  /* 0x0000000603037212 */ /* 0x000fca00078e3cff */
[----:B------:R-:W-:Y:S01]  /*7cd0*/  IMAD R4, R8, 0x200, R3 ;  /* 0x0000020008047824 */ /* 0x000fe200078e0203 */
[----:B------:R-:W-:-:S05]  /*7ce0*/  LOP3.LUT R3, R6, R0, R5, 0x1e, !PT ;  /* 0x0000000006037212 */ /* 0x000fca00078e1e05 */
[----:B------:R-:W-:-:S04]  /*7cf0*/  IMAD R8, R8, 0x200, R3 ;  /* 0x0000020008087824 */ /* 0x000fc800078e0203 */
[--C-:B------:R-:W-:Y:S02]  /*7d00*/  IMAD R38, R8, 0x2, R19.reuse ;  /* 0x0000000208267824 */ /* 0x100fe400078e0213 */
[----:B------:R-:W-:-:S03]  /*7d10*/  IMAD R37, R4, 0x2, R19 ;  /* 0x0000000204257824 */ /* 0x000fc600078e0213 */
[----:B------:R-:W0:Y:S04]  /*7d20*/  LDS.128 R8, [R38+0x18400] ;  /* 0x0184000026087984 */ /* 0x000e280000000c00 */
[----:B------:R-:W1:Y:S01]  /*7d30*/  LDS.128 R4, [R37+0x18400] ;  /* 0x0184000025047984 */ /* 0x000e620000000c00 */
[----:B0-----:R-:W-:Y:S02]  /*7d40*/  HADD2.F32 R20, -RZ, R8.H0_H0 ;  /* 0x20000008ff147230 */ /* 0x001fe40000004100 */
[----:B-1----:R-:W-:-:S03]  /*7d50*/  HADD2.F32 R3, -RZ, R4.H0_H0 ;  /* 0x20000004ff037230 */ /* 0x002fc60000004100 */
[C---:B------:R-:W-:Y:S01]  /*7d60*/  FMUL.FTZ R32, R20.reuse, R28 ;  /* 0x0000001c14207220 */ /* 0x040fe20000410000 */
[-C--:B------:R-:W-:Y:S01]  /*7d70*/  FMUL.FTZ R20, R20, R26.reuse ;  /* 0x0000001a14147220 */ /* 0x080fe20000410000 */
[----:B------:R-:W-:Y:S02]  /*7d80*/  HADD2.F32 R8, -RZ, R8.H1_H1 ;  /* 0x30000008ff087230 */ /* 0x000fe40000004100 */
[C---:B------:R-:W-:Y:S01]  /*7d90*/  FFMA.FTZ R32, R3.reuse, R26, -R32 ;  /* 0x0000001a03207223 */ /* 0x040fe20000010820 */
[----:B------:R-:W-:Y:S02]  /*7da0*/  HADD2.F32 R21, -RZ, R9.H0_H0 ;  /* 0x20000009ff157230 */ /* 0x000fe40000004100 */
[----:B------:R-:W-:Y:S01]  /*7db0*/  FFMA.FTZ R28, R3, R28, R20 ;  /* 0x0000001c031c7223 */ /* 0x000fe20000010014 */
[----:B------:R-:W-:Y:S02]  /*7dc0*/  HADD2.F32 R26, -RZ, R41.H1_H1 ;  /* 0x30000029ff1a7230 */ /* 0x000fe40000004100 */
[----:B------:R-:W-:-:S02]  /*7dd0*/  HADD2.F32 R20, -RZ, R39.H1_H1 ;  /* 0x30000027ff147230 */ /* 0x000fc40000004100 */
[C---:B------:R-:W-:Y:S01]  /*7de0*/  FMUL.FTZ R31, R8.reuse, R29 ;  /* 0x0000001d081f7220 */ /* 0x040fe20000410000 */
[----:B------:R-:W-:Y:S02]  /*7df0*/  HADD2.F32 R4, -RZ, R4.H1_H1 ;  /* 0x30000004ff047230 */ /* 0x000fe40000004100 */
[-C--:B------:R-:W-:Y:S01]  /*7e00*/  FMUL.FTZ R3, R8, R27.reuse ;  /* 0x0000001b08037220 */ /* 0x080fe20000410000 */
[----:B------:R-:W-:Y:S02]  /*7e10*/  HADD2.F32 R13, -RZ, R5.H0_H0 ;  /* 0x20000005ff0d7230 */ /* 0x000fe40000004100 */
[C---:B------:R-:W-:Y:S01]  /*7e20*/  FMUL.FTZ R34, R21.reuse, R26 ;  /* 0x0000001a15227220 */ /* 0x040fe20000410000 */
[----:B------:R-:W-:Y:S01]  /*7e30*/  FMUL.FTZ R21, R21, R20 ;  /* 0x0000001415157220 */ /* 0x000fe20000410000 */
[C---:B------:R-:W-:Y:S01]  /*7e40*/  FFMA.FTZ R31, R4.reuse, R27, -R31 ;  /* 0x0000001b041f7223 */ /* 0x040fe2000001081f */
[----:B------:R-:W-:Y:S01]  /*7e50*/  FFMA.FTZ R29, R4, R29, R3 ;  /* 0x0000001d041d7223 */ /* 0x000fe20000010003 */
[----:B------:R-:W-:-:S02]  /*7e60*/  HADD2.F32 R9, -RZ, R9.H1_H1 ;  /* 0x30000009ff097230 */ /* 0x000fc40000004100 */
[C---:B------:R-:W-:Y:S01]  /*7e70*/  FFMA.FTZ R34, R13.reuse, R20, -R34 ;  /* 0x000000140d227223 */ /* 0x040fe20000010822 */
[----:B------:R-:W-:Y:S02]  /*7e80*/  HADD2.F32 R8, -RZ, R45.H1_H1 ;  /* 0x3000002dff087230 */ /* 0x000fe40000004100 */
[----:B------:R-:W-:Y:S01]  /*7e90*/  FFMA.FTZ R26, R13, R26, R21 ;  /* 0x0000001a0d1a7223 */ /* 0x000fe20000010015 */
[----:B------:R-:W-:Y:S02]  /*7ea0*/  HADD2.F32 R4, -RZ, R43.H1_H1 ;  /* 0x3000002bff047230 */ /* 0x000fe40000004100 */
[----:B------:R-:W-:Y:S02]  /*7eb0*/  HADD2.F32 R24, -RZ, R10.H0_H0 ;  /* 0x2000000aff187230 */ /* 0x000fe40000004100 */
[----:B------:R-:W-:Y:S02]  /*7ec0*/  HADD2.F32 R13, -RZ, R42.H0_H0 ;  /* 0x2000002aff0d7230 */ /* 0x000fe40000004100 */
[----:B------:R-:W-:-:S02]  /*7ed0*/  HADD2.F32 R3, -RZ, R40.H0_H0 ;  /* 0x20000028ff037230 */ /* 0x000fc40000004100 */
[C---:B------:R-:W-:Y:S01]  /*7ee0*/  FMUL.FTZ R20, R9.reuse, R8 ;  /* 0x0000000809147220 */ /* 0x040fe20000410000 */
[----:B------:R-:W-:Y:S02]  /*7ef0*/  HADD2.F32 R5, -RZ, R5.H1_H1 ;  /* 0x30000005ff057230 */ /* 0x000fe40000004100 */
[----:B------:R-:W-:Y:S01]  /*7f00*/  FMUL.FTZ R36, R9, R4 ;  /* 0x0000000409247220 */ /* 0x000fe20000410000 */
[----:B------:R-:W-:Y:S02]  /*7f10*/  HADD2.F32 R14, -RZ, R6.H0_H0 ;  /* 0x20000006ff0e7230 */ /* 0x000fe40000004100 */
[C---:B------:R-:W-:Y:S01]  /*7f20*/  FMUL.FTZ R35, R24.reuse, R13 ;  /* 0x0000000d18237220 */ /* 0x040fe20000410000 */
[----:B------:R-:W-:Y:S02]  /*7f30*/  HADD2.F32 R10, -RZ, R10.H1_H1 ;  /* 0x3000000aff0a7230 */ /* 0x000fe40000004100 */
[----:B------:R-:W-:Y:S01]  /*7f40*/  FMUL.FTZ R24, R24, R3 ;  /* 0x0000000318187220 */ /* 0x000fe20000410000 */
[----:B------:R-:W-:-:S02]  /*7f50*/  HADD2.F32 R21, -RZ, R46.H0_H0 ;  /* 0x2000002eff157230 */ /* 0x000fc40000004100 */
[----:B------:R-:W-:Y:S02]  /*7f60*/  HADD2.F32 R9, -RZ, R44.H0_H0 ;  /* 0x2000002cff097230 */ /* 0x000fe40000004100 */
[C---:B------:R-:W-:Y:S01]  /*7f70*/  FFMA.FTZ R27, R5.reuse, R4, -R20 ;  /* 0x00000004051b7223 */ /* 0x040fe20000010814 */
[----:B------:R-:W-:Y:S01]  /*7f80*/  FFMA.FTZ R33, R5, R8, R36 ;  /* 0x0000000805217223 */ /* 0x000fe20000010024 */
[----:B------:R-:W-:Y:S01]  /*7f90*/  FFMA.FTZ R35, R14, R3, -R35 ;  /* 0x000000030e237223 */ /* 0x000fe20000010823 */
[----:B------:R-:W-:Y:S02]  /*7fa0*/  HADD2.F32 R6, -RZ, R6.H1_H1 ;  /* 0x30000006ff067230 */ /* 0x000fe40000004100 */
[----:B------:R-:W-:Y:S01]  /*7fb0*/  FMUL.FTZ R5, R10, R21 ;  /* 0x000000150a057220 */ /* 0x000fe20000410000 */
[--C-:B------:R-:W-:Y:S02]  /*7fc0*/  HADD2.F32 R25, -RZ, R11.reuse.H0_H0 ;  /* 0x2000000bff197230 */ /* 0x100fe40000004100 */
[----:B------:R-:W-:Y:S01]  /*7fd0*/  FFMA.FTZ R24, R14, R13, R24 ;  /* 0x0000000d0e187223 */ /* 0x000fe20000010018 */
[----:B------:R-:W-:Y:S01]  /*7fe0*/  FMUL.FTZ R3, R10, R9 ;  /* 0x000000090a037220 */ /* 0x000fe20000410000 */
[----:B------:R-:W-:-:S02]  /*7ff0*/  HADD2.F32 R11, -RZ, R11.H1_H1 ;  /* 0x3000000bff0b7230 */ /* 0x000fc40000004100 */
[----:B------:R-:W-:Y:S02]  /*8000*/  HADD2.F32 R10, -RZ, R42.H1_H1 ;  /* 0x3000002aff0a7230 */ /* 0x000fe40000004100 */
[----:B------:R-:W-:Y:S02]  /*8010*/  HADD2.F32 R14, -RZ, R46.H1_H1 ;  /* 0x3000002eff0e7230 */ /* 0x000fe40000004100 */
[----:B------:R-:W-:Y:S02]  /*8020*/  HADD2.F32 R4, -RZ, R40.H1_H1 ;  /* 0x30000028ff047230 */ /* 0x000fe40000004100 */
[----:B------:R-:W-:Y:S02]  /*8030*/  HADD2.F32 R8, -RZ, R44.H1_H1 ;  /* 0x3000002cff087230 */ /* 0x000fe40000004100 */
[C---:B------:R-:W-:Y:S01]  /*8040*/  FFMA.FTZ R20, R6.reuse, R9, -R5 ;  /* 0x0000000906147223 */ /* 0x040fe20000010805 */
[--C-:B------:R-:W-:Y:S02]  /*8050*/  HADD2.F32 R15, -RZ, R7.reuse.H0_H0 ;  /* 0x20000007ff0f7230 */ /* 0x100fe40000004100 */
        /* <DEDUP_REMOVED lines=20> */
.L_x_10513:
[----:B------:R-:W-:Y:S05]  /*81a0*/  BSYNC B1 ;  /* 0x0000000000017941 */ /* 0x000fea0003800000 */
.L_x_10512:
[----:B------:R-:W-:Y:S05]  /*81b0*/  @P0 BRA `(.L_x_10504) ;  /* 0x0000000400600947 */ /* 0x000fea0003800000 */
[----:B------:R-:W2:Y:S01]  /*81c0*/  LDL R3, [R1+0x58] ;  /* 0x0000580001037983 */ /* 0x000ea20000100800 */
[C---:B-1----:R-:W-:Y:S01]  /*81d0*/  IADD3 R4, R200.reuse, 0x40, RZ ;  /* 0x00000040c8047810 */ /* 0x042fe20007ffe0ff */
[----:B------:R-:W-:Y:S02]  /*81e0*/  VIADD R5, R200, 0x40 ;  /* 0x00000040c8057836 */ /* 0x000fe40000000000 */
[----:B---3--:R-:W3:Y:S02]  /*81f0*/  LDL R47, [R1+0x70] ;  /* 0x00007000012f7983 */ /* 0x008ee40000100800 */
[----:B------:R-:W-:Y:S02]  /*8200*/  IMAD.SHL.U32 R4, R4, 0x40, RZ ;  /* 0x0000004004047824 */ /* 0x000fe400078e00ff */
[----:B------:R-:W-:-:S03]  /*8210*/  IMAD.SHL.U32 R5, R5, 0x40, RZ ;  /* 0x0000004005057824 */ /* 0x000fc600078e00ff */
[----:B------:R-:W-:Y:S02]  /*8220*/  LOP3.LUT R4, R4, 0x1c0, RZ, 0xc0, !PT ;  /* 0x000001c004047812 */ /* 0x000fe400078ec0ff */
[----:B------:R-:W-:Y:S02]  /*8230*/  LOP3.LUT R5, R5, 0x1c0, RZ, 0xc0, !PT ;  /* 0x000001c005057812 */ /* 0x000fe400078ec0ff */
[----:B------:R-:W-:-:S04]  /*8240*/  SHF.R.U32.HI R4, RZ, 0x3, R4 ;  /* 0x00000003ff047819 */ /* 0x000fc80000011604 */
[----:B------:R-:W-:Y:S01]  /*8250*/  LOP3.LUT R0, R4, R0, R5, 0x1e, !PT ;  /* 0x0000000004007212 */ /* 0x000fe200078e1e05 */
[----:B------:R-:W-:Y:S02]  /*8260*/  HADD2.F32 R29, -RZ, R41.H0_H0 ;  /* 0x20000029ff1d7230 */ /* 0x000fe40000004100 */
[----:B------:R-:W-:Y:S02]  /*8270*/  HADD2.F32 R27, -RZ, R39.H0_H0 ;  /* 0x20000027ff1b7230 */ /* 0x000fe40000004100 */
[----:B------:R-:W-:Y:S02]  /*8280*/  HADD2.F32 R32, -RZ, R45.H0_H0 ;  /* 0x2000002dff207230 */ /* 0x000fe40000004100 */
[----:B------:R-:W-:Y:S02]  /*8290*/  HADD2.F32 R28, -RZ, R43.H0_H0 ;  /* 0x2000002bff1c7230 */ /* 0x000fe40000004100 */
[----:B------:R-:W-:Y:S02]  /*82a0*/  HADD2.F32 R31, -RZ, R41.H1_H1 ;  /* 0x30000029ff1f7230 */ /* 0x000fe40000004100 */
[----:B------:R-:W-:-:S02]  /*82b0*/  HADD2.F32 R33, -RZ, R45.H1_H1 ;  /* 0x3000002dff217230 */ /* 0x000fc40000004100 */
[----:B------:R-:W-:Y:S02]  /*82c0*/  HADD2.F32 R38, -RZ, R46.H0_H0 ;  /* 0x2000002eff267230 */ /* 0x000fe40000004100 */
[----:B------:R-:W-:Y:S02]  /*82d0*/  HADD2.F32 R34, -RZ, R40.H0_H0 ;  /* 0x20000028ff227230 */ /* 0x000fe40000004100 */
[--C-:B------:R-:W-:Y:S02]  /*82e0*/  HADD2.F32 R36, -RZ, R42.reuse.H0_H0 ;  /* 0x2000002aff247230 */ /* 0x100fe40000004100 */
[----:B------:R-:W-:Y:S02]  /*82f0*/  HADD2.F32 R35, -RZ, R42.H1_H1 ;  /* 0x3000002aff237230 */ /* 0x000fe40000004100 */
[----:B------:R-:W-:Y:S02]  /*8300*/  HADD2.F32 R37, -RZ, R46.H1_H1 ;  /* 0x3000002eff257230 */ /* 0x000fe40000004100 */
[----:B--2---:R-:W-:-:S04]  /*8310*/  IMAD.IADD R0, R3, 0x1, R0 ;  /* 0x0000000103007824 */ /* 0x004fc800078e0200 */
[----:B------:R-:W-:Y:S01]  /*8320*/  IMAD R0, R0, 0x2, R19 ;  /* 0x0000000200007824 */ /* 0x000fe200078e0213 */
[----:B---3--:R-:W-:Y:S04]  /*8330*/  LDS.128 R4, [R47+0x18400] ;  /* 0x018400002f047984 */ /* 0x008fe80000000c00 */
[----:B------:R-:W0:Y:S02]  /*8340*/  LDS.128 R8, [R0+0x18400] ;  /* 0x0184000000087984 */ /* 0x000e240000000c00 */
[----:B0-----:R-:W-:Y:S02]  /*8350*/  HADD2.F32 R20, -RZ, R8.H0_H0 ;  /* 0x20000008ff147230 */ /* 0x001fe40000004100 */
[----:B------:R-:W-:Y:S02]  /*8360*/  HADD2.F32 R3, -RZ, R4.H0_H0 ;  /* 0x20000004ff037230 */ /* 0x000fe40000004100 */
[----:B------:R-:W-:-:S02]  /*8370*/  HADD2.F32 R8, -RZ, R8.H1_H1 ;  /* 0x30000008ff087230 */ /* 0x000fc40000004100 */
[-C--:B------:R-:W-:Y:S01]  /*8380*/  FMUL.FTZ R26, R29, R20.reuse ;  /* 0x000000141d1a7220 */ /* 0x080fe20000410000 */
[C---:B------:R-:W-:Y:S01]  /*8390*/  FMUL.FTZ R20, R27.reuse, R20 ;  /* 0x000000141b147220 */ /* 0x040fe20000410000 */
[----:B------:R-:W-:Y:S02]  /*83a0*/  HADD2.F32 R21, -RZ, R9.H0_H0 ;  /* 0x20000009ff157230 */ /* 0x000fe40000004100 */
[----:B------:R-:W-:Y:S02]  /*83b0*/  HADD2.F32 R4, -RZ, R4.H1_H1 ;  /* 0x30000004ff047230 */ /* 0x000fe40000004100 */
[-C--:B------:R-:W-:Y:S01]  /*83c0*/  FFMA.FTZ R26, R27, R3.reuse, -R26 ;  /* 0x000000031b1a7223 */ /* 0x080fe2000001081a */
[----:B------:R-:W-:Y:S01]  /*83d0*/  FFMA.FTZ R20, R29, R3, R20 ;  /* 0x000000031d147223 */ /* 0x000fe20000010014 */
[-C--:B------:R-:W-:Y:S01]  /*83e0*/  FMUL.FTZ R27, R32, R8.reuse ;  /* 0x00000008201b7220 */ /* 0x080fe20000410000 */
[----:B------:R-:W-:Y:S02]  /*83f0*/  HADD2.F32 R29, -RZ, R39.H1_H1 ;  /* 0x30000027ff1d7230 */ /* 0x000fe40000004100 */
[----:B------:R-:W-:Y:S01]  /*8400*/  FMUL.FTZ R3, R28, R8 ;  /* 0x000000081c037220 */ /* 0x000fe20000410000 */
[----:B------:R-:W-:-:S02]  /*8410*/  HADD2.F32 R13, -RZ, R5.H0_H0 ;  /* 0x20000005ff0d7230 */ /* 0x000fc40000004100 */
[-C--:B------:R-:W-:Y:S01]  /*8420*/  FMUL.FTZ R8, R31, R21.reuse ;  /* 0x000000151f087220 */ /* 0x080fe20000410000 */
[-C--:B------:R-:W-:Y:S01]  /*8430*/  FFMA.FTZ R27, R28, R4.reuse, -R27 ;  /* 0x000000041c1b7223 */ /* 0x080fe2000001081b */
[----:B------:R-:W-:Y:S02]  /*8440*/  HADD2.F32 R9, -RZ, R9.H1_H1 ;  /* 0x30000009ff097230 */ /* 0x000fe40000004100 */
[C---:B------:R-:W-:Y:S01]  /*8450*/  FMUL.FTZ R28, R29.reuse, R21 ;  /* 0x000000151d1c7220 */ /* 0x040fe20000410000 */
[----:B------:R-:W-:Y:S01]  /*8460*/  FFMA.FTZ R21, R29, R13, -R8 ;  /* 0x0000000d1d157223 */ /* 0x000fe20000010808 */
[----:B------:R-:W-:Y:S02]  /*8470*/  HADD2.F32 R29, -RZ, R43.H1_H1 ;  /* 0x3000002bff1d7230 */ /* 0x000fe40000004100 */
[----:B------:R-:W-:Y:S01]  /*8480*/  FFMA.FTZ R3, R32, R4, R3 ;  /* 0x0000000420037223 */ /* 0x000fe20000010003 */
[----:B------:R-:W-:Y:S02]  /*8490*/  HADD2.F32 R5, -RZ, R5.H1_H1 ;  /* 0x30000005ff057230 */ /* 0x000fe40000004100 */
[----:B------:R-:W-:Y:S01]  /*84a0*/  FMUL.FTZ R4, R33, R9 ;  /* 0x0000000921047220 */ /* 0x000fe20000410000 */
[----:B------:R-:W-:-:S02]  /*84b0*/  HADD2.F32 R24, -RZ, R10.H0_H0 ;  /* 0x2000000aff187230 */ /* 0x000fc40000004100 */
        /* <DEDUP_REMOVED lines=8> */
[----:B------:R-:W-:Y:S01]  /*8540*/  FFMA.FTZ R28, R31, R13, R28 ;  /* 0x0000000d1f1c7223 */ /* 0x000fe2000001001c */
[--C-:B------:R-:W-:Y:S02]  /*8550*/  HADD2.F32 R25, -RZ, R11.reuse.H0_H0 ;  /* 0x2000000bff197230 */ /* 0x100fe40000004100 */
[----:B------:R-:W-:Y:S01]  /*8560*/  FMUL.FTZ R31, R4, R10 ;  /* 0x0000000a041f7220 */ /* 0x000fe20000410000 */
[----:B------:R-:W-:Y:S02]  /*8570*/  HADD2.F32 R11, -RZ, R11.H1_H1 ;  /* 0x3000000bff0b7230 */ /* 0x000fe40000004100 */
[-C--:B------:R-:W-:Y:S01]  /*8580*/  FMUL.FTZ R13, R36, R24.reuse ;  /* 0x00000018240d7220 */ /* 0x080fe20000410000 */
[----:B------:R-:W-:Y:S01]  /*8590*/  FMUL.FTZ R29, R34, R24 ;  /* 0x00000018221d7220 */ /* 0x000fe20000410000 */
[----:B------:R-:W-:Y:S01]  /*85a0*/  FFMA.FTZ R10, R4, R6, -R5 ;  /* 0x00000006040a7223 */ /* 0x000fe20000010805 */
[----:B------:R-:W-:Y:S02]  /*85b0*/  HADD2.F32 R5, -RZ, R40.H1_H1 ;  /* 0x30000028ff057230 */ /* 0x000fe40000004100 */
[----:B------:R-:W-:-:S02]  /*85c0*/  HADD2.F32 R33, -RZ, R44.H1_H1 ;  /* 0x3000002cff217230 */ /* 0x000fc40000004100 */
[-C--:B------:R-:W-:Y:S01]  /*85d0*/  FFMA.FTZ R13, R34, R14.reuse, -R13 ;  /* 0x0000000e220d7223 */ /* 0x080fe2000001080d */
[--C-:B------:R-:W-:Y:S02]  /*85e0*/  HADD2.F32 R15, -RZ, R7.reuse.H0_H0 ;  /* 0x20000007ff0f7230 */ /* 0x100fe40000004100 */
        /* <DEDUP_REMOVED lines=21> */
.L_x_10504:
[----:B------:R-:W-:Y:S05]  /*8740*/  BSYNC B0 ;  /* 0x0000000000007941 */ /* 0x000fea0003800000 */
.L_x_10493:
        /* <DEDUP_REMOVED lines=8> */
.L_x_10490:
[----:B012---:R-:W0:Y:S01]  /*87d0*/  S2R R0, SR_TID.X ;  /* 0x0000000000007919 */ /* 0x007e220000002100 */
[----:B------:R-:W-:Y:S01]  /*87e0*/  ISETP.NE.AND P0, PT, R205, 0x3, PT ;  /* 0x00000003cd00780c */ /* 0x000fe20003f05270 */
[----:B------:R-:W-:Y:S05]  /*87f0*/  WARPSYNC.ALL ;  /* 0x0000000000007948 */ /* 0x000fea0003800000 */
[----:B0-----:R-:W-:-:S04]  /*8800*/  SHF.R.U32.HI R0, RZ, 0x7, R0 ;  /* 0x00000007ff007819 */ /* 0x001fc80000011600 */
[----:B------:R-:W-:-:S05]  /*8810*/  IADD3 R72, R0, 0x8, RZ ;  /* 0x0000000800487810 */ /* 0x000fca0007ffe0ff */
[----:B------:R0:W-:Y:S06]  /*8820*/  BAR.SYNC.DEFER_BLOCKING R72, 0x100 ;  /* 0x000400480000751d */ /* 0x0001ec0000010000 */
[----:B------:R-:W-:Y:S05]  /*8830*/  @!P0 BRA `(.L_x_10514) ;  /* 0x0000000000048947 */ /* 0x000fea0003800000 */
[----:B------:R-:W-:Y:S01]  /*8840*/  BPT.TRAP 0x1 ;  /* 0x000000040000795c */ /* 0x000fe20000300000 */
.L_x_10514:
[----:B------:R-:W-:Y:S01]  /*8850*/  IMAD R3, R201, 0x8, R19 ;  /* 0x00000008c9037824 */ /* 0x000fe200078e0213 */
[----:B------:R-:W-:-:S04]  /*8860*/  SHF.L.U32 R6, R212, 0x1f, RZ ;  /* 0x0000001fd4067819 */ /* 0x000fc800000006ff */
[----:B------:R1:W2:Y:S01]  /*8870*/  SYNCS.PHASECHK.TRANS64.TRYWAIT P1, [R3+URZ+0x32430], R6 ;  /* 0x03243006030075a7 */ /* 0x0002a2000802017f */
[----:B------:R-:W-:Y:S05]  /*8880*/  @!P0 BRA `(.L_x_10515) ;  /* 0x0000000000048947 */ /* 0x000fea0003800000 */
[----:B------:R-:W-:Y:S01]  /*8890*/  BPT.TRAP 0x1 ;  /* 0x000000040000795c */ /* 0x000fe20000300000 */
.L_x_10515:
[----:B------:R-:W-:-:S05]  /*88a0*/  VIADD R0, R19, 0x1c400 ;  /* 0x0001c40013007836 */ /* 0x000fca0000000000 */
[----:B------:R-:W-:-:S04]  /*88b0*/  SHF.R.U32.HI R0, RZ, 0x4, R0 ;  /* 0x00000004ff007819 */ /* 0x000fc80000011600 */
[----:B------:R-:W-:Y:S01]  /*88c0*/  LOP3.LUT R0, R0, 0x3fff, RZ, 0xc0, !PT ;  /* 0x00003fff00007812 */ /* 0x000fe200078ec0ff */
[----:B--2---:R-:W-:Y:S06]  /*88d0*/  @P1 BRA `(.L_x_10516) ;  /* 0x0000000000081947 */ /* 0x004fec0003800000 */
[----:B------:R-:W2:Y:S02]  /*88e0*/  SYNCS.PHASECHK.TRANS64.TRYWAIT P1, [R3+URZ+0x32430], R6 ;  /* 0x03243006030075a7 */ /* 0x000ea4000802017f */
[----:B--2---:R-:W-:Y:S05]  /*88f0*/  @!P1 BRA `(.L_x_10517) ;  /* 0x0000011400889947 */ /* 0x004fea0003800000 */
.L_x_10516:
[----:B------:R-:W-:Y:S01]  /*8900*/  LOP3.LUT R0, R0, 0x10000, RZ, 0xfc, !PT ;  /* 0x0001000000007812 */ /* 0x000fe200078efcff */
[----:B------:R-:W-:Y:S05]  /*8910*/  WARPSYNC.ALL ;  /* 0x0000000000007948 */ /* 0x000fea0003800000 */
[----:B------:R-:W-:Y:S01]  /*8920*/  STL [R1+0x4c], R0 ;  /* 0x00004c0001007387 */ /* 0x000fe20000100800 */
[----:B------:R-:W-:Y:S01]  /*8930*/  IMAD R30, R30, 0x2000, R19 ;  /* 0x000020001e1e7824 */ /* 0x000fe200078e0213 */
[----:B------:R-:W-:Y:S01]  /*8940*/  UMOV UR9, 0x40000040 ;  /* 0x4000004000097882 */ /* 0x000fe20000000000 */
[----:B------:R-:W-:Y:S01]  /*8950*/  IMAD R4, R201, 0x300, R0 ;  /* 0x00000300c9047824 */ /* 0x000fe200078e0200 */
[----:B------:R-:W-:Y:S01]  /*8960*/  MOV R11, UR9 ;  /* 0x00000009000b7c02 */ /* 0x000fe20008000f00 */
[----:B------:R-:W-:Y:S01]  /*8970*/  IMAD.MOV.U32 R5, RZ, RZ, 0x40000040 ;  /* 0x40000040ff057424 */ /* 0x000fe200078e00ff */
[----:B------:R-:W-:Y:S01]  /*8980*/  R2UR UR4, R30 ;  /* 0x000000001e0472ca */ /* 0x000fe200000e0000 */
[C---:B------:R-:W-:Y:S01]  /*8990*/  VIADD R8, R4.reuse, 0x2 ;  /* 0x0000000204087836 */ /* 0x040fe20000000000 */
[----:B------:R-:W-:Y:S01]  /*89a0*/  R2UR UR10, R4 ;  /* 0x00000000040a72ca */ /* 0x000fe200000e0000 */
[----:B---345:R-:W-:Y:S01]  /*89b0*/  WARPGROUP.ARRIVE ;  /* 0x00000000000079c5 */ /* 0x038fe20000000000 */
[----:B------:R-:W-:Y:S01]  /*89c0*/  R2UR UR11, R5 ;  /* 0x00000000050b72ca */ /* 0x000fe200000e0000 */
[----:B------:R-:W-:Y:S01]  /*89d0*/  IMAD.MOV.U32 R9, RZ, RZ, 0x40000040 ;  /* 0x40000040ff097424 */ /* 0x000fe200078e00ff */
[----:B------:R-:W-:Y:S01]  /*89e0*/  SHF.L.U32 R12, R12, 0x1f, RZ ;  /* 0x0000001f0c0c7819 */ /* 0x000fe200000006ff */
[----:B------:R-:W-:Y:S01]  /*89f0*/  IMAD.MOV.U32 R5, RZ, RZ, 0x40000040 ;  /* 0x40000040ff057424 */ /* 0x000fe200078e00ff */
[----:B------:R-:W-:Y:S05]  /*8a00*/  BSSY B0, `(.L_x_10518) ;  /* 0x0000030000007945 */ /* 0x000fea0003800000 */
[----:B------:R-:W-:-:S04]  /*8a10*/  UIADD3 UR5, UR4, 0x18400, URZ ;  /* 0x0001840004057890 */ /* 0x000fc8000fffe03f */
[----:B------:R-:W-:-:S04]  /*8a20*/  USHF.R.U32.HI UR5, URZ, 0x4, UR5 ;  /* 0x000000043f057899 */ /* 0x000fc80008011605 */
[----:B------:R-:W-:-:S04]  /*8a30*/  ULOP3.LUT UR5, UR5, 0x3fff, URZ, 0xc0, !UPT ;  /* 0x00003fff05057892 */ /* 0x000fc8000f8ec03f */
[----:B------:R-:W-:-:S04]  /*8a40*/  ULOP3.LUT UR6, UR5, 0x10000, URZ, 0xfc, !UPT ;  /* 0x0001000005067892 */ /* 0x000fc8000f8efc3f */
[----:B------:R-:W-:-:S03]  /*8a50*/  UIADD3 UR5, UR6, 0x2, URZ ;  /* 0x0000000206057890 */ /* 0x000fc6000fffe03f */
[----:B------:R-:W-:Y:S02]  /*8a60*/  UMOV UR8, UR6 ;  /* 0x0000000600087c82 */ /* 0x000fe40008000000 */
[----:B------:R-:W-:Y:S01]  /*8a70*/  HGMMA.64x96x16.F32 R24, gdesc[UR8], RZ, !UPT, gsb0 ;  /* 0x01600000081879f0 */ /* 0x000fe2000c0008ff */
[----:B------:R-:W-:Y:S01]  /*8a80*/  R2UR UR10, R8 ;  /* 0x00000000080a72ca */ /* 0x000fe200000e0000 */
[----:B------:R-:W-:Y:S01]  /*8a90*/  IMAD.U32 R10, RZ, RZ, UR8 ;  /* 0x00000008ff0a7e24 */ /* 0x000fe2000f8e00ff */
[----:B------:R-:W-:Y:S01]  /*8aa0*/  R2UR UR11, R9 ;  /* 0x00000000090b72ca */ /* 0x000fe200000e0000 */
[----:B------:R-:W-:Y:S01]  /*8ab0*/  UMOV UR8, UR5 ;  /* 0x0000000500087c82 */ /* 0x000fe20008000000 */
[----:B------:R-:W-:Y:S01]  /*8ac0*/  UMOV UR9, 0x40000040 ;  /* 0x4000004000097882 */ /* 0x000fe20000000000 */
[C---:B------:R-:W-:Y:S01]  /*8ad0*/  VIADD R8, R4.reuse, 0x4 ;  /* 0x0000000404087836 */ /* 0x040fe20000000000 */
[----:B------:R-:W-:Y:S01]  /*8ae0*/  MOV R9, 0x40000040 ;  /* 0x4000004000097802 */ /* 0x000fe20000000f00 */
[----:B------:R-:W-:Y:S01]  /*8af0*/  UIADD3 UR5, UR6, 0x4, URZ ;  /* 0x0000000406057890 */ /* 0x000fe2000fffe03f */
[----:B------:R3:W-:Y:S01]  /*8b00*/  STL.64 [R1+0x40], R10 ;  /* 0x0000400a01007387 */ /* 0x0007e20000100a00 */
[----:B------:R-:W-:-:S02]  /*8b10*/  VIADD R4, R4, 0x6 ;  /* 0x0000000604047836 */ /* 0x000fc40000000000 */
[----:B---3--:R-:W-:Y:S02]  /*8b20*/  IMAD.U32 R10, RZ, RZ, UR8 ;  /* 0x00000008ff0a7e24 */ /* 0x008fe4000f8e00ff */
        /* <DEDUP_REMOVED lines=9> */
[----:B------:R-:W-:Y:S01]  /*8bc0*/  UIADD3 UR5, UR6, 0x6, URZ ;  /* 0x0000000606057890 */ /* 0x000fe2000fffe03f */
[----:B------:R-:W-:Y:S02]  /*8bd0*/  IMAD.U32 R8, RZ, RZ, UR8 ;  /* 0x00000008ff087e24 */ /* 0x000fe4000f8e00ff */
        /* <DEDUP_REMOVED lines=9> */
[----:B------:R-:W-:Y:S01]  /*8c70*/  IMAD.U32 R4, RZ, RZ, UR8 ;  /* 0x00000008ff047e24 */ /* 0x000fe2000f8e00ff */
[----:B------:R-:W-:-:S05]  /*8c80*/  MOV R5, UR9 ;  /* 0x0000000900057c02 */ /* 0x000fca0008000f00 */
[----:B------:R3:W-:Y:S01]  /*8c90*/  STL.64 [R1+0x28], R4 ;  /* 0x0000280401007387 */ /* 0x0007e20000100a00 */
[----:B------:R-:W-:Y:S02]  /*8ca0*/  WARPGROUP.DEPBAR.LE gsb0, 0x0 ;  /* 0x00008000000079c5 */ /* 0x000fe40000010000 */
[----:B------:R-:W-:-:S06]  /*8cb0*/  WARPGROUP.ARRIVE ;  /* 0x00000000000079c5 */ /* 0x000fcc0000000000 */
[----:B------:R-:W-:Y:S03]  /*8cc0*/  HGMMA.64x96x16.F32 R24, gdesc[UR8], R24, gsb0 ;  /* 0x01600000081879f0 */ /* 0x000fe60008000818 */
[----:B------:R-:W-:Y:S02]  /*8cd0*/  WARPGROUP.DEPBAR.LE gsb0, 0x0 ;  /* 0x00008000000079c5 */ /* 0x000fe40000010000 */
[----:B------:R-:W4:Y:S02]  /*8ce0*/  SYNCS.PHASECHK.TRANS64.TRYWAIT P1, [R19+URZ+0x32410], R12 ;  /* 0x0324100c130075a7 */ /* 0x000f24000802017f */
[----:B---34-:R-:W-:Y:S05]  /*8cf0*/  @!P1 BRA `(.L_x_10519) ;  /* 0x00000110009c9947 */ /* 0x018fea0003800000 */
.L_x_10733:
[----:B------:R-:W-:Y:S05]  /*8d00*/  BSYNC B0 ;  /* 0x0000000000007941 */ /* 0x000fea0003800000 */
.L_x_10518:
[----:B------:R-:W-:Y:S05]  /*8d10*/  @!P0 BRA `(.L_x_10520) ;  /* 0x0000000000048947 */ /* 0x000fea0003800000 */
[----:B------:R-:W-:Y:S01]  /*8d20*/  BPT.TRAP 0x1 ;  /* 0x000000040000795c */ /* 0x000fe20000300000 */
.L_x_10520:
[----:B------:R4:W0:Y:S01]  /*8d30*/  SYNCS.PHASECHK.TRANS64.TRYWAIT P1, [R3+URZ+0x32450], R6 ;  /* 0x03245006030075a7 */ /* 0x000822000802017f */
[----:B------:R-:W-:Y:S05]  /*8d40*/  @!P0 BRA `(.L_x_10521) ;  /* 0x0000000000048947 */ /* 0x000fea0003800000 */
[----:B------:R-:W-:Y:S01]  /*8d50*/  BPT.TRAP 0x1 ;  /* 0x000000040000795c */ /* 0x000fe20000300000 */
.L_x_10521:
[----:B0-----:R-:W-:Y:S05]  /*8d60*/  @P1 BRA `(.L_x_10522) ;  /* 0x0000000000081947 */ /* 0x001fea0003800000 */
[----:B------:R-:W0:Y:S02]  /*8d70*/  SYNCS.PHASECHK.TRANS64.TRYWAIT P1, [R3+URZ+0x32450], R6 ;  /* 0x03245006030075a7 */ /* 0x000e24000802017f */
[----:B0-----:R-:W-:Y:S05]  /*8d80*/  @!P1 BRA `(.L_x_10523) ;  /* 0x00000110008c9947 */ /* 0x001fea0003800000 */
.L_x_10522:
[----:B------:R-:W-:Y:S05]  /*8d90*/  WARPSYNC.ALL ;  /* 0x0000000000007948 */ /* 0x000fea0003800000 */
[----:B------:R-:W-:Y:S01]  /*8da0*/  VIADD R219, R19, 0x400 ;  /* 0x0000040013db7836 */ /* 0x000fe20000000000 */
[----:B------:R-:W-:Y:S01]  /*8db0*/  UIADD3 UR4, UR4, 0x22400, URZ ;  /* 0x0002240004047890 */ /* 0x000fe2000fffe03f */
[----:B------:R-:W-:Y:S01]  /*8dc0*/  IMAD.MOV.U32 R5, RZ, RZ, 0x40000040 ;  /* 0x40000040ff057424 */ /* 0x000fe200078e00ff */
[----:B------:R-:W-:Y:S01]  /*8dd0*/  WARPGROUP.ARRIVE ;  /* 0x00000000000079c5 */ /* 0x000fe20000000000 */
[----:B------:R-:W-:Y:S01]  /*8de0*/  UMOV UR9, 0x40000040 ;  /* 0x4000004000097882 */ /* 0x000fe20000000000 */
[----:B------:R-:W-:Y:S01]  /*8df0*/  SHF.R.U32.HI R219, RZ, 0x4, R219 ;  /* 0x00000004ffdb7819 */ /* 0x000fe200000116db */
[----:B------:R-:W-:Y:S01]  /*8e00*/  USHF.R.U32.HI UR4, URZ, 0x4, UR4 ;  /* 0x000000043f047899 */ /* 0x000fe20008011604 */
[----:B------:R-:W-:Y:S01]  /*8e10*/  R2UR UR11, R5 ;  /* 0x00000000050b72ca */ /* 0x000fe200000e0000 */
[----:B------:R-:W-:Y:S01]  /*8e20*/  IMAD.U32 R9, RZ, RZ, UR9 ;  /* 0x00000009ff097e24 */ /* 0x000fe2000f8e00ff */
[----:B------:R-:W-:Y:S01]  /*8e30*/  LOP3.LUT R219, R219, 0x3fff, RZ, 0xc0, !PT ;  /* 0x00003fffdbdb7812 */ /* 0x000fe200078ec0ff */
[----:B------:R-:W-:Y:S01]  /*8e40*/  ULOP3.LUT UR4, UR4, 0x3fff, URZ, 0xc0, !UPT ;  /* 0x00003fff04047892 */ /* 0x000fe2000f8ec03f */
[----:B------:R-:W-:Y:S01]  /*8e50*/  MOV R7, 0x40000040 ;  /* 0x4000004000077802 */ /* 0x000fe20000000f00 */
[----:B------:R-:W-:Y:S01]  /*8e60*/  UMOV UR57, 0x40000040 ;  /* 0x4000004000397882 */ /* 0x000fe20000000000 */
[----:B------:R-:W-:Y:S01]  /*8e70*/  LOP3.LUT R0, R219, 0x10000, RZ, 0xfc, !PT ;  /* 0x00010000db007812 */ /* 0x000fe200078efcff */
[----:B------:R-:W-:Y:S01]  /*8e80*/  ULOP3.LUT UR4, UR4, 0x10000, URZ, 0xfc, !UPT ;  /* 0x0001000004047892 */ /* 0x000fe2000f8efc3f */
[----:B------:R-:W-:Y:S01]  /*8e90*/  IMAD.MOV.U32 R5, RZ, RZ, 0x40000040 ;  /* 0x40000040ff057424 */ /* 0x000fe200078e00ff */
[----:B------:R-:W-:Y:S01]  /*8ea0*/  UMOV UR53, 0x40000040 ;  /* 0x4000004000357882 */ /* 0x000fe20000000000 */
[----:B------:R-:W-:Y:S01]  /*8eb0*/  UMOV UR49, 0x40000040 ;  /* 0x4000004000317882 */ /* 0x000fe20000000000 */
[----:B------:R-:W-:Y:S01]  /*8ec0*/  IMAD R4, R201, 0xc00, R0 ;  /* 0x00000c00c9047824 */ /* 0x000fe200078e0200 */
[----:B------:R-:W-:Y:S01]  /*8ed0*/  UIADD3 UR5, UR4, 0x2, URZ ;  /* 0x0000000204057890 */ /* 0x000fe2000fffe03f */
[----:B------:R0:W-:Y:S01]  /*8ee0*/  STL [R1+0x50], R0 ;  /* 0x0000500001007387 */ /* 0x0001e20000100800 */
[----:B------:R-:W-:Y:S01]  /*8ef0*/  UMOV UR8, UR4 ;  /* 0x0000000400087c82 */ /* 0x000fe20008000000 */
[C---:B-12-4-:R-:W-:Y:S01]  /*8f00*/  VIADD R6, R4.reuse, 0x2 ;  /* 0x0000000204067836 */ /* 0x056fe20000000000 */
[----:B------:R-:W-:Y:S01]  /*8f10*/  R2UR UR10, R4 ;  /* 0x00000000040a72ca */ /* 0x000fe200000e0000 */
[----:B------:R-:W-:Y:S01]  /*8f20*/  IMAD.U32 R8, RZ, RZ, UR8 ;  /* 0x00000008ff087e24 */ /* 0x000fe2000f8e00ff */
[----:B------:R-:W-:Y:S01]  /*8f30*/  UIADD3 UR56, UR4, 0x804, URZ ;  /* 0x0000080404387890 */ /* 0x000fe2000fffe03f */
[----:B------:R-:W-:Y:S01]  /*8f40*/  R2UR UR39, R5 ;  /* 0x00000000052772ca */ /* 0x000fe200000e0000 */
[----:B------:R-:W-:-:S02]  /*8f50*/  UIADD3 UR52, UR4, 0x806, URZ ;  /* 0x0000080604347890 */ /* 0x000fc4000fffe03f */
[----:B------:R1:W-:Y:S01]  /*8f60*/  STL.64 [R1+0x20], R8 ;  /* 0x0000200801007387 */ /* 0x0003e20000100a00 */
[----:B------:R-:W-:Y:S02]  /*8f70*/  UIADD3 UR48, UR4, 0xc00, URZ ;  /* 0x00000c0004307890 */ /* 0x000fe4000fffe03f */
[----:B------:R-:W-:Y:S01]  /*8f80*/  UIADD3 UR44, UR4, 0xc02, URZ ;  /* 0x00000c02042c7890 */ /* 0x000fe2000fffe03f */
[----:B0-----:R-:W0:Y:S01]  /*8f90*/  S2R R0, SR_TID.X ;  /* 0x0000000000007919 */ /* 0x001e220000002100 */
[----:B------:R-:W-:Y:S01]  /*8fa0*/  UMOV UR45, 0x40000040 ;  /* 0x40000040002d7882 */ /* 0x000fe20000000000 */
[----:B------:R-:W-:Y:S01]  /*8fb0*/  UIADD3 UR40, UR4, 0xc04, URZ ;  /* 0x00000c0404287890 */ /* 0x000fe2000fffe03f */
        /* <DEDUP_REMOVED lines=8> */
[----:B------:R-:W-:Y:S01]  /*9040*/  UMOV UR41, 0x40000040 ;  /* 0x4000004000297882 */ /* 0x000fe20000000000 */
[----:B-1----:R-:W-:Y:S01]  /*9050*/  IMAD.U32 R8, RZ, RZ, UR8 ;  /* 0x00000008ff087e24 */ /* 0x002fe2000f8e00ff */
[----:B------:R-:W-:Y:S01]  /*9060*/  UIADD3 UR36, UR4, 0xc06, URZ ;  /* 0x00000c0604247890 */ /* 0x000fe2000fffe03f */
[----:B------:R-:W-:Y:S01]  /*9070*/  IMAD.U32 R9, RZ, RZ, UR9 ;  /* 0x00000009ff097e24 */ /* 0x000fe2000f8e00ff */
[----:B------:R-:W-:-:S04]  /*9080*/  UMOV UR37, 0x40000040 ;  /* 0x4000004000257882 */ /* 0x000fc80000000000 */
[----:B------:R1:W-:Y:S01]  /*9090*/  STL.64 [R1+0x18], R8 ;  /* 0x0000180801007387 */ /* 0x0003e20000100a00 */
[----:B0-----:R-:W-:-:S04]  /*90a0*/  SHF.R.U32.HI R0, RZ, 0x7, R0 ;  /* 0x00000007ff007819 */ /* 0x001fc80000011600 */
[----:B------:R-:W-:Y:S01]  /*90b0*/  IADD3 R0, -R0, 0xb, RZ ;  /* 0x0000000b00007810 */ /* 0x000fe20007ffe1ff */
        /* <DEDUP_REMOVED lines=10> */
[----:B-1----:R-:W-:Y:S01]  /*9160*/  MOV R9, UR9 ;  /* 0x0000000900097c02 */ /* 0x002fe20008000f00 */
        /* <DEDUP_REMOVED lines=24> */
[----:B------:R-:W-:Y:S02]  /*92f0*/  IMAD.MOV.U32 R7, RZ, RZ, 0x40000040 ;  /* 0x40000040ff077424 */ /* 0x000fe400078e00ff */
[----:B0-----:R-:W-:Y:S02]  /*9300*/  IMAD.U32 R8, RZ, RZ, UR8 ;  /* 0x00000008ff087e24 */ /* 0x001fe4000f8e00ff */
[----:B------:R-:W-:-:S05]  /*9310*/  IMAD.U32 R9, RZ, RZ, UR9 ;  /* 0x00000009ff097e24 */ /* 0x000fca000f8e00ff */
[----:B------:R0:W-:Y:S01]  /*9320*/  STL.64 [R1], R8 ;  /* 0x0000000801007387 */ /* 0x0001e20000100a00 */
        /* <DEDUP_REMOVED lines=10> */
[----:B------:R-:W-:Y:S01]  /*93d0*/  MOV R229, UR9 ;  /* 0x0000000900e57c02 */ /* 0x000fe20008000f00 */
[----:B------:R-:W-:Y:S01]  /*93e0*/  IMAD.U32 R228, RZ, RZ, UR8 ;  /* 0x00000008ffe47e24 */ /* 0x000fe2000f8e00ff */
[----:B------:R-:W-:-:S02]  /*93f0*/  WARPGROUP.DEPBAR.LE gsb0, 0x0 ;  /* 0x00008000000079c5 */ /* 0x000fc40000010000 */
        /* <DEDUP_REMOVED lines=9> */
[----:B------:R-:W-:Y:S02]  /*9490*/  IMAD.U32 R226, RZ, RZ, UR8 ;  /* 0x00000008ffe27e24 */ /* 0x000fe4000f8e00ff */
        /* <DEDUP_REMOVED lines=34> */
[----:B------:R-:W-:Y:S02]  /*96c0*/  IMAD.U32 R220, RZ, RZ, UR8 ;  /* 0x00000008ffdc7e24 */ /* 0x000fe4000f8e00ff */
[----:B------:R-:W-:Y:S01]  /*96d0*/  IMAD.U32 R221, RZ, RZ, UR9 ;  /* 0x00000009ffdd7e24 */ /* 0x000fe2000f8e00ff */
[----:B------:R-:W-:Y:S01]  /*96e0*/  R2UR UR58, R6 ;  /* 0x00000000063a72ca */ /* 0x000fe200000e0000 */
[----:B------:R-:W-:Y:S01]  /*96f0*/  VIADD R6, R4, 0x606 ;  /* 0x0000060604067836 */ /* 0x000fe20000000000 */
[----:B------:R-:W-:Y:S01]  /*9700*/  R2UR UR59, R7 ;  /* 0x00000000073b72ca */ /* 0x000fe200000e0000 */
[----:B------:R-:W-:-:S03]  /*9710*/  IMAD.MOV.U32 R7, RZ, RZ, 0x40000040 ;  /* 0x40000040ff077424 */ /* 0x000fc600078e00ff */
        /* <DEDUP_REMOVED lines=41> */
.L_x_10524:
[----:B------:R-:W2:Y:S01]  /*99b0*/  LDL R13, [R1+0x78] ;  /* 0x00007800010d7983 */ /* 0x000ea20000100800 */
[----:B------:R-:W-:Y:S01]  /*99c0*/  ULDC UR4, c[0x0][0xad0] ;  /* 0x0002b40000047ab9 */ /* 0x000fe20000000800 */
[----:B---3--:R-:W-:Y:S02]  /*99d0*/  IMAD R12, R189, -0x60, R187 ;  /* 0xffffffa0bd0c7824 */ /* 0x008fe400078e02bb */
[----:B------:R-:W-:Y:S01]  /*99e0*/  FMUL.FTZ R24, R24, UR4 ;  /* 0x0000000418187c20 */ /* 0x000fe20008410000 */
[----:B------:R-:W-:Y:S01]  /*99f0*/  FMUL.FTZ R25, R25, UR4 ;  /* 0x0000000419197c20 */ /* 0x000fe20008410000 */
[----:B------:R-:W-:Y:S01]  /*9a00*/  FMUL.FTZ R28, R28, UR4 ;  /* 0x000000041c1c7c20 */ /* 0x000fe20008410000 */
[----:B------:R-:W-:Y:S01]  /*9a10*/  FMUL.FTZ R29, R29, UR4 ;  /* 0x000000041d1d7c20 */ /* 0x000fe20008410000 */
[----:B------:R-:W1:Y:S01]  /*9a20*/  MUFU.TANH R5, R24 ;  /* 0x0000001800057308 */ /* 0x000e620000002400 */
[----:B------:R-:W-:Y:S02]  /*9a30*/  VIADD R12, R12, 0x60 ;  /* 0x000000600c0c7836 */ /* 0x000fe40000000000 */
        /* <DEDUP_REMOVED lines=50> */
[----:B------:R-:W-:Y:S01]  /*9d60*/  ULDC UR4, c[0x0][0xa80] ;  /* 0x0002a00000047ab9 */ /* 0x000fe20000000800 */
[----:B------:R-:W5:Y:S01]  /*9d70*/  S2R R190, SR_CgaCtaId ;  /* 0x0000000000be7919 */ /* 0x000f620000008800 */
[----:B------:R-:W-:-:S02]  /*9d80*/  LOP3.LUT R219, R219, 0x3000000, RZ, 0xfc, !PT ;  /* 0x03000000dbdb7812 */ /* 0x000fc400078efcff */
[----:B------:R-:W5:Y:S08]  /*9d90*/  MUFU.TANH R33, R33 ;  /* 0x0000002100217308 */ /* 0x000f700000002400 */
[----:B------:R-:W5:Y:S08]  /*9da0*/  MUFU.TANH R30, R30 ;  /* 0x0000001e001e7308 */ /* 0x000f700000002400 */
[----:B------:R-:W5:Y:S08]  /*9db0*/  MUFU.TANH R31, R31 ;  /* 0x0000001f001f7308 */ /* 0x000f700000002400 */
[----:B------:R-:W5:Y:S08]  /*9dc0*/  MUFU.TANH R6, R36 ;  /* 0x0000002400067308 */ /* 0x000f700000002400 */
[----:B------:R5:W-:Y:S08]  /*9dd0*/  MUFU.TANH R28, R38 ;  /* 0x00000026001c7308 */ /* 0x000bf00000002400 */
[----:B------:R-:W5:Y:S08]  /*9de0*/  MUFU.TANH R37, R37 ;  /* 0x0000002500257308 */ /* 0x000f700000002400 */
        /* <DEDUP_REMOVED lines=8> */
[----:B0-----:R-:W0:Y:S08]  /*9e70*/  MUFU.TANH R8, R48 ;  /* 0x0000003000087308 */ /* 0x001e300000002400 */
        /* <DEDUP_REMOVED lines=14> */
[----:B------:R-:W-:Y:S01]  /*9f60*/  MUFU.TANH R60, R60 ;  /* 0x0000003c003c7308 */ /* 0x000fe20000002400 */
[----:B--2---:R-:W-:-:S07]  /*9f70*/  IMAD R12, R13, -0x2, R12 ;  /* 0xfffffffe0d0c7824 */ /* 0x004fce00078e020c */
[----:B------:R-:W2:Y:S01]  /*9f80*/  MUFU.TANH R62, R62 ;  /* 0x0000003e003e7308 */ /* 0x000ea20000002400 */
[C---:B------:R-:W-:Y:S02]  /*9f90*/  ISETP.GT.AND P4, PT, R12.reuse, RZ, PT ;  /* 0x000000ff0c00720c */ /* 0x040fe40003f84270 */
[C---:B------:R-:W-:Y:S02]  /*9fa0*/  ISETP.GT.AND P1, PT, R12.reuse, 0x1, PT ;  /* 0x000000010c00780c */ /* 0x040fe40003f24270 */
[C---:B------:R-:W-:Y:S02]  /*9fb0*/  ISETP.GT.AND P3, PT, R12.reuse, 0x8, PT ;  /* 0x000000080c00780c */ /* 0x040fe40003f64270 */
[----:B-1----:R-:W-:Y:S01]  /*9fc0*/  FSEL R5, R5, -INF , P4 ;  /* 0xff80000005057808 */ /* 0x002fe20002000000 */
[----:B------:R-:W1:Y:S01]  /*9fd0*/  MUFU.TANH R61, R61 ;  /* 0x0000003d003d7308 */ /* 0x000e620000002400 */
[----:B---3--:R-:W-:Y:S02]  /*9fe0*/  FSEL R7, R7, -INF , P1 ;  /* 0xff80000007077808 */ /* 0x008fe40000800000 */
[----:B------:R-:W-:-:S02]  /*9ff0*/  ISETP.GT.AND P2, PT, R12, 0x9, PT ;  /* 0x000000090c00780c */ /* 0x000fc40003f44270 */
[----:B----4-:R-:W-:Y:S02]  /*a000*/  FSEL R21, R21, -INF , P3 ;  /* 0xff80000015157808 */ /* 0x010fe40001800000 */
[----:B-----5:R-:W-:Y:S01]  /*a010*/  FMNMX.FTZ R38, R5, R7, !PT ;  /* 0x0000000705267209 */ /* 0x020fe20007810000 */
[----:B------:R-:W3:Y:S01]  /*a020*/  MUFU.TANH R64, R64 ;  /* 0x0000004000407308 */ /* 0x000ee20000002400 */
[----:B------:R-:W-:Y:S02]  /*a030*/  ISETP.GT.AND P5, PT, R12, 0x10, PT ;  /* 0x000000100c00780c */ /* 0x000fe40003fa4270 */
[----:B------:R-:W-:Y:S02]  /*a040*/  FSEL R25, R29, -INF , P2 ;  /* 0xff8000001d197808 */ /* 0x000fe40001000000 */
[----:B------:R-:W-:Y:S02]  /*a050*/  FMNMX.FTZ R38, R21, R38, !PT ;  /* 0x0000002615267209 */ /* 0x000fe40007810000 */
[----:B------:R-:W-:Y:S01]  /*a060*/  FSEL R4, R4, -INF , P4 ;  /* 0xff80000004047808 */ /* 0x000fe20002000000 */
[----:B------:R-:W4:Y:S01]  /*a070*/  MUFU.TANH R65, R65 ;  /* 0x0000004100417308 */ /* 0x000f220000002400 */
[----:B------:R-:W-:-:S02]  /*a080*/  FSEL R24, R27, -INF , P1 ;  /* 0xff8000001b187808 */ /* 0x000fc40000800000 */
[----:B------:R-:W-:Y:S02]  /*a090*/  ISETP.GT.AND P4, PT, R12, 0x11, PT ;  /* 0x000000110c00780c */ /* 0x000fe40003f84270 */
[----:B------:R-:W-:Y:S02]  /*a0a0*/  FSEL R27, R32, -INF , P5 ;  /* 0xff800000201b7808 */ /* 0x000fe40002800000 */
[----:B------:R-:W-:Y:S01]  /*a0b0*/  FMNMX.FTZ R38, R25, R38, !PT ;  /* 0x0000002619267209 */ /* 0x000fe20007810000 */
[----:B------:R-:W5:Y:S01]  /*a0c0*/  MUFU.TANH R68, R68 ;  /* 0x0000004400447308 */ /* 0x000f620000002400 */
[----:B------:R-:W-:Y:S02]  /*a0d0*/  ISETP.GT.AND P1, PT, R12, 0x18, PT ;  /* 0x000000180c00780c */ /* 0x000fe40003f24270 */
[----:B------:R-:W-:Y:S02]  /*a0e0*/  FSEL R29, R33, -INF , P4 ;  /* 0xff800000211d7808 */ /* 0x000fe40002000000 */
[----:B------:R-:W-:-:S02]  /*a0f0*/  FMNMX.FTZ R38, R27, R38, !PT ;  /* 0x000000261b267209 */ /* 0x000fc40007810000 */
[----:B------:R-:W-:Y:S01]  /*a100*/  FSEL R30, R30, -INF , P3 ;  /* 0xff8000001e1e7808 */ /* 0x000fe20001800000 */
[----:B------:R-:W5:Y:S01]  /*a110*/  MUFU.TANH R69, R69 ;  /* 0x0000004500457308 */ /* 0x000f620000002400 */
[----:B------:R-:W-:Y:S02]  /*a120*/  FSEL R36, R31, -INF , P2 ;  /* 0xff8000001f247808 */ /* 0x000fe40001000000 */
[----:B------:R-:W-:Y:S02]  /*a130*/  ISETP.GT.AND P3, PT, R12, 0x19, PT ;  /* 0x000000190c00780c */ /* 0x000fe40003f64270 */
[----:B------:R-:W-:Y:S02]  /*a140*/  FSEL R31, R6, -INF , P1 ;  /* 0xff800000061f7808 */ /* 0x000fe40000800000 */
[----:B------:R-:W-:Y:S01]  /*a150*/  FMNMX.FTZ R38, R29, R38, !PT ;  /* 0x000000261d267209 */ /* 0x000fe20007810000 */
[----:B------:R-:W5:Y:S01]  /*a160*/  MUFU.TANH R63, R63 ;  /* 0x0000003f003f7308 */ /* 0x000f620000002400 */
[----:B------:R-:W-:-:S02]  /*a170*/  ISETP.GT.AND P2, PT, R12, 0x20, PT ;  /* 0x000000200c00780c */ /* 0x000fc40003f44270 */
[----:B------:R-:W-:Y:S02]  /*a180*/  FSEL R33, R37, -INF , P3 ;  /* 0xff80000025217808 */ /* 0x000fe40001800000 */
[----:B------:R-:W-:Y:S02]  /*a190*/  FMNMX.FTZ R38, R31, R38, !PT ;  /* 0x000000261f267209 */ /* 0x000fe40007810000 */
[----:B------:R-:W-:Y:S01]  /*a1a0*/  FSEL R34, R34, -INF , P5 ;  /* 0xff80000022227808 */ /* 0x000fe20002800000 */
[----:B------:R-:W5:Y:S01]  /*a1b0*/  MUFU.TANH R66, R66 ;  /* 0x0000004200427308 */ /* 0x000f620000002400 */
[----:B------:R-:W-:Y:S02]  /*a1c0*/  ISETP.GT.AND P5, PT, R12, 0x21, PT ;  /* 0x000000210c00780c */ /* 0x000fe40003fa4270 */
[----:B------:R-:W-:Y:S02]  /*a1d0*/  FSEL R163, R40, -INF , P2 ;  /* 0xff80000028a37808 */ /* 0x000fe40001000000 */
[----:B------:R-:W-:-:S02]  /*a1e0*/  FMNMX.FTZ R38, R33, R38, !PT ;  /* 0x0000002621267209 */ /* 0x000fc40007810000 */
[----:B------:R-:W-:Y:S01]  /*a1f0*/  FSEL R32, R35, -INF , P4 ;  /* 0xff80000023207808 */ /* 0x000fe20002000000 */
[----:B------:R-:W5:Y:S01]  /*a200*/  MUFU.TANH R67, R67 ;  /* 0x0000004300437308 */ /* 0x000f620000002400 */
[----:B------:R-:W-:Y:S02]  /*a210*/  ISETP.GT.AND P4, PT, R12, 0x28, PT ;  /* 0x000000280c00780c */ /* 0x000fe40003f84270 */
[----:B------:R-:W-:Y:S02]  /*a220*/  FSEL R161, R41, -INF , P5 ;  /* 0xff80000029a17808 */ /* 0x000fe40002800000 */
[----:B------:R-:W-:Y:S02]  /*a230*/  FMNMX.FTZ R38, R163, R38, !PT ;  /* 0x00000026a3267209 */ /* 0x000fe40007810000 */
[----:B------:R-:W-:Y:S01]  /*a240*/  FSEL R28, R28, -INF , P1 ;  /* 0xff8000001c1c7808 */ /* 0x000fe20000800000 */
        /* <DEDUP_REMOVED lines=9> */
[----:B------:R-:W-:Y:S02]  /*a2e0*/  FSEL R162, R42, -INF , P2 ;  /* 0xff8000002aa27808 */ /* 0x000fe40001000000 */
[----:B------:R-:W-:Y:S02]  /*a2f0*/  ISETP.GT.AND P2, PT, R12, 0x31, PT ;  /* 0x000000310c00780c */ /* 0x000fe40003f44270 */
[----:B0-----:R-:W-:Y:S02]  /*a300*/  FSEL R8, R8, -INF , P3 ;  /* 0xff80000008087808 */ /* 0x001fe40001800000 */
[----:B------:R-:W-:Y:S02]  /*a310*/  FMNMX.FTZ R13, R4, R24, !PT ;  /* 0x00000018040d7209 */ /* 0x000fe40007810000 */
[----:B------:R-:W-:Y:S02]  /*a320*/  FMNMX.FTZ R35, R165, R6, !PT ;  /* 0x00000006a5237209 */ /* 0x000fe40007810000 */
[----:B------:R-:W-:-:S02]  /*a330*/  FSEL R167, R43, -INF , P5 ;  /* 0xff8000002ba77808 */ /* 0x000fc40002800000 */
[----:B------:R-:W-:Y:S02]  /*a340*/  ISETP.GT.AND P5, PT, R12, 0x38, PT ;  /* 0x000000380c00780c */ /* 0x000fe40003fa4270 */
[----:B------:R-:W-:Y:S02]  /*a350*/  FSEL R10, R10, -INF , P2 ;  /* 0xff8000000a0a7808 */ /* 0x000fe40001000000 */
[----:B------:R-:W-:Y:S02]  /*a360*/  FMNMX.FTZ R13, R30, R13, !PT ;  /* 0x0000000d1e0d7209 */ /* 0x000fe40007810000 */
[----:B------:R-:W-:Y:S02]  /*a370*/  FMNMX.FTZ R35, R8, R35, !PT ;  /* 0x0000002308237209 */ /* 0x000fe40007810000 */
[----:B------:R-:W-:Y:S02]  /*a380*/  FSEL R166, R46, -INF , P4 ;  /* 0xff8000002ea67808 */ /* 0x000fe40002000000 */
[----:B------:R-:W-:-:S02]  /*a390*/  ISETP.GT.AND P4, PT, R12, 0x39, PT ;  /* 0x000000390c00780c */ /* 0x000fc40003f84270 */
[----:B------:R-:W-:Y:S02]  /*a3a0*/  FSEL R14, R14, -INF , P5 ;  /* 0xff8000000e0e7808 */ /* 0x000fe40002800000 */
[----:B------:R-:W-:Y:S02]  /*a3b0*/  FMNMX.FTZ R13, R36, R13, !PT ;  /* 0x0000000d240d7209 */ /* 0x000fe40007810000 */
[----:B------:R-:W-:Y:S02]  /*a3c0*/  FMNMX.FTZ R35, R10, R35, !PT ;  /* 0x000000230a237209 */ /* 0x000fe40007810000 */
[----:B------:R-:W-:Y:S02]  /*a3d0*/  FSEL R164, R47, -INF , P1 ;  /* 0xff8000002fa47808 */ /* 0x000fe40000800000 */
[----:B------:R-:W-:Y:S02]  /*a3e0*/  ISETP.GT.AND P1, PT, R12, 0x40, PT ;  /* 0x000000400c00780c */ /* 0x000fe40003f24270 */
[----:B------:R-:W-:-:S02]  /*a3f0*/  FSEL R20, R20, -INF , P4 ;  /* 0xff80000014147808 */ /* 0x000fc40002000000 */
[----:B------:R-:W-:Y:S02]  /*a400*/  FMNMX.FTZ R13, R34, R13, !PT ;  /* 0x0000000d220d7209 */ /* 0x000fe40007810000 */
[----:B------:R-:W-:Y:S02]  /*a410*/  FMNMX.FTZ R35, R14, R35, !PT ;  /* 0x000000230e237209 */ /* 0x000fe40007810000 */
[----:B------:R-:W-:Y:S02]  /*a420*/  FSEL R169, R50, -INF , P3 ;  /* 0xff80000032a97808 */ /* 0x000fe40001800000 */
[----:B------:R-:W-:Y:S02]  /*a430*/  ISETP.GT.AND P3, PT, R12, 0x41, PT ;  /* 0x000000410c00780c */ /* 0x000fe40003f64270 */
[----:B------:R-:W-:Y:S02]  /*a440*/  FSEL R174, R56, -INF , P1 ;  /* 0xff80000038ae7808 */ /* 0x000fe40000800000 */
[----:B------:R-:W-:-:S02]  /*a450*/  FMNMX.FTZ R13, R32, R13, !PT ;  /* 0x0000000d200d7209 */ /* 0x000fc40007810000 */
[----:B------:R-:W-:Y:S02]  /*a460*/  FMNMX.FTZ R35, R20, R35, !PT ;  /* 0x0000002314237209 */ /* 0x000fe40007810000 */
[----:B------:R-:W-:Y:S02]  /*a470*/  FSEL R9, R9, -INF , P2 ;  /* 0xff80000009097808 */ /* 0x000fe40001000000 */
[----:B------:R-:W-:Y:S02]  /*a480*/  ISETP.GT.AND P2, PT, R12, 0x48, PT ;  /* 0x000000480c00780c */ /* 0x000fe40003f44270 */
[----:B------:R-:W-:Y:S02]  /*a490*/  FSEL R173, R57, -INF , P3 ;  /* 0xff80000039ad7808 */ /* 0x000fe40001800000 */
[----:B------:R-:W-:Y:S02]  /*a4a0*/  FMNMX.FTZ R13, R28, R13, !PT ;  /* 0x0000000d1c0d7209 */ /* 0x000fe40007810000 */
[----:B------:R-:W-:-:S02]  /*a4b0*/  FMNMX.FTZ R6, R174, R35, !PT ;  /* 0x00000023ae067209 */ /* 0x000fc40007810000 */
[----:B------:R-:W-:Y:S02]  /*a4c0*/  FSEL R11, R11, -INF , P5 ;  /* 0xff8000000b0b7808 */ /* 0x000fe40002800000 */
[----:B------:R-:W-:Y:S02]  /*a4d0*/  FSEL R15, R15, -INF , P4 ;  /* 0xff8000000f0f7808 */ /* 0x000fe40002000000 */
[----:B------:R-:W-:Y:S02]  /*a4e0*/  FSEL R180, R58, -INF , P1 ;  /* 0xff8000003ab47808 */ /* 0x000fe40000800000 */
[----:B------:R-:W-:Y:S02]  /*a4f0*/  FSEL R181, R59, -INF , P3 ;  /* 0xff8000003bb57808 */ /* 0x000fe40001800000 */
[----:B--2---:R-:W-:Y:S02]  /*a500*/  FSEL R184, R62, -INF , P2 ;  /* 0xff8000003eb87808 */ /* 0x004fe40001000000 */
[----:B------:R-:W-:-:S02]  /*a510*/  FSEL R177, R60, -INF , P2 ;  /* 0xff8000003cb17808 */ /* 0x000fc40001000000 */
[C---:B------:R-:W-:Y:S02]  /*a520*/  ISETP.GT.AND P5, PT, R12.reuse, 0x49, PT ;  /* 0x000000490c00780c */ /* 0x040fe40003fa4270 */
[C---:B------:R-:W-:Y:S02]  /*a530*/  ISETP.GT.AND P4, PT, R12.reuse, 0x50, PT ;  /* 0x000000500c00780c */ /* 0x040fe40003f84270 */
[C---:B------:R-:W-:Y:S02]  /*a540*/  ISETP.GT.AND P1, PT, R12.reuse, 0x51, PT ;  /* 0x000000510c00780c */ /* 0x040fe40003f24270 */
[C---:B------:R-:W-:Y:S02]  /*a550*/  ISETP.GT.AND P3, PT, R12.reuse, 0x58, PT ;  /* 0x000000580c00780c */ /* 0x040fe40003f64270 */
[----:B------:R-:W-:Y:S02]  /*a560*/  ISETP.GT.AND P2, PT, R12, 0x59, PT ;  /* 0x000000590c00780c */ /* 0x000fe40003f44270 */
[----:B------:R-:W-:-:S02]  /*a570*/  FMNMX.FTZ R13, R26, R13, !PT ;  /* 0x0000000d1a0d7209 */ /* 0x000fc40007810000 */
[----:B------:R-:W-:Y:S02]  /*a580*/  FMNMX.FTZ R12, R173, R6, !PT ;  /* 0x00000006ad0c7209 */ /* 0x000fe40007810000 */
[----:B-1----:R-:W-:Y:S02]  /*a590*/  FSEL R179, R61, -INF , P5 ;  /* 0xff8000003db37808 */ /* 0x002fe40002800000 */
[----:B------:R-:W-:Y:S02]  /*a5a0*/  FMNMX.FTZ R6, R162, R13, !PT ;  /* 0x0000000da2067209 */ /* 0x000fe40007810000 */
[----:B------:R-:W-:Y:S02]  /*a5b0*/  FMNMX.FTZ R12, R177, R12, !PT ;  /* 0x0000000cb10c7209 */ /* 0x000fe40007810000 */
[----:B---3--:R-:W-:Y:S02]  /*a5c0*/  FSEL R186, R64, -INF , P4 ;  /* 0xff80000040ba7808 */ /* 0x008fe40002000000 */
[----:B------:R-:W-:-:S02]  /*a5d0*/  FMNMX.FTZ R13, R167, R6, !PT ;  /* 0x00000006a70d7209 */ /* 0x000fc40007810000 */
[----:B------:R-:W-:Y:S02]  /*a5e0*/  FMNMX.FTZ R35, R179, R12, !PT ;  /* 0x0000000cb3237209 */ /* 0x000fe40007810000 */
[----:B----4-:R-:W-:Y:S02]  /*a5f0*/  FSEL R185, R65, -INF , P1 ;  /* 0xff80000041b97808 */ /* 0x010fe40000800000 */
[----:B------:R-:W-:Y:S02]  /*a600*/  FMNMX.FTZ R13, R166, R13, !PT ;  /* 0x0000000da60d7209 */ /* 0x000fe40007810000 */
[----:B------:R-:W-:Y:S02]  /*a610*/  FMNMX.FTZ R12, R186, R35, !PT ;  /* 0x00000023ba0c7209 */ /* 0x000fe40007810000 */
[----:B-----5:R-:W-:Y:S02]  /*a620*/  FSEL R183, R68, -INF , P3 ;  /* 0xff80000044b77808 */ /* 0x020fe40001800000 */
[----:B------:R-:W-:-:S02]  /*a630*/  FMNMX.FTZ R6, R164, R13, !PT ;  /* 0x0000000da4067209 */ /* 0x000fc40007810000 */
[----:B------:R-:W-:Y:S02]  /*a640*/  FMNMX.FTZ R12, R185, R12, !PT ;  /* 0x0000000cb90c7209 */ /* 0x000fe40007810000 */
[----:B------:R-:W-:Y:S02]  /*a650*/  FSEL R182, R69, -INF , P2 ;  /* 0xff80000045b67808 */ /* 0x000fe40001000000 */
[----:B------:R-:W-:Y:S02]  /*a660*/  FMNMX.FTZ R6, R169, R6, !PT ;  /* 0x00000006a9067209 */ /* 0x000fe40007810000 */
[----:B------:R-:W-:Y:S02]  /*a670*/  FMNMX.FTZ R13, R183, R12, !PT ;  /* 0x0000000cb70d7209 */ /* 0x000fe40007810000 */
[----:B------:R-:W-:Y:S02]  /*a680*/  FMNMX.FTZ R6, R9, R6, !PT ;  /* 0x0000000609067209 */ /* 0x000fe40007810000 */
[----:B------:R-:W-:-:S02]  /*a690*/  FMNMX.FTZ R12, R182, R13, !PT ;  /* 0x0000000db60c7209 */ /* 0x000fc40007810000 */
[----:B------:R-:W-:Y:S02]  /*a6a0*/  FMNMX.FTZ R6, R11, R6, !PT ;  /* 0x000000060b067209 */ /* 0x000fe40007810000 */
[----:B------:R-:W-:Y:S01]  /*a6b0*/  FSEL R176, R63, -INF , P5 ;  /* 0xff8000003fb07808 */ /* 0x000fe20002800000 */
[----:B------:R-:W0:Y:S01]  /*a6c0*/  SHFL.BFLY PT, R35, R12, 0x2, 0x1f ;  /* 0x0c401f000c237f89 */ /* 0x000e2200000e0000 */
[----:B------:R-:W-:Y:S02]  /*a6d0*/  FMNMX.FTZ R13, R15, R6, !PT ;  /* 0x000000060f0d7209 */ /* 0x000fe40007810000 */
[----:B------:R-:W-:Y:S02]  /*a6e0*/  FSEL R178, R66, -INF , P4 ;  /* 0xff80000042b27808 */ /* 0x000fe40002000000 */
[----:B------:R-:W-:Y:S02]  /*a6f0*/  FMNMX.FTZ R6, R180, R13, !PT ;  /* 0x0000000db4067209 */ /* 0x000fe40007810000 */
[----:B------:R-:W-:-:S02]  /*a700*/  FSEL R175, R67, -INF , P1 ;  /* 0xff80000043af7808 */ /* 0x000fc40000800000 */
[----:B------:R-:W-:Y:S02]  /*a710*/  FMNMX.FTZ R13, R181, R6, !PT ;  /* 0x00000006b50d7209 */ /* 0x000fe40007810000 */
[----:B------:R-:W-:Y:S02]  /*a720*/  FSEL R172, R70, -INF , P3 ;  /* 0xff80000046ac7808 */ /* 0x000fe40001800000 */
[----:B------:R-:W-:Y:S02]  /*a730*/  FMNMX.FTZ R13, R184, R13, !PT ;  /* 0x0000000db80d7209 */ /* 0x000fe40007810000 */
[----:B------:R-:W-:Y:S02]  /*a740*/  FSEL R171, R71, -INF , P2 ;  /* 0xff80000047ab7808 */ /* 0x000fe40001000000 */
[----:B------:R-:W-:-:S04]  /*a750*/  FMNMX.FTZ R13, R176, R13, !PT ;  /* 0x0000000db00d7209 */ /* 0x000fc80007810000 */
[----:B------:R-:W-:Y:S02]  /*a760*/  FMNMX.FTZ R6, R178, R13, !PT ;  /* 0x0000000db2067209 */ /* 0x000fe40007810000 */
[----:B0-----:R-:W-:Y:S02]  /*a770*/  FMNMX.FTZ R37, R12, R35, !PT ;  /* 0x000000230c257209 */ /* 0x001fe40007810000 */
[----:B------:R-:W-:Y:S02]  /*a780*/  FMNMX.FTZ R13, R175, R6, !PT ;  /* 0x00000006af0d7209 */ /* 0x000fe40007810000 */
[----:B------:R-:W-:Y:S01]  /*a790*/  MOV R12, UR4 ;  /* 0x00000004000c7c02 */ /* 0x000fe20008000f00 */
[----:B------:R-:W0:Y:S01]  /*a7a0*/  SHFL.BFLY PT, R38, R37, 0x1, 0x1f ;  /* 0x0c201f0025267f89 */ /* 0x000e2200000e0000 */
[----:B------:R-:W-:-:S04]  /*a7b0*/  FMNMX.FTZ R6, R172, R13, !PT ;  /* 0x0000000dac067209 */ /* 0x000fc80007810000 */
[----:B------:R-:W-:-:S05]  /*a7c0*/  FMNMX.FTZ R35, R171, R6, !PT ;  /* 0x00000006ab237209 */ /* 0x000fca0007810000 */
[----:B------:R-:W1:Y:S01]  /*a7d0*/  SHFL.BFLY PT, R40, R35, 0x2, 0x1f ;  /* 0x0c401f0023287f89 */ /* 0x000e6200000e0000 */
[----:B0-----:R-:W-:-:S04]  /*a7e0*/  FMNMX.FTZ R13, R37, R38, !PT ;  /* 0x00000026250d7209 */ /* 0x001fc80007810000 */
[C---:B------:R-:W-:Y:S01]  /*a7f0*/  FSETP.NEU.FTZ.AND P1, PT, R13.reuse, -INF , PT ;  /* 0xff8000000d00780b */ /* 0x040fe20003f3d000 */
[----:B------:R-:W-:-:S05]  /*a800*/  FMUL.FTZ R6, R13, R12 ;  /* 0x0000000c0d067220 */ /* 0x000fca0000410000 */
[----:B------:R-:W-:Y:S02]  /*a810*/  FSEL R6, R6, RZ, P1 ;  /* 0x000000ff06067208 */ /* 0x000fe40000800000 */
[----:B-1----:R-:W-:-:S03]  /*a820*/  FMNMX.FTZ R40, R35, R40, !PT ;  /* 0x0000002823287209 */ /* 0x002fc60007810000 */
        /* <DEDUP_REMOVED lines=17> */
[----:B------:R-:W-:-:S04]  /*a940*/  FFMA.FTZ R183, R183, R12, -R6 ;  /* 0x0000000cb7b77223 */ /* 0x000fc80000010806 */
[----:B------:R-:W2:Y:S01]  /*a950*/  MUFU.EX2 R37, R37 ;  /* 0x0000002500257308 */ /* 0x000ea20000000800 */
[----:B0-----:R-:W-:-:S07]  /*a960*/  FMNMX.FTZ R170, R40, R5, !PT ;  /* 0x0000000528aa7209 */ /* 0x001fce0007810000 */
[----:B------:R0:W-:Y:S01]  /*a970*/  MUFU.EX2 R154, R21 ;  /* 0x00000015009a7308 */ /* 0x0001e20000000800 */
[C---:B------:R-:W-:Y:S01]  /*a980*/  FSETP.NEU.FTZ.AND P1, PT, R170.reuse, -INF , PT ;  /* 0xff800000aa00780b */ /* 0x040fe20003f3d000 */
[----:B------:R-:W-:-:S05]  /*a990*/  FMUL.FTZ R5, R170, R12 ;  /* 0x0000000caa057220 */ /* 0x000fca0000410000 */
[----:B-1----:R-:W-:Y:S01]  /*a9a0*/  FSEL R7, R5, RZ, P1 ;  /* 0x000000ff05077208 */ /* 0x002fe20000800000 */
[----:B------:R1:W-:Y:S01]  /*a9b0*/  MUFU.EX2 R156, R29 ;  /* 0x0000001d009c7308 */ /* 0x0003e20000000800 */
[----:B0-----:R-:W-:-:S03]  /*a9c0*/  FFMA.FTZ R21, R33, R12, -R6 ;  /* 0x0000000c21157223 */ /* 0x001fc60000010806 */
[-CC-:B------:R-:W-:Y:S01]  /*a9d0*/  FFMA.FTZ R25, R4, R12.reuse, -R7.reuse ;  /* 0x0000000c04197223 */ /* 0x180fe20000010807 */
[-CC-:B------:R-:W-:Y:S01]  /*a9e0*/  FFMA.FTZ R24, R24, R12.reuse, -R7.reuse ;  /* 0x0000000c18187223 */ /* 0x180fe20000010807 */
[-CC-:B------:R-:W-:Y:S01]  /*a9f0*/  FFMA.FTZ R30, R30, R12.reuse, -R7.reuse ;  /* 0x0000000c1e1e7223 */ /* 0x180fe20000010807 */
[----:B------:R-:W-:Y:S01]  /*aa00*/  VIADD R4, R3, 0x32440 ;  /* 0x0003244003047836 */ /* 0x000fe20000000000 */
[----:B------:R0:W-:Y:S01]  /*aa10*/  MUFU.EX2 R153, R25 ;  /* 0x0000001900997308 */ /* 0x0001e20000000800 */
[-CC-:B------:R-:W-:Y:S01]  /*aa20*/  FFMA.FTZ R36, R36, R12.reuse, -R7.reuse ;  /* 0x0000000c24247223 */ /* 0x180fe20000010807 */
[-CC-:B------:R-:W-:Y:S01]  /*aa30*/  FFMA.FTZ R34, R34, R12.reuse, -R7.reuse ;  /* 0x0000000c22227223 */ /* 0x180fe20000010807 */
[-C--:B------:R-:W-:Y:S01]  /*aa40*/  FFMA.FTZ R32, R32, R12.reuse, -R7 ;  /* 0x0000000c20207223 */ /* 0x080fe20000010807 */
[----:B------:R-:W-:Y:S01]  /*aa50*/  PRMT R5, R190, 0x654, R4 ;  /* 0x00000654be057816 */ /* 0x000fe20000000004 */
[----:B------:R-:W-:Y:S02]  /*aa60*/  IMAD R4, R201, 0xc00, R219 ;  /* 0x00000c00c9047824 */ /* 0x000fe400078e02db */
[-CC-:B------:R-:W-:Y:S01]  /*aa70*/  FFMA.FTZ R160, R26, R12.reuse, -R7.reuse ;  /* 0x0000000c1aa07223 */ /* 0x180fe20000010807 */
[----:B-1----:R-:W-:Y:S01]  /*aa80*/  IMAD.MOV.U32 R29, RZ, RZ, 0x40000040 ;  /* 0x40000040ff1d7424 */ /* 0x002fe200078e00ff */
[----:B------:R1:W3:Y:S01]  /*aa90*/  MUFU.EX2 R38, R24 ;  /* 0x0000001800267308 */ /* 0x0002e20000000800 */
[----:B------:R4:W-:Y:S01]  /*aaa0*/  SYNCS.ARRIVE.TRANS64.RED.A1T0 RZ, [R5+URZ], RZ ;  /* 0x000000ff05ff79a7 */ /* 0x0009e2000810043f */
[----:B0-----:R-:W-:Y:S01]  /*aab0*/  IMAD.MOV.U32 R25, RZ, RZ, 0x40000040 ;  /* 0x40000040ff197424 */ /* 0x001fe200078e00ff */
[----:B------:R-:W-:Y:S01]  /*aac0*/  R2UR UR6, R4 ;  /* 0x00000000040672ca */ /* 0x000fe200000e0000 */
[-CC-:B------:R-:W-:Y:S01]  /*aad0*/  FFMA.FTZ R11, R11, R12.reuse, -R7.reuse ;  /* 0x0000000c0b0b7223 */ /* 0x180fe20000010807 */
[----:B------:R-:W-:Y:S01]  /*aae0*/  R2UR UR19, R29 ;  /* 0x000000001d1372ca */ /* 0x000fe200000e0000 */
[----:B------:R-:W-:Y:S01]  /*aaf0*/  FFMA.FTZ R176, R176, R12, -R7 ;  /* 0x0000000cb0b07223 */ /* 0x000fe20000010807 */
[----:B------:R-:W-:Y:S01]  /*ab00*/  R2UR UR15, R25 ;  /* 0x00000000190f72ca */ /* 0x000fe200000e0000 */
[----:B------:R0:W5:Y:S01]  /*ab10*/  MUFU.EX2 R155, R30 ;  /* 0x0000001e009b7308 */ /* 0x0001620000000800 */
[----:B----4-:R-:W-:-:S02]  /*ab20*/  IMAD.MOV.U32 R5, RZ, RZ, 0x40000040 ;  /* 0x40000040ff057424 */ /* 0x010fc400078e00ff */
[----:B--2---:R-:W-:Y:S01]  /*ab30*/  FADD.FTZ R25, R37, R152 ;  /* 0x0000009825197221 */ /* 0x004fe20000010000 */
[----:B-1----:R-:W-:Y:S01]  /*ab40*/  VIADD R24, R4, 0x100 ;  /* 0x0000010004187836 */ /* 0x002fe20000000000 */
[----:B------:R-:W-:Y:S01]  /*ab50*/  F2FP.F16.F32.PACK_AB R152, R152, R37 ;  /* 0x000000259898723e */ /* 0x000fe200000000ff */
[-CC-:B------:R-:W-:Y:S01]  /*ab60*/  FFMA.FTZ R178, R178, R12.reuse, -R7.reuse ;  /* 0x0000000cb2b27223 */ /* 0x180fe20000010807 */
[----:B------:R-:W-:Y:S01]  /*ab70*/  R2UR UR7, R5 ;  /* 0x00000000050772ca */ /* 0x000fe200000e0000 */
[----:B------:R-:W-:Y:S01]  /*ab80*/  FFMA.FTZ R5, R28, R12, -R7 ;  /* 0x0000000c1c057223 */ /* 0x000fe20000010807 */
[----:B------:R-:W1:Y:S01]  /*ab90*/  MUFU.EX2 R36, R36 ;  /* 0x0000002400247308 */ /* 0x000e620000000800 */
[----:B---3--:R-:W-:Y:S01]  /*aba0*/  FADD.FTZ R26, R153, R38 ;  /* 0x00000026991a7221 */ /* 0x008fe20000010000 */
[----:B0-----:R-:W-:Y:S01]  /*abb0*/  VIADD R30, R4, 0x80 ;  /* 0x00000080041e7836 */ /* 0x001fe20000000000 */
[----:B------:R-:W-:Y:S01]  /*abc0*/  R2UR UR14, R24 ;  /* 0x00000000180e72ca */ /* 0x000fe200000e0000 */
[C---:B------:R-:W-:Y:S01]  /*abd0*/  VIADD R24, R4.reuse, 0x200 ;  /* 0x0000020004187836 */ /* 0x040fe20000000000 */
[C---:B------:R-:W-:Y:S01]  /*abe0*/  IADD3 R28, R4.reuse, 0x180, RZ ;  /* 0x00000180041c7810 */ /* 0x040fe20007ffe0ff */
[----:B------:R-:W-:Y:S01]  /*abf0*/  VIADD R4, R4, 0x280 ;  /* 0x0000028004047836 */ /* 0x000fe20000000000 */
[----:B------:R-:W-:Y:S01]  /*ac00*/  R2UR UR10, R30 ;  /* 0x000000001e0a72ca */ /* 0x000fe200000e0000 */
[----:B------:R-:W0:Y:S01]  /*ac10*/  MUFU.EX2 R34, R34 ;  /* 0x0000002200227308 */ /* 0x000e220000000800 */
[----:B-----5:R-:W-:Y:S01]  /*ac20*/  FADD.FTZ R29, R155, R26 ;  /* 0x0000001a9b1d7221 */ /* 0x020fe20000010000 */
[----:B------:R-:W-:Y:S01]  /*ac30*/  FADD.FTZ R30, R154, R25 ;  /* 0x000000199a1e7221 */ /* 0x000fe20000010000 */
[----:B------:R-:W-:Y:S01]  /*ac40*/  R2UR UR22, R24 ;  /* 0x00000000181672ca */ /* 0x000fe200000e0000 */
[----:B------:R-:W-:Y:S01]  /*ac50*/  IMAD.MOV.U32 R25, RZ, RZ, 0x40000040 ;  /* 0x40000040ff197424 */ /* 0x000fe200078e00ff */
[C---:B------:R-:W-:Y:S01]  /*ac60*/  F2FP.F16.F32.PACK_AB R154, R35.reuse, R154 ;  /* 0x0000009a239a723e */ /* 0x040fe200000000ff */
[----:B------:R-:W-:Y:S01]  /*ac70*/  FADD.FTZ R30, R35, R30 ;  /* 0x0000001e231e7221 */ /* 0x000fe20000010000 */
[----:B------:R-:W-:Y:S01]  /*ac80*/  F2FP.F16.F32.PACK_AB R153, R38, R153 ;  /* 0x000000992699723e */ /* 0x000fe200000000ff */
[----:B------:R-:W2:Y:S01]  /*ac90*/  MUFU.EX2 R27, R27 ;  /* 0x0000001b001b7308 */ /* 0x000ea20000000800 */
[C---:B-1----:R-:W-:Y:S01]  /*aca0*/  FADD.FTZ R29, R36.reuse, R29 ;  /* 0x0000001d241d7221 */ /* 0x042fe20000010000 */
[----:B------:R-:W-:Y:S01]  /*acb0*/  F2FP.F16.F32.PACK_AB R155, R36, R155 ;  /* 0x0000009b249b723e */ /* 0x000fe200000000ff */
[-CC-:B------:R-:W-:Y:S01]  /*acc0*/  FFMA.FTZ R175, R175, R12.reuse, -R7.reuse ;  /* 0x0000000cafaf7223 */ /* 0x180fe20000010807 */
[----:B------:R-:W-:Y:S01]  /*acd0*/  R2UR UR18, R28 ;  /* 0x000000001c1272ca */ /* 0x000fe200000e0000 */
[----:B------:R-:W-:Y:S01]  /*ace0*/  FFMA.FTZ R172, R172, R12, -R7 ;  /* 0x0000000cacac7223 */ /* 0x000fe20000010807 */
[----:B------:R-:W-:-:S02]  /*acf0*/  R2UR UR23, R25 ;  /* 0x00000000191772ca */ /* 0x000fc400000e0000 */
[----:B------:R-:W1:Y:S01]  /*ad00*/  MUFU.EX2 R157, R32 ;  /* 0x00000020009d7308 */ /* 0x000e620000000800 */
[----:B0-----:R-:W-:-:S07]  /*ad10*/  FADD.FTZ R24, R34, R29 ;  /* 0x0000001d22187221 */ /* 0x001fce0000010000 */
[----:B------:R2:W0:Y:S08]  /*ad20*/  MUFU.EX2 R159, R5 ;  /* 0x00000005009f7308 */ /* 0x0004300000000800 */
[----:B------:R3:W4:Y:S01]  /*ad30*/  MUFU.EX2 R158, R31 ;  /* 0x0000001f009e7308 */ /* 0x0007220000000800 */
[----:B--2---:R-:W-:Y:S01]  /*ad40*/  FADD.FTZ R5, R27, R30 ;  /* 0x0000001e1b057221 */ /* 0x004fe20000010000 */
[C---:B-1----:R-:W-:Y:S01]  /*ad50*/  FADD.FTZ R24, R157.reuse, R24 ;  /* 0x000000189d187221 */ /* 0x042fe20000010000 */
[----:B------:R-:W-:-:S02]  /*ad60*/  F2FP.F16.F32.PACK_AB R157, R157, R34 ;  /* 0x000000229d9d723e */ /* 0x000fc400000000ff */
[C---:B------:R-:W-:Y:S01]  /*ad70*/  FADD.FTZ R5, R156.reuse, R5 ;  /* 0x000000059c057221 */ /* 0x040fe20000010000 */
[----:B------:R-:W-:Y:S02]  /*ad80*/  F2FP.F16.F32.PACK_AB R156, R156, R27 ;  /* 0x0000001b9c9c723e */ /* 0x000fe400000000ff */
[----:B------:R-:W1:Y:S01]  /*ad90*/  MUFU.EX2 R21, R21 ;  /* 0x0000001500157308 */ /* 0x000e620000000800 */
[----:B---3--:R-:W-:Y:S02]  /*ada0*/  IMAD.MOV.U32 R31, RZ, RZ, 0x40000040 ;  /* 0x40000040ff1f7424 */ /* 0x008fe400078e00ff */
[----:B0-----:R-:W-:-:S03]  /*adb0*/  FADD.FTZ R188, R159, R24 ;  /* 0x000000189fbc7221 */ /* 0x001fc60000010000 */
[----:B------:R-:W-:Y:S02]  /*adc0*/  R2UR UR11, R31 ;  /* 0x000000001f0b72ca */ /* 0x000fe400000e0000 */
[----:B------:R-:W0:Y:S01]  /*add0*/  MUFU.EX2 R160, R160 ;  /* 0x000000a000a07308 */ /* 0x000e220000000800 */
[----:B----4-:R-:W-:-:S07]  /*ade0*/  FADD.FTZ R5, R158, R5 ;  /* 0x000000059e057221 */ /* 0x010fce0000010000 */
[----:B------:R-:W2:Y:S01]  /*adf0*/  MUFU.EX2 R163, R163 ;  /* 0x000000a300a37308 */ /* 0x000ea20000000800 */
[C---:B-1----:R-:W-:Y:S01]  /*ae00*/  F2FP.F16.F32.PACK_AB R158, R21.reuse, R158 ;  /* 0x0000009e159e723e */ /* 0x042fe200000000ff */
[----:B------:R-:W-:Y:S01]  /*ae10*/  FADD.FTZ R21, R21, R5 ;  /* 0x0000000515157221 */ /* 0x000fe20000010000 */
[----:B------:R-:W-:-:S05]  /*ae20*/  MOV R5, 0x40000040 ;  /* 0x4000004000057802 */ /* 0x000fca0000000f00 */
[----:B------:R-:W-:Y:S01]  /*ae30*/  MUFU.EX2 R8, R8 ;  /* 0x0000000800087308 */ /* 0x000fe20000000800 */
[----:B0-----:R-:W-:-:S07]  /*ae40*/  F2FP.F16.F32.PACK_AB R159, R160, R159 ;  /* 0x0000009fa09f723e */ /* 0x001fce00000000ff */
[----:B------:R-:W-:Y:S08]  /*ae50*/  MUFU.EX2 R10, R10 ;  /* 0x0000000a000a7308 */ /* 0x000ff00000000800 */
        /* <DEDUP_REMOVED lines=8> */
[----:B------:R-:W-:Y:S01]  /*aee0*/  MUFU.EX2 R172, R172 ;  /* 0x000000ac00ac7308 */ /* 0x000fe20000000800 */
[----:B------:R0:W-:Y:S06]  /*aef0*/  BAR.SYNC.DEFER_BLOCKING R72, 0x100 ;  /* 0x000400480000751d */ /* 0x0001ec0000010000 */
[----:B0-----:R-:W-:-:S06]  /*af00*/  WARPGROUP.ARRIVE ;  /* 0x00000000000079c5 */ /* 0x001fcc0000000000 */
[----:B------:R-:W-:Y:S01]  /*af10*/  HGMMA.64x256x16.F32 R24, R152, gdesc[UR4].tnspB, RZ, !UPT, gsb0 ;  /* 0x43e0000498187df0 */ /* 0x000fe2000c0008ff */
[----:B------:R-:W-:Y:S01]  /*af20*/  R2UR UR6, R4 ;  /* 0x00000000040672ca */ /* 0x000fe200000e0000 */
[-CC-:B------:R-:W-:Y:S01]  /*af30*/  FFMA.FTZ R4, R174, R12.reuse, -R6.reuse ;  /* 0x0000000cae047223 */ /* 0x180fe20000010806 */
[----:B------:R-:W-:Y:S01]  /*af40*/  R2UR UR7, R5 ;  /* 0x00000000050772ca */ /* 0x000fe200000e0000 */
[----:B------:R-:W-:-:S04]  /*af50*/  FFMA.FTZ R5, R173, R12, -R6 ;  /* 0x0000000cad057223 */ /* 0x000fc80000010806 */
[----:B------:R-:W-:Y:S08]  /*af60*/  MUFU.EX2 R4, R4 ;  /* 0x0000000400047308 */ /* 0x000ff00000000800 */
[----:B------:R-:W-:Y:S01]  /*af70*/  MUFU.EX2 R5, R5 ;  /* 0x0000000500057308 */ /* 0x000fe20000000800 */
[----:B------:R-:W-:Y:S02]  /*af80*/  WARPGROUP.DEPBAR.LE gsb0, 0x0 ;  /* 0x00008000000079c5 */ /* 0x000fe40000010000 */
[----:B------:R-:W-:-:S09]  /*af90*/  WARPGROUP.ARRIVE ;  /* 0x00000000000079c5 */ /* 0x000fd20000000000 */
[----:B------:R-:W-:Y:S03]  /*afa0*/  HGMMA.64x256x16.F32 R24, R156, gdesc[UR8].tnspB, R24, gsb0 ;  /* 0x43e000089c187df0 */ /* 0x000fe60008000818 */
[----:B------:R-:W-:Y:S02]  /*afb0*/  WARPGROUP.DEPBAR.LE gsb0, 0x0 ;  /* 0x00008000000079c5 */ /* 0x000fe40000010000 */
[-CC-:B------:R-:W-:Y:S01]  /*afc0*/  FFMA.FTZ R156, R161, R12.reuse, -R6.reuse ;  /* 0x0000000ca19c7223 */ /* 0x180fe20000010806 */
[-CC-:B------:R-:W-:Y:S01]  /*afd0*/  FFMA.FTZ R158, R165, R12.reuse, -R6.reuse ;  /* 0x0000000ca59e7223 */ /* 0x180fe20000010806 */
[-CC-:B------:R-:W-:Y:S01]  /*afe0*/  FFMA.FTZ R161, R162, R12.reuse, -R7.reuse ;  /* 0x0000000ca2a17223 */ /* 0x180fe20000010807 */
[-C--:B------:R-:W-:Y:S01]  /*aff0*/  FFMA.FTZ R157, R168, R12.reuse, -R6 ;  /* 0x0000000ca89d7223 */ /* 0x080fe20000010806 */
[-CC-:B------:R-:W-:Y:S01]  /*b000*/  FFMA.FTZ R162, R167, R12.reuse, -R7.reuse ;  /* 0x0000000ca7a27223 */ /* 0x180fe20000010807 */
[-CC-:B------:R-:W-:Y:S01]  /*b010*/  FFMA.FTZ R165, R166, R12.reuse, -R7.reuse ;  /* 0x0000000ca6a57223 */ /* 0x180fe20000010807 */
[-CC-:B------:R-:W-:Y:S01]  /*b020*/  FFMA.FTZ R159, R164, R12.reuse, -R7.reuse ;  /* 0x0000000ca49f7223 */ /* 0x180fe20000010807 */
[----:B------:R-:W0:Y:S01]  /*b030*/  MUFU.EX2 R156, R156 ;  /* 0x0000009c009c7308 */ /* 0x000e220000000800 */
[-CC-:B------:R-:W-:Y:S01]  /*b040*/  FFMA.FTZ R166, R9, R12.reuse, -R7.reuse ;  /* 0x0000000c09a67223 */ /* 0x180fe20000010807 */
[-CC-:B------:R-:W-:Y:S01]  /*b050*/  FFMA.FTZ R164, R169, R12.reuse, -R7.reuse ;  /* 0x0000000ca9a47223 */ /* 0x180fe20000010807 */
[-C--:B------:R-:W-:Y:S01]  /*b060*/  FFMA.FTZ R9, R15, R12.reuse, -R7 ;  /* 0x0000000c0f097223 */ /* 0x080fe20000010807 */
[----:B------:R-:W-:Y:S01]  /*b070*/  FADD.FTZ R169, R160, R188 ;  /* 0x000000bca0a97221 */ /* 0x000fe20000010000 */
[----:B--2---:R-:W-:Y:S01]  /*b080*/  FADD.FTZ R168, R163, R21 ;  /* 0x00000015a3a87221 */ /* 0x004fe20000010000 */
[-CC-:B------:R-:W-:Y:S01]  /*b090*/  FFMA.FTZ R15, R177, R12.reuse, -R6.reuse ;  /* 0x0000000cb10f7223 */ /* 0x180fe20000010806 */
[-CC-:B------:R-:W-:Y:S01]  /*b0a0*/  FFMA.FTZ R21, R179, R12.reuse, -R6.reuse ;  /* 0x0000000cb3157223 */ /* 0x180fe20000010806 */
[----:B------:R-:W-:Y:S01]  /*b0b0*/  MUFU.EX2 R157, R157 ;  /* 0x0000009d009d7308 */ /* 0x000fe20000000800 */
[-CC-:B------:R-:W-:Y:S01]  /*b0c0*/  FFMA.FTZ R160, R180, R12.reuse, -R7.reuse ;  /* 0x0000000cb4a07223 */ /* 0x180fe20000010807 */
[-C--:B------:R-:W-:Y:S01]  /*b0d0*/  FFMA.FTZ R167, R184, R12.reuse, -R7 ;  /* 0x0000000cb8a77223 */ /* 0x080fe20000010807 */
[----:B------:R-:W-:-:S05]  /*b0e0*/  FFMA.FTZ R6, R182, R12, -R6 ;  /* 0x0000000cb6067223 */ /* 0x000fca0000010806 */
[----:B------:R-:W1:Y:S01]  /*b0f0*/  MUFU.EX2 R158, R158 ;  /* 0x0000009e009e7308 */ /* 0x000e620000000800 */
[----:B0-----:R-:W-:Y:S01]  /*b100*/  F2FP.F16.F32.PACK_AB R152, R156, R163 ;  /* 0x000000a39c98723e */ /* 0x001fe200000000ff */
[-CC-:B------:R-:W-:Y:S01]  /*b110*/  FFMA.FTZ R163, R181, R12.reuse, -R7.reuse ;  /* 0x0000000cb5a37223 */ /* 0x180fe20000010807 */
[----:B------:R-:W-:-:S05]  /*b120*/  FFMA.FTZ R7, R171, R12, -R7 ;  /* 0x0000000cab077223 */ /* 0x000fca0000010807 */
[----:B------:R-:W-:Y:S08]  /*b130*/  MUFU.EX2 R161, R161 ;  /* 0x000000a100a17308 */ /* 0x000ff00000000800 */
[----:B------:R-:W0:Y:S01]  /*b140*/  MUFU.EX2 R162, R162 ;  /* 0x000000a200a27308 */ /* 0x000e220000000800 */
[----:B-1----:R-:W-:-:S07]  /*b150*/  F2FP.F16.F32.PACK_AB R154, R158, R157 ;  /* 0x0000009d9e9a723e */ /* 0x002fce00000000ff */
[----:B------:R-:W1:Y:S08]  /*b160*/  MUFU.EX2 R165, R165 ;  /* 0x000000a500a57308 */ /* 0x000e700000000800 */
[----:B------:R-:W2:Y:S01]  /*b170*/  MUFU.EX2 R159, R159 ;  /* 0x0000009f009f7308 */ /* 0x000ea20000000800 */
[----:B0-----:R-:W-:Y:S01]  /*b180*/  F2FP.F16.F32.PACK_AB R153, R162, R161 ;  /* 0x000000a1a299723e */ /* 0x001fe200000000ff */
[----:B------:R-:W-:-:S04]  /*b190*/  FADD.FTZ R161, R161, R169 ;  /* 0x000000a9a1a17221 */ /* 0x000fc80000010000 */
[----:B------:R-:W-:Y:S02]  /*b1a0*/  FADD.FTZ R161, R162, R161 ;  /* 0x000000a1a2a17221 */ /* 0x000fe40000010000 */
[----:B------:R-:W0:Y:S02]  /*b1b0*/  MUFU.EX2 R164, R164 ;  /* 0x000000a400a47308 */ /* 0x000e240000000800 */
[----:B-1----:R-:W-:-:S06]  /*b1c0*/  FADD.FTZ R161, R165, R161 ;  /* 0x000000a1a5a17221 */ /* 0x002fcc0000010000 */
[----:B------:R-:W1:Y:S01]  /*b1d0*/  MUFU.EX2 R166, R166 ;  /* 0x000000a600a67308 */ /* 0x000e620000000800 */
[C---:B--2---:R-:W-:Y:S01]  /*b1e0*/  F2FP.F16.F32.PACK_AB R155, R159.reuse, R165 ;  /* 0x000000a59f9b723e */ /* 0x044fe200000000ff */
[----:B------:R-:W-:-:S03]  /*b1f0*/  FADD.FTZ R161, R159, R161 ;  /* 0x000000a19fa17221 */ /* 0x000fc60000010000 */
[----:B------:R-:W-:-:S03]  /*b200*/  WARPGROUP.ARRIVE ;  /* 0x00000000000079c5 */ /* 0x000fc60000000000 */
[----:B------:R-:W2:Y:S01]  /*b210*/  MUFU.EX2 R9, R9 ;  /* 0x0000000900097308 */ /* 0x000ea20000000800 */
[----:B0-----:R-:W-:Y:S02]  /*b220*/  FADD.FTZ R161, R164, R161 ;  /* 0x000000a1a4a17221 */ /* 0x001fe40000010000 */
[----:B------:R-:W-:Y:S05]  /*b230*/  HGMMA.64x256x16.F32 R24, R152, gdesc[UR12].tnspB, R24, gsb0 ;  /* 0x43e0000c98187df0 */ /* 0x000fea0008000818 */
[----:B------:R-:W-:Y:S01]  /*b240*/  MUFU.EX2 R15, R15 ;  /* 0x0000000f000f7308 */ /* 0x000fe20000000800 */
[----:B-1----:R-:W-:-:S07]  /*b250*/  FADD.FTZ R161, R166, R161 ;  /* 0x000000a1a6a17221 */ /* 0x002fce0000010000 */
[----:B------:R-:W-:Y:S08]  /*b260*/  MUFU.EX2 R21, R21 ;  /* 0x0000001500157308 */ /* 0x000ff00000000800 */
[----:B------:R-:W0:Y:S08]  /*b270*/  MUFU.EX2 R160, R160 ;  /* 0x000000a000a07308 */ /* 0x000e300000000800 */
[----:B------:R-:W1:Y:S08]  /*b280*/  MUFU.EX2 R163, R163 ;  /* 0x000000a300a37308 */ /* 0x000e700000000800 */
[----:B------:R-:W3:Y:S08]  /*b290*/  MUFU.EX2 R167, R167 ;  /* 0x000000a700a77308 */ /* 0x000ef00000000800 */
[----:B------:R-:W-:Y:S08]  /*b2a0*/  MUFU.EX2 R6, R6 ;  /* 0x0000000600067308 */ /* 0x000ff00000000800 */
[----:B------:R-:W-:Y:S01]  /*b2b0*/  MUFU.EX2 R7, R7 ;  /* 0x0000000700077308 */ /* 0x000fe20000000800 */
[----:B------:R-:W-:-:S02]  /*b2c0*/  WARPGROUP.DEPBAR.LE gsb0, 0x0 ;  /* 0x00008000000079c5 */ /* 0x000fc40000010000 */
[----:B------:R-:W-:Y:S02]  /*b2d0*/  F2FP.F16.F32.PACK_AB R152, R10, R8 ;  /* 0x000000080a98723e */ /* 0x000fe400000000ff */
[----:B------:R-:W-:Y:S02]  /*b2e0*/  F2FP.F16.F32.PACK_AB R153, R166, R164 ;  /* 0x000000a4a699723e */ /* 0x000fe400000000ff */
[----:B------:R-:W-:Y:S02]  /*b2f0*/  F2FP.F16.F32.PACK_AB R154, R20, R14 ;  /* 0x0000000e149a723e */ /* 0x000fe400000000ff */
[----:B--2---:R-:W-:Y:S01]  /*b300*/  F2FP.F16.F32.PACK_AB R155, R9, R11 ;  /* 0x0000000b099b723e */ /* 0x004fe200000000ff */
[----:B------:R-:W-:-:S03]  /*b310*/  FADD.FTZ R11, R11, R161 ;  /* 0x000000a10b0b7221 */ /* 0x000fc60000010000 */
[----:B------:R-:W-:Y:S01]  /*b320*/  WARPGROUP.ARRIVE ;  /* 0x00000000000079c5 */ /* 0x000fe20000000000 */
[----:B------:R-:W-:-:S04]  /*b330*/  FADD.FTZ R11, R9, R11 ;  /* 0x0000000b090b7221 */ /* 0x000fc80000010000 */
[----:B0-----:R-:W-:Y:S01]  /*b340*/  FADD.FTZ R11, R160, R11 ;  /* 0x0000000ba00b7221 */ /* 0x001fe20000010000 */
[----:B------:R-:W-:Y:S03]  /*b350*/  HGMMA.64x256x16.F32 R24, R152, gdesc[UR16].tnspB, R24, gsb0 ;  /* 0x43e0001098187df0 */ /* 0x000fe60008000818 */
[----:B-1----:R-:W-:-:S04]  /*b360*/  FADD.FTZ R11, R163, R11 ;  /* 0x0000000ba30b7221 */ /* 0x002fc80000010000 */
[----:B---3--:R-:W-:Y:S01]  /*b370*/  FADD.FTZ R11, R167, R11 ;  /* 0x0000000ba70b7221 */ /* 0x008fe20000010000 */
[----:B------:R-:W-:Y:S02]  /*b380*/  WARPGROUP.DEPBAR.LE gsb0, 0x0 ;  /* 0x00008000000079c5 */ /* 0x000fe40000010000 */
[----:B------:R-:W-:Y:S01]  /*b390*/  FADD.FTZ R152, R156, R168 ;  /* 0x000000a89c987221 */ /* 0x000fe20000010000 */
[----:B------:R-:W-:Y:S01]  /*b3a0*/  F2FP.F16.F32.PACK_AB R153, R163, R160 ;  /* 0x000000a0a399723e */ /* 0x000fe200000000ff */
[----:B------:R-:W0:Y:S01]  /*b3b0*/  MUFU.EX2 R156, R176 ;  /* 0x000000b0009c7308 */ /* 0x000e220000000800 */
[----:B------:R-:W-:Y:S01]  /*b3c0*/  F2FP.F16.F32.PACK_AB R154, R21, R15 ;  /* 0x0000000f159a723e */ /* 0x000fe200000000ff */
[----:B------:R-:W-:-:S04]  /*b3d0*/  FADD.FTZ R152, R157, R152 ;  /* 0x000000989d987221 */ /* 0x000fc80000010000 */
[----:B------:R-:W-:Y:S01]  /*b3e0*/  FADD.FTZ R158, R158, R152 ;  /* 0x000000989e9e7221 */ /* 0x000fe20000010000 */
[----:B------:R-:W-:-:S03]  /*b3f0*/  F2FP.F16.F32.PACK_AB R152, R5, R4 ;  /* 0x000000040598723e */ /* 0x000fc600000000ff */
[----:B------:R-:W-:-:S04]  /*b400*/  FADD.FTZ R158, R8, R158 ;  /* 0x0000009e089e7221 */ /* 0x000fc80000010000 */
[----:B------:R-:W-:Y:S01]  /*b410*/  FADD.FTZ R158, R10, R158 ;  /* 0x0000009e0a9e7221 */ /* 0x000fe20000010000 */
[----:B0-----:R-:W-:-:S03]  /*b420*/  F2FP.F16.F32.PACK_AB R155, R156, R167 ;  /* 0x000000a79c9b723e */ /* 0x001fc600000000ff */
[----:B------:R-:W-:Y:S01]  /*b430*/  FADD.FTZ R158, R14, R158 ;  /* 0x0000009e0e9e7221 */ /* 0x000fe20000010000 */
[----:B------:R-:W-:Y:S01]  /*b440*/  FADD.FTZ R11, R156, R11 ;  /* 0x0000000b9c0b7221 */ /* 0x000fe20000010000 */
[----:B------:R-:W-:Y:S02]  /*b450*/  WARPGROUP.ARRIVE ;  /* 0x00000000000079c5 */ /* 0x000fe40000000000 */
[----:B------:R-:W-:-:S04]  /*b460*/  FADD.FTZ R20, R20, R158 ;  /* 0x0000009e14147221 */ /* 0x000fc80000010000 */
[----:B------:R-:W-:Y:S01]  /*b470*/  FADD.FTZ R20, R4, R20 ;  /* 0x0000001404147221 */ /* 0x000fe20000010000 */
[----:B------:R-:W-:Y:S03]  /*b480*/  HGMMA.64x256x16.F32 R24, R152, gdesc[UR20].tnspB, R24, gsb0 ;  /* 0x43e0001498187df0 */ /* 0x000fe60008000818 */
[----:B------:R-:W-:-:S04]  /*b490*/  FADD.FTZ R20, R5, R20 ;  /* 0x0000001405147221 */ /* 0x000fc80000010000 */
[----:B------:R-:W-:-:S04]  /*b4a0*/  FADD.FTZ R20, R15, R20 ;  /* 0x000000140f147221 */ /* 0x000fc80000010000 */
[----:B------:R-:W-:Y:S01]  /*b4b0*/  FADD.FTZ R21, R21, R20 ;  /* 0x0000001415157221 */ /* 0x000fe20000010000 */
        /* <DEDUP_REMOVED lines=13> */
[----:B------:R-:W-:Y:S01]  /*b590*/  FADD.FTZ R6, R7, R172 ;  /* 0x000000ac07067221 */ /* 0x000fe20000010000 */
[----:B------:R-:W-:Y:S03]  /*b5a0*/  HGMMA.64x256x16.F32 R24, R152, gdesc[UR4].tnspB, R24, gsb0 ;  /* 0x43e0000498187df0 */ /* 0x000fe60008000818 */
[----:B------:R-:W-:-:S02]  /*b5b0*/  WARPGROUP.DEPBAR.LE gsb0, 0x0 ;  /* 0x00008000000079c5 */ /* 0x000fc40000010000 */
[----:B------:R-:W-:Y:S05]  /*b5c0*/  @!P0 BRA `(.L_x_10525) ;  /* 0x0000000000048947 */ /* 0x000fea0003800000 */
[----:B------:R-:W-:Y:S01]  /*b5d0*/  BPT.TRAP 0x1 ;  /* 0x000000040000795c */ /* 0x000fe20000300000 */
.L_x_10525:
[----:B------:R-:W-:Y:S01]  /*b5e0*/  ISETP.GE.AND P1, PT, R187, 0x61, PT ;  /* 0x00000061bb00780c */ /* 0x000fe20003f26270 */
[----:B------:R-:W-:Y:S01]  /*b5f0*/  VIADD R3, R3, 0x32460 ;  /* 0x0003246003037836 */ /* 0x000fe20000000000 */
[----:B------:R-:W-:-:S04]  /*b600*/  ULDC UR38, c[0x0][0xad0] ;  /* 0x0002b40000267ab9 */ /* 0x000fc80000000800 */
[----:B------:R-:W-:-:S04]  /*b610*/  PRMT R3, R190, 0x654, R3 ;  /* 0x00000654be037816 */ /* 0x000fc80000000003 */
[----:B------:R0:W-:Y:S03]  /*b620*/  SYNCS.ARRIVE.TRANS64.RED.A1T0 RZ, [R3+URZ], RZ ;  /* 0x000000ff03ff79a7 */ /* 0x0001e6000810043f */
[----:B------:R-:W-:Y:S05]  /*b630*/  @!P1 BRA `(.L_x_10526) ;  /* 0x0000002c00a49947 */ /* 0x000fea0003800000 */
[----:B------:R-:W-:Y:S02]  /*b640*/  VIADD R4, R189, 0xfffffffe ;  /* 0xfffffffebd047836 */ /* 0x000fe40000000000 */
[----:B------:R-:W-:Y:S02]  /*b650*/  IMAD.MOV.U32 R7, RZ, RZ, R170 ;  /* 0x000000ffff077224 */ /* 0x000fe400078e00aa */
[----:B------:R-:W-:-:S07]  /*b660*/  IMAD.MOV.U32 R8, RZ, RZ, R13 ;  /* 0x000000ffff087224 */ /* 0x000fce00078e000d */
.L_x_10537:
[----:B------:R-:W-:Y:S01]  /*b670*/  VIADD R201, R201, 0x1 ;  /* 0x00000001c9c97836 */ /* 0x000fe20000000000 */
[----:B------:R-:W-:Y:S05]  /*b680*/  YIELD ;  /* 0x0000000000007946 */ /* 0x000fea0003800000 */
[----:B------:R-:W-:Y:S02]  /*b690*/  ISETP.NE.AND P2, PT, R201, 0x2, PT ;  /* 0x00000002c900780c */ /* 0x000fe40003f45270 */
[----:B------:R-:W-:Y:S02]  /*b6a0*/  ISETP.GT.AND P1, PT, R4, RZ, PT ;  /* 0x000000ff0400720c */ /* 0x000fe40003f24270 */
[----:B01----:R-:W-:-:S02]  /*b6b0*/  SEL R3, RZ, 0x1, P2 ;  /* 0x00000001ff037807 */ /* 0x003fc40001000000 */
[----:B------:R-:W-:Y:S02]  /*b6c0*/  IADD3 R4, R4, -0x1, RZ ;  /* 0xffffffff04047810 */ /* 0x000fe40007ffe0ff */
[----:B------:R-:W-:Y:S02]  /*b6d0*/  LOP3.LUT R212, R212, R3, RZ, 0x3c, !PT ;  /* 0x00000003d4d47212 */ /* 0x000fe400078e3cff */
[----:B------:R-:W-:Y:S01]  /*b6e0*/  SEL R201, R201, RZ, P2 ;  /* 0x000000ffc9c97207 */ /* 0x000fe20001000000 */
[----:B------:R-:W-:Y:S06]  /*b6f0*/  @!P0 BRA `(.L_x_10527) ;  /* 0x0000000000048947 */ /* 0x000fec0003800000 */
[----:B------:R-:W-:Y:S01]  /*b700*/  BPT.TRAP 0x1 ;  /* 0x000000040000795c */ /* 0x000fe20000300000 */
.L_x_10527:
[----:B------:R-:W-:Y:S01]  /*b710*/  IMAD R3, R201, 0x8, R19 ;  /* 0x00000008c9037824 */ /* 0x000fe200078e0213 */
[----:B------:R-:W-:-:S04]  /*b720*/  SHF.L.U32 R0, R212, 0x1f, RZ ;  /* 0x0000001fd4007819 */ /* 0x000fc800000006ff */
[----:B------:R0:W1:Y:S01]  /*b730*/  SYNCS.PHASECHK.TRANS64.TRYWAIT P2, [R3+URZ+0x32430], R0 ;  /* 0x03243000030075a7 */ /* 0x000062000804017f */
[----:B------:R-:W-:Y:S05]  /*b740*/  @!P0 BRA `(.L_x_10528) ;  /* 0x0000000000048947 */ /* 0x000fea0003800000 */
[----:B------:R-:W-:Y:S01]  /*b750*/  BPT.TRAP 0x1 ;  /* 0x000000040000795c */ /* 0x000fe20000300000 */
.L_x_10528:
[----:B------:R-:W2:Y:S01]  /*b760*/  LDL R9, [R1+0x4c] ;  /* 0x00004c0001097983 */ /* 0x000ea20000100800 */
[----:B------:R-:W-:Y:S02]  /*b770*/  IMAD.MOV.U32 R15, RZ, RZ, 0x40000040 ;  /* 0x40000040ff0f7424 */ /* 0x000fe400078e00ff */
[----:B--2---:R-:W-:Y:S01]  /*b780*/  IMAD R14, R201, 0x300, R9 ;  /* 0x00000300c90e7824 */ /* 0x004fe200078e0209 */
[----:B-1----:R-:W-:Y:S06]  /*b790*/  @P2 BRA `(.L_x_10529) ;  /* 0x0000000000082947 */ /* 0x002fec0003800000 */
[----:B------:R-:W1:Y:S02]  /*b7a0*/  SYNCS.PHASECHK.TRANS64.TRYWAIT P2, [R3+URZ+0x32430], R0 ;  /* 0x03243000030075a7 */ /* 0x000e64000804017f */
[----:B-1----:R-:W-:Y:S05]  /*b7b0*/  @!P2 BRA `(.L_x_10530) ;  /* 0x000000e80014a947 */ /* 0x002fea0003800000 */
.L_x_10529:
[----:B------:R-:W2:Y:S01]  /*b7c0*/  LDL.64 R152, [R1+0x40] ;  /* 0x0000400001987983 */ /* 0x000ea20000100a00 */
[----:B------:R-:W-:Y:S02]  /*b7d0*/  VIADD R10, R14, 0x4 ;  /* 0x000000040e0a7836 */ /* 0x000fe40000000000 */
[----:B------:R-:W-:Y:S01]  /*b7e0*/  IMAD.MOV.U32 R11, RZ, RZ, 0x40000040 ;  /* 0x40000040ff0b7424 */ /* 0x000fe200078e00ff */
[----:B------:R-:W-:Y:S05]  /*b7f0*/  WARPSYNC.ALL ;  /* 0x0000000000007948 */ /* 0x000fea0003800000 */
[----:B------:R-:W-:Y:S01]  /*b800*/  R2UR UR10, R10 ;  /* 0x000000000a0a72ca */ /* 0x000fe200000e0000 */
[----:B------:R-:W3:Y:S01]  /*b810*/  LDL.64 R20, [R1+0x28] ;  /* 0x0000280001147983 */ /* 0x000ee20000100a00 */
[----:B------:R-:W-:Y:S01]  /*b820*/  R2UR UR11, R11 ;  /* 0x000000000b0b72ca */ /* 0x000fe200000e0000 */
[C---:B------:R-:W-:Y:S01]  /*b830*/  VIADD R12, R14.reuse, 0x2 ;  /* 0x000000020e0c7836 */ /* 0x040fe20000000000 */
[----:B------:R-:W-:Y:S01]  /*b840*/  MOV R13, 0x40000040 ;  /* 0x40000040000d7802 */ /* 0x000fe20000000f00 */
[----:B------:R-:W4:Y:S01]  /*b850*/  LDL.64 R10, [R1+0x38] ;  /* 0x00003800010a7983 */ /* 0x000f220000100a00 */
[C---:B------:R-:W-:Y:S01]  /*b860*/  R2UR UR18, R14.reuse ;  /* 0x000000000e1272ca */ /* 0x040fe200000e0000 */
[----:B------:R-:W-:Y:S01]  /*b870*/  VIADD R14, R14, 0x6 ;  /* 0x000000060e0e7836 */ /* 0x000fe20000000000 */
[----:B------:R-:W-:-:S02]  /*b880*/  R2UR UR14, R12 ;  /* 0x000000000c0e72ca */ /* 0x000fc400000e0000 */
[----:B------:R-:W-:Y:S02]  /*b890*/  R2UR UR15, R13 ;  /* 0x000000000d0f72ca */ /* 0x000fe400000e0000 */
[----:B------:R-:W5:Y:S01]  /*b8a0*/  LDL.64 R12, [R1+0x30] ;  /* 0x00003000010c7983 */ /* 0x000f620000100a00 */
[----:B------:R-:W-:Y:S02]  /*b8b0*/  R2UR UR19, R15 ;  /* 0x000000000f1372ca */ /* 0x000fe400000e0000 */
[----:B--2---:R-:W-:Y:S02]  /*b8c0*/  R2UR UR16, R152 ;  /* 0x00000000981072ca */ /* 0x004fe400000e0000 */
[----:B------:R-:W-:Y:S02]  /*b8d0*/  R2UR UR17, R153 ;  /* 0x00000000991172ca */ /* 0x000fe400000e0000 */
[----:B------:R-:W-:-:S11]  /*b8e0*/  WARPGROUP.ARRIVE ;  /* 0x00000000000079c5 */ /* 0x000fd60000000000 */
[----:B------:R-:W-:Y:S01]  /*b8f0*/  HGMMA.64x96x16.F32 R152, gdesc[UR16], RZ, !UPT, gsb0 ;  /* 0x01600000109879f0 */ /* 0x000fe2000c0008ff */
[----:B----4-:R-:W-:Y:S02]  /*b900*/  R2UR UR12, R10 ;  /* 0x000000000a0c72ca */ /* 0x010fe400000e0000 */
[----:B------:R-:W-:Y:S02]  /*b910*/  R2UR UR13, R11 ;  /* 0x000000000b0d72ca */ /* 0x000fe400000e0000 */
[----:B-----5:R-:W-:Y:S02]  /*b920*/  R2UR UR8, R12 ;  /* 0x000000000c0872ca */ /* 0x020fe400000e0000 */
[----:B------:R-:W-:Y:S01]  /*b930*/  R2UR UR9, R13 ;  /* 0x000000000d0972ca */ /* 0x000fe200000e0000 */
[----:B------:R-:W-:Y:S02]  /*b940*/  WARPGROUP.DEPBAR.LE gsb0, 0x0 ;  /* 0x00008000000079c5 */ /* 0x000fe40000010000 */
[----:B------:R-:W-:-:S06]  /*b950*/  WARPGROUP.ARRIVE ;  /* 0x00000000000079c5 */ /* 0x000fcc0000000000 */
[----:B------:R-:W-:Y:S01]  /*b960*/  HGMMA.64x96x16.F32 R152, gdesc[UR12], R152, gsb0 ;  /* 0x016000000c9879f0 */ /* 0x000fe20008000898 */
[----:B------:R-:W-:Y:S01]  /*b970*/  IMAD.MOV.U32 R15, RZ, RZ, 0x40000040 ;  /* 0x40000040ff0f7424 */ /* 0x000fe200078e00ff */
[----:B------:R-:W-:Y:S02]  /*b980*/  R2UR UR6, R14 ;  /* 0x000000000e0672ca */ /* 0x000fe400000e0000 */
[----:B---3--:R-:W-:Y:S02]  /*b990*/  R2UR UR4, R20 ;  /* 0x00000000140472ca */ /* 0x008fe400000e0000 */
        /* <DEDUP_REMOVED lines=11> */
.L_x_10531:
[----:B------:R2:W3:Y:S01]  /*ba50*/  SYNCS.PHASECHK.TRANS64.TRYWAIT P2, [R3+URZ+0x32450], R0 ;  /* 0x03245000030075a7 */ /* 0x0004e2000804017f */
[----:B------:R-:W-:Y:S05]  /*ba60*/  @!P0 BRA `(.L_x_10532) ;  /* 0x0000000000048947 */ /* 0x000fea0003800000 */
[----:B------:R-:W-:Y:S01]  /*ba70*/  BPT.TRAP 0x1 ;  /* 0x000000040000795c */ /* 0x000fe20000300000 */
.L_x_10532:
[----:B---3--:R-:W-:Y:S05]  /*ba80*/  @P2 BRA `(.L_x_10533) ;  /* 0x0000000000082947 */ /* 0x008fea0003800000 */
[----:B------:R-:W3:Y:S02]  /*ba90*/  SYNCS.PHASECHK.TRANS64.TRYWAIT P2, [R3+URZ+0x32450], R0 ;  /* 0x03245000030075a7 */ /* 0x000ee4000804017f */
[----:B---3--:R-:W-:Y:S05]  /*baa0*/  @!P2 BRA `(.L_x_10534) ;  /* 0x000000e4006ca947 */ /* 0x008fea0003800000 */
.L_x_10533:
[----:B------:R-:W4:Y:S04]  /*bab0*/  LDL R9, [R1+0x50] ;  /* 0x0000500001097983 */ /* 0x000f280000100800 */
[----:B------:R-:W4:Y:S04]  /*bac0*/  LDL.64 R20, [R1+0x20] ;  /* 0x0000200001147983 */ /* 0x000f280000100a00 */
[----:B------:R-:W4:Y:S04]  /*bad0*/  LDL.64 R14, [R1+0x18] ;  /* 0x00001800010e7983 */ /* 0x000f280000100a00 */
[----:B------:R0:W-:Y:S04]  /*bae0*/  STL.64 [R1+0x88], R2 ;  /* 0x0000880201007387 */ /* 0x0001e80000100a00 */
[----:B0123--:R-:W2:Y:S01]  /*baf0*/  LDL.64 R2, [R1+0x10] ;  /* 0x0000100001027983 */ /* 0x00fea20000100a00 */
[----:B------:R-:W-:Y:S05]  /*bb00*/  WARPSYNC.ALL ;  /* 0x0000000000007948 */ /* 0x000fea0003800000 */
[----:B------:R-:W-:-:S05]  /*bb10*/  IMAD.MOV.U32 R11, RZ, RZ, 0x40000040 ;  /* 0x40000040ff0b7424 */ /* 0x000fca00078e00ff */
[----:B------:R-:W-:Y:S01]  /*bb20*/  R2UR UR7, R11 ;  /* 0x000000000b0772ca */ /* 0x000fe200000e0000 */
[----:B------:R-:W-:Y:S01]  /*bb30*/  WARPGROUP.ARRIVE ;  /* 0x00000000000079c5 */ /* 0x000fe20000000000 */
[----:B------:R-:W-:Y:S02]  /*bb40*/  IMAD.MOV.U32 R13, RZ, RZ, 0x40000040 ;  /* 0x40000040ff0d7424 */ /* 0x000fe400078e00ff */
[----:B----4-:R-:W-:Y:S01]  /*bb50*/  IMAD R10, R201, 0xc00, R9 ;  /* 0x00000c00c90a7824 */ /* 0x010fe200078e0209 */
[----:B------:R-:W-:Y:S02]  /*bb60*/  R2UR UR4, R20 ;  /* 0x00000000140472ca */ /* 0x000fe400000e0000 */
[----:B------:R-:W-:Y:S02]  /*bb70*/  R2UR UR5, R21 ;  /* 0x00000000150572ca */ /* 0x000fe400000e0000 */
[----:B------:R-:W3:Y:S01]  /*bb80*/  LDL.64 R20, [R1+0x8] ;  /* 0x0000080001147983 */ /* 0x000ee20000100a00 */
[----:B------:R-:W-:-:S13]  /*bb90*/  R2UR UR6, R10 ;  /* 0x000000000a0672ca */ /* 0x000fda00000e0000 */
[----:B------:R-:W-:Y:S01]  /*bba0*/  HGMMA.64x96x16.F32 R152, gdesc[UR4], R152, gsb0 ;  /* 0x01600000049879f0 */ /* 0x000fe20008000898 */
[----:B------:R-:W-:Y:S01]  /*bbb0*/  VIADD R12, R10, 0x2 ;  /* 0x000000020a0c7836 */ /* 0x000fe20000000000 */
[----:B------:R-:W-:Y:S02]  /*bbc0*/  R2UR UR4, R14 ;  /* 0x000000000e0472ca */ /* 0x000fe400000e0000 */
[----:B------:R-:W-:Y:S02]  /*bbd0*/  R2UR UR5, R15 ;  /* 0x000000000f0572ca */ /* 0x000fe400000e0000 */
[----:B------:R-:W4:Y:S01]  /*bbe0*/  LDL.64 R14, [R1] ;  /* 0x00000000010e7983 */ /* 0x000f220000100a00 */
        /* <DEDUP_REMOVED lines=21> */
[----:B------:R-:W-:Y:S02]  /*bd40*/  WARPGROUP.DEPBAR.LE gsb0, 0x0 ;  /* 0x00008000000079c5 */ /* 0x000fe40000010000 */
[----:B------:R-:W-:-:S10]  /*bd50*/  WARPGROUP.ARRIVE ;  /* 0x00000000000079c5 */ /* 0x000fd40000000000 */
[----:B------:R-:W-:Y:S01]  /*bd60*/  HGMMA.64x96x16.F32 R152, gdesc[UR4], R152, gsb0 ;  /* 0x01600000049879f0 */ /* 0x000fe20008000898 */
[----:B------:R-:W-:Y:S02]  /*bd70*/  VIADD R12, R10, 0x300 ;  /* 0x000003000a0c7836 */ /* 0x000fe40000000000 */
[----:B------:R-:W-:Y:S01]  /*bd80*/  IMAD.MOV.U32 R13, RZ, RZ, 0x40000040 ;  /* 0x40000040ff0d7424 */ /* 0x000fe200078e00ff */
[----:B----4-:R-:W-:Y:S02]  /*bd90*/  R2UR UR4, R14 ;  /* 0x000000000e0472ca */ /* 0x010fe400000e0000 */
        /* <DEDUP_REMOVED lines=102> */
[----:B------:R-:W1:Y:S01]  /*c400*/  S2R R9, SR_TID.X ;  /* 0x0000000000097919 */ /* 0x000e620000002100 */
[----:B------:R-:W-:Y:S02]  /*c410*/  WARPGROUP.DEPBAR.LE gsb0, 0x0 ;  /* 0x00008000000079c5 */ /* 0x000fe40000010000 */
[----:B------:R-:W-:-:S07]  /*c420*/  WARPGROUP.ARRIVE ;  /* 0x00000000000079c5 */ /* 0x000fce0000000000 */
[----:B------:R-:W-:Y:S01]  /*c430*/  HGMMA.64x96x16.F32 R152, gdesc[UR4], R152, gsb0 ;  /* 0x01600000049879f0 */ /* 0x000fe20008000898 */
[----:B-1----:R-:W-:-:S04]  /*c440*/  SHF.R.U32.HI R0, RZ, 0x7, R9 ;  /* 0x00000007ff007819 */ /* 0x002fc80000011609 */
[----:B------:R-:W-:Y:S01]  /*c450*/  IADD3 R0, -R0, 0xb, RZ ;  /* 0x0000000b00007810 */ /* 0x000fe20007ffe1ff */
[----:B------:R-:W-:-:S04]  /*c460*/  WARPGROUP.DEPBAR.LE gsb0, 0x0 ;  /* 0x00008000000079c5 */ /* 0x000fc80000010000 */
[----:B------:R0:W-:Y:S06]  /*c470*/  BAR.ARV R0, 0x100 ;  /* 0x000400000000751d */ /* 0x0001ec0000002000 */
[----:B------:R-:W-:Y:S05]  /*c480*/  @!P0 BRA `(.L_x_10535) ;  /* 0x0000000000048947 */ /* 0x000fea0003800000 */
[----:B------:R-:W-:Y:S01]  /*c490*/  BPT.TRAP 0x1 ;  /* 0x000000040000795c */ /* 0x000fe20000300000 */
.L_x_10535:
        /* <DEDUP_REMOVED lines=84> */
[----:B------:R-:W4:Y:S08]  /*c9e0*/  MUFU.TANH R158, R158 ;  /* 0x0000009e009e7308 */ /* 0x000f300000002400 */
[----:B------:R-:W0:Y:S08]  /*c9f0*/  MUFU.TANH R159, R159 ;  /* 0x0000009f009f7308 */ /* 0x000e300000002400 */
[----:B------:R-:W0:Y:S01]  /*ca00*/  MUFU.TANH R162, R162 ;  /* 0x000000a200a27308 */ /* 0x000e220000002400 */
[----:B---3--:R-:W-:-:S07]  /*ca10*/  FMNMX.FTZ R13, R13, R12, !PT ;  /* 0x0000000c0d0d7209 */ /* 0x008fce0007810000 */
[----:B------:R-:W3:Y:S01]  /*ca20*/  MUFU.TANH R163, R163 ;  /* 0x000000a300a37308 */ /* 0x000ee20000002400 */
[----:B------:R-:W1:Y:S07]  /*ca30*/  SHFL.BFLY PT, R12, R13, 0x1, 0x1f ;  /* 0x0c201f000d0c7f89 */ /* 0x000e6e00000e0000 */
[----:B------:R-:W3:Y:S08]  /*ca40*/  MUFU.TANH R166, R166 ;  /* 0x000000a600a67308 */ /* 0x000ef00000002400 */
[----:B------:R-:W3:Y:S01]  /*ca50*/  MUFU.TANH R167, R167 ;  /* 0x000000a700a77308 */ /* 0x000ee20000002400 */
[----:B-1----:R-:W-:-:S02]  /*ca60*/  FMNMX.FTZ R13, R13, R12, !PT ;  /* 0x0000000c0d0d7209 */ /* 0x002fc40007810000 */
[----:B------:R-:W1:Y:S03]  /*ca70*/  LDC R12, c[0x0][0xa80] ;  /* 0x0002a000ff0c7b82 */ /* 0x000e660000000800 */
[C---:B------:R-:W-:Y:S02]  /*ca80*/  FADD.FTZ R193, -R13.reuse, R8 ;  /* 0x000000080dc17221 */ /* 0x040fe40000010100 */
[----:B------:R2:W3:Y:S01]  /*ca90*/  MUFU.TANH R8, R170 ;  /* 0x000000aa00087308 */ /* 0x0004e20000002400 */
[-C--:B-1----:R-:W-:Y:S01]  /*caa0*/  FMUL.FTZ R189, R13, R12.reuse ;  /* 0x0000000c0dbd7220 */ /* 0x082fe20000410000 */
[----:B------:R-:W-:-:S03]  /*cab0*/  FMUL.FTZ R193, R193, R12 ;  /* 0x0000000cc1c17220 */ /* 0x000fc60000410000 */
[-CC-:B------:R-:W-:Y:S01]  /*cac0*/  FFMA.FTZ R154, R9, R12.reuse, -R189.reuse ;  /* 0x0000000c099a7223 */ /* 0x180fe200000108bd */
[-CC-:B--2---:R-:W-:Y:S01]  /*cad0*/  FFMA.FTZ R170, R11, R12.reuse, -R189.reuse ;  /* 0x0000000c0baa7223 */ /* 0x184fe200000108bd */
[-CC-:B------:R-:W-:Y:S01]  /*cae0*/  FFMA.FTZ R192, R14, R12.reuse, -R189.reuse ;  /* 0x0000000c0ec07223 */ /* 0x180fe200000108bd */
[-CC-:B------:R-:W-:Y:S01]  /*caf0*/  FFMA.FTZ R14, R152, R12.reuse, -R189.reuse ;  /* 0x0000000c980e7223 */ /* 0x180fe200000108bd */
[-CC-:B------:R-:W-:Y:S01]  /*cb00*/  FFMA.FTZ R9, R153, R12.reuse, -R189.reuse ;  /* 0x0000000c99097223 */ /* 0x180fe200000108bd */
[----:B------:R-:W-:Y:S01]  /*cb10*/  MUFU.EX2 R152, R154 ;  /* 0x0000009a00987308 */ /* 0x000fe20000000800 */
[----:B------:R-:W-:Y:S01]  /*cb20*/  FMUL.FTZ R153, R171, UR38 ;  /* 0x00000026ab997c20 */ /* 0x000fe20008410000 */
[-CC-:B------:R-:W-:Y:S01]  /*cb30*/  FFMA.FTZ R11, R157, R12.reuse, -R189.reuse ;  /* 0x0000000c9d0b7223 */ /* 0x180fe200000108bd */
[----:B------:R-:W-:Y:S01]  /*cb40*/  FMUL.FTZ R157, R174, UR38 ;  /* 0x00000026ae9d7c20 */ /* 0x000fe20008410000 */
[----:B------:R-:W-:Y:S01]  /*cb50*/  FMUL.FTZ R171, R175, UR38 ;  /* 0x00000026afab7c20 */ /* 0x000fe20008410000 */
[----:B------:R-:W-:Y:S01]  /*cb60*/  FMUL.FTZ R174, R178, UR38 ;  /* 0x00000026b2ae7c20 */ /* 0x000fe20008410000 */
[----:B------:R-:W-:Y:S01]  /*cb70*/  FMUL.FTZ R175, R179, UR38 ;  /* 0x00000026b3af7c20 */ /* 0x000fe20008410000 */
[-CC-:B------:R-:W-:Y:S01]  /*cb80*/  FFMA.FTZ R188, R10, R12.reuse, -R189.reuse ;  /* 0x0000000c0abc7223 */ /* 0x180fe200000108bd */
[----:B------:R1:W-:Y:S01]  /*cb90*/  MUFU.EX2 R154, R170 ;  /* 0x000000aa009a7308 */ /* 0x0003e20000000800 */
[----:B------:R-:W-:Y:S01]  /*cba0*/  FMUL.FTZ R178, R182, UR38 ;  /* 0x00000026b6b27c20 */ /* 0x000fe20008410000 */
[-CC-:B------:R-:W-:Y:S01]  /*cbb0*/  FFMA.FTZ R10, R156, R12.reuse, -R189.reuse ;  /* 0x0000000c9c0a7223 */ /* 0x180fe200000108bd */
[----:B------:R-:W-:Y:S01]  /*cbc0*/  FMUL.FTZ R179, R183, UR38 ;  /* 0x00000026b7b37c20 */ /* 0x000fe20008410000 */
[----:B------:R-:W-:Y:S01]  /*cbd0*/  FMUL.FTZ R182, R186, UR38 ;  /* 0x00000026bab67c20 */ /* 0x000fe20008410000 */
[----:B------:R-:W-:Y:S01]  /*cbe0*/  FMUL.FTZ R183, R187, UR38 ;  /* 0x00000026bbb77c20 */ /* 0x000fe20008410000 */
[----:B------:R-:W-:Y:S01]  /*cbf0*/  FMUL.FTZ R186, R190, UR38 ;  /* 0x00000026beba7c20 */ /* 0x000fe20008410000 */
[----:B------:R-:W-:Y:S01]  /*cc00*/  FMUL.FTZ R187, R191, UR38 ;  /* 0x00000026bfbb7c20 */ /* 0x000fe20008410000 */
[----:B------:R-:W2:Y:S01]  /*cc10*/  MUFU.TANH R153, R153 ;  /* 0x0000009900997308 */ /* 0x000ea20000002400 */
[----:B-1----:R-:W-:Y:S01]  /*cc20*/  FMNMX.FTZ R170, R181, R7, !PT ;  /* 0x00000007b5aa7209 */ /* 0x002fe20007810000 */
[----:B------:R-:W-:Y:S01]  /*cc30*/  FMUL.FTZ R190, R195, UR38 ;  /* 0x00000026c3be7c20 */ /* 0x000fe20008410000 */
[-CC-:B------:R-:W-:Y:S01]  /*cc40*/  FFMA.FTZ R15, R15, R12.reuse, -R189.reuse ;  /* 0x0000000c0f0f7223 */ /* 0x180fe200000108bd */
[--C-:B------:R-:W-:Y:S01]  /*cc50*/  FFMA.FTZ R20, R20, R12, -R189.reuse ;  /* 0x0000000c14147223 */ /* 0x100fe200000108bd */
[----:B------:R-:W-:Y:S01]  /*cc60*/  FMNMX.FTZ R170, R155, R170, !PT ;  /* 0x000000aa9baa7209 */ /* 0x000fe20007810000 */
[-CC-:B------:R-:W-:Y:S01]  /*cc70*/  FFMA.FTZ R21, R21, R12.reuse, -R189.reuse ;  /* 0x0000000c15157223 */ /* 0x180fe200000108bd */
[--C-:B------:R-:W-:Y:S01]  /*cc80*/  FFMA.FTZ R160, R160, R12, -R189.reuse ;  /* 0x0000000ca0a07223 */ /* 0x100fe200000108bd */
[----:B------:R-:W1:Y:S01]  /*cc90*/  MUFU.TANH R157, R157 ;  /* 0x0000009d009d7308 */ /* 0x000e620000002400 */
[----:B----4-:R-:W-:Y:S01]  /*cca0*/  FMNMX.FTZ R170, R158, R170, !PT ;  /* 0x000000aa9eaa7209 */ /* 0x010fe20007810000 */
[-CC-:B------:R-:W-:Y:S01]  /*ccb0*/  FFMA.FTZ R161, R161, R12.reuse, -R189.reuse ;  /* 0x0000000ca1a17223 */ /* 0x180fe200000108bd */
[-CC-:B------:R-:W-:Y:S01]  /*ccc0*/  FFMA.FTZ R164, R164, R12.reuse, -R189.reuse ;  /* 0x0000000ca4a47223 */ /* 0x180fe200000108bd */
[--C-:B------:R-:W-:Y:S01]  /*ccd0*/  FFMA.FTZ R165, R165, R12, -R189.reuse ;  /* 0x0000000ca5a57223 */ /* 0x100fe200000108bd */
[----:B0-----:R-:W-:Y:S01]  /*cce0*/  FMNMX.FTZ R170, R159, R170, !PT ;  /* 0x000000aa9faa7209 */ /* 0x001fe20007810000 */
[-CC-:B------:R-:W-:Y:S01]  /*ccf0*/  FFMA.FTZ R168, R168, R12.reuse, -R189.reuse ;  /* 0x0000000ca8a87223 */ /* 0x180fe200000108bd */
[--C-:B------:R-:W-:Y:S01]  /*cd00*/  FFMA.FTZ R169, R169, R12, -R189.reuse ;  /* 0x0000000ca9a97223 */ /* 0x100fe200000108bd */
[----:B------:R-:W0:Y:S01]  /*cd10*/  MUFU.TANH R171, R171 ;  /* 0x000000ab00ab7308 */ /* 0x000e220000002400 */
[----:B------:R-:W-:Y:S01]  /*cd20*/  FMNMX.FTZ R170, R162, R170, !PT ;  /* 0x000000aaa2aa7209 */ /* 0x000fe20007810000 */
[-CC-:B------:R-:W-:Y:S01]  /*cd30*/  FFMA.FTZ R172, R172, R12.reuse, -R189.reuse ;  /* 0x0000000cacac7223 */ /* 0x180fe200000108bd */
[-CC-:B------:R-:W-:Y:S01]  /*cd40*/  FFMA.FTZ R173, R173, R12.reuse, -R189.reuse ;  /* 0x0000000cadad7223 */ /* 0x180fe200000108bd */
[--C-:B------:R-:W-:Y:S01]  /*cd50*/  FFMA.FTZ R176, R176, R12, -R189.reuse ;  /* 0x0000000cb0b07223 */ /* 0x100fe200000108bd */
[----:B---3--:R-:W-:Y:S01]  /*cd60*/  FMNMX.FTZ R170, R163, R170, !PT ;  /* 0x000000aaa3aa7209 */ /* 0x008fe20007810000 */
[-CC-:B------:R-:W-:Y:S01]  /*cd70*/  FFMA.FTZ R177, R177, R12.reuse, -R189.reuse ;  /* 0x0000000cb1b17223 */ /* 0x180fe200000108bd */
[--C-:B------:R-:W-:Y:S01]  /*cd80*/  FFMA.FTZ R180, R180, R12, -R189.reuse ;  /* 0x0000000cb4b47223 */ /* 0x100fe200000108bd */
[----:B------:R-:W3:Y:S01]  /*cd90*/  MUFU.TANH R174, R174 ;  /* 0x000000ae00ae7308 */ /* 0x000ee20000002400 */
[----:B------:R-:W-:Y:S01]  /*cda0*/  FMNMX.FTZ R170, R166, R170, !PT ;  /* 0x000000aaa6aa7209 */ /* 0x000fe20007810000 */
[-CC-:B------:R-:W-:Y:S01]  /*cdb0*/  FFMA.FTZ R184, R184, R12.reuse, -R189.reuse ;  /* 0x0000000cb8b87223 */ /* 0x180fe200000108bd */
[----:B------:R-:W-:Y:S01]  /*cdc0*/  FFMA.FTZ R185, R185, R12, -R189 ;  /* 0x0000000cb9b97223 */ /* 0x000fe200000108bd */
[----:B------:R-:W-:Y:S01]  /*cdd0*/  FMUL.FTZ R189, R198, UR38 ;  /* 0x00000026c6bd7c20 */ /* 0x000fe20008410000 */
[----:B------:R-:W-:Y:S01]  /*cde0*/  FMNMX.FTZ R170, R167, R170, !PT ;  /* 0x000000aaa7aa7209 */ /* 0x000fe20007810000 */
[----:B------:R-:W-:Y:S01]  /*cdf0*/  FMUL.FTZ R191, R199, UR38 ;  /* 0x00000026c7bf7c20 */ /* 0x000fe20008410000 */
[----:B------:R-:W4:Y:S01]  /*ce00*/  S2R R198, SR_CgaCtaId ;  /* 0x0000000000c67919 */ /* 0x000f220000008800 */
[----:B------:R-:W3:Y:S01]  /*ce10*/  MUFU.EX2 R156, R193 ;  /* 0x000000c1009c7308 */ /* 0x000ee20000000800 */
[----:B------:R-:W-:Y:S01]  /*ce20*/  FMNMX.FTZ R170, R8, R170, !PT ;  /* 0x000000aa08aa7209 */ /* 0x000fe20007810000 */
[----:B------:R-:W4:Y:S03]  /*ce30*/  S2R R199, SR_TID.X ;  /* 0x0000000000c77919 */ /* 0x000f260000002100 */
[----:B--2---:R-:W-:-:S03]  /*ce40*/  FMNMX.FTZ R170, R153, R170, !PT ;  /* 0x000000aa99aa7209 */ /* 0x004fc60007810000 */
[----:B------:R-:W2:Y:S01]  /*ce50*/  MUFU.TANH R175, R175 ;  /* 0x000000af00af7308 */ /* 0x000ea20000002400 */
[----:B-1----:R-:W-:-:S04]  /*ce60*/  FMNMX.FTZ R170, R157, R170, !PT ;  /* 0x000000aa9daa7209 */ /* 0x002fc80007810000 */
[----:B0-----:R-:W-:-:S03]  /*ce70*/  FMNMX.FTZ R170, R171, R170, !PT ;  /* 0x000000aaabaa7209 */ /* 0x001fc60007810000 */
[----:B------:R-:W0:Y:S01]  /*ce80*/  MUFU.EX2 R188, R188 ;  /* 0x000000bc00bc7308 */ /* 0x000e220000000800 */
[----:B---3--:R-:W-:Y:S01]  /*ce90*/  FMNMX.FTZ R170, R174, R170, !PT ;  /* 0x000000aaaeaa7209 */ /* 0x008fe20007810000 */
[----:B------:R-:W-:Y:S01]  /*cea0*/  FFMA.FTZ R5, R156, R5, R152 ;  /* 0x000000059c057223 */ /* 0x000fe20000010098 */
        /* <DEDUP_REMOVED lines=13> */
[----:B------:R-:W2:Y:S01]  /*cf80*/  MUFU.TANH R179, R179 ;  /* 0x000000b300b37308 */ /* 0x000ea20000002400 */
[C---:B0-----:R-:W-:Y:S01]  /*cf90*/  FADD.FTZ R5, R188.reuse, R5 ;  /* 0x00000005bc057221 */ /* 0x041fe20000010000 */
[----:B------:R-:W-:Y:S01]  /*cfa0*/  F2FP.F16.F32.PACK_AB R152, R188, R152 ;  /* 0x00000098bc98723e */ /* 0x000fe200000000ff */
[----:B------:R-:W-:Y:S01]  /*cfb0*/  FMUL.FTZ R188, R194, UR38 ;  /* 0x00000026c2bc7c20 */ /* 0x000fe20008410000 */
[----:B----4-:R-:W-:Y:S01]  /*cfc0*/  SHF.R.U32.HI R199, RZ, 0x7, R199 ;  /* 0x00000007ffc77819 */ /* 0x010fe200000116c7 */
[----:B------:R-:W-:Y:S01]  /*cfd0*/  FADD.FTZ R5, R154, R5 ;  /* 0x000000059a057221 */ /* 0x000fe20000010000 */
        /* <DEDUP_REMOVED lines=19> */
[----:B0-----:R-:W-:Y:S01]  /*d110*/  FMNMX.FTZ R170, R182, R170, !PT ;  /* 0x000000aab6aa7209 */ /* 0x001fe20007810000 */
[-C--:B------:R-:W-:Y:S01]  /*d120*/  FMUL.FTZ R73, R73, R156.reuse ;  /* 0x0000009c49497220 */ /* 0x080fe20000410000 */
[-C--:B------:R-:W-:Y:S01]  /*d130*/  FMUL.FTZ R76, R76, R156.reuse ;  /* 0x0000009c4c4c7220 */ /* 0x080fe20000410000 */
        /* <DEDUP_REMOVED lines=48> */
[----:B------:R-:W-:-:S04]  /*d440*/  FMUL.FTZ R149, R149, R156 ;  /* 0x0000009c95957220 */ /* 0x000fc80000410000 */
[----:B------:R0:W3:Y:S01]  /*d450*/  MUFU.EX2 R156, R15 ;  /* 0x0000000f009c7308 */ /* 0x0000e20000000800 */
[----:B-1----:R-:W-:-:S07]  /*d460*/  FMNMX.FTZ R170, R191, R170, !PT ;  /* 0x000000aabfaa7209 */ /* 0x002fce0007810000 */
[----:B------:R-:W-:Y:S01]  /*d470*/  MUFU.EX2 R21, R21 ;  /* 0x0000001500157308 */ /* 0x000fe20000000800 */
[C---:B--2---:R-:W-:Y:S01]  /*d480*/  FADD.FTZ R5, R192.reuse, R5 ;  /* 0x00000005c0057221 */ /* 0x044fe20000010000 */
[----:B------:R-:W-:Y:S01]  /*d490*/  F2FP.F16.F32.PACK_AB R154, R192, R154 ;  /* 0x0000009ac09a723e */ /* 0x000fe200000000ff */
[----:B0-----:R-:W-:Y:S01]  /*d4a0*/  IMAD.MOV.U32 R15, RZ, RZ, 0x40000040 ;  /* 0x40000040ff0f7424 */ /* 0x001fe200078e00ff */
[----:B------:R-:W0:Y:S04]  /*d4b0*/  SHFL.BFLY PT, R192, R170, 0x2, 0x1f ;  /* 0x0c401f00aac07f89 */ /* 0x000e2800000e0000 */
[----:B------:R-:W-:Y:S01]  /*d4c0*/  MUFU.EX2 R9, R9 ;  /* 0x0000000900097308 */ /* 0x000fe20000000800 */
[----:B---3--:R-:W-:-:S07]  /*d4d0*/  FADD.FTZ R5, R156, R5 ;  /* 0x000000059c057221 */ /* 0x008fce0000010000 */
        /* <DEDUP_REMOVED lines=8> */
[----:B0-----:R-:W-:-:S05]  /*d560*/  FMNMX.FTZ R170, R170, R192, !PT ;  /* 0x000000c0aaaa7209 */ /* 0x001fca0007810000 */
[C---:B------:R-:W-:Y:S01]  /*d570*/  FADD.FTZ R197, -R170.reuse, R7 ;  /* 0x00000007aac57221 */ /* 0x040fe20000010100 */
[-C--:B------:R-:W-:Y:S01]  /*d580*/  FMUL.FTZ R7, R170, R12.reuse ;  /* 0x0000000caa077220 */ /* 0x080fe20000410000 */
[----:B------:R-:W-:Y:S02]  /*d590*/  MUFU.EX2 R185, R185 ;  /* 0x000000b900b97308 */ /* 0x000fe40000000800 */
        /* <DEDUP_REMOVED lines=25> */
[----:B------:R-:W-:Y:S01]  /*d730*/  IMAD.MOV.U32 R7, RZ, RZ, 0x40000040 ;  /* 0x40000040ff077424 */ /* 0x000fe200078e00ff */
[----:B------:R-:W0:Y:S04]  /*d740*/  MUFU.EX2 R197, R197 ;  /* 0x000000c500c57308 */ /* 0x000e280000000800 */
[----:B------:R-:W-:Y:S01]  /*d750*/  R2UR UR7, R7 ;  /* 0x00000000070772ca */ /* 0x000fe200000e0000 */
[----:B-----5:R-:W-:-:S03]  /*d760*/  VIADD R7, R3, 0x32440 ;  /* 0x0003244003077836 */ /* 0x020fc60000000000 */
[----:B------:R-:W1:Y:S02]  /*d770*/  MUFU.EX2 R153, R181 ;  /* 0x000000b500997308 */ /* 0x000e640000000800 */
[----:B------:R-:W-:-:S04]  /*d780*/  PRMT R7, R198, 0x654, R7 ;  /* 0x00000654c6077816 */ /* 0x000fc80000000007 */
[----:B------:R2:W-:Y:S02]  /*d790*/  SYNCS.ARRIVE.TRANS64.RED.A1T0 RZ, [R7+URZ], RZ ;  /* 0x000000ff07ff79a7 */ /* 0x0005e4000810043f */
[----:B------:R-:W3:Y:S01]  /*d7a0*/  MUFU.EX2 R194, R194 ;  /* 0x000000c200c27308 */ /* 0x000ee20000000800 */
[-C--:B0-----:R-:W-:Y:S01]  /*d7b0*/  FMUL.FTZ R26, R26, R197.reuse ;  /* 0x000000c51a1a7220 */ /* 0x081fe20000410000 */
[-C--:B------:R-:W-:Y:S01]  /*d7c0*/  FMUL.FTZ R27, R27, R197.reuse ;  /* 0x000000c51b1b7220 */ /* 0x080fe20000410000 */
[-C--:B------:R-:W-:Y:S01]  /*d7d0*/  FMUL.FTZ R30, R30, R197.reuse ;  /* 0x000000c51e1e7220 */ /* 0x080fe20000410000 */
[-C--:B------:R-:W-:Y:S01]  /*d7e0*/  FMUL.FTZ R31, R31, R197.reuse ;  /* 0x000000c51f1f7220 */ /* 0x080fe20000410000 */
[-C--:B------:R-:W-:Y:S01]  /*d7f0*/  FMUL.FTZ R34, R34, R197.reuse ;  /* 0x000000c522227220 */ /* 0x080fe20000410000 */
[----:B--2---:R-:W-:Y:S01]  /*d800*/  IADD3 R7, R199, 0x8, RZ ;  /* 0x00000008c7077810 */ /* 0x004fe20007ffe0ff */
[----:B------:R-:W-:Y:S01]  /*d810*/  FMUL.FTZ R35, R35, R197 ;  /* 0x000000c523237220 */ /* 0x000fe20000410000 */
[----:B------:R-:W-:Y:S01]  /*d820*/  MUFU.EX2 R158, R158 ;  /* 0x0000009e009e7308 */ /* 0x000fe20000000800 */
[----:B-1----:R-:W-:Y:S01]  /*d830*/  FFMA.FTZ R157, R197, R6, R153 ;  /* 0x00000006c59d7223 */ /* 0x002fe20000010099 */
[----:B------:R-:W-:-:S02]  /*d840*/  IMAD R6, R201, 0xc00, R219 ;  /* 0x00000c00c9067824 */ /* 0x000fc400078e02db */
[-C--:B------:R-:W-:Y:S01]  /*d850*/  FMUL.FTZ R38, R38, R197.reuse ;  /* 0x000000c526267220 */ /* 0x080fe20000410000 */
[-C--:B------:R-:W-:Y:S01]  /*d860*/  FMUL.FTZ R39, R39, R197.reuse ;  /* 0x000000c527277220 */ /* 0x080fe20000410000 */
[-C--:B------:R-:W-:Y:S01]  /*d870*/  FMUL.FTZ R42, R42, R197.reuse ;  /* 0x000000c52a2a7220 */ /* 0x080fe20000410000 */
[-C--:B------:R-:W-:Y:S01]  /*d880*/  FMUL.FTZ R43, R43, R197.reuse ;  /* 0x000000c52b2b7220 */ /* 0x080fe20000410000 */
[----:B------:R-:W-:Y:S01]  /*d890*/  R2UR UR6, R6 ;  /* 0x00000000060672ca */ /* 0x000fe200000e0000 */
        /* <DEDUP_REMOVED lines=55> */
[C---:B---3--:R-:W-:Y:S01]  /*dc10*/  F2FP.F16.F32.PACK_AB R153, R194.reuse, R153 ;  /* 0x00000099c299723e */ /* 0x048fe200000000ff */
[----:B------:R-:W-:Y:S01]  /*dc20*/  FADD.FTZ R157, R194, R157 ;  /* 0x0000009dc29d7221 */ /* 0x000fe20000010000 */
[----:B------:R1:W-:Y:S01]  /*dc30*/  BAR.SYNC.DEFER_BLOCKING R7, 0x100 ;  /* 0x000400070000751d */ /* 0x0003e20000010000 */
[----:B0-----:R-:W-:-:S05]  /*dc40*/  F2FP.F16.F32.PACK_AB R155, R181, R158 ;  /* 0x0000009eb59b723e */ /* 0x001fca00000000ff */
[----:B------:R-:W-:Y:S01]  /*dc50*/  MUFU.EX2 R193, R193 ;  /* 0x000000c100c17308 */ /* 0x000fe20000000800 */
[----:B-1----:R-:W-:-:S04]  /*dc60*/  FADD.FTZ R7, R158, R157 ;  /* 0x0000009d9e077221 */ /* 0x002fc80000010000 */
[----:B------:R-:W-:-:S03]  /*dc70*/  FADD.FTZ R7, R181, R7 ;  /* 0x00000007b5077221 */ /* 0x000fc60000010000 */
[----:B------:R0:W-:Y:S08]  /*dc80*/  MUFU.EX2 R158, R14 ;  /* 0x0000000e009e7308 */ /* 0x0001f00000000800 */
[----:B------:R-:W-:Y:S01]  /*dc90*/  MUFU.EX2 R196, R196 ;  /* 0x000000c400c47308 */ /* 0x000fe20000000800 */
[----:B0-----:R-:W-:Y:S01]  /*dca0*/  VIADD R14, R6, 0x80 ;  /* 0x00000080060e7836 */ /* 0x001fe20000000000 */
[----:B------:R-:W-:-:S06]  /*dcb0*/  WARPGROUP.ARRIVE ;  /* 0x00000000000079c5 */ /* 0x000fcc0000000000 */
[----:B------:R-:W-:Y:S01]  /*dcc0*/  HGMMA.64x256x16.F32 R24, R152, gdesc[UR4].tnspB, R24, gsb0 ;  /* 0x43e0000498187df0 */ /* 0x000fe20008000818 */
[----:B------:R-:W-:Y:S01]  /*dcd0*/  MUFU.EX2 R195, R195 ;  /* 0x000000c300c37308 */ /* 0x000fe20000000800 */
[----:B------:R-:W-:Y:S02]  /*dce0*/  R2UR UR6, R14 ;  /* 0x000000000e0672ca */ /* 0x000fe400000e0000 */
[----:B------:R-:W-:-:S05]  /*dcf0*/  R2UR UR7, R15 ;  /* 0x000000000f0772ca */ /* 0x000fca00000e0000 */
[----:B------:R-:W-:Y:S08]  /*dd00*/  MUFU.EX2 R166, R166 ;  /* 0x000000a600a67308 */ /* 0x000ff00000000800 */
[----:B------:R-:W0:Y:S08]  /*dd10*/  MUFU.EX2 R167, R167 ;  /* 0x000000a700a77308 */ /* 0x000e300000000800 */
[----:B------:R-:W-:Y:S08]  /*dd20*/  MUFU.EX2 R192, R192 ;  /* 0x000000c000c07308 */ /* 0x000ff00000000800 */
[----:B------:R-:W1:Y:S08]  /*dd30*/  MUFU.EX2 R171, R171 ;  /* 0x000000ab00ab7308 */ /* 0x000e700000000800 */
        /* <DEDUP_REMOVED lines=11> */
[----:B------:R-:W-:-:S07]  /*ddf0*/  WARPGROUP.DEPBAR.LE gsb0, 0x0 ;  /* 0x00008000000079c5 */ /* 0x000fce0000010000 */
[----:B------:R-:W2:Y:S01]  /*de00*/  MUFU.EX2 R152, R20 ;  /* 0x0000001400987308 */ /* 0x000ea20000000800 */
[----:B0-----:R-:W-:Y:S02]  /*de10*/  F2FP.F16.F32.PACK_AB R153, R167, R166 ;  /* 0x000000a6a799723e */ /* 0x001fe400000000ff */
[----:B-1----:R-:W-:-:S05]  /*de20*/  F2FP.F16.F32.PACK_AB R155, R171, R192 ;  /* 0x000000c0ab9b723e */ /* 0x002fca00000000ff */
[----:B------:R0:W1:Y:S08]  /*de30*/  MUFU.EX2 R20, R159 ;  /* 0x0000009f00147308 */ /* 0x0000700000000800 */
[----:B------:R3:W-:Y:S01]  /*de40*/  MUFU.EX2 R154, R11 ;  /* 0x0000000b009a7308 */ /* 0x0007e20000000800 */
[C---:B--2---:R-:W-:Y:S01]  /*de50*/  FADD.FTZ R5, R152.reuse, R5 ;  /* 0x0000000598057221 */ /* 0x044fe20000010000 */
[----:B------:R-:W-:-:S02]  /*de60*/  F2FP.F16.F32.PACK_AB R156, R152, R156 ;  /* 0x0000009c989c723e */ /* 0x000fc400000000ff */
[----:B0-----:R-:W-:Y:S01]  /*de70*/  F2FP.F16.F32.PACK_AB R159, R195, R196 ;  /* 0x000000c4c39f723e */ /* 0x001fe200000000ff */
[----:B------:R-:W-:-:S03]  /*de80*/  FADD.FTZ R5, R21, R5 ;  /* 0x0000000515057221 */ /* 0x000fc60000010000 */
[----:B------:R0:W2:Y:S01]  /*de90*/  MUFU.EX2 R152, R10 ;  /* 0x0000000a00987308 */ /* 0x0000a20000000800 */
[C---:B------:R-:W-:Y:S01]  /*dea0*/  FADD.FTZ R5, R158.reuse, R5 ;  /* 0x000000059e057221 */ /* 0x040fe20000010000 */
[----:B------:R-:W-:Y:S01]  /*deb0*/  F2FP.F16.F32.PACK_AB R158, R158, R21 ;  /* 0x000000159e9e723e */ /* 0x000fe200000000ff */
[----:B---3--:R-:W-:Y:S01]  /*dec0*/  IMAD.MOV.U32 R11, RZ, RZ, 0x40000040 ;  /* 0x40000040ff0b7424 */ /* 0x008fe200078e00ff */
[----:B-1----:R-:W-:Y:S01]  /*ded0*/  F2FP.F16.F32.PACK_AB R157, R193, R20 ;  /* 0x00000014c19d723e */ /* 0x002fe200000000ff */
[----:B------:R-:W-:Y:S01]  /*dee0*/  FADD.FTZ R5, R9, R5 ;  /* 0x0000000509057221 */ /* 0x000fe20000010000 */
[----:B------:R-:W-:Y:S02]  /*def0*/  FADD.FTZ R7, R20, R7 ;  /* 0x0000000714077221 */ /* 0x000fe40000010000 */
[----:B------:R-:W-:Y:S01]  /*df00*/  WARPGROUP.ARRIVE ;  /* 0x00000000000079c5 */ /* 0x000fe20000000000 */
[----:B0-----:R-:W-:Y:S02]  /*df10*/  VIADD R10, R6, 0x100 ;  /* 0x00000100060a7836 */ /* 0x001fe40000000000 */
[----:B------:R-:W-:-:S03]  /*df20*/  FADD.FTZ R7, R193, R7 ;  /* 0x00000007c1077221 */ /* 0x000fc60000010000 */
[----:B------:R-:W-:Y:S01]  /*df30*/  HGMMA.64x256x16.F32 R24, R156, gdesc[UR4].tnspB, R24, gsb0 ;  /* 0x43e000049c187df0 */ /* 0x000fe20008000818 */
[----:B------:R-:W-:Y:S01]  /*df40*/  R2UR UR6, R10 ;  /* 0x000000000a0672ca */ /* 0x000fe200000e0000 */
[----:B------:R-:W-:Y:S02]  /*df50*/  VIADD R10, R6, 0x180 ;  /* 0x00000180060a7836 */ /* 0x000fe40000000000 */
[----:B--2---:R-:W-:Y:S01]  /*df60*/  FADD.FTZ R5, R152, R5 ;  /* 0x0000000598057221 */ /* 0x004fe20000010000 */
[----:B------:R-:W-:Y:S01]  /*df70*/  R2UR UR7, R11 ;  /* 0x000000000b0772ca */ /* 0x000fe200000e0000 */
[----:B------:R-:W-:Y:S01]  /*df80*/  FADD.FTZ R7, R196, R7 ;  /* 0x00000007c4077221 */ /* 0x000fe20000010000 */
[----:B------:R-:W-:Y:S01]  /*df90*/  F2FP.F16.F32.PACK_AB R152, R152, R9 ;  /* 0x000000099898723e */ /* 0x000fe200000000ff */
[----:B------:R-:W-:Y:S01]  /*dfa0*/  FADD.FTZ R5, R154, R5 ;  /* 0x000000059a057221 */ /* 0x000fe20000010000 */
[C---:B------:R-:W-:Y:S01]  /*dfb0*/  F2FP.F16.F32.PACK_AB R154, R160.reuse, R154 ;  /* 0x0000009aa09a723e */ /* 0x040fe200000000ff */
[----:B------:R-:W-:Y:S01]  /*dfc0*/  IMAD.MOV.U32 R9, RZ, RZ, 0x40000040 ;  /* 0x40000040ff097424 */ /* 0x000fe200078e00ff */
[----:B------:R-:W-:Y:S01]  /*dfd0*/  MOV R11, 0x40000040 ;  /* 0x40000040000b7802 */ /* 0x000fe20000000f00 */
[----:B------:R-:W-:Y:S01]  /*dfe0*/  FADD.FTZ R5, R160, R5 ;  /* 0x00000005a0057221 */ /* 0x000fe20000010000 */
[----:B------:R-:W-:-:S04]  /*dff0*/  FADD.FTZ R7, R195, R7 ;  /* 0x00000007c3077221 */ /* 0x000fc80000010000 */
[----:B------:R-:W-:-:S04]  /*e000*/  FADD.FTZ R7, R166, R7 ;  /* 0x00000007a6077221 */ /* 0x000fc80000010000 */
[----:B------:R-:W-:-:S04]  /*e010*/  FADD.FTZ R7, R167, R7 ;  /* 0x00000007a7077221 */ /* 0x000fc80000010000 */
[----:B------:R-:W-:-:S04]  /*e020*/  FADD.FTZ R7, R192, R7 ;  /* 0x00000007c0077221 */ /* 0x000fc80000010000 */
[----:B------:R-:W-:Y:S01]  /*e030*/  FADD.FTZ R7, R171, R7 ;  /* 0x00000007ab077221 */ /* 0x000fe20000010000 */
[----:B------:R-:W-:Y:S02]  /*e040*/  WARPGROUP.DEPBAR.LE gsb0, 0x0 ;  /* 0x00008000000079c5 */ /* 0x000fe40000010000 */
[----:B------:R-:W-:-:S06]  /*e050*/  WARPGROUP.ARRIVE ;  /* 0x00000000000079c5 */ /* 0x000fcc0000000000 */
[----:B------:R-:W-:Y:S01]  /*e060*/  HGMMA.64x256x16.F32 R24, R152, gdesc[UR4].tnspB, R24, gsb0 ;  /* 0x43e0000498187df0 */ /* 0x000fe20008000818 */
[----:B------:R-:W-:Y:S01]  /*e070*/  R2UR UR6, R10 ;  /* 0x000000000a0672ca */ /* 0x000fe200000e0000 */
[----:B------:R-:W-:Y:S01]  /*e080*/  VIADD R10, R6, 0x200 ;  /* 0x00000200060a7836 */ /* 0x000fe20000000000 */
[----:B------:R-:W-:Y:S01]  /*e090*/  R2UR UR7, R11 ;  /* 0x000000000b0772ca */ /* 0x000fe200000e0000 */
[----:B------:R-:W-:Y:S01]  /*e0a0*/  IMAD.MOV.U32 R11, RZ, RZ, 0x40000040 ;  /* 0x40000040ff0b7424 */ /* 0x000fe200078e00ff */
[----:B------:R-:W-:Y:S02]  /*e0b0*/  WARPGROUP.DEPBAR.LE gsb0, 0x0 ;  /* 0x00008000000079c5 */ /* 0x000fe40000010000 */
[----:B------:R-:W0:Y:S01]  /*e0c0*/  MUFU.EX2 R152, R161 ;  /* 0x000000a100987308 */ /* 0x000e220000000800 */
[----:B------:R-:W-:Y:S01]  /*e0d0*/  F2FP.F16.F32.PACK_AB R153, R175, R174 ;  /* 0x000000aeaf99723e */ /* 0x000fe200000000ff */
[----:B------:R-:W-:Y:S01]  /*e0e0*/  FADD.FTZ R174, R174, R7 ;  /* 0x00000007aeae7221 */ /* 0x000fe20000010000 */
[----:B------:R-:W-:-:S03]  /*e0f0*/  F2FP.F16.F32.PACK_AB R155, R179, R178 ;  /* 0x000000b2b39b723e */ /* 0x000fc600000000ff */
[----:B------:R-:W-:Y:S02]  /*e100*/  FADD.FTZ R175, R175, R174 ;  /* 0x000000aeafaf7221 */ /* 0x000fe40000010000 */
[----:B------:R-:W1:Y:S02]  /*e110*/  MUFU.EX2 R154, R165 ;  /* 0x000000a5009a7308 */ /* 0x000e640000000800 */
[----:B------:R-:W-:-:S04]  /*e120*/  FADD.FTZ R178, R178, R175 ;  /* 0x000000afb2b27221 */ /* 0x000fc80000010000 */
[----:B------:R-:W-:Y:S01]  /*e130*/  FADD.FTZ R179, R179, R178 ;  /* 0x000000b2b3b37221 */ /* 0x000fe20000010000 */
[----:B0-----:R-:W-:Y:S01]  /*e140*/  FADD.FTZ R5, R152, R5 ;  /* 0x0000000598057221 */ /* 0x001fe20000010000 */
[----:B------:R-:W-:-:S03]  /*e150*/  F2FP.F16.F32.PACK_AB R152, R164, R152 ;  /* 0x00000098a498723e */ /* 0x000fc600000000ff */
[----:B------:R-:W-:-:S04]  /*e160*/  FADD.FTZ R5, R164, R5 ;  /* 0x00000005a4057221 */ /* 0x000fc80000010000 */
[----:B-1----:R-:W-:Y:S01]  /*e170*/  FADD.FTZ R5, R154, R5 ;  /* 0x000000059a057221 */ /* 0x002fe20000010000 */
[----:B------:R-:W-:-:S03]  /*e180*/  F2FP.F16.F32.PACK_AB R154, R168, R154 ;  /* 0x0000009aa89a723e */ /* 0x000fc600000000ff */
[----:B------:R-:W-:Y:S01]  /*e190*/  FADD.FTZ R5, R168, R5 ;  /* 0x00000005a8057221 */ /* 0x000fe20000010000 */
[----:B------:R-:W-:-:S06]  /*e1a0*/  WARPGROUP.ARRIVE ;  /* 0x00000000000079c5 */ /* 0x000fcc0000000000 */
[----:B------:R-:W-:Y:S01]  /*e1b0*/  HGMMA.64x256x16.F32 R24, R152, gdesc[UR4].tnspB, R24, gsb0 ;  /* 0x43e0000498187df0 */ /* 0x000fe20008000818 */
[----:B------:R-:W-:Y:S02]  /*e1c0*/  R2UR UR6, R10 ;  /* 0x000000000a0672ca */ /* 0x000fe400000e0000 */
[----:B------:R-:W-:Y:S01]  /*e1d0*/  R2UR UR7, R11 ;  /* 0x000000000b0772ca */ /* 0x000fe200000e0000 */
[----:B------:R0:W-:Y:S02]  /*e1e0*/  MUFU.EX2 R10, R8 ;  /* 0x00000008000a7308 */ /* 0x0001e40000000800 */
[----:B0-----:R-:W-:Y:S01]  /*e1f0*/  VIADD R8, R6, 0x280 ;  /* 0x0000028006087836 */ /* 0x001fe20000000000 */
[----:B------:R-:W-:-:S05]  /*e200*/  WARPGROUP.DEPBAR.LE gsb0, 0x0 ;  /* 0x00008000000079c5 */ /* 0x000fca0000010000 */
        /* <DEDUP_REMOVED lines=9> */
[----:B------:R-:W-:Y:S02]  /*e2a0*/  F2FP.F16.F32.PACK_AB R152, R172, R152 ;  /* 0x00000098ac98723e */ /* 0x000fe400000000ff */
[----:B------:R-:W-:Y:S01]  /*e2b0*/  FADD.FTZ R187, R10, R187 ;  /* 0x000000bb0abb7221 */ /* 0x000fe20000010000 */
        /* <DEDUP_REMOVED lines=8> */
[----:B------:R-:W-:Y:S02]  /*e340*/  WARPGROUP.DEPBAR.LE gsb0, 0x0 ;  /* 0x00008000000079c5 */ /* 0x000fe40000010000 */
[----:B------:R-:W0:Y:S01]  /*e350*/  MUFU.EX2 R152, R177 ;  /* 0x000000b100987308 */ /* 0x000e220000000800 */
[C---:B------:R-:W-:Y:S01]  /*e360*/  F2FP.F16.F32.PACK_AB R153, R162.reuse, R10 ;  /* 0x0000000aa299723e */ /* 0x040fe200000000ff */
[----:B------:R-:W-:Y:S01]  /*e370*/  FADD.FTZ R162, R162, R187 ;  /* 0x000000bba2a27221 */ /* 0x000fe20000010000 */
[----:B------:R-:W-:-:S03]  /*e380*/  F2FP.F16.F32.PACK_AB R155, R191, R163 ;  /* 0x000000a3bf9b723e */ /* 0x000fc600000000ff */
[----:B------:R-:W-:Y:S02]  /*e390*/  FADD.FTZ R162, R163, R162 ;  /* 0x000000a2a3a27221 */ /* 0x000fe40000010000 */
[----:B------:R-:W1:Y:S02]  /*e3a0*/  MUFU.EX2 R154, R184 ;  /* 0x000000b8009a7308 */ /* 0x000e640000000800 */
        /* <DEDUP_REMOVED lines=8> */
[----:B------:R-:W-:Y:S03]  /*e430*/  HGMMA.64x256x16.F32 R24, R152, gdesc[UR4].tnspB, R24, gsb0 ;  /* 0x43e0000498187df0 */ /* 0x000fe60008000818 */
[----:B------:R-:W-:Y:S02]  /*e440*/  WARPGROUP.DEPBAR.LE gsb0, 0x0 ;  /* 0x00008000000079c5 */ /* 0x000fe40000010000 */
[----:B------:R-:W-:Y:S05]  /*e450*/  @!P0 BRA `(.L_x_10536) ;  /* 0x0000000000048947 */ /* 0x000fea0003800000 */
[----:B------:R-:W-:Y:S01]  /*e460*/  BPT.TRAP 0x1 ;  /* 0x000000040000795c */ /* 0x000fe20000300000 */
.L_x_10536:
[----:B------:R-:W-:Y:S01]  /*e470*/  VIADD R3, R3, 0x32460 ;  /* 0x0003246003037836 */ /* 0x000fe20000000000 */
[----:B------:R-:W-:Y:S01]  /*e480*/  MOV R7, R170 ;  /* 0x000000aa00077202 */ /* 0x000fe20000000f00 */
[----:B------:R-:W-:-:S03]  /*e490*/  IMAD.MOV.U32 R8, RZ, RZ, R13 ;  /* 0x000000ffff087224 */ /* 0x000fc600078e000d */
[----:B------:R-:W-:-:S04]  /*e4a0*/  PRMT R3, R198, 0x654, R3 ;  /* 0x00000654c6037816 */ /* 0x000fc80000000003 */
[----:B------:R1:W-:Y:S01]  /*e4b0*/  SYNCS.ARRIVE.TRANS64.RED.A1T0 RZ, [R3+URZ], RZ ;  /* 0x000000ff03ff79a7 */ /* 0x0003e2000810043f */
[----:B------:R-:W-:Y:S05]  /*e4c0*/  @P1 BRA `(.L_x_10537) ;  /* 0xffffffd000681947 */ /* 0x000fea000383ffff */
.L_x_10526:
[----:B------:R-:W2:Y:S01]  /*e4d0*/  LDL.LU R21, [R1+0x64] ;  /* 0x0000640001157983 */ /* 0x000ea20000300800 */
[----:B------:R-:W-:Y:S05]  /*e4e0*/  WARPSYNC.ALL ;  /* 0x0000000000007948 */ /* 0x000fea0003800000 */
[----:B------:R-:W0:Y:S01]  /*e4f0*/  SHFL.BFLY PT, R4, R5, 0x2, 0x1f ;  /* 0x0c401f0005047f89 */ /* 0x000e2200000e0000 */
[----:B------:R-:W-:Y:S01]  /*e500*/  VIADD R201, R201, 0x1 ;  /* 0x00000001c9c97836 */ /* 0x000fe20000000000 */
[----:B------:R3:W-:Y:S08]  /*e510*/  BAR.ARV R0, 0x100 ;  /* 0x000400000000751d */ /* 0x0007f00000002000 */
[----:B------:R-:W-:Y:S06]  /*e520*/  BAR.ARV 0x8, 0x180 ;  /* 0x0206000000007b1d */ /* 0x000fec0000002000 */
[----:B------:R-:W-:Y:S01]  /*e530*/  ISETP.NE.AND P0, PT, R201, 0x2, PT ;  /* 0x00000002c900780c */ /* 0x000fe20003f05270 */
[----:B---3--:R-:W-:Y:S01]  /*e540*/  IMAD.MOV.U32 R0, RZ, RZ, -0x800000 ;  /* 0xff800000ff007424 */ /* 0x008fe200078e00ff */
[----:B------:R-:W3:Y:S01]  /*e550*/  SHFL.BFLY PT, R7, R6, 0x2, 0x1f ;  /* 0x0c401f0006077f89 */ /* 0x000ee200000e0000 */
[----:B------:R-:W-:-:S02]  /*e560*/  PLOP3.LUT P1, PT, PT, PT, PT, 0x8, 0x0 ;  /* 0x000000000000781c */ /* 0x000fc40003f2e170 */
[----:B------:R-:W-:Y:S01]  /*e570*/  SEL R9, RZ, 0x1, P0 ;  /* 0x00000001ff097807 */ /* 0x000fe20000000000 */
[----:B01----:R-:W-:Y:S01]  /*e580*/  FADD.FTZ R3, R4, R5 ;  /* 0x0000000504037221 */ /* 0x003fe20000010000 */
[----:B------:R-:W-:Y:S02]  /*e590*/  SEL R201, R201, RZ, P0 ;  /* 0x000000ffc9c97207 */ /* 0x000fe40000000000 */
[----:B------:R-:W-:Y:S02]  /*e5a0*/  LOP3.LUT R212, R212, R9, RZ, 0x3c, !PT ;  /* 0x00000009d4d47212 */ /* 0x000fe400078e3cff */
[----:B------:R-:W0:Y:S01]  /*e5b0*/  SHFL.BFLY PT, R4, R3, 0x1, 0x1f ;  /* 0x0c201f0003047f89 */ /* 0x000e2200000e0000 */
[----:B---3--:R-:W-:-:S05]  /*e5c0*/  FADD.FTZ R7, R7, R6 ;  /* 0x0000000607077221 */ /* 0x008fca0000010000 */
[----:B------:R-:W1:Y:S01]  /*e5d0*/  SHFL.BFLY PT, R8, R7, 0x1, 0x1f ;  /* 0x0c201f0007087f89 */ /* 0x000e6200000e0000 */
[----:B0-----:R-:W-:Y:S01]  /*e5e0*/  FADD.FTZ R5, R3, R4 ;  /* 0x0000000403057221 */ /* 0x001fe20000010000 */
[----:B------:R-:W-:Y:S02]  /*e5f0*/  IMAD.MOV.U32 R4, RZ, RZ, RZ ;  /* 0x000000ffff047224 */ /* 0x000fe400078e00ff */
[----:B------:R-:W-:Y:S02]  /*e600*/  IMAD.MOV.U32 R3, RZ, RZ, RZ ;  /* 0x000000ffff037224 */ /* 0x000fe400078e00ff */
[----:B------:R-:W-:-:S13]  /*e610*/  FSETP.NE.FTZ.AND P2, PT, R5, RZ, PT ;  /* 0x000000ff0500720b */ /* 0x000fda0003f55000 */
[----:B------:R-:W0:Y:S01]  /*e620*/  @P2 MUFU.LG2 R9, R5 ;  /* 0x0000000500092308 */ /* 0x000e220000000c00 */
[----:B------:R-:W-:Y:S01]  /*e630*/  @P2 FMUL.FTZ R19, R12, 0.69314718246459960938 ;  /* 0x3f3172180c132820 */ /* 0x000fe20000410000 */
[----:B-1----:R-:W-:-:S05]  /*e640*/  FADD.FTZ R6, R7, R8 ;  /* 0x0000000807067221 */ /* 0x002fca0000010000 */
        /* <DEDUP_REMOVED lines=74> */
[----:B------:R-:W-:Y:S01]  /*eaf0*/  MOV R4, 0xff800000 ;  /* 0xff80000000047802 */ /* 0x000fe20000000f00 */
        /* <DEDUP_REMOVED lines=63> */
[----:B--2---:R-:W-:-:S05]  /*eef0*/  VIADD R21, R21, 0x1 ;  /* 0x0000000115157836 */ /* 0x004fca0000000000 */
[----:B------:R0:W-:Y:S02]  /*ef00*/  STL [R1+0x64], R21 ;  /* 0x0000641501007387 */ /* 0x0001e40000100800 */
.L_x_10482:
[----:B------:R-:W-:Y:S05]  /*ef10*/  WARPSYNC.ALL ;  /* 0x0000000000007948 */ /* 0x000fea0003800000 */
[----:B------:R-:W1:Y:S01]  /*ef20*/  S2R R8, SR_CgaCtaId ;  /* 0x0000000000087919 */ /* 0x000e620000008800 */
[----:B------:R-:W-:Y:S01]  /*ef30*/  MOV R19, 0x400 ;  /* 0x0000040000137802 */ /* 0x000fe20000000f00 */
[----:B------:R-:W-:Y:S01]  /*ef40*/  BSSY B0, `(.L_x_10538) ;  /* 0x00002f7000007945 */ /* 0x000fe20003800000 */
[----:B------:R-:W-:Y:S02]  /*ef50*/  BAR.SYNC.DEFER_BLOCKING 0x5, 0x180 ;  /* 0x0146000000007b1d */ /* 0x000fe40000010000 */
[----:B-1----:R-:W-:-:S05]  /*ef60*/  LEA R19, R8, R19, 0x18 ;  /* 0x0000001308137211 */ /* 0x002fca00078ec0ff */
[----:B------:R1:W0:Y:S01]  /*ef70*/  LDS.128 R32, [R19+0x324d0] ;  /* 0x0324d00013207984 */ /* 0x0002220000000c00 */
[----:B------:R-:W-:Y:S06]  /*ef80*/  BAR.ARV 0x4, 0x180 ;  /* 0x0106000000007b1d */ /* 0x000fec0000002000 */
[----:B------:R-:W-:Y:S05]  /*ef90*/  @P1 BRA `(.L_x_10539) ;  /* 0x00000020001c1947 */ /* 0x000fea0003800000 */
[----:B------:R-:W2:Y:S04]  /*efa0*/  LDL R9, [R1+0x80] ;  /* 0x0000800001097983 */ /* 0x000ea80000100800 */
[----:B------:R-:W4:Y:S01]  /*efb0*/  LDL R51, [R1+0x5c] ;  /* 0x00005c0001337983 */ /* 0x000f220000100800 */
[----:B------:R-:W3:Y:S01]  /*efc0*/  S2R R8, SR_SWINHI ;  /* 0x0000000000087919 */ /* 0x000ee20000002f00 */
[----:B------:R-:W-:Y:S05]  /*efd0*/  WARPSYNC.ALL ;  /* 0x0000000000007948 */ /* 0x000fea0003800000 */
[----:B------:R-:W-:Y:S01]  /*efe0*/  F2FP.F16.F32.PACK_AB R11, R11, R30 ;  /* 0x0000001e0b0b723e */ /* 0x000fe200000000ff */
[----:B------:R-:W-:Y:S01]  /*eff0*/  ULDC.64 UR4, c[0x0][0xd00] ;  /* 0x0003400000047ab9 */ /* 0x000fe20000000a00 */
[----:B------:R-:W-:Y:S01]  /*f000*/  F2FP.F16.F32.PACK_AB R15, R15, R46 ;  /* 0x0000002e0f0f723e */ /* 0x000fe200000000ff */
[----:B------:R-:W4:Y:S01]  /*f010*/  LDL R55, [R1+0x7c] ;  /* 0x00007c0001377983 */ /* 0x000f220000100800 */
[----:B------:R-:W-:Y:S01]  /*f020*/  F2FP.F16.F32.PACK_AB R25, R25, R50 ;  /* 0x000000321919723e */ /* 0x000fe200000000ff */
[----:B0-----:R-:W0:Y:S02]  /*f030*/  LDC R32, c[0x0][0xce8] ;  /* 0x00033a00ff207b82 */ /* 0x001e240000000800 */
[----:B------:R-:W4:Y:S01]  /*f040*/  LDL R90, [R1+0x68] ;  /* 0x00006800015a7983 */ /* 0x000f220000100800 */
[----:B------:R-:W-:-:S02]  /*f050*/  MOV R20, R19 ;  /* 0x0000001300147202 */ /* 0x000fc40000000f00 */
[----:B---3--:R-:W-:Y:S02]  /*f060*/  MOV R21, R8 ;  /* 0x0000000800157202 */ /* 0x008fe40000000f00 */
[----:B------:R-:W-:Y:S02]  /*f070*/  F2FP.F16.F32.PACK_AB R27, R27, R54 ;  /* 0x000000361b1b723e */ /* 0x000fe400000000ff */
[----:B------:R-:W-:Y:S02]  /*f080*/  F2FP.F16.F32.PACK_AB R29, R29, R58 ;  /* 0x0000003a1d1d723e */ /* 0x000fe400000000ff */
[----:B------:R-:W-:Y:S02]  /*f090*/  F2FP.F16.F32.PACK_AB R30, R159, R177 ;  /* 0x000000b19f1e723e */ /* 0x000fe400000000ff */
[----:B------:R-:W-:Y:S02]  /*f0a0*/  F2FP.F16.F32.PACK_AB R31, R31, R62 ;  /* 0x0000003e1f1f723e */ /* 0x000fe400000000ff */
[----:B------:R-:W-:-:S02]  /*f0b0*/  F2FP.F16.F32.PACK_AB R46, R101, R100 ;  /* 0x00000064652e723e */ /* 0x000fc400000000ff */
[----:B------:R-:W-:Y:S01]  /*f0c0*/  F2FP.F16.F32.PACK_AB R47, R103, R102 ;  /* 0x00000066672f723e */ /* 0x000fe200000000ff */
[----:B------:R-:W-:Y:S01]  /*f0d0*/  BAR.SYNC.DEFER_BLOCKING 0x1, 0x100 ;  /* 0x0044000000007b1d */ /* 0x000fe20000010000 */
[----:B--2---:R-:W-:-:S03]  /*f0e0*/  IMAD.WIDE R40, R9, 0x2, R20 ;  /* 0x0000000209287825 */ /* 0x004fc600078e0214 */
[----:B------:R-:W-:-:S04]  /*f0f0*/  IADD3 R48, P3, R40, 0x60, RZ ;  /* 0x0000006028307810 */ /* 0x000fc80007f7e0ff */
[----:B------:R-:W-:Y:S02]  /*f100*/  LOP3.LUT R49, R48, 0x380, RZ, 0xc0, !PT ;  /* 0x0000038030317812 */ /* 0x000fe400078ec0ff */
[C---:B------:R-:W-:Y:S02]  /*f110*/  IADD3 R13, P1, R40.reuse, 0x20, RZ ;  /* 0x00000020280d7810 */ /* 0x040fe40007f3e0ff */
[----:B------:R-:W-:Y:S02]  /*f120*/  IADD3 R44, P2, R40, 0x40, RZ ;  /* 0x00000040282c7810 */ /* 0x000fe40007f5e0ff */
[----:B------:R-:W-:Y:S02]  /*f130*/  SHF.R.U64 R49, R49, 0x3, RZ ;  /* 0x0000000331317819 */ /* 0x000fe400000012ff */
[----:B------:R-:W-:Y:S02]  /*f140*/  LOP3.LUT R12, R13, 0x380, RZ, 0xc0, !PT ;  /* 0x000003800d0c7812 */ /* 0x000fe400078ec0ff */
[----:B----4-:R-:W-:-:S02]  /*f150*/  LOP3.LUT R45, R44, 0x380, RZ, 0xc0, !PT ;  /* 0x000003802c2d7812 */ /* 0x010fc400078ec0ff */
[----:B------:R-:W-:Y:S01]  /*f160*/  LOP3.LUT R48, R49, R48, RZ, 0x3c, !PT ;  /* 0x0000003031307212 */ /* 0x000fe200078e3cff */
[--C-:B------:R-:W-:Y:S01]  /*f170*/  IMAD.X R49, RZ, RZ, R41.reuse, P3 ;  /* 0x000000ffff317224 */ /* 0x100fe200018e0629 */
[----:B------:R-:W-:Y:S02]  /*f180*/  IADD3 R72, P3, R40, 0x8020, RZ ;  /* 0x0000802028487810 */ /* 0x000fe40007f7e0ff */
[----:B------:R-:W-:Y:S02]  /*f190*/  SHF.R.U64 R12, R12, 0x3, RZ ;  /* 0x000000030c0c7819 */ /* 0x000fe400000012ff */
[----:B------:R-:W-:Y:S02]  /*f1a0*/  SHF.R.U64 R45, R45, 0x3, RZ ;  /* 0x000000032d2d7819 */ /* 0x000fe400000012ff */
[----:B------:R-:W-:Y:S02]  /*f1b0*/  LOP3.LUT R73, R72, 0x380, RZ, 0xc0, !PT ;  /* 0x0000038048497812 */ /* 0x000fe400078ec0ff */
        /* <DEDUP_REMOVED lines=8> */
[----:B------:R-:W-:Y:S02]  /*f240*/  IADD3 R68, P2, R40, 0x8000, RZ ;  /* 0x0000800028447810 */ /* 0x000fe40007f5e0ff */
[----:B------:R-:W-:Y:S02]  /*f250*/  SHF.R.U64 R73, R73, 0x3, RZ ;  /* 0x0000000349497819 */ /* 0x000fe400000012ff */
[----:B------:R-:W-:-:S02]  /*f260*/  LOP3.LUT R53, R52, 0x380, RZ, 0xc0, !PT ;  /* 0x0000038034357812 */ /* 0x000fc400078ec0ff */
[----:B------:R-:W-:Y:S02]  /*f270*/  LOP3.LUT R57, R56, 0x380, RZ, 0xc0, !PT ;  /* 0x0000038038397812 */ /* 0x000fe400078ec0ff */
[----:B------:R-:W-:Y:S02]  /*f280*/  LOP3.LUT R61, R60, 0x380, RZ, 0xc0, !PT ;  /* 0x000003803c3d7812 */ /* 0x000fe400078ec0ff */
[----:B------:R-:W-:Y:S02]  /*f290*/  LOP3.LUT R65, R64, 0x380, RZ, 0xc0, !PT ;  /* 0x0000038040417812 */ /* 0x000fe400078ec0ff */
[----:B------:R-:W-:Y:S02]  /*f2a0*/  LOP3.LUT R69, R68, 0x380, RZ, 0xc0, !PT ;  /* 0x0000038044457812 */ /* 0x000fe400078ec0ff */
[----:B------:R-:W-:Y:S01]  /*f2b0*/  LOP3.LUT R72, R73, R72, RZ, 0x3c, !PT ;  /* 0x0000004849487212 */ /* 0x000fe200078e3cff */
[----:B------:R-:W-:Y:S01]  /*f2c0*/  IMAD.X R73, RZ, RZ, R41, P3 ;  /* 0x000000ffff497224 */ /* 0x000fe200018e0629 */
[----:B------:R-:W-:-:S02]  /*f2d0*/  LOP3.LUT R8, R40, 0x380, RZ, 0xc0, !PT ;  /* 0x0000038028087812 */ /* 0x000fc400078ec0ff */
[----:B------:R-:W-:Y:S02]  /*f2e0*/  IADD3 R9, P3, R40, 0xc060, RZ ;  /* 0x0000c06028097810 */ /* 0x000fe40007f7e0ff */
[----:B------:R-:W-:Y:S02]  /*f2f0*/  SHF.R.U64 R53, R53, 0x3, RZ ;  /* 0x0000000335357819 */ /* 0x000fe400000012ff */
[----:B------:R-:W-:Y:S02]  /*f300*/  SHF.R.U64 R57, R57, 0x3, RZ ;  /* 0x0000000339397819 */ /* 0x000fe400000012ff */
[----:B------:R-:W-:Y:S02]  /*f310*/  SHF.R.U64 R61, R61, 0x3, RZ ;  /* 0x000000033d3d7819 */ /* 0x000fe400000012ff */
[----:B------:R-:W-:Y:S02]  /*f320*/  SHF.R.U64 R65, R65, 0x3, RZ ;  /* 0x0000000341417819 */ /* 0x000fe400000012ff */
[----:B------:R-:W-:-:S02]  /*f330*/  SHF.R.U64 R69, R69, 0x3, RZ ;  /* 0x0000000345457819 */ /* 0x000fc400000012ff */
[----:B------:R-:W-:Y:S02]  /*f340*/  SHF.R.U64 R8, R8, 0x3, RZ ;  /* 0x0000000308087819 */ /* 0x000fe400000012ff */
[----:B-----5:R-:W-:Y:S02]  /*f350*/  LOP3.LUT R28, R9, 0x380, RZ, 0xc0, !PT ;  /* 0x00000380091c7812 */ /* 0x020fe400078ec0ff */
        /* <DEDUP_REMOVED lines=16> */
[----:B------:R-:W-:-:S04]  /*f460*/  SHF.R.U64 R40, R28, 0x3, RZ ;  /* 0x000000031c287819 */ /* 0x000fc800000012ff */
[----:B------:R-:W-:Y:S01]  /*f470*/  LOP3.LUT R40, R40, R9, RZ, 0x3c, !PT ;  /* 0x0000000928287212 */ /* 0x000fe200078e3cff */
[----:B------:R-:W-:Y:S01]  /*f480*/  IMAD.MOV.U32 R9, RZ, RZ, R41 ;  /* 0x000000ffff097224 */ /* 0x000fe200078e0029 */
[----:B------:R-:W-:-:S04]  /*f490*/  LOP3.LUT R77, R76, 0x380, RZ, 0xc0, !PT ;  /* 0x000003804c4d7812 */ /* 0x000fc800078ec0ff */
[----:B------:R-:W-:Y:S02]  /*f4a0*/  MOV R28, R8 ;  /* 0x00000008001c7202 */ /* 0x000fe40000000f00 */
[----:B------:R-:W-:Y:S02]  /*f4b0*/  F2FP.F16.F32.PACK_AB R9, R10, R26 ;  /* 0x0000001a0a09723e */ /* 0x000fe400000000ff */
[----:B------:R-:W-:Y:S02]  /*f4c0*/  F2FP.F16.F32.PACK_AB R8, R14, R167 ;  /* 0x000000a70e08723e */ /* 0x000fe400000000ff */
[----:B------:R-:W-:Y:S02]  /*f4d0*/  F2FP.F16.F32.PACK_AB R10, R24, R168 ;  /* 0x000000a8180a723e */ /* 0x000fe400000000ff */
[----:B------:R-:W-:Y:S02]  /*f4e0*/  LOP3.LUT R81, R80, 0x380, RZ, 0xc0, !PT ;  /* 0x0000038050517812 */ /* 0x000fe400078ec0ff */
[----:B------:R-:W-:-:S02]  /*f4f0*/  LOP3.LUT R85, R84, 0x380, RZ, 0xc0, !PT ;  /* 0x0000038054557812 */ /* 0x000fc400078ec0ff */
[----:B------:R-:W-:Y:S02]  /*f500*/  LOP3.LUT R89, R88, 0x380, RZ, 0xc0, !PT ;  /* 0x0000038058597812 */ /* 0x000fe400078ec0ff */
[----:B------:R-:W-:Y:S01]  /*f510*/  LOP3.LUT R37, R36, 0x380, RZ, 0xc0, !PT ;  /* 0x0000038024257812 */ /* 0x000fe200078ec0ff */
[----:B------:R2:W-:Y:S01]  /*f520*/  STSM.16.M88.4 [R28], R8 ;  /* 0x000000081c007844 */ /* 0x0005e20000000200 */
[----:B------:R-:W-:Y:S02]  /*f530*/  SHF.R.U64 R77, R77, 0x3, RZ ;  /* 0x000000034d4d7819 */ /* 0x000fe400000012ff */
[----:B------:R-:W-:Y:S02]  /*f540*/  SHF.R.U64 R81, R81, 0x3, RZ ;  /* 0x0000000351517819 */ /* 0x000fe400000012ff */
[----:B------:R-:W-:Y:S02]  /*f550*/  SHF.R.U64 R85, R85, 0x3, RZ ;  /* 0x0000000355557819 */ /* 0x000fe400000012ff */
[----:B------:R-:W-:-:S02]  /*f560*/  SHF.R.U64 R89, R89, 0x3, RZ ;  /* 0x0000000359597819 */ /* 0x000fc400000012ff */
[----:B------:R-:W-:Y:S02]  /*f570*/  SHF.R.U64 R37, R37, 0x3, RZ ;  /* 0x0000000325257819 */ /* 0x000fe400000012ff */
[----:B------:R-:W-:Y:S02]  /*f580*/  MOV R24, R12 ;  /* 0x0000000c00187202 */ /* 0x000fe40000000f00 */
[----:B------:R-:W-:Y:S02]  /*f590*/  MOV R44, R44 ;  /* 0x0000002c002c7202 */ /* 0x000fe40000000f00 */
[----:B--2---:R-:W-:Y:S02]  /*f5a0*/  F2FP.F16.F32.PACK_AB R8, R152, R169 ;  /* 0x000000a99808723e */ /* 0x004fe400000000ff */
[----:B------:R-:W-:Y:S02]  /*f5b0*/  F2FP.F16.F32.PACK_AB R9, R7, R5 ;  /* 0x000000050709723e */ /* 0x000fe400000000ff */
[----:B------:R-:W-:-:S02]  /*f5c0*/  F2FP.F16.F32.PACK_AB R10, R153, R171 ;  /* 0x000000ab990a723e */ /* 0x000fc400000000ff */
[----:B------:R-:W-:Y:S02]  /*f5d0*/  F2FP.F16.F32.PACK_AB R11, R39, R38 ;  /* 0x00000026270b723e */ /* 0x000fe400000000ff */
[----:B------:R-:W-:Y:S02]  /*f5e0*/  F2FP.F16.F32.PACK_AB R12, R154, R172 ;  /* 0x000000ac9a0c723e */ /* 0x000fe400000000ff */
[----:B------:R-:W-:Y:S02]  /*f5f0*/  F2FP.F16.F32.PACK_AB R13, R43, R42 ;  /* 0x0000002a2b0d723e */ /* 0x000fe400000000ff */
[----:B------:R-:W-:Y:S01]  /*f600*/  F2FP.F16.F32.PACK_AB R14, R155, R173 ;  /* 0x000000ad9b0e723e */ /* 0x000fe200000000ff */
[----:B------:R2:W-:Y:S01]  /*f610*/  STSM.16.M88.4 [R24], R8 ;  /* 0x0000000818007844 */ /* 0x0005e20000000200 */
        /* <DEDUP_REMOVED lines=9> */
[----:B------:R-:W-:Y:S01]  /*f6b0*/  IADD3.X R77, RZ, R41, RZ, P4, !PT ;  /* 0x00000029ff4d7210 */ /* 0x000fe200027fe4ff */
[----:B------:R-:W-:Y:S01]  /*f6c0*/  IMAD.X R41, RZ, RZ, R41, P3 ;  /* 0x000000ffff297224 */ /* 0x000fe200018e0629 */
[----:B------:R-:W-:-:S02]  /*f6d0*/  MOV R48, R48 ;  /* 0x0000003000307202 */ /* 0x000fc40000000f00 */
[----:B------:R-:W-:Y:S02]  /*f6e0*/  F2FP.F16.F32.PACK_AB R26, R157, R175 ;  /* 0x000000af9d1a723e */ /* 0x000fe400000000ff */
[----:B--2---:R-:W-:Y:S01]  /*f6f0*/  F2FP.F16.F32.PACK_AB R24, R156, R174 ;  /* 0x000000ae9c18723e */ /* 0x004fe200000000ff */
[----:B------:R2:W-:Y:S01]  /*f700*/  STSM.16.M88.4 [R44], R12 ;  /* 0x0000000c2c007844 */ /* 0x0005e20000000200 */
[----:B------:R-:W-:Y:S02]  /*f710*/  MOV R52, R52 ;  /* 0x0000003400347202 */ /* 0x000fe40000000f00 */
[----:B------:R-:W-:Y:S02]  /*f720*/  F2FP.F16.F32.PACK_AB R28, R158, R176 ;  /* 0x000000b09e1c723e */ /* 0x000fe400000000ff */
[----:B------:R-:W-:Y:S02]  /*f730*/  MOV R56, R56 ;  /* 0x0000003800387202 */ /* 0x000fe40000000f00 */
[----:B------:R-:W-:-:S02]  /*f740*/  F2FP.F16.F32.PACK_AB R8, R160, R178 ;  /* 0x000000b2a008723e */ /* 0x000fc400000000ff */
[----:B------:R-:W-:Y:S02]  /*f750*/  F2FP.F16.F32.PACK_AB R9, R67, R66 ;  /* 0x000000424309723e */ /* 0x000fe400000000ff */
[----:B------:R-:W-:Y:S02]  /*f760*/  F2FP.F16.F32.PACK_AB R10, R161, R179 ;  /* 0x000000b3a10a723e */ /* 0x000fe400000000ff */
[----:B------:R-:W-:Y:S02]  /*f770*/  F2FP.F16.F32.PACK_AB R11, R71, R70 ;  /* 0x00000046470b723e */ /* 0x000fe400000000ff */
[----:B------:R-:W-:Y:S02]  /*f780*/  MOV R60, R60 ;  /* 0x0000003c003c7202 */ /* 0x000fe40000000f00 */
[----:B--2---:R-:W-:Y:S02]  /*f790*/  F2FP.F16.F32.PACK_AB R12, R162, R180 ;  /* 0x000000b4a20c723e */ /* 0x004fe400000000ff */
[----:B------:R-:W-:-:S02]  /*f7a0*/  F2FP.F16.F32.PACK_AB R13, R75, R74 ;  /* 0x0000004a4b0d723e */ /* 0x000fc400000000ff */
[----:B------:R-:W-:Y:S02]  /*f7b0*/  F2FP.F16.F32.PACK_AB R14, R163, R181 ;  /* 0x000000b5a30e723e */ /* 0x000fe400000000ff */
[----:B------:R-:W-:Y:S01]  /*f7c0*/  F2FP.F16.F32.PACK_AB R15, R79, R78 ;  /* 0x0000004e4f0f723e */ /* 0x000fe200000000ff */
[----:B------:R-:W-:Y:S01]  /*f7d0*/  STSM.16.M88.4 [R48], R24 ;  /* 0x0000001830007844 */ /* 0x000fe20000000200 */
[----:B------:R-:W-:Y:S02]  /*f7e0*/  MOV R5, R36 ;  /* 0x0000002400057202 */ /* 0x000fe40000000f00 */
[----:B------:R-:W-:Y:S01]  /*f7f0*/  MOV R64, R64 ;  /* 0x0000004000407202 */ /* 0x000fe20000000f00 */
[----:B------:R-:W-:Y:S01]  /*f800*/  STSM.16.M88.4 [R52], R28 ;  /* 0x0000001c34007844 */ /* 0x000fe20000000200 */
[----:B------:R-:W-:Y:S02]  /*f810*/  MOV R7, R40 ;  /* 0x0000002800077202 */ /* 0x000fe40000000f00 */
        /* <DEDUP_REMOVED lines=14> */
[----:B------:R-:W-:-:S02]  /*f900*/  MOV R76, R76 ;  /* 0x0000004c004c7202 */ /* 0x000fc40000000f00 */
[----:B--2---:R-:W-:Y:S02]  /*f910*/  F2FP.F16.F32.PACK_AB R8, R105, R104 ;  /* 0x000000686908723e */ /* 0x004fe400000000ff */
[----:B------:R-:W-:Y:S02]  /*f920*/  F2FP.F16.F32.PACK_AB R9, R107, R106 ;  /* 0x0000006a6b09723e */ /* 0x000fe400000000ff */
[----:B------:R-:W-:Y:S02]  /*f930*/  F2FP.F16.F32.PACK_AB R10, R109, R108 ;  /* 0x0000006c6d0a723e */ /* 0x000fe400000000ff */
[----:B------:R-:W-:Y:S01]  /*f940*/  F2FP.F16.F32.PACK_AB R11, R111, R110 ;  /* 0x0000006e6f0b723e */ /* 0x000fe200000000ff */
[----:B------:R-:W-:Y:S01]  /*f950*/  STSM.16.M88.4 [R64], R36 ;  /* 0x0000002440007844 */ /* 0x000fe20000000200 */
[----:B------:R-:W-:Y:S02]  /*f960*/  MOV R80, R80 ;  /* 0x0000005000507202 */ /* 0x000fe40000000f00 */
[----:B---3--:R-:W-:-:S02]  /*f970*/  F2FP.F16.F32.PACK_AB R12, R113, R112 ;  /* 0x00000070710c723e */ /* 0x008fc400000000ff */
[----:B------:R-:W-:Y:S02]  /*f980*/  F2FP.F16.F32.PACK_AB R13, R115, R114 ;  /* 0x00000072730d723e */ /* 0x000fe400000000ff */
[----:B------:R-:W-:Y:S02]  /*f990*/  F2FP.F16.F32.PACK_AB R14, R117, R116 ;  /* 0x00000074750e723e */ /* 0x000fe400000000ff */
[----:B------:R-:W-:Y:S01]  /*f9a0*/  F2FP.F16.F32.PACK_AB R15, R119, R118 ;  /* 0x00000076770f723e */ /* 0x000fe200000000ff */
[----:B------:R-:W-:Y:S01]  /*f9b0*/  STSM.16.M88.4 [R68], R40 ;  /* 0x0000002844007844 */ /* 0x000fe20000000200 */
[----:B------:R-:W-:-:S03]  /*f9c0*/  SHF.R.S32.HI R82, RZ, 0x1f, R51 ;  /* 0x0000001fff527819 */ /* 0x000fc60000011433 */
[----:B------:R-:W-:Y:S04]  /*f9d0*/  STSM.16.M88.4 [R72], R44 ;  /* 0x0000002c48007844 */ /* 0x000fe80000000200 */
[----:B------:R-:W-:Y:S04]  /*f9e0*/  STSM.16.M88.4 [R76], R8 ;  /* 0x000000084c007844 */ /* 0x000fe80000000200 */
[----:B------:R2:W-:Y:S01]  /*f9f0*/  STSM.16.M88.4 [R80], R12 ;  /* 0x0000000c50007844 */ /* 0x0005e20000000200 */
[----:B------:R-:W-:Y:S02]  /*fa00*/  MOV R84, R84 ;  /* 0x0000005400547202 */ /* 0x000fe40000000f00 */
[----:B------:R-:W-:-:S02]  /*fa10*/  F2FP.F16.F32.PACK_AB R24, R121, R120 ;  /* 0x000000787918723e */ /* 0x000fc400000000ff */
[----:B------:R-:W-:Y:S02]  /*fa20*/  F2FP.F16.F32.PACK_AB R25, R123, R122 ;  /* 0x0000007a7b19723e */ /* 0x000fe400000000ff */
[----:B------:R-:W-:Y:S02]  /*fa30*/  F2FP.F16.F32.PACK_AB R26, R125, R124 ;  /* 0x0000007c7d1a723e */ /* 0x000fe400000000ff */
[----:B------:R-:W-:Y:S02]  /*fa40*/  F2FP.F16.F32.PACK_AB R27, R127, R126 ;  /* 0x0000007e7f1b723e */ /* 0x000fe400000000ff */
[----:B------:R-:W-:Y:S02]  /*fa50*/  ISETP.NE.U32.AND P0, PT, RZ, UR4, PT ;  /* 0x00000004ff007c0c */ /* 0x000fe4000bf05070 */
[C---:B--2---:R-:W-:Y:S02]  /*fa60*/  SHF.L.U32 R12, R51.reuse, 0x2, RZ ;  /* 0x00000002330c7819 */ /* 0x044fe400000006ff */
[----:B------:R-:W-:-:S02]  /*fa70*/  SHF.L.U64.HI R6, R51, 0x2, R82 ;  /* 0x0000000233067819 */ /* 0x000fc40000010252 */
[----:B------:R-:W-:Y:S02]  /*fa80*/  IADD3 R14, P1, R12, UR4, RZ ;  /* 0x000000040c0e7c10 */ /* 0x000fe4000ff3e0ff */
[----:B------:R-:W-:Y:S02]  /*fa90*/  MOV R88, R88 ;  /* 0x0000005800587202 */ /* 0x000fe40000000f00 */
        /* <DEDUP_REMOVED lines=12> */
[----:B------:R-:W-:Y:S01]  /*fb60*/  STSM.16.M88.4 [R84], R24 ;  /* 0x0000001854007844 */ /* 0x000fe20000000200 */
[----:B------:R-:W-:Y:S02]  /*fb70*/  ISETP.NE.AND.EX P0, PT, RZ, UR5, PT, P0 ;  /* 0x00000005ff007c0c */ /* 0x000fe4000bf05300 */
[----:B------:R-:W-:Y:S01]  /*fb80*/  IADD3.X R15, R6, UR5, RZ, P1, !PT ;  /* 0x00000005060f7c10 */ /* 0x000fe20008ffe4ff */
[----:B------:R-:W-:Y:S01]  /*fb90*/  ULDC.64 UR4, c[0x0][0xd08] ;  /* 0x0003420000047ab9 */ /* 0x000fe20000000a00 */
[----:B------:R-:W-:Y:S01]  /*fba0*/  STSM.16.M88.4 [R88], R28 ;  /* 0x0000001c58007844 */ /* 0x000fe20000000200 */
[----:B------:R-:W-:-:S03]  /*fbb0*/  ISETP.NE.U32.AND P2, PT, RZ, UR4, PT ;  /* 0x00000004ff007c0c */ /* 0x000fc6000bf45070 */
[----:B------:R2:W-:Y:S01]  /*fbc0*/  STSM.16.M88.4 [R5], R36 ;  /* 0x0000002405007844 */ /* 0x0005e20000000200 */
[----:B------:R-:W-:-:S03]  /*fbd0*/  ISETP.NE.AND.EX P2, PT, RZ, UR5, PT, P2 ;  /* 0x00000005ff007c0c */ /* 0x000fc6000bf45320 */
[----:B------:R3:W-:Y:S01]  /*fbe0*/  STSM.16.M88.4 [R7], R8 ;  /* 0x0000000807007844 */ /* 0x0007e20000000200 */
[----:B------:R-:W-:Y:S01]  /*fbf0*/  IMAD.MOV.U32 R80, RZ, RZ, RZ ;  /* 0x000000ffff507224 */ /* 0x000fe200078e00ff */
[----:B------:R-:W-:Y:S08]  /*fc00*/  BAR.SYNC.DEFER_BLOCKING 0x1, 0x100 ;  /* 0x0044000000007b1d */ /* 0x000ff00000010000 */
[----:B------:R-:W-:Y:S01]  /*fc10*/  @P2 IADD3 R12, P3, R12, UR4, RZ ;  /* 0x000000040c0c2c10 */ /* 0x000fe2000ff7e0ff */
[----:B------:R-:W-:-:S02]  /*fc20*/  ULDC UR4, c[0x0][0xb88] ;  /* 0x0002e20000047ab9 */ /* 0x000fc40000000800 */
[----:B--2---:R-:W-:Y:S01]  /*fc30*/  IMAD.U32 R5, RZ, RZ, UR4 ;  /* 0x00000004ff057e24 */ /* 0x004fe2000f8e00ff */
[----:B------:R-:W-:Y:S01]  /*fc40*/  @P2 IADD3.X R13, R6, UR5, RZ, P3, !PT ;  /* 0x00000005060d2c10 */ /* 0x000fe20009ffe4ff */
[----:B------:R2:W5:Y:S04]  /*fc50*/  @P0 LDG.E R80, desc[UR60][R14.64] ;  /* 0x0000003c0e500981 */ /* 0x000568000c1e1900 */
[----:B------:R2:W5:Y:S01]  /*fc60*/  @P2 LDG.E R5, desc[UR60][R12.64] ;  /* 0x0000003c0c052981 */ /* 0x000562000c1e1900 */
[----:B0-----:R-:W-:-:S13]  /*fc70*/  ISETP.NE.AND P1, PT, R32, 0x1, PT ;  /* 0x000000012000780c */ /* 0x001fda0003f25270 */
[----:B------:R-:W0:Y:S08]  /*fc80*/  @P1 LDC R3, c[0x0][0xcec] ;  /* 0x00033b00ff031b82 */ /* 0x000e300000000800 */
[----:B------:R-:W4:Y:S01]  /*fc90*/  @P1 LDC R24, c[0x0][0xcf0] ;  /* 0x00033c00ff181b82 */ /* 0x000f220000000800 */
[----:B---3--:R-:W-:Y:S01]  /*fca0*/  IMAD R8, R90, 0x80, R55 ;  /* 0x000000805a087824 */ /* 0x008fe200078e0237 */
[----:B--2---:R-:W-:Y:S06]  /*fcb0*/  @P2 BRA `(.L_x_10540) ;  /* 0x0000000000102947 */ /* 0x004fec0003800000 */
[----:B------:R-:W-:Y:S05]  /*fcc0*/  @!P0 BRA `(.L_x_10540) ;  /* 0x00000000000c8947 */ /* 0x000fea0003800000 */
[----:B------:R-:W2:Y:S04]  /*fcd0*/  LDG.E R6, desc[UR60][R14.64] ;  /* 0x0000003c0e067981 */ /* 0x000ea8000c1e1900 */
[----:B-----5:R-:W2:Y:S02]  /*fce0*/  LDG.E R5, desc[UR60][R14.64+0x4] ;  /* 0x0000043c0e057981 */ /* 0x020ea4000c1e1900 */
[----:B--2---:R-:W-:-:S07]  /*fcf0*/  IMAD.IADD R5, R5, 0x1, -R6 ;  /* 0x0000000105057824 */ /* 0x004fce00078e0a06 */
.L_x_10540:
[----:B------:R-:W2:Y:S01]  /*fd00*/  LDL.LU R89, [R1+0x60] ;  /* 0x0000600001597983 */ /* 0x000ea20000300800 */
[----:B------:R-:W3:Y:S01]  /*fd10*/  S2R R6, SR_TID.X ;  /* 0x0000000000067919 */ /* 0x000ee20000002100 */
[----:B0-----:R-:W-:Y:S01]  /*fd20*/  @P1 IMAD.HI.U32 R3, R8, R3, RZ ;  /* 0x0000000308031227 */ /* 0x001fe200078e00ff */
[----:B------:R-:W-:Y:S01]  /*fd30*/  ULDC.64 UR4, c[0x0][0xc90] ;  /* 0x0003240000047ab9 */ /* 0x000fe20000000a00 */
[----:B-----5:R-:W-:Y:S01]  /*fd40*/  SHF.R.S32.HI R81, RZ, 0x1f, R80 ;  /* 0x0000001fff517819 */ /* 0x020fe20000011450 */
[----:B------:R-:W2:Y:S01]  /*fd50*/  LDL R26, [R1+0x74] ;  /* 0x00007400011a7983 */ /* 0x000ea20000100800 */
[----:B------:R-:W-:Y:S01]  /*fd60*/  MOV R11, R8 ;  /* 0x00000008000b7202 */ /* 0x000fe20000000f00 */
[----:B------:R-:W0:Y:S01]  /*fd70*/  @P1 LDC R85, c[0x0][0xcec] ;  /* 0x00033b00ff551b82 */ /* 0x000e220000000800 */
[----:B----4-:R-:W-:Y:S02]  /*fd80*/  @P1 SHF.R.U32.HI R11, RZ, R24, R3 ;  /* 0x00000018ff0b1219 */ /* 0x010fe40000011603 */
[----:B------:R-:W-:-:S02]  /*fd90*/  SEL R82, R82, RZ, !P0 ;  /* 0x000000ff52527207 */ /* 0x000fc40004000000 */
[----:B------:R-:W-:-:S03]  /*fda0*/  SEL R83, R51, RZ, !P0 ;  /* 0x000000ff33537207 */ /* 0x000fc60004000000 */
[----:B------:R-:W4:Y:S01]  /*fdb0*/  @P1 LDC R87, c[0x0][0xcf0] ;  /* 0x00033c00ff571b82 */ /* 0x000f220000000800 */
[----:B---3--:R-:W-:-:S05]  /*fdc0*/  VIADD R30, R6, 0xffffff80 ;  /* 0xffffff80061e7836 */ /* 0x008fca0000000000 */
[----:B------:R-:W-:-:S04]  /*fdd0*/  SHF.R.S32.HI R86, RZ, 0x1f, R30 ;  /* 0x0000001fff567819 */ /* 0x000fc8000001141e */
[-C--:B------:R-:W-:Y:S02]  /*fde0*/  LEA.HI R86, R86, R30.reuse, RZ, 0x3 ;  /* 0x0000001e56567211 */ /* 0x080fe400078f18ff */
[----:B------:R-:W-:Y:S02]  /*fdf0*/  SHF.R.S32.HI R88, RZ, 0x1f, R30 ;  /* 0x0000001fff587819 */ /* 0x000fe4000001141e */
[----:B------:R-:W-:Y:S02]  /*fe00*/  LOP3.LUT R86, R86, 0xfffffff8, RZ, 0xc0, !PT ;  /* 0xfffffff856567812 */ /* 0x000fe400078ec0ff */
[----:B------:R-:W-:-:S03]  /*fe10*/  LEA.HI R88, R88, R30, RZ, 0x3 ;  /* 0x0000001e58587211 */ /* 0x000fc600078f18ff */
[----:B------:R-:W-:Y:S01]  /*fe20*/  IMAD.IADD R86, R30, 0x1, -R86 ;  /* 0x000000011e567824 */ /* 0x000fe200078e0a56 */
[----:B------:R-:W-:Y:S01]  /*fe30*/  SHF.R.S32.HI R88, RZ, 0x3, R88 ;  /* 0x00000003ff587819 */ /* 0x000fe20000011458 */
[----:B------:R-:W-:Y:S02]  /*fe40*/  IMAD.MOV R13, RZ, RZ, -R11 ;  /* 0x000000ffff0d7224 */ /* 0x000fe400078e0a0b */
[----:B------:R-:W-:Y:S02]  /*fe50*/  IMAD.SHL.U32 R3, R86, 0x8, RZ ;  /* 0x0000000856037824 */ /* 0x000fe400078e00ff */
[----:B------:R-:W-:Y:S02]  /*fe60*/  IMAD R13, R32, R13, R8 ;  /* 0x0000000d200d7224 */ /* 0x000fe400078e0208 */
[----:B------:R-:W-:-:S03]  /*fe70*/  IMAD R15, R88, 0x40, R3 ;  /* 0x00000040580f7824 */ /* 0x000fc600078e0203 */
[----:B------:R-:W-:Y:S02]  /*fe80*/  SHF.R.S32.HI R12, RZ, 0x1f, R13 ;  /* 0x0000001fff0c7819 */ /* 0x000fe4000001140d */
[----:B------:R-:W-:-:S04]  /*fe90*/  SHF.R.S32.HI R27, RZ, 0x1f, R30 ;  /* 0x0000001fff1b7819 */ /* 0x000fc8000001141e */
[----:B------:R-:W-:-:S04]  /*fea0*/  LEA.HI R27, R27, R30, RZ, 0x7 ;  /* 0x0000001e1b1b7211 */ /* 0x000fc800078f38ff */
[----:B------:R-:W-:-:S05]  /*feb0*/  LOP3.LUT R27, R27, 0xffffff80, RZ, 0xc0, !PT ;  /* 0xffffff801b1b7812 */ /* 0x000fca00078ec0ff */
[----:B------:R-:W-:Y:S02]  /*fec0*/  IMAD.IADD R27, R30, 0x1, -R27 ;  /* 0x000000011e1b7824 */ /* 0x000fe400078e0a1b */
[C---:B------:R-:W-:Y:S02]  /*fed0*/  VIADD R93, R3.reuse, 0x80 ;  /* 0x00000080035d7836 */ /* 0x040fe40000000000 */
[C---:B------:R-:W-:Y:S02]  /*fee0*/  VIADD R95, R3.reuse, 0xc0 ;  /* 0x000000c0035f7836 */ /* 0x040fe40000000000 */
[----:B------:R-:W-:Y:S01]  /*fef0*/  VIADD R91, R3, 0x40 ;  /* 0x00000040035b7836 */ /* 0x000fe20000000000 */
[----:B------:R-:W-:Y:S01]  /*ff00*/  BSSY B1, `(.L_x_10541) ;  /* 0x00000cc000017945 */ /* 0x000fe20003800000 */
[----:B------:R-:W-:-:S03]  /*ff10*/  SHF.R.S32.HI R92, RZ, 0x1f, R3 ;  /* 0x0000001fff5c7819 */ /* 0x000fc60000011403 */
[----:B------:R-:W-:Y:S02]  /*ff20*/  SHF.R.S32.HI R94, RZ, 0x1f, R91 ;  /* 0x0000001fff5e7819 */ /* 0x000fe4000001145b */
[----:B--2---:R-:W-:-:S05]  /*ff30*/  SHF.R.S32.HI R84, RZ, 0x1f, R89 ;  /* 0x0000001fff547819 */ /* 0x004fca0000011459 */
[----:B------:R-:W-:-:S04]  /*ff40*/  IMAD R6, R84, UR4, RZ ;  /* 0x0000000454067c24 */ /* 0x000fc8000f8e02ff */
[C---:B------:R-:W-:Y:S02]  /*ff50*/  IMAD R9, R89.reuse, UR5, R6 ;  /* 0x0000000559097c24 */ /* 0x040fe4000f8e0206 */
[----:B------:R-:W-:Y:S01]  /*ff60*/  IMAD.WIDE.U32 R6, R89, UR4, R80 ;  /* 0x0000000459067c25 */ /* 0x000fe2000f8e0050 */
[----:B------:R-:W-:-:S03]  /*ff70*/  ULDC.64 UR4, c[0x0][0xc98] ;  /* 0x0003260000047ab9 */ /* 0x000fc60000000a00 */
[----:B------:R-:W-:Y:S02]  /*ff80*/  IMAD.IADD R7, R7, 0x1, R9 ;  /* 0x0000000107077824 */ /* 0x000fe400078e0209 */
[----:B------:R-:W-:Y:S02]  /*ff90*/  IMAD R10, R82, UR4, RZ ;  /* 0x00000004520a7c24 */ /* 0x000fe4000f8e02ff */
[----:B------:R-:W-:-:S04]  /*ffa0*/  IMAD.WIDE.U32 R8, R83, UR4, R6 ;  /* 0x0000000453087c25 */ /* 0x000fc8000f8e0006 */
[----:B------:R-:W-:Y:S01]  /*ffb0*/  IMAD.WIDE R6, R15, 0x2, R20 ;  /* 0x000000020f067825 */ /* 0x000fe200078e0214 */
[----:B------:R-:W-:-:S03]  /*ffc0*/  SHF.R.S32.HI R15, RZ, 0x1f, R11 ;  /* 0x0000001fff0f7819 */ /* 0x000fc6000001140b */
[----:B------:R-:W-:Y:S01]  /*ffd0*/  IMAD R14, R83, UR5, R10 ;  /* 0x00000005530e7c24 */ /* 0x000fe2000f8e020a */
[----:B------:R-:W-:Y:S01]  /*ffe0*/  IADD3 R10, P0, R11, R8, RZ ;  /* 0x000000080b0a7210 */ /* 0x000fe20007f1e0ff */
[----:B------:R-:W-:Y:S02]  /*fff0*/  ULDC.64 UR4, c[0x0][0xc88] ;  /* 0x0003220000047ab9 */ /* 0x000fe40000000a00 */
[----:B------:R-:W-:Y:S01]  /*10000*/  IMAD R12, R12, UR4, RZ ;  /* 0x000000040c0c7c24 */ /* 0x000fe2000f8e02ff */
[----:B------:R-:W-:-:S03]  /*10010*/  IADD3.X R11, R15, R9, R14, P0, !PT ;  /* 0x000000090f0b7210 */ /* 0x000fc600007fe40e */
[C---:B------:R-:W-:Y:S02]  /*10020*/  IMAD R9, R13.reuse, UR5, R12 ;  /* 0x000000050d097c24 */ /* 0x040fe4000f8e020c */
[----:B------:R-:W-:Y:S01]  /*10030*/  IMAD.WIDE.U32 R10, R13, UR4, R10 ;  /* 0x000000040d0a7c25 */ /* 0x000fe2000f8e000a */
[----:B------:R-:W-:Y:S01]  /*10040*/  ULDC.64 UR4, c[0x0][0xc50] ;  /* 0x0003140000047ab9 */ /* 0x000fe20000000a00 */
[----:B------:R-:W-:-:S03]  /*10050*/  IADD3 R21, P2, R6, 0x1000, RZ ;  /* 0x0000100006157810 */ /* 0x000fc60007f5e0ff */
[----:B------:R-:W-:Y:S02]  /*10060*/  IADD3 R9, R11, R9, RZ ;  /* 0x000000090b097210 */ /* 0x000fe40007ffe0ff */
[----:B------:R-:W-:-:S04]  /*10070*/  LEA R14, P0, R10, UR4, 0x2 ;  /* 0x000000040a0e7c11 */ /* 0x000fc8000f8010ff */
[----:B------:R-:W-:Y:S02]  /*10080*/  LEA.HI.X R15, R10, UR5, R9, 0x2, P0 ;  /* 0x000000050a0f7c11 */ /* 0x000fe400080f1409 */
[C---:B------:R-:W-:Y:S01]  /*10090*/  IADD3 R13, P3, R6.reuse, 0x2000, RZ ;  /* 0x00002000060d7810 */ /* 0x040fe20007f7e0ff */
[----:B------:R-:W-:Y:S01]  /*100a0*/  SHFL.IDX PT, R54, R14, RZ, 0x1c1f ;  /* 0x001c1fff0e367589 */ /* 0x000fe200000e0000 */
[C---:B------:R-:W-:Y:S01]  /*100b0*/  IADD3 R29, P0, R6.reuse, 0x4000, RZ ;  /* 0x00004000061d7810 */ /* 0x040fe20007f1e0ff */
[----:B------:R-:W-:Y:S01]  /*100c0*/  IMAD.X R9, RZ, RZ, R7, P2 ;  /* 0x000000ffff097224 */ /* 0x000fe200010e0607 */
[----:B------:R-:W-:Y:S01]  /*100d0*/  IADD3 R41, P2, R6, 0x6000, RZ ;  /* 0x0000600006297810 */ /* 0x000fe20007f5e0ff */
[----:B------:R-:W-:Y:S01]  /*100e0*/  IMAD R11, R90, 0x80, R26 ;  /* 0x000000805a0b7824 */ /* 0x000fe200078e021a */
[----:B------:R-:W-:Y:S01]  /*100f0*/  LOP3.LUT R28, R29, 0x380, RZ, 0xc0, !PT ;  /* 0x000003801d1c7812 */ /* 0x000fe200078ec0ff */
[----:B------:R-:W-:Y:S01]  /*10100*/  IMAD R20, R5, R32, RZ ;  /* 0x0000002005147224 */ /* 0x000fe200078e02ff */
[----:B------:R-:W-:Y:S01]  /*10110*/  LOP3.LUT R40, R41, 0x380, RZ, 0xc0, !PT ;  /* 0x0000038029287812 */ /* 0x000fe200078ec0ff */
[----:B------:R-:W-:Y:S01]  /*10120*/  ULDC.64 UR4, c[0x0][0xba0] ;  /* 0x0002e80000047ab9 */ /* 0x000fe20000000a00 */
[----:B------:R-:W-:-:S02]  /*10130*/  SHF.R.U64 R28, R28, 0x3, RZ ;  /* 0x000000031c1c7819 */ /* 0x000fc400000012ff */
[----:B------:R-:W-:Y:S02]  /*10140*/  SHF.R.U64 R40, R40, 0x3, RZ ;  /* 0x0000000328287819 */ /* 0x000fe400000012ff */
[----:B------:R-:W-:Y:S01]  /*10150*/  LOP3.LUT R28, R28, R29, RZ, 0x3c, !PT ;  /* 0x0000001d1c1c7212 */ /* 0x000fe200078e3cff */
[----:B------:R-:W-:Y:S01]  /*10160*/  IMAD.X R29, RZ, RZ, R7, P0 ;  /* 0x000000ffff1d7224 */ /* 0x000fe200000e0607 */
[----:B------:R-:W-:Y:S02]  /*10170*/  IADD3 R53, P0, R6, 0x9000, RZ ;  /* 0x0000900006357810 */ /* 0x000fe40007f1e0ff */
[----:B------:R-:W-:Y:S02]  /*10180*/  LOP3.LUT R40, R40, R41, RZ, 0x3c, !PT ;  /* 0x0000002928287212 */ /* 0x000fe400078e3cff */
[----:B------:R-:W-:Y:S02]  /*10190*/  IADD3.X R41, RZ, R7, RZ, P2, !PT ;  /* 0x00000007ff297210 */ /* 0x000fe400017fe4ff */
[----:B------:R-:W-:-:S02]  /*101a0*/  LOP3.LUT R52, R53, 0x380, RZ, 0xc0, !PT ;  /* 0x0000038035347812 */ /* 0x000fc400078ec0ff */
[----:B------:R-:W-:Y:S01]  /*101b0*/  IADD3 R61, P2, R6, 0xb000, RZ ;  /* 0x0000b000063d7810 */ /* 0x000fe20007f5e0ff */
[----:B------:R-:W2:Y:S01]  /*101c0*/  SHFL.IDX PT, R55, R15, RZ, 0x1c1f ;  /* 0x001c1fff0f377589 */ /* 0x000ea200000e0000 */
[----:B------:R-:W-:Y:S02]  /*101d0*/  LOP3.LUT R12, R13, 0x380, RZ, 0xc0, !PT ;  /* 0x000003800d0c7812 */ /* 0x000fe400078ec0ff */
[----:B------:R-:W-:Y:S02]  /*101e0*/  SHF.R.U64 R52, R52, 0x3, RZ ;  /* 0x0000000334347819 */ /* 0x000fe400000012ff */
[----:B------:R-:W-:Y:S02]  /*101f0*/  LOP3.LUT R60, R61, 0x380, RZ, 0xc0, !PT ;  /* 0x000003803d3c7812 */ /* 0x000fe400078ec0ff */
[----:B------:R-:W-:Y:S02]  /*10200*/  SHF.R.U64 R12, R12, 0x3, RZ ;  /* 0x000000030c0c7819 */ /* 0x000fe400000012ff */
[----:B------:R-:W-:Y:S01]  /*10210*/  LOP3.LUT R52, R52, R53, RZ, 0x3c, !PT ;  /* 0x0000003534347212 */ /* 0x000fe200078e3cff */
[----:B------:R-:W-:Y:S01]  /*10220*/  IMAD.X R53, RZ, RZ, R7, P0 ;  /* 0x000000ffff357224 */ /* 0x000fe200000e0607 */
[----:B------:R-:W-:-:S02]  /*10230*/  SHF.R.U64 R60, R60, 0x3, RZ ;  /* 0x000000033c3c7819 */ /* 0x000fc400000012ff */
[----:B------:R-:W-:Y:S02]  /*10240*/  LOP3.LUT P0, RZ, R27, 0x3, RZ, 0xc0, !PT ;  /* 0x000000031bff7812 */ /* 0x000fe4000780c0ff */
[----:B------:R-:W-:Y:S01]  /*10250*/  LOP3.LUT R12, R12, R13, RZ, 0x3c, !PT ;  /* 0x0000000d0c0c7212 */ /* 0x000fe200078e3cff */
[--C-:B------:R-:W-:Y:S01]  /*10260*/  IMAD.X R13, RZ, RZ, R7.reuse, P3 ;  /* 0x000000ffff0d7224 */ /* 0x100fe200018e0607 */
[----:B------:R-:W-:Y:S01]  /*10270*/  LOP3.LUT R60, R60, R61, RZ, 0x3c, !PT ;  /* 0x0000003d3c3c7212 */ /* 0x000fe200078e3cff */
[----:B------:R-:W-:Y:S01]  /*10280*/  IMAD.X R61, RZ, RZ, R7, P2 ;  /* 0x000000ffff3d7224 */ /* 0x000fe200010e0607 */
[----:B------:R-:W-:Y:S02]  /*10290*/  LOP3.LUT R8, R21, 0x380, RZ, 0xc0, !PT ;  /* 0x0000038015087812 */ /* 0x000fe400078ec0ff */
[C---:B------:R-:W-:Y:S02]  /*102a0*/  IADD3 R25, P5, R6.reuse, 0x3000, RZ ;  /* 0x0000300006197810 */ /* 0x040fe40007fbe0ff */
[----:B------:R-:W-:-:S02]  /*102b0*/  IADD3 R37, P4, R6, 0x5000, RZ ;  /* 0x0000500006257810 */ /* 0x000fc40007f9e0ff */
[----:B------:R-:W-:Y:S02]  /*102c0*/  IADD3 R45, P3, R6, 0x7000, RZ ;  /* 0x00007000062d7810 */ /* 0x000fe40007f7e0ff */
[----:B------:R-:W-:Y:S02]  /*102d0*/  ISETP.GE.OR P2, PT, R11, R20, P0 ;  /* 0x000000140b00720c */ /* 0x000fe40000746670 */
[----:B------:R-:W-:Y:S02]  /*102e0*/  SHF.R.U64 R8, R8, 0x3, RZ ;  /* 0x0000000308087819 */ /* 0x000fe400000012ff */
[----:B------:R-:W-:Y:S02]  /*102f0*/  LOP3.LUT R24, R25, 0x380, RZ, 0xc0, !PT ;  /* 0x0000038019187812 */ /* 0x000fe400078ec0ff */
[----:B------:R-:W-:Y:S02]  /*10300*/  LOP3.LUT R36, R37, 0x380, RZ, 0xc0, !PT ;  /* 0x0000038025247812 */ /* 0x000fe400078ec0ff */
[----:B------:R-:W-:-:S02]  /*10310*/  LOP3.LUT R44, R45, 0x380, RZ, 0xc0, !PT ;  /* 0x000003802d2c7812 */ /* 0x000fc400078ec0ff */
[----:B------:R-:W-:Y:S01]  /*10320*/  LOP3.LUT R8, R8, R21, RZ, 0x3c, !PT ;  /* 0x0000001508087212 */ /* 0x000fe200078e3cff */
[----:B------:R-:W-:Y:S01]  /*10330*/  IMAD R21, R81, UR4, RZ ;  /* 0x0000000451157c24 */ /* 0x000fe2000f8e02ff */
[----:B------:R-:W-:Y:S02]  /*10340*/  SHF.R.U64 R24, R24, 0x3, RZ ;  /* 0x0000000318187819 */ /* 0x000fe400000012ff */
[----:B------:R-:W-:Y:S02]  /*10350*/  SHF.R.U64 R36, R36, 0x3, RZ ;  /* 0x0000000324247819 */ /* 0x000fe400000012ff */
[----:B------:R-:W-:Y:S01]  /*10360*/  SHF.R.U64 R44, R44, 0x3, RZ ;  /* 0x000000032c2c7819 */ /* 0x000fe200000012ff */
[----:B------:R-:W-:Y:S01]  /*10370*/  IMAD R21, R80, UR5, R21 ;  /* 0x0000000550157c24 */ /* 0x000fe2000f8e0215 */
[----:B------:R-:W-:Y:S01]  /*10380*/  LOP3.LUT R24, R24, R25, RZ, 0x3c, !PT ;  /* 0x0000001918187212 */ /* 0x000fe200078e3cff */
[--C-:B------:R-:W-:Y:S01]  /*10390*/  IMAD.X R25, RZ, RZ, R7.reuse, P5 ;  /* 0x000000ffff197224 */ /* 0x100fe200028e0607 */
[----:B------:R-:W-:Y:S01]  /*103a0*/  LOP3.LUT R36, R36, R37, RZ, 0x3c, !PT ;  /* 0x0000002524247212 */ /* 0x000fe200078e3cff */
[--C-:B------:R-:W-:Y:S01]  /*103b0*/  IMAD.X R37, RZ, RZ, R7.reuse, P4 ;  /* 0x000000ffff257224 */ /* 0x100fe200020e0607 */
[----:B------:R-:W-:Y:S01]  /*103c0*/  LOP3.LUT R44, R44, R45, RZ, 0x3c, !PT ;  /* 0x0000002d2c2c7212 */ /* 0x000fe200078e3cff */
[----:B------:R-:W-:Y:S01]  /*103d0*/  IMAD.X R45, RZ, RZ, R7, P3 ;  /* 0x000000ffff2d7224 */ /* 0x000fe200018e0607 */
[C---:B------:R-:W-:Y:S01]  /*103e0*/  IADD3 R49, P5, R6.reuse, 0x8000, RZ ;  /* 0x0000800006317810 */ /* 0x040fe20007fbe0ff */
[----:B--2---:R2:W-:Y:S01]  /*103f0*/  @!P2 ST.E desc[UR60][R54.64], R0 ;  /* 0x000000003600a985 */ /* 0x0045e2000c10193c */
[----:B------:R-:W-:Y:S01]  /*10400*/  IADD3 R57, P4, R6, 0xa000, RZ ;  /* 0x0000a00006397810 */ /* 0x000fe20007f9e0ff */
[----:B------:R-:W-:Y:S01]  /*10410*/  IMAD.WIDE.U32 R80, R80, UR4, RZ ;  /* 0x0000000450507c25 */ /* 0x000fe2000f8e00ff */
[----:B------:R-:W-:Y:S01]  /*10420*/  IADD3 R65, P3, R6, 0xc000, RZ ;  /* 0x0000c00006417810 */ /* 0x000fe20007f7e0ff */
[----:B------:R-:W-:Y:S01]  /*10430*/  ULDC.64 UR4, c[0x0][0xbe8] ;  /* 0x0002fa0000047ab9 */ /* 0x000fe20000000a00 */
[----:B------:R-:W-:Y:S01]  /*10440*/  LOP3.LUT R48, R49, 0x380, RZ, 0xc0, !PT ;  /* 0x0000038031307812 */ /* 0x000fe200078ec0ff */
[----:B------:R-:W-:Y:S01]  /*10450*/  IMAD.IADD R81, R81, 0x1, R21 ;  /* 0x0000000151517824 */ /* 0x000fe200078e0215 */
[----:B------:R-:W-:Y:S01]  /*10460*/  LOP3.LUT R56, R57, 0x380, RZ, 0xc0, !PT ;  /* 0x0000038039387812 */ /* 0x000fe200078ec0ff */
[----:B------:R-:W-:-:S02]  /*10470*/  IMAD R84, R84, UR4, RZ ;  /* 0x0000000454547c24 */ /* 0x000fc4000f8e02ff */
[----:B--2---:R-:W-:Y:S01]  /*10480*/  IMAD R0, R86, 0x20, R88 ;  /* 0x0000002056007824 */ /* 0x004fe200078e0258 */
[----:B------:R-:W-:-:S03]  /*10490*/  LOP3.LUT R64, R65, 0x380, RZ, 0xc0, !PT ;  /* 0x0000038041407812 */ /* 0x000fc600078ec0ff */
[----:B------:R-:W-:Y:S01]  /*104a0*/  IMAD R86, R90, 0x80, R0 ;  /* 0x000000805a567824 */ /* 0x000fe200078e0200 */
[----:B------:R-:W-:Y:S01]  /*104b0*/  SHF.R.U64 R48, R48, 0x3, RZ ;  /* 0x0000000330307819 */ /* 0x000fe200000012ff */
[----:B------:R-:W-:Y:S01]  /*104c0*/  SHFL.IDX PT, R58, R14, 0x1, 0x1c1f ;  /* 0x003c1f000e3a7f89 */ /* 0x000fe200000e0000 */
[----:B------:R-:W-:Y:S01]  /*104d0*/  SHF.R.U64 R56, R56, 0x3, RZ ;  /* 0x0000000338387819 */ /* 0x000fe200000012ff */
[C---:B------:R-:W-:Y:S01]  /*104e0*/  IMAD R21, R89.reuse, UR5, R84 ;  /* 0x0000000559157c24 */ /* 0x040fe2000f8e0254 */
[----:B------:R-:W-:Y:S01]  /*104f0*/  SHF.R.U64 R64, R64, 0x3, RZ ;  /* 0x0000000340407819 */ /* 0x000fe200000012ff */
[----:B------:R-:W2:Y:S01]  /*10500*/  SHFL.IDX PT, R59, R15, 0x1, 0x1c1f ;  /* 0x003c1f000f3b7f89 */ /* 0x000ea200000e0000 */
[----:B------:R-:W-:Y:S01]  /*10510*/  IMAD.WIDE.U32 R80, R89, UR4, R80 ;  /* 0x0000000459507c25 */ /* 0x000fe2000f8e0050 */
[----:B------:R-:W-:-:S03]  /*10520*/  ULDC.64 UR4, c[0x0][0xbf0] ;  /* 0x0002fc0000047ab9 */ /* 0x000fc60000000a00 */
[----:B0-----:R-:W-:Y:S01]  /*10530*/  @P1 IMAD.HI.U32 R0, R86, R85, RZ ;  /* 0x0000005556001227 */ /* 0x001fe200078e00ff */
[----:B------:R-:W-:Y:S02]  /*10540*/  LOP3.LUT R48, R48, R49, RZ, 0x3c, !PT ;  /* 0x0000003130307212 */ /* 0x000fe400078e3cff */
[----:B------:R-:W-:Y:S01]  /*10550*/  LOP3.LUT R56, R56, R57, RZ, 0x3c, !PT ;  /* 0x0000003938387212 */ /* 0x000fe200078e3cff */
[----:B------:R-:W-:Y:S01]  /*10560*/  IMAD.IADD R81, R81, 0x1, R21 ;  /* 0x0000000151517824 */ /* 0x000fe200078e0215 */
[----:B------:R-:W-:Y:S01]  /*10570*/  LOP3.LUT R64, R64, R65, RZ, 0x3c, !PT ;  /* 0x0000004140407212 */ /* 0x000fe200078e3cff */
[--C-:B------:R-:W-:Y:S01]  /*10580*/  IMAD.X R49, RZ, RZ, R7.reuse, P5 ;  /* 0x000000ffff317224 */ /* 0x100fe200028e0607 */
[----:B------:R-:W-:Y:S01]  /*10590*/  IADD3.X R57, RZ, R7, RZ, P4, !PT ;  /* 0x00000007ff397210 */ /* 0x000fe200027fe4ff */
[----:B------:R-:W-:Y:S01]  /*105a0*/  VIADD R5, R11, 0x8 ;  /* 0x000000080b057836 */ /* 0x000fe20000000000 */
[C---:B------:R-:W-:Y:S01]  /*105b0*/  IADD3 R69, P5, R6.reuse, 0xd000, RZ ;  /* 0x0000d00006457810 */ /* 0x040fe20007fbe0ff */
[----:B------:R-:W-:Y:S01]  /*105c0*/  IMAD.MOV.U32 R21, RZ, RZ, R86 ;  /* 0x000000ffff157224 */ /* 0x000fe200078e0056 */
[----:B------:R-:W-:Y:S01]  /*105d0*/  IADD3 R73, P4, R6, 0xe000, RZ ;  /* 0x0000e00006497810 */ /* 0x000fe20007f9e0ff */
[----:B------:R-:W-:Y:S01]  /*105e0*/  IMAD R82, R82, UR4, RZ ;  /* 0x0000000452527c24 */ /* 0x000fe2000f8e02ff */
[----:B----4-:R-:W-:Y:S01]  /*105f0*/  @P1 SHF.R.U32.HI R21, RZ, R87, R0 ;  /* 0x00000057ff151219 */ /* 0x010fe20000011600 */
[----:B------:R-:W-:Y:S01]  /*10600*/  IMAD.X R65, RZ, RZ, R7, P3 ;  /* 0x000000ffff417224 */ /* 0x000fe200018e0607 */
[----:B------:R-:W-:Y:S01]  /*10610*/  IADD3 R10, P3, R6, 0xf000, RZ ;  /* 0x0000f000060a7810 */ /* 0x000fe20007f7e0ff */
[----:B------:R-:W-:Y:S01]  /*10620*/  IMAD R85, R83, UR5, R82 ;  /* 0x0000000553557c24 */ /* 0x000fe2000f8e0252 */
[----:B------:R-:W-:Y:S01]  /*10630*/  LOP3.LUT R68, R69, 0x380, RZ, 0xc0, !PT ;  /* 0x0000038045447812 */ /* 0x000fe200078ec0ff */
[----:B------:R-:W-:Y:S01]  /*10640*/  IMAD.WIDE.U32 R80, R83, UR4, R80 ;  /* 0x0000000453507c25 */ /* 0x000fe2000f8e0050 */
[----:B------:R-:W-:Y:S01]  /*10650*/  LOP3.LUT R72, R73, 0x380, RZ, 0xc0, !PT ;  /* 0x0000038049487812 */ /* 0x000fe200078ec0ff */
[----:B------:R-:W-:Y:S01]  /*10660*/  ULDC.64 UR4, c[0x0][0xbe0] ;  /* 0x0002f80000047ab9 */ /* 0x000fe20000000a00 */
[----:B------:R-:W-:-:S02]  /*10670*/  ISETP.GE.OR P0, PT, R5, R20, P0 ;  /* 0x000000140500720c */ /* 0x000fc40000706670 */
[----:B------:R-:W-:Y:S02]  /*10680*/  SHF.R.S32.HI R0, RZ, 0x1f, R21 ;  /* 0x0000001fff007819 */ /* 0x000fe40000011415 */
[----:B------:R-:W-:Y:S02]  /*10690*/  IADD3 R83, -R21, RZ, RZ ;  /* 0x000000ff15537210 */ /* 0x000fe40007ffe1ff */
[----:B------:R-:W-:Y:S02]  /*106a0*/  LOP3.LUT R11, R6, 0x380, RZ, 0xc0, !PT ;  /* 0x00000380060b7812 */ /* 0x000fe400078ec0ff */
[----:B------:R-:W-:Y:S01]  /*106b0*/  LOP3.LUT R5, R10, 0x380, RZ, 0xc0, !PT ;  /* 0x000003800a057812 */ /* 0x000fe200078ec0ff */
[----:B------:R-:W-:Y:S01]  /*106c0*/  IMAD R0, R0, UR4, RZ ;  /* 0x0000000400007c24 */ /* 0x000fe2000f8e02ff */
[----:B------:R-:W-:Y:S01]  /*106d0*/  SHF.R.U64 R68, R68, 0x3, RZ ;  /* 0x0000000344447819 */ /* 0x000fe200000012ff */
[----:B------:R-:W-:Y:S01]  /*106e0*/  IMAD R83, R32, R83, R86 ;  /* 0x0000005320537224 */ /* 0x000fe200078e0256 */
[----:B------:R-:W-:-:S02]  /*106f0*/  SHF.R.U64 R72, R72, 0x3, RZ ;  /* 0x0000000348487819 */ /* 0x000fc400000012ff */
[----:B------:R-:W-:Y:S02]  /*10700*/  SHF.R.U64 R11, R11, 0x3, RZ ;  /* 0x000000030b0b7819 */ /* 0x000fe400000012ff */
[----:B------:R-:W-:Y:S01]  /*10710*/  SHF.R.U64 R5, R5, 0x3, RZ ;  /* 0x0000000305057819 */ /* 0x000fe200000012ff */
[----:B------:R-:W-:Y:S01]  /*10720*/  IMAD.IADD R81, R81, 0x1, R85 ;  /* 0x0000000151517824 */ /* 0x000fe200078e0255 */
[----:B------:R-:W-:Y:S01]  /*10730*/  LOP3.LUT R68, R68, R69, RZ, 0x3c, !PT ;  /* 0x0000004544447212 */ /* 0x000fe200078e3cff */
[--C-:B------:R-:W-:Y:S01]  /*10740*/  IMAD.X R69, RZ, RZ, R7.reuse, P5 ;  /* 0x000000ffff457224 */ /* 0x100fe200028e0607 */
[----:B------:R-:W-:Y:S01]  /*10750*/  LOP3.LUT R72, R72, R73, RZ, 0x3c, !PT ;  /* 0x0000004948487212 */ /* 0x000fe200078e3cff */
[----:B------:R-:W-:Y:S01]  /*10760*/  IMAD.X R73, RZ, RZ, R7, P4 ;  /* 0x000000ffff497224 */ /* 0x000fe200020e0607 */
[----:B------:R-:W-:Y:S01]  /*10770*/  LOP3.LUT R6, R11, R6, RZ, 0x3c, !PT ;  /* 0x000000060b067212 */ /* 0x000fe200078e3cff */
[----:B------:R-:W-:Y:S01]  /*10780*/  IMAD R85, R21, UR5, R0 ;  /* 0x0000000515557c24 */ /* 0x000fe2000f8e0200 */
[----:B------:R-:W-:-:S02]  /*10790*/  IADD3.X R77, RZ, R7, RZ, P3, !PT ;  /* 0x00000007ff4d7210 */ /* 0x000fc40001ffe4ff */
[----:B------:R-:W-:Y:S01]  /*107a0*/  LOP3.LUT R76, R5, R10, RZ, 0x3c, !PT ;  /* 0x0000000a054c7212 */ /* 0x000fe200078e3cff */
[----:B------:R-:W-:Y:S01]  /*107b0*/  IMAD.WIDE.U32 R80, R21, UR4, R80 ;  /* 0x0000000415507c25 */ /* 0x000fe2000f8e0050 */
[----:B------:R-:W-:Y:S01]  /*107c0*/  SHF.R.S32.HI R0, RZ, 0x1f, R83 ;  /* 0x0000001fff007819 */ /* 0x000fe20000011453 */
[----:B------:R-:W-:Y:S01]  /*107d0*/  ULDC.64 UR4, c[0x0][0xbd8] ;  /* 0x0002f60000047ab9 */ /* 0x000fe20000000a00 */
[----:B--2---:R0:W-:Y:S01]  /*107e0*/  @!P0 ST.E desc[UR60][R58.64], R4 ;  /* 0x000000043a008985 */ /* 0x0041e2000c10193c */
[----:B------:R-:W-:Y:S02]  /*107f0*/  IMAD.IADD R81, R81, 0x1, R85 ;  /* 0x0000000151517824 */ /* 0x000fe400078e0255 */
[----:B------:R-:W-:Y:S01]  /*10800*/  IMAD R0, R0, UR4, RZ ;  /* 0x0000000400007c24 */ /* 0x000fe2000f8e02ff */
[----:B------:R-:W5:Y:S01]  /*10810*/  LD.E.128 R8, desc[UR60][R8.64] ;  /* 0x0000003c08087980 */ /* 0x000f62000c101d00 */
[----:B------:R-:W-:-:S03]  /*10820*/  IMAD R89, R90, 0x80, R88 ;  /* 0x000000805a597824 */ /* 0x000fc600078e0258 */
        /* <DEDUP_REMOVED lines=24> */
[----:B------:R-:W-:Y:S01]  /*109b0*/  VIADD R21, R89, 0x20 ;  /* 0x0000002059157836 */ /* 0x000fe20000000000 */
[----:B------:R-:W-:Y:S01]  /*109c0*/  LEA R32, P2, R80, UR4, 0x1 ;  /* 0x0000000450207c11 */ /* 0x000fe2000f8408ff */
[----:B------:R-:W-:-:S03]  /*109d0*/  IMAD.IADD R81, R81, 0x1, R85 ;  /* 0x0000000151517824 */ /* 0x000fc600078e0255 */
[-C--:B------:R-:W-:Y:S02]  /*109e0*/  ISETP.GE.AND P1, PT, R21, R20.reuse, PT ;  /* 0x000000141500720c */ /* 0x080fe40003f26270 */
[----:B------:R-:W-:Y:S01]  /*109f0*/  LEA.HI.X R21, R80, UR5, R81, 0x1, P2 ;  /* 0x0000000550157c11 */ /* 0x000fe200090f0c51 */
[----:B------:R-:W-:Y:S01]  /*10a00*/  VIADD R0, R19, 0x32420 ;  /* 0x0003242013007836 */ /* 0x000fe20000000000 */
[----:B------:R-:W-:-:S04]  /*10a10*/  ISETP.GE.AND P2, PT, R89, R20, PT ;  /* 0x000000145900720c */ /* 0x000fc80003f46270 */
[----:B------:R-:W-:Y:S01]  /*10a20*/  PRMT R0, RZ, 0x654, R0 ;  /* 0x00000654ff007816 */ /* 0x000fe20000000000 */
[----:B0-----:R0:W2:Y:S01]  /*10a30*/  SHFL.IDX PT, R86, R32, RZ, 0x181f ;  /* 0x00181fff20567589 */ /* 0x0010a200000e0000 */
[----:B------:R-:W-:Y:S02]  /*10a40*/  IADD3 R83, R89, 0x40, RZ ;  /* 0x0000004059537810 */ /* 0x000fe40007ffe0ff */
[----:B------:R3:W-:Y:S02]  /*10a50*/  SYNCS.ARRIVE.TRANS64.RED.A1T0 RZ, [R0+URZ], RZ ;  /* 0x000000ff00ff79a7 */ /* 0x0007e4000810043f */
[----:B------:R-:W-:Y:S02]  /*10a60*/  ISETP.GE.AND P0, PT, R83, R20, PT ;  /* 0x000000145300720c */ /* 0x000fe40003f06270 */
[----:B------:R-:W-:Y:S02]  /*10a70*/  SHF.R.S32.HI R88, RZ, 0x1f, R93 ;  /* 0x0000001fff587819 */ /* 0x000fe4000001145d */
[----:B------:R-:W-:Y:S01]  /*10a80*/  SHF.R.S32.HI R90, RZ, 0x1f, R95 ;  /* 0x0000001fff5a7819 */ /* 0x000fe2000001145f */
[----:B---3--:R0:W3:Y:S01]  /*10a90*/  SHFL.IDX PT, R0, R21, RZ, 0x181f ;  /* 0x00181fff15007589 */ /* 0x0080e200000e0000 */
[----:B------:R-:W-:Y:S07]  /*10aa0*/  @P2 BRA `(.L_x_10542) ;  /* 0x0000000000442947 */ /* 0x000fee0003800000 */
[----:B------:R-:W-:Y:S02]  /*10ab0*/  ULDC UR4, c[0x0][0xbc8] ;  /* 0x0002f20000047ab9 */ /* 0x000fe40000000800 */
[----:B------:R-:W-:Y:S02]  /*10ac0*/  ISETP.GE.AND P2, PT, R3, UR4, PT ;  /* 0x0000000403007c0c */ /* 0x000fe4000bf46270 */
[----:B------:R-:W-:Y:S02]  /*10ad0*/  ISETP.GE.AND P3, PT, R91, UR4, PT ;  /* 0x000000045b007c0c */ /* 0x000fe4000bf66270 */
[----:B------:R-:W-:-:S09]  /*10ae0*/  ISETP.GE.AND P4, PT, R93, UR4, PT ;  /* 0x000000045d007c0c */ /* 0x000fd2000bf86270 */
[----:B--2---:R-:W-:-:S04]  /*10af0*/  @!P2 LEA R80, P5, R3, R86, 0x1 ;  /* 0x000000560350a211 */ /* 0x004fc800078a08ff */
[----:B---3--:R-:W-:Y:S02]  /*10b00*/  @!P2 LEA.HI.X R81, R3, R0, R92, 0x1, P5 ;  /* 0x000000000351a211 */ /* 0x008fe400028f0c5c */
        /* <DEDUP_REMOVED lines=11> */
.L_x_10542:
[----:B------:R-:W-:Y:S05]  /*10bc0*/  BSYNC B1 ;  /* 0x0000000000017941 */ /* 0x000fea0003800000 */
.L_x_10541:
[----:B---3--:R3:W0:Y:S01]  /*10bd0*/  SHFL.IDX PT, R0, R21, 0x1, 0x181f ;  /* 0x00381f0015007f89 */ /* 0x00862200000e0000 */
[----:B------:R-:W-:Y:S03]  /*10be0*/  BSSY B1, `(.L_x_10543) ;  /* 0x0000014000017945 */ /* 0x000fe60003800000 */
[----:B----45:R3:W4:Y:S01]  /*10bf0*/  SHFL.IDX PT, R30, R32, 0x1, 0x181f ;  /* 0x00381f00201e7f89 */ /* 0x03072200000e0000 */
[----:B------:R-:W-:Y:S05]  /*10c00*/  @P1 BRA `(.L_x_10544) ;  /* 0x0000000000441947 */ /* 0x000fea0003800000 */
[----:B------:R-:W-:Y:S02]  /*10c10*/  ULDC UR4, c[0x0][0xbc8] ;  /* 0x0002f20000047ab9 */ /* 0x000fe40000000800 */
[----:B------:R-:W-:Y:S02]  /*10c20*/  ISETP.GE.AND P4, PT, R3, UR4, PT ;  /* 0x0000000403007c0c */ /* 0x000fe4000bf86270 */
[----:B------:R-:W-:Y:S02]  /*10c30*/  ISETP.GE.AND P3, PT, R91, UR4, PT ;  /* 0x000000045b007c0c */ /* 0x000fe4000bf66270 */
[----:B------:R-:W-:Y:S02]  /*10c40*/  ISETP.GE.AND P2, PT, R93, UR4, PT ;  /* 0x000000045d007c0c */ /* 0x000fe4000bf46270 */
[----:B------:R-:W-:-:S07]  /*10c50*/  ISETP.GE.AND P1, PT, R95, UR4, PT ;  /* 0x000000045f007c0c */ /* 0x000fce000bf26270 */
[----:B----4-:R-:W-:-:S04]  /*10c60*/  @!P4 LEA R4, P5, R3, R30, 0x1 ;  /* 0x0000001e0304c211 */ /* 0x010fc800078a08ff */
[----:B0-----:R-:W-:Y:S02]  /*10c70*/  @!P4 LEA.HI.X R5, R3, R0, R92, 0x1, P5 ;  /* 0x000000000305c211 */ /* 0x001fe400028f0c5c */
        /* <DEDUP_REMOVED lines=10> */
.L_x_10544:
[----:B------:R-:W-:Y:S05]  /*10d20*/  BSYNC B1 ;  /* 0x0000000000017941 */ /* 0x000fea0003800000 */
.L_x_10543:
        /* <DEDUP_REMOVED lines=21> */
.L_x_10546:
[----:B------:R-:W-:Y:S05]  /*10e80*/  BSYNC B1 ;  /* 0x0000000000017941 */ /* 0x000fea0003800000 */
.L_x_10545:
[----:B0-----:R-:W-:Y:S01]  /*10e90*/  VIADD R5, R89, 0x60 ;  /* 0x0000006059057836 */ /* 0x001fe20000000000 */
[----:B------:R0:W0:Y:S04]  /*10ea0*/  SHFL.IDX PT, R0, R21, 0x3, 0x181f ;  /* 0x00781f0015007f89 */ /* 0x00002800000e0000 */
[----:B------:R-:W-:Y:S01]  /*10eb0*/  ISETP.GE.AND P0, PT, R5, R20, PT ;  /* 0x000000140500720c */ /* 0x000fe20003f06270 */
[----:B---3--:R-:W3:-:S12]  /*10ec0*/  SHFL.IDX PT, R32, R32, 0x3, 0x181f ;  /* 0x00781f0020207f89 */ /* 0x008ed800000e0000 */
[----:B------:R-:W-:Y:S05]  /*10ed0*/  @P0 BRA `(.L_x_10547) ;  /* 0x0000000c00f40947 */ /* 0x000fea0003800000 */
[----:B------:R-:W-:Y:S02]  /*10ee0*/  ULDC UR4, c[0x0][0xbc8] ;  /* 0x0002f20000047ab9 */ /* 0x000fe40000000800 */
[----:B------:R-:W-:Y:S02]  /*10ef0*/  ISETP.GE.AND P3, PT, R3, UR4, PT ;  /* 0x0000000403007c0c */ /* 0x000fe4000bf66270 */
[----:B------:R-:W-:Y:S02]  /*10f00*/  ISETP.GE.AND P4, PT, R91, UR4, PT ;  /* 0x000000045b007c0c */ /* 0x000fe4000bf86270 */
[----:B------:R-:W-:-:S09]  /*10f10*/  ISETP.GE.AND P5, PT, R93, UR4, PT ;  /* 0x000000045d007c0c */ /* 0x000fd2000bfa6270 */
[-C--:B---3--:R-:W-:Y:S02]  /*10f20*/  @!P3 LEA R4, P0, R3, R32.reuse, 0x1 ;  /* 0x000000200304b211 */ /* 0x088fe400078008ff */
[-C--:B------:R-:W-:Y:S02]  /*10f30*/  @!P4 LEA R6, P1, R91, R32.reuse, 0x1 ;  /* 0x000000205b06c211 */ /* 0x080fe400078208ff */
[----:B------:R-:W-:Y:S02]  /*10f40*/  @!P5 LEA R8, P2, R93, R32, 0x1 ;  /* 0x000000205d08d211 */ /* 0x000fe400078408ff */
[-C--:B0-----:R-:W-:Y:S02]  /*10f50*/  @!P3 LEA.HI.X R5, R3, R0.reuse, R92, 0x1, P0 ;  /* 0x000000000305b211 */ /* 0x081fe400000f0c5c */
        /* <DEDUP_REMOVED lines=11> */
.L_x_10539:
[----:B------:R-:W2:Y:S01]  /*11010*/  LDL R11, [R1+0x5c] ;  /* 0x00005c00010b7983 */ /* 0x000ea20000100800 */
[----:B------:R-:W-:Y:S01]  /*11020*/  ULDC.64 UR4, c[0x0][0xd00] ;  /* 0x0003400000047ab9 */ /* 0x000fe20000000a00 */
[----:B------:R-:W-:Y:S01]  /*11030*/  IMAD.MOV.U32 R0, RZ, RZ, RZ ;  /* 0x000000ffff007224 */ /* 0x000fe200078e00ff */
[----:B------:R-:W-:Y:S01]  /*11040*/  ISETP.NE.U32.AND P0, PT, RZ, UR4, PT ;  /* 0x00000004ff007c0c */ /* 0x000fe2000bf05070 */
[----:B0-----:R-:W0:Y:S03]  /*11050*/  LDC R21, c[0x0][0xce8] ;  /* 0x00033a00ff157b82 */ /* 0x001e260000000800 */
[----:B------:R-:W-:Y:S02]  /*11060*/  ISETP.NE.AND.EX P0, PT, RZ, UR5, PT, P0 ;  /* 0x00000005ff007c0c */ /* 0x000fe4000bf05300 */
[----:B--2---:R-:W-:Y:S02]  /*11070*/  SHF.L.U32 R6, R11, 0x2, RZ ;  /* 0x000000020b067819 */ /* 0x004fe400000006ff */
[----:B------:R-:W-:-:S02]  /*11080*/  SHF.R.S32.HI R12, RZ, 0x1f, R11 ;  /* 0x0000001fff0c7819 */ /* 0x000fc4000001140b */
[----:B------:R-:W-:Y:S02]  /*11090*/  IADD3 R4, P1, R6, UR4, RZ ;  /* 0x0000000406047c10 */ /* 0x000fe4000ff3e0ff */
[----:B------:R-:W-:-:S04]  /*110a0*/  SHF.L.U64.HI R3, R11, 0x2, R12 ;  /* 0x000000020b037819 */ /* 0x000fc8000001020c */
[----:B------:R-:W-:Y:S01]  /*110b0*/  IADD3.X R5, R3, UR5, RZ, P1, !PT ;  /* 0x0000000503057c10 */ /* 0x000fe20008ffe4ff */
[----:B------:R-:W-:Y:S02]  /*110c0*/  ULDC.64 UR4, c[0x0][0xd08] ;  /* 0x0003420000047ab9 */ /* 0x000fe40000000a00 */
[----:B------:R-:W-:Y:S02]  /*110d0*/  ISETP.NE.U32.AND P1, PT, RZ, UR4, PT ;  /* 0x00000004ff007c0c */ /* 0x000fe4000bf25070 */
[----:B------:R2:W5:Y:S02]  /*110e0*/  @P0 LDG.E R0, desc[UR60][R4.64] ;  /* 0x0000003c04000981 */ /* 0x000564000c1e1900 */
[----:B------:R-:W-:Y:S01]  /*110f0*/  ISETP.NE.AND.EX P1, PT, RZ, UR5, PT, P1 ;  /* 0x00000005ff007c0c */ /* 0x000fe2000bf25310 */
[----:B------:R-:W3:-:S12]  /*11100*/  S2R R9, SR_TID.X ;  /* 0x0000000000097919 */ /* 0x000ed80000002100 */
[----:B------:R-:W-:Y:S01]  /*11110*/  @P1 IADD3 R6, P2, R6, UR4, RZ ;  /* 0x0000000406061c10 */ /* 0x000fe2000ff5e0ff */
[----:B------:R-:W-:Y:S02]  /*11120*/  ULDC UR4, c[0x0][0xb88] ;  /* 0x0002e20000047ab9 */ /* 0x000fe40000000800 */
[----:B------:R-:W-:Y:S01]  /*11130*/  IMAD.U32 R8, RZ, RZ, UR4 ;  /* 0x00000004ff087e24 */ /* 0x000fe2000f8e00ff */
[----:B------:R-:W-:-:S05]  /*11140*/  @P1 IADD3.X R7, R3, UR5, RZ, P2, !PT ;  /* 0x0000000503071c10 */ /* 0x000fca00097fe4ff */
[----:B------:R2:W5:Y:S01]  /*11150*/  @P1 LDG.E R8, desc[UR60][R6.64] ;  /* 0x0000003c06081981 */ /* 0x000562000c1e1900 */
[----:B0-----:R-:W-:Y:S01]  /*11160*/  ISETP.NE.AND P2, PT, R21, 0x1, PT ;  /* 0x000000011500780c */ /* 0x001fe20003f45270 */
[----:B---3--:R-:W-:-:S12]  /*11170*/  VIADD R24, R9, 0xffffff80 ;  /* 0xffffff8009187836 */ /* 0x008fd80000000000 */
[----:B------:R-:W0:Y:S01]  /*11180*/  @P2 LDC R25, c[0x0][0xcec] ;  /* 0x00033b00ff192b82 */ /* 0x000e220000000800 */
[----:B------:R-:W-:Y:S01]  /*11190*/  ISETP.GE.AND P3, PT, R24, 0x80, PT ;  /* 0x000000801800780c */ /* 0x000fe20003f66270 */
[----:B--2---:R-:W-:-:S12]  /*111a0*/  @P1 BRA `(.L_x_10548) ;  /* 0x0000000000101947 */ /* 0x004fd80003800000 */
[----:B------:R-:W-:Y:S05]  /*111b0*/  @!P0 BRA `(.L_x_10548) ;  /* 0x00000000000c8947 */ /* 0x000fea0003800000 */
[----:B------:R-:W2:Y:S04]  /*111c0*/  LDG.E R3, desc[UR60][R4.64] ;  /* 0x0000003c04037981 */ /* 0x000ea8000c1e1900 */
[----:B-----5:R-:W2:Y:S02]  /*111d0*/  LDG.E R8, desc[UR60][R4.64+0x4] ;  /* 0x0000043c04087981 */ /* 0x020ea4000c1e1900 */
[----:B--2---:R-:W-:-:S07]  /*111e0*/  IMAD.IADD R8, R8, 0x1, -R3 ;  /* 0x0000000108087824 */ /* 0x004fce00078e0a03 */
.L_x_10548:
[----:B------:R-:W2:Y:S04]  /*111f0*/  LDL R20, [R1+0x60] ;  /* 0x0000600001147983 */ /* 0x000ea80000100800 */
[----:B------:R3:W5:Y:S01]  /*11200*/  LDL R26, [R1+0x68] ;  /* 0x00006800011a7983 */ /* 0x0007620000100800 */
[----:B------:R-:W-:Y:S01]  /*11210*/  BSSY B1, `(.L_x_10549) ;  /* 0x000002d000017945 */ /* 0x000fe20003800000 */
[----:B------:R-:W-:Y:S02]  /*11220*/  SEL R13, R11, RZ, !P0 ;  /* 0x000000ff0b0d7207 */ /* 0x000fe40004000000 */
[----:B------:R-:W-:Y:S02]  /*11230*/  SEL R12, R12, RZ, !P0 ;  /* 0x000000ff0c0c7207 */ /* 0x000fe40004000000 */
[----:B-----5:R-:W-:-:S02]  /*11240*/  SHF.R.S32.HI R11, RZ, 0x1f, R0 ;  /* 0x0000001fff0b7819 */ /* 0x020fc40000011400 */
[----:B--2---:R-:W-:Y:S01]  /*11250*/  SHF.R.S32.HI R10, RZ, 0x1f, R20 ;  /* 0x0000001fff0a7819 */ /* 0x004fe20000011414 */
[----:B---3--:R-:W-:Y:S06]  /*11260*/  @P3 BRA `(.L_x_10550) ;  /* 0x00000000009c3947 */ /* 0x008fec0003800000 */
[----:B------:R-:W2:Y:S01]  /*11270*/  LDC R14, c[0x0][0xce8] ;  /* 0x00033a00ff0e7b82 */ /* 0x000ea20000000800 */
[----:B------:R-:W-:-:S05]  /*11280*/  IMAD R3, R26, 0x80, R9 ;  /* 0x000000801a037824 */ /* 0x000fca00078e0209 */
[----:B------:R-:W-:Y:S01]  /*11290*/  IADD3 R9, R3, -0x80, RZ ;  /* 0xffffff8003097810 */ /* 0x000fe20007ffe0ff */
[----:B--2---:R-:W-:-:S05]  /*112a0*/  IMAD R4, R8, R14, RZ ;  /* 0x0000000e08047224 */ /* 0x004fca00078e02ff */
        /* <DEDUP_REMOVED lines=35> */
.L_x_10550:
[----:B------:R-:W-:Y:S05]  /*114e0*/  BSYNC B1 ;  /* 0x0000000000017941 */ /* 0x000fea0003800000 */
.L_x_10549:
[--C-:B------:R-:W-:Y:S01]  /*114f0*/  SHF.R.S32.HI R14, RZ, 0x1f, R24.reuse ;  /* 0x0000001fff0e7819 */ /* 0x100fe20000011418 */
[----:B------:R-:W3:Y:S01]  /*11500*/  @P2 LDC R9, c[0x0][0xcf0] ;  /* 0x00033c00ff092b82 */ /* 0x000ee20000000800 */
[----:B------:R-:W-:Y:S01]  /*11510*/  SHF.R.S32.HI R28, RZ, 0x1f, R24 ;  /* 0x0000001fff1c7819 */ /* 0x000fe20000011418 */
[----:B------:R-:W-:Y:S01]  /*11520*/  ULDC.64 UR4, c[0x0][0xba0] ;  /* 0x0002e80000047ab9 */ /* 0x000fe20000000a00 */
[-C--:B------:R-:W-:Y:S01]  /*11530*/  LEA.HI R14, R14, R24.reuse, RZ, 0x3 ;  /* 0x000000180e0e7211 */ /* 0x080fe200078f18ff */
[----:B--2---:R-:W-:Y:S01]  /*11540*/  IMAD R3, R11, UR4, RZ ;  /* 0x000000040b037c24 */ /* 0x004fe2000f8e02ff */
[----:B------:R-:W-:Y:S01]  /*11550*/  LEA.HI R28, R28, R24, RZ, 0x3 ;  /* 0x000000181c1c7211 */ /* 0x000fe200078f18ff */
[----:B------:R-:W-:Y:S01]  /*11560*/  IMAD.WIDE.U32 R4, R0, UR4, RZ ;  /* 0x0000000400047c25 */ /* 0x000fe2000f8e00ff */
[----:B------:R-:W-:Y:S02]  /*11570*/  LOP3.LUT R14, R14, 0xfffffff8, RZ, 0xc0, !PT ;  /* 0xfffffff80e0e7812 */ /* 0x000fe400078ec0ff */
[----:B------:R-:W-:Y:S01]  /*11580*/  SHF.R.S32.HI R28, RZ, 0x3, R28 ;  /* 0x00000003ff1c7819 */ /* 0x000fe2000001141c */
[----:B------:R-:W-:Y:S01]  /*11590*/  IMAD R3, R0, UR5, R3 ;  /* 0x0000000500037c24 */ /* 0x000fe2000f8e0203 */
[----:B------:R-:W-:Y:S01]  /*115a0*/  ULDC.64 UR4, c[0x0][0xbe8] ;  /* 0x0002fa0000047ab9 */ /* 0x000fe20000000a00 */
[----:B------:R-:W-:-:S02]  /*115b0*/  IMAD.IADD R14, R24, 0x1, -R14 ;  /* 0x00000001180e7824 */ /* 0x000fc400078e0a0e */
[----:B------:R-:W-:Y:S02]  /*115c0*/  IMAD R0, R10, UR4, RZ ;  /* 0x000000040a007c24 */ /* 0x000fe4000f8e02ff */
[----:B------:R-:W-:Y:S02]  /*115d0*/  IMAD R6, R14, 0x20, R28 ;  /* 0x000000200e067824 */ /* 0x000fe400078e021c */
[----:B------:R-:W-:Y:S02]  /*115e0*/  IMAD R7, R20, UR5, R0 ;  /* 0x0000000514077c24 */ /* 0x000fe4000f8e0200 */
[----:B------:R-:W-:Y:S02]  /*115f0*/  IMAD R10, R26, 0x80, R6 ;  /* 0x000000801a0a7824 */ /* 0x000fe400078e0206 */
[----:B------:R-:W-:Y:S02]  /*11600*/  IMAD.IADD R5, R5, 0x1, R3 ;  /* 0x0000000105057824 */ /* 0x000fe400078e0203 */
[----:B0-----:R-:W-:Y:S01]  /*11610*/  @P2 IMAD.HI.U32 R0, R10, R25, RZ ;  /* 0x000000190a002227 */ /* 0x001fe200078e00ff */
[----:B------:R-:W-:-:S03]  /*11620*/  MOV R3, R10 ;  /* 0x0000000a00037202 */ /* 0x000fc60000000f00 */
[----:B------:R-:W-:Y:S01]  /*11630*/  IMAD.WIDE.U32 R4, R20, UR4, R4 ;  /* 0x0000000414047c25 */ /* 0x000fe2000f8e0004 */
[----:B---3--:R-:W-:Y:S01]  /*11640*/  @P2 SHF.R.U32.HI R3, RZ, R9, R0 ;  /* 0x00000009ff032219 */ /* 0x008fe20000011600 */
[----:B------:R-:W-:Y:S02]  /*11650*/  ULDC.64 UR4, c[0x0][0xbf0] ;  /* 0x0002fc0000047ab9 */ /* 0x000fe40000000a00 */
[----:B------:R-:W-:Y:S01]  /*11660*/  IMAD.IADD R5, R5, 0x1, R7 ;  /* 0x0000000105057824 */ /* 0x000fe200078e0207 */
[--C-:B------:R-:W-:Y:S01]  /*11670*/  SHF.R.S32.HI R0, RZ, 0x1f, R3.reuse ;  /* 0x0000001fff007819 */ /* 0x100fe20000011403 */
[----:B------:R-:W-:Y:S02]  /*11680*/  IMAD R6, R12, UR4, RZ ;  /* 0x000000040c067c24 */ /* 0x000fe4000f8e02ff */
[----:B------:R-:W-:Y:S02]  /*11690*/  IMAD.MOV R7, RZ, RZ, -R3 ;  /* 0x000000ffff077224 */ /* 0x000fe400078e0a03 */
[----:B------:R-:W-:-:S02]  /*116a0*/  IMAD R9, R13, UR5, R6 ;  /* 0x000000050d097c24 */ /* 0x000fc4000f8e0206 */
[----:B------:R-:W-:Y:S01]  /*116b0*/  IMAD.WIDE.U32 R4, R13, UR4, R4 ;  /* 0x000000040d047c25 */ /* 0x000fe2000f8e0004 */
[----:B------:R-:W-:-:S03]  /*116c0*/  ULDC.64 UR4, c[0x0][0xbe0] ;  /* 0x0002f80000047ab9 */ /* 0x000fc60000000a00 */
[----:B------:R-:W-:Y:S02]  /*116d0*/  IMAD R7, R21, R7, R10 ;  /* 0x0000000715077224 */ /* 0x000fe400078e020a */
[----:B------:R-:W-:Y:S02]  /*116e0*/  IMAD R6, R0, UR4, RZ ;  /* 0x0000000400067c24 */ /* 0x000fe4000f8e02ff */
[----:B------:R-:W-:Y:S01]  /*116f0*/  IMAD.IADD R5, R5, 0x1, R9 ;  /* 0x0000000105057824 */ /* 0x000fe200078e0209 */
[----:B------:R-:W-:Y:S01]  /*11700*/  SHF.R.S32.HI R0, RZ, 0x1f, R7 ;  /* 0x0000001fff007819 */ /* 0x000fe20000011407 */
        /* <DEDUP_REMOVED lines=8> */
[----:B------:R-:W-:Y:S01]  /*11790*/  IMAD.SHL.U32 R9, R14, 0x8, RZ ;  /* 0x000000080e097824 */ /* 0x000fe200078e00ff */
[----:B------:R-:W-:Y:S02]  /*117a0*/  IADD3 R5, R5, R3, RZ ;  /* 0x0000000305057210 */ /* 0x000fe40007ffe0ff */
[C---:B------:R-:W-:Y:S01]  /*117b0*/  LEA R3, P0, R4.reuse, UR4, 0x1 ;  /* 0x0000000404037c11 */ /* 0x040fe2000f8008ff */
[C---:B------:R-:W-:Y:S01]  /*117c0*/  VIADD R25, R9.reuse, 0x80 ;  /* 0x0000008009197836 */ /* 0x040fe20000000000 */
[----:B------:R-:W-:Y:S01]  /*117d0*/  UMOV UR4, 0xffffffff ;  /* 0xffffffff00047882 */ /* 0x000fe20000000000 */
[C---:B------:R-:W-:Y:S01]  /*117e0*/  VIADD R27, R9.reuse, 0xc0 ;  /* 0x000000c0091b7836 */ /* 0x040fe20000000000 */
[----:B------:R-:W-:Y:S01]  /*117f0*/  LEA.HI.X R4, R4, UR5, R5, 0x1, P0 ;  /* 0x0000000504047c11 */ /* 0x000fe200080f0c05 */
[----:B------:R-:W-:Y:S01]  /*11800*/  VIADD R29, R9, 0x40 ;  /* 0x00000040091d7836 */ /* 0x000fe20000000000 */
[----:B------:R-:W-:Y:S02]  /*11810*/  SHF.R.S32.HI R20, RZ, 0x1f, R9 ;  /* 0x0000001fff147819 */ /* 0x000fe40000011409 */
[----:B------:R-:W-:-:S02]  /*11820*/  SHF.R.S32.HI R6, RZ, 0x1f, R25 ;  /* 0x0000001fff067819 */ /* 0x000fc40000011419 */
[----:B------:R-:W-:Y:S02]  /*11830*/  SHF.R.S32.HI R10, RZ, 0x1f, R27 ;  /* 0x0000001fff0a7819 */ /* 0x000fe4000001141b */
[----:B------:R-:W-:Y:S01]  /*11840*/  SHF.R.S32.HI R24, RZ, 0x1f, R29 ;  /* 0x0000001fff187819 */ /* 0x000fe2000001141d */
[----:B------:R-:W-:Y:S06]  /*11850*/  BRA.DIV UR4, `(.L_x_10551) ;  /* 0x0000008a04147947 */ /* 0x000fec000b800000 */
[----:B------:R0:W2:Y:S04]  /*11860*/  SHFL.IDX PT, R0, R4, RZ, 0x181f ;  /* 0x00181fff04007589 */ /* 0x0000a800000e0000 */
[----:B------:R0:W3:Y:S02]  /*11870*/  SHFL.IDX PT, R14, R3, RZ, 0x181f ;  /* 0x00181fff030e7589 */ /* 0x0000e400000e0000 */
.L_x_10736:
[----:B------:R-:W-:Y:S01]  /*11880*/  IMAD R8, R8, R21, RZ ;  /* 0x0000001508087224 */ /* 0x000fe200078e02ff */
[----:B------:R-:W-:Y:S01]  /*11890*/  BSSY B1, `(.L_x_10552) ;  /* 0x0000015000017945 */ /* 0x000fe20003800000 */
[----:B------:R-:W-:-:S05]  /*118a0*/  IMAD R7, R26, 0x80, R28 ;  /* 0x000000801a077824 */ /* 0x000fca00078e021c */
[----:B------:R-:W-:-:S13]  /*118b0*/  ISETP.GE.AND P0, PT, R7, R8, PT ;  /* 0x000000080700720c */ /* 0x000fda0003f06270 */
        /* <DEDUP_REMOVED lines=8> */
[----:B--2---:R-:W-:Y:S02]  /*11940*/  @!P3 LEA.HI.X R13, R9, R0, R20, 0x1, P5 ;  /* 0x00000000090db211 */ /* 0x004fe400028f0c14 */
        /* <DEDUP_REMOVED lines=9> */
.L_x_10553:
[----:B------:R-:W-:Y:S05]  /*119e0*/  BSYNC B1 ;  /* 0x0000000000017941 */ /* 0x000fea0003800000 */
.L_x_10552:
[----:B------:R-:W-:-:S03]  /*119f0*/  UMOV UR4, 0xffffffff ;  /* 0xffffffff00047882 */ /* 0x000fc60000000000 */
[----:B------:R-:W-:Y:S05]  /*11a00*/  BRA.DIV UR4, `(.L_x_10554) ;  /* 0x0000008604dc7947 */ /* 0x000fea000b800000 */
[----:B--2---:R2:W0:Y:S04]  /*11a10*/  SHFL.IDX PT, R0, R4, 0x1, 0x181f ;  /* 0x00381f0004007f89 */ /* 0x00442800000e0000 */
[----:B---3--:R2:W3:Y:S02]  /*11a20*/  SHFL.IDX PT, R14, R3, 0x1, 0x181f ;  /* 0x00381f00030e7f89 */ /* 0x0084e400000e0000 */
.L_x_10740:
[----:B------:R-:W-:Y:S01]  /*11a30*/  VIADD R5, R7, 0x20 ;  /* 0x0000002007057836 */ /* 0x000fe20000000000 */
[----:B------:R-:W-:Y:S04]  /*11a40*/  BSSY B1, `(.L_x_10555) ;  /* 0x0000014000017945 */ /* 0x000fe80003800000 */
        /* <DEDUP_REMOVED lines=9> */
[----:B0-----:R-:W-:Y:S02]  /*11ae0*/  @!P3 LEA.HI.X R13, R9, R0, R20, 0x1, P5 ;  /* 0x00000000090db211 */ /* 0x001fe400028f0c14 */
        /* <DEDUP_REMOVED lines=9> */
.L_x_10556:
[----:B------:R-:W-:Y:S05]  /*11b80*/  BSYNC B1 ;  /* 0x0000000000017941 */ /* 0x000fea0003800000 */
.L_x_10555:
[----:B------:R-:W-:-:S03]  /*11b90*/  UMOV UR4, 0xffffffff ;  /* 0xffffffff00047882 */ /* 0x000fc60000000000 */
[----:B------:R-:W-:Y:S05]  /*11ba0*/  BRA.DIV UR4, `(.L_x_10557) ;  /* 0x0000008604bc7947 */ /* 0x000fea000b800000 */
[----:B0-----:R0:W0:Y:S04]  /*11bb0*/  SHFL.IDX PT, R0, R4, 0x2, 0x181f ;  /* 0x00581f0004007f89 */ /* 0x00102800000e0000 */
[----:B---3--:R3:W0:Y:S02]  /*11bc0*/  SHFL.IDX PT, R14, R3, 0x2, 0x181f ;  /* 0x00581f00030e7f89 */ /* 0x00862400000e0000 */
.L_x_10744:
[----:B------:R-:W-:Y:S01]  /*11bd0*/  IADD3 R5, R7, 0x40, RZ ;  /* 0x0000004007057810 */ /* 0x000fe20007ffe0ff */
[----:B------:R-:W-:Y:S03]  /*11be0*/  BSSY B1, `(.L_x_10558) ;  /* 0x0000014000017945 */ /* 0x000fe60003800000 */
[----:B------:R-:W-:-:S13]  /*11bf0*/  ISETP.GE.AND P0, PT, R5, R8, PT ;  /* 0x000000080500720c */ /* 0x000fda0003f06270 */
        /* <DEDUP_REMOVED lines=18> */
.L_x_10559:
[----:B------:R-:W-:Y:S05]  /*11d20*/  BSYNC B1 ;  /* 0x0000000000017941 */ /* 0x000fea0003800000 */
.L_x_10558:
[----:B------:R-:W-:-:S03]  /*11d30*/  UMOV UR4, 0xffffffff ;  /* 0xffffffff00047882 */ /* 0x000fc60000000000 */
[----:B------:R-:W-:Y:S05]  /*11d40*/  BRA.DIV UR4, `(.L_x_10560) ;  /* 0x00000086049c7947 */ /* 0x000fea000b800000 */
[----:B0-----:R0:W0:Y:S04]  /*11d50*/  SHFL.IDX PT, R0, R4, 0x3, 0x181f ;  /* 0x00781f0004007f89 */ /* 0x00102800000e0000 */
[----:B------:R0:W0:Y:S02]  /*11d60*/  SHFL.IDX PT, R14, R3, 0x3, 0x181f ;  /* 0x00781f00030e7f89 */ /* 0x00002400000e0000 */
.L_x_10748:
[----:B0-23--:R-:W-:-:S05]  /*11d70*/  VIADD R3, R7, 0x60 ;  /* 0x0000006007037836 */ /* 0x00dfca0000000000 */
[----:B------:R-:W-:-:S13]  /*11d80*/  ISETP.GE.AND P0, PT, R3, R8, PT ;  /* 0x000000080300720c */ /* 0x000fda0003f06270 */
[----:B------:R-:W-:Y:S05]  /*11d90*/  @P0 BRA `(.L_x_10547) ;  /* 0x0000000000440947 */ /* 0x000fea0003800000 */
[----:B------:R-:W-:Y:S02]  /*11da0*/  ULDC UR4, c[0x0][0xbc8] ;  /* 0x0002f20000047ab9 */ /* 0x000fe40000000800 */
[----:B------:R-:W-:Y:S02]  /*11db0*/  ISETP.GE.AND P3, PT, R9, UR4, PT ;  /* 0x0000000409007c0c */ /* 0x000fe4000bf66270 */
[----:B------:R-:W-:Y:S02]  /*11dc0*/  ISETP.GE.AND P2, PT, R29, UR4, PT ;  /* 0x000000041d007c0c */ /* 0x000fe4000bf46270 */
[----:B------:R-:W-:Y:S02]  /*11dd0*/  ISETP.GE.AND P1, PT, R25, UR4, PT ;  /* 0x0000000419007c0c */ /* 0x000fe4000bf26270 */
[----:B------:R-:W-:-:S07]  /*11de0*/  ISETP.GE.AND P0, PT, R27, UR4, PT ;  /* 0x000000041b007c0c */ /* 0x000fce000bf06270 */
[-C--:B------:R-:W-:Y:S02]  /*11df0*/  @!P3 LEA R4, P4, R9, R14.reuse, 0x1 ;  /* 0x0000000e0904b211 */ /* 0x080fe400078808ff */
[----:B------:R-:W-:Y:S02]  /*11e00*/  @!P2 LEA R8, P5, R29, R14, 0x1 ;  /* 0x0000000e1d08a211 */ /* 0x000fe400078a08ff */
[-C--:B------:R-:W-:Y:S02]  /*11e10*/  @!P3 LEA.HI.X R5, R9, R0.reuse, R20, 0x1, P4 ;  /* 0x000000000905b211 */ /* 0x080fe400020f0c14 */
[----:B------:R-:W-:Y:S02]  /*11e20*/  @!P2 LEA.HI.X R9, R29, R0, R24, 0x1, P5 ;  /* 0x000000001d09a211 */ /* 0x000fe400028f0c18 */
[-C--:B------:R-:W-:Y:S01]  /*11e30*/  @!P1 LEA R12, P4, R25, R14.reuse, 0x1 ;  /* 0x0000000e190c9211 */ /* 0x080fe200078808ff */
[----:B------:R0:W-:Y:S01]  /*11e40*/  @!P3 ST.E.128 desc[UR60][R4.64], RZ ;  /* 0x000000ff0400b985 */ /* 0x0001e2000c101d3c */
[----:B------:R-:W-:-:S02]  /*11e50*/  @!P0 LEA R14, P5, R27, R14, 0x1 ;  /* 0x0000000e1b0e8211 */ /* 0x000fc400078a08ff */
[-C--:B------:R-:W-:Y:S01]  /*11e60*/  @!P1 LEA.HI.X R13, R25, R0.reuse, R6, 0x1, P4 ;  /* 0x00000000190d9211 */ /* 0x080fe200020f0c06 */
[----:B------:R0:W-:Y:S01]  /*11e70*/  @!P2 ST.E.128 desc[UR60][R8.64], RZ ;  /* 0x000000ff0800a985 */ /* 0x0001e2000c101d3c */
[----:B------:R-:W-:-:S03]  /*11e80*/  @!P0 LEA.HI.X R15, R27, R0, R10, 0x1, P5 ;  /* 0x000000001b0f8211 */ /* 0x000fc600028f0c0a */
[----:B------:R0:W-:Y:S04]  /*11e90*/  @!P1 ST.E.128 desc[UR60][R12.64], RZ ;  /* 0x000000ff0c009985 */ /* 0x0001e8000c101d3c */
[----:B------:R0:W-:Y:S02]  /*11ea0*/  @!P0 ST.E.128 desc[UR60][R14.64], RZ ;  /* 0x000000ff0e008985 */ /* 0x0001e4000c101d3c */
.L_x_10547:
[----:B------:R-:W-:Y:S05]  /*11eb0*/  BSYNC B0 ;  /* 0x0000000000007941 */ /* 0x000fea0003800000 */
.L_x_10538:
[----:B------:R-:W-:Y:S02]  /*11ec0*/  ULDC UR4, c[0x0][0xd3c] ;  /* 0x00034f0000047ab9 */ /* 0x000fe40000000800 */
[----:B------:R-:W-:-:S13]  /*11ed0*/  ISETP.GE.AND P0, PT, R35, UR4, PT ;  /* 0x0000000423007c0c */ /* 0x000fda000bf06270 */
[----:B------:R-:W-:Y:S05]  /*11ee0*/  @!P0 BRA `(.L_x_10561) ;  /* 0xfffffef000688947 */ /* 0x000fea000383ffff */
[----:B------:R-:W-:Y:S05]  /*11ef0*/  BRA `(.L_x_10418) ;  /* 0x0000007000ac7947 */ /* 0x000fea0003800000 */
.L_x_10416:
[----:B------:R-:W-:-:S08]  /*11f00*/  NOP ;  /* 0x0000000000007918 */ /* 0x000fd00000000000 */
[----:B--2---:R-:W0:-:S00]  /*11f10*/  USETMAXREG.DEALLOC.CTAPOOL 0x28 ;  /* 0x00000028000079c8 */ /* 0x004e0000080e0500 */
        /* <DEDUP_REMOVED lines=14> */
.L_x_10562:
        /* <DEDUP_REMOVED lines=42> */
.L_x_10568:
        /* <DEDUP_REMOVED lines=12> */
.L_x_10567:
[----:B------:R-:W-:Y:S05]  /*12360*/  BSYNC B0 ;  /* 0x0000000000007941 */ /* 0x000fea0003800000 */
.L_x_10566:
        /* <DEDUP_REMOVED lines=17> */
[----:B------:R-:W-:-:S05]  /*12480*/  IMAD.IADD R4, R3, 0x1, R4 ;  /* 0x0000000103047824 */ /* 0x000fca00078e0204 */
[----:B------:R-:W-:-:S13]  /*12490*/  ISETP.GT.AND P6, PT, R4, UR6, PT ;  /* 0x0000000604007c0c */ /* 0x000fda000bfc4270 */
[----:B------:R-:W-:Y:S05]  /*124a0*/  @!P6 BRA `(.L_x_10568) ;  /* 0xfffffffc007ce947 */ /* 0x000fea000383ffff */
[----:B------:R-:W-:-:S07]  /*124b0*/  IMAD.MOV.U32 R7, RZ, RZ, R9 ;  /* 0x000000ffff077224 */ /* 0x000fce00078e0009 */
.L_x_10564:
        /* <DEDUP_REMOVED lines=15> */
.L_x_10569:
[----:B---3--:R-:W-:Y:S01]  /*125b0*/  IMAD R16, R16, UR5, R9 ;  /* 0x0000000510107c24 */ /* 0x008fe2000f8e0209 */
[----:B0-----:R-:W-:Y:S01]  /*125c0*/  IABS R2, R0 ;  /* 0x0000000000027213 */ /* 0x001fe20000000000 */
[----:B------:R-:W-:Y:S01]  /*125d0*/  VIADD R19, R19, UR4 ;  /* 0x0000000413137c36 */ /* 0x000fe20008000000 */
        /* <DEDUP_REMOVED lines=25> */
.L_x_10565:
[----:B------:R-:W-:Y:S01]  /*12770*/  MOV R17, RZ ;  /* 0x000000ff00117202 */ /* 0x000fe20000000f00 */
[----:B------:R-:W-:Y:S02]  /*12780*/  IMAD.U32 R16, RZ, RZ, UR6 ;  /* 0x00000006ff107e24 */ /* 0x000fe4000f8e00ff */
[----:B------:R-:W-:-:S07]  /*12790*/  IMAD.MOV.U32 R18, RZ, RZ, RZ ;  /* 0x000000ffff127224 */ /* 0x000fce00078e00ff */
.L_x_10570:
[----:B------:R-:W-:-:S13]  /*127a0*/  ISETP.NE.AND P0, PT, R5, RZ, PT ;  /* 0x000000ff0500720c */ /* 0x000fda0003f05270 */
[----:B------:R-:W0:Y:S01]  /*127b0*/  @!P0 S2R R3, SR_CgaCtaId ;  /* 0x0000000000038919 */ /* 0x000e220000008800 */
[----:B------:R-:W-:-:S04]  /*127c0*/  @!P0 MOV R0, 0x400 ;  /* 0x0000040000008802 */ /* 0x000fc80000000f00 */
[----:B0-----:R-:W-:-:S05]  /*127d0*/  @!P0 LEA R0, R3, R0, 0x18 ;  /* 0x0000000003008211 */ /* 0x001fca00078ec0ff */
[----:B------:R1:W-:Y:S01]  /*127e0*/  @!P0 STS.128 [R0+0x324d0], R16 ;  /* 0x0324d01000008388 */ /* 0x0003e20000000c00 */
[----:B------:R-:W-:Y:S06]  /*127f0*/  BAR.ARV 0x5, 0x180 ;  /* 0x0146000000007b1d */ /* 0x000fec0000002000 */
.L_x_10563:
[----:B------:R2:W-:Y:S01]  /*12800*/  STL [R1+0x40], RZ ;  /* 0x000040ff01007387 */ /* 0x0005e20000100800 */
[----:B------:R-:W-:Y:S01]  /*12810*/  ULDC UR4, c[0x0][0xd3c] ;  /* 0x00034f0000047ab9 */ /* 0x000fe20000000800 */
[----:B------:R-:W-:Y:S01]  /*12820*/  IMAD.MOV.U32 R27, RZ, RZ, 0x1 ;  /* 0x00000001ff1b7424 */ /* 0x000fe200078e00ff */
[----:B0-----:R-:W-:Y:S01]  /*12830*/  ISETP.GE.AND P0, PT, R19, UR4, PT ;  /* 0x0000000413007c0c */ /* 0x001fe2000bf06270 */
[----:B------:R-:W-:-:S12]  /*12840*/  IMAD.MOV.U32 R25, RZ, RZ, RZ ;  /* 0x000000ffff197224 */ /* 0x000fd800078e00ff */
[----:B--2---:R-:W-:Y:S05]  /*12850*/  @P0 BRA `(.L_x_10571) ;  /* 0x0000006400780947 */ /* 0x004fea0003800000 */
[----:B------:R-:W2:Y:S01]  /*12860*/  LDL R4, [R1+0x8] ;  /* 0x0000080001047983 */ /* 0x000ea20000100800 */
[----:B------:R-:W1:Y:S01]  /*12870*/  S2R R5, SR_TID.X ;  /* 0x0000000000057919 */ /* 0x000e620000002100 */
[----:B------:R-:W0:Y:S01]  /*12880*/  S2UR UR5, SR_CgaCtaId ;  /* 0x00000000000579c3 */ /* 0x000e220000008800 */
[----:B------:R-:W-:Y:S01]  /*12890*/  UMOV UR4, 0x400 ;  /* 0x0000040000047882 */ /* 0x000fe20000000000 */
[----:B------:R-:W-:Y:S01]  /*128a0*/  BSSY B8, `(.L_x_10571) ;  /* 0x0000659000087945 */ /* 0x000fe20003800000 */
[----:B------:R-:W-:Y:S01]  /*128b0*/  IMAD.MOV.U32 R28, RZ, RZ, 0x1 ;  /* 0x00000001ff1c7424 */ /* 0x000fe200078e00ff */
[----:B------:R-:W-:Y:S01]  /*128c0*/  CS2R R24, SRZ ;  /* 0x0000000000187805 */ /* 0x000fe2000001ff00 */
[----:B------:R-:W-:Y:S01]  /*128d0*/  IMAD.MOV.U32 R27, RZ, RZ, 0x1 ;  /* 0x00000001ff1b7424 */ /* 0x000fe200078e00ff */
[----:B------:R-:W-:Y:S01]  /*128e0*/  ULDC.64 UR38, c[0x0][0x198] ;  /* 0x0000660000267ab9 */ /* 0x000fe20000000a00 */
[----:B------:R-:W-:Y:S01]  /*128f0*/  ULDC UR36, c[0x0][0xc] ;  /* 0x0000030000247ab9 */ /* 0x000fe20000000800 */
[C---:B-1----:R-:W-:Y:S01]  /*12900*/  IMAD.SHL.U32 R0, R5.reuse, 0x8, RZ ;  /* 0x0000000805007824 */ /* 0x042fe200078e00ff */
[----:B------:R-:W-:-:S04]  /*12910*/  LOP3.LUT R3, R5, 0x7f, RZ, 0xc0, !PT ;  /* 0x0000007f05037812 */ /* 0x000fc800078ec0ff */
[----:B------:R-:W-:Y:S02]  /*12920*/  LOP3.LUT R2, R0, 0x1f8, RZ, 0xc0, !PT ;  /* 0x000001f800027812 */ /* 0x000fe400078ec0ff */
[----:B------:R-:W-:Y:S02]  /*12930*/  SHF.L.U32 R33, R3, 0x3, RZ ;  /* 0x0000000303217819 */ /* 0x000fe400000006ff */
[----:B------:R-:W-:Y:S01]  /*12940*/  LOP3.LUT R2, R2, 0x38, R5, 0x78, !PT ;  /* 0x0000003802027812 */ /* 0x000fe200078e7805 */
[----:B0-----:R-:W-:Y:S01]  /*12950*/  ULEA UR4, UR5, UR4, 0x18 ;  /* 0x0000000405047291 */ /* 0x001fe2000f8ec03f */
[----:B------:R-:W-:Y:S02]  /*12960*/  SHF.R.U32.HI R3, RZ, 0x3, R3 ;  /* 0x00000003ff037819 */ /* 0x000fe40000011603 */
[----:B------:R-:W-:Y:S01]  /*12970*/  LOP3.LUT R33, R2, 0x200, R33, 0xf8, !PT ;  /* 0x0000020002217812 */ /* 0x000fe200078ef821 */
[----:B------:R-:W-:Y:S01]  /*12980*/  IMAD.SHL.U32 R2, R5, 0x10, RZ ;  /* 0x0000001005027824 */ /* 0x000fe200078e00ff */
[----:B------:R-:W-:Y:S01]  /*12990*/  LOP3.LUT R0, R0, 0x38, RZ, 0xc0, !PT ;  /* 0x0000003800007812 */ /* 0x000fe200078ec0ff */
[----:B------:R-:W-:-:S03]  /*129a0*/  IMAD.U32 R23, RZ, RZ, UR4 ;  /* 0x00000004ff177e24 */ /* 0x000fc6000f8e00ff */
[----:B------:R-:W-:Y:S01]  /*129b0*/  LOP3.LUT R2, R3, 0x70, R2, 0xf8, !PT ;  /* 0x0000007003027812 */ /* 0x000fe200078ef802 */
[----:B------:R-:W-:Y:S01]  /*129c0*/  IMAD R26, R33, 0x2, R23 ;  /* 0x00000002211a7824 */ /* 0x000fe200078e0217 */
[C---:B------:R-:W-:Y:S02]  /*129d0*/  LOP3.LUT R3, R0.reuse, 0x40, RZ, 0xfc, !PT ;  /* 0x0000004000037812 */ /* 0x040fe400078efcff */
[C---:B------:R-:W-:Y:S02]  /*129e0*/  LOP3.LUT R2, R0.reuse, 0x80, RZ, 0xfc, !PT ;  /* 0x0000008000027812 */ /* 0x040fe400078efcff */
[----:B------:R-:W-:Y:S02]  /*129f0*/  LOP3.LUT R0, R0, 0xc0, RZ, 0xfc, !PT ;  /* 0x000000c000007812 */ /* 0x000fe400078efcff */
[----:B--2---:R-:W-:-:S05]  /*12a00*/  LOP3.LUT R4, R4, 0x2, RZ, 0xfc, !PT ;  /* 0x0000000204047812 */ /* 0x004fca00078efcff */
[----:B------:R0:W-:Y:S04]  /*12a10*/  STL [R1+0x68], R4 ;  /* 0x0000680401007387 */ /* 0x0001e80000100800 */
[----:B------:R0:W-:Y:S02]  /*12a20*/  STL [R1+0x40], RZ ;  /* 0x000040ff01007387 */ /* 0x0001e40000100800 */
.L_x_10676:
[----:B------:R-:W1:Y:S02]  /*12a30*/  LDC.64 R36, c[0x0][0xd88] ;  /* 0x00036200ff247b82 */ /* 0x000e640000000a00 */
[----:B-1----:R-:W-:-:S06]  /*12a40*/  IMAD.WIDE R36, R19, 0x4, R36 ;  /* 0x0000000413247825 */ /* 0x002fcc00078e0224 */
[----:B--2---:R1:W2:Y:S01]  /*12a50*/  LDG.E R36, desc[UR60][R36.64] ;  /* 0x0000003c24247981 */ /* 0x0042a2000c1e1900 */
        /* <DEDUP_REMOVED lines=9> */
[----:B-1----:R-:W-:Y:S01]  /*12af0*/  IMAD.MOV.U32 R37, RZ, RZ, RZ ;  /* 0x000000ffff257224 */ /* 0x002fe200078e00ff */
[----:B--2---:R-:W-:-:S05]  /*12b00*/  SHF.R.S32.HI R0, RZ, 0x1f, R36 ;  /* 0x0000001fff007819 */ /* 0x004fca0000011424 */
        /* <DEDUP_REMOVED lines=9> */
[----:B-1----:R-:W-:Y:S01]  /*12ba0*/  IMAD.MOV.U32 R0, RZ, RZ, RZ ;  /* 0x000000ffff007224 */ /* 0x002fe200078e00ff */
[----:B------:R-:W-:Y:S02]  /*12bb0*/  ISETP.NE.AND.EX P0, PT, RZ, UR5, PT, P0 ;  /* 0x00000005ff007c0c */ /* 0x000fe4000bf05300 */
[----:B------:R-:W-:Y:S02]  /*12bc0*/  ISETP.NE.AND.EX P1, PT, RZ, UR7, PT, P1 ;  /* 0x00000007ff007c0c */ /* 0x000fe4000bf25310 */
[C---:B0--3--:R-:W-:Y:S02]  /*12bd0*/  IADD3 R4, P4, R29.reuse, UR6, RZ ;  /* 0x000000061d047c10 */ /* 0x049fe4000ff9e0ff */
[----:B--2---:R-:W-:Y:S01]  /*12be0*/  IADD3 R2, P3, R29, UR4, RZ ;  /* 0x000000041d027c10 */ /* 0x004fe2000ff7e0ff */
[----:B------:R-:W-:Y:S01]  /*12bf0*/  ULDC UR4, c[0x0][0x288] ;  /* 0x0000a20000047ab9 */ /* 0x000fe20000000800 */
[----:B------:R-:W-:-:S02]  /*12c00*/  IADD3.X R5, R30, UR7, RZ, P4, !PT ;  /* 0x000000071e057c10 */ /* 0x000fc4000a7fe4ff */
[C---:B------:R-:W-:Y:S02]  /*12c10*/  IADD3.X R3, R30.reuse, UR5, RZ, P3, !PT ;  /* 0x000000051e037c10 */ /* 0x040fe40009ffe4ff */
[----:B------:R-:W-:Y:S01]  /*12c20*/  @P2 IADD3 R6, P3, R29, UR8, RZ ;  /* 0x000000081d062c10 */ /* 0x000fe2000ff7e0ff */
[----:B------:R-:W-:Y:S01]  /*12c30*/  IMAD.U32 R8, RZ, RZ, UR4 ;  /* 0x00000004ff087e24 */ /* 0x000fe2000f8e00ff */
[----:B------:R-:W-:Y:S01]  /*12c40*/  ULDC.64 UR4, c[0x0][0x418] ;  /* 0x0001060000047ab9 */ /* 0x000fe20000000a00 */
[----:B------:R-:W5:Y:S01]  /*12c50*/  @P0 LDG.E R37, desc[UR60][R2.64] ;  /* 0x0000003c02250981 */ /* 0x000f62000c1e1900 */
[----:B------:R-:W-:-:S03]  /*12c60*/  @P2 IADD3.X R7, R30, UR9, RZ, P3, !PT ;  /* 0x000000091e072c10 */ /* 0x000fc60009ffe4ff */
[----:B------:R-:W5:Y:S04]  /*12c70*/  @P1 LDG.E R0, desc[UR60][R4.64] ;  /* 0x0000003c04001981 */ /* 0x000f68000c1e1900 */
        /* <DEDUP_REMOVED lines=8> */
[----:B0-----:R-:W-:Y:S01]  /*12d00*/  IMAD.U32 R6, RZ, RZ, UR5 ;  /* 0x00000005ff067e24 */ /* 0x001fe2000f8e00ff */
[----:B------:R-:W-:Y:S01]  /*12d10*/  MOV R7, UR4 ;  /* 0x0000000400077c02 */ /* 0x000fe20008000f00 */
[----:B--2---:R0:W-:Y:S01]  /*12d20*/  STL [R1+0x18], R8 ;  /* 0x0000180801007387 */ /* 0x0041e20000100800 */
[----:B----4-:R-:W-:Y:S05]  /*12d30*/  @P2 BRA `(.L_x_10572) ;  /* 0x0000000000142947 */ /* 0x010fea0003800000 */
[----:B------:R-:W-:Y:S05]  /*12d40*/  @!P0 BRA `(.L_x_10572) ;  /* 0x0000000000108947 */ /* 0x000fea0003800000 */
[----:B0-----:R-:W2:Y:S04]  /*12d50*/  LDG.E R8, desc[UR60][R2.64] ;  /* 0x0000003c02087981 */ /* 0x001ea8000c1e1900 */
[----:B------:R-:W2:Y:S02]  /*12d60*/  LDG.E R9, desc[UR60][R2.64+0x4] ;  /* 0x0000043c02097981 */ /* 0x000ea4000c1e1900 */
[----:B--2---:R-:W-:-:S05]  /*12d70*/  IMAD.IADD R2, R9, 0x1, -R8 ;  /* 0x0000000109027824 */ /* 0x004fca00078e0a08 */
[----:B------:R1:W-:Y:S02]  /*12d80*/  STL [R1+0x18], R2 ;  /* 0x0000180201007387 */ /* 0x0003e40000100800 */
.L_x_10572:
        /* <DEDUP_REMOVED lines=9> */
.L_x_10573:
        /* <DEDUP_REMOVED lines=9> */
.L_x_10574:
[----:B-12---:R-:W2:Y:S04]  /*12eb0*/  @P1 LDG.E R2, desc[UR60][R4.64] ;  /* 0x0000003c04021981 */ /* 0x006ea8000c1e1900 */
[----:B------:R-:W2:Y:S01]  /*12ec0*/  @P1 LDG.E R3, desc[UR60][R4.64+0x4] ;  /* 0x0000043c04031981 */ /* 0x000ea2000c1e1900 */
[----:B-----5:R-:W-:Y:S01]  /*12ed0*/  IMAD.IADD R7, R7, 0x1, -R34 ;  /* 0x0000000107077824 */ /* 0x020fe200078e0a22 */
[----:B------:R-:W-:Y:S01]  /*12ee0*/  BSSY B0, `(.L_x_10575) ;  /* 0x0000138000007945 */ /* 0x000fe20003800000 */
[----:B--2---:R-:W-:-:S05]  /*12ef0*/  @P1 IMAD.IADD R6, R3, 0x1, -R2 ;  /* 0x0000000103061824 */ /* 0x004fca00078e0a02 */
[----:B0-----:R-:W-:-:S05]  /*12f00*/  IADD3 R8, R7, R6, RZ ;  /* 0x0000000607087210 */ /* 0x001fca0007ffe0ff */
        /* <DEDUP_REMOVED lines=28> */
.L_x_10751:
[----:B-1----:R-:W-:Y:S02]  /*130d0*/  ISETP.NE.AND P0, PT, R14, RZ, PT ;  /* 0x000000ff0e00720c */ /* 0x002fe40003f05270 */
[----:B------:R-:W-:-:S11]  /*130e0*/  PLOP3.LUT P6, PT, PT, PT, PT, 0x8, 0x0 ;  /* 0x000000000000781c */ /* 0x000fd60003fce170 */
[----:B------:R-:W-:Y:S05]  /*130f0*/  @P0 BRA `(.L_x_10578) ;  /* 0x00000000000c0947 */ /* 0x000fea0003800000 */
[----:B------:R-:W-:-:S03]  /*13100*/  UMOV UR4, 0xffffffff ;  /* 0xffffffff00047882 */ /* 0x000fc60000000000 */
[----:B------:R-:W-:Y:S05]  /*13110*/  BRA.DIV UR4, `(.L_x_10579) ;  /* 0x0000007604247947 */ /* 0x000fea000b800000 */
[----:B------:R-:W-:-:S13]  /*13120*/  ELECT P6, URZ, PT ;  /* 0x00000000003f782f */ /* 0x000fda00038c0000 */
.L_x_10578:
[----:B0-----:R-:W2:Y:S01]  /*13130*/  LDL R3, [R1+0x40] ;  /* 0x0000400001037983 */ /* 0x001ea20000100800 */
[----:B------:R-:W-:Y:S01]  /*13140*/  BSSY B1, `(.L_x_10580) ;  /* 0x0000008000017945 */ /* 0x000fe20003800000 */
[----:B--2---:R-:W-:-:S05]  /*13150*/  VIADD R3, R3, 0x1 ;  /* 0x0000000103037836 */ /* 0x004fca0000000000 */
[----:B------:R-:W-:-:S04]  /*13160*/  LEA.HI R6, R3, R3, RZ, 0x1 ;  /* 0x0000000303067211 */ /* 0x000fc800078f08ff */
[----:B------:R-:W-:-:S04]  /*13170*/  LOP3.LUT R6, R6, 0xfffffffe, RZ, 0xc0, !PT ;  /* 0xfffffffe06067812 */ /* 0x000fc800078ec0ff */
[----:B------:R-:W-:-:S04]  /*13180*/  IADD3 R3, R3, -R6, RZ ;  /* 0x8000000603037210 */ /* 0x000fc80007ffe0ff */
[----:B------:R-:W-:-:S04]  /*13190*/  SHF.L.U32 R3, R3, 0x1f, RZ ;  /* 0x0000001f03037819 */ /* 0x000fc800000006ff */
[----:B------:R-:W0:Y:S02]  /*131a0*/  SYNCS.PHASECHK.TRANS64.TRYWAIT P0, [R23+URZ+0x32420], R3 ;  /* 0x03242003170075a7 */ /* 0x000e24000800017f */
[----:B0-----:R-:W-:Y:S05]  /*131b0*/  @!P0 BRA `(.L_x_10581) ;  /* 0x00000074001c8947 */ /* 0x001fea0003800000 */
.L_x_10754:
[----:B------:R-:W-:Y:S05]  /*131c0*/  BSYNC B1 ;  /* 0x0000000000017941 */ /* 0x000fea0003800000 */
.L_x_10580:
        /* <DEDUP_REMOVED lines=10> */
.L_x_10755:
[----:B------:R-:W-:Y:S05]  /*13270*/  BSYNC B2 ;  /* 0x0000000000027941 */ /* 0x000fea0003800000 */
.L_x_10584:
        /* <DEDUP_REMOVED lines=9> */
.L_x_10587:
[----:B------:R-:W-:Y:S05]  /*13310*/  BSYNC B2 ;  /* 0x0000000000027941 */ /* 0x000fea0003800000 */
.L_x_10586:
        /* <DEDUP_REMOVED lines=12> */
.L_x_10588:
        /* <DEDUP_REMOVED lines=13> */
.L_x_10756:
[----:B------:R-:W-:Y:S05]  /*134b0*/  BSYNC B2 ;  /* 0x0000000000027941 */ /* 0x000fea0003800000 */
.L_x_10589:
        /* <DEDUP_REMOVED lines=11> */
.L_x_10592:
[----:B------:R-:W-:Y:S05]  /*13570*/  BSYNC B2 ;  /* 0x0000000000027941 */ /* 0x000fea0003800000 */
.L_x_10591:
        /* <DEDUP_REMOVED lines=9> */
.L_x_10593:
        /* <DEDUP_REMOVED lines=15> */
.L_x_10594:
        /* <DEDUP_REMOVED lines=15> */
.L_x_10595:
        /* <DEDUP_REMOVED lines=15> */
.L_x_10596:
        /* <DEDUP_REMOVED lines=10> */
.L_x_10583:
[----:B------:R-:W-:Y:S05]  /*13980*/  BSYNC B1 ;  /* 0x0000000000017941 */ /* 0x000fea0003800000 */
.L_x_10582:
        /* <DEDUP_REMOVED lines=9> */
.L_x_10612:
        /* <DEDUP_REMOVED lines=11> */
.L_x_10757:
[----:B------:R-:W-:Y:S05]  /*13ad0*/  BSYNC B2 ;  /* 0x0000000000027941 */ /* 0x000fea0003800000 */
.L_x_10599:
[----:B------:R-:W-:Y:S04]  /*13ae0*/  BSSY B2, `(.L_x_10601) ;  /* 0x0000009000027945 */ /* 0x000fe80003800000 */
[----:B------:R-:W-:Y:S05]  /*13af0*/  @P2 BRA `(.L_x_10602) ;  /* 0x00000000001c2947 */ /* 0x000fea0003800000 */
[----:B------:R-:W1:Y:S02]  /*13b00*/  S2R R3, SR_TID.X ;  /* 0x0000000000037919 */ /* 0x000e640000002100 */
[----:B-1----:R-:W-:Y:S02]  /*13b10*/  LOP3.LUT R7, R3, 0x1f, RZ, 0xc0, !PT ;  /* 0x0000001f03077812 */ /* 0x002fe400078ec0ff */
[----:B------:R-:W-:Y:S02]  /*13b20*/  MOV R3, 0x3000 ;  /* 0x0000300000037802 */ /* 0x000fe40000000f00 */
[----:B------:R-:W-:Y:S02]  /*13b30*/  ISETP.NE.AND P1, PT, R7, RZ, PT ;  /* 0x000000ff0700720c */ /* 0x000fe40003f25270 */
[----:B------:R1:W-:Y:S11]  /*13b40*/  SYNCS.ARRIVE.TRANS64 RZ, [R6+URZ+0x32490], R3 ;  /* 0x0324900306ff79a7 */ /* 0x0003f6000800003f */
[----:B-1----:R-:W-:Y:S05]  /*13b50*/  @!P1 BRA `(.L_x_10602) ;  /* 0x0000000000049947 */ /* 0x002fea0003800000 */
[----:B------:R-:W-:Y:S01]  /*13b60*/  BPT.TRAP 0x1 ;  /* 0x000000040000795c */ /* 0x000fe20000300000 */
.L_x_10602:
[----:B------:R-:W-:Y:S05]  /*13b70*/  BSYNC B2 ;  /* 0x0000000000027941 */ /* 0x000fea0003800000 */
.L_x_10601:
        /* <DEDUP_REMOVED lines=11> */
.L_x_10603:
        /* <DEDUP_REMOVED lines=13> */
.L_x_10758:
[----:B------:R-:W-:Y:S05]  /*13d00*/  BSYNC B2 ;  /* 0x0000000000027941 */ /* 0x000fea0003800000 */
.L_x_10604:
[----:B------:R-:W-:Y:S01]  /*13d10*/  BSSY B2, `(.L_x_10606) ;  /* 0x000000b000027945 */ /* 0x000fe20003800000 */
[----:B01----:R-:W-:Y:S02]  /*13d20*/  IMAD.MOV.U32 R2, RZ, RZ, 0x0 ;  /* 0x00000000ff027424 */ /* 0x003fe400078e00ff */
[----:B------:R-:W-:Y:S01]  /*13d30*/  IMAD.MOV.U32 R3, RZ, RZ, 0x12f00000 ;  /* 0x12f00000ff037424 */ /* 0x000fe200078e00ff */
[----:B------:R-:W-:Y:S06]  /*13d40*/  @P2 BRA `(.L_x_10607) ;  /* 0x00000000001c2947 */ /* 0x000fec0003800000 */
[----:B------:R-:W0:Y:S02]  /*13d50*/  S2R R7, SR_TID.X ;  /* 0x0000000000077919 */ /* 0x000e240000002100 */
[----:B0-----:R-:W-:Y:S02]  /*13d60*/  LOP3.LUT R11, R7, 0x1f, RZ, 0xc0, !PT ;  /* 0x0000001f070b7812 */ /* 0x001fe400078ec0ff */
[----:B------:R-:W-:Y:S02]  /*13d70*/  MOV R7, 0xc000 ;  /* 0x0000c00000077802 */ /* 0x000fe40000000f00 */
[----:B------:R-:W-:Y:S02]  /*13d80*/  ISETP.NE.AND P1, PT, R11, RZ, PT ;  /* 0x000000ff0b00720c */ /* 0x000fe40003f25270 */
[----:B------:R0:W-:Y:S11]  /*13d90*/  SYNCS.ARRIVE.TRANS64 RZ, [R6+URZ+0x324b0], R7 ;  /* 0x0324b00706ff79a7 */ /* 0x0001f6000800003f */
[----:B0-----:R-:W-:Y:S05]  /*13da0*/  @!P1 BRA `(.L_x_10607) ;  /* 0x0000000000049947 */ /* 0x001fea0003800000 */
[----:B------:R-:W-:Y:S01]  /*13db0*/  BPT.TRAP 0x1 ;  /* 0x000000040000795c */ /* 0x000fe20000300000 */
.L_x_10607:
[----:B------:R-:W-:Y:S05]  /*13dc0*/  BSYNC B2 ;  /* 0x0000000000027941 */ /* 0x000fea0003800000 */
.L_x_10606:
        /* <DEDUP_REMOVED lines=9> */
.L_x_10608:
        /* <DEDUP_REMOVED lines=15> */
.L_x_10609:
        /* <DEDUP_REMOVED lines=15> */
.L_x_10610:
        /* <DEDUP_REMOVED lines=15> */
.L_x_10611:
        /* <DEDUP_REMOVED lines=10> */
.L_x_10598:
[----:B------:R-:W-:Y:S05]  /*141d0*/  BSYNC B1 ;  /* 0x0000000000017941 */ /* 0x000fea0003800000 */
.L_x_10597:
        /* <DEDUP_REMOVED lines=8> */
.L_x_10576:
[----:B------:R-:W-:Y:S05]  /*14260*/  BSYNC B0 ;  /* 0x0000000000007941 */ /* 0x000fea0003800000 */
.L_x_10575:
        /* <DEDUP_REMOVED lines=23> */
.L_x_10614:
        /* <DEDUP_REMOVED lines=20> */
.L_x_10617:
[----:B------:R-:W-:Y:S05]  /*14520*/  BSYNC B6 ;  /* 0x0000000000067941 */ /* 0x000fea0003800000 */
.L_x_10616:
        /* <DEDUP_REMOVED lines=20> */
.L_x_10620:
        /* <DEDUP_REMOVED lines=15> */
.L_x_10619:
[----:B------:R-:W-:Y:S05]  /*14760*/  BSYNC B6 ;  /* 0x0000000000067941 */ /* 0x000fea0003800000 */
.L_x_10618:
        /* <DEDUP_REMOVED lines=8> */
[----:B------:R-:W-:Y:S02]  /*147f0*/  ULDC UR4, c[0x0][0x2f4] ;  /* 0x0000bd0000047ab9 */ /* 0x000fe40000000800 */
[----:B0-----:R-:W-:Y:S01]  /*14800*/  @P0 IADD3.X R3, R30, UR5, RZ, P1, !PT ;  /* 0x000000051e030c10 */ /* 0x001fe20008ffe4ff */
[----:B------:R-:W-:-:S04]  /*14810*/  ULDC UR5, c[0x0][0x320] ;  /* 0x0000c80000057ab9 */ /* 0x000fc80000000800 */
[----:B------:R0:W4:Y:S01]  /*14820*/  @P0 LDG.E R32, desc[UR60][R2.64] ;  /* 0x0000003c02200981 */ /* 0x000122000c1e1900 */
[----:B-1----:R-:W-:Y:S02]  /*14830*/  ISETP.NE.AND P1, PT, R10, 0x1, PT ;  /* 0x000000010a00780c */ /* 0x002fe40003f25270 */
[C---:B---3--:R-:W-:Y:S01]  /*14840*/  LOP3.LUT R31, R21.reuse, 0x7f, RZ, 0xc0, !PT ;  /* 0x0000007f151f7812 */ /* 0x048fe200078ec0ff */
[----:B------:R-:W-:-:S03]  /*14850*/  IMAD.SHL.U32 R21, R21, 0x10, RZ ;  /* 0x0000001015157824 */ /* 0x000fc600078e00ff */
[----:B------:R-:W-:-:S07]  /*14860*/  SHF.R.U32.HI R31, RZ, 0x3, R31 ;  /* 0x00000003ff1f7819 */ /* 0x000fce000001161f */
[----:B------:R-:W1:Y:S01]  /*14870*/  @P1 LDC R5, c[0x0][0x434] ;  /* 0x00010d00ff051b82 */ /* 0x000e620000000800 */
[----:B------:R-:W-:-:S07]  /*14880*/  LOP3.LUT R21, R31, 0x70, R21, 0xf8, !PT ;  /* 0x000000701f157812 */ /* 0x000fce00078ef815 */
[----:B0-----:R-:W0:Y:S01]  /*14890*/  @P1 LDC R2, c[0x0][0x438] ;  /* 0x00010e00ff021b82 */ /* 0x001e220000000800 */
        /* <DEDUP_REMOVED lines=10> */
[--C-:B------:R-:W-:Y:S01]  /*14940*/  @!P0 SHF.R.S32.HI R7, RZ, 0x1f, R9.reuse ;  /* 0x0000001fff078819 */ /* 0x100fe20000011409 */
[----:B------:R-:W-:Y:S01]  /*14950*/  @!P0 IMAD.MOV.U32 R6, RZ, RZ, R9 ;  /* 0x000000ffff068224 */ /* 0x000fe200078e0009 */
[----:B----4-:R-:W-:-:S03]  /*14960*/  SHF.R.S32.HI R35, RZ, 0x1f, R32 ;  /* 0x0000001fff237819 */ /* 0x010fc60000011420 */
[----:B0-----:R-:W-:-:S04]  /*14970*/  @!P0 IMAD.WIDE.U32 R6, R32, R2, R6 ;  /* 0x0000000220068225 */ /* 0x001fc800078e0006 */
[----:B------:R-:W-:-:S04]  /*14980*/  @!P0 IMAD R2, R35, R2, RZ ;  /* 0x0000000223028224 */ /* 0x000fc800078e02ff */
[----:B------:R-:W-:Y:S01]  /*14990*/  @!P0 IMAD R3, R32, R3, R2 ;  /* 0x0000000320038224 */ /* 0x000fe200078e0202 */
[----:B-1----:R-:W-:-:S04]  /*149a0*/  @!P0 LEA R4, P1, R6, R4, 0x2 ;  /* 0x0000000406048211 */ /* 0x002fc800078210ff */
[----:B------:R-:W-:-:S04]  /*149b0*/  @!P0 IADD3 R3, R7, R3, RZ ;  /* 0x0000000307038210 */ /* 0x000fc80007ffe0ff */
[----:B------:R-:W-:-:S05]  /*149c0*/  @!P0 LEA.HI.X R5, R6, R5, R3, 0x2, P1 ;  /* 0x0000000506058211 */ /* 0x000fca00008f1403 */
[----:B------:R-:W2:Y:S01]  /*149d0*/  @!P0 LDG.E R11, desc[UR60][R4.64] ;  /* 0x0000003c040b8981 */ /* 0x000ea2000c1e1900 */
[----:B------:R-:W0:Y:S01]  /*149e0*/  S2R R20, SR_TID.X ;  /* 0x0000000000147919 */ /* 0x000e220000002100 */
[----:B------:R-:W-:-:S04]  /*149f0*/  IMAD.MOV R2, RZ, RZ, -R9 ;  /* 0x000000ffff027224 */ /* 0x000fc800078e0a09 */
[----:B------:R-:W-:Y:S01]  /*14a00*/  IMAD R0, R10, R2, R0 ;  /* 0x000000020a007224 */ /* 0x000fe200078e0200 */
[----:B------:R-:W-:-:S04]  /*14a10*/  ISETP.GT.U32.AND P0, PT, R21, 0x5f, PT ;  /* 0x0000005f1500780c */ /* 0x000fc80003f04070 */
[----:B------:R-:W-:Y:S01]  /*14a20*/  STL [R1+0x4], R0 ;  /* 0x0000040001007387 */ /* 0x000fe20000100800 */
[----:B------:R-:W-:-:S08]  /*14a30*/  LOP3.LUT R22, R22, 0xffffffdf, RZ, 0xc0, !PT ;  /* 0xffffffdf16167812 */ /* 0x000fd000078ec0ff */
[----:B------:R-:W-:-:S04]  /*14a40*/  @P0 LOP3.LUT R22, R22, 0x20, RZ, 0xfc, !PT ;  /* 0x0000002016160812 */ /* 0x000fc800078efcff */
[----:B------:R-:W-:Y:S01]  /*14a50*/  LOP3.LUT R22, R22, 0xfffffffd, RZ, 0xc0, !PT ;  /* 0xfffffffd16167812 */ /* 0x000fe200078ec0ff */
[----:B------:R-:W-:Y:S01]  /*14a60*/  UMOV UR6, 0xffffffff ;  /* 0xffffffff00067882 */ /* 0x000fe20000000000 */
[----:B--2---:R0:W-:Y:S02]  /*14a70*/  STL [R1], R11 ;  /* 0x0000000b01007387 */ /* 0x0041e40000100800 */
[C---:B0-----:R-:W-:Y:S02]  /*14a80*/  IMAD.SHL.U32 R11, R20.reuse, 0x8, RZ ;  /* 0x00000008140b7824 */ /* 0x041fe400078e00ff */
[----:B------:R-:W-:-:S03]  /*14a90*/  IMAD.SHL.U32 R20, R20, 0x8, RZ ;  /* 0x0000000814147824 */ /* 0x000fc600078e00ff */
[----:B------:R-:W-:Y:S02]  /*14aa0*/  LOP3.LUT R11, R11, 0x38, RZ, 0xc0, !PT ;  /* 0x000000380b0b7812 */ /* 0x000fe400078ec0ff */
[----:B------:R-:W-:Y:S02]  /*14ab0*/  LOP3.LUT R20, R20, 0x38, RZ, 0xc0, !PT ;  /* 0x0000003814147812 */ /* 0x000fe400078ec0ff */
[----:B------:R-:W-:Y:S02]  /*14ac0*/  ISETP.GE.AND P1, PT, R11, UR4, PT ;  /* 0x000000040b007c0c */ /* 0x000fe4000bf26270 */
[----:B------:R-:W-:-:S04]  /*14ad0*/  LOP3.LUT R12, R20, 0x40, RZ, 0xfc, !PT ;  /* 0x00000040140c7812 */ /* 0x000fc800078efcff */
[----:B------:R-:W-:Y:S02]  /*14ae0*/  ISETP.GE.AND P3, PT, R12, UR5, PT ;  /* 0x000000050c007c0c */ /* 0x000fe4000bf66270 */
[----:B------:R-:W-:-:S05]  /*14af0*/  LOP3.LUT R12, R11, 0x80, RZ, 0xfc, !PT ;  /* 0x000000800b0c7812 */ /* 0x000fca00078efcff */
[----:B------:R-:W-:-:S04]  /*14b00*/  @P1 LOP3.LUT R22, R22, 0x2, RZ, 0xfc, !PT ;  /* 0x0000000216161812 */ /* 0x000fc800078efcff */
[----:B------:R-:W-:Y:S02]  /*14b10*/  LOP3.LUT R22, R22, 0xffffffef, RZ, 0xc0, !PT ;  /* 0xffffffef16167812 */ /* 0x000fe400078ec0ff */
[----:B------:R-:W-:Y:S02]  /*14b20*/  ISETP.GE.AND P2, PT, R12, UR5, PT ;  /* 0x000000050c007c0c */ /* 0x000fe4000bf46270 */
[----:B------:R-:W-:Y:S02]  /*14b30*/  @P3 LOP3.LUT R22, R22, 0x10, RZ, 0xfc, !PT ;  /* 0x0000001016163812 */ /* 0x000fe400078efcff */
[C---:B------:R-:W-:Y:S02]  /*14b40*/  ISETP.GE.AND P0, PT, R11.reuse, UR5, PT ;  /* 0x000000050b007c0c */ /* 0x040fe4000bf06270 */
[----:B------:R-:W-:Y:S02]  /*14b50*/  LOP3.LUT R22, R22, 0xfffffffe, RZ, 0xc0, !PT ;  /* 0xfffffffe16167812 */ /* 0x000fe400078ec0ff */
[----:B------:R-:W-:-:S02]  /*14b60*/  LOP3.LUT R11, R11, 0xc0, RZ, 0xfc, !PT ;  /* 0x000000c00b0b7812 */ /* 0x000fc400078efcff */
[----:B------:R-:W-:Y:S02]  /*14b70*/  LOP3.LUT R22, R22, 0xfffffff7, RZ, 0xc0, !PT ;  /* 0xfffffff716167812 */ /* 0x000fe400078ec0ff */
[----:B------:R-:W-:Y:S02]  /*14b80*/  ISETP.GE.AND P1, PT, R11, UR5, PT ;  /* 0x000000050b007c0c */ /* 0x000fe4000bf26270 */
[----:B------:R-:W-:-:S04]  /*14b90*/  @P2 LOP3.LUT R22, R22, 0x8, RZ, 0xfc, !PT ;  /* 0x0000000816162812 */ /* 0x000fc800078efcff */
[----:B------:R-:W-:-:S04]  /*14ba0*/  @P0 LOP3.LUT R22, R22, 0x1, RZ, 0xfc, !PT ;  /* 0x0000000116160812 */ /* 0x000fc800078efcff */
[----:B------:R-:W-:-:S04]  /*14bb0*/  LOP3.LUT R22, R22, 0xfffffffb, RZ, 0xc0, !PT ;  /* 0xfffffffb16167812 */ /* 0x000fc800078ec0ff */
[----:B------:R-:W-:Y:S01]  /*14bc0*/  @P1 LOP3.LUT R22, R22, 0x4, RZ, 0xfc, !PT ;  /* 0x0000000416161812 */ /* 0x000fe200078efcff */
[----:B------:R-:W-:Y:S06]  /*14bd0*/  BRA.DIV UR6, `(.L_x_10621) ;  /* 0x0000005a06f87947 */ /* 0x000fec000b800000 */
.L_x_10761:
[----:B------:R-:W2:Y:S01]  /*14be0*/  LDL R0, [R1+0x68] ;  /* 0x0000680001007983 */ /* 0x000ea20000100800 */
[----:B------:R-:W-:Y:S02]  /*14bf0*/  SEL R2, RZ, 0x1, P0 ;  /* 0x00000001ff027807 */ /* 0x000fe40000000000 */
[----:B------:R-:W-:Y:S02]  /*14c00*/  LOP3.LUT R22, R22, 0xffffffbf, RZ, 0xc0, !PT ;  /* 0xffffffbf16167812 */ /* 0x000fe400078ec0ff */
[----:B------:R-:W-:Y:S01]  /*14c10*/  SHF.R.S32.HI R29, RZ, 0x1f, R18 ;  /* 0x0000001fff1d7819 */ /* 0x000fe20000011412 */
[----:B------:R0:W-:Y:S01]  /*14c20*/  STL [R1+0x64], R2 ;  /* 0x0000640201007387 */ /* 0x0001e20000100800 */
[----:B--2---:R-:W-:-:S13]  /*14c30*/  ISETP.NE.AND P0, PT, R0, 0x3, PT ;  /* 0x000000030000780c */ /* 0x004fda0003f05270 */
[----:B------:R-:W-:Y:S01]  /*14c40*/  @P0 LOP3.LUT R22, R22, 0x40, RZ, 0xfc, !PT ;  /* 0x0000004016160812 */ /* 0x000fe200078efcff */
[----:B0-----:R-:W-:Y:S06]  /*14c50*/  @!P0 BRA `(.L_x_10622) ;  /* 0x0000000000048947 */ /* 0x001fec0003800000 */
[----:B------:R-:W-:Y:S01]  /*14c60*/  BPT.TRAP 0x1 ;  /* 0x000000040000795c */ /* 0x000fe20000300000 */
.L_x_10622:
[----:B------:R-:W-:Y:S01]  /*14c70*/  IMAD R30, R25, 0x8, R23 ;  /* 0x00000008191e7824 */ /* 0x000fe200078e0217 */
[----:B------:R-:W-:Y:S01]  /*14c80*/  SHF.L.U32 R0, R27, 0x1f, RZ ;  /* 0x0000001f1b007819 */ /* 0x000fe200000006ff */
[----:B------:R-:W-:Y:S03]  /*14c90*/  BSSY B0, `(.L_x_10623) ;  /* 0x0000003000007945 */ /* 0x000fe60003800000 */
[----:B------:R-:W0:Y:S02]  /*14ca0*/  SYNCS.PHASECHK.TRANS64.TRYWAIT P0, [R30+URZ+0x32440], R0 ;  /* 0x032440001e0075a7 */ /* 0x000e24000800017f */
[----:B0-----:R-:W-:Y:S05]  /*14cb0*/  @!P0 BRA `(.L_x_10624) ;  /* 0x0000005800f48947 */ /* 0x001fea0003800000 */
.L_x_10762:
[----:B------:R-:W-:Y:S05]  /*14cc0*/  BSYNC B0 ;  /* 0x0000000000007941 */ /* 0x000fea0003800000 */
.L_x_10623:
[----:B------:R-:W0:Y:S01]  /*14cd0*/  LDL R2, [R1+0x4] ;  /* 0x0000040001027983 */ /* 0x000e220000100800 */
[----:B------:R-:W-:-:S03]  /*14ce0*/  ULDC.64 UR4, c[0x0][0x300] ;  /* 0x0000c00000047ab9 */ /* 0x000fc60000000a00 */
[----:B------:R-:W2:Y:S04]  /*14cf0*/  LDL R4, [R1] ;  /* 0x0000000001047983 */ /* 0x000ea80000100800 */
[----:B------:R-:W3:Y:S01]  /*14d00*/  LDL R6, [R1+0x14] ;  /* 0x0000140001067983 */ /* 0x000ee20000100800 */
[----:B------:R-:W-:Y:S02]  /*14d10*/  LOP3.LUT P2, RZ, R22, 0x2, RZ, 0xc0, !PT ;  /* 0x0000000216ff7812 */ /* 0x000fe4000784c0ff */
[----:B0-----:R-:W-:Y:S02]  /*14d20*/  SHF.R.S32.HI R0, RZ, 0x1f, R2 ;  /* 0x0000001fff007819 */ /* 0x001fe40000011402 */
[----:B--2---:R-:W-:-:S03]  /*14d30*/  SHF.R.S32.HI R5, RZ, 0x1f, R4 ;  /* 0x0000001fff057819 */ /* 0x004fc60000011404 */
[----:B------:R0:W-:Y:S01]  /*14d40*/  STL [R1+0x4c], R0 ;  /* 0x00004c0001007387 */ /* 0x0001e20000100800 */
[----:B---3--:R-:W-:-:S03]  /*14d50*/  IMAD R31, R8, -0x60, R6 ;  /* 0xffffffa0081f7824 */ /* 0x008fc600078e0206 */
[----:B------:R1:W-:Y:S01]  /*14d60*/  STL [R1+0x54], R5 ;  /* 0x0000540501007387 */ /* 0x0003e20000100800 */
[----:B------:R-:W2:Y:S01]  /*14d70*/  S2R R6, SR_TID.X ;  /* 0x0000000000067919 */ /* 0x000ea20000002100 */
[----:B0-----:R-:W-:-:S04]  /*14d80*/  IMAD R0, R0, UR4, RZ ;  /* 0x0000000400007c24 */ /* 0x001fc8000f8e02ff */
[C---:B------:R-:W-:Y:S02]  /*14d90*/  IMAD R0, R2.reuse, UR5, R0 ;  /* 0x0000000502007c24 */ /* 0x040fe4000f8e0200 */
[----:B------:R-:W-:Y:S01]  /*14da0*/  IMAD.WIDE.U32 R2, R2, UR4, RZ ;  /* 0x0000000402027c25 */ /* 0x000fe2000f8e00ff */
[----:B------:R-:W-:-:S04]  /*14db0*/  ULDC.64 UR4, c[0x0][0x310] ;  /* 0x0000c40000047ab9 */ /* 0x000fc80000000a00 */
[----:B------:R-:W-:Y:S01]  /*14dc0*/  IADD3 R3, R3, R0, RZ ;  /* 0x0000000003037210 */ /* 0x000fe20007ffe0ff */
[----:B------:R-:W-:-:S04]  /*14dd0*/  IMAD R0, R5, UR4, RZ ;  /* 0x0000000405007c24 */ /* 0x000fc8000f8e02ff */
[C---:B------:R-:W-:Y:S02]  /*14de0*/  IMAD R0, R4.reuse, UR5, R0 ;  /* 0x0000000504007c24 */ /* 0x040fe4000f8e0200 */
[----:B------:R-:W-:Y:S01]  /*14df0*/  IMAD.WIDE.U32 R2, R4, UR4, R2 ;  /* 0x0000000404027c25 */ /* 0x000fe2000f8e0002 */
[----:B------:R-:W-:Y:S01]  /*14e00*/  ULDC.64 UR4, c[0x0][0x308] ;  /* 0x0000c20000047ab9 */ /* 0x000fe20000000a00 */
[----:B------:R-:W1:Y:S02]  /*14e10*/  S2R R4, SR_TID.X ;  /* 0x0000000000047919 */ /* 0x000e640000002100 */
[----:B------:R-:W-:Y:S02]  /*14e20*/  IMAD.IADD R3, R3, 0x1, R0 ;  /* 0x0000000103037824 */ /* 0x000fe400078e0200 */
[----:B------:R-:W-:Y:S02]  /*14e30*/  IMAD R0, R29, UR4, RZ ;  /* 0x000000041d007c24 */ /* 0x000fe4000f8e02ff */
[----:B------:R-:W-:-:S04]  /*14e40*/  IMAD.WIDE.U32 R2, R18, UR4, R2 ;  /* 0x0000000412027c25 */ /* 0x000fc8000f8e0002 */
[----:B------:R-:W-:Y:S01]  /*14e50*/  IMAD R0, R18, UR5, R0 ;  /* 0x0000000512007c24 */ /* 0x000fe2000f8e0200 */
[----:B------:R-:W-:Y:S01]  /*14e60*/  ULDC.64 UR4, c[0x0][0x2e8] ;  /* 0x0000ba0000047ab9 */ /* 0x000fe20000000a00 */
[----:B--2---:R-:W-:-:S05]  /*14e70*/  IMAD.SHL.U32 R7, R6, 0x8, RZ ;  /* 0x0000000806077824 */ /* 0x004fca00078e00ff */
[----:B------:R-:W-:Y:S02]  /*14e80*/  LOP3.LUT R7, R7, 0x38, RZ, 0xc0, !PT ;  /* 0x0000003807077812 */ /* 0x000fe400078ec0ff */
[----:B-1----:R-:W-:Y:S01]  /*14e90*/  LOP3.LUT R5, R4, 0x7f, RZ, 0xc0, !PT ;  /* 0x0000007f04057812 */ /* 0x002fe200078ec0ff */
[----:B------:R-:W-:Y:S01]  /*14ea0*/  IMAD.IADD R4, R3, 0x1, R0 ;  /* 0x0000000103047824 */ /* 0x000fe200078e0200 */
[C---:B------:R-:W-:Y:S01]  /*14eb0*/  LEA R0, P0, R2.reuse, UR4, 0x1 ;  /* 0x0000000402007c11 */ /* 0x040fe2000f8008ff */
[----:B------:R-:W-:Y:S01]  /*14ec0*/  UMOV UR4, 0xffffffff ;  /* 0xffffffff00047882 */ /* 0x000fe20000000000 */
[----:B------:R-:W-:Y:S02]  /*14ed0*/  SHF.R.U32.HI R5, RZ, 0x3, R5 ;  /* 0x00000003ff057819 */ /* 0x000fe40000011605 */
[----:B------:R-:W-:-:S03]  /*14ee0*/  LEA.HI.X R4, R2, UR5, R4, 0x1, P0 ;  /* 0x0000000502047c11 */ /* 0x000fc600080f0c04 */
[----:B------:R-:W-:Y:S02]  /*14ef0*/  IMAD.IADD R31, R31, 0x1, -R5 ;  /* 0x000000011f1f7824 */ /* 0x000fe400078e0a05 */
[----:B------:R-:W-:-:S03]  /*14f00*/  IMAD R5, R25, 0x1800, R33 ;  /* 0x0000180019057824 */ /* 0x000fc600078e0221 */
        /* <DEDUP_REMOVED lines=54> */
.L_x_10776:
        /* <DEDUP_REMOVED lines=10> */
.L_x_10626:
        /* <DEDUP_REMOVED lines=11> */
.L_x_10627:
[----:B------:R1:W5:Y:S01]  /*153c0*/  LDL.LU R0, [R1+0x20] ;  /* 0x0000200001007983 */ /* 0x0003620000300800 */
[----:B------:R1:W-:Y:S02]  /*153d0*/  SYNCS.ARRIVE.TRANS64.A1T0 RZ, [R30+URZ+0x32430], RZ ;  /* 0x032430ff1eff79a7 */ /* 0x0003e4000810003f */
[----:B------:R-:W-:Y:S05]  /*153e0*/  WARPSYNC.ALL ;  /* 0x0000000000007948 */ /* 0x000fea0003800000 */
[----:B------:R-:W-:Y:S01]  /*153f0*/  ULDC.64 UR4, c[0x0][0xaf8] ;  /* 0x0002be0000047ab9 */ /* 0x000fe20000000a00 */
[----:B------:R-:W-:Y:S01]  /*15400*/  BSSY B6, `(.L_x_10628) ;  /* 0x000001d000067945 */ /* 0x000fe20003800000 */
[----:B------:R-:W-:Y:S01]  /*15410*/  BAR.SYNC.DEFER_BLOCKING 0x8, 0x180 ;  /* 0x0206000000007b1d */ /* 0x000fe20000010000 */
[----:B------:R-:W-:-:S04]  /*15420*/  ISETP.NE.U32.AND P0, PT, RZ, UR4, PT ;  /* 0x00000004ff007c0c */ /* 0x000fc8000bf05070 */
[----:B------:R-:W-:-:S04]  /*15430*/  ISETP.NE.AND.EX P0, PT, RZ, UR5, PT, P0 ;  /* 0x00000005ff007c0c */ /* 0x000fc8000bf05300 */
[----:B0-----:R-:W-:-:S05]  /*15440*/  SEL R3, R36, RZ, !P0 ;  /* 0x000000ff24037207 */ /* 0x001fca0004000000 */
        /* <DEDUP_REMOVED lines=24> */
.L_x_10629:
[----:B------:R-:W-:Y:S05]  /*155d0*/  BSYNC B6 ;  /* 0x0000000000067941 */ /* 0x000fea0003800000 */
.L_x_10628:
[----:B0-----:R-:W2:Y:S01]  /*155e0*/  LDL R0, [R1+0x34] ;  /* 0x0000340001007983 */ /* 0x001ea20000100800 */
[----:B------:R-:W0:Y:S03]  /*155f0*/  LDC R6, c[0x0][0x448] ;  /* 0x00011200ff067b82 */ /* 0x000e260000000800 */
[----:B------:R-:W3:Y:S04]  /*15600*/  LDL R21, [R1+0x3c] ;  /* 0x00003c0001157983 */ /* 0x000ee80000100800 */
[----:B------:R-:W4:Y:S01]  /*15610*/  LDL R20, [R1+0x10] ;  /* 0x0000100001147983 */ /* 0x000f220000100800 */
[----:B------:R-:W1:Y:S01]  /*15620*/  S2R R2, SR_TID.X ;  /* 0x0000000000027919 */ /* 0x000e620000002100 */
[----:B------:R-:W-:Y:S01]  /*15630*/  IMAD.SHL.U32 R17, R17, 0x80, RZ ;  /* 0x0000008011117824 */ /* 0x000fe200078e00ff */
[----:B------:R-:W-:Y:S01]  /*15640*/  ULDC.64 UR4, c[0x0][0x298] ;  /* 0x0000a60000047ab9 */ /* 0x000fe20000000a00 */
[----:B------:R0:W5:Y:S02]  /*15650*/  LDL R9, [R1+0x18] ;  /* 0x0000180001097983 */ /* 0x0001640000100800 */
[----:B0-----:R-:W-:-:S13]  /*15660*/  ISETP.NE.AND P0, PT, R6, 0x1, PT ;  /* 0x000000010600780c */ /* 0x001fda0003f05270 */
[----:B------:R-:W0:Y:S01]  /*15670*/  @P0 LDC R3, c[0x0][0x450] ;  /* 0x00011400ff030b82 */ /* 0x000e220000000800 */
[----:B-1----:R-:W-:-:S04]  /*15680*/  LOP3.LUT R2, R2, 0x7f, RZ, 0xc0, !PT ;  /* 0x0000007f02027812 */ /* 0x002fc800078ec0ff */
[----:B------:R-:W-:Y:S01]  /*15690*/  SHF.R.U32.HI R2, RZ, 0x3, R2 ;  /* 0x00000003ff027819 */ /* 0x000fe20000011602 */
[----:B------:R-:W1:Y:S02]  /*156a0*/  S2R R5, SR_TID.X ;  /* 0x0000000000057919 */ /* 0x000e640000002100 */
[----:B-1----:R-:W-:-:S05]  /*156b0*/  IMAD.SHL.U32 R7, R5, 0x8, RZ ;  /* 0x0000000805077824 */ /* 0x002fca00078e00ff */
[----:B------:R-:W-:Y:S01]  /*156c0*/  LOP3.LUT R7, R7, 0x38, RZ, 0xc0, !PT ;  /* 0x0000003807077812 */ /* 0x000fe200078ec0ff */
[----:B--2---:R-:W-:Y:S02]  /*156d0*/  IMAD.MOV.U32 R4, RZ, RZ, R0 ;  /* 0x000000ffff047224 */ /* 0x004fe400078e0000 */
[----:B------:R-:W1:Y:S02]  /*156e0*/  S2R R0, SR_TID.X ;  /* 0x0000000000007919 */ /* 0x000e640000002100 */
[----:B-1----:R-:W-:-:S05]  /*156f0*/  IMAD.SHL.U32 R0, R0, 0x10, RZ ;  /* 0x0000001000007824 */ /* 0x002fca00078e00ff */
[----:B------:R-:W-:Y:S02]  /*15700*/  LOP3.LUT R0, R2, 0x70, R0, 0xf8, !PT ;  /* 0x0000007002007812 */ /* 0x000fe400078ef800 */
[----:B------:R-:W1:Y:S02]  /*15710*/  @P0 LDC R2, c[0x0][0x44c] ;  /* 0x00011300ff020b82 */ /* 0x000e640000000800 */
[----:B------:R-:W-:Y:S01]  /*15720*/  LOP3.LUT R36, R0, R17, RZ, 0xfc, !PT ;  /* 0x0000001100247212 */ /* 0x000fe200078efcff */
[----:B------:R-:W-:-:S03]  /*15730*/  IMAD R4, R4, UR4, RZ ;  /* 0x0000000404047c24 */ /* 0x000fc6000f8e02ff */
[----:B------:R-:W-:Y:S01]  /*15740*/  MOV R0, R36 ;  /* 0x0000002400007202 */ /* 0x000fe20000000f00 */
[----:B------:R-:W-:Y:S02]  /*15750*/  IMAD R4, R37, UR5, R4 ;  /* 0x0000000525047c24 */ /* 0x000fe4000f8e0204 */
[----:B-1----:R-:W-:-:S05]  /*15760*/  @P0 IMAD.HI.U32 R2, R36, R2, RZ ;  /* 0x0000000224020227 */ /* 0x002fca00078e00ff */
[----:B0-----:R-:W-:Y:S01]  /*15770*/  @P0 SHF.R.U32.HI R0, RZ, R3, R2 ;  /* 0x00000003ff000219 */ /* 0x001fe20000011602 */
        /* <DEDUP_REMOVED lines=26> */
[C---:B------:R-:W-:Y:S01]  /*15920*/  LEA R0, P0, R2.reuse, UR4, 0x1 ;  /* 0x0000000402007c11 */ /* 0x040fe2000f8008ff */
[----:B------:R-:W-:Y:S01]  /*15930*/  ULDC UR4, c[0x0][0x2b8] ;  /* 0x0000ae0000047ab9 */ /* 0x000fe20000000800 */
[----:B------:R-:W-:Y:S02]  /*15940*/  IADD3 R3, R3, R4, RZ ;  /* 0x0000000403037210 */ /* 0x000fe40007ffe0ff */
[----:B------:R-:W-:Y:S02]  /*15950*/  LOP3.LUT R20, R5, 0x7f, RZ, 0xc0, !PT ;  /* 0x0000007f05147812 */ /* 0x000fe400078ec0ff */
[----:B------:R-:W-:Y:S01]  /*15960*/  LEA.HI.X R3, R2, UR5, R3, 0x1, P0 ;  /* 0x0000000502037c11 */ /* 0x000fe200080f0c03 */
[----:B------:R-:W-:Y:S01]  /*15970*/  UMOV UR5, 0xffffffff ;  /* 0xffffffff00057882 */ /* 0x000fe20000000000 */
[----:B------:R-:W-:-:S02]  /*15980*/  ISETP.GE.AND P1, PT, R7, UR4, PT ;  /* 0x0000000407007c0c */ /* 0x000fc4000bf26270 */
        /* <DEDUP_REMOVED lines=9> */
[----:B------:R2:W-:Y:S09]  /*15a20*/  STL [R1+0x20], R6 ;  /* 0x0000200601007387 */ /* 0x0005f20000100800 */
[----:B0-----:R-:W-:-:S05]  /*15a30*/  @!P0 LEA R5, P2, R7, R5, 0x1 ;  /* 0x0000000507058211 */ /* 0x001fca00078408ff */
[----:B-1----:R-:W-:-:S05]  /*15a40*/  @!P0 IMAD.X R4, RZ, RZ, R4, P2 ;  /* 0x000000ffff048224 */ /* 0x002fca00010e0604 */
[----:B------:R-:W-:-:S04]  /*15a50*/  @!P0 LOP3.LUT R5, R5, R4, RZ, 0x3c, !PT ;  /* 0x0000000405058212 */ /* 0x000fc800078e3cff */
[----:B------:R-:W-:-:S04]  /*15a60*/  @!P0 LOP3.LUT R4, R5, R4, RZ, 0x3c, !PT ;  /* 0x0000000405048212 */ /* 0x000fc800078e3cff */
[----:B------:R-:W-:-:S05]  /*15a70*/  @!P0 LOP3.LUT R5, R5, R4, RZ, 0x3c, !PT ;  /* 0x0000000405058212 */ /* 0x000fca00078e3cff */
[----:B------:R-:W-:Y:S01]  /*15a80*/  @!PT LDS RZ, [RZ] ;  /* 0x00000000fffff984 */ /* 0x000fe20000000800 */
[----:B------:R0:W-:Y:S01]  /*15a90*/  @!P0 LDGSTS.E.BYPASS.LTC128B.128 [R26+0x18400], desc[UR60][R4.64], !P1 ;  /* 0x18400000041a8fae */ /* 0x0001e2000c901d7c */
[----:B------:R-:W-:Y:S02]  /*15aa0*/  ISETP.GE.AND P0, PT, R6, R2, PT ;  /* 0x000000020600720c */ /* 0x000fe40003f06270 */
[----:B--2---:R-:W-:-:S05]  /*15ab0*/  IADD3 R6, R17, 0x20, RZ ;  /* 0x0000002011067810 */ /* 0x004fca0007ffe0ff */
[----:B------:R-:W-:Y:S04]  /*15ac0*/  STL [R1+0x24], R6 ;  /* 0x0000240601007387 */ /* 0x000fe80000100800 */
[----:B0-----:R-:W0:Y:S04]  /*15ad0*/  SHFL.IDX PT, R5, R0, 0x1, 0x181f ;  /* 0x00381f0000057f89 */ /* 0x001e2800000e0000 */
[----:B------:R-:W1:Y:S04]  /*15ae0*/  SHFL.IDX PT, R4, R3, 0x1, 0x181f ;  /* 0x00381f0003047f89 */ /* 0x000e6800000e0000 */
[----:B------:R-:W-:Y:S01]  /*15af0*/  STL [R1+0x28], R8 ;  /* 0x0000280801007387 */ /* 0x000fe20000100800 */
[----:B0-----:R-:W-:-:S05]  /*15b00*/  @!P0 LEA R5, P2, R7, R5, 0x1 ;  /* 0x0000000507058211 */ /* 0x001fca00078408ff */
[----:B-1----:R-:W-:-:S05]  /*15b10*/  @!P0 IMAD.X R4, RZ, RZ, R4, P2 ;  /* 0x000000ffff048224 */ /* 0x002fca00010e0604 */
[----:B------:R-:W-:-:S04]  /*15b20*/  @!P0 LOP3.LUT R5, R5, R4, RZ, 0x3c, !PT ;  /* 0x0000000405058212 */ /* 0x000fc800078e3cff */
[----:B------:R-:W-:-:S04]  /*15b30*/  @!P0 LOP3.LUT R4, R5, R4, RZ, 0x3c, !PT ;  /* 0x0000000405048212 */ /* 0x000fc800078e3cff */
[----:B------:R-:W-:-:S05]  /*15b40*/  @!P0 LOP3.LUT R5, R5, R4, RZ, 0x3c, !PT ;  /* 0x0000000405058212 */ /* 0x000fca00078e3cff */
[----:B------:R0:W-:Y:S01]  /*15b50*/  @!P0 LDGSTS.E.BYPASS.LTC128B.128 [R26+0x18c00], desc[UR60][R4.64], !P1 ;  /* 0x18c00000041a8fae */ /* 0x0001e2000c901d7c */
[----:B------:R-:W-:-:S03]  /*15b60*/  ISETP.GE.AND P0, PT, R6, R2, PT ;  /* 0x000000020600720c */ /* 0x000fc60003f06270 */
[----:B------:R-:W-:Y:S04]  /*15b70*/  SHFL.IDX PT, R6, R3, 0x3, 0x181f ;  /* 0x00781f0003067f89 */ /* 0x000fe800000e0000 */
[----:B0-----:R-:W0:Y:S04]  /*15b80*/  SHFL.IDX PT, R5, R0, 0x2, 0x181f ;  /* 0x00581f0000057f89 */ /* 0x001e2800000e0000 */
[----:B------:R-:W1:Y:S02]  /*15b90*/  SHFL.IDX PT, R4, R3, 0x2, 0x181f ;  /* 0x00581f0003047f89 */ /* 0x000e6400000e0000 */
[----:B0-----:R-:W-:-:S05]  /*15ba0*/  @!P0 LEA R5, P2, R7, R5, 0x1 ;  /* 0x0000000507058211 */ /* 0x001fca00078408ff */
[----:B-1----:R-:W-:-:S05]  /*15bb0*/  @!P0 IMAD.X R4, RZ, RZ, R4, P2 ;  /* 0x000000ffff048224 */ /* 0x002fca00010e0604 */
[----:B------:R-:W-:-:S04]  /*15bc0*/  @!P0 LOP3.LUT R5, R5, R4, RZ, 0x3c, !PT ;  /* 0x0000000405058212 */ /* 0x000fc800078e3cff */
[----:B------:R-:W-:-:S04]  /*15bd0*/  @!P0 LOP3.LUT R4, R5, R4, RZ, 0x3c, !PT ;  /* 0x0000000405048212 */ /* 0x000fc800078e3cff */
[----:B------:R-:W-:-:S05]  /*15be0*/  @!P0 LOP3.LUT R5, R5, R4, RZ, 0x3c, !PT ;  /* 0x0000000405058212 */ /* 0x000fca00078e3cff */
[----:B------:R0:W-:Y:S01]  /*15bf0*/  @!P0 LDGSTS.E.BYPASS.LTC128B.128 [R26+0x19400], desc[UR60][R4.64], !P1 ;  /* 0x19400000041a8fae */ /* 0x0001e2000c901d7c */
[----:B------:R-:W-:Y:S01]  /*15c00*/  ISETP.GE.AND P0, PT, R8, R2, PT ;  /* 0x000000020800720c */ /* 0x000fe20003f06270 */
[----:B------:R-:W-:-:S05]  /*15c10*/  VIADD R8, R17, 0x40 ;  /* 0x0000004011087836 */ /* 0x000fca0000000000 */
[----:B------:R-:W-:Y:S04]  /*15c20*/  STL [R1+0x2c], R8 ;  /* 0x00002c0801007387 */ /* 0x000fe80000100800 */
[----:B0-----:R-:W0:Y:S03]  /*15c30*/  SHFL.IDX PT, R4, R0, 0x3, 0x181f ;  /* 0x00781f0000047f89 */ /* 0x001e2600000e0000 */
[----:B0-----:R-:W-:-:S05]  /*15c40*/  @!P0 LEA R5, P2, R7, R4, 0x1 ;  /* 0x0000000407058211 */ /* 0x001fca00078408ff */
[----:B------:R-:W-:Y:S02]  /*15c50*/  @!P0 IMAD.X R4, RZ, RZ, R6, P2 ;  /* 0x000000ffff048224 */ /* 0x000fe400010e0606 */
[----:B------:R-:W-:Y:S03]  /*15c60*/  SHFL.IDX PT, R6, R3, 0x4, 0x181f ;  /* 0x00981f0003067f89 */ /* 0x000fe600000e0000 */
[----:B------:R-:W-:-:S04]  /*15c70*/  @!P0 LOP3.LUT R5, R5, R4, RZ, 0x3c, !PT ;  /* 0x0000000405058212 */ /* 0x000fc800078e3cff */
[----:B------:R-:W-:-:S04]  /*15c80*/  @!P0 LOP3.LUT R4, R5, R4, RZ, 0x3c, !PT ;  /* 0x0000000405048212 */ /* 0x000fc800078e3cff */
[----:B------:R-:W-:-:S05]  /*15c90*/  @!P0 LOP3.LUT R5, R5, R4, RZ, 0x3c, !PT ;  /* 0x0000000405058212 */ /* 0x000fca00078e3cff */
[----:B------:R0:W-:Y:S01]  /*15ca0*/  @!P0 LDGSTS.E.BYPASS.LTC128B.128 [R26+0x19c00], desc[UR60][R4.64], !P1 ;  /* 0x19c00000041a8fae */ /* 0x0001e2000c901d7c */
[----:B------:R-:W-:Y:S02]  /*15cb0*/  ISETP.GE.AND P0, PT, R8, R2, PT ;  /* 0x000000020800720c */ /* 0x000fe40003f06270 */
[----:B------:R-:W-:-:S05]  /*15cc0*/  IADD3 R8, R17, 0x50, RZ ;  /* 0x0000005011087810 */ /* 0x000fca0007ffe0ff */
[----:B------:R-:W-:Y:S04]  /*15cd0*/  STL [R1+0x30], R8 ;  /* 0x0000300801007387 */ /* 0x000fe80000100800 */
[----:B0-----:R-:W0:Y:S02]  /*15ce0*/  SHFL.IDX PT, R4, R0, 0x4, 0x181f ;  /* 0x00981f0000047f89 */ /* 0x001e2400000e0000 */
[----:B0-----:R-:W-:-:S05]  /*15cf0*/  @!P0 LEA R5, P2, R7, R4, 0x1 ;  /* 0x0000000407058211 */ /* 0x001fca00078408ff */
[----:B------:R-:W-:Y:S02]  /*15d00*/  @!P0 IMAD.X R4, RZ, RZ, R6, P2 ;  /* 0x000000ffff048224 */ /* 0x000fe400010e0606 */
[----:B------:R-:W-:Y:S03]  /*15d10*/  SHFL.IDX PT, R6, R3, 0x5, 0x181f ;  /* 0x00b81f0003067f89 */ /* 0x000fe600000e0000 */
        /* <DEDUP_REMOVED lines=11> */
[-C--:B------:R-:W-:Y:S01]  /*15dd0*/  @!P0 LOP3.LUT R5, R5, R4.reuse, RZ, 0x3c, !PT ;  /* 0x0000000405058212 */ /* 0x080fe200078e3cff */
[----:B------:R-:W-:Y:S03]  /*15de0*/  SHFL.IDX PT, R3, R3, 0x7, 0x181f ;  /* 0x00f81f0003037f89 */ /* 0x000fe600000e0000 */
        /* <DEDUP_REMOVED lines=12> */
.L_x_10793:
[----:B0-----:R-:W-:-:S05]  /*15eb0*/  VIADD R4, R17, 0x70 ;  /* 0x0000007011047836 */ /* 0x001fca0000000000 */
        /* <DEDUP_REMOVED lines=10> */
.L_x_10631:
[----:B------:R-:W-:Y:S02]  /*15f60*/  PLOP3.LUT P1, PT, P1, P0, PT, 0xa2, 0x0 ;  /* 0x000000000000781c */ /* 0x000fe40000f21472 */
[----:B------:R-:W-:-:S08]  /*15f70*/  @P0 R2UR P1, UR4, R23 ;  /* 0x00000000170402ca */ /* 0x000fd00000020000 */
[----:B------:R-:W-:-:S05]  /*15f80*/  @P0 PLOP3.LUT P0, PT, P1, PT, PT, 0x80, 0x0 ;  /* 0x000000000000081c */ /* 0x000fca0000f0f070 */
[----:B------:R-:W-:Y:S01]  /*15f90*/  @!P1 SYNCS.ARRIVE.TRANS64.RED.A0T1 RZ, [UR4+0x32400], RZ ;  /* 0x032400ffffff99a7 */ /* 0x000fe20008200404 */
[----:B------:R-:W-:Y:S07]  /*15fa0*/  @!P1 ARRIVES.LDGSTSBAR.64.TRANSCNT [UR4+0x32400] ;  /* 0x03240000ff0099b0 */ /* 0x000fee0008000a84 */
[----:B------:R-:W-:Y:S05]  /*15fb0*/  @P0 BRA.U.ANY `(.L_x_10631) ;  /* 0xfffffffd00e80947 */ /* 0x000fea000393ffff */
[----:B------:R-:W-:Y:S01]  /*15fc0*/  NOP ;  /* 0x0000000000007918 */ /* 0x000fe20000000000 */
[----:B------:R-:W-:Y:S01]  /*15fd0*/  IADD3 R0, R23, 0x22400, RZ ;  /* 0x0002240017007810 */ /* 0x000fe20007ffe0ff */
[----:B------:R1:W-:Y:S01]  /*15fe0*/  SYNCS.ARRIVE.TRANS64.A1T0 RZ, [R23+URZ+0x32400], RZ ;  /* 0x032400ff17ff79a7 */ /* 0x0003e2000810003f */
[----:B------:R-:W-:Y:S02]  /*15ff0*/  BSSY B6, `(.L_x_10632) ;  /* 0x0000013000067945 */ /* 0x000fe40003800000 */
        /* <DEDUP_REMOVED lines=18> */
.L_x_10633:
[----:B------:R-:W-:Y:S05]  /*16120*/  BSYNC B6 ;  /* 0x0000000000067941 */ /* 0x000fea0003800000 */
.L_x_10632:
[----:B0-----:R-:W2:Y:S01]  /*16130*/  LDL.LU R2, [R1+0x34] ;  /* 0x0000340001027983 */ /* 0x001ea20000300800 */
[----:B------:R-:W0:Y:S01]  /*16140*/  LDC R6, c[0x0][0x448] ;  /* 0x00011200ff067b82 */ /* 0x000e220000000800 */
[----:B------:R-:W-:Y:S02]  /*16150*/  ULDC.64 UR4, c[0x0][0x398] ;  /* 0x0000e60000047ab9 */ /* 0x000fe40000000a00 */
[----:B------:R-:W3:Y:S04]  /*16160*/  LDL.LU R21, [R1+0x3c] ;  /* 0x00003c0001157983 */ /* 0x000ee80000300800 */
[----:B------:R-:W4:Y:S01]  /*16170*/  LDL.LU R20, [R1+0x10] ;  /* 0x0000100001147983 */ /* 0x000f220000300800 */
[----:B------:R-:W-:Y:S01]  /*16180*/  IMAD.MOV.U32 R4, RZ, RZ, R36 ;  /* 0x000000ffff047224 */ /* 0x000fe200078e0024 */
[----:B------:R-:W1:Y:S01]  /*16190*/  S2R R8, SR_TID.X ;  /* 0x0000000000087919 */ /* 0x000e620000002100 */
[----:B0-----:R-:W-:-:S13]  /*161a0*/  ISETP.NE.AND P0, PT, R6, 0x1, PT ;  /* 0x000000010600780c */ /* 0x001fda0003f05270 */
[----:B------:R-:W0:Y:S01]  /*161b0*/  @P0 LDC R5, c[0x0][0x450] ;  /* 0x00011400ff050b82 */ /* 0x000e220000000800 */
[----:B-1----:R-:W-:-:S05]  /*161c0*/  IMAD.SHL.U32 R7, R8, 0x8, RZ ;  /* 0x0000000808077824 */ /* 0x002fca00078e00ff */
[----:B------:R-:W-:Y:S01]  /*161d0*/  LOP3.LUT R7, R7, 0x38, RZ, 0xc0, !PT ;  /* 0x0000003807077812 */ /* 0x000fe200078ec0ff */
[----:B--2---:R-:W-:Y:S02]  /*161e0*/  IMAD R0, R2, UR4, RZ ;  /* 0x0000000402007c24 */ /* 0x004fe4000f8e02ff */
        /* <DEDUP_REMOVED lines=13> */
[----:B------:R-:W-:-:S03]  /*162c0*/  SHF.L.U32 R20, R8, 0x3, RZ ;  /* 0x0000000308147819 */ /* 0x000fc600000006ff */
[----:B------:R-:W-:Y:S02]  /*162d0*/  IADD3 R3, R3, R0, RZ ;  /* 0x0000000003037210 */ /* 0x000fe40007ffe0ff */
[----:B------:R-:W1:Y:S01]  /*162e0*/  @P0 LDC R0, c[0x0][0x44c] ;  /* 0x00011300ff000b82 */ /* 0x000e620000000800 */
[----:B------:R-:W-:-:S04]  /*162f0*/  LOP3.LUT R20, R20, 0x38, RZ, 0xc0, !PT ;  /* 0x0000003814147812 */ /* 0x000fc800078ec0ff */
[C---:B------:R-:W-:Y:S02]  /*16300*/  LOP3.LUT R10, R20.reuse, 0x40, RZ, 0xfc, !PT ;  /* 0x00000040140a7812 */ /* 0x040fe400078efcff */
[C---:B------:R-:W-:Y:S02]  /*16310*/  LOP3.LUT R9, R20.reuse, 0x80, RZ, 0xfc, !PT ;  /* 0x0000008014097812 */ /* 0x040fe400078efcff */
[----:B------:R-:W-:Y:S01]  /*16320*/  LOP3.LUT R8, R20, 0xc0, RZ, 0xfc, !PT ;  /* 0x000000c014087812 */ /* 0x000fe200078efcff */
[----:B-1----:R-:W-:-:S05]  /*16330*/  @P0 IMAD.HI.U32 R0, R36, R0, RZ ;  /* 0x0000000024000227 */ /* 0x002fca00078e00ff */
[----:B0-----:R-:W-:-:S04]  /*16340*/  @P0 SHF.R.U32.HI R4, RZ, R5, R0 ;  /* 0x00000005ff040219 */ /* 0x001fc80000011600 */
[--C-:B------:R-:W-:Y:S01]  /*16350*/  SHF.R.S32.HI R5, RZ, 0x1f, R4.reuse ;  /* 0x0000001fff057819 */ /* 0x100fe20000011404 */
[----:B------:R-:W-:Y:S02]  /*16360*/  IMAD.MOV R0, RZ, RZ, -R4 ;  /* 0x000000ffff007224 */ /* 0x000fe400078e0a04 */
[----:B------:R-:W-:-:S04]  /*16370*/  IMAD.WIDE.U32 R2, R4, UR4, R2 ;  /* 0x0000000404027c25 */ /* 0x000fc8000f8e0002 */
        /* <DEDUP_REMOVED lines=18> */
[----:B------:R-:W-:Y:S01]  /*164a0*/  ISETP.GE.AND P1, PT, R8, UR4, PT ;  /* 0x0000000408007c0c */ /* 0x000fe2000bf26270 */
[----:B------:R-:W-:-:S12]  /*164b0*/  BRA.DIV UR5, `(.L_x_10634) ;  /* 0x0000005605c47947 */ /* 0x000fd8000b800000 */
[----:B------:R-:W2:Y:S04]  /*164c0*/  LDL.LU R3, [R1+0x28] ;  /* 0x0000280001037983 */ /* 0x000ea80000300800 */
[----:B------:R-:W3:Y:S04]  /*164d0*/  LDL.LU R10, [R1+0x20] ;  /* 0x00002000010a7983 */ /* 0x000ee80000300800 */
[----:B------:R-:W4:Y:S04]  /*164e0*/  LDL.LU R9, [R1+0x2c] ;  /* 0x00002c0001097983 */ /* 0x000f280000300800 */
[----:B------:R-:W5:Y:S04]  /*164f0*/  LDL.LU R8, [R1+0x24] ;  /* 0x0000240001087983 */ /* 0x000f680000300800 */
[----:B------:R-:W2:Y:S04]  /*16500*/  LDL.LU R11, [R1+0x18] ;  /* 0x00001800010b7983 */ /* 0x000ea80000300800 */
[----:B------:R-:W-:Y:S01]  /*16510*/  SHFL.IDX PT, R2, R0, RZ, 0x181f ;  /* 0x00181fff00027589 */ /* 0x000fe200000e0000 */
[----:B--2---:R-:W-:-:S02]  /*16520*/  IMAD R5, R11, R6, RZ ;  /* 0x000000060b057224 */ /* 0x004fc400078e02ff */
[----:B------:R-:W-:Y:S01]  /*16530*/  IMAD.MOV.U32 R11, RZ, RZ, R3 ;  /* 0x000000ffff0b7224 */ /* 0x000fe200078e0003 */
[----:B------:R-:W-:Y:S02]  /*16540*/  SHFL.IDX PT, R6, R0, 0x1, 0x181f ;  /* 0x00381f0000067f89 */ /* 0x000fe400000e0000 */
[----:B------:R-:W-:Y:S02]  /*16550*/  ISETP.GE.AND P0, PT, R17, R5, PT ;  /* 0x000000051100720c */ /* 0x000fe40003f06270 */
[----:B------:R-:W0:Y:S11]  /*16560*/  SHFL.IDX PT, R3, R4, RZ, 0x181f ;  /* 0x00181fff04037589 */ /* 0x000e3600000e0000 */
[----:B0-----:R-:W-:-:S05]  /*16570*/  @!P0 LEA R3, P6, R7, R3, 0x1 ;  /* 0x0000000307038211 */ /* 0x001fca00078c08ff */
[----:B------:R-:W-:-:S05]  /*16580*/  @!P0 IMAD.X R2, RZ, RZ, R2, P6 ;  /* 0x000000ffff028224 */ /* 0x000fca00030e0602 */
[----:B------:R-:W-:-:S04]  /*16590*/  @!P0 LOP3.LUT R3, R3, R2, RZ, 0x3c, !PT ;  /* 0x0000000203038212 */ /* 0x000fc800078e3cff */
[----:B------:R-:W-:-:S04]  /*165a0*/  @!P0 LOP3.LUT R2, R3, R2, RZ, 0x3c, !PT ;  /* 0x0000000203028212 */ /* 0x000fc800078e3cff */
[----:B------:R-:W-:-:S05]  /*165b0*/  @!P0 LOP3.LUT R3, R3, R2, RZ, 0x3c, !PT ;  /* 0x0000000203038212 */ /* 0x000fca00078e3cff */
[----:B------:R-:W-:Y:S04]  /*165c0*/  @!P0 LDGSTS.E.BYPASS.LTC128B.128 [R26+0x22400], desc[UR60][R2.64], !P4 ;  /* 0x22400000021a8fae */ /* 0x000fe8000e101d7c */
[----:B------:R-:W-:Y:S04]  /*165d0*/  @!P0 LDGSTS.E.BYPASS.LTC128B.128 [R26+0x26400], desc[UR60][R2.64+0x80], !P3 ;  /* 0x26400080021a8fae */ /* 0x000fe8000d901d7c */
[----:B------:R-:W-:Y:S04]  /*165e0*/  @!P0 LDGSTS.E.BYPASS.LTC128B.128 [R26+0x2a400], desc[UR60][R2.64+0x100], !P2 ;  /* 0x2a400100021a8fae */ /* 0x000fe8000d101d7c */
[----:B------:R0:W-:Y:S01]  /*165f0*/  @!P0 LDGSTS.E.BYPASS.LTC128B.128 [R26+0x2e400], desc[UR60][R2.64+0x180], !P1 ;  /* 0x2e400180021a8fae */ /* 0x0001e2000c901d7c */
[----:B---3--:R-:W-:Y:S01]  /*16600*/  ISETP.GE.AND P0, PT, R10, R5, PT ;  /* 0x000000050a00720c */ /* 0x008fe20003f06270 */
[----:B----4-:R-:W-:-:S02]  /*16610*/  IMAD.MOV.U32 R10, RZ, RZ, R9 ;  /* 0x000000ffff0a7224 */ /* 0x010fc400078e0009 */
[----:B------:R-:W2:Y:S04]  /*16620*/  LDL.LU R9, [R1+0x30] ;  /* 0x0000300001097983 */ /* 0x000ea80000300800 */
[----:B0-----:R-:W0:Y:S06]  /*16630*/  SHFL.IDX PT, R2, R4, 0x1, 0x181f ;  /* 0x00381f0004027f89 */ /* 0x001e2c00000e0000 */
[----:B0-----:R-:W-:-:S05]  /*16640*/  @!P0 LEA R2, P6, R7, R2, 0x1 ;  /* 0x0000000207028211 */ /* 0x001fca00078c08ff */
[----:B------:R-:W-:Y:S02]  /*16650*/  @!P0 IMAD.X R3, RZ, RZ, R6, P6 ;  /* 0x000000ffff038224 */ /* 0x000fe400030e0606 */
[----:B------:R-:W-:Y:S04]  /*16660*/  SHFL.IDX PT, R6, R0, 0x2, 0x181f ;  /* 0x00581f0000067f89 */ /* 0x000fe800000e0000 */
[----:B------:R-:W-:Y:S04]  /*16670*/  @!P0 LDGSTS.E.BYPASS.LTC128B.128 [R26+0x22c00], desc[UR60][R2.64], !P4 ;  /* 0x22c00000021a8fae */ /* 0x000fe8000e101d7c */
[----:B------:R-:W-:Y:S04]  /*16680*/  @!P0 LDGSTS.E.BYPASS.LTC128B.128 [R26+0x26c00], desc[UR60][R2.64+0x80], !P3 ;  /* 0x26c00080021a8fae */ /* 0x000fe8000d901d7c */
[----:B------:R-:W-:Y:S04]  /*16690*/  @!P0 LDGSTS.E.BYPASS.LTC128B.128 [R26+0x2ac00], desc[UR60][R2.64+0x100], !P2 ;  /* 0x2ac00100021a8fae */ /* 0x000fe8000d101d7c */
[----:B------:R0:W-:Y:S01]  /*166a0*/  @!P0 LDGSTS.E.BYPASS.LTC128B.128 [R26+0x2ec00], desc[UR60][R2.64+0x180], !P1 ;  /* 0x2ec00180021a8fae */ /* 0x0001e2000c901d7c */
[----:B-----5:R-:W-:-:S03]  /*166b0*/  ISETP.GE.AND P0, PT, R8, R5, PT ;  /* 0x000000050800720c */ /* 0x020fc60003f06270 */
[----:B------:R-:W3:Y:S04]  /*166c0*/  LDL.LU R8, [R1+0x38] ;  /* 0x0000380001087983 */ /* 0x000ee80000300800 */
[----:B0-----:R-:W0:Y:S06]  /*166d0*/  SHFL.IDX PT, R2, R4, 0x2, 0x181f ;  /* 0x00581f0004027f89 */ /* 0x001e2c00000e0000 */
[----:B0-----:R-:W-:-:S05]  /*166e0*/  @!P0 LEA R2, P6, R7, R2, 0x1 ;  /* 0x0000000207028211 */ /* 0x001fca00078c08ff */
[----:B------:R-:W-:-:S05]  /*166f0*/  @!P0 IMAD.X R3, RZ, RZ, R6, P6 ;  /* 0x000000ffff038224 */ /* 0x000fca00030e0606 */
[----:B------:R-:W-:Y:S04]  /*16700*/  @!P0 LDGSTS.E.BYPASS.LTC128B.128 [R26+0x23400], desc[UR60][R2.64], !P4 ;  /* 0x23400000021a8fae */ /* 0x000fe8000e101d7c */
[----:B------:R-:W-:Y:S04]  /*16710*/  @!P0 LDGSTS.E.BYPASS.LTC128B.128 [R26+0x27400], desc[UR60][R2.64+0x80], !P3 ;  /* 0x27400080021a8fae */ /* 0x000fe8000d901d7c */
[----:B------:R-:W-:Y:S04]  /*16720*/  @!P0 LDGSTS.E.BYPASS.LTC128B.128 [R26+0x2b400], desc[UR60][R2.64+0x100], !P2 ;  /* 0x2b400100021a8fae */ /* 0x000fe8000d101d7c */
[----:B------:R0:W-:Y:S04]  /*16730*/  @!P0 LDGSTS.E.BYPASS.LTC128B.128 [R26+0x2f400], desc[UR60][R2.64+0x180], !P1 ;  /* 0x2f400180021a8fae */ /* 0x0001e8000c901d7c */
[----:B------:R-:W-:Y:S04]  /*16740*/  SHFL.IDX PT, R6, R0, 0x3, 0x181f ;  /* 0x00781f0000067f89 */ /* 0x000fe800000e0000 */
[----:B0-----:R-:W0:Y:S01]  /*16750*/  SHFL.IDX PT, R2, R4, 0x3, 0x181f ;  /* 0x00781f0004027f89 */ /* 0x001e2200000e0000 */
[----:B------:R-:W-:-:S13]  /*16760*/  ISETP.GE.AND P0, PT, R11, R5, PT ;  /* 0x000000050b00720c */ /* 0x000fda0003f06270 */
[----:B0-----:R-:W-:-:S04]  /*16770*/  @!P0 LEA R2, P6, R7, R2, 0x1 ;  /* 0x0000000207028211 */ /* 0x001fc800078c08ff */
[----:B------:R-:W-:-:S05]  /*16780*/  @!P0 IADD3.X R3, RZ, R6, RZ, P6, !PT ;  /* 0x00000006ff038210 */ /* 0x000fca00037fe4ff */
[----:B------:R-:W-:Y:S04]  /*16790*/  @!P0 LDGSTS.E.BYPASS.LTC128B.128 [R26+0x23c00], desc[UR60][R2.64], !P4 ;  /* 0x23c00000021a8fae */ /* 0x000fe8000e101d7c */
[----:B------:R-:W-:Y:S04]  /*167a0*/  @!P0 LDGSTS.E.BYPASS.LTC128B.128 [R26+0x27c00], desc[UR60][R2.64+0x80], !P3 ;  /* 0x27c00080021a8fae */ /* 0x000fe8000d901d7c */
[----:B------:R-:W-:Y:S04]  /*167b0*/  @!P0 LDGSTS.E.BYPASS.LTC128B.128 [R26+0x2bc00], desc[UR60][R2.64+0x100], !P2 ;  /* 0x2bc00100021a8fae */ /* 0x000fe8000d101d7c */
[----:B------:R0:W-:Y:S04]  /*167c0*/  @!P0 LDGSTS.E.BYPASS.LTC128B.128 [R26+0x2fc00], desc[UR60][R2.64+0x180], !P1 ;  /* 0x2fc00180021a8fae */ /* 0x0001e8000c901d7c */
[----:B------:R-:W-:Y:S04]  /*167d0*/  SHFL.IDX PT, R6, R0, 0x4, 0x181f ;  /* 0x00981f0000067f89 */ /* 0x000fe800000e0000 */
[----:B0-----:R-:W0:Y:S01]  /*167e0*/  SHFL.IDX PT, R2, R4, 0x4, 0x181f ;  /* 0x00981f0004027f89 */ /* 0x001e2200000e0000 */
[----:B------:R-:W-:-:S13]  /*167f0*/  ISETP.GE.AND P0, PT, R10, R5, PT ;  /* 0x000000050a00720c */ /* 0x000fda0003f06270 */
        /* <DEDUP_REMOVED lines=8> */
[----:B--2---:R-:W-:-:S13]  /*16880*/  ISETP.GE.AND P0, PT, R9, R5, PT ;  /* 0x000000050900720c */ /* 0x004fda0003f06270 */
        /* <DEDUP_REMOVED lines=8> */
[----:B---3--:R-:W-:-:S13]  /*16910*/  ISETP.GE.AND P0, PT, R8, R5, PT ;  /* 0x000000050800720c */ /* 0x008fda0003f06270 */
[----:B0-----:R-:W-:-:S05]  /*16920*/  @!P0 LEA R2, P5, R7, R2, 0x1 ;  /* 0x0000000207028211 */ /* 0x001fca00078a08ff */
[----:B------:R-:W-:-:S05]  /*16930*/  @!P0 IMAD.X R3, RZ, RZ, R6, P5 ;  /* 0x000000ffff038224 */ /* 0x000fca00028e0606 */
[----:B------:R-:W-:Y:S04]  /*16940*/  @!P0 LDGSTS.E.BYPASS.LTC128B.128 [R26+0x25400], desc[UR60][R2.64], !P4 ;  /* 0x25400000021a8fae */ /* 0x000fe8000e101d7c */
[----:B------:R-:W-:Y:S04]  /*16950*/  @!P0 LDGSTS.E.BYPASS.LTC128B.128 [R26+0x29400], desc[UR60][R2.64+0x80], !P3 ;  /* 0x29400080021a8fae */ /* 0x000fe8000d901d7c */
[----:B------:R-:W-:Y:S04]  /*16960*/  @!P0 LDGSTS.E.BYPASS.LTC128B.128 [R26+0x2d400], desc[UR60][R2.64+0x100], !P2 ;  /* 0x2d400100021a8fae */ /* 0x000fe8000d101d7c */
[----:B------:R0:W-:Y:S04]  /*16970*/  @!P0 LDGSTS.E.BYPASS.LTC128B.128 [R26+0x31400], desc[UR60][R2.64+0x180], !P1 ;  /* 0x31400180021a8fae */ /* 0x0001e8000c901d7c */
[----:B------:R1:W2:Y:S04]  /*16980*/  SHFL.IDX PT, R6, R0, 0x7, 0x181f ;  /* 0x00f81f0000067f89 */ /* 0x0002a800000e0000 */
[----:B0-----:R1:W0:Y:S02]  /*16990*/  SHFL.IDX PT, R2, R4, 0x7, 0x181f ;  /* 0x00f81f0004027f89 */ /* 0x00122400000e0000 */
.L_x_10811:
[----:B-1----:R-:W3:Y:S01]  /*169a0*/  LDL.LU R0, [R1+0x44] ;  /* 0x0000440001007983 */ /* 0x002ee20000300800 */
[----:B------:R-:W-:Y:S01]  /*169b0*/  BSSY B0, `(.L_x_10635) ;  /* 0x000000c000007945 */ /* 0x000fe20003800000 */
[----:B---3--:R-:W-:-:S13]  /*169c0*/  ISETP.GE.AND P0, PT, R0, R5, PT ;  /* 0x000000050000720c */ /* 0x008fda0003f06270 */
[----:B------:R-:W-:Y:S05]  /*169d0*/  @P0 BRA `(.L_x_10636) ;  /* 0x0000000000240947 */ /* 0x000fea0003800000 */
[----:B0-----:R-:W-:-:S05]  /*169e0*/  LEA R2, P0, R7, R2, 0x1 ;  /* 0x0000000207027211 */ /* 0x001fca00078008ff */
[----:B--2---:R-:W-:-:S05]  /*169f0*/  IMAD.X R3, RZ, RZ, R6, P0 ;  /* 0x000000ffff037224 */ /* 0x004fca00000e0606 */
[----:B------:R-:W-:Y:S01]  /*16a00*/  @!PT LDS RZ, [RZ] ;  /* 0x00000000fffff984 */ /* 0x000fe20000000800 */
[----:B------:R-:W-:Y:S01]  /*16a10*/  @!PT LDS RZ, [RZ] ;  /* 0x00000000fffff984 */ /* 0x000fe20000000800 */
[----:B------:R-:W-:Y:S01]  /*16a20*/  @!PT LDS RZ, [RZ] ;  /* 0x00000000fffff984 */ /* 0x000fe20000000800 */
[----:B------:R1:W-:Y:S04]  /*16a30*/  LDGSTS.E.BYPASS.LTC128B.128 [R26+0x25c00], desc[UR60][R2.64], !P4 ;  /* 0x25c00000021a7fae */ /* 0x0003e8000e101d7c */
[----:B------:R1:W-:Y:S04]  /*16a40*/  LDGSTS.E.BYPASS.LTC128B.128 [R26+0x29c00], desc[UR60][R2.64+0x80], !P3 ;  /* 0x29c00080021a7fae */ /* 0x0003e8000d901d7c */
[----:B------:R1:W-:Y:S04]  /*16a50*/  LDGSTS.E.BYPASS.LTC128B.128 [R26+0x2dc00], desc[UR60][R2.64+0x100], !P2 ;  /* 0x2dc00100021a7fae */ /* 0x0003e8000d101d7c */
[----:B------:R1:W-:Y:S02]  /*16a60*/  LDGSTS.E.BYPASS.LTC128B.128 [R26+0x31c00], desc[UR60][R2.64+0x180], !P1 ;  /* 0x31c00180021a7fae */ /* 0x0003e4000c901d7c */
.L_x_10636:
[----:B------:R-:W-:Y:S05]  /*16a70*/  BSYNC B0 ;  /* 0x0000000000007941 */ /* 0x000fea0003800000 */
.L_x_10635:
[----:B------:R-:W-:Y:S01]  /*16a80*/  NOP ;  /* 0x0000000000007918 */ /* 0x000fe20000000000 */
[----:B------:R-:W-:-:S13]  /*16a90*/  PLOP3.LUT P0, PT, PT, PT, PT, 0x80, 0x0 ;  /* 0x000000000000781c */ /* 0x000fda0003f0f070 */
.L_x_10637:
[----:B------:R-:W-:Y:S02]  /*16aa0*/  PLOP3.LUT P1, PT, P1, P0, PT, 0xa2, 0x0 ;  /* 0x000000000000781c */ /* 0x000fe40000f21472 */
[----:B------:R-:W-:-:S08]  /*16ab0*/  @P0 R2UR P1, UR4, R23 ;  /* 0x00000000170402ca */ /* 0x000fd00000020000 */
[----:B------:R-:W-:-:S05]  /*16ac0*/  @P0 PLOP3.LUT P0, PT, P1, PT, PT, 0x80, 0x0 ;  /* 0x000000000000081c */ /* 0x000fca0000f0f070 */
[----:B------:R-:W-:Y:S01]  /*16ad0*/  @!P1 SYNCS.ARRIVE.TRANS64.RED.A0T1 RZ, [UR4+0x32410], RZ ;  /* 0x032410ffffff99a7 */ /* 0x000fe20008200404 */
[----:B------:R-:W-:Y:S07]  /*16ae0*/  @!P1 ARRIVES.LDGSTSBAR.64.TRANSCNT [UR4+0x32410] ;  /* 0x03241000ff0099b0 */ /* 0x000fee0008000a84 */
[----:B------:R-:W-:Y:S05]  /*16af0*/  @P0 BRA.U.ANY `(.L_x_10637) ;  /* 0xfffffffd00e80947 */ /* 0x000fea000393ffff */
[----:B01----:R-:W3:Y:S02]  /*16b00*/  LDL.LU R2, [R1+0x40] ;  /* 0x0000400001027983 */ /* 0x003ee40000300800 */
[----:B---3--:R-:W-:-:S05]  /*16b10*/  VIADD R2, R2, 0x1 ;  /* 0x0000000102027836 */ /* 0x008fca0000000000 */
        /* <DEDUP_REMOVED lines=10> */
.L_x_10812:
[----:B------:R-:W-:Y:S05]  /*16bc0*/  BSYNC B0 ;  /* 0x0000000000007941 */ /* 0x000fea0003800000 */
.L_x_10638:
[----:B------:R-:W3:Y:S02]  /*16bd0*/  LDL R2, [R1+0x68] ;  /* 0x0000680001027983 */ /* 0x000ee40000100800 */
[----:B---3--:R-:W-:-:S13]  /*16be0*/  ISETP.NE.AND P0, PT, R2, 0x3, PT ;  /* 0x000000030200780c */ /* 0x008fda0003f05270 */
[----:B------:R-:W-:Y:S05]  /*16bf0*/  @!P0 BRA `(.L_x_10640) ;  /* 0x0000000000048947 */ /* 0x000fea0003800000 */
[----:B------:R-:W-:Y:S01]  /*16c00*/  BPT.TRAP 0x1 ;  /* 0x000000040000795c */ /* 0x000fe20000300000 */
.L_x_10640:
[----:B------:R-:W3:Y:S01]  /*16c10*/  LDL.LU R2, [R1+0x64] ;  /* 0x0000640001027983 */ /* 0x000ee20000300800 */
[C---:B------:R-:W-:Y:S01]  /*16c20*/  LOP3.LUT P0, RZ, R22.reuse, 0x8, RZ, 0xc0, !PT ;  /* 0x0000000816ff7812 */ /* 0x040fe2000780c0ff */
[----:B------:R-:W-:Y:S01]  /*16c30*/  BSSY B0, `(.L_x_10641) ;  /* 0x0000008000007945 */ /* 0x000fe20003800000 */
[----:B------:R-:W-:Y:S02]  /*16c40*/  SHF.L.U32 R3, R27, 0x1f, RZ ;  /* 0x0000001f1b037819 */ /* 0x000fe400000006ff */
[----:B0-----:R-:W-:Y:S02]  /*16c50*/  SEL R0, RZ, 0x4, P0 ;  /* 0x00000004ff007807 */ /* 0x001fe40000000000 */
[----:B------:R-:W-:-:S04]  /*16c60*/  LOP3.LUT P1, RZ, R22, 0x10, RZ, 0xc0, !PT ;  /* 0x0000001016ff7812 */ /* 0x000fc8000782c0ff */
[----:B------:R-:W-:Y:S02]  /*16c70*/  SEL R7, RZ, 0x2, P1 ;  /* 0x00000002ff077807 */ /* 0x000fe40000800000 */
[----:B------:R-:W0:Y:S02]  /*16c80*/  SYNCS.PHASECHK.TRANS64.TRYWAIT P0, [R30+URZ+0x32460], R3 ;  /* 0x032460031e0075a7 */ /* 0x000e24000800017f */
[----:B---3--:R-:W-:Y:S01]  /*16c90*/  IADD3 R7, R0, R7, R2 ;  /* 0x0000000700077210 */ /* 0x008fe20007ffe002 */
[----:B0-----:R-:W-:Y:S06]  /*16ca0*/  @!P0 BRA `(.L_x_10642) ;  /* 0x0000005c00308947 */ /* 0x001fec0003800000 */
.L_x_10813:
[----:B------:R-:W-:Y:S05]  /*16cb0*/  BSYNC B0 ;  /* 0x0000000000007941 */ /* 0x000fea0003800000 */
.L_x_10641:
[----:B------:R-:W3:Y:S01]  /*16cc0*/  LDL.LU R0, [R1+0x4c] ;  /* 0x00004c0001007983 */ /* 0x000ee20000300800 */
[----:B------:R-:W-:-:S03]  /*16cd0*/  ULDC.64 UR4, c[0x0][0x328] ;  /* 0x0000ca0000047ab9 */ /* 0x000fc60000000a00 */
[----:B------:R-:W4:Y:S04]  /*16ce0*/  LDL.LU R2, [R1+0x4] ;  /* 0x0000040001027983 */ /* 0x000f280000300800 */
[----:B------:R-:W5:Y:S04]  /*16cf0*/  LDL.LU R5, [R1+0x54] ;  /* 0x0000540001057983 */ /* 0x000f680000300800 */
[----:B------:R-:W2:Y:S01]  /*16d00*/  LDL.LU R4, [R1] ;  /* 0x0000000001047983 */ /* 0x000ea20000300800 */
[C---:B------:R-:W-:Y:S02]  /*16d10*/  LOP3.LUT P1, RZ, R22.reuse, 0x4, RZ, 0xc0, !PT ;  /* 0x0000000416ff7812 */ /* 0x040fe4000782c0ff */
[----:B------:R-:W-:Y:S01]  /*16d20*/  LOP3.LUT P4, RZ, R22, 0x1, RZ, 0xc0, !PT ;  /* 0x0000000116ff7812 */ /* 0x000fe2000788c0ff */
[----:B---3--:R-:W-:-:S04]  /*16d30*/  IMAD R0, R0, UR4, RZ ;  /* 0x0000000400007c24 */ /* 0x008fc8000f8e02ff */
[C---:B----4-:R-:W-:Y:S02]  /*16d40*/  IMAD R0, R2.reuse, UR5, R0 ;  /* 0x0000000502007c24 */ /* 0x050fe4000f8e0200 */
[----:B0-----:R-:W-:Y:S01]  /*16d50*/  IMAD.WIDE.U32 R2, R2, UR4, RZ ;  /* 0x0000000402027c25 */ /* 0x001fe2000f8e00ff */
[----:B------:R-:W-:-:S03]  /*16d60*/  ULDC.64 UR4, c[0x0][0x338] ;  /* 0x0000ce0000047ab9 */ /* 0x000fc60000000a00 */
[----:B------:R-:W-:Y:S02]  /*16d70*/  IMAD.IADD R3, R3, 0x1, R0 ;  /* 0x0000000103037824 */ /* 0x000fe400078e0200 */
[----:B-----5:R-:W-:Y:S02]  /*16d80*/  IMAD R0, R5, UR4, RZ ;  /* 0x0000000405007c24 */ /* 0x020fe4000f8e02ff */
[----:B--2---:R-:W-:-:S04]  /*16d90*/  IMAD.WIDE.U32 R2, R4, UR4, R2 ;  /* 0x0000000404027c25 */ /* 0x004fc8000f8e0002 */
[----:B------:R-:W-:Y:S01]  /*16da0*/  IMAD R5, R4, UR5, R0 ;  /* 0x0000000504057c24 */ /* 0x000fe2000f8e0200 */
[----:B------:R-:W-:Y:S01]  /*16db0*/  ULDC.64 UR4, c[0x0][0x330] ;  /* 0x0000cc0000047ab9 */ /* 0x000fe20000000a00 */
[----:B------:R-:W-:Y:S01]  /*16dc0*/  SEL R0, RZ, 0x8, P1 ;  /* 0x00000008ff007807 */ /* 0x000fe20000800000 */
[----:B------:R-:W-:Y:S02]  /*16dd0*/  IMAD R4, R25, 0x6000, R33 ;  /* 0x0000600019047824 */ /* 0x000fe400078e0221 */
[----:B------:R-:W-:Y:S02]  /*16de0*/  IMAD.IADD R3, R3, 0x1, R5 ;  /* 0x0000000103037824 */ /* 0x000fe400078e0205 */
[----:B------:R-:W-:Y:S02]  /*16df0*/  IMAD R5, R29, UR4, RZ ;  /* 0x000000041d057c24 */ /* 0x000fe4000f8e02ff */
[----:B------:R-:W-:-:S04]  /*16e00*/  IMAD.WIDE.U32 R2, R18, UR4, R2 ;  /* 0x0000000412027c25 */ /* 0x000fc8000f8e0002 */
[----:B------:R-:W-:Y:S01]  /*16e10*/  IMAD R5, R18, UR5, R5 ;  /* 0x0000000512057c24 */ /* 0x000fe2000f8e0205 */
[----:B------:R-:W-:Y:S01]  /*16e20*/  ULDC.64 UR4, c[0x0][0x318] ;  /* 0x0000c60000047ab9 */ /* 0x000fe20000000a00 */
[----:B------:R-:W-:Y:S02]  /*16e30*/  IMAD.IADD R7, R7, 0x1, R0 ;  /* 0x0000000107077824 */ /* 0x000fe400078e0200 */
[----:B------:R-:W-:Y:S01]  /*16e40*/  IMAD.IADD R3, R3, 0x1, R5 ;  /* 0x0000000103037824 */ /* 0x000fe200078e0205 */
[----:B------:R-:W-:Y:S01]  /*16e50*/  LEA R5, P0, R2, UR4, 0x1 ;  /* 0x0000000402057c11 */ /* 0x000fe2000f8008ff */
[----:B------:R-:W-:-:S03]  /*16e60*/  UMOV UR4, 0xffffffff ;  /* 0xffffffff00047882 */ /* 0x000fc60000000000 */
[----:B------:R-:W-:Y:S01]  /*16e70*/  LEA.HI.X R6, R2, UR5, R3, 0x1, P0 ;  /* 0x0000000502067c11 */ /* 0x000fe200080f0c03 */
[----:B------:R-:W-:Y:S08]  /*16e80*/  BRA.DIV UR4, `(.L_x_10643) ;  /* 0x0000005a04cc7947 */ /* 0x000ff0000b800000 */
[----:B------:R-:W0:Y:S01]  /*16e90*/  S2R R2, SR_TID.X ;  /* 0x0000000000027919 */ /* 0x000e220000002100 */
[----:B------:R-:W-:Y:S01]  /*16ea0*/  IMAD R4, R4, 0x2, R23 ;  /* 0x0000000204047824 */ /* 0x000fe200078e0217 */
[C---:B------:R-:W-:Y:S01]  /*16eb0*/  LOP3.LUT P2, RZ, R7.reuse, 0x2, RZ, 0xc0, !PT ;  /* 0x0000000207ff7812 */ /* 0x040fe2000784c0ff */
[----:B------:R-:W-:Y:S01]  /*16ec0*/  SHFL.IDX PT, R3, R6, RZ, 0x181f ;  /* 0x00181fff06037589 */ /* 0x000fe200000e0000 */
[----:B------:R-:W-:-:S03]  /*16ed0*/  LOP3.LUT P1, RZ, R7, 0x4, RZ, 0xc0, !PT ;  /* 0x0000000407ff7812 */ /* 0x000fc6000782c0ff */
[----:B------:R-:W-:Y:S01]  /*16ee0*/  SHFL.IDX PT, R14, R5, 0x1, 0x181f ;  /* 0x00381f00050e7f89 */ /* 0x000fe200000e0000 */
[----:B------:R-:W-:Y:S01]  /*16ef0*/  ISETP.LT.OR P3, PT, R31, 0x1, !P1 ;  /* 0x000000011f00780c */ /* 0x000fe20004f61670 */
[----:B0-----:R-:W-:Y:S02]  /*16f00*/  IMAD.SHL.U32 R8, R2, 0x8, RZ ;  /* 0x0000000802087824 */ /* 0x001fe400078e00ff */
[----:B------:R-:W0:Y:S03]  /*16f10*/  SHFL.IDX PT, R2, R5, RZ, 0x181f ;  /* 0x00181fff05027589 */ /* 0x000e2600000e0000 */
[----:B------:R-:W-:-:S04]  /*16f20*/  LOP3.LUT R8, R8, 0x38, RZ, 0xc0, !PT ;  /* 0x0000003808087812 */ /* 0x000fc800078ec0ff */
[----:B------:R-:W-:-:S04]  /*16f30*/  SHF.L.U32 R0, R8, 0x1, RZ ;  /* 0x0000000108007819 */ /* 0x000fc800000006ff */
[----:B0-----:R-:W-:-:S05]  /*16f40*/  IADD3 R2, P0, R2, R0, RZ ;  /* 0x0000000002027210 */ /* 0x001fca0007f1e0ff */
[----:B------:R-:W-:Y:S01]  /*16f50*/  IMAD.X R3, RZ, RZ, R3, P0 ;  /* 0x000000ffff037224 */ /* 0x000fe200000e0603 */
        /* <DEDUP_REMOVED lines=8> */
[----:B------:R-:W-:-:S03]  /*16fe0*/  IADD3 R8, P3, R14, R0, RZ ;  /* 0x000000000e087210 */ /* 0x000fc60007f7e0ff */
        /* <DEDUP_REMOVED lines=38> */
[----:B------:R2:W3:Y:S01]  /*17250*/  SHFL.IDX PT, R14, R5, 0x5, 0x181f ;  /* 0x00b81f00050e7f89 */ /* 0x0004e200000e0000 */
[----:B0-----:R-:W-:Y:S02]  /*17260*/  IADD3.X R3, RZ, R3, RZ, P3, !PT ;  /* 0x00000003ff037210 */ /* 0x001fe40001ffe4ff */
        /* <DEDUP_REMOVED lines=8> */
.L_x_10827:
        /* <DEDUP_REMOVED lines=15> */
.L_x_10644:
        /* <DEDUP_REMOVED lines=11> */
.L_x_10645:
[----:B------:R-:W2:Y:S01]  /*17490*/  LDL.LU R2, [R1+0x14] ;  /* 0x0000140001027983 */ /* 0x000ea20000300800 */
[----:B------:R0:W-:Y:S01]  /*174a0*/  SYNCS.ARRIVE.TRANS64.A1T0 RZ, [R30+URZ+0x32450], RZ ;  /* 0x032450ff1eff79a7 */ /* 0x0001e2000810003f */
[----:B------:R-:W-:Y:S01]  /*174b0*/  BSSY B0, `(.L_x_10646) ;  /* 0x00000e1000007945 */ /* 0x000fe20003800000 */
[----:B--2---:R-:W-:-:S13]  /*174c0*/  ISETP.GE.AND P0, PT, R2, 0x61, PT ;  /* 0x000000610200780c */ /* 0x004fda0003f06270 */
[----:B0-----:R-:W-:Y:S05]  /*174d0*/  @!P0 BRA `(.L_x_10647) ;  /* 0x0000000c00788947 */ /* 0x001fea0003800000 */
[----:B------:R-:W2:Y:S02]  /*174e0*/  LDL.LU R2, [R1+0x48] ;  /* 0x0000480001027983 */ /* 0x000ea40000300800 */
[----:B--2---:R-:W-:-:S07]  /*174f0*/  VIADD R10, R2, 0xfffffffe ;  /* 0xfffffffe020a7836 */ /* 0x004fce0000000000 */
.L_x_10660:
[----:B--2---:R-:W2:Y:S01]  /*17500*/  LDL R12, [R1+0x68] ;  /* 0x00006800010c7983 */ /* 0x004ea20000100800 */
[----:B0-----:R-:W0:Y:S01]  /*17510*/  LDC R6, c[0x0][0x430] ;  /* 0x00010c00ff067b82 */ /* 0x001e220000000800 */
[----:B------:R-:W1:Y:S01]  /*17520*/  S2R R2, SR_TID.X ;  /* 0x0000000000027919 */ /* 0x000e620000002100 */
[----:B---3--:R-:W3:Y:S01]  /*17530*/  S2R R3, SR_TID.X ;  /* 0x0000000000037919 */ /* 0x008ee20000002100 */
[----:B0-----:R-:W-:Y:S02]  /*17540*/  ISETP.NE.AND P0, PT, R6, 0x1, PT ;  /* 0x000000010600780c */ /* 0x001fe40003f05270 */
[----:B-1----:R-:W-:Y:S01]  /*17550*/  LOP3.LUT R2, R2, 0x7f, RZ, 0xc0, !PT ;  /* 0x0000007f02027812 */ /* 0x002fe200078ec0ff */
[----:B---3--:R-:W-:-:S03]  /*17560*/  IMAD.SHL.U32 R4, R3, 0x10, RZ ;  /* 0x0000001003047824 */ /* 0x008fc600078e00ff */
[----:B------:R-:W-:-:S07]  /*17570*/  SHF.R.U32.HI R2, RZ, 0x3, R2 ;  /* 0x00000003ff027819 */ /* 0x000fce0000011602 */
[----:B------:R-:W0:Y:S01]  /*17580*/  @P0 LDC R3, c[0x0][0x438] ;  /* 0x00010e00ff030b82 */ /* 0x000e220000000800 */
[----:B------:R-:W-:-:S04]  /*17590*/  LOP3.LUT R4, R2, 0x70, R4, 0xf8, !PT ;  /* 0x0000007002047812 */ /* 0x000fc800078ef804 */
[----:B------:R-:W-:-:S03]  /*175a0*/  ISETP.GT.U32.AND P1, PT, R4, 0x5f, PT ;  /* 0x0000005f0400780c */ /* 0x000fc60003f24070 */
[----:B------:R-:W1:Y:S01]  /*175b0*/  @P0 LDC R2, c[0x0][0x434] ;  /* 0x00010d00ff020b82 */ /* 0x000e620000000800 */
[----:B------:R-:W-:-:S04]  /*175c0*/  IMAD R7, R10, 0x60, R34 ;  /* 0x000000600a077824 */ /* 0x000fc800078e0222 */
[----:B------:R-:W-:-:S05]  /*175d0*/  IMAD.IADD R7, R4, 0x1, R7 ;  /* 0x0000000104077824 */ /* 0x000fca00078e0207 */
[----:B------:R-:W3:Y:S01]  /*175e0*/  @!P1 LDC.64 R4, c[0x0][0x428] ;  /* 0x00010a00ff049b82 */ /* 0x000ee20000000a00 */
[----:B------:R-:W-:-:S07]  /*175f0*/  IMAD.MOV.U32 R11, RZ, RZ, R7 ;  /* 0x000000ffff0b7224 */ /* 0x000fce00078e0007 */
[----:B------:R-:W4:Y:S01]  /*17600*/  @!P1 LDC.64 R8, c[0x0][0x418] ;  /* 0x00010600ff089b82 */ /* 0x000f220000000a00 */
[----:B-1----:R-:W-:-:S05]  /*17610*/  @P0 IMAD.HI.U32 R2, R7, R2, RZ ;  /* 0x0000000207020227 */ /* 0x002fca00078e00ff */
[----:B0-----:R-:W-:-:S04]  /*17620*/  @P0 SHF.R.U32.HI R11, RZ, R3, R2 ;  /* 0x00000003ff0b0219 */ /* 0x001fc80000011602 */
[----:B------:R-:W-:Y:S02]  /*17630*/  @!P1 SHF.R.S32.HI R3, RZ, 0x1f, R11 ;  /* 0x0000001fff039819 */ /* 0x000fe4000001140b */
[----:B------:R-:W-:-:S05]  /*17640*/  @!P1 MOV R2, R11 ;  /* 0x0000000b00029202 */ /* 0x000fca0000000f00 */
[----:B---3--:R-:W-:-:S04]  /*17650*/  @!P1 IMAD.WIDE.U32 R2, R32, R4, R2 ;  /* 0x0000000420029225 */ /* 0x008fc800078e0002 */
[----:B------:R-:W-:-:S04]  /*17660*/  @!P1 IMAD R4, R35, R4, RZ ;  /* 0x0000000423049224 */ /* 0x000fc800078e02ff */
[----:B------:R-:W-:Y:S01]  /*17670*/  @!P1 IMAD R5, R32, R5, R4 ;  /* 0x0000000520059224 */ /* 0x000fe200078e0204 */
[----:B----4-:R-:W-:-:S03]  /*17680*/  @!P1 LEA R8, P0, R2, R8, 0x2 ;  /* 0x0000000802089211 */ /* 0x010fc600078010ff */
[----:B------:R-:W-:Y:S02]  /*17690*/  @!P1 IMAD.IADD R3, R5, 0x1, R3 ;  /* 0x0000000105039824 */ /* 0x000fe400078e0203 */
[----:B------:R-:W-:-:S03]  /*176a0*/  IMAD.MOV.U32 R5, RZ, RZ, RZ ;  /* 0x000000ffff057224 */ /* 0x000fc600078e00ff */
[----:B------:R-:W-:Y:S01]  /*176b0*/  @!P1 LEA.HI.X R9, R2, R9, R3, 0x2, P0 ;  /* 0x0000000902099211 */ /* 0x000fe200000f1403 */
[----:B------:R-:W-:-:S04]  /*176c0*/  VIADD R25, R25, 0x1 ;  /* 0x0000000119197836 */ /* 0x000fc80000000000 */
[----:B------:R0:W5:Y:S01]  /*176d0*/  @!P1 LDG.E R5, desc[UR60][R8.64] ;  /* 0x0000003c08059981 */ /* 0x000162000c1e1900 */
[----:B------:R-:W-:-:S04]  /*176e0*/  ISETP.NE.AND P0, PT, R25, 0x2, PT ;  /* 0x000000021900780c */ /* 0x000fc80003f05270 */
[----:B------:R-:W-:Y:S01]  /*176f0*/  SEL R2, RZ, 0x1, P0 ;  /* 0x00000001ff027807 */ /* 0x000fe20000000000 */
[----:B------:R-:W-:-:S03]  /*17700*/  IMAD.MOV R3, RZ, RZ, -R11 ;  /* 0x000000ffff037224 */ /* 0x000fc600078e0a0b */
[----:B------:R-:W-:Y:S01]  /*17710*/  LOP3.LUT R27, R27, R2, RZ, 0x3c, !PT ;  /* 0x000000021b1b7212 */ /* 0x000fe200078e3cff */
[----:B------:R-:W-:Y:S01]  /*17720*/  IMAD.MOV.U32 R2, RZ, RZ, R10 ;  /* 0x000000ffff027224 */ /* 0x000fe200078e000a */
[----:B------:R-:W-:Y:S05]  /*17730*/  YIELD ;  /* 0x0000000000007946 */ /* 0x000fea0003800000 */
[----:B------:R-:W-:Y:S01]  /*17740*/  SEL R25, R25, RZ, P0 ;  /* 0x000000ff19197207 */ /* 0x000fe20000000000 */
[----:B------:R-:W-:Y:S01]  /*17750*/  IMAD R6, R6, R3, R7 ;  /* 0x0000000306067224 */ /* 0x000fe200078e0207 */
[----:B------:R-:W-:Y:S02]  /*17760*/  IADD3 R10, R10, -0x1, RZ ;  /* 0xffffffff0a0a7810 */ /* 0x000fe40007ffe0ff */
[----:B------:R-:W-:-:S02]  /*17770*/  ISETP.GT.AND P2, PT, R2, RZ, PT ;  /* 0x000000ff0200720c */ /* 0x000fc40003f44270 */
[----:B--2---:R-:W-:-:S13]  /*17780*/  ISETP.NE.AND P1, PT, R12, 0x3, PT ;  /* 0x000000030c00780c */ /* 0x004fda0003f25270 */
[----:B0-----:R-:W-:Y:S05]  /*17790*/  @!P1 BRA `(.L_x_10648) ;  /* 0x0000000000049947 */ /* 0x001fea0003800000 */
[----:B------:R-:W-:Y:S01]  /*177a0*/  BPT.TRAP 0x1 ;  /* 0x000000040000795c */ /* 0x000fe20000300000 */
.L_x_10648:
[----:B------:R-:W-:Y:S01]  /*177b0*/  IMAD R4, R25, 0x8, R23 ;  /* 0x0000000819047824 */ /* 0x000fe200078e0217 */
[----:B------:R-:W-:Y:S01]  /*177c0*/  SHF.L.U32 R21, R27, 0x1f, RZ ;  /* 0x0000001f1b157819 */ /* 0x000fe200000006ff */
[----:B------:R-:W-:Y:S01]  /*177d0*/  BSSY B1, `(.L_x_10649) ;  /* 0x0000004000017945 */ /* 0x000fe20003800000 */
[----:B------:R-:W-:Y:S02]  /*177e0*/  SHF.R.S32.HI R17, RZ, 0x1f, R6 ;  /* 0x0000001fff117819 */ /* 0x000fe40000011406 */
[----:B------:R-:W0:Y:S02]  /*177f0*/  SYNCS.PHASECHK.TRANS64.TRYWAIT P0, [R4+URZ+0x32440], R21 ;  /* 0x03244015040075a7 */ /* 0x000e24000800017f */
[----:B0-----:R-:W-:Y:S05]  /*17800*/  @!P0 BRA `(.L_x_10650) ;  /* 0x0000005800b08947 */ /* 0x001fea0003800000 */
.L_x_10828:
[----:B------:R-:W-:Y:S05]  /*17810*/  BSYNC B1 ;  /* 0x0000000000017941 */ /* 0x000fea0003800000 */
.L_x_10649:
        /* <DEDUP_REMOVED lines=24> */
[----:B------:R-:W-:-:S03]  /*179a0*/  LEA R7, R7, R23, 0x1 ;  /* 0x0000001707077211 */ /* 0x000fc600078e08ff */
        /* <DEDUP_REMOVED lines=27> */
.L_x_10842:
        /* <DEDUP_REMOVED lines=8> */
.L_x_10652:
        /* <DEDUP_REMOVED lines=11> */
.L_x_10653:
[----:B------:R2:W-:Y:S01]  /*17c90*/  SYNCS.ARRIVE.TRANS64.A1T0 RZ, [R4+URZ+0x32430], RZ ;  /* 0x032430ff04ff79a7 */ /* 0x0005e2000810003f */
[----:B------:R-:W-:Y:S05]  /*17ca0*/  @!P3 BRA `(.L_x_10654) ;  /* 0x000000000004b947 */ /* 0x000fea0003800000 */
[----:B------:R-:W-:Y:S01]  /*17cb0*/  BPT.TRAP 0x1 ;  /* 0x000000040000795c */ /* 0x000fe20000300000 */
.L_x_10654:
[----:B------:R-:W3:Y:S01]  /*17cc0*/  SYNCS.PHASECHK.TRANS64.TRYWAIT P0, [R4+URZ+0x32460], R21 ;  /* 0x03246015040075a7 */ /* 0x000ee2000800017f */
[----:B------:R-:W-:Y:S04]  /*17cd0*/  BSSY B1, `(.L_x_10655) ;  /* 0x0000002000017945 */ /* 0x000fe80003800000 */
[----:B---3--:R-:W-:Y:S05]  /*17ce0*/  @!P0 BRA `(.L_x_10656) ;  /* 0x0000005c00308947 */ /* 0x008fea0003800000 */
.L_x_10843:
[----:B------:R-:W-:Y:S05]  /*17cf0*/  BSYNC B1 ;  /* 0x0000000000017941 */ /* 0x000fea0003800000 */
.L_x_10655:
[----:B------:R-:W-:Y:S01]  /*17d00*/  ULDC.64 UR4, c[0x0][0x328] ;  /* 0x0000ca0000047ab9 */ /* 0x000fe20000000a00 */
[C---:B------:R-:W-:Y:S01]  /*17d10*/  LOP3.LUT P5, RZ, R22.reuse, 0x1, RZ, 0xc0, !PT ;  /* 0x0000000116ff7812 */ /* 0x040fe200078ac0ff */
[----:B------:R-:W-:Y:S01]  /*17d20*/  IMAD R17, R17, UR4, RZ ;  /* 0x0000000411117c24 */ /* 0x000fe2000f8e02ff */
[----:B------:R-:W-:Y:S01]  /*17d30*/  LOP3.LUT P4, RZ, R22, 0x10, RZ, 0xc0, !PT ;  /* 0x0000001016ff7812 */ /* 0x000fe2000788c0ff */
[----:B------:R-:W-:Y:S01]  /*17d40*/  IMAD.WIDE.U32 R2, R6, UR4, RZ ;  /* 0x0000000406027c25 */ /* 0x000fe2000f8e00ff */
[C---:B------:R-:W-:Y:S02]  /*17d50*/  LOP3.LUT P3, RZ, R22.reuse, 0x8, RZ, 0xc0, !PT ;  /* 0x0000000816ff7812 */ /* 0x040fe4000786c0ff */
[----:B------:R-:W-:Y:S01]  /*17d60*/  LOP3.LUT P1, RZ, R22, 0x4, RZ, 0xc0, !PT ;  /* 0x0000000416ff7812 */ /* 0x000fe2000782c0ff */
[----:B------:R-:W-:Y:S01]  /*17d70*/  IMAD R17, R6, UR5, R17 ;  /* 0x0000000506117c24 */ /* 0x000fe2000f8e0211 */
[----:B------:R-:W-:Y:S01]  /*17d80*/  ULDC.64 UR4, c[0x0][0x338] ;  /* 0x0000ce0000047ab9 */ /* 0x000fe20000000a00 */
[----:B------:R-:W-:-:S02]  /*17d90*/  IMAD R6, R25, 0x6000, R33 ;  /* 0x0000600019067824 */ /* 0x000fc400078e0221 */
        /* <DEDUP_REMOVED lines=15> */
[----:B------:R-:W4:Y:S01]  /*17e90*/  SHFL.IDX PT, R14, R5, RZ, 0x181f ;  /* 0x00181fff050e7589 */ /* 0x000f2200000e0000 */
[----:B------:R-:W-:-:S03]  /*17ea0*/  IMAD R6, R6, 0x2, R23 ;  /* 0x0000000206067824 */ /* 0x000fc600078e0217 */
        /* <DEDUP_REMOVED lines=18> */
[----:B------:R-:W1:Y:S02]  /*17fd0*/  SHFL.IDX PT, R14, R5, 0x3, 0x181f ;  /* 0x00781f00050e7f89 */ /* 0x000e6400000e0000 */
[----:B----4-:R-:W-:Y:S02]  /*17fe0*/  IADD3.X R3, RZ, R8, RZ, P0, !PT ;  /* 0x00000008ff037210 */ /* 0x010fe400007fe4ff */
        /* <DEDUP_REMOVED lines=21> */
.L_x_10857:
        /* <DEDUP_REMOVED lines=11> */
.L_x_10658:
        /* <DEDUP_REMOVED lines=11> */
.L_x_10659:
[----:B------:R0:W-:Y:S01]  /*182a0*/  SYNCS.ARRIVE.TRANS64.A1T0 RZ, [R4+URZ+0x32450], RZ ;  /* 0x032450ff04ff79a7 */ /* 0x0001e2000810003f */
[----:B------:R-:W-:Y:S05]  /*182b0*/  @P2 BRA `(.L_x_10660) ;  /* 0xfffffff000902947 */ /* 0x000fea000383ffff */
.L_x_10647:
[----:B------:R-:W-:Y:S05]  /*182c0*/  BSYNC B0 ;  /* 0x0000000000007941 */ /* 0x000fea0003800000 */
.L_x_10646:
[----:B------:R-:W1:Y:S01]  /*182d0*/  S2R R2, SR_TID.X ;  /* 0x0000000000027919 */ /* 0x000e620000002100 */
[----:B------:R-:W-:Y:S01]  /*182e0*/  VIADD R25, R25, 0x1 ;  /* 0x0000000119197836 */ /* 0x000fe20000000000 */
[----:B------:R-:W-:Y:S04]  /*182f0*/  BSSY B0, `(.L_x_10661) ;  /* 0x0000013000007945 */ /* 0x000fe80003800000 */
        /* <DEDUP_REMOVED lines=18> */
.L_x_10662:
[----:B------:R-:W-:Y:S05]  /*18420*/  BSYNC B0 ;  /* 0x0000000000007941 */ /* 0x000fea0003800000 */
.L_x_10661:
[----:B------:R-:W-:-:S07]  /*18430*/  SEL R25, R25, RZ, P0 ;  /* 0x000000ff19197207 */ /* 0x000fce0000000000 */
.L_x_10615:
[----:B------:R-:W-:Y:S05]  /*18440*/  BSYNC B7 ;  /* 0x0000000000077941 */ /* 0x000fea0003800000 */
.L_x_10613:
        /* <DEDUP_REMOVED lines=8> */
[----:B------:R0:W1:Y:S01]  /*184d0*/  LDS.128 R16, [R23+0x324d0] ;  /* 0x0324d00017107984 */ /* 0x0000620000000c00 */
[----:B------:R-:W-:Y:S06]  /*184e0*/  BAR.ARV 0x4, 0x180 ;  /* 0x0106000000007b1d */ /* 0x000fec0000002000 */
[----:B------:R-:W-:Y:S05]  /*184f0*/  BRA `(.L_x_10664) ;  /* 0x0000000800407947 */ /* 0x000fea0003800000 */
.L_x_10663:
        /* <DEDUP_REMOVED lines=36> */
.L_x_10867:
[----:B------:R-:W-:Y:S02]  /*18740*/  ULDC UR4, c[0x0][0xd38] ;  /* 0x00034e0000047ab9 */ /* 0x000fe40000000800 */
[----:B------:R-:W-:-:S04]  /*18750*/  IMAD.U32 R7, RZ, RZ, UR4 ;  /* 0x00000004ff077e24 */ /* 0x000fc8000f8e00ff */
[----:B-1----:R-:W-:-:S04]  /*18760*/  IMAD R14, R14, R7, RZ ;  /* 0x000000070e0e7224 */ /* 0x002fc800078e02ff */
[----:B------:R-:W-:-:S05]  /*18770*/  IMAD.IADD R9, R4, 0x1, R14 ;  /* 0x0000000104097824 */ /* 0x000fca00078e020e */
[----:B------:R-:W-:-:S13]  /*18780*/  ISETP.GT.AND P6, PT, R9, R0, PT ;  /* 0x000000000900720c */ /* 0x000fda0003fc4270 */
[----:B------:R-:W-:Y:S05]  /*18790*/  @P6 BRA `(.L_x_10666) ;  /* 0x00000000009c6947 */ /* 0x000fea0003800000 */
.L_x_10671:
[----:B0-----:R-:W0:Y:S01]  /*187a0*/  LDC R2, c[0x0][0xd3c] ;  /* 0x00034f00ff027b82 */ /* 0x001e220000000800 */
[----:B------:R-:W-:-:S05]  /*187b0*/  VIADD R19, R19, 0x1f ;  /* 0x0000001f13137836 */ /* 0x000fca0000000000 */
[----:B0-----:R-:W-:-:S13]  /*187c0*/  ISETP.GE.AND P6, PT, R19, R2, PT ;  /* 0x000000021300720c */ /* 0x001fda0003fc6270 */
[----:B------:R-:W-:Y:S05]  /*187d0*/  @P6 BRA `(.L_x_10667) ;  /* 0x0000000400446947 */ /* 0x000fea0003800000 */
[----:B------:R-:W0:Y:S01]  /*187e0*/  S2R R3, SR_TID.X ;  /* 0x0000000000037919 */ /* 0x000e220000002100 */
[----:B------:R-:W-:Y:S01]  /*187f0*/  BSSY B0, `(.L_x_10668) ;  /* 0x0000009000007945 */ /* 0x000fe20003800000 */
[----:B------:R-:W-:Y:S02]  /*18800*/  MOV R5, RZ ;  /* 0x000000ff00057202 */ /* 0x000fe40000000f00 */
[----:B0-----:R-:W-:-:S05]  /*18810*/  LOP3.LUT R3, R3, 0x1f, RZ, 0xc0, !PT ;  /* 0x0000001f03037812 */ /* 0x001fca00078ec0ff */
[----:B------:R-:W-:-:S05]  /*18820*/  IMAD.IADD R7, R19, 0x1, R3 ;  /* 0x0000000113077824 */ /* 0x000fca00078e0203 */
[----:B------:R-:W-:-:S13]  /*18830*/  ISETP.GE.OR P6, PT, R7, R2, !P0 ;  /* 0x000000020700720c */ /* 0x000fda00047c6670 */
[----:B------:R-:W-:Y:S05]  /*18840*/  @P6 BRA `(.L_x_10669) ;  /* 0x00000000000c6947 */ /* 0x000fea0003800000 */
[----:B------:R-:W0:Y:S02]  /*18850*/  LDC.64 R2, c[0x0][0xd80] ;  /* 0x00036000ff027b82 */ /* 0x000e240000000a00 */
[----:B0-----:R-:W-:-:S05]  /*18860*/  IMAD.WIDE R2, R7, 0x4, R2 ;  /* 0x0000000407027825 */ /* 0x001fca00078e0202 */
[----:B------:R0:W5:Y:S02]  /*18870*/  LDG.E R5, desc[UR60][R2.64] ;  /* 0x0000003c02057981 */ /* 0x000164000c1e1900 */
.L_x_10669:
[----:B------:R-:W-:Y:S05]  /*18880*/  BSYNC B0 ;  /* 0x0000000000007941 */ /* 0x000fea0003800000 */
.L_x_10668:
        /* <DEDUP_REMOVED lines=18> */
.L_x_10875:
[----:B------:R-:W-:Y:S02]  /*189b0*/  ULDC UR4, c[0x0][0xd38] ;  /* 0x00034e0000047ab9 */ /* 0x000fe40000000800 */
[----:B------:R-:W-:-:S05]  /*189c0*/  MOV R7, UR4 ;  /* 0x0000000400077c02 */ /* 0x000fca0008000f00 */
[----:B-1----:R-:W-:-:S04]  /*189d0*/  IMAD R14, R14, R7, RZ ;  /* 0x000000070e0e7224 */ /* 0x002fc800078e02ff */
[----:B------:R-:W-:-:S05]  /*189e0*/  IMAD.IADD R9, R14, 0x1, R9 ;  /* 0x000000010e097824 */ /* 0x000fca00078e0209 */
[----:B------:R-:W-:-:S13]  /*189f0*/  ISETP.GT.AND P6, PT, R9, R0, PT ;  /* 0x000000000900720c */ /* 0x000fda0003fc4270 */
[----:B------:R-:W-:Y:S05]  /*18a00*/  @!P6 BRA `(.L_x_10671) ;  /* 0xfffffffc0064e947 */ /* 0x000fea000383ffff */
.L_x_10666:
        /* <DEDUP_REMOVED lines=8> */
.L_x_10879:
[----:B------:R-:W-:Y:S01]  /*18a90*/  ISETP.NE.AND P0, PT, R3, RZ, PT ;  /* 0x000000ff0300720c */ /* 0x000fe20003f05270 */
[----:B------:R-:W-:-:S12]  /*18aa0*/  IMAD.MOV.U32 R14, RZ, RZ, RZ ;  /* 0x000000ffff0e7224 */ /* 0x000fd800078e00ff */
[----:B------:R-:W-:Y:S05]  /*18ab0*/  @!P0 BRA `(.L_x_10673) ;  /* 0x0000000000108947 */ /* 0x000fea0003800000 */
[----:B------:R-:W-:Y:S01]  /*18ac0*/  UMOV UR4, 0xffffffff ;  /* 0xffffffff00047882 */ /* 0x000fe20000000000 */
[----:B------:R-:W-:Y:S02]  /*18ad0*/  VIADD R12, R4, 0xffffffff ;  /* 0xffffffff040c7836 */ /* 0x000fe40000000000 */
[----:B------:R-:W-:Y:S05]  /*18ae0*/  BRA.DIV UR4, `(.L_x_10674) ;  /* 0x0000005e04b47947 */ /* 0x000fea000b800000 */
[----:B------:R3:W4:Y:S02]  /*18af0*/  SHFL.IDX PT, R14, R2, R12, 0x1f ;  /* 0x00001f0c020e7589 */ /* 0x00072400000e0000 */
.L_x_10673:
        /* <DEDUP_REMOVED lines=9> */
[----:B0-----:R-:W-:Y:S01]  /*18b90*/  IMAD.MOV.U32 R2, RZ, RZ, RZ ;  /* 0x000000ffff027224 */ /* 0x001fe200078e00ff */
[----:B--2---:R-:W-:-:S05]  /*18ba0*/  IADD3 R7, RZ, -R3, RZ ;  /* 0x80000003ff077210 */ /* 0x004fca0007ffe0ff */
        /* <DEDUP_REMOVED lines=13> */
[----:B------:R-:W-:-:S05]  /*18c80*/  @P0 IADD3 R3, R3, 0x1, RZ ;  /* 0x0000000103030810 */ /* 0x000fca0007ffe0ff */
[----:B------:R-:W-:Y:S01]  /*18c90*/  @!P2 IMAD.MOV R3, RZ, RZ, -R3 ;  /* 0x000000ffff03a224 */ /* 0x000fe200078e0a03 */
[----:B------:R-:W-:-:S05]  /*18ca0*/  @!P1 LOP3.LUT R3, RZ, R5, RZ, 0x33, !PT ;  /* 0x00000005ff039212 */ /* 0x000fca00078e33ff */
[--C-:B------:R-:W-:Y:S02]  /*18cb0*/  IMAD.MOV R0, RZ, RZ, -R3.reuse ;  /* 0x000000ffff007224 */ /* 0x100fe400078e0a03 */
[----:B------:R-:W-:Y:S02]  /*18cc0*/  IMAD.MOV.U32 R18, RZ, RZ, R3 ;  /* 0x000000ffff127224 */ /* 0x000fe400078e0003 */
[----:B------:R-:W-:Y:S01]  /*18cd0*/  IMAD R17, R5, R0, R10 ;  /* 0x0000000005117224 */ /* 0x000fe200078e020a */
[----:B------:R-:W-:Y:S06]  /*18ce0*/  BRA `(.L_x_10675) ;  /* 0x00000000001c7947 */ /* 0x000fec0003800000 */
.L_x_10667:
[----:B------:R-:W-:Y:S01]  /*18cf0*/  UMOV UR4, URZ ;  /* 0x0000003f00047c82 */ /* 0x000fe20008000000 */
[----:B------:R-:W-:Y:S01]  /*18d00*/  UMOV UR5, URZ ;  /* 0x0000003f00057c82 */ /* 0x000fe20008000000 */
[----:B------:R-:W-:Y:S01]  /*18d10*/  ULDC UR6, c[0x0][0xd3c] ;  /* 0x00034f0000067ab9 */ /* 0x000fe20000000800 */
[----:B------:R-:W-:Y:S01]  /*18d20*/  IMAD.MOV.U32 R16, RZ, RZ, R0 ;  /* 0x000000ffff107224 */ /* 0x000fe200078e0000 */
[----:B------:R-:W-:Y:S01]  /*18d30*/  MOV R17, UR4 ;  /* 0x0000000400117c02 */ /* 0x000fe20008000f00 */
[----:B------:R-:W-:Y:S02]  /*18d40*/  IMAD.U32 R18, RZ, RZ, UR5 ;  /* 0x00000005ff127e24 */ /* 0x000fe4000f8e00ff */
[----:B------:R-:W-:-:S07]  /*18d50*/  IMAD.U32 R19, RZ, RZ, UR6 ;  /* 0x00000006ff137e24 */ /* 0x000fce000f8e00ff */
.L_x_10675:
        /* <DEDUP_REMOVED lines=10> */
.L_x_10664:
[----:B------:R-:W-:Y:S02]  /*18e00*/  ULDC UR4, c[0x0][0xd3c] ;  /* 0x00034f0000047ab9 */ /* 0x000fe40000000800 */
[----:B-1----:R-:W-:-:S13]  /*18e10*/  ISETP.GE.AND P0, PT, R19, UR4, PT ;  /* 0x0000000413007c0c */ /* 0x002fda000bf06270 */
[----:B------:R-:W-:Y:S05]  /*18e20*/  @!P0 BRA `(.L_x_10676) ;  /* 0xffffff9c00008947 */ /* 0x000fea000383ffff */
[----:B------:R-:W-:Y:S05]  /*18e30*/  BSYNC B8 ;  /* 0x0000000000087941 */ /* 0x000fea0003800000 */
.L_x_10571:
[----:B-1----:R-:W5:Y:S01]  /*18e40*/  LDL.LU R0, [R1+0x40] ;  /* 0x0000400001007983 */ /* 0x002f620000300800 */
[----:B------:R-:W-:Y:S01]  /*18e50*/  BSSY B0, `(.L_x_10677) ;  /* 0x000000b000007945 */ /* 0x000fe20003800000 */
[----:B------:R-:W1:Y:S01]  /*18e60*/  S2R R5, SR_CgaCtaId ;  /* 0x0000000000057919 */ /* 0x000e620000008800 */
[----:B-----5:R-:W-:-:S05]  /*18e70*/  VIADD R0, R0, 0x1 ;  /* 0x0000000100007836 */ /* 0x020fca0000000000 */
        /* <DEDUP_REMOVED lines=8> */
.L_x_10882:
[----:B------:R-:W-:Y:S05]  /*18f00*/  BSYNC B0 ;  /* 0x0000000000007941 */ /* 0x000fea0003800000 */
.L_x_10677:
[----:B------:R-:W-:-:S03]  /*18f10*/  UMOV UR4, 0xffffffff ;  /* 0xffffffff00047882 */ /* 0x000fc60000000000 */
[----:B------:R-:W-:Y:S05]  /*18f20*/  BRA.DIV UR4, `(.L_x_10679) ;  /* 0x0000005a04dc7947 */ /* 0x000fea000b800000 */
[----:B-1----:R-:W1:Y:S02]  /*18f30*/  S2R R0, SR_TID.X ;  /* 0x0000000000007919 */ /* 0x002e640000002100 */
[----:B-1----:R-:W-:-:S04]  /*18f40*/  SHF.R.U32.HI R0, RZ, 0x5, R0 ;  /* 0x00000005ff007819 */ /* 0x002fc80000011600 */
[----:B------:R-:W-:-:S05]  /*18f50*/  LOP3.LUT R0, R0, 0x3, RZ, 0xc0, !PT ;  /* 0x0000000300007812 */ /* 0x000fca00078ec0ff */
[----:B------:R1:W0:Y:S02]  /*18f60*/  SHFL.IDX PT, R14, R0, RZ, 0x1f ;  /* 0x00001fff000e7589 */ /* 0x00022400000e0000 */
.L_x_10885:
[----:B0-----:R-:W-:-:S13]  /*18f70*/  ISETP.NE.AND P0, PT, R14, RZ, PT ;  /* 0x000000ff0e00720c */ /* 0x001fda0003f05270 */
[----:B------:R-:W-:Y:S05]  /*18f80*/  @P0 BRA `(.L_x_10418) ;  /* 0x0000000000880947 */ /* 0x000fea0003800000 */
[----:B------:R-:W-:-:S03]  /*18f90*/  UMOV UR4, 0xffffffff ;  /* 0xffffffff00047882 */ /* 0x000fc60000000000 */
[----:B------:R-:W-:Y:S05]  /*18fa0*/  BRA.DIV UR4, `(.L_x_10680) ;  /* 0x0000005a04f07947 */ /* 0x000fea000b800000 */
[----:B------:R-:W-:-:S13]  /*18fb0*/  ELECT P6, URZ, PT ;  /* 0x00000000003f782f */ /* 0x000fda00038c0000 */
.L_x_10888:
[----:B------:R-:W-:Y:S05]  /*18fc0*/  @!P6 BRA `(.L_x_10418) ;  /* 0x000000000078e947 */ /* 0x000fea0003800000 */
[----:B-1----:R-:W5:Y:S02]  /*18fd0*/  LDL.LU R0, [R1+0x8] ;  /* 0x0000080001007983 */ /* 0x002f640000300800 */
[----:B-----5:R-:W-:-:S04]  /*18fe0*/  LOP3.LUT R0, R0, 0x2, RZ, 0xfc, !PT ;  /* 0x0000000200007812 */ /* 0x020fc800078efcff */
[----:B------:R-:W-:-:S13]  /*18ff0*/  ISETP.NE.AND P0, PT, R0, 0x3, PT ;  /* 0x000000030000780c */ /* 0x000fda0003f05270 */
[----:B------:R-:W-:Y:S05]  /*19000*/  @!P0 BRA `(.L_x_10681) ;  /* 0x0000000000048947 */ /* 0x000fea0003800000 */
[----:B------:R-:W-:Y:S01]  /*19010*/  BPT.TRAP 0x1 ;  /* 0x000000040000795c */ /* 0x000fe20000300000 */
.L_x_10681:
[----:B------:R-:W-:Y:S01]  /*19020*/  IMAD R3, R25, 0x8, R5 ;  /* 0x0000000819037824 */ /* 0x000fe200078e0205 */
[----:B------:R-:W-:Y:S02]  /*19030*/  SHF.L.U32 R2, R27, 0x1f, RZ ;  /* 0x0000001f1b027819 */ /* 0x000fe400000006ff */
[----:B------:R-:W-:Y:S02]  /*19040*/  IADD3 R25, R25, 0x1, RZ ;  /* 0x0000000119197810 */ /* 0x000fe40007ffe0ff */
[----:B------:R-:W0:Y:S02]  /*19050*/  SYNCS.PHASECHK.TRANS64.TRYWAIT P1, [R3+URZ+0x32440], R2 ;  /* 0x03244002030075a7 */ /* 0x000e24000802017f */
[----:B------:R-:W-:-:S04]  /*19060*/  ISETP.NE.AND P2, PT, R25, 0x2, PT ;  /* 0x000000021900780c */ /* 0x000fc80003f45270 */
[----:B------:R-:W-:Y:S01]  /*19070*/  SEL R0, RZ, 0x1, P2 ;  /* 0x00000001ff007807 */ /* 0x000fe20001000000 */
[----:B0-----:R-:W-:Y:S08]  /*19080*/  @!P1 BRA `(.L_x_10682) ;  /* 0x0000005800d89947 */ /* 0x001ff00003800000 */
.L_x_10889:
[----:B------:R-:W-:Y:S02]  /*19090*/  SEL R25, R25, RZ, P2 ;  /* 0x000000ff19197207 */ /* 0x000fe40001000000 */
[----:B------:R-:W-:Y:S01]  /*190a0*/  LOP3.LUT R0, R27, R0, RZ, 0x3c, !PT ;  /* 0x000000001b007212 */ /* 0x000fe200078e3cff */
[----:B------:R-:W-:Y:S06]  /*190b0*/  @!P0 BRA `(.L_x_10683) ;  /* 0x0000000000048947 */ /* 0x000fec0003800000 */
[----:B------:R-:W-:Y:S01]  /*190c0*/  BPT.TRAP 0x1 ;  /* 0x000000040000795c */ /* 0x000fe20000300000 */
.L_x_10683:
[----:B------:R-:W-:Y:S01]  /*190d0*/  IMAD R25, R25, 0x8, R5 ;  /* 0x0000000819197824 */ /* 0x000fe200078e0205 */
[----:B------:R-:W-:-:S04]  /*190e0*/  SHF.L.U32 R0, R0, 0x1f, RZ ;  /* 0x0000001f00007819 */ /* 0x000fc800000006ff */
[----:B------:R-:W1:Y:S02]  /*190f0*/  SYNCS.PHASECHK.TRANS64.TRYWAIT P1, [R25+URZ+0x32440], R0 ;  /* 0x03244000190075a7 */ /* 0x000e64000802017f */
[----:B-1----:R-:W-:Y:S05]  /*19100*/  @!P1 BRA `(.L_x_10684) ;  /* 0x0000005800cc9947 */ /* 0x002fea0003800000 */
.L_x_10890:
[----:B------:R-:W-:Y:S05]  /*19110*/  @!P0 BRA `(.L_x_10685) ;  /* 0x0000000000048947 */ /* 0x000fea0003800000 */
[----:B------:R-:W-:Y:S01]  /*19120*/  BPT.TRAP 0x1 ;  /* 0x000000040000795c */ /* 0x000fe20000300000 */
.L_x_10685:
[----:B------:R-:W5:Y:S02]  /*19130*/  SYNCS.PHASECHK.TRANS64.TRYWAIT P1, [R3+URZ+0x32460], R2 ;  /* 0x03246002030075a7 */ /* 0x000f64000802017f */
[----:B-----5:R-:W-:Y:S05]  /*19140*/  @!P1 BRA `(.L_x_10686) ;  /* 0x0000005800d09947 */ /* 0x020fea0003800000 */
.L_x_10891:
[----:B------:R-:W-:Y:S05]  /*19150*/  @!P0 BRA `(.L_x_10687) ;  /* 0x0000000000048947 */ /* 0x000fea0003800000 */
[----:B------:R-:W-:Y:S01]  /*19160*/  BPT.TRAP 0x1 ;  /* 0x000000040000795c */ /* 0x000fe20000300000 */
.L_x_10687:
[----:B------:R0:W0:Y:S02]  /*19170*/  SYNCS.PHASECHK.TRANS64.TRYWAIT P0, [R25+URZ+0x32460], R0 ;  /* 0x03246000190075a7 */ /* 0x000024000800017f */
[----:B0-----:R-:W-:Y:S05]  /*19180*/  @!P0 NANOSLEEP.SYNCS 0x989680 ;  /* 0x009896800000895d */ /* 0x001fea0003900000 */
[----:B------:R-:W0:Y:S02]  /*19190*/  @!P0 SYNCS.PHASECHK.TRANS64 P0, [R25+URZ+0x32460], R0 ;  /* 0x03246000190085a7 */ /* 0x000e24000800007f */
[----:B0-----:R-:W-:Y:S05]  /*191a0*/  @!P0 BRA `(.L_x_10687) ;  /* 0xfffffffc00f08947 */ /* 0x001fea000383ffff */
.L_x_10418:
[----:B------:R-:W-:Y:S05]  /*191b0*/  BSYNC B9 ;  /* 0x0000000000097941 */ /* 0x000fea0003800000 */
.L_x_10415:
[----:B------:R-:W-:Y:S05]  /*191c0*/  EXIT ;  /* 0x000000000000794d */ /* 0x000fea0003800000 */
.L_x_10436:
[----:B0-----:R0:W1:Y:S02]  /*191d0*/  SYNCS.PHASECHK.TRANS64.TRYWAIT P5, [R4+URZ+0x32490], R101 ;  /* 0x03249065040075a7 */ /* 0x00106400080a017f */
[----:B-1----:R-:W-:Y:S05]  /*191e0*/  @!P5 NANOSLEEP.SYNCS 0x989680 ;  /* 0x009896800000d95d */ /* 0x002fea0003900000 */
[----:B------:R-:W1:Y:S02]  /*191f0*/  @!P5 SYNCS.PHASECHK.TRANS64 P5, [R4+URZ+0x32490], R101 ;  /* 0x032490650400d5a7 */ /* 0x000e6400080a007f */
[----:B-1----:R-:W-:Y:S05]  /*19200*/  @!P5 BRA `(.L_x_10436) ;  /* 0xfffffffc00f0d947 */ /* 0x002fea000383ffff */
[----:B------:R-:W-:Y:S05]  /*19210*/  BRA `(.L_x_10688) ;  /* 0xfffffe9800787947 */ /* 0x000fea000383ffff */
.L_x_10437:
        /* <DEDUP_REMOVED lines=8> */
.L_x_10690:
[----:B------:R-:W-:Y:S05]  /*192a0*/  BSYNC B1 ;  /* 0x0000000000017941 */ /* 0x000fea0003800000 */
.L_x_10689:
        /* <DEDUP_REMOVED lines=8> */
.L_x_10691:
[----:B------:R-:W-:Y:S01]  /*19330*/  IMAD.MOV.U32 R95, RZ, RZ, R14 ;  /* 0x000000ffff5f7224 */ /* 0x000fe200078e000e */
[----:B------:R-:W-:Y:S06]  /*19340*/  BRA `(.L_x_10692) ;  /* 0xfffffe9800407947 */ /* 0x000fec000383ffff */
.L_x_10446:
[----:B------:R-:W-:Y:S01]  /*19350*/  BSSY B1, `(.L_x_10693) ;  /* 0x0000008000017945 */ /* 0x000fe20003800000 */
[----:B0---4-:R-:W-:Y:S01]  /*19360*/  MOV R13, R103 ;  /* 0x00000067000d7202 */ /* 0x011fe20000000f00 */
[----:B------:R-:W-:Y:S02]  /*19370*/  IMAD.MOV.U32 R12, RZ, RZ, 0x1 ;  /* 0x00000001ff0c7424 */ /* 0x000fe400078e00ff */
[----:B------:R-:W-:Y:S02]  /*19380*/  IMAD.MOV.U32 R11, RZ, RZ, 0x1c1f ;  /* 0x00001c1fff0b7424 */ /* 0x000fe400078e00ff */
[----:B------:R-:W-:-:S07]  /*19390*/  IMAD.MOV.U32 R15, RZ, RZ, -0x1 ;  /* 0xffffffffff0f7424 */ /* 0x000fce00078e00ff */
[----:B-123--:R-:W-:Y:S05]  /*193a0*/  WARPSYNC.COLLECTIVE R15, `(.L_x_10694) ;  /* 0x000000000f087348 */ /* 0x00efea0003c00000 */
[----:B------:R0:W4:Y:S02]  /*193b0*/  SHFL.IDX P6, R14, R13, R12, R11 ;  /* 0x0000000c0d0e7389 */ /* 0x00012400000c000b */
[----:B01234-:R-:W-:Y:S01]  /*193c0*/  ENDCOLLECTIVE ;  /* 0x000000000000791b */ /* 0x01ffe20003800000 */
.L_x_10694:
[----:B------:R-:W-:Y:S05]  /*193d0*/  BSYNC B1 ;  /* 0x0000000000017941 */ /* 0x000fea0003800000 */
.L_x_10693:
        /* <DEDUP_REMOVED lines=8> */
.L_x_10695:
[----:B------:R-:W-:Y:S01]  /*19460*/  IMAD.MOV.U32 R47, RZ, RZ, R14 ;  /* 0x000000ffff2f7224 */ /* 0x000fe200078e000e */
[----:B------:R-:W-:Y:S06]  /*19470*/  BRA `(.L_x_10696) ;  /* 0xfffffe9c00a47947 */ /* 0x000fec000383ffff */
.L_x_10456:
[----:B-1----:R1:W2:Y:S02]  /*19480*/  SYNCS.PHASECHK.TRANS64.TRYWAIT P4, [R4+URZ+0x32490], R101 ;  /* 0x03249065040075a7 */ /* 0x0022a4000808017f */
[----:B--2---:R-:W-:Y:S05]  /*19490*/  @!P4 NANOSLEEP.SYNCS 0x989680 ;  /* 0x009896800000c95d */ /* 0x004fea0003900000 */
[----:B------:R-:W2:Y:S02]  /*194a0*/  @!P4 SYNCS.PHASECHK.TRANS64 P4, [R4+URZ+0x32490], R101 ;  /* 0x032490650400c5a7 */ /* 0x000ea4000808007f */
[----:B--2---:R-:W-:Y:S05]  /*194b0*/  @!P4 BRA `(.L_x_10456) ;  /* 0xfffffffc00f0c947 */ /* 0x004fea000383ffff */
[----:B------:R-:W-:Y:S05]  /*194c0*/  BRA `(.L_x_10697) ;  /* 0xfffffea800587947 */ /* 0x000fea000383ffff */
.L_x_10457:
        /* <DEDUP_REMOVED lines=8> */
.L_x_10699:
[----:B------:R-:W-:Y:S05]  /*19550*/  BSYNC B1 ;  /* 0x0000000000017941 */ /* 0x000fea0003800000 */
.L_x_10698:
        /* <DEDUP_REMOVED lines=8> */
.L_x_10700:
[----:B------:R-:W-:Y:S01]  /*195e0*/  IMAD.MOV.U32 R94, RZ, RZ, R14 ;  /* 0x000000ffff5e7224 */ /* 0x000fe200078e000e */
[----:B------:R-:W-:Y:S06]  /*195f0*/  BRA `(.L_x_10701) ;  /* 0xfffffea800247947 */ /* 0x000fec000383ffff */
.L_x_10462:
[----:B------:R-:W-:Y:S01]  /*19600*/  BSSY B1, `(.L_x_10702) ;  /* 0x0000008000017945 */ /* 0x000fe20003800000 */
[----:B----4-:R-:W-:Y:S02]  /*19610*/  IMAD.MOV.U32 R13, RZ, RZ, R103 ;  /* 0x000000ffff0d7224 */ /* 0x010fe400078e0067 */
[----:B------:R-:W-:Y:S02]  /*19620*/  IMAD.MOV.U32 R12, RZ, RZ, 0x1 ;  /* 0x00000001ff0c7424 */ /* 0x000fe400078e00ff */
[----:B------:R-:W-:Y:S02]  /*19630*/  IMAD.MOV.U32 R11, RZ, RZ, 0x1c1f ;  /* 0x00001c1fff0b7424 */ /* 0x000fe400078e00ff */
[----:B------:R-:W-:-:S07]  /*19640*/  IMAD.MOV.U32 R15, RZ, RZ, -0x1 ;  /* 0xffffffffff0f7424 */ /* 0x000fce00078e00ff */
[----:B0123--:R-:W-:Y:S05]  /*19650*/  WARPSYNC.COLLECTIVE R15, `(.L_x_10703) ;  /* 0x000000000f087348 */ /* 0x00ffea0003c00000 */
[----:B------:R4:W0:Y:S02]  /*19660*/  SHFL.IDX P6, R14, R13, R12, R11 ;  /* 0x0000000c0d0e7389 */ /* 0x00082400000c000b */
[----:B01234-:R-:W-:Y:S01]  /*19670*/  ENDCOLLECTIVE ;  /* 0x000000000000791b */ /* 0x01ffe20003800000 */
.L_x_10703:
[----:B------:R-:W-:Y:S05]  /*19680*/  BSYNC B1 ;  /* 0x0000000000017941 */ /* 0x000fea0003800000 */
.L_x_10702:
        /* <DEDUP_REMOVED lines=8> */
.L_x_10704:
[----:B------:R-:W-:Y:S01]  /*19710*/  IMAD.MOV.U32 R102, RZ, RZ, R14 ;  /* 0x000000ffff667224 */ /* 0x000fe200078e000e */
[----:B------:R-:W-:Y:S06]  /*19720*/  BRA `(.L_x_10705) ;  /* 0xfffffeac00bc7947 */ /* 0x000fec000383ffff */
.L_x_10467:
[----:B0-----:R0:W1:Y:S02]  /*19730*/  SYNCS.PHASECHK.TRANS64.TRYWAIT P2, [R4+URZ+0x32490], R101 ;  /* 0x03249065040075a7 */ /* 0x001064000804017f */
[----:B-1----:R-:W-:Y:S05]  /*19740*/  @!P2 NANOSLEEP.SYNCS 0x989680 ;  /* 0x009896800000a95d */ /* 0x002fea0003900000 */
[----:B------:R-:W1:Y:S02]  /*19750*/  @!P2 SYNCS.PHASECHK.TRANS64 P2, [R4+URZ+0x32490], R101 ;  /* 0x032490650400a5a7 */ /* 0x000e64000804007f */
[----:B-1----:R-:W-:Y:S05]  /*19760*/  @!P2 BRA `(.L_x_10467) ;  /* 0xfffffffc00f0a947 */ /* 0x002fea000383ffff */
[----:B------:R-:W-:Y:S05]  /*19770*/  BRA `(.L_x_10706) ;  /* 0xfffffeb400b87947 */ /* 0x000fea000383ffff */
.L_x_10468:
        /* <DEDUP_REMOVED lines=8> */
.L_x_10708:
[----:B------:R-:W-:Y:S05]  /*19800*/  BSYNC B1 ;  /* 0x0000000000017941 */ /* 0x000fea0003800000 */
.L_x_10707:
        /* <DEDUP_REMOVED lines=8> */
.L_x_10709:
[----:B------:R-:W-:Y:S05]  /*19890*/  BRA `(.L_x_10710) ;  /* 0xfffffeb400e07947 */ /* 0x000fea000383ffff */
.L_x_10471:
        /* <DEDUP_REMOVED lines=8> */
.L_x_10712:
[----:B------:R-:W-:Y:S05]  /*19920*/  BSYNC B1 ;  /* 0x0000000000017941 */ /* 0x000fea0003800000 */
.L_x_10711:
        /* <DEDUP_REMOVED lines=8> */
.L_x_10713:
[----:B------:R-:W-:Y:S05]  /*199b0*/  BRA `(.L_x_10714) ;  /* 0xfffffeb400e07947 */ /* 0x000fea000383ffff */
.L_x_10475:
[----:B------:R0:W0:Y:S02]  /*199c0*/  SYNCS.PHASECHK.TRANS64.TRYWAIT P3, [R4+URZ+0x324b0], R101 ;  /* 0x0324b065040075a7 */ /* 0x000024000806017f */
[----:B0-----:R-:W-:Y:S05]  /*199d0*/  @!P3 NANOSLEEP.SYNCS 0x989680 ;  /* 0x009896800000b95d */ /* 0x001fea0003900000 */
[----:B------:R-:W0:Y:S02]  /*199e0*/  @!P3 SYNCS.PHASECHK.TRANS64 P3, [R4+URZ+0x324b0], R101 ;  /* 0x0324b0650400b5a7 */ /* 0x000e24000806007f */
[----:B0-----:R-:W-:Y:S05]  /*199f0*/  @!P3 BRA `(.L_x_10475) ;  /* 0xfffffffc00f0b947 */ /* 0x001fea000383ffff */
[----:B------:R-:W-:Y:S05]  /*19a00*/  BRA `(.L_x_10715) ;  /* 0xfffffeb800547947 */ /* 0x000fea000383ffff */
.L_x_10483:
[----:B------:R-:W0:Y:S01]  /*19a10*/  S2R R8, SR_TID.X ;  /* 0x0000000000087919 */ /* 0x000e220000002100 */
[----:B------:R-:W-:Y:S01]  /*19a20*/  BSSY B0, `(.L_x_10716) ;  /* 0x000000c000007945 */ /* 0x000fe20003800000 */
[----:B------:R-:W-:Y:S02]  /*19a30*/  IMAD.MOV.U32 R12, RZ, RZ, RZ ;  /* 0x000000ffff0c7224 */ /* 0x000fe400078e00ff */
[----:B------:R-:W-:Y:S02]  /*19a40*/  IMAD.MOV.U32 R11, RZ, RZ, 0x1f ;  /* 0x0000001fff0b7424 */ /* 0x000fe400078e00ff */
[----:B------:R-:W-:Y:S01]  /*19a50*/  IMAD.MOV.U32 R15, RZ, RZ, -0x1 ;  /* 0xffffffffff0f7424 */ /* 0x000fe200078e00ff */
[----:B0-----:R-:W-:-:S04]  /*19a60*/  IADD3 R9, R8, -0x80, RZ ;  /* 0xffffff8008097810 */ /* 0x001fc80007ffe0ff */
[----:B------:R-:W-:-:S04]  /*19a70*/  SHF.R.S32.HI R8, RZ, 0x1f, R9 ;  /* 0x0000001fff087819 */ /* 0x000fc80000011409 */
[----:B------:R-:W-:-:S04]  /*19a80*/  LEA.HI R8, R8, R9, RZ, 0x7 ;  /* 0x0000000908087211 */ /* 0x000fc800078f38ff */
[----:B------:R-:W-:-:S05]  /*19a90*/  SHF.R.S32.HI R8, RZ, 0x7, R8 ;  /* 0x00000007ff087819 */ /* 0x000fca0000011408 */
[----:B------:R-:W-:-:S07]  /*19aa0*/  IMAD.MOV.U32 R13, RZ, RZ, R8 ;  /* 0x000000ffff0d7224 */ /* 0x000fce00078e0008 */
[----:B--2345:R-:W-:Y:S05]  /*19ab0*/  WARPSYNC.COLLECTIVE R15, `(.L_x_10717) ;  /* 0x000000000f087348 */ /* 0x03cfea0003c00000 */
[----:B------:R0:W1:Y:S02]  /*19ac0*/  SHFL.IDX P6, R14, R13, R12, R11 ;  /* 0x0000000c0d0e7389 */ /* 0x00006400000c000b */
[----:B012345:R-:W-:Y:S01]  /*19ad0*/  ENDCOLLECTIVE ;  /* 0x000000000000791b */ /* 0x03ffe20003800000 */
.L_x_10717:
[----:B------:R-:W-:Y:S05]  /*19ae0*/  BSYNC B0 ;  /* 0x0000000000007941 */ /* 0x000fea0003800000 */
.L_x_10716:
[----:B------:R-:W-:Y:S05]  /*19af0*/  BRA `(.L_x_10718) ;  /* 0xfffffec400a87947 */ /* 0x000fea000383ffff */
.L_x_10495:
[----:B------:R-:W-:Y:S01]  /*19b00*/  BSSY B1, `(.L_x_10719) ;  /* 0x0000008000017945 */ /* 0x000fe20003800000 */
[----:B------:R-:W-:Y:S01]  /*19b10*/  IMAD.MOV.U32 R13, RZ, RZ, R25 ;  /* 0x000000ffff0d7224 */ /* 0x000fe200078e0019 */
[----:B------:R-:W-:Y:S01]  /*19b20*/  MOV R12, RZ ;  /* 0x000000ff000c7202 */ /* 0x000fe20000000f00 */
[----:B------:R-:W-:Y:S02]  /*19b30*/  IMAD.MOV.U32 R11, RZ, RZ, 0x1c1f ;  /* 0x00001c1fff0b7424 */ /* 0x000fe400078e00ff */
[----:B------:R-:W-:-:S07]  /*19b40*/  IMAD.MOV.U32 R15, RZ, RZ, -0x1 ;  /* 0xffffffffff0f7424 */ /* 0x000fce00078e00ff */
[----:B--234-:R-:W-:Y:S05]  /*19b50*/  WARPSYNC.COLLECTIVE R15, `(.L_x_10720) ;  /* 0x000000000f087348 */ /* 0x01cfea0003c00000 */
[----:B------:R0:W1:Y:S02]  /*19b60*/  SHFL.IDX P6, R14, R13, R12, R11 ;  /* 0x0000000c0d0e7389 */ /* 0x00006400000c000b */
[----:B01234-:R-:W-:Y:S01]  /*19b70*/  ENDCOLLECTIVE ;  /* 0x000000000000791b */ /* 0x01ffe20003800000 */
.L_x_10720:
[----:B------:R-:W-:Y:S05]  /*19b80*/  BSYNC B1 ;  /* 0x0000000000017941 */ /* 0x000fea0003800000 */
.L_x_10719:
        /* <DEDUP_REMOVED lines=8> */
.L_x_10721:
[----:B------:R-:W-:Y:S02]  /*19c10*/  IMAD.MOV.U32 R13, RZ, RZ, R27 ;  /* 0x000000ffff0d7224 */ /* 0x000fe400078e001b */
[----:B------:R-:W-:-:S07]  /*19c20*/  IMAD.MOV.U32 R0, RZ, RZ, R14 ;  /* 0x000000ffff007224 */ /* 0x000fce00078e000e */
[----:B------:R-:W-:Y:S05]  /*19c30*/  WARPSYNC.COLLECTIVE R15, `(.L_x_10722) ;  /* 0x000000000f087348 */ /* 0x000fea0003c00000 */
[----:B------:R0:W1:Y:S02]  /*19c40*/  SHFL.IDX P6, R14, R13, R12, R11 ;  /* 0x0000000c0d0e7389 */ /* 0x00006400000c000b */
[----:B01----:R-:W-:Y:S01]  /*19c50*/  ENDCOLLECTIVE ;  /* 0x000000000000791b */ /* 0x003fe20003800000 */
.L_x_10722:
[----:B------:R-:W-:Y:S02]  /*19c60*/  IMAD.MOV.U32 R13, RZ, RZ, R26 ;  /* 0x000000ffff0d7224 */ /* 0x000fe400078e001a */
[----:B------:R-:W-:-:S07]  /*19c70*/  IMAD.MOV.U32 R5, RZ, RZ, R14 ;  /* 0x000000ffff057224 */ /* 0x000fce00078e000e */
[----:B------:R-:W-:Y:S05]  /*19c80*/  WARPSYNC.COLLECTIVE R15, `(.L_x_10723) ;  /* 0x000000000f087348 */ /* 0x000fea0003c00000 */
[----:B------:R0:W1:Y:S02]  /*19c90*/  SHFL.IDX P6, R14, R13, R12, R11 ;  /* 0x0000000c0d0e7389 */ /* 0x00006400000c000b */
[----:B01----:R-:W-:Y:S01]  /*19ca0*/  ENDCOLLECTIVE ;  /* 0x000000000000791b */ /* 0x003fe20003800000 */
.L_x_10723:
[----:B------:R-:W-:Y:S05]  /*19cb0*/  BRA `(.L_x_10724) ;  /* 0xfffffec800a47947 */ /* 0x000fea000383ffff */
.L_x_10499:
[----:B0-----:R0:W1:Y:S02]  /*19cc0*/  SYNCS.PHASECHK.TRANS64.TRYWAIT P0, [R19+URZ+0x32400], R14 ;  /* 0x0324000e130075a7 */ /* 0x001064000800017f */
[----:B-1----:R-:W-:Y:S05]  /*19cd0*/  @!P0 NANOSLEEP.SYNCS 0x989680 ;  /* 0x009896800000895d */ /* 0x002fea0003900000 */
[----:B------:R-:W1:Y:S02]  /*19ce0*/  @!P0 SYNCS.PHASECHK.TRANS64 P0, [R19+URZ+0x32400], R14 ;  /* 0x0324000e130085a7 */ /* 0x000e64000800007f */
[----:B-1----:R-:W-:Y:S05]  /*19cf0*/  @!P0 BRA `(.L_x_10499) ;  /* 0xfffffffc00f08947 */ /* 0x002fea000383ffff */
[----:B------:R-:W-:Y:S05]  /*19d00*/  BRA `(.L_x_10725) ;  /* 0xfffffecc00d87947 */ /* 0x000fea000383ffff */
.L_x_10507:
[----:B------:R-:W-:Y:S01]  /*19d10*/  BSSY B1, `(.L_x_10726) ;  /* 0x0000008000017945 */ /* 0x000fe20003800000 */
[----:B------:R-:W-:Y:S01]  /*19d20*/  MOV R13, R25 ;  /* 0x00000019000d7202 */ /* 0x000fe20000000f00 */
[----:B------:R-:W-:Y:S02]  /*19d30*/  IMAD.MOV.U32 R12, RZ, RZ, RZ ;  /* 0x000000ffff0c7224 */ /* 0x000fe400078e00ff */
[----:B------:R-:W-:Y:S02]  /*19d40*/  IMAD.MOV.U32 R11, RZ, RZ, 0x1c1f ;  /* 0x00001c1fff0b7424 */ /* 0x000fe400078e00ff */
[----:B------:R-:W-:-:S07]  /*19d50*/  IMAD.MOV.U32 R15, RZ, RZ, -0x1 ;  /* 0xffffffffff0f7424 */ /* 0x000fce00078e00ff */
[----:B--234-:R-:W-:Y:S05]  /*19d60*/  WARPSYNC.COLLECTIVE R15, `(.L_x_10727) ;  /* 0x000000000f087348 */ /* 0x01cfea0003c00000 */
[----:B------:R0:W1:Y:S02]  /*19d70*/  SHFL.IDX P6, R14, R13, R12, R11 ;  /* 0x0000000c0d0e7389 */ /* 0x00006400000c000b */
[----:B01234-:R-:W-:Y:S01]  /*19d80*/  ENDCOLLECTIVE ;  /* 0x000000000000791b */ /* 0x01ffe20003800000 */
.L_x_10727:
[----:B------:R-:W-:Y:S05]  /*19d90*/  BSYNC B1 ;  /* 0x0000000000017941 */ /* 0x000fea0003800000 */
.L_x_10726:
        /* <DEDUP_REMOVED lines=8> */
.L_x_10728:
[----:B------:R-:W-:Y:S02]  /*19e20*/  IMAD.MOV.U32 R13, RZ, RZ, R27 ;  /* 0x000000ffff0d7224 */ /* 0x000fe400078e001b */
[----:B------:R-:W-:-:S07]  /*19e30*/  IMAD.MOV.U32 R3, RZ, RZ, R14 ;  /* 0x000000ffff037224 */ /* 0x000fce00078e000e */
[----:B------:R-:W-:Y:S05]  /*19e40*/  WARPSYNC.COLLECTIVE R15, `(.L_x_10729) ;  /* 0x000000000f087348 */ /* 0x000fea0003c00000 */
[----:B------:R0:W1:Y:S02]  /*19e50*/  SHFL.IDX P6, R14, R13, R12, R11 ;  /* 0x0000000c0d0e7389 */ /* 0x00006400000c000b */
[----:B01----:R-:W-:Y:S01]  /*19e60*/  ENDCOLLECTIVE ;  /* 0x000000000000791b */ /* 0x003fe20003800000 */
.L_x_10729:
[----:B------:R-:W-:Y:S01]  /*19e70*/  MOV R13, R26 ;  /* 0x0000001a000d7202 */ /* 0x000fe20000000f00 */
[----:B------:R-:W-:-:S07]  /*19e80*/  IMAD.MOV.U32 R4, RZ, RZ, R14 ;  /* 0x000000ffff047224 */ /* 0x000fce00078e000e */
[----:B------:R-:W-:Y:S05]  /*19e90*/  WARPSYNC.COLLECTIVE R15, `(.L_x_10730) ;  /* 0x000000000f087348 */ /* 0x000fea0003c00000 */
[----:B------:R0:W1:Y:S02]  /*19ea0*/  SHFL.IDX P6, R14, R13, R12, R11 ;  /* 0x0000000c0d0e7389 */ /* 0x00006400000c000b */
[----:B01----:R-:W-:Y:S01]  /*19eb0*/  ENDCOLLECTIVE ;  /* 0x000000000000791b */ /* 0x003fe20003800000 */
.L_x_10730:
[----:B------:R-:W-:Y:S05]  /*19ec0*/  BRA `(.L_x_10731) ;  /* 0xfffffed8003c7947 */ /* 0x000fea000383ffff */
.L_x_10511:
[----:B0-----:R0:W1:Y:S02]  /*19ed0*/  SYNCS.PHASECHK.TRANS64.TRYWAIT P1, [R19+URZ+0x32400], R20 ;  /* 0x03240014130075a7 */ /* 0x001064000802017f */
[----:B-1----:R-:W-:Y:S05]  /*19ee0*/  @!P1 NANOSLEEP.SYNCS 0x989680 ;  /* 0x009896800000995d */ /* 0x002fea0003900000 */
[----:B------:R-:W1:Y:S02]  /*19ef0*/  @!P1 SYNCS.PHASECHK.TRANS64 P1, [R19+URZ+0x32400], R20 ;  /* 0x03240014130095a7 */ /* 0x000e64000802007f */
[----:B-1----:R-:W-:Y:S05]  /*19f00*/  @!P1 BRA `(.L_x_10511) ;  /* 0xfffffffc00f09947 */ /* 0x002fea000383ffff */
[----:B------:R-:W-:Y:S05]  /*19f10*/  BRA `(.L_x_10732) ;  /* 0xfffffedc00207947 */ /* 0x000fea000383ffff */
.L_x_10517:
[----:B--2---:R2:W0:Y:S02]  /*19f20*/  SYNCS.PHASECHK.TRANS64.TRYWAIT P1, [R3+URZ+0x32430], R6 ;  /* 0x03243006030075a7 */ /* 0x004424000802017f */
[----:B0-----:R-:W-:Y:S05]  /*19f30*/  @!P1 NANOSLEEP.SYNCS 0x989680 ;  /* 0x009896800000995d */ /* 0x001fea0003900000 */
[----:B------:R-:W0:Y:S02]  /*19f40*/  @!P1 SYNCS.PHASECHK.TRANS64 P1, [R3+URZ+0x32430], R6 ;  /* 0x03243006030095a7 */ /* 0x000e24000802007f */
[----:B0-----:R-:W-:Y:S05]  /*19f50*/  @!P1 BRA `(.L_x_10517) ;  /* 0xfffffffc00f09947 */ /* 0x001fea000383ffff */
[----:B------:R-:W-:Y:S05]  /*19f60*/  BRA `(.L_x_10516) ;  /* 0xfffffee800647947 */ /* 0x000fea000383ffff */
.L_x_10519:
[----:B---3--:R3:W4:Y:S02]  /*19f70*/  SYNCS.PHASECHK.TRANS64.TRYWAIT P1, [R19+URZ+0x32410], R12 ;  /* 0x0324100c130075a7 */ /* 0x008724000802017f */
[----:B----4-:R-:W-:Y:S05]  /*19f80*/  @!P1 NANOSLEEP.SYNCS 0x989680 ;  /* 0x009896800000995d */ /* 0x010fea0003900000 */
[----:B------:R-:W4:Y:S02]  /*19f90*/  @!P1 SYNCS.PHASECHK.TRANS64 P1, [R19+URZ+0x32410], R12 ;  /* 0x0324100c130095a7 */ /* 0x000f24000802007f */
[----:B----4-:R-:W-:Y:S05]  /*19fa0*/  @!P1 BRA `(.L_x_10519) ;  /* 0xfffffffc00f09947 */ /* 0x010fea000383ffff */
[----:B------:R-:W-:Y:S05]  /*19fb0*/  BRA `(.L_x_10733) ;  /* 0xfffffeec00507947 */ /* 0x000fea000383ffff */
.L_x_10523:
[----:B------:R0:W0:Y:S02]  /*19fc0*/  SYNCS.PHASECHK.TRANS64.TRYWAIT P1, [R3+URZ+0x32450], R6 ;  /* 0x03245006030075a7 */ /* 0x000024000802017f */
[----:B0-----:R-:W-:Y:S05]  /*19fd0*/  @!P1 NANOSLEEP.SYNCS 0x989680 ;  /* 0x009896800000995d */ /* 0x001fea0003900000 */
[----:B------:R-:W0:Y:S02]  /*19fe0*/  @!P1 SYNCS.PHASECHK.TRANS64 P1, [R3+URZ+0x32450], R6 ;  /* 0x03245006030095a7 */ /* 0x000e24000802007f */
[----:B0-----:R-:W-:Y:S05]  /*19ff0*/  @!P1 BRA `(.L_x_10523) ;  /* 0xfffffffc00f09947 */ /* 0x001fea000383ffff */
[----:B------:R-:W-:Y:S05]  /*1a000*/  BRA `(.L_x_10522) ;  /* 0xfffffeec00607947 */ /* 0x000fea000383ffff */
.L_x_10530:
[----:B-1----:R1:W2:Y:S02]  /*1a010*/  SYNCS.PHASECHK.TRANS64.TRYWAIT P2, [R3+URZ+0x32430], R0 ;  /* 0x03243000030075a7 */ /* 0x0022a4000804017f */
[----:B--2---:R-:W-:Y:S05]  /*1a020*/  @!P2 NANOSLEEP.SYNCS 0x989680 ;  /* 0x009896800000a95d */ /* 0x004fea0003900000 */
[----:B------:R-:W2:Y:S02]  /*1a030*/  @!P2 SYNCS.PHASECHK.TRANS64 P2, [R3+URZ+0x32430], R0 ;  /* 0x032430000300a5a7 */ /* 0x000ea4000804007f */
[----:B--2---:R-:W-:Y:S05]  /*1a040*/  @!P2 BRA `(.L_x_10530) ;  /* 0xfffffffc00f0a947 */ /* 0x004fea000383ffff */
[----:B------:R-:W-:Y:S05]  /*1a050*/  BRA `(.L_x_10529) ;  /* 0xffffff1400d87947 */ /* 0x000fea000383ffff */
.L_x_10534:
[----:B---3--:R3:W4:Y:S02]  /*1a060*/  SYNCS.PHASECHK.TRANS64.TRYWAIT P2, [R3+URZ+0x32450], R0 ;  /* 0x03245000030075a7 */ /* 0x008724000804017f */
[----:B----4-:R-:W-:Y:S05]  /*1a070*/  @!P2 NANOSLEEP.SYNCS 0x989680 ;  /* 0x009896800000a95d */ /* 0x010fea0003900000 */
[----:B------:R-:W4:Y:S02]  /*1a080*/  @!P2 SYNCS.PHASECHK.TRANS64 P2, [R3+URZ+0x32450], R0 ;  /* 0x032450000300a5a7 */ /* 0x000f24000804007f */
[----:B----4-:R-:W-:Y:S05]  /*1a090*/  @!P2 BRA `(.L_x_10534) ;  /* 0xfffffffc00f0a947 */ /* 0x010fea000383ffff */
[----:B------:R-:W-:Y:S05]  /*1a0a0*/  BRA `(.L_x_10533) ;  /* 0xffffff1800807947 */ /* 0x000fea000383ffff */
.L_x_10551:
[----:B------:R-:W-:Y:S02]  /*1a0b0*/  IMAD.MOV.U32 R13, RZ, RZ, R4 ;  /* 0x000000ffff0d7224 */ /* 0x000fe400078e0004 */
[----:B------:R-:W-:Y:S02]  /*1a0c0*/  IMAD.MOV.U32 R12, RZ, RZ, RZ ;  /* 0x000000ffff0c7224 */ /* 0x000fe400078e00ff */
[----:B------:R-:W-:Y:S02]  /*1a0d0*/  IMAD.MOV.U32 R11, RZ, RZ, 0x181f ;  /* 0x0000181fff0b7424 */ /* 0x000fe400078e00ff */
[----:B------:R-:W-:-:S07]  /*1a0e0*/  IMAD.MOV.U32 R15, RZ, RZ, -0x1 ;  /* 0xffffffffff0f7424 */ /* 0x000fce00078e00ff */
[----:B-1--4-:R-:W-:Y:S05]  /*1a0f0*/  WARPSYNC.COLLECTIVE R15, `(.L_x_10734) ;  /* 0x000000000f087348 */ /* 0x012fea0003c00000 */
[----:B------:R0:W2:Y:S02]  /*1a100*/  SHFL.IDX P6, R14, R13, R12, R11 ;  /* 0x0000000c0d0e7389 */ /* 0x0000a400000c000b */
[----:B012-4-:R-:W-:Y:S01]  /*1a110*/  ENDCOLLECTIVE ;  /* 0x000000000000791b */ /* 0x017fe20003800000 */
.L_x_10734:
[----:B------:R-:W-:Y:S01]  /*1a120*/  MOV R13, R3 ;  /* 0x00000003000d7202 */ /* 0x000fe20000000f00 */
[----:B------:R-:W-:-:S07]  /*1a130*/  IMAD.MOV.U32 R0, RZ, RZ, R14 ;  /* 0x000000ffff007224 */ /* 0x000fce00078e000e */
[----:B------:R-:W-:Y:S05]  /*1a140*/  WARPSYNC.COLLECTIVE R15, `(.L_x_10735) ;  /* 0x000000000f087348 */ /* 0x000fea0003c00000 */
[----:B------:R0:W1:Y:S02]  /*1a150*/  SHFL.IDX P6, R14, R13, R12, R11 ;  /* 0x0000000c0d0e7389 */ /* 0x00006400000c000b */
[----:B01----:R-:W-:Y:S01]  /*1a160*/  ENDCOLLECTIVE ;  /* 0x000000000000791b */ /* 0x003fe20003800000 */
.L_x_10735:
[----:B------:R-:W-:Y:S05]  /*1a170*/  BRA `(.L_x_10736) ;  /* 0xffffff7400c07947 */ /* 0x000fea000383ffff */
.L_x_10554:
[----:B------:R-:W-:Y:S01]  /*1a180*/  BSSY B1, `(.L_x_10737) ;  /* 0x0000008000017945 */ /* 0x000fe20003800000 */
[----:B--2---:R-:W-:Y:S02]  /*1a190*/  IMAD.MOV.U32 R13, RZ, RZ, R4 ;  /* 0x000000ffff0d7224 */ /* 0x004fe400078e0004 */
[----:B------:R-:W-:Y:S02]  /*1a1a0*/  IMAD.MOV.U32 R12, RZ, RZ, 0x1 ;  /* 0x00000001ff0c7424 */ /* 0x000fe400078e00ff */
[----:B------:R-:W-:Y:S02]  /*1a1b0*/  IMAD.MOV.U32 R11, RZ, RZ, 0x181f ;  /* 0x0000181fff0b7424 */ /* 0x000fe400078e00ff */
[----:B------:R-:W-:-:S07]  /*1a1c0*/  IMAD.MOV.U32 R15, RZ, RZ, -0x1 ;  /* 0xffffffffff0f7424 */ /* 0x000fce00078e00ff */
[----:B01-34-:R-:W-:Y:S05]  /*1a1d0*/  WARPSYNC.COLLECTIVE R15, `(.L_x_10738) ;  /* 0x000000000f087348 */ /* 0x01bfea0003c00000 */
[----:B---3--:R2:W3:Y:S02]  /*1a1e0*/  SHFL.IDX P6, R14, R13, R12, R11 ;  /* 0x0000000c0d0e7389 */ /* 0x0084e400000c000b */
[----:B01234-:R-:W-:Y:S01]  /*1a1f0*/  ENDCOLLECTIVE ;  /* 0x000000000000791b */ /* 0x01ffe20003800000 */
.L_x_10738:
[----:B------:R-:W-:Y:S05]  /*1a200*/  BSYNC B1 ;  /* 0x0000000000017941 */ /* 0x000fea0003800000 */
.L_x_10737:
        /* <DEDUP_REMOVED lines=8> */
.L_x_10739:
[----:B------:R-:W-:Y:S05]  /*1a290*/  BRA `(.L_x_10740) ;  /* 0xffffff7400e47947 */ /* 0x000fea000383ffff */
.L_x_10557:
[----:B------:R-:W-:Y:S01]  /*1a2a0*/  BSSY B1, `(.L_x_10741) ;  /* 0x0000008000017945 */ /* 0x000fe20003800000 */
[----:B0-----:R-:W-:Y:S01]  /*1a2b0*/  IMAD.MOV.U32 R13, RZ, RZ, R4 ;  /* 0x000000ffff0d7224 */ /* 0x001fe200078e0004 */
[----:B------:R-:W-:Y:S01]  /*1a2c0*/  MOV R11, 0x181f ;  /* 0x0000181f000b7802 */ /* 0x000fe20000000f00 */
[----:B------:R-:W-:Y:S02]  /*1a2d0*/  IMAD.MOV.U32 R12, RZ, RZ, 0x2 ;  /* 0x00000002ff0c7424 */ /* 0x000fe400078e00ff */
[----:B------:R-:W-:-:S07]  /*1a2e0*/  IMAD.MOV.U32 R15, RZ, RZ, -0x1 ;  /* 0xffffffffff0f7424 */ /* 0x000fce00078e00ff */
[----:B-1234-:R-:W-:Y:S05]  /*1a2f0*/  WARPSYNC.COLLECTIVE R15, `(.L_x_10742) ;  /* 0x000000000f087348 */ /* 0x01efea0003c00000 */
[----:B---3--:R0:W3:Y:S02]  /*1a300*/  SHFL.IDX P6, R14, R13, R12, R11 ;  /* 0x0000000c0d0e7389 */ /* 0x0080e400000c000b */
[----:B01234-:R-:W-:Y:S01]  /*1a310*/  ENDCOLLECTIVE ;  /* 0x000000000000791b */ /* 0x01ffe20003800000 */
.L_x_10742:
[----:B------:R-:W-:Y:S05]  /*1a320*/  BSYNC B1 ;  /* 0x0000000000017941 */ /* 0x000fea0003800000 */
.L_x_10741:
        /* <DEDUP_REMOVED lines=8> */
.L_x_10743:
[----:B------:R-:W-:Y:S05]  /*1a3b0*/  BRA `(.L_x_10744) ;  /* 0xffffff7800047947 */ /* 0x000fea000383ffff */
.L_x_10560:
[----:B------:R-:W-:Y:S01]  /*1a3c0*/  BSSY B1, `(.L_x_10745) ;  /* 0x0000008000017945 */ /* 0x000fe20003800000 */
[----:B0-----:R-:W-:Y:S02]  /*1a3d0*/  IMAD.MOV.U32 R13, RZ, RZ, R4 ;  /* 0x000000ffff0d7224 */ /* 0x001fe400078e0004 */
[----:B------:R-:W-:Y:S02]  /*1a3e0*/  IMAD.MOV.U32 R12, RZ, RZ, 0x3 ;  /* 0x00000003ff0c7424 */ /* 0x000fe400078e00ff */
[----:B------:R-:W-:Y:S02]  /*1a3f0*/  IMAD.MOV.U32 R11, RZ, RZ, 0x181f ;  /* 0x0000181fff0b7424 */ /* 0x000fe400078e00ff */
[----:B------:R-:W-:-:S07]  /*1a400*/  IMAD.MOV.U32 R15, RZ, RZ, -0x1 ;  /* 0xffffffffff0f7424 */ /* 0x000fce00078e00ff */
[----:B-1234-:R-:W-:Y:S05]  /*1a410*/  WARPSYNC.COLLECTIVE R15, `(.L_x_10746) ;  /* 0x000000000f087348 */ /* 0x01efea0003c00000 */
[----:B------:R0:W0:Y:S02]  /*1a420*/  SHFL.IDX P6, R14, R13, R12, R11 ;  /* 0x0000000c0d0e7389 */ /* 0x00002400000c000b */
[----:B01234-:R-:W-:Y:S01]  /*1a430*/  ENDCOLLECTIVE ;  /* 0x000000000000791b */ /* 0x01ffe20003800000 */
.L_x_10746:
[----:B------:R-:W-:Y:S05]  /*1a440*/  BSYNC B1 ;  /* 0x0000000000017941 */ /* 0x000fea0003800000 */
.L_x_10745:
        /* <DEDUP_REMOVED lines=8> */
.L_x_10747:
[----:B------:R-:W-:Y:S05]  /*1a4d0*/  BRA `(.L_x_10748) ;  /* 0xffffff7800247947 */ /* 0x000fea000383ffff */
.L_x_10577:
[----:B------:R-:W0:Y:S01]  /*1a4e0*/  S2R R8, SR_TID.X ;  /* 0x0000000000087919 */ /* 0x000e220000002100 */
[----:B------:R-:W-:Y:S01]  /*1a4f0*/  BSSY B1, `(.L_x_10749) ;  /* 0x000000a000017945 */ /* 0x000fe20003800000 */
[----:B------:R-:W-:Y:S01]  /*1a500*/  IMAD.MOV.U32 R12, RZ, RZ, RZ ;  /* 0x000000ffff0c7224 */ /* 0x000fe200078e00ff */
[----:B------:R-:W-:Y:S01]  /*1a510*/  MOV R11, 0x1f ;  /* 0x0000001f000b7802 */ /* 0x000fe20000000f00 */
[----:B------:R-:W-:Y:S01]  /*1a520*/  IMAD.MOV.U32 R15, RZ, RZ, -0x1 ;  /* 0xffffffffff0f7424 */ /* 0x000fe200078e00ff */
[----:B0-----:R-:W-:-:S04]  /*1a530*/  SHF.R.U32.HI R8, RZ, 0x5, R8 ;  /* 0x00000005ff087819 */ /* 0x001fc80000011608 */
[----:B------:R-:W-:-:S05]  /*1a540*/  LOP3.LUT R8, R8, 0x3, RZ, 0xc0, !PT ;  /* 0x0000000308087812 */ /* 0x000fca00078ec0ff */
[----:B------:R-:W-:-:S07]  /*1a550*/  IMAD.MOV.U32 R13, RZ, RZ, R8 ;  /* 0x000000ffff0d7224 */ /* 0x000fce00078e0008 */
[----:B------:R-:W-:Y:S05]  /*1a560*/  WARPSYNC.COLLECTIVE R15, `(.L_x_10750) ;  /* 0x000000000f087348 */ /* 0x000fea0003c00000 */
[----:B------:R0:W1:Y:S02]  /*1a570*/  SHFL.IDX P6, R14, R13, R12, R11 ;  /* 0x0000000c0d0e7389 */ /* 0x00006400000c000b */
[----:B01----:R-:W-:Y:S01]  /*1a580*/  ENDCOLLECTIVE ;  /* 0x000000000000791b */ /* 0x003fe20003800000 */
.L_x_10750:
[----:B------:R-:W-:Y:S05]  /*1a590*/  BSYNC B1 ;  /* 0x0000000000017941 */ /* 0x000fea0003800000 */
.L_x_10749:
[----:B------:R-:W-:Y:S05]  /*1a5a0*/  BRA `(.L_x_10751) ;  /* 0xffffff8800c87947 */ /* 0x000fea000383ffff */
.L_x_10579:
[----:B------:R-:W-:Y:S01]  /*1a5b0*/  BSSY B1, `(.L_x_10752) ;  /* 0x0000006000017945 */ /* 0x000fe20003800000 */
[----:B------:R-:W-:-:S07]  /*1a5c0*/  IMAD.MOV.U32 R15, RZ, RZ, -0x1 ;  /* 0xffffffffff0f7424 */ /* 0x000fce00078e00ff */
[----:B0-----:R-:W-:Y:S05]  /*1a5d0*/  WARPSYNC.COLLECTIVE R15, `(.L_x_10753) ;  /* 0x000000000f0c7348 */ /* 0x001fea0003c00000 */
[----:B------:R-:W-:Y:S02]  /*1a5e0*/  ELECT P6, UR62, PT ;  /* 0x00000000003e782f */ /* 0x000fe400038c0000 */
[----:B------:R-:W-:Y:S01]  /*1a5f0*/  MOV R14, UR62 ;  /* 0x0000003e000e7c02 */ /* 0x000fe20008000f00 */
[----:B0-----:R-:W-:Y:S10]  /*1a600*/  ENDCOLLECTIVE ;  /* 0x000000000000791b */ /* 0x001ff40003800000 */
.L_x_10753:
[----:B------:R-:W-:Y:S05]  /*1a610*/  BSYNC B1 ;  /* 0x0000000000017941 */ /* 0x000fea0003800000 */
.L_x_10752:
[----:B------:R-:W-:Y:S05]  /*1a620*/  BRA `(.L_x_10578) ;  /* 0xffffff8800c07947 */ /* 0x000fea000383ffff */
.L_x_10581:
[----:B0-----:R0:W1:Y:S02]  /*1a630*/  SYNCS.PHASECHK.TRANS64.TRYWAIT P0, [R23+URZ+0x32420], R3 ;  /* 0x03242003170075a7 */ /* 0x001064000800017f */
[----:B-1----:R-:W-:Y:S05]  /*1a640*/  @!P0 NANOSLEEP.SYNCS 0x989680 ;  /* 0x009896800000895d */ /* 0x002fea0003900000 */
[----:B------:R-:W1:Y:S02]  /*1a650*/  @!P0 SYNCS.PHASECHK.TRANS64 P0, [R23+URZ+0x32420], R3 ;  /* 0x03242003170085a7 */ /* 0x000e64000800007f */
[----:B-1----:R-:W-:Y:S05]  /*1a660*/  @!P0 BRA `(.L_x_10581) ;  /* 0xfffffffc00f08947 */ /* 0x002fea000383ffff */
[----:B------:R-:W-:Y:S05]  /*1a670*/  BRA `(.L_x_10754) ;  /* 0xffffff8800d07947 */ /* 0x000fea000383ffff */
.L_x_10585:
[----:B0-----:R0:W1:Y:S02]  /*1a680*/  SYNCS.PHASECHK.TRANS64.TRYWAIT P0, [R3+URZ+0x324a0], R6 ;  /* 0x0324a006030075a7 */ /* 0x001064000800017f */
[----:B-1----:R-:W-:Y:S05]  /*1a690*/  @!P0 NANOSLEEP.SYNCS 0x989680 ;  /* 0x009896800000895d */ /* 0x002fea0003900000 */
[----:B------:R-:W1:Y:S02]  /*1a6a0*/  @!P0 SYNCS.PHASECHK.TRANS64 P0, [R3+URZ+0x324a0], R6 ;  /* 0x0324a006030085a7 */ /* 0x000e64000800007f */
[----:B-1----:R-:W-:Y:S05]  /*1a6b0*/  @!P0 BRA `(.L_x_10585) ;  /* 0xfffffffc00f08947 */ /* 0x002fea000383ffff */
[----:B------:R-:W-:Y:S05]  /*1a6c0*/  BRA `(.L_x_10755) ;  /* 0xffffff8800e87947 */ /* 0x000fea000383ffff */
.L_x_10590:
[----:B-1----:R1:W2:Y:S02]  /*1a6d0*/  SYNCS.PHASECHK.TRANS64.TRYWAIT P0, [R3+URZ+0x324c0], R6 ;  /* 0x0324c006030075a7 */ /* 0x0022a4000800017f */
[----:B--2---:R-:W-:Y:S05]  /*1a6e0*/  @!P0 NANOSLEEP.SYNCS 0x989680 ;  /* 0x009896800000895d */ /* 0x004fea0003900000 */
[----:B------:R-:W2:Y:S02]  /*1a6f0*/  @!P0 SYNCS.PHASECHK.TRANS64 P0, [R3+URZ+0x324c0], R6 ;  /* 0x0324c006030085a7 */ /* 0x000ea4000800007f */
[----:B--2---:R-:W-:Y:S05]  /*1a700*/  @!P0 BRA `(.L_x_10590) ;  /* 0xfffffffc00f08947 */ /* 0x004fea000383ffff */
[----:B------:R-:W-:Y:S05]  /*1a710*/  BRA `(.L_x_10756) ;  /* 0xffffff8c00647947 */ /* 0x000fea000383ffff */
.L_x_10600:
[----:B0-----:R0:W1:Y:S02]  /*1a720*/  SYNCS.PHASECHK.TRANS64.TRYWAIT P1, [R6+URZ+0x324a0], R2 ;  /* 0x0324a002060075a7 */ /* 0x001064000802017f */
[----:B-1----:R-:W-:Y:S05]  /*1a730*/  @!P1 NANOSLEEP.SYNCS 0x989680 ;  /* 0x009896800000995d */ /* 0x002fea0003900000 */
[----:B------:R-:W1:Y:S02]  /*1a740*/  @!P1 SYNCS.PHASECHK.TRANS64 P1, [R6+URZ+0x324a0], R2 ;  /* 0x0324a002060095a7 */ /* 0x000e64000802007f */
[----:B-1----:R-:W-:Y:S05]  /*1a750*/  @!P1 BRA `(.L_x_10600) ;  /* 0xfffffffc00f09947 */ /* 0x002fea000383ffff */
[----:B------:R-:W-:Y:S05]  /*1a760*/  BRA `(.L_x_10757) ;  /* 0xffffff9000d87947 */ /* 0x000fea000383ffff */
.L_x_10605:
[----:B-1----:R1:W2:Y:S02]  /*1a770*/  SYNCS.PHASECHK.TRANS64.TRYWAIT P1, [R6+URZ+0x324c0], R2 ;  /* 0x0324c002060075a7 */ /* 0x0022a4000802017f */
[----:B--2---:R-:W-:Y:S05]  /*1a780*/  @!P1 NANOSLEEP.SYNCS 0x989680 ;  /* 0x009896800000995d */ /* 0x004fea0003900000 */
[----:B------:R-:W2:Y:S02]  /*1a790*/  @!P1 SYNCS.PHASECHK.TRANS64 P1, [R6+URZ+0x324c0], R2 ;  /* 0x0324c002060095a7 */ /* 0x000ea4000802007f */
[----:B--2---:R-:W-:Y:S05]  /*1a7a0*/  @!P1 BRA `(.L_x_10605) ;  /* 0xfffffffc00f09947 */ /* 0x004fea000383ffff */
[----:B------:R-:W-:Y:S05]  /*1a7b0*/  BRA `(.L_x_10758) ;  /* 0xffffff9400507947 */ /* 0x000fea000383ffff */
.L_x_10621:
[----:B------:R-:W0:Y:S01]  /*1a7c0*/  S2R R20, SR_TID.X ;  /* 0x0000000000147919 */ /* 0x000e220000002100 */
[----:B------:R-:W-:Y:S01]  /*1a7d0*/  BSSY B0, `(.L_x_10759) ;  /* 0x000000a000007945 */ /* 0x000fe20003800000 */
[----:B------:R-:W-:Y:S01]  /*1a7e0*/  IMAD.MOV.U32 R12, RZ, RZ, RZ ;  /* 0x000000ffff0c7224 */ /* 0x000fe200078e00ff */
[----:B------:R-:W-:Y:S02]  /*1a7f0*/  MOV R15, 0xffffffff ;  /* 0xffffffff000f7802 */ /* 0x000fe40000000f00 */
[----:B0-----:R-:W-:-:S04]  /*1a800*/  SHF.R.U32.HI R11, RZ, 0x5, R20 ;  /* 0x00000005ff0b7819 */ /* 0x001fc80000011614 */
[----:B------:R-:W-:-:S05]  /*1a810*/  LOP3.LUT R11, R11, 0x3, RZ, 0xc0, !PT ;  /* 0x000000030b0b7812 */ /* 0x000fca00078ec0ff */
[----:B------:R-:W-:Y:S02]  /*1a820*/  IMAD.MOV.U32 R13, RZ, RZ, R11 ;  /* 0x000000ffff0d7224 */ /* 0x000fe400078e000b */
[----:B------:R-:W-:-:S07]  /*1a830*/  IMAD.MOV.U32 R11, RZ, RZ, 0x1f ;  /* 0x0000001fff0b7424 */ /* 0x000fce00078e00ff */
[----:B------:R-:W-:Y:S05]  /*1a840*/  WARPSYNC.COLLECTIVE R15, `(.L_x_10760) ;  /* 0x000000000f087348 */ /* 0x000fea0003c00000 */
[----:B------:R0:W1:Y:S02]  /*1a850*/  SHFL.IDX P6, R14, R13, R12, R11 ;  /* 0x0000000c0d0e7389 */ /* 0x00006400000c000b */
[----:B01----:R-:W-:Y:S01]  /*1a860*/  ENDCOLLECTIVE ;  /* 0x000000000000791b */ /* 0x003fe20003800000 */
.L_x_10760:
[----:B------:R-:W-:Y:S05]  /*1a870*/  BSYNC B0 ;  /* 0x0000000000007941 */ /* 0x000fea0003800000 */
.L_x_10759:
[----:B------:R-:W-:Y:S05]  /*1a880*/  BRA `(.L_x_10761) ;  /* 0xffffffa000d47947 */ /* 0x000fea000383ffff */
.L_x_10624:
[----:B0-----:R0:W1:Y:S02]  /*1a890*/  SYNCS.PHASECHK.TRANS64.TRYWAIT P0, [R30+URZ+0x32440], R0 ;  /* 0x032440001e0075a7 */ /* 0x001064000800017f */
[----:B-1----:R-:W-:Y:S05]  /*1a8a0*/  @!P0 NANOSLEEP.SYNCS 0x989680 ;  /* 0x009896800000895d */ /* 0x002fea0003900000 */
[----:B------:R-:W1:Y:S02]  /*1a8b0*/  @!P0 SYNCS.PHASECHK.TRANS64 P0, [R30+URZ+0x32440], R0 ;  /* 0x032440001e0085a7 */ /* 0x000e64000800007f */
[----:B-1----:R-:W-:Y:S05]  /*1a8c0*/  @!P0 BRA `(.L_x_10624) ;  /* 0xfffffffc00f08947 */ /* 0x002fea000383ffff */
[----:B------:R-:W-:Y:S05]  /*1a8d0*/  BRA `(.L_x_10762) ;  /* 0xffffffa000f87947 */ /* 0x000fea000383ffff */
.L_x_10625:
        /* <DEDUP_REMOVED lines=8> */
.L_x_10764:
[----:B------:R-:W-:Y:S05]  /*1a960*/  BSYNC B0 ;  /* 0x0000000000007941 */ /* 0x000fea0003800000 */
.L_x_10763:
        /* <DEDUP_REMOVED lines=9> */
.L_x_10765:
[----:B------:R-:W-:Y:S02]  /*1aa00*/  IMAD.MOV.U32 R13, RZ, RZ, R4 ;  /* 0x000000ffff0d7224 */ /* 0x000fe400078e0004 */
[----:B------:R-:W-:Y:S02]  /*1aa10*/  IMAD.MOV.U32 R12, RZ, RZ, 0x1 ;  /* 0x00000001ff0c7424 */ /* 0x000fe400078e00ff */
[----:B------:R-:W-:-:S07]  /*1aa20*/  IMAD.MOV.U32 R3, RZ, RZ, R14 ;  /* 0x000000ffff037224 */ /* 0x000fce00078e000e */
[----:B------:R-:W-:Y:S05]  /*1aa30*/  WARPSYNC.COLLECTIVE R15, `(.L_x_10766) ;  /* 0x000000000f087348 */ /* 0x000fea0003c00000 */
[----:B------:R0:W1:Y:S02]  /*1aa40*/  SHFL.IDX P6, R14, R13, R12, R11 ;  /* 0x0000000c0d0e7389 */ /* 0x00006400000c000b */
[----:B01----:R-:W-:Y:S01]  /*1aa50*/  ENDCOLLECTIVE ;  /* 0x000000000000791b */ /* 0x003fe20003800000 */
.L_x_10766:
        /* <DEDUP_REMOVED lines=15> */
.L_x_10767:
[----:B------:R-:W-:Y:S02]  /*1ab50*/  @P0 IMAD R6, R5, 0x2, R23 ;  /* 0x0000000205060824 */ /* 0x000fe400078e0217 */
[----:B------:R-:W-:Y:S02]  /*1ab60*/  IMAD.MOV.U32 R13, RZ, RZ, R4 ;  /* 0x000000ffff0d7224 */ /* 0x000fe400078e0004 */
[----:B------:R-:W-:Y:S02]  /*1ab70*/  IMAD.MOV.U32 R12, RZ, RZ, 0x2 ;  /* 0x00000002ff0c7424 */ /* 0x000fe400078e00ff */
[----:B------:R-:W-:-:S07]  /*1ab80*/  IMAD.MOV.U32 R3, RZ, RZ, R14 ;  /* 0x000000ffff037224 */ /* 0x000fce00078e000e */
[----:B------:R-:W-:Y:S05]  /*1ab90*/  WARPSYNC.COLLECTIVE R15, `(.L_x_10768) ;  /* 0x000000000f087348 */ /* 0x000fea0003c00000 */
[----:B------:R0:W1:Y:S02]  /*1aba0*/  SHFL.IDX P6, R14, R13, R12, R11 ;  /* 0x0000000c0d0e7389 */ /* 0x00006400000c000b */
[----:B01----:R-:W-:Y:S01]  /*1abb0*/  ENDCOLLECTIVE ;  /* 0x000000000000791b */ /* 0x003fe20003800000 */
.L_x_10768:
        /* <DEDUP_REMOVED lines=15> */
.L_x_10769:
[----:B------:R-:W-:Y:S02]  /*1acb0*/  @P0 IMAD R6, R5, 0x2, R23 ;  /* 0x0000000205060824 */ /* 0x000fe400078e0217 */
[----:B------:R-:W-:Y:S02]  /*1acc0*/  IMAD.MOV.U32 R13, RZ, RZ, R4 ;  /* 0x000000ffff0d7224 */ /* 0x000fe400078e0004 */
[----:B------:R-:W-:Y:S01]  /*1acd0*/  IMAD.MOV.U32 R12, RZ, RZ, 0x3 ;  /* 0x00000003ff0c7424 */ /* 0x000fe200078e00ff */
[----:B------:R-:W-:-:S07]  /*1ace0*/  MOV R3, R14 ;  /* 0x0000000e00037202 */ /* 0x000fce0000000f00 */
[----:B------:R-:W-:Y:S05]  /*1acf0*/  WARPSYNC.COLLECTIVE R15, `(.L_x_10770) ;  /* 0x000000000f087348 */ /* 0x000fea0003c00000 */
[----:B------:R0:W1:Y:S02]  /*1ad00*/  SHFL.IDX P6, R14, R13, R12, R11 ;  /* 0x0000000c0d0e7389 */ /* 0x00006400000c000b */
[----:B01----:R-:W-:Y:S01]  /*1ad10*/  ENDCOLLECTIVE ;  /* 0x000000000000791b */ /* 0x003fe20003800000 */
.L_x_10770:
        /* <DEDUP_REMOVED lines=15> */
.L_x_10771:
[----:B------:R-:W-:Y:S02]  /*1ae10*/  @P0 IMAD R6, R5, 0x2, R23 ;  /* 0x0000000205060824 */ /* 0x000fe400078e0217 */
[----:B------:R-:W-:Y:S02]  /*1ae20*/  IMAD.MOV.U32 R13, RZ, RZ, R4 ;  /* 0x000000ffff0d7224 */ /* 0x000fe400078e0004 */
[----:B------:R-:W-:Y:S02]  /*1ae30*/  IMAD.MOV.U32 R12, RZ, RZ, 0x4 ;  /* 0x00000004ff0c7424 */ /* 0x000fe400078e00ff */
[----:B------:R-:W-:-:S07]  /*1ae40*/  IMAD.MOV.U32 R3, RZ, RZ, R14 ;  /* 0x000000ffff037224 */ /* 0x000fce00078e000e */
[----:B------:R-:W-:Y:S05]  /*1ae50*/  WARPSYNC.COLLECTIVE R15, `(.L_x_10772) ;  /* 0x000000000f087348 */ /* 0x000fea0003c00000 */
[----:B------:R0:W1:Y:S02]  /*1ae60*/  SHFL.IDX P6, R14, R13, R12, R11 ;  /* 0x0000000c0d0e7389 */ /* 0x00006400000c000b */
[----:B01----:R-:W-:Y:S01]  /*1ae70*/  ENDCOLLECTIVE ;  /* 0x000000000000791b */ /* 0x003fe20003800000 */
.L_x_10772:
        /* <DEDUP_REMOVED lines=15> */
.L_x_10773:
[----:B------:R-:W-:Y:S02]  /*1af70*/  @P0 IMAD R6, R5, 0x2, R23 ;  /* 0x0000000205060824 */ /* 0x000fe400078e0217 */
[----:B------:R-:W-:Y:S01]  /*1af80*/  IMAD.MOV.U32 R13, RZ, RZ, R4 ;  /* 0x000000ffff0d7224 */ /* 0x000fe200078e0004 */
[----:B------:R-:W-:Y:S01]  /*1af90*/  MOV R12, 0x5 ;  /* 0x00000005000c7802 */ /* 0x000fe20000000f00 */
[----:B------:R-:W-:-:S07]  /*1afa0*/  IMAD.MOV.U32 R3, RZ, RZ, R14 ;  /* 0x000000ffff037224 */ /* 0x000fce00078e000e */
[----:B------:R-:W-:Y:S05]  /*1afb0*/  WARPSYNC.COLLECTIVE R15, `(.L_x_10774) ;  /* 0x000000000f087348 */ /* 0x000fea0003c00000 */
[----:B------:R0:W1:Y:S02]  /*1afc0*/  SHFL.IDX P6, R14, R13, R12, R11 ;  /* 0x0000000c0d0e7389 */ /* 0x00006400000c000b */
[----:B01----:R-:W-:Y:S01]  /*1afd0*/  ENDCOLLECTIVE ;  /* 0x000000000000791b */ /* 0x003fe20003800000 */
.L_x_10774:
        /* <DEDUP_REMOVED lines=10> */
.L_x_10775:
[----:B------:R-:W-:Y:S01]  /*1b080*/  @!PT LDS RZ, [RZ] ;  /* 0x00000000fffff984 */ /* 0x000fe20000000800 */
[----:B------:R-:W-:Y:S01]  /*1b090*/  @!PT LDS RZ, [RZ] ;  /* 0x00000000fffff984 */ /* 0x000fe20000000800 */
[----:B------:R-:W-:Y:S01]  /*1b0a0*/  @!PT LDS RZ, [RZ] ;  /* 0x00000000fffff984 */ /* 0x000fe20000000800 */
[----:B------:R0:W-:Y:S01]  /*1b0b0*/  @P0 LDGSTS.E.BYPASS.LTC128B.128 [R6+0x1e400], desc[UR60][R2.64], !P2 ;  /* 0x1e40000002060fae */ /* 0x0001e2000d101d7c */
[----:B------:R-:W-:Y:S01]  /*1b0c0*/  IMAD.MOV.U32 R0, RZ, RZ, R14 ;  /* 0x000000ffff007224 */ /* 0x000fe200078e000e */
[----:B------:R-:W-:Y:S06]  /*1b0d0*/  BRA `(.L_x_10776) ;  /* 0xffffffa000647947 */ /* 0x000fec000383ffff */
.L_x_10630:
        /* <DEDUP_REMOVED lines=9> */
.L_x_10777:
[C---:B------:R-:W-:Y:S01]  /*1b170*/  VIADD R6, R17.reuse, 0x20 ;  /* 0x0000002011067836 */ /* 0x040fe20000000000 */
[C---:B------:R-:W-:Y:S01]  /*1b180*/  ISETP.GE.AND P0, PT, R17.reuse, R2, PT ;  /* 0x000000021100720c */ /* 0x040fe20003f06270 */
[C---:B------:R-:W-:Y:S01]  /*1b190*/  VIADD R8, R17.reuse, 0x30 ;  /* 0x0000003011087836 */ /* 0x040fe20000000000 */
[----:B------:R-:W-:-:S05]  /*1b1a0*/  IADD3 R10, R17, 0x10, RZ ;  /* 0x00000010110a7810 */ /* 0x000fca0007ffe0ff */
[----:B------:R0:W-:Y:S01]  /*1b1b0*/  STL [R1+0x20], R10 ;  /* 0x0000200a01007387 */ /* 0x0001e20000100800 */
[----:B------:R-:W-:-:S03]  /*1b1c0*/  IMAD.MOV.U32 R13, RZ, RZ, R0 ;  /* 0x000000ffff0d7224 */ /* 0x000fc600078e0000 */
[----:B------:R0:W-:Y:S04]  /*1b1d0*/  STL [R1+0x24], R6 ;  /* 0x0000240601007387 */ /* 0x0001e80000100800 */
[----:B------:R0:W-:Y:S01]  /*1b1e0*/  STL [R1+0x28], R8 ;  /* 0x0000280801007387 */ /* 0x0001e20000100800 */
[----:B------:R-:W-:-:S07]  /*1b1f0*/  IMAD.MOV.U32 R4, RZ, RZ, R14 ;  /* 0x000000ffff047224 */ /* 0x000fce00078e000e */
[----:B0-----:R-:W-:Y:S05]  /*1b200*/  WARPSYNC.COLLECTIVE R15, `(.L_x_10778) ;  /* 0x000000000f087348 */ /* 0x001fea0003c00000 */
[----:B------:R1:W2:Y:S02]  /*1b210*/  SHFL.IDX P6, R14, R13, R12, R11 ;  /* 0x0000000c0d0e7389 */ /* 0x0002a400000c000b */
[----:B012---:R-:W-:Y:S01]  /*1b220*/  ENDCOLLECTIVE ;  /* 0x000000000000791b */ /* 0x007fe20003800000 */
.L_x_10778:
[----:B------:R-:W-:Y:S02]  /*1b230*/  IMAD.MOV.U32 R13, RZ, RZ, R3 ;  /* 0x000000ffff0d7224 */ /* 0x000fe400078e0003 */
[----:B------:R-:W-:Y:S02]  /*1b240*/  IMAD.MOV.U32 R12, RZ, RZ, 0x1 ;  /* 0x00000001ff0c7424 */ /* 0x000fe400078e00ff */
[----:B------:R-:W-:-:S07]  /*1b250*/  IMAD.MOV.U32 R5, RZ, RZ, R14 ;  /* 0x000000ffff057224 */ /* 0x000fce00078e000e */
[----:B------:R-:W-:Y:S05]  /*1b260*/  WARPSYNC.COLLECTIVE R15, `(.L_x_10779) ;  /* 0x000000000f087348 */ /* 0x000fea0003c00000 */
[----:B------:R0:W1:Y:S02]  /*1b270*/  SHFL.IDX P6, R14, R13, R12, R11 ;  /* 0x0000000c0d0e7389 */ /* 0x00006400000c000b */
[----:B01----:R-:W-:Y:S01]  /*1b280*/  ENDCOLLECTIVE ;  /* 0x000000000000791b */ /* 0x003fe20003800000 */
.L_x_10779:
        /* <DEDUP_REMOVED lines=15> */
.L_x_10780:
[----:B------:R-:W-:Y:S02]  /*1b380*/  IMAD.MOV.U32 R13, RZ, RZ, R3 ;  /* 0x000000ffff0d7224 */ /* 0x000fe400078e0003 */
[----:B------:R-:W-:Y:S02]  /*1b390*/  IMAD.MOV.U32 R12, RZ, RZ, 0x2 ;  /* 0x00000002ff0c7424 */ /* 0x000fe400078e00ff */
[----:B------:R-:W-:-:S07]  /*1b3a0*/  IMAD.MOV.U32 R5, RZ, RZ, R14 ;  /* 0x000000ffff057224 */ /* 0x000fce00078e000e */
[----:B------:R-:W-:Y:S05]  /*1b3b0*/  WARPSYNC.COLLECTIVE R15, `(.L_x_10781) ;  /* 0x000000000f087348 */ /* 0x000fea0003c00000 */
[----:B------:R0:W1:Y:S02]  /*1b3c0*/  SHFL.IDX P6, R14, R13, R12, R11 ;  /* 0x0000000c0d0e7389 */ /* 0x00006400000c000b */
[----:B01----:R-:W-:Y:S01]  /*1b3d0*/  ENDCOLLECTIVE ;  /* 0x000000000000791b */ /* 0x003fe20003800000 */
.L_x_10781:
        /* <DEDUP_REMOVED lines=15> */
.L_x_10782:
[----:B------:R-:W-:Y:S02]  /*1b4d0*/  IMAD.MOV.U32 R13, RZ, RZ, R3 ;  /* 0x000000ffff0d7224 */ /* 0x000fe400078e0003 */
[----:B------:R-:W-:Y:S01]  /*1b4e0*/  IMAD.MOV.U32 R12, RZ, RZ, 0x3 ;  /* 0x00000003ff0c7424 */ /* 0x000fe200078e00ff */
[----:B------:R-:W-:-:S07]  /*1b4f0*/  MOV R5, R14 ;  /* 0x0000000e00057202 */ /* 0x000fce0000000f00 */
[----:B------:R-:W-:Y:S05]  /*1b500*/  WARPSYNC.COLLECTIVE R15, `(.L_x_10783) ;  /* 0x000000000f087348 */ /* 0x000fea0003c00000 */
[----:B------:R0:W1:Y:S02]  /*1b510*/  SHFL.IDX P6, R14, R13, R12, R11 ;  /* 0x0000000c0d0e7389 */ /* 0x00006400000c000b */
[----:B01----:R-:W-:Y:S01]  /*1b520*/  ENDCOLLECTIVE ;  /* 0x000000000000791b */ /* 0x003fe20003800000 */
.L_x_10783:
[----:B------:R-:W-:-:S05]  /*1b530*/  @!P0 LEA R5, P2, R7, R5, 0x1 ;  /* 0x0000000507058211 */ /* 0x000fca00078408ff */
[----:B------:R-:W-:-:S05]  /*1b540*/  @!P0 IMAD.X R4, RZ, RZ, R4, P2 ;  /* 0x000000ffff048224 */ /* 0x000fca00010e0604 */
        /* <DEDUP_REMOVED lines=8> */
[----:B------:R0:W-:Y:S01]  /*1b5d0*/  @!P0 LDGSTS.E.BYPASS.LTC128B.128 [R26+0x19400], desc[UR60][R4.64], !P1 ;  /* 0x19400000041a8fae */ /* 0x0001e2000c901d7c */
[----:B------:R-:W-:Y:S01]  /*1b5e0*/  ISETP.GE.AND P0, PT, R8, R2, PT ;  /* 0x000000020800720c */ /* 0x000fe20003f06270 */
[----:B------:R-:W-:-:S12]  /*1b5f0*/  VIADD R8, R17, 0x40 ;  /* 0x0000004011087836 */ /* 0x000fd80000000000 */
[----:B0-----:R-:W-:Y:S05]  /*1b600*/  WARPSYNC.COLLECTIVE R15, `(.L_x_10784) ;  /* 0x000000000f087348 */ /* 0x001fea0003c00000 */
[----:B------:R1:W2:Y:S02]  /*1b610*/  SHFL.IDX P6, R14, R13, R12, R11 ;  /* 0x0000000c0d0e7389 */ /* 0x0002a400000c000b */
[----:B012---:R-:W-:Y:S01]  /*1b620*/  ENDCOLLECTIVE ;  /* 0x000000000000791b */ /* 0x007fe20003800000 */
.L_x_10784:
[----:B------:R0:W-:Y:S01]  /*1b630*/  STL [R1+0x2c], R8 ;  /* 0x00002c0801007387 */ /* 0x0001e20000100800 */
[----:B------:R-:W-:Y:S02]  /*1b640*/  IMAD.MOV.U32 R13, RZ, RZ, R3 ;  /* 0x000000ffff0d7224 */ /* 0x000fe400078e0003 */
[----:B------:R-:W-:Y:S02]  /*1b650*/  IMAD.MOV.U32 R12, RZ, RZ, 0x4 ;  /* 0x00000004ff0c7424 */ /* 0x000fe400078e00ff */
[----:B------:R-:W-:-:S07]  /*1b660*/  IMAD.MOV.U32 R4, RZ, RZ, R14 ;  /* 0x000000ffff047224 */ /* 0x000fce00078e000e */
[----:B0-----:R-:W-:Y:S05]  /*1b670*/  WARPSYNC.COLLECTIVE R15, `(.L_x_10785) ;  /* 0x000000000f087348 */ /* 0x001fea0003c00000 */
[----:B------:R1:W2:Y:S02]  /*1b680*/  SHFL.IDX P6, R14, R13, R12, R11 ;  /* 0x0000000c0d0e7389 */ /* 0x0002a400000c000b */
[----:B012---:R-:W-:Y:S01]  /*1b690*/  ENDCOLLECTIVE ;  /* 0x000000000000791b */ /* 0x007fe20003800000 */
.L_x_10785:
[----:B------:R-:W-:-:S05]  /*1b6a0*/  @!P0 LEA R5, P2, R7, R4, 0x1 ;  /* 0x0000000407058211 */ /* 0x000fca00078408ff */
[----:B------:R-:W-:-:S05]  /*1b6b0*/  @!P0 IMAD.X R4, RZ, RZ, R6, P2 ;  /* 0x000000ffff048224 */ /* 0x000fca00010e0606 */
[----:B------:R-:W-:Y:S01]  /*1b6c0*/  @!P0 LOP3.LUT R5, R5, R4, RZ, 0x3c, !PT ;  /* 0x0000000405058212 */ /* 0x000fe200078e3cff */
[----:B------:R-:W-:-:S03]  /*1b6d0*/  IMAD.MOV.U32 R13, RZ, RZ, R0 ;  /* 0x000000ffff0d7224 */ /* 0x000fc600078e0000 */
[----:B------:R-:W-:-:S04]  /*1b6e0*/  @!P0 LOP3.LUT R4, R5, R4, RZ, 0x3c, !PT ;  /* 0x0000000405048212 */ /* 0x000fc800078e3cff */
[----:B------:R-:W-:Y:S02]  /*1b6f0*/  @!P0 LOP3.LUT R5, R5, R4, RZ, 0x3c, !PT ;  /* 0x0000000405058212 */ /* 0x000fe400078e3cff */
[----:B------:R-:W-:-:S07]  /*1b700*/  MOV R6, R14 ;  /* 0x0000000e00067202 */ /* 0x000fce0000000f00 */
[----:B------:R-:W-:Y:S05]  /*1b710*/  WARPSYNC.COLLECTIVE R15, `(.L_x_10786) ;  /* 0x000000000f087348 */ /* 0x000fea0003c00000 */
[----:B------:R0:W1:Y:S02]  /*1b720*/  SHFL.IDX P6, R14, R13, R12, R11 ;  /* 0x0000000c0d0e7389 */ /* 0x00006400000c000b */
[----:B01----:R-:W-:Y:S01]  /*1b730*/  ENDCOLLECTIVE ;  /* 0x000000000000791b */ /* 0x003fe20003800000 */
.L_x_10786:
[----:B------:R-:W-:Y:S01]  /*1b740*/  @!PT LDS RZ, [RZ] ;  /* 0x00000000fffff984 */ /* 0x000fe20000000800 */
[----:B------:R-:W-:Y:S01]  /*1b750*/  @!PT LDS RZ, [RZ] ;  /* 0x00000000fffff984 */ /* 0x000fe20000000800 */
[----:B------:R-:W-:Y:S01]  /*1b760*/  @!PT LDS RZ, [RZ] ;  /* 0x00000000fffff984 */ /* 0x000fe20000000800 */
[----:B------:R0:W-:Y:S01]  /*1b770*/  @!P0 LDGSTS.E.BYPASS.LTC128B.128 [R26+0x19c00], desc[UR60][R4.64], !P1 ;  /* 0x19c00000041a8fae */ /* 0x0001e2000c901d7c */
[----:B------:R-:W-:Y:S01]  /*1b780*/  ISETP.GE.AND P0, PT, R8, R2, PT ;  /* 0x000000020800720c */ /* 0x000fe20003f06270 */
[----:B------:R-:W-:-:S05]  /*1b790*/  VIADD R8, R17, 0x50 ;  /* 0x0000005011087836 */ /* 0x000fca0000000000 */
[----:B------:R1:W-:Y:S01]  /*1b7a0*/  STL [R1+0x30], R8 ;  /* 0x0000300801007387 */ /* 0x0003e20000100800 */
[----:B------:R-:W-:Y:S01]  /*1b7b0*/  IMAD.MOV.U32 R13, RZ, RZ, R3 ;  /* 0x000000ffff0d7224 */ /* 0x000fe200078e0003 */
[----:B------:R-:W-:Y:S01]  /*1b7c0*/  MOV R12, 0x5 ;  /* 0x00000005000c7802 */ /* 0x000fe20000000f00 */
[----:B0-----:R-:W-:-:S07]  /*1b7d0*/  IMAD.MOV.U32 R4, RZ, RZ, R14 ;  /* 0x000000ffff047224 */ /* 0x001fce00078e000e */
[----:B-1----:R-:W-:Y:S05]  /*1b7e0*/  WARPSYNC.COLLECTIVE R15, `(.L_x_10787) ;  /* 0x000000000f087348 */ /* 0x002fea0003c00000 */
[----:B------:R0:W2:Y:S02]  /*1b7f0*/  SHFL.IDX P6, R14, R13, R12, R11 ;  /* 0x0000000c0d0e7389 */ /* 0x0000a400000c000b */
[----:B012---:R-:W-:Y:S01]  /*1b800*/  ENDCOLLECTIVE ;  /* 0x000000000000791b */ /* 0x007fe20003800000 */
.L_x_10787:
        /* <DEDUP_REMOVED lines=10> */
.L_x_10788:
[----:B------:R-:W-:Y:S01]  /*1b8b0*/  @!PT LDS RZ, [RZ] ;  /* 0x00000000fffff984 */ /* 0x000fe20000000800 */
[----:B------:R-:W-:Y:S01]  /*1b8c0*/  @!PT LDS RZ, [RZ] ;  /* 0x00000000fffff984 */ /* 0x000fe20000000800 */
[----:B------:R-:W-:Y:S01]  /*1b8d0*/  @!PT LDS RZ, [RZ] ;  /* 0x00000000fffff984 */ /* 0x000fe20000000800 */
[----:B------:R0:W-:Y:S01]  /*1b8e0*/  @!P0 LDGSTS.E.BYPASS.LTC128B.128 [R26+0x1a400], desc[UR60][R4.64], !P1 ;  /* 0x1a400000041a8fae */ /* 0x0001e2000c901d7c */
[----:B------:R-:W-:Y:S01]  /*1b8f0*/  ISETP.GE.AND P0, PT, R8, R2, PT ;  /* 0x000000020800720c */ /* 0x000fe20003f06270 */
[----:B------:R-:W-:-:S05]  /*1b900*/  VIADD R8, R17, 0x60 ;  /* 0x0000006011087836 */ /* 0x000fca0000000000 */
[----:B------:R1:W-:Y:S01]  /*1b910*/  STL [R1+0x38], R8 ;  /* 0x0000380801007387 */ /* 0x0003e20000100800 */
[----:B------:R-:W-:Y:S01]  /*1b920*/  MOV R13, R3 ;  /* 0x00000003000d7202 */ /* 0x000fe20000000f00 */
[----:B------:R-:W-:Y:S02]  /*1b930*/  IMAD.MOV.U32 R12, RZ, RZ, 0x6 ;  /* 0x00000006ff0c7424 */ /* 0x000fe400078e00ff */
[----:B0-----:R-:W-:-:S07]  /*1b940*/  IMAD.MOV.U32 R4, RZ, RZ, R14 ;  /* 0x000000ffff047224 */ /* 0x001fce00078e000e */
[----:B-1----:R-:W-:Y:S05]  /*1b950*/  WARPSYNC.COLLECTIVE R15, `(.L_x_10789) ;  /* 0x000000000f087348 */ /* 0x002fea0003c00000 */
[----:B------:R0:W2:Y:S02]  /*1b960*/  SHFL.IDX P6, R14, R13, R12, R11 ;  /* 0x0000000c0d0e7389 */ /* 0x0000a400000c000b */
[----:B012---:R-:W-:Y:S01]  /*1b970*/  ENDCOLLECTIVE ;  /* 0x000000000000791b */ /* 0x007fe20003800000 */
.L_x_10789:
        /* <DEDUP_REMOVED lines=10> */
.L_x_10790:
        /* <DEDUP_REMOVED lines=11> */
.L_x_10791:
        /* <DEDUP_REMOVED lines=14> */
.L_x_10792:
[----:B------:R-:W-:Y:S01]  /*1bbb0*/  IMAD.MOV.U32 R0, RZ, RZ, R14 ;  /* 0x000000ffff007224 */ /* 0x000fe200078e000e */
[----:B------:R-:W-:Y:S06]  /*1bbc0*/  BRA `(.L_x_10793) ;  /* 0xffffffa000b87947 */ /* 0x000fec000383ffff */
.L_x_10634:
[----:B------:R-:W2:Y:S04]  /*1bbd0*/  LDL.LU R14, [R1+0x18] ;  /* 0x00001800010e7983 */ /* 0x000ea80000300800 */
[----:B------:R-:W3:Y:S04]  /*1bbe0*/  LDL.LU R13, [R1+0x20] ;  /* 0x00002000010d7983 */ /* 0x000ee80000300800 */
[----:B------:R-:W4:Y:S04]  /*1bbf0*/  LDL.LU R12, [R1+0x24] ;  /* 0x00002400010c7983 */ /* 0x000f280000300800 */
[----:B------:R-:W5:Y:S04]  /*1bc00*/  LDL.LU R11, [R1+0x28] ;  /* 0x00002800010b7983 */ /* 0x000f680000300800 */
[----:B------:R-:W5:Y:S04]  /*1bc10*/  LDL.LU R10, [R1+0x2c] ;  /* 0x00002c00010a7983 */ /* 0x000f680000300800 */
[----:B------:R-:W5:Y:S04]  /*1bc20*/  LDL.LU R9, [R1+0x30] ;  /* 0x0000300001097983 */ /* 0x000f680000300800 */
[----:B------:R-:W5:Y:S01]  /*1bc30*/  LDL.LU R8, [R1+0x38] ;  /* 0x0000380001087983 */ /* 0x000f620000300800 */
[----:B------:R-:W-:Y:S01]  /*1bc40*/  LOP3.LUT R22, R22, 0xfffff7ff, RZ, 0xc0, !PT ;  /* 0xfffff7ff16167812 */ /* 0x000fe200078ec0ff */
[----:B------:R-:W-:Y:S01]  /*1bc50*/  BSSY B0, `(.L_x_10794) ;  /* 0x0000019000007945 */ /* 0x000fe20003800000 */
[----:B------:R-:W-:-:S02]  /*1bc60*/  IMAD.MOV.U32 R15, RZ, RZ, -0x1 ;  /* 0xffffffffff0f7424 */ /* 0x000fc400078e00ff */
[----:B--2---:R-:W-:-:S05]  /*1bc70*/  IMAD R5, R14, R6, RZ ;  /* 0x000000060e057224 */ /* 0x004fca00078e02ff */
[-C--:B------:R-:W-:Y:S02]  /*1bc80*/  ISETP.GE.AND P0, PT, R17, R5.reuse, PT ;  /* 0x000000051100720c */ /* 0x080fe40003f06270 */
[-C--:B---3--:R-:W-:Y:S02]  /*1bc90*/  ISETP.GE.AND P6, PT, R13, R5.reuse, PT ;  /* 0x000000050d00720c */ /* 0x088fe40003fc6270 */
[----:B----4-:R-:W-:Y:S01]  /*1bca0*/  ISETP.GE.AND P5, PT, R12, R5, PT ;  /* 0x000000050c00720c */ /* 0x010fe20003fa6270 */
[----:B------:R-:W-:Y:S01]  /*1bcb0*/  IMAD.MOV.U32 R12, RZ, RZ, RZ ;  /* 0x000000ffff0c7224 */ /* 0x000fe200078e00ff */
[----:B------:R-:W-:-:S07]  /*1bcc0*/  MOV R13, R0 ;  /* 0x00000000000d7202 */ /* 0x000fce0000000f00 */
[----:B------:R-:W-:Y:S02]  /*1bcd0*/  @P0 LOP3.LUT R22, R22, 0x800, RZ, 0xfc, !PT ;  /* 0x0000080016160812 */ /* 0x000fe400078efcff */
[----:B-----5:R-:W-:Y:S01]  /*1bce0*/  ISETP.GE.AND P0, PT, R11, R5, PT ;  /* 0x000000050b00720c */ /* 0x020fe20003f06270 */
[----:B------:R-:W-:Y:S01]  /*1bcf0*/  IMAD.MOV.U32 R11, RZ, RZ, 0x181f ;  /* 0x0000181fff0b7424 */ /* 0x000fe200078e00ff */
[----:B------:R-:W-:-:S04]  /*1bd00*/  LOP3.LUT R22, R22, 0xfffffbff, RZ, 0xc0, !PT ;  /* 0xfffffbff16167812 */ /* 0x000fc800078ec0ff */
[----:B------:R-:W-:Y:S02]  /*1bd10*/  @P6 LOP3.LUT R22, R22, 0x400, RZ, 0xfc, !PT ;  /* 0x0000040016166812 */ /* 0x000fe400078efcff */
[----:B------:R-:W-:Y:S02]  /*1bd20*/  ISETP.GE.AND P6, PT, R10, R5, PT ;  /* 0x000000050a00720c */ /* 0x000fe40003fc6270 */
[----:B------:R-:W-:-:S04]  /*1bd30*/  LOP3.LUT R22, R22, 0xfffffdff, RZ, 0xc0, !PT ;  /* 0xfffffdff16167812 */ /* 0x000fc800078ec0ff */
[----:B------:R-:W-:Y:S02]  /*1bd40*/  @P5 LOP3.LUT R22, R22, 0x200, RZ, 0xfc, !PT ;  /* 0x0000020016165812 */ /* 0x000fe400078efcff */
[----:B------:R-:W-:Y:S02]  /*1bd50*/  ISETP.GE.AND P5, PT, R9, R5, PT ;  /* 0x000000050900720c */ /* 0x000fe40003fa6270 */
[----:B------:R-:W-:-:S04]  /*1bd60*/  LOP3.LUT R22, R22, 0xfffffeff, RZ, 0xc0, !PT ;  /* 0xfffffeff16167812 */ /* 0x000fc800078ec0ff */
[----:B------:R-:W-:Y:S02]  /*1bd70*/  @P0 LOP3.LUT R22, R22, 0x100, RZ, 0xfc, !PT ;  /* 0x0000010016160812 */ /* 0x000fe400078efcff */
[----:B------:R-:W-:Y:S02]  /*1bd80*/  ISETP.GE.AND P0, PT, R8, R5, PT ;  /* 0x000000050800720c */ /* 0x000fe40003f06270 */
[----:B------:R-:W-:-:S04]  /*1bd90*/  LOP3.LUT R22, R22, 0xffffff7f, RZ, 0xc0, !PT ;  /* 0xffffff7f16167812 */ /* 0x000fc800078ec0ff */
[----:B------:R-:W-:-:S07]  /*1bda0*/  @P6 LOP3.LUT R22, R22, 0x80, RZ, 0xfc, !PT ;  /* 0x0000008016166812 */ /* 0x000fce00078efcff */
[----:B------:R-:W-:Y:S05]  /*1bdb0*/  WARPSYNC.COLLECTIVE R15, `(.L_x_10795) ;  /* 0x000000000f087348 */ /* 0x000fea0003c00000 */
[----:B------:R0:W1:Y:S02]  /*1bdc0*/  SHFL.IDX P6, R14, R13, R12, R11 ;  /* 0x0000000c0d0e7389 */ /* 0x00006400000c000b */
[----:B01----:R-:W-:Y:S01]  /*1bdd0*/  ENDCOLLECTIVE ;  /* 0x000000000000791b */ /* 0x003fe20003800000 */
.L_x_10795:
[----:B------:R-:W-:Y:S05]  /*1bde0*/  BSYNC B0 ;  /* 0x0000000000007941 */ /* 0x000fea0003800000 */
.L_x_10794:
[----:B------:R-:W-:Y:S01]  /*1bdf0*/  IMAD.MOV.U32 R13, RZ, RZ, R4 ;  /* 0x000000ffff0d7224 */ /* 0x000fe200078e0004 */
[----:B------:R-:W-:Y:S01]  /*1be00*/  MOV R12, RZ ;  /* 0x000000ff000c7202 */ /* 0x000fe20000000f00 */
[----:B------:R-:W-:Y:S01]  /*1be10*/  IMAD.MOV.U32 R11, RZ, RZ, 0x181f ;  /* 0x0000181fff0b7424 */ /* 0x000fe200078e00ff */
[----:B------:R-:W-:Y:S01]  /*1be20*/  LOP3.LUT R22, R22, 0xffffbfff, RZ, 0xc0, !PT ;  /* 0xffffbfff16167812 */ /* 0x000fe200078ec0ff */
[----:B------:R-:W-:Y:S02]  /*1be30*/  IMAD.MOV.U32 R15, RZ, RZ, -0x1 ;  /* 0xffffffffff0f7424 */ /* 0x000fe400078e00ff */
[----:B------:R-:W-:Y:S01]  /*1be40*/  IMAD.MOV.U32 R2, RZ, RZ, R14 ;  /* 0x000000ffff027224 */ /* 0x000fe200078e000e */
[----:B------:R-:W-:-:S07]  /*1be50*/  @P5 LOP3.LUT R22, R22, 0x4000, RZ, 0xfc, !PT ;  /* 0x0000400016165812 */ /* 0x000fce00078efcff */
[----:B------:R-:W-:Y:S05]  /*1be60*/  WARPSYNC.COLLECTIVE R15, `(.L_x_10796) ;  /* 0x000000000f087348 */ /* 0x000fea0003c00000 */
[----:B------:R0:W1:Y:S02]  /*1be70*/  SHFL.IDX P6, R14, R13, R12, R11 ;  /* 0x0000000c0d0e7389 */ /* 0x00006400000c000b */
[----:B01----:R-:W-:Y:S01]  /*1be80*/  ENDCOLLECTIVE ;  /* 0x000000000000791b */ /* 0x003fe20003800000 */
.L_x_10796:
[C---:B------:R-:W-:Y:S02]  /*1be90*/  LOP3.LUT P5, RZ, R22.reuse, 0x400, RZ, 0xc0, !PT ;  /* 0x0000040016ff7812 */ /* 0x040fe400078ac0ff */
[----:B------:R-:W-:-:S04]  /*1bea0*/  LOP3.LUT R22, R22, 0xffffdfff, RZ, 0xc0, !PT ;  /* 0xffffdfff16167812 */ /* 0x000fc800078ec0ff */
[----:B------:R-:W-:-:S04]  /*1beb0*/  @P0 LOP3.LUT R22, R22, 0x2000, RZ, 0xfc, !PT ;  /* 0x0000200016160812 */ /* 0x000fc800078efcff */
[----:B------:R-:W-:Y:S01]  /*1bec0*/  LOP3.LUT P0, RZ, R22, 0x800, RZ, 0xc0, !PT ;  /* 0x0000080016ff7812 */ /* 0x000fe2000780c0ff */
[----:B------:R-:W-:Y:S01]  /*1bed0*/  IMAD.MOV.U32 R13, RZ, RZ, R0 ;  /* 0x000000ffff0d7224 */ /* 0x000fe200078e0000 */
[----:B------:R-:W-:Y:S01]  /*1bee0*/  MOV R12, 0x1 ;  /* 0x00000001000c7802 */ /* 0x000fe20000000f00 */
[----:B------:R-:W-:-:S10]  /*1bef0*/  IMAD.MOV.U32 R3, RZ, RZ, R14 ;  /* 0x000000ffff037224 */ /* 0x000fd400078e000e */
[----:B------:R-:W-:-:S05]  /*1bf00*/  @!P0 LEA R3, P6, R7, R3, 0x1 ;  /* 0x0000000307038211 */ /* 0x000fca00078c08ff */
[----:B------:R-:W-:-:S05]  /*1bf10*/  @!P0 IMAD.X R2, RZ, RZ, R2, P6 ;  /* 0x000000ffff028224 */ /* 0x000fca00030e0602 */
[----:B------:R-:W-:-:S07]  /*1bf20*/  @!P0 LOP3.LUT R3, R3, R2, RZ, 0x3c, !PT ;  /* 0x0000000203038212 */ /* 0x000fce00078e3cff */
[----:B------:R-:W-:Y:S05]  /*1bf30*/  WARPSYNC.COLLECTIVE R15, `(.L_x_10797) ;  /* 0x000000000f087348 */ /* 0x000fea0003c00000 */
[----:B------:R0:W1:Y:S02]  /*1bf40*/  SHFL.IDX P6, R14, R13, R12, R11 ;  /* 0x0000000c0d0e7389 */ /* 0x00006400000c000b */
[----:B01----:R-:W-:Y:S01]  /*1bf50*/  ENDCOLLECTIVE ;  /* 0x000000000000791b */ /* 0x003fe20003800000 */
.L_x_10797:
[----:B------:R-:W-:-:S04]  /*1bf60*/  @!P0 LOP3.LUT R2, R3, R2, RZ, 0x3c, !PT ;  /* 0x0000000203028212 */ /* 0x000fc800078e3cff */
[----:B------:R-:W-:-:S05]  /*1bf70*/  @!P0 LOP3.LUT R3, R3, R2, RZ, 0x3c, !PT ;  /* 0x0000000203038212 */ /* 0x000fca00078e3cff */
        /* <DEDUP_REMOVED lines=13> */
.L_x_10798:
[----:B------:R-:W-:Y:S01]  /*1c050*/  IMAD.MOV.U32 R13, RZ, RZ, R0 ;  /* 0x000000ffff0d7224 */ /* 0x000fe200078e0000 */
[----:B------:R-:W-:Y:S01]  /*1c060*/  MOV R12, 0x2 ;  /* 0x00000002000c7802 */ /* 0x000fe20000000f00 */
[----:B------:R-:W-:-:S05]  /*1c070*/  IMAD.MOV.U32 R2, RZ, RZ, R14 ;  /* 0x000000ffff027224 */ /* 0x000fca00078e000e */
[----:B------:R-:W-:-:S05]  /*1c080*/  @!P5 LEA R2, P6, R7, R2, 0x1 ;  /* 0x000000020702d211 */ /* 0x000fca00078c08ff */
[----:B------:R-:W-:-:S05]  /*1c090*/  @!P5 IMAD.X R3, RZ, RZ, R6, P6 ;  /* 0x000000ffff03d224 */ /* 0x000fca00030e0606 */
[----:B------:R-:W-:Y:S01]  /*1c0a0*/  @!PT LDS RZ, [RZ] ;  /* 0x00000000fffff984 */ /* 0x000fe20000000800 */
[----:B------:R-:W-:Y:S01]  /*1c0b0*/  @!PT LDS RZ, [RZ] ;  /* 0x00000000fffff984 */ /* 0x000fe20000000800 */
[----:B------:R-:W-:Y:S01]  /*1c0c0*/  @!PT LDS RZ, [RZ] ;  /* 0x00000000fffff984 */ /* 0x000fe20000000800 */
[----:B------:R0:W-:Y:S03]  /*1c0d0*/  @!P5 LDGSTS.E.BYPASS.LTC128B.128 [R26+0x22c00], desc[UR60][R2.64], !P4 ;  /* 0x22c00000021adfae */ /* 0x0001e6000e101d7c */
[----:B0-----:R-:W-:Y:S05]  /*1c0e0*/  WARPSYNC.COLLECTIVE R15, `(.L_x_10799) ;  /* 0x000000000f087348 */ /* 0x001fea0003c00000 */
[----:B------:R1:W2:Y:S02]  /*1c0f0*/  SHFL.IDX P6, R14, R13, R12, R11 ;  /* 0x0000000c0d0e7389 */ /* 0x0002a400000c000b */
[----:B012---:R-:W-:Y:S01]  /*1c100*/  ENDCOLLECTIVE ;  /* 0x000000000000791b */ /* 0x007fe20003800000 */
.L_x_10799:
[----:B------:R-:W-:Y:S01]  /*1c110*/  @!PT LDS RZ, [RZ] ;  /* 0x00000000fffff984 */ /* 0x000fe20000000800 */
[----:B------:R-:W-:Y:S01]  /*1c120*/  @!PT LDS RZ, [RZ] ;  /* 0x00000000fffff984 */ /* 0x000fe20000000800 */
[----:B------:R-:W-:Y:S01]  /*1c130*/  @!PT LDS RZ, [RZ] ;  /* 0x00000000fffff984 */ /* 0x000fe20000000800 */
[----:B------:R0:W-:Y:S04]  /*1c140*/  @!P5 LDGSTS.E.BYPASS.LTC128B.128 [R26+0x26c00], desc[UR60][R2.64+0x80], !P3 ;  /* 0x26c00080021adfae */ /* 0x0001e8000d901d7c */
[----:B------:R0:W-:Y:S04]  /*1c150*/  @!P5 LDGSTS.E.BYPASS.LTC128B.128 [R26+0x2ac00], desc[UR60][R2.64+0x100], !P2 ;  /* 0x2ac00100021adfae */ /* 0x0001e8000d101d7c */
[----:B------:R0:W-:Y:S01]  /*1c160*/  @!P5 LDGSTS.E.BYPASS.LTC128B.128 [R26+0x2ec00], desc[UR60][R2.64+0x180], !P1 ;  /* 0x2ec00180021adfae */ /* 0x0001e2000c901d7c */
[----:B------:R-:W-:Y:S01]  /*1c170*/  LOP3.LUT P5, RZ, R22, 0x100, RZ, 0xc0, !PT ;  /* 0x0000010016ff7812 */ /* 0x000fe200078ac0ff */
[----:B------:R-:W-:-:S02]  /*1c180*/  IMAD.MOV.U32 R13, RZ, RZ, R4 ;  /* 0x000000ffff0d7224 */ /* 0x000fc400078e0004 */
[----:B------:R-:W-:-:S10]  /*1c190*/  IMAD.MOV.U32 R6, RZ, RZ, R14 ;  /* 0x000000ffff067224 */ /* 0x000fd400078e000e */
[----:B0-----:R-:W-:Y:S05]  /*1c1a0*/  WARPSYNC.COLLECTIVE R15, `(.L_x_10800) ;  /* 0x000000000f087348 */ /* 0x001fea0003c00000 */
[----:B------:R1:W2:Y:S02]  /*1c1b0*/  SHFL.IDX P6, R14, R13, R12, R11 ;  /* 0x0000000c0d0e7389 */ /* 0x0002a400000c000b */
[----:B012---:R-:W-:Y:S01]  /*1c1c0*/  ENDCOLLECTIVE ;  /* 0x000000000000791b */ /* 0x007fe20003800000 */
.L_x_10800:
        /* <DEDUP_REMOVED lines=12> */
.L_x_10801:
        /* <DEDUP_REMOVED lines=12> */
.L_x_10802:
        /* <DEDUP_REMOVED lines=12> */
.L_x_10803:
        /* <DEDUP_REMOVED lines=12> */
.L_x_10804:
        /* <DEDUP_REMOVED lines=12> */
.L_x_10805:
        /* <DEDUP_REMOVED lines=12> */
.L_x_10806:
        /* <DEDUP_REMOVED lines=12> */
.L_x_10807:
[----:B------:R-:W-:Y:S01]  /*1c710*/  @!PT LDS RZ, [RZ] ;  /* 0x00000000fffff984 */ /* 0x000fe20000000800 */
[----:B------:R-:W-:Y:S01]  /*1c720*/  @!PT LDS RZ, [RZ] ;  /* 0x00000000fffff984 */ /* 0x000fe20000000800 */
[----:B------:R-:W-:Y:S01]  /*1c730*/  @!PT LDS RZ, [RZ] ;  /* 0x00000000fffff984 */ /* 0x000fe20000000800 */
[----:B------:R0:W-:Y:S04]  /*1c740*/  @!P5 LDGSTS.E.BYPASS.LTC128B.128 [R26+0x28c00], desc[UR60][R2.64+0x80], !P3 ;  /* 0x28c00080021adfae */ /* 0x0001e8000d901d7c */
[----:B------:R0:W-:Y:S04]  /*1c750*/  @!P5 LDGSTS.E.BYPASS.LTC128B.128 [R26+0x2cc00], desc[UR60][R2.64+0x100], !P2 ;  /* 0x2cc00100021adfae */ /* 0x0001e8000d101d7c */
[----:B------:R0:W-:Y:S01]  /*1c760*/  @!P5 LDGSTS.E.BYPASS.LTC128B.128 [R26+0x30c00], desc[UR60][R2.64+0x180], !P1 ;  /* 0x30c00180021adfae */ /* 0x0001e2000c901d7c */
[----:B------:R-:W-:Y:S02]  /*1c770*/  IMAD.MOV.U32 R13, RZ, RZ, R4 ;  /* 0x000000ffff0d7224 */ /* 0x000fe400078e0004 */
[----:B------:R-:W-:-:S07]  /*1c780*/  IMAD.MOV.U32 R6, RZ, RZ, R14 ;  /* 0x000000ffff067224 */ /* 0x000fce00078e000e */
[----:B0-----:R-:W-:Y:S05]  /*1c790*/  WARPSYNC.COLLECTIVE R15, `(.L_x_10808) ;  /* 0x000000000f087348 */ /* 0x001fea0003c00000 */
[----:B------:R1:W2:Y:S02]  /*1c7a0*/  SHFL.IDX P6, R14, R13, R12, R11 ;  /* 0x0000000c0d0e7389 */ /* 0x0002a400000c000b */
[----:B012---:R-:W-:Y:S01]  /*1c7b0*/  ENDCOLLECTIVE ;  /* 0x000000000000791b */ /* 0x007fe20003800000 */
.L_x_10808:
[----:B------:R-:W-:Y:S01]  /*1c7c0*/  IMAD.MOV.U32 R13, RZ, RZ, R0 ;  /* 0x000000ffff0d7224 */ /* 0x000fe200078e0000 */
[----:B------:R-:W-:Y:S01]  /*1c7d0*/  MOV R12, 0x7 ;  /* 0x00000007000c7802 */ /* 0x000fe20000000f00 */
[----:B------:R-:W-:-:S07]  /*1c7e0*/  IMAD.MOV.U32 R2, RZ, RZ, R14 ;  /* 0x000000ffff027224 */ /* 0x000fce00078e000e */
[----:B------:R-:W-:Y:S05]  /*1c7f0*/  WARPSYNC.COLLECTIVE R15, `(.L_x_10809) ;  /* 0x000000000f087348 */ /* 0x000fea0003c00000 */
[----:B------:R0:W1:Y:S02]  /*1c800*/  SHFL.IDX P6, R14, R13, R12, R11 ;  /* 0x0000000c0d0e7389 */ /* 0x00006400000c000b */
[----:B01----:R-:W-:Y:S01]  /*1c810*/  ENDCOLLECTIVE ;  /* 0x000000000000791b */ /* 0x003fe20003800000 */
.L_x_10809:
        /* <DEDUP_REMOVED lines=14> */
.L_x_10810:
[----:B------:R-:W-:Y:S01]  /*1c900*/  IMAD.MOV.U32 R2, RZ, RZ, R14 ;  /* 0x000000ffff027224 */ /* 0x000fe200078e000e */
[----:B------:R-:W-:Y:S06]  /*1c910*/  BRA `(.L_x_10811) ;  /* 0xffffffa000207947 */ /* 0x000fec000383ffff */
.L_x_10639:
[----:B0-----:R0:W1:Y:S02]  /*1c920*/  SYNCS.PHASECHK.TRANS64.TRYWAIT P0, [R23+URZ+0x32420], R0 ;  /* 0x03242000170075a7 */ /* 0x001064000800017f */
[----:B-1----:R-:W-:Y:S05]  /*1c930*/  @!P0 NANOSLEEP.SYNCS 0x989680 ;  /* 0x009896800000895d */ /* 0x002fea0003900000 */
[----:B------:R-:W1:Y:S02]  /*1c940*/  @!P0 SYNCS.PHASECHK.TRANS64 P0, [R23+URZ+0x32420], R0 ;  /* 0x03242000170085a7 */ /* 0x000e64000800007f */
[----:B-1----:R-:W-:Y:S05]  /*1c950*/  @!P0 BRA `(.L_x_10639) ;  /* 0xfffffffc00f08947 */ /* 0x002fea000383ffff */
[----:B------:R-:W-:Y:S05]  /*1c960*/  BRA `(.L_x_10812) ;  /* 0xffffffa000947947 */ /* 0x000fea000383ffff */
.L_x_10642:
[----:B0-----:R0:W1:Y:S02]  /*1c970*/  SYNCS.PHASECHK.TRANS64.TRYWAIT P0, [R30+URZ+0x32460], R3 ;  /* 0x032460031e0075a7 */ /* 0x001064000800017f */
[----:B-1----:R-:W-:Y:S05]  /*1c980*/  @!P0 NANOSLEEP.SYNCS 0x989680 ;  /* 0x009896800000895d */ /* 0x002fea0003900000 */
[----:B------:R-:W1:Y:S02]  /*1c990*/  @!P0 SYNCS.PHASECHK.TRANS64 P0, [R30+URZ+0x32460], R3 ;  /* 0x032460031e0085a7 */ /* 0x000e64000800007f */
[----:B-1----:R-:W-:Y:S05]  /*1c9a0*/  @!P0 BRA `(.L_x_10642) ;  /* 0xfffffffc00f08947 */ /* 0x002fea000383ffff */
[----:B------:R-:W-:Y:S05]  /*1c9b0*/  BRA `(.L_x_10813) ;  /* 0xffffffa000bc7947 */ /* 0x000fea000383ffff */
.L_x_10643:
        /* <DEDUP_REMOVED lines=8> */
.L_x_10815:
[----:B------:R-:W-:Y:S05]  /*1ca40*/  BSYNC B0 ;  /* 0x0000000000007941 */ /* 0x000fea0003800000 */
.L_x_10814:
        /* <DEDUP_REMOVED lines=13> */
.L_x_10816:
[----:B------:R-:W-:Y:S01]  /*1cb20*/  MOV R13, R6 ;  /* 0x00000006000d7202 */ /* 0x000fe20000000f00 */
[----:B------:R-:W-:Y:S01]  /*1cb30*/  IMAD.MOV.U32 R12, RZ, RZ, 0x1 ;  /* 0x00000001ff0c7424 */ /* 0x000fe200078e00ff */
[----:B------:R-:W-:-:S04]  /*1cb40*/  SHF.L.U32 R8, R8, 0x3, RZ ;  /* 0x0000000308087819 */ /* 0x000fc800000006ff */
[----:B------:R-:W-:Y:S01]  /*1cb50*/  LOP3.LUT R8, R8, 0x38, RZ, 0xc0, !PT ;  /* 0x0000003808087812 */ /* 0x000fe200078ec0ff */
[----:B------:R-:W-:-:S07]  /*1cb60*/  IMAD.MOV.U32 R2, RZ, RZ, R14 ;  /* 0x000000ffff027224 */ /* 0x000fce00078e000e */
[----:B------:R-:W-:Y:S05]  /*1cb70*/  WARPSYNC.COLLECTIVE R15, `(.L_x_10817) ;  /* 0x000000000f087348 */ /* 0x000fea0003c00000 */
[----:B------:R0:W1:Y:S02]  /*1cb80*/  SHFL.IDX P6, R14, R13, R12, R11 ;  /* 0x0000000c0d0e7389 */ /* 0x00006400000c000b */
[----:B01----:R-:W-:Y:S01]  /*1cb90*/  ENDCOLLECTIVE ;  /* 0x000000000000791b */ /* 0x003fe20003800000 */
.L_x_10817:
[----:B------:R-:W-:-:S05]  /*1cba0*/  IMAD.SHL.U32 R0, R8, 0x2, RZ ;  /* 0x0000000208007824 */ /* 0x000fca00078e00ff */
[----:B------:R-:W-:-:S05]  /*1cbb0*/  IADD3 R2, P0, R2, R0, RZ ;  /* 0x0000000002027210 */ /* 0x000fca0007f1e0ff */
        /* <DEDUP_REMOVED lines=17> */
.L_x_10818:
[----:B------:R-:W-:Y:S01]  /*1ccd0*/  IMAD.MOV.U32 R13, RZ, RZ, R6 ;  /* 0x000000ffff0d7224 */ /* 0x000fe200078e0006 */
[----:B------:R-:W-:Y:S02]  /*1cce0*/  MOV R12, 0x2 ;  /* 0x00000002000c7802 */ /* 0x000fe40000000f00 */
[----:B------:R-:W-:-:S13]  /*1ccf0*/  IADD3 R2, P3, R14, R0, RZ ;  /* 0x000000000e027210 */ /* 0x000fda0007f7e0ff */
[----:B------:R-:W-:Y:S05]  /*1cd00*/  WARPSYNC.COLLECTIVE R15, `(.L_x_10819) ;  /* 0x000000000f087348 */ /* 0x000fea0003c00000 */
[----:B------:R0:W1:Y:S02]  /*1cd10*/  SHFL.IDX P6, R14, R13, R12, R11 ;  /* 0x0000000c0d0e7389 */ /* 0x00006400000c000b */
[----:B01----:R-:W-:Y:S01]  /*1cd20*/  ENDCOLLECTIVE ;  /* 0x000000000000791b */ /* 0x003fe20003800000 */
.L_x_10819:
        /* <DEDUP_REMOVED lines=17> */
.L_x_10820:
[----:B------:R-:W-:Y:S02]  /*1ce40*/  IMAD.MOV.U32 R13, RZ, RZ, R6 ;  /* 0x000000ffff0d7224 */ /* 0x000fe400078e0006 */
[----:B------:R-:W-:Y:S01]  /*1ce50*/  IMAD.MOV.U32 R12, RZ, RZ, 0x3 ;  /* 0x00000003ff0c7424 */ /* 0x000fe200078e00ff */
[----:B------:R-:W-:-:S13]  /*1ce60*/  IADD3 R2, P3, R14, R0, RZ ;  /* 0x000000000e027210 */ /* 0x000fda0007f7e0ff */
[----:B------:R-:W-:Y:S05]  /*1ce70*/  WARPSYNC.COLLECTIVE R15, `(.L_x_10821) ;  /* 0x000000000f087348 */ /* 0x000fea0003c00000 */
[----:B------:R0:W1:Y:S02]  /*1ce80*/  SHFL.IDX P6, R14, R13, R12, R11 ;  /* 0x0000000c0d0e7389 */ /* 0x00006400000c000b */
[----:B01----:R-:W-:Y:S01]  /*1ce90*/  ENDCOLLECTIVE ;  /* 0x000000000000791b */ /* 0x003fe20003800000 */
.L_x_10821:
        /* <DEDUP_REMOVED lines=13> */
[----:B0-----:R-:W-:-:S07]  /*1cf70*/  MOV R3, R14 ;  /* 0x0000000e00037202 */ /* 0x001fce0000000f00 */
[----:B------:R-:W-:Y:S05]  /*1cf80*/  WARPSYNC.COLLECTIVE R15, `(.L_x_10822) ;  /* 0x000000000f087348 */ /* 0x000fea0003c00000 */
[----:B------:R0:W1:Y:S02]  /*1cf90*/  SHFL.IDX P6, R14, R13, R12, R11 ;  /* 0x0000000c0d0e7389 */ /* 0x00006400000c000b */
[----:B01----:R-:W-:Y:S01]  /*1cfa0*/  ENDCOLLECTIVE ;  /* 0x000000000000791b */ /* 0x003fe20003800000 */
.L_x_10822:
[----:B------:R-:W-:Y:S02]  /*1cfb0*/  IMAD.MOV.U32 R13, RZ, RZ, R6 ;  /* 0x000000ffff0d7224 */ /* 0x000fe400078e0006 */
[----:B------:R-:W-:Y:S01]  /*1cfc0*/  IMAD.MOV.U32 R12, RZ, RZ, 0x4 ;  /* 0x00000004ff0c7424 */ /* 0x000fe200078e00ff */
[----:B------:R-:W-:-:S13]  /*1cfd0*/  IADD3 R2, P3, R14, R0, RZ ;  /* 0x000000000e027210 */ /* 0x000fda0007f7e0ff */
[----:B------:R-:W-:Y:S05]  /*1cfe0*/  WARPSYNC.COLLECTIVE R15, `(.L_x_10823) ;  /* 0x000000000f087348 */ /* 0x000fea0003c00000 */
[----:B------:R0:W1:Y:S02]  /*1cff0*/  SHFL.IDX P6, R14, R13, R12, R11 ;  /* 0x0000000c0d0e7389 */ /* 0x00006400000c000b */
[----:B01----:R-:W-:Y:S01]  /*1d000*/  ENDCOLLECTIVE ;  /* 0x000000000000791b */ /* 0x003fe20003800000 */
.L_x_10823:
        /* <DEDUP_REMOVED lines=17> */
.L_x_10824:
[----:B------:R-:W-:Y:S02]  /*1d120*/  IMAD.MOV.U32 R13, RZ, RZ, R6 ;  /* 0x000000ffff0d7224 */ /* 0x000fe400078e0006 */
[----:B------:R-:W-:Y:S01]  /*1d130*/  IMAD.MOV.U32 R12, RZ, RZ, 0x5 ;  /* 0x00000005ff0c7424 */ /* 0x000fe200078e00ff */
[----:B------:R-:W-:-:S13]  /*1d140*/  IADD3 R2, P3, R14, R0, RZ ;  /* 0x000000000e027210 */ /* 0x000fda0007f7e0ff */
[----:B------:R-:W-:Y:S05]  /*1d150*/  WARPSYNC.COLLECTIVE R15, `(.L_x_10825) ;  /* 0x000000000f087348 */ /* 0x000fea0003c00000 */
[----:B------:R0:W1:Y:S02]  /*1d160*/  SHFL.IDX P6, R14, R13, R12, R11 ;  /* 0x0000000c0d0e7389 */ /* 0x00006400000c000b */
[----:B01----:R-:W-:Y:S01]  /*1d170*/  ENDCOLLECTIVE ;  /* 0x000000000000791b */ /* 0x003fe20003800000 */
.L_x_10825:
        /* <DEDUP_REMOVED lines=12> */
.L_x_10826:
        /* <DEDUP_REMOVED lines=9> */
.L_x_10650:
[----:B0-----:R0:W1:Y:S02]  /*1d2d0*/  SYNCS.PHASECHK.TRANS64.TRYWAIT P0, [R4+URZ+0x32440], R21 ;  /* 0x03244015040075a7 */ /* 0x001064000800017f */
[----:B-1----:R-:W-:Y:S05]  /*1d2e0*/  @!P0 NANOSLEEP.SYNCS 0x989680 ;  /* 0x009896800000895d */ /* 0x002fea0003900000 */
[----:B------:R-:W1:Y:S02]  /*1d2f0*/  @!P0 SYNCS.PHASECHK.TRANS64 P0, [R4+URZ+0x32440], R21 ;  /* 0x03244015040085a7 */ /* 0x000e64000800007f */
[----:B-1----:R-:W-:Y:S05]  /*1d300*/  @!P0 BRA `(.L_x_10650) ;  /* 0xfffffffc00f08947 */ /* 0x002fea000383ffff */
[----:B------:R-:W-:Y:S05]  /*1d310*/  BRA `(.L_x_10828) ;  /* 0xffffffa4003c7947 */ /* 0x000fea000383ffff */
.L_x_10651:
        /* <DEDUP_REMOVED lines=8> */
.L_x_10830:
[----:B------:R-:W-:Y:S05]  /*1d3a0*/  BSYNC B1 ;  /* 0x0000000000017941 */ /* 0x000fea0003800000 */
.L_x_10829:
        /* <DEDUP_REMOVED lines=9> */
.L_x_10831:
[----:B------:R-:W-:Y:S01]  /*1d440*/  MOV R13, R9 ;  /* 0x00000009000d7202 */ /* 0x000fe20000000f00 */
[----:B------:R-:W-:Y:S02]  /*1d450*/  IMAD.MOV.U32 R12, RZ, RZ, 0x1 ;  /* 0x00000001ff0c7424 */ /* 0x000fe400078e00ff */
[----:B------:R-:W-:-:S07]  /*1d460*/  IMAD.MOV.U32 R2, RZ, RZ, R14 ;  /* 0x000000ffff027224 */ /* 0x000fce00078e000e */
[----:B------:R-:W-:Y:S05]  /*1d470*/  WARPSYNC.COLLECTIVE R15, `(.L_x_10832) ;  /* 0x000000000f087348 */ /* 0x000fea0003c00000 */
[----:B------:R0:W1:Y:S02]  /*1d480*/  SHFL.IDX P6, R14, R13, R12, R11 ;  /* 0x0000000c0d0e7389 */ /* 0x00006400000c000b */
[----:B01----:R-:W-:Y:S01]  /*1d490*/  ENDCOLLECTIVE ;  /* 0x000000000000791b */ /* 0x003fe20003800000 */
.L_x_10832:
        /* <DEDUP_REMOVED lines=11> */
.L_x_10833:
[----:B------:R-:W-:Y:S01]  /*1d550*/  MOV R13, R9 ;  /* 0x00000009000d7202 */ /* 0x000fe20000000f00 */
[----:B------:R-:W-:Y:S02]  /*1d560*/  IMAD.MOV.U32 R12, RZ, RZ, 0x2 ;  /* 0x00000002ff0c7424 */ /* 0x000fe400078e00ff */
[----:B------:R-:W-:-:S07]  /*1d570*/  IMAD.MOV.U32 R2, RZ, RZ, R14 ;  /* 0x000000ffff027224 */ /* 0x000fce00078e000e */
[----:B------:R-:W-:Y:S05]  /*1d580*/  WARPSYNC.COLLECTIVE R15, `(.L_x_10834) ;  /* 0x000000000f087348 */ /* 0x000fea0003c00000 */
[----:B------:R0:W1:Y:S02]  /*1d590*/  SHFL.IDX P6, R14, R13, R12, R11 ;  /* 0x0000000c0d0e7389 */ /* 0x00006400000c000b */
[----:B01----:R-:W-:Y:S01]  /*1d5a0*/  ENDCOLLECTIVE ;  /* 0x000000000000791b */ /* 0x003fe20003800000 */
.L_x_10834:
        /* <DEDUP_REMOVED lines=11> */
.L_x_10835:
[----:B------:R-:W-:Y:S01]  /*1d660*/  MOV R13, R9 ;  /* 0x00000009000d7202 */ /* 0x000fe20000000f00 */
[----:B------:R-:W-:Y:S02]  /*1d670*/  IMAD.MOV.U32 R12, RZ, RZ, 0x3 ;  /* 0x00000003ff0c7424 */ /* 0x000fe400078e00ff */
[----:B------:R-:W-:-:S07]  /*1d680*/  IMAD.MOV.U32 R2, RZ, RZ, R14 ;  /* 0x000000ffff027224 */ /* 0x000fce00078e000e */
[----:B------:R-:W-:Y:S05]  /*1d690*/  WARPSYNC.COLLECTIVE R15, `(.L_x_10836) ;  /* 0x000000000f087348 */ /* 0x000fea0003c00000 */
[----:B------:R0:W1:Y:S02]  /*1d6a0*/  SHFL.IDX P6, R14, R13, R12, R11 ;  /* 0x0000000c0d0e7389 */ /* 0x00006400000c000b */
[----:B01----:R-:W-:Y:S01]  /*1d6b0*/  ENDCOLLECTIVE ;  /* 0x000000000000791b */ /* 0x003fe20003800000 */
.L_x_10836:
        /* <DEDUP_REMOVED lines=11> */
.L_x_10837:
[----:B------:R-:W-:Y:S01]  /*1d770*/  MOV R13, R9 ;  /* 0x00000009000d7202 */ /* 0x000fe20000000f00 */
[----:B------:R-:W-:Y:S02]  /*1d780*/  IMAD.MOV.U32 R12, RZ, RZ, 0x4 ;  /* 0x00000004ff0c7424 */ /* 0x000fe400078e00ff */
[----:B------:R-:W-:-:S07]  /*1d790*/  IMAD.MOV.U32 R2, RZ, RZ, R14 ;  /* 0x000000ffff027224 */ /* 0x000fce00078e000e */
[----:B------:R-:W-:Y:S05]  /*1d7a0*/  WARPSYNC.COLLECTIVE R15, `(.L_x_10838) ;  /* 0x000000000f087348 */ /* 0x000fea0003c00000 */
[----:B------:R0:W1:Y:S02]  /*1d7b0*/  SHFL.IDX P6, R14, R13, R12, R11 ;  /* 0x0000000c0d0e7389 */ /* 0x00006400000c000b */
[----:B01----:R-:W-:Y:S01]  /*1d7c0*/  ENDCOLLECTIVE ;  /* 0x000000000000791b */ /* 0x003fe20003800000 */
.L_x_10838:
        /* <DEDUP_REMOVED lines=11> */
.L_x_10839:
[----:B------:R-:W-:Y:S01]  /*1d880*/  MOV R13, R9 ;  /* 0x00000009000d7202 */ /* 0x000fe20000000f00 */
[----:B------:R-:W-:Y:S02]  /*1d890*/  IMAD.MOV.U32 R12, RZ, RZ, 0x5 ;  /* 0x00000005ff0c7424 */ /* 0x000fe400078e00ff */
[----:B------:R-:W-:-:S07]  /*1d8a0*/  IMAD.MOV.U32 R2, RZ, RZ, R14 ;  /* 0x000000ffff027224 */ /* 0x000fce00078e000e */
[----:B------:R-:W-:Y:S05]  /*1d8b0*/  WARPSYNC.COLLECTIVE R15, `(.L_x_10840) ;  /* 0x000000000f087348 */ /* 0x000fea0003c00000 */
[----:B------:R0:W1:Y:S02]  /*1d8c0*/  SHFL.IDX P6, R14, R13, R12, R11 ;  /* 0x0000000c0d0e7389 */ /* 0x00006400000c000b */
[----:B01----:R-:W-:Y:S01]  /*1d8d0*/  ENDCOLLECTIVE ;  /* 0x000000000000791b */ /* 0x003fe20003800000 */
.L_x_10840:
        /* <DEDUP_REMOVED lines=11> */
.L_x_10841:
[----:B------:R-:W-:Y:S01]  /*1d990*/  IMAD.MOV.U32 R2, RZ, RZ, R14 ;  /* 0x000000ffff027224 */ /* 0x000fe200078e000e */
[----:B------:R-:W-:Y:S06]  /*1d9a0*/  BRA `(.L_x_10842) ;  /* 0xffffffa0006c7947 */ /* 0x000fec000383ffff */
.L_x_10656:
[----:B---3--:R3:W4:Y:S02]  /*1d9b0*/  SYNCS.PHASECHK.TRANS64.TRYWAIT P0, [R4+URZ+0x32460], R21 ;  /* 0x03246015040075a7 */ /* 0x008724000800017f */
[----:B----4-:R-:W-:Y:S05]  /*1d9c0*/  @!P0 NANOSLEEP.SYNCS 0x989680 ;  /* 0x009896800000895d */ /* 0x010fea0003900000 */
[----:B------:R-:W4:Y:S02]  /*1d9d0*/  @!P0 SYNCS.PHASECHK.TRANS64 P0, [R4+URZ+0x32460], R21 ;  /* 0x03246015040085a7 */ /* 0x000f24000800007f */
[----:B----4-:R-:W-:Y:S05]  /*1d9e0*/  @!P0 BRA `(.L_x_10656) ;  /* 0xfffffffc00f08947 */ /* 0x010fea000383ffff */
[----:B------:R-:W-:Y:S05]  /*1d9f0*/  BRA `(.L_x_10843) ;  /* 0xffffffa000bc7947 */ /* 0x000fea000383ffff */
.L_x_10657:
        /* <DEDUP_REMOVED lines=8> */
.L_x_10845:
[----:B------:R-:W-:Y:S05]  /*1da80*/  BSYNC B1 ;  /* 0x0000000000017941 */ /* 0x000fea0003800000 */
.L_x_10844:
[----:B------:R-:W-:Y:S01]  /*1da90*/  IMAD.MOV.U32 R13, RZ, RZ, R5 ;  /* 0x000000ffff0d7224 */ /* 0x000fe200078e0005 */
[----:B------:R-:W-:Y:S01]  /*1daa0*/  MOV R11, 0x181f ;  /* 0x0000181f000b7802 */ /* 0x000fe20000000f00 */
[----:B------:R-:W-:Y:S02]  /*1dab0*/  IMAD.MOV.U32 R12, RZ, RZ, RZ ;  /* 0x000000ffff0c7224 */ /* 0x000fe400078e00ff */
[----:B------:R-:W-:Y:S02]  /*1dac0*/  IMAD.MOV.U32 R15, RZ, RZ, -0x1 ;  /* 0xffffffffff0f7424 */ /* 0x000fe400078e00ff */
[----:B------:R-:W-:Y:S02]  /*1dad0*/  IMAD.MOV.U32 R3, RZ, RZ, R14 ;  /* 0x000000ffff037224 */ /* 0x000fe400078e000e */
[----:B------:R-:W-:-:S07]  /*1dae0*/  IMAD R6, R6, 0x2, R23 ;  /* 0x0000000206067824 */ /* 0x000fce00078e0217 */
[----:B------:R-:W-:Y:S05]  /*1daf0*/  WARPSYNC.COLLECTIVE R15, `(.L_x_10846) ;  /* 0x000000000f087348 */ /* 0x000fea0003c00000 */
[----:B------:R0:W1:Y:S02]  /*1db00*/  SHFL.IDX P6, R14, R13, R12, R11 ;  /* 0x0000000c0d0e7389 */ /* 0x00006400000c000b */
[----:B01----:R-:W-:Y:S01]  /*1db10*/  ENDCOLLECTIVE ;  /* 0x000000000000791b */ /* 0x003fe20003800000 */
.L_x_10846:
[----:B------:R-:W-:Y:S02]  /*1db20*/  IMAD.MOV.U32 R13, RZ, RZ, R7 ;  /* 0x000000ffff0d7224 */ /* 0x000fe400078e0007 */
[----:B------:R-:W-:Y:S01]  /*1db30*/  IMAD.MOV.U32 R12, RZ, RZ, 0x1 ;  /* 0x00000001ff0c7424 */ /* 0x000fe200078e00ff */
[----:B------:R-:W-:-:S13]  /*1db40*/  IADD3 R2, P0, R14, R0, RZ ;  /* 0x000000000e027210 */ /* 0x000fda0007f1e0ff */
[----:B------:R-:W-:Y:S05]  /*1db50*/  WARPSYNC.COLLECTIVE R15, `(.L_x_10847) ;  /* 0x000000000f087348 */ /* 0x000fea0003c00000 */
[----:B------:R0:W1:Y:S02]  /*1db60*/  SHFL.IDX P6, R14, R13, R12, R11 ;  /* 0x0000000c0d0e7389 */ /* 0x00006400000c000b */
[----:B01----:R-:W-:Y:S01]  /*1db70*/  ENDCOLLECTIVE ;  /* 0x000000000000791b */ /* 0x003fe20003800000 */
.L_x_10847:
        /* <DEDUP_REMOVED lines=13> */
.L_x_10848:
[----:B------:R-:W-:Y:S02]  /*1dc50*/  IMAD.MOV.U32 R13, RZ, RZ, R7 ;  /* 0x000000ffff0d7224 */ /* 0x000fe400078e0007 */
[----:B------:R-:W-:Y:S01]  /*1dc60*/  IMAD.MOV.U32 R12, RZ, RZ, 0x2 ;  /* 0x00000002ff0c7424 */ /* 0x000fe200078e00ff */
[----:B------:R-:W-:-:S13]  /*1dc70*/  IADD3 R2, P0, R14, R0, RZ ;  /* 0x000000000e027210 */ /* 0x000fda0007f1e0ff */
[----:B------:R-:W-:Y:S05]  /*1dc80*/  WARPSYNC.COLLECTIVE R15, `(.L_x_10849) ;  /* 0x000000000f087348 */ /* 0x000fea0003c00000 */
[----:B------:R0:W1:Y:S02]  /*1dc90*/  SHFL.IDX P6, R14, R13, R12, R11 ;  /* 0x0000000c0d0e7389 */ /* 0x00006400000c000b */
[----:B01----:R-:W-:Y:S01]  /*1dca0*/  ENDCOLLECTIVE ;  /* 0x000000000000791b */ /* 0x003fe20003800000 */
.L_x_10849:
        /* <DEDUP_REMOVED lines=13> */
.L_x_10850:
[----:B------:R-:W-:Y:S02]  /*1dd80*/  IMAD.MOV.U32 R13, RZ, RZ, R7 ;  /* 0x000000ffff0d7224 */ /* 0x000fe400078e0007 */
[----:B------:R-:W-:Y:S01]  /*1dd90*/  IMAD.MOV.U32 R12, RZ, RZ, 0x3 ;  /* 0x00000003ff0c7424 */ /* 0x000fe200078e00ff */
[----:B------:R-:W-:-:S13]  /*1dda0*/  IADD3 R2, P0, R14, R0, RZ ;  /* 0x000000000e027210 */ /* 0x000fda0007f1e0ff */
[----:B------:R-:W-:Y:S05]  /*1ddb0*/  WARPSYNC.COLLECTIVE R15, `(.L_x_10851) ;  /* 0x000000000f087348 */ /* 0x000fea0003c00000 */
[----:B------:R0:W1:Y:S02]  /*1ddc0*/  SHFL.IDX P6, R14, R13, R12, R11 ;  /* 0x0000000c0d0e7389 */ /* 0x00006400000c000b */
[----:B01----:R-:W-:Y:S01]  /*1ddd0*/  ENDCOLLECTIVE ;  /* 0x000000000000791b */ /* 0x003fe20003800000 */
.L_x_10851:
        /* <DEDUP_REMOVED lines=13> */
.L_x_10852:
[----:B------:R-:W-:Y:S02]  /*1deb0*/  IMAD.MOV.U32 R13, RZ, RZ, R7 ;  /* 0x000000ffff0d7224 */ /* 0x000fe400078e0007 */
[----:B------:R-:W-:Y:S01]  /*1dec0*/  IMAD.MOV.U32 R12, RZ, RZ, 0x4 ;  /* 0x00000004ff0c7424 */ /* 0x000fe200078e00ff */
[----:B------:R-:W-:-:S13]  /*1ded0*/  IADD3 R2, P0, R14, R0, RZ ;  /* 0x000000000e027210 */ /* 0x000fda0007f1e0ff */
[----:B------:R-:W-:Y:S05]  /*1dee0*/  WARPSYNC.COLLECTIVE R15, `(.L_x_10853) ;  /* 0x000000000f087348 */ /* 0x000fea0003c00000 */
[----:B------:R0:W1:Y:S02]  /*1def0*/  SHFL.IDX P6, R14, R13, R12, R11 ;  /* 0x0000000c0d0e7389 */ /* 0x00006400000c000b */
[----:B01----:R-:W-:Y:S01]  /*1df00*/  ENDCOLLECTIVE ;  /* 0x000000000000791b */ /* 0x003fe20003800000 */
.L_x_10853:
[----:B------:R-:W-:-:S05]  /*1df10*/  IADD3.X R3, RZ, R8, RZ, P0, !PT ;  /* 0x00000008ff037210 */ /* 0x000fca00007fe4ff */
        /* <DEDUP_REMOVED lines=12> */
.L_x_10854:
[----:B------:R-:W-:Y:S01]  /*1dfe0*/  MOV R13, R7 ;  /* 0x00000007000d7202 */ /* 0x000fe20000000f00 */
[----:B------:R-:W-:Y:S01]  /*1dff0*/  IMAD.MOV.U32 R12, RZ, RZ, 0x5 ;  /* 0x00000005ff0c7424 */ /* 0x000fe200078e00ff */
[----:B------:R-:W-:-:S13]  /*1e000*/  IADD3 R2, P0, R14, R0, RZ ;  /* 0x000000000e027210 */ /* 0x000fda0007f1e0ff */
[----:B------:R-:W-:Y:S05]  /*1e010*/  WARPSYNC.COLLECTIVE R15, `(.L_x_10855) ;  /* 0x000000000f087348 */ /* 0x000fea0003c00000 */
[----:B------:R0:W1:Y:S02]  /*1e020*/  SHFL.IDX P6, R14, R13, R12, R11 ;  /* 0x0000000c0d0e7389 */ /* 0x00006400000c000b */
[----:B01----:R-:W-:Y:S01]  /*1e030*/  ENDCOLLECTIVE ;  /* 0x000000000000791b */ /* 0x003fe20003800000 */
.L_x_10855:
        /* <DEDUP_REMOVED lines=13> */
.L_x_10856:
[----:B------:R-:W-:Y:S05]  /*1e110*/  BRA `(.L_x_10857) ;  /* 0xffffffa000087947 */ /* 0x000fea000383ffff */
.L_x_10665:
[----:B------:R-:W-:Y:S01]  /*1e120*/  BSSY B0, `(.L_x_10858) ;  /* 0x0000008000007945 */ /* 0x000fe20003800000 */
[----:B------:R-:W-:Y:S01]  /*1e130*/  IMAD.MOV.U32 R13, RZ, RZ, R16 ;  /* 0x000000ffff0d7224 */ /* 0x000fe200078e0010 */
[----:B------:R-:W-:Y:S01]  /*1e140*/  MOV R11, 0x1f ;  /* 0x0000001f000b7802 */ /* 0x000fe20000000f00 */
[----:B------:R-:W-:Y:S02]  /*1e150*/  IMAD.MOV.U32 R12, RZ, RZ, RZ ;  /* 0x000000ffff0c7224 */ /* 0x000fe400078e00ff */
[----:B------:R-:W-:-:S07]  /*1e160*/  IMAD.MOV.U32 R15, RZ, RZ, -0x1 ;  /* 0xffffffffff0f7424 */ /* 0x000fce00078e00ff */
[----:B0-23--:R-:W-:Y:S05]  /*1e170*/  WARPSYNC.COLLECTIVE R15, `(.L_x_10859) ;  /* 0x000000000f087348 */ /* 0x00dfea0003c00000 */
[----:B------:R1:W4:Y:S02]  /*1e180*/  SHFL.IDX P6, R14, R13, R12, R11 ;  /* 0x0000000c0d0e7389 */ /* 0x00032400000c000b */
[----:B01234-:R-:W-:Y:S01]  /*1e190*/  ENDCOLLECTIVE ;  /* 0x000000000000791b */ /* 0x01ffe20003800000 */
.L_x_10859:
[----:B------:R-:W-:Y:S05]  /*1e1a0*/  BSYNC B0 ;  /* 0x0000000000007941 */ /* 0x000fea0003800000 */
.L_x_10858:
        /* <DEDUP_REMOVED lines=9> */
.L_x_10860:
        /* <DEDUP_REMOVED lines=18> */
.L_x_10861:
[----:B------:R-:W-:Y:S01]  /*1e360*/  IMAD.MOV.U32 R12, RZ, RZ, 0x2 ;  /* 0x00000002ff0c7424 */ /* 0x000fe200078e00ff */
[----:B------:R-:W-:-:S05]  /*1e370*/  SEL R6, R14, RZ, P1 ;  /* 0x000000ff0e067207 */ /* 0x000fca0000800000 */
[----:B------:R-:W-:-:S04]  /*1e380*/  IMAD.IADD R6, R5, 0x1, R6 ;  /* 0x0000000105067824 */ /* 0x000fc800078e0206 */
[----:B------:R-:W-:-:S07]  /*1e390*/  IMAD.MOV.U32 R13, RZ, RZ, R6 ;  /* 0x000000ffff0d7224 */ /* 0x000fce00078e0006 */
[----:B------:R-:W-:Y:S05]  /*1e3a0*/  WARPSYNC.COLLECTIVE R15, `(.L_x_10862) ;  /* 0x000000000f087348 */ /* 0x000fea0003c00000 */
[----:B------:R0:W1:Y:S02]  /*1e3b0*/  SHFL.UP P6, R14, R13, R12, R11 ;  /* 0x0400000c0d0e7389 */ /* 0x00006400000c000b */
[----:B01----:R-:W-:Y:S01]  /*1e3c0*/  ENDCOLLECTIVE ;  /* 0x000000000000791b */ /* 0x003fe20003800000 */
.L_x_10862:
[----:B------:R-:W-:Y:S02]  /*1e3d0*/  MOV R12, 0x4 ;  /* 0x00000004000c7802 */ /* 0x000fe40000000f00 */
[----:B------:R-:W-:-:S05]  /*1e3e0*/  SEL R7, R14, RZ, P2 ;  /* 0x000000ff0e077207 */ /* 0x000fca0001000000 */
[----:B------:R-:W-:-:S04]  /*1e3f0*/  IMAD.IADD R7, R6, 0x1, R7 ;  /* 0x0000000106077824 */ /* 0x000fc800078e0207 */
[----:B------:R-:W-:-:S07]  /*1e400*/  IMAD.MOV.U32 R13, RZ, RZ, R7 ;  /* 0x000000ffff0d7224 */ /* 0x000fce00078e0007 */
[----:B------:R-:W-:Y:S05]  /*1e410*/  WARPSYNC.COLLECTIVE R15, `(.L_x_10863) ;  /* 0x000000000f087348 */ /* 0x000fea0003c00000 */
[----:B------:R0:W1:Y:S02]  /*1e420*/  SHFL.UP P6, R14, R13, R12, R11 ;  /* 0x0400000c0d0e7389 */ /* 0x00006400000c000b */
[----:B01----:R-:W-:Y:S01]  /*1e430*/  ENDCOLLECTIVE ;  /* 0x000000000000791b */ /* 0x003fe20003800000 */
.L_x_10863:
[----:B------:R-:W-:Y:S01]  /*1e440*/  IMAD.MOV.U32 R12, RZ, RZ, 0x8 ;  /* 0x00000008ff0c7424 */ /* 0x000fe200078e00ff */
[----:B------:R-:W-:-:S05]  /*1e450*/  SEL R2, R14, RZ, P3 ;  /* 0x000000ff0e027207 */ /* 0x000fca0001800000 */
[----:B------:R-:W-:-:S04]  /*1e460*/  IMAD.IADD R2, R7, 0x1, R2 ;  /* 0x0000000107027824 */ /* 0x000fc800078e0202 */
[----:B------:R-:W-:-:S07]  /*1e470*/  IMAD.MOV.U32 R13, RZ, RZ, R2 ;  /* 0x000000ffff0d7224 */ /* 0x000fce00078e0002 */
[----:B------:R-:W-:Y:S05]  /*1e480*/  WARPSYNC.COLLECTIVE R15, `(.L_x_10864) ;  /* 0x000000000f087348 */ /* 0x000fea0003c00000 */
[----:B------:R0:W1:Y:S02]  /*1e490*/  SHFL.UP P6, R14, R13, R12, R11 ;  /* 0x0400000c0d0e7389 */ /* 0x00006400000c000b */
[----:B01----:R-:W-:Y:S01]  /*1e4a0*/  ENDCOLLECTIVE ;  /* 0x000000000000791b */ /* 0x003fe20003800000 */
.L_x_10864:
[----:B------:R-:W-:Y:S02]  /*1e4b0*/  MOV R12, 0x10 ;  /* 0x00000010000c7802 */ /* 0x000fe40000000f00 */
[----:B------:R-:W-:-:S05]  /*1e4c0*/  SEL R3, R14, RZ, P4 ;  /* 0x000000ff0e037207 */ /* 0x000fca0002000000 */
[----:B------:R-:W-:-:S04]  /*1e4d0*/  IMAD.IADD R3, R2, 0x1, R3 ;  /* 0x0000000102037824 */ /* 0x000fc800078e0203 */
[----:B------:R-:W-:-:S07]  /*1e4e0*/  IMAD.MOV.U32 R13, RZ, RZ, R3 ;  /* 0x000000ffff0d7224 */ /* 0x000fce00078e0003 */
[----:B------:R-:W-:Y:S05]  /*1e4f0*/  WARPSYNC.COLLECTIVE R15, `(.L_x_10865) ;  /* 0x000000000f087348 */ /* 0x000fea0003c00000 */
[----:B------:R0:W1:Y:S02]  /*1e500*/  SHFL.UP P6, R14, R13, R12, R11 ;  /* 0x0400000c0d0e7389 */ /* 0x00006400000c000b */
[----:B01----:R-:W-:Y:S01]  /*1e510*/  ENDCOLLECTIVE ;  /* 0x000000000000791b */ /* 0x003fe20003800000 */
.L_x_10865:
        /* <DEDUP_REMOVED lines=8> */
.L_x_10866:
[----:B------:R-:W-:Y:S05]  /*1e5a0*/  BRA `(.L_x_10867) ;  /* 0xffffffa000647947 */ /* 0x000fea000383ffff */
.L_x_10670:
[----:B------:R-:W-:Y:S01]  /*1e5b0*/  BSSY B0, `(.L_x_10868) ;  /* 0x0000008000007945 */ /* 0x000fe20003800000 */
[----:B-----5:R-:W-:Y:S01]  /*1e5c0*/  IMAD.MOV.U32 R13, RZ, RZ, R5 ;  /* 0x000000ffff0d7224 */ /* 0x020fe200078e0005 */
[----:B------:R-:W-:Y:S01]  /*1e5d0*/  MOV R12, 0x1 ;  /* 0x00000001000c7802 */ /* 0x000fe20000000f00 */
[----:B------:R-:W-:Y:S02]  /*1e5e0*/  IMAD.MOV.U32 R11, RZ, RZ, RZ ;  /* 0x000000ffff0b7224 */ /* 0x000fe400078e00ff */
[----:B------:R-:W-:-:S07]  /*1e5f0*/  IMAD.MOV.U32 R15, RZ, RZ, -0x1 ;  /* 0xffffffffff0f7424 */ /* 0x000fce00078e00ff */
[----:B0-----:R-:W-:Y:S05]  /*1e600*/  WARPSYNC.COLLECTIVE R15, `(.L_x_10869) ;  /* 0x000000000f087348 */ /* 0x001fea0003c00000 */
[----:B------:R1:W2:Y:S02]  /*1e610*/  SHFL.UP P6, R14, R13, R12, R11 ;  /* 0x0400000c0d0e7389 */ /* 0x0002a400000c000b */
[----:B012---:R-:W-:Y:S01]  /*1e620*/  ENDCOLLECTIVE ;  /* 0x000000000000791b */ /* 0x007fe20003800000 */
.L_x_10869:
[----:B------:R-:W-:Y:S05]  /*1e630*/  BSYNC B0 ;  /* 0x0000000000007941 */ /* 0x000fea0003800000 */
.L_x_10868:
        /* <DEDUP_REMOVED lines=8> */
.L_x_10870:
[----:B------:R-:W-:Y:S01]  /*1e6c0*/  IMAD.MOV.U32 R12, RZ, RZ, 0x4 ;  /* 0x00000004ff0c7424 */ /* 0x000fe200078e00ff */
[----:B------:R-:W-:-:S05]  /*1e6d0*/  SEL R2, R14, RZ, P2 ;  /* 0x000000ff0e027207 */ /* 0x000fca0001000000 */
[----:B------:R-:W-:-:S04]  /*1e6e0*/  IMAD.IADD R2, R13, 0x1, R2 ;  /* 0x000000010d027824 */ /* 0x000fc800078e0202 */
[----:B------:R-:W-:-:S07]  /*1e6f0*/  IMAD.MOV.U32 R13, RZ, RZ, R2 ;  /* 0x000000ffff0d7224 */ /* 0x000fce00078e0002 */
[----:B------:R-:W-:Y:S05]  /*1e700*/  WARPSYNC.COLLECTIVE R15, `(.L_x_10871) ;  /* 0x000000000f087348 */ /* 0x000fea0003c00000 */
[----:B------:R0:W1:Y:S02]  /*1e710*/  SHFL.UP P6, R14, R13, R12, R11 ;  /* 0x0400000c0d0e7389 */ /* 0x00006400000c000b */
[----:B01----:R-:W-:Y:S01]  /*1e720*/  ENDCOLLECTIVE ;  /* 0x000000000000791b */ /* 0x003fe20003800000 */
.L_x_10871:
[----:B------:R-:W-:Y:S02]  /*1e730*/  MOV R12, 0x8 ;  /* 0x00000008000c7802 */ /* 0x000fe40000000f00 */
[----:B------:R-:W-:-:S05]  /*1e740*/  SEL R3, R14, RZ, P3 ;  /* 0x000000ff0e037207 */ /* 0x000fca0001800000 */
[----:B------:R-:W-:-:S04]  /*1e750*/  IMAD.IADD R3, R2, 0x1, R3 ;  /* 0x0000000102037824 */ /* 0x000fc800078e0203 */
[----:B------:R-:W-:-:S07]  /*1e760*/  IMAD.MOV.U32 R13, RZ, RZ, R3 ;  /* 0x000000ffff0d7224 */ /* 0x000fce00078e0003 */
[----:B------:R-:W-:Y:S05]  /*1e770*/  WARPSYNC.COLLECTIVE R15, `(.L_x_10872) ;  /* 0x000000000f087348 */ /* 0x000fea0003c00000 */
[----:B------:R0:W1:Y:S02]  /*1e780*/  SHFL.UP P6, R14, R13, R12, R11 ;  /* 0x0400000c0d0e7389 */ /* 0x00006400000c000b */
[----:B01----:R-:W-:Y:S01]  /*1e790*/  ENDCOLLECTIVE ;  /* 0x000000000000791b */ /* 0x003fe20003800000 */
.L_x_10872:
[----:B------:R-:W-:Y:S01]  /*1e7a0*/  IMAD.MOV.U32 R12, RZ, RZ, 0x10 ;  /* 0x00000010ff0c7424 */ /* 0x000fe200078e00ff */
[----:B------:R-:W-:-:S05]  /*1e7b0*/  SEL R4, R14, RZ, P4 ;  /* 0x000000ff0e047207 */ /* 0x000fca0002000000 */
[----:B------:R-:W-:-:S04]  /*1e7c0*/  IMAD.IADD R4, R3, 0x1, R4 ;  /* 0x0000000103047824 */ /* 0x000fc800078e0204 */
[----:B------:R-:W-:-:S07]  /*1e7d0*/  IMAD.MOV.U32 R13, RZ, RZ, R4 ;  /* 0x000000ffff0d7224 */ /* 0x000fce00078e0004 */
[----:B------:R-:W-:Y:S05]  /*1e7e0*/  WARPSYNC.COLLECTIVE R15, `(.L_x_10873) ;  /* 0x000000000f087348 */ /* 0x000fea0003c00000 */
[----:B------:R0:W1:Y:S02]  /*1e7f0*/  SHFL.UP P6, R14, R13, R12, R11 ;  /* 0x0400000c0d0e7389 */ /* 0x00006400000c000b */
[----:B01----:R-:W-:Y:S01]  /*1e800*/  ENDCOLLECTIVE ;  /* 0x000000000000791b */ /* 0x003fe20003800000 */
.L_x_10873:
        /* <DEDUP_REMOVED lines=8> */
.L_x_10874:
[----:B------:R-:W-:Y:S05]  /*1e890*/  BRA `(.L_x_10875) ;  /* 0xffffffa000447947 */ /* 0x000fea000383ffff */
.L_x_10672:
[----:B------:R-:W-:Y:S01]  /*1e8a0*/  BSSY B0, `(.L_x_10876) ;  /* 0x0000006000007945 */ /* 0x000fe20003800000 */
[----:B------:R-:W-:Y:S01]  /*1e8b0*/  PLOP3.LUT P6, PT, P6, PT, PT, 0x8, 0x0 ;  /* 0x000000000000781c */ /* 0x000fe200037ce170 */
[----:B------:R-:W-:-:S12]  /*1e8c0*/  IMAD.MOV.U32 R15, RZ, RZ, -0x1 ;  /* 0xffffffffff0f7424 */ /* 0x000fd800078e00ff */
[----:B0-----:R-:W-:Y:S05]  /*1e8d0*/  WARPSYNC.COLLECTIVE R15, `(.L_x_10877) ;  /* 0x000000000f087348 */ /* 0x001fea0003c00000 */
[----:B------:R-:W-:Y:S01]  /*1e8e0*/  VOTE.ANY R14, PT, P6 ;  /* 0x00000000000e7806 */ /* 0x000fe200030e0100 */
[----:B0-----:R-:W-:Y:S06]  /*1e8f0*/  ENDCOLLECTIVE ;  /* 0x000000000000791b */ /* 0x001fec0003800000 */
.L_x_10877:
[----:B------:R-:W-:Y:S05]  /*1e900*/  BSYNC B0 ;  /* 0x0000000000007941 */ /* 0x000fea0003800000 */
.L_x_10876:
        /* <DEDUP_REMOVED lines=9> */
.L_x_10878:
[----:B------:R-:W-:Y:S01]  /*1e9a0*/  IMAD.MOV.U32 R5, RZ, RZ, R14 ;  /* 0x000000ffff057224 */ /* 0x000fe200078e000e */
[----:B------:R-:W-:Y:S06]  /*1e9b0*/  BRA `(.L_x_10879) ;  /* 0xffffffa000347947 */ /* 0x000fec000383ffff */
.L_x_10674:
[----:B------:R-:W-:Y:S01]  /*1e9c0*/  BSSY B0, `(.L_x_10880) ;  /* 0x0000007000007945 */ /* 0x000fe20003800000 */
[----:B------:R-:W-:Y:S02]  /*1e9d0*/  IMAD.MOV.U32 R13, RZ, RZ, R2 ;  /* 0x000000ffff0d7224 */ /* 0x000fe400078e0002 */
[----:B------:R-:W-:Y:S02]  /*1e9e0*/  IMAD.MOV.U32 R11, RZ, RZ, 0x1f ;  /* 0x0000001fff0b7424 */ /* 0x000fe400078e00ff */
[----:B------:R-:W-:-:S07]  /*1e9f0*/  IMAD.MOV.U32 R15, RZ, RZ, -0x1 ;  /* 0xffffffffff0f7424 */ /* 0x000fce00078e00ff */
[----:B012---:R-:W-:Y:S05]  /*1ea00*/  WARPSYNC.COLLECTIVE R15, `(.L_x_10881) ;  /* 0x000000000f087348 */ /* 0x007fea0003c00000 */
[----:B------:R3:W4:Y:S02]  /*1ea10*/  SHFL.IDX P6, R14, R13, R12, R11 ;  /* 0x0000000c0d0e7389 */ /* 0x00072400000c000b */
[----:B01234-:R-:W-:Y:S01]  /*1ea20*/  ENDCOLLECTIVE ;  /* 0x000000000000791b */ /* 0x01ffe20003800000 */
.L_x_10881:
[----:B------:R-:W-:Y:S05]  /*1ea30*/  BSYNC B0 ;  /* 0x0000000000007941 */ /* 0x000fea0003800000 */
.L_x_10880:
[----:B------:R-:W-:Y:S05]  /*1ea40*/  BRA `(.L_x_10673) ;  /* 0xffffffa0002c7947 */ /* 0x000fea000383ffff */
.L_x_10678:
[----:B-1----:R1:W0:Y:S02]  /*1ea50*/  SYNCS.PHASECHK.TRANS64.TRYWAIT P0, [R5+URZ+0x32420], R0 ;  /* 0x03242000050075a7 */ /* 0x002224000800017f */
[----:B0-----:R-:W-:Y:S05]  /*1ea60*/  @!P0 NANOSLEEP.SYNCS 0x989680 ;  /* 0x009896800000895d */ /* 0x001fea0003900000 */
[----:B------:R-:W0:Y:S02]  /*1ea70*/  @!P0 SYNCS.PHASECHK.TRANS64 P0, [R5+URZ+0x32420], R0 ;  /* 0x03242000050085a7 */ /* 0x000e24000800007f */
[----:B0-----:R-:W-:Y:S05]  /*1ea80*/  @!P0 BRA `(.L_x_10678) ;  /* 0xfffffffc00f08947 */ /* 0x001fea000383ffff */
[----:B------:R-:W-:Y:S05]  /*1ea90*/  BRA `(.L_x_10882) ;  /* 0xffffffa400187947 */ /* 0x000fea000383ffff */
.L_x_10679:
[----:B------:R-:W5:Y:S01]  /*1eaa0*/  S2R R2, SR_TID.X ;  /* 0x0000000000027919 */ /* 0x000f620000002100 */
[----:B------:R-:W-:Y:S01]  /*1eab0*/  BSSY B0, `(.L_x_10883) ;  /* 0x000000a000007945 */ /* 0x000fe20003800000 */
[----:B------:R-:W-:Y:S02]  /*1eac0*/  IMAD.MOV.U32 R12, RZ, RZ, RZ ;  /* 0x000000ffff0c7224 */ /* 0x000fe400078e00ff */
[----:B------:R-:W-:Y:S02]  /*1ead0*/  IMAD.MOV.U32 R11, RZ, RZ, 0x1f ;  /* 0x0000001fff0b7424 */ /* 0x000fe400078e00ff */
[----:B------:R-:W-:Y:S01]  /*1eae0*/  IMAD.MOV.U32 R15, RZ, RZ, -0x1 ;  /* 0xffffffffff0f7424 */ /* 0x000fe200078e00ff */
[----:B-----5:R-:W-:-:S04]  /*1eaf0*/  SHF.R.U32.HI R2, RZ, 0x5, R2 ;  /* 0x00000005ff027819 */ /* 0x020fc80000011602 */
[----:B------:R-:W-:-:S04]  /*1eb00*/  LOP3.LUT R2, R2, 0x3, RZ, 0xc0, !PT ;  /* 0x0000000302027812 */ /* 0x000fc800078ec0ff */
[----:B------:R-:W-:-:S07]  /*1eb10*/  MOV R13, R2 ;  /* 0x00000002000d7202 */ /* 0x000fce0000000f00 */
[----:B01234-:R-:W-:Y:S05]  /*1eb20*/  WARPSYNC.COLLECTIVE R15, `(.L_x_10884) ;  /* 0x000000000f087348 */ /* 0x01ffea0003c00000 */
[----:B------:R0:W0:Y:S02]  /*1eb30*/  SHFL.IDX P6, R14, R13, R12, R11 ;  /* 0x0000000c0d0e7389 */ /* 0x00002400000c000b */
[----:B01234-:R-:W-:Y:S01]  /*1eb40*/  ENDCOLLECTIVE ;  /* 0x000000000000791b */ /* 0x01ffe20003800000 */
.L_x_10884:
[----:B------:R-:W-:Y:S05]  /*1eb50*/  BSYNC B0 ;  /* 0x0000000000007941 */ /* 0x000fea0003800000 */
.L_x_10883:
[----:B------:R-:W-:Y:S05]  /*1eb60*/  BRA `(.L_x_10885) ;  /* 0xffffffa400007947 */ /* 0x000fea000383ffff */
.L_x_10680:
[----:B------:R-:W-:Y:S01]  /*1eb70*/  BSSY B0, `(.L_x_10886) ;  /* 0x0000006000007945 */ /* 0x000fe20003800000 */
[----:B------:R-:W-:-:S07]  /*1eb80*/  IMAD.MOV.U32 R15, RZ, RZ, -0x1 ;  /* 0xffffffffff0f7424 */ /* 0x000fce00078e00ff */
[----:B-1234-:R-:W-:Y:S05]  /*1eb90*/  WARPSYNC.COLLECTIVE R15, `(.L_x_10887) ;  /* 0x000000000f0c7348 */ /* 0x01efea0003c00000 */
[----:B------:R-:W-:Y:S02]  /*1eba0*/  ELECT P6, UR62, PT ;  /* 0x00000000003e782f */ /* 0x000fe400038c0000 */
[----:B------:R-:W-:Y:S01]  /*1ebb0*/  MOV R14, UR62 ;  /* 0x0000003e000e7c02 */ /* 0x000fe20008000f00 */
[----:B-1234-:R-:W-:Y:S10]  /*1ebc0*/  ENDCOLLECTIVE ;  /* 0x000000000000791b */ /* 0x01eff40003800000 */
.L_x_10887:
[----:B------:R-:W-:Y:S05]  /*1ebd0*/  BSYNC B0 ;  /* 0x0000000000007941 */ /* 0x000fea0003800000 */
.L_x_10886:
[----:B------:R-:W-:Y:S05]  /*1ebe0*/  BRA `(.L_x_10888) ;  /* 0xffffffa000f47947 */ /* 0x000fea000383ffff */
.L_x_10682:
[----:B0-----:R0:W1:Y:S02]  /*1ebf0*/  SYNCS.PHASECHK.TRANS64.TRYWAIT P1, [R3+URZ+0x32440], R2 ;  /* 0x03244002030075a7 */ /* 0x001064000802017f */
[----:B-1----:R-:W-:Y:S05]  /*1ec00*/  @!P1 NANOSLEEP.SYNCS 0x989680 ;  /* 0x009896800000995d */ /* 0x002fea0003900000 */
[----:B------:R-:W1:Y:S02]  /*1ec10*/  @!P1 SYNCS.PHASECHK.TRANS64 P1, [R3+URZ+0x32440], R2 ;  /* 0x03244002030095a7 */ /* 0x000e64000802007f */
[----:B-1----:R-:W-:Y:S05]  /*1ec20*/  @!P1 BRA `(.L_x_10682) ;  /* 0xfffffffc00f09947 */ /* 0x002fea000383ffff */
[----:B------:R-:W-:Y:S05]  /*1ec30*/  BRA `(.L_x_10889) ;  /* 0xffffffa400147947 */ /* 0x000fea000383ffff */
.L_x_10684:
[----:B-1----:R1:W0:Y:S02]  /*1ec40*/  SYNCS.PHASECHK.TRANS64.TRYWAIT P1, [R25+URZ+0x32440], R0 ;  /* 0x03244000190075a7 */ /* 0x002224000802017f */
[----:B0-----:R-:W-:Y:S05]  /*1ec50*/  @!P1 NANOSLEEP.SYNCS 0x989680 ;  /* 0x009896800000995d */ /* 0x001fea0003900000 */
[----:B------:R-:W0:Y:S02]  /*1ec60*/  @!P1 SYNCS.PHASECHK.TRANS64 P1, [R25+URZ+0x32440], R0 ;  /* 0x03244000190095a7 */ /* 0x000e24000802007f */
[----:B0-----:R-:W-:Y:S05]  /*1ec70*/  @!P1 BRA `(.L_x_10684) ;  /* 0xfffffffc00f09947 */ /* 0x001fea000383ffff */
[----:B------:R-:W-:Y:S05]  /*1ec80*/  BRA `(.L_x_10890) ;  /* 0xffffffa400207947 */ /* 0x000fea000383ffff */
.L_x_10686:
[----:B------:R0:W0:Y:S02]  /*1ec90*/  SYNCS.PHASECHK.TRANS64.TRYWAIT P1, [R3+URZ+0x32460], R2 ;  /* 0x03246002030075a7 */ /* 0x000024000802017f */
[----:B0-----:R-:W-:Y:S05]  /*1eca0*/  @!P1 NANOSLEEP.SYNCS 0x989680 ;  /* 0x009896800000995d */ /* 0x001fea0003900000 */
[----:B------:R-:W0:Y:S02]  /*1ecb0*/  @!P1 SYNCS.PHASECHK.TRANS64 P1, [R3+URZ+0x32460], R2 ;  /* 0x03246002030095a7 */ /* 0x000e24000802007f */
[----:B0-----:R-:W-:Y:S05]  /*1ecc0*/  @!P1 BRA `(.L_x_10686) ;  /* 0xfffffffc00f09947 */ /* 0x001fea000383ffff */
[----:B------:R-:W-:Y:S05]  /*1ecd0*/  BRA `(.L_x_10891) ;  /* 0xffffffa4001c7947 */ /* 0x000fea000383ffff */
.L_x_10892:
        /* <DEDUP_REMOVED lines=10> */
.L_x_15667:


//--------------------- .text._ZN7cutlass13device_kernelIN5flash11enable_sm90INS1_16FlashAttnFwdSm90INS1_25CollectiveMainloopFwdSm90ILi2EN4cute5tupleIJNS5_1CILi1EEES8_S8_EEENS6_IJNS7_ILi128EEENS7_ILi96EEENS7_ILi64EEEEEELi256ENS_6half_tEfNS_4arch4Sm90ELb0ELb1ELb1ELb0ELb1ELb0ELb0ELb1ELb0ELb1ELb0ELb0EEENS1_21CollectiveEpilogueFwdINS6_IJSA_NS7_ILi256EEESB_EEES9_SE_SG_Li256ELb0ELb1ELb0ELb0EEENS1_30DynamicPersistentTileSchedulerILi256ELi128ELb0ELb1ELb1EEEEEEEEEvNT_6ParamsE --------------------------
	.section	.text._ZN7cutlass13device_kernelIN5flash11enable_sm90INS1_16FlashAttnFwdSm90INS1_25CollectiveMainloopFwdSm90ILi2EN4cute5tupleIJNS5_1CILi1EEES8_S8_EEENS6_IJNS7_ILi128EEENS7_ILi96EEENS7_ILi64EEEEEELi256ENS_6half_tEfNS_4arch4Sm90ELb0ELb1ELb1ELb0ELb1ELb0ELb0ELb1ELb0ELb1ELb0ELb0EEENS1_21CollectiveEpilogueFwdINS6_IJSA_NS7_ILi256EEESB_EEES9_SE_SG_Li256ELb0ELb1ELb0ELb0EEENS1_30DynamicPersistentTileSchedulerILi256ELi128ELb0ELb1ELb1EEEEEEEEEvNT_6ParamsE,"ax",@progbits
	.align	128
.text._ZN7cutlass13device_kernelIN5flash11enable_sm90INS1_16FlashAttnFwdSm90INS1_25CollectiveMainloopFwdSm90ILi2EN4cute5tupleIJNS5_1CILi1EEES8_S8_EEENS6_IJNS7_ILi128EEENS7_ILi96EEENS7_ILi64EEEEEELi256ENS_6half_tEfNS_4arch4Sm90ELb0ELb1ELb1ELb0ELb1ELb0ELb0ELb1ELb0ELb1ELb0ELb0EEENS1_21CollectiveEpilogueFwdINS6_IJSA_NS7_ILi256EEESB_EEES9_SE_SG_Li256ELb0ELb1ELb0ELb0EEENS1_30DynamicPersistentTileSchedulerILi256ELi128ELb0ELb1ELb1EEEEEEEEEvNT_6ParamsE:
        .type           _ZN7cutlass13device_kernelIN5flash11enable_sm90INS1_16FlashAttnFwdSm90INS1_25CollectiveMainloopFwdSm90ILi2EN4cute5tupleIJNS5_1CILi1EEES8_S8_EEENS6_IJNS7_ILi128EEENS7_ILi96EEENS7_ILi64EEEEEELi256ENS_6half_tEfNS_4arch4Sm90ELb0ELb1ELb1ELb0ELb1ELb0ELb0ELb1ELb0ELb1ELb0ELb0EEENS1_21CollectiveEpilogueFwdINS6_IJSA_NS7_ILi256EEESB_EEES9_SE_SG_Li256ELb0ELb1ELb0ELb0EEENS1_30DynamicPersistentTileSchedulerILi256ELi128ELb0ELb1ELb1EEEEEEEEEvNT_6ParamsE,@function
        .size           _ZN7cutlass13device_kernelIN5flash11enable_sm90INS1_16FlashAttnFwdSm90INS1_25CollectiveMainloopFwdSm90ILi2EN4cute5tupleIJNS5_1CILi1EEES8_S8_EEENS6_IJNS7_ILi128EEENS7_ILi96EEENS7_ILi64EEEEEELi256ENS_6half_tEfNS_4arch4Sm90ELb0ELb1ELb1ELb0ELb1ELb0ELb0ELb1ELb0ELb1ELb0ELb0EEENS1_21CollectiveEpilogueFwdINS6_IJSA_NS7_ILi256EEESB_EEES9_SE_SG_Li256ELb0ELb1ELb0ELb0EEENS1_30DynamicPersistentTileSchedulerILi256ELi128ELb0ELb1ELb1EEEEEEEEEvNT_6ParamsE,(.L_x_15668 - _ZN7cutlass13device_kernelIN5flash11enable_sm90INS1_16FlashAttnFwdSm90INS1_25CollectiveMainloopFwdSm90ILi2EN4cute5tupleIJNS5_1CILi1EEES8_S8_EEENS6_IJNS7_ILi128EEENS7_ILi96EEENS7_ILi64EEEEEELi256ENS_6half_tEfNS_4arch4Sm90ELb0ELb1ELb1ELb0ELb1ELb0ELb0ELb1ELb0ELb1ELb0ELb0EEENS1_21CollectiveEpilogueFwdINS6_IJSA_NS7_ILi256EEESB_EEES9_SE_SG_Li256ELb0ELb1ELb0ELb0EEENS1_30DynamicPersistentTileSchedulerILi256ELi128ELb0ELb1ELb1EEEEEEEEEvNT_6ParamsE)
        .other          _ZN7cutlass13device_kernelIN5flash11enable_sm90INS1_16FlashAttnFwdSm90INS1_25CollectiveMainloopFwdSm90ILi2EN4cute5tupleIJNS5_1CILi1EEES8_S8_EEENS6_IJNS7_ILi128EEENS7_ILi96EEENS7_ILi64EEEEEELi256ENS_6half_tEfNS_4arch4Sm90ELb0ELb1ELb1ELb0ELb1ELb0ELb0ELb1ELb0ELb1ELb0ELb0EEENS1_21CollectiveEpilogueFwdINS6_IJSA_NS7_ILi256EEESB_EEES9_SE_SG_Li256ELb0ELb1ELb0ELb0EEENS1_30DynamicPersistentTileSchedulerILi256ELi128ELb0ELb1ELb1EEEEEEEEEvNT_6ParamsE,@"STO_CUDA_ENTRY STV_DEFAULT"
_ZN7cutlass13device_kernelIN5flash11enable_sm90INS1_16FlashAttnFwdSm90INS1_25CollectiveMainloopFwdSm90ILi2EN4cute5tupleIJNS5_1CILi1EEES8_S8_EEENS6_IJNS7_ILi128EEENS7_ILi96EEENS7_ILi64EEEEEELi256ENS_6half_tEfNS_4arch4Sm90ELb0ELb1ELb1ELb0ELb1ELb0ELb0ELb1ELb0ELb1ELb0ELb0EEENS1_21CollectiveEpilogueFwdINS6_IJSA_NS7_ILi256EEESB_EEES9_SE_SG_Li256ELb0ELb1ELb0ELb0EEENS1_30DynamicPersistentTileSchedulerILi256ELi128ELb0ELb1ELb1EEEEEEEEEvNT_6ParamsE:
        /* <DEDUP_REMOVED lines=9> */
[----:B------:R1:W2:Y:S01]  /*0090*/  SHFL.IDX PT, R3, R24, RZ, 0x1f ;  /* 0x00001fff18037589 */ /* 0x0002a200000e0000 */
        /* <DEDUP_REMOVED lines=14> */
[----:B------:R1:W0:Y:S06]  /*0180*/  @!UP0 SYNCS.EXCH.64 URZ, [UR8+0x22800], UR4 ;  /* 0x02280004083f85b2 */ /* 0x00022c0008000100 */
[----:B------:R1:W3:Y:S02]  /*0190*/  @!UP1 SYNCS.EXCH.64 URZ, [UR8+0x22820], UR6 ;  /* 0x02282006083f95b2 */ /* 0x0002e40008000100 */
[----:B-12---:R-:W-:Y:S05]  /*01a0*/  @P1 BRA `(.L_x_10893) ;  /* 0x0000000000481947 */ /* 0x006fea0003800000 */
[----:B------:R-:W1:Y:S01]  /*01b0*/  S2UR UR5, SR_CgaCtaId ;  /* 0x00000000000579c3 */ /* 0x000e620000008800 */
        /* <DEDUP_REMOVED lines=12> */
[----:B-1----:R1:W2:Y:S08]  /*0280*/  SYNCS.EXCH.64 URZ, [UR8+0x22830], UR4 ;  /* 0x02283004083f75b2 */ /* 0x0022b00008000100 */
[----:B------:R1:W4:Y:S01]  /*0290*/  SYNCS.EXCH.64 URZ, [UR8+0x22840], UR6 ;  /* 0x02284006083f75b2 */ /* 0x0003220008000100 */
[----:B------:R1:W0:Y:S01]  /*02a0*/  SYNCS.EXCH.64 URZ, [UR8+0x22838], UR4 ;  /* 0x02283804083f75b2 */ /* 0x0002220008000100 */
[----:B------:R1:W0:Y:S01]  /*02b0*/  SYNCS.EXCH.64 URZ, [UR8+0x22848], UR6 ;  /* 0x02284806083f75b2 */ /* 0x0002220008000100 */
[----:B------:R-:W-:Y:S01]  /*02c0*/  NOP ;  /* 0x0000000000007918 */ /* 0x000fe20000000000 */
.L_x_10893:
[----:B------:R-:W5:Y:S01]  /*02d0*/  SHFL.IDX PT, R2, R0, RZ, 0x1f ;  /* 0x00001fff00027589 */ /* 0x000f6200000e0000 */
[----:B------:R-:W-:Y:S01]  /*02e0*/  NOP ;  /* 0x0000000000007918 */ /* 0x000fe20000000000 */
[----:B-----5:R-:W-:-:S13]  /*02f0*/  ISETP.NE.AND P0, PT, R2, RZ, PT ;  /* 0x000000ff0200720c */ /* 0x020fda0003f05270 */
        /* <DEDUP_REMOVED lines=14> */
[----:B-1----:R1:W0:Y:S08]  /*03e0*/  SYNCS.EXCH.64 URZ, [UR8+0x22850], UR4 ;  /* 0x02285004083f75b2 */ /* 0x0022300008000100 */
[----:B------:R1:W0:Y:S01]  /*03f0*/  SYNCS.EXCH.64 URZ, [UR8+0x22860], UR6 ;  /* 0x02286006083f75b2 */ /* 0x0002220008000100 */
[----:B------:R1:W0:Y:S01]  /*0400*/  SYNCS.EXCH.64 URZ, [UR8+0x22858], UR4 ;  /* 0x02285804083f75b2 */ /* 0x0002220008000100 */
[----:B------:R1:W0:Y:S01]  /*0410*/  SYNCS.EXCH.64 URZ, [UR8+0x22868], UR6 ;  /* 0x02286806083f75b2 */ /* 0x0002220008000100 */
[----:B------:R-:W-:Y:S01]  /*0420*/  NOP ;  /* 0x0000000000007918 */ /* 0x000fe20000000000 */
.L_x_10894:
[----:B------:R-:W5:Y:S01]  /*0430*/  SHFL.IDX PT, R2, R0, RZ, 0x1f ;  /* 0x00001fff00027589 */ /* 0x000f6200000e0000 */
[----:B------:R-:W-:Y:S01]  /*0440*/  NOP ;  /* 0x0000000000007918 */ /* 0x000fe20000000000 */
[----:B-----5:R-:W-:-:S13]  /*0450*/  ISETP.NE.AND P0, PT, R2, RZ, PT ;  /* 0x000000ff0200720c */ /* 0x020fda0003f05270 */
        /* <DEDUP_REMOVED lines=10> */
[----:B-1----:R1:W0:Y:S01]  /*0500*/  SYNCS.EXCH.64 URZ, [UR6+0x22870], UR4 ;  /* 0x02287004063f75b2 */ /* 0x0022220008000100 */
[----:B------:R1:W0:Y:S01]  /*0510*/  SYNCS.EXCH.64 URZ, [UR6+0x22880], UR4 ;  /* 0x02288004063f75b2 */ /* 0x0002220008000100 */
[----:B------:R1:W0:Y:S01]  /*0520*/  SYNCS.EXCH.64 URZ, [UR6+0x22878], UR4 ;  /* 0x02287804063f75b2 */ /* 0x0002220008000100 */
[----:B------:R1:W0:Y:S01]  /*0530*/  SYNCS.EXCH.64 URZ, [UR6+0x22888], UR4 ;  /* 0x02288804063f75b2 */ /* 0x0002220008000100 */
[----:B------:R-:W-:Y:S01]  /*0540*/  NOP ;  /* 0x0000000000007918 */ /* 0x000fe20000000000 */
.L_x_10895:
        /* <DEDUP_REMOVED lines=22> */
.L_x_10896:
[----:B------:R-:W5:Y:S01]  /*06b0*/  SHFL.IDX PT, R2, R0, RZ, 0x1f ;  /* 0x00001fff00027589 */ /* 0x000f6200000e0000 */
[----:B------:R-:W-:Y:S01]  /*06c0*/  R2UR UR9, R3 ;  /* 0x00000000030972ca */ /* 0x000fe200000e0000 */
        /* <DEDUP_REMOVED lines=21> */
.L_x_10897:
[----:B-1----:R-:W-:Y:S01]  /*0820*/  ULDC UR4, c[0x0][0x20] ;  /* 0x0000080000047ab9 */ /* 0x002fe20000000800 */
[----:B------:R-:W-:Y:S01]  /*0830*/  UISETP.NE.AND UP0, UPT, UR9, URZ, UPT ;  /* 0x0000003f0900728c */ /* 0x000fe2000bf05270 */
[----:B------:R-:W-:Y:S01]  /*0840*/  IADD3 R16, P0, R1, UR4, RZ ;  /* 0x0000000401107c10 */ /* 0x000fe2000ff1e0ff */
[----:B------:R-:W-:Y:S01]  /*0850*/  ULDC UR4, c[0x0][0x24] ;  /* 0x0000090000047ab9 */ /* 0x000fe20000000800 */
[----:B------:R-:W-:Y:S01]  /*0860*/  UMOV UR61, 0x1 ;  /* 0x00000001003d7882 */ /* 0x000fe20000000000 */
[----:B------:R-:W-:Y:S01]  /*0870*/  NOP ;  /* 0x0000000000007918 */ /* 0x000fe20000000000 */
[----:B0-234-:R-:W-:Y:S01]  /*0880*/  BAR.SYNC.DEFER_BLOCKING 0x0 ;  /* 0x0000000000007b1d */ /* 0x01dfe20000010000 */
[----:B------:R-:W-:Y:S01]  /*0890*/  IMAD.X R17, RZ, RZ, UR4, P0 ;  /* 0x00000004ff117e24 */ /* 0x000fe200080e06ff */
[C---:B------:R-:W-:Y:S01]  /*08a0*/  IADD3 R3, P0, R16.reuse, 0x50, RZ ;  /* 0x0000005010037810 */ /* 0x040fe20007f1e0ff */
[----:B------:R-:W-:Y:S01]  /*08b0*/  USEL UR61, UR61, 0x2, !UP0 ;  /* 0x000000023d3d7887 */ /* 0x000fe2000c000000 */
[----:B------:R-:W-:-:S02]  /*08c0*/  IADD3 R2, P1, R16, 0x1d0, RZ ;  /* 0x000001d010027810 */ /* 0x000fc40007f3e0ff */
[----:B------:R-:W-:Y:S01]  /*08d0*/  PLOP3.LUT P2, PT, PT, PT, UP0, 0x80, 0x0 ;  /* 0x000000000000781c */ /* 0x000fe20003f4f008 */
[----:B------:R-:W-:Y:S01]  /*08e0*/  ULDC.64 UR36, c[0x0][0x208] ;  /* 0x0000820000247ab9 */ /* 0x000fe20000000a00 */
[----:B------:R0:W-:Y:S04]  /*08f0*/  STL [R1+0x414], R3 ;  /* 0x0004140301007387 */ /* 0x0001e80000100800 */
[----:B------:R1:W-:Y:S01]  /*0900*/  STL [R1+0x41c], R2 ;  /* 0x00041c0201007387 */ /* 0x0003e20000100800 */
[--C-:B0-----:R-:W-:Y:S02]  /*0910*/  IMAD.X R3, RZ, RZ, R17.reuse, P0 ;  /* 0x000000ffff037224 */ /* 0x101fe400000e0611 */
[----:B-1----:R-:W-:-:S03]  /*0920*/  IMAD.X R2, RZ, RZ, R17, P1 ;  /* 0x000000ffff027224 */ /* 0x002fc600008e0611 */
[----:B------:R0:W-:Y:S04]  /*0930*/  STL [R1+0x410], R3 ;  /* 0x0004100301007387 */ /* 0x0001e80000100800 */
[----:B------:R0:W-:Y:S01]  /*0940*/  STL [R1+0x418], R2 ;  /* 0x0004180201007387 */ /* 0x0001e20000100800 */
[----:B------:R-:W-:Y:S05]  /*0950*/  @!P2 BRA `(.L_x_10898) ;  /* 0x0000019000f8a947 */ /* 0x000fea0003800000 */
.L_x_10899:
[----:B------:R-:W-:-:S08]  /*0960*/  NOP ;  /* 0x0000000000007918 */ /* 0x000fd00000000000 */
[----:B------:R-:W1:Y:S02]  /*0970*/  USETMAXREG.TRY_ALLOC.CTAPOOL UP0, 0xe8 ;  /* 0x000000e8000079c8 */ /* 0x000e640008000600 */
[----:B-1----:R-:W-:-:S13]  /*0980*/  PLOP3.LUT P0, PT, PT, PT, UP0, 0x80, 0x0 ;  /* 0x000000000000781c */ /* 0x002fda0003f0f008 */
[----:B------:R-:W-:Y:S05]  /*0990*/  @!P0 BRA `(.L_x_10899) ;  /* 0xfffffffc00f08947 */ /* 0x000fea000383ffff */
[----:B------:R-:W1:Y:S08]  /*09a0*/  S2UR UR6, SR_CTAID.X ;  /* 0x00000000000679c3 */ /* 0x000e700000002500 */
[----:B------:R-:W-:Y:S08]  /*09b0*/  BAR.ARV 0x4, 0x180 ;  /* 0x0106000000007b1d */ /* 0x000ff00000002000 */
[----:B------:R-:W-:Y:S08]  /*09c0*/  BAR.ARV 0x8, 0x180 ;  /* 0x0206000000007b1d */ /* 0x000ff00000002000 */
[----:B------:R-:W1:Y:S01]  /*09d0*/  LDC R0, c[0x0][0xc38] ;  /* 0x00030e00ff007b82 */ /* 0x000e620000000800 */
[----:B------:R-:W-:Y:S01]  /*09e0*/  ISETP.NE.AND P0, PT, R24, 0x1, PT ;  /* 0x000000011800780c */ /* 0x000fe20003f05270 */
[----:B------:R2:W-:-:S12]  /*09f0*/  STL.64 [R1+0x1c0], RZ ;  /* 0x0001c0ff01007387 */ /* 0x0005d80000100a00 */
[----:B------:R-:W-:Y:S06]  /*0a00*/  @!P0 BAR.ARV 0x9, 0x100 ;  /* 0x0244000000008b1d */ /* 0x000fec0000002000 */
[----:B------:R-:W-:Y:S01]  /*0a10*/  IADD3 R208, P1, R16, 0x1c0, RZ ;  /* 0x000001c010d07810 */ /* 0x000fe20007f3e0ff */
[----:B------:R2:W-:Y:S01]  /*0a20*/  STL [R1+0x1c8], RZ ;  /* 0x0001c8ff01007387 */ /* 0x0005e20000100800 */
[----:B-1----:R-:W-:-:S03]  /*0a30*/  ISETP.LE.AND P0, PT, R0, UR6, PT ;  /* 0x0000000600007c0c */ /* 0x002fc6000bf03270 */
[----:B------:R-:W-:-:S10]  /*0a40*/  IMAD.X R209, RZ, RZ, R17, P1 ;  /* 0x000000ffffd17224 */ /* 0x000fd400008e0611 */
[----:B--2---:R-:W-:Y:S05]  /*0a50*/  @P0 EXIT ;  /* 0x000000000000094d */ /* 0x004fea0003800000 */
[----:B0-----:R-:W0:Y:S01]  /*0a60*/  S2R R2, SR_TID.X ;  /* 0x0000000000027919 */ /* 0x001e220000002100 */
[----:B------:R-:W1:Y:S01]  /*0a70*/  S2UR UR9, SR_CgaCtaId ;  /* 0x00000000000979c3 */ /* 0x000e620000008800 */
[----:B------:R-:W-:Y:S01]  /*0a80*/  UMOV UR48, 0x400 ;  /* 0x0000040000307882 */ /* 0x000fe20000000000 */
[----:B------:R-:W-:Y:S01]  /*0a90*/  IMAD.MOV.U32 R177, RZ, RZ, 0x2 ;  /* 0x00000002ffb17424 */ /* 0x000fe200078e00ff */
[C---:B------:R-:W-:Y:S01]  /*0aa0*/  IADD3 R203, -R24.reuse, 0xb, RZ ;  /* 0x0000000b18cb7810 */ /* 0x040fe20007ffe1ff */
[----:B------:R-:W-:Y:S01]  /*0ab0*/  VIADD R204, R24, 0x8 ;  /* 0x0000000818cc7836 */ /* 0x000fe20000000000 */
[----:B------:R-:W-:-:S03]  /*0ac0*/  UMOV UR59, URZ ;  /* 0x0000003f003b7c82 */ /* 0x000fc60008000000 */
[----:B------:R-:W2:Y:S01]  /*0ad0*/  S2UR UR4, SR_SWINHI ;  /* 0x00000000000479c3 */ /* 0x000ea20000002f00 */
[----:B-1----:R-:W-:-:S04]  /*0ae0*/  ULEA UR48, UR9, UR48, 0x18 ;  /* 0x0000003009307291 */ /* 0x002fc8000f8ec03f */
[----:B------:R-:W-:Y:S02]  /*0af0*/  UIADD3 UR5, UR48, 0x400, URZ ;  /* 0x0000040030057890 */ /* 0x000fe4000fffe03f */
[----:B------:R-:W-:Y:S01]  /*0b00*/  UIADD3 UR60, UR48, 0x18400, URZ ;  /* 0x00018400303c7890 */ /* 0x000fe2000fffe03f */
[----:B0-----:R-:W-:Y:S01]  /*0b10*/  VIADD R202, R2, 0xffffff80 ;  /* 0xffffff8002ca7836 */ /* 0x001fe20000000000 */
[----:B------:R-:W-:Y:S01]  /*0b20*/  UMOV UR38, UR48 ;  /* 0x0000003000267c82 */ /* 0x000fe20008000000 */
[----:B--2---:R-:W-:Y:S01]  /*0b30*/  UMOV UR39, UR4 ;  /* 0x0000000400277c82 */ /* 0x004fe20008000000 */
[----:B------:R-:W-:Y:S02]  /*0b40*/  UIADD3 UR4, UR48, 0x1c400, URZ ;  /* 0x0001c40030047890 */ /* 0x000fe4000fffe03f */
[----:B------:R-:W-:Y:S01]  /*0b50*/  USHF.R.U32.HI UR5, URZ, 0x4, UR5 ;  /* 0x000000043f057899 */ /* 0x000fe20008011605 */
[----:B------:R-:W-:Y:S01]  /*0b60*/  SHF.R.S32.HI R25, RZ, 0x1f, R202 ;  /* 0x0000001fff197819 */ /* 0x000fe200000114ca */
[----:B------:R-:W-:-:S02]  /*0b70*/  USHF.R.U32.HI UR4, URZ, 0x4, UR4 ;  /* 0x000000043f047899 */ /* 0x000fc40008011604 */
[----:B------:R-:W-:Y:S01]  /*0b80*/  ULOP3.LUT UR5, UR5, 0x3fff, URZ, 0xc0, !UPT ;  /* 0x00003fff05057892 */ /* 0x000fe2000f8ec03f */
[CC--:B------:R-:W-:Y:S01]  /*0b90*/  LEA.HI R0, R25.reuse, R202.reuse, RZ, 0x5 ;  /* 0x000000ca19007211 */ /* 0x0c0fe200078f28ff */
[----:B------:R-:W-:Y:S01]  /*0ba0*/  ULOP3.LUT UR4, UR4, 0x3fff, URZ, 0xc0, !UPT ;  /* 0x00003fff04047892 */ /* 0x000fe2000f8ec03f */
[----:B------:R-:W-:-:S03]  /*0bb0*/  LEA.HI R2, R25, R202, RZ, 0x4 ;  /* 0x000000ca19027211 */ /* 0x000fc600078f20ff */
[----:B------:R-:W-:Y:S01]  /*0bc0*/  IMAD.SHL.U32 R6, R0, 0x20, RZ ;  /* 0x0000002000067824 */ /* 0x000fe200078e00ff */
[----:B------:R-:W-:Y:S01]  /*0bd0*/  SHF.R.S32.HI R5, RZ, 0x4, R2 ;  /* 0x00000004ff057819 */ /* 0x000fe20000011402 */
[----:B------:R-:W-:Y:S01]  /*0be0*/  ULOP3.LUT UR4, UR4, 0x10000, URZ, 0xfc, !UPT ;  /* 0x0001000004047892 */ /* 0x000fe2000f8efc3f */
[C---:B------:R-:W-:Y:S02]  /*0bf0*/  LOP3.LUT R3, R2.reuse, 0x3fffff0, RZ, 0xc0, !PT ;  /* 0x03fffff002037812 */ /* 0x040fe400078ec0ff */
[----:B------:R-:W-:Y:S02]  /*0c00*/  LEA.HI R4, R2, R5, RZ, 0x1 ;  /* 0x0000000502047211 */ /* 0x000fe400078f08ff */
[----:B------:R-:W-:Y:S01]  /*0c10*/  LOP3.LUT R7, R6, 0xfffffc00, RZ, 0xc0, !PT ;  /* 0xfffffc0006077812 */ /* 0x000fe200078ec0ff */
[----:B------:R-:W-:Y:S01]  /*0c20*/  IMAD.IADD R2, R202, 0x1, -R3 ;  /* 0x00000001ca027824 */ /* 0x000fe200078e0a03 */
[CC--:B------:R-:W-:Y:S01]  /*0c30*/  LEA.HI R0, R25.reuse, R202.reuse, RZ, 0x7 ;  /* 0x000000ca19007211 */ /* 0x0c0fe200078f38ff */
[----:B------:R-:W-:Y:S01]  /*0c40*/  IMAD.U32 R225, RZ, RZ, UR4 ;  /* 0x00000004ffe17e24 */ /* 0x000fe2000f8e00ff */
[----:B------:R-:W-:Y:S01]  /*0c50*/  LOP3.LUT R4, R4, 0x1ffffffe, RZ, 0xc0, !PT ;  /* 0x1ffffffe04047812 */ /* 0x000fe200078ec0ff */
[----:B------:R-:W-:Y:S01]  /*0c60*/  IMAD R7, R2, 0x40, R7 ;  /* 0x0000004002077824 */ /* 0x000fe200078e0207 */
[----:B------:R-:W-:Y:S01]  /*0c70*/  LOP3.LUT R3, R0, 0xffffff80, RZ, 0xc0, !PT ;  /* 0xffffff8000037812 */ /* 0x000fe200078ec0ff */
[----:B------:R-:W-:Y:S01]  /*0c80*/  ULOP3.LUT UR4, UR5, 0x3000000, URZ, 0xfc, !UPT ;  /* 0x0300000005047892 */ /* 0x000fe2000f8efc3f */
[-C--:B------:R-:W-:Y:S01]  /*0c90*/  LEA.HI R2, R25, R202.reuse, RZ, 0x2 ;  /* 0x000000ca19027211 */ /* 0x080fe200078f10ff */
[----:B------:R-:W-:Y:S01]  /*0ca0*/  IMAD.IADD R4, R5, 0x1, -R4 ;  /* 0x0000000105047824 */ /* 0x000fe200078e0a04 */
[----:B------:R-:W-:Y:S01]  /*0cb0*/  LEA.HI R25, R25, R202, RZ, 0x3 ;  /* 0x000000ca19197211 */ /* 0x000fe200078f18ff */
[----:B------:R-:W-:Y:S01]  /*0cc0*/  IMAD.IADD R210, R202, 0x1, -R3 ;  /* 0x00000001cad27824 */ /* 0x000fe200078e0a03 */
[----:B------:R-:W-:Y:S01]  /*0cd0*/  LOP3.LUT R5, R2, 0xfffffffc, RZ, 0xc0, !PT ;  /* 0xfffffffc02057812 */ /* 0x000fe200078ec0ff */
[----:B------:R-:W-:Y:S01]  /*0ce0*/  IMAD R4, R4, 0x8, R7 ;  /* 0x0000000804047824 */ /* 0x000fe200078e0207 */
[----:B------:R-:W-:Y:S01]  /*0cf0*/  SHF.R.S32.HI R211, RZ, 0x7, R0 ;  /* 0x00000007ffd37819 */ /* 0x000fe20000011400 */
[----:B------:R-:W-:Y:S01]  /*0d00*/  IMAD.U32 R226, RZ, RZ, UR4 ;  /* 0x00000004ffe27e24 */ /* 0x000fe2000f8e00ff */
[----:B------:R-:W-:Y:S01]  /*0d10*/  SHF.R.S32.HI R3, RZ, 0x1f, R210 ;  /* 0x0000001fff037819 */ /* 0x000fe200000114d2 */
[----:B------:R-:W-:Y:S01]  /*0d20*/  IMAD.IADD R6, R202, 0x1, -R5 ;  /* 0x00000001ca067824 */ /* 0x000fe200078e0a05 */
[----:B------:R-:W-:Y:S01]  /*0d30*/  LEA.HI R0, R0, R211, RZ, 0x1 ;  /* 0x000000d300007211 */ /* 0x000fe200078f08ff */
[----:B------:R-:W-:Y:S01]  /*0d40*/  IMAD.WIDE R176, R4, R177, UR38 ;  /* 0x0000002604b07e25 */ /* 0x000fe2000f8e02b1 */
[----:B------:R-:W-:Y:S01]  /*0d50*/  LEA.HI R26, R3, R210, RZ, 0x2 ;  /* 0x000000d2031a7211 */ /* 0x000fe200078f10ff */
[----:B------:R-:W-:Y:S01]  /*0d60*/  UMOV UR4, UR6 ;  /* 0x0000000600047c82 */ /* 0x000fe20008000000 */
[----:B------:R-:W-:-:S02]  /*0d70*/  LEA.HI R7, R6, R6, RZ, 0x1 ;  /* 0x0000000606077211 */ /* 0x000fc400078f08ff */
[--C-:B------:R-:W-:Y:S02]  /*0d80*/  SHF.R.S32.HI R2, RZ, 0x2, R26.reuse ;  /* 0x00000002ff027819 */ /* 0x100fe4000001141a */
[----:B------:R-:W-:Y:S02]  /*0d90*/  SHF.R.S32.HI R5, RZ, 0x1f, R26 ;  /* 0x0000001fff057819 */ /* 0x000fe4000001141a */
[----:B------:R-:W-:Y:S02]  /*0da0*/  LOP3.LUT R7, R7, 0x1ffffffe, RZ, 0xc0, !PT ;  /* 0x1ffffffe07077812 */ /* 0x000fe400078ec0ff */
[----:B------:R-:W-:Y:S02]  /*0db0*/  LEA.HI R5, R5, R2, RZ, 0x3 ;  /* 0x0000000205057211 */ /* 0x000fe400078f18ff */
[----:B------:R-:W-:Y:S01]  /*0dc0*/  LEA.HI R3, R3, R210, RZ, 0x5 ;  /* 0x000000d203037211 */ /* 0x000fe200078f28ff */
[----:B------:R-:W-:Y:S01]  /*0dd0*/  IMAD.IADD R29, R6, 0x1, -R7 ;  /* 0x00000001061d7824 */ /* 0x000fe200078e0a07 */
[----:B------:R-:W-:-:S02]  /*0de0*/  IADD3 R7, P6, R176, 0x40, RZ ;  /* 0x00000040b0077810 */ /* 0x000fc40007fde0ff */
[----:B------:R-:W-:Y:S02]  /*0df0*/  LOP3.LUT R5, R5, 0xfffffff8, RZ, 0xc0, !PT ;  /* 0xfffffff805057812 */ /* 0x000fe400078ec0ff */
[----:B------:R-:W-:Y:S02]  /*0e00*/  LOP3.LUT R6, R7, 0x380, RZ, 0xc0, !PT ;  /* 0x0000038007067812 */ /* 0x000fe400078ec0ff */
[----:B------:R-:W-:Y:S01]  /*0e10*/  SHF.R.S32.HI R3, RZ, 0x5, R3 ;  /* 0x00000005ff037819 */ /* 0x000fe20000011403 */
[----:B------:R-:W-:Y:S01]  /*0e20*/  IMAD.IADD R2, R2, 0x1, -R5 ;  /* 0x0000000102027824 */ /* 0x000fe200078e0a05 */
[----:B------:R-:W-:Y:S02]  /*0e30*/  SHF.R.U64 R6, R6, 0x3, RZ ;  /* 0x0000000306067819 */ /* 0x000fe400000012ff */
[----:B------:R-:W-:Y:S01]  /*0e40*/  IADD3 R5, P0, R176, 0x60, RZ ;  /* 0x00000060b0057810 */ /* 0x000fe20007f1e0ff */
[----:B------:R-:W-:Y:S01]  /*0e50*/  IMAD R27, R3, 0x10, R2 ;  /* 0x00000010031b7824 */ /* 0x000fe200078e0202 */
[----:B------:R-:W-:Y:S01]  /*0e60*/  LOP3.LUT R2, R6, R7, RZ, 0x3c, !PT ;  /* 0x0000000706027212 */ /* 0x000fe200078e3cff */
[----:B------:R-:W-:Y:S01]  /*0e70*/  IMAD.X R3, RZ, RZ, R177, P6 ;  /* 0x000000ffff037224 */ /* 0x000fe200030e06b1 */
[----:B------:R-:W-:-:S02]  /*0e80*/  IADD3 R7, P1, R176, 0x4000, RZ ;  /* 0x00004000b0077810 */ /* 0x000fc40007f3e0ff */
[----:B------:R-:W-:Y:S02]  /*0e90*/  IADD3 R223, P5, R176, 0x20, RZ ;  /* 0x00000020b0df7810 */ /* 0x000fe40007fbe0ff */
[----:B------:R-:W-:Y:S02]  /*0ea0*/  LOP3.LUT R6, R7, 0x380, RZ, 0xc0, !PT ;  /* 0x0000038007067812 */ /* 0x000fe400078ec0ff */
[----:B------:R-:W-:Y:S02]  /*0eb0*/  LOP3.LUT R4, R5, 0x380, RZ, 0xc0, !PT ;  /* 0x0000038005047812 */ /* 0x000fe400078ec0ff */
[----:B------:R-:W-:Y:S02]  /*0ec0*/  SHF.R.U64 R6, R6, 0x3, RZ ;  /* 0x0000000306067819 */ /* 0x000fe400000012ff */
[----:B------:R-:W-:Y:S02]  /*0ed0*/  LOP3.LUT R222, R223, 0x380, RZ, 0xc0, !PT ;  /* 0x00000380dfde7812 */ /* 0x000fe400078ec0ff */
[----:B------:R-:W-:Y:S01]  /*0ee0*/  LOP3.LUT R6, R6, R7, RZ, 0x3c, !PT ;  /* 0x0000000706067212 */ /* 0x000fe200078e3cff */
[----:B------:R-:W-:Y:S01]  /*0ef0*/  IMAD.X R7, RZ, RZ, R177, P1 ;  /* 0x000000ffff077224 */ /* 0x000fe200008e06b1 */
[----:B------:R-:W-:-:S02]  /*0f00*/  IADD3 R23, P1, R176, 0xc060, RZ ;  /* 0x0000c060b0177810 */ /* 0x000fc40007f3e0ff */
[----:B------:R-:W-:Y:S02]  /*0f10*/  SHF.R.U64 R4, R4, 0x3, RZ ;  /* 0x0000000304047819 */ /* 0x000fe400000012ff */
[----:B------:R-:W-:Y:S02]  /*0f20*/  LOP3.LUT R22, R23, 0x380, RZ, 0xc0, !PT ;  /* 0x0000038017167812 */ /* 0x000fe400078ec0ff */
[----:B------:R-:W-:Y:S02]  /*0f30*/  SHF.R.U64 R222, R222, 0x3, RZ ;  /* 0x00000003dede7819 */ /* 0x000fe400000012ff */
[----:B------:R-:W-:Y:S02]  /*0f40*/  IADD3 R19, P6, R176, 0x8020, RZ ;  /* 0x00008020b0137810 */ /* 0x000fe40007fde0ff */
[----:B------:R-:W-:Y:S01]  /*0f50*/  LOP3.LUT R4, R4, R5, RZ, 0x3c, !PT ;  /* 0x0000000504047212 */ /* 0x000fe200078e3cff */
[----:B------:R-:W-:Y:S01]  /*0f60*/  IMAD.X R5, RZ, RZ, R177, P0 ;  /* 0x000000ffff057224 */ /* 0x000fe200000e06b1 */
[----:B------:R-:W-:-:S02]  /*0f70*/  SHF.R.U64 R22, R22, 0x3, RZ ;  /* 0x0000000316167819 */ /* 0x000fc400000012ff */
[----:B------:R-:W-:Y:S01]  /*0f80*/  LOP3.LUT R222, R222, R223, RZ, 0x3c, !PT ;  /* 0x000000dfdede7212 */ /* 0x000fe200078e3cff */
[----:B------:R-:W-:Y:S01]  /*0f90*/  IMAD.X R223, RZ, RZ, R177, P5 ;  /* 0x000000ffffdf7224 */ /* 0x000fe200028e06b1 */
[----:B------:R-:W-:Y:S02]  /*0fa0*/  LOP3.LUT R18, R19, 0x380, RZ, 0xc0, !PT ;  /* 0x0000038013127812 */ /* 0x000fe400078ec0ff */
[----:B------:R-:W-:Y:S02]  /*0fb0*/  MOV R221, R2 ;  /* 0x0000000200dd7202 */ /* 0x000fe40000000f00 */
[C---:B------:R-:W-:Y:S02]  /*0fc0*/  IADD3 R21, P0, R176.reuse, 0x8040, RZ ;  /* 0x00008040b0157810 */ /* 0x040fe40007f1e0ff */
[----:B------:R-:W-:Y:S02]  /*0fd0*/  LOP3.LUT R3, R25, 0xfffffff8, RZ, 0xc0, !PT ;  /* 0xfffffff819037812 */ /* 0x000fe400078ec0ff */
[----:B------:R-:W-:-:S02]  /*0fe0*/  IADD3 R9, P2, R176, 0x4020, RZ ;  /* 0x00004020b0097810 */ /* 0x000fc40007f5e0ff */
[----:B------:R-:W-:Y:S01]  /*0ff0*/  IADD3 R11, P3, R176, 0x4040, RZ ;  /* 0x00004040b00b7810 */ /* 0x000fe20007f7e0ff */
[----:B------:R-:W-:Y:S01]  /*1000*/  IMAD.IADD R3, R202, 0x1, -R3 ;  /* 0x00000001ca037824 */ /* 0x000fe200078e0a03 */
[C---:B------:R-:W-:Y:S02]  /*1010*/  IADD3 R13, P4, R176.reuse, 0x4060, RZ ;  /* 0x00004060b00d7810 */ /* 0x040fe40007f9e0ff */
[----:B------:R-:W-:Y:S02]  /*1020*/  IADD3 R15, P5, R176, 0x8000, RZ ;  /* 0x00008000b00f7810 */ /* 0x000fe40007fbe0ff */
[----:B------:R-:W-:Y:S01]  /*1030*/  LOP3.LUT R22, R22, R23, RZ, 0x3c, !PT ;  /* 0x0000001716167212 */ /* 0x000fe200078e3cff */
[----:B------:R-:W-:Y:S01]  /*1040*/  IMAD.X R23, RZ, RZ, R177, P1 ;  /* 0x000000ffff177224 */ /* 0x000fe200008e06b1 */
[----:B------:R-:W-:Y:S02]  /*1050*/  SHF.R.U64 R18, R18, 0x3, RZ ;  /* 0x0000000312127819 */ /* 0x000fe400000012ff */
[----:B------:R-:W-:-:S02]  /*1060*/  LOP3.LUT R20, R21, 0x380, RZ, 0xc0, !PT ;  /* 0x0000038015147812 */ /* 0x000fc400078ec0ff */
[----:B------:R-:W-:Y:S02]  /*1070*/  SHF.R.S32.HI R206, RZ, 0x3, R25 ;  /* 0x00000003ffce7819 */ /* 0x000fe40000011419 */
[----:B------:R-:W-:Y:S02]  /*1080*/  LOP3.LUT R8, R9, 0x380, RZ, 0xc0, !PT ;  /* 0x0000038009087812 */ /* 0x000fe400078ec0ff */
[----:B------:R-:W-:Y:S01]  /*1090*/  LOP3.LUT R10, R11, 0x380, RZ, 0xc0, !PT ;  /* 0x000003800b0a7812 */ /* 0x000fe200078ec0ff */
[----:B------:R-:W-:Y:S01]  /*10a0*/  IMAD R207, R3, 0x20, R206 ;  /* 0x0000002003cf7824 */ /* 0x000fe200078e02ce */
[----:B------:R-:W-:Y:S02]  /*10b0*/  LOP3.LUT R12, R13, 0x380, RZ, 0xc0, !PT ;  /* 0x000003800d0c7812 */ /* 0x000fe400078ec0ff */
[----:B------:R-:W-:Y:S02]  /*10c0*/  LOP3.LUT R14, R15, 0x380, RZ, 0xc0, !PT ;  /* 0x000003800f0e7812 */ /* 0x000fe400078ec0ff */
[----:B------:R-:W-:-:S02]  /*10d0*/  LOP3.LUT R0, R0, 0x3fffffe, RZ, 0xc0, !PT ;  /* 0x03fffffe00007812 */ /* 0x000fc400078ec0ff */
[----:B------:R-:W-:Y:S01]  /*10e0*/  LOP3.LUT R18, R18, R19, RZ, 0x3c, !PT ;  /* 0x0000001312127212 */ /* 0x000fe200078e3cff */
[----:B------:R-:W-:Y:S01]  /*10f0*/  IMAD.X R19, RZ, RZ, R177, P6 ;  /* 0x000000ffff137224 */ /* 0x000fe200030e06b1 */
[----:B------:R-:W-:Y:S01]  /*1100*/  SHF.R.U64 R20, R20, 0x3, RZ ;  /* 0x0000000314147819 */ /* 0x000fe200000012ff */
[----:B------:R-:W-:Y:S01]  /*1110*/  IMAD.IADD R0, R211, 0x1, -R0 ;  /* 0x00000001d3007824 */ /* 0x000fe200078e0a00 */
[----:B------:R-:W-:Y:S01]  /*1120*/  MOV R212, R22 ;  /* 0x0000001600d47202 */ /* 0x000fe20000000f00 */
[----:B------:R-:W-:Y:S01]  /*1130*/  IMAD.SHL.U32 R22, R3, 0x8, RZ ;  /* 0x0000000803167824 */ /* 0x000fe200078e00ff */
[----:B------:R-:W-:Y:S01]  /*1140*/  SHF.R.U64 R8, R8, 0x3, RZ ;  /* 0x0000000308087819 */ /* 0x000fe200000012ff */
[----:B------:R-:W-:Y:S01]  /*1150*/  IMAD R200, R0, 0x40, R27 ;  /* 0x0000004000c87824 */ /* 0x000fe200078e021b */
[----:B------:R-:W-:Y:S01]  /*1160*/  SHF.R.U64 R10, R10, 0x3, RZ ;  /* 0x000000030a0a7819 */ /* 0x000fe200000012ff */
[----:B------:R-:W-:Y:S01]  /*1170*/  VIADD R178, R22, 0x40 ;  /* 0x0000004016b27836 */ /* 0x000fe20000000000 */
[----:B------:R-:W-:Y:S01]  /*1180*/  SHF.R.U64 R12, R12, 0x3, RZ ;  /* 0x000000030c0c7819 */ /* 0x000fe200000012ff */
[----:B------:R-:W-:Y:S01]  /*1190*/  VIADD R23, R22, 0x80 ;  /* 0x0000008016177836 */ /* 0x000fe20000000000 */
[----:B------:R-:W-:Y:S01]  /*11a0*/  SHF.R.U64 R14, R14, 0x3, RZ ;  /* 0x000000030e0e7819 */ /* 0x000fe200000012ff */
[----:B------:R-:W-:Y:S01]  /*11b0*/  VIADD R179, R22, 0xc0 ;  /* 0x000000c016b37836 */ /* 0x000fe20000000000 */
[----:B------:R-:W-:Y:S01]  /*11c0*/  LOP3.LUT R3, R26, 0x7ffffffc, RZ, 0xc0, !PT ;  /* 0x7ffffffc1a037812 */ /* 0x000fe200078ec0ff */
[----:B------:R-:W-:Y:S01]  /*11d0*/  IMAD R224, R29, 0x8, R200 ;  /* 0x000000081de07824 */ /* 0x000fe200078e02c8 */
        /* <DEDUP_REMOVED lines=10> */
[----:B------:R-:W-:Y:S01]  /*1280*/  MOV R214, R18 ;  /* 0x0000001200d67202 */ /* 0x000fe20000000f00 */
[----:B------:R-:W-:Y:S01]  /*1290*/  IMAD.IADD R3, R210, 0x1, -R3 ;  /* 0x00000001d2037824 */ /* 0x000fe200078e0a03 */
[----:B------:R-:W-:-:S02]  /*12a0*/  IADD3 R18, P0, R16, 0x10c, RZ ;  /* 0x0000010c10127810 */ /* 0x000fc40007f1e0ff */
[----:B------:R-:W-:Y:S01]  /*12b0*/  MOV R222, R222 ;  /* 0x000000de00de7202 */ /* 0x000fe20000000f00 */
[----:B------:R-:W-:Y:S01]  /*12c0*/  IMAD.SHL.U32 R201, R3, 0x2, RZ ;  /* 0x0000000203c97824 */ /* 0x000fe200078e00ff */
[----:B------:R-:W-:Y:S01]  /*12d0*/  MOV R220, R4 ;  /* 0x0000000400dc7202 */ /* 0x000fe20000000f00 */
[----:B------:R-:W-:Y:S01]  /*12e0*/  IMAD.X R19, RZ, RZ, R17, P0 ;  /* 0x000000ffff137224 */ /* 0x000fe200000e0611 */
[----:B------:R-:W-:Y:S02]  /*12f0*/  MOV R219, R6 ;  /* 0x0000000600db7202 */ /* 0x000fe40000000f00 */
[----:B------:R-:W-:Y:S02]  /*1300*/  MOV R218, R8 ;  /* 0x0000000800da7202 */ /* 0x000fe40000000f00 */
[----:B------:R-:W-:Y:S02]  /*1310*/  MOV R217, R10 ;  /* 0x0000000a00d97202 */ /* 0x000fe40000000f00 */
[----:B------:R-:W-:-:S02]  /*1320*/  MOV R216, R12 ;  /* 0x0000000c00d87202 */ /* 0x000fc40000000f00 */
[----:B------:R-:W-:Y:S02]  /*1330*/  MOV R215, R14 ;  /* 0x0000000e00d77202 */ /* 0x000fe40000000f00 */
[----:B------:R-:W-:Y:S02]  /*1340*/  MOV R213, R20 ;  /* 0x0000001400d57202 */ /* 0x000fe40000000f00 */
[----:B------:R-:W-:Y:S02]  /*1350*/  SHF.R.S32.HI R199, RZ, 0x1f, R22 ;  /* 0x0000001fffc77819 */ /* 0x000fe40000011416 */
[----:B------:R-:W-:Y:S02]  /*1360*/  SHF.R.S32.HI R198, RZ, 0x1f, R178 ;  /* 0x0000001fffc67819 */ /* 0x000fe400000114b2 */
[----:B------:R-:W-:Y:S02]  /*1370*/  SHF.R.S32.HI R197, RZ, 0x1f, R23 ;  /* 0x0000001fffc57819 */ /* 0x000fe40000011417 */
[----:B------:R-:W-:-:S07]  /*1380*/  SHF.R.S32.HI R196, RZ, 0x1f, R179 ;  /* 0x0000001fffc47819 */ /* 0x000fce00000114b3 */
.L_x_11028:
        /* <DEDUP_REMOVED lines=21> */
.L_x_10900:
[----:B------:R-:W-:Y:S01]  /*14e0*/  ULDC UR7, c[0x0][0xc54] ;  /* 0x0003150000077ab9 */ /* 0x000fe20000000800 */
[----:B------:R-:W-:Y:S01]  /*14f0*/  UMOV UR6, UR12 ;  /* 0x0000000c00067c82 */ /* 0x000fe20008000000 */
[----:B------:R-:W-:-:S11]  /*1500*/  UISETP.NE.AND UP0, UPT, UR7, 0x1, UPT ;  /* 0x000000010700788c */ /* 0x000fd6000bf05270 */
[----:B------:R-:W-:Y:S02]  /*1510*/  @UP0 ULDC.64 UR10, c[0x0][0xc58] ;  /* 0x00031600000a0ab9 */ /* 0x000fe40000000a00 */
[----:B------:R-:W-:-:S04]  /*1520*/  UIMAD.WIDE.U32 UR4, UR12, UR10, URZ ;  /* 0x0000000a0c0472a5 */ /* 0x000fc8000f8e003f */
[----:B------:R-:W-:-:S04]  /*1530*/  @UP0 USHF.R.U32.HI UR6, URZ, UR11, UR5 ;  /* 0x0000000b3f060299 */ /* 0x000fc80008011605 */
[----:B------:R-:W-:-:S12]  /*1540*/  UIMAD UR4, UR6, UR7, URZ ;  /* 0x00000007060472a4 */ /* 0x000fd8000f8e023f */
.L_x_10901:
[----:B------:R-:W0:Y:S01]  /*1550*/  LDC R0, c[0x0][0x988] ;  /* 0x00026200ff007b82 */ /* 0x000e220000000800 */
[----:B------:R-:W-:Y:S01]  /*1560*/  ULOP3.LUT UR5, URZ, UR6, URZ, 0x33, !UPT ;  /* 0x000000063f057292 */ /* 0x000fe2000f8e333f */
[----:B------:R-:W-:Y:S01]  /*1570*/  IMAD.U32 R15, RZ, RZ, UR9 ;  /* 0x00000009ff0f7e24 */ /* 0x000fe2000f8e00ff */
[----:B------:R-:W-:Y:S01]  /*1580*/  UIADD3 UR6, UP3, UR38, 0x22860, URZ ;  /* 0x0002286026067890 */ /* 0x000fe2000ff7e03f */
[----:B------:R-:W-:Y:S01]  /*1590*/  IMAD.U32 R4, RZ, RZ, UR61 ;  /* 0x0000003dff047e24 */ /* 0x000fe2000f8e00ff */
[----:B------:R-:W-:Y:S01]  /*15a0*/  ULDC UR45, c[0x0][0xc3c] ;  /* 0x00030f00002d7ab9 */ /* 0x000fe20000000800 */
[----:B------:R-:W-:Y:S01]  /*15b0*/  UIADD3 UR7, UP2, UR38, 0x22850, URZ ;  /* 0x0002285026077890 */ /* 0x000fe2000ff5e03f */
[----:B------:R-:W-:Y:S01]  /*15c0*/  IMAD.MOV.U32 R5, RZ, RZ, 0x80 ;  /* 0x00000080ff057424 */ /* 0x000fe200078e00ff */
[----:B------:R-:W-:Y:S01]  /*15d0*/  UIADD3 UR45, UR5, UR45, URZ ;  /* 0x0000002d052d7290 */ /* 0x000fe2000fffe03f */
[----:B------:R-:W-:Y:S01]  /*15e0*/  IMAD.U32 R2, RZ, RZ, UR61 ;  /* 0x0000003dff027e24 */ /* 0x000fe2000f8e00ff */
[----:B------:R-:W-:Y:S01]  /*15f0*/  UIADD3.X UR5, URZ, UR39, URZ, UP3, !UPT ;  /* 0x000000273f057290 */ /* 0x000fe20009ffe43f */
[----:B------:R-:W-:Y:S01]  /*1600*/  IMAD.MOV.U32 R14, RZ, RZ, 0x100 ;  /* 0x00000100ff0e7424 */ /* 0x000fe200078e00ff */
[----:B------:R-:W-:Y:S01]  /*1610*/  UIADD3 UR13, UP0, UR38, 0x22830, URZ ;  /* 0x00022830260d7890 */ /* 0x000fe2000ff1e03f */
[----:B------:R1:W-:Y:S01]  /*1620*/  STL.64 [R1+0x28], R4 ;  /* 0x0000280401007387 */ /* 0x0003e20000100a00 */
[----:B------:R-:W-:Y:S01]  /*1630*/  UIADD3 UR10, UP1, UR38, 0x22840, URZ ;  /* 0x00022840260a7890 */ /* 0x000fe2000ff3e03f */
[----:B------:R-:W-:Y:S01]  /*1640*/  IMAD.MOV.U32 R12, RZ, RZ, R2 ;  /* 0x000000ffff0c7224 */ /* 0x000fe200078e0002 */
[----:B------:R-:W-:Y:S01]  /*1650*/  UIADD3.X UR9, URZ, UR39, URZ, UP2, !UPT ;  /* 0x000000273f097290 */ /* 0x000fe200097fe43f */
[----:B------:R-:W-:Y:S01]  /*1660*/  IMAD.U32 R11, RZ, RZ, UR5 ;  /* 0x00000005ff0b7e24 */ /* 0x000fe2000f8e00ff */
[----:B------:R-:W-:Y:S01]  /*1670*/  UIADD3.X UR14, URZ, UR39, URZ, UP0, !UPT ;  /* 0x000000273f0e7290 */ /* 0x000fe200087fe43f */
[----:B------:R-:W-:Y:S01]  /*1680*/  IMAD.MOV.U32 R13, RZ, RZ, 0x80 ;  /* 0x00000080ff0d7424 */ /* 0x000fe200078e00ff */
[----:B------:R-:W-:Y:S01]  /*1690*/  UIADD3.X UR11, URZ, UR39, URZ, UP1, !UPT ;  /* 0x000000273f0b7290 */ /* 0x000fe20008ffe43f */
[----:B------:R-:W-:Y:S01]  /*16a0*/  IMAD.U32 R6, RZ, RZ, UR45 ;  /* 0x0000002dff067e24 */ /* 0x000fe2000f8e00ff */
[----:B------:R-:W-:Y:S01]  /*16b0*/  UIADD3 UR4, UR12, -UR4, URZ ;  /* 0x800000040c047290 */ /* 0x000fe2000fffe03f */
[----:B------:R-:W-:Y:S01]  /*16c0*/  IMAD.U32 R8, RZ, RZ, UR7 ;  /* 0x00000007ff087e24 */ /* 0x000fe2000f8e00ff */
[----:B------:R-:W-:Y:S01]  /*16d0*/  ULDC UR58, c[0x0][0xc48] ;  /* 0x00031200003a7ab9 */ /* 0x000fe20000000800 */
[----:B------:R-:W-:Y:S01]  /*16e0*/  ULDC UR5, c[0x0][0x448] ;  /* 0x0001120000057ab9 */ /* 0x000fe20000000800 */
[----:B------:R-:W-:Y:S01]  /*16f0*/  ULDC.64 UR16, c[0x0][0x418] ;  /* 0x0001060000107ab9 */ /* 0x000fe20000000a00 */
[----:B------:R-:W-:Y:S01]  /*1700*/  UISETP.NE.AND UP1, UPT, UR58, 0x1, UPT ;  /* 0x000000013a00788c */ /* 0x000fe2000bf25270 */
[----:B------:R-:W-:Y:S01]  /*1710*/  IMAD.U32 R10, RZ, RZ, UR6 ;  /* 0x00000006ff0a7e24 */ /* 0x000fe2000f8e00ff */
[----:B------:R-:W-:Y:S01]  /*1720*/  UISETP.NE.AND UP5, UPT, UR5, 0x1, UPT ;  /* 0x000000010500788c */ /* 0x000fe2000bfa5270 */
[----:B------:R-:W-:Y:S01]  /*1730*/  IMAD.U32 R2, RZ, RZ, UR13 ;  /* 0x0000000dff027e24 */ /* 0x000fe2000f8e00ff */
[----:B------:R-:W-:Y:S01]  /*1740*/  UISETP.NE.U32.AND UP0, UPT, UR16, URZ, UPT ;  /* 0x0000003f1000728c */ /* 0x000fe2000bf05070 */
[----:B------:R-:W-:Y:S01]  /*1750*/  IMAD.U32 R9, RZ, RZ, UR9 ;  /* 0x00000009ff097e24 */ /* 0x000fe2000f8e00ff */
[----:B------:R-:W-:Y:S01]  /*1760*/  ULDC UR12, c[0x0][0xc54] ;  /* 0x00031500000c7ab9 */ /* 0x000fe20000000800 */
[----:B-1----:R-:W-:Y:S01]  /*1770*/  IMAD.U32 R4, RZ, RZ, UR10 ;  /* 0x0000000aff047e24 */ /* 0x002fe2000f8e00ff */
[----:B------:R-:W-:Y:S01]  /*1780*/  UIMAD UR12, UR8, UR12, UR4 ;  /* 0x0000000c080c72a4 */ /* 0x000fe2000f8e0204 */
[----:B------:R-:W-:Y:S01]  /*1790*/  IMAD.U32 R3, RZ, RZ, UR14 ;  /* 0x0000000eff037e24 */ /* 0x000fe2000f8e00ff */
[----:B------:R-:W-:Y:S01]  /*17a0*/  UISETP.NE.AND.EX UP0, UPT, UR17, URZ, UPT, UP0 ;  /* 0x0000003f1100728c */ /* 0x000fe2000bf05300 */
[----:B------:R-:W-:Y:S01]  /*17b0*/  IMAD.U32 R5, RZ, RZ, UR11 ;  /* 0x0000000bff057e24 */ /* 0x000fe2000f8e00ff */
[----:B------:R-:W-:Y:S01]  /*17c0*/  ULDC.64 UR4, c[0x0][0x9e0] ;  /* 0x0002780000047ab9 */ /* 0x000fe20000000a00 */
[----:B------:R-:W-:Y:S01]  /*17d0*/  USHF.L.U32 UR45, UR45, 0x7, URZ ;  /* 0x000000072d2d7899 */ /* 0x000fe2000800063f */
[----:B------:R1:W-:Y:S01]  /*17e0*/  STL.64 [R1+0x30], R14 ;  /* 0x0000300e01007387 */ /* 0x0003e20000100a00 */
[----:B------:R-:W-:Y:S01]  /*17f0*/  ULDC UR49, c[0x0][0x424] ;  /* 0x0001090000317ab9 */ /* 0x000fe20000000800 */
[----:B------:R-:W-:Y:S01]  /*1800*/  UISETP.GE.AND UP4, UPT, UR5, 0x1, UPT ;  /* 0x000000010500788c */ /* 0x000fe2000bf86270 */
[C---:B------:R-:W-:Y:S01]  /*1810*/  IADD3 R31, P0, R16.reuse, 0x3e0, RZ ;  /* 0x000003e0101f7810 */ /* 0x040fe20007f1e0ff */
[----:B------:R1:W-:Y:S01]  /*1820*/  STL.128 [R1], R12 ;  /* 0x0000000c01007387 */ /* 0x0003e20000100c00 */
[----:B------:R-:W-:Y:S01]  /*1830*/  UIADD3 UR10, UR45, 0x7f, URZ ;  /* 0x0000007f2d0a7890 */ /* 0x000fe2000fffe03f */
[----:B------:R-:W-:Y:S01]  /*1840*/  IADD3 R38, P1, R16, 0x28, RZ ;  /* 0x0000002810267810 */ /* 0x000fe20007f3e0ff */
[----:B------:R-:W-:Y:S01]  /*1850*/  USEL UR49, UR49, 0x1, UP0 ;  /* 0x0000000131317887 */ /* 0x000fe20008000000 */
[----:B------:R1:W-:Y:S01]  /*1860*/  STL [R1+0x50], R6 ;  /* 0x0000500601007387 */ /* 0x0003e20000100800 */
[----:B------:R-:W-:Y:S01]  /*1870*/  ULDC UR11, c[0x0][0x2f0] ;  /* 0x0000bc00000b7ab9 */ /* 0x000fe20000000800 */
[----:B------:R-:W-:Y:S01]  /*1880*/  @UP1 ULDC UR6, c[0x0][0xc4c] ;  /* 0x0003130000061ab9 */ /* 0x000fe20000000800 */
[----:B------:R-:W-:Y:S01]  /*1890*/  @UP5 ULDC UR8, c[0x0][0x44c] ;  /* 0x0001130000085ab9 */ /* 0x000fe20000000800 */
[----:B------:R1:W-:Y:S01]  /*18a0*/  STL.128 [R1+0x40], R8 ;  /* 0x0000400801007387 */ /* 0x0003e20000100c00 */
[----:B------:R-:W-:Y:S01]  /*18b0*/  UIMAD.WIDE.U32 UR6, UR12, UR6, URZ ;  /* 0x000000060c0672a5 */ /* 0x000fe2000f8e003f */
[----:B------:R-:W-:Y:S01]  /*18c0*/  PLOP3.LUT P2, PT, PT, PT, UP4, 0x40, 0x0 ;  /* 0x000000000000781c */ /* 0x000fe20003f4e848 */
[----:B------:R-:W-:Y:S01]  /*18d0*/  UIMAD.WIDE.U32 UR8, UR10, UR8, URZ ;  /* 0x000000080a0872a5 */ /* 0x000fe2000f8e003f */
[----:B------:R1:W-:Y:S01]  /*18e0*/  STL.64 [R1+0x18], R2 ;  /* 0x0000180201007387 */ /* 0x0003e20000100a00 */
[----:B------:R-:W-:Y:S01]  /*18f0*/  UIMAD UR49, UR49, UR11, URZ ;  /* 0x0000000b313172a4 */ /* 0x000fe2000f8e023f */
[--C-:B------:R-:W-:Y:S01]  /*1900*/  IMAD.X R40, RZ, RZ, R17.reuse, P0 ;  /* 0x000000ffff287224 */ /* 0x100fe200000e0611 */
[----:B------:R-:W-:Y:S01]  /*1910*/  ULDC UR46, c[0x0][0x288] ;  /* 0x0000a200002e7ab9 */ /* 0x000fe20000000800 */
[----:B------:R1:W-:Y:S01]  /*1920*/  STL.64 [R1+0x20], R4 ;  /* 0x0000200401007387 */ /* 0x0003e20000100a00 */
[----:B------:R-:W-:Y:S01]  /*1930*/  @UP1 ULDC UR13, c[0x0][0xc50] ;  /* 0x00031400000d1ab9 */ /* 0x000fe20000000800 */
[----:B------:R-:W-:Y:S01]  /*1940*/  @UP5 ULDC UR14, c[0x0][0x450] ;  /* 0x00011400000e5ab9 */ /* 0x000fe20000000800 */
[----:B------:R-:W-:Y:S01]  /*1950*/  UMOV UR40, UR12 ;  /* 0x0000000c00287c82 */ /* 0x000fe20008000000 */
[----:B0-----:R1:W-:Y:S01]  /*1960*/  STL [R1+0x400], R0 ;  /* 0x0004000001007387 */ /* 0x0013e20000100800 */
[----:B------:R-:W-:Y:S01]  /*1970*/  @UP1 USHF.R.U32.HI UR40, URZ, UR13, UR7 ;  /* 0x0000000d3f281299 */ /* 0x000fe20008011607 */
[----:B------:R-:W-:Y:S01]  /*1980*/  IMAD.X R41, RZ, RZ, R17, P1 ;  /* 0x000000ffff297224 */ /* 0x000fe200008e0611 */
[----:B------:R-:W-:Y:S01]  /*1990*/  UIADD3 UR41, UR49, 0x1, -UR46 ;  /* 0x0000000131297890 */ /* 0x000fe2000fffe82e */
[----:B------:R1:W-:Y:S01]  /*19a0*/  STL.128 [R1+0x3e0], RZ ;  /* 0x0003e0ff01007387 */ /* 0x0003e20000100c00 */
[----:B------:R-:W-:-:S02]  /*19b0*/  @UP5 USHF.R.U32.HI UR10, URZ, UR14, UR9 ;  /* 0x0000000e3f0a5299 */ /* 0x000fc40008011609 */
[----:B------:R-:W-:Y:S01]  /*19c0*/  UIADD3 UR6, -UR40, URZ, URZ ;  /* 0x0000003f28067290 */ /* 0x000fe2000fffe13f */
[----:B------:R1:W-:Y:S01]  /*19d0*/  STL.128 [R1+0x3f0], RZ ;  /* 0x0003f0ff01007387 */ /* 0x0003e20000100c00 */
[----:B------:R-:W-:Y:S02]  /*19e0*/  UIADD3 UR10, UR41, UR10, URZ ;  /* 0x0000000a290a7290 */ /* 0x000fe4000fffe03f */
[----:B------:R-:W-:Y:S01]  /*19f0*/  UP2UR UR42, UPR, URZ, 0x20 ;  /* 0x000000203f2a7883 */ /* 0x000fe20008000000 */
[----:B------:R1:W-:Y:S01]  /*1a00*/  STL.128 [R1+0x1d0], RZ ;  /* 0x0001d0ff01007387 */ /* 0x0003e20000100c00 */
[----:B------:R-:W-:Y:S02]  /*1a10*/  UP2UR UR44, UPR, URZ, 0x10 ;  /* 0x000000103f2c7883 */ /* 0x000fe40008000000 */
[----:B------:R-:W-:Y:S01]  /*1a20*/  UIMAD UR58, UR58, UR6, UR12 ;  /* 0x000000063a3a72a4 */ /* 0x000fe2000f8e020c */
[----:B------:R1:W-:Y:S01]  /*1a30*/  STL.128 [R1+0x1e0], RZ ;  /* 0x0001e0ff01007387 */ /* 0x0003e20000100c00 */
[----:B------:R-:W-:-:S03]  /*1a40*/  UIADD3 UR4, UR10, UR4, URZ ;  /* 0x000000040a047290 */ /* 0x000fc6000fffe03f */
        /* <DEDUP_REMOVED lines=30> */
[----:B------:R1:W-:Y:S04]  /*1c30*/  STL [R1+0x10], RZ ;  /* 0x000010ff01007387 */ /* 0x0003e80000100800 */
[----:B------:R1:W-:Y:S01]  /*1c40*/  STL [R1+0x38], RZ ;  /* 0x000038ff01007387 */ /* 0x0003e20000100800 */
        /* <DEDUP_REMOVED lines=11> */
.L_x_10903:
[----:B------:R-:W-:-:S11]  /*1d00*/  UISETP.NE.AND UP0, UPT, UR5, 0x1, UPT ;  /* 0x000000010500788c */ /* 0x000fd6000bf05270 */
[----:B------:R-:W-:Y:S02]  /*1d10*/  @UP0 ULDC.64 UR10, c[0x0][0x9e8] ;  /* 0x00027a00000a0ab9 */ /* 0x000fe40000000a00 */
[----:B------:R-:W-:-:S04]  /*1d20*/  UIMAD.WIDE.U32 UR6, UR8, UR10, URZ ;  /* 0x0000000a080672a5 */ /* 0x000fc8000f8e003f */
[----:B------:R-:W-:-:S12]  /*1d30*/  @UP0 USHF.R.U32.HI UR8, URZ, UR11, UR7 ;  /* 0x0000000b3f080299 */ /* 0x000fd80008011607 */
.L_x_10904:
[----:B------:R-:W-:-:S04]  /*1d40*/  UIMAD UR8, UR8, UR5, UR5 ;  /* 0x00000005080872a4 */ /* 0x000fc8000f8e0205 */
[----:B------:R-:W-:-:S04]  /*1d50*/  UISETP.LT.AND UP0, UPT, UR4, UR8, UPT ;  /* 0x000000080400728c */ /* 0x000fc8000bf01270 */
[----:B------:R-:W-:-:S12]  /*1d60*/  USEL UR4, UR4, UR8, UP0 ;  /* 0x0000000804047287 */ /* 0x000fd80008000000 */
.L_x_10902:
[----:B------:R-:W-:Y:S02]  /*1d70*/  UISETP.NE.AND UP0, UPT, UR42, URZ, UPT ;  /* 0x0000003f2a00728c */ /* 0x000fe4000bf05270 */
[----:B------:R-:W-:Y:S02]  /*1d80*/  UIADD3 UR6, UR49, 0x5f, URZ ;  /* 0x0000005f31067890 */ /* 0x000fe4000fffe03f */
[----:B------:R-:W-:Y:S02]  /*1d90*/  UIADD3 UR8, UR4, 0x5f, URZ ;  /* 0x0000005f04087890 */ /* 0x000fe4000fffe03f */
[----:B------:R-:W-:Y:S02]  /*1da0*/  UISETP.GE.AND UP1, UPT, UR5, 0x1, UPT ;  /* 0x000000010500788c */ /* 0x000fe4000bf26270 */
[----:B------:R-:W-:Y:S02]  /*1db0*/  UIMAD.WIDE UR6, UR6, 0x2aaaaaab, URZ ;  /* 0x2aaaaaab060678a5 */ /* 0x000fe4000f8e023f */
[----:B------:R-:W-:Y:S01]  /*1dc0*/  UIMAD.WIDE UR8, UR8, 0x2aaaaaab, URZ ;  /* 0x2aaaaaab080878a5 */ /* 0x000fe2000f8e023f */
[----:B------:R-:W-:Y:S01]  /*1dd0*/  @UP0 ULDC UR10, c[0x0][0x44c] ;  /* 0x00011300000a0ab9 */ /* 0x000fe20000000800 */
[----:B------:R-:W-:Y:S01]  /*1de0*/  USHF.R.U32.HI UR4, URZ, 0x1f, UR7 ;  /* 0x0000001f3f047899 */ /* 0x000fe20008011607 */
[----:B------:R-:W-:Y:S01]  /*1df0*/  PLOP3.LUT P0, PT, PT, PT, UP1, 0x40, 0x0 ;  /* 0x000000000000781c */ /* 0x000fe20003f0e818 */
[----:B------:R-:W-:-:S02]  /*1e00*/  UIMAD.WIDE.U32 UR10, UR45, UR10, URZ ;  /* 0x0000000a2d0a72a5 */ /* 0x000fc4000f8e003f */
[----:B------:R-:W-:Y:S01]  /*1e10*/  USHF.R.U32.HI UR6, URZ, 0x1f, UR9 ;  /* 0x0000001f3f067899 */ /* 0x000fe20008011609 */
[----:B------:R-:W-:Y:S01]  /*1e20*/  @UP0 ULDC UR14, c[0x0][0x450] ;  /* 0x00011400000e0ab9 */ /* 0x000fe20000000800 */
[----:B------:R-:W-:Y:S01]  /*1e30*/  UMOV UR12, UR45 ;  /* 0x0000002d000c7c82 */ /* 0x000fe20008000000 */
[----:B------:R-:W-:Y:S02]  /*1e40*/  UIADD3 UR46, UR49, -UR46, URZ ;  /* 0x8000002e312e7290 */ /* 0x000fe4000fffe03f */
[----:B------:R-:W-:Y:S02]  /*1e50*/  @UP0 USHF.R.U32.HI UR12, URZ, UR14, UR11 ;  /* 0x0000000e3f0c0299 */ /* 0x000fe4000801160b */
[----:B------:R-:W-:Y:S02]  /*1e60*/  ULEA.HI.SX32 UR4, UR7, UR4, 0x1c ;  /* 0x0000000407047291 */ /* 0x000fe4000f8fe23f */
[----:B------:R-:W-:Y:S02]  /*1e70*/  ULEA.HI.SX32 UR6, UR9, UR6, 0x1c ;  /* 0x0000000609067291 */ /* 0x000fe4000f8fe23f */
[----:B------:R-:W-:-:S02]  /*1e80*/  UIADD3 UR7, UR46, UR12, URZ ;  /* 0x0000000c2e077290 */ /* 0x000fc4000fffe03f */
[----:B------:R-:W-:Y:S01]  /*1e90*/  UISETP.LT.AND UP0, UPT, UR4, UR6, UPT ;  /* 0x000000060400728c */ /* 0x000fe2000bf01270 */
[----:B------:R-:W-:Y:S02]  /*1ea0*/  ULDC UR13, c[0x0][0x9dc] ;  /* 0x00027700000d7ab9 */ /* 0x000fe40000000800 */
[----:B------:R-:W-:Y:S02]  /*1eb0*/  UIADD3 UR8, UR7, -UR13, URZ ;  /* 0x8000000d07087290 */ /* 0x000fe4000fffe03f */
[----:B------:R-:W-:Y:S01]  /*1ec0*/  USEL UR47, UR4, UR6, UP0 ;  /* 0x00000006042f7287 */ /* 0x000fe20008000000 */
        /* <DEDUP_REMOVED lines=12> */
.L_x_10906:
[----:B------:R-:W-:-:S11]  /*1f90*/  UISETP.NE.AND UP0, UPT, UR5, 0x1, UPT ;  /* 0x000000010500788c */ /* 0x000fd6000bf05270 */
[----:B------:R-:W-:Y:S02]  /*1fa0*/  @UP0 ULDC.64 UR10, c[0x0][0x9e8] ;  /* 0x00027a00000a0ab9 */ /* 0x000fe40000000a00 */
[----:B------:R-:W-:-:S04]  /*1fb0*/  UIMAD.WIDE.U32 UR6, UR4, UR10, URZ ;  /* 0x0000000a040672a5 */ /* 0x000fc8000f8e003f */
[----:B------:R-:W-:-:S12]  /*1fc0*/  @UP0 USHF.R.U32.HI UR4, URZ, UR11, UR7 ;  /* 0x0000000b3f040299 */ /* 0x000fd80008011607 */
.L_x_10907:
[----:B------:R-:W-:-:S04]  /*1fd0*/  UIMAD UR4, UR4, UR5, URZ ;  /* 0x00000005040472a4 */ /* 0x000fc8000f8e023f */
[----:B------:R-:W-:-:S04]  /*1fe0*/  UISETP.LT.AND UP0, UPT, UR8, UR4, UPT ;  /* 0x000000040800728c */ /* 0x000fc8000bf01270 */
[----:B------:R-:W-:-:S12]  /*1ff0*/  USEL UR8, UR8, UR4, !UP0 ;  /* 0x0000000408087287 */ /* 0x000fd8000c000000 */
.L_x_10905:
[----:B------:R-:W-:Y:S01]  /*2000*/  UIMAD.WIDE UR4, UR8, 0x2aaaaaab, URZ ;  /* 0x2aaaaaab080478a5 */ /* 0x000fe2000f8e023f */
[----:B------:R-:W-:-:S03]  /*2010*/  PLOP3.LUT P0, PT, PT, PT, PT, 0x80, 0x0 ;  /* 0x000000000000781c */ /* 0x000fc60003f0f070 */
[----:B------:R-:W-:-:S04]  /*2020*/  USHF.R.U32.HI UR4, URZ, 0x1f, UR5 ;  /* 0x0000001f3f047899 */ /* 0x000fc80008011605 */
[----:B------:R-:W-:-:S04]  /*2030*/  ULEA.HI.SX32 UR4, UR5, UR4, 0x1c ;  /* 0x0000000405047291 */ /* 0x000fc8000f8fe23f */
[----:B------:R-:W-:-:S04]  /*2040*/  UISETP.LT.AND UP0, UPT, URZ, UR4, UPT ;  /* 0x000000043f00728c */ /* 0x000fc8000bf01270 */
[----:B------:R-:W-:-:S04]  /*2050*/  USEL UR43, URZ, UR4, !UP0 ;  /* 0x000000043f2b7287 */ /* 0x000fc8000c000000 */
[----:B------:R-:W-:-:S06]  /*2060*/  UISETP.GT.AND UP0, UPT, UR47, UR43, UPT ;  /* 0x0000002b2f00728c */ /* 0x000fcc000bf04270 */
[----:B------:R-:W-:-:S13]  /*2070*/  PLOP3.LUT P1, PT, PT, PT, UP0, 0x80, 0x0 ;  /* 0x000000000000781c */ /* 0x000fda0003f2f008 */
[----:B------:R-:W-:Y:S05]  /*2080*/  @!P1 BRA `(.L_x_10908) ;  /* 0x0000015400609947 */ /* 0x000fea0003800000 */
[----:B-1----:R-:W0:Y:S01]  /*2090*/  SHFL.IDX PT, R0, R211, RZ, 0x1f ;  /* 0x00001fffd3007589 */ /* 0x002e2200000e0000 */
[----:B------:R-:W-:Y:S01]  /*20a0*/  R2UR UR5, R226 ;  /* 0x00000000e20572ca */ /* 0x000fe200000e0000 */
[----:B------:R-:W-:Y:S01]  /*20b0*/  IMAD.MOV.U32 R8, RZ, RZ, 0x1 ;  /* 0x00000001ff087424 */ /* 0x000fe200078e00ff */
[----:B------:R-:W-:Y:S01]  /*20c0*/  R2UR UR4, R225 ;  /* 0x00000000e10472ca */ /* 0x000fe200000e0000 */
[----:B------:R-:W-:Y:S01]  /*20d0*/  IMAD.MOV.U32 R9, RZ, RZ, RZ ;  /* 0x000000ffff097224 */ /* 0x000fe200078e00ff */
[----:B------:R-:W-:Y:S01]  /*20e0*/  ULOP3.LUT UP0, URZ, UR60, 0x1bf, URZ, 0xc0, !UPT ;  /* 0x000001bf3c3f7892 */ /* 0x000fe2000f80c03f */
[----:B------:R-:W-:Y:S01]  /*20f0*/  IMAD.MOV.U32 R10, RZ, RZ, 0x1 ;  /* 0x00000001ff0a7424 */ /* 0x000fe200078e00ff */
[C---:B------:R-:W-:Y:S01]  /*2100*/  IADD3 R29, P6, R16.reuse, 0x78, RZ ;  /* 0x00000078101d7810 */ /* 0x040fe20007fde0ff */
[----:B------:R-:W-:Y:S01]  /*2110*/  IMAD.MOV.U32 R11, RZ, RZ, RZ ;  /* 0x000000ffff0b7224 */ /* 0x000fe200078e00ff */
[----:B------:R1:W-:Y:S01]  /*2120*/  STL.64 [R1+0x58], RZ ;  /* 0x000058ff01007387 */ /* 0x0003e20000100a00 */
[----:B------:R-:W-:Y:S01]  /*2130*/  IMAD.MOV.U32 R7, RZ, RZ, 0x40000040 ;  /* 0x40000040ff077424 */ /* 0x000fe200078e00ff */
[C---:B------:R-:W-:Y:S01]  /*2140*/  IADD3 R27, P5, R16.reuse, 0x70, RZ ;  /* 0x00000070101b7810 */ /* 0x040fe20007fbe0ff */
[----:B------:R-:W-:Y:S01]  /*2150*/  IMAD.MOV.U32 R5, RZ, RZ, 0x40000040 ;  /* 0x40000040ff057424 */ /* 0x000fe200078e00ff */
[----:B------:R1:W-:Y:S01]  /*2160*/  STL.128 [R1+0x60], R8 ;  /* 0x0000600801007387 */ /* 0x0003e20000100c00 */
[--C-:B------:R-:W-:Y:S01]  /*2170*/  IMAD.X R30, RZ, RZ, R17.reuse, P6 ;  /* 0x000000ffff1e7224 */ /* 0x100fe200030e0611 */
[----:B------:R-:W-:Y:S01]  /*2180*/  PLOP3.LUT P6, PT, PT, PT, UP0, 0x80, 0x0 ;  /* 0x000000000000781c */ /* 0x000fe20003fcf008 */
[----:B------:R-:W-:Y:S01]  /*2190*/  IMAD.U32 R6, RZ, RZ, UR4 ;  /* 0x00000004ff067e24 */ /* 0x000fe2000f8e00ff */
[----:B------:R1:W-:Y:S01]  /*21a0*/  STL.128 [R1+0x90], RZ ;  /* 0x000090ff01007387 */ /* 0x0003e20000100c00 */
[C---:B------:R-:W-:Y:S01]  /*21b0*/  IADD3 R28, P4, R16.reuse, 0x68, RZ ;  /* 0x00000068101c7810 */ /* 0x040fe20007f9e0ff */
[--C-:B------:R-:W-:Y:S01]  /*21c0*/  IMAD.X R36, RZ, RZ, R17.reuse, P5 ;  /* 0x000000ffff247224 */ /* 0x100fe200028e0611 */
[C---:B------:R-:W-:Y:S01]  /*21d0*/  IADD3 R25, P3, R16.reuse, 0x60, RZ ;  /* 0x0000006010197810 */ /* 0x040fe20007f7e0ff */
[----:B------:R1:W-:Y:S01]  /*21e0*/  STL.128 [R1+0xa0], RZ ;  /* 0x0000a0ff01007387 */ /* 0x0003e20000100c00 */
[----:B------:R-:W-:Y:S01]  /*21f0*/  IADD3 R32, P2, R16, 0x58, RZ ;  /* 0x0000005810207810 */ /* 0x000fe20007f5e0ff */
[--C-:B------:R-:W-:Y:S01]  /*2200*/  IMAD.X R39, RZ, RZ, R17.reuse, P4 ;  /* 0x000000ffff277224 */ /* 0x100fe200020e0611 */
[----:B0-----:R-:W-:Y:S01]  /*2210*/  LEA.HI R2, R0, R0, RZ, 0x1 ;  /* 0x0000000000027211 */ /* 0x001fe200078f08ff */
[----:B------:R1:W-:Y:S01]  /*2220*/  STL.128 [R1+0xb0], RZ ;  /* 0x0000b0ff01007387 */ /* 0x0003e20000100c00 */
[----:B------:R-:W-:Y:S01]  /*2230*/  IADD3 R26, P1, R16, 0x80, RZ ;  /* 0x00000080101a7810 */ /* 0x000fe20007f3e0ff */
[--C-:B------:R-:W-:Y:S01]  /*2240*/  IMAD.X R34, RZ, RZ, R17.reuse, P3 ;  /* 0x000000ffff227224 */ /* 0x100fe200018e0611 */
[----:B------:R-:W-:Y:S01]  /*2250*/  LOP3.LUT R3, R2, 0x1e, RZ, 0xc0, !PT ;  /* 0x0000001e02037812 */ /* 0x000fe200078ec0ff */
[----:B------:R-:W-:Y:S01]  /*2260*/  IMAD.U32 R2, RZ, RZ, UR5 ;  /* 0x00000005ff027e24 */ /* 0x000fe2000f8e00ff */
[----:B------:R1:W-:Y:S01]  /*2270*/  STL.128 [R1+0xc0], RZ ;  /* 0x0000c0ff01007387 */ /* 0x0003e20000100c00 */
[----:B------:R-:W-:Y:S01]  /*2280*/  IADD3 R24, P0, R16, 0x90, RZ ;  /* 0x0000009010187810 */ /* 0x000fe20007f1e0ff */
[----:B------:R-:W-:-:S02]  /*2290*/  IMAD.X R33, RZ, RZ, R17, P2 ;  /* 0x000000ffff217224 */ /* 0x000fc400010e0611 */
[----:B------:R-:W-:Y:S01]  /*22a0*/  IMAD.IADD R3, R0, 0x1, -R3 ;  /* 0x0000000100037824 */ /* 0x000fe200078e0a03 */
[----:B------:R1:W-:Y:S01]  /*22b0*/  STL.128 [R1+0xd0], RZ ;  /* 0x0000d0ff01007387 */ /* 0x0003e20000100c00 */
[--C-:B------:R-:W-:Y:S02]  /*22c0*/  IMAD.X R37, RZ, RZ, R17.reuse, P1 ;  /* 0x000000ffff257224 */ /* 0x100fe400008e0611 */
[----:B------:R-:W-:Y:S01]  /*22d0*/  IMAD.X R35, RZ, RZ, R17, P0 ;  /* 0x000000ffff237224 */ /* 0x000fe200000e0611 */
[----:B------:R-:W-:Y:S01]  /*22e0*/  LEA R3, R3, UR60, 0xd ;  /* 0x0000003c03037c11 */ /* 0x000fe2000f8e68ff */
[----:B------:R1:W-:Y:S03]  /*22f0*/  STL.128 [R1+0xe0], RZ ;  /* 0x0000e0ff01007387 */ /* 0x0003e60000100c00 */
[----:B------:R-:W-:-:S04]  /*2300*/  SHF.R.U32.HI R3, RZ, 0x4, R3 ;  /* 0x00000004ff037819 */ /* 0x000fc80000011603 */
[----:B------:R-:W-:-:S04]  /*2310*/  LOP3.LUT R3, R3, 0x3fff, RZ, 0xc0, !PT ;  /* 0x00003fff03037812 */ /* 0x000fc800078ec0ff */
[----:B------:R-:W-:Y:S01]  /*2320*/  LOP3.LUT R4, R3, 0x10000, RZ, 0xfc, !PT ;  /* 0x0001000003047812 */ /* 0x000fe200078efcff */
[----:B------:R-:W-:-:S04]  /*2330*/  IMAD.MOV.U32 R3, RZ, RZ, 0x40000040 ;  /* 0x40000040ff037424 */ /* 0x000fc800078e00ff */
[----:B------:R1:W-:Y:S04]  /*2340*/  STL.128 [R1+0x70], R4 ;  /* 0x0000700401007387 */ /* 0x0003e80000100c00 */
[----:B------:R1:W-:Y:S01]  /*2350*/  STL.64 [R1+0x80], R2 ;  /* 0x0000800201007387 */ /* 0x0003e20000100a00 */
[----:B------:R-:W-:Y:S05]  /*2360*/  @!P6 BRA `(.L_x_10909) ;  /* 0x000000000040e947 */ /* 0x000fea0003800000 */
[----:B------:R-:W-:Y:S01]  /*2370*/  MOV R0, 0x0 ;  /* 0x0000000000007802 */ /* 0x000fe20000000f00 */
[----:B------:R-:W-:Y:S01]  /*2380*/  ULDC.64 UR4, c[0x4][0xf0] ;  /* 0x01003c0000047ab9 */ /* 0x000fe20000000a00 */
[----:B------:R-:W-:Y:S01]  /*2390*/  ULDC.64 UR6, c[0x4][0x38] ;  /* 0x01000e0000067ab9 */ /* 0x000fe20000000a00 */
[----:B-1----:R-:W-:Y:S01]  /*23a0*/  IMAD.U32 R4, RZ, RZ, UR4 ;  /* 0x00000004ff047e24 */ /* 0x002fe2000f8e00ff */
        /* <DEDUP_REMOVED lines=12> */
.L_x_10909:
[----:B------:R-:W0:Y:S01]  /*2470*/  S2R R20, SR_TID.X ;  /* 0x0000000000147919 */ /* 0x000e220000002100 */
[----:B------:R-:W2:Y:S01]  /*2480*/  LDC R15, c[0x0][0x288] ;  /* 0x0000a200ff0f7b82 */ /* 0x000ea20000000800 */
[----:B-1----:R-:W-:Y:S01]  /*2490*/  IADD3 R8, P0, R16, 0xf0, RZ ;  /* 0x000000f010087810 */ /* 0x002fe20007f1e0ff */
[----:B------:R-:W-:Y:S01]  /*24a0*/  ULEA.HI UR4, UR59, UR59, URZ, 0x1 ;  /* 0x0000003b3b047291 */ /* 0x000fe2000f8f083f */
[----:B------:R-:W-:Y:S01]  /*24b0*/  IMAD.U32 R13, RZ, RZ, UR49 ;  /* 0x00000031ff0d7e24 */ /* 0x000fe2000f8e00ff */
[----:B------:R-:W-:Y:S01]  /*24c0*/  ULDC UR5, c[0x0][0x20] ;  /* 0x0000080000057ab9 */ /* 0x000fe20000000800 */
[----:B------:R-:W-:Y:S01]  /*24d0*/  STL.64 [R1+0x100], R32 ;  /* 0x0001002001007387 */ /* 0x000fe20000100a00 */
[----:B------:R-:W-:Y:S01]  /*24e0*/  ULOP3.LUT UR4, UR4, 0xfffffffe, URZ, 0xc0, !UPT ;  /* 0xfffffffe04047892 */ /* 0x000fe2000f8ec03f */
[----:B------:R-:W-:Y:S01]  /*24f0*/  IMAD.X R9, RZ, RZ, R17, P0 ;  /* 0x000000ffff097224 */ /* 0x000fe200000e0611 */
[----:B------:R-:W1:Y:S01]  /*2500*/  LDC.64 R10, c[0x0][0x9d8] ;  /* 0x00027600ff0a7b82 */ /* 0x000e620000000a00 */
[----:B------:R-:W-:Y:S01]  /*2510*/  VIADD R12, R18, -UR5 ;  /* 0x80000005120c7c36 */ /* 0x000fe20008000000 */
[----:B------:R-:W-:Y:S01]  /*2520*/  UIADD3 UR4, UR59, -UR4, URZ ;  /* 0x800000043b047290 */ /* 0x000fe2000fffe03f */
[----:B------:R-:W-:Y:S04]  /*2530*/  STL.64 [R1+0xf0], R200 ;  /* 0x0000f0c801007387 */ /* 0x000fe80000100a00 */
[----:B------:R3:W-:Y:S01]  /*2540*/  STL.64 [R1+0xf8], R8 ;  /* 0x0000f80801007387 */ /* 0x0007e20000100a00 */
[----:B------:R-:W4:Y:S01]  /*2550*/  LDC.64 R6, c[0x0][0x448] ;  /* 0x00011200ff067b82 */ /* 0x000f220000000a00 */
[----:B------:R-:W-:-:S02]  /*2560*/  IMAD.U32 R0, RZ, RZ, UR4 ;  /* 0x00000004ff007e24 */ /* 0x000fc4000f8e00ff */
[----:B------:R0:W-:Y:S03]  /*2570*/  STL.U8 [R1+0x108], RZ ;  /* 0x000108ff01007387 */ /* 0x0001e60000100000 */
[----:B------:R-:W-:Y:S01]  /*2580*/  SHF.L.U32 R0, R0, 0x1f, RZ ;  /* 0x0000001f00007819 */ /* 0x000fe200000006ff */
[----:B------:R0:W-:Y:S01]  /*2590*/  STL [R12+0x8], R13 ;  /* 0x0000080d0c007387 */ /* 0x0001e20000100800 */
[----:B------:R-:W5:Y:S01]  /*25a0*/  LDC.64 R4, c[0x0][0x9e0] ;  /* 0x00027800ff047b82 */ /* 0x000f620000000a00 */
[----:B---3--:R-:W-:Y:S02]  /*25b0*/  IADD3 R8, P0, R16, 0x13c, RZ ;  /* 0x0000013c10087810 */ /* 0x008fe40007f1e0ff */
[----:B--2---:R2:W-:Y:S01]  /*25c0*/  STL [R12+0x4], R15 ;  /* 0x0000040f0c007387 */ /* 0x0045e20000100800 */
[----:B0-----:R-:W-:-:S04]  /*25d0*/  VIADD R202, R20, 0xffffff80 ;  /* 0xffffff8014ca7836 */ /* 0x001fc80000000000 */
[----:B------:R-:W0:Y:S01]  /*25e0*/  LDC.64 R2, c[0x0][0x9e8] ;  /* 0x00027a00ff027b82 */ /* 0x000e220000000a00 */
[----:B------:R-:W-:Y:S01]  /*25f0*/  IMAD.X R9, RZ, RZ, R17, P0 ;  /* 0x000000ffff097224 */ /* 0x000fe200000e0611 */
[----:B-1----:R2:W-:Y:S04]  /*2600*/  STL [R12+0xc], R11 ;  /* 0x00000c0b0c007387 */ /* 0x0025e80000100800 */
[----:B------:R2:W-:Y:S02]  /*2610*/  STL [R12+0x14], RZ ;  /* 0x000014ff0c007387 */ /* 0x0005e40000100800 */
[----:B------:R-:W1:Y:S02]  /*2620*/  LDC R227, c[0x0][0x450] ;  /* 0x00011400ffe37b82 */ /* 0x000e640000000800 */
[----:B----4-:R2:W-:Y:S04]  /*2630*/  STL [R12+0x24], R6 ;  /* 0x000024060c007387 */ /* 0x0105e80000100800 */
[----:B------:R2:W-:Y:S04]  /*2640*/  STL [R12], R202 ;  /* 0x000000ca0c007387 */ /* 0x0005e80000100800 */
[----:B------:R2:W-:Y:S04]  /*2650*/  STL [R12+0x28], R7 ;  /* 0x000028070c007387 */ /* 0x0005e80000100800 */
[----:B-----5:R2:W-:Y:S04]  /*2660*/  STL [R12+0x10], R4 ;  /* 0x000010040c007387 */ /* 0x0205e80000100800 */
[----:B------:R2:W-:Y:S04]  /*2670*/  STL [R12+0x18], R5 ;  /* 0x000018050c007387 */ /* 0x0005e80000100800 */
[----:B0-----:R2:W-:Y:S04]  /*2680*/  STL [R12+0x1c], R2 ;  /* 0x00001c020c007387 */ /* 0x0015e80000100800 */
[----:B------:R2:W-:Y:S04]  /*2690*/  STL [R12+0x20], R3 ;  /* 0x000020030c007387 */ /* 0x0005e80000100800 */
[----:B-1----:R2:W-:Y:S04]  /*26a0*/  STL [R12+0x2c], R227 ;  /* 0x00002ce30c007387 */ /* 0x0025e80000100800 */
[----:B------:R2:W-:Y:S04]  /*26b0*/  STL.64 [R1+0x140], R8 ;  /* 0x0001400801007387 */ /* 0x0005e80000100a00 */
[----:B------:R2:W-:Y:S01]  /*26c0*/  STL [R1+0x13c], R10 ;  /* 0x00013c0a01007387 */ /* 0x0005e20000100800 */
[----:B------:R-:W0:Y:S02]  /*26d0*/  SYNCS.PHASECHK.TRANS64.TRYWAIT P0, [UR48+0x22800], R0 ;  /* 0x02280000ff0075a7 */ /* 0x000e240008000170 */
[----:B0-2---:R-:W-:Y:S05]  /*26e0*/  @!P0 BRA `(.L_x_10910) ;  /* 0x000001b800188947 */ /* 0x005fea0003800000 */
.L_x_11098:
[----:B------:R-:W2:Y:S04]  /*26f0*/  LDL R42, [R1+0x418] ;  /* 0x00041800012a7983 */ /* 0x000ea80000100800 */
[----:B------:R-:W3:Y:S04]  /*2700*/  LDL R33, [R1+0x41c] ;  /* 0x00041c0001217983 */ /* 0x000ee80000100800 */
[----:B------:R-:W4:Y:S04]  /*2710*/  LDL R32, [R1] ;  /* 0x0000000001207983 */ /* 0x000f280000100800 */
[----:B------:R1:W5:Y:S01]  /*2720*/  LDL.64 R14, [R1+0x1c0] ;  /* 0x0001c000010e7983 */ /* 0x0003620000100a00 */
[C---:B------:R-:W-:Y:S01]  /*2730*/  IADD3 R10, P0, R16.reuse, 0x108, RZ ;  /* 0x00000108100a7810 */ /* 0x040fe20007f1e0ff */
[----:B------:R-:W-:Y:S01]  /*2740*/  IMAD.MOV.U32 R8, RZ, RZ, R25 ;  /* 0x000000ffff087224 */ /* 0x000fe200078e0019 */
[C---:B0-----:R-:W-:Y:S01]  /*2750*/  IADD3 R0, P1, R16.reuse, 0x3d0, RZ ;  /* 0x000003d010007810 */ /* 0x041fe20007f3e0ff */
[----:B------:R-:W-:Y:S01]  /*2760*/  IMAD.MOV.U32 R9, RZ, RZ, R34 ;  /* 0x000000ffff097224 */ /* 0x000fe200078e0022 */
[----:B------:R-:W-:Y:S01]  /*2770*/  STL.64 [R1+0x148], R208 ;  /* 0x000148d001007387 */ /* 0x000fe20000100a00 */
[--C-:B------:R-:W-:Y:S01]  /*2780*/  IMAD.X R11, RZ, RZ, R17.reuse, P0 ;  /* 0x000000ffff0b7224 */ /* 0x100fe200000e0611 */
[C---:B------:R-:W-:Y:S01]  /*2790*/  IADD3 R20, P0, R16.reuse, 0x140, RZ ;  /* 0x0000014010147810 */ /* 0x040fe20007f1e0ff */
[----:B------:R-:W-:Y:S01]  /*27a0*/  IMAD.X R13, RZ, RZ, R17, P1 ;  /* 0x000000ffff0d7224 */ /* 0x000fe200008e0611 */
[----:B------:R-:W-:Y:S01]  /*27b0*/  IADD3 R6, P1, R16, 0xf8, RZ ;  /* 0x000000f810067810 */ /* 0x000fe20007f3e0ff */
[----:B------:R-:W-:Y:S01]  /*27c0*/  IMAD.MOV.U32 R25, RZ, RZ, R35 ;  /* 0x000000ffff197224 */ /* 0x000fe200078e0023 */
[----:B------:R0:W-:Y:S01]  /*27d0*/  STL.128 [R1+0x150], R8 ;  /* 0x0001500801007387 */ /* 0x0001e20000100c00 */
[----:B------:R-:W-:Y:S01]  /*27e0*/  IMAD.X R21, RZ, RZ, R17, P0 ;  /* 0x000000ffff157224 */ /* 0x000fe200000e0611 */
[----:B------:R-:W-:Y:S05]  /*27f0*/  WARPSYNC.ALL ;  /* 0x0000000000007948 */ /* 0x000fea0003800000 */
[----:B------:R-:W-:Y:S01]  /*2800*/  BSSY B0, `(.L_x_10911) ;  /* 0x0000022000007945 */ /* 0x000fe20003800000 */
[----:B0-----:R-:W-:-:S02]  /*2810*/  IMAD.MOV.U32 R10, RZ, RZ, R27 ;  /* 0x000000ffff0a7224 */ /* 0x001fc400078e001b */
[----:B------:R-:W-:Y:S02]  /*2820*/  IMAD.MOV.U32 R11, RZ, RZ, R36 ;  /* 0x000000ffff0b7224 */ /* 0x000fe400078e0024 */
[----:B------:R-:W-:Y:S02]  /*2830*/  IMAD.MOV.U32 R8, RZ, RZ, R16 ;  /* 0x000000ffff087224 */ /* 0x000fe400078e0010 */
[----:B------:R-:W-:Y:S02]  /*2840*/  IMAD.MOV.U32 R9, RZ, RZ, R17 ;  /* 0x000000ffff097224 */ /* 0x000fe400078e0011 */
[----:B------:R-:W-:-:S03]  /*2850*/  IMAD.MOV.U32 R27, RZ, RZ, R37 ;  /* 0x000000ffff1b7224 */ /* 0x000fc600078e0025 */
[----:B------:R0:W-:Y:S04]  /*2860*/  STL.128 [R1+0x160], R8 ;  /* 0x0001600801007387 */ /* 0x0001e80000100c00 */
[----:B------:R-:W-:Y:S01]  /*2870*/  STL.128 [R1+0x1b0], R24 ;  /* 0x0001b01801007387 */ /* 0x000fe20000100c00 */
[----:B0-----:R-:W-:Y:S02]  /*2880*/  IMAD.MOV.U32 R8, RZ, RZ, R29 ;  /* 0x000000ffff087224 */ /* 0x001fe400078e001d */
[----:B------:R-:W-:Y:S02]  /*2890*/  IMAD.MOV.U32 R9, RZ, RZ, R30 ;  /* 0x000000ffff097224 */ /* 0x000fe400078e001e */
[----:B------:R-:W-:Y:S02]  /*28a0*/  IMAD.MOV.U32 R10, RZ, RZ, R0 ;  /* 0x000000ffff0a7224 */ /* 0x000fe400078e0000 */
[----:B------:R-:W-:-:S02]  /*28b0*/  IMAD.MOV.U32 R11, RZ, RZ, R13 ;  /* 0x000000ffff0b7224 */ /* 0x000fc400078e000d */
[----:B------:R-:W-:-:S03]  /*28c0*/  IMAD.X R13, RZ, RZ, R17, P1 ;  /* 0x000000ffff0d7224 */ /* 0x000fc600008e0611 */
        /* <DEDUP_REMOVED lines=8> */
[----:B--2---:R-:W-:Y:S02]  /*2950*/  IMAD.MOV.U32 R11, RZ, RZ, R42 ;  /* 0x000000ffff0b7224 */ /* 0x004fe400078e002a */
[----:B---3--:R-:W-:Y:S01]  /*2960*/  IMAD.MOV.U32 R10, RZ, RZ, R33 ;  /* 0x000000ffff0a7224 */ /* 0x008fe200078e0021 */
[----:B----4-:R-:W-:-:S04]  /*2970*/  LOP3.LUT R0, R32, 0x1, RZ, 0xfc, !PT ;  /* 0x0000000120007812 */ /* 0x010fc800078efcff */
[----:B------:R0:W-:Y:S01]  /*2980*/  STL.128 [R1+0x190], R8 ;  /* 0x0001900801007387 */ /* 0x0001e20000100c00 */
[----:B------:R1:W-:Y:S01]  /*2990*/  BAR.SYNC.DEFER_BLOCKING R204, 0x100 ;  /* 0x000400cc0000751d */ /* 0x0003e20000010000 */
[----:B------:R-:W-:Y:S01]  /*29a0*/  ISETP.NE.AND P1, PT, R0, 0x3, PT ;  /* 0x000000030000780c */ /* 0x000fe20003f25270 */
[----:B0-----:R-:W-:Y:S02]  /*29b0*/  IMAD.MOV.U32 R8, RZ, RZ, R38 ;  /* 0x000000ffff087224 */ /* 0x001fe400078e0026 */
[----:B------:R-:W-:Y:S02]  /*29c0*/  IMAD.MOV.U32 R9, RZ, RZ, R41 ;  /* 0x000000ffff097224 */ /* 0x000fe400078e0029 */
[----:B------:R-:W-:Y:S02]  /*29d0*/  IMAD.MOV.U32 R10, RZ, RZ, R28 ;  /* 0x000000ffff0a7224 */ /* 0x000fe400078e001c */
[----:B------:R-:W-:-:S05]  /*29e0*/  IMAD.MOV.U32 R11, RZ, RZ, R39 ;  /* 0x000000ffff0b7224 */ /* 0x000fca00078e0027 */
[----:B------:R1:W-:Y:S01]  /*29f0*/  STL.128 [R1+0x1a0], R8 ;  /* 0x0001a00801007387 */ /* 0x0003e20000100c00 */
[----:B------:R-:W-:Y:S05]  /*2a00*/  @!P1 BRA `(.L_x_10912) ;  /* 0x0000000000049947 */ /* 0x000fea0003800000 */
[----:B------:R-:W-:Y:S01]  /*2a10*/  BPT.TRAP 0x1 ;  /* 0x000000040000795c */ /* 0x000fe20000300000 */
.L_x_10912:
[----:B------:R-:W-:Y:S05]  /*2a20*/  BSYNC B0 ;  /* 0x0000000000007941 */ /* 0x000fea0003800000 */
.L_x_10911:
[----:B-1----:R-:W2:Y:S01]  /*2a30*/  LDL.64 R8, [R1+0x18] ;  /* 0x0000180001087983 */ /* 0x002ea20000100a00 */
[----:B-----5:R-:W-:Y:S01]  /*2a40*/  SHF.L.U32 R15, R15, 0x1f, RZ ;  /* 0x0000001f0f0f7819 */ /* 0x020fe200000006ff */
[----:B------:R-:W-:Y:S01]  /*2a50*/  BSSY B0, `(.L_x_10913) ;  /* 0x0000006000007945 */ /* 0x000fe20003800000 */
[----:B--2---:R-:W-:-:S05]  /*2a60*/  MOV R9, R8 ;  /* 0x0000000800097202 */ /* 0x004fca0000000f00 */
[----:B------:R-:W-:-:S04]  /*2a70*/  IMAD R14, R14, 0x8, R9 ;  /* 0x000000080e0e7824 */ /* 0x000fc800078e0209 */
[----:B------:R0:W1:Y:S01]  /*2a80*/  SYNCS.PHASECHK.TRANS64.TRYWAIT P0, [R14+URZ], R15 ;  /* 0x0000000f0e0075a7 */ /* 0x000062000800017f */
[----:B------:R-:W-:Y:S05]  /*2a90*/  @!P1 BRA `(.L_x_10914) ;  /* 0x0000000000049947 */ /* 0x000fea0003800000 */
[----:B------:R-:W-:Y:S01]  /*2aa0*/  BPT.TRAP 0x1 ;  /* 0x000000040000795c */ /* 0x000fe20000300000 */
.L_x_10914:
[----:B------:R-:W-:Y:S05]  /*2ab0*/  BSYNC B0 ;  /* 0x0000000000007941 */ /* 0x000fea0003800000 */
.L_x_10913:
[----:B------:R-:W-:Y:S04]  /*2ac0*/  BSSY B0, `(.L_x_10915) ;  /* 0x0000004000007945 */ /* 0x000fe80003800000 */
[----:B-1----:R-:W-:Y:S05]  /*2ad0*/  @P0 BRA `(.L_x_10916) ;  /* 0x0000000000080947 */ /* 0x002fea0003800000 */
[----:B------:R-:W1:Y:S02]  /*2ae0*/  SYNCS.PHASECHK.TRANS64.TRYWAIT P0, [R14+URZ], R15 ;  /* 0x0000000f0e0075a7 */ /* 0x000e64000800017f */
[----:B-1----:R-:W-:Y:S05]  /*2af0*/  @!P0 BRA `(.L_x_10917) ;  /* 0x000001b4002c8947 */ /* 0x002fea0003800000 */
.L_x_10916:
[----:B------:R-:W-:Y:S05]  /*2b00*/  BSYNC B0 ;  /* 0x0000000000007941 */ /* 0x000fea0003800000 */
.L_x_10915:
[----:B------:R-:W2:Y:S04]  /*2b10*/  LDL R13, [R1+0x1c0] ;  /* 0x0001c000010d7983 */ /* 0x000ea80000100800 */
[----:B------:R-:W2:Y:S01]  /*2b20*/  LDL.64 R8, [R1+0x78] ;  /* 0x0000780001087983 */ /* 0x000ea20000100a00 */
[----:B------:R-:W-:Y:S05]  /*2b30*/  WARPSYNC.ALL ;  /* 0x0000000000007948 */ /* 0x000fea0003800000 */
[----:B01----:R-:W3:Y:S04]  /*2b40*/  LDL.64 R14, [R1+0x70] ;  /* 0x00007000010e7983 */ /* 0x003ee80000100a00 */
[----:B------:R-:W4:Y:S04]  /*2b50*/  LDL.64 R10, [R1+0x70] ;  /* 0x00007000010a7983 */ /* 0x000f280000100a00 */
[----:B------:R-:W4:Y:S01]  /*2b60*/  LDL.64 R20, [R1+0x70] ;  /* 0x0000700001147983 */ /* 0x000f220000100a00 */
[----:B--2---:R-:W-:-:S03]  /*2b70*/  IMAD R8, R13, 0x300, R8 ;  /* 0x000003000d087824 */ /* 0x004fc600078e0208 */
[----:B------:R-:W2:Y:S01]  /*2b80*/  LDL.64 R72, [R1+0x70] ;  /* 0x0000700001487983 */ /* 0x000ea20000100a00 */
[----:B------:R-:W-:Y:S01]  /*2b90*/  R2UR UR7, R9 ;  /* 0x00000000090772ca */ /* 0x000fe200000e0000 */
[----:B------:R-:W-:Y:S01]  /*2ba0*/  WARPGROUP.ARRIVE ;  /* 0x00000000000079c5 */ /* 0x000fe20000000000 */
[----:B------:R-:W-:Y:S01]  /*2bb0*/  R2UR UR6, R8 ;  /* 0x00000000080672ca */ /* 0x000fe200000e0000 */
[----:B------:R-:W2:Y:S04]  /*2bc0*/  LDL R13, [R1] ;  /* 0x00000000010d7983 */ /* 0x000ea80000100800 */
[----:B------:R0:W5:Y:S04]  /*2bd0*/  LDL R6, [R1+0x1c0] ;  /* 0x0001c00001067983 */ /* 0x0001680000100800 */
[----:B------:R0:W5:Y:S01]  /*2be0*/  LDL R75, [R1+0xc] ;  /* 0x00000c00014b7983 */ /* 0x0001620000100800 */
[----:B---3--:R-:W-:-:S02]  /*2bf0*/  R2UR UR4, R14 ;  /* 0x000000000e0472ca */ /* 0x008fc400000e0000 */
[----:B------:R-:W-:-:S13]  /*2c00*/  R2UR UR5, R15 ;  /* 0x000000000f0572ca */ /* 0x000fda00000e0000 */
[----:B------:R-:W-:Y:S01]  /*2c10*/  HGMMA.64x96x16.F32 R24, gdesc[UR4], RZ, !UPT, gsb0 ;  /* 0x01600000041879f0 */ /* 0x000fe2000c0008ff */
[----:B----4-:R-:W-:Y:S02]  /*2c20*/  VIADD R10, R10, 0x2 ;  /* 0x000000020a0a7836 */ /* 0x010fe40000000000 */
[----:B------:R-:W-:Y:S02]  /*2c30*/  VIADD R14, R8, 0x2 ;  /* 0x00000002080e7836 */ /* 0x000fe40000000000 */
[----:B------:R-:W-:Y:S01]  /*2c40*/  IMAD.MOV.U32 R15, RZ, RZ, R9 ;  /* 0x000000ffff0f7224 */ /* 0x000fe200078e0009 */
[----:B------:R-:W-:Y:S02]  /*2c50*/  R2UR UR4, R10 ;  /* 0x000000000a0472ca */ /* 0x000fe400000e0000 */
[----:B------:R-:W-:Y:S02]  /*2c60*/  R2UR UR6, R14 ;  /* 0x000000000e0672ca */ /* 0x000fe400000e0000 */
[----:B------:R-:W-:-:S02]  /*2c70*/  R2UR UR7, R15 ;  /* 0x000000000f0772ca */ /* 0x000fc400000e0000 */
[----:B------:R-:W-:Y:S01]  /*2c80*/  R2UR UR5, R11 ;  /* 0x000000000b0572ca */ /* 0x000fe200000e0000 */
[----:B------:R-:W-:Y:S01]  /*2c90*/  VIADD R20, R20, 0x4 ;  /* 0x0000000414147836 */ /* 0x000fe20000000000 */
[----:B------:R-:W-:Y:S02]  /*2ca0*/  WARPGROUP.DEPBAR.LE gsb0, 0x0 ;  /* 0x00008000000079c5 */ /* 0x000fe40000010000 */
[----:B------:R-:W-:-:S09]  /*2cb0*/  WARPGROUP.ARRIVE ;  /* 0x00000000000079c5 */ /* 0x000fd20000000000 */
[----:B------:R-:W-:Y:S01]  /*2cc0*/  HGMMA.64x96x16.F32 R24, gdesc[UR4], R24, gsb0 ;  /* 0x01600000041879f0 */ /* 0x000fe20008000818 */
[----:B------:R-:W-:Y:S02]  /*2cd0*/  VIADD R10, R8, 0x4 ;  /* 0x00000004080a7836 */ /* 0x000fe40000000000 */
[----:B------:R-:W-:Y:S01]  /*2ce0*/  IMAD.MOV.U32 R11, RZ, RZ, R9 ;  /* 0x000000ffff0b7224 */ /* 0x000fe200078e0009 */
[----:B------:R-:W-:Y:S02]  /*2cf0*/  R2UR UR4, R20 ;  /* 0x00000000140472ca */ /* 0x000fe400000e0000 */
[----:B------:R-:W-:Y:S02]  /*2d00*/  R2UR UR6, R10 ;  /* 0x000000000a0672ca */ /* 0x000fe400000e0000 */
[----:B------:R-:W-:Y:S02]  /*2d10*/  R2UR UR7, R11 ;  /* 0x000000000b0772ca */ /* 0x000fe400000e0000 */
[----:B------:R-:W-:Y:S01]  /*2d20*/  R2UR UR5, R21 ;  /* 0x00000000150572ca */ /* 0x000fe200000e0000 */
[----:B------:R-:W-:-:S02]  /*2d30*/  VIADD R8, R8, 0x6 ;  /* 0x0000000608087836 */ /* 0x000fc40000000000 */
[----:B--2---:R-:W-:Y:S01]  /*2d40*/  VIADD R72, R72, 0x6 ;  /* 0x0000000648487836 */ /* 0x004fe20000000000 */
[----:B------:R-:W-:Y:S02]  /*2d50*/  WARPGROUP.DEPBAR.LE gsb0, 0x0 ;  /* 0x00008000000079c5 */ /* 0x000fe40000010000 */
[----:B------:R-:W-:-:S07]  /*2d60*/  WARPGROUP.ARRIVE ;  /* 0x00000000000079c5 */ /* 0x000fce0000000000 */
[----:B------:R-:W-:Y:S01]  /*2d70*/  HGMMA.64x96x16.F32 R24, gdesc[UR4], R24, gsb0 ;  /* 0x01600000041879f0 */ /* 0x000fe20008000818 */
[----:B------:R-:W-:Y:S02]  /*2d80*/  R2UR UR6, R8 ;  /* 0x00000000080672ca */ /* 0x000fe400000e0000 */
[----:B------:R-:W-:Y:S02]  /*2d90*/  R2UR UR7, R9 ;  /* 0x00000000090772ca */ /* 0x000fe400000e0000 */
[----:B------:R-:W-:Y:S02]  /*2da0*/  R2UR UR4, R72 ;  /* 0x00000000480472ca */ /* 0x000fe400000e0000 */
[----:B------:R-:W-:Y:S01]  /*2db0*/  R2UR UR5, R73 ;  /* 0x00000000490572ca */ /* 0x000fe200000e0000 */
[----:B------:R-:W-:Y:S01]  /*2dc0*/  IMAD.MOV.U32 R0, RZ, RZ, 0x1 ;  /* 0x00000001ff007424 */ /* 0x000fe200078e00ff */
[----:B------:R0:W-:Y:S04]  /*2dd0*/  STL [R1+0x60], RZ ;  /* 0x000060ff01007387 */ /* 0x0001e80000100800 */
[----:B------:R0:W-:Y:S01]  /*2de0*/  STL [R1+0x60], R0 ;  /* 0x0000600001007387 */ /* 0x0001e20000100800 */
[----:B------:R-:W-:-:S03]  /*2df0*/  LOP3.LUT R13, R13, 0x1, RZ, 0xfc, !PT ;  /* 0x000000010d0d7812 */ /* 0x000fc600078efcff */
[----:B------:R0:W-:Y:S01]  /*2e00*/  STL [R1+0x60], R0 ;  /* 0x0000600001007387 */ /* 0x0001e20000100800 */
[----:B------:R-:W-:Y:S02]  /*2e10*/  WARPGROUP.DEPBAR.LE gsb0, 0x0 ;  /* 0x00008000000079c5 */ /* 0x000fe40000010000 */
[----:B------:R-:W-:-:S06]  /*2e20*/  WARPGROUP.ARRIVE ;  /* 0x00000000000079c5 */ /* 0x000fcc0000000000 */
[----:B------:R-:W-:Y:S01]  /*2e30*/  HGMMA.64x96x16.F32 R24, gdesc[UR4], R24, gsb0 ;  /* 0x01600000041879f0 */ /* 0x000fe20008000818 */
[----:B------:R0:W-:Y:S04]  /*2e40*/  STL [R1+0x60], R0 ;  /* 0x0000600001007387 */ /* 0x0001e80000100800 */
[----:B------:R0:W-:Y:S01]  /*2e50*/  STL [R1+0x60], R0 ;  /* 0x0000600001007387 */ /* 0x0001e20000100800 */
[----:B------:R-:W-:Y:S01]  /*2e60*/  ISETP.NE.AND P0, PT, R13, 0x3, PT ;  /* 0x000000030d00780c */ /* 0x000fe20003f05270 */
[----:B------:R-:W-:Y:S01]  /*2e70*/  BSSY B0, `(.L_x_10918) ;  /* 0x0000005000007945 */ /* 0x000fe20003800000 */
[----:B------:R-:W-:Y:S02]  /*2e80*/  WARPGROUP.DEPBAR.LE gsb0, 0x0 ;  /* 0x00008000000079c5 */ /* 0x000fe40000010000 */
[----:B------:R0:W-:Y:S09]  /*2e90*/  BAR.ARV R203, 0x100 ;  /* 0x000400cb0000751d */ /* 0x0001f20000002000 */
[----:B0-----:R-:W-:Y:S05]  /*2ea0*/  @!P0 BRA `(.L_x_10919) ;  /* 0x0000000000048947 */ /* 0x001fea0003800000 */
[----:B------:R-:W-:Y:S01]  /*2eb0*/  BPT.TRAP 0x1 ;  /* 0x000000040000795c */ /* 0x000fe20000300000 */
.L_x_10919:
[----:B------:R-:W-:Y:S05]  /*2ec0*/  BSYNC B0 ;  /* 0x0000000000007941 */ /* 0x000fea0003800000 */
.L_x_10918:
[----:B------:R-:W2:Y:S02]  /*2ed0*/  LDL.64 R8, [R1+0x20] ;  /* 0x0000200001087983 */ /* 0x000ea40000100a00 */
[----:B--2---:R-:W-:-:S05]  /*2ee0*/  MOV R9, R8 ;  /* 0x0000000800097202 */ /* 0x004fca0000000f00 */
[----:B-----5:R-:W-:-:S05]  /*2ef0*/  IMAD R6, R6, 0x8, R9 ;  /* 0x0000000806067824 */ /* 0x020fca00078e0209 */
[----:B------:R-:W-:-:S04]  /*2f00*/  PRMT R6, R75, 0x654, R6 ;  /* 0x000006544b067816 */ /* 0x000fc80000000006 */
[----:B------:R0:W-:Y:S01]  /*2f10*/  SYNCS.ARRIVE.TRANS64.RED.A1T0 RZ, [R6+URZ], RZ ;  /* 0x000000ff06ff79a7 */ /* 0x0001e2000810043f */
[----:B------:R-:W2:Y:S04]  /*2f20*/  LDL.64 R14, [R1+0x140] ;  /* 0x00014000010e7983 */ /* 0x000ea80000100a00 */
[----:B------:R-:W3:Y:S04]  /*2f30*/  LDL R20, [R12] ;  /* 0x000000000c147983 */ /* 0x000ee80000100800 */
[----:B0-----:R-:W4:Y:S04]  /*2f40*/  LDL R6, [R12+0x24] ;  /* 0x000024000c067983 */ /* 0x001f280000100800 */
[----:B------:R-:W3:Y:S04]  /*2f50*/  LDL R21, [R1+0x50] ;  /* 0x0000500001157983 */ /* 0x000ee80000100800 */
[----:B------:R-:W3:Y:S04]  /*2f60*/  LDL R8, [R12+0x18] ;  /* 0x000018000c087983 */ /* 0x000ee80000100800 */
[----:B------:R-:W3:Y:S04]  /*2f70*/  LDL R9, [R12+0x4] ;  /* 0x000004000c097983 */ /* 0x000ee80000100800 */
[----:B------:R-:W3:Y:S04]  /*2f80*/  LDL R10, [R12+0xc] ;  /* 0x00000c000c0a7983 */ /* 0x000ee80000100800 */
[----:B------:R-:W3:Y:S04]  /*2f90*/  LDL R11, [R12+0x10] ;  /* 0x000010000c0b7983 */ /* 0x000ee80000100800 */
[----:B------:R-:W3:Y:S04]  /*2fa0*/  LDL R13, [R12+0x14] ;  /* 0x000014000c0d7983 */ /* 0x000ee80000100800 */
[----:B--2---:R-:W2:Y:S01]  /*2fb0*/  LD.E R14, desc[UR36][R14.64] ;  /* 0x000000240e0e7980 */ /* 0x004ea2000c101900 */
[----:B----4-:R-:W-:-:S03]  /*2fc0*/  ISETP.NE.AND P0, PT, R6, 0x1, PT ;  /* 0x000000010600780c */ /* 0x010fc60003f05270 */
[----:B------:R-:W4:Y:S10]  /*2fd0*/  LDL R6, [R12+0x8] ;  /* 0x000008000c067983 */ /* 0x000f340000100800 */
[----:B------:R-:W4:Y:S04]  /*2fe0*/  @P0 LDL R72, [R12+0x28] ;  /* 0x000028000c480983 */ /* 0x000f280000100800 */
[----:B------:R-:W4:Y:S01]  /*2ff0*/  @P0 LDL R73, [R12+0x2c] ;  /* 0x00002c000c490983 */ /* 0x000f220000100800 */
[----:B---3--:R-:W-:Y:S01]  /*3000*/  ISETP.GE.AND P1, PT, R8, 0x1, PT ;  /* 0x000000010800780c */ /* 0x008fe20003f26270 */
[----:B------:R-:W-:-:S02]  /*3010*/  UMOV UR4, 0xffffffa0 ;  /* 0xffffffa000047882 */ /* 0x000fc40000000000 */
[----:B------:R-:W-:Y:S01]  /*3020*/  UIMAD UR4, UR47, UR4, 0x60 ;  /* 0x000000602f0474a4 */ /* 0x000fe2000f8e0204 */
[----:B------:R-:W-:Y:S01]  /*3030*/  BSSY B0, `(.L_x_10920) ;  /* 0x00000aa000007945 */ /* 0x000fe20003800000 */
[-C--:B--2---:R-:W-:Y:S01]  /*3040*/  FMUL.FTZ R82, R53, R14.reuse ;  /* 0x0000000e35527220 */ /* 0x084fe20000410000 */
[----:B------:R-:W-:Y:S01]  /*3050*/  SHF.R.S32.HI R53, RZ, 0x1f, R20 ;  /* 0x0000001fff357819 */ /* 0x000fe20000011414 */
[-C--:B------:R-:W-:Y:S01]  /*3060*/  FMUL.FTZ R79, R36, R14.reuse ;  /* 0x0000000e244f7220 */ /* 0x080fe20000410000 */
[-C--:B------:R-:W-:Y:S01]  /*3070*/  FMUL.FTZ R36, R50, R14.reuse ;  /* 0x0000000e32247220 */ /* 0x080fe20000410000 */
[----:B------:R-:W-:Y:S01]  /*3080*/  FMUL.FTZ R74, R25, R14 ;  /* 0x0000000e194a7220 */ /* 0x000fe20000410000 */
[----:B------:R-:W-:Y:S01]  /*3090*/  LEA.HI R50, R53, R20, RZ, 0x7 ;  /* 0x0000001435327211 */ /* 0x000fe200078f38ff */
[-C--:B------:R-:W-:Y:S01]  /*30a0*/  FMUL.FTZ R25, R27, R14.reuse ;  /* 0x0000000e1b197220 */ /* 0x080fe20000410000 */
[-C--:B------:R-:W-:Y:S01]  /*30b0*/  FMUL.FTZ R27, R31, R14.reuse ;  /* 0x0000000e1f1b7220 */ /* 0x080fe20000410000 */
[-C--:B------:R-:W-:Y:S01]  /*30c0*/  FMUL.FTZ R31, R39, R14.reuse ;  /* 0x0000000e271f7220 */ /* 0x080fe20000410000 */
[----:B------:R-:W-:Y:S01]  /*30d0*/  LOP3.LUT R39, R50, 0xffffff80, RZ, 0xc0, !PT ;  /* 0xffffff8032277812 */ /* 0x000fe200078ec0ff */
[-C--:B------:R-:W-:Y:S01]  /*30e0*/  FMUL.FTZ R77, R32, R14.reuse ;  /* 0x0000000e204d7220 */ /* 0x080fe20000410000 */
[-C--:B------:R-:W-:Y:S01]  /*30f0*/  FMUL.FTZ R32, R42, R14.reuse ;  /* 0x0000000e2a207220 */ /* 0x080fe20000410000 */
[-C--:B------:R-:W-:Y:S01]  /*3100*/  FMUL.FTZ R42, R51, R14.reuse ;  /* 0x0000000e332a7220 */ /* 0x080fe20000410000 */
[----:B------:R-:W-:Y:S01]  /*3110*/  FMUL.FTZ R51, R52, R14 ;  /* 0x0000000e34337220 */ /* 0x000fe20000410000 */
[----:B------:R-:W-:-:S02]  /*3120*/  IMAD.IADD R52, R20, 0x1, -R39 ;  /* 0x0000000114347824 */ /* 0x000fc400078e0a27 */
[-C--:B------:R-:W-:Y:S01]  /*3130*/  FMUL.FTZ R75, R28, R14.reuse ;  /* 0x0000000e1c4b7220 */ /* 0x080fe20000410000 */
[-C--:B------:R-:W-:Y:S01]  /*3140*/  FMUL.FTZ R28, R34, R14.reuse ;  /* 0x0000000e221c7220 */ /* 0x080fe20000410000 */
[-C--:B------:R-:W-:Y:S01]  /*3150*/  FMUL.FTZ R34, R46, R14.reuse ;  /* 0x0000000e2e227220 */ /* 0x080fe20000410000 */
[-C--:B------:R-:W-:Y:S01]  /*3160*/  FMUL.FTZ R46, R55, R14.reuse ;  /* 0x0000000e372e7220 */ /* 0x080fe20000410000 */
[-C--:B------:R-:W-:Y:S01]  /*3170*/  FMUL.FTZ R78, R33, R14.reuse ;  /* 0x0000000e214e7220 */ /* 0x080fe20000410000 */
[----:B------:R-:W-:Y:S01]  /*3180*/  SHF.R.S32.HI R55, RZ, 0x1f, R52 ;  /* 0x0000001fff377819 */ /* 0x000fe20000011434 */
[-C--:B------:R-:W-:Y:S01]  /*3190*/  FMUL.FTZ R33, R43, R14.reuse ;  /* 0x0000000e2b217220 */ /* 0x080fe20000410000 */
[-C--:B------:R-:W-:Y:S01]  /*31a0*/  FMUL.FTZ R43, R44, R14.reuse ;  /* 0x0000000e2c2b7220 */ /* 0x080fe20000410000 */
[-C--:B------:R-:W-:Y:S01]  /*31b0*/  FMUL.FTZ R57, R57, R14.reuse ;  /* 0x0000000e39397220 */ /* 0x080fe20000410000 */
[-C--:B------:R-:W-:Y:S01]  /*31c0*/  FMUL.FTZ R44, R54, R14.reuse ;  /* 0x0000000e362c7220 */ /* 0x080fe20000410000 */
[----:B------:R-:W-:Y:S01]  /*31d0*/  FMUL.FTZ R56, R56, R14 ;  /* 0x0000000e38387220 */ /* 0x000fe20000410000 */
[----:B------:R-:W-:Y:S01]  /*31e0*/  LEA.HI R54, R55, R52, RZ, 0x2 ;  /* 0x0000003437367211 */ /* 0x000fe200078f10ff */
[----:B------:R0:W1:Y:S01]  /*31f0*/  MUFU.TANH R86, R57 ;  /* 0x0000003900567308 */ /* 0x0000620000002400 */
[-C--:B------:R-:W-:Y:S01]  /*3200*/  FMUL.FTZ R80, R37, R14.reuse ;  /* 0x0000000e25507220 */ /* 0x080fe20000410000 */
[----:B------:R-:W-:-:S06]  /*3210*/  FMUL.FTZ R37, R59, R14 ;  /* 0x0000000e3b257220 */ /* 0x000fcc0000410000 */
[----:B------:R2:W3:Y:S01]  /*3220*/  MUFU.TANH R84, R56 ;  /* 0x0000003800547308 */ /* 0x0004e20000002400 */
[----:B0-----:R-:W-:Y:S02]  /*3230*/  LEA.HI R57, R53, R20, RZ, 0x2 ;  /* 0x0000001435397211 */ /* 0x001fe400078f10ff */
[--C-:B------:R-:W-:Y:S02]  /*3240*/  SHF.R.S32.HI R53, RZ, 0x1f, R54.reuse ;  /* 0x0000001fff357819 */ /* 0x100fe40000011436 */
[----:B------:R-:W-:Y:S02]  /*3250*/  LOP3.LUT R59, R57, 0xfffffffc, RZ, 0xc0, !PT ;  /* 0xfffffffc393b7812 */ /* 0x000fe400078ec0ff */
[----:B--2---:R-:W-:Y:S02]  /*3260*/  SHF.R.S32.HI R56, RZ, 0x2, R54 ;  /* 0x00000002ff387819 */ /* 0x004fe40000011436 */
[----:B------:R-:W-:Y:S02]  /*3270*/  LEA.HI R55, R55, R52, RZ, 0x5 ;  /* 0x0000003437377211 */ /* 0x000fe400078f28ff */
[----:B------:R-:W-:-:S02]  /*3280*/  LEA.HI R57, R53, R56, RZ, 0x3 ;  /* 0x0000003835397211 */ /* 0x000fc400078f18ff */
[----:B------:R-:W-:Y:S01]  /*3290*/  SHF.R.S32.HI R53, RZ, 0x7, R50 ;  /* 0x00000007ff357819 */ /* 0x000fe20000011432 */
[----:B------:R-:W-:Y:S02]  /*32a0*/  IMAD.IADD R59, R20, 0x1, -R59 ;  /* 0x00000001143b7824 */ /* 0x000fe400078e0a3b */
[-C--:B------:R-:W-:Y:S01]  /*32b0*/  FMUL.FTZ R76, R29, R14.reuse ;  /* 0x0000000e1d4c7220 */ /* 0x080fe20000410000 */
[----:B------:R-:W-:Y:S01]  /*32c0*/  LOP3.LUT R57, R57, 0xfffffff8, RZ, 0xc0, !PT ;  /* 0xfffffff839397812 */ /* 0x000fe200078ec0ff */
[-C--:B------:R-:W-:Y:S01]  /*32d0*/  FMUL.FTZ R29, R35, R14.reuse ;  /* 0x0000000e231d7220 */ /* 0x080fe20000410000 */
[----:B------:R-:W-:Y:S02]  /*32e0*/  LEA.HI R50, R50, R53, RZ, 0x1 ;  /* 0x0000003532327211 */ /* 0x000fe400078f08ff */
[----:B------:R-:W-:Y:S01]  /*32f0*/  SHF.R.S32.HI R20, RZ, 0x5, R55 ;  /* 0x00000005ff147819 */ /* 0x000fe20000011437 */
[-C--:B------:R-:W-:Y:S01]  /*3300*/  FMUL.FTZ R35, R47, R14.reuse ;  /* 0x0000000e2f237220 */ /* 0x080fe20000410000 */
[-C--:B------:R-:W-:Y:S01]  /*3310*/  FMUL.FTZ R47, R48, R14.reuse ;  /* 0x0000000e302f7220 */ /* 0x080fe20000410000 */
[----:B------:R-:W-:Y:S01]  /*3320*/  FMUL.FTZ R48, R58, R14 ;  /* 0x0000000e3a307220 */ /* 0x000fe20000410000 */
[----:B------:R-:W-:Y:S01]  /*3330*/  LOP3.LUT R50, R50, 0x3fffffe, RZ, 0xc0, !PT ;  /* 0x03fffffe32327812 */ /* 0x000fe200078ec0ff */
[----:B------:R-:W-:Y:S01]  /*3340*/  IMAD.IADD R57, R56, 0x1, -R57 ;  /* 0x0000000138397824 */ /* 0x000fe200078e0a39 */
[----:B------:R-:W-:Y:S01]  /*3350*/  LEA.HI R55, R59, R59, RZ, 0x1 ;  /* 0x0000003b3b377211 */ /* 0x000fe200078f08ff */
[----:B------:R-:W-:-:S02]  /*3360*/  IMAD R58, R21, 0x8, R20 ;  /* 0x00000008153a7824 */ /* 0x000fc400078e0214 */
[----:B------:R-:W-:Y:S01]  /*3370*/  IMAD.IADD R50, R53, 0x1, -R50 ;  /* 0x0000000135327824 */ /* 0x000fe200078e0a32 */
[----:B------:R-:W-:Y:S01]  /*3380*/  LOP3.LUT R56, R55, 0x1ffffffe, RZ, 0xc0, !PT ;  /* 0x1ffffffe37387812 */ /* 0x000fe200078ec0ff */
[----:B------:R-:W-:-:S04]  /*3390*/  IMAD.U32 R57, R58, 0x10, R57 ;  /* 0x000000103a397824 */ /* 0x000fc800078e0039 */
[----:B------:R-:W-:Y:S02]  /*33a0*/  IMAD.IADD R56, R59, 0x1, -R56 ;  /* 0x000000013b387824 */ /* 0x000fe400078e0a38 */
[----:B------:R-:W-:-:S04]  /*33b0*/  IMAD R57, R50, 0x40, R57 ;  /* 0x0000004032397824 */ /* 0x000fc800078e0239 */
[----:B------:R-:W-:-:S04]  /*33c0*/  IMAD R55, R56, 0x8, R57 ;  /* 0x0000000838377824 */ /* 0x000fc800078e0239 */
[----:B----4-:R-:W-:-:S05]  /*33d0*/  @P0 IMAD.HI.U32 R72, R55, R72, RZ ;  /* 0x0000004837480227 */ /* 0x010fca00078e00ff */
[----:B------:R-:W-:Y:S01]  /*33e0*/  @P0 SHF.R.U32.HI R55, RZ, R73, R72 ;  /* 0x00000049ff370219 */ /* 0x000fe20000011648 */
[----:B------:R-:W-:Y:S01]  /*33f0*/  IMAD.U32 R53, RZ, RZ, UR47 ;  /* 0x0000002fff357e24 */ /* 0x000fe2000f8e00ff */
[----:B------:R-:W-:-:S03]  /*3400*/  LOP3.LUT R21, R54, 0x7ffffffc, RZ, 0xc0, !PT ;  /* 0x7ffffffc36157812 */ /* 0x000fc600078ec0ff */
[----:B------:R-:W0:Y:S01]  /*3410*/  SHFL.IDX PT, R59, R55, RZ, 0x1c1f ;  /* 0x001c1fff373b7589 */ /* 0x000e2200000e0000 */
[-C--:B------:R-:W-:Y:S01]  /*3420*/  FMUL.FTZ R15, R26, R14.reuse ;  /* 0x0000000e1a0f7220 */ /* 0x080fe20000410000 */
[----:B------:R-:W-:Y:S02]  /*3430*/  IMAD R54, R53, -0x60, R6 ;  /* 0xffffffa035367824 */ /* 0x000fe400078e0206 */
[-C--:B------:R-:W-:Y:S01]  /*3440*/  FMUL.FTZ R26, R30, R14.reuse ;  /* 0x0000000e1e1a7220 */ /* 0x080fe20000410000 */
[-C--:B------:R-:W-:Y:S01]  /*3450*/  FMUL.FTZ R30, R38, R14.reuse ;  /* 0x0000000e261e7220 */ /* 0x080fe20000410000 */
        /* <DEDUP_REMOVED lines=16> */
[-C--:B------:R-:W-:Y:S01]  /*3560*/  FMUL.FTZ R61, R61, R14.reuse ;  /* 0x0000000e3d3d7220 */ /* 0x080fe20000410000 */
[-C--:B------:R-:W-:Y:S01]  /*3570*/  FMUL.FTZ R65, R65, R14.reuse ;  /* 0x0000000e41417220 */ /* 0x080fe20000410000 */
[----:B------:R-:W-:Y:S01]  /*3580*/  FMUL.FTZ R69, R69, R14 ;  /* 0x0000000e45457220 */ /* 0x000fe20000410000 */
[----:B------:R-:W-:Y:S01]  /*3590*/  IMAD R56, R21, -0x2, R56 ;  /* 0xfffffffe15387824 */ /* 0x000fe200078e0238 */
[----:B------:R-:W2:Y:S01]  /*35a0*/  MUFU.TANH R24, R24 ;  /* 0x0000001800187308 */ /* 0x000ea20000002400 */
[----:B------:R-:W-:Y:S01]  /*35b0*/  VIADD R54, R54, 0x60 ;  /* 0x0000006036367836 */ /* 0x000fe20000000000 */
[----:B------:R-:W-:Y:S01]  /*35c0*/  LOP3.LUT R57, RZ, R10, RZ, 0x33, !PT ;  /* 0x0000000aff397212 */ /* 0x000fe200078e33ff */
[----:B------:R-:W-:-:S05]  /*35d0*/  IMAD.IADD R56, R56, 0x1, -R9 ;  /* 0x0000000138387824 */ /* 0x000fca00078e0a09 */
[----:B------:R-:W4:Y:S01]  /*35e0*/  MUFU.TANH R74, R74 ;  /* 0x0000004a004a7308 */ /* 0x000f220000002400 */
        /* <DEDUP_REMOVED lines=44> */
[----:B------:R-:W1:Y:S08]  /*38b0*/  MUFU.TANH R52, R52 ;  /* 0x0000003400347308 */ /* 0x000e700000002400 */
[----:B------:R-:W1:Y:S01]  /*38c0*/  MUFU.TANH R53, R53 ;  /* 0x0000003500357308 */ /* 0x000e620000002400 */
[----:B------:R-:W-:-:S02]  /*38d0*/  IMAD.U32 R72, RZ, RZ, UR4 ;  /* 0x00000004ff487e24 */ /* 0x000fc4000f8e00ff */
[----:B------:R-:W-:Y:S02]  /*38e0*/  IMAD.IADD R56, R56, 0x1, R57 ;  /* 0x0000000138387824 */ /* 0x000fe400078e0239 */
[----:B------:R-:W-:Y:S01]  /*38f0*/  VIADD R70, R13, UR4 ;  /* 0x000000040d467c36 */ /* 0x000fe20008000000 */
[----:B0-----:R-:W-:Y:S01]  /*3900*/  VIADDMNMX R11, R59, R89, R66, PT ;  /* 0x000000593b0b7246 */ /* 0x001fe20003800142 */
[----:B------:R-:W-:Y:S02]  /*3910*/  IMAD R72, R21, -0x2, R72 ;  /* 0xfffffffe15487824 */ /* 0x000fe400078e0248 */
[----:B------:R-:W-:Y:S01]  /*3920*/  IMAD.IADD R10, R56, 0x1, R59 ;  /* 0x00000001380a7824 */ /* 0x000fe200078e023b */
[----:B--234-:R-:W-:Y:S06]  /*3930*/  @!P1 BRA `(.L_x_10921) ;  /* 0x0000000000649947 */ /* 0x01cfec0003800000 */
        /* <DEDUP_REMOVED lines=8> */
[----:B------:R-:W2:Y:S04]  /*39c0*/  LDL R14, [R12+0x1c] ;  /* 0x00001c000c0e7983 */ /* 0x000ea80000100800 */
[----:B------:R-:W3:Y:S01]  /*39d0*/  LDL R54, [R12+0x20] ;  /* 0x000020000c367983 */ /* 0x000ee20000100800 */
[----:B--2---:R-:W-:-:S05]  /*39e0*/  IMAD.HI.U32 R13, R13, R14, RZ ;  /* 0x0000000e0d0d7227 */ /* 0x004fca00078e00ff */
[----:B---3--:R-:W-:-:S07]  /*39f0*/  SHF.R.U32.HI R13, RZ, R54, R13 ;  /* 0x00000036ff0d7219 */ /* 0x008fce000001160d */
.L_x_10925:
[----:B------:R-:W-:Y:S05]  /*3a00*/  BSYNC B2 ;  /* 0x0000000000027941 */ /* 0x000fea0003800000 */
.L_x_10924:
[----:B------:R-:W-:Y:S01]  /*3a10*/  LOP3.LUT R13, RZ, R13, RZ, 0x33, !PT ;  /* 0x0000000dff0d7212 */ /* 0x000fe200078e33ff */
[----:B------:R-:W-:Y:S06]  /*3a20*/  BRA `(.L_x_10926) ;  /* 0x0000000000187947 */ /* 0x000fec0003800000 */
.L_x_10923:
[----:B------:R-:W-:-:S13]  /*3a30*/  ISETP.NE.AND P0, PT, R8, 0x1, PT ;  /* 0x000000010800780c */ /* 0x000fda0003f05270 */
[----:B------:R-:W-:Y:S05]  /*3a40*/  @!P0 BRA `(.L_x_10926) ;  /* 0x0000000000108947 */ /* 0x000fea0003800000 */
[----:B------:R-:W2:Y:S04]  /*3a50*/  LDL R14, [R12+0x1c] ;  /* 0x00001c000c0e7983 */ /* 0x000ea80000100800 */
[----:B------:R-:W3:Y:S01]  /*3a60*/  LDL R54, [R12+0x20] ;  /* 0x000020000c367983 */ /* 0x000ee20000100800 */
[----:B--2---:R-:W-:-:S05]  /*3a70*/  IMAD.HI.U32 R13, R13, R14, RZ ;  /* 0x0000000e0d0d7227 */ /* 0x004fca00078e00ff */
[----:B---3--:R-:W-:-:S07]  /*3a80*/  SHF.R.U32.HI R13, RZ, R54, R13 ;  /* 0x00000036ff0d7219 */ /* 0x008fce000001160d */
.L_x_10926:
[----:B------:R-:W-:Y:S05]  /*3a90*/  BSYNC B1 ;  /* 0x0000000000017941 */ /* 0x000fea0003800000 */
.L_x_10922:
[----:B------:R-:W-:-:S05]  /*3aa0*/  IMAD R13, R8, R13, R72 ;  /* 0x0000000d080d7224 */ /* 0x000fca00078e0248 */
[----:B------:R-:W-:Y:S02]  /*3ab0*/  VIMNMX R10, R10, R13, !PT ;  /* 0x0000000d0a0a7248 */ /* 0x000fe40007fe0100 */
[----:B------:R-:W-:-:S07]  /*3ac0*/  VIADDMNMX R11, R13, R8, R11, PT ;  /* 0x000000080d0b7246 */ /* 0x000fce000380010b */
.L_x_10921:
[----:B------:R-:W-:Y:S05]  /*3ad0*/  BSYNC B0 ;  /* 0x0000000000007941 */ /* 0x000fea0003800000 */
.L_x_10920:
        /* <DEDUP_REMOVED lines=87> */
[----:B------:R-:W-:Y:S02]  /*4050*/  P2R R76, PR, RZ, 0x10 ;  /* 0x00000010ff4c7803 */ /* 0x000fe40000000000 */
[----:B------:R-:W-:Y:S02]  /*4060*/  FSEL R41, R60, -INF , !P2 ;  /* 0xff8000003c297808 */ /* 0x000fe40005000000 */
[----:B------:R-:W-:Y:S02]  /*4070*/  ISETP.GE.AND P2, PT, R70, 0x4a, PT ;  /* 0x0000004a4600780c */ /* 0x000fe40003f46270 */
        /* <DEDUP_REMOVED lines=42> */
.L_x_10932:
[----:B------:R-:W-:Y:S05]  /*4320*/  BSYNC B2 ;  /* 0x0000000000027941 */ /* 0x000fea0003800000 */
.L_x_10931:
[----:B------:R-:W-:Y:S01]  /*4330*/  LOP3.LUT R9, RZ, R9, RZ, 0x33, !PT ;  /* 0x00000009ff097212 */ /* 0x000fe200078e33ff */
[----:B------:R-:W-:Y:S06]  /*4340*/  BRA `(.L_x_10933) ;  /* 0x0000000000187947 */ /* 0x000fec0003800000 */
.L_x_10930:
[----:B------:R-:W-:-:S13]  /*4350*/  ISETP.NE.AND P6, PT, R8, 0x1, PT ;  /* 0x000000010800780c */ /* 0x000fda0003fc5270 */
[----:B------:R-:W-:Y:S05]  /*4360*/  @!P6 BRA `(.L_x_10933) ;  /* 0x000000000010e947 */ /* 0x000fea0003800000 */
[----:B------:R-:W2:Y:S04]  /*4370*/  LDL R6, [R12+0x1c] ;  /* 0x00001c000c067983 */ /* 0x000ea80000100800 */
[----:B------:R-:W3:Y:S01]  /*4380*/  LDL R14, [R12+0x20] ;  /* 0x000020000c0e7983 */ /* 0x000ee20000100800 */
[----:B--2---:R-:W-:-:S05]  /*4390*/  IMAD.HI.U32 R9, R9, R6, RZ ;  /* 0x0000000609097227 */ /* 0x004fca00078e00ff */
[----:B---3--:R-:W-:-:S07]  /*43a0*/  SHF.R.U32.HI R9, RZ, R14, R9 ;  /* 0x0000000eff097219 */ /* 0x008fce0000011609 */
.L_x_10933:
[----:B------:R-:W-:Y:S05]  /*43b0*/  BSYNC B1 ;  /* 0x0000000000017941 */ /* 0x000fea0003800000 */
.L_x_10929:
[----:B------:R-:W-:-:S05]  /*43c0*/  IMAD R9, R8, R9, R72 ;  /* 0x0000000908097224 */ /* 0x000fca00078e0248 */
[----:B------:R-:W-:Y:S02]  /*43d0*/  VIADDMNMX R11, R9, R8, R11, PT ;  /* 0x00000008090b7246 */ /* 0x000fe4000380010b */
[----:B------:R-:W-:-:S07]  /*43e0*/  VIMNMX R10, R10, R9, !PT ;  /* 0x000000090a0a7248 */ /* 0x000fce0007fe0100 */
.L_x_10928:
[----:B------:R-:W-:Y:S05]  /*43f0*/  BSYNC B0 ;  /* 0x0000000000007941 */ /* 0x000fea0003800000 */
.L_x_10927:
[C---:B------:R-:W-:Y:S01]  /*4400*/  ISETP.GT.AND P0, PT, R10.reuse, 0x1, !P0 ;  /* 0x000000010a00780c */ /* 0x040fe20004704270 */
[----:B------:R-:W2:Y:S01]  /*4410*/  LDL R55, [R1+0x400] ;  /* 0x0004000001377983 */ /* 0x000ea20000100800 */
        /* <DEDUP_REMOVED lines=23> */
[----:B------:R-:W-:Y:S02]  /*4590*/  ISETP.GT.AND P0, PT, R10, 0x18, !P6 ;  /* 0x000000180a00780c */ /* 0x000fe40007704270 */
[----:B------:R-:W-:Y:S02]  /*45a0*/  FMNMX.FTZ R6, R79, R6, !PT ;  /* 0x000000064f067209 */ /* 0x000fe40007810000 */
[----:B------:R-:W-:Y:S02]  /*45b0*/  ISETP.LT.OR P0, PT, R11, 0x19, P0 ;  /* 0x000000190b00780c */ /* 0x000fe40000701670 */
[----:B------:R-:W-:Y:S02]  /*45c0*/  FMNMX.FTZ R6, R77, R6, !PT ;  /* 0x000000064d067209 */ /* 0x000fe40007810000 */
[----:B------:R-:W-:Y:S02]  /*45d0*/  FSEL R30, R30, -INF , !P0 ;  /* 0xff8000001e1e7808 */ /* 0x000fe40004000000 */
[----:B------:R-:W-:-:S02]  /*45e0*/  ISETP.NE.AND P0, PT, R90, RZ, PT ;  /* 0x000000ff5a00720c */ /* 0x000fc40003f05270 */
[----:B------:R-:W-:Y:S02]  /*45f0*/  FMNMX.FTZ R6, R75, R6, !PT ;  /* 0x000000064b067209 */ /* 0x000fe40007810000 */
[----:B------:R-:W-:Y:S02]  /*4600*/  ISETP.GT.AND P0, PT, R10, 0x19, !P0 ;  /* 0x000000190a00780c */ /* 0x000fe40004704270 */
[----:B------:R-:W-:Y:S02]  /*4610*/  ISETP.NE.AND P1, PT, R82, RZ, PT ;  /* 0x000000ff5200720c */ /* 0x000fe40003f25270 */
        /* <DEDUP_REMOVED lines=8> */
[----:B------:R-:W-:-:S02]  /*46a0*/  ISETP.NE.AND P6, PT, R54, RZ, PT ;  /* 0x000000ff3600720c */ /* 0x000fc40003fc5270 */
        /* <DEDUP_REMOVED lines=30> */
[C---:B------:R-:W-:Y:S02]  /*4890*/  ISETP.GT.AND P2, PT, R10.reuse, 0x49, !P2 ;  /* 0x000000490a00780c */ /* 0x040fe40005744270 */
[C---:B------:R-:W-:Y:S02]  /*48a0*/  ISETP.GT.AND P0, PT, R10.reuse, 0x31, !P0 ;  /* 0x000000310a00780c */ /* 0x040fe40004704270 */
[----:B------:R-:W-:Y:S02]  /*48b0*/  ISETP.GT.AND P3, PT, R10, 0x50, !P3 ;  /* 0x000000500a00780c */ /* 0x000fe40005f64270 */
[C---:B------:R-:W-:Y:S02]  /*48c0*/  ISETP.LT.OR P0, PT, R11.reuse, 0x32, P0 ;  /* 0x000000320b00780c */ /* 0x040fe40000701670 */
[----:B------:R-:W-:Y:S02]  /*48d0*/  ISETP.LT.OR P2, PT, R11, 0x4a, P2 ;  /* 0x0000004a0b00780c */ /* 0x000fe40001741670 */
[----:B------:R-:W-:-:S02]  /*48e0*/  FSEL R42, R42, -INF , !P0 ;  /* 0xff8000002a2a7808 */ /* 0x000fc40004000000 */
[----:B------:R-:W-:Y:S02]  /*48f0*/  ISETP.NE.AND P0, PT, R96, RZ, PT ;  /* 0x000000ff6000720c */ /* 0x000fe40003f05270 */
[C---:B------:R-:W-:Y:S02]  /*4900*/  ISETP.GT.AND P4, PT, R10.reuse, 0x51, !P4 ;  /* 0x000000510a00780c */ /* 0x040fe40006784270 */
[----:B------:R-:W-:Y:S02]  /*4910*/  ISETP.GT.AND P0, PT, R10, 0x38, !P0 ;  /* 0x000000380a00780c */ /* 0x000fe40004704270 */
[C---:B------:R-:W-:Y:S02]  /*4920*/  ISETP.LT.OR P3, PT, R11.reuse, 0x51, P3 ;  /* 0x000000510b00780c */ /* 0x040fe40001f61670 */
[----:B------:R-:W-:Y:S02]  /*4930*/  ISETP.LT.OR P0, PT, R11, 0x39, P0 ;  /* 0x000000390b00780c */ /* 0x000fe40000701670 */
[----:B------:R-:W-:-:S02]  /*4940*/  FSEL R39, R39, -INF , !P2 ;  /* 0xff80000027277808 */ /* 0x000fc40005000000 */
[----:B------:R-:W-:Y:S02]  /*4950*/  FSEL R44, R44, -INF , !P0 ;  /* 0xff8000002c2c7808 */ /* 0x000fe40004000000 */
[----:B------:R-:W-:Y:S02]  /*4960*/  ISETP.NE.AND P0, PT, R97, RZ, PT ;  /* 0x000000ff6100720c */ /* 0x000fe40003f05270 */
[C---:B------:R-:W-:Y:S02]  /*4970*/  ISETP.GT.AND P5, PT, R10.reuse, 0x58, !P5 ;  /* 0x000000580a00780c */ /* 0x040fe40006fa4270 */
[----:B------:R-:W-:Y:S02]  /*4980*/  ISETP.GT.AND P0, PT, R10, 0x39, !P0 ;  /* 0x000000390a00780c */ /* 0x000fe40004704270 */
[C---:B------:R-:W-:Y:S02]  /*4990*/  ISETP.LT.OR P4, PT, R11.reuse, 0x52, P4 ;  /* 0x000000520b00780c */ /* 0x040fe40002781670 */
[----:B------:R-:W-:-:S02]  /*49a0*/  ISETP.LT.OR P0, PT, R11, 0x3a, P0 ;  /* 0x0000003a0b00780c */ /* 0x000fc40000701670 */
[C---:B------:R-:W-:Y:S02]  /*49b0*/  ISETP.LT.OR P5, PT, R11.reuse, 0x59, P5 ;  /* 0x000000590b00780c */ /* 0x040fe40002fa1670 */
[----:B------:R-:W-:Y:S02]  /*49c0*/  FSEL R46, R46, -INF , !P0 ;  /* 0xff8000002e2e7808 */ /* 0x000fe40004000000 */
[----:B------:R-:W-:Y:S02]  /*49d0*/  ISETP.GT.AND P0, PT, R10, 0x40, !P1 ;  /* 0x000000400a00780c */ /* 0x000fe40004f04270 */
[----:B------:R-:W-:Y:S02]  /*49e0*/  ISETP.NE.AND P1, PT, R86, RZ, PT ;  /* 0x000000ff5600720c */ /* 0x000fe40003f25270 */
[----:B------:R-:W-:Y:S02]  /*49f0*/  ISETP.LT.OR P0, PT, R11, 0x41, P0 ;  /* 0x000000410b00780c */ /* 0x000fe40000701670 */
[----:B------:R-:W-:-:S02]  /*4a00*/  ISETP.GT.AND P1, PT, R10, 0x48, !P1 ;  /* 0x000000480a00780c */ /* 0x000fc40004f24270 */
[----:B------:R-:W-:Y:S02]  /*4a10*/  FSEL R48, R48, -INF , !P0 ;  /* 0xff80000030307808 */ /* 0x000fe40004000000 */
[----:B------:R-:W-:Y:S02]  /*4a20*/  ISETP.GT.AND P0, PT, R10, RZ, !P6 ;  /* 0x000000ff0a00720c */ /* 0x000fe40007704270 */
[C---:B------:R-:W-:Y:S02]  /*4a30*/  ISETP.LT.OR P1, PT, R11.reuse, 0x49, P1 ;  /* 0x000000490b00780c */ /* 0x040fe40000f21670 */
[----:B------:R-:W-:Y:S02]  /*4a40*/  ISETP.LT.OR P0, PT, R11, 0x1, P0 ;  /* 0x000000010b00780c */ /* 0x000fe40000701670 */
[----:B------:R-:W-:Y:S02]  /*4a50*/  FSEL R38, R38, -INF , !P1 ;  /* 0xff80000026267808 */ /* 0x000fe40004800000 */
[----:B------:R-:W-:-:S02]  /*4a60*/  FSEL R54, R15, -INF , !P0 ;  /* 0xff8000000f367808 */ /* 0x000fc40004000000 */
[----:B------:R-:W0:Y:S01]  /*4a70*/  SHFL.BFLY PT, R15, R8, 0x2, 0x1f ;  /* 0x0c401f00080f7f89 */ /* 0x000e2200000e0000 */
[----:B------:R-:W-:Y:S02]  /*4a80*/  ISETP.NE.AND P0, PT, R84, RZ, PT ;  /* 0x000000ff5400720c */ /* 0x000fe40003f05270 */
[----:B------:R-:W-:Y:S02]  /*4a90*/  FMNMX.FTZ R9, R54, R40, !PT ;  /* 0x0000002836097209 */ /* 0x000fe40007810000 */
[----:B------:R-:W-:Y:S02]  /*4aa0*/  ISETP.GT.AND P0, PT, R10, 0x41, !P0 ;  /* 0x000000410a00780c */ /* 0x000fe40004704270 */
[----:B------:R-:W-:Y:S02]  /*4ab0*/  FMNMX.FTZ R6, R26, R9, !PT ;  /* 0x000000091a067209 */ /* 0x000fe40007810000 */
[----:B------:R-:W-:Y:S02]  /*4ac0*/  ISETP.LT.OR P0, PT, R11, 0x42, P0 ;  /* 0x000000420b00780c */ /* 0x000fe40000701670 */
[----:B------:R-:W-:-:S02]  /*4ad0*/  FMNMX.FTZ R9, R27, R6, !PT ;  /* 0x000000061b097209 */ /* 0x000fc40007810000 */
[----:B------:R-:W-:Y:S02]  /*4ae0*/  FSEL R56, R37, -INF , !P0 ;  /* 0xff80000025387808 */ /* 0x000fe40004000000 */
[----:B------:R-:W-:Y:S02]  /*4af0*/  FMNMX.FTZ R6, R28, R9, !PT ;  /* 0x000000091c067209 */ /* 0x000fe40007810000 */
[----:B------:R-:W-:Y:S02]  /*4b00*/  ISETP.NE.AND P6, PT, R24, RZ, PT ;  /* 0x000000ff1800720c */ /* 0x000fe40003fc5270 */
[----:B------:R-:W-:Y:S01]  /*4b10*/  FMNMX.FTZ R9, R29, R6, !PT ;  /* 0x000000061d097209 */ /* 0x000fe20007810000 */
[----:B------:R1:W5:Y:S01]  /*4b20*/  LDL.64 R24, [R1+0x1c0] ;  /* 0x0001c00001187983 */ /* 0x0003620000100a00 */
[----:B------:R-:W-:Y:S02]  /*4b30*/  FSEL R37, R20, -INF , !P3 ;  /* 0xff80000014257808 */ /* 0x000fe40005800000 */
[----:B------:R-:W-:-:S02]  /*4b40*/  FMNMX.FTZ R6, R30, R9, !PT ;  /* 0x000000091e067209 */ /* 0x000fc40007810000 */
[----:B0-----:R-:W-:Y:S02]  /*4b50*/  FMNMX.FTZ R15, R8, R15, !PT ;  /* 0x0000000f080f7209 */ /* 0x001fe40007810000 */
[----:B------:R-:W-:Y:S02]  /*4b60*/  FMNMX.FTZ R9, R31, R6, !PT ;  /* 0x000000061f097209 */ /* 0x000fe40007810000 */
[----:B------:R-:W-:Y:S01]  /*4b70*/  ISETP.GT.AND P0, PT, R10, 0x59, !P6 ;  /* 0x000000590a00780c */ /* 0x000fe20007704270 */
[----:B------:R-:W0:Y:S01]  /*4b80*/  SHFL.BFLY PT, R14, R15, 0x1, 0x1f ;  /* 0x0c201f000f0e7f89 */ /* 0x000e2200000e0000 */
[----:B------:R-:W-:Y:S02]  /*4b90*/  FMNMX.FTZ R6, R32, R9, !PT ;  /* 0x0000000920067209 */ /* 0x000fe40007810000 */
[----:B------:R-:W-:Y:S02]  /*4ba0*/  FSEL R50, R50, -INF , !P4 ;  /* 0xff80000032327808 */ /* 0x000fe40006000000 */
[----:B------:R-:W-:-:S02]  /*4bb0*/  FMNMX.FTZ R9, R33, R6, !PT ;  /* 0x0000000621097209 */ /* 0x000fc40007810000 */
[----:B------:R-:W-:Y:S02]  /*4bc0*/  ISETP.LT.OR P0, PT, R11, 0x5a, P0 ;  /* 0x0000005a0b00780c */ /* 0x000fe40000701670 */
[----:B------:R-:W-:Y:S02]  /*4bd0*/  FMNMX.FTZ R6, R34, R9, !PT ;  /* 0x0000000922067209 */ /* 0x000fe40007810000 */
[----:B------:R-:W-:Y:S02]  /*4be0*/  FSEL R52, R52, -INF , !P5 ;  /* 0xff80000034347808 */ /* 0x000fe40006800000 */
[----:B------:R-:W-:Y:S02]  /*4bf0*/  FMNMX.FTZ R9, R35, R6, !PT ;  /* 0x0000000623097209 */ /* 0x000fe40007810000 */
[----:B------:R-:W-:Y:S02]  /*4c00*/  FSEL R53, R53, -INF , !P0 ;  /* 0xff80000035357808 */ /* 0x000fe40004000000 */
[----:B------:R-:W-:-:S04]  /*4c10*/  FMNMX.FTZ R9, R36, R9, !PT ;  /* 0x0000000924097209 */ /* 0x000fc80007810000 */
[----:B------:R-:W-:Y:S02]  /*4c20*/  FMNMX.FTZ R9, R42, R9, !PT ;  /* 0x000000092a097209 */ /* 0x000fe40007810000 */
[----:B0-----:R-:W-:Y:S02]  /*4c30*/  FMNMX.FTZ R10, R15, R14, !PT ;  /* 0x0000000e0f0a7209 */ /* 0x001fe40007810000 */
        /* <DEDUP_REMOVED lines=9> */
[----:B------:R-:W-:-:S05]  /*4cd0*/  FMNMX.FTZ R9, R53, R6, !PT ;  /* 0x0000000635097209 */ /* 0x000fca0007810000 */
[----:B------:R-:W-:Y:S04]  /*4ce0*/  STL.64 [R1+0x3e0], R8 ;  /* 0x0003e00801007387 */ /* 0x000fe80000100a00 */
[----:B------:R-:W-:Y:S04]  /*4cf0*/  STL [R1+0x3e0], R10 ;  /* 0x0003e00a01007387 */ /* 0x000fe80000100800 */
[----:B------:R-:W2:Y:S04]  /*4d00*/  LDL R11, [R1+0x3e0] ;  /* 0x0003e000010b7983 */ /* 0x000ea80000100800 */
[----:B------:R-:W3:Y:S01]  /*4d10*/  LDL R20, [R1+0x3e4] ;  /* 0x0003e40001147983 */ /* 0x000ee20000100800 */
[----:B--2---:R-:W-:Y:S01]  /*4d20*/  FMUL.FTZ R6, R55, R11 ;  /* 0x0000000b37067220 */ /* 0x004fe20000410000 */
[----:B------:R-:W-:-:S04]  /*4d30*/  FSETP.NEU.FTZ.AND P0, PT, R11, -INF , PT ;  /* 0xff8000000b00780b */ /* 0x000fc80003f1d000 */
[----:B------:R-:W-:Y:S02]  /*4d40*/  FSEL R14, R6, RZ, P0 ;  /* 0x000000ff060e7208 */ /* 0x000fe40000000000 */
[----:B------:R-:W2:Y:S03]  /*4d50*/  LDL R6, [R1+0x28] ;  /* 0x0000280001067983 */ /* 0x000ea60000100800 */
[----:B------:R-:W-:Y:S02]  /*4d60*/  FFMA.FTZ R162, R71, R55, -R14 ;  /* 0x0000003747a27223 */ /* 0x000fe4000001080e */
[----:B---3--:R-:W0:Y:S02]  /*4d70*/  SHFL.BFLY PT, R71, R20, 0x2, 0x1f ;  /* 0x0c401f0014477f89 */ /* 0x008e2400000e0000 */
[----:B0-----:R-:W-:-:S05]  /*4d80*/  FMNMX.FTZ R71, R71, R20, !PT ;  /* 0x0000001447477209 */ /* 0x001fca0007810000 */
[----:B------:R-:W0:Y:S01]  /*4d90*/  SHFL.BFLY PT, R8, R71, 0x1, 0x1f ;  /* 0x0c201f0047087f89 */ /* 0x000e2200000e0000 */
[-CC-:B------:R-:W-:Y:S01]  /*4da0*/  FFMA.FTZ R152, R87, R55.reuse, -R14.reuse ;  /* 0x0000003757987223 */ /* 0x180fe2000001080e */
[-CC-:B------:R-:W-:Y:S01]  /*4db0*/  FFMA.FTZ R13, R13, R55.reuse, -R14.reuse ;  /* 0x000000370d0d7223 */ /* 0x180fe2000001080e */
[----:B------:R-:W-:Y:S01]  /*4dc0*/  FFMA.FTZ R154, R85, R55, -R14 ;  /* 0x00000037559a7223 */ /* 0x000fe2000001080e */
[----:B0-----:R-:W-:-:S04]  /*4dd0*/  FMNMX.FTZ R8, R71, R8, !PT ;  /* 0x0000000847087209 */ /* 0x001fc80007810000 */
[C---:B------:R-:W-:Y:S01]  /*4de0*/  FSETP.NEU.FTZ.AND P0, PT, R8.reuse, -INF , PT ;  /* 0xff8000000800780b */ /* 0x040fe20003f1d000 */
[----:B------:R-:W-:-:S05]  /*4df0*/  FMUL.FTZ R10, R8, R55 ;  /* 0x00000037080a7220 */ /* 0x000fca0000410000 */
[----:B------:R-:W-:-:S05]  /*4e00*/  FSEL R10, R10, RZ, P0 ;  /* 0x000000ff0a0a7208 */ /* 0x000fca0000000000 */
[-CC-:B------:R-:W-:Y:S01]  /*4e10*/  FFMA.FTZ R54, R54, R55.reuse, -R10.reuse ;  /* 0x0000003736367223 */ /* 0x180fe2000001080a */
[-CC-:B------:R-:W-:Y:S01]  /*4e20*/  FFMA.FTZ R40, R40, R55.reuse, -R10.reuse ;  /* 0x0000003728287223 */ /* 0x180fe2000001080a */
[-C--:B------:R-:W-:Y:S01]  /*4e30*/  FFMA.FTZ R26, R26, R55.reuse, -R10 ;  /* 0x000000371a1a7223 */ /* 0x080fe2000001080a */
[----:B------:R-:W-:Y:S01]  /*4e40*/  MUFU.EX2 R152, R152 ;  /* 0x0000009800987308 */ /* 0x000fe20000000800 */
[-C--:B------:R-:W-:Y:S01]  /*4e50*/  FFMA.FTZ R11, R83, R55.reuse, -R14 ;  /* 0x00000037530b7223 */ /* 0x080fe2000001080e */
[----:B------:R-:W-:-:S06]  /*4e60*/  FFMA.FTZ R27, R27, R55, -R10 ;  /* 0x000000371b1b7223 */ /* 0x000fcc000001080a */
[----:B------:R0:W3:Y:S01]  /*4e70*/  MUFU.EX2 R9, R13 ;  /* 0x0000000d00097308 */ /* 0x0000e20000000800 */
[-C--:B------:R-:W-:Y:S01]  /*4e80*/  FFMA.FTZ R156, R81, R55.reuse, -R14 ;  /* 0x00000037519c7223 */ /* 0x080fe2000001080e */
[----:B------:R-:W-:-:S06]  /*4e90*/  FFMA.FTZ R28, R28, R55, -R10 ;  /* 0x000000371c1c7223 */ /* 0x000fcc000001080a */
[----:B------:R-:W-:Y:S08]  /*4ea0*/  MUFU.EX2 R54, R54 ;  /* 0x0000003600367308 */ /* 0x000ff00000000800 */
[----:B------:R-:W4:Y:S01]  /*4eb0*/  MUFU.EX2 R153, R40 ;  /* 0x0000002800997308 */ /* 0x000f220000000800 */
[----:B------:R-:W-:-:S07]  /*4ec0*/  FFMA.FTZ R57, R57, R55, -R14 ;  /* 0x0000003739397223 */ /* 0x000fce000001080e */
[----:B------:R-:W-:Y:S01]  /*4ed0*/  MUFU.EX2 R154, R154 ;  /* 0x0000009a009a7308 */ /* 0x000fe20000000800 */
[----:B------:R-:W-:-:S07]  /*4ee0*/  FFMA.FTZ R29, R29, R55, -R10 ;  /* 0x000000371d1d7223 */ /* 0x000fce000001080a */
[----:B------:R-:W1:Y:S01]  /*4ef0*/  MUFU.EX2 R26, R26 ;  /* 0x0000001a001a7308 */ /* 0x000e620000000800 */
[-CC-:B------:R-:W-:Y:S01]  /*4f00*/  FFMA.FTZ R21, R21, R55.reuse, -R14.reuse ;  /* 0x0000003715157223 */ /* 0x180fe2000001080e */
[----:B------:R-:W-:-:S06]  /*4f10*/  FFMA.FTZ R45, R45, R55, -R14 ;  /* 0x000000372d2d7223 */ /* 0x000fcc000001080e */
[----:B------:R-:W-:Y:S01]  /*4f20*/  MUFU.EX2 R11, R11 ;  /* 0x0000000b000b7308 */ /* 0x000fe20000000800 */
[-CC-:B------:R-:W-:Y:S01]  /*4f30*/  FFMA.FTZ R158, R79, R55.reuse, -R14.reuse ;  /* 0x000000374f9e7223 */ /* 0x180fe2000001080e */
[----:B------:R-:W-:-:S06]  /*4f40*/  FFMA.FTZ R47, R47, R55, -R14 ;  /* 0x000000372f2f7223 */ /* 0x000fcc000001080e */
[----:B------:R-:W1:Y:S01]  /*4f50*/  MUFU.EX2 R27, R27 ;  /* 0x0000001b001b7308 */ /* 0x000e620000000800 */
[-CC-:B0-----:R-:W-:Y:S01]  /*4f60*/  FFMA.FTZ R13, R77, R55.reuse, -R14.reuse ;  /* 0x000000374d0d7223 */ /* 0x181fe2000001080e */
[-CC-:B------:R-:W-:Y:S01]  /*4f70*/  FFMA.FTZ R160, R75, R55.reuse, -R14.reuse ;  /* 0x000000374ba07223 */ /* 0x180fe2000001080e */
[-CC-:B------:R-:W-:Y:S01]  /*4f80*/  FFMA.FTZ R15, R73, R55.reuse, -R14.reuse ;  /* 0x00000037490f7223 */ /* 0x180fe2000001080e */
[-CC-:B------:R-:W-:Y:S01]  /*4f90*/  FFMA.FTZ R59, R59, R55.reuse, -R14.reuse ;  /* 0x000000373b3b7223 */ /* 0x180fe2000001080e */
[----:B------:R-:W-:-:S03]  /*4fa0*/  FFMA.FTZ R164, R69, R55, -R14 ;  /* 0x0000003745a47223 */ /* 0x000fc6000001080e */
[----:B------:R-:W0:Y:S01]  /*4fb0*/  MUFU.EX2 R156, R156 ;  /* 0x0000009c009c7308 */ /* 0x000e220000000800 */
[-CC-:B------:R-:W-:Y:S01]  /*4fc0*/  FFMA.FTZ R61, R61, R55.reuse, -R14.reuse ;  /* 0x000000373d3d7223 */ /* 0x180fe2000001080e */
[-CC-:B------:R-:W-:Y:S01]  /*4fd0*/  FFMA.FTZ R166, R67, R55.reuse, -R14.reuse ;  /* 0x0000003743a67223 */ /* 0x180fe2000001080e */
[-CC-:B------:R-:W-:Y:S01]  /*4fe0*/  FFMA.FTZ R63, R63, R55.reuse, -R14.reuse ;  /* 0x000000373f3f7223 */ /* 0x180fe2000001080e */
[-CC-:B------:R-:W-:Y:S01]  /*4ff0*/  FFMA.FTZ R65, R65, R55.reuse, -R14.reuse ;  /* 0x0000003741417223 */ /* 0x180fe2000001080e */
[-CC-:B------:R-:W-:Y:S01]  /*5000*/  FFMA.FTZ R49, R49, R55.reuse, -R14.reuse ;  /* 0x0000003731317223 */ /* 0x180fe2000001080e */
[-CC-:B------:R-:W-:Y:S02]  /*5010*/  FFMA.FTZ R41, R41, R55.reuse, -R14.reuse ;  /* 0x0000003729297223 */ /* 0x180fe4000001080e */
[----:B------:R-:W0:Y:S01]  /*5020*/  MUFU.EX2 R28, R28 ;  /* 0x0000001c001c7308 */ /* 0x000e220000000800 */
[-C--:B------:R-:W-:Y:S01]  /*5030*/  FFMA.FTZ R43, R43, R55.reuse, -R14 ;  /* 0x000000372b2b7223 */ /* 0x080fe2000001080e */
[-C--:B------:R-:W-:Y:S01]  /*5040*/  FFMA.FTZ R30, R30, R55.reuse, -R10 ;  /* 0x000000371e1e7223 */ /* 0x080fe2000001080a */
[-C--:B------:R-:W-:Y:S01]  /*5050*/  FFMA.FTZ R14, R51, R55.reuse, -R14 ;  /* 0x00000037330e7223 */ /* 0x080fe2000001080e */
[----:B------:R-:W-:-:S04]  /*5060*/  FFMA.FTZ R31, R31, R55, -R10 ;  /* 0x000000371f1f7223 */ /* 0x000fc8000001080a */
[----:B------:R-:W0:Y:S01]  /*5070*/  MUFU.EX2 R57, R57 ;  /* 0x0000003900397308 */ /* 0x000e220000000800 */
[----:B------:R-:W-:-:S07]  /*5080*/  FFMA.FTZ R32, R32, R55, -R10 ;  /* 0x0000003720207223 */ /* 0x000fce000001080a */
[----:B------:R3:W-:Y:S08]  /*5090*/  MUFU.EX2 R174, R21 ;  /* 0x0000001500ae7308 */ /* 0x0007f00000000800 */
[----:B------:R4:W-:Y:S01]  /*50a0*/  MUFU.EX2 R172, R45 ;  /* 0x0000002d00ac7308 */ /* 0x0009e20000000800 */
[----:B---3--:R-:W-:-:S07]  /*50b0*/  FADD.FTZ R21, R152, R9 ;  /* 0x0000000998157221 */ /* 0x008fce0000010000 */
[----:B------:R-:W3:Y:S01]  /*50c0*/  MUFU.EX2 R29, R29 ;  /* 0x0000001d001d7308 */ /* 0x000ee20000000800 */
[----:B----4-:R-:W-:-:S04]  /*50d0*/  FADD.FTZ R45, R54, R153 ;  /* 0x00000099362d7221 */ /* 0x010fc80000010000 */
[----:B-1----:R-:W-:-:S03]  /*50e0*/  FADD.FTZ R20, R26, R45 ;  /* 0x0000002d1a147221 */ /* 0x002fc60000010000 */
[----:B------:R-:W-:Y:S01]  /*50f0*/  MUFU.EX2 R170, R47 ;  /* 0x0000002f00aa7308 */ /* 0x000fe20000000800 */
[----:B------:R-:W-:-:S07]  /*5100*/  FADD.FTZ R45, R27, R20 ;  /* 0x000000141b2d7221 */ /* 0x000fce0000010000 */
[----:B------:R-:W1:Y:S01]  /*5110*/  MUFU.EX2 R158, R158 ;  /* 0x0000009e009e7308 */ /* 0x000e620000000800 */
[----:B------:R-:W-:-:S07]  /*5120*/  FFMA.FTZ R33, R33, R55, -R10 ;  /* 0x0000003721217223 */ /* 0x000fce000001080a */
[----:B------:R4:W-:Y:S08]  /*5130*/  MUFU.EX2 R47, R14 ;  /* 0x0000000e002f7308 */ /* 0x0009f00000000800 */
[----:B------:R-:W1:Y:S01]  /*5140*/  MUFU.EX2 R30, R30 ;  /* 0x0000001e001e7308 */ /* 0x000e620000000800 */
[----:B----4-:R-:W-:-:S04]  /*5150*/  FADD.FTZ R14, R154, R21 ;  /* 0x000000159a0e7221 */ /* 0x010fc80000010000 */
[----:B------:R-:W-:-:S03]  /*5160*/  FADD.FTZ R21, R11, R14 ;  /* 0x0000000e0b157221 */ /* 0x000fc60000010000 */
[----:B------:R-:W4:Y:S01]  /*5170*/  MUFU.EX2 R13, R13 ;  /* 0x0000000d000d7308 */ /* 0x000f220000000800 */
[----:B0-----:R-:W-:Y:S01]  /*5180*/  FADD.FTZ R14, R156, R21 ;  /* 0x000000159c0e7221 */ /* 0x001fe20000010000 */
[----:B------:R-:W-:-:S06]  /*5190*/  FADD.FTZ R20, R28, R45 ;  /* 0x0000002d1c147221 */ /* 0x000fcc0000010000 */
[----:B------:R-:W0:Y:S01]  /*51a0*/  MUFU.EX2 R31, R31 ;  /* 0x0000001f001f7308 */ /* 0x000e220000000800 */
[----:B------:R-:W-:Y:S01]  /*51b0*/  FFMA.FTZ R34, R34, R55, -R10 ;  /* 0x0000003722227223 */ /* 0x000fe2000001080a */
[----:B------:R-:W-:-:S06]  /*51c0*/  FADD.FTZ R21, R57, R14 ;  /* 0x0000000e39157221 */ /* 0x000fcc0000010000 */
[----:B------:R-:W0:Y:S01]  /*51d0*/  MUFU.EX2 R160, R160 ;  /* 0x000000a000a07308 */ /* 0x000e220000000800 */
[----:B---3--:R-:W-:Y:S01]  /*51e0*/  FADD.FTZ R45, R29, R20 ;  /* 0x000000141d2d7221 */ /* 0x008fe20000010000 */
[----:B------:R-:W-:-:S06]  /*51f0*/  FFMA.FTZ R35, R35, R55, -R10 ;  /* 0x0000003723237223 */ /* 0x000fcc000001080a */
[----:B------:R-:W3:Y:S01]  /*5200*/  MUFU.EX2 R32, R32 ;  /* 0x0000002000207308 */ /* 0x000ee20000000800 */
[----:B-1----:R-:W-:Y:S01]  /*5210*/  FADD.FTZ R14, R158, R21 ;  /* 0x000000159e0e7221 */ /* 0x002fe20000010000 */
[----:B------:R-:W-:-:S06]  /*5220*/  FADD.FTZ R20, R30, R45 ;  /* 0x0000002d1e147221 */ /* 0x000fcc0000010000 */
[----:B------:R-:W1:Y:S01]  /*5230*/  MUFU.EX2 R15, R15 ;  /* 0x0000000f000f7308 */ /* 0x000e620000000800 */
[----:B------:R-:W-:-:S07]  /*5240*/  FFMA.FTZ R36, R36, R55, -R10 ;  /* 0x0000003724247223 */ /* 0x000fce000001080a */
[----:B------:R-:W1:Y:S01]  /*5250*/  MUFU.EX2 R33, R33 ;  /* 0x0000002100217308 */ /* 0x000e620000000800 */
[----:B----4-:R-:W-:Y:S01]  /*5260*/  FADD.FTZ R21, R13, R14 ;  /* 0x0000000e0d157221 */ /* 0x010fe20000010000 */
[----:B0-----:R-:W-:-:S06]  /*5270*/  FADD.FTZ R45, R31, R20 ;  /* 0x000000141f2d7221 */ /* 0x001fcc0000010000 */
[----:B------:R-:W0:Y:S08]  /*5280*/  MUFU.EX2 R162, R162 ;  /* 0x000000a200a27308 */ /* 0x000e300000000800 */
[----:B------:R-:W4:Y:S01]  /*5290*/  MUFU.EX2 R34, R34 ;  /* 0x0000002200227308 */ /* 0x000f220000000800 */
[----:B------:R-:W-:Y:S01]  /*52a0*/  FFMA.FTZ R42, R42, R55, -R10 ;  /* 0x000000372a2a7223 */ /* 0x000fe2000001080a */
[----:B------:R-:W-:-:S06]  /*52b0*/  FADD.FTZ R14, R160, R21 ;  /* 0x00000015a00e7221 */ /* 0x000fcc0000010000 */
[----:B------:R-:W2:Y:S01]  /*52c0*/  MUFU.EX2 R59, R59 ;  /* 0x0000003b003b7308 */ /* 0x000ea20000000800 */
[----:B---3--:R-:W-:Y:S01]  /*52d0*/  FADD.FTZ R20, R32, R45 ;  /* 0x0000002d20147221 */ /* 0x008fe20000010000 */
[----:B------:R-:W-:-:S06]  /*52e0*/  FFMA.FTZ R44, R44, R55, -R10 ;  /* 0x000000372c2c7223 */ /* 0x000fcc000001080a */
[----:B------:R-:W3:Y:S01]  /*52f0*/  MUFU.EX2 R35, R35 ;  /* 0x0000002300237308 */ /* 0x000ee20000000800 */
[----:B-1----:R-:W-:Y:S01]  /*5300*/  FADD.FTZ R21, R15, R14 ;  /* 0x0000000e0f157221 */ /* 0x002fe20000010000 */
[----:B------:R-:W-:-:S06]  /*5310*/  FADD.FTZ R45, R33, R20 ;  /* 0x00000014212d7221 */ /* 0x000fcc0000010000 */
[----:B------:R-:W1:Y:S08]  /*5320*/  MUFU.EX2 R164, R164 ;  /* 0x000000a400a47308 */ /* 0x000e700000000800 */
[----:B------:R-:W1:Y:S01]  /*5330*/  MUFU.EX2 R36, R36 ;  /* 0x0000002400247308 */ /* 0x000e620000000800 */
[----:B------:R-:W-:Y:S01]  /*5340*/  FFMA.FTZ R46, R46, R55, -R10 ;  /* 0x000000372e2e7223 */ /* 0x000fe2000001080a */
[----:B0-----:R-:W-:-:S06]  /*5350*/  FADD.FTZ R14, R162, R21 ;  /* 0x00000015a20e7221 */ /* 0x001fcc0000010000 */
[----:B------:R-:W0:Y:S01]  /*5360*/  MUFU.EX2 R61, R61 ;  /* 0x0000003d003d7308 */ /* 0x000e220000000800 */
[----:B----4-:R-:W-:Y:S01]  /*5370*/  FADD.FTZ R20, R34, R45 ;  /* 0x0000002d22147221 */ /* 0x010fe20000010000 */
[----:B------:R-:W-:-:S06]  /*5380*/  FFMA.FTZ R48, R48, R55, -R10 ;  /* 0x0000003730307223 */ /* 0x000fcc000001080a */
[----:B------:R-:W4:Y:S01]  /*5390*/  MUFU.EX2 R165, R42 ;  /* 0x0000002a00a57308 */ /* 0x000f220000000800 */
[----:B--2---:R-:W-:Y:S01]  /*53a0*/  FADD.FTZ R21, R59, R14 ;  /* 0x0000000e3b157221 */ /* 0x004fe20000010000 */
[----:B---3--:R-:W-:-:S06]  /*53b0*/  FADD.FTZ R45, R35, R20 ;  /* 0x00000014232d7221 */ /* 0x008fcc0000010000 */
[----:B------:R-:W2:Y:S08]  /*53c0*/  MUFU.EX2 R166, R166 ;  /* 0x000000a600a67308 */ /* 0x000eb00000000800 */
[----:B------:R-:W3:Y:S01]  /*53d0*/  MUFU.EX2 R44, R44 ;  /* 0x0000002c002c7308 */ /* 0x000ee20000000800 */
[----:B------:R-:W-:Y:S01]  /*53e0*/  FFMA.FTZ R56, R56, R55, -R10 ;  /* 0x0000003738387223 */ /* 0x000fe2000001080a */
[----:B-1----:R-:W-:-:S06]  /*53f0*/  FADD.FTZ R14, R164, R21 ;  /* 0x00000015a40e7221 */ /* 0x002fcc0000010000 */
[----:B------:R-:W1:Y:S01]  /*5400*/  MUFU.EX2 R63, R63 ;  /* 0x0000003f003f7308 */ /* 0x000e620000000800 */
[----:B------:R-:W-:Y:S01]  /*5410*/  FADD.FTZ R20, R36, R45 ;  /* 0x0000002d24147221 */ /* 0x000fe20000010000 */
[----:B------:R-:W-:-:S06]  /*5420*/  FFMA.FTZ R38, R38, R55, -R10 ;  /* 0x0000003726267223 */ /* 0x000fcc000001080a */
[----:B------:R-:W1:Y:S01]  /*5430*/  MUFU.EX2 R167, R46 ;  /* 0x0000002e00a77308 */ /* 0x000e620000000800 */
[----:B0-----:R-:W-:Y:S01]  /*5440*/  FADD.FTZ R21, R61, R14 ;  /* 0x0000000e3d157221 */ /* 0x001fe20000010000 */
[----:B----4-:R-:W-:-:S06]  /*5450*/  FADD.FTZ R45, R165, R20 ;  /* 0x00000014a52d7221 */ /* 0x010fcc0000010000 */
[----:B------:R-:W0:Y:S01]  /*5460*/  MUFU.EX2 R65, R65 ;  /* 0x0000004100417308 */ /* 0x000e220000000800 */
[----:B------:R-:W-:-:S07]  /*5470*/  FFMA.FTZ R39, R39, R55, -R10 ;  /* 0x0000003727277223 */ /* 0x000fce000001080a */
[----:B------:R-:W4:Y:S01]  /*5480*/  MUFU.EX2 R48, R48 ;  /* 0x0000003000307308 */ /* 0x000f220000000800 */
[----:B--2---:R-:W-:Y:S01]  /*5490*/  FADD.FTZ R14, R166, R21 ;  /* 0x00000015a60e7221 */ /* 0x004fe20000010000 */
[----:B---3--:R-:W-:-:S06]  /*54a0*/  FADD.FTZ R20, R44, R45 ;  /* 0x0000002d2c147221 */ /* 0x008fcc0000010000 */
[----:B------:R-:W2:Y:S01]  /*54b0*/  MUFU.EX2 R168, R49 ;  /* 0x0000003100a87308 */ /* 0x000ea20000000800 */
[----:B------:R-:W-:-:S07]  /*54c0*/  FFMA.FTZ R37, R37, R55, -R10 ;  /* 0x0000003725257223 */ /* 0x000fce000001080a */
[----:B------:R-:W3:Y:S01]  /*54d0*/  MUFU.EX2 R169, R56 ;  /* 0x0000003800a97308 */ /* 0x000ee20000000800 */
[----:B-1----:R-:W-:Y:S01]  /*54e0*/  FADD.FTZ R14, R63, R14 ;  /* 0x0000000e3f0e7221 */ /* 0x002fe20000010000 */
[----:B------:R-:W-:-:S06]  /*54f0*/  FADD.FTZ R21, R167, R20 ;  /* 0x00000014a7157221 */ /* 0x000fcc0000010000 */
[----:B------:R-:W1:Y:S01]  /*5500*/  MUFU.EX2 R41, R41 ;  /* 0x0000002900297308 */ /* 0x000e620000000800 */
[----:B------:R-:W-:-:S07]  /*5510*/  FFMA.FTZ R50, R50, R55, -R10 ;  /* 0x0000003732327223 */ /* 0x000fce000001080a */
[----:B------:R-:W1:Y:S01]  /*5520*/  MUFU.EX2 R38, R38 ;  /* 0x0000002600267308 */ /* 0x000e620000000800 */
[----:B0-----:R-:W-:Y:S01]  /*5530*/  FADD.FTZ R45, R65, R14 ;  /* 0x0000000e412d7221 */ /* 0x001fe20000010000 */
[----:B----4-:R-:W-:-:S06]  /*5540*/  FADD.FTZ R14, R48, R21 ;  /* 0x00000015300e7221 */ /* 0x010fcc0000010000 */
[----:B------:R-:W0:Y:S01]  /*5550*/  MUFU.EX2 R39, R39 ;  /* 0x0000002700277308 */ /* 0x000e220000000800 */
[----:B------:R-:W-:Y:S01]  /*5560*/  FFMA.FTZ R52, R52, R55, -R10 ;  /* 0x0000003734347223 */ /* 0x000fe2000001080a */
[----:B--2---:R-:W-:Y:S01]  /*5570*/  FADD.FTZ R20, R168, R45 ;  /* 0x0000002da8147221 */ /* 0x004fe20000010000 */
[----:B---3--:R-:W-:-:S05]  /*5580*/  FADD.FTZ R21, R169, R14 ;  /* 0x0000000ea9157221 */ /* 0x008fca0000010000 */
[----:B------:R-:W2:Y:S08]  /*5590*/  MUFU.EX2 R43, R43 ;  /* 0x0000002b002b7308 */ /* 0x000eb00000000800 */
[----:B------:R-:W3:Y:S01]  /*55a0*/  MUFU.EX2 R37, R37 ;  /* 0x0000002500257308 */ /* 0x000ee20000000800 */
[----:B------:R-:W-:Y:S01]  /*55b0*/  FFMA.FTZ R10, R53, R55, -R10 ;  /* 0x00000037350a7223 */ /* 0x000fe2000001080a */
[----:B-1----:R-:W-:Y:S01]  /*55c0*/  FADD.FTZ R45, R41, R20 ;  /* 0x00000014292d7221 */ /* 0x002fe20000010000 */
[----:B------:R-:W-:-:S05]  /*55d0*/  FADD.FTZ R14, R38, R21 ;  /* 0x00000015260e7221 */ /* 0x000fca0000010000 */
[----:B------:R-:W1:Y:S01]  /*55e0*/  MUFU.EX2 R50, R50 ;  /* 0x0000003200327308 */ /* 0x000e620000000800 */
[----:B------:R-:W-:Y:S01]  /*55f0*/  FADD.FTZ R20, R170, R45 ;  /* 0x0000002daa147221 */ /* 0x000fe20000010000 */
[----:B0-----:R-:W-:-:S06]  /*5600*/  FADD.FTZ R14, R39, R14 ;  /* 0x0000000e270e7221 */ /* 0x001fcc0000010000 */
[----:B------:R-:W0:Y:S01]  /*5610*/  MUFU.EX2 R52, R52 ;  /* 0x0000003400347308 */ /* 0x000e220000000800 */
[----:B--2---:R-:W-:Y:S01]  /*5620*/  FADD.FTZ R21, R43, R20 ;  /* 0x000000142b157221 */ /* 0x004fe20000010000 */
[----:B---3--:R-:W-:-:S06]  /*5630*/  FADD.FTZ R45, R37, R14 ;  /* 0x0000000e252d7221 */ /* 0x008fcc0000010000 */
[----:B------:R-:W2:Y:S01]  /*5640*/  MUFU.EX2 R175, R10 ;  /* 0x0000000a00af7308 */ /* 0x000ea20000000800 */
[----:B------:R-:W-:Y:S01]  /*5650*/  FADD.FTZ R21, R172, R21 ;  /* 0x00000015ac157221 */ /* 0x000fe20000010000 */
[----:B-1----:R-:W-:-:S03]  /*5660*/  FADD.FTZ R45, R50, R45 ;  /* 0x0000002d322d7221 */ /* 0x002fc60000010000 */
[----:B------:R-:W-:Y:S01]  /*5670*/  FADD.FTZ R20, R174, R21 ;  /* 0x00000015ae147221 */ /* 0x000fe20000010000 */
[----:B0-----:R-:W-:-:S03]  /*5680*/  FADD.FTZ R14, R52, R45 ;  /* 0x0000002d340e7221 */ /* 0x001fc60000010000 */
[----:B------:R-:W-:Y:S01]  /*5690*/  FADD.FTZ R20, R47, R20 ;  /* 0x000000142f147221 */ /* 0x000fe20000010000 */
[----:B------:R0:W-:Y:S01]  /*56a0*/  STL [R1+0x3e4], R8 ;  /* 0x0003e40801007387 */ /* 0x0001e20000100800 */
[----:B--2---:R-:W-:Y:S01]  /*56b0*/  FADD.FTZ R21, R175, R14 ;  /* 0x0000000eaf157221 */ /* 0x004fe20000010000 */
[----:B------:R-:W-:-:S04]  /*56c0*/  LOP3.LUT R6, R6, 0x1, RZ, 0xfc, !PT ;  /* 0x0000000106067812 */ /* 0x000fc800078efcff */
[----:B------:R0:W-:Y:S01]  /*56d0*/  STL.64 [R1+0x3f0], R20 ;  /* 0x0003f01401007387 */ /* 0x0001e20000100a00 */
[----:B------:R-:W-:Y:S01]  /*56e0*/  ISETP.NE.AND P1, PT, R6, 0x3, PT ;  /* 0x000000030600780c */ /* 0x000fe20003f25270 */
[----:B------:R-:W-:Y:S01]  /*56f0*/  BSSY B0, `(.L_x_10934) ;  /* 0x000001b000007945 */ /* 0x000fe20003800000 */
        /* <DEDUP_REMOVED lines=24> */
[----:B0-----:R-:W-:Y:S06]  /*5880*/  @!P1 BRA `(.L_x_10935) ;  /* 0x0000000000049947 */ /* 0x001fec0003800000 */
[----:B------:R-:W-:Y:S01]  /*5890*/  BPT.TRAP 0x1 ;  /* 0x000000040000795c */ /* 0x000fe20000300000 */
.L_x_10935:
[----:B------:R-:W-:Y:S05]  /*58a0*/  BSYNC B0 ;  /* 0x0000000000007941 */ /* 0x000fea0003800000 */
.L_x_10934:
        /* <DEDUP_REMOVED lines=8> */
.L_x_10937:
[----:B------:R-:W-:Y:S05]  /*5930*/  BSYNC B0 ;  /* 0x0000000000007941 */ /* 0x000fea0003800000 */
.L_x_10936:
[----:B------:R-:W-:Y:S04]  /*5940*/  BSSY B0, `(.L_x_10938) ;  /* 0x0000004000007945 */ /* 0x000fe80003800000 */
[----:B-1----:R-:W-:Y:S05]  /*5950*/  @P0 BRA `(.L_x_10939) ;  /* 0x0000000000080947 */ /* 0x002fea0003800000 */
[----:B------:R-:W1:Y:S02]  /*5960*/  SYNCS.PHASECHK.TRANS64.TRYWAIT P0, [R6+URZ], R11 ;  /* 0x0000000b060075a7 */ /* 0x000e64000800017f */
[----:B-1----:R-:W-:Y:S05]  /*5970*/  @!P0 BRA `(.L_x_10940) ;  /* 0x0000018400a08947 */ /* 0x002fea0003800000 */
.L_x_10939:
[----:B------:R-:W-:Y:S05]  /*5980*/  BSYNC B0 ;  /* 0x0000000000007941 */ /* 0x000fea0003800000 */
.L_x_10938:
[----:B------:R-:W2:Y:S04]  /*5990*/  LDL R97, [R1+0x1c0] ;  /* 0x0001c00001617983 */ /* 0x000ea80000100800 */
[----:B------:R-:W2:Y:S04]  /*59a0*/  LDL.64 R8, [R1+0x80] ;  /* 0x0000800001087983 */ /* 0x000ea80000100a00 */
        /* <DEDUP_REMOVED lines=101> */
[----:B01----:R-:W4:Y:S04]  /*6000*/  LDL R11, [R1+0x3c4] ;  /* 0x0003c400010b7983 */ /* 0x003f280000100800 */
        /* <DEDUP_REMOVED lines=26> */
[----:B------:R-:W-:Y:S05]  /*61b0*/  WARPSYNC.ALL ;  /* 0x0000000000007948 */ /* 0x000fea0003800000 */
[----:B--2---:R-:W-:Y:S01]  /*61c0*/  IMAD R8, R97, 0xc00, R8 ;  /* 0x00000c0061087824 */ /* 0x004fe200078e0208 */
[----:B------:R-:W-:-:S04]  /*61d0*/  R2UR UR7, R9 ;  /* 0x00000000090772ca */ /* 0x000fc800000e0000 */
[----:B------:R-:W-:Y:S01]  /*61e0*/  R2UR UR6, R8 ;  /* 0x00000000080672ca */ /* 0x000fe200000e0000 */
        /* <DEDUP_REMOVED lines=100> */
[----:B------:R1:W-:Y:S06]  /*6830*/  BAR.SYNC.DEFER_BLOCKING R204, 0x100 ;  /* 0x000400cc0000751d */ /* 0x0003ec0000010000 */
[----:B0-----:R-:W-:-:S06]  /*6840*/  WARPGROUP.ARRIVE ;  /* 0x00000000000079c5 */ /* 0x001fcc0000000000 */
[----:B------:R-:W-:Y:S01]  /*6850*/  HGMMA.64x256x16.F32 R24, R152, gdesc[UR4].tnspB, RZ, !UPT, gsb0 ;  /* 0x43e0000498187df0 */ /* 0x000fe2000c0008ff */
[----:B------:R0:W-:Y:S04]  /*6860*/  STL [R1+0x368], R10 ;  /* 0x0003680a01007387 */ /* 0x0001e80000100800 */
[----:B------:R2:W-:Y:S01]  /*6870*/  STL [R1+0x3c4], R11 ;  /* 0x0003c40b01007387 */ /* 0x0005e20000100800 */
[----:B0-----:R-:W-:Y:S02]  /*6880*/  VIADD R10, R8, 0x80 ;  /* 0x00000080080a7836 */ /* 0x001fe40000000000 */
[----:B--2---:R-:W-:-:S03]  /*6890*/  IMAD.MOV.U32 R11, RZ, RZ, R9 ;  /* 0x000000ffff0b7224 */ /* 0x004fc600078e0009 */
        /* <DEDUP_REMOVED lines=146> */
[----:B------:R-:W2:Y:S01]  /*71c0*/  LDL R11, [R1+0x28] ;  /* 0x00002800010b7983 */ /* 0x000ea20000100800 */
        /* <DEDUP_REMOVED lines=36> */
[----:B------:R-:W-:Y:S02]  /*7410*/  R2UR UR7, R9 ;  /* 0x00000000090772ca */ /* 0x000fe400000e0000 */
        /* <DEDUP_REMOVED lines=70> */
[----:B0-----:R-:W2:Y:S04]  /*7880*/  LDL R78, [R1+0x1d4] ;  /* 0x0001d400014e7983 */ /* 0x001ea80000100800 */
[----:B---3--:R-:W3:Y:S04]  /*7890*/  LDL R80, [R1+0x1d8] ;  /* 0x0001d80001507983 */ /* 0x008ee80000100800 */
[----:B------:R-:W3:Y:S04]  /*78a0*/  LDL R82, [R1+0x1dc] ;  /* 0x0001dc0001527983 */ /* 0x000ee80000100800 */
[----:B------:R-:W3:Y:S04]  /*78b0*/  LDL R8, [R1+0x1e0] ;  /* 0x0001e00001087983 */ /* 0x000ee80000100800 */
[----:B----4-:R-:W4:Y:S04]  /*78c0*/  LDL R84, [R1+0x1e4] ;  /* 0x0001e40001547983 */ /* 0x010f280000100800 */
[----:B------:R-:W4:Y:S04]  /*78d0*/  LDL R86, [R1+0x1e8] ;  /* 0x0001e80001567983 */ /* 0x000f280000100800 */
[----:B-1----:R-:W4:Y:S04]  /*78e0*/  LDL R88, [R1+0x1ec] ;  /* 0x0001ec0001587983 */ /* 0x002f280000100800 */
        /* <DEDUP_REMOVED lines=120> */
[----:B------:R0:W-:Y:S04]  /*8070*/  STL [R1+0x68], RZ ;  /* 0x000068ff01007387 */ /* 0x0001e80000100800 */
[----:B------:R0:W-:Y:S04]  /*8080*/  STL [R1+0x68], R0 ;  /* 0x0000680001007387 */ /* 0x0001e80000100800 */
[----:B------:R0:W-:Y:S04]  /*8090*/  STL [R1+0x68], R0 ;  /* 0x0000680001007387 */ /* 0x0001e80000100800 */
[----:B------:R0:W-:Y:S01]  /*80a0*/  STL [R1+0x68], R0 ;  /* 0x0000680001007387 */ /* 0x0001e20000100800 */
[----:B------:R-:W-:-:S03]  /*80b0*/  LOP3.LUT R11, R11, 0x1, RZ, 0xfc, !PT ;  /* 0x000000010b0b7812 */ /* 0x000fc600078efcff */
        /* <DEDUP_REMOVED lines=131> */
[----:B------:R-:W-:Y:S01]  /*88f0*/  ISETP.NE.AND P0, PT, R11, 0x3, PT ;  /* 0x000000030b00780c */ /* 0x000fe20003f05270 */
[----:B------:R-:W-:-:S12]  /*8900*/  BSSY B0, `(.L_x_10941) ;  /* 0x0000003000007945 */ /* 0x000fd80003800000 */
[----:B0-----:R-:W-:Y:S05]  /*8910*/  @!P0 BRA `(.L_x_10942) ;  /* 0x0000000000048947 */ /* 0x001fea0003800000 */
[----:B------:R-:W-:Y:S01]  /*8920*/  BPT.TRAP 0x1 ;  /* 0x000000040000795c */ /* 0x000fe20000300000 */
.L_x_10942:
[----:B------:R-:W-:Y:S05]  /*8930*/  BSYNC B0 ;  /* 0x0000000000007941 */ /* 0x000fea0003800000 */
.L_x_10941:
        /* <DEDUP_REMOVED lines=11> */
[----:B------:R-:W-:-:S06]  /*89f0*/  UIADD3 UR47, UR47, -0x2, URZ ;  /* 0xfffffffe2f2f7890 */ /* 0x000fcc000fffe03f */
[----:B------:R-:W-:Y:S02]  /*8a00*/  IMAD.U32 R10, RZ, RZ, UR47 ;  /* 0x0000002fff0a7e24 */ /* 0x000fe4000f8e00ff */
[----:B--2---:R-:W-:-:S04]  /*8a10*/  IMAD.SHL.U32 R0, R0, 0x80, RZ ;  /* 0x0000008000007824 */ /* 0x004fc800078e00ff */
[----:B------:R-:W-:Y:S01]  /*8a20*/  @P0 IMAD.HI.U32 R8, R0, R7, RZ ;  /* 0x0000000700080227 */ /* 0x000fe200078e00ff */
[----:B------:R-:W-:-:S03]  /*8a30*/  PLOP3.LUT P0, PT, PT, PT, UP0, 0x40, 0x0 ;  /* 0x000000000000781c */ /* 0x000fc60003f0e808 */
[----:B------:R-:W-:Y:S01]  /*8a40*/  IMAD.MOV.U32 R6, RZ, RZ, R0 ;  /* 0x000000ffff067224 */ /* 0x000fe200078e0000 */
[----:B------:R-:W-:-:S05]  /*8a50*/  @P1 SHF.R.U32.HI R6, RZ, R227, R8 ;  /* 0x000000e3ff061219 */ /* 0x000fca0000011608 */
[----:B------:R-:W-:-:S04]  /*8a60*/  VIADD R7, R6, UR46 ;  /* 0x0000002e06077c36 */ /* 0x000fc80008000000 */
        /* <DEDUP_REMOVED lines=12> */
.L_x_10945:
[----:B------:R-:W-:-:S13]  /*8b30*/  ISETP.NE.AND P0, PT, R5, 0x1, PT ;  /* 0x000000010500780c */ /* 0x000fda0003f05270 */
[----:B------:R-:W-:-:S05]  /*8b40*/  @P0 IMAD.HI.U32 R2, R6, R2, RZ ;  /* 0x0000000206020227 */ /* 0x000fca00078e00ff */
[----:B------:R-:W-:-:S07]  /*8b50*/  @P0 SHF.R.U32.HI R6, RZ, R3, R2 ;  /* 0x00000003ff060219 */ /* 0x000fce0000011602 */
.L_x_10946:
[----:B------:R-:W-:Y:S05]  /*8b60*/  BSYNC B0 ;  /* 0x0000000000007941 */ /* 0x000fea0003800000 */
.L_x_10944:
[----:B------:R-:W-:-:S05]  /*8b70*/  IMAD R5, R6, R5, R5 ;  /* 0x0000000506057224 */ /* 0x000fca00078e0205 */
[----:B------:R-:W-:-:S07]  /*8b80*/  VIMNMX R4, R4, R5, PT ;  /* 0x0000000504047248 */ /* 0x000fce0003fe0100 */
.L_x_10943:
[----:B------:R-:W-:Y:S01]  /*8b90*/  IMAD.HI R4, R4, 0x2aaaaaab, RZ ;  /* 0x2aaaaaab04047827 */ /* 0x000fe200078e02ff */
[----:B------:R-:W-:Y:S04]  /*8ba0*/  BSSY B1, `(.L_x_10947) ;  /* 0x0000010000017945 */ /* 0x000fe80003800000 */
[----:B------:R-:W-:-:S04]  /*8bb0*/  SHF.R.U32.HI R3, RZ, 0x1f, R4 ;  /* 0x0000001fff037819 */ /* 0x000fc80000011604 */
[----:B------:R-:W-:-:S04]  /*8bc0*/  LEA.HI.SX32 R3, R4, R3, 0x1c ;  /* 0x0000000304037211 */ /* 0x000fc800078fe2ff */
[----:B------:R-:W-:-:S04]  /*8bd0*/  VIMNMX R11, R3, UR43, !PT ;  /* 0x0000002b030b7c48 */ /* 0x000fc8000ffe0100 */
[----:B------:R-:W-:-:S13]  /*8be0*/  ISETP.GE.AND P0, PT, R10, R11, PT ;  /* 0x0000000b0a00720c */ /* 0x000fda0003f06270 */
[----:B------:R-:W-:Y:S05]  /*8bf0*/  @!P0 BRA `(.L_x_10948) ;  /* 0x0000000000288947 */ /* 0x000fea0003800000 */
[----:B------:R-:W-:Y:S01]  /*8c00*/  BSSY B0, `(.L_x_10949) ;  /* 0x0000007000007945 */ /* 0x000fe20003800000 */
.L_x_10950:
[----:B------:R-:W-:Y:S01]  /*8c10*/  VIADD R0, R16, 0x148 ;  /* 0x0000014810007836 */ /* 0x000fe20000000000 */
[----:B------:R-:W-:-:S07]  /*8c20*/  MOV R14, 0x8c40 ;  /* 0x00008c40000e7802 */ /* 0x000fce0000000f00 */
[----:B------:R-:W-:Y:S05]  /*8c30*/  CALL.REL.NOINC `($_ZN7cutlass13device_kernelIN5flash11enable_sm90INS1_16FlashAttnFwdSm90INS1_25CollectiveMainloopFwdSm90ILi2EN4cute5tupleIJNS5_1CILi1EEES8_S8_EEENS6_IJNS7_ILi128EEENS7_ILi96EEENS7_ILi64EEEEEELi256ENS_6half_tEfNS_4arch4Sm90ELb0ELb1ELb1ELb0ELb1ELb0ELb0ELb1ELb0ELb1ELb0ELb0EEENS1_21CollectiveEpilogueFwdINS6_IJSA_NS7_ILi256EEESB_EEES9_SE_SG_Li256ELb0ELb1ELb0ELb0EEENS1_30DynamicPersistentTileSchedulerILi256ELi128ELb0ELb1ELb1EEEEEEEEEvNT_6ParamsE$_ZZN5flash25CollectiveMainloopFwdSm90ILi2EN4cute5tupleIJNS1_1CILi1EEES4_S4_EEENS2_IJNS3_ILi128EEENS3_ILi96EEENS3_ILi64EEEEEELi256EN7cutlass6half_tEfNSA_4arch4Sm90ELb0ELb1ELb1ELb0ELb1ELb0ELb0ELb1ELb0ELb1ELb0ELb0EE3mmaINS_16FlashAttnFwdSm90ISE_NS_21CollectiveEpilogueFwdINS2_IJS6_NS3_ILi256EEES7_EEES5_SB_SD_Li256ELb0ELb1ELb0ELb0EEENS_30DynamicPersistentTileSchedulerILi256ELi128ELb0ELb1ELb1EEEE13SharedStorageENS1_6TensorINS1_11ArrayEngineIfLm128EEENS1_6LayoutINS2_IJNS2_IJNS3_ILi2EEEST_NS3_ILi32EEEEEES4_S4_EEENS2_IJNS2_IJS4_ST_NS3_ILi4EEEEEENS3_ILi0EEESZ_EEEEEEENS_7SoftmaxILi2ELi0EEEEEbRKNSE_6ParamsENSA_13PipelineAsyncILi2EEES19_RNSA_13PipelineStateILj2EEERT0_RT1_iRiRKNS_16SeqlenInfoQKNewKILb0ELb0EEENS2_IJiiiiEEERT_ENKUliT_T0_T1_E_clIZSF_ISO_S12_S14_EbS17_S19_S19_S1C_S1E_S1G_iS1H_S1L_S1M_S1O_EUlRS1P_iE1_NS3_ILb0EEENS3_ILb1EEEEEDaiS1P_S1Q_S1R_) ;  /* 0x00000180002c7944 */ /* 0x000fea0003c00000 */
[C---:B------:R-:W-:Y:S01]  /*8c40*/  ISETP.GT.AND P0, PT, R10.reuse, R11, PT ;  /* 0x0000000b0a00720c */ /* 0x040fe20003f04270 */
[----:B------:R-:W-:-:S12]  /*8c50*/  VIADD R10, R10, 0xffffffff ;  /* 0xffffffff0a0a7836 */ /* 0x000fd80000000000 */
[----:B------:R-:W-:Y:S05]  /*8c60*/  @P0 BRA `(.L_x_10950) ;  /* 0xfffffffc00e80947 */ /* 0x000fea000383ffff */
[----:B------:R-:W-:Y:S05]  /*8c70*/  BSYNC B0 ;  /* 0x0000000000007941 */ /* 0x000fea0003800000 */
.L_x_10949:
[----:B------:R-:W2:Y:S02]  /*8c80*/  LDL R0, [R1+0x50] ;  /* 0x0000500001007983 */ /* 0x000ea40000100800 */
[----:B--2---:R-:W-:-:S07]  /*8c90*/  IMAD.SHL.U32 R0, R0, 0x80, RZ ;  /* 0x0000008000007824 */ /* 0x004fce00078e00ff */
.L_x_10948:
[----:B------:R-:W-:Y:S05]  /*8ca0*/  BSYNC B1 ;  /* 0x0000000000017941 */ /* 0x000fea0003800000 */
.L_x_10947:
        /* <DEDUP_REMOVED lines=26> */
.L_x_10953:
[----:B------:R-:W-:Y:S02]  /*8e50*/  ULDC UR4, c[0x0][0x9e4] ;  /* 0x0002790000047ab9 */ /* 0x000fe40000000800 */
[----:B------:R-:W-:-:S05]  /*8e60*/  IMAD.U32 R5, RZ, RZ, UR4 ;  /* 0x00000004ff057e24 */ /* 0x000fca000f8e00ff */
[----:B------:R-:W-:-:S13]  /*8e70*/  ISETP.NE.AND P0, PT, R5, 0x1, PT ;  /* 0x000000010500780c */ /* 0x000fda0003f05270 */
[----:B------:R-:W0:Y:S02]  /*8e80*/  @P0 LDC.64 R6, c[0x0][0x9e8] ;  /* 0x00027a00ff060b82 */ /* 0x000e240000000a00 */
[----:B0-----:R-:W-:-:S05]  /*8e90*/  @P0 IMAD.HI.U32 R4, R0, R6, RZ ;  /* 0x0000000600040227 */ /* 0x001fca00078e00ff */
[----:B------:R-:W-:-:S07]  /*8ea0*/  @P0 SHF.R.U32.HI R0, RZ, R7, R4 ;  /* 0x00000007ff000219 */ /* 0x000fce0000011604 */
.L_x_10954:
[----:B------:R-:W-:Y:S05]  /*8eb0*/  BSYNC B0 ;  /* 0x0000000000007941 */ /* 0x000fea0003800000 */
.L_x_10952:
[----:B------:R-:W-:-:S05]  /*8ec0*/  IMAD R3, R0, R5, RZ ;  /* 0x0000000500037224 */ /* 0x000fca00078e02ff */
[----:B------:R-:W-:-:S07]  /*8ed0*/  VIMNMX R2, R2, R3, !PT ;  /* 0x0000000302027248 */ /* 0x000fce0007fe0100 */
.L_x_10951:
[----:B------:R-:W-:-:S04]  /*8ee0*/  VIADD R2, R2, 0x5f ;  /* 0x0000005f02027836 */ /* 0x000fc80000000000 */
[----:B------:R-:W-:-:S05]  /*8ef0*/  IMAD.HI R2, R2, 0x2aaaaaab, RZ ;  /* 0x2aaaaaab02027827 */ /* 0x000fca00078e02ff */
[----:B------:R-:W-:-:S04]  /*8f00*/  SHF.R.U32.HI R3, RZ, 0x1f, R2 ;  /* 0x0000001fff037819 */ /* 0x000fc80000011602 */
[----:B------:R-:W-:-:S04]  /*8f10*/  LEA.HI.SX32 R3, R2, R3, 0x1c ;  /* 0x0000000302037211 */ /* 0x000fc800078fe2ff */
[----:B------:R-:W-:-:S04]  /*8f20*/  VIMNMX R11, R3, UR43, !PT ;  /* 0x0000002b030b7c48 */ /* 0x000fc8000ffe0100 */
[----:B------:R-:W-:-:S13]  /*8f30*/  ISETP.GE.AND P0, PT, R10, R11, PT ;  /* 0x0000000b0a00720c */ /* 0x000fda0003f06270 */
[----:B------:R-:W-:Y:S05]  /*8f40*/  @!P0 BRA `(.L_x_10955) ;  /* 0x0000005c00d88947 */ /* 0x000fea0003800000 */
.L_x_10974:
        /* <DEDUP_REMOVED lines=20> */
.L_x_10957:
[----:B------:R-:W-:Y:S05]  /*9090*/  BSYNC B0 ;  /* 0x0000000000007941 */ /* 0x000fea0003800000 */
.L_x_10956:
[----:B------:R-:W2:Y:S01]  /*90a0*/  LDL.64 R6, [R1+0x18] ;  /* 0x0000180001067983 */ /* 0x000ea20000100a00 */
[----:B-----5:R-:W-:Y:S02]  /*90b0*/  SHF.L.U32 R5, R4, 0x1f, RZ ;  /* 0x0000001f04057819 */ /* 0x020fe400000006ff */
[----:B--2---:R-:W-:-:S05]  /*90c0*/  MOV R3, R6 ;  /* 0x0000000600037202 */ /* 0x004fca0000000f00 */
[----:B------:R-:W-:-:S04]  /*90d0*/  IMAD R2, R2, 0x8, R3 ;  /* 0x0000000802027824 */ /* 0x000fc800078e0203 */
[----:B------:R1:W2:Y:S01]  /*90e0*/  SYNCS.PHASECHK.TRANS64.TRYWAIT P0, [R2+URZ], R5 ;  /* 0x00000005020075a7 */ /* 0x0002a2000800017f */
[----:B------:R1:W5:Y:S01]  /*90f0*/  LDL.64 R6, [R1+0x1c0] ;  /* 0x0001c00001067983 */ /* 0x0003620000100a00 */
[----:B------:R-:W-:Y:S04]  /*9100*/  BSSY B0, `(.L_x_10958) ;  /* 0x0000003000007945 */ /* 0x000fe80003800000 */
[----:B------:R-:W-:Y:S05]  /*9110*/  @!P1 BRA `(.L_x_10959) ;  /* 0x0000000000049947 */ /* 0x000fea0003800000 */
[----:B------:R-:W-:Y:S01]  /*9120*/  BPT.TRAP 0x1 ;  /* 0x000000040000795c */ /* 0x000fe20000300000 */
.L_x_10959:
[----:B------:R-:W-:Y:S05]  /*9130*/  BSYNC B0 ;  /* 0x0000000000007941 */ /* 0x000fea0003800000 */
.L_x_10958:
[----:B------:R-:W-:Y:S04]  /*9140*/  BSSY B0, `(.L_x_10960) ;  /* 0x0000006000007945 */ /* 0x000fe80003800000 */
[----:B--2---:R-:W-:Y:S05]  /*9150*/  @P0 BRA `(.L_x_10961) ;  /* 0x0000000000100947 */ /* 0x004fea0003800000 */
[----:B-----5:R-:W-:Y:S01]  /*9160*/  IMAD R6, R6, 0x8, R3 ;  /* 0x0000000806067824 */ /* 0x020fe200078e0203 */
[----:B------:R-:W-:-:S04]  /*9170*/  SHF.L.U32 R7, R7, 0x1f, RZ ;  /* 0x0000001f07077819 */ /* 0x000fc800000006ff */
[----:B------:R-:W2:Y:S02]  /*9180*/  SYNCS.PHASECHK.TRANS64.TRYWAIT P0, [R6+URZ], R7 ;  /* 0x00000007060075a7 */ /* 0x000ea4000800017f */
[----:B--2---:R-:W-:Y:S05]  /*9190*/  @!P0 BRA `(.L_x_10962) ;  /* 0x0000014c00ac8947 */ /* 0x004fea0003800000 */
.L_x_10961:
[----:B------:R-:W-:Y:S05]  /*91a0*/  BSYNC B0 ;  /* 0x0000000000007941 */ /* 0x000fea0003800000 */
.L_x_10960:
[----:B--2--5:R-:W2:Y:S04]  /*91b0*/  LDL R7, [R1+0x1c0] ;  /* 0x0001c00001077983 */ /* 0x024ea80000100800 */
[----:B-1----:R-:W2:Y:S01]  /*91c0*/  LDL.64 R2, [R1+0x78] ;  /* 0x0000780001027983 */ /* 0x002ea20000100a00 */
[----:B------:R-:W-:Y:S05]  /*91d0*/  WARPSYNC.ALL ;  /* 0x0000000000007948 */ /* 0x000fea0003800000 */
[----:B------:R-:W3:Y:S04]  /*91e0*/  LDL.64 R20, [R1+0x70] ;  /* 0x0000700001147983 */ /* 0x000ee80000100a00 */
[----:B0-----:R-:W4:Y:S04]  /*91f0*/  LDL.64 R4, [R1+0x70] ;  /* 0x0000700001047983 */ /* 0x001f280000100a00 */
[----:B------:R-:W4:Y:S01]  /*9200*/  LDL.64 R8, [R1+0x70] ;  /* 0x0000700001087983 */ /* 0x000f220000100a00 */
[----:B--2---:R-:W-:-:S03]  /*9210*/  IMAD R2, R7, 0x300, R2 ;  /* 0x0000030007027824 */ /* 0x004fc600078e0202 */
[----:B------:R-:W2:Y:S01]  /*9220*/  LDL.64 R14, [R1+0x70] ;  /* 0x00007000010e7983 */ /* 0x000ea20000100a00 */
[----:B------:R-:W-:Y:S01]  /*9230*/  R2UR UR7, R3 ;  /* 0x00000000030772ca */ /* 0x000fe200000e0000 */
[----:B------:R-:W-:Y:S01]  /*9240*/  WARPGROUP.ARRIVE ;  /* 0x00000000000079c5 */ /* 0x000fe20000000000 */
[C---:B------:R-:W-:Y:S01]  /*9250*/  R2UR UR6, R2.reuse ;  /* 0x00000000020672ca */ /* 0x040fe200000e0000 */
[----:B------:R-:W-:Y:S01]  /*9260*/  VIADD R6, R2, 0x2 ;  /* 0x0000000202067836 */ /* 0x000fe20000000000 */
[----:B------:R0:W5:Y:S01]  /*9270*/  LDL R13, [R1+0x1c0] ;  /* 0x0001c000010d7983 */ /* 0x0001620000100800 */
[----:B------:R-:W-:-:S03]  /*9280*/  IMAD.MOV.U32 R7, RZ, RZ, R3 ;  /* 0x000000ffff077224 */ /* 0x000fc600078e0003 */
[----:B------:R0:W5:Y:S01]  /*9290*/  LDL R72, [R1+0xc] ;  /* 0x00000c0001487983 */ /* 0x0001620000100800 */
[----:B---3--:R-:W-:Y:S02]  /*92a0*/  R2UR UR4, R20 ;  /* 0x00000000140472ca */ /* 0x008fe400000e0000 */
[----:B------:R-:W-:Y:S01]  /*92b0*/  R2UR UR5, R21 ;  /* 0x00000000150572ca */ /* 0x000fe200000e0000 */
[----:B------:R-:W3:-:S12]  /*92c0*/  LDL R20, [R1] ;  /* 0x0000000001147983 */ /* 0x000ed80000100800 */
[----:B------:R-:W-:Y:S01]  /*92d0*/  HGMMA.64x96x16.F32 R24, gdesc[UR4], RZ, !UPT, gsb0 ;  /* 0x01600000041879f0 */ /* 0x000fe2000c0008ff */
[----:B----4-:R-:W-:Y:S01]  /*92e0*/  VIADD R4, R4, 0x2 ;  /* 0x0000000204047836 */ /* 0x010fe20000000000 */
[----:B------:R-:W-:Y:S02]  /*92f0*/  R2UR UR6, R6 ;  /* 0x00000000060672ca */ /* 0x000fe400000e0000 */
[----:B------:R-:W-:Y:S02]  /*9300*/  R2UR UR7, R7 ;  /* 0x00000000070772ca */ /* 0x000fe400000e0000 */
[----:B------:R-:W-:Y:S02]  /*9310*/  R2UR UR4, R4 ;  /* 0x00000000040472ca */ /* 0x000fe400000e0000 */
[----:B------:R-:W-:Y:S01]  /*9320*/  R2UR UR5, R5 ;  /* 0x00000000050572ca */ /* 0x000fe200000e0000 */
[----:B------:R-:W-:Y:S02]  /*9330*/  VIADD R8, R8, 0x4 ;  /* 0x0000000408087836 */ /* 0x000fe40000000000 */
[----:B------:R-:W-:-:S02]  /*9340*/  VIADD R4, R2, 0x4 ;  /* 0x0000000402047836 */ /* 0x000fc40000000000 */
[----:B------:R-:W-:Y:S01]  /*9350*/  IMAD.MOV.U32 R5, RZ, RZ, R3 ;  /* 0x000000ffff057224 */ /* 0x000fe200078e0003 */
[----:B------:R-:W-:Y:S02]  /*9360*/  WARPGROUP.DEPBAR.LE gsb0, 0x0 ;  /* 0x00008000000079c5 */ /* 0x000fe40000010000 */
[----:B------:R-:W-:-:S06]  /*9370*/  WARPGROUP.ARRIVE ;  /* 0x00000000000079c5 */ /* 0x000fcc0000000000 */
[----:B------:R-:W-:Y:S01]  /*9380*/  HGMMA.64x96x16.F32 R24, gdesc[UR4], R24, gsb0 ;  /* 0x01600000041879f0 */ /* 0x000fe20008000818 */
[----:B------:R-:W-:Y:S02]  /*9390*/  R2UR UR6, R4 ;  /* 0x00000000040672ca */ /* 0x000fe400000e0000 */
[----:B------:R-:W-:Y:S02]  /*93a0*/  R2UR UR7, R5 ;  /* 0x00000000050772ca */ /* 0x000fe400000e0000 */
[----:B------:R-:W-:Y:S02]  /*93b0*/  R2UR UR4, R8 ;  /* 0x00000000080472ca */ /* 0x000fe400000e0000 */
[----:B------:R-:W-:Y:S01]  /*93c0*/  R2UR UR5, R9 ;  /* 0x00000000090572ca */ /* 0x000fe200000e0000 */
[----:B------:R-:W-:Y:S02]  /*93d0*/  VIADD R2, R2, 0x6 ;  /* 0x0000000602027836 */ /* 0x000fe40000000000 */
[----:B--2---:R-:W-:Y:S01]  /*93e0*/  VIADD R14, R14, 0x6 ;  /* 0x000000060e0e7836 */ /* 0x004fe20000000000 */
        /* <DEDUP_REMOVED lines=9> */
[----:B------:R0:W-:Y:S04]  /*9480*/  STL [R1+0x60], R0 ;  /* 0x0000600001007387 */ /* 0x0001e80000100800 */
[----:B------:R0:W-:Y:S01]  /*9490*/  STL [R1+0x60], R0 ;  /* 0x0000600001007387 */ /* 0x0001e20000100800 */
[----:B------:R-:W-:-:S02]  /*94a0*/  WARPGROUP.DEPBAR.LE gsb0, 0x0 ;  /* 0x00008000000079c5 */ /* 0x000fc40000010000 */
[----:B------:R-:W-:-:S06]  /*94b0*/  WARPGROUP.ARRIVE ;  /* 0x00000000000079c5 */ /* 0x000fcc0000000000 */
[----:B------:R-:W-:Y:S01]  /*94c0*/  HGMMA.64x96x16.F32 R24, gdesc[UR4], R24, gsb0 ;  /* 0x01600000041879f0 */ /* 0x000fe20008000818 */
[----:B------:R0:W-:Y:S01]  /*94d0*/  STL [R1+0x60], R0 ;  /* 0x0000600001007387 */ /* 0x0001e20000100800 */
[----:B---3--:R-:W-:-:S03]  /*94e0*/  LOP3.LUT R20, R20, 0x1, RZ, 0xfc, !PT ;  /* 0x0000000114147812 */ /* 0x008fc600078efcff */
[----:B------:R0:W-:Y:S01]  /*94f0*/  STL [R1+0x60], R0 ;  /* 0x0000600001007387 */ /* 0x0001e20000100800 */
[----:B------:R-:W-:Y:S01]  /*9500*/  ISETP.NE.AND P0, PT, R20, 0x3, PT ;  /* 0x000000031400780c */ /* 0x000fe20003f05270 */
[----:B------:R-:W-:Y:S01]  /*9510*/  BSSY B0, `(.L_x_10963) ;  /* 0x0000005000007945 */ /* 0x000fe20003800000 */
[----:B------:R-:W-:Y:S02]  /*9520*/  WARPGROUP.DEPBAR.LE gsb0, 0x0 ;  /* 0x00008000000079c5 */ /* 0x000fe40000010000 */
[----:B------:R0:W-:Y:S09]  /*9530*/  BAR.ARV R203, 0x100 ;  /* 0x000400cb0000751d */ /* 0x0001f20000002000 */
[----:B0-----:R-:W-:Y:S05]  /*9540*/  @!P0 BRA `(.L_x_10964) ;  /* 0x0000000000048947 */ /* 0x001fea0003800000 */
[----:B------:R-:W-:Y:S01]  /*9550*/  BPT.TRAP 0x1 ;  /* 0x000000040000795c */ /* 0x000fe20000300000 */
.L_x_10964:
[----:B------:R-:W-:Y:S05]  /*9560*/  BSYNC B0 ;  /* 0x0000000000007941 */ /* 0x000fea0003800000 */
.L_x_10963:
        /* <DEDUP_REMOVED lines=32> */
[----:B------:R-:W4:Y:S04]  /*9770*/  LDL R193, [R1+0x28] ;  /* 0x0000280001c17983 */ /* 0x000f280000100800 */
[----:B--2---:R-:W2:Y:S02]  /*9780*/  LD.E R2, desc[UR36][R2.64] ;  /* 0x0000002402027980 */ /* 0x004ea4000c101900 */
[-C--:B--2---:R-:W-:Y:S01]  /*9790*/  FMUL.FTZ R9, R24, R2.reuse ;  /* 0x0000000218097220 */ /* 0x084fe20000410000 */
[-C--:B0-----:R-:W-:Y:S01]  /*97a0*/  FMUL.FTZ R13, R25, R2.reuse ;  /* 0x00000002190d7220 */ /* 0x081fe20000410000 */
[----:B------:R-:W-:-:S04]  /*97b0*/  FMUL.FTZ R15, R28, R2 ;  /* 0x000000021c0f7220 */ /* 0x000fc80000410000 */
[----:B------:R-:W3:Y:S01]  /*97c0*/  MUFU.TANH R9, R9 ;  /* 0x0000000900097308 */ /* 0x000ee20000002400 */
[-C--:B------:R-:W-:Y:S01]  /*97d0*/  FMUL.FTZ R78, R29, R2.reuse ;  /* 0x000000021d4e7220 */ /* 0x080fe20000410000 */
[----:B------:R-:W-:-:S06]  /*97e0*/  FMUL.FTZ R80, R32, R2 ;  /* 0x0000000220507220 */ /* 0x000fcc0000410000 */
[----:B------:R-:W0:Y:S01]  /*97f0*/  MUFU.TANH R13, R13 ;  /* 0x0000000d000d7308 */ /* 0x000e220000002400 */
[----:B------:R-:W-:-:S07]  /*9800*/  FMUL.FTZ R82, R33, R2 ;  /* 0x0000000221527220 */ /* 0x000fce0000410000 */
[----:B------:R-:W1:Y:S01]  /*9810*/  MUFU.TANH R15, R15 ;  /* 0x0000000f000f7308 */ /* 0x000e620000002400 */
[----:B---3--:R-:W-:Y:S01]  /*9820*/  FMNMX.FTZ R8, R9, R4, !PT ;  /* 0x0000000409087209 */ /* 0x008fe20007810000 */
[----:B------:R-:W-:-:S06]  /*9830*/  FMUL.FTZ R84, R36, R2 ;  /* 0x0000000224547220 */ /* 0x000fcc0000410000 */
[----:B------:R-:W2:Y:S01]  /*9840*/  MUFU.TANH R78, R78 ;  /* 0x0000004e004e7308 */ /* 0x000ea20000002400 */
[----:B0-----:R-:W-:Y:S01]  /*9850*/  FMNMX.FTZ R8, R13, R8, !PT ;  /* 0x000000080d087209 */ /* 0x001fe20007810000 */
[----:B------:R-:W-:-:S06]  /*9860*/  FMUL.FTZ R86, R37, R2 ;  /* 0x0000000225567220 */ /* 0x000fcc0000410000 */
[----:B------:R-:W0:Y:S01]  /*9870*/  MUFU.TANH R80, R80 ;  /* 0x0000005000507308 */ /* 0x000e220000002400 */
[----:B------:R-:W-:Y:S01]  /*9880*/  FMUL.FTZ R36, R38, R2 ;  /* 0x0000000226247220 */ /* 0x000fe20000410000 */
[----:B-1----:R-:W-:-:S06]  /*9890*/  FMNMX.FTZ R3, R15, R8, !PT ;  /* 0x000000080f037209 */ /* 0x002fcc0007810000 */
[----:B------:R-:W1:Y:S01]  /*98a0*/  MUFU.TANH R82, R82 ;  /* 0x0000005200527308 */ /* 0x000e620000002400 */
[----:B------:R-:W-:Y:S01]  /*98b0*/  FMUL.FTZ R38, R40, R2 ;  /* 0x0000000228267220 */ /* 0x000fe20000410000 */
[----:B--2---:R-:W-:-:S06]  /*98c0*/  FMNMX.FTZ R3, R78, R3, !PT ;  /* 0x000000034e037209 */ /* 0x004fcc0007810000 */
[----:B------:R-:W2:Y:S01]  /*98d0*/  MUFU.TANH R84, R84 ;  /* 0x0000005400547308 */ /* 0x000ea20000002400 */
[----:B------:R-:W-:Y:S01]  /*98e0*/  FMUL.FTZ R40, R41, R2 ;  /* 0x0000000229287220 */ /* 0x000fe20000410000 */
[----:B0-----:R-:W-:-:S06]  /*98f0*/  FMNMX.FTZ R3, R80, R3, !PT ;  /* 0x0000000350037209 */ /* 0x001fcc0007810000 */
[----:B------:R-:W0:Y:S01]  /*9900*/  MUFU.TANH R86, R86 ;  /* 0x0000005600567308 */ /* 0x000e220000002400 */
[----:B------:R-:W-:Y:S01]  /*9910*/  FMUL.FTZ R44, R44, R2 ;  /* 0x000000022c2c7220 */ /* 0x000fe20000410000 */
[----:B-1----:R-:W-:-:S06]  /*9920*/  FMNMX.FTZ R3, R82, R3, !PT ;  /* 0x0000000352037209 */ /* 0x002fcc0007810000 */
[----:B------:R-:W1:Y:S01]  /*9930*/  MUFU.TANH R38, R38 ;  /* 0x0000002600267308 */ /* 0x000e620000002400 */
[-C--:B------:R-:W-:Y:S01]  /*9940*/  FMUL.FTZ R88, R45, R2.reuse ;  /* 0x000000022d587220 */ /* 0x080fe20000410000 */
[-C--:B------:R-:W-:Y:S01]  /*9950*/  FMUL.FTZ R6, R26, R2.reuse ;  /* 0x000000021a067220 */ /* 0x080fe20000410000 */
[----:B------:R-:W-:-:S05]  /*9960*/  FMUL.FTZ R26, R46, R2 ;  /* 0x000000022e1a7220 */ /* 0x000fca0000410000 */
[----:B------:R-:W3:Y:S01]  /*9970*/  MUFU.TANH R40, R40 ;  /* 0x0000002800287308 */ /* 0x000ee20000002400 */
[----:B--2---:R-:W-:Y:S01]  /*9980*/  FMNMX.FTZ R3, R84, R3, !PT ;  /* 0x0000000354037209 */ /* 0x004fe20007810000 */
[----:B------:R-:W-:-:S06]  /*9990*/  FMUL.FTZ R46, R48, R2 ;  /* 0x00000002302e7220 */ /* 0x000fcc0000410000 */
[----:B------:R-:W2:Y:S01]  /*99a0*/  MUFU.TANH R44, R44 ;  /* 0x0000002c002c7308 */ /* 0x000ea20000002400 */
[----:B0-----:R-:W-:Y:S01]  /*99b0*/  FMNMX.FTZ R3, R86, R3, !PT ;  /* 0x0000000356037209 */ /* 0x001fe20007810000 */
[----:B------:R-:W-:-:S06]  /*99c0*/  FMUL.FTZ R48, R49, R2 ;  /* 0x0000000231307220 */ /* 0x000fcc0000410000 */
[----:B------:R-:W0:Y:S01]  /*99d0*/  MUFU.TANH R88, R88 ;  /* 0x0000005800587308 */ /* 0x000e220000002400 */
[----:B-1----:R-:W-:Y:S01]  /*99e0*/  FMNMX.FTZ R3, R38, R3, !PT ;  /* 0x0000000326037209 */ /* 0x002fe20007810000 */
[----:B------:R-:W-:-:S06]  /*99f0*/  FMUL.FTZ R52, R52, R2 ;  /* 0x0000000234347220 */ /* 0x000fcc0000410000 */
[----:B------:R-:W1:Y:S01]  /*9a00*/  MUFU.TANH R46, R46 ;  /* 0x0000002e002e7308 */ /* 0x000e620000002400 */
[----:B---3--:R-:W-:Y:S01]  /*9a10*/  FMNMX.FTZ R3, R40, R3, !PT ;  /* 0x0000000328037209 */ /* 0x008fe20007810000 */
[-C--:B------:R-:W-:Y:S01]  /*9a20*/  FMUL.FTZ R7, R27, R2.reuse ;  /* 0x000000021b077220 */ /* 0x080fe20000410000 */
[----:B------:R-:W-:-:S05]  /*9a30*/  FMUL.FTZ R53, R53, R2 ;  /* 0x0000000235357220 */ /* 0x000fca0000410000 */
[----:B------:R-:W3:Y:S01]  /*9a40*/  MUFU.TANH R48, R48 ;  /* 0x0000003000307308 */ /* 0x000ee20000002400 */
[----:B--2---:R-:W-:Y:S01]  /*9a50*/  FMNMX.FTZ R3, R44, R3, !PT ;  /* 0x000000032c037209 */ /* 0x004fe20007810000 */
[-C--:B------:R-:W-:Y:S01]  /*9a60*/  FMUL.FTZ R76, R30, R2.reuse ;  /* 0x000000021e4c7220 */ /* 0x080fe20000410000 */
[----:B------:R-:W-:-:S05]  /*9a70*/  FMUL.FTZ R56, R56, R2 ;  /* 0x0000000238387220 */ /* 0x000fca0000410000 */
[----:B------:R-:W2:Y:S01]  /*9a80*/  MUFU.TANH R6, R6 ;  /* 0x0000000600067308 */ /* 0x000ea20000002400 */
[----:B0-----:R-:W-:Y:S01]  /*9a90*/  FMNMX.FTZ R3, R88, R3, !PT ;  /* 0x0000000358037209 */ /* 0x001fe20007810000 */
[----:B------:R-:W-:-:S06]  /*9aa0*/  FMUL.FTZ R150, R31, R2 ;  /* 0x000000021f967220 */ /* 0x000fcc0000410000 */
[----:B------:R-:W0:Y:S01]  /*9ab0*/  MUFU.TANH R52, R52 ;  /* 0x0000003400347308 */ /* 0x000e220000002400 */
[----:B------:R-:W-:Y:S01]  /*9ac0*/  FMUL.FTZ R57, R57, R2 ;  /* 0x0000000239397220 */ /* 0x000fe20000410000 */
[----:B-1----:R-:W-:-:S06]  /*9ad0*/  FMNMX.FTZ R3, R46, R3, !PT ;  /* 0x000000032e037209 */ /* 0x002fcc0007810000 */
[----:B------:R-:W1:Y:S01]  /*9ae0*/  MUFU.TANH R7, R7 ;  /* 0x0000000700077308 */ /* 0x000e620000002400 */
[-C--:B------:R-:W-:Y:S01]  /*9af0*/  FMUL.FTZ R72, R34, R2.reuse ;  /* 0x0000000222487220 */ /* 0x080fe20000410000 */
[----:B------:R-:W-:-:S06]  /*9b00*/  FMUL.FTZ R60, R60, R2 ;  /* 0x000000023c3c7220 */ /* 0x000fcc0000410000 */
[----:B------:R-:W4:Y:S01]  /*9b10*/  MUFU.TANH R166, R53 ;  /* 0x0000003500a67308 */ /* 0x000f220000002400 */
[----:B------:R-:W-:Y:S01]  /*9b20*/  FMUL.FTZ R24, R50, R2 ;  /* 0x0000000232187220 */ /* 0x000fe20000410000 */
[----:B---3--:R-:W-:-:S06]  /*9b30*/  FMNMX.FTZ R3, R48, R3, !PT ;  /* 0x0000000330037209 */ /* 0x008fcc0007810000 */
[----:B------:R-:W3:Y:S01]  /*9b40*/  MUFU.TANH R76, R76 ;  /* 0x0000004c004c7308 */ /* 0x000ee20000002400 */
[----:B------:R-:W-:-:S07]  /*9b50*/  FMUL.FTZ R28, R35, R2 ;  /* 0x00000002231c7220 */ /* 0x000fce0000410000 */
[----:B------:R-:W3:Y:S01]  /*9b60*/  MUFU.TANH R56, R56 ;  /* 0x0000003800387308 */ /* 0x000ee20000002400 */
[----:B------:R-:W-:Y:S01]  /*9b70*/  FMUL.FTZ R61, R61, R2 ;  /* 0x000000023d3d7220 */ /* 0x000fe20000410000 */
[----:B--2---:R-:W-:-:S06]  /*9b80*/  FMNMX.FTZ R8, R6, R5, !PT ;  /* 0x0000000506087209 */ /* 0x004fcc0007810000 */
[----:B------:R-:W2:Y:S01]  /*9b90*/  MUFU.TANH R150, R150 ;  /* 0x0000009600967308 */ /* 0x000ea20000002400 */
[----:B0-----:R-:W-:Y:S01]  /*9ba0*/  FMNMX.FTZ R21, R52, R3, !PT ;  /* 0x0000000334157209 */ /* 0x001fe20007810000 */
[----:B------:R-:W-:-:S06]  /*9bb0*/  FMUL.FTZ R34, R42, R2 ;  /* 0x000000022a227220 */ /* 0x000fcc0000410000 */
[----:B------:R-:W0:Y:S01]  /*9bc0*/  MUFU.TANH R50, R57 ;  /* 0x0000003900327308 */ /* 0x000e220000002400 */
[-C--:B------:R-:W-:Y:S01]  /*9bd0*/  FMUL.FTZ R64, R64, R2.reuse ;  /* 0x0000000240407220 */ /* 0x080fe20000410000 */
[----:B------:R-:W-:Y:S01]  /*9be0*/  FMUL.FTZ R42, R54, R2 ;  /* 0x00000002362a7220 */ /* 0x000fe20000410000 */
[----:B-1----:R-:W-:-:S05]  /*9bf0*/  FMNMX.FTZ R3, R7, R8, !PT ;  /* 0x0000000807037209 */ /* 0x002fca0007810000 */
[----:B------:R-:W1:Y:S01]  /*9c00*/  MUFU.TANH R72, R72 ;  /* 0x0000004800487308 */ /* 0x000e620000002400 */
[----:B----4-:R-:W-:Y:S01]  /*9c10*/  FMNMX.FTZ R21, R166, R21, !PT ;  /* 0x00000015a6157209 */ /* 0x010fe20007810000 */
[----:B------:R-:W-:-:S06]  /*9c20*/  FMUL.FTZ R148, R39, R2 ;  /* 0x0000000227947220 */ /* 0x000fcc0000410000 */
[----:B------:R-:W4:Y:S01]  /*9c30*/  MUFU.TANH R60, R60 ;  /* 0x0000003c003c7308 */ /* 0x000f220000002400 */
[----:B------:R-:W-:Y:S01]  /*9c40*/  FMUL.FTZ R65, R65, R2 ;  /* 0x0000000241417220 */ /* 0x000fe20000410000 */
[----:B---3--:R-:W-:-:S06]  /*9c50*/  FMNMX.FTZ R3, R76, R3, !PT ;  /* 0x000000034c037209 */ /* 0x008fcc0007810000 */
[----:B------:R-:W3:Y:S01]  /*9c60*/  MUFU.TANH R28, R28 ;  /* 0x0000001c001c7308 */ /* 0x000ee20000002400 */
[----:B------:R-:W-:Y:S01]  /*9c70*/  FMNMX.FTZ R21, R56, R21, !PT ;  /* 0x0000001538157209 */ /* 0x000fe20007810000 */
[----:B------:R-:W-:-:S06]  /*9c80*/  FMUL.FTZ R68, R68, R2 ;  /* 0x0000000244447220 */ /* 0x000fcc0000410000 */
[----:B------:R-:W3:Y:S01]  /*9c90*/  MUFU.TANH R54, R61 ;  /* 0x0000003d00367308 */ /* 0x000ee20000002400 */
[----:B------:R-:W-:Y:S01]  /*9ca0*/  FMUL.FTZ R169, R58, R2 ;  /* 0x000000023aa97220 */ /* 0x000fe20000410000 */
[----:B--2---:R-:W-:-:S06]  /*9cb0*/  FMNMX.FTZ R3, R150, R3, !PT ;  /* 0x0000000396037209 */ /* 0x004fcc0007810000 */
[----:B------:R-:W2:Y:S01]  /*9cc0*/  MUFU.TANH R36, R36 ;  /* 0x0000002400247308 */ /* 0x000ea20000002400 */
[----:B0-----:R-:W-:Y:S01]  /*9cd0*/  FMNMX.FTZ R21, R50, R21, !PT ;  /* 0x0000001532157209 */ /* 0x001fe20007810000 */
[----:B------:R-:W-:-:S06]  /*9ce0*/  FMUL.FTZ R32, R43, R2 ;  /* 0x000000022b207220 */ /* 0x000fcc0000410000 */
[----:B------:R-:W0:Y:S01]  /*9cf0*/  MUFU.TANH R64, R64 ;  /* 0x0000004000407308 */ /* 0x000e220000002400 */
[----:B------:R-:W-:Y:S01]  /*9d00*/  FMUL.FTZ R69, R69, R2 ;  /* 0x0000000245457220 */ /* 0x000fe20000410000 */
[----:B-1----:R-:W-:-:S06]  /*9d10*/  FMNMX.FTZ R3, R72, R3, !PT ;  /* 0x0000000348037209 */ /* 0x002fcc0007810000 */
[----:B------:R-:W1:Y:S01]  /*9d20*/  MUFU.TANH R148, R148 ;  /* 0x0000009400947308 */ /* 0x000e620000002400 */
[----:B----4-:R-:W-:-:S07]  /*9d30*/  FMNMX.FTZ R21, R60, R21, !PT ;  /* 0x000000153c157209 */ /* 0x010fce0007810000 */
[----:B------:R-:W4:Y:S01]  /*9d40*/  MUFU.TANH R58, R65 ;  /* 0x00000041003a7308 */ /* 0x000f220000002400 */
[----:B---3--:R-:W-:Y:S01]  /*9d50*/  FMNMX.FTZ R3, R28, R3, !PT ;  /* 0x000000031c037209 */ /* 0x008fe20007810000 */
[----:B------:R-:W-:Y:S01]  /*9d60*/  FMUL.FTZ R146, R47, R2 ;  /* 0x000000022f927220 */ /* 0x000fe20000410000 */
[----:B------:R-:W-:-:S05]  /*9d70*/  FMNMX.FTZ R21, R54, R21, !PT ;  /* 0x0000001536157209 */ /* 0x000fca0007810000 */
[----:B------:R-:W3:Y:S08]  /*9d80*/  MUFU.TANH R34, R34 ;  /* 0x0000002200227308 */ /* 0x000ef00000002400 */
[----:B------:R-:W3:Y:S01]  /*9d90*/  MUFU.TANH R68, R68 ;  /* 0x0000004400447308 */ /* 0x000ee20000002400 */
[----:B--2---:R-:W-:Y:S02]  /*9da0*/  FMNMX.FTZ R3, R36, R3, !PT ;  /* 0x0000000324037209 */ /* 0x004fe40007810000 */
[----:B0-----:R-:W-:-:S05]  /*9db0*/  FMNMX.FTZ R21, R64, R21, !PT ;  /* 0x0000001540157209 */ /* 0x001fca0007810000 */
[----:B------:R-:W0:Y:S08]  /*9dc0*/  MUFU.TANH R32, R32 ;  /* 0x0000002000207308 */ /* 0x000e300000002400 */
[----:B------:R-:W2:Y:S01]  /*9dd0*/  MUFU.TANH R90, R69 ;  /* 0x00000045005a7308 */ /* 0x000ea20000002400 */
[----:B-1----:R-:W-:Y:S01]  /*9de0*/  FMNMX.FTZ R3, R148, R3, !PT ;  /* 0x0000000394037209 */ /* 0x002fe20007810000 */
[----:B------:R-:W-:Y:S01]  /*9df0*/  FMUL.FTZ R30, R51, R2 ;  /* 0x00000002331e7220 */ /* 0x000fe20000410000 */
[----:B----4-:R-:W-:-:S05]  /*9e00*/  FMNMX.FTZ R21, R58, R21, !PT ;  /* 0x000000153a157209 */ /* 0x010fca0007810000 */
[----:B------:R-:W1:Y:S01]  /*9e10*/  MUFU.TANH R26, R26 ;  /* 0x0000001a001a7308 */ /* 0x000e620000002400 */
[----:B---3--:R-:W-:Y:S02]  /*9e20*/  FMNMX.FTZ R3, R34, R3, !PT ;  /* 0x0000000322037209 */ /* 0x008fe40007810000 */
[----:B------:R-:W-:-:S05]  /*9e30*/  FMNMX.FTZ R21, R68, R21, !PT ;  /* 0x0000001544157209 */ /* 0x000fca0007810000 */
[----:B------:R-:W3:Y:S01]  /*9e40*/  MUFU.TANH R146, R146 ;  /* 0x0000009200927308 */ /* 0x000ee20000002400 */
[----:B0-----:R-:W-:Y:S01]  /*9e50*/  FMNMX.FTZ R3, R32, R3, !PT ;  /* 0x0000000320037209 */ /* 0x001fe20007810000 */
[----:B------:R-:W-:Y:S01]  /*9e60*/  FMUL.FTZ R142, R55, R2 ;  /* 0x00000002378e7220 */ /* 0x000fe20000410000 */
[----:B--2---:R-:W-:-:S05]  /*9e70*/  FMNMX.FTZ R20, R90, R21, !PT ;  /* 0x000000155a147209 */ /* 0x004fca0007810000 */
[----:B------:R-:W0:Y:S01]  /*9e80*/  MUFU.TANH R24, R24 ;  /* 0x0000001800187308 */ /* 0x000e220000002400 */
[----:B-1----:R-:W-:Y:S01]  /*9e90*/  FMNMX.FTZ R3, R26, R3, !PT ;  /* 0x000000031a037209 */ /* 0x002fe20007810000 */
[----:B------:R-:W1:Y:S06]  /*9ea0*/  SHFL.BFLY PT, R21, R20, 0x2, 0x1f ;  /* 0x0c401f0014157f89 */ /* 0x000e6c00000e0000 */
[----:B------:R-:W2:Y:S01]  /*9eb0*/  MUFU.TANH R30, R30 ;  /* 0x0000001e001e7308 */ /* 0x000ea20000002400 */
[----:B---3--:R-:W-:-:S07]  /*9ec0*/  FMNMX.FTZ R3, R146, R3, !PT ;  /* 0x0000000392037209 */ /* 0x008fce0007810000 */
[----:B------:R-:W3:Y:S01]  /*9ed0*/  MUFU.TANH R42, R42 ;  /* 0x0000002a002a7308 */ /* 0x000ee20000002400 */
[----:B------:R-:W-:Y:S01]  /*9ee0*/  FMUL.FTZ R140, R59, R2 ;  /* 0x000000023b8c7220 */ /* 0x000fe20000410000 */
[----:B0-----:R-:W-:-:S06]  /*9ef0*/  FMNMX.FTZ R3, R24, R3, !PT ;  /* 0x0000000318037209 */ /* 0x001fcc0007810000 */
[----:B------:R-:W0:Y:S01]  /*9f00*/  MUFU.TANH R142, R142 ;  /* 0x0000008e008e7308 */ /* 0x000e220000002400 */
[----:B------:R-:W-:Y:S01]  /*9f10*/  FMUL.FTZ R171, R62, R2 ;  /* 0x000000023eab7220 */ /* 0x000fe20000410000 */
[----:B--2---:R-:W-:-:S06]  /*9f20*/  FMNMX.FTZ R3, R30, R3, !PT ;  /* 0x000000031e037209 */ /* 0x004fcc0007810000 */
[----:B------:R-:W2:Y:S01]  /*9f30*/  MUFU.TANH R169, R169 ;  /* 0x000000a900a97308 */ /* 0x000ea20000002400 */
[-C--:B------:R-:W-:Y:S01]  /*9f40*/  FMUL.FTZ R69, R63, R2.reuse ;  /* 0x000000023f457220 */ /* 0x080fe20000410000 */
[----:B---3--:R-:W-:Y:S01]  /*9f50*/  FMNMX.FTZ R3, R42, R3, !PT ;  /* 0x000000032a037209 */ /* 0x008fe20007810000 */
[-C--:B------:R-:W-:Y:S01]  /*9f60*/  FMUL.FTZ R73, R66, R2.reuse ;  /* 0x0000000242497220 */ /* 0x080fe20000410000 */
[-C--:B------:R-:W-:Y:S01]  /*9f70*/  FMUL.FTZ R75, R67, R2.reuse ;  /* 0x00000002434b7220 */ /* 0x080fe20000410000 */
[----:B-1----:R-:W-:Y:S01]  /*9f80*/  FMNMX.FTZ R14, R20, R21, !PT ;  /* 0x00000015140e7209 */ /* 0x002fe20007810000 */
[-C--:B------:R-:W-:Y:S01]  /*9f90*/  FMUL.FTZ R77, R70, R2.reuse ;  /* 0x00000002464d7220 */ /* 0x080fe20000410000 */
[----:B------:R-:W-:Y:S01]  /*9fa0*/  FMUL.FTZ R79, R71, R2 ;  /* 0x00000002474f7220 */ /* 0x000fe20000410000 */
[----:B------:R-:W1:Y:S01]  /*9fb0*/  MUFU.TANH R140, R140 ;  /* 0x0000008c008c7308 */ /* 0x000e620000002400 */
[----:B0-----:R-:W-:Y:S01]  /*9fc0*/  FMNMX.FTZ R8, R142, R3, !PT ;  /* 0x000000038e087209 */ /* 0x001fe20007810000 */
[----:B------:R-:W3:Y:S04]  /*9fd0*/  LDL.64 R62, [R1+0x238] ;  /* 0x00023800013e7983 */ /* 0x000ee80000100a00 */
[----:B------:R-:W4:Y:S02]  /*9fe0*/  LDL.64 R66, [R1+0x258] ;  /* 0x0002580001427983 */ /* 0x000f240000100a00 */
[----:B------:R-:W0:Y:S01]  /*9ff0*/  MUFU.TANH R171, R171 ;  /* 0x000000ab00ab7308 */ /* 0x000e220000002400 */
[----:B--2---:R-:W-:-:S07]  /*a000*/  FMNMX.FTZ R3, R169, R8, !PT ;  /* 0x00000008a9037209 */ /* 0x004fce0007810000 */
[----:B------:R-:W2:Y:S01]  /*a010*/  MUFU.TANH R69, R69 ;  /* 0x0000004500457308 */ /* 0x000ea20000002400 */
[----:B-1----:R-:W-:-:S07]  /*a020*/  FMNMX.FTZ R8, R140, R3, !PT ;  /* 0x000000038c087209 */ /* 0x002fce0007810000 */
[----:B------:R-:W1:Y:S01]  /*a030*/  MUFU.TANH R73, R73 ;  /* 0x0000004900497308 */ /* 0x000e620000002400 */
[----:B------:R-:W1:Y:S01]  /*a040*/  SHFL.BFLY PT, R3, R14, 0x1, 0x1f ;  /* 0x0c201f000e037f89 */ /* 0x000e6200000e0000 */
[----:B0-----:R-:W-:-:S06]  /*a050*/  FMNMX.FTZ R8, R171, R8, !PT ;  /* 0x00000008ab087209 */ /* 0x001fcc0007810000 */
[----:B------:R-:W0:Y:S01]  /*a060*/  MUFU.TANH R75, R75 ;  /* 0x0000004b004b7308 */ /* 0x000e220000002400 */
[----:B--2---:R-:W-:-:S07]  /*a070*/  FMNMX.FTZ R8, R69, R8, !PT ;  /* 0x0000000845087209 */ /* 0x004fce0007810000 */
[----:B------:R-:W2:Y:S01]  /*a080*/  MUFU.TANH R77, R77 ;  /* 0x0000004d004d7308 */ /* 0x000ea20000002400 */
[----:B-1----:R-:W-:-:S07]  /*a090*/  FMNMX.FTZ R8, R73, R8, !PT ;  /* 0x0000000849087209 */ /* 0x002fce0007810000 */
[----:B------:R-:W1:Y:S01]  /*a0a0*/  MUFU.TANH R79, R79 ;  /* 0x0000004f004f7308 */ /* 0x000e620000002400 */
[----:B0-----:R-:W-:-:S04]  /*a0b0*/  FMNMX.FTZ R8, R75, R8, !PT ;  /* 0x000000084b087209 */ /* 0x001fc80007810000 */
[----:B--2---:R-:W-:-:S04]  /*a0c0*/  FMNMX.FTZ R8, R77, R8, !PT ;  /* 0x000000084d087209 */ /* 0x004fc80007810000 */
[----:B-1----:R-:W-:Y:S02]  /*a0d0*/  FMNMX.FTZ R21, R79, R8, !PT ;  /* 0x000000084f157209 */ /* 0x002fe40007810000 */
[----:B------:R-:W-:Y:S02]  /*a0e0*/  FMNMX.FTZ R8, R14, R3, !PT ;  /* 0x000000030e087209 */ /* 0x000fe40007810000 */
[----:B------:R-:W2:Y:S04]  /*a0f0*/  LDL.64 R2, [R1+0x3f0] ;  /* 0x0003f00001027983 */ /* 0x000ea80000100a00 */
[----:B------:R0:W-:Y:S04]  /*a100*/  STL.64 [R1+0x3e0], R20 ;  /* 0x0003e01401007387 */ /* 0x0001e80000100a00 */
[----:B------:R-:W-:Y:S04]  /*a110*/  STL [R1+0x3e0], R8 ;  /* 0x0003e00801007387 */ /* 0x000fe80000100800 */
[----:B------:R-:W3:Y:S04]  /*a120*/  LDL R27, [R1+0x3e0] ;  /* 0x0003e000011b7983 */ /* 0x000ee80000100800 */
[----:B------:R-:W4:Y:S04]  /*a130*/  LDL R14, [R1+0x3e4] ;  /* 0x0003e400010e7983 */ /* 0x000f280000100800 */
[----:B0-----:R-:W2:Y:S01]  /*a140*/  LDL.64 R20, [R1+0x2e0] ;  /* 0x0002e00001147983 */ /* 0x001ea20000100a00 */
[----:B---3--:R-:W-:Y:S01]  /*a150*/  FADD.FTZ R25, R4, -R27 ;  /* 0x8000001b04197221 */ /* 0x008fe20000010000 */
[----:B------:R-:W-:-:S04]  /*a160*/  FMUL.FTZ R27, R74, R27 ;  /* 0x0000001b4a1b7220 */ /* 0x000fc80000410000 */
[--C-:B------:R-:W-:Y:S02]  /*a170*/  FFMA.FTZ R152, R9, R74, -R27.reuse ;  /* 0x0000004a09987223 */ /* 0x100fe4000001081b */
[----:B----4-:R-:W0:Y:S02]  /*a180*/  SHFL.BFLY PT, R9, R14, 0x2, 0x1f ;  /* 0x0c401f000e097f89 */ /* 0x010e2400000e0000 */
[----:B0-----:R-:W-:Y:S01]  /*a190*/  FMNMX.FTZ R4, R9, R14, !PT ;  /* 0x0000000e09047209 */ /* 0x001fe20007810000 */
[-C--:B------:R-:W-:Y:S01]  /*a1a0*/  FMUL.FTZ R25, R25, R74.reuse ;  /* 0x0000004a19197220 */ /* 0x080fe20000410000 */
[----:B------:R-:W-:Y:S01]  /*a1b0*/  MUFU.EX2 R152, R152 ;  /* 0x0000009800987308 */ /* 0x000fe20000000800 */
[-CC-:B------:R-:W-:Y:S01]  /*a1c0*/  FFMA.FTZ R156, R13, R74.reuse, -R27.reuse ;  /* 0x0000004a0d9c7223 */ /* 0x180fe2000001081b */
[-CC-:B------:R-:W-:Y:S01]  /*a1d0*/  FFMA.FTZ R154, R15, R74.reuse, -R27.reuse ;  /* 0x0000004a0f9a7223 */ /* 0x180fe2000001081b */
[----:B------:R-:W0:Y:S01]  /*a1e0*/  SHFL.BFLY PT, R205, R4, 0x1, 0x1f ;  /* 0x0c201f0004cd7f89 */ /* 0x000e2200000e0000 */
        /* <DEDUP_REMOVED lines=23> */
[----:B0-----:R-:W-:Y:S01]  /*a360*/  FMNMX.FTZ R205, R4, R205, !PT ;  /* 0x000000cd04cd7209 */ /* 0x001fe20007810000 */
[----:B------:R-:W-:Y:S01]  /*a370*/  MUFU.EX2 R154, R154 ;  /* 0x0000009a009a7308 */ /* 0x000fe20000000800 */
[----:B--2---:R-:W-:Y:S01]  /*a380*/  FFMA.FTZ R13, R158, R2, R152 ;  /* 0x000000029e0d7223 */ /* 0x004fe20000010098 */
[----:B------:R-:W2:Y:S02]  /*a390*/  LDL.64 R8, [R1+0x2c0] ;  /* 0x0002c00001087983 */ /* 0x000ea40000100a00 */
[-C--:B------:R-:W-:Y:S01]  /*a3a0*/  FMUL.FTZ R81, R205, R74.reuse ;  /* 0x0000004acd517220 */ /* 0x080fe20000410000 */
[----:B------:R-:W-:Y:S01]  /*a3b0*/  FADD.FTZ R5, R5, -R205 ;  /* 0x800000cd05057221 */ /* 0x000fe20000010000 */
[----:B------:R-:W3:Y:S02]  /*a3c0*/  LDL.64 R14, [R1+0x2d0] ;  /* 0x0002d000010e7983 */ /* 0x000ee40000100a00 */
[-CC-:B------:R-:W-:Y:S01]  /*a3d0*/  FFMA.FTZ R151, R6, R74.reuse, -R81.reuse ;  /* 0x0000004a06977223 */ /* 0x180fe20000010851 */
[----:B------:R-:W-:Y:S01]  /*a3e0*/  FMUL.FTZ R5, R74, R5 ;  /* 0x000000054a057220 */ /* 0x000fe20000410000 */
[-CC-:B------:R-:W-:Y:S01]  /*a3f0*/  FFMA.FTZ R153, R7, R74.reuse, -R81.reuse ;  /* 0x0000004a07997223 */ /* 0x180fe20000010851 */
[-CC-:B------:R-:W-:Y:S01]  /*a400*/  FFMA.FTZ R155, R76, R74.reuse, -R81.reuse ;  /* 0x0000004a4c9b7223 */ /* 0x180fe20000010851 */
[-CC-:B------:R-:W-:Y:S01]  /*a410*/  FFMA.FTZ R150, R150, R74.reuse, -R81.reuse ;  /* 0x0000004a96967223 */ /* 0x180fe20000010851 */
[----:B------:R-:W-:Y:S01]  /*a420*/  MUFU.EX2 R195, R5 ;  /* 0x0000000500c37308 */ /* 0x000fe20000000800 */
[-CC-:B------:R-:W-:Y:S01]  /*a430*/  FFMA.FTZ R157, R72, R74.reuse, -R81.reuse ;  /* 0x0000004a489d7223 */ /* 0x180fe20000010851 */
[-CC-:B------:R-:W-:Y:S01]  /*a440*/  FFMA.FTZ R149, R28, R74.reuse, -R81.reuse ;  /* 0x0000004a1c957223 */ /* 0x180fe20000010851 */
[----:B------:R-:W-:-:S05]  /*a450*/  FFMA.FTZ R159, R36, R74, -R81 ;  /* 0x0000004a249f7223 */ /* 0x000fca0000010851 */
[----:B------:R-:W-:Y:S01]  /*a460*/  MUFU.EX2 R194, R194 ;  /* 0x000000c200c27308 */ /* 0x000fe20000000800 */
[----:B------:R-:W-:Y:S01]  /*a470*/  FFMA.FTZ R148, R148, R74, -R81 ;  /* 0x0000004a94947223 */ /* 0x000fe20000010851 */
[----:B-1----:R-:W-:-:S06]  /*a480*/  FADD.FTZ R13, R156, R13 ;  /* 0x0000000d9c0d7221 */ /* 0x002fcc0000010000 */
[----:B------:R-:W-:Y:S01]  /*a490*/  MUFU.EX2 R192, R192 ;  /* 0x000000c000c07308 */ /* 0x000fe20000000800 */
[----:B------:R-:W-:-:S07]  /*a4a0*/  FFMA.FTZ R161, R34, R74, -R81 ;  /* 0x0000004a22a17223 */ /* 0x000fce0000010851 */
[----:B------:R-:W-:Y:S01]  /*a4b0*/  MUFU.EX2 R191, R191 ;  /* 0x000000bf00bf7308 */ /* 0x000fe20000000800 */
[----:B------:R-:W-:-:S07]  /*a4c0*/  FFMA.FTZ R147, R32, R74, -R81 ;  /* 0x0000004a20937223 */ /* 0x000fce0000010851 */
[----:B------:R-:W-:Y:S01]  /*a4d0*/  MUFU.EX2 R189, R189 ;  /* 0x000000bd00bd7308 */ /* 0x000fe20000000800 */
[-CC-:B------:R-:W-:Y:S01]  /*a4e0*/  FFMA.FTZ R163, R26, R74.reuse, -R81.reuse ;  /* 0x0000004a1aa37223 */ /* 0x180fe20000010851 */
[----:B------:R-:W4:Y:S06]  /*a4f0*/  LDL.64 R86, [R1+0x2f8] ;  /* 0x0002f80001567983 */ /* 0x000f2c0000100a00 */
        /* <DEDUP_REMOVED lines=23> */
[----:B------:R-:W-:-:S07]  /*a670*/  FFMA.FTZ R137, R69, R74, -R81 ;  /* 0x0000004a45897223 */ /* 0x000fce0000010851 */
[----:B------:R-:W-:Y:S01]  /*a680*/  MUFU.EX2 R168, R168 ;  /* 0x000000a800a87308 */ /* 0x000fe20000000800 */
[-CC-:B------:R-:W-:Y:S01]  /*a690*/  FFMA.FTZ R173, R73, R74.reuse, -R81.reuse ;  /* 0x0000004a49ad7223 */ /* 0x180fe20000010851 */
[----:B------:R-:W4:Y:S04]  /*a6a0*/  LDL.64 R50, [R1+0x1d8] ;  /* 0x0001d80001327983 */ /* 0x000f280000100a00 */
[----:B------:R-:W4:Y:S02]  /*a6b0*/  LDL.64 R60, [R1+0x228] ;  /* 0x00022800013c7983 */ /* 0x000f240000100a00 */
[----:B------:R-:W0:Y:S08]  /*a6c0*/  MUFU.EX2 R151, R151 ;  /* 0x0000009700977308 */ /* 0x000e300000000800 */
[----:B------:R-:W-:Y:S01]  /*a6d0*/  MUFU.EX2 R141, R141 ;  /* 0x0000008d008d7308 */ /* 0x000fe20000000800 */
[----:B------:R-:W-:-:S07]  /*a6e0*/  FFMA.FTZ R136, R75, R74, -R81 ;  /* 0x0000004a4b887223 */ /* 0x000fce0000010851 */
[----:B------:R-:W-:Y:S01]  /*a6f0*/  MUFU.EX2 R170, R170 ;  /* 0x000000aa00aa7308 */ /* 0x000fe20000000800 */
[----:B------:R-:W-:Y:S01]  /*a700*/  FFMA.FTZ R175, R77, R74, -R81 ;  /* 0x0000004a4daf7223 */ /* 0x000fe20000010851 */
[----:B------:R-:W2:Y:S04]  /*a710*/  LDL.64 R6, [R1+0x2b0] ;  /* 0x0002b00001067983 */ /* 0x000ea80000100a00 */
[----:B------:R-:W4:Y:S02]  /*a720*/  LDL.64 R54, [R1+0x1f8] ;  /* 0x0001f80001367983 */ /* 0x000f240000100a00 */
[----:B------:R-:W1:Y:S02]  /*a730*/  MUFU.EX2 R153, R153 ;  /* 0x0000009900997308 */ /* 0x000e640000000800 */
[----:B------:R-:W4:Y:S04]  /*a740*/  LDL.64 R64, [R1+0x248] ;  /* 0x0002480001407983 */ /* 0x000f280000100a00 */
[----:B------:R-:W4:Y:S02]  /*a750*/  LDL.64 R90, [R1+0x318] ;  /* 0x00031800015a7983 */ /* 0x000f240000100a00 */
[----:B------:R-:W1:Y:S01]  /*a760*/  MUFU.EX2 R155, R155 ;  /* 0x0000009b009b7308 */ /* 0x000e620000000800 */
[----:B0-----:R-:W-:Y:S01]  /*a770*/  FFMA.FTZ R2, R3, R195, R151 ;  /* 0x000000c303027223 */ /* 0x001fe20000010097 */
[----:B------:R-:W4:Y:S04]  /*a780*/  LDL.64 R4, [R1+0x2a0] ;  /* 0x0002a00001047983 */ /* 0x000f280000100a00 */
[----:B------:R-:W4:Y:S02]  /*a790*/  LDL.64 R28, [R1+0x310] ;  /* 0x00031000011c7983 */ /* 0x000f240000100a00 */
[----:B------:R-:W0:Y:S01]  /*a7a0*/  MUFU.EX2 R150, R150 ;  /* 0x0000009600967308 */ /* 0x000e220000000800 */
[----:B-1----:R-:W-:-:S07]  /*a7b0*/  FADD.FTZ R2, R153, R2 ;  /* 0x0000000299027221 */ /* 0x002fce0000010000 */
[----:B------:R-:W1:Y:S01]  /*a7c0*/  MUFU.EX2 R157, R157 ;  /* 0x0000009d009d7308 */ /* 0x000e620000000800 */
[----:B------:R-:W-:Y:S01]  /*a7d0*/  FADD.FTZ R3, R155, R2 ;  /* 0x000000029b037221 */ /* 0x000fe20000010000 */
[----:B------:R-:W-:Y:S01]  /*a7e0*/  FADD.FTZ R13, R154, R13 ;  /* 0x0000000d9a0d7221 */ /* 0x000fe20000010000 */
[----:B------:R-:W4:Y:S04]  /*a7f0*/  LDL.64 R24, [R1+0x2f0] ;  /* 0x0002f00001187983 */ /* 0x000f280000100a00 */
[----:B------:R-:W4:Y:S01]  /*a800*/  LDL.64 R36, [R1+0x350] ;  /* 0x0003500001247983 */ /* 0x000f220000100a00 */
[----:B------:R-:W1:Y:S01]  /*a810*/  MUFU.EX2 R149, R149 ;  /* 0x0000009500957308 */ /* 0x000e620000000800 */
[----:B0-----:R-:W-:Y:S01]  /*a820*/  FADD.FTZ R2, R150, R3 ;  /* 0x0000000396027221 */ /* 0x001fe20000010000 */
[----:B------:R-:W-:Y:S01]  /*a830*/  FADD.FTZ R13, R194, R13 ;  /* 0x0000000dc20d7221 */ /* 0x000fe20000010000 */
[----:B------:R-:W4:Y:S04]  /*a840*/  LDL.64 R26, [R1+0x300] ;  /* 0x00030000011a7983 */ /* 0x000f280000100a00 */
[----:B------:R-:W4:Y:S01]  /*a850*/  LDL.64 R30, [R1+0x320] ;  /* 0x00032000011e7983 */ /* 0x000f220000100a00 */
[----:B------:R-:W0:Y:S01]  /*a860*/  MUFU.EX2 R159, R159 ;  /* 0x0000009f009f7308 */ /* 0x000e220000000800 */
[----:B-1----:R-:W-:Y:S01]  /*a870*/  FADD.FTZ R56, R157, R2 ;  /* 0x000000029d387221 */ /* 0x002fe20000010000 */
[----:B------:R-:W-:Y:S01]  /*a880*/  FADD.FTZ R2, R192, R13 ;  /* 0x0000000dc0027221 */ /* 0x000fe20000010000 */
[----:B------:R-:W4:Y:S04]  /*a890*/  LDL.64 R32, [R1+0x330] ;  /* 0x0003300001207983 */ /* 0x000f280000100a00 */
[----:B------:R-:W4:Y:S01]  /*a8a0*/  LDL.64 R34, [R1+0x340] ;  /* 0x0003400001227983 */ /* 0x000f220000100a00 */
[----:B------:R-:W1:Y:S01]  /*a8b0*/  MUFU.EX2 R148, R148 ;  /* 0x0000009400947308 */ /* 0x000e620000000800 */
[----:B------:R-:W-:Y:S01]  /*a8c0*/  FADD.FTZ R58, R149, R56 ;  /* 0x00000038953a7221 */ /* 0x000fe20000010000 */
[----:B------:R-:W-:Y:S01]  /*a8d0*/  FADD.FTZ R2, R191, R2 ;  /* 0x00000002bf027221 */ /* 0x000fe20000010000 */
[----:B------:R-:W4:Y:S05]  /*a8e0*/  LDL.64 R42, [R1+0x380] ;  /* 0x00038000012a7983 */ /* 0x000f2a0000100a00 */
[----:B------:R-:W1:Y:S01]  /*a8f0*/  MUFU.EX2 R161, R161 ;  /* 0x000000a100a17308 */ /* 0x000e620000000800 */
[----:B0-----:R-:W-:Y:S01]  /*a900*/  FADD.FTZ R13, R159, R58 ;  /* 0x0000003a9f0d7221 */ /* 0x001fe20000010000 */
[----:B------:R-:W-:Y:S01]  /*a910*/  FADD.FTZ R3, R189, R2 ;  /* 0x00000002bd037221 */ /* 0x000fe20000010000 */
[----:B------:R-:W4:Y:S05]  /*a920*/  LDL.64 R56, [R1+0x208] ;  /* 0x0002080001387983 */ /* 0x000f2a0000100a00 */
[----:B------:R-:W0:Y:S01]  /*a930*/  MUFU.EX2 R147, R147 ;  /* 0x0000009300937308 */ /* 0x000e220000000800 */
[----:B-1----:R-:W-:Y:S01]  /*a940*/  FADD.FTZ R2, R148, R13 ;  /* 0x0000000d94027221 */ /* 0x002fe20000010000 */
[----:B------:R-:W-:Y:S01]  /*a950*/  FADD.FTZ R3, R190, R3 ;  /* 0x00000003be037221 */ /* 0x000fe20000010000 */
[----:B------:R-:W4:Y:S05]  /*a960*/  LDL.64 R58, [R1+0x218] ;  /* 0x00021800013a7983 */ /* 0x000f2a0000100a00 */
        /* <DEDUP_REMOVED lines=10> */
[----:B------:R-:W-:-:S06]  /*aa10*/  FADD.FTZ R2, R162, R3 ;  /* 0x00000003a2027221 */ /* 0x000fcc0000010000 */
[----:B------:R-:W1:Y:S01]  /*aa20*/  MUFU.EX2 R143, R143 ;  /* 0x0000008f008f7308 */ /* 0x000e620000000800 */
[----:B------:R-:W-:Y:S01]  /*aa30*/  FADD.FTZ R70, R146, R13 ;  /* 0x0000000d92467221 */ /* 0x000fe20000010000 */
[----:B------:R-:W-:-:S06]  /*aa40*/  FADD.FTZ R3, R187, R2 ;  /* 0x00000002bb037221 */ /* 0x000fcc0000010000 */
        /* <DEDUP_REMOVED lines=9> */
[----:B------:R-:W-:Y:S01]  /*aae0*/  FADD.FTZ R3, R183, R2 ;  /* 0x00000002b7037221 */ /* 0x000fe20000010000 */
[----:B------:R-:W4:Y:S05]  /*aaf0*/  LDL.64 R76, [R1+0x2a8] ;  /* 0x0002a800014c7983 */ /* 0x000f2a0000100a00 */
[----:B------:R-:W3:Y:S01]  /*ab00*/  MUFU.EX2 R140, R140 ;  /* 0x0000008c008c7308 */ /* 0x000ee20000000800 */
[----:B0-----:R-:W-:Y:S01]  /*ab10*/  FADD.FTZ R2, R142, R13 ;  /* 0x0000000d8e027221 */ /* 0x001fe20000010000 */
[----:B------:R-:W-:-:S06]  /*ab20*/  FADD.FTZ R3, R166, R3 ;  /* 0x00000003a6037221 */ /* 0x000fcc0000010000 */
[----:B------:R-:W0:Y:S01]  /*ab30*/  MUFU.EX2 R171, R171 ;  /* 0x000000ab00ab7308 */ /* 0x000e220000000800 */
[----:B------:R-:W-:Y:S01]  /*ab40*/  FFMA.FTZ R13, R79, R74, -R81 ;  /* 0x0000004a4f0d7223 */ /* 0x000fe20000010851 */
[----:B-1----:R-:W-:-:S06]  /*ab50*/  FADD.FTZ R79, R169, R2 ;  /* 0x00000002a94f7221 */ /* 0x002fcc0000010000 */
[----:B------:R-:W1:Y:S01]  /*ab60*/  MUFU.EX2 R137, R137 ;  /* 0x0000008900897308 */ /* 0x000e620000000800 */
[----:B------:R-:W-:-:S07]  /*ab70*/  FADD.FTZ R2, R168, R3 ;  /* 0x00000003a8027221 */ /* 0x000fce0000010000 */
[----:B------:R-:W1:Y:S01]  /*ab80*/  MUFU.EX2 R182, R182 ;  /* 0x000000b600b67308 */ /* 0x000e620000000800 */
[----:B---3--:R-:W-:Y:S01]  /*ab90*/  FADD.FTZ R82, R140, R79 ;  /* 0x0000004f8c527221 */ /* 0x008fe20000010000 */
[----:B------:R-:W-:Y:S01]  /*aba0*/  FADD.FTZ R3, R141, R2 ;  /* 0x000000028d037221 */ /* 0x000fe20000010000 */
[----:B------:R-:W3:Y:S05]  /*abb0*/  LDL.64 R74, [R1+0x298] ;  /* 0x00029800014a7983 */ /* 0x000eea0000100a00 */
[----:B------:R-:W-:Y:S08]  /*abc0*/  MUFU.EX2 R181, R181 ;  /* 0x000000b500b57308 */ /* 0x000ff00000000800 */
[----:B------:R-:W1:Y:S01]  /*abd0*/  MUFU.EX2 R173, R173 ;  /* 0x000000ad00ad7308 */ /* 0x000e620000000800 */
[----:B0-----:R-:W-:Y:S01]  /*abe0*/  FADD.FTZ R2, R171, R82 ;  /* 0x00000052ab027221 */ /* 0x001fe20000010000 */
[----:B------:R-:W-:Y:S01]  /*abf0*/  FADD.FTZ R3, R170, R3 ;  /* 0x00000003aa037221 */ /* 0x000fe20000010000 */
[----:B------:R-:W3:Y:S05]  /*ac00*/  LDL.64 R78, [R1+0x2b8] ;  /* 0x0002b800014e7983 */ /* 0x000eea0000100a00 */
[----:B------:R-:W-:Y:S08]  /*ac10*/  MUFU.EX2 R172, R172 ;  /* 0x000000ac00ac7308 */ /* 0x000ff00000000800 */
[----:B------:R-:W0:Y:S01]  /*ac20*/  MUFU.EX2 R136, R136 ;  /* 0x0000008800887308 */ /* 0x000e220000000800 */
[----:B-1----:R-:W-:Y:S01]  /*ac30*/  FADD.FTZ R84, R137, R2 ;  /* 0x0000000289547221 */ /* 0x002fe20000010000 */
[----:B------:R-:W-:Y:S01]  /*ac40*/  FADD.FTZ R2, R182, R3 ;  /* 0x00000003b6027221 */ /* 0x000fe20000010000 */
[----:B------:R-:W3:Y:S05]  /*ac50*/  LDL.64 R80, [R1+0x2c8] ;  /* 0x0002c80001507983 */ /* 0x000eea0000100a00 */
        /* <DEDUP_REMOVED lines=11> */
[----:B------:R-:W-:Y:S01]  /*ad10*/  FADD.FTZ R95, R174, R3 ;  /* 0x00000003ae5f7221 */ /* 0x000fe20000010000 */
[----:B------:R-:W3:Y:S02]  /*ad20*/  LDL.64 R88, [R1+0x308] ;  /* 0x0003080001587983 */ /* 0x000ee40000100a00 */
[----:B------:R-:W-:Y:S01]  /*ad30*/  FADD.FTZ R3, R13, R2 ;  /* 0x000000020d037221 */ /* 0x000fe20000010000 */
[----:B------:R-:W-:-:S02]  /*ad40*/  FADD.FTZ R2, R180, R95 ;  /* 0x0000005fb4027221 */ /* 0x000fc40000010000 */
[----:B------:R-:W3:Y:S04]  /*ad50*/  LDL.64 R94, [R1+0x338] ;  /* 0x00033800015e7983 */ /* 0x000ee80000100a00 */
[----:B------:R0:W-:Y:S02]  /*ad60*/  STL.64 [R1+0x3f0], R2 ;  /* 0x0003f00201007387 */ /* 0x0001e40000100a00 */
[C---:B0-----:R-:W-:Y:S01]  /*ad70*/  FMUL.FTZ R3, R158.reuse, R185 ;  /* 0x000000b99e037220 */ /* 0x041fe20000410000 */
[----:B------:R-:W-:-:S05]  /*ad80*/  FMUL.FTZ R2, R158, R184 ;  /* 0x000000b89e027220 */ /* 0x000fca0000410000 */
[----:B------:R0:W-:Y:S04]  /*ad90*/  STL.64 [R1+0x3c0], R2 ;  /* 0x0003c00201007387 */ /* 0x0001e80000100a00 */
[----:B0-----:R0:W5:Y:S01]  /*ada0*/  LDL.64 R2, [R1+0x1c0] ;  /* 0x0001c00001027983 */ /* 0x0011620000100a00 */
        /* <DEDUP_REMOVED lines=106> */
[----:B------:R0:W-:Y:S01]  /*b450*/  STL.64 [R1+0x3c8], R144 ;  /* 0x0003c89001007387 */ /* 0x0001e20000100a00 */
[C---:B------:R-:W-:Y:S01]  /*b460*/  FMUL.FTZ R73, R195.reuse, R73 ;  /* 0x00000049c3497220 */ /* 0x040fe20000410000 */
[----:B------:R-:W-:-:S02]  /*b470*/  FMUL.FTZ R72, R195, R72 ;  /* 0x00000048c3487220 */ /* 0x000fc40000410000 */
[----:B------:R0:W-:Y:S01]  /*b480*/  STL.64 [R1+0x1d0], R138 ;  /* 0x0001d08a01007387 */ /* 0x0001e20000100a00 */
[----:B------:R-:W-:-:S03]  /*b490*/  LOP3.LUT R193, R193, 0x1, RZ, 0xfc, !PT ;  /* 0x00000001c1c17812 */ /* 0x000fc600078efcff */
[----:B------:R0:W-:Y:S04]  /*b4a0*/  STL.64 [R1+0x1e0], R134 ;  /* 0x0001e08601007387 */ /* 0x0001e80000100a00 */
[----:B------:R0:W-:Y:S04]  /*b4b0*/  STL.64 [R1+0x1f0], R132 ;  /* 0x0001f08401007387 */ /* 0x0001e80000100a00 */
[----:B------:R0:W-:Y:S04]  /*b4c0*/  STL.64 [R1+0x200], R130 ;  /* 0x0002008201007387 */ /* 0x0001e80000100a00 */
[----:B------:R0:W-:Y:S01]  /*b4d0*/  STL.64 [R1+0x210], R128 ;  /* 0x0002108001007387 */ /* 0x0001e20000100a00 */
[C---:B------:R-:W-:Y:S01]  /*b4e0*/  FMUL.FTZ R71, R195.reuse, R71 ;  /* 0x00000047c3477220 */ /* 0x040fe20000410000 */
[----:B------:R-:W-:-:S02]  /*b4f0*/  FMUL.FTZ R70, R195, R70 ;  /* 0x00000046c3467220 */ /* 0x000fc40000410000 */
[----:B------:R0:W-:Y:S04]  /*b500*/  STL.64 [R1+0x220], R126 ;  /* 0x0002207e01007387 */ /* 0x0001e80000100a00 */
[----:B------:R0:W-:Y:S04]  /*b510*/  STL [R1+0x3e4], R205 ;  /* 0x0003e4cd01007387 */ /* 0x0001e80000100800 */
[----:B------:R0:W-:Y:S01]  /*b520*/  STL.64 [R1+0x230], R124 ;  /* 0x0002307c01007387 */ /* 0x0001e20000100a00 */
[C---:B------:R-:W-:Y:S01]  /*b530*/  FMUL.FTZ R77, R195.reuse, R77 ;  /* 0x0000004dc34d7220 */ /* 0x040fe20000410000 */
[----:B------:R-:W-:-:S02]  /*b540*/  FMUL.FTZ R76, R195, R76 ;  /* 0x0000004cc34c7220 */ /* 0x000fc40000410000 */
[----:B------:R0:W-:Y:S04]  /*b550*/  STL.64 [R1+0x240], R122 ;  /* 0x0002407a01007387 */ /* 0x0001e80000100a00 */
[----:B------:R0:W-:Y:S04]  /*b560*/  STL.64 [R1+0x250], R120 ;  /* 0x0002507801007387 */ /* 0x0001e80000100a00 */
[----:B------:R0:W-:Y:S04]  /*b570*/  STL.64 [R1+0x260], R118 ;  /* 0x0002607601007387 */ /* 0x0001e80000100a00 */
[----:B------:R0:W-:Y:S04]  /*b580*/  STL.64 [R1+0x270], R116 ;  /* 0x0002707401007387 */ /* 0x0001e80000100a00 */
[----:B------:R0:W-:Y:S04]  /*b590*/  STL.64 [R1+0x280], R114 ;  /* 0x0002807201007387 */ /* 0x0001e80000100a00 */
[----:B------:R0:W-:Y:S04]  /*b5a0*/  STL.64 [R1+0x290], R96 ;  /* 0x0002906001007387 */ /* 0x0001e80000100a00 */
[----:B------:R0:W-:Y:S01]  /*b5b0*/  STL.64 [R1+0x2a0], R4 ;  /* 0x0002a00401007387 */ /* 0x0001e20000100a00 */
[C---:B---3--:R-:W-:Y:S01]  /*b5c0*/  FMUL.FTZ R75, R195.reuse, R75 ;  /* 0x0000004bc34b7220 */ /* 0x048fe20000410000 */
[----:B------:R-:W-:-:S02]  /*b5d0*/  FMUL.FTZ R74, R195, R74 ;  /* 0x0000004ac34a7220 */ /* 0x000fc40000410000 */
[----:B------:R0:W-:Y:S04]  /*b5e0*/  STL.64 [R1+0x2b0], R6 ;  /* 0x0002b00601007387 */ /* 0x0001e80000100a00 */
[----:B------:R0:W-:Y:S04]  /*b5f0*/  STL.64 [R1+0x2c0], R8 ;  /* 0x0002c00801007387 */ /* 0x0001e80000100a00 */
[----:B------:R0:W-:Y:S01]  /*b600*/  STL.64 [R1+0x2d0], R14 ;  /* 0x0002d00e01007387 */ /* 0x0001e20000100a00 */
[C---:B------:R-:W-:Y:S01]  /*b610*/  FMUL.FTZ R79, R195.reuse, R79 ;  /* 0x0000004fc34f7220 */ /* 0x040fe20000410000 */
        /* <DEDUP_REMOVED lines=15> */
[C---:B------:R-:W-:Y:S01]  /*b710*/  FMUL.FTZ R84, R195.reuse, R84 ;  /* 0x00000054c3547220 */ /* 0x040fe20000410000 */
[C---:B------:R-:W-:Y:S01]  /*b720*/  FMUL.FTZ R89, R195.reuse, R89 ;  /* 0x00000059c3597220 */ /* 0x040fe20000410000 */
[C---:B------:R-:W-:Y:S01]  /*b730*/  FMUL.FTZ R88, R195.reuse, R88 ;  /* 0x00000058c3587220 */ /* 0x040fe20000410000 */
[----:B------:R0:W-:Y:S04]  /*b740*/  STL.64 [R1+0x370], R40 ;  /* 0x0003702801007387 */ /* 0x0001e80000100a00 */
        /* <DEDUP_REMOVED lines=37> */
[----:B------:R-:W-:Y:S01]  /*b9a0*/  ISETP.NE.AND P1, PT, R193, 0x3, PT ;  /* 0x00000003c100780c */ /* 0x000fe20003f25270 */
[----:B------:R-:W-:Y:S01]  /*b9b0*/  BSSY B0, `(.L_x_10965) ;  /* 0x000001b000007945 */ /* 0x000fe20003800000 */
        /* <DEDUP_REMOVED lines=24> */
[----:B0-----:R-:W-:Y:S06]  /*bb40*/  @!P1 BRA `(.L_x_10966) ;  /* 0x0000000000049947 */ /* 0x001fec0003800000 */
[----:B------:R-:W-:Y:S01]  /*bb50*/  BPT.TRAP 0x1 ;  /* 0x000000040000795c */ /* 0x000fe20000300000 */
.L_x_10966:
[----:B------:R-:W-:Y:S05]  /*bb60*/  BSYNC B0 ;  /* 0x0000000000007941 */ /* 0x000fea0003800000 */
.L_x_10965:
        /* <DEDUP_REMOVED lines=8> */
.L_x_10968:
[----:B------:R-:W-:Y:S05]  /*bbf0*/  BSYNC B0 ;  /* 0x0000000000007941 */ /* 0x000fea0003800000 */
.L_x_10967:
[----:B------:R-:W-:Y:S04]  /*bc00*/  BSSY B0, `(.L_x_10969) ;  /* 0x0000004000007945 */ /* 0x000fe80003800000 */
[----:B-1----:R-:W-:Y:S05]  /*bc10*/  @P0 BRA `(.L_x_10970) ;  /* 0x0000000000080947 */ /* 0x002fea0003800000 */
[----:B------:R-:W1:Y:S02]  /*bc20*/  SYNCS.PHASECHK.TRANS64.TRYWAIT P0, [R2+URZ], R3 ;  /* 0x00000003020075a7 */ /* 0x000e64000800017f */
[----:B-1----:R-:W-:Y:S05]  /*bc30*/  @!P0 BRA `(.L_x_10971) ;  /* 0x0000012400188947 */ /* 0x002fea0003800000 */
.L_x_10970:
[----:B------:R-:W-:Y:S05]  /*bc40*/  BSYNC B0 ;  /* 0x0000000000007941 */ /* 0x000fea0003800000 */
.L_x_10969:
        /* <DEDUP_REMOVED lines=129> */
[----:B------:R2:W-:Y:S06]  /*c460*/  BAR.SYNC.DEFER_BLOCKING R204, 0x100 ;  /* 0x000400cc0000751d */ /* 0x0005ec0000010000 */
[----:B01----:R-:W4:Y:S04]  /*c470*/  LD.E.64 R2, desc[UR36][R16.64+0x80] ;  /* 0x0000802410027980 */ /* 0x003f28000c101b00 */
[----:B--2---:R0:W-:Y:S04]  /*c480*/  STL [R1+0x1d0], R4 ;  /* 0x0001d00401007387 */ /* 0x0041e80000100800 */
[----:B---3--:R1:W-:Y:S04]  /*c490*/  STL [R1+0x2c8], R5 ;  /* 0x0002c80501007387 */ /* 0x0083e80000100800 */
[----:B0-----:R-:W2:Y:S04]  /*c4a0*/  LDL R4, [R1+0x68] ;  /* 0x0000680001047983 */ /* 0x001ea80000100800 */
[----:B-1----:R-:W3:Y:S04]  /*c4b0*/  LDL R5, [R1+0x1c0] ;  /* 0x0001c00001057983 */ /* 0x002ee80000100800 */
        /* <DEDUP_REMOVED lines=126> */
[----:B0-----:R-:W3:Y:S04]  /*cca0*/  LDL.128 R24, [R1+0x1d0] ;  /* 0x0001d00001187983 */ /* 0x001ee80000100c00 */
[----:B-1----:R-:W3:Y:S04]  /*ccb0*/  LDL.128 R28, [R1+0x1e0] ;  /* 0x0001e000011c7983 */ /* 0x002ee80000100c00 */
[----:B----4-:R-:W4:Y:S04]  /*ccc0*/  LDL.128 R32, [R1+0x1f0] ;  /* 0x0001f00001207983 */ /* 0x010f280000100c00 */
[----:B--2---:R-:W4:Y:S04]  /*ccd0*/  LDL.128 R36, [R1+0x200] ;  /* 0x0002000001247983 */ /* 0x004f280000100c00 */
[----:B---3--:R-:W4:Y:S04]  /*cce0*/  LDL.128 R40, [R1+0x210] ;  /* 0x0002100001287983 */ /* 0x008f280000100c00 */
        /* <DEDUP_REMOVED lines=27> */
[----:B------:R-:W-:Y:S01]  /*cea0*/  IMAD R2, R5, 0xc00, R2 ;  /* 0x00000c0005027824 */ /* 0x000fe200078e0202 */
[----:B------:R-:W-:-:S02]  /*ceb0*/  ISETP.NE.U32.AND P0, PT, R4, RZ, PT ;  /* 0x000000ff0400720c */ /* 0x000fc40003f05070 */
[----:B------:R-:W-:Y:S02]  /*cec0*/  R2UR UR7, R3 ;  /* 0x00000000030772ca */ /* 0x000fe400000e0000 */
[----:B------:R-:W-:-:S09]  /*ced0*/  R2UR UR6, R2 ;  /* 0x00000000020672ca */ /* 0x000fd200000e0000 */
[----:B------:R-:W-:Y:S01]  /*cee0*/  VOTEU.ANY UP0, P0 ;  /* 0x00000000003f7886 */ /* 0x000fe20000000100 */
[----:B------:R-:W-:Y:S02]  /*cef0*/  VIADD R4, R2, 0x80 ;  /* 0x0000008002047836 */ /* 0x000fe40000000000 */
[----:B------:R-:W-:Y:S01]  /*cf00*/  IMAD.MOV.U32 R5, RZ, RZ, R3 ;  /* 0x000000ffff057224 */ /* 0x000fe200078e0003 */
[----:B----4-:R-:W-:-:S06]  /*cf10*/  WARPGROUP.ARRIVE ;  /* 0x00000000000079c5 */ /* 0x010fcc0000000000 */
[----:B------:R-:W-:Y:S01]  /*cf20*/  HGMMA.64x256x16.F32 R24, R152, gdesc[UR4].tnspB, R24, UP0, gsb0 ;  /* 0x43e0000498187df0 */ /* 0x000fe2000b800818 */
        /* <DEDUP_REMOVED lines=230> */
[----:B---3--:R-:W3:Y:S04]  /*dd90*/  LDL R80, [R1+0x1dc] ;  /* 0x0001dc0001507983 */ /* 0x008ee80000100800 */
[----:B------:R-:W3:Y:S04]  /*dda0*/  LDL R4, [R1+0x1e0] ;  /* 0x0001e00001047983 */ /* 0x000ee80000100800 */
[----:B------:R-:W3:Y:S04]  /*ddb0*/  LDL R82, [R1+0x1e4] ;  /* 0x0001e40001527983 */ /* 0x000ee80000100800 */
[----:B----4-:R-:W4:Y:S04]  /*ddc0*/  LDL R84, [R1+0x1e8] ;  /* 0x0001e80001547983 */ /* 0x010f280000100800 */
[----:B------:R-:W4:Y:S04]  /*ddd0*/  LDL R86, [R1+0x1ec] ;  /* 0x0001ec0001567983 */ /* 0x000f280000100800 */
[----:B------:R-:W4:Y:S04]  /*dde0*/  LDL R6, [R1+0x1f0] ;  /* 0x0001f00001067983 */ /* 0x000f280000100800 */
[----:B0-----:R-:W4:Y:S04]  /*ddf0*/  LDL R88, [R1+0x1f4] ;  /* 0x0001f40001587983 */ /* 0x001f280000100800 */
        /* <DEDUP_REMOVED lines=257> */
.L_x_10973:
[----:B------:R-:W-:Y:S05]  /*ee10*/  BSYNC B0 ;  /* 0x0000000000007941 */ /* 0x000fea0003800000 */
.L_x_10972:
        /* <DEDUP_REMOVED lines=9> */
.L_x_10955:
[----:B------:R-:W-:-:S13]  /*eeb0*/  ISETP.GE.AND P0, PT, R10, UR43, PT ;  /* 0x0000002b0a007c0c */ /* 0x000fda000bf06270 */
[----:B------:R-:W-:Y:S05]  /*eec0*/  @!P0 BRA `(.L_x_10975) ;  /* 0x0000007000f88947 */ /* 0x000fea0003800000 */
.L_x_11008:
        /* <DEDUP_REMOVED lines=20> */
.L_x_10977:
[----:B------:R-:W-:Y:S05]  /*f010*/  BSYNC B0 ;  /* 0x0000000000007941 */ /* 0x000fea0003800000 */
.L_x_10976:
        /* <DEDUP_REMOVED lines=9> */
.L_x_10979:
[----:B------:R-:W-:Y:S05]  /*f0b0*/  BSYNC B0 ;  /* 0x0000000000007941 */ /* 0x000fea0003800000 */
.L_x_10978:
[----:B------:R-:W-:Y:S04]  /*f0c0*/  BSSY B0, `(.L_x_10980) ;  /* 0x0000006000007945 */ /* 0x000fe80003800000 */
[----:B--2---:R-:W-:Y:S05]  /*f0d0*/  @P0 BRA `(.L_x_10981) ;  /* 0x0000000000100947 */ /* 0x004fea0003800000 */
[----:B-----5:R-:W-:Y:S01]  /*f0e0*/  IMAD R6, R6, 0x8, R3 ;  /* 0x0000000806067824 */ /* 0x020fe200078e0203 */
[----:B------:R-:W-:-:S04]  /*f0f0*/  SHF.L.U32 R7, R7, 0x1f, RZ ;  /* 0x0000001f07077819 */ /* 0x000fc800000006ff */
[----:B------:R-:W2:Y:S02]  /*f100*/  SYNCS.PHASECHK.TRANS64.TRYWAIT P0, [R6+URZ], R7 ;  /* 0x00000007060075a7 */ /* 0x000ea4000800017f */
[----:B--2---:R-:W-:Y:S05]  /*f110*/  @!P0 BRA `(.L_x_10982) ;  /* 0x000000ec00f48947 */ /* 0x004fea0003800000 */
.L_x_10981:
[----:B------:R-:W-:Y:S05]  /*f120*/  BSYNC B0 ;  /* 0x0000000000007941 */ /* 0x000fea0003800000 */
.L_x_10980:
        /* <DEDUP_REMOVED lines=11> */
[----:B------:R-:W2:Y:S01]  /*f1e0*/  LDL R13, [R1] ;  /* 0x00000000010d7983 */ /* 0x000ea20000100800 */
[----:B------:R-:W-:Y:S02]  /*f1f0*/  VIADD R6, R2, 0x2 ;  /* 0x0000000202067836 */ /* 0x000fe40000000000 */
[----:B------:R-:W-:Y:S01]  /*f200*/  IMAD.MOV.U32 R7, RZ, RZ, R3 ;  /* 0x000000ffff077224 */ /* 0x000fe200078e0003 */
[----:B------:R0:W5:Y:S01]  /*f210*/  LDL R11, [R1+0x1c0] ;  /* 0x0001c000010b7983 */ /* 0x0001620000100800 */
[----:B---3--:R-:W-:Y:S02]  /*f220*/  R2UR UR4, R20 ;  /* 0x00000000140472ca */ /* 0x008fe400000e0000 */
[----:B------:R-:W-:Y:S01]  /*f230*/  R2UR UR5, R21 ;  /* 0x00000000150572ca */ /* 0x000fe200000e0000 */
[----:B------:R0:W5:-:S12]  /*f240*/  LDL R20, [R1+0xc] ;  /* 0x00000c0001147983 */ /* 0x0001580000100800 */
        /* <DEDUP_REMOVED lines=41> */
.L_x_10984:
[----:B------:R-:W-:Y:S05]  /*f4e0*/  BSYNC B0 ;  /* 0x0000000000007941 */ /* 0x000fea0003800000 */
.L_x_10983:
[----:B------:R-:W2:Y:S02]  /*f4f0*/  LDL.64 R2, [R1+0x20] ;  /* 0x0000200001027983 */ /* 0x000ea40000100a00 */
[----:B--2---:R-:W-:-:S05]  /*f500*/  MOV R2, R2 ;  /* 0x0000000200027202 */ /* 0x004fca0000000f00 */
[----:B-----5:R-:W-:-:S05]  /*f510*/  IMAD R11, R11, 0x8, R2 ;  /* 0x000000080b0b7824 */ /* 0x020fca00078e0202 */
[----:B------:R-:W-:-:S04]  /*f520*/  PRMT R11, R20, 0x654, R11 ;  /* 0x00000654140b7816 */ /* 0x000fc8000000000b */
[----:B------:R0:W-:Y:S01]  /*f530*/  SYNCS.ARRIVE.TRANS64.RED.A1T0 RZ, [R11+URZ], RZ ;  /* 0x000000ff0bff79a7 */ /* 0x0001e2000810043f */
[----:B------:R-:W2:Y:S04]  /*f540*/  LDL.64 R8, [R1+0x140] ;  /* 0x0001400001087983 */ /* 0x000ea80000100a00 */
[----:B------:R-:W3:Y:S04]  /*f550*/  LDL R2, [R12+0x24] ;  /* 0x000024000c027983 */ /* 0x000ee80000100800 */
[----:B0-----:R-:W4:Y:S04]  /*f560*/  LDL R11, [R12] ;  /* 0x000000000c0b7983 */ /* 0x001f280000100800 */
[----:B------:R-:W4:Y:S04]  /*f570*/  LDL R13, [R1+0x50] ;  /* 0x00005000010d7983 */ /* 0x000f280000100800 */
[----:B------:R-:W4:Y:S04]  /*f580*/  LDL R4, [R12+0x18] ;  /* 0x000018000c047983 */ /* 0x000f280000100800 */
[----:B------:R-:W4:Y:S04]  /*f590*/  LDL R3, [R12+0x4] ;  /* 0x000004000c037983 */ /* 0x000f280000100800 */
[----:B------:R-:W4:Y:S04]  /*f5a0*/  LDL R6, [R12+0xc] ;  /* 0x00000c000c067983 */ /* 0x000f280000100800 */
[----:B------:R-:W4:Y:S04]  /*f5b0*/  LDL R5, [R12+0x10] ;  /* 0x000010000c057983 */ /* 0x000f280000100800 */
[----:B------:R-:W4:Y:S04]  /*f5c0*/  LDL R7, [R12+0x14] ;  /* 0x000014000c077983 */ /* 0x000f280000100800 */
[----:B--2---:R-:W2:Y:S01]  /*f5d0*/  LD.E R8, desc[UR36][R8.64] ;  /* 0x0000002408087980 */ /* 0x004ea2000c101900 */
[----:B---3--:R-:W-:-:S03]  /*f5e0*/  ISETP.NE.AND P0, PT, R2, 0x1, PT ;  /* 0x000000010200780c */ /* 0x008fc60003f05270 */
[----:B------:R-:W3:Y:S10]  /*f5f0*/  LDL R2, [R12+0x8] ;  /* 0x000008000c027983 */ /* 0x000ef40000100800 */
[----:B------:R-:W3:Y:S04]  /*f600*/  @P0 LDL R14, [R12+0x28] ;  /* 0x000028000c0e0983 */ /* 0x000ee80000100800 */
[----:B------:R-:W3:Y:S01]  /*f610*/  @P0 LDL R15, [R12+0x2c] ;  /* 0x00002c000c0f0983 */ /* 0x000ee20000100800 */
[----:B----4-:R-:W-:Y:S01]  /*f620*/  ISETP.GE.AND P1, PT, R4, 0x1, PT ;  /* 0x000000010400780c */ /* 0x010fe20003f26270 */
[----:B------:R-:W-:Y:S01]  /*f630*/  BSSY B0, `(.L_x_10985) ;  /* 0x00000a6000007945 */ /* 0x000fe20003800000 */
[-C--:B--2---:R-:W-:Y:S01]  /*f640*/  FMUL.FTZ R79, R40, R8.reuse ;  /* 0x00000008284f7220 */ /* 0x084fe20000410000 */
[-C--:B------:R-:W-:Y:S01]  /*f650*/  FMUL.FTZ R40, R42, R8.reuse ;  /* 0x000000082a287220 */ /* 0x080fe20000410000 */
[----:B------:R-:W-:Y:S01]  /*f660*/  SHF.R.S32.HI R42, RZ, 0x1f, R11 ;  /* 0x0000001fff2a7819 */ /* 0x000fe2000001140b */
[-C--:B------:R-:W-:Y:S01]  /*f670*/  FMUL.FTZ R73, R28, R8.reuse ;  /* 0x000000081c497220 */ /* 0x080fe20000410000 */
[-C--:B------:R-:W-:Y:S01]  /*f680*/  FMUL.FTZ R28, R38, R8.reuse ;  /* 0x00000008261c7220 */ /* 0x080fe20000410000 */
[-C--:B------:R-:W-:Y:S01]  /*f690*/  FMUL.FTZ R38, R43, R8.reuse ;  /* 0x000000082b267220 */ /* 0x080fe20000410000 */
[----:B------:R-:W-:Y:S01]  /*f6a0*/  FMUL.FTZ R44, R44, R8 ;  /* 0x000000082c2c7220 */ /* 0x000fe20000410000 */
[----:B------:R-:W-:-:S03]  /*f6b0*/  LEA.HI R43, R42, R11, RZ, 0x7 ;  /* 0x0000000b2a2b7211 */ /* 0x000fc600078f38ff */
[----:B------:R0:W1:Y:S01]  /*f6c0*/  MUFU.TANH R81, R44 ;  /* 0x0000002c00517308 */ /* 0x0000620000002400 */
[----:B------:R-:W-:Y:S01]  /*f6d0*/  FMUL.FTZ R45, R45, R8 ;  /* 0x000000082d2d7220 */ /* 0x000fe20000410000 */
[----:B0-----:R-:W-:-:S06]  /*f6e0*/  LOP3.LUT R44, R43, 0xffffff80, RZ, 0xc0, !PT ;  /* 0xffffff802b2c7812 */ /* 0x001fcc00078ec0ff */
[----:B------:R0:W2:Y:S01]  /*f6f0*/  MUFU.TANH R83, R45 ;  /* 0x0000002d00537308 */ /* 0x0000a20000002400 */
[----:B------:R-:W-:Y:S02]  /*f700*/  IMAD.IADD R44, R11, 0x1, -R44 ;  /* 0x000000010b2c7824 */ /* 0x000fe400078e0a2c */
[-C--:B------:R-:W-:Y:S01]  /*f710*/  FMUL.FTZ R76, R36, R8.reuse ;  /* 0x00000008244c7220 */ /* 0x080fe20000410000 */
[-C--:B------:R-:W-:Y:S02]  /*f720*/  FMUL.FTZ R48, R48, R8.reuse ;  /* 0x0000000830307220 */ /* 0x080fe40000410000 */
[----:B0-----:R-:W-:Y:S01]  /*f730*/  SHF.R.S32.HI R45, RZ, 0x1f, R44 ;  /* 0x0000001fff2d7819 */ /* 0x001fe2000001142c */
[----:B------:R-:W-:Y:S01]  /*f740*/  FMUL.FTZ R36, R46, R8 ;  /* 0x000000082e247220 */ /* 0x000fe20000410000 */
[----:B------:R0:W4:Y:S02]  /*f750*/  MUFU.TANH R85, R48 ;  /* 0x0000003000557308 */ /* 0x0001240000002400 */
[----:B------:R-:W-:Y:S01]  /*f760*/  LEA.HI R46, R45, R44, RZ, 0x2 ;  /* 0x0000002c2d2e7211 */ /* 0x000fe200078f10ff */
[-C--:B------:R-:W-:Y:S01]  /*f770*/  FMUL.FTZ R142, R47, R8.reuse ;  /* 0x000000082f8e7220 */ /* 0x080fe20000410000 */
[-C--:B------:R-:W-:Y:S01]  /*f780*/  FMUL.FTZ R9, R26, R8.reuse ;  /* 0x000000081a097220 */ /* 0x080fe20000410000 */
[----:B------:R-:W-:Y:S01]  /*f790*/  FMUL.FTZ R26, R34, R8 ;  /* 0x00000008221a7220 */ /* 0x000fe20000410000 */
[----:B------:R-:W-:-:S02]  /*f7a0*/  SHF.R.S32.HI R47, RZ, 0x2, R46 ;  /* 0x00000002ff2f7819 */ /* 0x000fc4000001142e */
[----:B0-----:R-:W-:Y:S02]  /*f7b0*/  LEA.HI R48, R42, R11, RZ, 0x2 ;  /* 0x0000000b2a307211 */ /* 0x001fe400078f10ff */
[----:B------:R-:W-:Y:S01]  /*f7c0*/  SHF.R.S32.HI R42, RZ, 0x1f, R46 ;  /* 0x0000001fff2a7819 */ /* 0x000fe2000001142e */
[----:B------:R-:W-:Y:S01]  /*f7d0*/  FMUL.FTZ R34, R50, R8 ;  /* 0x0000000832227220 */ /* 0x000fe20000410000 */
[----:B------:R-:W-:Y:S02]  /*f7e0*/  LOP3.LUT R50, R48, 0xfffffffc, RZ, 0xc0, !PT ;  /* 0xfffffffc30327812 */ /* 0x000fe400078ec0ff */
[----:B------:R-:W-:Y:S02]  /*f7f0*/  LEA.HI R48, R42, R47, RZ, 0x3 ;  /* 0x0000002f2a307211 */ /* 0x000fe400078f18ff */
[----:B------:R-:W-:Y:S02]  /*f800*/  SHF.R.S32.HI R42, RZ, 0x7, R43 ;  /* 0x00000007ff2a7819 */ /* 0x000fe4000001142b */
[----:B------:R-:W-:-:S02]  /*f810*/  LOP3.LUT R48, R48, 0xfffffff8, RZ, 0xc0, !PT ;  /* 0xfffffff830307812 */ /* 0x000fc400078ec0ff */
[----:B------:R-:W-:Y:S01]  /*f820*/  LEA.HI R45, R45, R44, RZ, 0x5 ;  /* 0x0000002c2d2d7211 */ /* 0x000fe200078f28ff */
[----:B------:R-:W-:Y:S01]  /*f830*/  IMAD.IADD R50, R11, 0x1, -R50 ;  /* 0x000000010b327824 */ /* 0x000fe200078e0a32 */
[----:B------:R-:W-:Y:S01]  /*f840*/  LEA.HI R43, R43, R42, RZ, 0x1 ;  /* 0x0000002a2b2b7211 */ /* 0x000fe200078f08ff */
[----:B------:R-:W-:Y:S01]  /*f850*/  IMAD.IADD R47, R47, 0x1, -R48 ;  /* 0x000000012f2f7824 */ /* 0x000fe200078e0a30 */
[----:B------:R-:W-:Y:S02]  /*f860*/  SHF.R.S32.HI R48, RZ, 0x5, R45 ;  /* 0x00000005ff307819 */ /* 0x000fe4000001142d */
[----:B------:R-:W-:Y:S02]  /*f870*/  LOP3.LUT R43, R43, 0x3fffffe, RZ, 0xc0, !PT ;  /* 0x03fffffe2b2b7812 */ /* 0x000fe400078ec0ff */
[----:B------:R-:W-:Y:S01]  /*f880*/  LEA.HI R11, R50, R50, RZ, 0x1 ;  /* 0x00000032320b7211 */ /* 0x000fe200078f08ff */
[----:B------:R-:W-:Y:S02]  /*f890*/  IMAD R48, R13, 0x8, R48 ;  /* 0x000000080d307824 */ /* 0x000fe400078e0230 */
[----:B------:R-:W-:Y:S01]  /*f8a0*/  IMAD.IADD R43, R42, 0x1, -R43 ;  /* 0x000000012a2b7824 */ /* 0x000fe200078e0a2b */
[----:B------:R-:W-:Y:S01]  /*f8b0*/  LOP3.LUT R11, R11, 0x1ffffffe, RZ, 0xc0, !PT ;  /* 0x1ffffffe0b0b7812 */ /* 0x000fe200078ec0ff */
[----:B------:R-:W-:-:S04]  /*f8c0*/  IMAD.U32 R42, R48, 0x10, R47 ;  /* 0x00000010302a7824 */ /* 0x000fc800078e002f */
[----:B------:R-:W-:Y:S02]  /*f8d0*/  IMAD.IADD R11, R50, 0x1, -R11 ;  /* 0x00000001320b7824 */ /* 0x000fe400078e0a0b */
[----:B------:R-:W-:-:S04]  /*f8e0*/  IMAD R42, R43, 0x40, R42 ;  /* 0x000000402b2a7824 */ /* 0x000fc800078e022a */
[----:B------:R-:W-:-:S04]  /*f8f0*/  IMAD R43, R11, 0x8, R42 ;  /* 0x000000080b2b7824 */ /* 0x000fc800078e022a */
[----:B---3--:R-:W-:-:S05]  /*f900*/  @P0 IMAD.HI.U32 R14, R43, R14, RZ ;  /* 0x0000000e2b0e0227 */ /* 0x008fca00078e00ff */
[----:B------:R-:W-:Y:S02]  /*f910*/  @P0 SHF.R.U32.HI R43, RZ, R15, R14 ;  /* 0x0000000fff2b0219 */ /* 0x000fe4000001160e */
[----:B------:R-:W-:Y:S01]  /*f920*/  LOP3.LUT R13, R46, 0x7ffffffc, RZ, 0xc0, !PT ;  /* 0x7ffffffc2e0d7812 */ /* 0x000fe200078ec0ff */
[----:B------:R-:W-:Y:S02]  /*f930*/  IMAD.MOV.U32 R15, RZ, RZ, -0x60 ;  /* 0xffffffa0ff0f7424 */ /* 0x000fe400078e00ff */
        /* <DEDUP_REMOVED lines=29> */
[----:B------:R-:W-:-:S02]  /*fb10*/  IMAD R15, R10, R15, 0x1 ;  /* 0x000000010a0f7424 */ /* 0x000fc400078e020f */
        /* <DEDUP_REMOVED lines=8> */
[----:B------:R-:W3:Y:S01]  /*fba0*/  MUFU.TANH R24, R24 ;  /* 0x0000001800187308 */ /* 0x000ee20000002400 */
        /* <DEDUP_REMOVED lines=45> */
[----:B------:R-:W1:Y:S01]  /*fe80*/  MUFU.TANH R14, R14 ;  /* 0x0000000e000e7308 */ /* 0x000e620000002400 */
[----:B------:R-:W-:-:S02]  /*fe90*/  IMAD.IADD R44, R8, 0x1, R5 ;  /* 0x00000001082c7824 */ /* 0x000fc400078e0205 */
[----:B------:R-:W-:Y:S02]  /*fea0*/  IMAD.IADD R45, R8, 0x1, R45 ;  /* 0x00000001082d7824 */ /* 0x000fe400078e022d */
[----:B------:R-:W-:Y:S02]  /*feb0*/  IMAD R46, R10, -0x60, R7 ;  /* 0xffffffa00a2e7824 */ /* 0x000fe400078e0207 */
[----:B------:R-:W-:Y:S02]  /*fec0*/  VIADD R15, R15, 0xffffffff ;  /* 0xffffffff0f0f7836 */ /* 0x000fe40000000000 */
[--C-:B0-----:R-:W-:Y:S02]  /*fed0*/  IMAD.IADD R5, R44, 0x1, R42.reuse ;  /* 0x000000012c057824 */ /* 0x101fe400078e022a */
        /* <DEDUP_REMOVED lines=14> */
.L_x_10990:
[----:B------:R-:W-:Y:S05]  /*ffc0*/  BSYNC B2 ;  /* 0x0000000000027941 */ /* 0x000fea0003800000 */
.L_x_10989:
[----:B------:R-:W-:Y:S01]  /*ffd0*/  LOP3.LUT R7, RZ, R7, RZ, 0x33, !PT ;  /* 0x00000007ff077212 */ /* 0x000fe200078e33ff */
[----:B------:R-:W-:Y:S06]  /*ffe0*/  BRA `(.L_x_10991) ;  /* 0x0000000000187947 */ /* 0x000fec0003800000 */
.L_x_10988:
[----:B------:R-:W-:-:S13]  /*fff0*/  ISETP.NE.AND P0, PT, R4, 0x1, PT ;  /* 0x000000010400780c */ /* 0x000fda0003f05270 */
[----:B------:R-:W-:Y:S05]  /*10000*/  @!P0 BRA `(.L_x_10991) ;  /* 0x0000000000108947 */ /* 0x000fea0003800000 */
[----:B------:R-:W2:Y:S04]  /*10010*/  LDL R8, [R12+0x1c] ;  /* 0x00001c000c087983 */ /* 0x000ea80000100800 */
[----:B------:R-:W3:Y:S01]  /*10020*/  LDL R42, [R12+0x20] ;  /* 0x000020000c2a7983 */ /* 0x000ee20000100800 */
[----:B--2---:R-:W-:-:S05]  /*10030*/  IMAD.HI.U32 R7, R7, R8, RZ ;  /* 0x0000000807077227 */ /* 0x004fca00078e00ff */
[----:B---3--:R-:W-:-:S07]  /*10040*/  SHF.R.U32.HI R7, RZ, R42, R7 ;  /* 0x0000002aff077219 */ /* 0x008fce0000011607 */
.L_x_10991:
[----:B------:R-:W-:Y:S05]  /*10050*/  BSYNC B1 ;  /* 0x0000000000017941 */ /* 0x000fea0003800000 */
.L_x_10987:
[----:B------:R-:W-:-:S05]  /*10060*/  IMAD R7, R4, R7, R15 ;  /* 0x0000000704077224 */ /* 0x000fca00078e020f */
[----:B------:R-:W-:Y:S02]  /*10070*/  VIMNMX R6, R6, R7, !PT ;  /* 0x0000000706067248 */ /* 0x000fe40007fe0100 */
[----:B------:R-:W-:-:S07]  /*10080*/  VIADDMNMX R5, R7, R4, R5, PT ;  /* 0x0000000407057246 */ /* 0x000fce0003800105 */
.L_x_10986:
[----:B------:R-:W-:Y:S05]  /*10090*/  BSYNC B0 ;  /* 0x0000000000007941 */ /* 0x000fea0003800000 */
.L_x_10985:
        /* <DEDUP_REMOVED lines=48> */
[----:B-1----:R-:W-:Y:S02]  /*103a0*/  FSEL R72, R81, -INF , !P2 ;  /* 0xff80000051487808 */ /* 0x002fe40005000000 */
        /* <DEDUP_REMOVED lines=83> */
.L_x_10997:
[----:B------:R-:W-:Y:S05]  /*108e0*/  BSYNC B2 ;  /* 0x0000000000027941 */ /* 0x000fea0003800000 */
.L_x_10996:
[----:B------:R-:W-:Y:S01]  /*108f0*/  LOP3.LUT R3, RZ, R3, RZ, 0x33, !PT ;  /* 0x00000003ff037212 */ /* 0x000fe200078e33ff */
[----:B------:R-:W-:Y:S06]  /*10900*/  BRA `(.L_x_10998) ;  /* 0x0000000000187947 */ /* 0x000fec0003800000 */
.L_x_10995:
[----:B------:R-:W-:-:S13]  /*10910*/  ISETP.NE.AND P6, PT, R4, 0x1, PT ;  /* 0x000000010400780c */ /* 0x000fda0003fc5270 */
[----:B------:R-:W-:Y:S05]  /*10920*/  @!P6 BRA `(.L_x_10998) ;  /* 0x000000000010e947 */ /* 0x000fea0003800000 */
[----:B------:R-:W2:Y:S04]  /*10930*/  LDL R2, [R12+0x1c] ;  /* 0x00001c000c027983 */ /* 0x000ea80000100800 */
[----:B------:R-:W3:Y:S01]  /*10940*/  LDL R8, [R12+0x20] ;  /* 0x000020000c087983 */ /* 0x000ee20000100800 */
[----:B--2---:R-:W-:-:S05]  /*10950*/  IMAD.HI.U32 R3, R3, R2, RZ ;  /* 0x0000000203037227 */ /* 0x004fca00078e00ff */
[----:B---3--:R-:W-:-:S07]  /*10960*/  SHF.R.U32.HI R3, RZ, R8, R3 ;  /* 0x00000008ff037219 */ /* 0x008fce0000011603 */
.L_x_10998:
[----:B------:R-:W-:Y:S05]  /*10970*/  BSYNC B1 ;  /* 0x0000000000017941 */ /* 0x000fea0003800000 */
.L_x_10994:
[----:B------:R-:W-:-:S05]  /*10980*/  IMAD R3, R4, R3, R15 ;  /* 0x0000000304037224 */ /* 0x000fca00078e020f */
[----:B------:R-:W-:Y:S02]  /*10990*/  VIADDMNMX R5, R3, R4, R5, PT ;  /* 0x0000000403057246 */ /* 0x000fe40003800105 */
[----:B------:R-:W-:-:S07]  /*109a0*/  VIMNMX R6, R6, R3, !PT ;  /* 0x0000000306067248 */ /* 0x000fce0007fe0100 */
.L_x_10993:
[----:B------:R-:W-:Y:S05]  /*109b0*/  BSYNC B0 ;  /* 0x0000000000007941 */ /* 0x000fea0003800000 */
.L_x_10992:
[C---:B------:R-:W-:Y:S01]  /*109c0*/  ISETP.GT.AND P0, PT, R6.reuse, 0x1, !P0 ;  /* 0x000000010600780c */ /* 0x040fe20004704270 */
[----:B------:R-:W2:Y:S01]  /*109d0*/  LDL.64 R180, [R1+0x3c0] ;  /* 0x0003c00001b47983 */ /* 0x000ea20000100a00 */
[----:B------:R-:W-:Y:S02]  /*109e0*/  ISETP.GT.AND P1, PT, R6, 0x8, !P1 ;  /* 0x000000080600780c */ /* 0x000fe40004f24270 */
[C---:B------:R-:W-:Y:S01]  /*109f0*/  ISETP.LT.OR P0, PT, R5.reuse, 0x2, P0 ;  /* 0x000000020500780c */ /* 0x040fe20000701670 */
[----:B------:R-:W3:Y:S01]  /*10a00*/  LDL.64 R146, [R1+0x3c8] ;  /* 0x0003c80001927983 */ /* 0x000ee20000100a00 */
[----:B------:R-:W-:Y:S02]  /*10a10*/  ISETP.LT.OR P1, PT, R5, 0x9, P1 ;  /* 0x000000090500780c */ /* 0x000fe40000f21670 */
[----:B------:R-:W-:Y:S01]  /*10a20*/  FSEL R56, R20, -INF , !P0 ;  /* 0xff80000014387808 */ /* 0x000fe20004000000 */
[----:B------:R-:W4:Y:S01]  /*10a30*/  LDL.64 R138, [R1+0x1d0] ;  /* 0x0001d000018a7983 */ /* 0x000f220000100a00 */
[----:B------:R-:W-:-:S02]  /*10a40*/  ISETP.NE.AND P0, PT, R42, RZ, PT ;  /* 0x000000ff2a00720c */ /* 0x000fc40003f05270 */
[----:B------:R-:W-:Y:S01]  /*10a50*/  FSEL R52, R21, -INF , !P1 ;  /* 0xff80000015347808 */ /* 0x000fe20004800000 */
[----:B------:R-:W4:Y:S01]  /*10a60*/  LDL.64 R136, [R1+0x1e0] ;  /* 0x0001e00001887983 */ /* 0x000f220000100a00 */
[----:B------:R-:W-:Y:S02]  /*10a70*/  ISETP.GT.AND P0, PT, R6, 0x9, !P0 ;  /* 0x000000090600780c */ /* 0x000fe40004704270 */
[----:B------:R-:W-:Y:S01]  /*10a80*/  ISETP.NE.AND P1, PT, R30, RZ, PT ;  /* 0x000000ff1e00720c */ /* 0x000fe20003f25270 */
[----:B------:R-:W4:Y:S01]  /*10a90*/  LDL.64 R132, [R1+0x1f0] ;  /* 0x0001f00001847983 */ /* 0x000f220000100a00 */
[----:B------:R-:W-:Y:S02]  /*10aa0*/  ISETP.LT.OR P0, PT, R5, 0xa, P0 ;  /* 0x0000000a0500780c */ /* 0x000fe40000701670 */
[----:B------:R-:W-:Y:S01]  /*10ab0*/  ISETP.NE.AND P6, PT, R51, RZ, PT ;  /* 0x000000ff3300720c */ /* 0x000fe20003fc5270 */
[----:B------:R-:W4:Y:S01]  /*10ac0*/  LDL.64 R130, [R1+0x200] ;  /* 0x0002000001827983 */ /* 0x000f220000100a00 */
[----:B------:R-:W-:-:S02]  /*10ad0*/  FSEL R148, R25, -INF , !P0 ;  /* 0xff80000019947808 */ /* 0x000fc40004000000 */
[----:B------:R-:W-:Y:S01]  /*10ae0*/  ISETP.NE.AND P0, PT, R47, RZ, PT ;  /* 0x000000ff2f00720c */ /* 0x000fe20003f05270 */
[----:B------:R-:W4:Y:S03]  /*10af0*/  LDL.64 R128, [R1+0x210] ;  /* 0x0002100001807983 */ /* 0x000f260000100a00 */
[----:B------:R-:W-:Y:S01]  /*10b00*/  ISETP.GT.AND P0, PT, R6, 0x10, !P0 ;  /* 0x000000100600780c */ /* 0x000fe20004704270 */
[----:B------:R-:W4:Y:S03]  /*10b10*/  LDL.64 R126, [R1+0x220] ;  /* 0x00022000017e7983 */ /* 0x000f260000100a00 */
[----:B------:R-:W-:Y:S01]  /*10b20*/  ISETP.LT.OR P0, PT, R5, 0x11, P0 ;  /* 0x000000110500780c */ /* 0x000fe20000701670 */
[----:B------:R-:W4:Y:S03]  /*10b30*/  LDL.64 R124, [R1+0x230] ;  /* 0x00023000017c7983 */ /* 0x000f260000100a00 */
[----:B------:R-:W-:Y:S01]  /*10b40*/  FSEL R46, R26, -INF , !P0 ;  /* 0xff8000001a2e7808 */ /* 0x000fe20004000000 */
[----:B------:R-:W4:Y:S01]  /*10b50*/  LDL.64 R122, [R1+0x240] ;  /* 0x00024000017a7983 */ /* 0x000f220000100a00 */
[----:B------:R-:W-:-:S02]  /*10b60*/  ISETP.GT.AND P0, PT, R6, 0x11, !P1 ;  /* 0x000000110600780c */ /* 0x000fc40004f04270 */
[----:B------:R-:W-:Y:S01]  /*10b70*/  ISETP.NE.AND P1, PT, R53, RZ, PT ;  /* 0x000000ff3500720c */ /* 0x000fe20003f25270 */
[----:B------:R-:W4:Y:S01]  /*10b80*/  LDL.64 R120, [R1+0x250] ;  /* 0x0002500001787983 */ /* 0x000f220000100a00 */
[----:B------:R-:W-:Y:S02]  /*10b90*/  ISETP.LT.OR P0, PT, R5, 0x12, P0 ;  /* 0x000000120500780c */ /* 0x000fe40000701670 */
[C---:B------:R-:W-:Y:S01]  /*10ba0*/  ISETP.GT.AND P2, PT, R6.reuse, 0x49, !P2 ;  /* 0x000000490600780c */ /* 0x040fe20005744270 */
[----:B------:R-:W4:Y:S01]  /*10bb0*/  LDL.64 R118, [R1+0x260] ;  /* 0x0002600001767983 */ /* 0x000f220000100a00 */
[----:B------:R-:W-:Y:S02]  /*10bc0*/  FSEL R44, R27, -INF , !P0 ;  /* 0xff8000001b2c7808 */ /* 0x000fe40004000000 */
[----:B------:R-:W-:Y:S01]  /*10bd0*/  ISETP.GT.AND P0, PT, R6, 0x18, !P6 ;  /* 0x000000180600780c */ /* 0x000fe20007704270 */
[----:B------:R-:W4:Y:S01]  /*10be0*/  LDL.64 R116, [R1+0x270] ;  /* 0x0002700001747983 */ /* 0x000f220000100a00 */
[----:B------:R-:W-:-:S02]  /*10bf0*/  ISETP.NE.AND P6, PT, R7, RZ, PT ;  /* 0x000000ff0700720c */ /* 0x000fc40003fc5270 */
[----:B------:R-:W-:Y:S01]  /*10c00*/  ISETP.LT.OR P0, PT, R5, 0x19, P0 ;  /* 0x000000190500780c */ /* 0x000fe20000701670 */
[----:B------:R-:W4:Y:S03]  /*10c10*/  LDL.64 R114, [R1+0x280] ;  /* 0x0002800001727983 */ /* 0x000f260000100a00 */
[----:B------:R-:W-:Y:S01]  /*10c20*/  FSEL R42, R28, -INF , !P0 ;  /* 0xff8000001c2a7808 */ /* 0x000fe20004000000 */
[----:B------:R-:W4:Y:S01]  /*10c30*/  LDL.64 R112, [R1+0x290] ;  /* 0x0002900001707983 */ /* 0x000f220000100a00 */
[----:B------:R-:W-:Y:S02]  /*10c40*/  ISETP.NE.AND P0, PT, R55, RZ, PT ;  /* 0x000000ff3700720c */ /* 0x000fe40003f05270 */
[C---:B------:R-:W-:Y:S01]  /*10c50*/  ISETP.GT.AND P3, PT, R6.reuse, 0x50, !P3 ;  /* 0x000000500600780c */ /* 0x040fe20005f64270 */
[----:B------:R-:W4:Y:S01]  /*10c60*/  LDL.64 R102, [R1+0x2a0] ;  /* 0x0002a00001667983 */ /* 0x000f220000100a00 */
[----:B------:R-:W-:-:S02]  /*10c70*/  ISETP.GT.AND P0, PT, R6, 0x19, !P0 ;  /* 0x000000190600780c */ /* 0x000fc40004704270 */
[C---:B------:R-:W-:Y:S01]  /*10c80*/  ISETP.GT.AND P4, PT, R6.reuse, 0x51, !P4 ;  /* 0x000000510600780c */ /* 0x040fe20006784270 */
[----:B------:R-:W4:Y:S01]  /*10c90*/  LDL.64 R110, [R1+0x2b0] ;  /* 0x0002b000016e7983 */ /* 0x000f220000100a00 */
[----:B------:R-:W-:Y:S02]  /*10ca0*/  ISETP.LT.OR P0, PT, R5, 0x1a, P0 ;  /* 0x0000001a0500780c */ /* 0x000fe40000701670 */
[C---:B------:R-:W-:Y:S01]  /*10cb0*/  ISETP.GT.AND P5, PT, R6.reuse, 0x58, !P5 ;  /* 0x000000580600780c */ /* 0x040fe20006fa4270 */
[----:B------:R-:W4:Y:S01]  /*10cc0*/  LDL.64 R108, [R1+0x2c0] ;  /* 0x0002c000016c7983 */ /* 0x000f220000100a00 */
[----:B------:R-:W-:Y:S02]  /*10cd0*/  FSEL R144, R29, -INF , !P0 ;  /* 0xff8000001d907808 */ /* 0x000fe40004000000 */
        /* <DEDUP_REMOVED lines=8> */
[----:B------:R-:W-:-:S03]  /*10d60*/  ISETP.NE.AND P0, PT, R61, RZ, PT ;  /* 0x000000ff3d00720c */ /* 0x000fc60003f05270 */
[----:B------:R-:W4:Y:S01]  /*10d70*/  LDL.64 R98, [R1+0x310] ;  /* 0x0003100001627983 */ /* 0x000f220000100a00 */
[----:B------:R-:W-:-:S03]  /*10d80*/  ISETP.GT.AND P0, PT, R6, 0x21, !P0 ;  /* 0x000000210600780c */ /* 0x000fc60004704270 */
[----:B------:R-:W4:Y:S01]  /*10d90*/  LDL.64 R96, [R1+0x320] ;  /* 0x0003200001607983 */ /* 0x000f220000100a00 */
[----:B------:R-:W-:-:S03]  /*10da0*/  ISETP.LT.OR P0, PT, R5, 0x22, P0 ;  /* 0x000000220500780c */ /* 0x000fc60000701670 */
[----:B------:R-:W4:Y:S01]  /*10db0*/  LDL.64 R94, [R1+0x330] ;  /* 0x00033000015e7983 */ /* 0x000f220000100a00 */
[----:B------:R-:W-:Y:S02]  /*10dc0*/  FSEL R38, R38, -INF , !P0 ;  /* 0xff80000026267808 */ /* 0x000fe40004000000 */
[----:B------:R-:W-:Y:S01]  /*10dd0*/  ISETP.NE.AND P0, PT, R41, RZ, PT ;  /* 0x000000ff2900720c */ /* 0x000fe20003f05270 */
[----:B------:R-:W4:Y:S03]  /*10de0*/  LDL.64 R90, [R1+0x350] ;  /* 0x00035000015a7983 */ /* 0x000f260000100a00 */
[----:B------:R-:W-:Y:S01]  /*10df0*/  ISETP.GT.AND P0, PT, R6, 0x28, !P0 ;  /* 0x000000280600780c */ /* 0x000fe20004704270 */
[----:B------:R-:W4:Y:S03]  /*10e00*/  LDL R153, [R1+0x28] ;  /* 0x0000280001997983 */ /* 0x000f260000100800 */
        /* <DEDUP_REMOVED lines=26> */
[C---:B------:R-:W-:Y:S02]  /*10fb0*/  ISETP.GT.AND P0, PT, R6.reuse, RZ, !P6 ;  /* 0x000000ff0600720c */ /* 0x040fe40007704270 */
[----:B------:R-:W-:Y:S02]  /*10fc0*/  ISETP.GT.AND P1, PT, R6, 0x48, !P1 ;  /* 0x000000480600780c */ /* 0x000fe40004f24270 */
[C---:B------:R-:W-:Y:S02]  /*10fd0*/  ISETP.LT.OR P0, PT, R5.reuse, 0x1, P0 ;  /* 0x000000010500780c */ /* 0x040fe40000701670 */
[----:B------:R-:W-:Y:S02]  /*10fe0*/  ISETP.LT.OR P2, PT, R5, 0x4a, P2 ;  /* 0x0000004a0500780c */ /* 0x000fe40001741670 */
[----:B------:R-:W-:-:S02]  /*10ff0*/  FSEL R88, R9, -INF , !P0 ;  /* 0xff80000009587808 */ /* 0x000fc40004000000 */
[----:B------:R-:W2:Y:S01]  /*11000*/  LDL.64 R8, [R1+0x3e0] ;  /* 0x0003e00001087983 */ /* 0x000ea20000100a00 */
[----:B------:R-:W-:Y:S02]  /*11010*/  ISETP.NE.AND P0, PT, R71, RZ, PT ;  /* 0x000000ff4700720c */ /* 0x000fe40003f05270 */
[----:B------:R-:W-:Y:S02]  /*11020*/  ISETP.NE.AND P6, PT, R24, RZ, PT ;  /* 0x000000ff1800720c */ /* 0x000fe40003fc5270 */
[----:B------:R-:W-:-:S04]  /*11030*/  ISETP.GT.AND P0, PT, R6, 0x41, !P0 ;  /* 0x000000410600780c */ /* 0x000fc80004704270 */
[C---:B------:R-:W-:Y:S02]  /*11040*/  ISETP.LT.OR P0, PT, R5.reuse, 0x42, P0 ;  /* 0x000000420500780c */ /* 0x040fe40000701670 */
[----:B------:R-:W-:Y:S02]  /*11050*/  ISETP.LT.OR P1, PT, R5, 0x49, P1 ;  /* 0x000000490500780c */ /* 0x000fe40000f21670 */
[----:B------:R-:W-:Y:S02]  /*11060*/  FSEL R28, R31, -INF , !P0 ;  /* 0xff8000001f1c7808 */ /* 0x000fe40004000000 */
[----:B------:R-:W-:Y:S02]  /*11070*/  FSEL R20, R33, -INF , !P1 ;  /* 0xff80000021147808 */ /* 0x000fe40004800000 */
[----:B------:R-:W-:Y:S02]  /*11080*/  ISETP.LT.OR P3, PT, R5, 0x51, P3 ;  /* 0x000000510500780c */ /* 0x000fe40001f61670 */
[----:B------:R-:W-:-:S02]  /*11090*/  FSEL R21, R35, -INF , !P2 ;  /* 0xff80000023157808 */ /* 0x000fc40005000000 */
[----:B------:R-:W-:Y:S02]  /*110a0*/  ISETP.LT.OR P4, PT, R5, 0x52, P4 ;  /* 0x000000520500780c */ /* 0x000fe40002781670 */
[----:B------:R-:W-:Y:S02]  /*110b0*/  FSEL R173, R173, -INF , !P3 ;  /* 0xff800000adad7808 */ /* 0x000fe40005800000 */
[----:B------:R-:W-:Y:S02]  /*110c0*/  ISETP.GT.AND P0, PT, R6, 0x59, !P6 ;  /* 0x000000590600780c */ /* 0x000fe40007704270 */
[----:B------:R-:W-:Y:S02]  /*110d0*/  ISETP.LT.OR P5, PT, R5, 0x59, P5 ;  /* 0x000000590500780c */ /* 0x000fe40002fa1670 */
[----:B------:R-:W-:Y:S02]  /*110e0*/  FSEL R15, R11, -INF , !P4 ;  /* 0xff8000000b0f7808 */ /* 0x000fe40006000000 */
[----:B------:R-:W-:-:S02]  /*110f0*/  ISETP.LT.OR P0, PT, R5, 0x5a, P0 ;  /* 0x0000005a0500780c */ /* 0x000fc40000701670 */
[----:B------:R-:W-:Y:S02]  /*11100*/  FSEL R13, R13, -INF , !P5 ;  /* 0xff8000000d0d7808 */ /* 0x000fe40006800000 */
[----:B------:R-:W-:Y:S02]  /*11110*/  FSEL R11, R14, -INF , !P0 ;  /* 0xff8000000e0b7808 */ /* 0x000fe40004000000 */
[----:B------:R-:W3:Y:S01]  /*11120*/  LDL R14, [R1+0x400] ;  /* 0x00040000010e7983 */ /* 0x000ee20000100800 */
[----:B--2---:R-:W-:-:S04]  /*11130*/  FMNMX.FTZ R2, R152, R8, !PT ;  /* 0x0000000898027209 */ /* 0x004fc80007810000 */
        /* <DEDUP_REMOVED lines=33> */
[----:B------:R-:W-:-:S03]  /*11350*/  FMNMX.FTZ R3, R36, R3, !PT ;  /* 0x0000000324037209 */ /* 0x000fc60007810000 */
[----:B------:R-:W0:Y:S01]  /*11360*/  SHFL.BFLY PT, R7, R4, 0x2, 0x1f ;  /* 0x0c401f0004077f89 */ /* 0x000e2200000e0000 */
[----:B------:R-:W-:-:S04]  /*11370*/  FMNMX.FTZ R3, R142, R3, !PT ;  /* 0x000000038e037209 */ /* 0x000fc80007810000 */
[----:B------:R-:W-:-:S04]  /*11380*/  FMNMX.FTZ R3, R34, R3, !PT ;  /* 0x0000000322037209 */ /* 0x000fc80007810000 */
[----:B------:R-:W-:-:S04]  /*11390*/  FMNMX.FTZ R3, R32, R3, !PT ;  /* 0x0000000320037209 */ /* 0x000fc80007810000 */
[----:B------:R-:W-:-:S04]  /*113a0*/  FMNMX.FTZ R3, R30, R3, !PT ;  /* 0x000000031e037209 */ /* 0x000fc80007810000 */
[----:B------:R-:W-:-:S04]  /*113b0*/  FMNMX.FTZ R3, R140, R3, !PT ;  /* 0x000000038c037209 */ /* 0x000fc80007810000 */
[----:B------:R-:W-:Y:S02]  /*113c0*/  FMNMX.FTZ R3, R26, R3, !PT ;  /* 0x000000031a037209 */ /* 0x000fe40007810000 */
[----:B0-----:R-:W-:Y:S02]  /*113d0*/  FMNMX.FTZ R7, R4, R7, !PT ;  /* 0x0000000704077209 */ /* 0x001fe40007810000 */
        /* <DEDUP_REMOVED lines=8> */
[----:B------:R-:W2:Y:S01]  /*11460*/  LDL.64 R2, [R1+0x3f0] ;  /* 0x0003f00001027983 */ /* 0x000ea20000100a00 */
[----:B0-----:R-:W-:-:S03]  /*11470*/  FMNMX.FTZ R6, R7, R24, !PT ;  /* 0x0000001807067209 */ /* 0x001fc60007810000 */
[----:B------:R-:W-:Y:S04]  /*11480*/  STL.64 [R1+0x3e0], R4 ;  /* 0x0003e00401007387 */ /* 0x000fe80000100a00 */
[----:B------:R-:W4:Y:S04]  /*11490*/  LDL R24, [R1+0x3e4] ;  /* 0x0003e40001187983 */ /* 0x000f280000100800 */
[----:B------:R-:W-:Y:S04]  /*114a0*/  STL [R1+0x3e0], R6 ;  /* 0x0003e00601007387 */ /* 0x000fe80000100800 */
[----:B------:R-:W3:Y:S04]  /*114b0*/  LDL R25, [R1+0x3e0] ;  /* 0x0003e00001197983 */ /* 0x000ee80000100800 */
[----:B----4-:R-:W0:Y:S02]  /*114c0*/  SHFL.BFLY PT, R5, R24, 0x2, 0x1f ;  /* 0x0c401f0018057f89 */ /* 0x010e2400000e0000 */
[----:B0-----:R-:W-:-:S05]  /*114d0*/  FMNMX.FTZ R4, R5, R24, !PT ;  /* 0x0000001805047209 */ /* 0x001fca0007810000 */
[----:B------:R-:W0:Y:S01]  /*114e0*/  SHFL.BFLY PT, R195, R4, 0x1, 0x1f ;  /* 0x0c201f0004c37f89 */ /* 0x000e2200000e0000 */
[----:B---3--:R-:W-:Y:S01]  /*114f0*/  FMUL.FTZ R7, R14, R25 ;  /* 0x000000190e077220 */ /* 0x008fe20000410000 */
[----:B------:R-:W-:-:S04]  /*11500*/  FSETP.NEU.FTZ.AND P0, PT, R25, -INF , PT ;  /* 0xff8000001900780b */ /* 0x000fc80003f1d000 */
        /* <DEDUP_REMOVED lines=12> */
[----:B0-----:R-:W-:Y:S01]  /*115d0*/  FMNMX.FTZ R195, R4, R195, !PT ;  /* 0x000000c304c37209 */ /* 0x001fe20007810000 */
        /* <DEDUP_REMOVED lines=14> */
[C---:B------:R-:W-:Y:S01]  /*116c0*/  FSETP.NEU.FTZ.AND P0, PT, R195.reuse, -INF , PT ;  /* 0xff800000c300780b */ /* 0x040fe20003f1d000 */
[C---:B------:R-:W-:Y:S01]  /*116d0*/  FMUL.FTZ R7, R195.reuse, R14 ;  /* 0x0000000ec3077220 */ /* 0x040fe20000410000 */
[----:B------:R-:W-:Y:S01]  /*116e0*/  FADD.FTZ R25, R8, -R25 ;  /* 0x8000001908197221 */ /* 0x000fe20000010000 */
[----:B------:R-:W-:Y:S01]  /*116f0*/  MUFU.EX2 R152, R152 ;  /* 0x0000009800987308 */ /* 0x000fe20000000800 */
[----:B------:R-:W-:Y:S01]  /*11700*/  FSEL R4, R195, RZ, P0 ;  /* 0x000000ffc3047208 */ /* 0x000fe20000000000 */
[----:B------:R-:W3:Y:S01]  /*11710*/  LDL.64 R82, [R1+0x340] ;  /* 0x0003400001527983 */ /* 0x000ee20000100a00 */
[----:B------:R-:W-:-:S03]  /*11720*/  FSEL R7, R7, RZ, P0 ;  /* 0x000000ff07077208 */ /* 0x000fc60000000000 */
[----:B------:R-:W-:Y:S01]  /*11730*/  FADD.FTZ R4, R9, -R4 ;  /* 0x8000000409047221 */ /* 0x000fe20000010000 */
[-C--:B------:R-:W-:Y:S01]  /*11740*/  FMUL.FTZ R25, R25, R14.reuse ;  /* 0x0000000e19197220 */ /* 0x080fe20000410000 */
[-CC-:B------:R-:W-:Y:S01]  /*11750*/  FFMA.FTZ R182, R88, R14.reuse, -R7.reuse ;  /* 0x0000000e58b67223 */ /* 0x180fe20000010807 */
[--C-:B------:R-:W-:Y:S01]  /*11760*/  FFMA.FTZ R183, R56, R14, -R7.reuse ;  /* 0x0000000e38b77223 */ /* 0x100fe20000010807 */
[----:B------:R-:W-:Y:S01]  /*11770*/  FMUL.FTZ R4, R14, R4 ;  /* 0x000000040e047220 */ /* 0x000fe20000410000 */
[----:B------:R-:W2:Y:S01]  /*11780*/  MUFU.EX2 R194, R25 ;  /* 0x0000001900c27308 */ /* 0x000ea20000000800 */
[-CC-:B------:R-:W-:Y:S01]  /*11790*/  FFMA.FTZ R155, R52, R14.reuse, -R7.reuse ;  /* 0x0000000e349b7223 */ /* 0x180fe20000010807 */
[----:B------:R-:W-:-:S06]  /*117a0*/  FFMA.FTZ R148, R148, R14, -R7 ;  /* 0x0000000e94947223 */ /* 0x000fcc0000010807 */
[----:B------:R-:W-:Y:S01]  /*117b0*/  MUFU.EX2 R150, R150 ;  /* 0x0000009600967308 */ /* 0x000fe20000000800 */
[-CC-:B------:R-:W-:Y:S01]  /*117c0*/  FFMA.FTZ R157, R46, R14.reuse, -R7.reuse ;  /* 0x0000000e2e9d7223 */ /* 0x180fe20000010807 */
[-CC-:B------:R-:W-:Y:S01]  /*117d0*/  FFMA.FTZ R145, R44, R14.reuse, -R7.reuse ;  /* 0x0000000e2c917223 */ /* 0x180fe20000010807 */
[----:B------:R-:W4:Y:S05]  /*117e0*/  LDL.64 R86, [R1+0x370] ;  /* 0x0003700001567983 */ /* 0x000f2a0000100a00 */
[----:B------:R-:W-:Y:S01]  /*117f0*/  MUFU.EX2 R154, R154 ;  /* 0x0000009a009a7308 */ /* 0x000fe20000000800 */
[----:B------:R-:W-:-:S07]  /*11800*/  FFMA.FTZ R159, R42, R14, -R7 ;  /* 0x0000000e2a9f7223 */ /* 0x000fce0000010807 */
[----:B------:R-:W-:Y:S01]  /*11810*/  MUFU.EX2 R193, R193 ;  /* 0x000000c100c17308 */ /* 0x000fe20000000800 */
[-CC-:B------:R-:W-:Y:S01]  /*11820*/  FFMA.FTZ R144, R144, R14.reuse, -R7.reuse ;  /* 0x0000000e90907223 */ /* 0x180fe20000010807 */
[----:B------:R-:W4:Y:S06]  /*11830*/  LDL.64 R84, [R1+0x380] ;  /* 0x0003800001547983 */ /* 0x000f2c0000100a00 */
[----:B------:R-:W-:Y:S01]  /*11840*/  MUFU.EX2 R192, R192 ;  /* 0x000000c000c07308 */ /* 0x000fe20000000800 */
[----:B------:R-:W-:-:S07]  /*11850*/  FFMA.FTZ R161, R40, R14, -R7 ;  /* 0x0000000e28a17223 */ /* 0x000fce0000010807 */
[----:B------:R-:W-:Y:S01]  /*11860*/  MUFU.EX2 R156, R156 ;  /* 0x0000009c009c7308 */ /* 0x000fe20000000800 */
[-CC-:B------:R-:W-:Y:S01]  /*11870*/  FFMA.FTZ R143, R38, R14.reuse, -R7.reuse ;  /* 0x0000000e268f7223 */ /* 0x180fe20000010807 */
[----:B------:R-:W4:Y:S04]  /*11880*/  LDL.64 R80, [R1+0x3a0] ;  /* 0x0003a00001507983 */ /* 0x000f280000100a00 */
[----:B------:R-:W4:Y:S02]  /*11890*/  LDL.64 R78, [R1+0x3b0] ;  /* 0x0003b000014e7983 */ /* 0x000f240000100a00 */
[----:B------:R-:W-:Y:S08]  /*118a0*/  MUFU.EX2 R182, R182 ;  /* 0x000000b600b67308 */ /* 0x000ff00000000800 */
        /* <DEDUP_REMOVED lines=11> */
[----:B------:R-:W4:Y:S04]  /*11960*/  LDL.64 R72, [R1+0x390] ;  /* 0x0003900001487983 */ /* 0x000f280000100a00 */
[----:B------:R-:W4:Y:S02]  /*11970*/  LDL.64 R70, [R1+0x208] ;  /* 0x0002080001467983 */ /* 0x000f240000100a00 */
[----:B------:R-:W1:Y:S01]  /*11980*/  MUFU.EX2 R183, R183 ;  /* 0x000000b700b77308 */ /* 0x000e620000000800 */
[----:B--2---:R-:W-:-:S07]  /*11990*/  FFMA.FTZ R5, R194, R2, R152 ;  /* 0x00000002c2057223 */ /* 0x004fce0000010098 */
[----:B------:R-:W-:Y:S01]  /*119a0*/  MUFU.EX2 R162, R162 ;  /* 0x000000a200a27308 */ /* 0x000fe20000000800 */
[----:B------:R-:W-:-:S07]  /*119b0*/  FFMA.FTZ R167, R30, R14, -R7 ;  /* 0x0000000e1ea77223 */ /* 0x000fce0000010807 */
[----:B------:R-:W-:Y:S01]  /*119c0*/  MUFU.EX2 R189, R189 ;  /* 0x000000bd00bd7308 */ /* 0x000fe20000000800 */
[----:B------:R-:W-:Y:S01]  /*119d0*/  FFMA.FTZ R140, R140, R14, -R7 ;  /* 0x0000000e8c8c7223 */ /* 0x000fe20000010807 */
[----:B------:R-:W2:Y:S04]  /*119e0*/  LDL.64 R68, [R1+0x218] ;  /* 0x0002180001447983 */ /* 0x000ea80000100a00 */
[----:B------:R-:W2:Y:S02]  /*119f0*/  LDL.64 R66, [R1+0x228] ;  /* 0x0002280001427983 */ /* 0x000ea40000100a00 */
[----:B------:R-:W1:Y:S01]  /*11a00*/  MUFU.EX2 R155, R155 ;  /* 0x0000009b009b7308 */ /* 0x000e620000000800 */
[----:B0-----:R-:W-:-:S07]  /*11a10*/  FFMA.FTZ R2, R3, R151, R182 ;  /* 0x0000009703027223 */ /* 0x001fce00000100b6 */
[----:B------:R-:W-:Y:S01]  /*11a20*/  MUFU.EX2 R164, R164 ;  /* 0x000000a400a47308 */ /* 0x000fe20000000800 */
[----:B------:R-:W-:-:S07]  /*11a30*/  FFMA.FTZ R169, R26, R14, -R7 ;  /* 0x0000000e1aa97223 */ /* 0x000fce0000010807 */
[----:B------:R-:W-:Y:S01]  /*11a40*/  MUFU.EX2 R188, R188 ;  /* 0x000000bc00bc7308 */ /* 0x000fe20000000800 */
[----:B------:R-:W-:Y:S01]  /*11a50*/  FFMA.FTZ R135, R28, R14, -R7 ;  /* 0x0000000e1c877223 */ /* 0x000fe20000010807 */
[----:B------:R-:W2:Y:S04]  /*11a60*/  LDL.64 R64, [R1+0x238] ;  /* 0x0002380001407983 */ /* 0x000ea80000100a00 */
[----:B------:R-:W2:Y:S02]  /*11a70*/  LDL.64 R62, [R1+0x1f8] ;  /* 0x0001f800013e7983 */ /* 0x000ea40000100a00 */
[----:B------:R-:W0:Y:S01]  /*11a80*/  MUFU.EX2 R148, R148 ;  /* 0x0000009400947308 */ /* 0x000e220000000800 */
[----:B------:R-:W-:Y:S01]  /*11a90*/  FADD.FTZ R5, R150, R5 ;  /* 0x0000000596057221 */ /* 0x000fe20000010000 */
[----:B-1----:R-:W-:-:S06]  /*11aa0*/  FADD.FTZ R2, R183, R2 ;  /* 0x00000002b7027221 */ /* 0x002fcc0000010000 */
[----:B------:R-:W-:Y:S01]  /*11ab0*/  MUFU.EX2 R166, R166 ;  /* 0x000000a600a67308 */ /* 0x000fe20000000800 */
[----:B------:R-:W-:-:S07]  /*11ac0*/  FFMA.FTZ R171, R20, R14, -R7 ;  /* 0x0000000e14ab7223 */ /* 0x000fce0000010807 */
[----:B------:R-:W-:Y:S01]  /*11ad0*/  MUFU.EX2 R187, R187 ;  /* 0x000000bb00bb7308 */ /* 0x000fe20000000800 */
[-CC-:B------:R-:W-:Y:S01]  /*11ae0*/  FFMA.FTZ R134, R21, R14.reuse, -R7.reuse ;  /* 0x0000000e15867223 */ /* 0x180fe20000010807 */
[----:B------:R-:W2:Y:S06]  /*11af0*/  LDL.64 R60, [R1+0x258] ;  /* 0x00025800013c7983 */ /* 0x000eac0000100a00 */
[----:B------:R-:W-:Y:S01]  /*11b00*/  MUFU.EX2 R186, R186 ;  /* 0x000000ba00ba7308 */ /* 0x000fe20000000800 */
[----:B------:R-:W-:-:S07]  /*11b10*/  FFMA.FTZ R173, R173, R14, -R7 ;  /* 0x0000000eadad7223 */ /* 0x000fce0000010807 */
[----:B------:R-:W-:Y:S08]  /*11b20*/  MUFU.EX2 R168, R168 ;  /* 0x000000a800a87308 */ /* 0x000ff00000000800 */
[----:B------:R-:W-:Y:S01]  /*11b30*/  MUFU.EX2 R170, R170 ;  /* 0x000000aa00aa7308 */ /* 0x000fe20000000800 */
[-CC-:B------:R-:W-:Y:S01]  /*11b40*/  FFMA.FTZ R15, R15, R14.reuse, -R7.reuse ;  /* 0x0000000e0f0f7223 */ /* 0x180fe20000010807 */
[-CC-:B------:R-:W-:Y:S01]  /*11b50*/  FFMA.FTZ R175, R13, R14.reuse, -R7.reuse ;  /* 0x0000000e0daf7223 */ /* 0x180fe20000010807 */
[----:B------:R-:W2:Y:S05]  /*11b60*/  LDL.64 R58, [R1+0x268] ;  /* 0x00026800013a7983 */ /* 0x000eaa0000100a00 */
[----:B------:R-:W-:Y:S01]  /*11b70*/  MUFU.EX2 R149, R149 ;  /* 0x0000009500957308 */ /* 0x000fe20000000800 */
[----:B------:R-:W-:Y:S01]  /*11b80*/  FFMA.FTZ R11, R11, R14, -R7 ;  /* 0x0000000e0b0b7223 */ /* 0x000fe20000010807 */
[----:B------:R-:W2:Y:S04]  /*11b90*/  LDL.64 R88, [R1+0x360] ;  /* 0x0003600001587983 */ /* 0x000ea80000100a00 */
[----:B------:R-:W2:Y:S02]  /*11ba0*/  LDL.64 R52, [R1+0x248] ;  /* 0x0002480001347983 */ /* 0x000ea40000100a00 */
[----:B------:R-:W1:Y:S01]  /*11bb0*/  MUFU.EX2 R157, R157 ;  /* 0x0000009d009d7308 */ /* 0x000e620000000800 */
[----:B------:R-:W-:Y:S01]  /*11bc0*/  FADD.FTZ R4, R154, R5 ;  /* 0x000000059a047221 */ /* 0x000fe20000010000 */
[----:B------:R-:W-:Y:S01]  /*11bd0*/  FADD.FTZ R3, R155, R2 ;  /* 0x000000029b037221 */ /* 0x000fe20000010000 */
[----:B------:R-:W2:Y:S04]  /*11be0*/  LDL.64 R56, [R1+0x278] ;  /* 0x0002780001387983 */ /* 0x000ea80000100a00 */
[----:B------:R-:W2:Y:S01]  /*11bf0*/  LDL.64 R54, [R1+0x288] ;  /* 0x0002880001367983 */ /* 0x000ea20000100a00 */
[----:B------:R-:W1:Y:S01]  /*11c00*/  MUFU.EX2 R145, R145 ;  /* 0x0000009100917308 */ /* 0x000e620000000800 */
[----:B------:R-:W-:Y:S01]  /*11c10*/  FADD.FTZ R5, R193, R4 ;  /* 0x00000004c1057221 */ /* 0x000fe20000010000 */
[----:B0-----:R-:W-:Y:S01]  /*11c20*/  FADD.FTZ R2, R148, R3 ;  /* 0x0000000394027221 */ /* 0x001fe20000010000 */
[----:B------:R-:W2:Y:S04]  /*11c30*/  LDL.64 R42, [R1+0x298] ;  /* 0x00029800012a7983 */ /* 0x000ea80000100a00 */
[----:B------:R-:W2:Y:S01]  /*11c40*/  LDL.64 R50, [R1+0x2a8] ;  /* 0x0002a80001327983 */ /* 0x000ea20000100a00 */
[----:B------:R-:W0:Y:S01]  /*11c50*/  MUFU.EX2 R159, R159 ;  /* 0x0000009f009f7308 */ /* 0x000e220000000800 */
[----:B------:R-:W-:Y:S01]  /*11c60*/  FADD.FTZ R5, R192, R5 ;  /* 0x00000005c0057221 */ /* 0x000fe20000010000 */
[----:B-1----:R-:W-:Y:S01]  /*11c70*/  FADD.FTZ R2, R157, R2 ;  /* 0x000000029d027221 */ /* 0x002fe20000010000 */
[----:B------:R-:W2:Y:S04]  /*11c80*/  LDL.64 R48, [R1+0x2b8] ;  /* 0x0002b80001307983 */ /* 0x000ea80000100a00 */
[----:B------:R-:W2:Y:S01]  /*11c90*/  LDL.64 R46, [R1+0x2c8] ;  /* 0x0002c800012e7983 */ /* 0x000ea20000100a00 */
        /* <DEDUP_REMOVED lines=23> */
[----:B------:R-:W2:Y:S05]  /*11e10*/  LDL.64 R20, [R1+0x338] ;  /* 0x0003380001147983 */ /* 0x000eaa0000100a00 */
[----:B------:R-:W0:Y:S01]  /*11e20*/  MUFU.EX2 R165, R165 ;  /* 0x000000a500a57308 */ /* 0x000e220000000800 */
[----:B------:R-:W-:Y:S01]  /*11e30*/  FADD.FTZ R4, R162, R5 ;  /* 0x00000005a2047221 */ /* 0x000fe20000010000 */
[----:B-1----:R-:W-:Y:S01]  /*11e40*/  FADD.FTZ R3, R163, R2 ;  /* 0x00000002a3037221 */ /* 0x002fe20000010000 */
[----:B------:R-:W2:Y:S05]  /*11e50*/  LDL.64 R30, [R1+0x348] ;  /* 0x00034800011e7983 */ /* 0x000eaa0000100a00 */
[----:B------:R-:W1:Y:S01]  /*11e60*/  MUFU.EX2 R141, R141 ;  /* 0x0000008d008d7308 */ /* 0x000e620000000800 */
[----:B------:R-:W-:Y:S01]  /*11e70*/  FADD.FTZ R5, R189, R4 ;  /* 0x00000004bd057221 */ /* 0x000fe20000010000 */
[----:B------:R-:W-:Y:S01]  /*11e80*/  FADD.FTZ R2, R142, R3 ;  /* 0x000000038e027221 */ /* 0x000fe20000010000 */
[----:B------:R-:W2:Y:S05]  /*11e90*/  LDL.64 R28, [R1+0x358] ;  /* 0x00035800011c7983 */ /* 0x000eaa0000100a00 */
[----:B------:R-:W3:Y:S01]  /*11ea0*/  MUFU.EX2 R167, R167 ;  /* 0x000000a700a77308 */ /* 0x000ee20000000800 */
        /* <DEDUP_REMOVED lines=9> */
[----:B---3--:R-:W-:-:S06]  /*11f40*/  FADD.FTZ R3, R167, R2 ;  /* 0x00000002a7037221 */ /* 0x008fcc0000010000 */
[----:B------:R-:W3:Y:S01]  /*11f50*/  MUFU.EX2 R135, R135 ;  /* 0x0000008700877308 */ /* 0x000ee20000000800 */
[----:B------:R-:W-:Y:S01]  /*11f60*/  FADD.FTZ R5, R187, R4 ;  /* 0x00000004bb057221 */ /* 0x000fe20000010000 */
[----:B0-----:R-:W-:-:S06]  /*11f70*/  FADD.FTZ R2, R140, R3 ;  /* 0x000000038c027221 */ /* 0x001fcc0000010000 */
[----:B------:R-:W0:Y:S01]  /*11f80*/  MUFU.EX2 R171, R171 ;  /* 0x000000ab00ab7308 */ /* 0x000e220000000800 */
[----:B------:R-:W-:Y:S01]  /*11f90*/  FADD.FTZ R5, R186, R5 ;  /* 0x00000005ba057221 */ /* 0x000fe20000010000 */
[----:B-1----:R-:W-:-:S06]  /*11fa0*/  FADD.FTZ R2, R169, R2 ;  /* 0x00000002a9027221 */ /* 0x002fcc0000010000 */
[----:B------:R-:W1:Y:S01]  /*11fb0*/  MUFU.EX2 R134, R134 ;  /* 0x0000008600867308 */ /* 0x000e620000000800 */
[----:B------:R-:W-:Y:S01]  /*11fc0*/  FADD.FTZ R5, R168, R5 ;  /* 0x00000005a8057221 */ /* 0x000fe20000010000 */
[----:B---3--:R-:W-:-:S06]  /*11fd0*/  FADD.FTZ R2, R135, R2 ;  /* 0x0000000287027221 */ /* 0x008fcc0000010000 */
[----:B------:R-:W3:Y:S08]  /*11fe0*/  MUFU.EX2 R172, R172 ;  /* 0x000000ac00ac7308 */ /* 0x000ef00000000800 */
[----:B------:R-:W3:Y:S01]  /*11ff0*/  MUFU.EX2 R173, R173 ;  /* 0x000000ad00ad7308 */ /* 0x000ee20000000800 */
[----:B------:R-:W-:Y:S01]  /*12000*/  FADD.FTZ R4, R170, R5 ;  /* 0x00000005aa047221 */ /* 0x000fe20000010000 */
[----:B0-----:R-:W-:-:S06]  /*12010*/  FADD.FTZ R3, R171, R2 ;  /* 0x00000002ab037221 */ /* 0x001fcc0000010000 */
[----:B------:R-:W0:Y:S08]  /*12020*/  MUFU.EX2 R185, R185 ;  /* 0x000000b900b97308 */ /* 0x000e300000000800 */
[----:B------:R0:W0:Y:S01]  /*12030*/  MUFU.EX2 R13, R15 ;  /* 0x0000000f000d7308 */ /* 0x0000220000000800 */
[----:B------:R-:W-:Y:S01]  /*12040*/  FADD.FTZ R5, R149, R4 ;  /* 0x0000000495057221 */ /* 0x000fe20000010000 */
[----:B-1----:R-:W-:-:S06]  /*12050*/  FADD.FTZ R2, R134, R3 ;  /* 0x0000000386027221 */ /* 0x002fcc0000010000 */
[----:B------:R-:W1:Y:S08]  /*12060*/  MUFU.EX2 R174, R174 ;  /* 0x000000ae00ae7308 */ /* 0x000e700000000800 */
[----:B------:R-:W1:Y:S01]  /*12070*/  MUFU.EX2 R175, R175 ;  /* 0x000000af00af7308 */ /* 0x000e620000000800 */
[----:B---3--:R-:W-:Y:S01]  /*12080*/  FADD.FTZ R4, R172, R5 ;  /* 0x00000005ac047221 */ /* 0x008fe20000010000 */
[----:B------:R-:W-:Y:S01]  /*12090*/  FADD.FTZ R2, R173, R2 ;  /* 0x00000002ad027221 */ /* 0x000fe20000010000 */
[----:B0-----:R-:W3:Y:S05]  /*120a0*/  LDL.64 R14, [R1+0x3a8] ;  /* 0x0003a800010e7983 */ /* 0x001eea0000100a00 */
[----:B------:R-:W0:Y:S08]  /*120b0*/  MUFU.EX2 R184, R184 ;  /* 0x000000b800b87308 */ /* 0x000e300000000800 */
[----:B------:R-:W4:Y:S01]  /*120c0*/  MUFU.EX2 R11, R11 ;  /* 0x0000000b000b7308 */ /* 0x000f220000000800 */
[----:B------:R-:W-:Y:S01]  /*120d0*/  FADD.FTZ R3, R185, R4 ;  /* 0x00000004b9037221 */ /* 0x000fe20000010000 */
[----:B------:R-:W-:-:S03]  /*120e0*/  FADD.FTZ R2, R13, R2 ;  /* 0x000000020d027221 */ /* 0x000fc60000010000 */
[----:B-1----:R-:W-:Y:S01]  /*120f0*/  FADD.FTZ R3, R174, R3 ;  /* 0x00000003ae037221 */ /* 0x002fe20000010000 */
[----:B------:R-:W-:-:S03]  /*12100*/  FADD.FTZ R4, R175, R2 ;  /* 0x00000002af047221 */ /* 0x000fc60000010000 */
[----:B0-----:R-:W-:Y:S01]  /*12110*/  FADD.FTZ R2, R184, R3 ;  /* 0x00000003b8027221 */ /* 0x001fe20000010000 */
[----:B----4-:R-:W-:Y:S02]  /*12120*/  FADD.FTZ R3, R11, R4 ;  /* 0x000000040b037221 */ /* 0x010fe40000010000 */
[----:B------:R-:W4:Y:S04]  /*12130*/  LDL.64 R4, [R1+0x398] ;  /* 0x0003980001047983 */ /* 0x000f280000100a00 */
        /* <DEDUP_REMOVED lines=123> */
[C---:B------:R-:W-:Y:S01]  /*128f0*/  FMUL.FTZ R29, R151.reuse, R29 ;  /* 0x0000001d971d7220 */ /* 0x040fe20000410000 */
[C---:B------:R-:W-:Y:S02]  /*12900*/  FMUL.FTZ R28, R151.reuse, R28 ;  /* 0x0000001c971c7220 */ /* 0x040fe40000410000 */
[----:B------:R0:W-:Y:S01]  /*12910*/  STL.64 [R1+0x1e0], R136 ;  /* 0x0001e08801007387 */ /* 0x0001e20000100a00 */
[C---:B------:R-:W-:Y:S01]  /*12920*/  FMUL.FTZ R27, R151.reuse, R27 ;  /* 0x0000001b971b7220 */ /* 0x040fe20000410000 */
[C---:B------:R-:W-:Y:S02]  /*12930*/  FMUL.FTZ R26, R151.reuse, R26 ;  /* 0x0000001a971a7220 */ /* 0x040fe40000410000 */
[----:B------:R0:W-:Y:S01]  /*12940*/  STL.64 [R1+0x1f0], R132 ;  /* 0x0001f08401007387 */ /* 0x0001e20000100a00 */
[C---:B------:R-:W-:Y:S01]  /*12950*/  FMUL.FTZ R7, R151.reuse, R7 ;  /* 0x0000000797077220 */ /* 0x040fe20000410000 */
[----:B------:R-:W-:-:S02]  /*12960*/  FMUL.FTZ R6, R151, R6 ;  /* 0x0000000697067220 */ /* 0x000fc40000410000 */
[----:B------:R0:W-:Y:S01]  /*12970*/  STL.64 [R1+0x200], R130 ;  /* 0x0002008201007387 */ /* 0x0001e20000100a00 */
[----:B------:R-:W-:-:S03]  /*12980*/  LOP3.LUT R153, R153, 0x1, RZ, 0xfc, !PT ;  /* 0x0000000199997812 */ /* 0x000fc600078efcff */
[----:B------:R0:W-:Y:S04]  /*12990*/  STL.64 [R1+0x210], R128 ;  /* 0x0002108001007387 */ /* 0x0001e80000100a00 */
[----:B------:R0:W-:Y:S04]  /*129a0*/  STL.64 [R1+0x220], R126 ;  /* 0x0002207e01007387 */ /* 0x0001e80000100a00 */
        /* <DEDUP_REMOVED lines=25> */
[C---:B----4-:R-:W-:Y:S01]  /*12b40*/  FMUL.FTZ R5, R151.reuse, R5 ;  /* 0x0000000597057220 */ /* 0x050fe20000410000 */
        /* <DEDUP_REMOVED lines=63> */
.L_x_11000:
[----:B------:R-:W-:Y:S05]  /*12f40*/  BSYNC B0 ;  /* 0x0000000000007941 */ /* 0x000fea0003800000 */
.L_x_10999:
        /* <DEDUP_REMOVED lines=8> */
.L_x_11002:
[----:B------:R-:W-:Y:S05]  /*12fd0*/  BSYNC B0 ;  /* 0x0000000000007941 */ /* 0x000fea0003800000 */
.L_x_11001:
[----:B------:R-:W-:Y:S04]  /*12fe0*/  BSSY B0, `(.L_x_11003) ;  /* 0x0000004000007945 */ /* 0x000fe80003800000 */
[----:B-1----:R-:W-:Y:S05]  /*12ff0*/  @P0 BRA `(.L_x_11004) ;  /* 0x0000000000080947 */ /* 0x002fea0003800000 */
[----:B------:R-:W1:Y:S02]  /*13000*/  SYNCS.PHASECHK.TRANS64.TRYWAIT P0, [R2+URZ], R3 ;  /* 0x00000003020075a7 */ /* 0x000e64000800017f */
[----:B-1----:R-:W-:Y:S05]  /*13010*/  @!P0 BRA `(.L_x_11005) ;  /* 0x000000b000488947 */ /* 0x002fea0003800000 */
.L_x_11004:
[----:B------:R-:W-:Y:S05]  /*13020*/  BSYNC B0 ;  /* 0x0000000000007941 */ /* 0x000fea0003800000 */
.L_x_11003:
        /* <DEDUP_REMOVED lines=129> */
[----:B01----:R-:W-:-:S02]  /*13840*/  IMAD.MOV.U32 R2, RZ, RZ, R16 ;  /* 0x000000ffff027224 */ /* 0x003fc400078e0010 */
[----:B------:R-:W-:Y:S01]  /*13850*/  IMAD.MOV.U32 R3, RZ, RZ, R17 ;  /* 0x000000ffff037224 */ /* 0x000fe200078e0011 */
[----:B------:R0:W-:Y:S06]  /*13860*/  BAR.SYNC.DEFER_BLOCKING R204, 0x100 ;  /* 0x000400cc0000751d */ /* 0x0001ec0000010000 */
[----:B------:R-:W4:Y:S04]  /*13870*/  LD.E.64 R2, desc[UR36][R2.64+0x80] ;  /* 0x0000802402027980 */ /* 0x000f28000c101b00 */
[----:B--2---:R1:W-:Y:S04]  /*13880*/  STL [R1+0x1d0], R4 ;  /* 0x0001d00401007387 */ /* 0x0043e80000100800 */
[----:B---3--:R2:W-:Y:S04]  /*13890*/  STL [R1+0x2c8], R5 ;  /* 0x0002c80501007387 */ /* 0x0085e80000100800 */
[----:B-1----:R-:W3:Y:S04]  /*138a0*/  LDL R4, [R1+0x68] ;  /* 0x0000680001047983 */ /* 0x002ee80000100800 */
[----:B--2---:R-:W2:Y:S04]  /*138b0*/  LDL R5, [R1+0x1c0] ;  /* 0x0001c00001057983 */ /* 0x004ea80000100800 */
        /* <DEDUP_REMOVED lines=126> */
[----:B-1----:R-:W2:Y:S04]  /*140a0*/  LDL.128 R24, [R1+0x1d0] ;  /* 0x0001d00001187983 */ /* 0x002ea80000100c00 */
[----:B----4-:R-:W4:Y:S04]  /*140b0*/  LDL.128 R28, [R1+0x1e0] ;  /* 0x0001e000011c7983 */ /* 0x010f280000100c00 */
[----:B0-----:R-:W4:Y:S04]  /*140c0*/  LDL.128 R32, [R1+0x1f0] ;  /* 0x0001f00001207983 */ /* 0x001f280000100c00 */
[----:B---3--:R-:W4:Y:S04]  /*140d0*/  LDL.128 R36, [R1+0x200] ;  /* 0x0002000001247983 */ /* 0x008f280000100c00 */
[----:B--2---:R-:W4:Y:S04]  /*140e0*/  LDL.128 R40, [R1+0x210] ;  /* 0x0002100001287983 */ /* 0x004f280000100c00 */
        /* <DEDUP_REMOVED lines=530> */
.L_x_11007:
[----:B------:R-:W-:Y:S05]  /*16210*/  BSYNC B0 ;  /* 0x0000000000007941 */ /* 0x000fea0003800000 */
.L_x_11006:
        /* <DEDUP_REMOVED lines=9> */
.L_x_10975:
[----:B------:R-:W0:Y:S01]  /*162b0*/  LDL R5, [R1+0x3f0] ;  /* 0x0003f00001057983 */ /* 0x000e220000100800 */
[----:B------:R-:W-:Y:S05]  /*162c0*/  WARPSYNC.ALL ;  /* 0x0000000000007948 */ /* 0x000fea0003800000 */
        /* <DEDUP_REMOVED lines=62> */
[----:B------:R-:W3:Y:S04]  /*166b0*/  LDL R136, [R1+0x1c8] ;  /* 0x0001c80001887983 */ /* 0x000ee80000100800 */
[----:B01----:R-:W0:Y:S02]  /*166c0*/  SHFL.BFLY PT, R0, R5, 0x2, 0x1f ;  /* 0x0c401f0005007f89 */ /* 0x003e2400000e0000 */
[----:B0-----:R-:W-:-:S05]  /*166d0*/  FADD.FTZ R0, R5, R0 ;  /* 0x0000000005007221 */ /* 0x001fca0000010000 */
[----:B------:R-:W0:Y:S02]  /*166e0*/  SHFL.BFLY PT, R3, R0, 0x1, 0x1f ;  /* 0x0c201f0000037f89 */ /* 0x000e2400000e0000 */
[----:B0-----:R-:W-:Y:S02]  /*166f0*/  FADD.FTZ R2, R0, R3 ;  /* 0x0000000300027221 */ /* 0x001fe40000010000 */
[----:B------:R-:W4:Y:S04]  /*16700*/  LDL R0, [R1+0x1c0] ;  /* 0x0001c00001007983 */ /* 0x000f280000100800 */
[----:B------:R-:W-:Y:S04]  /*16710*/  STL [R1+0x3f0], R2 ;  /* 0x0003f00201007387 */ /* 0x000fe80000100800 */
[----:B------:R-:W5:Y:S04]  /*16720*/  LDL R147, [R1+0x3f0] ;  /* 0x0003f00001937983 */ /* 0x000f680000100800 */
[----:B--2---:R-:W0:Y:S02]  /*16730*/  SHFL.BFLY PT, R3, R6, 0x2, 0x1f ;  /* 0x0c401f0006037f89 */ /* 0x004e2400000e0000 */
[----:B0-----:R-:W-:-:S02]  /*16740*/  FADD.FTZ R3, R3, R6 ;  /* 0x0000000603037221 */ /* 0x001fc40000010000 */
[----:B------:R-:W2:Y:S04]  /*16750*/  LDL.64 R6, [R1+0x3a8] ;  /* 0x0003a80001067983 */ /* 0x000ea80000100a00 */
[----:B------:R-:W0:Y:S02]  /*16760*/  SHFL.BFLY PT, R4, R3, 0x1, 0x1f ;  /* 0x0c201f0003047f89 */ /* 0x000e2400000e0000 */
[----:B0-----:R-:W-:Y:S02]  /*16770*/  FADD.FTZ R140, R3, R4 ;  /* 0x00000004038c7221 */ /* 0x001fe40000010000 */
[----:B------:R-:W2:Y:S03]  /*16780*/  LDL.64 R2, [R1+0x3b8] ;  /* 0x0003b80001027983 */ /* 0x000ea60000100a00 */
[----:B------:R-:W-:Y:S01]  /*16790*/  FSETP.NE.FTZ.AND P1, PT, R140, RZ, PT ;  /* 0x000000ff8c00720b */ /* 0x000fe20003f35000 */
[----:B------:R-:W2:-:S12]  /*167a0*/  LDL.64 R4, [R1+0x3c8] ;  /* 0x0003c80001047983 */ /* 0x000e980000100a00 */
[----:B------:R-:W2:Y:S04]  /*167b0*/  @P1 LDL R143, [R1+0x400] ;  /* 0x00040000018f1983 */ /* 0x000ea80000100800 */
[----:B------:R-:W2:Y:S01]  /*167c0*/  @P1 LDL R146, [R1+0x3e4] ;  /* 0x0003e40001921983 */ /* 0x000ea20000100800 */
[----:B------:R-:W-:Y:S02]  /*167d0*/  IMAD.MOV.U32 R142, RZ, RZ, -0x800000 ;  /* 0xff800000ff8e7424 */ /* 0x000fe400078e00ff */
[----:B------:R-:W-:Y:S02]  /*167e0*/  IMAD.MOV.U32 R137, RZ, RZ, RZ ;  /* 0x000000ffff897224 */ /* 0x000fe400078e00ff */
[----:B------:R-:W-:Y:S01]  /*167f0*/  IMAD.MOV.U32 R144, RZ, RZ, -0x800000 ;  /* 0xff800000ff907424 */ /* 0x000fe200078e00ff */
[----:B------:R-:W-:Y:S01]  /*16800*/  BSSY B0, `(.L_x_11009) ;  /* 0x00000df000007945 */ /* 0x000fe20003800000 */
[----:B------:R0:W-:Y:S08]  /*16810*/  BAR.ARV R203, 0x100 ;  /* 0x000400cb0000751d */ /* 0x0001f00000002000 */
[----:B------:R-:W-:Y:S06]  /*16820*/  BAR.ARV 0x8, 0x180 ;  /* 0x0206000000007b1d */ /* 0x000fec0000002000 */
[----:B-----5:R-:W-:-:S13]  /*16830*/  FSETP.NE.FTZ.AND P0, PT, R147, RZ, PT ;  /* 0x000000ff9300720b */ /* 0x020fda0003f15000 */
[----:B------:R-:W5:Y:S04]  /*16840*/  @P0 LDL R138, [R1+0x400] ;  /* 0x00040000018a0983 */ /* 0x000f680000100800 */
[----:B------:R-:W5:Y:S01]  /*16850*/  @P0 LDL R139, [R1+0x3e0] ;  /* 0x0003e000018b0983 */ /* 0x000f620000100800 */
[----:B------:R-:W1:Y:S08]  /*16860*/  @P0 MUFU.LG2 R141, R147 ;  /* 0x00000093008d0308 */ /* 0x000e700000000c00 */
[----:B------:R-:W0:Y:S01]  /*16870*/  @P1 MUFU.LG2 R145, R140 ;  /* 0x0000008c00911308 */ /* 0x000e220000000c00 */
[----:B-1----:R-:W-:-:S07]  /*16880*/  @P0 FMUL.FTZ R141, R141, 0.69314718246459960938 ;  /* 0x3f3172188d8d0820 */ /* 0x002fce0000410000 */
[----:B------:R-:W1:Y:S01]  /*16890*/  @P0 MUFU.RCP R137, R147 ;  /* 0x0000009300890308 */ /* 0x000e620000001000 */
[----:B----4-:R-:W-:Y:S02]  /*168a0*/  VIADD R0, R0, 0x1 ;  /* 0x0000000100007836 */ /* 0x010fe40000000000 */
[----:B---3--:R-:W-:Y:S02]  /*168b0*/  VIADD R136, R136, 0x1 ;  /* 0x0000000188887836 */ /* 0x008fe40000000000 */
[----:B0-----:R-:W-:Y:S01]  /*168c0*/  @P1 FMUL.FTZ R148, R145, 0.69314718246459960938 ;  /* 0x3f31721891941820 */ /* 0x001fe20000410000 */
[----:B------:R0:W-:Y:S04]  /*168d0*/  STL [R1+0x3f4], R140 ;  /* 0x0003f48c01007387 */ /* 0x0001e80000100800 */
[----:B------:R0:W-:Y:S01]  /*168e0*/  STL [R1+0x1c0], R0 ;  /* 0x0001c00001007387 */ /* 0x0001e20000100800 */
        /* <DEDUP_REMOVED lines=24> */
[----:B------:R-:W-:Y:S01]  /*16a70*/  @P1 FFMA.FTZ R144, R143, R146, R148 ;  /* 0x000000928f901223 */ /* 0x000fe20000010094 */
        /* <DEDUP_REMOVED lines=74> */
[----:B------:R0:W-:Y:S01]  /*16f20*/  STL [R1+0x1c8], R136 ;  /* 0x0001c88801007387 */ /* 0x0001e20000100800 */
[----:B-----5:R-:W-:-:S04]  /*16f30*/  @P0 FMUL.FTZ R138, R138, 0.69314718246459960938 ;  /* 0x3f3172188a8a0820 */ /* 0x020fc80000410000 */
[----:B------:R-:W-:Y:S01]  /*16f40*/  @P0 FFMA.FTZ R142, R138, R139, R141 ;  /* 0x0000008b8a8e0223 */ /* 0x000fe2000001008d */
[----:B------:R-:W-:-:S06]  /*16f50*/  IMAD.MOV.U32 R138, RZ, RZ, RZ ;  /* 0x000000ffff8a7224 */ /* 0x000fcc00078e00ff */
[----:B------:R-:W1:Y:S01]  /*16f60*/  @P1 MUFU.RCP R138, R140 ;  /* 0x0000008c008a1308 */ /* 0x000e620000001000 */
[----:B------:R0:W-:Y:S01]  /*16f70*/  STL [R1+0x3f0], R142 ;  /* 0x0003f08e01007387 */ /* 0x0001e20000100800 */
[----:B------:R-:W-:Y:S01]  /*16f80*/  ISETP.NE.AND P1, PT, R0, 0x2, PT ;  /* 0x000000020000780c */ /* 0x000fe20003f25270 */
        /* <DEDUP_REMOVED lines=96> */
[----:B------:R-:W-:Y:S01]  /*17590*/  PLOP3.LUT P0, PT, PT, PT, PT, 0x8, 0x0 ;  /* 0x000000000000781c */ /* 0x000fe20003f0e170 */
[----:B------:R-:W-:-:S12]  /*175a0*/  @P1 BRA `(.L_x_11010) ;  /* 0x0000000000101947 */ /* 0x000fd80003800000 */
[----:B0-----:R-:W2:Y:S04]  /*175b0*/  LDL R0, [R1+0x1c4] ;  /* 0x0001c40001007983 */ /* 0x001ea80000100800 */
[----:B------:R1:W-:Y:S01]  /*175c0*/  STL [R1+0x1c0], RZ ;  /* 0x0001c0ff01007387 */ /* 0x0003e20000100800 */
[----:B--2---:R-:W-:-:S05]  /*175d0*/  LOP3.LUT R0, R0, 0x1, RZ, 0x3c, !PT ;  /* 0x0000000100007812 */ /* 0x004fca00078e3cff */
[----:B------:R1:W-:Y:S02]  /*175e0*/  STL [R1+0x1c4], R0 ;  /* 0x0001c40001007387 */ /* 0x0003e40000100800 */
.L_x_11010:
[----:B------:R-:W-:Y:S05]  /*175f0*/  BSYNC B0 ;  /* 0x0000000000007941 */ /* 0x000fea0003800000 */
.L_x_11009:
[----:B------:R-:W-:-:S12]  /*17600*/  UIADD3 UR59, UR59, 0x1, URZ ;  /* 0x000000013b3b7890 */ /* 0x000fd8000fffe03f */
.L_x_10908:
[----:B------:R-:W2:Y:S08]  /*17610*/  S2UR UR9, SR_CgaCtaId ;  /* 0x00000000000979c3 */ /* 0x000eb00000008800 */
[----:B------:R-:W-:Y:S06]  /*17620*/  BAR.SYNC.DEFER_BLOCKING 0x5, 0x180 ;  /* 0x0146000000007b1d */ /* 0x000fec0000010000 */
[----:B------:R-:W-:Y:S01]  /*17630*/  UMOV UR48, 0x400 ;  /* 0x0000040000307882 */ /* 0x000fe20000000000 */
[----:B------:R-:W-:Y:S01]  /*17640*/  BSSY B0, `(.L_x_11011) ;  /* 0x000026a000007945 */ /* 0x000fe20003800000 */
[----:B--2---:R-:W-:-:S09]  /*17650*/  ULEA UR48, UR9, UR48, 0x18 ;  /* 0x0000003009307291 */ /* 0x004fd2000f8ec03f */
[----:B01----:R-:W0:Y:S02]  /*17660*/  LDS R0, [UR48+0x228d0] ;  /* 0x0228d030ff007984 */ /* 0x003e240008000800 */
[----:B0-----:R-:W-:Y:S01]  /*17670*/  R2UR UR4, R0 ;  /* 0x00000000000472ca */ /* 0x001fe200000e0000 */
[----:B------:R-:W-:Y:S06]  /*17680*/  BAR.ARV 0x4, 0x180 ;  /* 0x0106000000007b1d */ /* 0x000fec0000002000 */
[----:B------:R-:W-:Y:S08]  /*17690*/  @P0 BRA `(.L_x_11012) ;  /* 0x0000001800c00947 */ /* 0x000ff00003800000 */
[----:B------:R-:W2:Y:S01]  /*176a0*/  LDL.128 R104, [R1+0x250] ;  /* 0x0002500001687983 */ /* 0x000ea20000100c00 */
[----:B------:R-:W0:Y:S01]  /*176b0*/  LDC R2, c[0x0][0xbe8] ;  /* 0x0002fa00ff027b82 */ /* 0x000e220000000800 */
[----:B------:R-:W-:Y:S02]  /*176c0*/  ULDC UR5, c[0x0][0xa88] ;  /* 0x0002a20000057ab9 */ /* 0x000fe40000000800 */
        /* <DEDUP_REMOVED lines=31> */
[----:B------:R-:W-:Y:S01]  /*178c0*/  VIADD R20, R200, UR45 ;  /* 0x0000002dc8147c36 */ /* 0x000fe20008000000 */
[----:B------:R-:W-:Y:S01]  /*178d0*/  LOP3.LUT P0, RZ, R210, 0x3, RZ, 0xc0, !PT ;  /* 0x00000003d2ff7812 */ /* 0x000fe2000780c0ff */
[----:B0-----:R-:W-:Y:S01]  /*178e0*/  IMAD R0, R2, UR5, RZ ;  /* 0x0000000502007c24 */ /* 0x001fe2000f8e02ff */
[----:B------:R-:W-:Y:S01]  /*178f0*/  IADD3 R144, P1, R176, 0xc040, RZ ;  /* 0x0000c040b0907810 */ /* 0x000fe20007f3e0ff */
[----:B------:R-:W-:Y:S01]  /*17900*/  USHF.R.S32.HI UR12, URZ, 0x1f, UR58 ;  /* 0x0000001f3f0c7899 */ /* 0x000fe2000801143a */
[----:B------:R-:W-:-:S02]  /*17910*/  ULDC.64 UR10, c[0x0][0xb90] ;  /* 0x0002e400000a7ab9 */ /* 0x000fc40000000a00 */
[----:B------:R-:W-:-:S13]  /*17920*/  ISETP.GE.OR P2, PT, R20, R0, P0 ;  /* 0x000000001400720c */ /* 0x000fda0000746670 */
[----:B------:R-:W4:Y:S01]  /*17930*/  @!P2 LDL R3, [R1+0x3f0] ;  /* 0x0003f0000103a983 */ /* 0x000f220000100800 */
[----:B------:R-:W-:-:S04]  /*17940*/  LOP3.LUT R145, R144, 0x380, RZ, 0xc0, !PT ;  /* 0x0000038090917812 */ /* 0x000fc800078ec0ff */
[----:B------:R-:W-:-:S04]  /*17950*/  SHF.R.U64 R145, R145, 0x3, RZ ;  /* 0x0000000391917819 */ /* 0x000fc800000012ff */
[----:B------:R-:W-:Y:S01]  /*17960*/  LOP3.LUT R144, R145, R144, RZ, 0x3c, !PT ;  /* 0x0000009091907212 */ /* 0x000fe200078e3cff */
[----:B------:R-:W-:Y:S01]  /*17970*/  IMAD.X R145, RZ, RZ, R177, P1 ;  /* 0x000000ffff917224 */ /* 0x000fe200008e06b1 */
[----:B------:R-:W-:Y:S01]  /*17980*/  ISETP.NE.AND P1, PT, R2, 0x1, PT ;  /* 0x000000010200780c */ /* 0x000fe20003f25270 */
[----:B------:R-:W-:Y:S02]  /*17990*/  UIMAD UR5, UR12, UR10, URZ ;  /* 0x0000000a0c0572a4 */ /* 0x000fe4000f8e023f */
[----:B------:R-:W-:Y:S02]  /*179a0*/  USHF.R.S32.HI UR13, URZ, 0x1f, UR40 ;  /* 0x0000001f3f0d7899 */ /* 0x000fe40008011428 */
[----:B------:R-:W-:Y:S02]  /*179b0*/  UIMAD.WIDE.U32 UR6, UR58, UR10, URZ ;  /* 0x0000000a3a0672a5 */ /* 0x000fe4000f8e003f */
[----:B------:R-:W-:Y:S01]  /*179c0*/  UIMAD UR5, UR58, UR11, UR5 ;  /* 0x0000000b3a0572a4 */ /* 0x000fe2000f8e0205 */
[----:B------:R-:W-:-:S02]  /*179d0*/  IADD3 R141, P5, R176, 0x8060, RZ ;  /* 0x00008060b08d7810 */ /* 0x000fc40007fbe0ff */
[----:B------:R-:W-:Y:S01]  /*179e0*/  ULDC.64 UR10, c[0x0][0xb98] ;  /* 0x0002e600000a7ab9 */ /* 0x000fe20000000a00 */
[----:B------:R-:W-:Y:S02]  /*179f0*/  UIADD3 UR7, UR7, UR5, URZ ;  /* 0x0000000507077290 */ /* 0x000fe4000fffe03f */
[----:B------:R-:W-:Y:S01]  /*17a00*/  UIMAD UR8, UR13, UR10, URZ ;  /* 0x0000000a0d0872a4 */ /* 0x000fe2000f8e023f */
[----:B------:R-:W-:Y:S02]  /*17a10*/  LOP3.LUT R140, R141, 0x380, RZ, 0xc0, !PT ;  /* 0x000003808d8c7812 */ /* 0x000fe400078ec0ff */
[C---:B------:R-:W-:Y:S01]  /*17a20*/  LOP3.LUT R21, R176.reuse, 0x380, RZ, 0xc0, !PT ;  /* 0x00000380b0157812 */ /* 0x040fe200078ec0ff */
[----:B------:R-:W-:Y:S01]  /*17a30*/  UIMAD UR8, UR40, UR11, UR8 ;  /* 0x0000000b280872a4 */ /* 0x000fe2000f8e0208 */
[----:B------:R-:W-:Y:S01]  /*17a40*/  IADD3 R146, P3, R176, 0xc020, RZ ;  /* 0x0000c020b0927810 */ /* 0x000fe20007f7e0ff */
[----:B------:R-:W-:Y:S01]  /*17a50*/  UIMAD.WIDE.U32 UR6, UR40, UR10, UR6 ;  /* 0x0000000a280672a5 */ /* 0x000fe2000f8e0006 */
[----:B------:R-:W-:-:S02]  /*17a60*/  SHF.R.U64 R140, R140, 0x3, RZ ;  /* 0x000000038c8c7819 */ /* 0x000fc400000012ff */
[----:B------:R-:W-:Y:S02]  /*17a70*/  SHF.R.U64 R21, R21, 0x3, RZ ;  /* 0x0000000315157819 */ /* 0x000fe400000012ff */
[----:B------:R-:W-:Y:S01]  /*17a80*/  IADD3 R142, P4, R176, 0xc000, RZ ;  /* 0x0000c000b08e7810 */ /* 0x000fe20007f9e0ff */
[--C-:B------:R-:W-:Y:S01]  /*17a90*/  IMAD.MOV.U32 R149, RZ, RZ, R177.reuse ;  /* 0x000000ffff957224 */ /* 0x100fe200078e00b1 */
[----:B------:R-:W-:Y:S01]  /*17aa0*/  LOP3.LUT R140, R140, R141, RZ, 0x3c, !PT ;  /* 0x0000008d8c8c7212 */ /* 0x000fe200078e3cff */
[----:B------:R-:W-:Y:S01]  /*17ab0*/  IMAD.X R147, RZ, RZ, R177, P3 ;  /* 0x000000ffff937224 */ /* 0x000fe200018e06b1 */
[----:B------:R-:W-:Y:S01]  /*17ac0*/  LOP3.LUT R148, R21, R176, RZ, 0x3c, !PT ;  /* 0x000000b015947212 */ /* 0x000fe200078e3cff */
[----:B------:R-:W-:Y:S01]  /*17ad0*/  ULDC.64 UR10, c[0x0][0xae8] ;  /* 0x0002ba00000a7ab9 */ /* 0x000fe20000000a00 */
[----:B------:R-:W-:Y:S02]  /*17ae0*/  LOP3.LUT R141, R142, 0x380, RZ, 0xc0, !PT ;  /* 0x000003808e8d7812 */ /* 0x000fe400078ec0ff */
[----:B------:R-:W-:-:S02]  /*17af0*/  LOP3.LUT R143, R146, 0x380, RZ, 0xc0, !PT ;  /* 0x00000380928f7812 */ /* 0x000fc400078ec0ff */
[----:B------:R-:W-:Y:S02]  /*17b00*/  MOV R148, R148 ;  /* 0x0000009400947202 */ /* 0x000fe40000000f00 */
[----:B------:R-:W-:Y:S02]  /*17b10*/  SHF.R.U64 R141, R141, 0x3, RZ ;  /* 0x000000038d8d7819 */ /* 0x000fe400000012ff */
[----:B------:R-:W-:Y:S02]  /*17b20*/  SHF.R.U64 R143, R143, 0x3, RZ ;  /* 0x000000038f8f7819 */ /* 0x000fe400000012ff */
[----:B------:R-:W-:Y:S01]  /*17b30*/  LOP3.LUT R142, R141, R142, RZ, 0x3c, !PT ;  /* 0x0000008e8d8e7212 */ /* 0x000fe200078e3cff */
[--C-:B------:R-:W-:Y:S01]  /*17b40*/  IMAD.X R141, RZ, RZ, R177.reuse, P5 ;  /* 0x000000ffff8d7224 */ /* 0x100fe200028e06b1 */
[----:B------:R-:W-:Y:S01]  /*17b50*/  LOP3.LUT R146, R143, R146, RZ, 0x3c, !PT ;  /* 0x000000928f927212 */ /* 0x000fe200078e3cff */
[----:B------:R-:W-:-:S03]  /*17b60*/  IMAD.X R143, RZ, RZ, R177, P4 ;  /* 0x000000ffff8f7224 */ /* 0x000fc600020e06b1 */
[----:B------:R-:W-:Y:S02]  /*17b70*/  MOV R21, R140 ;  /* 0x0000008c00157202 */ /* 0x000fe40000000f00 */
[----:B------:R-:W-:Y:S02]  /*17b80*/  MOV R142, R142 ;  /* 0x0000008e008e7202 */ /* 0x000fe40000000f00 */
[----:B------:R-:W-:Y:S02]  /*17b90*/  MOV R141, R146 ;  /* 0x00000092008d7202 */ /* 0x000fe40000000f00 */
[----:B------:R-:W-:Y:S02]  /*17ba0*/  MOV R140, R144 ;  /* 0x00000090008c7202 */ /* 0x000fe40000000f00 */
[----:B--2---:R-:W-:Y:S02]  /*17bb0*/  F2FP.F16.F32.PACK_AB R104, R105, R104 ;  /* 0x000000686968723e */ /* 0x004fe400000000ff */
[----:B------:R-:W-:-:S02]  /*17bc0*/  F2FP.F16.F32.PACK_AB R105, R107, R106 ;  /* 0x0000006a6b69723e */ /* 0x000fc400000000ff */
[----:B---3--:R-:W-:Y:S02]  /*17bd0*/  F2FP.F16.F32.PACK_AB R106, R101, R100 ;  /* 0x00000064656a723e */ /* 0x008fe400000000ff */
[----:B------:R-:W0:Y:S01]  /*17be0*/  @P1 LDC R100, c[0x0][0xbec] ;  /* 0x0002fb00ff641b82 */ /* 0x000e220000000800 */
[----:B----4-:R-:W-:Y:S02]  /*17bf0*/  F2FP.F16.F32.PACK_AB R96, R97, R96 ;  /* 0x000000606160723e */ /* 0x010fe400000000ff */
[----:B------:R-:W-:Y:S02]  /*17c00*/  F2FP.F16.F32.PACK_AB R97, R99, R98 ;  /* 0x000000626361723e */ /* 0x000fe400000000ff */
[----:B------:R-:W-:-:S03]  /*17c10*/  F2FP.F16.F32.PACK_AB R98, R93, R92 ;  /* 0x0000005c5d62723e */ /* 0x000fc600000000ff */
[----:B------:R-:W1:Y:S01]  /*17c20*/  @P1 LDC R92, c[0x0][0xbf0] ;  /* 0x0002fc00ff5c1b82 */ /* 0x000e620000000800 */
[----:B------:R-:W-:Y:S02]  /*17c30*/  F2FP.F16.F32.PACK_AB R88, R89, R88 ;  /* 0x000000585958723e */ /* 0x000fe400000000ff */
[----:B------:R-:W-:Y:S02]  /*17c40*/  F2FP.F16.F32.PACK_AB R89, R91, R90 ;  /* 0x0000005a5b59723e */ /* 0x000fe400000000ff */
[----:B------:R-:W-:Y:S01]  /*17c50*/  F2FP.F16.F32.PACK_AB R90, R85, R84 ;  /* 0x00000054555a723e */ /* 0x000fe200000000ff */
[----:B------:R-:W-:Y:S01]  /*17c60*/  VIADD R85, R224, UR45 ;  /* 0x0000002de0557c36 */ /* 0x000fe20008000000 */
[----:B------:R-:W-:Y:S02]  /*17c70*/  F2FP.F16.F32.PACK_AB R80, R81, R80 ;  /* 0x000000505150723e */ /* 0x000fe400000000ff */
[----:B------:R-:W-:Y:S02]  /*17c80*/  F2FP.F16.F32.PACK_AB R81, R83, R82 ;  /* 0x000000525351723e */ /* 0x000fe400000000ff */
[----:B------:R-:W-:Y:S01]  /*17c90*/  F2FP.F16.F32.PACK_AB R82, R77, R76 ;  /* 0x0000004c4d52723e */ /* 0x000fe200000000ff */
[----:B0-----:R-:W-:-:S04]  /*17ca0*/  @P1 IMAD.HI.U32 R77, R85, R100, RZ ;  /* 0x00000064554d1227 */ /* 0x001fc800078e00ff */
[----:B------:R-:W-:Y:S01]  /*17cb0*/  IMAD.MOV.U32 R76, RZ, RZ, R85 ;  /* 0x000000ffff4c7224 */ /* 0x000fe200078e0055 */
[----:B-1----:R-:W-:Y:S02]  /*17cc0*/  @P1 SHF.R.U32.HI R76, RZ, R92, R77 ;  /* 0x0000005cff4c1219 */ /* 0x002fe4000001164d */
[----:B------:R-:W-:-:S03]  /*17cd0*/  F2FP.F16.F32.PACK_AB R72, R73, R72 ;  /* 0x000000484948723e */ /* 0x000fc600000000ff */
[--C-:B------:R-:W-:Y:S01]  /*17ce0*/  IMAD.MOV R77, RZ, RZ, -R76.reuse ;  /* 0x000000ffff4d7224 */ /* 0x100fe200078e0a4c */
[----:B------:R-:W-:Y:S02]  /*17cf0*/  F2FP.F16.F32.PACK_AB R73, R75, R74 ;  /* 0x0000004a4b49723e */ /* 0x000fe400000000ff */
[----:B------:R-:W-:Y:S01]  /*17d00*/  F2FP.F16.F32.PACK_AB R75, R59, R58 ;  /* 0x0000003a3b4b723e */ /* 0x000fe200000000ff */
[----:B------:R-:W-:Y:S01]  /*17d10*/  IMAD R59, R2, R77, R85 ;  /* 0x0000004d023b7224 */ /* 0x000fe200078e0255 */
[----:B------:R-:W-:Y:S01]  /*17d20*/  F2FP.F16.F32.PACK_AB R83, R79, R78 ;  /* 0x0000004e4f53723e */ /* 0x000fe200000000ff */
[----:B------:R-:W-:Y:S01]  /*17d30*/  IMAD.U32 R78, RZ, RZ, UR8 ;  /* 0x00000008ff4e7e24 */ /* 0x000fe2000f8e00ff */
[----:B------:R-:W-:Y:S02]  /*17d40*/  F2FP.F16.F32.PACK_AB R74, R57, R56 ;  /* 0x00000038394a723e */ /* 0x000fe400000000ff */
[----:B------:R-:W-:Y:S02]  /*17d50*/  SHF.R.S32.HI R57, RZ, 0x1f, R76 ;  /* 0x0000001fff397819 */ /* 0x000fe4000001144c */
[----:B------:R-:W-:-:S02]  /*17d60*/  IADD3 R56, P3, R76, UR6, RZ ;  /* 0x000000064c387c10 */ /* 0x000fc4000ff7e0ff */
[----:B------:R-:W-:Y:S02]  /*17d70*/  F2FP.F16.F32.PACK_AB R136, R137, R136 ;  /* 0x000000888988723e */ /* 0x000fe400000000ff */
[----:B------:R-:W-:Y:S02]  /*17d80*/  SHF.R.S32.HI R58, RZ, 0x1f, R59 ;  /* 0x0000001fff3a7819 */ /* 0x000fe4000001143b */
[----:B------:R-:W-:Y:S02]  /*17d90*/  F2FP.F16.F32.PACK_AB R137, R139, R138 ;  /* 0x0000008a8b89723e */ /* 0x000fe400000000ff */
[----:B------:R-:W-:Y:S02]  /*17da0*/  F2FP.F16.F32.PACK_AB R128, R129, R128 ;  /* 0x000000808180723e */ /* 0x000fe400000000ff */
[----:B------:R-:W-:Y:S02]  /*17db0*/  F2FP.F16.F32.PACK_AB R138, R133, R132 ;  /* 0x00000084858a723e */ /* 0x000fe400000000ff */
[----:B------:R-:W-:Y:S01]  /*17dc0*/  F2FP.F16.F32.PACK_AB R139, R135, R134 ;  /* 0x00000086878b723e */ /* 0x000fe200000000ff */
[----:B------:R-:W-:Y:S01]  /*17dd0*/  BAR.SYNC.DEFER_BLOCKING 0x1, 0x100 ;  /* 0x0044000000007b1d */ /* 0x000fe20000010000 */
[----:B------:R-:W-:-:S02]  /*17de0*/  F2FP.F16.F32.PACK_AB R129, R131, R130 ;  /* 0x000000828381723e */ /* 0x000fc400000000ff */
[----:B------:R-:W-:Y:S02]  /*17df0*/  F2FP.F16.F32.PACK_AB R120, R121, R120 ;  /* 0x000000787978723e */ /* 0x000fe400000000ff */
[----:B------:R-:W-:Y:S01]  /*17e00*/  IADD3.X R57, R57, UR7, R78, P3, !PT ;  /* 0x0000000739397c10 */ /* 0x000fe20009ffe44e */
[----:B------:R-:W-:Y:S01]  /*17e10*/  ULDC.64 UR6, c[0x0][0xb88] ;  /* 0x0002e20000067ab9 */ /* 0x000fe20000000a00 */
[----:B------:R-:W-:Y:S02]  /*17e20*/  F2FP.F16.F32.PACK_AB R130, R125, R124 ;  /* 0x0000007c7d82723e */ /* 0x000fe400000000ff */
[----:B------:R-:W-:Y:S02]  /*17e30*/  F2FP.F16.F32.PACK_AB R131, R127, R126 ;  /* 0x0000007e7f83723e */ /* 0x000fe400000000ff */
[----:B------:R-:W-:Y:S02]  /*17e40*/  F2FP.F16.F32.PACK_AB R121, R123, R122 ;  /* 0x0000007a7b79723e */ /* 0x000fe400000000ff */
[----:B------:R-:W-:Y:S01]  /*17e50*/  F2FP.F16.F32.PACK_AB R112, R113, R112 ;  /* 0x000000707170723e */ /* 0x000fe200000000ff */
[----:B------:R-:W-:Y:S01]  /*17e60*/  IMAD R58, R58, UR6, RZ ;  /* 0x000000063a3a7c24 */ /* 0x000fe2000f8e02ff */
[----:B------:R-:W-:-:S02]  /*17e70*/  F2FP.F16.F32.PACK_AB R122, R117, R116 ;  /* 0x00000074757a723e */ /* 0x000fc400000000ff */
[----:B------:R-:W-:Y:S02]  /*17e80*/  F2FP.F16.F32.PACK_AB R123, R119, R118 ;  /* 0x00000076777b723e */ /* 0x000fe400000000ff */
[----:B------:R-:W-:Y:S02]  /*17e90*/  F2FP.F16.F32.PACK_AB R113, R115, R114 ;  /* 0x000000727371723e */ /* 0x000fe400000000ff */
[----:B------:R-:W-:Y:S02]  /*17ea0*/  F2FP.F16.F32.PACK_AB R114, R109, R108 ;  /* 0x0000006c6d72723e */ /* 0x000fe400000000ff */
[----:B------:R-:W-:Y:S01]  /*17eb0*/  F2FP.F16.F32.PACK_AB R115, R111, R110 ;  /* 0x0000006e6f73723e */ /* 0x000fe200000000ff */
[----:B------:R-:W-:Y:S01]  /*17ec0*/  STSM.16.M88.4 [R148], R136 ;  /* 0x0000008894007844 */ /* 0x000fe20000000200 */
[----:B------:R-:W-:Y:S01]  /*17ed0*/  F2FP.F16.F32.PACK_AB R107, R103, R102 ;  /* 0x00000066676b723e */ /* 0x000fe200000000ff */
[----:B------:R-:W-:Y:S01]  /*17ee0*/  IMAD.WIDE.U32 R56, R59, UR6, R56 ;  /* 0x000000063b387c25 */ /* 0x000fe2000f8e0038 */
[----:B------:R-:W-:Y:S01]  /*17ef0*/  F2FP.F16.F32.PACK_AB R99, R95, R94 ;  /* 0x0000005e5f63723e */ /* 0x000fe200000000ff */
[----:B------:R-:W-:Y:S01]  /*17f00*/  STSM.16.M88.4 [R222], R128 ;  /* 0x00000080de007844 */ /* 0x000fe20000000200 */
[----:B------:R-:W-:Y:S01]  /*17f10*/  F2FP.F16.F32.PACK_AB R91, R87, R86 ;  /* 0x00000056575b723e */ /* 0x000fe200000000ff */
[----:B------:R-:W-:Y:S01]  /*17f20*/  IMAD R59, R59, UR7, R58 ;  /* 0x000000073b3b7c24 */ /* 0x000fe2000f8e023a */
[----:B------:R-:W-:Y:S01]  /*17f30*/  F2FP.F16.F32.PACK_AB R52, R53, R52 ;  /* 0x000000343534723e */ /* 0x000fe200000000ff */
[----:B------:R-:W-:Y:S01]  /*17f40*/  STSM.16.M88.4 [R221], R120 ;  /* 0x00000078dd007844 */ /* 0x000fe20000000200 */
[----:B------:R-:W-:Y:S01]  /*17f50*/  F2FP.F16.F32.PACK_AB R53, R55, R54 ;  /* 0x000000363735723e */ /* 0x000fe200000000ff */
[----:B------:R-:W-:Y:S01]  /*17f60*/  ULDC.64 UR6, c[0x0][0xb50] ;  /* 0x0002d40000067ab9 */ /* 0x000fe20000000a00 */
[----:B------:R-:W-:Y:S01]  /*17f70*/  F2FP.F16.F32.PACK_AB R64, R65, R64 ;  /* 0x000000404140723e */ /* 0x000fe200000000ff */
[----:B------:R-:W-:Y:S01]  /*17f80*/  STSM.16.M88.4 [R220], R112 ;  /* 0x00000070dc007844 */ /* 0x000fe20000000200 */
[----:B------:R-:W-:-:S02]  /*17f90*/  F2FP.F16.F32.PACK_AB R54, R69, R68 ;  /* 0x000000444536723e */ /* 0x000fc400000000ff */
[----:B------:R-:W-:Y:S01]  /*17fa0*/  F2FP.F16.F32.PACK_AB R55, R71, R70 ;  /* 0x000000464737723e */ /* 0x000fe200000000ff */
[----:B------:R-:W-:Y:S01]  /*17fb0*/  STSM.16.M88.4 [R219], R104 ;  /* 0x00000068db007844 */ /* 0x000fe20000000200 */
[----:B------:R-:W-:Y:S02]  /*17fc0*/  F2FP.F16.F32.PACK_AB R65, R67, R66 ;  /* 0x000000424341723e */ /* 0x000fe400000000ff */
[----:B------:R-:W-:Y:S01]  /*17fd0*/  F2FP.F16.F32.PACK_AB R48, R49, R48 ;  /* 0x000000303130723e */ /* 0x000fe200000000ff */
[----:B------:R-:W-:Y:S01]  /*17fe0*/  STSM.16.M88.4 [R218], R96 ;  /* 0x00000060da007844 */ /* 0x000fe20000000200 */
[----:B------:R-:W-:Y:S01]  /*17ff0*/  F2FP.F16.F32.PACK_AB R66, R61, R60 ;  /* 0x0000003c3d42723e */ /* 0x000fe200000000ff */
[----:B------:R-:W-:Y:S01]  /*18000*/  IMAD.IADD R57, R57, 0x1, R59 ;  /* 0x0000000139397824 */ /* 0x000fe200078e023b */
[----:B------:R-:W-:Y:S01]  /*18010*/  F2FP.F16.F32.PACK_AB R67, R63, R62 ;  /* 0x0000003e3f43723e */ /* 0x000fe200000000ff */
[----:B------:R-:W-:Y:S01]  /*18020*/  STSM.16.M88.4 [R217], R88 ;  /* 0x00000058d9007844 */ /* 0x000fe20000000200 */
        /* <DEDUP_REMOVED lines=8> */
[----:B------:R-:W-:-:S02]  /*180b0*/  LEA R58, P3, R56, UR6, 0x2 ;  /* 0x00000006383a7c11 */ /* 0x000fc4000f8610ff */
[----:B------:R-:W-:Y:S02]  /*180c0*/  F2FP.F16.F32.PACK_AB R6, R41, R40 ;  /* 0x000000282906723e */ /* 0x000fe400000000ff */
[----:B------:R-:W-:Y:S02]  /*180d0*/  F2FP.F16.F32.PACK_AB R7, R43, R42 ;  /* 0x0000002a2b07723e */ /* 0x000fe400000000ff */
[----:B------:R-:W-:Y:S02]  /*180e0*/  F2FP.F16.F32.PACK_AB R37, R39, R38 ;  /* 0x000000262725723e */ /* 0x000fe400000000ff */
        /* <DEDUP_REMOVED lines=14> */
[----:B------:R-:W-:-:S03]  /*181d0*/  LEA.HI.X R59, R56, UR7, R57, 0x2, P3 ;  /* 0x00000007383b7c11 */ /* 0x000fc600098f1439 */
[----:B------:R-:W-:Y:S04]  /*181e0*/  STSM.16.M88.4 [R141], R36 ;  /* 0x000000248d007844 */ /* 0x000fe80000000200 */
[----:B------:R-:W-:Y:S04]  /*181f0*/  STSM.16.M88.4 [R140], R28 ;  /* 0x0000001c8c007844 */ /* 0x000fe80000000200 */
[----:B------:R-:W-:Y:S04]  /*18200*/  STSM.16.M88.4 [R212], R12 ;  /* 0x0000000cd4007844 */ /* 0x000fe80000000200 */
[----:B------:R-:W-:Y:S04]  /*18210*/  SHFL.IDX PT, R44, R58, RZ, 0x1c1f ;  /* 0x001c1fff3a2c7589 */ /* 0x000fe800000e0000 */
[----:B------:R-:W0:Y:S01]  /*18220*/  SHFL.IDX PT, R45, R59, RZ, 0x1c1f ;  /* 0x001c1fff3b2d7589 */ /* 0x000e2200000e0000 */
[----:B------:R-:W-:Y:S01]  /*18230*/  BAR.SYNC.DEFER_BLOCKING 0x1, 0x100 ;  /* 0x0044000000007b1d */ /* 0x000fe20000010000 */
[----:B------:R-:W-:-:S05]  /*18240*/  VIADD R33, R20, 0x8 ;  /* 0x0000000814217836 */ /* 0x000fca0000000000 */
[----:B------:R-:W-:Y:S01]  /*18250*/  ISETP.GE.OR P0, PT, R33, R0, P0 ;  /* 0x000000002100720c */ /* 0x000fe20000706670 */
[----:B0-----:R0:W-:-:S12]  /*18260*/  @!P2 ST.E desc[UR36][R44.64], R3 ;  /* 0x000000032c00a985 */ /* 0x0011d8000c101924 */
[----:B------:R-:W2:Y:S01]  /*18270*/  @!P0 LDL R55, [R1+0x3f4] ;  /* 0x0003f40001378983 */ /* 0x000ea20000100800 */
[----:B------:R-:W-:Y:S02]  /*18280*/  IMAD R8, R206, 0x40, R22 ;  /* 0x00000040ce087824 */ /* 0x000fe400078e0216 */
[----:B------:R-:W-:-:S04]  /*18290*/  IMAD.MOV.U32 R9, RZ, RZ, 0x2 ;  /* 0x00000002ff097424 */ /* 0x000fc800078e00ff */
[----:B------:R-:W-:-:S03]  /*182a0*/  IMAD.WIDE R8, R8, R9, UR38 ;  /* 0x0000002608087e25 */ /* 0x000fc6000f8e0209 */
        /* <DEDUP_REMOVED lines=8> */
[----:B------:R-:W-:Y:S01]  /*18330*/  LOP3.LUT R6, R11, 0x380, RZ, 0xc0, !PT ;  /* 0x000003800b067812 */ /* 0x000fe200078ec0ff */
[----:B------:R-:W-:Y:S01]  /*18340*/  SHFL.IDX PT, R20, R58, 0x1, 0x1c1f ;  /* 0x003c1f003a147f89 */ /* 0x000fe200000e0000 */
[----:B------:R-:W-:-:S02]  /*18350*/  SHF.R.U64 R52, R52, 0x3, RZ ;  /* 0x0000000334347819 */ /* 0x000fc400000012ff */
[----:B------:R-:W-:Y:S01]  /*18360*/  SHF.R.U64 R6, R6, 0x3, RZ ;  /* 0x0000000306067819 */ /* 0x000fe200000012ff */
[----:B------:R-:W2:Y:S01]  /*18370*/  SHFL.IDX PT, R21, R59, 0x1, 0x1c1f ;  /* 0x003c1f003b157f89 */ /* 0x000ea200000e0000 */
[----:B------:R-:W-:Y:S01]  /*18380*/  LOP3.LUT R52, R52, R53, RZ, 0x3c, !PT ;  /* 0x0000003534347212 */ /* 0x000fe200078e3cff */
[----:B------:R-:W-:Y:S01]  /*18390*/  IMAD.X R53, RZ, RZ, R9, P6 ;  /* 0x000000ffff357224 */ /* 0x000fe200030e0609 */
[----:B------:R-:W-:Y:S02]  /*183a0*/  LOP3.LUT R10, R6, R11, RZ, 0x3c, !PT ;  /* 0x0000000b060a7212 */ /* 0x000fe400078e3cff */
[----:B------:R-:W-:-:S04]  /*183b0*/  IADD3 R6, P6, R8, 0xf000, RZ ;  /* 0x0000f00008067810 */ /* 0x000fc80007fde0ff */
[----:B0-----:R-:W-:Y:S02]  /*183c0*/  LOP3.LUT R3, R6, 0x380, RZ, 0xc0, !PT ;  /* 0x0000038006037812 */ /* 0x001fe400078ec0ff */
[C---:B------:R-:W-:Y:S02]  /*183d0*/  IADD3 R25, P4, R8.reuse, 0x3000, RZ ;  /* 0x0000300008197810 */ /* 0x040fe40007f9e0ff */
[----:B------:R-:W-:Y:S02]  /*183e0*/  IADD3 R29, P5, R8, 0x4000, RZ ;  /* 0x00004000081d7810 */ /* 0x000fe40007fbe0ff */
[----:B------:R-:W-:Y:S02]  /*183f0*/  SHF.R.U64 R3, R3, 0x3, RZ ;  /* 0x0000000303037819 */ /* 0x000fe400000012ff */
[----:B------:R-:W-:Y:S02]  /*18400*/  LOP3.LUT R24, R25, 0x380, RZ, 0xc0, !PT ;  /* 0x0000038019187812 */ /* 0x000fe400078ec0ff */
[----:B------:R-:W-:-:S02]  /*18410*/  LOP3.LUT R28, R29, 0x380, RZ, 0xc0, !PT ;  /* 0x000003801d1c7812 */ /* 0x000fc400078ec0ff */
[----:B------:R-:W-:Y:S02]  /*18420*/  LOP3.LUT R72, R3, R6, RZ, 0x3c, !PT ;  /* 0x0000000603487212 */ /* 0x000fe400078e3cff */
[----:B------:R-:W0:Y:S01]  /*18430*/  @P1 LDC R3, c[0x0][0xbec] ;  /* 0x0002fb00ff031b82 */ /* 0x000e220000000800 */
[----:B------:R-:W-:Y:S02]  /*18440*/  IADD3 R5, P3, R8, 0x2000, RZ ;  /* 0x0000200008057810 */ /* 0x000fe40007f7e0ff */
[----:B------:R-:W-:Y:S02]  /*18450*/  SHF.R.U64 R24, R24, 0x3, RZ ;  /* 0x0000000318187819 */ /* 0x000fe400000012ff */
[----:B------:R-:W-:Y:S01]  /*18460*/  SHF.R.U64 R28, R28, 0x3, RZ ;  /* 0x000000031c1c7819 */ /* 0x000fe200000012ff */
[--C-:B------:R-:W-:Y:S01]  /*18470*/  IMAD.X R11, RZ, RZ, R9.reuse, P2 ;  /* 0x000000ffff0b7224 */ /* 0x100fe200010e0609 */
[----:B------:R-:W-:Y:S01]  /*18480*/  LOP3.LUT R24, R24, R25, RZ, 0x3c, !PT ;  /* 0x0000001918187212 */ /* 0x000fe200078e3cff */
[--C-:B------:R-:W-:Y:S01]  /*18490*/  IMAD.X R13, RZ, RZ, R9.reuse, P3 ;  /* 0x000000ffff0d7224 */ /* 0x100fe200018e0609 */
[----:B------:R-:W-:Y:S01]  /*184a0*/  LOP3.LUT R28, R28, R29, RZ, 0x3c, !PT ;  /* 0x0000001d1c1c7212 */ /* 0x000fe200078e3cff */
        /* <DEDUP_REMOVED lines=8> */
[----:B------:R-:W-:Y:S02]  /*18530*/  LOP3.LUT R44, R45, 0x380, RZ, 0xc0, !PT ;  /* 0x000003802d2c7812 */ /* 0x000fe400078ec0ff */
[----:B------:R-:W-:-:S02]  /*18540*/  LOP3.LUT R48, R49, 0x380, RZ, 0xc0, !PT ;  /* 0x0000038031307812 */ /* 0x000fc400078ec0ff */
[----:B------:R-:W-:Y:S02]  /*18550*/  SHF.R.U64 R36, R36, 0x3, RZ ;  /* 0x0000000324247819 */ /* 0x000fe400000012ff */
[----:B------:R-:W-:Y:S02]  /*18560*/  SHF.R.U64 R40, R40, 0x3, RZ ;  /* 0x0000000328287819 */ /* 0x000fe400000012ff */
[----:B------:R-:W-:Y:S02]  /*18570*/  SHF.R.U64 R44, R44, 0x3, RZ ;  /* 0x000000032c2c7819 */ /* 0x000fe400000012ff */
[----:B------:R-:W-:Y:S01]  /*18580*/  SHF.R.U64 R48, R48, 0x3, RZ ;  /* 0x0000000330307819 */ /* 0x000fe200000012ff */
[----:B------:R-:W-:Y:S01]  /*18590*/  UIMAD UR5, UR12, UR10, URZ ;  /* 0x0000000a0c0572a4 */ /* 0x000fe2000f8e023f */
[----:B------:R-:W-:Y:S01]  /*185a0*/  LOP3.LUT R4, R5, 0x380, RZ, 0xc0, !PT ;  /* 0x0000038005047812 */ /* 0x000fe200078ec0ff */
[----:B------:R-:W-:Y:S01]  /*185b0*/  VIADD R78, R207, UR45 ;  /* 0x0000002dcf4e7c36 */ /* 0x000fe20008000000 */
        /* <DEDUP_REMOVED lines=8> */
[----:B------:R-:W-:Y:S01]  /*18640*/  SHF.R.U64 R4, R4, 0x3, RZ ;  /* 0x0000000304047819 */ /* 0x000fe200000012ff */
[----:B------:R-:W-:Y:S01]  /*18650*/  UIMAD.WIDE.U32 UR6, UR58, UR10, URZ ;  /* 0x0000000a3a0672a5 */ /* 0x000fe2000f8e003f */
[C---:B------:R-:W-:Y:S01]  /*18660*/  IADD3 R57, P2, R8.reuse, 0xb000, RZ ;  /* 0x0000b00008397810 */ /* 0x040fe20007f5e0ff */
[----:B------:R-:W-:Y:S01]  /*18670*/  UIMAD UR5, UR58, UR11, UR5 ;  /* 0x0000000b3a0572a4 */ /* 0x000fe2000f8e0205 */
[----:B------:R-:W-:-:S02]  /*18680*/  IADD3 R61, P3, R8, 0xc000, RZ ;  /* 0x0000c000083d7810 */ /* 0x000fc40007f7e0ff */
[C---:B------:R-:W-:Y:S01]  /*18690*/  IADD3 R65, P4, R8.reuse, 0xd000, RZ ;  /* 0x0000d00008417810 */ /* 0x040fe20007f9e0ff */
[----:B------:R-:W-:Y:S01]  /*186a0*/  ULDC.64 UR10, c[0x0][0xaf0] ;  /* 0x0002bc00000a7ab9 */ /* 0x000fe20000000a00 */
[----:B------:R-:W-:Y:S01]  /*186b0*/  IADD3 R69, P5, R8, 0xe000, RZ ;  /* 0x0000e00008457810 */ /* 0x000fe20007fbe0ff */
[----:B0-----:R-:W-:Y:S01]  /*186c0*/  @P1 IMAD.HI.U32 R3, R78, R3, RZ ;  /* 0x000000034e031227 */ /* 0x001fe200078e00ff */
[----:B------:R-:W-:Y:S01]  /*186d0*/  LOP3.LUT R12, R4, R5, RZ, 0x3c, !PT ;  /* 0x00000005040c7212 */ /* 0x000fe200078e3cff */
[----:B------:R-:W-:Y:S01]  /*186e0*/  UIMAD UR8, UR13, UR10, URZ ;  /* 0x0000000a0d0872a4 */ /* 0x000fe2000f8e023f */
[----:B------:R-:W-:Y:S01]  /*186f0*/  LOP3.LUT R56, R57, 0x380, RZ, 0xc0, !PT ;  /* 0x0000038039387812 */ /* 0x000fe200078ec0ff */
[----:B------:R-:W-:Y:S01]  /*18700*/  UIADD3 UR7, UR7, UR5, URZ ;  /* 0x0000000507077290 */ /* 0x000fe2000fffe03f */
[----:B------:R-:W-:Y:S02]  /*18710*/  LOP3.LUT R60, R61, 0x380, RZ, 0xc0, !PT ;  /* 0x000003803d3c7812 */ /* 0x000fe400078ec0ff */
[----:B------:R-:W-:-:S02]  /*18720*/  LOP3.LUT R64, R65, 0x380, RZ, 0xc0, !PT ;  /* 0x0000038041407812 */ /* 0x000fc400078ec0ff */
[----:B------:R-:W-:Y:S02]  /*18730*/  LOP3.LUT R68, R69, 0x380, RZ, 0xc0, !PT ;  /* 0x0000038045447812 */ /* 0x000fe400078ec0ff */
[----:B------:R-:W-:Y:S01]  /*18740*/  LOP3.LUT R5, R8, 0x380, RZ, 0xc0, !PT ;  /* 0x0000038008057812 */ /* 0x000fe200078ec0ff */
[----:B------:R-:W-:Y:S01]  /*18750*/  IMAD.MOV.U32 R77, RZ, RZ, R78 ;  /* 0x000000ffff4d7224 */ /* 0x000fe200078e004e */
[----:B------:R-:W-:Y:S01]  /*18760*/  UIMAD UR5, UR40, UR11, UR8 ;  /* 0x0000000b280572a4 */ /* 0x000fe2000f8e0208 */
[----:B------:R-:W-:Y:S01]  /*18770*/  SHF.R.U64 R56, R56, 0x3, RZ ;  /* 0x0000000338387819 */ /* 0x000fe200000012ff */
[----:B------:R-:W-:Y:S01]  /*18780*/  UIMAD.WIDE.U32 UR40, UR40, UR10, UR6 ;  /* 0x0000000a282872a5 */ /* 0x000fe2000f8e0006 */
[----:B------:R-:W-:Y:S02]  /*18790*/  SHF.R.U64 R60, R60, 0x3, RZ ;  /* 0x000000033c3c7819 */ /* 0x000fe400000012ff */
[----:B------:R-:W-:Y:S02]  /*187a0*/  SHF.R.U64 R64, R64, 0x3, RZ ;  /* 0x0000000340407819 */ /* 0x000fe400000012ff */
[----:B------:R-:W-:-:S02]  /*187b0*/  SHF.R.U64 R68, R68, 0x3, RZ ;  /* 0x0000000344447819 */ /* 0x000fc400000012ff */
[----:B------:R-:W-:Y:S01]  /*187c0*/  SHF.R.U64 R5, R5, 0x3, RZ ;  /* 0x0000000305057819 */ /* 0x000fe200000012ff */
[----:B------:R-:W-:Y:S01]  /*187d0*/  UIADD3 UR5, UR41, UR5, URZ ;  /* 0x0000000529057290 */ /* 0x000fe2000fffe03f */
        /* <DEDUP_REMOVED lines=10> */
[----:B------:R-:W-:Y:S01]  /*18880*/  ULDC.64 UR6, c[0x0][0xae0] ;  /* 0x0002b80000067ab9 */ /* 0x000fe20000000a00 */
[----:B------:R-:W-:-:S02]  /*18890*/  IMAD.MOV.U32 R5, RZ, RZ, R9 ;  /* 0x000000ffff057224 */ /* 0x000fc400078e0009 */
[----:B------:R-:W-:-:S05]  /*188a0*/  VIADD R83, R206, UR45 ;  /* 0x0000002dce537c36 */ /* 0x000fca0008000000 */
[----:B------:R-:W-:Y:S01]  /*188b0*/  ISETP.GE.AND P2, PT, R83, R0, PT ;  /* 0x000000005300720c */ /* 0x000fe20003f46270 */
[----:B------:R-:W-:Y:S01]  /*188c0*/  BSSY B1, `(.L_x_11013) ;  /* 0x0000049000017945 */ /* 0x000fe20003800000 */
[----:B--2---:R0:W-:Y:S04]  /*188d0*/  @!P0 ST.E desc[UR36][R20.64], R55 ;  /* 0x0000003714008985 */ /* 0x0041e8000c101924 */
[----:B------:R-:W5:Y:S04]  /*188e0*/  LD.E.128 R4, desc[UR36][R4.64] ;  /* 0x0000002404047980 */ /* 0x000f68000c101d00 */
[----:B------:R-:W5:Y:S01]  /*188f0*/  LD.E.128 R8, desc[UR36][R10.64] ;  /* 0x000000240a087980 */ /* 0x000f62000c101d00 */
[----:B0-----:R-:W0:Y:S01]  /*18900*/  @P1 LDC R20, c[0x0][0xbf0] ;  /* 0x0002fc00ff141b82 */ /* 0x001e220000000800 */
[----:B------:R-:W-:-:S02]  /*18910*/  IMAD.U32 R21, RZ, RZ, UR41 ;  /* 0x00000029ff157e24 */ /* 0x000fc4000f8e00ff */
[----:B------:R-:W5:Y:S04]  /*18920*/  LD.E.128 R12, desc[UR36][R12.64] ;  /* 0x000000240c0c7980 */ /* 0x000f68000c101d00 */
[----:B------:R-:W5:Y:S04]  /*18930*/  LD.E.128 R24, desc[UR36][R24.64] ;  /* 0x0000002418187980 */ /* 0x000f68000c101d00 */
[----:B------:R-:W5:Y:S04]  /*18940*/  LD.E.128 R28, desc[UR36][R28.64] ;  /* 0x000000241c1c7980 */ /* 0x000f68000c101d00 */
[----:B------:R-:W5:Y:S04]  /*18950*/  LD.E.128 R32, desc[UR36][R32.64] ;  /* 0x0000002420207980 */ /* 0x000f68000c101d00 */
[----:B------:R-:W5:Y:S04]  /*18960*/  LD.E.128 R36, desc[UR36][R36.64] ;  /* 0x0000002424247980 */ /* 0x000f68000c101d00 */
[----:B------:R-:W5:Y:S01]  /*18970*/  LD.E.128 R40, desc[UR36][R40.64] ;  /* 0x0000002428287980 */ /* 0x000f62000c101d00 */
[----:B0-----:R-:W-:Y:S01]  /*18980*/  @P1 SHF.R.U32.HI R77, RZ, R20, R3 ;  /* 0x00000014ff4d1219 */ /* 0x001fe20000011603 */
[----:B------:R-:W-:-:S02]  /*18990*/  IMAD.U32 R20, RZ, RZ, UR40 ;  /* 0x00000028ff147e24 */ /* 0x000fc4000f8e00ff */
[----:B------:R-:W5:Y:S01]  /*189a0*/  LD.E.128 R44, desc[UR36][R44.64] ;  /* 0x000000242c2c7980 */ /* 0x000f62000c101d00 */
[--C-:B------:R-:W-:Y:S01]  /*189b0*/  SHF.R.S32.HI R76, RZ, 0x1f, R77.reuse ;  /* 0x0000001fff4c7819 */ /* 0x100fe2000001144d */
[----:B------:R-:W-:Y:S02]  /*189c0*/  IMAD.MOV R79, RZ, RZ, -R77 ;  /* 0x000000ffff4f7224 */ /* 0x000fe400078e0a4d */
[----:B------:R-:W5:Y:S01]  /*189d0*/  LD.E.128 R48, desc[UR36][R48.64] ;  /* 0x0000002430307980 */ /* 0x000f62000c101d00 */
[----:B------:R-:W-:Y:S02]  /*189e0*/  IMAD.U32 R3, RZ, RZ, UR5 ;  /* 0x00000005ff037e24 */ /* 0x000fe4000f8e00ff */
[----:B------:R-:W-:Y:S01]  /*189f0*/  IMAD R21, R2, R79, R78 ;  /* 0x0000004f02157224 */ /* 0x000fe200078e024e */
[----:B------:R-:W5:Y:S01]  /*18a00*/  LD.E.128 R52, desc[UR36][R52.64] ;  /* 0x0000002434347980 */ /* 0x000f62000c101d00 */
[----:B------:R-:W-:Y:S02]  /*18a10*/  IMAD R76, R76, UR6, RZ ;  /* 0x000000064c4c7c24 */ /* 0x000fe4000f8e02ff */
[----:B------:R-:W-:Y:S01]  /*18a20*/  IMAD.MOV.U32 R2, RZ, RZ, R20 ;  /* 0x000000ffff027224 */ /* 0x000fe200078e0014 */
[----:B------:R-:W5:Y:S01]  /*18a30*/  LD.E.128 R56, desc[UR36][R56.64] ;  /* 0x0000002438387980 */ /* 0x000f62000c101d00 */
[----:B------:R-:W-:-:S03]  /*18a40*/  SHF.R.S32.HI R20, RZ, 0x1f, R21 ;  /* 0x0000001fff147819 */ /* 0x000fc60000011415 */
[----:B------:R-:W5:Y:S01]  /*18a50*/  LD.E.128 R60, desc[UR36][R60.64] ;  /* 0x000000243c3c7980 */ /* 0x000f62000c101d00 */
[----:B------:R-:W-:-:S03]  /*18a60*/  IMAD R79, R77, UR7, R76 ;  /* 0x000000074d4f7c24 */ /* 0x000fc6000f8e024c */
[----:B------:R-:W5:Y:S01]  /*18a70*/  LD.E.128 R64, desc[UR36][R64.64] ;  /* 0x0000002440407980 */ /* 0x000f62000c101d00 */
[----:B------:R-:W-:Y:S01]  /*18a80*/  IMAD.WIDE.U32 R2, R77, UR6, R2 ;  /* 0x000000064d027c25 */ /* 0x000fe2000f8e0002 */
[----:B------:R-:W-:Y:S02]  /*18a90*/  ULDC.64 UR6, c[0x0][0xad8] ;  /* 0x0002b60000067ab9 */ /* 0x000fe40000000a00 */
        /* <DEDUP_REMOVED lines=8> */
[----:B------:R-:W-:-:S02]  /*18b20*/  IMAD.IADD R3, R3, 0x1, R79 ;  /* 0x0000000103037824 */ /* 0x000fc400078e024f */
[----:B------:R-:W-:Y:S01]  /*18b30*/  IMAD R20, R20, UR6, RZ ;  /* 0x0000000614147c24 */ /* 0x000fe2000f8e02ff */
[----:B------:R-:W-:Y:S01]  /*18b40*/  UIADD3 UR5, UR48, 0x22820, URZ ;  /* 0x0002282030057890 */ /* 0x000fe2000fffe03f */
[----:B------:R-:W-:-:S04]  /*18b50*/  IMAD.WIDE.U32 R2, R21, UR6, R2 ;  /* 0x0000000615027c25 */ /* 0x000fc8000f8e0002 */
[----:B------:R-:W-:Y:S01]  /*18b60*/  IMAD R79, R21, UR7, R20 ;  /* 0x00000007154f7c24 */ /* 0x000fe2000f8e0214 */
[----:B------:R-:W-:Y:S01]  /*18b70*/  ULDC.64 UR6, c[0x0][0xa80] ;  /* 0x0002a00000067ab9 */ /* 0x000fe20000000a00 */
[----:B------:R-:W-:Y:S01]  /*18b80*/  UPRMT UR5, URZ, 0x654, UR5 ;  /* 0x000006543f057896 */ /* 0x000fe20008000005 */
[----:B------:R-:W-:Y:S01]  /*18b90*/  LEA R80, P3, R2, UR6, 0x1 ;  /* 0x0000000602507c11 */ /* 0x000fe2000f8608ff */
[----:B------:R-:W-:Y:S02]  /*18ba0*/  IMAD.IADD R3, R3, 0x1, R79 ;  /* 0x0000000103037824 */ /* 0x000fe400078e024f */
[----:B------:R-:W-:-:S03]  /*18bb0*/  VIADD R77, R83, 0x20 ;  /* 0x00000020534d7836 */ /* 0x000fc60000000000 */
[----:B------:R-:W-:Y:S01]  /*18bc0*/  LEA.HI.X R81, R2, UR7, R3, 0x1, P3 ;  /* 0x0000000702517c11 */ /* 0x000fe200098f0c03 */
[----:B------:R-:W-:Y:S01]  /*18bd0*/  VIADD R21, R83, 0x40 ;  /* 0x0000004053157836 */ /* 0x000fe20000000000 */
[----:B0-----:R0:W1:Y:S01]  /*18be0*/  SHFL.IDX PT, R78, R80, RZ, 0x181f ;  /* 0x00181fff504e7589 */ /* 0x00106200000e0000 */
[----:B------:R-:W-:-:S03]  /*18bf0*/  ISETP.GE.AND P1, PT, R77, R0, PT ;  /* 0x000000004d00720c */ /* 0x000fc60003f26270 */
[----:B------:R0:W2:Y:S01]  /*18c00*/  SHFL.IDX PT, R79, R81, RZ, 0x181f ;  /* 0x00181fff514f7589 */ /* 0x0000a200000e0000 */
[----:B------:R-:W-:Y:S01]  /*18c10*/  SYNCS.ARRIVE.TRANS64.RED.A1T0 RZ, [UR5], RZ ;  /* 0x000000ffffff79a7 */ /* 0x000fe20008100405 */
        /* <DEDUP_REMOVED lines=19> */
.L_x_11014:
[----:B------:R-:W-:Y:S05]  /*18d50*/  BSYNC B1 ;  /* 0x0000000000017941 */ /* 0x000fea0003800000 */
.L_x_11013:
[----:B---3--:R3:W4:Y:S01]  /*18d60*/  SHFL.IDX PT, R21, R81, 0x1, 0x181f ;  /* 0x00381f0051157f89 */ /* 0x00872200000e0000 */
        /* <DEDUP_REMOVED lines=9> */
[-C--:B-----5:R-:W-:Y:S02]  /*18e00*/  @!P3 LEA R4, P5, R178, R20.reuse, 0x1 ;  /* 0x00000014b204b211 */ /* 0x0a0fe400078a08ff */
[-C--:B----4-:R-:W-:Y:S02]  /*18e10*/  @!P4 LEA.HI.X R3, R22, R21.reuse, R199, 0x1, P6 ;  /* 0x000000151603c211 */ /* 0x090fe400030f0cc7 */
[-C--:B------:R-:W-:Y:S02]  /*18e20*/  @!P2 LEA R6, P6, R23, R20.reuse, 0x1 ;  /* 0x000000141706a211 */ /* 0x080fe400078c08ff */
        /* <DEDUP_REMOVED lines=8> */
.L_x_11016:
[----:B------:R-:W-:Y:S05]  /*18eb0*/  BSYNC B1 ;  /* 0x0000000000017941 */ /* 0x000fea0003800000 */
.L_x_11015:
[----:B0----5:R0:W0:Y:S01]  /*18ec0*/  SHFL.IDX PT, R9, R81, 0x2, 0x181f ;  /* 0x00581f0051097f89 */ /* 0x02102200000e0000 */
        /* <DEDUP_REMOVED lines=9> */
[-C--:B------:R-:W-:Y:S02]  /*18f60*/  @!P2 LEA R4, P5, R178, R8.reuse, 0x1 ;  /* 0x00000008b204a211 */ /* 0x080fe400078a08ff */
[-C--:B------:R-:W-:Y:S02]  /*18f70*/  @!P1 LEA R6, P4, R23, R8.reuse, 0x1 ;  /* 0x0000000817069211 */ /* 0x080fe400078808ff */
[-C--:B------:R-:W-:Y:S02]  /*18f80*/  @!P3 LEA.HI.X R3, R22, R9.reuse, R199, 0x1, P6 ;  /* 0x000000091603b211 */ /* 0x080fe400030f0cc7 */
        /* <DEDUP_REMOVED lines=8> */
.L_x_11018:
[----:B------:R-:W-:Y:S05]  /*19010*/  BSYNC B1 ;  /* 0x0000000000017941 */ /* 0x000fea0003800000 */
.L_x_11017:
[----:B0-----:R-:W-:Y:S01]  /*19020*/  VIADD R3, R83, 0x60 ;  /* 0x0000006053037836 */ /* 0x001fe20000000000 */
[----:B---3--:R-:W0:Y:S04]  /*19030*/  SHFL.IDX PT, R81, R81, 0x3, 0x181f ;  /* 0x00781f0051517f89 */ /* 0x008e2800000e0000 */
[----:B------:R-:W-:Y:S01]  /*19040*/  ISETP.GE.AND P0, PT, R3, R0, PT ;  /* 0x000000000300720c */ /* 0x000fe20003f06270 */
[----:B------:R-:W3:-:S12]  /*19050*/  SHFL.IDX PT, R80, R80, 0x3, 0x181f ;  /* 0x00781f0050507f89 */ /* 0x000ed800000e0000 */
[----:B------:R-:W-:Y:S05]  /*19060*/  @P0 BRA `(.L_x_11019) ;  /* 0x0000000c001c0947 */ /* 0x000fea0003800000 */
[----:B------:R-:W-:Y:S02]  /*19070*/  ULDC UR5, c[0x0][0xac8] ;  /* 0x0002b20000057ab9 */ /* 0x000fe40000000800 */
[----:B------:R-:W-:Y:S02]  /*19080*/  ISETP.GE.AND P3, PT, R22, UR5, PT ;  /* 0x0000000516007c0c */ /* 0x000fe4000bf66270 */
[----:B------:R-:W-:Y:S02]  /*19090*/  ISETP.GE.AND P4, PT, R178, UR5, PT ;  /* 0x00000005b2007c0c */ /* 0x000fe4000bf86270 */
[----:B------:R-:W-:-:S09]  /*190a0*/  ISETP.GE.AND P5, PT, R23, UR5, PT ;  /* 0x0000000517007c0c */ /* 0x000fd2000bfa6270 */
[-C--:B---3--:R-:W-:Y:S02]  /*190b0*/  @!P3 LEA R2, P0, R22, R80.reuse, 0x1 ;  /* 0x000000501602b211 */ /* 0x088fe400078008ff */
[-C--:B------:R-:W-:Y:S02]  /*190c0*/  @!P4 LEA R4, P1, R178, R80.reuse, 0x1 ;  /* 0x00000050b204c211 */ /* 0x080fe400078208ff */
[C---:B------:R-:W-:Y:S02]  /*190d0*/  @!P5 LEA R6, P2, R23.reuse, R80, 0x1 ;  /* 0x000000501706d211 */ /* 0x040fe400078408ff */
        /* <DEDUP_REMOVED lines=12> */
.L_x_11012:
[----:B------:R-:W0:Y:S01]  /*191a0*/  LDC R6, c[0x0][0xbe8] ;  /* 0x0002fa00ff067b82 */ /* 0x000e220000000800 */
[----:B------:R-:W-:Y:S01]  /*191b0*/  ISETP.GE.AND P0, PT, R202, 0x80, PT ;  /* 0x00000080ca00780c */ /* 0x000fe20003f06270 */
[----:B------:R-:W-:Y:S01]  /*191c0*/  USHF.R.S32.HI UR8, URZ, 0x1f, UR58 ;  /* 0x0000001f3f087899 */ /* 0x000fe2000801143a */
[----:B------:R-:W-:Y:S01]  /*191d0*/  BSSY B1, `(.L_x_11020) ;  /* 0x000002e000017945 */ /* 0x000fe20003800000 */
[----:B------:R-:W-:Y:S01]  /*191e0*/  USHF.R.S32.HI UR10, URZ, 0x1f, UR40 ;  /* 0x0000001f3f0a7899 */ /* 0x000fe20008011428 */
        /* <DEDUP_REMOVED lines=44> */
.L_x_11021:
[----:B------:R-:W-:Y:S05]  /*194b0*/  BSYNC B1 ;  /* 0x0000000000017941 */ /* 0x000fea0003800000 */
.L_x_11020:
[----:B------:R-:W-:Y:S01]  /*194c0*/  ULDC.64 UR12, c[0x0][0xae8] ;  /* 0x0002ba00000c7ab9 */ /* 0x000fe20000000a00 */
[----:B--2---:R-:W-:Y:S01]  /*194d0*/  VIADD R4, R207, UR45 ;  /* 0x0000002dcf047c36 */ /* 0x004fe20008000000 */
[----:B------:R-:W-:Y:S01]  /*194e0*/  UIMAD UR5, UR8, UR12, URZ ;  /* 0x0000000c080572a4 */ /* 0x000fe2000f8e023f */
[----:B------:R-:W-:Y:S01]  /*194f0*/  VIADD R8, R206, UR45 ;  /* 0x0000002dce087c36 */ /* 0x000fe20008000000 */
[----:B------:R-:W-:Y:S01]  /*19500*/  UIMAD.WIDE.U32 UR6, UR58, UR12, URZ ;  /* 0x0000000c3a0672a5 */ /* 0x000fe2000f8e003f */
[----:B0-----:R-:W-:Y:S01]  /*19510*/  @P1 IMAD.HI.U32 R0, R4, R9, RZ ;  /* 0x0000000904001227 */ /* 0x001fe200078e00ff */
[----:B------:R-:W-:Y:S01]  /*19520*/  UIMAD UR5, UR58, UR13, UR5 ;  /* 0x0000000d3a0572a4 */ /* 0x000fe2000f8e0205 */
[----:B------:R-:W-:Y:S02]  /*19530*/  BSSY B1, `(.L_x_11022) ;  /* 0x0000038000017945 */ /* 0x000fe40003800000 */
[----:B------:R-:W-:Y:S01]  /*19540*/  ULDC.64 UR12, c[0x0][0xaf0] ;  /* 0x0002bc00000c7ab9 */ /* 0x000fe20000000a00 */
[----:B------:R-:W-:Y:S01]  /*19550*/  UIADD3 UR7, UR7, UR5, URZ ;  /* 0x0000000507077290 */ /* 0x000fe2000fffe03f */
[----:B------:R-:W-:Y:S01]  /*19560*/  IMAD.MOV.U32 R5, RZ, RZ, R4 ;  /* 0x000000ffff057224 */ /* 0x000fe200078e0004 */
[----:B------:R-:W-:Y:S01]  /*19570*/  UIMAD UR5, UR10, UR12, URZ ;  /* 0x0000000c0a0572a4 */ /* 0x000fe2000f8e023f */
[----:B-1----:R-:W-:-:S03]  /*19580*/  @P1 SHF.R.U32.HI R5, RZ, R11, R0 ;  /* 0x0000000bff051219 */ /* 0x002fc60000011600 */
[----:B------:R-:W-:Y:S01]  /*19590*/  UIMAD UR5, UR40, UR13, UR5 ;  /* 0x0000000d280572a4 */ /* 0x000fe2000f8e0205 */
[--C-:B------:R-:W-:Y:S01]  /*195a0*/  SHF.R.S32.HI R0, RZ, 0x1f, R5.reuse ;  /* 0x0000001fff007819 */ /* 0x100fe20000011405 */
[----:B------:R-:W-:Y:S01]  /*195b0*/  UIMAD.WIDE.U32 UR40, UR40, UR12, UR6 ;  /* 0x0000000c282872a5 */ /* 0x000fe2000f8e0006 */
[----:B------:R-:W-:Y:S02]  /*195c0*/  IMAD.MOV R7, RZ, RZ, -R5 ;  /* 0x000000ffff077224 */ /* 0x000fe400078e0a05 */
[----:B------:R-:W-:Y:S01]  /*195d0*/  ULDC.64 UR6, c[0x0][0xae0] ;  /* 0x0002b80000067ab9 */ /* 0x000fe20000000a00 */
[----:B------:R-:W-:Y:S01]  /*195e0*/  UIADD3 UR5, UR41, UR5, URZ ;  /* 0x0000000529057290 */ /* 0x000fe2000fffe03f */
[----:B------:R-:W-:Y:S02]  /*195f0*/  IMAD R0, R0, UR6, RZ ;  /* 0x0000000600007c24 */ /* 0x000fe4000f8e02ff */
[----:B------:R-:W-:Y:S02]  /*19600*/  IMAD R7, R6, R7, R4 ;  /* 0x0000000706077224 */ /* 0x000fe400078e0204 */
[----:B------:R-:W-:-:S02]  /*19610*/  IMAD.U32 R3, RZ, RZ, UR41 ;  /* 0x00000029ff037e24 */ /* 0x000fc4000f8e00ff */
[----:B------:R-:W-:Y:S02]  /*19620*/  IMAD.U32 R2, RZ, RZ, UR40 ;  /* 0x00000028ff027e24 */ /* 0x000fe4000f8e00ff */
[----:B------:R-:W-:Y:S01]  /*19630*/  IMAD.U32 R3, RZ, RZ, UR5 ;  /* 0x00000005ff037e24 */ /* 0x000fe2000f8e00ff */
[----:B------:R-:W-:Y:S01]  /*19640*/  ULDC UR5, c[0x0][0xa88] ;  /* 0x0002a20000057ab9 */ /* 0x000fe20000000800 */
[C---:B------:R-:W-:Y:S01]  /*19650*/  IMAD R9, R5.reuse, UR7, R0 ;  /* 0x0000000705097c24 */ /* 0x040fe2000f8e0200 */
[----:B------:R-:W-:Y:S01]  /*19660*/  SHF.R.S32.HI R0, RZ, 0x1f, R7 ;  /* 0x0000001fff007819 */ /* 0x000fe20000011407 */
[----:B------:R-:W-:Y:S01]  /*19670*/  IMAD.WIDE.U32 R2, R5, UR6, R2 ;  /* 0x0000000605027c25 */ /* 0x000fe2000f8e0002 */
[----:B------:R-:W-:-:S03]  /*19680*/  ULDC.64 UR6, c[0x0][0xad8] ;  /* 0x0002b60000067ab9 */ /* 0x000fc60000000a00 */
[----:B------:R-:W-:Y:S02]  /*19690*/  IMAD.IADD R3, R3, 0x1, R9 ;  /* 0x0000000103037824 */ /* 0x000fe400078e0209 */
[----:B------:R-:W-:Y:S02]  /*196a0*/  IMAD R4, R0, UR6, RZ ;  /* 0x0000000600047c24 */ /* 0x000fe4000f8e02ff */
        /* <DEDUP_REMOVED lines=11> */
[----:B------:R0:W1:Y:S02]  /*19760*/  SHFL.IDX PT, R2, R4, RZ, 0x181f ;  /* 0x00181fff04027589 */ /* 0x00006400000e0000 */
[----:B------:R-:W-:Y:S02]  /*19770*/  ISETP.GE.AND P0, PT, R0, R9, PT ;  /* 0x000000090000720c */ /* 0x000fe40003f06270 */
[----:B------:R0:W2:Y:S01]  /*19780*/  SHFL.IDX PT, R0, R5, RZ, 0x181f ;  /* 0x00181fff05007589 */ /* 0x0000a200000e0000 */
[----:B------:R-:W-:Y:S10]  /*19790*/  @P2 BRA `(.L_x_11023) ;  /* 0x0000000000442947 */ /* 0x000ff40003800000 */
        /* <DEDUP_REMOVED lines=17> */
.L_x_11023:
[----:B------:R-:W-:Y:S05]  /*198b0*/  BSYNC B1 ;  /* 0x0000000000017941 */ /* 0x000fea0003800000 */
.L_x_11022:
        /* <DEDUP_REMOVED lines=21> */
.L_x_11025:
[----:B------:R-:W-:Y:S05]  /*19a10*/  BSYNC B1 ;  /* 0x0000000000017941 */ /* 0x000fea0003800000 */
.L_x_11024:
        /* <DEDUP_REMOVED lines=21> */
.L_x_11027:
[----:B------:R-:W-:Y:S05]  /*19b70*/  BSYNC B1 ;  /* 0x0000000000017941 */ /* 0x000fea0003800000 */
.L_x_11026:
[----:B---3--:R-:W-:Y:S01]  /*19b80*/  VIADD R3, R8, 0x60 ;  /* 0x0000006008037836 */ /* 0x008fe20000000000 */
[----:B0-----:R0:W3:Y:S04]  /*19b90*/  SHFL.IDX PT, R0, R5, 0x3, 0x181f ;  /* 0x00781f0005007f89 */ /* 0x0010e800000e0000 */
        /* <DEDUP_REMOVED lines=8> */
[-C--:B-12-4-:R-:W-:Y:S02]  /*19c20*/  @!P3 LEA R4, P6, R22, R2.reuse, 0x1 ;  /* 0x000000021604b211 */ /* 0x096fe400078c08ff */
        /* <DEDUP_REMOVED lines=11> */
.L_x_11019:
[----:B------:R-:W-:Y:S05]  /*19ce0*/  BSYNC B0 ;  /* 0x0000000000007941 */ /* 0x000fea0003800000 */
.L_x_11011:
[----:B------:R-:W-:Y:S02]  /*19cf0*/  ULDC UR5, c[0x0][0xc38] ;  /* 0x00030e0000057ab9 */ /* 0x000fe40000000800 */
[----:B------:R-:W-:-:S06]  /*19d00*/  UISETP.GE.AND UP0, UPT, UR4, UR5, UPT ;  /* 0x000000050400728c */ /* 0x000fcc000bf06270 */
[----:B------:R-:W-:-:S13]  /*19d10*/  PLOP3.LUT P0, PT, PT, PT, UP0, 0x80, 0x0 ;  /* 0x000000000000781c */ /* 0x000fda0003f0f008 */
[----:B------:R-:W-:Y:S05]  /*19d20*/  @!P0 BRA `(.L_x_11028) ;  /* 0xfffffe7400988947 */ /* 0x000fea000383ffff */
[----:B------:R-:W-:Y:S05]  /*19d30*/  EXIT ;  /* 0x000000000000794d */ /* 0x000fea0003800000 */
.L_x_10898:
[----:B------:R-:W-:-:S08]  /*19d40*/  NOP ;  /* 0x0000000000007918 */ /* 0x000fd00000000000 */
[----:B0-----:R-:W0:-:S00]  /*19d50*/  USETMAXREG.DEALLOC.CTAPOOL 0x28 ;  /* 0x00000028000079c8 */ /* 0x001e0000080e0500 */
        /* <DEDUP_REMOVED lines=15> */
[----:B------:R-:W-:Y:S01]  /*19e50*/  LOP3.LUT R17, R17, 0xffffffef, RZ, 0xc0, !PT ;  /* 0xffffffef11117812 */ /* 0x000fe200078ec0ff */
[----:B------:R-:W1:Y:S01]  /*19e60*/  S2UR UR8, SR_CgaCtaId ;  /* 0x00000000000879c3 */ /* 0x000e620000008800 */
[----:B------:R-:W-:Y:S01]  /*19e70*/  ULDC.64 UR38, c[0x0][0x2f0] ;  /* 0x0000bc0000267ab9 */ /* 0x000fe20000000a00 */
        /* <DEDUP_REMOVED lines=10> */
[----:B------:R-:W-:Y:S01]  /*19f20*/  IMAD.MOV.U32 R18, RZ, RZ, RZ ;  /* 0x000000ffff127224 */ /* 0x000fe200078e00ff */
[----:B------:R-:W-:Y:S01]  /*19f30*/  ULOP3.LUT UR47, UR61, 0x2, URZ, 0xfc, !UPT ;  /* 0x000000023d2f7892 */ /* 0x000fe2000f8efc3f */
[----:B------:R-:W-:Y:S01]  /*19f40*/  ULDC UR49, c[0x0][0xc] ;  /* 0x0000030000317ab9 */ /* 0x000fe20000000800 */
[----:B-1----:R-:W-:Y:S01]  /*19f50*/  ULEA UR7, UR8, UR7, 0x18 ;  /* 0x0000000708077291 */ /* 0x002fe2000f8ec03f */
[C---:B0-----:R-:W-:Y:S01]  /*19f60*/  IMAD.SHL.U32 R28, R8.reuse, 0x8, RZ ;  /* 0x00000008081c7824 */ /* 0x041fe200078e00ff */
[----:B------:R-:W-:-:S04]  /*19f70*/  LOP3.LUT R7, R8, 0x7f, RZ, 0xc0, !PT ;  /* 0x0000007f08077812 */ /* 0x000fc800078ec0ff */
[----:B------:R-:W-:Y:S01]  /*19f80*/  IMAD.U32 R16, RZ, RZ, UR7 ;  /* 0x00000007ff107e24 */ /* 0x000fe2000f8e00ff */
[C---:B------:R-:W-:Y:S02]  /*19f90*/  LOP3.LUT R0, R28.reuse, 0x1f8, RZ, 0xc0, !PT ;  /* 0x000001f81c007812 */ /* 0x040fe400078ec0ff */
[----:B------:R-:W-:Y:S02]  /*19fa0*/  LOP3.LUT R6, R28, 0x38, RZ, 0xc0, !PT ;  /* 0x000000381c067812 */ /* 0x000fe400078ec0ff */
[----:B------:R-:W-:Y:S02]  /*19fb0*/  LOP3.LUT R3, R0, 0x38, R8, 0x78, !PT ;  /* 0x0000003800037812 */ /* 0x000fe400078e7808 */
[C---:B------:R-:W-:Y:S02]  /*19fc0*/  LOP3.LUT R0, R6.reuse, 0x40, RZ, 0xfc, !PT ;  /* 0x0000004006007812 */ /* 0x040fe400078efcff */
[----:B------:R-:W-:Y:S02]  /*19fd0*/  LOP3.LUT R2, R6, 0x80, RZ, 0xfc, !PT ;  /* 0x0000008006027812 */ /* 0x000fe400078efcff */
[----:B------:R-:W-:-:S02]  /*19fe0*/  ISETP.GE.AND P2, PT, R0, UR4, PT ;  /* 0x0000000400007c0c */ /* 0x000fc4000bf46270 */
[----:B------:R-:W-:Y:S02]  /*19ff0*/  ISETP.GE.AND P1, PT, R2, UR4, PT ;  /* 0x0000000402007c0c */ /* 0x000fe4000bf26270 */
[C---:B------:R-:W-:Y:S02]  /*1a000*/  ISETP.GE.AND P0, PT, R6.reuse, UR4, PT ;  /* 0x0000000406007c0c */ /* 0x040fe4000bf06270 */
[----:B------:R-:W-:Y:S02]  /*1a010*/  SEL R2, RZ, 0xffffffff, P2 ;  /* 0xffffffffff027807 */ /* 0x000fe40001000000 */
[----:B------:R-:W-:Y:S02]  /*1a020*/  LOP3.LUT R4, R6, 0xc0, RZ, 0xfc, !PT ;  /* 0x000000c006047812 */ /* 0x000fe400078efcff */
[----:B------:R-:W-:Y:S01]  /*1a030*/  LOP3.LUT R28, R3, 0x200, R28, 0xf8, !PT ;  /* 0x00000200031c7812 */ /* 0x000fe200078ef81c */
[----:B------:R-:W-:Y:S01]  /*1a040*/  IMAD.SHL.U32 R3, R2, 0x2, RZ ;  /* 0x0000000202037824 */ /* 0x000fe200078e00ff */
[----:B------:R-:W-:-:S02]  /*1a050*/  SEL R0, RZ, 0x1, P0 ;  /* 0x00000001ff007807 */ /* 0x000fc40000000000 */
[----:B------:R-:W-:Y:S01]  /*1a060*/  @P2 LOP3.LUT R17, R17, 0x10, RZ, 0xfc, !PT ;  /* 0x0000001011112812 */ /* 0x000fe200078efcff */
[----:B------:R-:W-:Y:S01]  /*1a070*/  IMAD R32, R28, 0x2, R16 ;  /* 0x000000021c207824 */ /* 0x000fe200078e0210 */
[----:B------:R-:W-:Y:S02]  /*1a080*/  LOP3.LUT R0, R3, 0x2, R0, 0xe2, !PT ;  /* 0x0000000203007812 */ /* 0x000fe400078ee200 */
[----:B------:R-:W-:Y:S02]  /*1a090*/  LOP3.LUT R17, R17, 0xfffffff7, RZ, 0xc0, !PT ;  /* 0xfffffff711117812 */ /* 0x000fe400078ec0ff */
[----:B------:R-:W-:Y:S02]  /*1a0a0*/  SEL R3, RZ, 0x4, P1 ;  /* 0x00000004ff037807 */ /* 0x000fe40000800000 */
[----:B------:R-:W-:Y:S02]  /*1a0b0*/  @P1 LOP3.LUT R17, R17, 0x8, RZ, 0xfc, !PT ;  /* 0x0000000811111812 */ /* 0x000fe400078efcff */
[----:B------:R-:W-:Y:S01]  /*1a0c0*/  ISETP.GE.AND P1, PT, R6, UR39, PT ;  /* 0x0000002706007c0c */ /* 0x000fe2000bf26270 */
[----:B------:R-:W-:Y:S01]  /*1a0d0*/  UIMAD UR39, UR6, UR40, URZ ;  /* 0x00000028062772a4 */ /* 0x000fe2000f8e023f */
[----:B------:R-:W-:-:S02]  /*1a0e0*/  LOP3.LUT R17, R17, 0xffffffdf, RZ, 0xc0, !PT ;  /* 0xffffffdf11117812 */ /* 0x000fc400078ec0ff */
[----:B------:R-:W-:Y:S01]  /*1a0f0*/  LOP3.LUT R5, R0, R3, RZ, 0xfc, !PT ;  /* 0x0000000300057212 */ /* 0x000fe200078efcff */
[----:B------:R-:W-:Y:S01]  /*1a100*/  IMAD.SHL.U32 R0, R8, 0x10, RZ ;  /* 0x0000001008007824 */ /* 0x000fe200078e00ff */
[----:B------:R-:W-:Y:S02]  /*1a110*/  @P0 LOP3.LUT R17, R17, 0x20, RZ, 0xfc, !PT ;  /* 0x0000002011110812 */ /* 0x000fe400078efcff */
[----:B------:R-:W-:Y:S01]  /*1a120*/  ISETP.GE.AND P0, PT, R4, UR4, PT ;  /* 0x0000000404007c0c */ /* 0x000fe2000bf06270 */
[----:B------:R2:W-:Y:S01]  /*1a130*/  STL [R1+0x420], R5 ;  /* 0x0004200501007387 */ /* 0x0005e20000100800 */
[----:B------:R-:W-:Y:S01]  /*1a140*/  LOP3.LUT R17, R17, 0xfffffffb, RZ, 0xc0, !PT ;  /* 0xfffffffb11117812 */ /* 0x000fe200078ec0ff */
[----:B------:R-:W-:Y:S01]  /*1a150*/  ULDC UR4, c[0x0][0x424] ;  /* 0x0001090000047ab9 */ /* 0x000fe20000000800 */
[----:B------:R-:W-:Y:S01]  /*1a160*/  SHF.R.U32.HI R33, RZ, 0x3, R7 ;  /* 0x00000003ff217819 */ /* 0x000fe20000011607 */
[----:B------:R-:W-:Y:S01]  /*1a170*/  USEL UR4, UR4, 0x1, UP0 ;  /* 0x0000000104047887 */ /* 0x000fe20008000000 */
[----:B------:R-:W-:-:S02]  /*1a180*/  SEL R35, RZ, 0x8, P0 ;  /* 0x00000008ff237807 */ /* 0x000fc40000000000 */
[----:B------:R-:W-:Y:S01]  /*1a190*/  LOP3.LUT R0, R33, 0x70, R0, 0xf8, !PT ;  /* 0x0000007021007812 */ /* 0x000fe200078ef800 */
[----:B------:R-:W-:Y:S01]  /*1a1a0*/  UIMAD UR38, UR4, UR38, URZ ;  /* 0x00000026042672a4 */ /* 0x000fe2000f8e023f */
[----:B------:R-:W-:-:S03]  /*1a1b0*/  LOP3.LUT R35, R5, R35, RZ, 0xfc, !PT ;  /* 0x0000002305237212 */ /* 0x000fc600078efcff */
[----:B------:R-:W-:Y:S01]  /*1a1c0*/  @P0 LOP3.LUT R17, R17, 0x4, RZ, 0xfc, !PT ;  /* 0x0000000411110812 */ /* 0x000fe200078efcff */
[----:B------:R-:W-:Y:S02]  /*1a1d0*/  UIADD3 UR4, UR38, 0x5f, URZ ;  /* 0x0000005f26047890 */ /* 0x000fe4000fffe03f */
[----:B------:R-:W-:Y:S01]  /*1a1e0*/  UIADD3 UR48, UR38, 0x1, -UR40 ;  /* 0x0000000126307890 */ /* 0x000fe2000fffe828 */
[----:B------:R-:W-:Y:S01]  /*1a1f0*/  LOP3.LUT R17, R17, 0xfffffffe, RZ, 0xc0, !PT ;  /* 0xfffffffe11117812 */ /* 0x000fe200078ec0ff */
[----:B------:R-:W-:Y:S02]  /*1a200*/  UIMAD.WIDE UR4, UR4, 0x2aaaaaab, URZ ;  /* 0x2aaaaaab040478a5 */ /* 0x000fe4000f8e023f */
[----:B------:R-:W-:Y:S01]  /*1a210*/  UIADD3 UR40, UR38, -UR40, URZ ;  /* 0x8000002826287290 */ /* 0x000fe2000fffe03f */
[----:B------:R-:W-:Y:S01]  /*1a220*/  @P1 LOP3.LUT R17, R17, 0x1, RZ, 0xfc, !PT ;  /* 0x0000000111111812 */ /* 0x000fe200078efcff */
[----:B------:R-:W-:Y:S01]  /*1a230*/  USHF.R.U32.HI UR41, URZ, 0x1f, UR5 ;  /* 0x0000001f3f297899 */ /* 0x000fe20008011605 */
[----:B------:R-:W-:-:S02]  /*1a240*/  ISETP.GE.AND P1, PT, R6, UR9, PT ;  /* 0x0000000906007c0c */ /* 0x000fc4000bf26270 */
[----:B------:R-:W-:Y:S01]  /*1a250*/  LOP3.LUT R17, R17, 0xfffffeff, RZ, 0xc0, !PT ;  /* 0xfffffeff11117812 */ /* 0x000fe200078ec0ff */
[----:B------:R-:W-:-:S10]  /*1a260*/  ULEA.HI.SX32 UR41, UR5, UR41, 0x1c ;  /* 0x0000002905297291 */ /* 0x000fd4000f8fe23f */
[----:B--2---:R-:W-:-:S07]  /*1a270*/  @P1 LOP3.LUT R17, R17, 0x100, RZ, 0xfc, !PT ;  /* 0x0000010011111812 */ /* 0x004fce00078efcff */
.L_x_11084:
        /* <DEDUP_REMOVED lines=22> */
.L_x_11030:
[----:B------:R-:W-:Y:S01]  /*1a3e0*/  ULDC UR8, c[0x0][0xc54] ;  /* 0x0003150000087ab9 */ /* 0x000fe20000000800 */
[----:B------:R-:W-:Y:S01]  /*1a3f0*/  UMOV UR6, UR7 ;  /* 0x0000000700067c82 */ /* 0x000fe20008000000 */
[----:B------:R-:W-:-:S11]  /*1a400*/  UISETP.NE.AND UP0, UPT, UR8, 0x1, UPT ;  /* 0x000000010800788c */ /* 0x000fd6000bf05270 */
[----:B------:R-:W-:Y:S02]  /*1a410*/  @UP0 ULDC.64 UR10, c[0x0][0xc58] ;  /* 0x00031600000a0ab9 */ /* 0x000fe40000000a00 */
[----:B------:R-:W-:-:S04]  /*1a420*/  UIMAD.WIDE.U32 UR4, UR7, UR10, URZ ;  /* 0x0000000a070472a5 */ /* 0x000fc8000f8e003f */
[----:B------:R-:W-:-:S04]  /*1a430*/  @UP0 USHF.R.U32.HI UR6, URZ, UR11, UR5 ;  /* 0x0000000b3f060299 */ /* 0x000fc80008011605 */
[----:B------:R-:W-:-:S12]  /*1a440*/  UIMAD UR4, UR6, UR8, URZ ;  /* 0x00000008060472a4 */ /* 0x000fd8000f8e023f */
.L_x_11031:
        /* <DEDUP_REMOVED lines=48> */
.L_x_11033:
[----:B------:R-:W-:-:S11]  /*1a750*/  UISETP.NE.AND UP1, UPT, UR5, 0x1, UPT ;  /* 0x000000010500788c */ /* 0x000fd6000bf25270 */
[----:B------:R-:W-:Y:S02]  /*1a760*/  @UP1 ULDC.64 UR10, c[0x0][0x9e8] ;  /* 0x00027a00000a1ab9 */ /* 0x000fe40000000a00 */
[----:B------:R-:W-:-:S04]  /*1a770*/  UIMAD.WIDE.U32 UR6, UR8, UR10, URZ ;  /* 0x0000000a080672a5 */ /* 0x000fc8000f8e003f */
[----:B------:R-:W-:-:S12]  /*1a780*/  @UP1 USHF.R.U32.HI UR8, URZ, UR11, UR7 ;  /* 0x0000000b3f081299 */ /* 0x000fd80008011607 */
.L_x_11034:
[----:B------:R-:W-:-:S04]  /*1a790*/  UIMAD UR8, UR8, UR5, UR5 ;  /* 0x00000005080872a4 */ /* 0x000fc8000f8e0205 */
[----:B------:R-:W-:-:S04]  /*1a7a0*/  UISETP.LT.AND UP1, UPT, UR4, UR8, UPT ;  /* 0x000000080400728c */ /* 0x000fc8000bf21270 */
[----:B------:R-:W-:-:S12]  /*1a7b0*/  USEL UR4, UR4, UR8, UP1 ;  /* 0x0000000804047287 */ /* 0x000fd80008800000 */
.L_x_11032:
        /* <DEDUP_REMOVED lines=28> */
.L_x_11036:
[----:B------:R-:W-:-:S11]  /*1a980*/  UISETP.NE.AND UP0, UPT, UR5, 0x1, UPT ;  /* 0x000000010500788c */ /* 0x000fd6000bf05270 */
[----:B------:R-:W-:Y:S02]  /*1a990*/  @UP0 ULDC.64 UR10, c[0x0][0x9e8] ;  /* 0x00027a00000a0ab9 */ /* 0x000fe40000000a00 */
[----:B------:R-:W-:-:S04]  /*1a9a0*/  UIMAD.WIDE.U32 UR6, UR4, UR10, URZ ;  /* 0x0000000a040672a5 */ /* 0x000fc8000f8e003f */
[----:B------:R-:W-:-:S12]  /*1a9b0*/  @UP0 USHF.R.U32.HI UR4, URZ, UR11, UR7 ;  /* 0x0000000b3f040299 */ /* 0x000fd80008011607 */
.L_x_11037:
[----:B------:R-:W-:-:S04]  /*1a9c0*/  UIMAD UR4, UR4, UR5, URZ ;  /* 0x00000005040472a4 */ /* 0x000fc8000f8e023f */
[----:B------:R-:W-:-:S04]  /*1a9d0*/  UISETP.LT.AND UP0, UPT, UR8, UR4, UPT ;  /* 0x000000040800728c */ /* 0x000fc8000bf01270 */
[----:B------:R-:W-:-:S12]  /*1a9e0*/  USEL UR8, UR8, UR4, !UP0 ;  /* 0x0000000408087287 */ /* 0x000fd8000c000000 */
.L_x_11035:
        /* <DEDUP_REMOVED lines=26> */
.L_x_11039:
        /* <DEDUP_REMOVED lines=20> */
.L_x_11042:
[----:B------:R-:W-:Y:S05]  /*1acd0*/  BSYNC B6 ;  /* 0x0000000000067941 */ /* 0x000fea0003800000 */
.L_x_11041:
        /* <DEDUP_REMOVED lines=19> */
[----:B-1---5:R-:W-:Y:S05]  /*1ae10*/  CALL.ABS.NOINC R2 ;  /* 0x0000000002007343 */ /* 0x022fea0003c00000 */
.L_x_11045:
        /* <DEDUP_REMOVED lines=15> */
.L_x_11044:
[----:B------:R-:W-:Y:S05]  /*1af10*/  BSYNC B6 ;  /* 0x0000000000067941 */ /* 0x000fea0003800000 */
.L_x_11043:
        /* <DEDUP_REMOVED lines=14> */
[----:B------:R-:W-:Y:S02]  /*1b000*/  IMAD.U32 R19, RZ, RZ, UR4 ;  /* 0x00000004ff137e24 */ /* 0x000fe4000f8e00ff */
[----:B------:R-:W-:Y:S01]  /*1b010*/  VIADD R0, R0, 0xffffffff ;  /* 0xffffffff00007836 */ /* 0x000fe20000000000 */
[----:B------:R-:W-:Y:S06]  /*1b020*/  BRA.DIV UR5, `(.L_x_11046) ;  /* 0x0000003205587947 */ /* 0x000fec000b800000 */
.L_x_11100:
[----:B-1----:R-:W1:Y:S01]  /*1b030*/  S2R R2, SR_TID.X ;  /* 0x0000000000027919 */ /* 0x002e620000002100 */
[----:B0-----:R-:W-:Y:S01]  /*1b040*/  ISETP.NE.AND P1, PT, R10, 0x1, PT ;  /* 0x000000010a00780c */ /* 0x001fe20003f25270 */
[----:B------:R-:W-:Y:S01]  /*1b050*/  IMAD.MOV.U32 R24, RZ, RZ, RZ ;  /* 0x000000ffff187224 */ /* 0x000fe200078e00ff */
[----:B-----5:R-:W-:Y:S02]  /*1b060*/  SHF.R.S32.HI R29, RZ, 0x1f, R27 ;  /* 0x0000001fff1d7819 */ /* 0x020fe4000001141b */
[----:B------:R-:W-:-:S09]  /*1b070*/  LOP3.LUT R17, R17, 0xffffff7f, RZ, 0xc0, !PT ;  /* 0xffffff7f11117812 */ /* 0x000fd200078ec0ff */
[----:B------:R-:W0:Y:S01]  /*1b080*/  @P1 LDC R3, c[0x0][0x434] ;  /* 0x00010d00ff031b82 */ /* 0x000e220000000800 */
[----:B------:R-:W-:-:S07]  /*1b090*/  @P1 LOP3.LUT R17, R17, 0x80, RZ, 0xfc, !PT ;  /* 0x0000008011111812 */ /* 0x000fce00078efcff */
[----:B------:R-:W2:Y:S01]  /*1b0a0*/  @P1 LDC R5, c[0x0][0x438] ;  /* 0x00010e00ff051b82 */ /* 0x000ea20000000800 */
[----:B-1----:R-:W-:-:S05]  /*1b0b0*/  IMAD.SHL.U32 R8, R2, 0x10, RZ ;  /* 0x0000001002087824 */ /* 0x002fca00078e00ff */
[----:B------:R-:W-:-:S05]  /*1b0c0*/  LOP3.LUT R8, R33, 0x70, R8, 0xf8, !PT ;  /* 0x0000007021087812 */ /* 0x000fca00078ef808 */
[----:B------:R-:W-:-:S04]  /*1b0d0*/  IMAD R7, R0, 0x60, R8 ;  /* 0x0000006000077824 */ /* 0x000fc800078e0208 */
[C---:B------:R-:W-:Y:S01]  /*1b0e0*/  IMAD.IADD R34, R7.reuse, 0x1, R30 ;  /* 0x0000000107227824 */ /* 0x040fe200078e021e */
[----:B------:R-:W-:-:S03]  /*1b0f0*/  ISETP.GE.AND P0, PT, R7, UR38, PT ;  /* 0x0000002607007c0c */ /* 0x000fc6000bf06270 */
[----:B0-----:R-:W-:Y:S01]  /*1b100*/  @P1 IMAD.HI.U32 R2, R34, R3, RZ ;  /* 0x0000000322021227 */ /* 0x001fe200078e00ff */
[----:B------:R-:W-:-:S03]  /*1b110*/  ISETP.GT.U32.OR P0, PT, R8, 0x5f, P0 ;  /* 0x0000005f0800780c */ /* 0x000fc60000704470 */
[----:B------:R-:W-:Y:S01]  /*1b120*/  IMAD.MOV.U32 R9, RZ, RZ, R34 ;  /* 0x000000ffff097224 */ /* 0x000fe200078e0022 */
[----:B--2---:R-:W-:-:S09]  /*1b130*/  @P1 SHF.R.U32.HI R9, RZ, R5, R2 ;  /* 0x00000005ff091219 */ /* 0x004fd20000011602 */
        /* <DEDUP_REMOVED lines=8> */
[----:B-1----:R-:W-:-:S04]  /*1b1c0*/  @!P0 LEA R4, P1, R2, R4, 0x2 ;  /* 0x0000000402048211 */ /* 0x002fc800078210ff */
[----:B------:R-:W-:-:S05]  /*1b1d0*/  @!P0 LEA.HI.X R5, R2, R5, R3, 0x2, P1 ;  /* 0x0000000502058211 */ /* 0x000fca00008f1403 */
[----:B------:R0:W5:Y:S01]  /*1b1e0*/  @!P0 LDG.E R24, desc[UR36][R4.64] ;  /* 0x0000002404188981 */ /* 0x000162000c1e1900 */
[----:B------:R-:W-:Y:S01]  /*1b1f0*/  ISETP.GT.U32.AND P0, PT, R8, 0x5f, PT ;  /* 0x0000005f0800780c */ /* 0x000fe20003f04070 */
[----:B------:R-:W-:Y:S01]  /*1b200*/  IMAD R2, RZ, RZ, -UR43 ;  /* 0x8000002bff027e24 */ /* 0x000fe2000f8e02ff */
[----:B------:R-:W-:Y:S01]  /*1b210*/  LOP3.LUT R17, R17, 0xffffffbf, RZ, 0xc0, !PT ;  /* 0xffffffbf11117812 */ /* 0x000fe200078ec0ff */
[----:B------:R-:W-:Y:S02]  /*1b220*/  IMAD.MOV R3, RZ, RZ, -R9 ;  /* 0x000000ffff037224 */ /* 0x000fe400078e0a09 */
[----:B------:R-:W-:Y:S02]  /*1b230*/  IMAD R19, R19, R2, UR42 ;  /* 0x0000002a13137e24 */ /* 0x000fe4000f8e0202 */
[----:B------:R-:W-:Y:S02]  /*1b240*/  IMAD R34, R10, R3, R34 ;  /* 0x000000030a227224 */ /* 0x000fe400078e0222 */
[----:B0-----:R-:W-:Y:S01]  /*1b250*/  IMAD.U32 R4, RZ, RZ, UR47 ;  /* 0x0000002fff047e24 */ /* 0x001fe2000f8e00ff */
[----:B------:R-:W-:-:S04]  /*1b260*/  SHF.R.S32.HI R26, RZ, 0x1f, R19 ;  /* 0x0000001fff1a7819 */ /* 0x000fc80000011413 */
[----:B------:R-:W-:-:S13]  /*1b270*/  ISETP.NE.AND P2, PT, R4, 0x3, PT ;  /* 0x000000030400780c */ /* 0x000fda0003f45270 */
[----:B------:R-:W-:-:S04]  /*1b280*/  @P2 LOP3.LUT R17, R17, 0x40, RZ, 0xfc, !PT ;  /* 0x0000004011112812 */ /* 0x000fc800078efcff */
[----:B------:R-:W-:-:S04]  /*1b290*/  LOP3.LUT R17, R17, 0xfffffffd, RZ, 0xc0, !PT ;  /* 0xfffffffd11117812 */ /* 0x000fc800078ec0ff */
[----:B------:R-:W-:Y:S01]  /*1b2a0*/  @P0 LOP3.LUT R17, R17, 0x2, RZ, 0xfc, !PT ;  /* 0x0000000211110812 */ /* 0x000fe200078efcff */
[----:B------:R-:W-:Y:S06]  /*1b2b0*/  @!P2 BRA `(.L_x_11047) ;  /* 0x000000000004a947 */ /* 0x000fec0003800000 */
[----:B------:R-:W-:Y:S01]  /*1b2c0*/  BPT.TRAP 0x1 ;  /* 0x000000040000795c */ /* 0x000fe20000300000 */
.L_x_11047:
[----:B------:R-:W-:Y:S01]  /*1b2d0*/  IMAD R22, R18, 0x8, R16 ;  /* 0x0000000812167824 */ /* 0x000fe200078e0210 */
[----:B------:R-:W-:Y:S01]  /*1b2e0*/  SHF.L.U32 R3, R25, 0x1f, RZ ;  /* 0x0000001f19037819 */ /* 0x000fe200000006ff */
[----:B------:R-:W-:Y:S03]  /*1b2f0*/  BSSY B0, `(.L_x_11048) ;  /* 0x0000003000007945 */ /* 0x000fe60003800000 */
[----:B------:R-:W0:Y:S02]  /*1b300*/  SYNCS.PHASECHK.TRANS64.TRYWAIT P0, [R22+URZ+0x22840], R3 ;  /* 0x02284003160075a7 */ /* 0x000e24000800017f */
[----:B0-----:R-:W-:Y:S05]  /*1b310*/  @!P0 BRA `(.L_x_11049) ;  /* 0x0000002c00c88947 */ /* 0x001fea0003800000 */
.L_x_11101:
[----:B------:R-:W-:Y:S05]  /*1b320*/  BSYNC B0 ;  /* 0x0000000000007941 */ /* 0x000fea0003800000 */
.L_x_11048:
[----:B------:R-:W-:Y:S01]  /*1b330*/  SHF.R.S32.HI R36, RZ, 0x1f, R34 ;  /* 0x0000001fff247819 */ /* 0x000fe20000011422 */
[----:B------:R-:W-:Y:S01]  /*1b340*/  ULDC.64 UR4, c[0x0][0x300] ;  /* 0x0000c00000047ab9 */ /* 0x000fe20000000a00 */
[----:B------:R-:W1:Y:S01]  /*1b350*/  S2R R6, SR_TID.X ;  /* 0x0000000000067919 */ /* 0x000e620000002100 */
[----:B-----5:R-:W-:Y:S02]  /*1b360*/  SHF.R.S32.HI R37, RZ, 0x1f, R24 ;  /* 0x0000001fff257819 */ /* 0x020fe40000011418 */
[----:B0-----:R-:W-:Y:S01]  /*1b370*/  IMAD R3, R36, UR4, RZ ;  /* 0x0000000424037c24 */ /* 0x001fe2000f8e02ff */
        /* <DEDUP_REMOVED lines=16> */
[----:B------:R-:W-:Y:S01]  /*1b480*/  IMAD.MOV.U32 R3, RZ, RZ, -0x60 ;  /* 0xffffffa0ff037424 */ /* 0x000fe200078e00ff */
[----:B------:R-:W-:Y:S01]  /*1b490*/  UMOV UR4, 0xffffffff ;  /* 0xffffffff00047882 */ /* 0x000fe20000000000 */
[----:B-1----:R-:W-:Y:S01]  /*1b4a0*/  IMAD.SHL.U32 R8, R6, 0x8, RZ ;  /* 0x0000000806087824 */ /* 0x002fe200078e00ff */
[----:B------:R-:W-:Y:S01]  /*1b4b0*/  LEA.HI.X R5, R2, UR5, R5, 0x1, P0 ;  /* 0x0000000502057c11 */ /* 0x000fe200080f0c05 */
[----:B------:R-:W-:-:S03]  /*1b4c0*/  IMAD R0, R0, R3, UR38 ;  /* 0x0000002600007e24 */ /* 0x000fc6000f8e0203 */
[----:B------:R-:W-:Y:S01]  /*1b4d0*/  LOP3.LUT R8, R8, 0x38, RZ, 0xc0, !PT ;  /* 0x0000003808087812 */ /* 0x000fe200078ec0ff */
[----:B------:R-:W-:Y:S02]  /*1b4e0*/  IMAD.IADD R23, R0, 0x1, -R33 ;  /* 0x0000000100177824 */ /* 0x000fe400078e0a21 */
[----:B------:R-:W-:-:S03]  /*1b4f0*/  IMAD R0, R18, 0x1800, R28 ;  /* 0x0000180012007824 */ /* 0x000fc600078e021c */
        /* <DEDUP_REMOVED lines=10> */
[----:B------:R0:W-:Y:S01]  /*1b5a0*/  @P0 LDGSTS.E.BYPASS.LTC128B.128 [R7+0x1c400], desc[UR36][R2.64], !P2 ;  /* 0x1c40000002070fae */ /* 0x0001e2000d101d64 */
[----:B------:R-:W-:-:S13]  /*1b5b0*/  ISETP.GE.AND P0, PT, R23, 0x11, PT ;  /* 0x000000111700780c */ /* 0x000fda0003f06270 */
[----:B------:R-:W-:Y:S01]  /*1b5c0*/  @P0 IMAD R9, R0, 0x2, R16 ;  /* 0x0000000200090824 */ /* 0x000fe200078e0210 */
[----:B0-----:R-:W-:Y:S02]  /*1b5d0*/  @P0 LEA R2, P1, R8, R14, 0x1 ;  /* 0x0000000e08020211 */ /* 0x001fe400078208ff */
[----:B------:R-:W0:Y:S03]  /*1b5e0*/  SHFL.IDX PT, R14, R4, 0x2, 0x181f ;  /* 0x00581f00040e7f89 */ /* 0x000e2600000e0000 */
[----:B------:R-:W-:Y:S02]  /*1b5f0*/  @P0 IMAD.X R3, RZ, RZ, R6, P1 ;  /* 0x000000ffff030224 */ /* 0x000fe400008e0606 */
[----:B------:R-:W1:Y:S04]  /*1b600*/  SHFL.IDX PT, R6, R5, 0x2, 0x181f ;  /* 0x00581f0005067f89 */ /* 0x000e6800000e0000 */
[----:B------:R0:W-:Y:S01]  /*1b610*/  @P0 LDGSTS.E.BYPASS.LTC128B.128 [R9+0x1cc00], desc[UR36][R2.64], !P2 ;  /* 0x1cc0000002090fae */ /* 0x0001e2000d101d64 */
[----:B------:R-:W-:-:S13]  /*1b620*/  ISETP.GE.AND P0, PT, R23, 0x21, PT ;  /* 0x000000211700780c */ /* 0x000fda0003f06270 */
[----:B------:R-:W-:Y:S01]  /*1b630*/  @P0 IMAD R7, R0, 0x2, R16 ;  /* 0x0000000200070824 */ /* 0x000fe200078e0210 */
[----:B0-----:R-:W-:Y:S02]  /*1b640*/  @P0 LEA R2, P1, R8, R14, 0x1 ;  /* 0x0000000e08020211 */ /* 0x001fe400078208ff */
[----:B------:R-:W0:Y:S03]  /*1b650*/  SHFL.IDX PT, R14, R4, 0x3, 0x181f ;  /* 0x00781f00040e7f89 */ /* 0x000e2600000e0000 */
[----:B-1----:R-:W-:Y:S02]  /*1b660*/  @P0 IMAD.X R3, RZ, RZ, R6, P1 ;  /* 0x000000ffff030224 */ /* 0x002fe400008e0606 */
        /* <DEDUP_REMOVED lines=9> */
[----:B------:R-:W-:-:S03]  /*1b700*/  ISETP.GE.AND P0, PT, R23, 0x41, PT ;  /* 0x000000411700780c */ /* 0x000fc60003f06270 */
[----:B------:R-:W2:Y:S10]  /*1b710*/  SHFL.IDX PT, R5, R5, 0x5, 0x181f ;  /* 0x00b81f0005057f89 */ /* 0x000eb400000e0000 */
[----:B------:R-:W-:Y:S01]  /*1b720*/  @P0 IMAD R7, R0, 0x2, R16 ;  /* 0x0000000200070824 */ /* 0x000fe200078e0210 */
[----:B0-----:R-:W-:-:S02]  /*1b730*/  @P0 LEA R2, P1, R8, R14, 0x1 ;  /* 0x0000000e08020211 */ /* 0x001fc400078208ff */
[----:B------:R0:W3:Y:S03]  /*1b740*/  SHFL.IDX PT, R14, R4, 0x5, 0x181f ;  /* 0x00b81f00040e7f89 */ /* 0x0000e600000e0000 */
[----:B-1----:R-:W-:-:S05]  /*1b750*/  @P0 IMAD.X R3, RZ, RZ, R6, P1 ;  /* 0x000000ffff030224 */ /* 0x002fca00008e0606 */
[----:B------:R0:W-:Y:S03]  /*1b760*/  @P0 LDGSTS.E.BYPASS.LTC128B.128 [R7+0x1e400], desc[UR36][R2.64], !P2 ;  /* 0x1e40000002070fae */ /* 0x0001e6000d101d64 */
.L_x_11115:
[----:B------:R-:W-:-:S13]  /*1b770*/  ISETP.GE.AND P0, PT, R23, 0x51, PT ;  /* 0x000000511700780c */ /* 0x000fda0003f06270 */
[----:B0--3--:R-:W-:-:S05]  /*1b780*/  @P0 LEA R2, P1, R8, R14, 0x1 ;  /* 0x0000000e08020211 */ /* 0x009fca00078208ff */
[----:B--2---:R-:W-:Y:S02]  /*1b790*/  @P0 IMAD.X R3, RZ, RZ, R5, P1 ;  /* 0x000000ffff030224 */ /* 0x004fe400008e0605 */
[----:B------:R-:W-:-:S05]  /*1b7a0*/  @P0 IMAD R5, R0, 0x2, R16 ;  /* 0x0000000200050824 */ /* 0x000fca00078e0210 */
[----:B------:R-:W-:Y:S01]  /*1b7b0*/  @!PT LDS RZ, [RZ] ;  /* 0x00000000fffff984 */ /* 0x000fe20000000800 */
[----:B------:R-:W-:Y:S01]  /*1b7c0*/  @!PT LDS RZ, [RZ] ;  /* 0x00000000fffff984 */ /* 0x000fe20000000800 */
[----:B------:R-:W-:Y:S01]  /*1b7d0*/  @!PT LDS RZ, [RZ] ;  /* 0x00000000fffff984 */ /* 0x000fe20000000800 */
[----:B------:R0:W-:Y:S01]  /*1b7e0*/  @P0 LDGSTS.E.BYPASS.LTC128B.128 [R5+0x1ec00], desc[UR36][R2.64], !P2 ;  /* 0x1ec0000002050fae */ /* 0x0001e2000d101d64 */
[----:B------:R-:W-:Y:S01]  /*1b7f0*/  PLOP3.LUT P0, PT, PT, PT, PT, 0x80, 0x0 ;  /* 0x000000000000781c */ /* 0x000fe20003f0f070 */
[----:B------:R-:W-:-:S12]  /*1b800*/  NOP ;  /* 0x0000000000007918 */ /* 0x000fd80000000000 */
.L_x_11051:
        /* <DEDUP_REMOVED lines=11> */
.L_x_11052:
        /* <DEDUP_REMOVED lines=23> */
.L_x_11054:
[----:B------:R-:W-:Y:S05]  /*1ba30*/  BSYNC B6 ;  /* 0x0000000000067941 */ /* 0x000fea0003800000 */
.L_x_11053:
        /* <DEDUP_REMOVED lines=10> */
[----:B------:R-:W-:Y:S02]  /*1bae0*/  UIMAD UR7, UR7, UR9, UR6 ;  /* 0x00000009070772a4 */ /* 0x000fe4000f8e0206 */
[----:B------:R-:W-:Y:S01]  /*1baf0*/  USHF.R.S32.HI UR6, URZ, 0x1f, UR43 ;  /* 0x0000001f3f067899 */ /* 0x000fe2000801142b */
[----:B0-----:R-:W-:-:S05]  /*1bb00*/  IMAD.SHL.U32 R2, R2, 0x10, RZ ;  /* 0x0000001002027824 */ /* 0x001fca00078e00ff */
[----:B------:R-:W-:Y:S01]  /*1bb10*/  LOP3.LUT R2, R33, 0x70, R2, 0xf8, !PT ;  /* 0x0000007021027812 */ /* 0x000fe200078ef802 */
[----:B--2---:R-:W-:-:S04]  /*1bb20*/  IMAD.SHL.U32 R8, R20, 0x8, RZ ;  /* 0x0000000814087824 */ /* 0x004fc800078e00ff */
[----:B------:R-:W-:Y:S01]  /*1bb30*/  VIADD R0, R2, UR44 ;  /* 0x0000002c02007c36 */ /* 0x000fe20008000000 */
[----:B------:R-:W-:-:S03]  /*1bb40*/  LOP3.LUT R8, R8, 0x38, RZ, 0xc0, !PT ;  /* 0x0000003808087812 */ /* 0x000fc600078ec0ff */
        /* <DEDUP_REMOVED lines=36> */
[----:B------:R-:W2:Y:S01]  /*1bd90*/  SHFL.IDX PT, R2, R5, RZ, 0x181f ;  /* 0x00181fff05027589 */ /* 0x000ea200000e0000 */
[C---:B------:R-:W-:Y:S01]  /*1bda0*/  VIADD R7, R4.reuse, 0x10 ;  /* 0x0000001004077836 */ /* 0x040fe20000000000 */
[----:B------:R-:W-:Y:S02]  /*1bdb0*/  ISETP.GE.AND P0, PT, R4, UR39, PT ;  /* 0x0000002704007c0c */ /* 0x000fe4000bf06270 */
[----:B------:R-:W-:Y:S11]  /*1bdc0*/  SHFL.IDX PT, R6, R5, 0x1, 0x181f ;  /* 0x00381f0005067f89 */ /* 0x000ff600000e0000 */
        /* <DEDUP_REMOVED lines=46> */
.L_x_11132:
[----:B------:R-:W-:-:S05]  /*1c0b0*/  VIADD R4, R4, 0x70 ;  /* 0x0000007004047836 */ /* 0x000fca0000000000 */
[----:B------:R-:W-:-:S13]  /*1c0c0*/  ISETP.GE.AND P0, PT, R4, UR39, PT ;  /* 0x0000002704007c0c */ /* 0x000fda000bf06270 */
[----:B0---4-:R-:W-:-:S05]  /*1c0d0*/  @!P0 LEA R2, P1, R8, R14, 0x1 ;  /* 0x0000000e08028211 */ /* 0x011fca00078208ff */
[----:B---3--:R-:W-:-:S05]  /*1c0e0*/  @!P0 IMAD.X R3, RZ, RZ, R5, P1 ;  /* 0x000000ffff038224 */ /* 0x008fca00008e0605 */
[----:B------:R-:W-:Y:S01]  /*1c0f0*/  @!PT LDS RZ, [RZ] ;  /* 0x00000000fffff984 */ /* 0x000fe20000000800 */
[----:B------:R-:W-:Y:S01]  /*1c100*/  @!PT LDS RZ, [RZ] ;  /* 0x00000000fffff984 */ /* 0x000fe20000000800 */
[----:B------:R-:W-:Y:S01]  /*1c110*/  @!PT LDS RZ, [RZ] ;  /* 0x00000000fffff984 */ /* 0x000fe20000000800 */
[----:B------:R0:W-:Y:S01]  /*1c120*/  @!P0 LDGSTS.E.BYPASS.LTC128B.128 [R32+0x1bc00], desc[UR36][R2.64], !P5 ;  /* 0x1bc0000002208fae */ /* 0x0001e2000e901d64 */
[----:B------:R-:W-:Y:S01]  /*1c130*/  PLOP3.LUT P0, PT, PT, PT, PT, 0x80, 0x0 ;  /* 0x000000000000781c */ /* 0x000fe20003f0f070 */
[----:B------:R-:W-:-:S12]  /*1c140*/  NOP ;  /* 0x0000000000007918 */ /* 0x000fd80000000000 */
.L_x_11056:
        /* <DEDUP_REMOVED lines=18> */
.L_x_11133:
[----:B------:R-:W-:Y:S05]  /*1c270*/  BSYNC B0 ;  /* 0x0000000000007941 */ /* 0x000fea0003800000 */
.L_x_11057:
[----:B------:R-:W-:-:S05]  /*1c280*/  IMAD.U32 R0, RZ, RZ, UR47 ;  /* 0x0000002fff007e24 */ /* 0x000fca000f8e00ff */
[----:B------:R-:W-:-:S13]  /*1c290*/  ISETP.NE.AND P0, PT, R0, 0x3, PT ;  /* 0x000000030000780c */ /* 0x000fda0003f05270 */
[----:B------:R-:W-:Y:S05]  /*1c2a0*/  @!P0 BRA `(.L_x_11059) ;  /* 0x0000000000048947 */ /* 0x000fea0003800000 */
[----:B------:R-:W-:Y:S01]  /*1c2b0*/  BPT.TRAP 0x1 ;  /* 0x000000040000795c */ /* 0x000fe20000300000 */
.L_x_11059:
[----:B0-----:R-:W-:Y:S01]  /*1c2c0*/  SHF.L.U32 R3, R25, 0x1f, RZ ;  /* 0x0000001f19037819 */ /* 0x001fe200000006ff */
[----:B------:R-:W-:Y:S03]  /*1c2d0*/  BSSY B0, `(.L_x_11060) ;  /* 0x0000003000007945 */ /* 0x000fe60003800000 */
[----:B------:R-:W0:Y:S02]  /*1c2e0*/  SYNCS.PHASECHK.TRANS64.TRYWAIT P0, [R22+URZ+0x22860], R3 ;  /* 0x02286003160075a7 */ /* 0x000e24000800017f */
[----:B0-----:R-:W-:Y:S05]  /*1c2f0*/  @!P0 BRA `(.L_x_11061) ;  /* 0x0000002c00d88947 */ /* 0x001fea0003800000 */
.L_x_11134:
[----:B------:R-:W-:Y:S05]  /*1c300*/  BSYNC B0 ;  /* 0x0000000000007941 */ /* 0x000fea0003800000 */
.L_x_11060:
[----:B------:R-:W-:Y:S01]  /*1c310*/  ULDC.64 UR4, c[0x0][0x328] ;  /* 0x0000ca0000047ab9 */ /* 0x000fe20000000a00 */
[----:B------:R-:W-:Y:S01]  /*1c320*/  IMAD R4, R18, 0x6000, R28 ;  /* 0x0000600012047824 */ /* 0x000fe200078e021c */
[----:B------:R-:W-:Y:S01]  /*1c330*/  LOP3.LUT P4, RZ, R35, 0x8, RZ, 0xc0, !PT ;  /* 0x0000000823ff7812 */ /* 0x000fe2000788c0ff */
        /* <DEDUP_REMOVED lines=19> */
[----:B------:R-:W2:Y:S01]  /*1c470*/  LDL R3, [R1+0x420] ;  /* 0x0004200001037983 */ /* 0x000ea20000100800 */
[----:B------:R-:W-:Y:S01]  /*1c480*/  IMAD R4, R4, 0x2, R16 ;  /* 0x0000000204047824 */ /* 0x000fe200078e0210 */
[----:B------:R-:W-:Y:S01]  /*1c490*/  LOP3.LUT P1, RZ, R35, 0x2, RZ, 0xc0, !PT ;  /* 0x0000000223ff7812 */ /* 0x000fe2000782c0ff */
[----:B------:R-:W0:Y:S01]  /*1c4a0*/  S2R R2, SR_TID.X ;  /* 0x0000000000027919 */ /* 0x000e220000002100 */
[----:B------:R-:W3:Y:S01]  /*1c4b0*/  SHFL.IDX PT, R14, R5, RZ, 0x181f ;  /* 0x00181fff050e7589 */ /* 0x000ee200000e0000 */
[----:B0-----:R-:W-:-:S05]  /*1c4c0*/  IMAD.SHL.U32 R2, R2, 0x8, RZ ;  /* 0x0000000802027824 */ /* 0x001fca00078e00ff */
[----:B------:R-:W-:-:S05]  /*1c4d0*/  LOP3.LUT R2, R2, 0x38, RZ, 0xc0, !PT ;  /* 0x0000003802027812 */ /* 0x000fca00078ec0ff */
[----:B------:R-:W-:-:S05]  /*1c4e0*/  IMAD.SHL.U32 R0, R2, 0x2, RZ ;  /* 0x0000000202007824 */ /* 0x000fca00078e00ff */
[----:B---3--:R-:W-:Y:S02]  /*1c4f0*/  IADD3 R2, P0, R14, R0, RZ ;  /* 0x000000000e027210 */ /* 0x008fe40007f1e0ff */
[----:B------:R-:W-:Y:S01]  /*1c500*/  SHFL.IDX PT, R14, R5, 0x1, 0x181f ;  /* 0x00381f00050e7f89 */ /* 0x000fe200000e0000 */
[----:B--2---:R-:W-:-:S03]  /*1c510*/  IMAD.MOV.U32 R7, RZ, RZ, R3 ;  /* 0x000000ffff077224 */ /* 0x004fc600078e0003 */
[----:B------:R-:W0:Y:S02]  /*1c520*/  SHFL.IDX PT, R3, R6, RZ, 0x181f ;  /* 0x00181fff06037589 */ /* 0x000e2400000e0000 */
[----:B------:R-:W-:Y:S01]  /*1c530*/  LOP3.LUT P2, RZ, R7, 0x1, RZ, 0xc0, !PT ;  /* 0x0000000107ff7812 */ /* 0x000fe2000784c0ff */
[----:B0-----:R-:W-:-:S03]  /*1c540*/  IMAD.X R3, RZ, RZ, R3, P0 ;  /* 0x000000ffff037224 */ /* 0x001fc600000e0603 */
[----:B------:R-:W-:-:S13]  /*1c550*/  ISETP.LT.OR P0, PT, R23, 0x1, !P2 ;  /* 0x000000011700780c */ /* 0x000fda0005701670 */
[----:B------:R-:W-:Y:S01]  /*1c560*/  LDGSTS.E.BYPASS.LTC128B.128 [R4+0x400], desc[UR36][R2.64], !P0 ;  /* 0x0040000002047fae */ /* 0x000fe2000c101d64 */
[----:B------:R-:W-:-:S13]  /*1c570*/  ISETP.LT.OR P0, PT, R23, 0x1, !P1 ;  /* 0x000000011700780c */ /* 0x000fda0004f01670 */
[----:B------:R-:W-:Y:S01]  /*1c580*/  LDGSTS.E.BYPASS.LTC128B.128 [R4+0x3400], desc[UR36][R2.64+0x80], !P0 ;  /* 0x0340008002047fae */ /* 0x000fe2000c101d64 */
[----:B------:R-:W-:-:S04]  /*1c590*/  LOP3.LUT P0, RZ, R35, 0x4, RZ, 0xc0, !PT ;  /* 0x0000000423ff7812 */ /* 0x000fc8000780c0ff */
[----:B------:R-:W-:-:S13]  /*1c5a0*/  ISETP.LT.OR P3, PT, R23, 0x1, !P0 ;  /* 0x000000011700780c */ /* 0x000fda0004761670 */
[----:B------:R-:W-:Y:S01]  /*1c5b0*/  LDGSTS.E.BYPASS.LTC128B.128 [R4+0x6400], desc[UR36][R2.64+0x100], !P3 ;  /* 0x0640010002047fae */ /* 0x000fe2000d901d64 */
[----:B------:R-:W-:-:S13]  /*1c5c0*/  ISETP.LT.OR P3, PT, R23, 0x1, !P4 ;  /* 0x000000011700780c */ /* 0x000fda0006761670 */
[----:B------:R0:W-:Y:S01]  /*1c5d0*/  LDGSTS.E.BYPASS.LTC128B.128 [R4+0x9400], desc[UR36][R2.64+0x180], !P3 ;  /* 0x0940018002047fae */ /* 0x0001e2000d901d64 */
[----:B------:R-:W-:-:S03]  /*1c5e0*/  IADD3 R8, P3, R14, R0, RZ ;  /* 0x000000000e087210 */ /* 0x000fc60007f7e0ff */
[----:B------:R-:W-:Y:S04]  /*1c5f0*/  SHFL.IDX PT, R14, R5, 0x2, 0x181f ;  /* 0x00581f00050e7f89 */ /* 0x000fe800000e0000 */
[----:B0-----:R-:W0:Y:S02]  /*1c600*/  SHFL.IDX PT, R3, R6, 0x1, 0x181f ;  /* 0x00381f0006037f89 */ /* 0x001e2400000e0000 */
[----:B0-----:R-:W-:Y:S01]  /*1c610*/  IMAD.X R9, RZ, RZ, R3, P3 ;  /* 0x000000ffff097224 */ /* 0x001fe200018e0603 */
[----:B------:R-:W-:Y:S01]  /*1c620*/  ISETP.LT.OR P3, PT, R23, 0x11, !P2 ;  /* 0x000000111700780c */ /* 0x000fe20005761670 */
        /* <DEDUP_REMOVED lines=11> */
[----:B------:R-:W-:-:S13]  /*1c6e0*/  ISETP.LT.OR P3, PT, R23, 0x21, !P2 ;  /* 0x000000211700780c */ /* 0x000fda0005761670 */
        /* <DEDUP_REMOVED lines=24> */
[----:B------:R-:W-:-:S13]  /*1c870*/  ISETP.LT.OR P3, PT, R23, 0x41, !P2 ;  /* 0x000000411700780c */ /* 0x000fda0005761670 */
[----:B------:R3:W-:Y:S01]  /*1c880*/  LDGSTS.E.BYPASS.LTC128B.128 [R4+0x2400], desc[UR36][R2.64], !P3 ;  /* 0x0240000002047fae */ /* 0x0007e2000d901d64 */
[----:B------:R-:W-:-:S13]  /*1c890*/  ISETP.LT.OR P3, PT, R23, 0x41, !P1 ;  /* 0x000000411700780c */ /* 0x000fda0004f61670 */
[----:B------:R3:W-:Y:S01]  /*1c8a0*/  LDGSTS.E.BYPASS.LTC128B.128 [R4+0x5400], desc[UR36][R2.64+0x80], !P3 ;  /* 0x0540008002047fae */ /* 0x0007e2000d901d64 */
[----:B------:R-:W-:-:S13]  /*1c8b0*/  ISETP.LT.OR P3, PT, R23, 0x41, !P0 ;  /* 0x000000411700780c */ /* 0x000fda0004761670 */
[----:B------:R3:W-:Y:S01]  /*1c8c0*/  LDGSTS.E.BYPASS.LTC128B.128 [R4+0x8400], desc[UR36][R2.64+0x100], !P3 ;  /* 0x0840010002047fae */ /* 0x0007e2000d901d64 */
[----:B------:R-:W-:-:S13]  /*1c8d0*/  ISETP.LT.OR P3, PT, R23, 0x41, !P4 ;  /* 0x000000411700780c */ /* 0x000fda0006761670 */
[----:B--2-4-:R3:W-:Y:S02]  /*1c8e0*/  LDGSTS.E.BYPASS.LTC128B.128 [R4+0xb400], desc[UR36][R2.64+0x180], !P3 ;  /* 0x0b40018002047fae */ /* 0x0147e4000d901d64 */
.L_x_11148:
[C---:B------:R-:W-:Y:S02]  /*1c8f0*/  ISETP.LT.OR P2, PT, R23.reuse, 0x51, !P2 ;  /* 0x000000511700780c */ /* 0x040fe40005741670 */
[C---:B------:R-:W-:Y:S02]  /*1c900*/  ISETP.LT.OR P1, PT, R23.reuse, 0x51, !P1 ;  /* 0x000000511700780c */ /* 0x040fe40004f21670 */
[----:B------:R-:W-:Y:S02]  /*1c910*/  ISETP.LT.OR P0, PT, R23, 0x51, !P0 ;  /* 0x000000511700780c */ /* 0x000fe40004701670 */
[----:B0--3--:R-:W-:-:S05]  /*1c920*/  IADD3 R2, P3, R14, R0, RZ ;  /* 0x000000000e027210 */ /* 0x009fca0007f7e0ff */
[----:B------:R-:W-:-:S05]  /*1c930*/  IMAD.X R3, RZ, RZ, R6, P3 ;  /* 0x000000ffff037224 */ /* 0x000fca00018e0606 */
[----:B------:R-:W-:Y:S01]  /*1c940*/  @!PT LDS RZ, [RZ] ;  /* 0x00000000fffff984 */ /* 0x000fe20000000800 */
[----:B------:R-:W-:Y:S01]  /*1c950*/  @!PT LDS RZ, [RZ] ;  /* 0x00000000fffff984 */ /* 0x000fe20000000800 */
[----:B------:R-:W-:Y:S01]  /*1c960*/  @!PT LDS RZ, [RZ] ;  /* 0x00000000fffff984 */ /* 0x000fe20000000800 */
[----:B------:R0:W-:Y:S04]  /*1c970*/  LDGSTS.E.BYPASS.LTC128B.128 [R4+0x2c00], desc[UR36][R2.64], !P2 ;  /* 0x02c0000002047fae */ /* 0x0001e8000d101d64 */
[----:B------:R0:W-:Y:S04]  /*1c980*/  LDGSTS.E.BYPASS.LTC128B.128 [R4+0x5c00], desc[UR36][R2.64+0x80], !P1 ;  /* 0x05c0008002047fae */ /* 0x0001e8000c901d64 */
[----:B------:R0:W-:Y:S01]  /*1c990*/  LDGSTS.E.BYPASS.LTC128B.128 [R4+0x8c00], desc[UR36][R2.64+0x100], !P0 ;  /* 0x08c0010002047fae */ /* 0x0001e2000c101d64 */
[----:B------:R-:W-:-:S13]  /*1c9a0*/  ISETP.LT.OR P0, PT, R23, 0x51, !P4 ;  /* 0x000000511700780c */ /* 0x000fda0006701670 */
[----:B------:R0:W-:Y:S01]  /*1c9b0*/  LDGSTS.E.BYPASS.LTC128B.128 [R4+0xbc00], desc[UR36][R2.64+0x180], !P0 ;  /* 0x0bc0018002047fae */ /* 0x0001e2000c101d64 */
[----:B------:R-:W-:Y:S01]  /*1c9c0*/  PLOP3.LUT P0, PT, PT, PT, PT, 0x80, 0x0 ;  /* 0x000000000000781c */ /* 0x000fe20003f0f070 */
[----:B------:R-:W-:-:S12]  /*1c9d0*/  NOP ;  /* 0x0000000000007918 */ /* 0x000fd80000000000 */
.L_x_11063:
        /* <DEDUP_REMOVED lines=11> */
.L_x_11064:
[----:B------:R-:W-:Y:S01]  /*1ca90*/  UIADD3 UR4, UR45, -0x2, URZ ;  /* 0xfffffffe2d047890 */ /* 0x000fe2000fffe03f */
[----:B------:R0:W-:Y:S03]  /*1caa0*/  SYNCS.ARRIVE.TRANS64.A1T0 RZ, [R22+URZ+0x22850], RZ ;  /* 0x022850ff16ff79a7 */ /* 0x0001e6000810003f */
[----:B------:R-:W-:-:S06]  /*1cab0*/  UISETP.GE.AND UP0, UPT, UR4, UR46, UPT ;  /* 0x0000002e0400728c */ /* 0x000fcc000bf06270 */
[----:B------:R-:W-:-:S13]  /*1cac0*/  PLOP3.LUT P0, PT, PT, PT, UP0, 0x40, 0x0 ;  /* 0x000000000000781c */ /* 0x000fda0003f0e808 */
[----:B0-----:R-:W-:Y:S05]  /*1cad0*/  @P0 BRA `(.L_x_11065) ;  /* 0x0000000c00700947 */ /* 0x001fea0003800000 */
[----:B------:R-:W-:Y:S01]  /*1cae0*/  BSSY B0, `(.L_x_11065) ;  /* 0x00000db000007945 */ /* 0x000fe20003800000 */
[----:B------:R-:W-:-:S07]  /*1caf0*/  IMAD.U32 R20, RZ, RZ, UR4 ;  /* 0x00000004ff147e24 */ /* 0x000fce000f8e00ff */
.L_x_11078:
[----:B0-----:R-:W0:Y:S01]  /*1cb00*/  S2R R2, SR_TID.X ;  /* 0x0000000000027919 */ /* 0x001e220000002100 */
[----:B------:R-:W2:Y:S01]  /*1cb10*/  LDC R3, c[0x0][0x430] ;  /* 0x00010c00ff037b82 */ /* 0x000ea20000000800 */
[----:B------:R-:W-:Y:S02]  /*1cb20*/  IMAD R8, R20, 0x60, R30 ;  /* 0x0000006014087824 */ /* 0x000fe400078e021e */
        /* <DEDUP_REMOVED lines=21> */
[----:B-1----:R-:W-:-:S03]  /*1cc80*/  IMAD.U32 R10, RZ, RZ, UR47 ;  /* 0x0000002fff0a7e24 */ /* 0x002fc6000f8e00ff */
        /* <DEDUP_REMOVED lines=16> */
.L_x_11066:
[----:B------:R-:W-:Y:S01]  /*1cd90*/  IMAD R10, R18, 0x8, R16 ;  /* 0x00000008120a7824 */ /* 0x000fe200078e0210 */
[----:B------:R-:W-:Y:S01]  /*1cda0*/  SHF.L.U32 R24, R25, 0x1f, RZ ;  /* 0x0000001f19187819 */ /* 0x000fe200000006ff */
[----:B------:R-:W-:Y:S01]  /*1cdb0*/  BSSY B1, `(.L_x_11067) ;  /* 0x0000004000017945 */ /* 0x000fe20003800000 */
[----:B-1----:R-:W-:Y:S02]  /*1cdc0*/  SHF.R.S32.HI R22, RZ, 0x1f, R5 ;  /* 0x0000001fff167819 */ /* 0x002fe40000011405 */
[----:B------:R-:W0:Y:S02]  /*1cdd0*/  SYNCS.PHASECHK.TRANS64.TRYWAIT P0, [R10+URZ+0x22840], R24 ;  /* 0x022840180a0075a7 */ /* 0x000e24000800017f */
[----:B0-----:R-:W-:Y:S05]  /*1cde0*/  @!P0 BRA `(.L_x_11068) ;  /* 0x0000002c00748947 */ /* 0x001fea0003800000 */
.L_x_11149:
[----:B------:R-:W-:Y:S05]  /*1cdf0*/  BSYNC B1 ;  /* 0x0000000000017941 */ /* 0x000fea0003800000 */
.L_x_11067:
        /* <DEDUP_REMOVED lines=24> */
[----:B------:R-:W-:-:S03]  /*1cf80*/  IMAD R8, R8, 0x2, R16 ;  /* 0x0000000208087824 */ /* 0x000fc600078e0210 */
[----:B------:R-:W2:Y:S04]  /*1cf90*/  SHFL.IDX PT, R3, R21, RZ, 0x181f ;  /* 0x00181fff15037589 */ /* 0x000ea800000e0000 */
[----:B------:R-:W3:Y:S04]  /*1cfa0*/  SHFL.IDX PT, R6, R9, 0x1, 0x181f ;  /* 0x00381f0009067f89 */ /* 0x000ee800000e0000 */
[----:B------:R-:W4:Y:S01]  /*1cfb0*/  SHFL.IDX PT, R7, R21, 0x1, 0x181f ;  /* 0x00381f0015077f89 */ /* 0x000f2200000e0000 */
[----:B-1----:R-:W-:-:S03]  /*1cfc0*/  IADD3 R2, P0, R14, R0, RZ ;  /* 0x000000000e027210 */ /* 0x002fc60007f1e0ff */
[----:B------:R-:W1:Y:S02]  /*1cfd0*/  SHFL.IDX PT, R14, R9, 0x2, 0x181f ;  /* 0x00581f00090e7f89 */ /* 0x000e6400000e0000 */
[----:B--2---:R-:W-:Y:S01]  /*1cfe0*/  IMAD.X R3, RZ, RZ, R3, P0 ;  /* 0x000000ffff037224 */ /* 0x004fe200000e0603 */
[----:B---3--:R-:W-:-:S04]  /*1cff0*/  IADD3 R6, P0, R6, R0, RZ ;  /* 0x0000000006067210 */ /* 0x008fc80007f1e0ff */
[----:B------:R2:W-:Y:S01]  /*1d000*/  LDGSTS.E.BYPASS.LTC128B.128 [R8+0x1c400], desc[UR36][R2.64], !P1 ;  /* 0x1c40000002087fae */ /* 0x0005e2000c901d64 */
[----:B----4-:R-:W-:-:S05]  /*1d010*/  IMAD.X R7, RZ, RZ, R7, P0 ;  /* 0x000000ffff077224 */ /* 0x010fca00000e0607 */
[----:B------:R3:W-:Y:S04]  /*1d020*/  LDGSTS.E.BYPASS.LTC128B.128 [R8+0x1cc00], desc[UR36][R6.64], !P1 ;  /* 0x1cc0000006087fae */ /* 0x0007e8000c901d64 */
[----:B--2---:R-:W2:Y:S01]  /*1d030*/  SHFL.IDX PT, R3, R21, 0x2, 0x181f ;  /* 0x00581f0015037f89 */ /* 0x004ea200000e0000 */
[----:B-1----:R-:W-:-:S03]  /*1d040*/  IADD3 R2, P0, R14, R0, RZ ;  /* 0x000000000e027210 */ /* 0x002fc60007f1e0ff */
[----:B------:R-:W1:Y:S04]  /*1d050*/  SHFL.IDX PT, R14, R9, 0x3, 0x181f ;  /* 0x00781f00090e7f89 */ /* 0x000e6800000e0000 */
[----:B---3--:R-:W3:Y:S01]  /*1d060*/  SHFL.IDX PT, R7, R21, 0x3, 0x181f ;  /* 0x00781f0015077f89 */ /* 0x008ee200000e0000 */
[----:B--2---:R-:W-:-:S05]  /*1d070*/  IMAD.X R3, RZ, RZ, R3, P0 ;  /* 0x000000ffff037224 */ /* 0x004fca00000e0603 */
[----:B------:R2:W-:Y:S01]  /*1d080*/  LDGSTS.E.BYPASS.LTC128B.128 [R8+0x1d400], desc[UR36][R2.64], !P1 ;  /* 0x1d40000002087fae */ /* 0x0005e2000c901d64 */
[----:B-1----:R-:W-:-:S03]  /*1d090*/  IADD3 R6, P0, R14, R0, RZ ;  /* 0x000000000e067210 */ /* 0x002fc60007f1e0ff */
[----:B------:R-:W1:Y:S02]  /*1d0a0*/  SHFL.IDX PT, R14, R9, 0x4, 0x181f ;  /* 0x00981f00090e7f89 */ /* 0x000e6400000e0000 */
[----:B---3--:R-:W-:-:S05]  /*1d0b0*/  IMAD.X R7, RZ, RZ, R7, P0 ;  /* 0x000000ffff077224 */ /* 0x008fca00000e0607 */
[----:B------:R3:W-:Y:S04]  /*1d0c0*/  LDGSTS.E.BYPASS.LTC128B.128 [R8+0x1dc00], desc[UR36][R6.64], !P1 ;  /* 0x1dc0000006087fae */ /* 0x0007e8000c901d64 */
[----:B--2---:R-:W2:Y:S04]  /*1d0d0*/  SHFL.IDX PT, R3, R21, 0x4, 0x181f ;  /* 0x00981f0015037f89 */ /* 0x004ea800000e0000 */
[----:B------:R-:W4:Y:S01]  /*1d0e0*/  SHFL.IDX PT, R21, R21, 0x5, 0x181f ;  /* 0x00b81f0015157f89 */ /* 0x000f2200000e0000 */
[----:B-1----:R-:W-:-:S03]  /*1d0f0*/  IADD3 R2, P0, R14, R0, RZ ;  /* 0x000000000e027210 */ /* 0x002fc60007f1e0ff */
[----:B------:R3:W1:Y:S02]  /*1d100*/  SHFL.IDX PT, R14, R9, 0x5, 0x181f ;  /* 0x00b81f00090e7f89 */ /* 0x00066400000e0000 */
[----:B--2---:R-:W-:-:S05]  /*1d110*/  IMAD.X R3, RZ, RZ, R3, P0 ;  /* 0x000000ffff037224 */ /* 0x004fca00000e0603 */
[----:B----4-:R3:W-:Y:S03]  /*1d120*/  LDGSTS.E.BYPASS.LTC128B.128 [R8+0x1e400], desc[UR36][R2.64], !P1 ;  /* 0x1e40000002087fae */ /* 0x0107e6000c901d64 */
.L_x_11163:
[----:B-1-3--:R-:W-:-:S05]  /*1d130*/  IADD3 R2, P0, R14, R0, RZ ;  /* 0x000000000e027210 */ /* 0x00afca0007f1e0ff */
[----:B------:R-:W-:Y:S01]  /*1d140*/  IMAD.X R3, RZ, RZ, R21, P0 ;  /* 0x000000ffff037224 */ /* 0x000fe200000e0615 */
[----:B------:R-:W-:-:S04]  /*1d150*/  PLOP3.LUT P0, PT, PT, PT, PT, 0x80, 0x0 ;  /* 0x000000000000781c */ /* 0x000fc80003f0f070 */
[----:B------:R-:W-:Y:S01]  /*1d160*/  @!PT LDS RZ, [RZ] ;  /* 0x00000000fffff984 */ /* 0x000fe20000000800 */
[----:B------:R-:W-:Y:S01]  /*1d170*/  @!PT LDS RZ, [RZ] ;  /* 0x00000000fffff984 */ /* 0x000fe20000000800 */
[----:B------:R-:W-:Y:S01]  /*1d180*/  @!PT LDS RZ, [RZ] ;  /* 0x00000000fffff984 */ /* 0x000fe20000000800 */
[----:B------:R1:W-:Y:S01]  /*1d190*/  LDGSTS.E.BYPASS.LTC128B.128 [R8+0x1ec00], desc[UR36][R2.64], !P1 ;  /* 0x1ec0000002087fae */ /* 0x0003e2000c901d64 */
[----:B------:R-:W-:-:S08]  /*1d1a0*/  NOP ;  /* 0x0000000000007918 */ /* 0x000fd00000000000 */
.L_x_11070:
        /* <DEDUP_REMOVED lines=11> */
.L_x_11071:
[----:B------:R1:W-:Y:S01]  /*1d260*/  SYNCS.ARRIVE.TRANS64.A1T0 RZ, [R10+URZ+0x22830], RZ ;  /* 0x022830ff0aff79a7 */ /* 0x0003e2000810003f */
[----:B------:R-:W-:Y:S05]  /*1d270*/  @!P3 BRA `(.L_x_11072) ;  /* 0x000000000004b947 */ /* 0x000fea0003800000 */
[----:B------:R-:W-:Y:S01]  /*1d280*/  BPT.TRAP 0x1 ;  /* 0x000000040000795c */ /* 0x000fe20000300000 */
.L_x_11072:
[----:B------:R-:W2:Y:S01]  /*1d290*/  SYNCS.PHASECHK.TRANS64.TRYWAIT P0, [R10+URZ+0x22860], R24 ;  /* 0x022860180a0075a7 */ /* 0x000ea2000800017f */
[----:B------:R-:W-:Y:S04]  /*1d2a0*/  BSSY B1, `(.L_x_11073) ;  /* 0x0000002000017945 */ /* 0x000fe80003800000 */
[----:B--2---:R-:W-:Y:S05]  /*1d2b0*/  @!P0 BRA `(.L_x_11074) ;  /* 0x0000002c00e48947 */ /* 0x004fea0003800000 */
.L_x_11164:
[----:B------:R-:W-:Y:S05]  /*1d2c0*/  BSYNC B1 ;  /* 0x0000000000017941 */ /* 0x000fea0003800000 */
.L_x_11073:
        /* <DEDUP_REMOVED lines=26> */
[----:B------:R-:W-:-:S03]  /*1d470*/  IMAD R22, R22, 0x2, R16 ;  /* 0x0000000216167824 */ /* 0x000fc600078e0210 */
[----:B------:R-:W4:Y:S04]  /*1d480*/  SHFL.IDX PT, R3, R23, RZ, 0x181f ;  /* 0x00181fff17037589 */ /* 0x000f2800000e0000 */
[----:B------:R-:W-:Y:S04]  /*1d490*/  SHFL.IDX PT, R4, R23, 0x1, 0x181f ;  /* 0x00381f0017047f89 */ /* 0x000fe800000e0000 */
[----:B------:R-:W-:Y:S04]  /*1d4a0*/  SHFL.IDX PT, R5, R23, 0x3, 0x181f ;  /* 0x00781f0017057f89 */ /* 0x000fe800000e0000 */
[----:B0-2---:R-:W-:Y:S01]  /*1d4b0*/  SHFL.IDX PT, R24, R23, 0x4, 0x181f ;  /* 0x00981f0017187f89 */ /* 0x005fe200000e0000 */
[----:B---3--:R-:W-:-:S03]  /*1d4c0*/  IADD3 R2, P0, R14, R0, RZ ;  /* 0x000000000e027210 */ /* 0x008fc60007f1e0ff */
[----:B------:R-:W0:Y:S02]  /*1d4d0*/  SHFL.IDX PT, R14, R21, 0x1, 0x181f ;  /* 0x00381f00150e7f89 */ /* 0x000e2400000e0000 */
[----:B----4-:R-:W-:-:S05]  /*1d4e0*/  IMAD.X R3, RZ, RZ, R3, P0 ;  /* 0x000000ffff037224 */ /* 0x010fca00000e0603 */
[----:B------:R-:W-:Y:S04]  /*1d4f0*/  LDGSTS.E.BYPASS.LTC128B.128 [R22+0x400], desc[UR36][R2.64], !P5 ;  /* 0x0040000002167fae */ /* 0x000fe8000e901d64 */
[----:B------:R-:W-:Y:S04]  /*1d500*/  LDGSTS.E.BYPASS.LTC128B.128 [R22+0x3400], desc[UR36][R2.64+0x80], !P4 ;  /* 0x0340008002167fae */ /* 0x000fe8000e101d64 */
[----:B------:R-:W-:Y:S04]  /*1d510*/  LDGSTS.E.BYPASS.LTC128B.128 [R22+0x6400], desc[UR36][R2.64+0x100], !P3 ;  /* 0x0640010002167fae */ /* 0x000fe8000d901d64 */
[----:B------:R2:W-:Y:S01]  /*1d520*/  LDGSTS.E.BYPASS.LTC128B.128 [R22+0x9400], desc[UR36][R2.64+0x180], !P1 ;  /* 0x0940018002167fae */ /* 0x0005e2000c901d64 */
[----:B0-----:R-:W-:-:S03]  /*1d530*/  IADD3 R8, P0, R14, R0, RZ ;  /* 0x000000000e087210 */ /* 0x001fc60007f1e0ff */
[----:B------:R-:W0:Y:S02]  /*1d540*/  SHFL.IDX PT, R14, R21, 0x2, 0x181f ;  /* 0x00581f00150e7f89 */ /* 0x000e2400000e0000 */
[----:B------:R-:W-:Y:S02]  /*1d550*/  IMAD.X R9, RZ, RZ, R4, P0 ;  /* 0x000000ffff097224 */ /* 0x000fe400000e0604 */
[----:B------:R-:W3:Y:S04]  /*1d560*/  SHFL.IDX PT, R4, R23, 0x2, 0x181f ;  /* 0x00581f0017047f89 */ /* 0x000ee800000e0000 */
[----:B------:R4:W-:Y:S04]  /*1d570*/  LDGSTS.E.BYPASS.LTC128B.128 [R22+0xc00], desc[UR36][R8.64], !P5 ;  /* 0x00c0000008167fae */ /* 0x0009e8000e901d64 */
[----:B------:R4:W-:Y:S04]  /*1d580*/  LDGSTS.E.BYPASS.LTC128B.128 [R22+0x3c00], desc[UR36][R8.64+0x80], !P4 ;  /* 0x03c0008008167fae */ /* 0x0009e8000e101d64 */
[----:B------:R4:W-:Y:S04]  /*1d590*/  LDGSTS.E.BYPASS.LTC128B.128 [R22+0x6c00], desc[UR36][R8.64+0x100], !P3 ;  /* 0x06c0010008167fae */ /* 0x0009e8000d901d64 */
[----:B------:R4:W-:Y:S01]  /*1d5a0*/  LDGSTS.E.BYPASS.LTC128B.128 [R22+0x9c00], desc[UR36][R8.64+0x180], !P1 ;  /* 0x09c0018008167fae */ /* 0x0009e2000c901d64 */
[----:B0-----:R-:W-:-:S03]  /*1d5b0*/  IADD3 R6, P0, R14, R0, RZ ;  /* 0x000000000e067210 */ /* 0x001fc60007f1e0ff */
[----:B------:R-:W-:Y:S04]  /*1d5c0*/  SHFL.IDX PT, R23, R23, 0x5, 0x181f ;  /* 0x00b81f0017177f89 */ /* 0x000fe800000e0000 */
[----:B------:R-:W0:Y:S01]  /*1d5d0*/  SHFL.IDX PT, R14, R21, 0x3, 0x181f ;  /* 0x00781f00150e7f89 */ /* 0x000e2200000e0000 */
[----:B---3--:R-:W-:-:S05]  /*1d5e0*/  IMAD.X R7, RZ, RZ, R4, P0 ;  /* 0x000000ffff077224 */ /* 0x008fca00000e0604 */
[----:B------:R4:W-:Y:S04]  /*1d5f0*/  LDGSTS.E.BYPASS.LTC128B.128 [R22+0x1400], desc[UR36][R6.64], !P5 ;  /* 0x0140000006167fae */ /* 0x0009e8000e901d64 */
[----:B------:R4:W-:Y:S04]  /*1d600*/  LDGSTS.E.BYPASS.LTC128B.128 [R22+0x4400], desc[UR36][R6.64+0x80], !P4 ;  /* 0x0440008006167fae */ /* 0x0009e8000e101d64 */
[----:B------:R4:W-:Y:S04]  /*1d610*/  LDGSTS.E.BYPASS.LTC128B.128 [R22+0x7400], desc[UR36][R6.64+0x100], !P3 ;  /* 0x0740010006167fae */ /* 0x0009e8000d901d64 */
[----:B------:R4:W-:Y:S01]  /*1d620*/  LDGSTS.E.BYPASS.LTC128B.128 [R22+0xa400], desc[UR36][R6.64+0x180], !P1 ;  /* 0x0a40018006167fae */ /* 0x0009e2000c901d64 */
[----:B0-----:R-:W-:-:S03]  /*1d630*/  IADD3 R4, P0, R14, R0, RZ ;  /* 0x000000000e047210 */ /* 0x001fc60007f1e0ff */
[----:B------:R-:W2:Y:S02]  /*1d640*/  SHFL.IDX PT, R14, R21, 0x4, 0x181f ;  /* 0x00981f00150e7f89 */ /* 0x000ea400000e0000 */
[----:B------:R-:W-:-:S05]  /*1d650*/  IMAD.X R5, RZ, RZ, R5, P0 ;  /* 0x000000ffff057224 */ /* 0x000fca00000e0605 */
[----:B------:R4:W-:Y:S04]  /*1d660*/  LDGSTS.E.BYPASS.LTC128B.128 [R22+0x1c00], desc[UR36][R4.64], !P5 ;  /* 0x01c0000004167fae */ /* 0x0009e8000e901d64 */
[----:B------:R4:W-:Y:S04]  /*1d670*/  LDGSTS.E.BYPASS.LTC128B.128 [R22+0x4c00], desc[UR36][R4.64+0x80], !P4 ;  /* 0x04c0008004167fae */ /* 0x0009e8000e101d64 */
[----:B------:R4:W-:Y:S04]  /*1d680*/  LDGSTS.E.BYPASS.LTC128B.128 [R22+0x7c00], desc[UR36][R4.64+0x100], !P3 ;  /* 0x07c0010004167fae */ /* 0x0009e8000d901d64 */
[----:B------:R4:W-:Y:S01]  /*1d690*/  LDGSTS.E.BYPASS.LTC128B.128 [R22+0xac00], desc[UR36][R4.64+0x180], !P1 ;  /* 0x0ac0018004167fae */ /* 0x0009e2000c901d64 */
[----:B--2---:R-:W-:-:S03]  /*1d6a0*/  IADD3 R2, P0, R14, R0, RZ ;  /* 0x000000000e027210 */ /* 0x004fc60007f1e0ff */
[----:B------:R4:W0:Y:S02]  /*1d6b0*/  SHFL.IDX PT, R14, R21, 0x5, 0x181f ;  /* 0x00b81f00150e7f89 */ /* 0x00082400000e0000 */
[----:B------:R-:W-:-:S05]  /*1d6c0*/  IMAD.X R3, RZ, RZ, R24, P0 ;  /* 0x000000ffff037224 */ /* 0x000fca00000e0618 */
[----:B------:R4:W-:Y:S04]  /*1d6d0*/  LDGSTS.E.BYPASS.LTC128B.128 [R22+0x2400], desc[UR36][R2.64], !P5 ;  /* 0x0240000002167fae */ /* 0x0009e8000e901d64 */
[----:B------:R4:W-:Y:S04]  /*1d6e0*/  LDGSTS.E.BYPASS.LTC128B.128 [R22+0x5400], desc[UR36][R2.64+0x80], !P4 ;  /* 0x0540008002167fae */ /* 0x0009e8000e101d64 */
[----:B------:R4:W-:Y:S04]  /*1d6f0*/  LDGSTS.E.BYPASS.LTC128B.128 [R22+0x8400], desc[UR36][R2.64+0x100], !P3 ;  /* 0x0840010002167fae */ /* 0x0009e8000d901d64 */
[----:B------:R4:W-:Y:S02]  /*1d700*/  LDGSTS.E.BYPASS.LTC128B.128 [R22+0xb400], desc[UR36][R2.64+0x180], !P1 ;  /* 0x0b40018002167fae */ /* 0x0009e4000c901d64 */
.L_x_11178:
[----:B0---4-:R-:W-:-:S05]  /*1d710*/  IADD3 R2, P0, R14, R0, RZ ;  /* 0x000000000e027210 */ /* 0x011fca0007f1e0ff */
        /* <DEDUP_REMOVED lines=10> */
.L_x_11076:
        /* <DEDUP_REMOVED lines=11> */
.L_x_11077:
[----:B------:R0:W-:Y:S01]  /*1d870*/  SYNCS.ARRIVE.TRANS64.A1T0 RZ, [R10+URZ+0x22850], RZ ;  /* 0x022850ff0aff79a7 */ /* 0x0001e2000810003f */
[----:B------:R-:W-:Y:S05]  /*1d880*/  @P2 BRA `(.L_x_11078) ;  /* 0xfffffff0009c2947 */ /* 0x000fea000383ffff */
[----:B------:R-:W-:Y:S05]  /*1d890*/  BSYNC B0 ;  /* 0x0000000000007941 */ /* 0x000fea0003800000 */
.L_x_11065:
[----:B------:R-:W2:Y:S01]  /*1d8a0*/  S2R R0, SR_TID.X ;  /* 0x0000000000007919 */ /* 0x000ea20000002100 */
[----:B------:R-:W-:Y:S01]  /*1d8b0*/  VIADD R18, R18, 0x1 ;  /* 0x0000000112127836 */ /* 0x000fe20000000000 */
[----:B------:R-:W-:Y:S04]  /*1d8c0*/  BSSY B0, `(.L_x_11079) ;  /* 0x0000013000007945 */ /* 0x000fe80003800000 */
[----:B------:R-:W-:-:S04]  /*1d8d0*/  ISETP.NE.AND P0, PT, R18, 0x2, PT ;  /* 0x000000021200780c */ /* 0x000fc80003f05270 */
[----:B------:R-:W-:Y:S02]  /*1d8e0*/  SEL R18, R18, RZ, P0 ;  /* 0x000000ff12127207 */ /* 0x000fe40000000000 */
[----:B--2---:R-:W-:Y:S02]  /*1d8f0*/  LOP3.LUT R2, R0, 0x7f, RZ, 0xc0, !PT ;  /* 0x0000007f00027812 */ /* 0x004fe400078ec0ff */
[----:B------:R-:W-:Y:S02]  /*1d900*/  SEL R0, RZ, 0x1, P0 ;  /* 0x00000001ff007807 */ /* 0x000fe40000000000 */
        /* <DEDUP_REMOVED lines=14> */
.L_x_11080:
[----:B------:R-:W-:Y:S05]  /*1d9f0*/  BSYNC B0 ;  /* 0x0000000000007941 */ /* 0x000fea0003800000 */
.L_x_11079:
[----:B------:R-:W-:-:S07]  /*1da00*/  LOP3.LUT R25, R25, R0, RZ, 0x3c, !PT ;  /* 0x0000000019197212 */ /* 0x000fce00078e3cff */
.L_x_11040:
[----:B------:R-:W-:Y:S05]  /*1da10*/  BSYNC B7 ;  /* 0x0000000000077941 */ /* 0x000fea0003800000 */
.L_x_11038:
        /* <DEDUP_REMOVED lines=11> */
.L_x_11081:
[----:B------:R-:W-:-:S03]  /*1dad0*/  UMOV UR4, 0xffffffff ;  /* 0xffffffff00047882 */ /* 0x000fc60000000000 */
[----:B------:R-:W-:Y:S05]  /*1dae0*/  BRA.DIV UR4, `(.L_x_11083) ;  /* 0x0000002e04b47947 */ /* 0x000fea000b800000 */
[----:B------:R2:W3:Y:S02]  /*1daf0*/  SHFL.IDX PT, R14, R31, RZ, 0x1f ;  /* 0x00001fff1f0e7589 */ /* 0x0004e400000e0000 */
.L_x_11181:
        /* <DEDUP_REMOVED lines=8> */
.L_x_11082:
[----:B------:R-:W-:Y:S02]  /*1db80*/  ULDC UR4, c[0x0][0xc38] ;  /* 0x00030e0000047ab9 */ /* 0x000fe40000000800 */
[----:B---3--:R-:W-:-:S13]  /*1db90*/  ISETP.GE.AND P0, PT, R31, UR4, PT ;  /* 0x000000041f007c0c */ /* 0x008fda000bf06270 */
[----:B------:R-:W-:Y:S05]  /*1dba0*/  @!P0 BRA `(.L_x_11084) ;  /* 0xffffffc400b48947 */ /* 0x000fea000383ffff */
.L_x_11029:
        /* <DEDUP_REMOVED lines=12> */
.L_x_11182:
[----:B------:R-:W-:Y:S05]  /*1dc70*/  BSYNC B0 ;  /* 0x0000000000007941 */ /* 0x000fea0003800000 */
.L_x_11085:
[----:B------:R-:W-:-:S03]  /*1dc80*/  UMOV UR4, 0xffffffff ;  /* 0xffffffff00047882 */ /* 0x000fc60000000000 */
[----:B------:R-:W-:Y:S05]  /*1dc90*/  BRA.DIV UR4, `(.L_x_11087) ;  /* 0x0000002e04847947 */ /* 0x000fea000b800000 */
[----:B---3--:R-:W3:Y:S02]  /*1dca0*/  S2R R0, SR_TID.X ;  /* 0x0000000000007919 */ /* 0x008ee40000002100 */
[----:B---3--:R-:W-:-:S04]  /*1dcb0*/  SHF.R.U32.HI R0, RZ, 0x5, R0 ;  /* 0x00000005ff007819 */ /* 0x008fc80000011600 */
[----:B------:R-:W-:-:S05]  /*1dcc0*/  LOP3.LUT R0, R0, 0x3, RZ, 0xc0, !PT ;  /* 0x0000000300007812 */ /* 0x000fca00078ec0ff */
[----:B------:R3:W4:Y:S02]  /*1dcd0*/  SHFL.IDX PT, R14, R0, RZ, 0x1f ;  /* 0x00001fff000e7589 */ /* 0x00072400000e0000 */
.L_x_11185:
[----:B----4-:R-:W-:Y:S01]  /*1dce0*/  ISETP.NE.AND P0, PT, R14, RZ, PT ;  /* 0x000000ff0e00720c */ /* 0x010fe20003f05270 */
[----:B------:R-:W-:-:S12]  /*1dcf0*/  BSSY B0, `(.L_x_11088) ;  /* 0x0000024000007945 */ /* 0x000fd80003800000 */
[----:B------:R-:W-:Y:S05]  /*1dd00*/  @P0 BRA `(.L_x_11089) ;  /* 0x0000000000880947 */ /* 0x000fea0003800000 */
[----:B------:R-:W-:-:S03]  /*1dd10*/  UMOV UR4, 0xffffffff ;  /* 0xffffffff00047882 */ /* 0x000fc60000000000 */
[----:B------:R-:W-:Y:S05]  /*1dd20*/  BRA.DIV UR4, `(.L_x_11090) ;  /* 0x0000002e04947947 */ /* 0x000fea000b800000 */
[----:B------:R-:W-:-:S13]  /*1dd30*/  ELECT P6, URZ, PT ;  /* 0x00000000003f782f */ /* 0x000fda00038c0000 */
.L_x_11188:
[----:B------:R-:W-:Y:S05]  /*1dd40*/  @!P6 BRA `(.L_x_11089) ;  /* 0x000000000078e947 */ /* 0x000fea0003800000 */
[----:B------:R-:W-:-:S06]  /*1dd50*/  ULOP3.LUT UR4, UR61, 0x2, URZ, 0xfc, !UPT ;  /* 0x000000023d047892 */ /* 0x000fcc000f8efc3f */
[----:B---3--:R-:W-:-:S05]  /*1dd60*/  IMAD.U32 R0, RZ, RZ, UR4 ;  /* 0x00000004ff007e24 */ /* 0x008fca000f8e00ff */
[----:B------:R-:W-:-:S13]  /*1dd70*/  ISETP.NE.AND P0, PT, R0, 0x3, PT ;  /* 0x000000030000780c */ /* 0x000fda0003f05270 */
[----:B------:R-:W-:Y:S05]  /*1dd80*/  @!P0 BRA `(.L_x_11091) ;  /* 0x0000000000048947 */ /* 0x000fea0003800000 */
[----:B------:R-:W-:Y:S01]  /*1dd90*/  BPT.TRAP 0x1 ;  /* 0x000000040000795c */ /* 0x000fe20000300000 */
.L_x_11091:
[C---:B------:R-:W-:Y:S01]  /*1dda0*/  IMAD R3, R18.reuse, 0x8, R5 ;  /* 0x0000000812037824 */ /* 0x040fe200078e0205 */
[----:B------:R-:W-:Y:S01]  /*1ddb0*/  SHF.L.U32 R2, R25, 0x1f, RZ ;  /* 0x0000001f19027819 */ /* 0x000fe200000006ff */
[----:B------:R-:W-:-:S03]  /*1ddc0*/  VIADD R18, R18, 0x1 ;  /* 0x0000000112127836 */ /* 0x000fc60000000000 */
[----:B------:R-:W3:Y:S02]  /*1ddd0*/  SYNCS.PHASECHK.TRANS64.TRYWAIT P1, [R3+URZ+0x22840], R2 ;  /* 0x02284002030075a7 */ /* 0x000ee4000802017f */
[----:B------:R-:W-:-:S04]  /*1dde0*/  ISETP.NE.AND P2, PT, R18, 0x2, PT ;  /* 0x000000021200780c */ /* 0x000fc80003f45270 */
[----:B------:R-:W-:Y:S01]  /*1ddf0*/  SEL R0, RZ, 0x1, P2 ;  /* 0x00000001ff007807 */ /* 0x000fe20001000000 */
[----:B---3--:R-:W-:Y:S08]  /*1de00*/  @!P1 BRA `(.L_x_11092) ;  /* 0x0000002c007c9947 */ /* 0x008ff00003800000 */
.L_x_11189:
[----:B------:R-:W-:Y:S02]  /*1de10*/  SEL R18, R18, RZ, P2 ;  /* 0x000000ff12127207 */ /* 0x000fe40001000000 */
[----:B------:R-:W-:Y:S01]  /*1de20*/  LOP3.LUT R0, R25, R0, RZ, 0x3c, !PT ;  /* 0x0000000019007212 */ /* 0x000fe200078e3cff */
[----:B------:R-:W-:Y:S06]  /*1de30*/  @!P0 BRA `(.L_x_11093) ;  /* 0x0000000000048947 */ /* 0x000fec0003800000 */
[----:B------:R-:W-:Y:S01]  /*1de40*/  BPT.TRAP 0x1 ;  /* 0x000000040000795c */ /* 0x000fe20000300000 */
.L_x_11093:
[----:B------:R-:W-:Y:S01]  /*1de50*/  IMAD R5, R18, 0x8, R5 ;  /* 0x0000000812057824 */ /* 0x000fe200078e0205 */
[----:B------:R-:W-:-:S04]  /*1de60*/  SHF.L.U32 R0, R0, 0x1f, RZ ;  /* 0x0000001f00007819 */ /* 0x000fc800000006ff */
[----:B------:R-:W4:Y:S02]  /*1de70*/  SYNCS.PHASECHK.TRANS64.TRYWAIT P1, [R5+URZ+0x22840], R0 ;  /* 0x02284000050075a7 */ /* 0x000f24000802017f */
[----:B----4-:R-:W-:Y:S05]  /*1de80*/  @!P1 BRA `(.L_x_11094) ;  /* 0x0000002c00709947 */ /* 0x010fea0003800000 */
.L_x_11190:
[----:B------:R-:W-:Y:S05]  /*1de90*/  @!P0 BRA `(.L_x_11095) ;  /* 0x0000000000048947 */ /* 0x000fea0003800000 */
[----:B------:R-:W-:Y:S01]  /*1dea0*/  BPT.TRAP 0x1 ;  /* 0x000000040000795c */ /* 0x000fe20000300000 */
.L_x_11095:
[----:B------:R-:W0:Y:S02]  /*1deb0*/  SYNCS.PHASECHK.TRANS64.TRYWAIT P1, [R3+URZ+0x22860], R2 ;  /* 0x02286002030075a7 */ /* 0x000e24000802017f */
[----:B0-----:R-:W-:Y:S05]  /*1dec0*/  @!P1 BRA `(.L_x_11096) ;  /* 0x0000002c00749947 */ /* 0x001fea0003800000 */
.L_x_11191:
[----:B------:R-:W-:Y:S05]  /*1ded0*/  @!P0 BRA `(.L_x_11097) ;  /* 0x0000000000048947 */ /* 0x000fea0003800000 */
[----:B------:R-:W-:Y:S01]  /*1dee0*/  BPT.TRAP 0x1 ;  /* 0x000000040000795c */ /* 0x000fe20000300000 */
.L_x_11097:
[----:B------:R0:W0:Y:S02]  /*1def0*/  SYNCS.PHASECHK.TRANS64.TRYWAIT P0, [R5+URZ+0x22860], R0 ;  /* 0x02286000050075a7 */ /* 0x000024000800017f */
[----:B0-----:R-:W-:Y:S05]  /*1df00*/  @!P0 NANOSLEEP.SYNCS 0x989680 ;  /* 0x009896800000895d */ /* 0x001fea0003900000 */
[----:B------:R-:W0:Y:S02]  /*1df10*/  @!P0 SYNCS.PHASECHK.TRANS64 P0, [R5+URZ+0x22860], R0 ;  /* 0x02286000050085a7 */ /* 0x000e24000800007f */
[----:B0-----:R-:W-:Y:S05]  /*1df20*/  @!P0 BRA `(.L_x_11097) ;  /* 0xfffffffc00f08947 */ /* 0x001fea000383ffff */
.L_x_11089:
[----:B------:R-:W-:Y:S05]  /*1df30*/  BSYNC B0 ;  /* 0x0000000000007941 */ /* 0x000fea0003800000 */
.L_x_11088:
[----:B------:R-:W-:Y:S05]  /*1df40*/  EXIT ;  /* 0x000000000000794d */ /* 0x000fea0003800000 */
.L_x_10910:
[----:B0-----:R-:W-:-:S04]  /*1df50*/  IMAD.U32 R9, RZ, RZ, UR48 ;  /* 0x00000030ff097e24 */ /* 0x001fc8000f8e00ff */
[----:B------:R0:W1:Y:S03]  /*1df60*/  SYNCS.PHASECHK.TRANS64.TRYWAIT P0, [R9+URZ+0x22800], R0 ;  /* 0x02280000090075a7 */ /* 0x000066000800017f */
[----:B-1----:R-:W-:Y:S05]  /*1df70*/  @!P0 NANOSLEEP.SYNCS 0x989680 ;  /* 0x009896800000895d */ /* 0x002fea0003900000 */
[----:B------:R-:W1:Y:S02]  /*1df80*/  @!P0 SYNCS.PHASECHK.TRANS64 P0, [R9+URZ+0x22800], R0 ;  /* 0x02280000090085a7 */ /* 0x000e64000800007f */
[----:B-1----:R-:W-:Y:S05]  /*1df90*/  @!P0 BRA `(.L_x_10910) ;  /* 0xfffffffc00ec8947 */ /* 0x002fea000383ffff */
[----:B------:R-:W-:Y:S05]  /*1dfa0*/  BRA `(.L_x_11098) ;  /* 0xfffffe4400d07947 */ /* 0x000fea000383ffff */
.L_x_10917:
[----:B-1----:R1:W2:Y:S02]  /*1dfb0*/  SYNCS.PHASECHK.TRANS64.TRYWAIT P0, [R14+URZ], R15 ;  /* 0x0000000f0e0075a7 */ /* 0x0022a4000800017f */
[----:B--2---:R-:W-:Y:S05]  /*1dfc0*/  @!P0 NANOSLEEP.SYNCS 0x989680 ;  /* 0x009896800000895d */ /* 0x004fea0003900000 */
[----:B------:R-:W2:Y:S02]  /*1dfd0*/  @!P0 SYNCS.PHASECHK.TRANS64 P0, [R14+URZ], R15 ;  /* 0x0000000f0e0085a7 */ /* 0x000ea4000800007f */
[----:B--2---:R-:W-:Y:S05]  /*1dfe0*/  @!P0 BRA `(.L_x_10917) ;  /* 0xfffffffc00f08947 */ /* 0x004fea000383ffff */
[----:B------:R-:W-:Y:S05]  /*1dff0*/  BRA `(.L_x_10916) ;  /* 0xfffffe4800c07947 */ /* 0x000fea000383ffff */
.L_x_10940:
[----:B-1----:R1:W2:Y:S02]  /*1e000*/  SYNCS.PHASECHK.TRANS64.TRYWAIT P0, [R6+URZ], R11 ;  /* 0x0000000b060075a7 */ /* 0x0022a4000800017f */
[----:B--2---:R-:W-:Y:S05]  /*1e010*/  @!P0 NANOSLEEP.SYNCS 0x989680 ;  /* 0x009896800000895d */ /* 0x004fea0003900000 */
[----:B------:R-:W2:Y:S02]  /*1e020*/  @!P0 SYNCS.PHASECHK.TRANS64 P0, [R6+URZ], R11 ;  /* 0x0000000b060085a7 */ /* 0x000ea4000800007f */
[----:B--2---:R-:W-:Y:S05]  /*1e030*/  @!P0 BRA `(.L_x_10940) ;  /* 0xfffffffc00f08947 */ /* 0x004fea000383ffff */
[----:B------:R-:W-:Y:S05]  /*1e040*/  BRA `(.L_x_10939) ;  /* 0xfffffe78004c7947 */ /* 0x000fea000383ffff */
.L_x_10962:
[----:B--2---:R2:W3:Y:S02]  /*1e050*/  SYNCS.PHASECHK.TRANS64.TRYWAIT P0, [R6+URZ], R7 ;  /* 0x00000007060075a7 */ /* 0x0044e4000800017f */
[----:B---3--:R-:W-:Y:S05]  /*1e060*/  @!P0 NANOSLEEP.SYNCS 0x989680 ;  /* 0x009896800000895d */ /* 0x008fea0003900000 */
[----:B------:R-:W3:Y:S02]  /*1e070*/  @!P0 SYNCS.PHASECHK.TRANS64 P0, [R6+URZ], R7 ;  /* 0x00000007060085a7 */ /* 0x000ee4000800007f */
[----:B---3--:R-:W-:Y:S05]  /*1e080*/  @!P0 BRA `(.L_x_10962) ;  /* 0xfffffffc00f08947 */ /* 0x008fea000383ffff */
[----:B------:R-:W-:Y:S05]  /*1e090*/  BRA `(.L_x_10961) ;  /* 0xfffffeb000407947 */ /* 0x000fea000383ffff */
.L_x_10971:
[----:B-1----:R1:W2:Y:S02]  /*1e0a0*/  SYNCS.PHASECHK.TRANS64.TRYWAIT P0, [R2+URZ], R3 ;  /* 0x00000003020075a7 */ /* 0x0022a4000800017f */
[----:B--2---:R-:W-:Y:S05]  /*1e0b0*/  @!P0 NANOSLEEP.SYNCS 0x989680 ;  /* 0x009896800000895d */ /* 0x004fea0003900000 */
[----:B------:R-:W2:Y:S02]  /*1e0c0*/  @!P0 SYNCS.PHASECHK.TRANS64 P0, [R2+URZ], R3 ;  /* 0x00000003020085a7 */ /* 0x000ea4000800007f */
[----:B--2---:R-:W-:Y:S05]  /*1e0d0*/  @!P0 BRA `(.L_x_10971) ;  /* 0xfffffffc00f08947 */ /* 0x004fea000383ffff */
[----:B------:R-:W-:Y:S05]  /*1e0e0*/  BRA `(.L_x_10970) ;  /* 0xfffffed800d47947 */ /* 0x000fea000383ffff */
.L_x_10982:
[----:B--2---:R2:W3:Y:S02]  /*1e0f0*/  SYNCS.PHASECHK.TRANS64.TRYWAIT P0, [R6+URZ], R7 ;  /* 0x00000007060075a7 */ /* 0x0044e4000800017f */
[----:B---3--:R-:W-:Y:S05]  /*1e100*/  @!P0 NANOSLEEP.SYNCS 0x989680 ;  /* 0x009896800000895d */ /* 0x008fea0003900000 */
[----:B------:R-:W3:Y:S02]  /*1e110*/  @!P0 SYNCS.PHASECHK.TRANS64 P0, [R6+URZ], R7 ;  /* 0x00000007060085a7 */ /* 0x000ee4000800007f */
[----:B---3--:R-:W-:Y:S05]  /*1e120*/  @!P0 BRA `(.L_x_10982) ;  /* 0xfffffffc00f08947 */ /* 0x008fea000383ffff */
[----:B------:R-:W-:Y:S05]  /*1e130*/  BRA `(.L_x_10981) ;  /* 0xffffff0c00f87947 */ /* 0x000fea000383ffff */
.L_x_11005:
[----:B-1----:R1:W2:Y:S02]  /*1e140*/  SYNCS.PHASECHK.TRANS64.TRYWAIT P0, [R2+URZ], R3 ;  /* 0x00000003020075a7 */ /* 0x0022a4000800017f */
[----:B--2---:R-:W-:Y:S05]  /*1e150*/  @!P0 NANOSLEEP.SYNCS 0x989680 ;  /* 0x009896800000895d */ /* 0x004fea0003900000 */
[----:B------:R-:W2:Y:S02]  /*1e160*/  @!P0 SYNCS.PHASECHK.TRANS64 P0, [R2+URZ], R3 ;  /* 0x00000003020085a7 */ /* 0x000ea4000800007f */
[----:B--2---:R-:W-:Y:S05]  /*1e170*/  @!P0 BRA `(.L_x_11005) ;  /* 0xfffffffc00f08947 */ /* 0x004fea000383ffff */
[----:B------:R-:W-:Y:S05]  /*1e180*/  BRA `(.L_x_11004) ;  /* 0xffffff4c00a47947 */ /* 0x000fea000383ffff */
.L_x_11046:
        /* <DEDUP_REMOVED lines=10> */
.L_x_11099:
[----:B------:R-:W-:Y:S05]  /*1e230*/  BRA `(.L_x_11100) ;  /* 0xffffffcc007c7947 */ /* 0x000fea000383ffff */
.L_x_11049:
[----:B0-----:R0:W1:Y:S02]  /*1e240*/  SYNCS.PHASECHK.TRANS64.TRYWAIT P0, [R22+URZ+0x22840], R3 ;  /* 0x02284003160075a7 */ /* 0x001064000800017f */
[----:B-1----:R-:W-:Y:S05]  /*1e250*/  @!P0 NANOSLEEP.SYNCS 0x989680 ;  /* 0x009896800000895d */ /* 0x002fea0003900000 */
[----:B------:R-:W1:Y:S02]  /*1e260*/  @!P0 SYNCS.PHASECHK.TRANS64 P0, [R22+URZ+0x22840], R3 ;  /* 0x02284003160085a7 */ /* 0x000e64000800007f */
[----:B-1----:R-:W-:Y:S05]  /*1e270*/  @!P0 BRA `(.L_x_11049) ;  /* 0xfffffffc00f08947 */ /* 0x002fea000383ffff */
[----:B------:R-:W-:Y:S05]  /*1e280*/  BRA `(.L_x_11101) ;  /* 0xffffffd000247947 */ /* 0x000fea000383ffff */
.L_x_11050:
        /* <DEDUP_REMOVED lines=8> */
.L_x_11103:
[----:B------:R-:W-:Y:S05]  /*1e310*/  BSYNC B0 ;  /* 0x0000000000007941 */ /* 0x000fea0003800000 */
.L_x_11102:
        /* <DEDUP_REMOVED lines=9> */
.L_x_11104:
        /* <DEDUP_REMOVED lines=8> */
.L_x_11105:
        /* <DEDUP_REMOVED lines=11> */
.L_x_11106:
[----:B------:R-:W-:Y:S02]  /*1e4e0*/  IMAD.MOV.U32 R13, RZ, RZ, R5 ;  /* 0x000000ffff0d7224 */ /* 0x000fe400078e0005 */
[----:B------:R-:W-:Y:S01]  /*1e4f0*/  IMAD.MOV.U32 R12, RZ, RZ, 0x2 ;  /* 0x00000002ff0c7424 */ /* 0x000fe200078e00ff */
[----:B------:R-:W-:-:S13]  /*1e500*/  @P0 LEA R2, P1, R8, R14, 0x1 ;  /* 0x0000000e08020211 */ /* 0x000fda00078208ff */
[----:B------:R-:W-:Y:S05]  /*1e510*/  WARPSYNC.COLLECTIVE R15, `(.L_x_11107) ;  /* 0x000000000f087348 */ /* 0x000fea0003c00000 */
[----:B------:R0:W1:Y:S02]  /*1e520*/  SHFL.IDX P6, R14, R13, R12, R11 ;  /* 0x0000000c0d0e7389 */ /* 0x00006400000c000b */
[----:B01----:R-:W-:Y:S01]  /*1e530*/  ENDCOLLECTIVE ;  /* 0x000000000000791b */ /* 0x003fe20003800000 */
.L_x_11107:
[----:B------:R-:W-:-:S05]  /*1e540*/  @P0 IMAD.X R3, RZ, RZ, R6, P1 ;  /* 0x000000ffff030224 */ /* 0x000fca00008e0606 */
        /* <DEDUP_REMOVED lines=11> */
.L_x_11108:
[----:B------:R-:W-:Y:S02]  /*1e600*/  IMAD.MOV.U32 R13, RZ, RZ, R5 ;  /* 0x000000ffff0d7224 */ /* 0x000fe400078e0005 */
[----:B------:R-:W-:Y:S01]  /*1e610*/  IMAD.MOV.U32 R12, RZ, RZ, 0x3 ;  /* 0x00000003ff0c7424 */ /* 0x000fe200078e00ff */
[----:B------:R-:W-:-:S13]  /*1e620*/  @P0 LEA R2, P1, R8, R14, 0x1 ;  /* 0x0000000e08020211 */ /* 0x000fda00078208ff */
[----:B------:R-:W-:Y:S05]  /*1e630*/  WARPSYNC.COLLECTIVE R15, `(.L_x_11109) ;  /* 0x000000000f087348 */ /* 0x000fea0003c00000 */
[----:B------:R0:W1:Y:S02]  /*1e640*/  SHFL.IDX P6, R14, R13, R12, R11 ;  /* 0x0000000c0d0e7389 */ /* 0x00006400000c000b */
[----:B01----:R-:W-:Y:S01]  /*1e650*/  ENDCOLLECTIVE ;  /* 0x000000000000791b */ /* 0x003fe20003800000 */
.L_x_11109:
        /* <DEDUP_REMOVED lines=12> */
.L_x_11110:
[----:B------:R-:W-:Y:S02]  /*1e720*/  IMAD.MOV.U32 R13, RZ, RZ, R5 ;  /* 0x000000ffff0d7224 */ /* 0x000fe400078e0005 */
[----:B------:R-:W-:Y:S01]  /*1e730*/  IMAD.MOV.U32 R12, RZ, RZ, 0x4 ;  /* 0x00000004ff0c7424 */ /* 0x000fe200078e00ff */
[----:B------:R-:W-:-:S13]  /*1e740*/  @P0 LEA R2, P1, R8, R14, 0x1 ;  /* 0x0000000e08020211 */ /* 0x000fda00078208ff */
[----:B------:R-:W-:Y:S05]  /*1e750*/  WARPSYNC.COLLECTIVE R15, `(.L_x_11111) ;  /* 0x000000000f087348 */ /* 0x000fea0003c00000 */
[----:B------:R0:W1:Y:S02]  /*1e760*/  SHFL.IDX P6, R14, R13, R12, R11 ;  /* 0x0000000c0d0e7389 */ /* 0x00006400000c000b */
[----:B01----:R-:W-:Y:S01]  /*1e770*/  ENDCOLLECTIVE ;  /* 0x000000000000791b */ /* 0x003fe20003800000 */
.L_x_11111:
        /* <DEDUP_REMOVED lines=12> */
.L_x_11112:
[----:B------:R-:W-:Y:S02]  /*1e840*/  IMAD.MOV.U32 R13, RZ, RZ, R5 ;  /* 0x000000ffff0d7224 */ /* 0x000fe400078e0005 */
[----:B------:R-:W-:Y:S01]  /*1e850*/  IMAD.MOV.U32 R12, RZ, RZ, 0x5 ;  /* 0x00000005ff0c7424 */ /* 0x000fe200078e00ff */
[----:B------:R-:W-:-:S13]  /*1e860*/  @P0 LEA R2, P1, R8, R14, 0x1 ;  /* 0x0000000e08020211 */ /* 0x000fda00078208ff */
[----:B------:R-:W-:Y:S05]  /*1e870*/  WARPSYNC.COLLECTIVE R15, `(.L_x_11113) ;  /* 0x000000000f087348 */ /* 0x000fea0003c00000 */
[----:B------:R0:W1:Y:S02]  /*1e880*/  SHFL.IDX P6, R14, R13, R12, R11 ;  /* 0x0000000c0d0e7389 */ /* 0x00006400000c000b */
[----:B01----:R-:W-:Y:S01]  /*1e890*/  ENDCOLLECTIVE ;  /* 0x000000000000791b */ /* 0x003fe20003800000 */
.L_x_11113:
[----:B------:R-:W-:-:S05]  /*1e8a0*/  @P0 IMAD.X R3, RZ, RZ, R6, P1 ;  /* 0x000000ffff030224 */ /* 0x000fca00008e0606 */
        /* <DEDUP_REMOVED lines=9> */
.L_x_11114:
[----:B------:R-:W-:Y:S05]  /*1e940*/  BRA `(.L_x_11115) ;  /* 0xffffffcc00887947 */ /* 0x000fea000383ffff */
.L_x_11055:
[----:B------:R-:W-:Y:S02]  /*1e950*/  IMAD.MOV.U32 R13, RZ, RZ, R5 ;  /* 0x000000ffff0d7224 */ /* 0x000fe400078e0005 */
[----:B------:R-:W-:Y:S02]  /*1e960*/  IMAD.MOV.U32 R12, RZ, RZ, RZ ;  /* 0x000000ffff0c7224 */ /* 0x000fe400078e00ff */
[----:B------:R-:W-:Y:S02]  /*1e970*/  IMAD.MOV.U32 R11, RZ, RZ, 0x181f ;  /* 0x0000181fff0b7424 */ /* 0x000fe400078e00ff */
[----:B------:R-:W-:Y:S02]  /*1e980*/  IMAD.MOV.U32 R15, RZ, RZ, -0x1 ;  /* 0xffffffffff0f7424 */ /* 0x000fe400078e00ff */
[----:B------:R-:W-:-:S07]  /*1e990*/  VIADD R4, R33, UR44 ;  /* 0x0000002c21047c36 */ /* 0x000fce0008000000 */
[----:B-1----:R-:W-:Y:S05]  /*1e9a0*/  WARPSYNC.COLLECTIVE R15, `(.L_x_11116) ;  /* 0x000000000f087348 */ /* 0x002fea0003c00000 */
[----:B------:R0:W2:Y:S02]  /*1e9b0*/  SHFL.IDX P6, R14, R13, R12, R11 ;  /* 0x0000000c0d0e7389 */ /* 0x0000a400000c000b */
[----:B012---:R-:W-:Y:S01]  /*1e9c0*/  ENDCOLLECTIVE ;  /* 0x000000000000791b */ /* 0x007fe20003800000 */
.L_x_11116:
[C---:B------:R-:W-:Y:S01]  /*1e9d0*/  VIADD R6, R4.reuse, 0x10 ;  /* 0x0000001004067836 */ /* 0x040fe20000000000 */
[----:B------:R-:W-:Y:S01]  /*1e9e0*/  ISETP.GE.AND P0, PT, R4, UR39, PT ;  /* 0x0000002704007c0c */ /* 0x000fe2000bf06270 */
[----:B------:R-:W-:Y:S02]  /*1e9f0*/  IMAD.MOV.U32 R13, RZ, RZ, R0 ;  /* 0x000000ffff0d7224 */ /* 0x000fe400078e0000 */
[----:B------:R-:W-:-:S10]  /*1ea00*/  IMAD.MOV.U32 R2, RZ, RZ, R14 ;  /* 0x000000ffff027224 */ /* 0x000fd400078e000e */
[----:B------:R-:W-:Y:S05]  /*1ea10*/  WARPSYNC.COLLECTIVE R15, `(.L_x_11117) ;  /* 0x000000000f087348 */ /* 0x000fea0003c00000 */
[----:B------:R0:W1:Y:S02]  /*1ea20*/  SHFL.IDX P6, R14, R13, R12, R11 ;  /* 0x0000000c0d0e7389 */ /* 0x00006400000c000b */
[----:B01----:R-:W-:Y:S01]  /*1ea30*/  ENDCOLLECTIVE ;  /* 0x000000000000791b */ /* 0x003fe20003800000 */
.L_x_11117:
        /* <DEDUP_REMOVED lines=8> */
.L_x_11118:
        /* <DEDUP_REMOVED lines=10> */
.L_x_11119:
[----:B------:R-:W-:Y:S02]  /*1eb60*/  IMAD.MOV.U32 R13, RZ, RZ, R5 ;  /* 0x000000ffff0d7224 */ /* 0x000fe400078e0005 */
[----:B------:R-:W-:Y:S01]  /*1eb70*/  IMAD.MOV.U32 R12, RZ, RZ, 0x2 ;  /* 0x00000002ff0c7424 */ /* 0x000fe200078e00ff */
[----:B------:R-:W-:-:S13]  /*1eb80*/  @!P0 LEA R2, P1, R8, R14, 0x1 ;  /* 0x0000000e08028211 */ /* 0x000fda00078208ff */
[----:B------:R-:W-:Y:S05]  /*1eb90*/  WARPSYNC.COLLECTIVE R15, `(.L_x_11120) ;  /* 0x000000000f087348 */ /* 0x000fea0003c00000 */
[----:B------:R0:W1:Y:S02]  /*1eba0*/  SHFL.IDX P6, R14, R13, R12, R11 ;  /* 0x0000000c0d0e7389 */ /* 0x00006400000c000b */
[----:B01----:R-:W-:Y:S01]  /*1ebb0*/  ENDCOLLECTIVE ;  /* 0x000000000000791b */ /* 0x003fe20003800000 */
.L_x_11120:
[----:B------:R-:W-:Y:S02]  /*1ebc0*/  @!P0 IMAD.X R3, RZ, RZ, R6, P1 ;  /* 0x000000ffff038224 */ /* 0x000fe400008e0606 */
[----:B------:R-:W-:-:S03]  /*1ebd0*/  VIADD R6, R4, 0x20 ;  /* 0x0000002004067836 */ /* 0x000fc60000000000 */
[----:B------:R-:W-:Y:S01]  /*1ebe0*/  @!PT LDS RZ, [RZ] ;  /* 0x00000000fffff984 */ /* 0x000fe20000000800 */
[----:B------:R-:W-:Y:S01]  /*1ebf0*/  @!PT LDS RZ, [RZ] ;  /* 0x00000000fffff984 */ /* 0x000fe20000000800 */
[----:B------:R-:W-:Y:S01]  /*1ec00*/  @!PT LDS RZ, [RZ] ;  /* 0x00000000fffff984 */ /* 0x000fe20000000800 */
[----:B------:R0:W-:Y:S02]  /*1ec10*/  @!P0 LDGSTS.E.BYPASS.LTC128B.128 [R32+0x18c00], desc[UR36][R2.64], !P5 ;  /* 0x18c0000002208fae */ /* 0x0001e4000e901d64 */
[----:B------:R-:W-:Y:S01]  /*1ec20*/  ISETP.GE.AND P0, PT, R6, UR39, PT ;  /* 0x0000002706007c0c */ /* 0x000fe2000bf06270 */
[----:B------:R-:W-:Y:S02]  /*1ec30*/  IMAD.MOV.U32 R13, RZ, RZ, R0 ;  /* 0x000000ffff0d7224 */ /* 0x000fe400078e0000 */
[----:B------:R-:W-:-:S10]  /*1ec40*/  IMAD.MOV.U32 R6, RZ, RZ, R14 ;  /* 0x000000ffff067224 */ /* 0x000fd400078e000e */
[----:B0-----:R-:W-:Y:S05]  /*1ec50*/  WARPSYNC.COLLECTIVE R15, `(.L_x_11121) ;  /* 0x000000000f087348 */ /* 0x001fea0003c00000 */
[----:B------:R1:W2:Y:S02]  /*1ec60*/  SHFL.IDX P6, R14, R13, R12, R11 ;  /* 0x0000000c0d0e7389 */ /* 0x0002a400000c000b */
[----:B012---:R-:W-:Y:S01]  /*1ec70*/  ENDCOLLECTIVE ;  /* 0x000000000000791b */ /* 0x007fe20003800000 */
.L_x_11121:
[----:B------:R-:W-:Y:S02]  /*1ec80*/  IMAD.MOV.U32 R13, RZ, RZ, R5 ;  /* 0x000000ffff0d7224 */ /* 0x000fe400078e0005 */
[----:B------:R-:W-:Y:S01]  /*1ec90*/  IMAD.MOV.U32 R12, RZ, RZ, 0x3 ;  /* 0x00000003ff0c7424 */ /* 0x000fe200078e00ff */
[----:B------:R-:W-:-:S13]  /*1eca0*/  @!P0 LEA R2, P1, R8, R14, 0x1 ;  /* 0x0000000e08028211 */ /* 0x000fda00078208ff */
[----:B------:R-:W-:Y:S05]  /*1ecb0*/  WARPSYNC.COLLECTIVE R15, `(.L_x_11122) ;  /* 0x000000000f087348 */ /* 0x000fea0003c00000 */
[----:B------:R0:W1:Y:S02]  /*1ecc0*/  SHFL.IDX P6, R14, R13, R12, R11 ;  /* 0x0000000c0d0e7389 */ /* 0x00006400000c000b */
[----:B01----:R-:W-:Y:S01]  /*1ecd0*/  ENDCOLLECTIVE ;  /* 0x000000000000791b */ /* 0x003fe20003800000 */
.L_x_11122:
        /* <DEDUP_REMOVED lines=12> */
.L_x_11123:
[----:B------:R-:W-:Y:S02]  /*1eda0*/  IMAD.MOV.U32 R13, RZ, RZ, R5 ;  /* 0x000000ffff0d7224 */ /* 0x000fe400078e0005 */
[----:B------:R-:W-:Y:S01]  /*1edb0*/  IMAD.MOV.U32 R12, RZ, RZ, 0x4 ;  /* 0x00000004ff0c7424 */ /* 0x000fe200078e00ff */
[----:B------:R-:W-:-:S13]  /*1edc0*/  @!P0 LEA R2, P1, R8, R14, 0x1 ;  /* 0x0000000e08028211 */ /* 0x000fda00078208ff */
[----:B------:R-:W-:Y:S05]  /*1edd0*/  WARPSYNC.COLLECTIVE R15, `(.L_x_11124) ;  /* 0x000000000f087348 */ /* 0x000fea0003c00000 */
[----:B------:R0:W1:Y:S02]  /*1ede0*/  SHFL.IDX P6, R14, R13, R12, R11 ;  /* 0x0000000c0d0e7389 */ /* 0x00006400000c000b */
[----:B01----:R-:W-:Y:S01]  /*1edf0*/  ENDCOLLECTIVE ;  /* 0x000000000000791b */ /* 0x003fe20003800000 */
.L_x_11124:
        /* <DEDUP_REMOVED lines=12> */
.L_x_11125:
[----:B------:R-:W-:Y:S02]  /*1eec0*/  IMAD.MOV.U32 R13, RZ, RZ, R5 ;  /* 0x000000ffff0d7224 */ /* 0x000fe400078e0005 */
[----:B------:R-:W-:Y:S01]  /*1eed0*/  IMAD.MOV.U32 R12, RZ, RZ, 0x5 ;  /* 0x00000005ff0c7424 */ /* 0x000fe200078e00ff */
[----:B------:R-:W-:-:S13]  /*1eee0*/  @!P0 LEA R2, P1, R8, R14, 0x1 ;  /* 0x0000000e08028211 */ /* 0x000fda00078208ff */
[----:B------:R-:W-:Y:S05]  /*1eef0*/  WARPSYNC.COLLECTIVE R15, `(.L_x_11126) ;  /* 0x000000000f087348 */ /* 0x000fea0003c00000 */
[----:B------:R0:W1:Y:S02]  /*1ef00*/  SHFL.IDX P6, R14, R13, R12, R11 ;  /* 0x0000000c0d0e7389 */ /* 0x00006400000c000b */
[----:B01----:R-:W-:Y:S01]  /*1ef10*/  ENDCOLLECTIVE ;  /* 0x000000000000791b */ /* 0x003fe20003800000 */
.L_x_11126:
        /* <DEDUP_REMOVED lines=12> */
.L_x_11127:
[----:B------:R-:W-:Y:S02]  /*1efe0*/  IMAD.MOV.U32 R13, RZ, RZ, R5 ;  /* 0x000000ffff0d7224 */ /* 0x000fe400078e0005 */
[----:B------:R-:W-:Y:S01]  /*1eff0*/  IMAD.MOV.U32 R12, RZ, RZ, 0x6 ;  /* 0x00000006ff0c7424 */ /* 0x000fe200078e00ff */
[----:B------:R-:W-:-:S13]  /*1f000*/  @!P0 LEA R2, P1, R8, R14, 0x1 ;  /* 0x0000000e08028211 */ /* 0x000fda00078208ff */
[----:B------:R-:W-:Y:S05]  /*1f010*/  WARPSYNC.COLLECTIVE R15, `(.L_x_11128) ;  /* 0x000000000f087348 */ /* 0x000fea0003c00000 */
[----:B------:R0:W1:Y:S02]  /*1f020*/  SHFL.IDX P6, R14, R13, R12, R11 ;  /* 0x0000000c0d0e7389 */ /* 0x00006400000c000b */
[----:B01----:R-:W-:Y:S01]  /*1f030*/  ENDCOLLECTIVE ;  /* 0x000000000000791b */ /* 0x003fe20003800000 */
.L_x_11128:
        /* <DEDUP_REMOVED lines=12> */
.L_x_11129:
[----:B------:R-:W-:Y:S02]  /*1f100*/  IMAD.MOV.U32 R13, RZ, RZ, R5 ;  /* 0x000000ffff0d7224 */ /* 0x000fe400078e0005 */
[----:B------:R-:W-:Y:S01]  /*1f110*/  IMAD.MOV.U32 R12, RZ, RZ, 0x7 ;  /* 0x00000007ff0c7424 */ /* 0x000fe200078e00ff */
[----:B------:R-:W-:-:S13]  /*1f120*/  @!P0 LEA R2, P1, R8, R14, 0x1 ;  /* 0x0000000e08028211 */ /* 0x000fda00078208ff */
[----:B------:R-:W-:Y:S05]  /*1f130*/  WARPSYNC.COLLECTIVE R15, `(.L_x_11130) ;  /* 0x000000000f087348 */ /* 0x000fea0003c00000 */
[----:B------:R0:W1:Y:S02]  /*1f140*/  SHFL.IDX P6, R14, R13, R12, R11 ;  /* 0x0000000c0d0e7389 */ /* 0x00006400000c000b */
[----:B01----:R-:W-:Y:S01]  /*1f150*/  ENDCOLLECTIVE ;  /* 0x000000000000791b */ /* 0x003fe20003800000 */
.L_x_11130:
        /* <DEDUP_REMOVED lines=10> */
.L_x_11131:
[----:B------:R-:W-:Y:S05]  /*1f200*/  BRA `(.L_x_11132) ;  /* 0xffffffcc00a87947 */ /* 0x000fea000383ffff */
.L_x_11058:
[----:B0-----:R0:W2:Y:S02]  /*1f210*/  SYNCS.PHASECHK.TRANS64.TRYWAIT P0, [R16+URZ+0x22820], R3 ;  /* 0x02282003100075a7 */ /* 0x0010a4000800017f */
[----:B--2---:R-:W-:Y:S05]  /*1f220*/  @!P0 NANOSLEEP.SYNCS 0x989680 ;  /* 0x009896800000895d */ /* 0x004fea0003900000 */
[----:B------:R-:W2:Y:S02]  /*1f230*/  @!P0 SYNCS.PHASECHK.TRANS64 P0, [R16+URZ+0x22820], R3 ;  /* 0x02282003100085a7 */ /* 0x000ea4000800007f */
[----:B--2---:R-:W-:Y:S05]  /*1f240*/  @!P0 BRA `(.L_x_11058) ;  /* 0xfffffffc00f08947 */ /* 0x004fea000383ffff */
[----:B------:R-:W-:Y:S05]  /*1f250*/  BRA `(.L_x_11133) ;  /* 0xffffffd000047947 */ /* 0x000fea000383ffff */
.L_x_11061:
[----:B0-----:R0:W2:Y:S02]  /*1f260*/  SYNCS.PHASECHK.TRANS64.TRYWAIT P0, [R22+URZ+0x22860], R3 ;  /* 0x02286003160075a7 */ /* 0x0010a4000800017f */
[----:B--2---:R-:W-:Y:S05]  /*1f270*/  @!P0 NANOSLEEP.SYNCS 0x989680 ;  /* 0x009896800000895d */ /* 0x004fea0003900000 */
[----:B------:R-:W2:Y:S02]  /*1f280*/  @!P0 SYNCS.PHASECHK.TRANS64 P0, [R22+URZ+0x22860], R3 ;  /* 0x02286003160085a7 */ /* 0x000ea4000800007f */
[----:B--2---:R-:W-:Y:S05]  /*1f290*/  @!P0 BRA `(.L_x_11061) ;  /* 0xfffffffc00f08947 */ /* 0x004fea000383ffff */
[----:B------:R-:W-:Y:S05]  /*1f2a0*/  BRA `(.L_x_11134) ;  /* 0xffffffd000147947 */ /* 0x000fea000383ffff */
.L_x_11062:
        /* <DEDUP_REMOVED lines=8> */
.L_x_11136:
[----:B------:R-:W-:Y:S05]  /*1f330*/  BSYNC B0 ;  /* 0x0000000000007941 */ /* 0x000fea0003800000 */
.L_x_11135:
[----:B------:R0:W5:Y:S01]  /*1f340*/  LDL R7, [R1+0x420] ;  /* 0x0004200001077983 */ /* 0x0001620000100800 */
[----:B------:R-:W-:Y:S01]  /*1f350*/  IMAD.MOV.U32 R13, RZ, RZ, R5 ;  /* 0x000000ffff0d7224 */ /* 0x000fe200078e0005 */
[----:B------:R-:W-:Y:S01]  /*1f360*/  LOP3.LUT P1, RZ, R35, 0x2, RZ, 0xc0, !PT ;  /* 0x0000000223ff7812 */ /* 0x000fe2000782c0ff */
[----:B------:R-:W-:Y:S01]  /*1f370*/  IMAD.MOV.U32 R12, RZ, RZ, RZ ;  /* 0x000000ffff0c7224 */ /* 0x000fe200078e00ff */
[----:B------:R-:W1:Y:S01]  /*1f380*/  S2R R8, SR_TID.X ;  /* 0x0000000000087919 */ /* 0x000e620000002100 */
[----:B------:R-:W-:Y:S02]  /*1f390*/  IMAD.MOV.U32 R11, RZ, RZ, 0x181f ;  /* 0x0000181fff0b7424 */ /* 0x000fe400078e00ff */
[----:B------:R-:W-:Y:S02]  /*1f3a0*/  IMAD.MOV.U32 R15, RZ, RZ, -0x1 ;  /* 0xffffffffff0f7424 */ /* 0x000fe400078e00ff */
[----:B------:R-:W-:Y:S02]  /*1f3b0*/  IMAD.MOV.U32 R3, RZ, RZ, R14 ;  /* 0x000000ffff037224 */ /* 0x000fe400078e000e */
[----:B0-----:R-:W-:-:S07]  /*1f3c0*/  IMAD R4, R4, 0x2, R16 ;  /* 0x0000000204047824 */ /* 0x001fce00078e0210 */
[----:B-1---5:R-:W-:Y:S05]  /*1f3d0*/  WARPSYNC.COLLECTIVE R15, `(.L_x_11137) ;  /* 0x000000000f087348 */ /* 0x022fea0003c00000 */
[----:B------:R0:W2:Y:S02]  /*1f3e0*/  SHFL.IDX P6, R14, R13, R12, R11 ;  /* 0x0000000c0d0e7389 */ /* 0x0000a400000c000b */
[----:B012--5:R-:W-:Y:S01]  /*1f3f0*/  ENDCOLLECTIVE ;  /* 0x000000000000791b */ /* 0x027fe20003800000 */
.L_x_11137:
        /* <DEDUP_REMOVED lines=9> */
.L_x_11138:
[----:B------:R-:W-:Y:S02]  /*1f490*/  IMAD.X R3, RZ, RZ, R3, P0 ;  /* 0x000000ffff037224 */ /* 0x000fe400000e0603 */
[----:B------:R-:W-:Y:S01]  /*1f4a0*/  IMAD.MOV.U32 R13, RZ, RZ, R5 ;  /* 0x000000ffff0d7224 */ /* 0x000fe200078e0005 */
[----:B------:R-:W-:-:S04]  /*1f4b0*/  LOP3.LUT P2, RZ, R7, 0x1, RZ, 0xc0, !PT ;  /* 0x0000000107ff7812 */ /* 0x000fc8000784c0ff */
[----:B------:R-:W-:-:S13]  /*1f4c0*/  ISETP.LT.OR P0, PT, R23, 0x1, !P2 ;  /* 0x000000011700780c */ /* 0x000fda0005701670 */
[----:B------:R-:W-:Y:S01]  /*1f4d0*/  @!PT LDS RZ, [RZ] ;  /* 0x00000000fffff984 */ /* 0x000fe20000000800 */
[----:B------:R-:W-:Y:S01]  /*1f4e0*/  @!PT LDS RZ, [RZ] ;  /* 0x00000000fffff984 */ /* 0x000fe20000000800 */
[----:B------:R-:W-:Y:S01]  /*1f4f0*/  @!PT LDS RZ, [RZ] ;  /* 0x00000000fffff984 */ /* 0x000fe20000000800 */
[----:B------:R-:W-:Y:S01]  /*1f500*/  LDGSTS.E.BYPASS.LTC128B.128 [R4+0x400], desc[UR36][R2.64], !P0 ;  /* 0x0040000002047fae */ /* 0x000fe2000c101d64 */
[----:B------:R-:W-:-:S13]  /*1f510*/  ISETP.LT.OR P0, PT, R23, 0x1, !P1 ;  /* 0x000000011700780c */ /* 0x000fda0004f01670 */
[----:B------:R-:W-:Y:S01]  /*1f520*/  LDGSTS.E.BYPASS.LTC128B.128 [R4+0x3400], desc[UR36][R2.64+0x80], !P0 ;  /* 0x0340008002047fae */ /* 0x000fe2000c101d64 */
[----:B------:R-:W-:-:S04]  /*1f530*/  LOP3.LUT P0, RZ, R35, 0x4, RZ, 0xc0, !PT ;  /* 0x0000000423ff7812 */ /* 0x000fc8000780c0ff */
        /* <DEDUP_REMOVED lines=8> */
.L_x_11139:
[----:B------:R-:W-:Y:S02]  /*1f5c0*/  IMAD.MOV.U32 R13, RZ, RZ, R6 ;  /* 0x000000ffff0d7224 */ /* 0x000fe400078e0006 */
[----:B------:R-:W-:Y:S01]  /*1f5d0*/  IMAD.MOV.U32 R12, RZ, RZ, 0x2 ;  /* 0x00000002ff0c7424 */ /* 0x000fe200078e00ff */
[----:B------:R-:W-:-:S13]  /*1f5e0*/  IADD3 R2, P3, R14, R0, RZ ;  /* 0x000000000e027210 */ /* 0x000fda0007f7e0ff */
[----:B------:R-:W-:Y:S05]  /*1f5f0*/  WARPSYNC.COLLECTIVE R15, `(.L_x_11140) ;  /* 0x000000000f087348 */ /* 0x000fea0003c00000 */
[----:B------:R0:W1:Y:S02]  /*1f600*/  SHFL.IDX P6, R14, R13, R12, R11 ;  /* 0x0000000c0d0e7389 */ /* 0x00006400000c000b */
[----:B01----:R-:W-:Y:S01]  /*1f610*/  ENDCOLLECTIVE ;  /* 0x000000000000791b */ /* 0x003fe20003800000 */
.L_x_11140:
        /* <DEDUP_REMOVED lines=17> */
.L_x_11141:
[----:B------:R-:W-:Y:S02]  /*1f730*/  IMAD.MOV.U32 R13, RZ, RZ, R6 ;  /* 0x000000ffff0d7224 */ /* 0x000fe400078e0006 */
[----:B------:R-:W-:Y:S01]  /*1f740*/  IMAD.MOV.U32 R12, RZ, RZ, 0x3 ;  /* 0x00000003ff0c7424 */ /* 0x000fe200078e00ff */
[----:B------:R-:W-:-:S13]  /*1f750*/  IADD3 R2, P3, R14, R0, RZ ;  /* 0x000000000e027210 */ /* 0x000fda0007f7e0ff */
[----:B------:R-:W-:Y:S05]  /*1f760*/  WARPSYNC.COLLECTIVE R15, `(.L_x_11142) ;  /* 0x000000000f087348 */ /* 0x000fea0003c00000 */
[----:B------:R0:W1:Y:S02]  /*1f770*/  SHFL.IDX P6, R14, R13, R12, R11 ;  /* 0x0000000c0d0e7389 */ /* 0x00006400000c000b */
[----:B01----:R-:W-:Y:S01]  /*1f780*/  ENDCOLLECTIVE ;  /* 0x000000000000791b */ /* 0x003fe20003800000 */
.L_x_11142:
        /* <DEDUP_REMOVED lines=17> */
.L_x_11143:
[----:B------:R-:W-:Y:S02]  /*1f8a0*/  IMAD.MOV.U32 R13, RZ, RZ, R6 ;  /* 0x000000ffff0d7224 */ /* 0x000fe400078e0006 */
[----:B------:R-:W-:Y:S01]  /*1f8b0*/  IMAD.MOV.U32 R12, RZ, RZ, 0x4 ;  /* 0x00000004ff0c7424 */ /* 0x000fe200078e00ff */
[----:B------:R-:W-:-:S13]  /*1f8c0*/  IADD3 R2, P3, R14, R0, RZ ;  /* 0x000000000e027210 */ /* 0x000fda0007f7e0ff */
[----:B------:R-:W-:Y:S05]  /*1f8d0*/  WARPSYNC.COLLECTIVE R15, `(.L_x_11144) ;  /* 0x000000000f087348 */ /* 0x000fea0003c00000 */
[----:B------:R0:W1:Y:S02]  /*1f8e0*/  SHFL.IDX P6, R14, R13, R12, R11 ;  /* 0x0000000c0d0e7389 */ /* 0x00006400000c000b */
[----:B01----:R-:W-:Y:S01]  /*1f8f0*/  ENDCOLLECTIVE ;  /* 0x000000000000791b */ /* 0x003fe20003800000 */
.L_x_11144:
        /* <DEDUP_REMOVED lines=17> */
.L_x_11145:
[----:B------:R-:W-:Y:S02]  /*1fa10*/  IMAD.MOV.U32 R13, RZ, RZ, R6 ;  /* 0x000000ffff0d7224 */ /* 0x000fe400078e0006 */
[----:B------:R-:W-:Y:S01]  /*1fa20*/  IMAD.MOV.U32 R12, RZ, RZ, 0x5 ;  /* 0x00000005ff0c7424 */ /* 0x000fe200078e00ff */
[----:B------:R-:W-:-:S13]  /*1fa30*/  IADD3 R2, P3, R14, R0, RZ ;  /* 0x000000000e027210 */ /* 0x000fda0007f7e0ff */
[----:B------:R-:W-:Y:S05]  /*1fa40*/  WARPSYNC.COLLECTIVE R15, `(.L_x_11146) ;  /* 0x000000000f087348 */ /* 0x000fea0003c00000 */
[----:B------:R0:W1:Y:S02]  /*1fa50*/  SHFL.IDX P6, R14, R13, R12, R11 ;  /* 0x0000000c0d0e7389 */ /* 0x00006400000c000b */
[----:B01----:R-:W-:Y:S01]  /*1fa60*/  ENDCOLLECTIVE ;  /* 0x000000000000791b */ /* 0x003fe20003800000 */
.L_x_11146:
        /* <DEDUP_REMOVED lines=12> */
.L_x_11147:
        /* <DEDUP_REMOVED lines=9> */
.L_x_11068:
[----:B0-----:R0:W1:Y:S02]  /*1fbc0*/  SYNCS.PHASECHK.TRANS64.TRYWAIT P0, [R10+URZ+0x22840], R24 ;  /* 0x022840180a0075a7 */ /* 0x001064000800017f */
[----:B-1----:R-:W-:Y:S05]  /*1fbd0*/  @!P0 NANOSLEEP.SYNCS 0x989680 ;  /* 0x009896800000895d */ /* 0x002fea0003900000 */
[----:B------:R-:W1:Y:S02]  /*1fbe0*/  @!P0 SYNCS.PHASECHK.TRANS64 P0, [R10+URZ+0x22840], R24 ;  /* 0x022840180a0085a7 */ /* 0x000e64000800007f */
[----:B-1----:R-:W-:Y:S05]  /*1fbf0*/  @!P0 BRA `(.L_x_11068) ;  /* 0xfffffffc00f08947 */ /* 0x002fea000383ffff */
[----:B------:R-:W-:Y:S05]  /*1fc00*/  BRA `(.L_x_11149) ;  /* 0xffffffd000787947 */ /* 0x000fea000383ffff */
.L_x_11069:
        /* <DEDUP_REMOVED lines=8> */
.L_x_11151:
[----:B------:R-:W-:Y:S05]  /*1fc90*/  BSYNC B1 ;  /* 0x0000000000017941 */ /* 0x000fea0003800000 */
.L_x_11150:
        /* <DEDUP_REMOVED lines=9> */
.L_x_11152:
[----:B------:R-:W-:Y:S02]  /*1fd30*/  IMAD.MOV.U32 R13, RZ, RZ, R21 ;  /* 0x000000ffff0d7224 */ /* 0x000fe400078e0015 */
[----:B------:R-:W-:Y:S01]  /*1fd40*/  IMAD.MOV.U32 R12, RZ, RZ, 0x1 ;  /* 0x00000001ff0c7424 */ /* 0x000fe200078e00ff */
[----:B------:R-:W-:-:S13]  /*1fd50*/  IADD3 R2, P0, R14, R0, RZ ;  /* 0x000000000e027210 */ /* 0x000fda0007f1e0ff */
[----:B------:R-:W-:Y:S05]  /*1fd60*/  WARPSYNC.COLLECTIVE R15, `(.L_x_11153) ;  /* 0x000000000f087348 */ /* 0x000fea0003c00000 */
[----:B------:R0:W1:Y:S02]  /*1fd70*/  SHFL.IDX P6, R14, R13, R12, R11 ;  /* 0x0000000c0d0e7389 */ /* 0x00006400000c000b */
[----:B01----:R-:W-:Y:S01]  /*1fd80*/  ENDCOLLECTIVE ;  /* 0x000000000000791b */ /* 0x003fe20003800000 */
.L_x_11153:
        /* <DEDUP_REMOVED lines=10> */
.L_x_11154:
[----:B------:R-:W-:Y:S02]  /*1fe30*/  IMAD.MOV.U32 R13, RZ, RZ, R21 ;  /* 0x000000ffff0d7224 */ /* 0x000fe400078e0015 */
[----:B------:R-:W-:Y:S02]  /*1fe40*/  IMAD.MOV.U32 R12, RZ, RZ, 0x2 ;  /* 0x00000002ff0c7424 */ /* 0x000fe400078e00ff */
[----:B------:R-:W-:-:S07]  /*1fe50*/  IMAD.MOV.U32 R6, RZ, RZ, R14 ;  /* 0x000000ffff067224 */ /* 0x000fce00078e000e */
[----:B------:R-:W-:Y:S05]  /*1fe60*/  WARPSYNC.COLLECTIVE R15, `(.L_x_11155) ;  /* 0x000000000f087348 */ /* 0x000fea0003c00000 */
[----:B------:R0:W1:Y:S02]  /*1fe70*/  SHFL.IDX P6, R14, R13, R12, R11 ;  /* 0x0000000c0d0e7389 */ /* 0x00006400000c000b */
[----:B01----:R-:W-:Y:S01]  /*1fe80*/  ENDCOLLECTIVE ;  /* 0x000000000000791b */ /* 0x003fe20003800000 */
.L_x_11155:
        /* <DEDUP_REMOVED lines=11> */
.L_x_11156:
[----:B------:R-:W-:Y:S02]  /*1ff40*/  IMAD.MOV.U32 R13, RZ, RZ, R21 ;  /* 0x000000ffff0d7224 */ /* 0x000fe400078e0015 */
[----:B------:R-:W-:Y:S01]  /*1ff50*/  IMAD.MOV.U32 R12, RZ, RZ, 0x3 ;  /* 0x00000003ff0c7424 */ /* 0x000fe200078e00ff */
[----:B------:R-:W-:-:S13]  /*1ff60*/  IADD3 R2, P0, R14, R0, RZ ;  /* 0x000000000e027210 */ /* 0x000fda0007f1e0ff */
[----:B------:R-:W-:Y:S05]  /*1ff70*/  WARPSYNC.COLLECTIVE R15, `(.L_x_11157) ;  /* 0x000000000f087348 */ /* 0x000fea0003c00000 */
[----:B------:R0:W1:Y:S02]  /*1ff80*/  SHFL.IDX P6, R14, R13, R12, R11 ;  /* 0x0000000c0d0e7389 */ /* 0x00006400000c000b */
[----:B01----:R-:W-:Y:S01]  /*1ff90*/  ENDCOLLECTIVE ;  /* 0x000000000000791b */ /* 0x003fe20003800000 */
.L_x_11157:
        /* <DEDUP_REMOVED lines=10> */
.L_x_11158:
[----:B------:R-:W-:Y:S02]  /*20040*/  IMAD.MOV.U32 R13, RZ, RZ, R21 ;  /* 0x000000ffff0d7224 */ /* 0x000fe400078e0015 */
[----:B------:R-:W-:Y:S01]  /*20050*/  IMAD.MOV.U32 R12, RZ, RZ, 0x4 ;  /* 0x00000004ff0c7424 */ /* 0x000fe200078e00ff */
[----:B------:R-:W-:-:S13]  /*20060*/  IADD3 R2, P0, R14, R0, RZ ;  /* 0x000000000e027210 */ /* 0x000fda0007f1e0ff */
[----:B------:R-:W-:Y:S05]  /*20070*/  WARPSYNC.COLLECTIVE R15, `(.L_x_11159) ;  /* 0x000000000f087348 */ /* 0x000fea0003c00000 */
[----:B------:R0:W1:Y:S02]  /*20080*/  SHFL.IDX P6, R14, R13, R12, R11 ;  /* 0x0000000c0d0e7389 */ /* 0x00006400000c000b */
[----:B01----:R-:W-:Y:S01]  /*20090*/  ENDCOLLECTIVE ;  /* 0x000000000000791b */ /* 0x003fe20003800000 */
.L_x_11159:
        /* <DEDUP_REMOVED lines=10> */
.L_x_11160:
[----:B------:R-:W-:Y:S02]  /*20140*/  IMAD.MOV.U32 R13, RZ, RZ, R21 ;  /* 0x000000ffff0d7224 */ /* 0x000fe400078e0015 */
[----:B------:R-:W-:Y:S01]  /*20150*/  IMAD.MOV.U32 R12, RZ, RZ, 0x5 ;  /* 0x00000005ff0c7424 */ /* 0x000fe200078e00ff */
[----:B------:R-:W-:-:S13]  /*20160*/  IADD3 R2, P0, R14, R0, RZ ;  /* 0x000000000e027210 */ /* 0x000fda0007f1e0ff */
[----:B------:R-:W-:Y:S05]  /*20170*/  WARPSYNC.COLLECTIVE R15, `(.L_x_11161) ;  /* 0x000000000f087348 */ /* 0x000fea0003c00000 */
[----:B------:R0:W1:Y:S02]  /*20180*/  SHFL.IDX P6, R14, R13, R12, R11 ;  /* 0x0000000c0d0e7389 */ /* 0x00006400000c000b */
[----:B01----:R-:W-:Y:S01]  /*20190*/  ENDCOLLECTIVE ;  /* 0x000000000000791b */ /* 0x003fe20003800000 */
.L_x_11161:
        /* <DEDUP_REMOVED lines=10> */
.L_x_11162:
[----:B------:R-:W-:Y:S05]  /*20240*/  BRA `(.L_x_11163) ;  /* 0xffffffcc00b87947 */ /* 0x000fea000383ffff */
.L_x_11074:
[----:B--2---:R2:W3:Y:S02]  /*20250*/  SYNCS.PHASECHK.TRANS64.TRYWAIT P0, [R10+URZ+0x22860], R24 ;  /* 0x022860180a0075a7 */ /* 0x0044e4000800017f */
[----:B---3--:R-:W-:Y:S05]  /*20260*/  @!P0 NANOSLEEP.SYNCS 0x989680 ;  /* 0x009896800000895d */ /* 0x008fea0003900000 */
[----:B------:R-:W3:Y:S02]  /*20270*/  @!P0 SYNCS.PHASECHK.TRANS64 P0, [R10+URZ+0x22860], R24 ;  /* 0x022860180a0085a7 */ /* 0x000ee4000800007f */
[----:B---3--:R-:W-:Y:S05]  /*20280*/  @!P0 BRA `(.L_x_11074) ;  /* 0xfffffffc00f08947 */ /* 0x008fea000383ffff */
[----:B------:R-:W-:Y:S05]  /*20290*/  BRA `(.L_x_11164) ;  /* 0xffffffd000087947 */ /* 0x000fea000383ffff */
.L_x_11075:
        /* <DEDUP_REMOVED lines=8> */
.L_x_11166:
[----:B------:R-:W-:Y:S05]  /*20320*/  BSYNC B1 ;  /* 0x0000000000017941 */ /* 0x000fea0003800000 */
.L_x_11165:
        /* <DEDUP_REMOVED lines=9> */
.L_x_11167:
[----:B------:R-:W-:Y:S02]  /*203c0*/  IMAD.MOV.U32 R13, RZ, RZ, R23 ;  /* 0x000000ffff0d7224 */ /* 0x000fe400078e0017 */
[----:B------:R-:W-:Y:S01]  /*203d0*/  IMAD.MOV.U32 R12, RZ, RZ, 0x1 ;  /* 0x00000001ff0c7424 */ /* 0x000fe200078e00ff */
[----:B------:R-:W-:-:S13]  /*203e0*/  IADD3 R2, P0, R14, R0, RZ ;  /* 0x000000000e027210 */ /* 0x000fda0007f1e0ff */
[----:B------:R-:W-:Y:S05]  /*203f0*/  WARPSYNC.COLLECTIVE R15, `(.L_x_11168) ;  /* 0x000000000f087348 */ /* 0x000fea0003c00000 */
[----:B------:R0:W1:Y:S02]  /*20400*/  SHFL.IDX P6, R14, R13, R12, R11 ;  /* 0x0000000c0d0e7389 */ /* 0x00006400000c000b */
[----:B01----:R-:W-:Y:S01]  /*20410*/  ENDCOLLECTIVE ;  /* 0x000000000000791b */ /* 0x003fe20003800000 */
.L_x_11168:
        /* <DEDUP_REMOVED lines=13> */
.L_x_11169:
[----:B------:R-:W-:Y:S02]  /*204f0*/  IMAD.MOV.U32 R13, RZ, RZ, R23 ;  /* 0x000000ffff0d7224 */ /* 0x000fe400078e0017 */
[----:B------:R-:W-:Y:S01]  /*20500*/  IMAD.MOV.U32 R12, RZ, RZ, 0x2 ;  /* 0x00000002ff0c7424 */ /* 0x000fe200078e00ff */
[----:B------:R-:W-:-:S13]  /*20510*/  IADD3 R2, P0, R14, R0, RZ ;  /* 0x000000000e027210 */ /* 0x000fda0007f1e0ff */
[----:B------:R-:W-:Y:S05]  /*20520*/  WARPSYNC.COLLECTIVE R15, `(.L_x_11170) ;  /* 0x000000000f087348 */ /* 0x000fea0003c00000 */
[----:B------:R0:W1:Y:S02]  /*20530*/  SHFL.IDX P6, R14, R13, R12, R11 ;  /* 0x0000000c0d0e7389 */ /* 0x00006400000c000b */
[----:B01----:R-:W-:Y:S01]  /*20540*/  ENDCOLLECTIVE ;  /* 0x000000000000791b */ /* 0x003fe20003800000 */
.L_x_11170:
        /* <DEDUP_REMOVED lines=13> */
.L_x_11171:
[----:B------:R-:W-:Y:S02]  /*20620*/  IMAD.MOV.U32 R13, RZ, RZ, R23 ;  /* 0x000000ffff0d7224 */ /* 0x000fe400078e0017 */
[----:B------:R-:W-:Y:S01]  /*20630*/  IMAD.MOV.U32 R12, RZ, RZ, 0x3 ;  /* 0x00000003ff0c7424 */ /* 0x000fe200078e00ff */
[----:B------:R-:W-:-:S13]  /*20640*/  IADD3 R2, P0, R14, R0, RZ ;  /* 0x000000000e027210 */ /* 0x000fda0007f1e0ff */
[----:B------:R-:W-:Y:S05]  /*20650*/  WARPSYNC.COLLECTIVE R15, `(.L_x_11172) ;  /* 0x000000000f087348 */ /* 0x000fea0003c00000 */
[----:B------:R0:W1:Y:S02]  /*20660*/  SHFL.IDX P6, R14, R13, R12, R11 ;  /* 0x0000000c0d0e7389 */ /* 0x00006400000c000b */
[----:B01----:R-:W-:Y:S01]  /*20670*/  ENDCOLLECTIVE ;  /* 0x000000000000791b */ /* 0x003fe20003800000 */
.L_x_11172:
        /* <DEDUP_REMOVED lines=13> */
.L_x_11173:
[----:B------:R-:W-:Y:S02]  /*20750*/  IMAD.MOV.U32 R13, RZ, RZ, R23 ;  /* 0x000000ffff0d7224 */ /* 0x000fe400078e0017 */
[----:B------:R-:W-:Y:S01]  /*20760*/  IMAD.MOV.U32 R12, RZ, RZ, 0x4 ;  /* 0x00000004ff0c7424 */ /* 0x000fe200078e00ff */
[----:B------:R-:W-:-:S13]  /*20770*/  IADD3 R2, P0, R14, R0, RZ ;  /* 0x000000000e027210 */ /* 0x000fda0007f1e0ff */
[----:B------:R-:W-:Y:S05]  /*20780*/  WARPSYNC.COLLECTIVE R15, `(.L_x_11174) ;  /* 0x000000000f087348 */ /* 0x000fea0003c00000 */
[----:B------:R0:W1:Y:S02]  /*20790*/  SHFL.IDX P6, R14, R13, R12, R11 ;  /* 0x0000000c0d0e7389 */ /* 0x00006400000c000b */
[----:B01----:R-:W-:Y:S01]  /*207a0*/  ENDCOLLECTIVE ;  /* 0x000000000000791b */ /* 0x003fe20003800000 */
.L_x_11174:
        /* <DEDUP_REMOVED lines=13> */
.L_x_11175:
[----:B------:R-:W-:Y:S02]  /*20880*/  IMAD.MOV.U32 R13, RZ, RZ, R23 ;  /* 0x000000ffff0d7224 */ /* 0x000fe400078e0017 */
[----:B------:R-:W-:Y:S01]  /*20890*/  IMAD.MOV.U32 R12, RZ, RZ, 0x5 ;  /* 0x00000005ff0c7424 */ /* 0x000fe200078e00ff */
[----:B------:R-:W-:-:S13]  /*208a0*/  IADD3 R2, P0, R14, R0, RZ ;  /* 0x000000000e027210 */ /* 0x000fda0007f1e0ff */
[----:B------:R-:W-:Y:S05]  /*208b0*/  WARPSYNC.COLLECTIVE R15, `(.L_x_11176) ;  /* 0x000000000f087348 */ /* 0x000fea0003c00000 */
[----:B------:R0:W1:Y:S02]  /*208c0*/  SHFL.IDX P6, R14, R13, R12, R11 ;  /* 0x0000000c0d0e7389 */ /* 0x00006400000c000b */
[----:B01----:R-:W-:Y:S01]  /*208d0*/  ENDCOLLECTIVE ;  /* 0x000000000000791b */ /* 0x003fe20003800000 */
.L_x_11176:
        /* <DEDUP_REMOVED lines=13> */
.L_x_11177:
[----:B------:R-:W-:Y:S05]  /*209b0*/  BRA `(.L_x_11178) ;  /* 0xffffffcc00547947 */ /* 0x000fea000383ffff */
.L_x_11083:
[----:B------:R-:W-:Y:S01]  /*209c0*/  BSSY B0, `(.L_x_11179) ;  /* 0x0000008000007945 */ /* 0x000fe20003800000 */
[----:B------:R-:W-:Y:S02]  /*209d0*/  IMAD.MOV.U32 R13, RZ, RZ, R31 ;  /* 0x000000ffff0d7224 */ /* 0x000fe400078e001f */
[----:B------:R-:W-:Y:S02]  /*209e0*/  IMAD.MOV.U32 R12, RZ, RZ, RZ ;  /* 0x000000ffff0c7224 */ /* 0x000fe400078e00ff */
[----:B------:R-:W-:Y:S02]  /*209f0*/  IMAD.MOV.U32 R11, RZ, RZ, 0x1f ;  /* 0x0000001fff0b7424 */ /* 0x000fe400078e00ff */
[----:B------:R-:W-:-:S07]  /*20a00*/  IMAD.MOV.U32 R15, RZ, RZ, -0x1 ;  /* 0xffffffffff0f7424 */ /* 0x000fce00078e00ff */
[----:B01---5:R-:W-:Y:S05]  /*20a10*/  WARPSYNC.COLLECTIVE R15, `(.L_x_11180) ;  /* 0x000000000f087348 */ /* 0x023fea0003c00000 */
[----:B------:R2:W3:Y:S02]  /*20a20*/  SHFL.IDX P6, R14, R13, R12, R11 ;  /* 0x0000000c0d0e7389 */ /* 0x0004e400000c000b */
[----:B0123-5:R-:W-:Y:S01]  /*20a30*/  ENDCOLLECTIVE ;  /* 0x000000000000791b */ /* 0x02ffe20003800000 */
.L_x_11180:
[----:B------:R-:W-:Y:S05]  /*20a40*/  BSYNC B0 ;  /* 0x0000000000007941 */ /* 0x000fea0003800000 */
.L_x_11179:
[----:B------:R-:W-:Y:S05]  /*20a50*/  BRA `(.L_x_11181) ;  /* 0xffffffd000287947 */ /* 0x000fea000383ffff */
.L_x_11086:
[----:B---3--:R3:W4:Y:S02]  /*20a60*/  SYNCS.PHASECHK.TRANS64.TRYWAIT P0, [R5+URZ+0x22820], R0 ;  /* 0x02282000050075a7 */ /* 0x008724000800017f */
[----:B----4-:R-:W-:Y:S05]  /*20a70*/  @!P0 NANOSLEEP.SYNCS 0x989680 ;  /* 0x009896800000895d */ /* 0x010fea0003900000 */
[----:B------:R-:W4:Y:S02]  /*20a80*/  @!P0 SYNCS.PHASECHK.TRANS64 P0, [R5+URZ+0x22820], R0 ;  /* 0x02282000050085a7 */ /* 0x000f24000800007f */
[----:B----4-:R-:W-:Y:S05]  /*20a90*/  @!P0 BRA `(.L_x_11086) ;  /* 0xfffffffc00f08947 */ /* 0x010fea000383ffff */
[----:B------:R-:W-:Y:S05]  /*20aa0*/  BRA `(.L_x_11182) ;  /* 0xffffffd000707947 */ /* 0x000fea000383ffff */
.L_x_11087:
        /* <DEDUP_REMOVED lines=11> */
.L_x_11184:
[----:B------:R-:W-:Y:S05]  /*20b60*/  BSYNC B0 ;  /* 0x0000000000007941 */ /* 0x000fea0003800000 */
.L_x_11183:
[----:B------:R-:W-:Y:S05]  /*20b70*/  BRA `(.L_x_11185) ;  /* 0xffffffd000587947 */ /* 0x000fea000383ffff */
.L_x_11090:
[----:B------:R-:W-:Y:S01]  /*20b80*/  BSSY B1, `(.L_x_11186) ;  /* 0x0000006000017945 */ /* 0x000fe20003800000 */
[----:B------:R-:W-:-:S07]  /*20b90*/  IMAD.MOV.U32 R15, RZ, RZ, -0x1 ;  /* 0xffffffffff0f7424 */ /* 0x000fce00078e00ff */
[----:B0123-5:R-:W-:Y:S05]  /*20ba0*/  WARPSYNC.COLLECTIVE R15, `(.L_x_11187) ;  /* 0x000000000f0c7348 */ /* 0x02ffea0003c00000 */
[----:B------:R-:W-:Y:S02]  /*20bb0*/  ELECT P6, UR62, PT ;  /* 0x00000000003e782f */ /* 0x000fe400038c0000 */
[----:B------:R-:W-:Y:S01]  /*20bc0*/  MOV R14, UR62 ;  /* 0x0000003e000e7c02 */ /* 0x000fe20008000f00 */
[----:B0123-5:R-:W-:Y:S10]  /*20bd0*/  ENDCOLLECTIVE ;  /* 0x000000000000791b */ /* 0x02fff40003800000 */
.L_x_11187:
[----:B------:R-:W-:Y:S05]  /*20be0*/  BSYNC B1 ;  /* 0x0000000000017941 */ /* 0x000fea0003800000 */
.L_x_11186:
[----:B------:R-:W-:Y:S05]  /*20bf0*/  BRA `(.L_x_11188) ;  /* 0xffffffd000507947 */ /* 0x000fea000383ffff */
.L_x_11092:
[----:B---3--:R3:W4:Y:S02]  /*20c00*/  SYNCS.PHASECHK.TRANS64.TRYWAIT P1, [R3+URZ+0x22840], R2 ;  /* 0x02284002030075a7 */ /* 0x008724000802017f */
[----:B----4-:R-:W-:Y:S05]  /*20c10*/  @!P1 NANOSLEEP.SYNCS 0x989680 ;  /* 0x009896800000995d */ /* 0x010fea0003900000 */
[----:B------:R-:W4:Y:S02]  /*20c20*/  @!P1 SYNCS.PHASECHK.TRANS64 P1, [R3+URZ+0x22840], R2 ;  /* 0x02284002030095a7 */ /* 0x000f24000802007f */
[----:B----4-:R-:W-:Y:S05]  /*20c30*/  @!P1 BRA `(.L_x_11092) ;  /* 0xfffffffc00f09947 */ /* 0x010fea000383ffff */
[----:B------:R-:W-:Y:S05]  /*20c40*/  BRA `(.L_x_11189) ;  /* 0xffffffd000707947 */ /* 0x000fea000383ffff */
.L_x_11094:
[----:B----4-:R4:W0:Y:S02]  /*20c50*/  SYNCS.PHASECHK.TRANS64.TRYWAIT P1, [R5+URZ+0x22840], R0 ;  /* 0x02284000050075a7 */ /* 0x010824000802017f */
[----:B0-----:R-:W-:Y:S05]  /*20c60*/  @!P1 NANOSLEEP.SYNCS 0x989680 ;  /* 0x009896800000995d */ /* 0x001fea0003900000 */
[----:B------:R-:W0:Y:S02]  /*20c70*/  @!P1 SYNCS.PHASECHK.TRANS64 P1, [R5+URZ+0x22840], R0 ;  /* 0x02284000050095a7 */ /* 0x000e24000802007f */
[----:B0-----:R-:W-:Y:S05]  /*20c80*/  @!P1 BRA `(.L_x_11094) ;  /* 0xfffffffc00f09947 */ /* 0x001fea000383ffff */
[----:B------:R-:W-:Y:S05]  /*20c90*/  BRA `(.L_x_11190) ;  /* 0xffffffd0007c7947 */ /* 0x000fea000383ffff */
.L_x_11096:
[----:B------:R0:W0:Y:S02]  /*20ca0*/  SYNCS.PHASECHK.TRANS64.TRYWAIT P1, [R3+URZ+0x22860], R2 ;  /* 0x02286002030075a7 */ /* 0x000024000802017f */
[----:B0-----:R-:W-:Y:S05]  /*20cb0*/  @!P1 NANOSLEEP.SYNCS 0x989680 ;  /* 0x009896800000995d */ /* 0x001fea0003900000 */
[----:B------:R-:W0:Y:S02]  /*20cc0*/  @!P1 SYNCS.PHASECHK.TRANS64 P1, [R3+URZ+0x22860], R2 ;  /* 0x02286002030095a7 */ /* 0x000e24000802007f */
[----:B0-----:R-:W-:Y:S05]  /*20cd0*/  @!P1 BRA `(.L_x_11096) ;  /* 0xfffffffc00f09947 */ /* 0x001fea000383ffff */
[----:B------:R-:W-:Y:S05]  /*20ce0*/  BRA `(.L_x_11191) ;  /* 0xffffffd000787947 */ /* 0x000fea000383ffff */
        .type           $_ZN7cutlass13device_kernelIN5flash11enable_sm90INS1_16FlashAttnFwdSm90INS1_25CollectiveMainloopFwdSm90ILi2EN4cute5tupleIJNS5_1CILi1EEES8_S8_EEENS6_IJNS7_ILi128EEENS7_ILi96EEENS7_ILi64EEEEEELi256ENS_6half_tEfNS_4arch4Sm90ELb0ELb1ELb1ELb0ELb1ELb0ELb0ELb1ELb0ELb1ELb0ELb0EEENS1_21CollectiveEpilogueFwdINS6_IJSA_NS7_ILi256EEESB_EEES9_SE_SG_Li256ELb0ELb1ELb0ELb0EEENS1_30DynamicPersistentTileSchedulerILi256ELi128ELb0ELb1ELb1EEEEEEEEEvNT_6ParamsE$_ZZN5flash25CollectiveMainloopFwdSm90ILi2EN4cute5tupleIJNS1_1CILi1EEES4_S4_EEENS2_IJNS3_ILi128EEENS3_ILi96EEENS3_ILi64EEEEEELi256EN7cutlass6half_tEfNSA_4arch4Sm90ELb0ELb1ELb1ELb0ELb1ELb0ELb0ELb1ELb0ELb1ELb0ELb0EE3mmaINS_16FlashAttnFwdSm90ISE_NS_21CollectiveEpilogueFwdINS2_IJS6_NS3_ILi256EEES7_EEES5_SB_SD_Li256ELb0ELb1ELb0ELb0EEENS_30DynamicPersistentTileSchedulerILi256ELi128ELb0ELb1ELb1EEEE13SharedStorageENS1_6TensorINS1_11ArrayEngineIfLm128EEENS1_6LayoutINS2_IJNS2_IJNS3_ILi2EEEST_NS3_ILi32EEEEEES4_S4_EEENS2_IJNS2_IJS4_ST_NS3_ILi4EEEEEENS3_ILi0EEESZ_EEEEEEENS_7SoftmaxILi2ELi0EEEEEbRKNSE_6ParamsENSA_13PipelineAsyncILi2EEES19_RNSA_13PipelineStateILj2EEERT0_RT1_iRiRKNS_16SeqlenInfoQKNewKILb0ELb0EEENS2_IJiiiiEEERT_ENKUliT_T0_T1_E_clIZSF_ISO_S12_S14_EbS17_S19_S19_S1C_S1E_S1G_iS1H_S1L_S1M_S1O_EUlRS1P_iE1_NS3_ILb0EEENS3_ILb1EEEEEDaiS1P_S1Q_S1R_,@function
        .size           $_ZN7cutlass13device_kernelIN5flash11enable_sm90INS1_16FlashAttnFwdSm90INS1_25CollectiveMainloopFwdSm90ILi2EN4cute5tupleIJNS5_1CILi1EEES8_S8_EEENS6_IJNS7_ILi128EEENS7_ILi96EEENS7_ILi64EEEEEELi256ENS_6half_tEfNS_4arch4Sm90ELb0ELb1ELb1ELb0ELb1ELb0ELb0ELb1ELb0ELb1ELb0ELb0EEENS1_21CollectiveEpilogueFwdINS6_IJSA_NS7_ILi256EEESB_EEES9_SE_SG_Li256ELb0ELb1ELb0ELb0EEENS1_30DynamicPersistentTileSchedulerILi256ELi128ELb0ELb1ELb1EEEEEEEEEvNT_6ParamsE$_ZZN5flash25CollectiveMainloopFwdSm90ILi2EN4cute5tupleIJNS1_1CILi1EEES4_S4_EEENS2_IJNS3_ILi128EEENS3_ILi96EEENS3_ILi64EEEEEELi256EN7cutlass6half_tEfNSA_4arch4Sm90ELb0ELb1ELb1ELb0ELb1ELb0ELb0ELb1ELb0ELb1ELb0ELb0EE3mmaINS_16FlashAttnFwdSm90ISE_NS_21CollectiveEpilogueFwdINS2_IJS6_NS3_ILi256EEES7_EEES5_SB_SD_Li256ELb0ELb1ELb0ELb0EEENS_30DynamicPersistentTileSchedulerILi256ELi128ELb0ELb1ELb1EEEE13SharedStorageENS1_6TensorINS1_11ArrayEngineIfLm128EEENS1_6LayoutINS2_IJNS2_IJNS3_ILi2EEEST_NS3_ILi32EEEEEES4_S4_EEENS2_IJNS2_IJS4_ST_NS3_ILi4EEEEEENS3_ILi0EEESZ_EEEEEEENS_7SoftmaxILi2ELi0EEEEEbRKNSE_6ParamsENSA_13PipelineAsyncILi2EEES19_RNSA_13PipelineStateILj2EEERT0_RT1_iRiRKNS_16SeqlenInfoQKNewKILb0ELb0EEENS2_IJiiiiEEERT_ENKUliT_T0_T1_E_clIZSF_ISO_S12_S14_EbS17_S19_S19_S1C_S1E_S1G_iS1H_S1L_S1M_S1O_EUlRS1P_iE1_NS3_ILb0EEENS3_ILb1EEEEEDaiS1P_S1Q_S1R_,(.L_x_15668 - $_ZN7cutlass13device_kernelIN5flash11enable_sm90INS1_16FlashAttnFwdSm90INS1_25CollectiveMainloopFwdSm90ILi2EN4cute5tupleIJNS5_1CILi1EEES8_S8_EEENS6_IJNS7_ILi128EEENS7_ILi96EEENS7_ILi64EEEEEELi256ENS_6half_tEfNS_4arch4Sm90ELb0ELb1ELb1ELb0ELb1ELb0ELb0ELb1ELb0ELb1ELb0ELb0EEENS1_21CollectiveEpilogueFwdINS6_IJSA_NS7_ILi256EEESB_EEES9_SE_SG_Li256ELb0ELb1ELb0ELb0EEENS1_30DynamicPersistentTileSchedulerILi256ELi128ELb0ELb1ELb1EEEEEEEEEvNT_6ParamsE$_ZZN5flash25CollectiveMainloopFwdSm90ILi2EN4cute5tupleIJNS1_1CILi1EEES4_S4_EEENS2_IJNS3_ILi128EEENS3_ILi96EEENS3_ILi64EEEEEELi256EN7cutlass6half_tEfNSA_4arch4Sm90ELb0ELb1ELb1ELb0ELb1ELb0ELb0ELb1ELb0ELb1ELb0ELb0EE3mmaINS_16FlashAttnFwdSm90ISE_NS_21CollectiveEpilogueFwdINS2_IJS6_NS3_ILi256EEES7_EEES5_SB_SD_Li256ELb0ELb1ELb0ELb0EEENS_30DynamicPersistentTileSchedulerILi256ELi128ELb0ELb1ELb1EEEE13SharedStorageENS1_6TensorINS1_11ArrayEngineIfLm128EEENS1_6LayoutINS2_IJNS2_IJNS3_ILi2EEEST_NS3_ILi32EEEEEES4_S4_EEENS2_IJNS2_IJS4_ST_NS3_ILi4EEEEEENS3_ILi0EEESZ_EEEEEEENS_7SoftmaxILi2ELi0EEEEEbRKNSE_6ParamsENSA_13PipelineAsyncILi2EEES19_RNSA_13PipelineStateILj2EEERT0_RT1_iRiRKNS_16SeqlenInfoQKNewKILb0ELb0EEENS2_IJiiiiEEERT_ENKUliT_T0_T1_E_clIZSF_ISO_S12_S14_EbS17_S19_S19_S1C_S1E_S1G_iS1H_S1L_S1M_S1O_EUlRS1P_iE1_NS3_ILb0EEENS3_ILb1EEEEEDaiS1P_S1Q_S1R_)
$_ZN7cutlass13device_kernelIN5flash11enable_sm90INS1_16FlashAttnFwdSm90INS1_25CollectiveMainloopFwdSm90ILi2EN4cute5tupleIJNS5_1CILi1EEES8_S8_EEENS6_IJNS7_ILi128EEENS7_ILi96EEENS7_ILi64EEEEEELi256ENS_6half_tEfNS_4arch4Sm90ELb0ELb1ELb1ELb0ELb1ELb0ELb0ELb1ELb0ELb1ELb0ELb0EEENS1_21CollectiveEpilogueFwdINS6_IJSA_NS7_ILi256EEESB_EEES9_SE_SG_Li256ELb0ELb1ELb0ELb0EEENS1_30DynamicPersistentTileSchedulerILi256ELi128ELb0ELb1ELb1EEEEEEEEEvNT_6ParamsE$_ZZN5flash25CollectiveMainloopFwdSm90ILi2EN4cute5tupleIJNS1_1CILi1EEES4_S4_EEENS2_IJNS3_ILi128EEENS3_ILi96EEENS3_ILi64EEEEEELi256EN7cutlass6half_tEfNSA_4arch4Sm90ELb0ELb1ELb1ELb0ELb1ELb0ELb0ELb1ELb0ELb1ELb0ELb0EE3mmaINS_16FlashAttnFwdSm90ISE_NS_21CollectiveEpilogueFwdINS2_IJS6_NS3_ILi256EEES7_EEES5_SB_SD_Li256ELb0ELb1ELb0ELb0EEENS_30DynamicPersistentTileSchedulerILi256ELi128ELb0ELb1ELb1EEEE13SharedStorageENS1_6TensorINS1_11ArrayEngineIfLm128EEENS1_6LayoutINS2_IJNS2_IJNS3_ILi2EEEST_NS3_ILi32EEEEEES4_S4_EEENS2_IJNS2_IJS4_ST_NS3_ILi4EEEEEENS3_ILi0EEESZ_EEEEEEENS_7SoftmaxILi2ELi0EEEEEbRKNSE_6ParamsENSA_13PipelineAsyncILi2EEES19_RNSA_13PipelineStateILj2EEERT0_RT1_iRiRKNS_16SeqlenInfoQKNewKILb0ELb0EEENS2_IJiiiiEEERT_ENKUliT_T0_T1_E_clIZSF_ISO_S12_S14_EbS17_S19_S19_S1C_S1E_S1G_iS1H_S1L_S1M_S1O_EUlRS1P_iE1_NS3_ILb0EEENS3_ILb1EEEEEDaiS1P_S1Q_S1R_:
        /* <DEDUP_REMOVED lines=9> */
[----:B------:R-:W-:Y:S01]  /*20d80*/  R2UR UR5, R5 ;  /* 0x00000000050572ca */ /* 0x000fe200000e0000 */
[----:B--2---:R-:W-:-:S12]  /*20d90*/  VIADD R13, R6, 0x1 ;  /* 0x00000001060d7836 */ /* 0x004fd80000000000 */
[----:B------:R-:W2:Y:S01]  /*20da0*/  LD.E R6, desc[UR4][R2.64+0x8] ;  /* 0x0000080402067980 */ /* 0x000ea2000c101900 */
[----:B------:R-:W-:-:S13]  /*20db0*/  ISETP.NE.AND P0, PT, R13, 0x2, PT ;  /* 0x000000020d00780c */ /* 0x000fda0003f05270 */
[----:B------:R-:W-:Y:S02]  /*20dc0*/  @!P0 R2UR UR6, R4 ;  /* 0x00000000040682ca */ /* 0x000fe400000e0000 */
[----:B------:R-:W-:-:S13]  /*20dd0*/  @!P0 R2UR UR7, R5 ;  /* 0x00000000050782ca */ /* 0x000fda00000e0000 */
[----:B------:R-:W3:Y:S01]  /*20de0*/  @!P0 LD.E R7, desc[UR6][R2.64+0x4] ;  /* 0x0000040602078980 */ /* 0x000ee2000c101900 */
        /* <DEDUP_REMOVED lines=8> */
[----:B------:R0:W-:Y:S08]  /*20e70*/  ST.E desc[UR4][R2.64], R13 ;  /* 0x0000000d02007985 */ /* 0x0001f0000c101904 */
[----:B------:R1:W-:Y:S01]  /*20e80*/  @!P0 ST.E desc[UR8][R2.64], RZ ;  /* 0x000000ff02008985 */ /* 0x0003e2000c101908 */
[----:B--2---:R-:W-:-:S05]  /*20e90*/  VIADD R15, R6, 0x1 ;  /* 0x00000001060f7836 */ /* 0x004fca0000000000 */
[----:B------:R1:W-:Y:S01]  /*20ea0*/  ST.E desc[UR6][R2.64+0x8], R15 ;  /* 0x0000080f02007985 */ /* 0x0003e2000c101906 */
[----:B---3--:R-:W-:-:S05]  /*20eb0*/  @!P0 LOP3.LUT R21, R7, 0x1, RZ, 0x3c, !PT ;  /* 0x0000000107158812 */ /* 0x008fca00078e3cff */
        /* <DEDUP_REMOVED lines=12> */
[----:B0-----:R1:W5:Y:S01]  /*20f80*/  LD.E R13, desc[UR6][R6.64+0x4] ;  /* 0x00000406060d7980 */ /* 0x001362000c101900 */
[----:B--2---:R-:W-:-:S04]  /*20f90*/  LOP3.LUT R24, R24, 0x1, RZ, 0xfc, !PT ;  /* 0x0000000118187812 */ /* 0x004fc800078efcff */
[----:B------:R-:W-:-:S13]  /*20fa0*/  ISETP.NE.AND P0, PT, R24, 0x3, PT ;  /* 0x000000031800780c */ /* 0x000fda0003f05270 */
[----:B-1----:R-:W-:Y:S05]  /*20fb0*/  @!P0 BRA `(.L_x_11193) ;  /* 0x0000000000048947 */ /* 0x002fea0003800000 */
[----:B------:R-:W-:Y:S01]  /*20fc0*/  BPT.TRAP 0x1 ;  /* 0x000000040000795c */ /* 0x000fe20000300000 */
.L_x_11193:
[----:B------:R-:W-:Y:S05]  /*20fd0*/  BSYNC B2 ;  /* 0x0000000000027941 */ /* 0x000fea0003800000 */
.L_x_11192:
        /* <DEDUP_REMOVED lines=17> */
.L_x_11195:
[----:B------:R-:W-:Y:S05]  /*210f0*/  BSYNC B2 ;  /* 0x0000000000027941 */ /* 0x000fea0003800000 */
.L_x_11194:
        /* <DEDUP_REMOVED lines=10> */
.L_x_11197:
[----:B------:R-:W-:Y:S05]  /*211a0*/  BSYNC B2 ;  /* 0x0000000000027941 */ /* 0x000fea0003800000 */
.L_x_11196:
        /* <DEDUP_REMOVED lines=18> */
[----:B------:R-:W-:Y:S01]  /*212d0*/  WARPGROUP.ARRIVE ;  /* 0x00000000000079c5 */ /* 0x000fe20000000000 */
[----:B------:R-:W-:Y:S01]  /*212e0*/  IMAD.MOV.U32 R9, RZ, RZ, R73 ;  /* 0x000000ffff097224 */ /* 0x000fe200078e0049 */
[----:B------:R-:W-:Y:S01]  /*212f0*/  R2UR UR8, R4 ;  /* 0x00000000040872ca */ /* 0x000fe200000e0000 */
[----:B------:R-:W-:Y:S01]  /*21300*/  IMAD.MOV.U32 R13, RZ, RZ, 0x1 ;  /* 0x00000001ff0d7424 */ /* 0x000fe200078e00ff */
[----:B------:R-:W-:-:S02]  /*21310*/  R2UR UR6, R8 ;  /* 0x00000000080672ca */ /* 0x000fc400000e0000 */
[----:B------:R-:W-:Y:S02]  /*21320*/  R2UR UR7, R9 ;  /* 0x00000000090772ca */ /* 0x000fe400000e0000 */
[C---:B------:R-:W-:Y:S02]  /*21330*/  R2UR UR9, R5.reuse ;  /* 0x00000000050972ca */ /* 0x040fe400000e0000 */
[----:B------:R-:W-:Y:S02]  /*21340*/  R2UR UR10, R4 ;  /* 0x00000000040a72ca */ /* 0x000fe400000e0000 */
[----:B------:R-:W-:Y:S02]  /*21350*/  R2UR UR11, R5 ;  /* 0x00000000050b72ca */ /* 0x000fe400000e0000 */
[----:B---3--:R-:W-:Y:S02]  /*21360*/  R2UR UR4, R6 ;  /* 0x00000000060472ca */ /* 0x008fe400000e0000 */
[----:B------:R-:W-:-:S13]  /*21370*/  R2UR UR5, R7 ;  /* 0x00000000070572ca */ /* 0x000fda00000e0000 */
[----:B------:R-:W-:Y:S03]  /*21380*/  HGMMA.64x96x16.F32 R24, gdesc[UR4], RZ, !UPT, gsb0 ;  /* 0x01600000041879f0 */ /* 0x000fe6000c0008ff */
        /* <DEDUP_REMOVED lines=8> */
[C---:B------:R-:W-:Y:S02]  /*21410*/  R2UR UR9, R5.reuse ;  /* 0x00000000050972ca */ /* 0x040fe400000e0000 */
[----:B------:R-:W-:Y:S02]  /*21420*/  R2UR UR10, R4 ;  /* 0x00000000040a72ca */ /* 0x000fe400000e0000 */
[----:B------:R-:W-:Y:S01]  /*21430*/  R2UR UR11, R5 ;  /* 0x00000000050b72ca */ /* 0x000fe200000e0000 */
[----:B--2---:R-:W-:Y:S01]  /*21440*/  VIADD R6, R6, 0x2 ;  /* 0x0000000206067836 */ /* 0x004fe20000000000 */
[----:B------:R-:W-:-:S04]  /*21450*/  R2UR UR5, R7 ;  /* 0x00000000070572ca */ /* 0x000fc800000e0000 */
[----:B------:R-:W-:-:S13]  /*21460*/  R2UR UR4, R6 ;  /* 0x00000000060472ca */ /* 0x000fda00000e0000 */
[----:B------:R-:W-:Y:S03]  /*21470*/  HGMMA.64x96x16.F32 R24, gdesc[UR4], R24, gsb0 ;  /* 0x01600000041879f0 */ /* 0x000fe60008000818 */
        /* <DEDUP_REMOVED lines=31> */
[----:B------:R-:W2:Y:S01]  /*21670*/  LDL.64 R8, [R0+0x18] ;  /* 0x0000180000087983 */ /* 0x000ea20000100a00 */
[----:B------:R-:W1:Y:S01]  /*21680*/  S2R R6, SR_TID.X ;  /* 0x0000000000067919 */ /* 0x000e620000002100 */
[----:B------:R-:W-:-:S02]  /*21690*/  R2UR UR4, R4 ;  /* 0x00000000040472ca */ /* 0x000fc400000e0000 */
[----:B------:R-:W-:Y:S01]  /*216a0*/  R2UR UR5, R5 ;  /* 0x00000000050572ca */ /* 0x000fe200000e0000 */
[----:B------:R-:W3:Y:S01]  /*216b0*/  LDL.64 R2, [R0] ;  /* 0x0000000000027983 */ /* 0x000ee20000100a00 */
[----:B-1----:R-:W-:-:S04]  /*216c0*/  SHF.R.U32.HI R7, RZ, 0x7, R6 ;  /* 0x00000007ff077819 */ /* 0x002fc80000011606 */
[----:B------:R-:W-:-:S05]  /*216d0*/  IADD3 R7, -R7, 0xb, RZ ;  /* 0x0000000b07077810 */ /* 0x000fca0007ffe1ff */
[----:B------:R0:W-:Y:S06]  /*216e0*/  BAR.ARV R7, 0x100 ;  /* 0x000400070000751d */ /* 0x0001ec0000002000 */
        /* <DEDUP_REMOVED lines=9> */
.L_x_11200:
[----:B------:R-:W-:Y:S05]  /*21780*/  BSYNC B2 ;  /* 0x0000000000027941 */ /* 0x000fea0003800000 */
.L_x_11199:
[C---:B------:R-:W-:Y:S01]  /*21790*/  R2UR UR6, R4.reuse ;  /* 0x00000000040672ca */ /* 0x040fe200000e0000 */
[----:B------:R-:W2:Y:S01]  /*217a0*/  LDL R21, [R1+0x410] ;  /* 0x0004100001157983 */ /* 0x000ea20000100800 */
[C---:B------:R-:W-:Y:S02]  /*217b0*/  R2UR UR7, R5.reuse ;  /* 0x00000000050772ca */ /* 0x040fe400000e0000 */
[----:B------:R-:W-:Y:S01]  /*217c0*/  R2UR UR4, R4 ;  /* 0x00000000040472ca */ /* 0x000fe200000e0000 */
[----:B------:R-:W3:Y:S01]  /*217d0*/  LDL R20, [R1+0x414] ;  /* 0x0004140001147983 */ /* 0x000ee20000100800 */
[----:B------:R-:W-:-:S09]  /*217e0*/  R2UR UR5, R5 ;  /* 0x00000000050572ca */ /* 0x000fd200000e0000 */
[----:B------:R-:W4:Y:S04]  /*217f0*/  LD.E.64 R2, desc[UR6][R8.64+0x20] ;  /* 0x0000200608027980 */ /* 0x000f28000c101b00 */
[----:B------:R-:W2:Y:S01]  /*21800*/  LD.E R7, desc[UR4][R8.64+0xc] ;  /* 0x00000c0408077980 */ /* 0x000ea2000c101900 */
[----:B----4-:R-:W-:-:S05]  /*21810*/  MOV R2, R2 ;  /* 0x0000000200027202 */ /* 0x010fca0000000f00 */
[----:B-----5:R-:W-:-:S05]  /*21820*/  IMAD R2, R15, 0x8, R2 ;  /* 0x000000080f027824 */ /* 0x020fca00078e0202 */
[----:B--2---:R-:W-:-:S04]  /*21830*/  PRMT R2, R7, 0x654, R2 ;  /* 0x0000065407027816 */ /* 0x004fc80000000002 */
[----:B------:R0:W-:Y:S01]  /*21840*/  SYNCS.ARRIVE.TRANS64.RED.A1T0 RZ, [R2+URZ], RZ ;  /* 0x000000ff02ff79a7 */ /* 0x0001e2000810043f */
[----:B------:R-:W2:Y:S04]  /*21850*/  LD.E R7, desc[UR4][R18.64+0x24] ;  /* 0x0000240412077980 */ /* 0x000ea8000c101900 */
[----:B------:R-:W4:Y:S04]  /*21860*/  LD.E R81, desc[UR4][R18.64] ;  /* 0x0000000412517980 */ /* 0x000f28000c101900 */
[----:B0-----:R-:W3:Y:S04]  /*21870*/  LDL.64 R2, [R0+0x38] ;  /* 0x0000380000027983 */ /* 0x001ee80000100a00 */
[----:B---3--:R-:W3:Y:S01]  /*21880*/  LD.E.64 R2, desc[UR4][R2.64] ;  /* 0x0000000402027980 */ /* 0x008ee2000c101b00 */
[----:B--2---:R-:W-:-:S13]  /*21890*/  ISETP.NE.AND P0, PT, R7, 0x1, PT ;  /* 0x000000010700780c */ /* 0x004fda0003f05270 */
[C---:B------:R-:W-:Y:S02]  /*218a0*/  @P0 R2UR UR6, R4.reuse ;  /* 0x00000000040602ca */ /* 0x040fe400000e0000 */
[C---:B------:R-:W-:Y:S02]  /*218b0*/  @P0 R2UR UR7, R5.reuse ;  /* 0x00000000050702ca */ /* 0x040fe400000e0000 */
[C---:B------:R-:W-:Y:S02]  /*218c0*/  R2UR UR14, R4.reuse ;  /* 0x00000000040e72ca */ /* 0x040fe400000e0000 */
[----:B------:R-:W-:Y:S02]  /*218d0*/  R2UR UR15, R5 ;  /* 0x00000000050f72ca */ /* 0x000fe400000e0000 */
[----:B------:R-:W-:-:S07]  /*218e0*/  R2UR UR10, R4 ;  /* 0x00000000040a72ca */ /* 0x000fce00000e0000 */
[----:B------:R-:W2:Y:S01]  /*218f0*/  @P0 LD.E R86, desc[UR6][R18.64+0x2c] ;  /* 0x00002c0612560980 */ /* 0x000ea2000c101900 */
        /* <DEDUP_REMOVED lines=8> */
[----:B------:R-:W2:Y:S04]  /*21980*/  LD.E R8, desc[UR6][R18.64+0x4] ;  /* 0x0000040612087980 */ /* 0x000ea8000c101900 */
[----:B------:R-:W2:Y:S04]  /*21990*/  LD.E R73, desc[UR10][R18.64+0xc] ;  /* 0x00000c0a12497980 */ /* 0x000ea8000c101900 */
[----:B------:R-:W2:Y:S04]  /*219a0*/  LD.E R74, desc[UR8][R18.64+0x10] ;  /* 0x00001008124a7980 */ /* 0x000ea8000c101900 */
[----:B------:R-:W2:Y:S04]  /*219b0*/  LD.E R75, desc[UR12][R18.64+0x14] ;  /* 0x0000140c124b7980 */ /* 0x000ea8000c101900 */
[----:B---3--:R0:W3:Y:S02]  /*219c0*/  LD.E R72, desc[UR4][R2.64] ;  /* 0x0000000402487980 */ /* 0x0080e4000c101900 */
[----:B0-----:R-:W-:-:S02]  /*219d0*/  IMAD.MOV.U32 R2, RZ, RZ, R20 ;  /* 0x000000ffff027224 */ /* 0x001fc400078e0014 */
[----:B------:R-:W-:-:S05]  /*219e0*/  IMAD.MOV.U32 R3, RZ, RZ, R21 ;  /* 0x000000ffff037224 */ /* 0x000fca00078e0015 */
[----:B------:R3:W3:Y:S01]  /*219f0*/  LD.E R88, desc[UR4][R2.64] ;  /* 0x0000000402587980 */ /* 0x0006e2000c101900 */
[----:B------:R-:W-:Y:S02]  /*21a00*/  @P0 R2UR UR4, R4 ;  /* 0x00000000040402ca */ /* 0x000fe400000e0000 */
[----:B------:R-:W-:-:S13]  /*21a10*/  @P0 R2UR UR5, R5 ;  /* 0x00000000050502ca */ /* 0x000fda00000e0000 */
[----:B------:R-:W3:Y:S01]  /*21a20*/  @P0 LD.E R89, desc[UR4][R18.64+0x28] ;  /* 0x0000280412590980 */ /* 0x000ee2000c101900 */
[----:B------:R-:W-:Y:S02]  /*21a30*/  R2UR UR4, R4 ;  /* 0x00000000040472ca */ /* 0x000fe400000e0000 */
[----:B------:R-:W-:-:S13]  /*21a40*/  R2UR UR5, R5 ;  /* 0x00000000050572ca */ /* 0x000fda00000e0000 */
[----:B------:R-:W3:Y:S01]  /*21a50*/  LD.E R3, desc[UR4][R18.64+0x8] ;  /* 0x0000080412037980 */ /* 0x000ee2000c101900 */
[----:B----4-:R-:W-:Y:S01]  /*21a60*/  ISETP.GE.AND P1, PT, R7, 0x1, PT ;  /* 0x000000010700780c */ /* 0x010fe20003f26270 */
[----:B------:R-:W-:Y:S01]  /*21a70*/  BSSY B2, `(.L_x_11201) ;  /* 0x00000ae000027945 */ /* 0x000fe20003800000 */
[----:B--2---:R-:W-:Y:S02]  /*21a80*/  IMAD R75, R10, -0x60, R75 ;  /* 0xffffffa00a4b7824 */ /* 0x004fe400078e024b */
[-C--:B---3--:R-:W-:Y:S01]  /*21a90*/  FMUL.FTZ R2, R26, R72.reuse ;  /* 0x000000481a027220 */ /* 0x088fe20000410000 */
        /* <DEDUP_REMOVED lines=8> */
[----:B------:R-:W-:Y:S01]  /*21b20*/  LEA.HI R45, R44, R81, RZ, 0x7 ;  /* 0x000000512c2d7211 */ /* 0x000fe200078f38ff */
[-C--:B------:R-:W-:Y:S01]  /*21b30*/  FMUL.FTZ R9, R24, R72.reuse ;  /* 0x0000004818097220 */ /* 0x080fe20000410000 */
[----:B------:R-:W-:-:S02]  /*21b40*/  FMUL.FTZ R24, R34, R72 ;  /* 0x0000004822187220 */ /* 0x000fc40000410000 */
[----:B------:R-:W-:Y:S01]  /*21b50*/  LOP3.LUT R34, R45, 0xffffff80, RZ, 0xc0, !PT ;  /* 0xffffff802d227812 */ /* 0x000fe200078ec0ff */
[-C--:B------:R-:W-:Y:S01]  /*21b60*/  FMUL.FTZ R20, R30, R72.reuse ;  /* 0x000000481e147220 */ /* 0x080fe20000410000 */
[----:B------:R-:W-:-:S03]  /*21b70*/  FMUL.FTZ R30, R46, R72 ;  /* 0x000000482e1e7220 */ /* 0x000fc60000410000 */
[----:B------:R-:W-:Y:S02]  /*21b80*/  IMAD.IADD R46, R81, 0x1, -R34 ;  /* 0x00000001512e7824 */ /* 0x000fe400078e0a22 */
[-C--:B------:R-:W-:Y:S01]  /*21b90*/  FMUL.FTZ R21, R31, R72.reuse ;  /* 0x000000481f157220 */ /* 0x080fe20000410000 */
[-C--:B------:R-:W-:Y:S01]  /*21ba0*/  FMUL.FTZ R31, R47, R72.reuse ;  /* 0x000000482f1f7220 */ /* 0x080fe20000410000 */
[-C--:B------:R-:W-:Y:S01]  /*21bb0*/  FMUL.FTZ R77, R28, R72.reuse ;  /* 0x000000481c4d7220 */ /* 0x080fe20000410000 */
        /* <DEDUP_REMOVED lines=8> */
[-C--:B------:R-:W-:Y:S01]  /*21c40*/  FMUL.FTZ R52, R52, R72.reuse ;  /* 0x0000004834347220 */ /* 0x080fe20000410000 */
[----:B------:R-:W-:Y:S01]  /*21c50*/  FMUL.FTZ R43, R49, R72 ;  /* 0x00000048312b7220 */ /* 0x000fe20000410000 */
[----:B------:R-:W-:-:S02]  /*21c60*/  LEA.HI R50, R44, R81, RZ, 0x2 ;  /* 0x000000512c327211 */ /* 0x000fc400078f10ff */
[--C-:B------:R-:W-:Y:S02]  /*21c70*/  SHF.R.S32.HI R49, RZ, 0x2, R48.reuse ;  /* 0x00000002ff317819 */ /* 0x100fe40000011430 */
[----:B------:R-:W-:Y:S01]  /*21c80*/  SHF.R.S32.HI R44, RZ, 0x1f, R48 ;  /* 0x0000001fff2c7819 */ /* 0x000fe20000011430 */
[----:B------:R0:W1:Y:S01]  /*21c90*/  MUFU.TANH R90, R52 ;  /* 0x00000034005a7308 */ /* 0x0000620000002400 */
[----:B------:R-:W-:Y:S02]  /*21ca0*/  LEA.HI R47, R47, R46, RZ, 0x5 ;  /* 0x0000002e2f2f7211 */ /* 0x000fe400078f28ff */
[----:B0-----:R-:W-:Y:S02]  /*21cb0*/  LOP3.LUT R52, R50, 0xfffffffc, RZ, 0xc0, !PT ;  /* 0xfffffffc32347812 */ /* 0x001fe400078ec0ff */
[----:B------:R-:W-:Y:S02]  /*21cc0*/  LEA.HI R50, R44, R49, RZ, 0x3 ;  /* 0x000000312c327211 */ /* 0x000fe400078f18ff */
[----:B------:R-:W-:Y:S01]  /*21cd0*/  SHF.R.S32.HI R44, RZ, 0x7, R45 ;  /* 0x00000007ff2c7819 */ /* 0x000fe2000001142d */
[----:B------:R-:W-:Y:S01]  /*21ce0*/  IMAD.IADD R52, R81, 0x1, -R52 ;  /* 0x0000000151347824 */ /* 0x000fe200078e0a34 */
[----:B------:R-:W-:-:S02]  /*21cf0*/  LOP3.LUT R50, R50, 0xfffffff8, RZ, 0xc0, !PT ;  /* 0xfffffff832327812 */ /* 0x000fc400078ec0ff */
[----:B------:R-:W-:Y:S02]  /*21d00*/  LEA.HI R45, R45, R44, RZ, 0x1 ;  /* 0x0000002c2d2d7211 */ /* 0x000fe400078f08ff */
[----:B------:R-:W-:Y:S01]  /*21d10*/  SHF.R.S32.HI R47, RZ, 0x5, R47 ;  /* 0x00000005ff2f7819 */ /* 0x000fe2000001142f */
[----:B------:R-:W-:Y:S01]  /*21d20*/  IMAD.IADD R50, R49, 0x1, -R50 ;  /* 0x0000000131327824 */ /* 0x000fe200078e0a32 */
[----:B------:R-:W-:Y:S02]  /*21d30*/  LOP3.LUT R45, R45, 0x3fffffe, RZ, 0xc0, !PT ;  /* 0x03fffffe2d2d7812 */ /* 0x000fe400078ec0ff */
[----:B------:R-:W-:Y:S01]  /*21d40*/  LEA.HI R49, R52, R52, RZ, 0x1 ;  /* 0x0000003434317211 */ /* 0x000fe200078f08ff */
[----:B------:R-:W-:Y:S02]  /*21d50*/  IMAD R47, R88, 0x8, R47 ;  /* 0x00000008582f7824 */ /* 0x000fe400078e022f */
[----:B------:R-:W-:Y:S01]  /*21d60*/  IMAD.IADD R45, R44, 0x1, -R45 ;  /* 0x000000012c2d7824 */ /* 0x000fe200078e0a2d */
[----:B------:R-:W-:Y:S01]  /*21d70*/  LOP3.LUT R49, R49, 0x1ffffffe, RZ, 0xc0, !PT ;  /* 0x1ffffffe31317812 */ /* 0x000fe200078ec0ff */
[----:B------:R-:W-:-:S02]  /*21d80*/  IMAD.U32 R50, R47, 0x10, R50 ;  /* 0x000000102f327824 */ /* 0x000fc400078e0032 */
[----:B------:R-:W-:Y:S02]  /*21d90*/  FMUL.FTZ R56, R56, R72 ;  /* 0x0000004838387220 */ /* 0x000fe40000410000 */
[----:B------:R-:W-:Y:S02]  /*21da0*/  IMAD.IADD R49, R52, 0x1, -R49 ;  /* 0x0000000134317824 */ /* 0x000fe400078e0a31 */
[----:B------:R-:W-:Y:S01]  /*21db0*/  IMAD R50, R45, 0x40, R50 ;  /* 0x000000402d327824 */ /* 0x000fe200078e0232 */
[----:B------:R0:W2:Y:S03]  /*21dc0*/  MUFU.TANH R92, R56 ;  /* 0x00000038005c7308 */ /* 0x0000a60000002400 */
[----:B0-----:R-:W-:-:S04]  /*21dd0*/  IMAD R56, R49, 0x8, R50 ;  /* 0x0000000831387824 */ /* 0x001fc800078e0232 */
[----:B------:R-:W-:-:S05]  /*21de0*/  @P0 IMAD.HI.U32 R89, R56, R89, RZ ;  /* 0x0000005938590227 */ /* 0x000fca00078e00ff */
[----:B------:R-:W-:Y:S01]  /*21df0*/  @P0 SHF.R.U32.HI R56, RZ, R86, R89 ;  /* 0x00000056ff380219 */ /* 0x000fe20000011659 */
[----:B------:R-:W-:Y:S01]  /*21e00*/  IMAD.MOV.U32 R49, RZ, RZ, -0x60 ;  /* 0xffffffa0ff317424 */ /* 0x000fe200078e00ff */
        /* <DEDUP_REMOVED lines=24> */
[----:B------:R-:W-:Y:S02]  /*21f90*/  IMAD R44, R10, R49, 0x1 ;  /* 0x000000010a2c7424 */ /* 0x000fe400078e0231 */
[-C--:B------:R-:W-:Y:S01]  /*21fa0*/  FMUL.FTZ R88, R71, R72.reuse ;  /* 0x0000004847587220 */ /* 0x080fe20000410000 */
[----:B------:R-:W-:Y:S01]  /*21fb0*/  FMUL.FTZ R53, R53, R72 ;  /* 0x0000004835357220 */ /* 0x000fe20000410000 */
[----:B------:R-:W-:Y:S01]  /*21fc0*/  IMAD R44, R45, -0x2, R44 ;  /* 0xfffffffe2d2c7824 */ /* 0x000fe200078e022c */
[----:B------:R-:W3:Y:S01]  /*21fd0*/  MUFU.TANH R9, R9 ;  /* 0x0000000900097308 */ /* 0x000ee20000002400 */
[----:B------:R-:W-:-:S03]  /*21fe0*/  LOP3.LUT R46, RZ, R73, RZ, 0x33, !PT ;  /* 0x00000049ff2e7212 */ /* 0x000fc600078e33ff */
[----:B------:R-:W-:-:S04]  /*21ff0*/  IADD3 R45, -R8, R44, R3 ;  /* 0x0000002c082d7210 */ /* 0x000fc80007ffe103 */
[----:B------:R-:W4:Y:S01]  /*22000*/  MUFU.TANH R76, R76 ;  /* 0x0000004c004c7308 */ /* 0x000f220000002400 */
[----:B------:R-:W-:-:S07]  /*22010*/  FMUL.FTZ R57, R57, R72 ;  /* 0x0000004839397220 */ /* 0x000fce0000410000 */
        /* <DEDUP_REMOVED lines=43> */
[----:B------:R-:W-:-:S02]  /*222d0*/  IMAD.IADD R74, R45, 0x1, R74 ;  /* 0x000000012d4a7824 */ /* 0x000fc400078e024a */
[----:B------:R-:W-:Y:S02]  /*222e0*/  IMAD.IADD R72, R45, 0x1, R46 ;  /* 0x000000012d487824 */ /* 0x000fe400078e022e */
[----:B------:R-:W-:Y:S02]  /*222f0*/  VIADD R59, R44, 0xffffffff ;  /* 0xffffffff2c3b7836 */ /* 0x000fe40000000000 */
[--C-:B0-----:R-:W-:Y:S01]  /*22300*/  IMAD.IADD R58, R74, 0x1, R47.reuse ;  /* 0x000000014a3a7824 */ /* 0x101fe200078e022f */
[----:B------:R0:W1:Y:S02]  /*22310*/  MUFU.TANH R93, R57 ;  /* 0x00000039005d7308 */ /* 0x0000640000002400 */
[----:B0-----:R-:W-:Y:S01]  /*22320*/  IMAD.IADD R57, R72, 0x1, R47 ;  /* 0x0000000148397824 */ /* 0x001fe200078e022f */
        /* <DEDUP_REMOVED lines=17> */
.L_x_11206:
[----:B------:R-:W-:Y:S05]  /*22440*/  BSYNC B4 ;  /* 0x0000000000047941 */ /* 0x000fea0003800000 */
.L_x_11205:
[----:B------:R-:W-:Y:S01]  /*22450*/  LOP3.LUT R44, RZ, R44, RZ, 0x33, !PT ;  /* 0x0000002cff2c7212 */ /* 0x000fe200078e33ff */
[----:B------:R-:W-:Y:S06]  /*22460*/  BRA `(.L_x_11207) ;  /* 0x0000000000287947 */ /* 0x000fec0003800000 */
.L_x_11204:
        /* <DEDUP_REMOVED lines=10> */
.L_x_11207:
[----:B------:R-:W-:Y:S05]  /*22510*/  BSYNC B3 ;  /* 0x0000000000037941 */ /* 0x000fea0003800000 */
.L_x_11203:
[----:B------:R-:W-:-:S05]  /*22520*/  IMAD R44, R7, R44, R59 ;  /* 0x0000002c072c7224 */ /* 0x000fca00078e023b */
[----:B------:R-:W-:Y:S02]  /*22530*/  VIMNMX R57, R57, R44, !PT ;  /* 0x0000002c39397248 */ /* 0x000fe40007fe0100 */
[----:B------:R-:W-:-:S07]  /*22540*/  VIADDMNMX R58, R44, R7, R58, PT ;  /* 0x000000072c3a7246 */ /* 0x000fce000380013a */
.L_x_11202:
[----:B------:R-:W-:Y:S05]  /*22550*/  BSYNC B2 ;  /* 0x0000000000027941 */ /* 0x000fea0003800000 */
.L_x_11201:
        /* <DEDUP_REMOVED lines=116> */
[----:B------:R-:W-:Y:S01]  /*22ca0*/  ISETP.GE.AND P6, PT, R7, 0x1, PT ;  /* 0x000000010700780c */ /* 0x000fe20003fc6270 */
[--C-:B0-----:R-:W-:Y:S02]  /*22cb0*/  IMAD.IADD R80, R74, 0x1, R9.reuse ;  /* 0x000000014a507824 */ /* 0x101fe400078e0209 */
[----:B------:R-:W-:-:S10]  /*22cc0*/  IMAD.IADD R72, R72, 0x1, R9 ;  /* 0x0000000148487824 */ /* 0x000fd400078e0209 */
        /* <DEDUP_REMOVED lines=17> */
.L_x_11213:
[----:B------:R-:W-:Y:S05]  /*22de0*/  BSYNC B4 ;  /* 0x0000000000047941 */ /* 0x000fea0003800000 */
.L_x_11212:
[----:B------:R-:W-:Y:S01]  /*22df0*/  LOP3.LUT R8, RZ, R8, RZ, 0x33, !PT ;  /* 0x00000008ff087212 */ /* 0x000fe200078e33ff */
[----:B------:R-:W-:Y:S06]  /*22e00*/  BRA `(.L_x_11214) ;  /* 0x0000000000287947 */ /* 0x000fec0003800000 */
.L_x_11211:
        /* <DEDUP_REMOVED lines=10> */
.L_x_11214:
[----:B------:R-:W-:Y:S05]  /*22eb0*/  BSYNC B3 ;  /* 0x0000000000037941 */ /* 0x000fea0003800000 */
.L_x_11210:
[----:B------:R-:W-:-:S05]  /*22ec0*/  IMAD R3, R7, R8, R59 ;  /* 0x0000000807037224 */ /* 0x000fca00078e023b */
[----:B------:R-:W-:Y:S02]  /*22ed0*/  VIADDMNMX R80, R3, R7, R80, PT ;  /* 0x0000000703507246 */ /* 0x000fe40003800150 */
[----:B------:R-:W-:-:S07]  /*22ee0*/  VIMNMX R72, R72, R3, !PT ;  /* 0x0000000348487248 */ /* 0x000fce0007fe0100 */
.L_x_11209:
[----:B------:R-:W-:Y:S05]  /*22ef0*/  BSYNC B2 ;  /* 0x0000000000027941 */ /* 0x000fea0003800000 */
.L_x_11208:
[----:B------:R-:W2:Y:S01]  /*22f00*/  LDL.64 R8, [R0+0x40] ;  /* 0x0000400000087983 */ /* 0x000ea20000100a00 */
        /* <DEDUP_REMOVED lines=61> */
[----:B------:R-:W-:Y:S02]  /*232e0*/  R2UR UR4, R4 ;  /* 0x00000000040472ca */ /* 0x000fe400000e0000 */
[----:B------:R-:W-:Y:S02]  /*232f0*/  ISETP.LT.OR P0, PT, R80, 0x41, P0 ;  /* 0x000000415000780c */ /* 0x000fe40000701670 */
[----:B------:R-:W-:Y:S02]  /*23300*/  R2UR UR5, R5 ;  /* 0x00000000050572ca */ /* 0x000fe400000e0000 */
[----:B------:R-:W-:-:S02]  /*23310*/  FSEL R64, R87, -INF , !P0 ;  /* 0xff80000057407808 */ /* 0x000fc40004000000 */
[----:B------:R-:W-:Y:S02]  /*23320*/  ISETP.GT.AND P0, PT, R72, RZ, !P6 ;  /* 0x000000ff4800720c */ /* 0x000fe40007704270 */
[----:B------:R-:W-:Y:S02]  /*23330*/  ISETP.NE.AND P1, PT, R93, RZ, PT ;  /* 0x000000ff5d00720c */ /* 0x000fe40003f25270 */
[----:B------:R-:W-:Y:S02]  /*23340*/  ISETP.LT.OR P0, PT, R80, 0x1, P0 ;  /* 0x000000015000780c */ /* 0x000fe40000701670 */
[----:B------:R-:W-:Y:S02]  /*23350*/  ISETP.NE.AND P6, PT, R75, RZ, PT ;  /* 0x000000ff4b00720c */ /* 0x000fe40003fc5270 */
[----:B------:R-:W-:Y:S02]  /*23360*/  FSEL R20, R2, -INF , !P0 ;  /* 0xff80000002147808 */ /* 0x000fe40004000000 */
[----:B------:R-:W-:Y:S01]  /*23370*/  ISETP.NE.AND P0, PT, R92, RZ, PT ;  /* 0x000000ff5c00720c */ /* 0x000fe20003f05270 */
[----:B--2---:R-:W2:Y:S03]  /*23380*/  LD.E.64 R2, desc[UR4][R8.64] ;  /* 0x0000000408027980 */ /* 0x004ea6000c101b00 */
[----:B------:R-:W-:-:S02]  /*23390*/  ISETP.GT.AND P0, PT, R72, 0x41, !P0 ;  /* 0x000000414800780c */ /* 0x000fc40004704270 */
[----:B------:R-:W-:Y:S01]  /*233a0*/  ISETP.GT.AND P1, PT, R72, 0x48, !P1 ;  /* 0x000000484800780c */ /* 0x000fe20004f24270 */
[----:B------:R-:W3:Y:S01]  /*233b0*/  LD.E R28, desc[UR4][R8.64+0x20] ;  /* 0x00002004081c7980 */ /* 0x000ee2000c101900 */
[----:B------:R-:W-:Y:S02]  /*233c0*/  ISETP.LT.OR P0, PT, R80, 0x42, P0 ;  /* 0x000000425000780c */ /* 0x000fe40000701670 */
[C---:B------:R-:W-:Y:S02]  /*233d0*/  ISETP.GT.AND P2, PT, R72.reuse, 0x49, !P2 ;  /* 0x000000494800780c */ /* 0x040fe40005744270 */
[C---:B------:R-:W-:Y:S02]  /*233e0*/  ISETP.GT.AND P3, PT, R72.reuse, 0x50, !P3 ;  /* 0x000000504800780c */ /* 0x040fe40005f64270 */
[C---:B------:R-:W-:Y:S02]  /*233f0*/  ISETP.GT.AND P4, PT, R72.reuse, 0x51, !P4 ;  /* 0x000000514800780c */ /* 0x040fe40006784270 */
[----:B------:R-:W-:-:S02]  /*23400*/  ISETP.GT.AND P5, PT, R72, 0x58, !P5 ;  /* 0x000000584800780c */ /* 0x000fc40006fa4270 */
[----:B------:R-:W-:Y:S02]  /*23410*/  ISETP.GT.AND P6, PT, R72, 0x59, !P6 ;  /* 0x000000594800780c */ /* 0x000fe400077c4270 */
[C---:B------:R-:W-:Y:S02]  /*23420*/  ISETP.LT.OR P1, PT, R80.reuse, 0x49, P1 ;  /* 0x000000495000780c */ /* 0x040fe40000f21670 */
[----:B------:R-:W-:Y:S02]  /*23430*/  FSEL R72, R33, -INF , !P0 ;  /* 0xff80000021487808 */ /* 0x000fe40004000000 */
[----:B------:R-:W-:Y:S02]  /*23440*/  ISETP.LT.OR P2, PT, R80, 0x4a, P2 ;  /* 0x0000004a5000780c */ /* 0x000fe40001741670 */
[----:B------:R-:W-:Y:S02]  /*23450*/  FSEL R73, R34, -INF , !P1 ;  /* 0xff80000022497808 */ /* 0x000fe40004800000 */
[----:B------:R-:W-:-:S02]  /*23460*/  ISETP.LT.OR P3, PT, R80, 0x51, P3 ;  /* 0x000000515000780c */ /* 0x000fc40001f61670 */
[----:B------:R-:W-:Y:S02]  /*23470*/  FSEL R74, R35, -INF , !P2 ;  /* 0xff800000234a7808 */ /* 0x000fe40005000000 */
[C---:B------:R-:W-:Y:S02]  /*23480*/  ISETP.LT.OR P4, PT, R80.reuse, 0x52, P4 ;  /* 0x000000525000780c */ /* 0x040fe40002781670 */
[----:B------:R-:W-:Y:S02]  /*23490*/  FSEL R75, R81, -INF , !P3 ;  /* 0xff800000514b7808 */ /* 0x000fe40005800000 */
[C---:B------:R-:W-:Y:S02]  /*234a0*/  ISETP.LT.OR P5, PT, R80.reuse, 0x59, P5 ;  /* 0x000000595000780c */ /* 0x040fe40002fa1670 */
[----:B------:R-:W-:Y:S02]  /*234b0*/  FSEL R79, R83, -INF , !P4 ;  /* 0xff800000534f7808 */ /* 0x000fe40006000000 */
[----:B------:R-:W-:-:S02]  /*234c0*/  ISETP.LT.OR P6, PT, R80, 0x5a, P6 ;  /* 0x0000005a5000780c */ /* 0x000fc400037c1670 */
[----:B------:R-:W-:Y:S02]  /*234d0*/  FSEL R80, R86, -INF , !P5 ;  /* 0xff80000056507808 */ /* 0x000fe40006800000 */
[----:B------:R-:W-:Y:S02]  /*234e0*/  R2UR UR6, R4 ;  /* 0x00000000040672ca */ /* 0x000fe400000e0000 */
[----:B------:R-:W-:Y:S02]  /*234f0*/  R2UR UR7, R5 ;  /* 0x00000000050772ca */ /* 0x000fe400000e0000 */
[----:B------:R-:W-:-:S11]  /*23500*/  FSEL R81, R88, -INF , !P6 ;  /* 0xff80000058517808 */ /* 0x000fd60007000000 */
[----:B------:R-:W4:Y:S01]  /*23510*/  LD.E R32, desc[UR6][R8.64+0x14] ;  /* 0x0000140608207980 */ /* 0x000f22000c101900 */
        /* <DEDUP_REMOVED lines=48> */
[----:B------:R-:W-:-:S05]  /*23820*/  FMNMX.FTZ R27, R81, R24, !PT ;  /* 0x00000018511b7209 */ /* 0x000fca0007810000 */
[----:B------:R1:W-:Y:S04]  /*23830*/  ST.E.64 desc[UR4][R8.64], R26 ;  /* 0x0000001a08007985 */ /* 0x0003e8000c101b04 */
[----:B------:R-:W2:Y:S01]  /*23840*/  LD.E R30, desc[UR6][R8.64+0x4] ;  /* 0x00000406081e7980 */ /* 0x000ea2000c101900 */
[----:B0-----:R-:W-:-:S03]  /*23850*/  FMNMX.FTZ R7, R26, R7, !PT ;  /* 0x000000071a077209 */ /* 0x001fc60007810000 */
[----:B-1----:R-:W4:Y:S04]  /*23860*/  LD.E R26, desc[UR4][R8.64+0x10] ;  /* 0x00001004081a7980 */ /* 0x002f28000c101900 */
[----:B------:R-:W0:Y:S02]  /*23870*/  SHFL.BFLY PT, R24, R7, 0x1, 0x1f ;  /* 0x0c201f0007187f89 */ /* 0x000e2400000e0000 */
[----:B0-----:R-:W-:-:S05]  /*23880*/  FMNMX.FTZ R15, R7, R24, !PT ;  /* 0x00000018070f7209 */ /* 0x001fca0007810000 */
[----:B------:R-:W-:Y:S04]  /*23890*/  ST.E desc[UR4][R8.64], R15 ;  /* 0x0000000f08007985 */ /* 0x000fe8000c101904 */
[----:B------:R-:W3:Y:S01]  /*238a0*/  LD.E R25, desc[UR6][R8.64] ;  /* 0x0000000608197980 */ /* 0x000ee2000c101900 */
[----:B------:R-:W-:Y:S02]  /*238b0*/  R2UR UR8, R4 ;  /* 0x00000000040872ca */ /* 0x000fe400000e0000 */
[----:B------:R-:W-:Y:S01]  /*238c0*/  R2UR UR9, R5 ;  /* 0x00000000050972ca */ /* 0x000fe200000e0000 */
[----:B--2---:R-:W0:Y:S02]  /*238d0*/  SHFL.BFLY PT, R7, R30, 0x2, 0x1f ;  /* 0x0c401f001e077f89 */ /* 0x004e2400000e0000 */
[----:B0-----:R-:W-:-:S05]  /*238e0*/  FMNMX.FTZ R7, R7, R30, !PT ;  /* 0x0000001e07077209 */ /* 0x001fca0007810000 */
[----:B------:R-:W0:Y:S01]  /*238f0*/  SHFL.BFLY PT, R24, R7, 0x1, 0x1f ;  /* 0x0c201f0007187f89 */ /* 0x000e2200000e0000 */
[----:B---3--:R-:W-:Y:S02]  /*23900*/  FSETP.NEU.FTZ.AND P0, PT, R25, -INF , PT ;  /* 0xff8000001900780b */ /* 0x008fe40003f1d000 */
[----:B0-----:R-:W-:Y:S02]  /*23910*/  FMNMX.FTZ R21, R7, R24, !PT ;  /* 0x0000001807157209 */ /* 0x001fe40007810000 */
[----:B------:R-:W-:Y:S02]  /*23920*/  FSEL R15, R25, RZ, P0 ;  /* 0x000000ff190f7208 */ /* 0x000fe40000000000 */
[----:B------:R-:W-:-:S03]  /*23930*/  FSETP.NEU.FTZ.AND P0, PT, R21, -INF , PT ;  /* 0xff8000001500780b */ /* 0x000fc60003f1d000 */
[----:B------:R-:W-:Y:S01]  /*23940*/  FADD.FTZ R15, R2, -R15 ;  /* 0x8000000f020f7221 */ /* 0x000fe20000010000 */
[----:B------:R-:W-:-:S03]  /*23950*/  FSEL R2, R21, RZ, P0 ;  /* 0x000000ff15027208 */ /* 0x000fc60000000000 */
[----:B------:R-:W-:Y:S02]  /*23960*/  FMUL.FTZ R15, R15, R28 ;  /* 0x0000001c0f0f7220 */ /* 0x000fe40000410000 */
[----:B------:R-:W-:-:S04]  /*23970*/  FADD.FTZ R3, R3, -R2 ;  /* 0x8000000203037221 */ /* 0x000fc80000010000 */
[----:B------:R-:W-:Y:S01]  /*23980*/  FMUL.FTZ R28, R28, R3 ;  /* 0x000000031c1c7220 */ /* 0x000fe20000410000 */
[----:B------:R-:W4:Y:S08]  /*23990*/  MUFU.EX2 R15, R15 ;  /* 0x0000000f000f7308 */ /* 0x000f300000000800 */
[----:B------:R-:W0:Y:S01]  /*239a0*/  MUFU.EX2 R7, R28 ;  /* 0x0000001c00077308 */ /* 0x000e220000000800 */
[----:B------:R-:W-:Y:S01]  /*239b0*/  ST.E desc[UR4][R8.64+0x4], R21 ;  /* 0x0000041508007985 */ /* 0x000fe2000c101904 */
[----:B----4-:R-:W-:Y:S01]  /*239c0*/  FMUL.FTZ R25, R15, R26 ;  /* 0x0000001a0f197220 */ /* 0x010fe20000410000 */
[----:B0-----:R-:W-:-:S04]  /*239d0*/  FMUL.FTZ R27, R7, R32 ;  /* 0x00000020071b7220 */ /* 0x001fc80000410000 */
[----:B------:R-:W-:Y:S04]  /*239e0*/  ST.E desc[UR6][R8.64+0x10], R25 ;  /* 0x0000101908007985 */ /* 0x000fe8000c101906 */
[----:B------:R0:W-:Y:S04]  /*239f0*/  ST.E desc[UR8][R8.64+0x14], R27 ;  /* 0x0000141b08007985 */ /* 0x0001e8000c101908 */
[----:B------:R-:W2:Y:S04]  /*23a00*/  LDL.64 R2, [R0+0x40] ;  /* 0x0000400000027983 */ /* 0x000ea80000100a00 */
[----:B--2---:R-:W0:Y:S04]  /*23a10*/  LD.E R83, desc[UR6][R2.64+0x20] ;  /* 0x0000200602537980 */ /* 0x004e28000c101900 */
[----:B------:R-:W0:Y:S04]  /*23a20*/  LD.E R24, desc[UR4][R2.64] ;  /* 0x0000000402187980 */ /* 0x000e28000c101900 */
[----:B------:R-:W2:Y:S04]  /*23a30*/  LD.E R26, desc[UR4][R2.64+0x4] ;  /* 0x00000404021a7980 */ /* 0x000ea8000c101900 */
[----:B------:R-:W3:Y:S04]  /*23a40*/  LD.E R85, desc[UR4][R2.64+0x10] ;  /* 0x0000100402557980 */ /* 0x000ee8000c101900 */
[----:B------:R-:W4:Y:S01]  /*23a50*/  LD.E R84, desc[UR6][R2.64+0x14] ;  /* 0x0000140602547980 */ /* 0x000f22000c101900 */
[C---:B0-----:R-:W-:Y:S01]  /*23a60*/  FMUL.FTZ R8, R24.reuse, R83 ;  /* 0x0000005318087220 */ /* 0x041fe20000410000 */
[----:B------:R-:W-:-:S04]  /*23a70*/  FSETP.NEU.FTZ.AND P0, PT, R24, -INF , PT ;  /* 0xff8000001800780b */ /* 0x000fc80003f1d000 */
[----:B------:R-:W-:Y:S01]  /*23a80*/  FSEL R8, R8, RZ, P0 ;  /* 0x000000ff08087208 */ /* 0x000fe20000000000 */
[----:B--2---:R-:W-:Y:S01]  /*23a90*/  FMUL.FTZ R9, R83, R26 ;  /* 0x0000001a53097220 */ /* 0x004fe20000410000 */
[----:B------:R-:W-:-:S03]  /*23aa0*/  FSETP.NEU.FTZ.AND P0, PT, R26, -INF , PT ;  /* 0xff8000001a00780b */ /* 0x000fc60003f1d000 */
        /* <DEDUP_REMOVED lines=24> */
[----:B------:R-:W-:-:S05]  /*23c30*/  FSEL R8, R9, RZ, P0 ;  /* 0x000000ff09087208 */ /* 0x000fca0000000000 */
[-CC-:B------:R-:W-:Y:S01]  /*23c40*/  FFMA.FTZ R173, R20, R83.reuse, -R8.reuse ;  /* 0x0000005314ad7223 */ /* 0x180fe20000010808 */
[-CC-:B------:R-:W-:Y:S01]  /*23c50*/  FFMA.FTZ R20, R71, R83.reuse, -R8.reuse ;  /* 0x0000005347147223 */ /* 0x180fe20000010808 */
[----:B------:R-:W3:Y:S01]  /*23c60*/  MUFU.EX2 R172, R172 ;  /* 0x000000ac00ac7308 */ /* 0x000ee20000000800 */
[-CC-:B------:R-:W-:Y:S01]  /*23c70*/  FFMA.FTZ R175, R56, R83.reuse, -R8.reuse ;  /* 0x0000005338af7223 */ /* 0x180fe20000010808 */
[----:B------:R-:W-:-:S06]  /*23c80*/  FFMA.FTZ R24, R70, R83, -R8 ;  /* 0x0000005346187223 */ /* 0x000fcc0000010808 */
[----:B------:R-:W4:Y:S01]  /*23c90*/  MUFU.EX2 R173, R173 ;  /* 0x000000ad00ad7308 */ /* 0x000f220000000800 */
[----:B------:R-:W-:-:S07]  /*23ca0*/  FFMA.FTZ R153, R57, R83, -R8 ;  /* 0x0000005339997223 */ /* 0x000fce0000010808 */
[----:B------:R-:W0:Y:S08]  /*23cb0*/  MUFU.EX2 R21, R21 ;  /* 0x0000001500157308 */ /* 0x000e300000000800 */
[----:B------:R-:W1:Y:S01]  /*23cc0*/  MUFU.EX2 R20, R20 ;  /* 0x0000001400147308 */ /* 0x000e620000000800 */
[----:B------:R-:W-:-:S07]  /*23cd0*/  FFMA.FTZ R26, R69, R83, -R8 ;  /* 0x00000053451a7223 */ /* 0x000fce0000010808 */
[----:B------:R-:W2:Y:S08]  /*23ce0*/  MUFU.EX2 R174, R174 ;  /* 0x000000ae00ae7308 */ /* 0x000eb00000000800 */
[----:B------:R-:W2:Y:S01]  /*23cf0*/  MUFU.EX2 R175, R175 ;  /* 0x000000af00af7308 */ /* 0x000ea20000000800 */
[----:B---3--:R-:W-:Y:S01]  /*23d00*/  FADD.FTZ R36, R172, R85 ;  /* 0x00000055ac247221 */ /* 0x008fe20000010000 */
[----:B----4-:R-:W-:-:S06]  /*23d10*/  FADD.FTZ R9, R173, R84 ;  /* 0x00000054ad097221 */ /* 0x010fcc0000010000 */
[----:B------:R-:W3:Y:S01]  /*23d20*/  MUFU.EX2 R25, R25 ;  /* 0x0000001900197308 */ /* 0x000ee20000000800 */
[----:B------:R-:W-:-:S07]  /*23d30*/  FFMA.FTZ R155, R58, R83, -R8 ;  /* 0x000000533a9b7223 */ /* 0x000fce0000010808 */
[----:B------:R-:W4:Y:S01]  /*23d40*/  MUFU.EX2 R24, R24 ;  /* 0x0000001800187308 */ /* 0x000f220000000800 */
[----:B0-----:R-:W-:Y:S01]  /*23d50*/  FADD.FTZ R47, R21, R36 ;  /* 0x00000024152f7221 */ /* 0x001fe20000010000 */
[----:B-1----:R-:W-:-:S06]  /*23d60*/  FADD.FTZ R38, R20, R9 ;  /* 0x0000000914267221 */ /* 0x002fcc0000010000 */
[----:B------:R-:W0:Y:S01]  /*23d70*/  MUFU.EX2 R152, R152 ;  /* 0x0000009800987308 */ /* 0x000e220000000800 */
[----:B------:R-:W-:-:S07]  /*23d80*/  FFMA.FTZ R28, R68, R83, -R8 ;  /* 0x00000053441c7223 */ /* 0x000fce0000010808 */
[----:B------:R-:W1:Y:S01]  /*23d90*/  MUFU.EX2 R153, R153 ;  /* 0x0000009900997308 */ /* 0x000e620000000800 */
[----:B--2---:R-:W-:Y:S01]  /*23da0*/  FADD.FTZ R40, R174, R47 ;  /* 0x0000002fae287221 */ /* 0x004fe20000010000 */
[----:B------:R-:W-:-:S06]  /*23db0*/  FADD.FTZ R9, R175, R38 ;  /* 0x00000026af097221 */ /* 0x000fcc0000010000 */
[----:B------:R-:W2:Y:S01]  /*23dc0*/  MUFU.EX2 R27, R27 ;  /* 0x0000001b001b7308 */ /* 0x000ea20000000800 */
[----:B------:R-:W-:-:S07]  /*23dd0*/  FFMA.FTZ R157, R59, R83, -R8 ;  /* 0x000000533b9d7223 */ /* 0x000fce0000010808 */
        /* <DEDUP_REMOVED lines=78> */
[----:B------:R-:W3:Y:S08]  /*242c0*/  MUFU.EX2 R43, R43 ;  /* 0x0000002b002b7308 */ /* 0x000ef00000000800 */
[----:B------:R-:W4:Y:S01]  /*242d0*/  MUFU.EX2 R42, R42 ;  /* 0x0000002a002a7308 */ /* 0x000f220000000800 */
[----:B0-----:R-:W-:Y:S01]  /*242e0*/  FADD.FTZ R47, R41, R8 ;  /* 0x00000008292f7221 */ /* 0x001fe20000010000 */
[----:B-1----:R-:W-:-:S06]  /*242f0*/  FADD.FTZ R8, R40, R9 ;  /* 0x0000000928087221 */ /* 0x002fcc0000010000 */
[----:B------:R-:W0:Y:S08]  /*24300*/  MUFU.EX2 R170, R170 ;  /* 0x000000aa00aa7308 */ /* 0x000e300000000800 */
[----:B------:R-:W1:Y:S01]  /*24310*/  MUFU.EX2 R171, R171 ;  /* 0x000000ab00ab7308 */ /* 0x000e620000000800 */
[----:B--2---:R-:W-:Y:S01]  /*24320*/  FADD.FTZ R46, R168, R47 ;  /* 0x0000002fa82e7221 */ /* 0x004fe20000010000 */
[----:B------:R-:W-:-:S06]  /*24330*/  FADD.FTZ R9, R169, R8 ;  /* 0x00000008a9097221 */ /* 0x000fcc0000010000 */
[----:B------:R-:W2:Y:S08]  /*24340*/  MUFU.EX2 R45, R45 ;  /* 0x0000002d002d7308 */ /* 0x000eb00000000800 */
[----:B------:R-:W2:Y:S01]  /*24350*/  MUFU.EX2 R44, R44 ;  /* 0x0000002c002c7308 */ /* 0x000ea20000000800 */
[----:B---3--:R-:W-:Y:S01]  /*24360*/  FADD.FTZ R47, R43, R46 ;  /* 0x0000002e2b2f7221 */ /* 0x008fe20000010000 */
[----:B----4-:R-:W-:-:S03]  /*24370*/  FADD.FTZ R8, R42, R9 ;  /* 0x000000092a087221 */ /* 0x010fc60000010000 */
[----:B0-----:R-:W-:Y:S01]  /*24380*/  FADD.FTZ R46, R170, R47 ;  /* 0x0000002faa2e7221 */ /* 0x001fe20000010000 */
[----:B-1----:R-:W-:-:S03]  /*24390*/  FADD.FTZ R9, R171, R8 ;  /* 0x00000008ab097221 */ /* 0x002fc60000010000 */
[----:B--2---:R-:W-:Y:S01]  /*243a0*/  FADD.FTZ R47, R45, R46 ;  /* 0x0000002e2d2f7221 */ /* 0x004fe20000010000 */
[----:B------:R-:W-:-:S04]  /*243b0*/  FADD.FTZ R49, R44, R9 ;  /* 0x000000092c317221 */ /* 0x000fc80000010000 */
[----:B------:R-:W-:Y:S04]  /*243c0*/  ST.E desc[UR4][R2.64+0x10], R47 ;  /* 0x0000102f02007985 */ /* 0x000fe8000c101904 */
[----:B------:R0:W-:Y:S04]  /*243d0*/  ST.E desc[UR6][R2.64+0x14], R49 ;  /* 0x0000143102007985 */ /* 0x0001e8000c101906 */
[----:B------:R-:W2:Y:S01]  /*243e0*/  LDL.64 R8, [R0+0x50] ;  /* 0x0000500000087983 */ /* 0x000ea20000100a00 */
        /* <DEDUP_REMOVED lines=8> */
[----:B--2---:R-:W2:Y:S04]  /*24470*/  LD.E R102, desc[UR4][R8.64] ;  /* 0x0000000408667980 */ /* 0x004ea8000c101900 */
[----:B------:R-:W3:Y:S04]  /*24480*/  LD.E R104, desc[UR6][R8.64+0x4] ;  /* 0x0000040608687980 */ /* 0x000ee8000c101900 */
        /* <DEDUP_REMOVED lines=24> */
[----:B0-----:R-:W4:Y:S04]  /*24610*/  LD.E R2, desc[UR6][R8.64+0xd0] ;  /* 0x0000d00608027980 */ /* 0x001f28000c101900 */
        /* <DEDUP_REMOVED lines=8> */
[----:B------:R-:W-:-:S03]  /*246a0*/  R2UR UR18, R4 ;  /* 0x00000000041272ca */ /* 0x000fc600000e0000 */
[----:B------:R-:W4:Y:S01]  /*246b0*/  LD.E R62, desc[UR10][R8.64+0x114] ;  /* 0x0001140a083e7980 */ /* 0x000f22000c101900 */
[----:B------:R-:W-:-:S03]  /*246c0*/  R2UR UR19, R5 ;  /* 0x00000000051372ca */ /* 0x000fc600000e0000 */
[----:B------:R-:W4:Y:S01]  /*246d0*/  LD.E R64, desc[UR12][R8.64+0x120] ;  /* 0x0001200c08407980 */ /* 0x000f22000c101900 */
[----:B------:R-:W-:-:S03]  /*246e0*/  R2UR UR20, R4 ;  /* 0x00000000041472ca */ /* 0x000fc600000e0000 */
[----:B------:R-:W4:Y:S01]  /*246f0*/  LD.E R66, desc[UR4][R8.64+0x124] ;  /* 0x0001240408427980 */ /* 0x000f22000c101900 */
[----:B------:R-:W-:-:S03]  /*24700*/  R2UR UR21, R5 ;  /* 0x00000000051572ca */ /* 0x000fc600000e0000 */
[----:B------:R-:W4:Y:S01]  /*24710*/  LD.E R68, desc[UR14][R8.64+0x130] ;  /* 0x0001300e08447980 */ /* 0x000f22000c101900 */
[C---:B------:R-:W-:Y:S02]  /*24720*/  R2UR UR22, R4.reuse ;  /* 0x00000000041672ca */ /* 0x040fe400000e0000 */
        /* <DEDUP_REMOVED lines=41> */
[----:B--2---:R-:W-:-:S03]  /*249c0*/  FMUL.FTZ R3, R15, R102 ;  /* 0x000000660f037220 */ /* 0x004fc60000410000 */
[----:B------:R-:W2:Y:S01]  /*249d0*/  LD.E R63, desc[UR16][R8.64+0xf8] ;  /* 0x0000f810083f7980 */ /* 0x000ea2000c101900 */
[----:B---3--:R-:W-:-:S03]  /*249e0*/  FMUL.FTZ R47, R15, R104 ;  /* 0x000000680f2f7220 */ /* 0x008fc60000410000 */
[----:B------:R-:W3:Y:S01]  /*249f0*/  LD.E R102, desc[UR24][R8.64+0x1b0] ;  /* 0x0001b01808667980 */ /* 0x000ee2000c101900 */
[----:B----4-:R-:W-:-:S03]  /*24a00*/  FMUL.FTZ R49, R15, R106 ;  /* 0x0000006a0f317220 */ /* 0x010fc60000410000 */
[----:B------:R-:W4:Y:S04]  /*24a10*/  LD.E R104, desc[UR4][R8.64+0x1b4] ;  /* 0x0001b40408687980 */ /* 0x000f28000c101900 */
[----:B------:R-:W2:Y:S04]  /*24a20*/  LD.E R106, desc[UR6][R8.64+0x1c0] ;  /* 0x0001c006086a7980 */ /* 0x000ea8000c101900 */
[----:B------:R0:W-:Y:S04]  /*24a30*/  ST.E desc[UR8][R8.64], R3 ;  /* 0x0000000308007985 */ /* 0x0001e8000c101908 */
[----:B------:R1:W-:Y:S04]  /*24a40*/  ST.E desc[UR10][R8.64+0x4], R47 ;  /* 0x0000042f08007985 */ /* 0x0003e8000c10190a */
[----:B------:R1:W-:Y:S01]  /*24a50*/  ST.E desc[UR12][R8.64+0x10], R49 ;  /* 0x0000103108007985 */ /* 0x0003e2000c10190c */
[C---:B0-----:R-:W-:Y:S01]  /*24a60*/  FMUL.FTZ R3, R15.reuse, R118 ;  /* 0x000000760f037220 */ /* 0x041fe20000410000 */
[----:B------:R-:W-:-:S02]  /*24a70*/  FMUL.FTZ R51, R15, R132 ;  /* 0x000000840f337220 */ /* 0x000fc40000410000 */
[----:B------:R-:W4:Y:S01]  /*24a80*/  LD.E R118, desc[UR14][R8.64+0x1f4] ;  /* 0x0001f40e08767980 */ /* 0x000f22000c101900 */
[----:B-1----:R-:W-:-:S03]  /*24a90*/  FMUL.FTZ R47, R15, R128 ;  /* 0x000000800f2f7220 */ /* 0x002fc60000410000 */
[----:B------:R-:W4:Y:S01]  /*24aa0*/  LD.E R128, desc[UR16][R8.64+0x8] ;  /* 0x0000081008807980 */ /* 0x000f22000c101900 */
[----:B------:R-:W-:-:S03]  /*24ab0*/  FMUL.FTZ R49, R15, R130 ;  /* 0x000000820f317220 */ /* 0x000fc60000410000 */
[----:B------:R-:W4:Y:S04]  /*24ac0*/  LD.E R130, desc[UR18][R8.64+0xc] ;  /* 0x00000c1208827980 */ /* 0x000f28000c101900 */
[----:B------:R-:W4:Y:S04]  /*24ad0*/  LD.E R132, desc[UR22][R8.64+0x1c] ;  /* 0x00001c1608847980 */ /* 0x000f28000c101900 */
[----:B------:R0:W-:Y:S04]  /*24ae0*/  ST.E desc[UR10][R8.64+0x14], R3 ;  /* 0x0000140308007985 */ /* 0x0001e8000c10190a */
[----:B------:R1:W-:Y:S04]  /*24af0*/  ST.E desc[UR12][R8.64+0x24], R49 ;  /* 0x0000243108007985 */ /* 0x0003e8000c10190c */
[----:B------:R1:W-:Y:S01]  /*24b00*/  ST.E desc[UR6][R8.64+0x20], R47 ;  /* 0x0000202f08007985 */ /* 0x0003e2000c101906 */
[----:B0-----:R-:W-:-:S03]  /*24b10*/  FMUL.FTZ R3, R15, R186 ;  /* 0x000000ba0f037220 */ /* 0x001fc60000410000 */
[----:B------:R0:W-:Y:S01]  /*24b20*/  ST.E desc[UR4][R8.64+0x30], R51 ;  /* 0x0000303308007985 */ /* 0x0001e2000c101904 */
[----:B-1----:R-:W-:-:S03]  /*24b30*/  FMUL.FTZ R49, R15, R190 ;  /* 0x000000be0f317220 */ /* 0x002fc60000410000 */
[----:B------:R-:W4:Y:S01]  /*24b40*/  LD.E R186, desc[UR26][R8.64+0x6c] ;  /* 0x00006c1a08ba7980 */ /* 0x000f22000c101900 */
[----:B------:R-:W-:-:S03]  /*24b50*/  FMUL.FTZ R47, R15, R188 ;  /* 0x000000bc0f2f7220 */ /* 0x000fc60000410000 */
[----:B------:R-:W4:Y:S04]  /*24b60*/  LD.E R190, desc[UR10][R8.64+0x7c] ;  /* 0x00007c0a08be7980 */ /* 0x000f28000c101900 */
[----:B------:R-:W4:Y:S01]  /*24b70*/  LD.E R188, desc[UR8][R8.64+0x78] ;  /* 0x0000780808bc7980 */ /* 0x000f22000c101900 */
[----:B0-----:R-:W-:-:S03]  /*24b80*/  FMUL.FTZ R51, R15, R192 ;  /* 0x000000c00f337220 */ /* 0x001fc60000410000 */
[----:B------:R-:W4:Y:S04]  /*24b90*/  LD.E R192, desc[UR16][R8.64+0x88] ;  /* 0x0000881008c07980 */ /* 0x000f28000c101900 */
[----:B------:R0:W-:Y:S04]  /*24ba0*/  ST.E desc[UR12][R8.64+0x44], R49 ;  /* 0x0000443108007985 */ /* 0x0001e8000c10190c */
[----:B------:R1:W-:Y:S04]  /*24bb0*/  ST.E desc[UR6][R8.64+0x34], R3 ;  /* 0x0000340308007985 */ /* 0x0003e8000c101906 */
[----:B------:R1:W-:Y:S01]  /*24bc0*/  ST.E desc[UR4][R8.64+0x40], R47 ;  /* 0x0000402f08007985 */ /* 0x0003e2000c101904 */
[----:B0-----:R-:W-:-:S03]  /*24bd0*/  FMUL.FTZ R49, R15, R53 ;  /* 0x000000350f317220 */ /* 0x001fc60000410000 */
[----:B------:R0:W-:Y:S04]  /*24be0*/  ST.E desc[UR14][R8.64+0x50], R51 ;  /* 0x0000503308007985 */ /* 0x0001e8000c10190e */
[----:B-1----:R-:W4:Y:S01]  /*24bf0*/  LD.E R3, desc[UR6][R8.64+0x9c] ;  /* 0x00009c0608037980 */ /* 0x002f22000c101900 */
[----:B------:R-:W-:-:S03]  /*24c00*/  FMUL.FTZ R71, R15, R59 ;  /* 0x0000003b0f477220 */ /* 0x000fc60000410000 */
[----:B------:R-:W4:Y:S01]  /*24c10*/  LD.E R47, desc[UR14][R8.64+0xac] ;  /* 0x0000ac0e082f7980 */ /* 0x000f22000c101900 */
[----:B------:R-:W-:-:S03]  /*24c20*/  FMUL.FTZ R69, R15, R57 ;  /* 0x000000390f457220 */ /* 0x000fc60000410000 */
[----:B------:R-:W4:Y:S01]  /*24c30*/  LD.E R53, desc[UR16][R8.64+0xb8] ;  /* 0x0000b81008357980 */ /* 0x000f22000c101900 */
[----:B------:R-:W-:-:S03]  /*24c40*/  FMUL.FTZ R73, R15, R61 ;  /* 0x0000003d0f497220 */ /* 0x000fc60000410000 */
[----:B------:R1:W-:Y:S04]  /*24c50*/  ST.E desc[UR4][R8.64+0x54], R49 ;  /* 0x0000543108007985 */ /* 0x0003e8000c101904 */
[----:B0-----:R-:W4:Y:S04]  /*24c60*/  LD.E R51, desc[UR18][R8.64+0xbc] ;  /* 0x0000bc1208337980 */ /* 0x001f28000c101900 */
[----:B------:R-:W4:Y:S04]  /*24c70*/  LD.E R59, desc[UR22][R8.64+0xcc] ;  /* 0x0000cc16083b7980 */ /* 0x000f28000c101900 */
[----:B-1----:R-:W4:Y:S04]  /*24c80*/  LD.E R49, desc[UR20][R8.64+0xc8] ;  /* 0x0000c81408317980 */ /* 0x002f28000c101900 */
[----:B------:R-:W4:Y:S04]  /*24c90*/  LD.E R57, desc[UR24][R8.64+0xd8] ;  /* 0x0000d81808397980 */ /* 0x000f28000c101900 */
[----:B------:R-:W4:Y:S01]  /*24ca0*/  LD.E R61, desc[UR12][R8.64+0xe8] ;  /* 0x0000e80c083d7980 */ /* 0x000f22000c101900 */
[----:B------:R-:W-:-:S03]  /*24cb0*/  FMUL.FTZ R81, R15, R75 ;  /* 0x0000004b0f517220 */ /* 0x000fc60000410000 */
[----:B------:R0:W-:Y:S01]  /*24cc0*/  ST.E desc[UR10][R8.64+0x70], R73 ;  /* 0x0000704908007985 */ /* 0x0001e2000c10190a */
[----:B------:R-:W-:-:S03]  /*24cd0*/  FMUL.FTZ R91, R15, R79 ;  /* 0x0000004f0f5b7220 */ /* 0x000fc60000410000 */
[----:B------:R1:W-:Y:S01]  /*24ce0*/  ST.E desc[UR6][R8.64+0x60], R69 ;  /* 0x0000604508007985 */ /* 0x0003e2000c101906 */
[----:B------:R-:W-:-:S03]  /*24cf0*/  FMUL.FTZ R89, R15, R77 ;  /* 0x0000004d0f597220 */ /* 0x000fc60000410000 */
[----:B------:R1:W-:Y:S04]  /*24d00*/  ST.E desc[UR8][R8.64+0x64], R71 ;  /* 0x0000644708007985 */ /* 0x0003e8000c101908 */
[----:B0-----:R-:W4:Y:S04]  /*24d10*/  LD.E R73, desc[UR10][R8.64+0xfc] ;  /* 0x0000fc0a08497980 */ /* 0x001f28000c101900 */
[----:B-1----:R-:W4:Y:S04]  /*24d20*/  LD.E R69, desc[UR18][R8.64+0x108] ;  /* 0x0001081208457980 */ /* 0x002f28000c101900 */
[----:B------:R-:W4:Y:S04]  /*24d30*/  LD.E R71, desc[UR20][R8.64+0x10c] ;  /* 0x00010c1408477980 */ /* 0x000f28000c101900 */
[----:B------:R-:W4:Y:S04]  /*24d40*/  LD.E R79, desc[UR12][R8.64+0x118] ;  /* 0x0001180c084f7980 */ /* 0x000f28000c101900 */
[----:B------:R-:W4:Y:S04]  /*24d50*/  LD.E R75, desc[UR14][R8.64+0x11c] ;  /* 0x00011c0e084b7980 */ /* 0x000f28000c101900 */
[----:B------:R-:W4:Y:S04]  /*24d60*/  LD.E R77, desc[UR16][R8.64+0x128] ;  /* 0x00012810084d7980 */ /* 0x000f28000c101900 */
[----:B------:R0:W-:Y:S04]  /*24d70*/  ST.E desc[UR6][R8.64+0x74], R81 ;  /* 0x0000745108007985 */ /* 0x0001e8000c101906 */
[----:B------:R-:W4:Y:S01]  /*24d80*/  LD.E R87, desc[UR10][R8.64+0x12c] ;  /* 0x00012c0a08577980 */ /* 0x000f22000c101900 */
[----:B------:R-:W-:-:S03]  /*24d90*/  FMUL.FTZ R103, R15, R93 ;  /* 0x0000005d0f677220 */ /* 0x000fc60000410000 */
[----:B------:R-:W4:Y:S04]  /*24da0*/  LD.E R85, desc[UR20][R8.64+0x13c] ;  /* 0x00013c1408557980 */ /* 0x000f28000c101900 */
[----:B0-----:R-:W4:Y:S04]  /*24db0*/  LD.E R81, desc[UR18][R8.64+0x138] ;  /* 0x0001381208517980 */ /* 0x001f28000c101900 */
[----:B------:R0:W-:Y:S04]  /*24dc0*/  ST.E desc[UR8][R8.64+0x84], R91 ;  /* 0x0000845b08007985 */ /* 0x0001e8000c101908 */
[----:B------:R-:W4:Y:S04]  /*24dd0*/  LD.E R83, desc[UR22][R8.64+0x148] ;  /* 0x0001481608537980 */ /* 0x000f28000c101900 */
[----:B------:R1:W-:Y:S04]  /*24de0*/  ST.E desc[UR4][R8.64+0x80], R89 ;  /* 0x0000805908007985 */ /* 0x0003e8000c101904 */
[----:B0-----:R-:W4:Y:S01]  /*24df0*/  LD.E R91, desc[UR8][R8.64+0x14c] ;  /* 0x00014c08085b7980 */ /* 0x001f22000c101900 */
[----:B------:R-:W-:-:S03]  /*24e00*/  FMUL.FTZ R105, R15, R95 ;  /* 0x0000005f0f697220 */ /* 0x000fc60000410000 */
[----:B------:R-:W4:Y:S04]  /*24e10*/  LD.E R101, desc[UR10][R8.64+0x15c] ;  /* 0x00015c0a08657980 */ /* 0x000f28000c101900 */
[----:B-1----:R-:W4:Y:S04]  /*24e20*/  LD.E R89, desc[UR12][R8.64+0x158] ;  /* 0x0001580c08597980 */ /* 0x002f28000c101900 */
[----:B------:R-:W4:Y:S04]  /*24e30*/  LD.E R93, desc[UR14][R8.64+0x168] ;  /* 0x0001680e085d7980 */ /* 0x000f28000c101900 */
[----:B------:R-:W4:Y:S01]  /*24e40*/  LD.E R99, desc[UR16][R8.64+0x16c] ;  /* 0x00016c1008637980 */ /* 0x000f22000c101900 */
[----:B------:R-:W-:-:S03]  /*24e50*/  FMUL.FTZ R111, R15, R184 ;  /* 0x000000b80f6f7220 */ /* 0x000fc60000410000 */
[----:B------:R0:W-:Y:S04]  /*24e60*/  ST.E desc[UR4][R8.64+0x90], R103 ;  /* 0x0000906708007985 */ /* 0x0001e8000c101904 */
[----:B------:R-:W4:Y:S04]  /*24e70*/  LD.E R97, desc[UR18][R8.64+0x178] ;  /* 0x0001781208617980 */ /* 0x000f28000c101900 */
[----:B------:R-:W4:Y:S01]  /*24e80*/  LD.E R95, desc[UR20][R8.64+0x17c] ;  /* 0x00017c14085f7980 */ /* 0x000f22000c101900 */
[----:B0-----:R-:W-:-:S03]  /*24e90*/  FMUL.FTZ R103, R15, R182 ;  /* 0x000000b60f677220 */ /* 0x001fc60000410000 */
[----:B------:R-:W4:Y:S04]  /*24ea0*/  LD.E R109, desc[UR4][R8.64+0x18c] ;  /* 0x00018c04086d7980 */ /* 0x000f28000c101900 */
[----:B------:R-:W4:Y:S01]  /*24eb0*/  LD.E R182, desc[UR12][R8.64+0x188] ;  /* 0x0001880c08b67980 */ /* 0x000f22000c101900 */
[----:B------:R-:W-:-:S03]  /*24ec0*/  FMUL.FTZ R117, R15, R126 ;  /* 0x0000007e0f757220 */ /* 0x000fc60000410000 */
[----:B------:R-:W4:Y:S01]  /*24ed0*/  LD.E R184, desc[UR14][R8.64+0x198] ;  /* 0x0001980e08b87980 */ /* 0x000f22000c101900 */
[----:B------:R-:W-:-:S03]  /*24ee0*/  FMUL.FTZ R115, R15, R124 ;  /* 0x0000007c0f737220 */ /* 0x000fc60000410000 */
        /* <DEDUP_REMOVED lines=8> */
[----:B------:R-:W4:Y:S04]  /*24f70*/  LD.E R113, desc[UR4][R8.64+0x1c8] ;  /* 0x0001c80408717980 */ /* 0x000f28000c101900 */
[----:B------:R0:W-:Y:S04]  /*24f80*/  ST.E desc[UR8][R8.64+0xa4], R111 ;  /* 0x0000a46f08007985 */ /* 0x0001e8000c101908 */
[----:B------:R-:W4:Y:S01]  /*24f90*/  LD.E R122, desc[UR14][R8.64+0x1cc] ;  /* 0x0001cc0e087a7980 */ /* 0x000f22000c101900 */
[----:B------:R-:W-:-:S03]  /*24fa0*/  FMUL.FTZ R125, R15, R100 ;  /* 0x000000640f7d7220 */ /* 0x000fc60000410000 */
[----:B------:R1:W-:Y:S04]  /*24fb0*/  ST.E desc[UR8][R8.64+0xb0], R115 ;  /* 0x0000b07308007985 */ /* 0x0003e8000c101908 */
[----:B0-----:R-:W4:Y:S04]  /*24fc0*/  LD.E R111, desc[UR16][R8.64+0x1d8] ;  /* 0x0001d810086f7980 */ /* 0x001f28000c101900 */
[----:B------:R-:W4:Y:S04]  /*24fd0*/  LD.E R121, desc[UR10][R8.64+0x1dc] ;  /* 0x0001dc0a08797980 */ /* 0x000f28000c101900 */
[----:B-1----:R-:W4:Y:S04]  /*24fe0*/  LD.E R115, desc[UR12][R8.64+0x1e8] ;  /* 0x0001e80c08737980 */ /* 0x002f28000c101900 */
[----:B------:R0:W-:Y:S04]  /*24ff0*/  ST.E desc[UR10][R8.64+0xb4], R117 ;  /* 0x0000b47508007985 */ /* 0x0001e8000c10190a */
[----:B------:R-:W4:Y:S04]  /*25000*/  LD.E R119, desc[UR18][R8.64+0x1ec] ;  /* 0x0001ec1208777980 */ /* 0x000f28000c101900 */
[----:B------:R-:W4:Y:S04]  /*25010*/  LD.E R100, desc[UR22][R8.64+0x1fc] ;  /* 0x0001fc1608647980 */ /* 0x000f28000c101900 */
[----:B0-----:R-:W4:Y:S01]  /*25020*/  LD.E R117, desc[UR20][R8.64+0x1f8] ;  /* 0x0001f81408757980 */ /* 0x001f22000c101900 */
[----:B------:R-:W-:-:S03]  /*25030*/  FMUL.FTZ R127, R15, R46 ;  /* 0x0000002e0f7f7220 */ /* 0x000fc60000410000 */
[----:B------:R0:W-:Y:S01]  /*25040*/  ST.E desc[UR6][R8.64+0xc0], R123 ;  /* 0x0000c07b08007985 */ /* 0x0001e2000c101906 */
[C---:B------:R-:W-:Y:S01]  /*25050*/  FMUL.FTZ R129, R15.reuse, R48 ;  /* 0x000000300f817220 */ /* 0x040fe20000410000 */
[C---:B------:R-:W-:Y:S01]  /*25060*/  FMUL.FTZ R131, R15.reuse, R50 ;  /* 0x000000320f837220 */ /* 0x040fe20000410000 */
[C---:B------:R-:W-:Y:S01]  /*25070*/  FMUL.FTZ R133, R15.reuse, R52 ;  /* 0x000000340f857220 */ /* 0x040fe20000410000 */
[----:B------:R1:W-:Y:S01]  /*25080*/  ST.E desc[UR4][R8.64+0xc4], R125 ;  /* 0x0000c47d08007985 */ /* 0x0003e2000c101904 */
[C---:B------:R-:W-:Y:S01]  /*25090*/  FMUL.FTZ R135, R15.reuse, R56 ;  /* 0x000000380f877220 */ /* 0x040fe20000410000 */
[C---:B0-----:R-:W-:Y:S02]  /*250a0*/  FMUL.FTZ R123, R15.reuse, R2 ;  /* 0x000000020f7b7220 */ /* 0x041fe40000410000 */
[----:B------:R0:W-:Y:S01]  /*250b0*/  ST.E desc[UR8][R8.64+0xd4], R127 ;  /* 0x0000d47f08007985 */ /* 0x0001e2000c101908 */
[----:B-1----:R-:W-:-:S03]  /*250c0*/  FMUL.FTZ R125, R15, R54 ;  /* 0x000000360f7d7220 */ /* 0x002fc60000410000 */
[----:B------:R1:W-:Y:S04]  /*250d0*/  ST.E desc[UR6][R8.64+0xd0], R123 ;  /* 0x0000d07b08007985 */ /* 0x0003e8000c101906 */
[----:B------:R3:W-:Y:S04]  /*250e0*/  ST.E desc[UR10][R8.64+0xe0], R129 ;  /* 0x0000e08108007985 */ /* 0x0007e8000c10190a */
[----:B------:R2:W-:Y:S01]  /*250f0*/  ST.E desc[UR12][R8.64+0xe4], R131 ;  /* 0x0000e48308007985 */ /* 0x0005e2000c10190c */
[C---:B0-----:R-:W-:Y:S01]  /*25100*/  FMUL.FTZ R127, R15.reuse, R60 ;  /* 0x0000003c0f7f7220 */ /* 0x041fe20000410000 */
[----:B-1----:R-:W-:-:S02]  /*25110*/  FMUL.FTZ R123, R15, R58 ;  /* 0x0000003a0f7b7220 */ /* 0x002fc40000410000 */
[----:B------:R0:W-:Y:S01]  /*25120*/  ST.E desc[UR14][R8.64+0xf0], R133 ;  /* 0x0000f08508007985 */ /* 0x0001e2000c10190e */
[----:B---3--:R-:W-:-:S03]  /*25130*/  FMUL.FTZ R129, R15, R62 ;  /* 0x0000003e0f817220 */ /* 0x008fc60000410000 */
[----:B------:R1:W-:Y:S01]  /*25140*/  ST.E desc[UR4][R8.64+0xf4], R125 ;  /* 0x0000f47d08007985 */ /* 0x0003e2000c101904 */
[----:B--2---:R-:W-:-:S03]  /*25150*/  FMUL.FTZ R131, R15, R64 ;  /* 0x000000400f837220 */ /* 0x004fc60000410000 */
[----:B------:R2:W-:Y:S04]  /*25160*/  ST.E desc[UR16][R8.64+0x100], R135 ;  /* 0x0001008708007985 */ /* 0x0005e8000c101910 */
[----:B------:R3:W-:Y:S01]  /*25170*/  ST.E desc[UR6][R8.64+0x104], R123 ;  /* 0x0001047b08007985 */ /* 0x0007e2000c101906 */
[C---:B0-----:R-:W-:Y:S01]  /*25180*/  FMUL.FTZ R133, R15.reuse, R68 ;  /* 0x000000440f857220 */ /* 0x041fe20000410000 */
[C---:B-1----:R-:W-:Y:S02]  /*25190*/  FMUL.FTZ R125, R15.reuse, R66 ;  /* 0x000000420f7d7220 */ /* 0x042fe40000410000 */
[----:B------:R0:W-:Y:S01]  /*251a0*/  ST.E desc[UR8][R8.64+0x110], R127 ;  /* 0x0001107f08007985 */ /* 0x0001e2000c101908 */
[----:B--2---:R-:W-:-:S03]  /*251b0*/  FMUL.FTZ R135, R15, R70 ;  /* 0x000000460f877220 */ /* 0x004fc60000410000 */
[----:B------:R1:W-:Y:S01]  /*251c0*/  ST.E desc[UR10][R8.64+0x114], R129 ;  /* 0x0001148108007985 */ /* 0x0003e2000c10190a */
[----:B---3--:R-:W-:-:S03]  /*251d0*/  FMUL.FTZ R123, R15, R72 ;  /* 0x000000480f7b7220 */ /* 0x008fc60000410000 */
[----:B------:R2:W-:Y:S01]  /*251e0*/  ST.E desc[UR12][R8.64+0x120], R131 ;  /* 0x0001208308007985 */ /* 0x0005e2000c10190c */
[----:B0-----:R-:W-:-:S03]  /*251f0*/  FMUL.FTZ R127, R15, R74 ;  /* 0x0000004a0f7f7220 */ /* 0x001fc60000410000 */
[----:B------:R0:W-:Y:S01]  /*25200*/  ST.E desc[UR4][R8.64+0x124], R125 ;  /* 0x0001247d08007985 */ /* 0x0001e2000c101904 */
[----:B-1----:R-:W-:-:S03]  /*25210*/  FMUL.FTZ R129, R15, R76 ;  /* 0x0000004c0f817220 */ /* 0x002fc60000410000 */
[----:B------:R1:W-:Y:S01]  /*25220*/  ST.E desc[UR14][R8.64+0x130], R133 ;  /* 0x0001308508007985 */ /* 0x0003e2000c10190e */
[----:B--2---:R-:W-:-:S03]  /*25230*/  FMUL.FTZ R131, R15, R80 ;  /* 0x000000500f837220 */ /* 0x004fc60000410000 */
        /* <DEDUP_REMOVED lines=25> */
[----:B----4-:R-:W-:-:S03]  /*253d0*/  FMUL.FTZ R125, R15, R104 ;  /* 0x000000680f7d7220 */ /* 0x010fc60000410000 */
        /* <DEDUP_REMOVED lines=13> */
[----:B------:R-:W-:Y:S01]  /*254b0*/  FMUL.FTZ R15, R15, R118 ;  /* 0x000000760f0f7220 */ /* 0x000fe20000410000 */
[C---:B0-----:R-:W-:Y:S02]  /*254c0*/  FMUL.FTZ R127, R7.reuse, R128 ;  /* 0x00000080077f7220 */ /* 0x041fe40000410000 */
[----:B------:R0:W-:Y:S01]  /*254d0*/  ST.E desc[UR14][R8.64+0x1d4], R133 ;  /* 0x0001d48508007985 */ /* 0x0001e2000c10190e */
[----:B-1----:R-:W-:-:S03]  /*254e0*/  FMUL.FTZ R129, R7, R130 ;  /* 0x0000008207817220 */ /* 0x002fc60000410000 */
[----:B------:R1:W-:Y:S04]  /*254f0*/  ST.E desc[UR6][R8.64+0x1e0], R123 ;  /* 0x0001e07b08007985 */ /* 0x0003e8000c101906 */
[----:B------:R-:W-:Y:S01]  /*25500*/  ST.E desc[UR16][R8.64+0x1e4], R135 ;  /* 0x0001e48708007985 */ /* 0x000fe2000c101910 */
[----:B--2---:R-:W-:-:S03]  /*25510*/  FMUL.FTZ R131, R7, R132 ;  /* 0x0000008407837220 */ /* 0x004fc60000410000 */
[----:B------:R2:W-:Y:S01]  /*25520*/  ST.E desc[UR4][R8.64+0x1f0], R125 ;  /* 0x0001f07d08007985 */ /* 0x0005e2000c101904 */
[C---:B0-----:R-:W-:Y:S01]  /*25530*/  FMUL.FTZ R133, R7.reuse, R134 ;  /* 0x0000008607857220 */ /* 0x041fe20000410000 */
[C---:B-1----:R-:W-:Y:S02]  /*25540*/  FMUL.FTZ R123, R7.reuse, R136 ;  /* 0x00000088077b7220 */ /* 0x042fe40000410000 */
[----:B------:R0:W-:Y:S04]  /*25550*/  ST.E desc[UR8][R8.64+0x1f4], R15 ;  /* 0x0001f40f08007985 */ /* 0x0001e8000c101908 */
        /* <DEDUP_REMOVED lines=24> */
[----:B------:R-:W-:Y:S01]  /*256e0*/  ST.E desc[UR4][R8.64+0x68], R15 ;  /* 0x0000680f08007985 */ /* 0x000fe2000c101904 */
[C---:B------:R-:W-:Y:S01]  /*256f0*/  FMUL.FTZ R3, R7.reuse, R3 ;  /* 0x0000000307037220 */ /* 0x040fe20000410000 */
[C---:B--2---:R-:W-:Y:S02]  /*25700*/  FMUL.FTZ R131, R7.reuse, R194 ;  /* 0x000000c207837220 */ /* 0x044fe40000410000 */
[----:B------:R-:W-:Y:S01]  /*25710*/  ST.E desc[UR8][R8.64+0x6c], R125 ;  /* 0x00006c7d08007985 */ /* 0x000fe2000c101908 */
[C---:B------:R-:W-:Y:S01]  /*25720*/  FMUL.FTZ R55, R7.reuse, R55 ;  /* 0x0000003707377220 */ /* 0x040fe20000410000 */
[C---:B0-----:R-:W-:Y:S02]  /*25730*/  FMUL.FTZ R133, R7.reuse, R228 ;  /* 0x000000e407857220 */ /* 0x041fe40000410000 */
[----:B------:R-:W-:Y:S01]  /*25740*/  ST.E desc[UR6][R8.64+0x78], R123 ;  /* 0x0000787b08007985 */ /* 0x000fe2000c101906 */
[C---:B------:R-:W-:Y:S01]  /*25750*/  FMUL.FTZ R47, R7.reuse, R47 ;  /* 0x0000002f072f7220 */ /* 0x040fe20000410000 */
[----:B------:R-:W-:-:S02]  /*25760*/  FMUL.FTZ R53, R7, R53 ;  /* 0x0000003507357220 */ /* 0x000fc40000410000 */
[----:B------:R-:W-:Y:S01]  /*25770*/  ST.E desc[UR10][R8.64+0x7c], R127 ;  /* 0x00007c7f08007985 */ /* 0x000fe2000c10190a */
[----:B------:R-:W-:-:S03]  /*25780*/  FMUL.FTZ R51, R7, R51 ;  /* 0x0000003307337220 */ /* 0x000fc60000410000 */
[----:B------:R-:W-:Y:S01]  /*25790*/  ST.E desc[UR12][R8.64+0x88], R129 ;  /* 0x0000888108007985 */ /* 0x000fe2000c10190c */
[----:B------:R-:W-:-:S03]  /*257a0*/  FMUL.FTZ R49, R7, R49 ;  /* 0x0000003107317220 */ /* 0x000fc60000410000 */
[----:B------:R-:W-:Y:S01]  /*257b0*/  ST.E desc[UR14][R8.64+0x8c], R131 ;  /* 0x00008c8308007985 */ /* 0x000fe2000c10190e */
[----:B------:R-:W-:-:S03]  /*257c0*/  FMUL.FTZ R59, R7, R59 ;  /* 0x0000003b073b7220 */ /* 0x000fc60000410000 */
[----:B------:R-:W-:Y:S01]  /*257d0*/  ST.E desc[UR16][R8.64+0x98], R133 ;  /* 0x0000988508007985 */ /* 0x000fe2000c101910 */
[----:B------:R-:W-:-:S03]  /*257e0*/  FMUL.FTZ R57, R7, R57 ;  /* 0x0000003907397220 */ /* 0x000fc60000410000 */
[----:B------:R0:W-:Y:S01]  /*257f0*/  ST.E desc[UR4][R8.64+0x9c], R3 ;  /* 0x00009c0308007985 */ /* 0x0001e2000c101904 */
[----:B------:R-:W-:-:S03]  /*25800*/  FMUL.FTZ R67, R7, R67 ;  /* 0x0000004307437220 */ /* 0x000fc60000410000 */
[----:B------:R-:W-:Y:S01]  /*25810*/  ST.E desc[UR6][R8.64+0xa8], R55 ;  /* 0x0000a83708007985 */ /* 0x000fe2000c101906 */
[----:B------:R-:W-:-:S03]  /*25820*/  FMUL.FTZ R61, R7, R61 ;  /* 0x0000003d073d7220 */ /* 0x000fc60000410000 */
[----:B------:R1:W-:Y:S01]  /*25830*/  ST.E desc[UR8][R8.64+0xac], R47 ;  /* 0x0000ac2f08007985 */ /* 0x0003e2000c101908 */
[----:B------:R-:W-:-:S03]  /*25840*/  FMUL.FTZ R65, R7, R65 ;  /* 0x0000004107417220 */ /* 0x000fc60000410000 */
        /* <DEDUP_REMOVED lines=37> */
[----:B0-----:R-:W-:-:S03]  /*25aa0*/  FMUL.FTZ R3, R7, R182 ;  /* 0x000000b607037220 */ /* 0x001fc60000410000 */
        /* <DEDUP_REMOVED lines=11> */
[----:B-1----:R-:W-:-:S03]  /*25b60*/  FMUL.FTZ R47, R7, R124 ;  /* 0x0000007c072f7220 */ /* 0x002fc60000410000 */
[----:B------:R-:W-:Y:S01]  /*25b70*/  ST.E desc[UR16][R8.64+0x17c], R95 ;  /* 0x00017c5f08007985 */ /* 0x000fe2000c101910 */
[----:B------:R-:W-:-:S03]  /*25b80*/  FMUL.FTZ R113, R7, R113 ;  /* 0x0000007107717220 */ /* 0x000fc60000410000 */
[----:B------:R0:W-:Y:S04]  /*25b90*/  ST.E desc[UR6][R8.64+0x188], R3 ;  /* 0x0001880308007985 */ /* 0x0001e8000c101906 */
[----:B------:R-:W-:Y:S01]  /*25ba0*/  ST.E desc[UR4][R8.64+0x18c], R109 ;  /* 0x00018c6d08007985 */ /* 0x000fe2000c101904 */
[----:B------:R-:W-:-:S03]  /*25bb0*/  FMUL.FTZ R111, R7, R111 ;  /* 0x0000006f076f7220 */ /* 0x000fc60000410000 */
[----:B------:R1:W-:Y:S01]  /*25bc0*/  ST.E desc[UR8][R8.64+0x198], R15 ;  /* 0x0001980f08007985 */ /* 0x0003e2000c101908 */
[----:B0-----:R-:W-:-:S03]  /*25bd0*/  FMUL.FTZ R3, R7, R126 ;  /* 0x0000007e07037220 */ /* 0x001fc60000410000 */
[----:B------:R-:W-:Y:S01]  /*25be0*/  ST.E desc[UR10][R8.64+0x19c], R107 ;  /* 0x00019c6b08007985 */ /* 0x000fe2000c10190a */
[----:B------:R-:W-:-:S03]  /*25bf0*/  FMUL.FTZ R121, R7, R121 ;  /* 0x0000007907797220 */ /* 0x000fc60000410000 */
[----:B------:R-:W-:Y:S01]  /*25c00*/  ST.E desc[UR12][R8.64+0x1a8], R105 ;  /* 0x0001a86908007985 */ /* 0x000fe2000c10190c */
[----:B-1----:R-:W-:-:S03]  /*25c10*/  FMUL.FTZ R15, R7, R122 ;  /* 0x0000007a070f7220 */ /* 0x002fc60000410000 */
[----:B------:R-:W-:Y:S01]  /*25c20*/  ST.E desc[UR14][R8.64+0x1ac], R103 ;  /* 0x0001ac6708007985 */ /* 0x000fe2000c10190e */
[C---:B------:R-:W-:Y:S01]  /*25c30*/  FMUL.FTZ R115, R7.reuse, R115 ;  /* 0x0000007307737220 */ /* 0x040fe20000410000 */
[C---:B------:R-:W-:Y:S02]  /*25c40*/  FMUL.FTZ R119, R7.reuse, R119 ;  /* 0x0000007707777220 */ /* 0x040fe40000410000 */
[----:B------:R0:W-:Y:S01]  /*25c50*/  ST.E desc[UR6][R8.64+0x1b8], R3 ;  /* 0x0001b80308007985 */ /* 0x0001e2000c101906 */
[----:B------:R-:W-:-:S03]  /*25c60*/  FMUL.FTZ R117, R7, R117 ;  /* 0x0000007507757220 */ /* 0x000fc60000410000 */
[----:B------:R1:W-:Y:S01]  /*25c70*/  ST.E desc[UR16][R8.64+0x1bc], R47 ;  /* 0x0001bc2f08007985 */ /* 0x0003e2000c101910 */
[----:B------:R-:W-:-:S03]  /*25c80*/  FMUL.FTZ R7, R7, R100 ;  /* 0x0000006407077220 */ /* 0x000fc60000410000 */
[----:B------:R-:W-:Y:S04]  /*25c90*/  ST.E desc[UR4][R8.64+0x1c8], R113 ;  /* 0x0001c87108007985 */ /* 0x000fe8000c101904 */
[----:B------:R2:W-:Y:S04]  /*25ca0*/  ST.E desc[UR8][R8.64+0x1cc], R15 ;  /* 0x0001cc0f08007985 */ /* 0x0005e8000c101908 */
[----:B------:R3:W-:Y:S04]  /*25cb0*/  ST.E desc[UR10][R8.64+0x1d8], R111 ;  /* 0x0001d86f08007985 */ /* 0x0007e8000c10190a */
[----:B------:R3:W-:Y:S04]  /*25cc0*/  ST.E desc[UR6][R8.64+0x1dc], R121 ;  /* 0x0001dc7908007985 */ /* 0x0007e8000c101906 */
[----:B------:R3:W-:Y:S04]  /*25cd0*/  ST.E desc[UR12][R8.64+0x1e8], R115 ;  /* 0x0001e87308007985 */ /* 0x0007e8000c10190c */
[----:B------:R3:W-:Y:S04]  /*25ce0*/  ST.E desc[UR14][R8.64+0x1ec], R119 ;  /* 0x0001ec7708007985 */ /* 0x0007e8000c10190e */
[----:B------:R3:W-:Y:S04]  /*25cf0*/  ST.E desc[UR16][R8.64+0x1f8], R117 ;  /* 0x0001f87508007985 */ /* 0x0007e8000c101910 */
[----:B------:R3:W-:Y:S04]  /*25d00*/  ST.E desc[UR18][R8.64+0x1fc], R7 ;  /* 0x0001fc0708007985 */ /* 0x0007e8000c101912 */
[----:B0-----:R-:W4:Y:S04]  /*25d10*/  LDL.64 R2, [R0+0x58] ;  /* 0x0000580000027983 */ /* 0x001f280000100a00 */
[----:B-1----:R-:W2:Y:S04]  /*25d20*/  LDL.64 R46, [R0] ;  /* 0x00000000002e7983 */ /* 0x002ea80000100a00 */
[----:B----4-:R-:W4:Y:S01]  /*25d30*/  LD.E R49, desc[UR4][R2.64] ;  /* 0x0000000402317980 */ /* 0x010f22000c101900 */
[----:B------:R-:W-:Y:S03]  /*25d40*/  BSSY B2, `(.L_x_11215) ;  /* 0x000001f000027945 */ /* 0x000fe60003800000 */
[----:B--2---:R3:W5:Y:S01]  /*25d50*/  LD.E R15, desc[UR4][R46.64] ;  /* 0x000000042e0f7980 */ /* 0x004762000c101900 */
[----:B------:R-:W-:-:S03]  /*25d60*/  F2FP.F16.F32.PACK_AB R172, R21, R172 ;  /* 0x000000ac15ac723e */ /* 0x000fc600000000ff */
[----:B------:R3:W5:Y:S01]  /*25d70*/  LD.E R48, desc[UR6][R46.64+0x4] ;  /* 0x000004062e307980 */ /* 0x000762000c101900 */
        /* <DEDUP_REMOVED lines=23> */
[----:B----4-:R-:W-:-:S04]  /*25ef0*/  LOP3.LUT R49, R49, 0x1, RZ, 0xfc, !PT ;  /* 0x0000000131317812 */ /* 0x010fc800078efcff */
[----:B------:R-:W-:-:S13]  /*25f00*/  ISETP.NE.AND P0, PT, R49, 0x3, PT ;  /* 0x000000033100780c */ /* 0x000fda0003f05270 */
[----:B---3--:R-:W-:Y:S05]  /*25f10*/  @!P0 BRA `(.L_x_11216) ;  /* 0x0000000000048947 */ /* 0x008fea0003800000 */
[----:B------:R-:W-:Y:S01]  /*25f20*/  BPT.TRAP 0x1 ;  /* 0x000000040000795c */ /* 0x000fe20000300000 */
.L_x_11216:
[----:B------:R-:W-:Y:S05]  /*25f30*/  BSYNC B2 ;  /* 0x0000000000027941 */ /* 0x000fea0003800000 */
.L_x_11215:
        /* <DEDUP_REMOVED lines=17> */
.L_x_11218:
[----:B------:R-:W-:Y:S05]  /*26050*/  BSYNC B2 ;  /* 0x0000000000027941 */ /* 0x000fea0003800000 */
.L_x_11217:
        /* <DEDUP_REMOVED lines=10> */
.L_x_11220:
[----:B------:R-:W-:Y:S05]  /*26100*/  BSYNC B2 ;  /* 0x0000000000027941 */ /* 0x000fea0003800000 */
.L_x_11219:
[----:B------:R-:W2:Y:S01]  /*26110*/  LDL.64 R2, [R0+0x50] ;  /* 0x0000500000027983 */ /* 0x000ea20000100a00 */
[----:B------:R-:W-:Y:S01]  /*26120*/  LEA.HI R6, R6, 0x8, RZ, 0x19 ;  /* 0x0000000806067811 */ /* 0x000fe200078fc8ff */
[----:B------:R-:W-:Y:S05]  /*26130*/  WARPSYNC.ALL ;  /* 0x0000000000007948 */ /* 0x000fea0003800000 */
[----:B------:R0:W-:Y:S01]  /*26140*/  BAR.SYNC.DEFER_BLOCKING R6, 0x100 ;  /* 0x000400060000751d */ /* 0x0001e20000010000 */
[----:B------:R-:W-:Y:S02]  /*26150*/  R2UR UR4, R4 ;  /* 0x00000000040472ca */ /* 0x000fe400000e0000 */
[----:B------:R-:W-:-:S02]  /*26160*/  R2UR UR5, R5 ;  /* 0x00000000050572ca */ /* 0x000fc400000e0000 */
[C---:B------:R-:W-:Y:S01]  /*26170*/  R2UR UR6, R4.reuse ;  /* 0x00000000040672ca */ /* 0x040fe200000e0000 */
[----:B------:R-:W3:Y:S01]  /*26180*/  LDL.64 R20, [R0] ;  /* 0x0000000000147983 */ /* 0x000ee20000100a00 */
[C---:B------:R-:W-:Y:S02]  /*26190*/  R2UR UR7, R5.reuse ;  /* 0x00000000050772ca */ /* 0x040fe400000e0000 */
[C---:B------:R-:W-:Y:S01]  /*261a0*/  R2UR UR8, R4.reuse ;  /* 0x00000000040872ca */ /* 0x040fe200000e0000 */
[----:B0----5:R-:W4:Y:S01]  /*261b0*/  LDL.64 R6, [R0+0x70] ;  /* 0x0000700000067983 */ /* 0x021f220000100a00 */
[C---:B------:R-:W-:Y:S02]  /*261c0*/  R2UR UR9, R5.reuse ;  /* 0x00000000050972ca */ /* 0x040fe400000e0000 */
[----:B------:R-:W-:Y:S01]  /*261d0*/  R2UR UR10, R4 ;  /* 0x00000000040a72ca */ /* 0x000fe200000e0000 */
[----:B------:R-:W4:Y:S01]  /*261e0*/  LDL.64 R8, [R0+0x60] ;  /* 0x0000600000087983 */ /* 0x000f220000100a00 */
        /* <DEDUP_REMOVED lines=19> */
[----:B--2---:R-:W2:Y:S01]  /*26320*/  LD.E R25, desc[UR4][R2.64] ;  /* 0x0000000402197980 */ /* 0x004ea2000c101900 */
[----:B------:R-:W-:-:S02]  /*26330*/  R2UR UR4, R4 ;  /* 0x00000000040472ca */ /* 0x000fc400000e0000 */
[C---:B------:R-:W-:Y:S01]  /*26340*/  R2UR UR5, R5.reuse ;  /* 0x00000000050572ca */ /* 0x040fe200000e0000 */
[----:B------:R-:W2:Y:S01]  /*26350*/  LD.E R27, desc[UR6][R2.64+0x4] ;  /* 0x00000406021b7980 */ /* 0x000ea2000c101900 */
[C---:B------:R-:W-:Y:S02]  /*26360*/  R2UR UR6, R4.reuse ;  /* 0x00000000040672ca */ /* 0x040fe400000e0000 */
[C---:B------:R-:W-:Y:S01]  /*26370*/  R2UR UR7, R5.reuse ;  /* 0x00000000050772ca */ /* 0x040fe200000e0000 */
[----:B------:R-:W2:Y:S01]  /*26380*/  LD.E R29, desc[UR8][R2.64+0x8] ;  /* 0x00000808021d7980 */ /* 0x000ea2000c101900 */
[C---:B------:R-:W-:Y:S02]  /*26390*/  R2UR UR8, R4.reuse ;  /* 0x00000000040872ca */ /* 0x040fe400000e0000 */
[----:B------:R-:W-:Y:S01]  /*263a0*/  R2UR UR9, R5 ;  /* 0x00000000050972ca */ /* 0x000fe200000e0000 */
[----:B------:R-:W2:Y:S01]  /*263b0*/  LD.E R31, desc[UR10][R2.64+0xc] ;  /* 0x00000c0a021f7980 */ /* 0x000ea2000c101900 */
        /* <DEDUP_REMOVED lines=100> */
[----:B------:R-:W-:Y:S01]  /*26a00*/  R2UR UR27, R5 ;  /* 0x00000000051b72ca */ /* 0x000fe200000e0000 */
        /* <DEDUP_REMOVED lines=13> */
[----:B------:R-:W-:-:S02]  /*26ae0*/  R2UR UR4, R4 ;  /* 0x00000000040472ca */ /* 0x000fc400000e0000 */
[C---:B------:R-:W-:Y:S02]  /*26af0*/  R2UR UR5, R5.reuse ;  /* 0x00000000050572ca */ /* 0x040fe400000e0000 */
[C---:B------:R-:W-:Y:S02]  /*26b00*/  R2UR UR6, R4.reuse ;  /* 0x00000000040672ca */ /* 0x040fe400000e0000 */
[C---:B------:R-:W-:Y:S02]  /*26b10*/  R2UR UR7, R5.reuse ;  /* 0x00000000050772ca */ /* 0x040fe400000e0000 */
[----:B------:R-:W-:Y:S02]  /*26b20*/  R2UR UR8, R4 ;  /* 0x00000000040872ca */ /* 0x000fe400000e0000 */
[----:B------:R-:W-:-:S05]  /*26b30*/  R2UR UR9, R5 ;  /* 0x00000000050972ca */ /* 0x000fca00000e0000 */
[----:B---3--:R-:W3:Y:S01]  /*26b40*/  LD.E R15, desc[UR4][R20.64] ;  /* 0x00000004140f7980 */ /* 0x008ee2000c101900 */
        /* <DEDUP_REMOVED lines=8> */
[----:B----4-:R-:W3:Y:S01]  /*26bd0*/  LD.E.64 R6, desc[UR4][R6.64] ;  /* 0x0000000406067980 */ /* 0x010ee2000c101b00 */
        /* <DEDUP_REMOVED lines=16> */
[----:B--2---:R0:W-:Y:S01]  /*26ce0*/  ST.E desc[UR6][R2.64], R25 ;  /* 0x0000001902007985 */ /* 0x0041e2000c101906 */
        /* <DEDUP_REMOVED lines=125> */
[----:B------:R-:W4:Y:S01]  /*274c0*/  LD.E R21, desc[UR28][R2.64+0xc8] ;  /* 0x0000c81c02157980 */ /* 0x000f22000c101900 */
[----:B------:R-:W-:-:S02]  /*274d0*/  R2UR UR4, R4 ;  /* 0x00000000040472ca */ /* 0x000fc400000e0000 */
[C---:B------:R-:W-:Y:S02]  /*274e0*/  R2UR UR5, R5.reuse ;  /* 0x00000000050572ca */ /* 0x040fe400000e0000 */
[----:B------:R-:W-:Y:S02]  /*274f0*/  R2UR UR6, R4 ;  /* 0x00000000040672ca */ /* 0x000fe400000e0000 */
[----:B------:R-:W-:-:S09]  /*27500*/  R2UR UR7, R5 ;  /* 0x00000000050772ca */ /* 0x000fd200000e0000 */
[----:B----4-:R4:W-:Y:S04]  /*27510*/  ST.E desc[UR4][R2.64+0xc8], R21 ;  /* 0x0000c81502007985 */ /* 0x0109e8000c101904 */
[----:B0-----:R-:W2:Y:S01]  /*27520*/  LD.E R25, desc[UR6][R2.64+0xcc] ;  /* 0x0000cc0602197980 */ /* 0x001ea2000c101900 */
[C---:B------:R-:W-:Y:S02]  /*27530*/  R2UR UR4, R4.reuse ;  /* 0x00000000040472ca */ /* 0x040fe400000e0000 */
[C---:B------:R-:W-:Y:S02]  /*27540*/  R2UR UR5, R5.reuse ;  /* 0x00000000050572ca */ /* 0x040fe400000e0000 */
[----:B------:R-:W-:Y:S02]  /*27550*/  R2UR UR6, R4 ;  /* 0x00000000040672ca */ /* 0x000fe400000e0000 */
[----:B------:R-:W-:-:S09]  /*27560*/  R2UR UR7, R5 ;  /* 0x00000000050772ca */ /* 0x000fd200000e0000 */
[----:B--2---:R0:W-:Y:S04]  /*27570*/  ST.E desc[UR4][R2.64+0xcc], R25 ;  /* 0x0000cc1902007985 */ /* 0x0041e8000c101904 */
[----:B-1----:R-:W2:Y:S01]  /*27580*/  LD.E R27, desc[UR6][R2.64+0xd0] ;  /* 0x0000d006021b7980 */ /* 0x002ea2000c101900 */
        /* <DEDUP_REMOVED lines=11> */
[----:B----4-:R-:W4:Y:S01]  /*27640*/  LD.E R21, desc[UR6][R2.64+0xd8] ;  /* 0x0000d80602157980 */ /* 0x010f22000c101900 */
[C---:B------:R-:W-:Y:S02]  /*27650*/  R2UR UR4, R4.reuse ;  /* 0x00000000040472ca */ /* 0x040fe400000e0000 */
[C---:B------:R-:W-:Y:S02]  /*27660*/  R2UR UR5, R5.reuse ;  /* 0x00000000050572ca */ /* 0x040fe400000e0000 */
[----:B------:R-:W-:Y:S02]  /*27670*/  R2UR UR6, R4 ;  /* 0x00000000040672ca */ /* 0x000fe400000e0000 */
[----:B------:R-:W-:-:S09]  /*27680*/  R2UR UR7, R5 ;  /* 0x00000000050772ca */ /* 0x000fd200000e0000 */
[----:B----4-:R4:W-:Y:S04]  /*27690*/  ST.E desc[UR4][R2.64+0xd8], R21 ;  /* 0x0000d81502007985 */ /* 0x0109e8000c101904 */
[----:B0-----:R-:W3:Y:S01]  /*276a0*/  LD.E R25, desc[UR6][R2.64+0xdc] ;  /* 0x0000dc0602197980 */ /* 0x001ee2000c101900 */
[C---:B------:R-:W-:Y:S02]  /*276b0*/  R2UR UR4, R4.reuse ;  /* 0x00000000040472ca */ /* 0x040fe400000e0000 */
[C---:B------:R-:W-:Y:S02]  /*276c0*/  R2UR UR5, R5.reuse ;  /* 0x00000000050572ca */ /* 0x040fe400000e0000 */
[----:B------:R-:W-:Y:S02]  /*276d0*/  R2UR UR6, R4 ;  /* 0x00000000040672ca */ /* 0x000fe400000e0000 */
[----:B------:R-:W-:-:S09]  /*276e0*/  R2UR UR7, R5 ;  /* 0x00000000050772ca */ /* 0x000fd200000e0000 */
[----:B---3--:R0:W-:Y:S04]  /*276f0*/  ST.E desc[UR4][R2.64+0xdc], R25 ;  /* 0x0000dc1902007985 */ /* 0x0081e8000c101904 */
[----:B-1----:R-:W3:Y:S01]  /*27700*/  LD.E R27, desc[UR6][R2.64+0xe0] ;  /* 0x0000e006021b7980 */ /* 0x002ee2000c101900 */
[C---:B------:R-:W-:Y:S02]  /*27710*/  R2UR UR4, R4.reuse ;  /* 0x00000000040472ca */ /* 0x040fe400000e0000 */
[C---:B------:R-:W-:Y:S02]  /*27720*/  R2UR UR5, R5.reuse ;  /* 0x00000000050572ca */ /* 0x040fe400000e0000 */
[----:B------:R-:W-:Y:S02]  /*27730*/  R2UR UR6, R4 ;  /* 0x00000000040672ca */ /* 0x000fe400000e0000 */
[----:B------:R-:W-:-:S09]  /*27740*/  R2UR UR7, R5 ;  /* 0x00000000050772ca */ /* 0x000fd200000e0000 */
[----:B---3--:R1:W-:Y:S04]  /*27750*/  ST.E desc[UR4][R2.64+0xe0], R27 ;  /* 0x0000e01b02007985 */ /* 0x0083e8000c101904 */
[----:B--2---:R-:W2:Y:S01]  /*27760*/  LD.E R29, desc[UR6][R2.64+0xe4] ;  /* 0x0000e406021d7980 */ /* 0x004ea2000c101900 */
[C---:B------:R-:W-:Y:S02]  /*27770*/  R2UR UR4, R4.reuse ;  /* 0x00000000040472ca */ /* 0x040fe400000e0000 */
[C---:B------:R-:W-:Y:S02]  /*27780*/  R2UR UR5, R5.reuse ;  /* 0x00000000050572ca */ /* 0x040fe400000e0000 */
[----:B------:R-:W-:Y:S02]  /*27790*/  R2UR UR6, R4 ;  /* 0x00000000040672ca */ /* 0x000fe400000e0000 */
[----:B------:R-:W-:-:S09]  /*277a0*/  R2UR UR7, R5 ;  /* 0x00000000050772ca */ /* 0x000fd200000e0000 */
[----:B--2---:R2:W-:Y:S04]  /*277b0*/  ST.E desc[UR4][R2.64+0xe4], R29 ;  /* 0x0000e41d02007985 */ /* 0x0045e8000c101904 */
[----:B----4-:R-:W3:Y:S01]  /*277c0*/  LD.E R21, desc[UR6][R2.64+0xe8] ;  /* 0x0000e80602157980 */ /* 0x010ee2000c101900 */
        /* <DEDUP_REMOVED lines=400> */
[----:B----4-:R-:W-:Y:S04]  /*290d0*/  ST.E desc[UR4][R2.64+0x1f0], R27 ;  /* 0x0001f01b02007985 */ /* 0x010fe8000c101904 */
        /* <DEDUP_REMOVED lines=10> */
[----:B------:R-:W-:-:S02]  /*29180*/  R2UR UR7, R5 ;  /* 0x00000000050772ca */ /* 0x000fc400000e0000 */
[----:B------:R-:W-:Y:S02]  /*29190*/  R2UR UR52, R4 ;  /* 0x00000000043472ca */ /* 0x000fe400000e0000 */
[----:B------:R-:W-:-:S05]  /*291a0*/  R2UR UR53, R5 ;  /* 0x00000000053572ca */ /* 0x000fca00000e0000 */
[----:B--2---:R-:W-:Y:S04]  /*291b0*/  ST.E desc[UR4][R2.64+0x1f8], R21 ;  /* 0x0001f81502007985 */ /* 0x004fe8000c101904 */
[----:B0-----:R-:W2:Y:S01]  /*291c0*/  LD.E R25, desc[UR6][R2.64+0x1fc] ;  /* 0x0001fc0602197980 */ /* 0x001ea2000c101900 */
        /* <DEDUP_REMOVED lines=42> */
[----:B--2---:R0:W-:Y:S01]  /*29470*/  ST.E desc[UR4][R2.64+0x1fc], R25 ;  /* 0x0001fc1902007985 */ /* 0x0041e2000c101904 */
[C---:B------:R-:W-:Y:S02]  /*29480*/  R2UR UR4, R4.reuse ;  /* 0x00000000040472ca */ /* 0x040fe400000e0000 */
[C---:B------:R-:W-:Y:S01]  /*29490*/  R2UR UR5, R5.reuse ;  /* 0x00000000050572ca */ /* 0x040fe200000e0000 */
[----:B------:R-:W2:Y:S01]  /*294a0*/  LD.E R20, desc[UR52][R8.64] ;  /* 0x0000003408147980 */ /* 0x000ea2000c101900 */
[C---:B------:R-:W-:Y:S02]  /*294b0*/  R2UR UR52, R4.reuse ;  /* 0x00000000043472ca */ /* 0x040fe400000e0000 */
[----:B------:R-:W-:Y:S01]  /*294c0*/  R2UR UR53, R5 ;  /* 0x00000000053572ca */ /* 0x000fe200000e0000 */
[----:B------:R-:W3:Y:S01]  /*294d0*/  LD.E R24, desc[UR50][R2.64] ;  /* 0x0000003202187980 */ /* 0x000ee2000c101900 */
[----:B------:R-:W-:-:S02]  /*294e0*/  R2UR UR50, R4 ;  /* 0x00000000043272ca */ /* 0x000fc400000e0000 */
[C---:B------:R-:W-:Y:S01]  /*294f0*/  R2UR UR51, R5.reuse ;  /* 0x00000000053372ca */ /* 0x040fe200000e0000 */
[----:B0-----:R-:W3:Y:S01]  /*29500*/  LD.E R25, desc[UR48][R2.64+0x4] ;  /* 0x0000043002197980 */ /* 0x001ee2000c101900 */
[C---:B------:R-:W-:Y:S02]  /*29510*/  R2UR UR48, R4.reuse ;  /* 0x00000000043072ca */ /* 0x040fe400000e0000 */
[C---:B------:R-:W-:Y:S01]  /*29520*/  R2UR UR49, R5.reuse ;  /* 0x00000000053172ca */ /* 0x040fe200000e0000 */
[----:B------:R-:W3:Y:S01]  /*29530*/  LD.E R26, desc[UR46][R2.64+0x8] ;  /* 0x0000082e021a7980 */ /* 0x000ee2000c101900 */
[C---:B------:R-:W-:Y:S02]  /*29540*/  R2UR UR46, R4.reuse ;  /* 0x00000000042e72ca */ /* 0x040fe400000e0000 */
[----:B------:R-:W-:Y:S01]  /*29550*/  R2UR UR47, R5 ;  /* 0x00000000052f72ca */ /* 0x000fe200000e0000 */
[----:B------:R-:W3:Y:S01]  /*29560*/  LD.E R27, desc[UR34][R2.64+0xc] ;  /* 0x00000c22021b7980 */ /* 0x000ee2000c101900 */
[----:B------:R-:W-:-:S02]  /*29570*/  R2UR UR34, R4 ;  /* 0x00000000042272ca */ /* 0x000fc400000e0000 */
[C---:B------:R-:W-:Y:S01]  /*29580*/  R2UR UR35, R5.reuse ;  /* 0x00000000052372ca */ /* 0x040fe200000e0000 */
[----:B------:R-:W3:Y:S01]  /*29590*/  LD.E R28, desc[UR32][R2.64+0x10] ;  /* 0x00001020021c7980 */ /* 0x000ee2000c101900 */
        /* <DEDUP_REMOVED lines=304> */
[----:B------:R-:W-:Y:S01]  /*2a8a0*/  R2UR UR11, R5 ;  /* 0x00000000050b72ca */ /* 0x000fe200000e0000 */
        /* <DEDUP_REMOVED lines=21> */
[----:B------:R-:W3:Y:S01]  /*2aa00*/  LD.E R151, desc[UR10][R2.64+0x1fc] ;  /* 0x0001fc0a02977980 */ /* 0x000ee2000c101900 */
[----:B------:R-:W-:Y:S01]  /*2aa10*/  IMAD R6, R15, 0xc00, R6 ;  /* 0x00000c000f067824 */ /* 0x000fe200078e0206 */
[----:B--2---:R-:W-:-:S02]  /*2aa20*/  ISETP.NE.U32.AND P0, PT, R20, RZ, PT ;  /* 0x000000ff1400720c */ /* 0x004fc40003f05070 */
[----:B------:R-:W-:Y:S02]  /*2aa30*/  R2UR UR7, R7 ;  /* 0x00000000070772ca */ /* 0x000fe400000e0000 */
[----:B------:R-:W-:-:S09]  /*2aa40*/  R2UR UR6, R6 ;  /* 0x00000000060672ca */ /* 0x000fd200000e0000 */
[----:B------:R-:W-:Y:S01]  /*2aa50*/  VOTEU.ANY UP0, P0 ;  /* 0x00000000003f7886 */ /* 0x000fe20000000100 */
        /* <DEDUP_REMOVED lines=20> */
[----:B---3--:R-:W-:-:S06]  /*2aba0*/  WARPGROUP.ARRIVE ;  /* 0x00000000000079c5 */ /* 0x008fcc0000000000 */
[----:B------:R-:W-:Y:S01]  /*2abb0*/  HGMMA.64x256x16.F32 R24, R172, gdesc[UR4].tnspB, R24, UP0, gsb0 ;  /* 0x43e00004ac187df0 */ /* 0x000fe2000b800818 */
        /* <DEDUP_REMOVED lines=19> */
[----:B------:R-:W-:Y:S02]  /*2acf0*/  WARPGROUP.DEPBAR.LE gsb0, 0x0 ;  /* 0x00008000000079c5 */ /* 0x000fe40000010000 */
        /* <DEDUP_REMOVED lines=38> */
[----:B------:R-:W-:Y:S01]  /*2af60*/  R2UR UR7, R5 ;  /* 0x00000000050772ca */ /* 0x000fe200000e0000 */
[----:B------:R4:W-:Y:S04]  /*2af70*/  ST.E desc[UR8][R2.64+0x34], R37 ;  /* 0x0000342502007985 */ /* 0x0009e8000c101908 */
[----:B------:R4:W-:Y:S04]  /*2af80*/  ST.E desc[UR10][R2.64+0x38], R38 ;  /* 0x0000382602007985 */ /* 0x0009e8000c10190a */
[----:B------:R4:W-:Y:S04]  /*2af90*/  ST.E desc[UR12][R2.64+0x3c], R39 ;  /* 0x00003c2702007985 */ /* 0x0009e8000c10190c */
[----:B------:R4:W-:Y:S04]  /*2afa0*/  ST.E desc[UR14][R2.64+0x40], R40 ;  /* 0x0000402802007985 */ /* 0x0009e8000c10190e */
[----:B------:R4:W-:Y:S04]  /*2afb0*/  ST.E desc[UR16][R2.64+0x44], R41 ;  /* 0x0000442902007985 */ /* 0x0009e8000c101910 */
[----:B------:R4:W-:Y:S01]  /*2afc0*/  ST.E desc[UR18][R2.64+0x48], R42 ;  /* 0x0000482a02007985 */ /* 0x0009e2000c101912 */
[----:B------:R-:W-:-:S03]  /*2afd0*/  R2UR UR8, R4 ;  /* 0x00000000040872ca */ /* 0x000fc600000e0000 */
[----:B------:R4:W-:Y:S01]  /*2afe0*/  ST.E desc[UR20][R2.64+0x4c], R43 ;  /* 0x00004c2b02007985 */ /* 0x0009e2000c101914 */
[----:B------:R-:W-:-:S03]  /*2aff0*/  R2UR UR9, R5 ;  /* 0x00000000050972ca */ /* 0x000fc600000e0000 */
[----:B------:R4:W-:Y:S04]  /*2b000*/  ST.E desc[UR22][R2.64+0x50], R44 ;  /* 0x0000502c02007985 */ /* 0x0009e8000c101916 */
[----:B------:R4:W-:Y:S04]  /*2b010*/  ST.E desc[UR24][R2.64+0x54], R45 ;  /* 0x0000542d02007985 */ /* 0x0009e8000c101918 */
[----:B------:R4:W-:Y:S01]  /*2b020*/  ST.E desc[UR4][R2.64+0x58], R46 ;  /* 0x0000582e02007985 */ /* 0x0009e2000c101904 */
[C---:B------:R-:W-:Y:S02]  /*2b030*/  R2UR UR4, R4.reuse ;  /* 0x00000000040472ca */ /* 0x040fe400000e0000 */
[----:B------:R-:W-:Y:S01]  /*2b040*/  R2UR UR5, R5 ;  /* 0x00000000050572ca */ /* 0x000fe200000e0000 */
[----:B------:R4:W-:Y:S01]  /*2b050*/  ST.E desc[UR6][R2.64+0x5c], R47 ;  /* 0x00005c2f02007985 */ /* 0x0009e2000c101906 */
        /* <DEDUP_REMOVED lines=14> */
[----:B------:R4:W-:Y:S01]  /*2b140*/  ST.E desc[UR8][R2.64+0x60], R48 ;  /* 0x0000603002007985 */ /* 0x0009e2000c101908 */
[C---:B------:R-:W-:Y:S02]  /*2b150*/  R2UR UR22, R4.reuse ;  /* 0x00000000041672ca */ /* 0x040fe400000e0000 */
[C---:B------:R-:W-:Y:S01]  /*2b160*/  R2UR UR23, R5.reuse ;  /* 0x00000000051772ca */ /* 0x040fe200000e0000 */
[----:B------:R4:W-:Y:S01]  /*2b170*/  ST.E desc[UR4][R2.64+0x64], R49 ;  /* 0x0000643102007985 */ /* 0x0009e2000c101904 */
[C---:B------:R-:W-:Y:S02]  /*2b180*/  R2UR UR24, R4.reuse ;  /* 0x00000000041872ca */ /* 0x040fe400000e0000 */
[----:B------:R-:W-:Y:S02]  /*2b190*/  R2UR UR25, R5 ;  /* 0x00000000051972ca */ /* 0x000fe400000e0000 */
[----:B------:R-:W-:-:S02]  /*2b1a0*/  R2UR UR8, R4 ;  /* 0x00000000040872ca */ /* 0x000fc400000e0000 */
[C---:B------:R-:W-:Y:S02]  /*2b1b0*/  R2UR UR9, R5.reuse ;  /* 0x00000000050972ca */ /* 0x040fe400000e0000 */
[C---:B------:R-:W-:Y:S02]  /*2b1c0*/  R2UR UR4, R4.reuse ;  /* 0x00000000040472ca */ /* 0x040fe400000e0000 */
[----:B------:R-:W-:Y:S01]  /*2b1d0*/  R2UR UR5, R5 ;  /* 0x00000000050572ca */ /* 0x000fe200000e0000 */
        /* <DEDUP_REMOVED lines=8> */
[----:B------:R4:W-:Y:S04]  /*2b260*/  ST.E desc[UR20][R2.64+0x80], R56 ;  /* 0x0000803802007985 */ /* 0x0009e8000c101914 */
[----:B------:R4:W-:Y:S04]  /*2b270*/  ST.E desc[UR22][R2.64+0x84], R57 ;  /* 0x0000843902007985 */ /* 0x0009e8000c101916 */
[----:B------:R4:W-:Y:S01]  /*2b280*/  ST.E desc[UR24][R2.64+0x88], R58 ;  /* 0x0000883a02007985 */ /* 0x0009e2000c101918 */
[----:B------:R-:W-:-:S03]  /*2b290*/  R2UR UR10, R4 ;  /* 0x00000000040a72ca */ /* 0x000fc600000e0000 */
[----:B------:R4:W-:Y:S01]  /*2b2a0*/  ST.E desc[UR8][R2.64+0x8c], R59 ;  /* 0x00008c3b02007985 */ /* 0x0009e2000c101908 */
[C---:B------:R-:W-:Y:S02]  /*2b2b0*/  R2UR UR8, R4.reuse ;  /* 0x00000000040872ca */ /* 0x040fe400000e0000 */
[C---:B------:R-:W-:Y:S01]  /*2b2c0*/  R2UR UR9, R5.reuse ;  /* 0x00000000050972ca */ /* 0x040fe200000e0000 */
[----:B------:R4:W-:Y:S01]  /*2b2d0*/  ST.E desc[UR4][R2.64+0x90], R60 ;  /* 0x0000903c02007985 */ /* 0x0009e2000c101904 */
        /* <DEDUP_REMOVED lines=286> */
[----:B------:R-:W-:Y:S01]  /*2c4c0*/  R2UR UR11, R5 ;  /* 0x00000000050b72ca */ /* 0x000fe200000e0000 */
[----:B------:R4:W-:Y:S01]  /*2c4d0*/  ST.E desc[UR6][R2.64+0x1f8], R150 ;  /* 0x0001f89602007985 */ /* 0x0009e2000c101906 */
[----:B------:R-:W-:-:S03]  /*2c4e0*/  R2UR UR6, R4 ;  /* 0x00000000040672ca */ /* 0x000fc600000e0000 */
[----:B------:R4:W-:Y:S01]  /*2c4f0*/  ST.E desc[UR8][R2.64+0x1fc], R151 ;  /* 0x0001fc9702007985 */ /* 0x0009e2000c101908 */
[----:B------:R-:W-:-:S03]  /*2c500*/  R2UR UR8, R4 ;  /* 0x00000000040872ca */ /* 0x000fc600000e0000 */
[----:B------:R-:W-:Y:S01]  /*2c510*/  ST.E desc[UR52][R8.64], R13 ;  /* 0x0000000d08007985 */ /* 0x000fe2000c101934 */
[C---:B------:R-:W-:Y:S02]  /*2c520*/  R2UR UR9, R5.reuse ;  /* 0x00000000050972ca */ /* 0x040fe400000e0000 */
[C---:B------:R-:W-:Y:S01]  /*2c530*/  R2UR UR7, R5.reuse ;  /* 0x00000000050772ca */ /* 0x040fe200000e0000 */
[----:B0-----:R-:W4:Y:S01]  /*2c540*/  LD.E R24, desc[UR50][R2.64] ;  /* 0x0000003202187980 */ /* 0x001f22000c101900 */
[C---:B------:R-:W-:Y:S02]  /*2c550*/  R2UR UR4, R4.reuse ;  /* 0x00000000040472ca */ /* 0x040fe400000e0000 */
[C---:B------:R-:W-:Y:S01]  /*2c560*/  R2UR UR5, R5.reuse ;  /* 0x00000000050572ca */ /* 0x040fe200000e0000 */
[----:B-1----:R-:W4:Y:S01]  /*2c570*/  LD.E R25, desc[UR48][R2.64+0x4] ;  /* 0x0000043002197980 */ /* 0x002f22000c101900 */
[C---:B------:R-:W-:Y:S02]  /*2c580*/  R2UR UR52, R4.reuse ;  /* 0x00000000043472ca */ /* 0x040fe400000e0000 */
[----:B------:R-:W-:Y:S01]  /*2c590*/  R2UR UR53, R5 ;  /* 0x00000000053572ca */ /* 0x000fe200000e0000 */
[----:B--2---:R-:W2:Y:S01]  /*2c5a0*/  LD.E R26, desc[UR46][R2.64+0x8] ;  /* 0x0000082e021a7980 */ /* 0x004ea2000c101900 */
[----:B------:R-:W-:-:S02]  /*2c5b0*/  R2UR UR50, R4 ;  /* 0x00000000043272ca */ /* 0x000fc400000e0000 */
[C---:B------:R-:W-:Y:S01]  /*2c5c0*/  R2UR UR51, R5.reuse ;  /* 0x00000000053372ca */ /* 0x040fe200000e0000 */
[----:B---3--:R-:W2:Y:S01]  /*2c5d0*/  LD.E R27, desc[UR34][R2.64+0xc] ;  /* 0x00000c22021b7980 */ /* 0x008ea2000c101900 */
[C---:B------:R-:W-:Y:S02]  /*2c5e0*/  R2UR UR48, R4.reuse ;  /* 0x00000000043072ca */ /* 0x040fe400000e0000 */
[C---:B------:R-:W-:Y:S01]  /*2c5f0*/  R2UR UR49, R5.reuse ;  /* 0x00000000053172ca */ /* 0x040fe200000e0000 */
[----:B----4-:R-:W2:Y:S01]  /*2c600*/  LD.E R28, desc[UR32][R2.64+0x10] ;  /* 0x00001020021c7980 */ /* 0x010ea2000c101900 */
        /* <DEDUP_REMOVED lines=331> */
[----:B------:R-:W-:-:S02]  /*2dac0*/  VIADD R20, R6, 0x80 ;  /* 0x0000008006147836 */ /* 0x000fc40000000000 */
[----:B------:R-:W-:-:S03]  /*2dad0*/  IMAD.MOV.U32 R21, RZ, RZ, R7 ;  /* 0x000000ffff157224 */ /* 0x000fc600078e0007 */
[----:B------:R-:W-:Y:S02]  /*2dae0*/  R2UR UR6, R20 ;  /* 0x00000000140672ca */ /* 0x000fe400000e0000 */
[----:B------:R-:W-:Y:S02]  /*2daf0*/  R2UR UR7, R21 ;  /* 0x00000000150772ca */ /* 0x000fe400000e0000 */
        /* <DEDUP_REMOVED lines=18> */
[----:B------:R-:W-:Y:S02]  /*2dc20*/  R2UR UR24, R4 ;  /* 0x00000000041872ca */ /* 0x000fe400000e0000 */
[----:B------:R-:W-:Y:S01]  /*2dc30*/  R2UR UR25, R5 ;  /* 0x00000000051972ca */ /* 0x000fe200000e0000 */
[----:B--2---:R-:W-:-:S06]  /*2dc40*/  WARPGROUP.ARRIVE ;  /* 0x00000000000079c5 */ /* 0x004fcc0000000000 */
        /* <DEDUP_REMOVED lines=3087> */
[----:B------:R-:W-:Y:S01]  /*39d40*/  VIADD R6, R6, 0x280 ;  /* 0x0000028006067836 */ /* 0x000fe20000000000 */
        /* <DEDUP_REMOVED lines=29> */
[----:B------:R-:W-:Y:S01]  /*39f20*/  R2UR UR29, R5 ;  /* 0x00000000051d72ca */ /* 0x000fe200000e0000 */
[----:B------:R-:W-:-:S02]  /*39f30*/  WARPGROUP.DEPBAR.LE gsb0, 0x0 ;  /* 0x00008000000079c5 */ /* 0x000fc40000010000 */
[----:B------:R-:W-:Y:S01]  /*39f40*/  ST.E desc[UR4][R2.64], R24 ;  /* 0x0000001802007985 */ /* 0x000fe2000c101904 */
[C---:B------:R-:W-:Y:S02]  /*39f50*/  R2UR UR4, R4.reuse ;  /* 0x00000000040472ca */ /* 0x040fe400000e0000 */
[C---:B------:R-:W-:Y:S01]  /*39f60*/  R2UR UR5, R5.reuse ;  /* 0x00000000050572ca */ /* 0x040fe200000e0000 */
[----:B------:R-:W-:Y:S01]  /*39f70*/  ST.E desc[UR6][R2.64+0x4], R25 ;  /* 0x0000041902007985 */ /* 0x000fe2000c101906 */
        /* <DEDUP_REMOVED lines=358> */
[----:B------:R0:W-:Y:S04]  /*3b5e0*/  ST.E desc[UR26][R8.64], R13 ;  /* 0x0000000d08007985 */ /* 0x0001e8000c10191a */
        /* <DEDUP_REMOVED lines=17> */
[----:B---3--:R-:W-:Y:S04]  /*3b700*/  ST.E desc[UR4][R2.64+0x8], R21 ;  /* 0x0000081502007985 */ /* 0x008fe8000c101904 */
        /* <DEDUP_REMOVED lines=36> */
[----:B---3--:R-:W3:Y:S01]  /*3b950*/  LD.E R13, desc[UR6][R2.64+0x24] ;  /* 0x00002406020d7980 */ /* 0x008ee2000c101900 */
        /* <DEDUP_REMOVED lines=655> */
[C---:B------:R-:W-:Y:S01]  /*3e250*/  R2UR UR27, R5.reuse ;  /* 0x00000000051b72ca */ /* 0x040fe200000e0000 */
[----:B--2---:R2:W-:Y:S01]  /*3e260*/  ST.E desc[UR4][R2.64+0x1c8], R15 ;  /* 0x0001c80f02007985 */ /* 0x0045e2000c101904 */
[C---:B------:R-:W-:Y:S02]  /*3e270*/  R2UR UR4, R4.reuse ;  /* 0x00000000040472ca */ /* 0x040fe400000e0000 */
[----:B------:R-:W-:Y:S01]  /*3e280*/  R2UR UR5, R5 ;  /* 0x00000000050572ca */ /* 0x000fe200000e0000 */
[----:B------:R-:W3:Y:S04]  /*3e290*/  LD.E R39, desc[UR28][R2.64+0x1fc] ;  /* 0x0001fc1c02277980 */ /* 0x000ee8000c101900 */
[----:B0-----:R-:W4:Y:S04]  /*3e2a0*/  LD.E R9, desc[UR6][R2.64+0x1d0] ;  /* 0x0001d00602097980 */ /* 0x001f28000c101900 */
[----:B-1----:R-:W4:Y:S04]  /*3e2b0*/  LD.E R13, desc[UR8][R2.64+0x1d4] ;  /* 0x0001d408020d7980 */ /* 0x002f28000c101900 */
[----:B------:R-:W4:Y:S04]  /*3e2c0*/  LD.E R7, desc[UR4][R2.64+0x1cc] ;  /* 0x0001cc0402077980 */ /* 0x000f28000c101900 */
[----:B--2---:R-:W2:Y:S04]  /*3e2d0*/  LD.E R15, desc[UR10][R2.64+0x1d8] ;  /* 0x0001d80a020f7980 */ /* 0x004ea8000c101900 */
        /* <DEDUP_REMOVED lines=34> */
[----:B---3--:R-:W-:Y:S04]  /*3e500*/  ST.E desc[UR28][R2.64+0x1fc], R39 ;  /* 0x0001fc2702007985 */ /* 0x008fe8000c10191c */
[----:B----4-:R-:W-:Y:S04]  /*3e510*/  ST.E desc[UR4][R2.64+0x1cc], R7 ;  /* 0x0001cc0702007985 */ /* 0x010fe8000c101904 */
[----:B------:R0:W-:Y:S04]  /*3e520*/  ST.E desc[UR6][R2.64+0x1d0], R9 ;  /* 0x0001d00902007985 */ /* 0x0001e8000c101906 */
[----:B------:R1:W-:Y:S04]  /*3e530*/  ST.E desc[UR8][R2.64+0x1d4], R13 ;  /* 0x0001d40d02007985 */ /* 0x0003e8000c101908 */
[----:B--2---:R2:W-:Y:S04]  /*3e540*/  ST.E desc[UR10][R2.64+0x1d8], R15 ;  /* 0x0001d80f02007985 */ /* 0x0045e8000c10190a */
        /* <DEDUP_REMOVED lines=8> */
[----:B0-----:R-:W1:Y:S01]  /*3e5d0*/  LDL.64 R8, [R0+0x58] ;  /* 0x0000580000087983 */ /* 0x001e620000100a00 */
[----:B------:R-:W-:-:S02]  /*3e5e0*/  R2UR UR4, R4 ;  /* 0x00000000040472ca */ /* 0x000fc400000e0000 */
[----:B------:R-:W-:Y:S01]  /*3e5f0*/  R2UR UR5, R5 ;  /* 0x00000000050572ca */ /* 0x000fe200000e0000 */
[----:B------:R-:W3:-:S12]  /*3e600*/  LDL.64 R6, [R0] ;  /* 0x0000000000067983 */ /* 0x000ed80000100a00 */
[----:B-1----:R-:W4:Y:S01]  /*3e610*/  LD.E R13, desc[UR4][R8.64] ;  /* 0x00000004080d7980 */ /* 0x002f22000c101900 */
[----:B------:R-:W-:Y:S02]  /*3e620*/  R2UR UR4, R4 ;  /* 0x00000000040472ca */ /* 0x000fe400000e0000 */
[----:B------:R-:W-:Y:S01]  /*3e630*/  R2UR UR5, R5 ;  /* 0x00000000050572ca */ /* 0x000fe200000e0000 */
[----:B------:R-:W-:-:S12]  /*3e640*/  BSSY B2, `(.L_x_11222) ;  /* 0x0000006000027945 */ /* 0x000fd80003800000 */
[----:B---3--:R2:W5:Y:S01]  /*3e650*/  LD.E R6, desc[UR4][R6.64] ;  /* 0x0000000406067980 */ /* 0x008562000c101900 */
[----:B----4-:R-:W-:-:S04]  /*3e660*/  LOP3.LUT R13, R13, 0x1, RZ, 0xfc, !PT ;  /* 0x000000010d0d7812 */ /* 0x010fc800078efcff */
[----:B------:R-:W-:-:S13]  /*3e670*/  ISETP.NE.AND P0, PT, R13, 0x3, PT ;  /* 0x000000030d00780c */ /* 0x000fda0003f05270 */
[----:B--2---:R-:W-:Y:S05]  /*3e680*/  @!P0 BRA `(.L_x_11223) ;  /* 0x0000000000048947 */ /* 0x004fea0003800000 */
[----:B------:R-:W-:Y:S01]  /*3e690*/  BPT.TRAP 0x1 ;  /* 0x000000040000795c */ /* 0x000fe20000300000 */
.L_x_11223:
[----:B------:R-:W-:Y:S05]  /*3e6a0*/  BSYNC B2 ;  /* 0x0000000000027941 */ /* 0x000fea0003800000 */
.L_x_11222:
[C---:B------:R-:W-:Y:S02]  /*3e6b0*/  R2UR UR6, R4.reuse ;  /* 0x00000000040672ca */ /* 0x040fe400000e0000 */
[C---:B------:R-:W-:Y:S02]  /*3e6c0*/  R2UR UR7, R5.reuse ;  /* 0x00000000050772ca */ /* 0x040fe400000e0000 */
[----:B------:R-:W-:Y:S02]  /*3e6d0*/  R2UR UR4, R4 ;  /* 0x00000000040472ca */ /* 0x000fe400000e0000 */
[----:B------:R-:W-:-:S09]  /*3e6e0*/  R2UR UR5, R5 ;  /* 0x00000000050572ca */ /* 0x000fd200000e0000 */
[----:B------:R-:W2:Y:S04]  /*3e6f0*/  LD.E.64 R2, desc[UR6][R8.64+0x20] ;  /* 0x0000200608027980 */ /* 0x000ea8000c101b00 */
[----:B------:R-:W3:Y:S01]  /*3e700*/  LD.E R0, desc[UR4][R8.64+0xc] ;  /* 0x00000c0408007980 */ /* 0x000ee2000c101900 */
[----:B------:R-:W-:Y:S01]  /*3e710*/  IMAD.MOV.U32 R15, RZ, RZ, 0x0 ;  /* 0x00000000ff0f7424 */ /* 0x000fe200078e00ff */
[----:B--2---:R-:W-:-:S05]  /*3e720*/  MOV R3, R2 ;  /* 0x0000000200037202 */ /* 0x004fca0000000f00 */
[----:B-----5:R-:W-:-:S05]  /*3e730*/  IMAD R3, R6, 0x8, R3 ;  /* 0x0000000806037824 */ /* 0x020fca00078e0203 */
[----:B---3--:R-:W-:-:S04]  /*3e740*/  PRMT R0, R0, 0x654, R3 ;  /* 0x0000065400007816 */ /* 0x008fc80000000003 */
[----:B------:R0:W-:Y:S02]  /*3e750*/  SYNCS.ARRIVE.TRANS64.RED.A1T0 RZ, [R0+URZ], RZ ;  /* 0x000000ff00ff79a7 */ /* 0x0001e4000810043f */
[----:B0-----:R-:W-:Y:S05]  /*3e760*/  RET.REL.NODEC R14 `(_ZN7cutlass13device_kernelIN5flash11enable_sm90INS1_16FlashAttnFwdSm90INS1_25CollectiveMainloopFwdSm90ILi2EN4cute5tupleIJNS5_1CILi1EEES8_S8_EEENS6_IJNS7_ILi128EEENS7_ILi96EEENS7_ILi64EEEEEELi256ENS_6half_tEfNS_4arch4Sm90ELb0ELb1ELb1ELb0ELb1ELb0ELb0ELb1ELb0ELb1ELb0ELb0EEENS1_21CollectiveEpilogueFwdINS6_IJSA_NS7_ILi256EEESB_EEES9_SE_SG_Li256ELb0ELb1ELb0ELb0EEENS1_30DynamicPersistentTileSchedulerILi256ELi128ELb0ELb1ELb1EEEEEEEEEvNT_6ParamsE) ;  /* 0xfffffc180e247950 */ /* 0x001fea0003c3ffff */
.L_x_11198:
[----:B0-----:R0:W1:Y:S02]  /*3e770*/  SYNCS.PHASECHK.TRANS64.TRYWAIT P0, [R2+URZ], R3 ;  /* 0x00000003020075a7 */ /* 0x001064000800017f */
[----:B-1----:R-:W-:Y:S05]  /*3e780*/  @!P0 NANOSLEEP.SYNCS 0x989680 ;  /* 0x009896800000895d */ /* 0x002fea0003900000 */
[----:B------:R-:W1:Y:S02]  /*3e790*/  @!P0 SYNCS.PHASECHK.TRANS64 P0, [R2+URZ], R3 ;  /* 0x00000003020085a7 */ /* 0x000e64000800007f */
[----:B-1----:R-:W-:Y:S05]  /*3e7a0*/  @!P0 BRA `(.L_x_11198) ;  /* 0xfffffffc00f08947 */ /* 0x002fea000383ffff */
[----:B------:R-:W-:Y:S05]  /*3e7b0*/  BRA `(.L_x_11197) ;  /* 0xfffffe2800787947 */ /* 0x000fea000383ffff */
.L_x_11221:
[----:B0-----:R0:W1:Y:S02]  /*3e7c0*/  SYNCS.PHASECHK.TRANS64.TRYWAIT P0, [R7+URZ], R8 ;  /* 0x00000008070075a7 */ /* 0x001064000800017f */
[----:B-1----:R-:W-:Y:S05]  /*3e7d0*/  @!P0 NANOSLEEP.SYNCS 0x989680 ;  /* 0x009896800000895d */ /* 0x002fea0003900000 */
[----:B------:R-:W1:Y:S02]  /*3e7e0*/  @!P0 SYNCS.PHASECHK.TRANS64 P0, [R7+URZ], R8 ;  /* 0x00000008070085a7 */ /* 0x000e64000800007f */
[----:B-1----:R-:W-:Y:S05]  /*3e7f0*/  @!P0 BRA `(.L_x_11221) ;  /* 0xfffffffc00f08947 */ /* 0x002fea000383ffff */
[----:B------:R-:W-:Y:S05]  /*3e800*/  BRA `(.L_x_11220) ;  /* 0xfffffe78003c7947 */ /* 0x000fea000383ffff */
.L_x_11224:
        /* <DEDUP_REMOVED lines=15> */
.L_x_15668:


//--------------------- .text._ZN7cutlass13device_kernelIN5flash11enable_sm90INS1_16FlashAttnFwdSm90INS1_25CollectiveMainloopFwdSm90ILi2EN4cute5tupleIJNS5_1CILi1EEES8_S8_EEENS6_IJNS7_ILi128EEENS7_ILi96EEENS7_ILi64EEEEEELi256ENS_6half_tEfNS_4arch4Sm90ELb0ELb1ELb1ELb0ELb1ELb0ELb1ELb1ELb0ELb1ELb0ELb0EEENS1_21CollectiveEpilogueFwdINS6_IJSA_NS7_ILi256EEESB_EEES9_SE_SG_Li256ELb0ELb1ELb0ELb0EEENS1_30DynamicPersistentTileSchedulerILi256ELi128ELb0ELb1ELb1EEEEEEEEEvNT_6ParamsE --------------------------
	.section	.text._ZN7cutlass13device_kernelIN5flash11enable_sm90INS1_16FlashAttnFwdSm90INS1_25CollectiveMainloopFwdSm90ILi2EN4cute5tupleIJNS5_1CILi1EEES8_S8_EEENS6_IJNS7_ILi128EEENS7_ILi96EEENS7_ILi64EEEEEELi256ENS_6half_tEfNS_4arch4Sm90ELb0ELb1ELb1ELb0ELb1ELb0ELb1ELb1ELb0ELb1ELb0ELb0EEENS1_21CollectiveEpilogueFwdINS6_IJSA_NS7_ILi256EEESB_EEES9_SE_SG_Li256ELb0ELb1ELb0ELb0EEENS1_30DynamicPersistentTileSchedulerILi256ELi128ELb0ELb1ELb1EEEEEEEEEvNT_6ParamsE,"ax",@progbits
	.align	128
.text._ZN7cutlass13device_kernelIN5flash11enable_sm90INS1_16FlashAttnFwdSm90INS1_25CollectiveMainloopFwdSm90ILi2EN4cute5tupleIJNS5_1CILi1EEES8_S8_EEENS6_IJNS7_ILi128EEENS7_ILi96EEENS7_ILi64EEEEEELi256ENS_6half_tEfNS_4arch4Sm90ELb0ELb1ELb1ELb0ELb1ELb0ELb1ELb1ELb0ELb1ELb0ELb0EEENS1_21CollectiveEpilogueFwdINS6_IJSA_NS7_ILi256EEESB_EEES9_SE_SG_Li256ELb0ELb1ELb0ELb0EEENS1_30DynamicPersistentTileSchedulerILi256ELi128ELb0ELb1ELb1EEEEEEEEEvNT_6ParamsE:
        .type           _ZN7cutlass13device_kernelIN5flash11enable_sm90INS1_16FlashAttnFwdSm90INS1_25CollectiveMainloopFwdSm90ILi2EN4cute5tupleIJNS5_1CILi1EEES8_S8_EEENS6_IJNS7_ILi128EEENS7_ILi96EEENS7_ILi64EEEEEELi256ENS_6half_tEfNS_4arch4Sm90ELb0ELb1ELb1ELb0ELb1ELb0ELb1ELb1ELb0ELb1ELb0ELb0EEENS1_21CollectiveEpilogueFwdINS6_IJSA_NS7_ILi256EEESB_EEES9_SE_SG_Li256ELb0ELb1ELb0ELb0EEENS1_30DynamicPersistentTileSchedulerILi256ELi128ELb0ELb1ELb1EEEEEEEEEvNT_6ParamsE,@function
        .size           _ZN7cutlass13device_kernelIN5flash11enable_sm90INS1_16FlashAttnFwdSm90INS1_25CollectiveMainloopFwdSm90ILi2EN4cute5tupleIJNS5_1CILi1EEES8_S8_EEENS6_IJNS7_ILi128EEENS7_ILi96EEENS7_ILi64EEEEEELi256ENS_6half_tEfNS_4arch4Sm90ELb0ELb1ELb1ELb0ELb1ELb0ELb1ELb1ELb0ELb1ELb0ELb0EEENS1_21CollectiveEpilogueFwdINS6_IJSA_NS7_ILi256EEESB_EEES9_SE_SG_Li256ELb0ELb1ELb0ELb0EEENS1_30DynamicPersistentTileSchedulerILi256ELi128ELb0ELb1ELb1EEEEEEEEEvNT_6ParamsE,(.L_x_15670 - _ZN7cutlass13device_kernelIN5flash11enable_sm90INS1_16FlashAttnFwdSm90INS1_25CollectiveMainloopFwdSm90ILi2EN4cute5tupleIJNS5_1CILi1EEES8_S8_EEENS6_IJNS7_ILi128EEENS7_ILi96EEENS7_ILi64EEEEEELi256ENS_6half_tEfNS_4arch4Sm90ELb0ELb1ELb1ELb0ELb1ELb0ELb1ELb1ELb0ELb1ELb0ELb0EEENS1_21CollectiveEpilogueFwdINS6_IJSA_NS7_ILi256EEESB_EEES9_SE_SG_Li256ELb0ELb1ELb0ELb0EEENS1_30DynamicPersistentTileSchedulerILi256ELi128ELb0ELb1ELb1EEEEEEEEEvNT_6ParamsE)
        .other          _ZN7cutlass13device_kernelIN5flash11enable_sm90INS1_16FlashAttnFwdSm90INS1_25CollectiveMainloopFwdSm90ILi2EN4cute5tupleIJNS5_1CILi1EEES8_S8_EEENS6_IJNS7_ILi128EEENS7_ILi96EEENS7_ILi64EEEEEELi256ENS_6half_tEfNS_4arch4Sm90ELb0ELb1ELb1ELb0ELb1ELb0ELb1ELb1ELb0ELb1ELb0ELb0EEENS1_21CollectiveEpilogueFwdINS6_IJSA_NS7_ILi256EEESB_EEES9_SE_SG_Li256ELb0ELb1ELb0ELb0EEENS1_30DynamicPersistentTileSchedulerILi256ELi128ELb0ELb1ELb1EEEEEEEEEvNT_6ParamsE,@"STO_CUDA_ENTRY STV_DEFAULT"
_ZN7cutlass13device_kernelIN5flash11enable_sm90INS1_16FlashAttnFwdSm90INS1_25CollectiveMainloopFwdSm90ILi2EN4cute5tupleIJNS5_1CILi1EEES8_S8_EEENS6_IJNS7_ILi128EEENS7_ILi96EEENS7_ILi64EEEEEELi256ENS_6half_tEfNS_4arch4Sm90ELb0ELb1ELb1ELb0ELb1ELb0ELb1ELb1ELb0ELb1ELb0ELb0EEENS1_21CollectiveEpilogueFwdINS6_IJSA_NS7_ILi256EEESB_EEES9_SE_SG_Li256ELb0ELb1ELb0ELb0EEENS1_30DynamicPersistentTileSchedulerILi256ELi128ELb0ELb1ELb1EEEEEEEEEvNT_6ParamsE:
        /* <DEDUP_REMOVED lines=25> */
[----:B------:R1:W0:Y:S01]  /*0190*/  @!UP0 SYNCS.EXCH.64 URZ, [UR8+0x32400], UR4 ;  /* 0x03240004083f85b2 */ /* 0x0002220008000100 */
[----:B------:R1:W3:Y:S05]  /*01a0*/  @!UP1 SYNCS.EXCH.64 URZ, [UR8+0x32410], UR4 ;  /* 0x03241004083f95b2 */ /* 0x0002ea0008000100 */
[----:B------:R1:W4:Y:S02]  /*01b0*/  @!UP2 SYNCS.EXCH.64 URZ, [UR8+0x32420], UR6 ;  /* 0x03242006083fa5b2 */ /* 0x0003240008000100 */
        /* <DEDUP_REMOVED lines=15> */
[----:B------:R1:W0:Y:S01]  /*02b0*/  SYNCS.EXCH.64 URZ, [UR8+0x32440], UR6 ;  /* 0x03244006083f75b2 */ /* 0x0002220008000100 */
[----:B------:R1:W0:Y:S01]  /*02c0*/  SYNCS.EXCH.64 URZ, [UR8+0x32438], UR4 ;  /* 0x03243804083f75b2 */ /* 0x0002220008000100 */
[----:B------:R1:W0:Y:S01]  /*02d0*/  SYNCS.EXCH.64 URZ, [UR8+0x32448], UR6 ;  /* 0x03244806083f75b2 */ /* 0x0002220008000100 */
[----:B------:R-:W-:Y:S01]  /*02e0*/  NOP ;  /* 0x0000000000007918 */ /* 0x000fe20000000000 */
.L_x_11225:
        /* <DEDUP_REMOVED lines=22> */
.L_x_11226:
        /* <DEDUP_REMOVED lines=18> */
.L_x_11227:
        /* <DEDUP_REMOVED lines=22> */
.L_x_11228:
        /* <DEDUP_REMOVED lines=23> */
.L_x_11229:
[----:B-1----:R-:W-:Y:S01]  /*0840*/  ULDC UR4, c[0x0][0x20] ;  /* 0x0000080000047ab9 */ /* 0x002fe20000000800 */
[----:B------:R-:W-:Y:S01]  /*0850*/  UISETP.NE.AND UP0, UPT, UR9, URZ, UPT ;  /* 0x0000003f0900728c */ /* 0x000fe2000bf05270 */
[----:B------:R-:W-:Y:S01]  /*0860*/  IADD3 R16, P0, R1, UR4, RZ ;  /* 0x0000000401107c10 */ /* 0x000fe2000ff1e0ff */
[----:B------:R-:W-:Y:S01]  /*0870*/  UMOV UR4, 0x1 ;  /* 0x0000000100047882 */ /* 0x000fe20000000000 */
[----:B------:R-:W-:Y:S01]  /*0880*/  ULDC UR5, c[0x0][0x24] ;  /* 0x0000090000057ab9 */ /* 0x000fe20000000800 */
[----:B------:R-:W-:Y:S01]  /*0890*/  USEL UR4, UR4, 0x2, !UP0 ;  /* 0x0000000204047887 */ /* 0x000fe2000c000000 */
[----:B------:R-:W-:Y:S01]  /*08a0*/  IADD3 R2, P1, R16, 0x50, RZ ;  /* 0x0000005010027810 */ /* 0x000fe20007f3e0ff */
[----:B------:R-:W-:Y:S01]  /*08b0*/  IMAD.X R17, RZ, RZ, UR5, P0 ;  /* 0x00000005ff117e24 */ /* 0x000fe200080e06ff */
[----:B------:R-:W-:Y:S01]  /*08c0*/  PLOP3.LUT P2, PT, PT, PT, UP0, 0x80, 0x0 ;  /* 0x000000000000781c */ /* 0x000fe20003f4f008 */
[----:B------:R-:W-:Y:S01]  /*08d0*/  NOP ;  /* 0x0000000000007918 */ /* 0x000fe20000000000 */
[----:B------:R-:W-:Y:S01]  /*08e0*/  ULDC.64 UR36, c[0x0][0x208] ;  /* 0x0000820000247ab9 */ /* 0x000fe20000000a00 */
[----:B------:R1:W-:Y:S01]  /*08f0*/  STL [R1+0x454], R2 ;  /* 0x0004540201007387 */ /* 0x0003e20000100800 */
[----:B------:R-:W-:-:S05]  /*0900*/  IMAD.X R3, RZ, RZ, R17, P1 ;  /* 0x000000ffff037224 */ /* 0x000fca00008e0611 */
[----:B------:R0:W-:Y:S01]  /*0910*/  STL [R1+0x450], R3 ;  /* 0x0004500301007387 */ /* 0x0001e20000100800 */
[----:B-1----:R-:W-:-:S05]  /*0920*/  IMAD.U32 R2, RZ, RZ, UR4 ;  /* 0x00000004ff027e24 */ /* 0x002fca000f8e00ff */
[----:B------:R1:W-:Y:S01]  /*0930*/  STL [R1+0x45c], R2 ;  /* 0x00045c0201007387 */ /* 0x0003e20000100800 */
[----:B0-234-:R-:W-:Y:S06]  /*0940*/  BAR.SYNC.DEFER_BLOCKING 0x0 ;  /* 0x0000000000007b1d */ /* 0x01dfec0000010000 */
[----:B------:R-:W-:Y:S05]  /*0950*/  @!P2 BRA `(.L_x_11230) ;  /* 0x00000220000ca947 */ /* 0x000fea0003800000 */
.L_x_11231:
[----:B------:R-:W-:-:S08]  /*0960*/  NOP ;  /* 0x0000000000007918 */ /* 0x000fd00000000000 */
[----:B------:R-:W0:Y:S02]  /*0970*/  USETMAXREG.TRY_ALLOC.CTAPOOL UP0, 0xe8 ;  /* 0x000000e8000079c8 */ /* 0x000e240008000600 */
[----:B0-----:R-:W-:-:S13]  /*0980*/  PLOP3.LUT P0, PT, PT, PT, UP0, 0x80, 0x0 ;  /* 0x000000000000781c */ /* 0x001fda0003f0f008 */
[----:B------:R-:W-:Y:S05]  /*0990*/  @!P0 BRA `(.L_x_11231) ;  /* 0xfffffffc00f08947 */ /* 0x000fea000383ffff */
[----:B------:R-:W0:Y:S08]  /*09a0*/  S2UR UR5, SR_CTAID.X ;  /* 0x00000000000579c3 */ /* 0x000e300000002500 */
[----:B------:R-:W-:Y:S08]  /*09b0*/  BAR.ARV 0x4, 0x180 ;  /* 0x0106000000007b1d */ /* 0x000ff00000002000 */
[----:B------:R-:W-:Y:S08]  /*09c0*/  BAR.ARV 0x8, 0x180 ;  /* 0x0206000000007b1d */ /* 0x000ff00000002000 */
[----:B------:R-:W0:Y:S01]  /*09d0*/  LDC R0, c[0x0][0xd38] ;  /* 0x00034e00ff007b82 */ /* 0x000e220000000800 */
[----:B------:R-:W-:Y:S01]  /*09e0*/  ISETP.NE.AND P0, PT, R12, 0x1, PT ;  /* 0x000000010c00780c */ /* 0x000fe20003f05270 */
[----:B------:R2:W-:-:S12]  /*09f0*/  STL.64 [R1+0x1f8], RZ ;  /* 0x0001f8ff01007387 */ /* 0x0005d80000100a00 */
[----:B------:R-:W-:Y:S06]  /*0a00*/  @!P0 BAR.ARV 0x9, 0x100 ;  /* 0x0244000000008b1d */ /* 0x000fec0000002000 */
[C---:B------:R-:W-:Y:S02]  /*0a10*/  IADD3 R208, P1, R16.reuse, 0x1f8, RZ ;  /* 0x000001f810d07810 */ /* 0x040fe40007f3e0ff */
[----:B------:R-:W-:Y:S01]  /*0a20*/  IADD3 R216, P2, R16, 0x204, RZ ;  /* 0x0000020410d87810 */ /* 0x000fe20007f5e0ff */
[----:B------:R2:W-:Y:S01]  /*0a30*/  STL [R1+0x200], RZ ;  /* 0x000200ff01007387 */ /* 0x0005e20000100800 */
[----:B0-----:R-:W-:Y:S01]  /*0a40*/  ISETP.LE.AND P0, PT, R0, UR5, PT ;  /* 0x0000000500007c0c */ /* 0x001fe2000bf03270 */
[----:B------:R-:W-:-:S02]  /*0a50*/  IMAD.X R209, RZ, RZ, R17, P1 ;  /* 0x000000ffffd17224 */ /* 0x000fc400008e0611 */
[----:B------:R2:W-:Y:S01]  /*0a60*/  STL [R1+0x204], RZ ;  /* 0x000204ff01007387 */ /* 0x0005e20000100800 */
[----:B------:R-:W-:-:S09]  /*0a70*/  IMAD.X R211, RZ, RZ, R17, P2 ;  /* 0x000000ffffd37224 */ /* 0x000fd200010e0611 */
[----:B--2---:R-:W-:Y:S05]  /*0a80*/  @P0 EXIT ;  /* 0x000000000000094d */ /* 0x004fea0003800000 */
[----:B-1----:R-:W0:Y:S01]  /*0a90*/  S2R R2, SR_TID.X ;  /* 0x0000000000027919 */ /* 0x002e220000002100 */
[----:B------:R-:W1:Y:S01]  /*0aa0*/  S2UR UR9, SR_CgaCtaId ;  /* 0x00000000000979c3 */ /* 0x000e620000008800 */
[----:B------:R-:W-:Y:S01]  /*0ab0*/  UMOV UR42, 0x400 ;  /* 0x00000400002a7882 */ /* 0x000fe20000000000 */
[----:B------:R-:W-:Y:S01]  /*0ac0*/  IMAD.MOV.U32 R179, RZ, RZ, 0x2 ;  /* 0x00000002ffb37424 */ /* 0x000fe200078e00ff */
[C---:B------:R-:W-:Y:S01]  /*0ad0*/  IADD3 R205, -R12.reuse, 0xb, RZ ;  /* 0x0000000b0ccd7810 */ /* 0x040fe20007ffe1ff */
[----:B------:R-:W-:-:S04]  /*0ae0*/  VIADD R206, R12, 0x8 ;  /* 0x000000080cce7836 */ /* 0x000fc80000000000 */
[----:B------:R-:W2:Y:S01]  /*0af0*/  S2UR UR4, SR_SWINHI ;  /* 0x00000000000479c3 */ /* 0x000ea20000002f00 */
[----:B-1----:R-:W-:Y:S01]  /*0b00*/  ULEA UR42, UR9, UR42, 0x18 ;  /* 0x0000002a092a7291 */ /* 0x002fe2000f8ec03f */
[----:B0-----:R-:W-:-:S06]  /*0b10*/  VIADD R204, R2, 0xffffff80 ;  /* 0xffffff8002cc7836 */ /* 0x001fcc0000000000 */
[----:B------:R-:W-:Y:S01]  /*0b20*/  UMOV UR58, UR42 ;  /* 0x0000002a003a7c82 */ /* 0x000fe20008000000 */
[----:B--2---:R-:W-:Y:S01]  /*0b30*/  UMOV UR59, UR4 ;  /* 0x00000004003b7c82 */ /* 0x004fe20008000000 */
[----:B------:R-:W-:Y:S01]  /*0b40*/  UMOV UR4, UR5 ;  /* 0x0000000500047c82 */ /* 0x000fe20008000000 */
[----:B------:R-:W-:-:S04]  /*0b50*/  SHF.R.S32.HI R11, RZ, 0x1f, R204 ;  /* 0x0000001fff0b7819 */ /* 0x000fc800000114cc */
[CC--:B------:R-:W-:Y:S02]  /*0b60*/  LEA.HI R0, R11.reuse, R204.reuse, RZ, 0x5 ;  /* 0x000000cc0b007211 */ /* 0x0c0fe400078f28ff */
[CC--:B------:R-:W-:Y:S02]  /*0b70*/  LEA.HI R2, R11.reuse, R204.reuse, RZ, 0x4 ;  /* 0x000000cc0b027211 */ /* 0x0c0fe400078f20ff */
[CC--:B------:R-:W-:Y:S01]  /*0b80*/  LEA.HI R6, R11.reuse, R204.reuse, RZ, 0x2 ;  /* 0x000000cc0b067211 */ /* 0x0c0fe200078f10ff */
[----:B------:R-:W-:Y:S01]  /*0b90*/  IMAD.SHL.U32 R4, R0, 0x20, RZ ;  /* 0x0000002000047824 */ /* 0x000fe200078e00ff */
[----:B------:R-:W-:Y:S02]  /*0ba0*/  SHF.R.S32.HI R5, RZ, 0x4, R2 ;  /* 0x00000004ff057819 */ /* 0x000fe40000011402 */
[----:B------:R-:W-:Y:S02]  /*0bb0*/  LOP3.LUT R3, R2, 0x3fffff0, RZ, 0xc0, !PT ;  /* 0x03fffff002037812 */ /* 0x000fe400078ec0ff */
[----:B------:R-:W-:-:S02]  /*0bc0*/  LEA.HI R0, R11, R204, RZ, 0x7 ;  /* 0x000000cc0b007211 */ /* 0x000fc400078f38ff */
[----:B------:R-:W-:Y:S02]  /*0bd0*/  LOP3.LUT R7, R4, 0xfffffc00, RZ, 0xc0, !PT ;  /* 0xfffffc0004077812 */ /* 0x000fe400078ec0ff */
[----:B------:R-:W-:Y:S01]  /*0be0*/  LEA.HI R4, R2, R5, RZ, 0x1 ;  /* 0x0000000502047211 */ /* 0x000fe200078f08ff */
[----:B------:R-:W-:Y:S01]  /*0bf0*/  IMAD.IADD R2, R204, 0x1, -R3 ;  /* 0x00000001cc027824 */ /* 0x000fe200078e0a03 */
[----:B------:R-:W-:Y:S02]  /*0c00*/  LOP3.LUT R3, R0, 0xffffff80, RZ, 0xc0, !PT ;  /* 0xffffff8000037812 */ /* 0x000fe400078ec0ff */
[----:B------:R-:W-:Y:S01]  /*0c10*/  LOP3.LUT R4, R4, 0x1ffffffe, RZ, 0xc0, !PT ;  /* 0x1ffffffe04047812 */ /* 0x000fe200078ec0ff */
[----:B------:R-:W-:Y:S01]  /*0c20*/  IMAD R7, R2, 0x40, R7 ;  /* 0x0000004002077824 */ /* 0x000fe200078e0207 */
[----:B------:R-:W-:Y:S01]  /*0c30*/  LEA.HI R201, R11, R204, RZ, 0x3 ;  /* 0x000000cc0bc97211 */ /* 0x000fe200078f18ff */
[----:B------:R-:W-:Y:S01]  /*0c40*/  IMAD.IADD R210, R204, 0x1, -R3 ;  /* 0x00000001ccd27824 */ /* 0x000fe200078e0a03 */
[----:B------:R-:W-:Y:S01]  /*0c50*/  SHF.R.S32.HI R219, RZ, 0x7, R0 ;  /* 0x00000007ffdb7819 */ /* 0x000fe20000011400 */
[----:B------:R-:W-:Y:S01]  /*0c60*/  IMAD.IADD R4, R5, 0x1, -R4 ;  /* 0x0000000105047824 */ /* 0x000fe200078e0a04 */
[----:B------:R-:W-:-:S02]  /*0c70*/  LOP3.LUT R207, R201, 0xfffffff8, RZ, 0xc0, !PT ;  /* 0xfffffff8c9cf7812 */ /* 0x000fc400078ec0ff */
[----:B------:R-:W-:Y:S01]  /*0c80*/  SHF.R.S32.HI R3, RZ, 0x1f, R210 ;  /* 0x0000001fff037819 */ /* 0x000fe200000114d2 */
[----:B------:R-:W-:Y:S01]  /*0c90*/  IMAD R4, R4, 0x8, R7 ;  /* 0x0000000804047824 */ /* 0x000fe200078e0207 */
[----:B------:R-:W-:Y:S01]  /*0ca0*/  LOP3.LUT R7, R6, 0xfffffffc, RZ, 0xc0, !PT ;  /* 0xfffffffc06077812 */ /* 0x000fe200078ec0ff */
[----:B------:R-:W-:Y:S01]  /*0cb0*/  IMAD.IADD R207, R204, 0x1, -R207 ;  /* 0x00000001cccf7824 */ /* 0x000fe200078e0acf */
[CC--:B------:R-:W-:Y:S01]  /*0cc0*/  LEA.HI R13, R3.reuse, R210.reuse, RZ, 0x2 ;  /* 0x000000d2030d7211 */ /* 0x0c0fe200078f10ff */
[----:B------:R-:W-:Y:S01]  /*0cd0*/  IMAD.WIDE R178, R4, R179, UR58 ;  /* 0x0000003a04b27e25 */ /* 0x000fe2000f8e02b3 */
[----:B------:R-:W-:Y:S02]  /*0ce0*/  LEA.HI R3, R3, R210, RZ, 0x5 ;  /* 0x000000d203037211 */ /* 0x000fe400078f28ff */
[----:B------:R-:W-:Y:S01]  /*0cf0*/  SHF.R.S32.HI R2, RZ, 0x2, R13 ;  /* 0x00000002ff027819 */ /* 0x000fe2000001140d */
[----:B------:R-:W-:Y:S01]  /*0d00*/  IMAD.IADD R7, R204, 0x1, -R7 ;  /* 0x00000001cc077824 */ /* 0x000fe200078e0a07 */
[----:B------:R-:W-:Y:S01]  /*0d10*/  SHF.R.S32.HI R5, RZ, 0x1f, R13 ;  /* 0x0000001fff057819 */ /* 0x000fe2000001140d */
[----:B------:R-:W-:Y:S01]  /*0d20*/  IMAD.SHL.U32 R190, R207, 0x8, RZ ;  /* 0x00000008cfbe7824 */ /* 0x000fe200078e00ff */
[----:B------:R-:W-:-:S02]  /*0d30*/  IADD3 R8, P0, R178, 0x20, RZ ;  /* 0x00000020b2087810 */ /* 0x000fc40007f1e0ff */
[----:B------:R-:W-:Y:S01]  /*0d40*/  LEA.HI R5, R5, R2, RZ, 0x3 ;  /* 0x0000000205057211 */ /* 0x000fe200078f18ff */
[C---:B------:R-:W-:Y:S01]  /*0d50*/  VIADD R192, R190.reuse, 0x40 ;  /* 0x00000040bec07836 */ /* 0x040fe20000000000 */
[----:B------:R-:W-:Y:S01]  /*0d60*/  LEA.HI R4, R7, R7, RZ, 0x1 ;  /* 0x0000000707047211 */ /* 0x000fe200078f08ff */
[C---:B------:R-:W-:Y:S01]  /*0d70*/  VIADD R191, R190.reuse, 0x80 ;  /* 0x00000080bebf7836 */ /* 0x040fe20000000000 */
[----:B------:R-:W-:Y:S01]  /*0d80*/  LOP3.LUT R5, R5, 0xfffffff8, RZ, 0xc0, !PT ;  /* 0xfffffff805057812 */ /* 0x000fe200078ec0ff */
[----:B------:R-:W-:Y:S01]  /*0d90*/  VIADD R193, R190, 0xc0 ;  /* 0x000000c0bec17836 */ /* 0x000fe20000000000 */
[----:B------:R-:W-:Y:S02]  /*0da0*/  LOP3.LUT R6, R8, 0x380, RZ, 0xc0, !PT ;  /* 0x0000038008067812 */ /* 0x000fe400078ec0ff */
[----:B------:R-:W-:Y:S01]  /*0db0*/  SHF.R.S32.HI R3, RZ, 0x5, R3 ;  /* 0x00000005ff037819 */ /* 0x000fe20000011403 */
[----:B------:R-:W-:Y:S01]  /*0dc0*/  IMAD.IADD R2, R2, 0x1, -R5 ;  /* 0x0000000102027824 */ /* 0x000fe200078e0a05 */
[----:B------:R-:W-:-:S02]  /*0dd0*/  LOP3.LUT R4, R4, 0x1ffffffe, RZ, 0xc0, !PT ;  /* 0x1ffffffe04047812 */ /* 0x000fc400078ec0ff */
[----:B------:R-:W-:Y:S01]  /*0de0*/  SHF.R.U64 R5, R6, 0x3, RZ ;  /* 0x0000000306057819 */ /* 0x000fe200000012ff */
[----:B------:R-:W-:Y:S01]  /*0df0*/  IMAD R15, R3, 0x10, R2 ;  /* 0x00000010030f7824 */ /* 0x000fe200078e0202 */
[C---:B------:R-:W-:Y:S01]  /*0e00*/  IADD3 R9, P3, R178.reuse, 0x4000, RZ ;  /* 0x00004000b2097810 */ /* 0x040fe20007f7e0ff */
[----:B------:R-:W-:Y:S01]  /*0e10*/  IMAD.IADD R19, R7, 0x1, -R4 ;  /* 0x0000000107137824 */ /* 0x000fe200078e0a04 */
[----:B------:R-:W-:Y:S01]  /*0e20*/  LOP3.LUT R2, R5, R8, RZ, 0x3c, !PT ;  /* 0x0000000805027212 */ /* 0x000fe200078e3cff */
[--C-:B------:R-:W-:Y:S01]  /*0e30*/  IMAD.X R3, RZ, RZ, R179.reuse, P0 ;  /* 0x000000ffff037224 */ /* 0x100fe200000e06b3 */
[C---:B------:R-:W-:Y:S02]  /*0e40*/  IADD3 R5, P4, R178.reuse, 0x4020, RZ ;  /* 0x00004020b2057810 */ /* 0x040fe40007f9e0ff */
[----:B------:R-:W-:Y:S02]  /*0e50*/  IADD3 R7, P2, R178, 0x60, RZ ;  /* 0x00000060b2077810 */ /* 0x000fe40007f5e0ff */
[----:B------:R-:W-:Y:S01]  /*0e60*/  LEA.HI R0, R0, R219, RZ, 0x1 ;  /* 0x000000db00007211 */ /* 0x000fe200078f08ff */
[----:B------:R-:W-:Y:S01]  /*0e70*/  IMAD.X R11, RZ, RZ, R179, P4 ;  /* 0x000000ffff0b7224 */ /* 0x000fe200020e06b3 */
[----:B------:R-:W-:-:S02]  /*0e80*/  IADD3 R21, P1, R178, 0x40, RZ ;  /* 0x00000040b2157810 */ /* 0x000fc40007f3e0ff */
[----:B------:R-:W-:Y:S02]  /*0e90*/  LOP3.LUT R10, R5, 0x380, RZ, 0xc0, !PT ;  /* 0x00000380050a7812 */ /* 0x000fe400078ec0ff */
[----:B------:R-:W-:Y:S02]  /*0ea0*/  LOP3.LUT R6, R7, 0x380, RZ, 0xc0, !PT ;  /* 0x0000038007067812 */ /* 0x000fe400078ec0ff */
[----:B------:R-:W-:Y:S02]  /*0eb0*/  LOP3.LUT R8, R9, 0x380, RZ, 0xc0, !PT ;  /* 0x0000038009087812 */ /* 0x000fe400078ec0ff */
[----:B------:R-:W-:Y:S02]  /*0ec0*/  LOP3.LUT R0, R0, 0x3fffffe, RZ, 0xc0, !PT ;  /* 0x03fffffe00007812 */ /* 0x000fe400078ec0ff */
[----:B------:R-:W-:Y:S02]  /*0ed0*/  LOP3.LUT R4, R21, 0x380, RZ, 0xc0, !PT ;  /* 0x0000038015047812 */ /* 0x000fe400078ec0ff */
[----:B------:R-:W-:Y:S01]  /*0ee0*/  SHF.R.U64 R10, R10, 0x3, RZ ;  /* 0x000000030a0a7819 */ /* 0x000fe200000012ff */
[----:B------:R-:W-:Y:S01]  /*0ef0*/  IMAD.IADD R0, R219, 0x1, -R0 ;  /* 0x00000001db007824 */ /* 0x000fe200078e0a00 */
[----:B------:R-:W-:-:S02]  /*0f00*/  SHF.R.U64 R6, R6, 0x3, RZ ;  /* 0x0000000306067819 */ /* 0x000fc400000012ff */
[----:B------:R-:W-:Y:S01]  /*0f10*/  SHF.R.U64 R8, R8, 0x3, RZ ;  /* 0x0000000308087819 */ /* 0x000fe200000012ff */
[----:B------:R-:W-:Y:S01]  /*0f20*/  IMAD R202, R0, 0x40, R15 ;  /* 0x0000004000ca7824 */ /* 0x000fe200078e020f */
[----:B------:R-:W-:Y:S02]  /*0f30*/  LOP3.LUT R13, R13, 0x7ffffffc, RZ, 0xc0, !PT ;  /* 0x7ffffffc0d0d7812 */ /* 0x000fe400078ec0ff */
[----:B------:R-:W-:Y:S01]  /*0f40*/  SHF.R.U64 R4, R4, 0x3, RZ ;  /* 0x0000000304047819 */ /* 0x000fe200000012ff */
[----:B------:R-:W-:Y:S01]  /*0f50*/  IMAD R228, R19, 0x8, R202 ;  /* 0x0000000813e47824 */ /* 0x000fe200078e02ca */
[----:B------:R-:W-:Y:S01]  /*0f60*/  LOP3.LUT R10, R10, R5, RZ, 0x3c, !PT ;  /* 0x000000050a0a7212 */ /* 0x000fe200078e3cff */
[--C-:B------:R-:W-:Y:S01]  /*0f70*/  IMAD.X R5, RZ, RZ, R179.reuse, P1 ;  /* 0x000000ffff057224 */ /* 0x100fe200008e06b3 */
[----:B------:R-:W-:Y:S01]  /*0f80*/  LOP3.LUT R6, R6, R7, RZ, 0x3c, !PT ;  /* 0x0000000706067212 */ /* 0x000fe200078e3cff */
[--C-:B------:R-:W-:Y:S01]  /*0f90*/  IMAD.X R7, RZ, RZ, R179.reuse, P2 ;  /* 0x000000ffff077224 */ /* 0x100fe200010e06b3 */
[----:B------:R-:W-:Y:S01]  /*0fa0*/  LOP3.LUT R8, R8, R9, RZ, 0x3c, !PT ;  /* 0x0000000908087212 */ /* 0x000fe200078e3cff */
[----:B------:R-:W-:Y:S01]  /*0fb0*/  IMAD.X R9, RZ, RZ, R179, P3 ;  /* 0x000000ffff097224 */ /* 0x000fe200018e06b3 */
[----:B------:R-:W-:Y:S01]  /*0fc0*/  IADD3 R22, P0, R16, 0x11c, RZ ;  /* 0x0000011c10167810 */ /* 0x000fe20007f1e0ff */
[----:B------:R-:W-:Y:S01]  /*0fd0*/  IMAD.IADD R13, R210, 0x1, -R13 ;  /* 0x00000001d20d7824 */ /* 0x000fe200078e0a0d */
[----:B------:R-:W-:-:S02]  /*0fe0*/  IADD3 R218, P1, R16, 0x210, RZ ;  /* 0x0000021010da7810 */ /* 0x000fc40007f3e0ff */
[----:B------:R-:W-:Y:S01]  /*0ff0*/  LOP3.LUT R4, R4, R21, RZ, 0x3c, !PT ;  /* 0x0000001504047212 */ /* 0x000fe200078e3cff */
[--C-:B------:R-:W-:Y:S01]  /*1000*/  IMAD.X R23, RZ, RZ, R17.reuse, P0 ;  /* 0x000000ffff177224 */ /* 0x100fe200000e0611 */
[----:B------:R-:W-:Y:S01]  /*1010*/  MOV R227, R2 ;  /* 0x0000000200e37202 */ /* 0x000fe20000000f00 */
[----:B------:R-:W-:Y:S01]  /*1020*/  IMAD.X R217, RZ, RZ, R17, P1 ;  /* 0x000000ffffd97224 */ /* 0x000fe200008e0611 */
[----:B------:R-:W-:Y:S01]  /*1030*/  MOV R226, R4 ;  /* 0x0000000400e27202 */ /* 0x000fe20000000f00 */
[----:B------:R-:W-:Y:S01]  /*1040*/  IMAD.SHL.U32 R203, R13, 0x2, RZ ;  /* 0x000000020dcb7824 */ /* 0x000fe200078e00ff */
[----:B------:R-:W-:Y:S02]  /*1050*/  MOV R225, R6 ;  /* 0x0000000600e17202 */ /* 0x000fe40000000f00 */
[----:B------:R-:W-:Y:S02]  /*1060*/  MOV R221, R8 ;  /* 0x0000000800dd7202 */ /* 0x000fe40000000f00 */
[----:B------:R-:W-:-:S02]  /*1070*/  MOV R220, R10 ;  /* 0x0000000a00dc7202 */ /* 0x000fc40000000f00 */
[----:B------:R-:W-:Y:S02]  /*1080*/  SHF.R.S32.HI R201, RZ, 0x3, R201 ;  /* 0x00000003ffc97819 */ /* 0x000fe400000114c9 */
[----:B------:R-:W-:Y:S02]  /*1090*/  SHF.R.S32.HI R199, RZ, 0x1f, R190 ;  /* 0x0000001fffc77819 */ /* 0x000fe400000114be */
[----:B------:R-:W-:Y:S02]  /*10a0*/  SHF.R.S32.HI R198, RZ, 0x1f, R192 ;  /* 0x0000001fffc67819 */ /* 0x000fe400000114c0 */
[----:B------:R-:W-:Y:S02]  /*10b0*/  SHF.R.S32.HI R197, RZ, 0x1f, R191 ;  /* 0x0000001fffc57819 */ /* 0x000fe400000114bf */
[----:B------:R-:W-:-:S07]  /*10c0*/  SHF.R.S32.HI R196, RZ, 0x1f, R193 ;  /* 0x0000001fffc47819 */ /* 0x000fce00000114c1 */
.L_x_11361:
        /* <DEDUP_REMOVED lines=21> */
.L_x_11232:
[----:B------:R-:W-:Y:S01]  /*1220*/  ULDC UR7, c[0x0][0xd54] ;  /* 0x0003550000077ab9 */ /* 0x000fe20000000800 */
[----:B------:R-:W-:Y:S01]  /*1230*/  UMOV UR6, UR12 ;  /* 0x0000000c00067c82 */ /* 0x000fe20008000000 */
[----:B------:R-:W-:-:S11]  /*1240*/  UISETP.NE.AND UP0, UPT, UR7, 0x1, UPT ;  /* 0x000000010700788c */ /* 0x000fd6000bf05270 */
[----:B------:R-:W-:Y:S02]  /*1250*/  @UP0 ULDC.64 UR10, c[0x0][0xd58] ;  /* 0x00035600000a0ab9 */ /* 0x000fe40000000a00 */
[----:B------:R-:W-:-:S04]  /*1260*/  UIMAD.WIDE.U32 UR4, UR12, UR10, URZ ;  /* 0x0000000a0c0472a5 */ /* 0x000fc8000f8e003f */
[----:B------:R-:W-:-:S04]  /*1270*/  @UP0 USHF.R.U32.HI UR6, URZ, UR11, UR5 ;  /* 0x0000000b3f060299 */ /* 0x000fc80008011605 */
[----:B------:R-:W-:-:S12]  /*1280*/  UIMAD UR4, UR6, UR7, URZ ;  /* 0x00000007060472a4 */ /* 0x000fd8000f8e023f */
.L_x_11233:
[----:B------:R-:W2:Y:S01]  /*1290*/  LDL R0, [R1+0x45c] ;  /* 0x00045c0001007983 */ /* 0x000ea20000100800 */
[----:B------:R-:W-:Y:S01]  /*12a0*/  UIADD3 UR10, UP1, UR58, 0x32440, URZ ;  /* 0x000324403a0a7890 */ /* 0x000fe2000ff3e03f */
[----:B------:R-:W-:Y:S01]  /*12b0*/  IMAD.MOV.U32 R5, RZ, RZ, 0x80 ;  /* 0x00000080ff057424 */ /* 0x000fe200078e00ff */
[----:B------:R-:W-:Y:S01]  /*12c0*/  ULOP3.LUT UR5, URZ, UR6, URZ, 0x33, !UPT ;  /* 0x000000063f057292 */ /* 0x000fe2000f8e333f */
[----:B------:R-:W-:Y:S01]  /*12d0*/  IMAD.U32 R15, RZ, RZ, UR9 ;  /* 0x00000009ff0f7e24 */ /* 0x000fe2000f8e00ff */
[----:B------:R-:W-:Y:S01]  /*12e0*/  UIADD3 UR6, UP3, UR58, 0x32460, URZ ;  /* 0x000324603a067890 */ /* 0x000fe2000ff7e03f */
[----:B------:R-:W-:Y:S01]  /*12f0*/  IMAD.MOV.U32 R14, RZ, RZ, 0x100 ;  /* 0x00000100ff0e7424 */ /* 0x000fe200078e00ff */
[----:B------:R-:W-:Y:S01]  /*1300*/  ULDC UR61, c[0x0][0xd3c] ;  /* 0x00034f00003d7ab9 */ /* 0x000fe20000000800 */
[----:B------:R-:W-:Y:S01]  /*1310*/  UIADD3 UR7, UP2, UR58, 0x32450, URZ ;  /* 0x000324503a077890 */ /* 0x000fe2000ff5e03f */
[----:B------:R-:W-:Y:S01]  /*1320*/  IMAD.MOV.U32 R13, RZ, RZ, 0x80 ;  /* 0x00000080ff0d7424 */ /* 0x000fe200078e00ff */
[----:B------:R-:W-:Y:S01]  /*1330*/  UIADD3 UR61, UR5, UR61, URZ ;  /* 0x0000003d053d7290 */ /* 0x000fe2000fffe03f */
[----:B------:R-:W-:Y:S01]  /*1340*/  IMAD.U32 R10, RZ, RZ, UR6 ;  /* 0x00000006ff0a7e24 */ /* 0x000fe2000f8e00ff */
[----:B------:R-:W-:Y:S01]  /*1350*/  UIADD3.X UR5, URZ, UR59, URZ, UP3, !UPT ;  /* 0x0000003b3f057290 */ /* 0x000fe20009ffe43f */
[----:B------:R-:W-:Y:S01]  /*1360*/  STL.64 [R1+0x30], R14 ;  /* 0x0000300e01007387 */ /* 0x000fe20000100a00 */
[----:B------:R-:W-:Y:S01]  /*1370*/  UIADD3 UR13, UP0, UR58, 0x32430, URZ ;  /* 0x000324303a0d7890 */ /* 0x000fe2000ff1e03f */
[----:B------:R-:W-:Y:S01]  /*1380*/  IMAD.U32 R8, RZ, RZ, UR7 ;  /* 0x00000007ff087e24 */ /* 0x000fe2000f8e00ff */
[----:B------:R-:W-:Y:S01]  /*1390*/  UIADD3.X UR9, URZ, UR59, URZ, UP2, !UPT ;  /* 0x0000003b3f097290 */ /* 0x000fe200097fe43f */
[----:B------:R-:W-:Y:S01]  /*13a0*/  IMAD.U32 R6, RZ, RZ, UR61 ;  /* 0x0000003dff067e24 */ /* 0x000fe2000f8e00ff */
[----:B------:R-:W-:Y:S01]  /*13b0*/  UIADD3.X UR14, URZ, UR59, URZ, UP0, !UPT ;  /* 0x0000003b3f0e7290 */ /* 0x000fe200087fe43f */
[----:B------:R-:W-:Y:S01]  /*13c0*/  IMAD.U32 R11, RZ, RZ, UR5 ;  /* 0x00000005ff0b7e24 */ /* 0x000fe2000f8e00ff */
[----:B------:R-:W-:Y:S01]  /*13d0*/  UIADD3 UR4, UR12, -UR4, URZ ;  /* 0x800000040c047290 */ /* 0x000fe2000fffe03f */
[----:B------:R-:W-:Y:S01]  /*13e0*/  STL.128 [R1+0x420], RZ ;  /* 0x000420ff01007387 */ /* 0x000fe20000100c00 */
[----:B------:R-:W-:Y:S01]  /*13f0*/  ULDC UR5, c[0x0][0x448] ;  /* 0x0001120000057ab9 */ /* 0x000fe20000000800 */
[----:B------:R-:W-:Y:S01]  /*1400*/  ULDC.64 UR16, c[0x0][0x418] ;  /* 0x0001060000107ab9 */ /* 0x000fe20000000a00 */
[----:B------:R-:W-:Y:S01]  /*1410*/  UISETP.NE.AND UP5, UPT, UR5, 0x1, UPT ;  /* 0x000000010500788c */ /* 0x000fe2000bfa5270 */
[----:B------:R-:W-:Y:S01]  /*1420*/  IMAD.U32 R9, RZ, RZ, UR9 ;  /* 0x00000009ff097e24 */ /* 0x000fe2000f8e00ff */
[----:B------:R-:W-:Y:S01]  /*1430*/  UISETP.NE.U32.AND UP0, UPT, UR16, URZ, UPT ;  /* 0x0000003f1000728c */ /* 0x000fe2000bf05070 */
[----:B------:R-:W-:Y:S01]  /*1440*/  IMAD.U32 R3, RZ, RZ, UR14 ;  /* 0x0000000eff037e24 */ /* 0x000fe2000f8e00ff */
[----:B------:R-:W-:Y:S01]  /*1450*/  USHF.L.U32 UR61, UR61, 0x7, URZ ;  /* 0x000000073d3d7899 */ /* 0x000fe2000800063f */
[----:B------:R-:W-:Y:S01]  /*1460*/  STL [R1+0x50], R6 ;  /* 0x0000500601007387 */ /* 0x000fe20000100800 */
[----:B------:R-:W-:Y:S01]  /*1470*/  UISETP.NE.AND.EX UP0, UPT, UR17, URZ, UPT, UP0 ;  /* 0x0000003f1100728c */ /* 0x000fe2000bf05300 */
[C---:B------:R-:W-:Y:S01]  /*1480*/  IADD3 R32, P0, R16.reuse, 0x420, RZ ;  /* 0x0000042010207810 */ /* 0x040fe20007f1e0ff */
[----:B------:R-:W-:Y:S01]  /*1490*/  ULDC UR43, c[0x0][0x424] ;  /* 0x00010900002b7ab9 */ /* 0x000fe20000000800 */
[----:B------:R-:W-:Y:S01]  /*14a0*/  STL.128 [R1+0x40], R8 ;  /* 0x0000400801007387 */ /* 0x000fe20000100c00 */
[----:B------:R-:W-:Y:S01]  /*14b0*/  USEL UR43, UR43, 0x1, UP0 ;  /* 0x000000012b2b7887 */ /* 0x000fe20008000000 */
[----:B------:R-:W-:Y:S01]  /*14c0*/  IADD3 R44, P1, R16, 0x28, RZ ;  /* 0x00000028102c7810 */ /* 0x000fe20007f3e0ff */
[----:B------:R-:W-:Y:S01]  /*14d0*/  ULDC UR12, c[0x0][0x2f0] ;  /* 0x0000bc00000c7ab9 */ /* 0x000fe20000000800 */
[----:B------:R-:W-:Y:S01]  /*14e0*/  STL.128 [R1+0x430], RZ ;  /* 0x000430ff01007387 */ /* 0x000fe20000100c00 */
[----:B------:R-:W-:Y:S01]  /*14f0*/  UIMAD UR43, UR43, UR12, URZ ;  /* 0x0000000c2b2b72a4 */ /* 0x000fe2000f8e023f */
[--C-:B------:R-:W-:Y:S01]  /*1500*/  IMAD.X R47, RZ, RZ, R17.reuse, P0 ;  /* 0x000000ffff2f7224 */ /* 0x100fe200000e0611 */
[----:B------:R-:W-:Y:S01]  /*1510*/  ULDC UR44, c[0x0][0x288] ;  /* 0x0000a200002c7ab9 */ /* 0x000fe20000000800 */
[----:B------:R-:W-:Y:S01]  /*1520*/  STL.128 [R1+0x210], RZ ;  /* 0x000210ff01007387 */ /* 0x000fe20000100c00 */
[----:B------:R-:W-:Y:S01]  /*1530*/  @UP5 ULDC UR15, c[0x0][0x450] ;  /* 0x00011400000f5ab9 */ /* 0x000fe20000000800 */
[----:B------:R-:W-:Y:S01]  /*1540*/  UIADD3 UR38, UR43, 0x1, -UR44 ;  /* 0x000000012b267890 */ /* 0x000fe2000fffe82c */
[----:B------:R-:W-:Y:S01]  /*1550*/  IMAD.X R45, RZ, RZ, R17, P1 ;  /* 0x000000ffff2d7224 */ /* 0x000fe200008e0611 */
[----:B------:R-:W-:Y:S01]  /*1560*/  STL.128 [R1+0x220], RZ ;  /* 0x000220ff01007387 */ /* 0x000fe20000100c00 */
[----:B------:R-:W-:-:S03]  /*1570*/  UP2UR UR39, UPR, URZ, 0x20 ;  /* 0x000000203f277883 */ /* 0x000fc60008000000 */
[----:B------:R-:W-:Y:S04]  /*1580*/  STL.128 [R1+0x230], RZ ;  /* 0x000230ff01007387 */ /* 0x000fe80000100c00 */
        /* <DEDUP_REMOVED lines=29> */
[----:B------:R-:W-:Y:S04]  /*1760*/  STL [R1+0x10], RZ ;  /* 0x000010ff01007387 */ /* 0x000fe80000100800 */
[----:B------:R-:W-:Y:S01]  /*1770*/  STL [R1+0x38], RZ ;  /* 0x000038ff01007387 */ /* 0x000fe20000100800 */
[----:B--2---:R-:W-:-:S02]  /*1780*/  R2UR UR11, R0 ;  /* 0x00000000000b72ca */ /* 0x004fc400000e0000 */
[----:B------:R-:W0:Y:S11]  /*1790*/  LDC R0, c[0x0][0xa80] ;  /* 0x0002a000ff007b82 */ /* 0x000e360000000800 */
[----:B------:R-:W-:-:S02]  /*17a0*/  IMAD.U32 R4, RZ, RZ, UR11 ;  /* 0x0000000bff047e24 */ /* 0x000fc4000f8e00ff */
[----:B------:R-:W-:Y:S01]  /*17b0*/  IMAD.U32 R2, RZ, RZ, UR11 ;  /* 0x0000000bff027e24 */ /* 0x000fe2000f8e00ff */
[----:B------:R-:W-:Y:S02]  /*17c0*/  UIADD3.X UR11, URZ, UR59, URZ, UP1, !UPT ;  /* 0x0000003b3f0b7290 */ /* 0x000fe40008ffe43f */
[----:B------:R1:W-:Y:S01]  /*17d0*/  STL.64 [R1+0x28], R4 ;  /* 0x0000280401007387 */ /* 0x0003e20000100a00 */
[----:B------:R-:W-:Y:S02]  /*17e0*/  IMAD.MOV.U32 R12, RZ, RZ, R2 ;  /* 0x000000ffff0c7224 */ /* 0x000fe400078e0002 */
[----:B------:R-:W-:Y:S01]  /*17f0*/  IMAD.U32 R2, RZ, RZ, UR13 ;  /* 0x0000000dff027e24 */ /* 0x000fe2000f8e00ff */
[----:B------:R-:W-:Y:S02]  /*1800*/  ULDC UR13, c[0x0][0xd54] ;  /* 0x00035500000d7ab9 */ /* 0x000fe40000000800 */
[----:B------:R-:W-:Y:S01]  /*1810*/  UIMAD UR13, UR8, UR13, UR4 ;  /* 0x0000000d080d72a4 */ /* 0x000fe2000f8e0204 */
[----:B------:R2:W-:Y:S02]  /*1820*/  STL.128 [R1], R12 ;  /* 0x0000000c01007387 */ /* 0x0005e40000100c00 */
[----:B------:R-:W-:Y:S01]  /*1830*/  ULDC.64 UR4, c[0x0][0xad8] ;  /* 0x0002b60000047ab9 */ /* 0x000fe20000000a00 */
[----:B------:R-:W-:Y:S01]  /*1840*/  @UP5 ULDC UR8, c[0x0][0x44c] ;  /* 0x0001130000085ab9 */ /* 0x000fe20000000800 */
[----:B------:R-:W-:Y:S01]  /*1850*/  UISETP.GE.AND UP4, UPT, UR5, 0x1, UPT ;  /* 0x000000010500788c */ /* 0x000fe2000bf86270 */
[----:B-1----:R-:W-:Y:S01]  /*1860*/  IMAD.U32 R5, RZ, RZ, UR11 ;  /* 0x0000000bff057e24 */ /* 0x002fe2000f8e00ff */
[----:B------:R-:W-:Y:S01]  /*1870*/  ULDC UR11, c[0x0][0xd48] ;  /* 0x00035200000b7ab9 */ /* 0x000fe20000000800 */
[----:B------:R-:W-:Y:S01]  /*1880*/  IMAD.U32 R4, RZ, RZ, UR10 ;  /* 0x0000000aff047e24 */ /* 0x000fe2000f8e00ff */
[----:B------:R-:W-:Y:S01]  /*1890*/  UISETP.NE.AND UP1, UPT, UR11, 0x1, UPT ;  /* 0x000000010b00788c */ /* 0x000fe2000bf25270 */
[----:B------:R2:W-:Y:S01]  /*18a0*/  STL.64 [R1+0x18], R2 ;  /* 0x0000180201007387 */ /* 0x0005e20000100a00 */
[----:B------:R-:W-:Y:S01]  /*18b0*/  UIADD3 UR10, UR61, 0x7f, URZ ;  /* 0x0000007f3d0a7890 */ /* 0x000fe2000fffe03f */
[----:B------:R-:W-:Y:S01]  /*18c0*/  PLOP3.LUT P2, PT, PT, PT, UP4, 0x40, 0x0 ;  /* 0x000000000000781c */ /* 0x000fe20003f4e848 */
[----:B------:R-:W-:Y:S01]  /*18d0*/  UMOV UR60, UR13 ;  /* 0x0000000d003c7c82 */ /* 0x000fe20008000000 */
[----:B------:R2:W-:Y:S01]  /*18e0*/  STL.64 [R1+0x20], R4 ;  /* 0x0000200401007387 */ /* 0x0005e20000100a00 */
[----:B------:R-:W-:-:S02]  /*18f0*/  UIMAD.WIDE.U32 UR8, UR10, UR8, URZ ;  /* 0x000000080a0872a5 */ /* 0x000fc4000f8e003f */
[----:B------:R-:W-:Y:S01]  /*1900*/  UP2UR UR41, UPR, URZ, 0x10 ;  /* 0x000000103f297883 */ /* 0x000fe20008000000 */
[----:B0-----:R2:W-:Y:S01]  /*1910*/  STL [R1+0x440], R0 ;  /* 0x0004400001007387 */ /* 0x0015e20000100800 */
[----:B------:R-:W-:Y:S01]  /*1920*/  @UP5 USHF.R.U32.HI UR10, URZ, UR15, UR9 ;  /* 0x0000000f3f0a5299 */ /* 0x000fe20008011609 */
[----:B------:R-:W-:Y:S01]  /*1930*/  @UP1 ULDC UR6, c[0x0][0xd4c] ;  /* 0x0003530000061ab9 */ /* 0x000fe20000000800 */
[----:B------:R-:W-:Y:S01]  /*1940*/  @UP1 ULDC UR14, c[0x0][0xd50] ;  /* 0x00035400000e1ab9 */ /* 0x000fe20000000800 */
[----:B------:R-:W-:Y:S02]  /*1950*/  UIMAD.WIDE.U32 UR6, UR13, UR6, URZ ;  /* 0x000000060d0672a5 */ /* 0x000fe4000f8e003f */
[----:B------:R-:W-:Y:S02]  /*1960*/  UIADD3 UR10, UR38, UR10, URZ ;  /* 0x0000000a260a7290 */ /* 0x000fe4000fffe03f */
[----:B------:R-:W-:Y:S02]  /*1970*/  @UP1 USHF.R.U32.HI UR60, URZ, UR14, UR7 ;  /* 0x0000000e3f3c1299 */ /* 0x000fe40008011607 */
[----:B------:R-:W-:-:S02]  /*1980*/  UIADD3 UR4, UR10, UR4, URZ ;  /* 0x000000040a047290 */ /* 0x000fc4000fffe03f */
[----:B------:R-:W-:-:S04]  /*1990*/  UIADD3 UR6, -UR60, URZ, URZ ;  /* 0x0000003f3c067290 */ /* 0x000fc8000fffe13f */
[----:B------:R-:W-:-:S06]  /*19a0*/  UIMAD UR6, UR11, UR6, UR13 ;  /* 0x000000060b0672a4 */ /* 0x000fcc000f8e020d */
[----:B------:R-:W-:Y:S01]  /*19b0*/  IMAD.U32 R200, RZ, RZ, UR6 ;  /* 0x00000006ffc87e24 */ /* 0x000fe2000f8e00ff */
[----:B--2---:R-:W-:Y:S06]  /*19c0*/  @P2 BRA `(.L_x_11234) ;  /* 0x0000000000442947 */ /* 0x004fec0003800000 */
        /* <DEDUP_REMOVED lines=10> */
.L_x_11235:
[----:B------:R-:W-:-:S11]  /*1a70*/  UISETP.NE.AND UP0, UPT, UR5, 0x1, UPT ;  /* 0x000000010500788c */ /* 0x000fd6000bf05270 */
[----:B------:R-:W-:Y:S02]  /*1a80*/  @UP0 ULDC.64 UR10, c[0x0][0xae0] ;  /* 0x0002b800000a0ab9 */ /* 0x000fe40000000a00 */
[----:B------:R-:W-:-:S04]  /*1a90*/  UIMAD.WIDE.U32 UR6, UR8, UR10, URZ ;  /* 0x0000000a080672a5 */ /* 0x000fc8000f8e003f */
[----:B------:R-:W-:-:S12]  /*1aa0*/  @UP0 USHF.R.U32.HI UR8, URZ, UR11, UR7 ;  /* 0x0000000b3f080299 */ /* 0x000fd80008011607 */
.L_x_11236:
[----:B------:R-:W-:-:S04]  /*1ab0*/  UIMAD UR8, UR8, UR5, UR5 ;  /* 0x00000005080872a4 */ /* 0x000fc8000f8e0205 */
[----:B------:R-:W-:-:S04]  /*1ac0*/  UISETP.LT.AND UP0, UPT, UR4, UR8, UPT ;  /* 0x000000080400728c */ /* 0x000fc8000bf01270 */
[----:B------:R-:W-:-:S12]  /*1ad0*/  USEL UR4, UR4, UR8, UP0 ;  /* 0x0000000804047287 */ /* 0x000fd80008000000 */
.L_x_11234:
        /* <DEDUP_REMOVED lines=34> */
.L_x_11238:
[----:B------:R-:W-:-:S11]  /*1d00*/  UISETP.NE.AND UP0, UPT, UR5, 0x1, UPT ;  /* 0x000000010500788c */ /* 0x000fd6000bf05270 */
[----:B------:R-:W-:Y:S02]  /*1d10*/  @UP0 ULDC.64 UR10, c[0x0][0xae0] ;  /* 0x0002b800000a0ab9 */ /* 0x000fe40000000a00 */
[----:B------:R-:W-:-:S04]  /*1d20*/  UIMAD.WIDE.U32 UR6, UR4, UR10, URZ ;  /* 0x0000000a040672a5 */ /* 0x000fc8000f8e003f */
[----:B------:R-:W-:-:S12]  /*1d30*/  @UP0 USHF.R.U32.HI UR4, URZ, UR11, UR7 ;  /* 0x0000000b3f040299 */ /* 0x000fd80008011607 */
.L_x_11239:
[----:B------:R-:W-:-:S04]  /*1d40*/  UIMAD UR4, UR4, UR5, URZ ;  /* 0x00000005040472a4 */ /* 0x000fc8000f8e023f */
[----:B------:R-:W-:-:S04]  /*1d50*/  UISETP.LT.AND UP0, UPT, UR8, UR4, UPT ;  /* 0x000000040800728c */ /* 0x000fc8000bf01270 */
[----:B------:R-:W-:-:S12]  /*1d60*/  USEL UR8, UR8, UR4, !UP0 ;  /* 0x0000000408087287 */ /* 0x000fd8000c000000 */
.L_x_11237:
        /* <DEDUP_REMOVED lines=13> */
[----:B------:R-:W-:Y:S01]  /*1e40*/  IMAD.MOV.U32 R4, RZ, RZ, 0x1 ;  /* 0x00000001ff047424 */ /* 0x000fe200078e00ff */
[----:B------:R-:W-:Y:S01]  /*1e50*/  UIADD3 UR4, UR42, 0x1c400, URZ ;  /* 0x0001c4002a047890 */ /* 0x000fe2000fffe03f */
[----:B------:R-:W-:Y:S01]  /*1e60*/  IMAD.MOV.U32 R5, RZ, RZ, RZ ;  /* 0x000000ffff057224 */ /* 0x000fe200078e00ff */
[----:B------:R-:W-:Y:S01]  /*1e70*/  USHF.R.U32.HI UR5, URZ, 0x4, UR5 ;  /* 0x000000043f057899 */ /* 0x000fe20008011605 */
[----:B------:R-:W-:Y:S01]  /*1e80*/  IMAD.MOV.U32 R6, RZ, RZ, 0x1 ;  /* 0x00000001ff067424 */ /* 0x000fe200078e00ff */
[----:B------:R-:W-:Y:S01]  /*1e90*/  USHF.R.U32.HI UR4, URZ, 0x4, UR4 ;  /* 0x000000043f047899 */ /* 0x000fe20008011604 */
[----:B------:R-:W-:Y:S01]  /*1ea0*/  IMAD.MOV.U32 R7, RZ, RZ, RZ ;  /* 0x000000ffff077224 */ /* 0x000fe200078e00ff */
[----:B------:R-:W-:Y:S01]  /*1eb0*/  ULOP3.LUT UR5, UR5, 0x3fff, URZ, 0xc0, !UPT ;  /* 0x00003fff05057892 */ /* 0x000fe2000f8ec03f */
[----:B------:R-:W-:Y:S01]  /*1ec0*/  IMAD.MOV.U32 R13, RZ, RZ, RZ ;  /* 0x000000ffff0d7224 */ /* 0x000fe200078e00ff */
[----:B------:R-:W-:Y:S01]  /*1ed0*/  ULOP3.LUT UR4, UR4, 0x3fff, URZ, 0xc0, !UPT ;  /* 0x00003fff04047892 */ /* 0x000fe2000f8ec03f */
[----:B------:R-:W-:Y:S01]  /*1ee0*/  IMAD.MOV.U32 R9, RZ, RZ, 0x40000040 ;  /* 0x40000040ff097424 */ /* 0x000fe200078e00ff */
[----:B------:R-:W-:Y:S01]  /*1ef0*/  ULOP3.LUT UR7, UR5, 0x3000000, URZ, 0xfc, !UPT ;  /* 0x0300000005077892 */ /* 0x000fe2000f8efc3f */
[----:B------:R1:W-:Y:S01]  /*1f00*/  STL.128 [R1+0x60], R4 ;  /* 0x0000600401007387 */ /* 0x0003e20000100c00 */
[----:B------:R-:W-:Y:S01]  /*1f10*/  ULOP3.LUT UR4, UR4, 0x10000, URZ, 0xfc, !UPT ;  /* 0x0001000004047892 */ /* 0x000fe2000f8efc3f */
[----:B------:R-:W-:Y:S01]  /*1f20*/  IMAD.MOV.U32 R11, RZ, RZ, 0x40000040 ;  /* 0x40000040ff0b7424 */ /* 0x000fe200078e00ff */
[----:B------:R-:W-:Y:S01]  /*1f30*/  ULOP3.LUT UR5, UR5, 0x10000, URZ, 0xfc, !UPT ;  /* 0x0001000005057892 */ /* 0x000fe2000f8efc3f */
[----:B------:R2:W-:Y:S01]  /*1f40*/  STL.64 [R1+0x70], R12 ;  /* 0x0000700c01007387 */ /* 0x0005e20000100a00 */
[----:B------:R-:W-:Y:S01]  /*1f50*/  IMAD.U32 R10, RZ, RZ, UR7 ;  /* 0x00000007ff0a7e24 */ /* 0x000fe2000f8e00ff */
[----:B------:R-:W-:Y:S01]  /*1f60*/  IADD3 R27, P1, R16, 0x78, RZ ;  /* 0x00000078101b7810 */ /* 0x000fe20007f3e0ff */
[----:B------:R-:W-:Y:S01]  /*1f70*/  IMAD.U32 R8, RZ, RZ, UR4 ;  /* 0x00000004ff087e24 */ /* 0x000fe2000f8e00ff */
[----:B0-----:R-:W-:Y:S01]  /*1f80*/  LEA.HI R2, R0, R0, RZ, 0x1 ;  /* 0x0000000000027211 */ /* 0x001fe200078f08ff */
[----:B------:R-:W-:Y:S01]  /*1f90*/  IMAD.U32 R14, RZ, RZ, UR5 ;  /* 0x00000005ff0e7e24 */ /* 0x000fe2000f8e00ff */
[----:B------:R-:W-:Y:S01]  /*1fa0*/  ULOP3.LUT UP0, URZ, UR6, 0x1bf, URZ, 0xc0, !UPT ;  /* 0x000001bf063f7892 */ /* 0x000fe2000f80c03f */
[----:B------:R-:W-:Y:S01]  /*1fb0*/  IMAD.MOV.U32 R15, RZ, RZ, 0x40000040 ;  /* 0x40000040ff0f7424 */ /* 0x000fe200078e00ff */
[----:B------:R-:W-:Y:S01]  /*1fc0*/  LOP3.LUT R3, R2, 0x7fffe, RZ, 0xc0, !PT ;  /* 0x0007fffe02037812 */ /* 0x000fe200078ec0ff */
[----:B------:R0:W-:Y:S01]  /*1fd0*/  STL.128 [R1+0x80], R8 ;  /* 0x0000800801007387 */ /* 0x0001e20000100c00 */
[----:B------:R-:W-:Y:S01]  /*1fe0*/  IMAD.X R40, RZ, RZ, R17, P1 ;  /* 0x000000ffff287224 */ /* 0x000fe200008e0611 */
[----:B------:R-:W-:Y:S01]  /*1ff0*/  IADD3 R30, P5, R16, 0xf8, RZ ;  /* 0x000000f8101e7810 */ /* 0x000fe20007fbe0ff */
[----:B-1----:R-:W-:Y:S01]  /*2000*/  IMAD.MOV.U32 R5, RZ, RZ, 0x40000040 ;  /* 0x40000040ff057424 */ /* 0x002fe200078e00ff */
[----:B------:R0:W-:Y:S01]  /*2010*/  STL.64 [R1+0x58], RZ ;  /* 0x000058ff01007387 */ /* 0x0001e20000100a00 */
[----:B------:R-:W-:Y:S01]  /*2020*/  IMAD.IADD R3, R0, 0x1, -R3 ;  /* 0x0000000100037824 */ /* 0x000fe200078e0a03 */
[----:B------:R-:W-:Y:S01]  /*2030*/  PLOP3.LUT P1, PT, PT, PT, UP0, 0x80, 0x0 ;  /* 0x000000000000781c */ /* 0x000fe20003f2f008 */
[----:B--2---:R-:W-:Y:S01]  /*2040*/  IMAD.MOV.U32 R13, RZ, RZ, 0x40000040 ;  /* 0x40000040ff0d7424 */ /* 0x004fe200078e00ff */
[----:B------:R0:W-:Y:S01]  /*2050*/  STL.128 [R1+0x90], RZ ;  /* 0x000090ff01007387 */ /* 0x0001e20000100c00 */
[C---:B------:R-:W-:Y:S01]  /*2060*/  IADD3 R29, P6, R16.reuse, 0xf0, RZ ;  /* 0x000000f0101d7810 */ /* 0x040fe20007fde0ff */
[--C-:B------:R-:W-:Y:S01]  /*2070*/  IMAD.X R31, RZ, RZ, R17.reuse, P5 ;  /* 0x000000ffff1f7224 */ /* 0x100fe200028e0611 */
[----:B------:R-:W-:Y:S01]  /*2080*/  LEA R3, R3, UR6, 0xd ;  /* 0x0000000603037c11 */ /* 0x000fe2000f8e68ff */
[----:B------:R0:W-:Y:S01]  /*2090*/  STL.128 [R1+0xa0], RZ ;  /* 0x0000a0ff01007387 */ /* 0x0001e20000100c00 */
[----:B------:R-:W-:Y:S01]  /*20a0*/  IADD3 R28, P0, R16, 0x80, RZ ;  /* 0x00000080101c7810 */ /* 0x000fe20007f1e0ff */
[----:B------:R-:W-:Y:S01]  /*20b0*/  IMAD.X R42, RZ, RZ, R17, P6 ;  /* 0x000000ffff2a7224 */ /* 0x000fe200030e0611 */
[----:B------:R-:W-:Y:S01]  /*20c0*/  SHF.R.U32.HI R0, RZ, 0x4, R3 ;  /* 0x00000004ff007819 */ /* 0x000fe20000011603 */
[----:B------:R-:W-:Y:S01]  /*20d0*/  VIADD R2, R3, 0xa000 ;  /* 0x0000a00003027836 */ /* 0x000fe20000000000 */
[----:B------:R0:W-:Y:S01]  /*20e0*/  STL.128 [R1+0xb0], RZ ;  /* 0x0000b0ff01007387 */ /* 0x0001e20000100c00 */
[----:B------:R-:W-:Y:S01]  /*20f0*/  IMAD.X R43, RZ, RZ, R17, P0 ;  /* 0x000000ffff2b7224 */ /* 0x000fe200000e0611 */
[----:B------:R-:W-:-:S02]  /*2100*/  LOP3.LUT R0, R0, 0x3fff, RZ, 0xc0, !PT ;  /* 0x00003fff00007812 */ /* 0x000fc400078ec0ff */
[----:B------:R-:W-:Y:S01]  /*2110*/  SHF.R.U32.HI R2, RZ, 0x4, R2 ;  /* 0x00000004ff027819 */ /* 0x000fe20000011602 */
[----:B------:R0:W-:Y:S01]  /*2120*/  STL.128 [R1+0xc0], RZ ;  /* 0x0000c0ff01007387 */ /* 0x0001e20000100c00 */
[----:B------:R-:W-:Y:S02]  /*2130*/  LOP3.LUT R4, R0, 0x10000, RZ, 0xfc, !PT ;  /* 0x0001000000047812 */ /* 0x000fe400078efcff */
[----:B------:R-:W-:Y:S01]  /*2140*/  LOP3.LUT R2, R2, 0x3fff, RZ, 0xc0, !PT ;  /* 0x00003fff02027812 */ /* 0x000fe200078ec0ff */
[----:B------:R0:W-:Y:S01]  /*2150*/  STL.128 [R1+0xd0], RZ ;  /* 0x0000d0ff01007387 */ /* 0x0001e20000100c00 */
[----:B------:R-:W-:Y:S02]  /*2160*/  IADD3 R19, P2, R16, 0x70, RZ ;  /* 0x0000007010137810 */ /* 0x000fe40007f5e0ff */
[----:B------:R-:W-:Y:S01]  /*2170*/  LOP3.LUT R2, R2, 0x10000, RZ, 0xfc, !PT ;  /* 0x0001000002027812 */ /* 0x000fe200078efcff */
[----:B------:R0:W-:Y:S01]  /*2180*/  STL.64 [R1+0x78], R4 ;  /* 0x0000780401007387 */ /* 0x0001e20000100a00 */
[C---:B------:R-:W-:Y:S01]  /*2190*/  IADD3 R26, P3, R16.reuse, 0x68, RZ ;  /* 0x00000068101a7810 */ /* 0x040fe20007f7e0ff */
[--C-:B------:R-:W-:Y:S01]  /*21a0*/  IMAD.X R38, RZ, RZ, R17.reuse, P2 ;  /* 0x000000ffff267224 */ /* 0x100fe200010e0611 */
[C---:B------:R-:W-:Y:S01]  /*21b0*/  IADD3 R18, P4, R16.reuse, 0x60, RZ ;  /* 0x0000006010127810 */ /* 0x040fe20007f9e0ff */
[----:B------:R-:W-:Y:S01]  /*21c0*/  IMAD.MOV.U32 R12, RZ, RZ, R2 ;  /* 0x000000ffff0c7224 */ /* 0x000fe200078e0002 */
[----:B------:R0:W-:Y:S01]  /*21d0*/  STL.128 [R1+0xe0], RZ ;  /* 0x0000e0ff01007387 */ /* 0x0001e20000100c00 */
[C---:B------:R-:W-:Y:S01]  /*21e0*/  IADD3 R34, P5, R16.reuse, 0x58, RZ ;  /* 0x0000005810227810 */ /* 0x040fe20007fbe0ff */
[--C-:B------:R-:W-:Y:S01]  /*21f0*/  IMAD.X R41, RZ, RZ, R17.reuse, P3 ;  /* 0x000000ffff297224 */ /* 0x100fe200018e0611 */
[C---:B------:R-:W-:Y:S01]  /*2200*/  IADD3 R24, P6, R16.reuse, 0x88, RZ ;  /* 0x0000008810187810 */ /* 0x040fe20007fde0ff */
[----:B------:R0:W-:Y:S01]  /*2210*/  STL.128 [R1+0xf0], R12 ;  /* 0x0000f00c01007387 */ /* 0x0001e20000100c00 */
[----:B------:R-:W-:Y:S01]  /*2220*/  IADD3 R36, P0, R16, 0x90, RZ ;  /* 0x0000009010247810 */ /* 0x000fe20007f1e0ff */
[----:B------:R-:W-:-:S02]  /*2230*/  IMAD.X R39, RZ, RZ, R17, P4 ;  /* 0x000000ffff277224 */ /* 0x000fc400020e0611 */
[--C-:B------:R-:W-:Y:S02]  /*2240*/  IMAD.X R35, RZ, RZ, R17.reuse, P5 ;  /* 0x000000ffff237224 */ /* 0x100fe400028e0611 */
[--C-:B------:R-:W-:Y:S02]  /*2250*/  IMAD.X R25, RZ, RZ, R17.reuse, P6 ;  /* 0x000000ffff197224 */ /* 0x100fe400030e0611 */
[----:B------:R-:W-:Y:S01]  /*2260*/  IMAD.X R37, RZ, RZ, R17, P0 ;  /* 0x000000ffff257224 */ /* 0x000fe200000e0611 */
[----:B------:R-:W-:Y:S06]  /*2270*/  @!P1 BRA `(.L_x_11241) ;  /* 0x0000000000409947 */ /* 0x000fec0003800000 */
        /* <DEDUP_REMOVED lines=16> */
.L_x_11241:
[----:B------:R-:W1:Y:S01]  /*2380*/  S2R R20, SR_TID.X ;  /* 0x0000000000147919 */ /* 0x000e620000002100 */
[----:B0-----:R-:W0:Y:S01]  /*2390*/  LDC R15, c[0x0][0x288] ;  /* 0x0000a200ff0f7b82 */ /* 0x001e220000000800 */
[----:B------:R-:W-:Y:S01]  /*23a0*/  IADD3 R8, P0, R16, 0x100, RZ ;  /* 0x0000010010087810 */ /* 0x000fe20007f1e0ff */
[----:B------:R-:W-:Y:S01]  /*23b0*/  ULDC UR4, c[0x0][0x20] ;  /* 0x0000080000047ab9 */ /* 0x000fe20000000800 */
[----:B------:R-:W-:Y:S01]  /*23c0*/  IMAD.U32 R13, RZ, RZ, UR43 ;  /* 0x0000002bff0d7e24 */ /* 0x000fe2000f8e00ff */
[----:B------:R-:W-:Y:S01]  /*23d0*/  STL.64 [R1+0x110], R34 ;  /* 0x0001102201007387 */ /* 0x000fe20000100a00 */
[----:B------:R-:W-:Y:S02]  /*23e0*/  VIADD R194, R22, -UR4 ;  /* 0x8000000416c27c36 */ /* 0x000fe40008000000 */
[----:B------:R-:W-:Y:S01]  /*23f0*/  IMAD.X R9, RZ, RZ, R17, P0 ;  /* 0x000000ffff097224 */ /* 0x000fe200000e0611 */
[----:B------:R-:W2:Y:S01]  /*2400*/  LDC.64 R10, c[0x0][0xad0] ;  /* 0x0002b400ff0a7b82 */ /* 0x000ea20000000a00 */
[----:B------:R-:W-:Y:S04]  /*2410*/  STL.64 [R1+0x100], R202 ;  /* 0x000100ca01007387 */ /* 0x000fe80000100a00 */
[----:B------:R-:W-:Y:S03]  /*2420*/  STL.64 [R1+0x108], R8 ;  /* 0x0001080801007387 */ /* 0x000fe60000100a00 */
[----:B------:R-:W3:Y:S01]  /*2430*/  LDC.64 R6, c[0x0][0x448] ;  /* 0x00011200ff067b82 */ /* 0x000ee20000000a00 */
[----:B------:R-:W-:Y:S04]  /*2440*/  STL.U8 [R1+0x118], RZ ;  /* 0x000118ff01007387 */ /* 0x000fe80000100000 */
[----:B------:R4:W-:Y:S03]  /*2450*/  STL [R194+0x8], R13 ;  /* 0x0000080dc2007387 */ /* 0x0009e60000100800 */
[----:B------:R-:W5:Y:S01]  /*2460*/  LDC.64 R4, c[0x0][0xad8] ;  /* 0x0002b600ff047b82 */ /* 0x000f620000000a00 */
[----:B0-----:R0:W-:Y:S04]  /*2470*/  STL [R194+0x4], R15 ;  /* 0x0000040fc2007387 */ /* 0x0011e80000100800 */
[----:B------:R0:W-:Y:S01]  /*2480*/  STL [R194+0x14], RZ ;  /* 0x000014ffc2007387 */ /* 0x0001e20000100800 */
[----:B-1----:R-:W-:-:S02]  /*2490*/  VIADD R204, R20, 0xffffff80 ;  /* 0xffffff8014cc7836 */ /* 0x002fc40000000000 */
[----:B------:R-:W1:Y:S01]  /*24a0*/  LDC.64 R2, c[0x0][0xae0] ;  /* 0x0002b800ff027b82 */ /* 0x000e620000000a00 */
[----:B--2---:R0:W-:Y:S04]  /*24b0*/  STL [R194+0xc], R11 ;  /* 0x00000c0bc2007387 */ /* 0x0041e80000100800 */
[----:B------:R0:W-:Y:S03]  /*24c0*/  STL [R194], R204 ;  /* 0x000000ccc2007387 */ /* 0x0001e60000100800 */
[----:B------:R-:W2:Y:S01]  /*24d0*/  LDC R229, c[0x0][0x450] ;  /* 0x00011400ffe57b82 */ /* 0x000ea20000000800 */
[----:B---3--:R0:W-:Y:S04]  /*24e0*/  STL [R194+0x24], R6 ;  /* 0x00002406c2007387 */ /* 0x0081e80000100800 */
[----:B------:R0:W-:Y:S04]  /*24f0*/  STL [R194+0x28], R7 ;  /* 0x00002807c2007387 */ /* 0x0001e80000100800 */
[----:B-----5:R0:W-:Y:S04]  /*2500*/  STL [R194+0x10], R4 ;  /* 0x00001004c2007387 */ /* 0x0201e80000100800 */
[----:B------:R0:W-:Y:S04]  /*2510*/  STL [R194+0x18], R5 ;  /* 0x00001805c2007387 */ /* 0x0001e80000100800 */
[----:B-1----:R0:W-:Y:S04]  /*2520*/  STL [R194+0x1c], R2 ;  /* 0x00001c02c2007387 */ /* 0x0021e80000100800 */
[----:B------:R0:W-:Y:S04]  /*2530*/  STL [R194+0x20], R3 ;  /* 0x00002003c2007387 */ /* 0x0001e80000100800 */
[----:B--2---:R0:W-:Y:S04]  /*2540*/  STL [R194+0x2c], R229 ;  /* 0x00002ce5c2007387 */ /* 0x0041e80000100800 */
[----:B----4-:R-:W2:Y:S01]  /*2550*/  LDL R13, [R1+0x204] ;  /* 0x00020400010d7983 */ /* 0x010ea20000100800 */
[----:B------:R-:W-:Y:S01]  /*2560*/  IADD3 R8, P0, R16, 0x14c, RZ ;  /* 0x0000014c10087810 */ /* 0x000fe20007f1e0ff */
[----:B------:R-:W-:Y:S02]  /*2570*/  BSSY B0, `(.L_x_11242) ;  /* 0x000000a000007945 */ /* 0x000fe40003800000 */
[----:B------:R0:W-:Y:S02]  /*2580*/  STL [R1+0x14c], R10 ;  /* 0x00014c0a01007387 */ /* 0x0001e40000100800 */
[----:B------:R-:W-:-:S05]  /*2590*/  IMAD.X R9, RZ, RZ, R17, P0 ;  /* 0x000000ffff097224 */ /* 0x000fca00000e0611 */
[----:B------:R0:W-:Y:S01]  /*25a0*/  STL.64 [R1+0x150], R8 ;  /* 0x0001500801007387 */ /* 0x0001e20000100a00 */
[----:B--2---:R-:W-:-:S04]  /*25b0*/  LEA.HI R0, R13, R13, RZ, 0x1 ;  /* 0x0000000d0d007211 */ /* 0x004fc800078f08ff */
[----:B------:R-:W-:-:S05]  /*25c0*/  LOP3.LUT R0, R0, 0xfffffffe, RZ, 0xc0, !PT ;  /* 0xfffffffe00007812 */ /* 0x000fca00078ec0ff */
[----:B------:R-:W-:-:S05]  /*25d0*/  IMAD.IADD R0, R13, 0x1, -R0 ;  /* 0x000000010d007824 */ /* 0x000fca00078e0a00 */
[----:B------:R-:W-:-:S04]  /*25e0*/  SHF.L.U32 R0, R0, 0x1f, RZ ;  /* 0x0000001f00007819 */ /* 0x000fc800000006ff */
[----:B------:R-:W1:Y:S02]  /*25f0*/  SYNCS.PHASECHK.TRANS64.TRYWAIT P0, [UR42+0x32400], R0 ;  /* 0x03240000ff0075a7 */ /* 0x000e64000800016a */
[----:B01----:R-:W-:Y:S05]  /*2600*/  @!P0 BRA `(.L_x_11243) ;  /* 0x0000025000f88947 */ /* 0x003fea0003800000 */
.L_x_11435:
[----:B------:R-:W-:Y:S05]  /*2610*/  BSYNC B0 ;  /* 0x0000000000007941 */ /* 0x000fea0003800000 */
.L_x_11242:
[----:B------:R-:W2:Y:S04]  /*2620*/  LDL R33, [R1] ;  /* 0x0000000001217983 */ /* 0x000ea80000100800 */
[----:B------:R1:W5:Y:S01]  /*2630*/  LDL.64 R20, [R1+0x1f8] ;  /* 0x0001f80001147983 */ /* 0x0003620000100a00 */
[----:B------:R-:W-:Y:S01]  /*2640*/  IMAD.U32 R10, RZ, RZ, UR58 ;  /* 0x0000003aff0a7e24 */ /* 0x000fe2000f8e00ff */
[C---:B------:R-:W-:Y:S01]  /*2650*/  IADD3 R14, P0, R16.reuse, 0x118, RZ ;  /* 0x00000118100e7810 */ /* 0x040fe20007f1e0ff */
[----:B------:R-:W-:Y:S01]  /*2660*/  IMAD.U32 R11, RZ, RZ, UR59 ;  /* 0x0000003bff0b7e24 */ /* 0x000fe2000f8e00ff */
[C---:B0-----:R-:W-:Y:S01]  /*2670*/  IADD3 R0, P1, R16.reuse, 0x410, RZ ;  /* 0x0000041010007810 */ /* 0x041fe20007f3e0ff */
[----:B------:R-:W-:Y:S01]  /*2680*/  IMAD.MOV.U32 R8, RZ, RZ, R28 ;  /* 0x000000ffff087224 */ /* 0x000fe200078e001c */
[----:B------:R-:W-:Y:S01]  /*2690*/  STL.64 [R1+0x1f0], R24 ;  /* 0x0001f01801007387 */ /* 0x000fe20000100a00 */
[----:B------:R-:W-:Y:S01]  /*26a0*/  IMAD.MOV.U32 R9, RZ, RZ, R43 ;  /* 0x000000ffff097224 */ /* 0x000fe200078e002b */
[----:B------:R-:W-:Y:S05]  /*26b0*/  WARPSYNC.ALL ;  /* 0x0000000000007948 */ /* 0x000fea0003800000 */
[----:B------:R0:W-:Y:S01]  /*26c0*/  STL.128 [R1+0x180], R8 ;  /* 0x0001800801007387 */ /* 0x0001e20000100c00 */
[----:B------:R-:W-:Y:S01]  /*26d0*/  IMAD.X R15, RZ, RZ, R17, P0 ;  /* 0x000000ffff0f7224 */ /* 0x000fe200000e0611 */
[----:B------:R-:W-:Y:S01]  /*26e0*/  BSSY B0, `(.L_x_11244) ;  /* 0x000002f000007945 */ /* 0x000fe20003800000 */
[----:B------:R-:W-:Y:S01]  /*26f0*/  IMAD.MOV.U32 R12, RZ, RZ, R18 ;  /* 0x000000ffff0c7224 */ /* 0x000fe200078e0012 */
[----:B------:R1:W-:Y:S01]  /*2700*/  BAR.SYNC.DEFER_BLOCKING R206, 0x100 ;  /* 0x000400ce0000751d */ /* 0x0003e20000010000 */
[----:B------:R-:W-:Y:S01]  /*2710*/  IMAD.MOV.U32 R13, RZ, RZ, R39 ;  /* 0x000000ffff0d7224 */ /* 0x000fe200078e0027 */
[----:B------:R-:W-:-:S04]  /*2720*/  IADD3 R18, P0, R16, 0x150, RZ ;  /* 0x0000015010127810 */ /* 0x000fc80007f1e0ff */
[----:B------:R3:W-:Y:S01]  /*2730*/  STL.128 [R1+0x160], R12 ;  /* 0x0001600c01007387 */ /* 0x0007e20000100c00 */
[----:B0-----:R-:W-:-:S03]  /*2740*/  IMAD.MOV.U32 R10, RZ, RZ, R44 ;  /* 0x000000ffff0a7224 */ /* 0x001fc600078e002c */
[----:B------:R-:W-:Y:S01]  /*2750*/  STL.64 [R1+0x158], R208 ;  /* 0x000158d001007387 */ /* 0x000fe20000100a00 */
[----:B------:R-:W-:Y:S02]  /*2760*/  IMAD.MOV.U32 R11, RZ, RZ, R45 ;  /* 0x000000ffff0b7224 */ /* 0x000fe400078e002d */
[----:B------:R-:W-:Y:S02]  /*2770*/  IMAD.MOV.U32 R8, RZ, RZ, R216 ;  /* 0x000000ffff087224 */ /* 0x000fe400078e00d8 */
[----:B------:R-:W-:-:S05]  /*2780*/  IMAD.MOV.U32 R9, RZ, RZ, R211 ;  /* 0x000000ffff097224 */ /* 0x000fca00078e00d3 */
[----:B------:R0:W-:Y:S01]  /*2790*/  STL.128 [R1+0x190], R8 ;  /* 0x0001900801007387 */ /* 0x0001e20000100c00 */
[----:B---3--:R-:W-:Y:S02]  /*27a0*/  IMAD.X R15, RZ, RZ, R17, P0 ;  /* 0x000000ffff0f7224 */ /* 0x008fe400000e0611 */
[----:B------:R-:W-:Y:S02]  /*27b0*/  IMAD.MOV.U32 R14, RZ, RZ, R218 ;  /* 0x000000ffff0e7224 */ /* 0x000fe400078e00da */
[----:B0-----:R-:W-:Y:S02]  /*27c0*/  IMAD.MOV.U32 R8, RZ, RZ, R19 ;  /* 0x000000ffff087224 */ /* 0x001fe400078e0013 */
[----:B------:R-:W-:Y:S02]  /*27d0*/  IMAD.MOV.U32 R9, RZ, RZ, R38 ;  /* 0x000000ffff097224 */ /* 0x000fe400078e0026 */
[----:B------:R-:W-:Y:S02]  /*27e0*/  IMAD.MOV.U32 R10, RZ, RZ, R29 ;  /* 0x000000ffff0a7224 */ /* 0x000fe400078e001d */
[----:B------:R-:W-:-:S02]  /*27f0*/  IMAD.MOV.U32 R11, RZ, RZ, R42 ;  /* 0x000000ffff0b7224 */ /* 0x000fc400078e002a */
[--C-:B------:R-:W-:Y:S01]  /*2800*/  IMAD.X R19, RZ, RZ, R17.reuse, P1 ;  /* 0x000000ffff137224 */ /* 0x100fe200008e0611 */
[----:B------:R-:W-:Y:S02]  /*2810*/  IADD3 R6, P1, R16, 0x108, RZ ;  /* 0x0000010810067810 */ /* 0x000fe40007f3e0ff */
[----:B------:R0:W-:Y:S03]  /*2820*/  STL.128 [R1+0x1a0], R8 ;  /* 0x0001a00801007387 */ /* 0x0001e60000100c00 */
[----:B------:R-:W-:Y:S02]  /*2830*/  IMAD.X R13, RZ, RZ, R17, P1 ;  /* 0x000000ffff0d7224 */ /* 0x000fe400008e0611 */
[----:B------:R-:W-:Y:S02]  /*2840*/  IMAD.MOV.U32 R12, RZ, RZ, R6 ;  /* 0x000000ffff0c7224 */ /* 0x000fe400078e0006 */
[----:B0-----:R-:W-:-:S02]  /*2850*/  IMAD.MOV.U32 R8, RZ, RZ, R30 ;  /* 0x000000ffff087224 */ /* 0x001fc400078e001e */
[----:B------:R-:W-:Y:S02]  /*2860*/  IMAD.MOV.U32 R9, RZ, RZ, R31 ;  /* 0x000000ffff097224 */ /* 0x000fe400078e001f */
[----:B------:R-:W-:Y:S02]  /*2870*/  IMAD.MOV.U32 R10, RZ, RZ, R0 ;  /* 0x000000ffff0a7224 */ /* 0x000fe400078e0000 */
[----:B------:R-:W-:Y:S02]  /*2880*/  IMAD.MOV.U32 R11, RZ, RZ, R19 ;  /* 0x000000ffff0b7224 */ /* 0x000fe400078e0013 */
[----:B------:R-:W-:-:S03]  /*2890*/  IMAD.MOV.U32 R19, RZ, RZ, R40 ;  /* 0x000000ffff137224 */ /* 0x000fc600078e0028 */
[----:B------:R0:W-:Y:S02]  /*28a0*/  STL.128 [R1+0x1b0], R8 ;  /* 0x0001b00801007387 */ /* 0x0001e40000100c00 */
[----:B0-----:R-:W-:Y:S02]  /*28b0*/  IMAD.MOV.U32 R10, RZ, RZ, R32 ;  /* 0x000000ffff0a7224 */ /* 0x001fe400078e0020 */
[----:B------:R-:W-:Y:S02]  /*28c0*/  IMAD.MOV.U32 R11, RZ, RZ, R47 ;  /* 0x000000ffff0b7224 */ /* 0x000fe400078e002f */
[----:B------:R-:W-:Y:S02]  /*28d0*/  IMAD.MOV.U32 R8, RZ, RZ, R18 ;  /* 0x000000ffff087224 */ /* 0x000fe400078e0012 */
[----:B------:R-:W-:Y:S02]  /*28e0*/  IMAD.MOV.U32 R9, RZ, RZ, R15 ;  /* 0x000000ffff097224 */ /* 0x000fe400078e000f */
[----:B------:R-:W-:-:S02]  /*28f0*/  IMAD.MOV.U32 R15, RZ, RZ, R217 ;  /* 0x000000ffff0f7224 */ /* 0x000fc400078e00d9 */
[----:B------:R-:W-:Y:S01]  /*2900*/  IMAD.MOV.U32 R18, RZ, RZ, R27 ;  /* 0x000000ffff127224 */ /* 0x000fe200078e001b */
[----:B------:R0:W-:Y:S04]  /*2910*/  STL.128 [R1+0x1c0], R8 ;  /* 0x0001c00801007387 */ /* 0x0001e80000100c00 */
[----:B------:R1:W-:Y:S04]  /*2920*/  STL.128 [R1+0x1d0], R12 ;  /* 0x0001d00c01007387 */ /* 0x0003e80000100c00 */
[----:B------:R1:W-:Y:S01]  /*2930*/  STL.128 [R1+0x170], R16 ;  /* 0x0001701001007387 */ /* 0x0003e20000100c00 */
[----:B0-----:R-:W-:-:S02]  /*2940*/  IMAD.MOV.U32 R8, RZ, RZ, R26 ;  /* 0x000000ffff087224 */ /* 0x001fc400078e001a */
        /* <DEDUP_REMOVED lines=8> */
.L_x_11245:
[----:B------:R-:W-:Y:S05]  /*29d0*/  BSYNC B0 ;  /* 0x0000000000007941 */ /* 0x000fea0003800000 */
.L_x_11244:
        /* <DEDUP_REMOVED lines=8> */
.L_x_11247:
[----:B------:R-:W-:Y:S05]  /*2a60*/  BSYNC B0 ;  /* 0x0000000000007941 */ /* 0x000fea0003800000 */
.L_x_11246:
[----:B------:R-:W-:Y:S04]  /*2a70*/  BSSY B0, `(.L_x_11248) ;  /* 0x0000004000007945 */ /* 0x000fe80003800000 */
[----:B-1----:R-:W-:Y:S05]  /*2a80*/  @P0 BRA `(.L_x_11249) ;  /* 0x0000000000080947 */ /* 0x002fea0003800000 */
[----:B------:R-:W1:Y:S02]  /*2a90*/  SYNCS.PHASECHK.TRANS64.TRYWAIT P0, [R20+URZ], R21 ;  /* 0x00000015140075a7 */ /* 0x000e64000800017f */
[----:B-1----:R-:W-:Y:S05]  /*2aa0*/  @!P0 BRA `(.L_x_11250) ;  /* 0x0000024c00e88947 */ /* 0x002fea0003800000 */
.L_x_11249:
[----:B------:R-:W-:Y:S05]  /*2ab0*/  BSYNC B0 ;  /* 0x0000000000007941 */ /* 0x000fea0003800000 */
.L_x_11248:
[----:B------:R-:W2:Y:S04]  /*2ac0*/  LDL R13, [R1+0x1f8] ;  /* 0x0001f800010d7983 */ /* 0x000ea80000100800 */
[----:B------:R-:W2:Y:S01]  /*2ad0*/  LDL.64 R8, [R1+0x80] ;  /* 0x0000800001087983 */ /* 0x000ea20000100a00 */
[----:B------:R-:W-:Y:S05]  /*2ae0*/  WARPSYNC.ALL ;  /* 0x0000000000007948 */ /* 0x000fea0003800000 */
[----:B01----:R-:W3:Y:S04]  /*2af0*/  LDL.64 R20, [R1+0x78] ;  /* 0x0000780001147983 */ /* 0x003ee80000100a00 */
[----:B------:R-:W4:Y:S04]  /*2b00*/  LDL.64 R10, [R1+0x78] ;  /* 0x00007800010a7983 */ /* 0x000f280000100a00 */
[----:B------:R-:W5:Y:S01]  /*2b10*/  LDL.64 R14, [R1+0x78] ;  /* 0x00007800010e7983 */ /* 0x000f620000100a00 */
[----:B--2---:R-:W-:-:S03]  /*2b20*/  IMAD R8, R13, 0x300, R8 ;  /* 0x000003000d087824 */ /* 0x004fc600078e0208 */
[----:B------:R-:W2:Y:S01]  /*2b30*/  LDL.64 R18, [R1+0x78] ;  /* 0x0000780001127983 */ /* 0x000ea20000100a00 */
[----:B------:R-:W-:Y:S02]  /*2b40*/  R2UR UR7, R9 ;  /* 0x00000000090772ca */ /* 0x000fe400000e0000 */
[C---:B------:R-:W-:Y:S01]  /*2b50*/  R2UR UR6, R8.reuse ;  /* 0x00000000080672ca */ /* 0x040fe200000e0000 */
[----:B------:R-:W-:Y:S01]  /*2b60*/  WARPGROUP.ARRIVE ;  /* 0x00000000000079c5 */ /* 0x000fe20000000000 */
[----:B------:R-:W2:Y:S01]  /*2b70*/  LDL R6, [R1+0x204] ;  /* 0x0002040001067983 */ /* 0x000ea20000100800 */
[----:B------:R-:W-:Y:S01]  /*2b80*/  VIADD R12, R8, 0x2 ;  /* 0x00000002080c7836 */ /* 0x000fe20000000000 */
[----:B------:R-:W-:Y:S01]  /*2b90*/  BSSY B0, `(.L_x_11251) ;  /* 0x000002d000007945 */ /* 0x000fe20003800000 */
[----:B------:R-:W-:Y:S01]  /*2ba0*/  IMAD.MOV.U32 R13, RZ, RZ, R9 ;  /* 0x000000ffff0d7224 */ /* 0x000fe200078e0009 */
[----:B------:R0:W-:Y:S01]  /*2bb0*/  STL [R1+0x60], RZ ;  /* 0x000060ff01007387 */ /* 0x0001e20000100800 */
[----:B---3--:R-:W-:-:S02]  /*2bc0*/  R2UR UR4, R20 ;  /* 0x00000000140472ca */ /* 0x008fc400000e0000 */
[----:B------:R-:W-:Y:S01]  /*2bd0*/  R2UR UR5, R21 ;  /* 0x00000000150572ca */ /* 0x000fe200000e0000 */
[----:B----4-:R-:W-:Y:S02]  /*2be0*/  VIADD R10, R10, 0x2 ;  /* 0x000000020a0a7836 */ /* 0x010fe40000000000 */
[----:B-----5:R-:W-:Y:S02]  /*2bf0*/  VIADD R14, R14, 0x4 ;  /* 0x000000040e0e7836 */ /* 0x020fe40000000000 */
[----:B--2---:R-:W-:-:S08]  /*2c00*/  VIADD R18, R18, 0x6 ;  /* 0x0000000612127836 */ /* 0x004fd00000000000 */
[----:B------:R-:W-:Y:S01]  /*2c10*/  HGMMA.64x96x16.F32 R24, gdesc[UR4], RZ, !UPT, gsb0 ;  /* 0x01600000041879f0 */ /* 0x000fe2000c0008ff */
[----:B------:R-:W-:Y:S02]  /*2c20*/  R2UR UR6, R12 ;  /* 0x000000000c0672ca */ /* 0x000fe400000e0000 */
[----:B------:R-:W-:Y:S02]  /*2c30*/  R2UR UR7, R13 ;  /* 0x000000000d0772ca */ /* 0x000fe400000e0000 */
[----:B------:R-:W-:Y:S01]  /*2c40*/  R2UR UR4, R10 ;  /* 0x000000000a0472ca */ /* 0x000fe200000e0000 */
[----:B------:R-:W-:Y:S01]  /*2c50*/  VIADD R10, R8, 0x4 ;  /* 0x00000004080a7836 */ /* 0x000fe20000000000 */
[----:B------:R-:W-:Y:S01]  /*2c60*/  R2UR UR5, R11 ;  /* 0x000000000b0572ca */ /* 0x000fe200000e0000 */
[----:B------:R-:W-:Y:S01]  /*2c70*/  IMAD.MOV.U32 R11, RZ, RZ, R9 ;  /* 0x000000ffff0b7224 */ /* 0x000fe200078e0009 */
[----:B------:R-:W-:Y:S01]  /*2c80*/  LEA.HI R0, R6, R6, RZ, 0x1 ;  /* 0x0000000606007211 */ /* 0x000fe200078f08ff */
[----:B------:R-:W-:Y:S01]  /*2c90*/  VIADD R8, R8, 0x6 ;  /* 0x0000000608087836 */ /* 0x000fe20000000000 */
[----:B------:R-:W-:-:S02]  /*2ca0*/  WARPGROUP.DEPBAR.LE gsb0, 0x0 ;  /* 0x00008000000079c5 */ /* 0x000fc40000010000 */
[----:B------:R-:W-:-:S07]  /*2cb0*/  WARPGROUP.ARRIVE ;  /* 0x00000000000079c5 */ /* 0x000fce0000000000 */
[----:B------:R-:W-:Y:S01]  /*2cc0*/  HGMMA.64x96x16.F32 R24, gdesc[UR4], R24, gsb0 ;  /* 0x01600000041879f0 */ /* 0x000fe20008000818 */
[----:B------:R-:W-:Y:S02]  /*2cd0*/  R2UR UR6, R10 ;  /* 0x000000000a0672ca */ /* 0x000fe400000e0000 */
[----:B------:R-:W-:Y:S02]  /*2ce0*/  R2UR UR7, R11 ;  /* 0x000000000b0772ca */ /* 0x000fe400000e0000 */
[----:B------:R-:W-:Y:S02]  /*2cf0*/  R2UR UR4, R14 ;  /* 0x000000000e0472ca */ /* 0x000fe400000e0000 */
[----:B------:R-:W-:Y:S01]  /*2d00*/  R2UR UR5, R15 ;  /* 0x000000000f0572ca */ /* 0x000fe200000e0000 */
[----:B------:R-:W-:Y:S02]  /*2d10*/  WARPGROUP.DEPBAR.LE gsb0, 0x0 ;  /* 0x00008000000079c5 */ /* 0x000fe40000010000 */
[----:B------:R-:W-:-:S10]  /*2d20*/  WARPGROUP.ARRIVE ;  /* 0x00000000000079c5 */ /* 0x000fd40000000000 */
[----:B------:R-:W-:Y:S01]  /*2d30*/  HGMMA.64x96x16.F32 R24, gdesc[UR4], R24, gsb0 ;  /* 0x01600000041879f0 */ /* 0x000fe20008000818 */
[----:B------:R-:W-:Y:S02]  /*2d40*/  R2UR UR6, R8 ;  /* 0x00000000080672ca */ /* 0x000fe400000e0000 */
[----:B------:R-:W-:Y:S02]  /*2d50*/  R2UR UR7, R9 ;  /* 0x00000000090772ca */ /* 0x000fe400000e0000 */
[----:B------:R-:W-:Y:S02]  /*2d60*/  R2UR UR4, R18 ;  /* 0x00000000120472ca */ /* 0x000fe400000e0000 */
[----:B------:R-:W-:Y:S02]  /*2d70*/  R2UR UR5, R19 ;  /* 0x00000000130572ca */ /* 0x000fe400000e0000 */
        /* <DEDUP_REMOVED lines=10> */
[----:B------:R-:W-:Y:S03]  /*2e20*/  HGMMA.64x96x16.F32 R24, gdesc[UR4], R24, gsb0 ;  /* 0x01600000041879f0 */ /* 0x000fe60008000818 */
[----:B------:R-:W-:Y:S02]  /*2e30*/  WARPGROUP.DEPBAR.LE gsb0, 0x0 ;  /* 0x00008000000079c5 */ /* 0x000fe40000010000 */
[----:B------:R-:W1:Y:S02]  /*2e40*/  SYNCS.PHASECHK.TRANS64.TRYWAIT P0, [UR42+0x32410], R6 ;  /* 0x03241006ff0075a7 */ /* 0x000e64000800016a */
[----:B01----:R-:W-:Y:S05]  /*2e50*/  @!P0 BRA `(.L_x_11252) ;  /* 0x0000024c00108947 */ /* 0x003fea0003800000 */
.L_x_11436:
[----:B------:R-:W-:Y:S05]  /*2e60*/  BSYNC B0 ;  /* 0x0000000000007941 */ /* 0x000fea0003800000 */
.L_x_11251:
[----:B0-----:R-:W2:Y:S04]  /*2e70*/  LDL R6, [R1+0x28] ;  /* 0x0000280001067983 */ /* 0x001ea80000100800 */
[----:B------:R0:W5:Y:S01]  /*2e80*/  LDL.64 R8, [R1+0x1f8] ;  /* 0x0001f80001087983 */ /* 0x0001620000100a00 */
[----:B------:R-:W-:Y:S01]  /*2e90*/  BSSY B0, `(.L_x_11253) ;  /* 0x0000005000007945 */ /* 0x000fe20003800000 */
[----:B--2---:R-:W-:-:S04]  /*2ea0*/  LOP3.LUT R6, R6, 0x1, RZ, 0xfc, !PT ;  /* 0x0000000106067812 */ /* 0x004fc800078efcff */
[----:B------:R-:W-:-:S13]  /*2eb0*/  ISETP.NE.AND P1, PT, R6, 0x3, PT ;  /* 0x000000030600780c */ /* 0x000fda0003f25270 */
[----:B0-----:R-:W-:Y:S05]  /*2ec0*/  @!P1 BRA `(.L_x_11254) ;  /* 0x0000000000049947 */ /* 0x001fea0003800000 */
[----:B------:R-:W-:Y:S01]  /*2ed0*/  BPT.TRAP 0x1 ;  /* 0x000000040000795c */ /* 0x000fe20000300000 */
.L_x_11254:
[----:B------:R-:W-:Y:S05]  /*2ee0*/  BSYNC B0 ;  /* 0x0000000000007941 */ /* 0x000fea0003800000 */
.L_x_11253:
        /* <DEDUP_REMOVED lines=8> */
.L_x_11256:
[----:B------:R-:W-:Y:S05]  /*2f70*/  BSYNC B0 ;  /* 0x0000000000007941 */ /* 0x000fea0003800000 */
.L_x_11255:
[----:B------:R-:W-:Y:S04]  /*2f80*/  BSSY B0, `(.L_x_11257) ;  /* 0x0000004000007945 */ /* 0x000fe80003800000 */
[----:B-1----:R-:W-:Y:S05]  /*2f90*/  @P0 BRA `(.L_x_11258) ;  /* 0x0000000000080947 */ /* 0x002fea0003800000 */
[----:B------:R-:W1:Y:S02]  /*2fa0*/  SYNCS.PHASECHK.TRANS64.TRYWAIT P0, [R8+URZ], R9 ;  /* 0x00000009080075a7 */ /* 0x000e64000800017f */
[----:B-1----:R-:W-:Y:S05]  /*2fb0*/  @!P0 BRA `(.L_x_11259) ;  /* 0x0000024800d08947 */ /* 0x002fea0003800000 */
.L_x_11258:
[----:B------:R-:W-:Y:S05]  /*2fc0*/  BSYNC B0 ;  /* 0x0000000000007941 */ /* 0x000fea0003800000 */
.L_x_11257:
[----:B------:R-:W2:Y:S04]  /*2fd0*/  LDL R21, [R1+0x1f8] ;  /* 0x0001f80001157983 */ /* 0x000ea80000100800 */
[----:B01----:R-:W2:Y:S04]  /*2fe0*/  LDL.64 R8, [R1+0xf8] ;  /* 0x0000f80001087983 */ /* 0x003ea80000100a00 */
[----:B------:R-:W3:Y:S04]  /*2ff0*/  LDL R6, [R1+0x70] ;  /* 0x0000700001067983 */ /* 0x000ee80000100800 */
[----:B------:R-:W4:Y:S04]  /*3000*/  LDL.64 R10, [R1+0xf0] ;  /* 0x0000f000010a7983 */ /* 0x000f280000100a00 */
[----:B------:R-:W4:Y:S04]  /*3010*/  LDL.64 R12, [R1+0xf0] ;  /* 0x0000f000010c7983 */ /* 0x000f280000100a00 */
[----:B------:R-:W4:Y:S04]  /*3020*/  LDL.64 R14, [R1+0xf0] ;  /* 0x0000f000010e7983 */ /* 0x000f280000100a00 */
[----:B------:R-:W4:Y:S01]  /*3030*/  LDL.64 R18, [R1+0xf0] ;  /* 0x0000f00001127983 */ /* 0x000f220000100a00 */
[----:B------:R-:W-:Y:S05]  /*3040*/  WARPSYNC.ALL ;  /* 0x0000000000007948 */ /* 0x000fea0003800000 */
[----:B------:R-:W-:Y:S01]  /*3050*/  WARPGROUP.ARRIVE ;  /* 0x00000000000079c5 */ /* 0x000fe20000000000 */
[----:B--2---:R-:W-:Y:S01]  /*3060*/  IMAD R8, R21, 0xc00, R8 ;  /* 0x00000c0015087824 */ /* 0x004fe200078e0208 */
[----:B------:R-:W-:Y:S01]  /*3070*/  R2UR UR7, R9 ;  /* 0x00000000090772ca */ /* 0x000fe200000e0000 */
[----:B------:R-:W2:Y:S01]  /*3080*/  LDL.64 R20, [R1+0xf0] ;  /* 0x0000f00001147983 */ /* 0x000ea20000100a00 */
[----:B---3--:R-:W-:-:S02]  /*3090*/  ISETP.NE.U32.AND P0, PT, R6, RZ, PT ;  /* 0x000000ff0600720c */ /* 0x008fc40003f05070 */
[----:B------:R-:W-:Y:S01]  /*30a0*/  R2UR UR6, R8 ;  /* 0x00000000080672ca */ /* 0x000fe200000e0000 */
[----:B------:R0:W5:Y:S01]  /*30b0*/  LDL R6, [R1+0x1f8] ;  /* 0x0001f80001067983 */ /* 0x0001620000100800 */
[----:B----4-:R-:W-:Y:S02]  /*30c0*/  R2UR UR4, R10 ;  /* 0x000000000a0472ca */ /* 0x010fe400000e0000 */
[----:B------:R-:W-:-:S07]  /*30d0*/  R2UR UR5, R11 ;  /* 0x000000000b0572ca */ /* 0x000fce00000e0000 */
[----:B------:R-:W-:-:S06]  /*30e0*/  VOTEU.ANY UP0, P0 ;  /* 0x00000000003f7886 */ /* 0x000fcc0000000100 */
[----:B------:R-:W-:Y:S01]  /*30f0*/  HGMMA.64x96x16.F32 R24, gdesc[UR4], R24, UP0, gsb0 ;  /* 0x01600000041879f0 */ /* 0x000fe2000b800818 */
[----:B------:R-:W-:Y:S02]  /*3100*/  VIADD R12, R12, 0x2 ;  /* 0x000000020c0c7836 */ /* 0x000fe40000000000 */
[----:B------:R-:W-:Y:S02]  /*3110*/  VIADD R10, R8, 0x2 ;  /* 0x00000002080a7836 */ /* 0x000fe40000000000 */
[----:B------:R-:W-:Y:S01]  /*3120*/  IMAD.MOV.U32 R11, RZ, RZ, R9 ;  /* 0x000000ffff0b7224 */ /* 0x000fe200078e0009 */
[----:B------:R-:W-:Y:S02]  /*3130*/  R2UR UR4, R12 ;  /* 0x000000000c0472ca */ /* 0x000fe400000e0000 */
[----:B------:R-:W-:Y:S02]  /*3140*/  R2UR UR6, R10 ;  /* 0x000000000a0672ca */ /* 0x000fe400000e0000 */
[----:B------:R-:W-:-:S02]  /*3150*/  R2UR UR7, R11 ;  /* 0x000000000b0772ca */ /* 0x000fc400000e0000 */
[----:B------:R-:W-:Y:S02]  /*3160*/  R2UR UR5, R13 ;  /* 0x000000000d0572ca */ /* 0x000fe400000e0000 */
[----:B------:R-:W3:Y:S01]  /*3170*/  LDL.64 R12, [R1+0xf0] ;  /* 0x0000f000010c7983 */ /* 0x000ee20000100a00 */
[----:B------:R-:W-:Y:S02]  /*3180*/  WARPGROUP.DEPBAR.LE gsb0, 0x0 ;  /* 0x00008000000079c5 */ /* 0x000fe40000010000 */
[----:B------:R-:W-:-:S08]  /*3190*/  WARPGROUP.ARRIVE ;  /* 0x00000000000079c5 */ /* 0x000fd00000000000 */
[----:B------:R-:W-:Y:S01]  /*31a0*/  HGMMA.64x96x16.F32 R24, gdesc[UR4], R24, gsb0 ;  /* 0x01600000041879f0 */ /* 0x000fe20008000818 */
[----:B------:R-:W-:Y:S02]  /*31b0*/  VIADD R14, R14, 0x4 ;  /* 0x000000040e0e7836 */ /* 0x000fe40000000000 */
[----:B------:R-:W-:Y:S02]  /*31c0*/  VIADD R10, R8, 0x4 ;  /* 0x00000004080a7836 */ /* 0x000fe40000000000 */
[----:B------:R-:W-:Y:S01]  /*31d0*/  IMAD.MOV.U32 R11, RZ, RZ, R9 ;  /* 0x000000ffff0b7224 */ /* 0x000fe200078e0009 */
[----:B------:R-:W-:Y:S02]  /*31e0*/  R2UR UR4, R14 ;  /* 0x000000000e0472ca */ /* 0x000fe400000e0000 */
[----:B------:R-:W-:Y:S02]  /*31f0*/  R2UR UR6, R10 ;  /* 0x000000000a0672ca */ /* 0x000fe400000e0000 */
[----:B------:R-:W-:-:S02]  /*3200*/  R2UR UR7, R11 ;  /* 0x000000000b0772ca */ /* 0x000fc400000e0000 */
[----:B------:R-:W-:Y:S02]  /*3210*/  R2UR UR5, R15 ;  /* 0x000000000f0572ca */ /* 0x000fe400000e0000 */
[----:B------:R-:W4:Y:S01]  /*3220*/  LDL.64 R14, [R1+0xf0] ;  /* 0x0000f000010e7983 */ /* 0x000f220000100a00 */
        /* <DEDUP_REMOVED lines=14> */
[----:B--2---:R-:W-:Y:S02]  /*3310*/  VIADD R20, R20, 0x400 ;  /* 0x0000040014147836 */ /* 0x004fe40000000000 */
[----:B------:R-:W-:Y:S02]  /*3320*/  VIADD R10, R8, 0x300 ;  /* 0x00000300080a7836 */ /* 0x000fe40000000000 */
[----:B------:R-:W-:Y:S01]  /*3330*/  IMAD.MOV.U32 R11, RZ, RZ, R9 ;  /* 0x000000ffff0b7224 */ /* 0x000fe200078e0009 */
[----:B------:R-:W-:Y:S02]  /*3340*/  R2UR UR4, R20 ;  /* 0x00000000140472ca */ /* 0x000fe400000e0000 */
[----:B------:R-:W-:Y:S02]  /*3350*/  R2UR UR6, R10 ;  /* 0x000000000a0672ca */ /* 0x000fe400000e0000 */
[----:B------:R-:W-:-:S02]  /*3360*/  R2UR UR7, R11 ;  /* 0x000000000b0772ca */ /* 0x000fc400000e0000 */
[----:B------:R-:W-:Y:S02]  /*3370*/  R2UR UR5, R21 ;  /* 0x00000000150572ca */ /* 0x000fe400000e0000 */
[----:B------:R-:W2:Y:S01]  /*3380*/  LDL.64 R20, [R1+0xf0] ;  /* 0x0000f00001147983 */ /* 0x000ea20000100a00 */
[----:B------:R-:W-:Y:S02]  /*3390*/  WARPGROUP.DEPBAR.LE gsb0, 0x0 ;  /* 0x00008000000079c5 */ /* 0x000fe40000010000 */
[----:B------:R-:W-:-:S08]  /*33a0*/  WARPGROUP.ARRIVE ;  /* 0x00000000000079c5 */ /* 0x000fd00000000000 */
[----:B------:R-:W-:Y:S01]  /*33b0*/  HGMMA.64x96x16.F32 R24, gdesc[UR4], R24, gsb0 ;  /* 0x01600000041879f0 */ /* 0x000fe20008000818 */
[----:B---3--:R-:W-:Y:S02]  /*33c0*/  VIADD R12, R12, 0x402 ;  /* 0x000004020c0c7836 */ /* 0x008fe40000000000 */
        /* <DEDUP_REMOVED lines=10> */
[----:B----4-:R-:W-:Y:S02]  /*3470*/  VIADD R14, R14, 0x404 ;  /* 0x000004040e0e7836 */ /* 0x010fe40000000000 */
        /* <DEDUP_REMOVED lines=69> */
[----:B------:R-:W-:Y:S01]  /*38d0*/  R2UR UR6, R10 ;  /* 0x000000000a0672ca */ /* 0x000fe200000e0000 */
[----:B------:R-:W2:Y:S01]  /*38e0*/  LDL R20, [R1] ;  /* 0x0000000001147983 */ /* 0x000ea20000100800 */
[----:B------:R-:W-:-:S02]  /*38f0*/  R2UR UR7, R11 ;  /* 0x000000000b0772ca */ /* 0x000fc400000e0000 */
[----:B------:R-:W-:Y:S01]  /*3900*/  R2UR UR5, R21 ;  /* 0x00000000150572ca */ /* 0x000fe200000e0000 */
[----:B---3--:R-:W-:Y:S01]  /*3910*/  VIADD R12, R12, 0xc02 ;  /* 0x00000c020c0c7836 */ /* 0x008fe20000000000 */
[----:B------:R0:W5:Y:S01]  /*3920*/  LDL R21, [R1+0xc] ;  /* 0x00000c0001157983 */ /* 0x0001620000100800 */
[----:B------:R-:W-:Y:S02]  /*3930*/  WARPGROUP.DEPBAR.LE gsb0, 0x0 ;  /* 0x00008000000079c5 */ /* 0x000fe40000010000 */
[----:B------:R-:W-:-:S08]  /*3940*/  WARPGROUP.ARRIVE ;  /* 0x00000000000079c5 */ /* 0x000fd00000000000 */
[----:B------:R-:W-:Y:S01]  /*3950*/  HGMMA.64x96x16.F32 R24, gdesc[UR4], R24, gsb0 ;  /* 0x01600000041879f0 */ /* 0x000fe20008000818 */
[----:B------:R-:W-:Y:S02]  /*3960*/  VIADD R10, R8, 0x902 ;  /* 0x00000902080a7836 */ /* 0x000fe40000000000 */
[----:B------:R-:W-:Y:S01]  /*3970*/  IMAD.MOV.U32 R11, RZ, RZ, R9 ;  /* 0x000000ffff0b7224 */ /* 0x000fe200078e0009 */
[----:B------:R-:W-:Y:S02]  /*3980*/  R2UR UR4, R12 ;  /* 0x000000000c0472ca */ /* 0x000fe400000e0000 */
[----:B------:R-:W-:Y:S02]  /*3990*/  R2UR UR6, R10 ;  /* 0x000000000a0672ca */ /* 0x000fe400000e0000 */
[----:B------:R-:W-:Y:S02]  /*39a0*/  R2UR UR7, R11 ;  /* 0x000000000b0772ca */ /* 0x000fe400000e0000 */
[----:B------:R-:W-:Y:S01]  /*39b0*/  R2UR UR5, R13 ;  /* 0x000000000d0572ca */ /* 0x000fe200000e0000 */
[----:B----4-:R-:W-:-:S02]  /*39c0*/  VIADD R14, R14, 0xc04 ;  /* 0x00000c040e0e7836 */ /* 0x010fc40000000000 */
[----:B------:R-:W-:Y:S01]  /*39d0*/  VIADD R10, R8, 0x904 ;  /* 0x00000904080a7836 */ /* 0x000fe20000000000 */
[----:B------:R-:W-:Y:S02]  /*39e0*/  WARPGROUP.DEPBAR.LE gsb0, 0x0 ;  /* 0x00008000000079c5 */ /* 0x000fe40000010000 */
[----:B------:R-:W-:-:S07]  /*39f0*/  WARPGROUP.ARRIVE ;  /* 0x00000000000079c5 */ /* 0x000fce0000000000 */
[----:B------:R-:W-:Y:S01]  /*3a00*/  HGMMA.64x96x16.F32 R24, gdesc[UR4], R24, gsb0 ;  /* 0x01600000041879f0 */ /* 0x000fe20008000818 */
[----:B------:R-:W-:Y:S01]  /*3a10*/  IMAD.MOV.U32 R11, RZ, RZ, R9 ;  /* 0x000000ffff0b7224 */ /* 0x000fe200078e0009 */
[----:B------:R-:W-:Y:S02]  /*3a20*/  R2UR UR6, R10 ;  /* 0x000000000a0672ca */ /* 0x000fe400000e0000 */
[----:B------:R-:W-:Y:S02]  /*3a30*/  R2UR UR4, R14 ;  /* 0x000000000e0472ca */ /* 0x000fe400000e0000 */
[----:B------:R-:W-:Y:S02]  /*3a40*/  R2UR UR7, R11 ;  /* 0x000000000b0772ca */ /* 0x000fe400000e0000 */
[----:B------:R-:W-:Y:S01]  /*3a50*/  R2UR UR5, R15 ;  /* 0x000000000f0572ca */ /* 0x000fe200000e0000 */
[----:B------:R-:W-:Y:S02]  /*3a60*/  VIADD R8, R8, 0x906 ;  /* 0x0000090608087836 */ /* 0x000fe40000000000 */
        /* <DEDUP_REMOVED lines=12> */
[----:B------:R0:W-:Y:S04]  /*3b30*/  STL [R1+0x70], R0 ;  /* 0x0000700001007387 */ /* 0x0001e80000100800 */
[----:B------:R0:W-:Y:S01]  /*3b40*/  STL [R1+0x70], R0 ;  /* 0x0000700001007387 */ /* 0x0001e20000100800 */
[----:B------:R-:W-:-:S02]  /*3b50*/  WARPGROUP.DEPBAR.LE gsb0, 0x0 ;  /* 0x00008000000079c5 */ /* 0x000fc40000010000 */
[----:B------:R-:W-:-:S06]  /*3b60*/  WARPGROUP.ARRIVE ;  /* 0x00000000000079c5 */ /* 0x000fcc0000000000 */
[----:B------:R-:W-:Y:S01]  /*3b70*/  HGMMA.64x96x16.F32 R24, gdesc[UR4], R24, gsb0 ;  /* 0x01600000041879f0 */ /* 0x000fe20008000818 */
        /* <DEDUP_REMOVED lines=12> */
[----:B------:R-:W-:Y:S01]  /*3c40*/  BSSY B0, `(.L_x_11260) ;  /* 0x0000005000007945 */ /* 0x000fe20003800000 */
[----:B------:R-:W-:-:S02]  /*3c50*/  WARPGROUP.DEPBAR.LE gsb0, 0x0 ;  /* 0x00008000000079c5 */ /* 0x000fc40000010000 */
[----:B------:R0:W-:Y:S09]  /*3c60*/  BAR.ARV R205, 0x100 ;  /* 0x000400cd0000751d */ /* 0x0001f20000002000 */
[----:B0-----:R-:W-:Y:S05]  /*3c70*/  @!P0 BRA `(.L_x_11261) ;  /* 0x0000000000048947 */ /* 0x001fea0003800000 */
[----:B------:R-:W-:Y:S01]  /*3c80*/  BPT.TRAP 0x1 ;  /* 0x000000040000795c */ /* 0x000fe20000300000 */
.L_x_11261:
[----:B------:R-:W-:Y:S05]  /*3c90*/  BSYNC B0 ;  /* 0x0000000000007941 */ /* 0x000fea0003800000 */
.L_x_11260:
        /* <DEDUP_REMOVED lines=19> */
[----:B------:R-:W-:Y:S01]  /*3dd0*/  UMOV UR4, 0xffffffa0 ;  /* 0xffffffa000047882 */ /* 0x000fe20000000000 */
[----:B---3--:R-:W-:Y:S01]  /*3de0*/  ISETP.GE.AND P1, PT, R8, 0x1, PT ;  /* 0x000000010800780c */ /* 0x008fe20003f26270 */
[----:B------:R-:W-:Y:S01]  /*3df0*/  UIMAD UR4, UR45, UR4, 0x60 ;  /* 0x000000602d0474a4 */ /* 0x000fe2000f8e0204 */
[----:B------:R-:W-:Y:S01]  /*3e00*/  LOP3.LUT R12, RZ, R12, RZ, 0x33, !PT ;  /* 0x0000000cff0c7212 */ /* 0x000fe200078e33ff */
[----:B------:R-:W-:Y:S01]  /*3e10*/  BSSY B0, `(.L_x_11262) ;  /* 0x00000a9000007945 */ /* 0x000fe20003800000 */
[-C--:B--2---:R-:W-:Y:S01]  /*3e20*/  FMUL.FTZ R15, R29, R13.reuse ;  /* 0x0000000d1d0f7220 */ /* 0x084fe20000410000 */
[----:B------:R-:W-:Y:S01]  /*3e30*/  SHF.R.S32.HI R29, RZ, 0x1f, R18 ;  /* 0x0000001fff1d7819 */ /* 0x000fe20000011412 */
[----:B------:R-:W-:-:S03]  /*3e40*/  FMUL.FTZ R150, R30, R13 ;  /* 0x0000000d1e967220 */ /* 0x000fc60000410000 */
[----:B------:R-:W-:Y:S01]  /*3e50*/  LEA.HI R30, R29, R18, RZ, 0x7 ;  /* 0x000000121d1e7211 */ /* 0x000fe200078f38ff */
[----:B------:R-:W-:-:S03]  /*3e60*/  FMUL.FTZ R149, R31, R13 ;  /* 0x0000000d1f957220 */ /* 0x000fc60000410000 */
[----:B------:R-:W-:Y:S01]  /*3e70*/  LOP3.LUT R31, R30, 0xffffff80, RZ, 0xc0, !PT ;  /* 0xffffff801e1f7812 */ /* 0x000fe200078ec0ff */
[----:B------:R-:W-:-:S04]  /*3e80*/  FMUL.FTZ R161, R32, R13 ;  /* 0x0000000d20a17220 */ /* 0x000fc80000410000 */
[----:B------:R-:W-:Y:S02]  /*3e90*/  IMAD.IADD R31, R18, 0x1, -R31 ;  /* 0x00000001121f7824 */ /* 0x000fe400078e0a1f */
[----:B------:R-:W-:-:S03]  /*3ea0*/  FMUL.FTZ R159, R33, R13 ;  /* 0x0000000d219f7220 */ /* 0x000fc60000410000 */
[----:B------:R-:W-:Y:S01]  /*3eb0*/  SHF.R.S32.HI R32, RZ, 0x1f, R31 ;  /* 0x0000001fff207819 */ /* 0x000fe2000001141f */
[----:B------:R-:W-:Y:S01]  /*3ec0*/  FMUL.FTZ R163, R36, R13 ;  /* 0x0000000d24a37220 */ /* 0x000fe20000410000 */
[----:B------:R-:W-:Y:S02]  /*3ed0*/  LEA.HI R36, R29, R18, RZ, 0x2 ;  /* 0x000000121d247211 */ /* 0x000fe400078f10ff */
[----:B------:R-:W-:Y:S01]  /*3ee0*/  LEA.HI R33, R32, R31, RZ, 0x2 ;  /* 0x0000001f20217211 */ /* 0x000fe200078f10ff */
[-C--:B------:R-:W-:Y:S01]  /*3ef0*/  FMUL.FTZ R164, R34, R13.reuse ;  /* 0x0000000d22a47220 */ /* 0x080fe20000410000 */
[-C--:B------:R-:W-:Y:S01]  /*3f00*/  FMUL.FTZ R173, R39, R13.reuse ;  /* 0x0000000d27ad7220 */ /* 0x080fe20000410000 */
[----:B------:R-:W-:Y:S01]  /*3f10*/  FMUL.FTZ R39, R41, R13 ;  /* 0x0000000d29277220 */ /* 0x000fe20000410000 */
[--C-:B------:R-:W-:Y:S02]  /*3f20*/  SHF.R.S32.HI R34, RZ, 0x2, R33.reuse ;  /* 0x00000002ff227819 */ /* 0x100fe40000011421 */
[----:B------:R-:W-:-:S02]  /*3f30*/  SHF.R.S32.HI R29, RZ, 0x1f, R33 ;  /* 0x0000001fff1d7819 */ /* 0x000fc40000011421 */
[----:B------:R-:W-:Y:S02]  /*3f40*/  LOP3.LUT R41, R36, 0xfffffffc, RZ, 0xc0, !PT ;  /* 0xfffffffc24297812 */ /* 0x000fe400078ec0ff */
[----:B------:R-:W-:Y:S02]  /*3f50*/  LEA.HI R36, R29, R34, RZ, 0x3 ;  /* 0x000000221d247211 */ /* 0x000fe400078f18ff */
[----:B------:R-:W-:Y:S01]  /*3f60*/  SHF.R.S32.HI R29, RZ, 0x7, R30 ;  /* 0x00000007ff1d7819 */ /* 0x000fe2000001141e */
[----:B------:R-:W-:Y:S01]  /*3f70*/  IMAD.IADD R18, R18, 0x1, -R41 ;  /* 0x0000000112127824 */ /* 0x000fe200078e0a29 */
[----:B------:R-:W-:Y:S02]  /*3f80*/  LEA.HI R32, R32, R31, RZ, 0x5 ;  /* 0x0000001f20207211 */ /* 0x000fe400078f28ff */
[----:B------:R-:W-:Y:S02]  /*3f90*/  LOP3.LUT R41, R36, 0xfffffff8, RZ, 0xc0, !PT ;  /* 0xfffffff824297812 */ /* 0x000fe400078ec0ff */
[----:B------:R-:W-:-:S02]  /*3fa0*/  LEA.HI R30, R30, R29, RZ, 0x1 ;  /* 0x0000001d1e1e7211 */ /* 0x000fc400078f08ff */
[----:B------:R-:W-:Y:S01]  /*3fb0*/  SHF.R.S32.HI R32, RZ, 0x5, R32 ;  /* 0x00000005ff207819 */ /* 0x000fe20000011420 */
[----:B------:R-:W-:Y:S01]  /*3fc0*/  IMAD.IADD R41, R34, 0x1, -R41 ;  /* 0x0000000122297824 */ /* 0x000fe200078e0a29 */
        /* <DEDUP_REMOVED lines=14> */
[----:B------:R-:W-:Y:S02]  /*40b0*/  IMAD R19, R19, -0x60, R6 ;  /* 0xffffffa013137824 */ /* 0x000fe400078e0206 */
        /* <DEDUP_REMOVED lines=40> */
[C---:B------:R-:W-:Y:S01]  /*4340*/  VIADD R21, R19.reuse, 0x61 ;  /* 0x0000006113157836 */ /* 0x040fe20000000000 */
[----:B------:R-:W1:Y:S03]  /*4350*/  MUFU.TANH R24, R24 ;  /* 0x0000001800187308 */ /* 0x000e660000002400 */
[----:B------:R-:W-:Y:S02]  /*4360*/  IMAD R20, R18, -0x2, R21 ;  /* 0xfffffffe12147824 */ /* 0x000fe400078e0215 */
[----:B------:R-:W-:-:S03]  /*4370*/  VIADD R19, R19, 0x60 ;  /* 0x0000006013137836 */ /* 0x000fc60000000000 */
[----:B------:R-:W2:Y:S01]  /*4380*/  MUFU.TANH R215, R215 ;  /* 0x000000d700d77308 */ /* 0x000ea20000002400 */
[----:B------:R-:W-:Y:S02]  /*4390*/  IMAD.IADD R13, R20, 0x1, -R9 ;  /* 0x00000001140d7824 */ /* 0x000fe400078e0a09 */
[----:B------:R-:W-:-:S05]  /*43a0*/  IMAD.U32 R21, RZ, RZ, UR4 ;  /* 0x00000004ff157e24 */ /* 0x000fca000f8e00ff */
[----:B------:R-:W3:Y:S01]  /*43b0*/  MUFU.TANH R152, R152 ;  /* 0x0000009800987308 */ /* 0x000ee20000002400 */
[----:B------:R-:W-:-:S07]  /*43c0*/  IMAD R20, R18, -0x2, R19 ;  /* 0xfffffffe12147824 */ /* 0x000fce00078e0213 */
[----:B------:R-:W4:Y:S01]  /*43d0*/  MUFU.TANH R151, R151 ;  /* 0x0000009700977308 */ /* 0x000f220000002400 */
        /* <DEDUP_REMOVED lines=46> */
[----:B------:R-:W-:Y:S02]  /*46c0*/  IMAD R32, R18, -0x2, R21 ;  /* 0xfffffffe12207824 */ /* 0x000fe400078e0215 */
[----:B------:R-:W-:Y:S01]  /*46d0*/  VIADD R18, R11, UR4 ;  /* 0x000000040b127c36 */ /* 0x000fe20008000000 */
[----:B0-----:R-:W-:Y:S01]  /*46e0*/  VIADDMNMX R11, R29, R47, R20, PT ;  /* 0x0000002f1d0b7246 */ /* 0x001fe20003800114 */
        /* <DEDUP_REMOVED lines=14> */
.L_x_11267:
[----:B------:R-:W-:Y:S05]  /*47d0*/  BSYNC B2 ;  /* 0x0000000000027941 */ /* 0x000fea0003800000 */
.L_x_11266:
[----:B------:R-:W-:Y:S01]  /*47e0*/  LOP3.LUT R13, RZ, R13, RZ, 0x33, !PT ;  /* 0x0000000dff0d7212 */ /* 0x000fe200078e33ff */
[----:B------:R-:W-:Y:S06]  /*47f0*/  BRA `(.L_x_11268) ;  /* 0x0000000000187947 */ /* 0x000fec0003800000 */
.L_x_11265:
[----:B------:R-:W-:-:S13]  /*4800*/  ISETP.NE.AND P0, PT, R8, 0x1, PT ;  /* 0x000000010800780c */ /* 0x000fda0003f05270 */
[----:B------:R-:W-:Y:S05]  /*4810*/  @!P0 BRA `(.L_x_11268) ;  /* 0x0000000000108947 */ /* 0x000fea0003800000 */
[----:B------:R-:W2:Y:S04]  /*4820*/  LDL R12, [R194+0x1c] ;  /* 0x00001c00c20c7983 */ /* 0x000ea80000100800 */
[----:B------:R-:W3:Y:S01]  /*4830*/  LDL R34, [R194+0x20] ;  /* 0x00002000c2227983 */ /* 0x000ee20000100800 */
[----:B--2---:R-:W-:-:S05]  /*4840*/  IMAD.HI.U32 R13, R13, R12, RZ ;  /* 0x0000000c0d0d7227 */ /* 0x004fca00078e00ff */
[----:B---3--:R-:W-:-:S07]  /*4850*/  SHF.R.U32.HI R13, RZ, R34, R13 ;  /* 0x00000022ff0d7219 */ /* 0x008fce000001160d */
.L_x_11268:
[----:B------:R-:W-:Y:S05]  /*4860*/  BSYNC B1 ;  /* 0x0000000000017941 */ /* 0x000fea0003800000 */
.L_x_11264:
[----:B------:R-:W-:-:S05]  /*4870*/  IMAD R13, R8, R13, R32 ;  /* 0x0000000d080d7224 */ /* 0x000fca00078e0220 */
[----:B------:R-:W-:Y:S02]  /*4880*/  VIMNMX R10, R10, R13, !PT ;  /* 0x0000000d0a0a7248 */ /* 0x000fe40007fe0100 */
[----:B------:R-:W-:-:S07]  /*4890*/  VIADDMNMX R11, R13, R8, R11, PT ;  /* 0x000000080d0b7246 */ /* 0x000fce000380010b */
.L_x_11263:
[----:B------:R-:W-:Y:S05]  /*48a0*/  BSYNC B0 ;  /* 0x0000000000007941 */ /* 0x000fea0003800000 */
.L_x_11262:
        /* <DEDUP_REMOVED lines=110> */
[----:B-1----:R-:W-:Y:S02]  /*4f90*/  FSEL R147, R24, -INF , !P6 ;  /* 0xff80000018937808 */ /* 0x002fe40007000000 */
        /* <DEDUP_REMOVED lines=21> */
.L_x_11274:
[----:B------:R-:W-:Y:S05]  /*50f0*/  BSYNC B2 ;  /* 0x0000000000027941 */ /* 0x000fea0003800000 */
.L_x_11273:
[----:B------:R-:W-:Y:S01]  /*5100*/  LOP3.LUT R9, RZ, R9, RZ, 0x33, !PT ;  /* 0x00000009ff097212 */ /* 0x000fe200078e33ff */
[----:B------:R-:W-:Y:S06]  /*5110*/  BRA `(.L_x_11275) ;  /* 0x0000000000187947 */ /* 0x000fec0003800000 */
.L_x_11272:
[----:B------:R-:W-:-:S13]  /*5120*/  ISETP.NE.AND P6, PT, R8, 0x1, PT ;  /* 0x000000010800780c */ /* 0x000fda0003fc5270 */
[----:B------:R-:W-:Y:S05]  /*5130*/  @!P6 BRA `(.L_x_11275) ;  /* 0x000000000010e947 */ /* 0x000fea0003800000 */
[----:B------:R-:W2:Y:S04]  /*5140*/  LDL R6, [R194+0x1c] ;  /* 0x00001c00c2067983 */ /* 0x000ea80000100800 */
[----:B------:R-:W3:Y:S01]  /*5150*/  LDL R12, [R194+0x20] ;  /* 0x00002000c20c7983 */ /* 0x000ee20000100800 */
[----:B--2---:R-:W-:-:S05]  /*5160*/  IMAD.HI.U32 R9, R9, R6, RZ ;  /* 0x0000000609097227 */ /* 0x004fca00078e00ff */
[----:B---3--:R-:W-:-:S07]  /*5170*/  SHF.R.U32.HI R9, RZ, R12, R9 ;  /* 0x0000000cff097219 */ /* 0x008fce0000011609 */
.L_x_11275:
[----:B------:R-:W-:Y:S05]  /*5180*/  BSYNC B1 ;  /* 0x0000000000017941 */ /* 0x000fea0003800000 */
.L_x_11271:
[----:B------:R-:W-:-:S05]  /*5190*/  IMAD R9, R8, R9, R32 ;  /* 0x0000000908097224 */ /* 0x000fca00078e0220 */
[----:B------:R-:W-:Y:S02]  /*51a0*/  VIADDMNMX R11, R9, R8, R11, PT ;  /* 0x00000008090b7246 */ /* 0x000fe4000380010b */
[----:B------:R-:W-:-:S07]  /*51b0*/  VIMNMX R10, R10, R9, !PT ;  /* 0x000000090a0a7248 */ /* 0x000fce0007fe0100 */
.L_x_11270:
[----:B------:R-:W-:Y:S05]  /*51c0*/  BSYNC B0 ;  /* 0x0000000000007941 */ /* 0x000fea0003800000 */
.L_x_11269:
[C---:B------:R-:W-:Y:S01]  /*51d0*/  ISETP.GT.AND P0, PT, R10.reuse, 0x1, !P0 ;  /* 0x000000010a00780c */ /* 0x040fe20004704270 */
[----:B------:R-:W2:Y:S01]  /*51e0*/  LDL R12, [R1+0x218] ;  /* 0x00021800010c7983 */ /* 0x000ea20000100800 */
[----:B------:R-:W-:Y:S02]  /*51f0*/  ISETP.GT.AND P1, PT, R10, 0x8, !P1 ;  /* 0x000000080a00780c */ /* 0x000fe40004f24270 */
[C---:B------:R-:W-:Y:S01]  /*5200*/  ISETP.LT.OR P0, PT, R11.reuse, 0x2, P0 ;  /* 0x000000020b00780c */ /* 0x040fe20000701670 */
[----:B------:R-:W3:Y:S01]  /*5210*/  LDL R158, [R1+0x214] ;  /* 0x00021400019e7983 */ /* 0x000ee20000100800 */
[----:B------:R-:W-:Y:S02]  /*5220*/  ISETP.LT.OR P1, PT, R11, 0x9, P1 ;  /* 0x000000090b00780c */ /* 0x000fe40000f21670 */
[----:B------:R-:W-:Y:S01]  /*5230*/  FSEL R151, R151, -INF , !P0 ;  /* 0xff80000097977808 */ /* 0x000fe20004000000 */
[----:B------:R-:W4:Y:S01]  /*5240*/  LDL R154, [R1+0x210] ;  /* 0x00021000019a7983 */ /* 0x000f220000100800 */
[----:B------:R-:W-:-:S02]  /*5250*/  ISETP.NE.AND P0, PT, R34, RZ, PT ;  /* 0x000000ff2200720c */ /* 0x000fc40003f05270 */
[----:B------:R-:W-:Y:S01]  /*5260*/  FSEL R150, R150, -INF , !P1 ;  /* 0xff80000096967808 */ /* 0x000fe20004800000 */
[----:B------:R-:W4:Y:S01]  /*5270*/  LDL R24, [R1+0x3f4] ;  /* 0x0003f40001187983 */ /* 0x000f220000100800 */
[----:B------:R-:W-:Y:S02]  /*5280*/  ISETP.GT.AND P0, PT, R10, 0x9, !P0 ;  /* 0x000000090a00780c */ /* 0x000fe40004704270 */
[----:B------:R-:W-:Y:S01]  /*5290*/  ISETP.NE.AND P1, PT, R38, RZ, PT ;  /* 0x000000ff2600720c */ /* 0x000fe20003f25270 */
[----:B------:R-:W4:Y:S01]  /*52a0*/  LDL R155, [R1+0x1f8] ;  /* 0x0001f800019b7983 */ /* 0x000f220000100800 */
[----:B------:R-:W-:Y:S02]  /*52b0*/  ISETP.LT.OR P0, PT, R11, 0xa, P0 ;  /* 0x0000000a0b00780c */ /* 0x000fe40000701670 */
[----:B------:R-:W-:Y:S01]  /*52c0*/  ISETP.NE.AND P6, PT, R42, RZ, PT ;  /* 0x000000ff2a00720c */ /* 0x000fe20003fc5270 */
[----:B------:R-:W4:Y:S01]  /*52d0*/  LDL R30, [R1+0x3e4] ;  /* 0x0003e400011e7983 */ /* 0x000f220000100800 */
[----:B------:R-:W-:-:S02]  /*52e0*/  FSEL R149, R149, -INF , !P0 ;  /* 0xff80000095957808 */ /* 0x000fc40004000000 */
[----:B------:R-:W-:Y:S01]  /*52f0*/  ISETP.NE.AND P0, PT, R36, RZ, PT ;  /* 0x000000ff2400720c */ /* 0x000fe20003f05270 */
[----:B------:R-:W4:Y:S01]  /*5300*/  LDL R32, [R1+0x3ec] ;  /* 0x0003ec0001207983 */ /* 0x000f220000100800 */
[----:B------:R-:W-:Y:S02]  /*5310*/  FMNMX.FTZ R6, R147, R215, !PT ;  /* 0x000000d793067209 */ /* 0x000fe40007810000 */
[----:B------:R-:W-:Y:S01]  /*5320*/  ISETP.GT.AND P0, PT, R10, 0x10, !P0 ;  /* 0x000000100a00780c */ /* 0x000fe20004704270 */
[----:B------:R-:W4:Y:S01]  /*5330*/  LDL R47, [R1+0x21c] ;  /* 0x00021c00012f7983 */ /* 0x000f220000100800 */
[----:B------:R-:W-:Y:S02]  /*5340*/  FMNMX.FTZ R6, R153, R6, !PT ;  /* 0x0000000699067209 */ /* 0x000fe40007810000 */
[----:B------:R-:W-:Y:S01]  /*5350*/  ISETP.LT.OR P0, PT, R11, 0x11, P0 ;  /* 0x000000110b00780c */ /* 0x000fe20000701670 */
[----:B------:R-:W4:Y:S01]  /*5360*/  LDL R54, [R1+0x238] ;  /* 0x0002380001367983 */ /* 0x000f220000100800 */
[----:B------:R-:W-:-:S02]  /*5370*/  FMNMX.FTZ R6, R43, R6, !PT ;  /* 0x000000062b067209 */ /* 0x000fc40007810000 */
[----:B------:R-:W-:Y:S01]  /*5380*/  FSEL R164, R164, -INF , !P0 ;  /* 0xff800000a4a47808 */ /* 0x000fe20004000000 */
[----:B------:R-:W4:Y:S01]  /*5390*/  LDL R55, [R1+0x23c] ;  /* 0x00023c0001377983 */ /* 0x000f220000100800 */
[----:B------:R-:W-:Y:S02]  /*53a0*/  ISETP.GT.AND P0, PT, R10, 0x11, !P1 ;  /* 0x000000110a00780c */ /* 0x000fe40004f04270 */
[----:B------:R-:W-:Y:S01]  /*53b0*/  ISETP.NE.AND P1, PT, R50, RZ, PT ;  /* 0x000000ff3200720c */ /* 0x000fe20003f25270 */
[----:B------:R-:W4:Y:S01]  /*53c0*/  LDL R56, [R1+0x240] ;  /* 0x0002400001387983 */ /* 0x000f220000100800 */
[----:B------:R-:W-:Y:S02]  /*53d0*/  ISETP.LT.OR P0, PT, R11, 0x12, P0 ;  /* 0x000000120b00780c */ /* 0x000fe40000701670 */
[----:B------:R-:W-:Y:S01]  /*53e0*/  FMNMX.FTZ R6, R161, R6, !PT ;  /* 0x00000006a1067209 */ /* 0x000fe20007810000 */
        /* <DEDUP_REMOVED lines=14> */
[----:B------:R-:W-:Y:S01]  /*54d0*/  FMNMX.FTZ R6, R15, R6, !PT ;  /* 0x000000060f067209 */ /* 0x000fe20007810000 */
        /* <DEDUP_REMOVED lines=16> */
[----:B------:R-:W-:Y:S02]  /*55e0*/  ISETP.NE.AND P0, PT, R26, RZ, PT ;  /* 0x000000ff1a00720c */ /* 0x000fe40003f05270 */
[----:B------:R-:W-:Y:S01]  /*55f0*/  ISETP.NE.AND P6, PT, R51, RZ, PT ;  /* 0x000000ff3300720c */ /* 0x000fe20003fc5270 */
[----:B------:R-:W4:Y:S01]  /*5600*/  LDL R67, [R1+0x26c] ;  /* 0x00026c0001437983 */ /* 0x000f220000100800 */
[----:B------:R-:W-:Y:S02]  /*5610*/  ISETP.GT.AND P0, PT, R10, 0x21, !P0 ;  /* 0x000000210a00780c */ /* 0x000fe40004704270 */
[----:B------:R-:W-:Y:S01]  /*5620*/  FMNMX.FTZ R6, R21, R6, !PT ;  /* 0x0000000615067209 */ /* 0x000fe20007810000 */
[----:B------:R-:W4:Y:S01]  /*5630*/  LDL R51, [R1+0x22c] ;  /* 0x00022c0001337983 */ /* 0x000f220000100800 */
[----:B------:R-:W-:-:S02]  /*5640*/  ISETP.LT.OR P0, PT, R11, 0x22, P0 ;  /* 0x000000220b00780c */ /* 0x000fc40000701670 */
[----:B------:R-:W-:Y:S01]  /*5650*/  FMNMX.FTZ R6, R33, R6, !PT ;  /* 0x0000000621067209 */ /* 0x000fe20007810000 */
[----:B------:R-:W4:Y:S01]  /*5660*/  LDL R68, [R1+0x270] ;  /* 0x0002700001447983 */ /* 0x000f220000100800 */
[----:B------:R-:W-:Y:S02]  /*5670*/  FSEL R189, R189, -INF , !P0 ;  /* 0xff800000bdbd7808 */ /* 0x000fe40004000000 */
[----:B------:R-:W-:Y:S01]  /*5680*/  ISETP.NE.AND P0, PT, R44, RZ, PT ;  /* 0x000000ff2c00720c */ /* 0x000fe20003f05270 */
[----:B------:R-:W4:Y:S01]  /*5690*/  LDL R69, [R1+0x274] ;  /* 0x0002740001457983 */ /* 0x000f220000100800 */
[----:B------:R-:W-:Y:S02]  /*56a0*/  FMNMX.FTZ R6, R157, R6, !PT ;  /* 0x000000069d067209 */ /* 0x000fe40007810000 */
[----:B------:R-:W-:Y:S01]  /*56b0*/  ISETP.GT.AND P0, PT, R10, 0x28, !P0 ;  /* 0x000000280a00780c */ /* 0x000fe20004704270 */
[----:B------:R-:W4:Y:S01]  /*56c0*/  LDL R70, [R1+0x278] ;  /* 0x0002780001467983 */ /* 0x000f220000100800 */
[----:B------:R-:W-:-:S02]  /*56d0*/  FMNMX.FTZ R6, R187, R6, !PT ;  /* 0x00000006bb067209 */ /* 0x000fc40007810000 */
[----:B------:R-:W-:Y:S01]  /*56e0*/  ISETP.LT.OR P0, PT, R11, 0x29, P0 ;  /* 0x000000290b00780c */ /* 0x000fe20000701670 */
[----:B------:R-:W4:Y:S01]  /*56f0*/  LDL R71, [R1+0x27c] ;  /* 0x00027c0001477983 */ /* 0x000f220000100800 */
[----:B------:R-:W-:Y:S02]  /*5700*/  FMNMX.FTZ R6, R31, R6, !PT ;  /* 0x000000061f067209 */ /* 0x000fe40007810000 */
[----:B------:R-:W-:Y:S01]  /*5710*/  FSEL R171, R171, -INF , !P0 ;  /* 0xff800000abab7808 */ /* 0x000fe20004000000 */
[----:B------:R-:W4:Y:S01]  /*5720*/  LDL R72, [R1+0x280] ;  /* 0x0002800001487983 */ /* 0x000f220000100800 */
[----:B------:R-:W-:Y:S02]  /*5730*/  ISETP.NE.AND P0, PT, R46, RZ, PT ;  /* 0x000000ff2e00720c */ /* 0x000fe40003f05270 */
[----:B------:R-:W-:Y:S01]  /*5740*/  FMNMX.FTZ R6, R175, R6, !PT ;  /* 0x00000006af067209 */ /* 0x000fe20007810000 */
[----:B------:R-:W4:Y:S01]  /*5750*/  LDL R73, [R1+0x284] ;  /* 0x0002840001497983 */ /* 0x000f220000100800 */
[----:B------:R-:W-:-:S02]  /*5760*/  ISETP.GT.AND P0, PT, R10, 0x29, !P0 ;  /* 0x000000290a00780c */ /* 0x000fc40004704270 */
[----:B------:R-:W-:Y:S01]  /*5770*/  ISETP.GT.AND P2, PT, R10, 0x49, !P2 ;  /* 0x000000490a00780c */ /* 0x000fe20005744270 */
[----:B------:R-:W4:Y:S01]  /*5780*/  LDL R74, [R1+0x288] ;  /* 0x00028800014a7983 */ /* 0x000f220000100800 */
[----:B------:R-:W-:Y:S02]  /*5790*/  ISETP.LT.OR P0, PT, R11, 0x2a, P0 ;  /* 0x0000002a0b00780c */ /* 0x000fe40000701670 */
[----:B------:R-:W-:Y:S01]  /*57a0*/  FMNMX.FTZ R6, R177, R6, !PT ;  /* 0x00000006b1067209 */ /* 0x000fe20007810000 */
[----:B------:R-:W4:Y:S01]  /*57b0*/  LDL R75, [R1+0x28c] ;  /* 0x00028c00014b7983 */ /* 0x000f220000100800 */
[----:B------:R-:W-:Y:S02]  /*57c0*/  FSEL R172, R172, -INF , !P0 ;  /* 0xff800000acac7808 */ /* 0x000fe40004000000 */
[----:B------:R-:W-:Y:S01]  /*57d0*/  ISETP.NE.AND P0, PT, R48, RZ, PT ;  /* 0x000000ff3000720c */ /* 0x000fe20003f05270 */
[----:B------:R-:W4:Y:S01]  /*57e0*/  LDL R76, [R1+0x290] ;  /* 0x00029000014c7983 */ /* 0x000f220000100800 */
[----:B------:R-:W-:-:S02]  /*57f0*/  ISETP.GT.AND P3, PT, R10, 0x50, !P3 ;  /* 0x000000500a00780c */ /* 0x000fc40005f64270 */
[----:B------:R-:W-:Y:S01]  /*5800*/  ISETP.GT.AND P0, PT, R10, 0x30, !P0 ;  /* 0x000000300a00780c */ /* 0x000fe20004704270 */
[----:B------:R-:W4:Y:S01]  /*5810*/  LDL R48, [R1+0x220] ;  /* 0x0002200001307983 */ /* 0x000f220000100800 */
[C---:B------:R-:W-:Y:S02]  /*5820*/  ISETP.LT.OR P2, PT, R11.reuse, 0x4a, P2 ;  /* 0x0000004a0b00780c */ /* 0x040fe40001741670 */
[----:B------:R-:W-:Y:S01]  /*5830*/  ISETP.LT.OR P0, PT, R11, 0x31, P0 ;  /* 0x000000310b00780c */ /* 0x000fe20000701670 */
[----:B------:R-:W4:Y:S01]  /*5840*/  LDL R77, [R1+0x294] ;  /* 0x00029400014d7983 */ /* 0x000f220000100800 */
[----:B------:R-:W-:Y:S02]  /*5850*/  FMNMX.FTZ R6, R167, R6, !PT ;  /* 0x00000006a7067209 */ /* 0x000fe40007810000 */
[----:B------:R-:W-:Y:S01]  /*5860*/  FSEL R195, R195, -INF , !P0 ;  /* 0xff800000c3c37808 */ /* 0x000fe20004000000 */
[----:B------:R-:W4:Y:S01]  /*5870*/  LDL R78, [R1+0x298] ;  /* 0x00029800014e7983 */ /* 0x000f220000100800 */
[----:B------:R-:W-:-:S02]  /*5880*/  ISETP.NE.AND P0, PT, R49, RZ, PT ;  /* 0x000000ff3100720c */ /* 0x000fc40003f05270 */
[C---:B------:R-:W-:Y:S01]  /*5890*/  ISETP.LT.OR P3, PT, R11.reuse, 0x51, P3 ;  /* 0x000000510b00780c */ /* 0x040fe20001f61670 */
[----:B------:R-:W4:Y:S01]  /*58a0*/  LDL R49, [R1+0x224] ;  /* 0x0002240001317983 */ /* 0x000f220000100800 */
[----:B------:R-:W-:Y:S02]  /*58b0*/  ISETP.GT.AND P0, PT, R10, 0x31, !P0 ;  /* 0x000000310a00780c */ /* 0x000fe40004704270 */
[----:B------:R-:W-:Y:S01]  /*58c0*/  FSEL R176, R176, -INF , !P2 ;  /* 0xff800000b0b07808 */ /* 0x000fe20005000000 */
[----:B------:R-:W4:Y:S01]  /*58d0*/  LDL R79, [R1+0x29c] ;  /* 0x00029c00014f7983 */ /* 0x000f220000100800 */
[----:B------:R-:W-:Y:S02]  /*58e0*/  ISETP.LT.OR P0, PT, R11, 0x32, P0 ;  /* 0x000000320b00780c */ /* 0x000fe40000701670 */
[----:B------:R-:W-:Y:S01]  /*58f0*/  FMNMX.FTZ R6, R29, R6, !PT ;  /* 0x000000061d067209 */ /* 0x000fe20007810000 */
[----:B------:R-:W4:Y:S01]  /*5900*/  LDL R80, [R1+0x2a0] ;  /* 0x0002a00001507983 */ /* 0x000f220000100800 */
[----:B------:R-:W-:-:S02]  /*5910*/  FSEL R212, R212, -INF , !P0 ;  /* 0xff800000d4d47808 */ /* 0x000fc40004000000 */
[----:B------:R-:W-:Y:S01]  /*5920*/  ISETP.NE.AND P0, PT, R28, RZ, PT ;  /* 0x000000ff1c00720c */ /* 0x000fe20003f05270 */
[----:B------:R-:W4:Y:S01]  /*5930*/  LDL R81, [R1+0x2a4] ;  /* 0x0002a40001517983 */ /* 0x000f220000100800 */
[----:B------:R-:W-:Y:S02]  /*5940*/  FSEL R185, R185, -INF , !P3 ;  /* 0xff800000b9b97808 */ /* 0x000fe40005800000 */
[C---:B------:R-:W-:Y:S01]  /*5950*/  ISETP.GT.AND P0, PT, R10.reuse, 0x38, !P0 ;  /* 0x000000380a00780c */ /* 0x040fe20004704270 */
[----:B------:R-:W4:Y:S01]  /*5960*/  LDL R28, [R1+0x3dc] ;  /* 0x0003dc00011c7983 */ /* 0x000f220000100800 */
[----:B------:R-:W-:Y:S02]  /*5970*/  FMNMX.FTZ R6, R169, R6, !PT ;  /* 0x00000006a9067209 */ /* 0x000fe40007810000 */
[----:B------:R-:W-:Y:S01]  /*5980*/  ISETP.LT.OR P0, PT, R11, 0x39, P0 ;  /* 0x000000390b00780c */ /* 0x000fe20000701670 */
[----:B------:R-:W4:Y:S01]  /*5990*/  LDL R82, [R1+0x2a8] ;  /* 0x0002a80001527983 */ /* 0x000f220000100800 */
[----:B------:R-:W-:-:S02]  /*59a0*/  ISETP.GT.AND P4, PT, R10, 0x51, !P4 ;  /* 0x000000510a00780c */ /* 0x000fc40006784270 */
[----:B------:R-:W-:Y:S01]  /*59b0*/  FSEL R213, R213, -INF , !P0 ;  /* 0xff800000d5d57808 */ /* 0x000fe20004000000 */
[----:B------:R-:W4:Y:S01]  /*59c0*/  LDL R83, [R1+0x2ac] ;  /* 0x0002ac0001537983 */ /* 0x000f220000100800 */
[C---:B------:R-:W-:Y:S02]  /*59d0*/  ISETP.GT.AND P0, PT, R10.reuse, 0x39, !P1 ;  /* 0x000000390a00780c */ /* 0x040fe40004f04270 */
[----:B------:R-:W-:Y:S01]  /*59e0*/  ISETP.NE.AND P1, PT, R53, RZ, PT ;  /* 0x000000ff3500720c */ /* 0x000fe20003f25270 */
[----:B------:R-:W4:Y:S01]  /*59f0*/  LDL R84, [R1+0x2b0] ;  /* 0x0002b00001547983 */ /* 0x000f220000100800 */
[----:B------:R-:W-:Y:S02]  /*5a00*/  ISETP.LT.OR P0, PT, R11, 0x3a, P0 ;  /* 0x0000003a0b00780c */ /* 0x000fe40000701670 */
[----:B------:R-:W-:Y:S01]  /*5a10*/  ISETP.GT.AND P1, PT, R10, 0x48, !P1 ;  /* 0x000000480a00780c */ /* 0x000fe20004f24270 */
[----:B------:R-:W4:Y:S01]  /*5a20*/  LDL R53, [R1+0x234] ;  /* 0x0002340001357983 */ /* 0x000f220000100800 */
[----:B------:R-:W-:-:S02]  /*5a30*/  FSEL R214, R214, -INF , !P0 ;  /* 0xff800000d6d67808 */ /* 0x000fc40004000000 */
[----:B------:R-:W-:Y:S01]  /*5a40*/  ISETP.NE.AND P0, PT, R13, RZ, PT ;  /* 0x000000ff0d00720c */ /* 0x000fe20003f05270 */
[----:B------:R-:W4:Y:S01]  /*5a50*/  LDL R85, [R1+0x2b4] ;  /* 0x0002b40001557983 */ /* 0x000f220000100800 */
[----:B------:R-:W-:Y:S02]  /*5a60*/  ISETP.LT.OR P1, PT, R11, 0x49, P1 ;  /* 0x000000490b00780c */ /* 0x000fe40000f21670 */
[C---:B------:R-:W-:Y:S01]  /*5a70*/  ISETP.GT.AND P0, PT, R10.reuse, RZ, !P0 ;  /* 0x000000ff0a00720c */ /* 0x040fe20004704270 */
[----:B------:R-:W4:Y:S01]  /*5a80*/  LDL R86, [R1+0x2b8] ;  /* 0x0002b80001567983 */ /* 0x000f220000100800 */
[----:B------:R-:W-:Y:S02]  /*5a90*/  FSEL R183, R183, -INF , !P1 ;  /* 0xff800000b7b77808 */ /* 0x000fe40004800000 */
[----:B------:R-:W-:Y:S01]  /*5aa0*/  ISETP.LT.OR P0, PT, R11, 0x1, P0 ;  /* 0x000000010b00780c */ /* 0x000fe20000701670 */
[----:B------:R-:W4:Y:S01]  /*5ab0*/  LDL R87, [R1+0x2bc] ;  /* 0x0002bc0001577983 */ /* 0x000f220000100800 */
[----:B------:R-:W-:-:S02]  /*5ac0*/  ISETP.GT.AND P5, PT, R10, 0x58, !P5 ;  /* 0x000000580a00780c */ /* 0x000fc40006fa4270 */
        /* <DEDUP_REMOVED lines=9> */
[----:B------:R-:W-:Y:S01]  /*5b60*/  FMNMX.FTZ R9, R149, R8, !PT ;  /* 0x0000000895097209 */ /* 0x000fe20007810000 */
[----:B------:R-:W4:Y:S01]  /*5b70*/  LDL R91, [R1+0x2cc] ;  /* 0x0002cc00015b7983 */ /* 0x000f220000100800 */
[----:B------:R-:W-:Y:S02]  /*5b80*/  ISETP.NE.AND P0, PT, R52, RZ, PT ;  /* 0x000000ff3400720c */ /* 0x000fe40003f05270 */
[----:B------:R-:W-:Y:S01]  /*5b90*/  FMNMX.FTZ R8, R164, R9, !PT ;  /* 0x00000009a4087209 */ /* 0x000fe20007810000 */
        /* <DEDUP_REMOVED lines=8> */
[----:B------:R-:W-:Y:S01]  /*5c20*/  FMNMX.FTZ R9, R173, R8, !PT ;  /* 0x00000008ad097209 */ /* 0x000fe20007810000 */
[----:B------:R-:W4:Y:S01]  /*5c30*/  LDL R94, [R1+0x2d8] ;  /* 0x0002d800015e7983 */ /* 0x000f220000100800 */
[----:B------:R-:W-:Y:S02]  /*5c40*/  ISETP.NE.AND P6, PT, R18, RZ, PT ;  /* 0x000000ff1200720c */ /* 0x000fe40003fc5270 */
[----:B------:R-:W-:Y:S01]  /*5c50*/  FMNMX.FTZ R8, R188, R9, !PT ;  /* 0x00000009bc087209 */ /* 0x000fe20007810000 */
[----:B------:R-:W4:Y:S01]  /*5c60*/  LDL R95, [R1+0x2dc] ;  /* 0x0002dc00015f7983 */ /* 0x000f220000100800 */
[----:B------:R-:W-:-:S02]  /*5c70*/  ISETP.GT.AND P6, PT, R10, 0x59, !P6 ;  /* 0x000000590a00780c */ /* 0x000fc400077c4270 */
[----:B------:R-:W-:Y:S01]  /*5c80*/  FMNMX.FTZ R8, R189, R8, !PT ;  /* 0x00000008bd087209 */ /* 0x000fe20007810000 */
[----:B------:R-:W4:Y:S01]  /*5c90*/  LDL R96, [R1+0x2e0] ;  /* 0x0002e00001607983 */ /* 0x000f220000100800 */
[----:B------:R-:W-:Y:S02]  /*5ca0*/  ISETP.LT.OR P4, PT, R11, 0x52, P4 ;  /* 0x000000520b00780c */ /* 0x000fe40002781670 */
[----:B------:R-:W-:Y:S01]  /*5cb0*/  FMNMX.FTZ R9, R171, R8, !PT ;  /* 0x00000008ab097209 */ /* 0x000fe20007810000 */
[----:B------:R-:W4:Y:S01]  /*5cc0*/  LDL R97, [R1+0x2e4] ;  /* 0x0002e40001617983 */ /* 0x000f220000100800 */
[C---:B------:R-:W-:Y:S02]  /*5cd0*/  ISETP.LT.OR P5, PT, R11.reuse, 0x59, P5 ;  /* 0x000000590b00780c */ /* 0x040fe40002fa1670 */
        /* <DEDUP_REMOVED lines=8> */
[----:B------:R-:W-:Y:S02]  /*5d60*/  FSEL R182, R182, -INF , !P5 ;  /* 0xff800000b6b67808 */ /* 0x000fe40006800000 */
[----:B------:R-:W-:Y:S01]  /*5d70*/  FMNMX.FTZ R9, R213, R8, !PT ;  /* 0x00000008d5097209 */ /* 0x000fe20007810000 */
[----:B------:R-:W4:Y:S01]  /*5d80*/  LDL R101, [R1+0x2f4] ;  /* 0x0002f40001657983 */ /* 0x000f220000100800 */
[----:B------:R-:W-:-:S02]  /*5d90*/  FSEL R186, R186, -INF , !P6 ;  /* 0xff800000baba7808 */ /* 0x000fc40007000000 */
[----:B------:R-:W-:Y:S01]  /*5da0*/  FMNMX.FTZ R8, R214, R9, !PT ;  /* 0x00000009d6087209 */ /* 0x000fe20007810000 */
[----:B------:R-:W4:Y:S03]  /*5db0*/  LDL R102, [R1+0x2f8] ;  /* 0x0002f80001667983 */ /* 0x000f260000100800 */
        /* <DEDUP_REMOVED lines=9> */
[----:B------:R-:W4:Y:S01]  /*5e50*/  LDL R107, [R1+0x30c] ;  /* 0x00030c00016b7983 */ /* 0x000f220000100800 */
[----:B------:R-:W-:-:S02]  /*5e60*/  FMNMX.FTZ R8, R27, R6, !PT ;  /* 0x000000061b087209 */ /* 0x000fc40007810000 */
[----:B------:R-:W-:Y:S01]  /*5e70*/  FMNMX.FTZ R9, R184, R9, !PT ;  /* 0x00000009b8097209 */ /* 0x000fe20007810000 */
[----:B------:R-:W4:Y:S03]  /*5e80*/  LDL R108, [R1+0x310] ;  /* 0x00031000016c7983 */ /* 0x000f260000100800 */
[----:B------:R-:W-:Y:S01]  /*5e90*/  FMNMX.FTZ R9, R182, R9, !PT ;  /* 0x00000009b6097209 */ /* 0x000fe20007810000 */
[----:B------:R-:W0:Y:S03]  /*5ea0*/  SHFL.BFLY PT, R11, R8, 0x2, 0x1f ;  /* 0x0c401f00080b7f89 */ /* 0x000e2600000e0000 */
[----:B------:R-:W-:Y:S01]  /*5eb0*/  FMNMX.FTZ R9, R186, R9, !PT ;  /* 0x00000009ba097209 */ /* 0x000fe20007810000 */
[----:B------:R-:W4:Y:S04]  /*5ec0*/  LDL R109, [R1+0x314] ;  /* 0x00031400016d7983 */ /* 0x000f280000100800 */
[----:B------:R1:W-:Y:S04]  /*5ed0*/  STL.64 [R1+0x420], R8 ;  /* 0x0004200801007387 */ /* 0x0003e80000100a00 */
[----:B------:R-:W2:Y:S04]  /*5ee0*/  LDL R13, [R1+0x424] ;  /* 0x00042400010d7983 */ /* 0x000ea80000100800 */
[----:B------:R-:W4:Y:S04]  /*5ef0*/  LDL R110, [R1+0x318] ;  /* 0x00031800016e7983 */ /* 0x000f280000100800 */
[----:B------:R-:W4:Y:S01]  /*5f00*/  LDL R111, [R1+0x31c] ;  /* 0x00031c00016f7983 */ /* 0x000f220000100800 */
[----:B0-----:R-:W-:-:S03]  /*5f10*/  FMNMX.FTZ R10, R8, R11, !PT ;  /* 0x0000000b080a7209 */ /* 0x001fc60007810000 */
[----:B------:R-:W4:Y:S04]  /*5f20*/  LDL R112, [R1+0x320] ;  /* 0x0003200001707983 */ /* 0x000f280000100800 */
[----:B------:R-:W0:Y:S04]  /*5f30*/  SHFL.BFLY PT, R11, R10, 0x1, 0x1f ;  /* 0x0c201f000a0b7f89 */ /* 0x000e2800000e0000 */
[----:B-1----:R-:W4:Y:S04]  /*5f40*/  LDL.64 R8, [R1+0x88] ;  /* 0x0000880001087983 */ /* 0x002f280000100a00 */
[----:B------:R-:W4:Y:S04]  /*5f50*/  LDL R113, [R1+0x324] ;  /* 0x0003240001717983 */ /* 0x000f280000100800 */
[----:B------:R-:W4:Y:S04]  /*5f60*/  LDL R114, [R1+0x328] ;  /* 0x0003280001727983 */ /* 0x000f280000100800 */
[----:B------:R-:W4:Y:S04]  /*5f70*/  LDL R115, [R1+0x32c] ;  /* 0x00032c0001737983 */ /* 0x000f280000100800 */
[----:B------:R-:W4:Y:S01]  /*5f80*/  LDL R116, [R1+0x330] ;  /* 0x0003300001747983 */ /* 0x000f220000100800 */
[----:B0-----:R-:W-:-:S03]  /*5f90*/  FMNMX.FTZ R18, R10, R11, !PT ;  /* 0x0000000b0a127209 */ /* 0x001fc60007810000 */
[----:B------:R-:W4:Y:S04]  /*5fa0*/  LDL R117, [R1+0x334] ;  /* 0x0003340001757983 */ /* 0x000f280000100800 */
[----:B------:R-:W-:Y:S04]  /*5fb0*/  STL [R1+0x420], R18 ;  /* 0x0004201201007387 */ /* 0x000fe80000100800 */
        /* <DEDUP_REMOVED lines=43> */
[----:B--2---:R-:W0:Y:S02]  /*6270*/  SHFL.BFLY PT, R6, R13, 0x2, 0x1f ;  /* 0x0c401f000d067f89 */ /* 0x004e2400000e0000 */
[----:B0-----:R-:W-:-:S05]  /*6280*/  FMNMX.FTZ R6, R6, R13, !PT ;  /* 0x0000000d06067209 */ /* 0x001fca0007810000 */
[----:B------:R-:W0:Y:S01]  /*6290*/  SHFL.BFLY PT, R25, R6, 0x1, 0x1f ;  /* 0x0c201f0006197f89 */ /* 0x000e2200000e0000 */
[----:B---3--:R-:W-:Y:S01]  /*62a0*/  FSETP.NEU.FTZ.AND P0, PT, R170, -INF , PT ;  /* 0xff800000aa00780b */ /* 0x008fe20003f1d000 */
[----:B----4-:R-:W-:-:S05]  /*62b0*/  FMUL.FTZ R170, R11, R170 ;  /* 0x000000aa0baa7220 */ /* 0x010fca0000410000 */
[----:B------:R-:W-:-:S05]  /*62c0*/  FSEL R170, R170, RZ, P0 ;  /* 0x000000ffaaaa7208 */ /* 0x000fca0000000000 */
[-CC-:B------:R-:W-:Y:S01]  /*62d0*/  FFMA.FTZ R156, R33, R11.reuse, -R170.reuse ;  /* 0x0000000b219c7223 */ /* 0x180fe200000108aa */
[-CC-:B------:R-:W-:Y:S01]  /*62e0*/  FFMA.FTZ R174, R31, R11.reuse, -R170.reuse ;  /* 0x0000000b1fae7223 */ /* 0x180fe200000108aa */
[-CC-:B------:R-:W-:Y:S01]  /*62f0*/  FFMA.FTZ R168, R29, R11.reuse, -R170.reuse ;  /* 0x0000000b1da87223 */ /* 0x180fe200000108aa */
[----:B------:R-:W2:Y:S04]  /*6300*/  LDL R31, [R1+0x3e8] ;  /* 0x0003e800011f7983 */ /* 0x000ea80000100800 */
[----:B------:R-:W3:Y:S04]  /*6310*/  LDL R29, [R1+0x3e0] ;  /* 0x0003e000011d7983 */ /* 0x000ee80000100800 */
[----:B------:R-:W4:Y:S01]  /*6320*/  LDL R33, [R1+0x3f0] ;  /* 0x0003f00001217983 */ /* 0x000f220000100800 */
        /* <DEDUP_REMOVED lines=22> */
[----:B------:R-:W4:Y:S04]  /*6490*/  LDL R45, [R1+0x3bc] ;  /* 0x0003bc00012d7983 */ /* 0x000f280000100800 */
[----:B------:R-:W4:Y:S04]  /*64a0*/  LDL R35, [R1+0x3c8] ;  /* 0x0003c80001237983 */ /* 0x000f280000100800 */
[----:B------:R-:W4:Y:S04]  /*64b0*/  LDL R37, [R1+0x3d0] ;  /* 0x0003d00001257983 */ /* 0x000f280000100800 */
[----:B------:R-:W4:Y:S04]  /*64c0*/  LDL R39, [R1+0x3d8] ;  /* 0x0003d80001277983 */ /* 0x000f280000100800 */
[----:B------:R-:W4:Y:S04]  /*64d0*/  LDL R25, [R1+0x3f8] ;  /* 0x0003f80001197983 */ /* 0x000f280000100800 */
[----:B------:R-:W4:Y:S01]  /*64e0*/  LDL R27, [R1+0x400] ;  /* 0x00040000011b7983 */ /* 0x000f220000100800 */
[----:B------:R-:W-:-:S03]  /*64f0*/  FSETP.NEU.FTZ.AND P0, PT, R6, -INF , PT ;  /* 0xff8000000600780b */ /* 0x000fc60003f1d000 */
[----:B------:R0:W-:Y:S01]  /*6500*/  STL [R1+0x218], R12 ;  /* 0x0002180c01007387 */ /* 0x0001e20000100800 */
[----:B------:R-:W-:Y:S01]  /*6510*/  MUFU.EX2 R147, R147 ;  /* 0x0000009300937308 */ /* 0x000fe20000000800 */
[----:B0-----:R-:W-:-:S07]  /*6520*/  FMUL.FTZ R12, R6, R11 ;  /* 0x0000000b060c7220 */ /* 0x001fce0000410000 */
[----:B------:R-:W0:Y:S01]  /*6530*/  MUFU.EX2 R148, R148 ;  /* 0x0000009400947308 */ /* 0x000e220000000800 */
[----:B------:R-:W-:Y:S01]  /*6540*/  FSEL R12, R12, RZ, P0 ;  /* 0x000000ff0c0c7208 */ /* 0x000fe20000000000 */
[----:B------:R1:W-:Y:S06]  /*6550*/  STL [R1+0x214], R158 ;  /* 0x0002149e01007387 */ /* 0x0003ec0000100800 */
[----:B------:R-:W0:Y:S01]  /*6560*/  MUFU.EX2 R153, R153 ;  /* 0x0000009900997308 */ /* 0x000e220000000800 */
[-CC-:B------:R-:W-:Y:S01]  /*6570*/  FFMA.FTZ R159, R151, R11.reuse, -R12.reuse ;  /* 0x0000000b979f7223 */ /* 0x180fe2000001080c */
[-CC-:B------:R-:W-:Y:S01]  /*6580*/  FFMA.FTZ R160, R150, R11.reuse, -R12.reuse ;  /* 0x0000000b96a07223 */ /* 0x180fe2000001080c */
[-CC-:B------:R-:W-:Y:S01]  /*6590*/  FFMA.FTZ R161, R149, R11.reuse, -R12.reuse ;  /* 0x0000000b95a17223 */ /* 0x180fe2000001080c */
[----:B------:R0:W-:Y:S01]  /*65a0*/  STL [R1+0x210], R154 ;  /* 0x0002109a01007387 */ /* 0x0001e20000100800 */
[----:B-1----:R-:W-:-:S03]  /*65b0*/  FFMA.FTZ R158, R152, R11, -R12 ;  /* 0x0000000b989e7223 */ /* 0x002fc6000001080c */
[----:B------:R-:W-:Y:S08]  /*65c0*/  MUFU.EX2 R159, R159 ;  /* 0x0000009f009f7308 */ /* 0x000ff00000000800 */
[----:B0-----:R-:W0:Y:S01]  /*65d0*/  MUFU.EX2 R154, R43 ;  /* 0x0000002b009a7308 */ /* 0x001e220000000800 */
[----:B------:R1:W-:Y:S07]  /*65e0*/  STL [R1+0x3f4], R24 ;  /* 0x0003f41801007387 */ /* 0x0003ee0000100800 */
[----:B------:R-:W0:Y:S08]  /*65f0*/  MUFU.EX2 R158, R158 ;  /* 0x0000009e009e7308 */ /* 0x000e300000000800 */
[----:B------:R-:W-:Y:S01]  /*6600*/  MUFU.EX2 R160, R160 ;  /* 0x000000a000a07308 */ /* 0x000fe20000000800 */
[----:B-1----:R-:W-:-:S07]  /*6610*/  FADD.FTZ R24, R147, R148 ;  /* 0x0000009493187221 */ /* 0x002fce0000010000 */
[----:B------:R-:W1:Y:S01]  /*6620*/  MUFU.EX2 R161, R161 ;  /* 0x000000a100a17308 */ /* 0x000e620000000800 */
[----:B------:R-:W-:Y:S02]  /*6630*/  IMAD R8, R155, 0xc00, R8 ;  /* 0x00000c009b087824 */ /* 0x000fe400078e0208 */
[----:B------:R-:W-:Y:S01]  /*6640*/  FADD.FTZ R215, R153, R24 ;  /* 0x0000001899d77221 */ /* 0x000fe20000010000 */
[----:B------:R1:W-:Y:S01]  /*6650*/  STL [R1+0x3dc], R28 ;  /* 0x0003dc1c01007387 */ /* 0x0003e20000100800 */
[----:B------:R-:W-:Y:S02]  /*6660*/  R2UR UR7, R9 ;  /* 0x00000000090772ca */ /* 0x000fe400000e0000 */
[----:B------:R-:W-:Y:S01]  /*6670*/  R2UR UR6, R8 ;  /* 0x00000000080672ca */ /* 0x000fe200000e0000 */
[----:B------:R1:W-:Y:S01]  /*6680*/  STL [R1+0x3e4], R30 ;  /* 0x0003e41e01007387 */ /* 0x0003e20000100800 */
[C---:B0-----:R-:W-:Y:S01]  /*6690*/  FADD.FTZ R215, R154.reuse, R215 ;  /* 0x000000d79ad77221 */ /* 0x041fe20000010000 */
[----:B------:R-:W-:-:S02]  /*66a0*/  F2FP.F16.F32.PACK_AB R154, R154, R153 ;  /* 0x000000999a9a723e */ /* 0x000fc400000000ff */
[----:B------:R0:W-:Y:S01]  /*66b0*/  STL [R1+0x3ec], R32 ;  /* 0x0003ec2001007387 */ /* 0x0001e20000100800 */
[----:B-1----:R-:W-:Y:S01]  /*66c0*/  VIADD R28, R8, 0x80 ;  /* 0x00000080081c7836 */ /* 0x002fe20000000000 */
[----:B------:R-:W-:Y:S01]  /*66d0*/  F2FP.F16.F32.PACK_AB R152, R148, R147 ;  /* 0x000000939498723e */ /* 0x000fe200000000ff */
[C---:B------:R-:W-:Y:S01]  /*66e0*/  VIADD R30, R8.reuse, 0x100 ;  /* 0x00000100081e7836 */ /* 0x040fe20000000000 */
[----:B------:R-:W-:Y:S01]  /*66f0*/  F2FP.F16.F32.PACK_AB R153, R159, R158 ;  /* 0x0000009e9f99723e */ /* 0x000fe200000000ff */
[----:B0-----:R-:W-:Y:S01]  /*6700*/  VIADD R32, R8, 0x180 ;  /* 0x0000018008207836 */ /* 0x001fe20000000000 */
[----:B------:R-:W-:Y:S01]  /*6710*/  F2FP.F16.F32.PACK_AB R155, R161, R160 ;  /* 0x000000a0a19b723e */ /* 0x000fe200000000ff */
[----:B------:R-:W-:Y:S01]  /*6720*/  STL [R1+0x21c], R47 ;  /* 0x00021c2f01007387 */ /* 0x000fe20000100800 */
[----:B------:R-:W-:Y:S02]  /*6730*/  R2UR UR10, R28 ;  /* 0x000000001c0a72ca */ /* 0x000fe400000e0000 */
[----:B------:R-:W-:Y:S01]  /*6740*/  R2UR UR14, R30 ;  /* 0x000000001e0e72ca */ /* 0x000fe200000e0000 */
        /* <DEDUP_REMOVED lines=40> */
[----:B--2---:R0:W-:Y:S04]  /*69d0*/  STL [R1+0x3e8], R31 ;  /* 0x0003e81f01007387 */ /* 0x0041e80000100800 */
[----:B---3--:R1:W-:Y:S04]  /*69e0*/  STL [R1+0x3e0], R29 ;  /* 0x0003e01d01007387 */ /* 0x0083e80000100800 */
[----:B----4-:R2:W-:Y:S01]  /*69f0*/  STL [R1+0x3f0], R33 ;  /* 0x0003f02101007387 */ /* 0x0105e20000100800 */
[----:B0-----:R-:W-:-:S02]  /*6a00*/  IMAD.MOV.U32 R31, RZ, RZ, R9 ;  /* 0x000000ffff1f7224 */ /* 0x001fc400078e0009 */
[--C-:B-1----:R-:W-:Y:S02]  /*6a10*/  IMAD.MOV.U32 R29, RZ, RZ, R9.reuse ;  /* 0x000000ffff1d7224 */ /* 0x102fe400078e0009 */
[----:B--2---:R-:W-:Y:S01]  /*6a20*/  IMAD.MOV.U32 R33, RZ, RZ, R9 ;  /* 0x000000ffff217224 */ /* 0x004fe200078e0009 */
[----:B------:R-:W-:Y:S02]  /*6a30*/  STL [R1+0x2bc], R87 ;  /* 0x0002bc5701007387 */ /* 0x000fe40000100800 */
        /* <DEDUP_REMOVED lines=80> */
[-CC-:B------:R-:W-:Y:S01]  /*6f40*/  FFMA.FTZ R164, R164, R11.reuse, -R12.reuse ;  /* 0x0000000ba4a47223 */ /* 0x180fe2000001080c */
[-CC-:B------:R-:W-:Y:S01]  /*6f50*/  FFMA.FTZ R165, R165, R11.reuse, -R12.reuse ;  /* 0x0000000ba5a57223 */ /* 0x180fe2000001080c */
[-CC-:B------:R-:W-:Y:S01]  /*6f60*/  FFMA.FTZ R14, R14, R11.reuse, -R12.reuse ;  /* 0x0000000b0e0e7223 */ /* 0x180fe2000001080c */
[-CC-:B------:R-:W-:Y:S01]  /*6f70*/  FFMA.FTZ R173, R173, R11.reuse, -R12.reuse ;  /* 0x0000000badad7223 */ /* 0x180fe2000001080c */
[----:B------:R-:W-:Y:S08]  /*6f80*/  MUFU.EX2 R166, R166 ;  /* 0x000000a600a67308 */ /* 0x000ff00000000800 */
[----:B------:R-:W0:Y:S08]  /*6f90*/  MUFU.EX2 R162, R162 ;  /* 0x000000a200a27308 */ /* 0x000e300000000800 */
[----:B------:R-:W-:Y:S08]  /*6fa0*/  MUFU.EX2 R163, R163 ;  /* 0x000000a300a37308 */ /* 0x000ff00000000800 */
[----:B------:R-:W2:Y:S08]  /*6fb0*/  MUFU.EX2 R13, R13 ;  /* 0x0000000d000d7308 */ /* 0x000eb00000000800 */
[----:B------:R-:W-:Y:S08]  /*6fc0*/  MUFU.EX2 R164, R164 ;  /* 0x000000a400a47308 */ /* 0x000ff00000000800 */
[----:B------:R-:W3:Y:S08]  /*6fd0*/  MUFU.EX2 R165, R165 ;  /* 0x000000a500a57308 */ /* 0x000ef00000000800 */
[----:B------:R-:W-:Y:S08]  /*6fe0*/  MUFU.EX2 R14, R14 ;  /* 0x0000000e000e7308 */ /* 0x000ff00000000800 */
[----:B------:R-:W4:Y:S01]  /*6ff0*/  MUFU.EX2 R173, R173 ;  /* 0x000000ad00ad7308 */ /* 0x000f220000000800 */
[----:B------:R-:W-:Y:S04]  /*7000*/  STL [R1+0x404], R222 ;  /* 0x000404de01007387 */ /* 0x000fe80000100800 */
[----:B------:R-:W-:Y:S04]  /*7010*/  STL [R1+0x408], R223 ;  /* 0x000408df01007387 */ /* 0x000fe80000100800 */
[----:B------:R-:W-:Y:S01]  /*7020*/  STL [R1+0x40c], R224 ;  /* 0x00040ce001007387 */ /* 0x000fe20000100800 */
[-CC-:B------:R-:W-:Y:S01]  /*7030*/  FFMA.FTZ R188, R188, R11.reuse, -R12.reuse ;  /* 0x0000000bbcbc7223 */ /* 0x180fe2000001080c */
[-CC-:B------:R-:W-:Y:S01]  /*7040*/  FFMA.FTZ R189, R189, R11.reuse, -R12.reuse ;  /* 0x0000000bbdbd7223 */ /* 0x180fe2000001080c */
[-CC-:B------:R-:W-:Y:S01]  /*7050*/  FFMA.FTZ R171, R171, R11.reuse, -R12.reuse ;  /* 0x0000000babab7223 */ /* 0x180fe2000001080c */
[----:B------:R-:W-:Y:S01]  /*7060*/  FFMA.FTZ R172, R172, R11, -R12 ;  /* 0x0000000bacac7223 */ /* 0x000fe2000001080c */
[----:B------:R-:W-:Y:S08]  /*7070*/  MUFU.EX2 R15, R15 ;  /* 0x0000000f000f7308 */ /* 0x000ff00000000800 */
[----:B------:R-:W1:Y:S08]  /*7080*/  MUFU.EX2 R18, R18 ;  /* 0x0000001200127308 */ /* 0x000e700000000800 */
[----:B------:R-:W-:Y:S08]  /*7090*/  MUFU.EX2 R19, R19 ;  /* 0x0000001300137308 */ /* 0x000ff00000000800 */
[----:B------:R-:W1:Y:S08]  /*70a0*/  MUFU.EX2 R10, R10 ;  /* 0x0000000a000a7308 */ /* 0x000e700000000800 */
[----:B------:R-:W-:Y:S01]  /*70b0*/  MUFU.EX2 R188, R188 ;  /* 0x000000bc00bc7308 */ /* 0x000fe20000000800 */
[----:B------:R-:W-:-:S02]  /*70c0*/  WARPGROUP.DEPBAR.LE gsb0, 0x0 ;  /* 0x00008000000079c5 */ /* 0x000fc40000010000 */
[----:B0-----:R-:W-:Y:S02]  /*70d0*/  F2FP.F16.F32.PACK_AB R152, R162, R166 ;  /* 0x000000a6a298723e */ /* 0x001fe400000000ff */
[----:B--2---:R-:W-:Y:S02]  /*70e0*/  F2FP.F16.F32.PACK_AB R154, R13, R163 ;  /* 0x000000a30d9a723e */ /* 0x004fe400000000ff */
[----:B---3--:R-:W-:Y:S02]  /*70f0*/  F2FP.F16.F32.PACK_AB R153, R165, R164 ;  /* 0x000000a4a599723e */ /* 0x008fe400000000ff */
[----:B----4-:R-:W-:Y:S01]  /*7100*/  F2FP.F16.F32.PACK_AB R155, R173, R14 ;  /* 0x0000000ead9b723e */ /* 0x010fe200000000ff */
        /* <DEDUP_REMOVED lines=34> */
[----:B------:R-:W0:Y:S08]  /*7330*/  MUFU.EX2 R189, R189 ;  /* 0x000000bd00bd7308 */ /* 0x000e300000000800 */
[----:B------:R-:W-:Y:S08]  /*7340*/  MUFU.EX2 R171, R171 ;  /* 0x000000ab00ab7308 */ /* 0x000ff00000000800 */
[----:B------:R-:W2:Y:S01]  /*7350*/  MUFU.EX2 R172, R172 ;  /* 0x000000ac00ac7308 */ /* 0x000ea20000000800 */
[----:B------:R-:W-:Y:S01]  /*7360*/  FADD.FTZ R159, R158, R159 ;  /* 0x0000009f9e9f7221 */ /* 0x000fe20000010000 */
[-CC-:B------:R-:W-:Y:S01]  /*7370*/  FFMA.FTZ R195, R195, R11.reuse, -R12.reuse ;  /* 0x0000000bc3c37223 */ /* 0x180fe2000001080c */
[-CC-:B------:R-:W-:Y:S01]  /*7380*/  FFMA.FTZ R212, R212, R11.reuse, -R12.reuse ;  /* 0x0000000bd4d47223 */ /* 0x180fe2000001080c */
[-CC-:B------:R-:W-:Y:S01]  /*7390*/  FFMA.FTZ R158, R213, R11.reuse, -R12.reuse ;  /* 0x0000000bd59e7223 */ /* 0x180fe2000001080c */
[----:B------:R-:W-:Y:S01]  /*73a0*/  FADD.FTZ R160, R160, R159 ;  /* 0x0000009fa0a07221 */ /* 0x000fe20000010000 */
[----:B------:R-:W-:-:S02]  /*73b0*/  FFMA.FTZ R159, R214, R11, -R12 ;  /* 0x0000000bd69f7223 */ /* 0x000fc4000001080c */
[----:B------:R-:W-:Y:S08]  /*73c0*/  MUFU.EX2 R20, R20 ;  /* 0x0000001400147308 */ /* 0x000ff00000000800 */
[----:B------:R-:W3:Y:S08]  /*73d0*/  MUFU.EX2 R21, R21 ;  /* 0x0000001500157308 */ /* 0x000ef00000000800 */
[----:B------:R-:W-:Y:S08]  /*73e0*/  MUFU.EX2 R156, R156 ;  /* 0x0000009c009c7308 */ /* 0x000ff00000000800 */
[----:B------:R-:W4:Y:S08]  /*73f0*/  MUFU.EX2 R157, R157 ;  /* 0x0000009d009d7308 */ /* 0x000f300000000800 */
[----:B------:R-:W-:Y:S08]  /*7400*/  MUFU.EX2 R195, R195 ;  /* 0x000000c300c37308 */ /* 0x000ff00000000800 */
[----:B------:R-:W4:Y:S08]  /*7410*/  MUFU.EX2 R212, R212 ;  /* 0x000000d400d47308 */ /* 0x000f300000000800 */
[----:B------:R-:W-:Y:S08]  /*7420*/  MUFU.EX2 R158, R158 ;  /* 0x0000009e009e7308 */ /* 0x000ff00000000800 */
[----:B------:R-:W4:Y:S01]  /*7430*/  MUFU.EX2 R159, R159 ;  /* 0x0000009f009f7308 */ /* 0x000f220000000800 */
[----:B------:R-:W-:-:S02]  /*7440*/  WARPGROUP.DEPBAR.LE gsb0, 0x0 ;  /* 0x00008000000079c5 */ /* 0x000fc40000010000 */
[----:B-1----:R-:W-:Y:S02]  /*7450*/  F2FP.F16.F32.PACK_AB R152, R18, R15 ;  /* 0x0000000f1298723e */ /* 0x002fe400000000ff */
[----:B------:R-:W-:Y:S02]  /*7460*/  F2FP.F16.F32.PACK_AB R154, R10, R19 ;  /* 0x000000130a9a723e */ /* 0x000fe400000000ff */
[----:B0-----:R-:W-:Y:S02]  /*7470*/  F2FP.F16.F32.PACK_AB R153, R189, R188 ;  /* 0x000000bcbd99723e */ /* 0x001fe400000000ff */
[----:B--2---:R-:W-:Y:S01]  /*7480*/  F2FP.F16.F32.PACK_AB R155, R172, R171 ;  /* 0x000000abac9b723e */ /* 0x004fe200000000ff */
        /* <DEDUP_REMOVED lines=34> */
[----:B------:R-:W-:Y:S01]  /*76b0*/  FADD.FTZ R161, R161, R160 ;  /* 0x000000a0a1a17221 */ /* 0x000fe20000010000 */
[----:B------:R-:W-:-:S03]  /*76c0*/  FFMA.FTZ R160, R181, R11, -R12 ;  /* 0x0000000bb5a07223 */ /* 0x000fc6000001080c */
[----:B------:R-:W-:Y:S01]  /*76d0*/  FADD.FTZ R164, R164, R161 ;  /* 0x000000a1a4a47221 */ /* 0x000fe20000010000 */
[-CC-:B------:R-:W-:Y:S01]  /*76e0*/  FFMA.FTZ R161, R180, R11.reuse, -R12.reuse ;  /* 0x0000000bb4a17223 */ /* 0x180fe2000001080c */
[-CC-:B------:R-:W-:Y:S01]  /*76f0*/  FFMA.FTZ R183, R183, R11.reuse, -R12.reuse ;  /* 0x0000000bb7b77223 */ /* 0x180fe2000001080c */
[-CC-:B------:R-:W-:Y:S01]  /*7700*/  FFMA.FTZ R176, R176, R11.reuse, -R12.reuse ;  /* 0x0000000bb0b07223 */ /* 0x180fe2000001080c */
[-CC-:B------:R-:W-:Y:S01]  /*7710*/  FFMA.FTZ R185, R185, R11.reuse, -R12.reuse ;  /* 0x0000000bb9b97223 */ /* 0x180fe2000001080c */
[-CC-:B------:R-:W-:Y:S01]  /*7720*/  FFMA.FTZ R184, R184, R11.reuse, -R12.reuse ;  /* 0x0000000bb8b87223 */ /* 0x180fe2000001080c */
[-CC-:B------:R-:W-:Y:S01]  /*7730*/  FFMA.FTZ R182, R182, R11.reuse, -R12.reuse ;  /* 0x0000000bb6b67223 */ /* 0x180fe2000001080c */
[----:B------:R-:W-:Y:S01]  /*7740*/  FFMA.FTZ R186, R186, R11, -R12 ;  /* 0x0000000bbaba7223 */ /* 0x000fe2000001080c */
[----:B------:R-:W-:Y:S08]  /*7750*/  MUFU.EX2 R187, R187 ;  /* 0x000000bb00bb7308 */ /* 0x000ff00000000800 */
[----:B------:R-:W0:Y:S08]  /*7760*/  MUFU.EX2 R174, R174 ;  /* 0x000000ae00ae7308 */ /* 0x000e300000000800 */
[----:B------:R-:W-:Y:S08]  /*7770*/  MUFU.EX2 R175, R175 ;  /* 0x000000af00af7308 */ /* 0x000ff00000000800 */
[----:B------:R-:W1:Y:S08]  /*7780*/  MUFU.EX2 R177, R177 ;  /* 0x000000b100b17308 */ /* 0x000e700000000800 */
[----:B------:R-:W-:Y:S08]  /*7790*/  MUFU.EX2 R160, R160 ;  /* 0x000000a000a07308 */ /* 0x000ff00000000800 */
[----:B------:R-:W2:Y:S08]  /*77a0*/  MUFU.EX2 R161, R161 ;  /* 0x000000a100a17308 */ /* 0x000eb00000000800 */
[----:B------:R-:W-:Y:S08]  /*77b0*/  MUFU.EX2 R11, R183 ;  /* 0x000000b7000b7308 */ /* 0x000ff00000000800 */
[----:B------:R-:W2:Y:S01]  /*77c0*/  MUFU.EX2 R12, R176 ;  /* 0x000000b0000c7308 */ /* 0x000ea20000000800 */
[----:B------:R-:W-:-:S02]  /*77d0*/  WARPGROUP.DEPBAR.LE gsb0, 0x0 ;  /* 0x00008000000079c5 */ /* 0x000fc40000010000 */
[----:B---3--:R-:W-:Y:S02]  /*77e0*/  F2FP.F16.F32.PACK_AB R152, R21, R20 ;  /* 0x000000141598723e */ /* 0x008fe400000000ff */
[----:B----4-:R-:W-:Y:S02]  /*77f0*/  F2FP.F16.F32.PACK_AB R154, R157, R156 ;  /* 0x0000009c9d9a723e */ /* 0x010fe400000000ff */
[----:B------:R-:W-:Y:S02]  /*7800*/  F2FP.F16.F32.PACK_AB R153, R212, R195 ;  /* 0x000000c3d499723e */ /* 0x000fe400000000ff */
[----:B------:R-:W-:Y:S01]  /*7810*/  F2FP.F16.F32.PACK_AB R155, R159, R158 ;  /* 0x0000009e9f9b723e */ /* 0x000fe200000000ff */
        /* <DEDUP_REMOVED lines=32> */
[----:B---3--:R-:W-:-:S06]  /*7a20*/  WARPGROUP.ARRIVE ;  /* 0x00000000000079c5 */ /* 0x008fcc0000000000 */
[----:B------:R-:W-:Y:S01]  /*7a30*/  HGMMA.64x256x16.F32 R24, R152, gdesc[UR16].tnspB, R24, gsb0 ;  /* 0x43e0001098187df0 */ /* 0x000fe20008000818 */
[----:B------:R-:W-:-:S04]  /*7a40*/  FADD.FTZ R215, R166, R215 ;  /* 0x000000d7a6d77221 */ /* 0x000fc80000010000 */
[----:B------:R-:W-:-:S04]  /*7a50*/  FADD.FTZ R162, R162, R215 ;  /* 0x000000d7a2a27221 */ /* 0x000fc80000010000 */
[----:B------:R-:W-:Y:S01]  /*7a60*/  FADD.FTZ R162, R163, R162 ;  /* 0x000000a2a3a27221 */ /* 0x000fe20000010000 */
[----:B------:R-:W-:Y:S03]  /*7a70*/  MUFU.EX2 R167, R167 ;  /* 0x000000a700a77308 */ /* 0x000fe60000000800 */
[----:B------:R-:W-:-:S05]  /*7a80*/  FADD.FTZ R162, R13, R162 ;  /* 0x000000a20da27221 */ /* 0x000fca0000010000 */
        /* <DEDUP_REMOVED lines=8> */
[----:B------:R-:W-:Y:S02]  /*7b10*/  VIADD R152, R8, 0x200 ;  /* 0x0000020008987836 */ /* 0x000fe40000000000 */
[----:B------:R-:W-:-:S03]  /*7b20*/  IMAD.MOV.U32 R153, RZ, RZ, R9 ;  /* 0x000000ffff997224 */ /* 0x000fc600078e0009 */
[----:B------:R-:W-:Y:S02]  /*7b30*/  R2UR UR6, R152 ;  /* 0x00000000980672ca */ /* 0x000fe400000e0000 */
[----:B------:R-:W-:Y:S02]  /*7b40*/  R2UR UR7, R153 ;  /* 0x00000000990772ca */ /* 0x000fe400000e0000 */
[----:B0-----:R-:W-:Y:S02]  /*7b50*/  F2FP.F16.F32.PACK_AB R152, R174, R187 ;  /* 0x000000bbae98723e */ /* 0x001fe400000000ff */
[----:B-1----:R-:W-:Y:S02]  /*7b60*/  F2FP.F16.F32.PACK_AB R154, R177, R175 ;  /* 0x000000afb19a723e */ /* 0x002fe400000000ff */
[----:B--2---:R-:W-:Y:S02]  /*7b70*/  F2FP.F16.F32.PACK_AB R153, R161, R160 ;  /* 0x000000a0a199723e */ /* 0x004fe400000000ff */
        /* <DEDUP_REMOVED lines=36> */
[----:B------:R-:W-:Y:S01]  /*7dc0*/  R2UR UR7, R9 ;  /* 0x00000000090772ca */ /* 0x000fe200000e0000 */
[----:B------:R-:W-:Y:S01]  /*7dd0*/  FADD.FTZ R165, R165, R164 ;  /* 0x000000a4a5a57221 */ /* 0x000fe20000010000 */
[----:B------:R-:W-:Y:S01]  /*7de0*/  FADD.FTZ R15, R15, R162 ;  /* 0x000000a20f0f7221 */ /* 0x000fe20000010000 */
[----:B------:R-:W2:Y:S01]  /*7df0*/  LDL R9, [R1+0x28] ;  /* 0x0000280001097983 */ /* 0x000ea20000100800 */
[----:B------:R-:W-:Y:S01]  /*7e00*/  R2UR UR6, R8 ;  /* 0x00000000080672ca */ /* 0x000fe200000e0000 */
[----:B------:R-:W-:Y:S01]  /*7e10*/  FADD.FTZ R14, R14, R165 ;  /* 0x000000a50e0e7221 */ /* 0x000fe20000010000 */
[----:B------:R-:W-:Y:S01]  /*7e20*/  FADD.FTZ R18, R18, R15 ;  /* 0x0000000f12127221 */ /* 0x000fe20000010000 */
[----:B------:R0:W5:Y:S02]  /*7e30*/  LDL R8, [R1+0x1f8] ;  /* 0x0001f80001087983 */ /* 0x0001640000100800 */
[----:B------:R-:W-:Y:S01]  /*7e40*/  FADD.FTZ R173, R173, R14 ;  /* 0x0000000eadad7221 */ /* 0x000fe20000010000 */
[----:B------:R-:W-:-:S03]  /*7e50*/  FADD.FTZ R19, R19, R18 ;  /* 0x0000001213137221 */ /* 0x000fc60000010000 */
[----:B------:R-:W-:Y:S01]  /*7e60*/  FADD.FTZ R162, R188, R173 ;  /* 0x000000adbca27221 */ /* 0x000fe20000010000 */
[----:B------:R-:W-:Y:S02]  /*7e70*/  WARPGROUP.DEPBAR.LE gsb0, 0x0 ;  /* 0x00008000000079c5 */ /* 0x000fe40000010000 */
        /* <DEDUP_REMOVED lines=37> */
[----:B------:R-:W-:Y:S01]  /*80d0*/  HGMMA.64x256x16.F32 R24, R152, gdesc[UR4].tnspB, R24, gsb0 ;  /* 0x43e0000498187df0 */ /* 0x000fe20008000818 */
[----:B------:R-:W-:-:S04]  /*80e0*/  FADD.FTZ R162, R189, R162 ;  /* 0x000000a2bda27221 */ /* 0x000fc80000010000 */
[----:B------:R-:W-:Y:S01]  /*80f0*/  FADD.FTZ R171, R171, R162 ;  /* 0x000000a2abab7221 */ /* 0x000fe20000010000 */
[----:B------:R-:W-:-:S03]  /*8100*/  FADD.FTZ R19, R10, R19 ;  /* 0x000000130a137221 */ /* 0x000fc60000010000 */
[----:B------:R-:W-:Y:S01]  /*8110*/  FADD.FTZ R172, R172, R171 ;  /* 0x000000abacac7221 */ /* 0x000fe20000010000 */
[----:B------:R-:W-:-:S03]  /*8120*/  FADD.FTZ R20, R20, R19 ;  /* 0x0000001314147221 */ /* 0x000fc60000010000 */
[----:B------:R-:W-:Y:S01]  /*8130*/  FADD.FTZ R195, R195, R172 ;  /* 0x000000acc3c37221 */ /* 0x000fe20000010000 */
[----:B------:R-:W-:Y:S01]  /*8140*/  FADD.FTZ R21, R21, R20 ;  /* 0x0000001415157221 */ /* 0x000fe20000010000 */
        /* <DEDUP_REMOVED lines=33> */
[----:B------:R-:W4:Y:S04]  /*8360*/  LDL R155, [R1+0x210] ;  /* 0x00021000019b7983 */ /* 0x000f280000100800 */
[----:B------:R-:W4:Y:S04]  /*8370*/  LDL R153, [R1+0x214] ;  /* 0x0002140001997983 */ /* 0x000f280000100800 */
        /* <DEDUP_REMOVED lines=145> */
[----:B------:R0:W-:Y:S01]  /*8c90*/  STL [R1+0x68], RZ ;  /* 0x000068ff01007387 */ /* 0x0001e20000100800 */
[----:B------:R-:W-:Y:S02]  /*8ca0*/  FADD.FTZ R170, R170, R169 ;  /* 0x000000a9aaaa7221 */ /* 0x000fe40000010000 */
[----:B------:R-:W-:Y:S01]  /*8cb0*/  FADD.FTZ R171, R13, R182 ;  /* 0x000000b60dab7221 */ /* 0x000fe20000010000 */
[----:B------:R0:W-:Y:S04]  /*8cc0*/  STL [R1+0x68], R0 ;  /* 0x0000680001007387 */ /* 0x0001e80000100800 */
[----:B------:R0:W-:Y:S04]  /*8cd0*/  STL [R1+0x68], R0 ;  /* 0x0000680001007387 */ /* 0x0001e80000100800 */
[----:B------:R0:W-:Y:S01]  /*8ce0*/  STL [R1+0x68], R0 ;  /* 0x0000680001007387 */ /* 0x0001e20000100800 */
[----:B--2---:R-:W-:-:S03]  /*8cf0*/  LOP3.LUT R9, R9, 0x1, RZ, 0xfc, !PT ;  /* 0x0000000109097812 */ /* 0x004fc600078efcff */
[----:B------:R0:W-:Y:S04]  /*8d00*/  STL [R1+0x68], R0 ;  /* 0x0000680001007387 */ /* 0x0001e80000100800 */
[----:B------:R0:W-:Y:S04]  /*8d10*/  STL [R1+0x68], R0 ;  /* 0x0000680001007387 */ /* 0x0001e80000100800 */
[----:B------:R0:W-:Y:S04]  /*8d20*/  STL [R1+0x68], R0 ;  /* 0x0000680001007387 */ /* 0x0001e80000100800 */
[----:B------:R0:W-:Y:S04]  /*8d30*/  STL [R1+0x424], R6 ;  /* 0x0004240601007387 */ /* 0x0001e80000100800 */
[----:B------:R0:W-:Y:S04]  /*8d40*/  STL.64 [R1+0x430], R170 ;  /* 0x000430aa01007387 */ /* 0x0001e80000100a00 */
        /* <DEDUP_REMOVED lines=132> */
.L_x_11277:
[----:B------:R-:W-:Y:S05]  /*9590*/  BSYNC B0 ;  /* 0x0000000000007941 */ /* 0x000fea0003800000 */
.L_x_11276:
        /* <DEDUP_REMOVED lines=31> */
.L_x_11280:
[----:B------:R-:W-:-:S13]  /*9790*/  ISETP.NE.AND P0, PT, R5, 0x1, PT ;  /* 0x000000010500780c */ /* 0x000fda0003f05270 */
[----:B------:R-:W-:-:S05]  /*97a0*/  @P0 IMAD.HI.U32 R2, R6, R2, RZ ;  /* 0x0000000206020227 */ /* 0x000fca00078e00ff */
[----:B------:R-:W-:-:S07]  /*97b0*/  @P0 SHF.R.U32.HI R6, RZ, R3, R2 ;  /* 0x00000003ff060219 */ /* 0x000fce0000011602 */
.L_x_11281:
[----:B------:R-:W-:Y:S05]  /*97c0*/  BSYNC B0 ;  /* 0x0000000000007941 */ /* 0x000fea0003800000 */
.L_x_11279:
[----:B------:R-:W-:-:S05]  /*97d0*/  IMAD R5, R6, R5, R5 ;  /* 0x0000000506057224 */ /* 0x000fca00078e0205 */
[----:B------:R-:W-:-:S07]  /*97e0*/  VIMNMX R4, R4, R5, PT ;  /* 0x0000000504047248 */ /* 0x000fce0003fe0100 */
.L_x_11278:
        /* <DEDUP_REMOVED lines=8> */
.L_x_11285:
[----:B------:R-:W-:Y:S01]  /*9870*/  VIADD R0, R16, 0x158 ;  /* 0x0000015810007836 */ /* 0x000fe20000000000 */
[----:B------:R-:W-:-:S07]  /*9880*/  MOV R212, 0x98a0 ;  /* 0x000098a000d47802 */ /* 0x000fce0000000f00 */
[----:B------:R-:W-:Y:S05]  /*9890*/  CALL.REL.NOINC `($_ZN7cutlass13device_kernelIN5flash11enable_sm90INS1_16FlashAttnFwdSm90INS1_25CollectiveMainloopFwdSm90ILi2EN4cute5tupleIJNS5_1CILi1EEES8_S8_EEENS6_IJNS7_ILi128EEENS7_ILi96EEENS7_ILi64EEEEEELi256ENS_6half_tEfNS_4arch4Sm90ELb0ELb1ELb1ELb0ELb1ELb0ELb1ELb1ELb0ELb1ELb0ELb0EEENS1_21CollectiveEpilogueFwdINS6_IJSA_NS7_ILi256EEESB_EEES9_SE_SG_Li256ELb0ELb1ELb0ELb0EEENS1_30DynamicPersistentTileSchedulerILi256ELi128ELb0ELb1ELb1EEEEEEEEEvNT_6ParamsE$_ZZN5flash25CollectiveMainloopFwdSm90ILi2EN4cute5tupleIJNS1_1CILi1EEES4_S4_EEENS2_IJNS3_ILi128EEENS3_ILi96EEENS3_ILi64EEEEEELi256EN7cutlass6half_tEfNSA_4arch4Sm90ELb0ELb1ELb1ELb0ELb1ELb0ELb1ELb1ELb0ELb1ELb0ELb0EE3mmaINS_16FlashAttnFwdSm90ISE_NS_21CollectiveEpilogueFwdINS2_IJS6_NS3_ILi256EEES7_EEES5_SB_SD_Li256ELb0ELb1ELb0ELb0EEENS_30DynamicPersistentTileSchedulerILi256ELi128ELb0ELb1ELb1EEEE13SharedStorageENS1_6TensorINS1_11ArrayEngineIfLm128EEENS1_6LayoutINS2_IJNS2_IJNS3_ILi2EEEST_NS3_ILi32EEEEEES4_S4_EEENS2_IJNS2_IJS4_ST_NS3_ILi4EEEEEENS3_ILi0EEESZ_EEEEEEENS_7SoftmaxILi2ELi0EEEEEbRKNSE_6ParamsENSA_13PipelineAsyncILi2EEES19_RNSA_13PipelineStateILj2EEERT0_RT1_iRiRKNS_16SeqlenInfoQKNewKILb0ELb0EEENS2_IJiiiiEEERT_ENKUliT_T0_T1_E_clIZSF_ISO_S12_S14_EbS17_S19_S19_S1C_S1E_S1G_iS1H_S1L_S1M_S1O_EUlRS1P_iE1_NS3_ILb0EEENS3_ILb1EEEEEDaiS1P_S1Q_S1R_) ;  /* 0x0000021c00147944 */ /* 0x000fea0003c00000 */
[C---:B------:R-:W-:Y:S01]  /*98a0*/  ISETP.GT.AND P0, PT, R10.reuse, R189, PT ;  /* 0x000000bd0a00720c */ /* 0x040fe20003f04270 */
[----:B------:R-:W-:-:S12]  /*98b0*/  VIADD R10, R10, 0xffffffff ;  /* 0xffffffff0a0a7836 */ /* 0x000fd80000000000 */
[----:B------:R-:W-:Y:S05]  /*98c0*/  @P0 BRA `(.L_x_11285) ;  /* 0xfffffffc00e80947 */ /* 0x000fea000383ffff */
[----:B------:R-:W-:Y:S05]  /*98d0*/  BSYNC B0 ;  /* 0x0000000000007941 */ /* 0x000fea0003800000 */
.L_x_11284:
[----:B------:R-:W2:Y:S02]  /*98e0*/  LDL R0, [R1+0x50] ;  /* 0x0000500001007983 */ /* 0x000ea40000100800 */
[----:B--2---:R-:W-:-:S07]  /*98f0*/  IMAD.SHL.U32 R0, R0, 0x80, RZ ;  /* 0x0000008000007824 */ /* 0x004fce00078e00ff */
.L_x_11283:
[----:B------:R-:W-:Y:S05]  /*9900*/  BSYNC B1 ;  /* 0x0000000000017941 */ /* 0x000fea0003800000 */
.L_x_11282:
        /* <DEDUP_REMOVED lines=26> */
.L_x_11288:
[----:B------:R-:W-:Y:S02]  /*9ab0*/  ULDC UR4, c[0x0][0xadc] ;  /* 0x0002b70000047ab9 */ /* 0x000fe40000000800 */
[----:B------:R-:W-:-:S05]  /*9ac0*/  IMAD.U32 R5, RZ, RZ, UR4 ;  /* 0x00000004ff057e24 */ /* 0x000fca000f8e00ff */
[----:B------:R-:W-:-:S13]  /*9ad0*/  ISETP.NE.AND P0, PT, R5, 0x1, PT ;  /* 0x000000010500780c */ /* 0x000fda0003f05270 */
[----:B------:R-:W0:Y:S02]  /*9ae0*/  @P0 LDC.64 R6, c[0x0][0xae0] ;  /* 0x0002b800ff060b82 */ /* 0x000e240000000a00 */
[----:B0-----:R-:W-:-:S05]  /*9af0*/  @P0 IMAD.HI.U32 R4, R0, R6, RZ ;  /* 0x0000000600040227 */ /* 0x001fca00078e00ff */
[----:B------:R-:W-:-:S07]  /*9b00*/  @P0 SHF.R.U32.HI R0, RZ, R7, R4 ;  /* 0x00000007ff000219 */ /* 0x000fce0000011604 */
.L_x_11289:
[----:B------:R-:W-:Y:S05]  /*9b10*/  BSYNC B0 ;  /* 0x0000000000007941 */ /* 0x000fea0003800000 */
.L_x_11287:
[----:B------:R-:W-:-:S05]  /*9b20*/  IMAD R3, R0, R5, RZ ;  /* 0x0000000500037224 */ /* 0x000fca00078e02ff */
[----:B------:R-:W-:-:S07]  /*9b30*/  VIMNMX R2, R2, R3, !PT ;  /* 0x0000000302027248 */ /* 0x000fce0007fe0100 */
.L_x_11286:
[----:B------:R-:W-:-:S04]  /*9b40*/  VIADD R2, R2, 0x5f ;  /* 0x0000005f02027836 */ /* 0x000fc80000000000 */
[----:B------:R-:W-:-:S05]  /*9b50*/  IMAD.HI R2, R2, 0x2aaaaaab, RZ ;  /* 0x2aaaaaab02027827 */ /* 0x000fca00078e02ff */
[----:B------:R-:W-:-:S04]  /*9b60*/  SHF.R.U32.HI R3, RZ, 0x1f, R2 ;  /* 0x0000001fff037819 */ /* 0x000fc80000011602 */
[----:B------:R-:W-:-:S04]  /*9b70*/  LEA.HI.SX32 R2, R2, R3, 0x1c ;  /* 0x0000000302027211 */ /* 0x000fc800078fe2ff */
[----:B------:R-:W-:-:S04]  /*9b80*/  VIMNMX R2, R2, UR40, !PT ;  /* 0x0000002802027c48 */ /* 0x000fc8000ffe0100 */
[----:B------:R-:W-:-:S13]  /*9b90*/  ISETP.GE.AND P0, PT, R10, R2, PT ;  /* 0x000000020a00720c */ /* 0x000fda0003f06270 */
[----:B------:R-:W-:Y:S05]  /*9ba0*/  @!P0 BRA `(.L_x_11290) ;  /* 0x0000009c00788947 */ /* 0x000fea0003800000 */
.L_x_11309:
        /* <DEDUP_REMOVED lines=20> */
.L_x_11292:
[----:B------:R-:W-:Y:S05]  /*9cf0*/  BSYNC B0 ;  /* 0x0000000000007941 */ /* 0x000fea0003800000 */
.L_x_11291:
[----:B------:R-:W2:Y:S01]  /*9d00*/  LDL.64 R8, [R1+0x18] ;  /* 0x0000180001087983 */ /* 0x000ea20000100a00 */
[----:B-----5:R-:W-:Y:S02]  /*9d10*/  SHF.L.U32 R5, R6, 0x1f, RZ ;  /* 0x0000001f06057819 */ /* 0x020fe400000006ff */
[----:B--2---:R-:W-:-:S05]  /*9d20*/  MOV R3, R8 ;  /* 0x0000000800037202 */ /* 0x004fca0000000f00 */
[----:B------:R-:W-:-:S04]  /*9d30*/  IMAD R4, R4, 0x8, R3 ;  /* 0x0000000804047824 */ /* 0x000fc800078e0203 */
[----:B------:R1:W2:Y:S01]  /*9d40*/  SYNCS.PHASECHK.TRANS64.TRYWAIT P0, [R4+URZ], R5 ;  /* 0x00000005040075a7 */ /* 0x0002a2000800017f */
[----:B0-----:R1:W5:Y:S01]  /*9d50*/  LDL.64 R6, [R1+0x1f8] ;  /* 0x0001f80001067983 */ /* 0x0013620000100a00 */
[----:B------:R-:W-:Y:S04]  /*9d60*/  BSSY B0, `(.L_x_11293) ;  /* 0x0000003000007945 */ /* 0x000fe80003800000 */
[----:B------:R-:W-:Y:S05]  /*9d70*/  @!P1 BRA `(.L_x_11294) ;  /* 0x0000000000049947 */ /* 0x000fea0003800000 */
[----:B------:R-:W-:Y:S01]  /*9d80*/  BPT.TRAP 0x1 ;  /* 0x000000040000795c */ /* 0x000fe20000300000 */
.L_x_11294:
[----:B------:R-:W-:Y:S05]  /*9d90*/  BSYNC B0 ;  /* 0x0000000000007941 */ /* 0x000fea0003800000 */
.L_x_11293:
[----:B------:R-:W-:Y:S04]  /*9da0*/  BSSY B0, `(.L_x_11295) ;  /* 0x0000006000007945 */ /* 0x000fe80003800000 */
[----:B--2---:R-:W-:Y:S05]  /*9db0*/  @P0 BRA `(.L_x_11296) ;  /* 0x0000000000100947 */ /* 0x004fea0003800000 */
[----:B-----5:R-:W-:Y:S01]  /*9dc0*/  IMAD R6, R6, 0x8, R3 ;  /* 0x0000000806067824 */ /* 0x020fe200078e0203 */
[----:B------:R-:W-:-:S04]  /*9dd0*/  SHF.L.U32 R7, R7, 0x1f, RZ ;  /* 0x0000001f07077819 */ /* 0x000fc800000006ff */
[----:B------:R-:W0:Y:S02]  /*9de0*/  SYNCS.PHASECHK.TRANS64.TRYWAIT P0, [R6+URZ], R7 ;  /* 0x00000007060075a7 */ /* 0x000e24000800017f */
[----:B0-----:R-:W-:Y:S05]  /*9df0*/  @!P0 BRA `(.L_x_11297) ;  /* 0x000001dc00548947 */ /* 0x001fea0003800000 */
.L_x_11296:
[----:B------:R-:W-:Y:S05]  /*9e00*/  BSYNC B0 ;  /* 0x0000000000007941 */ /* 0x000fea0003800000 */
.L_x_11295:
[----:B------:R-:W2:Y:S04]  /*9e10*/  LDL R3, [R1+0x1f8] ;  /* 0x0001f80001037983 */ /* 0x000ea80000100800 */
[----:B-1----:R-:W2:Y:S01]  /*9e20*/  LDL.64 R4, [R1+0x80] ;  /* 0x0000800001047983 */ /* 0x002ea20000100a00 */
[----:B------:R-:W-:Y:S05]  /*9e30*/  WARPSYNC.ALL ;  /* 0x0000000000007948 */ /* 0x000fea0003800000 */
[----:B------:R-:W3:Y:S04]  /*9e40*/  LDL.64 R8, [R1+0x78] ;  /* 0x0000780001087983 */ /* 0x000ee80000100a00 */
[----:B0----5:R-:W4:Y:S04]  /*9e50*/  LDL.64 R6, [R1+0x78] ;  /* 0x0000780001067983 */ /* 0x021f280000100a00 */
[----:B------:R-:W4:Y:S01]  /*9e60*/  LDL.64 R12, [R1+0x78] ;  /* 0x00007800010c7983 */ /* 0x000f220000100a00 */
[----:B--2---:R-:W-:Y:S01]  /*9e70*/  IMAD R4, R3, 0x300, R4 ;  /* 0x0000030003047824 */ /* 0x004fe200078e0204 */
[----:B------:R-:W-:Y:S01]  /*9e80*/  R2UR UR7, R5 ;  /* 0x00000000050772ca */ /* 0x000fe200000e0000 */
[----:B------:R-:W-:Y:S01]  /*9e90*/  WARPGROUP.ARRIVE ;  /* 0x00000000000079c5 */ /* 0x000fe20000000000 */
[----:B------:R-:W2:Y:S01]  /*9ea0*/  LDL.64 R14, [R1+0x78] ;  /* 0x00007800010e7983 */ /* 0x000ea20000100a00 */
[----:B------:R-:W-:Y:S01]  /*9eb0*/  IMAD.MOV.U32 R0, RZ, RZ, 0x1 ;  /* 0x00000001ff007424 */ /* 0x000fe200078e00ff */
[----:B------:R-:W-:-:S02]  /*9ec0*/  R2UR UR6, R4 ;  /* 0x00000000040672ca */ /* 0x000fc400000e0000 */
[----:B------:R0:W-:Y:S04]  /*9ed0*/  STL [R1+0x60], RZ ;  /* 0x000060ff01007387 */ /* 0x0001e80000100800 */
[----:B------:R0:W-:Y:S04]  /*9ee0*/  STL [R1+0x60], R0 ;  /* 0x0000600001007387 */ /* 0x0001e80000100800 */
[----:B------:R0:W-:Y:S04]  /*9ef0*/  STL [R1+0x60], R0 ;  /* 0x0000600001007387 */ /* 0x0001e80000100800 */
[----:B------:R0:W-:Y:S04]  /*9f00*/  STL [R1+0x60], R0 ;  /* 0x0000600001007387 */ /* 0x0001e80000100800 */
[----:B------:R0:W-:Y:S04]  /*9f10*/  STL [R1+0x60], R0 ;  /* 0x0000600001007387 */ /* 0x0001e80000100800 */
[----:B------:R0:W5:Y:S01]  /*9f20*/  LDL.64 R18, [R1+0x1f8] ;  /* 0x0001f80001127983 */ /* 0x0001620000100a00 */
        /* <DEDUP_REMOVED lines=11> */
[----:B------:R-:W3:Y:S01]  /*9fe0*/  LD.E R3, desc[UR36][R16.64+0x28] ;  /* 0x0000282410037980 */ /* 0x000ee2000c101900 */
[----:B------:R-:W-:-:S09]  /*9ff0*/  WARPGROUP.ARRIVE ;  /* 0x00000000000079c5 */ /* 0x000fd20000000000 */
[----:B------:R-:W-:Y:S01]  /*a000*/  HGMMA.64x96x16.F32 R24, gdesc[UR4], R24, gsb0 ;  /* 0x01600000041879f0 */ /* 0x000fe20008000818 */
[----:B------:R-:W-:Y:S02]  /*a010*/  VIADD R12, R12, 0x4 ;  /* 0x000000040c0c7836 */ /* 0x000fe40000000000 */
        /* <DEDUP_REMOVED lines=10> */
[----:B--2---:R-:W-:Y:S01]  /*a0c0*/  VIADD R14, R14, 0x6 ;  /* 0x000000060e0e7836 */ /* 0x004fe20000000000 */
[----:B------:R-:W-:Y:S02]  /*a0d0*/  R2UR UR6, R4 ;  /* 0x00000000040672ca */ /* 0x000fe400000e0000 */
[----:B------:R-:W-:Y:S02]  /*a0e0*/  R2UR UR7, R5 ;  /* 0x00000000050772ca */ /* 0x000fe400000e0000 */
[----:B------:R-:W-:Y:S02]  /*a0f0*/  R2UR UR4, R14 ;  /* 0x000000000e0472ca */ /* 0x000fe400000e0000 */
[----:B------:R-:W-:Y:S01]  /*a100*/  R2UR UR5, R15 ;  /* 0x000000000f0572ca */ /* 0x000fe200000e0000 */
[----:B------:R-:W-:Y:S02]  /*a110*/  WARPGROUP.DEPBAR.LE gsb0, 0x0 ;  /* 0x00008000000079c5 */ /* 0x000fe40000010000 */
[----:B------:R-:W-:-:S10]  /*a120*/  WARPGROUP.ARRIVE ;  /* 0x00000000000079c5 */ /* 0x000fd40000000000 */
[----:B------:R-:W-:Y:S01]  /*a130*/  HGMMA.64x96x16.F32 R24, gdesc[UR4], R24, gsb0 ;  /* 0x01600000041879f0 */ /* 0x000fe20008000818 */
[----:B------:R-:W-:Y:S01]  /*a140*/  BSSY B0, `(.L_x_11298) ;  /* 0x0000006000007945 */ /* 0x000fe20003800000 */
[----:B---3--:R-:W-:-:S04]  /*a150*/  LOP3.LUT R3, R3, 0x1, RZ, 0xfc, !PT ;  /* 0x0000000103037812 */ /* 0x008fc800078efcff */
[----:B------:R-:W-:Y:S01]  /*a160*/  ISETP.NE.AND P0, PT, R3, 0x3, PT ;  /* 0x000000030300780c */ /* 0x000fe20003f05270 */
[----:B------:R-:W-:-:S12]  /*a170*/  WARPGROUP.DEPBAR.LE gsb0, 0x0 ;  /* 0x00008000000079c5 */ /* 0x000fd80000010000 */
[----:B0-----:R-:W-:Y:S05]  /*a180*/  @!P0 BRA `(.L_x_11299) ;  /* 0x0000000000048947 */ /* 0x001fea0003800000 */
[----:B------:R-:W-:Y:S01]  /*a190*/  BPT.TRAP 0x1 ;  /* 0x000000040000795c */ /* 0x000fe20000300000 */
.L_x_11299:
[----:B------:R-:W-:Y:S05]  /*a1a0*/  BSYNC B0 ;  /* 0x0000000000007941 */ /* 0x000fea0003800000 */
.L_x_11298:
[----:B------:R-:W2:Y:S01]  /*a1b0*/  LD.E.64 R4, desc[UR36][R16.64+0x40] ;  /* 0x0000402410047980 */ /* 0x000ea2000c101b00 */
[----:B-----5:R-:W-:Y:S02]  /*a1c0*/  SHF.L.U32 R19, R19, 0x1f, RZ ;  /* 0x0000001f13137819 */ /* 0x020fe400000006ff */
[----:B--2---:R-:W-:-:S05]  /*a1d0*/  MOV R3, R4 ;  /* 0x0000000400037202 */ /* 0x004fca0000000f00 */
[----:B------:R-:W-:-:S04]  /*a1e0*/  IMAD R3, R18, 0x8, R3 ;  /* 0x0000000812037824 */ /* 0x000fc800078e0203 */
[----:B------:R0:W1:Y:S01]  /*a1f0*/  SYNCS.PHASECHK.TRANS64.TRYWAIT P0, [R3+URZ], R19 ;  /* 0x00000013030075a7 */ /* 0x000062000800017f */
[----:B------:R-:W2:Y:S01]  /*a200*/  LD.E R4, desc[UR36][R16.64+0x28] ;  /* 0x0000282410047980 */ /* 0x000ea2000c101900 */
[----:B------:R-:W-:Y:S01]  /*a210*/  BSSY B0, `(.L_x_11300) ;  /* 0x0000005000007945 */ /* 0x000fe20003800000 */
[----:B--2---:R-:W-:-:S04]  /*a220*/  LOP3.LUT R4, R4, 0x1, RZ, 0xfc, !PT ;  /* 0x0000000104047812 */ /* 0x004fc800078efcff */
[----:B------:R-:W-:-:S13]  /*a230*/  ISETP.NE.AND P1, PT, R4, 0x3, PT ;  /* 0x000000030400780c */ /* 0x000fda0003f25270 */
[----:B01----:R-:W-:Y:S05]  /*a240*/  @!P1 BRA `(.L_x_11301) ;  /* 0x0000000000049947 */ /* 0x003fea0003800000 */
[----:B------:R-:W-:Y:S01]  /*a250*/  BPT.TRAP 0x1 ;  /* 0x000000040000795c */ /* 0x000fe20000300000 */
.L_x_11301:
[----:B------:R-:W-:Y:S05]  /*a260*/  BSYNC B0 ;  /* 0x0000000000007941 */ /* 0x000fea0003800000 */
.L_x_11300:
[----:B------:R-:W-:Y:S04]  /*a270*/  BSSY B0, `(.L_x_11302) ;  /* 0x0000007000007945 */ /* 0x000fe80003800000 */
[----:B------:R-:W-:Y:S05]  /*a280*/  @P0 BRA `(.L_x_11303) ;  /* 0x0000000000140947 */ /* 0x000fea0003800000 */
[----:B------:R-:W2:Y:S02]  /*a290*/  LD.E.64 R4, desc[UR36][R16.64+0x40] ;  /* 0x0000402410047980 */ /* 0x000ea4000c101b00 */
[----:B--2---:R-:W-:-:S05]  /*a2a0*/  MOV R5, R4 ;  /* 0x0000000400057202 */ /* 0x004fca0000000f00 */
[----:B------:R-:W-:-:S04]  /*a2b0*/  IMAD R18, R18, 0x8, R5 ;  /* 0x0000000812127824 */ /* 0x000fc800078e0205 */
[----:B------:R-:W0:Y:S02]  /*a2c0*/  SYNCS.PHASECHK.TRANS64.TRYWAIT P0, [R18+URZ], R19 ;  /* 0x00000013120075a7 */ /* 0x000e24000800017f */
[----:B0-----:R-:W-:Y:S05]  /*a2d0*/  @!P0 BRA `(.L_x_11304) ;  /* 0x000001d800308947 */ /* 0x001fea0003800000 */
.L_x_11303:
[----:B------:R-:W-:Y:S05]  /*a2e0*/  BSYNC B0 ;  /* 0x0000000000007941 */ /* 0x000fea0003800000 */
.L_x_11302:
[----:B------:R-:W2:Y:S04]  /*a2f0*/  LDL R11, [R1+0x1f8] ;  /* 0x0001f800010b7983 */ /* 0x000ea80000100800 */
[----:B------:R-:W2:Y:S04]  /*a300*/  LDL.64 R4, [R1+0xf8] ;  /* 0x0000f80001047983 */ /* 0x000ea80000100a00 */
[----:B------:R-:W3:Y:S04]  /*a310*/  LDL R3, [R1+0x70] ;  /* 0x0000700001037983 */ /* 0x000ee80000100800 */
[----:B------:R-:W4:Y:S04]  /*a320*/  LDL.64 R6, [R1+0xf0] ;  /* 0x0000f00001067983 */ /* 0x000f280000100a00 */
[----:B------:R-:W4:Y:S04]  /*a330*/  LDL.64 R8, [R1+0xf0] ;  /* 0x0000f00001087983 */ /* 0x000f280000100a00 */
[----:B------:R-:W4:Y:S04]  /*a340*/  LDL.64 R12, [R1+0xf0] ;  /* 0x0000f000010c7983 */ /* 0x000f280000100a00 */
[----:B------:R-:W4:Y:S01]  /*a350*/  LDL.64 R14, [R1+0xf0] ;  /* 0x0000f000010e7983 */ /* 0x000f220000100a00 */
[----:B------:R-:W-:Y:S05]  /*a360*/  WARPSYNC.ALL ;  /* 0x0000000000007948 */ /* 0x000fea0003800000 */
[----:B------:R-:W-:Y:S01]  /*a370*/  WARPGROUP.ARRIVE ;  /* 0x00000000000079c5 */ /* 0x000fe20000000000 */
[----:B0-----:R-:W4:Y:S01]  /*a380*/  LDL.64 R18, [R1+0xf0] ;  /* 0x0000f00001127983 */ /* 0x001f220000100a00 */
[----:B--2---:R-:W-:Y:S01]  /*a390*/  IMAD R4, R11, 0xc00, R4 ;  /* 0x00000c000b047824 */ /* 0x004fe200078e0204 */
[----:B------:R-:W-:-:S02]  /*a3a0*/  R2UR UR7, R5 ;  /* 0x00000000050772ca */ /* 0x000fc400000e0000 */
[----:B------:R-:W2:Y:S01]  /*a3b0*/  LDL R11, [R1] ;  /* 0x00000000010b7983 */ /* 0x000ea20000100800 */
[----:B---3--:R-:W-:Y:S02]  /*a3c0*/  ISETP.NE.U32.AND P0, PT, R3, RZ, PT ;  /* 0x000000ff0300720c */ /* 0x008fe40003f05070 */
        /* <DEDUP_REMOVED lines=190> */
.L_x_11306:
[----:B------:R-:W-:Y:S05]  /*afb0*/  BSYNC B0 ;  /* 0x0000000000007941 */ /* 0x000fea0003800000 */
.L_x_11305:
[----:B------:R-:W2:Y:S02]  /*afc0*/  LDL.64 R4, [R1+0x20] ;  /* 0x0000200001047983 */ /* 0x000ea40000100a00 */
[----:B--2---:R-:W-:-:S05]  /*afd0*/  MOV R4, R4 ;  /* 0x0000000400047202 */ /* 0x004fca0000000f00 */
[----:B-----5:R-:W-:-:S05]  /*afe0*/  IMAD R3, R3, 0x8, R4 ;  /* 0x0000000803037824 */ /* 0x020fca00078e0204 */
[----:B------:R-:W-:-:S04]  /*aff0*/  PRMT R3, R18, 0x654, R3 ;  /* 0x0000065412037816 */ /* 0x000fc80000000003 */
[----:B------:R0:W-:Y:S01]  /*b000*/  SYNCS.ARRIVE.TRANS64.RED.A1T0 RZ, [R3+URZ], RZ ;  /* 0x000000ff03ff79a7 */ /* 0x0001e2000810043f */
[----:B------:R-:W2:Y:S04]  /*b010*/  LD.E.64 R6, desc[UR36][R16.64+0x150] ;  /* 0x0001502410067980 */ /* 0x000ea8000c101b00 */
[----:B------:R-:W3:Y:S04]  /*b020*/  LDL.64 R4, [R1+0x420] ;  /* 0x0004200001047983 */ /* 0x000ee80000100a00 */
[----:B--2---:R-:W0:Y:S02]  /*b030*/  LD.E R6, desc[UR36][R6.64] ;  /* 0x0000002406067980 */ /* 0x004e24000c101900 */
[-C--:B0-----:R-:W-:Y:S01]  /*b040*/  FMUL.FTZ R3, R24, R6.reuse ;  /* 0x0000000618037220 */ /* 0x081fe20000410000 */
[-C--:B------:R-:W-:Y:S01]  /*b050*/  FMUL.FTZ R8, R25, R6.reuse ;  /* 0x0000000619087220 */ /* 0x080fe20000410000 */
[----:B------:R-:W-:-:S04]  /*b060*/  FMUL.FTZ R11, R28, R6 ;  /* 0x000000061c0b7220 */ /* 0x000fc80000410000 */
[----:B------:R-:W3:Y:S01]  /*b070*/  MUFU.TANH R3, R3 ;  /* 0x0000000300037308 */ /* 0x000ee20000002400 */
[-C--:B------:R-:W-:Y:S01]  /*b080*/  FMUL.FTZ R20, R29, R6.reuse ;  /* 0x000000061d147220 */ /* 0x080fe20000410000 */
[----:B------:R-:W-:-:S06]  /*b090*/  FMUL.FTZ R12, R26, R6 ;  /* 0x000000061a0c7220 */ /* 0x000fcc0000410000 */
[----:B------:R-:W0:Y:S01]  /*b0a0*/  MUFU.TANH R8, R8 ;  /* 0x0000000800087308 */ /* 0x000e220000002400 */
[-C--:B------:R-:W-:Y:S01]  /*b0b0*/  FMUL.FTZ R26, R32, R6.reuse ;  /* 0x00000006201a7220 */ /* 0x080fe20000410000 */
[----:B------:R-:W-:-:S06]  /*b0c0*/  FMUL.FTZ R7, R49, R6 ;  /* 0x0000000631077220 */ /* 0x000fcc0000410000 */
[----:B------:R-:W1:Y:S01]  /*b0d0*/  MUFU.TANH R11, R11 ;  /* 0x0000000b000b7308 */ /* 0x000e620000002400 */
[-C--:B------:R-:W-:Y:S01]  /*b0e0*/  FMUL.FTZ R28, R33, R6.reuse ;  /* 0x00000006211c7220 */ /* 0x080fe20000410000 */
[-C--:B------:R-:W-:Y:S01]  /*b0f0*/  FMUL.FTZ R32, R37, R6.reuse ;  /* 0x0000000625207220 */ /* 0x080fe20000410000 */
[----:B------:R-:W-:-:S05]  /*b100*/  FMUL.FTZ R37, R42, R6 ;  /* 0x000000062a257220 */ /* 0x000fca0000410000 */
[----:B------:R-:W2:Y:S01]  /*b110*/  MUFU.TANH R20, R20 ;  /* 0x0000001400147308 */ /* 0x000ea20000002400 */
[-C--:B------:R-:W-:Y:S01]  /*b120*/  FMUL.FTZ R25, R30, R6.reuse ;  /* 0x000000061e197220 */ /* 0x080fe20000410000 */
[----:B------:R-:W-:-:S06]  /*b130*/  FMUL.FTZ R30, R36, R6 ;  /* 0x00000006241e7220 */ /* 0x000fcc0000410000 */
[----:B------:R-:W4:Y:S08]  /*b140*/  MUFU.TANH R26, R26 ;  /* 0x0000001a001a7308 */ /* 0x000f300000002400 */
[----:B------:R3:W-:Y:S01]  /*b150*/  MUFU.TANH R42, R7 ;  /* 0x00000007002a7308 */ /* 0x0007e20000002400 */
[----:B------:R-:W-:Y:S01]  /*b160*/  FMUL.FTZ R29, R34, R6 ;  /* 0x00000006221d7220 */ /* 0x000fe20000410000 */
[----:B---3--:R-:W-:-:S06]  /*b170*/  FMNMX.FTZ R7, R3, R4, !PT ;  /* 0x0000000403077209 */ /* 0x008fcc0007810000 */
[----:B------:R-:W3:Y:S01]  /*b180*/  MUFU.TANH R28, R28 ;  /* 0x0000001c001c7308 */ /* 0x000ee20000002400 */
[----:B0-----:R-:W-:Y:S01]  /*b190*/  FMNMX.FTZ R14, R8, R7, !PT ;  /* 0x00000007080e7209 */ /* 0x001fe20007810000 */
[----:B------:R-:W-:-:S03]  /*b1a0*/  FMUL.FTZ R34, R40, R6 ;  /* 0x0000000628227220 */ /* 0x000fc60000410000 */
[----:B-1----:R-:W-:-:S03]  /*b1b0*/  FMNMX.FTZ R7, R11, R14, !PT ;  /* 0x0000000e0b077209 */ /* 0x002fc60007810000 */
[----:B------:R-:W0:Y:S01]  /*b1c0*/  MUFU.TANH R30, R30 ;  /* 0x0000001e001e7308 */ /* 0x000e220000002400 */
[----:B------:R-:W-:Y:S01]  /*b1d0*/  FMUL.FTZ R36, R41, R6 ;  /* 0x0000000629247220 */ /* 0x000fe20000410000 */
[----:B--2---:R-:W-:-:S06]  /*b1e0*/  FMNMX.FTZ R7, R20, R7, !PT ;  /* 0x0000000714077209 */ /* 0x004fcc0007810000 */
[----:B------:R-:W1:Y:S01]  /*b1f0*/  MUFU.TANH R32, R32 ;  /* 0x0000002000207308 */ /* 0x000e620000002400 */
[-C--:B------:R-:W-:Y:S01]  /*b200*/  FMUL.FTZ R33, R38, R6.reuse ;  /* 0x0000000626217220 */ /* 0x080fe20000410000 */
[----:B----4-:R-:W-:Y:S01]  /*b210*/  FMNMX.FTZ R7, R26, R7, !PT ;  /* 0x000000071a077209 */ /* 0x010fe20007810000 */
[----:B------:R-:W-:-:S05]  /*b220*/  FMUL.FTZ R38, R44, R6 ;  /* 0x000000062c267220 */ /* 0x000fca0000410000 */
[----:B------:R-:W2:Y:S01]  /*b230*/  MUFU.TANH R34, R34 ;  /* 0x0000002200227308 */ /* 0x000ea20000002400 */
[----:B---3--:R-:W-:Y:S01]  /*b240*/  FMNMX.FTZ R7, R28, R7, !PT ;  /* 0x000000071c077209 */ /* 0x008fe20007810000 */
[----:B------:R-:W-:-:S06]  /*b250*/  FMUL.FTZ R40, R45, R6 ;  /* 0x000000062d287220 */ /* 0x000fcc0000410000 */
[----:B------:R-:W3:Y:S01]  /*b260*/  MUFU.TANH R36, R36 ;  /* 0x0000002400247308 */ /* 0x000ee20000002400 */
[----:B0-----:R-:W-:Y:S01]  /*b270*/  FMNMX.FTZ R7, R30, R7, !PT ;  /* 0x000000071e077209 */ /* 0x001fe20007810000 */
[----:B------:R-:W-:-:S06]  /*b280*/  FMUL.FTZ R48, R48, R6 ;  /* 0x0000000630307220 */ /* 0x000fcc0000410000 */
[----:B------:R-:W0:Y:S01]  /*b290*/  MUFU.TANH R38, R38 ;  /* 0x0000002600267308 */ /* 0x000e220000002400 */
[----:B-1----:R-:W-:Y:S01]  /*b2a0*/  FMNMX.FTZ R7, R32, R7, !PT ;  /* 0x0000000720077209 */ /* 0x002fe20007810000 */
[----:B------:R-:W-:-:S06]  /*b2b0*/  FMUL.FTZ R52, R52, R6 ;  /* 0x0000000634347220 */ /* 0x000fcc0000410000 */
[----:B------:R-:W1:Y:S01]  /*b2c0*/  MUFU.TANH R40, R40 ;  /* 0x0000002800287308 */ /* 0x000e620000002400 */
[----:B--2---:R-:W-:Y:S01]  /*b2d0*/  FMNMX.FTZ R7, R34, R7, !PT ;  /* 0x0000000722077209 */ /* 0x004fe20007810000 */
[----:B------:R-:W-:-:S06]  /*b2e0*/  FMUL.FTZ R9, R27, R6 ;  /* 0x000000061b097220 */ /* 0x000fcc0000410000 */
[----:B------:R-:W2:Y:S01]  /*b2f0*/  MUFU.TANH R48, R48 ;  /* 0x0000003000307308 */ /* 0x000ea20000002400 */
[----:B---3--:R-:W-:Y:S01]  /*b300*/  FMNMX.FTZ R7, R36, R7, !PT ;  /* 0x0000000724077209 */ /* 0x008fe20007810000 */
[-C--:B------:R-:W-:Y:S01]  /*b310*/  FMUL.FTZ R13, R53, R6.reuse ;  /* 0x00000006350d7220 */ /* 0x080fe20000410000 */
[----:B------:R-:W-:Y:S02]  /*b320*/  FMUL.FTZ R56, R56, R6 ;  /* 0x0000000638387220 */ /* 0x000fe40000410000 */
[----:B0-----:R-:W-:-:S03]  /*b330*/  FMNMX.FTZ R7, R38, R7, !PT ;  /* 0x0000000726077209 */ /* 0x001fc60007810000 */
[----:B------:R-:W0:Y:S01]  /*b340*/  MUFU.TANH R12, R12 ;  /* 0x0000000c000c7308 */ /* 0x000e220000002400 */
[----:B------:R-:W-:Y:S01]  /*b350*/  FMUL.FTZ R27, R31, R6 ;  /* 0x000000061f1b7220 */ /* 0x000fe20000410000 */
[----:B-1----:R-:W-:-:S06]  /*b360*/  FMNMX.FTZ R7, R40, R7, !PT ;  /* 0x0000000728077209 */ /* 0x002fcc0007810000 */
[----:B------:R-:W1:Y:S01]  /*b370*/  MUFU.TANH R52, R52 ;  /* 0x0000003400347308 */ /* 0x000e620000002400 */
[-C--:B------:R-:W-:Y:S01]  /*b380*/  FMUL.FTZ R31, R35, R6.reuse ;  /* 0x00000006231f7220 */ /* 0x080fe20000410000 */
[----:B------:R-:W-:-:S06]  /*b390*/  FMUL.FTZ R57, R57, R6 ;  /* 0x0000000639397220 */ /* 0x000fcc0000410000 */
[----:B------:R-:W3:Y:S01]  /*b3a0*/  MUFU.TANH R9, R9 ;  /* 0x0000000900097308 */ /* 0x000ee20000002400 */
[----:B------:R-:W-:Y:S01]  /*b3b0*/  FMUL.FTZ R35, R39, R6 ;  /* 0x0000000627237220 */ /* 0x000fe20000410000 */
[----:B--2---:R-:W-:-:S06]  /*b3c0*/  FMNMX.FTZ R7, R48, R7, !PT ;  /* 0x0000000730077209 */ /* 0x004fcc0007810000 */
[----:B------:R-:W2:Y:S01]  /*b3d0*/  MUFU.TANH R44, R13 ;  /* 0x0000000d002c7308 */ /* 0x000ea20000002400 */
[-C--:B------:R-:W-:Y:S01]  /*b3e0*/  FMUL.FTZ R39, R43, R6.reuse ;  /* 0x000000062b277220 */ /* 0x080fe20000410000 */
[-C--:B------:R-:W-:Y:S01]  /*b3f0*/  FMUL.FTZ R60, R60, R6.reuse ;  /* 0x000000063c3c7220 */ /* 0x080fe20000410000 */
[----:B------:R-:W-:-:S05]  /*b400*/  FMUL.FTZ R43, R46, R6 ;  /* 0x000000062e2b7220 */ /* 0x000fca0000410000 */
[----:B------:R-:W4:Y:S01]  /*b410*/  MUFU.TANH R25, R25 ;  /* 0x0000001900197308 */ /* 0x000f220000002400 */
[----:B------:R-:W-:-:S07]  /*b420*/  FMNMX.FTZ R7, R42, R7, !PT ;  /* 0x000000072a077209 */ /* 0x000fce0007810000 */
[----:B------:R-:W4:Y:S01]  /*b430*/  MUFU.TANH R56, R56 ;  /* 0x0000003800387308 */ /* 0x000f220000002400 */
[----:B------:R-:W-:Y:S01]  /*b440*/  FMUL.FTZ R61, R61, R6 ;  /* 0x000000063d3d7220 */ /* 0x000fe20000410000 */
[----:B0-----:R-:W-:-:S06]  /*b450*/  FMNMX.FTZ R14, R12, R5, !PT ;  /* 0x000000050c0e7209 */ /* 0x001fcc0007810000 */
[----:B------:R-:W0:Y:S01]  /*b460*/  MUFU.TANH R27, R27 ;  /* 0x0000001b001b7308 */ /* 0x000e220000002400 */
[----:B-1----:R-:W-:Y:S01]  /*b470*/  FMNMX.FTZ R7, R52, R7, !PT ;  /* 0x0000000734077209 */ /* 0x002fe20007810000 */
[----:B------:R-:W-:-:S06]  /*b480*/  FMUL.FTZ R45, R47, R6 ;  /* 0x000000062f2d7220 */ /* 0x000fcc0000410000 */
[----:B------:R-:W1:Y:S01]  /*b490*/  MUFU.TANH R46, R57 ;  /* 0x00000039002e7308 */ /* 0x000e620000002400 */
[-C--:B------:R-:W-:Y:S01]  /*b4a0*/  FMUL.FTZ R64, R64, R6.reuse ;  /* 0x0000000640407220 */ /* 0x080fe20000410000 */
[----:B------:R-:W-:Y:S01]  /*b4b0*/  FMUL.FTZ R47, R50, R6 ;  /* 0x00000006322f7220 */ /* 0x000fe20000410000 */
[----:B---3--:R-:W-:-:S05]  /*b4c0*/  FMNMX.FTZ R14, R9, R14, !PT ;  /* 0x0000000e090e7209 */ /* 0x008fca0007810000 */
[----:B------:R-:W3:Y:S01]  /*b4d0*/  MUFU.TANH R29, R29 ;  /* 0x0000001d001d7308 */ /* 0x000ee20000002400 */
[----:B--2---:R-:W-:-:S07]  /*b4e0*/  FMNMX.FTZ R7, R44, R7, !PT ;  /* 0x000000072c077209 */ /* 0x004fce0007810000 */
[----:B------:R-:W2:Y:S01]  /*b4f0*/  MUFU.TANH R60, R60 ;  /* 0x0000003c003c7308 */ /* 0x000ea20000002400 */
[----:B------:R-:W-:Y:S01]  /*b500*/  FMUL.FTZ R65, R65, R6 ;  /* 0x0000000641417220 */ /* 0x000fe20000410000 */
[----:B----4-:R-:W-:-:S06]  /*b510*/  FMNMX.FTZ R14, R25, R14, !PT ;  /* 0x0000000e190e7209 */ /* 0x010fcc0007810000 */
[----:B------:R-:W4:Y:S01]  /*b520*/  MUFU.TANH R31, R31 ;  /* 0x0000001f001f7308 */ /* 0x000f220000002400 */
[----:B------:R-:W-:Y:S01]  /*b530*/  FMNMX.FTZ R7, R56, R7, !PT ;  /* 0x0000000738077209 */ /* 0x000fe20007810000 */
[----:B------:R-:W-:-:S06]  /*b540*/  FMUL.FTZ R49, R51, R6 ;  /* 0x0000000633317220 */ /* 0x000fcc0000410000 */
[----:B------:R-:W4:Y:S01]  /*b550*/  MUFU.TANH R50, R61 ;  /* 0x0000003d00327308 */ /* 0x000f220000002400 */
[-C--:B------:R-:W-:Y:S01]  /*b560*/  FMUL.FTZ R68, R68, R6.reuse ;  /* 0x0000000644447220 */ /* 0x080fe20000410000 */
[----:B------:R-:W-:Y:S01]  /*b570*/  FMUL.FTZ R51, R54, R6 ;  /* 0x0000000636337220 */ /* 0x000fe20000410000 */
[----:B0-----:R-:W-:-:S05]  /*b580*/  FMNMX.FTZ R14, R27, R14, !PT ;  /* 0x0000000e1b0e7209 */ /* 0x001fca0007810000 */
[----:B------:R-:W0:Y:S01]  /*b590*/  MUFU.TANH R33, R33 ;  /* 0x0000002100217308 */ /* 0x000e220000002400 */
[----:B-1----:R-:W-:-:S07]  /*b5a0*/  FMNMX.FTZ R7, R46, R7, !PT ;  /* 0x000000072e077209 */ /* 0x002fce0007810000 */
[----:B------:R-:W1:Y:S01]  /*b5b0*/  MUFU.TANH R64, R64 ;  /* 0x0000004000407308 */ /* 0x000e620000002400 */
[----:B------:R-:W-:Y:S01]  /*b5c0*/  FMUL.FTZ R69, R69, R6 ;  /* 0x0000000645457220 */ /* 0x000fe20000410000 */
[----:B---3--:R-:W-:-:S06]  /*b5d0*/  FMNMX.FTZ R14, R29, R14, !PT ;  /* 0x0000000e1d0e7209 */ /* 0x008fcc0007810000 */
[----:B------:R-:W3:Y:S01]  /*b5e0*/  MUFU.TANH R35, R35 ;  /* 0x0000002300237308 */ /* 0x000ee20000002400 */
[----:B--2---:R-:W-:Y:S01]  /*b5f0*/  FMNMX.FTZ R7, R60, R7, !PT ;  /* 0x000000073c077209 */ /* 0x004fe20007810000 */
[----:B------:R-:W-:-:S06]  /*b600*/  FMUL.FTZ R53, R55, R6 ;  /* 0x0000000637357220 */ /* 0x000fcc0000410000 */
[----:B------:R-:W2:Y:S01]  /*b610*/  MUFU.TANH R54, R65 ;  /* 0x0000004100367308 */ /* 0x000ea20000002400 */
[----:B------:R-:W-:Y:S01]  /*b620*/  FMUL.FTZ R55, R58, R6 ;  /* 0x000000063a377220 */ /* 0x000fe20000410000 */
[----:B----4-:R-:W-:-:S06]  /*b630*/  FMNMX.FTZ R14, R31, R14, !PT ;  /* 0x0000000e1f0e7209 */ /* 0x010fcc0007810000 */
[----:B------:R-:W4:Y:S01]  /*b640*/  MUFU.TANH R37, R37 ;  /* 0x0000002500257308 */ /* 0x000f220000002400 */
[----:B------:R-:W-:-:S07]  /*b650*/  FMNMX.FTZ R7, R50, R7, !PT ;  /* 0x0000000732077209 */ /* 0x000fce0007810000 */
[----:B------:R-:W4:Y:S01]  /*b660*/  MUFU.TANH R68, R68 ;  /* 0x0000004400447308 */ /* 0x000f220000002400 */
[----:B0-----:R-:W-:-:S07]  /*b670*/  FMNMX.FTZ R14, R33, R14, !PT ;  /* 0x0000000e210e7209 */ /* 0x001fce0007810000 */
[----:B------:R-:W0:Y:S01]  /*b680*/  MUFU.TANH R39, R39 ;  /* 0x0000002700277308 */ /* 0x000e220000002400 */
[----:B-1----:R-:W-:-:S07]  /*b690*/  FMNMX.FTZ R7, R64, R7, !PT ;  /* 0x0000000740077209 */ /* 0x002fce0007810000 */
[----:B------:R-:W1:Y:S01]  /*b6a0*/  MUFU.TANH R58, R69 ;  /* 0x00000045003a7308 */ /* 0x000e620000002400 */
[----:B---3--:R-:W-:Y:S02]  /*b6b0*/  FMNMX.FTZ R14, R35, R14, !PT ;  /* 0x0000000e230e7209 */ /* 0x008fe40007810000 */
[----:B--2---:R-:W-:-:S05]  /*b6c0*/  FMNMX.FTZ R7, R54, R7, !PT ;  /* 0x0000000736077209 */ /* 0x004fca0007810000 */
[----:B------:R-:W2:Y:S01]  /*b6d0*/  MUFU.TANH R43, R43 ;  /* 0x0000002b002b7308 */ /* 0x000ea20000002400 */
[----:B----4-:R-:W-:Y:S02]  /*b6e0*/  FMNMX.FTZ R14, R37, R14, !PT ;  /* 0x0000000e250e7209 */ /* 0x010fe40007810000 */
[----:B------:R-:W-:-:S05]  /*b6f0*/  FMNMX.FTZ R7, R68, R7, !PT ;  /* 0x0000000744077209 */ /* 0x000fca0007810000 */
[----:B------:R-:W3:Y:S01]  /*b700*/  MUFU.TANH R45, R45 ;  /* 0x0000002d002d7308 */ /* 0x000ee20000002400 */
[----:B0-----:R-:W-:Y:S02]  /*b710*/  FMNMX.FTZ R18, R39, R14, !PT ;  /* 0x0000000e27127209 */ /* 0x001fe40007810000 */
[----:B-1----:R-:W-:-:S05]  /*b720*/  FMNMX.FTZ R14, R58, R7, !PT ;  /* 0x000000073a0e7209 */ /* 0x002fca0007810000 */
[----:B------:R-:W0:Y:S01]  /*b730*/  MUFU.TANH R47, R47 ;  /* 0x0000002f002f7308 */ /* 0x000e220000002400 */
[----:B--2---:R-:W-:Y:S01]  /*b740*/  FMNMX.FTZ R18, R43, R18, !PT ;  /* 0x000000122b127209 */ /* 0x004fe20007810000 */
[----:B------:R-:W1:Y:S06]  /*b750*/  SHFL.BFLY PT, R7, R14, 0x2, 0x1f ;  /* 0x0c401f000e077f89 */ /* 0x000e6c00000e0000 */
[----:B------:R-:W2:Y:S01]  /*b760*/  MUFU.TANH R49, R49 ;  /* 0x0000003100317308 */ /* 0x000ea20000002400 */
[----:B---3--:R-:W-:Y:S01]  /*b770*/  FMNMX.FTZ R18, R45, R18, !PT ;  /* 0x000000122d127209 */ /* 0x008fe20007810000 */
[----:B------:R-:W-:-:S06]  /*b780*/  FMUL.FTZ R57, R59, R6 ;  /* 0x000000063b397220 */ /* 0x000fcc0000410000 */
[----:B------:R-:W3:Y:S01]  /*b790*/  MUFU.TANH R51, R51 ;  /* 0x0000003300337308 */ /* 0x000ee20000002400 */
[----:B0-----:R-:W-:Y:S01]  /*b7a0*/  FMNMX.FTZ R18, R47, R18, !PT ;  /* 0x000000122f127209 */ /* 0x001fe20007810000 */
[----:B------:R-:W-:-:S06]  /*b7b0*/  FMUL.FTZ R59, R62, R6 ;  /* 0x000000063e3b7220 */ /* 0x000fcc0000410000 */
[----:B------:R-:W0:Y:S01]  /*b7c0*/  MUFU.TANH R53, R53 ;  /* 0x0000003500357308 */ /* 0x000e220000002400 */
[----:B--2---:R-:W-:Y:S01]  /*b7d0*/  FMNMX.FTZ R18, R49, R18, !PT ;  /* 0x0000001231127209 */ /* 0x004fe20007810000 */
[----:B------:R-:W-:-:S06]  /*b7e0*/  FMUL.FTZ R61, R63, R6 ;  /* 0x000000063f3d7220 */ /* 0x000fcc0000410000 */
        /* <DEDUP_REMOVED lines=8> */
[----:B------:R-:W-:Y:S01]  /*b870*/  FMUL.FTZ R67, R70, R6 ;  /* 0x0000000646437220 */ /* 0x000fe20000410000 */
[----:B-1----:R-:W-:-:S05]  /*b880*/  FMNMX.FTZ R7, R14, R7, !PT ;  /* 0x000000070e077209 */ /* 0x002fca0007810000 */
[----:B------:R-:W1:Y:S01]  /*b890*/  MUFU.TANH R61, R61 ;  /* 0x0000003d003d7308 */ /* 0x000e620000002400 */
[----:B---3--:R-:W-:Y:S01]  /*b8a0*/  FMNMX.FTZ R18, R57, R18, !PT ;  /* 0x0000001239127209 */ /* 0x008fe20007810000 */
[----:B------:R-:W2:Y:S06]  /*b8b0*/  SHFL.BFLY PT, R24, R7, 0x1, 0x1f ;  /* 0x0c201f0007187f89 */ /* 0x000eac00000e0000 */
[----:B------:R-:W3:Y:S01]  /*b8c0*/  MUFU.TANH R63, R63 ;  /* 0x0000003f003f7308 */ /* 0x000ee20000002400 */
[----:B------:R-:W-:Y:S01]  /*b8d0*/  FMUL.FTZ R69, R71, R6 ;  /* 0x0000000647457220 */ /* 0x000fe20000410000 */
[----:B0-----:R-:W-:-:S06]  /*b8e0*/  FMNMX.FTZ R18, R59, R18, !PT ;  /* 0x000000123b127209 */ /* 0x001fcc0007810000 */
[----:B------:R-:W0:Y:S01]  /*b8f0*/  MUFU.TANH R65, R65 ;  /* 0x0000004100417308 */ /* 0x000e220000002400 */
[----:B-1----:R-:W-:-:S07]  /*b900*/  FMNMX.FTZ R18, R61, R18, !PT ;  /* 0x000000123d127209 */ /* 0x002fce0007810000 */
[----:B------:R-:W1:Y:S01]  /*b910*/  MUFU.TANH R67, R67 ;  /* 0x0000004300437308 */ /* 0x000e620000002400 */
[----:B---3--:R-:W-:-:S07]  /*b920*/  FMNMX.FTZ R18, R63, R18, !PT ;  /* 0x000000123f127209 */ /* 0x008fce0007810000 */
[----:B------:R-:W3:Y:S01]  /*b930*/  MUFU.TANH R69, R69 ;  /* 0x0000004500457308 */ /* 0x000ee20000002400 */
[----:B0-----:R-:W-:-:S04]  /*b940*/  FMNMX.FTZ R18, R65, R18, !PT ;  /* 0x0000001241127209 */ /* 0x001fc80007810000 */
[----:B-1----:R-:W-:-:S04]  /*b950*/  FMNMX.FTZ R18, R67, R18, !PT ;  /* 0x0000001243127209 */ /* 0x002fc80007810000 */
[----:B---3--:R-:W-:Y:S02]  /*b960*/  FMNMX.FTZ R15, R69, R18, !PT ;  /* 0x00000012450f7209 */ /* 0x008fe40007810000 */
[----:B--2---:R-:W-:Y:S02]  /*b970*/  FMNMX.FTZ R18, R7, R24, !PT ;  /* 0x0000001807127209 */ /* 0x004fe40007810000 */
[----:B------:R-:W2:Y:S04]  /*b980*/  LDL R24, [R1+0x440] ;  /* 0x0004400001187983 */ /* 0x000ea80000100800 */
[----:B------:R-:W-:Y:S04]  /*b990*/  STL.64 [R1+0x420], R14 ;  /* 0x0004200e01007387 */ /* 0x000fe80000100a00 */
[----:B------:R-:W-:Y:S04]  /*b9a0*/  STL [R1+0x420], R18 ;  /* 0x0004201201007387 */ /* 0x000fe80000100800 */
[----:B------:R-:W3:Y:S04]  /*b9b0*/  LDL R21, [R1+0x420] ;  /* 0x0004200001157983 */ /* 0x000ee80000100800 */
[----:B------:R-:W4:Y:S04]  /*b9c0*/  LDL R19, [R1+0x424] ;  /* 0x0004240001137983 */ /* 0x000f280000100800 */
[----:B------:R-:W4:Y:S01]  /*b9d0*/  LDL.64 R6, [R1+0x430] ;  /* 0x0004300001067983 */ /* 0x000f220000100a00 */
[----:B---3--:R-:W-:Y:S01]  /*b9e0*/  FADD.FTZ R13, R4, -R21 ;  /* 0x80000015040d7221 */ /* 0x008fe20000010000 */
[----:B--2---:R-:W-:-:S04]  /*b9f0*/  FMUL.FTZ R21, R24, R21 ;  /* 0x0000001518157220 */ /* 0x004fc80000410000 */
[-CC-:B------:R-:W-:Y:S02]  /*ba00*/  FFMA.FTZ R152, R8, R24.reuse, -R21.reuse ;  /* 0x0000001808987223 */ /* 0x180fe40000010815 */
[----:B----4-:R-:W0:Y:S01]  /*ba10*/  SHFL.BFLY PT, R8, R19, 0x2, 0x1f ;  /* 0x0c401f0013087f89 */ /* 0x010e2200000e0000 */
[----:B------:R-:W-:Y:S01]  /*ba20*/  FFMA.FTZ R154, R11, R24, -R21 ;  /* 0x000000180b9a7223 */ /* 0x000fe20000010815 */
[----:B0-----:R-:W-:-:S05]  /*ba30*/  FMNMX.FTZ R8, R8, R19, !PT ;  /* 0x0000001308087209 */ /* 0x001fca0007810000 */
[----:B------:R-:W0:Y:S01]  /*ba40*/  SHFL.BFLY PT, R11, R8, 0x1, 0x1f ;  /* 0x0c201f00080b7f89 */ /* 0x000e2200000e0000 */
[-CC-:B------:R-:W-:Y:S01]  /*ba50*/  FFMA.FTZ R183, R26, R24.reuse, -R21.reuse ;  /* 0x000000181ab77223 */ /* 0x180fe20000010815 */
[-CC-:B------:R-:W-:Y:S01]  /*ba60*/  FFMA.FTZ R184, R28, R24.reuse, -R21.reuse ;  /* 0x000000181cb87223 */ /* 0x180fe20000010815 */
[-C--:B------:R-:W-:Y:S01]  /*ba70*/  FMUL.FTZ R4, R13, R24.reuse ;  /* 0x000000180d047220 */ /* 0x080fe20000410000 */
[----:B------:R-:W-:Y:S01]  /*ba80*/  FFMA.FTZ R3, R3, R24, -R21 ;  /* 0x0000001803037223 */ /* 0x000fe20000010815 */
[----:B0-----:R-:W-:-:S05]  /*ba90*/  FMNMX.FTZ R26, R8, R11, !PT ;  /* 0x0000000b081a7209 */ /* 0x001fca0007810000 */
[----:B------:R-:W-:Y:S01]  /*baa0*/  FMUL.FTZ R28, R26, R24 ;  /* 0x000000181a1c7220 */ /* 0x000fe20000410000 */
[----:B------:R-:W-:-:S03]  /*bab0*/  FADD.FTZ R5, R5, -R26 ;  /* 0x8000001a05057221 */ /* 0x000fc60000010000 */
[-CC-:B------:R-:W-:Y:S01]  /*bac0*/  FFMA.FTZ R212, R12, R24.reuse, -R28.reuse ;  /* 0x000000180cd47223 */ /* 0x180fe2000001081c */
[----:B------:R-:W-:Y:S01]  /*bad0*/  FMUL.FTZ R5, R24, R5 ;  /* 0x0000000518057220 */ /* 0x000fe20000410000 */
[-CC-:B------:R-:W-:Y:S01]  /*bae0*/  FFMA.FTZ R153, R9, R24.reuse, -R28.reuse ;  /* 0x0000001809997223 */ /* 0x180fe2000001081c */
[----:B------:R-:W-:Y:S01]  /*baf0*/  MUFU.EX2 R4, R4 ;  /* 0x0000000400047308 */ /* 0x000fe20000000800 */
[-CC-:B------:R-:W-:Y:S01]  /*bb00*/  FFMA.FTZ R187, R25, R24.reuse, -R28.reuse ;  /* 0x0000001819bb7223 */ /* 0x180fe2000001081c */
[----:B------:R-:W-:-:S06]  /*bb10*/  FFMA.FTZ R188, R27, R24, -R28 ;  /* 0x000000181bbc7223 */ /* 0x000fcc000001081c */
[----:B------:R-:W-:Y:S01]  /*bb20*/  MUFU.EX2 R41, R5 ;  /* 0x0000000500297308 */ /* 0x000fe20000000800 */
[----:B------:R-:W-:-:S07]  /*bb30*/  FFMA.FTZ R155, R20, R24, -R21 ;  /* 0x00000018149b7223 */ /* 0x000fce0000010815 */
[----:B------:R-:W0:Y:S08]  /*bb40*/  MUFU.EX2 R212, R212 ;  /* 0x000000d400d47308 */ /* 0x000e300000000800 */
[----:B------:R-:W1:Y:S01]  /*bb50*/  MUFU.EX2 R3, R3 ;  /* 0x0000000300037308 */ /* 0x000e620000000800 */
[----:B------:R-:W-:-:S07]  /*bb60*/  FFMA.FTZ R185, R29, R24, -R28 ;  /* 0x000000181db97223 */ /* 0x000fce000001081c */
[----:B------:R-:W2:Y:S08]  /*bb70*/  MUFU.EX2 R153, R153 ;  /* 0x0000009900997308 */ /* 0x000eb00000000800 */
[----:B------:R-:W3:Y:S01]  /*bb80*/  MUFU.EX2 R152, R152 ;  /* 0x0000009800987308 */ /* 0x000ee20000000800 */
[----:B------:R-:W-:-:S07]  /*bb90*/  FFMA.FTZ R186, R31, R24, -R28 ;  /* 0x000000181fba7223 */ /* 0x000fce000001081c */
[----:B------:R-:W4:Y:S08]  /*bba0*/  MUFU.EX2 R187, R187 ;  /* 0x000000bb00bb7308 */ /* 0x000f300000000800 */
[----:B------:R-:W4:Y:S01]  /*bbb0*/  MUFU.EX2 R154, R154 ;  /* 0x0000009a009a7308 */ /* 0x000f220000000800 */
[----:B0-----:R-:W-:Y:S01]  /*bbc0*/  FFMA.FTZ R12, R7, R41, R212 ;  /* 0x00000029070c7223 */ /* 0x001fe200000100d4 */
[----:B------:R-:W-:-:S06]  /*bbd0*/  FFMA.FTZ R181, R33, R24, -R28 ;  /* 0x0000001821b57223 */ /* 0x000fcc000001081c */
[----:B------:R-:W0:Y:S01]  /*bbe0*/  MUFU.EX2 R188, R188 ;  /* 0x000000bc00bc7308 */ /* 0x000e220000000800 */
[----:B-1----:R-:W-:Y:S01]  /*bbf0*/  FFMA.FTZ R5, R4, R6, R3 ;  /* 0x0000000604057223 */ /* 0x002fe20000010003 */
[----:B------:R-:W-:-:S06]  /*bc00*/  FFMA.FTZ R180, R30, R24, -R21 ;  /* 0x000000181eb47223 */ /* 0x000fcc0000010815 */
[----:B------:R-:W1:Y:S01]  /*bc10*/  MUFU.EX2 R155, R155 ;  /* 0x0000009b009b7308 */ /* 0x000e620000000800 */
[----:B--2---:R-:W-:Y:S01]  /*bc20*/  FADD.FTZ R12, R153, R12 ;  /* 0x0000000c990c7221 */ /* 0x004fe20000010000 */
[----:B------:R-:W-:-:S06]  /*bc30*/  FFMA.FTZ R182, R35, R24, -R28 ;  /* 0x0000001823b67223 */ /* 0x000fcc000001081c */
[----:B------:R-:W2:Y:S01]  /*bc40*/  MUFU.EX2 R185, R185 ;  /* 0x000000b900b97308 */ /* 0x000ea20000000800 */
[----:B---3--:R-:W-:Y:S01]  /*bc50*/  FADD.FTZ R5, R152, R5 ;  /* 0x0000000598057221 */ /* 0x008fe20000010000 */
[----:B------:R-:W-:-:S06]  /*bc60*/  FFMA.FTZ R177, R32, R24, -R21 ;  /* 0x0000001820b17223 */ /* 0x000fcc0000010815 */
[----:B------:R-:W3:Y:S01]  /*bc70*/  MUFU.EX2 R183, R183 ;  /* 0x000000b700b77308 */ /* 0x000ee20000000800 */
[----:B----4-:R-:W-:Y:S01]  /*bc80*/  FADD.FTZ R7, R187, R12 ;  /* 0x0000000cbb077221 */ /* 0x010fe20000010000 */
[----:B------:R-:W-:-:S06]  /*bc90*/  FFMA.FTZ R175, R37, R24, -R28 ;  /* 0x0000001825af7223 */ /* 0x000fcc000001081c */
[----:B------:R-:W4:Y:S01]  /*bca0*/  MUFU.EX2 R186, R186 ;  /* 0x000000ba00ba7308 */ /* 0x000f220000000800 */
[----:B------:R-:W-:Y:S01]  /*bcb0*/  FADD.FTZ R6, R154, R5 ;  /* 0x000000059a067221 */ /* 0x000fe20000010000 */
[----:B------:R-:W-:-:S06]  /*bcc0*/  FFMA.FTZ R174, R34, R24, -R21 ;  /* 0x0000001822ae7223 */ /* 0x000fcc0000010815 */
[----:B------:R-:W4:Y:S01]  /*bcd0*/  MUFU.EX2 R184, R184 ;  /* 0x000000b800b87308 */ /* 0x000f220000000800 */
[----:B0-----:R-:W-:Y:S01]  /*bce0*/  FADD.FTZ R12, R188, R7 ;  /* 0x00000007bc0c7221 */ /* 0x001fe20000010000 */
[----:B------:R-:W-:-:S06]  /*bcf0*/  FFMA.FTZ R176, R39, R24, -R28 ;  /* 0x0000001827b07223 */ /* 0x000fcc000001081c */
[----:B------:R-:W0:Y:S01]  /*bd00*/  MUFU.EX2 R181, R181 ;  /* 0x000000b500b57308 */ /* 0x000e220000000800 */
[----:B-1----:R-:W-:Y:S01]  /*bd10*/  FADD.FTZ R6, R155, R6 ;  /* 0x000000069b067221 */ /* 0x002fe20000010000 */
        /* <DEDUP_REMOVED lines=33> */
[----:B-1----:R-:W-:-:S06]  /*bf30*/  FADD.FTZ R6, R173, R6 ;  /* 0x00000006ad067221 */ /* 0x002fcc0000010000 */
[----:B------:R-:W0:Y:S01]  /*bf40*/  MUFU.EX2 R167, R167 ;  /* 0x000000a700a77308 */ /* 0x000e220000000800 */
[-C--:B------:R-:W-:Y:S01]  /*bf50*/  FFMA.FTZ R161, R44, R24.reuse, -R21 ;  /* 0x000000182ca17223 */ /* 0x080fe20000010815 */
[----:B------:R-:W-:-:S06]  /*bf60*/  FFMA.FTZ R164, R53, R24, -R28 ;  /* 0x0000001835a47223 */ /* 0x000fcc000001081c */
[----:B------:R-:W1:Y:S01]  /*bf70*/  MUFU.EX2 R165, R165 ;  /* 0x000000a500a57308 */ /* 0x000e620000000800 */
[----:B--2---:R-:W-:Y:S01]  /*bf80*/  FADD.FTZ R7, R171, R12 ;  /* 0x0000000cab077221 */ /* 0x004fe20000010000 */
[----:B---3--:R-:W-:-:S06]  /*bf90*/  FADD.FTZ R5, R169, R6 ;  /* 0x00000006a9057221 */ /* 0x008fcc0000010000 */
[----:B------:R-:W2:Y:S01]  /*bfa0*/  MUFU.EX2 R168, R168 ;  /* 0x000000a800a87308 */ /* 0x000ea20000000800 */
[-C--:B------:R-:W-:Y:S01]  /*bfb0*/  FFMA.FTZ R158, R56, R24.reuse, -R21 ;  /* 0x00000018389e7223 */ /* 0x080fe20000010815 */
[----:B------:R-:W-:-:S06]  /*bfc0*/  FFMA.FTZ R159, R55, R24, -R28 ;  /* 0x00000018379f7223 */ /* 0x000fcc000001081c */
[----:B------:R-:W3:Y:S01]  /*bfd0*/  MUFU.EX2 R166, R166 ;  /* 0x000000a600a67308 */ /* 0x000ee20000000800 */
[----:B----4-:R-:W-:Y:S01]  /*bfe0*/  FADD.FTZ R12, R172, R7 ;  /* 0x00000007ac0c7221 */ /* 0x010fe20000010000 */
[----:B------:R-:W-:-:S06]  /*bff0*/  FADD.FTZ R6, R170, R5 ;  /* 0x00000005aa067221 */ /* 0x000fcc0000010000 */
[----:B------:R-:W4:Y:S01]  /*c000*/  MUFU.EX2 R163, R163 ;  /* 0x000000a300a37308 */ /* 0x000f220000000800 */
[-C--:B------:R-:W-:Y:S01]  /*c010*/  FFMA.FTZ R157, R46, R24.reuse, -R21 ;  /* 0x000000182e9d7223 */ /* 0x080fe20000010815 */
[----:B------:R-:W-:-:S06]  /*c020*/  FFMA.FTZ R160, R57, R24, -R28 ;  /* 0x0000001839a07223 */ /* 0x000fcc000001081c */
[----:B------:R-:W4:Y:S01]  /*c030*/  MUFU.EX2 R162, R162 ;  /* 0x000000a200a27308 */ /* 0x000f220000000800 */
[----:B0-----:R-:W-:Y:S01]  /*c040*/  FADD.FTZ R7, R167, R12 ;  /* 0x0000000ca7077221 */ /* 0x001fe20000010000 */
[-CC-:B------:R-:W-:Y:S01]  /*c050*/  FFMA.FTZ R19, R60, R24.reuse, -R21.reuse ;  /* 0x000000183c137223 */ /* 0x180fe20000010815 */
[----:B------:R-:W-:-:S05]  /*c060*/  FFMA.FTZ R20, R50, R24, -R21 ;  /* 0x0000001832147223 */ /* 0x000fca0000010815 */
[----:B------:R-:W-:Y:S01]  /*c070*/  MUFU.EX2 R161, R161 ;  /* 0x000000a100a17308 */ /* 0x000fe20000000800 */
[-CC-:B------:R-:W-:Y:S01]  /*c080*/  FFMA.FTZ R13, R64, R24.reuse, -R21.reuse ;  /* 0x00000018400d7223 */ /* 0x180fe20000010815 */
[-CC-:B------:R-:W-:Y:S01]  /*c090*/  FFMA.FTZ R14, R54, R24.reuse, -R21.reuse ;  /* 0x00000018360e7223 */ /* 0x180fe20000010815 */
[----:B------:R-:W-:-:S05]  /*c0a0*/  FFMA.FTZ R68, R68, R24, -R21 ;  /* 0x0000001844447223 */ /* 0x000fca0000010815 */
[----:B------:R-:W0:Y:S01]  /*c0b0*/  MUFU.EX2 R164, R164 ;  /* 0x000000a400a47308 */ /* 0x000e220000000800 */
[-C--:B------:R-:W-:Y:S01]  /*c0c0*/  FFMA.FTZ R11, R58, R24.reuse, -R21 ;  /* 0x000000183a0b7223 */ /* 0x080fe20000010815 */
[----:B-1----:R-:W-:Y:S01]  /*c0d0*/  FADD.FTZ R5, R165, R6 ;  /* 0x00000006a5057221 */ /* 0x002fe20000010000 */
[----:B------:R-:W-:Y:S01]  /*c0e0*/  FFMA.FTZ R21, R59, R24, -R28 ;  /* 0x000000183b157223 */ /* 0x000fe2000001081c */
[----:B--2---:R-:W-:-:S04]  /*c0f0*/  FADD.FTZ R6, R168, R7 ;  /* 0x00000007a8067221 */ /* 0x004fc80000010000 */
[----:B------:R-:W-:Y:S01]  /*c100*/  MUFU.EX2 R158, R158 ;  /* 0x0000009e009e7308 */ /* 0x000fe20000000800 */
[----:B---3--:R-:W-:Y:S01]  /*c110*/  FADD.FTZ R5, R166, R5 ;  /* 0x00000005a6057221 */ /* 0x008fe20000010000 */
[----:B------:R-:W-:-:S06]  /*c120*/  FFMA.FTZ R156, R61, R24, -R28 ;  /* 0x000000183d9c7223 */ /* 0x000fcc000001081c */
[----:B------:R-:W1:Y:S01]  /*c130*/  MUFU.EX2 R159, R159 ;  /* 0x0000009f009f7308 */ /* 0x000e620000000800 */
[----:B----4-:R-:W-:Y:S01]  /*c140*/  FADD.FTZ R7, R163, R6 ;  /* 0x00000006a3077221 */ /* 0x010fe20000010000 */
[----:B------:R-:W-:-:S06]  /*c150*/  FADD.FTZ R6, R162, R5 ;  /* 0x00000005a2067221 */ /* 0x000fcc0000010000 */
[----:B------:R-:W-:Y:S01]  /*c160*/  MUFU.EX2 R157, R157 ;  /* 0x0000009d009d7308 */ /* 0x000fe20000000800 */
[----:B------:R-:W-:-:S07]  /*c170*/  FFMA.FTZ R15, R63, R24, -R28 ;  /* 0x000000183f0f7223 */ /* 0x000fce000001081c */
[----:B------:R-:W2:Y:S01]  /*c180*/  MUFU.EX2 R160, R160 ;  /* 0x000000a000a07308 */ /* 0x000ea20000000800 */
        /* <DEDUP_REMOVED lines=10> */
[----:B--2---:R-:W-:Y:S01]  /*c230*/  FADD.FTZ R30, R160, R7 ;  /* 0x00000007a01e7221 */ /* 0x004fe20000010000 */
[----:B------:R-:W-:-:S06]  /*c240*/  FADD.FTZ R6, R157, R6 ;  /* 0x000000069d067221 */ /* 0x000fcc0000010000 */
[----:B------:R-:W-:Y:S01]  /*c250*/  MUFU.EX2 R13, R13 ;  /* 0x0000000d000d7308 */ /* 0x000fe20000000800 */
[----:B------:R-:W-:-:S07]  /*c260*/  FFMA.FTZ R12, R69, R24, -R28 ;  /* 0x00000018450c7223 */ /* 0x000fce000001081c */
[----:B------:R-:W2:Y:S01]  /*c270*/  MUFU.EX2 R15, R15 ;  /* 0x0000000f000f7308 */ /* 0x000ea20000000800 */
[----:B0-----:R-:W-:Y:S01]  /*c280*/  FADD.FTZ R7, R21, R30 ;  /* 0x0000001e15077221 */ /* 0x001fe20000010000 */
[----:B------:R-:W-:-:S06]  /*c290*/  FADD.FTZ R5, R19, R6 ;  /* 0x0000000613057221 */ /* 0x000fcc0000010000 */
[----:B------:R-:W-:Y:S08]  /*c2a0*/  MUFU.EX2 R14, R14 ;  /* 0x0000000e000e7308 */ /* 0x000ff00000000800 */
[----:B------:R-:W0:Y:S01]  /*c2b0*/  MUFU.EX2 R18, R18 ;  /* 0x0000001200127308 */ /* 0x000e220000000800 */
[----:B-1----:R-:W-:Y:S01]  /*c2c0*/  FADD.FTZ R24, R156, R7 ;  /* 0x000000079c187221 */ /* 0x002fe20000010000 */
[----:B------:R-:W-:-:S06]  /*c2d0*/  FADD.FTZ R6, R20, R5 ;  /* 0x0000000514067221 */ /* 0x000fcc0000010000 */
[----:B------:R-:W-:Y:S08]  /*c2e0*/  MUFU.EX2 R8, R68 ;  /* 0x0000004400087308 */ /* 0x000ff00000000800 */
[----:B------:R-:W1:Y:S01]  /*c2f0*/  MUFU.EX2 R9, R9 ;  /* 0x0000000900097308 */ /* 0x000e620000000800 */
[----:B--2---:R-:W-:Y:S01]  /*c300*/  FADD.FTZ R7, R15, R24 ;  /* 0x000000180f077221 */ /* 0x004fe20000010000 */
[----:B------:R-:W-:-:S06]  /*c310*/  FADD.FTZ R5, R13, R6 ;  /* 0x000000060d057221 */ /* 0x000fcc0000010000 */
[----:B------:R-:W2:Y:S08]  /*c320*/  MUFU.EX2 R11, R11 ;  /* 0x0000000b000b7308 */ /* 0x000eb00000000800 */
[----:B------:R-:W3:Y:S01]  /*c330*/  MUFU.EX2 R12, R12 ;  /* 0x0000000c000c7308 */ /* 0x000ee20000000800 */
[----:B0-----:R-:W-:Y:S01]  /*c340*/  FADD.FTZ R6, R18, R7 ;  /* 0x0000000712067221 */ /* 0x001fe20000010000 */
[----:B------:R-:W-:-:S03]  /*c350*/  FADD.FTZ R5, R14, R5 ;  /* 0x000000050e057221 */ /* 0x000fc60000010000 */
[----:B-1----:R-:W-:Y:S01]  /*c360*/  FADD.FTZ R29, R9, R6 ;  /* 0x00000006091d7221 */ /* 0x002fe20000010000 */
[----:B------:R-:W-:-:S04]  /*c370*/  FADD.FTZ R28, R8, R5 ;  /* 0x00000005081c7221 */ /* 0x000fc80000010000 */
[----:B--2---:R-:W-:Y:S01]  /*c380*/  FADD.FTZ R28, R11, R28 ;  /* 0x0000001c0b1c7221 */ /* 0x004fe20000010000 */
[----:B------:R-:W-:Y:S01]  /*c390*/  STL [R1+0x424], R26 ;  /* 0x0004241a01007387 */ /* 0x000fe20000100800 */
[----:B---3--:R-:W-:-:S05]  /*c3a0*/  FADD.FTZ R29, R12, R29 ;  /* 0x0000001d0c1d7221 */ /* 0x008fca0000010000 */
[----:B------:R0:W-:Y:S04]  /*c3b0*/  STL.64 [R1+0x430], R28 ;  /* 0x0004301c01007387 */ /* 0x0001e80000100a00 */
[----:B------:R-:W2:Y:S04]  /*c3c0*/  LD.E R25, desc[UR36][R16.64+0x234] ;  /* 0x0002342410197980 */ /* 0x000ea8000c101900 */
[----:B------:R-:W3:Y:S04]  /*c3d0*/  LD.E R7, desc[UR36][R16.64+0x240] ;  /* 0x0002402410077980 */ /* 0x000ee8000c101900 */
        /* <DEDUP_REMOVED lines=126> */
[C---:B--2---:R-:W-:Y:S01]  /*cbc0*/  FMUL.FTZ R25, R4.reuse, R25 ;  /* 0x0000001904197220 */ /* 0x044fe20000410000 */
[C---:B---3--:R-:W-:Y:S01]  /*cbd0*/  FMUL.FTZ R7, R4.reuse, R7 ;  /* 0x0000000704077220 */ /* 0x048fe20000410000 */
[C---:B----4-:R-:W-:Y:S01]  /*cbe0*/  FMUL.FTZ R5, R4.reuse, R5 ;  /* 0x0000000504057220 */ /* 0x050fe20000410000 */
[C---:B------:R-:W-:Y:S01]  /*cbf0*/  FMUL.FTZ R31, R4.reuse, R31 ;  /* 0x0000001f041f7220 */ /* 0x040fe20000410000 */
[C---:B------:R-:W-:Y:S01]  /*cc00*/  FMUL.FTZ R33, R4.reuse, R33 ;  /* 0x0000002104217220 */ /* 0x040fe20000410000 */
[----:B------:R0:W-:Y:S01]  /*cc10*/  ST.E desc[UR36][R16.64+0x234], R25 ;  /* 0x0002341910007985 */ /* 0x0001e2000c101924 */
[C---:B------:R-:W-:Y:S01]  /*cc20*/  FMUL.FTZ R35, R4.reuse, R35 ;  /* 0x0000002304237220 */ /* 0x040fe20000410000 */
[C---:B------:R-:W-:Y:S01]  /*cc30*/  FMUL.FTZ R37, R4.reuse, R37 ;  /* 0x0000002504257220 */ /* 0x040fe20000410000 */
[C---:B------:R-:W-:Y:S01]  /*cc40*/  FMUL.FTZ R27, R4.reuse, R27 ;  /* 0x0000001b041b7220 */ /* 0x040fe20000410000 */
[----:B------:R1:W-:Y:S01]  /*cc50*/  ST.E desc[UR36][R16.64+0x240], R7 ;  /* 0x0002400710007985 */ /* 0x0003e2000c101924 */
[----:B------:R-:W-:-:S03]  /*cc60*/  FMUL.FTZ R29, R4, R29 ;  /* 0x0000001d041d7220 */ /* 0x000fc60000410000 */
[----:B------:R2:W-:Y:S01]  /*cc70*/  ST.E desc[UR36][R16.64+0x244], R5 ;  /* 0x0002440510007985 */ /* 0x0005e2000c101924 */
[C---:B0-----:R-:W-:Y:S01]  /*cc80*/  FMUL.FTZ R25, R41.reuse, R144 ;  /* 0x0000009029197220 */ /* 0x041fe20000410000 */
[C---:B-1----:R-:W-:Y:S01]  /*cc90*/  FMUL.FTZ R7, R41.reuse, R146 ;  /* 0x0000009229077220 */ /* 0x042fe20000410000 */
[----:B--2---:R-:W-:Y:S01]  /*cca0*/  FMUL.FTZ R5, R41, R148 ;  /* 0x0000009429057220 */ /* 0x004fe20000410000 */
[----:B------:R0:W-:Y:S01]  /*ccb0*/  ST.E desc[UR36][R16.64+0x210], R31 ;  /* 0x0002101f10007985 */ /* 0x0001e2000c101924 */
[----:B------:R-:W-:-:S03]  /*ccc0*/  FMUL.FTZ R39, R4, R39 ;  /* 0x0000002704277220 */ /* 0x000fc60000410000 */
[----:B------:R1:W-:Y:S04]  /*ccd0*/  ST.E desc[UR36][R16.64+0x214], R33 ;  /* 0x0002142110007985 */ /* 0x0003e8000c101924 */
[----:B------:R2:W-:Y:S04]  /*cce0*/  ST.E desc[UR36][R16.64+0x220], R35 ;  /* 0x0002202310007985 */ /* 0x0005e8000c101924 */
[----:B------:R3:W-:Y:S01]  /*ccf0*/  ST.E desc[UR36][R16.64+0x224], R37 ;  /* 0x0002242510007985 */ /* 0x0007e2000c101924 */
[----:B0-----:R-:W-:-:S03]  /*cd00*/  FMUL.FTZ R31, R41, R134 ;  /* 0x00000086291f7220 */ /* 0x001fc60000410000 */
[----:B------:R0:W-:Y:S01]  /*cd10*/  ST.E desc[UR36][R16.64+0x230], R27 ;  /* 0x0002301b10007985 */ /* 0x0001e2000c101924 */
[----:B-1----:R-:W-:-:S03]  /*cd20*/  FMUL.FTZ R33, R41, R140 ;  /* 0x0000008c29217220 */ /* 0x002fc60000410000 */
[----:B------:R1:W-:Y:S01]  /*cd30*/  ST.E desc[UR36][R16.64+0x400], R29 ;  /* 0x0004001d10007985 */ /* 0x0003e2000c101924 */
[----:B--2---:R-:W-:-:S03]  /*cd40*/  FMUL.FTZ R35, R41, R138 ;  /* 0x0000008a29237220 */ /* 0x004fc60000410000 */
[----:B------:R2:W-:Y:S01]  /*cd50*/  ST.E desc[UR36][R16.64+0x218], R5 ;  /* 0x0002180510007985 */ /* 0x0005e2000c101924 */
[----:B---3--:R-:W-:-:S03]  /*cd60*/  FMUL.FTZ R37, R41, R136 ;  /* 0x0000008829257220 */ /* 0x008fc60000410000 */
[----:B------:R3:W-:Y:S01]  /*cd70*/  ST.E desc[UR36][R16.64+0x21c], R7 ;  /* 0x00021c0710007985 */ /* 0x0007e2000c101924 */
[----:B0-----:R-:W-:-:S03]  /*cd80*/  FMUL.FTZ R27, R41, R142 ;  /* 0x0000008e291b7220 */ /* 0x001fc60000410000 */
[----:B------:R0:W-:Y:S01]  /*cd90*/  ST.E desc[UR36][R16.64+0x228], R25 ;  /* 0x0002281910007985 */ /* 0x0001e2000c101924 */
[C---:B-1----:R-:W-:Y:S01]  /*cda0*/  FMUL.FTZ R29, R41.reuse, R128 ;  /* 0x00000080291d7220 */ /* 0x042fe20000410000 */
[C---:B--2---:R-:W-:Y:S01]  /*cdb0*/  FMUL.FTZ R5, R41.reuse, R132 ;  /* 0x0000008429057220 */ /* 0x044fe20000410000 */
[C---:B---3--:R-:W-:Y:S01]  /*cdc0*/  FMUL.FTZ R7, R41.reuse, R124 ;  /* 0x0000007c29077220 */ /* 0x048fe20000410000 */
[C---:B0-----:R-:W-:Y:S01]  /*cdd0*/  FMUL.FTZ R25, R41.reuse, R130 ;  /* 0x0000008229197220 */ /* 0x041fe20000410000 */
[----:B------:R0:W-:Y:S04]  /*cde0*/  ST.E desc[UR36][R16.64+0x404], R39 ;  /* 0x0004042710007985 */ /* 0x0001e8000c101924 */
        /* <DEDUP_REMOVED lines=15> */
[C---:B--2---:R-:W-:Y:S01]  /*cee0*/  FMUL.FTZ R5, R41.reuse, R112 ;  /* 0x0000007029057220 */ /* 0x044fe20000410000 */
[C---:B---3--:R-:W-:Y:S01]  /*cef0*/  FMUL.FTZ R7, R41.reuse, R104 ;  /* 0x0000006829077220 */ /* 0x048fe20000410000 */
[C---:B0-----:R-:W-:Y:S01]  /*cf00*/  FMUL.FTZ R25, R41.reuse, R110 ;  /* 0x0000006e29197220 */ /* 0x041fe20000410000 */
[C---:B-1----:R-:W-:Y:S01]  /*cf10*/  FMUL.FTZ R29, R41.reuse, R108 ;  /* 0x0000006c291d7220 */ /* 0x042fe20000410000 */
        /* <DEDUP_REMOVED lines=60> */
[----:B------:R0:W-:Y:S01]  /*d2e0*/  ST.E desc[UR36][R16.64+0x368], R39 ;  /* 0x0003682710007985 */ /* 0x0001e2000c101924 */
[----:B------:R-:W-:Y:S01]  /*d2f0*/  FMUL.FTZ R151, R41, R6 ;  /* 0x0000000629977220 */ /* 0x000fe20000410000 */
[C---:B------:R-:W-:Y:S02]  /*d300*/  FMUL.FTZ R149, R4.reuse, R149 ;  /* 0x0000009504957220 */ /* 0x040fe40000410000 */
[----:B------:R1:W-:Y:S01]  /*d310*/  ST.E desc[UR36][R16.64+0x36c], R27 ;  /* 0x00036c1b10007985 */ /* 0x0003e2000c101924 */
[C---:B------:R-:W-:Y:S01]  /*d320*/  FMUL.FTZ R145, R4.reuse, R145 ;  /* 0x0000009104917220 */ /* 0x040fe20000410000 */
[----:B------:R-:W-:-:S02]  /*d330*/  FMUL.FTZ R147, R4, R147 ;  /* 0x0000009304937220 */ /* 0x000fc40000410000 */
[----:B------:R2:W-:Y:S01]  /*d340*/  ST.E desc[UR36][R16.64+0x378], R31 ;  /* 0x0003781f10007985 */ /* 0x0005e2000c101924 */
[C---:B------:R-:W-:Y:S01]  /*d350*/  FMUL.FTZ R143, R4.reuse, R143 ;  /* 0x0000008f048f7220 */ /* 0x040fe20000410000 */
[C---:B------:R-:W-:Y:S02]  /*d360*/  FMUL.FTZ R135, R4.reuse, R135 ;  /* 0x0000008704877220 */ /* 0x040fe40000410000 */
[----:B------:R3:W-:Y:S01]  /*d370*/  ST.E desc[UR36][R16.64+0x37c], R33 ;  /* 0x00037c2110007985 */ /* 0x0007e2000c101924 */
[C---:B0-----:R-:W-:Y:S01]  /*d380*/  FMUL.FTZ R39, R41.reuse, R46 ;  /* 0x0000002e29277220 */ /* 0x041fe20000410000 */
[C---:B------:R-:W-:Y:S02]  /*d390*/  FMUL.FTZ R141, R4.reuse, R141 ;  /* 0x0000008d048d7220 */ /* 0x040fe40000410000 */
[----:B------:R0:W-:Y:S01]  /*d3a0*/  ST.E desc[UR36][R16.64+0x388], R35 ;  /* 0x0003882310007985 */ /* 0x0001e2000c101924 */
[----:B-1----:R-:W-:Y:S01]  /*d3b0*/  FMUL.FTZ R27, R41, R42 ;  /* 0x0000002a291b7220 */ /* 0x002fe20000410000 */
[----:B------:R-:W-:-:S02]  /*d3c0*/  FMUL.FTZ R139, R4, R139 ;  /* 0x0000008b048b7220 */ /* 0x000fc40000410000 */
[----:B------:R1:W-:Y:S01]  /*d3d0*/  ST.E desc[UR36][R16.64+0x38c], R37 ;  /* 0x00038c2510007985 */ /* 0x0003e2000c101924 */
[C---:B--2---:R-:W-:Y:S01]  /*d3e0*/  FMUL.FTZ R31, R41.reuse, R34 ;  /* 0x00000022291f7220 */ /* 0x044fe20000410000 */
[C---:B------:R-:W-:Y:S02]  /*d3f0*/  FMUL.FTZ R137, R4.reuse, R137 ;  /* 0x0000008904897220 */ /* 0x040fe40000410000 */
[----:B------:R2:W-:Y:S01]  /*d400*/  ST.E desc[UR36][R16.64+0x398], R5 ;  /* 0x0003980510007985 */ /* 0x0005e2000c101924 */
[C---:B---3--:R-:W-:Y:S01]  /*d410*/  FMUL.FTZ R33, R41.reuse, R40 ;  /* 0x0000002829217220 */ /* 0x048fe20000410000 */
[C---:B------:R-:W-:Y:S02]  /*d420*/  FMUL.FTZ R133, R4.reuse, R133 ;  /* 0x0000008504857220 */ /* 0x040fe40000410000 */
[----:B------:R3:W-:Y:S01]  /*d430*/  ST.E desc[UR36][R16.64+0x39c], R7 ;  /* 0x00039c0710007985 */ /* 0x0007e2000c101924 */
[----:B0-----:R-:W-:Y:S01]  /*d440*/  FMUL.FTZ R35, R41, R38 ;  /* 0x0000002629237220 */ /* 0x001fe20000410000 */
[----:B------:R-:W-:-:S02]  /*d450*/  FMUL.FTZ R125, R4, R125 ;  /* 0x0000007d047d7220 */ /* 0x000fc40000410000 */
[----:B------:R0:W-:Y:S01]  /*d460*/  ST.E desc[UR36][R16.64+0x3a8], R25 ;  /* 0x0003a81910007985 */ /* 0x0001e2000c101924 */
[C---:B-1----:R-:W-:Y:S01]  /*d470*/  FMUL.FTZ R37, R41.reuse, R36 ;  /* 0x0000002429257220 */ /* 0x042fe20000410000 */
[C---:B------:R-:W-:Y:S02]  /*d480*/  FMUL.FTZ R131, R4.reuse, R131 ;  /* 0x0000008304837220 */ /* 0x040fe40000410000 */
[----:B------:R1:W-:Y:S01]  /*d490*/  ST.E desc[UR36][R16.64+0x3ac], R29 ;  /* 0x0003ac1d10007985 */ /* 0x0003e2000c101924 */
[C---:B--2---:R-:W-:Y:S01]  /*d4a0*/  FMUL.FTZ R5, R41.reuse, R32 ;  /* 0x0000002029057220 */ /* 0x044fe20000410000 */
[C---:B------:R-:W-:Y:S01]  /*d4b0*/  FMUL.FTZ R129, R4.reuse, R129 ;  /* 0x0000008104817220 */ /* 0x040fe20000410000 */
[C---:B------:R-:W-:Y:S01]  /*d4c0*/  FMUL.FTZ R127, R4.reuse, R127 ;  /* 0x0000007f047f7220 */ /* 0x040fe20000410000 */
[C---:B---3--:R-:W-:Y:S01]  /*d4d0*/  FMUL.FTZ R7, R41.reuse, R24 ;  /* 0x0000001829077220 */ /* 0x048fe20000410000 */
[C---:B------:R-:W-:Y:S01]  /*d4e0*/  FMUL.FTZ R123, R4.reuse, R123 ;  /* 0x0000007b047b7220 */ /* 0x040fe20000410000 */
[C---:B------:R-:W-:Y:S01]  /*d4f0*/  FMUL.FTZ R115, R4.reuse, R115 ;  /* 0x0000007304737220 */ /* 0x040fe20000410000 */
[C---:B------:R-:W-:Y:S01]  /*d500*/  FMUL.FTZ R121, R4.reuse, R121 ;  /* 0x0000007904797220 */ /* 0x040fe20000410000 */
[C---:B0-----:R-:W-:Y:S01]  /*d510*/  FMUL.FTZ R25, R41.reuse, R30 ;  /* 0x0000001e29197220 */ /* 0x041fe20000410000 */
[C---:B------:R-:W-:Y:S01]  /*d520*/  FMUL.FTZ R119, R4.reuse, R119 ;  /* 0x0000007704777220 */ /* 0x040fe20000410000 */
[C---:B------:R-:W-:Y:S01]  /*d530*/  FMUL.FTZ R117, R4.reuse, R117 ;  /* 0x0000007504757220 */ /* 0x040fe20000410000 */
[C---:B------:R-:W-:Y:S01]  /*d540*/  FMUL.FTZ R113, R4.reuse, R113 ;  /* 0x0000007104717220 */ /* 0x040fe20000410000 */
[C---:B-1----:R-:W-:Y:S01]  /*d550*/  FMUL.FTZ R29, R41.reuse, R28 ;  /* 0x0000001c291d7220 */ /* 0x042fe20000410000 */
        /* <DEDUP_REMOVED lines=35> */
[----:B------:R-:W-:Y:S01]  /*d790*/  FMUL.FTZ R41, R41, R26 ;  /* 0x0000001a29297220 */ /* 0x000fe20000410000 */
        /* <DEDUP_REMOVED lines=63> */
[----:B------:R1:W-:Y:S04]  /*db90*/  ST.E desc[UR36][R16.64+0x3f8], R25 ;  /* 0x0003f81910007985 */ /* 0x0003e8000c101924 */
[----:B------:R2:W-:Y:S04]  /*dba0*/  ST.E desc[UR36][R16.64+0x3fc], R29 ;  /* 0x0003fc1d10007985 */ /* 0x0005e8000c101924 */
[----:B------:R3:W-:Y:S01]  /*dbb0*/  ST.E desc[UR36][R16.64+0x408], R41 ;  /* 0x0004082910007985 */ /* 0x0007e2000c101924 */
[----:B------:R4:W-:Y:S06]  /*dbc0*/  BAR.SYNC.DEFER_BLOCKING R206, 0x100 ;  /* 0x000400ce0000751d */ /* 0x0009ec0000010000 */
[----:B0-----:R-:W4:Y:S04]  /*dbd0*/  LDL R7, [R1+0x1f8] ;  /* 0x0001f80001077983 */ /* 0x001f280000100800 */
        /* <DEDUP_REMOVED lines=256> */
[----:B0-----:R-:W4:Y:S04]  /*ebe0*/  LD.E.64 R4, desc[UR36][R16.64+0x88] ;  /* 0x0000882410047980 */ /* 0x001f28000c101b00 */
[----:B-1----:R-:W4:Y:S04]  /*ebf0*/  LDL R6, [R1+0x68] ;  /* 0x0000680001067983 */ /* 0x002f280000100800 */
[----:B--2---:R-:W2:Y:S04]  /*ec00*/  LD.E R24, desc[UR36][R16.64+0x210] ;  /* 0x0002102410187980 */ /* 0x004ea8000c101900 */
[----:B------:R-:W2:Y:S04]  /*ec10*/  LD.E R25, desc[UR36][R16.64+0x214] ;  /* 0x0002142410197980 */ /* 0x000ea8000c101900 */
[----:B---3--:R-:W2:Y:S04]  /*ec20*/  LD.E R26, desc[UR36][R16.64+0x218] ;  /* 0x00021824101a7980 */ /* 0x008ea8000c101900 */
[----:B------:R-:W2:Y:S04]  /*ec30*/  LD.E R27, desc[UR36][R16.64+0x21c] ;  /* 0x00021c24101b7980 */ /* 0x000ea8000c101900 */
[----:B----4-:R-:W2:Y:S04]  /*ec40*/  LD.E R28, desc[UR36][R16.64+0x220] ;  /* 0x00022024101c7980 */ /* 0x010ea8000c101900 */
        /* <DEDUP_REMOVED lines=124> */
[----:B------:R-:W-:-:S02]  /*f410*/  ISETP.NE.U32.AND P0, PT, R6, RZ, PT ;  /* 0x000000ff0600720c */ /* 0x000fc40003f05070 */
[----:B------:R-:W-:Y:S02]  /*f420*/  R2UR UR7, R5 ;  /* 0x00000000050772ca */ /* 0x000fe400000e0000 */
[----:B------:R-:W-:Y:S02]  /*f430*/  R2UR UR6, R4 ;  /* 0x00000000040672ca */ /* 0x000fe400000e0000 */
[----:B------:R-:W-:Y:S02]  /*f440*/  F2FP.F16.F32.PACK_AB R154, R155, R154 ;  /* 0x0000009a9b9a723e */ /* 0x000fe400000000ff */
[----:B------:R-:W-:Y:S02]  /*f450*/  F2FP.F16.F32.PACK_AB R152, R152, R3 ;  /* 0x000000039898723e */ /* 0x000fe400000000ff */
[----:B------:R-:W-:Y:S02]  /*f460*/  F2FP.F16.F32.PACK_AB R153, R153, R212 ;  /* 0x000000d49999723e */ /* 0x000fe400000000ff */
[----:B------:R-:W-:Y:S01]  /*f470*/  F2FP.F16.F32.PACK_AB R155, R188, R187 ;  /* 0x000000bbbc9b723e */ /* 0x000fe200000000ff */
[----:B------:R-:W-:Y:S01]  /*f480*/  VOTEU.ANY UP0, P0 ;  /* 0x00000000003f7886 */ /* 0x000fe20000000100 */
[----:B------:R-:W-:-:S02]  /*f490*/  VIADD R6, R4, 0x80 ;  /* 0x0000008004067836 */ /* 0x000fc40000000000 */
[----:B------:R-:W-:Y:S01]  /*f4a0*/  IMAD.MOV.U32 R7, RZ, RZ, R5 ;  /* 0x000000ffff077224 */ /* 0x000fe200078e0005 */
[----:B--2---:R-:W-:-:S06]  /*f4b0*/  WARPGROUP.ARRIVE ;  /* 0x00000000000079c5 */ /* 0x004fcc0000000000 */
[----:B------:R-:W-:Y:S01]  /*f4c0*/  HGMMA.64x256x16.F32 R24, R152, gdesc[UR4].tnspB, R24, UP0, gsb0 ;  /* 0x43e0000498187df0 */ /* 0x000fe2000b800818 */
[----:B------:R-:W-:Y:S02]  /*f4d0*/  R2UR UR6, R6 ;  /* 0x00000000060672ca */ /* 0x000fe400000e0000 */
[----:B------:R-:W-:Y:S01]  /*f4e0*/  R2UR UR7, R7 ;  /* 0x00000000070772ca */ /* 0x000fe200000e0000 */
[----:B------:R-:W-:Y:S02]  /*f4f0*/  VIADD R6, R4, 0x100 ;  /* 0x0000010004067836 */ /* 0x000fe40000000000 */
[----:B------:R-:W-:Y:S01]  /*f500*/  IMAD.MOV.U32 R7, RZ, RZ, R5 ;  /* 0x000000ffff077224 */ /* 0x000fe200078e0005 */
[----:B------:R-:W-:Y:S02]  /*f510*/  WARPGROUP.DEPBAR.LE gsb0, 0x0 ;  /* 0x00008000000079c5 */ /* 0x000fe40000010000 */
[----:B------:R-:W-:Y:S02]  /*f520*/  F2FP.F16.F32.PACK_AB R152, R184, R183 ;  /* 0x000000b7b898723e */ /* 0x000fe400000000ff */
[----:B------:R-:W-:-:S02]  /*f530*/  F2FP.F16.F32.PACK_AB R153, R186, R185 ;  /* 0x000000b9ba99723e */ /* 0x000fc400000000ff */
[----:B------:R-:W-:Y:S02]  /*f540*/  F2FP.F16.F32.PACK_AB R154, R177, R180 ;  /* 0x000000b4b19a723e */ /* 0x000fe400000000ff */
[----:B------:R-:W-:Y:S01]  /*f550*/  F2FP.F16.F32.PACK_AB R155, R182, R181 ;  /* 0x000000b5b69b723e */ /* 0x000fe200000000ff */
        /* <DEDUP_REMOVED lines=130> */
[----:B------:R-:W-:Y:S02]  /*fd80*/  R2UR UR6, R6 ;  /* 0x00000000060672ca */ /* 0x000fe400000e0000 */
[----:B------:R-:W-:Y:S01]  /*fd90*/  R2UR UR7, R7 ;  /* 0x00000000070772ca */ /* 0x000fe200000e0000 */
[----:B------:R-:W-:Y:S01]  /*fda0*/  STL [R1+0x68], R0 ;  /* 0x0000680001007387 */ /* 0x000fe20000100800 */
[----:B------:R-:W-:Y:S02]  /*fdb0*/  VIADD R6, R4, 0x180 ;  /* 0x0000018004067836 */ /* 0x000fe40000000000 */
[----:B------:R-:W-:Y:S01]  /*fdc0*/  IMAD.MOV.U32 R7, RZ, RZ, R5 ;  /* 0x000000ffff077224 */ /* 0x000fe200078e0005 */
[----:B------:R-:W-:Y:S02]  /*fdd0*/  WARPGROUP.DEPBAR.LE gsb0, 0x0 ;  /* 0x00008000000079c5 */ /* 0x000fe40000010000 */
[----:B------:R-:W-:-:S02]  /*fde0*/  F2FP.F16.F32.PACK_AB R152, R173, R174 ;  /* 0x000000aead98723e */ /* 0x000fc400000000ff */
[----:B------:R-:W-:Y:S02]  /*fdf0*/  F2FP.F16.F32.PACK_AB R153, R176, R175 ;  /* 0x000000afb099723e */ /* 0x000fe400000000ff */
        /* <DEDUP_REMOVED lines=275> */
[----:B------:R-:W-:Y:S01]  /*10f30*/  VIADD R4, R4, 0x280 ;  /* 0x0000028004047836 */ /* 0x000fe20000000000 */
        /* <DEDUP_REMOVED lines=138> */
[----:B------:R-:W-:Y:S02]  /*117e0*/  WARPGROUP.DEPBAR.LE gsb0, 0x0 ;  /* 0x00008000000079c5 */ /* 0x000fe40000010000 */
[----:B------:R-:W-:Y:S02]  /*117f0*/  F2FP.F16.F32.PACK_AB R152, R14, R13 ;  /* 0x0000000d0e98723e */ /* 0x000fe400000000ff */
[----:B------:R-:W-:Y:S02]  /*11800*/  F2FP.F16.F32.PACK_AB R153, R18, R15 ;  /* 0x0000000f1299723e */ /* 0x000fe400000000ff */
[----:B------:R-:W-:-:S02]  /*11810*/  F2FP.F16.F32.PACK_AB R154, R11, R8 ;  /* 0x000000080b9a723e */ /* 0x000fc400000000ff */
        /* <DEDUP_REMOVED lines=131> */
[----:B------:R-:W-:Y:S02]  /*12050*/  STL [R1+0x68], R0 ;  /* 0x0000680001007387 */ /* 0x000fe40000100800 */
[----:B------:R-:W-:Y:S02]  /*12060*/  WARPGROUP.DEPBAR.LE gsb0, 0x0 ;  /* 0x00008000000079c5 */ /* 0x000fe40000010000 */
        /* <DEDUP_REMOVED lines=128> */
[----:B------:R0:W-:Y:S04]  /*12870*/  STL [R1+0x68], R0 ;  /* 0x0000680001007387 */ /* 0x0001e80000100800 */
[----:B------:R-:W2:Y:S04]  /*12880*/  LD.E R3, desc[UR36][R16.64+0x210] ;  /* 0x0002102410037980 */ /* 0x000ea8000c101900 */
[----:B------:R-:W3:Y:S04]  /*12890*/  LD.E R5, desc[UR36][R16.64+0x214] ;  /* 0x0002142410057980 */ /* 0x000ee8000c101900 */
[----:B0-----:R-:W4:Y:S04]  /*128a0*/  LD.E R0, desc[UR36][R16.64+0x390] ;  /* 0x0003902410007980 */ /* 0x001f28000c101900 */
        /* <DEDUP_REMOVED lines=125> */
[----:B----4-:R0:W-:Y:S04]  /*13080*/  ST.E desc[UR36][R16.64+0x390], R0 ;  /* 0x0003900010007985 */ /* 0x0101e8000c101924 */
[----:B0-----:R-:W4:Y:S04]  /*13090*/  LD.E R0, desc[UR36][R16.64+0x28] ;  /* 0x0000282410007980 */ /* 0x001f28000c101900 */
[----:B--2---:R0:W-:Y:S04]  /*130a0*/  ST.E desc[UR36][R16.64+0x210], R3 ;  /* 0x0002100310007985 */ /* 0x0041e8000c101924 */
[----:B---3--:R1:W-:Y:S04]  /*130b0*/  ST.E desc[UR36][R16.64+0x214], R5 ;  /* 0x0002140510007985 */ /* 0x0083e8000c101924 */
        /* <DEDUP_REMOVED lines=125> */
[----:B0-----:R1:W5:Y:S01]  /*13890*/  LDL R3, [R1+0x1f8] ;  /* 0x0001f80001037983 */ /* 0x0013620000100800 */
[----:B----4-:R-:W-:-:S04]  /*138a0*/  LOP3.LUT R0, R0, 0x1, RZ, 0xfc, !PT ;  /* 0x0000000100007812 */ /* 0x010fc800078efcff */
[----:B------:R-:W-:Y:S01]  /*138b0*/  ISETP.NE.AND P0, PT, R0, 0x3, PT ;  /* 0x000000030000780c */ /* 0x000fe20003f05270 */
[----:B------:R-:W-:-:S12]  /*138c0*/  BSSY B0, `(.L_x_11307) ;  /* 0x0000003000007945 */ /* 0x000fd80003800000 */
[----:B-1----:R-:W-:Y:S05]  /*138d0*/  @!P0 BRA `(.L_x_11308) ;  /* 0x0000000000048947 */ /* 0x002fea0003800000 */
[----:B------:R-:W-:Y:S01]  /*138e0*/  BPT.TRAP 0x1 ;  /* 0x000000040000795c */ /* 0x000fe20000300000 */
.L_x_11308:
[----:B------:R-:W-:Y:S05]  /*138f0*/  BSYNC B0 ;  /* 0x0000000000007941 */ /* 0x000fea0003800000 */
.L_x_11307:
[----:B------:R-:W2:Y:S04]  /*13900*/  LD.E.64 R4, desc[UR36][R16.64+0x48] ;  /* 0x0000482410047980 */ /* 0x000ea8000c101b00 */
[----:B------:R-:W3:Y:S01]  /*13910*/  LD.E R0, desc[UR36][R16.64+0x34] ;  /* 0x0000342410007980 */ /* 0x000ee2000c101900 */
[C---:B------:R-:W-:Y:S01]  /*13920*/  ISETP.GT.AND P0, PT, R10.reuse, R2, PT ;  /* 0x000000020a00720c */ /* 0x040fe20003f04270 */
[----:B------:R-:W-:Y:S01]  /*13930*/  VIADD R10, R10, 0xffffffff ;  /* 0xffffffff0a0a7836 */ /* 0x000fe20000000000 */
[----:B--2---:R-:W-:-:S05]  /*13940*/  MOV R4, R4 ;  /* 0x0000000400047202 */ /* 0x004fca0000000f00 */
[----:B-----5:R-:W-:-:S05]  /*13950*/  IMAD R3, R3, 0x8, R4 ;  /* 0x0000000803037824 */ /* 0x020fca00078e0204 */
[----:B---3--:R-:W-:-:S04]  /*13960*/  PRMT R0, R0, 0x654, R3 ;  /* 0x0000065400007816 */ /* 0x008fc80000000003 */
[----:B------:R0:W-:Y:S01]  /*13970*/  SYNCS.ARRIVE.TRANS64.RED.A1T0 RZ, [R0+URZ], RZ ;  /* 0x000000ff00ff79a7 */ /* 0x0001e2000810043f */
[----:B------:R-:W-:Y:S05]  /*13980*/  @P0 BRA `(.L_x_11309) ;  /* 0xffffff6000880947 */ /* 0x000fea000383ffff */
.L_x_11290:
[----:B------:R-:W-:-:S13]  /*13990*/  ISETP.GE.AND P0, PT, R10, UR40, PT ;  /* 0x000000280a007c0c */ /* 0x000fda000bf06270 */
[----:B------:R-:W-:Y:S05]  /*139a0*/  @!P0 BRA `(.L_x_11310) ;  /* 0x000000b000b88947 */ /* 0x000fea0003800000 */
[----:B------:R1:W5:Y:S01]  /*139b0*/  LDL.64 R2, [R1+0x158] ;  /* 0x0001580001027983 */ /* 0x0003620000100a00 */
[----:B------:R-:W-:-:S05]  /*139c0*/  IADD3 R4, P0, R16, 0x28, RZ ;  /* 0x0000002810047810 */ /* 0x000fca0007f1e0ff */
[----:B------:R-:W-:-:S08]  /*139d0*/  IMAD.X R5, RZ, RZ, R17, P0 ;  /* 0x000000ffff057224 */ /* 0x000fd000000e0611 */
.L_x_11343:
[----:B--2--5:R-:W2:Y:S04]  /*139e0*/  LD.E R7, desc[UR36][R2.64] ;  /* 0x0000002402077980 */ /* 0x024ea8000c101900 */
[----:B0-----:R-:W3:Y:S01]  /*139f0*/  LD.E R0, desc[UR36][R2.64+0x8] ;  /* 0x0000082402007980 */ /* 0x001ee2000c101900 */
[----:B--2---:R-:W-:-:S05]  /*13a00*/  VIADD R7, R7, 0x1 ;  /* 0x0000000107077836 */ /* 0x004fca0000000000 */
[----:B------:R-:W-:-:S13]  /*13a10*/  ISETP.NE.AND P0, PT, R7, 0x2, PT ;  /* 0x000000020700780c */ /* 0x000fda0003f05270 */
[----:B------:R0:W5:Y:S04]  /*13a20*/  @P0 LD.E R11, desc[UR36][R2.64+0x4] ;  /* 0x00000424020b0980 */ /* 0x000168000c101900 */
[----:B------:R-:W2:Y:S01]  /*13a30*/  @!P0 LD.E R6, desc[UR36][R2.64+0x4] ;  /* 0x0000042402068980 */ /* 0x000ea2000c101900 */
[----:B---3--:R-:W-:-:S03]  /*13a40*/  VIADD R9, R0, 0x1 ;  /* 0x0000000100097836 */ /* 0x008fc60000000000 */
[----:B------:R3:W-:Y:S04]  /*13a50*/  ST.E desc[UR36][R2.64], R7 ;  /* 0x0000000702007985 */ /* 0x0007e8000c101924 */
[----:B------:R0:W-:Y:S04]  /*13a60*/  ST.E desc[UR36][R2.64+0x8], R9 ;  /* 0x0000080902007985 */ /* 0x0001e8000c101924 */
[----:B------:R0:W-:Y:S01]  /*13a70*/  @!P0 ST.E desc[UR36][R2.64], RZ ;  /* 0x000000ff02008985 */ /* 0x0001e2000c101924 */
[----:B--2---:R-:W-:-:S05]  /*13a80*/  @!P0 LOP3.LUT R11, R6, 0x1, RZ, 0x3c, !PT ;  /* 0x00000001060b8812 */ /* 0x004fca00078e3cff */
[----:B------:R0:W-:Y:S04]  /*13a90*/  @!P0 ST.E desc[UR36][R2.64+0x4], R11 ;  /* 0x0000040b02008985 */ /* 0x0001e8000c101924 */
[----:B------:R-:W2:Y:S01]  /*13aa0*/  LDL R0, [R1] ;  /* 0x0000000001007983 */ /* 0x000ea20000100800 */
[----:B------:R-:W-:Y:S05]  /*13ab0*/  YIELD ;  /* 0x0000000000007946 */ /* 0x000fea0003800000 */
[----:B------:R-:W-:Y:S01]  /*13ac0*/  BSSY B0, `(.L_x_11311) ;  /* 0x0000006000007945 */ /* 0x000fe20003800000 */
[----:B---3--:R-:W-:Y:S01]  /*13ad0*/  @!P0 IMAD.MOV.U32 R7, RZ, RZ, RZ ;  /* 0x000000ffff078224 */ /* 0x008fe200078e00ff */
[----:B--2---:R-:W-:-:S04]  /*13ae0*/  LOP3.LUT R0, R0, 0x1, RZ, 0xfc, !PT ;  /* 0x0000000100007812 */ /* 0x004fc800078efcff */
[----:B------:R-:W-:-:S13]  /*13af0*/  ISETP.NE.AND P1, PT, R0, 0x3, PT ;  /* 0x000000030000780c */ /* 0x000fda0003f25270 */
[----:B0-----:R-:W-:Y:S05]  /*13b00*/  @!P1 BRA `(.L_x_11312) ;  /* 0x0000000000049947 */ /* 0x001fea0003800000 */
[----:B------:R-:W-:Y:S01]  /*13b10*/  BPT.TRAP 0x1 ;  /* 0x000000040000795c */ /* 0x000fe20000300000 */
.L_x_11312:
[----:B------:R-:W-:Y:S05]  /*13b20*/  BSYNC B0 ;  /* 0x0000000000007941 */ /* 0x000fea0003800000 */
.L_x_11311:
[----:B------:R-:W2:Y:S01]  /*13b30*/  LDL.64 R8, [R1+0x18] ;  /* 0x0000180001087983 */ /* 0x000ea20000100a00 */
[----:B-----5:R-:W-:Y:S02]  /*13b40*/  SHF.L.U32 R12, R11, 0x1f, RZ ;  /* 0x0000001f0b0c7819 */ /* 0x020fe400000006ff */
[----:B--2---:R-:W-:-:S05]  /*13b50*/  MOV R8, R8 ;  /* 0x0000000800087202 */ /* 0x004fca0000000f00 */
[----:B------:R-:W-:-:S04]  /*13b60*/  IMAD R7, R7, 0x8, R8 ;  /* 0x0000000807077824 */ /* 0x000fc800078e0208 */
[----:B------:R0:W2:Y:S01]  /*13b70*/  SYNCS.PHASECHK.TRANS64.TRYWAIT P0, [R7+URZ], R12 ;  /* 0x0000000c070075a7 */ /* 0x0000a2000800017f */
[----:B------:R0:W5:Y:S04]  /*13b80*/  LD.E R0, desc[UR36][R2.64] ;  /* 0x0000002402007980 */ /* 0x000168000c101900 */
[----:B------:R0:W5:Y:S01]  /*13b90*/  LD.E R6, desc[UR36][R2.64+0x4] ;  /* 0x0000042402067980 */ /* 0x000162000c101900 */
[----:B------:R-:W-:Y:S04]  /*13ba0*/  BSSY B0, `(.L_x_11313) ;  /* 0x0000003000007945 */ /* 0x000fe80003800000 */
[----:B------:R-:W-:Y:S05]  /*13bb0*/  @!P1 BRA `(.L_x_11314) ;  /* 0x0000000000049947 */ /* 0x000fea0003800000 */
[----:B------:R-:W-:Y:S01]  /*13bc0*/  BPT.TRAP 0x1 ;  /* 0x000000040000795c */ /* 0x000fe20000300000 */
.L_x_11314:
[----:B------:R-:W-:Y:S05]  /*13bd0*/  BSYNC B0 ;  /* 0x0000000000007941 */ /* 0x000fea0003800000 */
.L_x_11313:
[----:B------:R-:W-:Y:S04]  /*13be0*/  BSSY B0, `(.L_x_11315) ;  /* 0x0000006000007945 */ /* 0x000fe80003800000 */
[----:B--2---:R-:W-:Y:S05]  /*13bf0*/  @P0 BRA `(.L_x_11316) ;  /* 0x0000000000100947 */ /* 0x004fea0003800000 */
[----:B-----5:R-:W-:Y:S01]  /*13c00*/  IMAD R0, R0, 0x8, R8 ;  /* 0x0000000800007824 */ /* 0x020fe200078e0208 */
[----:B0-----:R-:W-:-:S04]  /*13c10*/  SHF.L.U32 R7, R6, 0x1f, RZ ;  /* 0x0000001f06077819 */ /* 0x001fc800000006ff */
[----:B------:R-:W0:Y:S02]  /*13c20*/  SYNCS.PHASECHK.TRANS64.TRYWAIT P0, [R0+URZ], R7 ;  /* 0x00000007000075a7 */ /* 0x000e24000800017f */
[----:B0-----:R-:W-:Y:S05]  /*13c30*/  @!P0 BRA `(.L_x_11317) ;  /* 0x0000013c00ec8947 */ /* 0x001fea0003800000 */
.L_x_11316:
[----:B------:R-:W-:Y:S05]  /*13c40*/  BSYNC B0 ;  /* 0x0000000000007941 */ /* 0x000fea0003800000 */
.L_x_11315:
[----:B0-----:R-:W2:Y:S04]  /*13c50*/  LD.E R7, desc[UR36][R2.64] ;  /* 0x0000002402077980 */ /* 0x001ea8000c101900 */
[----:B------:R-:W2:Y:S01]  /*13c60*/  LDL.64 R12, [R1+0x80] ;  /* 0x00008000010c7983 */ /* 0x000ea20000100a00 */
[----:B------:R-:W-:Y:S05]  /*13c70*/  WARPSYNC.ALL ;  /* 0x0000000000007948 */ /* 0x000fea0003800000 */
[----:B------:R-:W3:Y:S04]  /*13c80*/  LDL.64 R20, [R1+0x78] ;  /* 0x0000780001147983 */ /* 0x000ee80000100a00 */
[----:B------:R-:W4:Y:S04]  /*13c90*/  LDL.64 R8, [R1+0x78] ;  /* 0x0000780001087983 */ /* 0x000f280000100a00 */
[----:B------:R-:W4:Y:S01]  /*13ca0*/  LDL.64 R14, [R1+0x78] ;  /* 0x00007800010e7983 */ /* 0x000f220000100a00 */
[----:B--2--5:R-:W-:-:S02]  /*13cb0*/  IMAD R6, R7, 0x300, R12 ;  /* 0x0000030007067824 */ /* 0x024fc400078e020c */
[----:B------:R-:W-:Y:S01]  /*13cc0*/  IMAD.MOV.U32 R7, RZ, RZ, R13 ;  /* 0x000000ffff077224 */ /* 0x000fe200078e000d */
[----:B------:R-:W2:Y:S01]  /*13cd0*/  LDL.64 R18, [R1+0x78] ;  /* 0x0000780001127983 */ /* 0x000ea20000100a00 */
[----:B------:R-:W-:Y:S01]  /*13ce0*/  WARPGROUP.ARRIVE ;  /* 0x00000000000079c5 */ /* 0x000fe20000000000 */
[C---:B------:R-:W-:Y:S01]  /*13cf0*/  R2UR UR6, R6.reuse ;  /* 0x00000000060672ca */ /* 0x040fe200000e0000 */
[----:B------:R-:W-:Y:S01]  /*13d00*/  IMAD.MOV.U32 R0, RZ, RZ, 0x1 ;  /* 0x00000001ff007424 */ /* 0x000fe200078e00ff */
[----:B------:R-:W-:Y:S01]  /*13d10*/  R2UR UR7, R7 ;  /* 0x00000000070772ca */ /* 0x000fe200000e0000 */
[----:B------:R0:W-:Y:S04]  /*13d20*/  STL [R1+0x60], RZ ;  /* 0x000060ff01007387 */ /* 0x0001e80000100800 */
[----:B------:R0:W-:Y:S04]  /*13d30*/  STL [R1+0x60], R0 ;  /* 0x0000600001007387 */ /* 0x0001e80000100800 */
[----:B------:R0:W-:Y:S04]  /*13d40*/  STL [R1+0x60], R0 ;  /* 0x0000600001007387 */ /* 0x0001e80000100800 */
[----:B------:R0:W-:Y:S04]  /*13d50*/  STL [R1+0x60], R0 ;  /* 0x0000600001007387 */ /* 0x0001e80000100800 */
[----:B------:R0:W-:Y:S01]  /*13d60*/  STL [R1+0x60], R0 ;  /* 0x0000600001007387 */ /* 0x0001e20000100800 */
[----:B------:R-:W-:Y:S01]  /*13d70*/  VIADD R12, R6, 0x2 ;  /* 0x00000002060c7836 */ /* 0x000fe20000000000 */
[----:B---3--:R-:W-:-:S02]  /*13d80*/  R2UR UR4, R20 ;  /* 0x00000000140472ca */ /* 0x008fc400000e0000 */
[----:B------:R-:W-:-:S13]  /*13d90*/  R2UR UR5, R21 ;  /* 0x00000000150572ca */ /* 0x000fda00000e0000 */
[----:B------:R-:W-:Y:S01]  /*13da0*/  HGMMA.64x96x16.F32 R24, gdesc[UR4], RZ, !UPT, gsb0 ;  /* 0x01600000041879f0 */ /* 0x000fe2000c0008ff */
[----:B----4-:R-:W-:Y:S01]  /*13db0*/  VIADD R8, R8, 0x2 ;  /* 0x0000000208087836 */ /* 0x010fe20000000000 */
[----:B------:R-:W-:Y:S02]  /*13dc0*/  R2UR UR6, R12 ;  /* 0x000000000c0672ca */ /* 0x000fe400000e0000 */
[----:B------:R-:W-:Y:S02]  /*13dd0*/  R2UR UR7, R13 ;  /* 0x000000000d0772ca */ /* 0x000fe400000e0000 */
[----:B------:R-:W-:Y:S02]  /*13de0*/  R2UR UR4, R8 ;  /* 0x00000000080472ca */ /* 0x000fe400000e0000 */
[----:B------:R-:W-:Y:S01]  /*13df0*/  R2UR UR5, R9 ;  /* 0x00000000090572ca */ /* 0x000fe200000e0000 */
[----:B------:R-:W-:Y:S02]  /*13e00*/  WARPGROUP.DEPBAR.LE gsb0, 0x0 ;  /* 0x00008000000079c5 */ /* 0x000fe40000010000 */
[----:B------:R-:W3:Y:S04]  /*13e10*/  LD.E R20, desc[UR36][R4.64] ;  /* 0x0000002404147980 */ /* 0x000ee8000c101900 */
[----:B------:R0:W5:Y:S04]  /*13e20*/  LD.E R7, desc[UR36][R2.64] ;  /* 0x0000002402077980 */ /* 0x000168000c101900 */
[----:B------:R0:W5:Y:S01]  /*13e30*/  LD.E R11, desc[UR36][R2.64+0x4] ;  /* 0x00000424020b7980 */ /* 0x000162000c101900 */
[----:B------:R-:W-:Y:S01]  /*13e40*/  WARPGROUP.ARRIVE ;  /* 0x00000000000079c5 */ /* 0x000fe20000000000 */
[----:B------:R-:W-:Y:S01]  /*13e50*/  VIADD R14, R14, 0x4 ;  /* 0x000000040e0e7836 */ /* 0x000fe20000000000 */
[----:B------:R-:W-:Y:S01]  /*13e60*/  BSSY B0, `(.L_x_11318) ;  /* 0x000001a000007945 */ /* 0x000fe20003800000 */
[----:B------:R-:W-:-:S02]  /*13e70*/  VIADD R8, R6, 0x4 ;  /* 0x0000000406087836 */ /* 0x000fc40000000000 */
[--C-:B------:R-:W-:Y:S01]  /*13e80*/  IMAD.MOV.U32 R9, RZ, RZ, R13.reuse ;  /* 0x000000ffff097224 */ /* 0x100fe200078e000d */
[----:B------:R-:W-:Y:S01]  /*13e90*/  HGMMA.64x96x16.F32 R24, gdesc[UR4], R24, gsb0 ;  /* 0x01600000041879f0 */ /* 0x000fe20008000818 */
[----:B------:R-:W-:Y:S01]  /*13ea0*/  R2UR UR4, R14 ;  /* 0x000000000e0472ca */ /* 0x000fe200000e0000 */
[----:B--2---:R-:W-:Y:S01]  /*13eb0*/  VIADD R18, R18, 0x6 ;  /* 0x0000000612127836 */ /* 0x004fe20000000000 */
[----:B------:R-:W-:Y:S01]  /*13ec0*/  R2UR UR6, R8 ;  /* 0x00000000080672ca */ /* 0x000fe200000e0000 */
[----:B------:R-:W-:Y:S01]  /*13ed0*/  VIADD R8, R6, 0x6 ;  /* 0x0000000606087836 */ /* 0x000fe20000000000 */
[----:B------:R-:W-:Y:S01]  /*13ee0*/  R2UR UR7, R9 ;  /* 0x00000000090772ca */ /* 0x000fe200000e0000 */
[----:B------:R-:W-:Y:S01]  /*13ef0*/  IMAD.MOV.U32 R9, RZ, RZ, R13 ;  /* 0x000000ffff097224 */ /* 0x000fe200078e000d */
[----:B------:R-:W-:Y:S01]  /*13f00*/  R2UR UR5, R15 ;  /* 0x000000000f0572ca */ /* 0x000fe200000e0000 */
[----:B------:R-:W-:Y:S02]  /*13f10*/  WARPGROUP.DEPBAR.LE gsb0, 0x0 ;  /* 0x00008000000079c5 */ /* 0x000fe40000010000 */
[----:B------:R-:W-:-:S10]  /*13f20*/  WARPGROUP.ARRIVE ;  /* 0x00000000000079c5 */ /* 0x000fd40000000000 */
        /* <DEDUP_REMOVED lines=8> */
[----:B---3--:R-:W-:-:S04]  /*13fb0*/  LOP3.LUT R20, R20, 0x1, RZ, 0xfc, !PT ;  /* 0x0000000114147812 */ /* 0x008fc800078efcff */
[----:B------:R-:W-:Y:S01]  /*13fc0*/  ISETP.NE.AND P0, PT, R20, 0x3, PT ;  /* 0x000000031400780c */ /* 0x000fe20003f05270 */
[----:B------:R-:W-:-:S12]  /*13fd0*/  WARPGROUP.DEPBAR.LE gsb0, 0x0 ;  /* 0x00008000000079c5 */ /* 0x000fd80000010000 */
[----:B0-----:R-:W-:Y:S05]  /*13fe0*/  @!P0 BRA `(.L_x_11319) ;  /* 0x0000000000048947 */ /* 0x001fea0003800000 */
[----:B------:R-:W-:Y:S01]  /*13ff0*/  BPT.TRAP 0x1 ;  /* 0x000000040000795c */ /* 0x000fe20000300000 */
.L_x_11319:
[----:B------:R-:W-:Y:S05]  /*14000*/  BSYNC B0 ;  /* 0x0000000000007941 */ /* 0x000fea0003800000 */
.L_x_11318:
[----:B------:R-:W2:Y:S01]  /*14010*/  LD.E.64 R8, desc[UR36][R4.64+0x18] ;  /* 0x0000182404087980 */ /* 0x000ea2000c101b00 */
[----:B-----5:R-:W-:Y:S02]  /*14020*/  SHF.L.U32 R12, R11, 0x1f, RZ ;  /* 0x0000001f0b0c7819 */ /* 0x020fe400000006ff */
[----:B--2---:R-:W-:-:S05]  /*14030*/  MOV R8, R8 ;  /* 0x0000000800087202 */ /* 0x004fca0000000f00 */
[----:B------:R-:W-:-:S04]  /*14040*/  IMAD R7, R7, 0x8, R8 ;  /* 0x0000000807077824 */ /* 0x000fc800078e0208 */
[----:B------:R0:W2:Y:S01]  /*14050*/  SYNCS.PHASECHK.TRANS64.TRYWAIT P0, [R7+URZ], R12 ;  /* 0x0000000c070075a7 */ /* 0x0000a2000800017f */
[----:B------:R-:W3:Y:S04]  /*14060*/  LD.E R9, desc[UR36][R4.64] ;  /* 0x0000002404097980 */ /* 0x000ee8000c101900 */
[----:B------:R0:W5:Y:S04]  /*14070*/  LD.E R6, desc[UR36][R2.64] ;  /* 0x0000002402067980 */ /* 0x000168000c101900 */
[----:B------:R0:W5:Y:S01]  /*14080*/  LD.E R8, desc[UR36][R2.64+0x4] ;  /* 0x0000042402087980 */ /* 0x000162000c101900 */
[----:B------:R-:W-:Y:S01]  /*14090*/  BSSY B0, `(.L_x_11320) ;  /* 0x0000005000007945 */ /* 0x000fe20003800000 */
[----:B---3--:R-:W-:-:S04]  /*140a0*/  LOP3.LUT R9, R9, 0x1, RZ, 0xfc, !PT ;  /* 0x0000000109097812 */ /* 0x008fc800078efcff */
[----:B------:R-:W-:-:S13]  /*140b0*/  ISETP.NE.AND P1, PT, R9, 0x3, PT ;  /* 0x000000030900780c */ /* 0x000fda0003f25270 */
[----:B0-2---:R-:W-:Y:S05]  /*140c0*/  @!P1 BRA `(.L_x_11321) ;  /* 0x0000000000049947 */ /* 0x005fea0003800000 */
[----:B------:R-:W-:Y:S01]  /*140d0*/  BPT.TRAP 0x1 ;  /* 0x000000040000795c */ /* 0x000fe20000300000 */
.L_x_11321:
[----:B------:R-:W-:Y:S05]  /*140e0*/  BSYNC B0 ;  /* 0x0000000000007941 */ /* 0x000fea0003800000 */
.L_x_11320:
[----:B------:R-:W-:Y:S04]  /*140f0*/  BSSY B0, `(.L_x_11322) ;  /* 0x0000008000007945 */ /* 0x000fe80003800000 */
[----:B------:R-:W-:Y:S05]  /*14100*/  @P0 BRA `(.L_x_11323) ;  /* 0x0000000000180947 */ /* 0x000fea0003800000 */
[----:B------:R-:W2:Y:S01]  /*14110*/  LD.E.64 R4, desc[UR36][R4.64+0x18] ;  /* 0x0000182404047980 */ /* 0x000ea2000c101b00 */
[----:B-----5:R-:W-:Y:S02]  /*14120*/  SHF.L.U32 R8, R8, 0x1f, RZ ;  /* 0x0000001f08087819 */ /* 0x020fe400000006ff */
[----:B--2---:R-:W-:-:S05]  /*14130*/  MOV R7, R4 ;  /* 0x0000000400077202 */ /* 0x004fca0000000f00 */
[----:B------:R-:W-:-:S04]  /*14140*/  IMAD R7, R6, 0x8, R7 ;  /* 0x0000000806077824 */ /* 0x000fc800078e0207 */
[----:B------:R-:W0:Y:S02]  /*14150*/  SYNCS.PHASECHK.TRANS64.TRYWAIT P0, [R7+URZ], R8 ;  /* 0x00000008070075a7 */ /* 0x000e24000800017f */
[----:B0-----:R-:W-:Y:S05]  /*14160*/  @!P0 BRA `(.L_x_11324) ;  /* 0x0000013800b48947 */ /* 0x001fea0003800000 */
.L_x_11323:
[----:B------:R-:W-:Y:S05]  /*14170*/  BSYNC B0 ;  /* 0x0000000000007941 */ /* 0x000fea0003800000 */
.L_x_11322:
[----:B0-----:R-:W2:Y:S04]  /*14180*/  LDL R7, [R1+0x70] ;  /* 0x0000700001077983 */ /* 0x001ea80000100800 */
[----:B------:R-:W3:Y:S04]  /*14190*/  LD.E R11, desc[UR36][R2.64] ;  /* 0x00000024020b7980 */ /* 0x000ee8000c101900 */
[----:B------:R-:W3:Y:S04]  /*141a0*/  LDL.64 R20, [R1+0xf8] ;  /* 0x0000f80001147983 */ /* 0x000ee80000100a00 */
[----:B------:R-:W4:Y:S04]  /*141b0*/  LDL.64 R4, [R1+0xf0] ;  /* 0x0000f00001047983 */ /* 0x000f280000100a00 */
[----:B-----5:R-:W4:Y:S04]  /*141c0*/  LDL.64 R8, [R1+0xf0] ;  /* 0x0000f00001087983 */ /* 0x020f280000100a00 */
[----:B------:R-:W4:Y:S04]  /*141d0*/  LDL.64 R12, [R1+0xf0] ;  /* 0x0000f000010c7983 */ /* 0x000f280000100a00 */
[----:B------:R-:W4:Y:S01]  /*141e0*/  LDL.64 R14, [R1+0xf0] ;  /* 0x0000f000010e7983 */ /* 0x000f220000100a00 */
[----:B------:R-:W-:Y:S05]  /*141f0*/  WARPSYNC.ALL ;  /* 0x0000000000007948 */ /* 0x000fea0003800000 */
[----:B------:R-:W-:Y:S01]  /*14200*/  WARPGROUP.ARRIVE ;  /* 0x00000000000079c5 */ /* 0x000fe20000000000 */
[----:B------:R-:W4:Y:S01]  /*14210*/  LDL.64 R18, [R1+0xf0] ;  /* 0x0000f00001127983 */ /* 0x000f220000100a00 */
[----:B--2---:R-:W-:Y:S01]  /*14220*/  ISETP.NE.U32.AND P0, PT, R7, RZ, PT ;  /* 0x000000ff0700720c */ /* 0x004fe20003f05070 */
[----:B---3--:R-:W-:-:S02]  /*14230*/  IMAD R6, R11, 0xc00, R20 ;  /* 0x00000c000b067824 */ /* 0x008fc400078e0214 */
[----:B------:R-:W-:Y:S01]  /*14240*/  IMAD.MOV.U32 R7, RZ, RZ, R21 ;  /* 0x000000ffff077224 */ /* 0x000fe200078e0015 */
[----:B----4-:R-:W-:Y:S02]  /*14250*/  R2UR UR4, R4 ;  /* 0x00000000040472ca */ /* 0x010fe400000e0000 */
[----:B------:R-:W-:Y:S02]  /*14260*/  R2UR UR6, R6 ;  /* 0x00000000060672ca */ /* 0x000fe400000e0000 */
[----:B------:R-:W-:Y:S02]  /*14270*/  R2UR UR7, R7 ;  /* 0x00000000070772ca */ /* 0x000fe400000e0000 */
[----:B------:R-:W-:-:S03]  /*14280*/  R2UR UR5, R5 ;  /* 0x00000000050572ca */ /* 0x000fc600000e0000 */
[----:B------:R-:W-:Y:S01]  /*14290*/  VOTEU.ANY UP0, P0 ;  /* 0x00000000003f7886 */ /* 0x000fe20000000100 */
[----:B------:R-:W-:Y:S01]  /*142a0*/  VIADD R8, R8, 0x2 ;  /* 0x0000000208087836 */ /* 0x000fe20000000000 */
[----:B------:R0:W-:Y:S01]  /*142b0*/  STL [R1+0x70], R0 ;  /* 0x0000700001007387 */ /* 0x0001e20000100800 */
[----:B------:R-:W-:Y:S02]  /*142c0*/  VIADD R4, R6, 0x2 ;  /* 0x0000000206047836 */ /* 0x000fe40000000000 */
[----:B------:R-:W-:Y:S01]  /*142d0*/  VIADD R12, R12, 0x4 ;  /* 0x000000040c0c7836 */ /* 0x000fe20000000000 */
[----:B------:R0:W5:Y:S04]  /*142e0*/  LDL R7, [R1+0xc] ;  /* 0x00000c0001077983 */ /* 0x0001680000100800 */
[----:B------:R-:W-:Y:S01]  /*142f0*/  HGMMA.64x96x16.F32 R24, gdesc[UR4], R24, UP0, gsb0 ;  /* 0x01600000041879f0 */ /* 0x000fe2000b800818 */
[----:B------:R-:W-:Y:S01]  /*14300*/  IMAD.MOV.U32 R5, RZ, RZ, R21 ;  /* 0x000000ffff057224 */ /* 0x000fe200078e0015 */
[----:B------:R-:W-:-:S02]  /*14310*/  R2UR UR6, R4 ;  /* 0x00000000040672ca */ /* 0x000fc400000e0000 */
[----:B------:R-:W-:Y:S02]  /*14320*/  R2UR UR4, R8 ;  /* 0x00000000080472ca */ /* 0x000fe400000e0000 */
[----:B------:R-:W-:Y:S02]  /*14330*/  R2UR UR7, R5 ;  /* 0x00000000050772ca */ /* 0x000fe400000e0000 */
[----:B------:R-:W-:Y:S02]  /*14340*/  R2UR UR5, R9 ;  /* 0x00000000090572ca */ /* 0x000fe400000e0000 */
[----:B------:R-:W2:Y:S01]  /*14350*/  LDL.64 R8, [R1+0xf0] ;  /* 0x0000f00001087983 */ /* 0x000ea20000100a00 */
[----:B------:R-:W-:Y:S02]  /*14360*/  VIADD R4, R6, 0x4 ;  /* 0x0000000406047836 */ /* 0x000fe40000000000 */
[----:B------:R-:W-:Y:S01]  /*14370*/  IMAD.MOV.U32 R5, RZ, RZ, R21 ;  /* 0x000000ffff057224 */ /* 0x000fe200078e0015 */
[----:B------:R-:W-:-:S02]  /*14380*/  WARPGROUP.DEPBAR.LE gsb0, 0x0 ;  /* 0x00008000000079c5 */ /* 0x000fc40000010000 */
[----:B------:R-:W-:-:S06]  /*14390*/  WARPGROUP.ARRIVE ;  /* 0x00000000000079c5 */ /* 0x000fcc0000000000 */
[----:B------:R-:W-:Y:S01]  /*143a0*/  HGMMA.64x96x16.F32 R24, gdesc[UR4], R24, gsb0 ;  /* 0x01600000041879f0 */ /* 0x000fe20008000818 */
[----:B------:R-:W-:Y:S02]  /*143b0*/  R2UR UR6, R4 ;  /* 0x00000000040672ca */ /* 0x000fe400000e0000 */
[----:B------:R-:W-:Y:S02]  /*143c0*/  R2UR UR7, R5 ;  /* 0x00000000050772ca */ /* 0x000fe400000e0000 */
[----:B------:R-:W-:Y:S02]  /*143d0*/  R2UR UR4, R12 ;  /* 0x000000000c0472ca */ /* 0x000fe400000e0000 */
[----:B------:R-:W-:Y:S02]  /*143e0*/  R2UR UR5, R13 ;  /* 0x000000000d0572ca */ /* 0x000fe400000e0000 */
[----:B------:R-:W3:Y:S01]  /*143f0*/  LDL.64 R12, [R1+0xf0] ;  /* 0x0000f000010c7983 */ /* 0x000ee20000100a00 */
[----:B------:R-:W-:-:S02]  /*14400*/  VIADD R14, R14, 0x6 ;  /* 0x000000060e0e7836 */ /* 0x000fc40000000000 */
[----:B------:R-:W-:Y:S02]  /*14410*/  VIADD R4, R6, 0x6 ;  /* 0x0000000606047836 */ /* 0x000fe40000000000 */
[----:B------:R-:W-:Y:S01]  /*14420*/  IMAD.MOV.U32 R5, RZ, RZ, R21 ;  /* 0x000000ffff057224 */ /* 0x000fe200078e0015 */
[----:B------:R-:W-:Y:S02]  /*14430*/  WARPGROUP.DEPBAR.LE gsb0, 0x0 ;  /* 0x00008000000079c5 */ /* 0x000fe40000010000 */
[----:B------:R-:W-:-:S06]  /*14440*/  WARPGROUP.ARRIVE ;  /* 0x00000000000079c5 */ /* 0x000fcc0000000000 */
[----:B------:R-:W-:Y:S01]  /*14450*/  HGMMA.64x96x16.F32 R24, gdesc[UR4], R24, gsb0 ;  /* 0x01600000041879f0 */ /* 0x000fe20008000818 */
[----:B------:R-:W-:Y:S02]  /*14460*/  R2UR UR6, R4 ;  /* 0x00000000040672ca */ /* 0x000fe400000e0000 */
[----:B------:R-:W-:Y:S02]  /*14470*/  R2UR UR7, R5 ;  /* 0x00000000050772ca */ /* 0x000fe400000e0000 */
[----:B------:R-:W-:Y:S02]  /*14480*/  R2UR UR4, R14 ;  /* 0x000000000e0472ca */ /* 0x000fe400000e0000 */
[----:B------:R-:W-:Y:S02]  /*14490*/  R2UR UR5, R15 ;  /* 0x000000000f0572ca */ /* 0x000fe400000e0000 */
[----:B------:R-:W4:Y:S01]  /*144a0*/  LDL.64 R14, [R1+0xf0] ;  /* 0x0000f000010e7983 */ /* 0x000f220000100a00 */
        /* <DEDUP_REMOVED lines=11> */
[----:B--2---:R-:W-:-:S02]  /*14560*/  VIADD R8, R8, 0x402 ;  /* 0x0000040208087836 */ /* 0x004fc40000000000 */
        /* <DEDUP_REMOVED lines=9> */
[----:B------:R-:W2:Y:S01]  /*14600*/  LDL.64 R8, [R1+0xf0] ;  /* 0x0000f00001087983 */ /* 0x000ea20000100a00 */
[----:B---3--:R-:W-:-:S02]  /*14610*/  VIADD R12, R12, 0x404 ;  /* 0x000004040c0c7836 */ /* 0x008fc40000000000 */
        /* <DEDUP_REMOVED lines=9> */
[----:B------:R-:W3:Y:S01]  /*146b0*/  LDL.64 R12, [R1+0xf0] ;  /* 0x0000f000010c7983 */ /* 0x000ee20000100a00 */
[----:B----4-:R-:W-:-:S02]  /*146c0*/  VIADD R14, R14, 0x406 ;  /* 0x000004060e0e7836 */ /* 0x010fc40000000000 */
        /* <DEDUP_REMOVED lines=64> */
[----:B--2---:R-:W-:Y:S02]  /*14ad0*/  VIADD R8, R8, 0xc02 ;  /* 0x00000c0208087836 */ /* 0x004fe40000000000 */
[----:B------:R-:W-:-:S02]  /*14ae0*/  VIADD R4, R6, 0x902 ;  /* 0x0000090206047836 */ /* 0x000fc40000000000 */
[----:B------:R-:W-:Y:S01]  /*14af0*/  IMAD.MOV.U32 R5, RZ, RZ, R21 ;  /* 0x000000ffff057224 */ /* 0x000fe200078e0015 */
[----:B------:R-:W-:Y:S02]  /*14b00*/  WARPGROUP.DEPBAR.LE gsb0, 0x0 ;  /* 0x00008000000079c5 */ /* 0x000fe40000010000 */
[----:B------:R-:W-:-:S06]  /*14b10*/  WARPGROUP.ARRIVE ;  /* 0x00000000000079c5 */ /* 0x000fcc0000000000 */
[----:B------:R-:W-:Y:S01]  /*14b20*/  HGMMA.64x96x16.F32 R24, gdesc[UR4], R24, gsb0 ;  /* 0x01600000041879f0 */ /* 0x000fe20008000818 */
[----:B------:R-:W-:Y:S02]  /*14b30*/  R2UR UR6, R4 ;  /* 0x00000000040672ca */ /* 0x000fe400000e0000 */
[----:B------:R-:W-:Y:S02]  /*14b40*/  R2UR UR7, R5 ;  /* 0x00000000050772ca */ /* 0x000fe400000e0000 */
[----:B------:R-:W-:Y:S01]  /*14b50*/  R2UR UR4, R8 ;  /* 0x00000000080472ca */ /* 0x000fe200000e0000 */
[----:B---3--:R-:W-:Y:S01]  /*14b60*/  VIADD R12, R12, 0xc04 ;  /* 0x00000c040c0c7836 */ /* 0x008fe20000000000 */
[----:B------:R-:W-:Y:S01]  /*14b70*/  R2UR UR5, R9 ;  /* 0x00000000090572ca */ /* 0x000fe200000e0000 */
[----:B------:R-:W-:Y:S01]  /*14b80*/  VIADD R20, R6, 0x904 ;  /* 0x0000090406147836 */ /* 0x000fe20000000000 */
[----:B------:R-:W2:Y:S01]  /*14b90*/  LDL R5, [R1] ;  /* 0x0000000001057983 */ /* 0x000ea20000100800 */
[----:B------:R-:W-:-:S02]  /*14ba0*/  WARPGROUP.DEPBAR.LE gsb0, 0x0 ;  /* 0x00008000000079c5 */ /* 0x000fc40000010000 */
[----:B------:R-:W-:-:S08]  /*14bb0*/  WARPGROUP.ARRIVE ;  /* 0x00000000000079c5 */ /* 0x000fd00000000000 */
[----:B------:R-:W-:Y:S01]  /*14bc0*/  HGMMA.64x96x16.F32 R24, gdesc[UR4], R24, gsb0 ;  /* 0x01600000041879f0 */ /* 0x000fe20008000818 */
[----:B------:R-:W-:Y:S02]  /*14bd0*/  R2UR UR6, R20 ;  /* 0x00000000140672ca */ /* 0x000fe400000e0000 */
[----:B------:R-:W-:Y:S02]  /*14be0*/  R2UR UR7, R21 ;  /* 0x00000000150772ca */ /* 0x000fe400000e0000 */
[----:B------:R-:W-:Y:S02]  /*14bf0*/  R2UR UR4, R12 ;  /* 0x000000000c0472ca */ /* 0x000fe400000e0000 */
[----:B------:R-:W-:Y:S01]  /*14c00*/  R2UR UR5, R13 ;  /* 0x000000000d0572ca */ /* 0x000fe200000e0000 */
[----:B----4-:R-:W-:Y:S02]  /*14c10*/  VIADD R14, R14, 0xc06 ;  /* 0x00000c060e0e7836 */ /* 0x010fe40000000000 */
        /* <DEDUP_REMOVED lines=26> */
[----:B------:R-:W-:-:S02]  /*14dc0*/  WARPGROUP.DEPBAR.LE gsb0, 0x0 ;  /* 0x00008000000079c5 */ /* 0x000fc40000010000 */
[----:B------:R0:W-:Y:S06]  /*14dd0*/  BAR.ARV R205, 0x100 ;  /* 0x000400cd0000751d */ /* 0x0001ec0000002000 */
[----:B------:R0:W5:Y:S01]  /*14de0*/  LD.E R4, desc[UR36][R2.64] ;  /* 0x0000002402047980 */ /* 0x000162000c101900 */
[----:B--2---:R-:W-:-:S04]  /*14df0*/  LOP3.LUT R5, R5, 0x1, RZ, 0xfc, !PT ;  /* 0x0000000105057812 */ /* 0x004fc800078efcff */
[----:B------:R-:W-:Y:S01]  /*14e00*/  ISETP.NE.AND P0, PT, R5, 0x3, PT ;  /* 0x000000030500780c */ /* 0x000fe20003f05270 */
[----:B------:R-:W-:-:S12]  /*14e10*/  BSSY B0, `(.L_x_11325) ;  /* 0x0000003000007945 */ /* 0x000fd80003800000 */
[----:B0-----:R-:W-:Y:S05]  /*14e20*/  @!P0 BRA `(.L_x_11326) ;  /* 0x0000000000048947 */ /* 0x001fea0003800000 */
[----:B------:R-:W-:Y:S01]  /*14e30*/  BPT.TRAP 0x1 ;  /* 0x000000040000795c */ /* 0x000fe20000300000 */
.L_x_11326:
[----:B------:R-:W-:Y:S05]  /*14e40*/  BSYNC B0 ;  /* 0x0000000000007941 */ /* 0x000fea0003800000 */
.L_x_11325:
[----:B------:R-:W2:Y:S02]  /*14e50*/  LDL.64 R8, [R1+0x20] ;  /* 0x0000200001087983 */ /* 0x000ea40000100a00 */
[----:B--2---:R-:W-:-:S05]  /*14e60*/  MOV R5, R8 ;  /* 0x0000000800057202 */ /* 0x004fca0000000f00 */
[----:B-----5:R-:W-:-:S05]  /*14e70*/  IMAD R4, R4, 0x8, R5 ;  /* 0x0000000804047824 */ /* 0x020fca00078e0205 */
[----:B------:R-:W-:-:S04]  /*14e80*/  PRMT R4, R7, 0x654, R4 ;  /* 0x0000065407047816 */ /* 0x000fc80000000004 */
[----:B------:R0:W-:Y:S01]  /*14e90*/  SYNCS.ARRIVE.TRANS64.RED.A1T0 RZ, [R4+URZ], RZ ;  /* 0x000000ff04ff79a7 */ /* 0x0001e2000810043f */
[----:B------:R-:W2:Y:S04]  /*14ea0*/  LD.E.64 R12, desc[UR36][R16.64+0x150] ;  /* 0x00015024100c7980 */ /* 0x000ea8000c101b00 */
        /* <DEDUP_REMOVED lines=14> */
[----:B------:R-:W-:Y:S01]  /*14f90*/  BSSY B0, `(.L_x_11327) ;  /* 0x00000a6000007945 */ /* 0x000fe20003800000 */
[-C--:B--2---:R-:W-:Y:S01]  /*14fa0*/  FMUL.FTZ R21, R31, R11.reuse ;  /* 0x0000000b1f157220 */ /* 0x084fe20000410000 */
[-C--:B------:R-:W-:Y:S01]  /*14fb0*/  FMUL.FTZ R13, R27, R11.reuse ;  /* 0x0000000b1b0d7220 */ /* 0x080fe20000410000 */
[----:B------:R-:W-:Y:S01]  /*14fc0*/  SHF.R.S32.HI R31, RZ, 0x1f, R14 ;  /* 0x0000001fff1f7819 */ /* 0x000fe2000001140e */
[-C--:B------:R-:W-:Y:S01]  /*14fd0*/  FMUL.FTZ R27, R38, R11.reuse ;  /* 0x0000000b261b7220 */ /* 0x080fe20000410000 */
[-C--:B------:R-:W-:Y:S01]  /*14fe0*/  FMUL.FTZ R38, R40, R11.reuse ;  /* 0x0000000b28267220 */ /* 0x080fe20000410000 */
[-C--:B------:R-:W-:Y:S01]  /*14ff0*/  FMUL.FTZ R72, R25, R11.reuse ;  /* 0x0000000b19487220 */ /* 0x080fe20000410000 */
[-C--:B------:R-:W-:Y:S01]  /*15000*/  FMUL.FTZ R40, R41, R11.reuse ;  /* 0x0000000b29287220 */ /* 0x080fe20000410000 */
[-C--:B------:R-:W-:Y:S01]  /*15010*/  FMUL.FTZ R25, R34, R11.reuse ;  /* 0x0000000b22197220 */ /* 0x080fe20000410000 */
[----:B------:R-:W-:Y:S01]  /*15020*/  LEA.HI R41, R31, R14, RZ, 0x7 ;  /* 0x0000000e1f297211 */ /* 0x000fe200078f38ff */
[-C--:B------:R-:W-:Y:S01]  /*15030*/  FMUL.FTZ R34, R36, R11.reuse ;  /* 0x0000000b24227220 */ /* 0x080fe20000410000 */
[-C--:B------:R-:W-:Y:S01]  /*15040*/  FMUL.FTZ R36, R37, R11.reuse ;  /* 0x0000000b25247220 */ /* 0x080fe20000410000 */
[-C--:B------:R-:W-:Y:S01]  /*15050*/  FMUL.FTZ R37, R43, R11.reuse ;  /* 0x0000000b2b257220 */ /* 0x080fe20000410000 */
[----:B------:R-:W-:Y:S01]  /*15060*/  LOP3.LUT R43, R41, 0xffffff80, RZ, 0xc0, !PT ;  /* 0xffffff80292b7812 */ /* 0x000fe200078ec0ff */
[-C--:B------:R-:W-:Y:S01]  /*15070*/  FMUL.FTZ R73, R28, R11.reuse ;  /* 0x0000000b1c497220 */ /* 0x080fe20000410000 */
[----:B------:R-:W-:-:S03]  /*15080*/  FMUL.FTZ R48, R48, R11 ;  /* 0x0000000b30307220 */ /* 0x000fc60000410000 */
[----:B------:R-:W-:Y:S02]  /*15090*/  IMAD.IADD R43, R14, 0x1, -R43 ;  /* 0x000000010e2b7824 */ /* 0x000fe400078e0a2b */
[-C--:B------:R-:W-:Y:S01]  /*150a0*/  FMUL.FTZ R28, R39, R11.reuse ;  /* 0x0000000b271c7220 */ /* 0x080fe20000410000 */
[-C--:B------:R-:W-:Y:S01]  /*150b0*/  FMUL.FTZ R39, R42, R11.reuse ;  /* 0x0000000b2a277220 */ /* 0x080fe20000410000 */
[-C--:B------:R-:W-:Y:S01]  /*150c0*/  FMUL.FTZ R44, R44, R11.reuse ;  /* 0x0000000b2c2c7220 */ /* 0x080fe20000410000 */
[----:B------:R0:W2:Y:S01]  /*150d0*/  MUFU.TANH R81, R48 ;  /* 0x0000003000517308 */ /* 0x0000a20000002400 */
[----:B------:R-:W-:Y:S01]  /*150e0*/  SHF.R.S32.HI R42, RZ, 0x1f, R43 ;  /* 0x0000001fff2a7819 */ /* 0x000fe2000001142b */
[-C--:B------:R-:W-:Y:S01]  /*150f0*/  FMUL.FTZ R76, R33, R11.reuse ;  /* 0x0000000b214c7220 */ /* 0x080fe20000410000 */
[-C--:B------:R-:W-:Y:S01]  /*15100*/  FMUL.FTZ R45, R45, R11.reuse ;  /* 0x0000000b2d2d7220 */ /* 0x080fe20000410000 */
[-C--:B------:R-:W-:Y:S01]  /*15110*/  FMUL.FTZ R33, R47, R11.reuse ;  /* 0x0000000b2f217220 */ /* 0x080fe20000410000 */
[-C--:B------:R-:W-:Y:S01]  /*15120*/  FMUL.FTZ R12, R26, R11.reuse ;  /* 0x0000000b1a0c7220 */ /* 0x080fe20000410000 */
[----:B------:R-:W-:-:S02]  /*15130*/  FMUL.FTZ R47, R51, R11 ;  /* 0x0000000b332f7220 */ /* 0x000fc40000410000 */
[----:B------:R3:W1:Y:S01]  /*15140*/  MUFU.TANH R77, R44 ;  /* 0x0000002c004d7308 */ /* 0x0006620000002400 */
[----:B0-----:R-:W-:Y:S01]  /*15150*/  LEA.HI R48, R31, R14, RZ, 0x2 ;  /* 0x0000000e1f307211 */ /* 0x001fe200078f10ff */
[-C--:B------:R-:W-:Y:S01]  /*15160*/  FMUL.FTZ R26, R35, R11.reuse ;  /* 0x0000000b231a7220 */ /* 0x080fe20000410000 */
[----:B------:R-:W-:Y:S02]  /*15170*/  FMUL.FTZ R35, R46, R11 ;  /* 0x0000000b2e237220 */ /* 0x000fe40000410000 */
[----:B------:R-:W-:Y:S02]  /*15180*/  LOP3.LUT R51, R48, 0xfffffffc, RZ, 0xc0, !PT ;  /* 0xfffffffc30337812 */ /* 0x000fe400078ec0ff */
[----:B---3--:R-:W-:Y:S01]  /*15190*/  LEA.HI R44, R42, R43, RZ, 0x2 ;  /* 0x0000002b2a2c7211 */ /* 0x008fe200078f10ff */
[----:B------:R0:W3:Y:S03]  /*151a0*/  MUFU.TANH R79, R45 ;  /* 0x0000002d004f7308 */ /* 0x0000e60000002400 */
[----:B------:R-:W-:Y:S01]  /*151b0*/  SHF.R.S32.HI R46, RZ, 0x1f, R44 ;  /* 0x0000001fff2e7819 */ /* 0x000fe2000001142c */
[----:B------:R-:W-:Y:S01]  /*151c0*/  IMAD.IADD R51, R14, 0x1, -R51 ;  /* 0x000000010e337824 */ /* 0x000fe200078e0a33 */
[----:B------:R-:W-:-:S02]  /*151d0*/  SHF.R.S32.HI R14, RZ, 0x7, R41 ;  /* 0x00000007ff0e7819 */ /* 0x000fc40000011429 */
[----:B0-----:R-:W-:Y:S02]  /*151e0*/  SHF.R.S32.HI R45, RZ, 0x2, R44 ;  /* 0x00000002ff2d7819 */ /* 0x001fe4000001142c */
[----:B------:R-:W-:Y:S02]  /*151f0*/  LEA.HI R42, R42, R43, RZ, 0x5 ;  /* 0x0000002b2a2a7211 */ /* 0x000fe400078f28ff */
[----:B------:R-:W-:Y:S02]  /*15200*/  LEA.HI R46, R46, R45, RZ, 0x3 ;  /* 0x0000002d2e2e7211 */ /* 0x000fe400078f18ff */
[----:B------:R-:W-:Y:S02]  /*15210*/  LEA.HI R41, R41, R14, RZ, 0x1 ;  /* 0x0000000e29297211 */ /* 0x000fe400078f08ff */
[----:B------:R-:W-:Y:S02]  /*15220*/  LOP3.LUT R46, R46, 0xfffffff8, RZ, 0xc0, !PT ;  /* 0xfffffff82e2e7812 */ /* 0x000fe400078ec0ff */
[----:B------:R-:W-:-:S02]  /*15230*/  SHF.R.S32.HI R42, RZ, 0x5, R42 ;  /* 0x00000005ff2a7819 */ /* 0x000fc4000001142a */
[----:B------:R-:W-:Y:S01]  /*15240*/  LOP3.LUT R41, R41, 0x3fffffe, RZ, 0xc0, !PT ;  /* 0x03fffffe29297812 */ /* 0x000fe200078ec0ff */
[----:B------:R-:W-:Y:S01]  /*15250*/  IMAD.IADD R46, R45, 0x1, -R46 ;  /* 0x000000012d2e7824 */ /* 0x000fe200078e0a2e */
        /* <DEDUP_REMOVED lines=8> */
[----:B----4-:R-:W-:-:S04]  /*152e0*/  @P0 IMAD.HI.U32 R18, R41, R18, RZ ;  /* 0x0000001229120227 */ /* 0x010fc800078e00ff */
[----:B------:R-:W-:Y:S01]  /*152f0*/  FMUL.FTZ R74, R29, R11 ;  /* 0x0000000b1d4a7220 */ /* 0x000fe20000410000 */
[----:B------:R-:W-:Y:S01]  /*15300*/  @P0 SHF.R.U32.HI R41, RZ, R19, R18 ;  /* 0x00000013ff290219 */ /* 0x000fe20000011612 */
[-C--:B------:R-:W-:Y:S01]  /*15310*/  FMUL.FTZ R29, R49, R11.reuse ;  /* 0x0000000b311d7220 */ /* 0x080fe20000410000 */
[-C--:B------:R-:W-:Y:S01]  /*15320*/  FMUL.FTZ R52, R52, R11.reuse ;  /* 0x0000000b34347220 */ /* 0x080fe20000410000 */
[----:B------:R-:W-:Y:S02]  /*15330*/  LOP3.LUT R44, R44, 0x7ffffffc, RZ, 0xc0, !PT ;  /* 0x7ffffffc2c2c7812 */ /* 0x000fe400078ec0ff */
[----:B------:R-:W0:Y:S01]  /*15340*/  SHFL.IDX PT, R18, R41, RZ, 0x1c1f ;  /* 0x001c1fff29127589 */ /* 0x000e2200000e0000 */
[----:B------:R-:W-:Y:S02]  /*15350*/  IMAD.MOV.U32 R19, RZ, RZ, -0x60 ;  /* 0xffffffa0ff137424 */ /* 0x000fe400078e00ff */
        /* <DEDUP_REMOVED lines=23> */
[----:B------:R-:W-:Y:S01]  /*154d0*/  FMUL.FTZ R51, R70, R11 ;  /* 0x0000000b46337220 */ /* 0x000fe20000410000 */
[----:B------:R-:W-:-:S02]  /*154e0*/  IMAD.IADD R44, R43, 0x1, -R44 ;  /* 0x000000012b2c7824 */ /* 0x000fc400078e0a2c */
[----:B------:R-:W-:Y:S01]  /*154f0*/  FMUL.FTZ R11, R71, R11 ;  /* 0x0000000b470b7220 */ /* 0x000fe20000410000 */
[----:B------:R-:W-:Y:S01]  /*15500*/  IMAD R19, R10, R19, 0x1 ;  /* 0x000000010a137424 */ /* 0x000fe200078e0213 */
[----:B------:R2:W4:Y:S03]  /*15510*/  MUFU.TANH R54, R57 ;  /* 0x0000003900367308 */ /* 0x0005260000002400 */
[----:B------:R-:W-:Y:S01]  /*15520*/  IMAD R19, R44, -0x2, R19 ;  /* 0xfffffffe2c137824 */ /* 0x000fe200078e0213 */
[----:B------:R-:W-:-:S04]  /*15530*/  LOP3.LUT R43, RZ, R8, RZ, 0x33, !PT ;  /* 0x00000008ff2b7212 */ /* 0x000fc800078e33ff */
[----:B------:R-:W0:Y:S01]  /*15540*/  MUFU.TANH R24, R24 ;  /* 0x0000001800187308 */ /* 0x000e220000002400 */
        /* <DEDUP_REMOVED lines=61> */
.L_x_11332:
[----:B------:R-:W-:Y:S05]  /*15920*/  BSYNC B2 ;  /* 0x0000000000027941 */ /* 0x000fea0003800000 */
.L_x_11331:
[----:B------:R-:W-:Y:S01]  /*15930*/  LOP3.LUT R9, RZ, R9, RZ, 0x33, !PT ;  /* 0x00000009ff097212 */ /* 0x000fe200078e33ff */
[----:B------:R-:W-:Y:S06]  /*15940*/  BRA `(.L_x_11333) ;  /* 0x0000000000187947 */ /* 0x000fec0003800000 */
.L_x_11330:
[----:B------:R-:W-:-:S13]  /*15950*/  ISETP.NE.AND P0, PT, R6, 0x1, PT ;  /* 0x000000010600780c */ /* 0x000fda0003f05270 */
[----:B------:R-:W-:Y:S05]  /*15960*/  @!P0 BRA `(.L_x_11333) ;  /* 0x0000000000108947 */ /* 0x000fea0003800000 */
[----:B------:R-:W2:Y:S04]  /*15970*/  LDL R14, [R194+0x1c] ;  /* 0x00001c00c20e7983 */ /* 0x000ea80000100800 */
[----:B------:R-:W3:Y:S01]  /*15980*/  LDL R18, [R194+0x20] ;  /* 0x00002000c2127983 */ /* 0x000ee20000100800 */
[----:B--2---:R-:W-:-:S05]  /*15990*/  IMAD.HI.U32 R9, R9, R14, RZ ;  /* 0x0000000e09097227 */ /* 0x004fca00078e00ff */
[----:B---3--:R-:W-:-:S07]  /*159a0*/  SHF.R.U32.HI R9, RZ, R18, R9 ;  /* 0x00000012ff097219 */ /* 0x008fce0000011609 */
.L_x_11333:
[----:B------:R-:W-:Y:S05]  /*159b0*/  BSYNC B1 ;  /* 0x0000000000017941 */ /* 0x000fea0003800000 */
.L_x_11329:
[----:B------:R-:W-:-:S05]  /*159c0*/  IMAD R9, R6, R9, R19 ;  /* 0x0000000906097224 */ /* 0x000fca00078e0213 */
[----:B------:R-:W-:Y:S02]  /*159d0*/  VIMNMX R8, R8, R9, !PT ;  /* 0x0000000908087248 */ /* 0x000fe40007fe0100 */
[----:B------:R-:W-:-:S07]  /*159e0*/  VIADDMNMX R7, R9, R6, R7, PT ;  /* 0x0000000609077246 */ /* 0x000fce0003800107 */
.L_x_11328:
[----:B------:R-:W-:Y:S05]  /*159f0*/  BSYNC B0 ;  /* 0x0000000000007941 */ /* 0x000fea0003800000 */
.L_x_11327:
        /* <DEDUP_REMOVED lines=132> */
.L_x_11339:
[----:B------:R-:W-:Y:S05]  /*16240*/  BSYNC B2 ;  /* 0x0000000000027941 */ /* 0x000fea0003800000 */
.L_x_11338:
[----:B------:R-:W-:Y:S01]  /*16250*/  LOP3.LUT R5, RZ, R5, RZ, 0x33, !PT ;  /* 0x00000005ff057212 */ /* 0x000fe200078e33ff */
[----:B------:R-:W-:Y:S06]  /*16260*/  BRA `(.L_x_11340) ;  /* 0x0000000000187947 */ /* 0x000fec0003800000 */
.L_x_11337:
[----:B------:R-:W-:-:S13]  /*16270*/  ISETP.NE.AND P6, PT, R6, 0x1, PT ;  /* 0x000000010600780c */ /* 0x000fda0003fc5270 */
[----:B------:R-:W-:Y:S05]  /*16280*/  @!P6 BRA `(.L_x_11340) ;  /* 0x000000000010e947 */ /* 0x000fea0003800000 */
[----:B------:R-:W2:Y:S04]  /*16290*/  LDL R4, [R194+0x1c] ;  /* 0x00001c00c2047983 */ /* 0x000ea80000100800 */
[----:B------:R-:W3:Y:S01]  /*162a0*/  LDL R8, [R194+0x20] ;  /* 0x00002000c2087983 */ /* 0x000ee20000100800 */
[----:B--2---:R-:W-:-:S05]  /*162b0*/  IMAD.HI.U32 R5, R5, R4, RZ ;  /* 0x0000000405057227 */ /* 0x004fca00078e00ff */
[----:B---3--:R-:W-:-:S07]  /*162c0*/  SHF.R.U32.HI R5, RZ, R8, R5 ;  /* 0x00000008ff057219 */ /* 0x008fce0000011605 */
.L_x_11340:
[----:B------:R-:W-:Y:S05]  /*162d0*/  BSYNC B1 ;  /* 0x0000000000017941 */ /* 0x000fea0003800000 */
.L_x_11336:
[----:B------:R-:W-:-:S05]  /*162e0*/  IMAD R4, R6, R5, R19 ;  /* 0x0000000506047224 */ /* 0x000fca00078e0213 */
[----:B------:R-:W-:Y:S02]  /*162f0*/  VIADDMNMX R7, R4, R6, R7, PT ;  /* 0x0000000604077246 */ /* 0x000fe40003800107 */
[----:B------:R-:W-:-:S07]  /*16300*/  VIMNMX R9, R9, R4, !PT ;  /* 0x0000000409097248 */ /* 0x000fce0007fe0100 */
.L_x_11335:
[----:B------:R-:W-:Y:S05]  /*16310*/  BSYNC B0 ;  /* 0x0000000000007941 */ /* 0x000fea0003800000 */
.L_x_11334:
        /* <DEDUP_REMOVED lines=12> */
[----:B------:R-:W2:Y:S01]  /*163e0*/  LDL.64 R20, [R1+0x420] ;  /* 0x0004200001147983 */ /* 0x000ea20000100a00 */
        /* <DEDUP_REMOVED lines=52> */
[C---:B------:R-:W-:Y:S01]  /*16730*/  ISETP.GT.AND P0, PT, R9.reuse, RZ, !P6 ;  /* 0x000000ff0900720c */ /* 0x040fe20007704270 */
[----:B------:R-:W3:Y:S01]  /*16740*/  LDL R52, [R1+0x440] ;  /* 0x0004400001347983 */ /* 0x000ee20000100800 */
[----:B------:R-:W-:Y:S02]  /*16750*/  ISETP.GT.AND P1, PT, R9, 0x48, !P1 ;  /* 0x000000480900780c */ /* 0x000fe40004f24270 */
[----:B------:R-:W-:Y:S02]  /*16760*/  ISETP.LT.OR P0, PT, R7, 0x1, P0 ;  /* 0x000000010700780c */ /* 0x000fe40000701670 */
[----:B------:R-:W-:Y:S02]  /*16770*/  ISETP.GT.AND P2, PT, R9, 0x49, !P2 ;  /* 0x000000490900780c */ /* 0x000fe40005744270 */
[----:B------:R-:W-:-:S02]  /*16780*/  FSEL R53, R12, -INF , !P0 ;  /* 0xff8000000c357808 */ /* 0x000fc40004000000 */
[----:B------:R-:W-:Y:S02]  /*16790*/  ISETP.NE.AND P0, PT, R87, RZ, PT ;  /* 0x000000ff5700720c */ /* 0x000fe40003f05270 */
[C---:B------:R-:W-:Y:S02]  /*167a0*/  ISETP.GT.AND P3, PT, R9.reuse, 0x50, !P3 ;  /* 0x000000500900780c */ /* 0x040fe40005f64270 */
[C---:B------:R-:W-:Y:S02]  /*167b0*/  ISETP.GT.AND P0, PT, R9.reuse, 0x41, !P0 ;  /* 0x000000410900780c */ /* 0x040fe40004704270 */
[----:B------:R-:W-:Y:S02]  /*167c0*/  ISETP.GT.AND P4, PT, R9, 0x51, !P4 ;  /* 0x000000510900780c */ /* 0x000fe40006784270 */
[----:B--2---:R-:W-:Y:S02]  /*167d0*/  FMNMX.FTZ R4, R84, R20, !PT ;  /* 0x0000001454047209 */ /* 0x004fe40007810000 */
[----:B------:R-:W-:-:S02]  /*167e0*/  ISETP.NE.AND P6, PT, R55, RZ, PT ;  /* 0x000000ff3700720c */ /* 0x000fc40003fc5270 */
        /* <DEDUP_REMOVED lines=13> */
[----:B------:R-:W-:-:S04]  /*168c0*/  FMNMX.FTZ R5, R62, R5, !PT ;  /* 0x000000053e057209 */ /* 0x000fc80007810000 */
[----:B------:R-:W-:Y:S02]  /*168d0*/  FMNMX.FTZ R13, R60, R5, !PT ;  /* 0x000000053c0d7209 */ /* 0x000fe40007810000 */
        /* <DEDUP_REMOVED lines=16> */
[----:B------:R-:W-:-:S02]  /*169e0*/  ISETP.LT.OR P0, PT, R7, 0x42, P0 ;  /* 0x000000420700780c */ /* 0x000fc40000701670 */
[----:B------:R-:W-:Y:S02]  /*169f0*/  FMNMX.FTZ R4, R25, R4, !PT ;  /* 0x0000000419047209 */ /* 0x000fe40007810000 */
[----:B------:R-:W-:Y:S02]  /*16a00*/  FMNMX.FTZ R13, R54, R13, !PT ;  /* 0x0000000d360d7209 */ /* 0x000fe40007810000 */
[----:B------:R-:W-:Y:S02]  /*16a10*/  ISETP.LT.OR P1, PT, R7, 0x49, P1 ;  /* 0x000000490700780c */ /* 0x000fe40000f21670 */
[----:B------:R-:W-:Y:S02]  /*16a20*/  FSEL R29, R29, -INF , !P0 ;  /* 0xff8000001d1d7808 */ /* 0x000fe40004000000 */
[----:B------:R-:W-:Y:S02]  /*16a30*/  FMNMX.FTZ R4, R19, R4, !PT ;  /* 0x0000000413047209 */ /* 0x000fe40007810000 */
[----:B------:R-:W-:-:S02]  /*16a40*/  FMNMX.FTZ R13, R38, R13, !PT ;  /* 0x0000000d260d7209 */ /* 0x000fc40007810000 */
[----:B------:R-:W-:Y:S02]  /*16a50*/  ISETP.LT.OR P2, PT, R7, 0x4a, P2 ;  /* 0x0000004a0700780c */ /* 0x000fe40001741670 */
[----:B------:R-:W-:Y:S02]  /*16a60*/  FSEL R47, R30, -INF , !P1 ;  /* 0xff8000001e2f7808 */ /* 0x000fe40004800000 */
[----:B------:R-:W-:Y:S02]  /*16a70*/  FMNMX.FTZ R4, R29, R4, !PT ;  /* 0x000000041d047209 */ /* 0x000fe40007810000 */
[----:B------:R-:W-:Y:S02]  /*16a80*/  FMNMX.FTZ R13, R36, R13, !PT ;  /* 0x0000000d240d7209 */ /* 0x000fe40007810000 */
[----:B------:R-:W-:Y:S02]  /*16a90*/  ISETP.LT.OR P3, PT, R7, 0x51, P3 ;  /* 0x000000510700780c */ /* 0x000fe40001f61670 */
[----:B------:R-:W-:-:S02]  /*16aa0*/  FSEL R31, R31, -INF , !P2 ;  /* 0xff8000001f1f7808 */ /* 0x000fc40005000000 */
[----:B------:R-:W-:Y:S02]  /*16ab0*/  FMNMX.FTZ R4, R47, R4, !PT ;  /* 0x000000042f047209 */ /* 0x000fe40007810000 */
[----:B------:R-:W-:Y:S02]  /*16ac0*/  FMNMX.FTZ R13, R34, R13, !PT ;  /* 0x0000000d220d7209 */ /* 0x000fe40007810000 */
[----:B------:R-:W-:Y:S02]  /*16ad0*/  ISETP.GT.AND P5, PT, R9, 0x58, !P5 ;  /* 0x000000580900780c */ /* 0x000fe40006fa4270 */
[----:B------:R-:W-:Y:S02]  /*16ae0*/  ISETP.LT.OR P4, PT, R7, 0x52, P4 ;  /* 0x000000520700780c */ /* 0x000fe40002781670 */
[----:B------:R-:W-:Y:S02]  /*16af0*/  FSEL R30, R15, -INF , !P3 ;  /* 0xff8000000f1e7808 */ /* 0x000fe40005800000 */
[----:B------:R-:W-:-:S02]  /*16b00*/  FMNMX.FTZ R5, R31, R4, !PT ;  /* 0x000000041f057209 */ /* 0x000fc40007810000 */
[----:B------:R-:W-:Y:S02]  /*16b10*/  FMNMX.FTZ R13, R18, R13, !PT ;  /* 0x0000000d120d7209 */ /* 0x000fe40007810000 */
[----:B------:R-:W-:Y:S02]  /*16b20*/  ISETP.GT.AND P0, PT, R9, 0x59, !P6 ;  /* 0x000000590900780c */ /* 0x000fe40007704270 */
        /* <DEDUP_REMOVED lines=8> */
[----:B------:R-:W-:Y:S02]  /*16bb0*/  FSEL R50, R11, -INF , !P0 ;  /* 0xff8000000b327808 */ /* 0x000fe40004000000 */
[----:B------:R-:W-:Y:S01]  /*16bc0*/  FMNMX.FTZ R9, R49, R4, !PT ;  /* 0x0000000431097209 */ /* 0x000fe20007810000 */
[----:B------:R-:W0:Y:S03]  /*16bd0*/  SHFL.BFLY PT, R13, R8, 0x2, 0x1f ;  /* 0x0c401f00080d7f89 */ /* 0x000e2600000e0000 */
[----:B------:R-:W-:Y:S01]  /*16be0*/  FMNMX.FTZ R9, R50, R9, !PT ;  /* 0x0000000932097209 */ /* 0x000fe20007810000 */
[----:B------:R-:W2:Y:S04]  /*16bf0*/  LDL.64 R4, [R1+0x430] ;  /* 0x0004300001047983 */ /* 0x000ea80000100a00 */
[----:B------:R-:W-:Y:S04]  /*16c00*/  STL.64 [R1+0x420], R8 ;  /* 0x0004200801007387 */ /* 0x000fe80000100a00 */
[----:B------:R-:W4:Y:S01]  /*16c10*/  LDL R12, [R1+0x424] ;  /* 0x00042400010c7983 */ /* 0x000f220000100800 */
[----:B0-----:R-:W-:-:S05]  /*16c20*/  FMNMX.FTZ R13, R8, R13, !PT ;  /* 0x0000000d080d7209 */ /* 0x001fca0007810000 */
[----:B------:R-:W0:Y:S02]  /*16c30*/  SHFL.BFLY PT, R6, R13, 0x1, 0x1f ;  /* 0x0c201f000d067f89 */ /* 0x000e2400000e0000 */
[----:B0-----:R-:W-:-:S05]  /*16c40*/  FMNMX.FTZ R6, R13, R6, !PT ;  /* 0x000000060d067209 */ /* 0x001fca0007810000 */
[----:B------:R-:W-:Y:S04]  /*16c50*/  STL [R1+0x420], R6 ;  /* 0x0004200601007387 */ /* 0x000fe80000100800 */
[----:B------:R-:W3:Y:S04]  /*16c60*/  LDL R13, [R1+0x420] ;  /* 0x00042000010d7983 */ /* 0x000ee80000100800 */
[----:B----4-:R-:W0:Y:S02]  /*16c70*/  SHFL.BFLY PT, R9, R12, 0x2, 0x1f ;  /* 0x0c401f000c097f89 */ /* 0x010e2400000e0000 */
[----:B0-----:R-:W-:-:S05]  /*16c80*/  FMNMX.FTZ R9, R9, R12, !PT ;  /* 0x0000000c09097209 */ /* 0x001fca0007810000 */
[----:B------:R-:W0:Y:S01]  /*16c90*/  SHFL.BFLY PT, R28, R9, 0x1, 0x1f ;  /* 0x0c201f00091c7f89 */ /* 0x000e2200000e0000 */
[----:B---3--:R-:W-:Y:S01]  /*16ca0*/  FMUL.FTZ R7, R52, R13 ;  /* 0x0000000d34077220 */ /* 0x008fe20000410000 */
[----:B------:R-:W-:Y:S02]  /*16cb0*/  FSETP.NEU.FTZ.AND P0, PT, R13, -INF , PT ;  /* 0xff8000000d00780b */ /* 0x000fe40003f1d000 */
[----:B0-----:R-:W-:Y:S02]  /*16cc0*/  FMNMX.FTZ R28, R9, R28, !PT ;  /* 0x0000001c091c7209 */ /* 0x001fe40007810000 */
[----:B------:R-:W-:Y:S02]  /*16cd0*/  FSEL R11, R7, RZ, P0 ;  /* 0x000000ff070b7208 */ /* 0x000fe40000000000 */
[----:B------:R-:W-:Y:S01]  /*16ce0*/  FSEL R13, R13, RZ, P0 ;  /* 0x000000ff0d0d7208 */ /* 0x000fe20000000000 */
[C---:B------:R-:W-:Y:S01]  /*16cf0*/  FMUL.FTZ R6, R28.reuse, R52 ;  /* 0x000000341c067220 */ /* 0x040fe20000410000 */
[----:B------:R-:W-:-:S04]  /*16d00*/  FSETP.NEU.FTZ.AND P0, PT, R28, -INF , PT ;  /* 0xff8000001c00780b */ /* 0x000fc80003f1d000 */
[----:B------:R-:W-:Y:S02]  /*16d10*/  FSEL R8, R28, RZ, P0 ;  /* 0x000000ff1c087208 */ /* 0x000fe40000000000 */
[----:B------:R-:W-:Y:S01]  /*16d20*/  FSEL R51, R6, RZ, P0 ;  /* 0x000000ff06337208 */ /* 0x000fe20000000000 */
[----:B------:R-:W-:Y:S01]  /*16d30*/  FADD.FTZ R9, R20, -R13 ;  /* 0x8000000d14097221 */ /* 0x000fe20000010000 */
[-C--:B------:R-:W-:Y:S01]  /*16d40*/  FFMA.FTZ R7, R84, R52.reuse, -R11 ;  /* 0x0000003454077223 */ /* 0x080fe2000001080b */
[----:B------:R-:W-:Y:S02]  /*16d50*/  FADD.FTZ R21, R21, -R8 ;  /* 0x8000000815157221 */ /* 0x000fe40000010000 */
[-C--:B------:R-:W-:Y:S01]  /*16d60*/  FFMA.FTZ R188, R53, R52.reuse, -R51 ;  /* 0x0000003435bc7223 */ /* 0x080fe20000010833 */
[-C--:B------:R-:W-:Y:S01]  /*16d70*/  FMUL.FTZ R9, R9, R52.reuse ;  /* 0x0000003409097220 */ /* 0x080fe20000410000 */
[----:B------:R-:W-:Y:S01]  /*16d80*/  FMUL.FTZ R21, R52, R21 ;  /* 0x0000001534157220 */ /* 0x000fe20000410000 */
[-CC-:B------:R-:W-:Y:S01]  /*16d90*/  FFMA.FTZ R152, R152, R52.reuse, -R11.reuse ;  /* 0x0000003498987223 */ /* 0x180fe2000001080b */
[-C--:B------:R-:W-:Y:S01]  /*16da0*/  FFMA.FTZ R158, R36, R52.reuse, -R11 ;  /* 0x00000034249e7223 */ /* 0x080fe2000001080b */
[-CC-:B------:R-:W-:Y:S01]  /*16db0*/  FFMA.FTZ R153, R45, R52.reuse, -R51.reuse ;  /* 0x000000342d997223 */ /* 0x180fe20000010833 */
[----:B------:R-:W-:Y:S01]  /*16dc0*/  MUFU.EX2 R7, R7 ;  /* 0x0000000700077308 */ /* 0x000fe20000000800 */
[-C--:B------:R-:W-:Y:S01]  /*16dd0*/  FFMA.FTZ R169, R35, R52.reuse, -R51 ;  /* 0x0000003423a97223 */ /* 0x080fe20000010833 */
[-C--:B------:R-:W-:Y:S01]  /*16de0*/  FFMA.FTZ R154, R154, R52.reuse, -R11 ;  /* 0x000000349a9a7223 */ /* 0x080fe2000001080b */
[----:B------:R-:W-:-:S05]  /*16df0*/  FFMA.FTZ R155, R44, R52, -R51 ;  /* 0x000000342c9b7223 */ /* 0x000fca0000010833 */
[----:B------:R-:W2:Y:S01]  /*16e00*/  MUFU.EX2 R36, R9 ;  /* 0x0000000900247308 */ /* 0x000ea20000000800 */
[-C--:B------:R-:W-:Y:S01]  /*16e10*/  FFMA.FTZ R187, R82, R52.reuse, -R11 ;  /* 0x0000003452bb7223 */ /* 0x080fe2000001080b */
[----:B------:R-:W-:-:S06]  /*16e20*/  FFMA.FTZ R6, R46, R52, -R51 ;  /* 0x000000342e067223 */ /* 0x000fcc0000010833 */
[----:B------:R-:W-:Y:S08]  /*16e30*/  MUFU.EX2 R188, R188 ;  /* 0x000000bc00bc7308 */ /* 0x000ff00000000800 */
[----:B------:R-:W0:Y:S01]  /*16e40*/  MUFU.EX2 R35, R21 ;  /* 0x0000001500237308 */ /* 0x000e220000000800 */
[-C--:B------:R-:W-:Y:S01]  /*16e50*/  FFMA.FTZ R186, R80, R52.reuse, -R11 ;  /* 0x0000003450ba7223 */ /* 0x080fe2000001080b */
[----:B------:R-:W-:-:S06]  /*16e60*/  FFMA.FTZ R181, R43, R52, -R51 ;  /* 0x000000342bb57223 */ /* 0x000fcc0000010833 */
[----:B------:R-:W1:Y:S08]  /*16e70*/  MUFU.EX2 R152, R152 ;  /* 0x0000009800987308 */ /* 0x000e700000000800 */
[----:B------:R-:W3:Y:S01]  /*16e80*/  MUFU.EX2 R153, R153 ;  /* 0x0000009900997308 */ /* 0x000ee20000000800 */
[-C--:B------:R-:W-:Y:S01]  /*16e90*/  FFMA.FTZ R185, R78, R52.reuse, -R11 ;  /* 0x000000344eb97223 */ /* 0x080fe2000001080b */
[----:B------:R-:W-:-:S06]  /*16ea0*/  FFMA.FTZ R182, R42, R52, -R51 ;  /* 0x000000342ab67223 */ /* 0x000fcc0000010833 */
[----:B------:R-:W4:Y:S08]  /*16eb0*/  MUFU.EX2 R154, R154 ;  /* 0x0000009a009a7308 */ /* 0x000f300000000800 */
[----:B------:R-:W4:Y:S01]  /*16ec0*/  MUFU.EX2 R155, R155 ;  /* 0x0000009b009b7308 */ /* 0x000f220000000800 */
[----:B--2---:R-:W-:Y:S01]  /*16ed0*/  FFMA.FTZ R9, R36, R4, R7 ;  /* 0x0000000424097223 */ /* 0x004fe20000010007 */
[----:B0-----:R-:W-:-:S06]  /*16ee0*/  FFMA.FTZ R4, R5, R35, R188 ;  /* 0x0000002305047223 */ /* 0x001fcc00000100bc */
[----:B------:R-:W0:Y:S01]  /*16ef0*/  MUFU.EX2 R187, R187 ;  /* 0x000000bb00bb7308 */ /* 0x000e220000000800 */
[-C--:B------:R-:W-:Y:S01]  /*16f00*/  FFMA.FTZ R184, R76, R52.reuse, -R11 ;  /* 0x000000344cb87223 */ /* 0x080fe2000001080b */
[----:B------:R-:W-:-:S06]  /*16f10*/  FFMA.FTZ R177, R40, R52, -R51 ;  /* 0x0000003428b17223 */ /* 0x000fcc0000010833 */
[----:B------:R-:W2:Y:S01]  /*16f20*/  MUFU.EX2 R6, R6 ;  /* 0x0000000600067308 */ /* 0x000ea20000000800 */
[----:B-1----:R-:W-:Y:S01]  /*16f30*/  FADD.FTZ R9, R152, R9 ;  /* 0x0000000998097221 */ /* 0x002fe20000010000 */
[----:B---3--:R-:W-:-:S06]  /*16f40*/  FADD.FTZ R4, R153, R4 ;  /* 0x0000000499047221 */ /* 0x008fcc0000010000 */
[----:B------:R-:W1:Y:S01]  /*16f50*/  MUFU.EX2 R186, R186 ;  /* 0x000000ba00ba7308 */ /* 0x000e620000000800 */
        /* <DEDUP_REMOVED lines=10> */
[----:B--2---:R-:W-:-:S06]  /*17000*/  FADD.FTZ R4, R6, R5 ;  /* 0x0000000506047221 */ /* 0x004fcc0000010000 */
[----:B------:R-:W0:Y:S01]  /*17010*/  MUFU.EX2 R184, R184 ;  /* 0x000000b800b87308 */ /* 0x000e220000000800 */
[-C--:B------:R-:W-:Y:S01]  /*17020*/  FFMA.FTZ R175, R70, R52.reuse, -R11 ;  /* 0x0000003446af7223 */ /* 0x080fe2000001080b */
[----:B------:R-:W-:-:S06]  /*17030*/  FFMA.FTZ R172, R37, R52, -R51 ;  /* 0x0000003425ac7223 */ /* 0x000fcc0000010833 */
[----:B------:R-:W2:Y:S01]  /*17040*/  MUFU.EX2 R177, R177 ;  /* 0x000000b100b17308 */ /* 0x000ea20000000800 */
[----:B-1----:R-:W-:Y:S01]  /*17050*/  FADD.FTZ R8, R186, R9 ;  /* 0x00000009ba087221 */ /* 0x002fe20000010000 */
[----:B---3--:R-:W-:-:S06]  /*17060*/  FADD.FTZ R5, R181, R4 ;  /* 0x00000004b5057221 */ /* 0x008fcc0000010000 */
[----:B------:R-:W1:Y:S01]  /*17070*/  MUFU.EX2 R183, R183 ;  /* 0x000000b700b77308 */ /* 0x000e620000000800 */
[----:B------:R-:W-:-:S07]  /*17080*/  FFMA.FTZ R174, R68, R52, -R11 ;  /* 0x0000003444ae7223 */ /* 0x000fce000001080b */
        /* <DEDUP_REMOVED lines=54> */
[-CC-:B------:R-:W-:Y:S01]  /*173f0*/  FFMA.FTZ R15, R34, R52.reuse, -R11.reuse ;  /* 0x00000034220f7223 */ /* 0x180fe2000001080b */
[-CC-:B------:R-:W-:Y:S01]  /*17400*/  FFMA.FTZ R18, R18, R52.reuse, -R11.reuse ;  /* 0x0000003412127223 */ /* 0x180fe2000001080b */
[----:B------:R-:W-:-:S05]  /*17410*/  FFMA.FTZ R14, R14, R52, -R11 ;  /* 0x000000340e0e7223 */ /* 0x000fca000001080b */
[----:B------:R-:W3:Y:S01]  /*17420*/  MUFU.EX2 R160, R160 ;  /* 0x000000a000a07308 */ /* 0x000ee20000000800 */
[----:B------:R-:W-:Y:S01]  /*17430*/  FFMA.FTZ R13, R24, R52, -R11 ;  /* 0x00000034180d7223 */ /* 0x000fe2000001080b */
[----:B----4-:R-:W-:Y:S01]  /*17440*/  FADD.FTZ R5, R165, R4 ;  /* 0x00000004a5057221 */ /* 0x010fe20000010000 */
[----:B------:R-:W-:-:S05]  /*17450*/  FADD.FTZ R9, R161, R8 ;  /* 0x00000008a1097221 */ /* 0x000fca0000010000 */
[----:B------:R-:W4:Y:S01]  /*17460*/  MUFU.EX2 R156, R156 ;  /* 0x0000009c009c7308 */ /* 0x000f220000000800 */
[----:B------:R-:W-:Y:S01]  /*17470*/  FFMA.FTZ R11, R30, R52, -R51 ;  /* 0x000000341e0b7223 */ /* 0x000fe20000010833 */
[----:B0-----:R-:W-:Y:S01]  /*17480*/  FADD.FTZ R4, R166, R5 ;  /* 0x00000005a6047221 */ /* 0x001fe20000010000 */
[----:B--2---:R-:W-:-:S05]  /*17490*/  FADD.FTZ R24, R162, R9 ;  /* 0x00000009a2187221 */ /* 0x004fca0000010000 */
[----:B------:R-:W0:Y:S01]  /*174a0*/  MUFU.EX2 R157, R157 ;  /* 0x0000009d009d7308 */ /* 0x000e220000000800 */
[----:B------:R-:W-:-:S07]  /*174b0*/  FFMA.FTZ R12, R48, R52, -R51 ;  /* 0x00000034300c7223 */ /* 0x000fce0000010833 */
[----:B------:R-:W2:Y:S01]  /*174c0*/  MUFU.EX2 R19, R19 ;  /* 0x0000001300137308 */ /* 0x000ea20000000800 */
[----:B-1----:R-:W-:Y:S01]  /*174d0*/  FADD.FTZ R5, R159, R4 ;  /* 0x000000049f057221 */ /* 0x002fe20000010000 */
[----:B---3--:R-:W-:-:S06]  /*174e0*/  FADD.FTZ R9, R21, R24 ;  /* 0x0000001815097221 */ /* 0x008fcc0000010000 */
[----:B------:R-:W1:Y:S01]  /*174f0*/  MUFU.EX2 R158, R158 ;  /* 0x0000009e009e7308 */ /* 0x000e620000000800 */
[----:B------:R-:W-:-:S07]  /*17500*/  FFMA.FTZ R8, R49, R52, -R51 ;  /* 0x0000003431087223 */ /* 0x000fce0000010833 */
[----:B------:R-:W3:Y:S01]  /*17510*/  MUFU.EX2 R20, R20 ;  /* 0x0000001400147308 */ /* 0x000ee20000000800 */
[----:B------:R-:W-:Y:S01]  /*17520*/  FADD.FTZ R4, R160, R5 ;  /* 0x00000005a0047221 */ /* 0x000fe20000010000 */
[----:B----4-:R-:W-:-:S06]  /*17530*/  FADD.FTZ R24, R156, R9 ;  /* 0x000000099c187221 */ /* 0x010fcc0000010000 */
[----:B------:R-:W4:Y:S01]  /*17540*/  MUFU.EX2 R15, R15 ;  /* 0x0000000f000f7308 */ /* 0x000f220000000800 */
[----:B------:R-:W-:-:S07]  /*17550*/  FFMA.FTZ R9, R50, R52, -R51 ;  /* 0x0000003432097223 */ /* 0x000fce0000010833 */
[----:B------:R-:W4:Y:S01]  /*17560*/  MUFU.EX2 R11, R11 ;  /* 0x0000000b000b7308 */ /* 0x000f220000000800 */
[----:B0-----:R-:W-:Y:S01]  /*17570*/  FADD.FTZ R5, R157, R4 ;  /* 0x000000049d057221 */ /* 0x001fe20000010000 */
[----:B--2---:R-:W-:-:S06]  /*17580*/  FADD.FTZ R25, R19, R24 ;  /* 0x0000001813197221 */ /* 0x004fcc0000010000 */
[----:B------:R-:W0:Y:S08]  /*17590*/  MUFU.EX2 R18, R18 ;  /* 0x0000001200127308 */ /* 0x000e300000000800 */
[----:B------:R-:W2:Y:S01]  /*175a0*/  MUFU.EX2 R12, R12 ;  /* 0x0000000c000c7308 */ /* 0x000ea20000000800 */
[----:B-1----:R-:W-:Y:S01]  /*175b0*/  FADD.FTZ R4, R158, R5 ;  /* 0x000000059e047221 */ /* 0x002fe20000010000 */
[----:B---3--:R-:W-:-:S06]  /*175c0*/  FADD.FTZ R24, R20, R25 ;  /* 0x0000001914187221 */ /* 0x008fcc0000010000 */
[----:B------:R-:W1:Y:S08]  /*175d0*/  MUFU.EX2 R14, R14 ;  /* 0x0000000e000e7308 */ /* 0x000e700000000800 */
[----:B------:R-:W3:Y:S01]  /*175e0*/  MUFU.EX2 R8, R8 ;  /* 0x0000000800087308 */ /* 0x000ee20000000800 */
[----:B----4-:R-:W-:Y:S01]  /*175f0*/  FADD.FTZ R5, R15, R4 ;  /* 0x000000040f057221 */ /* 0x010fe20000010000 */
[----:B------:R-:W-:-:S06]  /*17600*/  FADD.FTZ R25, R11, R24 ;  /* 0x000000180b197221 */ /* 0x000fcc0000010000 */
[----:B------:R-:W4:Y:S08]  /*17610*/  MUFU.EX2 R13, R13 ;  /* 0x0000000d000d7308 */ /* 0x000f300000000800 */
[----:B------:R-:W4:Y:S01]  /*17620*/  MUFU.EX2 R9, R9 ;  /* 0x0000000900097308 */ /* 0x000f220000000800 */
[----:B0-----:R-:W-:Y:S01]  /*17630*/  FADD.FTZ R5, R18, R5 ;  /* 0x0000000512057221 */ /* 0x001fe20000010000 */
[----:B--2---:R-:W-:-:S03]  /*17640*/  FADD.FTZ R25, R12, R25 ;  /* 0x000000190c197221 */ /* 0x004fc60000010000 */
[----:B-1----:R-:W-:Y:S01]  /*17650*/  FADD.FTZ R30, R14, R5 ;  /* 0x000000050e1e7221 */ /* 0x002fe20000010000 */
[----:B---3--:R-:W-:-:S03]  /*17660*/  FADD.FTZ R4, R8, R25 ;  /* 0x0000001908047221 */ /* 0x008fc60000010000 */
[----:B----4-:R-:W-:Y:S01]  /*17670*/  FADD.FTZ R30, R13, R30 ;  /* 0x0000001e0d1e7221 */ /* 0x010fe20000010000 */
[----:B------:R-:W-:Y:S01]  /*17680*/  STL [R1+0x424], R28 ;  /* 0x0004241c01007387 */ /* 0x000fe20000100800 */
[----:B------:R-:W-:-:S05]  /*17690*/  FADD.FTZ R31, R9, R4 ;  /* 0x00000004091f7221 */ /* 0x000fca0000010000 */
        /* <DEDUP_REMOVED lines=139> */
[C---:B------:R-:W-:Y:S01]  /*17f50*/  FMUL.FTZ R41, R36.reuse, R41 ;  /* 0x0000002924297220 */ /* 0x040fe20000410000 */
[----:B------:R-:W-:-:S02]  /*17f60*/  FMUL.FTZ R31, R36, R31 ;  /* 0x0000001f241f7220 */ /* 0x000fc40000410000 */
        /* <DEDUP_REMOVED lines=134> */
[----:B------:R2:W-:Y:S01]  /*187d0*/  ST.E desc[UR36][R16.64+0x404], R147 ;  /* 0x0004049310007985 */ /* 0x0005e2000c101924 */
[C---:B---3--:R-:W-:Y:S01]  /*187e0*/  FMUL.FTZ R25, R35.reuse, R28 ;  /* 0x0000001c23197220 */ /* 0x048fe20000410000 */
        /* <DEDUP_REMOVED lines=102> */
[----:B------:R-:W-:Y:S04]  /*18e50*/  ST.E desc[UR36][R16.64+0x3dc], R43 ;  /* 0x0003dc2b10007985 */ /* 0x000fe8000c101924 */
[----:B------:R4:W-:Y:S04]  /*18e60*/  ST.E desc[UR36][R16.64+0x3e8], R5 ;  /* 0x0003e80510007985 */ /* 0x0009e8000c101924 */
[----:B------:R4:W-:Y:S04]  /*18e70*/  ST.E desc[UR36][R16.64+0x3ec], R25 ;  /* 0x0003ec1910007985 */ /* 0x0009e8000c101924 */
[----:B------:R4:W-:Y:S04]  /*18e80*/  ST.E desc[UR36][R16.64+0x3f8], R27 ;  /* 0x0003f81b10007985 */ /* 0x0009e8000c101924 */
[----:B------:R4:W-:Y:S04]  /*18e90*/  ST.E desc[UR36][R16.64+0x3fc], R31 ;  /* 0x0003fc1f10007985 */ /* 0x0009e8000c101924 */
[----:B------:R4:W-:Y:S01]  /*18ea0*/  ST.E desc[UR36][R16.64+0x408], R35 ;  /* 0x0004082310007985 */ /* 0x0009e2000c101924 */
[----:B------:R2:W-:Y:S06]  /*18eb0*/  BAR.SYNC.DEFER_BLOCKING R206, 0x100 ;  /* 0x000400ce0000751d */ /* 0x0005ec0000010000 */
[----:B0-----:R-:W4:Y:S04]  /*18ec0*/  LD.E R29, desc[UR36][R16.64+0x210] ;  /* 0x00021024101d7980 */ /* 0x001f28000c101900 */
[----:B-1----:R-:W4:Y:S04]  /*18ed0*/  LD.E R33, desc[UR36][R16.64+0x214] ;  /* 0x0002142410217980 */ /* 0x002f28000c101900 */
[----:B------:R-:W4:Y:S04]  /*18ee0*/  LD.E R37, desc[UR36][R16.64+0x218] ;  /* 0x0002182410257980 */ /* 0x000f28000c101900 */
[----:B--2---:R-:W2:Y:S04]  /*18ef0*/  LD.E R39, desc[UR36][R16.64+0x21c] ;  /* 0x00021c2410277980 */ /* 0x004ea8000c101900 */
[----:B---3--:R-:W3:Y:S04]  /*18f00*/  LD.E R41, desc[UR36][R16.64+0x220] ;  /* 0x0002202410297980 */ /* 0x008ee8000c101900 */
[----:B----4-:R-:W4:Y:S04]  /*18f10*/  LD.E R5, desc[UR36][R16.64+0x224] ;  /* 0x0002242410057980 */ /* 0x010f28000c101900 */
        /* <DEDUP_REMOVED lines=123> */
[----:B------:R-:W-:Y:S04]  /*196d0*/  ST.E desc[UR36][R16.64+0x210], R29 ;  /* 0x0002101d10007985 */ /* 0x000fe8000c101924 */
[----:B------:R-:W-:Y:S04]  /*196e0*/  ST.E desc[UR36][R16.64+0x214], R33 ;  /* 0x0002142110007985 */ /* 0x000fe8000c101924 */
[----:B------:R-:W-:Y:S04]  /*196f0*/  ST.E desc[UR36][R16.64+0x218], R37 ;  /* 0x0002182510007985 */ /* 0x000fe8000c101924 */
[----:B--2---:R-:W-:Y:S04]  /*19700*/  ST.E desc[UR36][R16.64+0x21c], R39 ;  /* 0x00021c2710007985 */ /* 0x004fe8000c101924 */
[----:B---3--:R-:W-:Y:S04]  /*19710*/  ST.E desc[UR36][R16.64+0x220], R41 ;  /* 0x0002202910007985 */ /* 0x008fe8000c101924 */
        /* <DEDUP_REMOVED lines=124> */
[----:B------:R-:W4:Y:S04]  /*19ee0*/  LDL R195, [R1+0x68] ;  /* 0x0000680001c37983 */ /* 0x000f280000100800 */
[----:B-1----:R-:W4:Y:S04]  /*19ef0*/  LD.E R24, desc[UR36][R16.64+0x210] ;  /* 0x0002102410187980 */ /* 0x002f28000c101900 */
[----:B------:R-:W4:Y:S04]  /*19f00*/  LD.E R25, desc[UR36][R16.64+0x214] ;  /* 0x0002142410197980 */ /* 0x000f28000c101900 */
        /* <DEDUP_REMOVED lines=838> */
[----:B------:R0:W-:Y:S04]  /*1d370*/  ST.E desc[UR36][R16.64+0x214], R25 ;  /* 0x0002141910007985 */ /* 0x0001e8000c101924 */
        /* <DEDUP_REMOVED lines=126> */
[----:B------:R4:W-:Y:S04]  /*1db60*/  STL [R1+0x68], R0 ;  /* 0x0000680001007387 */ /* 0x0009e80000100800 */
        /* <DEDUP_REMOVED lines=9> */
[----:B-1----:R-:W4:Y:S04]  /*1dc00*/  LD.E R27, desc[UR36][R16.64+0x234] ;  /* 0x00023424101b7980 */ /* 0x002f28000c101900 */
        /* <DEDUP_REMOVED lines=246> */
[----:B0-----:R-:W1:Y:S04]  /*1eb70*/  LDL.64 R4, [R1+0x198] ;  /* 0x0001980001047983 */ /* 0x001e680000100a00 */
[----:B------:R2:W5:Y:S04]  /*1eb80*/  LD.E R0, desc[UR36][R2.64] ;  /* 0x0000002402007980 */ /* 0x000568000c101900 */
[----:B-1----:R-:W3:Y:S01]  /*1eb90*/  LD.E R6, desc[UR36][R4.64] ;  /* 0x0000002404067980 */ /* 0x002ee2000c101900 */
[----:B------:R-:W-:Y:S01]  /*1eba0*/  BSSY B0, `(.L_x_11341) ;  /* 0x0000005000007945 */ /* 0x000fe20003800000 */
[----:B---3--:R-:W-:-:S04]  /*1ebb0*/  LOP3.LUT R6, R6, 0x1, RZ, 0xfc, !PT ;  /* 0x0000000106067812 */ /* 0x008fc800078efcff */
[----:B------:R-:W-:-:S13]  /*1ebc0*/  ISETP.NE.AND P0, PT, R6, 0x3, PT ;  /* 0x000000030600780c */ /* 0x000fda0003f05270 */
[----:B--2---:R-:W-:Y:S05]  /*1ebd0*/  @!P0 BRA `(.L_x_11342) ;  /* 0x0000000000048947 */ /* 0x004fea0003800000 */
[----:B------:R-:W-:Y:S01]  /*1ebe0*/  BPT.TRAP 0x1 ;  /* 0x000000040000795c */ /* 0x000fe20000300000 */
.L_x_11342:
[----:B------:R-:W-:Y:S05]  /*1ebf0*/  BSYNC B0 ;  /* 0x0000000000007941 */ /* 0x000fea0003800000 */
.L_x_11341:
[----:B------:R-:W2:Y:S04]  /*1ec00*/  LD.E.64 R6, desc[UR36][R4.64+0x20] ;  /* 0x0000202404067980 */ /* 0x000ea8000c101b00 */
[----:B------:R-:W3:Y:S01]  /*1ec10*/  LD.E R8, desc[UR36][R4.64+0xc] ;  /* 0x00000c2404087980 */ /* 0x000ee2000c101900 */
[C---:B------:R-:W-:Y:S01]  /*1ec20*/  ISETP.GT.AND P0, PT, R10.reuse, UR40, PT ;  /* 0x000000280a007c0c */ /* 0x040fe2000bf04270 */
[----:B------:R-:W-:Y:S01]  /*1ec30*/  VIADD R10, R10, 0xffffffff ;  /* 0xffffffff0a0a7836 */ /* 0x000fe20000000000 */
[----:B--2---:R-:W-:-:S05]  /*1ec40*/  MOV R7, R6 ;  /* 0x0000000600077202 */ /* 0x004fca0000000f00 */
[----:B-----5:R-:W-:-:S05]  /*1ec50*/  IMAD R7, R0, 0x8, R7 ;  /* 0x0000000800077824 */ /* 0x020fca00078e0207 */
[----:B---3--:R-:W-:-:S04]  /*1ec60*/  PRMT R7, R8, 0x654, R7 ;  /* 0x0000065408077816 */ /* 0x008fc80000000007 */
[----:B------:R2:W-:Y:S01]  /*1ec70*/  SYNCS.ARRIVE.TRANS64.RED.A1T0 RZ, [R7+URZ], RZ ;  /* 0x000000ff07ff79a7 */ /* 0x0005e2000810043f */
[----:B------:R-:W-:Y:S05]  /*1ec80*/  @P0 BRA `(.L_x_11343) ;  /* 0xffffff4c00540947 */ /* 0x000fea000383ffff */
.L_x_11310:
[----:B------:R-:W-:Y:S05]  /*1ec90*/  WARPSYNC.ALL ;  /* 0x0000000000007948 */ /* 0x000fea0003800000 */
[----:B------:R-:W0:Y:S04]  /*1eca0*/  LDL R5, [R1+0x430] ;  /* 0x0004300001057983 */ /* 0x000e280000100800 */
[----:B------:R-:W3:Y:S04]  /*1ecb0*/  LDL R6, [R1+0x434] ;  /* 0x0004340001067983 */ /* 0x000ee80000100800 */
[----:B------:R-:W4:Y:S04]  /*1ecc0*/  LDL R136, [R1+0x1f8] ;  /* 0x0001f80001887983 */ /* 0x000f280000100800 */
        /* <DEDUP_REMOVED lines=62> */
[----:B0-----:R-:W0:Y:S02]  /*1f0b0*/  SHFL.BFLY PT, R0, R5, 0x2, 0x1f ;  /* 0x0c401f0005007f89 */ /* 0x001e2400000e0000 */
[----:B0-----:R-:W-:-:S05]  /*1f0c0*/  FADD.FTZ R0, R5, R0 ;  /* 0x0000000005007221 */ /* 0x001fca0000010000 */
[----:B------:R-:W0:Y:S02]  /*1f0d0*/  SHFL.BFLY PT, R3, R0, 0x1, 0x1f ;  /* 0x0c201f0000037f89 */ /* 0x000e2400000e0000 */
[----:B0-----:R-:W-:Y:S01]  /*1f0e0*/  FADD.FTZ R2, R0, R3 ;  /* 0x0000000300027221 */ /* 0x001fe20000010000 */
[----:B----4-:R-:W-:Y:S01]  /*1f0f0*/  VIADD R136, R136, 0x1 ;  /* 0x0000000188887836 */ /* 0x010fe20000000000 */
[----:B------:R-:W4:Y:S04]  /*1f100*/  LDL R0, [R1+0x204] ;  /* 0x0002040001007983 */ /* 0x000f280000100800 */
[----:B------:R-:W-:Y:S04]  /*1f110*/  STL [R1+0x430], R2 ;  /* 0x0004300201007387 */ /* 0x000fe80000100800 */
[----:B------:R-:W5:Y:S04]  /*1f120*/  LDL R147, [R1+0x430] ;  /* 0x0004300001937983 */ /* 0x000f680000100800 */
[----:B---3--:R-:W0:Y:S02]  /*1f130*/  SHFL.BFLY PT, R3, R6, 0x2, 0x1f ;  /* 0x0c401f0006037f89 */ /* 0x008e2400000e0000 */
[----:B0-----:R-:W-:Y:S01]  /*1f140*/  FADD.FTZ R3, R3, R6 ;  /* 0x0000000603037221 */ /* 0x001fe20000010000 */
[----:B------:R-:W-:Y:S01]  /*1f150*/  ISETP.NE.AND P2, PT, R136, 0x2, PT ;  /* 0x000000028800780c */ /* 0x000fe20003f45270 */
[----:B--2---:R-:W2:Y:S04]  /*1f160*/  LDL.64 R6, [R1+0x3f8] ;  /* 0x0003f80001067983 */ /* 0x004ea80000100a00 */
[----:B------:R-:W0:Y:S08]  /*1f170*/  SHFL.BFLY PT, R4, R3, 0x1, 0x1f ;  /* 0x0c201f0003047f89 */ /* 0x000e3000000e0000 */
[----:B------:R-:W3:Y:S01]  /*1f180*/  @!P2 LDL R134, [R1+0x1fc] ;  /* 0x0001fc000186a983 */ /* 0x000ee20000100800 */
[----:B0-----:R-:W-:-:S03]  /*1f190*/  FADD.FTZ R140, R3, R4 ;  /* 0x00000004038c7221 */ /* 0x001fc60000010000 */
[----:B------:R-:W2:Y:S02]  /*1f1a0*/  LDL.64 R4, [R1+0x3e8] ;  /* 0x0003e80001047983 */ /* 0x000ea40000100a00 */
[----:B------:R-:W-:Y:S02]  /*1f1b0*/  FSETP.NE.FTZ.AND P1, PT, R140, RZ, PT ;  /* 0x000000ff8c00720b */ /* 0x000fe40003f35000 */
[----:B------:R-:W2:Y:S11]  /*1f1c0*/  LDL.64 R2, [R1+0x408] ;  /* 0x0004080001027983 */ /* 0x000eb60000100a00 */
[----:B------:R-:W2:Y:S04]  /*1f1d0*/  @P1 LDL R143, [R1+0x440] ;  /* 0x00044000018f1983 */ /* 0x000ea80000100800 */
[----:B------:R-:W2:Y:S01]  /*1f1e0*/  @P1 LDL R145, [R1+0x424] ;  /* 0x0004240001911983 */ /* 0x000ea20000100800 */
[----:B------:R-:W-:-:S02]  /*1f1f0*/  IMAD.MOV.U32 R142, RZ, RZ, -0x800000 ;  /* 0xff800000ff8e7424 */ /* 0x000fc400078e00ff */
[----:B------:R-:W-:Y:S02]  /*1f200*/  IMAD.MOV.U32 R137, RZ, RZ, RZ ;  /* 0x000000ffff897224 */ /* 0x000fe400078e00ff */
[----:B------:R-:W-:Y:S01]  /*1f210*/  IMAD.MOV.U32 R144, RZ, RZ, -0x800000 ;  /* 0xff800000ff907424 */ /* 0x000fe200078e00ff */
[----:B------:R0:W-:Y:S08]  /*1f220*/  BAR.ARV R205, 0x100 ;  /* 0x000400cd0000751d */ /* 0x0001f00000002000 */
[----:B------:R-:W-:Y:S06]  /*1f230*/  BAR.ARV 0x8, 0x180 ;  /* 0x0206000000007b1d */ /* 0x000fec0000002000 */
[----:B-----5:R-:W-:-:S13]  /*1f240*/  FSETP.NE.FTZ.AND P0, PT, R147, RZ, PT ;  /* 0x000000ff9300720b */ /* 0x020fda0003f15000 */
[----:B------:R-:W5:Y:S04]  /*1f250*/  @P0 LDL R138, [R1+0x440] ;  /* 0x00044000018a0983 */ /* 0x000f680000100800 */
[----:B------:R-:W2:Y:S01]  /*1f260*/  @P0 LDL R139, [R1+0x420] ;  /* 0x00042000018b0983 */ /* 0x000ea20000100800 */
[----:B------:R-:W1:Y:S02]  /*1f270*/  @P0 MUFU.LG2 R141, R147 ;  /* 0x00000093008d0308 */ /* 0x000e640000000c00 */
[----:B-1----:R-:W-:-:S06]  /*1f280*/  @P0 FMUL.FTZ R141, R141, 0.69314718246459960938 ;  /* 0x3f3172188d8d0820 */ /* 0x002fcc0000410000 */
[----:B------:R-:W-:Y:S08]  /*1f290*/  @P1 MUFU.LG2 R146, R140 ;  /* 0x0000008c00921308 */ /* 0x000ff00000000c00 */
[----:B------:R-:W1:Y:S01]  /*1f2a0*/  @P0 MUFU.RCP R137, R147 ;  /* 0x0000009300890308 */ /* 0x000e620000001000 */
[----:B---3--:R-:W-:Y:S01]  /*1f2b0*/  @!P2 LOP3.LUT R134, R134, 0x1, RZ, 0x3c, !PT ;  /* 0x000000018686a812 */ /* 0x008fe200078e3cff */
[----:B----4-:R-:W-:Y:S01]  /*1f2c0*/  VIADD R0, R0, 0x1 ;  /* 0x0000000100007836 */ /* 0x010fe20000000000 */
[----:B------:R-:W-:Y:S04]  /*1f2d0*/  STL [R1+0x434], R140 ;  /* 0x0004348c01007387 */ /* 0x000fe80000100800 */
[----:B------:R-:W-:Y:S04]  /*1f2e0*/  STL [R1+0x1f8], R136 ;  /* 0x0001f88801007387 */ /* 0x000fe80000100800 */
[----:B------:R-:W-:Y:S01]  /*1f2f0*/  @!P2 STL [R1+0x1fc], R134 ;  /* 0x0001fc860100a387 */ /* 0x000fe20000100800 */
        /* <DEDUP_REMOVED lines=97> */
[----:B------:R-:W-:Y:S01]  /*1f910*/  @!P2 STL [R1+0x1f8], RZ ;  /* 0x0001f8ff0100a387 */ /* 0x000fe20000100800 */
[----:B-----5:R-:W-:-:S04]  /*1f920*/  @P0 FMUL.FTZ R138, R138, 0.69314718246459960938 ;  /* 0x3f3172188a8a0820 */ /* 0x020fc80000410000 */
[----:B--2---:R-:W-:Y:S01]  /*1f930*/  @P0 FFMA.FTZ R142, R138, R139, R141 ;  /* 0x0000008b8a8e0223 */ /* 0x004fe2000001008d */
[----:B------:R-:W-:-:S06]  /*1f940*/  IMAD.MOV.U32 R138, RZ, RZ, RZ ;  /* 0x000000ffff8a7224 */ /* 0x000fcc00078e00ff */
[----:B------:R-:W1:Y:S01]  /*1f950*/  @P1 MUFU.RCP R138, R140 ;  /* 0x0000008c008a1308 */ /* 0x000e620000001000 */
[----:B------:R-:W-:Y:S01]  /*1f960*/  @P1 FMUL.FTZ R139, R146, 0.69314718246459960938 ;  /* 0x3f317218928b1820 */ /* 0x000fe20000410000 */
[----:B------:R-:W-:-:S04]  /*1f970*/  @P1 FMUL.FTZ R146, R143, 0.69314718246459960938 ;  /* 0x3f3172188f921820 */ /* 0x000fc80000410000 */
[----:B------:R-:W-:Y:S01]  /*1f980*/  @P1 FFMA.FTZ R144, R146, R145, R139 ;  /* 0x0000009192901223 */ /* 0x000fe2000001008b */
[-C--:B-1----:R-:W-:Y:S01]  /*1f990*/  FMUL.FTZ R13, R13, R138.reuse ;  /* 0x0000008a0d0d7220 */ /* 0x082fe20000410000 */
        /* <DEDUP_REMOVED lines=64> */
[----:B-1----:R-:W-:Y:S01]  /*1fda0*/  VIADD R12, R135, 0x1 ;  /* 0x00000001870c7836 */ /* 0x002fe20000000000 */
[----:B------:R0:W-:Y:S04]  /*1fdb0*/  STL [R1+0x430], R142 ;  /* 0x0004308e01007387 */ /* 0x0001e80000100800 */
        /* <DEDUP_REMOVED lines=33> */
[----:B------:R-:W-:-:S13]  /*1ffd0*/  PLOP3.LUT P0, PT, PT, PT, PT, 0x8, 0x0 ;  /* 0x000000000000781c */ /* 0x000fda0003f0e170 */
.L_x_11240:
[----:B------:R-:W1:Y:S08]  /*1ffe0*/  S2UR UR9, SR_CgaCtaId ;  /* 0x00000000000979c3 */ /* 0x000e700000008800 */
[----:B------:R-:W-:Y:S06]  /*1fff0*/  BAR.SYNC.DEFER_BLOCKING 0x5, 0x180 ;  /* 0x0146000000007b1d */ /* 0x000fec0000010000 */
[----:B------:R-:W-:Y:S01]  /*20000*/  UMOV UR42, 0x400 ;  /* 0x00000400002a7882 */ /* 0x000fe20000000000 */
[----:B------:R-:W-:Y:S01]  /*20010*/  BSSY B0, `(.L_x_11344) ;  /* 0x0000292000007945 */ /* 0x000fe20003800000 */
[----:B-1----:R-:W-:-:S09]  /*20020*/  ULEA UR42, UR9, UR42, 0x18 ;  /* 0x0000002a092a7291 */ /* 0x002fd2000f8ec03f */
[----:B------:R-:W1:Y:S02]  /*20030*/  LDS R0, [UR42+0x324d0] ;  /* 0x0324d02aff007984 */ /* 0x000e640008000800 */
[----:B-1----:R-:W-:Y:S01]  /*20040*/  R2UR UR4, R0 ;  /* 0x00000000000472ca */ /* 0x002fe200000e0000 */
[----:B------:R-:W-:Y:S06]  /*20050*/  BAR.ARV 0x4, 0x180 ;  /* 0x0106000000007b1d */ /* 0x000fec0000002000 */
[----:B------:R-:W-:Y:S08]  /*20060*/  @P0 BRA `(.L_x_11345) ;  /* 0x0000001c00500947 */ /* 0x000ff00003800000 */
[----:B------:R-:W2:Y:S01]  /*20070*/  LDL.128 R96, [R1+0x2b0] ;  /* 0x0002b00001607983 */ /* 0x000ea20000100c00 */
[----:B0-----:R-:W0:Y:S01]  /*20080*/  LDC R20, c[0x0][0xce8] ;  /* 0x00033a00ff147b82 */ /* 0x001e220000000800 */
[----:B------:R-:W-:Y:S01]  /*20090*/  ULDC UR5, c[0x0][0xb88] ;  /* 0x0002e20000057ab9 */ /* 0x000fe20000000800 */
[----:B------:R-:W-:Y:S01]  /*200a0*/  R2UR UR14, R200 ;  /* 0x00000000c80e72ca */ /* 0x000fe200000e0000 */
        /* <DEDUP_REMOVED lines=35> */
[----:B------:R-:W-:-:S03]  /*202e0*/  ULDC.64 UR10, c[0x0][0xc90] ;  /* 0x00032400000a7ab9 */ /* 0x000fc60000000a00 */
[----:B------:R-:W-:-:S13]  /*202f0*/  ISETP.GE.OR P2, PT, R158, R0, P0 ;  /* 0x000000009e00720c */ /* 0x000fda0000746670 */
[----:B------:R-:W4:Y:S01]  /*20300*/  @!P2 LDL R21, [R1+0x430] ;  /* 0x000430000115a983 */ /* 0x000f220000100800 */
[----:B------:R-:W-:-:S04]  /*20310*/  LOP3.LUT R143, R142, 0x380, RZ, 0xc0, !PT ;  /* 0x000003808e8f7812 */ /* 0x000fc800078ec0ff */
[----:B------:R-:W-:-:S04]  /*20320*/  SHF.R.U64 R143, R143, 0x3, RZ ;  /* 0x000000038f8f7819 */ /* 0x000fc800000012ff */
[----:B------:R-:W-:Y:S01]  /*20330*/  LOP3.LUT R142, R143, R142, RZ, 0x3c, !PT ;  /* 0x0000008e8f8e7212 */ /* 0x000fe200078e3cff */
[----:B------:R-:W-:Y:S01]  /*20340*/  IMAD.X R143, RZ, RZ, R179, P1 ;  /* 0x000000ffff8f7224 */ /* 0x000fe200008e06b3 */
[----:B------:R-:W-:-:S04]  /*20350*/  IADD3 R155, P1, R178, 0xc040, RZ ;  /* 0x0000c040b29b7810 */ /* 0x000fc80007f3e0ff */
[----:B------:R-:W-:Y:S02]  /*20360*/  LOP3.LUT R154, R155, 0x380, RZ, 0xc0, !PT ;  /* 0x000003809b9a7812 */ /* 0x000fe400078ec0ff */
[----:B------:R-:W-:Y:S02]  /*20370*/  IADD3 R3, P4, R178, 0x4040, RZ ;  /* 0x00004040b2037810 */ /* 0x000fe40007f9e0ff */
[----:B------:R-:W-:Y:S02]  /*20380*/  SHF.R.U64 R154, R154, 0x3, RZ ;  /* 0x000000039a9a7819 */ /* 0x000fe400000012ff */
[----:B------:R-:W-:Y:S02]  /*20390*/  LOP3.LUT R2, R3, 0x380, RZ, 0xc0, !PT ;  /* 0x0000038003027812 */ /* 0x000fe400078ec0ff */
[----:B------:R-:W-:Y:S01]  /*203a0*/  LOP3.LUT R154, R154, R155, RZ, 0x3c, !PT ;  /* 0x0000009b9a9a7212 */ /* 0x000fe200078e3cff */
[----:B------:R-:W-:Y:S01]  /*203b0*/  IMAD.X R155, RZ, RZ, R179, P1 ;  /* 0x000000ffff9b7224 */ /* 0x000fe200008e06b3 */
[----:B------:R-:W-:-:S02]  /*203c0*/  ISETP.NE.AND P1, PT, R20, 0x1, PT ;  /* 0x000000011400780c */ /* 0x000fc40003f25270 */
[----:B------:R-:W-:-:S04]  /*203d0*/  SHF.R.U64 R2, R2, 0x3, RZ ;  /* 0x0000000302027819 */ /* 0x000fc800000012ff */
[----:B------:R-:W-:Y:S01]  /*203e0*/  LOP3.LUT R2, R2, R3, RZ, 0x3c, !PT ;  /* 0x0000000302027212 */ /* 0x000fe200078e3cff */
[----:B------:R-:W-:Y:S01]  /*203f0*/  IMAD.X R3, RZ, RZ, R179, P4 ;  /* 0x000000ffff037224 */ /* 0x000fe200020e06b3 */
[----:B------:R-:W-:-:S04]  /*20400*/  LOP3.LUT R149, R178, 0x380, RZ, 0xc0, !PT ;  /* 0x00000380b2957812 */ /* 0x000fc800078ec0ff */
[----:B------:R-:W-:Y:S02]  /*20410*/  MOV R2, R2 ;  /* 0x0000000200027202 */ /* 0x000fe40000000f00 */
[----:B------:R-:W0:Y:S01]  /*20420*/  @P1 LDC R3, c[0x0][0xcec] ;  /* 0x00033b00ff031b82 */ /* 0x000e220000000800 */
[----:B------:R-:W-:-:S04]  /*20430*/  SHF.R.U64 R149, R149, 0x3, RZ ;  /* 0x0000000395957819 */ /* 0x000fc800000012ff */
[----:B------:R-:W-:Y:S01]  /*20440*/  LOP3.LUT R148, R149, R178, RZ, 0x3c, !PT ;  /* 0x000000b295947212 */ /* 0x000fe200078e3cff */
[----:B------:R-:W-:Y:S01]  /*20450*/  IMAD.MOV.U32 R149, RZ, RZ, R179 ;  /* 0x000000ffff957224 */ /* 0x000fe200078e00b3 */
[C---:B------:R-:W-:Y:S02]  /*20460*/  IADD3 R145, P3, R178.reuse, 0x8040, RZ ;  /* 0x00008040b2917810 */ /* 0x040fe40007f7e0ff */
[----:B------:R-:W-:Y:S02]  /*20470*/  IADD3 R19, P5, R178, 0x4060, RZ ;  /* 0x00004060b2137810 */ /* 0x000fe40007fbe0ff */
[----:B------:R-:W-:Y:S02]  /*20480*/  MOV R148, R148 ;  /* 0x0000009400947202 */ /* 0x000fe40000000f00 */
[----:B------:R-:W-:Y:S01]  /*20490*/  LOP3.LUT R144, R145, 0x380, RZ, 0xc0, !PT ;  /* 0x0000038091907812 */ /* 0x000fe200078ec0ff */
[----:B------:R-:W-:Y:S01]  /*204a0*/  USHF.R.S32.HI UR12, URZ, 0x1f, UR14 ;  /* 0x0000001f3f0c7899 */ /* 0x000fe2000801140e */
[----:B------:R-:W-:-:S02]  /*204b0*/  LOP3.LUT R18, R19, 0x380, RZ, 0xc0, !PT ;  /* 0x0000038013127812 */ /* 0x000fc400078ec0ff */
[----:B------:R-:W-:Y:S01]  /*204c0*/  SHF.R.U64 R144, R144, 0x3, RZ ;  /* 0x0000000390907819 */ /* 0x000fe200000012ff */
[----:B------:R-:W-:Y:S01]  /*204d0*/  UIMAD UR5, UR12, UR10, URZ ;  /* 0x0000000a0c0572a4 */ /* 0x000fe2000f8e023f */
[----:B------:R-:W-:Y:S01]  /*204e0*/  SHF.R.U64 R18, R18, 0x3, RZ ;  /* 0x0000000312127819 */ /* 0x000fe200000012ff */
[----:B------:R-:W-:Y:S01]  /*204f0*/  USHF.R.S32.HI UR13, URZ, 0x1f, UR60 ;  /* 0x0000001f3f0d7899 */ /* 0x000fe2000801143c */
[----:B------:R-:W-:Y:S01]  /*20500*/  LOP3.LUT R144, R144, R145, RZ, 0x3c, !PT ;  /* 0x0000009190907212 */ /* 0x000fe200078e3cff */
[--C-:B------:R-:W-:Y:S01]  /*20510*/  IMAD.X R145, RZ, RZ, R179.reuse, P3 ;  /* 0x000000ffff917224 */ /* 0x100fe200018e06b3 */
[----:B------:R-:W-:Y:S01]  /*20520*/  IADD3 R140, P6, R178, 0x8000, RZ ;  /* 0x00008000b28c7810 */ /* 0x000fe20007fde0ff */
[----:B------:R-:W-:Y:S01]  /*20530*/  UIMAD.WIDE.U32 UR6, UR14, UR10, URZ ;  /* 0x0000000a0e0672a5 */ /* 0x000fe2000f8e003f */
[----:B------:R-:W-:Y:S01]  /*20540*/  LOP3.LUT R18, R18, R19, RZ, 0x3c, !PT ;  /* 0x0000001312127212 */ /* 0x000fe200078e3cff */
[----:B------:R-:W-:Y:S01]  /*20550*/  UIMAD UR5, UR14, UR11, UR5 ;  /* 0x0000000b0e0572a4 */ /* 0x000fe2000f8e0205 */
[----:B------:R-:W-:Y:S01]  /*20560*/  IADD3 R157, P3, R178, 0xc060, RZ ;  /* 0x0000c060b29d7810 */ /* 0x000fe20007f7e0ff */
[----:B------:R-:W-:Y:S01]  /*20570*/  IMAD.X R19, RZ, RZ, R179, P5 ;  /* 0x000000ffff137224 */ /* 0x000fe200028e06b3 */
[----:B------:R-:W-:Y:S01]  /*20580*/  ULDC.64 UR10, c[0x0][0xc98] ;  /* 0x00032600000a7ab9 */ /* 0x000fe20000000a00 */
[----:B------:R-:W-:Y:S01]  /*20590*/  LOP3.LUT R141, R140, 0x380, RZ, 0xc0, !PT ;  /* 0x000003808c8d7812 */ /* 0x000fe200078ec0ff */
[----:B------:R-:W-:Y:S01]  /*205a0*/  UIMAD UR8, UR13, UR10, URZ ;  /* 0x0000000a0d0872a4 */ /* 0x000fe2000f8e023f */
[----:B------:R-:W-:Y:S01]  /*205b0*/  LOP3.LUT R156, R157, 0x380, RZ, 0xc0, !PT ;  /* 0x000003809d9c7812 */ /* 0x000fe200078ec0ff */
[----:B------:R-:W-:Y:S01]  /*205c0*/  UIADD3 UR7, UR7, UR5, URZ ;  /* 0x0000000507077290 */ /* 0x000fe2000fffe03f */
[----:B------:R-:W-:Y:S01]  /*205d0*/  MOV R18, R18 ;  /* 0x0000001200127202 */ /* 0x000fe20000000f00 */
[----:B------:R-:W-:Y:S01]  /*205e0*/  UIMAD UR8, UR60, UR11, UR8 ;  /* 0x0000000b3c0872a4 */ /* 0x000fe2000f8e0208 */
[----:B------:R-:W-:Y:S01]  /*205f0*/  SHF.R.U64 R141, R141, 0x3, RZ ;  /* 0x000000038d8d7819 */ /* 0x000fe200000012ff */
[----:B------:R-:W-:Y:S01]  /*20600*/  UIMAD.WIDE.U32 UR6, UR60, UR10, UR6 ;  /* 0x0000000a3c0672a5 */ /* 0x000fe2000f8e0006 */
[----:B------:R-:W-:-:S02]  /*20610*/  SHF.R.U64 R156, R156, 0x3, RZ ;  /* 0x000000039c9c7819 */ /* 0x000fc400000012ff */
[C---:B------:R-:W-:Y:S01]  /*20620*/  IADD3 R147, P4, R178.reuse, 0x8060, RZ ;  /* 0x00008060b2937810 */ /* 0x040fe20007f9e0ff */
[----:B------:R-:W-:Y:S01]  /*20630*/  ULDC.64 UR10, c[0x0][0xbe8] ;  /* 0x0002fa00000a7ab9 */ /* 0x000fe20000000a00 */
[----:B------:R-:W-:Y:S01]  /*20640*/  LOP3.LUT R140, R141, R140, RZ, 0x3c, !PT ;  /* 0x0000008c8d8c7212 */ /* 0x000fe200078e3cff */
[--C-:B------:R-:W-:Y:S01]  /*20650*/  IMAD.X R141, RZ, RZ, R179.reuse, P6 ;  /* 0x000000ffff8d7224 */ /* 0x100fe200030e06b3 */
[----:B------:R-:W-:Y:S02]  /*20660*/  IADD3 R151, P5, R178, 0xc000, RZ ;  /* 0x0000c000b2977810 */ /* 0x000fe40007fbe0ff */
[----:B------:R-:W-:Y:S01]  /*20670*/  LOP3.LUT R156, R156, R157, RZ, 0x3c, !PT ;  /* 0x0000009d9c9c7212 */ /* 0x000fe200078e3cff */
[----:B------:R-:W-:Y:S01]  /*20680*/  IMAD.X R157, RZ, RZ, R179, P3 ;  /* 0x000000ffff9d7224 */ /* 0x000fe200018e06b3 */
[----:B------:R-:W-:Y:S02]  /*20690*/  IADD3 R153, P6, R178, 0xc020, RZ ;  /* 0x0000c020b2997810 */ /* 0x000fe40007fde0ff */
[----:B------:R-:W-:-:S02]  /*206a0*/  LOP3.LUT R146, R147, 0x380, RZ, 0xc0, !PT ;  /* 0x0000038093927812 */ /* 0x000fc400078ec0ff */
[----:B------:R-:W-:Y:S02]  /*206b0*/  LOP3.LUT R150, R151, 0x380, RZ, 0xc0, !PT ;  /* 0x0000038097967812 */ /* 0x000fe400078ec0ff */
[----:B------:R-:W-:Y:S02]  /*206c0*/  LOP3.LUT R152, R153, 0x380, RZ, 0xc0, !PT ;  /* 0x0000038099987812 */ /* 0x000fe400078ec0ff */
        /* <DEDUP_REMOVED lines=8> */
[----:B--2---:R-:W-:Y:S02]  /*20750*/  F2FP.F16.F32.PACK_AB R96, R97, R96 ;  /* 0x000000606160723e */ /* 0x004fe400000000ff */
[----:B------:R-:W-:Y:S02]  /*20760*/  F2FP.F16.F32.PACK_AB R97, R99, R98 ;  /* 0x000000626361723e */ /* 0x000fe400000000ff */
[----:B---3--:R-:W-:Y:S02]  /*20770*/  F2FP.F16.F32.PACK_AB R98, R93, R92 ;  /* 0x0000005c5d62723e */ /* 0x008fe400000000ff */
[----:B------:R-:W1:Y:S01]  /*20780*/  @P1 LDC R92, c[0x0][0xcf0] ;  /* 0x00033c00ff5c1b82 */ /* 0x000e620000000800 */
[----:B----4-:R-:W-:Y:S02]  /*20790*/  F2FP.F16.F32.PACK_AB R136, R137, R136 ;  /* 0x000000888988723e */ /* 0x010fe400000000ff */
[----:B------:R-:W-:Y:S02]  /*207a0*/  F2FP.F16.F32.PACK_AB R137, R139, R138 ;  /* 0x0000008a8b89723e */ /* 0x000fe400000000ff */
[----:B------:R-:W-:-:S02]  /*207b0*/  F2FP.F16.F32.PACK_AB R128, R129, R128 ;  /* 0x000000808180723e */ /* 0x000fc400000000ff */
[----:B------:R-:W-:Y:S02]  /*207c0*/  F2FP.F16.F32.PACK_AB R129, R131, R130 ;  /* 0x000000828381723e */ /* 0x000fe400000000ff */
[----:B------:R-:W-:Y:S02]  /*207d0*/  F2FP.F16.F32.PACK_AB R138, R133, R132 ;  /* 0x00000084858a723e */ /* 0x000fe400000000ff */
[----:B------:R-:W-:Y:S01]  /*207e0*/  F2FP.F16.F32.PACK_AB R139, R135, R134 ;  /* 0x00000086878b723e */ /* 0x000fe200000000ff */
[----:B------:R-:W-:Y:S01]  /*207f0*/  BAR.SYNC.DEFER_BLOCKING 0x1, 0x100 ;  /* 0x0044000000007b1d */ /* 0x000fe20000010000 */
        /* <DEDUP_REMOVED lines=15> */
[----:B------:R-:W-:Y:S01]  /*208f0*/  VIADD R84, R228, UR61 ;  /* 0x0000003de4547c36 */ /* 0x000fe20008000000 */
[----:B------:R-:W-:Y:S01]  /*20900*/  STSM.16.M88.4 [R148], R136 ;  /* 0x0000008894007844 */ /* 0x000fe20000000200 */
[----:B------:R-:W-:-:S02]  /*20910*/  F2FP.F16.F32.PACK_AB R99, R95, R94 ;  /* 0x0000005e5f63723e */ /* 0x000fc400000000ff */
[----:B------:R-:W-:Y:S02]  /*20920*/  F2FP.F16.F32.PACK_AB R106, R101, R100 ;  /* 0x00000064656a723e */ /* 0x000fe400000000ff */
[----:B------:R-:W-:Y:S01]  /*20930*/  F2FP.F16.F32.PACK_AB R107, R103, R102 ;  /* 0x00000066676b723e */ /* 0x000fe200000000ff */
[----:B------:R-:W-:Y:S01]  /*20940*/  STSM.16.M88.4 [R227], R128 ;  /* 0x00000080e3007844 */ /* 0x000fe20000000200 */
[----:B------:R-:W-:Y:S01]  /*20950*/  F2FP.F16.F32.PACK_AB R91, R87, R86 ;  /* 0x00000056575b723e */ /* 0x000fe200000000ff */
[----:B0-----:R-:W-:Y:S02]  /*20960*/  @P1 IMAD.HI.U32 R3, R84, R3, RZ ;  /* 0x0000000354031227 */ /* 0x001fe400078e00ff */
[----:B------:R-:W-:Y:S04]  /*20970*/  STSM.16.M88.4 [R226], R120 ;  /* 0x00000078e2007844 */ /* 0x000fe80000000200 */
[----:B------:R-:W-:Y:S04]  /*20980*/  STSM.16.M88.4 [R225], R112 ;  /* 0x00000070e1007844 */ /* 0x000fe80000000200 */
[----:B------:R-:W-:Y:S04]  /*20990*/  STSM.16.M88.4 [R221], R104 ;  /* 0x00000068dd007844 */ /* 0x000fe80000000200 */
[----:B------:R-:W-:Y:S04]  /*209a0*/  STSM.16.M88.4 [R220], R96 ;  /* 0x00000060dc007844 */ /* 0x000fe80000000200 */
[----:B------:R0:W-:Y:S01]  /*209b0*/  STSM.16.M88.4 [R2], R88 ;  /* 0x0000005802007844 */ /* 0x0001e20000000200 */
[----:B------:R-:W-:-:S02]  /*209c0*/  F2FP.F16.F32.PACK_AB R80, R81, R80 ;  /* 0x000000505150723e */ /* 0x000fc400000000ff */
[----:B------:R-:W-:Y:S02]  /*209d0*/  F2FP.F16.F32.PACK_AB R81, R83, R82 ;  /* 0x000000525351723e */ /* 0x000fe400000000ff */
[----:B------:R-:W-:Y:S02]  /*209e0*/  F2FP.F16.F32.PACK_AB R82, R77, R76 ;  /* 0x0000004c4d52723e */ /* 0x000fe400000000ff */
[----:B------:R-:W-:Y:S01]  /*209f0*/  F2FP.F16.F32.PACK_AB R83, R79, R78 ;  /* 0x0000004e4f53723e */ /* 0x000fe200000000ff */
[----:B0-----:R-:W-:Y:S01]  /*20a00*/  IMAD.MOV.U32 R2, RZ, RZ, R84 ;  /* 0x000000ffff027224 */ /* 0x001fe200078e0054 */
[----:B-1----:R-:W-:Y:S02]  /*20a10*/  @P1 SHF.R.U32.HI R2, RZ, R92, R3 ;  /* 0x0000005cff021219 */ /* 0x002fe40000011603 */
[----:B------:R-:W-:-:S03]  /*20a20*/  F2FP.F16.F32.PACK_AB R72, R73, R72 ;  /* 0x000000484948723e */ /* 0x000fc600000000ff */
[----:B------:R-:W-:Y:S01]  /*20a30*/  IMAD.MOV R19, RZ, RZ, -R2 ;  /* 0x000000ffff137224 */ /* 0x000fe200078e0a02 */
[----:B------:R-:W-:Y:S02]  /*20a40*/  F2FP.F16.F32.PACK_AB R73, R75, R74 ;  /* 0x0000004a4b49723e */ /* 0x000fe400000000ff */
[----:B------:R-:W-:Y:S01]  /*20a50*/  F2FP.F16.F32.PACK_AB R74, R57, R56 ;  /* 0x00000038394a723e */ /* 0x000fe200000000ff */
[----:B------:R-:W-:Y:S01]  /*20a60*/  IMAD R19, R20, R19, R84 ;  /* 0x0000001314137224 */ /* 0x000fe200078e0254 */
[----:B------:R-:W-:Y:S01]  /*20a70*/  SHF.R.S32.HI R3, RZ, 0x1f, R2 ;  /* 0x0000001fff037819 */ /* 0x000fe20000011402 */
[----:B------:R-:W-:Y:S01]  /*20a80*/  IMAD.U32 R56, RZ, RZ, UR8 ;  /* 0x00000008ff387e24 */ /* 0x000fe2000f8e00ff */
[----:B------:R-:W-:Y:S01]  /*20a90*/  IADD3 R2, P3, R2, UR6, RZ ;  /* 0x0000000602027c10 */ /* 0x000fe2000ff7e0ff */
[----:B------:R0:W-:Y:S03]  /*20aa0*/  STSM.16.M88.4 [R18], R80 ;  /* 0x0000005012007844 */ /* 0x0001e60000000200 */
[----:B------:R-:W-:Y:S01]  /*20ab0*/  IADD3.X R3, R3, UR7, R56, P3, !PT ;  /* 0x0000000703037c10 */ /* 0x000fe20009ffe438 */
[----:B------:R-:W-:Y:S01]  /*20ac0*/  ULDC.64 UR6, c[0x0][0xc88] ;  /* 0x0003220000067ab9 */ /* 0x000fe20000000a00 */
[----:B------:R-:W-:Y:S01]  /*20ad0*/  F2FP.F16.F32.PACK_AB R52, R53, R52 ;  /* 0x000000343534723e */ /* 0x000fe200000000ff */
[----:B------:R-:W-:-:S02]  /*20ae0*/  IMAD.X R153, RZ, RZ, R179, P6 ;  /* 0x000000ffff997224 */ /* 0x000fc400030e06b3 */
[----:B------:R-:W-:Y:S01]  /*20af0*/  IMAD.WIDE.U32 R2, R19, UR6, R2 ;  /* 0x0000000613027c25 */ /* 0x000fe2000f8e0002 */
[----:B0-----:R-:W-:-:S05]  /*20b00*/  SHF.R.S32.HI R18, RZ, 0x1f, R19 ;  /* 0x0000001fff127819 */ /* 0x001fca0000011413 */
[----:B------:R-:W-:Y:S01]  /*20b10*/  IMAD R18, R18, UR6, RZ ;  /* 0x0000000612127c24 */ /* 0x000fe2000f8e02ff */
[----:B------:R-:W-:Y:S02]  /*20b20*/  MOV R140, R140 ;  /* 0x0000008c008c7202 */ /* 0x000fe40000000f00 */
[----:B------:R-:W-:Y:S01]  /*20b30*/  F2FP.F16.F32.PACK_AB R75, R59, R58 ;  /* 0x0000003a3b4b723e */ /* 0x000fe200000000ff */
[----:B------:R-:W-:Y:S01]  /*20b40*/  IMAD R19, R19, UR7, R18 ;  /* 0x0000000713137c24 */ /* 0x000fe2000f8e0212 */
[----:B------:R-:W-:Y:S01]  /*20b50*/  F2FP.F16.F32.PACK_AB R53, R55, R54 ;  /* 0x000000363735723e */ /* 0x000fe200000000ff */
[----:B------:R-:W-:Y:S01]  /*20b60*/  ULDC.64 UR6, c[0x0][0xc50] ;  /* 0x0003140000067ab9 */ /* 0x000fe20000000a00 */
[----:B------:R-:W-:Y:S02]  /*20b70*/  F2FP.F16.F32.PACK_AB R64, R65, R64 ;  /* 0x000000404140723e */ /* 0x000fe400000000ff */
[----:B------:R-:W-:Y:S02]  /*20b80*/  MOV R142, R142 ;  /* 0x0000008e008e7202 */ /* 0x000fe40000000f00 */
[----:B------:R-:W-:-:S02]  /*20b90*/  F2FP.F16.F32.PACK_AB R54, R69, R68 ;  /* 0x000000444536723e */ /* 0x000fc400000000ff */
[----:B------:R-:W-:Y:S02]  /*20ba0*/  F2FP.F16.F32.PACK_AB R55, R71, R70 ;  /* 0x000000464737723e */ /* 0x000fe400000000ff */
[----:B------:R-:W-:Y:S02]  /*20bb0*/  F2FP.F16.F32.PACK_AB R65, R67, R66 ;  /* 0x000000424341723e */ /* 0x000fe400000000ff */
[----:B------:R-:W-:Y:S01]  /*20bc0*/  F2FP.F16.F32.PACK_AB R48, R49, R48 ;  /* 0x000000303130723e */ /* 0x000fe200000000ff */
[----:B------:R-:W-:Y:S01]  /*20bd0*/  IMAD.IADD R3, R3, 0x1, R19 ;  /* 0x0000000103037824 */ /* 0x000fe200078e0213 */
[----:B------:R-:W-:Y:S02]  /*20be0*/  MOV R144, R144 ;  /* 0x0000009000907202 */ /* 0x000fe40000000f00 */
[----:B------:R-:W-:Y:S02]  /*20bf0*/  F2FP.F16.F32.PACK_AB R66, R61, R60 ;  /* 0x0000003c3d42723e */ /* 0x000fe400000000ff */
[----:B------:R-:W-:-:S02]  /*20c00*/  F2FP.F16.F32.PACK_AB R67, R63, R62 ;  /* 0x0000003e3f43723e */ /* 0x000fc400000000ff */
[----:B------:R-:W-:Y:S02]  /*20c10*/  F2FP.F16.F32.PACK_AB R49, R51, R50 ;  /* 0x000000323331723e */ /* 0x000fe400000000ff */
[----:B------:R-:W-:Y:S02]  /*20c20*/  MOV R146, R146 ;  /* 0x0000009200927202 */ /* 0x000fe40000000f00 */
[----:B------:R-:W-:Y:S02]  /*20c30*/  F2FP.F16.F32.PACK_AB R50, R45, R44 ;  /* 0x0000002c2d32723e */ /* 0x000fe400000000ff */
[----:B------:R-:W-:Y:S02]  /*20c40*/  F2FP.F16.F32.PACK_AB R51, R47, R46 ;  /* 0x0000002e2f33723e */ /* 0x000fe400000000ff */
[----:B------:R-:W-:Y:S01]  /*20c50*/  F2FP.F16.F32.PACK_AB R36, R37, R36 ;  /* 0x000000242524723e */ /* 0x000fe200000000ff */
[----:B------:R-:W-:Y:S01]  /*20c60*/  STSM.16.M88.4 [R140], R72 ;  /* 0x000000488c007844 */ /* 0x000fe20000000200 */
[----:B------:R-:W-:-:S02]  /*20c70*/  MOV R150, R150 ;  /* 0x0000009600967202 */ /* 0x000fc40000000f00 */
[----:B------:R-:W-:Y:S02]  /*20c80*/  LEA R58, P3, R2, UR6, 0x2 ;  /* 0x00000006023a7c11 */ /* 0x000fe4000f8610ff */
[----:B------:R-:W-:Y:S02]  /*20c90*/  F2FP.F16.F32.PACK_AB R44, R5, R4 ;  /* 0x00000004052c723e */ /* 0x000fe400000000ff */
[----:B------:R-:W-:Y:S02]  /*20ca0*/  F2FP.F16.F32.PACK_AB R45, R7, R6 ;  /* 0x00000006072d723e */ /* 0x000fe400000000ff */
        /* <DEDUP_REMOVED lines=14> */
[----:B------:R-:W-:Y:S01]  /*20d90*/  F2FP.F16.F32.PACK_AB R13, R15, R14 ;  /* 0x0000000e0f0d723e */ /* 0x000fe200000000ff */
[----:B------:R-:W-:Y:S01]  /*20da0*/  STSM.16.M88.4 [R146], R48 ;  /* 0x0000003092007844 */ /* 0x000fe20000000200 */
[----:B------:R-:W-:Y:S02]  /*20db0*/  MOV R156, R156 ;  /* 0x0000009c009c7202 */ /* 0x000fe40000000f00 */
[----:B------:R-:W-:Y:S02]  /*20dc0*/  F2FP.F16.F32.PACK_AB R14, R9, R8 ;  /* 0x00000008090e723e */ /* 0x000fe400000000ff */
        /* <DEDUP_REMOVED lines=15> */
[----:B------:R-:W-:Y:S01]  /*20ec0*/  IMAD.WIDE R2, R2, R3, UR58 ;  /* 0x0000003a02027e25 */ /* 0x000fe2000f8e0203 */
[----:B0-----:R-:W0:Y:S02]  /*20ed0*/  @P1 LDC R21, c[0x0][0xcf0] ;  /* 0x00033c00ff151b82 */ /* 0x001e240000000800 */
[C---:B------:R-:W-:Y:S02]  /*20ee0*/  IADD3 R7, P2, R2.reuse, 0x1000, RZ ;  /* 0x0000100002077810 */ /* 0x040fe40007f5e0ff */
[C---:B------:R-:W-:Y:S02]  /*20ef0*/  IADD3 R25, P4, R2.reuse, 0x3000, RZ ;  /* 0x0000300002197810 */ /* 0x040fe40007f9e0ff */
[----:B------:R-:W-:Y:S02]  /*20f00*/  IADD3 R29, P5, R2, 0x4000, RZ ;  /* 0x00004000021d7810 */ /* 0x000fe40007fbe0ff */
[----:B------:R-:W-:Y:S02]  /*20f10*/  LOP3.LUT R6, R7, 0x380, RZ, 0xc0, !PT ;  /* 0x0000038007067812 */ /* 0x000fe400078ec0ff */
[----:B------:R-:W-:-:S02]  /*20f20*/  LOP3.LUT R24, R25, 0x380, RZ, 0xc0, !PT ;  /* 0x0000038019187812 */ /* 0x000fc400078ec0ff */
[----:B------:R-:W-:Y:S02]  /*20f30*/  LOP3.LUT R28, R29, 0x380, RZ, 0xc0, !PT ;  /* 0x000003801d1c7812 */ /* 0x000fe400078ec0ff */
[C---:B------:R-:W-:Y:S02]  /*20f40*/  IADD3 R33, P6, R2.reuse, 0x5000, RZ ;  /* 0x0000500002217810 */ /* 0x040fe40007fde0ff */
[----:B------:R-:W-:Y:S02]  /*20f50*/  IADD3 R5, P3, R2, 0x2000, RZ ;  /* 0x0000200002057810 */ /* 0x000fe40007f7e0ff */
[----:B------:R-:W-:Y:S02]  /*20f60*/  SHF.R.U64 R6, R6, 0x3, RZ ;  /* 0x0000000306067819 */ /* 0x000fe400000012ff */
[----:B------:R-:W-:Y:S02]  /*20f70*/  SHF.R.U64 R24, R24, 0x3, RZ ;  /* 0x0000000318187819 */ /* 0x000fe400000012ff */
[----:B------:R-:W-:-:S02]  /*20f80*/  SHF.R.U64 R28, R28, 0x3, RZ ;  /* 0x000000031c1c7819 */ /* 0x000fc400000012ff */
[----:B------:R-:W-:Y:S01]  /*20f90*/  LOP3.LUT R32, R33, 0x380, RZ, 0xc0, !PT ;  /* 0x0000038021207812 */ /* 0x000fe200078ec0ff */
        /* <DEDUP_REMOVED lines=9> */
[C---:B------:R-:W-:Y:S02]  /*21030*/  IADD3 R45, P4, R2.reuse, 0x8000, RZ ;  /* 0x00008000022d7810 */ /* 0x040fe40007f9e0ff */
[----:B------:R-:W-:Y:S01]  /*21040*/  IADD3 R49, P5, R2, 0x9000, RZ ;  /* 0x0000900002317810 */ /* 0x000fe20007fbe0ff */
[----:B------:R-:W-:Y:S01]  /*21050*/  SHFL.IDX PT, R18, R58, 0x1, 0x1c1f ;  /* 0x003c1f003a127f89 */ /* 0x000fe200000e0000 */
[----:B------:R-:W-:-:S03]  /*21060*/  SHF.R.U64 R32, R32, 0x3, RZ ;  /* 0x0000000320207819 */ /* 0x000fc600000012ff */
[----:B------:R-:W2:Y:S01]  /*21070*/  SHFL.IDX PT, R19, R59, 0x1, 0x1c1f ;  /* 0x003c1f003b137f89 */ /* 0x000ea200000e0000 */
[----:B------:R-:W-:Y:S02]  /*21080*/  LOP3.LUT R36, R37, 0x380, RZ, 0xc0, !PT ;  /* 0x0000038025247812 */ /* 0x000fe400078ec0ff */
[----:B------:R-:W-:Y:S02]  /*21090*/  LOP3.LUT R40, R41, 0x380, RZ, 0xc0, !PT ;  /* 0x0000038029287812 */ /* 0x000fe400078ec0ff */
[----:B------:R-:W-:Y:S02]  /*210a0*/  LOP3.LUT R44, R45, 0x380, RZ, 0xc0, !PT ;  /* 0x000003802d2c7812 */ /* 0x000fe400078ec0ff */
[----:B------:R-:W-:Y:S02]  /*210b0*/  LOP3.LUT R48, R49, 0x380, RZ, 0xc0, !PT ;  /* 0x0000038031307812 */ /* 0x000fe400078ec0ff */
[----:B------:R-:W-:Y:S01]  /*210c0*/  LOP3.LUT R32, R32, R33, RZ, 0x3c, !PT ;  /* 0x0000002120207212 */ /* 0x000fe200078e3cff */
[----:B------:R-:W-:Y:S01]  /*210d0*/  IMAD.X R33, RZ, RZ, R3, P6 ;  /* 0x000000ffff217224 */ /* 0x000fe200030e0603 */
[----:B------:R-:W-:-:S02]  /*210e0*/  IADD3 R53, P6, R2, 0xa000, RZ ;  /* 0x0000a00002357810 */ /* 0x000fc40007fde0ff */
[----:B------:R-:W-:Y:S02]  /*210f0*/  SHF.R.U64 R36, R36, 0x3, RZ ;  /* 0x0000000324247819 */ /* 0x000fe400000012ff */
[----:B------:R-:W-:Y:S02]  /*21100*/  SHF.R.U64 R40, R40, 0x3, RZ ;  /* 0x0000000328287819 */ /* 0x000fe400000012ff */
[----:B------:R-:W-:Y:S02]  /*21110*/  SHF.R.U64 R44, R44, 0x3, RZ ;  /* 0x000000032c2c7819 */ /* 0x000fe400000012ff */
[----:B------:R-:W-:Y:S02]  /*21120*/  SHF.R.U64 R48, R48, 0x3, RZ ;  /* 0x0000000330307819 */ /* 0x000fe400000012ff */
[----:B------:R-:W-:Y:S02]  /*21130*/  LOP3.LUT R52, R53, 0x380, RZ, 0xc0, !PT ;  /* 0x0000038035347812 */ /* 0x000fe400078ec0ff */
[----:B------:R-:W-:-:S02]  /*21140*/  LOP3.LUT R4, R5, 0x380, RZ, 0xc0, !PT ;  /* 0x0000038005047812 */ /* 0x000fc400078ec0ff */
        /* <DEDUP_REMOVED lines=11> */
[C---:B------:R-:W-:Y:S02]  /*21200*/  IADD3 R69, P5, R2.reuse, 0xe000, RZ ;  /* 0x0000e00002457810 */ /* 0x040fe40007fbe0ff */
[----:B------:R-:W-:Y:S02]  /*21210*/  LOP3.LUT R9, R2, 0x380, RZ, 0xc0, !PT ;  /* 0x0000038002097812 */ /* 0x000fe400078ec0ff */
[----:B------:R-:W-:Y:S02]  /*21220*/  SHF.R.U64 R52, R52, 0x3, RZ ;  /* 0x0000000334347819 */ /* 0x000fe400000012ff */
[----:B------:R-:W-:Y:S02]  /*21230*/  SHF.R.U64 R4, R4, 0x3, RZ ;  /* 0x0000000304047819 */ /* 0x000fe400000012ff */
[----:B------:R-:W-:-:S02]  /*21240*/  LOP3.LUT R56, R57, 0x380, RZ, 0xc0, !PT ;  /* 0x0000038039387812 */ /* 0x000fc400078ec0ff */
[----:B------:R-:W-:Y:S02]  /*21250*/  LOP3.LUT R60, R61, 0x380, RZ, 0xc0, !PT ;  /* 0x000003803d3c7812 */ /* 0x000fe400078ec0ff */
[----:B------:R-:W-:Y:S02]  /*21260*/  LOP3.LUT R64, R65, 0x380, RZ, 0xc0, !PT ;  /* 0x0000038041407812 */ /* 0x000fe400078ec0ff */
[----:B------:R-:W-:Y:S02]  /*21270*/  LOP3.LUT R68, R69, 0x380, RZ, 0xc0, !PT ;  /* 0x0000038045447812 */ /* 0x000fe400078ec0ff */
[----:B------:R-:W-:Y:S02]  /*21280*/  SHF.R.U64 R9, R9, 0x3, RZ ;  /* 0x0000000309097819 */ /* 0x000fe400000012ff */
[----:B------:R-:W-:Y:S01]  /*21290*/  LOP3.LUT R52, R52, R53, RZ, 0x3c, !PT ;  /* 0x0000003534347212 */ /* 0x000fe200078e3cff */
[----:B------:R-:W-:Y:S01]  /*212a0*/  IMAD.X R53, RZ, RZ, R3, P6 ;  /* 0x000000ffff357224 */ /* 0x000fe200030e0603 */
[----:B------:R-:W-:-:S02]  /*212b0*/  LOP3.LUT R12, R4, R5, RZ, 0x3c, !PT ;  /* 0x00000005040c7212 */ /* 0x000fc400078e3cff */
[----:B------:R-:W-:Y:S02]  /*212c0*/  IADD3 R5, P6, R2, 0xf000, RZ ;  /* 0x0000f00002057810 */ /* 0x000fe40007fde0ff */
        /* <DEDUP_REMOVED lines=14> */
[----:B------:R-:W-:-:S02]  /*213b0*/  UIMAD UR5, UR12, UR10, URZ ;  /* 0x0000000a0c0572a4 */ /* 0x000fc4000f8e023f */
[----:B------:R-:W-:Y:S02]  /*213c0*/  UIMAD.WIDE.U32 UR6, UR14, UR10, URZ ;  /* 0x0000000a0e0672a5 */ /* 0x000fe4000f8e003f */
[----:B------:R-:W-:-:S03]  /*213d0*/  UIMAD UR5, UR14, UR11, UR5 ;  /* 0x0000000b0e0572a4 */ /* 0x000fc6000f8e0205 */
[----:B------:R-:W-:Y:S01]  /*213e0*/  ULDC.64 UR10, c[0x0][0xbf0] ;  /* 0x0002fc00000a7ab9 */ /* 0x000fe20000000a00 */
[----:B------:R-:W-:Y:S01]  /*213f0*/  UIADD3 UR7, UR7, UR5, URZ ;  /* 0x0000000507077290 */ /* 0x000fe2000fffe03f */
[----:B------:R-:W-:Y:S01]  /*21400*/  LOP3.LUT R4, R5, 0x380, RZ, 0xc0, !PT ;  /* 0x0000038005047812 */ /* 0x000fe200078ec0ff */
[----:B------:R-:W-:Y:S02]  /*21410*/  UIMAD UR8, UR13, UR10, URZ ;  /* 0x0000000a0d0872a4 */ /* 0x000fe4000f8e023f */
[----:B------:R-:W-:Y:S01]  /*21420*/  UIMAD.WIDE.U32 UR6, UR60, UR10, UR6 ;  /* 0x0000000a3c0672a5 */ /* 0x000fe2000f8e0006 */
[----:B------:R-:W-:Y:S01]  /*21430*/  SHF.R.U64 R4, R4, 0x3, RZ ;  /* 0x0000000304047819 */ /* 0x000fe200000012ff */
[----:B------:R-:W-:-:S03]  /*21440*/  UIMAD UR5, UR60, UR11, UR8 ;  /* 0x0000000b3c0572a4 */ /* 0x000fc6000f8e0208 */
[----:B------:R-:W-:Y:S01]  /*21450*/  LOP3.LUT R72, R4, R5, RZ, 0x3c, !PT ;  /* 0x0000000504487212 */ /* 0x000fe200078e3cff */
[----:B------:R-:W-:Y:S01]  /*21460*/  UIADD3 UR5, UR7, UR5, URZ ;  /* 0x0000000507057290 */ /* 0x000fe2000fffe03f */
[----:B------:R-:W-:Y:S01]  /*21470*/  ULDC.64 UR10, c[0x0][0xbe0] ;  /* 0x0002f800000a7ab9 */ /* 0x000fe20000000a00 */
[----:B------:R-:W-:-:S05]  /*21480*/  VIADD R81, R201, UR61 ;  /* 0x0000003dc9517c36 */ /* 0x000fca0008000000 */
[----:B------:R-:W-:Y:S01]  /*21490*/  ISETP.GE.AND P2, PT, R81, R0, PT ;  /* 0x000000005100720c */ /* 0x000fe20003f46270 */
[----:B------:R-:W-:Y:S01]  /*214a0*/  BSSY B1, `(.L_x_11346) ;  /* 0x000004c000017945 */ /* 0x000fe20003800000 */
[----:B--2---:R1:W-:Y:S04]  /*214b0*/  @!P0 ST.E desc[UR36][R18.64], R55 ;  /* 0x0000003712008985 */ /* 0x0043e8000c101924 */
[----:B------:R2:W5:Y:S04]  /*214c0*/  LD.E.128 R8, desc[UR36][R2.64] ;  /* 0x0000002402087980 */ /* 0x000568000c101d00 */
[----:B------:R-:W5:Y:S04]  /*214d0*/  LD.E.128 R4, desc[UR36][R6.64] ;  /* 0x0000002406047980 */ /* 0x000f68000c101d00 */
[----:B------:R-:W5:Y:S01]  /*214e0*/  LD.E.128 R12, desc[UR36][R12.64] ;  /* 0x000000240c0c7980 */ /* 0x000f62000c101d00 */
[----:B--2---:R-:W2:Y:S01]  /*214f0*/  @P1 LDC R3, c[0x0][0xcec] ;  /* 0x00033b00ff031b82 */ /* 0x004ea20000000800 */
[----:B------:R-:W-:-:S02]  /*21500*/  IMAD R2, R207, 0x20, R201 ;  /* 0x00000020cf027824 */ /* 0x000fc400078e02c9 */
[----:B------:R-:W5:Y:S02]  /*21510*/  LD.E.128 R24, desc[UR36][R24.64] ;  /* 0x0000002418187980 */ /* 0x000f64000c101d00 */
[----:B------:R-:W-:Y:S02]  /*21520*/  VIADD R76, R2, UR61 ;  /* 0x0000003d024c7c36 */ /* 0x000fe40008000000 */
[----:B------:R-:W5:Y:S02]  /*21530*/  LD.E.128 R28, desc[UR36][R28.64] ;  /* 0x000000241c1c7980 */ /* 0x000f64000c101d00 */
[----:B-1----:R-:W-:Y:S02]  /*21540*/  IMAD.MOV.U32 R19, RZ, RZ, R76 ;  /* 0x000000ffff137224 */ /* 0x002fe400078e004c */
[----:B------:R-:W5:Y:S04]  /*21550*/  LD.E.128 R32, desc[UR36][R32.64] ;  /* 0x0000002420207980 */ /* 0x000f68000c101d00 */
[----:B------:R-:W5:Y:S04]  /*21560*/  LD.E.128 R36, desc[UR36][R36.64] ;  /* 0x0000002424247980 */ /* 0x000f68000c101d00 */
[----:B------:R-:W5:Y:S04]  /*21570*/  LD.E.128 R40, desc[UR36][R40.64] ;  /* 0x0000002428287980 */ /* 0x000f68000c101d00 */
[----:B------:R-:W5:Y:S01]  /*21580*/  LD.E.128 R44, desc[UR36][R44.64] ;  /* 0x000000242c2c7980 */ /* 0x000f62000c101d00 */
[----:B--2---:R-:W-:-:S03]  /*21590*/  @P1 IMAD.HI.U32 R2, R76, R3, RZ ;  /* 0x000000034c021227 */ /* 0x004fc600078e00ff */
[----:B------:R-:W5:Y:S02]  /*215a0*/  LD.E.128 R48, desc[UR36][R48.64] ;  /* 0x0000002430307980 */ /* 0x000f64000c101d00 */
[----:B0-----:R-:W-:Y:S02]  /*215b0*/  @P1 SHF.R.U32.HI R19, RZ, R21, R2 ;  /* 0x00000015ff131219 */ /* 0x001fe40000011602 */
[----:B------:R-:W5:Y:S02]  /*215c0*/  LD.E.128 R52, desc[UR36][R52.64] ;  /* 0x0000002434347980 */ /* 0x000f64000c101d00 */
[--C-:B------:R-:W-:Y:S01]  /*215d0*/  SHF.R.S32.HI R18, RZ, 0x1f, R19.reuse ;  /* 0x0000001fff127819 */ /* 0x100fe20000011413 */
[----:B------:R-:W-:Y:S01]  /*215e0*/  IMAD.MOV R21, RZ, RZ, -R19 ;  /* 0x000000ffff157224 */ /* 0x000fe200078e0a13 */
[----:B------:R-:W5:Y:S01]  /*215f0*/  LD.E.128 R56, desc[UR36][R56.64] ;  /* 0x0000002438387980 */ /* 0x000f62000c101d00 */
[----:B------:R-:W-:Y:S02]  /*21600*/  IMAD.U32 R3, RZ, RZ, UR7 ;  /* 0x00000007ff037e24 */ /* 0x000fe4000f8e00ff */
[----:B------:R-:W-:Y:S01]  /*21610*/  IMAD R18, R18, UR10, RZ ;  /* 0x0000000a12127c24 */ /* 0x000fe2000f8e02ff */
[----:B------:R-:W5:Y:S01]  /*21620*/  LD.E.128 R60, desc[UR36][R60.64] ;  /* 0x000000243c3c7980 */ /* 0x000f62000c101d00 */
[----:B------:R-:W-:-:S02]  /*21630*/  IMAD R21, R20, R21, R76 ;  /* 0x0000001514157224 */ /* 0x000fc400078e024c */
[----:B------:R-:W-:Y:S01]  /*21640*/  IMAD.U32 R2, RZ, RZ, UR6 ;  /* 0x00000006ff027e24 */ /* 0x000fe2000f8e00ff */
[----:B------:R-:W5:Y:S01]  /*21650*/  LD.E.128 R64, desc[UR36][R64.64] ;  /* 0x0000002440407980 */ /* 0x000f62000c101d00 */
[----:B------:R-:W-:Y:S01]  /*21660*/  IMAD.U32 R3, RZ, RZ, UR5 ;  /* 0x00000005ff037e24 */ /* 0x000fe2000f8e00ff */
[----:B------:R-:W-:Y:S01]  /*21670*/  ULDC.64 UR6, c[0x0][0xbd8] ;  /* 0x0002f60000067ab9 */ /* 0x000fe20000000a00 */
[----:B------:R-:W-:Y:S01]  /*21680*/  IMAD R77, R19, UR11, R18 ;  /* 0x0000000b134d7c24 */ /* 0x000fe2000f8e0212 */
[----:B------:R-:W5:Y:S01]  /*21690*/  LD.E.128 R68, desc[UR36][R68.64] ;  /* 0x0000002444447980 */ /* 0x000f62000c101d00 */
[----:B------:R-:W-:-:S03]  /*216a0*/  SHF.R.S32.HI R18, RZ, 0x1f, R21 ;  /* 0x0000001fff127819 */ /* 0x000fc60000011415 */
[----:B------:R-:W5:Y:S01]  /*216b0*/  LD.E.128 R72, desc[UR36][R72.64] ;  /* 0x0000002448487980 */ /* 0x000f62000c101d00 */
[----:B------:R-:W-:Y:S01]  /*216c0*/  IMAD.WIDE.U32 R2, R19, UR10, R2 ;  /* 0x0000000a13027c25 */ /* 0x000fe2000f8e0002 */
[----:B------:R-:W-:Y:S01]  /*216d0*/  @!PT LDS RZ, [RZ] ;  /* 0x00000000fffff984 */ /* 0x000fe20000000800 */
[----:B------:R-:W-:Y:S01]  /*216e0*/  @!PT LDS RZ, [RZ] ;  /* 0x00000000fffff984 */ /* 0x000fe20000000800 */
[----:B------:R-:W-:Y:S01]  /*216f0*/  @!PT LDS RZ, [RZ] ;  /* 0x00000000fffff984 */ /* 0x000fe20000000800 */
[----:B------:R-:W-:Y:S01]  /*21700*/  @!PT LDS RZ, [RZ] ;  /* 0x00000000fffff984 */ /* 0x000fe20000000800 */
[----:B------:R0:W-:Y:S06]  /*21710*/  MEMBAR.ALL.CTA ;  /* 0x0000000000007992 */ /* 0x0001ec0000008000 */
[----:B0-----:R-:W0:Y:S01]  /*21720*/  FENCE.VIEW.ASYNC.S ;  /* 0x00000000000073c6 */ /* 0x001e220000000000 */
[----:B------:R-:W-:Y:S02]  /*21730*/  IMAD.IADD R3, R3, 0x1, R77 ;  /* 0x0000000103037824 */ /* 0x000fe400078e024d */
        /* <DEDUP_REMOVED lines=9> */
[----:B------:R-:W-:Y:S02]  /*217d0*/  LEA.HI.X R79, R2, UR7, R3, 0x1, P3 ;  /* 0x00000007024f7c11 */ /* 0x000fe400098f0c03 */
[-C--:B------:R-:W-:Y:S01]  /*217e0*/  ISETP.GE.AND P1, PT, R19, R0.reuse, PT ;  /* 0x000000001300720c */ /* 0x080fe20003f26270 */
[----:B------:R-:W-:Y:S01]  /*217f0*/  VIADD R19, R81, 0x40 ;  /* 0x0000004051137836 */ /* 0x000fe20000000000 */
[----:B0-----:R0:W1:Y:S01]  /*21800*/  SHFL.IDX PT, R76, R78, RZ, 0x181f ;  /* 0x00181fff4e4c7589 */ /* 0x00106200000e0000 */
[----:B------:R-:W-:Y:S03]  /*21810*/  SYNCS.ARRIVE.TRANS64.RED.A1T0 RZ, [UR5], RZ ;  /* 0x000000ffffff79a7 */ /* 0x000fe60008100405 */
[----:B------:R0:W2:Y:S01]  /*21820*/  SHFL.IDX PT, R77, R79, RZ, 0x181f ;  /* 0x00181fff4f4d7589 */ /* 0x0000a200000e0000 */
        /* <DEDUP_REMOVED lines=19> */
.L_x_11347:
[----:B------:R-:W-:Y:S05]  /*21960*/  BSYNC B1 ;  /* 0x0000000000017941 */ /* 0x000fea0003800000 */
.L_x_11346:
        /* <DEDUP_REMOVED lines=21> */
.L_x_11349:
[----:B------:R-:W-:Y:S05]  /*21ac0*/  BSYNC B1 ;  /* 0x0000000000017941 */ /* 0x000fea0003800000 */
.L_x_11348:
        /* <DEDUP_REMOVED lines=21> */
.L_x_11351:
[----:B------:R-:W-:Y:S05]  /*21c20*/  BSYNC B1 ;  /* 0x0000000000017941 */ /* 0x000fea0003800000 */
.L_x_11350:
        /* <DEDUP_REMOVED lines=24> */
.L_x_11345:
[----:B0-----:R-:W0:Y:S01]  /*21db0*/  LDC R8, c[0x0][0xce8] ;  /* 0x00033a00ff087b82 */ /* 0x001e220000000800 */
[----:B------:R-:W-:Y:S01]  /*21dc0*/  R2UR UR5, R200 ;  /* 0x00000000c80572ca */ /* 0x000fe200000e0000 */
[----:B------:R-:W-:Y:S01]  /*21dd0*/  USHF.R.S32.HI UR10, URZ, 0x1f, UR60 ;  /* 0x0000001f3f0a7899 */ /* 0x000fe2000801143c */
[----:B------:R-:W-:Y:S01]  /*21de0*/  ISETP.GE.AND P0, PT, R204, 0x80, PT ;  /* 0x00000080cc00780c */ /* 0x000fe20003f06270 */
[----:B------:R-:W-:Y:S01]  /*21df0*/  BSSY B1, `(.L_x_11353) ;  /* 0x0000030000017945 */ /* 0x000fe20003800000 */
[----:B------:R-:W-:-:S09]  /*21e00*/  IMAD R6, R207, 0x20, R201 ;  /* 0x00000020cf067824 */ /* 0x000fd200078e02c9 */
        /* <DEDUP_REMOVED lines=15> */
[----:B------:R-:W-:Y:S01]  /*21f00*/  R2UR UR11, R200 ;  /* 0x00000000c80b72ca */ /* 0x000fe200000e0000 */
[----:B------:R-:W-:Y:S01]  /*21f10*/  UIMAD UR5, UR8, UR12, URZ ;  /* 0x0000000c080572a4 */ /* 0x000fe2000f8e023f */
[----:B------:R-:W-:-:S09]  /*21f20*/  IMAD.MOV.U32 R2, RZ, RZ, R4 ;  /* 0x000000ffff027224 */ /* 0x000fd200078e0004 */
[----:B------:R-:W2:Y:S02]  /*21f30*/  @P0 LDC R5, c[0x0][0xcec] ;  /* 0x00033b00ff050b82 */ /* 0x000ea40000000800 */
[----:B------:R-:W-:Y:S02]  /*21f40*/  UIMAD.WIDE.U32 UR6, UR11, UR12, URZ ;  /* 0x0000000c0b0672a5 */ /* 0x000fe4000f8e003f */
[----:B------:R-:W-:-:S03]  /*21f50*/  UIMAD UR5, UR11, UR13, UR5 ;  /* 0x0000000d0b0572a4 */ /* 0x000fc6000f8e0205 */
[----:B------:R-:W-:Y:S01]  /*21f60*/  ULDC.64 UR12, c[0x0][0xc98] ;  /* 0x00032600000c7ab9 */ /* 0x000fe20000000a00 */
[----:B------:R-:W3:Y:S01]  /*21f70*/  @P0 LDC R7, c[0x0][0xcf0] ;  /* 0x00033c00ff070b82 */ /* 0x000ee20000000800 */
[----:B------:R-:W-:Y:S02]  /*21f80*/  UIADD3 UR7, UR7, UR5, URZ ;  /* 0x0000000507077290 */ /* 0x000fe4000fffe03f */
[----:B------:R-:W-:Y:S02]  /*21f90*/  UIMAD UR5, UR10, UR12, URZ ;  /* 0x0000000c0a0572a4 */ /* 0x000fe4000f8e023f */
[----:B------:R-:W-:Y:S02]  /*21fa0*/  UIMAD.WIDE.U32 UR6, UR60, UR12, UR6 ;  /* 0x0000000c3c0672a5 */ /* 0x000fe4000f8e0006 */
[----:B------:R-:W-:-:S03]  /*21fb0*/  UIMAD UR5, UR60, UR13, UR5 ;  /* 0x0000000d3c0572a4 */ /* 0x000fc6000f8e0205 */
        /* <DEDUP_REMOVED lines=19> */
.L_x_11354:
[----:B------:R-:W-:Y:S05]  /*220f0*/  BSYNC B1 ;  /* 0x0000000000017941 */ /* 0x000fea0003800000 */
.L_x_11353:
[----:B------:R-:W-:Y:S01]  /*22100*/  R2UR UR11, R200 ;  /* 0x00000000c80b72ca */ /* 0x000fe200000e0000 */
[----:B------:R-:W-:Y:S01]  /*22110*/  ULDC.64 UR12, c[0x0][0xbe8] ;  /* 0x0002fa00000c7ab9 */ /* 0x000fe20000000a00 */
[----:B------:R-:W-:Y:S01]  /*22120*/  VIADD R6, R6, UR61 ;  /* 0x0000003d06067c36 */ /* 0x000fe20008000000 */
[----:B------:R-:W-:Y:S01]  /*22130*/  UIMAD UR5, UR8, UR12, URZ ;  /* 0x0000000c080572a4 */ /* 0x000fe2000f8e023f */
[----:B------:R-:W-:Y:S02]  /*22140*/  BSSY B1, `(.L_x_11355) ;  /* 0x000003c000017945 */ /* 0x000fe40003800000 */
[----:B0-----:R-:W-:-:S04]  /*22150*/  @P1 IMAD.HI.U32 R0, R6, R9, RZ ;  /* 0x0000000906001227 */ /* 0x001fc800078e00ff */
[----:B--2---:R-:W-:Y:S01]  /*22160*/  IMAD.MOV.U32 R5, RZ, RZ, R6 ;  /* 0x000000ffff057224 */ /* 0x004fe200078e0006 */
[----:B-1----:R-:W-:Y:S02]  /*22170*/  @P1 SHF.R.U32.HI R5, RZ, R11, R0 ;  /* 0x0000000bff051219 */ /* 0x002fe40000011600 */
[----:B------:R-:W-:Y:S02]  /*22180*/  UIMAD.WIDE.U32 UR6, UR11, UR12, URZ ;  /* 0x0000000c0b0672a5 */ /* 0x000fe4000f8e003f */
[----:B------:R-:W-:Y:S01]  /*22190*/  UIMAD UR5, UR11, UR13, UR5 ;  /* 0x0000000d0b0572a4 */ /* 0x000fe2000f8e0205 */
[--C-:B------:R-:W-:Y:S01]  /*221a0*/  SHF.R.S32.HI R0, RZ, 0x1f, R5.reuse ;  /* 0x0000001fff007819 */ /* 0x100fe20000011405 */
[----:B------:R-:W-:Y:S01]  /*221b0*/  IMAD.MOV R7, RZ, RZ, -R5 ;  /* 0x000000ffff077224 */ /* 0x000fe200078e0a05 */
[----:B------:R-:W-:Y:S01]  /*221c0*/  ULDC.64 UR12, c[0x0][0xbf0] ;  /* 0x0002fc00000c7ab9 */ /* 0x000fe20000000a00 */
[----:B------:R-:W-:Y:S02]  /*221d0*/  UIADD3 UR7, UR7, UR5, URZ ;  /* 0x0000000507077290 */ /* 0x000fe4000fffe03f */
[----:B------:R-:W-:Y:S01]  /*221e0*/  UIMAD UR5, UR10, UR12, URZ ;  /* 0x0000000c0a0572a4 */ /* 0x000fe2000f8e023f */
[----:B------:R-:W-:Y:S01]  /*221f0*/  IMAD R7, R8, R7, R6 ;  /* 0x0000000708077224 */ /* 0x000fe200078e0206 */
[----:B------:R-:W-:Y:S01]  /*22200*/  UIMAD.WIDE.U32 UR6, UR60, UR12, UR6 ;  /* 0x0000000c3c0672a5 */ /* 0x000fe2000f8e0006 */
[----:B------:R-:W-:Y:S01]  /*22210*/  VIADD R6, R201, UR61 ;  /* 0x0000003dc9067c36 */ /* 0x000fe20008000000 */
[----:B------:R-:W-:Y:S01]  /*22220*/  UIMAD UR5, UR60, UR13, UR5 ;  /* 0x0000000d3c0572a4 */ /* 0x000fe2000f8e0205 */
[----:B------:R-:W-:-:S03]  /*22230*/  ULDC.64 UR10, c[0x0][0xbe0] ;  /* 0x0002f800000a7ab9 */ /* 0x000fc60000000a00 */
[----:B------:R-:W-:Y:S01]  /*22240*/  UIADD3 UR5, UR7, UR5, URZ ;  /* 0x0000000507057290 */ /* 0x000fe2000fffe03f */
[----:B------:R-:W-:Y:S02]  /*22250*/  IMAD R0, R0, UR10, RZ ;  /* 0x0000000a00007c24 */ /* 0x000fe4000f8e02ff */
[----:B------:R-:W-:Y:S02]  /*22260*/  IMAD.U32 R3, RZ, RZ, UR7 ;  /* 0x00000007ff037e24 */ /* 0x000fe4000f8e00ff */
[----:B------:R-:W-:Y:S01]  /*22270*/  IMAD.U32 R2, RZ, RZ, UR6 ;  /* 0x00000006ff027e24 */ /* 0x000fe2000f8e00ff */
[----:B------:R-:W-:Y:S01]  /*22280*/  ULDC.64 UR6, c[0x0][0xbd8] ;  /* 0x0002f60000067ab9 */ /* 0x000fe20000000a00 */
[----:B------:R-:W-:Y:S01]  /*22290*/  IMAD.U32 R3, RZ, RZ, UR5 ;  /* 0x00000005ff037e24 */ /* 0x000fe2000f8e00ff */
[----:B------:R-:W-:Y:S01]  /*222a0*/  ULDC UR5, c[0x0][0xb88] ;  /* 0x0002e20000057ab9 */ /* 0x000fe20000000800 */
[C---:B------:R-:W-:Y:S01]  /*222b0*/  IMAD R9, R5.reuse, UR11, R0 ;  /* 0x0000000b05097c24 */ /* 0x040fe2000f8e0200 */
[----:B------:R-:W-:Y:S01]  /*222c0*/  SHF.R.S32.HI R0, RZ, 0x1f, R7 ;  /* 0x0000001fff007819 */ /* 0x000fe20000011407 */
[----:B------:R-:W-:-:S04]  /*222d0*/  IMAD.WIDE.U32 R2, R5, UR10, R2 ;  /* 0x0000000a05027c25 */ /* 0x000fc8000f8e0002 */
        /* <DEDUP_REMOVED lines=34> */
.L_x_11356:
[----:B------:R-:W-:Y:S05]  /*22500*/  BSYNC B1 ;  /* 0x0000000000017941 */ /* 0x000fea0003800000 */
.L_x_11355:
        /* <DEDUP_REMOVED lines=21> */
.L_x_11358:
[----:B------:R-:W-:Y:S05]  /*22660*/  BSYNC B1 ;  /* 0x0000000000017941 */ /* 0x000fea0003800000 */
.L_x_11357:
        /* <DEDUP_REMOVED lines=21> */
.L_x_11360:
[----:B------:R-:W-:Y:S05]  /*227c0*/  BSYNC B1 ;  /* 0x0000000000017941 */ /* 0x000fea0003800000 */
.L_x_11359:
        /* <DEDUP_REMOVED lines=22> */
.L_x_11352:
[----:B------:R-:W-:Y:S05]  /*22930*/  BSYNC B0 ;  /* 0x0000000000007941 */ /* 0x000fea0003800000 */
.L_x_11344:
[----:B------:R-:W-:Y:S02]  /*22940*/  ULDC UR5, c[0x0][0xd38] ;  /* 0x00034e0000057ab9 */ /* 0x000fe40000000800 */
[----:B------:R-:W-:-:S06]  /*22950*/  UISETP.GE.AND UP0, UPT, UR4, UR5, UPT ;  /* 0x000000050400728c */ /* 0x000fcc000bf06270 */
[----:B------:R-:W-:-:S13]  /*22960*/  PLOP3.LUT P0, PT, PT, PT, UP0, 0x80, 0x0 ;  /* 0x000000000000781c */ /* 0x000fda0003f0f008 */
[----:B------:R-:W-:Y:S05]  /*22970*/  @!P0 BRA `(.L_x_11361) ;  /* 0xfffffde400d48947 */ /* 0x000fea000383ffff */
[----:B------:R-:W-:Y:S05]  /*22980*/  EXIT ;  /* 0x000000000000794d */ /* 0x000fea0003800000 */
.L_x_11230:
[----:B------:R-:W-:-:S08]  /*22990*/  NOP ;  /* 0x0000000000007918 */ /* 0x000fd00000000000 */
[----:B-1----:R-:W0:-:S00]  /*229a0*/  USETMAXREG.DEALLOC.CTAPOOL 0x28 ;  /* 0x00000028000079c8 */ /* 0x002e0000080e0500 */
        /* <DEDUP_REMOVED lines=14> */
[----:B------:R-:W-:Y:S01]  /*22a90*/  ULDC UR9, c[0x0][0x3b8] ;  /* 0x0000ee0000097ab9 */ /* 0x000fe20000000800 */
[----:B------:R-:W-:Y:S01]  /*22aa0*/  ULDC UR7, c[0x0][0x320] ;  /* 0x0000c80000077ab9 */ /* 0x000fe20000000800 */
[----:B------:R-:W-:Y:S01]  /*22ab0*/  LOP3.LUT R16, R16, 0xffffffef, RZ, 0xc0, !PT ;  /* 0xffffffef10107812 */ /* 0x000fe200078ec0ff */
[----:B------:R-:W0:Y:S01]  /*22ac0*/  S2R R8, SR_TID.X ;  /* 0x0000000000087919 */ /* 0x000e220000002100 */
[----:B------:R-:W1:Y:S01]  /*22ad0*/  S2UR UR6, SR_CgaCtaId ;  /* 0x00000000000679c3 */ /* 0x000e620000008800 */
[----:B------:R-:W-:Y:S01]  /*22ae0*/  ULDC.64 UR42, c[0x0][0x2f0] ;  /* 0x0000bc00002a7ab9 */ /* 0x000fe20000000a00 */
[----:B------:R-:W-:Y:S01]  /*22af0*/  LOP3.LUT R16, R16, 0xfffbffff, RZ, 0xc0, !PT ;  /* 0xfffbffff10107812 */ /* 0x000fe200078ec0ff */
        /* <DEDUP_REMOVED lines=11> */
[----:B------:R-:W-:Y:S01]  /*22bb0*/  IMAD.MOV.U32 R18, RZ, RZ, RZ ;  /* 0x000000ffff127224 */ /* 0x000fe200078e00ff */
[----:B------:R-:W-:-:S02]  /*22bc0*/  UIMAD UR41, UR41, UR40, URZ ;  /* 0x00000028292972a4 */ /* 0x000fc4000f8e023f */
[----:B------:R-:W-:Y:S01]  /*22bd0*/  UIMAD UR42, UR4, UR42, URZ ;  /* 0x0000002a042a72a4 */ /* 0x000fe2000f8e023f */
[----:B------:R-:W-:-:S03]  /*22be0*/  ULDC UR49, c[0x0][0xc] ;  /* 0x0000030000317ab9 */ /* 0x000fc60000000800 */
[----:B------:R-:W-:Y:S02]  /*22bf0*/  UIADD3 UR4, UR42, 0x5f, URZ ;  /* 0x0000005f2a047890 */ /* 0x000fe4000fffe03f */
[----:B------:R-:W-:Y:S02]  /*22c00*/  UIADD3 UR47, UR42, 0x1, -UR40 ;  /* 0x000000012a2f7890 */ /* 0x000fe4000fffe828 */
[----:B-1----:R-:W-:Y:S02]  /*22c10*/  ULEA UR6, UR6, UR5, 0x18 ;  /* 0x0000000506067291 */ /* 0x002fe4000f8ec03f */
[----:B------:R-:W-:Y:S02]  /*22c20*/  UIMAD.WIDE UR4, UR4, 0x2aaaaaab, URZ ;  /* 0x2aaaaaab040478a5 */ /* 0x000fe4000f8e023f */
[----:B------:R-:W-:Y:S01]  /*22c30*/  UIADD3 UR40, UR42, -UR40, URZ ;  /* 0x800000282a287290 */ /* 0x000fe2000fffe03f */
[C---:B0-----:R-:W-:Y:S01]  /*22c40*/  IMAD.SHL.U32 R29, R8.reuse, 0x8, RZ ;  /* 0x00000008081d7824 */ /* 0x041fe200078e00ff */
[----:B------:R-:W-:Y:S01]  /*22c50*/  LOP3.LUT R7, R8, 0x7f, RZ, 0xc0, !PT ;  /* 0x0000007f08077812 */ /* 0x000fe200078ec0ff */
[----:B------:R-:W-:Y:S01]  /*22c60*/  IMAD.U32 R17, RZ, RZ, UR6 ;  /* 0x00000006ff117e24 */ /* 0x000fe2000f8e00ff */
[----:B------:R-:W-:-:S02]  /*22c70*/  USHF.R.U32.HI UR39, URZ, 0x1f, UR5 ;  /* 0x0000001f3f277899 */ /* 0x000fc40008011605 */
[C---:B------:R-:W-:Y:S02]  /*22c80*/  LOP3.LUT R5, R29.reuse, 0x38, RZ, 0xc0, !PT ;  /* 0x000000381d057812 */ /* 0x040fe400078ec0ff */
[----:B------:R-:W-:Y:S01]  /*22c90*/  LOP3.LUT R0, R29, 0x1f8, RZ, 0xc0, !PT ;  /* 0x000001f81d007812 */ /* 0x000fe200078ec0ff */
[----:B------:R-:W-:Y:S01]  /*22ca0*/  ULEA.HI.SX32 UR39, UR5, UR39, 0x1c ;  /* 0x0000002705277291 */ /* 0x000fe2000f8fe23f */
[C---:B------:R-:W-:Y:S02]  /*22cb0*/  LOP3.LUT R2, R5.reuse, 0x40, RZ, 0xfc, !PT ;  /* 0x0000004005027812 */ /* 0x040fe400078efcff */
[----:B------:R-:W-:Y:S02]  /*22cc0*/  ISETP.GE.AND P0, PT, R5, UR7, PT ;  /* 0x0000000705007c0c */ /* 0x000fe4000bf06270 */
[C---:B------:R-:W-:Y:S02]  /*22cd0*/  ISETP.GE.AND P2, PT, R2.reuse, UR9, PT ;  /* 0x0000000902007c0c */ /* 0x040fe4000bf46270 */
[----:B------:R-:W-:-:S02]  /*22ce0*/  ISETP.GE.AND P1, PT, R2, UR7, PT ;  /* 0x0000000702007c0c */ /* 0x000fc4000bf26270 */
[----:B------:R-:W-:Y:S02]  /*22cf0*/  LOP3.LUT R0, R0, 0x38, R8, 0x78, !PT ;  /* 0x0000003800007812 */ /* 0x000fe400078e7808 */
[----:B------:R-:W-:Y:S02]  /*22d00*/  LOP3.LUT R4, R5, 0x80, RZ, 0xfc, !PT ;  /* 0x0000008005047812 */ /* 0x000fe400078efcff */
[----:B------:R-:W-:Y:S02]  /*22d10*/  LOP3.LUT R29, R0, 0x200, R29, 0xf8, !PT ;  /* 0x00000200001d7812 */ /* 0x000fe400078ef81d */
[----:B------:R-:W-:Y:S02]  /*22d20*/  SEL R0, RZ, 0x1, P0 ;  /* 0x00000001ff007807 */ /* 0x000fe40000000000 */
[----:B------:R-:W-:Y:S01]  /*22d30*/  SEL R2, RZ, 0xffffffff, P1 ;  /* 0xffffffffff027807 */ /* 0x000fe20000800000 */
[----:B------:R-:W-:Y:S01]  /*22d40*/  IMAD R22, R29, 0x2, R17 ;  /* 0x000000021d167824 */ /* 0x000fe200078e0211 */
[----:B------:R-:W-:-:S02]  /*22d50*/  @P2 LOP3.LUT R16, R16, 0x40000, RZ, 0xfc, !PT ;  /* 0x0004000010102812 */ /* 0x000fc400078efcff */
[----:B------:R-:W-:Y:S02]  /*22d60*/  SHF.R.U32.HI R35, RZ, 0x3, R7 ;  /* 0x00000003ff237819 */ /* 0x000fe40000011607 */
[----:B------:R-:W-:-:S04]  /*22d70*/  @P1 LOP3.LUT R16, R16, 0x10, RZ, 0xfc, !PT ;  /* 0x0000001010101812 */ /* 0x000fc800078efcff */
[----:B------:R-:W-:-:S04]  /*22d80*/  LOP3.LUT R16, R16, 0xffffffdf, RZ, 0xc0, !PT ;  /* 0xffffffdf10107812 */ /* 0x000fc800078ec0ff */
[----:B------:R-:W-:Y:S02]  /*22d90*/  @P0 LOP3.LUT R16, R16, 0x20, RZ, 0xfc, !PT ;  /* 0x0000002010100812 */ /* 0x000fe400078efcff */
[----:B------:R-:W-:Y:S02]  /*22da0*/  ISETP.GE.AND P0, PT, R4, UR7, PT ;  /* 0x0000000704007c0c */ /* 0x000fe4000bf06270 */
[----:B------:R-:W-:-:S11]  /*22db0*/  LOP3.LUT R16, R16, 0xfffffff7, RZ, 0xc0, !PT ;  /* 0xfffffff710107812 */ /* 0x000fd600078ec0ff */
[----:B------:R-:W-:-:S04]  /*22dc0*/  @P0 LOP3.LUT R16, R16, 0x8, RZ, 0xfc, !PT ;  /* 0x0000000810100812 */ /* 0x000fc800078efcff */
[----:B------:R-:W-:Y:S02]  /*22dd0*/  LOP3.LUT R16, R16, 0xfffdffff, RZ, 0xc0, !PT ;  /* 0xfffdffff10107812 */ /* 0x000fe400078ec0ff */
[----:B--2---:R-:W-:Y:S01]  /*22de0*/  R2UR UR8, R3 ;  /* 0x00000000030872ca */ /* 0x004fe200000e0000 */
[----:B------:R-:W-:Y:S01]  /*22df0*/  IMAD.SHL.U32 R3, R2, 0x2, RZ ;  /* 0x0000000202037824 */ /* 0x000fe200078e00ff */
[----:B------:R-:W-:-:S04]  /*22e00*/  LOP3.LUT R2, R5, 0xc0, RZ, 0xfc, !PT ;  /* 0x000000c005027812 */ /* 0x000fc800078efcff */
[----:B------:R-:W-:Y:S02]  /*22e10*/  LOP3.LUT R0, R3, 0x2, R0, 0xe2, !PT ;  /* 0x0000000203007812 */ /* 0x000fe400078ee200 */
[----:B------:R-:W-:Y:S02]  /*22e20*/  SEL R3, RZ, 0x4, P0 ;  /* 0x00000004ff037807 */ /* 0x000fe40000000000 */
[----:B------:R-:W-:Y:S02]  /*22e30*/  ISETP.GE.AND P0, PT, R4, UR9, PT ;  /* 0x0000000904007c0c */ /* 0x000fe4000bf06270 */
[----:B------:R-:W-:Y:S01]  /*22e40*/  ISETP.GE.AND P1, PT, R2, UR9, PT ;  /* 0x0000000902007c0c */ /* 0x000fe2000bf26270 */
[----:B------:R-:W-:Y:S01]  /*22e50*/  ULOP3.LUT UR48, UR8, 0x2, URZ, 0xfc, !UPT ;  /* 0x0000000208307892 */ /* 0x000fe2000f8efc3f */
[----:B------:R-:W-:Y:S01]  /*22e60*/  LOP3.LUT R6, R0, R3, RZ, 0xfc, !PT ;  /* 0x0000000300067212 */ /* 0x000fe200078efcff */
[----:B------:R-:W-:Y:S01]  /*22e70*/  IMAD.SHL.U32 R0, R8, 0x10, RZ ;  /* 0x0000001008007824 */ /* 0x000fe200078e00ff */
[----:B------:R-:W-:-:S03]  /*22e80*/  ULDC UR8, c[0x0][0x2b8] ;  /* 0x0000ae0000087ab9 */ /* 0x000fc60000000800 */
[----:B------:R3:W-:Y:S01]  /*22e90*/  STL [R1+0x458], R6 ;  /* 0x0004580601007387 */ /* 0x0007e20000100800 */
[----:B------:R-:W-:-:S03]  /*22ea0*/  LOP3.LUT R0, R35, 0x70, R0, 0xf8, !PT ;  /* 0x0000007023007812 */ /* 0x000fc600078ef800 */
[----:B------:R-:W-:Y:S02]  /*22eb0*/  @P0 LOP3.LUT R16, R16, 0x20000, RZ, 0xfc, !PT ;  /* 0x0002000010100812 */ /* 0x000fe400078efcff */
[----:B------:R-:W-:Y:S02]  /*22ec0*/  ISETP.GE.AND P0, PT, R2, UR7, PT ;  /* 0x0000000702007c0c */ /* 0x000fe4000bf06270 */
[----:B------:R-:W-:Y:S02]  /*22ed0*/  LOP3.LUT R16, R16, 0xfffffffb, RZ, 0xc0, !PT ;  /* 0xfffffffb10107812 */ /* 0x000fe400078ec0ff */
[----:B------:R-:W-:-:S04]  /*22ee0*/  SEL R36, RZ, 0x8, P0 ;  /* 0x00000008ff247807 */ /* 0x000fc80000000000 */
[----:B------:R-:W-:-:S05]  /*22ef0*/  LOP3.LUT R36, R6, R36, RZ, 0xfc, !PT ;  /* 0x0000002406247212 */ /* 0x000fca00078efcff */
[----:B------:R-:W-:Y:S02]  /*22f00*/  @P0 LOP3.LUT R16, R16, 0x4, RZ, 0xfc, !PT ;  /* 0x0000000410100812 */ /* 0x000fe400078efcff */
[----:B------:R-:W-:Y:S02]  /*22f10*/  ISETP.GE.AND P0, PT, R5, UR43, PT ;  /* 0x0000002b05007c0c */ /* 0x000fe4000bf06270 */
[----:B------:R-:W-:-:S04]  /*22f20*/  LOP3.LUT R16, R16, 0xfffffffe, RZ, 0xc0, !PT ;  /* 0xfffffffe10107812 */ /* 0x000fc800078ec0ff */
[----:B------:R-:W-:-:S04]  /*22f30*/  LOP3.LUT R16, R16, 0xfffeffff, RZ, 0xc0, !PT ;  /* 0xfffeffff10107812 */ /* 0x000fc800078ec0ff */
[----:B------:R-:W-:Y:S02]  /*22f40*/  @P1 LOP3.LUT R16, R16, 0x10000, RZ, 0xfc, !PT ;  /* 0x0001000010101812 */ /* 0x000fe400078efcff */
[C---:B------:R-:W-:Y:S02]  /*22f50*/  ISETP.GE.AND P1, PT, R5.reuse, UR8, PT ;  /* 0x0000000805007c0c */ /* 0x040fe4000bf26270 */
[----:B------:R-:W-:Y:S02]  /*22f60*/  @P0 LOP3.LUT R16, R16, 0x1, RZ, 0xfc, !PT ;  /* 0x0000000110100812 */ /* 0x000fe400078efcff */
[----:B------:R-:W-:Y:S02]  /*22f70*/  ISETP.GE.AND P0, PT, R5, UR9, PT ;  /* 0x0000000905007c0c */ /* 0x000fe4000bf06270 */
[----:B------:R-:W-:-:S04]  /*22f80*/  LOP3.LUT R16, R16, 0xfff7ffff, RZ, 0xc0, !PT ;  /* 0xfff7ffff10107812 */ /* 0x000fc800078ec0ff */
[----:B------:R-:W-:-:S04]  /*22f90*/  LOP3.LUT R16, R16, 0xffefffff, RZ, 0xc0, !PT ;  /* 0xffefffff10107812 */ /* 0x000fc800078ec0ff */
[----:B------:R-:W-:-:S04]  /*22fa0*/  @P1 LOP3.LUT R16, R16, 0x100000, RZ, 0xfc, !PT ;  /* 0x0010000010101812 */ /* 0x000fc800078efcff */
[----:B---3--:R-:W-:-:S07]  /*22fb0*/  @P0 LOP3.LUT R16, R16, 0x80000, RZ, 0xfc, !PT ;  /* 0x0008000010100812 */ /* 0x008fce00078efcff */
.L_x_11421:
        /* <DEDUP_REMOVED lines=22> */
.L_x_11363:
[----:B------:R-:W-:Y:S01]  /*23120*/  ULDC UR8, c[0x0][0xd54] ;  /* 0x0003550000087ab9 */ /* 0x000fe20000000800 */
[----:B------:R-:W-:Y:S01]  /*23130*/  UMOV UR6, UR7 ;  /* 0x0000000700067c82 */ /* 0x000fe20008000000 */
[----:B------:R-:W-:-:S11]  /*23140*/  UISETP.NE.AND UP0, UPT, UR8, 0x1, UPT ;  /* 0x000000010800788c */ /* 0x000fd6000bf05270 */
[----:B------:R-:W-:Y:S02]  /*23150*/  @UP0 ULDC.64 UR10, c[0x0][0xd58] ;  /* 0x00035600000a0ab9 */ /* 0x000fe40000000a00 */
[----:B------:R-:W-:-:S04]  /*23160*/  UIMAD.WIDE.U32 UR4, UR7, UR10, URZ ;  /* 0x0000000a070472a5 */ /* 0x000fc8000f8e003f */
[----:B------:R-:W-:-:S04]  /*23170*/  @UP0 USHF.R.U32.HI UR6, URZ, UR11, UR5 ;  /* 0x0000000b3f060299 */ /* 0x000fc80008011605 */
[----:B------:R-:W-:-:S12]  /*23180*/  UIMAD UR4, UR6, UR8, URZ ;  /* 0x00000008060472a4 */ /* 0x000fd8000f8e023f */
.L_x_11364:
        /* <DEDUP_REMOVED lines=48> */
.L_x_11366:
[----:B------:R-:W-:-:S11]  /*23490*/  UISETP.NE.AND UP1, UPT, UR5, 0x1, UPT ;  /* 0x000000010500788c */ /* 0x000fd6000bf25270 */
[----:B------:R-:W-:Y:S02]  /*234a0*/  @UP1 ULDC.64 UR10, c[0x0][0xae0] ;  /* 0x0002b800000a1ab9 */ /* 0x000fe40000000a00 */
[----:B------:R-:W-:-:S04]  /*234b0*/  UIMAD.WIDE.U32 UR6, UR8, UR10, URZ ;  /* 0x0000000a080672a5 */ /* 0x000fc8000f8e003f */
[----:B------:R-:W-:-:S12]  /*234c0*/  @UP1 USHF.R.U32.HI UR8, URZ, UR11, UR7 ;  /* 0x0000000b3f081299 */ /* 0x000fd80008011607 */
.L_x_11367:
[----:B------:R-:W-:-:S04]  /*234d0*/  UIMAD UR8, UR8, UR5, UR5 ;  /* 0x00000005080872a4 */ /* 0x000fc8000f8e0205 */
[----:B------:R-:W-:-:S04]  /*234e0*/  UISETP.LT.AND UP1, UPT, UR4, UR8, UPT ;  /* 0x000000080400728c */ /* 0x000fc8000bf21270 */
[----:B------:R-:W-:-:S12]  /*234f0*/  USEL UR4, UR4, UR8, UP1 ;  /* 0x0000000804047287 */ /* 0x000fd80008800000 */
.L_x_11365:
        /* <DEDUP_REMOVED lines=28> */
.L_x_11369:
[----:B------:R-:W-:-:S11]  /*236c0*/  UISETP.NE.AND UP0, UPT, UR5, 0x1, UPT ;  /* 0x000000010500788c */ /* 0x000fd6000bf05270 */
[----:B------:R-:W-:Y:S02]  /*236d0*/  @UP0 ULDC.64 UR10, c[0x0][0xae0] ;  /* 0x0002b800000a0ab9 */ /* 0x000fe40000000a00 */
[----:B------:R-:W-:-:S04]  /*236e0*/  UIMAD.WIDE.U32 UR6, UR4, UR10, URZ ;  /* 0x0000000a040672a5 */ /* 0x000fc8000f8e003f */
[----:B------:R-:W-:-:S12]  /*236f0*/  @UP0 USHF.R.U32.HI UR4, URZ, UR11, UR7 ;  /* 0x0000000b3f040299 */ /* 0x000fd80008011607 */
.L_x_11370:
[----:B------:R-:W-:-:S04]  /*23700*/  UIMAD UR4, UR4, UR5, URZ ;  /* 0x00000005040472a4 */ /* 0x000fc8000f8e023f */
[----:B------:R-:W-:-:S04]  /*23710*/  UISETP.LT.AND UP0, UPT, UR8, UR4, UPT ;  /* 0x000000040800728c */ /* 0x000fc8000bf01270 */
[----:B------:R-:W-:-:S12]  /*23720*/  USEL UR8, UR8, UR4, !UP0 ;  /* 0x0000000408087287 */ /* 0x000fd8000c000000 */
.L_x_11368:
        /* <DEDUP_REMOVED lines=26> */
.L_x_11372:
        /* <DEDUP_REMOVED lines=20> */
.L_x_11375:
[----:B------:R-:W-:Y:S05]  /*23a10*/  BSYNC B6 ;  /* 0x0000000000067941 */ /* 0x000fea0003800000 */
.L_x_11374:
        /* <DEDUP_REMOVED lines=20> */
.L_x_11378:
        /* <DEDUP_REMOVED lines=15> */
.L_x_11377:
[----:B------:R-:W-:Y:S05]  /*23c50*/  BSYNC B6 ;  /* 0x0000000000067941 */ /* 0x000fea0003800000 */
.L_x_11376:
        /* <DEDUP_REMOVED lines=17> */
.L_x_11438:
[----:B-1----:R-:W1:Y:S01]  /*23d70*/  S2R R2, SR_TID.X ;  /* 0x0000000000027919 */ /* 0x002e620000002100 */
[----:B0-----:R-:W-:Y:S01]  /*23d80*/  ISETP.NE.AND P1, PT, R10, 0x1, PT ;  /* 0x000000010a00780c */ /* 0x001fe20003f25270 */
[----:B------:R-:W-:Y:S01]  /*23d90*/  IMAD.MOV.U32 R25, RZ, RZ, RZ ;  /* 0x000000ffff197224 */ /* 0x000fe200078e00ff */
[----:B-----5:R-:W-:Y:S02]  /*23da0*/  SHF.R.S32.HI R30, RZ, 0x1f, R28 ;  /* 0x0000001fff1e7819 */ /* 0x020fe4000001141c */
[----:B------:R-:W-:-:S09]  /*23db0*/  LOP3.LUT R16, R16, 0xffff7fff, RZ, 0xc0, !PT ;  /* 0xffff7fff10107812 */ /* 0x000fd200078ec0ff */
[----:B------:R-:W0:Y:S01]  /*23dc0*/  @P1 LDC R3, c[0x0][0x438] ;  /* 0x00010e00ff031b82 */ /* 0x000e220000000800 */
[----:B------:R-:W-:Y:S01]  /*23dd0*/  @P1 LOP3.LUT R16, R16, 0x8000, RZ, 0xfc, !PT ;  /* 0x0000800010101812 */ /* 0x000fe200078efcff */
[----:B-1----:R-:W-:-:S06]  /*23de0*/  IMAD.SHL.U32 R8, R2, 0x10, RZ ;  /* 0x0000001002087824 */ /* 0x002fcc00078e00ff */
[----:B------:R-:W1:Y:S01]  /*23df0*/  @P1 LDC R2, c[0x0][0x434] ;  /* 0x00010d00ff021b82 */ /* 0x000e620000000800 */
[----:B------:R-:W-:-:S05]  /*23e00*/  LOP3.LUT R8, R35, 0x70, R8, 0xf8, !PT ;  /* 0x0000007023087812 */ /* 0x000fca00078ef808 */
[----:B------:R-:W-:-:S04]  /*23e10*/  IMAD R4, R0, 0x60, R8 ;  /* 0x0000006000047824 */ /* 0x000fc800078e0208 */
[C---:B------:R-:W-:Y:S01]  /*23e20*/  IMAD.IADD R33, R4.reuse, 0x1, R31 ;  /* 0x0000000104217824 */ /* 0x040fe200078e021f */
[----:B------:R-:W-:-:S03]  /*23e30*/  ISETP.GE.AND P0, PT, R4, UR42, PT ;  /* 0x0000002a04007c0c */ /* 0x000fc6000bf06270 */
[----:B------:R-:W-:Y:S01]  /*23e40*/  IMAD.MOV.U32 R9, RZ, RZ, R33 ;  /* 0x000000ffff097224 */ /* 0x000fe200078e0021 */
[----:B------:R-:W-:Y:S01]  /*23e50*/  ISETP.GT.U32.OR P0, PT, R8, 0x5f, P0 ;  /* 0x0000005f0800780c */ /* 0x000fe20000704470 */
[----:B-1----:R-:W-:-:S05]  /*23e60*/  @P1 IMAD.HI.U32 R2, R33, R2, RZ ;  /* 0x0000000221021227 */ /* 0x002fca00078e00ff */
[----:B0-----:R-:W-:-:S07]  /*23e70*/  @P1 SHF.R.U32.HI R9, RZ, R3, R2 ;  /* 0x00000003ff091219 */ /* 0x001fce0000011602 */
        /* <DEDUP_REMOVED lines=9> */
[----:B------:R-:W-:Y:S01]  /*23f10*/  @!P0 LEA.HI.X R5, R2, R5, R3, 0x2, P1 ;  /* 0x0000000502058211 */ /* 0x000fe200008f1403 */
[----:B------:R-:W-:-:S04]  /*23f20*/  IMAD.MOV R2, RZ, RZ, -R9 ;  /* 0x000000ffff027224 */ /* 0x000fc800078e0a09 */
[----:B------:R-:W-:Y:S01]  /*23f30*/  IMAD R33, R10, R2, R33 ;  /* 0x000000020a217224 */ /* 0x000fe200078e0221 */
[----:B------:R0:W5:Y:S01]  /*23f40*/  @!P0 LDG.E R25, desc[UR36][R4.64] ;  /* 0x0000002404198981 */ /* 0x000162000c1e1900 */
[----:B------:R-:W-:Y:S01]  /*23f50*/  IMAD R2, RZ, RZ, -UR38 ;  /* 0x80000026ff027e24 */ /* 0x000fe2000f8e02ff */
[----:B------:R-:W-:Y:S02]  /*23f60*/  ISETP.GT.U32.AND P0, PT, R8, 0x5f, PT ;  /* 0x0000005f0800780c */ /* 0x000fe40003f04070 */
[----:B------:R-:W-:Y:S01]  /*23f70*/  LOP3.LUT R16, R16, 0xffffdfff, RZ, 0xc0, !PT ;  /* 0xffffdfff10107812 */ /* 0x000fe200078ec0ff */
[----:B------:R-:W-:Y:S02]  /*23f80*/  IMAD R19, R19, R2, UR46 ;  /* 0x0000002e13137e24 */ /* 0x000fe4000f8e0202 */
[----:B------:R-:W-:-:S03]  /*23f90*/  IMAD.U32 R2, RZ, RZ, UR48 ;  /* 0x00000030ff027e24 */ /* 0x000fc6000f8e00ff */
[----:B------:R-:W-:Y:S02]  /*23fa0*/  SHF.R.S32.HI R27, RZ, 0x1f, R19 ;  /* 0x0000001fff1b7819 */ /* 0x000fe40000011413 */
[----:B------:R-:W-:-:S13]  /*23fb0*/  ISETP.NE.AND P2, PT, R2, 0x3, PT ;  /* 0x000000030200780c */ /* 0x000fda0003f45270 */
[----:B------:R-:W-:-:S04]  /*23fc0*/  @P2 LOP3.LUT R16, R16, 0x2000, RZ, 0xfc, !PT ;  /* 0x0000200010102812 */ /* 0x000fc800078efcff */
[----:B------:R-:W-:-:S04]  /*23fd0*/  LOP3.LUT R16, R16, 0xfffffffd, RZ, 0xc0, !PT ;  /* 0xfffffffd10107812 */ /* 0x000fc800078ec0ff */
[----:B------:R-:W-:Y:S01]  /*23fe0*/  @P0 LOP3.LUT R16, R16, 0x2, RZ, 0xfc, !PT ;  /* 0x0000000210100812 */ /* 0x000fe200078efcff */
[----:B0-----:R-:W-:Y:S06]  /*23ff0*/  @!P2 BRA `(.L_x_11380) ;  /* 0x000000000004a947 */ /* 0x001fec0003800000 */
[----:B------:R-:W-:Y:S01]  /*24000*/  BPT.TRAP 0x1 ;  /* 0x000000040000795c */ /* 0x000fe20000300000 */
.L_x_11380:
[----:B------:R-:W-:Y:S01]  /*24010*/  IMAD R24, R18, 0x8, R17 ;  /* 0x0000000812187824 */ /* 0x000fe200078e0211 */
[----:B------:R-:W-:Y:S01]  /*24020*/  SHF.L.U32 R3, R26, 0x1f, RZ ;  /* 0x0000001f1a037819 */ /* 0x000fe200000006ff */
[----:B------:R-:W-:Y:S03]  /*24030*/  BSSY B0, `(.L_x_11381) ;  /* 0x0000003000007945 */ /* 0x000fe60003800000 */
[----:B------:R-:W0:Y:S02]  /*24040*/  SYNCS.PHASECHK.TRANS64.TRYWAIT P0, [R24+URZ+0x32440], R3 ;  /* 0x03244003180075a7 */ /* 0x000e24000800017f */
[----:B0-----:R-:W-:Y:S05]  /*24050*/  @!P0 BRA `(.L_x_11382) ;  /* 0x0000003c00388947 */ /* 0x001fea0003800000 */
.L_x_11439:
[----:B------:R-:W-:Y:S05]  /*24060*/  BSYNC B0 ;  /* 0x0000000000007941 */ /* 0x000fea0003800000 */
.L_x_11381:
[----:B------:R-:W-:Y:S01]  /*24070*/  SHF.R.S32.HI R37, RZ, 0x1f, R33 ;  /* 0x0000001fff257819 */ /* 0x000fe20000011421 */
[----:B------:R-:W-:Y:S01]  /*24080*/  ULDC.64 UR4, c[0x0][0x300] ;  /* 0x0000c00000047ab9 */ /* 0x000fe20000000a00 */
[----:B------:R-:W1:Y:S01]  /*24090*/  S2R R6, SR_TID.X ;  /* 0x0000000000067919 */ /* 0x000e620000002100 */
[----:B-----5:R-:W-:Y:S02]  /*240a0*/  SHF.R.S32.HI R4, RZ, 0x1f, R25 ;  /* 0x0000001fff047819 */ /* 0x020fe40000011419 */
[----:B------:R-:W-:Y:S01]  /*240b0*/  IMAD R2, R37, UR4, RZ ;  /* 0x0000000425027c24 */ /* 0x000fe2000f8e02ff */
[----:B------:R-:W-:Y:S02]  /*240c0*/  LOP3.LUT P2, RZ, R16, 0x1, RZ, 0xc0, !PT ;  /* 0x0000000110ff7812 */ /* 0x000fe4000784c0ff */
[----:B------:R2:W-:Y:S01]  /*240d0*/  STL [R1+0x450], R4 ;  /* 0x0004500401007387 */ /* 0x0005e20000100800 */
[C---:B------:R-:W-:Y:S02]  /*240e0*/  IMAD R5, R33.reuse, UR5, R2 ;  /* 0x0000000521057c24 */ /* 0x040fe4000f8e0202 */
[----:B0-----:R-:W-:Y:S01]  /*240f0*/  IMAD.WIDE.U32 R2, R33, UR4, RZ ;  /* 0x0000000421027c25 */ /* 0x001fe2000f8e00ff */
[----:B------:R-:W-:-:S03]  /*24100*/  ULDC.64 UR4, c[0x0][0x310] ;  /* 0x0000c40000047ab9 */ /* 0x000fc60000000a00 */
[----:B------:R-:W-:Y:S02]  /*24110*/  IMAD.IADD R3, R3, 0x1, R5 ;  /* 0x0000000103037824 */ /* 0x000fe400078e0205 */
[----:B--2---:R-:W-:Y:S02]  /*24120*/  IMAD R4, R4, UR4, RZ ;  /* 0x0000000404047c24 */ /* 0x004fe4000f8e02ff */
        /* <DEDUP_REMOVED lines=57> */
.L_x_11453:
        /* <DEDUP_REMOVED lines=10> */
.L_x_11384:
        /* <DEDUP_REMOVED lines=10> */
.L_x_11385:
        /* <DEDUP_REMOVED lines=24> */
.L_x_11387:
[----:B------:R-:W-:Y:S05]  /*24780*/  BSYNC B6 ;  /* 0x0000000000067941 */ /* 0x000fea0003800000 */
.L_x_11386:
[----:B------:R-:W2:Y:S01]  /*24790*/  S2R R20, SR_TID.X ;  /* 0x0000000000147919 */ /* 0x000ea20000002100 */
[----:B------:R-:W-:Y:S01]  /*247a0*/  UISETP.NE.AND UP0, UPT, UR50, URZ, UPT ;  /* 0x0000003f3200728c */ /* 0x000fe2000bf05270 */
[----:B------:R-:W-:Y:S01]  /*247b0*/  R2UR UR6, R27 ;  /* 0x000000001b0672ca */ /* 0x000fe200000e0000 */
[----:B------:R-:W-:Y:S01]  /*247c0*/  ULDC.64 UR8, c[0x0][0x2d8] ;  /* 0x0000b60000087ab9 */ /* 0x000fe20000000a00 */
[----:B------:R-:W-:Y:S02]  /*247d0*/  R2UR UR7, R19 ;  /* 0x00000000130772ca */ /* 0x000fe400000e0000 */
[----:B------:R-:W-:Y:S02]  /*247e0*/  LOP3.LUT P5, RZ, R16, 0x100000, RZ, 0xc0, !PT ;  /* 0x0010000010ff7812 */ /* 0x000fe400078ac0ff */
[----:B------:R-:W-:-:S04]  /*247f0*/  PLOP3.LUT P0, PT, PT, PT, UP0, 0x80, 0x0 ;  /* 0x000000000000781c */ /* 0x000fc80003f0f008 */
[----:B------:R-:W-:-:S03]  /*24800*/  @UP0 ULDC UR4, c[0x0][0x44c] ;  /* 0x0001130000040ab9 */ /* 0x000fc60000000800 */
[----:B------:R-:W-:-:S04]  /*24810*/  UIMAD UR6, UR6, UR8, URZ ;  /* 0x00000008060672a4 */ /* 0x000fc8000f8e023f */
[----:B------:R-:W-:Y:S01]  /*24820*/  UIMAD UR6, UR7, UR9, UR6 ;  /* 0x00000009070672a4 */ /* 0x000fe2000f8e0206 */
[----:B--2---:R-:W-:-:S05]  /*24830*/  IMAD.SHL.U32 R20, R20, 0x10, RZ ;  /* 0x0000001014147824 */ /* 0x004fca00078e00ff */
[----:B------:R-:W-:-:S05]  /*24840*/  LOP3.LUT R20, R35, 0x70, R20, 0xf8, !PT ;  /* 0x0000007023147812 */ /* 0x000fca00078ef814 */
[----:B------:R-:W-:-:S04]  /*24850*/  VIADD R34, R20, UR43 ;  /* 0x0000002b14227c36 */ /* 0x000fc80008000000 */
[----:B------:R-:W-:Y:S01]  /*24860*/  @P0 IMAD.HI.U32 R0, R34, UR4, RZ ;  /* 0x0000000422000c27 */ /* 0x000fe2000f8e00ff */
[----:B------:R-:W-:Y:S01]  /*24870*/  PLOP3.LUT P0, PT, PT, PT, UP0, 0x80, 0x0 ;  /* 0x000000000000781c */ /* 0x000fe20003f0f008 */
[----:B------:R-:W-:Y:S02]  /*24880*/  @UP0 ULDC UR4, c[0x0][0x450] ;  /* 0x0001140000040ab9 */ /* 0x000fe40000000800 */
[----:B------:R-:W-:-:S10]  /*24890*/  IMAD.MOV.U32 R7, RZ, RZ, R34 ;  /* 0x000000ffff077224 */ /* 0x000fd400078e0022 */
[----:B------:R-:W-:Y:S02]  /*248a0*/  @P0 SHF.R.U32.HI R7, RZ, UR4, R0 ;  /* 0x00000004ff070c19 */ /* 0x000fe40008011600 */
[----:B------:R-:W-:Y:S02]  /*248b0*/  R2UR UR4, R19 ;  /* 0x00000000130472ca */ /* 0x000fe400000e0000 */
[----:B------:R-:W-:-:S11]  /*248c0*/  SHF.R.S32.HI R0, RZ, 0x1f, R7 ;  /* 0x0000001fff007819 */ /* 0x000fd60000011407 */
[----:B------:R-:W-:-:S03]  /*248d0*/  UIMAD.WIDE.U32 UR4, UR4, UR8, URZ ;  /* 0x00000008040472a5 */ /* 0x000fc6000f8e003f */
[----:B------:R-:W-:Y:S01]  /*248e0*/  ULDC.64 UR8, c[0x0][0x2e0] ;  /* 0x0000b80000087ab9 */ /* 0x000fe20000000a00 */
[----:B------:R-:W-:Y:S02]  /*248f0*/  UIADD3 UR5, UR5, UR6, URZ ;  /* 0x0000000605057290 */ /* 0x000fe4000fffe03f */
[----:B------:R-:W-:Y:S02]  /*24900*/  UIMAD UR6, UR51, UR8, URZ ;  /* 0x00000008330672a4 */ /* 0x000fe4000f8e023f */
[----:B------:R-:W-:Y:S02]  /*24910*/  UIMAD.WIDE.U32 UR4, UR38, UR8, UR4 ;  /* 0x00000008260472a5 */ /* 0x000fe4000f8e0004 */
[----:B------:R-:W-:-:S04]  /*24920*/  UIMAD UR6, UR38, UR9, UR6 ;  /* 0x00000009260672a4 */ /* 0x000fc8000f8e0206 */
[----:B------:R-:W-:Y:S02]  /*24930*/  UIADD3 UR6, UR5, UR6, URZ ;  /* 0x0000000605067290 */ /* 0x000fe4000fffe03f */
[----:B0-----:R-:W-:Y:S02]  /*24940*/  IMAD.U32 R5, RZ, RZ, UR5 ;  /* 0x00000005ff057e24 */ /* 0x001fe4000f8e00ff */
[----:B------:R-:W-:Y:S02]  /*24950*/  IMAD.MOV R5, RZ, RZ, -R7 ;  /* 0x000000ffff057224 */ /* 0x000fe400078e0a07 */
[----:B------:R-:W-:Y:S01]  /*24960*/  IMAD.U32 R4, RZ, RZ, UR4 ;  /* 0x00000004ff047e24 */ /* 0x000fe2000f8e00ff */
[----:B------:R-:W-:Y:S01]  /*24970*/  ULDC.64 UR4, c[0x0][0x2d0] ;  /* 0x0000b40000047ab9 */ /* 0x000fe20000000a00 */
[----:B------:R-:W-:Y:S01]  /*24980*/  IMAD.U32 R3, RZ, RZ, UR6 ;  /* 0x00000006ff037e24 */ /* 0x000fe2000f8e00ff */
[----:B------:R-:W-:Y:S01]  /*24990*/  ULDC UR6, c[0x0][0x448] ;  /* 0x0001120000067ab9 */ /* 0x000fe20000000800 */
[----:B------:R-:W-:-:S02]  /*249a0*/  IMAD R0, R0, UR4, RZ ;  /* 0x0000000400007c24 */ /* 0x000fc4000f8e02ff */
[----:B------:R-:W-:Y:S02]  /*249b0*/  IMAD R5, R5, UR6, R34 ;  /* 0x0000000605057c24 */ /* 0x000fe4000f8e0222 */
        /* <DEDUP_REMOVED lines=16> */
[----:B------:R-:W-:Y:S01]  /*24ac0*/  VIADD R4, R35, UR43 ;  /* 0x0000002b23047c36 */ /* 0x000fe20008000000 */
[----:B------:R-:W-:Y:S01]  /*24ad0*/  LOP3.LUT R16, R16, 0xffffefff, RZ, 0xc0, !PT ;  /* 0xffffefff10107812 */ /* 0x000fe200078ec0ff */
[----:B------:R-:W2:Y:S02]  /*24ae0*/  SHFL.IDX PT, R14, R0, RZ, 0x181f ;  /* 0x00181fff000e7589 */ /* 0x000ea400000e0000 */
[C---:B------:R-:W-:Y:S01]  /*24af0*/  VIADD R6, R4.reuse, 0x10 ;  /* 0x0000001004067836 */ /* 0x040fe20000000000 */
[C---:B------:R-:W-:Y:S01]  /*24b00*/  ISETP.GE.AND P1, PT, R4.reuse, UR41, PT ;  /* 0x0000002904007c0c */ /* 0x040fe2000bf26270 */
[----:B------:R-:W-:Y:S01]  /*24b10*/  VIADD R13, R4, 0x40 ;  /* 0x00000040040d7836 */ /* 0x000fe20000000000 */
[----:B------:R-:W3:Y:S04]  /*24b20*/  SHFL.IDX PT, R3, R5, RZ, 0x181f ;  /* 0x00181fff05037589 */ /* 0x000ee800000e0000 */
[----:B------:R-:W-:Y:S01]  /*24b30*/  SHFL.IDX PT, R9, R0, 0x2, 0x181f ;  /* 0x00581f0000097f89 */ /* 0x000fe200000e0000 */
[----:B------:R-:W-:-:S03]  /*24b40*/  ISETP.GE.AND P3, PT, R13, UR41, PT ;  /* 0x000000290d007c0c */ /* 0x000fc6000bf66270 */
[----:B------:R-:W-:Y:S03]  /*24b50*/  SHFL.IDX PT, R8, R5, 0x2, 0x181f ;  /* 0x00581f0005087f89 */ /* 0x000fe600000e0000 */
[----:B------:R-:W-:Y:S01]  /*24b60*/  @P1 LOP3.LUT R16, R16, 0x1000, RZ, 0xfc, !PT ;  /* 0x0000100010101812 */ /* 0x000fe200078efcff */
[----:B------:R-:W-:Y:S03]  /*24b70*/  SHFL.IDX PT, R7, R0, 0x3, 0x181f ;  /* 0x00781f0000077f89 */ /* 0x000fe600000e0000 */
[----:B------:R-:W-:Y:S01]  /*24b80*/  LOP3.LUT R16, R16, 0xfffff7ff, RZ, 0xc0, !PT ;  /* 0xfffff7ff10107812 */ /* 0x000fe200078ec0ff */
[----:B------:R-:W-:Y:S04]  /*24b90*/  SHFL.IDX PT, R21, R0, 0x5, 0x181f ;  /* 0x00b81f0000157f89 */ /* 0x000fe800000e0000 */
[----:B------:R-:W-:Y:S01]  /*24ba0*/  SHFL.IDX PT, R15, R0, 0x6, 0x181f ;  /* 0x00d81f00000f7f89 */ /* 0x000fe200000e0000 */
[----:B0-----:R-:W-:-:S03]  /*24bb0*/  IMAD.SHL.U32 R35, R2, 0x8, RZ ;  /* 0x0000000802237824 */ /* 0x001fc600078e00ff */
[----:B------:R-:W-:Y:S02]  /*24bc0*/  SHFL.IDX PT, R2, R5, 0x1, 0x181f ;  /* 0x00381f0005027f89 */ /* 0x000fe400000e0000 */
[----:B------:R-:W-:-:S04]  /*24bd0*/  LOP3.LUT R35, R35, 0x38, RZ, 0xc0, !PT ;  /* 0x0000003823237812 */ /* 0x000fc800078ec0ff */
[----:B--2---:R-:W-:Y:S02]  /*24be0*/  @!P1 LEA R12, P0, R35, R14, 0x1 ;  /* 0x0000000e230c9211 */ /* 0x004fe400078008ff */
[----:B------:R-:W0:Y:S03]  /*24bf0*/  SHFL.IDX PT, R14, R0, 0x1, 0x181f ;  /* 0x00381f00000e7f89 */ /* 0x000e2600000e0000 */
[----:B---3--:R-:W-:Y:S01]  /*24c00*/  @!P1 IMAD.X R3, RZ, RZ, R3, P0 ;  /* 0x000000ffff039224 */ /* 0x008fe200000e0603 */
[----:B------:R-:W-:Y:S02]  /*24c10*/  ISETP.GE.AND P1, PT, R6, UR41, PT ;  /* 0x0000002906007c0c */ /* 0x000fe4000bf26270 */
[----:B------:R-:W2:Y:S11]  /*24c20*/  SHFL.IDX PT, R6, R5, 0x3, 0x181f ;  /* 0x00781f0005067f89 */ /* 0x000eb600000e0000 */
[----:B------:R-:W-:-:S04]  /*24c30*/  @P1 LOP3.LUT R16, R16, 0x800, RZ, 0xfc, !PT ;  /* 0x0000080010101812 */ /* 0x000fc800078efcff */
[----:B------:R-:W-:Y:S02]  /*24c40*/  LOP3.LUT R16, R16, 0xfffffbff, RZ, 0xc0, !PT ;  /* 0xfffffbff10107812 */ /* 0x000fe400078ec0ff */
[----:B0-----:R-:W-:Y:S02]  /*24c50*/  @!P1 LEA R10, P0, R35, R14, 0x1 ;  /* 0x0000000e230a9211 */ /* 0x001fe400078008ff */
[----:B------:R-:W0:Y:S03]  /*24c60*/  SHFL.IDX PT, R14, R0, 0x4, 0x181f ;  /* 0x00981f00000e7f89 */ /* 0x000e2600000e0000 */
[----:B------:R-:W-:Y:S02]  /*24c70*/  @!P1 IMAD.X R11, RZ, RZ, R2, P0 ;  /* 0x000000ffff0b9224 */ /* 0x000fe400000e0602 */
[----:B------:R-:W-:-:S05]  /*24c80*/  VIADD R2, R4, 0x20 ;  /* 0x0000002004027836 */ /* 0x000fca0000000000 */
[----:B------:R-:W-:Y:S01]  /*24c90*/  ISETP.GE.AND P6, PT, R2, UR41, PT ;  /* 0x0000002902007c0c */ /* 0x000fe2000bfc6270 */
[----:B------:R-:W-:-:S05]  /*24ca0*/  VIADD R2, R4, 0x30 ;  /* 0x0000003004027836 */ /* 0x000fca0000000000 */
[----:B------:R-:W-:Y:S02]  /*24cb0*/  ISETP.GE.AND P4, PT, R2, UR41, PT ;  /* 0x0000002902007c0c */ /* 0x000fe4000bf86270 */
[----:B------:R-:W3:Y:S05]  /*24cc0*/  SHFL.IDX PT, R2, R5, 0x4, 0x181f ;  /* 0x00981f0005027f89 */ /* 0x000eea00000e0000 */
[----:B------:R-:W-:Y:S02]  /*24cd0*/  @!P6 LEA R9, P0, R35, R9, 0x1 ;  /* 0x000000092309e211 */ /* 0x000fe400078008ff */
[----:B------:R-:W-:-:S03]  /*24ce0*/  @P6 LOP3.LUT R16, R16, 0x400, RZ, 0xfc, !PT ;  /* 0x0000040010106812 */ /* 0x000fc600078efcff */
[----:B------:R-:W-:Y:S01]  /*24cf0*/  @!P6 IMAD.X R8, RZ, RZ, R8, P0 ;  /* 0x000000ffff08e224 */ /* 0x000fe200000e0608 */
[----:B------:R-:W-:Y:S02]  /*24d00*/  @!P4 LEA R7, P0, R35, R7, 0x1 ;  /* 0x000000072307c211 */ /* 0x000fe400078008ff */
[----:B------:R-:W-:-:S03]  /*24d10*/  LOP3.LUT R16, R16, 0xffbfffff, RZ, 0xc0, !PT ;  /* 0xffbfffff10107812 */ /* 0x000fc600078ec0ff */
[----:B--2---:R-:W-:Y:S01]  /*24d20*/  @!P4 IMAD.X R6, RZ, RZ, R6, P0 ;  /* 0x000000ffff06c224 */ /* 0x004fe200000e0606 */
[----:B0-----:R-:W-:Y:S02]  /*24d30*/  @!P3 LEA R14, P0, R35, R14, 0x1 ;  /* 0x0000000e230eb211 */ /* 0x001fe400078008ff */
[----:B------:R-:W-:-:S04]  /*24d40*/  @P6 LOP3.LUT R16, R16, 0x400000, RZ, 0xfc, !PT ;  /* 0x0040000010106812 */ /* 0x000fc800078efcff */
[C---:B------:R-:W-:Y:S01]  /*24d50*/  LOP3.LUT P6, RZ, R16.reuse, 0x1000, RZ, 0xc0, !PT ;  /* 0x0000100010ff7812 */ /* 0x040fe200078cc0ff */
[----:B---3--:R-:W-:Y:S01]  /*24d60*/  @!P3 IMAD.X R13, RZ, RZ, R2, P0 ;  /* 0x000000ffff0db224 */ /* 0x008fe200000e0602 */
[----:B------:R-:W-:Y:S01]  /*24d70*/  LOP3.LUT R16, R16, 0xfffffdff, RZ, 0xc0, !PT ;  /* 0xfffffdff10107812 */ /* 0x000fe200078ec0ff */
[----:B------:R-:W-:-:S03]  /*24d80*/  VIADD R2, R4, 0x50 ;  /* 0x0000005004027836 */ /* 0x000fc60000000000 */
[----:B------:R-:W-:Y:S02]  /*24d90*/  @P4 LOP3.LUT R16, R16, 0x200, RZ, 0xfc, !PT ;  /* 0x0000020010104812 */ /* 0x000fe400078efcff */
[----:B------:R-:W-:Y:S01]  /*24da0*/  ISETP.GE.AND P2, PT, R2, UR41, PT ;  /* 0x0000002902007c0c */ /* 0x000fe2000bf46270 */
[----:B------:R-:W-:Y:S01]  /*24db0*/  VIADD R2, R4, 0x60 ;  /* 0x0000006004027836 */ /* 0x000fe20000000000 */
[----:B------:R-:W-:-:S04]  /*24dc0*/  LOP3.LUT R16, R16, 0xfffffeff, RZ, 0xc0, !PT ;  /* 0xfffffeff10107812 */ /* 0x000fc800078ec0ff */
[----:B------:R-:W-:Y:S02]  /*24dd0*/  ISETP.GE.AND P1, PT, R2, UR41, PT ;  /* 0x0000002902007c0c */ /* 0x000fe4000bf26270 */
[----:B------:R-:W0:Y:S01]  /*24de0*/  SHFL.IDX PT, R2, R5, 0x5, 0x181f ;  /* 0x00b81f0005027f89 */ /* 0x000e2200000e0000 */
[----:B------:R-:W-:-:S04]  /*24df0*/  @P3 LOP3.LUT R16, R16, 0x100, RZ, 0xfc, !PT ;  /* 0x0000010010103812 */ /* 0x000fc800078efcff */
[----:B------:R-:W-:Y:S02]  /*24e00*/  @!P2 LEA R21, P0, R35, R21, 0x1 ;  /* 0x000000152315a211 */ /* 0x000fe400078008ff */
[----:B------:R-:W-:-:S04]  /*24e10*/  LOP3.LUT R16, R16, 0xffffff7f, RZ, 0xc0, !PT ;  /* 0xffffff7f10107812 */ /* 0x000fc800078ec0ff */
[----:B------:R-:W-:-:S04]  /*24e20*/  @P2 LOP3.LUT R16, R16, 0x80, RZ, 0xfc, !PT ;  /* 0x0000008010102812 */ /* 0x000fc800078efcff */
[----:B------:R-:W-:-:S04]  /*24e30*/  LOP3.LUT R16, R16, 0xffffffbf, RZ, 0xc0, !PT ;  /* 0xffffffbf10107812 */ /* 0x000fc800078ec0ff */
[----:B------:R-:W-:Y:S01]  /*24e40*/  @P1 LOP3.LUT R16, R16, 0x40, RZ, 0xfc, !PT ;  /* 0x0000004010101812 */ /* 0x000fe200078efcff */
[----:B0-----:R-:W-:Y:S01]  /*24e50*/  @!P2 IMAD.X R20, RZ, RZ, R2, P0 ;  /* 0x000000ffff14a224 */ /* 0x001fe200000e0602 */
[----:B------:R-:W-:Y:S01]  /*24e60*/  @!P1 LEA R35, P0, R35, R15, 0x1 ;  /* 0x0000000f23239211 */ /* 0x000fe200078008ff */
[----:B------:R-:W0:Y:S04]  /*24e70*/  SHFL.IDX PT, R2, R5, 0x6, 0x181f ;  /* 0x00d81f0005027f89 */ /* 0x000e2800000e0000 */
[----:B------:R-:W2:Y:S01]  /*24e80*/  SHFL.IDX PT, R5, R5, 0x7, 0x181f ;  /* 0x00f81f0005057f89 */ /* 0x000ea200000e0000 */
[----:B0-----:R-:W-:Y:S01]  /*24e90*/  @!P1 IMAD.X R15, RZ, RZ, R2, P0 ;  /* 0x000000ffff0f9224 */ /* 0x001fe200000e0602 */
[----:B------:R-:W-:Y:S01]  /*24ea0*/  LOP3.LUT P0, RZ, R16, 0x800, RZ, 0xc0, !PT ;  /* 0x0000080010ff7812 */ /* 0x000fe2000780c0ff */
[----:B------:R-:W-:-:S05]  /*24eb0*/  @!P6 IMAD.MOV.U32 R2, RZ, RZ, R12 ;  /* 0x000000ffff02e224 */ /* 0x000fca00078e000c */
[----:B------:R0:W-:Y:S01]  /*24ec0*/  @!P6 LDGSTS.E.BYPASS.LTC128B.128 [R22+0x18400], desc[UR36][R2.64], !P5 ;  /* 0x184000000216efae */ /* 0x0001e2000e901d64 */
[----:B------:R-:W-:-:S06]  /*24ed0*/  LOP3.LUT P6, RZ, R16, 0x400000, RZ, 0xc0, !PT ;  /* 0x0040000010ff7812 */ /* 0x000fcc00078cc0ff */
[----:B0-----:R-:W-:Y:S02]  /*24ee0*/  @!P0 IMAD.MOV.U32 R2, RZ, RZ, R10 ;  /* 0x000000ffff028224 */ /* 0x001fe400078e000a */
        /* <DEDUP_REMOVED lines=8> */
[----:B0-----:R-:W-:Y:S02]  /*24f70*/  @!P3 IMAD.MOV.U32 R2, RZ, RZ, R14 ;  /* 0x000000ffff02b224 */ /* 0x001fe400078e000e */
[----:B------:R-:W-:Y:S01]  /*24f80*/  @!P3 IMAD.MOV.U32 R3, RZ, RZ, R13 ;  /* 0x000000ffff03b224 */ /* 0x000fe200078e000d */
[----:B------:R0:W3:Y:S04]  /*24f90*/  SHFL.IDX PT, R14, R0, 0x7, 0x181f ;  /* 0x00f81f00000e7f89 */ /* 0x0000e800000e0000 */
[----:B------:R4:W-:Y:S02]  /*24fa0*/  @!P3 LDGSTS.E.BYPASS.LTC128B.128 [R22+0x1a400], desc[UR36][R2.64], !P5 ;  /* 0x1a4000000216bfae */ /* 0x0009e4000e901d64 */
[----:B----4-:R-:W-:-:S02]  /*24fb0*/  @!P2 IMAD.MOV.U32 R2, RZ, RZ, R21 ;  /* 0x000000ffff02a224 */ /* 0x010fc400078e0015 */
[----:B------:R-:W-:-:S05]  /*24fc0*/  @!P2 IMAD.MOV.U32 R3, RZ, RZ, R20 ;  /* 0x000000ffff03a224 */ /* 0x000fca00078e0014 */
[----:B------:R4:W-:Y:S02]  /*24fd0*/  @!P2 LDGSTS.E.BYPASS.LTC128B.128 [R22+0x1ac00], desc[UR36][R2.64], !P5 ;  /* 0x1ac000000216afae */ /* 0x0009e4000e901d64 */
[----:B----4-:R-:W-:Y:S02]  /*24fe0*/  @!P1 IMAD.MOV.U32 R2, RZ, RZ, R35 ;  /* 0x000000ffff029224 */ /* 0x010fe400078e0023 */
[----:B------:R-:W4:Y:S01]  /*24ff0*/  S2R R35, SR_TID.X ;  /* 0x0000000000237919 */ /* 0x000f220000002100 */
[----:B------:R-:W-:-:S05]  /*25000*/  @!P1 IMAD.MOV.U32 R3, RZ, RZ, R15 ;  /* 0x000000ffff039224 */ /* 0x000fca00078e000f */
[----:B------:R0:W-:Y:S01]  /*25010*/  @!P1 LDGSTS.E.BYPASS.LTC128B.128 [R22+0x1b400], desc[UR36][R2.64], !P5 ;  /* 0x1b40000002169fae */ /* 0x0001e2000e901d64 */
[----:B----4-:R-:W-:-:S04]  /*25020*/  LOP3.LUT R35, R35, 0x7f, RZ, 0xc0, !PT ;  /* 0x0000007f23237812 */ /* 0x010fc800078ec0ff */
[----:B0-23--:R-:W-:-:S07]  /*25030*/  SHF.R.U32.HI R35, RZ, 0x3, R35 ;  /* 0x00000003ff237819 */ /* 0x00dfce0000011623 */
.L_x_11470:
[----:B------:R-:W0:Y:S01]  /*25040*/  S2R R0, SR_TID.X ;  /* 0x0000000000007919 */ /* 0x000e220000002100 */
[----:B------:R-:W-:Y:S01]  /*25050*/  VIADD R4, R4, 0x70 ;  /* 0x0000007004047836 */ /* 0x000fe20000000000 */
[----:B------:R-:W-:-:S04]  /*25060*/  LOP3.LUT R16, R16, 0xffffbfff, RZ, 0xc0, !PT ;  /* 0xffffbfff10107812 */ /* 0x000fc800078ec0ff */
[----:B------:R-:W-:-:S13]  /*25070*/  ISETP.GE.AND P1, PT, R4, UR41, PT ;  /* 0x0000002904007c0c */ /* 0x000fda000bf26270 */
[----:B------:R-:W-:Y:S01]  /*25080*/  @P1 LOP3.LUT R16, R16, 0x4000, RZ, 0xfc, !PT ;  /* 0x0000400010101812 */ /* 0x000fe200078efcff */
[----:B0-----:R-:W-:-:S05]  /*25090*/  IMAD.SHL.U32 R0, R0, 0x8, RZ ;  /* 0x0000000800007824 */ /* 0x001fca00078e00ff */
[----:B------:R-:W-:-:S04]  /*250a0*/  LOP3.LUT R0, R0, 0x38, RZ, 0xc0, !PT ;  /* 0x0000003800007812 */ /* 0x000fc800078ec0ff */
[----:B------:R-:W-:-:S05]  /*250b0*/  @!P1 LEA R2, P0, R0, R14, 0x1 ;  /* 0x0000000e00029211 */ /* 0x000fca00078008ff */
[----:B------:R-:W-:Y:S01]  /*250c0*/  @!P1 IMAD.X R3, RZ, RZ, R5, P0 ;  /* 0x000000ffff039224 */ /* 0x000fe200000e0605 */
[----:B------:R-:W-:-:S04]  /*250d0*/  PLOP3.LUT P0, PT, PT, PT, PT, 0x80, 0x0 ;  /* 0x000000000000781c */ /* 0x000fc80003f0f070 */
[----:B------:R-:W-:Y:S01]  /*250e0*/  @!PT LDS RZ, [RZ] ;  /* 0x00000000fffff984 */ /* 0x000fe20000000800 */
[----:B------:R-:W-:Y:S01]  /*250f0*/  @!PT LDS RZ, [RZ] ;  /* 0x00000000fffff984 */ /* 0x000fe20000000800 */
[----:B------:R-:W-:Y:S01]  /*25100*/  @!PT LDS RZ, [RZ] ;  /* 0x00000000fffff984 */ /* 0x000fe20000000800 */
[----:B------:R0:W-:Y:S01]  /*25110*/  @!P1 LDGSTS.E.BYPASS.LTC128B.128 [R22+0x1bc00], desc[UR36][R2.64], !P5 ;  /* 0x1bc0000002169fae */ /* 0x0001e2000e901d64 */
[----:B------:R-:W-:-:S08]  /*25120*/  NOP ;  /* 0x0000000000007918 */ /* 0x000fd00000000000 */
.L_x_11389:
        /* <DEDUP_REMOVED lines=28> */
.L_x_11391:
[----:B------:R-:W-:Y:S05]  /*252f0*/  BSYNC B6 ;  /* 0x0000000000067941 */ /* 0x000fea0003800000 */
.L_x_11390:
[----:B------:R-:W-:Y:S01]  /*25300*/  UISETP.NE.AND UP0, UPT, UR50, URZ, UPT ;  /* 0x0000003f3200728c */ /* 0x000fe2000bf05270 */
[----:B------:R-:W-:Y:S01]  /*25310*/  R2UR UR6, R27 ;  /* 0x000000001b0672ca */ /* 0x000fe200000e0000 */
[----:B0-----:R-:W-:Y:S01]  /*25320*/  IMAD.MOV.U32 R2, RZ, RZ, R34 ;  /* 0x000000ffff027224 */ /* 0x001fe200078e0022 */
[----:B------:R-:W-:Y:S01]  /*25330*/  R2UR UR7, R19 ;  /* 0x00000000130772ca */ /* 0x000fe200000e0000 */
[----:B------:R-:W-:Y:S01]  /*25340*/  ULDC.64 UR8, c[0x0][0x3d8] ;  /* 0x0000f60000087ab9 */ /* 0x000fe20000000a00 */
[----:B------:R-:W0:Y:S01]  /*25350*/  S2R R20, SR_TID.X ;  /* 0x0000000000147919 */ /* 0x000e220000002100 */
[----:B------:R-:W-:Y:S02]  /*25360*/  PLOP3.LUT P0, PT, PT, PT, UP0, 0x80, 0x0 ;  /* 0x000000000000781c */ /* 0x000fe40003f0f008 */
[C---:B------:R-:W-:Y:S02]  /*25370*/  LOP3.LUT P2, RZ, R16.reuse, 0x80000, RZ, 0xc0, !PT ;  /* 0x0008000010ff7812 */ /* 0x040fe4000784c0ff */
[C---:B------:R-:W-:Y:S01]  /*25380*/  LOP3.LUT P3, RZ, R16.reuse, 0x40000, RZ, 0xc0, !PT ;  /* 0x0004000010ff7812 */ /* 0x040fe2000786c0ff */
[----:B------:R-:W-:Y:S01]  /*25390*/  @UP0 ULDC UR4, c[0x0][0x44c] ;  /* 0x0001130000040ab9 */ /* 0x000fe20000000800 */
[----:B------:R-:W-:-:S02]  /*253a0*/  LOP3.LUT P4, RZ, R16, 0x20000, RZ, 0xc0, !PT ;  /* 0x0002000010ff7812 */ /* 0x000fc4000788c0ff */
        /* <DEDUP_REMOVED lines=41> */
[----:B------:R-:W2:Y:S04]  /*25640*/  SHFL.IDX PT, R2, R4, RZ, 0x181f ;  /* 0x00181fff04027589 */ /* 0x000ea800000e0000 */
[----:B------:R-:W-:Y:S06]  /*25650*/  SHFL.IDX PT, R5, R4, 0x1, 0x181f ;  /* 0x00381f0004057f89 */ /* 0x000fec00000e0000 */
[----:B0-----:R-:W-:-:S05]  /*25660*/  @!P6 LEA R14, P0, R20, R14, 0x1 ;  /* 0x0000000e140ee211 */ /* 0x001fca00078008ff */
[----:B--2---:R-:W-:Y:S02]  /*25670*/  @!P6 IMAD.X R3, RZ, RZ, R2, P0 ;  /* 0x000000ffff03e224 */ /* 0x004fe400000e0602 */
        /* <DEDUP_REMOVED lines=11> */
[----:B--2---:R-:W-:Y:S02]  /*25730*/  @!P1 IMAD.MOV.U32 R2, RZ, RZ, R14 ;  /* 0x000000ffff029224 */ /* 0x004fe400078e000e */
[----:B------:R-:W-:Y:S01]  /*25740*/  @!P1 IMAD.MOV.U32 R3, RZ, RZ, R5 ;  /* 0x000000ffff039224 */ /* 0x000fe200078e0005 */
[----:B------:R-:W0:Y:S04]  /*25750*/  SHFL.IDX PT, R14, R0, 0x2, 0x181f ;  /* 0x00581f00000e7f89 */ /* 0x000e2800000e0000 */
[----:B------:R-:W-:Y:S04]  /*25760*/  @!P1 LDGSTS.E.BYPASS.LTC128B.128 [R22+0x22c00], desc[UR36][R2.64], !P2 ;  /* 0x22c0000002169fae */ /* 0x000fe8000d101d64 */
[----:B------:R-:W-:Y:S04]  /*25770*/  @!P1 LDGSTS.E.BYPASS.LTC128B.128 [R22+0x26c00], desc[UR36][R2.64+0x80], !P3 ;  /* 0x26c0008002169fae */ /* 0x000fe8000d901d64 */
[----:B------:R-:W-:Y:S04]  /*25780*/  @!P1 LDGSTS.E.BYPASS.LTC128B.128 [R22+0x2ac00], desc[UR36][R2.64+0x100], !P4 ;  /* 0x2ac0010002169fae */ /* 0x000fe8000e101d64 */
[----:B------:R2:W-:Y:S01]  /*25790*/  @!P1 LDGSTS.E.BYPASS.LTC128B.128 [R22+0x2ec00], desc[UR36][R2.64+0x180], !P5 ;  /* 0x2ec0018002169fae */ /* 0x0005e2000e901d64 */
[----:B------:R-:W-:-:S03]  /*257a0*/  LOP3.LUT P1, RZ, R16, 0x40, RZ, 0xc0, !PT ;  /* 0x0000004010ff7812 */ /* 0x000fc6000782c0ff */
[----:B------:R-:W3:Y:S01]  /*257b0*/  SHFL.IDX PT, R5, R4, 0x2, 0x181f ;  /* 0x00581f0004057f89 */ /* 0x000ee200000e0000 */
[----:B------:R-:W-:Y:S02]  /*257c0*/  P2R R6, PR, RZ, 0x2 ;  /* 0x00000002ff067803 */ /* 0x000fe40000000000 */
[----:B------:R-:W-:-:S04]  /*257d0*/  LOP3.LUT P1, RZ, R16, 0x100, RZ, 0xc0, !PT ;  /* 0x0000010010ff7812 */ /* 0x000fc8000782c0ff */
[----:B------:R-:W-:Y:S02]  /*257e0*/  P2R R8, PR, RZ, 0x2 ;  /* 0x00000002ff087803 */ /* 0x000fe40000000000 */
[----:B------:R-:W-:-:S13]  /*257f0*/  LOP3.LUT P1, RZ, R16, 0x400, RZ, 0xc0, !PT ;  /* 0x0000040010ff7812 */ /* 0x000fda000782c0ff */
[----:B0-----:R-:W-:-:S05]  /*25800*/  @!P1 LEA R14, P0, R20, R14, 0x1 ;  /* 0x0000000e140e9211 */ /* 0x001fca00078008ff */
[----:B---3--:R-:W-:Y:S02]  /*25810*/  @!P1 IMAD.X R5, RZ, RZ, R5, P0 ;  /* 0x000000ffff059224 */ /* 0x008fe400000e0605 */
[----:B--2---:R-:W-:Y:S02]  /*25820*/  @!P1 IMAD.MOV.U32 R2, RZ, RZ, R14 ;  /* 0x000000ffff029224 */ /* 0x004fe400078e000e */
[----:B------:R-:W0:Y:S01]  /*25830*/  SHFL.IDX PT, R14, R0, 0x3, 0x181f ;  /* 0x00781f00000e7f89 */ /* 0x000e2200000e0000 */
[----:B------:R-:W-:-:S03]  /*25840*/  @!P1 IMAD.MOV.U32 R3, RZ, RZ, R5 ;  /* 0x000000ffff039224 */ /* 0x000fc600078e0005 */
[----:B------:R-:W2:Y:S04]  /*25850*/  SHFL.IDX PT, R5, R4, 0x3, 0x181f ;  /* 0x00781f0004057f89 */ /* 0x000ea800000e0000 */
[----:B------:R-:W-:Y:S04]  /*25860*/  @!P1 LDGSTS.E.BYPASS.LTC128B.128 [R22+0x23400], desc[UR36][R2.64], !P2 ;  /* 0x2340000002169fae */ /* 0x000fe8000d101d64 */
[----:B------:R-:W-:Y:S04]  /*25870*/  @!P1 LDGSTS.E.BYPASS.LTC128B.128 [R22+0x27400], desc[UR36][R2.64+0x80], !P3 ;  /* 0x2740008002169fae */ /* 0x000fe8000d901d64 */
[----:B------:R-:W-:Y:S04]  /*25880*/  @!P1 LDGSTS.E.BYPASS.LTC128B.128 [R22+0x2b400], desc[UR36][R2.64+0x100], !P4 ;  /* 0x2b40010002169fae */ /* 0x000fe8000e101d64 */
[----:B------:R3:W-:Y:S01]  /*25890*/  @!P1 LDGSTS.E.BYPASS.LTC128B.128 [R22+0x2f400], desc[UR36][R2.64+0x180], !P5 ;  /* 0x2f40018002169fae */ /* 0x0007e2000e901d64 */
[----:B------:R-:W-:-:S02]  /*258a0*/  ISETP.NE.AND P1, PT, R8, RZ, PT ;  /* 0x000000ff0800720c */ /* 0x000fc40003f25270 */
[----:B0-----:R-:W-:-:S05]  /*258b0*/  @!P6 LEA R14, P0, R20, R14, 0x1 ;  /* 0x0000000e140ee211 */ /* 0x001fca00078008ff */
[----:B--2---:R-:W-:Y:S02]  /*258c0*/  @!P6 IMAD.X R5, RZ, RZ, R5, P0 ;  /* 0x000000ffff05e224 */ /* 0x004fe400000e0605 */
[----:B---3--:R-:W-:Y:S02]  /*258d0*/  @!P6 IMAD.MOV.U32 R2, RZ, RZ, R14 ;  /* 0x000000ffff02e224 */ /* 0x008fe400078e000e */
        /* <DEDUP_REMOVED lines=29> */
[----:B0-----:R-:W-:-:S05]  /*25ab0*/  @!P1 LEA R14, P0, R20, R14, 0x1 ;  /* 0x0000000e140e9211 */ /* 0x001fca00078008ff */
[----:B--2---:R-:W-:Y:S02]  /*25ac0*/  @!P1 IMAD.X R5, RZ, RZ, R5, P0 ;  /* 0x000000ffff059224 */ /* 0x004fe400000e0605 */
[----:B---3--:R-:W-:Y:S02]  /*25ad0*/  @!P1 IMAD.MOV.U32 R2, RZ, RZ, R14 ;  /* 0x000000ffff029224 */ /* 0x008fe400078e000e */
[----:B------:R-:W-:Y:S01]  /*25ae0*/  @!P1 IMAD.MOV.U32 R3, RZ, RZ, R5 ;  /* 0x000000ffff039224 */ /* 0x000fe200078e0005 */
[----:B------:R0:W2:Y:S04]  /*25af0*/  SHFL.IDX PT, R14, R0, 0x7, 0x181f ;  /* 0x00f81f00000e7f89 */ /* 0x0000a800000e0000 */
[----:B------:R0:W-:Y:S04]  /*25b00*/  @!P1 LDGSTS.E.BYPASS.LTC128B.128 [R22+0x25400], desc[UR36][R2.64], !P2 ;  /* 0x2540000002169fae */ /* 0x0001e8000d101d64 */
[----:B------:R0:W-:Y:S04]  /*25b10*/  @!P1 LDGSTS.E.BYPASS.LTC128B.128 [R22+0x29400], desc[UR36][R2.64+0x80], !P3 ;  /* 0x2940008002169fae */ /* 0x0001e8000d901d64 */
[----:B------:R0:W-:Y:S04]  /*25b20*/  @!P1 LDGSTS.E.BYPASS.LTC128B.128 [R22+0x2d400], desc[UR36][R2.64+0x100], !P4 ;  /* 0x2d40010002169fae */ /* 0x0001e8000e101d64 */
[----:B------:R0:W-:Y:S04]  /*25b30*/  @!P1 LDGSTS.E.BYPASS.LTC128B.128 [R22+0x31400], desc[UR36][R2.64+0x180], !P5 ;  /* 0x3140018002169fae */ /* 0x0001e8000e901d64 */
[----:B------:R0:W3:Y:S02]  /*25b40*/  SHFL.IDX PT, R5, R4, 0x7, 0x181f ;  /* 0x00f81f0004057f89 */ /* 0x0000e400000e0000 */
.L_x_11488:
[----:B------:R-:W-:-:S13]  /*25b50*/  LOP3.LUT P1, RZ, R16, 0x4000, RZ, 0xc0, !PT ;  /* 0x0000400010ff7812 */ /* 0x000fda000782c0ff */
[----:B0-2---:R-:W-:-:S05]  /*25b60*/  @!P1 LEA R2, P0, R20, R14, 0x1 ;  /* 0x0000000e14029211 */ /* 0x005fca00078008ff */
[----:B---3--:R-:W-:Y:S01]  /*25b70*/  @!P1 IMAD.X R3, RZ, RZ, R5, P0 ;  /* 0x000000ffff039224 */ /* 0x008fe200000e0605 */
[----:B------:R-:W-:-:S04]  /*25b80*/  PLOP3.LUT P0, PT, PT, PT, PT, 0x80, 0x0 ;  /* 0x000000000000781c */ /* 0x000fc80003f0f070 */
        /* <DEDUP_REMOVED lines=8> */
.L_x_11393:
        /* <DEDUP_REMOVED lines=18> */
.L_x_11489:
[----:B------:R-:W-:Y:S05]  /*25d30*/  BSYNC B0 ;  /* 0x0000000000007941 */ /* 0x000fea0003800000 */
.L_x_11394:
[----:B------:R-:W-:-:S13]  /*25d40*/  LOP3.LUT P0, RZ, R16, 0x2000, RZ, 0xc0, !PT ;  /* 0x0000200010ff7812 */ /* 0x000fda000780c0ff */
[----:B------:R-:W-:Y:S05]  /*25d50*/  @!P0 BRA `(.L_x_11396) ;  /* 0x0000000000048947 */ /* 0x000fea0003800000 */
[----:B------:R-:W-:Y:S01]  /*25d60*/  BPT.TRAP 0x1 ;  /* 0x000000040000795c */ /* 0x000fe20000300000 */
.L_x_11396:
[----:B------:R-:W-:Y:S01]  /*25d70*/  SHF.L.U32 R3, R26, 0x1f, RZ ;  /* 0x0000001f1a037819 */ /* 0x000fe200000006ff */
[----:B------:R-:W-:Y:S03]  /*25d80*/  BSSY B0, `(.L_x_11397) ;  /* 0x0000003000007945 */ /* 0x000fe60003800000 */
[----:B------:R-:W2:Y:S02]  /*25d90*/  SYNCS.PHASECHK.TRANS64.TRYWAIT P0, [R24+URZ+0x32460], R3 ;  /* 0x03246003180075a7 */ /* 0x000ea4000800017f */
[----:B--2---:R-:W-:Y:S05]  /*25da0*/  @!P0 BRA `(.L_x_11398) ;  /* 0x0000003c002c8947 */ /* 0x004fea0003800000 */
.L_x_11490:
[----:B------:R-:W-:Y:S05]  /*25db0*/  BSYNC B0 ;  /* 0x0000000000007941 */ /* 0x000fea0003800000 */
.L_x_11397:
[----:B------:R-:W3:Y:S01]  /*25dc0*/  LDL.LU R4, [R1+0x450] ;  /* 0x0004500001047983 */ /* 0x000ee20000300800 */
[----:B------:R-:W-:Y:S01]  /*25dd0*/  ULDC.64 UR4, c[0x0][0x328] ;  /* 0x0000ca0000047ab9 */ /* 0x000fe20000000a00 */
[----:B------:R-:W-:Y:S01]  /*25de0*/  LOP3.LUT P4, RZ, R36, 0x8, RZ, 0xc0, !PT ;  /* 0x0000000824ff7812 */ /* 0x000fe2000788c0ff */
[----:B0-----:R-:W-:Y:S02]  /*25df0*/  IMAD R0, R37, UR4, RZ ;  /* 0x0000000425007c24 */ /* 0x001fe4000f8e02ff */
[----:B--2---:R-:W-:-:S04]  /*25e00*/  IMAD.WIDE.U32 R2, R33, UR4, RZ ;  /* 0x0000000421027c25 */ /* 0x004fc8000f8e00ff */
[----:B------:R-:W-:Y:S01]  /*25e10*/  IMAD R5, R33, UR5, R0 ;  /* 0x0000000521057c24 */ /* 0x000fe2000f8e0200 */
[----:B------:R-:W-:-:S03]  /*25e20*/  ULDC.64 UR4, c[0x0][0x338] ;  /* 0x0000ce0000047ab9 */ /* 0x000fc60000000a00 */
[----:B------:R-:W-:Y:S02]  /*25e30*/  IMAD.IADD R3, R3, 0x1, R5 ;  /* 0x0000000103037824 */ /* 0x000fe400078e0205 */
[----:B------:R-:W-:-:S04]  /*25e40*/  IMAD.WIDE.U32 R2, R25, UR4, R2 ;  /* 0x0000000419027c25 */ /* 0x000fc8000f8e0002 */
[----:B---3--:R-:W-:Y:S02]  /*25e50*/  IMAD R0, R4, UR4, RZ ;  /* 0x0000000404007c24 */ /* 0x008fe4000f8e02ff */
[----:B------:R-:W-:Y:S02]  /*25e60*/  IMAD R4, R18, 0x6000, R29 ;  /* 0x0000600012047824 */ /* 0x000fe400078e021d */
[----:B------:R-:W-:Y:S01]  /*25e70*/  IMAD R5, R25, UR5, R0 ;  /* 0x0000000519057c24 */ /* 0x000fe2000f8e0200 */
[----:B------:R-:W-:Y:S02]  /*25e80*/  ULDC.64 UR4, c[0x0][0x330] ;  /* 0x0000cc0000047ab9 */ /* 0x000fe40000000a00 */
[----:B------:R-:W-:Y:S02]  /*25e90*/  IMAD R0, R27, UR4, RZ ;  /* 0x000000041b007c24 */ /* 0x000fe4000f8e02ff */
[----:B------:R-:W-:Y:S02]  /*25ea0*/  IMAD.IADD R3, R3, 0x1, R5 ;  /* 0x0000000103037824 */ /* 0x000fe400078e0205 */
[----:B------:R-:W-:-:S02]  /*25eb0*/  IMAD R5, R19, UR5, R0 ;  /* 0x0000000513057c24 */ /* 0x000fc4000f8e0200 */
        /* <DEDUP_REMOVED lines=29> */
[----:B------:R0:W-:Y:S04]  /*26090*/  LDGSTS.E.BYPASS.LTC128B.128 [R4+0x9400], desc[UR36][R2.64+0x180], !P3 ;  /* 0x0940018002047fae */ /* 0x0001e8000d901d64 */
[----:B0-----:R-:W0:Y:S01]  /*260a0*/  SHFL.IDX PT, R3, R6, 0x1, 0x181f ;  /* 0x00381f0006037f89 */ /* 0x001e2200000e0000 */
        /* <DEDUP_REMOVED lines=10> */
[----:B------:R0:W-:Y:S01]  /*26150*/  LDGSTS.E.BYPASS.LTC128B.128 [R4+0x9c00], desc[UR36][R2.64+0x180], !P3 ;  /* 0x09c0018002047fae */ /* 0x0001e2000d901d64 */
[----:B--2---:R-:W-:-:S03]  /*26160*/  IADD3 R8, P3, R14, R0, RZ ;  /* 0x000000000e087210 */ /* 0x004fc60007f7e0ff */
        /* <DEDUP_REMOVED lines=36> */
.L_x_11504:
        /* <DEDUP_REMOVED lines=15> */
.L_x_11400:
        /* <DEDUP_REMOVED lines=10> */
.L_x_11401:
[----:B------:R-:W-:Y:S01]  /*26540*/  UIADD3 UR4, UR44, -0x2, URZ ;  /* 0xfffffffe2c047890 */ /* 0x000fe2000fffe03f */
[----:B------:R2:W-:Y:S03]  /*26550*/  SYNCS.ARRIVE.TRANS64.A1T0 RZ, [R24+URZ+0x32450], RZ ;  /* 0x032450ff18ff79a7 */ /* 0x0005e6000810003f */
[----:B------:R-:W-:-:S06]  /*26560*/  UISETP.GE.AND UP0, UPT, UR4, UR45, UPT ;  /* 0x0000002d0400728c */ /* 0x000fcc000bf06270 */
[----:B------:R-:W-:-:S13]  /*26570*/  PLOP3.LUT P0, PT, PT, PT, UP0, 0x40, 0x0 ;  /* 0x000000000000781c */ /* 0x000fda0003f0e808 */
[----:B--2---:R-:W-:Y:S05]  /*26580*/  @P0 BRA `(.L_x_11402) ;  /* 0x0000000c00640947 */ /* 0x004fea0003800000 */
[----:B------:R-:W-:Y:S01]  /*26590*/  BSSY B0, `(.L_x_11402) ;  /* 0x00000d8000007945 */ /* 0x000fe20003800000 */
[----:B------:R-:W-:-:S07]  /*265a0*/  IMAD.U32 R20, RZ, RZ, UR4 ;  /* 0x00000004ff147e24 */ /* 0x000fce000f8e00ff */
.L_x_11415:
[----:B0-----:R-:W0:Y:S01]  /*265b0*/  S2R R2, SR_TID.X ;  /* 0x0000000000027919 */ /* 0x001e220000002100 */
[----:B--2---:R-:W2:Y:S01]  /*265c0*/  LDC R3, c[0x0][0x430] ;  /* 0x00010c00ff037b82 */ /* 0x004ea20000000800 */
[----:B------:R-:W-:Y:S01]  /*265d0*/  IMAD R8, R20, 0x60, R31 ;  /* 0x0000006014087824 */ /* 0x000fe200078e021f */
[----:B------:R-:W-:Y:S01]  /*265e0*/  LOP3.LUT P1, RZ, R16, 0x2000, RZ, 0xc0, !PT ;  /* 0x0000200010ff7812 */ /* 0x000fe2000782c0ff */
        /* <DEDUP_REMOVED lines=18> */
[----:B------:R-:W-:Y:S01]  /*26710*/  @!P2 IMAD.IADD R3, R5, 0x1, R3 ;  /* 0x000000010503a824 */ /* 0x000fe200078e0203 */
[----:B------:R-:W-:Y:S05]  /*26720*/  YIELD ;  /* 0x0000000000007946 */ /* 0x000fea0003800000 */
[C---:B0-----:R-:W-:Y:S01]  /*26730*/  @!P2 LEA R6, P0, R2.reuse, R6, 0x2 ;  /* 0x000000060206a211 */ /* 0x041fe200078010ff */
[----:B------:R-:W-:Y:S01]  /*26740*/  IMAD.MOV.U32 R4, RZ, RZ, RZ ;  /* 0x000000ffff047224 */ /* 0x000fe200078e00ff */
[----:B------:R-:W-:Y:S02]  /*26750*/  ULDC UR4, c[0x0][0x430] ;  /* 0x00010c0000047ab9 */ /* 0x000fe40000000800 */
[----:B------:R-:W-:Y:S01]  /*26760*/  @!P2 LEA.HI.X R7, R2, R7, R3, 0x2, P0 ;  /* 0x000000070207a211 */ /* 0x000fe200000f1403 */
[----:B------:R-:W-:Y:S01]  /*26770*/  IMAD.MOV R5, RZ, RZ, -R9 ;  /* 0x000000ffff057224 */ /* 0x000fe200078e0a09 */
[----:B------:R-:W-:Y:S01]  /*26780*/  ISETP.NE.AND P0, PT, R18, 0x2, PT ;  /* 0x000000021200780c */ /* 0x000fe20003f05270 */
[----:B------:R-:W-:-:S02]  /*26790*/  IMAD.MOV.U32 R2, RZ, RZ, R20 ;  /* 0x000000ffff027224 */ /* 0x000fc400078e0014 */
[----:B------:R-:W-:Y:S01]  /*267a0*/  IMAD R5, R5, UR4, R8 ;  /* 0x0000000405057c24 */ /* 0x000fe2000f8e0208 */
[----:B------:R-:W-:Y:S01]  /*267b0*/  SEL R3, RZ, 0x1, P0 ;  /* 0x00000001ff037807 */ /* 0x000fe20000000000 */
[----:B------:R0:W5:Y:S01]  /*267c0*/  @!P2 LDG.E R4, desc[UR36][R6.64] ;  /* 0x000000240604a981 */ /* 0x000162000c1e1900 */
[----:B------:R-:W-:Y:S01]  /*267d0*/  SEL R18, R18, RZ, P0 ;  /* 0x000000ff12127207 */ /* 0x000fe20000000000 */
[----:B------:R-:W-:Y:S01]  /*267e0*/  VIADD R20, R20, 0xffffffff ;  /* 0xffffffff14147836 */ /* 0x000fe20000000000 */
[----:B------:R-:W-:Y:S02]  /*267f0*/  LOP3.LUT R26, R26, R3, RZ, 0x3c, !PT ;  /* 0x000000031a1a7212 */ /* 0x000fe400078e3cff */
[----:B------:R-:W-:Y:S01]  /*26800*/  ISETP.GT.AND P2, PT, R2, UR45, PT ;  /* 0x0000002d02007c0c */ /* 0x000fe2000bf44270 */
[----:B-1----:R-:W-:-:S12]  /*26810*/  @!P1 BRA `(.L_x_11403) ;  /* 0x0000000000049947 */ /* 0x002fd80003800000 */
[----:B------:R-:W-:Y:S01]  /*26820*/  BPT.TRAP 0x1 ;  /* 0x000000040000795c */ /* 0x000fe20000300000 */
.L_x_11403:
[----:B------:R-:W-:Y:S01]  /*26830*/  IMAD R10, R18, 0x8, R17 ;  /* 0x00000008120a7824 */ /* 0x000fe200078e0211 */
[----:B------:R-:W-:Y:S01]  /*26840*/  SHF.L.U32 R25, R26, 0x1f, RZ ;  /* 0x0000001f1a197819 */ /* 0x000fe200000006ff */
[----:B------:R-:W-:Y:S01]  /*26850*/  BSSY B1, `(.L_x_11404) ;  /* 0x0000004000017945 */ /* 0x000fe20003800000 */
[----:B------:R-:W-:Y:S02]  /*26860*/  SHF.R.S32.HI R23, RZ, 0x1f, R5 ;  /* 0x0000001fff177819 */ /* 0x000fe40000011405 */
[----:B------:R-:W2:Y:S02]  /*26870*/  SYNCS.PHASECHK.TRANS64.TRYWAIT P0, [R10+URZ+0x32440], R25 ;  /* 0x032440190a0075a7 */ /* 0x000ea4000800017f */
[----:B--2---:R-:W-:Y:S05]  /*26880*/  @!P0 BRA `(.L_x_11405) ;  /* 0x0000003800cc8947 */ /* 0x004fea0003800000 */
.L_x_11505:
[----:B------:R-:W-:Y:S05]  /*26890*/  BSYNC B1 ;  /* 0x0000000000017941 */ /* 0x000fea0003800000 */
.L_x_11404:
[----:B------:R-:W-:Y:S01]  /*268a0*/  ULDC.64 UR4, c[0x0][0x300] ;  /* 0x0000c00000047ab9 */ /* 0x000fe20000000a00 */
[----:B-1---5:R-:W-:Y:S01]  /*268b0*/  SHF.R.S32.HI R24, RZ, 0x1f, R4 ;  /* 0x0000001fff187819 */ /* 0x022fe20000011404 */
[----:B------:R-:W-:Y:S01]  /*268c0*/  IMAD R2, R23, UR4, RZ ;  /* 0x0000000417027c24 */ /* 0x000fe2000f8e02ff */
[----:B------:R-:W-:Y:S01]  /*268d0*/  LOP3.LUT P1, RZ, R16, 0x1, RZ, 0xc0, !PT ;  /* 0x0000000110ff7812 */ /* 0x000fe2000782c0ff */
[----:B------:R-:W-:Y:S02]  /*268e0*/  IMAD R8, R18, 0x1800, R29 ;  /* 0x0000180012087824 */ /* 0x000fe400078e021d */
[C---:B0-----:R-:W-:Y:S02]  /*268f0*/  IMAD R7, R5.reuse, UR5, R2 ;  /* 0x0000000505077c24 */ /* 0x041fe4000f8e0202 */
        /* <DEDUP_REMOVED lines=20> */
[----:B------:R-:W3:Y:S04]  /*26a40*/  SHFL.IDX PT, R6, R9, 0x1, 0x181f ;  /* 0x00381f0009067f89 */ /* 0x000ee800000e0000 */
[----:B------:R-:W4:Y:S01]  /*26a50*/  SHFL.IDX PT, R7, R21, 0x1, 0x181f ;  /* 0x00381f0015077f89 */ /* 0x000f2200000e0000 */
[----:B0-----:R-:W-:-:S03]  /*26a60*/  IADD3 R2, P0, R14, R0, RZ ;  /* 0x000000000e027210 */ /* 0x001fc60007f1e0ff */
[----:B------:R-:W0:Y:S02]  /*26a70*/  SHFL.IDX PT, R14, R9, 0x2, 0x181f ;  /* 0x00581f00090e7f89 */ /* 0x000e2400000e0000 */
[----:B-1----:R-:W-:Y:S01]  /*26a80*/  IMAD.X R3, RZ, RZ, R3, P0 ;  /* 0x000000ffff037224 */ /* 0x002fe200000e0603 */
[----:B---3--:R-:W-:-:S04]  /*26a90*/  IADD3 R6, P0, R6, R0, RZ ;  /* 0x0000000006067210 */ /* 0x008fc80007f1e0ff */
[----:B------:R1:W-:Y:S01]  /*26aa0*/  LDGSTS.E.BYPASS.LTC128B.128 [R8+0x1c400], desc[UR36][R2.64], !P1 ;  /* 0x1c40000002087fae */ /* 0x0003e2000c901d64 */
[----:B----4-:R-:W-:-:S05]  /*26ab0*/  IMAD.X R7, RZ, RZ, R7, P0 ;  /* 0x000000ffff077224 */ /* 0x010fca00000e0607 */
[----:B------:R3:W-:Y:S04]  /*26ac0*/  LDGSTS.E.BYPASS.LTC128B.128 [R8+0x1cc00], desc[UR36][R6.64], !P1 ;  /* 0x1cc0000006087fae */ /* 0x0007e8000c901d64 */
[----:B-1----:R-:W1:Y:S01]  /*26ad0*/  SHFL.IDX PT, R3, R21, 0x2, 0x181f ;  /* 0x00581f0015037f89 */ /* 0x002e6200000e0000 */
[----:B0-----:R-:W-:-:S03]  /*26ae0*/  IADD3 R2, P0, R14, R0, RZ ;  /* 0x000000000e027210 */ /* 0x001fc60007f1e0ff */
[----:B------:R-:W0:Y:S04]  /*26af0*/  SHFL.IDX PT, R14, R9, 0x3, 0x181f ;  /* 0x00781f00090e7f89 */ /* 0x000e2800000e0000 */
[----:B---3--:R-:W3:Y:S01]  /*26b00*/  SHFL.IDX PT, R7, R21, 0x3, 0x181f ;  /* 0x00781f0015077f89 */ /* 0x008ee200000e0000 */
[----:B-1----:R-:W-:-:S05]  /*26b10*/  IMAD.X R3, RZ, RZ, R3, P0 ;  /* 0x000000ffff037224 */ /* 0x002fca00000e0603 */
[----:B------:R1:W-:Y:S01]  /*26b20*/  LDGSTS.E.BYPASS.LTC128B.128 [R8+0x1d400], desc[UR36][R2.64], !P1 ;  /* 0x1d40000002087fae */ /* 0x0003e2000c901d64 */
[----:B0-----:R-:W-:-:S03]  /*26b30*/  IADD3 R6, P0, R14, R0, RZ ;  /* 0x000000000e067210 */ /* 0x001fc60007f1e0ff */
[----:B------:R-:W0:Y:S02]  /*26b40*/  SHFL.IDX PT, R14, R9, 0x4, 0x181f ;  /* 0x00981f00090e7f89 */ /* 0x000e2400000e0000 */
[----:B---3--:R-:W-:-:S05]  /*26b50*/  IMAD.X R7, RZ, RZ, R7, P0 ;  /* 0x000000ffff077224 */ /* 0x008fca00000e0607 */
[----:B------:R3:W-:Y:S04]  /*26b60*/  LDGSTS.E.BYPASS.LTC128B.128 [R8+0x1dc00], desc[UR36][R6.64], !P1 ;  /* 0x1dc0000006087fae */ /* 0x0007e8000c901d64 */
[----:B-1----:R-:W1:Y:S04]  /*26b70*/  SHFL.IDX PT, R3, R21, 0x4, 0x181f ;  /* 0x00981f0015037f89 */ /* 0x002e6800000e0000 */
[----:B------:R-:W4:Y:S01]  /*26b80*/  SHFL.IDX PT, R21, R21, 0x5, 0x181f ;  /* 0x00b81f0015157f89 */ /* 0x000f2200000e0000 */
[----:B0-----:R-:W-:-:S03]  /*26b90*/  IADD3 R2, P0, R14, R0, RZ ;  /* 0x000000000e027210 */ /* 0x001fc60007f1e0ff */
[----:B------:R3:W0:Y:S02]  /*26ba0*/  SHFL.IDX PT, R14, R9, 0x5, 0x181f ;  /* 0x00b81f00090e7f89 */ /* 0x00062400000e0000 */
[----:B-1----:R-:W-:-:S05]  /*26bb0*/  IMAD.X R3, RZ, RZ, R3, P0 ;  /* 0x000000ffff037224 */ /* 0x002fca00000e0603 */
[----:B----4-:R3:W-:Y:S03]  /*26bc0*/  LDGSTS.E.BYPASS.LTC128B.128 [R8+0x1e400], desc[UR36][R2.64], !P1 ;  /* 0x1e40000002087fae */ /* 0x0107e6000c901d64 */
.L_x_11519:
[----:B0--3--:R-:W-:-:S05]  /*26bd0*/  IADD3 R2, P0, R14, R0, RZ ;  /* 0x000000000e027210 */ /* 0x009fca0007f1e0ff */
[----:B------:R-:W-:Y:S01]  /*26be0*/  IMAD.X R3, RZ, RZ, R21, P0 ;  /* 0x000000ffff037224 */ /* 0x000fe200000e0615 */
[----:B------:R-:W-:-:S04]  /*26bf0*/  PLOP3.LUT P0, PT, PT, PT, PT, 0x80, 0x0 ;  /* 0x000000000000781c */ /* 0x000fc80003f0f070 */
[----:B------:R-:W-:Y:S01]  /*26c00*/  @!PT LDS RZ, [RZ] ;  /* 0x00000000fffff984 */ /* 0x000fe20000000800 */
[----:B------:R-:W-:Y:S01]  /*26c10*/  @!PT LDS RZ, [RZ] ;  /* 0x00000000fffff984 */ /* 0x000fe20000000800 */
[----:B------:R-:W-:Y:S01]  /*26c20*/  @!PT LDS RZ, [RZ] ;  /* 0x00000000fffff984 */ /* 0x000fe20000000800 */
[----:B------:R0:W-:Y:S01]  /*26c30*/  LDGSTS.E.BYPASS.LTC128B.128 [R8+0x1ec00], desc[UR36][R2.64], !P1 ;  /* 0x1ec0000002087fae */ /* 0x0001e2000c901d64 */
[----:B------:R-:W-:-:S08]  /*26c40*/  NOP ;  /* 0x0000000000007918 */ /* 0x000fd00000000000 */
.L_x_11407:
        /* <DEDUP_REMOVED lines=10> */
.L_x_11408:
[----:B------:R1:W-:Y:S01]  /*26cf0*/  SYNCS.ARRIVE.TRANS64.A1T0 RZ, [R10+URZ+0x32430], RZ ;  /* 0x032430ff0aff79a7 */ /* 0x0003e2000810003f */
[----:B------:R-:W-:Y:S05]  /*26d00*/  @!P3 BRA `(.L_x_11409) ;  /* 0x000000000004b947 */ /* 0x000fea0003800000 */
[----:B------:R-:W-:Y:S01]  /*26d10*/  BPT.TRAP 0x1 ;  /* 0x000000040000795c */ /* 0x000fe20000300000 */
.L_x_11409:
[----:B------:R-:W3:Y:S01]  /*26d20*/  SYNCS.PHASECHK.TRANS64.TRYWAIT P0, [R10+URZ+0x32460], R25 ;  /* 0x032460190a0075a7 */ /* 0x000ee2000800017f */
[----:B------:R-:W-:Y:S04]  /*26d30*/  BSSY B1, `(.L_x_11410) ;  /* 0x0000002000017945 */ /* 0x000fe80003800000 */
[----:B---3--:R-:W-:Y:S05]  /*26d40*/  @!P0 BRA `(.L_x_11411) ;  /* 0x0000003c00408947 */ /* 0x008fea0003800000 */
.L_x_11520:
[----:B------:R-:W-:Y:S05]  /*26d50*/  BSYNC B1 ;  /* 0x0000000000017941 */ /* 0x000fea0003800000 */
.L_x_11410:
[----:B------:R-:W-:Y:S01]  /*26d60*/  ULDC.64 UR4, c[0x0][0x328] ;  /* 0x0000ca0000047ab9 */ /* 0x000fe20000000a00 */
[C---:B------:R-:W-:Y:S01]  /*26d70*/  LOP3.LUT P5, RZ, R16.reuse, 0x20, RZ, 0xc0, !PT ;  /* 0x0000002010ff7812 */ /* 0x040fe200078ac0ff */
[----:B0-----:R-:W-:Y:S01]  /*26d80*/  IMAD R2, R23, UR4, RZ ;  /* 0x0000000417027c24 */ /* 0x001fe2000f8e02ff */
[----:B------:R-:W-:Y:S01]  /*26d90*/  LOP3.LUT P4, RZ, R16, 0x10, RZ, 0xc0, !PT ;  /* 0x0000001010ff7812 */ /* 0x000fe2000788c0ff */
        /* <DEDUP_REMOVED lines=23> */
[----:B------:R-:W4:Y:S04]  /*26f10*/  SHFL.IDX PT, R3, R24, RZ, 0x181f ;  /* 0x00181fff18037589 */ /* 0x000f2800000e0000 */
[----:B------:R-:W-:Y:S04]  /*26f20*/  SHFL.IDX PT, R4, R24, 0x1, 0x181f ;  /* 0x00381f0018047f89 */ /* 0x000fe800000e0000 */
[----:B------:R-:W-:Y:S04]  /*26f30*/  SHFL.IDX PT, R5, R24, 0x3, 0x181f ;  /* 0x00781f0018057f89 */ /* 0x000fe800000e0000 */
[----:B--23--:R-:W-:Y:S01]  /*26f40*/  SHFL.IDX PT, R25, R24, 0x4, 0x181f ;  /* 0x00981f0018197f89 */ /* 0x00cfe200000e0000 */
[----:B0-----:R-:W-:-:S03]  /*26f50*/  IADD3 R2, P0, R14, R0, RZ ;  /* 0x000000000e027210 */ /* 0x001fc60007f1e0ff */
        /* <DEDUP_REMOVED lines=36> */
.L_x_11534:
        /* <DEDUP_REMOVED lines=11> */
.L_x_11413:
        /* <DEDUP_REMOVED lines=10> */
.L_x_11414:
[----:B------:R2:W-:Y:S01]  /*272f0*/  SYNCS.ARRIVE.TRANS64.A1T0 RZ, [R10+URZ+0x32450], RZ ;  /* 0x032450ff0aff79a7 */ /* 0x0005e2000810003f */
[----:B------:R-:W-:Y:S05]  /*27300*/  @P2 BRA `(.L_x_11415) ;  /* 0xfffffff000a82947 */ /* 0x000fea000383ffff */
[----:B------:R-:W-:Y:S05]  /*27310*/  BSYNC B0 ;  /* 0x0000000000007941 */ /* 0x000fea0003800000 */
.L_x_11402:
[----:B------:R-:W3:Y:S01]  /*27320*/  S2R R0, SR_TID.X ;  /* 0x0000000000007919 */ /* 0x000ee20000002100 */
[----:B------:R-:W-:Y:S01]  /*27330*/  VIADD R18, R18, 0x1 ;  /* 0x0000000112127836 */ /* 0x000fe20000000000 */
[----:B------:R-:W-:Y:S04]  /*27340*/  BSSY B0, `(.L_x_11416) ;  /* 0x0000013000007945 */ /* 0x000fe80003800000 */
[----:B------:R-:W-:-:S04]  /*27350*/  ISETP.NE.AND P0, PT, R18, 0x2, PT ;  /* 0x000000021200780c */ /* 0x000fc80003f05270 */
[----:B------:R-:W-:Y:S02]  /*27360*/  SEL R18, R18, RZ, P0 ;  /* 0x000000ff12127207 */ /* 0x000fe40000000000 */
[----:B------:R-:W-:Y:S02]  /*27370*/  SEL R5, RZ, 0x1, P0 ;  /* 0x00000001ff057807 */ /* 0x000fe40000000000 */
[----:B---3--:R-:W-:-:S04]  /*27380*/  LOP3.LUT R0, R0, 0x7f, RZ, 0xc0, !PT ;  /* 0x0000007f00007812 */ /* 0x008fc800078ec0ff */
[----:B------:R-:W-:-:S13]  /*27390*/  ISETP.NE.AND P0, PT, R0, RZ, PT ;  /* 0x000000ff0000720c */ /* 0x000fda0003f05270 */
[----:B------:R-:W-:Y:S05]  /*273a0*/  @P0 BRA `(.L_x_11417) ;  /* 0x0000000000300947 */ /* 0x000fea0003800000 */
[----:B------:R-:W3:Y:S01]  /*273b0*/  S2R R9, SR_LANEID ;  /* 0x0000000000097919 */ /* 0x000ee20000000000 */
[----:B------:R-:W-:Y:S01]  /*273c0*/  VOTEU.ANY UR4, UPT, PT ;  /* 0x0000000000047886 */ /* 0x000fe200038e0100 */
[----:B0-----:R-:W0:Y:S01]  /*273d0*/  LDC.64 R2, c[0x0][0xd80] ;  /* 0x00036000ff027b82 */ /* 0x001e220000000a00 */
[----:B------:R-:W3:Y:S08]  /*273e0*/  FLO.U32 R0, UR4 ;  /* 0x0000000400007d00 */ /* 0x000ef000080e0000 */
[----:B------:R-:W0:Y:S01]  /*273f0*/  POPC R7, UR4 ;  /* 0x0000000400077d09 */ /* 0x000e220008000000 */
[----:B---3--:R-:W-:-:S13]  /*27400*/  ISETP.EQ.U32.AND P1, PT, R0, R9, PT ;  /* 0x000000090000720c */ /* 0x008fda0003f22070 */
[----:B0-----:R-:W3:Y:S01]  /*27410*/  @P1 ATOMG.E.ADD.STRONG.GPU PT, R3, desc[UR36][R2.64], R7 ;  /* 0x00000007020319a8 */ /* 0x001ee200081ee1e4 */
[----:B------:R-:W0:Y:S02]  /*27420*/  S2R R4, SR_LTMASK ;  /* 0x0000000000047919 */ /* 0x000e240000003900 */
[----:B0-----:R-:W-:-:S04]  /*27430*/  LOP3.LUT R4, R4, UR4, RZ, 0xc0, !PT ;  /* 0x0000000404047c12 */ /* 0x001fc8000f8ec0ff */
[----:B------:R-:W0:Y:S01]  /*27440*/  POPC R9, R4 ;  /* 0x0000000400097309 */ /* 0x000e220000000000 */
[----:B---3--:R-:W0:Y:S02]  /*27450*/  SHFL.IDX PT, R0, R3, R0, 0x1f ;  /* 0x00001f0003007589 */ /* 0x008e2400000e0000 */
[----:B0-----:R-:W-:-:S07]  /*27460*/  IADD3 R32, R0, UR49, R9 ;  /* 0x0000003100207c10 */ /* 0x001fce000fffe009 */
.L_x_11417:
[----:B------:R-:W-:Y:S05]  /*27470*/  BSYNC B0 ;  /* 0x0000000000007941 */ /* 0x000fea0003800000 */
.L_x_11416:
[----:B------:R-:W-:-:S07]  /*27480*/  LOP3.LUT R26, R26, R5, RZ, 0x3c, !PT ;  /* 0x000000051a1a7212 */ /* 0x000fce00078e3cff */
.L_x_11373:
[----:B------:R-:W-:Y:S05]  /*27490*/  BSYNC B7 ;  /* 0x0000000000077941 */ /* 0x000fea0003800000 */
.L_x_11371:
        /* <DEDUP_REMOVED lines=11> */
.L_x_11418:
[----:B------:R-:W-:-:S03]  /*27550*/  UMOV UR4, 0xffffffff ;  /* 0xffffffff00047882 */ /* 0x000fc60000000000 */
[----:B------:R-:W-:Y:S05]  /*27560*/  BRA.DIV UR4, `(.L_x_11420) ;  /* 0x0000003e04147947 */ /* 0x000fea000b800000 */
[----:B------:R3:W4:Y:S02]  /*27570*/  SHFL.IDX PT, R14, R32, RZ, 0x1f ;  /* 0x00001fff200e7589 */ /* 0x00072400000e0000 */
.L_x_11537:
[----:B0-----:R-:W0:Y:S01]  /*27580*/  @!P0 S2R R3, SR_CgaCtaId ;  /* 0x0000000000038919 */ /* 0x001e220000008800 */
[----:B------:R-:W-:Y:S05]  /*27590*/  WARPSYNC.ALL ;  /* 0x0000000000007948 */ /* 0x000fea0003800000 */
[----:B------:R-:W-:Y:S01]  /*275a0*/  BAR.SYNC.DEFER_BLOCKING 0x4, 0x180 ;  /* 0x0106000000007b1d */ /* 0x000fe20000010000 */
[----:B------:R-:W-:-:S04]  /*275b0*/  @!P0 MOV R0, 0x400 ;  /* 0x0000040000008802 */ /* 0x000fc80000000f00 */
[----:B0-----:R-:W-:-:S05]  /*275c0*/  @!P0 LEA R17, R3, R0, 0x18 ;  /* 0x0000000003118211 */ /* 0x001fca00078ec0ff */
[----:B------:R3:W-:Y:S02]  /*275d0*/  @!P0 STS [R17+0x324d0], R32 ;  /* 0x0324d02011008388 */ /* 0x0007e40000000800 */
[----:B---34-:R-:W-:Y:S01]  /*275e0*/  IMAD.MOV.U32 R32, RZ, RZ, R14 ;  /* 0x000000ffff207224 */ /* 0x018fe200078e000e */
[----:B------:R-:W-:Y:S06]  /*275f0*/  BAR.ARV 0x5, 0x180 ;  /* 0x0146000000007b1d */ /* 0x000fec0000002000 */
.L_x_11419:
[----:B------:R-:W-:Y:S02]  /*27600*/  ULDC UR4, c[0x0][0xd38] ;  /* 0x00034e0000047ab9 */ /* 0x000fe40000000800 */
[----:B----4-:R-:W-:-:S13]  /*27610*/  ISETP.GE.AND P0, PT, R32, UR4, PT ;  /* 0x0000000420007c0c */ /* 0x010fda000bf06270 */
[----:B------:R-:W-:Y:S05]  /*27620*/  @!P0 BRA `(.L_x_11421) ;  /* 0xffffffb800648947 */ /* 0x000fea000383ffff */
.L_x_11362:
[----:B------:R-:W4:Y:S01]  /*27630*/  LDL.LU R0, [R1+0x454] ;  /* 0x0004540001007983 */ /* 0x000f220000300800 */
[----:B------:R-:W-:Y:S01]  /*27640*/  BSSY B0, `(.L_x_11422) ;  /* 0x000000b000007945 */ /* 0x000fe20003800000 */
[----:B------:R-:W1:Y:S01]  /*27650*/  S2R R5, SR_CgaCtaId ;  /* 0x0000000000057919 */ /* 0x000e620000008800 */
[----:B----4-:R-:W-:-:S05]  /*27660*/  VIADD R0, R0, 0x1 ;  /* 0x0000000100007836 */ /* 0x010fca0000000000 */
        /* <DEDUP_REMOVED lines=8> */
.L_x_11538:
[----:B------:R-:W-:Y:S05]  /*276f0*/  BSYNC B0 ;  /* 0x0000000000007941 */ /* 0x000fea0003800000 */
.L_x_11422:
[----:B------:R-:W-:-:S03]  /*27700*/  UMOV UR4, 0xffffffff ;  /* 0xffffffff00047882 */ /* 0x000fc60000000000 */
[----:B------:R-:W-:Y:S05]  /*27710*/  BRA.DIV UR4, `(.L_x_11424) ;  /* 0x0000003a04e47947 */ /* 0x000fea000b800000 */
[----:B0-----:R-:W0:Y:S02]  /*27720*/  S2R R0, SR_TID.X ;  /* 0x0000000000007919 */ /* 0x001e240000002100 */
[----:B0-----:R-:W-:-:S04]  /*27730*/  SHF.R.U32.HI R0, RZ, 0x5, R0 ;  /* 0x00000005ff007819 */ /* 0x001fc80000011600 */
[----:B------:R-:W-:-:S05]  /*27740*/  LOP3.LUT R0, R0, 0x3, RZ, 0xc0, !PT ;  /* 0x0000000300007812 */ /* 0x000fca00078ec0ff */
[----:B------:R0:W1:Y:S02]  /*27750*/  SHFL.IDX PT, R14, R0, RZ, 0x1f ;  /* 0x00001fff000e7589 */ /* 0x00006400000e0000 */
.L_x_11541:
[----:B-1----:R-:W-:Y:S01]  /*27760*/  ISETP.NE.AND P0, PT, R14, RZ, PT ;  /* 0x000000ff0e00720c */ /* 0x002fe20003f05270 */
[----:B------:R-:W-:-:S12]  /*27770*/  BSSY B0, `(.L_x_11425) ;  /* 0x0000026000007945 */ /* 0x000fd80003800000 */
[----:B------:R-:W-:Y:S05]  /*27780*/  @P0 BRA `(.L_x_11426) ;  /* 0x0000000000900947 */ /* 0x000fea0003800000 */
[----:B------:R-:W-:-:S03]  /*27790*/  UMOV UR4, 0xffffffff ;  /* 0xffffffff00047882 */ /* 0x000fc60000000000 */
[----:B------:R-:W-:Y:S05]  /*277a0*/  BRA.DIV UR4, `(.L_x_11427) ;  /* 0x0000003a04f47947 */ /* 0x000fea000b800000 */
[----:B------:R-:W-:-:S13]  /*277b0*/  ELECT P6, URZ, PT ;  /* 0x00000000003f782f */ /* 0x000fda00038c0000 */
.L_x_11544:
        /* <DEDUP_REMOVED lines=8> */
.L_x_11428:
[----:B------:R-:W-:Y:S01]  /*27840*/  IMAD R5, R18, 0x8, R7 ;  /* 0x0000000812057824 */ /* 0x000fe200078e0207 */
[----:B------:R-:W-:Y:S01]  /*27850*/  SHF.L.U32 R0, R26, 0x1f, RZ ;  /* 0x0000001f1a007819 */ /* 0x000fe200000006ff */
[----:B------:R-:W-:-:S03]  /*27860*/  VIADD R18, R18, 0x1 ;  /* 0x0000000112127836 */ /* 0x000fc60000000000 */
[----:B------:R-:W0:Y:S02]  /*27870*/  SYNCS.PHASECHK.TRANS64.TRYWAIT P1, [R5+URZ+0x32440], R0 ;  /* 0x03244000050075a7 */ /* 0x000e24000802017f */
[----:B------:R-:W-:-:S04]  /*27880*/  ISETP.NE.AND P2, PT, R18, 0x2, PT ;  /* 0x000000021200780c */ /* 0x000fc80003f45270 */
[----:B------:R-:W-:Y:S01]  /*27890*/  SEL R3, RZ, 0x1, P2 ;  /* 0x00000001ff037807 */ /* 0x000fe20001000000 */
[----:B0-----:R-:W-:Y:S08]  /*278a0*/  @!P1 BRA `(.L_x_11429) ;  /* 0x0000003800d49947 */ /* 0x001ff00003800000 */
.L_x_11545:
[----:B------:R-:W-:Y:S02]  /*278b0*/  SEL R18, R18, RZ, P2 ;  /* 0x000000ff12127207 */ /* 0x000fe40001000000 */
[----:B------:R-:W-:Y:S01]  /*278c0*/  LOP3.LUT R2, R26, R3, RZ, 0x3c, !PT ;  /* 0x000000031a027212 */ /* 0x000fe200078e3cff */
[----:B------:R-:W-:Y:S06]  /*278d0*/  @!P0 BRA `(.L_x_11430) ;  /* 0x0000000000048947 */ /* 0x000fec0003800000 */
[----:B------:R-:W-:Y:S01]  /*278e0*/  BPT.TRAP 0x1 ;  /* 0x000000040000795c */ /* 0x000fe20000300000 */
.L_x_11430:
[----:B------:R-:W-:Y:S01]  /*278f0*/  IMAD R3, R18, 0x8, R7 ;  /* 0x0000000812037824 */ /* 0x000fe200078e0207 */
[----:B------:R-:W-:-:S04]  /*27900*/  SHF.L.U32 R2, R2, 0x1f, RZ ;  /* 0x0000001f02027819 */ /* 0x000fc800000006ff */
[----:B------:R-:W1:Y:S02]  /*27910*/  SYNCS.PHASECHK.TRANS64.TRYWAIT P1, [R3+URZ+0x32440], R2 ;  /* 0x03244002030075a7 */ /* 0x000e64000802017f */
[----:B-1----:R-:W-:Y:S05]  /*27920*/  @!P1 BRA `(.L_x_11431) ;  /* 0x0000003800c89947 */ /* 0x002fea0003800000 */
.L_x_11546:
[----:B------:R-:W-:Y:S05]  /*27930*/  @!P0 BRA `(.L_x_11432) ;  /* 0x0000000000048947 */ /* 0x000fea0003800000 */
[----:B------:R-:W-:Y:S01]  /*27940*/  BPT.TRAP 0x1 ;  /* 0x000000040000795c */ /* 0x000fe20000300000 */
.L_x_11432:
[----:B------:R-:W4:Y:S02]  /*27950*/  SYNCS.PHASECHK.TRANS64.TRYWAIT P1, [R5+URZ+0x32460], R0 ;  /* 0x03246000050075a7 */ /* 0x000f24000802017f */
[----:B----4-:R-:W-:Y:S05]  /*27960*/  @!P1 BRA `(.L_x_11433) ;  /* 0x0000003800cc9947 */ /* 0x010fea0003800000 */
.L_x_11547:
[----:B------:R-:W-:Y:S05]  /*27970*/  @!P0 BRA `(.L_x_11434) ;  /* 0x0000000000048947 */ /* 0x000fea0003800000 */
[----:B------:R-:W-:Y:S01]  /*27980*/  BPT.TRAP 0x1 ;  /* 0x000000040000795c */ /* 0x000fe20000300000 */
.L_x_11434:
[----:B------:R0:W0:Y:S02]  /*27990*/  SYNCS.PHASECHK.TRANS64.TRYWAIT P0, [R3+URZ+0x32460], R2 ;  /* 0x03246002030075a7 */ /* 0x000024000800017f */
[----:B0-----:R-:W-:Y:S05]  /*279a0*/  @!P0 NANOSLEEP.SYNCS 0x989680 ;  /* 0x009896800000895d */ /* 0x001fea0003900000 */
[----:B------:R-:W0:Y:S02]  /*279b0*/  @!P0 SYNCS.PHASECHK.TRANS64 P0, [R3+URZ+0x32460], R2 ;  /* 0x03246002030085a7 */ /* 0x000e24000800007f */
[----:B0-----:R-:W-:Y:S05]  /*279c0*/  @!P0 BRA `(.L_x_11434) ;  /* 0xfffffffc00f08947 */ /* 0x001fea000383ffff */
.L_x_11426:
[----:B------:R-:W-:Y:S05]  /*279d0*/  BSYNC B0 ;  /* 0x0000000000007941 */ /* 0x000fea0003800000 */
.L_x_11425:
[----:B------:R-:W-:Y:S05]  /*279e0*/  EXIT ;  /* 0x000000000000794d */ /* 0x000fea0003800000 */
.L_x_11243:
[----:B0-----:R-:W-:-:S04]  /*279f0*/  IMAD.U32 R9, RZ, RZ, UR42 ;  /* 0x0000002aff097e24 */ /* 0x001fc8000f8e00ff */
[----:B------:R0:W1:Y:S03]  /*27a00*/  SYNCS.PHASECHK.TRANS64.TRYWAIT P0, [R9+URZ+0x32400], R0 ;  /* 0x03240000090075a7 */ /* 0x000066000800017f */
[----:B-1----:R-:W-:Y:S05]  /*27a10*/  @!P0 NANOSLEEP.SYNCS 0x989680 ;  /* 0x009896800000895d */ /* 0x002fea0003900000 */
[----:B------:R-:W1:Y:S02]  /*27a20*/  @!P0 SYNCS.PHASECHK.TRANS64 P0, [R9+URZ+0x32400], R0 ;  /* 0x03240000090085a7 */ /* 0x000e64000800007f */
[----:B-1----:R-:W-:Y:S05]  /*27a30*/  @!P0 BRA `(.L_x_11243) ;  /* 0xfffffffc00ec8947 */ /* 0x002fea000383ffff */
[----:B------:R-:W-:Y:S05]  /*27a40*/  BRA `(.L_x_11435) ;  /* 0xfffffda800f07947 */ /* 0x000fea000383ffff */
.L_x_11250:
[----:B-1----:R1:W2:Y:S02]  /*27a50*/  SYNCS.PHASECHK.TRANS64.TRYWAIT P0, [R20+URZ], R21 ;  /* 0x00000015140075a7 */ /* 0x0022a4000800017f */
[----:B--2---:R-:W-:Y:S05]  /*27a60*/  @!P0 NANOSLEEP.SYNCS 0x989680 ;  /* 0x009896800000895d */ /* 0x004fea0003900000 */
[----:B------:R-:W2:Y:S02]  /*27a70*/  @!P0 SYNCS.PHASECHK.TRANS64 P0, [R20+URZ], R21 ;  /* 0x00000015140085a7 */ /* 0x000ea4000800007f */
[----:B--2---:R-:W-:Y:S05]  /*27a80*/  @!P0 BRA `(.L_x_11250) ;  /* 0xfffffffc00f08947 */ /* 0x004fea000383ffff */
[----:B------:R-:W-:Y:S05]  /*27a90*/  BRA `(.L_x_11249) ;  /* 0xfffffdb000047947 */ /* 0x000fea000383ffff */
.L_x_11252:
[----:B0-----:R-:W-:-:S04]  /*27aa0*/  IMAD.U32 R9, RZ, RZ, UR42 ;  /* 0x0000002aff097e24 */ /* 0x001fc8000f8e00ff */
[----:B------:R0:W1:Y:S03]  /*27ab0*/  SYNCS.PHASECHK.TRANS64.TRYWAIT P0, [R9+URZ+0x32410], R6 ;  /* 0x03241006090075a7 */ /* 0x000066000800017f */
[----:B-1----:R-:W-:Y:S05]  /*27ac0*/  @!P0 NANOSLEEP.SYNCS 0x989680 ;  /* 0x009896800000895d */ /* 0x002fea0003900000 */
[----:B------:R-:W1:Y:S02]  /*27ad0*/  @!P0 SYNCS.PHASECHK.TRANS64 P0, [R9+URZ+0x32410], R6 ;  /* 0x03241006090085a7 */ /* 0x000e64000800007f */
[----:B-1----:R-:W-:Y:S05]  /*27ae0*/  @!P0 BRA `(.L_x_11252) ;  /* 0xfffffffc00ec8947 */ /* 0x002fea000383ffff */
[----:B------:R-:W-:Y:S05]  /*27af0*/  BRA `(.L_x_11436) ;  /* 0xfffffdb000d87947 */ /* 0x000fea000383ffff */
.L_x_11259:
[----:B-1----:R1:W2:Y:S02]  /*27b00*/  SYNCS.PHASECHK.TRANS64.TRYWAIT P0, [R8+URZ], R9 ;  /* 0x00000009080075a7 */ /* 0x0022a4000800017f */
[----:B--2---:R-:W-:Y:S05]  /*27b10*/  @!P0 NANOSLEEP.SYNCS 0x989680 ;  /* 0x009896800000895d */ /* 0x004fea0003900000 */
[----:B------:R-:W2:Y:S02]  /*27b20*/  @!P0 SYNCS.PHASECHK.TRANS64 P0, [R8+URZ], R9 ;  /* 0x00000009080085a7 */ /* 0x000ea4000800007f */
[----:B--2---:R-:W-:Y:S05]  /*27b30*/  @!P0 BRA `(.L_x_11259) ;  /* 0xfffffffc00f08947 */ /* 0x004fea000383ffff */
[----:B------:R-:W-:Y:S05]  /*27b40*/  BRA `(.L_x_11258) ;  /* 0xfffffdb4001c7947 */ /* 0x000fea000383ffff */
.L_x_11297:
[----:B0-----:R0:W2:Y:S02]  /*27b50*/  SYNCS.PHASECHK.TRANS64.TRYWAIT P0, [R6+URZ], R7 ;  /* 0x00000007060075a7 */ /* 0x0010a4000800017f */
[----:B--2---:R-:W-:Y:S05]  /*27b60*/  @!P0 NANOSLEEP.SYNCS 0x989680 ;  /* 0x009896800000895d */ /* 0x004fea0003900000 */
[----:B------:R-:W2:Y:S02]  /*27b70*/  @!P0 SYNCS.PHASECHK.TRANS64 P0, [R6+URZ], R7 ;  /* 0x00000007060085a7 */ /* 0x000ea4000800007f */
[----:B--2---:R-:W-:Y:S05]  /*27b80*/  @!P0 BRA `(.L_x_11297) ;  /* 0xfffffffc00f08947 */ /* 0x004fea000383ffff */
[----:B------:R-:W-:Y:S05]  /*27b90*/  BRA `(.L_x_11296) ;  /* 0xfffffe2000987947 */ /* 0x000fea000383ffff */
.L_x_11304:
[----:B0-----:R0:W1:Y:S02]  /*27ba0*/  SYNCS.PHASECHK.TRANS64.TRYWAIT P0, [R18+URZ], R19 ;  /* 0x00000013120075a7 */ /* 0x001064000800017f */
[----:B-1----:R-:W-:Y:S05]  /*27bb0*/  @!P0 NANOSLEEP.SYNCS 0x989680 ;  /* 0x009896800000895d */ /* 0x002fea0003900000 */
[----:B------:R-:W1:Y:S02]  /*27bc0*/  @!P0 SYNCS.PHASECHK.TRANS64 P0, [R18+URZ], R19 ;  /* 0x00000013120085a7 */ /* 0x000e64000800007f */
[----:B-1----:R-:W-:Y:S05]  /*27bd0*/  @!P0 BRA `(.L_x_11304) ;  /* 0xfffffffc00f08947 */ /* 0x002fea000383ffff */
[----:B------:R-:W-:Y:S05]  /*27be0*/  BRA `(.L_x_11303) ;  /* 0xfffffe2400bc7947 */ /* 0x000fea000383ffff */
.L_x_11317:
[----:B0-----:R0:W2:Y:S02]  /*27bf0*/  SYNCS.PHASECHK.TRANS64.TRYWAIT P0, [R0+URZ], R7 ;  /* 0x00000007000075a7 */ /* 0x0010a4000800017f */
[----:B--2---:R-:W-:Y:S05]  /*27c00*/  @!P0 NANOSLEEP.SYNCS 0x989680 ;  /* 0x009896800000895d */ /* 0x004fea0003900000 */
[----:B------:R-:W2:Y:S02]  /*27c10*/  @!P0 SYNCS.PHASECHK.TRANS64 P0, [R0+URZ], R7 ;  /* 0x00000007000085a7 */ /* 0x000ea4000800007f */
[----:B--2---:R-:W-:Y:S05]  /*27c20*/  @!P0 BRA `(.L_x_11317) ;  /* 0xfffffffc00f08947 */ /* 0x004fea000383ffff */
[----:B------:R-:W-:Y:S05]  /*27c30*/  BRA `(.L_x_11316) ;  /* 0xfffffec000007947 */ /* 0x000fea000383ffff */
.L_x_11324:
[----:B0-----:R0:W2:Y:S02]  /*27c40*/  SYNCS.PHASECHK.TRANS64.TRYWAIT P0, [R7+URZ], R8 ;  /* 0x00000008070075a7 */ /* 0x0010a4000800017f */
[----:B--2---:R-:W-:Y:S05]  /*27c50*/  @!P0 NANOSLEEP.SYNCS 0x989680 ;  /* 0x009896800000895d */ /* 0x004fea0003900000 */
[----:B------:R-:W2:Y:S02]  /*27c60*/  @!P0 SYNCS.PHASECHK.TRANS64 P0, [R7+URZ], R8 ;  /* 0x00000008070085a7 */ /* 0x000ea4000800007f */
[----:B--2---:R-:W-:Y:S05]  /*27c70*/  @!P0 BRA `(.L_x_11324) ;  /* 0xfffffffc00f08947 */ /* 0x004fea000383ffff */
[----:B------:R-:W-:Y:S05]  /*27c80*/  BRA `(.L_x_11323) ;  /* 0xfffffec400387947 */ /* 0x000fea000383ffff */
.L_x_11379:
        /* <DEDUP_REMOVED lines=10> */
.L_x_11437:
[----:B------:R-:W-:Y:S05]  /*27d30*/  BRA `(.L_x_11438) ;  /* 0xffffffc0000c7947 */ /* 0x000fea000383ffff */
.L_x_11382:
[----:B0-----:R0:W1:Y:S02]  /*27d40*/  SYNCS.PHASECHK.TRANS64.TRYWAIT P0, [R24+URZ+0x32440], R3 ;  /* 0x03244003180075a7 */ /* 0x001064000800017f */
[----:B-1----:R-:W-:Y:S05]  /*27d50*/  @!P0 NANOSLEEP.SYNCS 0x989680 ;  /* 0x009896800000895d */ /* 0x002fea0003900000 */
[----:B------:R-:W1:Y:S02]  /*27d60*/  @!P0 SYNCS.PHASECHK.TRANS64 P0, [R24+URZ+0x32440], R3 ;  /* 0x03244003180085a7 */ /* 0x000e64000800007f */
[----:B-1----:R-:W-:Y:S05]  /*27d70*/  @!P0 BRA `(.L_x_11382) ;  /* 0xfffffffc00f08947 */ /* 0x002fea000383ffff */
[----:B------:R-:W-:Y:S05]  /*27d80*/  BRA `(.L_x_11439) ;  /* 0xffffffc000b47947 */ /* 0x000fea000383ffff */
.L_x_11383:
        /* <DEDUP_REMOVED lines=8> */
.L_x_11441:
[----:B------:R-:W-:Y:S05]  /*27e10*/  BSYNC B0 ;  /* 0x0000000000007941 */ /* 0x000fea0003800000 */
.L_x_11440:
        /* <DEDUP_REMOVED lines=9> */
.L_x_11442:
        /* <DEDUP_REMOVED lines=8> */
.L_x_11443:
        /* <DEDUP_REMOVED lines=11> */
.L_x_11444:
[----:B------:R-:W-:Y:S02]  /*27fe0*/  IMAD.MOV.U32 R13, RZ, RZ, R5 ;  /* 0x000000ffff0d7224 */ /* 0x000fe400078e0005 */
[----:B------:R-:W-:Y:S01]  /*27ff0*/  IMAD.MOV.U32 R12, RZ, RZ, 0x2 ;  /* 0x00000002ff0c7424 */ /* 0x000fe200078e00ff */
[----:B------:R-:W-:-:S13]  /*28000*/  @P0 LEA R2, P1, R8, R14, 0x1 ;  /* 0x0000000e08020211 */ /* 0x000fda00078208ff */
[----:B------:R-:W-:Y:S05]  /*28010*/  WARPSYNC.COLLECTIVE R15, `(.L_x_11445) ;  /* 0x000000000f087348 */ /* 0x000fea0003c00000 */
[----:B------:R0:W1:Y:S02]  /*28020*/  SHFL.IDX P6, R14, R13, R12, R11 ;  /* 0x0000000c0d0e7389 */ /* 0x00006400000c000b */
[----:B01----:R-:W-:Y:S01]  /*28030*/  ENDCOLLECTIVE ;  /* 0x000000000000791b */ /* 0x003fe20003800000 */
.L_x_11445:
        /* <DEDUP_REMOVED lines=12> */
.L_x_11446:
[----:B------:R-:W-:Y:S02]  /*28100*/  IMAD.MOV.U32 R13, RZ, RZ, R5 ;  /* 0x000000ffff0d7224 */ /* 0x000fe400078e0005 */
[----:B------:R-:W-:Y:S01]  /*28110*/  IMAD.MOV.U32 R12, RZ, RZ, 0x3 ;  /* 0x00000003ff0c7424 */ /* 0x000fe200078e00ff */
[----:B------:R-:W-:-:S13]  /*28120*/  @P0 LEA R2, P1, R8, R14, 0x1 ;  /* 0x0000000e08020211 */ /* 0x000fda00078208ff */
[----:B------:R-:W-:Y:S05]  /*28130*/  WARPSYNC.COLLECTIVE R15, `(.L_x_11447) ;  /* 0x000000000f087348 */ /* 0x000fea0003c00000 */
[----:B------:R0:W1:Y:S02]  /*28140*/  SHFL.IDX P6, R14, R13, R12, R11 ;  /* 0x0000000c0d0e7389 */ /* 0x00006400000c000b */
[----:B01----:R-:W-:Y:S01]  /*28150*/  ENDCOLLECTIVE ;  /* 0x000000000000791b */ /* 0x003fe20003800000 */
.L_x_11447:
        /* <DEDUP_REMOVED lines=12> */
.L_x_11448:
[----:B------:R-:W-:Y:S02]  /*28220*/  IMAD.MOV.U32 R13, RZ, RZ, R5 ;  /* 0x000000ffff0d7224 */ /* 0x000fe400078e0005 */
[----:B------:R-:W-:Y:S01]  /*28230*/  IMAD.MOV.U32 R12, RZ, RZ, 0x4 ;  /* 0x00000004ff0c7424 */ /* 0x000fe200078e00ff */
[----:B------:R-:W-:-:S13]  /*28240*/  @P0 LEA R2, P1, R8, R14, 0x1 ;  /* 0x0000000e08020211 */ /* 0x000fda00078208ff */
[----:B------:R-:W-:Y:S05]  /*28250*/  WARPSYNC.COLLECTIVE R15, `(.L_x_11449) ;  /* 0x000000000f087348 */ /* 0x000fea0003c00000 */
[----:B------:R0:W1:Y:S02]  /*28260*/  SHFL.IDX P6, R14, R13, R12, R11 ;  /* 0x0000000c0d0e7389 */ /* 0x00006400000c000b */
[----:B01----:R-:W-:Y:S01]  /*28270*/  ENDCOLLECTIVE ;  /* 0x000000000000791b */ /* 0x003fe20003800000 */
.L_x_11449:
        /* <DEDUP_REMOVED lines=12> */
.L_x_11450:
[----:B------:R-:W-:Y:S02]  /*28340*/  IMAD.MOV.U32 R13, RZ, RZ, R5 ;  /* 0x000000ffff0d7224 */ /* 0x000fe400078e0005 */
[----:B------:R-:W-:Y:S01]  /*28350*/  IMAD.MOV.U32 R12, RZ, RZ, 0x5 ;  /* 0x00000005ff0c7424 */ /* 0x000fe200078e00ff */
[----:B------:R-:W-:-:S13]  /*28360*/  @P0 LEA R2, P1, R8, R14, 0x1 ;  /* 0x0000000e08020211 */ /* 0x000fda00078208ff */
[----:B------:R-:W-:Y:S05]  /*28370*/  WARPSYNC.COLLECTIVE R15, `(.L_x_11451) ;  /* 0x000000000f087348 */ /* 0x000fea0003c00000 */
[----:B------:R0:W1:Y:S02]  /*28380*/  SHFL.IDX P6, R14, R13, R12, R11 ;  /* 0x0000000c0d0e7389 */ /* 0x00006400000c000b */
[----:B01----:R-:W-:Y:S01]  /*28390*/  ENDCOLLECTIVE ;  /* 0x000000000000791b */ /* 0x003fe20003800000 */
.L_x_11451:
        /* <DEDUP_REMOVED lines=10> */
.L_x_11452:
[----:B------:R-:W-:Y:S05]  /*28440*/  BRA `(.L_x_11453) ;  /* 0xffffffc0001c7947 */ /* 0x000fea000383ffff */
.L_x_11388:
[----:B------:R-:W-:Y:S01]  /*28450*/  IMAD.MOV.U32 R13, RZ, RZ, R5 ;  /* 0x000000ffff0d7224 */ /* 0x000fe200078e0005 */
[----:B------:R-:W0:Y:S01]  /*28460*/  S2R R20, SR_TID.X ;  /* 0x0000000000147919 */ /* 0x000e220000002100 */
[----:B------:R-:W-:Y:S01]  /*28470*/  IMAD.MOV.U32 R12, RZ, RZ, RZ ;  /* 0x000000ffff0c7224 */ /* 0x000fe200078e00ff */
[----:B------:R-:W-:Y:S01]  /*28480*/  LOP3.LUT R16, R16, 0xffffefff, RZ, 0xc0, !PT ;  /* 0xffffefff10107812 */ /* 0x000fe200078ec0ff */
[----:B------:R-:W-:Y:S02]  /*28490*/  IMAD.MOV.U32 R11, RZ, RZ, 0x181f ;  /* 0x0000181fff0b7424 */ /* 0x000fe400078e00ff */
[----:B------:R-:W-:Y:S02]  /*284a0*/  IMAD.MOV.U32 R15, RZ, RZ, -0x1 ;  /* 0xffffffffff0f7424 */ /* 0x000fe400078e00ff */
[----:B------:R-:W-:-:S07]  /*284b0*/  VIADD R4, R35, UR43 ;  /* 0x0000002b23047c36 */ /* 0x000fce0008000000 */
[----:B01----:R-:W-:Y:S05]  /*284c0*/  WARPSYNC.COLLECTIVE R15, `(.L_x_11454) ;  /* 0x000000000f087348 */ /* 0x003fea0003c00000 */
[----:B------:R2:W3:Y:S02]  /*284d0*/  SHFL.IDX P6, R14, R13, R12, R11 ;  /* 0x0000000c0d0e7389 */ /* 0x0004e400000c000b */
[----:B0123--:R-:W-:Y:S01]  /*284e0*/  ENDCOLLECTIVE ;  /* 0x000000000000791b */ /* 0x00ffe20003800000 */
.L_x_11454:
[C---:B------:R-:W-:Y:S01]  /*284f0*/  VIADD R6, R4.reuse, 0x10 ;  /* 0x0000001004067836 */ /* 0x040fe20000000000 */
[----:B------:R-:W-:Y:S01]  /*28500*/  ISETP.GE.AND P1, PT, R4, UR41, PT ;  /* 0x0000002904007c0c */ /* 0x000fe2000bf26270 */
[----:B------:R-:W-:-:S12]  /*28510*/  IMAD.MOV.U32 R13, RZ, RZ, R0 ;  /* 0x000000ffff0d7224 */ /* 0x000fd800078e0000 */
[----:B------:R-:W-:-:S04]  /*28520*/  @P1 LOP3.LUT R16, R16, 0x1000, RZ, 0xfc, !PT ;  /* 0x0000100010101812 */ /* 0x000fc800078efcff */
[----:B------:R-:W-:Y:S01]  /*28530*/  LOP3.LUT R16, R16, 0xfffff7ff, RZ, 0xc0, !PT ;  /* 0xfffff7ff10107812 */ /* 0x000fe200078ec0ff */
[----:B------:R-:W-:Y:S02]  /*28540*/  IMAD.SHL.U32 R8, R20, 0x8, RZ ;  /* 0x0000000814087824 */ /* 0x000fe400078e00ff */
[----:B------:R-:W-:-:S07]  /*28550*/  IMAD.MOV.U32 R3, RZ, RZ, R14 ;  /* 0x000000ffff037224 */ /* 0x000fce00078e000e */
[----:B------:R-:W-:Y:S05]  /*28560*/  WARPSYNC.COLLECTIVE R15, `(.L_x_11455) ;  /* 0x000000000f087348 */ /* 0x000fea0003c00000 */
[----:B------:R0:W1:Y:S02]  /*28570*/  SHFL.IDX P6, R14, R13, R12, R11 ;  /* 0x0000000c0d0e7389 */ /* 0x00006400000c000b */
[----:B01----:R-:W-:Y:S01]  /*28580*/  ENDCOLLECTIVE ;  /* 0x000000000000791b */ /* 0x003fe20003800000 */
.L_x_11455:
[----:B------:R-:W-:Y:S01]  /*28590*/  LOP3.LUT R8, R8, 0x38, RZ, 0xc0, !PT ;  /* 0x0000003808087812 */ /* 0x000fe200078ec0ff */
[----:B------:R-:W-:-:S03]  /*285a0*/  IMAD.MOV.U32 R13, RZ, RZ, R5 ;  /* 0x000000ffff0d7224 */ /* 0x000fc600078e0005 */
[----:B------:R-:W-:-:S05]  /*285b0*/  @!P1 LEA R12, P0, R8, R14, 0x1 ;  /* 0x0000000e080c9211 */ /* 0x000fca00078008ff */
[----:B------:R-:W-:Y:S02]  /*285c0*/  @!P1 IMAD.MOV.U32 R2, RZ, RZ, R12 ;  /* 0x000000ffff029224 */ /* 0x000fe400078e000c */
[----:B------:R-:W-:Y:S02]  /*285d0*/  IMAD.MOV.U32 R12, RZ, RZ, 0x1 ;  /* 0x00000001ff0c7424 */ /* 0x000fe400078e00ff */
[----:B------:R-:W-:-:S07]  /*285e0*/  @!P1 IMAD.X R3, RZ, RZ, R3, P0 ;  /* 0x000000ffff039224 */ /* 0x000fce00000e0603 */
[----:B------:R-:W-:Y:S05]  /*285f0*/  WARPSYNC.COLLECTIVE R15, `(.L_x_11456) ;  /* 0x000000000f087348 */ /* 0x000fea0003c00000 */
[----:B------:R0:W1:Y:S02]  /*28600*/  SHFL.IDX P6, R14, R13, R12, R11 ;  /* 0x0000000c0d0e7389 */ /* 0x00006400000c000b */
[----:B01----:R-:W-:Y:S01]  /*28610*/  ENDCOLLECTIVE ;  /* 0x000000000000791b */ /* 0x003fe20003800000 */
.L_x_11456:
        /* <DEDUP_REMOVED lines=13> */
.L_x_11457:
[----:B------:R-:W-:Y:S02]  /*286f0*/  IMAD.MOV.U32 R13, RZ, RZ, R5 ;  /* 0x000000ffff0d7224 */ /* 0x000fe400078e0005 */
[----:B------:R-:W-:Y:S01]  /*28700*/  IMAD.MOV.U32 R12, RZ, RZ, 0x2 ;  /* 0x00000002ff0c7424 */ /* 0x000fe200078e00ff */
[----:B------:R-:W-:-:S05]  /*28710*/  @!P1 LEA R10, P0, R8, R14, 0x1 ;  /* 0x0000000e080a9211 */ /* 0x000fca00078008ff */
[----:B------:R-:W-:Y:S02]  /*28720*/  @!P1 IMAD.X R11, RZ, RZ, R2, P0 ;  /* 0x000000ffff0b9224 */ /* 0x000fe400000e0602 */
[----:B------:R-:W-:Y:S02]  /*28730*/  @!P1 IMAD.MOV.U32 R2, RZ, RZ, R10 ;  /* 0x000000ffff029224 */ /* 0x000fe400078e000a */
[----:B------:R-:W-:Y:S02]  /*28740*/  @!P1 IMAD.MOV.U32 R3, RZ, RZ, R11 ;  /* 0x000000ffff039224 */ /* 0x000fe400078e000b */
[----:B------:R-:W-:Y:S02]  /*28750*/  IMAD.MOV.U32 R11, RZ, RZ, 0x181f ;  /* 0x0000181fff0b7424 */ /* 0x000fe400078e00ff */
[----:B------:R-:W-:Y:S01]  /*28760*/  IMAD.SHL.U32 R10, R20, 0x8, RZ ;  /* 0x00000008140a7824 */ /* 0x000fe200078e00ff */
        /* <DEDUP_REMOVED lines=9> */
.L_x_11458:
[----:B------:R-:W-:Y:S02]  /*28800*/  LOP3.LUT R10, R10, 0x38, RZ, 0xc0, !PT ;  /* 0x000000380a0a7812 */ /* 0x000fe400078ec0ff */
[----:B------:R-:W-:Y:S01]  /*28810*/  @P1 LOP3.LUT R16, R16, 0x400, RZ, 0xfc, !PT ;  /* 0x0000040010101812 */ /* 0x000fe200078efcff */
[----:B------:R-:W-:-:S03]  /*28820*/  IMAD.MOV.U32 R13, RZ, RZ, R0 ;  /* 0x000000ffff0d7224 */ /* 0x000fc600078e0000 */
[----:B------:R-:W-:Y:S01]  /*28830*/  LOP3.LUT R16, R16, 0xfffffdff, RZ, 0xc0, !PT ;  /* 0xfffffdff10107812 */ /* 0x000fe200078ec0ff */
[----:B------:R-:W-:-:S07]  /*28840*/  IMAD.MOV.U32 R8, RZ, RZ, R14 ;  /* 0x000000ffff087224 */ /* 0x000fce00078e000e */
[----:B------:R-:W-:Y:S05]  /*28850*/  WARPSYNC.COLLECTIVE R15, `(.L_x_11459) ;  /* 0x000000000f087348 */ /* 0x000fea0003c00000 */
[----:B------:R0:W1:Y:S02]  /*28860*/  SHFL.IDX P6, R14, R13, R12, R11 ;  /* 0x0000000c0d0e7389 */ /* 0x00006400000c000b */
[----:B01----:R-:W-:Y:S01]  /*28870*/  ENDCOLLECTIVE ;  /* 0x000000000000791b */ /* 0x003fe20003800000 */
.L_x_11459:
[----:B------:R-:W-:Y:S02]  /*28880*/  IMAD.MOV.U32 R13, RZ, RZ, R5 ;  /* 0x000000ffff0d7224 */ /* 0x000fe400078e0005 */
[----:B------:R-:W-:Y:S02]  /*28890*/  IMAD.MOV.U32 R12, RZ, RZ, 0x3 ;  /* 0x00000003ff0c7424 */ /* 0x000fe400078e00ff */
[----:B------:R-:W-:-:S07]  /*288a0*/  IMAD.MOV.U32 R9, RZ, RZ, R14 ;  /* 0x000000ffff097224 */ /* 0x000fce00078e000e */
[----:B------:R-:W-:Y:S05]  /*288b0*/  WARPSYNC.COLLECTIVE R15, `(.L_x_11460) ;  /* 0x000000000f087348 */ /* 0x000fea0003c00000 */
[----:B------:R0:W1:Y:S02]  /*288c0*/  SHFL.IDX P6, R14, R13, R12, R11 ;  /* 0x0000000c0d0e7389 */ /* 0x00006400000c000b */
[----:B01----:R-:W-:Y:S01]  /*288d0*/  ENDCOLLECTIVE ;  /* 0x000000000000791b */ /* 0x003fe20003800000 */
.L_x_11460:
[----:B------:R-:W-:-:S05]  /*288e0*/  @!P1 LEA R9, P0, R10, R9, 0x1 ;  /* 0x000000090a099211 */ /* 0x000fca00078008ff */
[----:B------:R-:W-:Y:S02]  /*288f0*/  @!P1 IMAD.X R8, RZ, RZ, R8, P0 ;  /* 0x000000ffff089224 */ /* 0x000fe400000e0608 */
[----:B------:R-:W-:Y:S02]  /*28900*/  @!P1 IMAD.MOV.U32 R2, RZ, RZ, R9 ;  /* 0x000000ffff029224 */ /* 0x000fe400078e0009 */
[----:B------:R-:W-:Y:S02]  /*28910*/  @!P1 IMAD.MOV.U32 R3, RZ, RZ, R8 ;  /* 0x000000ffff039224 */ /* 0x000fe400078e0008 */
[----:B------:R-:W-:-:S03]  /*28920*/  IMAD.MOV.U32 R13, RZ, RZ, R0 ;  /* 0x000000ffff0d7224 */ /* 0x000fc600078e0000 */
[----:B------:R-:W-:Y:S01]  /*28930*/  @!PT LDS RZ, [RZ] ;  /* 0x00000000fffff984 */ /* 0x000fe20000000800 */
[----:B------:R-:W-:Y:S01]  /*28940*/  @!PT LDS RZ, [RZ] ;  /* 0x00000000fffff984 */ /* 0x000fe20000000800 */
[----:B------:R-:W-:Y:S01]  /*28950*/  @!PT LDS RZ, [RZ] ;  /* 0x00000000fffff984 */ /* 0x000fe20000000800 */
[----:B------:R0:W-:Y:S01]  /*28960*/  @!P1 LDGSTS.E.BYPASS.LTC128B.128 [R22+0x19400], desc[UR36][R2.64], !P5 ;  /* 0x1940000002169fae */ /* 0x0001e2000e901d64 */
[----:B------:R-:W-:Y:S01]  /*28970*/  ISETP.GE.AND P1, PT, R6, UR41, PT ;  /* 0x0000002906007c0c */ /* 0x000fe2000bf26270 */
[----:B------:R-:W-:-:S12]  /*28980*/  IMAD.MOV.U32 R6, RZ, RZ, R14 ;  /* 0x000000ffff067224 */ /* 0x000fd800078e000e */
[----:B0-----:R-:W-:Y:S05]  /*28990*/  WARPSYNC.COLLECTIVE R15, `(.L_x_11461) ;  /* 0x000000000f087348 */ /* 0x001fea0003c00000 */
[----:B------:R1:W2:Y:S02]  /*289a0*/  SHFL.IDX P6, R14, R13, R12, R11 ;  /* 0x0000000c0d0e7389 */ /* 0x0002a400000c000b */
[----:B012---:R-:W-:Y:S01]  /*289b0*/  ENDCOLLECTIVE ;  /* 0x000000000000791b */ /* 0x007fe20003800000 */
.L_x_11461:
        /* <DEDUP_REMOVED lines=8> */
.L_x_11462:
        /* <DEDUP_REMOVED lines=9> */
[----:B------:R0:W-:Y:S04]  /*28ad0*/  @!P1 LDGSTS.E.BYPASS.LTC128B.128 [R22+0x19c00], desc[UR36][R2.64], !P5 ;  /* 0x19c0000002169fae */ /* 0x0001e8000e901d64 */
[----:B------:R-:W-:Y:S01]  /*28ae0*/  ISETP.GE.AND P1, PT, R6, UR41, PT ;  /* 0x0000002906007c0c */ /* 0x000fe2000bf26270 */
[----:B------:R-:W-:-:S02]  /*28af0*/  VIADD R6, R4, 0x50 ;  /* 0x0000005004067836 */ /* 0x000fc40000000000 */
[----:B0-----:R-:W-:-:S10]  /*28b00*/  IMAD.MOV.U32 R2, RZ, RZ, R14 ;  /* 0x000000ffff027224 */ /* 0x001fd400078e000e */
[----:B------:R-:W-:Y:S05]  /*28b10*/  WARPSYNC.COLLECTIVE R15, `(.L_x_11463) ;  /* 0x000000000f087348 */ /* 0x000fea0003c00000 */
[----:B------:R0:W1:Y:S02]  /*28b20*/  SHFL.IDX P6, R14, R13, R12, R11 ;  /* 0x0000000c0d0e7389 */ /* 0x00006400000c000b */
[----:B01----:R-:W-:Y:S01]  /*28b30*/  ENDCOLLECTIVE ;  /* 0x000000000000791b */ /* 0x003fe20003800000 */
.L_x_11463:
[----:B------:R-:W-:-:S04]  /*28b40*/  @P1 LOP3.LUT R16, R16, 0x100, RZ, 0xfc, !PT ;  /* 0x0000010010101812 */ /* 0x000fc800078efcff */
[----:B------:R-:W-:Y:S01]  /*28b50*/  LOP3.LUT R16, R16, 0xffffff7f, RZ, 0xc0, !PT ;  /* 0xffffff7f10107812 */ /* 0x000fe200078ec0ff */
[----:B------:R-:W-:Y:S01]  /*28b60*/  IMAD.MOV.U32 R12, RZ, RZ, 0x5 ;  /* 0x00000005ff0c7424 */ /* 0x000fe200078e00ff */
        /* <DEDUP_REMOVED lines=13> */
.L_x_11464:
[----:B------:R-:W-:Y:S01]  /*28c40*/  @P1 LOP3.LUT R16, R16, 0x80, RZ, 0xfc, !PT ;  /* 0x0000008010101812 */ /* 0x000fe200078efcff */
[----:B------:R-:W-:-:S03]  /*28c50*/  IMAD.MOV.U32 R13, RZ, RZ, R0 ;  /* 0x000000ffff0d7224 */ /* 0x000fc600078e0000 */
[----:B------:R-:W-:Y:S01]  /*28c60*/  LOP3.LUT R16, R16, 0xffffffbf, RZ, 0xc0, !PT ;  /* 0xffffffbf10107812 */ /* 0x000fe200078ec0ff */
[----:B------:R-:W-:-:S07]  /*28c70*/  IMAD.MOV.U32 R2, RZ, RZ, R14 ;  /* 0x000000ffff027224 */ /* 0x000fce00078e000e */
[----:B------:R-:W-:Y:S05]  /*28c80*/  WARPSYNC.COLLECTIVE R15, `(.L_x_11465) ;  /* 0x000000000f087348 */ /* 0x000fea0003c00000 */
[----:B------:R0:W1:Y:S02]  /*28c90*/  SHFL.IDX P6, R14, R13, R12, R11 ;  /* 0x0000000c0d0e7389 */ /* 0x00006400000c000b */
[----:B01----:R-:W-:Y:S01]  /*28ca0*/  ENDCOLLECTIVE ;  /* 0x000000000000791b */ /* 0x003fe20003800000 */
.L_x_11465:
[----:B------:R-:W-:Y:S02]  /*28cb0*/  IMAD.MOV.U32 R13, RZ, RZ, R5 ;  /* 0x000000ffff0d7224 */ /* 0x000fe400078e0005 */
[----:B------:R-:W-:Y:S02]  /*28cc0*/  IMAD.MOV.U32 R12, RZ, RZ, 0x6 ;  /* 0x00000006ff0c7424 */ /* 0x000fe400078e00ff */
[----:B------:R-:W-:-:S07]  /*28cd0*/  IMAD.MOV.U32 R21, RZ, RZ, R14 ;  /* 0x000000ffff157224 */ /* 0x000fce00078e000e */
[----:B------:R-:W-:Y:S05]  /*28ce0*/  WARPSYNC.COLLECTIVE R15, `(.L_x_11466) ;  /* 0x000000000f087348 */ /* 0x000fea0003c00000 */
[----:B------:R0:W1:Y:S02]  /*28cf0*/  SHFL.IDX P6, R14, R13, R12, R11 ;  /* 0x0000000c0d0e7389 */ /* 0x00006400000c000b */
[----:B01----:R-:W-:Y:S01]  /*28d00*/  ENDCOLLECTIVE ;  /* 0x000000000000791b */ /* 0x003fe20003800000 */
.L_x_11466:
        /* <DEDUP_REMOVED lines=13> */
.L_x_11467:
[----:B------:R-:W-:-:S05]  /*28de0*/  VIADD R3, R4, 0x60 ;  /* 0x0000006004037836 */ /* 0x000fca0000000000 */
[----:B------:R-:W-:Y:S01]  /*28df0*/  ISETP.GE.AND P1, PT, R3, UR41, PT ;  /* 0x0000002903007c0c */ /* 0x000fe2000bf26270 */
[----:B------:R-:W-:Y:S02]  /*28e00*/  IMAD.MOV.U32 R13, RZ, RZ, R5 ;  /* 0x000000ffff0d7224 */ /* 0x000fe400078e0005 */
[----:B------:R-:W-:-:S10]  /*28e10*/  IMAD.MOV.U32 R12, RZ, RZ, 0x7 ;  /* 0x00000007ff0c7424 */ /* 0x000fd400078e00ff */
[----:B------:R-:W-:Y:S01]  /*28e20*/  @P1 LOP3.LUT R16, R16, 0x40, RZ, 0xfc, !PT ;  /* 0x0000004010101812 */ /* 0x000fe200078efcff */
[----:B------:R-:W-:-:S05]  /*28e30*/  IMAD.MOV.U32 R15, RZ, RZ, R14 ;  /* 0x000000ffff0f7224 */ /* 0x000fca00078e000e */
[----:B------:R-:W-:-:S05]  /*28e40*/  @!P1 LEA R6, P0, R10, R15, 0x1 ;  /* 0x0000000f0a069211 */ /* 0x000fca00078008ff */
[----:B------:R-:W-:Y:S02]  /*28e50*/  @!P1 IMAD.X R15, RZ, RZ, R2, P0 ;  /* 0x000000ffff0f9224 */ /* 0x000fe400000e0602 */
[----:B------:R-:W-:Y:S02]  /*28e60*/  @!P1 IMAD.MOV.U32 R2, RZ, RZ, R6 ;  /* 0x000000ffff029224 */ /* 0x000fe400078e0006 */
[----:B------:R-:W-:Y:S02]  /*28e70*/  @!P1 IMAD.MOV.U32 R3, RZ, RZ, R15 ;  /* 0x000000ffff039224 */ /* 0x000fe400078e000f */
[----:B------:R-:W-:-:S03]  /*28e80*/  IMAD.MOV.U32 R15, RZ, RZ, -0x1 ;  /* 0xffffffffff0f7424 */ /* 0x000fc600078e00ff */
[----:B------:R-:W-:Y:S01]  /*28e90*/  @!PT LDS RZ, [RZ] ;  /* 0x00000000fffff984 */ /* 0x000fe20000000800 */
[----:B------:R-:W-:Y:S01]  /*28ea0*/  @!PT LDS RZ, [RZ] ;  /* 0x00000000fffff984 */ /* 0x000fe20000000800 */
[----:B------:R-:W-:Y:S01]  /*28eb0*/  @!PT LDS RZ, [RZ] ;  /* 0x00000000fffff984 */ /* 0x000fe20000000800 */
[----:B------:R0:W-:Y:S04]  /*28ec0*/  @!P1 LDGSTS.E.BYPASS.LTC128B.128 [R22+0x1b400], desc[UR36][R2.64], !P5 ;  /* 0x1b40000002169fae */ /* 0x0001e8000e901d64 */
[----:B0-----:R-:W-:Y:S05]  /*28ed0*/  WARPSYNC.COLLECTIVE R15, `(.L_x_11468) ;  /* 0x000000000f087348 */ /* 0x001fea0003c00000 */
[----:B------:R1:W2:Y:S02]  /*28ee0*/  SHFL.IDX P6, R14, R13, R12, R11 ;  /* 0x0000000c0d0e7389 */ /* 0x0002a400000c000b */
[----:B012---:R-:W-:Y:S01]  /*28ef0*/  ENDCOLLECTIVE ;  /* 0x000000000000791b */ /* 0x007fe20003800000 */
.L_x_11468:
[----:B------:R-:W-:Y:S02]  /*28f00*/  IMAD.MOV.U32 R13, RZ, RZ, R0 ;  /* 0x000000ffff0d7224 */ /* 0x000fe400078e0000 */
[----:B------:R-:W-:-:S07]  /*28f10*/  IMAD.MOV.U32 R5, RZ, RZ, R14 ;  /* 0x000000ffff057224 */ /* 0x000fce00078e000e */
[----:B------:R-:W-:Y:S05]  /*28f20*/  WARPSYNC.COLLECTIVE R15, `(.L_x_11469) ;  /* 0x000000000f087348 */ /* 0x000fea0003c00000 */
[----:B------:R0:W1:Y:S02]  /*28f30*/  SHFL.IDX P6, R14, R13, R12, R11 ;  /* 0x0000000c0d0e7389 */ /* 0x00006400000c000b */
[----:B01----:R-:W-:Y:S01]  /*28f40*/  ENDCOLLECTIVE ;  /* 0x000000000000791b */ /* 0x003fe20003800000 */
.L_x_11469:
[----:B------:R-:W-:Y:S05]  /*28f50*/  BRA `(.L_x_11470) ;  /* 0xffffffc000387947 */ /* 0x000fea000383ffff */
.L_x_11392:
        /* <DEDUP_REMOVED lines=8> */
.L_x_11472:
[----:B------:R-:W-:Y:S05]  /*28fe0*/  BSYNC B0 ;  /* 0x0000000000007941 */ /* 0x000fea0003800000 */
.L_x_11471:
        /* <DEDUP_REMOVED lines=9> */
.L_x_11473:
        /* <DEDUP_REMOVED lines=8> */
.L_x_11474:
        /* <DEDUP_REMOVED lines=13> */
.L_x_11475:
[----:B------:R-:W-:Y:S02]  /*291d0*/  IMAD.MOV.U32 R13, RZ, RZ, R4 ;  /* 0x000000ffff0d7224 */ /* 0x000fe400078e0004 */
        /* <DEDUP_REMOVED lines=16> */
.L_x_11476:
[----:B------:R-:W-:Y:S02]  /*292e0*/  IMAD.MOV.U32 R13, RZ, RZ, R0 ;  /* 0x000000ffff0d7224 */ /* 0x000fe400078e0000 */
[----:B------:R-:W-:-:S07]  /*292f0*/  IMAD.MOV.U32 R5, RZ, RZ, R14 ;  /* 0x000000ffff057224 */ /* 0x000fce00078e000e */
[----:B------:R-:W-:Y:S05]  /*29300*/  WARPSYNC.COLLECTIVE R15, `(.L_x_11477) ;  /* 0x000000000f087348 */ /* 0x000fea0003c00000 */
[----:B------:R0:W1:Y:S02]  /*29310*/  SHFL.IDX P6, R14, R13, R12, R11 ;  /* 0x0000000c0d0e7389 */ /* 0x00006400000c000b */
[----:B01----:R-:W-:Y:S01]  /*29320*/  ENDCOLLECTIVE ;  /* 0x000000000000791b */ /* 0x003fe20003800000 */
.L_x_11477:
[----:B------:R-:W-:Y:S02]  /*29330*/  IMAD.MOV.U32 R13, RZ, RZ, R4 ;  /* 0x000000ffff0d7224 */ /* 0x000fe400078e0004 */
[----:B------:R-:W-:Y:S01]  /*29340*/  IMAD.MOV.U32 R12, RZ, RZ, 0x3 ;  /* 0x00000003ff0c7424 */ /* 0x000fe200078e00ff */
[----:B------:R-:W-:-:S05]  /*29350*/  @!P1 LEA R14, P0, R20, R14, 0x1 ;  /* 0x0000000e140e9211 */ /* 0x000fca00078008ff */
[----:B------:R-:W-:-:S08]  /*29360*/  @!P1 IMAD.MOV.U32 R2, RZ, RZ, R14 ;  /* 0x000000ffff029224 */ /* 0x000fd000078e000e */
[----:B------:R-:W-:Y:S05]  /*29370*/  WARPSYNC.COLLECTIVE R15, `(.L_x_11478) ;  /* 0x000000000f087348 */ /* 0x000fea0003c00000 */
[----:B------:R0:W1:Y:S02]  /*29380*/  SHFL.IDX P6, R14, R13, R12, R11 ;  /* 0x0000000c0d0e7389 */ /* 0x00006400000c000b */
[----:B01----:R-:W-:Y:S01]  /*29390*/  ENDCOLLECTIVE ;  /* 0x000000000000791b */ /* 0x003fe20003800000 */
.L_x_11478:
        /* <DEDUP_REMOVED lines=15> */
.L_x_11479:
        /* <DEDUP_REMOVED lines=17> */
.L_x_11480:
[----:B------:R-:W-:Y:S02]  /*295a0*/  IMAD.MOV.U32 R13, RZ, RZ, R0 ;  /* 0x000000ffff0d7224 */ /* 0x000fe400078e0000 */
[----:B------:R-:W-:-:S07]  /*295b0*/  IMAD.MOV.U32 R5, RZ, RZ, R14 ;  /* 0x000000ffff057224 */ /* 0x000fce00078e000e */
[----:B------:R-:W-:Y:S05]  /*295c0*/  WARPSYNC.COLLECTIVE R15, `(.L_x_11481) ;  /* 0x000000000f087348 */ /* 0x000fea0003c00000 */
[----:B------:R0:W1:Y:S02]  /*295d0*/  SHFL.IDX P6, R14, R13, R12, R11 ;  /* 0x0000000c0d0e7389 */ /* 0x00006400000c000b */
[----:B01----:R-:W-:Y:S01]  /*295e0*/  ENDCOLLECTIVE ;  /* 0x000000000000791b */ /* 0x003fe20003800000 */
.L_x_11481:
[----:B------:R-:W-:Y:S02]  /*295f0*/  IMAD.MOV.U32 R13, RZ, RZ, R4 ;  /* 0x000000ffff0d7224 */ /* 0x000fe400078e0004 */
[----:B------:R-:W-:Y:S01]  /*29600*/  IMAD.MOV.U32 R12, RZ, RZ, 0x5 ;  /* 0x00000005ff0c7424 */ /* 0x000fe200078e00ff */
[----:B------:R-:W-:-:S05]  /*29610*/  @!P1 LEA R14, P0, R20, R14, 0x1 ;  /* 0x0000000e140e9211 */ /* 0x000fca00078008ff */
[----:B------:R-:W-:-:S08]  /*29620*/  @!P1 IMAD.MOV.U32 R2, RZ, RZ, R14 ;  /* 0x000000ffff029224 */ /* 0x000fd000078e000e */
[----:B------:R-:W-:Y:S05]  /*29630*/  WARPSYNC.COLLECTIVE R15, `(.L_x_11482) ;  /* 0x000000000f087348 */ /* 0x000fea0003c00000 */
[----:B------:R0:W1:Y:S02]  /*29640*/  SHFL.IDX P6, R14, R13, R12, R11 ;  /* 0x0000000c0d0e7389 */ /* 0x00006400000c000b */
[----:B01----:R-:W-:Y:S01]  /*29650*/  ENDCOLLECTIVE ;  /* 0x000000000000791b */ /* 0x003fe20003800000 */
.L_x_11482:
        /* <DEDUP_REMOVED lines=15> */
.L_x_11483:
        /* <DEDUP_REMOVED lines=17> */
.L_x_11484:
[----:B------:R-:W-:Y:S02]  /*29860*/  IMAD.MOV.U32 R13, RZ, RZ, R0 ;  /* 0x000000ffff0d7224 */ /* 0x000fe400078e0000 */
[----:B------:R-:W-:-:S07]  /*29870*/  IMAD.MOV.U32 R5, RZ, RZ, R14 ;  /* 0x000000ffff057224 */ /* 0x000fce00078e000e */
[----:B------:R-:W-:Y:S05]  /*29880*/  WARPSYNC.COLLECTIVE R15, `(.L_x_11485) ;  /* 0x000000000f087348 */ /* 0x000fea0003c00000 */
[----:B------:R0:W1:Y:S02]  /*29890*/  SHFL.IDX P6, R14, R13, R12, R11 ;  /* 0x0000000c0d0e7389 */ /* 0x00006400000c000b */
[----:B01----:R-:W-:Y:S01]  /*298a0*/  ENDCOLLECTIVE ;  /* 0x000000000000791b */ /* 0x003fe20003800000 */
.L_x_11485:
[----:B------:R-:W-:Y:S02]  /*298b0*/  IMAD.MOV.U32 R13, RZ, RZ, R4 ;  /* 0x000000ffff0d7224 */ /* 0x000fe400078e0004 */
[----:B------:R-:W-:Y:S01]  /*298c0*/  IMAD.MOV.U32 R12, RZ, RZ, 0x7 ;  /* 0x00000007ff0c7424 */ /* 0x000fe200078e00ff */
[----:B------:R-:W-:-:S05]  /*298d0*/  @!P1 LEA R14, P0, R20, R14, 0x1 ;  /* 0x0000000e140e9211 */ /* 0x000fca00078008ff */
[----:B------:R-:W-:-:S08]  /*298e0*/  @!P1 IMAD.MOV.U32 R2, RZ, RZ, R14 ;  /* 0x000000ffff029224 */ /* 0x000fd000078e000e */
[----:B------:R-:W-:Y:S05]  /*298f0*/  WARPSYNC.COLLECTIVE R15, `(.L_x_11486) ;  /* 0x000000000f087348 */ /* 0x000fea0003c00000 */
[----:B------:R0:W1:Y:S02]  /*29900*/  SHFL.IDX P6, R14, R13, R12, R11 ;  /* 0x0000000c0d0e7389 */ /* 0x00006400000c000b */
[----:B01----:R-:W-:Y:S01]  /*29910*/  ENDCOLLECTIVE ;  /* 0x000000000000791b */ /* 0x003fe20003800000 */
.L_x_11486:
        /* <DEDUP_REMOVED lines=14> */
.L_x_11487:
[----:B------:R-:W-:Y:S05]  /*29a00*/  BRA `(.L_x_11488) ;  /* 0xffffffc000507947 */ /* 0x000fea000383ffff */
.L_x_11395:
[----:B0-----:R0:W2:Y:S02]  /*29a10*/  SYNCS.PHASECHK.TRANS64.TRYWAIT P0, [R17+URZ+0x32420], R0 ;  /* 0x03242000110075a7 */ /* 0x0010a4000800017f */
[----:B--2---:R-:W-:Y:S05]  /*29a20*/  @!P0 NANOSLEEP.SYNCS 0x989680 ;  /* 0x009896800000895d */ /* 0x004fea0003900000 */
[----:B------:R-:W2:Y:S02]  /*29a30*/  @!P0 SYNCS.PHASECHK.TRANS64 P0, [R17+URZ+0x32420], R0 ;  /* 0x03242000110085a7 */ /* 0x000ea4000800007f */
[----:B--2---:R-:W-:Y:S05]  /*29a40*/  @!P0 BRA `(.L_x_11395) ;  /* 0xfffffffc00f08947 */ /* 0x004fea000383ffff */
[----:B------:R-:W-:Y:S05]  /*29a50*/  BRA `(.L_x_11489) ;  /* 0xffffffc000b47947 */ /* 0x000fea000383ffff */
.L_x_11398:
[----:B--2---:R2:W3:Y:S02]  /*29a60*/  SYNCS.PHASECHK.TRANS64.TRYWAIT P0, [R24+URZ+0x32460], R3 ;  /* 0x03246003180075a7 */ /* 0x0044e4000800017f */
[----:B---3--:R-:W-:Y:S05]  /*29a70*/  @!P0 NANOSLEEP.SYNCS 0x989680 ;  /* 0x009896800000895d */ /* 0x008fea0003900000 */
[----:B------:R-:W3:Y:S02]  /*29a80*/  @!P0 SYNCS.PHASECHK.TRANS64 P0, [R24+URZ+0x32460], R3 ;  /* 0x03246003180085a7 */ /* 0x000ee4000800007f */
[----:B---3--:R-:W-:Y:S05]  /*29a90*/  @!P0 BRA `(.L_x_11398) ;  /* 0xfffffffc00f08947 */ /* 0x008fea000383ffff */
[----:B------:R-:W-:Y:S05]  /*29aa0*/  BRA `(.L_x_11490) ;  /* 0xffffffc000c07947 */ /* 0x000fea000383ffff */
.L_x_11399:
        /* <DEDUP_REMOVED lines=8> */
.L_x_11492:
[----:B------:R-:W-:Y:S05]  /*29b30*/  BSYNC B0 ;  /* 0x0000000000007941 */ /* 0x000fea0003800000 */
.L_x_11491:
        /* <DEDUP_REMOVED lines=12> */
.L_x_11493:
        /* <DEDUP_REMOVED lines=9> */
.L_x_11494:
        /* <DEDUP_REMOVED lines=19> */
.L_x_11495:
[----:B------:R-:W-:Y:S02]  /*29dc0*/  IMAD.MOV.U32 R13, RZ, RZ, R6 ;  /* 0x000000ffff0d7224 */ /* 0x000fe400078e0006 */
[----:B------:R-:W-:Y:S01]  /*29dd0*/  IMAD.MOV.U32 R12, RZ, RZ, 0x2 ;  /* 0x00000002ff0c7424 */ /* 0x000fe200078e00ff */
[----:B------:R-:W-:-:S13]  /*29de0*/  IADD3 R2, P3, R14, R0, RZ ;  /* 0x000000000e027210 */ /* 0x000fda0007f7e0ff */
[----:B------:R-:W-:Y:S05]  /*29df0*/  WARPSYNC.COLLECTIVE R15, `(.L_x_11496) ;  /* 0x000000000f087348 */ /* 0x000fea0003c00000 */
[----:B------:R0:W1:Y:S02]  /*29e00*/  SHFL.IDX P6, R14, R13, R12, R11 ;  /* 0x0000000c0d0e7389 */ /* 0x00006400000c000b */
[----:B01----:R-:W-:Y:S01]  /*29e10*/  ENDCOLLECTIVE ;  /* 0x000000000000791b */ /* 0x003fe20003800000 */
.L_x_11496:
        /* <DEDUP_REMOVED lines=17> */
.L_x_11497:
[----:B------:R-:W-:Y:S02]  /*29f30*/  IMAD.MOV.U32 R13, RZ, RZ, R6 ;  /* 0x000000ffff0d7224 */ /* 0x000fe400078e0006 */
[----:B------:R-:W-:Y:S01]  /*29f40*/  IMAD.MOV.U32 R12, RZ, RZ, 0x3 ;  /* 0x00000003ff0c7424 */ /* 0x000fe200078e00ff */
[----:B------:R-:W-:-:S13]  /*29f50*/  IADD3 R2, P3, R14, R0, RZ ;  /* 0x000000000e027210 */ /* 0x000fda0007f7e0ff */
[----:B------:R-:W-:Y:S05]  /*29f60*/  WARPSYNC.COLLECTIVE R15, `(.L_x_11498) ;  /* 0x000000000f087348 */ /* 0x000fea0003c00000 */
[----:B------:R0:W1:Y:S02]  /*29f70*/  SHFL.IDX P6, R14, R13, R12, R11 ;  /* 0x0000000c0d0e7389 */ /* 0x00006400000c000b */
[----:B01----:R-:W-:Y:S01]  /*29f80*/  ENDCOLLECTIVE ;  /* 0x000000000000791b */ /* 0x003fe20003800000 */
.L_x_11498:
        /* <DEDUP_REMOVED lines=17> */
.L_x_11499:
[----:B------:R-:W-:Y:S02]  /*2a0a0*/  IMAD.MOV.U32 R13, RZ, RZ, R6 ;  /* 0x000000ffff0d7224 */ /* 0x000fe400078e0006 */
[----:B------:R-:W-:Y:S01]  /*2a0b0*/  IMAD.MOV.U32 R12, RZ, RZ, 0x4 ;  /* 0x00000004ff0c7424 */ /* 0x000fe200078e00ff */
[----:B------:R-:W-:-:S13]  /*2a0c0*/  IADD3 R2, P3, R14, R0, RZ ;  /* 0x000000000e027210 */ /* 0x000fda0007f7e0ff */
[----:B------:R-:W-:Y:S05]  /*2a0d0*/  WARPSYNC.COLLECTIVE R15, `(.L_x_11500) ;  /* 0x000000000f087348 */ /* 0x000fea0003c00000 */
[----:B------:R0:W1:Y:S02]  /*2a0e0*/  SHFL.IDX P6, R14, R13, R12, R11 ;  /* 0x0000000c0d0e7389 */ /* 0x00006400000c000b */
[----:B01----:R-:W-:Y:S01]  /*2a0f0*/  ENDCOLLECTIVE ;  /* 0x000000000000791b */ /* 0x003fe20003800000 */
.L_x_11500:
        /* <DEDUP_REMOVED lines=17> */
.L_x_11501:
[----:B------:R-:W-:Y:S02]  /*2a210*/  IMAD.MOV.U32 R13, RZ, RZ, R6 ;  /* 0x000000ffff0d7224 */ /* 0x000fe400078e0006 */
[----:B------:R-:W-:Y:S01]  /*2a220*/  IMAD.MOV.U32 R12, RZ, RZ, 0x5 ;  /* 0x00000005ff0c7424 */ /* 0x000fe200078e00ff */
[----:B------:R-:W-:-:S13]  /*2a230*/  IADD3 R2, P3, R14, R0, RZ ;  /* 0x000000000e027210 */ /* 0x000fda0007f7e0ff */
[----:B------:R-:W-:Y:S05]  /*2a240*/  WARPSYNC.COLLECTIVE R15, `(.L_x_11502) ;  /* 0x000000000f087348 */ /* 0x000fea0003c00000 */
[----:B------:R0:W1:Y:S02]  /*2a250*/  SHFL.IDX P6, R14, R13, R12, R11 ;  /* 0x0000000c0d0e7389 */ /* 0x00006400000c000b */
[----:B01----:R-:W-:Y:S01]  /*2a260*/  ENDCOLLECTIVE ;  /* 0x000000000000791b */ /* 0x003fe20003800000 */
.L_x_11502:
        /* <DEDUP_REMOVED lines=12> */
.L_x_11503:
        /* <DEDUP_REMOVED lines=9> */
.L_x_11405:
[----:B--2---:R2:W3:Y:S02]  /*2a3c0*/  SYNCS.PHASECHK.TRANS64.TRYWAIT P0, [R10+URZ+0x32440], R25 ;  /* 0x032440190a0075a7 */ /* 0x0044e4000800017f */
[----:B---3--:R-:W-:Y:S05]  /*2a3d0*/  @!P0 NANOSLEEP.SYNCS 0x989680 ;  /* 0x009896800000895d */ /* 0x008fea0003900000 */
[----:B------:R-:W3:Y:S02]  /*2a3e0*/  @!P0 SYNCS.PHASECHK.TRANS64 P0, [R10+URZ+0x32440], R25 ;  /* 0x032440190a0085a7 */ /* 0x000ee4000800007f */
[----:B---3--:R-:W-:Y:S05]  /*2a3f0*/  @!P0 BRA `(.L_x_11405) ;  /* 0xfffffffc00f08947 */ /* 0x008fea000383ffff */
[----:B------:R-:W-:Y:S05]  /*2a400*/  BRA `(.L_x_11505) ;  /* 0xffffffc400207947 */ /* 0x000fea000383ffff */
.L_x_11406:
        /* <DEDUP_REMOVED lines=8> */
.L_x_11507:
[----:B------:R-:W-:Y:S05]  /*2a490*/  BSYNC B1 ;  /* 0x0000000000017941 */ /* 0x000fea0003800000 */
.L_x_11506:
        /* <DEDUP_REMOVED lines=9> */
.L_x_11508:
[----:B------:R-:W-:Y:S02]  /*2a530*/  IMAD.MOV.U32 R13, RZ, RZ, R21 ;  /* 0x000000ffff0d7224 */ /* 0x000fe400078e0015 */
[----:B------:R-:W-:Y:S01]  /*2a540*/  IMAD.MOV.U32 R12, RZ, RZ, 0x1 ;  /* 0x00000001ff0c7424 */ /* 0x000fe200078e00ff */
[----:B------:R-:W-:-:S13]  /*2a550*/  IADD3 R2, P0, R14, R0, RZ ;  /* 0x000000000e027210 */ /* 0x000fda0007f1e0ff */
[----:B------:R-:W-:Y:S05]  /*2a560*/  WARPSYNC.COLLECTIVE R15, `(.L_x_11509) ;  /* 0x000000000f087348 */ /* 0x000fea0003c00000 */
[----:B------:R0:W1:Y:S02]  /*2a570*/  SHFL.IDX P6, R14, R13, R12, R11 ;  /* 0x0000000c0d0e7389 */ /* 0x00006400000c000b */
[----:B01----:R-:W-:Y:S01]  /*2a580*/  ENDCOLLECTIVE ;  /* 0x000000000000791b */ /* 0x003fe20003800000 */
.L_x_11509:
        /* <DEDUP_REMOVED lines=10> */
.L_x_11510:
[----:B------:R-:W-:Y:S02]  /*2a630*/  IMAD.MOV.U32 R13, RZ, RZ, R21 ;  /* 0x000000ffff0d7224 */ /* 0x000fe400078e0015 */
[----:B------:R-:W-:Y:S02]  /*2a640*/  IMAD.MOV.U32 R12, RZ, RZ, 0x2 ;  /* 0x00000002ff0c7424 */ /* 0x000fe400078e00ff */
[----:B------:R-:W-:-:S07]  /*2a650*/  IMAD.MOV.U32 R6, RZ, RZ, R14 ;  /* 0x000000ffff067224 */ /* 0x000fce00078e000e */
[----:B------:R-:W-:Y:S05]  /*2a660*/  WARPSYNC.COLLECTIVE R15, `(.L_x_11511) ;  /* 0x000000000f087348 */ /* 0x000fea0003c00000 */
[----:B------:R0:W1:Y:S02]  /*2a670*/  SHFL.IDX P6, R14, R13, R12, R11 ;  /* 0x0000000c0d0e7389 */ /* 0x00006400000c000b */
[----:B01----:R-:W-:Y:S01]  /*2a680*/  ENDCOLLECTIVE ;  /* 0x000000000000791b */ /* 0x003fe20003800000 */
.L_x_11511:
        /* <DEDUP_REMOVED lines=11> */
.L_x_11512:
[----:B------:R-:W-:Y:S02]  /*2a740*/  IMAD.MOV.U32 R13, RZ, RZ, R21 ;  /* 0x000000ffff0d7224 */ /* 0x000fe400078e0015 */
[----:B------:R-:W-:Y:S01]  /*2a750*/  IMAD.MOV.U32 R12, RZ, RZ, 0x3 ;  /* 0x00000003ff0c7424 */ /* 0x000fe200078e00ff */
[----:B------:R-:W-:-:S13]  /*2a760*/  IADD3 R2, P0, R14, R0, RZ ;  /* 0x000000000e027210 */ /* 0x000fda0007f1e0ff */
[----:B------:R-:W-:Y:S05]  /*2a770*/  WARPSYNC.COLLECTIVE R15, `(.L_x_11513) ;  /* 0x000000000f087348 */ /* 0x000fea0003c00000 */
[----:B------:R0:W1:Y:S02]  /*2a780*/  SHFL.IDX P6, R14, R13, R12, R11 ;  /* 0x0000000c0d0e7389 */ /* 0x00006400000c000b */
[----:B01----:R-:W-:Y:S01]  /*2a790*/  ENDCOLLECTIVE ;  /* 0x000000000000791b */ /* 0x003fe20003800000 */
.L_x_11513:
        /* <DEDUP_REMOVED lines=10> */
.L_x_11514:
[----:B------:R-:W-:Y:S02]  /*2a840*/  IMAD.MOV.U32 R13, RZ, RZ, R21 ;  /* 0x000000ffff0d7224 */ /* 0x000fe400078e0015 */
[----:B------:R-:W-:Y:S01]  /*2a850*/  IMAD.MOV.U32 R12, RZ, RZ, 0x4 ;  /* 0x00000004ff0c7424 */ /* 0x000fe200078e00ff */
[----:B------:R-:W-:-:S13]  /*2a860*/  IADD3 R2, P0, R14, R0, RZ ;  /* 0x000000000e027210 */ /* 0x000fda0007f1e0ff */
[----:B------:R-:W-:Y:S05]  /*2a870*/  WARPSYNC.COLLECTIVE R15, `(.L_x_11515) ;  /* 0x000000000f087348 */ /* 0x000fea0003c00000 */
[----:B------:R0:W1:Y:S02]  /*2a880*/  SHFL.IDX P6, R14, R13, R12, R11 ;  /* 0x0000000c0d0e7389 */ /* 0x00006400000c000b */
[----:B01----:R-:W-:Y:S01]  /*2a890*/  ENDCOLLECTIVE ;  /* 0x000000000000791b */ /* 0x003fe20003800000 */
.L_x_11515:
        /* <DEDUP_REMOVED lines=10> */
.L_x_11516:
[----:B------:R-:W-:Y:S02]  /*2a940*/  IMAD.MOV.U32 R13, RZ, RZ, R21 ;  /* 0x000000ffff0d7224 */ /* 0x000fe400078e0015 */
[----:B------:R-:W-:Y:S01]  /*2a950*/  IMAD.MOV.U32 R12, RZ, RZ, 0x5 ;  /* 0x00000005ff0c7424 */ /* 0x000fe200078e00ff */
[----:B------:R-:W-:-:S13]  /*2a960*/  IADD3 R2, P0, R14, R0, RZ ;  /* 0x000000000e027210 */ /* 0x000fda0007f1e0ff */
[----:B------:R-:W-:Y:S05]  /*2a970*/  WARPSYNC.COLLECTIVE R15, `(.L_x_11517) ;  /* 0x000000000f087348 */ /* 0x000fea0003c00000 */
[----:B------:R0:W1:Y:S02]  /*2a980*/  SHFL.IDX P6, R14, R13, R12, R11 ;  /* 0x0000000c0d0e7389 */ /* 0x00006400000c000b */
[----:B01----:R-:W-:Y:S01]  /*2a990*/  ENDCOLLECTIVE ;  /* 0x000000000000791b */ /* 0x003fe20003800000 */
.L_x_11517:
        /* <DEDUP_REMOVED lines=10> */
.L_x_11518:
[----:B------:R-:W-:Y:S05]  /*2aa40*/  BRA `(.L_x_11519) ;  /* 0xffffffc000607947 */ /* 0x000fea000383ffff */
.L_x_11411:
[----:B---3--:R3:W4:Y:S02]  /*2aa50*/  SYNCS.PHASECHK.TRANS64.TRYWAIT P0, [R10+URZ+0x32460], R25 ;  /* 0x032460190a0075a7 */ /* 0x008724000800017f */
[----:B----4-:R-:W-:Y:S05]  /*2aa60*/  @!P0 NANOSLEEP.SYNCS 0x989680 ;  /* 0x009896800000895d */ /* 0x010fea0003900000 */
[----:B------:R-:W4:Y:S02]  /*2aa70*/  @!P0 SYNCS.PHASECHK.TRANS64 P0, [R10+URZ+0x32460], R25 ;  /* 0x032460190a0085a7 */ /* 0x000f24000800007f */
[----:B----4-:R-:W-:Y:S05]  /*2aa80*/  @!P0 BRA `(.L_x_11411) ;  /* 0xfffffffc00f08947 */ /* 0x010fea000383ffff */
[----:B------:R-:W-:Y:S05]  /*2aa90*/  BRA `(.L_x_11520) ;  /* 0xffffffc000ac7947 */ /* 0x000fea000383ffff */
.L_x_11412:
        /* <DEDUP_REMOVED lines=8> */
.L_x_11522:
[----:B------:R-:W-:Y:S05]  /*2ab20*/  BSYNC B1 ;  /* 0x0000000000017941 */ /* 0x000fea0003800000 */
.L_x_11521:
        /* <DEDUP_REMOVED lines=9> */
.L_x_11523:
[----:B------:R-:W-:Y:S02]  /*2abc0*/  IMAD.MOV.U32 R13, RZ, RZ, R24 ;  /* 0x000000ffff0d7224 */ /* 0x000fe400078e0018 */
[----:B------:R-:W-:Y:S01]  /*2abd0*/  IMAD.MOV.U32 R12, RZ, RZ, 0x1 ;  /* 0x00000001ff0c7424 */ /* 0x000fe200078e00ff */
[----:B------:R-:W-:-:S13]  /*2abe0*/  IADD3 R2, P0, R14, R0, RZ ;  /* 0x000000000e027210 */ /* 0x000fda0007f1e0ff */
[----:B------:R-:W-:Y:S05]  /*2abf0*/  WARPSYNC.COLLECTIVE R15, `(.L_x_11524) ;  /* 0x000000000f087348 */ /* 0x000fea0003c00000 */
[----:B------:R0:W1:Y:S02]  /*2ac00*/  SHFL.IDX P6, R14, R13, R12, R11 ;  /* 0x0000000c0d0e7389 */ /* 0x00006400000c000b */
[----:B01----:R-:W-:Y:S01]  /*2ac10*/  ENDCOLLECTIVE ;  /* 0x000000000000791b */ /* 0x003fe20003800000 */
.L_x_11524:
        /* <DEDUP_REMOVED lines=13> */
.L_x_11525:
[----:B------:R-:W-:Y:S02]  /*2acf0*/  IMAD.MOV.U32 R13, RZ, RZ, R24 ;  /* 0x000000ffff0d7224 */ /* 0x000fe400078e0018 */
[----:B------:R-:W-:Y:S01]  /*2ad00*/  IMAD.MOV.U32 R12, RZ, RZ, 0x2 ;  /* 0x00000002ff0c7424 */ /* 0x000fe200078e00ff */
[----:B------:R-:W-:-:S13]  /*2ad10*/  IADD3 R2, P0, R14, R0, RZ ;  /* 0x000000000e027210 */ /* 0x000fda0007f1e0ff */
[----:B------:R-:W-:Y:S05]  /*2ad20*/  WARPSYNC.COLLECTIVE R15, `(.L_x_11526) ;  /* 0x000000000f087348 */ /* 0x000fea0003c00000 */
[----:B------:R0:W1:Y:S02]  /*2ad30*/  SHFL.IDX P6, R14, R13, R12, R11 ;  /* 0x0000000c0d0e7389 */ /* 0x00006400000c000b */
[----:B01----:R-:W-:Y:S01]  /*2ad40*/  ENDCOLLECTIVE ;  /* 0x000000000000791b */ /* 0x003fe20003800000 */
.L_x_11526:
        /* <DEDUP_REMOVED lines=13> */
.L_x_11527:
[----:B------:R-:W-:Y:S02]  /*2ae20*/  IMAD.MOV.U32 R13, RZ, RZ, R24 ;  /* 0x000000ffff0d7224 */ /* 0x000fe400078e0018 */
[----:B------:R-:W-:Y:S01]  /*2ae30*/  IMAD.MOV.U32 R12, RZ, RZ, 0x3 ;  /* 0x00000003ff0c7424 */ /* 0x000fe200078e00ff */
[----:B------:R-:W-:-:S13]  /*2ae40*/  IADD3 R2, P0, R14, R0, RZ ;  /* 0x000000000e027210 */ /* 0x000fda0007f1e0ff */
[----:B------:R-:W-:Y:S05]  /*2ae50*/  WARPSYNC.COLLECTIVE R15, `(.L_x_11528) ;  /* 0x000000000f087348 */ /* 0x000fea0003c00000 */
[----:B------:R0:W1:Y:S02]  /*2ae60*/  SHFL.IDX P6, R14, R13, R12, R11 ;  /* 0x0000000c0d0e7389 */ /* 0x00006400000c000b */
[----:B01----:R-:W-:Y:S01]  /*2ae70*/  ENDCOLLECTIVE ;  /* 0x000000000000791b */ /* 0x003fe20003800000 */
.L_x_11528:
        /* <DEDUP_REMOVED lines=13> */
.L_x_11529:
[----:B------:R-:W-:Y:S02]  /*2af50*/  IMAD.MOV.U32 R13, RZ, RZ, R24 ;  /* 0x000000ffff0d7224 */ /* 0x000fe400078e0018 */
[----:B------:R-:W-:Y:S01]  /*2af60*/  IMAD.MOV.U32 R12, RZ, RZ, 0x4 ;  /* 0x00000004ff0c7424 */ /* 0x000fe200078e00ff */
[----:B------:R-:W-:-:S13]  /*2af70*/  IADD3 R2, P0, R14, R0, RZ ;  /* 0x000000000e027210 */ /* 0x000fda0007f1e0ff */
[----:B------:R-:W-:Y:S05]  /*2af80*/  WARPSYNC.COLLECTIVE R15, `(.L_x_11530) ;  /* 0x000000000f087348 */ /* 0x000fea0003c00000 */
[----:B------:R0:W1:Y:S02]  /*2af90*/  SHFL.IDX P6, R14, R13, R12, R11 ;  /* 0x0000000c0d0e7389 */ /* 0x00006400000c000b */
[----:B01----:R-:W-:Y:S01]  /*2afa0*/  ENDCOLLECTIVE ;  /* 0x000000000000791b */ /* 0x003fe20003800000 */
.L_x_11530:
        /* <DEDUP_REMOVED lines=13> */
.L_x_11531:
[----:B------:R-:W-:Y:S02]  /*2b080*/  IMAD.MOV.U32 R13, RZ, RZ, R24 ;  /* 0x000000ffff0d7224 */ /* 0x000fe400078e0018 */
[----:B------:R-:W-:Y:S01]  /*2b090*/  IMAD.MOV.U32 R12, RZ, RZ, 0x5 ;  /* 0x00000005ff0c7424 */ /* 0x000fe200078e00ff */
[----:B------:R-:W-:-:S13]  /*2b0a0*/  IADD3 R2, P0, R14, R0, RZ ;  /* 0x000000000e027210 */ /* 0x000fda0007f1e0ff */
[----:B------:R-:W-:Y:S05]  /*2b0b0*/  WARPSYNC.COLLECTIVE R15, `(.L_x_11532) ;  /* 0x000000000f087348 */ /* 0x000fea0003c00000 */
[----:B------:R0:W1:Y:S02]  /*2b0c0*/  SHFL.IDX P6, R14, R13, R12, R11 ;  /* 0x0000000c0d0e7389 */ /* 0x00006400000c000b */
[----:B01----:R-:W-:Y:S01]  /*2b0d0*/  ENDCOLLECTIVE ;  /* 0x000000000000791b */ /* 0x003fe20003800000 */
.L_x_11532:
        /* <DEDUP_REMOVED lines=13> */
.L_x_11533:
[----:B------:R-:W-:Y:S05]  /*2b1b0*/  BRA `(.L_x_11534) ;  /* 0xffffffbc00f87947 */ /* 0x000fea000383ffff */
.L_x_11420:
        /* <DEDUP_REMOVED lines=8> */
.L_x_11536:
[----:B------:R-:W-:Y:S05]  /*2b240*/  BSYNC B0 ;  /* 0x0000000000007941 */ /* 0x000fea0003800000 */
.L_x_11535:
[----:B------:R-:W-:Y:S05]  /*2b250*/  BRA `(.L_x_11537) ;  /* 0xffffffc000c87947 */ /* 0x000fea000383ffff */
.L_x_11423:
[----:B0-----:R0:W1:Y:S02]  /*2b260*/  SYNCS.PHASECHK.TRANS64.TRYWAIT P0, [R7+URZ+0x32420], R0 ;  /* 0x03242000070075a7 */ /* 0x001064000800017f */
[----:B-1----:R-:W-:Y:S05]  /*2b270*/  @!P0 NANOSLEEP.SYNCS 0x989680 ;  /* 0x009896800000895d */ /* 0x002fea0003900000 */
[----:B------:R-:W1:Y:S02]  /*2b280*/  @!P0 SYNCS.PHASECHK.TRANS64 P0, [R7+URZ+0x32420], R0 ;  /* 0x03242000070085a7 */ /* 0x000e64000800007f */
[----:B-1----:R-:W-:Y:S05]  /*2b290*/  @!P0 BRA `(.L_x_11423) ;  /* 0xfffffffc00f08947 */ /* 0x002fea000383ffff */
[----:B------:R-:W-:Y:S05]  /*2b2a0*/  BRA `(.L_x_11538) ;  /* 0xffffffc400107947 */ /* 0x000fea000383ffff */
.L_x_11424:
        /* <DEDUP_REMOVED lines=8> */
[----:B0-23-5:R-:W-:Y:S05]  /*2b330*/  WARPSYNC.COLLECTIVE R15, `(.L_x_11540) ;  /* 0x000000000f087348 */ /* 0x02dfea0003c00000 */
[----:B------:R1:W4:Y:S02]  /*2b340*/  SHFL.IDX P6, R14, R13, R12, R11 ;  /* 0x0000000c0d0e7389 */ /* 0x00032400000c000b */
[----:B012345:R-:W-:Y:S01]  /*2b350*/  ENDCOLLECTIVE ;  /* 0x000000000000791b */ /* 0x03ffe20003800000 */
.L_x_11540:
[----:B------:R-:W-:Y:S05]  /*2b360*/  BSYNC B0 ;  /* 0x0000000000007941 */ /* 0x000fea0003800000 */
.L_x_11539:
[----:B------:R-:W-:Y:S05]  /*2b370*/  BRA `(.L_x_11541) ;  /* 0xffffffc000f87947 */ /* 0x000fea000383ffff */
.L_x_11427:
[----:B------:R-:W-:Y:S01]  /*2b380*/  BSSY B1, `(.L_x_11542) ;  /* 0x0000006000017945 */ /* 0x000fe20003800000 */
[----:B------:R-:W-:-:S07]  /*2b390*/  IMAD.MOV.U32 R15, RZ, RZ, -0x1 ;  /* 0xffffffffff0f7424 */ /* 0x000fce00078e00ff */
[----:B0-23-5:R-:W-:Y:S05]  /*2b3a0*/  WARPSYNC.COLLECTIVE R15, `(.L_x_11543) ;  /* 0x000000000f0c7348 */ /* 0x02dfea0003c00000 */
[----:B------:R-:W-:Y:S02]  /*2b3b0*/  ELECT P6, UR62, PT ;  /* 0x00000000003e782f */ /* 0x000fe400038c0000 */
[----:B------:R-:W-:Y:S01]  /*2b3c0*/  MOV R14, UR62 ;  /* 0x0000003e000e7c02 */ /* 0x000fe20008000f00 */
[----:B0-23-5:R-:W-:Y:S10]  /*2b3d0*/  ENDCOLLECTIVE ;  /* 0x000000000000791b */ /* 0x02dff40003800000 */
.L_x_11543:
[----:B------:R-:W-:Y:S05]  /*2b3e0*/  BSYNC B1 ;  /* 0x0000000000017941 */ /* 0x000fea0003800000 */
.L_x_11542:
[----:B------:R-:W-:Y:S05]  /*2b3f0*/  BRA `(.L_x_11544) ;  /* 0xffffffc000f07947 */ /* 0x000fea000383ffff */
.L_x_11429:
[----:B0-----:R0:W1:Y:S02]  /*2b400*/  SYNCS.PHASECHK.TRANS64.TRYWAIT P1, [R5+URZ+0x32440], R0 ;  /* 0x03244000050075a7 */ /* 0x001064000802017f */
[----:B-1----:R-:W-:Y:S05]  /*2b410*/  @!P1 NANOSLEEP.SYNCS 0x989680 ;  /* 0x009896800000995d */ /* 0x002fea0003900000 */
[----:B------:R-:W1:Y:S02]  /*2b420*/  @!P1 SYNCS.PHASECHK.TRANS64 P1, [R5+URZ+0x32440], R0 ;  /* 0x03244000050095a7 */ /* 0x000e64000802007f */
[----:B-1----:R-:W-:Y:S05]  /*2b430*/  @!P1 BRA `(.L_x_11429) ;  /* 0xfffffffc00f09947 */ /* 0x002fea000383ffff */
[----:B------:R-:W-:Y:S05]  /*2b440*/  BRA `(.L_x_11545) ;  /* 0xffffffc400187947 */ /* 0x000fea000383ffff */
.L_x_11431:
[----:B-1----:R1:W4:Y:S02]  /*2b450*/  SYNCS.PHASECHK.TRANS64.TRYWAIT P1, [R3+URZ+0x32440], R2 ;  /* 0x03244002030075a7 */ /* 0x002324000802017f */
[----:B----4-:R-:W-:Y:S05]  /*2b460*/  @!P1 NANOSLEEP.SYNCS 0x989680 ;  /* 0x009896800000995d */ /* 0x010fea0003900000 */
[----:B------:R-:W4:Y:S02]  /*2b470*/  @!P1 SYNCS.PHASECHK.TRANS64 P1, [R3+URZ+0x32440], R2 ;  /* 0x03244002030095a7 */ /* 0x000f24000802007f */
[----:B----4-:R-:W-:Y:S05]  /*2b480*/  @!P1 BRA `(.L_x_11431) ;  /* 0xfffffffc00f09947 */ /* 0x010fea000383ffff */
[----:B------:R-:W-:Y:S05]  /*2b490*/  BRA `(.L_x_11546) ;  /* 0xffffffc400247947 */ /* 0x000fea000383ffff */
.L_x_11433:
[----:B----4-:R4:W0:Y:S02]  /*2b4a0*/  SYNCS.PHASECHK.TRANS64.TRYWAIT P1, [R5+URZ+0x32460], R0 ;  /* 0x03246000050075a7 */ /* 0x010824000802017f */
[----:B0-----:R-:W-:Y:S05]  /*2b4b0*/  @!P1 NANOSLEEP.SYNCS 0x989680 ;  /* 0x009896800000995d */ /* 0x001fea0003900000 */
[----:B------:R-:W0:Y:S02]  /*2b4c0*/  @!P1 SYNCS.PHASECHK.TRANS64 P1, [R5+URZ+0x32460], R0 ;  /* 0x03246000050095a7 */ /* 0x000e24000802007f */
[----:B0-----:R-:W-:Y:S05]  /*2b4d0*/  @!P1 BRA `(.L_x_11433) ;  /* 0xfffffffc00f09947 */ /* 0x001fea000383ffff */
[----:B------:R-:W-:Y:S05]  /*2b4e0*/  BRA `(.L_x_11547) ;  /* 0xffffffc400207947 */ /* 0x000fea000383ffff */
        .type           $_ZN7cutlass13device_kernelIN5flash11enable_sm90INS1_16FlashAttnFwdSm90INS1_25CollectiveMainloopFwdSm90ILi2EN4cute5tupleIJNS5_1CILi1EEES8_S8_EEENS6_IJNS7_ILi128EEENS7_ILi96EEENS7_ILi64EEEEEELi256ENS_6half_tEfNS_4arch4Sm90ELb0ELb1ELb1ELb0ELb1ELb0ELb1ELb1ELb0ELb1ELb0ELb0EEENS1_21CollectiveEpilogueFwdINS6_IJSA_NS7_ILi256EEESB_EEES9_SE_SG_Li256ELb0ELb1ELb0ELb0EEENS1_30DynamicPersistentTileSchedulerILi256ELi128ELb0ELb1ELb1EEEEEEEEEvNT_6ParamsE$_ZZN5flash25CollectiveMainloopFwdSm90ILi2EN4cute5tupleIJNS1_1CILi1EEES4_S4_EEENS2_IJNS3_ILi128EEENS3_ILi96EEENS3_ILi64EEEEEELi256EN7cutlass6half_tEfNSA_4arch4Sm90ELb0ELb1ELb1ELb0ELb1ELb0ELb1ELb1ELb0ELb1ELb0ELb0EE3mmaINS_16FlashAttnFwdSm90ISE_NS_21CollectiveEpilogueFwdINS2_IJS6_NS3_ILi256EEES7_EEES5_SB_SD_Li256ELb0ELb1ELb0ELb0EEENS_30DynamicPersistentTileSchedulerILi256ELi128ELb0ELb1ELb1EEEE13SharedStorageENS1_6TensorINS1_11ArrayEngineIfLm128EEENS1_6LayoutINS2_IJNS2_IJNS3_ILi2EEEST_NS3_ILi32EEEEEES4_S4_EEENS2_IJNS2_IJS4_ST_NS3_ILi4EEEEEENS3_ILi0EEESZ_EEEEEEENS_7SoftmaxILi2ELi0EEEEEbRKNSE_6ParamsENSA_13PipelineAsyncILi2EEES19_RNSA_13PipelineStateILj2EEERT0_RT1_iRiRKNS_16SeqlenInfoQKNewKILb0ELb0EEENS2_IJiiiiEEERT_ENKUliT_T0_T1_E_clIZSF_ISO_S12_S14_EbS17_S19_S19_S1C_S1E_S1G_iS1H_S1L_S1M_S1O_EUlRS1P_iE1_NS3_ILb0EEENS3_ILb1EEEEEDaiS1P_S1Q_S1R_,@function
        .size           $_ZN7cutlass13device_kernelIN5flash11enable_sm90INS1_16FlashAttnFwdSm90INS1_25CollectiveMainloopFwdSm90ILi2EN4cute5tupleIJNS5_1CILi1EEES8_S8_EEENS6_IJNS7_ILi128EEENS7_ILi96EEENS7_ILi64EEEEEELi256ENS_6half_tEfNS_4arch4Sm90ELb0ELb1ELb1ELb0ELb1ELb0ELb1ELb1ELb0ELb1ELb0ELb0EEENS1_21CollectiveEpilogueFwdINS6_IJSA_NS7_ILi256EEESB_EEES9_SE_SG_Li256ELb0ELb1ELb0ELb0EEENS1_30DynamicPersistentTileSchedulerILi256ELi128ELb0ELb1ELb1EEEEEEEEEvNT_6ParamsE$_ZZN5flash25CollectiveMainloopFwdSm90ILi2EN4cute5tupleIJNS1_1CILi1EEES4_S4_EEENS2_IJNS3_ILi128EEENS3_ILi96EEENS3_ILi64EEEEEELi256EN7cutlass6half_tEfNSA_4arch4Sm90ELb0ELb1ELb1ELb0ELb1ELb0ELb1ELb1ELb0ELb1ELb0ELb0EE3mmaINS_16FlashAttnFwdSm90ISE_NS_21CollectiveEpilogueFwdINS2_IJS6_NS3_ILi256EEES7_EEES5_SB_SD_Li256ELb0ELb1ELb0ELb0EEENS_30DynamicPersistentTileSchedulerILi256ELi128ELb0ELb1ELb1EEEE13SharedStorageENS1_6TensorINS1_11ArrayEngineIfLm128EEENS1_6LayoutINS2_IJNS2_IJNS3_ILi2EEEST_NS3_ILi32EEEEEES4_S4_EEENS2_IJNS2_IJS4_ST_NS3_ILi4EEEEEENS3_ILi0EEESZ_EEEEEEENS_7SoftmaxILi2ELi0EEEEEbRKNSE_6ParamsENSA_13PipelineAsyncILi2EEES19_RNSA_13PipelineStateILj2EEERT0_RT1_iRiRKNS_16SeqlenInfoQKNewKILb0ELb0EEENS2_IJiiiiEEERT_ENKUliT_T0_T1_E_clIZSF_ISO_S12_S14_EbS17_S19_S19_S1C_S1E_S1G_iS1H_S1L_S1M_S1O_EUlRS1P_iE1_NS3_ILb0EEENS3_ILb1EEEEEDaiS1P_S1Q_S1R_,(.L_x_15670 - $_ZN7cutlass13device_kernelIN5flash11enable_sm90INS1_16FlashAttnFwdSm90INS1_25CollectiveMainloopFwdSm90ILi2EN4cute5tupleIJNS5_1CILi1EEES8_S8_EEENS6_IJNS7_ILi128EEENS7_ILi96EEENS7_ILi64EEEEEELi256ENS_6half_tEfNS_4arch4Sm90ELb0ELb1ELb1ELb0ELb1ELb0ELb1ELb1ELb0ELb1ELb0ELb0EEENS1_21CollectiveEpilogueFwdINS6_IJSA_NS7_ILi256EEESB_EEES9_SE_SG_Li256ELb0ELb1ELb0ELb0EEENS1_30DynamicPersistentTileSchedulerILi256ELi128ELb0ELb1ELb1EEEEEEEEEvNT_6ParamsE$_ZZN5flash25CollectiveMainloopFwdSm90ILi2EN4cute5tupleIJNS1_1CILi1EEES4_S4_EEENS2_IJNS3_ILi128EEENS3_ILi96EEENS3_ILi64EEEEEELi256EN7cutlass6half_tEfNSA_4arch4Sm90ELb0ELb1ELb1ELb0ELb1ELb0ELb1ELb1ELb0ELb1ELb0ELb0EE3mmaINS_16FlashAttnFwdSm90ISE_NS_21CollectiveEpilogueFwdINS2_IJS6_NS3_ILi256EEES7_EEES5_SB_SD_Li256ELb0ELb1ELb0ELb0EEENS_30DynamicPersistentTileSchedulerILi256ELi128ELb0ELb1ELb1EEEE13SharedStorageENS1_6TensorINS1_11ArrayEngineIfLm128EEENS1_6LayoutINS2_IJNS2_IJNS3_ILi2EEEST_NS3_ILi32EEEEEES4_S4_EEENS2_IJNS2_IJS4_ST_NS3_ILi4EEEEEENS3_ILi0EEESZ_EEEEEEENS_7SoftmaxILi2ELi0EEEEEbRKNSE_6ParamsENSA_13PipelineAsyncILi2EEES19_RNSA_13PipelineStateILj2EEERT0_RT1_iRiRKNS_16SeqlenInfoQKNewKILb0ELb0EEENS2_IJiiiiEEERT_ENKUliT_T0_T1_E_clIZSF_ISO_S12_S14_EbS17_S19_S19_S1C_S1E_S1G_iS1H_S1L_S1M_S1O_EUlRS1P_iE1_NS3_ILb0EEENS3_ILb1EEEEEDaiS1P_S1Q_S1R_)
$_ZN7cutlass13device_kernelIN5flash11enable_sm90INS1_16FlashAttnFwdSm90INS1_25CollectiveMainloopFwdSm90ILi2EN4cute5tupleIJNS5_1CILi1EEES8_S8_EEENS6_IJNS7_ILi128EEENS7_ILi96EEENS7_ILi64EEEEEELi256ENS_6half_tEfNS_4arch4Sm90ELb0ELb1ELb1ELb0ELb1ELb0ELb1ELb1ELb0ELb1ELb0ELb0EEENS1_21CollectiveEpilogueFwdINS6_IJSA_NS7_ILi256EEESB_EEES9_SE_SG_Li256ELb0ELb1ELb0ELb0EEENS1_30DynamicPersistentTileSchedulerILi256ELi128ELb0ELb1ELb1EEEEEEEEEvNT_6ParamsE$_ZZN5flash25CollectiveMainloopFwdSm90ILi2EN4cute5tupleIJNS1_1CILi1EEES4_S4_EEENS2_IJNS3_ILi128EEENS3_ILi96EEENS3_ILi64EEEEEELi256EN7cutlass6half_tEfNSA_4arch4Sm90ELb0ELb1ELb1ELb0ELb1ELb0ELb1ELb1ELb0ELb1ELb0ELb0EE3mmaINS_16FlashAttnFwdSm90ISE_NS_21CollectiveEpilogueFwdINS2_IJS6_NS3_ILi256EEES7_EEES5_SB_SD_Li256ELb0ELb1ELb0ELb0EEENS_30DynamicPersistentTileSchedulerILi256ELi128ELb0ELb1ELb1EEEE13SharedStorageENS1_6TensorINS1_11ArrayEngineIfLm128EEENS1_6LayoutINS2_IJNS2_IJNS3_ILi2EEEST_NS3_ILi32EEEEEES4_S4_EEENS2_IJNS2_IJS4_ST_NS3_ILi4EEEEEENS3_ILi0EEESZ_EEEEEEENS_7SoftmaxILi2ELi0EEEEEbRKNSE_6ParamsENSA_13PipelineAsyncILi2EEES19_RNSA_13PipelineStateILj2EEERT0_RT1_iRiRKNS_16SeqlenInfoQKNewKILb0ELb0EEENS2_IJiiiiEEERT_ENKUliT_T0_T1_E_clIZSF_ISO_S12_S14_EbS17_S19_S19_S1C_S1E_S1G_iS1H_S1L_S1M_S1O_EUlRS1P_iE1_NS3_ILb0EEENS3_ILb1EEEEEDaiS1P_S1Q_S1R_:
        /* <DEDUP_REMOVED lines=46> */
.L_x_11549:
[----:B------:R-:W-:Y:S05]  /*2b7d0*/  BSYNC B2 ;  /* 0x0000000000027941 */ /* 0x000fea0003800000 */
.L_x_11548:
        /* <DEDUP_REMOVED lines=17> */
.L_x_11551:
[----:B------:R-:W-:Y:S05]  /*2b8f0*/  BSYNC B2 ;  /* 0x0000000000027941 */ /* 0x000fea0003800000 */
.L_x_11550:
        /* <DEDUP_REMOVED lines=10> */
.L_x_11553:
[----:B------:R-:W-:Y:S05]  /*2b9a0*/  BSYNC B2 ;  /* 0x0000000000027941 */ /* 0x000fea0003800000 */
.L_x_11552:
        /* <DEDUP_REMOVED lines=92> */
.L_x_11556:
[----:B------:R-:W-:Y:S05]  /*2bf70*/  BSYNC B2 ;  /* 0x0000000000027941 */ /* 0x000fea0003800000 */
.L_x_11555:
        /* <DEDUP_REMOVED lines=17> */
.L_x_11558:
[----:B------:R-:W-:Y:S05]  /*2c090*/  BSYNC B2 ;  /* 0x0000000000027941 */ /* 0x000fea0003800000 */
.L_x_11557:
        /* <DEDUP_REMOVED lines=10> */
.L_x_11560:
[----:B------:R-:W-:Y:S05]  /*2c140*/  BSYNC B2 ;  /* 0x0000000000027941 */ /* 0x000fea0003800000 */
.L_x_11559:
[----:B------:R-:W2:Y:S04]  /*2c150*/  LDL.64 R14, [R0] ;  /* 0x00000000000e7983 */ /* 0x000ea80000100a00 */
[----:B------:R-:W3:Y:S04]  /*2c160*/  LDL.64 R12, [R0+0x58] ;  /* 0x00005800000c7983 */ /* 0x000ee80000100a00 */
[----:B------:R-:W4:Y:S04]  /*2c170*/  LDL.64 R2, [R0+0x48] ;  /* 0x0000480000027983 */ /* 0x000f280000100a00 */
[----:B0----5:R-:W4:Y:S01]  /*2c180*/  LDL.64 R8, [R0+0x50] ;  /* 0x0000500000087983 */ /* 0x021f220000100a00 */
[----:B------:R-:W-:-:S02]  /*2c190*/  R2UR UR6, R4 ;  /* 0x00000000040672ca */ /* 0x000fc400000e0000 */
[C---:B------:R-:W-:Y:S02]  /*2c1a0*/  R2UR UR7, R5.reuse ;  /* 0x00000000050772ca */ /* 0x040fe400000e0000 */
[----:B------:R-:W-:Y:S02]  /*2c1b0*/  R2UR UR4, R4 ;  /* 0x00000000040472ca */ /* 0x000fe400000e0000 */
[----:B------:R-:W-:-:S09]  /*2c1c0*/  R2UR UR5, R5 ;  /* 0x00000000050572ca */ /* 0x000fd200000e0000 */
[----:B--2---:R-:W2:Y:S04]  /*2c1d0*/  LD.E R15, desc[UR6][R14.64] ;  /* 0x000000060e0f7980 */ /* 0x004ea8000c101900 */
[----:B---3--:R-:W2:Y:S01]  /*2c1e0*/  LD.E.64 R6, desc[UR4][R12.64] ;  /* 0x000000040c067980 */ /* 0x008ea2000c101b00 */
[----:B------:R-:W-:Y:S05]  /*2c1f0*/  WARPSYNC.ALL ;  /* 0x0000000000007948 */ /* 0x000fea0003800000 */
[----:B------:R-:W-:-:S02]  /*2c200*/  R2UR UR6, R4 ;  /* 0x00000000040672ca */ /* 0x000fc400000e0000 */
[C---:B------:R-:W-:Y:S02]  /*2c210*/  R2UR UR7, R5.reuse ;  /* 0x00000000050772ca */ /* 0x040fe400000e0000 */
[----:B------:R-:W-:Y:S02]  /*2c220*/  R2UR UR4, R4 ;  /* 0x00000000040472ca */ /* 0x000fe400000e0000 */
[----:B------:R-:W-:-:S09]  /*2c230*/  R2UR UR5, R5 ;  /* 0x00000000050572ca */ /* 0x000fd200000e0000 */
[----:B----4-:R-:W3:Y:S04]  /*2c240*/  LD.E R11, desc[UR6][R2.64] ;  /* 0x00000006020b7980 */ /* 0x010ee8000c101900 */
[----:B------:R-:W4:Y:S01]  /*2c250*/  LD.E.64 R18, desc[UR4][R8.64] ;  /* 0x0000000408127980 */ /* 0x000f22000c101b00 */
        /* <DEDUP_REMOVED lines=12> */
[----:B------:R-:W-:Y:S03]  /*2c320*/  HGMMA.64x96x16.F32 R24, gdesc[UR4], R24, UP0, gsb0 ;  /* 0x01600000041879f0 */ /* 0x000fe6000b800818 */
        /* <DEDUP_REMOVED lines=258> */
.L_x_11563:
[----:B------:R-:W-:Y:S05]  /*2d350*/  BSYNC B2 ;  /* 0x0000000000027941 */ /* 0x000fea0003800000 */
.L_x_11562:
        /* <DEDUP_REMOVED lines=12> */
[----:B------:R-:W2:Y:S04]  /*2d420*/  LDL.64 R2, [R0+0x68] ;  /* 0x0000680000027983 */ /* 0x000ea80000100a00 */
[----:B------:R-:W4:Y:S04]  /*2d430*/  LD.E R79, desc[UR4][R22.64] ;  /* 0x00000004164f7980 */ /* 0x000f28000c101900 */
[----:B0-----:R-:W3:Y:S04]  /*2d440*/  LD.E R7, desc[UR4][R22.64+0x24] ;  /* 0x0000240416077980 */ /* 0x001ee8000c101900 */
[----:B--2---:R-:W2:Y:S01]  /*2d450*/  LD.E.64 R2, desc[UR4][R2.64] ;  /* 0x0000000402027980 */ /* 0x004ea2000c101b00 */
[----:B---3--:R-:W-:-:S13]  /*2d460*/  ISETP.NE.AND P0, PT, R7, 0x1, PT ;  /* 0x000000010700780c */ /* 0x008fda0003f05270 */
[C---:B------:R-:W-:Y:S02]  /*2d470*/  @P0 R2UR UR6, R4.reuse ;  /* 0x00000000040602ca */ /* 0x040fe400000e0000 */
[C---:B------:R-:W-:Y:S02]  /*2d480*/  @P0 R2UR UR7, R5.reuse ;  /* 0x00000000050702ca */ /* 0x040fe400000e0000 */
[C---:B------:R-:W-:Y:S02]  /*2d490*/  R2UR UR14, R4.reuse ;  /* 0x00000000040e72ca */ /* 0x040fe400000e0000 */
[----:B------:R-:W-:Y:S02]  /*2d4a0*/  R2UR UR15, R5 ;  /* 0x00000000050f72ca */ /* 0x000fe400000e0000 */
[----:B------:R-:W-:-:S07]  /*2d4b0*/  R2UR UR10, R4 ;  /* 0x00000000040a72ca */ /* 0x000fce00000e0000 */
[----:B------:R-:W3:Y:S01]  /*2d4c0*/  @P0 LD.E R82, desc[UR6][R22.64+0x2c] ;  /* 0x00002c0616520980 */ /* 0x000ee2000c101900 */
        /* <DEDUP_REMOVED lines=8> */
[----:B------:R-:W3:Y:S04]  /*2d550*/  LD.E R8, desc[UR6][R22.64+0x4] ;  /* 0x0000040616087980 */ /* 0x000ee8000c101900 */
[----:B------:R-:W3:Y:S04]  /*2d560*/  LD.E R20, desc[UR10][R22.64+0xc] ;  /* 0x00000c0a16147980 */ /* 0x000ee8000c101900 */
[----:B------:R-:W3:Y:S04]  /*2d570*/  LD.E R19, desc[UR8][R22.64+0x10] ;  /* 0x0000100816137980 */ /* 0x000ee8000c101900 */
[----:B------:R-:W3:Y:S04]  /*2d580*/  LD.E R21, desc[UR12][R22.64+0x14] ;  /* 0x0000140c16157980 */ /* 0x000ee8000c101900 */
[----:B--2---:R0:W2:Y:S02]  /*2d590*/  LD.E R18, desc[UR4][R2.64] ;  /* 0x0000000402127980 */ /* 0x0040a4000c101900 */
        /* <DEDUP_REMOVED lines=11> */
[-C--:B--2---:R-:W-:Y:S01]  /*2d650*/  FMUL.FTZ R14, R34, R18.reuse ;  /* 0x00000012220e7220 */ /* 0x084fe20000410000 */
[----:B------:R-:W-:Y:S01]  /*2d660*/  SHF.R.S32.HI R34, RZ, 0x1f, R79 ;  /* 0x0000001fff227819 */ /* 0x000fe2000001144f */
        /* <DEDUP_REMOVED lines=17> */
[----:B------:R-:W-:Y:S01]  /*2d780*/  LEA.HI R46, R34, R79, RZ, 0x2 ;  /* 0x0000004f222e7211 */ /* 0x000fe200078f10ff */
[----:B0-----:R-:W-:Y:S01]  /*2d790*/  FMUL.FTZ R2, R26, R18 ;  /* 0x000000121a027220 */ /* 0x001fe20000410000 */
[----:B------:R-:W-:Y:S01]  /*2d7a0*/  LEA.HI R47, R41, R40, RZ, 0x2 ;  /* 0x00000028292f7211 */ /* 0x000fe200078f10ff */
[-C--:B------:R-:W-:Y:S01]  /*2d7b0*/  FMUL.FTZ R11, R27, R18.reuse ;  /* 0x000000121b0b7220 */ /* 0x080fe20000410000 */
[-C--:B------:R-:W-:Y:S01]  /*2d7c0*/  FMUL.FTZ R26, R42, R18.reuse ;  /* 0x000000122a1a7220 */ /* 0x080fe20000410000 */
[-C--:B------:R-:W-:Y:S01]  /*2d7d0*/  FMUL.FTZ R27, R43, R18.reuse ;  /* 0x000000122b1b7220 */ /* 0x080fe20000410000 */
[-C--:B------:R-:W-:Y:S01]  /*2d7e0*/  FMUL.FTZ R43, R48, R18.reuse ;  /* 0x00000012302b7220 */ /* 0x080fe20000410000 */
[----:B------:R-:W-:Y:S01]  /*2d7f0*/  FMUL.FTZ R42, R49, R18 ;  /* 0x00000012312a7220 */ /* 0x000fe20000410000 */
[----:B------:R-:W-:-:S02]  /*2d800*/  LOP3.LUT R46, R46, 0xfffffffc, RZ, 0xc0, !PT ;  /* 0xfffffffc2e2e7812 */ /* 0x000fc400078ec0ff */
[--C-:B------:R-:W-:Y:S02]  /*2d810*/  SHF.R.S32.HI R48, RZ, 0x2, R47.reuse ;  /* 0x00000002ff307819 */ /* 0x100fe4000001142f */
[----:B------:R-:W-:Y:S01]  /*2d820*/  SHF.R.S32.HI R49, RZ, 0x1f, R47 ;  /* 0x0000001fff317819 */ /* 0x000fe2000001142f */
[----:B------:R-:W-:Y:S01]  /*2d830*/  IMAD.IADD R79, R79, 0x1, -R46 ;  /* 0x000000014f4f7824 */ /* 0x000fe200078e0a2e */
[----:B------:R-:W-:Y:S02]  /*2d840*/  SHF.R.S32.HI R46, RZ, 0x7, R39 ;  /* 0x00000007ff2e7819 */ /* 0x000fe40000011427 */
[----:B------:R-:W-:Y:S02]  /*2d850*/  LEA.HI R49, R49, R48, RZ, 0x3 ;  /* 0x0000003031317211 */ /* 0x000fe400078f18ff */
[----:B------:R-:W-:Y:S02]  /*2d860*/  LEA.HI R41, R41, R40, RZ, 0x5 ;  /* 0x0000002829297211 */ /* 0x000fe400078f28ff */
[----:B------:R-:W-:-:S02]  /*2d870*/  LOP3.LUT R49, R49, 0xfffffff8, RZ, 0xc0, !PT ;  /* 0xfffffff831317812 */ /* 0x000fc400078ec0ff */
[----:B------:R-:W-:Y:S02]  /*2d880*/  LEA.HI R39, R39, R46, RZ, 0x1 ;  /* 0x0000002e27277211 */ /* 0x000fe400078f08ff */
[----:B------:R-:W-:Y:S01]  /*2d890*/  SHF.R.S32.HI R41, RZ, 0x5, R41 ;  /* 0x00000005ff297819 */ /* 0x000fe20000011429 */
[----:B------:R-:W-:Y:S01]  /*2d8a0*/  IMAD.IADD R49, R48, 0x1, -R49 ;  /* 0x0000000130317824 */ /* 0x000fe200078e0a31 */
[----:B------:R-:W-:Y:S02]  /*2d8b0*/  LOP3.LUT R39, R39, 0x3fffffe, RZ, 0xc0, !PT ;  /* 0x03fffffe27277812 */ /* 0x000fe400078ec0ff */
[----:B------:R-:W-:Y:S01]  /*2d8c0*/  LEA.HI R48, R79, R79, RZ, 0x1 ;  /* 0x0000004f4f307211 */ /* 0x000fe200078f08ff */
[----:B---3--:R-:W-:Y:S02]  /*2d8d0*/  IMAD R80, R80, 0x8, R41 ;  /* 0x0000000850507824 */ /* 0x008fe400078e0229 */
[----:B------:R-:W-:Y:S01]  /*2d8e0*/  IMAD.IADD R39, R46, 0x1, -R39 ;  /* 0x000000012e277824 */ /* 0x000fe200078e0a27 */
[----:B------:R-:W-:Y:S01]  /*2d8f0*/  LOP3.LUT R48, R48, 0x1ffffffe, RZ, 0xc0, !PT ;  /* 0x1ffffffe30307812 */ /* 0x000fe200078ec0ff */
[----:B------:R-:W-:-:S02]  /*2d900*/  IMAD.U32 R46, R80, 0x10, R49 ;  /* 0x00000010502e7824 */ /* 0x000fc400078e0031 */
[----:B------:R-:W-:Y:S02]  /*2d910*/  FMUL.FTZ R52, R52, R18 ;  /* 0x0000001234347220 */ /* 0x000fe40000410000 */
[----:B------:R-:W-:Y:S02]  /*2d920*/  IMAD.IADD R48, R79, 0x1, -R48 ;  /* 0x000000014f307824 */ /* 0x000fe400078e0a30 */
[----:B------:R-:W-:Y:S01]  /*2d930*/  IMAD R39, R39, 0x40, R46 ;  /* 0x0000004027277824 */ /* 0x000fe200078e022e */
[----:B------:R0:W1:Y:S03]  /*2d940*/  MUFU.TANH R83, R52 ;  /* 0x0000003400537308 */ /* 0x0000660000002400 */
[----:B0-----:R-:W-:-:S04]  /*2d950*/  IMAD R52, R48, 0x8, R39 ;  /* 0x0000000830347824 */ /* 0x001fc800078e0227 */
[----:B------:R-:W-:-:S05]  /*2d960*/  @P0 IMAD.HI.U32 R81, R52, R81, RZ ;  /* 0x0000005134510227 */ /* 0x000fca00078e00ff */
[----:B------:R-:W-:Y:S01]  /*2d970*/  @P0 SHF.R.U32.HI R52, RZ, R82, R81 ;  /* 0x00000052ff340219 */ /* 0x000fe20000011651 */
[-C--:B------:R-:W-:Y:S01]  /*2d980*/  FMUL.FTZ R61, R61, R18.reuse ;  /* 0x000000123d3d7220 */ /* 0x080fe20000410000 */
[----:B------:R-:W-:Y:S01]  /*2d990*/  LOP3.LUT R47, R47, 0x7ffffffc, RZ, 0xc0, !PT ;  /* 0x7ffffffc2f2f7812 */ /* 0x000fe200078ec0ff */
[-C--:B------:R-:W-:Y:S02]  /*2d9a0*/  FMUL.FTZ R64, R64, R18.reuse ;  /* 0x0000001240407220 */ /* 0x080fe40000410000 */
[----:B------:R-:W0:Y:S01]  /*2d9b0*/  SHFL.IDX PT, R46, R52, RZ, 0x1c1f ;  /* 0x001c1fff342e7589 */ /* 0x000e2200000e0000 */
[----:B------:R-:W-:Y:S02]  /*2d9c0*/  IMAD.MOV.U32 R39, RZ, RZ, -0x60 ;  /* 0xffffffa0ff277424 */ /* 0x000fe400078e00ff */
[-C--:B------:R-:W-:Y:S01]  /*2d9d0*/  FMUL.FTZ R75, R33, R18.reuse ;  /* 0x00000012214b7220 */ /* 0x080fe20000410000 */
[-C--:B------:R-:W-:Y:S01]  /*2d9e0*/  FMUL.FTZ R77, R55, R18.reuse ;  /* 0x00000012374d7220 */ /* 0x080fe20000410000 */
[-C--:B------:R-:W-:Y:S01]  /*2d9f0*/  FMUL.FTZ R78, R58, R18.reuse ;  /* 0x000000123a4e7220 */ /* 0x080fe20000410000 */
[-C--:B------:R-:W-:Y:S01]  /*2da00*/  FMUL.FTZ R74, R32, R18.reuse ;  /* 0x00000012204a7220 */ /* 0x080fe20000410000 */
[----:B------:R2:W3:Y:S01]  /*2da10*/  MUFU.TANH R55, R61 ;  /* 0x0000003d00377308 */ /* 0x0004e20000002400 */
[-C--:B------:R-:W-:Y:S01]  /*2da20*/  FMUL.FTZ R33, R62, R18.reuse ;  /* 0x000000123e217220 */ /* 0x080fe20000410000 */
[----:B------:R-:W-:Y:S01]  /*2da30*/  FMUL.FTZ R34, R63, R18 ;  /* 0x000000123f227220 */ /* 0x000fe20000410000 */
[----:B------:R-:W-:-:S02]  /*2da40*/  IMAD.IADD R47, R40, 0x1, -R47 ;  /* 0x00000001282f7824 */ /* 0x000fc400078e0a2f */
        /* <DEDUP_REMOVED lines=18> */
[----:B------:R-:W-:-:S02]  /*2db70*/  IMAD R40, R10, R39, 0x1 ;  /* 0x000000010a287424 */ /* 0x000fc400078e0227 */
[-C--:B----4-:R-:W-:Y:S01]  /*2db80*/  FMUL.FTZ R64, R71, R18.reuse ;  /* 0x0000001247407220 */ /* 0x090fe20000410000 */
[----:B------:R-:W2:Y:S01]  /*2db90*/  MUFU.TANH R9, R9 ;  /* 0x0000000900097308 */ /* 0x000ea20000002400 */
[----:B------:R-:W-:Y:S02]  /*2dba0*/  IMAD R40, R47, -0x2, R40 ;  /* 0xfffffffe2f287824 */ /* 0x000fe400078e0228 */
[----:B------:R-:W-:Y:S01]  /*2dbb0*/  FMUL.FTZ R53, R53, R18 ;  /* 0x0000001235357220 */ /* 0x000fe20000410000 */
[----:B------:R-:W-:-:S04]  /*2dbc0*/  LOP3.LUT R39, RZ, R20, RZ, 0x33, !PT ;  /* 0x00000014ff277212 */ /* 0x000fc800078e33ff */
[----:B------:R-:W4:Y:S01]  /*2dbd0*/  MUFU.TANH R72, R72 ;  /* 0x0000004800487308 */ /* 0x000f220000002400 */
        /* <DEDUP_REMOVED lines=42> */
[----:B------:R-:W1:Y:S01]  /*2de80*/  MUFU.TANH R64, R64 ;  /* 0x0000004000407308 */ /* 0x000e620000002400 */
[----:B------:R-:W-:-:S02]  /*2de90*/  IMAD.IADD R59, R18, 0x1, R19 ;  /* 0x00000001123b7824 */ /* 0x000fc400078e0213 */
[----:B------:R-:W-:Y:S02]  /*2dea0*/  IMAD.IADD R67, R18, 0x1, R39 ;  /* 0x0000000112437824 */ /* 0x000fe400078e0227 */
[----:B------:R-:W-:Y:S02]  /*2deb0*/  IMAD R70, R10, -0x60, R21 ;  /* 0xffffffa00a467824 */ /* 0x000fe400078e0215 */
[----:B------:R-:W-:Y:S01]  /*2dec0*/  VIADD R71, R40, 0xffffffff ;  /* 0xffffffff28477836 */ /* 0x000fe20000000000 */
        /* <DEDUP_REMOVED lines=20> */
.L_x_11569:
[----:B------:R-:W-:Y:S05]  /*2e010*/  BSYNC B4 ;  /* 0x0000000000047941 */ /* 0x000fea0003800000 */
.L_x_11568:
[----:B------:R-:W-:Y:S01]  /*2e020*/  LOP3.LUT R18, RZ, R18, RZ, 0x33, !PT ;  /* 0x00000012ff127212 */ /* 0x000fe200078e33ff */
[----:B------:R-:W-:Y:S06]  /*2e030*/  BRA `(.L_x_11570) ;  /* 0x0000000000287947 */ /* 0x000fec0003800000 */
.L_x_11567:
        /* <DEDUP_REMOVED lines=10> */
.L_x_11570:
[----:B------:R-:W-:Y:S05]  /*2e0e0*/  BSYNC B3 ;  /* 0x0000000000037941 */ /* 0x000fea0003800000 */
.L_x_11566:
[----:B------:R-:W-:-:S05]  /*2e0f0*/  IMAD R18, R7, R18, R71 ;  /* 0x0000001207127224 */ /* 0x000fca00078e0247 */
[----:B------:R-:W-:Y:S02]  /*2e100*/  VIMNMX R53, R53, R18, !PT ;  /* 0x0000001235357248 */ /* 0x000fe40007fe0100 */
[----:B------:R-:W-:-:S07]  /*2e110*/  VIADDMNMX R54, R18, R7, R54, PT ;  /* 0x0000000712367246 */ /* 0x000fce0003800136 */
.L_x_11565:
[----:B------:R-:W-:Y:S05]  /*2e120*/  BSYNC B2 ;  /* 0x0000000000027941 */ /* 0x000fea0003800000 */
.L_x_11564:
        /* <DEDUP_REMOVED lines=101> */
[----:B------:R-:W-:Y:S01]  /*2e780*/  FSEL R28, R65, -INF , !P5 ;  /* 0xff800000411c7808 */ /* 0x000fe20006800000 */
[----:B0-----:R-:W-:Y:S01]  /*2e790*/  IMAD.IADD R65, R67, 0x1, R52 ;  /* 0x0000000143417824 */ /* 0x001fe200078e0234 */
[----:B------:R-:W-:-:S04]  /*2e7a0*/  ISETP.GE.AND P5, PT, R70, 0x59, PT ;  /* 0x000000594600780c */ /* 0x000fc80003fa6270 */
[----:B------:R-:W-:-:S04]  /*2e7b0*/  ISETP.GT.AND P6, PT, R53, 0x58, !P5 ;  /* 0x000000583500780c */ /* 0x000fc80006fc4270 */
[----:B------:R-:W-:-:S04]  /*2e7c0*/  ISETP.LT.OR P6, PT, R54, 0x59, P6 ;  /* 0x000000593600780c */ /* 0x000fc800037c1670 */
[----:B------:R-:W-:Y:S01]  /*2e7d0*/  FSEL R21, R68, -INF , !P6 ;  /* 0xff80000044157808 */ /* 0x000fe20007000000 */
[----:B------:R-:W-:Y:S01]  /*2e7e0*/  IMAD.IADD R68, R59, 0x1, R52 ;  /* 0x000000013b447824 */ /* 0x000fe200078e0234 */
        /* <DEDUP_REMOVED lines=28> */
.L_x_11576:
[----:B------:R-:W-:Y:S05]  /*2e9b0*/  BSYNC B4 ;  /* 0x0000000000047941 */ /* 0x000fea0003800000 */
.L_x_11575:
[----:B------:R-:W-:Y:S01]  /*2e9c0*/  LOP3.LUT R8, RZ, R8, RZ, 0x33, !PT ;  /* 0x00000008ff087212 */ /* 0x000fe200078e33ff */
[----:B------:R-:W-:Y:S06]  /*2e9d0*/  BRA `(.L_x_11577) ;  /* 0x0000000000287947 */ /* 0x000fec0003800000 */
.L_x_11574:
        /* <DEDUP_REMOVED lines=10> */
.L_x_11577:
[----:B------:R-:W-:Y:S05]  /*2ea80*/  BSYNC B3 ;  /* 0x0000000000037941 */ /* 0x000fea0003800000 */
.L_x_11573:
[----:B------:R-:W-:-:S05]  /*2ea90*/  IMAD R8, R7, R8, R71 ;  /* 0x0000000807087224 */ /* 0x000fca00078e0247 */
[----:B------:R-:W-:Y:S02]  /*2eaa0*/  VIADDMNMX R68, R8, R7, R68, PT ;  /* 0x0000000708447246 */ /* 0x000fe40003800144 */
[----:B------:R-:W-:-:S07]  /*2eab0*/  VIMNMX R65, R65, R8, !PT ;  /* 0x0000000841417248 */ /* 0x000fce0007fe0100 */
.L_x_11572:
[----:B------:R-:W-:Y:S05]  /*2eac0*/  BSYNC B2 ;  /* 0x0000000000027941 */ /* 0x000fea0003800000 */
.L_x_11571:
        /* <DEDUP_REMOVED lines=74> */
[C---:B------:R-:W-:Y:S01]  /*2ef70*/  ISETP.GT.AND P1, PT, R65.reuse, 0x48, !P1 ;  /* 0x000000484100780c */ /* 0x040fe20004f24270 */
[----:B------:R-:W3:Y:S01]  /*2ef80*/  LD.E R27, desc[UR4][R8.64+0x10] ;  /* 0x00001004081b7980 */ /* 0x000ee2000c101900 */
[C---:B------:R-:W-:Y:S02]  /*2ef90*/  ISETP.LT.OR P0, PT, R68.reuse, 0x42, P0 ;  /* 0x000000424400780c */ /* 0x040fe40000701670 */
[C---:B------:R-:W-:Y:S02]  /*2efa0*/  ISETP.GT.AND P2, PT, R65.reuse, 0x49, !P2 ;  /* 0x000000494100780c */ /* 0x040fe40005744270 */
[----:B------:R-:W-:Y:S02]  /*2efb0*/  ISETP.LT.OR P1, PT, R68, 0x49, P1 ;  /* 0x000000494400780c */ /* 0x000fe40000f21670 */
[----:B------:R-:W-:Y:S02]  /*2efc0*/  FSEL R32, R32, -INF , !P0 ;  /* 0xff80000020207808 */ /* 0x000fe40004000000 */
[----:B------:R-:W-:-:S02]  /*2efd0*/  ISETP.GT.AND P3, PT, R65, 0x50, !P3 ;  /* 0x000000504100780c */ /* 0x000fc40005f64270 */
[C---:B------:R-:W-:Y:S02]  /*2efe0*/  ISETP.LT.OR P2, PT, R68.reuse, 0x4a, P2 ;  /* 0x0000004a4400780c */ /* 0x040fe40001741670 */
[----:B------:R-:W-:Y:S02]  /*2eff0*/  FSEL R33, R33, -INF , !P1 ;  /* 0xff80000021217808 */ /* 0x000fe40004800000 */
[C---:B------:R-:W-:Y:S02]  /*2f000*/  ISETP.GT.AND P4, PT, R65.reuse, 0x51, !P4 ;  /* 0x000000514100780c */ /* 0x040fe40006784270 */
[C---:B------:R-:W-:Y:S02]  /*2f010*/  ISETP.GT.AND P5, PT, R65.reuse, 0x58, !P5 ;  /* 0x000000584100780c */ /* 0x040fe40006fa4270 */
[----:B------:R-:W-:Y:S02]  /*2f020*/  ISETP.GT.AND P6, PT, R65, 0x59, !P6 ;  /* 0x000000594100780c */ /* 0x000fe400077c4270 */
[----:B------:R-:W-:-:S02]  /*2f030*/  ISETP.LT.OR P3, PT, R68, 0x51, P3 ;  /* 0x000000514400780c */ /* 0x000fc40001f61670 */
[----:B------:R-:W-:Y:S02]  /*2f040*/  FSEL R34, R34, -INF , !P2 ;  /* 0xff80000022227808 */ /* 0x000fe40005000000 */
[C---:B------:R-:W-:Y:S02]  /*2f050*/  ISETP.LT.OR P4, PT, R68.reuse, 0x52, P4 ;  /* 0x000000524400780c */ /* 0x040fe40002781670 */
[C---:B------:R-:W-:Y:S02]  /*2f060*/  ISETP.LT.OR P5, PT, R68.reuse, 0x59, P5 ;  /* 0x000000594400780c */ /* 0x040fe40002fa1670 */
[----:B------:R-:W-:Y:S02]  /*2f070*/  ISETP.LT.OR P6, PT, R68, 0x5a, P6 ;  /* 0x0000005a4400780c */ /* 0x000fe400037c1670 */
[----:B------:R-:W-:Y:S02]  /*2f080*/  FSEL R61, R61, -INF , !P3 ;  /* 0xff8000003d3d7808 */ /* 0x000fe40005800000 */
[----:B------:R-:W-:-:S02]  /*2f090*/  FSEL R62, R62, -INF , !P4 ;  /* 0xff8000003e3e7808 */ /* 0x000fc40006000000 */
[----:B------:R-:W-:Y:S02]  /*2f0a0*/  FSEL R63, R63, -INF , !P5 ;  /* 0xff8000003f3f7808 */ /* 0x000fe40006800000 */
[----:B------:R-:W-:Y:S02]  /*2f0b0*/  R2UR UR6, R4 ;  /* 0x00000000040672ca */ /* 0x000fe400000e0000 */
[----:B------:R-:W-:Y:S02]  /*2f0c0*/  R2UR UR7, R5 ;  /* 0x00000000050772ca */ /* 0x000fe400000e0000 */
        /* <DEDUP_REMOVED lines=41> */
[----:B------:R-:W-:Y:S01]  /*2f360*/  FMNMX.FTZ R24, R34, R7, !PT ;  /* 0x0000000722187209 */ /* 0x000fe20007810000 */
[----:B------:R-:W2:Y:S01]  /*2f370*/  LD.E R70, desc[UR4][R8.64+0x20] ;  /* 0x0000200408467980 */ /* 0x000ea2000c101900 */
        /* <DEDUP_REMOVED lines=9> */
[----:B------:R-:W4:Y:S01]  /*2f410*/  LD.E R74, desc[UR6][R8.64+0x4] ;  /* 0x00000406084a7980 */ /* 0x000f22000c101900 */
[----:B0-----:R-:W-:-:S03]  /*2f420*/  FMNMX.FTZ R15, R68, R15, !PT ;  /* 0x0000000f440f7209 */ /* 0x001fc60007810000 */
[----:B-1----:R-:W3:Y:S04]  /*2f430*/  LD.E R68, desc[UR6][R8.64+0x14] ;  /* 0x0000140608447980 */ /* 0x002ee8000c101900 */
[----:B------:R-:W0:Y:S02]  /*2f440*/  SHFL.BFLY PT, R24, R15, 0x1, 0x1f ;  /* 0x0c201f000f187f89 */ /* 0x000e2400000e0000 */
[----:B0-----:R-:W-:-:S05]  /*2f450*/  FMNMX.FTZ R7, R15, R24, !PT ;  /* 0x000000180f077209 */ /* 0x001fca0007810000 */
[----:B------:R-:W-:Y:S04]  /*2f460*/  ST.E desc[UR4][R8.64], R7 ;  /* 0x0000000708007985 */ /* 0x000fe8000c101904 */
[----:B------:R-:W2:Y:S01]  /*2f470*/  LD.E R65, desc[UR6][R8.64] ;  /* 0x0000000608417980 */ /* 0x000ea2000c101900 */
[----:B------:R-:W-:Y:S02]  /*2f480*/  R2UR UR8, R4 ;  /* 0x00000000040872ca */ /* 0x000fe400000e0000 */
[----:B------:R-:W-:Y:S01]  /*2f490*/  R2UR UR9, R5 ;  /* 0x00000000050972ca */ /* 0x000fe200000e0000 */
[----:B----4-:R-:W0:Y:S02]  /*2f4a0*/  SHFL.BFLY PT, R15, R74, 0x2, 0x1f ;  /* 0x0c401f004a0f7f89 */ /* 0x010e2400000e0000 */
[----:B0-----:R-:W-:-:S05]  /*2f4b0*/  FMNMX.FTZ R15, R15, R74, !PT ;  /* 0x0000004a0f0f7209 */ /* 0x001fca0007810000 */
[----:B------:R-:W0:Y:S01]  /*2f4c0*/  SHFL.BFLY PT, R24, R15, 0x1, 0x1f ;  /* 0x0c201f000f187f89 */ /* 0x000e2200000e0000 */
[----:B--2---:R-:W-:Y:S02]  /*2f4d0*/  FSETP.NEU.FTZ.AND P0, PT, R65, -INF , PT ;  /* 0xff8000004100780b */ /* 0x004fe40003f1d000 */
[----:B0-----:R-:W-:Y:S02]  /*2f4e0*/  FMNMX.FTZ R25, R15, R24, !PT ;  /* 0x000000180f197209 */ /* 0x001fe40007810000 */
[----:B------:R-:W-:Y:S02]  /*2f4f0*/  FSEL R7, R65, RZ, P0 ;  /* 0x000000ff41077208 */ /* 0x000fe40000000000 */
[----:B------:R-:W-:-:S03]  /*2f500*/  FSETP.NEU.FTZ.AND P0, PT, R25, -INF , PT ;  /* 0xff8000001900780b */ /* 0x000fc60003f1d000 */
[----:B------:R-:W-:Y:S01]  /*2f510*/  FADD.FTZ R7, R2, -R7 ;  /* 0x8000000702077221 */ /* 0x000fe20000010000 */
[----:B------:R-:W-:-:S05]  /*2f520*/  FSEL R2, R25, RZ, P0 ;  /* 0x000000ff19027208 */ /* 0x000fca0000000000 */
[----:B------:R-:W-:Y:S01]  /*2f530*/  FADD.FTZ R3, R3, -R2 ;  /* 0x8000000203037221 */ /* 0x000fe20000010000 */
[----:B------:R-:W-:-:S03]  /*2f540*/  FMUL.FTZ R24, R7, R70 ;  /* 0x0000004607187220 */ /* 0x000fc60000410000 */
[----:B------:R-:W-:-:S03]  /*2f550*/  FMUL.FTZ R7, R70, R3 ;  /* 0x0000000346077220 */ /* 0x000fc60000410000 */
[----:B------:R-:W3:Y:S08]  /*2f560*/  MUFU.EX2 R24, R24 ;  /* 0x0000001800187308 */ /* 0x000ef00000000800 */
[----:B------:R-:W0:Y:S01]  /*2f570*/  MUFU.EX2 R7, R7 ;  /* 0x0000000700077308 */ /* 0x000e220000000800 */
[----:B------:R-:W-:Y:S01]  /*2f580*/  ST.E desc[UR4][R8.64+0x4], R25 ;  /* 0x0000041908007985 */ /* 0x000fe2000c101904 */
[----:B---3--:R-:W-:Y:S01]  /*2f590*/  FMUL.FTZ R27, R24, R27 ;  /* 0x0000001b181b7220 */ /* 0x008fe20000410000 */
        /* <DEDUP_REMOVED lines=71> */
[----:B------:R-:W-:Y:S01]  /*2fa10*/  FFMA.FTZ R184, R30, R65, -R8 ;  /* 0x000000411eb87223 */ /* 0x000fe20000010808 */
[----:B0-----:R-:W-:-:S06]  /*2fa20*/  FADD.FTZ R28, R20, R9 ;  /* 0x00000009141c7221 */ /* 0x001fcc0000010000 */
[----:B------:R-:W0:Y:S01]  /*2fa30*/  MUFU.EX2 R15, R15 ;  /* 0x0000000f000f7308 */ /* 0x000e220000000800 */
[----:B-1----:R-:W-:Y:S01]  /*2fa40*/  FADD.FTZ R30, R14, R21 ;  /* 0x000000150e1e7221 */ /* 0x002fe20000010000 */
[----:B------:R-:W-:-:S06]  /*2fa50*/  FFMA.FTZ R169, R54, R65, -R8 ;  /* 0x0000004136a97223 */ /* 0x000fcc0000010808 */
        /* <DEDUP_REMOVED lines=28> */
[----:B------:R-:W0:Y:S08]  /*2fc20*/  MUFU.EX2 R170, R170 ;  /* 0x000000aa00aa7308 */ /* 0x000e300000000800 */
        /* <DEDUP_REMOVED lines=157> */
[----:B------:R0:W-:Y:S01]  /*30600*/  ST.E desc[UR4][R8.64], R95 ;  /* 0x0000005f08007985 */ /* 0x0001e2000c101904 */
[----:B------:R-:W-:-:S03]  /*30610*/  FMUL.FTZ R115, R24, R101 ;  /* 0x0000006518737220 */ /* 0x000fc60000410000 */
[----:B------:R1:W-:Y:S04]  /*30620*/  ST.E desc[UR6][R8.64+0x4], R97 ;  /* 0x0000046108007985 */ /* 0x0003e8000c101906 */
[----:B------:R1:W-:Y:S04]  /*30630*/  ST.E desc[UR8][R8.64+0x10], R99 ;  /* 0x0000106308007985 */ /* 0x0003e8000c101908 */
[----:B0-----:R-:W2:Y:S04]  /*30640*/  LD.E R95, desc[UR14][R8.64+0x1d4] ;  /* 0x0001d40e085f7980 */ /* 0x001ea8000c101900 */
[----:B-1----:R-:W2:Y:S04]  /*30650*/  LD.E R97, desc[UR16][R8.64+0x1e0] ;  /* 0x0001e01008617980 */ /* 0x002ea8000c101900 */
        /* <DEDUP_REMOVED lines=77> */
[----:B------:R-:W-:Y:S01]  /*30b30*/  ST.E desc[UR4][R8.64+0x14], R115 ;  /* 0x0000147308007985 */ /* 0x000fe2000c101904 */
[C---:B------:R-:W-:Y:S01]  /*30b40*/  FMUL.FTZ R43, R24.reuse, R43 ;  /* 0x0000002b182b7220 */ /* 0x040fe20000410000 */
[----:B------:R-:W-:-:S02]  /*30b50*/  FMUL.FTZ R45, R24, R45 ;  /* 0x0000002d182d7220 */ /* 0x000fc40000410000 */
[----:B------:R-:W-:Y:S01]  /*30b60*/  ST.E desc[UR6][R8.64+0x20], R117 ;  /* 0x0000207508007985 */ /* 0x000fe2000c101906 */
[----:B------:R-:W-:-:S03]  /*30b70*/  FMUL.FTZ R47, R24, R47 ;  /* 0x0000002f182f7220 */ /* 0x000fc60000410000 */
[----:B------:R-:W-:Y:S01]  /*30b80*/  ST.E desc[UR8][R8.64+0x24], R119 ;  /* 0x0000247708007985 */ /* 0x000fe2000c101908 */
[----:B------:R-:W-:-:S03]  /*30b90*/  FMUL.FTZ R49, R24, R49 ;  /* 0x0000003118317220 */ /* 0x000fc60000410000 */
        /* <DEDUP_REMOVED lines=24> */
[----:B------:R-:W-:-:S03]  /*30d20*/  FMUL.FTZ R51, R24, R51 ;  /* 0x0000003318337220 */ /* 0x000fc60000410000 */
[----:B------:R1:W-:Y:S01]  /*30d30*/  ST.E desc[UR14][R8.64+0xf0], R35 ;  /* 0x0000f02308007985 */ /* 0x0003e2000c10190e */
        /* <DEDUP_REMOVED lines=30> */
[----:B---3--:R-:W-:-:S03]  /*30f20*/  FMUL.FTZ R85, R24, R85 ;  /* 0x0000005518557220 */ /* 0x008fc60000410000 */
[----:B------:R-:W-:Y:S01]  /*30f30*/  ST.E desc[UR16][R8.64+0x170], R67 ;  /* 0x0001704308007985 */ /* 0x000fe2000c101910 */
[----:B----4-:R-:W-:-:S03]  /*30f40*/  FMUL.FTZ R87, R24, R87 ;  /* 0x0000005718577220 */ /* 0x010fc60000410000 */
[----:B------:R-:W-:Y:S01]  /*30f50*/  ST.E desc[UR6][R8.64+0x174], R69 ;  /* 0x0001744508007985 */ /* 0x000fe2000c101906 */
[----:B--2---:R-:W-:-:S03]  /*30f60*/  FMUL.FTZ R89, R24, R89 ;  /* 0x0000005918597220 */ /* 0x004fc60000410000 */
        /* <DEDUP_REMOVED lines=17> */
[----:B-1----:R-:W-:-:S03]  /*31080*/  FMUL.FTZ R29, R7, R28 ;  /* 0x0000001c071d7220 */ /* 0x002fc60000410000 */
[----:B------:R-:W-:Y:S04]  /*31090*/  ST.E desc[UR10][R8.64+0x1c4], R91 ;  /* 0x0001c45b08007985 */ /* 0x000fe8000c10190a */
[----:B------:R-:W-:Y:S01]  /*310a0*/  ST.E desc[UR12][R8.64+0x1d0], R93 ;  /* 0x0001d05d08007985 */ /* 0x000fe2000c10190c */
[----:B------:R-:W-:-:S03]  /*310b0*/  FMUL.FTZ R31, R7, R34 ;  /* 0x00000022071f7220 */ /* 0x000fc60000410000 */
[----:B------:R-:W-:Y:S01]  /*310c0*/  ST.E desc[UR14][R8.64+0x1d4], R95 ;  /* 0x0001d45f08007985 */ /* 0x000fe2000c10190e */
[----:B------:R-:W-:-:S03]  /*310d0*/  FMUL.FTZ R33, R7, R30 ;  /* 0x0000001e07217220 */ /* 0x000fc60000410000 */
[----:B------:R-:W-:Y:S01]  /*310e0*/  ST.E desc[UR6][R8.64+0x1e0], R97 ;  /* 0x0001e06108007985 */ /* 0x000fe2000c101906 */
[----:B------:R-:W-:-:S03]  /*310f0*/  FMUL.FTZ R35, R7, R32 ;  /* 0x0000002007237220 */ /* 0x000fc60000410000 */
[----:B------:R-:W-:Y:S04]  /*31100*/  ST.E desc[UR16][R8.64+0x1e4], R99 ;  /* 0x0001e46308007985 */ /* 0x000fe8000c101910 */
[----:B------:R-:W-:Y:S04]  /*31110*/  ST.E desc[UR4][R8.64+0x1f0], R103 ;  /* 0x0001f06708007985 */ /* 0x000fe8000c101904 */
[----:B------:R-:W-:Y:S01]  /*31120*/  ST.E desc[UR8][R8.64+0x1f4], R101 ;  /* 0x0001f46508007985 */ /* 0x000fe2000c101908 */
        /* <DEDUP_REMOVED lines=10> */
[C---:B------:R-:W-:Y:S01]  /*311d0*/  FMUL.FTZ R39, R7.reuse, R48 ;  /* 0x0000003007277220 */ /* 0x040fe20000410000 */
[C---:B0-----:R-:W-:Y:S02]  /*311e0*/  FMUL.FTZ R33, R7.reuse, R44 ;  /* 0x0000002c07217220 */ /* 0x041fe40000410000 */
[----:B------:R0:W-:Y:S01]  /*311f0*/  ST.E desc[UR8][R8.64+0x38], R29 ;  /* 0x0000381d08007985 */ /* 0x0001e2000c101908 */
[----:B-1----:R-:W-:-:S03]  /*31200*/  FMUL.FTZ R35, R7, R46 ;  /* 0x0000002e07237220 */ /* 0x002fc60000410000 */
[----:B------:R-:W-:Y:S01]  /*31210*/  ST.E desc[UR10][R8.64+0x3c], R37 ;  /* 0x00003c2508007985 */ /* 0x000fe2000c10190a */
[----:B--2---:R-:W-:-:S03]  /*31220*/  FMUL.FTZ R3, R7, R50 ;  /* 0x0000003207037220 */ /* 0x004fc60000410000 */
[----:B------:R1:W-:Y:S01]  /*31230*/  ST.E desc[UR6][R8.64+0x48], R31 ;  /* 0x0000481f08007985 */ /* 0x0003e2000c101906 */
[----:B0-----:R-:W-:-:S03]  /*31240*/  FMUL.FTZ R29, R7, R52 ;  /* 0x00000034071d7220 */ /* 0x001fc60000410000 */
[----:B------:R0:W-:Y:S04]  /*31250*/  ST.E desc[UR12][R8.64+0x4c], R33 ;  /* 0x00004c2108007985 */ /* 0x0001e8000c10190c */
[----:B------:R2:W-:Y:S01]  /*31260*/  ST.E desc[UR14][R8.64+0x58], R35 ;  /* 0x0000582308007985 */ /* 0x0005e2000c10190e */
[----:B-1----:R-:W-:-:S03]  /*31270*/  FMUL.FTZ R31, R7, R62 ;  /* 0x0000003e071f7220 */ /* 0x002fc60000410000 */
[----:B------:R1:W-:Y:S01]  /*31280*/  ST.E desc[UR16][R8.64+0x5c], R39 ;  /* 0x00005c2708007985 */ /* 0x0003e2000c101910 */
[C---:B------:R-:W-:Y:S01]  /*31290*/  FMUL.FTZ R37, R7.reuse, R58 ;  /* 0x0000003a07257220 */ /* 0x040fe20000410000 */
[C---:B0-----:R-:W-:Y:S02]  /*312a0*/  FMUL.FTZ R33, R7.reuse, R54 ;  /* 0x0000003607217220 */ /* 0x041fe40000410000 */
[----:B------:R0:W-:Y:S01]  /*312b0*/  ST.E desc[UR4][R8.64+0x68], R3 ;  /* 0x0000680308007985 */ /* 0x0001e2000c101904 */
[----:B--2---:R-:W-:-:S03]  /*312c0*/  FMUL.FTZ R35, R7, R60 ;  /* 0x0000003c07237220 */ /* 0x004fc60000410000 */
[----:B------:R2:W-:Y:S01]  /*312d0*/  ST.E desc[UR8][R8.64+0x6c], R29 ;  /* 0x00006c1d08007985 */ /* 0x0005e2000c101908 */
[----:B-1----:R-:W-:-:S03]  /*312e0*/  FMUL.FTZ R39, R7, R56 ;  /* 0x0000003807277220 */ /* 0x002fc60000410000 */
[----:B------:R1:W-:Y:S01]  /*312f0*/  ST.E desc[UR6][R8.64+0x78], R31 ;  /* 0x0000781f08007985 */ /* 0x0003e2000c101906 */
[----:B0-----:R-:W-:-:S03]  /*31300*/  FMUL.FTZ R3, R7, R64 ;  /* 0x0000004007037220 */ /* 0x001fc60000410000 */
        /* <DEDUP_REMOVED lines=10> */
[----:B------:R1:W-:Y:S04]  /*313b0*/  ST.E desc[UR6][R8.64+0xa8], R29 ;  /* 0x0000a81d08007985 */ /* 0x0003e8000c101906 */
[----:B------:R3:W-:Y:S01]  /*313c0*/  ST.E desc[UR8][R8.64+0xac], R31 ;  /* 0x0000ac1f08007985 */ /* 0x0007e2000c101908 */
[C---:B0-----:R-:W-:Y:S01]  /*313d0*/  FMUL.FTZ R39, R7.reuse, R76 ;  /* 0x0000004c07277220 */ /* 0x041fe20000410000 */
[C---:B--2---:R-:W-:Y:S02]  /*313e0*/  FMUL.FTZ R3, R7.reuse, R78 ;  /* 0x0000004e07037220 */ /* 0x044fe40000410000 */
[----:B------:R0:W-:Y:S01]  /*313f0*/  ST.E desc[UR10][R8.64+0xb8], R33 ;  /* 0x0000b82108007985 */ /* 0x0001e2000c10190a */
[----:B-1----:R-:W-:-:S03]  /*31400*/  FMUL.FTZ R29, R7, R86 ;  /* 0x00000056071d7220 */ /* 0x002fc60000410000 */
        /* <DEDUP_REMOVED lines=62> */
[----:B------:R-:W-:Y:S01]  /*317f0*/  ST.E desc[UR6][R8.64+0x1b8], R29 ;  /* 0x0001b81d08007985 */ /* 0x000fe2000c101906 */
[C---:B------:R-:W-:Y:S01]  /*31800*/  FMUL.FTZ R41, R7.reuse, R146 ;  /* 0x0000009207297220 */ /* 0x040fe20000410000 */
[C---:B0-----:R-:W-:Y:S02]  /*31810*/  FMUL.FTZ R35, R7.reuse, R150 ;  /* 0x0000009607237220 */ /* 0x041fe40000410000 */
[----:B------:R0:W-:Y:S01]  /*31820*/  ST.E desc[UR16][R8.64+0x1bc], R39 ;  /* 0x0001bc2708007985 */ /* 0x0001e2000c101910 */
[----:B-1----:R-:W-:-:S03]  /*31830*/  FMUL.FTZ R37, R7, R144 ;  /* 0x0000009007257220 */ /* 0x002fc60000410000 */
[----:B------:R1:W-:Y:S01]  /*31840*/  ST.E desc[UR4][R8.64+0x1c8], R3 ;  /* 0x0001c80308007985 */ /* 0x0003e2000c101904 */
[----:B------:R-:W-:-:S03]  /*31850*/  FMUL.FTZ R43, R7, R214 ;  /* 0x000000d6072b7220 */ /* 0x000fc60000410000 */
[----:B------:R-:W-:Y:S01]  /*31860*/  ST.E desc[UR8][R8.64+0x1cc], R31 ;  /* 0x0001cc1f08007985 */ /* 0x000fe2000c101908 */
[----:B0-----:R-:W-:-:S03]  /*31870*/  FMUL.FTZ R39, R7, R148 ;  /* 0x0000009407277220 */ /* 0x001fc60000410000 */
[----:B------:R-:W-:Y:S04]  /*31880*/  ST.E desc[UR10][R8.64+0x1d8], R33 ;  /* 0x0001d82108007985 */ /* 0x000fe8000c10190a */
[----:B------:R-:W-:Y:S04]  /*31890*/  ST.E desc[UR6][R8.64+0x1dc], R35 ;  /* 0x0001dc2308007985 */ /* 0x000fe8000c101906 */
[----:B------:R-:W-:Y:S04]  /*318a0*/  ST.E desc[UR12][R8.64+0x1e8], R37 ;  /* 0x0001e82508007985 */ /* 0x000fe8000c10190c */
[----:B------:R-:W-:Y:S04]  /*318b0*/  ST.E desc[UR14][R8.64+0x1ec], R39 ;  /* 0x0001ec2708007985 */ /* 0x000fe8000c10190e */
[----:B------:R-:W-:Y:S04]  /*318c0*/  ST.E desc[UR16][R8.64+0x1f8], R41 ;  /* 0x0001f82908007985 */ /* 0x000fe8000c101910 */
[----:B------:R0:W-:Y:S04]  /*318d0*/  ST.E desc[UR18][R8.64+0x1fc], R43 ;  /* 0x0001fc2b08007985 */ /* 0x0001e8000c101912 */
[----:B-1----:R-:W2:Y:S01]  /*318e0*/  LDL.64 R2, [R0+0x80] ;  /* 0x0000800000027983 */ /* 0x002ea20000100a00 */
[----:B------:R-:W-:-:S02]  /*318f0*/  LEA.HI R24, R6, 0x8, RZ, 0x19 ;  /* 0x0000000806187811 */ /* 0x000fc400078fc8ff */
[----:B------:R-:W-:Y:S01]  /*31900*/  R2UR UR28, R4 ;  /* 0x00000000041c72ca */ /* 0x000fe200000e0000 */
[----:B------:R-:W3:Y:S02]  /*31910*/  LDL.64 R28, [R0] ;  /* 0x00000000001c7983 */ /* 0x000ee40000100a00 */
[----:B------:R1:W-:Y:S01]  /*31920*/  BAR.SYNC.DEFER_BLOCKING R24, 0x100 ;  /* 0x000400180000751d */ /* 0x0003e20000010000 */
[----:B------:R-:W-:-:S05]  /*31930*/  R2UR UR29, R5 ;  /* 0x00000000051d72ca */ /* 0x000fca00000e0000 */
[----:B------:R-:W4:Y:S04]  /*31940*/  LDL.64 R6, [R0+0x98] ;  /* 0x0000980000067983 */ /* 0x000f280000100a00 */
[----:B0-----:R-:W4:Y:S04]  /*31950*/  LDL.64 R8, [R0+0x88] ;  /* 0x0000880000087983 */ /* 0x001f280000100a00 */
        /* <DEDUP_REMOVED lines=64> */
[----:B-1----:R-:W2:Y:S04]  /*31d60*/  LD.E R24, desc[UR26][R2.64+0x100] ;  /* 0x0001001a02187980 */ /* 0x002ea8000c101900 */
[----:B---3--:R-:W3:Y:S04]  /*31d70*/  LD.E R29, desc[UR6][R28.64] ;  /* 0x000000061c1d7980 */ /* 0x008ee8000c101900 */
[----:B----4-:R-:W3:Y:S04]  /*31d80*/  LD.E.64 R6, desc[UR4][R6.64] ;  /* 0x0000000406067980 */ /* 0x010ee8000c101b00 */
        /* <DEDUP_REMOVED lines=65> */
[----:B0-----:R-:W4:Y:S04]  /*321a0*/  LD.E R31, desc[UR28][R2.64+0x104] ;  /* 0x0001041c021f7980 */ /* 0x001f28000c101900 */
[----:B----4-:R0:W-:Y:S04]  /*321b0*/  ST.E desc[UR4][R2.64+0x104], R31 ;  /* 0x0001041f02007985 */ /* 0x0101e8000c101904 */
[----:B-1----:R-:W4:Y:S04]  /*321c0*/  LD.E R33, desc[UR6][R2.64+0x108] ;  /* 0x0001080602217980 */ /* 0x002f28000c101900 */
[----:B--2---:R-:W2:Y:S04]  /*321d0*/  LD.E R35, desc[UR8][R2.64+0x10c] ;  /* 0x00010c0802237980 */ /* 0x004ea8000c101900 */
        /* <DEDUP_REMOVED lines=8> */
[----:B0-----:R-:W3:Y:S04]  /*32260*/  LD.E R31, desc[UR26][R2.64+0x130] ;  /* 0x0001301a021f7980 */ /* 0x001ee8000c101900 */
        /* <DEDUP_REMOVED lines=136> */
[----:B------:R-:W-:Y:S01]  /*32af0*/  IMAD R6, R29, 0xc00, R6 ;  /* 0x00000c001d067824 */ /* 0x000fe200078e0206 */
[----:B------:R-:W-:Y:S01]  /*32b00*/  F2FP.F16.F32.PACK_AB R152, R27, R152 ;  /* 0x000000981b98723e */ /* 0x000fe200000000ff */
[----:B------:R-:W4:Y:S01]  /*32b10*/  LD.E R28, desc[UR4][R2.64+0x10] ;  /* 0x00001004021c7980 */ /* 0x000f22000c101900 */
[----:B------:R-:W-:Y:S02]  /*32b20*/  F2FP.F16.F32.PACK_AB R154, R25, R154 ;  /* 0x0000009a199a723e */ /* 0x000fe400000000ff */
[----:B------:R-:W-:Y:S01]  /*32b30*/  F2FP.F16.F32.PACK_AB R153, R26, R153 ;  /* 0x000000991a99723e */ /* 0x000fe200000000ff */
        /* <DEDUP_REMOVED lines=63> */
[----:B------:R-:W-:-:S03]  /*32f30*/  ISETP.NE.U32.AND P0, PT, R24, RZ, PT ;  /* 0x000000ff1800720c */ /* 0x000fc60003f05070 */
        /* <DEDUP_REMOVED lines=65> */
[----:B------:R-:W-:Y:S02]  /*33350*/  R2UR UR7, R7 ;  /* 0x00000000070772ca */ /* 0x000fe400000e0000 */
[----:B------:R-:W-:Y:S01]  /*33360*/  F2FP.F16.F32.PACK_AB R155, R213, R155 ;  /* 0x0000009bd59b723e */ /* 0x000fe200000000ff */
[----:B------:R-:W-:Y:S01]  /*33370*/  VOTEU.ANY UP0, P0 ;  /* 0x00000000003f7886 */ /* 0x000fe20000000100 */
        /* <DEDUP_REMOVED lines=24> */
[----:B--2---:R-:W-:-:S06]  /*33500*/  WARPGROUP.ARRIVE ;  /* 0x00000000000079c5 */ /* 0x004fcc0000000000 */
        /* <DEDUP_REMOVED lines=25> */
[----:B------:R-:W-:-:S02]  /*336a0*/  WARPGROUP.DEPBAR.LE gsb0, 0x0 ;  /* 0x00008000000079c5 */ /* 0x000fc40000010000 */
[----:B------:R0:W-:Y:S01]  /*336b0*/  ST.E desc[UR4][R2.64], R24 ;  /* 0x0000001802007985 */ /* 0x0001e2000c101904 */
[C---:B------:R-:W-:Y:S02]  /*336c0*/  R2UR UR4, R4.reuse ;  /* 0x00000000040472ca */ /* 0x040fe400000e0000 */
        /* <DEDUP_REMOVED lines=333> */
[----:B------:R-:W-:Y:S01]  /*34ba0*/  R2UR UR23, R5 ;  /* 0x00000000051772ca */ /* 0x000fe200000e0000 */
[----:B------:R4:W-:Y:S04]  /*34bb0*/  ST.E desc[UR24][R2.64+0x1c0], R136 ;  /* 0x0001c08802007985 */ /* 0x0009e8000c101918 */
        /* <DEDUP_REMOVED lines=15> */
[----:B------:R-:W-:Y:S01]  /*34cb0*/  R2UR UR29, R5 ;  /* 0x00000000051d72ca */ /* 0x000fe200000e0000 */
[----:B------:R4:W-:Y:S01]  /*34cc0*/  ST.E desc[UR20][R2.64+0x1ec], R147 ;  /* 0x0001ec9302007985 */ /* 0x0009e2000c101914 */
[----:B------:R-:W-:-:S03]  /*34cd0*/  R2UR UR20, R4 ;  /* 0x00000000041472ca */ /* 0x000fc600000e0000 */
[----:B------:R4:W-:Y:S01]  /*34ce0*/  ST.E desc[UR22][R2.64+0x1f0], R148 ;  /* 0x0001f09402007985 */ /* 0x0009e2000c101916 */
        /* <DEDUP_REMOVED lines=346> */
[----:B------:R-:W-:Y:S02]  /*36290*/  R2UR UR10, R4 ;  /* 0x00000000040a72ca */ /* 0x000fe400000e0000 */
        /* <DEDUP_REMOVED lines=24> */
[----:B------:R-:W-:Y:S02]  /*36420*/  F2FP.F16.F32.PACK_AB R152, R19, R20 ;  /* 0x000000141398723e */ /* 0x000fe400000000ff */
[----:B------:R-:W-:Y:S02]  /*36430*/  F2FP.F16.F32.PACK_AB R154, R15, R18 ;  /* 0x000000120f9a723e */ /* 0x000fe400000000ff */
[----:B------:R-:W-:Y:S02]  /*36440*/  F2FP.F16.F32.PACK_AB R153, R13, R14 ;  /* 0x0000000e0d99723e */ /* 0x000fe400000000ff */
[----:B------:R-:W-:-:S02]  /*36450*/  F2FP.F16.F32.PACK_AB R155, R12, R11 ;  /* 0x0000000b0c9b723e */ /* 0x000fc400000000ff */
        /* <DEDUP_REMOVED lines=2724> */
[----:B------:R4:W-:Y:S04]  /*40ea0*/  ST.E desc[UR18][R2.64+0x1b4], R133 ;  /* 0x0001b48502007985 */ /* 0x0009e8000c101912 */
        /* <DEDUP_REMOVED lines=23> */
[----:B------:R4:W-:Y:S04]  /*41020*/  ST.E desc[UR16][R2.64+0x1e4], R145 ;  /* 0x0001e49102007985 */ /* 0x0009e8000c101910 */
        /* <DEDUP_REMOVED lines=372> */
[----:B------:R-:W-:-:S02]  /*42770*/  R2UR UR7, R7 ;  /* 0x00000000070772ca */ /* 0x000fc400000e0000 */
[----:B------:R-:W-:Y:S02]  /*42780*/  F2FP.F16.F32.PACK_AB R184, R187, R188 ;  /* 0x000000bcbbb8723e */ /* 0x000fe400000000ff */
[----:B------:R-:W-:Y:S02]  /*42790*/  R2UR UR6, R6 ;  /* 0x00000000060672ca */ /* 0x000fe400000e0000 */
[----:B------:R-:W-:Y:S02]  /*427a0*/  F2FP.F16.F32.PACK_AB R186, R185, R186 ;  /* 0x000000bab9ba723e */ /* 0x000fe400000000ff */
[----:B------:R-:W-:Y:S02]  /*427b0*/  F2FP.F16.F32.PACK_AB R185, R160, R161 ;  /* 0x000000a1a0b9723e */ /* 0x000fe400000000ff */
[----:B------:R-:W-:Y:S02]  /*427c0*/  F2FP.F16.F32.PACK_AB R187, R158, R159 ;  /* 0x0000009f9ebb723e */ /* 0x000fe400000000ff */
        /* <DEDUP_REMOVED lines=27> */
[C---:B------:R-:W-:Y:S01]  /*42980*/  R2UR UR7, R5.reuse ;  /* 0x00000000050772ca */ /* 0x040fe200000e0000 */
[----:B------:R-:W-:Y:S02]  /*42990*/  WARPGROUP.DEPBAR.LE gsb0, 0x0 ;  /* 0x00008000000079c5 */ /* 0x000fe40000010000 */
[----:B------:R-:W-:Y:S01]  /*429a0*/  ST.E desc[UR4][R2.64], R24 ;  /* 0x0000001802007985 */ /* 0x000fe2000c101904 */
[----:B------:R-:W-:Y:S02]  /*429b0*/  R2UR UR4, R4 ;  /* 0x00000000040472ca */ /* 0x000fe400000e0000 */
[----:B------:R-:W-:-:S07]  /*429c0*/  R2UR UR5, R5 ;  /* 0x00000000050572ca */ /* 0x000fce00000e0000 */
[----:B------:R0:W-:Y:S01]  /*429d0*/  ST.E desc[UR6][R2.64+0x4], R25 ;  /* 0x0000041902007985 */ /* 0x0001e2000c101906 */
[C---:B------:R-:W-:Y:S02]  /*429e0*/  R2UR UR6, R4.reuse ;  /* 0x00000000040672ca */ /* 0x040fe400000e0000 */
        /* <DEDUP_REMOVED lines=1124> */
[----:B0-----:R-:W2:Y:S01]  /*47030*/  LDL.64 R8, [R0+0x40] ;  /* 0x0000400000087983 */ /* 0x001ea20000100a00 */
        /* <DEDUP_REMOVED lines=10> */
[----:B-1----:R-:W-:Y:S05]  /*470e0*/  @!P0 BRA `(.L_x_11579) ;  /* 0x0000000000048947 */ /* 0x002fea0003800000 */
[----:B------:R-:W-:Y:S01]  /*470f0*/  BPT.TRAP 0x1 ;  /* 0x000000040000795c */ /* 0x000fe20000300000 */
.L_x_11579:
[----:B------:R-:W-:Y:S05]  /*47100*/  BSYNC B2 ;  /* 0x0000000000027941 */ /* 0x000fea0003800000 */
.L_x_11578:
        /* <DEDUP_REMOVED lines=11> */
[----:B0-----:R-:W-:Y:S05]  /*471c0*/  RET.REL.NODEC R212 `(_ZN7cutlass13device_kernelIN5flash11enable_sm90INS1_16FlashAttnFwdSm90INS1_25CollectiveMainloopFwdSm90ILi2EN4cute5tupleIJNS5_1CILi1EEES8_S8_EEENS6_IJNS7_ILi128EEENS7_ILi96EEENS7_ILi64EEEEEELi256ENS_6half_tEfNS_4arch4Sm90ELb0ELb1ELb1ELb0ELb1ELb0ELb1ELb1ELb0ELb1ELb0ELb0EEENS1_21CollectiveEpilogueFwdINS6_IJSA_NS7_ILi256EEESB_EEES9_SE_SG_Li256ELb0ELb1ELb0ELb0EEENS1_30DynamicPersistentTileSchedulerILi256ELi128ELb0ELb1ELb1EEEEEEEEEvNT_6ParamsE) ;  /* 0xfffffb8cd48c7950 */ /* 0x001fea0003c3ffff */
.L_x_11554:
[----:B0-----:R0:W1:Y:S02]  /*471d0*/  SYNCS.PHASECHK.TRANS64.TRYWAIT P0, [R2+URZ], R3 ;  /* 0x00000003020075a7 */ /* 0x001064000800017f */
[----:B-1----:R-:W-:Y:S05]  /*471e0*/  @!P0 NANOSLEEP.SYNCS 0x989680 ;  /* 0x009896800000895d */ /* 0x002fea0003900000 */
[----:B------:R-:W1:Y:S02]  /*471f0*/  @!P0 SYNCS.PHASECHK.TRANS64 P0, [R2+URZ], R3 ;  /* 0x00000003020085a7 */ /* 0x000e64000800007f */
[----:B-1----:R-:W-:Y:S05]  /*47200*/  @!P0 BRA `(.L_x_11554) ;  /* 0xfffffffc00f08947 */ /* 0x002fea000383ffff */
[----:B------:R-:W-:Y:S05]  /*47210*/  BRA `(.L_x_11553) ;  /* 0xfffffe4400e07947 */ /* 0x000fea000383ffff */
.L_x_11561:
[----:B0-----:R0:W1:Y:S02]  /*47220*/  SYNCS.PHASECHK.TRANS64.TRYWAIT P0, [R8+URZ], R9 ;  /* 0x00000009080075a7 */ /* 0x001064000800017f */
[----:B-1----:R-:W-:Y:S05]  /*47230*/  @!P0 NANOSLEEP.SYNCS 0x989680 ;  /* 0x009896800000895d */ /* 0x002fea0003900000 */
[----:B------:R-:W1:Y:S02]  /*47240*/  @!P0 SYNCS.PHASECHK.TRANS64 P0, [R8+URZ], R9 ;  /* 0x00000009080085a7 */ /* 0x000e64000800007f */
[----:B-1----:R-:W-:Y:S05]  /*47250*/  @!P0 BRA `(.L_x_11561) ;  /* 0xfffffffc00f08947 */ /* 0x002fea000383ffff */
[----:B------:R-:W-:Y:S05]  /*47260*/  BRA `(.L_x_11560) ;  /* 0xfffffe4c00b47947 */ /* 0x000fea000383ffff */
.L_x_11580:
        /* <DEDUP_REMOVED lines=9> */
.L_x_15670:


//--------------------- .text._ZN7cutlass13device_kernelIN5flash11enable_sm90INS1_16FlashAttnFwdSm90INS1_25CollectiveMainloopFwdSm90ILi2EN4cute5tupleIJNS5_1CILi1EEES8_S8_EEENS6_IJNS7_ILi128EEENS7_ILi96EEENS7_ILi64EEEEEELi256ENS_6half_tEfNS_4arch4Sm90ELb0ELb1ELb1ELb1ELb1ELb0ELb0ELb1ELb0ELb1ELb0ELb0EEENS1_21CollectiveEpilogueFwdINS6_IJSA_NS7_ILi256EEESB_EEES9_SE_SG_Li256ELb1ELb1ELb0ELb0EEENS1_36VarlenDynamicPersistentTileSchedulerILi128ELi96ELi256ELi128ELb0ELb1ELb1ELb1ELb0ELb1EEEEEEEEEvNT_6ParamsE --------------------------
	.section	.text._ZN7cutlass13device_kernelIN5flash11enable_sm90INS1_16FlashAttnFwdSm90INS1_25CollectiveMainloopFwdSm90ILi2EN4cute5tupleIJNS5_1CILi1EEES8_S8_EEENS6_IJNS7_ILi128EEENS7_ILi96EEENS7_ILi64EEEEEELi256ENS_6half_tEfNS_4arch4Sm90ELb0ELb1ELb1ELb1ELb1ELb0ELb0ELb1ELb0ELb1ELb0ELb0EEENS1_21CollectiveEpilogueFwdINS6_IJSA_NS7_ILi256EEESB_EEES9_SE_SG_Li256ELb1ELb1ELb0ELb0EEENS1_36VarlenDynamicPersistentTileSchedulerILi128ELi96ELi256ELi128ELb0ELb1ELb1ELb1ELb0ELb1EEEEEEEEEvNT_6ParamsE,"ax",@progbits
	.align	128
.text._ZN7cutlass13device_kernelIN5flash11enable_sm90INS1_16FlashAttnFwdSm90INS1_25CollectiveMainloopFwdSm90ILi2EN4cute5tupleIJNS5_1CILi1EEES8_S8_EEENS6_IJNS7_ILi128EEENS7_ILi96EEENS7_ILi64EEEEEELi256ENS_6half_tEfNS_4arch4Sm90ELb0ELb1ELb1ELb1ELb1ELb0ELb0ELb1ELb0ELb1ELb0ELb0EEENS1_21CollectiveEpilogueFwdINS6_IJSA_NS7_ILi256EEESB_EEES9_SE_SG_Li256ELb1ELb1ELb0ELb0EEENS1_36VarlenDynamicPersistentTileSchedulerILi128ELi96ELi256ELi128ELb0ELb1ELb1ELb1ELb0ELb1EEEEEEEEEvNT_6ParamsE:
        .type           _ZN7cutlass13device_kernelIN5flash11enable_sm90INS1_16FlashAttnFwdSm90INS1_25CollectiveMainloopFwdSm90ILi2EN4cute5tupleIJNS5_1CILi1EEES8_S8_EEENS6_IJNS7_ILi128EEENS7_ILi96EEENS7_ILi64EEEEEELi256ENS_6half_tEfNS_4arch4Sm90ELb0ELb1ELb1ELb1ELb1ELb0ELb0ELb1ELb0ELb1ELb0ELb0EEENS1_21CollectiveEpilogueFwdINS6_IJSA_NS7_ILi256EEESB_EEES9_SE_SG_Li256ELb1ELb1ELb0ELb0EEENS1_36VarlenDynamicPersistentTileSchedulerILi128ELi96ELi256ELi128ELb0ELb1ELb1ELb1ELb0ELb1EEEEEEEEEvNT_6ParamsE,@function
        .size           _ZN7cutlass13device_kernelIN5flash11enable_sm90INS1_16FlashAttnFwdSm90INS1_25CollectiveMainloopFwdSm90ILi2EN4cute5tupleIJNS5_1CILi1EEES8_S8_EEENS6_IJNS7_ILi128EEENS7_ILi96EEENS7_ILi64EEEEEELi256ENS_6half_tEfNS_4arch4Sm90ELb0ELb1ELb1ELb1ELb1ELb0ELb0ELb1ELb0ELb1ELb0ELb0EEENS1_21CollectiveEpilogueFwdINS6_IJSA_NS7_ILi256EEESB_EEES9_SE_SG_Li256ELb1ELb1ELb0ELb0EEENS1_36VarlenDynamicPersistentTileSchedulerILi128ELi96ELi256ELi128ELb0ELb1ELb1ELb1ELb0ELb1EEEEEEEEEvNT_6ParamsE,(.L_x_15672 - _ZN7cutlass13device_kernelIN5flash11enable_sm90INS1_16FlashAttnFwdSm90INS1_25CollectiveMainloopFwdSm90ILi2EN4cute5tupleIJNS5_1CILi1EEES8_S8_EEENS6_IJNS7_ILi128EEENS7_ILi96EEENS7_ILi64EEEEEELi256ENS_6half_tEfNS_4arch4Sm90ELb0ELb1ELb1ELb1ELb1ELb0ELb0ELb1ELb0ELb1ELb0ELb0EEENS1_21CollectiveEpilogueFwdINS6_IJSA_NS7_ILi256EEESB_EEES9_SE_SG_Li256ELb1ELb1ELb0ELb0EEENS1_36VarlenDynamicPersistentTileSchedulerILi128ELi96ELi256ELi128ELb0ELb1ELb1ELb1ELb0ELb1EEEEEEEEEvNT_6ParamsE)
        .other          _ZN7cutlass13device_kernelIN5flash11enable_sm90INS1_16FlashAttnFwdSm90INS1_25CollectiveMainloopFwdSm90ILi2EN4cute5tupleIJNS5_1CILi1EEES8_S8_EEENS6_IJNS7_ILi128EEENS7_ILi96EEENS7_ILi64EEEEEELi256ENS_6half_tEfNS_4arch4Sm90ELb0ELb1ELb1ELb1ELb1ELb0ELb0ELb1ELb0ELb1ELb0ELb0EEENS1_21CollectiveEpilogueFwdINS6_IJSA_NS7_ILi256EEESB_EEES9_SE_SG_Li256ELb1ELb1ELb0ELb0EEENS1_36VarlenDynamicPersistentTileSchedulerILi128ELi96ELi256ELi128ELb0ELb1ELb1ELb1ELb0ELb1EEEEEEEEEvNT_6ParamsE,@"STO_CUDA_ENTRY STV_DEFAULT"
_ZN7cutlass13device_kernelIN5flash11enable_sm90INS1_16FlashAttnFwdSm90INS1_25CollectiveMainloopFwdSm90ILi2EN4cute5tupleIJNS5_1CILi1EEES8_S8_EEENS6_IJNS7_ILi128EEENS7_ILi96EEENS7_ILi64EEEEEELi256ENS_6half_tEfNS_4arch4Sm90ELb0ELb1ELb1ELb1ELb1ELb0ELb0ELb1ELb0ELb1ELb0ELb0EEENS1_21CollectiveEpilogueFwdINS6_IJSA_NS7_ILi256EEESB_EEES9_SE_SG_Li256ELb1ELb1ELb0ELb0EEENS1_36VarlenDynamicPersistentTileSchedulerILi128ELi96ELi256ELi128ELb0ELb1ELb1ELb1ELb0ELb1EEEEEEEEEvNT_6ParamsE:
        /* <DEDUP_REMOVED lines=45> */
.L_x_11581:
        /* <DEDUP_REMOVED lines=22> */
.L_x_11582:
        /* <DEDUP_REMOVED lines=18> */
.L_x_11583:
        /* <DEDUP_REMOVED lines=22> */
.L_x_11584:
        /* <DEDUP_REMOVED lines=23> */
.L_x_11585:
        /* <DEDUP_REMOVED lines=12> */
[----:B------:R-:W-:Y:S01]  /*08e0*/  IMAD.X R4, RZ, RZ, R17, P0 ;  /* 0x000000ffff047224 */ /* 0x000fe200000e0611 */
[----:B------:R0:W-:Y:S01]  /*08f0*/  STL [R1+0x414], R3 ;  /* 0x0004140301007387 */ /* 0x0001e20000100800 */
[----:B------:R-:W-:-:S03]  /*0900*/  ULDC.64 UR36, c[0x0][0x208] ;  /* 0x0000820000247ab9 */ /* 0x000fc60000000a00 */
[----:B------:R1:W-:Y:S04]  /*0910*/  STL [R1+0x41c], R2 ;  /* 0x00041c0201007387 */ /* 0x0003e80000100800 */
[----:B------:R2:W-:Y:S01]  /*0920*/  STL [R1+0x410], R4 ;  /* 0x0004100401007387 */ /* 0x0005e20000100800 */
[----:B0-----:R-:W-:Y:S02]  /*0930*/  IMAD.X R3, RZ, RZ, R17, P1 ;  /* 0x000000ffff037224 */ /* 0x001fe400008e0611 */
[----:B-1----:R-:W-:-:S03]  /*0940*/  IMAD.U32 R2, RZ, RZ, UR4 ;  /* 0x00000004ff027e24 */ /* 0x002fc6000f8e00ff */
[----:B------:R2:W-:Y:S04]  /*0950*/  STL [R1+0x418], R3 ;  /* 0x0004180301007387 */ /* 0x0005e80000100800 */
[----:B------:R2:W-:Y:S01]  /*0960*/  STL [R1+0x42c], R2 ;  /* 0x00042c0201007387 */ /* 0x0005e20000100800 */
[----:B------:R-:W-:Y:S05]  /*0970*/  @!P2 BRA `(.L_x_11586) ;  /* 0x00000198005ca947 */ /* 0x000fea0003800000 */
.L_x_11587:
[----:B------:R-:W-:-:S08]  /*0980*/  NOP ;  /* 0x0000000000007918 */ /* 0x000fd00000000000 */
[----:B------:R-:W0:Y:S02]  /*0990*/  USETMAXREG.TRY_ALLOC.CTAPOOL UP0, 0xe8 ;  /* 0x000000e8000079c8 */ /* 0x000e240008000600 */
[----:B0-----:R-:W-:-:S13]  /*09a0*/  PLOP3.LUT P0, PT, PT, PT, UP0, 0x80, 0x0 ;  /* 0x000000000000781c */ /* 0x001fda0003f0f008 */
[----:B------:R-:W-:Y:S05]  /*09b0*/  @!P0 BRA `(.L_x_11587) ;  /* 0xfffffffc00f08947 */ /* 0x000fea000383ffff */
[----:B------:R-:W-:Y:S06]  /*09c0*/  BAR.ARV 0x8, 0x180 ;  /* 0x0206000000007b1d */ /* 0x000fec0000002000 */
[----:B------:R-:W-:Y:S02]  /*09d0*/  ISETP.NE.AND P0, PT, R36, 0x1, PT ;  /* 0x000000012400780c */ /* 0x000fe40003f05270 */
[----:B------:R-:W0:Y:S01]  /*09e0*/  S2UR UR12, SR_CgaCtaId ;  /* 0x00000000000c79c3 */ /* 0x000e220000008800 */
[----:B------:R-:W-:Y:S01]  /*09f0*/  UMOV UR44, 0x400 ;  /* 0x00000400002c7882 */ /* 0x000fe20000000000 */
[----:B------:R-:W-:-:S09]  /*0a00*/  ULDC UR4, c[0x0][0xc3c] ;  /* 0x00030f0000047ab9 */ /* 0x000fd20000000800 */
[----:B------:R-:W-:Y:S08]  /*0a10*/  @!P0 BAR.ARV 0x9, 0x100 ;  /* 0x0244000000008b1d */ /* 0x000ff00000002000 */
[----:B------:R-:W-:Y:S01]  /*0a20*/  BAR.SYNC.DEFER_BLOCKING 0x5, 0x180 ;  /* 0x0146000000007b1d */ /* 0x000fe20000010000 */
[----:B------:R-:W-:Y:S01]  /*0a30*/  IADD3 R204, P1, R16, 0x1c0, RZ ;  /* 0x000001c010cc7810 */ /* 0x000fe20007f3e0ff */
[----:B0-----:R-:W-:-:S04]  /*0a40*/  ULEA UR44, UR12, UR44, 0x18 ;  /* 0x0000002c0c2c7291 */ /* 0x001fc8000f8ec03f */
[----:B------:R-:W-:Y:S01]  /*0a50*/  IMAD.X R205, RZ, RZ, R17, P1 ;  /* 0x000000ffffcd7224 */ /* 0x000fe200008e0611 */
[----:B------:R-:W-:Y:S04]  /*0a60*/  STL.64 [R1+0x1c0], RZ ;  /* 0x0001c0ff01007387 */ /* 0x000fe80000100a00 */
[----:B------:R-:W-:Y:S04]  /*0a70*/  STL [R1+0x1c8], RZ ;  /* 0x0001c8ff01007387 */ /* 0x000fe80000100800 */
[----:B------:R-:W0:Y:S01]  /*0a80*/  LDS.128 R12, [UR44+0x228d0] ;  /* 0x0228d02cff0c7984 */ /* 0x000e220008000c00 */
[----:B------:R-:W-:Y:S06]  /*0a90*/  BAR.ARV 0x4, 0x180 ;  /* 0x0106000000007b1d */ /* 0x000fec0000002000 */
[----:B0-----:R-:W-:-:S13]  /*0aa0*/  ISETP.GE.AND P0, PT, R15, UR4, PT ;  /* 0x000000040f007c0c */ /* 0x001fda000bf06270 */
[----:B------:R-:W-:Y:S05]  /*0ab0*/  @P0 EXIT ;  /* 0x000000000000094d */ /* 0x000fea0003800000 */
[----:B------:R-:W0:Y:S01]  /*0ac0*/  S2R R0, SR_TID.X ;  /* 0x0000000000007919 */ /* 0x000e220000002100 */
[----:B------:R-:W1:Y:S01]  /*0ad0*/  S2UR UR4, SR_SWINHI ;  /* 0x00000000000479c3 */ /* 0x000e620000002f00 */
[----:B------:R-:W-:Y:S01]  /*0ae0*/  IMAD.MOV.U32 R10, RZ, RZ, 0x2 ;  /* 0x00000002ff0a7424 */ /* 0x000fe200078e00ff */
[----:B------:R-:W-:Y:S01]  /*0af0*/  R2UR UR6, R15 ;  /* 0x000000000f0672ca */ /* 0x000fe200000e0000 */
[----:B------:R-:W-:Y:S01]  /*0b00*/  VIADD R199, R36, 0x8 ;  /* 0x0000000824c77836 */ /* 0x000fe20000000000 */
[----:B------:R-:W-:Y:S01]  /*0b10*/  R2UR UR7, R14 ;  /* 0x000000000e0772ca */ /* 0x000fe200000e0000 */
[----:B------:R-:W-:Y:S01]  /*0b20*/  UMOV UR61, URZ ;  /* 0x0000003f003d7c82 */ /* 0x000fe20008000000 */
[----:B------:R-:W-:Y:S02]  /*0b30*/  R2UR UR5, R13 ;  /* 0x000000000d0572ca */ /* 0x000fe400000e0000 */
[----:B------:R-:W-:Y:S01]  /*0b40*/  IADD3 R198, -R36, 0xb, RZ ;  /* 0x0000000b24c67810 */ /* 0x000fe20007ffe1ff */
[----:B------:R-:W-:Y:S01]  /*0b50*/  UMOV UR38, UR44 ;  /* 0x0000002c00267c82 */ /* 0x000fe20008000000 */
[----:B-1----:R-:W-:Y:S01]  /*0b60*/  UMOV UR39, UR4 ;  /* 0x0000000400277c82 */ /* 0x002fe20008000000 */
[----:B0-----:R-:W-:-:S05]  /*0b70*/  VIADD R195, R0, 0xffffff80 ;  /* 0xffffff8000c37836 */ /* 0x001fca0000000000 */
[----:B------:R-:W-:-:S04]  /*0b80*/  SHF.R.S32.HI R0, RZ, 0x1f, R195 ;  /* 0x0000001fff007819 */ /* 0x000fc800000114c3 */
[CC--:B--2---:R-:W-:Y:S02]  /*0b90*/  LEA.HI R3, R0.reuse, R195.reuse, RZ, 0x4 ;  /* 0x000000c300037211 */ /* 0x0c4fe400078f20ff */
[CC--:B------:R-:W-:Y:S02]  /*0ba0*/  LEA.HI R37, R0.reuse, R195.reuse, RZ, 0x7 ;  /* 0x000000c300257211 */ /* 0x0c0fe400078f38ff */
[----:B------:R-:W-:Y:S02]  /*0bb0*/  LEA.HI R4, R0, R195, RZ, 0x5 ;  /* 0x000000c300047211 */ /* 0x000fe400078f28ff */
[----:B------:R-:W-:Y:S02]  /*0bc0*/  SHF.R.S32.HI R6, RZ, 0x4, R3 ;  /* 0x00000004ff067819 */ /* 0x000fe40000011403 */
[----:B------:R-:W-:Y:S01]  /*0bd0*/  LOP3.LUT R2, R37, 0xffffff80, RZ, 0xc0, !PT ;  /* 0xffffff8025027812 */ /* 0x000fe200078ec0ff */
[----:B------:R-:W-:Y:S01]  /*0be0*/  IMAD.SHL.U32 R5, R4, 0x20, RZ ;  /* 0x0000002004057824 */ /* 0x000fe200078e00ff */
[----:B------:R-:W-:-:S02]  /*0bf0*/  LOP3.LUT R4, R3, 0x3fffff0, RZ, 0xc0, !PT ;  /* 0x03fffff003047812 */ /* 0x000fc400078ec0ff */
[----:B------:R-:W-:Y:S01]  /*0c00*/  LEA.HI R3, R3, R6, RZ, 0x1 ;  /* 0x0000000603037211 */ /* 0x000fe200078f08ff */
[----:B------:R-:W-:Y:S01]  /*0c10*/  IMAD.IADD R203, R195, 0x1, -R2 ;  /* 0x00000001c3cb7824 */ /* 0x000fe200078e0a02 */
[----:B------:R-:W-:Y:S01]  /*0c20*/  LOP3.LUT R5, R5, 0xfffffc00, RZ, 0xc0, !PT ;  /* 0xfffffc0005057812 */ /* 0x000fe200078ec0ff */
[----:B------:R-:W-:Y:S01]  /*0c30*/  IMAD.IADD R2, R195, 0x1, -R4 ;  /* 0x00000001c3027824 */ /* 0x000fe200078e0a04 */
[----:B------:R-:W-:Y:S02]  /*0c40*/  LOP3.LUT R3, R3, 0x1ffffffe, RZ, 0xc0, !PT ;  /* 0x1ffffffe03037812 */ /* 0x000fe400078ec0ff */
[----:B------:R-:W-:Y:S01]  /*0c50*/  SHF.R.S32.HI R4, RZ, 0x1f, R203 ;  /* 0x0000001fff047819 */ /* 0x000fe200000114cb */
[----:B------:R-:W-:Y:S01]  /*0c60*/  IMAD R2, R2, 0x40, R5 ;  /* 0x0000004002027824 */ /* 0x000fe200078e0205 */
[----:B------:R-:W-:Y:S01]  /*0c70*/  LEA.HI R7, R0, R195, RZ, 0x2 ;  /* 0x000000c300077211 */ /* 0x000fe200078f10ff */
[----:B------:R-:W-:Y:S01]  /*0c80*/  IMAD.IADD R3, R6, 0x1, -R3 ;  /* 0x0000000106037824 */ /* 0x000fe200078e0a03 */
[----:B------:R-:W-:-:S02]  /*0c90*/  LEA.HI R38, R4, R203, RZ, 0x2 ;  /* 0x000000cb04267211 */ /* 0x000fc400078f10ff */
[----:B------:R-:W-:Y:S01]  /*0ca0*/  LOP3.LUT R8, R7, 0xfffffffc, RZ, 0xc0, !PT ;  /* 0xfffffffc07087812 */ /* 0x000fe200078ec0ff */
[----:B------:R-:W-:Y:S01]  /*0cb0*/  IMAD R3, R3, 0x8, R2 ;  /* 0x0000000803037824 */ /* 0x000fe200078e0202 */
[--C-:B------:R-:W-:Y:S02]  /*0cc0*/  SHF.R.S32.HI R5, RZ, 0x2, R38.reuse ;  /* 0x00000002ff057819 */ /* 0x100fe40000011426 */
[----:B------:R-:W-:Y:S01]  /*0cd0*/  SHF.R.S32.HI R2, RZ, 0x1f, R38 ;  /* 0x0000001fff027819 */ /* 0x000fe20000011426 */
[----:B------:R-:W-:Y:S01]  /*0ce0*/  IMAD.IADD R8, R195, 0x1, -R8 ;  /* 0x00000001c3087824 */ /* 0x000fe200078e0a08 */
[----:B------:R-:W-:Y:S02]  /*0cf0*/  LEA.HI R4, R4, R203, RZ, 0x5 ;  /* 0x000000cb04047211 */ /* 0x000fe400078f28ff */
[----:B------:R-:W-:Y:S01]  /*0d00*/  LEA.HI R6, R2, R5, RZ, 0x3 ;  /* 0x0000000502067211 */ /* 0x000fe200078f18ff */
[----:B------:R-:W-:Y:S01]  /*0d10*/  IMAD.WIDE R2, R3, R10, UR38 ;  /* 0x0000002603027e25 */ /* 0x000fe2000f8e020a */
[----:B------:R-:W-:-:S02]  /*0d20*/  SHF.R.S32.HI R4, RZ, 0x5, R4 ;  /* 0x00000005ff047819 */ /* 0x000fc40000011404 */
[----:B------:R-:W-:Y:S02]  /*0d30*/  LOP3.LUT R6, R6, 0xfffffff8, RZ, 0xc0, !PT ;  /* 0xfffffff806067812 */ /* 0x000fe400078ec0ff */
[C---:B------:R-:W-:Y:S02]  /*0d40*/  IADD3 R15, P1, R2.reuse, 0x4040, RZ ;  /* 0x00004040020f7810 */ /* 0x040fe40007f3e0ff */
[C---:B------:R-:W-:Y:S01]  /*0d50*/  IADD3 R13, P3, R2.reuse, 0x20, RZ ;  /* 0x00000020020d7810 */ /* 0x040fe20007f7e0ff */
[----:B------:R-:W-:Y:S01]  /*0d60*/  IMAD.IADD R5, R5, 0x1, -R6 ;  /* 0x0000000105057824 */ /* 0x000fe200078e0a06 */
[----:B------:R-:W-:Y:S02]  /*0d70*/  LOP3.LUT R14, R15, 0x380, RZ, 0xc0, !PT ;  /* 0x000003800f0e7812 */ /* 0x000fe400078ec0ff */
[----:B------:R-:W-:Y:S01]  /*0d80*/  IADD3 R11, P4, R2, 0x40, RZ ;  /* 0x00000040020b7810 */ /* 0x000fe20007f9e0ff */
[----:B------:R-:W-:Y:S01]  /*0d90*/  IMAD R196, R4, 0x10, R5 ;  /* 0x0000001004c47824 */ /* 0x000fe200078e0205 */
[----:B------:R-:W-:Y:S01]  /*0da0*/  SHF.R.U64 R14, R14, 0x3, RZ ;  /* 0x000000030e0e7819 */ /* 0x000fe200000012ff */
[----:B------:R-:W-:Y:S01]  /*0db0*/  IMAD.X R5, RZ, RZ, R3, P3 ;  /* 0x000000ffff057224 */ /* 0x000fe200018e0603 */
[----:B------:R-:W-:-:S02]  /*0dc0*/  LEA.HI R6, R8, R8, RZ, 0x1 ;  /* 0x0000000808067211 */ /* 0x000fc400078f08ff */
[----:B------:R-:W-:Y:S02]  /*0dd0*/  LOP3.LUT R10, R13, 0x380, RZ, 0xc0, !PT ;  /* 0x000003800d0a7812 */ /* 0x000fe400078ec0ff */
[----:B------:R-:W-:Y:S02]  /*0de0*/  LOP3.LUT R9, R11, 0x380, RZ, 0xc0, !PT ;  /* 0x000003800b097812 */ /* 0x000fe400078ec0ff */
[----:B------:R-:W-:Y:S01]  /*0df0*/  LOP3.LUT R14, R14, R15, RZ, 0x3c, !PT ;  /* 0x0000000f0e0e7212 */ /* 0x000fe200078e3cff */
[----:B------:R-:W-:Y:S01]  /*0e00*/  IMAD.X R15, RZ, RZ, R3, P1 ;  /* 0x000000ffff0f7224 */ /* 0x000fe200008e0603 */
[----:B------:R-:W-:Y:S02]  /*0e10*/  LOP3.LUT R7, R6, 0x1ffffffe, RZ, 0xc0, !PT ;  /* 0x1ffffffe06077812 */ /* 0x000fe400078ec0ff */
[----:B------:R-:W-:Y:S02]  /*0e20*/  IADD3 R31, P1, R2, 0xc020, RZ ;  /* 0x0000c020021f7810 */ /* 0x000fe40007f3e0ff */
[----:B------:R-:W-:Y:S01]  /*0e30*/  SHF.R.U64 R10, R10, 0x3, RZ ;  /* 0x000000030a0a7819 */ /* 0x000fe200000012ff */
[----:B------:R-:W-:Y:S01]  /*0e40*/  IMAD.IADD R39, R8, 0x1, -R7 ;  /* 0x0000000108277824 */ /* 0x000fe200078e0a07 */
[----:B------:R-:W-:Y:S01]  /*0e50*/  SHF.R.U64 R6, R9, 0x3, RZ ;  /* 0x0000000309067819 */ /* 0x000fe200000012ff */
[----:B------:R-:W-:Y:S01]  /*0e60*/  IMAD.X R7, RZ, RZ, R3, P4 ;  /* 0x000000ffff077224 */ /* 0x000fe200020e0603 */
[----:B------:R-:W-:-:S02]  /*0e70*/  LOP3.LUT R30, R31, 0x380, RZ, 0xc0, !PT ;  /* 0x000003801f1e7812 */ /* 0x000fc400078ec0ff */
[----:B------:R-:W-:Y:S02]  /*0e80*/  LOP3.LUT R4, R10, R13, RZ, 0x3c, !PT ;  /* 0x0000000d0a047212 */ /* 0x000fe400078e3cff */
[----:B------:R-:W-:Y:S02]  /*0e90*/  LOP3.LUT R6, R6, R11, RZ, 0x3c, !PT ;  /* 0x0000000b06067212 */ /* 0x000fe400078e3cff */
[C---:B------:R-:W-:Y:S02]  /*0ea0*/  IADD3 R9, P5, R2.reuse, 0x60, RZ ;  /* 0x0000006002097810 */ /* 0x040fe40007fbe0ff */
[C---:B------:R-:W-:Y:S02]  /*0eb0*/  IADD3 R11, P6, R2.reuse, 0x4000, RZ ;  /* 0x00004000020b7810 */ /* 0x040fe40007fde0ff */
[C---:B------:R-:W-:Y:S02]  /*0ec0*/  IADD3 R13, P0, R2.reuse, 0x4020, RZ ;  /* 0x00004020020d7810 */ /* 0x040fe40007f1e0ff */
        /* <DEDUP_REMOVED lines=8> */
[----:B------:R-:W-:Y:S02]  /*0f50*/  LOP3.LUT R30, R30, R31, RZ, 0x3c, !PT ;  /* 0x0000001f1e1e7212 */ /* 0x000fe400078e3cff */
[----:B------:R-:W-:Y:S02]  /*0f60*/  LOP3.LUT R31, R2, 0x380, RZ, 0xc0, !PT ;  /* 0x00000380021f7812 */ /* 0x000fe400078ec0ff */
[----:B------:R-:W-:Y:S02]  /*0f70*/  SHF.R.U64 R8, R8, 0x3, RZ ;  /* 0x0000000308087819 */ /* 0x000fe400000012ff */
[----:B------:R-:W-:Y:S02]  /*0f80*/  SHF.R.U64 R10, R10, 0x3, RZ ;  /* 0x000000030a0a7819 */ /* 0x000fe400000012ff */
        /* <DEDUP_REMOVED lines=16> */
[----:B------:R-:W-:Y:S02]  /*1090*/  LOP3.LUT R22, R23, 0x380, RZ, 0xc0, !PT ;  /* 0x0000038017167812 */ /* 0x000fe400078ec0ff */
[C---:B------:R-:W-:Y:S02]  /*10a0*/  IADD3 R27, P6, R2.reuse, 0x8060, RZ ;  /* 0x00008060021b7810 */ /* 0x040fe40007fde0ff */
[C---:B------:R-:W-:Y:S02]  /*10b0*/  IADD3 R29, P0, R2.reuse, 0xc000, RZ ;  /* 0x0000c000021d7810 */ /* 0x040fe40007f1e0ff */
[C---:B------:R-:W-:Y:S02]  /*10c0*/  IADD3 R33, P2, R2.reuse, 0xc040, RZ ;  /* 0x0000c04002217810 */ /* 0x040fe40007f5e0ff */
[----:B------:R-:W-:Y:S02]  /*10d0*/  IADD3 R41, P3, R2, 0xc060, RZ ;  /* 0x0000c06002297810 */ /* 0x000fe40007f7e0ff */
[----:B------:R-:W-:Y:S01]  /*10e0*/  LOP3.LUT R2, R31, R2, RZ, 0x3c, !PT ;  /* 0x000000021f027212 */ /* 0x000fe200078e3cff */
[--C-:B------:R-:W-:Y:S01]  /*10f0*/  IMAD.X R31, RZ, RZ, R3.reuse, P1 ;  /* 0x000000ffff1f7224 */ /* 0x100fe200008e0603 */
[----:B------:R-:W-:Y:S01]  /*1100*/  LEA.HI R0, R0, R195, RZ, 0x3 ;  /* 0x000000c300007211 */ /* 0x000fe200078f18ff */
[----:B------:R-:W-:Y:S01]  /*1110*/  IMAD.X R35, RZ, RZ, R3, P3 ;  /* 0x000000ffff237224 */ /* 0x000fe200018e0603 */
[----:B------:R-:W-:-:S02]  /*1120*/  SHF.R.S32.HI R206, RZ, 0x7, R37 ;  /* 0x00000007ffce7819 */ /* 0x000fc40000011425 */
[----:B------:R-:W-:Y:S02]  /*1130*/  SHF.R.U64 R22, R22, 0x3, RZ ;  /* 0x0000000316167819 */ /* 0x000fe400000012ff */
[----:B------:R-:W-:Y:S02]  /*1140*/  MOV R223, R2 ;  /* 0x0000000200df7202 */ /* 0x000fe40000000f00 */
[----:B------:R-:W-:Y:S02]  /*1150*/  LOP3.LUT R2, R0, 0xfffffff8, RZ, 0xc0, !PT ;  /* 0xfffffff800027812 */ /* 0x000fe400078ec0ff */
[----:B------:R-:W-:Y:S02]  /*1160*/  LEA.HI R37, R37, R206, RZ, 0x1 ;  /* 0x000000ce25257211 */ /* 0x000fe400078f08ff */
[----:B------:R-:W-:Y:S01]  /*1170*/  LOP3.LUT R22, R22, R23, RZ, 0x3c, !PT ;  /* 0x0000001716167212 */ /* 0x000fe200078e3cff */
[----:B------:R-:W-:Y:S01]  /*1180*/  IMAD.X R23, RZ, RZ, R3, P4 ;  /* 0x000000ffff177224 */ /* 0x000fe200020e0603 */
[----:B------:R-:W-:Y:S01]  /*1190*/  LOP3.LUT R28, R29, 0x380, RZ, 0xc0, !PT ;  /* 0x000003801d1c7812 */ /* 0x000fe200078ec0ff */
[----:B------:R-:W-:Y:S01]  /*11a0*/  IMAD.IADD R201, R195, 0x1, -R2 ;  /* 0x00000001c3c97824 */ /* 0x000fe200078e0a02 */
[----:B------:R-:W-:-:S02]  /*11b0*/  LOP3.LUT R24, R25, 0x380, RZ, 0xc0, !PT ;  /* 0x0000038019187812 */ /* 0x000fc400078ec0ff */
        /* <DEDUP_REMOVED lines=9> */
[----:B------:R-:W-:Y:S02]  /*1250*/  SHF.R.U64 R32, R32, 0x3, RZ ;  /* 0x0000000320207819 */ /* 0x000fe400000012ff */
[----:B------:R-:W-:Y:S01]  /*1260*/  MOV R213, R22 ;  /* 0x0000001600d57202 */ /* 0x000fe20000000f00 */
[----:B------:R-:W-:Y:S01]  /*1270*/  IMAD.SHL.U32 R22, R201, 0x8, RZ ;  /* 0x00000008c9167824 */ /* 0x000fe200078e00ff */
[----:B------:R-:W-:Y:S01]  /*1280*/  LOP3.LUT R38, R38, 0x7ffffffc, RZ, 0xc0, !PT ;  /* 0x7ffffffc26267812 */ /* 0x000fe200078ec0ff */
[----:B------:R-:W-:Y:S01]  /*1290*/  IMAD R224, R39, 0x8, R196 ;  /* 0x0000000827e07824 */ /* 0x000fe200078e02c4 */
[----:B------:R-:W-:Y:S01]  /*12a0*/  SHF.R.U64 R34, R34, 0x3, RZ ;  /* 0x0000000322227819 */ /* 0x000fe200000012ff */
[----:B------:R-:W-:Y:S01]  /*12b0*/  VIADD R176, R22, 0x40 ;  /* 0x0000004016b07836 */ /* 0x000fe20000000000 */
        /* <DEDUP_REMOVED lines=9> */
[----:B------:R-:W-:Y:S01]  /*1350*/  VIADD R23, R22, 0x80 ;  /* 0x0000008016177836 */ /* 0x000fe20000000000 */
[----:B------:R-:W-:Y:S01]  /*1360*/  IADD3 R18, P0, R16, 0x10c, RZ ;  /* 0x0000010c10127810 */ /* 0x000fe20007f1e0ff */
[----:B------:R-:W-:Y:S01]  /*1370*/  VIADD R177, R22, 0xc0 ;  /* 0x000000c016b17836 */ /* 0x000fe20000000000 */
[----:B------:R-:W-:Y:S01]  /*1380*/  SHF.R.S32.HI R200, RZ, 0x3, R0 ;  /* 0x00000003ffc87819 */ /* 0x000fe20000011400 */
[----:B------:R-:W-:Y:S01]  /*1390*/  IMAD.IADD R38, R203, 0x1, -R38 ;  /* 0x00000001cb267824 */ /* 0x000fe200078e0a26 */
[----:B------:R-:W-:Y:S01]  /*13a0*/  LOP3.LUT R34, R34, R41, RZ, 0x3c, !PT ;  /* 0x0000002922227212 */ /* 0x000fe200078e3cff */
[----:B------:R-:W-:Y:S01]  /*13b0*/  IMAD.X R19, RZ, RZ, R17, P0 ;  /* 0x000000ffff137224 */ /* 0x000fe200000e0611 */
[----:B------:R-:W-:Y:S01]  /*13c0*/  MOV R221, R4 ;  /* 0x0000000400dd7202 */ /* 0x000fe20000000f00 */
[----:B------:R-:W-:Y:S01]  /*13d0*/  IMAD R201, R201, 0x20, R200 ;  /* 0x00000020c9c97824 */ /* 0x000fe200078e02c8 */
[----:B------:R-:W-:Y:S01]  /*13e0*/  MOV R220, R6 ;  /* 0x0000000600dc7202 */ /* 0x000fe20000000f00 */
[----:B------:R-:W-:Y:S01]  /*13f0*/  IMAD.SHL.U32 R197, R38, 0x2, RZ ;  /* 0x0000000226c57824 */ /* 0x000fe200078e00ff */
[----:B------:R-:W-:-:S02]  /*1400*/  MOV R219, R8 ;  /* 0x0000000800db7202 */ /* 0x000fc40000000f00 */
        /* <DEDUP_REMOVED lines=10> */
[----:B------:R-:W-:Y:S02]  /*14b0*/  SHF.R.S32.HI R194, RZ, 0x1f, R22 ;  /* 0x0000001fffc27819 */ /* 0x000fe40000011416 */
[----:B------:R-:W-:-:S02]  /*14c0*/  SHF.R.S32.HI R193, RZ, 0x1f, R176 ;  /* 0x0000001fffc17819 */ /* 0x000fc400000114b0 */
[----:B------:R-:W-:Y:S02]  /*14d0*/  SHF.R.S32.HI R192, RZ, 0x1f, R23 ;  /* 0x0000001fffc07819 */ /* 0x000fe40000011417 */
[----:B------:R-:W-:-:S07]  /*14e0*/  SHF.R.S32.HI R178, RZ, 0x1f, R177 ;  /* 0x0000001fffb27819 */ /* 0x000fce00000114b1 */
.L_x_11719:
        /* <DEDUP_REMOVED lines=12> */
[----:B0-2---:R-:W-:Y:S02]  /*15b0*/  IMAD.U32 R2, RZ, RZ, UR8 ;  /* 0x00000008ff027e24 */ /* 0x005fe4000f8e00ff */
[----:B----4-:R-:W-:Y:S01]  /*15c0*/  IMAD.U32 R3, RZ, RZ, UR9 ;  /* 0x00000009ff037e24 */ /* 0x010fe2000f8e00ff */
[----:B------:R-:W-:-:S03]  /*15d0*/  @UP1 UIMAD.WIDE UR8, UR6, 0x4, UR10 ;  /* 0x00000004060818a5 */ /* 0x000fc6000f8e020a */
[----:B------:R-:W-:Y:S01]  /*15e0*/  ULDC.64 UR10, c[0x0][0xa20] ;  /* 0x00028800000a7ab9 */ /* 0x000fe20000000a00 */
[----:B------:R-:W2:Y:S02]  /*15f0*/  @P0 LDG.E R2, desc[UR36][R2.64] ;  /* 0x0000002402020981 */ /* 0x000ea4000c1e1900 */
[----:B------:R-:W-:Y:S02]  /*1600*/  IMAD.U32 R4, RZ, RZ, UR8 ;  /* 0x00000008ff047e24 */ /* 0x000fe4000f8e00ff */
[----:B------:R-:W-:Y:S01]  /*1610*/  IMAD.U32 R5, RZ, RZ, UR9 ;  /* 0x00000009ff057e24 */ /* 0x000fe2000f8e00ff */
[----:B------:R-:W-:-:S04]  /*1620*/  ULDC.64 UR8, c[0x0][0x418] ;  /* 0x0001060000087ab9 */ /* 0x000fc80000000a00 */
[----:B---3--:R-:W3:Y:S01]  /*1630*/  @P2 LDG.E R4, desc[UR36][R4.64] ;  /* 0x0000002404042981 */ /* 0x008ee2000c1e1900 */
        /* <DEDUP_REMOVED lines=11> */
[----:B-1----:R-:W-:-:S14]  /*16f0*/  @P2 BRA `(.L_x_11588) ;  /* 0x0000000000382947 */ /* 0x002fdc0003800000 */
        /* <DEDUP_REMOVED lines=14> */
.L_x_11588:
        /* <DEDUP_REMOVED lines=9> */
.L_x_11589:
        /* <DEDUP_REMOVED lines=13> */
.L_x_11590:
[----:B------:R-:W2:Y:S01]  /*1940*/  LDL R0, [R1+0x42c] ;  /* 0x00042c0001007983 */ /* 0x000ea20000100800 */
[----:B------:R-:W-:Y:S01]  /*1950*/  UIADD3 UR13, UP0, UR38, 0x22830, URZ ;  /* 0x00022830260d7890 */ /* 0x000fe2000ff1e03f */
[----:B------:R-:W-:Y:S01]  /*1960*/  IMAD.U32 R15, RZ, RZ, UR12 ;  /* 0x0000000cff0f7e24 */ /* 0x000fe2000f8e00ff */
[----:B------:R-:W-:Y:S01]  /*1970*/  UIADD3 UR10, UP1, UR38, 0x22840, URZ ;  /* 0x00022840260a7890 */ /* 0x000fe2000ff3e03f */
[----:B------:R-:W-:Y:S01]  /*1980*/  IMAD.U32 R4, RZ, RZ, UR5 ;  /* 0x00000005ff047e24 */ /* 0x000fe2000f8e00ff */
[----:B------:R-:W-:Y:S01]  /*1990*/  UIADD3 UR8, UP2, UR38, 0x22850, URZ ;  /* 0x0002285026087890 */ /* 0x000fe2000ff5e03f */
[----:B------:R-:W-:Y:S01]  /*19a0*/  IMAD.MOV.U32 R7, RZ, RZ, 0x80 ;  /* 0x00000080ff077424 */ /* 0x000fe200078e00ff */
[----:B------:R-:W-:Y:S01]  /*19b0*/  UIADD3 UR6, UP3, UR38, 0x22860, URZ ;  /* 0x0002286026067890 */ /* 0x000fe2000ff7e03f */
[----:B------:R-:W-:Y:S01]  /*19c0*/  IMAD.MOV.U32 R13, RZ, RZ, 0x80 ;  /* 0x00000080ff0d7424 */ /* 0x000fe200078e00ff */
[----:B------:R-:W-:Y:S01]  /*19d0*/  UIADD3.X UR12, URZ, UR39, URZ, UP0, !UPT ;  /* 0x000000273f0c7290 */ /* 0x000fe200087fe43f */
[----:B------:R0:W-:Y:S01]  /*19e0*/  STL [R1+0x50], R4 ;  /* 0x0000500401007387 */ /* 0x0001e20000100800 */
[----:B------:R-:W-:Y:S01]  /*19f0*/  UIADD3.X UR9, URZ, UR39, URZ, UP2, !UPT ;  /* 0x000000273f097290 */ /* 0x000fe200097fe43f */
[----:B------:R-:W-:Y:S01]  /*1a00*/  IMAD.MOV.U32 R14, RZ, RZ, 0x100 ;  /* 0x00000100ff0e7424 */ /* 0x000fe200078e00ff */
[----:B------:R-:W-:Y:S01]  /*1a10*/  UIADD3.X UR11, URZ, UR39, URZ, UP1, !UPT ;  /* 0x000000273f0b7290 */ /* 0x000fe20008ffe43f */
[----:B------:R-:W-:Y:S01]  /*1a20*/  IMAD.U32 R8, RZ, RZ, UR8 ;  /* 0x00000008ff087e24 */ /* 0x000fe2000f8e00ff */
[----:B------:R-:W-:Y:S01]  /*1a30*/  UIADD3 UR46, -UR4, UR46, URZ ;  /* 0x0000002e042e7290 */ /* 0x000fe2000fffe13f */
[----:B------:R-:W-:Y:S01]  /*1a40*/  IMAD.U32 R10, RZ, RZ, UR6 ;  /* 0x00000006ff0a7e24 */ /* 0x000fe2000f8e00ff */
[----:B------:R-:W-:Y:S01]  /*1a50*/  USHF.L.U32 UR58, UR5, 0x7, URZ ;  /* 0x00000007053a7899 */ /* 0x000fe2000800063f */
[----:B------:R-:W-:Y:S01]  /*1a60*/  IMAD.U32 R9, RZ, RZ, UR9 ;  /* 0x00000009ff097e24 */ /* 0x000fe2000f8e00ff */
[----:B------:R-:W-:Y:S01]  /*1a70*/  ULDC UR4, c[0x0][0x448] ;  /* 0x0001120000047ab9 */ /* 0x000fe20000000800 */
[----:B0-----:R-:W-:Y:S01]  /*1a80*/  IMAD.U32 R4, RZ, RZ, UR10 ;  /* 0x0000000aff047e24 */ /* 0x001fe2000f8e00ff */
[----:B------:R-:W-:Y:S01]  /*1a90*/  UISETP.NE.AND UP4, UPT, UR4, 0x1, UPT ;  /* 0x000000010400788c */ /* 0x000fe2000bf85270 */
[----:B------:R-:W-:Y:S01]  /*1aa0*/  IMAD.U32 R3, RZ, RZ, UR12 ;  /* 0x0000000cff037e24 */ /* 0x000fe2000f8e00ff */
[----:B------:R0:W-:Y:S01]  /*1ab0*/  STL.64 [R1+0x30], R14 ;  /* 0x0000300e01007387 */ /* 0x0001e20000100a00 */
[----:B------:R-:W-:Y:S01]  /*1ac0*/  IMAD.U32 R5, RZ, RZ, UR11 ;  /* 0x0000000bff057e24 */ /* 0x000fe2000f8e00ff */
[----:B------:R-:W-:Y:S01]  /*1ad0*/  ULDC.64 UR4, c[0x0][0x9e0] ;  /* 0x0002780000047ab9 */ /* 0x000fe20000000a00 */
[----:B------:R-:W-:Y:S01]  /*1ae0*/  UIADD3 UR8, UR58, 0x7f, URZ ;  /* 0x0000007f3a087890 */ /* 0x000fe2000fffe03f */
[----:B------:R0:W-:Y:S01]  /*1af0*/  STL.128 [R1+0x3e0], RZ ;  /* 0x0003e0ff01007387 */ /* 0x0001e20000100c00 */
[----:B------:R-:W-:Y:S01]  /*1b00*/  UISETP.GE.AND UP0, UPT, UR5, 0x1, UPT ;  /* 0x000000010500788c */ /* 0x000fe2000bf06270 */
[C---:B------:R-:W-:Y:S01]  /*1b10*/  IADD3 R32, P0, R16.reuse, 0x3e0, RZ ;  /* 0x000003e010207810 */ /* 0x040fe20007f1e0ff */
[----:B------:R-:W-:Y:S01]  /*1b20*/  UIADD3 UR40, UR46, 0x1, -UR45 ;  /* 0x000000012e287890 */ /* 0x000fe2000fffe82d */
[----:B------:R0:W-:Y:S01]  /*1b30*/  STL.64 [R1+0x20], R4 ;  /* 0x0000200401007387 */ /* 0x0001e20000100a00 */
[----:B------:R-:W-:Y:S01]  /*1b40*/  @UP4 ULDC UR6, c[0x0][0x44c] ;  /* 0x0001130000064ab9 */ /* 0x000fe20000000800 */
[----:B------:R-:W-:Y:S01]  /*1b50*/  @UP4 ULDC UR9, c[0x0][0x450] ;  /* 0x0001140000094ab9 */ /* 0x000fe20000000800 */
[----:B------:R-:W-:Y:S01]  /*1b60*/  PLOP3.LUT P2, PT, PT, PT, UP0, 0x40, 0x0 ;  /* 0x000000000000781c */ /* 0x000fe20003f4e808 */
[----:B------:R0:W-:Y:S01]  /*1b70*/  STL.128 [R1+0x3f0], RZ ;  /* 0x0003f0ff01007387 */ /* 0x0001e20000100c00 */
[----:B------:R-:W-:Y:S01]  /*1b80*/  IADD3 R31, P1, R16, 0x28, RZ ;  /* 0x00000028101f7810 */ /* 0x000fe20007f3e0ff */
[----:B------:R-:W-:Y:S01]  /*1b90*/  UP2UR UR41, UPR, URZ, 0x10 ;  /* 0x000000103f297883 */ /* 0x000fe20008000000 */
[--C-:B------:R-:W-:Y:S01]  /*1ba0*/  IMAD.X R43, RZ, RZ, R17.reuse, P0 ;  /* 0x000000ffff2b7224 */ /* 0x100fe200000e0611 */
[----:B------:R0:W-:Y:S01]  /*1bb0*/  STL.128 [R1+0x1d0], RZ ;  /* 0x0001d0ff01007387 */ /* 0x0001e20000100c00 */
[----:B------:R-:W-:Y:S01]  /*1bc0*/  UP2UR UR43, UPR, URZ, 0x1 ;  /* 0x000000013f2b7883 */ /* 0x000fe20008000000 */
[----:B------:R-:W-:-:S02]  /*1bd0*/  IMAD.X R40, RZ, RZ, R17, P1 ;  /* 0x000000ffff287224 */ /* 0x000fc400008e0611 */
        /* <DEDUP_REMOVED lines=33> */
[----:B--2---:R-:W-:-:S02]  /*1df0*/  R2UR UR7, R0 ;  /* 0x00000000000772ca */ /* 0x004fc400000e0000 */
[----:B------:R-:W1:Y:S11]  /*1e00*/  LDC R0, c[0x0][0x988] ;  /* 0x00026200ff007b82 */ /* 0x000e760000000800 */
[----:B------:R-:W-:-:S02]  /*1e10*/  IMAD.U32 R6, RZ, RZ, UR7 ;  /* 0x00000007ff067e24 */ /* 0x000fc4000f8e00ff */
[----:B------:R-:W-:Y:S01]  /*1e20*/  IMAD.U32 R2, RZ, RZ, UR7 ;  /* 0x00000007ff027e24 */ /* 0x000fe2000f8e00ff */
[----:B------:R-:W-:Y:S02]  /*1e30*/  UIADD3.X UR7, URZ, UR39, URZ, UP3, !UPT ;  /* 0x000000273f077290 */ /* 0x000fe40009ffe43f */
[----:B------:R0:W-:Y:S01]  /*1e40*/  STL.64 [R1+0x28], R6 ;  /* 0x0000280601007387 */ /* 0x0001e20000100a00 */
[----:B------:R-:W-:Y:S02]  /*1e50*/  IMAD.MOV.U32 R12, RZ, RZ, R2 ;  /* 0x000000ffff0c7224 */ /* 0x000fe400078e0002 */
[----:B------:R-:W-:Y:S02]  /*1e60*/  IMAD.U32 R2, RZ, RZ, UR13 ;  /* 0x0000000dff027e24 */ /* 0x000fe4000f8e00ff */
[----:B------:R-:W-:Y:S01]  /*1e70*/  IMAD.U32 R11, RZ, RZ, UR7 ;  /* 0x00000007ff0b7e24 */ /* 0x000fe2000f8e00ff */
[----:B------:R0:W-:Y:S01]  /*1e80*/  STL.128 [R1], R12 ;  /* 0x0000000c01007387 */ /* 0x0001e20000100c00 */
[----:B------:R-:W-:-:S03]  /*1e90*/  UIMAD.WIDE.U32 UR6, UR8, UR6, URZ ;  /* 0x00000006080672a5 */ /* 0x000fc6000f8e003f */
[----:B------:R0:W-:Y:S01]  /*1ea0*/  STL.128 [R1+0x40], R8 ;  /* 0x0000400801007387 */ /* 0x0001e20000100c00 */
[----:B------:R-:W-:-:S03]  /*1eb0*/  @UP4 USHF.R.U32.HI UR8, URZ, UR9, UR7 ;  /* 0x000000093f084299 */ /* 0x000fc60008011607 */
[----:B------:R0:W-:Y:S01]  /*1ec0*/  STL.64 [R1+0x18], R2 ;  /* 0x0000180201007387 */ /* 0x0001e20000100a00 */
[----:B------:R-:W-:-:S03]  /*1ed0*/  UIADD3 UR6, UR40, UR8, URZ ;  /* 0x0000000828067290 */ /* 0x000fc6000fffe03f */
[----:B-1----:R0:W-:Y:S01]  /*1ee0*/  STL [R1+0x400], R0 ;  /* 0x0004000001007387 */ /* 0x0021e20000100800 */
[----:B------:R-:W-:Y:S01]  /*1ef0*/  UIADD3 UR4, UR6, UR4, URZ ;  /* 0x0000000406047290 */ /* 0x000fe2000fffe03f */
[----:B------:R-:W-:Y:S11]  /*1f00*/  @P2 BRA `(.L_x_11591) ;  /* 0x0000000000442947 */ /* 0x000ff60003800000 */
        /* <DEDUP_REMOVED lines=10> */
.L_x_11592:
[----:B------:R-:W-:-:S11]  /*1fb0*/  UISETP.NE.AND UP0, UPT, UR5, 0x1, UPT ;  /* 0x000000010500788c */ /* 0x000fd6000bf05270 */
[----:B------:R-:W-:Y:S02]  /*1fc0*/  @UP0 ULDC.64 UR10, c[0x0][0x9e8] ;  /* 0x00027a00000a0ab9 */ /* 0x000fe40000000a00 */
[----:B------:R-:W-:-:S04]  /*1fd0*/  UIMAD.WIDE.U32 UR6, UR8, UR10, URZ ;  /* 0x0000000a080672a5 */ /* 0x000fc8000f8e003f */
[----:B------:R-:W-:-:S12]  /*1fe0*/  @UP0 USHF.R.U32.HI UR8, URZ, UR11, UR7 ;  /* 0x0000000b3f080299 */ /* 0x000fd80008011607 */
.L_x_11593:
[----:B------:R-:W-:-:S04]  /*1ff0*/  UIMAD UR8, UR8, UR5, UR5 ;  /* 0x00000005080872a4 */ /* 0x000fc8000f8e0205 */
[----:B------:R-:W-:-:S04]  /*2000*/  UISETP.LT.AND UP0, UPT, UR4, UR8, UPT ;  /* 0x000000080400728c */ /* 0x000fc8000bf01270 */
[----:B------:R-:W-:-:S12]  /*2010*/  USEL UR4, UR4, UR8, UP0 ;  /* 0x0000000804047287 */ /* 0x000fd80008000000 */
.L_x_11591:
        /* <DEDUP_REMOVED lines=34> */
.L_x_11595:
[----:B------:R-:W-:-:S11]  /*2240*/  UISETP.NE.AND UP0, UPT, UR5, 0x1, UPT ;  /* 0x000000010500788c */ /* 0x000fd6000bf05270 */
[----:B------:R-:W-:Y:S02]  /*2250*/  @UP0 ULDC.64 UR10, c[0x0][0x9e8] ;  /* 0x00027a00000a0ab9 */ /* 0x000fe40000000a00 */
[----:B------:R-:W-:-:S04]  /*2260*/  UIMAD.WIDE.U32 UR6, UR4, UR10, URZ ;  /* 0x0000000a040672a5 */ /* 0x000fc8000f8e003f */
[----:B------:R-:W-:-:S12]  /*2270*/  @UP0 USHF.R.U32.HI UR4, URZ, UR11, UR7 ;  /* 0x0000000b3f040299 */ /* 0x000fd80008011607 */
.L_x_11596:
[----:B------:R-:W-:-:S04]  /*2280*/  UIMAD UR4, UR4, UR5, URZ ;  /* 0x00000005040472a4 */ /* 0x000fc8000f8e023f */
[----:B------:R-:W-:-:S04]  /*2290*/  UISETP.LT.AND UP0, UPT, UR8, UR4, UPT ;  /* 0x000000040800728c */ /* 0x000fc8000bf01270 */
[----:B------:R-:W-:-:S12]  /*22a0*/  USEL UR8, UR8, UR4, !UP0 ;  /* 0x0000000408087287 */ /* 0x000fd8000c000000 */
.L_x_11594:
        /* <DEDUP_REMOVED lines=9> */
[----:B0-----:R-:W0:Y:S01]  /*2340*/  SHFL.IDX PT, R0, R206, RZ, 0x1f ;  /* 0x00001fffce007589 */ /* 0x001e2200000e0000 */
[----:B------:R-:W-:Y:S01]  /*2350*/  UIADD3 UR6, UR44, 0x18400, URZ ;  /* 0x000184002c067890 */ /* 0x000fe2000fffe03f */
[----:B------:R-:W-:Y:S01]  /*2360*/  IMAD.MOV.U32 R8, RZ, RZ, 0x1 ;  /* 0x00000001ff087424 */ /* 0x000fe200078e00ff */
[----:B------:R-:W-:Y:S01]  /*2370*/  UIADD3 UR5, UR44, 0x400, URZ ;  /* 0x000004002c057890 */ /* 0x000fe2000fffe03f */
[----:B------:R-:W-:Y:S01]  /*2380*/  IMAD.MOV.U32 R9, RZ, RZ, RZ ;  /* 0x000000ffff097224 */ /* 0x000fe200078e00ff */
[----:B------:R-:W-:Y:S01]  /*2390*/  UIADD3 UR4, UR44, 0x1c400, URZ ;  /* 0x0001c4002c047890 */ /* 0x000fe2000fffe03f */
[----:B------:R-:W-:Y:S01]  /*23a0*/  IMAD.MOV.U32 R10, RZ, RZ, 0x1 ;  /* 0x00000001ff0a7424 */ /* 0x000fe200078e00ff */
[----:B------:R-:W-:Y:S01]  /*23b0*/  USHF.R.U32.HI UR5, URZ, 0x4, UR5 ;  /* 0x000000043f057899 */ /* 0x000fe20008011605 */
[----:B------:R-:W-:Y:S01]  /*23c0*/  IMAD.MOV.U32 R11, RZ, RZ, RZ ;  /* 0x000000ffff0b7224 */ /* 0x000fe200078e00ff */
[----:B------:R-:W-:Y:S01]  /*23d0*/  USHF.R.U32.HI UR4, URZ, 0x4, UR4 ;  /* 0x000000043f047899 */ /* 0x000fe20008011604 */
[----:B------:R-:W-:Y:S01]  /*23e0*/  IMAD.MOV.U32 R7, RZ, RZ, 0x40000040 ;  /* 0x40000040ff077424 */ /* 0x000fe200078e00ff */
[----:B------:R-:W-:Y:S01]  /*23f0*/  ULOP3.LUT UR5, UR5, 0x3fff, URZ, 0xc0, !UPT ;  /* 0x00003fff05057892 */ /* 0x000fe2000f8ec03f */
[----:B------:R-:W-:Y:S01]  /*2400*/  IMAD.MOV.U32 R5, RZ, RZ, 0x40000040 ;  /* 0x40000040ff057424 */ /* 0x000fe200078e00ff */
[----:B------:R-:W-:Y:S01]  /*2410*/  ULOP3.LUT UR4, UR4, 0x3fff, URZ, 0xc0, !UPT ;  /* 0x00003fff04047892 */ /* 0x000fe2000f8ec03f */
[C---:B------:R-:W-:Y:S01]  /*2420*/  IADD3 R29, P6, R16.reuse, 0x78, RZ ;  /* 0x00000078101d7810 */ /* 0x040fe20007fde0ff */
[----:B------:R-:W-:Y:S01]  /*2430*/  ULOP3.LUT UR5, UR5, 0x3000000, URZ, 0xfc, !UPT ;  /* 0x0300000005057892 */ /* 0x000fe2000f8efc3f */
[----:B------:R1:W-:Y:S01]  /*2440*/  STL.128 [R1+0x60], R8 ;  /* 0x0000600801007387 */ /* 0x0003e20000100c00 */
[----:B------:R-:W-:Y:S01]  /*2450*/  ULOP3.LUT UR4, UR4, 0x10000, URZ, 0xfc, !UPT ;  /* 0x0001000004047892 */ /* 0x000fe2000f8efc3f */
[C---:B------:R-:W-:Y:S01]  /*2460*/  IADD3 R28, P5, R16.reuse, 0x70, RZ ;  /* 0x00000070101c7810 */ /* 0x040fe20007fbe0ff */
[----:B------:R-:W-:Y:S01]  /*2470*/  ULOP3.LUT UP0, URZ, UR6, 0x1bf, URZ, 0xc0, !UPT ;  /* 0x000001bf063f7892 */ /* 0x000fe2000f80c03f */
[----:B------:R1:W-:Y:S01]  /*2480*/  STL.64 [R1+0x58], RZ ;  /* 0x000058ff01007387 */ /* 0x0003e20000100a00 */
[--C-:B------:R-:W-:Y:S01]  /*2490*/  IMAD.X R30, RZ, RZ, R17.reuse, P6 ;  /* 0x000000ffff1e7224 */ /* 0x100fe200030e0611 */
[----:B------:R-:W-:Y:S01]  /*24a0*/  IADD3 R27, P4, R16, 0x68, RZ ;  /* 0x00000068101b7810 */ /* 0x000fe20007f9e0ff */
[----:B------:R-:W-:Y:S01]  /*24b0*/  IMAD.U32 R6, RZ, RZ, UR4 ;  /* 0x00000004ff067e24 */ /* 0x000fe2000f8e00ff */
[----:B0-----:R-:W-:Y:S01]  /*24c0*/  LEA.HI R2, R0, R0, RZ, 0x1 ;  /* 0x0000000000027211 */ /* 0x001fe200078f08ff */
[----:B------:R1:W-:Y:S01]  /*24d0*/  STL.128 [R1+0x90], RZ ;  /* 0x000090ff01007387 */ /* 0x0003e20000100c00 */
[----:B------:R-:W-:Y:S01]  /*24e0*/  PLOP3.LUT P6, PT, PT, PT, UP0, 0x80, 0x0 ;  /* 0x000000000000781c */ /* 0x000fe20003fcf008 */
[--C-:B------:R-:W-:Y:S01]  /*24f0*/  IMAD.X R41, RZ, RZ, R17.reuse, P5 ;  /* 0x000000ffff297224 */ /* 0x100fe200028e0611 */
[----:B------:R-:W-:Y:S01]  /*2500*/  LOP3.LUT R3, R2, 0x1e, RZ, 0xc0, !PT ;  /* 0x0000001e02037812 */ /* 0x000fe200078ec0ff */
[----:B------:R-:W-:Y:S01]  /*2510*/  IMAD.U32 R2, RZ, RZ, UR5 ;  /* 0x00000005ff027e24 */ /* 0x000fe2000f8e00ff */
[----:B------:R1:W-:Y:S01]  /*2520*/  STL.128 [R1+0xa0], RZ ;  /* 0x0000a0ff01007387 */ /* 0x0003e20000100c00 */
[C---:B------:R-:W-:Y:S01]  /*2530*/  IADD3 R25, P3, R16.reuse, 0x60, RZ ;  /* 0x0000006010197810 */ /* 0x040fe20007f7e0ff */
[----:B------:R-:W-:Y:S01]  /*2540*/  IMAD.X R38, RZ, RZ, R17, P4 ;  /* 0x000000ffff267224 */ /* 0x000fe200020e0611 */
[----:B------:R-:W-:Y:S01]  /*2550*/  IADD3 R34, P2, R16, 0x58, RZ ;  /* 0x0000005810227810 */ /* 0x000fe20007f5e0ff */
[----:B------:R-:W-:Y:S01]  /*2560*/  IMAD.IADD R3, R0, 0x1, -R3 ;  /* 0x0000000100037824 */ /* 0x000fe200078e0a03 */
[----:B------:R1:W-:Y:S01]  /*2570*/  STL.128 [R1+0xb0], RZ ;  /* 0x0000b0ff01007387 */ /* 0x0003e20000100c00 */
[C---:B------:R-:W-:Y:S01]  /*2580*/  IADD3 R26, P1, R16.reuse, 0x80, RZ ;  /* 0x00000080101a7810 */ /* 0x040fe20007f3e0ff */
[--C-:B------:R-:W-:Y:S01]  /*2590*/  IMAD.X R36, RZ, RZ, R17.reuse, P3 ;  /* 0x000000ffff247224 */ /* 0x100fe200018e0611 */
[----:B------:R-:W-:Y:S01]  /*25a0*/  IADD3 R24, P0, R16, 0x90, RZ ;  /* 0x0000009010187810 */ /* 0x000fe20007f1e0ff */
[----:B------:R1:W-:Y:S01]  /*25b0*/  STL.128 [R1+0xc0], RZ ;  /* 0x0000c0ff01007387 */ /* 0x0003e20000100c00 */
[----:B------:R-:W-:Y:S01]  /*25c0*/  LEA R3, R3, UR6, 0xd ;  /* 0x0000000603037c11 */ /* 0x000fe2000f8e68ff */
[----:B------:R-:W-:-:S02]  /*25d0*/  IMAD.X R35, RZ, RZ, R17, P2 ;  /* 0x000000ffff237224 */ /* 0x000fc400010e0611 */
[----:B------:R1:W-:Y:S01]  /*25e0*/  STL.128 [R1+0xd0], RZ ;  /* 0x0000d0ff01007387 */ /* 0x0003e20000100c00 */
[----:B------:R-:W-:Y:S01]  /*25f0*/  SHF.R.U32.HI R3, RZ, 0x4, R3 ;  /* 0x00000004ff037819 */ /* 0x000fe20000011603 */
[--C-:B------:R-:W-:Y:S02]  /*2600*/  IMAD.X R39, RZ, RZ, R17.reuse, P1 ;  /* 0x000000ffff277224 */ /* 0x100fe400008e0611 */
[----:B------:R1:W-:Y:S01]  /*2610*/  STL.128 [R1+0xe0], RZ ;  /* 0x0000e0ff01007387 */ /* 0x0003e20000100c00 */
[----:B------:R-:W-:Y:S01]  /*2620*/  LOP3.LUT R3, R3, 0x3fff, RZ, 0xc0, !PT ;  /* 0x00003fff03037812 */ /* 0x000fe200078ec0ff */
[----:B------:R-:W-:-:S03]  /*2630*/  IMAD.X R37, RZ, RZ, R17, P0 ;  /* 0x000000ffff257224 */ /* 0x000fc600000e0611 */
        /* <DEDUP_REMOVED lines=21> */
.L_x_11598:
[----:B------:R-:W0:Y:S01]  /*2790*/  S2R R20, SR_TID.X ;  /* 0x0000000000147919 */ /* 0x000e220000002100 */
[----:B-1----:R-:W1:Y:S01]  /*27a0*/  LDC.64 R10, c[0x0][0x9d8] ;  /* 0x00027600ff0a7b82 */ /* 0x002e620000000a00 */
[----:B------:R-:W-:Y:S01]  /*27b0*/  IADD3 R8, P0, R16, 0xf0, RZ ;  /* 0x000000f010087810 */ /* 0x000fe20007f1e0ff */
[----:B------:R-:W-:Y:S01]  /*27c0*/  ULEA.HI UR4, UR61, UR61, URZ, 0x1 ;  /* 0x0000003d3d047291 */ /* 0x000fe2000f8f083f */
[----:B------:R-:W-:Y:S01]  /*27d0*/  IMAD.U32 R13, RZ, RZ, UR45 ;  /* 0x0000002dff0d7e24 */ /* 0x000fe2000f8e00ff */
[----:B------:R-:W-:Y:S01]  /*27e0*/  ULDC UR5, c[0x0][0x20] ;  /* 0x0000080000057ab9 */ /* 0x000fe20000000800 */
[----:B------:R-:W-:Y:S01]  /*27f0*/  IMAD.U32 R15, RZ, RZ, UR46 ;  /* 0x0000002eff0f7e24 */ /* 0x000fe2000f8e00ff */
[----:B------:R-:W-:Y:S01]  /*2800*/  ULOP3.LUT UR4, UR4, 0xfffffffe, URZ, 0xc0, !UPT ;  /* 0xfffffffe04047892 */ /* 0x000fe2000f8ec03f */
[----:B------:R-:W-:Y:S01]  /*2810*/  IMAD.X R9, RZ, RZ, R17, P0 ;  /* 0x000000ffff097224 */ /* 0x000fe200000e0611 */
[----:B------:R-:W2:Y:S01]  /*2820*/  LDC.64 R6, c[0x0][0x448] ;  /* 0x00011200ff067b82 */ /* 0x000ea20000000a00 */
[----:B------:R-:W-:Y:S01]  /*2830*/  VIADD R12, R18, -UR5 ;  /* 0x80000005120c7c36 */ /* 0x000fe20008000000 */
[----:B------:R-:W-:Y:S01]  /*2840*/  UIADD3 UR4, UR61, -UR4, URZ ;  /* 0x800000043d047290 */ /* 0x000fe2000fffe03f */
[----:B------:R-:W-:Y:S04]  /*2850*/  STL.64 [R1+0x100], R34 ;  /* 0x0001002201007387 */ /* 0x000fe80000100a00 */
[----:B------:R3:W-:Y:S01]  /*2860*/  STL.64 [R1+0xf8], R8 ;  /* 0x0000f80801007387 */ /* 0x0007e20000100a00 */
[----:B------:R-:W4:Y:S01]  /*2870*/  LDC.64 R4, c[0x0][0x9e0] ;  /* 0x00027800ff047b82 */ /* 0x000f220000000a00 */
[----:B------:R-:W-:-:S02]  /*2880*/  IMAD.U32 R0, RZ, RZ, UR4 ;  /* 0x00000004ff007e24 */ /* 0x000fc4000f8e00ff */
[----:B------:R0:W-:Y:S03]  /*2890*/  STL.64 [R1+0xf0], R196 ;  /* 0x0000f0c401007387 */ /* 0x0001e60000100a00 */
[----:B------:R-:W-:Y:S01]  /*28a0*/  SHF.L.U32 R0, R0, 0x1f, RZ ;  /* 0x0000001f00007819 */ /* 0x000fe200000006ff */
[----:B------:R0:W-:Y:S01]  /*28b0*/  STL.U8 [R1+0x108], RZ ;  /* 0x000108ff01007387 */ /* 0x0001e20000100000 */
[----:B------:R-:W5:Y:S01]  /*28c0*/  LDC.64 R2, c[0x0][0x9e8] ;  /* 0x00027a00ff027b82 */ /* 0x000f620000000a00 */
[----:B---3--:R-:W-:Y:S02]  /*28d0*/  IADD3 R8, P0, R16, 0x13c, RZ ;  /* 0x0000013c10087810 */ /* 0x008fe40007f1e0ff */
[----:B------:R3:W-:Y:S01]  /*28e0*/  STL [R12+0x4], R13 ;  /* 0x0000040d0c007387 */ /* 0x0007e20000100800 */
[----:B0-----:R-:W-:-:S04]  /*28f0*/  VIADD R195, R20, 0xffffff80 ;  /* 0xffffff8014c37836 */ /* 0x001fc80000000000 */
[----:B------:R-:W0:Y:S01]  /*2900*/  LDC R225, c[0x0][0x450] ;  /* 0x00011400ffe17b82 */ /* 0x000e220000000800 */
[----:B------:R-:W-:Y:S01]  /*2910*/  IMAD.X R9, RZ, RZ, R17, P0 ;  /* 0x000000ffff097224 */ /* 0x000fe200000e0611 */
[----:B------:R3:W-:Y:S04]  /*2920*/  STL [R12+0x8], R15 ;  /* 0x0000080f0c007387 */ /* 0x0007e80000100800 */
[----:B-1----:R3:W-:Y:S04]  /*2930*/  STL [R12+0xc], R11 ;  /* 0x00000c0b0c007387 */ /* 0x0027e80000100800 */
[----:B--2---:R3:W-:Y:S04]  /*2940*/  STL [R12+0x24], R6 ;  /* 0x000024060c007387 */ /* 0x0047e80000100800 */
[----:B------:R3:W-:Y:S04]  /*2950*/  STL [R12+0x14], RZ ;  /* 0x000014ff0c007387 */ /* 0x0007e80000100800 */
[----:B------:R3:W-:Y:S04]  /*2960*/  STL [R12], R195 ;  /* 0x000000c30c007387 */ /* 0x0007e80000100800 */
[----:B------:R3:W-:Y:S04]  /*2970*/  STL [R12+0x28], R7 ;  /* 0x000028070c007387 */ /* 0x0007e80000100800 */
[----:B----4-:R3:W-:Y:S04]  /*2980*/  STL [R12+0x10], R4 ;  /* 0x000010040c007387 */ /* 0x0107e80000100800 */
[----:B------:R3:W-:Y:S04]  /*2990*/  STL [R12+0x18], R5 ;  /* 0x000018050c007387 */ /* 0x0007e80000100800 */
[----:B-----5:R3:W-:Y:S04]  /*29a0*/  STL [R12+0x1c], R2 ;  /* 0x00001c020c007387 */ /* 0x0207e80000100800 */
[----:B------:R3:W-:Y:S04]  /*29b0*/  STL [R12+0x20], R3 ;  /* 0x000020030c007387 */ /* 0x0007e80000100800 */
[----:B0-----:R3:W-:Y:S04]  /*29c0*/  STL [R12+0x2c], R225 ;  /* 0x00002ce10c007387 */ /* 0x0017e80000100800 */
[----:B------:R3:W-:Y:S04]  /*29d0*/  STL.64 [R1+0x140], R8 ;  /* 0x0001400801007387 */ /* 0x0007e80000100a00 */
[----:B------:R3:W-:Y:S01]  /*29e0*/  STL [R1+0x13c], R10 ;  /* 0x00013c0a01007387 */ /* 0x0007e20000100800 */
[----:B------:R-:W0:Y:S02]  /*29f0*/  SYNCS.PHASECHK.TRANS64.TRYWAIT P0, [UR44+0x22800], R0 ;  /* 0x02280000ff0075a7 */ /* 0x000e24000800016c */
[----:B0--3--:R-:W-:Y:S05]  /*2a00*/  @!P0 BRA `(.L_x_11599) ;  /* 0x000001d000a88947 */ /* 0x009fea0003800000 */
.L_x_11812:
        /* <DEDUP_REMOVED lines=45> */
[----:B------:R-:W-:Y:S02]  /*2ce0*/  IMAD.MOV.U32 R11, RZ, RZ, R38 ;  /* 0x000000ffff0b7224 */ /* 0x000fe400078e0026 */
[----:B------:R-:W-:-:S03]  /*2cf0*/  IMAD.MOV.U32 R27, RZ, RZ, R39 ;  /* 0x000000ffff1b7224 */ /* 0x000fc600078e0027 */
[----:B------:R1:W-:Y:S04]  /*2d00*/  STL.128 [R1+0x1a0], R8 ;  /* 0x0001a00801007387 */ /* 0x0003e80000100c00 */
[----:B------:R1:W-:Y:S01]  /*2d10*/  STL.128 [R1+0x1b0], R24 ;  /* 0x0001b01801007387 */ /* 0x0003e20000100c00 */
[----:B------:R-:W-:Y:S05]  /*2d20*/  @!P1 BRA `(.L_x_11601) ;  /* 0x0000000000049947 */ /* 0x000fea0003800000 */
[----:B------:R-:W-:Y:S01]  /*2d30*/  BPT.TRAP 0x1 ;  /* 0x000000040000795c */ /* 0x000fe20000300000 */
.L_x_11601:
[----:B------:R-:W-:Y:S05]  /*2d40*/  BSYNC B0 ;  /* 0x0000000000007941 */ /* 0x000fea0003800000 */
.L_x_11600:
        /* <DEDUP_REMOVED lines=8> */
.L_x_11603:
[----:B------:R-:W-:Y:S05]  /*2dd0*/  BSYNC B0 ;  /* 0x0000000000007941 */ /* 0x000fea0003800000 */
.L_x_11602:
[----:B------:R-:W-:Y:S04]  /*2de0*/  BSSY B0, `(.L_x_11604) ;  /* 0x0000004000007945 */ /* 0x000fe80003800000 */
[----:B-1----:R-:W-:Y:S05]  /*2df0*/  @P0 BRA `(.L_x_11605) ;  /* 0x0000000000080947 */ /* 0x002fea0003800000 */
[----:B------:R-:W1:Y:S02]  /*2e00*/  SYNCS.PHASECHK.TRANS64.TRYWAIT P0, [R14+URZ], R15 ;  /* 0x0000000f0e0075a7 */ /* 0x000e64000800017f */
[----:B-1----:R-:W-:Y:S05]  /*2e10*/  @!P0 BRA `(.L_x_11606) ;  /* 0x000001cc00bc8947 */ /* 0x002fea0003800000 */
.L_x_11605:
[----:B------:R-:W-:Y:S05]  /*2e20*/  BSYNC B0 ;  /* 0x0000000000007941 */ /* 0x000fea0003800000 */
.L_x_11604:
        /* <DEDUP_REMOVED lines=59> */
.L_x_11608:
[----:B------:R-:W-:Y:S05]  /*31e0*/  BSYNC B0 ;  /* 0x0000000000007941 */ /* 0x000fea0003800000 */
.L_x_11607:
        /* <DEDUP_REMOVED lines=24> */
[-C--:B------:R-:W-:Y:S01]  /*3370*/  FMUL.FTZ R36, R51, R14.reuse ;  /* 0x0000000e33247220 */ /* 0x080fe20000410000 */
[-C--:B------:R-:W-:Y:S01]  /*3380*/  FMUL.FTZ R51, R53, R14.reuse ;  /* 0x0000000e35337220 */ /* 0x080fe20000410000 */
[----:B------:R-:W-:Y:S01]  /*3390*/  SHF.R.S32.HI R53, RZ, 0x1f, R72 ;  /* 0x0000001fff357819 */ /* 0x000fe20000011448 */
[-C--:B------:R-:W-:Y:S01]  /*33a0*/  FMUL.FTZ R82, R40, R14.reuse ;  /* 0x0000000e28527220 */ /* 0x080fe20000410000 */
[----:B------:R-:W-:Y:S02]  /*33b0*/  FMUL.FTZ R75, R25, R14 ;  /* 0x0000000e194b7220 */ /* 0x000fe40000410000 */
        /* <DEDUP_REMOVED lines=19> */
[----:B------:R-:W-:Y:S01]  /*34f0*/  FMUL.FTZ R44, R54, R14 ;  /* 0x0000000e362c7220 */ /* 0x000fe20000410000 */
[----:B------:R-:W-:Y:S01]  /*3500*/  LEA.HI R54, R55, R52, RZ, 0x2 ;  /* 0x0000003437367211 */ /* 0x000fe200078f10ff */
[-C--:B------:R-:W-:Y:S01]  /*3510*/  FMUL.FTZ R76, R28, R14.reuse ;  /* 0x0000000e1c4c7220 */ /* 0x080fe20000410000 */
[----:B------:R0:W1:Y:S01]  /*3520*/  MUFU.TANH R84, R56 ;  /* 0x0000003800547308 */ /* 0x0000620000002400 */
[-C--:B------:R-:W-:Y:S01]  /*3530*/  FMUL.FTZ R57, R57, R14.reuse ;  /* 0x0000000e39397220 */ /* 0x080fe20000410000 */
[-C--:B------:R-:W-:Y:S01]  /*3540*/  FMUL.FTZ R28, R35, R14.reuse ;  /* 0x0000000e231c7220 */ /* 0x080fe20000410000 */
[----:B------:R-:W-:Y:S01]  /*3550*/  FMUL.FTZ R35, R50, R14 ;  /* 0x0000000e32237220 */ /* 0x000fe20000410000 */
[----:B------:R-:W-:-:S02]  /*3560*/  SHF.R.S32.HI R50, RZ, 0x2, R54 ;  /* 0x00000002ff327819 */ /* 0x000fc40000011436 */
[----:B0-----:R-:W-:Y:S02]  /*3570*/  LEA.HI R56, R53, R72, RZ, 0x2 ;  /* 0x0000004835387211 */ /* 0x001fe400078f10ff */
[----:B------:R0:W2:Y:S01]  /*3580*/  MUFU.TANH R85, R57 ;  /* 0x0000003900557308 */ /* 0x0000a20000002400 */
[----:B------:R-:W-:Y:S02]  /*3590*/  SHF.R.S32.HI R53, RZ, 0x1f, R54 ;  /* 0x0000001fff357819 */ /* 0x000fe40000011436 */
[----:B0-----:R-:W-:Y:S02]  /*35a0*/  LOP3.LUT R57, R56, 0xfffffffc, RZ, 0xc0, !PT ;  /* 0xfffffffc38397812 */ /* 0x001fe400078ec0ff */
[----:B------:R-:W-:-:S03]  /*35b0*/  LEA.HI R56, R53, R50, RZ, 0x3 ;  /* 0x0000003235387211 */ /* 0x000fc600078f18ff */
[----:B------:R-:W-:Y:S01]  /*35c0*/  IMAD.IADD R72, R72, 0x1, -R57 ;  /* 0x0000000148487824 */ /* 0x000fe200078e0a39 */
[----:B------:R-:W-:Y:S02]  /*35d0*/  LOP3.LUT R57, R56, 0xfffffff8, RZ, 0xc0, !PT ;  /* 0xfffffff838397812 */ /* 0x000fe400078ec0ff */
[----:B------:R-:W-:Y:S02]  /*35e0*/  SHF.R.S32.HI R53, RZ, 0x7, R40 ;  /* 0x00000007ff357819 */ /* 0x000fe40000011428 */
[----:B------:R-:W-:Y:S01]  /*35f0*/  LEA.HI R55, R55, R52, RZ, 0x5 ;  /* 0x0000003437377211 */ /* 0x000fe200078f28ff */
[----:B------:R-:W-:Y:S01]  /*3600*/  IMAD.IADD R57, R50, 0x1, -R57 ;  /* 0x0000000132397824 */ /* 0x000fe200078e0a39 */
[----:B------:R-:W-:Y:S02]  /*3610*/  LEA.HI R40, R40, R53, RZ, 0x1 ;  /* 0x0000003528287211 */ /* 0x000fe400078f08ff */
[----:B------:R-:W-:Y:S02]  /*3620*/  SHF.R.S32.HI R50, RZ, 0x5, R55 ;  /* 0x00000005ff327819 */ /* 0x000fe40000011437 */
[----:B------:R-:W-:-:S02]  /*3630*/  LOP3.LUT R40, R40, 0x3fffffe, RZ, 0xc0, !PT ;  /* 0x03fffffe28287812 */ /* 0x000fc400078ec0ff */
        /* <DEDUP_REMOVED lines=9> */
[-C--:B------:R-:W-:Y:S01]  /*36d0*/  FMUL.FTZ R81, R37, R14.reuse ;  /* 0x0000000e25517220 */ /* 0x080fe20000410000 */
[----:B------:R-:W-:Y:S01]  /*36e0*/  @P0 SHF.R.U32.HI R57, RZ, R15, R74 ;  /* 0x0000000fff390219 */ /* 0x000fe2000001164a */
[-C--:B------:R-:W-:Y:S01]  /*36f0*/  FMUL.FTZ R37, R59, R14.reuse ;  /* 0x0000000e3b257220 */ /* 0x080fe20000410000 */
[----:B------:R-:W-:Y:S01]  /*3700*/  IMAD.U32 R53, RZ, RZ, UR47 ;  /* 0x0000002fff357e24 */ /* 0x000fe2000f8e00ff */
[----:B------:R-:W-:Y:S01]  /*3710*/  LOP3.LUT R15, R54, 0x7ffffffc, RZ, 0xc0, !PT ;  /* 0x7ffffffc360f7812 */ /* 0x000fe200078ec0ff */
[-C--:B------:R-:W-:Y:S01]  /*3720*/  FMUL.FTZ R78, R32, R14.reuse ;  /* 0x0000000e204e7220 */ /* 0x080fe20000410000 */
[----:B------:R-:W0:Y:S01]  /*3730*/  SHFL.IDX PT, R59, R57, RZ, 0x1c1f ;  /* 0x001c1fff393b7589 */ /* 0x000e2200000e0000 */
[-C--:B------:R-:W-:Y:S01]  /*3740*/  FMUL.FTZ R32, R43, R14.reuse ;  /* 0x0000000e2b207220 */ /* 0x080fe20000410000 */
[-C--:B------:R-:W-:Y:S01]  /*3750*/  FMUL.FTZ R77, R29, R14.reuse ;  /* 0x0000000e1d4d7220 */ /* 0x080fe20000410000 */
[----:B------:R-:W-:Y:S01]  /*3760*/  FMUL.FTZ R43, R45, R14 ;  /* 0x0000000e2d2b7220 */ /* 0x000fe20000410000 */
[----:B------:R-:W-:-:S02]  /*3770*/  IMAD R53, R53, -0x60, R6 ;  /* 0xffffffa035357824 */ /* 0x000fc400078e0206 */
        /* <DEDUP_REMOVED lines=19> */
[----:B------:R-:W3:Y:S03]  /*38b0*/  MUFU.TANH R24, R24 ;  /* 0x0000001800187308 */ /* 0x000ee60000002400 */
[----:B------:R-:W-:-:S02]  /*38c0*/  IMAD R56, R15, -0x2, R54 ;  /* 0xfffffffe0f387824 */ /* 0x000fc400078e0236 */
[----:B------:R-:W-:-:S03]  /*38d0*/  VIADD R54, R53, 0x60 ;  /* 0x0000006035367836 */ /* 0x000fc60000000000 */
[----:B------:R-:W4:Y:S01]  /*38e0*/  MUFU.TANH R75, R75 ;  /* 0x0000004b004b7308 */ /* 0x000f220000002400 */
        /* <DEDUP_REMOVED lines=67> */
.L_x_11614:
[----:B------:R-:W-:Y:S05]  /*3d20*/  BSYNC B2 ;  /* 0x0000000000027941 */ /* 0x000fea0003800000 */
.L_x_11613:
[----:B------:R-:W-:Y:S01]  /*3d30*/  LOP3.LUT R13, RZ, R13, RZ, 0x33, !PT ;  /* 0x0000000dff0d7212 */ /* 0x000fe200078e33ff */
[----:B------:R-:W-:Y:S06]  /*3d40*/  BRA `(.L_x_11615) ;  /* 0x0000000000187947 */ /* 0x000fec0003800000 */
.L_x_11612:
[----:B------:R-:W-:-:S13]  /*3d50*/  ISETP.NE.AND P0, PT, R8, 0x1, PT ;  /* 0x000000010800780c */ /* 0x000fda0003f05270 */
[----:B------:R-:W-:Y:S05]  /*3d60*/  @!P0 BRA `(.L_x_11615) ;  /* 0x0000000000108947 */ /* 0x000fea0003800000 */
[----:B------:R-:W2:Y:S04]  /*3d70*/  LDL R54, [R12+0x1c] ;  /* 0x00001c000c367983 */ /* 0x000ea80000100800 */
[----:B------:R-:W3:Y:S01]  /*3d80*/  LDL R56, [R12+0x20] ;  /* 0x000020000c387983 */ /* 0x000ee20000100800 */
[----:B--2---:R-:W-:-:S05]  /*3d90*/  IMAD.HI.U32 R13, R13, R54, RZ ;  /* 0x000000360d0d7227 */ /* 0x004fca00078e00ff */
[----:B---3--:R-:W-:-:S07]  /*3da0*/  SHF.R.U32.HI R13, RZ, R56, R13 ;  /* 0x00000038ff0d7219 */ /* 0x008fce000001160d */
.L_x_11615:
[----:B------:R-:W-:Y:S05]  /*3db0*/  BSYNC B1 ;  /* 0x0000000000017941 */ /* 0x000fea0003800000 */
.L_x_11611:
[----:B------:R-:W-:-:S05]  /*3dc0*/  IMAD R13, R8, R13, R74 ;  /* 0x0000000d080d7224 */ /* 0x000fca00078e024a */
[----:B------:R-:W-:Y:S02]  /*3dd0*/  VIMNMX R10, R10, R13, !PT ;  /* 0x0000000d0a0a7248 */ /* 0x000fe40007fe0100 */
[----:B------:R-:W-:-:S07]  /*3de0*/  VIADDMNMX R11, R13, R8, R11, PT ;  /* 0x000000080d0b7246 */ /* 0x000fce000380010b */
.L_x_11610:
[----:B------:R-:W-:Y:S05]  /*3df0*/  BSYNC B0 ;  /* 0x0000000000007941 */ /* 0x000fea0003800000 */
.L_x_11609:
        /* <DEDUP_REMOVED lines=132> */
.L_x_11621:
[----:B------:R-:W-:Y:S05]  /*4640*/  BSYNC B2 ;  /* 0x0000000000027941 */ /* 0x000fea0003800000 */
.L_x_11620:
[----:B------:R-:W-:Y:S01]  /*4650*/  LOP3.LUT R9, RZ, R9, RZ, 0x33, !PT ;  /* 0x00000009ff097212 */ /* 0x000fe200078e33ff */
[----:B------:R-:W-:Y:S06]  /*4660*/  BRA `(.L_x_11622) ;  /* 0x0000000000187947 */ /* 0x000fec0003800000 */
.L_x_11619:
[----:B------:R-:W-:-:S13]  /*4670*/  ISETP.NE.AND P6, PT, R8, 0x1, PT ;  /* 0x000000010800780c */ /* 0x000fda0003fc5270 */
[----:B------:R-:W-:Y:S05]  /*4680*/  @!P6 BRA `(.L_x_11622) ;  /* 0x000000000010e947 */ /* 0x000fea0003800000 */
[----:B------:R-:W2:Y:S04]  /*4690*/  LDL R6, [R12+0x1c] ;  /* 0x00001c000c067983 */ /* 0x000ea80000100800 */
[----:B------:R-:W3:Y:S01]  /*46a0*/  LDL R24, [R12+0x20] ;  /* 0x000020000c187983 */ /* 0x000ee20000100800 */
[----:B--2---:R-:W-:-:S05]  /*46b0*/  IMAD.HI.U32 R9, R9, R6, RZ ;  /* 0x0000000609097227 */ /* 0x004fca00078e00ff */
[----:B---3--:R-:W-:-:S07]  /*46c0*/  SHF.R.U32.HI R9, RZ, R24, R9 ;  /* 0x00000018ff097219 */ /* 0x008fce0000011609 */
.L_x_11622:
[----:B------:R-:W-:Y:S05]  /*46d0*/  BSYNC B1 ;  /* 0x0000000000017941 */ /* 0x000fea0003800000 */
.L_x_11618:
[----:B------:R-:W-:-:S05]  /*46e0*/  IMAD R9, R8, R9, R74 ;  /* 0x0000000908097224 */ /* 0x000fca00078e024a */
[----:B------:R-:W-:Y:S02]  /*46f0*/  VIADDMNMX R11, R9, R8, R11, PT ;  /* 0x00000008090b7246 */ /* 0x000fe4000380010b */
[----:B------:R-:W-:-:S07]  /*4700*/  VIMNMX R10, R10, R9, !PT ;  /* 0x000000090a0a7248 */ /* 0x000fce0007fe0100 */
.L_x_11617:
[----:B------:R-:W-:Y:S05]  /*4710*/  BSYNC B0 ;  /* 0x0000000000007941 */ /* 0x000fea0003800000 */
.L_x_11616:
        /* <DEDUP_REMOVED lines=73> */
[----:B------:R-:W0:Y:S01]  /*4bb0*/  SHFL.BFLY PT, R25, R8, 0x2, 0x1f ;  /* 0x0c401f0008197f89 */ /* 0x000e2200000e0000 */
[----:B------:R-:W-:-:S02]  /*4bc0*/  ISETP.GT.AND P2, PT, R10, 0x49, !P2 ;  /* 0x000000490a00780c */ /* 0x000fc40005744270 */
        /* <DEDUP_REMOVED lines=8> */
[C---:B------:R-:W-:Y:S02]  /*4c50*/  ISETP.LT.OR P3, PT, R11.reuse, 0x51, P3 ;  /* 0x000000510b00780c */ /* 0x040fe40001f61670 */
[----:B------:R-:W-:Y:S02]  /*4c60*/  ISETP.LT.OR P0, PT, R11, 0x39, P0 ;  /* 0x000000390b00780c */ /* 0x000fe40000701670 */
[----:B------:R-:W-:Y:S02]  /*4c70*/  FSEL R39, R39, -INF , !P2 ;  /* 0xff80000027277808 */ /* 0x000fe40005000000 */
[----:B------:R-:W-:-:S02]  /*4c80*/  FSEL R44, R44, -INF , !P0 ;  /* 0xff8000002c2c7808 */ /* 0x000fc40004000000 */
[----:B------:R-:W-:Y:S02]  /*4c90*/  ISETP.NE.AND P0, PT, R94, RZ, PT ;  /* 0x000000ff5e00720c */ /* 0x000fe40003f05270 */
[----:B0-----:R-:W-:Y:S02]  /*4ca0*/  FMNMX.FTZ R25, R8, R25, !PT ;  /* 0x0000001908197209 */ /* 0x001fe40007810000 */
[C---:B------:R-:W-:Y:S02]  /*4cb0*/  ISETP.GT.AND P0, PT, R10.reuse, 0x39, !P0 ;  /* 0x000000390a00780c */ /* 0x040fe40004704270 */
[----:B------:R-:W-:Y:S02]  /*4cc0*/  ISETP.GT.AND P5, PT, R10, 0x58, !P5 ;  /* 0x000000580a00780c */ /* 0x000fe40006fa4270 */
[C---:B------:R-:W-:Y:S02]  /*4cd0*/  ISETP.LT.OR P0, PT, R11.reuse, 0x3a, P0 ;  /* 0x0000003a0b00780c */ /* 0x040fe40000701670 */
[----:B------:R-:W-:-:S02]  /*4ce0*/  ISETP.LT.OR P4, PT, R11, 0x52, P4 ;  /* 0x000000520b00780c */ /* 0x000fc40002781670 */
[----:B------:R-:W-:Y:S02]  /*4cf0*/  FSEL R46, R46, -INF , !P0 ;  /* 0xff8000002e2e7808 */ /* 0x000fe40004000000 */
[----:B------:R-:W-:Y:S02]  /*4d00*/  ISETP.GT.AND P0, PT, R10, 0x40, !P1 ;  /* 0x000000400a00780c */ /* 0x000fe40004f04270 */
[----:B------:R-:W-:Y:S02]  /*4d10*/  ISETP.NE.AND P1, PT, R96, RZ, PT ;  /* 0x000000ff6000720c */ /* 0x000fe40003f25270 */
[----:B------:R-:W-:Y:S02]  /*4d20*/  ISETP.LT.OR P0, PT, R11, 0x41, P0 ;  /* 0x000000410b00780c */ /* 0x000fe40000701670 */
[----:B------:R-:W-:Y:S02]  /*4d30*/  ISETP.GT.AND P1, PT, R10, 0x48, !P1 ;  /* 0x000000480a00780c */ /* 0x000fe40004f24270 */
[----:B------:R-:W-:-:S02]  /*4d40*/  FSEL R48, R48, -INF , !P0 ;  /* 0xff80000030307808 */ /* 0x000fc40004000000 */
[----:B------:R-:W-:Y:S02]  /*4d50*/  ISETP.GT.AND P0, PT, R10, RZ, !P6 ;  /* 0x000000ff0a00720c */ /* 0x000fe40007704270 */
[C---:B------:R-:W-:Y:S02]  /*4d60*/  ISETP.LT.OR P1, PT, R11.reuse, 0x49, P1 ;  /* 0x000000490b00780c */ /* 0x040fe40000f21670 */
[----:B------:R-:W-:Y:S02]  /*4d70*/  ISETP.LT.OR P0, PT, R11, 0x1, P0 ;  /* 0x000000010b00780c */ /* 0x000fe40000701670 */
[----:B------:R-:W-:Y:S02]  /*4d80*/  FSEL R38, R38, -INF , !P1 ;  /* 0xff80000026267808 */ /* 0x000fe40004800000 */
[----:B------:R-:W-:Y:S02]  /*4d90*/  FSEL R56, R20, -INF , !P0 ;  /* 0xff80000014387808 */ /* 0x000fe40004000000 */
[----:B------:R-:W-:Y:S01]  /*4da0*/  ISETP.NE.AND P0, PT, R84, RZ, PT ;  /* 0x000000ff5400720c */ /* 0x000fe20003f05270 */
[----:B------:R-:W0:Y:S01]  /*4db0*/  SHFL.BFLY PT, R20, R25, 0x1, 0x1f ;  /* 0x0c201f0019147f89 */ /* 0x000e2200000e0000 */
[----:B------:R-:W-:-:S02]  /*4dc0*/  FMNMX.FTZ R9, R56, R21, !PT ;  /* 0x0000001538097209 */ /* 0x000fc40007810000 */
[----:B------:R-:W-:Y:S02]  /*4dd0*/  ISETP.GT.AND P0, PT, R10, 0x41, !P0 ;  /* 0x000000410a00780c */ /* 0x000fe40004704270 */
[----:B------:R-:W-:Y:S02]  /*4de0*/  FMNMX.FTZ R9, R42, R9, !PT ;  /* 0x000000092a097209 */ /* 0x000fe40007810000 */
[----:B------:R-:W-:Y:S02]  /*4df0*/  ISETP.LT.OR P0, PT, R11, 0x42, P0 ;  /* 0x000000420b00780c */ /* 0x000fe40000701670 */
[----:B------:R-:W-:Y:S02]  /*4e00*/  FMNMX.FTZ R6, R26, R9, !PT ;  /* 0x000000091a067209 */ /* 0x000fe40007810000 */
[----:B------:R-:W-:Y:S02]  /*4e10*/  FSEL R54, R37, -INF , !P0 ;  /* 0xff80000025367808 */ /* 0x000fe40004000000 */
[----:B------:R-:W-:-:S02]  /*4e20*/  FMNMX.FTZ R9, R27, R6, !PT ;  /* 0x000000061b097209 */ /* 0x000fc40007810000 */
[----:B------:R-:W-:Y:S02]  /*4e30*/  ISETP.NE.AND P6, PT, R58, RZ, PT ;  /* 0x000000ff3a00720c */ /* 0x000fe40003fc5270 */
[----:B------:R-:W-:Y:S02]  /*4e40*/  FMNMX.FTZ R6, R28, R9, !PT ;  /* 0x000000091c067209 */ /* 0x000fe40007810000 */
[----:B------:R-:W-:Y:S02]  /*4e50*/  FSEL R40, R40, -INF , !P3 ;  /* 0xff80000028287808 */ /* 0x000fe40005800000 */
[----:B------:R-:W-:Y:S02]  /*4e60*/  FMNMX.FTZ R9, R29, R6, !PT ;  /* 0x000000061d097209 */ /* 0x000fe40007810000 */
[----:B------:R-:W-:Y:S02]  /*4e70*/  ISETP.GT.AND P0, PT, R10, 0x59, !P6 ;  /* 0x000000590a00780c */ /* 0x000fe40007704270 */
[----:B------:R-:W-:-:S02]  /*4e80*/  FMNMX.FTZ R6, R30, R9, !PT ;  /* 0x000000091e067209 */ /* 0x000fc40007810000 */
[----:B------:R-:W-:Y:S02]  /*4e90*/  ISETP.LT.OR P5, PT, R11, 0x59, P5 ;  /* 0x000000590b00780c */ /* 0x000fe40002fa1670 */
[----:B------:R-:W-:Y:S02]  /*4ea0*/  FMNMX.FTZ R9, R31, R6, !PT ;  /* 0x000000061f097209 */ /* 0x000fe40007810000 */
[----:B------:R-:W-:Y:S02]  /*4eb0*/  FSEL R37, R50, -INF , !P4 ;  /* 0xff80000032257808 */ /* 0x000fe40006000000 */
[----:B------:R-:W-:Y:S02]  /*4ec0*/  FMNMX.FTZ R6, R32, R9, !PT ;  /* 0x0000000920067209 */ /* 0x000fe40007810000 */
[----:B------:R-:W-:Y:S02]  /*4ed0*/  ISETP.LT.OR P0, PT, R11, 0x5a, P0 ;  /* 0x0000005a0b00780c */ /* 0x000fe40000701670 */
[----:B------:R-:W-:-:S02]  /*4ee0*/  FMNMX.FTZ R9, R33, R6, !PT ;  /* 0x0000000621097209 */ /* 0x000fc40007810000 */
[----:B------:R-:W-:Y:S02]  /*4ef0*/  FSEL R50, R52, -INF , !P5 ;  /* 0xff80000034327808 */ /* 0x000fe40006800000 */
[----:B------:R-:W-:Y:S02]  /*4f00*/  FMNMX.FTZ R6, R34, R9, !PT ;  /* 0x0000000922067209 */ /* 0x000fe40007810000 */
[----:B------:R-:W-:Y:S02]  /*4f10*/  FSEL R52, R14, -INF , !P0 ;  /* 0xff8000000e347808 */ /* 0x000fe40004000000 */
[----:B------:R-:W-:Y:S02]  /*4f20*/  FMNMX.FTZ R9, R35, R6, !PT ;  /* 0x0000000623097209 */ /* 0x000fe40007810000 */
[----:B0-----:R-:W-:Y:S02]  /*4f30*/  FMNMX.FTZ R10, R25, R20, !PT ;  /* 0x00000014190a7209 */ /* 0x001fe40007810000 */
[----:B------:R-:W-:Y:S01]  /*4f40*/  FMNMX.FTZ R9, R36, R9, !PT ;  /* 0x0000000924097209 */ /* 0x000fe20007810000 */
[----:B------:R0:W5:Y:S03]  /*4f50*/  LDL.64 R24, [R1+0x1c0] ;  /* 0x0001c00001187983 */ /* 0x0001660000100a00 */
        /* <DEDUP_REMOVED lines=19> */
[----:B---3--:R-:W1:Y:S02]  /*5090*/  SHFL.BFLY PT, R71, R20, 0x2, 0x1f ;  /* 0x0c401f0014477f89 */ /* 0x008e6400000e0000 */
[----:B-1----:R-:W-:-:S05]  /*50a0*/  FMNMX.FTZ R71, R71, R20, !PT ;  /* 0x0000001447477209 */ /* 0x002fca0007810000 */
[----:B------:R-:W1:Y:S01]  /*50b0*/  SHFL.BFLY PT, R8, R71, 0x1, 0x1f ;  /* 0x0c201f0047087f89 */ /* 0x000e6200000e0000 */
[-CC-:B------:R-:W-:Y:S01]  /*50c0*/  FFMA.FTZ R152, R85, R57.reuse, -R14.reuse ;  /* 0x0000003955987223 */ /* 0x180fe2000001080e */
[-CC-:B------:R-:W-:Y:S01]  /*50d0*/  FFMA.FTZ R13, R13, R57.reuse, -R14.reuse ;  /* 0x000000390d0d7223 */ /* 0x180fe2000001080e */
[----:B------:R-:W-:Y:S01]  /*50e0*/  FFMA.FTZ R154, R83, R57, -R14 ;  /* 0x00000039539a7223 */ /* 0x000fe2000001080e */
[----:B-1----:R-:W-:-:S04]  /*50f0*/  FMNMX.FTZ R8, R71, R8, !PT ;  /* 0x0000000847087209 */ /* 0x002fc80007810000 */
        /* <DEDUP_REMOVED lines=9> */
[----:B------:R-:W1:Y:S01]  /*5190*/  MUFU.EX2 R9, R13 ;  /* 0x0000000d00097308 */ /* 0x000e620000000800 */
[-C--:B------:R-:W-:Y:S01]  /*51a0*/  FFMA.FTZ R156, R59, R57.reuse, -R14 ;  /* 0x000000393b9c7223 */ /* 0x080fe2000001080e */
[----:B------:R-:W-:-:S06]  /*51b0*/  FFMA.FTZ R27, R27, R57, -R10 ;  /* 0x000000391b1b7223 */ /* 0x000fcc000001080a */
[----:B------:R-:W-:Y:S08]  /*51c0*/  MUFU.EX2 R56, R56 ;  /* 0x0000003800387308 */ /* 0x000ff00000000800 */
[----:B------:R1:W-:Y:S01]  /*51d0*/  MUFU.EX2 R153, R21 ;  /* 0x0000001500997308 */ /* 0x0003e20000000800 */
[----:B------:R-:W-:-:S07]  /*51e0*/  FFMA.FTZ R59, R79, R57, -R14 ;  /* 0x000000394f3b7223 */ /* 0x000fce000001080e */
[----:B------:R-:W3:Y:S01]  /*51f0*/  MUFU.EX2 R154, R154 ;  /* 0x0000009a009a7308 */ /* 0x000ee20000000800 */
[----:B------:R-:W-:-:S07]  /*5200*/  FFMA.FTZ R28, R28, R57, -R10 ;  /* 0x000000391c1c7223 */ /* 0x000fce000001080a */
[----:B------:R-:W-:Y:S01]  /*5210*/  MUFU.EX2 R42, R42 ;  /* 0x0000002a002a7308 */ /* 0x000fe20000000800 */
[-CC-:B------:R-:W-:Y:S01]  /*5220*/  FFMA.FTZ R47, R47, R57.reuse, -R14.reuse ;  /* 0x000000392f2f7223 */ /* 0x180fe2000001080e */
[----:B------:R-:W-:-:S06]  /*5230*/  FFMA.FTZ R158, R75, R57, -R14 ;  /* 0x000000394b9e7223 */ /* 0x000fcc000001080e */
[----:B------:R-:W4:Y:S01]  /*5240*/  MUFU.EX2 R11, R11 ;  /* 0x0000000b000b7308 */ /* 0x000f220000000800 */
[----:B------:R-:W-:-:S07]  /*5250*/  FFMA.FTZ R29, R29, R57, -R10 ;  /* 0x000000391d1d7223 */ /* 0x000fce000001080a */
[----:B------:R-:W0:Y:S01]  /*5260*/  MUFU.EX2 R155, R26 ;  /* 0x0000001a009b7308 */ /* 0x000e220000000800 */
[----:B-1----:R-:W-:Y:S01]  /*5270*/  FADD.FTZ R21, R152, R9 ;  /* 0x0000000998157221 */ /* 0x002fe20000010000 */
[----:B------:R-:W-:-:S06]  /*5280*/  FFMA.FTZ R13, R81, R57, -R14 ;  /* 0x00000039510d7223 */ /* 0x000fcc000001080e */
[----:B------:R-:W1:Y:S01]  /*5290*/  MUFU.EX2 R156, R156 ;  /* 0x0000009c009c7308 */ /* 0x000e620000000800 */
[----:B------:R-:W-:-:S07]  /*52a0*/  FFMA.FTZ R30, R30, R57, -R10 ;  /* 0x000000391e1e7223 */ /* 0x000fce000001080a */
[----:B------:R-:W1:Y:S01]  /*52b0*/  MUFU.EX2 R27, R27 ;  /* 0x0000001b001b7308 */ /* 0x000e620000000800 */
[----:B---3--:R-:W-:Y:S01]  /*52c0*/  FADD.FTZ R20, R154, R21 ;  /* 0x000000159a147221 */ /* 0x008fe20000010000 */
[----:B------:R-:W-:-:S06]  /*52d0*/  FFMA.FTZ R160, R73, R57, -R14 ;  /* 0x0000003949a07223 */ /* 0x000fcc000001080e */
[----:B------:R-:W3:Y:S01]  /*52e0*/  MUFU.EX2 R59, R59 ;  /* 0x0000003b003b7308 */ /* 0x000ee20000000800 */
[----:B------:R-:W-:-:S07]  /*52f0*/  FFMA.FTZ R31, R31, R57, -R10 ;  /* 0x000000391f1f7223 */ /* 0x000fce000001080a */
[----:B------:R4:W-:Y:S08]  /*5300*/  MUFU.EX2 R172, R47 ;  /* 0x0000002f00ac7308 */ /* 0x0009f00000000800 */
[----:B------:R-:W3:Y:S01]  /*5310*/  MUFU.EX2 R28, R28 ;  /* 0x0000001c001c7308 */ /* 0x000ee20000000800 */
[----:B----4-:R-:W-:Y:S01]  /*5320*/  FADD.FTZ R47, R56, R153 ;  /* 0x00000099382f7221 */ /* 0x010fe20000010000 */
[----:B------:R-:W-:-:S03]  /*5330*/  FADD.FTZ R21, R11, R20 ;  /* 0x000000140b157221 */ /* 0x000fc60000010000 */
[----:B------:R-:W-:-:S03]  /*5340*/  FADD.FTZ R26, R42, R47 ;  /* 0x0000002f2a1a7221 */ /* 0x000fc60000010000 */
[----:B------:R-:W4:Y:S01]  /*5350*/  MUFU.EX2 R158, R158 ;  /* 0x0000009e009e7308 */ /* 0x000f220000000800 */
[----:B------:R-:W-:Y:S01]  /*5360*/  FFMA.FTZ R15, R15, R57, -R14 ;  /* 0x000000390f0f7223 */ /* 0x000fe2000001080e */
[----:B0-----:R-:W-:-:S06]  /*5370*/  FADD.FTZ R26, R155, R26 ;  /* 0x0000001a9b1a7221 */ /* 0x001fcc0000010000 */
[----:B------:R-:W0:Y:S01]  /*5380*/  MUFU.EX2 R29, R29 ;  /* 0x0000001d001d7308 */ /* 0x000e220000000800 */
[----:B------:R-:W-:Y:S01]  /*5390*/  FFMA.FTZ R32, R32, R57, -R10 ;  /* 0x0000003920207223 */ /* 0x000fe2000001080a */
[----:B-1----:R-:W-:-:S06]  /*53a0*/  FADD.FTZ R20, R156, R21 ;  /* 0x000000159c147221 */ /* 0x002fcc0000010000 */
[----:B------:R-:W1:Y:S01]  /*53b0*/  MUFU.EX2 R13, R13 ;  /* 0x0000000d000d7308 */ /* 0x000e620000000800 */
[----:B------:R-:W-:Y:S01]  /*53c0*/  FADD.FTZ R21, R27, R26 ;  /* 0x0000001a1b157221 */ /* 0x000fe20000010000 */
[----:B------:R-:W-:-:S06]  /*53d0*/  FFMA.FTZ R33, R33, R57, -R10 ;  /* 0x0000003921217223 */ /* 0x000fcc000001080a */
[----:B------:R-:W1:Y:S01]  /*53e0*/  MUFU.EX2 R30, R30 ;  /* 0x0000001e001e7308 */ /* 0x000e620000000800 */
[----:B---3--:R-:W-:Y:S01]  /*53f0*/  FADD.FTZ R47, R59, R20 ;  /* 0x000000143b2f7221 */ /* 0x008fe20000010000 */
[----:B------:R-:W-:-:S06]  /*5400*/  FFMA.FTZ R61, R61, R57, -R14 ;  /* 0x000000393d3d7223 */ /* 0x000fcc000001080e */
[----:B------:R-:W3:Y:S01]  /*5410*/  MUFU.EX2 R160, R160 ;  /* 0x000000a000a07308 */ /* 0x000ee20000000800 */
[----:B------:R-:W-:Y:S01]  /*5420*/  FADD.FTZ R20, R28, R21 ;  /* 0x000000151c147221 */ /* 0x000fe20000010000 */
[----:B------:R-:W-:-:S06]  /*5430*/  FFMA.FTZ R34, R34, R57, -R10 ;  /* 0x0000003922227223 */ /* 0x000fcc000001080a */
[----:B------:R-:W3:Y:S01]  /*5440*/  MUFU.EX2 R31, R31 ;  /* 0x0000001f001f7308 */ /* 0x000ee20000000800 */
[----:B----4-:R-:W-:Y:S01]  /*5450*/  FADD.FTZ R26, R158, R47 ;  /* 0x0000002f9e1a7221 */ /* 0x010fe20000010000 */
        /* <DEDUP_REMOVED lines=20> */
[----:B0-----:R-:W-:-:S07]  /*55a0*/  FADD.FTZ R20, R32, R21 ;  /* 0x0000001520147221 */ /* 0x001fce0000010000 */
[----:B------:R-:W0:Y:S01]  /*55b0*/  MUFU.EX2 R35, R35 ;  /* 0x0000002300237308 */ /* 0x000e220000000800 */
[----:B------:R-:W-:Y:S01]  /*55c0*/  FFMA.FTZ R46, R46, R57, -R10 ;  /* 0x000000392e2e7223 */ /* 0x000fe2000001080a */
[----:B-1----:R-:W-:-:S06]  /*55d0*/  FADD.FTZ R26, R162, R47 ;  /* 0x0000002fa21a7221 */ /* 0x002fcc0000010000 */
[----:B------:R-:W1:Y:S01]  /*55e0*/  MUFU.EX2 R63, R63 ;  /* 0x0000003f003f7308 */ /* 0x000e620000000800 */
[----:B------:R-:W-:Y:S01]  /*55f0*/  FFMA.FTZ R53, R53, R57, -R14 ;  /* 0x0000003935357223 */ /* 0x000fe2000001080e */
[----:B------:R-:W-:-:S06]  /*5600*/  FADD.FTZ R21, R33, R20 ;  /* 0x0000001421157221 */ /* 0x000fcc0000010000 */
[----:B------:R-:W2:Y:S01]  /*5610*/  MUFU.EX2 R36, R36 ;  /* 0x0000002400247308 */ /* 0x000ea20000000800 */
[----:B------:R-:W-:Y:S01]  /*5620*/  FFMA.FTZ R48, R48, R57, -R10 ;  /* 0x0000003930307223 */ /* 0x000fe2000001080a */
[----:B---3--:R-:W-:-:S06]  /*5630*/  FADD.FTZ R47, R61, R26 ;  /* 0x0000001a3d2f7221 */ /* 0x008fcc0000010000 */
[----:B------:R-:W3:Y:S01]  /*5640*/  MUFU.EX2 R166, R166 ;  /* 0x000000a600a67308 */ /* 0x000ee20000000800 */
[----:B------:R-:W-:-:S07]  /*5650*/  FADD.FTZ R20, R34, R21 ;  /* 0x0000001522147221 */ /* 0x000fce0000010000 */
[----:B------:R-:W3:Y:S01]  /*5660*/  MUFU.EX2 R44, R44 ;  /* 0x0000002c002c7308 */ /* 0x000ee20000000800 */
[-C--:B------:R-:W-:Y:S01]  /*5670*/  FFMA.FTZ R51, R51, R57.reuse, -R14 ;  /* 0x0000003933337223 */ /* 0x080fe2000001080e */
[----:B------:R-:W-:Y:S01]  /*5680*/  FFMA.FTZ R54, R54, R57, -R10 ;  /* 0x0000003936367223 */ /* 0x000fe2000001080a */
[----:B----4-:R-:W-:-:S05]  /*5690*/  FADD.FTZ R26, R164, R47 ;  /* 0x0000002fa41a7221 */ /* 0x010fca0000010000 */
[----:B------:R-:W4:Y:S01]  /*56a0*/  MUFU.EX2 R65, R65 ;  /* 0x0000004100417308 */ /* 0x000f220000000800 */
[----:B------:R-:W-:Y:S01]  /*56b0*/  FFMA.FTZ R43, R43, R57, -R14 ;  /* 0x000000392b2b7223 */ /* 0x000fe2000001080e */
[----:B0-----:R-:W-:-:S06]  /*56c0*/  FADD.FTZ R21, R35, R20 ;  /* 0x0000001423157221 */ /* 0x001fcc0000010000 */
[----:B------:R-:W0:Y:S01]  /*56d0*/  MUFU.EX2 R167, R46 ;  /* 0x0000002e00a77308 */ /* 0x000e220000000800 */
[----:B------:R-:W-:Y:S01]  /*56e0*/  FFMA.FTZ R38, R38, R57, -R10 ;  /* 0x0000003926267223 */ /* 0x000fe2000001080a */
[----:B-1----:R-:W-:-:S06]  /*56f0*/  FADD.FTZ R47, R63, R26 ;  /* 0x0000001a3f2f7221 */ /* 0x002fcc0000010000 */
[----:B------:R-:W1:Y:S01]  /*5700*/  MUFU.EX2 R53, R53 ;  /* 0x0000003500357308 */ /* 0x000e620000000800 */
[----:B--2---:R-:W-:Y:S01]  /*5710*/  FADD.FTZ R21, R36, R21 ;  /* 0x0000001524157221 */ /* 0x004fe20000010000 */
[----:B------:R-:W-:-:S06]  /*5720*/  FFMA.FTZ R39, R39, R57, -R10 ;  /* 0x0000003927277223 */ /* 0x000fcc000001080a */
[----:B------:R-:W2:Y:S01]  /*5730*/  MUFU.EX2 R48, R48 ;  /* 0x0000003000307308 */ /* 0x000ea20000000800 */
[----:B------:R-:W-:Y:S01]  /*5740*/  FFMA.FTZ R49, R49, R57, -R14 ;  /* 0x0000003931317223 */ /* 0x000fe2000001080e */
[----:B---3--:R-:W-:-:S06]  /*5750*/  FADD.FTZ R20, R166, R47 ;  /* 0x0000002fa6147221 */ /* 0x008fcc0000010000 */
[----:B------:R-:W3:Y:S01]  /*5760*/  MUFU.EX2 R168, R51 ;  /* 0x0000003300a87308 */ /* 0x000ee20000000800 */
[----:B------:R-:W-:Y:S01]  /*5770*/  FFMA.FTZ R45, R45, R57, -R14 ;  /* 0x000000392d2d7223 */ /* 0x000fe2000001080e */
[----:B------:R-:W-:-:S06]  /*5780*/  FADD.FTZ R26, R44, R21 ;  /* 0x000000152c1a7221 */ /* 0x000fcc0000010000 */
[----:B------:R-:W3:Y:S01]  /*5790*/  MUFU.EX2 R169, R54 ;  /* 0x0000003600a97308 */ /* 0x000ee20000000800 */
[----:B------:R-:W-:Y:S01]  /*57a0*/  FFMA.FTZ R40, R40, R57, -R10 ;  /* 0x0000003928287223 */ /* 0x000fe2000001080a */
[----:B----4-:R-:W-:-:S06]  /*57b0*/  FADD.FTZ R20, R65, R20 ;  /* 0x0000001441147221 */ /* 0x010fcc0000010000 */
        /* <DEDUP_REMOVED lines=11> */
[----:B------:R-:W-:-:S06]  /*5870*/  FADD.FTZ R21, R169, R20 ;  /* 0x00000014a9157221 */ /* 0x000fcc0000010000 */
[----:B------:R-:W3:Y:S01]  /*5880*/  MUFU.EX2 R45, R45 ;  /* 0x0000002d002d7308 */ /* 0x000ee20000000800 */
[----:B------:R-:W-:-:S07]  /*5890*/  FFMA.FTZ R14, R55, R57, -R14 ;  /* 0x00000039370e7223 */ /* 0x000fce000001080e */
[----:B------:R-:W3:Y:S01]  /*58a0*/  MUFU.EX2 R40, R40 ;  /* 0x0000002800287308 */ /* 0x000ee20000000800 */
[----:B------:R-:W-:Y:S01]  /*58b0*/  FFMA.FTZ R10, R52, R57, -R10 ;  /* 0x00000039340a7223 */ /* 0x000fe2000001080a */
[----:B----4-:R-:W-:Y:S01]  /*58c0*/  FADD.FTZ R47, R43, R26 ;  /* 0x0000001a2b2f7221 */ /* 0x010fe20000010000 */
[----:B0-----:R-:W-:-:S05]  /*58d0*/  FADD.FTZ R20, R38, R21 ;  /* 0x0000001526147221 */ /* 0x001fca0000010000 */
[----:B------:R-:W0:Y:S01]  /*58e0*/  MUFU.EX2 R37, R37 ;  /* 0x0000002500257308 */ /* 0x000e220000000800 */
[----:B-1----:R-:W-:Y:S01]  /*58f0*/  FADD.FTZ R26, R170, R47 ;  /* 0x0000002faa1a7221 */ /* 0x002fe20000010000 */
[----:B--2---:R-:W-:-:S06]  /*5900*/  FADD.FTZ R21, R39, R20 ;  /* 0x0000001427157221 */ /* 0x004fcc0000010000 */
[----:B------:R-:W1:Y:S08]  /*5910*/  MUFU.EX2 R41, R41 ;  /* 0x0000002900297308 */ /* 0x000e700000000800 */
[----:B------:R-:W2:Y:S01]  /*5920*/  MUFU.EX2 R50, R50 ;  /* 0x0000003200327308 */ /* 0x000ea20000000800 */
[----:B---3--:R-:W-:Y:S01]  /*5930*/  FADD.FTZ R47, R45, R26 ;  /* 0x0000001a2d2f7221 */ /* 0x008fe20000010000 */
[----:B------:R-:W-:-:S06]  /*5940*/  FADD.FTZ R20, R40, R21 ;  /* 0x0000001528147221 */ /* 0x000fcc0000010000 */
[----:B------:R-:W3:Y:S08]  /*5950*/  MUFU.EX2 R14, R14 ;  /* 0x0000000e000e7308 */ /* 0x000ef00000000800 */
[----:B------:R-:W4:Y:S01]  /*5960*/  MUFU.EX2 R175, R10 ;  /* 0x0000000a00af7308 */ /* 0x000f220000000800 */
[----:B------:R-:W-:Y:S01]  /*5970*/  FADD.FTZ R26, R172, R47 ;  /* 0x0000002fac1a7221 */ /* 0x000fe20000010000 */
[----:B0-----:R-:W-:-:S03]  /*5980*/  FADD.FTZ R21, R37, R20 ;  /* 0x0000001425157221 */ /* 0x001fc60000010000 */
[----:B-1----:R-:W-:Y:S01]  /*5990*/  FADD.FTZ R47, R41, R26 ;  /* 0x0000001a292f7221 */ /* 0x002fe20000010000 */
[----:B--2---:R-:W-:-:S03]  /*59a0*/  FADD.FTZ R26, R50, R21 ;  /* 0x00000015321a7221 */ /* 0x004fc60000010000 */
[----:B---3--:R-:W-:Y:S01]  /*59b0*/  FADD.FTZ R20, R14, R47 ;  /* 0x0000002f0e147221 */ /* 0x008fe20000010000 */
[----:B------:R0:W-:Y:S01]  /*59c0*/  STL [R1+0x3e4], R8 ;  /* 0x0003e40801007387 */ /* 0x0001e20000100800 */
[----:B------:R-:W-:Y:S01]  /*59d0*/  LOP3.LUT R6, R6, 0x1, RZ, 0xfc, !PT ;  /* 0x0000000106067812 */ /* 0x000fe200078efcff */
[----:B----4-:R-:W-:-:S05]  /*59e0*/  FADD.FTZ R21, R175, R26 ;  /* 0x0000001aaf157221 */ /* 0x010fca0000010000 */
        /* <DEDUP_REMOVED lines=29> */
.L_x_11624:
[----:B------:R-:W-:Y:S05]  /*5bc0*/  BSYNC B0 ;  /* 0x0000000000007941 */ /* 0x000fea0003800000 */
.L_x_11623:
        /* <DEDUP_REMOVED lines=8> */
.L_x_11626:
[----:B------:R-:W-:Y:S05]  /*5c50*/  BSYNC B0 ;  /* 0x0000000000007941 */ /* 0x000fea0003800000 */
.L_x_11625:
[----:B------:R-:W-:Y:S04]  /*5c60*/  BSSY B0, `(.L_x_11627) ;  /* 0x0000004000007945 */ /* 0x000fe80003800000 */
[----:B-1----:R-:W-:Y:S05]  /*5c70*/  @P0 BRA `(.L_x_11628) ;  /* 0x0000000000080947 */ /* 0x002fea0003800000 */
[----:B------:R-:W1:Y:S02]  /*5c80*/  SYNCS.PHASECHK.TRANS64.TRYWAIT P0, [R6+URZ], R11 ;  /* 0x0000000b060075a7 */ /* 0x000e64000800017f */
[----:B-1----:R-:W-:Y:S05]  /*5c90*/  @!P0 BRA `(.L_x_11629) ;  /* 0x000001a000308947 */ /* 0x002fea0003800000 */
.L_x_11628:
[----:B------:R-:W-:Y:S05]  /*5ca0*/  BSYNC B0 ;  /* 0x0000000000007941 */ /* 0x000fea0003800000 */
.L_x_11627:
        /* <DEDUP_REMOVED lines=762> */
.L_x_11631:
[----:B------:R-:W-:Y:S05]  /*8c50*/  BSYNC B0 ;  /* 0x0000000000007941 */ /* 0x000fea0003800000 */
.L_x_11630:
        /* <DEDUP_REMOVED lines=31> */
.L_x_11634:
[----:B------:R-:W-:-:S13]  /*8e50*/  ISETP.NE.AND P0, PT, R5, 0x1, PT ;  /* 0x000000010500780c */ /* 0x000fda0003f05270 */
[----:B------:R-:W-:-:S05]  /*8e60*/  @P0 IMAD.HI.U32 R2, R6, R2, RZ ;  /* 0x0000000206020227 */ /* 0x000fca00078e00ff */
[----:B------:R-:W-:-:S07]  /*8e70*/  @P0 SHF.R.U32.HI R6, RZ, R3, R2 ;  /* 0x00000003ff060219 */ /* 0x000fce0000011602 */
.L_x_11635:
[----:B------:R-:W-:Y:S05]  /*8e80*/  BSYNC B0 ;  /* 0x0000000000007941 */ /* 0x000fea0003800000 */
.L_x_11633:
[----:B------:R-:W-:-:S05]  /*8e90*/  IMAD R5, R6, R5, R5 ;  /* 0x0000000506057224 */ /* 0x000fca00078e0205 */
[----:B------:R-:W-:-:S07]  /*8ea0*/  VIMNMX R4, R4, R5, PT ;  /* 0x0000000504047248 */ /* 0x000fce0003fe0100 */
.L_x_11632:
        /* <DEDUP_REMOVED lines=8> */
.L_x_11639:
[----:B------:R-:W-:Y:S01]  /*8f30*/  VIADD R0, R16, 0x148 ;  /* 0x0000014810007836 */ /* 0x000fe20000000000 */
[----:B------:R-:W-:-:S07]  /*8f40*/  MOV R14, 0x8f60 ;  /* 0x00008f60000e7802 */ /* 0x000fce0000000f00 */
[----:B------:R-:W-:Y:S05]  /*8f50*/  CALL.REL.NOINC `($_ZN7cutlass13device_kernelIN5flash11enable_sm90INS1_16FlashAttnFwdSm90INS1_25CollectiveMainloopFwdSm90ILi2EN4cute5tupleIJNS5_1CILi1EEES8_S8_EEENS6_IJNS7_ILi128EEENS7_ILi96EEENS7_ILi64EEEEEELi256ENS_6half_tEfNS_4arch4Sm90ELb0ELb1ELb1ELb1ELb1ELb0ELb0ELb1ELb0ELb1ELb0ELb0EEENS1_21CollectiveEpilogueFwdINS6_IJSA_NS7_ILi256EEESB_EEES9_SE_SG_Li256ELb1ELb1ELb0ELb0EEENS1_36VarlenDynamicPersistentTileSchedulerILi128ELi96ELi256ELi128ELb0ELb1ELb1ELb1ELb0ELb1EEEEEEEEEvNT_6ParamsE$_ZZN5flash25CollectiveMainloopFwdSm90ILi2EN4cute5tupleIJNS1_1CILi1EEES4_S4_EEENS2_IJNS3_ILi128EEENS3_ILi96EEENS3_ILi64EEEEEELi256EN7cutlass6half_tEfNSA_4arch4Sm90ELb0ELb1ELb1ELb1ELb1ELb0ELb0ELb1ELb0ELb1ELb0ELb0EE3mmaINS_16FlashAttnFwdSm90ISE_NS_21CollectiveEpilogueFwdINS2_IJS6_NS3_ILi256EEES7_EEES5_SB_SD_Li256ELb1ELb1ELb0ELb0EEENS_36VarlenDynamicPersistentTileSchedulerILi128ELi96ELi256ELi128ELb0ELb1ELb1ELb1ELb0ELb1EEEE13SharedStorageENS1_6TensorINS1_11ArrayEngineIfLm128EEENS1_6LayoutINS2_IJNS2_IJNS3_ILi2EEEST_NS3_ILi32EEEEEES4_S4_EEENS2_IJNS2_IJS4_ST_NS3_ILi4EEEEEENS3_ILi0EEESZ_EEEEEEENS_7SoftmaxILi2ELi0EEEEEbRKNSE_6ParamsENSA_13PipelineAsyncILi2EEES19_RNSA_13PipelineStateILj2EEERT0_RT1_iRiRKNS_16SeqlenInfoQKNewKILb1ELb0EEENS2_IJiiiiEEERT_ENKUliT_T0_T1_E_clIZSF_ISO_S12_S14_EbS17_S19_S19_S1C_S1E_S1G_iS1H_S1L_S1M_S1O_EUlRS1P_iE1_NS3_ILb0EEENS3_ILb1EEEEEDaiS1P_S1Q_S1R_) ;  /* 0x000001a400bc7944 */ /* 0x000fea0003c00000 */
[C---:B------:R-:W-:Y:S01]  /*8f60*/  ISETP.GT.AND P0, PT, R10.reuse, R11, PT ;  /* 0x0000000b0a00720c */ /* 0x040fe20003f04270 */
[----:B------:R-:W-:-:S12]  /*8f70*/  VIADD R10, R10, 0xffffffff ;  /* 0xffffffff0a0a7836 */ /* 0x000fd80000000000 */
[----:B------:R-:W-:Y:S05]  /*8f80*/  @P0 BRA `(.L_x_11639) ;  /* 0xfffffffc00e80947 */ /* 0x000fea000383ffff */
[----:B------:R-:W-:Y:S05]  /*8f90*/  BSYNC B0 ;  /* 0x0000000000007941 */ /* 0x000fea0003800000 */
.L_x_11638:
[----:B------:R-:W2:Y:S02]  /*8fa0*/  LDL R0, [R1+0x50] ;  /* 0x0000500001007983 */ /* 0x000ea40000100800 */
[----:B--2---:R-:W-:-:S07]  /*8fb0*/  IMAD.SHL.U32 R0, R0, 0x80, RZ ;  /* 0x0000008000007824 */ /* 0x004fce00078e00ff */
.L_x_11637:
[----:B------:R-:W-:Y:S05]  /*8fc0*/  BSYNC B1 ;  /* 0x0000000000017941 */ /* 0x000fea0003800000 */
.L_x_11636:
        /* <DEDUP_REMOVED lines=26> */
.L_x_11642:
[----:B------:R-:W-:Y:S02]  /*9170*/  ULDC UR4, c[0x0][0x9e4] ;  /* 0x0002790000047ab9 */ /* 0x000fe40000000800 */
[----:B------:R-:W-:-:S05]  /*9180*/  IMAD.U32 R5, RZ, RZ, UR4 ;  /* 0x00000004ff057e24 */ /* 0x000fca000f8e00ff */
[----:B------:R-:W-:-:S13]  /*9190*/  ISETP.NE.AND P0, PT, R5, 0x1, PT ;  /* 0x000000010500780c */ /* 0x000fda0003f05270 */
[----:B------:R-:W0:Y:S02]  /*91a0*/  @P0 LDC.64 R6, c[0x0][0x9e8] ;  /* 0x00027a00ff060b82 */ /* 0x000e240000000a00 */
[----:B0-----:R-:W-:-:S05]  /*91b0*/  @P0 IMAD.HI.U32 R4, R0, R6, RZ ;  /* 0x0000000600040227 */ /* 0x001fca00078e00ff */
[----:B------:R-:W-:-:S07]  /*91c0*/  @P0 SHF.R.U32.HI R0, RZ, R7, R4 ;  /* 0x00000007ff000219 */ /* 0x000fce0000011604 */
.L_x_11643:
[----:B------:R-:W-:Y:S05]  /*91d0*/  BSYNC B0 ;  /* 0x0000000000007941 */ /* 0x000fea0003800000 */
.L_x_11641:
[----:B------:R-:W-:-:S05]  /*91e0*/  IMAD R3, R0, R5, RZ ;  /* 0x0000000500037224 */ /* 0x000fca00078e02ff */
[----:B------:R-:W-:-:S07]  /*91f0*/  VIMNMX R2, R2, R3, !PT ;  /* 0x0000000302027248 */ /* 0x000fce0007fe0100 */
.L_x_11640:
[----:B------:R-:W-:-:S04]  /*9200*/  VIADD R2, R2, 0x5f ;  /* 0x0000005f02027836 */ /* 0x000fc80000000000 */
[----:B------:R-:W-:-:S05]  /*9210*/  IMAD.HI R2, R2, 0x2aaaaaab, RZ ;  /* 0x2aaaaaab02027827 */ /* 0x000fca00078e02ff */
[----:B------:R-:W-:-:S04]  /*9220*/  SHF.R.U32.HI R3, RZ, 0x1f, R2 ;  /* 0x0000001fff037819 */ /* 0x000fc80000011602 */
[----:B------:R-:W-:-:S04]  /*9230*/  LEA.HI.SX32 R3, R2, R3, 0x1c ;  /* 0x0000000302037211 */ /* 0x000fc800078fe2ff */
[----:B------:R-:W-:-:S04]  /*9240*/  VIMNMX R11, R3, UR42, !PT ;  /* 0x0000002a030b7c48 */ /* 0x000fc8000ffe0100 */
[----:B------:R-:W-:-:S13]  /*9250*/  ISETP.GE.AND P0, PT, R10, R11, PT ;  /* 0x0000000b0a00720c */ /* 0x000fda0003f06270 */
[----:B------:R-:W-:Y:S05]  /*9260*/  @!P0 BRA `(.L_x_11644) ;  /* 0x0000005c00d88947 */ /* 0x000fea0003800000 */
.L_x_11663:
        /* <DEDUP_REMOVED lines=20> */
.L_x_11646:
[----:B------:R-:W-:Y:S05]  /*93b0*/  BSYNC B0 ;  /* 0x0000000000007941 */ /* 0x000fea0003800000 */
.L_x_11645:
        /* <DEDUP_REMOVED lines=9> */
.L_x_11648:
[----:B------:R-:W-:Y:S05]  /*9450*/  BSYNC B0 ;  /* 0x0000000000007941 */ /* 0x000fea0003800000 */
.L_x_11647:
[----:B------:R-:W-:Y:S04]  /*9460*/  BSSY B0, `(.L_x_11649) ;  /* 0x0000006000007945 */ /* 0x000fe80003800000 */
[----:B--2---:R-:W-:Y:S05]  /*9470*/  @P0 BRA `(.L_x_11650) ;  /* 0x0000000000100947 */ /* 0x004fea0003800000 */
[----:B-----5:R-:W-:Y:S01]  /*9480*/  IMAD R6, R6, 0x8, R3 ;  /* 0x0000000806067824 */ /* 0x020fe200078e0203 */
[----:B------:R-:W-:-:S04]  /*9490*/  SHF.L.U32 R7, R7, 0x1f, RZ ;  /* 0x0000001f07077819 */ /* 0x000fc800000006ff */
[----:B------:R-:W2:Y:S02]  /*94a0*/  SYNCS.PHASECHK.TRANS64.TRYWAIT P0, [R6+URZ], R7 ;  /* 0x00000007060075a7 */ /* 0x000ea4000800017f */
[----:B--2---:R-:W-:Y:S05]  /*94b0*/  @!P0 BRA `(.L_x_11651) ;  /* 0x00000168003c8947 */ /* 0x004fea0003800000 */
.L_x_11650:
[----:B------:R-:W-:Y:S05]  /*94c0*/  BSYNC B0 ;  /* 0x0000000000007941 */ /* 0x000fea0003800000 */
.L_x_11649:
        /* <DEDUP_REMOVED lines=59> */
.L_x_11653:
[----:B------:R-:W-:Y:S05]  /*9880*/  BSYNC B0 ;  /* 0x0000000000007941 */ /* 0x000fea0003800000 */
.L_x_11652:
[----:B------:R-:W2:Y:S02]  /*9890*/  LDL.64 R2, [R1+0x20] ;  /* 0x0000200001027983 */ /* 0x000ea40000100a00 */
[----:B--2---:R-:W-:-:S05]  /*98a0*/  MOV R2, R2 ;  /* 0x0000000200027202 */ /* 0x004fca0000000f00 */
[----:B-----5:R-:W-:-:S05]  /*98b0*/  IMAD R13, R13, 0x8, R2 ;  /* 0x000000080d0d7824 */ /* 0x020fca00078e0202 */
[----:B------:R-:W-:-:S04]  /*98c0*/  PRMT R13, R72, 0x654, R13 ;  /* 0x00000654480d7816 */ /* 0x000fc8000000000d */
[----:B------:R0:W-:Y:S01]  /*98d0*/  SYNCS.ARRIVE.TRANS64.RED.A1T0 RZ, [R13+URZ], RZ ;  /* 0x000000ff0dff79a7 */ /* 0x0001e2000810043f */
        /* <DEDUP_REMOVED lines=30> */
[-C--:B------:R-:W-:Y:S01]  /*9ac0*/  FMUL.FTZ R9, R25, R6.reuse ;  /* 0x0000000619097220 */ /* 0x080fe20000410000 */
[----:B0-----:R-:W-:-:S04]  /*9ad0*/  FMUL.FTZ R13, R28, R6 ;  /* 0x000000061c0d7220 */ /* 0x001fc80000410000 */
        /* <DEDUP_REMOVED lines=25> */
[----:B------:R-:W-:Y:S01]  /*9c70*/  FMUL.FTZ R77, R30, R6 ;  /* 0x000000061e4d7220 */ /* 0x000fe20000410000 */
[----:B--2---:R-:W-:-:S05]  /*9c80*/  FMNMX.FTZ R15, R146, R15, !PT ;  /* 0x0000000f920f7209 */ /* 0x004fca0007810000 */
[----:B------:R-:W2:Y:S01]  /*9c90*/  MUFU.TANH R142, R142 ;  /* 0x0000008e008e7308 */ /* 0x000ea20000002400 */
[----:B------:R-:W-:Y:S01]  /*9ca0*/  FMUL.FTZ R30, R48, R6 ;  /* 0x00000006301e7220 */ /* 0x000fe20000410000 */
[----:B0-----:R-:W-:-:S06]  /*9cb0*/  FMNMX.FTZ R15, R158, R15, !PT ;  /* 0x0000000f9e0f7209 */ /* 0x001fcc0007810000 */
[----:B------:R-:W0:Y:S01]  /*9cc0*/  MUFU.TANH R26, R26 ;  /* 0x0000001a001a7308 */ /* 0x000e220000002400 */
[-C--:B------:R-:W-:Y:S01]  /*9cd0*/  FMUL.FTZ R32, R49, R6.reuse ;  /* 0x0000000631207220 */ /* 0x080fe20000410000 */
[----:B------:R-:W-:Y:S01]  /*9ce0*/  FMUL.FTZ R157, R34, R6 ;  /* 0x00000006229d7220 */ /* 0x000fe20000410000 */
[----:B-1----:R-:W-:-:S05]  /*9cf0*/  FMNMX.FTZ R15, R160, R15, !PT ;  /* 0x0000000fa00f7209 */ /* 0x002fca0007810000 */
[----:B------:R-:W1:Y:S01]  /*9d00*/  MUFU.TANH R28, R28 ;  /* 0x0000001c001c7308 */ /* 0x000e620000002400 */
[-C--:B------:R-:W-:Y:S01]  /*9d10*/  FMUL.FTZ R34, R52, R6.reuse ;  /* 0x0000000634227220 */ /* 0x080fe20000410000 */
[----:B--2---:R-:W-:Y:S01]  /*9d20*/  FMNMX.FTZ R15, R142, R15, !PT ;  /* 0x0000000f8e0f7209 */ /* 0x004fe20007810000 */
[-C--:B------:R-:W-:Y:S01]  /*9d30*/  FMUL.FTZ R36, R53, R6.reuse ;  /* 0x0000000635247220 */ /* 0x080fe20000410000 */
[-C--:B------:R-:W-:Y:S01]  /*9d40*/  FMUL.FTZ R5, R27, R6.reuse ;  /* 0x000000061b057220 */ /* 0x080fe20000410000 */
[-C--:B------:R-:W-:Y:S01]  /*9d50*/  FMUL.FTZ R56, R56, R6.reuse ;  /* 0x0000000638387220 */ /* 0x080fe20000410000 */
[-C--:B------:R-:W-:Y:S01]  /*9d60*/  FMUL.FTZ R155, R31, R6.reuse ;  /* 0x000000061f9b7220 */ /* 0x080fe20000410000 */
[-C--:B------:R-:W-:Y:S01]  /*9d70*/  FMUL.FTZ R57, R57, R6.reuse ;  /* 0x0000000639397220 */ /* 0x080fe20000410000 */
[----:B------:R-:W2:Y:S01]  /*9d80*/  MUFU.TANH R30, R30 ;  /* 0x0000001e001e7308 */ /* 0x000ea20000002400 */
        /* <DEDUP_REMOVED lines=8> */
[----:B-1----:R-:W-:Y:S01]  /*9e10*/  FMNMX.FTZ R15, R28, R15, !PT ;  /* 0x0000000f1c0f7209 */ /* 0x002fe20007810000 */
[-C--:B------:R-:W-:Y:S01]  /*9e20*/  FMUL.FTZ R65, R65, R6.reuse ;  /* 0x0000000641417220 */ /* 0x080fe20000410000 */
[-C--:B------:R-:W-:Y:S01]  /*9e30*/  FMUL.FTZ R68, R68, R6.reuse ;  /* 0x0000000644447220 */ /* 0x080fe20000410000 */
[-C--:B------:R-:W-:Y:S01]  /*9e40*/  FMUL.FTZ R161, R42, R6.reuse ;  /* 0x000000062aa17220 */ /* 0x080fe20000410000 */
[-C--:B------:R-:W-:Y:S01]  /*9e50*/  FMUL.FTZ R141, R43, R6.reuse ;  /* 0x000000062b8d7220 */ /* 0x080fe20000410000 */
[-C--:B------:R-:W-:Y:S01]  /*9e60*/  FMUL.FTZ R69, R69, R6.reuse ;  /* 0x0000000645457220 */ /* 0x080fe20000410000 */
[-C--:B------:R-:W-:Y:S01]  /*9e70*/  FMUL.FTZ R163, R46, R6.reuse ;  /* 0x000000062ea37220 */ /* 0x080fe20000410000 */
[----:B------:R-:W1:Y:S08]  /*9e80*/  MUFU.TANH R34, R34 ;  /* 0x0000002200227308 */ /* 0x000e700000002400 */
[----:B------:R-:W3:Y:S01]  /*9e90*/  MUFU.TANH R4, R4 ;  /* 0x0000000400047308 */ /* 0x000ee20000002400 */
[----:B--2---:R-:W-:Y:S01]  /*9ea0*/  FMNMX.FTZ R15, R30, R15, !PT ;  /* 0x0000000f1e0f7209 */ /* 0x004fe20007810000 */
        /* <DEDUP_REMOVED lines=13> */
[----:B------:R-:W2:Y:S01]  /*9f80*/  MUFU.TANH R5, R5 ;  /* 0x0000000500057308 */ /* 0x000ea20000002400 */
[----:B0-----:R-:W-:Y:S01]  /*9f90*/  FMNMX.FTZ R15, R32, R15, !PT ;  /* 0x0000000f200f7209 */ /* 0x001fe20007810000 */
[----:B------:R-:W4:Y:S04]  /*9fa0*/  LDL.64 R46, [R1+0x390] ;  /* 0x00039000012e7983 */ /* 0x000f280000100a00 */
[----:B------:R-:W4:Y:S02]  /*9fb0*/  LDL.64 R52, [R1+0x1d8] ;  /* 0x0001d80001347983 */ /* 0x000f240000100a00 */
[----:B------:R-:W0:Y:S08]  /*9fc0*/  MUFU.TANH R56, R56 ;  /* 0x0000003800387308 */ /* 0x000e300000002400 */
[----:B------:R-:W0:Y:S01]  /*9fd0*/  MUFU.TANH R77, R77 ;  /* 0x0000004d004d7308 */ /* 0x000e220000002400 */
[----:B-1----:R-:W-:-:S07]  /*9fe0*/  FMNMX.FTZ R15, R34, R15, !PT ;  /* 0x0000000f220f7209 */ /* 0x002fce0007810000 */
[----:B------:R-:W1:Y:S01]  /*9ff0*/  MUFU.TANH R38, R57 ;  /* 0x0000003900267308 */ /* 0x000e620000002400 */
[----:B---3--:R-:W-:-:S07]  /*a000*/  FMNMX.FTZ R8, R4, R3, !PT ;  /* 0x0000000304087209 */ /* 0x008fce0007810000 */
[----:B------:R-:W3:Y:S01]  /*a010*/  MUFU.TANH R155, R155 ;  /* 0x0000009b009b7308 */ /* 0x000ee20000002400 */
[----:B--2---:R-:W-:-:S07]  /*a020*/  FMNMX.FTZ R15, R36, R15, !PT ;  /* 0x0000000f240f7209 */ /* 0x004fce0007810000 */
[----:B------:R-:W2:Y:S01]  /*a030*/  MUFU.TANH R60, R60 ;  /* 0x0000003c003c7308 */ /* 0x000ea20000002400 */
[----:B------:R-:W-:-:S07]  /*a040*/  FMNMX.FTZ R8, R5, R8, !PT ;  /* 0x0000000805087209 */ /* 0x000fce0007810000 */
[----:B------:R-:W2:Y:S01]  /*a050*/  MUFU.TANH R157, R157 ;  /* 0x0000009d009d7308 */ /* 0x000ea20000002400 */
[----:B0-----:R-:W-:-:S07]  /*a060*/  FMNMX.FTZ R15, R56, R15, !PT ;  /* 0x0000000f380f7209 */ /* 0x001fce0007810000 */
[----:B------:R-:W0:Y:S01]  /*a070*/  MUFU.TANH R40, R61 ;  /* 0x0000003d00287308 */ /* 0x000e220000002400 */
[----:B------:R-:W-:-:S07]  /*a080*/  FMNMX.FTZ R8, R77, R8, !PT ;  /* 0x000000084d087209 */ /* 0x000fce0007810000 */
        /* <DEDUP_REMOVED lines=21> */
[----:B0-----:R-:W-:Y:S01]  /*a1e0*/  FMNMX.FTZ R15, R68, R15, !PT ;  /* 0x0000000f440f7209 */ /* 0x001fe20007810000 */
[----:B------:R-:W-:Y:S01]  /*a1f0*/  FMUL.FTZ R51, R55, R6 ;  /* 0x0000000637337220 */ /* 0x000fe20000410000 */
[----:B------:R-:W-:-:S05]  /*a200*/  FMNMX.FTZ R8, R161, R8, !PT ;  /* 0x00000008a1087209 */ /* 0x000fca0007810000 */
[----:B------:R-:W0:Y:S01]  /*a210*/  MUFU.TANH R165, R165 ;  /* 0x000000a500a57308 */ /* 0x000e220000002400 */
[----:B-1----:R-:W-:-:S07]  /*a220*/  FMNMX.FTZ R20, R44, R15, !PT ;  /* 0x0000000f2c147209 */ /* 0x002fce0007810000 */
[----:B------:R-:W1:Y:S01]  /*a230*/  MUFU.TANH R139, R139 ;  /* 0x0000008b008b7308 */ /* 0x000e620000002400 */
[----:B---3--:R-:W-:Y:S01]  /*a240*/  FMNMX.FTZ R8, R141, R8, !PT ;  /* 0x000000088d087209 */ /* 0x008fe20007810000 */
[----:B------:R-:W3:Y:S03]  /*a250*/  SHFL.BFLY PT, R15, R20, 0x2, 0x1f ;  /* 0x0c401f00140f7f89 */ /* 0x000ee600000e0000 */
[----:B--2---:R-:W-:-:S03]  /*a260*/  FMNMX.FTZ R8, R163, R8, !PT ;  /* 0x00000008a3087209 */ /* 0x004fc60007810000 */
[----:B------:R-:W2:Y:S01]  /*a270*/  MUFU.TANH R167, R167 ;  /* 0x000000a700a77308 */ /* 0x000ea20000002400 */
[----:B------:R-:W-:Y:S01]  /*a280*/  FMNMX.FTZ R8, R29, R8, !PT ;  /* 0x000000081d087209 */ /* 0x000fe20007810000 */
[----:B------:R-:W-:Y:S01]  /*a290*/  FMUL.FTZ R69, R63, R6 ;  /* 0x000000063f457220 */ /* 0x000fe20000410000 */
[----:B------:R-:W4:Y:S04]  /*a2a0*/  LDL R66, [R1+0x400] ;  /* 0x0004000001427983 */ /* 0x000f280000100800 */
[----:B------:R-:W4:Y:S01]  /*a2b0*/  LDL.64 R54, [R1+0x1e8] ;  /* 0x0001e80001367983 */ /* 0x000f220000100a00 */
[----:B------:R-:W3:Y:S01]  /*a2c0*/  MUFU.TANH R51, R51 ;  /* 0x0000003300337308 */ /* 0x000ee20000002400 */
[----:B0-----:R-:W-:Y:S02]  /*a2d0*/  FMNMX.FTZ R8, R165, R8, !PT ;  /* 0x00000008a5087209 */ /* 0x001fe40007810000 */
[----:B------:R-:W4:Y:S05]  /*a2e0*/  LDL.64 R62, [R1+0x228] ;  /* 0x00022800013e7983 */ /* 0x000f2a0000100a00 */
[----:B------:R-:W0:Y:S01]  /*a2f0*/  MUFU.TANH R169, R169 ;  /* 0x000000a900a97308 */ /* 0x000e220000002400 */
[----:B-1----:R-:W-:-:S07]  /*a300*/  FMNMX.FTZ R8, R139, R8, !PT ;  /* 0x000000088b087209 */ /* 0x002fce0007810000 */
[----:B------:R-:W1:Y:S01]  /*a310*/  MUFU.TANH R59, R59 ;  /* 0x0000003b003b7308 */ /* 0x000e620000002400 */
[----:B--2---:R-:W-:-:S07]  /*a320*/  FMNMX.FTZ R8, R167, R8, !PT ;  /* 0x00000008a7087209 */ /* 0x004fce0007810000 */
[----:B------:R-:W2:Y:S01]  /*a330*/  MUFU.TANH R171, R171 ;  /* 0x000000ab00ab7308 */ /* 0x000ea20000002400 */
[----:B---3--:R-:W-:Y:S02]  /*a340*/  FMNMX.FTZ R8, R51, R8, !PT ;  /* 0x0000000833087209 */ /* 0x008fe40007810000 */
[----:B------:R-:W-:-:S05]  /*a350*/  FMNMX.FTZ R15, R20, R15, !PT ;  /* 0x0000000f140f7209 */ /* 0x000fca0007810000 */
[----:B------:R-:W3:Y:S01]  /*a360*/  MUFU.TANH R69, R69 ;  /* 0x0000004500457308 */ /* 0x000ee20000002400 */
[----:B0-----:R-:W-:Y:S01]  /*a370*/  FMNMX.FTZ R8, R169, R8, !PT ;  /* 0x00000008a9087209 */ /* 0x001fe20007810000 */
[----:B------:R-:W0:Y:S06]  /*a380*/  SHFL.BFLY PT, R14, R15, 0x1, 0x1f ;  /* 0x0c201f000f0e7f89 */ /* 0x000e2c00000e0000 */
[----:B------:R-:W0:Y:S01]  /*a390*/  MUFU.TANH R73, R73 ;  /* 0x0000004900497308 */ /* 0x000e220000002400 */
[----:B-1----:R-:W-:-:S07]  /*a3a0*/  FMNMX.FTZ R8, R59, R8, !PT ;  /* 0x000000083b087209 */ /* 0x002fce0007810000 */
[----:B------:R-:W1:Y:S01]  /*a3b0*/  MUFU.TANH R67, R67 ;  /* 0x0000004300437308 */ /* 0x000e620000002400 */
[----:B--2---:R-:W-:-:S07]  /*a3c0*/  FMNMX.FTZ R8, R171, R8, !PT ;  /* 0x00000008ab087209 */ /* 0x004fce0007810000 */
[----:B------:R-:W2:Y:S01]  /*a3d0*/  MUFU.TANH R75, R75 ;  /* 0x0000004b004b7308 */ /* 0x000ea20000002400 */
[----:B---3--:R-:W-:-:S07]  /*a3e0*/  FMNMX.FTZ R8, R69, R8, !PT ;  /* 0x0000000845087209 */ /* 0x008fce0007810000 */
[----:B------:R-:W3:Y:S01]  /*a3f0*/  MUFU.TANH R71, R71 ;  /* 0x0000004700477308 */ /* 0x000ee20000002400 */
[----:B0-----:R-:W-:-:S04]  /*a400*/  FMNMX.FTZ R8, R73, R8, !PT ;  /* 0x0000000849087209 */ /* 0x001fc80007810000 */
[----:B-1----:R-:W-:-:S04]  /*a410*/  FMNMX.FTZ R8, R67, R8, !PT ;  /* 0x0000000843087209 */ /* 0x002fc80007810000 */
[----:B--2---:R-:W-:Y:S02]  /*a420*/  FMNMX.FTZ R8, R75, R8, !PT ;  /* 0x000000084b087209 */ /* 0x004fe40007810000 */
[----:B------:R-:W-:Y:S02]  /*a430*/  FMNMX.FTZ R6, R15, R14, !PT ;  /* 0x0000000e0f067209 */ /* 0x000fe40007810000 */
[----:B------:R-:W2:Y:S01]  /*a440*/  LDL.64 R14, [R1+0x3f0] ;  /* 0x0003f000010e7983 */ /* 0x000ea20000100a00 */
[----:B---3--:R-:W-:-:S05]  /*a450*/  FMNMX.FTZ R21, R71, R8, !PT ;  /* 0x0000000847157209 */ /* 0x008fca0007810000 */
[----:B------:R0:W-:Y:S04]  /*a460*/  STL.64 [R1+0x3e0], R20 ;  /* 0x0003e01401007387 */ /* 0x0001e80000100a00 */
[----:B------:R-:W-:Y:S04]  /*a470*/  STL [R1+0x3e0], R6 ;  /* 0x0003e00601007387 */ /* 0x000fe80000100800 */
[----:B------:R-:W3:Y:S04]  /*a480*/  LDL R27, [R1+0x3e0] ;  /* 0x0003e000011b7983 */ /* 0x000ee80000100800 */
[----:B------:R-:W2:Y:S04]  /*a490*/  LDL R8, [R1+0x3e4] ;  /* 0x0003e40001087983 */ /* 0x000ea80000100800 */
[----:B0-----:R-:W2:Y:S01]  /*a4a0*/  LDL.64 R20, [R1+0x2d0] ;  /* 0x0002d00001147983 */ /* 0x001ea20000100a00 */
[----:B---3--:R-:W-:Y:S01]  /*a4b0*/  FADD.FTZ R25, R2, -R27 ;  /* 0x8000001b02197221 */ /* 0x008fe20000010000 */
[----:B----4-:R-:W-:-:S04]  /*a4c0*/  FMUL.FTZ R27, R66, R27 ;  /* 0x0000001b421b7220 */ /* 0x010fc80000410000 */
[--C-:B------:R-:W-:Y:S02]  /*a4d0*/  FFMA.FTZ R162, R7, R66, -R27.reuse ;  /* 0x0000004207a27223 */ /* 0x100fe4000001081b */
[----:B--2---:R-:W0:Y:S02]  /*a4e0*/  SHFL.BFLY PT, R7, R8, 0x2, 0x1f ;  /* 0x0c401f0008077f89 */ /* 0x004e2400000e0000 */
[----:B0-----:R-:W-:Y:S01]  /*a4f0*/  FMNMX.FTZ R2, R7, R8, !PT ;  /* 0x0000000807027209 */ /* 0x001fe20007810000 */
[-CC-:B------:R-:W-:Y:S01]  /*a500*/  FFMA.FTZ R174, R68, R66.reuse, -R27.reuse ;  /* 0x0000004244ae7223 */ /* 0x180fe2000001081b */
[-C--:B------:R-:W-:Y:S01]  /*a510*/  FMUL.FTZ R25, R25, R66.reuse ;  /* 0x0000004219197220 */ /* 0x080fe20000410000 */
[-CC-:B------:R-:W-:Y:S01]  /*a520*/  FFMA.FTZ R164, R9, R66.reuse, -R27.reuse ;  /* 0x0000004209a47223 */ /* 0x180fe2000001081b */
[----:B------:R-:W-:Y:S01]  /*a530*/  MUFU.EX2 R162, R162 ;  /* 0x000000a200a27308 */ /* 0x000fe20000000800 */
[----:B------:R-:W0:Y:S01]  /*a540*/  SHFL.BFLY PT, R191, R2, 0x1, 0x1f ;  /* 0x0c201f0002bf7f89 */ /* 0x000e2200000e0000 */
        /* <DEDUP_REMOVED lines=23> */
[----:B0-----:R-:W-:Y:S01]  /*a6c0*/  FMNMX.FTZ R191, R2, R191, !PT ;  /* 0x000000bf02bf7209 */ /* 0x001fe20007810000 */
[----:B------:R-:W3:Y:S04]  /*a6d0*/  LDL.64 R6, [R1+0x2a0] ;  /* 0x0002a00001067983 */ /* 0x000ee80000100a00 */
[-C--:B------:R-:W-:Y:S01]  /*a6e0*/  FMUL.FTZ R68, R191, R66.reuse ;  /* 0x00000042bf447220 */ /* 0x080fe20000410000 */
[----:B------:R-:W-:Y:S01]  /*a6f0*/  FADD.FTZ R3, R3, -R191 ;  /* 0x800000bf03037221 */ /* 0x000fe20000010000 */
[----:B------:R-:W-:Y:S01]  /*a700*/  MUFU.EX2 R164, R164 ;  /* 0x000000a400a47308 */ /* 0x000fe20000000800 */
[----:B------:R-:W4:Y:S01]  /*a710*/  LDL.64 R8, [R1+0x2b0] ;  /* 0x0002b00001087983 */ /* 0x000f220000100a00 */
[-CC-:B------:R-:W-:Y:S01]  /*a720*/  FFMA.FTZ R187, R4, R66.reuse, -R68.reuse ;  /* 0x0000004204bb7223 */ /* 0x180fe20000010844 */
[----:B------:R-:W-:Y:S01]  /*a730*/  FMUL.FTZ R3, R66, R3 ;  /* 0x0000000342037220 */ /* 0x000fe20000410000 */
[-CC-:B------:R-:W-:Y:S01]  /*a740*/  FFMA.FTZ R188, R5, R66.reuse, -R68.reuse ;  /* 0x0000004205bc7223 */ /* 0x180fe20000010844 */
[-CC-:B------:R-:W-:Y:S01]  /*a750*/  FFMA.FTZ R185, R77, R66.reuse, -R68.reuse ;  /* 0x000000424db97223 */ /* 0x180fe20000010844 */
[-CC-:B------:R-:W-:Y:S01]  /*a760*/  FFMA.FTZ R155, R155, R66.reuse, -R68.reuse ;  /* 0x000000429b9b7223 */ /* 0x180fe20000010844 */
[-CC-:B------:R-:W-:Y:S01]  /*a770*/  FFMA.FTZ R157, R157, R66.reuse, -R68.reuse ;  /* 0x000000429d9d7223 */ /* 0x180fe20000010844 */
[----:B------:R-:W-:Y:S01]  /*a780*/  MUFU.EX2 R189, R3 ;  /* 0x0000000300bd7308 */ /* 0x000fe20000000800 */
[----:B------:R-:W-:-:S07]  /*a790*/  FFMA.FTZ R147, R147, R66, -R68 ;  /* 0x0000004293937223 */ /* 0x000fce0000010844 */
        /* <DEDUP_REMOVED lines=11> */
[-CC-:B------:R-:W-:Y:S01]  /*a850*/  FFMA.FTZ R140, R29, R66.reuse, -R68.reuse ;  /* 0x000000421d8c7223 */ /* 0x180fe20000010844 */
[----:B-1----:R-:W4:Y:S06]  /*a860*/  LDL.64 R24, [R1+0x2e0] ;  /* 0x0002e00001187983 */ /* 0x002f2c0000100a00 */
[----:B------:R-:W-:Y:S01]  /*a870*/  MUFU.EX2 R160, R160 ;  /* 0x000000a000a07308 */ /* 0x000fe20000000800 */
[----:B------:R-:W-:-:S07]  /*a880*/  FFMA.FTZ R165, R165, R66, -R68 ;  /* 0x00000042a5a57223 */ /* 0x000fce0000010844 */
[----:B------:R-:W-:Y:S01]  /*a890*/  MUFU.EX2 R142, R142 ;  /* 0x0000008e008e7308 */ /* 0x000fe20000000800 */
[----:B------:R-:W-:-:S07]  /*a8a0*/  FFMA.FTZ R139, R139, R66, -R68 ;  /* 0x000000428b8b7223 */ /* 0x000fce0000010844 */
[----:B------:R-:W-:Y:S01]  /*a8b0*/  MUFU.EX2 R182, R182 ;  /* 0x000000b600b67308 */ /* 0x000fe20000000800 */
[----:B------:R-:W-:-:S07]  /*a8c0*/  FFMA.FTZ R167, R167, R66, -R68 ;  /* 0x00000042a7a77223 */ /* 0x000fce0000010844 */
[----:B------:R-:W-:Y:S01]  /*a8d0*/  MUFU.EX2 R183, R183 ;  /* 0x000000b700b77308 */ /* 0x000fe20000000800 */
[--C-:B------:R-:W-:Y:S01]  /*a8e0*/  FFMA.FTZ R138, R51, R66, -R68.reuse ;  /* 0x00000042338a7223 */ /* 0x100fe20000010844 */
[C---:B--2---:R-:W-:Y:S01]  /*a8f0*/  FMUL.FTZ R101, R184.reuse, R101 ;  /* 0x00000065b8657220 */ /* 0x044fe20000410000 */
[C---:B------:R-:W-:Y:S01]  /*a900*/  FMUL.FTZ R100, R184.reuse, R100 ;  /* 0x00000064b8647220 */ /* 0x040fe20000410000 */
[----:B------:R-:W2:Y:S04]  /*a910*/  LDL.64 R30, [R1+0x310] ;  /* 0x00031000011e7983 */ /* 0x000ea80000100a00 */
[----:B------:R-:W0:Y:S01]  /*a920*/  MUFU.EX2 R187, R187 ;  /* 0x000000bb00bb7308 */ /* 0x000e220000000800 */
[-CC-:B------:R-:W-:Y:S01]  /*a930*/  FFMA.FTZ R169, R169, R66.reuse, -R68.reuse ;  /* 0x00000042a9a97223 */ /* 0x180fe20000010844 */
[----:B------:R-:W2:Y:S06]  /*a940*/  LDL.64 R32, [R1+0x320] ;  /* 0x0003200001207983 */ /* 0x000eac0000100a00 */
[----:B------:R-:W-:Y:S01]  /*a950*/  MUFU.EX2 R180, R180 ;  /* 0x000000b400b47308 */ /* 0x000fe20000000800 */
        /* <DEDUP_REMOVED lines=16> */
[----:B------:R-:W2:Y:S04]  /*aa60*/  LDL.64 R40, [R1+0x360] ;  /* 0x0003600001287983 */ /* 0x000ea80000100a00 */
[----:B------:R-:W2:Y:S02]  /*aa70*/  LDL.64 R64, [R1+0x238] ;  /* 0x0002380001407983 */ /* 0x000ea40000100a00 */
[----:B------:R-:W1:Y:S08]  /*aa80*/  MUFU.EX2 R188, R188 ;  /* 0x000000bc00bc7308 */ /* 0x000e700000000800 */
[----:B------:R-:W-:Y:S08]  /*aa90*/  MUFU.EX2 R170, R170 ;  /* 0x000000aa00aa7308 */ /* 0x000ff00000000800 */
[----:B------:R-:W-:Y:S01]  /*aaa0*/  MUFU.EX2 R133, R133 ;  /* 0x0000008500857308 */ /* 0x000fe20000000800 */
[----:B------:R-:W-:Y:S01]  /*aab0*/  FFMA.FTZ R90, R71, R66, -R68 ;  /* 0x00000042475a7223 */ /* 0x000fe20000010844 */
[----:B------:R-:W2:Y:S04]  /*aac0*/  LDL.64 R4, [R1+0x290] ;  /* 0x0002900001047983 */ /* 0x000ea80000100a00 */
[----:B------:R-:W2:Y:S02]  /*aad0*/  LDL.64 R26, [R1+0x2f0] ;  /* 0x0002f000011a7983 */ /* 0x000ea40000100a00 */
[----:B------:R-:W1:Y:S01]  /*aae0*/  MUFU.EX2 R185, R185 ;  /* 0x000000b900b97308 */ /* 0x000e620000000800 */
[----:B0-----:R-:W-:Y:S01]  /*aaf0*/  FFMA.FTZ R13, R15, R189, R187 ;  /* 0x000000bd0f0d7223 */ /* 0x001fe200000100bb */
[----:B------:R-:W2:Y:S04]  /*ab00*/  LDL.64 R42, [R1+0x370] ;  /* 0x00037000012a7983 */ /* 0x000ea80000100a00 */
[----:B------:R-:W2:Y:S02]  /*ab10*/  LDL.64 R44, [R1+0x380] ;  /* 0x00038000012c7983 */ /* 0x000ea40000100a00 */
[----:B------:R-:W0:Y:S01]  /*ab20*/  MUFU.EX2 R155, R155 ;  /* 0x0000009b009b7308 */ /* 0x000e220000000800 */
[----:B------:R-:W-:Y:S01]  /*ab30*/  FFMA.FTZ R3, R184, R14, R162 ;  /* 0x0000000eb8037223 */ /* 0x000fe200000100a2 */
[----:B-1----:R-:W-:Y:S01]  /*ab40*/  FADD.FTZ R2, R188, R13 ;  /* 0x0000000dbc027221 */ /* 0x002fe20000010000 */
[----:B------:R-:W2:Y:S05]  /*ab50*/  LDL.64 R76, [R1+0x2a8] ;  /* 0x0002a800014c7983 */ /* 0x000eaa0000100a00 */
[----:B------:R-:W1:Y:S01]  /*ab60*/  MUFU.EX2 R157, R157 ;  /* 0x0000009d009d7308 */ /* 0x000e620000000800 */
[----:B------:R-:W-:Y:S01]  /*ab70*/  FADD.FTZ R3, R164, R3 ;  /* 0x00000003a4037221 */ /* 0x000fe20000010000 */
[----:B------:R-:W-:-:S06]  /*ab80*/  FADD.FTZ R2, R185, R2 ;  /* 0x00000002b9027221 */ /* 0x000fcc0000010000 */
[----:B------:R-:W-:Y:S08]  /*ab90*/  MUFU.EX2 R151, R151 ;  /* 0x0000009700977308 */ /* 0x000ff00000000800 */
[----:B------:R-:W1:Y:S01]  /*aba0*/  MUFU.EX2 R147, R147 ;  /* 0x0000009300937308 */ /* 0x000e620000000800 */
[----:B------:R-:W-:Y:S01]  /*abb0*/  FADD.FTZ R3, R154, R3 ;  /* 0x000000039a037221 */ /* 0x000fe20000010000 */
[----:B0-----:R-:W-:-:S06]  /*abc0*/  FADD.FTZ R2, R155, R2 ;  /* 0x000000029b027221 */ /* 0x001fcc0000010000 */
[----:B------:R-:W-:Y:S08]  /*abd0*/  MUFU.EX2 R172, R172 ;  /* 0x000000ac00ac7308 */ /* 0x000ff00000000800 */
[----:B------:R-:W0:Y:S01]  /*abe0*/  MUFU.EX2 R143, R143 ;  /* 0x0000008f008f7308 */ /* 0x000e220000000800 */
[----:B------:R-:W-:Y:S01]  /*abf0*/  FADD.FTZ R3, R186, R3 ;  /* 0x00000003ba037221 */ /* 0x000fe20000010000 */
[----:B-1----:R-:W-:Y:S01]  /*ac00*/  FADD.FTZ R2, R157, R2 ;  /* 0x000000029d027221 */ /* 0x002fe20000010000 */
[C---:B------:R-:W-:Y:S01]  /*ac10*/  FMUL.FTZ R103, R189.reuse, R103 ;  /* 0x00000067bd677220 */ /* 0x040fe20000410000 */
[----:B------:R-:W-:-:S04]  /*ac20*/  FMUL.FTZ R102, R189, R102 ;  /* 0x00000066bd667220 */ /* 0x000fc80000410000 */
[----:B------:R-:W1:Y:S01]  /*ac30*/  MUFU.EX2 R159, R159 ;  /* 0x0000009f009f7308 */ /* 0x000e620000000800 */
[----:B------:R-:W-:Y:S01]  /*ac40*/  FADD.FTZ R3, R156, R3 ;  /* 0x000000039c037221 */ /* 0x000fe20000010000 */
[----:B------:R-:W-:Y:S01]  /*ac50*/  FADD.FTZ R2, R147, R2 ;  /* 0x0000000293027221 */ /* 0x000fe20000010000 */
[----:B------:R-:W2:Y:S05]  /*ac60*/  LDL.64 R28, [R1+0x300] ;  /* 0x00030000011c7983 */ /* 0x000eaa0000100a00 */
[----:B------:R-:W1:Y:S01]  /*ac70*/  MUFU.EX2 R161, R161 ;  /* 0x000000a100a17308 */ /* 0x000e620000000800 */
[----:B------:R-:W-:Y:S01]  /*ac80*/  FADD.FTZ R3, R148, R3 ;  /* 0x0000000394037221 */ /* 0x000fe20000010000 */
[----:B0-----:R-:W-:Y:S01]  /*ac90*/  FADD.FTZ R2, R143, R2 ;  /* 0x000000028f027221 */ /* 0x001fe20000010000 */
[----:B------:R-:W2:Y:S05]  /*aca0*/  LDL.64 R50, [R1+0x3b0] ;  /* 0x0003b00001327983 */ /* 0x000eaa0000100a00 */
        /* <DEDUP_REMOVED lines=8> */
[----:B0-----:R-:W-:-:S06]  /*ad30*/  FADD.FTZ R2, R141, R2 ;  /* 0x000000028d027221 */ /* 0x001fcc0000010000 */
[----:B------:R-:W0:Y:S01]  /*ad40*/  MUFU.EX2 R165, R165 ;  /* 0x000000a500a57308 */ /* 0x000e220000000800 */
[----:B------:R-:W-:Y:S01]  /*ad50*/  FADD.FTZ R3, R142, R3 ;  /* 0x000000038e037221 */ /* 0x000fe20000010000 */
[----:B-1----:R-:W-:-:S06]  /*ad60*/  FADD.FTZ R13, R163, R2 ;  /* 0x00000002a30d7221 */ /* 0x002fcc0000010000 */
[----:B------:R-:W1:Y:S01]  /*ad70*/  MUFU.EX2 R139, R139 ;  /* 0x0000008b008b7308 */ /* 0x000e620000000800 */
[----:B------:R-:W-:Y:S01]  /*ad80*/  FADD.FTZ R2, R182, R3 ;  /* 0x00000003b6027221 */ /* 0x000fe20000010000 */
[----:B------:R-:W-:-:S06]  /*ad90*/  FADD.FTZ R70, R140, R13 ;  /* 0x0000000d8c467221 */ /* 0x000fcc0000010000 */
[----:B------:R-:W3:Y:S01]  /*ada0*/  MUFU.EX2 R167, R167 ;  /* 0x000000a700a77308 */ /* 0x000ee20000000800 */
[----:B------:R-:W-:Y:S01]  /*adb0*/  FADD.FTZ R3, R183, R2 ;  /* 0x00000002b7037221 */ /* 0x000fe20000010000 */
[----:B0-----:R-:W-:-:S06]  /*adc0*/  FADD.FTZ R70, R165, R70 ;  /* 0x00000046a5467221 */ /* 0x001fcc0000010000 */
[----:B------:R-:W0:Y:S01]  /*add0*/  MUFU.EX2 R138, R138 ;  /* 0x0000008a008a7308 */ /* 0x000e220000000800 */
[----:B------:R-:W-:Y:S01]  /*ade0*/  FADD.FTZ R2, R180, R3 ;  /* 0x00000003b4027221 */ /* 0x000fe20000010000 */
[----:B-1----:R-:W-:Y:S01]  /*adf0*/  FADD.FTZ R70, R139, R70 ;  /* 0x000000468b467221 */ /* 0x002fe20000010000 */
[----:B------:R1:W-:Y:S04]  /*ae00*/  STL.64 [R1+0x3c0], R100 ;  /* 0x0003c06401007387 */ /* 0x0003e80000100a00 */
[----:B------:R-:W2:Y:S01]  /*ae10*/  LDL.64 R58, [R1+0x208] ;  /* 0x00020800013a7983 */ /* 0x000ea20000100a00 */
[----:B------:R-:W1:Y:S01]  /*ae20*/  MUFU.EX2 R169, R169 ;  /* 0x000000a900a97308 */ /* 0x000e620000000800 */
[----:B------:R-:W-:Y:S01]  /*ae30*/  FADD.FTZ R13, R181, R2 ;  /* 0x00000002b50d7221 */ /* 0x000fe20000010000 */
[----:B---3--:R-:W-:Y:S01]  /*ae40*/  FADD.FTZ R3, R167, R70 ;  /* 0x00000046a7037221 */ /* 0x008fe20000010000 */
[----:B------:R-:W3:Y:S05]  /*ae50*/  LDL.64 R72, [R1+0x288] ;  /* 0x0002880001487983 */ /* 0x000eea0000100a00 */
        /* <DEDUP_REMOVED lines=9> */
[----:B------:R-:W4:Y:S01]  /*aef0*/  MUFU.EX2 R150, R150 ;  /* 0x0000009600967308 */ /* 0x000f220000000800 */
[----:B------:R-:W-:Y:S01]  /*af00*/  FADD.FTZ R3, R135, R2 ;  /* 0x0000000287037221 */ /* 0x000fe20000010000 */
[----:B0-----:R-:W-:-:S06]  /*af10*/  FADD.FTZ R83, R171, R80 ;  /* 0x00000050ab537221 */ /* 0x001fcc0000010000 */
[----:B------:R-:W0:Y:S01]  /*af20*/  MUFU.EX2 R173, R173 ;  /* 0x000000ad00ad7308 */ /* 0x000e220000000800 */
[----:B------:R-:W-:Y:S01]  /*af30*/  FADD.FTZ R2, R170, R3 ;  /* 0x00000003aa027221 */ /* 0x000fe20000010000 */
[----:B-1----:R-:W-:-:S06]  /*af40*/  FADD.FTZ R3, R132, R83 ;  /* 0x0000005384037221 */ /* 0x002fcc0000010000 */
[----:B------:R-:W1:Y:S01]  /*af50*/  MUFU.EX2 R175, R175 ;  /* 0x000000af00af7308 */ /* 0x000e620000000800 */
[----:B------:R-:W-:Y:S01]  /*af60*/  FADD.FTZ R2, R133, R2 ;  /* 0x0000000285027221 */ /* 0x000fe20000010000 */
[----:B----4-:R-:W-:Y:S01]  /*af70*/  FADD.FTZ R86, R150, R3 ;  /* 0x0000000396567221 */ /* 0x010fe20000010000 */
[----:B------:R4:W-:Y:S04]  /*af80*/  STL.64 [R1+0x3c8], R102 ;  /* 0x0003c86601007387 */ /* 0x0009e80000100a00 */
[----:B------:R-:W3:Y:S01]  /*af90*/  LDL.64 R14, [R1+0x2c0] ;  /* 0x0002c000010e7983 */ /* 0x000ee20000100a00 */
[----:B------:R-:W4:Y:S01]  /*afa0*/  MUFU.EX2 R13, R90 ;  /* 0x0000005a000d7308 */ /* 0x000f220000000800 */
[----:B------:R-:W-:Y:S01]  /*afb0*/  FADD.FTZ R3, R151, R2 ;  /* 0x0000000297037221 */ /* 0x000fe20000010000 */
[----:B0-----:R-:W-:Y:S01]  /*afc0*/  FADD.FTZ R2, R173, R86 ;  /* 0x00000056ad027221 */ /* 0x001fe20000010000 */
[----:B------:R-:W3:Y:S02]  /*afd0*/  LDL.64 R66, [R1+0x258] ;  /* 0x0002580001427983 */ /* 0x000ee40000100a00 */
[----:B------:R-:W-:-:S02]  /*afe0*/  FADD.FTZ R3, R172, R3 ;  /* 0x00000003ac037221 */ /* 0x000fc40000010000 */
[----:B------:R-:W3:Y:S01]  /*aff0*/  LDL.64 R68, [R1+0x268] ;  /* 0x0002680001447983 */ /* 0x000ee20000100a00 */
[----:B-1----:R-:W-:Y:S01]  /*b000*/  FADD.FTZ R92, R175, R2 ;  /* 0x00000002af5c7221 */ /* 0x002fe20000010000 */
[----:B------:R-:W-:Y:S01]  /*b010*/  FADD.FTZ R2, R174, R3 ;  /* 0x00000003ae027221 */ /* 0x000fe20000010000 */
[----:B------:R-:W0:Y:S01]  /*b020*/  MUFU.EX2 R149, R149 ;  /* 0x0000009500957308 */ /* 0x000e220000000800 */
[----:B------:R-:W3:Y:S04]  /*b030*/  LDL.64 R70, [R1+0x278] ;  /* 0x0002780001467983 */ /* 0x000ee80000100a00 */
[----:B------:R-:W3:Y:S01]  /*b040*/  LDL.64 R74, [R1+0x298] ;  /* 0x00029800014a7983 */ /* 0x000ee20000100a00 */
[----:B----4-:R-:W-:-:S03]  /*b050*/  FADD.FTZ R3, R13, R92 ;  /* 0x0000005c0d037221 */ /* 0x010fc60000010000 */
[----:B------:R-:W4:Y:S04]  /*b060*/  LDL.64 R80, [R1+0x2c8] ;  /* 0x0002c80001507983 */ /* 0x000f280000100a00 */
[----:B------:R-:W4:Y:S04]  /*b070*/  LDL.64 R82, [R1+0x2d8] ;  /* 0x0002d80001527983 */ /* 0x000f280000100a00 */
[----:B------:R-:W4:Y:S04]  /*b080*/  LDL.64 R86, [R1+0x2f8] ;  /* 0x0002f80001567983 */ /* 0x000f280000100a00 */
[----:B------:R-:W4:Y:S04]  /*b090*/  LDL.64 R90, [R1+0x318] ;  /* 0x00031800015a7983 */ /* 0x000f280000100a00 */
[----:B------:R-:W4:Y:S04]  /*b0a0*/  LDL.64 R92, [R1+0x328] ;  /* 0x00032800015c7983 */ /* 0x000f280000100a00 */
[----:B------:R-:W4:Y:S04]  /*b0b0*/  LDL.64 R100, [R1+0x338] ;  /* 0x0003380001647983 */ /* 0x000f280000100a00 */
[----:B------:R-:W4:Y:S01]  /*b0c0*/  LDL.64 R102, [R1+0x398] ;  /* 0x0003980001667983 */ /* 0x000f220000100a00 */
[----:B0-----:R-:W-:-:S05]  /*b0d0*/  FADD.FTZ R2, R149, R2 ;  /* 0x0000000295027221 */ /* 0x001fca0000010000 */
        /* <DEDUP_REMOVED lines=117> */
[C---:B---3--:R-:W-:Y:S01]  /*b830*/  FMUL.FTZ R73, R189.reuse, R73 ;  /* 0x00000049bd497220 */ /* 0x048fe20000410000 */
[C---:B------:R-:W-:Y:S01]  /*b840*/  FMUL.FTZ R72, R189.reuse, R72 ;  /* 0x00000048bd487220 */ /* 0x040fe20000410000 */
        /* <DEDUP_REMOVED lines=99> */
.L_x_11655:
[----:B------:R-:W-:Y:S05]  /*be80*/  BSYNC B0 ;  /* 0x0000000000007941 */ /* 0x000fea0003800000 */
.L_x_11654:
        /* <DEDUP_REMOVED lines=8> */
.L_x_11657:
[----:B------:R-:W-:Y:S05]  /*bf10*/  BSYNC B0 ;  /* 0x0000000000007941 */ /* 0x000fea0003800000 */
.L_x_11656:
[----:B------:R-:W-:Y:S04]  /*bf20*/  BSSY B0, `(.L_x_11658) ;  /* 0x0000004000007945 */ /* 0x000fe80003800000 */
[----:B-1----:R-:W-:Y:S05]  /*bf30*/  @P0 BRA `(.L_x_11659) ;  /* 0x0000000000080947 */ /* 0x002fea0003800000 */
[----:B------:R-:W1:Y:S02]  /*bf40*/  SYNCS.PHASECHK.TRANS64.TRYWAIT P0, [R2+URZ], R3 ;  /* 0x00000003020075a7 */ /* 0x000e64000800017f */
[----:B-1----:R-:W-:Y:S05]  /*bf50*/  @!P0 BRA `(.L_x_11660) ;  /* 0x0000013c00a88947 */ /* 0x002fea0003800000 */
.L_x_11659:
[----:B------:R-:W-:Y:S05]  /*bf60*/  BSYNC B0 ;  /* 0x0000000000007941 */ /* 0x000fea0003800000 */
.L_x_11658:
        /* <DEDUP_REMOVED lines=796> */
.L_x_11662:
[----:B------:R-:W-:Y:S05]  /*f130*/  BSYNC B0 ;  /* 0x0000000000007941 */ /* 0x000fea0003800000 */
.L_x_11661:
        /* <DEDUP_REMOVED lines=9> */
.L_x_11644:
[----:B------:R-:W-:-:S13]  /*f1d0*/  ISETP.GE.AND P0, PT, R10, UR42, PT ;  /* 0x0000002a0a007c0c */ /* 0x000fda000bf06270 */
[----:B------:R-:W-:Y:S05]  /*f1e0*/  @!P0 BRA `(.L_x_11664) ;  /* 0x0000007000f88947 */ /* 0x000fea0003800000 */
.L_x_11697:
        /* <DEDUP_REMOVED lines=20> */
.L_x_11666:
[----:B------:R-:W-:Y:S05]  /*f330*/  BSYNC B0 ;  /* 0x0000000000007941 */ /* 0x000fea0003800000 */
.L_x_11665:
        /* <DEDUP_REMOVED lines=9> */
.L_x_11668:
[----:B------:R-:W-:Y:S05]  /*f3d0*/  BSYNC B0 ;  /* 0x0000000000007941 */ /* 0x000fea0003800000 */
.L_x_11667:
[----:B------:R-:W-:Y:S04]  /*f3e0*/  BSSY B0, `(.L_x_11669) ;  /* 0x0000006000007945 */ /* 0x000fe80003800000 */
[----:B--2---:R-:W-:Y:S05]  /*f3f0*/  @P0 BRA `(.L_x_11670) ;  /* 0x0000000000100947 */ /* 0x004fea0003800000 */
[----:B-----5:R-:W-:Y:S01]  /*f400*/  IMAD R6, R6, 0x8, R3 ;  /* 0x0000000806067824 */ /* 0x020fe200078e0203 */
[----:B------:R-:W-:-:S04]  /*f410*/  SHF.L.U32 R7, R7, 0x1f, RZ ;  /* 0x0000001f07077819 */ /* 0x000fc800000006ff */
[----:B------:R-:W2:Y:S02]  /*f420*/  SYNCS.PHASECHK.TRANS64.TRYWAIT P0, [R6+URZ], R7 ;  /* 0x00000007060075a7 */ /* 0x000ea4000800017f */
[----:B--2---:R-:W-:Y:S05]  /*f430*/  @!P0 BRA `(.L_x_11671) ;  /* 0x0000010800848947 */ /* 0x004fea0003800000 */
.L_x_11670:
[----:B------:R-:W-:Y:S05]  /*f440*/  BSYNC B0 ;  /* 0x0000000000007941 */ /* 0x000fea0003800000 */
.L_x_11669:
        /* <DEDUP_REMOVED lines=59> */
.L_x_11673:
[----:B------:R-:W-:Y:S05]  /*f800*/  BSYNC B0 ;  /* 0x0000000000007941 */ /* 0x000fea0003800000 */
.L_x_11672:
        /* <DEDUP_REMOVED lines=40> */
[----:B------:R-:W-:Y:S01]  /*fa90*/  FMUL.FTZ R33, R47, R8 ;  /* 0x000000082f217220 */ /* 0x000fe20000410000 */
[----:B------:R-:W-:-:S02]  /*faa0*/  LEA.HI R46, R40, R11, RZ, 0x2 ;  /* 0x0000000b282e7211 */ /* 0x000fc400078f10ff */
[--C-:B------:R-:W-:Y:S02]  /*fab0*/  SHF.R.S32.HI R40, RZ, 0x2, R45.reuse ;  /* 0x00000002ff287819 */ /* 0x100fe4000001142d */
[----:B------:R-:W-:Y:S02]  /*fac0*/  SHF.R.S32.HI R47, RZ, 0x1f, R45 ;  /* 0x0000001fff2f7819 */ /* 0x000fe4000001142d */
[----:B------:R-:W-:Y:S02]  /*fad0*/  LOP3.LUT R46, R46, 0xfffffffc, RZ, 0xc0, !PT ;  /* 0xfffffffc2e2e7812 */ /* 0x000fe400078ec0ff */
[----:B------:R-:W-:Y:S02]  /*fae0*/  LEA.HI R47, R47, R40, RZ, 0x3 ;  /* 0x000000282f2f7211 */ /* 0x000fe400078f18ff */
[----:B------:R-:W-:Y:S01]  /*faf0*/  LEA.HI R43, R43, R44, RZ, 0x5 ;  /* 0x0000002c2b2b7211 */ /* 0x000fe200078f28ff */
[----:B------:R-:W-:Y:S01]  /*fb00*/  IMAD.IADD R46, R11, 0x1, -R46 ;  /* 0x000000010b2e7824 */ /* 0x000fe200078e0a2e */
[----:B------:R-:W-:-:S02]  /*fb10*/  LOP3.LUT R47, R47, 0xfffffff8, RZ, 0xc0, !PT ;  /* 0xfffffff82f2f7812 */ /* 0x000fc400078ec0ff */
[----:B------:R-:W-:-:S03]  /*fb20*/  SHF.R.S32.HI R11, RZ, 0x7, R42 ;  /* 0x00000007ff0b7819 */ /* 0x000fc6000001142a */
[----:B------:R-:W-:Y:S01]  /*fb30*/  IMAD.IADD R47, R40, 0x1, -R47 ;  /* 0x00000001282f7824 */ /* 0x000fe200078e0a2f */
[----:B------:R-:W-:Y:S02]  /*fb40*/  LEA.HI R42, R42, R11, RZ, 0x1 ;  /* 0x0000000b2a2a7211 */ /* 0x000fe400078f08ff */
        /* <DEDUP_REMOVED lines=11> */
[----:B------:R-:W-:Y:S01]  /*fc00*/  @P0 SHF.R.U32.HI R43, RZ, R15, R14 ;  /* 0x0000000fff2b0219 */ /* 0x000fe2000001160e */
[----:B------:R-:W-:Y:S01]  /*fc10*/  IMAD.MOV.U32 R11, RZ, RZ, -0x60 ;  /* 0xffffffa0ff0b7424 */ /* 0x000fe200078e00ff */
[----:B------:R-:W-:Y:S01]  /*fc20*/  LOP3.LUT R45, R45, 0x7ffffffc, RZ, 0xc0, !PT ;  /* 0x7ffffffc2d2d7812 */ /* 0x000fe200078ec0ff */
[-C--:B------:R-:W-:Y:S02]  /*fc30*/  FMUL.FTZ R9, R26, R8.reuse ;  /* 0x000000081a097220 */ /* 0x080fe40000410000 */
        /* <DEDUP_REMOVED lines=106> */
.L_x_11679:
[----:B------:R-:W-:Y:S05]  /*102e0*/  BSYNC B2 ;  /* 0x0000000000027941 */ /* 0x000fea0003800000 */
.L_x_11678:
[----:B------:R-:W-:Y:S01]  /*102f0*/  LOP3.LUT R7, RZ, R7, RZ, 0x33, !PT ;  /* 0x00000007ff077212 */ /* 0x000fe200078e33ff */
[----:B------:R-:W-:Y:S06]  /*10300*/  BRA `(.L_x_11680) ;  /* 0x0000000000187947 */ /* 0x000fec0003800000 */
.L_x_11677:
[----:B------:R-:W-:-:S13]  /*10310*/  ISETP.NE.AND P0, PT, R4, 0x1, PT ;  /* 0x000000010400780c */ /* 0x000fda0003f05270 */
[----:B------:R-:W-:Y:S05]  /*10320*/  @!P0 BRA `(.L_x_11680) ;  /* 0x0000000000108947 */ /* 0x000fea0003800000 */
[----:B------:R-:W2:Y:S04]  /*10330*/  LDL R8, [R12+0x1c] ;  /* 0x00001c000c087983 */ /* 0x000ea80000100800 */
[----:B------:R-:W3:Y:S01]  /*10340*/  LDL R14, [R12+0x20] ;  /* 0x000020000c0e7983 */ /* 0x000ee20000100800 */
[----:B--2---:R-:W-:-:S05]  /*10350*/  IMAD.HI.U32 R7, R7, R8, RZ ;  /* 0x0000000807077227 */ /* 0x004fca00078e00ff */
[----:B---3--:R-:W-:-:S07]  /*10360*/  SHF.R.U32.HI R7, RZ, R14, R7 ;  /* 0x0000000eff077219 */ /* 0x008fce0000011607 */
.L_x_11680:
[----:B------:R-:W-:Y:S05]  /*10370*/  BSYNC B1 ;  /* 0x0000000000017941 */ /* 0x000fea0003800000 */
.L_x_11676:
[----:B------:R-:W-:-:S05]  /*10380*/  IMAD R7, R4, R7, R50 ;  /* 0x0000000704077224 */ /* 0x000fca00078e0232 */
[----:B------:R-:W-:Y:S02]  /*10390*/  VIMNMX R6, R6, R7, !PT ;  /* 0x0000000706067248 */ /* 0x000fe40007fe0100 */
[----:B------:R-:W-:-:S07]  /*103a0*/  VIADDMNMX R5, R7, R4, R5, PT ;  /* 0x0000000407057246 */ /* 0x000fce0003800105 */
.L_x_11675:
[----:B------:R-:W-:Y:S05]  /*103b0*/  BSYNC B0 ;  /* 0x0000000000007941 */ /* 0x000fea0003800000 */
.L_x_11674:
        /* <DEDUP_REMOVED lines=132> */
.L_x_11686:
[----:B------:R-:W-:Y:S05]  /*10c00*/  BSYNC B2 ;  /* 0x0000000000027941 */ /* 0x000fea0003800000 */
.L_x_11685:
[----:B------:R-:W-:Y:S01]  /*10c10*/  LOP3.LUT R3, RZ, R3, RZ, 0x33, !PT ;  /* 0x00000003ff037212 */ /* 0x000fe200078e33ff */
[----:B------:R-:W-:Y:S06]  /*10c20*/  BRA `(.L_x_11687) ;  /* 0x0000000000187947 */ /* 0x000fec0003800000 */
.L_x_11684:
[----:B------:R-:W-:-:S13]  /*10c30*/  ISETP.NE.AND P6, PT, R4, 0x1, PT ;  /* 0x000000010400780c */ /* 0x000fda0003fc5270 */
[----:B------:R-:W-:Y:S05]  /*10c40*/  @!P6 BRA `(.L_x_11687) ;  /* 0x000000000010e947 */ /* 0x000fea0003800000 */
[----:B------:R-:W2:Y:S04]  /*10c50*/  LDL R2, [R12+0x1c] ;  /* 0x00001c000c027983 */ /* 0x000ea80000100800 */
[----:B------:R-:W3:Y:S01]  /*10c60*/  LDL R8, [R12+0x20] ;  /* 0x000020000c087983 */ /* 0x000ee20000100800 */
[----:B--2---:R-:W-:-:S05]  /*10c70*/  IMAD.HI.U32 R3, R3, R2, RZ ;  /* 0x0000000203037227 */ /* 0x004fca00078e00ff */
[----:B---3--:R-:W-:-:S07]  /*10c80*/  SHF.R.U32.HI R3, RZ, R8, R3 ;  /* 0x00000008ff037219 */ /* 0x008fce0000011603 */
.L_x_11687:
[----:B------:R-:W-:Y:S05]  /*10c90*/  BSYNC B1 ;  /* 0x0000000000017941 */ /* 0x000fea0003800000 */
.L_x_11683:
[----:B------:R-:W-:-:S05]  /*10ca0*/  IMAD R3, R4, R3, R50 ;  /* 0x0000000304037224 */ /* 0x000fca00078e0232 */
[----:B------:R-:W-:Y:S02]  /*10cb0*/  VIADDMNMX R5, R3, R4, R5, PT ;  /* 0x0000000403057246 */ /* 0x000fe40003800105 */
[----:B------:R-:W-:-:S07]  /*10cc0*/  VIMNMX R6, R6, R3, !PT ;  /* 0x0000000306067248 */ /* 0x000fce0007fe0100 */
.L_x_11682:
[----:B------:R-:W-:Y:S05]  /*10cd0*/  BSYNC B0 ;  /* 0x0000000000007941 */ /* 0x000fea0003800000 */
.L_x_11681:
        /* <DEDUP_REMOVED lines=68> */
[----:B------:R-:W4:Y:S03]  /*11120*/  LDL.64 R102, [R1+0x3b8] ;  /* 0x0003b80001667983 */ /* 0x000f260000100a00 */
[----:B------:R-:W-:Y:S01]  /*11130*/  ISETP.LT.OR P0, PT, R5, 0x29, P0 ;  /* 0x000000290500780c */ /* 0x000fe20000701670 */
[----:B------:R-:W4:Y:S03]  /*11140*/  LDL R191, [R1+0x28] ;  /* 0x0000280001bf7983 */ /* 0x000f260000100800 */
        /* <DEDUP_REMOVED lines=32> */
[----:B------:R-:W-:Y:S02]  /*11350*/  ISETP.LT.OR P3, PT, R5, 0x51, P3 ;  /* 0x000000510500780c */ /* 0x000fe40001f61670 */
[----:B------:R-:W-:Y:S02]  /*11360*/  ISETP.GT.AND P0, PT, R6, 0x41, !P0 ;  /* 0x000000410600780c */ /* 0x000fe40004704270 */
[----:B------:R-:W-:Y:S02]  /*11370*/  ISETP.NE.AND P6, PT, R47, RZ, PT ;  /* 0x000000ff2f00720c */ /* 0x000fe40003fc5270 */
[C---:B------:R-:W-:Y:S02]  /*11380*/  ISETP.LT.OR P0, PT, R5.reuse, 0x42, P0 ;  /* 0x000000420500780c */ /* 0x040fe40000701670 */
[----:B------:R-:W-:-:S02]  /*11390*/  ISETP.LT.OR P1, PT, R5, 0x49, P1 ;  /* 0x000000490500780c */ /* 0x000fc40000f21670 */
[----:B------:R-:W-:Y:S02]  /*113a0*/  FSEL R134, R134, -INF , !P0 ;  /* 0xff80000086867808 */ /* 0x000fe40004000000 */
[----:B------:R-:W-:Y:S02]  /*113b0*/  FSEL R171, R171, -INF , !P1 ;  /* 0xff800000abab7808 */ /* 0x000fe40004800000 */
[----:B------:R-:W-:Y:S02]  /*113c0*/  FSEL R151, R151, -INF , !P2 ;  /* 0xff80000097977808 */ /* 0x000fe40005000000 */
[----:B------:R-:W-:Y:S02]  /*113d0*/  ISETP.LT.OR P4, PT, R5, 0x52, P4 ;  /* 0x000000520500780c */ /* 0x000fe40002781670 */
[----:B------:R-:W-:Y:S02]  /*113e0*/  FSEL R173, R173, -INF , !P3 ;  /* 0xff800000adad7808 */ /* 0x000fe40005800000 */
[----:B------:R-:W-:-:S02]  /*113f0*/  ISETP.GT.AND P0, PT, R6, 0x59, !P6 ;  /* 0x000000590600780c */ /* 0x000fc40007704270 */
[----:B------:R-:W-:Y:S02]  /*11400*/  ISETP.LT.OR P5, PT, R5, 0x59, P5 ;  /* 0x000000590500780c */ /* 0x000fe40002fa1670 */
[----:B------:R-:W-:Y:S02]  /*11410*/  FSEL R13, R13, -INF , !P4 ;  /* 0xff8000000d0d7808 */ /* 0x000fe40006000000 */
[----:B------:R-:W-:Y:S02]  /*11420*/  ISETP.LT.OR P0, PT, R5, 0x5a, P0 ;  /* 0x0000005a0500780c */ /* 0x000fe40000701670 */
[----:B------:R-:W-:Y:S02]  /*11430*/  FSEL R15, R15, -INF , !P5 ;  /* 0xff8000000f0f7808 */ /* 0x000fe40006800000 */
[----:B------:R-:W-:Y:S02]  /*11440*/  FSEL R11, R11, -INF , !P0 ;  /* 0xff8000000b0b7808 */ /* 0x000fe40004000000 */
        /* <DEDUP_REMOVED lines=44> */
[----:B------:R-:W-:-:S04]  /*11710*/  FMNMX.FTZ R2, R173, R2, !PT ;  /* 0x00000002ad027209 */ /* 0x000fc80007810000 */
[----:B------:R-:W-:Y:S01]  /*11720*/  FMNMX.FTZ R2, R13, R2, !PT ;  /* 0x000000020d027209 */ /* 0x000fe20007810000 */
[----:B------:R-:W0:Y:S03]  /*11730*/  SHFL.BFLY PT, R7, R4, 0x2, 0x1f ;  /* 0x0c401f0004077f89 */ /* 0x000e2600000e0000 */
[----:B------:R-:W-:-:S04]  /*11740*/  FMNMX.FTZ R2, R15, R2, !PT ;  /* 0x000000020f027209 */ /* 0x000fc80007810000 */
[----:B------:R-:W-:Y:S02]  /*11750*/  FMNMX.FTZ R5, R11, R2, !PT ;  /* 0x000000020b057209 */ /* 0x000fe40007810000 */
[----:B------:R-:W2:Y:S04]  /*11760*/  LDL.64 R2, [R1+0x3f0] ;  /* 0x0003f00001027983 */ /* 0x000ea80000100a00 */
[----:B------:R-:W-:Y:S04]  /*11770*/  STL.64 [R1+0x3e0], R4 ;  /* 0x0003e00401007387 */ /* 0x000fe80000100a00 */
[----:B------:R-:W3:Y:S01]  /*11780*/  LDL R21, [R1+0x3e4] ;  /* 0x0003e40001157983 */ /* 0x000ee20000100800 */
[----:B0-----:R-:W-:-:S05]  /*11790*/  FMNMX.FTZ R7, R4, R7, !PT ;  /* 0x0000000704077209 */ /* 0x001fca0007810000 */
[----:B------:R-:W0:Y:S02]  /*117a0*/  SHFL.BFLY PT, R14, R7, 0x1, 0x1f ;  /* 0x0c201f00070e7f89 */ /* 0x000e2400000e0000 */
[----:B0-----:R-:W-:Y:S02]  /*117b0*/  FMNMX.FTZ R6, R7, R14, !PT ;  /* 0x0000000e07067209 */ /* 0x001fe40007810000 */
[----:B------:R-:W4:Y:S04]  /*117c0*/  LDL R14, [R1+0x400] ;  /* 0x00040000010e7983 */ /* 0x000f280000100800 */
[----:B------:R-:W-:Y:S04]  /*117d0*/  STL [R1+0x3e0], R6 ;  /* 0x0003e00601007387 */ /* 0x000fe80000100800 */
[----:B------:R-:W4:Y:S04]  /*117e0*/  LDL R25, [R1+0x3e0] ;  /* 0x0003e00001197983 */ /* 0x000f280000100800 */
[----:B---3--:R-:W0:Y:S02]  /*117f0*/  SHFL.BFLY PT, R4, R21, 0x2, 0x1f ;  /* 0x0c401f0015047f89 */ /* 0x008e2400000e0000 */
[----:B0-----:R-:W-:-:S05]  /*11800*/  FMNMX.FTZ R5, R4, R21, !PT ;  /* 0x0000001504057209 */ /* 0x001fca0007810000 */
[----:B------:R-:W0:Y:S01]  /*11810*/  SHFL.BFLY PT, R202, R5, 0x1, 0x1f ;  /* 0x0c201f0005ca7f89 */ /* 0x000e2200000e0000 */
[----:B----4-:R-:W-:Y:S01]  /*11820*/  FMUL.FTZ R7, R14, R25 ;  /* 0x000000190e077220 */ /* 0x010fe20000410000 */
[----:B------:R-:W-:-:S04]  /*11830*/  FSETP.NEU.FTZ.AND P0, PT, R25, -INF , PT ;  /* 0xff8000001900780b */ /* 0x000fc80003f1d000 */
[----:B------:R-:W-:Y:S02]  /*11840*/  FSEL R7, R7, RZ, P0 ;  /* 0x000000ff07077208 */ /* 0x000fe40000000000 */
[----:B0-----:R-:W-:Y:S02]  /*11850*/  FMNMX.FTZ R202, R5, R202, !PT ;  /* 0x000000ca05ca7209 */ /* 0x001fe40007810000 */
        /* <DEDUP_REMOVED lines=26> */
[----:B------:R-:W-:Y:S01]  /*11a00*/  FMUL.FTZ R7, R202, R14 ;  /* 0x0000000eca077220 */ /* 0x000fe20000410000 */
        /* <DEDUP_REMOVED lines=60> */
[-CC-:B------:R-:W-:Y:S01]  /*11dd0*/  FFMA.FTZ R173, R173, R14.reuse, -R7.reuse ;  /* 0x0000000eadad7223 */ /* 0x180fe20000010807 */
[----:B------:R-:W2:Y:S06]  /*11de0*/  LDL.64 R54, [R1+0x1e8] ;  /* 0x0001e80001367983 */ /* 0x000eac0000100a00 */
[----:B------:R-:W-:Y:S01]  /*11df0*/  MUFU.EX2 R168, R168 ;  /* 0x000000a800a87308 */ /* 0x000fe20000000800 */
[----:B------:R-:W-:-:S07]  /*11e00*/  FFMA.FTZ R13, R13, R14, -R7 ;  /* 0x0000000e0d0d7223 */ /* 0x000fce0000010807 */
[----:B------:R-:W-:Y:S01]  /*11e10*/  MUFU.EX2 R170, R170 ;  /* 0x000000aa00aa7308 */ /* 0x000fe20000000800 */
[----:B------:R-:W-:-:S07]  /*11e20*/  FFMA.FTZ R175, R15, R14, -R7 ;  /* 0x0000000e0faf7223 */ /* 0x000fce0000010807 */
[----:B------:R-:W-:Y:S01]  /*11e30*/  MUFU.EX2 R144, R144 ;  /* 0x0000009000907308 */ /* 0x000fe20000000800 */
[----:B------:R-:W-:Y:S01]  /*11e40*/  FFMA.FTZ R11, R11, R14, -R7 ;  /* 0x0000000e0b0b7223 */ /* 0x000fe20000010807 */
[----:B------:R-:W2:Y:S04]  /*11e50*/  LDL.64 R46, [R1+0x228] ;  /* 0x00022800012e7983 */ /* 0x000ea80000100a00 */
[----:B------:R-:W2:Y:S02]  /*11e60*/  LDL.64 R42, [R1+0x258] ;  /* 0x00025800012a7983 */ /* 0x000ea40000100a00 */
[----:B------:R-:W1:Y:S01]  /*11e70*/  MUFU.EX2 R179, R179 ;  /* 0x000000b300b37308 */ /* 0x000e620000000800 */
[----:B0-----:R-:W-:Y:S01]  /*11e80*/  FFMA.FTZ R3, R3, R150, R153 ;  /* 0x0000009603037223 */ /* 0x001fe20000010099 */
[----:B------:R-:W2:Y:S06]  /*11e90*/  LDL.64 R40, [R1+0x268] ;  /* 0x0002680001287983 */ /* 0x000eac0000100a00 */
[----:B------:R-:W-:Y:S08]  /*11ea0*/  MUFU.EX2 R172, R172 ;  /* 0x000000ac00ac7308 */ /* 0x000ff00000000800 */
[----:B------:R-:W-:Y:S08]  /*11eb0*/  MUFU.EX2 R143, R143 ;  /* 0x0000008f008f7308 */ /* 0x000ff00000000800 */
[----:B------:R-:W-:Y:S08]  /*11ec0*/  MUFU.EX2 R174, R174 ;  /* 0x000000ae00ae7308 */ /* 0x000ff00000000800 */
[----:B------:R-:W-:Y:S01]  /*11ed0*/  MUFU.EX2 R183, R183 ;  /* 0x000000b700b77308 */ /* 0x000fe20000000800 */
[C---:B------:R-:W-:Y:S01]  /*11ee0*/  FMUL.FTZ R99, R190.reuse, R99 ;  /* 0x00000063be637220 */ /* 0x040fe20000410000 */
[----:B------:R-:W-:Y:S01]  /*11ef0*/  FMUL.FTZ R98, R190, R98 ;  /* 0x00000062be627220 */ /* 0x000fe20000410000 */
        /* <DEDUP_REMOVED lines=78> */
[----:B0-----:R-:W-:Y:S01]  /*123e0*/  FADD.FTZ R2, R13, R2 ;  /* 0x000000020d027221 */ /* 0x001fe20000010000 */
[----:B------:R0:W-:Y:S02]  /*123f0*/  STL.64 [R1+0x3c0], R98 ;  /* 0x0003c06201007387 */ /* 0x0001e40000100a00 */
[----:B------:R-:W-:Y:S02]  /*12400*/  FADD.FTZ R96, R174, R3 ;  /* 0x00000003ae607221 */ /* 0x000fe40000010000 */
[----:B------:R-:W2:Y:S01]  /*12410*/  LDL.64 R4, [R1+0x2e8] ;  /* 0x0002e80001047983 */ /* 0x000ea20000100a00 */
[----:B-1----:R-:W-:Y:S01]  /*12420*/  FADD.FTZ R100, R175, R2 ;  /* 0x00000002af647221 */ /* 0x002fe20000010000 */
[----:B------:R-:W-:Y:S02]  /*12430*/  FADD.FTZ R2, R183, R96 ;  /* 0x00000060b7027221 */ /* 0x000fe40000010000 */
[----:B------:R-:W2:Y:S04]  /*12440*/  LDL.64 R6, [R1+0x328] ;  /* 0x0003280001067983 */ /* 0x000ea80000100a00 */
[----:B------:R-:W2:Y:S01]  /*12450*/  LDL.64 R96, [R1+0x338] ;  /* 0x0003380001607983 */ /* 0x000ea20000100a00 */
[----:B---3--:R-:W-:-:S03]  /*12460*/  FADD.FTZ R3, R11, R100 ;  /* 0x000000640b037221 */ /* 0x008fc60000010000 */
[----:B------:R-:W3:Y:S04]  /*12470*/  LDL.64 R100, [R1+0x388] ;  /* 0x0003880001647983 */ /* 0x000ee80000100a00 */
[----:B0-----:R-:W3:Y:S04]  /*12480*/  LDL.64 R98, [R1+0x398] ;  /* 0x0003980001627983 */ /* 0x001ee80000100a00 */
        /* <DEDUP_REMOVED lines=83> */
[----:B------:R-:W-:Y:S01]  /*129c0*/  FMUL.FTZ R80, R190, R80 ;  /* 0x00000050be507220 */ /* 0x000fe20000410000 */
[C---:B------:R-:W-:Y:S01]  /*129d0*/  FMUL.FTZ R106, R150.reuse, R106 ;  /* 0x0000006a966a7220 */ /* 0x040fe20000410000 */
[----:B------:R-:W-:Y:S01]  /*129e0*/  FMUL.FTZ R105, R150, R105 ;  /* 0x0000006996697220 */ /* 0x000fe20000410000 */
        /* <DEDUP_REMOVED lines=36> */
[C---:B------:R-:W-:Y:S01]  /*12c30*/  FMUL.FTZ R15, R150.reuse, R15 ;  /* 0x0000000f960f7220 */ /* 0x040fe20000410000 */
[----:B------:R-:W-:Y:S02]  /*12c40*/  FMUL.FTZ R14, R150, R14 ;  /* 0x0000000e960e7220 */ /* 0x000fe40000410000 */
[----:B------:R0:W-:Y:S01]  /*12c50*/  STL.64 [R1+0x220], R124 ;  /* 0x0002207c01007387 */ /* 0x0001e20000100a00 */
[----:B------:R-:W-:-:S03]  /*12c60*/  LOP3.LUT R191, R191, 0x1, RZ, 0xfc, !PT ;  /* 0x00000001bfbf7812 */ /* 0x000fc600078efcff */
        /* <DEDUP_REMOVED lines=95> */
.L_x_11689:
[----:B------:R-:W-:Y:S05]  /*13260*/  BSYNC B0 ;  /* 0x0000000000007941 */ /* 0x000fea0003800000 */
.L_x_11688:
        /* <DEDUP_REMOVED lines=8> */
.L_x_11691:
[----:B------:R-:W-:Y:S05]  /*132f0*/  BSYNC B0 ;  /* 0x0000000000007941 */ /* 0x000fea0003800000 */
.L_x_11690:
[----:B------:R-:W-:Y:S04]  /*13300*/  BSSY B0, `(.L_x_11692) ;  /* 0x0000004000007945 */ /* 0x000fe80003800000 */
[----:B-1----:R-:W-:Y:S05]  /*13310*/  @P0 BRA `(.L_x_11693) ;  /* 0x0000000000080947 */ /* 0x002fea0003800000 */
[----:B------:R-:W1:Y:S02]  /*13320*/  SYNCS.PHASECHK.TRANS64.TRYWAIT P0, [R2+URZ], R3 ;  /* 0x00000003020075a7 */ /* 0x000e64000800017f */
[----:B-1----:R-:W-:Y:S05]  /*13330*/  @!P0 BRA `(.L_x_11694) ;  /* 0x000000c800d88947 */ /* 0x002fea0003800000 */
.L_x_11693:
[----:B------:R-:W-:Y:S05]  /*13340*/  BSYNC B0 ;  /* 0x0000000000007941 */ /* 0x000fea0003800000 */
.L_x_11692:
        /* <DEDUP_REMOVED lines=798> */
.L_x_11696:
[----:B------:R-:W-:Y:S05]  /*16530*/  BSYNC B0 ;  /* 0x0000000000007941 */ /* 0x000fea0003800000 */
.L_x_11695:
        /* <DEDUP_REMOVED lines=9> */
.L_x_11664:
        /* <DEDUP_REMOVED lines=308> */
.L_x_11699:
[----:B------:R-:W-:Y:S05]  /*17910*/  BSYNC B0 ;  /* 0x0000000000007941 */ /* 0x000fea0003800000 */
.L_x_11698:
[----:B------:R-:W-:-:S12]  /*17920*/  UIADD3 UR61, UR61, 0x1, URZ ;  /* 0x000000013d3d7890 */ /* 0x000fd8000fffe03f */
.L_x_11597:
[----:B------:R-:W2:Y:S08]  /*17930*/  S2UR UR12, SR_CgaCtaId ;  /* 0x00000000000c79c3 */ /* 0x000eb00000008800 */
[----:B------:R-:W-:Y:S06]  /*17940*/  BAR.SYNC.DEFER_BLOCKING 0x5, 0x180 ;  /* 0x0146000000007b1d */ /* 0x000fec0000010000 */
[----:B------:R-:W-:Y:S01]  /*17950*/  UMOV UR44, 0x400 ;  /* 0x00000400002c7882 */ /* 0x000fe20000000000 */
[----:B------:R-:W-:Y:S01]  /*17960*/  BSSY B0, `(.L_x_11700) ;  /* 0x0000293000007945 */ /* 0x000fe20003800000 */
[----:B--2---:R-:W-:-:S09]  /*17970*/  ULEA UR44, UR12, UR44, 0x18 ;  /* 0x0000002c0c2c7291 */ /* 0x004fd2000f8ec03f */
[----:B0-----:R-:W0:Y:S02]  /*17980*/  LDS.128 R4, [UR44+0x228d0] ;  /* 0x0228d02cff047984 */ /* 0x001e240008000c00 */
[----:B0-----:R-:W-:Y:S02]  /*17990*/  R2UR UR5, R5 ;  /* 0x00000000050572ca */ /* 0x001fe400000e0000 */
[----:B------:R-:W-:Y:S02]  /*179a0*/  R2UR UR7, R6 ;  /* 0x00000000060772ca */ /* 0x000fe400000e0000 */
[----:B------:R-:W-:Y:S01]  /*179b0*/  R2UR UR6, R7 ;  /* 0x00000000070672ca */ /* 0x000fe200000e0000 */
[----:B------:R-:W-:Y:S06]  /*179c0*/  BAR.ARV 0x4, 0x180 ;  /* 0x0106000000007b1d */ /* 0x000fec0000002000 */
[----:B------:R-:W-:Y:S08]  /*179d0*/  @P0 BRA `(.L_x_11701) ;  /* 0x0000001800d00947 */ /* 0x000ff00003800000 */
[----:B------:R-:W2:Y:S01]  /*179e0*/  LDL.128 R136, [R1+0x1d0] ;  /* 0x0001d00001887983 */ /* 0x000ea20000100c00 */
[----:B------:R-:W-:-:S03]  /*179f0*/  ULDC.64 UR8, c[0x0][0xc00] ;  /* 0x0003000000087ab9 */ /* 0x000fc60000000a00 */
        /* <DEDUP_REMOVED lines=31> */
[----:B------:R-:W-:-:S04]  /*17bf0*/  UISETP.NE.U32.AND UP0, UPT, UR8, URZ, UPT ;  /* 0x0000003f0800728c */ /* 0x000fc8000bf05070 */
[----:B------:R-:W-:-:S03]  /*17c00*/  UISETP.NE.AND.EX UP0, UPT, UR9, URZ, UPT, UP0 ;  /* 0x0000003f0900728c */ /* 0x000fc6000bf05300 */
[----:B------:R-:W-:Y:S02]  /*17c10*/  ULDC.64 UR8, c[0x0][0xc00] ;  /* 0x0003000000087ab9 */ /* 0x000fe40000000a00 */
[----:B------:R-:W-:-:S06]  /*17c20*/  UIMAD.WIDE UR8, UR60, 0x4, UR8 ;  /* 0x000000043c0878a5 */ /* 0x000fcc000f8e0208 */
[----:B------:R-:W-:Y:S02]  /*17c30*/  IMAD.U32 R2, RZ, RZ, UR8 ;  /* 0x00000008ff027e24 */ /* 0x000fe4000f8e00ff */
[----:B------:R-:W-:Y:S01]  /*17c40*/  IMAD.U32 R3, RZ, RZ, UR9 ;  /* 0x00000009ff037e24 */ /* 0x000fe2000f8e00ff */
[----:B------:R-:W-:Y:S02]  /*17c50*/  ULDC.64 UR8, c[0x0][0xc08] ;  /* 0x0003020000087ab9 */ /* 0x000fe40000000a00 */
[----:B------:R-:W-:-:S04]  /*17c60*/  UISETP.NE.U32.AND UP1, UPT, UR8, URZ, UPT ;  /* 0x0000003f0800728c */ /* 0x000fc8000bf25070 */
[----:B------:R-:W-:Y:S01]  /*17c70*/  UISETP.NE.AND.EX UP1, UPT, UR9, URZ, UPT, UP1 ;  /* 0x0000003f0900728c */ /* 0x000fe2000bf25310 */
[----:B------:R-:W-:Y:S01]  /*17c80*/  PLOP3.LUT P1, PT, PT, PT, UP0, 0x80, 0x0 ;  /* 0x000000000000781c */ /* 0x000fe20003f2f008 */
[----:B------:R-:W-:Y:S04]  /*17c90*/  BAR.SYNC.DEFER_BLOCKING 0x1, 0x100 ;  /* 0x0044000000007b1d */ /* 0x000fe80000010000 */
[----:B------:R-:W-:-:S05]  /*17ca0*/  PLOP3.LUT P2, PT, PT, PT, UP1, 0x80, 0x0 ;  /* 0x000000000000781c */ /* 0x000fca0003f4f018 */
[----:B------:R-:W-:Y:S02]  /*17cb0*/  @UP1 ULDC.64 UR8, c[0x0][0xc08] ;  /* 0x0003020000081ab9 */ /* 0x000fe40000000a00 */
[----:B------:R-:W-:Y:S01]  /*17cc0*/  @UP1 UIMAD.WIDE UR8, UR60, 0x4, UR8 ;  /* 0x000000043c0818a5 */ /* 0x000fe2000f8e0208 */
[----:B------:R-:W-:Y:S01]  /*17cd0*/  ULDC UR4, c[0x0][0xa88] ;  /* 0x0002a20000047ab9 */ /* 0x000fe20000000800 */
[----:B--2---:R-:W-:Y:S02]  /*17ce0*/  F2FP.F16.F32.PACK_AB R136, R137, R136 ;  /* 0x000000888988723e */ /* 0x004fe400000000ff */
[----:B------:R-:W-:Y:S02]  /*17cf0*/  F2FP.F16.F32.PACK_AB R137, R139, R138 ;  /* 0x0000008a8b89723e */ /* 0x000fe400000000ff */
[----:B---3--:R-:W-:Y:S02]  /*17d00*/  F2FP.F16.F32.PACK_AB R8, R9, R8 ;  /* 0x000000080908723e */ /* 0x008fe400000000ff */
[----:B------:R-:W-:-:S02]  /*17d10*/  F2FP.F16.F32.PACK_AB R9, R11, R10 ;  /* 0x0000000a0b09723e */ /* 0x000fc400000000ff */
[----:B----4-:R-:W-:Y:S02]  /*17d20*/  F2FP.F16.F32.PACK_AB R138, R5, R4 ;  /* 0x00000004058a723e */ /* 0x010fe400000000ff */
        /* <DEDUP_REMOVED lines=48> */
[----:B------:R-:W-:Y:S02]  /*18030*/  F2FP.F16.F32.PACK_AB R120, R121, R120 ;  /* 0x000000787978723e */ /* 0x000fe400000000ff */
[----:B------:R-:W-:Y:S01]  /*18040*/  F2FP.F16.F32.PACK_AB R128, R129, R128 ;  /* 0x000000808180723e */ /* 0x000fe200000000ff */
[----:B------:R-:W-:Y:S01]  /*18050*/  IMAD.U32 R5, RZ, RZ, UR4 ;  /* 0x00000004ff057e24 */ /* 0x000fe2000f8e00ff */
[----:B------:R-:W-:Y:S01]  /*18060*/  F2FP.F16.F32.PACK_AB R91, R95, R94 ;  /* 0x0000005e5f5b723e */ /* 0x000fe200000000ff */
[----:B------:R-:W-:Y:S01]  /*18070*/  IMAD.U32 R6, RZ, RZ, UR8 ;  /* 0x00000008ff067e24 */ /* 0x000fe2000f8e00ff */
[----:B------:R-:W-:Y:S01]  /*18080*/  F2FP.F16.F32.PACK_AB R97, R99, R98 ;  /* 0x000000626361723e */ /* 0x000fe200000000ff */
[----:B------:R0:W-:Y:S01]  /*18090*/  STSM.16.M88.4 [R215], R64 ;  /* 0x00000040d7007844 */ /* 0x0001e20000000200 */
[----:B------:R-:W-:Y:S01]  /*180a0*/  F2FP.F16.F32.PACK_AB R98, R101, R100 ;  /* 0x000000646562723e */ /* 0x000fe200000000ff */
[----:B------:R-:W-:Y:S01]  /*180b0*/  IMAD.U32 R7, RZ, RZ, UR9 ;  /* 0x00000009ff077e24 */ /* 0x000fe2000f8e00ff */
[----:B------:R-:W-:Y:S01]  /*180c0*/  F2FP.F16.F32.PACK_AB R99, R103, R102 ;  /* 0x000000666763723e */ /* 0x000fe200000000ff */
[----:B------:R-:W2:Y:S01]  /*180d0*/  LDC R76, c[0x0][0xbe8] ;  /* 0x0002fa00ff4c7b82 */ /* 0x000ea20000000800 */
[----:B------:R-:W-:Y:S01]  /*180e0*/  F2FP.F16.F32.PACK_AB R105, R107, R106 ;  /* 0x0000006a6b69723e */ /* 0x000fe200000000ff */
[----:B------:R0:W-:Y:S01]  /*180f0*/  STSM.16.M88.4 [R214], R72 ;  /* 0x00000048d6007844 */ /* 0x0001e20000000200 */
        /* <DEDUP_REMOVED lines=8> */
[----:B------:R-:W-:-:S02]  /*18180*/  F2FP.F16.F32.PACK_AB R122, R125, R124 ;  /* 0x0000007c7d7a723e */ /* 0x000fc400000000ff */
[----:B------:R-:W-:Y:S02]  /*18190*/  F2FP.F16.F32.PACK_AB R123, R127, R126 ;  /* 0x0000007e7f7b723e */ /* 0x000fe400000000ff */
[----:B------:R-:W-:Y:S01]  /*181a0*/  F2FP.F16.F32.PACK_AB R129, R131, R130 ;  /* 0x000000828381723e */ /* 0x000fe200000000ff */
[----:B------:R0:W-:Y:S01]  /*181b0*/  STSM.16.M88.4 [R211], R96 ;  /* 0x00000060d3007844 */ /* 0x0001e20000000200 */
[----:B------:R-:W-:Y:S02]  /*181c0*/  F2FP.F16.F32.PACK_AB R130, R133, R132 ;  /* 0x000000848582723e */ /* 0x000fe400000000ff */
[----:B------:R-:W-:Y:S01]  /*181d0*/  F2FP.F16.F32.PACK_AB R131, R135, R134 ;  /* 0x000000868783723e */ /* 0x000fe200000000ff */
[----:B------:R0:W-:Y:S04]  /*181e0*/  STSM.16.M88.4 [R210], R104 ;  /* 0x00000068d2007844 */ /* 0x0001e80000000200 */
[----:B------:R0:W-:Y:S04]  /*181f0*/  STSM.16.M88.4 [R209], R112 ;  /* 0x00000070d1007844 */ /* 0x0001e80000000200 */
[----:B------:R0:W-:Y:S04]  /*18200*/  STSM.16.M88.4 [R208], R120 ;  /* 0x00000078d0007844 */ /* 0x0001e80000000200 */
[----:B------:R0:W-:Y:S01]  /*18210*/  STSM.16.M88.4 [R207], R128 ;  /* 0x00000080cf007844 */ /* 0x0001e20000000200 */
[----:B------:R-:W-:Y:S06]  /*18220*/  BAR.SYNC.DEFER_BLOCKING 0x1, 0x100 ;  /* 0x0044000000007b1d */ /* 0x000fec0000010000 */
[----:B-1----:R-:W3:Y:S04]  /*18230*/  @P1 LDG.E R0, desc[UR36][R2.64] ;  /* 0x0000002402001981 */ /* 0x002ee8000c1e1900 */
[----:B------:R0:W5:Y:S01]  /*18240*/  @P2 LDG.E R5, desc[UR36][R6.64] ;  /* 0x0000002406052981 */ /* 0x000162000c1e1900 */
[----:B------:R-:W-:Y:S01]  /*18250*/  UMOV UR4, URZ ;  /* 0x0000003f00047c82 */ /* 0x000fe20008000000 */
[----:B------:R-:W-:-:S02]  /*18260*/  LOP3.LUT P0, RZ, R203, 0x3, RZ, 0xc0, !PT ;  /* 0x00000003cbff7812 */ /* 0x000fc4000780c0ff */
[----:B---3--:R-:W-:Y:S01]  /*18270*/  @P1 R2UR UR4, R0 ;  /* 0x00000000000412ca */ /* 0x008fe200000e0000 */
[----:B0-2---:R-:W-:-:S14]  /*18280*/  @P2 BRA `(.L_x_11702) ;  /* 0x0000000000102947 */ /* 0x005fdc0003800000 */
[----:B------:R-:W-:Y:S05]  /*18290*/  @!P1 BRA `(.L_x_11702) ;  /* 0x00000000000c9947 */ /* 0x000fea0003800000 */
[----:B------:R-:W2:Y:S04]  /*182a0*/  LDG.E R0, desc[UR36][R2.64] ;  /* 0x0000002402007981 */ /* 0x000ea8000c1e1900 */
[----:B-----5:R-:W2:Y:S02]  /*182b0*/  LDG.E R5, desc[UR36][R2.64+0x4] ;  /* 0x0000042402057981 */ /* 0x020ea4000c1e1900 */
[----:B--2---:R-:W-:-:S07]  /*182c0*/  IMAD.IADD R5, R5, 0x1, -R0 ;  /* 0x0000000105057824 */ /* 0x004fce00078e0a00 */
.L_x_11702:
[----:B-----5:R-:W-:Y:S02]  /*182d0*/  IMAD R20, R5, R76, RZ ;  /* 0x0000004c05147224 */ /* 0x020fe400078e02ff */
[----:B------:R-:W-:Y:S01]  /*182e0*/  VIADD R13, R196, UR58 ;  /* 0x0000003ac40d7c36 */ /* 0x000fe20008000000 */
[----:B------:R-:W-:Y:S01]  /*182f0*/  ISETP.NE.AND P1, PT, R76, 0x1, PT ;  /* 0x000000014c00780c */ /* 0x000fe20003f25270 */
[----:B------:R-:W-:Y:S01]  /*18300*/  USHF.R.S32.HI UR18, URZ, 0x1f, UR59 ;  /* 0x0000001f3f127899 */ /* 0x000fe2000801143b */
[----:B------:R-:W-:Y:S02]  /*18310*/  ULDC.64 UR16, c[0x0][0xb90] ;  /* 0x0002e40000107ab9 */ /* 0x000fe40000000a00 */
[----:B------:R-:W-:-:S09]  /*18320*/  ISETP.GE.OR P2, PT, R13, R20, P0 ;  /* 0x000000140d00720c */ /* 0x000fd20000746670 */
[----:B------:R-:W0:Y:S04]  /*18330*/  @P1 LDC R2, c[0x0][0xbec] ;  /* 0x0002fb00ff021b82 */ /* 0x000e280000000800 */
[----:B------:R-:W2:Y:S01]  /*18340*/  @!P2 LDL R11, [R1+0x3f0] ;  /* 0x0003f000010ba983 */ /* 0x000ea20000100800 */
[----:B------:R-:W-:Y:S01]  /*18350*/  VIADD R5, R224, UR58 ;  /* 0x0000003ae0057c36 */ /* 0x000fe20008000000 */
[----:B------:R-:W-:Y:S02]  /*18360*/  USHF.R.S32.HI UR13, URZ, 0x1f, UR60 ;  /* 0x0000001f3f0d7899 */ /* 0x000fe4000801143c */
[----:B------:R-:W1:Y:S01]  /*18370*/  @P1 LDC R3, c[0x0][0xbf0] ;  /* 0x0002fc00ff031b82 */ /* 0x000e620000000800 */
[----:B------:R-:W-:Y:S01]  /*18380*/  USHF.R.S32.HI UR9, URZ, 0x1f, UR4 ;  /* 0x0000001f3f097899 */ /* 0x000fe20008011404 */
[----:B------:R-:W-:Y:S01]  /*18390*/  IMAD.MOV.U32 R0, RZ, RZ, R5 ;  /* 0x000000ffff007224 */ /* 0x000fe200078e0005 */
[----:B------:R-:W-:Y:S01]  /*183a0*/  UIMAD UR14, UR18, UR16, URZ ;  /* 0x00000010120e72a4 */ /* 0x000fe2000f8e023f */
[----:B------:R-:W-:Y:S01]  /*183b0*/  UMOV UR8, UR4 ;  /* 0x0000000400087c82 */ /* 0x000fe20008000000 */
[----:B------:R-:W-:-:S02]  /*183c0*/  USEL UR13, UR13, URZ, !UP0 ;  /* 0x0000003f0d0d7287 */ /* 0x000fc4000c000000 */
[----:B------:R-:W-:Y:S01]  /*183d0*/  UIMAD.WIDE.U32 UR10, UR59, UR16, UR8 ;  /* 0x000000103b0a72a5 */ /* 0x000fe2000f8e0008 */
[----:B------:R-:W3:Y:S01]  /*183e0*/  @P1 LDC R77, c[0x0][0xbf0] ;  /* 0x0002fc00ff4d1b82 */ /* 0x000ee20000000800 */
[----:B------:R-:W-:Y:S02]  /*183f0*/  UIMAD UR14, UR59, UR17, UR14 ;  /* 0x000000113b0e72a4 */ /* 0x000fe4000f8e020e */
[----:B------:R-:W-:Y:S01]  /*18400*/  USEL UR19, UR60, URZ, !UP0 ;  /* 0x0000003f3c137287 */ /* 0x000fe2000c000000 */
[----:B------:R-:W-:Y:S01]  /*18410*/  ULDC.64 UR16, c[0x0][0xb98] ;  /* 0x0002e60000107ab9 */ /* 0x000fe20000000a00 */
[----:B------:R-:W-:Y:S01]  /*18420*/  UIADD3 UR11, UR11, UR14, URZ ;  /* 0x0000000e0b0b7290 */ /* 0x000fe2000fffe03f */
[----:B0-----:R-:W-:Y:S01]  /*18430*/  @P1 IMAD.HI.U32 R2, R5, R2, RZ ;  /* 0x0000000205021227 */ /* 0x001fe200078e00ff */
[----:B------:R-:W-:Y:S02]  /*18440*/  UIMAD UR8, UR13, UR16, URZ ;  /* 0x000000100d0872a4 */ /* 0x000fe4000f8e023f */
[----:B------:R-:W-:-:S02]  /*18450*/  UIMAD.WIDE.U32 UR10, UR19, UR16, UR10 ;  /* 0x00000010130a72a5 */ /* 0x000fc4000f8e000a */
[----:B------:R-:W-:Y:S01]  /*18460*/  UIMAD UR8, UR19, UR17, UR8 ;  /* 0x00000011130872a4 */ /* 0x000fe2000f8e0208 */
[----:B------:R-:W-:Y:S01]  /*18470*/  ULDC.64 UR14, c[0x0][0xb88] ;  /* 0x0002e200000e7ab9 */ /* 0x000fe20000000a00 */
[----:B-1----:R-:W-:-:S04]  /*18480*/  @P1 SHF.R.U32.HI R0, RZ, R3, R2 ;  /* 0x00000003ff001219 */ /* 0x002fc80000011602 */
[----:B------:R-:W-:Y:S01]  /*18490*/  IMAD.U32 R7, RZ, RZ, UR8 ;  /* 0x00000008ff077e24 */ /* 0x000fe2000f8e00ff */
[--C-:B------:R-:W-:Y:S01]  /*184a0*/  SHF.R.S32.HI R4, RZ, 0x1f, R0.reuse ;  /* 0x0000001fff047819 */ /* 0x100fe20000011400 */
[----:B------:R-:W-:-:S04]  /*184b0*/  IMAD.MOV R2, RZ, RZ, -R0 ;  /* 0x000000ffff027224 */ /* 0x000fc800078e0a00 */
[----:B------:R-:W-:Y:S01]  /*184c0*/  IMAD R5, R76, R2, R5 ;  /* 0x000000024c057224 */ /* 0x000fe200078e0205 */
[----:B------:R-:W-:-:S04]  /*184d0*/  IADD3 R2, P3, R0, UR10, RZ ;  /* 0x0000000a00027c10 */ /* 0x000fc8000ff7e0ff */
[----:B------:R-:W-:-:S05]  /*184e0*/  SHF.R.S32.HI R3, RZ, 0x1f, R5 ;  /* 0x0000001fff037819 */ /* 0x000fca0000011405 */
[----:B------:R-:W-:Y:S01]  /*184f0*/  IMAD R0, R3, UR14, RZ ;  /* 0x0000000e03007c24 */ /* 0x000fe2000f8e02ff */
[----:B------:R-:W-:Y:S01]  /*18500*/  IADD3.X R3, R4, UR11, R7, P3, !PT ;  /* 0x0000000b04037c10 */ /* 0x000fe20009ffe407 */
[----:B------:R-:W-:Y:S02]  /*18510*/  ULDC.64 UR10, c[0x0][0xb50] ;  /* 0x0002d400000a7ab9 */ /* 0x000fe40000000a00 */
[C---:B------:R-:W-:Y:S02]  /*18520*/  IMAD R7, R5.reuse, UR15, R0 ;  /* 0x0000000f05077c24 */ /* 0x040fe4000f8e0200 */
[----:B------:R-:W-:Y:S01]  /*18530*/  IMAD.WIDE.U32 R2, R5, UR14, R2 ;  /* 0x0000000e05027c25 */ /* 0x000fe2000f8e0002 */
[----:B------:R-:W-:-:S03]  /*18540*/  ULDC.64 UR14, c[0x0][0xaa0] ;  /* 0x0002a800000e7ab9 */ /* 0x000fc60000000a00 */
[----:B------:R-:W-:Y:S01]  /*18550*/  IMAD.IADD R3, R3, 0x1, R7 ;  /* 0x0000000103037824 */ /* 0x000fe200078e0207 */
[----:B------:R-:W-:-:S04]  /*18560*/  LEA R6, P3, R2, UR10, 0x2 ;  /* 0x0000000a02067c11 */ /* 0x000fc8000f8610ff */
[----:B------:R-:W-:Y:S01]  /*18570*/  LEA.HI.X R10, R2, UR11, R3, 0x2, P3 ;  /* 0x0000000b020a7c11 */ /* 0x000fe200098f1403 */
[----:B------:R-:W-:Y:S01]  /*18580*/  SHFL.IDX PT, R8, R6, RZ, 0x1c1f ;  /* 0x001c1fff06087589 */ /* 0x000fe200000e0000 */
[----:B------:R-:W-:-:S03]  /*18590*/  VIADD R3, R13, 0x8 ;  /* 0x000000080d037836 */ /* 0x000fc60000000000 */
[----:B------:R-:W2:Y:S02]  /*185a0*/  SHFL.IDX PT, R9, R10, RZ, 0x1c1f ;  /* 0x001c1fff0a097589 */ /* 0x000ea400000e0000 */
[----:B------:R-:W-:Y:S02]  /*185b0*/  ISETP.GE.OR P0, PT, R3, R20, P0 ;  /* 0x000000140300720c */ /* 0x000fe40000706670 */
[----:B--2---:R0:W-:Y:S11]  /*185c0*/  @!P2 ST.E desc[UR36][R8.64], R11 ;  /* 0x0000000b0800a985 */ /* 0x0041f6000c101924 */
[----:B------:R-:W2:Y:S01]  /*185d0*/  @!P0 LDL R21, [R1+0x3f4] ;  /* 0x0003f40001158983 */ /* 0x000ea20000100800 */
[----:B------:R-:W-:-:S02]  /*185e0*/  IMAD R0, R200, 0x40, R22 ;  /* 0x00000040c8007824 */ /* 0x000fc400078e0216 */
[----:B------:R-:W-:Y:S01]  /*185f0*/  IMAD.MOV.U32 R3, RZ, RZ, 0x2 ;  /* 0x00000002ff037424 */ /* 0x000fe200078e00ff */
[----:B------:R-:W-:Y:S03]  /*18600*/  SHFL.IDX PT, R54, R6, 0x1, 0x1c1f ;  /* 0x003c1f0006367f89 */ /* 0x000fe600000e0000 */
[----:B------:R-:W-:Y:S01]  /*18610*/  IMAD.WIDE R2, R0, R3, UR38 ;  /* 0x0000002600027e25 */ /* 0x000fe2000f8e0203 */
[----:B------:R-:W2:Y:S02]  /*18620*/  SHFL.IDX PT, R55, R10, 0x1, 0x1c1f ;  /* 0x003c1f000a377f89 */ /* 0x000ea400000e0000 */
[C---:B------:R-:W-:Y:S02]  /*18630*/  IADD3 R25, P4, R2.reuse, 0x3000, RZ ;  /* 0x0000300002197810 */ /* 0x040fe40007f9e0ff */
[C---:B------:R-:W-:Y:S02]  /*18640*/  IADD3 R29, P5, R2.reuse, 0x4000, RZ ;  /* 0x00004000021d7810 */ /* 0x040fe40007fbe0ff */
[----:B------:R-:W-:-:S02]  /*18650*/  IADD3 R33, P6, R2, 0x5000, RZ ;  /* 0x0000500002217810 */ /* 0x000fc40007fde0ff */
[----:B------:R-:W-:Y:S02]  /*18660*/  LOP3.LUT R24, R25, 0x380, RZ, 0xc0, !PT ;  /* 0x0000038019187812 */ /* 0x000fe400078ec0ff */
[----:B------:R-:W-:Y:S02]  /*18670*/  LOP3.LUT R28, R29, 0x380, RZ, 0xc0, !PT ;  /* 0x000003801d1c7812 */ /* 0x000fe400078ec0ff */
[----:B------:R-:W-:Y:S02]  /*18680*/  LOP3.LUT R32, R33, 0x380, RZ, 0xc0, !PT ;  /* 0x0000038021207812 */ /* 0x000fe400078ec0ff */
[C---:B------:R-:W-:Y:S02]  /*18690*/  IADD3 R7, P2, R2.reuse, 0x1000, RZ ;  /* 0x0000100002077810 */ /* 0x040fe40007f5e0ff */
[----:B------:R-:W-:Y:S02]  /*186a0*/  IADD3 R5, P3, R2, 0x2000, RZ ;  /* 0x0000200002057810 */ /* 0x000fe40007f7e0ff */
[----:B------:R-:W-:Y:S01]  /*186b0*/  SHF.R.U64 R24, R24, 0x3, RZ ;  /* 0x0000000318187819 */ /* 0x000fe200000012ff */
[--C-:B0-----:R-:W-:Y:S01]  /*186c0*/  IMAD.X R9, RZ, RZ, R3.reuse, P2 ;  /* 0x000000ffff097224 */ /* 0x101fe200010e0603 */
[----:B------:R-:W-:Y:S01]  /*186d0*/  SHF.R.U64 R28, R28, 0x3, RZ ;  /* 0x000000031c1c7819 */ /* 0x000fe200000012ff */
[----:B------:R-:W-:Y:S01]  /*186e0*/  IMAD.X R13, RZ, RZ, R3, P3 ;  /* 0x000000ffff0d7224 */ /* 0x000fe200018e0603 */
[----:B------:R-:W-:-:S02]  /*186f0*/  SHF.R.U64 R32, R32, 0x3, RZ ;  /* 0x0000000320207819 */ /* 0x000fc400000012ff */
[----:B------:R-:W-:Y:S01]  /*18700*/  LOP3.LUT R24, R24, R25, RZ, 0x3c, !PT ;  /* 0x0000001918187212 */ /* 0x000fe200078e3cff */
[--C-:B------:R-:W-:Y:S01]  /*18710*/  IMAD.X R25, RZ, RZ, R3.reuse, P4 ;  /* 0x000000ffff197224 */ /* 0x100fe200020e0603 */
        /* <DEDUP_REMOVED lines=8> */
[----:B------:R-:W-:Y:S02]  /*187a0*/  IADD3 R53, P6, R2, 0xa000, RZ ;  /* 0x0000a00002357810 */ /* 0x000fe40007fde0ff */
[----:B------:R-:W-:Y:S02]  /*187b0*/  LOP3.LUT R36, R37, 0x380, RZ, 0xc0, !PT ;  /* 0x0000038025247812 */ /* 0x000fe400078ec0ff */
[----:B------:R-:W-:Y:S02]  /*187c0*/  LOP3.LUT R40, R41, 0x380, RZ, 0xc0, !PT ;  /* 0x0000038029287812 */ /* 0x000fe400078ec0ff */
        /* <DEDUP_REMOVED lines=24> */
[C---:B------:R-:W-:Y:S02]  /*18950*/  IADD3 R57, P2, R2.reuse, 0xb000, RZ ;  /* 0x0000b00002397810 */ /* 0x040fe40007f5e0ff */
[C---:B------:R-:W-:Y:S02]  /*18960*/  IADD3 R61, P3, R2.reuse, 0xc000, RZ ;  /* 0x0000c000023d7810 */ /* 0x040fe40007f7e0ff */
[C---:B------:R-:W-:Y:S02]  /*18970*/  IADD3 R65, P4, R2.reuse, 0xd000, RZ ;  /* 0x0000d00002417810 */ /* 0x040fe40007f9e0ff */
[C---:B------:R-:W-:Y:S02]  /*18980*/  IADD3 R69, P5, R2.reuse, 0xe000, RZ ;  /* 0x0000e00002457810 */ /* 0x040fe40007fbe0ff */
[----:B------:R-:W-:-:S02]  /*18990*/  LOP3.LUT R7, R2, 0x380, RZ, 0xc0, !PT ;  /* 0x0000038002077812 */ /* 0x000fc400078ec0ff */
[----:B------:R-:W-:Y:S02]  /*189a0*/  IADD3 R5, P6, R2, 0xf000, RZ ;  /* 0x0000f00002057810 */ /* 0x000fe40007fde0ff */
[----:B------:R-:W-:Y:S02]  /*189b0*/  LOP3.LUT R56, R57, 0x380, RZ, 0xc0, !PT ;  /* 0x0000038039387812 */ /* 0x000fe400078ec0ff */
[----:B------:R-:W-:Y:S01]  /*189c0*/  LOP3.LUT R60, R61, 0x380, RZ, 0xc0, !PT ;  /* 0x000003803d3c7812 */ /* 0x000fe200078ec0ff */
[----:B------:R-:W-:Y:S01]  /*189d0*/  IMAD.X R73, RZ, RZ, R3, P6 ;  /* 0x000000ffff497224 */ /* 0x000fe200030e0603 */
[----:B------:R-:W-:Y:S02]  /*189e0*/  LOP3.LUT R64, R65, 0x380, RZ, 0xc0, !PT ;  /* 0x0000038041407812 */ /* 0x000fe400078ec0ff */
[----:B------:R-:W-:Y:S02]  /*189f0*/  LOP3.LUT R68, R69, 0x380, RZ, 0xc0, !PT ;  /* 0x0000038045447812 */ /* 0x000fe400078ec0ff */
[----:B------:R-:W-:-:S02]  /*18a00*/  SHF.R.U64 R7, R7, 0x3, RZ ;  /* 0x0000000307077819 */ /* 0x000fc400000012ff */
[----:B------:R-:W-:Y:S02]  /*18a10*/  LOP3.LUT R0, R5, 0x380, RZ, 0xc0, !PT ;  /* 0x0000038005007812 */ /* 0x000fe400078ec0ff */
[----:B------:R-:W-:Y:S02]  /*18a20*/  SHF.R.U64 R56, R56, 0x3, RZ ;  /* 0x0000000338387819 */ /* 0x000fe400000012ff */
[----:B------:R-:W-:Y:S02]  /*18a30*/  SHF.R.U64 R60, R60, 0x3, RZ ;  /* 0x000000033c3c7819 */ /* 0x000fe400000012ff */
[----:B------:R-:W-:Y:S02]  /*18a40*/  SHF.R.U64 R64, R64, 0x3, RZ ;  /* 0x0000000340407819 */ /* 0x000fe400000012ff */
[----:B------:R-:W-:Y:S02]  /*18a50*/  SHF.R.U64 R68, R68, 0x3, RZ ;  /* 0x0000000344447819 */ /* 0x000fe400000012ff */
[----:B------:R-:W-:-:S02]  /*18a60*/  LOP3.LUT R2, R7, R2, RZ, 0x3c, !PT ;  /* 0x0000000207027212 */ /* 0x000fc400078e3cff */
        /* <DEDUP_REMOVED lines=9> */
[----:B------:R-:W-:Y:S01]  /*18b00*/  LOP3.LUT R72, R0, R5, RZ, 0x3c, !PT ;  /* 0x0000000500487212 */ /* 0x000fe200078e3cff */
[----:B------:R-:W-:-:S02]  /*18b10*/  UIMAD UR10, UR9, UR14, URZ ;  /* 0x0000000e090a72a4 */ /* 0x000fc4000f8e023f */
[----:B------:R-:W-:Y:S02]  /*18b20*/  UIMAD.WIDE.U32 UR8, UR4, UR14, URZ ;  /* 0x0000000e040872a5 */ /* 0x000fe4000f8e003f */
[----:B------:R-:W-:-:S03]  /*18b30*/  UIMAD UR10, UR4, UR15, UR10 ;  /* 0x0000000f040a72a4 */ /* 0x000fc6000f8e020a */
[----:B------:R-:W-:Y:S01]  /*18b40*/  ULDC.64 UR14, c[0x0][0xae8] ;  /* 0x0002ba00000e7ab9 */ /* 0x000fe20000000a00 */
[----:B------:R-:W-:Y:S02]  /*18b50*/  UIADD3 UR9, UR9, UR10, URZ ;  /* 0x0000000a09097290 */ /* 0x000fe4000fffe03f */
[----:B------:R-:W-:Y:S01]  /*18b60*/  UIMAD UR4, UR18, UR14, URZ ;  /* 0x0000000e120472a4 */ /* 0x000fe2000f8e023f */
[----:B------:R-:W-:Y:S01]  /*18b70*/  VIADD R78, R201, UR58 ;  /* 0x0000003ac94e7c36 */ /* 0x000fe20008000000 */
[----:B------:R-:W-:Y:S02]  /*18b80*/  UIMAD.WIDE.U32 UR8, UR59, UR14, UR8 ;  /* 0x0000000e3b0872a5 */ /* 0x000fe4000f8e0008 */
[----:B------:R-:W-:Y:S01]  /*18b90*/  UIMAD UR4, UR59, UR15, UR4 ;  /* 0x0000000f3b0472a4 */ /* 0x000fe2000f8e0204 */
[----:B------:R-:W-:-:S03]  /*18ba0*/  ULDC.64 UR10, c[0x0][0xaf0] ;  /* 0x0002bc00000a7ab9 */ /* 0x000fc60000000a00 */
[----:B------:R-:W-:Y:S02]  /*18bb0*/  UIADD3 UR9, UR9, UR4, URZ ;  /* 0x0000000409097290 */ /* 0x000fe4000fffe03f */
[----:B------:R-:W-:Y:S02]  /*18bc0*/  UIMAD UR4, UR13, UR10, URZ ;  /* 0x0000000a0d0472a4 */ /* 0x000fe4000f8e023f */
[----:B------:R-:W-:Y:S02]  /*18bd0*/  UIMAD.WIDE.U32 UR8, UR19, UR10, UR8 ;  /* 0x0000000a130872a5 */ /* 0x000fe4000f8e0008 */
[----:B------:R-:W-:-:S03]  /*18be0*/  UIMAD UR4, UR19, UR11, UR4 ;  /* 0x0000000b130472a4 */ /* 0x000fc6000f8e0204 */
[----:B------:R-:W-:Y:S01]  /*18bf0*/  ULDC.64 UR10, c[0x0][0xae0] ;  /* 0x0002b800000a7ab9 */ /* 0x000fe20000000a00 */
[----:B------:R-:W-:Y:S01]  /*18c00*/  UIADD3 UR4, UR9, UR4, URZ ;  /* 0x0000000409047290 */ /* 0x000fe2000fffe03f */
[----:B------:R-:W-:-:S05]  /*18c10*/  VIADD R83, R200, UR58 ;  /* 0x0000003ac8537c36 */ /* 0x000fca0008000000 */
[----:B------:R-:W-:Y:S01]  /*18c20*/  ISETP.GE.AND P2, PT, R83, R20, PT ;  /* 0x000000145300720c */ /* 0x000fe20003f46270 */
[----:B------:R-:W-:Y:S01]  /*18c30*/  BSSY B1, `(.L_x_11703) ;  /* 0x000004a000017945 */ /* 0x000fe20003800000 */
[----:B--2---:R0:W-:Y:S04]  /*18c40*/  @!P0 ST.E desc[UR36][R54.64], R21 ;  /* 0x0000001536008985 */ /* 0x0041e8000c101924 */
[----:B------:R1:W5:Y:S04]  /*18c50*/  LD.E.128 R4, desc[UR36][R2.64] ;  /* 0x0000002402047980 */ /* 0x000368000c101d00 */
[----:B------:R-:W5:Y:S01]  /*18c60*/  LD.E.128 R8, desc[UR36][R8.64] ;  /* 0x0000002408087980 */ /* 0x000f62000c101d00 */
[----:B0-----:R-:W-:-:S03]  /*18c70*/  IMAD.MOV.U32 R21, RZ, RZ, R78 ;  /* 0x000000ffff157224 */ /* 0x001fc600078e004e */
[----:B------:R-:W5:Y:S01]  /*18c80*/  LD.E.128 R12, desc[UR36][R12.64] ;  /* 0x000000240c0c7980 */ /* 0x000f62000c101d00 */
[----:B-1----:R-:W0:Y:S01]  /*18c90*/  @P1 LDC R3, c[0x0][0xbec] ;  /* 0x0002fb00ff031b82 */ /* 0x002e220000000800 */
[----:B------:R-:W-:Y:S02]  /*18ca0*/  IMAD.U32 R2, RZ, RZ, UR8 ;  /* 0x00000008ff027e24 */ /* 0x000fe4000f8e00ff */
[----:B------:R-:W5:Y:S04]  /*18cb0*/  LD.E.128 R24, desc[UR36][R24.64] ;  /* 0x0000002418187980 */ /* 0x000f68000c101d00 */
[----:B------:R-:W5:Y:S04]  /*18cc0*/  LD.E.128 R28, desc[UR36][R28.64] ;  /* 0x000000241c1c7980 */ /* 0x000f68000c101d00 */
[----:B------:R-:W5:Y:S04]  /*18cd0*/  LD.E.128 R32, desc[UR36][R32.64] ;  /* 0x0000002420207980 */ /* 0x000f68000c101d00 */
[----:B------:R-:W5:Y:S04]  /*18ce0*/  LD.E.128 R36, desc[UR36][R36.64] ;  /* 0x0000002424247980 */ /* 0x000f68000c101d00 */
[----:B------:R-:W5:Y:S04]  /*18cf0*/  LD.E.128 R40, desc[UR36][R40.64] ;  /* 0x0000002428287980 */ /* 0x000f68000c101d00 */
[----:B------:R-:W5:Y:S01]  /*18d00*/  LD.E.128 R44, desc[UR36][R44.64] ;  /* 0x000000242c2c7980 */ /* 0x000f62000c101d00 */
[----:B0-----:R-:W-:-:S03]  /*18d10*/  @P1 IMAD.HI.U32 R0, R78, R3, RZ ;  /* 0x000000034e001227 */ /* 0x001fc600078e00ff */
[----:B------:R-:W5:Y:S02]  /*18d20*/  LD.E.128 R48, desc[UR36][R48.64] ;  /* 0x0000002430307980 */ /* 0x000f64000c101d00 */
[----:B---3--:R-:W-:Y:S02]  /*18d30*/  @P1 SHF.R.U32.HI R21, RZ, R77, R0 ;  /* 0x0000004dff151219 */ /* 0x008fe40000011600 */
[----:B------:R-:W5:Y:S02]  /*18d40*/  LD.E.128 R52, desc[UR36][R52.64] ;  /* 0x0000002434347980 */ /* 0x000f64000c101d00 */
[--C-:B------:R-:W-:Y:S01]  /*18d50*/  SHF.R.S32.HI R0, RZ, 0x1f, R21.reuse ;  /* 0x0000001fff007819 */ /* 0x100fe20000011415 */
[----:B------:R-:W-:Y:S01]  /*18d60*/  IMAD.MOV R77, RZ, RZ, -R21 ;  /* 0x000000ffff4d7224 */ /* 0x000fe200078e0a15 */
[----:B------:R-:W5:Y:S01]  /*18d70*/  LD.E.128 R56, desc[UR36][R56.64] ;  /* 0x0000002438387980 */ /* 0x000f62000c101d00 */
[----:B------:R-:W-:Y:S01]  /*18d80*/  IMAD.U32 R3, RZ, RZ, UR9 ;  /* 0x00000009ff037e24 */ /* 0x000fe2000f8e00ff */
[----:B------:R-:W-:Y:S01]  /*18d90*/  ULDC.64 UR8, c[0x0][0xad8] ;  /* 0x0002b60000087ab9 */ /* 0x000fe20000000a00 */
[----:B------:R-:W-:Y:S01]  /*18da0*/  IMAD R0, R0, UR10, RZ ;  /* 0x0000000a00007c24 */ /* 0x000fe2000f8e02ff */
[----:B------:R-:W5:Y:S01]  /*18db0*/  LD.E.128 R60, desc[UR36][R60.64] ;  /* 0x000000243c3c7980 */ /* 0x000f62000c101d00 */
[----:B------:R-:W-:-:S02]  /*18dc0*/  IMAD R77, R76, R77, R78 ;  /* 0x0000004d4c4d7224 */ /* 0x000fc400078e024e */
[----:B------:R-:W-:Y:S01]  /*18dd0*/  IMAD.U32 R3, RZ, RZ, UR4 ;  /* 0x00000004ff037e24 */ /* 0x000fe2000f8e00ff */
[----:B------:R-:W5:Y:S01]  /*18de0*/  LD.E.128 R64, desc[UR36][R64.64] ;  /* 0x0000002440407980 */ /* 0x000f62000c101d00 */
[C---:B------:R-:W-:Y:S01]  /*18df0*/  IMAD R79, R21.reuse, UR11, R0 ;  /* 0x0000000b154f7c24 */ /* 0x040fe2000f8e0200 */
[----:B------:R-:W-:Y:S02]  /*18e00*/  SHF.R.S32.HI R0, RZ, 0x1f, R77 ;  /* 0x0000001fff007819 */ /* 0x000fe4000001144d */
[----:B------:R-:W5:Y:S01]  /*18e10*/  LD.E.128 R68, desc[UR36][R68.64] ;  /* 0x0000002444447980 */ /* 0x000f62000c101d00 */
[----:B------:R-:W-:-:S03]  /*18e20*/  IMAD.WIDE.U32 R2, R21, UR10, R2 ;  /* 0x0000000a15027c25 */ /* 0x000fc6000f8e0002 */
[----:B------:R-:W5:Y:S01]  /*18e30*/  LD.E.128 R72, desc[UR36][R72.64] ;  /* 0x0000002448487980 */ /* 0x000f62000c101d00 */
[----:B------:R-:W-:Y:S01]  /*18e40*/  IMAD.IADD R3, R3, 0x1, R79 ;  /* 0x0000000103037824 */ /* 0x000fe200078e024f */
[----:B------:R-:W-:Y:S01]  /*18e50*/  UIADD3 UR4, UR44, 0x22820, URZ ;  /* 0x000228202c047890 */ /* 0x000fe2000fffe03f */
[----:B------:R-:W-:Y:S01]  /*18e60*/  IMAD R0, R0, UR8, RZ ;  /* 0x0000000800007c24 */ /* 0x000fe2000f8e02ff */
[----:B------:R-:W-:Y:S01]  /*18e70*/  @!PT LDS RZ, [RZ] ;  /* 0x00000000fffff984 */ /* 0x000fe20000000800 */
[----:B------:R-:W-:Y:S01]  /*18e80*/  @!PT LDS RZ, [RZ] ;  /* 0x00000000fffff984 */ /* 0x000fe20000000800 */
[----:B------:R-:W-:Y:S01]  /*18e90*/  @!PT LDS RZ, [RZ] ;  /* 0x00000000fffff984 */ /* 0x000fe20000000800 */
[----:B------:R-:W-:Y:S01]  /*18ea0*/  @!PT LDS RZ, [RZ] ;  /* 0x00000000fffff984 */ /* 0x000fe20000000800 */
[----:B------:R0:W-:Y:S06]  /*18eb0*/  MEMBAR.ALL.CTA ;  /* 0x0000000000007992 */ /* 0x0001ec0000008000 */
[----:B0-----:R-:W0:Y:S01]  /*18ec0*/  FENCE.VIEW.ASYNC.S ;  /* 0x00000000000073c6 */ /* 0x001e220000000000 */
[----:B------:R-:W-:Y:S01]  /*18ed0*/  VIADD R21, R83, 0x20 ;  /* 0x0000002053157836 */ /* 0x000fe20000000000 */
[----:B------:R-:W-:Y:S01]  /*18ee0*/  UPRMT UR4, URZ, 0x654, UR4 ;  /* 0x000006543f047896 */ /* 0x000fe20008000004 */
[----:B------:R-:W-:-:S02]  /*18ef0*/  IMAD R79, R77, UR9, R0 ;  /* 0x000000094d4f7c24 */ /* 0x000fc4000f8e0200 */
[----:B------:R-:W-:Y:S01]  /*18f00*/  IMAD.WIDE.U32 R2, R77, UR8, R2 ;  /* 0x000000084d027c25 */ /* 0x000fe2000f8e0002 */
[----:B------:R-:W-:Y:S01]  /*18f10*/  ISETP.GE.AND P1, PT, R21, R20, PT ;  /* 0x000000141500720c */ /* 0x000fe20003f26270 */
[----:B------:R-:W-:Y:S02]  /*18f20*/  ULDC.64 UR8, c[0x0][0xa80] ;  /* 0x0002a00000087ab9 */ /* 0x000fe40000000a00 */
[----:B------:R-:W-:Y:S01]  /*18f30*/  VIADD R21, R83, 0x40 ;  /* 0x0000004053157836 */ /* 0x000fe20000000000 */
[----:B------:R-:W-:Y:S01]  /*18f40*/  LEA R0, P3, R2, UR8, 0x1 ;  /* 0x0000000802007c11 */ /* 0x000fe2000f8608ff */
[----:B------:R-:W-:-:S03]  /*18f50*/  IMAD.IADD R3, R3, 0x1, R79 ;  /* 0x0000000103037824 */ /* 0x000fc600078e024f */
[----:B------:R-:W-:Y:S01]  /*18f60*/  ISETP.GE.AND P0, PT, R21, R20, PT ;  /* 0x000000141500720c */ /* 0x000fe20003f06270 */
[----:B0-----:R0:W1:Y:S01]  /*18f70*/  SHFL.IDX PT, R80, R0, RZ, 0x181f ;  /* 0x00181fff00507589 */ /* 0x00106200000e0000 */
[----:B------:R-:W-:-:S05]  /*18f80*/  LEA.HI.X R21, R2, UR9, R3, 0x1, P3 ;  /* 0x0000000902157c11 */ /* 0x000fca00098f0c03 */
[----:B------:R0:W2:Y:S01]  /*18f90*/  SHFL.IDX PT, R81, R21, RZ, 0x181f ;  /* 0x00181fff15517589 */ /* 0x0000a200000e0000 */
[----:B------:R-:W-:Y:S01]  /*18fa0*/  SYNCS.ARRIVE.TRANS64.RED.A1T0 RZ, [UR4], RZ ;  /* 0x000000ffffff79a7 */ /* 0x000fe20008100404 */
[----:B------:R-:W-:Y:S05]  /*18fb0*/  @P2 BRA `(.L_x_11704) ;  /* 0x0000000000442947 */ /* 0x000fea0003800000 */
        /* <DEDUP_REMOVED lines=17> */
.L_x_11704:
[----:B------:R-:W-:Y:S05]  /*190d0*/  BSYNC B1 ;  /* 0x0000000000017941 */ /* 0x000fea0003800000 */
.L_x_11703:
        /* <DEDUP_REMOVED lines=21> */
.L_x_11706:
[----:B------:R-:W-:Y:S05]  /*19230*/  BSYNC B1 ;  /* 0x0000000000017941 */ /* 0x000fea0003800000 */
.L_x_11705:
        /* <DEDUP_REMOVED lines=21> */
.L_x_11708:
[----:B------:R-:W-:Y:S05]  /*19390*/  BSYNC B1 ;  /* 0x0000000000017941 */ /* 0x000fea0003800000 */
.L_x_11707:
        /* <DEDUP_REMOVED lines=24> */
.L_x_11701:
        /* <DEDUP_REMOVED lines=12> */
[----:B-1----:R-:W-:Y:S02]  /*195e0*/  IMAD.U32 R0, RZ, RZ, UR4 ;  /* 0x00000004ff007e24 */ /* 0x002fe4000f8e00ff */
        /* <DEDUP_REMOVED lines=8> */
[----:B0-----:R-:W-:Y:S01]  /*19670*/  ISETP.NE.AND P0, PT, R11, 0x1, PT ;  /* 0x000000010b00780c */ /* 0x001fe20003f05270 */
[----:B------:R-:W-:Y:S01]  /*19680*/  UMOV UR4, URZ ;  /* 0x0000003f00047c82 */ /* 0x000fe20008000000 */
[----:B------:R-:W-:Y:S01]  /*19690*/  USHF.R.S32.HI UR14, URZ, 0x1f, UR59 ;  /* 0x0000001f3f0e7899 */ /* 0x000fe2000801143b */
[----:B------:R-:W-:-:S10]  /*196a0*/  ISETP.GE.AND P1, PT, R195, 0x80, PT ;  /* 0x00000080c300780c */ /* 0x000fd40003f26270 */
[----:B------:R-:W0:Y:S01]  /*196b0*/  @P0 LDC R9, c[0x0][0xbec] ;  /* 0x0002fb00ff090b82 */ /* 0x000e220000000800 */
[----:B--2---:R-:W-:Y:S01]  /*196c0*/  @P2 R2UR UR4, R6 ;  /* 0x00000000060422ca */ /* 0x004fe200000e0000 */
[----:B01----:R-:W-:-:S14]  /*196d0*/  @P3 BRA `(.L_x_11710) ;  /* 0x0000000000103947 */ /* 0x003fdc0003800000 */
[----:B------:R-:W-:Y:S05]  /*196e0*/  @!P2 BRA `(.L_x_11710) ;  /* 0x00000000000ca947 */ /* 0x000fea0003800000 */
[----:B------:R-:W2:Y:S04]  /*196f0*/  LDG.E R5, desc[UR36][R2.64] ;  /* 0x0000002402057981 */ /* 0x000ea8000c1e1900 */
[----:B-----5:R-:W2:Y:S02]  /*19700*/  LDG.E R0, desc[UR36][R2.64+0x4] ;  /* 0x0000042402007981 */ /* 0x020ea4000c1e1900 */
[----:B--2---:R-:W-:-:S07]  /*19710*/  IMAD.IADD R0, R0, 0x1, -R5 ;  /* 0x0000000100007824 */ /* 0x004fce00078e0a05 */
.L_x_11710:
        /* <DEDUP_REMOVED lines=31> */
[----:B------:R-:W-:-:S03]  /*19910*/  IMAD.U32 R6, RZ, RZ, UR9 ;  /* 0x00000009ff067e24 */ /* 0x000fc6000f8e00ff */
[--C-:B------:R-:W-:Y:S01]  /*19920*/  SHF.R.S32.HI R3, RZ, 0x1f, R2.reuse ;  /* 0x0000001fff037819 */ /* 0x100fe20000011402 */
[----:B------:R-:W-:Y:S01]  /*19930*/  IMAD.MOV R5, RZ, RZ, -R2 ;  /* 0x000000ffff057224 */ /* 0x000fe200078e0a02 */
[----:B------:R-:W-:-:S03]  /*19940*/  IADD3 R2, P1, R2, UR10, RZ ;  /* 0x0000000a02027c10 */ /* 0x000fc6000ff3e0ff */
[----:B------:R-:W-:Y:S01]  /*19950*/  IMAD R5, R7, R5, R4 ;  /* 0x0000000507057224 */ /* 0x000fe200078e0204 */
[----:B------:R-:W-:Y:S01]  /*19960*/  IADD3.X R3, R3, UR11, R6, P1, !PT ;  /* 0x0000000b03037c10 */ /* 0x000fe20008ffe406 */
[----:B------:R-:W-:-:S03]  /*19970*/  ULDC.64 UR10, c[0x0][0xb50] ;  /* 0x0002d400000a7ab9 */ /* 0x000fc60000000a00 */
[----:B------:R-:W-:Y:S01]  /*19980*/  SHF.R.S32.HI R4, RZ, 0x1f, R5 ;  /* 0x0000001fff047819 */ /* 0x000fe20000011405 */
[----:B------:R-:W-:-:S04]  /*19990*/  IMAD.WIDE.U32 R2, R5, UR16, R2 ;  /* 0x0000001005027c25 */ /* 0x000fc8000f8e0002 */
[----:B------:R-:W-:-:S04]  /*199a0*/  IMAD R4, R4, UR16, RZ ;  /* 0x0000001004047c24 */ /* 0x000fc8000f8e02ff */
[----:B------:R-:W-:Y:S01]  /*199b0*/  IMAD R7, R5, UR17, R4 ;  /* 0x0000001105077c24 */ /* 0x000fe2000f8e0204 */
[----:B------:R-:W-:-:S03]  /*199c0*/  LEA R4, P1, R2, UR10, 0x2 ;  /* 0x0000000a02047c11 */ /* 0x000fc6000f8210ff */
[----:B------:R-:W-:-:S05]  /*199d0*/  IMAD.IADD R3, R3, 0x1, R7 ;  /* 0x0000000103037824 */ /* 0x000fca00078e0207 */
[----:B------:R-:W-:Y:S01]  /*199e0*/  LEA.HI.X R5, R2, UR11, R3, 0x2, P1 ;  /* 0x0000000b02057c11 */ /* 0x000fe200088f1403 */
[----:B------:R-:W-:-:S05]  /*199f0*/  IMAD.MOV.U32 R3, RZ, RZ, -0x800000 ;  /* 0xff800000ff037424 */ /* 0x000fca00078e00ff */
[----:B------:R0:W-:Y:S02]  /*19a00*/  STG.E desc[UR36][R4.64], R3 ;  /* 0x0000000304007986 */ /* 0x0001e4000c101924 */
.L_x_11712:
[----:B------:R-:W-:Y:S05]  /*19a10*/  BSYNC B1 ;  /* 0x0000000000017941 */ /* 0x000fea0003800000 */
.L_x_11711:
[----:B0-----:R-:W0:Y:S01]  /*19a20*/  @P0 LDC R3, c[0x0][0xbf0] ;  /* 0x0002fc00ff030b82 */ /* 0x001e220000000800 */
[----:B------:R-:W-:Y:S01]  /*19a30*/  ULDC.64 UR16, c[0x0][0xaa0] ;  /* 0x0002a80000107ab9 */ /* 0x000fe20000000a00 */
[----:B------:R-:W-:Y:S01]  /*19a40*/  VIADD R6, R201, UR58 ;  /* 0x0000003ac9067c36 */ /* 0x000fe20008000000 */
[----:B------:R-:W-:Y:S01]  /*19a50*/  UIMAD UR9, UR13, UR16, URZ ;  /* 0x000000100d0972a4 */ /* 0x000fe2000f8e023f */
[----:B------:R-:W-:Y:S01]  /*19a60*/  BSSY B1, `(.L_x_11713) ;  /* 0x0000040000017945 */ /* 0x000fe20003800000 */
[----:B------:R-:W-:Y:S01]  /*19a70*/  UIMAD.WIDE.U32 UR10, UR4, UR16, URZ ;  /* 0x00000010040a72a5 */ /* 0x000fe2000f8e003f */
[----:B------:R-:W-:Y:S01]  /*19a80*/  @P0 IMAD.HI.U32 R2, R6, R9, RZ ;  /* 0x0000000906020227 */ /* 0x000fe200078e00ff */
[----:B------:R-:W-:-:S03]  /*19a90*/  UIMAD UR9, UR4, UR17, UR9 ;  /* 0x00000011040972a4 */ /* 0x000fc6000f8e0209 */
[----:B------:R-:W-:Y:S01]  /*19aa0*/  ULDC.64 UR16, c[0x0][0xae8] ;  /* 0x0002ba0000107ab9 */ /* 0x000fe20000000a00 */
[----:B------:R-:W-:Y:S01]  /*19ab0*/  UIADD3 UR11, UR11, UR9, URZ ;  /* 0x000000090b0b7290 */ /* 0x000fe2000fffe03f */
[----:B------:R-:W-:Y:S01]  /*19ac0*/  IMAD.MOV.U32 R5, RZ, RZ, R6 ;  /* 0x000000ffff057224 */ /* 0x000fe200078e0006 */
[----:B------:R-:W-:Y:S02]  /*19ad0*/  UIMAD UR4, UR14, UR16, URZ ;  /* 0x000000100e0472a4 */ /* 0x000fe4000f8e023f */
[----:B------:R-:W-:Y:S02]  /*19ae0*/  UIMAD.WIDE.U32 UR10, UR59, UR16, UR10 ;  /* 0x000000103b0a72a5 */ /* 0x000fe4000f8e000a */
[----:B------:R-:W-:-:S03]  /*19af0*/  UIMAD UR4, UR59, UR17, UR4 ;  /* 0x000000113b0472a4 */ /* 0x000fc6000f8e0204 */
[----:B------:R-:W-:Y:S01]  /*19b00*/  ULDC.64 UR16, c[0x0][0xaf0] ;  /* 0x0002bc0000107ab9 */ /* 0x000fe20000000a00 */
[----:B------:R-:W-:Y:S02]  /*19b10*/  UIADD3 UR11, UR11, UR4, URZ ;  /* 0x000000040b0b7290 */ /* 0x000fe4000fffe03f */
[----:B------:R-:W-:Y:S01]  /*19b20*/  UIMAD UR4, UR15, UR16, URZ ;  /* 0x000000100f0472a4 */ /* 0x000fe2000f8e023f */
[----:B0-----:R-:W-:-:S03]  /*19b30*/  @P0 SHF.R.U32.HI R5, RZ, R3, R2 ;  /* 0x00000003ff050219 */ /* 0x001fc60000011602 */
        /* <DEDUP_REMOVED lines=9> */
[----:B------:R-:W-:Y:S01]  /*19bd0*/  IMAD.U32 R2, RZ, RZ, UR8 ;  /* 0x00000008ff027e24 */ /* 0x000fe2000f8e00ff */
[----:B------:R-:W-:Y:S01]  /*19be0*/  ULDC.64 UR8, c[0x0][0xad8] ;  /* 0x0002b60000087ab9 */ /* 0x000fe20000000a00 */
[----:B------:R-:W-:Y:S02]  /*19bf0*/  IMAD.U32 R3, RZ, RZ, UR4 ;  /* 0x00000004ff037e24 */ /* 0x000fe4000f8e00ff */
[C---:B------:R-:W-:Y:S01]  /*19c00*/  IMAD R9, R5.reuse, UR11, R4 ;  /* 0x0000000b05097c24 */ /* 0x040fe2000f8e0204 */
[----:B------:R-:W-:Y:S01]  /*19c10*/  SHF.R.S32.HI R4, RZ, 0x1f, R7 ;  /* 0x0000001fff047819 */ /* 0x000fe20000011407 */
[----:B------:R-:W-:-:S04]  /*19c20*/  IMAD.WIDE.U32 R2, R5, UR10, R2 ;  /* 0x0000000a05027c25 */ /* 0x000fc8000f8e0002 */
[----:B------:R-:W-:Y:S02]  /*19c30*/  IMAD.IADD R3, R3, 0x1, R9 ;  /* 0x0000000103037824 */ /* 0x000fe400078e0209 */
[----:B------:R-:W-:Y:S02]  /*19c40*/  IMAD R4, R4, UR8, RZ ;  /* 0x0000000804047c24 */ /* 0x000fe4000f8e02ff */
[----:B------:R-:W-:Y:S02]  /*19c50*/  VIADD R6, R200, UR58 ;  /* 0x0000003ac8067c36 */ /* 0x000fe40008000000 */
        /* <DEDUP_REMOVED lines=8> */
[----:B------:R-:W-:Y:S02]  /*19ce0*/  LEA.HI.X R5, R2, UR9, R3, 0x1, P3 ;  /* 0x0000000902057c11 */ /* 0x000fe400098f0c03 */
[-C--:B------:R-:W-:Y:S01]  /*19cf0*/  ISETP.GE.AND P1, PT, R0, R11.reuse, PT ;  /* 0x0000000b0000720c */ /* 0x080fe20003f26270 */
[----:B------:R-:W-:Y:S01]  /*19d00*/  VIADD R0, R6, 0x40 ;  /* 0x0000004006007836 */ /* 0x000fe20000000000 */
[----:B------:R0:W1:Y:S04]  /*19d10*/  SHFL.IDX PT, R2, R4, RZ, 0x181f ;  /* 0x00181fff04027589 */ /* 0x00006800000e0000 */
        /* <DEDUP_REMOVED lines=20> */
.L_x_11714:
[----:B------:R-:W-:Y:S05]  /*19e60*/  BSYNC B1 ;  /* 0x0000000000017941 */ /* 0x000fea0003800000 */
.L_x_11713:
        /* <DEDUP_REMOVED lines=11> */
[-C--:B---3--:R-:W-:Y:S02]  /*19f20*/  @!P4 LEA.HI.X R9, R22, R3.reuse, R194, 0x1, P6 ;  /* 0x000000031609c211 */ /* 0x088fe400030f0cc2 */
[-C--:B------:R-:W-:Y:S02]  /*19f30*/  @!P2 LEA R14, P6, R23, R2.reuse, 0x1 ;  /* 0x00000002170ea211 */ /* 0x080fe400078c08ff */
        /* <DEDUP_REMOVED lines=8> */
.L_x_11716:
[----:B------:R-:W-:Y:S05]  /*19fc0*/  BSYNC B1 ;  /* 0x0000000000017941 */ /* 0x000fea0003800000 */
.L_x_11715:
        /* <DEDUP_REMOVED lines=11> */
[-C--:B------:R-:W-:Y:S02]  /*1a080*/  @!P1 LEA R14, P4, R23, R2.reuse, 0x1 ;  /* 0x00000002170e9211 */ /* 0x080fe400078808ff */
[-C--:B----4-:R-:W-:Y:S02]  /*1a090*/  @!P3 LEA.HI.X R9, R22, R3.reuse, R194, 0x1, P6 ;  /* 0x000000031609b211 */ /* 0x090fe400030f0cc2 */
        /* <DEDUP_REMOVED lines=8> */
.L_x_11718:
[----:B------:R-:W-:Y:S05]  /*1a120*/  BSYNC B1 ;  /* 0x0000000000017941 */ /* 0x000fea0003800000 */
.L_x_11717:
[----:B------:R-:W-:Y:S01]  /*1a130*/  VIADD R0, R6, 0x60 ;  /* 0x0000006006007836 */ /* 0x000fe20000000000 */
[----:B0-23--:R-:W0:Y:S04]  /*1a140*/  SHFL.IDX PT, R5, R5, 0x3, 0x181f ;  /* 0x00781f0005057f89 */ /* 0x00de2800000e0000 */
[----:B------:R-:W-:Y:S01]  /*1a150*/  ISETP.GE.AND P0, PT, R0, R11, PT ;  /* 0x0000000b0000720c */ /* 0x000fe20003f06270 */
[----:B-1----:R1:W2:-:S12]  /*1a160*/  SHFL.IDX PT, R2, R4, 0x3, 0x181f ;  /* 0x00781f0004027f89 */ /* 0x00229800000e0000 */
[----:B-1----:R-:W-:Y:S05]  /*1a170*/  @P0 BRA `(.L_x_11709) ;  /* 0x0000000000440947 */ /* 0x002fea0003800000 */
[----:B------:R-:W-:Y:S02]  /*1a180*/  ULDC UR4, c[0x0][0xac8] ;  /* 0x0002b20000047ab9 */ /* 0x000fe40000000800 */
[----:B------:R-:W-:Y:S02]  /*1a190*/  ISETP.GE.AND P3, PT, R22, UR4, PT ;  /* 0x0000000416007c0c */ /* 0x000fe4000bf66270 */
[----:B------:R-:W-:Y:S02]  /*1a1a0*/  ISETP.GE.AND P2, PT, R176, UR4, PT ;  /* 0x00000004b0007c0c */ /* 0x000fe4000bf46270 */
[----:B------:R-:W-:Y:S02]  /*1a1b0*/  ISETP.GE.AND P1, PT, R23, UR4, PT ;  /* 0x0000000417007c0c */ /* 0x000fe4000bf26270 */
[----:B------:R-:W-:-:S07]  /*1a1c0*/  ISETP.GE.AND P0, PT, R177, UR4, PT ;  /* 0x00000004b1007c0c */ /* 0x000fce000bf06270 */
[-C--:B--2---:R-:W-:Y:S02]  /*1a1d0*/  @!P3 LEA R6, P6, R22, R2.reuse, 0x1 ;  /* 0x000000021606b211 */ /* 0x084fe400078c08ff */
[-C--:B------:R-:W-:Y:S02]  /*1a1e0*/  @!P2 LEA R8, P5, R176, R2.reuse, 0x1 ;  /* 0x00000002b008a211 */ /* 0x080fe400078a08ff */
[-C--:B------:R-:W-:Y:S02]  /*1a1f0*/  @!P1 LEA R10, P4, R23, R2.reuse, 0x1 ;  /* 0x00000002170a9211 */ /* 0x080fe400078808ff */
[-C--:B0-----:R-:W-:Y:S02]  /*1a200*/  @!P3 LEA.HI.X R7, R22, R5.reuse, R194, 0x1, P6 ;  /* 0x000000051607b211 */ /* 0x081fe400030f0cc2 */
[----:B------:R-:W-:Y:S02]  /*1a210*/  @!P0 LEA R2, P6, R177, R2, 0x1 ;  /* 0x00000002b1028211 */ /* 0x000fe400078c08ff */
[-C--:B------:R-:W-:Y:S01]  /*1a220*/  @!P2 LEA.HI.X R9, R176, R5.reuse, R193, 0x1, P5 ;  /* 0x00000005b009a211 */ /* 0x080fe200028f0cc1 */
[----:B------:R0:W-:Y:S01]  /*1a230*/  @!P3 ST.E.128 desc[UR36][R6.64], RZ ;  /* 0x000000ff0600b985 */ /* 0x0001e2000c101d24 */
[----:B------:R-:W-:-:S02]  /*1a240*/  @!P1 LEA.HI.X R11, R23, R5, R192, 0x1, P4 ;  /* 0x00000005170b9211 */ /* 0x000fc400020f0cc0 */
[----:B----4-:R-:W-:Y:S01]  /*1a250*/  @!P0 LEA.HI.X R3, R177, R5, R178, 0x1, P6 ;  /* 0x00000005b1038211 */ /* 0x010fe200030f0cb2 */
[----:B------:R0:W-:Y:S04]  /*1a260*/  @!P2 ST.E.128 desc[UR36][R8.64], RZ ;  /* 0x000000ff0800a985 */ /* 0x0001e8000c101d24 */
[----:B------:R0:W-:Y:S04]  /*1a270*/  @!P1 ST.E.128 desc[UR36][R10.64], RZ ;  /* 0x000000ff0a009985 */ /* 0x0001e8000c101d24 */
[----:B------:R0:W-:Y:S02]  /*1a280*/  @!P0 ST.E.128 desc[UR36][R2.64], RZ ;  /* 0x000000ff02008985 */ /* 0x0001e4000c101d24 */
.L_x_11709:
[----:B------:R-:W-:Y:S05]  /*1a290*/  BSYNC B0 ;  /* 0x0000000000007941 */ /* 0x000fea0003800000 */
.L_x_11700:
[----:B------:R-:W-:Y:S02]  /*1a2a0*/  ULDC UR4, c[0x0][0xc3c] ;  /* 0x00030f0000047ab9 */ /* 0x000fe40000000800 */
[----:B------:R-:W-:-:S06]  /*1a2b0*/  UISETP.GE.AND UP0, UPT, UR6, UR4, UPT ;  /* 0x000000040600728c */ /* 0x000fcc000bf06270 */
[----:B------:R-:W-:-:S13]  /*1a2c0*/  PLOP3.LUT P0, PT, PT, PT, UP0, 0x80, 0x0 ;  /* 0x000000000000781c */ /* 0x000fda0003f0f008 */
[----:B------:R-:W-:Y:S05]  /*1a2d0*/  @!P0 BRA `(.L_x_11719) ;  /* 0xfffffe7000848947 */ /* 0x000fea000383ffff */
[----:B------:R-:W-:Y:S05]  /*1a2e0*/  EXIT ;  /* 0x000000000000794d */ /* 0x000fea0003800000 */
.L_x_11586:
        /* <DEDUP_REMOVED lines=16> */
.L_x_11720:
        /* <DEDUP_REMOVED lines=40> */
.L_x_11726:
        /* <DEDUP_REMOVED lines=12> */
.L_x_11725:
[----:B------:R-:W-:Y:S05]  /*1a730*/  BSYNC B0 ;  /* 0x0000000000007941 */ /* 0x000fea0003800000 */
.L_x_11724:
        /* <DEDUP_REMOVED lines=20> */
.L_x_11722:
        /* <DEDUP_REMOVED lines=20> */
.L_x_11727:
        /* <DEDUP_REMOVED lines=59> */
.L_x_11723:
[----:B------:R-:W-:Y:S01]  /*1ad70*/  ULDC UR4, c[0x0][0xc3c] ;  /* 0x00030f0000047ab9 */ /* 0x000fe20000000800 */
[----:B------:R-:W-:Y:S02]  /*1ad80*/  IMAD.MOV.U32 R17, RZ, RZ, RZ ;  /* 0x000000ffff117224 */ /* 0x000fe400078e00ff */
[----:B------:R-:W-:Y:S02]  /*1ad90*/  IMAD.U32 R16, RZ, RZ, UR6 ;  /* 0x00000006ff107e24 */ /* 0x000fe4000f8e00ff */
[----:B------:R-:W-:Y:S02]  /*1ada0*/  IMAD.MOV.U32 R18, RZ, RZ, RZ ;  /* 0x000000ffff127224 */ /* 0x000fe400078e00ff */
[----:B------:R-:W-:-:S07]  /*1adb0*/  IMAD.U32 R19, RZ, RZ, UR4 ;  /* 0x00000004ff137e24 */ /* 0x000fce000f8e00ff */
.L_x_11728:
[----:B------:R-:W-:-:S13]  /*1adc0*/  ISETP.NE.AND P0, PT, R5, RZ, PT ;  /* 0x000000ff0500720c */ /* 0x000fda0003f05270 */
[----:B------:R-:W0:Y:S01]  /*1add0*/  @!P0 S2R R3, SR_CgaCtaId ;  /* 0x0000000000038919 */ /* 0x000e220000008800 */
[----:B------:R-:W-:-:S04]  /*1ade0*/  @!P0 MOV R0, 0x400 ;  /* 0x0000040000008802 */ /* 0x000fc80000000f00 */
[----:B0-----:R-:W-:-:S05]  /*1adf0*/  @!P0 LEA R0, R3, R0, 0x18 ;  /* 0x0000000003008211 */ /* 0x001fca00078ec0ff */
[----:B------:R1:W-:Y:S01]  /*1ae00*/  @!P0 STS.128 [R0+0x228d0], R16 ;  /* 0x0228d01000008388 */ /* 0x0003e20000000c00 */
[----:B------:R-:W-:Y:S06]  /*1ae10*/  BAR.ARV 0x5, 0x180 ;  /* 0x0146000000007b1d */ /* 0x000fec0000002000 */
.L_x_11721:
        /* <DEDUP_REMOVED lines=9> */
[----:B------:R-:W-:Y:S01]  /*1aeb0*/  IMAD.MOV.U32 R25, RZ, RZ, 0x1 ;  /* 0x00000001ff197424 */ /* 0x000fe200078e00ff */
        /* <DEDUP_REMOVED lines=22> */
.L_x_11798:
        /* <DEDUP_REMOVED lines=30> */
[----:B--2---:R1:W-:Y:S05]  /*1b200*/  STL [R1+0x410], R0 ;  /* 0x0004100001007387 */ /* 0x0043ea0000100800 */
        /* <DEDUP_REMOVED lines=8> */
.L_x_11730:
        /* <DEDUP_REMOVED lines=8> */
.L_x_11731:
        /* <DEDUP_REMOVED lines=9> */
.L_x_11732:
        /* <DEDUP_REMOVED lines=13> */
[----:B------:R-:W-:-:S05]  /*1b470*/  IADD3 R5, R17, 0x1, -R36 ;  /* 0x0000000111057810 */ /* 0x000fca0007ffe824 */
        /* <DEDUP_REMOVED lines=14> */
.L_x_11735:
[----:B------:R-:W-:-:S13]  /*1b560*/  ISETP.NE.AND P0, PT, R3, 0x1, PT ;  /* 0x000000010300780c */ /* 0x000fda0003f05270 */
[----:B------:R-:W0:Y:S02]  /*1b570*/  @P0 LDC.64 R4, c[0x0][0x9e8] ;  /* 0x00027a00ff040b82 */ /* 0x000e240000000a00 */
[----:B0-----:R-:W-:-:S05]  /*1b580*/  @P0 IMAD.HI.U32 R4, R0, R4, RZ ;  /* 0x0000000400040227 */ /* 0x001fca00078e00ff */
[----:B------:R-:W-:-:S07]  /*1b590*/  @P0 SHF.R.U32.HI R0, RZ, R5, R4 ;  /* 0x00000005ff000219 */ /* 0x000fce0000011604 */
.L_x_11736:
[----:B------:R-:W-:Y:S05]  /*1b5a0*/  BSYNC B0 ;  /* 0x0000000000007941 */ /* 0x000fea0003800000 */
.L_x_11734:
[----:B------:R-:W-:-:S05]  /*1b5b0*/  IMAD R5, R0, R3, R3 ;  /* 0x0000000300057224 */ /* 0x000fca00078e0203 */
[----:B------:R-:W-:-:S07]  /*1b5c0*/  VIMNMX R2, R2, R5, PT ;  /* 0x0000000502027248 */ /* 0x000fce0003fe0100 */
.L_x_11733:
        /* <DEDUP_REMOVED lines=29> */
.L_x_11739:
[----:B------:R-:W-:-:S13]  /*1b7a0*/  ISETP.NE.AND P0, PT, R3, 0x1, PT ;  /* 0x000000010300780c */ /* 0x000fda0003f05270 */
[----:B------:R-:W1:Y:S02]  /*1b7b0*/  @P0 LDC.64 R4, c[0x0][0x9e8] ;  /* 0x00027a00ff040b82 */ /* 0x000e640000000a00 */
[----:B-1----:R-:W-:-:S05]  /*1b7c0*/  @P0 IMAD.HI.U32 R4, R2, R4, RZ ;  /* 0x0000000402040227 */ /* 0x002fca00078e00ff */
[----:B------:R-:W-:-:S07]  /*1b7d0*/  @P0 SHF.R.U32.HI R2, RZ, R5, R4 ;  /* 0x00000005ff020219 */ /* 0x000fce0000011604 */
.L_x_11740:
[----:B------:R-:W-:Y:S05]  /*1b7e0*/  BSYNC B0 ;  /* 0x0000000000007941 */ /* 0x000fea0003800000 */
.L_x_11738:
[----:B------:R-:W-:-:S05]  /*1b7f0*/  IMAD R3, R2, R3, RZ ;  /* 0x0000000302037224 */ /* 0x000fca00078e02ff */
[----:B------:R-:W-:-:S07]  /*1b800*/  VIMNMX R0, R0, R3, !PT ;  /* 0x0000000300007248 */ /* 0x000fce0007fe0100 */
.L_x_11737:
        /* <DEDUP_REMOVED lines=24> */
.L_x_11742:
        /* <DEDUP_REMOVED lines=20> */
.L_x_11745:
[----:B------:R-:W-:Y:S05]  /*1bad0*/  BSYNC B6 ;  /* 0x0000000000067941 */ /* 0x000fea0003800000 */
.L_x_11744:
        /* <DEDUP_REMOVED lines=20> */
.L_x_11748:
        /* <DEDUP_REMOVED lines=15> */
.L_x_11747:
[----:B------:R-:W-:Y:S05]  /*1bd10*/  BSYNC B6 ;  /* 0x0000000000067941 */ /* 0x000fea0003800000 */
.L_x_11746:
[----:B------:R-:W1:Y:S01]  /*1bd20*/  S2R R20, SR_TID.X ;  /* 0x0000000000147919 */ /* 0x000e620000002100 */
[----:B------:R-:W-:Y:S01]  /*1bd30*/  ULDC.64 UR4, c[0x0][0x9f8] ;  /* 0x00027e0000047ab9 */ /* 0x000fe20000000a00 */
[----:B------:R-:W-:Y:S01]  /*1bd40*/  IMAD.MOV.U32 R27, RZ, RZ, R19 ;  /* 0x000000ffff1b7224 */ /* 0x000fe200078e0013 */
[----:B------:R-:W-:Y:S01]  /*1bd50*/  ISETP.NE.U32.AND P0, PT, RZ, UR4, PT ;  /* 0x00000004ff007c0c */ /* 0x000fe2000bf05070 */
[----:B------:R-:W-:Y:S01]  /*1bd60*/  ULDC UR4, c[0x0][0x320] ;  /* 0x0000c80000047ab9 */ /* 0x000fe20000000800 */
[----:B------:R-:W2:Y:S02]  /*1bd70*/  LDC R10, c[0x0][0x430] ;  /* 0x00010c00ff0a7b82 */ /* 0x000ea40000000800 */
[----:B------:R-:W-:-:S13]  /*1bd80*/  ISETP.NE.AND.EX P0, PT, RZ, UR5, PT, P0 ;  /* 0x00000005ff007c0c */ /* 0x000fda000bf05300 */
[----:B------:R-:W3:Y:S01]  /*1bd90*/  @P0 LDC.64 R2, c[0x0][0x9f8] ;  /* 0x00027e00ff020b82 */ /* 0x000ee20000000a00 */
[----:B-1----:R-:W-:-:S05]  /*1bda0*/  IMAD.SHL.U32 R32, R20, 0x8, RZ ;  /* 0x0000000814207824 */ /* 0x002fca00078e00ff */
[----:B------:R-:W-:-:S04]  /*1bdb0*/  LOP3.LUT R32, R32, 0x38, RZ, 0xc0, !PT ;  /* 0x0000003820207812 */ /* 0x000fc800078ec0ff */
[----:B------:R-:W-:Y:S02]  /*1bdc0*/  LOP3.LUT R26, R32, 0x40, RZ, 0xfc, !PT ;  /* 0x00000040201a7812 */ /* 0x000fe400078efcff */
[----:B------:R-:W-:Y:S01]  /*1bdd0*/  LOP3.LUT R23, R23, 0xffffffef, RZ, 0xc0, !PT ;  /* 0xffffffef17177812 */ /* 0x000fe200078ec0ff */
[----:B---3--:R-:W-:Y:S01]  /*1bde0*/  @P0 IMAD.WIDE R2, R19, 0x4, R2 ;  /* 0x0000000413020825 */ /* 0x008fe200078e0202 */
[----:B------:R-:W-:Y:S02]  /*1bdf0*/  ISETP.GE.AND P3, PT, R26, UR4, PT ;  /* 0x000000041a007c0c */ /* 0x000fe4000bf66270 */
[C---:B------:R-:W-:Y:S02]  /*1be00*/  LOP3.LUT R21, R32.reuse, 0x80, RZ, 0xfc, !PT ;  /* 0x0000008020157812 */ /* 0x040fe400078efcff */
[C---:B------:R-:W-:Y:S01]  /*1be10*/  ISETP.GE.AND P2, PT, R32.reuse, UR4, PT ;  /* 0x0000000420007c0c */ /* 0x040fe2000bf46270 */
[----:B------:R1:W5:Y:S01]  /*1be20*/  @P0 LDG.E R27, desc[UR36][R2.64] ;  /* 0x00000024021b0981 */ /* 0x000362000c1e1900 */
[----:B------:R-:W-:Y:S01]  /*1be30*/  ISETP.GE.AND P1, PT, R21, UR4, PT ;  /* 0x0000000415007c0c */ /* 0x000fe2000bf26270 */
[----:B------:R-:W-:Y:S01]  /*1be40*/  UMOV UR5, 0xffffffff ;  /* 0xffffffff00057882 */ /* 0x000fe20000000000 */
[----:B------:R-:W-:Y:S01]  /*1be50*/  LOP3.LUT R20, R32, 0xc0, RZ, 0xfc, !PT ;  /* 0x000000c020147812 */ /* 0x000fe200078efcff */
[----:B------:R-:W-:-:S03]  /*1be60*/  VIADD R0, R30, 0xffffffff ;  /* 0xffffffff1e007836 */ /* 0x000fc60000000000 */
[----:B------:R-:W-:Y:S02]  /*1be70*/  ISETP.GE.AND P0, PT, R20, UR4, PT ;  /* 0x0000000414007c0c */ /* 0x000fe4000bf06270 */
[----:B------:R-:W-:-:S04]  /*1be80*/  @P3 LOP3.LUT R23, R23, 0x10, RZ, 0xfc, !PT ;  /* 0x0000001017173812 */ /* 0x000fc800078efcff */
[----:B------:R-:W-:-:S04]  /*1be90*/  LOP3.LUT R23, R23, 0xfffffffe, RZ, 0xc0, !PT ;  /* 0xfffffffe17177812 */ /* 0x000fc800078ec0ff */
[----:B------:R-:W-:-:S04]  /*1bea0*/  LOP3.LUT R23, R23, 0xfffffff7, RZ, 0xc0, !PT ;  /* 0xfffffff717177812 */ /* 0x000fc800078ec0ff */
[----:B------:R-:W-:-:S04]  /*1beb0*/  @P1 LOP3.LUT R23, R23, 0x8, RZ, 0xfc, !PT ;  /* 0x0000000817171812 */ /* 0x000fc800078efcff */
[----:B------:R-:W-:-:S04]  /*1bec0*/  @P2 LOP3.LUT R23, R23, 0x1, RZ, 0xfc, !PT ;  /* 0x0000000117172812 */ /* 0x000fc800078efcff */
[----:B------:R-:W-:-:S04]  /*1bed0*/  LOP3.LUT R23, R23, 0xfffffffb, RZ, 0xc0, !PT ;  /* 0xfffffffb17177812 */ /* 0x000fc800078ec0ff */
[----:B------:R-:W-:Y:S01]  /*1bee0*/  @P0 LOP3.LUT R23, R23, 0x4, RZ, 0xfc, !PT ;  /* 0x0000000417170812 */ /* 0x000fe200078efcff */
[----:B-12---:R-:W-:Y:S06]  /*1bef0*/  BRA.DIV UR5, `(.L_x_11749) ;  /* 0x0000003e05fc7947 */ /* 0x006fec000b800000 */
.L_x_11815:
[----:B------:R-:W1:Y:S01]  /*1bf00*/  S2R R2, SR_TID.X ;  /* 0x0000000000027919 */ /* 0x000e620000002100 */
[----:B------:R-:W-:Y:S01]  /*1bf10*/  ISETP.NE.AND P1, PT, R10, 0x1, PT ;  /* 0x000000010a00780c */ /* 0x000fe20003f25270 */
[----:B------:R-:W-:Y:S01]  /*1bf20*/  IMAD.MOV.U32 R33, RZ, RZ, RZ ;  /* 0x000000ffff217224 */ /* 0x000fe200078e00ff */
[----:B0----5:R-:W-:Y:S01]  /*1bf30*/  SHF.R.S32.HI R30, RZ, 0x1f, R27 ;  /* 0x0000001fff1e7819 */ /* 0x021fe2000001141b */
[----:B------:R-:W0:Y:S01]  /*1bf40*/  S2R R3, SR_TID.X ;  /* 0x0000000000037919 */ /* 0x000e220000002100 */
[----:B------:R-:W-:-:S09]  /*1bf50*/  LOP3.LUT R23, R23, 0xffffff7f, RZ, 0xc0, !PT ;  /* 0xffffff7f17177812 */ /* 0x000fd200078ec0ff */
[----:B------:R-:W2:Y:S01]  /*1bf60*/  @P1 LDC R6, c[0x0][0x434] ;  /* 0x00010d00ff061b82 */ /* 0x000ea20000000800 */
[----:B------:R-:W-:-:S07]  /*1bf70*/  @P1 LOP3.LUT R23, R23, 0x80, RZ, 0xfc, !PT ;  /* 0x0000008017171812 */ /* 0x000fce00078efcff */
[----:B------:R-:W3:Y:S01]  /*1bf80*/  @P1 LDC R4, c[0x0][0x438] ;  /* 0x00010e00ff041b82 */ /* 0x000ee20000000800 */
[----:B-1----:R-:W-:Y:S01]  /*1bf90*/  LOP3.LUT R2, R2, 0x7f, RZ, 0xc0, !PT ;  /* 0x0000007f02027812 */ /* 0x002fe200078ec0ff */
[----:B0-----:R-:W-:-:S03]  /*1bfa0*/  IMAD.SHL.U32 R9, R3, 0x10, RZ ;  /* 0x0000001003097824 */ /* 0x001fc600078e00ff */
[----:B------:R-:W-:-:S04]  /*1bfb0*/  SHF.R.U32.HI R2, RZ, 0x3, R2 ;  /* 0x00000003ff027819 */ /* 0x000fc80000011602 */
[----:B------:R-:W-:-:S05]  /*1bfc0*/  LOP3.LUT R9, R2, 0x70, R9, 0xf8, !PT ;  /* 0x0000007002097812 */ /* 0x000fca00078ef809 */
[----:B------:R-:W-:-:S04]  /*1bfd0*/  IMAD R2, R0, 0x60, R9 ;  /* 0x0000006000027824 */ /* 0x000fc800078e0209 */
[C---:B------:R-:W-:Y:S01]  /*1bfe0*/  IMAD.IADD R35, R2.reuse, 0x1, R29 ;  /* 0x0000000102237824 */ /* 0x040fe200078e021d */
[----:B------:R-:W-:-:S03]  /*1bff0*/  ISETP.GE.AND P0, PT, R2, R17, PT ;  /* 0x000000110200720c */ /* 0x000fc60003f06270 */
[----:B--2---:R-:W-:Y:S01]  /*1c000*/  @P1 IMAD.HI.U32 R5, R35, R6, RZ ;  /* 0x0000000623051227 */ /* 0x004fe200078e00ff */
[----:B------:R-:W-:-:S03]  /*1c010*/  ISETP.GT.U32.OR P0, PT, R9, 0x5f, P0 ;  /* 0x0000005f0900780c */ /* 0x000fc60000704470 */
[----:B------:R-:W-:Y:S01]  /*1c020*/  IMAD.MOV.U32 R6, RZ, RZ, R35 ;  /* 0x000000ffff067224 */ /* 0x000fe200078e0023 */
[----:B---3--:R-:W-:-:S09]  /*1c030*/  @P1 SHF.R.U32.HI R6, RZ, R4, R5 ;  /* 0x00000004ff061219 */ /* 0x008fd20000011605 */
[----:B------:R-:W0:Y:S01]  /*1c040*/  @!P0 LDC.64 R2, c[0x0][0x428] ;  /* 0x00010a00ff028b82 */ /* 0x000e220000000a00 */
[----:B------:R-:W-:-:S07]  /*1c050*/  @!P0 SHF.R.S32.HI R7, RZ, 0x1f, R6 ;  /* 0x0000001fff078819 */ /* 0x000fce0000011406 */
[----:B------:R-:W1:Y:S01]  /*1c060*/  @!P0 LDC.64 R4, c[0x0][0x418] ;  /* 0x00010600ff048b82 */ /* 0x000e620000000a00 */
[----:B0-----:R-:W-:-:S04]  /*1c070*/  @!P0 IMAD R8, R30, R2, RZ ;  /* 0x000000021e088224 */ /* 0x001fc800078e02ff */
[C---:B------:R-:W-:Y:S02]  /*1c080*/  @!P0 IMAD R8, R27.reuse, R3, R8 ;  /* 0x000000031b088224 */ /* 0x040fe400078e0208 */
[----:B------:R-:W-:-:S04]  /*1c090*/  @!P0 IMAD.WIDE.U32 R2, R27, R2, R6 ;  /* 0x000000021b028225 */ /* 0x000fc800078e0006 */
[----:B------:R-:W-:Y:S01]  /*1c0a0*/  @!P0 IMAD.IADD R8, R3, 0x1, R8 ;  /* 0x0000000103088824 */ /* 0x000fe200078e0208 */
[----:B-1----:R-:W-:-:S04]  /*1c0b0*/  @!P0 LEA R4, P1, R2, R4, 0x2 ;  /* 0x0000000402048211 */ /* 0x002fc800078210ff */
[----:B------:R-:W-:Y:S01]  /*1c0c0*/  @!P0 LEA.HI.X R5, R2, R5, R8, 0x2, P1 ;  /* 0x0000000502058211 */ /* 0x000fe200008f1408 */
[----:B------:R-:W-:Y:S01]  /*1c0d0*/  IMAD.MOV R2, RZ, RZ, -R6 ;  /* 0x000000ffff027224 */ /* 0x000fe200078e0a06 */
[----:B------:R-:W-:-:S03]  /*1c0e0*/  SEL R3, RZ, 0x1, P2 ;  /* 0x00000001ff037807 */ /* 0x000fc60001000000 */
[----:B------:R-:W-:Y:S01]  /*1c0f0*/  IMAD R35, R10, R2, R35 ;  /* 0x000000020a237224 */ /* 0x000fe200078e0223 */
[----:B------:R0:W5:Y:S01]  /*1c100*/  @!P0 LDG.E R33, desc[UR36][R4.64] ;  /* 0x0000002404218981 */ /* 0x000162000c1e1900 */
[----:B------:R-:W-:Y:S01]  /*1c110*/  IMAD.U32 R2, RZ, RZ, UR38 ;  /* 0x00000026ff027e24 */ /* 0x000fe2000f8e00ff */
[----:B------:R-:W-:Y:S02]  /*1c120*/  ISETP.GT.U32.AND P1, PT, R9, 0x5f, PT ;  /* 0x0000005f0900780c */ /* 0x000fe40003f24070 */
[----:B------:R0:W-:Y:S01]  /*1c130*/  STL [R1+0x428], R3 ;  /* 0x0004280301007387 */ /* 0x0001e20000100800 */
[----:B------:R-:W-:Y:S02]  /*1c140*/  LOP3.LUT R23, R23, 0xffffffbf, RZ, 0xc0, !PT ;  /* 0xffffffbf17177812 */ /* 0x000fe400078ec0ff */
[----:B------:R-:W-:Y:S02]  /*1c150*/  ISETP.NE.AND P0, PT, R2, 0x3, PT ;  /* 0x000000030200780c */ /* 0x000fe40003f05270 */
[----:B------:R-:W-:-:S11]  /*1c160*/  SHF.R.S32.HI R26, RZ, 0x1f, R18 ;  /* 0x0000001fff1a7819 */ /* 0x000fd60000011412 */
[----:B------:R-:W-:-:S04]  /*1c170*/  @P0 LOP3.LUT R23, R23, 0x40, RZ, 0xfc, !PT ;  /* 0x0000004017170812 */ /* 0x000fc800078efcff */
[----:B------:R-:W-:-:S04]  /*1c180*/  LOP3.LUT R23, R23, 0xffffffdf, RZ, 0xc0, !PT ;  /* 0xffffffdf17177812 */ /* 0x000fc800078ec0ff */
[----:B------:R-:W-:Y:S01]  /*1c190*/  @P1 LOP3.LUT R23, R23, 0x20, RZ, 0xfc, !PT ;  /* 0x0000002017171812 */ /* 0x000fe200078efcff */
[----:B0-----:R-:W-:Y:S06]  /*1c1a0*/  @!P0 BRA `(.L_x_11750) ;  /* 0x0000000000048947 */ /* 0x001fec0003800000 */
[----:B------:R-:W-:Y:S01]  /*1c1b0*/  BPT.TRAP 0x1 ;  /* 0x000000040000795c */ /* 0x000fe20000300000 */
.L_x_11750:
[----:B------:R-:W-:Y:S01]  /*1c1c0*/  IMAD R32, R0, -0x60, R17 ;  /* 0xffffffa000207824 */ /* 0x000fe200078e0211 */
[----:B------:R-:W-:Y:S01]  /*1c1d0*/  SHF.L.U32 R0, R25, 0x1f, RZ ;  /* 0x0000001f19007819 */ /* 0x000fe200000006ff */
[----:B------:R-:W-:Y:S01]  /*1c1e0*/  IMAD R17, R24, 0x8, R22 ;  /* 0x0000000818117824 */ /* 0x000fe200078e0216 */
[----:B------:R-:W-:Y:S03]  /*1c1f0*/  BSSY B0, `(.L_x_11751) ;  /* 0x0000003000007945 */ /* 0x000fe60003800000 */
[----:B------:R-:W0:Y:S02]  /*1c200*/  SYNCS.PHASECHK.TRANS64.TRYWAIT P0, [R17+URZ+0x22840], R0 ;  /* 0x02284000110075a7 */ /* 0x000e24000800017f */
[----:B0-----:R-:W-:Y:S05]  /*1c210*/  @!P0 BRA `(.L_x_11752) ;  /* 0x0000003c00688947 */ /* 0x001fea0003800000 */
.L_x_11816:
[----:B------:R-:W-:Y:S05]  /*1c220*/  BSYNC B0 ;  /* 0x0000000000007941 */ /* 0x000fea0003800000 */
.L_x_11751:
        /* <DEDUP_REMOVED lines=89> */
.L_x_11830:
        /* <DEDUP_REMOVED lines=10> */
.L_x_11754:
        /* <DEDUP_REMOVED lines=10> */
.L_x_11755:
        /* <DEDUP_REMOVED lines=23> */
.L_x_11757:
[----:B------:R-:W-:Y:S05]  /*1ca70*/  BSYNC B6 ;  /* 0x0000000000067941 */ /* 0x000fea0003800000 */
.L_x_11756:
[----:B0-----:R-:W2:Y:S01]  /*1ca80*/  LDL.LU R2, [R1+0x410] ;  /* 0x0004100001027983 */ /* 0x001ea20000300800 */
[----:B------:R-:W0:Y:S01]  /*1ca90*/  LDC R20, c[0x0][0x448] ;  /* 0x00011200ff147b82 */ /* 0x000e220000000800 */
[----:B------:R-:W-:Y:S01]  /*1caa0*/  ULDC.64 UR4, c[0x0][0x298] ;  /* 0x0000a60000047ab9 */ /* 0x000fe20000000a00 */
[----:B------:R-:W-:Y:S01]  /*1cab0*/  LOP3.LUT P6, RZ, R23, 0x200, RZ, 0xc0, !PT ;  /* 0x0000020017ff7812 */ /* 0x000fe200078cc0ff */
[----:B------:R-:W3:Y:S01]  /*1cac0*/  S2R R21, SR_TID.X ;  /* 0x0000000000157919 */ /* 0x000ee20000002100 */
[----:B------:R-:W-:Y:S01]  /*1cad0*/  SHF.R.S32.HI R4, RZ, 0x1f, R19 ;  /* 0x0000001fff047819 */ /* 0x000fe20000011413 */
[----:B------:R-:W4:Y:S03]  /*1cae0*/  S2R R8, SR_TID.X ;  /* 0x0000000000087919 */ /* 0x000f260000002100 */
[----:B------:R-:W-:Y:S02]  /*1caf0*/  SEL R4, R4, RZ, !P6 ;  /* 0x000000ff04047207 */ /* 0x000fe40007000000 */
[----:B---3--:R-:W-:-:S04]  /*1cb00*/  LOP3.LUT R21, R21, 0x7f, RZ, 0xc0, !PT ;  /* 0x0000007f15157812 */ /* 0x008fc800078ec0ff */
[----:B------:R-:W-:Y:S01]  /*1cb10*/  SHF.R.U32.HI R21, RZ, 0x3, R21 ;  /* 0x00000003ff157819 */ /* 0x000fe20000011615 */
        /* <DEDUP_REMOVED lines=16> */
[----:B------:R-:W0:Y:S01]  /*1cc20*/  S2R R20, SR_TID.X ;  /* 0x0000000000147919 */ /* 0x000e220000002100 */
[----:B------:R-:W-:-:S04]  /*1cc30*/  IMAD.WIDE.U32 R2, R0, UR4, R2 ;  /* 0x0000000400027c25 */ /* 0x000fc8000f8e0002 */
[----:B------:R-:W-:Y:S01]  /*1cc40*/  IMAD R4, R0, UR5, R4 ;  /* 0x0000000500047c24 */ /* 0x000fe2000f8e0204 */
[----:B------:R-:W-:-:S03]  /*1cc50*/  ULDC.64 UR4, c[0x0][0x2d0] ;  /* 0x0000b40000047ab9 */ /* 0x000fc60000000a00 */
[----:B------:R-:W-:Y:S02]  /*1cc60*/  IMAD.IADD R3, R3, 0x1, R4 ;  /* 0x0000000103037824 */ /* 0x000fe400078e0204 */
[----:B------:R-:W2:Y:S08]  /*1cc70*/  @P6 LDC R6, c[0x0][0x44c] ;  /* 0x00011300ff066b82 */ /* 0x000eb00000000800 */
[----:B------:R-:W3:Y:S01]  /*1cc80*/  @P6 LDC R5, c[0x0][0x450] ;  /* 0x00011400ff056b82 */ /* 0x000ee20000000800 */
[----:B0-----:R-:W-:-:S05]  /*1cc90*/  IMAD.SHL.U32 R20, R20, 0x10, RZ ;  /* 0x0000001014147824 */ /* 0x001fca00078e00ff */
[----:B------:R-:W-:-:S05]  /*1cca0*/  LOP3.LUT R20, R21, 0x70, R20, 0xf8, !PT ;  /* 0x0000007015147812 */ /* 0x000fca00078ef814 */
[----:B------:R-:W-:Y:S01]  /*1ccb0*/  IMAD.IADD R0, R20, 0x1, R34 ;  /* 0x0000000114007824 */ /* 0x000fe200078e0222 */
[----:B------:R-:W-:-:S03]  /*1ccc0*/  LOP3.LUT R20, R8, 0x7f, RZ, 0xc0, !PT ;  /* 0x0000007f08147812 */ /* 0x000fc600078ec0ff */
[----:B--2---:R-:W-:Y:S01]  /*1ccd0*/  @P6 IMAD.HI.U32 R6, R0, R6, RZ ;  /* 0x0000000600066227 */ /* 0x004fe200078e00ff */
[----:B------:R-:W-:-:S03]  /*1cce0*/  SHF.R.U32.HI R8, RZ, 0x3, R20 ;  /* 0x00000003ff087819 */ /* 0x000fc60000011614 */
[----:B------:R-:W-:Y:S01]  /*1ccf0*/  IMAD.MOV.U32 R4, RZ, RZ, R0 ;  /* 0x000000ffff047224 */ /* 0x000fe200078e0000 */
[----:B---3--:R-:W-:Y:S02]  /*1cd00*/  @P6 SHF.R.U32.HI R4, RZ, R5, R6 ;  /* 0x00000005ff046219 */ /* 0x008fe40000011606 */
        /* <DEDUP_REMOVED lines=19> */
[----:B------:R-:W-:-:S03]  /*1ce40*/  UMOV UR5, 0xffffffff ;  /* 0xffffffff00057882 */ /* 0x000fc60000000000 */
[----:B------:R-:W-:Y:S07]  /*1ce50*/  BRA.DIV UR5, `(.L_x_11758) ;  /* 0x0000003a056c7947 */ /* 0x000fee000b800000 */
[----:B------:R-:W0:Y:S01]  /*1ce60*/  SHFL.IDX PT, R3, R0, RZ, 0x181f ;  /* 0x00181fff00037589 */ /* 0x000e2200000e0000 */
[----:B------:R-:W-:Y:S02]  /*1ce70*/  IMAD R36, R36, R6, RZ ;  /* 0x0000000624247224 */ /* 0x000fe400078e02ff */
        /* <DEDUP_REMOVED lines=72> */
.L_x_11847:
[----:B------:R-:W-:-:S05]  /*1d300*/  VIADD R34, R34, 0x70 ;  /* 0x0000007022227836 */ /* 0x000fca0000000000 */
[----:B------:R-:W-:-:S13]  /*1d310*/  ISETP.GE.AND P0, PT, R34, R36, PT ;  /* 0x000000242200720c */ /* 0x000fda0003f06270 */
        /* <DEDUP_REMOVED lines=8> */
.L_x_11759:
        /* <DEDUP_REMOVED lines=18> */
.L_x_11848:
[----:B------:R-:W-:Y:S05]  /*1d4c0*/  BSYNC B0 ;  /* 0x0000000000007941 */ /* 0x000fea0003800000 */
.L_x_11760:
[----:B------:R-:W-:-:S13]  /*1d4d0*/  LOP3.LUT P0, RZ, R23, 0x40, RZ, 0xc0, !PT ;  /* 0x0000004017ff7812 */ /* 0x000fda000780c0ff */
[----:B------:R-:W-:Y:S05]  /*1d4e0*/  @!P0 BRA `(.L_x_11762) ;  /* 0x0000000000048947 */ /* 0x000fea0003800000 */
[----:B------:R-:W-:Y:S01]  /*1d4f0*/  BPT.TRAP 0x1 ;  /* 0x000000040000795c */ /* 0x000fe20000300000 */
.L_x_11762:
[----:B------:R-:W-:Y:S01]  /*1d500*/  SHF.L.U32 R0, R25, 0x1f, RZ ;  /* 0x0000001f19007819 */ /* 0x000fe200000006ff */
[----:B------:R-:W-:Y:S03]  /*1d510*/  BSSY B0, `(.L_x_11763) ;  /* 0x0000003000007945 */ /* 0x000fe60003800000 */
[----:B------:R-:W2:Y:S02]  /*1d520*/  SYNCS.PHASECHK.TRANS64.TRYWAIT P0, [R17+URZ+0x22860], R0 ;  /* 0x02286000110075a7 */ /* 0x000ea4000800017f */
[----:B--2---:R-:W-:Y:S05]  /*1d530*/  @!P0 BRA `(.L_x_11764) ;  /* 0x0000003c006c8947 */ /* 0x004fea0003800000 */
.L_x_11849:
[----:B------:R-:W-:Y:S05]  /*1d540*/  BSYNC B0 ;  /* 0x0000000000007941 */ /* 0x000fea0003800000 */
.L_x_11763:
        /* <DEDUP_REMOVED lines=11> */
[----:B------:R-:W-:Y:S01]  /*1d600*/  IMAD R5, R35, UR5, R0 ;  /* 0x0000000523057c24 */ /* 0x000fe2000f8e0200 */
[----:B------:R-:W-:Y:S02]  /*1d610*/  ULDC.64 UR4, c[0x0][0x338] ;  /* 0x0000ce0000047ab9 */ /* 0x000fe40000000a00 */
[----:B---3--:R-:W-:Y:S02]  /*1d620*/  IMAD R0, R6, UR4, RZ ;  /* 0x0000000406007c24 */ /* 0x008fe4000f8e02ff */
[----:B------:R-:W-:Y:S02]  /*1d630*/  IMAD.IADD R3, R3, 0x1, R5 ;  /* 0x0000000103037824 */ /* 0x000fe400078e0205 */
[C---:B------:R-:W-:Y:S01]  /*1d640*/  IMAD R5, R33.reuse, UR5, R0 ;  /* 0x0000000521057c24 */ /* 0x040fe2000f8e0200 */
[----:B------:R-:W-:Y:S01]  /*1d650*/  SEL R0, RZ, 0x2, P3 ;  /* 0x00000002ff007807 */ /* 0x000fe20001800000 */
        /* <DEDUP_REMOVED lines=19> */
[----:B------:R-:W2:Y:S01]  /*1d790*/  SHFL.IDX PT, R14, R5, RZ, 0x181f ;  /* 0x00181fff050e7589 */ /* 0x000ea200000e0000 */
[----:B------:R-:W-:-:S03]  /*1d7a0*/  LOP3.LUT P1, RZ, R7, 0x4, RZ, 0xc0, !PT ;  /* 0x0000000407ff7812 */ /* 0x000fc6000782c0ff */
[----:B------:R-:W3:Y:S01]  /*1d7b0*/  SHFL.IDX PT, R3, R6, RZ, 0x181f ;  /* 0x00181fff06037589 */ /* 0x000ee200000e0000 */
        /* <DEDUP_REMOVED lines=43> */
[C---:B------:R-:W-:Y:S01]  /*1da70*/  ISETP.LT.OR P3, PT, R32.reuse, 0x31, P4 ;  /* 0x000000312000780c */ /* 0x040fe20002761670 */
[----:B------:R-:W0:Y:S04]  /*1da80*/  SHFL.IDX PT, R3, R6, 0x4, 0x181f ;  /* 0x00981f0006037f89 */ /* 0x000e2800000e0000 */
[----:B------:R-:W2:Y:S08]  /*1da90*/  SHFL.IDX PT, R6, R6, 0x5, 0x181f ;  /* 0x00b81f0006067f89 */ /* 0x000eb000000e0000 */
        /* <DEDUP_REMOVED lines=8> */
[----:B------:R3:W4:Y:S02]  /*1db20*/  SHFL.IDX PT, R14, R5, 0x5, 0x181f ;  /* 0x00b81f00050e7f89 */ /* 0x00072400000e0000 */
        /* <DEDUP_REMOVED lines=9> */
.L_x_11863:
[----:B0--3--:R-:W-:Y:S02]  /*1dbc0*/  IADD3 R2, P3, R14, R0, RZ ;  /* 0x000000000e027210 */ /* 0x009fe40007f7e0ff */
        /* <DEDUP_REMOVED lines=14> */
.L_x_11766:
        /* <DEDUP_REMOVED lines=10> */
.L_x_11767:
[----:B0-----:R-:W2:Y:S01]  /*1dd50*/  LDL.LU R2, [R1+0x418] ;  /* 0x0004180001027983 */ /* 0x001ea20000300800 */
[----:B------:R0:W-:Y:S01]  /*1dd60*/  SYNCS.ARRIVE.TRANS64.A1T0 RZ, [R17+URZ+0x22850], RZ ;  /* 0x022850ff11ff79a7 */ /* 0x0001e2000810003f */
[----:B------:R-:W-:Y:S01]  /*1dd70*/  BSSY B0, `(.L_x_11768) ;  /* 0x00000dd000007945 */ /* 0x000fe20003800000 */
[----:B--2---:R-:W-:-:S05]  /*1dd80*/  VIADD R10, R2, 0xfffffffe ;  /* 0xfffffffe020a7836 */ /* 0x004fca0000000000 */
[----:B------:R-:W-:-:S13]  /*1dd90*/  ISETP.GE.AND P0, PT, R10, R31, PT ;  /* 0x0000001f0a00720c */ /* 0x000fda0003f06270 */
[----:B0-----:R-:W-:Y:S05]  /*1dda0*/  @!P0 BRA `(.L_x_11769) ;  /* 0x0000000c00648947 */ /* 0x001fea0003800000 */
.L_x_11782:
        /* <DEDUP_REMOVED lines=12> */
[----:B--2---:R-:W2:Y:S01]  /*1de70*/  @!P2 LDC.64 R4, c[0x0][0x428] ;  /* 0x00010a00ff04ab82 */ /* 0x004ea20000000a00 */
[----:B0-----:R-:W-:-:S13]  /*1de80*/  ISETP.NE.AND P0, PT, R3, 0x1, PT ;  /* 0x000000010300780c */ /* 0x001fda0003f05270 */
[----:B------:R-:W0:Y:S08]  /*1de90*/  @P0 LDC R3, c[0x0][0x434] ;  /* 0x00010d00ff030b82 */ /* 0x000e300000000800 */
[----:B---3--:R-:W3:Y:S01]  /*1dea0*/  @P0 LDC R7, c[0x0][0x438] ;  /* 0x00010e00ff070b82 */ /* 0x008ee20000000800 */
[----:B0-----:R-:W-:-:S05]  /*1deb0*/  @P0 IMAD.HI.U32 R2, R8, R3, RZ ;  /* 0x0000000308020227 */ /* 0x001fca00078e00ff */
[----:B---3--:R-:W-:Y:S01]  /*1dec0*/  @P0 SHF.R.U32.HI R9, RZ, R7, R2 ;  /* 0x00000007ff090219 */ /* 0x008fe20000011602 */
[----:B--2---:R-:W-:Y:S01]  /*1ded0*/  @!P2 IMAD R2, R30, R4, RZ ;  /* 0x000000041e02a224 */ /* 0x004fe200078e02ff */
[----:B----4-:R-:W0:Y:S02]  /*1dee0*/  @!P2 LDC.64 R6, c[0x0][0x418] ;  /* 0x00010600ff06ab82 */ /* 0x010e240000000a00 */
        /* <DEDUP_REMOVED lines=16> */
[----:B------:R-:W-:Y:S01]  /*1dff0*/  LOP3.LUT R25, R25, R2, RZ, 0x3c, !PT ;  /* 0x0000000219197212 */ /* 0x000fe200078e3cff */
[----:B------:R-:W-:-:S02]  /*1e000*/  IMAD.MOV.U32 R2, RZ, RZ, R10 ;  /* 0x000000ffff027224 */ /* 0x000fc400078e000a */
[----:B------:R-:W-:-:S03]  /*1e010*/  VIADD R10, R10, 0xffffffff ;  /* 0xffffffff0a0a7836 */ /* 0x000fc60000000000 */
[----:B------:R-:W-:Y:S01]  /*1e020*/  ISETP.GT.AND P2, PT, R2, R31, PT ;  /* 0x0000001f0200720c */ /* 0x000fe20003f44270 */
[----:B0-----:R-:W-:-:S12]  /*1e030*/  @!P1 BRA `(.L_x_11770) ;  /* 0x0000000000049947 */ /* 0x001fd80003800000 */
[----:B------:R-:W-:Y:S01]  /*1e040*/  BPT.TRAP 0x1 ;  /* 0x000000040000795c */ /* 0x000fe20000300000 */
.L_x_11770:
[----:B------:R-:W-:Y:S01]  /*1e050*/  IMAD R6, R24, 0x8, R22 ;  /* 0x0000000818067824 */ /* 0x000fe200078e0216 */
[----:B------:R-:W-:Y:S01]  /*1e060*/  SHF.L.U32 R21, R25, 0x1f, RZ ;  /* 0x0000001f19157819 */ /* 0x000fe200000006ff */
[----:B------:R-:W-:Y:S01]  /*1e070*/  BSSY B1, `(.L_x_11771) ;  /* 0x0000004000017945 */ /* 0x000fe20003800000 */
[----:B-1----:R-:W-:Y:S02]  /*1e080*/  SHF.R.S32.HI R17, RZ, 0x1f, R5 ;  /* 0x0000001fff117819 */ /* 0x002fe40000011405 */
[----:B------:R-:W0:Y:S02]  /*1e090*/  SYNCS.PHASECHK.TRANS64.TRYWAIT P0, [R6+URZ+0x22840], R21 ;  /* 0x02284015060075a7 */ /* 0x000e24000800017f */
[----:B0-----:R-:W-:Y:S05]  /*1e0a0*/  @!P0 BRA `(.L_x_11772) ;  /* 0x0000003800e48947 */ /* 0x001fea0003800000 */
.L_x_11864:
[----:B------:R-:W-:Y:S05]  /*1e0b0*/  BSYNC B1 ;  /* 0x0000000000017941 */ /* 0x000fea0003800000 */
.L_x_11771:
        /* <DEDUP_REMOVED lines=52> */
.L_x_11878:
        /* <DEDUP_REMOVED lines=8> */
.L_x_11774:
        /* <DEDUP_REMOVED lines=10> */
.L_x_11775:
[----:B------:R3:W-:Y:S01]  /*1e520*/  SYNCS.ARRIVE.TRANS64.A1T0 RZ, [R6+URZ+0x22830], RZ ;  /* 0x022830ff06ff79a7 */ /* 0x0007e2000810003f */
[----:B------:R-:W-:Y:S05]  /*1e530*/  @!P3 BRA `(.L_x_11776) ;  /* 0x000000000004b947 */ /* 0x000fea0003800000 */
[----:B------:R-:W-:Y:S01]  /*1e540*/  BPT.TRAP 0x1 ;  /* 0x000000040000795c */ /* 0x000fe20000300000 */
.L_x_11776:
[----:B------:R-:W4:Y:S01]  /*1e550*/  SYNCS.PHASECHK.TRANS64.TRYWAIT P0, [R6+URZ+0x22860], R21 ;  /* 0x02286015060075a7 */ /* 0x000f22000800017f */
[----:B------:R-:W-:Y:S04]  /*1e560*/  BSSY B1, `(.L_x_11777) ;  /* 0x0000002000017945 */ /* 0x000fe80003800000 */
[----:B----4-:R-:W-:Y:S05]  /*1e570*/  @!P0 BRA `(.L_x_11778) ;  /* 0x0000003c00688947 */ /* 0x010fea0003800000 */
.L_x_11879:
[----:B------:R-:W-:Y:S05]  /*1e580*/  BSYNC B1 ;  /* 0x0000000000017941 */ /* 0x000fea0003800000 */
.L_x_11777:
[----:B------:R-:W-:Y:S01]  /*1e590*/  ULDC.64 UR4, c[0x0][0x328] ;  /* 0x0000ca0000047ab9 */ /* 0x000fe20000000a00 */
[----:B------:R-:W-:Y:S01]  /*1e5a0*/  LOP3.LUT P5, RZ, R23, 0x1, RZ, 0xc0, !PT ;  /* 0x0000000117ff7812 */ /* 0x000fe200078ac0ff */
[----:B--2---:R-:W-:Y:S01]  /*1e5b0*/  IMAD R2, R17, UR4, RZ ;  /* 0x0000000411027c24 */ /* 0x004fe2000f8e02ff */
[C---:B------:R-:W-:Y:S01]  /*1e5c0*/  LOP3.LUT P4, RZ, R23.reuse, 0x10, RZ, 0xc0, !PT ;  /* 0x0000001017ff7812 */ /* 0x040fe2000788c0ff */
[----:B------:R-:W-:Y:S01]  /*1e5d0*/  IMAD R8, R24, 0x6000, R28 ;  /* 0x0000600018087824 */ /* 0x000fe200078e021c */
[----:B------:R-:W-:Y:S01]  /*1e5e0*/  LOP3.LUT P3, RZ, R23, 0x8, RZ, 0xc0, !PT ;  /* 0x0000000817ff7812 */ /* 0x000fe2000786c0ff */
[----:B-1----:R-:W-:Y:S01]  /*1e5f0*/  IMAD R7, R5, UR5, R2 ;  /* 0x0000000505077c24 */ /* 0x002fe2000f8e0202 */
[----:B------:R-:W-:Y:S01]  /*1e600*/  LOP3.LUT P1, RZ, R23, 0x4, RZ, 0xc0, !PT ;  /* 0x0000000417ff7812 */ /* 0x000fe2000782c0ff */
        /* <DEDUP_REMOVED lines=17> */
[----:B------:R-:W1:Y:S01]  /*1e720*/  SHFL.IDX PT, R14, R7, RZ, 0x181f ;  /* 0x00181fff070e7589 */ /* 0x000e6200000e0000 */
[----:B------:R-:W-:-:S03]  /*1e730*/  IMAD R8, R8, 0x2, R22 ;  /* 0x0000000208087824 */ /* 0x000fc600078e0216 */
[----:B------:R-:W2:Y:S04]  /*1e740*/  SHFL.IDX PT, R3, R9, RZ, 0x181f ;  /* 0x00181fff09037589 */ /* 0x000ea800000e0000 */
[----:B------:R-:W-:Y:S04]  /*1e750*/  SHFL.IDX PT, R5, R9, 0x1, 0x181f ;  /* 0x00381f0009057f89 */ /* 0x000fe800000e0000 */
[----:B------:R-:W-:Y:S01]  /*1e760*/  SHFL.IDX PT, R17, R9, 0x2, 0x181f ;  /* 0x00581f0009117f89 */ /* 0x000fe200000e0000 */
[----:B-1----:R-:W-:-:S03]  /*1e770*/  IADD3 R2, P0, R14, R0, RZ ;  /* 0x000000000e027210 */ /* 0x002fc60007f1e0ff */
[----:B------:R-:W1:Y:S02]  /*1e780*/  SHFL.IDX PT, R14, R7, 0x1, 0x181f ;  /* 0x00381f00070e7f89 */ /* 0x000e6400000e0000 */
[----:B--2---:R-:W-:-:S05]  /*1e790*/  IMAD.X R3, RZ, RZ, R3, P0 ;  /* 0x000000ffff037224 */ /* 0x004fca00000e0603 */
[----:B------:R-:W-:Y:S04]  /*1e7a0*/  LDGSTS.E.BYPASS.LTC128B.128 [R8+0x400], desc[UR36][R2.64], !P5 ;  /* 0x0040000002087fae */ /* 0x000fe8000e901d64 */
[----:B------:R-:W-:Y:S04]  /*1e7b0*/  LDGSTS.E.BYPASS.LTC128B.128 [R8+0x3400], desc[UR36][R2.64+0x80], !P4 ;  /* 0x0340008002087fae */ /* 0x000fe8000e101d64 */
[----:B------:R-:W-:Y:S04]  /*1e7c0*/  LDGSTS.E.BYPASS.LTC128B.128 [R8+0x6400], desc[UR36][R2.64+0x100], !P3 ;  /* 0x0640010002087fae */ /* 0x000fe8000d901d64 */
[----:B------:R2:W-:Y:S01]  /*1e7d0*/  LDGSTS.E.BYPASS.LTC128B.128 [R8+0x9400], desc[UR36][R2.64+0x180], !P1 ;  /* 0x0940018002087fae */ /* 0x0005e2000c901d64 */
[----:B-1----:R-:W-:-:S03]  /*1e7e0*/  IADD3 R4, P0, R14, R0, RZ ;  /* 0x000000000e047210 */ /* 0x002fc60007f1e0ff */
[----:B------:R-:W2:Y:S02]  /*1e7f0*/  SHFL.IDX PT, R14, R7, 0x2, 0x181f ;  /* 0x00581f00070e7f89 */ /* 0x000ea400000e0000 */
[----:B------:R-:W-:-:S05]  /*1e800*/  IMAD.X R5, RZ, RZ, R5, P0 ;  /* 0x000000ffff057224 */ /* 0x000fca00000e0605 */
[----:B------:R-:W-:Y:S04]  /*1e810*/  LDGSTS.E.BYPASS.LTC128B.128 [R8+0xc00], desc[UR36][R4.64], !P5 ;  /* 0x00c0000004087fae */ /* 0x000fe8000e901d64 */
[----:B------:R-:W-:Y:S04]  /*1e820*/  LDGSTS.E.BYPASS.LTC128B.128 [R8+0x3c00], desc[UR36][R4.64+0x80], !P4 ;  /* 0x03c0008004087fae */ /* 0x000fe8000e101d64 */
[----:B------:R-:W-:Y:S04]  /*1e830*/  LDGSTS.E.BYPASS.LTC128B.128 [R8+0x6c00], desc[UR36][R4.64+0x100], !P3 ;  /* 0x06c0010004087fae */ /* 0x000fe8000d901d64 */
[----:B------:R1:W-:Y:S01]  /*1e840*/  LDGSTS.E.BYPASS.LTC128B.128 [R8+0x9c00], desc[UR36][R4.64+0x180], !P1 ;  /* 0x09c0018004087fae */ /* 0x0003e2000c901d64 */
[----:B--2---:R-:W-:-:S03]  /*1e850*/  IADD3 R2, P0, R14, R0, RZ ;  /* 0x000000000e027210 */ /* 0x004fc60007f1e0ff */
[----:B------:R-:W2:Y:S02]  /*1e860*/  SHFL.IDX PT, R14, R7, 0x3, 0x181f ;  /* 0x00781f00070e7f89 */ /* 0x000ea400000e0000 */
[----:B------:R-:W-:Y:S02]  /*1e870*/  IMAD.X R3, RZ, RZ, R17, P0 ;  /* 0x000000ffff037224 */ /* 0x000fe400000e0611 */
[----:B------:R-:W-:Y:S04]  /*1e880*/  SHFL.IDX PT, R17, R9, 0x4, 0x181f ;  /* 0x00981f0009117f89 */ /* 0x000fe800000e0000 */
[----:B-1----:R-:W1:Y:S04]  /*1e890*/  SHFL.IDX PT, R5, R9, 0x3, 0x181f ;  /* 0x00781f0009057f89 */ /* 0x002e6800000e0000 */
[----:B------:R-:W-:Y:S04]  /*1e8a0*/  LDGSTS.E.BYPASS.LTC128B.128 [R8+0x1400], desc[UR36][R2.64], !P5 ;  /* 0x0140000002087fae */ /* 0x000fe8000e901d64 */
[----:B------:R-:W-:Y:S04]  /*1e8b0*/  LDGSTS.E.BYPASS.LTC128B.128 [R8+0x4400], desc[UR36][R2.64+0x80], !P4 ;  /* 0x0440008002087fae */ /* 0x000fe8000e101d64 */
[----:B------:R-:W-:Y:S01]  /*1e8c0*/  LDGSTS.E.BYPASS.LTC128B.128 [R8+0x7400], desc[UR36][R2.64+0x100], !P3 ;  /* 0x0740010002087fae */ /* 0x000fe2000d901d64 */
[----:B--2---:R-:W-:-:S03]  /*1e8d0*/  IADD3 R4, P0, R14, R0, RZ ;  /* 0x000000000e047210 */ /* 0x004fc60007f1e0ff */
[----:B------:R2:W-:Y:S04]  /*1e8e0*/  LDGSTS.E.BYPASS.LTC128B.128 [R8+0xa400], desc[UR36][R2.64+0x180], !P1 ;  /* 0x0a40018002087fae */ /* 0x0005e8000c901d64 */
[----:B------:R-:W2:Y:S01]  /*1e8f0*/  SHFL.IDX PT, R14, R7, 0x4, 0x181f ;  /* 0x00981f00070e7f89 */ /* 0x000ea200000e0000 */
[----:B-1----:R-:W-:-:S03]  /*1e900*/  IMAD.X R5, RZ, RZ, R5, P0 ;  /* 0x000000ffff057224 */ /* 0x002fc600000e0605 */
[----:B------:R-:W1:Y:S04]  /*1e910*/  SHFL.IDX PT, R9, R9, 0x5, 0x181f ;  /* 0x00b81f0009097f89 */ /* 0x000e6800000e0000 */
[----:B------:R0:W-:Y:S04]  /*1e920*/  LDGSTS.E.BYPASS.LTC128B.128 [R8+0x1c00], desc[UR36][R4.64], !P5 ;  /* 0x01c0000004087fae */ /* 0x0001e8000e901d64 */
[----:B------:R0:W-:Y:S04]  /*1e930*/  LDGSTS.E.BYPASS.LTC128B.128 [R8+0x4c00], desc[UR36][R4.64+0x80], !P4 ;  /* 0x04c0008004087fae */ /* 0x0001e8000e101d64 */
[----:B------:R0:W-:Y:S04]  /*1e940*/  LDGSTS.E.BYPASS.LTC128B.128 [R8+0x7c00], desc[UR36][R4.64+0x100], !P3 ;  /* 0x07c0010004087fae */ /* 0x0001e8000d901d64 */
[----:B------:R0:W-:Y:S01]  /*1e950*/  LDGSTS.E.BYPASS.LTC128B.128 [R8+0xac00], desc[UR36][R4.64+0x180], !P1 ;  /* 0x0ac0018004087fae */ /* 0x0001e2000c901d64 */
[----:B--2---:R-:W-:-:S03]  /*1e960*/  IADD3 R2, P0, R14, R0, RZ ;  /* 0x000000000e027210 */ /* 0x004fc60007f1e0ff */
[----:B------:R0:W2:Y:S02]  /*1e970*/  SHFL.IDX PT, R14, R7, 0x5, 0x181f ;  /* 0x00b81f00070e7f89 */ /* 0x0000a400000e0000 */
[----:B------:R-:W-:-:S05]  /*1e980*/  IMAD.X R3, RZ, RZ, R17, P0 ;  /* 0x000000ffff037224 */ /* 0x000fca00000e0611 */
[----:B------:R0:W-:Y:S04]  /*1e990*/  LDGSTS.E.BYPASS.LTC128B.128 [R8+0x2400], desc[UR36][R2.64], !P5 ;  /* 0x0240000002087fae */ /* 0x0001e8000e901d64 */
[----:B------:R0:W-:Y:S04]  /*1e9a0*/  LDGSTS.E.BYPASS.LTC128B.128 [R8+0x5400], desc[UR36][R2.64+0x80], !P4 ;  /* 0x0540008002087fae */ /* 0x0001e8000e101d64 */
[----:B------:R0:W-:Y:S04]  /*1e9b0*/  LDGSTS.E.BYPASS.LTC128B.128 [R8+0x8400], desc[UR36][R2.64+0x100], !P3 ;  /* 0x0840010002087fae */ /* 0x0001e8000d901d64 */
[----:B-1----:R0:W-:Y:S02]  /*1e9c0*/  LDGSTS.E.BYPASS.LTC128B.128 [R8+0xb400], desc[UR36][R2.64+0x180], !P1 ;  /* 0x0b40018002087fae */ /* 0x0021e4000c901d64 */
.L_x_11893:
[----:B0-2---:R-:W-:-:S05]  /*1e9d0*/  IADD3 R2, P0, R14, R0, RZ ;  /* 0x000000000e027210 */ /* 0x005fca0007f1e0ff */
        /* <DEDUP_REMOVED lines=10> */
.L_x_11780:
        /* <DEDUP_REMOVED lines=10> */
.L_x_11781:
[----:B------:R2:W-:Y:S01]  /*1eb20*/  SYNCS.ARRIVE.TRANS64.A1T0 RZ, [R6+URZ+0x22850], RZ ;  /* 0x022850ff06ff79a7 */ /* 0x0005e2000810003f */
[----:B------:R-:W-:Y:S05]  /*1eb30*/  @P2 BRA `(.L_x_11782) ;  /* 0xfffffff0009c2947 */ /* 0x000fea000383ffff */
.L_x_11769:
[----:B------:R-:W-:Y:S05]  /*1eb40*/  BSYNC B0 ;  /* 0x0000000000007941 */ /* 0x000fea0003800000 */
.L_x_11768:
        /* <DEDUP_REMOVED lines=10> */
[----:B------:R-:W5:Y:S01]  /*1ebf0*/  LDC.64 R2, c[0x0][0xc60] ;  /* 0x00031800ff027b82 */ /* 0x000f620000000a00 */
[----:B------:R-:W0:Y:S02]  /*1ec00*/  FLO.U32 R4, UR4 ;  /* 0x0000000400047d00 */ /* 0x000e2400080e0000 */
[----:B0-----:R-:W-:-:S06]  /*1ec10*/  ISETP.EQ.U32.AND P1, PT, R4, R5, PT ;  /* 0x000000050400720c */ /* 0x001fcc0003f22070 */
[----:B------:R-:W5:Y:S07]  /*1ec20*/  POPC R5, UR4 ;  /* 0x0000000400057d09 */ /* 0x000f6e0008000000 */
[----:B-----5:R-:W5:Y:S01]  /*1ec30*/  @P1 ATOMG.E.ADD.STRONG.GPU PT, R3, desc[UR36][R2.64], R5 ;  /* 0x00000005020319a8 */ /* 0x020f6200081ee1e4 */
[----:B--234-:R-:W0:Y:S02]  /*1ec40*/  S2R R6, SR_LTMASK ;  /* 0x0000000000067919 */ /* 0x01ce240000003900 */
[----:B0-----:R-:W-:-:S04]  /*1ec50*/  LOP3.LUT R6, R6, UR4, RZ, 0xc0, !PT ;  /* 0x0000000406067c12 */ /* 0x001fc8000f8ec0ff */
[----:B------:R-:W0:Y:S01]  /*1ec60*/  POPC R7, R6 ;  /* 0x0000000600077309 */ /* 0x000e220000000000 */
[----:B-----5:R-:W0:Y:S02]  /*1ec70*/  SHFL.IDX PT, R4, R3, R4, 0x1f ;  /* 0x00001f0403047589 */ /* 0x020e2400000e0000 */
[----:B0-----:R-:W-:-:S07]  /*1ec80*/  IADD3 R16, R4, UR39, R7 ;  /* 0x0000002704107c10 */ /* 0x001fce000fffe007 */
.L_x_11784:
[----:B------:R-:W-:Y:S05]  /*1ec90*/  BSYNC B0 ;  /* 0x0000000000007941 */ /* 0x000fea0003800000 */
.L_x_11783:
[----:B------:R-:W-:Y:S02]  /*1eca0*/  SEL R24, R24, RZ, P0 ;  /* 0x000000ff18187207 */ /* 0x000fe40000000000 */
[----:B------:R-:W-:-:S07]  /*1ecb0*/  LOP3.LUT R25, R25, R0, RZ, 0x3c, !PT ;  /* 0x0000000019197212 */ /* 0x000fce00078e3cff */
.L_x_11743:
[----:B------:R-:W-:Y:S05]  /*1ecc0*/  BSYNC B7 ;  /* 0x0000000000077941 */ /* 0x000fea0003800000 */
.L_x_11741:
[----:B------:R-:W-:-:S13]  /*1ecd0*/  LOP3.LUT P0, RZ, R23, 0x400, RZ, 0xc0, !PT ;  /* 0x0000040017ff7812 */ /* 0x000fda000780c0ff */
[----:B------:R-:W-:Y:S05]  /*1ece0*/  @!P0 BRA `(.L_x_11785) ;  /* 0x0000000000248947 */ /* 0x000fea0003800000 */
[----:B------:R-:W-:Y:S05]  /*1ecf0*/  WARPSYNC.ALL ;  /* 0x0000000000007948 */ /* 0x000fea0003800000 */
[----:B------:R-:W5:Y:S08]  /*1ed00*/  S2UR UR5, SR_CgaCtaId ;  /* 0x00000000000579c3 */ /* 0x000f700000008800 */
[----:B------:R-:W-:Y:S06]  /*1ed10*/  BAR.SYNC.DEFER_BLOCKING 0x5, 0x180 ;  /* 0x0146000000007b1d */ /* 0x000fec0000010000 */
[----:B------:R-:W-:-:S02]  /*1ed20*/  UMOV UR4, 0x400 ;  /* 0x0000040000047882 */ /* 0x000fc40000000000 */
[----:B-----5:R-:W-:-:S06]  /*1ed30*/  ULEA UR4, UR5, UR4, 0x18 ;  /* 0x0000000405047291 */ /* 0x020fcc000f8ec03f */
[----:B------:R-:W-:-:S05]  /*1ed40*/  IMAD.U32 R22, RZ, RZ, UR4 ;  /* 0x00000004ff167e24 */ /* 0x000fca000f8e00ff */
[----:B-1----:R1:W0:Y:S01]  /*1ed50*/  LDS.128 R16, [R22+0x228d0] ;  /* 0x0228d00016107984 */ /* 0x0022220000000c00 */
[----:B------:R-:W-:Y:S06]  /*1ed60*/  BAR.ARV 0x4, 0x180 ;  /* 0x0106000000007b1d */ /* 0x000fec0000002000 */
[----:B------:R-:W-:Y:S05]  /*1ed70*/  BRA `(.L_x_11786) ;  /* 0x0000000800cc7947 */ /* 0x000fea0003800000 */
.L_x_11785:
[----:B------:R-:W5:Y:S01]  /*1ed80*/  S2R R0, SR_TID.X ;  /* 0x0000000000007919 */ /* 0x000f620000002100 */
[----:B------:R-:W-:Y:S01]  /*1ed90*/  UMOV UR4, 0xffffffff ;  /* 0xffffffff00047882 */ /* 0x000fe20000000000 */
[----:B-----5:R-:W-:-:S04]  /*1eda0*/  LOP3.LUT R8, R0, 0x1f, RZ, 0xc0, !PT ;  /* 0x0000001f00087812 */ /* 0x020fc800078ec0ff */
[----:B------:R-:W-:Y:S01]  /*1edb0*/  ISETP.NE.AND P0, PT, R8, 0x1f, PT ;  /* 0x0000001f0800780c */ /* 0x000fe20003f05270 */
[----:B------:R-:W-:-:S12]  /*1edc0*/  BRA.DIV UR4, `(.L_x_11787) ;  /* 0x0000003e04307947 */ /* 0x000fd8000b800000 */
[----:B------:R-:W-:Y:S01]  /*1edd0*/  IMAD.IADD R5, R19, 0x1, R8 ;  /* 0x0000000113057824 */ /* 0x000fe200078e0208 */
[----:B------:R-:W-:-:S04]  /*1ede0*/  ULDC UR4, c[0x0][0xc3c] ;  /* 0x00030f0000047ab9 */ /* 0x000fc80000000800 */
[----:B------:R-:W-:-:S13]  /*1edf0*/  ISETP.GE.OR P1, PT, R5, UR4, !P0 ;  /* 0x0000000405007c0c */ /* 0x000fda000c726670 */
[----:B------:R-:W5:Y:S02]  /*1ee00*/  @!P1 LDC.64 R2, c[0x0][0xc80] ;  /* 0x00032000ff029b82 */ /* 0x000f640000000a00 */
[----:B-----5:R-:W-:-:S06]  /*1ee10*/  @!P1 IMAD.WIDE R2, R5, 0x4, R2 ;  /* 0x0000000405029825 */ /* 0x020fcc00078e0202 */
[----:B------:R-:W5:Y:S01]  /*1ee20*/  @!P1 LDG.E R2, desc[UR36][R2.64] ;  /* 0x0000002402029981 */ /* 0x000f62000c1e1900 */
[----:B------:R-:W-:Y:S01]  /*1ee30*/  IMAD.MOV.U32 R5, RZ, RZ, RZ ;  /* 0x000000ffff057224 */ /* 0x000fe200078e00ff */
[C---:B------:R-:W-:Y:S02]  /*1ee40*/  ISETP.GE.U32.AND P2, PT, R8.reuse, 0x2, PT ;  /* 0x000000020800780c */ /* 0x040fe40003f46070 */
[C---:B------:R-:W-:Y:S01]  /*1ee50*/  ISETP.GE.U32.AND P3, PT, R8.reuse, 0x4, PT ;  /* 0x000000040800780c */ /* 0x040fe20003f66070 */
[----:B------:R-:W-:Y:S01]  /*1ee60*/  SHFL.IDX PT, R0, R16, RZ, 0x1f ;  /* 0x00001fff10007589 */ /* 0x000fe200000e0000 */
[C---:B------:R-:W-:Y:S02]  /*1ee70*/  ISETP.GE.U32.AND P4, PT, R8.reuse, 0x8, PT ;  /* 0x000000080800780c */ /* 0x040fe40003f86070 */
[C---:B------:R-:W-:Y:S01]  /*1ee80*/  ISETP.GE.U32.AND P5, PT, R8.reuse, 0x10, PT ;  /* 0x000000100800780c */ /* 0x040fe20003fa6070 */
[----:B------:R-:W-:Y:S01]  /*1ee90*/  SHFL.IDX PT, R4, R16, 0x1, 0x1f ;  /* 0x00201f0010047f89 */ /* 0x000fe200000e0000 */
[----:B-----5:R-:W-:Y:S01]  /*1eea0*/  @!P1 IMAD.MOV.U32 R5, RZ, RZ, R2 ;  /* 0x000000ffff059224 */ /* 0x020fe200078e0002 */
[----:B------:R-:W-:-:S04]  /*1eeb0*/  ISETP.NE.AND P1, PT, R8, RZ, PT ;  /* 0x000000ff0800720c */ /* 0x000fc80003f25270 */
[----:B------:R-:W2:Y:S02]  /*1eec0*/  SHFL.UP PT, R14, R5, 0x1, RZ ;  /* 0x04200000050e7989 */ /* 0x000ea400000e00ff */
[----:B--234-:R-:W-:-:S05]  /*1eed0*/  SEL R6, R14, RZ, P1 ;  /* 0x000000ff0e067207 */ /* 0x01cfca0000800000 */
        /* <DEDUP_REMOVED lines=13> */
[----:B------:R2:W3:Y:S02]  /*1efb0*/  SHFL.IDX PT, R14, R6, 0x1f, 0x1f ;  /* 0x03e01f00060e7f89 */ /* 0x0004e400000e0000 */
.L_x_11903:
[----:B------:R-:W-:Y:S02]  /*1efc0*/  ULDC UR4, c[0x0][0xc38] ;  /* 0x00030e0000047ab9 */ /* 0x000fe40000000800 */
[----:B------:R-:W-:-:S04]  /*1efd0*/  IMAD.U32 R7, RZ, RZ, UR4 ;  /* 0x00000004ff077e24 */ /* 0x000fc8000f8e00ff */
[----:B---3--:R-:W-:-:S04]  /*1efe0*/  IMAD R14, R14, R7, RZ ;  /* 0x000000070e0e7224 */ /* 0x008fc800078e02ff */
[----:B------:R-:W-:-:S05]  /*1eff0*/  IMAD.IADD R9, R4, 0x1, R14 ;  /* 0x0000000104097824 */ /* 0x000fca00078e020e */
[----:B------:R-:W-:-:S13]  /*1f000*/  ISETP.GT.AND P6, PT, R9, R0, PT ;  /* 0x000000000900720c */ /* 0x000fda0003fc4270 */
[----:B------:R-:W-:Y:S05]  /*1f010*/  @P6 BRA `(.L_x_11788) ;  /* 0x00000000009c6947 */ /* 0x000fea0003800000 */
.L_x_11793:
[----:B------:R-:W3:Y:S01]  /*1f020*/  LDC R2, c[0x0][0xc3c] ;  /* 0x00030f00ff027b82 */ /* 0x000ee20000000800 */
[----:B------:R-:W-:-:S05]  /*1f030*/  VIADD R19, R19, 0x1f ;  /* 0x0000001f13137836 */ /* 0x000fca0000000000 */
[----:B---3--:R-:W-:-:S13]  /*1f040*/  ISETP.GE.AND P6, PT, R19, R2, PT ;  /* 0x000000021300720c */ /* 0x008fda0003fc6270 */
[----:B------:R-:W-:Y:S05]  /*1f050*/  @P6 BRA `(.L_x_11789) ;  /* 0x0000000400d06947 */ /* 0x000fea0003800000 */
[----:B------:R-:W3:Y:S01]  /*1f060*/  S2R R3, SR_TID.X ;  /* 0x0000000000037919 */ /* 0x000ee20000002100 */
[----:B------:R-:W-:Y:S01]  /*1f070*/  BSSY B0, `(.L_x_11790) ;  /* 0x0000009000007945 */ /* 0x000fe20003800000 */
[----:B------:R-:W-:Y:S01]  /*1f080*/  IMAD.MOV.U32 R5, RZ, RZ, RZ ;  /* 0x000000ffff057224 */ /* 0x000fe200078e00ff */
[----:B---3--:R-:W-:-:S05]  /*1f090*/  LOP3.LUT R3, R3, 0x1f, RZ, 0xc0, !PT ;  /* 0x0000001f03037812 */ /* 0x008fca00078ec0ff */
[----:B------:R-:W-:-:S05]  /*1f0a0*/  IMAD.IADD R7, R19, 0x1, R3 ;  /* 0x0000000113077824 */ /* 0x000fca00078e0203 */
[----:B------:R-:W-:-:S13]  /*1f0b0*/  ISETP.GE.OR P6, PT, R7, R2, !P0 ;  /* 0x000000020700720c */ /* 0x000fda00047c6670 */
[----:B------:R-:W-:Y:S05]  /*1f0c0*/  @P6 BRA `(.L_x_11791) ;  /* 0x00000000000c6947 */ /* 0x000fea0003800000 */
[----:B------:R-:W3:Y:S02]  /*1f0d0*/  LDC.64 R2, c[0x0][0xc80] ;  /* 0x00032000ff027b82 */ /* 0x000ee40000000a00 */
[----:B---3--:R-:W-:-:S05]  /*1f0e0*/  IMAD.WIDE R2, R7, 0x4, R2 ;  /* 0x0000000407027825 */ /* 0x008fca00078e0202 */
[----:B------:R3:W5:Y:S02]  /*1f0f0*/  LDG.E R5, desc[UR36][R2.64] ;  /* 0x0000002402057981 */ /* 0x000764000c1e1900 */
.L_x_11791:
[----:B------:R-:W-:Y:S05]  /*1f100*/  BSYNC B0 ;  /* 0x0000000000007941 */ /* 0x000fea0003800000 */
.L_x_11790:
[----:B------:R-:W-:-:S03]  /*1f110*/  UMOV UR4, 0xffffffff ;  /* 0xffffffff00047882 */ /* 0x000fc60000000000 */
[----:B------:R-:W-:Y:S05]  /*1f120*/  BRA.DIV UR4, `(.L_x_11792) ;  /* 0x0000003e047c7947 */ /* 0x000fea000b800000 */
[----:B-----5:R-:W4:Y:S02]  /*1f130*/  SHFL.UP PT, R14, R5, 0x1, RZ ;  /* 0x04200000050e7989 */ /* 0x020f2400000e00ff */
        /* <DEDUP_REMOVED lines=13> */
[----:B--2---:R-:W-:-:S05]  /*1f210*/  IMAD.IADD R6, R4, 0x1, R7 ;  /* 0x0000000104067824 */ /* 0x004fca00078e0207 */
[----:B------:R2:W3:Y:S02]  /*1f220*/  SHFL.IDX PT, R14, R6, 0x1f, 0x1f ;  /* 0x03e01f00060e7f89 */ /* 0x0004e400000e0000 */
.L_x_11911:
[----:B------:R-:W-:Y:S02]  /*1f230*/  ULDC UR4, c[0x0][0xc38] ;  /* 0x00030e0000047ab9 */ /* 0x000fe40000000800 */
[----:B------:R-:W-:-:S04]  /*1f240*/  IMAD.U32 R7, RZ, RZ, UR4 ;  /* 0x00000004ff077e24 */ /* 0x000fc8000f8e00ff */
[----:B---3--:R-:W-:-:S04]  /*1f250*/  IMAD R14, R14, R7, RZ ;  /* 0x000000070e0e7224 */ /* 0x008fc800078e02ff */
[----:B------:R-:W-:-:S05]  /*1f260*/  IMAD.IADD R9, R14, 0x1, R9 ;  /* 0x000000010e097824 */ /* 0x000fca00078e0209 */
[----:B------:R-:W-:-:S13]  /*1f270*/  ISETP.GT.AND P6, PT, R9, R0, PT ;  /* 0x000000000900720c */ /* 0x000fda0003fc4270 */
[----:B------:R-:W-:Y:S05]  /*1f280*/  @!P6 BRA `(.L_x_11793) ;  /* 0xfffffffc0064e947 */ /* 0x000fea000383ffff */
.L_x_11788:
        /* <DEDUP_REMOVED lines=8> */
.L_x_11915:
[----:B------:R-:W-:Y:S01]  /*1f310*/  ISETP.NE.AND P0, PT, R2, RZ, PT ;  /* 0x000000ff0200720c */ /* 0x000fe20003f05270 */
[----:B------:R-:W-:-:S12]  /*1f320*/  IMAD.MOV.U32 R14, RZ, RZ, RZ ;  /* 0x000000ffff0e7224 */ /* 0x000fd800078e00ff */
[----:B------:R-:W-:Y:S05]  /*1f330*/  @!P0 BRA `(.L_x_11795) ;  /* 0x0000000000108947 */ /* 0x000fea0003800000 */
[----:B------:R-:W-:Y:S01]  /*1f340*/  UMOV UR4, 0xffffffff ;  /* 0xffffffff00047882 */ /* 0x000fe20000000000 */
[----:B------:R-:W-:Y:S02]  /*1f350*/  VIADD R12, R4, 0xffffffff ;  /* 0xffffffff040c7836 */ /* 0x000fe40000000000 */
[----:B------:R-:W-:Y:S05]  /*1f360*/  BRA.DIV UR4, `(.L_x_11796) ;  /* 0x0000003e04f07947 */ /* 0x000fea000b800000 */
[----:B------:R0:W0:Y:S02]  /*1f370*/  SHFL.IDX PT, R14, R6, R12, 0x1f ;  /* 0x00001f0c060e7589 */ /* 0x00002400000e0000 */
.L_x_11795:
[----:B------:R-:W5:Y:S01]  /*1f380*/  LDC.64 R2, c[0x0][0xc90] ;  /* 0x00032400ff027b82 */ /* 0x000f620000000a00 */
[----:B------:R-:W-:-:S04]  /*1f390*/  IMAD.IADD R19, R4, 0x1, R19 ;  /* 0x0000000104137824 */ /* 0x000fc800078e0213 */
[----:B-----5:R-:W-:-:S05]  /*1f3a0*/  IMAD.WIDE R2, R19, 0x4, R2 ;  /* 0x0000000413027825 */ /* 0x020fca00078e0202 */
[----:B0-2---:R0:W3:Y:S01]  /*1f3b0*/  LDG.E R6, desc[UR36][R2.64] ;  /* 0x0000002402067981 */ /* 0x0050e2000c1e1900 */
[----:B------:R-:W-:Y:S02]  /*1f3c0*/  IMAD R16, R14, R7, R16 ;  /* 0x000000070e107224 */ /* 0x000fe400078e0210 */
[----:B0-----:R-:W-:Y:S02]  /*1f3d0*/  IMAD.MOV.U32 R2, RZ, RZ, RZ ;  /* 0x000000ffff027224 */ /* 0x001fe400078e00ff */
[----:B---34-:R-:W-:-:S05]  /*1f3e0*/  IMAD R4, R5, R6, RZ ;  /* 0x0000000605047224 */ /* 0x018fca00078e02ff */
        /* <DEDUP_REMOVED lines=57> */
[----:B-1----:R-:W-:Y:S01]  /*1f780*/  IMAD.IADD R17, R5, 0x1, R2 ;  /* 0x0000000105117824 */ /* 0x002fe200078e0202 */
[----:B------:R-:W-:Y:S06]  /*1f790*/  BRA `(.L_x_11797) ;  /* 0x00000000001c7947 */ /* 0x000fec0003800000 */
.L_x_11789:
[----:B------:R-:W-:Y:S01]  /*1f7a0*/  UMOV UR4, URZ ;  /* 0x0000003f00047c82 */ /* 0x000fe20008000000 */
[----:B------:R-:W-:Y:S01]  /*1f7b0*/  UMOV UR5, URZ ;  /* 0x0000003f00057c82 */ /* 0x000fe20008000000 */
[----:B------:R-:W-:Y:S01]  /*1f7c0*/  ULDC UR6, c[0x0][0xc3c] ;  /* 0x00030f0000067ab9 */ /* 0x000fe20000000800 */
[----:B------:R-:W-:Y:S02]  /*1f7d0*/  IMAD.MOV.U32 R16, RZ, RZ, R0 ;  /* 0x000000ffff107224 */ /* 0x000fe400078e0000 */
[----:B-1----:R-:W-:Y:S02]  /*1f7e0*/  IMAD.U32 R17, RZ, RZ, UR4 ;  /* 0x00000004ff117e24 */ /* 0x002fe4000f8e00ff */
[----:B------:R-:W-:Y:S02]  /*1f7f0*/  IMAD.U32 R18, RZ, RZ, UR5 ;  /* 0x00000005ff127e24 */ /* 0x000fe4000f8e00ff */
[----:B------:R-:W-:-:S07]  /*1f800*/  IMAD.U32 R19, RZ, RZ, UR6 ;  /* 0x00000006ff137e24 */ /* 0x000fce000f8e00ff */
.L_x_11797:
        /* <DEDUP_REMOVED lines=10> */
.L_x_11786:
[----:B------:R-:W-:Y:S02]  /*1f8b0*/  ULDC UR4, c[0x0][0xc3c] ;  /* 0x00030f0000047ab9 */ /* 0x000fe40000000800 */
[----:B0-----:R-:W-:-:S13]  /*1f8c0*/  ISETP.GE.AND P0, PT, R19, UR4, PT ;  /* 0x0000000413007c0c */ /* 0x001fda000bf06270 */
[----:B------:R-:W-:Y:S05]  /*1f8d0*/  @!P0 BRA `(.L_x_11798) ;  /* 0xffffffb400d08947 */ /* 0x000fea000383ffff */
[----:B------:R-:W-:Y:S05]  /*1f8e0*/  BSYNC B8 ;  /* 0x0000000000087941 */ /* 0x000fea0003800000 */
.L_x_11729:
        /* <DEDUP_REMOVED lines=12> */
.L_x_11918:
[----:B------:R-:W-:Y:S05]  /*1f9b0*/  BSYNC B0 ;  /* 0x0000000000007941 */ /* 0x000fea0003800000 */
.L_x_11799:
[----:B------:R-:W-:-:S03]  /*1f9c0*/  UMOV UR4, 0xffffffff ;  /* 0xffffffff00047882 */ /* 0x000fc60000000000 */
[----:B------:R-:W-:Y:S05]  /*1f9d0*/  BRA.DIV UR4, `(.L_x_11801) ;  /* 0x0000003a048c7947 */ /* 0x000fea000b800000 */
[----:B0-----:R-:W0:Y:S02]  /*1f9e0*/  S2R R0, SR_TID.X ;  /* 0x0000000000007919 */ /* 0x001e240000002100 */
[----:B0-----:R-:W-:-:S04]  /*1f9f0*/  SHF.R.U32.HI R0, RZ, 0x5, R0 ;  /* 0x00000005ff007819 */ /* 0x001fc80000011600 */
[----:B------:R-:W-:-:S05]  /*1fa00*/  LOP3.LUT R0, R0, 0x3, RZ, 0xc0, !PT ;  /* 0x0000000300007812 */ /* 0x000fca00078ec0ff */
[----:B------:R0:W1:Y:S02]  /*1fa10*/  SHFL.IDX PT, R14, R0, RZ, 0x1f ;  /* 0x00001fff000e7589 */ /* 0x00006400000e0000 */
.L_x_11921:
[----:B-1----:R-:W-:Y:S01]  /*1fa20*/  ISETP.NE.AND P0, PT, R14, RZ, PT ;  /* 0x000000ff0e00720c */ /* 0x002fe20003f05270 */
[----:B------:R-:W-:-:S12]  /*1fa30*/  BSSY B0, `(.L_x_11802) ;  /* 0x0000026000007945 */ /* 0x000fd80003800000 */
[----:B------:R-:W-:Y:S05]  /*1fa40*/  @P0 BRA `(.L_x_11803) ;  /* 0x0000000000900947 */ /* 0x000fea0003800000 */
[----:B------:R-:W-:-:S03]  /*1fa50*/  UMOV UR4, 0xffffffff ;  /* 0xffffffff00047882 */ /* 0x000fc60000000000 */
[----:B------:R-:W-:Y:S05]  /*1fa60*/  BRA.DIV UR4, `(.L_x_11804) ;  /* 0x0000003a049c7947 */ /* 0x000fea000b800000 */
[----:B------:R-:W-:-:S13]  /*1fa70*/  ELECT P6, URZ, PT ;  /* 0x00000000003f782f */ /* 0x000fda00038c0000 */
.L_x_11924:
[----:B------:R-:W-:Y:S05]  /*1fa80*/  @!P6 BRA `(.L_x_11803) ;  /* 0x000000000080e947 */ /* 0x000fea0003800000 */
[----:B0-----:R-:W5:Y:S02]  /*1fa90*/  LDL R0, [R1+0x42c] ;  /* 0x00042c0001007983 */ /* 0x001f640000100800 */
[----:B-----5:R-:W-:-:S13]  /*1faa0*/  R2UR UR4, R0 ;  /* 0x00000000000472ca */ /* 0x020fda00000e0000 */
[----:B------:R-:W-:-:S06]  /*1fab0*/  ULOP3.LUT UR4, UR4, 0x2, URZ, 0xfc, !UPT ;  /* 0x0000000204047892 */ /* 0x000fcc000f8efc3f */
[----:B------:R-:W-:-:S05]  /*1fac0*/  IMAD.U32 R0, RZ, RZ, UR4 ;  /* 0x00000004ff007e24 */ /* 0x000fca000f8e00ff */
[----:B------:R-:W-:-:S13]  /*1fad0*/  ISETP.NE.AND P0, PT, R0, 0x3, PT ;  /* 0x000000030000780c */ /* 0x000fda0003f05270 */
[----:B------:R-:W-:Y:S05]  /*1fae0*/  @!P0 BRA `(.L_x_11805) ;  /* 0x0000000000048947 */ /* 0x000fea0003800000 */
[----:B------:R-:W-:Y:S01]  /*1faf0*/  BPT.TRAP 0x1 ;  /* 0x000000040000795c */ /* 0x000fe20000300000 */
.L_x_11805:
[C---:B------:R-:W-:Y:S01]  /*1fb00*/  IMAD R3, R24.reuse, 0x8, R5 ;  /* 0x0000000818037824 */ /* 0x040fe200078e0205 */
[----:B------:R-:W-:Y:S01]  /*1fb10*/  SHF.L.U32 R2, R25, 0x1f, RZ ;  /* 0x0000001f19027819 */ /* 0x000fe200000006ff */
[----:B------:R-:W-:-:S03]  /*1fb20*/  VIADD R24, R24, 0x1 ;  /* 0x0000000118187836 */ /* 0x000fc60000000000 */
[----:B------:R-:W0:Y:S02]  /*1fb30*/  SYNCS.PHASECHK.TRANS64.TRYWAIT P1, [R3+URZ+0x22840], R2 ;  /* 0x02284002030075a7 */ /* 0x000e24000802017f */
[----:B------:R-:W-:-:S04]  /*1fb40*/  ISETP.NE.AND P2, PT, R24, 0x2, PT ;  /* 0x000000021800780c */ /* 0x000fc80003f45270 */
[----:B------:R-:W-:Y:S01]  /*1fb50*/  SEL R0, RZ, 0x1, P2 ;  /* 0x00000001ff007807 */ /* 0x000fe20001000000 */
[----:B0-----:R-:W-:Y:S08]  /*1fb60*/  @!P1 BRA `(.L_x_11806) ;  /* 0x00000038007c9947 */ /* 0x001ff00003800000 */
.L_x_11925:
[----:B------:R-:W-:Y:S02]  /*1fb70*/  SEL R24, R24, RZ, P2 ;  /* 0x000000ff18187207 */ /* 0x000fe40001000000 */
[----:B------:R-:W-:Y:S01]  /*1fb80*/  LOP3.LUT R0, R25, R0, RZ, 0x3c, !PT ;  /* 0x0000000019007212 */ /* 0x000fe200078e3cff */
[----:B------:R-:W-:Y:S06]  /*1fb90*/  @!P0 BRA `(.L_x_11807) ;  /* 0x0000000000048947 */ /* 0x000fec0003800000 */
[----:B------:R-:W-:Y:S01]  /*1fba0*/  BPT.TRAP 0x1 ;  /* 0x000000040000795c */ /* 0x000fe20000300000 */
.L_x_11807:
[----:B------:R-:W-:Y:S01]  /*1fbb0*/  IMAD R5, R24, 0x8, R5 ;  /* 0x0000000818057824 */ /* 0x000fe200078e0205 */
[----:B------:R-:W-:-:S04]  /*1fbc0*/  SHF.L.U32 R0, R0, 0x1f, RZ ;  /* 0x0000001f00007819 */ /* 0x000fc800000006ff */
[----:B------:R-:W1:Y:S02]  /*1fbd0*/  SYNCS.PHASECHK.TRANS64.TRYWAIT P1, [R5+URZ+0x22840], R0 ;  /* 0x02284000050075a7 */ /* 0x000e64000802017f */
[----:B-1----:R-:W-:Y:S05]  /*1fbe0*/  @!P1 BRA `(.L_x_11808) ;  /* 0x0000003800709947 */ /* 0x002fea0003800000 */
.L_x_11926:
[----:B------:R-:W-:Y:S05]  /*1fbf0*/  @!P0 BRA `(.L_x_11809) ;  /* 0x0000000000048947 */ /* 0x000fea0003800000 */
[----:B------:R-:W-:Y:S01]  /*1fc00*/  BPT.TRAP 0x1 ;  /* 0x000000040000795c */ /* 0x000fe20000300000 */
.L_x_11809:
[----:B------:R-:W5:Y:S02]  /*1fc10*/  SYNCS.PHASECHK.TRANS64.TRYWAIT P1, [R3+URZ+0x22860], R2 ;  /* 0x02286002030075a7 */ /* 0x000f64000802017f */
[----:B-----5:R-:W-:Y:S05]  /*1fc20*/  @!P1 BRA `(.L_x_11810) ;  /* 0x0000003800749947 */ /* 0x020fea0003800000 */
.L_x_11927:
[----:B------:R-:W-:Y:S05]  /*1fc30*/  @!P0 BRA `(.L_x_11811) ;  /* 0x0000000000048947 */ /* 0x000fea0003800000 */
[----:B------:R-:W-:Y:S01]  /*1fc40*/  BPT.TRAP 0x1 ;  /* 0x000000040000795c */ /* 0x000fe20000300000 */
.L_x_11811:
[----:B------:R0:W0:Y:S02]  /*1fc50*/  SYNCS.PHASECHK.TRANS64.TRYWAIT P0, [R5+URZ+0x22860], R0 ;  /* 0x02286000050075a7 */ /* 0x000024000800017f */
[----:B0-----:R-:W-:Y:S05]  /*1fc60*/  @!P0 NANOSLEEP.SYNCS 0x989680 ;  /* 0x009896800000895d */ /* 0x001fea0003900000 */
[----:B------:R-:W0:Y:S02]  /*1fc70*/  @!P0 SYNCS.PHASECHK.TRANS64 P0, [R5+URZ+0x22860], R0 ;  /* 0x02286000050085a7 */ /* 0x000e24000800007f */
[----:B0-----:R-:W-:Y:S05]  /*1fc80*/  @!P0 BRA `(.L_x_11811) ;  /* 0xfffffffc00f08947 */ /* 0x001fea000383ffff */
.L_x_11803:
[----:B------:R-:W-:Y:S05]  /*1fc90*/  BSYNC B0 ;  /* 0x0000000000007941 */ /* 0x000fea0003800000 */
.L_x_11802:
[----:B------:R-:W-:Y:S05]  /*1fca0*/  EXIT ;  /* 0x000000000000794d */ /* 0x000fea0003800000 */
.L_x_11599:
[----:B0-----:R-:W-:-:S04]  /*1fcb0*/  IMAD.U32 R9, RZ, RZ, UR44 ;  /* 0x0000002cff097e24 */ /* 0x001fc8000f8e00ff */
[----:B------:R0:W1:Y:S03]  /*1fcc0*/  SYNCS.PHASECHK.TRANS64.TRYWAIT P0, [R9+URZ+0x22800], R0 ;  /* 0x02280000090075a7 */ /* 0x000066000800017f */
[----:B-1----:R-:W-:Y:S05]  /*1fcd0*/  @!P0 NANOSLEEP.SYNCS 0x989680 ;  /* 0x009896800000895d */ /* 0x002fea0003900000 */
[----:B------:R-:W1:Y:S02]  /*1fce0*/  @!P0 SYNCS.PHASECHK.TRANS64 P0, [R9+URZ+0x22800], R0 ;  /* 0x02280000090085a7 */ /* 0x000e64000800007f */
[----:B-1----:R-:W-:Y:S05]  /*1fcf0*/  @!P0 BRA `(.L_x_11599) ;  /* 0xfffffffc00ec8947 */ /* 0x002fea000383ffff */
[----:B------:R-:W-:Y:S05]  /*1fd00*/  BRA `(.L_x_11812) ;  /* 0xfffffe2c00407947 */ /* 0x000fea000383ffff */
.L_x_11606:
[----:B-1----:R1:W2:Y:S02]  /*1fd10*/  SYNCS.PHASECHK.TRANS64.TRYWAIT P0, [R14+URZ], R15 ;  /* 0x0000000f0e0075a7 */ /* 0x0022a4000800017f */
[----:B--2---:R-:W-:Y:S05]  /*1fd20*/  @!P0 NANOSLEEP.SYNCS 0x989680 ;  /* 0x009896800000895d */ /* 0x004fea0003900000 */
[----:B------:R-:W2:Y:S02]  /*1fd30*/  @!P0 SYNCS.PHASECHK.TRANS64 P0, [R14+URZ], R15 ;  /* 0x0000000f0e0085a7 */ /* 0x000ea4000800007f */
[----:B--2---:R-:W-:Y:S05]  /*1fd40*/  @!P0 BRA `(.L_x_11606) ;  /* 0xfffffffc00f08947 */ /* 0x004fea000383ffff */
[----:B------:R-:W-:Y:S05]  /*1fd50*/  BRA `(.L_x_11605) ;  /* 0xfffffe3000307947 */ /* 0x000fea000383ffff */
.L_x_11629:
[----:B-1----:R1:W2:Y:S02]  /*1fd60*/  SYNCS.PHASECHK.TRANS64.TRYWAIT P0, [R6+URZ], R11 ;  /* 0x0000000b060075a7 */ /* 0x0022a4000800017f */
[----:B--2---:R-:W-:Y:S05]  /*1fd70*/  @!P0 NANOSLEEP.SYNCS 0x989680 ;  /* 0x009896800000895d */ /* 0x004fea0003900000 */
[----:B------:R-:W2:Y:S02]  /*1fd80*/  @!P0 SYNCS.PHASECHK.TRANS64 P0, [R6+URZ], R11 ;  /* 0x0000000b060085a7 */ /* 0x000ea4000800007f */
[----:B--2---:R-:W-:Y:S05]  /*1fd90*/  @!P0 BRA `(.L_x_11629) ;  /* 0xfffffffc00f08947 */ /* 0x004fea000383ffff */
[----:B------:R-:W-:Y:S05]  /*1fda0*/  BRA `(.L_x_11628) ;  /* 0xfffffe5c00bc7947 */ /* 0x000fea000383ffff */
.L_x_11651:
[----:B--2---:R2:W3:Y:S02]  /*1fdb0*/  SYNCS.PHASECHK.TRANS64.TRYWAIT P0, [R6+URZ], R7 ;  /* 0x00000007060075a7 */ /* 0x0044e4000800017f */
[----:B---3--:R-:W-:Y:S05]  /*1fdc0*/  @!P0 NANOSLEEP.SYNCS 0x989680 ;  /* 0x009896800000895d */ /* 0x008fea0003900000 */
[----:B------:R-:W3:Y:S02]  /*1fdd0*/  @!P0 SYNCS.PHASECHK.TRANS64 P0, [R6+URZ], R7 ;  /* 0x00000007060085a7 */ /* 0x000ee4000800007f */
[----:B---3--:R-:W-:Y:S05]  /*1fde0*/  @!P0 BRA `(.L_x_11651) ;  /* 0xfffffffc00f08947 */ /* 0x008fea000383ffff */
[----:B------:R-:W-:Y:S05]  /*1fdf0*/  BRA `(.L_x_11650) ;  /* 0xfffffe9400b07947 */ /* 0x000fea000383ffff */
.L_x_11660:
[----:B-1----:R1:W2:Y:S02]  /*1fe00*/  SYNCS.PHASECHK.TRANS64.TRYWAIT P0, [R2+URZ], R3 ;  /* 0x00000003020075a7 */ /* 0x0022a4000800017f */
[----:B--2---:R-:W-:Y:S05]  /*1fe10*/  @!P0 NANOSLEEP.SYNCS 0x989680 ;  /* 0x009896800000895d */ /* 0x004fea0003900000 */
[----:B------:R-:W2:Y:S02]  /*1fe20*/  @!P0 SYNCS.PHASECHK.TRANS64 P0, [R2+URZ], R3 ;  /* 0x00000003020085a7 */ /* 0x000ea4000800007f */
[----:B--2---:R-:W-:Y:S05]  /*1fe30*/  @!P0 BRA `(.L_x_11660) ;  /* 0xfffffffc00f08947 */ /* 0x004fea000383ffff */
[----:B------:R-:W-:Y:S05]  /*1fe40*/  BRA `(.L_x_11659) ;  /* 0xfffffec000447947 */ /* 0x000fea000383ffff */
.L_x_11671:
[----:B--2---:R2:W3:Y:S02]  /*1fe50*/  SYNCS.PHASECHK.TRANS64.TRYWAIT P0, [R6+URZ], R7 ;  /* 0x00000007060075a7 */ /* 0x0044e4000800017f */
[----:B---3--:R-:W-:Y:S05]  /*1fe60*/  @!P0 NANOSLEEP.SYNCS 0x989680 ;  /* 0x009896800000895d */ /* 0x008fea0003900000 */
[----:B------:R-:W3:Y:S02]  /*1fe70*/  @!P0 SYNCS.PHASECHK.TRANS64 P0, [R6+URZ], R7 ;  /* 0x00000007060085a7 */ /* 0x000ee4000800007f */
[----:B---3--:R-:W-:Y:S05]  /*1fe80*/  @!P0 BRA `(.L_x_11671) ;  /* 0xfffffffc00f08947 */ /* 0x008fea000383ffff */
[----:B------:R-:W-:Y:S05]  /*1fe90*/  BRA `(.L_x_11670) ;  /* 0xfffffef400687947 */ /* 0x000fea000383ffff */
.L_x_11694:
[----:B-1----:R1:W2:Y:S02]  /*1fea0*/  SYNCS.PHASECHK.TRANS64.TRYWAIT P0, [R2+URZ], R3 ;  /* 0x00000003020075a7 */ /* 0x0022a4000800017f */
[----:B--2---:R-:W-:Y:S05]  /*1feb0*/  @!P0 NANOSLEEP.SYNCS 0x989680 ;  /* 0x009896800000895d */ /* 0x004fea0003900000 */
[----:B------:R-:W2:Y:S02]  /*1fec0*/  @!P0 SYNCS.PHASECHK.TRANS64 P0, [R2+URZ], R3 ;  /* 0x00000003020085a7 */ /* 0x000ea4000800007f */
[----:B--2---:R-:W-:Y:S05]  /*1fed0*/  @!P0 BRA `(.L_x_11694) ;  /* 0xfffffffc00f08947 */ /* 0x004fea000383ffff */
[----:B------:R-:W-:Y:S05]  /*1fee0*/  BRA `(.L_x_11693) ;  /* 0xffffff3400147947 */ /* 0x000fea000383ffff */
.L_x_11749:
        /* <DEDUP_REMOVED lines=8> */
[----:B0----5:R-:W-:Y:S05]  /*1ff70*/  WARPSYNC.COLLECTIVE R15, `(.L_x_11814) ;  /* 0x000000000f087348 */ /* 0x021fea0003c00000 */
[----:B------:R1:W2:Y:S02]  /*1ff80*/  SHFL.IDX P6, R14, R13, R12, R11 ;  /* 0x0000000c0d0e7389 */ /* 0x0002a400000c000b */
[----:B012--5:R-:W-:Y:S01]  /*1ff90*/  ENDCOLLECTIVE ;  /* 0x000000000000791b */ /* 0x027fe20003800000 */
.L_x_11814:
[----:B------:R-:W-:Y:S05]  /*1ffa0*/  BSYNC B0 ;  /* 0x0000000000007941 */ /* 0x000fea0003800000 */
.L_x_11813:
[----:B------:R-:W-:Y:S05]  /*1ffb0*/  BRA `(.L_x_11815) ;  /* 0xffffffbc00d07947 */ /* 0x000fea000383ffff */
.L_x_11752:
[----:B0-----:R0:W1:Y:S02]  /*1ffc0*/  SYNCS.PHASECHK.TRANS64.TRYWAIT P0, [R17+URZ+0x22840], R0 ;  /* 0x02284000110075a7 */ /* 0x001064000800017f */
[----:B-1----:R-:W-:Y:S05]  /*1ffd0*/  @!P0 NANOSLEEP.SYNCS 0x989680 ;  /* 0x009896800000895d */ /* 0x002fea0003900000 */
[----:B------:R-:W1:Y:S02]  /*1ffe0*/  @!P0 SYNCS.PHASECHK.TRANS64 P0, [R17+URZ+0x22840], R0 ;  /* 0x02284000110085a7 */ /* 0x000e64000800007f */
[----:B-1----:R-:W-:Y:S05]  /*1fff0*/  @!P0 BRA `(.L_x_11752) ;  /* 0xfffffffc00f08947 */ /* 0x002fea000383ffff */
[----:B------:R-:W-:Y:S05]  /*20000*/  BRA `(.L_x_11816) ;  /* 0xffffffc000847947 */ /* 0x000fea000383ffff */
.L_x_11753:
        /* <DEDUP_REMOVED lines=8> */
.L_x_11818:
[----:B------:R-:W-:Y:S05]  /*20090*/  BSYNC B0 ;  /* 0x0000000000007941 */ /* 0x000fea0003800000 */
.L_x_11817:
        /* <DEDUP_REMOVED lines=9> */
.L_x_11819:
[----:B------:R-:W-:Y:S02]  /*20130*/  IMAD.MOV.U32 R13, RZ, RZ, R4 ;  /* 0x000000ffff0d7224 */ /* 0x000fe400078e0004 */
[----:B------:R-:W-:Y:S02]  /*20140*/  IMAD.MOV.U32 R12, RZ, RZ, 0x1 ;  /* 0x00000001ff0c7424 */ /* 0x000fe400078e00ff */
[----:B------:R-:W-:-:S07]  /*20150*/  IMAD.MOV.U32 R3, RZ, RZ, R14 ;  /* 0x000000ffff037224 */ /* 0x000fce00078e000e */
[----:B------:R-:W-:Y:S05]  /*20160*/  WARPSYNC.COLLECTIVE R15, `(.L_x_11820) ;  /* 0x000000000f087348 */ /* 0x000fea0003c00000 */
[----:B------:R0:W1:Y:S02]  /*20170*/  SHFL.IDX P6, R14, R13, R12, R11 ;  /* 0x0000000c0d0e7389 */ /* 0x00006400000c000b */
[----:B01----:R-:W-:Y:S01]  /*20180*/  ENDCOLLECTIVE ;  /* 0x000000000000791b */ /* 0x003fe20003800000 */
.L_x_11820:
        /* <DEDUP_REMOVED lines=15> */
.L_x_11821:
[----:B------:R-:W-:Y:S02]  /*20280*/  @P0 IMAD R6, R5, 0x2, R22 ;  /* 0x0000000205060824 */ /* 0x000fe400078e0216 */
[----:B------:R-:W-:Y:S02]  /*20290*/  IMAD.MOV.U32 R13, RZ, RZ, R4 ;  /* 0x000000ffff0d7224 */ /* 0x000fe400078e0004 */
[----:B------:R-:W-:Y:S02]  /*202a0*/  IMAD.MOV.U32 R12, RZ, RZ, 0x2 ;  /* 0x00000002ff0c7424 */ /* 0x000fe400078e00ff */
[----:B------:R-:W-:-:S07]  /*202b0*/  IMAD.MOV.U32 R3, RZ, RZ, R14 ;  /* 0x000000ffff037224 */ /* 0x000fce00078e000e */
[----:B------:R-:W-:Y:S05]  /*202c0*/  WARPSYNC.COLLECTIVE R15, `(.L_x_11822) ;  /* 0x000000000f087348 */ /* 0x000fea0003c00000 */
[----:B------:R0:W1:Y:S02]  /*202d0*/  SHFL.IDX P6, R14, R13, R12, R11 ;  /* 0x0000000c0d0e7389 */ /* 0x00006400000c000b */
[----:B01----:R-:W-:Y:S01]  /*202e0*/  ENDCOLLECTIVE ;  /* 0x000000000000791b */ /* 0x003fe20003800000 */
.L_x_11822:
        /* <DEDUP_REMOVED lines=15> */
.L_x_11823:
[----:B------:R-:W-:Y:S02]  /*203e0*/  @P0 IMAD R6, R5, 0x2, R22 ;  /* 0x0000000205060824 */ /* 0x000fe400078e0216 */
[----:B------:R-:W-:Y:S02]  /*203f0*/  IMAD.MOV.U32 R13, RZ, RZ, R4 ;  /* 0x000000ffff0d7224 */ /* 0x000fe400078e0004 */
[----:B------:R-:W-:Y:S02]  /*20400*/  IMAD.MOV.U32 R12, RZ, RZ, 0x3 ;  /* 0x00000003ff0c7424 */ /* 0x000fe400078e00ff */
[----:B------:R-:W-:-:S07]  /*20410*/  IMAD.MOV.U32 R3, RZ, RZ, R14 ;  /* 0x000000ffff037224 */ /* 0x000fce00078e000e */
[----:B------:R-:W-:Y:S05]  /*20420*/  WARPSYNC.COLLECTIVE R15, `(.L_x_11824) ;  /* 0x000000000f087348 */ /* 0x000fea0003c00000 */
[----:B------:R0:W1:Y:S02]  /*20430*/  SHFL.IDX P6, R14, R13, R12, R11 ;  /* 0x0000000c0d0e7389 */ /* 0x00006400000c000b */
[----:B01----:R-:W-:Y:S01]  /*20440*/  ENDCOLLECTIVE ;  /* 0x000000000000791b */ /* 0x003fe20003800000 */
.L_x_11824:
        /* <DEDUP_REMOVED lines=15> */
.L_x_11825:
[----:B------:R-:W-:Y:S02]  /*20540*/  @P0 IMAD R6, R5, 0x2, R22 ;  /* 0x0000000205060824 */ /* 0x000fe400078e0216 */
[----:B------:R-:W-:Y:S02]  /*20550*/  IMAD.MOV.U32 R13, RZ, RZ, R4 ;  /* 0x000000ffff0d7224 */ /* 0x000fe400078e0004 */
[----:B------:R-:W-:Y:S02]  /*20560*/  IMAD.MOV.U32 R12, RZ, RZ, 0x4 ;  /* 0x00000004ff0c7424 */ /* 0x000fe400078e00ff */
[----:B------:R-:W-:-:S07]  /*20570*/  IMAD.MOV.U32 R3, RZ, RZ, R14 ;  /* 0x000000ffff037224 */ /* 0x000fce00078e000e */
[----:B------:R-:W-:Y:S05]  /*20580*/  WARPSYNC.COLLECTIVE R15, `(.L_x_11826) ;  /* 0x000000000f087348 */ /* 0x000fea0003c00000 */
[----:B------:R0:W1:Y:S02]  /*20590*/  SHFL.IDX P6, R14, R13, R12, R11 ;  /* 0x0000000c0d0e7389 */ /* 0x00006400000c000b */
[----:B01----:R-:W-:Y:S01]  /*205a0*/  ENDCOLLECTIVE ;  /* 0x000000000000791b */ /* 0x003fe20003800000 */
.L_x_11826:
        /* <DEDUP_REMOVED lines=15> */
.L_x_11827:
[----:B------:R-:W-:Y:S02]  /*206a0*/  @P0 IMAD R6, R5, 0x2, R22 ;  /* 0x0000000205060824 */ /* 0x000fe400078e0216 */
[----:B------:R-:W-:Y:S02]  /*206b0*/  IMAD.MOV.U32 R13, RZ, RZ, R4 ;  /* 0x000000ffff0d7224 */ /* 0x000fe400078e0004 */
[----:B------:R-:W-:Y:S02]  /*206c0*/  IMAD.MOV.U32 R12, RZ, RZ, 0x5 ;  /* 0x00000005ff0c7424 */ /* 0x000fe400078e00ff */
[----:B------:R-:W-:-:S07]  /*206d0*/  IMAD.MOV.U32 R3, RZ, RZ, R14 ;  /* 0x000000ffff037224 */ /* 0x000fce00078e000e */
[----:B------:R-:W-:Y:S05]  /*206e0*/  WARPSYNC.COLLECTIVE R15, `(.L_x_11828) ;  /* 0x000000000f087348 */ /* 0x000fea0003c00000 */
[----:B------:R0:W1:Y:S02]  /*206f0*/  SHFL.IDX P6, R14, R13, R12, R11 ;  /* 0x0000000c0d0e7389 */ /* 0x00006400000c000b */
[----:B01----:R-:W-:Y:S01]  /*20700*/  ENDCOLLECTIVE ;  /* 0x000000000000791b */ /* 0x003fe20003800000 */
.L_x_11828:
        /* <DEDUP_REMOVED lines=10> */
.L_x_11829:
[----:B------:R-:W-:Y:S01]  /*207b0*/  @!PT LDS RZ, [RZ] ;  /* 0x00000000fffff984 */ /* 0x000fe20000000800 */
[----:B------:R-:W-:Y:S01]  /*207c0*/  @!PT LDS RZ, [RZ] ;  /* 0x00000000fffff984 */ /* 0x000fe20000000800 */
[----:B------:R-:W-:Y:S01]  /*207d0*/  @!PT LDS RZ, [RZ] ;  /* 0x00000000fffff984 */ /* 0x000fe20000000800 */
[----:B------:R0:W-:Y:S01]  /*207e0*/  @P0 LDGSTS.E.BYPASS.LTC128B.128 [R6+0x1e400], desc[UR36][R2.64], !P2 ;  /* 0x1e40000002060fae */ /* 0x0001e2000d101d64 */
[----:B------:R-:W-:Y:S01]  /*207f0*/  IMAD.MOV.U32 R0, RZ, RZ, R14 ;  /* 0x000000ffff007224 */ /* 0x000fe200078e000e */
[----:B------:R-:W-:Y:S06]  /*20800*/  BRA `(.L_x_11830) ;  /* 0xffffffbc00ec7947 */ /* 0x000fec000383ffff */
.L_x_11758:
[----:B------:R-:W-:Y:S02]  /*20810*/  IMAD.MOV.U32 R13, RZ, RZ, R4 ;  /* 0x000000ffff0d7224 */ /* 0x000fe400078e0004 */
[----:B------:R-:W-:Y:S02]  /*20820*/  IMAD.MOV.U32 R12, RZ, RZ, RZ ;  /* 0x000000ffff0c7224 */ /* 0x000fe400078e00ff */
[----:B------:R-:W-:Y:S02]  /*20830*/  IMAD.MOV.U32 R11, RZ, RZ, 0x181f ;  /* 0x0000181fff0b7424 */ /* 0x000fe400078e00ff */
[----:B------:R-:W-:Y:S02]  /*20840*/  IMAD.MOV.U32 R15, RZ, RZ, -0x1 ;  /* 0xffffffffff0f7424 */ /* 0x000fe400078e00ff */
[----:B------:R-:W-:Y:S02]  /*20850*/  IMAD R36, R36, R6, RZ ;  /* 0x0000000624247224 */ /* 0x000fe400078e02ff */
[----:B------:R-:W-:-:S07]  /*20860*/  IMAD.IADD R34, R8, 0x1, R34 ;  /* 0x0000000108227824 */ /* 0x000fce00078e0222 */
[----:B-1----:R-:W-:Y:S05]  /*20870*/  WARPSYNC.COLLECTIVE R15, `(.L_x_11831) ;  /* 0x000000000f087348 */ /* 0x002fea0003c00000 */
[----:B------:R0:W2:Y:S02]  /*20880*/  SHFL.IDX P6, R14, R13, R12, R11 ;  /* 0x0000000c0d0e7389 */ /* 0x0000a400000c000b */
[----:B012---:R-:W-:Y:S01]  /*20890*/  ENDCOLLECTIVE ;  /* 0x000000000000791b */ /* 0x007fe20003800000 */
.L_x_11831:
[C---:B------:R-:W-:Y:S01]  /*208a0*/  VIADD R5, R34.reuse, 0x10 ;  /* 0x0000001022057836 */ /* 0x040fe20000000000 */
[----:B------:R-:W-:Y:S01]  /*208b0*/  ISETP.GE.AND P0, PT, R34, R36, PT ;  /* 0x000000242200720c */ /* 0x000fe20003f06270 */
[----:B------:R-:W-:Y:S02]  /*208c0*/  IMAD.MOV.U32 R13, RZ, RZ, R0 ;  /* 0x000000ffff0d7224 */ /* 0x000fe400078e0000 */
[----:B------:R-:W-:-:S10]  /*208d0*/  IMAD.MOV.U32 R2, RZ, RZ, R14 ;  /* 0x000000ffff027224 */ /* 0x000fd400078e000e */
[----:B------:R-:W-:Y:S05]  /*208e0*/  WARPSYNC.COLLECTIVE R15, `(.L_x_11832) ;  /* 0x000000000f087348 */ /* 0x000fea0003c00000 */
[----:B------:R0:W1:Y:S02]  /*208f0*/  SHFL.IDX P6, R14, R13, R12, R11 ;  /* 0x0000000c0d0e7389 */ /* 0x00006400000c000b */
[----:B01----:R-:W-:Y:S01]  /*20900*/  ENDCOLLECTIVE ;  /* 0x000000000000791b */ /* 0x003fe20003800000 */
.L_x_11832:
[----:B------:R-:W-:Y:S02]  /*20910*/  IMAD.MOV.U32 R13, RZ, RZ, R4 ;  /* 0x000000ffff0d7224 */ /* 0x000fe400078e0004 */
[----:B------:R-:W-:Y:S02]  /*20920*/  IMAD.MOV.U32 R12, RZ, RZ, 0x1 ;  /* 0x00000001ff0c7424 */ /* 0x000fe400078e00ff */
[----:B------:R-:W-:-:S07]  /*20930*/  IMAD.MOV.U32 R3, RZ, RZ, R14 ;  /* 0x000000ffff037224 */ /* 0x000fce00078e000e */
[----:B------:R-:W-:Y:S05]  /*20940*/  WARPSYNC.COLLECTIVE R15, `(.L_x_11833) ;  /* 0x000000000f087348 */ /* 0x000fea0003c00000 */
[----:B------:R0:W1:Y:S02]  /*20950*/  SHFL.IDX P6, R14, R13, R12, R11 ;  /* 0x0000000c0d0e7389 */ /* 0x00006400000c000b */
[----:B01----:R-:W-:Y:S01]  /*20960*/  ENDCOLLECTIVE ;  /* 0x000000000000791b */ /* 0x003fe20003800000 */
.L_x_11833:
        /* <DEDUP_REMOVED lines=15> */
.L_x_11834:
[----:B------:R-:W-:Y:S02]  /*20a60*/  IMAD.MOV.U32 R13, RZ, RZ, R4 ;  /* 0x000000ffff0d7224 */ /* 0x000fe400078e0004 */
[----:B------:R-:W-:Y:S02]  /*20a70*/  IMAD.MOV.U32 R12, RZ, RZ, 0x2 ;  /* 0x00000002ff0c7424 */ /* 0x000fe400078e00ff */
[----:B------:R-:W-:-:S07]  /*20a80*/  IMAD.MOV.U32 R3, RZ, RZ, R14 ;  /* 0x000000ffff037224 */ /* 0x000fce00078e000e */
[----:B------:R-:W-:Y:S05]  /*20a90*/  WARPSYNC.COLLECTIVE R15, `(.L_x_11835) ;  /* 0x000000000f087348 */ /* 0x000fea0003c00000 */
[----:B------:R0:W1:Y:S02]  /*20aa0*/  SHFL.IDX P6, R14, R13, R12, R11 ;  /* 0x0000000c0d0e7389 */ /* 0x00006400000c000b */
[----:B01----:R-:W-:Y:S01]  /*20ab0*/  ENDCOLLECTIVE ;  /* 0x000000000000791b */ /* 0x003fe20003800000 */
.L_x_11835:
        /* <DEDUP_REMOVED lines=16> */
.L_x_11836:
[----:B------:R-:W-:Y:S02]  /*20bc0*/  IMAD.MOV.U32 R13, RZ, RZ, R4 ;  /* 0x000000ffff0d7224 */ /* 0x000fe400078e0004 */
[----:B------:R-:W-:Y:S02]  /*20bd0*/  IMAD.MOV.U32 R12, RZ, RZ, 0x3 ;  /* 0x00000003ff0c7424 */ /* 0x000fe400078e00ff */
[----:B------:R-:W-:-:S07]  /*20be0*/  IMAD.MOV.U32 R3, RZ, RZ, R14 ;  /* 0x000000ffff037224 */ /* 0x000fce00078e000e */
[----:B------:R-:W-:Y:S05]  /*20bf0*/  WARPSYNC.COLLECTIVE R15, `(.L_x_11837) ;  /* 0x000000000f087348 */ /* 0x000fea0003c00000 */
[----:B------:R0:W1:Y:S02]  /*20c00*/  SHFL.IDX P6, R14, R13, R12, R11 ;  /* 0x0000000c0d0e7389 */ /* 0x00006400000c000b */
[----:B01----:R-:W-:Y:S01]  /*20c10*/  ENDCOLLECTIVE ;  /* 0x000000000000791b */ /* 0x003fe20003800000 */
.L_x_11837:
        /* <DEDUP_REMOVED lines=16> */
.L_x_11838:
[----:B------:R-:W-:Y:S02]  /*20d20*/  IMAD.MOV.U32 R13, RZ, RZ, R4 ;  /* 0x000000ffff0d7224 */ /* 0x000fe400078e0004 */
[----:B------:R-:W-:Y:S02]  /*20d30*/  IMAD.MOV.U32 R12, RZ, RZ, 0x4 ;  /* 0x00000004ff0c7424 */ /* 0x000fe400078e00ff */
[----:B------:R-:W-:-:S07]  /*20d40*/  IMAD.MOV.U32 R3, RZ, RZ, R14 ;  /* 0x000000ffff037224 */ /* 0x000fce00078e000e */
[----:B------:R-:W-:Y:S05]  /*20d50*/  WARPSYNC.COLLECTIVE R15, `(.L_x_11839) ;  /* 0x000000000f087348 */ /* 0x000fea0003c00000 */
[----:B------:R0:W1:Y:S02]  /*20d60*/  SHFL.IDX P6, R14, R13, R12, R11 ;  /* 0x0000000c0d0e7389 */ /* 0x00006400000c000b */
[----:B01----:R-:W-:Y:S01]  /*20d70*/  ENDCOLLECTIVE ;  /* 0x000000000000791b */ /* 0x003fe20003800000 */
.L_x_11839:
        /* <DEDUP_REMOVED lines=16> */
.L_x_11840:
[----:B------:R-:W-:Y:S02]  /*20e80*/  IMAD.MOV.U32 R13, RZ, RZ, R4 ;  /* 0x000000ffff0d7224 */ /* 0x000fe400078e0004 */
[----:B------:R-:W-:Y:S02]  /*20e90*/  IMAD.MOV.U32 R12, RZ, RZ, 0x5 ;  /* 0x00000005ff0c7424 */ /* 0x000fe400078e00ff */
[----:B------:R-:W-:-:S07]  /*20ea0*/  IMAD.MOV.U32 R3, RZ, RZ, R14 ;  /* 0x000000ffff037224 */ /* 0x000fce00078e000e */
[----:B------:R-:W-:Y:S05]  /*20eb0*/  WARPSYNC.COLLECTIVE R15, `(.L_x_11841) ;  /* 0x000000000f087348 */ /* 0x000fea0003c00000 */
[----:B------:R0:W1:Y:S02]  /*20ec0*/  SHFL.IDX P6, R14, R13, R12, R11 ;  /* 0x0000000c0d0e7389 */ /* 0x00006400000c000b */
[----:B01----:R-:W-:Y:S01]  /*20ed0*/  ENDCOLLECTIVE ;  /* 0x000000000000791b */ /* 0x003fe20003800000 */
.L_x_11841:
        /* <DEDUP_REMOVED lines=16> */
.L_x_11842:
[----:B------:R-:W-:Y:S02]  /*20fe0*/  IMAD.MOV.U32 R13, RZ, RZ, R4 ;  /* 0x000000ffff0d7224 */ /* 0x000fe400078e0004 */
[----:B------:R-:W-:Y:S02]  /*20ff0*/  IMAD.MOV.U32 R12, RZ, RZ, 0x6 ;  /* 0x00000006ff0c7424 */ /* 0x000fe400078e00ff */
[----:B------:R-:W-:-:S07]  /*21000*/  IMAD.MOV.U32 R3, RZ, RZ, R14 ;  /* 0x000000ffff037224 */ /* 0x000fce00078e000e */
[----:B------:R-:W-:Y:S05]  /*21010*/  WARPSYNC.COLLECTIVE R15, `(.L_x_11843) ;  /* 0x000000000f087348 */ /* 0x000fea0003c00000 */
[----:B------:R0:W1:Y:S02]  /*21020*/  SHFL.IDX P6, R14, R13, R12, R11 ;  /* 0x0000000c0d0e7389 */ /* 0x00006400000c000b */
[----:B01----:R-:W-:Y:S01]  /*21030*/  ENDCOLLECTIVE ;  /* 0x000000000000791b */ /* 0x003fe20003800000 */
.L_x_11843:
        /* <DEDUP_REMOVED lines=16> */
.L_x_11844:
[----:B------:R-:W-:Y:S02]  /*21140*/  IMAD.MOV.U32 R13, RZ, RZ, R4 ;  /* 0x000000ffff0d7224 */ /* 0x000fe400078e0004 */
[----:B------:R-:W-:Y:S02]  /*21150*/  IMAD.MOV.U32 R12, RZ, RZ, 0x7 ;  /* 0x00000007ff0c7424 */ /* 0x000fe400078e00ff */
[----:B------:R-:W-:-:S07]  /*21160*/  IMAD.MOV.U32 R3, RZ, RZ, R14 ;  /* 0x000000ffff037224 */ /* 0x000fce00078e000e */
[----:B------:R-:W-:Y:S05]  /*21170*/  WARPSYNC.COLLECTIVE R15, `(.L_x_11845) ;  /* 0x000000000f087348 */ /* 0x000fea0003c00000 */
[----:B------:R0:W1:Y:S02]  /*21180*/  SHFL.IDX P6, R14, R13, R12, R11 ;  /* 0x0000000c0d0e7389 */ /* 0x00006400000c000b */
[----:B01----:R-:W-:Y:S01]  /*21190*/  ENDCOLLECTIVE ;  /* 0x000000000000791b */ /* 0x003fe20003800000 */
.L_x_11845:
        /* <DEDUP_REMOVED lines=10> */
.L_x_11846:
[----:B------:R-:W-:Y:S01]  /*21240*/  @!PT LDS RZ, [RZ] ;  /* 0x00000000fffff984 */ /* 0x000fe20000000800 */
[----:B------:R-:W-:Y:S01]  /*21250*/  @!PT LDS RZ, [RZ] ;  /* 0x00000000fffff984 */ /* 0x000fe20000000800 */
[----:B------:R-:W-:Y:S01]  /*21260*/  @!PT LDS RZ, [RZ] ;  /* 0x00000000fffff984 */ /* 0x000fe20000000800 */
[----:B------:R2:W-:Y:S01]  /*21270*/  @!P0 LDGSTS.E.BYPASS.LTC128B.128 [R37+0x1b400], desc[UR36][R2.64], !P1 ;  /* 0x1b40000002258fae */ /* 0x0005e2000c901d64 */
[----:B------:R-:W-:Y:S01]  /*21280*/  IMAD.MOV.U32 R0, RZ, RZ, R14 ;  /* 0x000000ffff007224 */ /* 0x000fe200078e000e */
[----:B------:R-:W-:Y:S06]  /*21290*/  BRA `(.L_x_11847) ;  /* 0xffffffc000187947 */ /* 0x000fec000383ffff */
.L_x_11761:
[----:B0-----:R0:W2:Y:S02]  /*212a0*/  SYNCS.PHASECHK.TRANS64.TRYWAIT P0, [R22+URZ+0x22820], R3 ;  /* 0x02282003160075a7 */ /* 0x0010a4000800017f */
[----:B--2---:R-:W-:Y:S05]  /*212b0*/  @!P0 NANOSLEEP.SYNCS 0x989680 ;  /* 0x009896800000895d */ /* 0x004fea0003900000 */
[----:B------:R-:W2:Y:S02]  /*212c0*/  @!P0 SYNCS.PHASECHK.TRANS64 P0, [R22+URZ+0x22820], R3 ;  /* 0x02282003160085a7 */ /* 0x000ea4000800007f */
[----:B--2---:R-:W-:Y:S05]  /*212d0*/  @!P0 BRA `(.L_x_11761) ;  /* 0xfffffffc00f08947 */ /* 0x004fea000383ffff */
[----:B------:R-:W-:Y:S05]  /*212e0*/  BRA `(.L_x_11848) ;  /* 0xffffffc000747947 */ /* 0x000fea000383ffff */
.L_x_11764:
[----:B--2---:R2:W3:Y:S02]  /*212f0*/  SYNCS.PHASECHK.TRANS64.TRYWAIT P0, [R17+URZ+0x22860], R0 ;  /* 0x02286000110075a7 */ /* 0x0044e4000800017f */
[----:B---3--:R-:W-:Y:S05]  /*21300*/  @!P0 NANOSLEEP.SYNCS 0x989680 ;  /* 0x009896800000895d */ /* 0x008fea0003900000 */
[----:B------:R-:W3:Y:S02]  /*21310*/  @!P0 SYNCS.PHASECHK.TRANS64 P0, [R17+URZ+0x22860], R0 ;  /* 0x02286000110085a7 */ /* 0x000ee4000800007f */
[----:B---3--:R-:W-:Y:S05]  /*21320*/  @!P0 BRA `(.L_x_11764) ;  /* 0xfffffffc00f08947 */ /* 0x008fea000383ffff */
[----:B------:R-:W-:Y:S05]  /*21330*/  BRA `(.L_x_11849) ;  /* 0xffffffc000807947 */ /* 0x000fea000383ffff */
.L_x_11765:
        /* <DEDUP_REMOVED lines=8> */
.L_x_11851:
[----:B------:R-:W-:Y:S05]  /*213c0*/  BSYNC B0 ;  /* 0x0000000000007941 */ /* 0x000fea0003800000 */
.L_x_11850:
        /* <DEDUP_REMOVED lines=13> */
.L_x_11852:
        /* <DEDUP_REMOVED lines=9> */
.L_x_11853:
        /* <DEDUP_REMOVED lines=17> */
.L_x_11854:
[----:B------:R-:W-:Y:S02]  /*21640*/  IMAD.MOV.U32 R13, RZ, RZ, R6 ;  /* 0x000000ffff0d7224 */ /* 0x000fe400078e0006 */
[----:B------:R-:W-:Y:S01]  /*21650*/  IMAD.MOV.U32 R12, RZ, RZ, 0x2 ;  /* 0x00000002ff0c7424 */ /* 0x000fe200078e00ff */
[----:B------:R-:W-:-:S13]  /*21660*/  IADD3 R2, P3, R14, R0, RZ ;  /* 0x000000000e027210 */ /* 0x000fda0007f7e0ff */
[----:B------:R-:W-:Y:S05]  /*21670*/  WARPSYNC.COLLECTIVE R15, `(.L_x_11855) ;  /* 0x000000000f087348 */ /* 0x000fea0003c00000 */
[----:B------:R0:W1:Y:S02]  /*21680*/  SHFL.IDX P6, R14, R13, R12, R11 ;  /* 0x0000000c0d0e7389 */ /* 0x00006400000c000b */
[----:B01----:R-:W-:Y:S01]  /*21690*/  ENDCOLLECTIVE ;  /* 0x000000000000791b */ /* 0x003fe20003800000 */
.L_x_11855:
        /* <DEDUP_REMOVED lines=17> */
.L_x_11856:
[----:B------:R-:W-:Y:S02]  /*217b0*/  IMAD.MOV.U32 R13, RZ, RZ, R6 ;  /* 0x000000ffff0d7224 */ /* 0x000fe400078e0006 */
[----:B------:R-:W-:Y:S01]  /*217c0*/  IMAD.MOV.U32 R12, RZ, RZ, 0x3 ;  /* 0x00000003ff0c7424 */ /* 0x000fe200078e00ff */
[----:B------:R-:W-:-:S13]  /*217d0*/  IADD3 R2, P3, R14, R0, RZ ;  /* 0x000000000e027210 */ /* 0x000fda0007f7e0ff */
[----:B------:R-:W-:Y:S05]  /*217e0*/  WARPSYNC.COLLECTIVE R15, `(.L_x_11857) ;  /* 0x000000000f087348 */ /* 0x000fea0003c00000 */
[----:B------:R0:W1:Y:S02]  /*217f0*/  SHFL.IDX P6, R14, R13, R12, R11 ;  /* 0x0000000c0d0e7389 */ /* 0x00006400000c000b */
[----:B01----:R-:W-:Y:S01]  /*21800*/  ENDCOLLECTIVE ;  /* 0x000000000000791b */ /* 0x003fe20003800000 */
.L_x_11857:
        /* <DEDUP_REMOVED lines=17> */
.L_x_11858:
[----:B------:R-:W-:Y:S02]  /*21920*/  IMAD.MOV.U32 R13, RZ, RZ, R6 ;  /* 0x000000ffff0d7224 */ /* 0x000fe400078e0006 */
[----:B------:R-:W-:Y:S01]  /*21930*/  IMAD.MOV.U32 R12, RZ, RZ, 0x4 ;  /* 0x00000004ff0c7424 */ /* 0x000fe200078e00ff */
[----:B------:R-:W-:-:S13]  /*21940*/  IADD3 R2, P3, R14, R0, RZ ;  /* 0x000000000e027210 */ /* 0x000fda0007f7e0ff */
[----:B------:R-:W-:Y:S05]  /*21950*/  WARPSYNC.COLLECTIVE R15, `(.L_x_11859) ;  /* 0x000000000f087348 */ /* 0x000fea0003c00000 */
[----:B------:R0:W1:Y:S02]  /*21960*/  SHFL.IDX P6, R14, R13, R12, R11 ;  /* 0x0000000c0d0e7389 */ /* 0x00006400000c000b */
[----:B01----:R-:W-:Y:S01]  /*21970*/  ENDCOLLECTIVE ;  /* 0x000000000000791b */ /* 0x003fe20003800000 */
.L_x_11859:
        /* <DEDUP_REMOVED lines=17> */
.L_x_11860:
[----:B------:R-:W-:Y:S02]  /*21a90*/  IMAD.MOV.U32 R13, RZ, RZ, R6 ;  /* 0x000000ffff0d7224 */ /* 0x000fe400078e0006 */
[----:B------:R-:W-:Y:S01]  /*21aa0*/  IMAD.MOV.U32 R12, RZ, RZ, 0x5 ;  /* 0x00000005ff0c7424 */ /* 0x000fe200078e00ff */
[----:B------:R-:W-:-:S13]  /*21ab0*/  IADD3 R2, P3, R14, R0, RZ ;  /* 0x000000000e027210 */ /* 0x000fda0007f7e0ff */
[----:B------:R-:W-:Y:S05]  /*21ac0*/  WARPSYNC.COLLECTIVE R15, `(.L_x_11861) ;  /* 0x000000000f087348 */ /* 0x000fea0003c00000 */
[----:B------:R0:W1:Y:S02]  /*21ad0*/  SHFL.IDX P6, R14, R13, R12, R11 ;  /* 0x0000000c0d0e7389 */ /* 0x00006400000c000b */
[----:B01----:R-:W-:Y:S01]  /*21ae0*/  ENDCOLLECTIVE ;  /* 0x000000000000791b */ /* 0x003fe20003800000 */
.L_x_11861:
        /* <DEDUP_REMOVED lines=12> */
.L_x_11862:
        /* <DEDUP_REMOVED lines=9> */
.L_x_11772:
[----:B0-----:R0:W1:Y:S02]  /*21c40*/  SYNCS.PHASECHK.TRANS64.TRYWAIT P0, [R6+URZ+0x22840], R21 ;  /* 0x02284015060075a7 */ /* 0x001064000800017f */
[----:B-1----:R-:W-:Y:S05]  /*21c50*/  @!P0 NANOSLEEP.SYNCS 0x989680 ;  /* 0x009896800000895d */ /* 0x002fea0003900000 */
[----:B------:R-:W1:Y:S02]  /*21c60*/  @!P0 SYNCS.PHASECHK.TRANS64 P0, [R6+URZ+0x22840], R21 ;  /* 0x02284015060085a7 */ /* 0x000e64000800007f */
[----:B-1----:R-:W-:Y:S05]  /*21c70*/  @!P0 BRA `(.L_x_11772) ;  /* 0xfffffffc00f08947 */ /* 0x002fea000383ffff */
[----:B------:R-:W-:Y:S05]  /*21c80*/  BRA `(.L_x_11864) ;  /* 0xffffffc400087947 */ /* 0x000fea000383ffff */
.L_x_11773:
        /* <DEDUP_REMOVED lines=8> */
.L_x_11866:
[----:B------:R-:W-:Y:S05]  /*21d10*/  BSYNC B1 ;  /* 0x0000000000017941 */ /* 0x000fea0003800000 */
.L_x_11865:
        /* <DEDUP_REMOVED lines=9> */
.L_x_11867:
[----:B------:R-:W-:Y:S02]  /*21db0*/  IMAD.MOV.U32 R13, RZ, RZ, R9 ;  /* 0x000000ffff0d7224 */ /* 0x000fe400078e0009 */
[----:B------:R-:W-:Y:S02]  /*21dc0*/  IMAD.MOV.U32 R12, RZ, RZ, 0x1 ;  /* 0x00000001ff0c7424 */ /* 0x000fe400078e00ff */
[----:B------:R-:W-:-:S07]  /*21dd0*/  IMAD.MOV.U32 R2, RZ, RZ, R14 ;  /* 0x000000ffff027224 */ /* 0x000fce00078e000e */
[----:B------:R-:W-:Y:S05]  /*21de0*/  WARPSYNC.COLLECTIVE R15, `(.L_x_11868) ;  /* 0x000000000f087348 */ /* 0x000fea0003c00000 */
[----:B------:R0:W1:Y:S02]  /*21df0*/  SHFL.IDX P6, R14, R13, R12, R11 ;  /* 0x0000000c0d0e7389 */ /* 0x00006400000c000b */
[----:B01----:R-:W-:Y:S01]  /*21e00*/  ENDCOLLECTIVE ;  /* 0x000000000000791b */ /* 0x003fe20003800000 */
.L_x_11868:
        /* <DEDUP_REMOVED lines=11> */
.L_x_11869:
[----:B------:R-:W-:Y:S02]  /*21ec0*/  IMAD.MOV.U32 R13, RZ, RZ, R9 ;  /* 0x000000ffff0d7224 */ /* 0x000fe400078e0009 */
[----:B------:R-:W-:Y:S02]  /*21ed0*/  IMAD.MOV.U32 R12, RZ, RZ, 0x2 ;  /* 0x00000002ff0c7424 */ /* 0x000fe400078e00ff */
[----:B------:R-:W-:-:S07]  /*21ee0*/  IMAD.MOV.U32 R2, RZ, RZ, R14 ;  /* 0x000000ffff027224 */ /* 0x000fce00078e000e */
[----:B------:R-:W-:Y:S05]  /*21ef0*/  WARPSYNC.COLLECTIVE R15, `(.L_x_11870) ;  /* 0x000000000f087348 */ /* 0x000fea0003c00000 */
[----:B------:R0:W1:Y:S02]  /*21f00*/  SHFL.IDX P6, R14, R13, R12, R11 ;  /* 0x0000000c0d0e7389 */ /* 0x00006400000c000b */
[----:B01----:R-:W-:Y:S01]  /*21f10*/  ENDCOLLECTIVE ;  /* 0x000000000000791b */ /* 0x003fe20003800000 */
.L_x_11870:
        /* <DEDUP_REMOVED lines=11> */
.L_x_11871:
[----:B------:R-:W-:Y:S02]  /*21fd0*/  IMAD.MOV.U32 R13, RZ, RZ, R9 ;  /* 0x000000ffff0d7224 */ /* 0x000fe400078e0009 */
[----:B------:R-:W-:Y:S02]  /*21fe0*/  IMAD.MOV.U32 R12, RZ, RZ, 0x3 ;  /* 0x00000003ff0c7424 */ /* 0x000fe400078e00ff */
[----:B------:R-:W-:-:S07]  /*21ff0*/  IMAD.MOV.U32 R2, RZ, RZ, R14 ;  /* 0x000000ffff027224 */ /* 0x000fce00078e000e */
[----:B------:R-:W-:Y:S05]  /*22000*/  WARPSYNC.COLLECTIVE R15, `(.L_x_11872) ;  /* 0x000000000f087348 */ /* 0x000fea0003c00000 */
[----:B------:R0:W1:Y:S02]  /*22010*/  SHFL.IDX P6, R14, R13, R12, R11 ;  /* 0x0000000c0d0e7389 */ /* 0x00006400000c000b */
[----:B01----:R-:W-:Y:S01]  /*22020*/  ENDCOLLECTIVE ;  /* 0x000000000000791b */ /* 0x003fe20003800000 */
.L_x_11872:
        /* <DEDUP_REMOVED lines=11> */
.L_x_11873:
[----:B------:R-:W-:Y:S02]  /*220e0*/  IMAD.MOV.U32 R13, RZ, RZ, R9 ;  /* 0x000000ffff0d7224 */ /* 0x000fe400078e0009 */
[----:B------:R-:W-:Y:S02]  /*220f0*/  IMAD.MOV.U32 R12, RZ, RZ, 0x4 ;  /* 0x00000004ff0c7424 */ /* 0x000fe400078e00ff */
[----:B------:R-:W-:-:S07]  /*22100*/  IMAD.MOV.U32 R2, RZ, RZ, R14 ;  /* 0x000000ffff027224 */ /* 0x000fce00078e000e */
[----:B------:R-:W-:Y:S05]  /*22110*/  WARPSYNC.COLLECTIVE R15, `(.L_x_11874) ;  /* 0x000000000f087348 */ /* 0x000fea0003c00000 */
[----:B------:R0:W1:Y:S02]  /*22120*/  SHFL.IDX P6, R14, R13, R12, R11 ;  /* 0x0000000c0d0e7389 */ /* 0x00006400000c000b */
[----:B01----:R-:W-:Y:S01]  /*22130*/  ENDCOLLECTIVE ;  /* 0x000000000000791b */ /* 0x003fe20003800000 */
.L_x_11874:
        /* <DEDUP_REMOVED lines=11> */
.L_x_11875:
[----:B------:R-:W-:Y:S02]  /*221f0*/  IMAD.MOV.U32 R13, RZ, RZ, R9 ;  /* 0x000000ffff0d7224 */ /* 0x000fe400078e0009 */
[----:B------:R-:W-:Y:S02]  /*22200*/  IMAD.MOV.U32 R12, RZ, RZ, 0x5 ;  /* 0x00000005ff0c7424 */ /* 0x000fe400078e00ff */
[----:B------:R-:W-:-:S07]  /*22210*/  IMAD.MOV.U32 R2, RZ, RZ, R14 ;  /* 0x000000ffff027224 */ /* 0x000fce00078e000e */
[----:B------:R-:W-:Y:S05]  /*22220*/  WARPSYNC.COLLECTIVE R15, `(.L_x_11876) ;  /* 0x000000000f087348 */ /* 0x000fea0003c00000 */
[----:B------:R0:W1:Y:S02]  /*22230*/  SHFL.IDX P6, R14, R13, R12, R11 ;  /* 0x0000000c0d0e7389 */ /* 0x00006400000c000b */
[----:B01----:R-:W-:Y:S01]  /*22240*/  ENDCOLLECTIVE ;  /* 0x000000000000791b */ /* 0x003fe20003800000 */
.L_x_11876:
        /* <DEDUP_REMOVED lines=11> */
.L_x_11877:
[----:B------:R-:W-:Y:S01]  /*22300*/  IMAD.MOV.U32 R2, RZ, RZ, R14 ;  /* 0x000000ffff027224 */ /* 0x000fe200078e000e */
[----:B------:R-:W-:Y:S06]  /*22310*/  BRA `(.L_x_11878) ;  /* 0xffffffc000387947 */ /* 0x000fec000383ffff */
.L_x_11778:
[----:B----4-:R4:W0:Y:S02]  /*22320*/  SYNCS.PHASECHK.TRANS64.TRYWAIT P0, [R6+URZ+0x22860], R21 ;  /* 0x02286015060075a7 */ /* 0x010824000800017f */
[----:B0-----:R-:W-:Y:S05]  /*22330*/  @!P0 NANOSLEEP.SYNCS 0x989680 ;  /* 0x009896800000895d */ /* 0x001fea0003900000 */
[----:B------:R-:W0:Y:S02]  /*22340*/  @!P0 SYNCS.PHASECHK.TRANS64 P0, [R6+URZ+0x22860], R21 ;  /* 0x02286015060085a7 */ /* 0x000e24000800007f */
[----:B0-----:R-:W-:Y:S05]  /*22350*/  @!P0 BRA `(.L_x_11778) ;  /* 0xfffffffc00f08947 */ /* 0x001fea000383ffff */
[----:B------:R-:W-:Y:S05]  /*22360*/  BRA `(.L_x_11879) ;  /* 0xffffffc000847947 */ /* 0x000fea000383ffff */
.L_x_11779:
[----:B------:R-:W-:Y:S01]  /*22370*/  BSSY B1, `(.L_x_11880) ;  /* 0x0000008000017945 */ /* 0x000fe20003800000 */
[----:B------:R-:W-:Y:S02]  /*22380*/  IMAD.MOV.U32 R13, RZ, RZ, R9 ;  /* 0x000000ffff0d7224 */ /* 0x000fe400078e0009 */
[----:B------:R-:W-:Y:S02]  /*22390*/  IMAD.MOV.U32 R12, RZ, RZ, RZ ;  /* 0x000000ffff0c7224 */ /* 0x000fe400078e00ff */
[----:B------:R-:W-:Y:S02]  /*223a0*/  IMAD.MOV.U32 R11, RZ, RZ, 0x181f ;  /* 0x0000181fff0b7424 */ /* 0x000fe400078e00ff */
[----:B------:R-:W-:-:S07]  /*223b0*/  IMAD.MOV.U32 R15, RZ, RZ, -0x1 ;  /* 0xffffffffff0f7424 */ /* 0x000fce00078e00ff */
[----:B0--34-:R-:W-:Y:S05]  /*223c0*/  WARPSYNC.COLLECTIVE R15, `(.L_x_11881) ;  /* 0x000000000f087348 */ /* 0x019fea0003c00000 */
[----:B------:R1:W2:Y:S02]  /*223d0*/  SHFL.IDX P6, R14, R13, R12, R11 ;  /* 0x0000000c0d0e7389 */ /* 0x0002a400000c000b */
[----:B01234-:R-:W-:Y:S01]  /*223e0*/  ENDCOLLECTIVE ;  /* 0x000000000000791b */ /* 0x01ffe20003800000 */
.L_x_11881:
[----:B------:R-:W-:Y:S05]  /*223f0*/  BSYNC B1 ;  /* 0x0000000000017941 */ /* 0x000fea0003800000 */
.L_x_11880:
        /* <DEDUP_REMOVED lines=9> */
.L_x_11882:
[----:B------:R-:W-:Y:S02]  /*22490*/  IMAD.MOV.U32 R13, RZ, RZ, R9 ;  /* 0x000000ffff0d7224 */ /* 0x000fe400078e0009 */
[----:B------:R-:W-:Y:S01]  /*224a0*/  IMAD.MOV.U32 R12, RZ, RZ, 0x1 ;  /* 0x00000001ff0c7424 */ /* 0x000fe200078e00ff */
[----:B------:R-:W-:-:S13]  /*224b0*/  IADD3 R2, P0, R14, R0, RZ ;  /* 0x000000000e027210 */ /* 0x000fda0007f1e0ff */
[----:B------:R-:W-:Y:S05]  /*224c0*/  WARPSYNC.COLLECTIVE R15, `(.L_x_11883) ;  /* 0x000000000f087348 */ /* 0x000fea0003c00000 */
[----:B------:R0:W1:Y:S02]  /*224d0*/  SHFL.IDX P6, R14, R13, R12, R11 ;  /* 0x0000000c0d0e7389 */ /* 0x00006400000c000b */
[----:B01----:R-:W-:Y:S01]  /*224e0*/  ENDCOLLECTIVE ;  /* 0x000000000000791b */ /* 0x003fe20003800000 */
.L_x_11883:
        /* <DEDUP_REMOVED lines=13> */
.L_x_11884:
[----:B------:R-:W-:Y:S02]  /*225c0*/  IMAD.MOV.U32 R13, RZ, RZ, R9 ;  /* 0x000000ffff0d7224 */ /* 0x000fe400078e0009 */
[----:B------:R-:W-:Y:S01]  /*225d0*/  IMAD.MOV.U32 R12, RZ, RZ, 0x2 ;  /* 0x00000002ff0c7424 */ /* 0x000fe200078e00ff */
[----:B------:R-:W-:-:S13]  /*225e0*/  IADD3 R2, P0, R14, R0, RZ ;  /* 0x000000000e027210 */ /* 0x000fda0007f1e0ff */
[----:B------:R-:W-:Y:S05]  /*225f0*/  WARPSYNC.COLLECTIVE R15, `(.L_x_11885) ;  /* 0x000000000f087348 */ /* 0x000fea0003c00000 */
[----:B------:R0:W1:Y:S02]  /*22600*/  SHFL.IDX P6, R14, R13, R12, R11 ;  /* 0x0000000c0d0e7389 */ /* 0x00006400000c000b */
[----:B01----:R-:W-:Y:S01]  /*22610*/  ENDCOLLECTIVE ;  /* 0x000000000000791b */ /* 0x003fe20003800000 */
.L_x_11885:
        /* <DEDUP_REMOVED lines=13> */
.L_x_11886:
[----:B------:R-:W-:Y:S02]  /*226f0*/  IMAD.MOV.U32 R13, RZ, RZ, R9 ;  /* 0x000000ffff0d7224 */ /* 0x000fe400078e0009 */
[----:B------:R-:W-:Y:S01]  /*22700*/  IMAD.MOV.U32 R12, RZ, RZ, 0x3 ;  /* 0x00000003ff0c7424 */ /* 0x000fe200078e00ff */
[----:B------:R-:W-:-:S13]  /*22710*/  IADD3 R2, P0, R14, R0, RZ ;  /* 0x000000000e027210 */ /* 0x000fda0007f1e0ff */
[----:B------:R-:W-:Y:S05]  /*22720*/  WARPSYNC.COLLECTIVE R15, `(.L_x_11887) ;  /* 0x000000000f087348 */ /* 0x000fea0003c00000 */
[----:B------:R0:W1:Y:S02]  /*22730*/  SHFL.IDX P6, R14, R13, R12, R11 ;  /* 0x0000000c0d0e7389 */ /* 0x00006400000c000b */
[----:B01----:R-:W-:Y:S01]  /*22740*/  ENDCOLLECTIVE ;  /* 0x000000000000791b */ /* 0x003fe20003800000 */
.L_x_11887:
        /* <DEDUP_REMOVED lines=13> */
.L_x_11888:
[----:B------:R-:W-:Y:S02]  /*22820*/  IMAD.MOV.U32 R13, RZ, RZ, R9 ;  /* 0x000000ffff0d7224 */ /* 0x000fe400078e0009 */
[----:B------:R-:W-:Y:S01]  /*22830*/  IMAD.MOV.U32 R12, RZ, RZ, 0x4 ;  /* 0x00000004ff0c7424 */ /* 0x000fe200078e00ff */
[----:B------:R-:W-:-:S13]  /*22840*/  IADD3 R2, P0, R14, R0, RZ ;  /* 0x000000000e027210 */ /* 0x000fda0007f1e0ff */
[----:B------:R-:W-:Y:S05]  /*22850*/  WARPSYNC.COLLECTIVE R15, `(.L_x_11889) ;  /* 0x000000000f087348 */ /* 0x000fea0003c00000 */
[----:B------:R0:W1:Y:S02]  /*22860*/  SHFL.IDX P6, R14, R13, R12, R11 ;  /* 0x0000000c0d0e7389 */ /* 0x00006400000c000b */
[----:B01----:R-:W-:Y:S01]  /*22870*/  ENDCOLLECTIVE ;  /* 0x000000000000791b */ /* 0x003fe20003800000 */
.L_x_11889:
        /* <DEDUP_REMOVED lines=13> */
.L_x_11890:
[----:B------:R-:W-:Y:S02]  /*22950*/  IMAD.MOV.U32 R13, RZ, RZ, R9 ;  /* 0x000000ffff0d7224 */ /* 0x000fe400078e0009 */
[----:B------:R-:W-:Y:S01]  /*22960*/  IMAD.MOV.U32 R12, RZ, RZ, 0x5 ;  /* 0x00000005ff0c7424 */ /* 0x000fe200078e00ff */
[----:B------:R-:W-:-:S13]  /*22970*/  IADD3 R2, P0, R14, R0, RZ ;  /* 0x000000000e027210 */ /* 0x000fda0007f1e0ff */
[----:B------:R-:W-:Y:S05]  /*22980*/  WARPSYNC.COLLECTIVE R15, `(.L_x_11891) ;  /* 0x000000000f087348 */ /* 0x000fea0003c00000 */
[----:B------:R0:W1:Y:S02]  /*22990*/  SHFL.IDX P6, R14, R13, R12, R11 ;  /* 0x0000000c0d0e7389 */ /* 0x00006400000c000b */
[----:B01----:R-:W-:Y:S01]  /*229a0*/  ENDCOLLECTIVE ;  /* 0x000000000000791b */ /* 0x003fe20003800000 */
.L_x_11891:
        /* <DEDUP_REMOVED lines=13> */
.L_x_11892:
[----:B------:R-:W-:Y:S05]  /*22a80*/  BRA `(.L_x_11893) ;  /* 0xffffffbc00d07947 */ /* 0x000fea000383ffff */
.L_x_11787:
[----:B------:R-:W-:Y:S01]  /*22a90*/  BSSY B0, `(.L_x_11894) ;  /* 0x0000008000007945 */ /* 0x000fe20003800000 */
[----:B------:R-:W-:Y:S02]  /*22aa0*/  IMAD.MOV.U32 R13, RZ, RZ, R16 ;  /* 0x000000ffff0d7224 */ /* 0x000fe400078e0010 */
[----:B------:R-:W-:Y:S02]  /*22ab0*/  IMAD.MOV.U32 R12, RZ, RZ, RZ ;  /* 0x000000ffff0c7224 */ /* 0x000fe400078e00ff */
[----:B------:R-:W-:Y:S02]  /*22ac0*/  IMAD.MOV.U32 R11, RZ, RZ, 0x1f ;  /* 0x0000001fff0b7424 */ /* 0x000fe400078e00ff */
[----:B------:R-:W-:-:S07]  /*22ad0*/  IMAD.MOV.U32 R15, RZ, RZ, -0x1 ;  /* 0xffffffffff0f7424 */ /* 0x000fce00078e00ff */
[----:B01234-:R-:W-:Y:S05]  /*22ae0*/  WARPSYNC.COLLECTIVE R15, `(.L_x_11895) ;  /* 0x000000000f087348 */ /* 0x01ffea0003c00000 */
[----:B------:R0:W0:Y:S02]  /*22af0*/  SHFL.IDX P6, R14, R13, R12, R11 ;  /* 0x0000000c0d0e7389 */ /* 0x00002400000c000b */
[----:B01234-:R-:W-:Y:S01]  /*22b00*/  ENDCOLLECTIVE ;  /* 0x000000000000791b */ /* 0x01ffe20003800000 */
.L_x_11895:
[----:B------:R-:W-:Y:S05]  /*22b10*/  BSYNC B0 ;  /* 0x0000000000007941 */ /* 0x000fea0003800000 */
.L_x_11894:
        /* <DEDUP_REMOVED lines=9> */
.L_x_11896:
        /* <DEDUP_REMOVED lines=18> */
.L_x_11897:
[----:B------:R-:W-:Y:S01]  /*22cd0*/  IMAD.MOV.U32 R12, RZ, RZ, 0x2 ;  /* 0x00000002ff0c7424 */ /* 0x000fe200078e00ff */
[----:B------:R-:W-:-:S05]  /*22ce0*/  SEL R6, R14, RZ, P1 ;  /* 0x000000ff0e067207 */ /* 0x000fca0000800000 */
[----:B------:R-:W-:-:S04]  /*22cf0*/  IMAD.IADD R6, R5, 0x1, R6 ;  /* 0x0000000105067824 */ /* 0x000fc800078e0206 */
[----:B------:R-:W-:-:S07]  /*22d00*/  IMAD.MOV.U32 R13, RZ, RZ, R6 ;  /* 0x000000ffff0d7224 */ /* 0x000fce00078e0006 */
[----:B------:R-:W-:Y:S05]  /*22d10*/  WARPSYNC.COLLECTIVE R15, `(.L_x_11898) ;  /* 0x000000000f087348 */ /* 0x000fea0003c00000 */
[----:B------:R0:W1:Y:S02]  /*22d20*/  SHFL.UP P6, R14, R13, R12, R11 ;  /* 0x0400000c0d0e7389 */ /* 0x00006400000c000b */
[----:B01----:R-:W-:Y:S01]  /*22d30*/  ENDCOLLECTIVE ;  /* 0x000000000000791b */ /* 0x003fe20003800000 */
.L_x_11898:
[----:B------:R-:W-:Y:S01]  /*22d40*/  IMAD.MOV.U32 R12, RZ, RZ, 0x4 ;  /* 0x00000004ff0c7424 */ /* 0x000fe200078e00ff */
[----:B------:R-:W-:-:S05]  /*22d50*/  SEL R7, R14, RZ, P2 ;  /* 0x000000ff0e077207 */ /* 0x000fca0001000000 */
[----:B------:R-:W-:-:S04]  /*22d60*/  IMAD.IADD R7, R6, 0x1, R7 ;  /* 0x0000000106077824 */ /* 0x000fc800078e0207 */
[----:B------:R-:W-:-:S07]  /*22d70*/  IMAD.MOV.U32 R13, RZ, RZ, R7 ;  /* 0x000000ffff0d7224 */ /* 0x000fce00078e0007 */
[----:B------:R-:W-:Y:S05]  /*22d80*/  WARPSYNC.COLLECTIVE R15, `(.L_x_11899) ;  /* 0x000000000f087348 */ /* 0x000fea0003c00000 */
[----:B------:R0:W1:Y:S02]  /*22d90*/  SHFL.UP P6, R14, R13, R12, R11 ;  /* 0x0400000c0d0e7389 */ /* 0x00006400000c000b */
[----:B01----:R-:W-:Y:S01]  /*22da0*/  ENDCOLLECTIVE ;  /* 0x000000000000791b */ /* 0x003fe20003800000 */
.L_x_11899:
[----:B------:R-:W-:Y:S01]  /*22db0*/  IMAD.MOV.U32 R12, RZ, RZ, 0x8 ;  /* 0x00000008ff0c7424 */ /* 0x000fe200078e00ff */
[----:B------:R-:W-:-:S05]  /*22dc0*/  SEL R2, R14, RZ, P3 ;  /* 0x000000ff0e027207 */ /* 0x000fca0001800000 */
[----:B------:R-:W-:-:S04]  /*22dd0*/  IMAD.IADD R2, R7, 0x1, R2 ;  /* 0x0000000107027824 */ /* 0x000fc800078e0202 */
[----:B------:R-:W-:-:S07]  /*22de0*/  IMAD.MOV.U32 R13, RZ, RZ, R2 ;  /* 0x000000ffff0d7224 */ /* 0x000fce00078e0002 */
[----:B------:R-:W-:Y:S05]  /*22df0*/  WARPSYNC.COLLECTIVE R15, `(.L_x_11900) ;  /* 0x000000000f087348 */ /* 0x000fea0003c00000 */
[----:B------:R0:W1:Y:S02]  /*22e00*/  SHFL.UP P6, R14, R13, R12, R11 ;  /* 0x0400000c0d0e7389 */ /* 0x00006400000c000b */
[----:B01----:R-:W-:Y:S01]  /*22e10*/  ENDCOLLECTIVE ;  /* 0x000000000000791b */ /* 0x003fe20003800000 */
.L_x_11900:
[----:B------:R-:W-:Y:S01]  /*22e20*/  IMAD.MOV.U32 R12, RZ, RZ, 0x10 ;  /* 0x00000010ff0c7424 */ /* 0x000fe200078e00ff */
[----:B------:R-:W-:-:S05]  /*22e30*/  SEL R3, R14, RZ, P4 ;  /* 0x000000ff0e037207 */ /* 0x000fca0002000000 */
[----:B------:R-:W-:-:S04]  /*22e40*/  IMAD.IADD R3, R2, 0x1, R3 ;  /* 0x0000000102037824 */ /* 0x000fc800078e0203 */
[----:B------:R-:W-:-:S07]  /*22e50*/  IMAD.MOV.U32 R13, RZ, RZ, R3 ;  /* 0x000000ffff0d7224 */ /* 0x000fce00078e0003 */
[----:B------:R-:W-:Y:S05]  /*22e60*/  WARPSYNC.COLLECTIVE R15, `(.L_x_11901) ;  /* 0x000000000f087348 */ /* 0x000fea0003c00000 */
[----:B------:R0:W1:Y:S02]  /*22e70*/  SHFL.UP P6, R14, R13, R12, R11 ;  /* 0x0400000c0d0e7389 */ /* 0x00006400000c000b */
[----:B01----:R-:W-:Y:S01]  /*22e80*/  ENDCOLLECTIVE ;  /* 0x000000000000791b */ /* 0x003fe20003800000 */
.L_x_11901:
        /* <DEDUP_REMOVED lines=8> */
.L_x_11902:
[----:B------:R-:W-:Y:S05]  /*22f10*/  BRA `(.L_x_11903) ;  /* 0xffffffc000287947 */ /* 0x000fea000383ffff */
.L_x_11792:
        /* <DEDUP_REMOVED lines=8> */
.L_x_11905:
[----:B------:R-:W-:Y:S05]  /*22fa0*/  BSYNC B0 ;  /* 0x0000000000007941 */ /* 0x000fea0003800000 */
.L_x_11904:
        /* <DEDUP_REMOVED lines=8> */
.L_x_11906:
[----:B------:R-:W-:Y:S01]  /*23030*/  IMAD.MOV.U32 R12, RZ, RZ, 0x4 ;  /* 0x00000004ff0c7424 */ /* 0x000fe200078e00ff */
[----:B------:R-:W-:-:S05]  /*23040*/  SEL R2, R14, RZ, P2 ;  /* 0x000000ff0e027207 */ /* 0x000fca0001000000 */
[----:B------:R-:W-:-:S04]  /*23050*/  IMAD.IADD R2, R13, 0x1, R2 ;  /* 0x000000010d027824 */ /* 0x000fc800078e0202 */
[----:B------:R-:W-:-:S07]  /*23060*/  IMAD.MOV.U32 R13, RZ, RZ, R2 ;  /* 0x000000ffff0d7224 */ /* 0x000fce00078e0002 */
[----:B------:R-:W-:Y:S05]  /*23070*/  WARPSYNC.COLLECTIVE R15, `(.L_x_11907) ;  /* 0x000000000f087348 */ /* 0x000fea0003c00000 */
[----:B------:R0:W1:Y:S02]  /*23080*/  SHFL.UP P6, R14, R13, R12, R11 ;  /* 0x0400000c0d0e7389 */ /* 0x00006400000c000b */
[----:B01----:R-:W-:Y:S01]  /*23090*/  ENDCOLLECTIVE ;  /* 0x000000000000791b */ /* 0x003fe20003800000 */
.L_x_11907:
[----:B------:R-:W-:Y:S01]  /*230a0*/  IMAD.MOV.U32 R12, RZ, RZ, 0x8 ;  /* 0x00000008ff0c7424 */ /* 0x000fe200078e00ff */
[----:B------:R-:W-:-:S05]  /*230b0*/  SEL R3, R14, RZ, P3 ;  /* 0x000000ff0e037207 */ /* 0x000fca0001800000 */
[----:B------:R-:W-:-:S04]  /*230c0*/  IMAD.IADD R3, R2, 0x1, R3 ;  /* 0x0000000102037824 */ /* 0x000fc800078e0203 */
[----:B------:R-:W-:-:S07]  /*230d0*/  IMAD.MOV.U32 R13, RZ, RZ, R3 ;  /* 0x000000ffff0d7224 */ /* 0x000fce00078e0003 */
[----:B------:R-:W-:Y:S05]  /*230e0*/  WARPSYNC.COLLECTIVE R15, `(.L_x_11908) ;  /* 0x000000000f087348 */ /* 0x000fea0003c00000 */
[----:B------:R0:W1:Y:S02]  /*230f0*/  SHFL.UP P6, R14, R13, R12, R11 ;  /* 0x0400000c0d0e7389 */ /* 0x00006400000c000b */
[----:B01----:R-:W-:Y:S01]  /*23100*/  ENDCOLLECTIVE ;  /* 0x000000000000791b */ /* 0x003fe20003800000 */
.L_x_11908:
[----:B------:R-:W-:Y:S01]  /*23110*/  IMAD.MOV.U32 R12, RZ, RZ, 0x10 ;  /* 0x00000010ff0c7424 */ /* 0x000fe200078e00ff */
[----:B------:R-:W-:-:S05]  /*23120*/  SEL R4, R14, RZ, P4 ;  /* 0x000000ff0e047207 */ /* 0x000fca0002000000 */
[----:B------:R-:W-:-:S04]  /*23130*/  IMAD.IADD R4, R3, 0x1, R4 ;  /* 0x0000000103047824 */ /* 0x000fc800078e0204 */
[----:B------:R-:W-:-:S07]  /*23140*/  IMAD.MOV.U32 R13, RZ, RZ, R4 ;  /* 0x000000ffff0d7224 */ /* 0x000fce00078e0004 */
[----:B------:R-:W-:Y:S05]  /*23150*/  WARPSYNC.COLLECTIVE R15, `(.L_x_11909) ;  /* 0x000000000f087348 */ /* 0x000fea0003c00000 */
[----:B------:R0:W1:Y:S02]  /*23160*/  SHFL.UP P6, R14, R13, R12, R11 ;  /* 0x0400000c0d0e7389 */ /* 0x00006400000c000b */
[----:B01----:R-:W-:Y:S01]  /*23170*/  ENDCOLLECTIVE ;  /* 0x000000000000791b */ /* 0x003fe20003800000 */
.L_x_11909:
        /* <DEDUP_REMOVED lines=8> */
.L_x_11910:
[----:B------:R-:W-:Y:S05]  /*23200*/  BRA `(.L_x_11911) ;  /* 0xffffffc000087947 */ /* 0x000fea000383ffff */
.L_x_11794:
[----:B------:R-:W-:Y:S01]  /*23210*/  BSSY B0, `(.L_x_11912) ;  /* 0x0000006000007945 */ /* 0x000fe20003800000 */
[----:B------:R-:W-:Y:S01]  /*23220*/  PLOP3.LUT P6, PT, P6, PT, PT, 0x8, 0x0 ;  /* 0x000000000000781c */ /* 0x000fe200037ce170 */
[----:B------:R-:W-:-:S12]  /*23230*/  IMAD.MOV.U32 R15, RZ, RZ, -0x1 ;  /* 0xffffffffff0f7424 */ /* 0x000fd800078e00ff */
[----:B012---:R-:W-:Y:S05]  /*23240*/  WARPSYNC.COLLECTIVE R15, `(.L_x_11913) ;  /* 0x000000000f087348 */ /* 0x007fea0003c00000 */
[----:B------:R-:W-:Y:S01]  /*23250*/  VOTE.ANY R14, PT, P6 ;  /* 0x00000000000e7806 */ /* 0x000fe200030e0100 */
[----:B012---:R-:W-:Y:S06]  /*23260*/  ENDCOLLECTIVE ;  /* 0x000000000000791b */ /* 0x007fec0003800000 */
.L_x_11913:
[----:B------:R-:W-:Y:S05]  /*23270*/  BSYNC B0 ;  /* 0x0000000000007941 */ /* 0x000fea0003800000 */
.L_x_11912:
        /* <DEDUP_REMOVED lines=9> */
.L_x_11914:
[----:B------:R-:W-:Y:S01]  /*23310*/  IMAD.MOV.U32 R5, RZ, RZ, R14 ;  /* 0x000000ffff057224 */ /* 0x000fe200078e000e */
[----:B------:R-:W-:Y:S06]  /*23320*/  BRA `(.L_x_11915) ;  /* 0xffffffbc00f87947 */ /* 0x000fec000383ffff */
.L_x_11796:
[----:B------:R-:W-:Y:S01]  /*23330*/  BSSY B0, `(.L_x_11916) ;  /* 0x0000007000007945 */ /* 0x000fe20003800000 */
[----:B------:R-:W-:Y:S02]  /*23340*/  IMAD.MOV.U32 R13, RZ, RZ, R6 ;  /* 0x000000ffff0d7224 */ /* 0x000fe400078e0006 */
[----:B------:R-:W-:Y:S02]  /*23350*/  IMAD.MOV.U32 R11, RZ, RZ, 0x1f ;  /* 0x0000001fff0b7424 */ /* 0x000fe400078e00ff */
[----:B------:R-:W-:-:S07]  /*23360*/  IMAD.MOV.U32 R15, RZ, RZ, -0x1 ;  /* 0xffffffffff0f7424 */ /* 0x000fce00078e00ff */
[----:B01234-:R-:W-:Y:S05]  /*23370*/  WARPSYNC.COLLECTIVE R15, `(.L_x_11917) ;  /* 0x000000000f087348 */ /* 0x01ffea0003c00000 */
[----:B------:R0:W0:Y:S02]  /*23380*/  SHFL.IDX P6, R14, R13, R12, R11 ;  /* 0x0000000c0d0e7389 */ /* 0x00002400000c000b */
[----:B01234-:R-:W-:Y:S01]  /*23390*/  ENDCOLLECTIVE ;  /* 0x000000000000791b */ /* 0x01ffe20003800000 */
.L_x_11917:
[----:B------:R-:W-:Y:S05]  /*233a0*/  BSYNC B0 ;  /* 0x0000000000007941 */ /* 0x000fea0003800000 */
.L_x_11916:
[----:B------:R-:W-:Y:S05]  /*233b0*/  BRA `(.L_x_11795) ;  /* 0xffffffbc00f07947 */ /* 0x000fea000383ffff */
.L_x_11800:
[----:B0-----:R0:W1:Y:S02]  /*233c0*/  SYNCS.PHASECHK.TRANS64.TRYWAIT P0, [R5+URZ+0x22820], R0 ;  /* 0x02282000050075a7 */ /* 0x001064000800017f */
[----:B-1----:R-:W-:Y:S05]  /*233d0*/  @!P0 NANOSLEEP.SYNCS 0x989680 ;  /* 0x009896800000895d */ /* 0x002fea0003900000 */
[----:B------:R-:W1:Y:S02]  /*233e0*/  @!P0 SYNCS.PHASECHK.TRANS64 P0, [R5+URZ+0x22820], R0 ;  /* 0x02282000050085a7 */ /* 0x000e64000800007f */
[----:B-1----:R-:W-:Y:S05]  /*233f0*/  @!P0 BRA `(.L_x_11800) ;  /* 0xfffffffc00f08947 */ /* 0x002fea000383ffff */
[----:B------:R-:W-:Y:S05]  /*23400*/  BRA `(.L_x_11918) ;  /* 0xffffffc400687947 */ /* 0x000fea000383ffff */
.L_x_11801:
        /* <DEDUP_REMOVED lines=11> */
.L_x_11920:
[----:B------:R-:W-:Y:S05]  /*234c0*/  BSYNC B0 ;  /* 0x0000000000007941 */ /* 0x000fea0003800000 */
.L_x_11919:
[----:B------:R-:W-:Y:S05]  /*234d0*/  BRA `(.L_x_11921) ;  /* 0xffffffc400507947 */ /* 0x000fea000383ffff */
.L_x_11804:
[----:B------:R-:W-:Y:S01]  /*234e0*/  BSSY B1, `(.L_x_11922) ;  /* 0x0000006000017945 */ /* 0x000fe20003800000 */
[----:B------:R-:W-:-:S07]  /*234f0*/  IMAD.MOV.U32 R15, RZ, RZ, -0x1 ;  /* 0xffffffffff0f7424 */ /* 0x000fce00078e00ff */
[----:B0-234-:R-:W-:Y:S05]  /*23500*/  WARPSYNC.COLLECTIVE R15, `(.L_x_11923) ;  /* 0x000000000f0c7348 */ /* 0x01dfea0003c00000 */
[----:B------:R-:W-:Y:S02]  /*23510*/  ELECT P6, UR62, PT ;  /* 0x00000000003e782f */ /* 0x000fe400038c0000 */
[----:B------:R-:W-:Y:S01]  /*23520*/  MOV R14, UR62 ;  /* 0x0000003e000e7c02 */ /* 0x000fe20008000f00 */
[----:B0-234-:R-:W-:Y:S10]  /*23530*/  ENDCOLLECTIVE ;  /* 0x000000000000791b */ /* 0x01dff40003800000 */
.L_x_11923:
[----:B------:R-:W-:Y:S05]  /*23540*/  BSYNC B1 ;  /* 0x0000000000017941 */ /* 0x000fea0003800000 */
.L_x_11922:
[----:B------:R-:W-:Y:S05]  /*23550*/  BRA `(.L_x_11924) ;  /* 0xffffffc400487947 */ /* 0x000fea000383ffff */
.L_x_11806:
[----:B0-----:R0:W1:Y:S02]  /*23560*/  SYNCS.PHASECHK.TRANS64.TRYWAIT P1, [R3+URZ+0x22840], R2 ;  /* 0x02284002030075a7 */ /* 0x001064000802017f */
[----:B-1----:R-:W-:Y:S05]  /*23570*/  @!P1 NANOSLEEP.SYNCS 0x989680 ;  /* 0x009896800000995d */ /* 0x002fea0003900000 */
[----:B------:R-:W1:Y:S02]  /*23580*/  @!P1 SYNCS.PHASECHK.TRANS64 P1, [R3+URZ+0x22840], R2 ;  /* 0x02284002030095a7 */ /* 0x000e64000802007f */
[----:B-1----:R-:W-:Y:S05]  /*23590*/  @!P1 BRA `(.L_x_11806) ;  /* 0xfffffffc00f09947 */ /* 0x002fea000383ffff */
[----:B------:R-:W-:Y:S05]  /*235a0*/  BRA `(.L_x_11925) ;  /* 0xffffffc400707947 */ /* 0x000fea000383ffff */
.L_x_11808:
[----:B-1----:R1:W0:Y:S02]  /*235b0*/  SYNCS.PHASECHK.TRANS64.TRYWAIT P1, [R5+URZ+0x22840], R0 ;  /* 0x02284000050075a7 */ /* 0x002224000802017f */
[----:B0-----:R-:W-:Y:S05]  /*235c0*/  @!P1 NANOSLEEP.SYNCS 0x989680 ;  /* 0x009896800000995d */ /* 0x001fea0003900000 */
[----:B------:R-:W0:Y:S02]  /*235d0*/  @!P1 SYNCS.PHASECHK.TRANS64 P1, [R5+URZ+0x22840], R0 ;  /* 0x02284000050095a7 */ /* 0x000e24000802007f */
[----:B0-----:R-:W-:Y:S05]  /*235e0*/  @!P1 BRA `(.L_x_11808) ;  /* 0xfffffffc00f09947 */ /* 0x001fea000383ffff */
[----:B------:R-:W-:Y:S05]  /*235f0*/  BRA `(.L_x_11926) ;  /* 0xffffffc4007c7947 */ /* 0x000fea000383ffff */
.L_x_11810:
[----:B------:R0:W0:Y:S02]  /*23600*/  SYNCS.PHASECHK.TRANS64.TRYWAIT P1, [R3+URZ+0x22860], R2 ;  /* 0x02286002030075a7 */ /* 0x000024000802017f */
[----:B0-----:R-:W-:Y:S05]  /*23610*/  @!P1 NANOSLEEP.SYNCS 0x989680 ;  /* 0x009896800000995d */ /* 0x001fea0003900000 */
[----:B------:R-:W0:Y:S02]  /*23620*/  @!P1 SYNCS.PHASECHK.TRANS64 P1, [R3+URZ+0x22860], R2 ;  /* 0x02286002030095a7 */ /* 0x000e24000802007f */
[----:B0-----:R-:W-:Y:S05]  /*23630*/  @!P1 BRA `(.L_x_11810) ;  /* 0xfffffffc00f09947 */ /* 0x001fea000383ffff */
[----:B------:R-:W-:Y:S05]  /*23640*/  BRA `(.L_x_11927) ;  /* 0xffffffc400787947 */ /* 0x000fea000383ffff */
        .type           $_ZN7cutlass13device_kernelIN5flash11enable_sm90INS1_16FlashAttnFwdSm90INS1_25CollectiveMainloopFwdSm90ILi2EN4cute5tupleIJNS5_1CILi1EEES8_S8_EEENS6_IJNS7_ILi128EEENS7_ILi96EEENS7_ILi64EEEEEELi256ENS_6half_tEfNS_4arch4Sm90ELb0ELb1ELb1ELb1ELb1ELb0ELb0ELb1ELb0ELb1ELb0ELb0EEENS1_21CollectiveEpilogueFwdINS6_IJSA_NS7_ILi256EEESB_EEES9_SE_SG_Li256ELb1ELb1ELb0ELb0EEENS1_36VarlenDynamicPersistentTileSchedulerILi128ELi96ELi256ELi128ELb0ELb1ELb1ELb1ELb0ELb1EEEEEEEEEvNT_6ParamsE$_ZZN5flash25CollectiveMainloopFwdSm90ILi2EN4cute5tupleIJNS1_1CILi1EEES4_S4_EEENS2_IJNS3_ILi128EEENS3_ILi96EEENS3_ILi64EEEEEELi256EN7cutlass6half_tEfNSA_4arch4Sm90ELb0ELb1ELb1ELb1ELb1ELb0ELb0ELb1ELb0ELb1ELb0ELb0EE3mmaINS_16FlashAttnFwdSm90ISE_NS_21CollectiveEpilogueFwdINS2_IJS6_NS3_ILi256EEES7_EEES5_SB_SD_Li256ELb1ELb1ELb0ELb0EEENS_36VarlenDynamicPersistentTileSchedulerILi128ELi96ELi256ELi128ELb0ELb1ELb1ELb1ELb0ELb1EEEE13SharedStorageENS1_6TensorINS1_11ArrayEngineIfLm128EEENS1_6LayoutINS2_IJNS2_IJNS3_ILi2EEEST_NS3_ILi32EEEEEES4_S4_EEENS2_IJNS2_IJS4_ST_NS3_ILi4EEEEEENS3_ILi0EEESZ_EEEEEEENS_7SoftmaxILi2ELi0EEEEEbRKNSE_6ParamsENSA_13PipelineAsyncILi2EEES19_RNSA_13PipelineStateILj2EEERT0_RT1_iRiRKNS_16SeqlenInfoQKNewKILb1ELb0EEENS2_IJiiiiEEERT_ENKUliT_T0_T1_E_clIZSF_ISO_S12_S14_EbS17_S19_S19_S1C_S1E_S1G_iS1H_S1L_S1M_S1O_EUlRS1P_iE1_NS3_ILb0EEENS3_ILb1EEEEEDaiS1P_S1Q_S1R_,@function
        .size           $_ZN7cutlass13device_kernelIN5flash11enable_sm90INS1_16FlashAttnFwdSm90INS1_25CollectiveMainloopFwdSm90ILi2EN4cute5tupleIJNS5_1CILi1EEES8_S8_EEENS6_IJNS7_ILi128EEENS7_ILi96EEENS7_ILi64EEEEEELi256ENS_6half_tEfNS_4arch4Sm90ELb0ELb1ELb1ELb1ELb1ELb0ELb0ELb1ELb0ELb1ELb0ELb0EEENS1_21CollectiveEpilogueFwdINS6_IJSA_NS7_ILi256EEESB_EEES9_SE_SG_Li256ELb1ELb1ELb0ELb0EEENS1_36VarlenDynamicPersistentTileSchedulerILi128ELi96ELi256ELi128ELb0ELb1ELb1ELb1ELb0ELb1EEEEEEEEEvNT_6ParamsE$_ZZN5flash25CollectiveMainloopFwdSm90ILi2EN4cute5tupleIJNS1_1CILi1EEES4_S4_EEENS2_IJNS3_ILi128EEENS3_ILi96EEENS3_ILi64EEEEEELi256EN7cutlass6half_tEfNSA_4arch4Sm90ELb0ELb1ELb1ELb1ELb1ELb0ELb0ELb1ELb0ELb1ELb0ELb0EE3mmaINS_16FlashAttnFwdSm90ISE_NS_21CollectiveEpilogueFwdINS2_IJS6_NS3_ILi256EEES7_EEES5_SB_SD_Li256ELb1ELb1ELb0ELb0EEENS_36VarlenDynamicPersistentTileSchedulerILi128ELi96ELi256ELi128ELb0ELb1ELb1ELb1ELb0ELb1EEEE13SharedStorageENS1_6TensorINS1_11ArrayEngineIfLm128EEENS1_6LayoutINS2_IJNS2_IJNS3_ILi2EEEST_NS3_ILi32EEEEEES4_S4_EEENS2_IJNS2_IJS4_ST_NS3_ILi4EEEEEENS3_ILi0EEESZ_EEEEEEENS_7SoftmaxILi2ELi0EEEEEbRKNSE_6ParamsENSA_13PipelineAsyncILi2EEES19_RNSA_13PipelineStateILj2EEERT0_RT1_iRiRKNS_16SeqlenInfoQKNewKILb1ELb0EEENS2_IJiiiiEEERT_ENKUliT_T0_T1_E_clIZSF_ISO_S12_S14_EbS17_S19_S19_S1C_S1E_S1G_iS1H_S1L_S1M_S1O_EUlRS1P_iE1_NS3_ILb0EEENS3_ILb1EEEEEDaiS1P_S1Q_S1R_,(.L_x_15672 - $_ZN7cutlass13device_kernelIN5flash11enable_sm90INS1_16FlashAttnFwdSm90INS1_25CollectiveMainloopFwdSm90ILi2EN4cute5tupleIJNS5_1CILi1EEES8_S8_EEENS6_IJNS7_ILi128EEENS7_ILi96EEENS7_ILi64EEEEEELi256ENS_6half_tEfNS_4arch4Sm90ELb0ELb1ELb1ELb1ELb1ELb0ELb0ELb1ELb0ELb1ELb0ELb0EEENS1_21CollectiveEpilogueFwdINS6_IJSA_NS7_ILi256EEESB_EEES9_SE_SG_Li256ELb1ELb1ELb0ELb0EEENS1_36VarlenDynamicPersistentTileSchedulerILi128ELi96ELi256ELi128ELb0ELb1ELb1ELb1ELb0ELb1EEEEEEEEEvNT_6ParamsE$_ZZN5flash25CollectiveMainloopFwdSm90ILi2EN4cute5tupleIJNS1_1CILi1EEES4_S4_EEENS2_IJNS3_ILi128EEENS3_ILi96EEENS3_ILi64EEEEEELi256EN7cutlass6half_tEfNSA_4arch4Sm90ELb0ELb1ELb1ELb1ELb1ELb0ELb0ELb1ELb0ELb1ELb0ELb0EE3mmaINS_16FlashAttnFwdSm90ISE_NS_21CollectiveEpilogueFwdINS2_IJS6_NS3_ILi256EEES7_EEES5_SB_SD_Li256ELb1ELb1ELb0ELb0EEENS_36VarlenDynamicPersistentTileSchedulerILi128ELi96ELi256ELi128ELb0ELb1ELb1ELb1ELb0ELb1EEEE13SharedStorageENS1_6TensorINS1_11ArrayEngineIfLm128EEENS1_6LayoutINS2_IJNS2_IJNS3_ILi2EEEST_NS3_ILi32EEEEEES4_S4_EEENS2_IJNS2_IJS4_ST_NS3_ILi4EEEEEENS3_ILi0EEESZ_EEEEEEENS_7SoftmaxILi2ELi0EEEEEbRKNSE_6ParamsENSA_13PipelineAsyncILi2EEES19_RNSA_13PipelineStateILj2EEERT0_RT1_iRiRKNS_16SeqlenInfoQKNewKILb1ELb0EEENS2_IJiiiiEEERT_ENKUliT_T0_T1_E_clIZSF_ISO_S12_S14_EbS17_S19_S19_S1C_S1E_S1G_iS1H_S1L_S1M_S1O_EUlRS1P_iE1_NS3_ILb0EEENS3_ILb1EEEEEDaiS1P_S1Q_S1R_)
$_ZN7cutlass13device_kernelIN5flash11enable_sm90INS1_16FlashAttnFwdSm90INS1_25CollectiveMainloopFwdSm90ILi2EN4cute5tupleIJNS5_1CILi1EEES8_S8_EEENS6_IJNS7_ILi128EEENS7_ILi96EEENS7_ILi64EEEEEELi256ENS_6half_tEfNS_4arch4Sm90ELb0ELb1ELb1ELb1ELb1ELb0ELb0ELb1ELb0ELb1ELb0ELb0EEENS1_21CollectiveEpilogueFwdINS6_IJSA_NS7_ILi256EEESB_EEES9_SE_SG_Li256ELb1ELb1ELb0ELb0EEENS1_36VarlenDynamicPersistentTileSchedulerILi128ELi96ELi256ELi128ELb0ELb1ELb1ELb1ELb0ELb1EEEEEEEEEvNT_6ParamsE$_ZZN5flash25CollectiveMainloopFwdSm90ILi2EN4cute5tupleIJNS1_1CILi1EEES4_S4_EEENS2_IJNS3_ILi128EEENS3_ILi96EEENS3_ILi64EEEEEELi256EN7cutlass6half_tEfNSA_4arch4Sm90ELb0ELb1ELb1ELb1ELb1ELb0ELb0ELb1ELb0ELb1ELb0ELb0EE3mmaINS_16FlashAttnFwdSm90ISE_NS_21CollectiveEpilogueFwdINS2_IJS6_NS3_ILi256EEES7_EEES5_SB_SD_Li256ELb1ELb1ELb0ELb0EEENS_36VarlenDynamicPersistentTileSchedulerILi128ELi96ELi256ELi128ELb0ELb1ELb1ELb1ELb0ELb1EEEE13SharedStorageENS1_6TensorINS1_11ArrayEngineIfLm128EEENS1_6LayoutINS2_IJNS2_IJNS3_ILi2EEEST_NS3_ILi32EEEEEES4_S4_EEENS2_IJNS2_IJS4_ST_NS3_ILi4EEEEEENS3_ILi0EEESZ_EEEEEEENS_7SoftmaxILi2ELi0EEEEEbRKNSE_6ParamsENSA_13PipelineAsyncILi2EEES19_RNSA_13PipelineStateILj2EEERT0_RT1_iRiRKNS_16SeqlenInfoQKNewKILb1ELb0EEENS2_IJiiiiEEERT_ENKUliT_T0_T1_E_clIZSF_ISO_S12_S14_EbS17_S19_S19_S1C_S1E_S1G_iS1H_S1L_S1M_S1O_EUlRS1P_iE1_NS3_ILb0EEENS3_ILb1EEEEEDaiS1P_S1Q_S1R_:
        /* <DEDUP_REMOVED lines=46> */
.L_x_11929:
[----:B------:R-:W-:Y:S05]  /*23930*/  BSYNC B2 ;  /* 0x0000000000027941 */ /* 0x000fea0003800000 */
.L_x_11928:
        /* <DEDUP_REMOVED lines=17> */
.L_x_11931:
[----:B------:R-:W-:Y:S05]  /*23a50*/  BSYNC B2 ;  /* 0x0000000000027941 */ /* 0x000fea0003800000 */
.L_x_11930:
        /* <DEDUP_REMOVED lines=10> */
.L_x_11933:
[----:B------:R-:W-:Y:S05]  /*23b00*/  BSYNC B2 ;  /* 0x0000000000027941 */ /* 0x000fea0003800000 */
.L_x_11932:
        /* <DEDUP_REMOVED lines=93> */
.L_x_11936:
[----:B------:R-:W-:Y:S05]  /*240e0*/  BSYNC B2 ;  /* 0x0000000000027941 */ /* 0x000fea0003800000 */
.L_x_11935:
        /* <DEDUP_REMOVED lines=38> */
[----:B------:R-:W3:Y:S01]  /*24350*/  LD.E R88, desc[UR4][R2.64] ;  /* 0x0000000402587980 */ /* 0x000ee2000c101900 */
        /* <DEDUP_REMOVED lines=11> */
[----:B------:R-:W-:Y:S01]  /*24410*/  SHF.R.S32.HI R39, RZ, 0x1f, R86 ;  /* 0x0000001fff277819 */ /* 0x000fe20000011456 */
[----:B------:R-:W-:-:S03]  /*24420*/  FMUL.FTZ R87, R40, R72 ;  /* 0x0000004828577220 */ /* 0x000fc60000410000 */
[----:B------:R-:W-:Y:S01]  /*24430*/  LEA.HI R40, R39, R86, RZ, 0x7 ;  /* 0x0000005627287211 */ /* 0x000fe200078f38ff */
[-C--:B------:R-:W-:Y:S01]  /*24440*/  FMUL.FTZ R83, R37, R72.reuse ;  /* 0x0000004825537220 */ /* 0x080fe20000410000 */
[-C--:B------:R-:W-:Y:S02]  /*24450*/  FMUL.FTZ R77, R28, R72.reuse ;  /* 0x000000481c4d7220 */ /* 0x080fe40000410000 */
[----:B------:R-:W-:Y:S01]  /*24460*/  LOP3.LUT R37, R40, 0xffffff80, RZ, 0xc0, !PT ;  /* 0xffffff8028257812 */ /* 0x000fe200078ec0ff */
[-C--:B------:R-:W-:Y:S01]  /*24470*/  FMUL.FTZ R28, R42, R72.reuse ;  /* 0x000000482a1c7220 */ /* 0x080fe20000410000 */
[-C--:B------:R-:W-:Y:S01]  /*24480*/  FMUL.FTZ R42, R44, R72.reuse ;  /* 0x000000482c2a7220 */ /* 0x080fe20000410000 */
[-C--:B------:R-:W-:Y:S01]  /*24490*/  FMUL.FTZ R44, R48, R72.reuse ;  /* 0x00000048302c7220 */ /* 0x080fe20000410000 */
[-C--:B------:R-:W-:Y:S01]  /*244a0*/  FMUL.FTZ R78, R29, R72.reuse ;  /* 0x000000481d4e7220 */ /* 0x080fe20000410000 */
[----:B------:R-:W-:Y:S02]  /*244b0*/  IMAD.IADD R48, R86, 0x1, -R37 ;  /* 0x0000000156307824 */ /* 0x000fe400078e0a25 */
[-C--:B------:R-:W-:Y:S01]  /*244c0*/  FMUL.FTZ R29, R43, R72.reuse ;  /* 0x000000482b1d7220 */ /* 0x080fe20000410000 */
[-C--:B------:R-:W-:Y:S01]  /*244d0*/  FMUL.FTZ R43, R45, R72.reuse ;  /* 0x000000482d2b7220 */ /* 0x080fe20000410000 */
[-C--:B------:R-:W-:Y:S01]  /*244e0*/  FMUL.FTZ R45, R49, R72.reuse ;  /* 0x00000048312d7220 */ /* 0x080fe20000410000 */
[-C--:B------:R-:W-:Y:S01]  /*244f0*/  FMUL.FTZ R9, R24, R72.reuse ;  /* 0x0000004818097220 */ /* 0x080fe20000410000 */
[----:B------:R-:W-:Y:S01]  /*24500*/  SHF.R.S32.HI R49, RZ, 0x1f, R48 ;  /* 0x0000001fff317819 */ /* 0x000fe20000011430 */
[-C--:B------:R-:W-:Y:S01]  /*24510*/  FMUL.FTZ R24, R34, R72.reuse ;  /* 0x0000004822187220 */ /* 0x080fe20000410000 */
[----:B------:R-:W-:Y:S01]  /*24520*/  FMUL.FTZ R34, R50, R72 ;  /* 0x0000004832227220 */ /* 0x000fe20000410000 */
[----:B------:R-:W-:Y:S01]  /*24530*/  LEA.HI R39, R39, R86, RZ, 0x2 ;  /* 0x0000005627277211 */ /* 0x000fe200078f10ff */
[----:B------:R-:W-:Y:S01]  /*24540*/  FMUL.FTZ R76, R25, R72 ;  /* 0x00000048194c7220 */ /* 0x000fe20000410000 */
[----:B------:R-:W-:Y:S01]  /*24550*/  LEA.HI R50, R49, R48, RZ, 0x2 ;  /* 0x0000003031327211 */ /* 0x000fe200078f10ff */
[-C--:B------:R-:W-:Y:S01]  /*24560*/  FMUL.FTZ R20, R30, R72.reuse ;  /* 0x000000481e147220 */ /* 0x080fe20000410000 */
[-C--:B------:R-:W-:Y:S01]  /*24570*/  FMUL.FTZ R25, R35, R72.reuse ;  /* 0x0000004823197220 */ /* 0x080fe20000410000 */
[-C--:B------:R-:W-:Y:S01]  /*24580*/  FMUL.FTZ R30, R46, R72.reuse ;  /* 0x000000482e1e7220 */ /* 0x080fe20000410000 */
[-C--:B------:R-:W-:Y:S01]  /*24590*/  FMUL.FTZ R35, R51, R72.reuse ;  /* 0x0000004833237220 */ /* 0x080fe20000410000 */
[----:B------:R-:W-:Y:S01]  /*245a0*/  FMUL.FTZ R46, R52, R72 ;  /* 0x00000048342e7220 */ /* 0x000fe20000410000 */
[----:B------:R-:W-:-:S02]  /*245b0*/  SHF.R.S32.HI R51, RZ, 0x2, R50 ;  /* 0x00000002ff337819 */ /* 0x000fc40000011432 */
[----:B------:R-:W-:Y:S02]  /*245c0*/  SHF.R.S32.HI R52, RZ, 0x1f, R50 ;  /* 0x0000001fff347819 */ /* 0x000fe40000011432 */
[----:B------:R-:W-:Y:S02]  /*245d0*/  LOP3.LUT R39, R39, 0xfffffffc, RZ, 0xc0, !PT ;  /* 0xfffffffc27277812 */ /* 0x000fe400078ec0ff */
[----:B------:R-:W-:Y:S02]  /*245e0*/  LEA.HI R52, R52, R51, RZ, 0x3 ;  /* 0x0000003334347211 */ /* 0x000fe400078f18ff */
[----:B------:R-:W-:Y:S01]  /*245f0*/  LEA.HI R49, R49, R48, RZ, 0x5 ;  /* 0x0000003031317211 */ /* 0x000fe200078f28ff */
[----:B------:R-:W-:Y:S01]  /*24600*/  IMAD.IADD R86, R86, 0x1, -R39 ;  /* 0x0000000156567824 */ /* 0x000fe200078e0a27 */
[----:B------:R-:W-:Y:S02]  /*24610*/  SHF.R.S32.HI R39, RZ, 0x7, R40 ;  /* 0x00000007ff277819 */ /* 0x000fe40000011428 */
        /* <DEDUP_REMOVED lines=10> */
[-C--:B------:R-:W-:Y:S02]  /*246c0*/  FMUL.FTZ R82, R36, R72.reuse ;  /* 0x0000004824527220 */ /* 0x080fe40000410000 */
[----:B------:R-:W-:Y:S02]  /*246d0*/  IMAD.IADD R51, R86, 0x1, -R51 ;  /* 0x0000000156337824 */ /* 0x000fe400078e0a33 */
[----:B------:R-:W-:Y:S02]  /*246e0*/  IMAD R40, R40, 0x40, R49 ;  /* 0x0000004028287824 */ /* 0x000fe400078e0231 */
[----:B------:R-:W-:Y:S02]  /*246f0*/  FMUL.FTZ R36, R59, R72 ;  /* 0x000000483b247220 */ /* 0x000fe40000410000 */
[----:B------:R-:W-:-:S04]  /*24700*/  IMAD R59, R51, 0x8, R40 ;  /* 0x00000008333b7824 */ /* 0x000fc800078e0228 */
[----:B------:R-:W-:-:S04]  /*24710*/  @P0 IMAD.HI.U32 R84, R59, R84, RZ ;  /* 0x000000543b540227 */ /* 0x000fc800078e00ff */
[-C--:B------:R-:W-:Y:S01]  /*24720*/  FMUL.FTZ R21, R31, R72.reuse ;  /* 0x000000481f157220 */ /* 0x080fe20000410000 */
[----:B------:R-:W-:Y:S01]  /*24730*/  @P0 SHF.R.U32.HI R59, RZ, R81, R84 ;  /* 0x00000051ff3b0219 */ /* 0x000fe20000011654 */
[-C--:B------:R-:W-:Y:S01]  /*24740*/  FMUL.FTZ R31, R47, R72.reuse ;  /* 0x000000482f1f7220 */ /* 0x080fe20000410000 */
[----:B------:R-:W-:Y:S01]  /*24750*/  LOP3.LUT R49, R50, 0x7ffffffc, RZ, 0xc0, !PT ;  /* 0x7ffffffc32317812 */ /* 0x000fe200078ec0ff */
[-C--:B------:R-:W-:Y:S02]  /*24760*/  FMUL.FTZ R47, R53, R72.reuse ;  /* 0x00000048352f7220 */ /* 0x080fe40000410000 */
[----:B------:R-:W0:Y:S01]  /*24770*/  SHFL.IDX PT, R51, R59, RZ, 0x1c1f ;  /* 0x001c1fff3b337589 */ /* 0x000e2200000e0000 */
[----:B------:R-:W-:Y:S02]  /*24780*/  IMAD.MOV.U32 R53, RZ, RZ, -0x60 ;  /* 0xffffffa0ff357424 */ /* 0x000fe400078e00ff */
        /* <DEDUP_REMOVED lines=21> */
[----:B------:R-:W-:Y:S01]  /*248e0*/  FMUL.FTZ R57, R57, R72 ;  /* 0x0000004839397220 */ /* 0x000fe20000410000 */
[----:B------:R-:W-:Y:S01]  /*248f0*/  IMAD R48, R49, -0x2, R48 ;  /* 0xfffffffe31307824 */ /* 0x000fe200078e0230 */
[----:B------:R-:W1:Y:S01]  /*24900*/  MUFU.TANH R9, R9 ;  /* 0x0000000900097308 */ /* 0x000e620000002400 */
[----:B------:R-:W-:-:S03]  /*24910*/  LOP3.LUT R50, RZ, R73, RZ, 0x33, !PT ;  /* 0x00000049ff327212 */ /* 0x000fc600078e33ff */
[----:B------:R-:W-:-:S04]  /*24920*/  IADD3 R49, -R8, R48, R3 ;  /* 0x0000003008317210 */ /* 0x000fc80007ffe103 */
[----:B------:R-:W2:Y:S01]  /*24930*/  MUFU.TANH R76, R76 ;  /* 0x0000004c004c7308 */ /* 0x000ea20000002400 */
[----:B------:R-:W-:-:S07]  /*24940*/  FMUL.FTZ R60, R60, R72 ;  /* 0x000000483c3c7220 */ /* 0x000fce0000410000 */
[----:B------:R-:W3:Y:S01]  /*24950*/  MUFU.TANH R2, R2 ;  /* 0x0000000200027308 */ /* 0x000ee20000002400 */
[----:B------:R-:W-:-:S07]  /*24960*/  FMUL.FTZ R61, R61, R72 ;  /* 0x000000483d3d7220 */ /* 0x000fce0000410000 */
        /* <DEDUP_REMOVED lines=45> */
[----:B------:R-:W-:-:S03]  /*24c40*/  VIADD R63, R48, 0xffffffff ;  /* 0xffffffff303f7836 */ /* 0x000fc60000000000 */
[----:B------:R0:W1:Y:S08]  /*24c50*/  MUFU.TANH R91, R60 ;  /* 0x0000003c005b7308 */ /* 0x0000700000002400 */
[----:B------:R2:W1:Y:S01]  /*24c60*/  MUFU.TANH R92, R61 ;  /* 0x0000003d005c7308 */ /* 0x0004620000002400 */
[--C-:B0-----:R-:W-:Y:S02]  /*24c70*/  IMAD.IADD R60, R74, 0x1, R51.reuse ;  /* 0x000000014a3c7824 */ /* 0x101fe400078e0233 */
[----:B--2---:R-:W-:Y:S01]  /*24c80*/  IMAD.IADD R61, R62, 0x1, R51 ;  /* 0x000000013e3d7824 */ /* 0x004fe200078e0233 */
[----:B---34-:R-:W-:Y:S06]  /*24c90*/  @!P1 BRA `(.L_x_11938) ;  /* 0x0000000000849947 */ /* 0x018fec0003800000 */
        /* <DEDUP_REMOVED lines=16> */
.L_x_11942:
[----:B------:R-:W-:Y:S05]  /*24da0*/  BSYNC B4 ;  /* 0x0000000000047941 */ /* 0x000fea0003800000 */
.L_x_11941:
[----:B------:R-:W-:Y:S01]  /*24db0*/  LOP3.LUT R48, RZ, R48, RZ, 0x33, !PT ;  /* 0x00000030ff307212 */ /* 0x000fe200078e33ff */
[----:B------:R-:W-:Y:S06]  /*24dc0*/  BRA `(.L_x_11943) ;  /* 0x0000000000287947 */ /* 0x000fec0003800000 */
.L_x_11940:
        /* <DEDUP_REMOVED lines=10> */
.L_x_11943:
[----:B------:R-:W-:Y:S05]  /*24e70*/  BSYNC B3 ;  /* 0x0000000000037941 */ /* 0x000fea0003800000 */
.L_x_11939:
[----:B------:R-:W-:-:S05]  /*24e80*/  IMAD R48, R7, R48, R63 ;  /* 0x0000003007307224 */ /* 0x000fca00078e023f */
[----:B------:R-:W-:Y:S02]  /*24e90*/  VIMNMX R61, R61, R48, !PT ;  /* 0x000000303d3d7248 */ /* 0x000fe40007fe0100 */
[----:B------:R-:W-:-:S07]  /*24ea0*/  VIADDMNMX R60, R48, R7, R60, PT ;  /* 0x00000007303c7246 */ /* 0x000fce000380013c */
.L_x_11938:
[----:B------:R-:W-:Y:S05]  /*24eb0*/  BSYNC B2 ;  /* 0x0000000000027941 */ /* 0x000fea0003800000 */
.L_x_11937:
        /* <DEDUP_REMOVED lines=28> */
[----:B------:R-:W-:Y:S01]  /*25080*/  FSEL R49, R82, -INF , !P2 ;  /* 0xff80000052317808 */ /* 0x000fe20005000000 */
[--C-:B0-----:R-:W-:Y:S01]  /*25090*/  IMAD.IADD R82, R74, 0x1, R59.reuse ;  /* 0x000000014a527824 */ /* 0x101fe200078e023b */
[----:B------:R-:W-:Y:S01]  /*250a0*/  ISETP.GT.AND P2, PT, R61, 0x19, !P3 ;  /* 0x000000193d00780c */ /* 0x000fe20005f44270 */
[----:B------:R-:W-:Y:S01]  /*250b0*/  IMAD.IADD R74, R62, 0x1, R59 ;  /* 0x000000013e4a7824 */ /* 0x000fe200078e023b */
        /* <DEDUP_REMOVED lines=58> */
[----:B-1----:R-:W-:Y:S02]  /*25460*/  FSEL R45, R91, -INF , !P2 ;  /* 0xff8000005b2d7808 */ /* 0x002fe40005000000 */
        /* <DEDUP_REMOVED lines=45> */
.L_x_11949:
[----:B------:R-:W-:Y:S05]  /*25740*/  BSYNC B4 ;  /* 0x0000000000047941 */ /* 0x000fea0003800000 */
.L_x_11948:
[----:B------:R-:W-:Y:S01]  /*25750*/  LOP3.LUT R8, RZ, R8, RZ, 0x33, !PT ;  /* 0x00000008ff087212 */ /* 0x000fe200078e33ff */
[----:B------:R-:W-:Y:S06]  /*25760*/  BRA `(.L_x_11950) ;  /* 0x0000000000287947 */ /* 0x000fec0003800000 */
.L_x_11947:
        /* <DEDUP_REMOVED lines=10> */
.L_x_11950:
[----:B------:R-:W-:Y:S05]  /*25810*/  BSYNC B3 ;  /* 0x0000000000037941 */ /* 0x000fea0003800000 */
.L_x_11946:
[----:B------:R-:W-:-:S05]  /*25820*/  IMAD R3, R7, R8, R63 ;  /* 0x0000000807037224 */ /* 0x000fca00078e023f */
[----:B------:R-:W-:Y:S02]  /*25830*/  VIADDMNMX R82, R3, R7, R82, PT ;  /* 0x0000000703527246 */ /* 0x000fe40003800152 */
[----:B------:R-:W-:-:S07]  /*25840*/  VIMNMX R74, R74, R3, !PT ;  /* 0x000000034a4a7248 */ /* 0x000fce0007fe0100 */
.L_x_11945:
[----:B------:R-:W-:Y:S05]  /*25850*/  BSYNC B2 ;  /* 0x0000000000027941 */ /* 0x000fea0003800000 */
.L_x_11944:
        /* <DEDUP_REMOVED lines=82> */
[----:B------:R-:W-:Y:S02]  /*25d80*/  ISETP.LT.OR P1, PT, R82, 0x49, P1 ;  /* 0x000000495200780c */ /* 0x000fe40000f21670 */
[----:B------:R-:W-:Y:S02]  /*25d90*/  FSEL R74, R36, -INF , !P0 ;  /* 0xff800000244a7808 */ /* 0x000fe40004000000 */
[C---:B------:R-:W-:Y:S02]  /*25da0*/  ISETP.LT.OR P2, PT, R82.reuse, 0x4a, P2 ;  /* 0x0000004a5200780c */ /* 0x040fe40001741670 */
[----:B------:R-:W-:Y:S02]  /*25db0*/  FSEL R75, R37, -INF , !P1 ;  /* 0xff800000254b7808 */ /* 0x000fe40004800000 */
        /* <DEDUP_REMOVED lines=400> */
[----:B------:R-:W4:Y:S01]  /*276c0*/  LD.E R79, desc[UR14][R8.64+0x128] ;  /* 0x0001280e084f7980 */ /* 0x000f22000c101900 */
[----:B------:R-:W-:-:S03]  /*276d0*/  FMUL.FTZ R101, R15, R3 ;  /* 0x000000030f657220 */ /* 0x000fc60000410000 */
[----:B------:R0:W-:Y:S04]  /*276e0*/  ST.E desc[UR4][R8.64+0x74], R83 ;  /* 0x0000745308007985 */ /* 0x0001e8000c101904 */
[----:B------:R-:W4:Y:S01]  /*276f0*/  LD.E R89, desc[UR16][R8.64+0x12c] ;  /* 0x00012c1008597980 */ /* 0x000f22000c101900 */
[----:B------:R-:W-:-:S03]  /*27700*/  FMUL.FTZ R103, R15, R228 ;  /* 0x000000e40f677220 */ /* 0x000fc60000410000 */
[----:B------:R-:W4:Y:S04]  /*27710*/  LD.E R87, desc[UR20][R8.64+0x13c] ;  /* 0x00013c1408577980 */ /* 0x000f28000c101900 */
[----:B0-----:R-:W4:Y:S04]  /*27720*/  LD.E R83, desc[UR18][R8.64+0x138] ;  /* 0x0001381208537980 */ /* 0x001f28000c101900 */
[----:B------:R-:W4:Y:S04]  /*27730*/  LD.E R85, desc[UR22][R8.64+0x148] ;  /* 0x0001481608557980 */ /* 0x000f28000c101900 */
[----:B------:R-:W4:Y:S04]  /*27740*/  LD.E R3, desc[UR8][R8.64+0x14c] ;  /* 0x00014c0808037980 */ /* 0x000f28000c101900 */
[----:B------:R-:W4:Y:S04]  /*27750*/  LD.E R228, desc[UR10][R8.64+0x158] ;  /* 0x0001580a08e47980 */ /* 0x000f28000c101900 */
[----:B------:R0:W-:Y:S04]  /*27760*/  ST.E desc[UR6][R8.64+0x80], R91 ;  /* 0x0000805b08007985 */ /* 0x0001e8000c101906 */
[----:B------:R-:W4:Y:S04]  /*27770*/  LD.E R99, desc[UR12][R8.64+0x15c] ;  /* 0x00015c0c08637980 */ /* 0x000f28000c101900 */
[----:B------:R-:W4:Y:S04]  /*27780*/  LD.E R97, desc[UR16][R8.64+0x16c] ;  /* 0x00016c1008617980 */ /* 0x000f28000c101900 */
[----:B0-----:R-:W4:Y:S01]  /*27790*/  LD.E R91, desc[UR14][R8.64+0x168] ;  /* 0x0001680e085b7980 */ /* 0x001f22000c101900 */
[----:B------:R-:W-:-:S03]  /*277a0*/  FMUL.FTZ R109, R15, R184 ;  /* 0x000000b80f6d7220 */ /* 0x000fc60000410000 */
[----:B------:R0:W-:Y:S04]  /*277b0*/  ST.E desc[UR8][R8.64+0x84], R93 ;  /* 0x0000845d08007985 */ /* 0x0001e8000c101908 */
[----:B------:R1:W-:Y:S04]  /*277c0*/  ST.E desc[UR4][R8.64+0x90], R101 ;  /* 0x0000906508007985 */ /* 0x0003e8000c101904 */
[----:B------:R-:W4:Y:S04]  /*277d0*/  LD.E R95, desc[UR18][R8.64+0x178] ;  /* 0x00017812085f7980 */ /* 0x000f28000c101900 */
[----:B0-----:R-:W4:Y:S01]  /*277e0*/  LD.E R93, desc[UR20][R8.64+0x17c] ;  /* 0x00017c14085d7980 */ /* 0x001f22000c101900 */
[----:B-1----:R-:W-:-:S03]  /*277f0*/  FMUL.FTZ R101, R15, R182 ;  /* 0x000000b60f657220 */ /* 0x002fc60000410000 */
        /* <DEDUP_REMOVED lines=193> */
[----:B------:R0:W-:Y:S04]  /*28410*/  ST.E desc[UR4][R8.64+0x14c], R3 ;  /* 0x00014c0308007985 */ /* 0x0001e8000c101904 */
[----:B------:R1:W-:Y:S01]  /*28420*/  ST.E desc[UR8][R8.64+0x158], R15 ;  /* 0x0001580f08007985 */ /* 0x0003e2000c101908 */
[----:B------:R-:W-:-:S03]  /*28430*/  FMUL.FTZ R105, R7, R105 ;  /* 0x0000006907697220 */ /* 0x000fc60000410000 */
[----:B------:R-:W-:Y:S01]  /*28440*/  ST.E desc[UR6][R8.64+0x15c], R99 ;  /* 0x00015c6308007985 */ /* 0x000fe2000c101906 */
[----:B0-----:R-:W-:-:S03]  /*28450*/  FMUL.FTZ R3, R7, R182 ;  /* 0x000000b607037220 */ /* 0x001fc60000410000 */
[----:B------:R-:W-:Y:S01]  /*28460*/  ST.E desc[UR10][R8.64+0x168], R91 ;  /* 0x0001685b08007985 */ /* 0x000fe2000c10190a */
[C---:B------:R-:W-:Y:S01]  /*28470*/  FMUL.FTZ R103, R7.reuse, R103 ;  /* 0x0000006707677220 */ /* 0x040fe20000410000 */
[C---:B-1----:R-:W-:Y:S02]  /*28480*/  FMUL.FTZ R15, R7.reuse, R184 ;  /* 0x000000b8070f7220 */ /* 0x042fe40000410000 */
[----:B------:R-:W-:Y:S01]  /*28490*/  ST.E desc[UR12][R8.64+0x16c], R97 ;  /* 0x00016c6108007985 */ /* 0x000fe2000c10190c */
[----:B------:R-:W-:-:S03]  /*284a0*/  FMUL.FTZ R101, R7, R101 ;  /* 0x0000006507657220 */ /* 0x000fc60000410000 */
[----:B------:R-:W-:Y:S01]  /*284b0*/  ST.E desc[UR14][R8.64+0x178], R95 ;  /* 0x0001785f08007985 */ /* 0x000fe2000c10190e */
[----:B------:R-:W-:-:S03]  /*284c0*/  FMUL.FTZ R47, R7, R124 ;  /* 0x0000007c072f7220 */ /* 0x000fc60000410000 */
        /* <DEDUP_REMOVED lines=14> */
[----:B------:R-:W-:Y:S01]  /*285b0*/  ST.E desc[UR4][R8.64+0x1b8], R3 ;  /* 0x0001b80308007985 */ /* 0x000fe2000c101904 */
        /* <DEDUP_REMOVED lines=11> */
[----:B0-----:R-:W3:Y:S04]  /*28670*/  LDL.64 R46, [R0+0x58] ;  /* 0x00005800002e7983 */ /* 0x001ee80000100a00 */
[----:B------:R-:W1:Y:S04]  /*28680*/  LDL.64 R2, [R0] ;  /* 0x0000000000027983 */ /* 0x000e680000100a00 */
[----:B---3--:R-:W3:Y:S01]  /*28690*/  LD.E R49, desc[UR4][R46.64] ;  /* 0x000000042e317980 */ /* 0x008ee2000c101900 */
[----:B------:R-:W-:Y:S03]  /*286a0*/  BSSY B2, `(.L_x_11951) ;  /* 0x000001f000027945 */ /* 0x000fe60003800000 */
[----:B-1----:R2:W5:Y:S01]  /*286b0*/  LD.E R15, desc[UR4][R2.64] ;  /* 0x00000004020f7980 */ /* 0x002562000c101900 */
        /* <DEDUP_REMOVED lines=25> */
[----:B---3--:R-:W-:-:S04]  /*28850*/  LOP3.LUT R49, R49, 0x1, RZ, 0xfc, !PT ;  /* 0x0000000131317812 */ /* 0x008fc800078efcff */
[----:B------:R-:W-:-:S13]  /*28860*/  ISETP.NE.AND P0, PT, R49, 0x3, PT ;  /* 0x000000033100780c */ /* 0x000fda0003f05270 */
[----:B--2---:R-:W-:Y:S05]  /*28870*/  @!P0 BRA `(.L_x_11952) ;  /* 0x0000000000048947 */ /* 0x004fea0003800000 */
[----:B------:R-:W-:Y:S01]  /*28880*/  BPT.TRAP 0x1 ;  /* 0x000000040000795c */ /* 0x000fe20000300000 */
.L_x_11952:
[----:B------:R-:W-:Y:S05]  /*28890*/  BSYNC B2 ;  /* 0x0000000000027941 */ /* 0x000fea0003800000 */
.L_x_11951:
        /* <DEDUP_REMOVED lines=17> */
.L_x_11954:
[----:B------:R-:W-:Y:S05]  /*289b0*/  BSYNC B2 ;  /* 0x0000000000027941 */ /* 0x000fea0003800000 */
.L_x_11953:
        /* <DEDUP_REMOVED lines=10> */
.L_x_11956:
[----:B------:R-:W-:Y:S05]  /*28a60*/  BSYNC B2 ;  /* 0x0000000000027941 */ /* 0x000fea0003800000 */
.L_x_11955:
        /* <DEDUP_REMOVED lines=827> */
[----:B------:R-:W2:Y:S01]  /*2be20*/  LD.E R20, desc[UR44][R8.64] ;  /* 0x0000002c08147980 */ /* 0x000ea2000c101900 */
[C---:B------:R-:W-:Y:S02]  /*2be30*/  R2UR UR44, R4.reuse ;  /* 0x00000000042c72ca */ /* 0x040fe400000e0000 */
[C---:B------:R-:W-:Y:S01]  /*2be40*/  R2UR UR45, R5.reuse ;  /* 0x00000000052d72ca */ /* 0x040fe200000e0000 */
[----:B------:R-:W3:Y:S01]  /*2be50*/  LD.E R24, desc[UR46][R2.64] ;  /* 0x0000002e02187980 */ /* 0x000ee2000c101900 */
[C---:B------:R-:W-:Y:S02]  /*2be60*/  R2UR UR46, R4.reuse ;  /* 0x00000000042e72ca */ /* 0x040fe400000e0000 */
[----:B------:R-:W-:Y:S01]  /*2be70*/  R2UR UR47, R5 ;  /* 0x00000000052f72ca */ /* 0x000fe200000e0000 */
[----:B0-----:R-:W3:Y:S01]  /*2be80*/  LD.E R25, desc[UR48][R2.64+0x4] ;  /* 0x0000043002197980 */ /* 0x001ee2000c101900 */
        /* <DEDUP_REMOVED lines=309> */
[----:B------:R-:W-:Y:S02]  /*2d1e0*/  R2UR UR16, R4 ;  /* 0x00000000041072ca */ /* 0x000fe400000e0000 */
        /* <DEDUP_REMOVED lines=5089> */
.L_x_11959:
[----:B------:R-:W-:Y:S05]  /*41000*/  BSYNC B2 ;  /* 0x0000000000027941 */ /* 0x000fea0003800000 */
.L_x_11958:
        /* <DEDUP_REMOVED lines=11> */
[----:B0-----:R-:W-:Y:S05]  /*410c0*/  RET.REL.NODEC R14 `(_ZN7cutlass13device_kernelIN5flash11enable_sm90INS1_16FlashAttnFwdSm90INS1_25CollectiveMainloopFwdSm90ILi2EN4cute5tupleIJNS5_1CILi1EEES8_S8_EEENS6_IJNS7_ILi128EEENS7_ILi96EEENS7_ILi64EEEEEELi256ENS_6half_tEfNS_4arch4Sm90ELb0ELb1ELb1ELb1ELb1ELb0ELb0ELb1ELb0ELb1ELb0ELb0EEENS1_21CollectiveEpilogueFwdINS6_IJSA_NS7_ILi256EEESB_EEES9_SE_SG_Li256ELb1ELb1ELb0ELb0EEENS1_36VarlenDynamicPersistentTileSchedulerILi128ELi96ELi256ELi128ELb0ELb1ELb1ELb1ELb0ELb1EEEEEEEEEvNT_6ParamsE) ;  /* 0xfffffbec0ecc7950 */ /* 0x001fea0003c3ffff */
.L_x_11934:
[----:B0-----:R0:W1:Y:S02]  /*410d0*/  SYNCS.PHASECHK.TRANS64.TRYWAIT P0, [R2+URZ], R3 ;  /* 0x00000003020075a7 */ /* 0x001064000800017f */
[----:B-1----:R-:W-:Y:S05]  /*410e0*/  @!P0 NANOSLEEP.SYNCS 0x989680 ;  /* 0x009896800000895d */ /* 0x002fea0003900000 */
[----:B------:R-:W1:Y:S02]  /*410f0*/  @!P0 SYNCS.PHASECHK.TRANS64 P0, [R2+URZ], R3 ;  /* 0x00000003020085a7 */ /* 0x000e64000800007f */
[----:B-1----:R-:W-:Y:S05]  /*41100*/  @!P0 BRA `(.L_x_11934) ;  /* 0xfffffffc00f08947 */ /* 0x002fea000383ffff */
[----:B------:R-:W-:Y:S05]  /*41110*/  BRA `(.L_x_11933) ;  /* 0xfffffe2800787947 */ /* 0x000fea000383ffff */
.L_x_11957:
[----:B0-----:R0:W1:Y:S02]  /*41120*/  SYNCS.PHASECHK.TRANS64.TRYWAIT P0, [R7+URZ], R8 ;  /* 0x00000008070075a7 */ /* 0x001064000800017f */
[----:B-1----:R-:W-:Y:S05]  /*41130*/  @!P0 NANOSLEEP.SYNCS 0x989680 ;  /* 0x009896800000895d */ /* 0x002fea0003900000 */
[----:B------:R-:W1:Y:S02]  /*41140*/  @!P0 SYNCS.PHASECHK.TRANS64 P0, [R7+URZ], R8 ;  /* 0x00000008070085a7 */ /* 0x000e64000800007f */
[----:B-1----:R-:W-:Y:S05]  /*41150*/  @!P0 BRA `(.L_x_11957) ;  /* 0xfffffffc00f08947 */ /* 0x002fea000383ffff */
[----:B------:R-:W-:Y:S05]  /*41160*/  BRA `(.L_x_11956) ;  /* 0xfffffe78003c7947 */ /* 0x000fea000383ffff */
.L_x_11960:
        /* <DEDUP_REMOVED lines=9> */
.L_x_15672:


//--------------------- .text._ZN7cutlass13device_kernelIN5flash11enable_sm90INS1_16FlashAttnFwdSm90INS1_25CollectiveMainloopFwdSm90ILi2EN4cute5tupleIJNS5_1CILi1EEES8_S8_EEENS6_IJNS7_ILi128EEENS7_ILi96EEENS7_ILi64EEEEEELi256ENS_6half_tEfNS_4arch4Sm90ELb0ELb1ELb1ELb1ELb1ELb1ELb0ELb1ELb0ELb1ELb0ELb0EEENS1_21CollectiveEpilogueFwdINS6_IJSA_NS7_ILi256EEESB_EEES9_SE_SG_Li256ELb1ELb1ELb0ELb0EEENS1_36VarlenDynamicPersistentTileSchedulerILi128ELi96ELi256ELi128ELb0ELb1ELb1ELb1ELb0ELb1EEEEEEEEEvNT_6ParamsE --------------------------
	.section	.text._ZN7cutlass13device_kernelIN5flash11enable_sm90INS1_16FlashAttnFwdSm90INS1_25CollectiveMainloopFwdSm90ILi2EN4cute5tupleIJNS5_1CILi1EEES8_S8_EEENS6_IJNS7_ILi128EEENS7_ILi96EEENS7_ILi64EEEEEELi256ENS_6half_tEfNS_4arch4Sm90ELb0ELb1ELb1ELb1ELb1ELb1ELb0ELb1ELb0ELb1ELb0ELb0EEENS1_21CollectiveEpilogueFwdINS6_IJSA_NS7_ILi256EEESB_EEES9_SE_SG_Li256ELb1ELb1ELb0ELb0EEENS1_36VarlenDynamicPersistentTileSchedulerILi128ELi96ELi256ELi128ELb0ELb1ELb1ELb1ELb0ELb1EEEEEEEEEvNT_6ParamsE,"ax",@progbits
	.align	128
.text._ZN7cutlass13device_kernelIN5flash11enable_sm90INS1_16FlashAttnFwdSm90INS1_25CollectiveMainloopFwdSm90ILi2EN4cute5tupleIJNS5_1CILi1EEES8_S8_EEENS6_IJNS7_ILi128EEENS7_ILi96EEENS7_ILi64EEEEEELi256ENS_6half_tEfNS_4arch4Sm90ELb0ELb1ELb1ELb1ELb1ELb1ELb0ELb1ELb0ELb1ELb0ELb0EEENS1_21CollectiveEpilogueFwdINS6_IJSA_NS7_ILi256EEESB_EEES9_SE_SG_Li256ELb1ELb1ELb0ELb0EEENS1_36VarlenDynamicPersistentTileSchedulerILi128ELi96ELi256ELi128ELb0ELb1ELb1ELb1ELb0ELb1EEEEEEEEEvNT_6ParamsE:
        .type           _ZN7cutlass13device_kernelIN5flash11enable_sm90INS1_16FlashAttnFwdSm90INS1_25CollectiveMainloopFwdSm90ILi2EN4cute5tupleIJNS5_1CILi1EEES8_S8_EEENS6_IJNS7_ILi128EEENS7_ILi96EEENS7_ILi64EEEEEELi256ENS_6half_tEfNS_4arch4Sm90ELb0ELb1ELb1ELb1ELb1ELb1ELb0ELb1ELb0ELb1ELb0ELb0EEENS1_21CollectiveEpilogueFwdINS6_IJSA_NS7_ILi256EEESB_EEES9_SE_SG_Li256ELb1ELb1ELb0ELb0EEENS1_36VarlenDynamicPersistentTileSchedulerILi128ELi96ELi256ELi128ELb0ELb1ELb1ELb1ELb0ELb1EEEEEEEEEvNT_6ParamsE,@function
        .size           _ZN7cutlass13device_kernelIN5flash11enable_sm90INS1_16FlashAttnFwdSm90INS1_25CollectiveMainloopFwdSm90ILi2EN4cute5tupleIJNS5_1CILi1EEES8_S8_EEENS6_IJNS7_ILi128EEENS7_ILi96EEENS7_ILi64EEEEEELi256ENS_6half_tEfNS_4arch4Sm90ELb0ELb1ELb1ELb1ELb1ELb1ELb0ELb1ELb0ELb1ELb0ELb0EEENS1_21CollectiveEpilogueFwdINS6_IJSA_NS7_ILi256EEESB_EEES9_SE_SG_Li256ELb1ELb1ELb0ELb0EEENS1_36VarlenDynamicPersistentTileSchedulerILi128ELi96ELi256ELi128ELb0ELb1ELb1ELb1ELb0ELb1EEEEEEEEEvNT_6ParamsE,(.L_x_15674 - _ZN7cutlass13device_kernelIN5flash11enable_sm90INS1_16FlashAttnFwdSm90INS1_25CollectiveMainloopFwdSm90ILi2EN4cute5tupleIJNS5_1CILi1EEES8_S8_EEENS6_IJNS7_ILi128EEENS7_ILi96EEENS7_ILi64EEEEEELi256ENS_6half_tEfNS_4arch4Sm90ELb0ELb1ELb1ELb1ELb1ELb1ELb0ELb1ELb0ELb1ELb0ELb0EEENS1_21CollectiveEpilogueFwdINS6_IJSA_NS7_ILi256EEESB_EEES9_SE_SG_Li256ELb1ELb1ELb0ELb0EEENS1_36VarlenDynamicPersistentTileSchedulerILi128ELi96ELi256ELi128ELb0ELb1ELb1ELb1ELb0ELb1EEEEEEEEEvNT_6ParamsE)
        .other          _ZN7cutlass13device_kernelIN5flash11enable_sm90INS1_16FlashAttnFwdSm90INS1_25CollectiveMainloopFwdSm90ILi2EN4cute5tupleIJNS5_1CILi1EEES8_S8_EEENS6_IJNS7_ILi128EEENS7_ILi96EEENS7_ILi64EEEEEELi256ENS_6half_tEfNS_4arch4Sm90ELb0ELb1ELb1ELb1ELb1ELb1ELb0ELb1ELb0ELb1ELb0ELb0EEENS1_21CollectiveEpilogueFwdINS6_IJSA_NS7_ILi256EEESB_EEES9_SE_SG_Li256ELb1ELb1ELb0ELb0EEENS1_36VarlenDynamicPersistentTileSchedulerILi128ELi96ELi256ELi128ELb0ELb1ELb1ELb1ELb0ELb1EEEEEEEEEvNT_6ParamsE,@"STO_CUDA_ENTRY STV_DEFAULT"
_ZN7cutlass13device_kernelIN5flash11enable_sm90INS1_16FlashAttnFwdSm90INS1_25CollectiveMainloopFwdSm90ILi2EN4cute5tupleIJNS5_1CILi1EEES8_S8_EEENS6_IJNS7_ILi128EEENS7_ILi96EEENS7_ILi64EEEEEELi256ENS_6half_tEfNS_4arch4Sm90ELb0ELb1ELb1ELb1ELb1ELb1ELb0ELb1ELb0ELb1ELb0ELb0EEENS1_21CollectiveEpilogueFwdINS6_IJSA_NS7_ILi256EEESB_EEES9_SE_SG_Li256ELb1ELb1ELb0ELb0EEENS1_36VarlenDynamicPersistentTileSchedulerILi128ELi96ELi256ELi128ELb0ELb1ELb1ELb1ELb0ELb1EEEEEEEEEvNT_6ParamsE:
        /* <DEDUP_REMOVED lines=23> */
.L_x_11962:
[----:B------:R-:W-:Y:S05]  /*0170*/  BSYNC B0 ;  /* 0x0000000000007941 */ /* 0x000fea0003800000 */
.L_x_11961:
        /* <DEDUP_REMOVED lines=41> */
.L_x_11963:
        /* <DEDUP_REMOVED lines=22> */
.L_x_11964:
        /* <DEDUP_REMOVED lines=18> */
.L_x_11965:
        /* <DEDUP_REMOVED lines=22> */
.L_x_11966:
        /* <DEDUP_REMOVED lines=22> */
.L_x_11967:
        /* <DEDUP_REMOVED lines=8> */
.L_x_11970:
[----:B------:R-:W-:-:S08]  /*09d0*/  NOP ;  /* 0x0000000000007918 */ /* 0x000fd00000000000 */
[----:B------:R-:W0:Y:S02]  /*09e0*/  USETMAXREG.TRY_ALLOC.CTAPOOL UP0, 0xe8 ;  /* 0x000000e8000079c8 */ /* 0x000e240008000600 */
[----:B0-----:R-:W-:-:S13]  /*09f0*/  PLOP3.LUT P0, PT, PT, PT, UP0, 0x80, 0x0 ;  /* 0x000000000000781c */ /* 0x001fda0003f0f008 */
[----:B------:R-:W-:Y:S05]  /*0a00*/  @!P0 BRA `(.L_x_11970) ;  /* 0xfffffffc00f08947 */ /* 0x000fea000383ffff */
[----:B------:R-:W0:Y:S01]  /*0a10*/  S2R R0, SR_TID.X ;  /* 0x0000000000007919 */ /* 0x000e220000002100 */
[----:B------:R-:W1:Y:S01]  /*0a20*/  S2UR UR4, SR_CgaCtaId ;  /* 0x00000000000479c3 */ /* 0x000e620000008800 */
[----:B------:R-:W-:Y:S01]  /*0a30*/  MOV R148, 0x400 ;  /* 0x0000040000947802 */ /* 0x000fe20000000f00 */
[----:B------:R-:W-:-:S06]  /*0a40*/  UIADD3 UR39, UP0, UR44, 0x1c0, URZ ;  /* 0x000001c02c277890 */ /* 0x000fcc000ff1e03f */
[----:B------:R-:W-:Y:S06]  /*0a50*/  BAR.ARV 0x8, 0x180 ;  /* 0x0206000000007b1d */ /* 0x000fec0000002000 */
[----:B------:R-:W-:Y:S01]  /*0a60*/  UIADD3.X UR38, URZ, UR45, URZ, UP0, !UPT ;  /* 0x0000002d3f267290 */ /* 0x000fe200087fe43f */
[----:B------:R-:W-:Y:S04]  /*0a70*/  STL.64 [R1+0x1c0], RZ ;  /* 0x0001c0ff01007387 */ /* 0x000fe80000100a00 */
[----:B------:R-:W-:Y:S01]  /*0a80*/  STL [R1+0x1c8], RZ ;  /* 0x0001c8ff01007387 */ /* 0x000fe20000100800 */
[----:B-1----:R-:W-:Y:S01]  /*0a90*/  IMAD.U32 R27, RZ, RZ, UR4 ;  /* 0x00000004ff1b7e24 */ /* 0x002fe2000f8e00ff */
[----:B------:R-:W-:-:S04]  /*0aa0*/  ULDC UR4, c[0x0][0xc3c] ;  /* 0x00030f0000047ab9 */ /* 0x000fc80000000800 */
[----:B------:R-:W-:Y:S02]  /*0ab0*/  LEA R148, R27, R148, 0x18 ;  /* 0x000000941b947211 */ /* 0x000fe400078ec0ff */
[----:B0-----:R-:W-:-:S04]  /*0ac0*/  SHF.R.U32.HI R0, RZ, 0x7, R0 ;  /* 0x00000007ff007819 */ /* 0x001fc80000011600 */
[----:B------:R-:W-:-:S13]  /*0ad0*/  ISETP.NE.AND P0, PT, R0, 0x1, PT ;  /* 0x000000010000780c */ /* 0x000fda0003f05270 */
[----:B------:R-:W-:Y:S08]  /*0ae0*/  @!P0 BAR.ARV 0x9, 0x100 ;  /* 0x0244000000008b1d */ /* 0x000ff00000002000 */
[----:B------:R-:W-:Y:S06]  /*0af0*/  BAR.SYNC.DEFER_BLOCKING 0x5, 0x180 ;  /* 0x0146000000007b1d */ /* 0x000fec0000010000 */
[----:B------:R-:W0:Y:S02]  /*0b00*/  LDS.128 R124, [R148+0x228d0] ;  /* 0x0228d000947c7984 */ /* 0x000e240000000c00 */
[----:B------:R-:W-:Y:S06]  /*0b10*/  BAR.ARV 0x4, 0x180 ;  /* 0x0106000000007b1d */ /* 0x000fec0000002000 */
[----:B0-----:R-:W-:-:S13]  /*0b20*/  ISETP.GE.AND P0, PT, R127, UR4, PT ;  /* 0x000000047f007c0c */ /* 0x001fda000bf06270 */
[----:B------:R-:W-:Y:S05]  /*0b30*/  @P0 BRA `(.L_x_11971) ;  /* 0x0000029800b80947 */ /* 0x000fea0003800000 */
[----:B------:R-:W0:Y:S01]  /*0b40*/  S2R R0, SR_TID.X ;  /* 0x0000000000007919 */ /* 0x000e220000002100 */
[----:B------:R-:W-:Y:S01]  /*0b50*/  IMAD.MOV.U32 R19, RZ, RZ, RZ ;  /* 0x000000ffff137224 */ /* 0x000fe200078e00ff */
[----:B------:R-:W-:Y:S01]  /*0b60*/  UMOV UR37, URZ ;  /* 0x0000003f00257c82 */ /* 0x000fe20008000000 */
[----:B------:R-:W-:Y:S02]  /*0b70*/  IMAD.MOV.U32 R154, RZ, RZ, RZ ;  /* 0x000000ffff9a7224 */ /* 0x000fe400078e00ff */
[----:B0-----:R-:W-:-:S05]  /*0b80*/  VIADD R217, R0, 0xffffff80 ;  /* 0xffffff8000d97836 */ /* 0x001fca0000000000 */
[----:B------:R-:W-:-:S04]  /*0b90*/  SHF.R.S32.HI R0, RZ, 0x1f, R217 ;  /* 0x0000001fff007819 */ /* 0x000fc800000114d9 */
[CC--:B------:R-:W-:Y:S02]  /*0ba0*/  LEA.HI R2, R0.reuse, R217.reuse, RZ, 0x7 ;  /* 0x000000d900027211 */ /* 0x0c0fe400078f38ff */
[----:B------:R-:W-:Y:S02]  /*0bb0*/  LEA.HI R7, R0, R217, RZ, 0x4 ;  /* 0x000000d900077211 */ /* 0x000fe400078f20ff */
[C---:B------:R-:W-:Y:S02]  /*0bc0*/  LOP3.LUT R224, R2.reuse, 0xffffff80, RZ, 0xc0, !PT ;  /* 0xffffff8002e07812 */ /* 0x040fe400078ec0ff */
[----:B------:R-:W-:Y:S02]  /*0bd0*/  SHF.R.S32.HI R225, RZ, 0x7, R2 ;  /* 0x00000007ffe17819 */ /* 0x000fe40000011402 */
[----:B------:R-:W-:Y:S01]  /*0be0*/  SHF.R.S32.HI R10, RZ, 0x4, R7 ;  /* 0x00000004ff0a7819 */ /* 0x000fe20000011407 */
[----:B------:R-:W-:Y:S01]  /*0bf0*/  IMAD.IADD R224, R217, 0x1, -R224 ;  /* 0x00000001d9e07824 */ /* 0x000fe200078e0ae0 */
[----:B------:R-:W-:-:S02]  /*0c00*/  LEA.HI R2, R2, R225, RZ, 0x1 ;  /* 0x000000e102027211 */ /* 0x000fc400078f08ff */
[----:B------:R-:W-:Y:S02]  /*0c10*/  LOP3.LUT R8, R7, 0x3fffff0, RZ, 0xc0, !PT ;  /* 0x03fffff007087812 */ /* 0x000fe400078ec0ff */
[----:B------:R-:W-:Y:S02]  /*0c20*/  SHF.R.S32.HI R3, RZ, 0x1f, R224 ;  /* 0x0000001fff037819 */ /* 0x000fe400000114e0 */
[----:B------:R-:W-:Y:S02]  /*0c30*/  LOP3.LUT R2, R2, 0x3fffffe, RZ, 0xc0, !PT ;  /* 0x03fffffe02027812 */ /* 0x000fe400078ec0ff */
[CC--:B------:R-:W-:Y:S02]  /*0c40*/  LEA.HI R4, R3.reuse, R224.reuse, RZ, 0x2 ;  /* 0x000000e003047211 */ /* 0x0c0fe400078f10ff */
[----:B------:R-:W-:Y:S01]  /*0c50*/  LEA.HI R3, R3, R224, RZ, 0x5 ;  /* 0x000000e003037211 */ /* 0x000fe200078f28ff */
[----:B------:R-:W-:Y:S01]  /*0c60*/  IMAD.IADD R2, R225, 0x1, -R2 ;  /* 0x00000001e1027824 */ /* 0x000fe200078e0a02 */
[----:B------:R-:W-:-:S02]  /*0c70*/  SHF.R.S32.HI R5, RZ, 0x2, R4 ;  /* 0x00000002ff057819 */ /* 0x000fc40000011404 */
[----:B------:R-:W-:Y:S02]  /*0c80*/  SHF.R.S32.HI R6, RZ, 0x1f, R4 ;  /* 0x0000001fff067819 */ /* 0x000fe40000011404 */
[----:B------:R-:W-:Y:S02]  /*0c90*/  SHF.R.S32.HI R3, RZ, 0x5, R3 ;  /* 0x00000005ff037819 */ /* 0x000fe40000011403 */
[----:B------:R-:W-:Y:S02]  /*0ca0*/  LEA.HI R6, R6, R5, RZ, 0x3 ;  /* 0x0000000506067211 */ /* 0x000fe400078f18ff */
[----:B------:R-:W-:Y:S02]  /*0cb0*/  LEA.HI R204, R0, R217, RZ, 0x5 ;  /* 0x000000d900cc7211 */ /* 0x000fe400078f28ff */
[----:B------:R-:W-:Y:S02]  /*0cc0*/  LOP3.LUT R6, R6, 0xfffffff8, RZ, 0xc0, !PT ;  /* 0xfffffff806067812 */ /* 0x000fe400078ec0ff */
[----:B------:R-:W-:-:S02]  /*0cd0*/  LEA.HI R7, R7, R10, RZ, 0x1 ;  /* 0x0000000a07077211 */ /* 0x000fc400078f08ff */
[----:B------:R-:W-:Y:S01]  /*0ce0*/  SHF.R.S32.HI R204, RZ, 0x5, R204 ;  /* 0x00000005ffcc7819 */ /* 0x000fe200000114cc */
[----:B------:R-:W-:Y:S01]  /*0cf0*/  IMAD.IADD R6, R5, 0x1, -R6 ;  /* 0x0000000105067824 */ /* 0x000fe200078e0a06 */
[----:B------:R-:W-:Y:S01]  /*0d00*/  LOP3.LUT R7, R7, 0x1ffffffe, RZ, 0xc0, !PT ;  /* 0x1ffffffe07077812 */ /* 0x000fe200078ec0ff */
[----:B------:R-:W-:Y:S02]  /*0d10*/  IMAD.IADD R5, R217, 0x1, -R8 ;  /* 0x00000001d9057824 */ /* 0x000fe400078e0a08 */
[----:B------:R-:W-:Y:S02]  /*0d20*/  IMAD R3, R3, 0x10, R6 ;  /* 0x0000001003037824 */ /* 0x000fe400078e0206 */
[----:B------:R-:W-:Y:S01]  /*0d30*/  IMAD.IADD R7, R10, 0x1, -R7 ;  /* 0x000000010a077824 */ /* 0x000fe200078e0a07 */
[----:B------:R-:W-:Y:S01]  /*0d40*/  LEA R8, R204, R5, 0x4 ;  /* 0x00000005cc087211 */ /* 0x000fe200078e20ff */
[----:B------:R-:W-:Y:S01]  /*0d50*/  IMAD R218, R2, 0x40, R3 ;  /* 0x0000004002da7824 */ /* 0x000fe200078e0203 */
[----:B------:R-:W-:-:S02]  /*0d60*/  LEA.HI R2, R0, R217, RZ, 0x2 ;  /* 0x000000d900027211 */ /* 0x000fc400078f10ff */
[----:B------:R-:W-:Y:S01]  /*0d70*/  LEA.HI R0, R0, R217, RZ, 0x3 ;  /* 0x000000d900007211 */ /* 0x000fe200078f18ff */
[----:B------:R-:W-:Y:S01]  /*0d80*/  IMAD R8, R8, 0x8, R7 ;  /* 0x0000000808087824 */ /* 0x000fe200078e0207 */
[--C-:B------:R-:W-:Y:S02]  /*0d90*/  SHF.R.S32.HI R152, RZ, 0x2, R2.reuse ;  /* 0x00000002ff987819 */ /* 0x100fe40000011402 */
[----:B------:R-:W-:Y:S01]  /*0da0*/  LOP3.LUT R220, R2, 0xfffffffc, RZ, 0xc0, !PT ;  /* 0xfffffffc02dc7812 */ /* 0x000fe200078ec0ff */
[----:B------:R-:W-:Y:S01]  /*0db0*/  IMAD.SHL.U32 R227, R8, 0x8, RZ ;  /* 0x0000000808e37824 */ /* 0x000fe200078e00ff */
[----:B------:R-:W-:Y:S02]  /*0dc0*/  IADD3 R190, R152, 0x40, RZ ;  /* 0x0000004098be7810 */ /* 0x000fe40007ffe0ff */
[----:B------:R-:W-:Y:S01]  /*0dd0*/  SHF.R.S32.HI R3, RZ, 0x1f, R2 ;  /* 0x0000001fff037819 */ /* 0x000fe20000011402 */
[----:B------:R-:W-:Y:S01]  /*0de0*/  IMAD.IADD R220, R217, 0x1, -R220 ;  /* 0x00000001d9dc7824 */ /* 0x000fe200078e0adc */
[----:B------:R-:W-:Y:S01]  /*0df0*/  SHF.R.S32.HI R7, RZ, 0x1f, R190 ;  /* 0x0000001fff077819 */ /* 0x000fe200000114be */
[----:B------:R-:W-:Y:S01]  /*0e00*/  IMAD.SHL.U32 R205, R190, 0x40, RZ ;  /* 0x00000040becd7824 */ /* 0x000fe200078e00ff */
[----:B------:R-:W-:Y:S01]  /*0e10*/  LEA.HI R3, R3, R152, RZ, 0x3 ;  /* 0x0000009803037211 */ /* 0x000fe200078f18ff */
[C---:B------:R-:W-:Y:S01]  /*0e20*/  IMAD.SHL.U32 R16, R220.reuse, 0x8, RZ ;  /* 0x00000008dc107824 */ /* 0x040fe200078e00ff */
[----:B------:R-:W-:Y:S01]  /*0e30*/  LEA.HI R7, R7, R190, RZ, 0x3 ;  /* 0x000000be07077211 */ /* 0x000fe200078f18ff */
[----:B------:R-:W-:Y:S01]  /*0e40*/  IMAD.SHL.U32 R22, R220, 0x4, RZ ;  /* 0x00000004dc167824 */ /* 0x000fe200078e00ff */
[----:B------:R-:W-:Y:S01]  /*0e50*/  LOP3.LUT R222, R0, 0xfffffff8, RZ, 0xc0, !PT ;  /* 0xfffffff800de7812 */ /* 0x000fe200078ec0ff */
[----:B------:R-:W-:Y:S01]  /*0e60*/  VIADD R18, R16, 0x20 ;  /* 0x0000002010127836 */ /* 0x000fe20000000000 */
[----:B------:R-:W-:Y:S01]  /*0e70*/  SHF.R.S32.HI R216, RZ, 0x3, R0 ;  /* 0x00000003ffd87819 */ /* 0x000fe20000011400 */
[----:B------:R-:W-:Y:S01]  /*0e80*/  IMAD.SHL.U32 R7, R7, 0x40, RZ ;  /* 0x0000004007077824 */ /* 0x000fe200078e00ff */
[----:B------:R-:W-:Y:S01]  /*0e90*/  LOP3.LUT R3, R3, 0xfffffff8, RZ, 0xc0, !PT ;  /* 0xfffffff803037812 */ /* 0x000fe200078ec0ff */
[----:B------:R-:W-:Y:S01]  /*0ea0*/  IMAD.IADD R222, R217, 0x1, -R222 ;  /* 0x00000001d9de7824 */ /* 0x000fe200078e0ade */
[----:B------:R-:W-:Y:S01]  /*0eb0*/  LEA.HI R0, R220, R220, RZ, 0x1 ;  /* 0x000000dcdc007211 */ /* 0x000fe200078f08ff */
[----:B------:R-:W-:Y:S01]  /*0ec0*/  VIADD R166, R16, 0x60 ;  /* 0x0000006010a67836 */ /* 0x000fe20000000000 */
[----:B------:R-:W-:Y:S01]  /*0ed0*/  LOP3.LUT R205, R205, 0x1c0, RZ, 0xc0, !PT ;  /* 0x000001c0cdcd7812 */ /* 0x000fe200078ec0ff */
[----:B------:R-:W-:Y:S01]  /*0ee0*/  IMAD.IADD R215, R152, 0x1, -R3 ;  /* 0x0000000198d77824 */ /* 0x000fe200078e0a03 */
[----:B------:R-:W-:Y:S01]  /*0ef0*/  LOP3.LUT R5, R0, 0x1ffffffe, RZ, 0xc0, !PT ;  /* 0x1ffffffe00057812 */ /* 0x000fe200078ec0ff */
[----:B------:R-:W-:Y:S01]  /*0f00*/  IMAD.SHL.U32 R198, R222, 0x8, RZ ;  /* 0x00000008dec67824 */ /* 0x000fe200078e00ff */
[----:B------:R-:W-:Y:S01]  /*0f10*/  LOP3.LUT R3, R4, 0x7ffffffc, RZ, 0xc0, !PT ;  /* 0x7ffffffc04037812 */ /* 0x000fe200078ec0ff */
[C---:B------:R-:W-:Y:S01]  /*0f20*/  VIADD R165, R16.reuse, 0x80 ;  /* 0x0000008010a57836 */ /* 0x040fe20000000000 */
[----:B------:R-:W-:Y:S01]  /*0f30*/  SHF.R.U32.HI R206, RZ, 0x3, R205 ;  /* 0x00000003ffce7819 */ /* 0x000fe200000116cd */
[C---:B------:R-:W-:Y:S01]  /*0f40*/  VIADD R164, R16.reuse, 0xa0 ;  /* 0x000000a010a47836 */ /* 0x040fe20000000000 */
[----:B------:R-:W-:Y:S01]  /*0f50*/  LOP3.LUT R0, R205, 0x38, R16, 0xf8, !PT ;  /* 0x00000038cd007812 */ /* 0x000fe200078ef810 */
[C---:B------:R-:W-:Y:S01]  /*0f60*/  VIADD R189, R16.reuse, 0xc0 ;  /* 0x000000c010bd7836 */ /* 0x040fe20000000000 */
[----:B------:R-:W-:Y:S01]  /*0f70*/  LOP3.LUT R207, R7, 0xfffffe00, RZ, 0xc0, !PT ;  /* 0xfffffe0007cf7812 */ /* 0x000fe200078ec0ff */
[C---:B------:R-:W-:Y:S01]  /*0f80*/  VIADD R188, R16.reuse, 0xe0 ;  /* 0x000000e010bc7836 */ /* 0x040fe20000000000 */
[----:B------:R-:W-:Y:S01]  /*0f90*/  IADD3 R167, R16, 0x40, RZ ;  /* 0x0000004010a77810 */ /* 0x000fe20007ffe0ff */
[----:B------:R-:W-:Y:S01]  /*0fa0*/  VIADD R155, R22, 0x10 ;  /* 0x00000010169b7836 */ /* 0x000fe20000000000 */
[----:B------:R-:W-:Y:S01]  /*0fb0*/  LOP3.LUT R223, R207, R0, R206, 0xf6, !PT ;  /* 0x00000000cfdf7212 */ /* 0x000fe200078ef6ce */
[C---:B------:R-:W-:Y:S01]  /*0fc0*/  VIADD R201, R198.reuse, 0x40 ;  /* 0x00000040c6c97836 */ /* 0x040fe20000000000 */
[C---:B------:R-:W-:Y:S01]  /*0fd0*/  IADD3 R200, R198.reuse, 0x80, RZ ;  /* 0x00000080c6c87810 */ /* 0x040fe20007ffe0ff */
[----:B------:R-:W-:Y:S01]  /*0fe0*/  VIADD R202, R198, 0xc0 ;  /* 0x000000c0c6ca7836 */ /* 0x000fe20000000000 */
[----:B------:R-:W-:Y:S01]  /*0ff0*/  SHF.R.S32.HI R17, RZ, 0x1f, R16 ;  /* 0x0000001fff117819 */ /* 0x000fe20000011410 */
[----:B------:R-:W-:Y:S01]  /*1000*/  IMAD.IADD R5, R220, 0x1, -R5 ;  /* 0x00000001dc057824 */ /* 0x000fe200078e0a05 */
[----:B------:R-:W-:Y:S01]  /*1010*/  SHF.R.S32.HI R214, RZ, 0x1f, R198 ;  /* 0x0000001fffd67819 */ /* 0x000fe200000114c6 */
[----:B------:R-:W-:Y:S01]  /*1020*/  IMAD.IADD R3, R224, 0x1, -R3 ;  /* 0x00000001e0037824 */ /* 0x000fe200078e0a03 */
[----:B------:R-:W-:Y:S01]  /*1030*/  SHF.R.S32.HI R153, RZ, 0x1f, R18 ;  /* 0x0000001fff997819 */ /* 0x000fe20000011412 */
[----:B------:R-:W-:Y:S01]  /*1040*/  IMAD R223, R223, 0x2, R148 ;  /* 0x00000002dfdf7824 */ /* 0x000fe200078e0294 */
[----:B------:R-:W-:Y:S01]  /*1050*/  SHF.R.S32.HI R197, RZ, 0x1f, R167 ;  /* 0x0000001fffc57819 */ /* 0x000fe200000114a7 */
[----:B------:R-:W-:Y:S01]  /*1060*/  IMAD.SHL.U32 R219, R3, 0x2, RZ ;  /* 0x0000000203db7824 */ /* 0x000fe200078e00ff */
        /* <DEDUP_REMOVED lines=9> */
[----:B------:R-:W-:-:S07]  /*1100*/  LEA R226, R5, R218, 0x3 ;  /* 0x000000da05e27211 */ /* 0x000fce00078e18ff */
.L_x_12203:
[----:B------:R-:W-:Y:S05]  /*1110*/  YIELD ;  /* 0x0000000000007946 */ /* 0x000fea0003800000 */
[----:B------:R-:W-:Y:S01]  /*1120*/  ULDC.64 UR4, c[0x0][0xa28] ;  /* 0x00028a0000047ab9 */ /* 0x000fe20000000a00 */
[----:B0-----:R-:W0:Y:S01]  /*1130*/  LDC.64 R4, c[0x0][0xa08] ;  /* 0x00028200ff047b82 */ /* 0x001e220000000a00 */
[----:B------:R-:W-:Y:S01]  /*1140*/  ISETP.NE.U32.AND P1, PT, RZ, UR4, PT ;  /* 0x00000004ff007c0c */ /* 0x000fe2000bf25070 */
[----:B------:R-:W-:Y:S02]  /*1150*/  IMAD.MOV.U32 R11, RZ, RZ, RZ ;  /* 0x000000ffff0b7224 */ /* 0x000fe400078e00ff */
[----:B------:R-:W-:Y:S01]  /*1160*/  IMAD.MOV.U32 R33, RZ, RZ, RZ ;  /* 0x000000ffff217224 */ /* 0x000fe200078e00ff */
[----:B------:R-:W-:Y:S01]  /*1170*/  ISETP.NE.AND.EX P1, PT, RZ, UR5, PT, P1 ;  /* 0x00000005ff007c0c */ /* 0x000fe2000bf25310 */
[----:B------:R-:W-:-:S02]  /*1180*/  ULDC.64 UR4, c[0x0][0xa18] ;  /* 0x0002860000047ab9 */ /* 0x000fc40000000a00 */
[----:B------:R-:W-:-:S04]  /*1190*/  ISETP.NE.U32.AND P2, PT, RZ, UR4, PT ;  /* 0x00000004ff007c0c */ /* 0x000fc8000bf45070 */
[----:B------:R-:W-:Y:S01]  /*11a0*/  ISETP.NE.AND.EX P2, PT, RZ, UR5, PT, P2 ;  /* 0x00000005ff007c0c */ /* 0x000fe2000bf45320 */
[----:B------:R-:W-:Y:S02]  /*11b0*/  ULDC.64 UR4, c[0x0][0xa08] ;  /* 0x0002820000047ab9 */ /* 0x000fe40000000a00 */
[----:B------:R-:W-:-:S03]  /*11c0*/  ISETP.NE.U32.AND P0, PT, RZ, UR4, PT ;  /* 0x00000004ff007c0c */ /* 0x000fc6000bf05070 */
[----:B-1----:R-:W1:Y:S01]  /*11d0*/  @P1 LDC.64 R2, c[0x0][0xa28] ;  /* 0x00028a00ff021b82 */ /* 0x002e620000000a00 */
        /* <DEDUP_REMOVED lines=20> */
[----:B--234-:R-:W-:Y:S06]  /*1320*/  @P2 BRA `(.L_x_11972) ;  /* 0x0000000000242947 */ /* 0x01cfec0003800000 */
        /* <DEDUP_REMOVED lines=9> */
.L_x_11972:
[----:B------:R-:W-:Y:S01]  /*13c0*/  ULDC.64 UR4, c[0x0][0xa20] ;  /* 0x0002880000047ab9 */ /* 0x000fe20000000a00 */
[----:B------:R-:W-:Y:S01]  /*13d0*/  IMAD.MOV.U32 R209, RZ, RZ, R126 ;  /* 0x000000ffffd17224 */ /* 0x000fe200078e007e */
[----:B------:R-:W-:Y:S02]  /*13e0*/  ISETP.NE.U32.AND P1, PT, RZ, UR4, PT ;  /* 0x00000004ff007c0c */ /* 0x000fe4000bf25070 */
[----:B------:R-:W-:Y:S02]  /*13f0*/  MOV R210, R127 ;  /* 0x0000007f00d27202 */ /* 0x000fe40000000f00 */
[----:B------:R-:W-:-:S13]  /*1400*/  ISETP.NE.AND.EX P1, PT, RZ, UR5, PT, P1 ;  /* 0x00000005ff007c0c */ /* 0x000fda000bf25310 */
[----:B------:R-:W-:Y:S05]  /*1410*/  @!P1 BRA `(.L_x_11973) ;  /* 0x0000000000109947 */ /* 0x000fea0003800000 */
[----:B------:R-:W0:Y:S02]  /*1420*/  LDC.64 R2, c[0x0][0xa20] ;  /* 0x00028800ff027b82 */ /* 0x000e240000000a00 */
[----:B0-----:R-:W-:-:S05]  /*1430*/  IMAD.WIDE R2, R127, 0x4, R2 ;  /* 0x000000047f027825 */ /* 0x001fca00078e0202 */
[----:B------:R0:W5:Y:S01]  /*1440*/  LDG.E R32, desc[UR42][R2.64] ;  /* 0x0000002a02207981 */ /* 0x000162000c1e1900 */
[----:B------:R-:W-:Y:S05]  /*1450*/  BRA `(.L_x_11974) ;  /* 0x0000000000107947 */ /* 0x000fea0003800000 */
.L_x_11973:
[----:B------:R-:W-:Y:S05]  /*1460*/  @!P0 BRA `(.L_x_11974) ;  /* 0x00000000000c8947 */ /* 0x000fea0003800000 */
[----:B------:R-:W2:Y:S04]  /*1470*/  LDG.E R3, desc[UR42][R8.64] ;  /* 0x0000002a08037981 */ /* 0x000ea8000c1e1900 */
[----:B------:R-:W2:Y:S02]  /*1480*/  LDG.E R32, desc[UR42][R8.64+0x4] ;  /* 0x0000042a08207981 */ /* 0x000ea4000c1e1900 */
[----:B--2---:R-:W-:-:S07]  /*1490*/  IMAD.IADD R32, R32, 0x1, -R3 ;  /* 0x0000000120207824 */ /* 0x004fce00078e0a03 */
.L_x_11974:
[----:B------:R-:W-:Y:S01]  /*14a0*/  ULDC.64 UR4, c[0x0][0xa10] ;  /* 0x0002840000047ab9 */ /* 0x000fe20000000a00 */
[----:B------:R-:W1:Y:S01]  /*14b0*/  LDC R8, c[0x0][0x448] ;  /* 0x00011200ff087b82 */ /* 0x000e620000000800 */
[----:B------:R-:W-:-:S04]  /*14c0*/  ISETP.NE.U32.AND P0, PT, RZ, UR4, PT ;  /* 0x00000004ff007c0c */ /* 0x000fc8000bf05070 */
[----:B------:R-:W-:Y:S01]  /*14d0*/  ISETP.NE.AND.EX P0, PT, RZ, UR5, PT, P0 ;  /* 0x00000005ff007c0c */ /* 0x000fe2000bf05300 */
[----:B------:R-:W-:Y:S02]  /*14e0*/  ULDC.64 UR4, c[0x0][0xa30] ;  /* 0x00028c0000047ab9 */ /* 0x000fe40000000a00 */
[----:B------:R-:W-:Y:S01]  /*14f0*/  ISETP.NE.U32.AND P1, PT, RZ, UR4, PT ;  /* 0x00000004ff007c0c */ /* 0x000fe2000bf25070 */
[----:B0----5:R-:W-:Y:S01]  /*1500*/  IMAD.MOV.U32 R2, RZ, RZ, R32 ;  /* 0x000000ffff027224 */ /* 0x021fe200078e0020 */
[----:B------:R-:W0:Y:S02]  /*1510*/  LDC.64 R12, c[0x0][0x9e0] ;  /* 0x00027800ff0c7b82 */ /* 0x000e240000000a00 */
[----:B------:R-:W-:-:S06]  /*1520*/  ISETP.NE.AND.EX P1, PT, RZ, UR5, PT, P1 ;  /* 0x00000005ff007c0c */ /* 0x000fcc000bf25310 */
[----:B------:R-:W2:Y:S08]  /*1530*/  @P0 LDC.64 R4, c[0x0][0xa10] ;  /* 0x00028400ff040b82 */ /* 0x000eb00000000a00 */
[----:B------:R-:W3:Y:S01]  /*1540*/  @P1 LDC.64 R6, c[0x0][0xa30] ;  /* 0x00028c00ff061b82 */ /* 0x000ee20000000a00 */
[----:B--2---:R-:W-:-:S05]  /*1550*/  @P0 IMAD.WIDE R4, R127, 0x4, R4 ;  /* 0x000000047f040825 */ /* 0x004fca00078e0204 */
[----:B------:R-:W2:Y:S04]  /*1560*/  @P0 LDG.E R0, desc[UR42][R4.64] ;  /* 0x0000002a04000981 */ /* 0x000ea8000c1e1900 */
[----:B------:R-:W2:Y:S01]  /*1570*/  @P0 LDG.E R3, desc[UR42][R4.64+0x4] ;  /* 0x0000042a04030981 */ /* 0x000ea2000c1e1900 */
[----:B---3--:R-:W-:-:S05]  /*1580*/  @P1 IMAD.WIDE R6, R127, 0x4, R6 ;  /* 0x000000047f061825 */ /* 0x008fca00078e0206 */
[----:B------:R3:W5:Y:S01]  /*1590*/  @P1 LDG.E R2, desc[UR42][R6.64] ;  /* 0x0000002a06021981 */ /* 0x000762000c1e1900 */
[----:B-1----:R-:W-:Y:S01]  /*15a0*/  ISETP.NE.AND P1, PT, R8, 0x1, PT ;  /* 0x000000010800780c */ /* 0x002fe20003f25270 */
[----:B------:R-:W-:Y:S01]  /*15b0*/  IMAD.IADD R10, R32, 0x1, -R11 ;  /* 0x00000001200a7824 */ /* 0x000fe200078e0a0b */
[----:B0-----:R-:W-:Y:S01]  /*15c0*/  ISETP.GE.AND P2, PT, R13, 0x1, PT ;  /* 0x000000010d00780c */ /* 0x001fe20003f46270 */
[----:B------:R-:W-:-:S10]  /*15d0*/  IMAD.SHL.U32 R208, R125, 0x80, RZ ;  /* 0x000000807dd07824 */ /* 0x000fd400078e00ff */
[----:B------:R-:W0:Y:S08]  /*15e0*/  @P1 LDC R8, c[0x0][0x44c] ;  /* 0x00011300ff081b82 */ /* 0x000e300000000800 */
[----:B------:R-:W1:Y:S01]  /*15f0*/  @P1 LDC R9, c[0x0][0x450] ;  /* 0x00011400ff091b82 */ /* 0x000e620000000800 */
[----:B--2---:R-:W-:Y:S02]  /*1600*/  @P0 IMAD.IADD R31, R3, 0x1, -R0 ;  /* 0x00000001031f0824 */ /* 0x004fe400078e0a00 */
[----:B------:R-:W-:-:S02]  /*1610*/  VIADD R3, R208, 0x7f ;  /* 0x0000007fd0037836 */ /* 0x000fc40000000000 */
[----:B------:R-:W-:Y:S02]  /*1620*/  IMAD.IADD R29, R10, 0x1, R31 ;  /* 0x000000010a1d7824 */ /* 0x000fe400078e021f */
[----:B0-----:R-:W-:-:S03]  /*1630*/  @P1 IMAD.HI.U32 R4, R3, R8, RZ ;  /* 0x0000000803041227 */ /* 0x001fc600078e00ff */
[C---:B------:R-:W-:Y:S01]  /*1640*/  IADD3 R0, R29.reuse, 0x5f, RZ ;  /* 0x0000005f1d007810 */ /* 0x040fe20007ffe0ff */
[----:B------:R-:W-:Y:S01]  /*1650*/  IMAD.MOV.U32 R5, RZ, RZ, R3 ;  /* 0x000000ffff057224 */ /* 0x000fe200078e0003 */
[----:B-1----:R-:W-:Y:S02]  /*1660*/  @P1 SHF.R.U32.HI R5, RZ, R9, R4 ;  /* 0x00000009ff051219 */ /* 0x002fe40000011604 */
[----:B------:R-:W-:Y:S01]  /*1670*/  IADD3 R192, R29, 0x1, -R28 ;  /* 0x000000011dc07810 */ /* 0x000fe20007ffe81c */
[----:B------:R-:W-:-:S04]  /*1680*/  IMAD.HI R0, R0, 0x2aaaaaab, RZ ;  /* 0x2aaaaaab00007827 */ /* 0x000fc800078e02ff */
[----:B---3--:R-:W-:Y:S01]  /*1690*/  IMAD.IADD R7, R192, 0x1, R5 ;  /* 0x00000001c0077824 */ /* 0x008fe200078e0205 */
[----:B------:R-:W-:-:S04]  /*16a0*/  SHF.R.U32.HI R3, RZ, 0x1f, R0 ;  /* 0x0000001fff037819 */ /* 0x000fc80000011600 */
[----:B------:R-:W-:Y:S01]  /*16b0*/  LEA.HI.SX32 R184, R0, R3, 0x1c ;  /* 0x0000000300b87211 */ /* 0x000fe200078fe2ff */
        /* <DEDUP_REMOVED lines=13> */
.L_x_11977:
[----:B------:R-:W-:-:S13]  /*1790*/  ISETP.NE.AND P0, PT, R13, 0x1, PT ;  /* 0x000000010d00780c */ /* 0x000fda0003f05270 */
[----:B------:R-:W0:Y:S02]  /*17a0*/  @P0 LDC.64 R4, c[0x0][0x9e8] ;  /* 0x00027a00ff040b82 */ /* 0x000e240000000a00 */
[----:B0-----:R-:W-:-:S05]  /*17b0*/  @P0 IMAD.HI.U32 R4, R3, R4, RZ ;  /* 0x0000000403040227 */ /* 0x001fca00078e00ff */
[----:B------:R-:W-:-:S07]  /*17c0*/  @P0 SHF.R.U32.HI R3, RZ, R5, R4 ;  /* 0x00000005ff030219 */ /* 0x000fce0000011604 */
.L_x_11978:
[----:B------:R-:W-:Y:S05]  /*17d0*/  BSYNC B0 ;  /* 0x0000000000007941 */ /* 0x000fea0003800000 */
.L_x_11976:
[----:B------:R-:W-:-:S05]  /*17e0*/  IMAD R3, R3, R13, R13 ;  /* 0x0000000d03037224 */ /* 0x000fca00078e020d */
[----:B------:R-:W-:-:S07]  /*17f0*/  VIMNMX R0, R0, R3, PT ;  /* 0x0000000300007248 */ /* 0x000fce0003fe0100 */
.L_x_11975:
        /* <DEDUP_REMOVED lines=20> */
.L_x_11981:
[----:B------:R-:W-:-:S13]  /*1940*/  ISETP.NE.AND P0, PT, R13, 0x1, PT ;  /* 0x000000010d00780c */ /* 0x000fda0003f05270 */
[----:B------:R-:W0:Y:S02]  /*1950*/  @P0 LDC.64 R6, c[0x0][0x9e8] ;  /* 0x00027a00ff060b82 */ /* 0x000e240000000a00 */
[----:B0-----:R-:W-:-:S05]  /*1960*/  @P0 IMAD.HI.U32 R6, R3, R6, RZ ;  /* 0x0000000603060227 */ /* 0x001fca00078e00ff */
[----:B------:R-:W-:-:S07]  /*1970*/  @P0 SHF.R.U32.HI R3, RZ, R7, R6 ;  /* 0x00000007ff030219 */ /* 0x000fce0000011606 */
.L_x_11982:
[----:B------:R-:W-:Y:S05]  /*1980*/  BSYNC B0 ;  /* 0x0000000000007941 */ /* 0x000fea0003800000 */
.L_x_11980:
[----:B------:R-:W-:-:S05]  /*1990*/  IMAD R3, R3, R13, RZ ;  /* 0x0000000d03037224 */ /* 0x000fca00078e02ff */
[----:B------:R-:W-:-:S07]  /*19a0*/  VIMNMX R4, R4, R3, !PT ;  /* 0x0000000304047248 */ /* 0x000fce0007fe0100 */
.L_x_11979:
        /* <DEDUP_REMOVED lines=44> */
.L_x_11985:
[----:B------:R-:W-:Y:S05]  /*1c70*/  BSYNC B6 ;  /* 0x0000000000067941 */ /* 0x000fea0003800000 */
.L_x_11984:
        /* <DEDUP_REMOVED lines=20> */
.L_x_11987:
[----:B------:R-:W-:Y:S05]  /*1dc0*/  BSYNC B6 ;  /* 0x0000000000067941 */ /* 0x000fea0003800000 */
.L_x_11986:
[----:B------:R-:W-:Y:S01]  /*1dd0*/  ULDC.64 UR4, c[0x0][0x9f8] ;  /* 0x00027e0000047ab9 */ /* 0x000fe20000000a00 */
[----:B------:R-:W-:Y:S01]  /*1de0*/  IMAD.MOV.U32 R0, RZ, RZ, R127 ;  /* 0x000000ffff007224 */ /* 0x000fe200078e007f */
[----:B------:R-:W-:Y:S01]  /*1df0*/  ISETP.NE.U32.AND P0, PT, RZ, UR4, PT ;  /* 0x00000004ff007c0c */ /* 0x000fe2000bf05070 */
[----:B------:R-:W0:Y:S01]  /*1e00*/  S2R R34, SR_TID.X ;  /* 0x0000000000227919 */ /* 0x000e220000002100 */
[----:B------:R-:W-:Y:S01]  /*1e10*/  ULDC UR4, c[0x0][0x320] ;  /* 0x0000c80000047ab9 */ /* 0x000fe20000000800 */
[----:B------:R-:W1:Y:S01]  /*1e20*/  LDC.64 R20, c[0x0][0x3f8] ;  /* 0x0000fe00ff147b82 */ /* 0x000e620000000a00 */
[----:B------:R-:W-:-:S07]  /*1e30*/  ISETP.NE.AND.EX P0, PT, RZ, UR5, PT, P0 ;  /* 0x00000005ff007c0c */ /* 0x000fce000bf05300 */
[----:B------:R-:W2:Y:S08]  /*1e40*/  LDC R61, c[0x0][0x3f4] ;  /* 0x0000fd00ff3d7b82 */ /* 0x000eb00000000800 */
[----:B------:R-:W3:Y:S08]  /*1e50*/  @P0 LDC.64 R4, c[0x0][0x9f8] ;  /* 0x00027e00ff040b82 */ /* 0x000ef00000000a00 */
[----:B------:R-:W4:Y:S01]  /*1e60*/  LDC.64 R48, c[0x0][0x408] ;  /* 0x00010200ff307b82 */ /* 0x000f220000000a00 */
[----:B---3--:R-:W-:-:S05]  /*1e70*/  @P0 IMAD.WIDE R4, R127, 0x4, R4 ;  /* 0x000000047f040825 */ /* 0x008fca00078e0204 */
[----:B------:R3:W2:Y:S01]  /*1e80*/  @P0 LDG.E R0, desc[UR42][R4.64] ;  /* 0x0000002a04000981 */ /* 0x0006a2000c1e1900 */
[----:B------:R-:W-:Y:S01]  /*1e90*/  ISETP.GE.AND P1, PT, R18, UR4, PT ;  /* 0x0000000412007c0c */ /* 0x000fe2000bf26270 */
[----:B-1----:R-:W-:Y:S01]  /*1ea0*/  IMAD.WIDE.U32 R8, R152, R20, R16 ;  /* 0x0000001498087225 */ /* 0x002fe200078e0010 */
[----:B------:R-:W-:Y:S02]  /*1eb0*/  ISETP.GE.AND P0, PT, R16, UR4, PT ;  /* 0x0000000410007c0c */ /* 0x000fe4000bf06270 */
[----:B------:R-:W-:Y:S01]  /*1ec0*/  SEL R6, RZ, 0xffffffff, P1 ;  /* 0xffffffffff067807 */ /* 0x000fe20000800000 */
[----:B------:R-:W-:Y:S01]  /*1ed0*/  IMAD.MOV.U32 R59, RZ, RZ, 0x20 ;  /* 0x00000020ff3b7424 */ /* 0x000fe200078e00ff */
[----:B------:R-:W-:Y:S01]  /*1ee0*/  SEL R3, RZ, 0x1, P0 ;  /* 0x00000001ff037807 */ /* 0x000fe20000000000 */
[----:B------:R-:W-:Y:S01]  /*1ef0*/  IMAD.IADD R52, R33, 0x1, R32 ;  /* 0x0000000121347824 */ /* 0x000fe200078e0220 */
[----:B------:R-:W-:Y:S01]  /*1f00*/  ISETP.GE.AND P0, PT, R167, UR4, PT ;  /* 0x00000004a7007c0c */ /* 0x000fe2000bf06270 */
[----:B------:R-:W-:Y:S01]  /*1f10*/  IMAD.SHL.U32 R6, R6, 0x2, RZ ;  /* 0x0000000206067824 */ /* 0x000fe200078e00ff */
[----:B------:R-:W-:Y:S01]  /*1f20*/  ISETP.GE.AND P1, PT, R166, UR4, PT ;  /* 0x00000004a6007c0c */ /* 0x000fe2000bf26270 */
[----:B------:R-:W-:Y:S01]  /*1f30*/  IMAD R58, R220, 0x40, R152 ;  /* 0x00000040dc3a7824 */ /* 0x000fe200078e0298 */
[----:B---3--:R-:W-:-:S02]  /*1f40*/  SEL R4, RZ, 0x4, P0 ;  /* 0x00000004ff047807 */ /* 0x008fc40000000000 */
[----:B------:R-:W-:Y:S02]  /*1f50*/  LOP3.LUT R3, R6, 0x2, R3, 0xe2, !PT ;  /* 0x0000000206037812 */ /* 0x000fe400078ee203 */
[----:B------:R-:W-:Y:S02]  /*1f60*/  SEL R5, RZ, 0x8, P1 ;  /* 0x00000008ff057807 */ /* 0x000fe40000800000 */
[----:B------:R-:W-:Y:S02]  /*1f70*/  ISETP.GE.AND P0, PT, R165, UR4, PT ;  /* 0x00000004a5007c0c */ /* 0x000fe4000bf06270 */
[----:B------:R-:W-:Y:S02]  /*1f80*/  ISETP.GE.AND P1, PT, R164, UR4, PT ;  /* 0x00000004a4007c0c */ /* 0x000fe4000bf26270 */
[----:B------:R-:W-:Y:S02]  /*1f90*/  LOP3.LUT R3, R5, R3, R4, 0xfe, !PT ;  /* 0x0000000305037212 */ /* 0x000fe400078efe04 */
[----:B------:R-:W-:-:S02]  /*1fa0*/  SEL R4, RZ, 0x10, P0 ;  /* 0x00000010ff047807 */ /* 0x000fc40000000000 */
[----:B------:R-:W-:Y:S02]  /*1fb0*/  SEL R5, RZ, 0x20, P1 ;  /* 0x00000020ff057807 */ /* 0x000fe40000800000 */
[----:B------:R-:W-:Y:S02]  /*1fc0*/  ISETP.GE.AND P0, PT, R189, UR4, PT ;  /* 0x00000004bd007c0c */ /* 0x000fe4000bf06270 */
[----:B------:R-:W-:Y:S02]  /*1fd0*/  ISETP.GE.AND P1, PT, R188, UR4, PT ;  /* 0x00000004bc007c0c */ /* 0x000fe4000bf26270 */
[----:B------:R-:W-:Y:S02]  /*1fe0*/  LOP3.LUT R4, R5, R3, R4, 0xfe, !PT ;  /* 0x0000000305047212 */ /* 0x000fe400078efe04 */
[----:B------:R-:W-:Y:S02]  /*1ff0*/  SEL R53, RZ, 0x40, P0 ;  /* 0x00000040ff357807 */ /* 0x000fe40000000000 */
[----:B------:R-:W-:-:S02]  /*2000*/  SEL R5, RZ, 0x7fff80, P1 ;  /* 0x007fff80ff057807 */ /* 0x000fc40000800000 */
[----:B------:R-:W-:Y:S02]  /*2010*/  SHF.R.S32.HI R3, RZ, 0x1f, R152 ;  /* 0x0000001fff037819 */ /* 0x000fe40000011498 */
[----:B0-----:R-:W-:Y:S02]  /*2020*/  SHF.R.U32.HI R34, RZ, 0x7, R34 ;  /* 0x00000007ff227819 */ /* 0x001fe40000011622 */
[----:B------:R-:W-:Y:S01]  /*2030*/  LOP3.LUT R53, R5, R4, R53, 0xfe, !PT ;  /* 0x0000000405357212 */ /* 0x000fe200078efe35 */
[C---:B------:R-:W-:Y:S01]  /*2040*/  IMAD R4, R3.reuse, R20, RZ ;  /* 0x0000001403047224 */ /* 0x040fe200078e02ff */
[----:B------:R-:W-:Y:S01]  /*2050*/  ISETP.NE.AND P6, PT, R34, 0x1, PT ;  /* 0x000000012200780c */ /* 0x000fe20003fc5270 */
[----:B----4-:R-:W-:Y:S01]  /*2060*/  IMAD R10, R3, R48, RZ ;  /* 0x00000030030a7224 */ /* 0x010fe200078e02ff */
[----:B------:R-:W-:Y:S01]  /*2070*/  SHF.R.S32.HI R23, RZ, 0x1f, R22 ;  /* 0x0000001fff177819 */ /* 0x000fe20000011416 */
[----:B------:R-:W-:Y:S01]  /*2080*/  IMAD R13, R152, R21, R4 ;  /* 0x00000015980d7224 */ /* 0x000fe200078e0204 */
[----:B--2---:R-:W-:Y:S01]  /*2090*/  ISETP.GE.AND P0, PT, R16, R61, PT ;  /* 0x0000003d1000720c */ /* 0x004fe20003f06270 */
[C---:B------:R-:W-:Y:S01]  /*20a0*/  IMAD R15, R152.reuse, R49, R10 ;  /* 0x00000031980f7224 */ /* 0x040fe200078e020a */
[----:B------:R-:W-:Y:S01]  /*20b0*/  SHF.L.U32 R55, R215, 0x6, RZ ;  /* 0x00000006d7377819 */ /* 0x000fe200000006ff */
[----:B------:R-:W-:Y:S01]  /*20c0*/  IMAD.WIDE.U32 R4, R152, R20, R22 ;  /* 0x0000001498047225 */ /* 0x000fe200078e0016 */
[----:B------:R-:W-:-:S02]  /*20d0*/  SEL R11, R61, RZ, P0 ;  /* 0x000000ff3d0b7207 */ /* 0x000fc40000000000 */
[----:B------:R-:W-:Y:S01]  /*20e0*/  LOP3.LUT R55, R55, 0x1c0, RZ, 0xc0, !PT ;  /* 0x000001c037377812 */ /* 0x000fe200078ec0ff */
[----:B------:R-:W-:Y:S01]  /*20f0*/  IMAD.IADD R5, R5, 0x1, R13 ;  /* 0x0000000105057824 */ /* 0x000fe200078e020d */
[----:B-----5:R-:W-:Y:S01]  /*2100*/  SHF.R.S32.HI R54, RZ, 0x1f, R2 ;  /* 0x0000001fff367819 */ /* 0x020fe20000011402 */
[----:B------:R-:W-:Y:S01]  /*2110*/  IMAD.IADD R11, R16, 0x1, R11 ;  /* 0x00000001100b7824 */ /* 0x000fe200078e020b */
[----:B------:R-:W-:Y:S05]  /*2120*/  @!P6 WARPSYNC.ALL ;  /* 0x000000000000e948 */ /* 0x000fea0003800000 */
[----:B------:R-:W-:Y:S01]  /*2130*/  IMAD.WIDE.U32 R44, R2, R20, R4 ;  /* 0x00000014022c7225 */ /* 0x000fe200078e0004 */
[----:B------:R-:W-:Y:S01]  /*2140*/  SHF.R.U32.HI R56, RZ, 0x3, R55 ;  /* 0x00000003ff387819 */ /* 0x000fe20000011637 */
[----:B------:R-:W-:Y:S01]  /*2150*/  ULDC UR4, c[0x0][0x2f4] ;  /* 0x0000bd0000047ab9 */ /* 0x000fe20000000800 */
[----:B------:R-:W-:Y:S01]  /*2160*/  LOP3.LUT R5, R55, 0x18, R16, 0xf8, !PT ;  /* 0x0000001837057812 */ /* 0x000fe200078ef810 */
[----:B------:R-:W-:Y:S01]  /*2170*/  IMAD.WIDE.U32 R6, R152, R48, R22 ;  /* 0x0000003098067225 */ /* 0x000fe200078e0016 */
[----:B------:R-:W-:-:S02]  /*2180*/  SHF.R.S32.HI R10, RZ, 0x1f, R11 ;  /* 0x0000001fff0a7819 */ /* 0x000fc4000001140b */
[----:B------:R-:W-:Y:S01]  /*2190*/  LOP3.LUT R5, R5, R56, RZ, 0x3c, !PT ;  /* 0x0000003805057212 */ /* 0x000fe200078e3cff */
[----:B------:R-:W-:Y:S01]  /*21a0*/  IMAD.IADD R7, R7, 0x1, R15 ;  /* 0x0000000107077824 */ /* 0x000fe200078e020f */
[----:B------:R-:W-:Y:S01]  /*21b0*/  LEA.HI R10, R10, R11, RZ, 0x3 ;  /* 0x0000000b0a0a7211 */ /* 0x000fe200078f18ff */
[----:B------:R-:W-:Y:S01]  /*21c0*/  IMAD R12, R54, R20, RZ ;  /* 0x00000014360c7224 */ /* 0x000fe200078e02ff */
[----:B------:R-:W-:Y:S01]  /*21d0*/  LOP3.LUT P1, RZ, R215, 0x4, RZ, 0xc0, !PT ;  /* 0x00000004d7ff7812 */ /* 0x000fe2000782c0ff */
[-C--:B------:R-:W-:Y:S01]  /*21e0*/  IMAD.WIDE.U32 R50, R2, R48.reuse, R6 ;  /* 0x0000003002327225 */ /* 0x080fe200078e0006 */
[--C-:B------:R-:W-:Y:S02]  /*21f0*/  LOP3.LUT R7, R205, 0x38, R10.reuse, 0xf8, !PT ;  /* 0x00000038cd077812 */ /* 0x100fe400078ef80a */
[----:B------:R-:W-:Y:S01]  /*2200*/  PRMT R78, R53, 0x8880, RZ ;  /* 0x00008880354e7816 */ /* 0x000fe200000000ff */
[----:B------:R-:W-:Y:S01]  /*2210*/  IMAD R60, R204, 0x200, R5 ;  /* 0x00000200cc3c7824 */ /* 0x000fe200078e0205 */
[----:B------:R-:W-:Y:S01]  /*2220*/  LOP3.LUT R5, R55, 0x38, R10, 0xf8, !PT ;  /* 0x0000003837057812 */ /* 0x000fe200078ef80a */
[----:B------:R-:W-:Y:S01]  /*2230*/  IMAD.IADD R9, R13, 0x1, R9 ;  /* 0x000000010d097824 */ /* 0x000fe200078e0209 */
[----:B------:R-:W-:Y:S01]  /*2240*/  SEL R59, R59, 0xffffffe0, !P1 ;  /* 0xffffffe03b3b7807 */ /* 0x000fe20004800000 */
[----:B------:R-:W-:Y:S01]  /*2250*/  IMAD R11, R54, R48, RZ ;  /* 0x00000030360b7224 */ /* 0x000fe200078e02ff */
[----:B------:R-:W-:Y:S01]  /*2260*/  LOP3.LUT R5, R5, R56, RZ, 0x3c, !PT ;  /* 0x0000003805057212 */ /* 0x000fe200078e3cff */
[C---:B------:R-:W-:Y:S01]  /*2270*/  IMAD R65, R2.reuse, R21, R12 ;  /* 0x0000001502417224 */ /* 0x040fe200078e020c */
[----:B------:R-:W-:Y:S01]  /*2280*/  LOP3.LUT R4, R7, R206, RZ, 0x3c, !PT ;  /* 0x000000ce07047212 */ /* 0x000fe200078e3cff */
[----:B------:R-:W-:Y:S01]  /*2290*/  IMAD.WIDE.U32 R46, R2, R20, R8 ;  /* 0x00000014022e7225 */ /* 0x000fe200078e0008 */
[----:B------:R-:W-:-:S02]  /*22a0*/  PRMT R78, R78, 0x7710, RZ ;  /* 0x000077104e4e7816 */ /* 0x000fc400000000ff */
[----:B------:R-:W-:Y:S01]  /*22b0*/  ISETP.GE.AND P2, PT, R18, UR4, PT ;  /* 0x0000000412007c0c */ /* 0x000fe2000bf46270 */
[----:B------:R-:W-:Y:S01]  /*22c0*/  IMAD R11, R2, R49, R11 ;  /* 0x00000031020b7224 */ /* 0x000fe200078e020b */
[----:B------:R-:W-:Y:S01]  /*22d0*/  LOP3.LUT R68, R10, 0xfffffff8, RZ, 0xc0, !PT ;  /* 0xfffffff80a447812 */ /* 0x000fe200078ec0ff */
[----:B------:R-:W-:Y:S01]  /*22e0*/  IMAD.SHL.U32 R61, R61, 0x2, RZ ;  /* 0x000000023d3d7824 */ /* 0x000fe200078e00ff */
[C---:B------:R-:W-:Y:S01]  /*22f0*/  SHF.L.U64.HI R21, R20.reuse, 0x6, R21 ;  /* 0x0000000614157819 */ /* 0x040fe20000010215 */
[----:B------:R-:W-:Y:S01]  /*2300*/  IMAD.SHL.U32 R20, R20, 0x40, RZ ;  /* 0x0000004014147824 */ /* 0x000fe200078e00ff */
[C---:B------:R-:W-:Y:S01]  /*2310*/  SHF.L.U64.HI R49, R48.reuse, 0x6, R49 ;  /* 0x0000000630317819 */ /* 0x040fe20000010231 */
[----:B------:R-:W-:Y:S01]  /*2320*/  IMAD.SHL.U32 R48, R48, 0x40, RZ ;  /* 0x0000004030307824 */ /* 0x000fe200078e00ff */
[----:B------:R-:W-:Y:S01]  /*2330*/  IADD3 R64, R45, R65, RZ ;  /* 0x000000412d407210 */ /* 0x000fe20007ffe0ff */
[----:B------:R-:W-:Y:S01]  /*2340*/  IMAD.IADD R62, R60, 0x1, R59 ;  /* 0x000000013c3e7824 */ /* 0x000fe200078e023b */
[C---:B------:R-:W-:Y:S01]  /*2350*/  LOP3.LUT R72, R78.reuse, 0x1, RZ, 0xc0, !PT ;  /* 0x000000014e487812 */ /* 0x040fe200078ec0ff */
[----:B------:R-:W-:Y:S01]  /*2360*/  IMAD.IADD R65, R65, 0x1, R47 ;  /* 0x0000000141417824 */ /* 0x000fe200078e022f */
[C---:B------:R-:W-:Y:S01]  /*2370*/  LOP3.LUT R73, R78.reuse, 0x2, RZ, 0xc0, !PT ;  /* 0x000000024e497812 */ /* 0x040fe200078ec0ff */
[----:B------:R-:W-:Y:S01]  /*2380*/  IMAD.IADD R66, R51, 0x1, R11 ;  /* 0x0000000133427824 */ /* 0x000fe200078e020b */
[----:B------:R-:W-:Y:S01]  /*2390*/  LOP3.LUT R74, R78, 0x4, RZ, 0xc0, !PT ;  /* 0x000000044e4a7812 */ /* 0x000fe200078ec0ff */
[----:B------:R-:W-:Y:S01]  /*23a0*/  IMAD R70, R204, 0x200, R5 ;  /* 0x00000200cc467824 */ /* 0x000fe200078e0205 */
[C---:B------:R-:W-:Y:S01]  /*23b0*/  LOP3.LUT R75, R78.reuse, 0x8, RZ, 0xc0, !PT ;  /* 0x000000084e4b7812 */ /* 0x040fe200078ec0ff */
[----:B------:R-:W-:Y:S01]  /*23c0*/  IMAD.IADD R71, R207, 0x1, R4 ;  /* 0x00000001cf477824 */ /* 0x000fe200078e0204 */
[----:B------:R-:W-:-:S02]  /*23d0*/  LOP3.LUT R76, R78, 0x10, RZ, 0xc0, !PT ;  /* 0x000000104e4c7812 */ /* 0x000fc400078ec0ff */
[----:B------:R-:W-:Y:S02]  /*23e0*/  LOP3.LUT R77, R78, 0x20, RZ, 0xc0, !PT ;  /* 0x000000204e4d7812 */ /* 0x000fe400078ec0ff */
[----:B------:R-:W-:Y:S01]  /*23f0*/  SHF.R.S32.HI R57, RZ, 0x1f, R126 ;  /* 0x0000001fff397819 */ /* 0x000fe2000001147e */
[----:B------:R-:W-:Y:S01]  /*2400*/  @!P6 BAR.SYNC.DEFER_BLOCKING 0x9, 0x100 ;  /* 0x024400000000eb1d */ /* 0x000fe20000010000 */
[----:B------:R-:W-:Y:S02]  /*2410*/  ISETP.GE.AND P1, PT, R16, UR4, PT ;  /* 0x0000000410007c0c */ /* 0x000fe4000bf26270 */
[----:B------:R-:W-:Y:S02]  /*2420*/  P2R R80, PR, RZ, 0x4 ;  /* 0x00000004ff507803 */ /* 0x000fe40000000000 */
[----:B------:R-:W-:Y:S02]  /*2430*/  SHF.R.S32.HI R67, RZ, 0x3, R10 ;  /* 0x00000003ff437819 */ /* 0x000fe4000001140a */
[----:B------:R-:W-:-:S02]  /*2440*/  SHF.R.S32.HI R69, RZ, 0x1f, R68 ;  /* 0x0000001fff457819 */ /* 0x000fc40000011444 */
[----:B------:R-:W-:Y:S02]  /*2450*/  LOP3.LUT R78, R78, 0x40, RZ, 0xc0, !PT ;  /* 0x000000404e4e7812 */ /* 0x000fe400078ec0ff */
[----:B------:R-:W-:-:S07]  /*2460*/  SHF.R.S32.HI R63, RZ, 0x1f, R0 ;  /* 0x0000001fff3f7819 */ /* 0x000fce0000011400 */
.L_x_12045:
[----:B------:R-:W0:Y:S01]  /*2470*/  LDC R87, c[0x0][0x430] ;  /* 0x00010c00ff577b82 */ /* 0x000e220000000800 */
        /* <DEDUP_REMOVED lines=17> */
[----:B------:R-:W-:Y:S01]  /*2590*/  @!P2 IMAD R7, R0, R7, R4 ;  /* 0x000000070007a224 */ /* 0x000fe200078e0204 */
[----:B------:R-:W-:-:S05]  /*25a0*/  @!P2 MOV R4, R9 ;  /* 0x000000090004a202 */ /* 0x000fca0000000f00 */
        /* <DEDUP_REMOVED lines=20> */
[----:B------:R-:W0:Y:S01]  /*26f0*/  LDC.64 R8, c[0x0][0x408] ;  /* 0x00010200ff087b82 */ /* 0x000e220000000a00 */
[----:B------:R-:W-:Y:S01]  /*2700*/  IMAD.WIDE.U32 R4, R87, UR4, RZ ;  /* 0x0000000457047c25 */ /* 0x000fe2000f8e00ff */
[----:B------:R-:W-:-:S03]  /*2710*/  ULDC.64 UR6, c[0x0][0x3f8] ;  /* 0x0000fe0000067ab9 */ /* 0x000fc60000000a00 */
[----:B------:R-:W-:Y:S02]  /*2720*/  IMAD R6, R88, UR4, RZ ;  /* 0x0000000458067c24 */ /* 0x000fe4000f8e02ff */
[----:B------:R-:W-:Y:S02]  /*2730*/  IMAD R91, R26, -0x60, R31 ;  /* 0xffffffa01a5b7824 */ /* 0x000fe400078e021f */
[----:B------:R-:W-:Y:S01]  /*2740*/  IMAD R7, R87, UR5, R6 ;  /* 0x0000000557077c24 */ /* 0x000fe2000f8e0206 */
[----:B------:R-:W-:Y:S02]  /*2750*/  ULDC.64 UR4, c[0x0][0x310] ;  /* 0x0000c40000047ab9 */ /* 0x000fe40000000a00 */
[----:B------:R-:W-:Y:S01]  /*2760*/  IMAD R11, R89, UR4, RZ ;  /* 0x00000004590b7c24 */ /* 0x000fe2000f8e02ff */
[----:B------:R-:W-:Y:S01]  /*2770*/  VIMNMX R91, R91, 0x60, PT ;  /* 0x000000605b5b7848 */ /* 0x000fe20003fe0100 */
[----:B------:R-:W-:Y:S01]  /*2780*/  IMAD.IADD R5, R5, 0x1, R7 ;  /* 0x0000000105057824 */ /* 0x000fe200078e0207 */
[----:B------:R-:W-:Y:S01]  /*2790*/  SHF.R.S32.HI R7, RZ, 0x1f, R26 ;  /* 0x0000001fff077819 */ /* 0x000fe2000001141a */
[----:B------:R-:W-:-:S02]  /*27a0*/  IMAD R11, R86, UR5, R11 ;  /* 0x00000005560b7c24 */ /* 0x000fc4000f8e020b */
[----:B------:R-:W-:Y:S01]  /*27b0*/  IMAD.WIDE.U32 R4, R86, UR4, R4 ;  /* 0x0000000456047c25 */ /* 0x000fe2000f8e0004 */
[----:B------:R-:W-:-:S03]  /*27c0*/  ULDC.64 UR4, c[0x0][0x308] ;  /* 0x0000c20000047ab9 */ /* 0x000fc60000000a00 */
[----:B------:R-:W-:Y:S02]  /*27d0*/  IMAD.IADD R5, R5, 0x1, R11 ;  /* 0x0000000105057824 */ /* 0x000fe400078e020b */
[----:B------:R-:W-:Y:S02]  /*27e0*/  IMAD R15, R7, UR6, RZ ;  /* 0x00000006070f7c24 */ /* 0x000fe4000f8e02ff */
[----:B------:R-:W-:Y:S01]  /*27f0*/  IMAD.WIDE.U32 R10, R26, UR6, RZ ;  /* 0x000000061a0a7c25 */ /* 0x000fe2000f8e00ff */
[----:B------:R-:W-:Y:S02]  /*2800*/  ULDC.U8 UR6, c[0x0][0x410] ;  /* 0x0001040000067ab9 */ /* 0x000fe40000000000 */
[----:B------:R-:W-:Y:S01]  /*2810*/  ISETP.NE.AND P2, PT, RZ, UR6, PT ;  /* 0x00000006ff007c0c */ /* 0x000fe2000bf45270 */
[----:B------:R-:W-:Y:S02]  /*2820*/  IMAD R13, R57, UR4, RZ ;  /* 0x00000004390d7c24 */ /* 0x000fe4000f8e02ff */
[----:B------:R-:W-:-:S04]  /*2830*/  IMAD.WIDE.U32 R4, R126, UR4, R4 ;  /* 0x000000047e047c25 */ /* 0x000fc8000f8e0004 */
[----:B------:R-:W-:Y:S01]  /*2840*/  IMAD R13, R126, UR5, R13 ;  /* 0x000000057e0d7c24 */ /* 0x000fe2000f8e020d */
[----:B------:R-:W-:Y:S01]  /*2850*/  ULDC.64 UR4, c[0x0][0x2e8] ;  /* 0x0000ba0000047ab9 */ /* 0x000fe20000000a00 */
[-C--:B0-----:R-:W-:Y:S01]  /*2860*/  IMAD R7, R7, R8.reuse, RZ ;  /* 0x0000000807077224 */ /* 0x081fe200078e02ff */
[----:B------:R-:W-:Y:S01]  /*2870*/  LEA R90, P3, R4, UR4, 0x1 ;  /* 0x00000004045a7c11 */ /* 0x000fe2000f8608ff */
[C---:B------:R-:W-:Y:S01]  /*2880*/  IMAD R15, R26.reuse, UR7, R15 ;  /* 0x000000071a0f7c24 */ /* 0x040fe2000f8e020f */
[----:B------:R-:W-:Y:S01]  /*2890*/  IADD3 R5, R5, R13, RZ ;  /* 0x0000000d05057210 */ /* 0x000fe20007ffe0ff */
[----:B------:R-:W-:-:S03]  /*28a0*/  IMAD.WIDE.U32 R12, R26, R8, RZ ;  /* 0x000000081a0c7225 */ /* 0x000fc600078e00ff */
[----:B------:R-:W-:Y:S01]  /*28b0*/  LEA.HI.X R92, R4, UR5, R5, 0x1, P3 ;  /* 0x00000005045c7c11 */ /* 0x000fe200098f0c05 */
[----:B------:R-:W-:Y:S02]  /*28c0*/  IMAD R7, R26, R9, R7 ;  /* 0x000000091a077224 */ /* 0x000fe400078e0207 */
        /* <DEDUP_REMOVED lines=11> */
[----:B------:R-:W-:Y:S01]  /*2980*/  IMAD.MOV.U32 R4, RZ, RZ, R44 ;  /* 0x000000ffff047224 */ /* 0x000fe200078e002c */
[----:B------:R-:W-:Y:S01]  /*2990*/  ULDC.64 UR4, c[0x0][0x3e8] ;  /* 0x0000fa0000047ab9 */ /* 0x000fe20000000a00 */
[----:B------:R-:W-:Y:S01]  /*29a0*/  IMAD.MOV.U32 R5, RZ, RZ, R64 ;  /* 0x000000ffff057224 */ /* 0x000fe200078e0040 */
[----:B------:R-:W-:Y:S01]  /*29b0*/  ULDC.64 UR6, c[0x0][0x400] ;  /* 0x0001000000067ab9 */ /* 0x000fe20000000a00 */
[----:B------:R-:W-:Y:S01]  /*29c0*/  IMAD R33, R85, 0x60, RZ ;  /* 0x0000006055217824 */ /* 0x000fe200078e02ff */
[----:B------:R-:W-:Y:S01]  /*29d0*/  CS2R R42, SRZ ;  /* 0x00000000002a7805 */ /* 0x000fe2000001ff00 */
[----:B------:R-:W-:Y:S01]  /*29e0*/  IMAD.WIDE.U32 R6, R10, 0x60, R4 ;  /* 0x000000600a067825 */ /* 0x000fe200078e0004 */
[----:B------:R-:W-:-:S03]  /*29f0*/  CS2R R82, SRZ ;  /* 0x0000000000527805 */ /* 0x000fc6000001ff00 */
[----:B------:R-:W-:Y:S02]  /*2a00*/  IMAD.MOV.U32 R4, RZ, RZ, R50 ;  /* 0x000000ffff047224 */ /* 0x000fe400078e0032 */
[----:B------:R-:W-:Y:S02]  /*2a10*/  IMAD.MOV.U32 R5, RZ, RZ, R66 ;  /* 0x000000ffff057224 */ /* 0x000fe400078e0042 */
[----:B------:R-:W-:Y:S02]  /*2a20*/  IMAD R35, R79, 0x60, RZ ;  /* 0x000000604f237824 */ /* 0x000fe400078e02ff */
[----:B------:R-:W-:Y:S01]  /*2a30*/  IMAD.WIDE.U32 R14, R12, 0x60, R4 ;  /* 0x000000600c0e7825 */ /* 0x000fe200078e0004 */
[----:B------:R-:W-:-:S03]  /*2a40*/  LEA R4, P3, R6, UR4, 0x1 ;  /* 0x0000000406047c11 */ /* 0x000fc6000f8608ff */
[----:B------:R-:W-:Y:S01]  /*2a50*/  IMAD.IADD R5, R7, 0x1, R33 ;  /* 0x0000000107057824 */ /* 0x000fe200078e0221 */
[----:B------:R-:W-:-:S04]  /*2a60*/  IADD3 R7, R15, R35, RZ ;  /* 0x000000230f077210 */ /* 0x000fc80007ffe0ff */
        /* <DEDUP_REMOVED lines=11> */
.L_x_11992:
[----:B------:R-:W-:Y:S05]  /*2b20*/  BSYNC B1 ;  /* 0x0000000000017941 */ /* 0x000fea0003800000 */
.L_x_11991:
[----:B------:R-:W-:Y:S01]  /*2b30*/  ISETP.GE.AND P4, PT, R190, R91, PT ;  /* 0x0000005bbe00720c */ /* 0x000fe20003f86270 */
[----:B------:R-:W-:Y:S01]  /*2b40*/  BSSY B1, `(.L_x_11993) ;  /* 0x000001f000017945 */ /* 0x000fe20003800000 */
[----:B------:R-:W-:Y:S02]  /*2b50*/  CS2R R34, SRZ ;  /* 0x0000000000227805 */ /* 0x000fe4000001ff00 */
[----:B------:R-:W-:Y:S01]  /*2b60*/  CS2R R32, SRZ ;  /* 0x0000000000207805 */ /* 0x000fe2000001ff00 */
[----:B-----5:R-:W-:Y:S01]  /*2b70*/  IMAD.MOV.U32 R14, RZ, RZ, R38 ;  /* 0x000000ffff0e7224 */ /* 0x020fe200078e0026 */
[----:B------:R-:W-:Y:S01]  /*2b80*/  CS2R R36, SRZ ;  /* 0x0000000000247805 */ /* 0x000fe2000001ff00 */
[----:B------:R-:W-:-:S06]  /*2b90*/  IMAD.MOV.U32 R15, RZ, RZ, R39 ;  /* 0x000000ffff0f7224 */ /* 0x000fcc00078e0027 */
[----:B------:R-:W-:Y:S05]  /*2ba0*/  @P4 BRA `(.L_x_11994) ;  /* 0x0000000000604947 */ /* 0x000fea0003800000 */
[----:B------:R-:W-:Y:S01]  /*2bb0*/  IMAD.WIDE.U32 R10, R10, 0x60, R20 ;  /* 0x000000600a0a7825 */ /* 0x000fe200078e0014 */
[----:B------:R-:W-:Y:S01]  /*2bc0*/  ULDC.64 UR4, c[0x0][0x3e8] ;  /* 0x0000fa0000047ab9 */ /* 0x000fe20000000a00 */
[----:B------:R-:W-:Y:S02]  /*2bd0*/  CS2R R34, SRZ ;  /* 0x0000000000227805 */ /* 0x000fe4000001ff00 */
[----:B------:R-:W-:Y:S01]  /*2be0*/  CS2R R36, SRZ ;  /* 0x0000000000247805 */ /* 0x000fe2000001ff00 */
[----:B------:R-:W-:Y:S01]  /*2bf0*/  IMAD R85, R85, 0x60, RZ ;  /* 0x0000006055557824 */ /* 0x000fe200078e02ff */
[----:B0-----:R-:W-:Y:S01]  /*2c00*/  IADD3 R5, P3, R44, R10, RZ ;  /* 0x0000000a2c057210 */ /* 0x001fe20007f7e0ff */
[----:B------:R-:W-:-:S03]  /*2c10*/  IMAD.WIDE.U32 R12, R12, 0x60, R48 ;  /* 0x000000600c0c7825 */ /* 0x000fc600078e0030 */
[----:B------:R-:W-:Y:S01]  /*2c20*/  IADD3.X R10, R64, R85, R11, P3, !PT ;  /* 0x00000055400a7210 */ /* 0x000fe20001ffe40b */
[----:B------:R-:W-:Y:S01]  /*2c30*/  IMAD R79, R79, 0x60, RZ ;  /* 0x000000604f4f7824 */ /* 0x000fe200078e02ff */
[----:B------:R-:W-:-:S04]  /*2c40*/  IADD3 R7, P3, R50, R12, RZ ;  /* 0x0000000c32077210 */ /* 0x000fc80007f7e0ff */
[----:B------:R-:W-:Y:S02]  /*2c50*/  IADD3.X R12, R66, R79, R13, P3, !PT ;  /* 0x0000004f420c7210 */ /* 0x000fe40001ffe40d */
        /* <DEDUP_REMOVED lines=13> */
.L_x_11994:
[----:B------:R-:W-:Y:S05]  /*2d30*/  BSYNC B1 ;  /* 0x0000000000017941 */ /* 0x000fea0003800000 */
.L_x_11993:
[----:B------:R-:W-:Y:S01]  /*2d40*/  ULOP3.LUT UR4, UR36, 0x1, URZ, 0xfc, !UPT ;  /* 0x0000000124047892 */ /* 0x000fe2000f8efc3f */
[----:B01----:R-:W-:Y:S01]  /*2d50*/  IMAD.MOV.U32 R4, RZ, RZ, R42 ;  /* 0x000000ffff047224 */ /* 0x003fe200078e002a */
[----:B------:R-:W-:Y:S01]  /*2d60*/  MOV R7, R83 ;  /* 0x0000005300077202 */ /* 0x000fe20000000f00 */
[----:B------:R-:W-:Y:S01]  /*2d70*/  IMAD.MOV.U32 R5, RZ, RZ, R43 ;  /* 0x000000ffff057224 */ /* 0x000fe200078e002b */
[----:B------:R-:W-:Y:S01]  /*2d80*/  UISETP.NE.AND UP0, UPT, UR4, 0x3, UPT ;  /* 0x000000030400788c */ /* 0x000fe2000bf05270 */
[----:B------:R-:W-:Y:S01]  /*2d90*/  IMAD.MOV.U32 R6, RZ, RZ, R82 ;  /* 0x000000ffff067224 */ /* 0x000fe200078e0052 */
[----:B------:R-:W-:Y:S02]  /*2da0*/  PRMT R100, R15, 0x5410, R14 ;  /* 0x000054100f647816 */ /* 0x000fe4000000000e */
[----:B------:R-:W-:Y:S01]  /*2db0*/  PRMT R106, R4, 0x5410, R5 ;  /* 0x00005410046a7816 */ /* 0x000fe20000000005 */
[----:B------:R-:W-:Y:S01]  /*2dc0*/  IMAD.MOV.U32 R4, RZ, RZ, R40 ;  /* 0x000000ffff047224 */ /* 0x000fe200078e0028 */
[----:B------:R-:W-:Y:S01]  /*2dd0*/  PLOP3.LUT P3, PT, PT, PT, UP0, 0x80, 0x0 ;  /* 0x000000000000781c */ /* 0x000fe20003f6f008 */
[----:B------:R-:W-:Y:S01]  /*2de0*/  IMAD.MOV.U32 R5, RZ, RZ, R41 ;  /* 0x000000ffff057224 */ /* 0x000fe200078e0029 */
[----:B------:R-:W-:Y:S01]  /*2df0*/  PRMT R107, R6, 0x5410, R7 ;  /* 0x00005410066b7816 */ /* 0x000fe20000000007 */
[----:B-----5:R-:W-:-:S02]  /*2e00*/  IMAD.MOV.U32 R6, RZ, RZ, R34 ;  /* 0x000000ffff067224 */ /* 0x020fc400078e0022 */
[----:B------:R-:W-:Y:S01]  /*2e10*/  IMAD.MOV.U32 R7, RZ, RZ, R35 ;  /* 0x000000ffff077224 */ /* 0x000fe200078e0023 */
        /* <DEDUP_REMOVED lines=13> */
.L_x_11995:
[----:B------:R-:W-:Y:S01]  /*2ef0*/  IMAD R79, R19, 0x8, R148 ;  /* 0x00000008134f7824 */ /* 0x000fe200078e0294 */
[----:B------:R-:W-:Y:S01]  /*2f00*/  SHF.L.U32 R94, R154, 0x1f, RZ ;  /* 0x0000001f9a5e7819 */ /* 0x000fe200000006ff */
[----:B------:R-:W-:Y:S03]  /*2f10*/  BSSY B1, `(.L_x_11996) ;  /* 0x0000003000017945 */ /* 0x000fe60003800000 */
[----:B------:R-:W0:Y:S02]  /*2f20*/  SYNCS.PHASECHK.TRANS64.TRYWAIT P5, [R79+URZ+0x22890], R94 ;  /* 0x0228905e4f0075a7 */ /* 0x000e2400080a017f */
[----:B0-----:R-:W-:Y:S05]  /*2f30*/  @!P5 BRA `(.L_x_11997) ;  /* 0x0000027400c0d947 */ /* 0x001fea0003800000 */
.L_x_12340:
[----:B------:R-:W-:Y:S05]  /*2f40*/  BSYNC B1 ;  /* 0x0000000000017941 */ /* 0x000fea0003800000 */
.L_x_11996:
[----:B------:R-:W-:-:S03]  /*2f50*/  UMOV UR4, 0xffffffff ;  /* 0xffffffff00047882 */ /* 0x000fc60000000000 */
[----:B------:R-:W-:Y:S05]  /*2f60*/  BRA.DIV UR4, `(.L_x_11998) ;  /* 0x0000027604c87947 */ /* 0x000fea000b800000 */
[----:B------:R1:W2:Y:S04]  /*2f70*/  SHFL.IDX PT, R85, R92, RZ, 0x1c1f ;  /* 0x001c1fff5c557589 */ /* 0x0002a800000e0000 */
[----:B------:R1:W3:Y:S02]  /*2f80*/  SHFL.IDX PT, R14, R90, RZ, 0x1c1f ;  /* 0x001c1fff5a0e7589 */ /* 0x0002e400000e0000 */
.L_x_12344:
        /* <DEDUP_REMOVED lines=51> */
.L_x_12004:
[----:B------:R-:W-:Y:S05]  /*32c0*/  BSYNC B3 ;  /* 0x0000000000037941 */ /* 0x000fea0003800000 */
.L_x_12003:
[----:B0-----:R4:W-:Y:S02]  /*32d0*/  ST.E.128 desc[UR42][R10.64], R4 ;  /* 0x000000040a007985 */ /* 0x0019e4000c101d2a */
.L_x_12002:
[----:B------:R-:W-:Y:S05]  /*32e0*/  BSYNC B2 ;  /* 0x0000000000027941 */ /* 0x000fea0003800000 */
.L_x_12001:
        /* <DEDUP_REMOVED lines=9> */
[----:B0-----:R-:W-:Y:S01]  /*3380*/  IMAD.MOV.U32 R12, RZ, RZ, R6 ;  /* 0x000000ffff0c7224 */ /* 0x001fe200078e0006 */
[----:B------:R-:W-:Y:S01]  /*3390*/  SHF.R.U64 R14, R38, 0x10, R39 ;  /* 0x00000010260e7819 */ /* 0x000fe20000001227 */
[----:B------:R-:W-:Y:S01]  /*33a0*/  HADD2.F32 R6, -RZ, R5.H1_H1 ;  /* 0x30000005ff067230 */ /* 0x000fe20000004100 */
[----:B------:R-:W-:Y:S01]  /*33b0*/  SHF.R.U32.HI R40, RZ, 0x10, R41 ;  /* 0x00000010ff287819 */ /* 0x000fe20000011629 */
[----:B------:R-:W-:Y:S01]  /*33c0*/  HADD2.F32 R15, -RZ, R15.H0_H0 ;  /* 0x2000000fff0f7230 */ /* 0x000fe20000004100 */
[----:B------:R-:W-:Y:S01]  /*33d0*/  SHF.R.U32.HI R38, RZ, 0x10, R39 ;  /* 0x00000010ff267819 */ /* 0x000fe20000011627 */
[----:B------:R-:W-:Y:S02]  /*33e0*/  HADD2.F32 R5, -RZ, R5.H0_H0 ;  /* 0x20000005ff057230 */ /* 0x000fe40000004100 */
[----:B------:R-:W-:Y:S02]  /*33f0*/  HADD2.F32 R14, -RZ, R14.H0_H0 ;  /* 0x2000000eff0e7230 */ /* 0x000fe40000004100 */
[----:B------:R-:W-:Y:S01]  /*3400*/  FMUL.FTZ R42, R6, R15 ;  /* 0x0000000f062a7220 */ /* 0x000fe20000410000 */
[----:B------:R-:W-:-:S02]  /*3410*/  HADD2.F32 R40, -RZ, R40.H0_H0 ;  /* 0x20000028ff287230 */ /* 0x000fc40000004100 */
[C---:B------:R-:W-:Y:S01]  /*3420*/  FMUL.FTZ R15, R5.reuse, R15 ;  /* 0x0000000f050f7220 */ /* 0x040fe20000410000 */
[--C-:B------:R-:W-:Y:S02]  /*3430*/  HADD2.F32 R13, -RZ, R7.reuse.H1_H1 ;  /* 0x30000007ff0d7230 */ /* 0x100fe40000004100 */
[-C--:B------:R-:W-:Y:S01]  /*3440*/  FFMA.FTZ R42, R5, R14.reuse, -R42 ;  /* 0x0000000e052a7223 */ /* 0x080fe2000001082a */
[----:B------:R-:W-:Y:S02]  /*3450*/  HADD2.F32 R7, -RZ, R7.H0_H0 ;  /* 0x20000007ff077230 */ /* 0x000fe40000004100 */
[----:B------:R-:W-:Y:S01]  /*3460*/  FFMA.FTZ R39, R6, R14, R15 ;  /* 0x0000000e06277223 */ /* 0x000fe2000001000f */
[----:B------:R-:W-:Y:S02]  /*3470*/  HADD2.F32 R38, -RZ, R38.H0_H0 ;  /* 0x20000026ff267230 */ /* 0x000fe40000004100 */
[----:B------:R-:W-:Y:S01]  /*3480*/  FMUL.FTZ R82, R13, R40 ;  /* 0x000000280d527220 */ /* 0x000fe20000410000 */
[----:B------:R-:W-:-:S02]  /*3490*/  HADD2.F32 R14, -RZ, R101.H0_H0 ;  /* 0x20000065ff0e7230 */ /* 0x000fc40000004100 */
[C---:B------:R-:W-:Y:S01]  /*34a0*/  FMUL.FTZ R40, R7.reuse, R40 ;  /* 0x0000002807287220 */ /* 0x040fe20000410000 */
[----:B------:R-:W-:Y:S02]  /*34b0*/  HADD2.F32 R101, -RZ, R101.H1_H1 ;  /* 0x30000065ff657230 */ /* 0x000fe40000004100 */
[-C--:B------:R-:W-:Y:S01]  /*34c0*/  FFMA.FTZ R82, R7, R38.reuse, -R82 ;  /* 0x0000002607527223 */ /* 0x080fe20000010852 */
[----:B------:R-:W-:Y:S02]  /*34d0*/  HADD2.F32 R5, -RZ, R4.H1_H1 ;  /* 0x30000004ff057230 */ /* 0x000fe40000004100 */
[----:B------:R-:W-:Y:S01]  /*34e0*/  FFMA.FTZ R43, R13, R38, R40 ;  /* 0x000000260d2b7223 */ /* 0x000fe20000010028 */
[----:B------:R-:W-:Y:S02]  /*34f0*/  HADD2.F32 R6, -RZ, R12.H1_H1 ;  /* 0x3000000cff067230 */ /* 0x000fe40000004100 */
[----:B------:R-:W-:Y:S02]  /*3500*/  HADD2.F32 R4, -RZ, R4.H0_H0 ;  /* 0x20000004ff047230 */ /* 0x000fe40000004100 */
[----:B------:R-:W-:Y:S01]  /*3510*/  FMUL.FTZ R15, R5, R14 ;  /* 0x0000000e050f7220 */ /* 0x000fe20000410000 */
[----:B------:R-:W-:-:S02]  /*3520*/  HADD2.F32 R12, -RZ, R12.H0_H0 ;  /* 0x2000000cff0c7230 */ /* 0x000fc40000004100 */
[-C--:B------:R-:W-:Y:S01]  /*3530*/  FMUL.FTZ R41, R6, R101.reuse ;  /* 0x0000006506297220 */ /* 0x080fe20000410000 */
        /* <DEDUP_REMOVED lines=12> */
.L_x_12006:
[----:B------:R-:W-:Y:S05]  /*3600*/  BSYNC B2 ;  /* 0x0000000000027941 */ /* 0x000fea0003800000 */
.L_x_12005:
[----:B0-----:R0:W-:Y:S02]  /*3610*/  ST.E.128 desc[UR42][R10.64], R4 ;  /* 0x000000040a007985 */ /* 0x0011e4000c101d2a */
.L_x_12000:
[----:B------:R-:W-:Y:S05]  /*3620*/  BSYNC B1 ;  /* 0x0000000000017941 */ /* 0x000fea0003800000 */
.L_x_11999:
[----:B------:R-:W-:-:S03]  /*3630*/  UMOV UR4, 0xffffffff ;  /* 0xffffffff00047882 */ /* 0x000fc60000000000 */
[----:B------:R-:W-:Y:S05]  /*3640*/  BRA.DIV UR4, `(.L_x_12007) ;  /* 0x0000027204587947 */ /* 0x000fea000b800000 */
[----:B------:R0:W0:Y:S04]  /*3650*/  SHFL.IDX PT, R39, R92, 0x1, 0x1c1f ;  /* 0x003c1f005c277f89 */ /* 0x00002800000e0000 */
[----:B---3--:R3:W0:Y:S02]  /*3660*/  SHFL.IDX PT, R14, R90, 0x1, 0x1c1f ;  /* 0x003c1f005a0e7f89 */ /* 0x00862400000e0000 */
.L_x_12348:
[----:B------:R-:W-:Y:S05]  /*3670*/  @P4 BRA `(.L_x_12008) ;  /* 0x0000002000284947 */ /* 0x000fea0003800000 */
[----:B------:R-:W-:Y:S04]  /*3680*/  BSSY B1, `(.L_x_12009) ;  /* 0x0000033000017945 */ /* 0x000fe80003800000 */
[----:B------:R-:W-:Y:S05]  /*3690*/  @P1 BRA `(.L_x_12010) ;  /* 0x0000000000c41947 */ /* 0x000fea0003800000 */
[----:B0---4-:R0:W4:Y:S01]  /*36a0*/  LDS.128 R4, [R95+0x2000] ;  /* 0x002000005f047984 */ /* 0x0111220000000c00 */
[C---:B------:R-:W-:Y:S01]  /*36b0*/  LEA R10, P2, R16.reuse, R14, 0x1 ;  /* 0x0000000e100a7211 */ /* 0x040fe200078408ff */
[----:B------:R-:W-:Y:S03]  /*36c0*/  BSSY B2, `(.L_x_12011) ;  /* 0x000002d000027945 */ /* 0x000fe60003800000 */
[----:B------:R-:W-:Y:S02]  /*36d0*/  LEA.HI.X R11, R16, R39, R17, 0x1, P2 ;  /* 0x00000027100b7211 */ /* 0x000fe400010f0c11 */
[----:B------:R-:W-:-:S13]  /*36e0*/  ISETP.GE.AND P2, PT, R22, R93, PT ;  /* 0x0000005d1600720c */ /* 0x000fda0003f46270 */
[----:B0-----:R-:W-:Y:S05]  /*36f0*/  @P2 BRA `(.L_x_12012) ;  /* 0x0000000000a42947 */ /* 0x001fea0003800000 */
[--C-:B------:R-:W-:Y:S01]  /*3700*/  SHF.R.U64 R15, R34, 0x10, R35.reuse ;  /* 0x00000010220f7819 */ /* 0x100fe20000001223 */
[----:B----4-:R-:W-:Y:S01]  /*3710*/  IMAD.MOV.U32 R12, RZ, RZ, R6 ;  /* 0x000000ffff0c7224 */ /* 0x010fe200078e0006 */
        /* <DEDUP_REMOVED lines=39> */
.L_x_12012:
[----:B------:R-:W-:Y:S05]  /*3990*/  BSYNC B2 ;  /* 0x0000000000027941 */ /* 0x000fea0003800000 */
.L_x_12011:
[----:B----4-:R0:W-:Y:S02]  /*39a0*/  ST.E.128 desc[UR42][R10.64], R4 ;  /* 0x000000040a007985 */ /* 0x0101e4000c101d2a */
.L_x_12010:
[----:B------:R-:W-:Y:S05]  /*39b0*/  BSYNC B1 ;  /* 0x0000000000017941 */ /* 0x000fea0003800000 */
.L_x_12009:
[----:B------:R-:W-:-:S13]  /*39c0*/  ISETP.NE.AND P2, PT, R80, RZ, PT ;  /* 0x000000ff5000720c */ /* 0x000fda0003f45270 */
[----:B------:R-:W-:Y:S05]  /*39d0*/  @P2 BRA `(.L_x_12008) ;  /* 0x0000001c00502947 */ /* 0x000fea0003800000 */
[----:B0---4-:R0:W4:Y:S01]  /*39e0*/  LDS.128 R4, [R84+0x2000] ;  /* 0x0020000054047984 */ /* 0x0111220000000c00 */
[C---:B------:R-:W-:Y:S01]  /*39f0*/  LEA R14, P2, R18.reuse, R14, 0x1 ;  /* 0x0000000e120e7211 */ /* 0x040fe200078408ff */
[----:B------:R-:W-:Y:S03]  /*3a00*/  BSSY B1, `(.L_x_12013) ;  /* 0x000002d000017945 */ /* 0x000fe60003800000 */
[----:B------:R-:W-:Y:S02]  /*3a10*/  LEA.HI.X R15, R18, R39, R153, 0x1, P2 ;  /* 0x00000027120f7211 */ /* 0x000fe400010f0c99 */
[----:B------:R-:W-:-:S13]  /*3a20*/  ISETP.GE.AND P2, PT, R155, R93, PT ;  /* 0x0000005d9b00720c */ /* 0x000fda0003f46270 */
[----:B0-----:R-:W-:Y:S05]  /*3a30*/  @P2 BRA `(.L_x_12014) ;  /* 0x0000000000a42947 */ /* 0x001fea0003800000 */
[----:B------:R-:W-:Y:S02]  /*3a40*/  SHF.R.U64 R11, R32, 0x10, R33 ;  /* 0x00000010200b7819 */ /* 0x000fe40000001221 */
[----:B------:R-:W-:Y:S01]  /*3a50*/  SHF.R.U64 R10, R8, 0x10, R9 ;  /* 0x00000010080a7819 */ /* 0x000fe20000001209 */
[----:B----4-:R-:W-:Y:S01]  /*3a60*/  IMAD.MOV.U32 R8, RZ, RZ, R6 ;  /* 0x000000ffff087224 */ /* 0x010fe200078e0006 */
        /* <DEDUP_REMOVED lines=38> */
.L_x_12014:
[----:B------:R-:W-:Y:S05]  /*3cd0*/  BSYNC B1 ;  /* 0x0000000000017941 */ /* 0x000fea0003800000 */
.L_x_12013:
[----:B----4-:R0:W-:Y:S01]  /*3ce0*/  ST.E.128 desc[UR42][R14.64], R4 ;  /* 0x000000040e007985 */ /* 0x0101e2000c101d2a */
[----:B------:R-:W-:Y:S05]  /*3cf0*/  BRA `(.L_x_12008) ;  /* 0x0000001800887947 */ /* 0x000fea0003800000 */
.L_x_11990:
[-C--:B------:R-:W-:Y:S01]  /*3d00*/  ISETP.GE.AND P2, PT, R152, R91.reuse, PT ;  /* 0x0000005b9800720c */ /* 0x080fe20003f46270 */
[----:B------:R-:W-:Y:S01]  /*3d10*/  BSSY B1, `(.L_x_12015) ;  /* 0x0000024000017945 */ /* 0x000fe20003800000 */
[----:B------:R-:W-:Y:S02]  /*3d20*/  ISETP.GE.AND P3, PT, R190, R91, PT ;  /* 0x0000005bbe00720c */ /* 0x000fe40003f66270 */
[----:B------:R-:W-:Y:S02]  /*3d30*/  CS2R R38, SRZ ;  /* 0x0000000000267805 */ /* 0x000fe4000001ff00 */
[CC--:B------:R-:W-:Y:S02]  /*3d40*/  ISETP.GE.OR P2, PT, R16.reuse, R93.reuse, P2 ;  /* 0x0000005d1000720c */ /* 0x0c0fe40001746670 */
[----:B------:R-:W-:Y:S02]  /*3d50*/  CS2R R6, SRZ ;  /* 0x0000000000067805 */ /* 0x000fe4000001ff00 */
[----:B------:R-:W-:-:S02]  /*3d60*/  ISETP.GE.OR P3, PT, R16, R93, P3 ;  /* 0x0000005d1000720c */ /* 0x000fc40001f66670 */
[----:B------:R-:W-:Y:S02]  /*3d70*/  CS2R R4, SRZ ;  /* 0x0000000000047805 */ /* 0x000fe4000001ff00 */
[----:B------:R-:W-:Y:S02]  /*3d80*/  CS2R R34, SRZ ;  /* 0x0000000000227805 */ /* 0x000fe4000001ff00 */
[----:B------:R-:W-:-:S03]  /*3d90*/  CS2R R32, SRZ ;  /* 0x0000000000207805 */ /* 0x000fc6000001ff00 */
[----:B------:R-:W-:Y:S05]  /*3da0*/  @P2 BRA `(.L_x_12016) ;  /* 0x0000000000682947 */ /* 0x000fea0003800000 */
[-C--:B------:R-:W-:Y:S01]  /*3db0*/  IMAD R6, R3, R8.reuse, RZ ;  /* 0x0000000803067224 */ /* 0x080fe200078e02ff */
[----:B------:R-:W-:Y:S01]  /*3dc0*/  ULDC.64 UR6, c[0x0][0x400] ;  /* 0x0001000000067ab9 */ /* 0x000fe20000000a00 */
[----:B------:R-:W-:Y:S01]  /*3dd0*/  IMAD.MOV.U32 R4, RZ, RZ, R16 ;  /* 0x000000ffff047224 */ /* 0x000fe200078e0010 */
[----:B------:R-:W-:Y:S01]  /*3de0*/  ULDC.64 UR4, c[0x0][0x3e8] ;  /* 0x0000fa0000047ab9 */ /* 0x000fe20000000a00 */
[----:B------:R-:W-:Y:S02]  /*3df0*/  IMAD.MOV.U32 R5, RZ, RZ, R17 ;  /* 0x000000ffff057224 */ /* 0x000fe400078e0011 */
[C---:B------:R-:W-:Y:S02]  /*3e00*/  IMAD R7, R152.reuse, R9, R6 ;  /* 0x0000000998077224 */ /* 0x040fe400078e0206 */
[----:B------:R-:W-:-:S04]  /*3e10*/  IMAD.WIDE.U32 R4, R152, R8, R4 ;  /* 0x0000000898047225 */ /* 0x000fc800078e0004 */
[-C--:B------:R-:W-:Y:S01]  /*3e20*/  IMAD R6, R54, R8.reuse, RZ ;  /* 0x0000000836067224 */ /* 0x080fe200078e02ff */
[----:B------:R-:W-:Y:S01]  /*3e30*/  IADD3 R5, R7, R5, RZ ;  /* 0x0000000507057210 */ /* 0x000fe20007ffe0ff */
[----:B------:R-:W-:Y:S02]  /*3e40*/  IMAD R33, R79, 0x60, RZ ;  /* 0x000000604f217824 */ /* 0x000fe400078e02ff */
[C---:B------:R-:W-:Y:S02]  /*3e50*/  IMAD R7, R2.reuse, R9, R6 ;  /* 0x0000000902077224 */ /* 0x040fe400078e0206 */
[----:B------:R-:W-:-:S04]  /*3e60*/  IMAD.WIDE.U32 R4, R2, R8, R4 ;  /* 0x0000000802047225 */ /* 0x000fc800078e0004 */
[----:B------:R-:W-:Y:S02]  /*3e70*/  IMAD.IADD R5, R7, 0x1, R5 ;  /* 0x0000000107057824 */ /* 0x000fe400078e0205 */
[----:B------:R-:W-:Y:S02]  /*3e80*/  IMAD R15, R85, 0x60, RZ ;  /* 0x00000060550f7824 */ /* 0x000fe400078e02ff */
[----:B------:R-:W-:-:S04]  /*3e90*/  IMAD.WIDE.U32 R6, R12, 0x60, R4 ;  /* 0x000000600c067825 */ /* 0x000fc800078e0004 */
[----:B------:R-:W-:Y:S01]  /*3ea0*/  IMAD.MOV.U32 R4, RZ, RZ, R46 ;  /* 0x000000ffff047224 */ /* 0x000fe200078e002e */
[----:B------:R-:W-:Y:S01]  /*3eb0*/  LEA R32, P2, R6, UR6, 0x1 ;  /* 0x0000000606207c11 */ /* 0x000fe2000f8408ff */
[----:B------:R-:W-:Y:S02]  /*3ec0*/  IMAD.MOV.U32 R5, RZ, RZ, R65 ;  /* 0x000000ffff057224 */ /* 0x000fe400078e0041 */
[----:B------:R-:W-:Y:S02]  /*3ed0*/  IMAD.IADD R7, R33, 0x1, R7 ;  /* 0x0000000121077824 */ /* 0x000fe400078e0207 */
[----:B------:R-:W-:-:S03]  /*3ee0*/  IMAD.WIDE.U32 R4, R10, 0x60, R4 ;  /* 0x000000600a047825 */ /* 0x000fc600078e0004 */
[----:B------:R-:W-:Y:S01]  /*3ef0*/  LEA.HI.X R33, R6, UR7, R7, 0x1, P2 ;  /* 0x0000000706217c11 */ /* 0x000fe200090f0c07 */
[----:B------:R-:W-:Y:S01]  /*3f00*/  IMAD.IADD R5, R15, 0x1, R5 ;  /* 0x000000010f057824 */ /* 0x000fe200078e0205 */
[----:B------:R-:W-:-:S04]  /*3f10*/  LEA R6, P2, R4, UR4, 0x1 ;  /* 0x0000000404067c11 */ /* 0x000fc8000f8408ff */
[----:B------:R-:W-:Y:S01]  /*3f20*/  LEA.HI.X R7, R4, UR5, R5, 0x1, P2 ;  /* 0x0000000504077c11 */ /* 0x000fe200090f0c05 */
[----:B------:R-:W5:Y:S05]  /*3f30*/  LDG.E.128 R32, desc[UR42][R32.64] ;  /* 0x0000002a20207981 */ /* 0x000f6a000c1e1d00 */
[----:B------:R-:W5:Y:S03]  /*3f40*/  LDG.E.128 R4, desc[UR42][R6.64] ;  /* 0x0000002a06047981 */ /* 0x000f66000c1e1d00 */
.L_x_12016:
[----:B------:R-:W-:Y:S05]  /*3f50*/  BSYNC B1 ;  /* 0x0000000000017941 */ /* 0x000fea0003800000 */
.L_x_12015:
[----:B------:R-:W-:Y:S01]  /*3f60*/  BSSY B1, `(.L_x_12017) ;  /* 0x0000023000017945 */ /* 0x000fe20003800000 */
[----:B------:R-:W-:Y:S02]  /*3f70*/  ISETP.GE.AND P2, PT, R16, R93, PT ;  /* 0x0000005d1000720c */ /* 0x000fe40003f46270 */
[----:B------:R-:W-:Y:S02]  /*3f80*/  CS2R R36, SRZ ;  /* 0x0000000000247805 */ /* 0x000fe4000001ff00 */
[----:B------:R-:W-:Y:S01]  /*3f90*/  CS2R R42, SRZ ;  /* 0x00000000002a7805 */ /* 0x000fe2000001ff00 */
[----:B-----5:R-:W-:Y:S01]  /*3fa0*/  IMAD.MOV.U32 R82, RZ, RZ, R6 ;  /* 0x000000ffff527224 */ /* 0x020fe200078e0006 */
[----:B------:R-:W-:Y:S01]  /*3fb0*/  CS2R R40, SRZ ;  /* 0x0000000000287805 */ /* 0x000fe2000001ff00 */
[----:B------:R-:W-:Y:S06]  /*3fc0*/  @P3 BRA `(.L_x_12018) ;  /* 0x0000000000703947 */ /* 0x000fec0003800000 */
[----:B------:R-:W-:Y:S01]  /*3fd0*/  MOV R15, R17 ;  /* 0x00000011000f7202 */ /* 0x000fe20000000f00 */
[-C--:B------:R-:W-:Y:S01]  /*3fe0*/  IMAD R11, R3, R8.reuse, RZ ;  /* 0x00000008030b7224 */ /* 0x080fe200078e02ff */
[----:B------:R-:W-:Y:S01]  /*3ff0*/  ULDC.64 UR4, c[0x0][0x3e8] ;  /* 0x0000fa0000047ab9 */ /* 0x000fe20000000a00 */
[----:B------:R-:W-:Y:S01]  /*4000*/  IMAD.MOV.U32 R14, RZ, RZ, R16 ;  /* 0x000000ffff0e7224 */ /* 0x000fe200078e0010 */
[----:B------:R-:W-:Y:S01]  /*4010*/  ULDC.64 UR6, c[0x0][0x400] ;  /* 0x0001000000067ab9 */ /* 0x000fe20000000a00 */
[C---:B------:R-:W-:Y:S02]  /*4020*/  IMAD R11, R152.reuse, R9, R11 ;  /* 0x00000009980b7224 */ /* 0x040fe400078e020b */
[----:B------:R-:W-:-:S04]  /*4030*/  IMAD.WIDE.U32 R14, R152, R8, R14 ;  /* 0x00000008980e7225 */ /* 0x000fc800078e000e */
[----:B------:R-:W-:Y:S02]  /*4040*/  IMAD.IADD R15, R11, 0x1, R15 ;  /* 0x000000010b0f7824 */ /* 0x000fe400078e020f */
[----:B------:R-:W-:Y:S02]  /*4050*/  IMAD.MOV.U32 R36, RZ, RZ, R48 ;  /* 0x000000ffff247224 */ /* 0x000fe400078e0030 */
[----:B------:R-:W-:Y:S02]  /*4060*/  IMAD.MOV.U32 R37, RZ, RZ, R49 ;  /* 0x000000ffff257224 */ /* 0x000fe400078e0031 */
[----:B------:R-:W-:-:S04]  /*4070*/  IMAD.WIDE.U32 R10, R10, 0x60, R20 ;  /* 0x000000600a0a7825 */ /* 0x000fc800078e0014 */
[----:B------:R-:W-:Y:S01]  /*4080*/  IMAD.WIDE.U32 R36, R12, 0x60, R36 ;  /* 0x000000600c247825 */ /* 0x000fe200078e0024 */
[----:B------:R-:W-:-:S03]  /*4090*/  IADD3 R10, P3, R46, R10, RZ ;  /* 0x0000000a2e0a7210 */ /* 0x000fc60007f7e0ff */
[----:B------:R-:W-:Y:S02]  /*40a0*/  IMAD R85, R85, 0x60, RZ ;  /* 0x0000006055557824 */ /* 0x000fe400078e02ff */
[----:B------:R-:W-:Y:S02]  /*40b0*/  IMAD R79, R79, 0x60, RZ ;  /* 0x000000604f4f7824 */ /* 0x000fe400078e02ff */
[-C--:B------:R-:W-:Y:S01]  /*40c0*/  IMAD R12, R54, R8.reuse, RZ ;  /* 0x00000008360c7224 */ /* 0x080fe200078e02ff */
[----:B------:R-:W-:Y:S01]  /*40d0*/  IADD3.X R11, R65, R85, R11, P3, !PT ;  /* 0x00000055410b7210 */ /* 0x000fe20001ffe40b */
[----:B------:R-:W-:-:S04]  /*40e0*/  IMAD.WIDE.U32 R14, R2, R8, R14 ;  /* 0x00000008020e7225 */ /* 0x000fc800078e000e */
[----:B------:R-:W-:Y:S01]  /*40f0*/  IMAD R9, R2, R9, R12 ;  /* 0x0000000902097224 */ /* 0x000fe200078e020c */
[----:B------:R-:W-:Y:S01]  /*4100*/  IADD3 R8, P3, R36, R14, RZ ;  /* 0x0000000e24087210 */ /* 0x000fe20007f7e0ff */
[----:B------:R-:W-:-:S05]  /*4110*/  IMAD.IADD R79, R79, 0x1, R37 ;  /* 0x000000014f4f7824 */ /* 0x000fca00078e0225 */
[----:B------:R-:W-:Y:S02]  /*4120*/  IADD3.X R15, R79, R9, R15, P3, !PT ;  /* 0x000000094f0f7210 */ /* 0x000fe40001ffe40f */
[----:B------:R-:W-:-:S04]  /*4130*/  LEA R36, P3, R10, UR4, 0x1 ;  /* 0x000000040a247c11 */ /* 0x000fc8000f8608ff */
[----:B------:R-:W-:Y:S02]  /*4140*/  LEA.HI.X R37, R10, UR5, R11, 0x1, P3 ;  /* 0x000000050a257c11 */ /* 0x000fe400098f0c0b */
[----:B------:R-:W-:-:S04]  /*4150*/  LEA R40, P3, R8, UR6, 0x1 ;  /* 0x0000000608287c11 */ /* 0x000fc8000f8608ff */
[----:B------:R-:W-:Y:S01]  /*4160*/  LEA.HI.X R41, R8, UR7, R15, 0x1, P3 ;  /* 0x0000000708297c11 */ /* 0x000fe200098f0c0f */
[----:B------:R-:W5:Y:S05]  /*4170*/  LDG.E.128 R36, desc[UR42][R36.64] ;  /* 0x0000002a24247981 */ /* 0x000f6a000c1e1d00 */
[----:B------:R-:W5:Y:S03]  /*4180*/  LDG.E.128 R40, desc[UR42][R40.64] ;  /* 0x0000002a28287981 */ /* 0x000f66000c1e1d00 */
.L_x_12018:
[----:B------:R-:W-:Y:S05]  /*4190*/  BSYNC B1 ;  /* 0x0000000000017941 */ /* 0x000fea0003800000 */
.L_x_12017:
[----:B------:R-:W-:Y:S01]  /*41a0*/  ULOP3.LUT UR4, UR36, 0x1, URZ, 0xfc, !UPT ;  /* 0x0000000124047892 */ /* 0x000fe2000f8efc3f */
[----:B------:R-:W-:Y:S01]  /*41b0*/  IMAD.MOV.U32 R9, RZ, RZ, R4 ;  /* 0x000000ffff097224 */ /* 0x000fe200078e0004 */
[----:B------:R-:W-:Y:S01]  /*41c0*/  PRMT R100, R82, 0x7610, R100 ;  /* 0x0000761052647816 */ /* 0x000fe20000000064 */
[----:B------:R-:W-:Y:S01]  /*41d0*/  IMAD.MOV.U32 R10, RZ, RZ, R5 ;  /* 0x000000ffff0a7224 */ /* 0x000fe200078e0005 */
[----:B------:R-:W-:Y:S01]  /*41e0*/  UISETP.NE.AND UP0, UPT, UR4, 0x3, UPT ;  /* 0x000000030400788c */ /* 0x000fe2000bf05270 */
[----:B------:R-:W-:Y:S01]  /*41f0*/  IMAD.MOV.U32 R8, RZ, RZ, R7 ;  /* 0x000000ffff087224 */ /* 0x000fe200078e0007 */
[----:B------:R-:W-:Y:S02]  /*4200*/  MOV R11, R34 ;  /* 0x00000022000b7202 */ /* 0x000fe40000000f00 */
[----:B------:R-:W-:Y:S01]  /*4210*/  PRMT R114, R9, 0x7610, R114 ;  /* 0x0000761009727816 */ /* 0x000fe20000000072 */
[----:B------:R-:W-:Y:S01]  /*4220*/  IMAD.MOV.U32 R9, RZ, RZ, R32 ;  /* 0x000000ffff097224 */ /* 0x000fe200078e0020 */
[----:B------:R-:W-:Y:S01]  /*4230*/  PRMT R103, R10, 0x7610, R103 ;  /* 0x000076100a677816 */ /* 0x000fe20000000067 */
[----:B------:R-:W-:Y:S01]  /*4240*/  IMAD.MOV.U32 R10, RZ, RZ, R33 ;  /* 0x000000ffff0a7224 */ /* 0x000fe200078e0021 */
[----:B------:R-:W-:Y:S01]  /*4250*/  PRMT R107, R8, 0x7610, R107 ;  /* 0x00007610086b7816 */ /* 0x000fe2000000006b */
[----:B------:R-:W-:Y:S01]  /*4260*/  IMAD.MOV.U32 R8, RZ, RZ, R35 ;  /* 0x000000ffff087224 */ /* 0x000fe200078e0023 */
[----:B------:R-:W-:Y:S01]  /*4270*/  PRMT R100, R100, 0x5410, R11 ;  /* 0x0000541064647816 */ /* 0x000fe2000000000b */
[----:B-----5:R-:W-:Y:S01]  /*4280*/  IMAD.MOV.U32 R11, RZ, RZ, R38 ;  /* 0x000000ffff0b7224 */ /* 0x020fe200078e0026 */
[----:B------:R-:W-:-:S02]  /*4290*/  PLOP3.LUT P3, PT, PT, PT, UP0, 0x80, 0x0 ;  /* 0x000000000000781c */ /* 0x000fc40003f6f008 */
        /* <DEDUP_REMOVED lines=12> */
[----:B------:R-:W-:-:S04]  /*4360*/  MOV R8, R42 ;  /* 0x0000002a00087202 */ /* 0x000fc80000000f00 */
[----:B------:R-:W-:Y:S02]  /*4370*/  PRMT R97, R8, 0x5410, R9 ;  /* 0x0000541008617816 */ /* 0x000fe40000000009 */
[----:B------:R-:W-:Y:S01]  /*4380*/  PRMT R99, R10, 0x5410, R11 ;  /* 0x000054100a637816 */ /* 0x000fe2000000000b */
[----:B------:R-:W-:Y:S06]  /*4390*/  @!P3 BRA `(.L_x_12019) ;  /* 0x000000000004b947 */ /* 0x000fec0003800000 */
[----:B------:R-:W-:Y:S01]  /*43a0*/  BPT.TRAP 0x1 ;  /* 0x000000040000795c */ /* 0x000fe20000300000 */
.L_x_12019:
[----:B------:R-:W-:Y:S01]  /*43b0*/  IMAD R79, R19, 0x8, R148 ;  /* 0x00000008134f7824 */ /* 0x000fe200078e0294 */
[----:B------:R-:W-:Y:S01]  /*43c0*/  SHF.L.U32 R94, R154, 0x1f, RZ ;  /* 0x0000001f9a5e7819 */ /* 0x000fe200000006ff */
[----:B------:R-:W0:Y:S01]  /*43d0*/  LDC R96, c[0x0][0x2f4] ;  /* 0x0000bd00ff607b82 */ /* 0x000e220000000800 */
[----:B------:R-:W-:Y:S02]  /*43e0*/  BSSY B1, `(.L_x_12020) ;  /* 0x0000003000017945 */ /* 0x000fe40003800000 */
[----:B------:R-:W1:Y:S02]  /*43f0*/  SYNCS.PHASECHK.TRANS64.TRYWAIT P4, [R79+URZ+0x22890], R94 ;  /* 0x0228905e4f0075a7 */ /* 0x000e64000808017f */
[----:B-1----:R-:W-:Y:S05]  /*4400*/  @!P4 BRA `(.L_x_12021) ;  /* 0x000002640030c947 */ /* 0x002fea0003800000 */
.L_x_12349:
[----:B------:R-:W-:Y:S05]  /*4410*/  BSYNC B1 ;  /* 0x0000000000017941 */ /* 0x000fea0003800000 */
.L_x_12020:
[----:B------:R-:W-:Y:S01]  /*4420*/  UMOV UR4, 0xffffffff ;  /* 0xffffffff00047882 */ /* 0x000fe20000000000 */
[----:B0-----:R-:W-:Y:S02]  /*4430*/  IMAD.IADD R98, R96, 0x1, -R61 ;  /* 0x0000000160627824 */ /* 0x001fe400078e0a3d */
[----:B------:R-:W-:Y:S05]  /*4440*/  BRA.DIV UR4, `(.L_x_12022) ;  /* 0x0000026604347947 */ /* 0x000fea000b800000 */
[----:B------:R0:W2:Y:S04]  /*4450*/  SHFL.IDX PT, R85, R92, RZ, 0x1c1f ;  /* 0x001c1fff5c557589 */ /* 0x0000a800000e0000 */
[----:B------:R0:W3:Y:S02]  /*4460*/  SHFL.IDX PT, R84, R90, RZ, 0x1c1f ;  /* 0x001c1fff5a547589 */ /* 0x0000e400000e0000 */
.L_x_12353:
[----:B------:R-:W-:Y:S01]  /*4470*/  ISETP.GE.OR P4, PT, R152, R91, P1 ;  /* 0x0000005b9800720c */ /* 0x000fe20000f86670 */
[----:B------:R-:W-:-:S12]  /*4480*/  BSSY B1, `(.L_x_12023) ;  /* 0x000006b000017945 */ /* 0x000fd80003800000 */
[----:B------:R-:W-:Y:S05]  /*4490*/  @P4 BRA `(.L_x_12024) ;  /* 0x0000000400a44947 */ /* 0x000fea0003800000 */
        /* <DEDUP_REMOVED lines=9> */
[----:B------:R-:W-:-:S05]  /*4530*/  LOP3.LUT R9, R9, R56, RZ, 0x3c, !PT ;  /* 0x0000003809097212 */ /* 0x000fca00078e3cff */
[----:B------:R-:W-:Y:S02]  /*4540*/  IMAD R8, R204, 0x200, R9 ;  /* 0x00000200cc087824 */ /* 0x000fe400078e0209 */
[C---:B------:R-:W-:Y:S02]  /*4550*/  IMAD R9, R19.reuse, 0x1800, R70 ;  /* 0x0000180013097824 */ /* 0x040fe400078e0246 */
[----:B------:R-:W-:-:S03]  /*4560*/  IMAD R11, R19, 0x1800, R8 ;  /* 0x00001800130b7824 */ /* 0x000fc600078e0208 */
[----:B------:R-:W-:Y:S01]  /*4570*/  LEA R9, R9, R148, 0x1 ;  /* 0x0000009409097211 */ /* 0x000fe200078e08ff */
[----:B------:R-:W-:-:S05]  /*4580*/  IMAD R12, R11, 0x2, R148 ;  /* 0x000000020b0c7824 */ /* 0x000fca00078e0294 */
[----:B------:R-:W2:Y:S04]  /*4590*/  LDS.128 R8, [R9+0x1c400] ;  /* 0x01c4000009087984 */ /* 0x000ea80000000c00 */
[----:B------:R-:W3:Y:S01]  /*45a0*/  LDS.128 R12, [R12+0x1c400] ;  /* 0x01c400000c0c7984 */ /* 0x000ee20000000c00 */
[----:B------:R-:W-:Y:S05]  /*45b0*/  @P2 BRA `(.L_x_12026) ;  /* 0x0000000400482947 */ /* 0x000fea0003800000 */
[--C-:B------:R-:W-:Y:S02]  /*45c0*/  SHF.R.U64 R112, R32, 0x10, R33.reuse ;  /* 0x0000001020707819 */ /* 0x100fe40000001221 */
[----:B------:R-:W-:Y:S01]  /*45d0*/  SHF.R.U32.HI R32, RZ, 0x10, R33 ;  /* 0x00000010ff207819 */ /* 0x000fe20000011621 */
[----:B------:R-:W-:Y:S01]  /*45e0*/  HADD2.F32 R33, -RZ, R103.H1_H1 ;  /* 0x30000067ff217230 */ /* 0x000fe20000004100 */
[--C-:B------:R-:W-:Y:S02]  /*45f0*/  SHF.R.U64 R113, R4, 0x10, R5.reuse ;  /* 0x0000001004717819 */ /* 0x100fe40000001205 */
[----:B------:R-:W-:Y:S01]  /*4600*/  SHF.R.U32.HI R102, RZ, 0x10, R5 ;  /* 0x00000010ff667819 */ /* 0x000fe20000011605 */
[----:B--2---:R-:W-:Y:S01]  /*4610*/  HADD2.F32 R5, -RZ, R9.H0_H0 ;  /* 0x20000009ff057230 */ /* 0x004fe20000004100 */
        /* <DEDUP_REMOVED lines=18> */
[----:B------:R-:W-:-:S02]  /*4740*/  HADD2.F32 R9, -RZ, R107.H1_H1 ;  /* 0x3000006bff097230 */ /* 0x000fc40000004100 */
[--C-:B------:R-:W-:Y:S02]  /*4750*/  HADD2.F32 R6, -RZ, R15.reuse.H0_H0 ;  /* 0x2000000fff067230 */ /* 0x100fe40000004100 */
[----:B------:R-:W-:Y:S01]  /*4760*/  HADD2.F32 R15, -RZ, R15.H1_H1 ;  /* 0x3000000fff0f7230 */ /* 0x000fe20000004100 */
[----:B------:R-:W-:Y:S01]  /*4770*/  F2FP.F16.F32.PACK_AB R35, R104, R35 ;  /* 0x000000236823723e */ /* 0x000fe200000000ff */
[----:B------:R-:W-:Y:S02]  /*4780*/  HADD2.F32 R5, -RZ, R11.H0_H0 ;  /* 0x2000000bff057230 */ /* 0x000fe40000004100 */
[----:B------:R-:W-:Y:S02]  /*4790*/  HADD2.F32 R34, -RZ, R105.H0_H0 ;  /* 0x20000069ff227230 */ /* 0x000fe40000004100 */
[----:B------:R-:W-:Y:S02]  /*47a0*/  HADD2.F32 R11, -RZ, R11.H1_H1 ;  /* 0x3000000bff0b7230 */ /* 0x000fe40000004100 */
[----:B------:R-:W-:-:S02]  /*47b0*/  HADD2.F32 R32, -RZ, R106.H0_H0 ;  /* 0x2000006aff207230 */ /* 0x000fc40000004100 */
[CC--:B------:R-:W-:Y:S01]  /*47c0*/  FMUL.FTZ R106, R6.reuse, R9.reuse ;  /* 0x00000009066a7220 */ /* 0x0c0fe20000410000 */
[----:B------:R-:W-:Y:S02]  /*47d0*/  HADD2.F32 R7, -RZ, R107.H0_H0 ;  /* 0x2000006bff077230 */ /* 0x000fe40000004100 */
[----:B------:R-:W-:Y:S01]  /*47e0*/  FMUL.FTZ R9, R5, R9 ;  /* 0x0000000905097220 */ /* 0x000fe20000410000 */
[-C--:B------:R-:W-:Y:S01]  /*47f0*/  FMUL.FTZ R108, R15, R34.reuse ;  /* 0x000000220f6c7220 */ /* 0x080fe20000410000 */
[C---:B------:R-:W-:Y:S01]  /*4800*/  FMUL.FTZ R110, R11.reuse, R34 ;  /* 0x000000220b6e7220 */ /* 0x040fe20000410000 */
[----:B------:R-:W-:Y:S02]  /*4810*/  HADD2.F32 R13, -RZ, R112.H0_H0 ;  /* 0x20000070ff0d7230 */ /* 0x000fe40000004100 */
[-C--:B------:R-:W-:Y:S01]  /*4820*/  FFMA.FTZ R34, R6, R7.reuse, R9 ;  /* 0x0000000706227223 */ /* 0x080fe20000010009 */
[----:B------:R-:W-:Y:S01]  /*4830*/  FFMA.FTZ R107, R11, R32, -R108 ;  /* 0x000000200b6b7223 */ /* 0x000fe2000001086c */
[----:B------:R-:W-:Y:S01]  /*4840*/  FFMA.FTZ R106, R5, R7, -R106 ;  /* 0x00000007056a7223 */ /* 0x000fe2000001086a */
[----:B------:R-:W-:-:S02]  /*4850*/  HADD2.F32 R11, -RZ, R114.H1_H1 ;  /* 0x30000072ff0b7230 */ /* 0x000fc40000004100 */
[----:B------:R-:W-:Y:S01]  /*4860*/  FFMA.FTZ R109, R15, R32, R110 ;  /* 0x000000200f6d7223 */ /* 0x000fe2000001006e */
[----:B------:R-:W-:Y:S02]  /*4870*/  HADD2.F32 R6, -RZ, R12.H0_H0 ;  /* 0x2000000cff067230 */ /* 0x000fe40000004100 */
        /* <DEDUP_REMOVED lines=10> */
[-C--:B------:R-:W-:Y:S01]  /*4920*/  FFMA.FTZ R13, R6, R7.reuse, R11 ;  /* 0x00000007060d7223 */ /* 0x080fe2000001000b */
[----:B------:R-:W-:Y:S01]  /*4930*/  FFMA.FTZ R32, R5, R7, -R32 ;  /* 0x0000000705207223 */ /* 0x000fe20000010820 */
[----:B------:R-:W-:Y:S02]  /*4940*/  HADD2.F32 R6, -RZ, R14.H0_H0 ;  /* 0x2000000eff067230 */ /* 0x000fe40000004100 */
[----:B------:R-:W-:Y:S01]  /*4950*/  FFMA.FTZ R15, R8, R9, -R15 ;  /* 0x00000009080f7223 */ /* 0x000fe2000001080f */
[----:B------:R-:W-:-:S02]  /*4960*/  HADD2.F32 R7, -RZ, R100.H0_H0 ;  /* 0x20000064ff077230 */ /* 0x000fc40000004100 */
[----:B------:R-:W-:Y:S01]  /*4970*/  FFMA.FTZ R12, R12, R9, R33 ;  /* 0x000000090c0c7223 */ /* 0x000fe20000010021 */
[----:B------:R-:W-:Y:S02]  /*4980*/  HADD2.F32 R11, -RZ, R111.H0_H0 ;  /* 0x2000006fff0b7230 */ /* 0x000fe40000004100 */
[----:B------:R-:W-:Y:S01]  /*4990*/  HADD2.F32 R5, -RZ, R10.H0_H0 ;  /* 0x2000000aff057230 */ /* 0x000fe20000004100 */
[----:B------:R-:W-:Y:S01]  /*49a0*/  F2FP.F16.F32.PACK_AB R8, R15, R32 ;  /* 0x000000200f08723e */ /* 0x000fe200000000ff */
[----:B------:R-:W-:Y:S01]  /*49b0*/  HADD2.F32 R14, -RZ, R14.H1_H1 ;  /* 0x3000000eff0e7230 */ /* 0x000fe20000004100 */
[----:B------:R-:W-:Y:S01]  /*49c0*/  F2FP.F16.F32.PACK_AB R12, R12, R13 ;  /* 0x0000000d0c0c723e */ /* 0x000fe200000000ff */
[----:B------:R-:W-:Y:S02]  /*49d0*/  HADD2.F32 R100, -RZ, R100.H1_H1 ;  /* 0x30000064ff647230 */ /* 0x000fe40000004100 */
[----:B------:R-:W-:Y:S02]  /*49e0*/  HADD2.F32 R10, -RZ, R10.H1_H1 ;  /* 0x3000000aff0a7230 */ /* 0x000fe40000004100 */
[----:B------:R-:W-:Y:S01]  /*49f0*/  FMUL.FTZ R105, R14, R11 ;  /* 0x0000000b0e697220 */ /* 0x000fe20000410000 */
[----:B------:R-:W-:-:S02]  /*4a00*/  HADD2.F32 R9, -RZ, R4.H0_H0 ;  /* 0x20000004ff097230 */ /* 0x000fc40000004100 */
[-C--:B------:R-:W-:Y:S01]  /*4a10*/  FMUL.FTZ R4, R6, R100.reuse ;  /* 0x0000006406047220 */ /* 0x080fe20000410000 */
[C---:B------:R-:W-:Y:S01]  /*4a20*/  FMUL.FTZ R33, R5.reuse, R100 ;  /* 0x0000006405217220 */ /* 0x040fe20000410000 */
[----:B------:R-:W-:Y:S01]  /*4a30*/  FMUL.FTZ R11, R10, R11 ;  /* 0x0000000b0a0b7220 */ /* 0x000fe20000410000 */
[----:B------:R-:W-:Y:S02]  /*4a40*/  IMAD.MOV.U32 R13, RZ, RZ, R35 ;  /* 0x000000ffff0d7224 */ /* 0x000fe400078e0023 */
        /* <DEDUP_REMOVED lines=8> */
[----:B------:R-:W-:-:S07]  /*4ad0*/  F2FP.F16.F32.PACK_AB R14, R14, R33 ;  /* 0x000000210e0e723e */ /* 0x000fce00000000ff */
.L_x_12026:
[----:B------:R-:W-:Y:S05]  /*4ae0*/  BSYNC B2 ;  /* 0x0000000000027941 */ /* 0x000fea0003800000 */
.L_x_12025:
[----:B------:R-:W-:Y:S01]  /*4af0*/  ISETP.GE.AND P4, PT, R101, R96, PT ;  /* 0x000000606500720c */ /* 0x000fe20003f86270 */
[----:B--2---:R4:W-:-:S12]  /*4b00*/  ST.E.128 desc[UR42][R82.64], R8 ;  /* 0x0000000852007985 */ /* 0x0049d8000c101d2a */
[----:B------:R-:W-:-:S05]  /*4b10*/  @!P4 IMAD.WIDE R84, R101, 0x2, R84 ;  /* 0x000000026554c825 */ /* 0x000fca00078e0254 */
[----:B---3--:R4:W-:Y:S02]  /*4b20*/  @!P4 ST.E.128 desc[UR42][R84.64], R12 ;  /* 0x0000000c5400c985 */ /* 0x0089e4000c101d2a */
.L_x_12024:
[----:B------:R-:W-:Y:S05]  /*4b30*/  BSYNC B1 ;  /* 0x0000000000017941 */ /* 0x000fea0003800000 */
.L_x_12023:
[----:B------:R-:W-:-:S03]  /*4b40*/  UMOV UR4, 0xffffffff ;  /* 0xffffffff00047882 */ /* 0x000fc60000000000 */
[----:B------:R-:W-:Y:S05]  /*4b50*/  BRA.DIV UR4, `(.L_x_12027) ;  /* 0x0000025e04bc7947 */ /* 0x000fea000b800000 */
[----:B------:R0:W0:Y:S04]  /*4b60*/  SHFL.IDX PT, R33, R92, 0x1, 0x1c1f ;  /* 0x003c1f005c217f89 */ /* 0x00002800000e0000 */
[----:B----4-:R4:W0:Y:S02]  /*4b70*/  SHFL.IDX PT, R14, R90, 0x1, 0x1c1f ;  /* 0x003c1f005a0e7f89 */ /* 0x01082400000e0000 */
.L_x_12357:
[----:B------:R-:W-:-:S13]  /*4b80*/  ISETP.GE.OR P4, PT, R190, R91, P1 ;  /* 0x0000005bbe00720c */ /* 0x000fda0000f86670 */
[----:B------:R-:W-:Y:S05]  /*4b90*/  @P4 BRA `(.L_x_12008) ;  /* 0x0000000800e04947 */ /* 0x000fea0003800000 */
[----:B------:R-:W-:Y:S01]  /*4ba0*/  SEL R98, R61, R98, !P0 ;  /* 0x000000623d627207 */ /* 0x000fe20004000000 */
[----:B------:R-:W-:Y:S01]  /*4bb0*/  BSSY B1, `(.L_x_12028) ;  /* 0x0000069000017945 */ /* 0x000fe20003800000 */
[C---:B0-----:R-:W-:Y:S02]  /*4bc0*/  LEA R12, P4, R68.reuse, R14, 0x1 ;  /* 0x0000000e440c7211 */ /* 0x041fe400078808ff */
[----:B------:R-:W-:Y:S02]  /*4bd0*/  SHF.R.S32.HI R5, RZ, 0x1f, R98 ;  /* 0x0000001fff057819 */ /* 0x000fe40000011462 */
[----:B------:R-:W-:Y:S02]  /*4be0*/  LEA.HI.X R13, R68, R33, R69, 0x1, P4 ;  /* 0x00000021440d7211 */ /* 0x000fe400020f0c45 */
[----:B------:R-:W-:-:S04]  /*4bf0*/  LEA.HI R98, R5, R98, RZ, 0x4 ;  /* 0x0000006205627211 */ /* 0x000fc800078f20ff */
[----:B------:R-:W-:-:S05]  /*4c00*/  LEA.HI.SX32 R15, R98, R67, 0x1c ;  /* 0x00000043620f7211 */ /* 0x000fca00078fe2ff */
[----:B------:R-:W-:-:S05]  /*4c10*/  IMAD.SHL.U32 R15, R15, 0x8, RZ ;  /* 0x000000080f0f7824 */ /* 0x000fca00078e00ff */
[----:B------:R-:W-:-:S04]  /*4c20*/  LOP3.LUT R5, R205, 0x38, R15, 0xf8, !PT ;  /* 0x00000038cd057812 */ /* 0x000fc800078ef80f */
[----:B------:R-:W-:Y:S01]  /*4c30*/  LOP3.LUT R4, R5, R206, RZ, 0x3c, !PT ;  /* 0x000000ce05047212 */ /* 0x000fe200078e3cff */
[----:B------:R-:W-:-:S04]  /*4c40*/  IMAD R5, R19, 0x1800, R71 ;  /* 0x0000180013057824 */ /* 0x000fc800078e0247 */
[----:B------:R-:W-:Y:S02]  /*4c50*/  IMAD.IADD R4, R207, 0x1, R4 ;  /* 0x00000001cf047824 */ /* 0x000fe400078e0204 */
[----:B------:R-:W-:Y:S02]  /*4c60*/  IMAD R5, R5, 0x2, R148 ;  /* 0x0000000205057824 */ /* 0x000fe400078e0294 */
[----:B------:R-:W-:-:S04]  /*4c70*/  IMAD R7, R19, 0x1800, R4 ;  /* 0x0000180013077824 */ /* 0x000fc800078e0204 */
[----:B------:R-:W-:Y:S02]  /*4c80*/  IMAD R8, R7, 0x2, R148 ;  /* 0x0000000207087824 */ /* 0x000fe400078e0294 */
[----:B------:R-:W0:Y:S04]  /*4c90*/  LDS.128 R4, [R5+0x1c400] ;  /* 0x01c4000005047984 */ /* 0x000e280000000c00 */
[----:B------:R-:W0:Y:S01]  /*4ca0*/  LDS.128 R8, [R8+0x1c400] ;  /* 0x01c4000008087984 */ /* 0x000e220000000c00 */
[----:B------:R-:W-:Y:S05]  /*4cb0*/  @P2 BRA `(.L_x_12029) ;  /* 0x0000000400602947 */ /* 0x000fea0003800000 */
[--C-:B--2---:R-:W-:Y:S01]  /*4cc0*/  SHF.R.U64 R85, R40, 0x10, R41.reuse ;  /* 0x0000001028557819 */ /* 0x104fe20000001229 */
[----:B0-----:R-:W-:Y:S01]  /*4cd0*/  IMAD.MOV.U32 R34, RZ, RZ, R10 ;  /* 0x000000ffff227224 */ /* 0x001fe200078e000a */
[----:B------:R-:W-:Y:S01]  /*4ce0*/  SHF.R.U32.HI R40, RZ, 0x10, R41 ;  /* 0x00000010ff287819 */ /* 0x000fe20000011629 */
[--C-:B------:R-:W-:Y:S01]  /*4cf0*/  HADD2.F32 R10, -RZ, R9.reuse.H0_H0 ;  /* 0x20000009ff0a7230 */ /* 0x100fe20000004100 */
[--C-:B------:R-:W-:Y:S01]  /*4d00*/  SHF.R.U64 R92, R36, 0x10, R37.reuse ;  /* 0x00000010245c7819 */ /* 0x100fe20000001225 */
[----:B------:R-:W-:Y:S01]  /*4d10*/  HADD2.F32 R9, -RZ, R9.H1_H1 ;  /* 0x30000009ff097230 */ /* 0x000fe20000004100 */
[----:B------:R-:W-:Y:S01]  /*4d20*/  SHF.R.U32.HI R36, RZ, 0x10, R37 ;  /* 0x00000010ff247819 */ /* 0x000fe20000011625 */
[----:B------:R-:W-:Y:S01]  /*4d30*/  HADD2.F32 R37, -RZ, R99.H1_H1 ;  /* 0x30000063ff257230 */ /* 0x000fe20000004100 */
[----:B------:R-:W-:Y:S01]  /*4d40*/  MOV R32, R8 ;  /* 0x0000000800207202 */ /* 0x000fe20000000f00 */
[----:B------:R-:W-:Y:S01]  /*4d50*/  IMAD.MOV.U32 R8, RZ, RZ, R6 ;  /* 0x000000ffff087224 */ /* 0x000fe200078e0006 */
[--C-:B----4-:R-:W-:Y:S01]  /*4d60*/  SHF.R.U64 R90, R38, 0x10, R39.reuse ;  /* 0x00000010265a7819 */ /* 0x110fe20000001227 */
[----:B------:R-:W-:Y:S01]  /*4d70*/  HADD2.F32 R6, -RZ, R5.H0_H0 ;  /* 0x20000005ff067230 */ /* 0x000fe20000004100 */
[----:B------:R-:W-:Y:S01]  /*4d80*/  SHF.R.U32.HI R82, RZ, 0x10, R39 ;  /* 0x00000010ff527819 */ /* 0x000fe20000011627 */
[----:B------:R-:W-:-:S02]  /*4d90*/  HADD2.F32 R38, -RZ, R40.H0_H0 ;  /* 0x20000028ff267230 */ /* 0x000fc40000004100 */
[-C--:B------:R-:W-:Y:S01]  /*4da0*/  FMUL.FTZ R39, R10, R37.reuse ;  /* 0x000000250a277220 */ /* 0x080fe20000410000 */
[----:B------:R-:W-:Y:S02]  /*4db0*/  HADD2.F32 R35, -RZ, R95.H1_H1 ;  /* 0x3000005fff237230 */ /* 0x000fe40000004100 */
[----:B------:R-:W-:Y:S01]  /*4dc0*/  FMUL.FTZ R37, R6, R37 ;  /* 0x0000002506257220 */ /* 0x000fe20000410000 */
[----:B------:R-:W-:Y:S02]  /*4dd0*/  HADD2.F32 R5, -RZ, R5.H1_H1 ;  /* 0x30000005ff057230 */ /* 0x000fe40000004100 */
[-C--:B------:R-:W-:Y:S01]  /*4de0*/  FMUL.FTZ R40, R9, R38.reuse ;  /* 0x0000002609287220 */ /* 0x080fe20000410000 */
[----:B------:R-:W-:Y:S01]  /*4df0*/  HADD2.F32 R36, -RZ, R36.H0_H0 ;  /* 0x20000024ff247230 */ /* 0x000fe20000004100 */
[----:B------:R-:W-:Y:S01]  /*4e00*/  SHF.R.U64 R41, R42, 0x10, R43 ;  /* 0x000000102a297819 */ /* 0x000fe2000000122b */
[-C--:B------:R-:W-:Y:S01]  /*4e10*/  FFMA.FTZ R39, R6, R35.reuse, -R39 ;  /* 0x0000002306277223 */ /* 0x080fe20000010827 */
[----:B------:R-:W-:Y:S01]  /*4e20*/  SHF.R.U32.HI R42, RZ, 0x10, R43 ;  /* 0x00000010ff2a7819 */ /* 0x000fe2000001162b */
[C---:B------:R-:W-:Y:S01]  /*4e30*/  FMUL.FTZ R38, R5.reuse, R38 ;  /* 0x0000002605267220 */ /* 0x040fe20000410000 */
[----:B------:R-:W-:Y:S01]  /*4e40*/  FFMA.FTZ R37, R10, R35, R37 ;  /* 0x000000230a257223 */ /* 0x000fe20000010025 */
[----:B------:R-:W-:Y:S01]  /*4e50*/  FFMA.FTZ R40, R5, R36, -R40 ;  /* 0x0000002405287223 */ /* 0x000fe20000010828 */
[----:B------:R-:W-:-:S02]  /*4e60*/  HADD2.F32 R35, -RZ, R97.H1_H1 ;  /* 0x30000061ff237230 */ /* 0x000fc40000004100 */
[----:B------:R-:W-:Y:S01]  /*4e70*/  FFMA.FTZ R38, R9, R36, R38 ;  /* 0x0000002409267223 */ /* 0x000fe20000010026 */
[----:B------:R-:W-:Y:S02]  /*4e80*/  HADD2.F32 R6, -RZ, R11.H0_H0 ;  /* 0x2000000bff067230 */ /* 0x000fe40000004100 */
[----:B------:R-:W-:Y:S02]  /*4e90*/  HADD2.F32 R5, -RZ, R7.H0_H0 ;  /* 0x20000007ff057230 */ /* 0x000fe40000004100 */
[----:B------:R-:W-:Y:S01]  /*4ea0*/  HADD2.F32 R11, -RZ, R11.H1_H1 ;  /* 0x3000000bff0b7230 */ /* 0x000fe20000004100 */
[----:B------:R-:W-:Y:S01]  /*4eb0*/  F2FP.F16.F32.PACK_AB R37, R38, R37 ;  /* 0x000000252625723e */ /* 0x000fe200000000ff */
[----:B------:R-:W-:Y:S02]  /*4ec0*/  HADD2.F32 R36, -RZ, R42.H0_H0 ;  /* 0x2000002aff247230 */ /* 0x000fe40000004100 */
[----:B------:R-:W-:Y:S01]  /*4ed0*/  FMUL.FTZ R42, R6, R35 ;  /* 0x00000023062a7220 */ /* 0x000fe20000410000 */
[----:B------:R-:W-:-:S02]  /*4ee0*/  HADD2.F32 R7, -RZ, R7.H1_H1 ;  /* 0x30000007ff077230 */ /* 0x000fc40000004100 */
[----:B------:R-:W-:Y:S01]  /*4ef0*/  FMUL.FTZ R35, R5, R35 ;  /* 0x0000002305237220 */ /* 0x000fe20000410000 */
[----:B------:R-:W-:Y:S02]  /*4f00*/  HADD2.F32 R9, -RZ, R93.H1_H1 ;  /* 0x3000005dff097230 */ /* 0x000fe40000004100 */
[----:B------:R-:W-:Y:S02]  /*4f10*/  HADD2.F32 R10, -RZ, R82.H0_H0 ;  /* 0x20000052ff0a7230 */ /* 0x000fe40000004100 */
[-C--:B------:R-:W-:Y:S01]  /*4f20*/  FMUL.FTZ R82, R11, R36.reuse ;  /* 0x000000240b527220 */ /* 0x080fe20000410000 */
[----:B---3--:R-:W-:Y:S01]  /*4f30*/  FMUL.FTZ R84, R7, R36 ;  /* 0x0000002407547220 */ /* 0x008fe20000410000 */
[-C--:B------:R-:W-:Y:S01]  /*4f40*/  FFMA.FTZ R36, R6, R9.reuse, R35 ;  /* 0x0000000906247223 */ /* 0x080fe20000010023 */
[----:B------:R-:W-:Y:S01]  /*4f50*/  FFMA.FTZ R42, R5, R9, -R42 ;  /* 0x00000009052a7223 */ /* 0x000fe2000001082a */
[----:B------:R-:W-:Y:S02]  /*4f60*/  HADD2.F32 R6, -RZ, R32.H0_H0 ;  /* 0x20000020ff067230 */ /* 0x000fe40000004100 */
[----:B------:R-:W-:Y:S01]  /*4f70*/  FFMA.FTZ R43, R7, R10, -R82 ;  /* 0x0000000a072b7223 */ /* 0x000fe20000010852 */
[----:B------:R-:W-:-:S02]  /*4f80*/  HADD2.F32 R99, -RZ, R99.H0_H0 ;  /* 0x20000063ff637230 */ /* 0x000fc40000004100 */
[----:B------:R-:W-:Y:S01]  /*4f90*/  FFMA.FTZ R83, R11, R10, R84 ;  /* 0x0000000a0b537223 */ /* 0x000fe20000010054 */
[----:B------:R-:W-:Y:S02]  /*4fa0*/  HADD2.F32 R9, -RZ, R85.H0_H0 ;  /* 0x20000055ff097230 */ /* 0x000fe40000004100 */
[----:B------:R-:W-:Y:S02]  /*4fb0*/  HADD2.F32 R5, -RZ, R4.H0_H0 ;  /* 0x20000004ff057230 */ /* 0x000fe40000004100 */
[-C--:B------:R-:W-:Y:S01]  /*4fc0*/  FMUL.FTZ R10, R6, R99.reuse ;  /* 0x00000063060a7220 */ /* 0x080fe20000410000 */
[----:B------:R-:W-:Y:S01]  /*4fd0*/  HADD2.F32 R32, -RZ, R32.H1_H1 ;  /* 0x30000020ff207230 */ /* 0x000fe20000004100 */
[----:B------:R-:W-:Y:S01]  /*4fe0*/  F2FP.F16.F32.PACK_AB R83, R83, R36 ;  /* 0x000000245353723e */ /* 0x000fe200000000ff */
[----:B------:R-:W-:Y:S02]  /*4ff0*/  HADD2.F32 R4, -RZ, R4.H1_H1 ;  /* 0x30000004ff047230 */ /* 0x000fe40000004100 */
[----:B------:R-:W-:Y:S01]  /*5000*/  FMUL.FTZ R99, R5, R99 ;  /* 0x0000006305637220 */ /* 0x000fe20000410000 */
[----:B------:R-:W-:-:S02]  /*5010*/  HADD2.F32 R95, -RZ, R95.H0_H0 ;  /* 0x2000005fff5f7230 */ /* 0x000fc40000004100 */
[-C--:B------:R-:W-:Y:S01]  /*5020*/  FMUL.FTZ R11, R32, R9.reuse ;  /* 0x00000009200b7220 */ /* 0x080fe20000410000 */
[----:B------:R-:W-:Y:S02]  /*5030*/  HADD2.F32 R7, -RZ, R92.H0_H0 ;  /* 0x2000005cff077230 */ /* 0x000fe40000004100 */
[C---:B------:R-:W-:Y:S01]  /*5040*/  FMUL.FTZ R9, R4.reuse, R9 ;  /* 0x0000000904097220 */ /* 0x040fe20000410000 */
[----:B------:R-:W-:Y:S02]  /*5050*/  HADD2.F32 R97, -RZ, R97.H0_H0 ;  /* 0x20000061ff617230 */ /* 0x000fe40000004100 */
[----:B------:R-:W-:Y:S01]  /*5060*/  FFMA.FTZ R10, R5, R95, -R10 ;  /* 0x0000005f050a7223 */ /* 0x000fe2000001080a */
[----:B------:R-:W-:Y:S02]  /*5070*/  HADD2.F32 R5, -RZ, R34.H0_H0 ;  /* 0x20000022ff057230 */ /* 0x000fe40000004100 */
[-C--:B------:R-:W-:Y:S01]  /*5080*/  FFMA.FTZ R11, R4, R7.reuse, -R11 ;  /* 0x00000007040b7223 */ /* 0x080fe2000001080b */
[----:B------:R-:W-:Y:S01]  /*5090*/  FFMA.FTZ R32, R32, R7, R9 ;  /* 0x0000000720207223 */ /* 0x000fe20000010009 */
[----:B------:R-:W-:-:S02]  /*50a0*/  HADD2.F32 R9, -RZ, R41.H0_H0 ;  /* 0x20000029ff097230 */ /* 0x000fc40000004100 */
[----:B------:R-:W-:Y:S01]  /*50b0*/  FFMA.FTZ R99, R6, R95, R99 ;  /* 0x0000005f06637223 */ /* 0x000fe20000010063 */
[----:B------:R-:W-:Y:S02]  /*50c0*/  HADD2.F32 R4, -RZ, R8.H0_H0 ;  /* 0x20000008ff047230 */ /* 0x000fe40000004100 */
[-C--:B------:R-:W-:Y:S01]  /*50d0*/  FMUL.FTZ R35, R5, R97.reuse ;  /* 0x0000006105237220 */ /* 0x080fe20000410000 */
[----:B------:R-:W-:Y:S02]  /*50e0*/  HADD2.F32 R34, -RZ, R34.H1_H1 ;  /* 0x30000022ff227230 */ /* 0x000fe40000004100 */
        /* <DEDUP_REMOVED lines=14> */
[----:B------:R-:W-:Y:S01]  /*51d0*/  F2FP.F16.F32.PACK_AB R10, R8, R35 ;  /* 0x00000023080a723e */ /* 0x000fe200000000ff */
[----:B------:R-:W-:Y:S01]  /*51e0*/  IMAD.MOV.U32 R8, RZ, RZ, R36 ;  /* 0x000000ffff087224 */ /* 0x000fe200078e0024 */
[----:B------:R-:W-:Y:S01]  /*51f0*/  F2FP.F16.F32.PACK_AB R82, R9, R6 ;  /* 0x000000060952723e */ /* 0x000fe200000000ff */
[----:B------:R-:W-:Y:S01]  /*5200*/  IMAD.MOV.U32 R9, RZ, RZ, R37 ;  /* 0x000000ffff097224 */ /* 0x000fe200078e0025 */
[----:B------:R-:W-:Y:S01]  /*5210*/  F2FP.F16.F32.PACK_AB R7, R43, R42 ;  /* 0x0000002a2b07723e */ /* 0x000fe200000000ff */
[----:B------:R-:W-:-:S02]  /*5220*/  IMAD.MOV.U32 R6, RZ, RZ, R10 ;  /* 0x000000ffff067224 */ /* 0x000fc400078e000a */
[----:B------:R-:W-:-:S07]  /*5230*/  IMAD.MOV.U32 R10, RZ, RZ, R82 ;  /* 0x000000ffff0a7224 */ /* 0x000fce00078e0052 */
.L_x_12029:
[----:B------:R-:W-:Y:S05]  /*5240*/  BSYNC B1 ;  /* 0x0000000000017941 */ /* 0x000fea0003800000 */
.L_x_12028:
[----:B0-----:R0:W-:Y:S01]  /*5250*/  ST.E.128 desc[UR42][R12.64], R4 ;  /* 0x000000040c007985 */ /* 0x0011e2000c101d2a */
[----:B------:R-:W-:Y:S02]  /*5260*/  ISETP.GE.AND P2, PT, R15, R96, PT ;  /* 0x000000600f00720c */ /* 0x000fe40003f46270 */
[----:B------:R-:W-:-:S11]  /*5270*/  MOV R32, R14 ;  /* 0x0000000e00207202 */ /* 0x000fd60000000f00 */
[----:B------:R-:W-:Y:S05]  /*5280*/  @P2 BRA `(.L_x_12008) ;  /* 0x0000000400242947 */ /* 0x000fea0003800000 */
[----:B0-----:R-:W-:-:S05]  /*5290*/  IMAD.WIDE R4, R15, 0x2, R32 ;  /* 0x000000020f047825 */ /* 0x001fca00078e0220 */
[----:B------:R0:W-:Y:S01]  /*52a0*/  ST.E.128 desc[UR42][R4.64], R8 ;  /* 0x0000000804007985 */ /* 0x0001e2000c101d2a */
[----:B------:R-:W-:Y:S05]  /*52b0*/  BRA `(.L_x_12008) ;  /* 0x0000000400187947 */ /* 0x000fea0003800000 */
.L_x_11989:
[----:B------:R-:W-:-:S04]  /*52c0*/  ULOP3.LUT UR4, UR36, 0x1, URZ, 0xfc, !UPT ;  /* 0x0000000124047892 */ /* 0x000fc8000f8efc3f */
[----:B------:R-:W-:-:S06]  /*52d0*/  UISETP.NE.AND UP0, UPT, UR4, 0x3, UPT ;  /* 0x000000030400788c */ /* 0x000fcc000bf05270 */
[----:B------:R-:W-:-:S13]  /*52e0*/  PLOP3.LUT P3, PT, PT, PT, UP0, 0x80, 0x0 ;  /* 0x000000000000781c */ /* 0x000fda0003f6f008 */
[----:B------:R-:W-:Y:S05]  /*52f0*/  @!P3 BRA `(.L_x_12030) ;  /* 0x000000000004b947 */ /* 0x000fea0003800000 */
[----:B------:R-:W-:Y:S01]  /*5300*/  BPT.TRAP 0x1 ;  /* 0x000000040000795c */ /* 0x000fe20000300000 */
.L_x_12030:
[----:B------:R-:W-:Y:S01]  /*5310*/  IMAD R79, R19, 0x8, R148 ;  /* 0x00000008134f7824 */ /* 0x000fe200078e0294 */
[----:B------:R-:W-:Y:S01]  /*5320*/  SHF.L.U32 R94, R154, 0x1f, RZ ;  /* 0x0000001f9a5e7819 */ /* 0x000fe200000006ff */
[----:B------:R-:W-:Y:S01]  /*5330*/  BSSY B1, `(.L_x_12031) ;  /* 0x0000004000017945 */ /* 0x000fe20003800000 */
[----:B------:R-:W-:Y:S02]  /*5340*/  SHF.R.S32.HI R88, RZ, 0x1f, R87 ;  /* 0x0000001fff587819 */ /* 0x000fe40000011457 */
[----:B------:R-:W0:Y:S02]  /*5350*/  SYNCS.PHASECHK.TRANS64.TRYWAIT P2, [R79+URZ+0x22890], R94 ;  /* 0x0228905e4f0075a7 */ /* 0x000e24000804017f */
[----:B0-----:R-:W-:Y:S05]  /*5360*/  @!P2 BRA `(.L_x_12032) ;  /* 0x000002580000a947 */ /* 0x001fea0003800000 */
.L_x_12358:
[----:B------:R-:W-:Y:S05]  /*5370*/  BSYNC B1 ;  /* 0x0000000000017941 */ /* 0x000fea0003800000 */
.L_x_12031:
        /* <DEDUP_REMOVED lines=19> */
[C---:B------:R-:W-:Y:S01]  /*54b0*/  LEA R8, P2, R4.reuse, UR4, 0x1 ;  /* 0x0000000404087c11 */ /* 0x040fe2000f8408ff */
[----:B------:R-:W-:Y:S01]  /*54c0*/  IMAD.IADD R32, R91, 0x1, -R152 ;  /* 0x000000015b207824 */ /* 0x000fe200078e0a98 */
[----:B------:R-:W-:Y:S02]  /*54d0*/  UMOV UR4, 0xffffffff ;  /* 0xffffffff00047882 */ /* 0x000fe40000000000 */
[----:B------:R-:W-:Y:S02]  /*54e0*/  LEA.HI.X R9, R4, UR5, R7, 0x1, P2 ;  /* 0x0000000504097c11 */ /* 0x000fe400090f0c07 */
[----:B------:R-:W-:Y:S01]  /*54f0*/  ISETP.GE.AND P2, PT, R32, 0x1, PT ;  /* 0x000000012000780c */ /* 0x000fe20003f46270 */
[----:B------:R-:W-:-:S12]  /*5500*/  BRA.DIV UR4, `(.L_x_12033) ;  /* 0x0000025604ac7947 */ /* 0x000fd8000b800000 */
[----:B------:R1:W2:Y:S04]  /*5510*/  SHFL.IDX PT, R5, R9, RZ, 0x1c1f ;  /* 0x001c1fff09057589 */ /* 0x0002a800000e0000 */
[----:B------:R1:W3:Y:S02]  /*5520*/  SHFL.IDX PT, R14, R8, RZ, 0x1c1f ;  /* 0x001c1fff080e7589 */ /* 0x0002e400000e0000 */
.L_x_12362:
[----:B------:R-:W-:Y:S04]  /*5530*/  BSSY B1, `(.L_x_12034) ;  /* 0x000000d000017945 */ /* 0x000fe80003800000 */
[----:B------:R-:W-:Y:S05]  /*5540*/  @!P2 BRA `(.L_x_12035) ;  /* 0x00000000002ca947 */ /* 0x000fea0003800000 */
[----:B------:R-:W-:Y:S02]  /*5550*/  ULDC UR4, c[0x0][0x2f4] ;  /* 0x0000bd0000047ab9 */ /* 0x000fe40000000800 */
[----:B------:R-:W-:-:S13]  /*5560*/  ISETP.GE.AND P2, PT, R16, UR4, PT ;  /* 0x0000000410007c0c */ /* 0x000fda000bf46270 */
[----:B---3--:R-:W-:-:S04]  /*5570*/  @!P2 LEA R10, P4, R16, R14, 0x1 ;  /* 0x0000000e100aa211 */ /* 0x008fc800078808ff */
[----:B--2---:R-:W-:Y:S02]  /*5580*/  @!P2 LEA.HI.X R11, R16, R5, R17, 0x1, P4 ;  /* 0x00000005100ba211 */ /* 0x004fe400020f0c11 */
[----:B------:R-:W-:-:S13]  /*5590*/  ISETP.GE.AND P4, PT, R18, UR4, PT ;  /* 0x0000000412007c0c */ /* 0x000fda000bf86270 */
[----:B------:R-:W-:-:S04]  /*55a0*/  @!P4 LEA R14, P5, R18, R14, 0x1 ;  /* 0x0000000e120ec211 */ /* 0x000fc800078a08ff */
[----:B------:R-:W-:Y:S02]  /*55b0*/  @!P4 LEA.HI.X R15, R18, R5, R153, 0x1, P5 ;  /* 0x00000005120fc211 */ /* 0x000fe400028f0c99 */
[----:B------:R-:W2:Y:S04]  /*55c0*/  @!P2 LDS.128 R4, [R95] ;  /* 0x000000005f04a984 */ /* 0x000ea80000000c00 */
[----:B--2---:R-:W-:Y:S04]  /*55d0*/  @!P2 ST.E.128 desc[UR42][R10.64], R4 ;  /* 0x000000040a00a985 */ /* 0x004fe8000c101d2a */
[----:B------:R-:W2:Y:S04]  /*55e0*/  @!P4 LDS.128 R4, [R84] ;  /* 0x000000005404c984 */ /* 0x000ea80000000c00 */
[----:B--2---:R4:W-:Y:S02]  /*55f0*/  @!P4 ST.E.128 desc[UR42][R14.64], R4 ;  /* 0x000000040e00c985 */ /* 0x0049e4000c101d2a */
.L_x_12035:
[----:B------:R-:W-:Y:S05]  /*5600*/  BSYNC B1 ;  /* 0x0000000000017941 */ /* 0x000fea0003800000 */
.L_x_12034:
[----:B------:R-:W-:-:S03]  /*5610*/  UMOV UR4, 0xffffffff ;  /* 0xffffffff00047882 */ /* 0x000fc60000000000 */
[----:B------:R-:W-:Y:S05]  /*5620*/  BRA.DIV UR4, `(.L_x_12036) ;  /* 0x0000025604ac7947 */ /* 0x000fea000b800000 */
[----:B--2-4-:R2:W4:Y:S04]  /*5630*/  SHFL.IDX PT, R5, R9, 0x1, 0x1c1f ;  /* 0x003c1f0009057f89 */ /* 0x01452800000e0000 */
[----:B---3--:R2:W3:Y:S02]  /*5640*/  SHFL.IDX PT, R14, R8, 0x1, 0x1c1f ;  /* 0x003c1f00080e7f89 */ /* 0x0084e400000e0000 */
.L_x_12366:
[----:B------:R-:W-:-:S13]  /*5650*/  ISETP.GE.AND P2, PT, R32, 0x41, PT ;  /* 0x000000412000780c */ /* 0x000fda0003f46270 */
[----:B------:R-:W-:Y:S05]  /*5660*/  @!P2 BRA `(.L_x_12008) ;  /* 0x00000000002ca947 */ /* 0x000fea0003800000 */
[----:B------:R-:W-:Y:S02]  /*5670*/  ULDC UR4, c[0x0][0x2f4] ;  /* 0x0000bd0000047ab9 */ /* 0x000fe40000000800 */
[----:B------:R-:W-:-:S13]  /*5680*/  ISETP.GE.AND P2, PT, R16, UR4, PT ;  /* 0x0000000410007c0c */ /* 0x000fda000bf46270 */
[----:B-123--:R-:W-:-:S04]  /*5690*/  @!P2 LEA R8, P4, R16, R14, 0x1 ;  /* 0x0000000e1008a211 */ /* 0x00efc800078808ff */
[----:B----4-:R-:W-:Y:S02]  /*56a0*/  @!P2 LEA.HI.X R9, R16, R5, R17, 0x1, P4 ;  /* 0x000000051009a211 */ /* 0x010fe400020f0c11 */
[----:B------:R-:W-:-:S13]  /*56b0*/  ISETP.GE.AND P4, PT, R18, UR4, PT ;  /* 0x0000000412007c0c */ /* 0x000fda000bf86270 */
[----:B------:R-:W-:-:S04]  /*56c0*/  @!P4 LEA R14, P5, R18, R14, 0x1 ;  /* 0x0000000e120ec211 */ /* 0x000fc800078a08ff */
[----:B------:R-:W-:Y:S02]  /*56d0*/  @!P4 LEA.HI.X R15, R18, R5, R153, 0x1, P5 ;  /* 0x00000005120fc211 */ /* 0x000fe400028f0c99 */
[----:B------:R-:W1:Y:S04]  /*56e0*/  @!P2 LDS.128 R4, [R95+0x2000] ;  /* 0x002000005f04a984 */ /* 0x000e680000000c00 */
[----:B-1----:R-:W-:Y:S04]  /*56f0*/  @!P2 ST.E.128 desc[UR42][R8.64], R4 ;  /* 0x000000040800a985 */ /* 0x002fe8000c101d2a */
[----:B------:R-:W1:Y:S04]  /*5700*/  @!P4 LDS.128 R4, [R84+0x2000] ;  /* 0x002000005404c984 */ /* 0x000e680000000c00 */
[----:B-1----:R1:W-:Y:S02]  /*5710*/  @!P4 ST.E.128 desc[UR42][R14.64], R4 ;  /* 0x000000040e00c985 */ /* 0x0023e4000c101d2a */
.L_x_12008:
[----:B------:R-:W-:Y:S05]  /*5720*/  BSYNC B0 ;  /* 0x0000000000007941 */ /* 0x000fea0003800000 */
.L_x_11988:
[----:B01--4-:R-:W0:Y:S01]  /*5730*/  S2R R4, SR_TID.X ;  /* 0x0000000000047919 */ /* 0x013e220000002100 */
        /* <DEDUP_REMOVED lines=8> */
[----:B0-----:R-:W-:-:S02]  /*57c0*/  SHF.R.U32.HI R5, RZ, 0x7, R4 ;  /* 0x00000007ff057819 */ /* 0x001fc40000011604 */
[----:B------:R-:W-:-:S03]  /*57d0*/  LOP3.LUT P2, RZ, R4, 0x7f, RZ, 0xc0, !PT ;  /* 0x0000007f04ff7812 */ /* 0x000fc6000784c0ff */
[----:B--2---:R-:W-:-:S10]  /*57e0*/  VIADD R8, R5, 0x8 ;  /* 0x0000000805087836 */ /* 0x004fd40000000000 */
[----:B------:R-:W-:-:S05]  /*57f0*/  @!P2 VIADD R4, R79, 0x228a0 ;  /* 0x000228a04f04a836 */ /* 0x000fca0000000000 */
[----:B------:R-:W-:Y:S01]  /*5800*/  @!P2 PRMT R4, RZ, 0x654, R4 ;  /* 0x00000654ff04a816 */ /* 0x000fe20000000004 */
[----:B-1----:R0:W-:Y:S06]  /*5810*/  BAR.SYNC.DEFER_BLOCKING R8, 0x80 ;  /* 0x000200080000751d */ /* 0x0021ec0000010000 */
[----:B------:R0:W-:Y:S01]  /*5820*/  @!P2 SYNCS.ARRIVE.TRANS64.RED.A1T0 RZ, [R4+URZ], RZ ;  /* 0x000000ff04ffa9a7 */ /* 0x0001e2000810043f */
[----:B------:R-:W-:Y:S05]  /*5830*/  @!P3 BRA `(.L_x_12038) ;  /* 0x000000000004b947 */ /* 0x000fea0003800000 */
[----:B------:R-:W-:Y:S01]  /*5840*/  BPT.TRAP 0x1 ;  /* 0x000000040000795c */ /* 0x000fe20000300000 */
.L_x_12038:
[----:B------:R-:W-:Y:S05]  /*5850*/  BSYNC B0 ;  /* 0x0000000000007941 */ /* 0x000fea0003800000 */
.L_x_12037:
[----:B------:R-:W1:Y:S01]  /*5860*/  SYNCS.PHASECHK.TRANS64.TRYWAIT P3, [R79+URZ+0x228b0], R94 ;  /* 0x0228b05e4f0075a7 */ /* 0x000e62000806017f */
[----:B------:R-:W-:Y:S04]  /*5870*/  BSSY B0, `(.L_x_12039) ;  /* 0x0000002000007945 */ /* 0x000fe80003800000 */
[----:B-1----:R-:W-:Y:S05]  /*5880*/  @!P3 BRA `(.L_x_12040) ;  /* 0x00000254005cb947 */ /* 0x002fea0003800000 */
.L_x_12367:
[----:B------:R-:W-:Y:S05]  /*5890*/  BSYNC B0 ;  /* 0x0000000000007941 */ /* 0x000fea0003800000 */
.L_x_12039:
[----:B------:R-:W-:Y:S01]  /*58a0*/  ULDC.64 UR4, c[0x0][0x328] ;  /* 0x0000ca0000047ab9 */ /* 0x000fe20000000a00 */
[----:B------:R-:W-:Y:S01]  /*58b0*/  IMAD.IADD R91, R91, 0x1, -R152 ;  /* 0x000000015b5b7824 */ /* 0x000fe200078e0a98 */
        /* <DEDUP_REMOVED lines=24> */
[----:B------:R0:W4:Y:S08]  /*5a40*/  SHFL.IDX PT, R38, R37, RZ, 0x1c1f ;  /* 0x001c1fff25267589 */ /* 0x00013000000e0000 */
[----:B0-----:R-:W-:Y:S05]  /*5a50*/  @!P3 BRA `(.L_x_12042) ;  /* 0x0000000000a4b947 */ /* 0x001fea0003800000 */
[----:B------:R-:W-:Y:S02]  /*5a60*/  ISETP.NE.AND P5, PT, R72, RZ, PT ;  /* 0x000000ff4800720c */ /* 0x000fe40003fa5270 */
[----:B------:R-:W-:Y:S02]  /*5a70*/  ISETP.NE.AND P4, PT, R73, RZ, PT ;  /* 0x000000ff4900720c */ /* 0x000fe40003f85270 */
[----:B------:R-:W-:-:S09]  /*5a80*/  PRMT R9, R53, 0x8880, RZ ;  /* 0x0000888035097816 */ /* 0x000fd200000000ff */
[----:B------:R-:W0:Y:S01]  /*5a90*/  @P5 LDS.128 R4, [R40] ;  /* 0x0000000028045984 */ /* 0x000e220000000c00 */
[----:B--2---:R-:W-:-:S04]  /*5aa0*/  @P5 LEA R10, P3, R16, R39, 0x1 ;  /* 0x00000027100a5211 */ /* 0x004fc800078608ff */
[----:B----4-:R-:W-:Y:S02]  /*5ab0*/  @P5 LEA.HI.X R11, R16, R38, R17, 0x1, P3 ;  /* 0x00000026100b5211 */ /* 0x010fe400018f0c11 */
[----:B------:R-:W-:-:S04]  /*5ac0*/  @P4 LEA R34, P3, R18, R39, 0x1 ;  /* 0x0000002712224211 */ /* 0x000fc800078608ff */
[----:B------:R-:W-:Y:S02]  /*5ad0*/  @P4 LEA.HI.X R35, R18, R38, R153, 0x1, P3 ;  /* 0x0000002612234211 */ /* 0x000fe400018f0c99 */
[----:B------:R-:W-:-:S13]  /*5ae0*/  ISETP.NE.AND P3, PT, R74, RZ, PT ;  /* 0x000000ff4a00720c */ /* 0x000fda0003f65270 */
[----:B------:R-:W-:-:S04]  /*5af0*/  @P3 LEA R12, P6, R167, R39, 0x1 ;  /* 0x00000027a70c3211 */ /* 0x000fc800078c08ff */
[----:B------:R-:W-:Y:S01]  /*5b00*/  @P3 LEA.HI.X R13, R167, R38, R197, 0x1, P6 ;  /* 0x00000026a70d3211 */ /* 0x000fe200030f0cc5 */
[----:B0-----:R-:W-:Y:S01]  /*5b10*/  @P5 ST.E.128 desc[UR42][R10.64], R4 ;  /* 0x000000040a005985 */ /* 0x001fe2000c101d2a */
[----:B------:R-:W-:-:S03]  /*5b20*/  ISETP.NE.AND P5, PT, R75, RZ, PT ;  /* 0x000000ff4b00720c */ /* 0x000fc60003fa5270 */
[----:B------:R-:W0:Y:S10]  /*5b30*/  @P4 LDS.128 R4, [R41] ;  /* 0x0000000029044984 */ /* 0x000e340000000c00 */
[----:B---3--:R-:W-:-:S04]  /*5b40*/  @P5 LEA R14, P6, R166, R39, 0x1 ;  /* 0x00000027a60e5211 */ /* 0x008fc800078c08ff */
[----:B------:R-:W-:Y:S01]  /*5b50*/  @P5 LEA.HI.X R15, R166, R38, R196, 0x1, P6 ;  /* 0x00000026a60f5211 */ /* 0x000fe200030f0cc4 */
[----:B0-----:R-:W-:Y:S01]  /*5b60*/  @P4 ST.E.128 desc[UR42][R34.64], R4 ;  /* 0x0000000422004985 */ /* 0x001fe2000c101d2a */
[----:B------:R-:W-:-:S03]  /*5b70*/  ISETP.NE.AND P4, PT, R76, RZ, PT ;  /* 0x000000ff4c00720c */ /* 0x000fc60003f85270 */
[----:B------:R-:W0:Y:S10]  /*5b80*/  @P3 LDS.128 R4, [R40+0x3000] ;  /* 0x0030000028043984 */ /* 0x000e340000000c00 */
[----:B------:R-:W-:-:S04]  /*5b90*/  @P4 LEA R32, P6, R165, R39, 0x1 ;  /* 0x00000027a5204211 */ /* 0x000fc800078c08ff */
        /* <DEDUP_REMOVED lines=12> */
[----:B------:R-:W-:-:S03]  /*5c60*/  ISETP.GT.AND P4, PT, R9, -0x1, PT ;  /* 0xffffffff0900780c */ /* 0x000fc60003f84270 */
[----:B------:R-:W0:Y:S10]  /*5c70*/  @P3 LDS.128 R4, [R41+0x6000] ;  /* 0x0060000029043984 */ /* 0x000e340000000c00 */
[----:B------:R-:W-:-:S04]  /*5c80*/  @!P4 LEA R12, P6, R188, R39, 0x1 ;  /* 0x00000027bc0cc211 */ /* 0x000fc800078c08ff */
[----:B------:R-:W-:Y:S01]  /*5c90*/  @!P4 LEA.HI.X R13, R188, R38, R191, 0x1, P6 ;  /* 0x00000026bc0dc211 */ /* 0x000fe200030f0cbf */
[----:B0-----:R-:W-:Y:S04]  /*5ca0*/  @P3 ST.E.128 desc[UR42][R10.64], R4 ;  /* 0x000000040a003985 */ /* 0x001fe8000c101d2a */
[----:B------:R-:W0:Y:S04]  /*5cb0*/  @P5 LDS.128 R4, [R40+0x9000] ;  /* 0x0090000028045984 */ /* 0x000e280000000c00 */
[----:B0-----:R-:W-:Y:S04]  /*5cc0*/  @P5 ST.E.128 desc[UR42][R34.64], R4 ;  /* 0x0000000422005985 */ /* 0x001fe8000c101d2a */
[----:B------:R-:W0:Y:S04]  /*5cd0*/  @!P4 LDS.128 R4, [R41+0x9000] ;  /* 0x009000002904c984 */ /* 0x000e280000000c00 */
[----:B0-----:R0:W-:Y:S02]  /*5ce0*/  @!P4 ST.E.128 desc[UR42][R12.64], R4 ;  /* 0x000000040c00c985 */ /* 0x0011e4000c101d2a */
.L_x_12042:
[----:B------:R-:W-:Y:S05]  /*5cf0*/  BSYNC B0 ;  /* 0x0000000000007941 */ /* 0x000fea0003800000 */
.L_x_12041:
[----:B------:R-:W-:Y:S01]  /*5d00*/  ISETP.GE.AND P3, PT, R91, 0x41, PT ;  /* 0x000000415b00780c */ /* 0x000fe20003f66270 */
[----:B----4-:R4:W0:Y:S01]  /*5d10*/  SHFL.IDX PT, R38, R37, 0x1, 0x1c1f ;  /* 0x003c1f0025267f89 */ /* 0x01082200000e0000 */
[----:B------:R-:W-:Y:S03]  /*5d20*/  BSSY B0, `(.L_x_12043) ;  /* 0x000002c000007945 */ /* 0x000fe60003800000 */
[----:B------:R4:W0:Y:S08]  /*5d30*/  SHFL.IDX PT, R9, R36, 0x1, 0x1c1f ;  /* 0x003c1f0024097f89 */ /* 0x00083000000e0000 */
[----:B----4-:R-:W-:Y:S05]  /*5d40*/  @!P3 BRA `(.L_x_12044) ;  /* 0x0000000000a4b947 */ /* 0x010fea0003800000 */
[----:B------:R-:W-:Y:S02]  /*5d50*/  ISETP.NE.AND P5, PT, R72, RZ, PT ;  /* 0x000000ff4800720c */ /* 0x000fe40003fa5270 */
[----:B------:R-:W-:-:S11]  /*5d60*/  ISETP.NE.AND P4, PT, R73, RZ, PT ;  /* 0x000000ff4900720c */ /* 0x000fd60003f85270 */
[----:B0-----:R-:W0:Y:S01]  /*5d70*/  @P5 LDS.128 R4, [R40+0x2000] ;  /* 0x0020000028045984 */ /* 0x001e220000000c00 */
[----:B------:R-:W-:-:S04]  /*5d80*/  @P5 LEA R32, P3, R16, R9, 0x1 ;  /* 0x0000000910205211 */ /* 0x000fc800078608ff */
[----:B------:R-:W-:Y:S02]  /*5d90*/  @P5 LEA.HI.X R33, R16, R38, R17, 0x1, P3 ;  /* 0x0000002610215211 */ /* 0x000fe400018f0c11 */
[----:B------:R-:W-:-:S04]  /*5da0*/  @P4 LEA R34, P3, R18, R9, 0x1 ;  /* 0x0000000912224211 */ /* 0x000fc800078608ff */
[----:B------:R-:W-:Y:S02]  /*5db0*/  @P4 LEA.HI.X R35, R18, R38, R153, 0x1, P3 ;  /* 0x0000002612234211 */ /* 0x000fe400018f0c99 */
[----:B------:R-:W-:-:S13]  /*5dc0*/  ISETP.NE.AND P3, PT, R74, RZ, PT ;  /* 0x000000ff4a00720c */ /* 0x000fda0003f65270 */
        /* <DEDUP_REMOVED lines=10> */
[----:B---3--:R-:W-:-:S04]  /*5e70*/  @P4 LEA R14, P6, R165, R9, 0x1 ;  /* 0x00000009a50e4211 */ /* 0x008fc800078c08ff */
[----:B------:R-:W-:Y:S01]  /*5e80*/  @P4 LEA.HI.X R15, R165, R38, R195, 0x1, P6 ;  /* 0x00000026a50f4211 */ /* 0x000fe200030f0cc3 */
[----:B0-----:R0:W-:Y:S01]  /*5e90*/  @P3 ST.E.128 desc[UR42][R10.64], R4 ;  /* 0x000000040a003985 */ /* 0x0011e2000c101d2a */
[----:B------:R-:W-:-:S03]  /*5ea0*/  ISETP.NE.AND P3, PT, R77, RZ, PT ;  /* 0x000000ff4d00720c */ /* 0x000fc60003f65270 */
[----:B------:R-:W3:Y:S10]  /*5eb0*/  @P5 LDS.128 R4, [R41+0x5000] ;  /* 0x0050000029045984 */ /* 0x000ef40000000c00 */
[----:B------:R-:W-:-:S04]  /*5ec0*/  @P3 LEA R32, P6, R164, R9, 0x1 ;  /* 0x00000009a4203211 */ /* 0x000fc800078c08ff */
[----:B------:R-:W-:Y:S02]  /*5ed0*/  @P3 LEA.HI.X R33, R164, R38, R194, 0x1, P6 ;  /* 0x00000026a4213211 */ /* 0x000fe400030f0cc2 */
[----:B0-----:R-:W-:Y:S01]  /*5ee0*/  PRMT R10, R53, 0x8880, RZ ;  /* 0x00008880350a7816 */ /* 0x001fe200000000ff */
[----:B---3--:R-:W-:Y:S01]  /*5ef0*/  @P5 ST.E.128 desc[UR42][R12.64], R4 ;  /* 0x000000040c005985 */ /* 0x008fe2000c101d2a */
        /* <DEDUP_REMOVED lines=14> */
.L_x_12044:
[----:B------:R-:W-:Y:S05]  /*5fe0*/  BSYNC B0 ;  /* 0x0000000000007941 */ /* 0x000fea0003800000 */
.L_x_12043:
        /* <DEDUP_REMOVED lines=8> */
[----:B------:R-:W-:-:S03]  /*6070*/  ISETP.NE.AND P3, PT, R81, RZ, PT ;  /* 0x000000ff5100720c */ /* 0x000fc60003f65270 */
[----:B------:R-:W-:Y:S02]  /*6080*/  @!P2 PRMT R79, RZ, 0x654, R79 ;  /* 0x00000654ff4fa816 */ /* 0x000fe4000000004f */
[----:B------:R-:W-:Y:S02]  /*6090*/  IADD3 R19, R19, 0x1, RZ ;  /* 0x0000000113137810 */ /* 0x000fe40007ffe0ff */
[----:B------:R1:W-:Y:S02]  /*60a0*/  @!P2 SYNCS.ARRIVE.TRANS64.RED.A1T0 RZ, [R79+URZ], RZ ;  /* 0x000000ff4fffa9a7 */ /* 0x0003e4000810043f */
        /* <DEDUP_REMOVED lines=9> */
[----:B------:R-:W-:Y:S05]  /*6140*/  @!P3 WARPSYNC.ALL ;  /* 0x000000000000b948 */ /* 0x000fea0003800000 */
[----:B------:R-:W-:Y:S06]  /*6150*/  @!P3 BAR.ARV 0x9, 0x100 ;  /* 0x024400000000bb1d */ /* 0x000fec0000002000 */
.L_x_11983:
[----:B------:R-:W0:Y:S01]  /*6160*/  S2R R3, SR_SWINHI ;  /* 0x0000000000037919 */ /* 0x000e220000002f00 */
[----:B------:R-:W1:Y:S01]  /*6170*/  LDC R13, c[0x0][0x448] ;  /* 0x00011200ff0d7b82 */ /* 0x000e620000000800 */
[----:B---3--:R-:W-:Y:S01]  /*6180*/  IMAD.U32 R14, RZ, RZ, UR36 ;  /* 0x00000024ff0e7e24 */ /* 0x008fe2000f8e00ff */
[----:B------:R-:W-:Y:S01]  /*6190*/  MOV R72, UR44 ;  /* 0x0000002c00487c02 */ /* 0x000fe20008000f00 */
[----:B------:R-:W-:Y:S01]  /*61a0*/  IMAD.MOV.U32 R15, RZ, RZ, 0x80 ;  /* 0x00000080ff0f7424 */ /* 0x000fe200078e00ff */
[----:B------:R-:W-:Y:S01]  /*61b0*/  STL [R1+0x50], R125 ;  /* 0x0000507d01007387 */ /* 0x000fe20000100800 */
[----:B------:R-:W-:Y:S01]  /*61c0*/  IMAD.MOV.U32 R26, RZ, RZ, 0x100 ;  /* 0x00000100ff1a7424 */ /* 0x000fe200078e00ff */
[----:B------:R-:W-:Y:S01]  /*61d0*/  IADD3 R72, P5, R72, 0x50, RZ ;  /* 0x0000005048487810 */ /* 0x000fe20007fbe0ff */
[----:B------:R-:W-:Y:S01]  /*61e0*/  IMAD.U32 R24, RZ, RZ, UR36 ;  /* 0x00000024ff187e24 */ /* 0x000fe2000f8e00ff */
[----:B------:R-:W3:Y:S01]  /*61f0*/  LDC R12, c[0x0][0x988] ;  /* 0x00026200ff0c7b82 */ /* 0x000ee20000000800 */
[----:B------:R-:W-:Y:S01]  /*6200*/  IMAD.MOV.U32 R25, RZ, RZ, 0x80 ;  /* 0x00000080ff197424 */ /* 0x000fe200078e00ff */
[----:B------:R-:W-:Y:S01]  /*6210*/  STL.64 [R1+0x28], R14 ;  /* 0x0000280e01007387 */ /* 0x000fe20000100a00 */
[----:B------:R-:W-:-:S02]  /*6220*/  IMAD.U32 R36, RZ, RZ, UR44 ;  /* 0x0000002cff247e24 */ /* 0x000fc4000f8e00ff */
[----:B------:R-:W-:Y:S01]  /*6230*/  IMAD.U32 R35, RZ, RZ, UR44 ;  /* 0x0000002cff237e24 */ /* 0x000fe2000f8e00ff */
[----:B------:R-:W-:Y:S01]  /*6240*/  STL.64 [R1+0x30], R26 ;  /* 0x0000301a01007387 */ /* 0x000fe20000100a00 */
[----:B------:R-:W-:-:S03]  /*6250*/  IMAD.U32 R33, RZ, RZ, UR44 ;  /* 0x0000002cff217e24 */ /* 0x000fc6000f8e00ff */
[----:B------:R-:W-:Y:S04]  /*6260*/  STL.128 [R1], R24 ;  /* 0x0000001801007387 */ /* 0x000fe80000100c00 */
[----:B------:R-:W-:Y:S04]  /*6270*/  STL.128 [R1+0x1d0], RZ ;  /* 0x0001d0ff01007387 */ /* 0x000fe80000100c00 */
[----:B------:R-:W-:Y:S04]  /*6280*/  STL.128 [R1+0x1e0], RZ ;  /* 0x0001e0ff01007387 */ /* 0x000fe80000100c00 */
[----:B------:R-:W-:Y:S01]  /*6290*/  STL.128 [R1+0x200], RZ ;  /* 0x000200ff01007387 */ /* 0x000fe20000100c00 */
[----:B------:R-:W-:-:S02]  /*62a0*/  MOV R4, R148 ;  /* 0x0000009400047202 */ /* 0x000fc40000000f00 */
[----:B0-----:R-:W-:Y:S01]  /*62b0*/  MOV R5, R3 ;  /* 0x0000000300057202 */ /* 0x001fe20000000f00 */
[----:B---3--:R-:W-:Y:S01]  /*62c0*/  STL [R1+0x1f0], R12 ;  /* 0x0001f00c01007387 */ /* 0x008fe20000100800 */
[C---:B------:R-:W-:Y:S02]  /*62d0*/  IADD3 R8, P1, R4.reuse, 0x22830, RZ ;  /* 0x0002283004087810 */ /* 0x040fe40007f3e0ff */
[C---:B------:R-:W-:Y:S01]  /*62e0*/  IADD3 R0, P3, R4.reuse, 0x22850, RZ ;  /* 0x0002285004007810 */ /* 0x040fe20007f7e0ff */
[----:B------:R-:W-:Y:S01]  /*62f0*/  STL.128 [R1+0x210], RZ ;  /* 0x000210ff01007387 */ /* 0x000fe20000100c00 */
[----:B------:R-:W-:Y:S02]  /*6300*/  IADD3.X R9, RZ, R5, RZ, P1, !PT ;  /* 0x00000005ff097210 */ /* 0x000fe40000ffe4ff */
[----:B-1----:R-:W-:Y:S01]  /*6310*/  ISETP.NE.AND P1, PT, R13, 0x1, PT ;  /* 0x000000010d00780c */ /* 0x002fe20003f25270 */
[--C-:B------:R-:W-:Y:S01]  /*6320*/  IMAD.X R3, RZ, RZ, R5.reuse, P3 ;  /* 0x000000ffff037224 */ /* 0x100fe200018e0605 */
[C---:B------:R-:W-:Y:S01]  /*6330*/  IADD3 R6, P4, R4.reuse, 0x22860, RZ ;  /* 0x0002286004067810 */ /* 0x040fe20007f9e0ff */
[----:B------:R-:W-:Y:S01]  /*6340*/  STL.64 [R1+0x18], R8 ;  /* 0x0000180801007387 */ /* 0x000fe20000100a00 */
[----:B------:R-:W-:Y:S01]  /*6350*/  IADD3 R10, P2, R4, 0x22840, RZ ;  /* 0x00022840040a7810 */ /* 0x000fe20007f5e0ff */
[----:B------:R-:W-:Y:S01]  /*6360*/  IMAD.MOV.U32 R4, RZ, RZ, R0 ;  /* 0x000000ffff047224 */ /* 0x000fe200078e0000 */
[----:B------:R-:W-:Y:S01]  /*6370*/  IADD3 R35, P3, R35, 0x200, RZ ;  /* 0x0000020023237810 */ /* 0x000fe20007f7e0ff */
[--C-:B------:R-:W-:Y:S01]  /*6380*/  IMAD.X R7, RZ, RZ, R5.reuse, P4 ;  /* 0x000000ffff077224 */ /* 0x100fe200020e0605 */
[----:B------:R-:W-:Y:S01]  /*6390*/  STL.128 [R1+0x220], RZ ;  /* 0x000220ff01007387 */ /* 0x000fe20000100c00 */
[----:B------:R-:W-:Y:S01]  /*63a0*/  IMAD.X R11, RZ, RZ, R5, P2 ;  /* 0x000000ffff0b7224 */ /* 0x000fe200010e0605 */
[----:B------:R-:W-:Y:S01]  /*63b0*/  IADD3 R36, P2, R36, 0x1d0, RZ ;  /* 0x000001d024247810 */ /* 0x000fe20007f5e0ff */
[----:B------:R-:W-:Y:S01]  /*63c0*/  IMAD.MOV.U32 R5, RZ, RZ, R3 ;  /* 0x000000ffff057224 */ /* 0x000fe200078e0003 */
[----:B------:R-:W-:Y:S01]  /*63d0*/  STL.128 [R1+0x230], RZ ;  /* 0x000230ff01007387 */ /* 0x000fe20000100c00 */
[----:B------:R-:W0:Y:S01]  /*63e0*/  @P1 LDC R0, c[0x0][0x44c] ;  /* 0x00011300ff001b82 */ /* 0x000e220000000800 */
[----:B------:R-:W-:Y:S01]  /*63f0*/  VIADD R3, R208, 0x7f ;  /* 0x0000007fd0037836 */ /* 0x000fe20000000000 */
[----:B------:R-:W-:Y:S01]  /*6400*/  IADD3 R33, P4, R33, 0x28, RZ ;  /* 0x0000002821217810 */ /* 0x000fe20007f9e0ff */
[----:B------:R1:W-:Y:S04]  /*6410*/  STL.128 [R1+0x40], R4 ;  /* 0x0000400401007387 */ /* 0x0003e80000100c00 */
[----:B------:R3:W-:Y:S04]  /*6420*/  STL.64 [R1+0x20], R10 ;  /* 0x0000200a01007387 */ /* 0x0007e80000100a00 */
[----:B------:R3:W-:Y:S04]  /*6430*/  STL.128 [R1+0x240], RZ ;  /* 0x000240ff01007387 */ /* 0x0007e80000100c00 */
[----:B------:R3:W-:Y:S01]  /*6440*/  STL.128 [R1+0x250], RZ ;  /* 0x000250ff01007387 */ /* 0x0007e20000100c00 */
[----:B-1----:R-:W1:Y:S03]  /*6450*/  @P1 LDC R5, c[0x0][0x450] ;  /* 0x00011400ff051b82 */ /* 0x002e660000000800 */
[----:B------:R3:W-:Y:S04]  /*6460*/  STL.128 [R1+0x260], RZ ;  /* 0x000260ff01007387 */ /* 0x0007e80000100c00 */
[----:B------:R3:W-:Y:S01]  /*6470*/  STL.128 [R1+0x270], RZ ;  /* 0x000270ff01007387 */ /* 0x0007e20000100c00 */
[----:B0-----:R-:W-:Y:S01]  /*6480*/  @P1 IMAD.HI.U32 R0, R3, R0, RZ ;  /* 0x0000000003001227 */ /* 0x001fe200078e00ff */
[----:B------:R-:W0:Y:S02]  /*6490*/  LDC.64 R6, c[0x0][0x9e0] ;  /* 0x00027800ff067b82 */ /* 0x000e240000000a00 */
[----:B------:R3:W-:Y:S04]  /*64a0*/  STL.128 [R1+0x280], RZ ;  /* 0x000280ff01007387 */ /* 0x0007e80000100c00 */
[----:B------:R3:W-:Y:S04]  /*64b0*/  STL.128 [R1+0x290], RZ ;  /* 0x000290ff01007387 */ /* 0x0007e80000100c00 */
[----:B------:R3:W-:Y:S04]  /*64c0*/  STL.128 [R1+0x2a0], RZ ;  /* 0x0002a0ff01007387 */ /* 0x0007e80000100c00 */
[----:B------:R3:W-:Y:S01]  /*64d0*/  STL.128 [R1+0x2b0], RZ ;  /* 0x0002b0ff01007387 */ /* 0x0007e20000100c00 */
[----:B-1----:R-:W-:-:S03]  /*64e0*/  @P1 SHF.R.U32.HI R3, RZ, R5, R0 ;  /* 0x00000005ff031219 */ /* 0x002fc60000011600 */
[----:B------:R3:W-:Y:S04]  /*64f0*/  STL.128 [R1+0x2c0], RZ ;  /* 0x0002c0ff01007387 */ /* 0x0007e80000100c00 */
[----:B------:R3:W-:Y:S01]  /*6500*/  STL.128 [R1+0x2d0], RZ ;  /* 0x0002d0ff01007387 */ /* 0x0007e20000100c00 */
[----:B0-----:R-:W-:-:S03]  /*6510*/  ISETP.GE.AND P6, PT, R7, 0x1, PT ;  /* 0x000000010700780c */ /* 0x001fc60003fc6270 */
        /* <DEDUP_REMOVED lines=21> */
[----:B------:R-:W0:Y:S01]  /*6670*/  FENCE.VIEW.ASYNC.G ;  /* 0x00000000000073c6 */ /* 0x000e220000000100 */
[----:B------:R-:W-:Y:S05]  /*6680*/  WARPSYNC.ALL ;  /* 0x0000000000007948 */ /* 0x000fea0003800000 */
[----:B0-----:R-:W-:Y:S06]  /*6690*/  BAR.ARV 0xc, 0x180 ;  /* 0x0306000000007b1d */ /* 0x001fec0000002000 */
.L_x_12046:
[----:B------:R-:W-:Y:S02]  /*66a0*/  IMAD.IADD R3, R192, 0x1, R3 ;  /* 0x00000001c0037824 */ /* 0x000fe400078e0203 */
[----:B------:R-:W-:Y:S02]  /*66b0*/  IMAD.X R47, RZ, RZ, UR45, P2 ;  /* 0x0000002dff2f7e24 */ /* 0x000fe400090e06ff */
[----:B------:R-:W-:Y:S02]  /*66c0*/  IMAD.X R44, RZ, RZ, UR45, P3 ;  /* 0x0000002dff2c7e24 */ /* 0x000fe400098e06ff */
[----:B------:R-:W-:Y:S02]  /*66d0*/  IMAD.X R42, RZ, RZ, UR45, P4 ;  /* 0x0000002dff2a7e24 */ /* 0x000fe4000a0e06ff */
[----:B------:R-:W-:Y:S02]  /*66e0*/  IMAD.X R73, RZ, RZ, UR45, P5 ;  /* 0x0000002dff497e24 */ /* 0x000fe4000a8e06ff */
[----:B------:R-:W-:Y:S01]  /*66f0*/  IMAD.IADD R6, R3, 0x1, R6 ;  /* 0x0000000103067824 */ /* 0x000fe200078e0206 */
[----:B------:R-:W-:Y:S06]  /*6700*/  @!P6 BRA `(.L_x_12047) ;  /* 0x000000000048e947 */ /* 0x000fec0003800000 */
[C---:B------:R-:W-:Y:S01]  /*6710*/  ISETP.GT.AND P0, PT, R3.reuse, RZ, PT ;  /* 0x000000ff0300720c */ /* 0x040fe20003f04270 */
[----:B------:R-:W-:Y:S01]  /*6720*/  BSSY B0, `(.L_x_12048) ;  /* 0x000000e000007945 */ /* 0x000fe20003800000 */
[----:B------:R-:W-:-:S11]  /*6730*/  VIADD R0, R3, 0xffffffff ;  /* 0xffffffff03007836 */ /* 0x000fd60000000000 */
[----:B------:R-:W-:Y:S05]  /*6740*/  @P0 BRA `(.L_x_12049) ;  /* 0x00000000001c0947 */ /* 0x000fea0003800000 */
[----:B------:R-:W-:Y:S02]  /*6750*/  ISETP.NE.AND P0, PT, R7, 0x1, PT ;  /* 0x000000010700780c */ /* 0x000fe40003f05270 */
[----:B------:R-:W-:-:S11]  /*6760*/  IADD3 R3, -R3, RZ, RZ ;  /* 0x000000ff03037210 */ /* 0x000fd60007ffe1ff */
[----:B------:R-:W0:Y:S02]  /*6770*/  @P0 LDC.64 R4, c[0x0][0x9e8] ;  /* 0x00027a00ff040b82 */ /* 0x000e240000000a00 */
[----:B0-----:R-:W-:-:S05]  /*6780*/  @P0 IMAD.HI.U32 R0, R3, R4, RZ ;  /* 0x0000000403000227 */ /* 0x001fca00078e00ff */
[----:B------:R-:W-:-:S04]  /*6790*/  @P0 SHF.R.U32.HI R3, RZ, R5, R0 ;  /* 0x00000005ff030219 */ /* 0x000fc80000011600 */
[----:B------:R-:W-:Y:S01]  /*67a0*/  LOP3.LUT R0, RZ, R3, RZ, 0x33, !PT ;  /* 0x00000003ff007212 */ /* 0x000fe200078e33ff */
[----:B------:R-:W-:Y:S06]  /*67b0*/  BRA `(.L_x_12050) ;  /* 0x0000000000107947 */ /* 0x000fec0003800000 */
.L_x_12049:
[----:B------:R-:W-:-:S13]  /*67c0*/  ISETP.NE.AND P0, PT, R7, 0x1, PT ;  /* 0x000000010700780c */ /* 0x000fda0003f05270 */
[----:B------:R-:W0:Y:S02]  /*67d0*/  @P0 LDC.64 R4, c[0x0][0x9e8] ;  /* 0x00027a00ff040b82 */ /* 0x000e240000000a00 */
[----:B0-----:R-:W-:-:S05]  /*67e0*/  @P0 IMAD.HI.U32 R4, R0, R4, RZ ;  /* 0x0000000400040227 */ /* 0x001fca00078e00ff */
[----:B------:R-:W-:-:S07]  /*67f0*/  @P0 SHF.R.U32.HI R0, RZ, R5, R4 ;  /* 0x00000005ff000219 */ /* 0x000fce0000011604 */
.L_x_12050:
[----:B------:R-:W-:Y:S05]  /*6800*/  BSYNC B0 ;  /* 0x0000000000007941 */ /* 0x000fea0003800000 */
.L_x_12048:
[----:B------:R-:W-:-:S05]  /*6810*/  IMAD R3, R0, R7, R7 ;  /* 0x0000000700037224 */ /* 0x000fca00078e0207 */
[----:B------:R-:W-:-:S07]  /*6820*/  VIMNMX R6, R6, R3, PT ;  /* 0x0000000306067248 */ /* 0x000fce0003fe0100 */
.L_x_12047:
[----:B------:R-:W0:Y:S01]  /*6830*/  @P1 LDC R3, c[0x0][0x44c] ;  /* 0x00011300ff031b82 */ /* 0x000e220000000800 */
[----:B------:R-:W-:Y:S01]  /*6840*/  VIADD R6, R6, 0x5f ;  /* 0x0000005f06067836 */ /* 0x000fe20000000000 */
[----:B------:R-:W-:Y:S01]  /*6850*/  ULDC UR4, c[0x0][0x9dc] ;  /* 0x0002770000047ab9 */ /* 0x000fe20000000800 */
[----:B------:R-:W-:Y:S02]  /*6860*/  IMAD.MOV.U32 R0, RZ, RZ, R208 ;  /* 0x000000ffff007224 */ /* 0x000fe400078e00d0 */
[----:B------:R-:W-:-:S03]  /*6870*/  IMAD.HI R6, R6, 0x2aaaaaab, RZ ;  /* 0x2aaaaaab06067827 */ /* 0x000fc600078e02ff */
[----:B------:R-:W1:Y:S01]  /*6880*/  @P1 LDC R5, c[0x0][0x450] ;  /* 0x00011400ff051b82 */ /* 0x000e620000000800 */
[----:B0-----:R-:W-:Y:S01]  /*6890*/  @P1 IMAD.HI.U32 R4, R208, R3, RZ ;  /* 0x00000003d0041227 */ /* 0x001fe200078e00ff */
[----:B------:R-:W-:-:S04]  /*68a0*/  SHF.R.U32.HI R3, RZ, 0x1f, R6 ;  /* 0x0000001fff037819 */ /* 0x000fc80000011606 */
[----:B------:R-:W-:Y:S02]  /*68b0*/  LEA.HI.SX32 R3, R6, R3, 0x1c ;  /* 0x0000000306037211 */ /* 0x000fe400078fe2ff */
[----:B-1----:R-:W-:Y:S02]  /*68c0*/  @P1 SHF.R.U32.HI R0, RZ, R5, R4 ;  /* 0x00000005ff001219 */ /* 0x002fe40000011604 */
[----:B------:R-:W-:-:S03]  /*68d0*/  VIMNMX R184, R184, R3, PT ;  /* 0x00000003b8b87248 */ /* 0x000fc60003fe0100 */
        /* <DEDUP_REMOVED lines=13> */
.L_x_12053:
[----:B------:R-:W-:-:S13]  /*69b0*/  ISETP.NE.AND P0, PT, R7, 0x1, PT ;  /* 0x000000010700780c */ /* 0x000fda0003f05270 */
[----:B------:R-:W0:Y:S02]  /*69c0*/  @P0 LDC.64 R4, c[0x0][0x9e8] ;  /* 0x00027a00ff040b82 */ /* 0x000e240000000a00 */
[----:B0-----:R-:W-:-:S05]  /*69d0*/  @P0 IMAD.HI.U32 R4, R0, R4, RZ ;  /* 0x0000000400040227 */ /* 0x001fca00078e00ff */
[----:B------:R-:W-:-:S07]  /*69e0*/  @P0 SHF.R.U32.HI R0, RZ, R5, R4 ;  /* 0x00000005ff000219 */ /* 0x000fce0000011604 */
.L_x_12054:
[----:B------:R-:W-:Y:S05]  /*69f0*/  BSYNC B0 ;  /* 0x0000000000007941 */ /* 0x000fea0003800000 */
.L_x_12052:
[----:B------:R-:W-:-:S05]  /*6a00*/  IMAD R0, R0, R7, RZ ;  /* 0x0000000700007224 */ /* 0x000fca00078e02ff */
[----:B------:R-:W-:-:S07]  /*6a10*/  VIMNMX R3, R3, R0, !PT ;  /* 0x0000000003037248 */ /* 0x000fce0007fe0100 */
.L_x_12051:
[----:B------:R-:W-:Y:S01]  /*6a20*/  IMAD.HI R3, R3, 0x2aaaaaab, RZ ;  /* 0x2aaaaaab03037827 */ /* 0x000fe200078e02ff */
[----:B------:R-:W-:-:S04]  /*6a30*/  PLOP3.LUT P0, PT, PT, PT, PT, 0x80, 0x0 ;  /* 0x000000000000781c */ /* 0x000fc80003f0f070 */
[----:B------:R-:W-:-:S04]  /*6a40*/  SHF.R.U32.HI R0, RZ, 0x1f, R3 ;  /* 0x0000001fff007819 */ /* 0x000fc80000011603 */
[----:B------:R-:W-:-:S04]  /*6a50*/  LEA.HI.SX32 R0, R3, R0, 0x1c ;  /* 0x0000000003007211 */ /* 0x000fc800078fe2ff */
[----:B------:R-:W-:-:S04]  /*6a60*/  VIMNMX R203, RZ, R0, !PT ;  /* 0x00000000ffcb7248 */ /* 0x000fc80007fe0100 */
[----:B------:R-:W-:-:S13]  /*6a70*/  ISETP.GT.AND P1, PT, R184, R203, PT ;  /* 0x000000cbb800720c */ /* 0x000fda0003f24270 */
[----:B------:R-:W-:Y:S05]  /*6a80*/  @!P1 BRA `(.L_x_12055) ;  /* 0x00000198006c9947 */ /* 0x000fea0003800000 */
[----:B------:R0:W-:Y:S01]  /*6a90*/  STL.64 [R1+0x58], RZ ;  /* 0x000058ff01007387 */ /* 0x0001e20000100a00 */
[----:B------:R-:W-:Y:S01]  /*6aa0*/  IMAD.U32 R32, RZ, RZ, UR44 ;  /* 0x0000002cff207e24 */ /* 0x000fe2000f8e00ff */
[----:B------:R-:W-:Y:S01]  /*6ab0*/  MOV R40, UR44 ;  /* 0x0000002c00287c02 */ /* 0x000fe20008000f00 */
[----:B--2---:R-:W-:Y:S01]  /*6ac0*/  IMAD.U32 R39, RZ, RZ, UR44 ;  /* 0x0000002cff277e24 */ /* 0x004fe2000f8e00ff */
[----:B------:R-:W-:Y:S01]  /*6ad0*/  UMOV UR4, 0xffffffff ;  /* 0xffffffff00047882 */ /* 0x000fe20000000000 */
[----:B------:R-:W-:Y:S01]  /*6ae0*/  IMAD.U32 R34, RZ, RZ, UR44 ;  /* 0x0000002cff227e24 */ /* 0x000fe2000f8e00ff */
[----:B------:R-:W-:Y:S01]  /*6af0*/  IADD3 R32, P0, R32, 0x78, RZ ;  /* 0x0000007820207810 */ /* 0x000fe20007f1e0ff */
[----:B------:R-:W-:Y:S01]  /*6b00*/  IMAD.U32 R24, RZ, RZ, UR44 ;  /* 0x0000002cff187e24 */ /* 0x000fe2000f8e00ff */
[----:B------:R-:W-:Y:S02]  /*6b10*/  IADD3 R39, P1, R39, 0x70, RZ ;  /* 0x0000007027277810 */ /* 0x000fe40007f3e0ff */
        /* <DEDUP_REMOVED lines=8> */
[----:B0-----:R-:W-:Y:S07]  /*6ba0*/  BRA.DIV UR4, `(.L_x_12056) ;  /* 0x0000024204a87947 */ /* 0x001fee000b800000 */
[----:B------:R0:W1:Y:S02]  /*6bb0*/  SHFL.IDX PT, R14, R225, RZ, 0x1f ;  /* 0x00001fffe10e7589 */ /* 0x00006400000e0000 */
.L_x_12370:
[----:B-1----:R-:W-:Y:S01]  /*6bc0*/  LEA.HI R0, R14, R14, RZ, 0x1 ;  /* 0x0000000e0e007211 */ /* 0x002fe200078f08ff */
[C---:B------:R-:W-:Y:S01]  /*6bd0*/  VIADD R26, R148.reuse, 0x18400 ;  /* 0x00018400941a7836 */ /* 0x040fe20000000000 */
[----:B------:R-:W-:Y:S01]  /*6be0*/  MOV R9, 0x40000040 ;  /* 0x4000004000097802 */ /* 0x000fe20000000f00 */
[----:B------:R-:W-:Y:S01]  /*6bf0*/  VIADD R7, R148, 0x400 ;  /* 0x0000040094077836 */ /* 0x000fe20000000000 */
[----:B------:R-:W-:Y:S01]  /*6c00*/  LOP3.LUT R3, R0, 0x1e, RZ, 0xc0, !PT ;  /* 0x0000001e00037812 */ /* 0x000fe200078ec0ff */
[----:B------:R-:W-:Y:S01]  /*6c10*/  IMAD.MOV.U32 R4, RZ, RZ, 0x1 ;  /* 0x00000001ff047424 */ /* 0x000fe200078e00ff */
[----:B------:R-:W-:Y:S01]  /*6c20*/  IADD3 R0, R148, 0x1c400, RZ ;  /* 0x0001c40094007810 */ /* 0x000fe20007ffe0ff */
[----:B------:R-:W-:Y:S01]  /*6c30*/  IMAD.MOV.U32 R5, RZ, RZ, RZ ;  /* 0x000000ffff057224 */ /* 0x000fe200078e00ff */
[----:B------:R-:W-:Y:S01]  /*6c40*/  SHF.R.U32.HI R7, RZ, 0x4, R7 ;  /* 0x00000004ff077819 */ /* 0x000fe20000011607 */
[----:B------:R-:W-:Y:S01]  /*6c50*/  IMAD.IADD R3, R14, 0x1, -R3 ;  /* 0x000000010e037824 */ /* 0x000fe200078e0a03 */
[----:B------:R-:W-:Y:S01]  /*6c60*/  SHF.R.U32.HI R0, RZ, 0x4, R0 ;  /* 0x00000004ff007819 */ /* 0x000fe20000011600 */
[----:B------:R-:W-:Y:S01]  /*6c70*/  IMAD.MOV.U32 R6, RZ, RZ, 0x1 ;  /* 0x00000001ff067424 */ /* 0x000fe200078e00ff */
[----:B------:R-:W-:Y:S01]  /*6c80*/  LOP3.LUT R8, R7, 0x3fff, RZ, 0xc0, !PT ;  /* 0x00003fff07087812 */ /* 0x000fe200078ec0ff */
[----:B------:R-:W-:Y:S01]  /*6c90*/  IMAD R3, R3, 0x2000, R26 ;  /* 0x0000200003037824 */ /* 0x000fe200078e021a */
[----:B------:R-:W-:Y:S01]  /*6ca0*/  LOP3.LUT R0, R0, 0x3fff, RZ, 0xc0, !PT ;  /* 0x00003fff00007812 */ /* 0x000fe200078ec0ff */
[----:B------:R-:W-:Y:S01]  /*6cb0*/  IMAD.MOV.U32 R7, RZ, RZ, RZ ;  /* 0x000000ffff077224 */ /* 0x000fe200078e00ff */
[----:B------:R-:W-:Y:S01]  /*6cc0*/  LOP3.LUT R8, R8, 0x3000000, RZ, 0xfc, !PT ;  /* 0x0300000008087812 */ /* 0x000fe200078efcff */
[----:B------:R-:W-:Y:S01]  /*6cd0*/  STL.128 [R1+0x90], RZ ;  /* 0x000090ff01007387 */ /* 0x000fe20000100c00 */
[----:B------:R-:W-:Y:S01]  /*6ce0*/  SHF.R.U32.HI R3, RZ, 0x4, R3 ;  /* 0x00000004ff037819 */ /* 0x000fe20000011603 */
[----:B------:R-:W-:Y:S01]  /*6cf0*/  IMAD.U32 R38, RZ, RZ, UR44 ;  /* 0x0000002cff267e24 */ /* 0x000fe2000f8e00ff */
[----:B------:R-:W-:Y:S01]  /*6d00*/  LOP3.LUT R0, R0, 0x10000, RZ, 0xfc, !PT ;  /* 0x0001000000007812 */ /* 0x000fe200078efcff */
[----:B------:R1:W-:Y:S01]  /*6d10*/  STL.128 [R1+0x60], R4 ;  /* 0x0000600401007387 */ /* 0x0003e20000100c00 */
[----:B------:R-:W-:Y:S01]  /*6d20*/  LOP3.LUT R3, R3, 0x3fff, RZ, 0xc0, !PT ;  /* 0x00003fff03037812 */ /* 0x000fe200078ec0ff */
[----:B------:R-:W-:Y:S01]  /*6d30*/  BSSY B6, `(.L_x_12057) ;  /* 0x0000021000067945 */ /* 0x000fe20003800000 */
[----:B------:R-:W-:Y:S01]  /*6d40*/  LOP3.LUT P0, RZ, R26, 0x1bf, RZ, 0xc0, !PT ;  /* 0x000001bf1aff7812 */ /* 0x000fe2000780c0ff */
[----:B------:R2:W-:Y:S01]  /*6d50*/  STL.64 [R1+0x80], R8 ;  /* 0x0000800801007387 */ /* 0x0005e20000100a00 */
[----:B------:R-:W-:-:S02]  /*6d60*/  LOP3.LUT R3, R3, 0x10000, RZ, 0xfc, !PT ;  /* 0x0001000003037812 */ /* 0x000fc400078efcff */
[----:B------:R-:W-:Y:S01]  /*6d70*/  IADD3 R38, P1, R38, 0x90, RZ ;  /* 0x0000009026267810 */ /* 0x000fe20007f3e0ff */
[----:B------:R2:W-:Y:S04]  /*6d80*/  STL.128 [R1+0xa0], RZ ;  /* 0x0000a0ff01007387 */ /* 0x0005e80000100c00 */
[----:B------:R2:W-:Y:S01]  /*6d90*/  STL.128 [R1+0xb0], RZ ;  /* 0x0000b0ff01007387 */ /* 0x0005e20000100c00 */
[----:B------:R-:W-:Y:S02]  /*6da0*/  IMAD.X R37, RZ, RZ, UR45, P1 ;  /* 0x0000002dff257e24 */ /* 0x000fe400088e06ff */
[----:B-1----:R-:W-:Y:S01]  /*6db0*/  IMAD.MOV.U32 R6, RZ, RZ, R0 ;  /* 0x000000ffff067224 */ /* 0x002fe200078e0000 */
[----:B------:R2:W-:Y:S01]  /*6dc0*/  STL.128 [R1+0xc0], RZ ;  /* 0x0000c0ff01007387 */ /* 0x0005e20000100c00 */
[----:B------:R-:W-:-:S02]  /*6dd0*/  IMAD.MOV.U32 R7, RZ, RZ, 0x40000040 ;  /* 0x40000040ff077424 */ /* 0x000fc400078e00ff */
[----:B------:R-:W-:Y:S01]  /*6de0*/  IMAD.MOV.U32 R4, RZ, RZ, R3 ;  /* 0x000000ffff047224 */ /* 0x000fe200078e0003 */
[----:B------:R2:W-:Y:S01]  /*6df0*/  STL.128 [R1+0xd0], RZ ;  /* 0x0000d0ff01007387 */ /* 0x0005e20000100c00 */
[----:B------:R-:W-:-:S03]  /*6e00*/  IMAD.MOV.U32 R5, RZ, RZ, 0x40000040 ;  /* 0x40000040ff057424 */ /* 0x000fc600078e00ff */
[----:B------:R2:W-:Y:S04]  /*6e10*/  STL.128 [R1+0xe0], RZ ;  /* 0x0000e0ff01007387 */ /* 0x0005e80000100c00 */
[----:B------:R2:W-:Y:S01]  /*6e20*/  STL.128 [R1+0x70], R4 ;  /* 0x0000700401007387 */ /* 0x0005e20000100c00 */
[----:B------:R-:W-:Y:S05]  /*6e30*/  @!P0 BRA `(.L_x_12058) ;  /* 0x0000000000408947 */ /* 0x000fea0003800000 */
[----:B------:R-:W-:Y:S01]  /*6e40*/  MOV R0, 0x0 ;  /* 0x0000000000007802 */ /* 0x000fe20000000f00 */
[----:B------:R-:W-:Y:S01]  /*6e50*/  ULDC.64 UR4, c[0x4][0xf0] ;  /* 0x01003c0000047ab9 */ /* 0x000fe20000000a00 */
[----:B------:R-:W-:Y:S01]  /*6e60*/  ULDC.64 UR6, c[0x4][0xf8] ;  /* 0x01003e0000067ab9 */ /* 0x000fe20000000a00 */
[----:B--2---:R-:W-:Y:S01]  /*6e70*/  IMAD.U32 R4, RZ, RZ, UR4 ;  /* 0x00000004ff047e24 */ /* 0x004fe2000f8e00ff */
[----:B------:R1:W2:Y:S01]  /*6e80*/  LDC.64 R14, c[0x4][R0] ;  /* 0x01000000000e7b82 */ /* 0x0002a20000000a00 */
[----:B------:R-:W-:Y:S01]  /*6e90*/  MOV R5, UR5 ;  /* 0x0000000500057c02 */ /* 0x000fe20008000f00 */
[----:B------:R-:W-:Y:S01]  /*6ea0*/  ULDC.64 UR4, c[0x4][0x38] ;  /* 0x01000e0000047ab9 */ /* 0x000fe20000000a00 */
[----:B------:R-:W-:Y:S02]  /*6eb0*/  IMAD.U32 R6, RZ, RZ, UR6 ;  /* 0x00000006ff067e24 */ /* 0x000fe4000f8e00ff */
[----:B------:R-:W-:Y:S02]  /*6ec0*/  IMAD.U32 R7, RZ, RZ, UR7 ;  /* 0x00000007ff077e24 */ /* 0x000fe4000f8e00ff */
[----:B---3--:R-:W-:-:S02]  /*6ed0*/  IMAD.U32 R10, RZ, RZ, UR4 ;  /* 0x00000004ff0a7e24 */ /* 0x008fc4000f8e00ff */
[----:B------:R-:W-:Y:S02]  /*6ee0*/  IMAD.U32 R11, RZ, RZ, UR5 ;  /* 0x00000005ff0b7e24 */ /* 0x000fe4000f8e00ff */
[----:B------:R-:W-:Y:S02]  /*6ef0*/  IMAD.MOV.U32 R8, RZ, RZ, 0x70 ;  /* 0x00000070ff087424 */ /* 0x000fe400078e00ff */
[----:B------:R-:W-:Y:S02]  /*6f00*/  IMAD.MOV.U32 R12, RZ, RZ, 0x1 ;  /* 0x00000001ff0c7424 */ /* 0x000fe400078e00ff */
[----:B-1----:R-:W-:-:S07]  /*6f10*/  IMAD.MOV.U32 R13, RZ, RZ, RZ ;  /* 0x000000ffff0d7224 */ /* 0x002fce00078e00ff */
[----:B------:R-:W-:-:S07]  /*6f20*/  LEPC R20, `(.L_x_12058) ;  /* 0x000000001014794e */ /* 0x000fce0000000000 */
[----:B0-2--5:R-:W-:Y:S05]  /*6f30*/  CALL.ABS.NOINC R14 ;  /* 0x000000000e007343 */ /* 0x025fea0003c00000 */
.L_x_12058:
[----:B------:R-:W-:Y:S05]  /*6f40*/  BSYNC B6 ;  /* 0x0000000000067941 */ /* 0x000fea0003800000 */
.L_x_12057:
[----:B------:R-:W1:Y:S01]  /*6f50*/  S2R R27, SR_TID.X ;  /* 0x00000000001b7919 */ /* 0x000e620000002100 */
[----:B---3--:R-:W3:Y:S01]  /*6f60*/  LDC.64 R10, c[0x0][0x9d8] ;  /* 0x00027600ff0a7b82 */ /* 0x008ee20000000a00 */
[----:B------:R-:W-:Y:S01]  /*6f70*/  UIADD3 UR5, UP0, UR44, 0xf0, URZ ;  /* 0x000000f02c057890 */ /* 0x000fe2000ff1e03f */
[----:B--2---:R-:W-:Y:S01]  /*6f80*/  IMAD.MOV.U32 R8, RZ, RZ, RZ ;  /* 0x000000ffff087224 */ /* 0x004fe200078e00ff */
[----:B------:R-:W-:Y:S01]  /*6f90*/  STL.64 [R1+0x100], R24 ;  /* 0x0001001801007387 */ /* 0x000fe20000100a00 */
[----:B------:R-:W-:Y:S01]  /*6fa0*/  IMAD.U32 R3, RZ, RZ, UR44 ;  /* 0x0000002cff037e24 */ /* 0x000fe2000f8e00ff */
[----:B------:R-:W-:Y:S01]  /*6fb0*/  UIADD3.X UR6, URZ, UR45, URZ, UP0, !UPT ;  /* 0x0000002d3f067290 */ /* 0x000fe200087fe43f */
[----:B------:R-:W-:Y:S01]  /*6fc0*/  IMAD.U32 R41, RZ, RZ, UR44 ;  /* 0x0000002cff297e24 */ /* 0x000fe2000f8e00ff */
[----:B------:R-:W-:Y:S01]  /*6fd0*/  UIADD3 UR4, UP0, UR44, 0x13c, URZ ;  /* 0x0000013c2c047890 */ /* 0x000fe2000ff1e03f */
[----:B------:R-:W2:Y:S01]  /*6fe0*/  LDC.64 R20, c[0x0][0x9e0] ;  /* 0x00027800ff147b82 */ /* 0x000ea20000000a00 */
[----:B------:R-:W-:Y:S01]  /*6ff0*/  MOV R12, UR5 ;  /* 0x00000005000c7c02 */ /* 0x000fe20008000f00 */
[----:B------:R-:W-:Y:S01]  /*7000*/  STL.64 [R1+0xf0], R218 ;  /* 0x0000f0da01007387 */ /* 0x000fe20000100a00 */
[----:B------:R-:W-:Y:S01]  /*7010*/  UIADD3.X UR5, URZ, UR45, URZ, UP0, !UPT ;  /* 0x0000002d3f057290 */ /* 0x000fe200087fe43f */
[----:B------:R-:W-:Y:S01]  /*7020*/  IMAD.U32 R13, RZ, RZ, UR6 ;  /* 0x00000006ff0d7e24 */ /* 0x000fe2000f8e00ff */
[----:B------:R-:W-:Y:S01]  /*7030*/  IADD3 R41, P3, R41, 0x108, RZ ;  /* 0x0000010829297810 */ /* 0x000fe20007f7e0ff */
[----:B------:R-:W-:Y:S01]  /*7040*/  IMAD.U32 R14, RZ, RZ, UR4 ;  /* 0x00000004ff0e7e24 */ /* 0x000fe2000f8e00ff */
[----:B------:R-:W-:Y:S01]  /*7050*/  STL.U8 [R1+0x108], RZ ;  /* 0x000108ff01007387 */ /* 0x000fe20000100000 */
[----:B------:R-:W4:Y:S01]  /*7060*/  LDC.64 R48, c[0x0][0x9e8] ;  /* 0x00027a00ff307b82 */ /* 0x000f220000000a00 */
[----:B------:R-:W-:Y:S01]  /*7070*/  IMAD.U32 R15, RZ, RZ, UR5 ;  /* 0x00000005ff0f7e24 */ /* 0x000fe2000f8e00ff */
[----:B------:R-:W-:Y:S01]  /*7080*/  ULDC UR4, c[0x0][0x3f4] ;  /* 0x0000fd0000047ab9 */ /* 0x000fe20000000800 */
[----:B------:R-:W-:Y:S01]  /*7090*/  STL.64 [R1+0xf8], R12 ;  /* 0x0000f80c01007387 */ /* 0x000fe20000100a00 */
[----:B------:R-:W-:Y:S01]  /*70a0*/  ISETP.LT.AND P0, PT, RZ, UR4, PT ;  /* 0x00000004ff007c0c */ /* 0x000fe2000bf01270 */
[----:B------:R-:W-:-:S02]  /*70b0*/  IMAD.U32 R0, RZ, RZ, UR44 ;  /* 0x0000002cff007e24 */ /* 0x000fc4000f8e00ff */
[----:B------:R-:W-:Y:S01]  /*70c0*/  STL.64 [R1+0x140], R14 ;  /* 0x0001400e01007387 */ /* 0x000fe20000100a00 */
[----:B------:R-:W0:Y:S01]  /*70d0*/  LDC R6, c[0x0][0x450] ;  /* 0x00011400ff067b82 */ /* 0x000e220000000800 */
[----:B---3--:R-:W-:Y:S02]  /*70e0*/  IMAD.MOV.U32 R30, RZ, RZ, R11 ;  /* 0x000000ffff1e7224 */ /* 0x008fe400078e000b */
[----:B------:R-:W-:Y:S02]  /*70f0*/  IMAD.MOV.U32 R7, RZ, RZ, R10 ;  /* 0x000000ffff077224 */ /* 0x000fe400078e000a */
[----:B------:R-:W-:Y:S02]  /*7100*/  IMAD.X R54, RZ, RZ, UR45, P3 ;  /* 0x0000002dff367e24 */ /* 0x000fe400098e06ff */
[----:B-1----:R-:W-:Y:S01]  /*7110*/  VIADD R217, R27, 0xffffff80 ;  /* 0xffffff801bd97836 */ /* 0x002fe20000000000 */
[----:B------:R-:W0:Y:S01]  /*7120*/  LDC.64 R4, c[0x0][0x448] ;  /* 0x00011200ff047b82 */ /* 0x000e220000000a00 */
[----:B--2---:R-:W-:Y:S01]  /*7130*/  MOV R9, R21 ;  /* 0x0000001500097202 */ /* 0x004fe20000000f00 */
[----:B------:R-:W-:-:S02]  /*7140*/  IMAD.MOV.U32 R31, RZ, RZ, R20 ;  /* 0x000000ffff1f7224 */ /* 0x000fc400078e0014 */
[----:B------:R-:W-:Y:S01]  /*7150*/  STL [R1+0x10c], R217 ;  /* 0x00010cd901007387 */ /* 0x000fe20000100800 */
[----:B----4-:R-:W-:-:S03]  /*7160*/  IMAD.MOV.U32 R10, RZ, RZ, R48 ;  /* 0x000000ffff0a7224 */ /* 0x010fc600078e0030 */
[----:B------:R1:W-:Y:S01]  /*7170*/  STL.128 [R1+0x110], R28 ;  /* 0x0001101c01007387 */ /* 0x0003e20000100c00 */
[----:B------:R-:W-:-:S05]  /*7180*/  IMAD.MOV.U32 R11, RZ, RZ, R49 ;  /* 0x000000ffff0b7224 */ /* 0x000fca00078e0031 */
[----:B------:R2:W-:Y:S04]  /*7190*/  STL.128 [R1+0x120], R8 ;  /* 0x0001200801007387 */ /* 0x0005e80000100c00 */
[----:B0-----:R2:W-:Y:S01]  /*71a0*/  STL.128 [R1+0x130], R4 ;  /* 0x0001300401007387 */ /* 0x0015e20000100c00 */
[----:B-1----:R-:W-:Y:S01]  /*71b0*/  IMAD.U32 R29, RZ, RZ, UR44 ;  /* 0x0000002cff1d7e24 */ /* 0x002fe2000f8e00ff */
[----:B------:R-:W-:Y:S02]  /*71c0*/  IADD3 R30, P2, R3, 0x10c, RZ ;  /* 0x0000010c031e7810 */ /* 0x000fe40007f5e0ff */
[----:B------:R-:W-:Y:S02]  /*71d0*/  IADD3 R31, P1, R0, 0x140, RZ ;  /* 0x00000140001f7810 */ /* 0x000fe40007f3e0ff */
[----:B------:R-:W-:Y:S01]  /*71e0*/  IADD3 R29, P4, R29, 0xf8, RZ ;  /* 0x000000f81d1d7810 */ /* 0x000fe20007f9e0ff */
[----:B------:R-:W-:Y:S01]  /*71f0*/  IMAD.X R49, RZ, RZ, UR45, P2 ;  /* 0x0000002dff317e24 */ /* 0x000fe200090e06ff */
[----:B------:R-:W-:-:S03]  /*7200*/  IADD3.X R52, RZ, UR45, RZ, P1, !PT ;  /* 0x0000002dff347c10 */ /* 0x000fc60008ffe4ff */
[----:B------:R-:W-:Y:S01]  /*7210*/  IMAD.X R48, RZ, RZ, UR45, P4 ;  /* 0x0000002dff307e24 */ /* 0x000fe2000a0e06ff */
[----:B------:R-:W-:Y:S07]  /*7220*/  @P0 BRA `(.L_x_12059) ;  /* 0x0000000000400947 */ /* 0x000fee0003800000 */
[----:B------:R-:W-:-:S04]  /*7230*/  ULEA.HI UR4, UR37, UR37, URZ, 0x1 ;  /* 0x0000002525047291 */ /* 0x000fc8000f8f083f */
[----:B------:R-:W-:-:S04]  /*7240*/  ULOP3.LUT UR4, UR4, 0xfffffffe, URZ, 0xc0, !UPT ;  /* 0xfffffffe04047892 */ /* 0x000fc8000f8ec03f */
[----:B------:R-:W-:-:S06]  /*7250*/  UIADD3 UR4, UR37, -UR4, URZ ;  /* 0x8000000425047290 */ /* 0x000fcc000fffe03f */
[----:B------:R-:W-:-:S05]  /*7260*/  IMAD.U32 R3, RZ, RZ, UR4 ;  /* 0x00000004ff037e24 */ /* 0x000fca000f8e00ff */
[----:B------:R-:W-:-:S04]  /*7270*/  SHF.L.U32 R3, R3, 0x1f, RZ ;  /* 0x0000001f03037819 */ /* 0x000fc800000006ff */
[----:B------:R0:W1:Y:S03]  /*7280*/  SYNCS.PHASECHK.TRANS64.TRYWAIT P0, [R148+URZ+0x22800], R3 ;  /* 0x02280003940075a7 */ /* 0x000066000800017f */
[----:B-1----:R-:W-:Y:S05]  /*7290*/  @!P0 NANOSLEEP.SYNCS 0x989680 ;  /* 0x009896800000895d */ /* 0x002fea0003900000 */
[----:B------:R-:W1:Y:S01]  /*72a0*/  @!P0 SYNCS.PHASECHK.TRANS64 P0, [R148+URZ+0x22800], R3 ;  /* 0x02280003940085a7 */ /* 0x000e62000800007f */
[----:B------:R-:W-:Y:S04]  /*72b0*/  BSSY B0, `(.L_x_12060) ;  /* 0x0000006000007945 */ /* 0x000fe80003800000 */
[----:B-1----:R-:W-:Y:S05]  /*72c0*/  @P0 BRA `(.L_x_12061) ;  /* 0x0000000000100947 */ /* 0x002fea0003800000 */
.L_x_12062:
[----:B-1----:R1:W3:Y:S02]  /*72d0*/  SYNCS.PHASECHK.TRANS64.TRYWAIT P0, [R148+URZ+0x22800], R3 ;  /* 0x02280003940075a7 */ /* 0x0022e4000800017f */
[----:B---3--:R-:W-:Y:S05]  /*72e0*/  @!P0 NANOSLEEP.SYNCS 0x989680 ;  /* 0x009896800000895d */ /* 0x008fea0003900000 */
[----:B------:R-:W3:Y:S02]  /*72f0*/  @!P0 SYNCS.PHASECHK.TRANS64 P0, [R148+URZ+0x22800], R3 ;  /* 0x02280003940085a7 */ /* 0x000ee4000800007f */
[----:B---3--:R-:W-:Y:S05]  /*7300*/  @!P0 BRA `(.L_x_12062) ;  /* 0xfffffffc00f08947 */ /* 0x008fea000383ffff */
.L_x_12061:
[----:B------:R-:W-:Y:S05]  /*7310*/  BSYNC B0 ;  /* 0x0000000000007941 */ /* 0x000fea0003800000 */
.L_x_12060:
[----:B------:R-:W-:Y:S05]  /*7320*/  BRA `(.L_x_12063) ;  /* 0x0000002800f07947 */ /* 0x000fea0003800000 */
.L_x_12059:
[----:B------:R-:W-:Y:S01]  /*7330*/  LOP3.LUT P0, RZ, R26, 0x3ff, RZ, 0xc0, !PT ;  /* 0x000003ff1aff7812 */ /* 0x000fe2000780c0ff */
[----:B------:R-:W-:Y:S01]  /*7340*/  ULDC.64 UR4, c[0x0][0x3f8] ;  /* 0x0000fe0000047ab9 */ /* 0x000fe20000000a00 */
[----:B--2--5:R-:W-:Y:S01]  /*7350*/  SHF.R.S32.HI R5, RZ, 0x1f, R2 ;  /* 0x0000001fff057819 */ /* 0x024fe20000011402 */
        /* <DEDUP_REMOVED lines=27> */
.L_x_12065:
[----:B------:R-:W-:Y:S05]  /*7510*/  BSYNC B6 ;  /* 0x0000000000067941 */ /* 0x000fea0003800000 */
.L_x_12064:
[----:B------:R-:W2:Y:S01]  /*7520*/  LDL R25, [R1+0x50] ;  /* 0x0000500001197983 */ /* 0x000ea20000100800 */
[----:B------:R-:W-:Y:S01]  /*7530*/  ULDC.U8 UR4, c[0x0][0x410] ;  /* 0x0001040000047ab9 */ /* 0x000fe20000000000 */
[----:B------:R-:W-:Y:S01]  /*7540*/  BSSY B0, `(.L_x_12066) ;  /* 0x0000292000007945 */ /* 0x000fe20003800000 */
[----:B------:R-:W-:Y:S02]  /*7550*/  ISETP.NE.AND P0, PT, RZ, UR4, PT ;  /* 0x00000004ff007c0c */ /* 0x000fe4000bf05270 */
[----:B--2---:R-:W-:-:S11]  /*7560*/  LEA R25, R25, R152, 0x7 ;  /* 0x0000009819197211 */ /* 0x004fd600078e38ff */
[----:B------:R-:W-:Y:S05]  /*7570*/  @!P0 BRA `(.L_x_12067) ;  /* 0x0000001400448947 */ /* 0x000fea0003800000 */
        /* <DEDUP_REMOVED lines=34> */
.L_x_12376:
        /* <DEDUP_REMOVED lines=8> */
[----:B------:R-:W-:Y:S01]  /*7820*/  ULDC UR4, c[0x0][0x3f4] ;  /* 0x0000fd0000047ab9 */ /* 0x000fe20000000800 */
[----:B------:R-:W-:Y:S02]  /*7830*/  CS2R R56, SRZ ;  /* 0x0000000000387805 */ /* 0x000fe4000001ff00 */
[----:B------:R-:W-:Y:S02]  /*7840*/  ISETP.GE.AND P3, PT, R155, UR4, PT ;  /* 0x000000049b007c0c */ /* 0x000fe4000bf66270 */
[----:B------:R-:W-:Y:S01]  /*7850*/  ISETP.GE.AND P2, PT, R22, UR4, PT ;  /* 0x0000000416007c0c */ /* 0x000fe2000bf46270 */
[----:B---3--:R-:W-:Y:S01]  /*7860*/  IMAD.MOV.U32 R15, RZ, RZ, R5 ;  /* 0x000000ffff0f7224 */ /* 0x008fe200078e0005 */
[----:B------:R-:W-:Y:S02]  /*7870*/  CS2R R58, SRZ ;  /* 0x00000000003a7805 */ /* 0x000fe4000001ff00 */
[----:B------:R-:W-:-:S07]  /*7880*/  CS2R R20, SRZ ;  /* 0x0000000000147805 */ /* 0x000fce000001ff00 */
[C---:B------:R-:W-:Y:S02]  /*7890*/  @!P3 SHF.L.U32 R13, R155.reuse, 0x1, RZ ;  /* 0x000000019b0db819 */ /* 0x040fe400000006ff */
[----:B-12---:R-:W-:Y:S01]  /*78a0*/  @!P2 IMAD.WIDE R8, R22, 0x2, R2 ;  /* 0x000000021608a825 */ /* 0x006fe200078e0202 */
[----:B------:R-:W-:Y:S02]  /*78b0*/  @!P3 SHF.L.U64.HI R24, R155, 0x1, R221 ;  /* 0x000000019b18b819 */ /* 0x000fe400000102dd */
[-C--:B------:R-:W-:Y:S02]  /*78c0*/  @!P3 IADD3 R2, P0, R2, R13.reuse, RZ ;  /* 0x0000000d0202b210 */ /* 0x080fe40007f1e0ff */
[----:B----4-:R-:W-:Y:S02]  /*78d0*/  @!P3 IADD3 R12, P1, R14, R13, RZ ;  /* 0x0000000d0e0cb210 */ /* 0x010fe40007f3e0ff */
[----:B------:R-:W-:Y:S01]  /*78e0*/  CS2R R26, SRZ ;  /* 0x00000000001a7805 */ /* 0x000fe2000001ff00 */
[----:B------:R-:W-:Y:S01]  /*78f0*/  @!P2 IMAD.WIDE R10, R22, 0x2, R14 ;  /* 0x00000002160aa825 */ /* 0x000fe200078e020e */
[----:B------:R1:W5:Y:S03]  /*7900*/  @!P2 LD.E.64 R56, desc[UR42][R8.64] ;  /* 0x0000002a0838a980 */ /* 0x000366000c101b00 */
[--C-:B------:R-:W-:Y:S01]  /*7910*/  @!P3 IMAD.X R3, R3, 0x1, R24.reuse, P0 ;  /* 0x000000010303b824 */ /* 0x100fe200000e0618 */
[----:B------:R1:W5:Y:S01]  /*7920*/  @!P2 LD.E.64 R58, desc[UR42][R10.64] ;  /* 0x0000002a0a3aa980 */ /* 0x000362000c101b00 */
[----:B------:R-:W-:-:S03]  /*7930*/  @!P3 IMAD.X R13, R5, 0x1, R24, P1 ;  /* 0x00000001050db824 */ /* 0x000fc600008e0618 */
[----:B------:R1:W5:Y:S04]  /*7940*/  @!P3 LD.E.64 R20, desc[UR42][R2.64] ;  /* 0x0000002a0214b980 */ /* 0x000368000c101b00 */
[----:B------:R1:W5:Y:S02]  /*7950*/  @!P3 LD.E.64 R26, desc[UR42][R12.64] ;  /* 0x0000002a0c1ab980 */ /* 0x000364000c101b00 */
.L_x_12070:
[----:B------:R-:W-:Y:S05]  /*7960*/  BSYNC B1 ;  /* 0x0000000000017941 */ /* 0x000fea0003800000 */
.L_x_12069:
        /* <DEDUP_REMOVED lines=21> */
.L_x_12382:
[----:B------:R-:W-:Y:S01]  /*7ac0*/  VIADD R25, R25, 0x40 ;  /* 0x0000004019197836 */ /* 0x000fe20000000000 */
[----:B------:R-:W-:Y:S01]  /*7ad0*/  BSSY B1, `(.L_x_12072) ;  /* 0x000001a000017945 */ /* 0x000fe20003800000 */
        /* <DEDUP_REMOVED lines=9> */
[----:B0-----:R-:W-:Y:S01]  /*7b70*/  IMAD.MOV.U32 R15, RZ, RZ, R5 ;  /* 0x000000ffff0f7224 */ /* 0x001fe200078e0005 */
[----:B------:R-:W-:-:S09]  /*7b80*/  CS2R R12, SRZ ;  /* 0x00000000000c7805 */ /* 0x000fd2000001ff00 */
[C---:B------:R-:W-:Y:S01]  /*7b90*/  @!P3 IMAD.SHL.U32 R9, R155.reuse, 0x2, RZ ;  /* 0x000000029b09b824 */ /* 0x040fe200078e00ff */
[----:B-1----:R-:W-:Y:S01]  /*7ba0*/  @!P3 SHF.L.U64.HI R0, R155, 0x1, R221 ;  /* 0x000000019b00b819 */ /* 0x002fe200000102dd */
[----:B--23--:R-:W-:-:S03]  /*7bb0*/  @!P2 IMAD.WIDE R6, R22, 0x2, R2 ;  /* 0x000000021606a825 */ /* 0x00cfc600078e0202 */
[-C--:B------:R-:W-:Y:S02]  /*7bc0*/  @!P3 IADD3 R2, P0, R2, R9.reuse, RZ ;  /* 0x000000090202b210 */ /* 0x080fe40007f1e0ff */
[----:B----4-:R-:W-:Y:S02]  /*7bd0*/  @!P3 IADD3 R4, P1, R14, R9, RZ ;  /* 0x000000090e04b210 */ /* 0x010fe40007f3e0ff */
[----:B------:R-:W-:Y:S02]  /*7be0*/  CS2R R8, SRZ ;  /* 0x0000000000087805 */ /* 0x000fe4000001ff00 */
[----:B------:R-:W-:Y:S01]  /*7bf0*/  CS2R R10, SRZ ;  /* 0x00000000000a7805 */ /* 0x000fe2000001ff00 */
[----:B------:R-:W-:Y:S01]  /*7c00*/  @!P2 IMAD.WIDE R14, R22, 0x2, R14 ;  /* 0x00000002160ea825 */ /* 0x000fe200078e020e */
[----:B------:R-:W-:Y:S01]  /*7c10*/  @!P3 IADD3.X R5, R5, R0, RZ, P1, !PT ;  /* 0x000000000505b210 */ /* 0x000fe20000ffe4ff */
[----:B------:R0:W5:Y:S02]  /*7c20*/  @!P2 LD.E.64 R24, desc[UR42][R6.64] ;  /* 0x0000002a0618a980 */ /* 0x000164000c101b00 */
[----:B------:R-:W-:-:S02]  /*7c30*/  @!P3 IMAD.X R3, R3, 0x1, R0, P0 ;  /* 0x000000010303b824 */ /* 0x000fc400000e0600 */
[----:B------:R0:W5:Y:S04]  /*7c40*/  @!P2 LD.E.64 R12, desc[UR42][R14.64] ;  /* 0x0000002a0e0ca980 */ /* 0x000168000c101b00 */
[----:B------:R0:W5:Y:S04]  /*7c50*/  @!P3 LD.E.64 R8, desc[UR42][R2.64] ;  /* 0x0000002a0208b980 */ /* 0x000168000c101b00 */
[----:B------:R0:W5:Y:S02]  /*7c60*/  @!P3 LD.E.64 R10, desc[UR42][R4.64] ;  /* 0x0000002a040ab980 */ /* 0x000164000c101b00 */
.L_x_12073:
[----:B------:R-:W-:Y:S05]  /*7c70*/  BSYNC B1 ;  /* 0x0000000000017941 */ /* 0x000fea0003800000 */
.L_x_12072:
[----:B------:R-:W-:Y:S01]  /*7c80*/  ULEA.HI UR4, UR37, UR37, URZ, 0x1 ;  /* 0x0000002525047291 */ /* 0x000fe2000f8f083f */
[----:B------:R-:W-:Y:S03]  /*7c90*/  BSSY B1, `(.L_x_12074) ;  /* 0x0000007000017945 */ /* 0x000fe60003800000 */
[----:B------:R-:W-:-:S04]  /*7ca0*/  ULOP3.LUT UR4, UR4, 0xfffffffe, URZ, 0xc0, !UPT ;  /* 0xfffffffe04047892 */ /* 0x000fc8000f8ec03f */
[----:B------:R-:W-:-:S06]  /*7cb0*/  UIADD3 UR4, UR37, -UR4, URZ ;  /* 0x8000000425047290 */ /* 0x000fcc000fffe03f */
[----:B0-2---:R-:W-:-:S05]  /*7cc0*/  IMAD.U32 R3, RZ, RZ, UR4 ;  /* 0x00000004ff037e24 */ /* 0x005fca000f8e00ff */
[----:B------:R-:W-:-:S04]  /*7cd0*/  SHF.L.U32 R3, R3, 0x1f, RZ ;  /* 0x0000001f03037819 */ /* 0x000fc800000006ff */
[----:B------:R-:W0:Y:S02]  /*7ce0*/  SYNCS.PHASECHK.TRANS64.TRYWAIT P0, [R148+URZ+0x22800], R3 ;  /* 0x02280003940075a7 */ /* 0x000e24000800017f */
[----:B0-----:R-:W-:Y:S05]  /*7cf0*/  @!P0 BRA `(.L_x_12075) ;  /* 0x00000234005c8947 */ /* 0x001fea0003800000 */
.L_x_12383:
[----:B------:R-:W-:Y:S05]  /*7d00*/  BSYNC B1 ;  /* 0x0000000000017941 */ /* 0x000fea0003800000 */
.L_x_12074:
[----:B-1----:R-:W2:Y:S01]  /*7d10*/  LDL R4, [R1+0x50] ;  /* 0x0000500001047983 */ /* 0x002ea20000100800 */
[C---:B------:R-:W-:Y:S01]  /*7d20*/  IMAD.SHL.U32 R0, R215.reuse, 0x40, RZ ;  /* 0x00000040d7007824 */ /* 0x040fe200078e00ff */
[----:B------:R-:W-:Y:S01]  /*7d30*/  LOP3.LUT P1, RZ, R215, 0x4, RZ, 0xc0, !PT ;  /* 0x00000004d7ff7812 */ /* 0x000fe2000782c0ff */
[----:B---3-5:R-:W-:Y:S01]  /*7d40*/  IMAD.MOV.U32 R2, RZ, RZ, R9 ;  /* 0x000000ffff027224 */ /* 0x028fe200078e0009 */
[----:B------:R-:W-:Y:S01]  /*7d50*/  BSSY B1, `(.L_x_12076) ;  /* 0x0000075000017945 */ /* 0x000fe20003800000 */
[----:B------:R-:W-:Y:S01]  /*7d60*/  IMAD.MOV.U32 R5, RZ, RZ, R10 ;  /* 0x000000ffff057224 */ /* 0x000fe200078e000a */
[----:B0-----:R-:W-:Y:S01]  /*7d70*/  LOP3.LUT R3, R0, 0x1c0, RZ, 0xc0, !PT ;  /* 0x000001c000037812 */ /* 0x001fe200078ec0ff */
[----:B------:R-:W-:-:S03]  /*7d80*/  IMAD.MOV.U32 R6, RZ, RZ, R13 ;  /* 0x000000ffff067224 */ /* 0x000fc600078e000d */
[----:B------:R-:W-:Y:S02]  /*7d90*/  LOP3.LUT R0, R3, 0x18, R16, 0xf8, !PT ;  /* 0x0000001803007812 */ /* 0x000fe400078ef810 */
[----:B------:R-:W-:-:S04]  /*7da0*/  SHF.R.U32.HI R3, RZ, 0x3, R3 ;  /* 0x00000003ff037819 */ /* 0x000fc80000011603 */
[----:B------:R-:W-:Y:S01]  /*7db0*/  LOP3.LUT R3, R0, R3, RZ, 0x3c, !PT ;  /* 0x0000000300037212 */ /* 0x000fe200078e3cff */
[----:B------:R-:W-:-:S04]  /*7dc0*/  IMAD.MOV.U32 R0, RZ, RZ, R8 ;  /* 0x000000ffff007224 */ /* 0x000fc800078e0008 */
[----:B------:R-:W-:Y:S01]  /*7dd0*/  IMAD R3, R204, 0x200, R3 ;  /* 0x00000200cc037824 */ /* 0x000fe200078e0203 */
[----:B------:R-:W-:Y:S01]  /*7de0*/  PRMT R0, R0, 0x5410, R2 ;  /* 0x0000541000007816 */ /* 0x000fe20000000002 */
[----:B------:R-:W-:Y:S02]  /*7df0*/  IMAD.MOV.U32 R2, RZ, RZ, R24 ;  /* 0x000000ffff027224 */ /* 0x000fe400078e0018 */
[----:B------:R-:W-:Y:S01]  /*7e00*/  IMAD R148, R3, 0x2, R148 ;  /* 0x0000000203947824 */ /* 0x000fe200078e0294 */
[----:B------:R-:W-:-:S03]  /*7e10*/  MOV R3, R25 ;  /* 0x0000001900037202 */ /* 0x000fc60000000f00 */
[----:B------:R-:W-:Y:S01]  /*7e20*/  VIADD R7, R148, 0x18400 ;  /* 0x0001840094077836 */ /* 0x000fe20000000000 */
[----:B------:R-:W-:Y:S01]  /*7e30*/  PRMT R67, R2, 0x5410, R3 ;  /* 0x0000541002437816 */ /* 0x000fe20000000003 */
[----:B------:R-:W-:Y:S01]  /*7e40*/  VIADD R2, R148, 0x18440 ;  /* 0x0001844094027836 */ /* 0x000fe20000000000 */
[----:B------:R-:W-:Y:S01]  /*7e50*/  PRMT R3, R3, 0x5410, R5 ;  /* 0x0000541003037816 */ /* 0x000fe20000000005 */
[----:B------:R-:W-:Y:S02]  /*7e60*/  IMAD.MOV.U32 R5, RZ, RZ, R12 ;  /* 0x000000ffff057224 */ /* 0x000fe400078e000c */
[----:B------:R-:W-:-:S03]  /*7e70*/  @P1 VIADD R2, R7, 0xffffffc0 ;  /* 0xffffffc007021836 */ /* 0x000fc60000000000 */
[----:B------:R-:W-:Y:S01]  /*7e80*/  PRMT R68, R5, 0x5410, R6 ;  /* 0x0000541005447816 */ /* 0x000fe20000000006 */
[----:B--2---:R-:W-:-:S05]  /*7e90*/  IMAD R4, R4, -0x80, R28 ;  /* 0xffffff8004047824 */ /* 0x004fca00078e021c */
        /* <DEDUP_REMOVED lines=11> */
[--C-:B------:R-:W-:Y:S01]  /*7f50*/  SHF.R.U64 R62, R56, 0x10, R57.reuse ;  /* 0x00000010383e7819 */ /* 0x100fe20000001239 */
[----:B------:R-:W-:Y:S01]  /*7f60*/  HADD2.F32 R56, -RZ, R50.H0_H0 ;  /* 0x20000032ff387230 */ /* 0x000fe20000004100 */
[----:B------:R-:W-:Y:S01]  /*7f70*/  SHF.R.U32.HI R55, RZ, 0x10, R57 ;  /* 0x00000010ff377819 */ /* 0x000fe20000011639 */
[----:B------:R-:W-:Y:S01]  /*7f80*/  HADD2.F32 R53, -RZ, R53.H0_H0 ;  /* 0x20000035ff357230 */ /* 0x000fe20000004100 */
[--C-:B------:R-:W-:Y:S02]  /*7f90*/  SHF.R.U32.HI R57, RZ, 0x10, R59.reuse ;  /* 0x00000010ff397819 */ /* 0x100fe4000001163b */
[----:B------:R-:W-:Y:S01]  /*7fa0*/  SHF.R.U64 R61, R58, 0x10, R59 ;  /* 0x000000103a3d7819 */ /* 0x000fe2000000123b */
[----:B------:R-:W-:Y:S02]  /*7fb0*/  HADD2.F32 R55, -RZ, R55.H0_H0 ;  /* 0x20000037ff377230 */ /* 0x000fe40000004100 */
[----:B------:R-:W-:-:S02]  /*7fc0*/  HADD2.F32 R57, -RZ, R57.H0_H0 ;  /* 0x20000039ff397230 */ /* 0x000fc40000004100 */
[--C-:B0-----:R-:W-:Y:S02]  /*7fd0*/  HADD2.F32 R28, -RZ, R7.reuse.H0_H0 ;  /* 0x20000007ff1c7230 */ /* 0x101fe40000004100 */
[----:B------:R-:W-:Y:S02]  /*7fe0*/  HADD2.F32 R50, -RZ, R7.H1_H1 ;  /* 0x30000007ff327230 */ /* 0x000fe40000004100 */
[--C-:B------:R-:W-:Y:S02]  /*7ff0*/  HADD2.F32 R7, -RZ, R4.reuse.H0_H0 ;  /* 0x20000004ff077230 */ /* 0x100fe40000004100 */
[----:B------:R-:W-:Y:S02]  /*8000*/  HADD2.F32 R4, -RZ, R4.H1_H1 ;  /* 0x30000004ff047230 */ /* 0x000fe40000004100 */
[C---:B------:R-:W-:Y:S01]  /*8010*/  FMUL.FTZ R59, R50.reuse, R57 ;  /* 0x00000039323b7220 */ /* 0x040fe20000410000 */
[----:B------:R-:W-:Y:S01]  /*8020*/  FMUL.FTZ R58, R50, R55 ;  /* 0x00000037323a7220 */ /* 0x000fe20000410000 */
[----:B----4-:R-:W-:-:S02]  /*8030*/  HADD2.F32 R14, -RZ, R6.H0_H0 ;  /* 0x20000006ff0e7230 */ /* 0x010fc40000004100 */
[-C--:B------:R-:W-:Y:S01]  /*8040*/  FMUL.FTZ R50, R4, R56.reuse ;  /* 0x0000003804327220 */ /* 0x080fe20000410000 */
        /* <DEDUP_REMOVED lines=8> */
[----:B------:R-:W-:-:S02]  /*80d0*/  HADD2.F32 R28, -RZ, R65.H0_H0 ;  /* 0x20000041ff1c7230 */ /* 0x000fc40000004100 */
[----:B------:R-:W-:Y:S02]  /*80e0*/  HADD2.F32 R5, -RZ, R5.H1_H1 ;  /* 0x30000005ff057230 */ /* 0x000fe40000004100 */
[CC--:B------:R-:W-:Y:S01]  /*80f0*/  FMUL.FTZ R57, R15.reuse, R53.reuse ;  /* 0x000000350f397220 */ /* 0x0c0fe20000410000 */
[----:B------:R-:W-:Y:S02]  /*8100*/  HADD2.F32 R50, -RZ, R61.H0_H0 ;  /* 0x2000003dff327230 */ /* 0x000fe40000004100 */
[-C--:B------:R-:W-:Y:S01]  /*8110*/  FMUL.FTZ R56, R15, R28.reuse ;  /* 0x0000001c0f387220 */ /* 0x080fe20000410000 */
[----:B------:R-:W-:Y:S02]  /*8120*/  HADD2.F32 R4, -RZ, R62.H0_H0 ;  /* 0x2000003eff047230 */ /* 0x000fe40000004100 */
[C---:B------:R-:W-:Y:S01]  /*8130*/  FFMA.FTZ R57, R14.reuse, R28, -R57 ;  /* 0x0000001c0e397223 */ /* 0x040fe20000010839 */
[C---:B------:R-:W-:Y:S01]  /*8140*/  FMUL.FTZ R7, R5.reuse, R50 ;  /* 0x0000003205077220 */ /* 0x040fe20000410000 */
[----:B------:R-:W-:Y:S01]  /*8150*/  FFMA.FTZ R56, R14, R53, R56 ;  /* 0x000000350e387223 */ /* 0x000fe20000010038 */
[----:B------:R-:W-:-:S02]  /*8160*/  FMUL.FTZ R15, R5, R4 ;  /* 0x00000004050f7220 */ /* 0x000fc40000410000 */
[----:B------:R-:W-:Y:S01]  /*8170*/  FFMA.FTZ R5, R6, R4, -R7 ;  /* 0x0000000406057223 */ /* 0x000fe20000010807 */
[----:B------:R-:W-:Y:S01]  /*8180*/  F2FP.F16.F32.PACK_AB R7, R60, R59 ;  /* 0x0000003b3c07723e */ /* 0x000fe200000000ff */
[----:B------:R-:W-:Y:S01]  /*8190*/  FFMA.FTZ R50, R6, R50, R15 ;  /* 0x0000003206327223 */ /* 0x000fe2000001000f */
[----:B------:R-:W-:Y:S02]  /*81a0*/  F2FP.F16.F32.PACK_AB R6, R56, R57 ;  /* 0x000000393806723e */ /* 0x000fe400000000ff */
[----:B------:R-:W-:Y:S02]  /*81b0*/  F2FP.F16.F32.PACK_AB R4, R58, R55 ;  /* 0x000000373a04723e */ /* 0x000fe400000000ff */
[----:B------:R-:W-:-:S05]  /*81c0*/  F2FP.F16.F32.PACK_AB R5, R50, R5 ;  /* 0x000000053205723e */ /* 0x000fca00000000ff */
[----:B------:R0:W-:Y:S02]  /*81d0*/  STS.128 [R148+0x18400], R4 ;  /* 0x0184000494007388 */ /* 0x0001e40000000c00 */
.L_x_12079:
[----:B------:R-:W-:Y:S05]  /*81e0*/  BSYNC B2 ;  /* 0x0000000000027941 */ /* 0x000fea0003800000 */
.L_x_12078:
[----:B------:R-:W-:Y:S05]  /*81f0*/  @P1 BRA `(.L_x_12077) ;  /* 0x0000000000a81947 */ /* 0x000fea0003800000 */
[----:B0-----:R-:W0:Y:S01]  /*8200*/  LDS.128 R4, [R2] ;  /* 0x0000000002047984 */ /* 0x001e220000000c00 */
[----:B------:R-:W-:Y:S01]  /*8210*/  SHF.R.U32.HI R50, RZ, 0x10, R27 ;  /* 0x00000010ff327819 */ /* 0x000fe2000001161b */
[----:B------:R-:W-:Y:S01]  /*8220*/  HADD2.F32 R28, -RZ, R65.H1_H1 ;  /* 0x30000041ff1c7230 */ /* 0x000fe20000004100 */
[--C-:B----4-:R-:W-:Y:S02]  /*8230*/  SHF.R.U32.HI R14, RZ, 0x10, R21.reuse ;  /* 0x00000010ff0e7819 */ /* 0x110fe40000011615 */
[----:B------:R-:W-:Y:S01]  /*8240*/  SHF.R.U64 R59, R20, 0x10, R21 ;  /* 0x00000010143b7819 */ /* 0x000fe20000001215 */
[----:B------:R-:W-:Y:S01]  /*8250*/  HADD2.F32 R50, -RZ, R50.H0_H0 ;  /* 0x20000032ff327230 */ /* 0x000fe20000004100 */
        /* <DEDUP_REMOVED lines=9> */
[----:B------:R-:W-:-:S02]  /*82f0*/  HADD2.F32 R14, -RZ, R6.H0_H0 ;  /* 0x20000006ff0e7230 */ /* 0x000fc40000004100 */
[----:B------:R-:W-:Y:S01]  /*8300*/  FMUL.FTZ R56, R4, R28 ;  /* 0x0000001c04387220 */ /* 0x000fe20000410000 */
[----:B------:R-:W-:Y:S01]  /*8310*/  FFMA.FTZ R58, R20, R50, R21 ;  /* 0x00000032143a7223 */ /* 0x000fe20000010015 */
[----:B------:R-:W-:Y:S02]  /*8320*/  HADD2.F32 R15, -RZ, R6.H1_H1 ;  /* 0x30000006ff0f7230 */ /* 0x000fe40000004100 */
[-C--:B------:R-:W-:Y:S01]  /*8330*/  FMUL.FTZ R50, R4, R26.reuse ;  /* 0x0000001a04327220 */ /* 0x080fe20000410000 */
[C---:B------:R-:W-:Y:S01]  /*8340*/  FFMA.FTZ R56, R7.reuse, R26, -R56 ;  /* 0x0000001a07387223 */ /* 0x040fe20000010838 */
[--C-:B------:R-:W-:Y:S02]  /*8350*/  HADD2.F32 R6, -RZ, R5.reuse.H0_H0 ;  /* 0x20000005ff067230 */ /* 0x100fe40000004100 */
[----:B------:R-:W-:Y:S01]  /*8360*/  FFMA.FTZ R55, R20, R27, -R53 ;  /* 0x0000001b14377223 */ /* 0x000fe20000010835 */
[----:B------:R-:W-:Y:S02]  /*8370*/  HADD2.F32 R26, -RZ, R66.H0_H0 ;  /* 0x20000042ff1a7230 */ /* 0x000fe40000004100 */
[----:B------:R-:W-:Y:S01]  /*8380*/  FFMA.FTZ R27, R7, R28, R50 ;  /* 0x0000001c071b7223 */ /* 0x000fe20000010032 */
[----:B------:R-:W-:-:S02]  /*8390*/  HADD2.F32 R5, -RZ, R5.H1_H1 ;  /* 0x30000005ff057230 */ /* 0x000fc40000004100 */
[----:B------:R-:W-:Y:S02]  /*83a0*/  HADD2.F32 R20, -RZ, R64.H1_H1 ;  /* 0x30000040ff147230 */ /* 0x000fe40000004100 */
[C---:B------:R-:W-:Y:S01]  /*83b0*/  FMUL.FTZ R53, R15.reuse, R26 ;  /* 0x0000001a0f357220 */ /* 0x040fe20000410000 */
[----:B------:R-:W-:Y:S02]  /*83c0*/  HADD2.F32 R21, -RZ, R57.H0_H0 ;  /* 0x20000039ff157230 */ /* 0x000fe40000004100 */
[----:B------:R-:W-:Y:S02]  /*83d0*/  HADD2.F32 R4, -RZ, R59.H0_H0 ;  /* 0x2000003bff047230 */ /* 0x000fe40000004100 */
[-C--:B------:R-:W-:Y:S01]  /*83e0*/  FMUL.FTZ R15, R15, R20.reuse ;  /* 0x000000140f0f7220 */ /* 0x080fe20000410000 */
[C---:B------:R-:W-:Y:S01]  /*83f0*/  FFMA.FTZ R53, R14.reuse, R20, -R53 ;  /* 0x000000140e357223 */ /* 0x040fe20000010835 */
[C---:B------:R-:W-:Y:S01]  /*8400*/  FMUL.FTZ R7, R5.reuse, R21 ;  /* 0x0000001505077220 */ /* 0x040fe20000410000 */
[----:B------:R-:W-:Y:S01]  /*8410*/  FMUL.FTZ R28, R5, R4 ;  /* 0x00000004051c7220 */ /* 0x000fe20000410000 */
[----:B------:R-:W-:-:S02]  /*8420*/  FFMA.FTZ R14, R14, R26, R15 ;  /* 0x0000001a0e0e7223 */ /* 0x000fc4000001000f */
[----:B------:R-:W-:Y:S01]  /*8430*/  FFMA.FTZ R5, R6, R4, -R7 ;  /* 0x0000000406057223 */ /* 0x000fe20000010807 */
[----:B------:R-:W-:Y:S01]  /*8440*/  F2FP.F16.F32.PACK_AB R7, R58, R55 ;  /* 0x000000373a07723e */ /* 0x000fe200000000ff */
[----:B------:R-:W-:Y:S01]  /*8450*/  FFMA.FTZ R28, R6, R21, R28 ;  /* 0x00000015061c7223 */ /* 0x000fe2000001001c */
[----:B------:R-:W-:Y:S02]  /*8460*/  F2FP.F16.F32.PACK_AB R4, R27, R56 ;  /* 0x000000381b04723e */ /* 0x000fe400000000ff */
[----:B------:R-:W-:Y:S02]  /*8470*/  F2FP.F16.F32.PACK_AB R6, R14, R53 ;  /* 0x000000350e06723e */ /* 0x000fe400000000ff */
[----:B------:R-:W-:-:S05]  /*8480*/  F2FP.F16.F32.PACK_AB R5, R28, R5 ;  /* 0x000000051c05723e */ /* 0x000fca00000000ff */
[----:B------:R1:W-:Y:S02]  /*8490*/  STS.128 [R2], R4 ;  /* 0x0000000402007388 */ /* 0x0003e40000000c00 */
.L_x_12077:
[----:B------:R-:W-:Y:S05]  /*84a0*/  BSYNC B1 ;  /* 0x0000000000017941 */ /* 0x000fea0003800000 */
.L_x_12076:
[----:B------:R-:W-:-:S13]  /*84b0*/  ISETP.GE.AND P0, PT, R190, R63, PT ;  /* 0x0000003fbe00720c */ /* 0x000fda0003f06270 */
[----:B------:R-:W-:Y:S05]  /*84c0*/  @P0 BRA `(.L_x_12080) ;  /* 0x0000001800640947 */ /* 0x000fea0003800000 */
[----:B01----:R-:W0:Y:S01]  /*84d0*/  LDC R4, c[0x0][0x3f4] ;  /* 0x0000fd00ff047b82 */ /* 0x003e220000000800 */
[----:B------:R-:W-:Y:S01]  /*84e0*/  BSSY B1, `(.L_x_12081) ;  /* 0x000002e000017945 */ /* 0x000fe20003800000 */
[-C--:B0-----:R-:W-:Y:S02]  /*84f0*/  ISETP.GE.AND P0, PT, R22, R4.reuse, PT ;  /* 0x000000041600720c */ /* 0x081fe40003f06270 */
[----:B------:R-:W-:-:S11]  /*8500*/  ISETP.GE.AND P1, PT, R155, R4, PT ;  /* 0x000000049b00720c */ /* 0x000fd60003f26270 */
[----:B------:R-:W-:Y:S05]  /*8510*/  @P0 BRA `(.L_x_12082) ;  /* 0x0000000000a80947 */ /* 0x000fea0003800000 */
[----:B------:R-:W4:Y:S01]  /*8520*/  LDS.128 R4, [R148+0x1a400] ;  /* 0x01a4000094047984 */ /* 0x000f220000000c00 */
[--C-:B------:R-:W-:Y:S01]  /*8530*/  SHF.R.U32.HI R21, RZ, 0x10, R25.reuse ;  /* 0x00000010ff157819 */ /* 0x100fe20000011619 */
[----:B------:R-:W-:Y:S01]  /*8540*/  HADD2.F32 R20, -RZ, R67.H0_H0 ;  /* 0x20000043ff147230 */ /* 0x000fe20000004100 */
[----:B------:R-:W-:Y:S01]  /*8550*/  SHF.R.U64 R55, R24, 0x10, R25 ;  /* 0x0000001018377819 */ /* 0x000fe20000001219 */
[----:B------:R-:W-:Y:S01]  /*8560*/  HADD2.F32 R24, -RZ, R68.H0_H0 ;  /* 0x20000044ff187230 */ /* 0x000fe20000004100 */
[--C-:B------:R-:W-:Y:S01]  /*8570*/  SHF.R.U32.HI R25, RZ, 0x10, R13.reuse ;  /* 0x00000010ff197819 */ /* 0x100fe2000001160d */
[----:B------:R-:W-:Y:S01]  /*8580*/  HADD2.F32 R21, -RZ, R21.H0_H0 ;  /* 0x20000015ff157230 */ /* 0x000fe20000004100 */
[----:B------:R-:W-:-:S03]  /*8590*/  SHF.R.U64 R53, R12, 0x10, R13 ;  /* 0x000000100c357819 */ /* 0x000fc6000000120d */
[----:B------:R-:W-:Y:S02]  /*85a0*/  HADD2.F32 R25, -RZ, R25.H0_H0 ;  /* 0x20000019ff197230 */ /* 0x000fe40000004100 */
[--C-:B----4-:R-:W-:Y:S02]  /*85b0*/  HADD2.F32 R14, -RZ, R7.reuse.H0_H0 ;  /* 0x20000007ff0e7230 */ /* 0x110fe40000004100 */
        /* <DEDUP_REMOVED lines=31> */
[----:B------:R0:W-:Y:S02]  /*87b0*/  STS.128 [R148+0x1a400], R4 ;  /* 0x01a4000494007388 */ /* 0x0001e40000000c00 */
.L_x_12082:
[----:B------:R-:W-:Y:S05]  /*87c0*/  BSYNC B1 ;  /* 0x0000000000017941 */ /* 0x000fea0003800000 */
.L_x_12081:
[----:B------:R-:W-:Y:S05]  /*87d0*/  @P1 BRA `(.L_x_12080) ;  /* 0x0000001400a01947 */ /* 0x000fea0003800000 */
[----:B0-----:R-:W0:Y:S01]  /*87e0*/  LDS.128 R4, [R2+0x2000] ;  /* 0x0020000002047984 */ /* 0x001e220000000c00 */
[----:B------:R-:W-:Y:S01]  /*87f0*/  SHF.R.U32.HI R13, RZ, 0x10, R9 ;  /* 0x00000010ff0d7819 */ /* 0x000fe20000011609 */
[----:B------:R-:W-:Y:S01]  /*8800*/  HADD2.F32 R12, -RZ, R0.H0_H0 ;  /* 0x20000000ff0c7230 */ /* 0x000fe20000004100 */
[--C-:B------:R-:W-:Y:S01]  /*8810*/  SHF.R.U32.HI R15, RZ, 0x10, R11.reuse ;  /* 0x00000010ff0f7819 */ /* 0x100fe2000001160b */
[----:B----4-:R-:W-:Y:S01]  /*8820*/  HADD2.F32 R14, -RZ, R3.H1_H1 ;  /* 0x30000003ff0e7230 */ /* 0x010fe20000004100 */
        /* <DEDUP_REMOVED lines=8> */
[----:B------:R-:W-:Y:S02]  /*88b0*/  HADD2.F32 R4, -RZ, R4.H1_H1 ;  /* 0x30000004ff047230 */ /* 0x000fe40000004100 */
[-C--:B------:R-:W-:Y:S01]  /*88c0*/  FMUL.FTZ R24, R11, R13.reuse ;  /* 0x0000000d0b187220 */ /* 0x080fe20000410000 */
[--C-:B------:R-:W-:Y:S02]  /*88d0*/  HADD2.F32 R8, -RZ, R6.reuse.H0_H0 ;  /* 0x20000006ff087230 */ /* 0x100fe40000004100 */
[----:B------:R-:W-:Y:S01]  /*88e0*/  FFMA.FTZ R21, R10, R13, -R21 ;  /* 0x0000000d0a157223 */ /* 0x000fe20000010815 */
[----:B------:R-:W-:-:S02]  /*88f0*/  HADD2.F32 R9, -RZ, R6.H1_H1 ;  /* 0x30000006ff097230 */ /* 0x000fc40000004100 */
[----:B------:R-:W-:Y:S01]  /*8900*/  FFMA.FTZ R26, R10, R15, R24 ;  /* 0x0000000f0a1a7223 */ /* 0x000fe20000010018 */
[----:B------:R-:W-:Y:S02]  /*8910*/  HADD2.F32 R6, -RZ, R5.H0_H0 ;  /* 0x20000005ff067230 */ /* 0x000fe40000004100 */
[C---:B------:R-:W-:Y:S01]  /*8920*/  FMUL.FTZ R20, R4.reuse, R14 ;  /* 0x0000000e04147220 */ /* 0x040fe20000410000 */
[-C--:B------:R-:W-:Y:S01]  /*8930*/  FMUL.FTZ R24, R4, R12.reuse ;  /* 0x0000000c04187220 */ /* 0x080fe20000410000 */
[----:B------:R-:W-:Y:S02]  /*8940*/  HADD2.F32 R10, -RZ, R3.H0_H0 ;  /* 0x20000003ff0a7230 */ /* 0x000fe40000004100 */
[----:B------:R-:W-:Y:S02]  /*8950*/  HADD2.F32 R5, -RZ, R5.H1_H1 ;  /* 0x30000005ff057230 */ /* 0x000fe40000004100 */
        /* <DEDUP_REMOVED lines=9> */
[----:B------:R-:W-:Y:S01]  /*89f0*/  FMUL.FTZ R9, R5, R0 ;  /* 0x0000000005097220 */ /* 0x000fe20000410000 */
[----:B------:R-:W-:Y:S01]  /*8a00*/  FFMA.FTZ R8, R8, R10, R15 ;  /* 0x0000000a08087223 */ /* 0x000fe2000001000f */
[----:B------:R-:W-:Y:S01]  /*8a10*/  FFMA.FTZ R5, R6, R0, -R7 ;  /* 0x0000000006057223 */ /* 0x000fe20000010807 */
[----:B------:R-:W-:Y:S01]  /*8a20*/  F2FP.F16.F32.PACK_AB R7, R26, R21 ;  /* 0x000000151a07723e */ /* 0x000fe200000000ff */
[----:B------:R-:W-:Y:S01]  /*8a30*/  FFMA.FTZ R0, R6, R4, R9 ;  /* 0x0000000406007223 */ /* 0x000fe20000010009 */
[----:B------:R-:W-:-:S02]  /*8a40*/  F2FP.F16.F32.PACK_AB R4, R11, R20 ;  /* 0x000000140b04723e */ /* 0x000fc400000000ff */
[----:B------:R-:W-:Y:S02]  /*8a50*/  F2FP.F16.F32.PACK_AB R6, R8, R13 ;  /* 0x0000000d0806723e */ /* 0x000fe400000000ff */
[----:B------:R-:W-:-:S05]  /*8a60*/  F2FP.F16.F32.PACK_AB R5, R0, R5 ;  /* 0x000000050005723e */ /* 0x000fca00000000ff */
[----:B------:R2:W-:Y:S01]  /*8a70*/  STS.128 [R2+0x2000], R4 ;  /* 0x0020000402007388 */ /* 0x0005e20000000c00 */
[----:B------:R-:W-:Y:S05]  /*8a80*/  BRA `(.L_x_12080) ;  /* 0x0000001000f47947 */ /* 0x000fea0003800000 */
.L_x_12067:
[----:B------:R-:W0:Y:S01]  /*8a90*/  LDC R21, c[0x0][0x448] ;  /* 0x00011200ff157b82 */ /* 0x000e220000000800 */
[----:B------:R-:W-:Y:S01]  /*8aa0*/  LEA R5, R220, R25, 0x6 ;  /* 0x00000019dc057211 */ /* 0x000fe200078e30ff */
        /* <DEDUP_REMOVED lines=38> */
[----:B-1----:R-:W-:-:S04]  /*8d10*/  @!P1 IADD3 R2, P2, R2, R7, RZ ;  /* 0x0000000702029210 */ /* 0x002fc80007f5e0ff */
[----:B--2---:R-:W-:Y:S01]  /*8d20*/  @!P1 IADD3.X R5, R0, R4, RZ, P2, !PT ;  /* 0x0000000400059210 */ /* 0x004fe200017fe4ff */
[----:B------:R-:W-:-:S04]  /*8d30*/  @!P1 IMAD.MOV.U32 R8, RZ, RZ, R2 ;  /* 0x000000ffff089224 */ /* 0x000fc800078e0002 */
        /* <DEDUP_REMOVED lines=11> */
[----:B0-----:R0:W0:Y:S01]  /*8df0*/  SHFL.IDX PT, R14, R50, 0x1, 0x1c1f ;  /* 0x003c1f00320e7f89 */ /* 0x00102200000e0000 */
[----:B--2---:R-:W-:-:S02]  /*8e00*/  @!P1 IMAD.MOV.U32 R56, RZ, RZ, R10 ;  /* 0x000000ffff389224 */ /* 0x004fc400078e000a */
[----:B------:R-:W-:Y:S02]  /*8e10*/  @!P1 IMAD.MOV.U32 R57, RZ, RZ, R11 ;  /* 0x000000ffff399224 */ /* 0x000fe400078e000b */
[----:B------:R-:W-:Y:S02]  /*8e20*/  IMAD.MOV.U32 R0, RZ, RZ, R56 ;  /* 0x000000ffff007224 */ /* 0x000fe400078e0038 */
[----:B------:R-:W-:Y:S01]  /*8e30*/  @!P1 IMAD.MOV.U32 R58, RZ, RZ, R8 ;  /* 0x000000ffff3a9224 */ /* 0x000fe200078e0008 */
[----:B------:R-:W-:Y:S01]  /*8e40*/  MOV R2, R57 ;  /* 0x0000003900027202 */ /* 0x000fe20000000f00 */
[----:B------:R-:W-:Y:S01]  /*8e50*/  @!P1 IMAD.MOV.U32 R59, RZ, RZ, R9 ;  /* 0x000000ffff3b9224 */ /* 0x000fe200078e0009 */
[----:B------:R-:W-:Y:S01]  /*8e60*/  PRMT R78, R0, 0x7610, R78 ;  /* 0x00007610004e7816 */ /* 0x000fe2000000004e */
[----:B---3--:R-:W-:Y:S01]  /*8e70*/  @!P1 IMAD.MOV.U32 R20, RZ, RZ, R6 ;  /* 0x000000ffff149224 */ /* 0x008fe200078e0006 */
[----:B------:R2:W3:Y:S01]  /*8e80*/  SHFL.IDX PT, R0, R27, 0x1, 0x1c1f ;  /* 0x003c1f001b007f89 */ /* 0x0004e200000e0000 */
[----:B------:R-:W-:-:S02]  /*8e90*/  PRMT R65, R2, 0x7610, R65 ;  /* 0x0000761002417816 */ /* 0x000fc40000000041 */
[----:B------:R-:W-:Y:S01]  /*8ea0*/  CS2R R2, SRZ ;  /* 0x0000000000027805 */ /* 0x000fe2000001ff00 */
[----:B------:R-:W-:Y:S01]  /*8eb0*/  @!P1 IMAD.MOV.U32 R21, RZ, RZ, R7 ;  /* 0x000000ffff159224 */ /* 0x000fe200078e0007 */
[----:B------:R-:W-:Y:S01]  /*8ec0*/  @!P1 MOV R3, R5 ;  /* 0x0000000500039202 */ /* 0x000fe20000000f00 */
[----:B------:R-:W-:Y:S02]  /*8ed0*/  @!P1 IMAD.MOV.U32 R2, RZ, RZ, R4 ;  /* 0x000000ffff029224 */ /* 0x000fe400078e0004 */
        /* <DEDUP_REMOVED lines=10> */
[----:B0-----:R-:W-:Y:S02]  /*8f80*/  PRMT R50, R50, 0x5410, R4 ;  /* 0x0000541032327816 */ /* 0x001fe40000000004 */
[----:B-1234-:R-:W-:-:S07]  /*8f90*/  PRMT R65, R65, 0x5410, R5 ;  /* 0x0000541041417816 */ /* 0x01efce0000000005 */
.L_x_12393:
[----:B------:R-:W-:Y:S01]  /*8fa0*/  VIADD R25, R25, 0x40 ;  /* 0x0000004019197836 */ /* 0x000fe20000000000 */
[----:B------:R-:W-:Y:S01]  /*8fb0*/  BSSY B1, `(.L_x_12084) ;  /* 0x0000012000017945 */ /* 0x000fe20003800000 */
[----:B------:R-:W-:Y:S02]  /*8fc0*/  CS2R R4, SRZ ;  /* 0x0000000000047805 */ /* 0x000fe4000001ff00 */
[----:B------:R-:W-:Y:S02]  /*8fd0*/  CS2R R10, SRZ ;  /* 0x00000000000a7805 */ /* 0x000fe4000001ff00 */
[----:B------:R-:W-:Y:S02]  /*8fe0*/  CS2R R8, SRZ ;  /* 0x0000000000087805 */ /* 0x000fe4000001ff00 */
[----:B------:R-:W-:-:S13]  /*8ff0*/  ISETP.GE.AND P1, PT, R25, R28, PT ;  /* 0x0000001c1900720c */ /* 0x000fda0003f26270 */
[----:B------:R-:W-:Y:S05]  /*9000*/  @P1 BRA `(.L_x_12085) ;  /* 0x0000000000301947 */ /* 0x000fea0003800000 */
        /* <DEDUP_REMOVED lines=12> */
.L_x_12085:
[----:B------:R-:W-:Y:S05]  /*90d0*/  BSYNC B1 ;  /* 0x0000000000017941 */ /* 0x000fea0003800000 */
.L_x_12084:
[----:B------:R-:W-:Y:S01]  /*90e0*/  ULEA.HI UR4, UR37, UR37, URZ, 0x1 ;  /* 0x0000002525047291 */ /* 0x000fe2000f8f083f */
[----:B------:R-:W-:Y:S03]  /*90f0*/  BSSY B1, `(.L_x_12086) ;  /* 0x0000007000017945 */ /* 0x000fe60003800000 */
[----:B------:R-:W-:-:S04]  /*9100*/  ULOP3.LUT UR4, UR4, 0xfffffffe, URZ, 0xc0, !UPT ;  /* 0xfffffffe04047892 */ /* 0x000fc8000f8ec03f */
[----:B------:R-:W-:-:S06]  /*9110*/  UIADD3 UR4, UR37, -UR4, URZ ;  /* 0x8000000425047290 */ /* 0x000fcc000fffe03f */
[----:B------:R-:W-:-:S05]  /*9120*/  IMAD.U32 R13, RZ, RZ, UR4 ;  /* 0x00000004ff0d7e24 */ /* 0x000fca000f8e00ff */
[----:B------:R-:W-:-:S04]  /*9130*/  SHF.L.U32 R13, R13, 0x1f, RZ ;  /* 0x0000001f0d0d7819 */ /* 0x000fc800000006ff */
[----:B------:R-:W0:Y:S02]  /*9140*/  SYNCS.PHASECHK.TRANS64.TRYWAIT P1, [R148+URZ+0x22800], R13 ;  /* 0x0228000d940075a7 */ /* 0x000e24000802017f */
[----:B0-----:R-:W-:Y:S05]  /*9150*/  @!P1 BRA `(.L_x_12087) ;  /* 0x0000022400cc9947 */ /* 0x001fea0003800000 */
.L_x_12394:
[----:B------:R-:W-:Y:S05]  /*9160*/  BSYNC B1 ;  /* 0x0000000000017941 */ /* 0x000fea0003800000 */
.L_x_12086:
[----:B------:R-:W2:Y:S01]  /*9170*/  LDL R15, [R1+0x50] ;  /* 0x00005000010f7983 */ /* 0x000ea20000100800 */
[----:B-----5:R-:W-:Y:S01]  /*9180*/  IMAD.MOV.U32 R12, RZ, RZ, R6 ;  /* 0x000000ffff0c7224 */ /* 0x020fe200078e0006 */
[----:B------:R-:W-:Y:S01]  /*9190*/  BSSY B1, `(.L_x_12088) ;  /* 0x0000072000017945 */ /* 0x000fe20003800000 */
[----:B0-----:R-:W-:Y:S02]  /*91a0*/  IMAD.MOV.U32 R13, RZ, RZ, R7 ;  /* 0x000000ffff0d7224 */ /* 0x001fe400078e0007 */
[----:B------:R-:W-:Y:S02]  /*91b0*/  IMAD.MOV.U32 R14, RZ, RZ, R4 ;  /* 0x000000ffff0e7224 */ /* 0x000fe400078e0004 */
[----:B------:R-:W-:Y:S02]  /*91c0*/  IMAD.MOV.U32 R80, RZ, RZ, R8 ;  /* 0x000000ffff507224 */ /* 0x000fe400078e0008 */
[----:B------:R-:W-:Y:S02]  /*91d0*/  IMAD.MOV.U32 R81, RZ, RZ, R9 ;  /* 0x000000ffff517224 */ /* 0x000fe400078e0009 */
[----:B--2---:R-:W-:Y:S01]  /*91e0*/  IMAD R0, R15, -0x80, R28 ;  /* 0xffffff800f007824 */ /* 0x004fe200078e021c */
[----:B------:R-:W-:Y:S01]  /*91f0*/  PRMT R28, R12, 0x5410, R13 ;  /* 0x000054100c1c7816 */ /* 0x000fe2000000000d */
[----:B------:R-:W-:-:S03]  /*9200*/  IMAD.MOV.U32 R12, RZ, RZ, R5 ;  /* 0x000000ffff0c7224 */ /* 0x000fc600078e0005 */
[----:B------:R-:W-:Y:S02]  /*9210*/  VIMNMX R13, R0, 0x80, PT ;  /* 0x00000080000d7848 */ /* 0x000fe40003fe0100 */
[----:B------:R-:W-:Y:S01]  /*9220*/  PRMT R0, R14, 0x7610, R0 ;  /* 0x000076100e007816 */ /* 0x000fe20000000000 */
[----:B------:R-:W-:Y:S01]  /*9230*/  IMAD.MOV.U32 R14, RZ, RZ, R10 ;  /* 0x000000ffff0e7224 */ /* 0x000fe200078e000a */
[-C--:B------:R-:W-:Y:S02]  /*9240*/  ISETP.GE.OR P1, PT, R152, R13.reuse, P0 ;  /* 0x0000000d9800720c */ /* 0x080fe40000726670 */
[----:B------:R-:W-:Y:S01]  /*9250*/  ISETP.GE.OR P0, PT, R190, R13, P0 ;  /* 0x0000000dbe00720c */ /* 0x000fe20000706670 */
[----:B------:R-:W-:Y:S01]  /*9260*/  IMAD.MOV.U32 R13, RZ, RZ, R11 ;  /* 0x000000ffff0d7224 */ /* 0x000fe200078e000b */
[----:B------:R-:W-:Y:S02]  /*9270*/  PRMT R79, R12, 0x7610, R79 ;  /* 0x000076100c4f7816 */ /* 0x000fe4000000004f */
[----:B------:R-:W-:-:S02]  /*9280*/  IADD3 R12, R16, R55, RZ ;  /* 0x00000037100c7210 */ /* 0x000fc40007ffe0ff */
[----:B------:R-:W-:Y:S02]  /*9290*/  PRMT R50, R14, 0x7610, R50 ;  /* 0x000076100e327816 */ /* 0x000fe40000000032 */
[----:B------:R-:W-:Y:S02]  /*92a0*/  PRMT R0, R0, 0x5410, R13 ;  /* 0x0000541000007816 */ /* 0x000fe4000000000d */
[----:B------:R-:W-:Y:S01]  /*92b0*/  LOP3.LUT R55, R12, 0x38, RZ, 0xc0, !PT ;  /* 0x000000380c377812 */ /* 0x000fe200078ec0ff */
[----:B------:R-:W-:Y:S06]  /*92c0*/  @P1 BRA `(.L_x_12089) ;  /* 0x0000000400781947 */ /* 0x000fec0003800000 */
[----:B------:R-:W-:Y:S01]  /*92d0*/  IMAD.SHL.U32 R12, R215, 0x40, RZ ;  /* 0x00000040d70c7824 */ /* 0x000fe200078e00ff */
[----:B------:R-:W-:Y:S01]  /*92e0*/  SHF.R.U64 R76, R56, 0x10, R57 ;  /* 0x00000010384c7819 */ /* 0x000fe20000001239 */
[----:B------:R-:W-:Y:S01]  /*92f0*/  HADD2.F32 R60, -RZ, R53.H1_H1 ;  /* 0x30000035ff3c7230 */ /* 0x000fe20000004100 */
[----:B------:R-:W-:Y:S01]  /*9300*/  SHF.R.U32.HI R62, RZ, 0x10, R3 ;  /* 0x00000010ff3e7819 */ /* 0x000fe20000011603 */
[----:B------:R-:W-:Y:S01]  /*9310*/  HADD2.F32 R61, -RZ, R61.H0_H0 ;  /* 0x2000003dff3d7230 */ /* 0x000fe20000004100 */
[----:B------:R-:W-:Y:S01]  /*9320*/  LOP3.LUT R25, R12, 0x1c0, RZ, 0xc0, !PT ;  /* 0x000001c00c197812 */ /* 0x000fe200078ec0ff */
[----:B------:R-:W-:Y:S01]  /*9330*/  HADD2.F32 R53, -RZ, R53.H0_H0 ;  /* 0x20000035ff357230 */ /* 0x000fe20000004100 */
[----:B------:R-:W-:Y:S01]  /*9340*/  SHF.R.U32.HI R63, RZ, 0x10, R59 ;  /* 0x00000010ff3f7819 */ /* 0x000fe2000001163b */
[----:B------:R-:W-:Y:S01]  /*9350*/  HADD2.F32 R62, -RZ, R62.H0_H0 ;  /* 0x2000003eff3e7230 */ /* 0x000fe20000004100 */
[----:B------:R-:W-:Y:S02]  /*9360*/  SHF.R.U32.HI R14, RZ, 0x3, R25 ;  /* 0x00000003ff0e7819 */ /* 0x000fe40000011619 */
[----:B------:R-:W-:-:S02]  /*9370*/  LOP3.LUT R12, R25, 0x38, R16, 0xf8, !PT ;  /* 0x00000038190c7812 */ /* 0x000fc400078ef810 */
[----:B------:R-:W-:Y:S02]  /*9380*/  LOP3.LUT R25, R14, R55, R25, 0x1e, !PT ;  /* 0x000000370e197212 */ /* 0x000fe400078e1e19 */
[----:B------:R-:W-:Y:S02]  /*9390*/  LOP3.LUT R13, R12, R14, RZ, 0x3c, !PT ;  /* 0x0000000e0c0d7212 */ /* 0x000fe400078e3cff */
[----:B------:R-:W-:Y:S01]  /*93a0*/  SHF.R.U64 R74, R2, 0x10, R3 ;  /* 0x00000010024a7819 */ /* 0x000fe20000001203 */
[C---:B------:R-:W-:Y:S01]  /*93b0*/  IMAD R25, R204.reuse, 0x200, R25 ;  /* 0x00000200cc197824 */ /* 0x040fe200078e0219 */
[----:B------:R-:W-:Y:S01]  /*93c0*/  SHF.R.U32.HI R75, RZ, 0x10, R57 ;  /* 0x00000010ff4b7819 */ /* 0x000fe20000011639 */
[----:B------:R-:W-:Y:S01]  /*93d0*/  IMAD R13, R204, 0x200, R13 ;  /* 0x00000200cc0d7824 */ /* 0x000fe200078e020d */
[----:B------:R-:W-:Y:S01]  /*93e0*/  SHF.R.U64 R77, R58, 0x10, R59 ;  /* 0x000000103a4d7819 */ /* 0x000fe2000000123b */
[--C-:B------:R-:W-:Y:S01]  /*93f0*/  IMAD R69, R25, 0x2, R148.reuse ;  /* 0x0000000219457824 */ /* 0x100fe200078e0294 */
[--C-:B------:R-:W-:Y:S01]  /*9400*/  SHF.R.U32.HI R70, RZ, 0x10, R21.reuse ;  /* 0x00000010ff467819 */ /* 0x100fe20000011615 */
[----:B------:R-:W-:Y:S01]  /*9410*/  IMAD R67, R13, 0x2, R148 ;  /* 0x000000020d437824 */ /* 0x000fe200078e0294 */
[----:B------:R-:W-:-:S02]  /*9420*/  SHF.R.U64 R71, R20, 0x10, R21 ;  /* 0x0000001014477819 */ /* 0x000fc40000001215 */
        /* <DEDUP_REMOVED lines=8> */
[----:B------:R-:W-:Y:S02]  /*94b0*/  HADD2.F32 R13, -RZ, R13.H1_H1 ;  /* 0x3000000dff0d7230 */ /* 0x000fe40000004100 */
[C---:B------:R-:W-:Y:S01]  /*94c0*/  FFMA.FTZ R64, R3.reuse, R60, -R64 ;  /* 0x0000003c03407223 */ /* 0x040fe20000010840 */
[----:B------:R-:W-:Y:S02]  /*94d0*/  HADD2.F32 R58, -RZ, R27.H0_H0 ;  /* 0x2000001bff3a7230 */ /* 0x000fe40000004100 */
[----:B------:R-:W-:Y:S01]  /*94e0*/  FFMA.FTZ R66, R3, R61, R66 ;  /* 0x0000003d03427223 */ /* 0x000fe20000010042 */
[--C-:B------:R-:W-:Y:S02]  /*94f0*/  HADD2.F32 R63, -RZ, R65.reuse.H1_H1 ;  /* 0x30000041ff3f7230 */ /* 0x100fe40000004100 */
[C---:B------:R-:W-:Y:S01]  /*9500*/  FMUL.FTZ R60, R57.reuse, R62 ;  /* 0x0000003e393c7220 */ /* 0x040fe20000410000 */
[----:B------:R-:W-:Y:S02]  /*9510*/  HADD2.F32 R3, -RZ, R65.H0_H0 ;  /* 0x20000041ff037230 */ /* 0x000fe40000004100 */
[----:B------:R-:W-:Y:S01]  /*9520*/  FMUL.FTZ R68, R57, R56 ;  /* 0x0000003839447220 */ /* 0x000fe20000410000 */
[----:B------:R-:W-:-:S02]  /*9530*/  HADD2.F32 R20, -RZ, R15.H0_H0 ;  /* 0x2000000fff147230 */ /* 0x000fc40000004100 */
[----:B------:R-:W-:Y:S01]  /*9540*/  FFMA.FTZ R57, R13, R56, -R60 ;  /* 0x000000380d397223 */ /* 0x000fe2000001083c */
[C---:B------:R-:W-:Y:S01]  /*9550*/  FMUL.FTZ R65, R58.reuse, R63 ;  /* 0x0000003f3a417220 */ /* 0x040fe20000410000 */
[----:B------:R-:W-:Y:S02]  /*9560*/  HADD2.F32 R59, -RZ, R27.H1_H1 ;  /* 0x3000001bff3b7230 */ /* 0x000fe40000004100 */
[-C--:B------:R-:W-:Y:S01]  /*9570*/  FMUL.FTZ R58, R58, R3.reuse ;  /* 0x000000033a3a7220 */ /* 0x080fe20000410000 */
[----:B------:R-:W-:Y:S02]  /*9580*/  HADD2.F32 R60, -RZ, R70.H0_H0 ;  /* 0x20000046ff3c7230 */ /* 0x000fe40000004100 */
[C---:B------:R-:W-:Y:S01]  /*9590*/  FFMA.FTZ R65, R20.reuse, R3, -R65 ;  /* 0x0000000314417223 */ /* 0x040fe20000010841 */
[----:B------:R-:W-:Y:S02]  /*95a0*/  HADD2.F32 R21, -RZ, R15.H1_H1 ;  /* 0x3000000fff157230 */ /* 0x000fe40000004100 */
[----:B------:R-:W-:Y:S01]  /*95b0*/  FFMA.FTZ R63, R20, R63, R58 ;  /* 0x0000003f143f7223 */ /* 0x000fe2000001003a */
[----:B------:R-:W-:-:S02]  /*95c0*/  HADD2.F32 R56, -RZ, R75.H0_H0 ;  /* 0x2000004bff387230 */ /* 0x000fc40000004100 */
[----:B------:R-:W-:Y:S01]  /*95d0*/  FMUL.FTZ R20, R59, R60 ;  /* 0x0000003c3b147220 */ /* 0x000fe20000410000 */
[----:B------:R-:W-:Y:S02]  /*95e0*/  HADD2.F32 R25, -RZ, R24.H0_H0 ;  /* 0x20000018ff197230 */ /* 0x000fe40000004100 */
[----:B------:R-:W-:Y:S01]  /*95f0*/  FFMA.FTZ R61, R13, R62, R68 ;  /* 0x0000003e0d3d7223 */ /* 0x000fe20000010044 */
[----:B------:R-:W-:Y:S02]  /*9600*/  HADD2.F32 R3, -RZ, R78.H1_H1 ;  /* 0x3000004eff037230 */ /* 0x000fe40000004100 */
[-C--:B------:R-:W-:Y:S01]  /*9610*/  FMUL.FTZ R68, R59, R56.reuse ;  /* 0x000000383b447220 */ /* 0x080fe20000410000 */
[----:B------:R-:W-:Y:S02]  /*9620*/  HADD2.F32 R2, -RZ, R12.H0_H0 ;  /* 0x2000000cff027230 */ /* 0x000fe40000004100 */
[----:B------:R-:W-:Y:S01]  /*9630*/  FFMA.FTZ R62, R21, R56, -R20 ;  /* 0x00000038153e7223 */ /* 0x000fe20000010814 */
[----:B------:R-:W-:-:S02]  /*9640*/  HADD2.F32 R27, -RZ, R26.H0_H0 ;  /* 0x2000001aff1b7230 */ /* 0x000fc40000004100 */
[C---:B------:R-:W-:Y:S01]  /*9650*/  FMUL.FTZ R13, R25.reuse, R3 ;  /* 0x00000003190d7220 */ /* 0x040fe20000410000 */
[----:B------:R-:W-:Y:S02]  /*9660*/  HADD2.F32 R56, -RZ, R50.H1_H1 ;  /* 0x30000032ff387230 */ /* 0x000fe40000004100 */
[-C--:B------:R-:W-:Y:S01]  /*9670*/  FMUL.FTZ R58, R25, R53.reuse ;  /* 0x00000035193a7220 */ /* 0x080fe20000410000 */
[----:B------:R-:W-:Y:S02]  /*9680*/  HADD2.F32 R20, -RZ, R78.H0_H0 ;  /* 0x2000004eff147230 */ /* 0x000fe40000004100 */
[----:B------:R-:W-:Y:S01]  /*9690*/  FFMA.FTZ R68, R21, R60, R68 ;  /* 0x0000003c15447223 */ /* 0x000fe20000010044 */
[----:B------:R-:W-:Y:S02]  /*96a0*/  HADD2.F32 R15, -RZ, R14.H0_H0 ;  /* 0x2000000eff0f7230 */ /* 0x000fe40000004100 */
[C---:B------:R-:W-:Y:S01]  /*96b0*/  FFMA.FTZ R53, R2.reuse, R53, -R13 ;  /* 0x0000003502357223 */ /* 0x040fe2000001080d */
[----:B------:R-:W-:Y:S01]  /*96c0*/  FFMA.FTZ R58, R2, R3, R58 ;  /* 0x00000003023a7223 */ /* 0x000fe2000001003a */
[----:B------:R-:W-:-:S02]  /*96d0*/  HADD2.F32 R24, -RZ, R24.H1_H1 ;  /* 0x30000018ff187230 */ /* 0x000fc40000004100 */
[C---:B------:R-:W-:Y:S01]  /*96e0*/  FMUL.FTZ R60, R27.reuse, R56 ;  /* 0x000000381b3c7220 */ /* 0x040fe20000410000 */
[-C--:B------:R-:W-:Y:S01]  /*96f0*/  FMUL.FTZ R2, R27, R20.reuse ;  /* 0x000000141b027220 */ /* 0x080fe20000410000 */
[----:B------:R-:W-:Y:S02]  /*9700*/  HADD2.F32 R21, -RZ, R74.H0_H0 ;  /* 0x2000004aff157230 */ /* 0x000fe40000004100 */
[----:B------:R-:W-:Y:S02]  /*9710*/  HADD2.F32 R26, -RZ, R26.H1_H1 ;  /* 0x3000001aff1a7230 */ /* 0x000fe40000004100 */
        /* <DEDUP_REMOVED lines=25> */
.L_x_12089:
[----:B------:R-:W-:Y:S05]  /*98b0*/  BSYNC B1 ;  /* 0x0000000000017941 */ /* 0x000fea0003800000 */
.L_x_12088:
[----:B------:R-:W-:Y:S02]  /*98c0*/  PRMT R50, R50, 0x5410, R80 ;  /* 0x0000541032327816 */ /* 0x000fe40000000050 */
[----:B------:R-:W-:Y:S01]  /*98d0*/  PRMT R21, R81, 0x7610, R21 ;  /* 0x0000761051157816 */ /* 0x000fe20000000015 */
[----:B------:R-:W-:Y:S06]  /*98e0*/  @P0 BRA `(.L_x_12080) ;  /* 0x00000004005c0947 */ /* 0x000fec0003800000 */
[----:B------:R-:W-:Y:S01]  /*98f0*/  LOP3.LUT R2, R206, R55, R205, 0x1e, !PT ;  /* 0x00000037ce027212 */ /* 0x000fe200078e1ecd */
[----:B0-----:R-:W0:Y:S01]  /*9900*/  LDS.128 R12, [R223+0x18400] ;  /* 0x01840000df0c7984 */ /* 0x001e220000000c00 */
[----:B------:R-:W-:Y:S01]  /*9910*/  SHF.R.U64 R60, R8, 0x10, R9 ;  /* 0x00000010083c7819 */ /* 0x000fe20000001209 */
[----:B------:R-:W-:Y:S01]  /*9920*/  HADD2.F32 R21, -RZ, R21.H0_H0 ;  /* 0x20000015ff157230 */ /* 0x000fe20000004100 */
[----:B------:R-:W-:Y:S02]  /*9930*/  IADD3 R3, R207, R2, RZ ;  /* 0x00000002cf037210 */ /* 0x000fe40007ffe0ff */
[--C-:B------:R-:W-:Y:S02]  /*9940*/  SHF.R.U64 R59, R10, 0x10, R11.reuse ;  /* 0x000000100a3b7819 */ /* 0x100fe4000000120b */
[----:B------:R-:W-:Y:S01]  /*9950*/  SHF.R.U32.HI R57, RZ, 0x10, R11 ;  /* 0x00000010ff397819 */ /* 0x000fe2000001160b */
[----:B------:R-:W-:Y:S01]  /*9960*/  IMAD R3, R3, 0x2, R148 ;  /* 0x0000000203037824 */ /* 0x000fe200078e0294 */
[----:B------:R-:W-:Y:S01]  /*9970*/  SHF.R.U32.HI R20, RZ, 0x10, R9 ;  /* 0x00000010ff147819 */ /* 0x000fe20000011609 */
[----:B------:R-:W-:Y:S01]  /*9980*/  HADD2.F32 R11, -RZ, R79.H0_H0 ;  /* 0x2000004fff0b7230 */ /* 0x000fe20000004100 */
[----:B------:R-:W-:-:S02]  /*9990*/  SHF.R.U64 R63, R4, 0x10, R5 ;  /* 0x00000010043f7819 */ /* 0x000fc40000001205 */
[----:B------:R-:W1:Y:S01]  /*99a0*/  LDS.128 R24, [R3+0x18400] ;  /* 0x0184000003187984 */ /* 0x000e620000000c00 */
[----:B------:R-:W-:Y:S01]  /*99b0*/  SHF.R.U32.HI R56, RZ, 0x10, R5 ;  /* 0x00000010ff387819 */ /* 0x000fe20000011605 */
[----:B------:R-:W-:Y:S01]  /*99c0*/  HADD2.F32 R20, -RZ, R20.H0_H0 ;  /* 0x20000014ff147230 */ /* 0x000fe20000004100 */
[--C-:B------:R-:W-:Y:S02]  /*99d0*/  SHF.R.U64 R62, R6, 0x10, R7.reuse ;  /* 0x00000010063e7819 */ /* 0x100fe40000001207 */
[----:B------:R-:W-:Y:S01]  /*99e0*/  SHF.R.U32.HI R61, RZ, 0x10, R7 ;  /* 0x00000010ff3d7819 */ /* 0x000fe20000011607 */
[--C-:B0-----:R-:W-:Y:S02]  /*99f0*/  HADD2.F32 R4, -RZ, R13.reuse.H0_H0 ;  /* 0x2000000dff047230 */ /* 0x101fe40000004100 */
[----:B------:R-:W-:Y:S02]  /*9a00*/  HADD2.F32 R13, -RZ, R13.H1_H1 ;  /* 0x3000000dff0d7230 */ /* 0x000fe40000004100 */
[----:B------:R-:W-:-:S02]  /*9a10*/  HADD2.F32 R2, -RZ, R12.H0_H0 ;  /* 0x2000000cff027230 */ /* 0x000fc40000004100 */
[----:B------:R-:W-:Y:S02]  /*9a20*/  HADD2.F32 R5, -RZ, R14.H0_H0 ;  /* 0x2000000eff057230 */ /* 0x000fe40000004100 */
[--C-:B------:R-:W-:Y:S02]  /*9a30*/  HADD2.F32 R6, -RZ, R15.reuse.H0_H0 ;  /* 0x2000000fff067230 */ /* 0x100fe40000004100 */
[----:B------:R-:W-:Y:S02]  /*9a40*/  HADD2.F32 R15, -RZ, R15.H1_H1 ;  /* 0x3000000fff0f7230 */ /* 0x000fe40000004100 */
        /* <DEDUP_REMOVED lines=11> */
[----:B------:R-:W-:-:S02]  /*9b00*/  HADD2.F32 R4, -RZ, R0.H0_H0 ;  /* 0x20000000ff047230 */ /* 0x000fc40000004100 */
[-C--:B------:R-:W-:Y:S01]  /*9b10*/  FMUL.FTZ R58, R25, R8.reuse ;  /* 0x00000008193a7220 */ /* 0x080fe20000410000 */
[----:B------:R-:W-:Y:S01]  /*9b20*/  FFMA.FTZ R56, R13, R8, -R56 ;  /* 0x000000080d387223 */ /* 0x000fe20000010838 */
[CC--:B------:R-:W-:Y:S01]  /*9b30*/  FMUL.FTZ R21, R7.reuse, R11.reuse ;  /* 0x0000000b07157220 */ /* 0x0c0fe20000410000 */
[----:B------:R-:W-:Y:S02]  /*9b40*/  HADD2.F32 R9, -RZ, R26.H0_H0 ;  /* 0x2000001aff097230 */ /* 0x000fe40000004100 */
[-C--:B------:R-:W-:Y:S01]  /*9b50*/  FMUL.FTZ R8, R7, R4.reuse ;  /* 0x0000000407087220 */ /* 0x080fe20000410000 */
[----:B------:R-:W-:Y:S02]  /*9b60*/  HADD2.F32 R50, -RZ, R50.H0_H0 ;  /* 0x20000032ff327230 */ /* 0x000fe40000004100 */
[C---:B------:R-:W-:Y:S01]  /*9b70*/  FFMA.FTZ R21, R2.reuse, R4, -R21 ;  /* 0x0000000402157223 */ /* 0x040fe20000010815 */
[----:B------:R-:W-:Y:S02]  /*9b80*/  HADD2.F32 R4, -RZ, R28.H0_H0 ;  /* 0x2000001cff047230 */ /* 0x000fe40000004100 */
[----:B------:R-:W-:Y:S01]  /*9b90*/  FFMA.FTZ R8, R2, R11, R8 ;  /* 0x0000000b02087223 */ /* 0x000fe20000010008 */
[----:B------:R-:W-:-:S02]  /*9ba0*/  HADD2.F32 R10, -RZ, R27.H0_H0 ;  /* 0x2000001bff0a7230 */ /* 0x000fc40000004100 */
[----:B------:R-:W-:Y:S01]  /*9bb0*/  FMUL.FTZ R2, R9, R50 ;  /* 0x0000003209027220 */ /* 0x000fe20000410000 */
[----:B------:R-:W-:Y:S02]  /*9bc0*/  HADD2.F32 R11, -RZ, R0.H1_H1 ;  /* 0x30000000ff0b7230 */ /* 0x000fe40000004100 */
[----:B------:R-:W-:Y:S01]  /*9bd0*/  FFMA.FTZ R58, R13, R20, R58 ;  /* 0x000000140d3a7223 */ /* 0x000fe2000001003a */
[----:B------:R-:W-:Y:S02]  /*9be0*/  HADD2.F32 R7, -RZ, R28.H1_H1 ;  /* 0x3000001cff077230 */ /* 0x000fe40000004100 */
[-C--:B------:R-:W-:Y:S01]  /*9bf0*/  FMUL.FTZ R28, R9, R4.reuse ;  /* 0x00000004091c7220 */ /* 0x080fe20000410000 */
[----:B------:R-:W-:Y:S01]  /*9c00*/  FFMA.FTZ R20, R5, R4, -R2 ;  /* 0x0000000405147223 */ /* 0x000fe20000010802 */
[C---:B------:R-:W-:Y:S01]  /*9c10*/  FMUL.FTZ R9, R10.reuse, R11 ;  /* 0x0000000b0a097220 */ /* 0x040fe20000410000 */
[----:B------:R-:W-:Y:S02]  /*9c20*/  HADD2.F32 R27, -RZ, R27.H1_H1 ;  /* 0x3000001bff1b7230 */ /* 0x000fe40000004100 */
[----:B------:R-:W-:Y:S01]  /*9c30*/  FMUL.FTZ R4, R10, R7 ;  /* 0x000000070a047220 */ /* 0x000fe20000410000 */
[----:B------:R-:W-:-:S02]  /*9c40*/  HADD2.F32 R2, -RZ, R57.H0_H0 ;  /* 0x20000039ff027230 */ /* 0x000fc40000004100 */
[----:B------:R-:W-:Y:S01]  /*9c50*/  FFMA.FTZ R10, R5, R50, R28 ;  /* 0x00000032050a7223 */ /* 0x000fe2000001001c */
[----:B------:R-:W-:Y:S02]  /*9c60*/  HADD2.F32 R0, -RZ, R61.H0_H0 ;  /* 0x2000003dff007230 */ /* 0x000fe40000004100 */
[C---:B------:R-:W-:Y:S01]  /*9c70*/  FFMA.FTZ R28, R6.reuse, R7, -R9 ;  /* 0x00000007061c7223 */ /* 0x040fe20000010809 */
[----:B------:R-:W-:Y:S01]  /*9c80*/  FFMA.FTZ R6, R6, R11, R4 ;  /* 0x0000000b06067223 */ /* 0x000fe20000010004 */
[----:B------:R-:W-:Y:S02]  /*9c90*/  HADD2.F32 R24, -RZ, R24.H1_H1 ;  /* 0x30000018ff187230 */ /* 0x000fe40000004100 */
[C---:B------:R-:W-:Y:S01]  /*9ca0*/  FMUL.FTZ R50, R27.reuse, R2 ;  /* 0x000000021b327220 */ /* 0x040fe20000410000 */
[----:B------:R-:W-:Y:S02]  /*9cb0*/  HADD2.F32 R26, -RZ, R26.H1_H1 ;  /* 0x3000001aff1a7230 */ /* 0x000fe40000004100 */
[----:B------:R-:W-:Y:S01]  /*9cc0*/  FMUL.FTZ R4, R27, R0 ;  /* 0x000000001b047220 */ /* 0x000fe20000410000 */
[----:B------:R-:W-:-:S02]  /*9cd0*/  HADD2.F32 R9, -RZ, R60.H0_H0 ;  /* 0x2000003cff097230 */ /* 0x000fc40000004100 */
        /* <DEDUP_REMOVED lines=8> */
[-C--:B------:R-:W-:Y:S01]  /*9d60*/  FMUL.FTZ R24, R24, R5.reuse ;  /* 0x0000000518187220 */ /* 0x080fe20000410000 */
[----:B------:R-:W-:Y:S01]  /*9d70*/  FFMA.FTZ R4, R12, R5, -R13 ;  /* 0x000000050c047223 */ /* 0x000fe2000001080d */
[----:B------:R-:W-:Y:S01]  /*9d80*/  FMUL.FTZ R26, R26, R7 ;  /* 0x000000071a1a7220 */ /* 0x000fe20000410000 */
[----:B------:R-:W-:Y:S01]  /*9d90*/  F2FP.F16.F32.PACK_AB R5, R56, R53 ;  /* 0x000000353805723e */ /* 0x000fe200000000ff */
[----:B------:R-:W-:Y:S01]  /*9da0*/  FFMA.FTZ R15, R14, R7, -R15 ;  /* 0x000000070e0f7223 */ /* 0x000fe2000001080f */
[----:B------:R-:W-:Y:S01]  /*9db0*/  FFMA.FTZ R13, R12, R9, R24 ;  /* 0x000000090c0d7223 */ /* 0x000fe20000010018 */
        /* <DEDUP_REMOVED lines=10> */
.L_x_12080:
[----:B------:R-:W-:Y:S05]  /*9e60*/  BSYNC B0 ;  /* 0x0000000000007941 */ /* 0x000fea0003800000 */
.L_x_12066:
        /* <DEDUP_REMOVED lines=8> */
.L_x_12063:
[----:B------:R-:W3:Y:S01]  /*9ef0*/  S2R R0, SR_TID.X ;  /* 0x0000000000007919 */ /* 0x000ee20000002100 */
[----:B012---:R-:W-:Y:S01]  /*9f00*/  IMAD.U32 R4, RZ, RZ, UR44 ;  /* 0x0000002cff047e24 */ /* 0x007fe2000f8e00ff */
[----:B------:R-:W-:Y:S01]  /*9f10*/  MOV R6, R39 ;  /* 0x0000002700067202 */ /* 0x000fe20000000f00 */
[----:B------:R-:W-:Y:S01]  /*9f20*/  IMAD.U32 R5, RZ, RZ, UR45 ;  /* 0x0000002dff057e24 */ /* 0x000fe2000f8e00ff */
[----:B------:R-:W-:Y:S05]  /*9f30*/  WARPSYNC.ALL ;  /* 0x0000000000007948 */ /* 0x000fea0003800000 */
[----:B------:R-:W-:Y:S01]  /*9f40*/  IMAD.MOV.U32 R7, RZ, RZ, R46 ;  /* 0x000000ffff077224 */ /* 0x000fe200078e002e */
[----:B------:R-:W-:Y:S01]  /*9f50*/  UIADD3 UR4, UP0, UR44, 0x1cc, URZ ;  /* 0x000001cc2c047890 */ /* 0x000fe2000ff1e03f */
[----:B------:R-:W-:-:S02]  /*9f60*/  IMAD.MOV.U32 R8, RZ, RZ, R40 ;  /* 0x000000ffff087224 */ /* 0x000fc400078e0028 */
[----:B------:R-:W-:Y:S01]  /*9f70*/  IMAD.MOV.U32 R9, RZ, RZ, R51 ;  /* 0x000000ffff097224 */ /* 0x000fe200078e0033 */
[----:B------:R0:W-:Y:S01]  /*9f80*/  STL.128 [R1+0x160], R4 ;  /* 0x0001600401007387 */ /* 0x0001e20000100c00 */
[----:B------:R-:W-:Y:S01]  /*9f90*/  IMAD.MOV.U32 R10, RZ, RZ, R41 ;  /* 0x000000ffff0a7224 */ /* 0x000fe200078e0029 */
[----:B------:R-:W-:Y:S01]  /*9fa0*/  UIADD3.X UR5, URZ, UR45, URZ, UP0, !UPT ;  /* 0x0000002d3f057290 */ /* 0x000fe200087fe43f */
[----:B------:R-:W-:Y:S02]  /*9fb0*/  IMAD.MOV.U32 R11, RZ, RZ, R54 ;  /* 0x000000ffff0b7224 */ /* 0x000fe400078e0036 */
[----:B------:R-:W-:Y:S02]  /*9fc0*/  IMAD.U32 R12, RZ, RZ, UR39 ;  /* 0x00000027ff0c7e24 */ /* 0x000fe4000f8e00ff */
[----:B------:R-:W-:Y:S01]  /*9fd0*/  IMAD.U32 R13, RZ, RZ, UR38 ;  /* 0x00000026ff0d7e24 */ /* 0x000fe2000f8e00ff */
[----:B------:R1:W-:Y:S04]  /*9fe0*/  STL.128 [R1+0x150], R8 ;  /* 0x0001500801007387 */ /* 0x0003e80000100c00 */
[----:B------:R-:W-:Y:S01]  /*9ff0*/  STL.64 [R1+0x148], R12 ;  /* 0x0001480c01007387 */ /* 0x000fe20000100a00 */
[----:B0-----:R-:W-:Y:S01]  /*a000*/  IMAD.MOV.U32 R4, RZ, RZ, R29 ;  /* 0x000000ffff047224 */ /* 0x001fe200078e001d */
[----:B------:R-:W-:Y:S01]  /*a010*/  MOV R6, R35 ;  /* 0x0000002300067202 */ /* 0x000fe20000000f00 */
[----:B------:R-:W-:Y:S01]  /*a020*/  IMAD.MOV.U32 R5, RZ, RZ, R48 ;  /* 0x000000ffff057224 */ /* 0x000fe200078e0030 */
[----:B---3-5:R-:W-:Y:S01]  /*a030*/  SHF.R.U32.HI R2, RZ, 0x7, R0 ;  /* 0x00000007ff027819 */ /* 0x028fe20000011600 */
[----:B------:R-:W-:-:S02]  /*a040*/  IMAD.U32 R0, RZ, RZ, UR44 ;  /* 0x0000002cff007e24 */ /* 0x000fc4000f8e00ff */
[----:B------:R-:W-:Y:S02]  /*a050*/  IMAD.MOV.U32 R7, RZ, RZ, R44 ;  /* 0x000000ffff077224 */ /* 0x000fe400078e002c */
[----:B-1----:R-:W-:Y:S01]  /*a060*/  IMAD.MOV.U32 R8, RZ, RZ, R31 ;  /* 0x000000ffff087224 */ /* 0x002fe200078e001f */
[----:B------:R-:W-:Y:S01]  /*a070*/  IADD3 R0, P0, R0, 0x80, RZ ;  /* 0x0000008000007810 */ /* 0x000fe20007f1e0ff */
[----:B------:R-:W-:Y:S01]  /*a080*/  IMAD.MOV.U32 R9, RZ, RZ, R52 ;  /* 0x000000ffff097224 */ /* 0x000fe200078e0034 */
[----:B------:R0:W-:Y:S01]  /*a090*/  STL.128 [R1+0x190], R4 ;  /* 0x0001900401007387 */ /* 0x0001e20000100c00 */
[----:B------:R-:W-:Y:S02]  /*a0a0*/  IMAD.MOV.U32 R10, RZ, RZ, R36 ;  /* 0x000000ffff0a7224 */ /* 0x000fe400078e0024 */
[----:B------:R-:W-:Y:S02]  /*a0b0*/  IMAD.X R3, RZ, RZ, UR45, P0 ;  /* 0x0000002dff037e24 */ /* 0x000fe400080e06ff */
[----:B------:R-:W-:-:S02]  /*a0c0*/  IMAD.MOV.U32 R11, RZ, RZ, R47 ;  /* 0x000000ffff0b7224 */ /* 0x000fc400078e002f */
[----:B------:R-:W-:-:S03]  /*a0d0*/  VIADD R2, R2, 0x8 ;  /* 0x0000000802027836 */ /* 0x000fc60000000000 */
[----:B------:R1:W-:Y:S02]  /*a0e0*/  STL.128 [R1+0x180], R8 ;  /* 0x0001800801007387 */ /* 0x0003e40000100c00 */
[----:B------:R2:W-:Y:S01]  /*a0f0*/  BAR.SYNC.DEFER_BLOCKING R2, 0x100 ;  /* 0x000400020000751d */ /* 0x0005e20000010000 */
[----:B0-----:R-:W-:Y:S01]  /*a100*/  IMAD.MOV.U32 R4, RZ, RZ, R33 ;  /* 0x000000ffff047224 */ /* 0x001fe200078e0021 */
[----:B------:R-:W-:Y:S01]  /*a110*/  MOV R6, R34 ;  /* 0x0000002200067202 */ /* 0x000fe20000000f00 */
[----:B------:R-:W-:Y:S02]  /*a120*/  IMAD.MOV.U32 R5, RZ, RZ, R42 ;  /* 0x000000ffff057224 */ /* 0x000fe400078e002a */
[----:B------:R-:W-:Y:S02]  /*a130*/  IMAD.MOV.U32 R7, RZ, RZ, R45 ;  /* 0x000000ffff077224 */ /* 0x000fe400078e002d */
[----:B--2---:R-:W-:-:S03]  /*a140*/  VIADD R2, R184, 0xffffffff ;  /* 0xffffffffb8027836 */ /* 0x004fc60000000000 */
[----:B------:R0:W-:Y:S01]  /*a150*/  STL.128 [R1+0x1a0], R4 ;  /* 0x0001a00401007387 */ /* 0x0001e20000100c00 */
[----:B-1----:R-:W-:Y:S01]  /*a160*/  IMAD.U32 R8, RZ, RZ, UR4 ;  /* 0x00000004ff087e24 */ /* 0x002fe2000f8e00ff */
[----:B------:R-:W-:Y:S01]  /*a170*/  MOV R10, 0xa260 ;  /* 0x0000a260000a7802 */ /* 0x000fe20000000f00 */
[----:B------:R-:W-:Y:S02]  /*a180*/  IMAD.U32 R9, RZ, RZ, UR5 ;  /* 0x00000005ff097e24 */ /* 0x000fe4000f8e00ff */
[----:B0-----:R-:W-:Y:S01]  /*a190*/  IMAD.MOV.U32 R4, RZ, RZ, R38 ;  /* 0x000000ffff047224 */ /* 0x001fe200078e0026 */
[----:B------:R-:W-:Y:S01]  /*a1a0*/  MOV R7, R3 ;  /* 0x0000000300077202 */ /* 0x000fe20000000f00 */
[----:B------:R-:W-:Y:S02]  /*a1b0*/  IMAD.MOV.U32 R5, RZ, RZ, R37 ;  /* 0x000000ffff057224 */ /* 0x000fe400078e0025 */
[----:B------:R-:W-:Y:S02]  /*a1c0*/  IMAD.MOV.U32 R6, RZ, RZ, R0 ;  /* 0x000000ffff067224 */ /* 0x000fe400078e0000 */
[----:B------:R-:W-:-:S03]  /*a1d0*/  IMAD.U32 R0, RZ, RZ, UR44 ;  /* 0x0000002cff007e24 */ /* 0x000fc6000f8e00ff */
[----:B------:R0:W-:Y:S01]  /*a1e0*/  STL.128 [R1+0x1b0], R4 ;  /* 0x0001b00401007387 */ /* 0x0001e20000100c00 */
[----:B------:R-:W-:Y:S02]  /*a1f0*/  VIADD R0, R0, 0x148 ;  /* 0x0000014800007836 */ /* 0x000fe40000000000 */
[----:B0-----:R-:W-:Y:S02]  /*a200*/  IMAD.MOV.U32 R4, RZ, RZ, R32 ;  /* 0x000000ffff047224 */ /* 0x001fe400078e0020 */
[----:B------:R-:W-:Y:S02]  /*a210*/  IMAD.MOV.U32 R5, RZ, RZ, R43 ;  /* 0x000000ffff057224 */ /* 0x000fe400078e002b */
[----:B------:R-:W-:Y:S02]  /*a220*/  IMAD.MOV.U32 R6, RZ, RZ, R8 ;  /* 0x000000ffff067224 */ /* 0x000fe400078e0008 */
[----:B------:R-:W-:-:S05]  /*a230*/  IMAD.MOV.U32 R7, RZ, RZ, R9 ;  /* 0x000000ffff077224 */ /* 0x000fca00078e0009 */
[----:B------:R0:W-:Y:S02]  /*a240*/  STL.128 [R1+0x170], R4 ;  /* 0x0001700401007387 */ /* 0x0001e40000100c00 */
[----:B0---4-:R-:W-:Y:S05]  /*a250*/  CALL.REL.NOINC `($_ZN7cutlass13device_kernelIN5flash11enable_sm90INS1_16FlashAttnFwdSm90INS1_25CollectiveMainloopFwdSm90ILi2EN4cute5tupleIJNS5_1CILi1EEES8_S8_EEENS6_IJNS7_ILi128EEENS7_ILi96EEENS7_ILi64EEEEEELi256ENS_6half_tEfNS_4arch4Sm90ELb0ELb1ELb1ELb1ELb1ELb1ELb0ELb1ELb0ELb1ELb0ELb0EEENS1_21CollectiveEpilogueFwdINS6_IJSA_NS7_ILi256EEESB_EEES9_SE_SG_Li256ELb1ELb1ELb0ELb0EEENS1_36VarlenDynamicPersistentTileSchedulerILi128ELi96ELi256ELi128ELb0ELb1ELb1ELb1ELb0ELb1EEEEEEEEEvNT_6ParamsE$_ZZN5flash25CollectiveMainloopFwdSm90ILi2EN4cute5tupleIJNS1_1CILi1EEES4_S4_EEENS2_IJNS3_ILi128EEENS3_ILi96EEENS3_ILi64EEEEEELi256EN7cutlass6half_tEfNSA_4arch4Sm90ELb0ELb1ELb1ELb1ELb1ELb1ELb0ELb1ELb0ELb1ELb0ELb0EE3mmaINS_16FlashAttnFwdSm90ISE_NS_21CollectiveEpilogueFwdINS2_IJS6_NS3_ILi256EEES7_EEES5_SB_SD_Li256ELb1ELb1ELb0ELb0EEENS_36VarlenDynamicPersistentTileSchedulerILi128ELi96ELi256ELi128ELb0ELb1ELb1ELb1ELb0ELb1EEEE13SharedStorageENS1_6TensorINS1_11ArrayEngineIfLm128EEENS1_6LayoutINS2_IJNS2_IJNS3_ILi2EEEST_NS3_ILi32EEEEEES4_S4_EEENS2_IJNS2_IJS4_ST_NS3_ILi4EEEEEENS3_ILi0EEESZ_EEEEEEENS_7SoftmaxILi2ELi0EEEEEbRKNSE_6ParamsENSA_13PipelineAsyncILi2EEES19_RNSA_13PipelineStateILj2EEERT0_RT1_iRiRKNS_16SeqlenInfoQKNewKILb1ELb1EEENS2_IJiiiiEEERT_ENKUliT_T0_T1_E_clIZSF_ISO_S12_S14_EbS17_S19_S19_S1C_S1E_S1G_iS1H_S1L_S1M_S1O_EUlRS1P_iE0_NS3_ILb1EEES1W_EEDaiS1P_S1Q_S1R_) ;  /* 0x0000025400b87944 */ /* 0x011fea0003c00000 */
[----:B------:R-:W2:Y:S01]  /*a260*/  LDL R2, [R1+0x50] ;  /* 0x0000500001027983 */ /* 0x000ea20000100800 */
[----:B------:R-:W0:Y:S08]  /*a270*/  LDC R0, c[0x0][0x448] ;  /* 0x00011200ff007b82 */ /* 0x000e300000000800 */
[----:B------:R-:W1:Y:S01]  /*a280*/  LDC.64 R6, c[0x0][0x9e0] ;  /* 0x00027800ff067b82 */ /* 0x000e620000000a00 */
[----:B0-----:R-:W-:-:S13]  /*a290*/  ISETP.NE.AND P0, PT, R0, 0x1, PT ;  /* 0x000000010000780c */ /* 0x001fda0003f05270 */
[----:B------:R-:W0:Y:S08]  /*a2a0*/  @P0 LDC R3, c[0x0][0x44c] ;  /* 0x00011300ff030b82 */ /* 0x000e300000000800 */
[----:B------:R-:W3:Y:S01]  /*a2b0*/  @P0 LDC R4, c[0x0][0x450] ;  /* 0x00011400ff040b82 */ /* 0x000ee20000000800 */
[----:B--2---:R-:W-:-:S05]  /*a2c0*/  SHF.L.U32 R2, R2, 0x7, RZ ;  /* 0x0000000702027819 */ /* 0x004fca00000006ff */
        /* <DEDUP_REMOVED lines=19> */
.L_x_12092:
[----:B------:R-:W-:-:S13]  /*a400*/  ISETP.NE.AND P0, PT, R7, 0x1, PT ;  /* 0x000000010700780c */ /* 0x000fda0003f05270 */
[----:B------:R-:W0:Y:S02]  /*a410*/  @P0 LDC.64 R4, c[0x0][0x9e8] ;  /* 0x00027a00ff040b82 */ /* 0x000e240000000a00 */
[----:B0-----:R-:W-:-:S05]  /*a420*/  @P0 IMAD.HI.U32 R4, R3, R4, RZ ;  /* 0x0000000403040227 */ /* 0x001fca00078e00ff */
[----:B------:R-:W-:-:S07]  /*a430*/  @P0 SHF.R.U32.HI R3, RZ, R5, R4 ;  /* 0x00000005ff030219 */ /* 0x000fce0000011604 */
.L_x_12093:
[----:B------:R-:W-:Y:S05]  /*a440*/  BSYNC B0 ;  /* 0x0000000000007941 */ /* 0x000fea0003800000 */
.L_x_12091:
[----:B------:R-:W-:-:S05]  /*a450*/  IMAD R3, R3, R7, R7 ;  /* 0x0000000703037224 */ /* 0x000fca00078e0207 */
[----:B------:R-:W-:-:S07]  /*a460*/  VIMNMX R6, R6, R3, PT ;  /* 0x0000000306067248 */ /* 0x000fce0003fe0100 */
.L_x_12090:
[----:B------:R-:W-:-:S05]  /*a470*/  IMAD.HI R6, R6, 0x2aaaaaab, RZ ;  /* 0x2aaaaaab06067827 */ /* 0x000fca00078e02ff */
[----:B------:R-:W-:-:S04]  /*a480*/  SHF.R.U32.HI R3, RZ, 0x1f, R6 ;  /* 0x0000001fff037819 */ /* 0x000fc80000011606 */
[----:B------:R-:W-:-:S04]  /*a490*/  LEA.HI.SX32 R14, R6, R3, 0x1c ;  /* 0x00000003060e7211 */ /* 0x000fc800078fe2ff */
[----:B------:R-:W-:-:S04]  /*a4a0*/  VIMNMX R14, R203, R14, !PT ;  /* 0x0000000ecb0e7248 */ /* 0x000fc80007fe0100 */
[----:B------:R-:W-:-:S13]  /*a4b0*/  ISETP.GE.AND P0, PT, R0, R14, PT ;  /* 0x0000000e0000720c */ /* 0x000fda0003f06270 */
[----:B------:R-:W-:Y:S05]  /*a4c0*/  @!P0 BRA `(.L_x_12094) ;  /* 0x0000007400108947 */ /* 0x000fea0003800000 */
.L_x_12123:
[----:B------:R-:W2:Y:S04]  /*a4d0*/  LDL R4, [R1+0x1c0] ;  /* 0x0001c00001047983 */ /* 0x000ea80000100800 */
[----:B0-----:R-:W3:Y:S01]  /*a4e0*/  LDL R2, [R1+0x1c8] ;  /* 0x0001c80001027983 */ /* 0x001ee20000100800 */
[----:B--2---:R-:W-:-:S05]  /*a4f0*/  VIADD R4, R4, 0x1 ;  /* 0x0000000104047836 */ /* 0x004fca0000000000 */
[----:B------:R-:W-:-:S13]  /*a500*/  ISETP.NE.AND P0, PT, R4, 0x2, PT ;  /* 0x000000020400780c */ /* 0x000fda0003f05270 */
[----:B------:R0:W5:Y:S04]  /*a510*/  @P0 LDL R6, [R1+0x1c4] ;  /* 0x0001c40001060983 */ /* 0x0001680000100800 */
[----:B------:R-:W2:Y:S01]  /*a520*/  @!P0 LDL R3, [R1+0x1c4] ;  /* 0x0001c40001038983 */ /* 0x000ea20000100800 */
[----:B---3--:R-:W-:Y:S01]  /*a530*/  IADD3 R2, R2, 0x1, RZ ;  /* 0x0000000102027810 */ /* 0x008fe20007ffe0ff */
[----:B------:R-:W-:Y:S02]  /*a540*/  IMAD.U32 R8, RZ, RZ, UR44 ;  /* 0x0000002cff087e24 */ /* 0x000fe4000f8e00ff */
[----:B------:R-:W-:Y:S01]  /*a550*/  IMAD.U32 R9, RZ, RZ, UR45 ;  /* 0x0000002dff097e24 */ /* 0x000fe2000f8e00ff */
[----:B------:R1:W-:Y:S04]  /*a560*/  STL [R1+0x1c0], R4 ;  /* 0x0001c00401007387 */ /* 0x0003e80000100800 */
[----:B------:R0:W-:Y:S04]  /*a570*/  STL [R1+0x1c8], R2 ;  /* 0x0001c80201007387 */ /* 0x0001e80000100800 */
[----:B------:R0:W-:Y:S01]  /*a580*/  @!P0 STL [R1+0x1c0], RZ ;  /* 0x0001c0ff01008387 */ /* 0x0001e20000100800 */
[----:B--2---:R-:W-:-:S05]  /*a590*/  @!P0 LOP3.LUT R6, R3, 0x1, RZ, 0x3c, !PT ;  /* 0x0000000103068812 */ /* 0x004fca00078e3cff */
[----:B------:R0:W-:Y:S04]  /*a5a0*/  @!P0 STL [R1+0x1c4], R6 ;  /* 0x0001c40601008387 */ /* 0x0001e80000100800 */
[----:B------:R-:W2:Y:S01]  /*a5b0*/  LD.E R3, desc[UR42][R8.64] ;  /* 0x0000002a08037980 */ /* 0x000ea2000c101900 */
[----:B------:R-:W-:Y:S05]  /*a5c0*/  YIELD ;  /* 0x0000000000007946 */ /* 0x000fea0003800000 */
[----:B------:R-:W-:Y:S01]  /*a5d0*/  BSSY B0, `(.L_x_12095) ;  /* 0x0000006000007945 */ /* 0x000fe20003800000 */
[----:B-1----:R-:W-:Y:S01]  /*a5e0*/  @!P0 IMAD.MOV.U32 R4, RZ, RZ, RZ ;  /* 0x000000ffff048224 */ /* 0x002fe200078e00ff */
[----:B--2---:R-:W-:-:S04]  /*a5f0*/  LOP3.LUT R3, R3, 0x1, RZ, 0xfc, !PT ;  /* 0x0000000103037812 */ /* 0x004fc800078efcff */
[----:B------:R-:W-:-:S13]  /*a600*/  ISETP.NE.AND P1, PT, R3, 0x3, PT ;  /* 0x000000030300780c */ /* 0x000fda0003f25270 */
[----:B0-----:R-:W-:Y:S05]  /*a610*/  @!P1 BRA `(.L_x_12096) ;  /* 0x0000000000049947 */ /* 0x001fea0003800000 */
[----:B------:R-:W-:Y:S01]  /*a620*/  BPT.TRAP 0x1 ;  /* 0x000000040000795c */ /* 0x000fe20000300000 */
.L_x_12096:
[----:B------:R-:W-:Y:S05]  /*a630*/  BSYNC B0 ;  /* 0x0000000000007941 */ /* 0x000fea0003800000 */
.L_x_12095:
[----:B------:R-:W-:Y:S02]  /*a640*/  IMAD.U32 R8, RZ, RZ, UR44 ;  /* 0x0000002cff087e24 */ /* 0x000fe4000f8e00ff */
[----:B------:R-:W-:-:S05]  /*a650*/  IMAD.U32 R9, RZ, RZ, UR45 ;  /* 0x0000002dff097e24 */ /* 0x000fca000f8e00ff */
[----:B------:R-:W2:Y:S01]  /*a660*/  LD.E.64 R2, desc[UR42][R8.64+0x18] ;  /* 0x0000182a08027980 */ /* 0x000ea2000c101b00 */
[----:B-----5:R-:W-:Y:S01]  /*a670*/  SHF.L.U32 R5, R6, 0x1f, RZ ;  /* 0x0000001f06057819 */ /* 0x020fe200000006ff */
[----:B------:R-:W-:Y:S02]  /*a680*/  IMAD.U32 R6, RZ, RZ, UR44 ;  /* 0x0000002cff067e24 */ /* 0x000fe4000f8e00ff */
[----:B------:R-:W-:Y:S01]  /*a690*/  IMAD.U32 R7, RZ, RZ, UR45 ;  /* 0x0000002dff077e24 */ /* 0x000fe2000f8e00ff */
[----:B--2---:R-:W-:-:S04]  /*a6a0*/  MOV R3, R2 ;  /* 0x0000000200037202 */ /* 0x004fc80000000f00 */
[----:B------:R-:W-:-:S04]  /*a6b0*/  LEA R4, R4, R3, 0x3 ;  /* 0x0000000304047211 */ /* 0x000fc800078e18ff */
[----:B------:R0:W1:Y:S01]  /*a6c0*/  SYNCS.PHASECHK.TRANS64.TRYWAIT P0, [R4+URZ], R5 ;  /* 0x00000005040075a7 */ /* 0x000062000800017f */
[----:B------:R-:W2:Y:S04]  /*a6d0*/  LD.E R2, desc[UR42][R6.64] ;  /* 0x0000002a06027980 */ /* 0x000ea8000c101900 */
[----:B------:R0:W5:Y:S01]  /*a6e0*/  LDL.64 R10, [R1+0x1c0] ;  /* 0x0001c000010a7983 */ /* 0x0001620000100a00 */
[----:B------:R-:W-:Y:S01]  /*a6f0*/  BSSY B0, `(.L_x_12097) ;  /* 0x0000005000007945 */ /* 0x000fe20003800000 */
[----:B--2---:R-:W-:-:S04]  /*a700*/  LOP3.LUT R2, R2, 0x1, RZ, 0xfc, !PT ;  /* 0x0000000102027812 */ /* 0x004fc800078efcff */
[----:B------:R-:W-:-:S13]  /*a710*/  ISETP.NE.AND P1, PT, R2, 0x3, PT ;  /* 0x000000030200780c */ /* 0x000fda0003f25270 */
[----:B01----:R-:W-:Y:S05]  /*a720*/  @!P1 BRA `(.L_x_12098) ;  /* 0x0000000000049947 */ /* 0x003fea0003800000 */
[----:B------:R-:W-:Y:S01]  /*a730*/  BPT.TRAP 0x1 ;  /* 0x000000040000795c */ /* 0x000fe20000300000 */
.L_x_12098:
[----:B------:R-:W-:Y:S05]  /*a740*/  BSYNC B0 ;  /* 0x0000000000007941 */ /* 0x000fea0003800000 */
.L_x_12097:
[----:B------:R-:W-:Y:S04]  /*a750*/  BSSY B0, `(.L_x_12099) ;  /* 0x000000a000007945 */ /* 0x000fe80003800000 */
[----:B------:R-:W-:Y:S05]  /*a760*/  @P0 BRA `(.L_x_12100) ;  /* 0x0000000000200947 */ /* 0x000fea0003800000 */
[----:B------:R-:W-:Y:S02]  /*a770*/  IMAD.U32 R2, RZ, RZ, UR44 ;  /* 0x0000002cff027e24 */ /* 0x000fe4000f8e00ff */
[----:B------:R-:W-:-:S06]  /*a780*/  IMAD.U32 R3, RZ, RZ, UR45 ;  /* 0x0000002dff037e24 */ /* 0x000fcc000f8e00ff */
[----:B------:R-:W2:Y:S01]  /*a790*/  LD.E.64 R2, desc[UR42][R2.64+0x18] ;  /* 0x0000182a02027980 */ /* 0x000ea2000c101b00 */
[----:B-----5:R-:W-:Y:S02]  /*a7a0*/  SHF.L.U32 R7, R11, 0x1f, RZ ;  /* 0x0000001f0b077819 */ /* 0x020fe400000006ff */
[----:B--2---:R-:W-:-:S05]  /*a7b0*/  MOV R5, R2 ;  /* 0x0000000200057202 */ /* 0x004fca0000000f00 */
[----:B------:R-:W-:-:S04]  /*a7c0*/  IMAD R4, R10, 0x8, R5 ;  /* 0x000000080a047824 */ /* 0x000fc800078e0205 */
[----:B------:R-:W0:Y:S02]  /*a7d0*/  SYNCS.PHASECHK.TRANS64.TRYWAIT P0, [R4+URZ], R7 ;  /* 0x00000007040075a7 */ /* 0x000e24000800017f */
[----:B0-----:R-:W-:Y:S05]  /*a7e0*/  @!P0 BRA `(.L_x_12101) ;  /* 0x00000210003c8947 */ /* 0x001fea0003800000 */
.L_x_12100:
[----:B------:R-:W-:Y:S05]  /*a7f0*/  BSYNC B0 ;  /* 0x0000000000007941 */ /* 0x000fea0003800000 */
.L_x_12099:
[----:B0-----:R-:W2:Y:S04]  /*a800*/  LDL R7, [R1+0x1c0] ;  /* 0x0001c00001077983 */ /* 0x001ea80000100800 */
[----:B------:R-:W2:Y:S01]  /*a810*/  LDL.64 R2, [R1+0x78] ;  /* 0x0000780001027983 */ /* 0x000ea20000100a00 */
[----:B------:R-:W-:Y:S05]  /*a820*/  WARPSYNC.ALL ;  /* 0x0000000000007948 */ /* 0x000fea0003800000 */
[----:B------:R-:W3:Y:S04]  /*a830*/  LDL.64 R12, [R1+0x70] ;  /* 0x00007000010c7983 */ /* 0x000ee80000100a00 */
[----:B------:R-:W4:Y:S04]  /*a840*/  LDL.64 R4, [R1+0x70] ;  /* 0x0000700001047983 */ /* 0x000f280000100a00 */
[----:B------:R-:W4:Y:S01]  /*a850*/  LDL.64 R8, [R1+0x70] ;  /* 0x0000700001087983 */ /* 0x000f220000100a00 */
[----:B--2---:R-:W-:-:S03]  /*a860*/  IMAD R2, R7, 0x300, R2 ;  /* 0x0000030007027824 */ /* 0x004fc600078e0202 */
[----:B-----5:R-:W2:Y:S01]  /*a870*/  LDL.64 R10, [R1+0x70] ;  /* 0x00007000010a7983 */ /* 0x020ea20000100a00 */
[----:B------:R-:W-:Y:S01]  /*a880*/  R2UR UR7, R3 ;  /* 0x00000000030772ca */ /* 0x000fe200000e0000 */
[----:B------:R-:W-:Y:S01]  /*a890*/  WARPGROUP.ARRIVE ;  /* 0x00000000000079c5 */ /* 0x000fe20000000000 */
[C---:B------:R-:W-:Y:S01]  /*a8a0*/  R2UR UR6, R2.reuse ;  /* 0x00000000020672ca */ /* 0x040fe200000e0000 */
[----:B------:R-:W-:-:S04]  /*a8b0*/  VIADD R6, R2, 0x2 ;  /* 0x0000000202067836 */ /* 0x000fc80000000000 */
[----:B------:R-:W0:Y:S01]  /*a8c0*/  S2R R15, SR_TID.X ;  /* 0x00000000000f7919 */ /* 0x000e220000002100 */
[----:B------:R-:W-:Y:S02]  /*a8d0*/  IMAD.MOV.U32 R7, RZ, RZ, R3 ;  /* 0x000000ffff077224 */ /* 0x000fe400078e0003 */
[----:B------:R-:W-:Y:S01]  /*a8e0*/  IMAD.MOV.U32 R187, RZ, RZ, 0x1 ;  /* 0x00000001ffbb7424 */ /* 0x000fe200078e00ff */
[----:B------:R1:W-:Y:S04]  /*a8f0*/  STL [R1+0x60], RZ ;  /* 0x000060ff01007387 */ /* 0x0003e80000100800 */
[----:B------:R1:W-:Y:S04]  /*a900*/  STL [R1+0x60], R187 ;  /* 0x000060bb01007387 */ /* 0x0003e80000100800 */
[----:B------:R1:W-:Y:S04]  /*a910*/  STL [R1+0x60], R187 ;  /* 0x000060bb01007387 */ /* 0x0003e80000100800 */
[----:B------:R1:W-:Y:S04]  /*a920*/  STL [R1+0x60], R187 ;  /* 0x000060bb01007387 */ /* 0x0003e80000100800 */
[----:B------:R1:W-:Y:S01]  /*a930*/  STL [R1+0x60], R187 ;  /* 0x000060bb01007387 */ /* 0x0003e20000100800 */
[----:B0-----:R-:W-:-:S02]  /*a940*/  SHF.R.U32.HI R15, RZ, 0x7, R15 ;  /* 0x00000007ff0f7819 */ /* 0x001fc4000001160f */
[----:B---3--:R-:W-:Y:S02]  /*a950*/  R2UR UR4, R12 ;  /* 0x000000000c0472ca */ /* 0x008fe400000e0000 */
[----:B------:R-:W-:Y:S01]  /*a960*/  R2UR UR5, R13 ;  /* 0x000000000d0572ca */ /* 0x000fe200000e0000 */
[----:B----4-:R-:W-:Y:S02]  /*a970*/  VIADD R4, R4, 0x2 ;  /* 0x0000000204047836 */ /* 0x010fe40000000000 */
[----:B------:R-:W-:Y:S02]  /*a980*/  VIADD R8, R8, 0x4 ;  /* 0x0000000408087836 */ /* 0x000fe40000000000 */
[----:B--2---:R-:W-:-:S08]  /*a990*/  VIADD R10, R10, 0x6 ;  /* 0x000000060a0a7836 */ /* 0x004fd00000000000 */
[----:B------:R-:W-:Y:S01]  /*a9a0*/  HGMMA.64x96x16.F32 R24, gdesc[UR4], RZ, !UPT, gsb0 ;  /* 0x01600000041879f0 */ /* 0x000fe2000c0008ff */
[----:B------:R-:W-:Y:S01]  /*a9b0*/  R2UR UR6, R6 ;  /* 0x00000000060672ca */ /* 0x000fe200000e0000 */
[----:B------:R-:W-:Y:S01]  /*a9c0*/  IMAD.U32 R6, RZ, RZ, UR44 ;  /* 0x0000002cff067e24 */ /* 0x000fe2000f8e00ff */
[----:B------:R-:W-:Y:S01]  /*a9d0*/  R2UR UR7, R7 ;  /* 0x00000000070772ca */ /* 0x000fe200000e0000 */
[----:B------:R-:W-:Y:S01]  /*a9e0*/  IMAD.U32 R7, RZ, RZ, UR45 ;  /* 0x0000002dff077e24 */ /* 0x000fe2000f8e00ff */
[----:B------:R-:W-:Y:S02]  /*a9f0*/  R2UR UR4, R4 ;  /* 0x00000000040472ca */ /* 0x000fe400000e0000 */
[----:B------:R-:W-:Y:S01]  /*aa00*/  R2UR UR5, R5 ;  /* 0x00000000050572ca */ /* 0x000fe200000e0000 */
[----:B------:R-:W-:Y:S01]  /*aa10*/  IMAD.MOV.U32 R5, RZ, RZ, R3 ;  /* 0x000000ffff057224 */ /* 0x000fe200078e0003 */
[C---:B------:R-:W-:Y:S01]  /*aa20*/  IADD3 R4, R2.reuse, 0x4, RZ ;  /* 0x0000000402047810 */ /* 0x040fe20007ffe0ff */
        /* <DEDUP_REMOVED lines=13> */
[----:B------:R-:W-:Y:S01]  /*ab00*/  R2UR UR4, R10 ;  /* 0x000000000a0472ca */ /* 0x000fe200000e0000 */
[----:B------:R1:W5:Y:S01]  /*ab10*/  LDL R3, [R1+0x1c0] ;  /* 0x0001c00001037983 */ /* 0x0003620000100800 */
[----:B------:R-:W-:Y:S02]  /*ab20*/  R2UR UR5, R11 ;  /* 0x000000000b0572ca */ /* 0x000fe400000e0000 */
[----:B------:R-:W-:Y:S01]  /*ab30*/  IADD3 R2, -R15, 0xb, RZ ;  /* 0x0000000b0f027810 */ /* 0x000fe20007ffe1ff */
[----:B------:R-:W-:-:S02]  /*ab40*/  WARPGROUP.DEPBAR.LE gsb0, 0x0 ;  /* 0x00008000000079c5 */ /* 0x000fc40000010000 */
[----:B------:R-:W-:-:S08]  /*ab50*/  WARPGROUP.ARRIVE ;  /* 0x00000000000079c5 */ /* 0x000fd00000000000 */
[----:B------:R-:W-:Y:S03]  /*ab60*/  HGMMA.64x96x16.F32 R24, gdesc[UR4], R24, gsb0 ;  /* 0x01600000041879f0 */ /* 0x000fe60008000818 */
[----:B------:R-:W-:Y:S02]  /*ab70*/  WARPGROUP.DEPBAR.LE gsb0, 0x0 ;  /* 0x00008000000079c5 */ /* 0x000fe40000010000 */
[----:B------:R1:W-:Y:S06]  /*ab80*/  BAR.ARV R2, 0x100 ;  /* 0x000400020000751d */ /* 0x0003ec0000002000 */
[----:B------:R-:W2:Y:S01]  /*ab90*/  LD.E R4, desc[UR42][R6.64] ;  /* 0x0000002a06047980 */ /* 0x000ea2000c101900 */
[----:B------:R-:W-:Y:S01]  /*aba0*/  BSSY B0, `(.L_x_12102) ;  /* 0x0000005000007945 */ /* 0x000fe20003800000 */
[----:B--2---:R-:W-:-:S04]  /*abb0*/  LOP3.LUT R4, R4, 0x1, RZ, 0xfc, !PT ;  /* 0x0000000104047812 */ /* 0x004fc800078efcff */
[----:B------:R-:W-:-:S13]  /*abc0*/  ISETP.NE.AND P0, PT, R4, 0x3, PT ;  /* 0x000000030400780c */ /* 0x000fda0003f05270 */
[----:B-1----:R-:W-:Y:S05]  /*abd0*/  @!P0 BRA `(.L_x_12103) ;  /* 0x0000000000048947 */ /* 0x002fea0003800000 */
[----:B------:R-:W-:Y:S01]  /*abe0*/  BPT.TRAP 0x1 ;  /* 0x000000040000795c */ /* 0x000fe20000300000 */
.L_x_12103:
[----:B------:R-:W-:Y:S05]  /*abf0*/  BSYNC B0 ;  /* 0x0000000000007941 */ /* 0x000fea0003800000 */
.L_x_12102:
[----:B------:R-:W-:Y:S01]  /*ac00*/  IMAD.U32 R4, RZ, RZ, UR44 ;  /* 0x0000002cff047e24 */ /* 0x000fe2000f8e00ff */
[----:B------:R-:W-:Y:S01]  /*ac10*/  MOV R5, UR45 ;  /* 0x0000002d00057c02 */ /* 0x000fe20008000f00 */
[----:B------:R-:W-:-:S05]  /*ac20*/  IMAD.U32 R6, RZ, RZ, UR44 ;  /* 0x0000002cff067e24 */ /* 0x000fca000f8e00ff */
[----:B------:R-:W2:Y:S01]  /*ac30*/  LD.E.64 R4, desc[UR42][R4.64+0x20] ;  /* 0x0000202a04047980 */ /* 0x000ea2000c101b00 */
[----:B------:R-:W-:-:S05]  /*ac40*/  IMAD.U32 R7, RZ, RZ, UR45 ;  /* 0x0000002dff077e24 */ /* 0x000fca000f8e00ff */
[----:B------:R-:W3:Y:S01]  /*ac50*/  LD.E R6, desc[UR42][R6.64+0xc] ;  /* 0x00000c2a06067980 */ /* 0x000ee2000c101900 */
[----:B--2---:R-:W-:-:S05]  /*ac60*/  MOV R2, R4 ;  /* 0x0000000400027202 */ /* 0x004fca0000000f00 */
[----:B-----5:R-:W-:-:S05]  /*ac70*/  IMAD R3, R3, 0x8, R2 ;  /* 0x0000000803037824 */ /* 0x020fca00078e0202 */
[----:B---3--:R-:W-:-:S04]  /*ac80*/  PRMT R3, R6, 0x654, R3 ;  /* 0x0000065406037816 */ /* 0x008fc80000000003 */
[----:B------:R0:W-:Y:S01]  /*ac90*/  SYNCS.ARRIVE.TRANS64.RED.A1T0 RZ, [R3+URZ], RZ ;  /* 0x000000ff03ff79a7 */ /* 0x0001e2000810043f */
[----:B------:R-:W2:Y:S04]  /*aca0*/  LDL.64 R76, [R1+0x140] ;  /* 0x00014000014c7983 */ /* 0x000ea80000100a00 */
[----:B------:R-:W3:Y:S04]  /*acb0*/  LDL R73, [R1+0x10c] ;  /* 0x00010c0001497983 */ /* 0x000ee80000100800 */
[----:B------:R-:W4:Y:S04]  /*acc0*/  LDL R74, [R1+0x50] ;  /* 0x00005000014a7983 */ /* 0x000f280000100800 */
[----:B0-----:R-:W3:Y:S04]  /*acd0*/  LDL.64 R2, [R1+0x130] ;  /* 0x0001300001027983 */ /* 0x001ee80000100a00 */
[----:B------:R-:W4:Y:S04]  /*ace0*/  LDL R72, [R1+0x138] ;  /* 0x0001380001487983 */ /* 0x000f280000100800 */
[----:B------:R-:W4:Y:S04]  /*acf0*/  LDL.128 R8, [R1+0x120] ;  /* 0x0001200001087983 */ /* 0x000f280000100c00 */
[----:B------:R-:W4:Y:S04]  /*ad00*/  LDL.128 R4, [R1+0x110] ;  /* 0x0001100001047983 */ /* 0x000f280000100c00 */
[----:B--2---:R-:W2:Y:S01]  /*ad10*/  LD.E R20, desc[UR42][R76.64] ;  /* 0x0000002a4c147980 */ /* 0x004ea2000c101900 */
[----:B---3--:R-:W-:-:S02]  /*ad20*/  ISETP.NE.AND P0, PT, R2, 0x1, PT ;  /* 0x000000010200780c */ /* 0x008fc40003f05270 */
        /* <DEDUP_REMOVED lines=8> */
[----:B------:R-:W-:-:S03]  /*adb0*/  FMUL.FTZ R149, R48, R20 ;  /* 0x0000001430957220 */ /* 0x000fc60000410000 */
[----:B------:R-:W-:Y:S01]  /*adc0*/  LOP3.LUT R48, R42, 0xffffff80, RZ, 0xc0, !PT ;  /* 0xffffff802a307812 */ /* 0x000fe200078ec0ff */
[-C--:B------:R-:W-:Y:S01]  /*add0*/  FMUL.FTZ R21, R25, R20.reuse ;  /* 0x0000001419157220 */ /* 0x080fe20000410000 */
[-C--:B------:R-:W-:Y:S01]  /*ade0*/  FMUL.FTZ R25, R30, R20.reuse ;  /* 0x000000141e197220 */ /* 0x080fe20000410000 */
[-C--:B------:R-:W-:Y:S02]  /*adf0*/  FMUL.FTZ R30, R39, R20.reuse ;  /* 0x00000014271e7220 */ /* 0x080fe40000410000 */
[----:B------:R-:W-:Y:S02]  /*ae00*/  IMAD.IADD R48, R73, 0x1, -R48 ;  /* 0x0000000149307824 */ /* 0x000fe400078e0a30 */
[-C--:B------:R-:W-:Y:S01]  /*ae10*/  FMUL.FTZ R39, R41, R20.reuse ;  /* 0x0000001429277220 */ /* 0x080fe20000410000 */
[-C--:B------:R-:W-:Y:S01]  /*ae20*/  FMUL.FTZ R41, R44, R20.reuse ;  /* 0x000000142c297220 */ /* 0x080fe20000410000 */
[-C--:B------:R-:W-:Y:S01]  /*ae30*/  FMUL.FTZ R44, R49, R20.reuse ;  /* 0x00000014312c7220 */ /* 0x080fe20000410000 */
[----:B------:R-:W-:Y:S01]  /*ae40*/  SHF.R.S32.HI R49, RZ, 0x1f, R48 ;  /* 0x0000001fff317819 */ /* 0x000fe20000011430 */
[-C--:B------:R-:W-:Y:S01]  /*ae50*/  FMUL.FTZ R173, R50, R20.reuse ;  /* 0x0000001432ad7220 */ /* 0x080fe20000410000 */
[----:B------:R-:W-:-:S02]  /*ae60*/  FMUL.FTZ R15, R27, R20 ;  /* 0x000000141b0f7220 */ /* 0x000fc40000410000 */
[----:B------:R-:W-:Y:S01]  /*ae70*/  LEA.HI R50, R49, R48, RZ, 0x2 ;  /* 0x0000003031327211 */ /* 0x000fe200078f10ff */
[-C--:B------:R-:W-:Y:S01]  /*ae80*/  FMUL.FTZ R27, R34, R20.reuse ;  /* 0x00000014221b7220 */ /* 0x080fe20000410000 */
[-C--:B------:R-:W-:Y:S01]  /*ae90*/  FMUL.FTZ R125, R51, R20.reuse ;  /* 0x00000014337d7220 */ /* 0x080fe20000410000 */
[-C--:B------:R-:W-:Y:S01]  /*aea0*/  FMUL.FTZ R76, R32, R20.reuse ;  /* 0x00000014204c7220 */ /* 0x080fe20000410000 */
[-C--:B------:R-:W-:Y:S01]  /*aeb0*/  FMUL.FTZ R34, R47, R20.reuse ;  /* 0x000000142f227220 */ /* 0x080fe20000410000 */
[----:B------:R-:W-:Y:S01]  /*aec0*/  LEA.HI R51, R36, R73, RZ, 0x2 ;  /* 0x0000004924337211 */ /* 0x000fe200078f10ff */
[-C--:B------:R-:W-:Y:S01]  /*aed0*/  FMUL.FTZ R32, R43, R20.reuse ;  /* 0x000000142b207220 */ /* 0x080fe20000410000 */
[--C-:B------:R-:W-:Y:S01]  /*aee0*/  SHF.R.S32.HI R36, RZ, 0x2, R50.reuse ;  /* 0x00000002ff247819 */ /* 0x100fe20000011432 */
[-C--:B------:R-:W-:Y:S01]  /*aef0*/  FMUL.FTZ R43, R45, R20.reuse ;  /* 0x000000142d2b7220 */ /* 0x080fe20000410000 */
[----:B------:R-:W-:Y:S01]  /*af00*/  SHF.R.S32.HI R47, RZ, 0x1f, R50 ;  /* 0x0000001fff2f7819 */ /* 0x000fe20000011432 */
[----:B------:R-:W-:Y:S01]  /*af10*/  FMUL.FTZ R45, R52, R20 ;  /* 0x00000014342d7220 */ /* 0x000fe20000410000 */
[----:B------:R-:W-:-:S02]  /*af20*/  LOP3.LUT R52, R51, 0xfffffffc, RZ, 0xc0, !PT ;  /* 0xfffffffc33347812 */ /* 0x000fc400078ec0ff */
[----:B------:R-:W-:Y:S02]  /*af30*/  LEA.HI R51, R47, R36, RZ, 0x3 ;  /* 0x000000242f337211 */ /* 0x000fe400078f18ff */
[----:B------:R-:W-:Y:S02]  /*af40*/  SHF.R.S32.HI R47, RZ, 0x7, R42 ;  /* 0x00000007ff2f7819 */ /* 0x000fe4000001142a */
[----:B------:R-:W-:Y:S01]  /*af50*/  LEA.HI R49, R49, R48, RZ, 0x5 ;  /* 0x0000003031317211 */ /* 0x000fe200078f28ff */
[----:B------:R-:W-:Y:S01]  /*af60*/  IMAD.IADD R52, R73, 0x1, -R52 ;  /* 0x0000000149347824 */ /* 0x000fe200078e0a34 */
[----:B------:R-:W-:Y:S02]  /*af70*/  LOP3.LUT R51, R51, 0xfffffff8, RZ, 0xc0, !PT ;  /* 0xfffffff833337812 */ /* 0x000fe400078ec0ff */
[----:B------:R-:W-:Y:S02]  /*af80*/  LEA.HI R42, R42, R47, RZ, 0x1 ;  /* 0x0000002f2a2a7211 */ /* 0x000fe400078f08ff */
[----:B------:R-:W-:Y:S01]  /*af90*/  SHF.R.S32.HI R49, RZ, 0x5, R49 ;  /* 0x00000005ff317819 */ /* 0x000fe20000011431 */
[----:B------:R-:W-:Y:S01]  /*afa0*/  IMAD.IADD R51, R36, 0x1, -R51 ;  /* 0x0000000124337824 */ /* 0x000fe200078e0a33 */
[----:B------:R-:W-:-:S02]  /*afb0*/  LOP3.LUT R42, R42, 0x3fffffe, RZ, 0xc0, !PT ;  /* 0x03fffffe2a2a7812 */ /* 0x000fc400078ec0ff */
[----:B------:R-:W-:Y:S01]  /*afc0*/  LEA.HI R36, R52, R52, RZ, 0x1 ;  /* 0x0000003434247211 */ /* 0x000fe200078f08ff */
[----:B------:R-:W-:Y:S01]  /*afd0*/  IMAD R74, R74, 0x8, R49 ;  /* 0x000000084a4a7824 */ /* 0x000fe200078e0231 */
[----:B------:R-:W-:Y:S02]  /*afe0*/  IADD3 R42, R47, -R42, RZ ;  /* 0x8000002a2f2a7210 */ /* 0x000fe40007ffe0ff */
[----:B------:R-:W-:Y:S01]  /*aff0*/  LOP3.LUT R47, R36, 0x1ffffffe, RZ, 0xc0, !PT ;  /* 0x1ffffffe242f7812 */ /* 0x000fe200078ec0ff */
[----:B------:R-:W-:-:S04]  /*b000*/  IMAD.U32 R51, R74, 0x10, R51 ;  /* 0x000000104a337824 */ /* 0x000fc800078e0033 */
[----:B------:R-:W-:Y:S02]  /*b010*/  IMAD.IADD R47, R52, 0x1, -R47 ;  /* 0x00000001342f7824 */ /* 0x000fe400078e0a2f */
[----:B------:R-:W-:-:S04]  /*b020*/  IMAD R42, R42, 0x40, R51 ;  /* 0x000000402a2a7824 */ /* 0x000fc800078e0233 */
[----:B------:R-:W-:-:S04]  /*b030*/  IMAD R2, R47, 0x8, R42 ;  /* 0x000000082f027824 */ /* 0x000fc800078e022a */
[----:B------:R-:W-:-:S04]  /*b040*/  @P0 IMAD.HI.U32 R3, R2, R3, RZ ;  /* 0x0000000302030227 */ /* 0x000fc800078e00ff */
[-C--:B------:R-:W-:Y:S01]  /*b050*/  FMUL.FTZ R57, R57, R20.reuse ;  /* 0x0000001439397220 */ /* 0x080fe20000410000 */
[-C--:B------:R-:W-:Y:S01]  /*b060*/  FMUL.FTZ R75, R29, R20.reuse ;  /* 0x000000141d4b7220 */ /* 0x080fe20000410000 */
[----:B------:R-:W-:Y:S01]  /*b070*/  FMUL.FTZ R29, R38, R20 ;  /* 0x00000014261d7220 */ /* 0x000fe20000410000 */
[----:B------:R-:W-:Y:S01]  /*b080*/  @P0 SHF.R.U32.HI R2, RZ, R72, R3 ;  /* 0x00000048ff020219 */ /* 0x000fe20000011603 */
[-C--:B------:R-:W-:Y:S01]  /*b090*/  FMUL.FTZ R38, R55, R20.reuse ;  /* 0x0000001437267220 */ /* 0x080fe20000410000 */
[----:B------:R-:W-:Y:S01]  /*b0a0*/  LOP3.LUT R3, R50, 0x7ffffffc, RZ, 0xc0, !PT ;  /* 0x7ffffffc32037812 */ /* 0x000fe200078ec0ff */
[----:B------:R0:W1:Y:S01]  /*b0b0*/  MUFU.TANH R55, R57 ;  /* 0x0000003900377308 */ /* 0x0000620000002400 */
[----:B------:R-:W-:Y:S02]  /*b0c0*/  IMAD.MOV.U32 R47, RZ, RZ, -0x60 ;  /* 0xffffffa0ff2f7424 */ /* 0x000fe400078e00ff */
[-C--:B------:R-:W-:Y:S01]  /*b0d0*/  FMUL.FTZ R13, R24, R20.reuse ;  /* 0x00000014180d7220 */ /* 0x080fe20000410000 */
[-C--:B------:R-:W-:Y:S01]  /*b0e0*/  FMUL.FTZ R24, R28, R20.reuse ;  /* 0x000000141c187220 */ /* 0x080fe20000410000 */
[-C--:B------:R-:W-:Y:S01]  /*b0f0*/  FMUL.FTZ R77, R33, R20.reuse ;  /* 0x00000014214d7220 */ /* 0x080fe20000410000 */
[----:B0-----:R-:W0:Y:S01]  /*b100*/  SHFL.IDX PT, R57, R2, RZ, 0x1c1f ;  /* 0x001c1fff02397589 */ /* 0x001e2200000e0000 */
        /* <DEDUP_REMOVED lines=22> */
[----:B------:R-:W-:Y:S01]  /*b270*/  FMUL.FTZ R69, R69, R20 ;  /* 0x0000001445457220 */ /* 0x000fe20000410000 */
[----:B------:R-:W-:Y:S01]  /*b280*/  IMAD R47, R48, -0x2, R47 ;  /* 0xfffffffe302f7824 */ /* 0x000fe200078e022f */
[----:B------:R-:W2:Y:S01]  /*b290*/  MUFU.TANH R13, R13 ;  /* 0x0000000d000d7308 */ /* 0x000ea20000002400 */
[----:B------:R-:W-:-:S03]  /*b2a0*/  LOP3.LUT R49, RZ, R6, RZ, 0x33, !PT ;  /* 0x00000006ff317212 */ /* 0x000fc600078e33ff */
[----:B------:R-:W-:-:S04]  /*b2b0*/  IADD3 R20, -R4, R47, R5 ;  /* 0x0000002f04147210 */ /* 0x000fc80007ffe105 */
[----:B------:R-:W3:Y:S01]  /*b2c0*/  MUFU.TANH R21, R21 ;  /* 0x0000001500157308 */ /* 0x000ee20000002400 */
[----:B------:R-:W-:-:S07]  /*b2d0*/  IADD3 R49, R20, R49, RZ ;  /* 0x0000003114317210 */ /* 0x000fce0007ffe0ff */
        /* <DEDUP_REMOVED lines=45> */
[----:B------:R-:W-:-:S02]  /*b5b0*/  IMAD.IADD R48, R20, 0x1, R7 ;  /* 0x0000000114307824 */ /* 0x000fc400078e0207 */
        /* <DEDUP_REMOVED lines=15> */
.L_x_12107:
[----:B------:R-:W-:-:S13]  /*b6b0*/  ISETP.NE.AND P0, PT, R9, 0x1, PT ;  /* 0x000000010900780c */ /* 0x000fda0003f05270 */
[----:B------:R-:W-:-:S05]  /*b6c0*/  @P0 IMAD.HI.U32 R20, R8, R10, RZ ;  /* 0x0000000a08140227 */ /* 0x000fca00078e00ff */
[----:B------:R-:W-:-:S07]  /*b6d0*/  @P0 SHF.R.U32.HI R8, RZ, R11, R20 ;  /* 0x0000000bff080219 */ /* 0x000fce0000011614 */
.L_x_12108:
[----:B------:R-:W-:Y:S05]  /*b6e0*/  BSYNC B1 ;  /* 0x0000000000017941 */ /* 0x000fea0003800000 */
.L_x_12106:
[----:B------:R-:W-:-:S05]  /*b6f0*/  IMAD R8, R8, R9, R52 ;  /* 0x0000000908087224 */ /* 0x000fca00078e0234 */
[----:B------:R-:W-:Y:S02]  /*b700*/  VIMNMX R7, R7, R8, !PT ;  /* 0x0000000807077248 */ /* 0x000fe40007fe0100 */
[----:B------:R-:W-:-:S07]  /*b710*/  VIADDMNMX R6, R8, R9, R6, PT ;  /* 0x0000000908067246 */ /* 0x000fce0003800106 */
.L_x_12105:
[----:B------:R-:W-:Y:S05]  /*b720*/  BSYNC B0 ;  /* 0x0000000000007941 */ /* 0x000fea0003800000 */
.L_x_12104:
[C---:B------:R-:W-:Y:S01]  /*b730*/  ISETP.GE.AND P0, PT, R51.reuse, 0x2, PT ;  /* 0x000000023300780c */ /* 0x040fe20003f06270 */
[----:B------:R-:W0:Y:S01]  /*b740*/  SHFL.IDX PT, R2, R2, 0x1, 0x1c1f ;  /* 0x003c1f0002027f89 */ /* 0x000e2200000e0000 */
[----:B------:R-:W-:Y:S01]  /*b750*/  ISETP.GE.AND P4, PT, R51, 0xa, PT ;  /* 0x0000000a3300780c */ /* 0x000fe20003f86270 */
[----:B------:R-:W-:Y:S01]  /*b760*/  BSSY B0, `(.L_x_12109) ;  /* 0x0000086000007945 */ /* 0x000fe20003800000 */
[----:B------:R-:W-:Y:S02]  /*b770*/  ISETP.GT.AND P2, PT, R7, 0x1, !P0 ;  /* 0x000000010700780c */ /* 0x000fe40004744270 */
[----:B------:R-:W-:Y:S02]  /*b780*/  ISETP.GE.AND P1, PT, R51, 0x9, PT ;  /* 0x000000093300780c */ /* 0x000fe40003f26270 */
[----:B------:R-:W-:Y:S02]  /*b790*/  ISETP.LT.OR P2, PT, R6, 0x2, P2 ;  /* 0x000000020600780c */ /* 0x000fe40001741670 */
[----:B------:R-:W-:-:S02]  /*b7a0*/  P2R R20, PR, RZ, 0x10 ;  /* 0x00000010ff147803 */ /* 0x000fc40000000000 */
[----:B------:R-:W-:Y:S02]  /*b7b0*/  FSEL R141, R21, -INF , !P2 ;  /* 0xff800000158d7808 */ /* 0x000fe40005000000 */
[C---:B------:R-:W-:Y:S02]  /*b7c0*/  ISETP.GT.AND P2, PT, R7.reuse, 0x9, !P4 ;  /* 0x000000090700780c */ /* 0x040fe40006744270 */
[----:B------:R-:W-:Y:S02]  /*b7d0*/  ISETP.GT.AND P3, PT, R7, 0x8, !P1 ;  /* 0x000000080700780c */ /* 0x000fe40004f64270 */
[----:B------:R-:W-:Y:S02]  /*b7e0*/  ISETP.LT.OR P2, PT, R6, 0xa, P2 ;  /* 0x0000000a0600780c */ /* 0x000fe40001741670 */
[----:B------:R-:W-:Y:S02]  /*b7f0*/  ISETP.GE.AND P4, PT, R51, 0x11, PT ;  /* 0x000000113300780c */ /* 0x000fe40003f86270 */
[----:B------:R-:W-:-:S02]  /*b800*/  FSEL R151, R75, -INF , !P2 ;  /* 0xff8000004b977808 */ /* 0x000fc40005000000 */
[----:B------:R-:W-:Y:S02]  /*b810*/  ISETP.LT.OR P3, PT, R6, 0x9, P3 ;  /* 0x000000090600780c */ /* 0x000fe40001f61670 */
        /* <DEDUP_REMOVED lines=115> */
.L_x_12112:
[----:B------:R-:W-:-:S13]  /*bf50*/  ISETP.NE.AND P6, PT, R9, 0x1, PT ;  /* 0x000000010900780c */ /* 0x000fda0003fc5270 */
[----:B------:R-:W-:-:S05]  /*bf60*/  @P6 IMAD.HI.U32 R10, R4, R10, RZ ;  /* 0x0000000a040a6227 */ /* 0x000fca00078e00ff */
[----:B------:R-:W-:-:S07]  /*bf70*/  @P6 SHF.R.U32.HI R4, RZ, R11, R10 ;  /* 0x0000000bff046219 */ /* 0x000fce000001160a */
.L_x_12113:
[----:B------:R-:W-:Y:S05]  /*bf80*/  BSYNC B1 ;  /* 0x0000000000017941 */ /* 0x000fea0003800000 */
.L_x_12111:
[----:B------:R-:W-:-:S05]  /*bf90*/  IMAD R4, R4, R9, R52 ;  /* 0x0000000904047224 */ /* 0x000fca00078e0234 */
[----:B------:R-:W-:Y:S02]  /*bfa0*/  VIADDMNMX R6, R4, R9, R6, PT ;  /* 0x0000000904067246 */ /* 0x000fe40003800106 */
[----:B------:R-:W-:-:S07]  /*bfb0*/  VIMNMX R7, R7, R4, !PT ;  /* 0x0000000407077248 */ /* 0x000fce0007fe0100 */
.L_x_12110:
[----:B------:R-:W-:Y:S05]  /*bfc0*/  BSYNC B0 ;  /* 0x0000000000007941 */ /* 0x000fea0003800000 */
.L_x_12109:
        /* <DEDUP_REMOVED lines=10> */
[----:B------:R-:W2:Y:S01]  /*c070*/  LDL R15, [R1+0x1f0] ;  /* 0x0001f000010f7983 */ /* 0x000ea20000100800 */
[----:B------:R-:W-:Y:S02]  /*c080*/  ISETP.GT.AND P0, PT, R7, 0x9, !P0 ;  /* 0x000000090700780c */ /* 0x000fe40004704270 */
[----:B------:R-:W-:Y:S01]  /*c090*/  ISETP.NE.AND P1, PT, R47, RZ, PT ;  /* 0x000000ff2f00720c */ /* 0x000fe20003f25270 */
[----:B------:R-:W3:Y:S01]  /*c0a0*/  LDL.64 R102, [R1+0x210] ;  /* 0x0002100001667983 */ /* 0x000ee20000100a00 */
[----:B------:R-:W-:Y:S02]  /*c0b0*/  ISETP.LT.OR P0, PT, R6, 0xa, P0 ;  /* 0x0000000a0600780c */ /* 0x000fe40000701670 */
[----:B------:R-:W-:Y:S01]  /*c0c0*/  ISETP.NE.AND P6, PT, R58, RZ, PT ;  /* 0x000000ff3a00720c */ /* 0x000fe20003fc5270 */
[----:B------:R-:W3:Y:S01]  /*c0d0*/  LDL.64 R104, [R1+0x220] ;  /* 0x0002200001687983 */ /* 0x000ee20000100a00 */
[----:B------:R-:W-:-:S02]  /*c0e0*/  FSEL R49, R26, -INF , !P0 ;  /* 0xff8000001a317808 */ /* 0x000fc40004000000 */
[----:B------:R-:W-:Y:S01]  /*c0f0*/  ISETP.NE.AND P0, PT, R21, RZ, PT ;  /* 0x000000ff1500720c */ /* 0x000fe20003f05270 */
[----:B------:R-:W3:Y:S03]  /*c100*/  LDL.64 R138, [R1+0x240] ;  /* 0x00024000018a7983 */ /* 0x000ee60000100a00 */
[----:B------:R-:W-:Y:S01]  /*c110*/  ISETP.GT.AND P0, PT, R7, 0x10, !P0 ;  /* 0x000000100700780c */ /* 0x000fe20004704270 */
[----:B------:R-:W3:Y:S03]  /*c120*/  LDL.64 R128, [R1+0x250] ;  /* 0x0002500001807983 */ /* 0x000ee60000100a00 */
[----:B------:R-:W-:Y:S01]  /*c130*/  ISETP.LT.OR P0, PT, R6, 0x11, P0 ;  /* 0x000000110600780c */ /* 0x000fe20000701670 */
[----:B------:R-:W3:Y:S03]  /*c140*/  LDL.64 R100, [R1+0x260] ;  /* 0x0002600001647983 */ /* 0x000ee60000100a00 */
[----:B------:R-:W-:Y:S01]  /*c150*/  FSEL R27, R27, -INF , !P0 ;  /* 0xff8000001b1b7808 */ /* 0x000fe20004000000 */
[----:B------:R-:W3:Y:S01]  /*c160*/  LDL.64 R92, [R1+0x270] ;  /* 0x00027000015c7983 */ /* 0x000ee20000100a00 */
[----:B------:R-:W-:-:S02]  /*c170*/  ISETP.NE.AND P0, PT, R24, RZ, PT ;  /* 0x000000ff1800720c */ /* 0x000fc40003f05270 */
[C---:B------:R-:W-:Y:S01]  /*c180*/  ISETP.GT.AND P2, PT, R7.reuse, 0x49, !P2 ;  /* 0x000000490700780c */ /* 0x040fe20005744270 */
[----:B------:R-:W3:Y:S01]  /*c190*/  LDL.64 R88, [R1+0x280] ;  /* 0x0002800001587983 */ /* 0x000ee20000100a00 */
[C---:B------:R-:W-:Y:S02]  /*c1a0*/  ISETP.GT.AND P0, PT, R7.reuse, 0x11, !P0 ;  /* 0x000000110700780c */ /* 0x040fe40004704270 */
[C---:B------:R-:W-:Y:S01]  /*c1b0*/  ISETP.GT.AND P3, PT, R7.reuse, 0x50, !P3 ;  /* 0x000000500700780c */ /* 0x040fe20005f64270 */
[----:B------:R-:W3:Y:S01]  /*c1c0*/  LDL.64 R86, [R1+0x290] ;  /* 0x0002900001567983 */ /* 0x000ee20000100a00 */
[----:B------:R-:W-:Y:S02]  /*c1d0*/  ISETP.LT.OR P0, PT, R6, 0x12, P0 ;  /* 0x000000120600780c */ /* 0x000fe40000701670 */
[----:B------:R-:W-:Y:S01]  /*c1e0*/  ISETP.GT.AND P4, PT, R7, 0x51, !P4 ;  /* 0x000000510700780c */ /* 0x000fe20006784270 */
[----:B------:R-:W3:Y:S01]  /*c1f0*/  LDL.64 R84, [R1+0x2a0] ;  /* 0x0002a00001547983 */ /* 0x000ee20000100a00 */
[----:B------:R-:W-:-:S02]  /*c200*/  FSEL R47, R28, -INF , !P0 ;  /* 0xff8000001c2f7808 */ /* 0x000fc40004000000 */
[----:B------:R-:W-:Y:S01]  /*c210*/  ISETP.GT.AND P0, PT, R7, 0x18, !P1 ;  /* 0x000000180700780c */ /* 0x000fe20004f04270 */
[----:B------:R-:W3:Y:S01]  /*c220*/  LDL.64 R82, [R1+0x2f0] ;  /* 0x0002f00001527983 */ /* 0x000ee20000100a00 */
[----:B------:R-:W-:Y:S02]  /*c230*/  ISETP.NE.AND P1, PT, R56, RZ, PT ;  /* 0x000000ff3800720c */ /* 0x000fe40003f25270 */
[----:B------:R-:W-:Y:S01]  /*c240*/  ISETP.LT.OR P0, PT, R6, 0x19, P0 ;  /* 0x000000190600780c */ /* 0x000fe20000701670 */
[----:B------:R-:W3:Y:S03]  /*c250*/  LDL.64 R136, [R1+0x228] ;  /* 0x0002280001887983 */ /* 0x000ee60000100a00 */
[----:B------:R-:W-:Y:S01]  /*c260*/  FSEL R29, R29, -INF , !P0 ;  /* 0xff8000001d1d7808 */ /* 0x000fe20004000000 */
[----:B------:R-:W3:Y:S01]  /*c270*/  LDL.64 R110, [R1+0x388] ;  /* 0x00038800016e7983 */ /* 0x000ee20000100a00 */
[----:B------:R-:W-:-:S02]  /*c280*/  ISETP.GT.AND P0, PT, R7, 0x19, !P6 ;  /* 0x000000190700780c */ /* 0x000fc40007704270 */
[----:B------:R-:W-:Y:S01]  /*c290*/  ISETP.NE.AND P6, PT, R8, RZ, PT ;  /* 0x000000ff0800720c */ /* 0x000fe20003fc5270 */
[----:B------:R-:W3:Y:S01]  /*c2a0*/  LDL.64 R112, [R1+0x398] ;  /* 0x0003980001707983 */ /* 0x000ee20000100a00 */
[----:B------:R-:W-:-:S03]  /*c2b0*/  ISETP.LT.OR P0, PT, R6, 0x1a, P0 ;  /* 0x0000001a0600780c */ /* 0x000fc60000701670 */
[----:B------:R-:W4:Y:S01]  /*c2c0*/  LDL.64 R8, [R1+0x1d0] ;  /* 0x0001d00001087983 */ /* 0x000f220000100a00 */
[----:B------:R-:W-:Y:S02]  /*c2d0*/  FSEL R163, R30, -INF , !P0 ;  /* 0xff8000001ea37808 */ /* 0x000fe40004000000 */
        /* <DEDUP_REMOVED lines=11> */
[----:B------:R-:W-:-:S03]  /*c390*/  ISETP.GT.AND P0, PT, R7, 0x21, !P0 ;  /* 0x000000210700780c */ /* 0x000fc60004704270 */
[----:B------:R-:W3:Y:S01]  /*c3a0*/  LDL R186, [R1+0x28] ;  /* 0x0000280001ba7983 */ /* 0x000ee20000100800 */
        /* <DEDUP_REMOVED lines=35> */
[C---:B------:R-:W-:Y:S02]  /*c5e0*/  ISETP.LT.OR P2, PT, R6.reuse, 0x4a, P2 ;  /* 0x0000004a0600780c */ /* 0x040fe40001741670 */
[C---:B------:R-:W-:Y:S02]  /*c5f0*/  ISETP.LT.OR P0, PT, R6.reuse, 0x1, P0 ;  /* 0x000000010600780c */ /* 0x040fe40000701670 */
[----:B------:R-:W-:Y:S02]  /*c600*/  ISETP.LT.OR P3, PT, R6, 0x51, P3 ;  /* 0x000000510600780c */ /* 0x000fe40001f61670 */
[----:B------:R-:W-:-:S02]  /*c610*/  FSEL R75, R12, -INF , !P0 ;  /* 0xff8000000c4b7808 */ /* 0x000fc40004000000 */
[----:B------:R-:W-:Y:S02]  /*c620*/  ISETP.GT.AND P0, PT, R7, 0x48, !P1 ;  /* 0x000000480700780c */ /* 0x000fe40004f04270 */
[----:B------:R-:W-:Y:S02]  /*c630*/  ISETP.NE.AND P6, PT, R13, RZ, PT ;  /* 0x000000ff0d00720c */ /* 0x000fe40003fc5270 */
[----:B------:R-:W-:-:S04]  /*c640*/  ISETP.LT.OR P0, PT, R6, 0x49, P0 ;  /* 0x000000490600780c */ /* 0x000fc80000701670 */
[----:B------:R-:W-:Y:S02]  /*c650*/  FSEL R28, R35, -INF , !P0 ;  /* 0xff800000231c7808 */ /* 0x000fe40004000000 */
[----:B------:R-:W-:Y:S01]  /*c660*/  FSEL R106, R106, -INF , !P2 ;  /* 0xff8000006a6a7808 */ /* 0x000fe20005000000 */
[----:B------:R-:W3:Y:S01]  /*c670*/  LDL.64 R34, [R1+0x298] ;  /* 0x0002980001227983 */ /* 0x000ee20000100a00 */
[----:B------:R-:W-:Y:S02]  /*c680*/  ISETP.LT.OR P4, PT, R6, 0x52, P4 ;  /* 0x000000520600780c */ /* 0x000fe40002781670 */
[----:B------:R-:W-:Y:S02]  /*c690*/  FSEL R140, R140, -INF , !P3 ;  /* 0xff8000008c8c7808 */ /* 0x000fe40005800000 */
[----:B------:R-:W-:Y:S02]  /*c6a0*/  ISETP.GT.AND P0, PT, R7, 0x59, !P6 ;  /* 0x000000590700780c */ /* 0x000fe40007704270 */
[----:B------:R-:W-:-:S02]  /*c6b0*/  ISETP.LT.OR P5, PT, R6, 0x59, P5 ;  /* 0x000000590600780c */ /* 0x000fc40002fa1670 */
[----:B----4-:R-:W-:-:S04]  /*c6c0*/  FMNMX.FTZ R2, R81, R8, !PT ;  /* 0x0000000851027209 */ /* 0x010fc80007810000 */
        /* <DEDUP_REMOVED lines=45> */
[----:B------:R-:W-:Y:S02]  /*c9a0*/  FMNMX.FTZ R5, R106, R5, !PT ;  /* 0x000000056a057209 */ /* 0x000fe40007810000 */
[----:B------:R-:W-:Y:S02]  /*c9b0*/  FSEL R24, R36, -INF , !P4 ;  /* 0xff80000024187808 */ /* 0x000fe40006000000 */
[----:B------:R-:W-:Y:S02]  /*c9c0*/  FMNMX.FTZ R5, R140, R5, !PT ;  /* 0x000000058c057209 */ /* 0x000fe40007810000 */
[----:B------:R-:W-:Y:S02]  /*c9d0*/  ISETP.LT.OR P0, PT, R6, 0x5a, P0 ;  /* 0x0000005a0600780c */ /* 0x000fe40000701670 */
[----:B------:R-:W-:Y:S01]  /*c9e0*/  FSEL R20, R3, -INF , !P5 ;  /* 0xff80000003147808 */ /* 0x000fe20006800000 */
[----:B------:R-:W4:Y:S01]  /*c9f0*/  LDL.64 R6, [R1+0x1e0] ;  /* 0x0001e00001067983 */ /* 0x000f220000100a00 */
[----:B------:R-:W-:-:S02]  /*ca00*/  FMNMX.FTZ R5, R24, R5, !PT ;  /* 0x0000000518057209 */ /* 0x000fc40007810000 */
[----:B------:R-:W-:Y:S02]  /*ca10*/  FSEL R13, R42, -INF , !P0 ;  /* 0xff8000002a0d7808 */ /* 0x000fe40004000000 */
[----:B------:R-:W-:-:S04]  /*ca20*/  FMNMX.FTZ R4, R20, R5, !PT ;  /* 0x0000000514047209 */ /* 0x000fc80007810000 */
[----:B------:R-:W-:Y:S02]  /*ca30*/  FMNMX.FTZ R3, R13, R4, !PT ;  /* 0x000000040d037209 */ /* 0x000fe40007810000 */
[----:B0-----:R-:W-:-:S03]  /*ca40*/  FMNMX.FTZ R4, R11, R10, !PT ;  /* 0x0000000a0b047209 */ /* 0x001fc60007810000 */
[----:B------:R0:W-:Y:S04]  /*ca50*/  STL.64 [R1+0x1d0], R2 ;  /* 0x0001d00201007387 */ /* 0x0001e80000100a00 */
[----:B------:R-:W2:Y:S04]  /*ca60*/  LDL R11, [R1+0x1d4] ;  /* 0x0001d400010b7983 */ /* 0x000ea80000100800 */
[----:B------:R-:W-:Y:S04]  /*ca70*/  STL [R1+0x1d0], R4 ;  /* 0x0001d00401007387 */ /* 0x000fe80000100800 */
[----:B------:R-:W3:Y:S04]  /*ca80*/  LDL R12, [R1+0x1d0] ;  /* 0x0001d000010c7983 */ /* 0x000ee80000100800 */
[----:B0-----:R-:W4:Y:S04]  /*ca90*/  LDL.64 R2, [R1+0x230] ;  /* 0x0002300001027983 */ /* 0x001f280000100a00 */
[----:B--2---:R-:W0:Y:S02]  /*caa0*/  SHFL.BFLY PT, R4, R11, 0x2, 0x1f ;  /* 0x0c401f000b047f89 */ /* 0x004e2400000e0000 */
[----:B0-----:R-:W-:-:S05]  /*cab0*/  FMNMX.FTZ R4, R4, R11, !PT ;  /* 0x0000000b04047209 */ /* 0x001fca0007810000 */
[----:B------:R-:W0:Y:S01]  /*cac0*/  SHFL.BFLY PT, R185, R4, 0x1, 0x1f ;  /* 0x0c201f0004b97f89 */ /* 0x000e2200000e0000 */
[----:B---3--:R-:W-:Y:S01]  /*cad0*/  FMUL.FTZ R5, R15, R12 ;  /* 0x0000000c0f057220 */ /* 0x008fe20000410000 */
[----:B------:R-:W-:-:S04]  /*cae0*/  FSETP.NEU.FTZ.AND P0, PT, R12, -INF , PT ;  /* 0xff8000000c00780b */ /* 0x000fc80003f1d000 */
[----:B------:R-:W-:Y:S02]  /*caf0*/  FSEL R10, R5, RZ, P0 ;  /* 0x000000ff050a7208 */ /* 0x000fe40000000000 */
[----:B------:R-:W-:Y:S02]  /*cb00*/  FSEL R5, R12, RZ, P0 ;  /* 0x000000ff0c057208 */ /* 0x000fe40000000000 */
[----:B0-----:R-:W-:-:S04]  /*cb10*/  FMNMX.FTZ R185, R4, R185, !PT ;  /* 0x000000b904b97209 */ /* 0x001fc80007810000 */
[C---:B------:R-:W-:Y:S01]  /*cb20*/  FSETP.NEU.FTZ.AND P0, PT, R185.reuse, -INF , PT ;  /* 0xff800000b900780b */ /* 0x040fe20003f1d000 */
[----:B------:R-:W-:-:S03]  /*cb30*/  FMUL.FTZ R30, R185, R15 ;  /* 0x0000000fb91e7220 */ /* 0x000fc60000410000 */
[----:B------:R-:W-:Y:S02]  /*cb40*/  FSEL R4, R185, RZ, P0 ;  /* 0x000000ffb9047208 */ /* 0x000fe40000000000 */
[----:B------:R-:W-:Y:S01]  /*cb50*/  FSEL R30, R30, RZ, P0 ;  /* 0x000000ff1e1e7208 */ /* 0x000fe20000000000 */
[----:B------:R-:W-:Y:S02]  /*cb60*/  FADD.FTZ R8, R8, -R5 ;  /* 0x8000000508087221 */ /* 0x000fe40000010000 */
[----:B------:R-:W-:Y:S01]  /*cb70*/  FADD.FTZ R4, R9, -R4 ;  /* 0x8000000409047221 */ /* 0x000fe20000010000 */
[-C--:B------:R-:W-:Y:S01]  /*cb80*/  FFMA.FTZ R156, R81, R15.reuse, -R10 ;  /* 0x0000000f519c7223 */ /* 0x080fe2000001080a */
[-C--:B------:R-:W-:Y:S01]  /*cb90*/  FFMA.FTZ R157, R75, R15.reuse, -R30 ;  /* 0x0000000f4b9d7223 */ /* 0x080fe2000001081e */
[-C--:B------:R-:W-:Y:S01]  /*cba0*/  FMUL.FTZ R8, R8, R15.reuse ;  /* 0x0000000f08087220 */ /* 0x080fe20000410000 */
[----:B------:R-:W-:Y:S01]  /*cbb0*/  FMUL.FTZ R150, R15, R4 ;  /* 0x000000040f967220 */ /* 0x000fe20000410000 */
        /* <DEDUP_REMOVED lines=10> */
[----:B------:R-:W4:Y:S01]  /*cc60*/  MUFU.EX2 R184, R8 ;  /* 0x0000000800b87308 */ /* 0x000f220000000800 */
[-C--:B------:R-:W-:Y:S01]  /*cc70*/  FFMA.FTZ R143, R47, R15.reuse, -R30 ;  /* 0x0000000f2f8f7223 */ /* 0x080fe2000001081e */
        /* <DEDUP_REMOVED lines=19> */
[-C--:B------:R-:W-:Y:S01]  /*cdb0*/  FFMA.FTZ R146, R37, R15.reuse, -R10 ;  /* 0x0000000f25927223 */ /* 0x080fe2000001080a */
        /* <DEDUP_REMOVED lines=19> */
[----:B------:R-:W-:Y:S01]  /*cef0*/  FFMA.FTZ R183, R20, R15, -R30 ;  /* 0x0000000f14b77223 */ /* 0x000fe2000001081e */
[----:B------:R-:W3:Y:S04]  /*cf00*/  LDL.64 R4, [R1+0x2b0] ;  /* 0x0002b00001047983 */ /* 0x000ee80000100a00 */
[----:B------:R-:W3:Y:S02]  /*cf10*/  LDL.64 R80, [R1+0x300] ;  /* 0x0003000001507983 */ /* 0x000ee40000100a00 */
[----:B------:R-:W3:Y:S01]  /*cf20*/  MUFU.EX2 R159, R159 ;  /* 0x0000009f009f7308 */ /* 0x000ee20000000800 */
[----:B----4-:R-:W-:Y:S01]  /*cf30*/  FFMA.FTZ R10, R184, R6, R156 ;  /* 0x00000006b80a7223 */ /* 0x010fe2000001009c */
[----:B0-----:R-:W-:Y:S01]  /*cf40*/  FFMA.FTZ R12, R7, R150, R157 ;  /* 0x00000096070c7223 */ /* 0x001fe2000001009d */
[----:B------:R-:W4:Y:S04]  /*cf50*/  LDL.64 R76, [R1+0x2d0] ;  /* 0x0002d000014c7983 */ /* 0x000f280000100a00 */
[----:B------:R-:W4:Y:S01]  /*cf60*/  LDL.64 R78, [R1+0x310] ;  /* 0x00031000014e7983 */ /* 0x000f220000100a00 */
[----:B------:R-:W0:Y:S03]  /*cf70*/  MUFU.EX2 R151, R151 ;  /* 0x0000009700977308 */ /* 0x000e260000000800 */
[----:B------:R-:W4:Y:S04]  /*cf80*/  LDL.64 R74, [R1+0x330] ;  /* 0x00033000014a7983 */ /* 0x000f280000100a00 */
[----:B------:R-:W4:Y:S01]  /*cf90*/  LDL.64 R50, [R1+0x208] ;  /* 0x0002080001327983 */ /* 0x000f220000100a00 */
[----:B------:R-:W0:Y:S01]  /*cfa0*/  MUFU.EX2 R144, R144 ;  /* 0x0000009000907308 */ /* 0x000e220000000800 */
[----:B-1----:R-:W-:Y:S01]  /*cfb0*/  FADD.FTZ R11, R141, R10 ;  /* 0x0000000a8d0b7221 */ /* 0x002fe20000010000 */
[----:B--2---:R-:W-:Y:S01]  /*cfc0*/  FADD.FTZ R12, R145, R12 ;  /* 0x0000000c910c7221 */ /* 0x004fe20000010000 */
[----:B------:R-:W2:Y:S04]  /*cfd0*/  LDL.64 R48, [R1+0x218] ;  /* 0x0002180001307983 */ /* 0x000ea80000100a00 */
[----:B------:R-:W2:Y:S01]  /*cfe0*/  LDL.64 R44, [R1+0x238] ;  /* 0x00023800012c7983 */ /* 0x000ea20000100a00 */
[----:B------:R-:W1:Y:S08]  /*cff0*/  MUFU.EX2 R135, R135 ;  /* 0x0000008700877308 */ /* 0x000e700000000800 */
[----:B------:R-:W1:Y:S01]  /*d000*/  MUFU.EX2 R161, R161 ;  /* 0x000000a100a17308 */ /* 0x000e620000000800 */
[----:B---3--:R-:W-:Y:S01]  /*d010*/  FADD.FTZ R10, R158, R11 ;  /* 0x0000000b9e0a7221 */ /* 0x008fe20000010000 */
[----:B------:R-:W-:-:S06]  /*d020*/  FADD.FTZ R11, R159, R12 ;  /* 0x0000000c9f0b7221 */ /* 0x000fcc0000010000 */
[----:B------:R-:W3:Y:S01]  /*d030*/  MUFU.EX2 R160, R160 ;  /* 0x000000a000a07308 */ /* 0x000ee20000000800 */
        /* <DEDUP_REMOVED lines=10> */
[----:B------:R-:W2:Y:S04]  /*d0e0*/  LDL.64 R8, [R1+0x2e0] ;  /* 0x0002e00001087983 */ /* 0x000ea80000100a00 */
[----:B------:R-:W2:Y:S01]  /*d0f0*/  LDL.64 R66, [R1+0x320] ;  /* 0x0003200001427983 */ /* 0x000ea20000100a00 */
[----:B------:R-:W0:Y:S03]  /*d100*/  MUFU.EX2 R162, R162 ;  /* 0x000000a200a27308 */ /* 0x000e260000000800 */
[----:B------:R-:W2:Y:S04]  /*d110*/  LDL.64 R72, [R1+0x340] ;  /* 0x0003400001487983 */ /* 0x000ea80000100a00 */
[----:B------:R-:W2:Y:S01]  /*d120*/  LDL.64 R70, [R1+0x350] ;  /* 0x0003500001467983 */ /* 0x000ea20000100a00 */
[----:B------:R-:W0:Y:S01]  /*d130*/  MUFU.EX2 R142, R142 ;  /* 0x0000008e008e7308 */ /* 0x000e220000000800 */
[----:B-1----:R-:W-:Y:S01]  /*d140*/  FADD.FTZ R11, R135, R10 ;  /* 0x0000000a870b7221 */ /* 0x002fe20000010000 */
[----:B------:R-:W-:Y:S01]  /*d150*/  FADD.FTZ R12, R161, R12 ;  /* 0x0000000ca10c7221 */ /* 0x000fe20000010000 */
[----:B------:R-:W2:Y:S04]  /*d160*/  LDL.64 R68, [R1+0x360] ;  /* 0x0003600001447983 */ /* 0x000ea80000100a00 */
[----:B------:R-:W2:Y:S01]  /*d170*/  LDL.64 R56, [R1+0x370] ;  /* 0x0003700001387983 */ /* 0x000ea20000100a00 */
[----:B------:R-:W1:Y:S03]  /*d180*/  MUFU.EX2 R134, R134 ;  /* 0x0000008600867308 */ /* 0x000e660000000800 */
[----:B------:R-:W2:Y:S04]  /*d190*/  LDL.64 R64, [R1+0x380] ;  /* 0x0003800001407983 */ /* 0x000ea80000100a00 */
[----:B------:R-:W2:Y:S01]  /*d1a0*/  LDL.64 R62, [R1+0x390] ;  /* 0x00039000013e7983 */ /* 0x000ea20000100a00 */
[----:B------:R-:W1:Y:S01]  /*d1b0*/  MUFU.EX2 R163, R163 ;  /* 0x000000a300a37308 */ /* 0x000e620000000800 */
[----:B---3--:R-:W-:Y:S01]  /*d1c0*/  FADD.FTZ R11, R160, R11 ;  /* 0x0000000ba00b7221 */ /* 0x008fe20000010000 */
[----:B------:R-:W-:Y:S01]  /*d1d0*/  FADD.FTZ R21, R143, R12 ;  /* 0x0000000c8f157221 */ /* 0x000fe20000010000 */
[----:B------:R-:W3:Y:S04]  /*d1e0*/  LDL.64 R60, [R1+0x3a0] ;  /* 0x0003a000013c7983 */ /* 0x000ee80000100a00 */
[----:B------:R-:W3:Y:S01]  /*d1f0*/  LDL.64 R58, [R1+0x3b0] ;  /* 0x0003b000013a7983 */ /* 0x000ee20000100a00 */
[----:B------:R-:W1:Y:S03]  /*d200*/  MUFU.EX2 R133, R133 ;  /* 0x0000008500857308 */ /* 0x000e660000000800 */
[----:B------:R-:W3:Y:S04]  /*d210*/  LDL.64 R46, [R1+0x3c0] ;  /* 0x0003c000012e7983 */ /* 0x000ee80000100a00 */
[----:B------:R-:W3:Y:S01]  /*d220*/  LDL.64 R54, [R1+0x3d0] ;  /* 0x0003d00001367983 */ /* 0x000ee20000100a00 */
[----:B------:R-:W1:Y:S01]  /*d230*/  MUFU.EX2 R169, R169 ;  /* 0x000000a900a97308 */ /* 0x000e620000000800 */
[----:B0-----:R-:W-:Y:S01]  /*d240*/  FADD.FTZ R11, R162, R11 ;  /* 0x0000000ba20b7221 */ /* 0x001fe20000010000 */
[----:B------:R-:W-:Y:S01]  /*d250*/  FADD.FTZ R10, R142, R21 ;  /* 0x000000158e0a7221 */ /* 0x000fe20000010000 */
[----:B------:R-:W3:Y:S05]  /*d260*/  LDL.64 R52, [R1+0x3e0] ;  /* 0x0003e00001347983 */ /* 0x000eea0000100a00 */
[----:B------:R-:W0:Y:S08]  /*d270*/  MUFU.EX2 R168, R168 ;  /* 0x000000a800a87308 */ /* 0x000e300000000800 */
        /* <DEDUP_REMOVED lines=9> */
[C---:B------:R-:W-:Y:S01]  /*d310*/  FMUL.FTZ R99, R150.reuse, R99 ;  /* 0x0000006396637220 */ /* 0x040fe20000410000 */
[----:B------:R-:W-:Y:S01]  /*d320*/  FMUL.FTZ R98, R150, R98 ;  /* 0x0000006296627220 */ /* 0x000fe20000410000 */
[----:B------:R-:W3:Y:S04]  /*d330*/  LDL.64 R42, [R1+0x248] ;  /* 0x00024800012a7983 */ /* 0x000ee80000100a00 */
[----:B------:R-:W3:Y:S01]  /*d340*/  LDL.64 R40, [R1+0x258] ;  /* 0x0002580001287983 */ /* 0x000ee20000100a00 */
[----:B------:R-:W0:Y:S01]  /*d350*/  MUFU.EX2 R127, R127 ;  /* 0x0000007f007f7308 */ /* 0x000e220000000800 */
[----:B-1----:R-:W-:Y:S01]  /*d360*/  FADD.FTZ R12, R134, R11 ;  /* 0x0000000b860c7221 */ /* 0x002fe20000010000 */
[----:B------:R-:W-:Y:S01]  /*d370*/  FADD.FTZ R10, R163, R10 ;  /* 0x0000000aa30a7221 */ /* 0x000fe20000010000 */
[----:B------:R-:W3:Y:S04]  /*d380*/  LDL.64 R38, [R1+0x268] ;  /* 0x0002680001267983 */ /* 0x000ee80000100a00 */
[----:B------:R-:W3:Y:S01]  /*d390*/  LDL.64 R36, [R1+0x288] ;  /* 0x0002880001247983 */ /* 0x000ee20000100a00 */
[----:B------:R-:W1:Y:S01]  /*d3a0*/  MUFU.EX2 R171, R171 ;  /* 0x000000ab00ab7308 */ /* 0x000e620000000800 */
[----:B------:R-:W-:Y:S01]  /*d3b0*/  FADD.FTZ R11, R133, R12 ;  /* 0x0000000c850b7221 */ /* 0x000fe20000010000 */
[----:B------:R-:W-:Y:S01]  /*d3c0*/  FADD.FTZ R10, R169, R10 ;  /* 0x0000000aa90a7221 */ /* 0x000fe20000010000 */
[----:B------:R-:W3:Y:S05]  /*d3d0*/  LDL.64 R32, [R1+0x2a8] ;  /* 0x0002a80001207983 */ /* 0x000eea0000100a00 */
[----:B------:R-:W1:Y:S01]  /*d3e0*/  MUFU.EX2 R126, R126 ;  /* 0x0000007e007e7308 */ /* 0x000e620000000800 */
[----:B0-----:R-:W-:Y:S01]  /*d3f0*/  FADD.FTZ R11, R168, R11 ;  /* 0x0000000ba80b7221 */ /* 0x001fe20000010000 */
[----:B------:R-:W-:-:S06]  /*d400*/  FADD.FTZ R10, R127, R10 ;  /* 0x0000000a7f0a7221 */ /* 0x000fcc0000010000 */
        /* <DEDUP_REMOVED lines=13> */
[----:B------:R-:W-:Y:S01]  /*d4e0*/  FFMA.FTZ R15, R13, R15, -R30 ;  /* 0x0000000f0d0f7223 */ /* 0x000fe2000001081e */
[----:B------:R-:W-:Y:S01]  /*d4f0*/  FADD.FTZ R11, R174, R11 ;  /* 0x0000000bae0b7221 */ /* 0x000fe20000010000 */
[----:B------:R-:W-:Y:S01]  /*d500*/  FADD.FTZ R13, R175, R12 ;  /* 0x0000000caf0d7221 */ /* 0x000fe20000010000 */
[----:B------:R-:W3:Y:S04]  /*d510*/  LDL.64 R28, [R1+0x278] ;  /* 0x00027800011c7983 */ /* 0x000ee80000100a00 */
[----:B------:R-:W1:Y:S01]  /*d520*/  MUFU.EX2 R107, R107 ;  /* 0x0000006b006b7308 */ /* 0x000e620000000800 */
[----:B------:R-:W-:Y:S01]  /*d530*/  FADD.FTZ R11, R148, R11 ;  /* 0x0000000b940b7221 */ /* 0x000fe20000010000 */
[----:B0-----:R-:W-:Y:S01]  /*d540*/  FADD.FTZ R10, R124, R13 ;  /* 0x0000000d7c0a7221 */ /* 0x001fe20000010000 */
[----:B------:R-:W3:Y:S05]  /*d550*/  LDL.64 R26, [R1+0x2d8] ;  /* 0x0002d800011a7983 */ /* 0x000eea0000100a00 */
[----:B------:R-:W0:Y:S01]  /*d560*/  MUFU.EX2 R179, R179 ;  /* 0x000000b300b37308 */ /* 0x000e220000000800 */
[----:B------:R-:W-:Y:S01]  /*d570*/  FADD.FTZ R12, R176, R11 ;  /* 0x0000000bb00c7221 */ /* 0x000fe20000010000 */
[----:B-1----:R-:W-:Y:S01]  /*d580*/  FADD.FTZ R10, R177, R10 ;  /* 0x0000000ab10a7221 */ /* 0x002fe20000010000 */
[----:B------:R-:W3:Y:S05]  /*d590*/  LDL.64 R24, [R1+0x2e8] ;  /* 0x0002e80001187983 */ /* 0x000eea0000100a00 */
[----:B------:R-:W1:Y:S08]  /*d5a0*/  MUFU.EX2 R131, R131 ;  /* 0x0000008300837308 */ /* 0x000e700000000800 */
[----:B------:R-:W1:Y:S01]  /*d5b0*/  MUFU.EX2 R106, R106 ;  /* 0x0000006a006a7308 */ /* 0x000e620000000800 */
[----:B------:R-:W-:Y:S01]  /*d5c0*/  FADD.FTZ R11, R147, R12 ;  /* 0x0000000c930b7221 */ /* 0x000fe20000010000 */
[----:B------:R-:W-:-:S06]  /*d5d0*/  FADD.FTZ R10, R107, R10 ;  /* 0x0000000a6b0a7221 */ /* 0x000fcc0000010000 */
[----:B------:R-:W1:Y:S08]  /*d5e0*/  MUFU.EX2 R180, R180 ;  /* 0x000000b400b47308 */ /* 0x000e700000000800 */
[----:B------:R-:W4:Y:S01]  /*d5f0*/  MUFU.EX2 R140, R140 ;  /* 0x0000008c008c7308 */ /* 0x000f220000000800 */
[----:B------:R-:W-:Y:S01]  /*d600*/  FADD.FTZ R12, R178, R11 ;  /* 0x0000000bb20c7221 */ /* 0x000fe20000010000 */
[----:B0-----:R-:W-:-:S06]  /*d610*/  FADD.FTZ R11, R179, R10 ;  /* 0x0000000ab30b7221 */ /* 0x001fcc0000010000 */
[----:B------:R-:W0:Y:S08]  /*d620*/  MUFU.EX2 R130, R130 ;  /* 0x0000008200827308 */ /* 0x000e300000000800 */
[----:B------:R-:W0:Y:S01]  /*d630*/  MUFU.EX2 R181, R181 ;  /* 0x000000b500b57308 */ /* 0x000e220000000800 */
[----:B-1----:R-:W-:Y:S01]  /*d640*/  FADD.FTZ R13, R131, R12 ;  /* 0x0000000c830d7221 */ /* 0x002fe20000010000 */
[----:B------:R-:W-:-:S06]  /*d650*/  FADD.FTZ R21, R106, R11 ;  /* 0x0000000b6a157221 */ /* 0x000fcc0000010000 */
[----:B------:R-:W1:Y:S08]  /*d660*/  MUFU.EX2 R182, R182 ;  /* 0x000000b600b67308 */ /* 0x000e700000000800 */
[----:B------:R-:W1:Y:S01]  /*d670*/  MUFU.EX2 R183, R183 ;  /* 0x000000b700b77308 */ /* 0x000e620000000800 */
[----:B------:R-:W-:Y:S01]  /*d680*/  FADD.FTZ R13, R180, R13 ;  /* 0x0000000db40d7221 */ /* 0x000fe20000010000 */
[----:B----4-:R-:W-:-:S06]  /*d690*/  FADD.FTZ R12, R140, R21 ;  /* 0x000000158c0c7221 */ /* 0x010fcc0000010000 */
[----:B------:R-:W4:Y:S01]  /*d6a0*/  MUFU.EX2 R146, R146 ;  /* 0x0000009200927308 */ /* 0x000f220000000800 */
[----:B------:R4:W-:Y:S04]  /*d6b0*/  STL.64 [R1+0x3f0], R90 ;  /* 0x0003f05a01007387 */ /* 0x0009e80000100a00 */
[----:B------:R-:W-:Y:S03]  /*d6c0*/  STL.64 [R1+0x3f8], R98 ;  /* 0x0003f86201007387 */ /* 0x000fe60000100a00 */
[----:B------:R-:W4:Y:S01]  /*d6d0*/  MUFU.EX2 R15, R15 ;  /* 0x0000000f000f7308 */ /* 0x000f220000000800 */
[----:B0-----:R-:W-:Y:S01]  /*d6e0*/  FADD.FTZ R95, R130, R13 ;  /* 0x0000000d825f7221 */ /* 0x001fe20000010000 */
[----:B------:R-:W-:Y:S01]  /*d6f0*/  FADD.FTZ R94, R181, R12 ;  /* 0x0000000cb55e7221 */ /* 0x000fe20000010000 */
[----:B------:R-:W-:Y:S02]  /*d700*/  STL.64 [R1+0x200], R96 ;  /* 0x0002006001007387 */ /* 0x000fe40000100a00 */
[----:B-1----:R-:W-:Y:S01]  /*d710*/  FADD.FTZ R95, R182, R95 ;  /* 0x0000005fb65f7221 */ /* 0x002fe20000010000 */
[----:B------:R-:W-:Y:S01]  /*d720*/  FADD.FTZ R108, R183, R94 ;  /* 0x0000005eb76c7221 */ /* 0x000fe20000010000 */
[----:B------:R-:W-:Y:S02]  /*d730*/  STL.64 [R1+0x220], R104 ;  /* 0x0002206801007387 */ /* 0x000fe40000100a00 */
[----:B----4-:R-:W-:-:S02]  /*d740*/  FADD.FTZ R94, R146, R95 ;  /* 0x0000005f925e7221 */ /* 0x010fc40000010000 */
[----:B------:R-:W4:Y:S04]  /*d750*/  LDL.64 R6, [R1+0x2c0] ;  /* 0x0002c00001067983 */ /* 0x000f280000100a00 */
[----:B------:R-:W4:Y:S01]  /*d760*/  LDL.64 R30, [R1+0x2b8] ;  /* 0x0002b800011e7983 */ /* 0x000f220000100a00 */
[----:B------:R-:W-:Y:S01]  /*d770*/  FADD.FTZ R95, R15, R108 ;  /* 0x0000006c0f5f7221 */ /* 0x000fe20000010000 */
[C---:B------:R-:W-:Y:S02]  /*d780*/  FMUL.FTZ R108, R184.reuse, R102 ;  /* 0x00000066b86c7220 */ /* 0x040fe40000410000 */
[----:B------:R-:W4:Y:S04]  /*d790*/  LDL.64 R10, [R1+0x2c8] ;  /* 0x0002c800010a7983 */ /* 0x000f280000100a00 */
[----:B------:R0:W-:Y:S04]  /*d7a0*/  STL.64 [R1+0x1e0], R94 ;  /* 0x0001e05e01007387 */ /* 0x0001e80000100a00 */
[----:B------:R1:W-:Y:S04]  /*d7b0*/  STL.64 [R1+0x210], R108 ;  /* 0x0002106c01007387 */ /* 0x0003e80000100a00 */
        /* <DEDUP_REMOVED lines=8> */
[----:B-1----:R-:W4:Y:S01]  /*d840*/  LDL.64 R108, [R1+0x378] ;  /* 0x00037800016c7983 */ /* 0x002f220000100a00 */
[C---:B------:R-:W-:Y:S01]  /*d850*/  FMUL.FTZ R3, R184.reuse, R3 ;  /* 0x00000003b8037220 */ /* 0x040fe20000410000 */
[----:B------:R-:W-:-:S05]  /*d860*/  FMUL.FTZ R2, R184, R2 ;  /* 0x00000002b8027220 */ /* 0x000fca0000410000 */
        /* <DEDUP_REMOVED lines=102> */
[----:B------:R-:W-:Y:S02]  /*ded0*/  FMUL.FTZ R24, R150, R24 ;  /* 0x0000001896187220 */ /* 0x000fe40000410000 */
        /* <DEDUP_REMOVED lines=22> */
[----:B------:R-:W-:Y:S01]  /*e040*/  FMUL.FTZ R6, R184, R6 ;  /* 0x00000006b8067220 */ /* 0x000fe20000410000 */
[C---:B------:R-:W-:Y:S01]  /*e050*/  FMUL.FTZ R31, R150.reuse, R31 ;  /* 0x0000001f961f7220 */ /* 0x040fe20000410000 */
[C---:B------:R-:W-:Y:S01]  /*e060*/  FMUL.FTZ R30, R150.reuse, R30 ;  /* 0x0000001e961e7220 */ /* 0x040fe20000410000 */
[C---:B------:R-:W-:Y:S01]  /*e070*/  FMUL.FTZ R11, R150.reuse, R11 ;  /* 0x0000000b960b7220 */ /* 0x040fe20000410000 */
[C---:B------:R-:W-:Y:S01]  /*e080*/  FMUL.FTZ R10, R150.reuse, R10 ;  /* 0x0000000a960a7220 */ /* 0x040fe20000410000 */
        /* <DEDUP_REMOVED lines=76> */
.L_x_12115:
[----:B------:R-:W-:Y:S05]  /*e550*/  BSYNC B0 ;  /* 0x0000000000007941 */ /* 0x000fea0003800000 */
.L_x_12114:
        /* <DEDUP_REMOVED lines=8> */
.L_x_12117:
[----:B------:R-:W-:Y:S05]  /*e5e0*/  BSYNC B0 ;  /* 0x0000000000007941 */ /* 0x000fea0003800000 */
.L_x_12116:
[----:B------:R-:W-:Y:S04]  /*e5f0*/  BSSY B0, `(.L_x_12118) ;  /* 0x0000004000007945 */ /* 0x000fe80003800000 */
[----:B-1----:R-:W-:Y:S05]  /*e600*/  @P0 BRA `(.L_x_12119) ;  /* 0x0000000000080947 */ /* 0x002fea0003800000 */
[----:B------:R-:W1:Y:S02]  /*e610*/  SYNCS.PHASECHK.TRANS64.TRYWAIT P0, [R2+URZ], R3 ;  /* 0x00000003020075a7 */ /* 0x000e64000800017f */
[----:B-1----:R-:W-:Y:S05]  /*e620*/  @!P0 BRA `(.L_x_12120) ;  /* 0x000001d000c08947 */ /* 0x002fea0003800000 */
.L_x_12119:
[----:B------:R-:W-:Y:S05]  /*e630*/  BSYNC B0 ;  /* 0x0000000000007941 */ /* 0x000fea0003800000 */
.L_x_12118:
[----:B------:R-:W2:Y:S01]  /*e640*/  S2R R115, SR_TID.X ;  /* 0x0000000000737919 */ /* 0x000ea20000002100 */
[----:B------:R-:W3:Y:S04]  /*e650*/  LDL R4, [R1+0x200] ;  /* 0x0002000001047983 */ /* 0x000ee80000100800 */
[----:B------:R-:W4:Y:S04]  /*e660*/  LDL R5, [R1+0x2dc] ;  /* 0x0002dc0001057983 */ /* 0x000f280000100800 */
[----:B------:R-:W4:Y:S04]  /*e670*/  LDL R76, [R1+0x204] ;  /* 0x00020400014c7983 */ /* 0x000f280000100800 */
[----:B------:R-:W4:Y:S04]  /*e680*/  LDL R78, [R1+0x208] ;  /* 0x00020800014e7983 */ /* 0x000f280000100800 */
[----:B------:R-:W4:Y:S04]  /*e690*/  LDL R80, [R1+0x20c] ;  /* 0x00020c0001507983 */ /* 0x000f280000100800 */
[----:B------:R-:W4:Y:S04]  /*e6a0*/  LDL R6, [R1+0x210] ;  /* 0x0002100001067983 */ /* 0x000f280000100800 */
[----:B------:R-:W4:Y:S01]  /*e6b0*/  LDL R82, [R1+0x214] ;  /* 0x0002140001527983 */ /* 0x000f220000100800 */
[----:B--2---:R-:W-:-:S03]  /*e6c0*/  SHF.R.U32.HI R121, RZ, 0x7, R115 ;  /* 0x00000007ff797819 */ /* 0x004fc60000011673 */
        /* <DEDUP_REMOVED lines=121> */
[----:B------:R-:W-:Y:S01]  /*ee60*/  VIADD R121, R121, 0x8 ;  /* 0x0000000879797836 */ /* 0x000fe20000000000 */
[----:B01----:R-:W-:Y:S01]  /*ee70*/  MOV R2, UR44 ;  /* 0x0000002c00027c02 */ /* 0x003fe20008000f00 */
[----:B------:R-:W-:Y:S01]  /*ee80*/  IMAD.U32 R3, RZ, RZ, UR45 ;  /* 0x0000002dff037e24 */ /* 0x000fe2000f8e00ff */
[----:B------:R-:W-:Y:S05]  /*ee90*/  WARPSYNC.ALL ;  /* 0x0000000000007948 */ /* 0x000fea0003800000 */
[----:B------:R0:W-:Y:S06]  /*eea0*/  BAR.SYNC.DEFER_BLOCKING R121, 0x100 ;  /* 0x000400790000751d */ /* 0x0001ec0000010000 */
[----:B------:R-:W2:Y:S04]  /*eeb0*/  LD.E.64 R2, desc[UR42][R2.64+0x80] ;  /* 0x0000802a02027980 */ /* 0x000ea8000c101b00 */
[----:B---3--:R1:W-:Y:S04]  /*eec0*/  STL [R1+0x200], R4 ;  /* 0x0002000401007387 */ /* 0x0083e80000100800 */
[----:B----4-:R3:W-:Y:S04]  /*eed0*/  STL [R1+0x2dc], R5 ;  /* 0x0002dc0501007387 */ /* 0x0107e80000100800 */
[----:B-1----:R-:W4:Y:S04]  /*eee0*/  LDL R4, [R1+0x68] ;  /* 0x0000680001047983 */ /* 0x002f280000100800 */
[----:B---3--:R-:W3:Y:S04]  /*eef0*/  LDL R5, [R1+0x1c0] ;  /* 0x0001c00001057983 */ /* 0x008ee80000100800 */
        /* <DEDUP_REMOVED lines=124> */
[----:B------:R-:W-:Y:S04]  /*f6c0*/  STL [R1+0x3f8], R117 ;  /* 0x0003f87501007387 */ /* 0x000fe80000100800 */
[----:B------:R3:W-:Y:S04]  /*f6d0*/  STL [R1+0x3fc], R119 ;  /* 0x0003fc7701007387 */ /* 0x0007e80000100800 */
[----:B-1----:R-:W3:Y:S04]  /*f6e0*/  LDL.128 R24, [R1+0x200] ;  /* 0x0002000001187983 */ /* 0x002ee80000100c00 */
[----:B--2---:R-:W2:Y:S04]  /*f6f0*/  LDL.128 R28, [R1+0x210] ;  /* 0x00021000011c7983 */ /* 0x004ea80000100c00 */
[----:B0-----:R-:W2:Y:S04]  /*f700*/  LDL.128 R32, [R1+0x220] ;  /* 0x0002200001207983 */ /* 0x001ea80000100c00 */
[----:B----4-:R-:W2:Y:S04]  /*f710*/  LDL.128 R36, [R1+0x230] ;  /* 0x0002300001247983 */ /* 0x010ea80000100c00 */
[----:B---3--:R-:W2:Y:S04]  /*f720*/  LDL.128 R40, [R1+0x240] ;  /* 0x0002400001287983 */ /* 0x008ea80000100c00 */
        /* <DEDUP_REMOVED lines=28> */
[----:B------:R-:W-:-:S02]  /*f8f0*/  ISETP.NE.U32.AND P0, PT, R4, RZ, PT ;  /* 0x000000ff0400720c */ /* 0x000fc40003f05070 */
[----:B------:R-:W-:Y:S02]  /*f900*/  R2UR UR7, R3 ;  /* 0x00000000030772ca */ /* 0x000fe400000e0000 */
[----:B------:R-:W-:-:S09]  /*f910*/  R2UR UR6, R2 ;  /* 0x00000000020672ca */ /* 0x000fd200000e0000 */
[----:B------:R-:W-:Y:S01]  /*f920*/  VOTEU.ANY UP0, P0 ;  /* 0x00000000003f7886 */ /* 0x000fe20000000100 */
[----:B------:R-:W-:Y:S02]  /*f930*/  VIADD R4, R2, 0x80 ;  /* 0x0000008002047836 */ /* 0x000fe40000000000 */
        /* <DEDUP_REMOVED lines=83> */
[----:B------:R-:W-:Y:S01]  /*fe70*/  IMAD.MOV.U32 R5, RZ, RZ, R3 ;  /* 0x000000ffff057224 */ /* 0x000fe200078e0003 */
[----:B------:R-:W-:Y:S01]  /*fe80*/  IADD3 R4, R2, 0x200, RZ ;  /* 0x0000020002047810 */ /* 0x000fe20007ffe0ff */
        /* <DEDUP_REMOVED lines=412> */
.L_x_12122:
[----:B------:R-:W-:Y:S05]  /*11850*/  BSYNC B0 ;  /* 0x0000000000007941 */ /* 0x000fea0003800000 */
.L_x_12121:
        /* <DEDUP_REMOVED lines=11> */
.L_x_12094:
[----:B------:R-:W0:Y:S01]  /*11910*/  LDC R3, c[0x0][0x448] ;  /* 0x00011200ff037b82 */ /* 0x000e220000000800 */
[----:B------:R-:W-:-:S07]  /*11920*/  ULDC UR4, c[0x0][0x9dc] ;  /* 0x0002770000047ab9 */ /* 0x000fce0000000800 */
[----:B------:R-:W1:Y:S01]  /*11930*/  LDC R6, c[0x0][0x9e4] ;  /* 0x00027900ff067b82 */ /* 0x000e620000000800 */
[----:B0-----:R-:W-:Y:S01]  /*11940*/  ISETP.NE.AND P0, PT, R3, 0x1, PT ;  /* 0x000000010300780c */ /* 0x001fe20003f05270 */
[----:B------:R-:W-:-:S12]  /*11950*/  VIADD R3, R2, 0x7f ;  /* 0x0000007f02037836 */ /* 0x000fd80000000000 */
[----:B------:R-:W0:Y:S08]  /*11960*/  @P0 LDC R4, c[0x0][0x44c] ;  /* 0x00011300ff040b82 */ /* 0x000e300000000800 */
[----:B------:R-:W2:Y:S01]  /*11970*/  @P0 LDC R5, c[0x0][0x450] ;  /* 0x00011400ff050b82 */ /* 0x000ea20000000800 */
[----:B0-----:R-:W-:-:S05]  /*11980*/  @P0 IMAD.HI.U32 R2, R3, R4, RZ ;  /* 0x0000000403020227 */ /* 0x001fca00078e00ff */
[----:B--2---:R-:W-:Y:S02]  /*11990*/  @P0 SHF.R.U32.HI R3, RZ, R5, R2 ;  /* 0x00000005ff030219 */ /* 0x004fe40000011602 */
[----:B-1----:R-:W-:-:S03]  /*119a0*/  ISETP.GE.AND P0, PT, R6, 0x1, PT ;  /* 0x000000010600780c */ /* 0x002fc60003f06270 */
[----:B------:R-:W-:-:S05]  /*119b0*/  IMAD.IADD R3, R192, 0x1, R3 ;  /* 0x00000001c0037824 */ /* 0x000fca00078e0203 */
[----:B------:R-:W-:-:S05]  /*119c0*/  IADD3 R2, R3, -UR4, RZ ;  /* 0x8000000403027c10 */ /* 0x000fca000fffe0ff */
        /* <DEDUP_REMOVED lines=11> */
.L_x_12126:
[----:B------:R-:W-:-:S13]  /*11a80*/  ISETP.NE.AND P0, PT, R6, 0x1, PT ;  /* 0x000000010600780c */ /* 0x000fda0003f05270 */
[----:B------:R-:W0:Y:S02]  /*11a90*/  @P0 LDC.64 R4, c[0x0][0x9e8] ;  /* 0x00027a00ff040b82 */ /* 0x000e240000000a00 */
[----:B0-----:R-:W-:-:S05]  /*11aa0*/  @P0 IMAD.HI.U32 R4, R3, R4, RZ ;  /* 0x0000000403040227 */ /* 0x001fca00078e00ff */
[----:B------:R-:W-:-:S07]  /*11ab0*/  @P0 SHF.R.U32.HI R3, RZ, R5, R4 ;  /* 0x00000005ff030219 */ /* 0x000fce0000011604 */
.L_x_12127:
[----:B------:R-:W-:Y:S05]  /*11ac0*/  BSYNC B0 ;  /* 0x0000000000007941 */ /* 0x000fea0003800000 */
.L_x_12125:
[----:B------:R-:W-:-:S05]  /*11ad0*/  IMAD R3, R3, R6, RZ ;  /* 0x0000000603037224 */ /* 0x000fca00078e02ff */
[----:B------:R-:W-:-:S07]  /*11ae0*/  VIMNMX R2, R2, R3, !PT ;  /* 0x0000000302027248 */ /* 0x000fce0007fe0100 */
.L_x_12124:
[----:B------:R-:W-:-:S04]  /*11af0*/  VIADD R2, R2, 0x5f ;  /* 0x0000005f02027836 */ /* 0x000fc80000000000 */
[----:B------:R-:W-:-:S05]  /*11b00*/  IMAD.HI R2, R2, 0x2aaaaaab, RZ ;  /* 0x2aaaaaab02027827 */ /* 0x000fca00078e02ff */
[----:B------:R-:W-:-:S04]  /*11b10*/  SHF.R.U32.HI R3, RZ, 0x1f, R2 ;  /* 0x0000001fff037819 */ /* 0x000fc80000011602 */
[----:B------:R-:W-:-:S04]  /*11b20*/  LEA.HI.SX32 R14, R2, R3, 0x1c ;  /* 0x00000003020e7211 */ /* 0x000fc800078fe2ff */
[----:B------:R-:W-:-:S04]  /*11b30*/  VIMNMX R14, R203, R14, !PT ;  /* 0x0000000ecb0e7248 */ /* 0x000fc80007fe0100 */
[----:B------:R-:W-:-:S13]  /*11b40*/  ISETP.GE.AND P0, PT, R0, R14, PT ;  /* 0x0000000e0000720c */ /* 0x000fda0003f06270 */
[----:B------:R-:W-:Y:S05]  /*11b50*/  @!P0 BRA `(.L_x_12128) ;  /* 0x0000006000448947 */ /* 0x000fea0003800000 */
.L_x_12147:
[----:B------:R-:W2:Y:S04]  /*11b60*/  LDL R4, [R1+0x1c0] ;  /* 0x0001c00001047983 */ /* 0x000ea80000100800 */
[----:B0-----:R-:W3:Y:S01]  /*11b70*/  LDL R2, [R1+0x1c8] ;  /* 0x0001c80001027983 */ /* 0x001ee20000100800 */
[----:B--2---:R-:W-:-:S05]  /*11b80*/  VIADD R4, R4, 0x1 ;  /* 0x0000000104047836 */ /* 0x004fca0000000000 */
[----:B------:R-:W-:-:S13]  /*11b90*/  ISETP.NE.AND P0, PT, R4, 0x2, PT ;  /* 0x000000020400780c */ /* 0x000fda0003f05270 */
[----:B------:R0:W5:Y:S04]  /*11ba0*/  @P0 LDL R6, [R1+0x1c4] ;  /* 0x0001c40001060983 */ /* 0x0001680000100800 */
[----:B------:R-:W2:Y:S01]  /*11bb0*/  @!P0 LDL R3, [R1+0x1c4] ;  /* 0x0001c40001038983 */ /* 0x000ea20000100800 */
[----:B---3--:R-:W-:Y:S02]  /*11bc0*/  VIADD R2, R2, 0x1 ;  /* 0x0000000102027836 */ /* 0x008fe40000000000 */
        /* <DEDUP_REMOVED lines=15> */
.L_x_12130:
[----:B------:R-:W-:Y:S05]  /*11cc0*/  BSYNC B0 ;  /* 0x0000000000007941 */ /* 0x000fea0003800000 */
.L_x_12129:
[----:B------:R-:W-:Y:S01]  /*11cd0*/  IMAD.U32 R8, RZ, RZ, UR44 ;  /* 0x0000002cff087e24 */ /* 0x000fe2000f8e00ff */
[----:B------:R-:W-:-:S05]  /*11ce0*/  MOV R9, UR45 ;  /* 0x0000002d00097c02 */ /* 0x000fca0008000f00 */
[----:B------:R-:W2:Y:S01]  /*11cf0*/  LD.E.64 R2, desc[UR42][R8.64+0x18] ;  /* 0x0000182a08027980 */ /* 0x000ea2000c101b00 */
[----:B-----5:R-:W-:Y:S01]  /*11d00*/  SHF.L.U32 R5, R6, 0x1f, RZ ;  /* 0x0000001f06057819 */ /* 0x020fe200000006ff */
[----:B------:R-:W-:Y:S02]  /*11d10*/  IMAD.U32 R6, RZ, RZ, UR44 ;  /* 0x0000002cff067e24 */ /* 0x000fe4000f8e00ff */
[----:B------:R-:W-:Y:S01]  /*11d20*/  IMAD.U32 R7, RZ, RZ, UR45 ;  /* 0x0000002dff077e24 */ /* 0x000fe2000f8e00ff */
[----:B--2---:R-:W-:-:S05]  /*11d30*/  MOV R3, R2 ;  /* 0x0000000200037202 */ /* 0x004fca0000000f00 */
[----:B------:R-:W-:-:S04]  /*11d40*/  IMAD R4, R4, 0x8, R3 ;  /* 0x0000000804047824 */ /* 0x000fc800078e0203 */
        /* <DEDUP_REMOVED lines=8> */
.L_x_12132:
[----:B------:R-:W-:Y:S05]  /*11dd0*/  BSYNC B0 ;  /* 0x0000000000007941 */ /* 0x000fea0003800000 */
.L_x_12131:
        /* <DEDUP_REMOVED lines=10> */
.L_x_12134:
[----:B------:R-:W-:Y:S05]  /*11e80*/  BSYNC B0 ;  /* 0x0000000000007941 */ /* 0x000fea0003800000 */
.L_x_12133:
[----:B------:R-:W1:Y:S01]  /*11e90*/  S2R R2, SR_TID.X ;  /* 0x0000000000027919 */ /* 0x000e620000002100 */
[----:B0-----:R-:W2:Y:S01]  /*11ea0*/  LDL R7, [R1+0x1c0] ;  /* 0x0001c00001077983 */ /* 0x001ea20000100800 */
[----:B-1----:R-:W-:-:S03]  /*11eb0*/  SHF.R.U32.HI R5, RZ, 0x7, R2 ;  /* 0x00000007ff057819 */ /* 0x002fc60000011602 */
[----:B------:R-:W2:Y:S01]  /*11ec0*/  LDL.64 R2, [R1+0x78] ;  /* 0x0000780001027983 */ /* 0x000ea20000100a00 */
[----:B------:R-:W-:Y:S05]  /*11ed0*/  WARPSYNC.ALL ;  /* 0x0000000000007948 */ /* 0x000fea0003800000 */
[----:B------:R-:W-:Y:S01]  /*11ee0*/  IADD3 R12, -R5, 0xb, RZ ;  /* 0x0000000b050c7810 */ /* 0x000fe20007ffe1ff */
        /* <DEDUP_REMOVED lines=8> */
[----:B------:R-:W-:Y:S01]  /*11f70*/  IMAD.MOV.U32 R7, RZ, RZ, R3 ;  /* 0x000000ffff077224 */ /* 0x000fe200078e0003 */
[----:B------:R-:W-:Y:S01]  /*11f80*/  IADD3 R6, R2, 0x2, RZ ;  /* 0x0000000202067810 */ /* 0x000fe20007ffe0ff */
[----:B------:R-:W-:Y:S01]  /*11f90*/  IMAD.MOV.U32 R199, RZ, RZ, 0x1 ;  /* 0x00000001ffc77424 */ /* 0x000fe200078e00ff */
[----:B------:R0:W-:Y:S04]  /*11fa0*/  STL [R1+0x60], RZ ;  /* 0x000060ff01007387 */ /* 0x0001e80000100800 */
[----:B------:R0:W-:Y:S04]  /*11fb0*/  STL [R1+0x60], R199 ;  /* 0x000060c701007387 */ /* 0x0001e80000100800 */
[----:B------:R0:W-:Y:S04]  /*11fc0*/  STL [R1+0x60], R199 ;  /* 0x000060c701007387 */ /* 0x0001e80000100800 */
[----:B------:R0:W-:Y:S04]  /*11fd0*/  STL [R1+0x60], R199 ;  /* 0x000060c701007387 */ /* 0x0001e80000100800 */
[----:B------:R0:W-:Y:S01]  /*11fe0*/  STL [R1+0x60], R199 ;  /* 0x000060c701007387 */ /* 0x0001e20000100800 */
[----:B---3--:R-:W-:-:S02]  /*11ff0*/  R2UR UR4, R20 ;  /* 0x00000000140472ca */ /* 0x008fc400000e0000 */
[----:B------:R-:W-:Y:S01]  /*12000*/  R2UR UR5, R21 ;  /* 0x00000000150572ca */ /* 0x000fe200000e0000 */
[----:B----4-:R-:W-:Y:S02]  /*12010*/  VIADD R4, R4, 0x2 ;  /* 0x0000000204047836 */ /* 0x010fe40000000000 */
[----:B------:R-:W-:Y:S02]  /*12020*/  VIADD R8, R8, 0x4 ;  /* 0x0000000408087836 */ /* 0x000fe40000000000 */
[----:B--2---:R-:W-:-:S08]  /*12030*/  VIADD R10, R10, 0x6 ;  /* 0x000000060a0a7836 */ /* 0x004fd00000000000 */
[----:B------:R-:W-:Y:S01]  /*12040*/  HGMMA.64x96x16.F32 R24, gdesc[UR4], RZ, !UPT, gsb0 ;  /* 0x01600000041879f0 */ /* 0x000fe2000c0008ff */
[----:B------:R-:W-:Y:S02]  /*12050*/  R2UR UR6, R6 ;  /* 0x00000000060672ca */ /* 0x000fe400000e0000 */
[----:B------:R-:W-:Y:S02]  /*12060*/  R2UR UR7, R7 ;  /* 0x00000000070772ca */ /* 0x000fe400000e0000 */
[----:B------:R-:W-:Y:S01]  /*12070*/  R2UR UR4, R4 ;  /* 0x00000000040472ca */ /* 0x000fe200000e0000 */
[C---:B------:R-:W-:Y:S01]  /*12080*/  VIADD R4, R2.reuse, 0x4 ;  /* 0x0000000402047836 */ /* 0x040fe20000000000 */
[----:B------:R-:W-:Y:S01]  /*12090*/  R2UR UR5, R5 ;  /* 0x00000000050572ca */ /* 0x000fe200000e0000 */
[----:B------:R-:W-:Y:S02]  /*120a0*/  IMAD.MOV.U32 R5, RZ, RZ, R3 ;  /* 0x000000ffff057224 */ /* 0x000fe400078e0003 */
[----:B------:R-:W-:Y:S01]  /*120b0*/  VIADD R2, R2, 0x6 ;  /* 0x0000000602027836 */ /* 0x000fe20000000000 */
[----:B------:R-:W-:-:S02]  /*120c0*/  WARPGROUP.DEPBAR.LE gsb0, 0x0 ;  /* 0x00008000000079c5 */ /* 0x000fc40000010000 */
[----:B------:R-:W-:-:S07]  /*120d0*/  WARPGROUP.ARRIVE ;  /* 0x00000000000079c5 */ /* 0x000fce0000000000 */
[----:B------:R-:W-:Y:S01]  /*120e0*/  HGMMA.64x96x16.F32 R24, gdesc[UR4], R24, gsb0 ;  /* 0x01600000041879f0 */ /* 0x000fe20008000818 */
[----:B------:R-:W-:Y:S02]  /*120f0*/  R2UR UR6, R4 ;  /* 0x00000000040672ca */ /* 0x000fe400000e0000 */
[----:B------:R-:W-:Y:S01]  /*12100*/  R2UR UR7, R5 ;  /* 0x00000000050772ca */ /* 0x000fe200000e0000 */
[----:B------:R-:W-:Y:S01]  /*12110*/  IMAD.U32 R5, RZ, RZ, UR45 ;  /* 0x0000002dff057e24 */ /* 0x000fe2000f8e00ff */
[----:B------:R-:W-:Y:S02]  /*12120*/  R2UR UR4, R8 ;  /* 0x00000000080472ca */ /* 0x000fe400000e0000 */
[----:B------:R-:W-:Y:S02]  /*12130*/  R2UR UR5, R9 ;  /* 0x00000000090572ca */ /* 0x000fe400000e0000 */
[----:B------:R-:W-:Y:S01]  /*12140*/  MOV R4, UR44 ;  /* 0x0000002c00047c02 */ /* 0x000fe20008000f00 */
[----:B------:R-:W-:-:S02]  /*12150*/  WARPGROUP.DEPBAR.LE gsb0, 0x0 ;  /* 0x00008000000079c5 */ /* 0x000fc40000010000 */
[----:B------:R-:W-:-:S08]  /*12160*/  WARPGROUP.ARRIVE ;  /* 0x00000000000079c5 */ /* 0x000fd00000000000 */
[----:B------:R-:W-:Y:S01]  /*12170*/  HGMMA.64x96x16.F32 R24, gdesc[UR4], R24, gsb0 ;  /* 0x01600000041879f0 */ /* 0x000fe20008000818 */
[----:B------:R-:W-:Y:S02]  /*12180*/  R2UR UR6, R2 ;  /* 0x00000000020672ca */ /* 0x000fe400000e0000 */
[----:B------:R-:W-:Y:S01]  /*12190*/  R2UR UR7, R3 ;  /* 0x00000000030772ca */ /* 0x000fe200000e0000 */
[----:B------:R0:W5:Y:S01]  /*121a0*/  LDL R2, [R1+0x1c0] ;  /* 0x0001c00001027983 */ /* 0x0001620000100800 */
[----:B------:R-:W-:Y:S02]  /*121b0*/  R2UR UR4, R10 ;  /* 0x000000000a0472ca */ /* 0x000fe400000e0000 */
[----:B------:R-:W-:Y:S01]  /*121c0*/  R2UR UR5, R11 ;  /* 0x000000000b0572ca */ /* 0x000fe200000e0000 */
[----:B------:R-:W-:Y:S02]  /*121d0*/  WARPGROUP.DEPBAR.LE gsb0, 0x0 ;  /* 0x00008000000079c5 */ /* 0x000fe40000010000 */
[----:B------:R-:W-:-:S10]  /*121e0*/  WARPGROUP.ARRIVE ;  /* 0x00000000000079c5 */ /* 0x000fd40000000000 */
[----:B------:R-:W-:Y:S03]  /*121f0*/  HGMMA.64x96x16.F32 R24, gdesc[UR4], R24, gsb0 ;  /* 0x01600000041879f0 */ /* 0x000fe60008000818 */
[----:B------:R-:W-:Y:S02]  /*12200*/  WARPGROUP.DEPBAR.LE gsb0, 0x0 ;  /* 0x00008000000079c5 */ /* 0x000fe40000010000 */
[----:B------:R0:W-:Y:S06]  /*12210*/  BAR.ARV R12, 0x100 ;  /* 0x0004000c0000751d */ /* 0x0001ec0000002000 */
[----:B------:R-:W2:Y:S01]  /*12220*/  LD.E R3, desc[UR42][R4.64] ;  /* 0x0000002a04037980 */ /* 0x000ea2000c101900 */
[----:B------:R-:W-:Y:S01]  /*12230*/  BSSY B0, `(.L_x_12136) ;  /* 0x0000005000007945 */ /* 0x000fe20003800000 */
[----:B--2---:R-:W-:-:S04]  /*12240*/  LOP3.LUT R3, R3, 0x1, RZ, 0xfc, !PT ;  /* 0x0000000103037812 */ /* 0x004fc800078efcff */
[----:B------:R-:W-:-:S13]  /*12250*/  ISETP.NE.AND P0, PT, R3, 0x3, PT ;  /* 0x000000030300780c */ /* 0x000fda0003f05270 */
[----:B0-----:R-:W-:Y:S05]  /*12260*/  @!P0 BRA `(.L_x_12137) ;  /* 0x0000000000048947 */ /* 0x001fea0003800000 */
[----:B------:R-:W-:Y:S01]  /*12270*/  BPT.TRAP 0x1 ;  /* 0x000000040000795c */ /* 0x000fe20000300000 */
.L_x_12137:
[----:B------:R-:W-:Y:S05]  /*12280*/  BSYNC B0 ;  /* 0x0000000000007941 */ /* 0x000fea0003800000 */
.L_x_12136:
[----:B------:R-:W-:Y:S02]  /*12290*/  IMAD.U32 R10, RZ, RZ, UR44 ;  /* 0x0000002cff0a7e24 */ /* 0x000fe4000f8e00ff */
[----:B------:R-:W-:-:S05]  /*122a0*/  IMAD.U32 R11, RZ, RZ, UR45 ;  /* 0x0000002dff0b7e24 */ /* 0x000fca000f8e00ff */
[----:B------:R-:W2:Y:S01]  /*122b0*/  LD.E.64 R4, desc[UR42][R10.64+0x20] ;  /* 0x0000202a0a047980 */ /* 0x000ea2000c101b00 */
[----:B------:R-:W-:Y:S02]  /*122c0*/  IMAD.U32 R8, RZ, RZ, UR44 ;  /* 0x0000002cff087e24 */ /* 0x000fe4000f8e00ff */
[----:B------:R-:W-:-:S05]  /*122d0*/  IMAD.U32 R9, RZ, RZ, UR45 ;  /* 0x0000002dff097e24 */ /* 0x000fca000f8e00ff */
[----:B------:R-:W3:Y:S01]  /*122e0*/  LD.E R8, desc[UR42][R8.64+0xc] ;  /* 0x00000c2a08087980 */ /* 0x000ee2000c101900 */
[----:B--2---:R-:W-:-:S05]  /*122f0*/  MOV R3, R4 ;  /* 0x0000000400037202 */ /* 0x004fca0000000f00 */
[----:B-----5:R-:W-:-:S05]  /*12300*/  IMAD R3, R2, 0x8, R3 ;  /* 0x0000000802037824 */ /* 0x020fca00078e0203 */
[----:B---3--:R-:W-:-:S04]  /*12310*/  PRMT R3, R8, 0x654, R3 ;  /* 0x0000065408037816 */ /* 0x008fc80000000003 */
        /* <DEDUP_REMOVED lines=56> */
[----:B------:R-:W-:Y:S01]  /*126a0*/  FMUL.FTZ R40, R46, R2 ;  /* 0x000000022e287220 */ /* 0x000fe20000410000 */
[----:B--2---:R-:W-:-:S06]  /*126b0*/  FMNMX.FTZ R7, R162, R7, !PT ;  /* 0x00000007a2077209 */ /* 0x004fcc0007810000 */
        /* <DEDUP_REMOVED lines=9> */
[----:B------:R-:W-:Y:S01]  /*12750*/  FMUL.FTZ R50, R52, R2 ;  /* 0x0000000234327220 */ /* 0x000fe20000410000 */
[----:B--2---:R-:W-:-:S05]  /*12760*/  FMNMX.FTZ R7, R168, R7, !PT ;  /* 0x00000007a8077209 */ /* 0x004fca0007810000 */
[----:B------:R-:W2:Y:S01]  /*12770*/  MUFU.TANH R46, R46 ;  /* 0x0000002e002e7308 */ /* 0x000ea20000002400 */
[-C--:B------:R-:W-:Y:S01]  /*12780*/  FMUL.FTZ R11, R27, R2.reuse ;  /* 0x000000021b0b7220 */ /* 0x080fe20000410000 */
[-C--:B------:R-:W-:Y:S01]  /*12790*/  FMUL.FTZ R52, R53, R2.reuse ;  /* 0x0000000235347220 */ /* 0x080fe20000410000 */
[----:B------:R-:W-:-:S05]  /*127a0*/  FMUL.FTZ R28, R54, R2 ;  /* 0x00000002361c7220 */ /* 0x000fca0000410000 */
[----:B------:R-:W3:Y:S01]  /*127b0*/  MUFU.TANH R48, R48 ;  /* 0x0000003000307308 */ /* 0x000ee20000002400 */
[----:B0-----:R-:W-:Y:S01]  /*127c0*/  FMNMX.FTZ R7, R136, R7, !PT ;  /* 0x0000000788077209 */ /* 0x001fe20007810000 */
[-C--:B------:R-:W-:Y:S01]  /*127d0*/  FMUL.FTZ R12, R30, R2.reuse ;  /* 0x000000021e0c7220 */ /* 0x080fe20000410000 */
[----:B------:R-:W-:-:S05]  /*127e0*/  FMUL.FTZ R54, R56, R2 ;  /* 0x0000000238367220 */ /* 0x000fca0000410000 */
[----:B------:R-:W0:Y:S01]  /*127f0*/  MUFU.TANH R9, R9 ;  /* 0x0000000900097308 */ /* 0x000e220000002400 */
[----:B-1----:R-:W-:Y:S01]  /*12800*/  FMNMX.FTZ R7, R170, R7, !PT ;  /* 0x00000007aa077209 */ /* 0x002fe20007810000 */
[----:B------:R-:W-:-:S06]  /*12810*/  FMUL.FTZ R72, R31, R2 ;  /* 0x000000021f487220 */ /* 0x000fcc0000410000 */
[----:B------:R-:W1:Y:S01]  /*12820*/  MUFU.TANH R50, R50 ;  /* 0x0000003200327308 */ /* 0x000e620000002400 */
[----:B------:R-:W-:Y:S01]  /*12830*/  FMUL.FTZ R56, R57, R2 ;  /* 0x0000000239387220 */ /* 0x000fe20000410000 */
[----:B--2---:R-:W-:-:S06]  /*12840*/  FMNMX.FTZ R7, R46, R7, !PT ;  /* 0x000000072e077209 */ /* 0x004fcc0007810000 */
[----:B------:R-:W2:Y:S01]  /*12850*/  MUFU.TANH R11, R11 ;  /* 0x0000000b000b7308 */ /* 0x000ea20000002400 */
[-C--:B------:R-:W-:Y:S01]  /*12860*/  FMUL.FTZ R32, R34, R2.reuse ;  /* 0x0000000222207220 */ /* 0x080fe20000410000 */
[----:B------:R-:W-:-:S06]  /*12870*/  FMUL.FTZ R178, R60, R2 ;  /* 0x000000023cb27220 */ /* 0x000fcc0000410000 */
[----:B------:R-:W4:Y:S01]  /*12880*/  MUFU.TANH R52, R52 ;  /* 0x0000003400347308 */ /* 0x000f220000002400 */
[----:B------:R-:W-:Y:S01]  /*12890*/  FMUL.FTZ R24, R58, R2 ;  /* 0x000000023a187220 */ /* 0x000fe20000410000 */
[----:B---3--:R-:W-:-:S06]  /*128a0*/  FMNMX.FTZ R7, R48, R7, !PT ;  /* 0x0000000730077209 */ /* 0x008fcc0007810000 */
[----:B------:R-:W3:Y:S01]  /*128b0*/  MUFU.TANH R12, R12 ;  /* 0x0000000c000c7308 */ /* 0x000ee20000002400 */
[-C--:B------:R-:W-:Y:S01]  /*128c0*/  FMUL.FTZ R34, R35, R2.reuse ;  /* 0x0000000223227220 */ /* 0x080fe20000410000 */
[----:B------:R-:W-:-:S06]  /*128d0*/  FMUL.FTZ R58, R61, R2 ;  /* 0x000000023d3a7220 */ /* 0x000fcc0000410000 */
[----:B------:R-:W3:Y:S01]  /*128e0*/  MUFU.TANH R54, R54 ;  /* 0x0000003600367308 */ /* 0x000ee20000002400 */
[----:B0-----:R-:W-:Y:S01]  /*128f0*/  FMNMX.FTZ R6, R9, R5, !PT ;  /* 0x0000000509067209 */ /* 0x001fe20007810000 */
[----:B------:R-:W-:Y:S01]  /*12900*/  FMUL.FTZ R74, R38, R2 ;  /* 0x00000002264a7220 */ /* 0x000fe20000410000 */
[----:B-1----:R-:W-:-:S05]  /*12910*/  FMNMX.FTZ R21, R50, R7, !PT ;  /* 0x0000000732157209 */ /* 0x002fca0007810000 */
[----:B------:R-:W0:Y:S01]  /*12920*/  MUFU.TANH R72, R72 ;  /* 0x0000004800487308 */ /* 0x000e220000002400 */
[----:B------:R-:W-:-:S07]  /*12930*/  FMUL.FTZ R180, R64, R2 ;  /* 0x0000000240b47220 */ /* 0x000fce0000410000 */
[----:B------:R-:W1:Y:S01]  /*12940*/  MUFU.TANH R56, R56 ;  /* 0x0000003800387308 */ /* 0x000e620000002400 */
[----:B--2---:R-:W-:Y:S01]  /*12950*/  FMNMX.FTZ R7, R11, R6, !PT ;  /* 0x000000060b077209 */ /* 0x004fe20007810000 */
[----:B------:R-:W-:Y:S01]  /*12960*/  FMUL.FTZ R38, R39, R2 ;  /* 0x0000000227267220 */ /* 0x000fe20000410000 */
[----:B----4-:R-:W-:-:S05]  /*12970*/  FMNMX.FTZ R21, R52, R21, !PT ;  /* 0x0000001534157209 */ /* 0x010fca0007810000 */
[----:B------:R-:W2:Y:S01]  /*12980*/  MUFU.TANH R32, R32 ;  /* 0x0000002000207308 */ /* 0x000ea20000002400 */
[----:B------:R-:W-:-:S07]  /*12990*/  FMUL.FTZ R60, R65, R2 ;  /* 0x00000002413c7220 */ /* 0x000fce0000410000 */
[----:B------:R-:W4:Y:S01]  /*129a0*/  MUFU.TANH R178, R178 ;  /* 0x000000b200b27308 */ /* 0x000f220000002400 */
[----:B---3--:R-:W-:Y:S01]  /*129b0*/  FMNMX.FTZ R7, R12, R7, !PT ;  /* 0x000000070c077209 */ /* 0x008fe20007810000 */
[----:B------:R-:W-:Y:S01]  /*129c0*/  FMUL.FTZ R42, R42, R2 ;  /* 0x000000022a2a7220 */ /* 0x000fe20000410000 */
[----:B------:R-:W-:-:S05]  /*129d0*/  FMNMX.FTZ R21, R54, R21, !PT ;  /* 0x0000001536157209 */ /* 0x000fca0007810000 */
[----:B------:R-:W3:Y:S01]  /*129e0*/  MUFU.TANH R34, R34 ;  /* 0x0000002200227308 */ /* 0x000ee20000002400 */
[----:B------:R-:W-:-:S07]  /*129f0*/  FMUL.FTZ R68, R68, R2 ;  /* 0x0000000244447220 */ /* 0x000fce0000410000 */
[----:B------:R-:W3:Y:S01]  /*12a00*/  MUFU.TANH R58, R58 ;  /* 0x0000003a003a7308 */ /* 0x000ee20000002400 */
[----:B0-----:R-:W-:Y:S01]  /*12a10*/  FMNMX.FTZ R7, R72, R7, !PT ;  /* 0x0000000748077209 */ /* 0x001fe20007810000 */
[----:B------:R-:W-:Y:S01]  /*12a20*/  FMUL.FTZ R36, R43, R2 ;  /* 0x000000022b247220 */ /* 0x000fe20000410000 */
[----:B-1----:R-:W-:-:S05]  /*12a30*/  FMNMX.FTZ R21, R56, R21, !PT ;  /* 0x0000001538157209 */ /* 0x002fca0007810000 */
[----:B------:R-:W0:Y:S08]  /*12a40*/  MUFU.TANH R74, R74 ;  /* 0x0000004a004a7308 */ /* 0x000e300000002400 */
[----:B------:R-:W1:Y:S01]  /*12a50*/  MUFU.TANH R180, R180 ;  /* 0x000000b400b47308 */ /* 0x000e620000002400 */
[----:B------:R-:W-:Y:S01]  /*12a60*/  FMUL.FTZ R69, R69, R2 ;  /* 0x0000000245457220 */ /* 0x000fe20000410000 */
[----:B--2---:R-:W-:-:S06]  /*12a70*/  FMNMX.FTZ R7, R32, R7, !PT ;  /* 0x0000000720077209 */ /* 0x004fcc0007810000 */
[----:B------:R-:W2:Y:S01]  /*12a80*/  MUFU.TANH R38, R38 ;  /* 0x0000002600267308 */ /* 0x000ea20000002400 */
[----:B----4-:R-:W-:-:S07]  /*12a90*/  FMNMX.FTZ R21, R178, R21, !PT ;  /* 0x00000015b2157209 */ /* 0x010fce0007810000 */
[----:B------:R-:W4:Y:S01]  /*12aa0*/  MUFU.TANH R60, R60 ;  /* 0x0000003c003c7308 */ /* 0x000f220000002400 */
[----:B---3--:R-:W-:Y:S01]  /*12ab0*/  FMNMX.FTZ R7, R34, R7, !PT ;  /* 0x0000000722077209 */ /* 0x008fe20007810000 */
[----:B------:R-:W-:Y:S01]  /*12ac0*/  FMUL.FTZ R44, R47, R2 ;  /* 0x000000022f2c7220 */ /* 0x000fe20000410000 */
[----:B------:R-:W-:-:S05]  /*12ad0*/  FMNMX.FTZ R21, R58, R21, !PT ;  /* 0x000000153a157209 */ /* 0x000fca0007810000 */
[----:B------:R-:W3:Y:S08]  /*12ae0*/  MUFU.TANH R42, R42 ;  /* 0x0000002a002a7308 */ /* 0x000ef00000002400 */
[----:B------:R-:W3:Y:S01]  /*12af0*/  MUFU.TANH R68, R68 ;  /* 0x0000004400447308 */ /* 0x000ee20000002400 */
[----:B0-----:R-:W-:Y:S02]  /*12b00*/  FMNMX.FTZ R7, R74, R7, !PT ;  /* 0x000000074a077209 */ /* 0x001fe40007810000 */
[----:B-1----:R-:W-:-:S05]  /*12b10*/  FMNMX.FTZ R21, R180, R21, !PT ;  /* 0x00000015b4157209 */ /* 0x002fca0007810000 */
[----:B------:R-:W0:Y:S08]  /*12b20*/  MUFU.TANH R36, R36 ;  /* 0x0000002400247308 */ /* 0x000e300000002400 */
[----:B------:R-:W1:Y:S01]  /*12b30*/  MUFU.TANH R64, R69 ;  /* 0x0000004500407308 */ /* 0x000e620000002400 */
[----:B--2---:R-:W-:Y:S01]  /*12b40*/  FMNMX.FTZ R7, R38, R7, !PT ;  /* 0x0000000726077209 */ /* 0x004fe20007810000 */
[----:B------:R-:W-:Y:S01]  /*12b50*/  FMUL.FTZ R30, R51, R2 ;  /* 0x00000002331e7220 */ /* 0x000fe20000410000 */
[----:B----4-:R-:W-:-:S05]  /*12b60*/  FMNMX.FTZ R21, R60, R21, !PT ;  /* 0x000000153c157209 */ /* 0x010fca0007810000 */
[----:B------:R-:W2:Y:S01]  /*12b70*/  MUFU.TANH R40, R40 ;  /* 0x0000002800287308 */ /* 0x000ea20000002400 */
[----:B---3--:R-:W-:Y:S02]  /*12b80*/  FMNMX.FTZ R7, R42, R7, !PT ;  /* 0x000000072a077209 */ /* 0x008fe40007810000 */
[----:B------:R-:W-:-:S05]  /*12b90*/  FMNMX.FTZ R21, R68, R21, !PT ;  /* 0x0000001544157209 */ /* 0x000fca0007810000 */
[----:B------:R-:W3:Y:S01]  /*12ba0*/  MUFU.TANH R44, R44 ;  /* 0x0000002c002c7308 */ /* 0x000ee20000002400 */
[----:B0-----:R-:W-:Y:S01]  /*12bb0*/  FMNMX.FTZ R7, R36, R7, !PT ;  /* 0x0000000724077209 */ /* 0x001fe20007810000 */
[----:B------:R-:W-:Y:S01]  /*12bc0*/  FMUL.FTZ R26, R55, R2 ;  /* 0x00000002371a7220 */ /* 0x000fe20000410000 */
[----:B-1----:R-:W-:-:S05]  /*12bd0*/  FMNMX.FTZ R20, R64, R21, !PT ;  /* 0x0000001540147209 */ /* 0x002fca0007810000 */
[----:B------:R-:W0:Y:S01]  /*12be0*/  MUFU.TANH R134, R134 ;  /* 0x0000008600867308 */ /* 0x000e220000002400 */
[----:B--2---:R-:W-:Y:S01]  /*12bf0*/  FMNMX.FTZ R7, R40, R7, !PT ;  /* 0x0000000728077209 */ /* 0x004fe20007810000 */
        /* <DEDUP_REMOVED lines=22> */
[----:B--2---:R-:W-:Y:S01]  /*12d60*/  FMNMX.FTZ R7, R24, R7, !PT ;  /* 0x0000000718077209 */ /* 0x004fe20007810000 */
[----:B------:R-:W2:Y:S06]  /*12d70*/  LDL.64 R62, [R1+0x3b0] ;  /* 0x0003b000013e7983 */ /* 0x000eac0000100a00 */
[----:B------:R-:W0:Y:S01]  /*12d80*/  MUFU.TANH R35, R35 ;  /* 0x0000002300237308 */ /* 0x000e220000002400 */
[----:B-1----:R-:W-:-:S07]  /*12d90*/  FMNMX.FTZ R6, R130, R7, !PT ;  /* 0x0000000782067209 */ /* 0x002fce0007810000 */
[----:B------:R-:W1:Y:S01]  /*12da0*/  MUFU.TANH R181, R181 ;  /* 0x000000b500b57308 */ /* 0x000e620000002400 */
[----:B------:R-:W1:Y:S01]  /*12db0*/  SHFL.BFLY PT, R7, R8, 0x1, 0x1f ;  /* 0x0c201f0008077f89 */ /* 0x000e6200000e0000 */
[----:B0-----:R-:W-:-:S06]  /*12dc0*/  FMNMX.FTZ R6, R179, R6, !PT ;  /* 0x00000006b3067209 */ /* 0x001fcc0007810000 */
[----:B------:R-:W0:Y:S01]  /*12dd0*/  MUFU.TANH R33, R33 ;  /* 0x0000002100217308 */ /* 0x000e220000002400 */
[----:B------:R-:W-:-:S07]  /*12de0*/  FMNMX.FTZ R6, R35, R6, !PT ;  /* 0x0000000623067209 */ /* 0x000fce0007810000 */
[----:B------:R-:W0:Y:S01]  /*12df0*/  MUFU.TANH R31, R31 ;  /* 0x0000001f001f7308 */ /* 0x000e220000002400 */
[----:B-1----:R-:W-:-:S07]  /*12e00*/  FMNMX.FTZ R6, R181, R6, !PT ;  /* 0x00000006b5067209 */ /* 0x002fce0007810000 */
[----:B------:R-:W1:Y:S01]  /*12e10*/  MUFU.TANH R29, R29 ;  /* 0x0000001d001d7308 */ /* 0x000e620000002400 */
[----:B0-----:R-:W-:Y:S02]  /*12e20*/  FMNMX.FTZ R6, R33, R6, !PT ;  /* 0x0000000621067209 */ /* 0x001fe40007810000 */
[----:B------:R-:W-:Y:S02]  /*12e30*/  FMNMX.FTZ R2, R8, R7, !PT ;  /* 0x0000000708027209 */ /* 0x000fe40007810000 */
[----:B------:R-:W3:Y:S01]  /*12e40*/  LDL R8, [R1+0x1f0] ;  /* 0x0001f00001087983 */ /* 0x000ee20000100800 */
[----:B------:R-:W-:-:S04]  /*12e50*/  FMNMX.FTZ R6, R31, R6, !PT ;  /* 0x000000061f067209 */ /* 0x000fc80007810000 */
[----:B-1----:R-:W-:Y:S02]  /*12e60*/  FMNMX.FTZ R21, R29, R6, !PT ;  /* 0x000000061d157209 */ /* 0x002fe40007810000 */
[----:B------:R-:W4:Y:S04]  /*12e70*/  LDL.64 R6, [R1+0x1e0] ;  /* 0x0001e00001067983 */ /* 0x000f280000100a00 */
[----:B------:R-:W-:Y:S04]  /*12e80*/  STL.64 [R1+0x1d0], R20 ;  /* 0x0001d01401007387 */ /* 0x000fe80000100a00 */
[----:B------:R0:W-:Y:S04]  /*12e90*/  STL [R1+0x1d0], R2 ;  /* 0x0001d00201007387 */ /* 0x0001e80000100800 */
[----:B------:R-:W2:Y:S04]  /*12ea0*/  LDL R27, [R1+0x1d0] ;  /* 0x0001d000011b7983 */ /* 0x000ea80000100800 */
[----:B------:R-:W4:Y:S01]  /*12eb0*/  LDL R10, [R1+0x1d4] ;  /* 0x0001d400010a7983 */ /* 0x000f220000100800 */
[----:B--2---:R-:W-:Y:S01]  /*12ec0*/  FADD.FTZ R25, R4, -R27 ;  /* 0x8000001b04197221 */ /* 0x004fe20000010000 */
[----:B---3--:R-:W-:-:S04]  /*12ed0*/  FMUL.FTZ R27, R8, R27 ;  /* 0x0000001b081b7220 */ /* 0x008fc80000410000 */
[-CC-:B------:R-:W-:Y:S02]  /*12ee0*/  FFMA.FTZ R156, R3, R8.reuse, -R27.reuse ;  /* 0x00000008039c7223 */ /* 0x180fe4000001081b */
[----:B0-----:R-:W2:Y:S01]  /*12ef0*/  LDL.64 R2, [R1+0x220] ;  /* 0x0002200001027983 */ /* 0x001ea20000100a00 */
[----:B------:R-:W-:-:S03]  /*12f00*/  FFMA.FTZ R145, R13, R8, -R27 ;  /* 0x000000080d917223 */ /* 0x000fc6000001081b */
[----:B----4-:R-:W0:Y:S02]  /*12f10*/  SHFL.BFLY PT, R13, R10, 0x2, 0x1f ;  /* 0x0c401f000a0d7f89 */ /* 0x010e2400000e0000 */
[----:B0-----:R-:W-:-:S05]  /*12f20*/  FMNMX.FTZ R4, R13, R10, !PT ;  /* 0x0000000a0d047209 */ /* 0x001fca0007810000 */
[----:B------:R-:W0:Y:S01]  /*12f30*/  SHFL.BFLY PT, R187, R4, 0x1, 0x1f ;  /* 0x0c201f0004bb7f89 */ /* 0x000e2200000e0000 */
[-C--:B------:R-:W-:Y:S01]  /*12f40*/  FFMA.FTZ R158, R15, R8.reuse, -R27 ;  /* 0x000000080f9e7223 */ /* 0x080fe2000001081b */
[----:B------:R-:W-:Y:S01]  /*12f50*/  FMUL.FTZ R25, R25, R8 ;  /* 0x0000000819197220 */ /* 0x000fe20000410000 */
[----:B------:R-:W-:Y:S01]  /*12f60*/  MUFU.EX2 R156, R156 ;  /* 0x0000009c009c7308 */ /* 0x000fe20000000800 */
[----:B0-----:R-:W-:-:S05]  /*12f70*/  FMNMX.FTZ R187, R4, R187, !PT ;  /* 0x000000bb04bb7209 */ /* 0x001fca0007810000 */
[----:B------:R-:W-:Y:S01]  /*12f80*/  FMUL.FTZ R15, R187, R8 ;  /* 0x00000008bb0f7220 */ /* 0x000fe20000410000 */
[----:B------:R-:W-:-:S03]  /*12f90*/  FADD.FTZ R5, R5, -R187 ;  /* 0x800000bb05057221 */ /* 0x000fc60000010000 */
[-CC-:B------:R-:W-:Y:S01]  /*12fa0*/  FFMA.FTZ R185, R9, R8.reuse, -R15.reuse ;  /* 0x0000000809b97223 */ /* 0x180fe2000001080f */
[----:B------:R-:W-:Y:S01]  /*12fb0*/  FMUL.FTZ R5, R8, R5 ;  /* 0x0000000508057220 */ /* 0x000fe20000410000 */
[-CC-:B------:R-:W-:Y:S01]  /*12fc0*/  FFMA.FTZ R157, R11, R8.reuse, -R15.reuse ;  /* 0x000000080b9d7223 */ /* 0x180fe2000001080f */
[----:B------:R-:W0:Y:S01]  /*12fd0*/  MUFU.EX2 R146, R25 ;  /* 0x0000001900927308 */ /* 0x000e220000000800 */
[-CC-:B------:R-:W-:Y:S01]  /*12fe0*/  FFMA.FTZ R159, R12, R8.reuse, -R15.reuse ;  /* 0x000000080c9f7223 */ /* 0x180fe2000001080f */
[-C--:B------:R-:W-:Y:S01]  /*12ff0*/  FFMA.FTZ R151, R72, R8.reuse, -R15 ;  /* 0x0000000848977223 */ /* 0x080fe2000001080f */
[----:B------:R-:W-:-:S05]  /*13000*/  FFMA.FTZ R184, R76, R8, -R27 ;  /* 0x000000084cb87223 */ /* 0x000fca000001081b */
[----:B------:R-:W-:Y:S01]  /*13010*/  MUFU.EX2 R145, R145 ;  /* 0x0000009100917308 */ /* 0x000fe20000000800 */
        /* <DEDUP_REMOVED lines=27> */
[----:B------:R-:W3:Y:S01]  /*131d0*/  MUFU.EX2 R157, R157 ;  /* 0x0000009d009d7308 */ /* 0x000ee20000000800 */
[----:B0-----:R-:W-:Y:S01]  /*131e0*/  FFMA.FTZ R12, R146, R6, R156 ;  /* 0x00000006920c7223 */ /* 0x001fe2000001009c */
[-C--:B------:R-:W-:Y:S01]  /*131f0*/  FFMA.FTZ R177, R24, R8.reuse, -R15 ;  /* 0x0000000818b17223 */ /* 0x080fe2000001080f */
[-C--:B------:R-:W-:Y:S01]  /*13200*/  FFMA.FTZ R147, R54, R8.reuse, -R27 ;  /* 0x0000000836937223 */ /* 0x080fe2000001081b */
[-C--:B------:R-:W-:Y:S01]  /*13210*/  FFMA.FTZ R130, R130, R8.reuse, -R15 ;  /* 0x0000000882827223 */ /* 0x080fe2000001080f */
[-C--:B------:R-:W-:Y:S01]  /*13220*/  FFMA.FTZ R176, R56, R8.reuse, -R27 ;  /* 0x0000000838b07223 */ /* 0x080fe2000001081b */
[-C--:B------:R-:W-:Y:S01]  /*13230*/  FFMA.FTZ R179, R179, R8.reuse, -R15 ;  /* 0x00000008b3b37223 */ /* 0x080fe2000001080f */
[----:B------:R-:W-:Y:S01]  /*13240*/  FFMA.FTZ R178, R178, R8, -R27 ;  /* 0x00000008b2b27223 */ /* 0x000fe2000001081b */
        /* <DEDUP_REMOVED lines=10> */
[-CC-:B------:R-:W-:Y:S01]  /*132f0*/  FFMA.FTZ R182, R68, R8.reuse, -R27.reuse ;  /* 0x0000000844b67223 */ /* 0x180fe2000001081b */
[----:B------:R-:W-:Y:S01]  /*13300*/  FFMA.FTZ R144, R64, R8, -R27 ;  /* 0x0000000840907223 */ /* 0x000fe2000001081b */
[C---:B------:R-:W-:Y:S01]  /*13310*/  FMUL.FTZ R99, R146.reuse, R99 ;  /* 0x0000006392637220 */ /* 0x040fe20000410000 */
[C---:B------:R-:W-:Y:S01]  /*13320*/  FMUL.FTZ R98, R146.reuse, R98 ;  /* 0x0000006292627220 */ /* 0x040fe20000410000 */
[C---:B------:R-:W-:Y:S01]  /*13330*/  FMUL.FTZ R103, R146.reuse, R95 ;  /* 0x0000005f92677220 */ /* 0x040fe20000410000 */
[C---:B------:R-:W-:Y:S01]  /*13340*/  FMUL.FTZ R102, R146.reuse, R94 ;  /* 0x0000005e92667220 */ /* 0x040fe20000410000 */
[----:B------:R-:W4:Y:S01]  /*13350*/  MUFU.EX2 R184, R184 ;  /* 0x000000b800b87308 */ /* 0x000f220000000800 */
[----:B---3--:R-:W-:Y:S01]  /*13360*/  FADD.FTZ R20, R157, R20 ;  /* 0x000000149d147221 */ /* 0x008fe20000010000 */
[----:B------:R-:W-:Y:S01]  /*13370*/  FADD.FTZ R9, R145, R12 ;  /* 0x0000000c91097221 */ /* 0x000fe20000010000 */
[C---:B------:R-:W-:Y:S01]  /*13380*/  FMUL.FTZ R109, R146.reuse, R109 ;  /* 0x0000006d926d7220 */ /* 0x040fe20000410000 */
[----:B------:R-:W-:Y:S01]  /*13390*/  FMUL.FTZ R108, R146, R108 ;  /* 0x0000006c926c7220 */ /* 0x000fe20000410000 */
[----:B------:R-:W3:Y:S03]  /*133a0*/  LDL.64 R10, [R1+0x2c0] ;  /* 0x0002c000010a7983 */ /* 0x000ee60000100a00 */
[----:B------:R-:W4:Y:S01]  /*133b0*/  MUFU.EX2 R161, R161 ;  /* 0x000000a100a17308 */ /* 0x000f220000000800 */
[----:B------:R-:W3:Y:S04]  /*133c0*/  LDL.64 R78, [R1+0x330] ;  /* 0x00033000014e7983 */ /* 0x000ee80000100a00 */
[----:B------:R-:W3:Y:S03]  /*133d0*/  LDL.64 R76, [R1+0x340] ;  /* 0x00034000014c7983 */ /* 0x000ee60000100a00 */
[----:B------:R-:W4:Y:S01]  /*133e0*/  MUFU.EX2 R141, R141 ;  /* 0x0000008d008d7308 */ /* 0x000f220000000800 */
[----:B0-----:R-:W-:Y:S01]  /*133f0*/  FADD.FTZ R20, R159, R20 ;  /* 0x000000149f147221 */ /* 0x001fe20000010000 */
[----:B------:R-:W-:Y:S01]  /*13400*/  FADD.FTZ R9, R158, R9 ;  /* 0x000000099e097221 */ /* 0x000fe20000010000 */
[----:B------:R-:W3:Y:S04]  /*13410*/  LDL.64 R74, [R1+0x350] ;  /* 0x00035000014a7983 */ /* 0x000ee80000100a00 */
[----:B------:R-:W3:Y:S01]  /*13420*/  LDL.64 R72, [R1+0x360] ;  /* 0x0003600001487983 */ /* 0x000ee20000100a00 */
[----:B------:R-:W0:Y:S08]  /*13430*/  MUFU.EX2 R150, R150 ;  /* 0x0000009600967308 */ /* 0x000e300000000800 */
[----:B------:R-:W0:Y:S01]  /*13440*/  MUFU.EX2 R160, R160 ;  /* 0x000000a000a07308 */ /* 0x000e220000000800 */
[----:B-1----:R-:W-:Y:S01]  /*13450*/  FADD.FTZ R20, R151, R20 ;  /* 0x0000001497147221 */ /* 0x002fe20000010000 */
[----:B----4-:R-:W-:Y:S01]  /*13460*/  FADD.FTZ R12, R184, R9 ;  /* 0x00000009b80c7221 */ /* 0x010fe20000010000 */
[----:B------:R-:W4:Y:S04]  /*13470*/  LDL.64 R42, [R1+0x268] ;  /* 0x00026800012a7983 */ /* 0x000f280000100a00 */
[----:B------:R-:W4:Y:S01]  /*13480*/  LDL.64 R38, [R1+0x288] ;  /* 0x0002880001267983 */ /* 0x000f220000100a00 */
[----:B------:R-:W1:Y:S08]  /*13490*/  MUFU.EX2 R163, R163 ;  /* 0x000000a300a37308 */ /* 0x000e700000000800 */
[----:B------:R-:W1:Y:S01]  /*134a0*/  MUFU.EX2 R162, R162 ;  /* 0x000000a200a27308 */ /* 0x000e620000000800 */
[----:B------:R-:W-:Y:S01]  /*134b0*/  FADD.FTZ R13, R161, R20 ;  /* 0x00000014a10d7221 */ /* 0x000fe20000010000 */
[----:B------:R-:W-:-:S06]  /*134c0*/  FADD.FTZ R9, R141, R12 ;  /* 0x0000000c8d097221 */ /* 0x000fcc0000010000 */
[----:B------:R-:W1:Y:S08]  /*134d0*/  MUFU.EX2 R139, R139 ;  /* 0x0000008b008b7308 */ /* 0x000e700000000800 */
[----:B------:R-:W1:Y:S01]  /*134e0*/  MUFU.EX2 R140, R140 ;  /* 0x0000008c008c7308 */ /* 0x000e620000000800 */
[----:B0-----:R-:W-:Y:S01]  /*134f0*/  FADD.FTZ R12, R150, R13 ;  /* 0x0000000d960c7221 */ /* 0x001fe20000010000 */
[----:B------:R-:W-:-:S06]  /*13500*/  FADD.FTZ R9, R160, R9 ;  /* 0x00000009a0097221 */ /* 0x000fcc0000010000 */
[----:B------:R-:W0:Y:S08]  /*13510*/  MUFU.EX2 R169, R169 ;  /* 0x000000a900a97308 */ /* 0x000e300000000800 */
[----:B------:R-:W0:Y:S01]  /*13520*/  MUFU.EX2 R138, R138 ;  /* 0x0000008a008a7308 */ /* 0x000e220000000800 */
[----:B-1----:R-:W-:Y:S01]  /*13530*/  FADD.FTZ R12, R163, R12 ;  /* 0x0000000ca30c7221 */ /* 0x002fe20000010000 */
[----:B------:R-:W-:Y:S01]  /*13540*/  FADD.FTZ R9, R162, R9 ;  /* 0x00000009a2097221 */ /* 0x000fe20000010000 */
[C---:B------:R-:W-:Y:S01]  /*13550*/  FMUL.FTZ R101, R186.reuse, R101 ;  /* 0x00000065ba657220 */ /* 0x040fe20000410000 */
[----:B------:R-:W-:Y:S01]  /*13560*/  FMUL.FTZ R100, R186, R100 ;  /* 0x00000064ba647220 */ /* 0x000fe20000410000 */
[----:B------:R-:W3:Y:S03]  /*13570*/  LDL.64 R4, [R1+0x2a0] ;  /* 0x0002a00001047983 */ /* 0x000ee60000100a00 */
[----:B------:R-:W1:Y:S01]  /*13580*/  MUFU.EX2 R137, R137 ;  /* 0x0000008900897308 */ /* 0x000e620000000800 */
[----:B------:R-:W4:Y:S07]  /*13590*/  LDL.64 R36, [R1+0x298] ;  /* 0x0002980001247983 */ /* 0x000f2e0000100a00 */
        /* <DEDUP_REMOVED lines=11> */
[----:B------:R-:W0:Y:S03]  /*13650*/  MUFU.EX2 R135, R135 ;  /* 0x0000008700877308 */ /* 0x000e260000000800 */
[----:B------:R-:W4:Y:S05]  /*13660*/  LDL.64 R44, [R1+0x258] ;  /* 0x00025800012c7983 */ /* 0x000f2a0000100a00 */
        /* <DEDUP_REMOVED lines=10> */
[----:B------:R-:W2:Y:S08]  /*13710*/  MUFU.EX2 R173, R173 ;  /* 0x000000ad00ad7308 */ /* 0x000eb00000000800 */
[----:B------:R-:W2:Y:S01]  /*13720*/  MUFU.EX2 R172, R172 ;  /* 0x000000ac00ac7308 */ /* 0x000ea20000000800 */
        /* <DEDUP_REMOVED lines=8> */
[----:B------:R-:W4:Y:S04]  /*137b0*/  LDL.64 R34, [R1+0x2a8] ;  /* 0x0002a80001227983 */ /* 0x000f280000100a00 */
[----:B------:R-:W4:Y:S01]  /*137c0*/  LDL.64 R24, [R1+0x2f8] ;  /* 0x0002f80001187983 */ /* 0x000f220000100a00 */
[----:B------:R-:W1:Y:S08]  /*137d0*/  MUFU.EX2 R131, R131 ;  /* 0x0000008300837308 */ /* 0x000e700000000800 */
[----:B------:R-:W1:Y:S01]  /*137e0*/  MUFU.EX2 R148, R148 ;  /* 0x0000009400947308 */ /* 0x000e620000000800 */
[----:B--2---:R-:W-:Y:S01]  /*137f0*/  FADD.FTZ R20, R173, R20 ;  /* 0x00000014ad147221 */ /* 0x004fe20000010000 */
[----:B------:R-:W-:-:S06]  /*13800*/  FADD.FTZ R9, R172, R9 ;  /* 0x00000009ac097221 */ /* 0x000fcc0000010000 */
[----:B------:R-:W2:Y:S08]  /*13810*/  MUFU.EX2 R177, R177 ;  /* 0x000000b100b17308 */ /* 0x000eb00000000800 */
[----:B------:R-:W2:Y:S01]  /*13820*/  MUFU.EX2 R147, R147 ;  /* 0x0000009300937308 */ /* 0x000ea20000000800 */
[----:B0-----:R-:W-:Y:S01]  /*13830*/  FADD.FTZ R20, R175, R20 ;  /* 0x00000014af147221 */ /* 0x001fe20000010000 */
[----:B------:R-:W-:-:S06]  /*13840*/  FADD.FTZ R9, R174, R9 ;  /* 0x00000009ae097221 */ /* 0x000fcc0000010000 */
[----:B------:R-:W0:Y:S08]  /*13850*/  MUFU.EX2 R130, R130 ;  /* 0x0000008200827308 */ /* 0x000e300000000800 */
[----:B------:R-:W0:Y:S01]  /*13860*/  MUFU.EX2 R176, R176 ;  /* 0x000000b000b07308 */ /* 0x000e220000000800 */
[----:B-1----:R-:W-:Y:S01]  /*13870*/  FADD.FTZ R20, R131, R20 ;  /* 0x0000001483147221 */ /* 0x002fe20000010000 */
[----:B------:R-:W-:-:S06]  /*13880*/  FADD.FTZ R12, R148, R9 ;  /* 0x00000009940c7221 */ /* 0x000fcc0000010000 */
        /* <DEDUP_REMOVED lines=8> */
[----:B------:R-:W0:Y:S01]  /*13910*/  MUFU.EX2 R181, R181 ;  /* 0x000000b500b57308 */ /* 0x000e220000000800 */
[----:B------:R-:W-:-:S07]  /*13920*/  FFMA.FTZ R15, R29, R8, -R15 ;  /* 0x000000081d0f7223 */ /* 0x000fce000001080f */
[----:B------:R-:W0:Y:S01]  /*13930*/  MUFU.EX2 R180, R180 ;  /* 0x000000b400b47308 */ /* 0x000e220000000800 */
[----:B-1----:R-:W-:Y:S01]  /*13940*/  FADD.FTZ R13, R179, R12 ;  /* 0x0000000cb30d7221 */ /* 0x002fe20000010000 */
[----:B------:R-:W-:Y:S01]  /*13950*/  FADD.FTZ R8, R178, R9 ;  /* 0x00000009b2087221 */ /* 0x000fe20000010000 */
[----:B------:R-:W4:Y:S04]  /*13960*/  LDL.64 R60, [R1+0x370] ;  /* 0x00037000013c7983 */ /* 0x000f280000100a00 */
[----:B------:R-:W4:Y:S01]  /*13970*/  LDL.64 R68, [R1+0x380] ;  /* 0x0003800001447983 */ /* 0x000f220000100a00 */
[----:B------:R-:W1:Y:S03]  /*13980*/  MUFU.EX2 R126, R126 ;  /* 0x0000007e007e7308 */ /* 0x000e660000000800 */
[----:B------:R-:W4:Y:S04]  /*13990*/  LDL.64 R32, [R1+0x2b8] ;  /* 0x0002b80001207983 */ /* 0x000f280000100a00 */
[----:B------:R-:W4:Y:S01]  /*139a0*/  LDL.64 R30, [R1+0x278] ;  /* 0x00027800011e7983 */ /* 0x000f220000100a00 */
[----:B------:R-:W1:Y:S01]  /*139b0*/  MUFU.EX2 R127, R127 ;  /* 0x0000007f007f7308 */ /* 0x000e620000000800 */
[----:B--2---:R-:W-:Y:S01]  /*139c0*/  FADD.FTZ R12, R128, R13 ;  /* 0x0000000d800c7221 */ /* 0x004fe20000010000 */
[----:B------:R-:W-:Y:S01]  /*139d0*/  FADD.FTZ R9, R129, R8 ;  /* 0x0000000881097221 */ /* 0x000fe20000010000 */
[----:B------:R-:W2:Y:S04]  /*139e0*/  LDL.64 R64, [R1+0x3a0] ;  /* 0x0003a00001407983 */ /* 0x000ea80000100a00 */
[----:B------:R-:W2:Y:S01]  /*139f0*/  LDL.64 R26, [R1+0x2e8] ;  /* 0x0002e800011a7983 */ /* 0x000ea20000100a00 */
[----:B------:R-:W1:Y:S08]  /*13a00*/  MUFU.EX2 R183, R183 ;  /* 0x000000b700b77308 */ /* 0x000e700000000800 */
[----:B------:R-:W1:Y:S01]  /*13a10*/  MUFU.EX2 R182, R182 ;  /* 0x000000b600b67308 */ /* 0x000e620000000800 */
[----:B0-----:R-:W-:Y:S01]  /*13a20*/  FADD.FTZ R13, R181, R12 ;  /* 0x0000000cb50d7221 */ /* 0x001fe20000010000 */
[----:B------:R-:W-:-:S06]  /*13a30*/  FADD.FTZ R8, R180, R9 ;  /* 0x00000009b4087221 */ /* 0x000fcc0000010000 */
[----:B------:R-:W-:Y:S01]  /*13a40*/  MUFU.EX2 R144, R144 ;  /* 0x0000009000907308 */ /* 0x000fe20000000800 */
[----:B------:R0:W-:Y:S04]  /*13a50*/  STL.64 [R1+0x3f0], R98 ;  /* 0x0003f06201007387 */ /* 0x0001e80000100a00 */
[----:B------:R-:W-:Y:S03]  /*13a60*/  STL.64 [R1+0x3f8], R100 ;  /* 0x0003f86401007387 */ /* 0x000fe60000100a00 */
[----:B------:R-:W0:Y:S01]  /*13a70*/  MUFU.EX2 R15, R15 ;  /* 0x0000000f000f7308 */ /* 0x000e220000000800 */
[----:B-1----:R-:W-:Y:S01]  /*13a80*/  FADD.FTZ R12, R126, R13 ;  /* 0x0000000d7e0c7221 */ /* 0x002fe20000010000 */
[----:B------:R-:W-:Y:S01]  /*13a90*/  FADD.FTZ R9, R127, R8 ;  /* 0x000000087f097221 */ /* 0x000fe20000010000 */
[----:B------:R-:W-:Y:S02]  /*13aa0*/  STL.64 [R1+0x200], R102 ;  /* 0x0002006601007387 */ /* 0x000fe40000100a00 */
[----:B------:R-:W-:Y:S01]  /*13ab0*/  FADD.FTZ R8, R183, R12 ;  /* 0x0000000cb7087221 */ /* 0x000fe20000010000 */
[----:B------:R-:W-:Y:S01]  /*13ac0*/  FADD.FTZ R21, R182, R9 ;  /* 0x00000009b6157221 */ /* 0x000fe20000010000 */
[----:B------:R-:W-:Y:S04]  /*13ad0*/  STL.64 [R1+0x210], R108 ;  /* 0x0002106c01007387 */ /* 0x000fe80000100a00 */
[----:B------:R-:W2:Y:S04]  /*13ae0*/  LDL.64 R12, [R1+0x2c8] ;  /* 0x0002c800010c7983 */ /* 0x000ea80000100a00 */
[----:B------:R-:W2:Y:S01]  /*13af0*/  LDL.64 R28, [R1+0x2d8] ;  /* 0x0002d800011c7983 */ /* 0x000ea20000100a00 */
[----:B0-----:R-:W-:Y:S01]  /*13b00*/  FADD.FTZ R9, R15, R8 ;  /* 0x000000080f097221 */ /* 0x001fe20000010000 */
[----:B------:R-:W-:-:S02]  /*13b10*/  FADD.FTZ R8, R144, R21 ;  /* 0x0000001590087221 */ /* 0x000fc40000010000 */
[----:B------:R-:W2:Y:S04]  /*13b20*/  LDL.64 R94, [R1+0x328] ;  /* 0x00032800015e7983 */ /* 0x000ea80000100a00 */
[----:B------:R0:W-:Y:S04]  /*13b30*/  STL.64 [R1+0x1e0], R8 ;  /* 0x0001e00801007387 */ /* 0x0001e80000100a00 */
[----:B------:R-:W2:Y:S04]  /*13b40*/  LDL.64 R20, [R1+0x308] ;  /* 0x0003080001147983 */ /* 0x000ea80000100a00 */
[----:B------:R-:W2:Y:S04]  /*13b50*/  LDL.64 R98, [R1+0x338] ;  /* 0x0003380001627983 */ /* 0x000ea80000100a00 */
[----:B0-----:R-:W2:Y:S04]  /*13b60*/  LDL.64 R8, [R1+0x318] ;  /* 0x0003180001087983 */ /* 0x001ea80000100a00 */
[----:B------:R-:W2:Y:S04]  /*13b70*/  LDL.64 R102, [R1+0x348] ;  /* 0x0003480001667983 */ /* 0x000ea80000100a00 */
[----:B------:R-:W2:Y:S04]  /*13b80*/  LDL.64 R100, [R1+0x358] ;  /* 0x0003580001647983 */ /* 0x000ea80000100a00 */
[----:B------:R-:W2:Y:S01]  /*13b90*/  LDL.64 R108, [R1+0x368] ;  /* 0x00036800016c7983 */ /* 0x000ea20000100a00 */
        /* <DEDUP_REMOVED lines=117> */
[----:B------:R-:W-:Y:S01]  /*142f0*/  FMUL.FTZ R68, R146, R68 ;  /* 0x0000004492447220 */ /* 0x000fe20000410000 */
[C---:B------:R-:W-:Y:S01]  /*14300*/  FMUL.FTZ R33, R186.reuse, R33 ;  /* 0x00000021ba217220 */ /* 0x040fe20000410000 */
[C---:B------:R-:W-:Y:S01]  /*14310*/  FMUL.FTZ R32, R186.reuse, R32 ;  /* 0x00000020ba207220 */ /* 0x040fe20000410000 */
[C---:B------:R-:W-:Y:S01]  /*14320*/  FMUL.FTZ R31, R186.reuse, R31 ;  /* 0x0000001fba1f7220 */ /* 0x040fe20000410000 */
[----:B------:R-:W-:Y:S01]  /*14330*/  FMUL.FTZ R30, R186, R30 ;  /* 0x0000001eba1e7220 */ /* 0x000fe20000410000 */
[C---:B--2---:R-:W-:Y:S01]  /*14340*/  FMUL.FTZ R65, R146.reuse, R65 ;  /* 0x0000004192417220 */ /* 0x044fe20000410000 */
[----:B------:R-:W-:Y:S01]  /*14350*/  FMUL.FTZ R64, R146, R64 ;  /* 0x0000004092407220 */ /* 0x000fe20000410000 */
[C---:B------:R-:W-:Y:S01]  /*14360*/  FMUL.FTZ R27, R186.reuse, R27 ;  /* 0x0000001bba1b7220 */ /* 0x040fe20000410000 */
        /* <DEDUP_REMOVED lines=86> */
.L_x_12139:
[----:B------:R-:W-:Y:S05]  /*148d0*/  BSYNC B0 ;  /* 0x0000000000007941 */ /* 0x000fea0003800000 */
.L_x_12138:
        /* <DEDUP_REMOVED lines=8> */
.L_x_12141:
[----:B------:R-:W-:Y:S05]  /*14960*/  BSYNC B0 ;  /* 0x0000000000007941 */ /* 0x000fea0003800000 */
.L_x_12140:
[----:B------:R-:W-:Y:S04]  /*14970*/  BSSY B0, `(.L_x_12142) ;  /* 0x0000004000007945 */ /* 0x000fe80003800000 */
[----:B-1----:R-:W-:Y:S05]  /*14980*/  @P0 BRA `(.L_x_12143) ;  /* 0x0000000000080947 */ /* 0x002fea0003800000 */
[----:B------:R-:W1:Y:S02]  /*14990*/  SYNCS.PHASECHK.TRANS64.TRYWAIT P0, [R2+URZ], R3 ;  /* 0x00000003020075a7 */ /* 0x000e64000800017f */
[----:B-1----:R-:W-:Y:S05]  /*149a0*/  @!P0 BRA `(.L_x_12144) ;  /* 0x0000017000088947 */ /* 0x002fea0003800000 */
.L_x_12143:
[----:B------:R-:W-:Y:S05]  /*149b0*/  BSYNC B0 ;  /* 0x0000000000007941 */ /* 0x000fea0003800000 */
.L_x_12142:
        /* <DEDUP_REMOVED lines=130> */
[----:B------:R-:W-:Y:S01]  /*151e0*/  IADD3 R119, R119, 0x8, RZ ;  /* 0x0000000877777810 */ /* 0x000fe20007ffe0ff */
[----:B01----:R-:W-:-:S02]  /*151f0*/  IMAD.U32 R2, RZ, RZ, UR44 ;  /* 0x0000002cff027e24 */ /* 0x003fc4000f8e00ff */
        /* <DEDUP_REMOVED lines=217> */
[----:B------:R-:W-:Y:S01]  /*15f90*/  MOV R5, R3 ;  /* 0x0000000300057202 */ /* 0x000fe20000000f00 */
        /* <DEDUP_REMOVED lines=451> */
.L_x_12146:
[----:B------:R-:W-:Y:S05]  /*17bd0*/  BSYNC B0 ;  /* 0x0000000000007941 */ /* 0x000fea0003800000 */
.L_x_12145:
        /* <DEDUP_REMOVED lines=9> */
.L_x_12128:
[----:B------:R-:W-:-:S13]  /*17c70*/  ISETP.GE.AND P0, PT, R0, R203, PT ;  /* 0x000000cb0000720c */ /* 0x000fda0003f06270 */
[----:B------:R-:W-:Y:S05]  /*17c80*/  @!P0 BRA `(.L_x_12148) ;  /* 0x0000007400088947 */ /* 0x000fea0003800000 */
.L_x_12177:
[----:B------:R-:W2:Y:S04]  /*17c90*/  LDL R4, [R1+0x1c0] ;  /* 0x0001c00001047983 */ /* 0x000ea80000100800 */
[----:B01----:R-:W3:Y:S01]  /*17ca0*/  LDL R2, [R1+0x1c8] ;  /* 0x0001c80001027983 */ /* 0x003ee20000100800 */
[----:B--2---:R-:W-:-:S05]  /*17cb0*/  VIADD R4, R4, 0x1 ;  /* 0x0000000104047836 */ /* 0x004fca0000000000 */
[----:B------:R-:W-:-:S13]  /*17cc0*/  ISETP.NE.AND P0, PT, R4, 0x2, PT ;  /* 0x000000020400780c */ /* 0x000fda0003f05270 */
[----:B------:R0:W5:Y:S04]  /*17cd0*/  @P0 LDL R6, [R1+0x1c4] ;  /* 0x0001c40001060983 */ /* 0x0001680000100800 */
[----:B------:R-:W2:Y:S01]  /*17ce0*/  @!P0 LDL R3, [R1+0x1c4] ;  /* 0x0001c40001038983 */ /* 0x000ea20000100800 */
[----:B---3--:R-:W-:Y:S01]  /*17cf0*/  VIADD R2, R2, 0x1 ;  /* 0x0000000102027836 */ /* 0x008fe20000000000 */
[----:B------:R-:W-:Y:S01]  /*17d00*/  MOV R8, UR44 ;  /* 0x0000002c00087c02 */ /* 0x000fe20008000f00 */
        /* <DEDUP_REMOVED lines=14> */
.L_x_12150:
[----:B------:R-:W-:Y:S05]  /*17df0*/  BSYNC B0 ;  /* 0x0000000000007941 */ /* 0x000fea0003800000 */
.L_x_12149:
[----:B------:R-:W-:Y:S02]  /*17e00*/  IMAD.U32 R8, RZ, RZ, UR44 ;  /* 0x0000002cff087e24 */ /* 0x000fe4000f8e00ff */
[----:B------:R-:W-:-:S05]  /*17e10*/  IMAD.U32 R9, RZ, RZ, UR45 ;  /* 0x0000002dff097e24 */ /* 0x000fca000f8e00ff */
        /* <DEDUP_REMOVED lines=14> */
.L_x_12152:
[----:B------:R-:W-:Y:S05]  /*17f00*/  BSYNC B0 ;  /* 0x0000000000007941 */ /* 0x000fea0003800000 */
.L_x_12151:
[----:B------:R-:W-:Y:S04]  /*17f10*/  BSSY B0, `(.L_x_12153) ;  /* 0x000000a000007945 */ /* 0x000fe80003800000 */
[----:B------:R-:W-:Y:S05]  /*17f20*/  @P0 BRA `(.L_x_12154) ;  /* 0x0000000000200947 */ /* 0x000fea0003800000 */
[----:B------:R-:W-:Y:S01]  /*17f30*/  MOV R2, UR44 ;  /* 0x0000002c00027c02 */ /* 0x000fe20008000f00 */
[----:B------:R-:W-:-:S06]  /*17f40*/  IMAD.U32 R3, RZ, RZ, UR45 ;  /* 0x0000002dff037e24 */ /* 0x000fcc000f8e00ff */
[----:B------:R-:W2:Y:S01]  /*17f50*/  LD.E.64 R2, desc[UR42][R2.64+0x18] ;  /* 0x0000182a02027980 */ /* 0x000ea2000c101b00 */
[----:B-----5:R-:W-:Y:S02]  /*17f60*/  SHF.L.U32 R7, R11, 0x1f, RZ ;  /* 0x0000001f0b077819 */ /* 0x020fe400000006ff */
[----:B--2---:R-:W-:-:S05]  /*17f70*/  MOV R5, R2 ;  /* 0x0000000200057202 */ /* 0x004fca0000000f00 */
[----:B------:R-:W-:-:S04]  /*17f80*/  IMAD R4, R10, 0x8, R5 ;  /* 0x000000080a047824 */ /* 0x000fc800078e0205 */
[----:B------:R-:W0:Y:S02]  /*17f90*/  SYNCS.PHASECHK.TRANS64.TRYWAIT P0, [R4+URZ], R7 ;  /* 0x00000007040075a7 */ /* 0x000e24000800017f */
[----:B0-----:R-:W-:Y:S05]  /*17fa0*/  @!P0 BRA `(.L_x_12155) ;  /* 0x00000138009c8947 */ /* 0x001fea0003800000 */
.L_x_12154:
[----:B------:R-:W-:Y:S05]  /*17fb0*/  BSYNC B0 ;  /* 0x0000000000007941 */ /* 0x000fea0003800000 */
.L_x_12153:
        /* <DEDUP_REMOVED lines=31> */
[----:B------:R-:W-:Y:S01]  /*181b0*/  R2UR UR4, R4 ;  /* 0x00000000040472ca */ /* 0x000fe200000e0000 */
[C---:B------:R-:W-:Y:S01]  /*181c0*/  VIADD R4, R2.reuse, 0x4 ;  /* 0x0000000402047836 */ /* 0x040fe20000000000 */
[----:B------:R-:W-:Y:S01]  /*181d0*/  R2UR UR5, R5 ;  /* 0x00000000050572ca */ /* 0x000fe200000e0000 */
[----:B------:R-:W-:Y:S01]  /*181e0*/  VIADD R2, R2, 0x6 ;  /* 0x0000000602027836 */ /* 0x000fe20000000000 */
[----:B------:R-:W-:Y:S01]  /*181f0*/  MOV R5, R3 ;  /* 0x0000000300057202 */ /* 0x000fe20000000f00 */
[----:B------:R-:W-:-:S02]  /*18200*/  WARPGROUP.DEPBAR.LE gsb0, 0x0 ;  /* 0x00008000000079c5 */ /* 0x000fc40000010000 */
[----:B------:R-:W-:-:S08]  /*18210*/  WARPGROUP.ARRIVE ;  /* 0x00000000000079c5 */ /* 0x000fd00000000000 */
        /* <DEDUP_REMOVED lines=25> */
.L_x_12157:
[----:B------:R-:W-:Y:S05]  /*183b0*/  BSYNC B0 ;  /* 0x0000000000007941 */ /* 0x000fea0003800000 */
.L_x_12156:
[----:B------:R-:W-:Y:S02]  /*183c0*/  IMAD.U32 R4, RZ, RZ, UR44 ;  /* 0x0000002cff047e24 */ /* 0x000fe4000f8e00ff */
[----:B------:R-:W-:Y:S01]  /*183d0*/  IMAD.U32 R5, RZ, RZ, UR45 ;  /* 0x0000002dff057e24 */ /* 0x000fe2000f8e00ff */
[----:B------:R-:W-:-:S05]  /*183e0*/  MOV R6, UR44 ;  /* 0x0000002c00067c02 */ /* 0x000fca0008000f00 */
        /* <DEDUP_REMOVED lines=34> */
[-C--:B------:R-:W-:Y:S02]  /*18610*/  FMUL.FTZ R14, R27, R15.reuse ;  /* 0x0000000f1b0e7220 */ /* 0x080fe40000410000 */
[----:B------:R-:W-:Y:S01]  /*18620*/  SHF.R.S32.HI R43, RZ, 0x1f, R46 ;  /* 0x0000001fff2b7819 */ /* 0x000fe2000001142e */
[-C--:B------:R-:W-:Y:S01]  /*18630*/  FMUL.FTZ R137, R45, R15.reuse ;  /* 0x0000000f2d897220 */ /* 0x080fe20000410000 */
[-C--:B------:R-:W-:Y:S01]  /*18640*/  FMUL.FTZ R27, R35, R15.reuse ;  /* 0x0000000f231b7220 */ /* 0x080fe20000410000 */
[-C--:B------:R-:W-:Y:S01]  /*18650*/  FMUL.FTZ R35, R40, R15.reuse ;  /* 0x0000000f28237220 */ /* 0x080fe20000410000 */
[----:B------:R-:W-:Y:S01]  /*18660*/  LEA.HI R45, R43, R46, RZ, 0x2 ;  /* 0x0000002e2b2d7211 */ /* 0x000fe200078f10ff */
[-C--:B------:R-:W-:Y:S01]  /*18670*/  FMUL.FTZ R77, R33, R15.reuse ;  /* 0x0000000f214d7220 */ /* 0x080fe20000410000 */
[-C--:B------:R-:W-:Y:S01]  /*18680*/  FMUL.FTZ R40, R49, R15.reuse ;  /* 0x0000000f31287220 */ /* 0x080fe20000410000 */
[----:B------:R-:W-:Y:S01]  /*18690*/  FMUL.FTZ R33, R47, R15 ;  /* 0x0000000f2f217220 */ /* 0x000fe20000410000 */
[----:B------:R-:W-:-:S02]  /*186a0*/  LEA.HI R49, R42, R73, RZ, 0x2 ;  /* 0x000000492a317211 */ /* 0x000fc400078f10ff */
[--C-:B------:R-:W-:Y:S02]  /*186b0*/  SHF.R.S32.HI R47, RZ, 0x2, R45.reuse ;  /* 0x00000002ff2f7819 */ /* 0x100fe4000001142d */
[----:B------:R-:W-:Y:S01]  /*186c0*/  SHF.R.S32.HI R42, RZ, 0x1f, R45 ;  /* 0x0000001fff2a7819 */ /* 0x000fe2000001142d */
[----:B------:R-:W-:Y:S01]  /*186d0*/  FMUL.FTZ R173, R50, R15 ;  /* 0x0000000f32ad7220 */ /* 0x000fe20000410000 */
[----:B------:R-:W-:Y:S02]  /*186e0*/  LOP3.LUT R50, R49, 0xfffffffc, RZ, 0xc0, !PT ;  /* 0xfffffffc31327812 */ /* 0x000fe400078ec0ff */
[----:B------:R-:W-:Y:S02]  /*186f0*/  LEA.HI R49, R42, R47, RZ, 0x3 ;  /* 0x0000002f2a317211 */ /* 0x000fe400078f18ff */
        /* <DEDUP_REMOVED lines=11> */
[----:B------:R-:W-:-:S02]  /*187b0*/  LOP3.LUT R42, R47, 0x1ffffffe, RZ, 0xc0, !PT ;  /* 0x1ffffffe2f2a7812 */ /* 0x000fc400078ec0ff */
[----:B------:R-:W-:-:S03]  /*187c0*/  LEA R50, R43, R50, 0x4 ;  /* 0x000000322b327211 */ /* 0x000fc600078e20ff */
[----:B------:R-:W-:Y:S02]  /*187d0*/  IMAD.IADD R42, R73, 0x1, -R42 ;  /* 0x00000001492a7824 */ /* 0x000fe400078e0a2a */
[----:B------:R-:W-:-:S04]  /*187e0*/  IMAD R41, R41, 0x40, R50 ;  /* 0x0000004029297824 */ /* 0x000fc800078e0232 */
[----:B------:R-:W-:-:S04]  /*187f0*/  IMAD R42, R42, 0x8, R41 ;  /* 0x000000082a2a7824 */ /* 0x000fc800078e0229 */
[----:B------:R-:W-:-:S05]  /*18800*/  @P0 IMAD.HI.U32 R3, R42, R3, RZ ;  /* 0x000000032a030227 */ /* 0x000fca00078e00ff */
[----:B------:R-:W-:Y:S01]  /*18810*/  @P0 SHF.R.U32.HI R42, RZ, R72, R3 ;  /* 0x00000048ff2a0219 */ /* 0x000fe20000011603 */
[-C--:B------:R-:W-:Y:S01]  /*18820*/  FMUL.FTZ R56, R56, R15.reuse ;  /* 0x0000000f38387220 */ /* 0x080fe20000410000 */
[----:B------:R-:W-:Y:S01]  /*18830*/  LOP3.LUT R45, R45, 0x7ffffffc, RZ, 0xc0, !PT ;  /* 0x7ffffffc2d2d7812 */ /* 0x000fe200078ec0ff */
[-C--:B------:R-:W-:Y:S01]  /*18840*/  FMUL.FTZ R60, R60, R15.reuse ;  /* 0x0000000f3c3c7220 */ /* 0x080fe20000410000 */
[-C--:B------:R-:W-:Y:S01]  /*18850*/  FMUL.FTZ R64, R64, R15.reuse ;  /* 0x0000000f40407220 */ /* 0x080fe20000410000 */
[----:B------:R-:W0:Y:S01]  /*18860*/  SHFL.IDX PT, R41, R42, RZ, 0x1c1f ;  /* 0x001c1fff2a297589 */ /* 0x000e2200000e0000 */
[----:B------:R-:W-:Y:S02]  /*18870*/  IMAD.MOV.U32 R3, RZ, RZ, -0x60 ;  /* 0xffffffa0ff037424 */ /* 0x000fe400078e00ff */
        /* <DEDUP_REMOVED lines=9> */
[----:B------:R1:W2:Y:S01]  /*18910*/  MUFU.TANH R54, R56 ;  /* 0x0000003800367308 */ /* 0x0002a20000002400 */
[----:B------:R-:W-:Y:S01]  /*18920*/  FMUL.FTZ R48, R62, R15 ;  /* 0x0000000f3e307220 */ /* 0x000fe20000410000 */
[----:B------:R-:W-:-:S02]  /*18930*/  IMAD.IADD R45, R46, 0x1, -R45 ;  /* 0x000000012e2d7824 */ /* 0x000fc400078e0a2d */
[----:B------:R-:W-:Y:S01]  /*18940*/  FMUL.FTZ R129, R51, R15 ;  /* 0x0000000f33817220 */ /* 0x000fe20000410000 */
[----:B------:R-:W-:Y:S02]  /*18950*/  IMAD R2, R0, R3, 0x1 ;  /* 0x0000000100027424 */ /* 0x000fe400078e0203 */
[-C--:B------:R-:W-:Y:S01]  /*18960*/  FMUL.FTZ R52, R52, R15.reuse ;  /* 0x0000000f34347220 */ /* 0x080fe20000410000 */
[-C--:B------:R-:W-:Y:S01]  /*18970*/  FMUL.FTZ R39, R55, R15.reuse ;  /* 0x0000000f37277220 */ /* 0x080fe20000410000 */
[-C--:B------:R-:W-:Y:S01]  /*18980*/  FMUL.FTZ R44, R59, R15.reuse ;  /* 0x0000000f3b2c7220 */ /* 0x080fe20000410000 */
[----:B------:R3:W4:Y:S01]  /*18990*/  MUFU.TANH R58, R60 ;  /* 0x0000003c003a7308 */ /* 0x0007220000002400 */
[-C--:B------:R-:W-:Y:S01]  /*189a0*/  FMUL.FTZ R61, R61, R15.reuse ;  /* 0x0000000f3d3d7220 */ /* 0x080fe20000410000 */
[-C--:B------:R-:W-:Y:S01]  /*189b0*/  FMUL.FTZ R126, R63, R15.reuse ;  /* 0x0000000f3f7e7220 */ /* 0x080fe20000410000 */
[-C--:B-1----:R-:W-:Y:S01]  /*189c0*/  FMUL.FTZ R56, R66, R15.reuse ;  /* 0x0000000f42387220 */ /* 0x082fe20000410000 */
[-C--:B------:R-:W-:Y:S01]  /*189d0*/  FMUL.FTZ R68, R68, R15.reuse ;  /* 0x0000000f44447220 */ /* 0x080fe20000410000 */
[----:B------:R-:W-:-:S03]  /*189e0*/  FMUL.FTZ R62, R70, R15 ;  /* 0x0000000f463e7220 */ /* 0x000fc60000410000 */
[----:B------:R1:W0:Y:S01]  /*189f0*/  MUFU.TANH R79, R64 ;  /* 0x00000040004f7308 */ /* 0x0002220000002400 */
[-C--:B---3--:R-:W-:Y:S01]  /*18a00*/  FMUL.FTZ R60, R71, R15.reuse ;  /* 0x0000000f473c7220 */ /* 0x088fe20000410000 */
[-C--:B------:R-:W-:Y:S01]  /*18a10*/  FMUL.FTZ R53, R53, R15.reuse ;  /* 0x0000000f35357220 */ /* 0x080fe20000410000 */
[-C--:B------:R-:W-:Y:S01]  /*18a20*/  FMUL.FTZ R57, R57, R15.reuse ;  /* 0x0000000f39397220 */ /* 0x080fe20000410000 */
[-C--:B------:R-:W-:Y:S01]  /*18a30*/  FMUL.FTZ R65, R65, R15.reuse ;  /* 0x0000000f41417220 */ /* 0x080fe20000410000 */
[-C--:B------:R-:W-:Y:S01]  /*18a40*/  FMUL.FTZ R69, R69, R15.reuse ;  /* 0x0000000f45457220 */ /* 0x080fe20000410000 */
[----:B------:R-:W-:Y:S02]  /*18a50*/  IMAD R2, R45, -0x2, R2 ;  /* 0xfffffffe2d027824 */ /* 0x000fe400078e0202 */
[----:B-1----:R-:W-:Y:S01]  /*18a60*/  FMUL.FTZ R64, R67, R15 ;  /* 0x0000000f43407220 */ /* 0x002fe20000410000 */
[----:B------:R-:W1:Y:S02]  /*18a70*/  MUFU.TANH R13, R13 ;  /* 0x0000000d000d7308 */ /* 0x000e640000002400 */
[----:B------:R-:W-:-:S02]  /*18a80*/  IADD3 R46, -R4, R2, R5 ;  /* 0x00000002042e7210 */ /* 0x000fc40007ffe105 */
[----:B------:R-:W-:-:S04]  /*18a90*/  LOP3.LUT R3, RZ, R6, RZ, 0x33, !PT ;  /* 0x00000006ff037212 */ /* 0x000fc800078e33ff */
        /* <DEDUP_REMOVED lines=45> */
[----:B------:R-:W-:Y:S01]  /*18d70*/  IMAD.IADD R46, R46, 0x1, R3 ;  /* 0x000000012e2e7824 */ /* 0x000fe200078e0203 */
[----:B------:R-:W-:Y:S01]  /*18d80*/  IADD3 R66, R2, -0x1, RZ ;  /* 0xffffffff02427810 */ /* 0x000fe20007ffe0ff */
[----:B------:R-:W-:-:S02]  /*18d90*/  IMAD R50, R0, -0x60, R8 ;  /* 0xffffffa000327824 */ /* 0x000fc400078e0208 */
        /* <DEDUP_REMOVED lines=13> */
.L_x_12161:
[----:B------:R-:W-:-:S13]  /*18e70*/  ISETP.NE.AND P0, PT, R9, 0x1, PT ;  /* 0x000000010900780c */ /* 0x000fda0003f05270 */
[----:B------:R-:W-:-:S05]  /*18e80*/  @P0 IMAD.HI.U32 R8, R6, R10, RZ ;  /* 0x0000000a06080227 */ /* 0x000fca00078e00ff */
[----:B------:R-:W-:-:S07]  /*18e90*/  @P0 SHF.R.U32.HI R6, RZ, R11, R8 ;  /* 0x0000000bff060219 */ /* 0x000fce0000011608 */
.L_x_12162:
[----:B------:R-:W-:Y:S05]  /*18ea0*/  BSYNC B1 ;  /* 0x0000000000017941 */ /* 0x000fea0003800000 */
.L_x_12160:
[----:B------:R-:W-:-:S05]  /*18eb0*/  IMAD R6, R6, R9, R66 ;  /* 0x0000000906067224 */ /* 0x000fca00078e0242 */
[----:B------:R-:W-:Y:S02]  /*18ec0*/  VIMNMX R3, R3, R6, !PT ;  /* 0x0000000603037248 */ /* 0x000fe40007fe0100 */
[----:B------:R-:W-:-:S07]  /*18ed0*/  VIADDMNMX R2, R6, R9, R2, PT ;  /* 0x0000000906027246 */ /* 0x000fce0003800102 */
.L_x_12159:
[----:B------:R-:W-:Y:S05]  /*18ee0*/  BSYNC B0 ;  /* 0x0000000000007941 */ /* 0x000fea0003800000 */
.L_x_12158:
[C---:B------:R-:W-:Y:S01]  /*18ef0*/  ISETP.GE.AND P0, PT, R50.reuse, 0x2, PT ;  /* 0x000000023200780c */ /* 0x040fe20003f06270 */
[----:B------:R-:W0:Y:S01]  /*18f00*/  SHFL.IDX PT, R42, R42, 0x1, 0x1c1f ;  /* 0x003c1f002a2a7f89 */ /* 0x000e2200000e0000 */
[C---:B------:R-:W-:Y:S01]  /*18f10*/  ISETP.GE.AND P4, PT, R50.reuse, 0xa, PT ;  /* 0x0000000a3200780c */ /* 0x040fe20003f86270 */
        /* <DEDUP_REMOVED lines=11> */
[C---:B------:R-:W-:Y:S01]  /*18fd0*/  ISETP.LT.OR P3, PT, R2.reuse, 0x9, P3 ;  /* 0x000000090200780c */ /* 0x040fe20001f61670 */
[----:B0-----:R-:W-:Y:S01]  /*18fe0*/  IMAD.IADD R6, R45, 0x1, R42 ;  /* 0x000000012d067824 */ /* 0x001fe200078e022a */
        /* <DEDUP_REMOVED lines=99> */
[----:B------:R-:W-:-:S03]  /*19620*/  IMAD.IADD R3, R46, 0x1, R42 ;  /* 0x000000012e037824 */ /* 0x000fc600078e022a */
        /* <DEDUP_REMOVED lines=14> */
.L_x_12166:
[----:B------:R-:W-:-:S13]  /*19710*/  ISETP.NE.AND P6, PT, R9, 0x1, PT ;  /* 0x000000010900780c */ /* 0x000fda0003fc5270 */
[----:B------:R-:W-:-:S05]  /*19720*/  @P6 IMAD.HI.U32 R10, R4, R10, RZ ;  /* 0x0000000a040a6227 */ /* 0x000fca00078e00ff */
[----:B------:R-:W-:-:S07]  /*19730*/  @P6 SHF.R.U32.HI R4, RZ, R11, R10 ;  /* 0x0000000bff046219 */ /* 0x000fce000001160a */
.L_x_12167:
[----:B------:R-:W-:Y:S05]  /*19740*/  BSYNC B1 ;  /* 0x0000000000017941 */ /* 0x000fea0003800000 */
.L_x_12165:
[----:B------:R-:W-:-:S05]  /*19750*/  IMAD R4, R4, R9, R66 ;  /* 0x0000000904047224 */ /* 0x000fca00078e0242 */
[----:B------:R-:W-:Y:S02]  /*19760*/  VIADDMNMX R6, R4, R9, R6, PT ;  /* 0x0000000904067246 */ /* 0x000fe40003800106 */
[----:B------:R-:W-:-:S07]  /*19770*/  VIMNMX R3, R3, R4, !PT ;  /* 0x0000000403037248 */ /* 0x000fce0007fe0100 */
.L_x_12164:
[----:B------:R-:W-:Y:S05]  /*19780*/  BSYNC B0 ;  /* 0x0000000000007941 */ /* 0x000fea0003800000 */
.L_x_12163:
[C---:B------:R-:W-:Y:S01]  /*19790*/  ISETP.GT.AND P0, PT, R3.reuse, 0x1, !P0 ;  /* 0x000000010300780c */ /* 0x040fe20004704270 */
[----:B------:R-:W2:Y:S01]  /*197a0*/  LDL R61, [R1+0x1f0] ;  /* 0x0001f000013d7983 */ /* 0x000ea20000100800 */
        /* <DEDUP_REMOVED lines=8> */
[----:B------:R-:W2:Y:S01]  /*19830*/  LDL.64 R8, [R1+0x1d0] ;  /* 0x0001d00001087983 */ /* 0x000ea20000100a00 */
        /* <DEDUP_REMOVED lines=15> */
[----:B------:R-:W-:-:S02]  /*19930*/  ISETP.NE.AND P0, PT, R67, RZ, PT ;  /* 0x000000ff4300720c */ /* 0x000fc40003f05270 */
[C---:B------:R-:W-:Y:S01]  /*19940*/  ISETP.GT.AND P2, PT, R3.reuse, 0x49, !P2 ;  /* 0x000000490300780c */ /* 0x040fe20005744270 */
[----:B------:R-:W4:Y:S01]  /*19950*/  LDL.64 R100, [R1+0x270] ;  /* 0x0002700001647983 */ /* 0x000f220000100a00 */
[C---:B------:R-:W-:Y:S02]  /*19960*/  ISETP.GT.AND P0, PT, R3.reuse, 0x11, !P0 ;  /* 0x000000110300780c */ /* 0x040fe40004704270 */
[C---:B------:R-:W-:Y:S01]  /*19970*/  ISETP.GT.AND P3, PT, R3.reuse, 0x50, !P3 ;  /* 0x000000500300780c */ /* 0x040fe20005f64270 */
[----:B------:R-:W4:Y:S01]  /*19980*/  LDL.64 R96, [R1+0x280] ;  /* 0x0002800001607983 */ /* 0x000f220000100a00 */
[----:B------:R-:W-:Y:S02]  /*19990*/  ISETP.LT.OR P0, PT, R6, 0x12, P0 ;  /* 0x000000120600780c */ /* 0x000fe40000701670 */
[----:B------:R-:W-:Y:S01]  /*199a0*/  ISETP.GT.AND P4, PT, R3, 0x51, !P4 ;  /* 0x000000510300780c */ /* 0x000fe20006784270 */
[----:B------:R-:W4:Y:S01]  /*199b0*/  LDL.64 R94, [R1+0x290] ;  /* 0x00029000015e7983 */ /* 0x000f220000100a00 */
[----:B------:R-:W-:-:S02]  /*199c0*/  FSEL R27, R27, -INF , !P0 ;  /* 0xff8000001b1b7808 */ /* 0x000fc40004000000 */
[C---:B------:R-:W-:Y:S01]  /*199d0*/  ISETP.GT.AND P0, PT, R3.reuse, 0x18, !P1 ;  /* 0x000000180300780c */ /* 0x040fe20004f04270 */
[----:B------:R-:W4:Y:S01]  /*199e0*/  LDL.64 R84, [R1+0x2a0] ;  /* 0x0002a00001547983 */ /* 0x000f220000100a00 */
[----:B------:R-:W-:Y:S02]  /*199f0*/  ISETP.NE.AND P1, PT, R54, RZ, PT ;  /* 0x000000ff3600720c */ /* 0x000fe40003f25270 */
        /* <DEDUP_REMOVED lines=8> */
[----:B------:R-:W-:Y:S01]  /*19a80*/  ISETP.GT.AND P5, PT, R3, 0x58, !P5 ;  /* 0x000000580300780c */ /* 0x000fe20006fa4270 */
        /* <DEDUP_REMOVED lines=13> */
[----:B------:R-:W4:Y:S01]  /*19b60*/  LDL R187, [R1+0x28] ;  /* 0x0000280001bb7983 */ /* 0x000f220000100800 */
        /* <DEDUP_REMOVED lines=35> */
[----:B--2---:R-:W-:Y:S02]  /*19da0*/  FMNMX.FTZ R2, R79, R8, !PT ;  /* 0x000000084f027209 */ /* 0x004fe40007810000 */
[----:B------:R-:W-:Y:S02]  /*19db0*/  ISETP.LT.OR P0, PT, R6, 0x1, P0 ;  /* 0x000000010600780c */ /* 0x000fe40000701670 */
[----:B------:R-:W-:Y:S02]  /*19dc0*/  FMNMX.FTZ R2, R141, R2, !PT ;  /* 0x000000028d027209 */ /* 0x000fe40007810000 */
[----:B------:R-:W-:-:S02]  /*19dd0*/  FSEL R67, R12, -INF , !P0 ;  /* 0xff8000000c437808 */ /* 0x000fc40004000000 */
[----:B------:R-:W-:Y:S02]  /*19de0*/  FMNMX.FTZ R2, R73, R2, !PT ;  /* 0x0000000249027209 */ /* 0x000fe40007810000 */
[C---:B------:R-:W-:Y:S02]  /*19df0*/  ISETP.LT.OR P2, PT, R6.reuse, 0x4a, P2 ;  /* 0x0000004a0600780c */ /* 0x040fe40001741670 */
[----:B------:R-:W-:Y:S02]  /*19e00*/  FMNMX.FTZ R2, R75, R2, !PT ;  /* 0x000000024b027209 */ /* 0x000fe40007810000 */
[----:B------:R-:W-:Y:S02]  /*19e10*/  ISETP.LT.OR P3, PT, R6, 0x51, P3 ;  /* 0x000000510600780c */ /* 0x000fe40001f61670 */
[----:B------:R-:W-:Y:S02]  /*19e20*/  FMNMX.FTZ R2, R71, R2, !PT ;  /* 0x0000000247027209 */ /* 0x000fe40007810000 */
        /* <DEDUP_REMOVED lines=28> */
[----:B------:R-:W-:-:S04]  /*19ff0*/  FMNMX.FTZ R4, R31, R2, !PT ;  /* 0x000000021f047209 */ /* 0x000fc80007810000 */
[----:B------:R-:W-:-:S04]  /*1a000*/  FMNMX.FTZ R4, R171, R4, !PT ;  /* 0x00000004ab047209 */ /* 0x000fc80007810000 */
[----:B------:R-:W-:Y:S02]  /*1a010*/  FMNMX.FTZ R4, R33, R4, !PT ;  /* 0x0000000421047209 */ /* 0x000fe40007810000 */
[----:B------:R-:W-:Y:S02]  /*1a020*/  FMNMX.FTZ R2, R13, R10, !PT ;  /* 0x0000000a0d027209 */ /* 0x000fe40007810000 */
[----:B------:R-:W-:-:S03]  /*1a030*/  FMNMX.FTZ R4, R173, R4, !PT ;  /* 0x00000004ad047209 */ /* 0x000fc60007810000 */
[----:B------:R-:W0:Y:S01]  /*1a040*/  SHFL.BFLY PT, R7, R2, 0x2, 0x1f ;  /* 0x0c401f0002077f89 */ /* 0x000e2200000e0000 */
[----:B------:R-:W-:-:S04]  /*1a050*/  FMNMX.FTZ R4, R129, R4, !PT ;  /* 0x0000000481047209 */ /* 0x000fc80007810000 */
[----:B------:R-:W-:Y:S02]  /*1a060*/  FMNMX.FTZ R4, R175, R4, !PT ;  /* 0x00000004af047209 */ /* 0x000fe40007810000 */
[----:B------:R-:W-:Y:S02]  /*1a070*/  ISETP.GT.AND P0, PT, R3, 0x48, !P1 ;  /* 0x000000480300780c */ /* 0x000fe40004f04270 */
[----:B------:R-:W-:Y:S02]  /*1a080*/  FMNMX.FTZ R4, R39, R4, !PT ;  /* 0x0000000427047209 */ /* 0x000fe40007810000 */
[----:B------:R-:W-:Y:S02]  /*1a090*/  ISETP.LT.OR P0, PT, R6, 0x49, P0 ;  /* 0x000000490600780c */ /* 0x000fe40000701670 */
[----:B------:R-:W-:Y:S02]  /*1a0a0*/  FMNMX.FTZ R5, R177, R4, !PT ;  /* 0x00000004b1057209 */ /* 0x000fe40007810000 */
[----:B------:R-:W-:-:S02]  /*1a0b0*/  FSEL R48, R48, -INF , !P0 ;  /* 0xff80000030307808 */ /* 0x000fc40004000000 */
[----:B------:R-:W-:Y:S02]  /*1a0c0*/  FMNMX.FTZ R5, R44, R5, !PT ;  /* 0x000000052c057209 */ /* 0x000fe40007810000 */
[----:B------:R-:W-:Y:S02]  /*1a0d0*/  FSEL R126, R126, -INF , !P2 ;  /* 0xff8000007e7e7808 */ /* 0x000fe40005000000 */
[----:B------:R-:W-:Y:S02]  /*1a0e0*/  FMNMX.FTZ R5, R48, R5, !PT ;  /* 0x0000000530057209 */ /* 0x000fe40007810000 */
[----:B------:R-:W-:Y:S02]  /*1a0f0*/  ISETP.LT.OR P4, PT, R6, 0x52, P4 ;  /* 0x000000520600780c */ /* 0x000fe40002781670 */
[----:B0-----:R-:W-:Y:S02]  /*1a100*/  FMNMX.FTZ R7, R2, R7, !PT ;  /* 0x0000000702077209 */ /* 0x001fe40007810000 */
[----:B------:R-:W-:-:S02]  /*1a110*/  FSEL R56, R56, -INF , !P3 ;  /* 0xff80000038387808 */ /* 0x000fc40005800000 */
[----:B------:R-:W-:Y:S01]  /*1a120*/  FMNMX.FTZ R5, R126, R5, !PT ;  /* 0x000000057e057209 */ /* 0x000fe20007810000 */
[----:B------:R-:W0:Y:S01]  /*1a130*/  SHFL.BFLY PT, R4, R7, 0x1, 0x1f ;  /* 0x0c201f0007047f89 */ /* 0x000e2200000e0000 */
[----:B------:R-:W-:Y:S02]  /*1a140*/  ISETP.GT.AND P0, PT, R3, 0x59, !P6 ;  /* 0x000000590300780c */ /* 0x000fe40007704270 */
[----:B------:R-:W-:Y:S02]  /*1a150*/  ISETP.LT.OR P5, PT, R6, 0x59, P5 ;  /* 0x000000590600780c */ /* 0x000fe40002fa1670 */
[----:B------:R-:W-:Y:S02]  /*1a160*/  FSEL R64, R64, -INF , !P4 ;  /* 0xff80000040407808 */ /* 0x000fe40006000000 */
[----:B------:R-:W-:Y:S02]  /*1a170*/  FMNMX.FTZ R5, R56, R5, !PT ;  /* 0x0000000538057209 */ /* 0x000fe40007810000 */
[----:B------:R-:W-:-:S02]  /*1a180*/  ISETP.LT.OR P0, PT, R6, 0x5a, P0 ;  /* 0x0000005a0600780c */ /* 0x000fc40000701670 */
[----:B------:R-:W-:Y:S02]  /*1a190*/  FSEL R62, R62, -INF , !P5 ;  /* 0xff8000003e3e7808 */ /* 0x000fe40006800000 */
[----:B------:R-:W-:Y:S02]  /*1a1a0*/  FMNMX.FTZ R5, R64, R5, !PT ;  /* 0x0000000540057209 */ /* 0x000fe40007810000 */
[----:B------:R-:W-:Y:S02]  /*1a1b0*/  FSEL R60, R60, -INF , !P0 ;  /* 0xff8000003c3c7808 */ /* 0x000fe40004000000 */
[----:B------:R-:W-:-:S04]  /*1a1c0*/  FMNMX.FTZ R3, R62, R5, !PT ;  /* 0x000000053e037209 */ /* 0x000fc80007810000 */
[----:B------:R-:W-:-:S05]  /*1a1d0*/  FMNMX.FTZ R3, R60, R3, !PT ;  /* 0x000000033c037209 */ /* 0x000fca0007810000 */
[----:B------:R1:W-:Y:S04]  /*1a1e0*/  STL.64 [R1+0x1d0], R2 ;  /* 0x0001d00201007387 */ /* 0x0003e80000100a00 */
[----:B------:R-:W2:Y:S01]  /*1a1f0*/  LDL R11, [R1+0x1d4] ;  /* 0x0001d400010b7983 */ /* 0x000ea20000100800 */
[----:B0-----:R-:W-:-:S03]  /*1a200*/  FMNMX.FTZ R6, R7, R4, !PT ;  /* 0x0000000407067209 */ /* 0x001fc60007810000 */
[----:B------:R-:W3:Y:S04]  /*1a210*/  LDL.64 R4, [R1+0x1e0] ;  /* 0x0001e00001047983 */ /* 0x000ee80000100a00 */
[----:B------:R-:W-:Y:S04]  /*1a220*/  STL [R1+0x1d0], R6 ;  /* 0x0001d00601007387 */ /* 0x000fe80000100800 */
[----:B------:R-:W4:Y:S04]  /*1a230*/  LDL R12, [R1+0x1d0] ;  /* 0x0001d000010c7983 */ /* 0x000f280000100800 */
[----:B-1----:R-:W3:Y:S04]  /*1a240*/  LDL.64 R2, [R1+0x220] ;  /* 0x0002200001027983 */ /* 0x002ee80000100a00 */
[----:B--2---:R-:W0:Y:S01]  /*1a250*/  SHFL.BFLY PT, R6, R11, 0x2, 0x1f ;  /* 0x0c401f000b067f89 */ /* 0x004e2200000e0000 */
[----:B----4-:R-:W-:Y:S01]  /*1a260*/  FMUL.FTZ R7, R61, R12 ;  /* 0x0000000c3d077220 */ /* 0x010fe20000410000 */
[----:B------:R-:W-:-:S04]  /*1a270*/  FSETP.NEU.FTZ.AND P0, PT, R12, -INF , PT ;  /* 0xff8000000c00780b */ /* 0x000fc80003f1d000 */
[----:B------:R-:W-:-:S05]  /*1a280*/  FSEL R10, R7, RZ, P0 ;  /* 0x000000ff070a7208 */ /* 0x000fca0000000000 */
[----:B------:R-:W-:Y:S01]  /*1a290*/  FFMA.FTZ R148, R47, R61, -R10 ;  /* 0x0000003d2f947223 */ /* 0x000fe2000001080a */
[----:B0-----:R-:W-:-:S05]  /*1a2a0*/  FMNMX.FTZ R47, R6, R11, !PT ;  /* 0x0000000b062f7209 */ /* 0x001fca0007810000 */
[----:B------:R-:W0:Y:S01]  /*1a2b0*/  SHFL.BFLY PT, R186, R47, 0x1, 0x1f ;  /* 0x0c201f002fba7f89 */ /* 0x000e2200000e0000 */
[----:B------:R-:W-:Y:S01]  /*1a2c0*/  FSEL R7, R12, RZ, P0 ;  /* 0x000000ff0c077208 */ /* 0x000fe20000000000 */
[----:B------:R-:W-:-:S04]  /*1a2d0*/  FFMA.FTZ R156, R79, R61, -R10 ;  /* 0x0000003d4f9c7223 */ /* 0x000fc8000001080a */
[----:B------:R-:W-:Y:S01]  /*1a2e0*/  FADD.FTZ R8, R8, -R7 ;  /* 0x8000000708087221 */ /* 0x000fe20000010000 */
[----:B0-----:R-:W-:-:S04]  /*1a2f0*/  FMNMX.FTZ R186, R47, R186, !PT ;  /* 0x000000ba2fba7209 */ /* 0x001fc80007810000 */
[C---:B------:R-:W-:Y:S01]  /*1a300*/  FSETP.NEU.FTZ.AND P0, PT, R186.reuse, -INF , PT ;  /* 0xff800000ba00780b */ /* 0x040fe20003f1d000 */
[----:B------:R-:W-:-:S03]  /*1a310*/  FMUL.FTZ R108, R186, R61 ;  /* 0x0000003dba6c7220 */ /* 0x000fc60000410000 */
[----:B------:R-:W-:Y:S02]  /*1a320*/  FSEL R6, R186, RZ, P0 ;  /* 0x000000ffba067208 */ /* 0x000fe40000000000 */
[----:B------:R-:W-:-:S03]  /*1a330*/  FSEL R108, R108, RZ, P0 ;  /* 0x000000ff6c6c7208 */ /* 0x000fc60000000000 */
[----:B------:R-:W-:Y:S01]  /*1a340*/  FADD.FTZ R6, R9, -R6 ;  /* 0x8000000609067221 */ /* 0x000fe20000010000 */
[-C--:B------:R-:W-:Y:S01]  /*1a350*/  FMUL.FTZ R8, R8, R61.reuse ;  /* 0x0000003d08087220 */ /* 0x080fe20000410000 */
[-C--:B------:R-:W-:Y:S01]  /*1a360*/  FFMA.FTZ R157, R67, R61.reuse, -R108 ;  /* 0x0000003d439d7223 */ /* 0x080fe2000001086c */
[-C--:B------:R-:W-:Y:S01]  /*1a370*/  FFMA.FTZ R141, R141, R61.reuse, -R10 ;  /* 0x0000003d8d8d7223 */ /* 0x080fe2000001080a */
[----:B------:R-:W-:Y:S01]  /*1a380*/  FMUL.FTZ R6, R61, R6 ;  /* 0x000000063d067220 */ /* 0x000fe20000410000 */
[-C--:B------:R-:W-:Y:S01]  /*1a390*/  FFMA.FTZ R146, R45, R61.reuse, -R108 ;  /* 0x0000003d2d927223 */ /* 0x080fe2000001086c */
[----:B------:R-:W-:Y:S01]  /*1a3a0*/  MUFU.EX2 R156, R156 ;  /* 0x0000009c009c7308 */ /* 0x000fe20000000800 */
[-C--:B------:R-:W-:Y:S01]  /*1a3b0*/  FFMA.FTZ R158, R73, R61.reuse, -R10 ;  /* 0x0000003d499e7223 */ /* 0x080fe2000001080a */
[----:B------:R-:W-:-:S06]  /*1a3c0*/  FFMA.FTZ R159, R37, R61, -R108 ;  /* 0x0000003d259f7223 */ /* 0x000fcc000001086c */
[----:B------:R-:W3:Y:S01]  /*1a3d0*/  MUFU.EX2 R185, R8 ;  /* 0x0000000800b97308 */ /* 0x000ee20000000800 */
[-C--:B------:R-:W-:Y:S01]  /*1a3e0*/  FFMA.FTZ R184, R75, R61.reuse, -R10 ;  /* 0x0000003d4bb87223 */ /* 0x080fe2000001080a */
[----:B------:R-:W-:-:S06]  /*1a3f0*/  FFMA.FTZ R145, R43, R61, -R108 ;  /* 0x0000003d2b917223 */ /* 0x000fcc000001086c */
[----:B------:R-:W-:Y:S01]  /*1a400*/  MUFU.EX2 R157, R157 ;  /* 0x0000009d009d7308 */ /* 0x000fe20000000800 */
[-C--:B------:R-:W-:Y:S01]  /*1a410*/  FFMA.FTZ R140, R71, R61.reuse, -R10 ;  /* 0x0000003d478c7223 */ /* 0x080fe2000001080a */
[-C--:B------:R-:W-:Y:S01]  /*1a420*/  FFMA.FTZ R161, R25, R61.reuse, -R108 ;  /* 0x0000003d19a17223 */ /* 0x080fe2000001086c */
[-C--:B------:R-:W-:Y:S01]  /*1a430*/  FFMA.FTZ R160, R77, R61.reuse, -R10 ;  /* 0x0000003d4da07223 */ /* 0x080fe2000001080a */
[-C--:B------:R-:W-:Y:S01]  /*1a440*/  FFMA.FTZ R144, R27, R61.reuse, -R108 ;  /* 0x0000003d1b907223 */ /* 0x080fe2000001086c */
[-CC-:B------:R-:W-:Y:S01]  /*1a450*/  FFMA.FTZ R136, R35, R61.reuse, -R10.reuse ;  /* 0x0000003d23887223 */ /* 0x180fe2000001080a */
[-C--:B------:R-:W-:Y:S01]  /*1a460*/  FFMA.FTZ R162, R69, R61.reuse, -R10 ;  /* 0x0000003d45a27223 */ /* 0x080fe2000001080a */
[----:B------:R-:W-:Y:S01]  /*1a470*/  FFMA.FTZ R163, R163, R61, -R108 ;  /* 0x0000003da3a37223 */ /* 0x000fe2000001086c */
[----:B------:R-:W0:Y:S08]  /*1a480*/  MUFU.EX2 R151, R6 ;  /* 0x0000000600977308 */ /* 0x000e300000000800 */
[----:B------:R-:W1:Y:S08]  /*1a490*/  MUFU.EX2 R141, R141 ;  /* 0x0000008d008d7308 */ /* 0x000e700000000800 */
[----:B------:R-:W2:Y:S08]  /*1a4a0*/  MUFU.EX2 R146, R146 ;  /* 0x0000009200927308 */ /* 0x000eb00000000800 */
[----:B------:R-:W4:Y:S08]  /*1a4b0*/  MUFU.EX2 R158, R158 ;  /* 0x0000009e009e7308 */ /* 0x000f300000000800 */
[----:B------:R-:W4:Y:S01]  /*1a4c0*/  MUFU.EX2 R159, R159 ;  /* 0x0000009f009f7308 */ /* 0x000f220000000800 */
[----:B---3--:R-:W-:Y:S01]  /*1a4d0*/  FFMA.FTZ R34, R185, R4, R156 ;  /* 0x00000004b9227223 */ /* 0x008fe2000001009c */
[----:B0-----:R-:W-:Y:S01]  /*1a4e0*/  FFMA.FTZ R35, R5, R151, R157 ;  /* 0x0000009705237223 */ /* 0x001fe2000001009d */
[-C--:B------:R-:W-:Y:S01]  /*1a4f0*/  FFMA.FTZ R139, R139, R61.reuse, -R10 ;  /* 0x0000003d8b8b7223 */ /* 0x080fe2000001080a */
[-CC-:B------:R-:W-:Y:S01]  /*1a500*/  FFMA.FTZ R132, R29, R61.reuse, -R108.reuse ;  /* 0x0000003d1d847223 */ /* 0x180fe2000001086c */
[-C--:B------:R-:W-:Y:S01]  /*1a510*/  FFMA.FTZ R128, R39, R61.reuse, -R108 ;  /* 0x0000003d27807223 */ /* 0x080fe2000001086c */
[-C--:B------:R-:W-:Y:S01]  /*1a520*/  FFMA.FTZ R168, R65, R61.reuse, -R10 ;  /* 0x0000003d41a87223 */ /* 0x080fe2000001080a */
[-C--:B------:R-:W-:Y:S01]  /*1a530*/  FFMA.FTZ R169, R169, R61.reuse, -R108 ;  /* 0x0000003da9a97223 */ /* 0x080fe2000001086c */
        /* <DEDUP_REMOVED lines=8> */
[----:B------:R-:W3:Y:S01]  /*1a5c0*/  MUFU.EX2 R145, R145 ;  /* 0x0000009100917308 */ /* 0x000ee20000000800 */
[----:B-1----:R-:W-:Y:S01]  /*1a5d0*/  FADD.FTZ R37, R141, R34 ;  /* 0x000000228d257221 */ /* 0x002fe20000010000 */
[----:B--2---:R-:W-:Y:S01]  /*1a5e0*/  FADD.FTZ R36, R146, R35 ;  /* 0x0000002392247221 */ /* 0x004fe20000010000 */
[-C--:B------:R-:W-:Y:S01]  /*1a5f0*/  FFMA.FTZ R150, R57, R61.reuse, -R10 ;  /* 0x0000003d39967223 */ /* 0x080fe2000001080a */
[-C--:B------:R-:W-:Y:S01]  /*1a600*/  FFMA.FTZ R173, R173, R61.reuse, -R108 ;  /* 0x0000003dadad7223 */ /* 0x080fe2000001086c */
[-CC-:B------:R-:W-:Y:S01]  /*1a610*/  FFMA.FTZ R176, R49, R61.reuse, -R10.reuse ;  /* 0x0000003d31b07223 */ /* 0x180fe2000001080a */
[-C--:B------:R-:W-:Y:S01]  /*1a620*/  FFMA.FTZ R172, R55, R61.reuse, -R10 ;  /* 0x0000003d37ac7223 */ /* 0x080fe2000001080a */
[-C--:B------:R-:W-:Y:S01]  /*1a630*/  FFMA.FTZ R129, R129, R61.reuse, -R108 ;  /* 0x0000003d81817223 */ /* 0x080fe2000001086c */
[----:B------:R-:W1:Y:S01]  /*1a640*/  MUFU.EX2 R140, R140 ;  /* 0x0000008c008c7308 */ /* 0x000e620000000800 */
[-CC-:B------:R-:W-:Y:S01]  /*1a650*/  FFMA.FTZ R149, R51, R61.reuse, -R10.reuse ;  /* 0x0000003d33957223 */ /* 0x180fe2000001080a */
[-C--:B------:R-:W-:Y:S01]  /*1a660*/  FFMA.FTZ R174, R53, R61.reuse, -R10 ;  /* 0x0000003d35ae7223 */ /* 0x080fe2000001080a */
[-CC-:B------:R-:W-:Y:S01]  /*1a670*/  FFMA.FTZ R175, R175, R61.reuse, -R108.reuse ;  /* 0x0000003dafaf7223 */ /* 0x180fe2000001086c */
[-CC-:B------:R-:W-:Y:S01]  /*1a680*/  FFMA.FTZ R177, R177, R61.reuse, -R108.reuse ;  /* 0x0000003db1b17223 */ /* 0x180fe2000001086c */
[-CC-:B------:R-:W-:Y:S01]  /*1a690*/  FFMA.FTZ R127, R44, R61.reuse, -R108.reuse ;  /* 0x0000003d2c7f7223 */ /* 0x180fe2000001086c */
[----:B------:R-:W-:-:S02]  /*1a6a0*/  FFMA.FTZ R179, R48, R61, -R108 ;  /* 0x0000003d30b37223 */ /* 0x000fc4000001086c */
[----:B------:R-:W-:Y:S01]  /*1a6b0*/  MUFU.EX2 R148, R148 ;  /* 0x0000009400947308 */ /* 0x000fe20000000800 */
[-CC-:B------:R-:W-:Y:S01]  /*1a6c0*/  FFMA.FTZ R126, R126, R61.reuse, -R108.reuse ;  /* 0x0000003d7e7e7223 */ /* 0x180fe2000001086c */
[-C--:B------:R-:W-:Y:S01]  /*1a6d0*/  FFMA.FTZ R109, R64, R61.reuse, -R108 ;  /* 0x0000003d406d7223 */ /* 0x080fe2000001086c */
[-C--:B------:R-:W-:Y:S01]  /*1a6e0*/  FFMA.FTZ R180, R21, R61.reuse, -R10 ;  /* 0x0000003d15b47223 */ /* 0x080fe2000001080a */
[-CC-:B------:R-:W-:Y:S01]  /*1a6f0*/  FFMA.FTZ R181, R56, R61.reuse, -R108.reuse ;  /* 0x0000003d38b57223 */ /* 0x180fe2000001086c */
[-C--:B------:R-:W-:Y:S01]  /*1a700*/  FFMA.FTZ R183, R62, R61.reuse, -R108 ;  /* 0x0000003d3eb77223 */ /* 0x080fe2000001086c */
[-CC-:B------:R-:W-:Y:S01]  /*1a710*/  FFMA.FTZ R133, R133, R61.reuse, -R10.reuse ;  /* 0x0000003d85857223 */ /* 0x180fe2000001080a */
[-C--:B------:R-:W-:Y:S01]  /*1a720*/  FFMA.FTZ R182, R15, R61.reuse, -R10 ;  /* 0x0000003d0fb67223 */ /* 0x080fe2000001080a */
[----:B------:R-:W2:Y:S01]  /*1a730*/  MUFU.EX2 R161, R161 ;  /* 0x000000a100a17308 */ /* 0x000ea20000000800 */
[----:B----4-:R-:W-:Y:S01]  /*1a740*/  FADD.FTZ R39, R158, R37 ;  /* 0x000000259e277221 */ /* 0x010fe20000010000 */
[----:B------:R-:W-:Y:S01]  /*1a750*/  FADD.FTZ R38, R159, R36 ;  /* 0x000000249f267221 */ /* 0x000fe20000010000 */
[----:B------:R-:W-:Y:S01]  /*1a760*/  FFMA.FTZ R147, R13, R61, -R10 ;  /* 0x0000003d0d937223 */ /* 0x000fe2000001080a */
[C---:B------:R-:W-:Y:S01]  /*1a770*/  FMUL.FTZ R91, R185.reuse, R91 ;  /* 0x0000005bb95b7220 */ /* 0x040fe20000410000 */
[C---:B------:R-:W-:Y:S01]  /*1a780*/  FMUL.FTZ R90, R185.reuse, R90 ;  /* 0x0000005ab95a7220 */ /* 0x040fe20000410000 */
[C---:B------:R-:W-:Y:S01]  /*1a790*/  FMUL.FTZ R111, R185.reuse, R99 ;  /* 0x00000063b96f7220 */ /* 0x040fe20000410000 */
[C---:B------:R-:W-:Y:S01]  /*1a7a0*/  FMUL.FTZ R110, R185.reuse, R98 ;  /* 0x00000062b96e7220 */ /* 0x040fe20000410000 */
[----:B------:R-:W4:Y:S01]  /*1a7b0*/  MUFU.EX2 R160, R160 ;  /* 0x000000a000a07308 */ /* 0x000f220000000800 */
[C---:B------:R-:W-:Y:S01]  /*1a7c0*/  FMUL.FTZ R107, R185.reuse, R107 ;  /* 0x0000006bb96b7220 */ /* 0x040fe20000410000 */
[----:B------:R-:W-:Y:S01]  /*1a7d0*/  FMUL.FTZ R106, R185, R106 ;  /* 0x0000006ab96a7220 */ /* 0x000fe20000410000 */
[----:B------:R-:W4:Y:S04]  /*1a7e0*/  LDL.64 R8, [R1+0x2e0] ;  /* 0x0002e00001087983 */ /* 0x000f280000100a00 */
[----:B------:R-:W4:Y:S01]  /*1a7f0*/  LDL.64 R24, [R1+0x330] ;  /* 0x0003300001187983 */ /* 0x000f220000100a00 */
[----:B------:R-:W4:Y:S01]  /*1a800*/  MUFU.EX2 R144, R144 ;  /* 0x0000009000907308 */ /* 0x000f220000000800 */
[----:B0-----:R-:W-:Y:S01]  /*1a810*/  FADD.FTZ R41, R184, R39 ;  /* 0x00000027b8297221 */ /* 0x001fe20000010000 */
[----:B---3--:R-:W-:Y:S01]  /*1a820*/  FADD.FTZ R40, R145, R38 ;  /* 0x0000002691287221 */ /* 0x008fe20000010000 */
[----:B------:R-:W3:Y:S05]  /*1a830*/  LDL.64 R26, [R1+0x340] ;  /* 0x00034000011a7983 */ /* 0x000eea0000100a00 */
[----:B------:R-:W0:Y:S08]  /*1a840*/  MUFU.EX2 R162, R162 ;  /* 0x000000a200a27308 */ /* 0x000e300000000800 */
[----:B------:R-:W0:Y:S01]  /*1a850*/  MUFU.EX2 R163, R163 ;  /* 0x000000a300a37308 */ /* 0x000e220000000800 */
[----:B-1----:R-:W-:Y:S01]  /*1a860*/  FADD.FTZ R43, R140, R41 ;  /* 0x000000298c2b7221 */ /* 0x002fe20000010000 */
[----:B--2---:R-:W-:-:S06]  /*1a870*/  FADD.FTZ R45, R161, R40 ;  /* 0x00000028a12d7221 */ /* 0x004fcc0000010000 */
[----:B------:R-:W-:Y:S01]  /*1a880*/  MUFU.EX2 R136, R136 ;  /* 0x0000008800887308 */ /* 0x000fe20000000800 */
[C---:B------:R-:W-:Y:S01]  /*1a890*/  FMUL.FTZ R89, R151.reuse, R89 ;  /* 0x0000005997597220 */ /* 0x040fe20000410000 */
[----:B------:R-:W-:Y:S01]  /*1a8a0*/  FMUL.FTZ R88, R151, R88 ;  /* 0x0000005897587220 */ /* 0x000fe20000410000 */
[----:B------:R-:W2:Y:S04]  /*1a8b0*/  LDL.64 R4, [R1+0x2c0] ;  /* 0x0002c00001047983 */ /* 0x000ea80000100a00 */
[----:B------:R-:W3:Y:S01]  /*1a8c0*/  LDL.64 R6, [R1+0x2d0] ;  /* 0x0002d00001067983 */ /* 0x000ee20000100a00 */
[----:B------:R-:W1:Y:S03]  /*1a8d0*/  MUFU.EX2 R139, R139 ;  /* 0x0000008b008b7308 */ /* 0x000e660000000800 */
[----:B------:R-:W3:Y:S05]  /*1a8e0*/  LDL.64 R28, [R1+0x350] ;  /* 0x00035000011c7983 */ /* 0x000eea0000100a00 */
[----:B------:R-:W1:Y:S01]  /*1a8f0*/  MUFU.EX2 R132, R132 ;  /* 0x0000008400847308 */ /* 0x000e620000000800 */
[----:B----4-:R-:W-:Y:S01]  /*1a900*/  FADD.FTZ R47, R160, R43 ;  /* 0x0000002ba02f7221 */ /* 0x010fe20000010000 */
[----:B------:R-:W-:Y:S01]  /*1a910*/  FADD.FTZ R46, R144, R45 ;  /* 0x0000002d902e7221 */ /* 0x000fe20000010000 */
[----:B------:R-:W4:Y:S04]  /*1a920*/  LDL.64 R20, [R1+0x320] ;  /* 0x0003200001147983 */ /* 0x000f280000100a00 */
[----:B------:R-:W4:Y:S01]  /*1a930*/  LDL.64 R30, [R1+0x360] ;  /* 0x00036000011e7983 */ /* 0x000f220000100a00 */
[----:B------:R-:W1:Y:S08]  /*1a940*/  MUFU.EX2 R168, R168 ;  /* 0x000000a800a87308 */ /* 0x000e700000000800 */
[----:B------:R-:W1:Y:S01]  /*1a950*/  MUFU.EX2 R169, R169 ;  /* 0x000000a900a97308 */ /* 0x000e620000000800 */
[----:B0-----:R-:W-:Y:S01]  /*1a960*/  FADD.FTZ R50, R162, R47 ;  /* 0x0000002fa2327221 */ /* 0x001fe20000010000 */
[----:B------:R-:W-:Y:S01]  /*1a970*/  FADD.FTZ R47, R163, R46 ;  /* 0x0000002ea32f7221 */ /* 0x000fe20000010000 */
[----:B------:R-:W4:Y:S05]  /*1a980*/  LDL.64 R32, [R1+0x370] ;  /* 0x0003700001207983 */ /* 0x000f2a0000100a00 */
[----:B------:R-:W0:Y:S08]  /*1a990*/  MUFU.EX2 R138, R138 ;  /* 0x0000008a008a7308 */ /* 0x000e300000000800 */
[----:B------:R-:W0:Y:S01]  /*1a9a0*/  MUFU.EX2 R131, R131 ;  /* 0x0000008300837308 */ /* 0x000e220000000800 */
[----:B-1----:R-:W-:Y:S01]  /*1a9b0*/  FADD.FTZ R49, R139, R50 ;  /* 0x000000328b317221 */ /* 0x002fe20000010000 */
[----:B------:R-:W-:Y:S01]  /*1a9c0*/  FADD.FTZ R50, R132, R47 ;  /* 0x0000002f84327221 */ /* 0x000fe20000010000 */
[----:B------:R-:W4:Y:S05]  /*1a9d0*/  LDL.64 R34, [R1+0x380] ;  /* 0x0003800001227983 */ /* 0x000f2a0000100a00 */
        /* <DEDUP_REMOVED lines=28> */
[----:B------:R-:W1:Y:S01]  /*1aba0*/  MUFU.EX2 R127, R127 ;  /* 0x0000007f007f7308 */ /* 0x000e620000000800 */
[----:B0-----:R-:W-:Y:S01]  /*1abb0*/  FADD.FTZ R65, R149, R64 ;  /* 0x0000004095417221 */ /* 0x001fe20000010000 */
[----:B------:R-:W-:-:S06]  /*1abc0*/  FADD.FTZ R62, R128, R63 ;  /* 0x0000003f803e7221 */ /* 0x000fcc0000010000 */
[----:B------:R-:W0:Y:S08]  /*1abd0*/  MUFU.EX2 R178, R178 ;  /* 0x000000b200b27308 */ /* 0x000e300000000800 */
[----:B------:R-:W0:Y:S01]  /*1abe0*/  MUFU.EX2 R179, R179 ;  /* 0x000000b300b37308 */ /* 0x000e220000000800 */
[----:B-1----:R-:W-:Y:S01]  /*1abf0*/  FADD.FTZ R65, R176, R65 ;  /* 0x00000041b0417221 */ /* 0x002fe20000010000 */
[----:B------:R-:W-:-:S06]  /*1ac00*/  FADD.FTZ R64, R177, R62 ;  /* 0x0000003eb1407221 */ /* 0x000fcc0000010000 */
[----:B------:R-:W1:Y:S01]  /*1ac10*/  MUFU.EX2 R126, R126 ;  /* 0x0000007e007e7308 */ /* 0x000e620000000800 */
[----:B------:R-:W-:Y:S01]  /*1ac20*/  FADD.FTZ R69, R148, R65 ;  /* 0x0000004194457221 */ /* 0x000fe20000010000 */
[----:B------:R-:W-:-:S06]  /*1ac30*/  FADD.FTZ R68, R127, R64 ;  /* 0x000000407f447221 */ /* 0x000fcc0000010000 */
[----:B------:R-:W1:Y:S01]  /*1ac40*/  MUFU.EX2 R180, R180 ;  /* 0x000000b400b47308 */ /* 0x000e620000000800 */
[----:B------:R-:W-:-:S07]  /*1ac50*/  FFMA.FTZ R108, R60, R61, -R108 ;  /* 0x0000003d3c6c7223 */ /* 0x000fce000001086c */
[----:B------:R-:W1:Y:S01]  /*1ac60*/  MUFU.EX2 R181, R181 ;  /* 0x000000b500b57308 */ /* 0x000e620000000800 */
[----:B0-----:R-:W-:Y:S01]  /*1ac70*/  FADD.FTZ R71, R178, R69 ;  /* 0x00000045b2477221 */ /* 0x001fe20000010000 */
[----:B------:R-:W-:Y:S01]  /*1ac80*/  FADD.FTZ R73, R179, R68 ;  /* 0x00000044b3497221 */ /* 0x000fe20000010000 */
[----:B------:R-:W4:Y:S04]  /*1ac90*/  LDL.64 R10, [R1+0x2f0] ;  /* 0x0002f000010a7983 */ /* 0x000f280000100a00 */
[----:B------:R-:W4:Y:S01]  /*1aca0*/  LDL.64 R14, [R1+0x310] ;  /* 0x00031000010e7983 */ /* 0x000f220000100a00 */
[----:B------:R-:W0:Y:S08]  /*1acb0*/  MUFU.EX2 R133, R133 ;  /* 0x0000008500857308 */ /* 0x000e300000000800 */
[----:B------:R-:W0:Y:S01]  /*1acc0*/  MUFU.EX2 R109, R109 ;  /* 0x0000006d006d7308 */ /* 0x000e220000000800 */
[----:B------:R-:W-:Y:S01]  /*1acd0*/  FADD.FTZ R75, R136, R71 ;  /* 0x00000047884b7221 */ /* 0x000fe20000010000 */
[----:B-1----:R-:W-:Y:S01]  /*1ace0*/  FADD.FTZ R72, R126, R73 ;  /* 0x000000497e487221 */ /* 0x002fe20000010000 */
[----:B------:R-:W4:Y:S04]  /*1acf0*/  LDL.64 R12, [R1+0x300] ;  /* 0x00030000010c7983 */ /* 0x000f280000100a00 */
[----:B------:R-:W4:Y:S01]  /*1ad00*/  LDL.64 R36, [R1+0x390] ;  /* 0x0003900001247983 */ /* 0x000f220000100a00 */
[----:B------:R-:W1:Y:S08]  /*1ad10*/  MUFU.EX2 R182, R182 ;  /* 0x000000b600b67308 */ /* 0x000e700000000800 */
[----:B------:R-:W1:Y:S01]  /*1ad20*/  MUFU.EX2 R183, R183 ;  /* 0x000000b700b77308 */ /* 0x000e620000000800 */
[----:B------:R-:W-:Y:S01]  /*1ad30*/  FADD.FTZ R76, R180, R75 ;  /* 0x0000004bb44c7221 */ /* 0x000fe20000010000 */
[----:B------:R-:W-:-:S06]  /*1ad40*/  FADD.FTZ R78, R181, R72 ;  /* 0x00000048b54e7221 */ /* 0x000fcc0000010000 */
[----:B------:R-:W1:Y:S01]  /*1ad50*/  MUFU.EX2 R147, R147 ;  /* 0x0000009300937308 */ /* 0x000e620000000800 */
[----:B------:R-:W-:Y:S04]  /*1ad60*/  STL.64 [R1+0x3f0], R90 ;  /* 0x0003f05a01007387 */ /* 0x000fe80000100a00 */
[----:B------:R-:W-:Y:S03]  /*1ad70*/  STL.64 [R1+0x3f8], R88 ;  /* 0x0003f85801007387 */ /* 0x000fe60000100a00 */
[----:B------:R-:W1:Y:S01]  /*1ad80*/  MUFU.EX2 R108, R108 ;  /* 0x0000006c006c7308 */ /* 0x000e620000000800 */
[----:B0-----:R-:W-:Y:S01]  /*1ad90*/  FADD.FTZ R81, R133, R76 ;  /* 0x0000004c85517221 */ /* 0x001fe20000010000 */
[----:B------:R-:W-:Y:S01]  /*1ada0*/  FADD.FTZ R80, R109, R78 ;  /* 0x0000004e6d507221 */ /* 0x000fe20000010000 */
[----:B------:R-:W-:Y:S02]  /*1adb0*/  STL.64 [R1+0x200], R110 ;  /* 0x0002006e01007387 */ /* 0x000fe40000100a00 */
[----:B-1----:R-:W-:Y:S01]  /*1adc0*/  FADD.FTZ R86, R182, R81 ;  /* 0x00000051b6567221 */ /* 0x002fe20000010000 */
[----:B------:R-:W-:Y:S01]  /*1add0*/  FADD.FTZ R87, R183, R80 ;  /* 0x00000050b7577221 */ /* 0x000fe20000010000 */
[----:B------:R-:W-:Y:S02]  /*1ade0*/  STL.64 [R1+0x210], R106 ;  /* 0x0002106a01007387 */ /* 0x000fe40000100a00 */
[----:B------:R-:W-:-:S02]  /*1adf0*/  FADD.FTZ R86, R147, R86 ;  /* 0x0000005693567221 */ /* 0x000fc40000010000 */
[----:B------:R-:W4:Y:S04]  /*1ae00*/  LDL.64 R38, [R1+0x3a0] ;  /* 0x0003a00001267983 */ /* 0x000f280000100a00 */
[----:B------:R-:W4:Y:S01]  /*1ae10*/  LDL.64 R40, [R1+0x3b0] ;  /* 0x0003b00001287983 */ /* 0x000f220000100a00 */
[----:B------:R-:W-:-:S03]  /*1ae20*/  FADD.FTZ R87, R108, R87 ;  /* 0x000000576c577221 */ /* 0x000fc60000010000 */
[----:B------:R-:W4:Y:S04]  /*1ae30*/  LDL.64 R42, [R1+0x3c0] ;  /* 0x0003c000012a7983 */ /* 0x000f280000100a00 */
[----:B------:R0:W-:Y:S04]  /*1ae40*/  STL.64 [R1+0x1e0], R86 ;  /* 0x0001e05601007387 */ /* 0x0001e80000100a00 */
        /* <DEDUP_REMOVED lines=24> */
[----:B------:R-:W4:Y:S01]  /*1afd0*/  LDL.64 R110, [R1+0x378] ;  /* 0x00037800016e7983 */ /* 0x000f220000100a00 */
        /* <DEDUP_REMOVED lines=211> */
.L_x_12169:
[----:B------:R-:W-:Y:S05]  /*1bd10*/  BSYNC B0 ;  /* 0x0000000000007941 */ /* 0x000fea0003800000 */
.L_x_12168:
        /* <DEDUP_REMOVED lines=8> */
.L_x_12171:
[----:B------:R-:W-:Y:S05]  /*1bda0*/  BSYNC B0 ;  /* 0x0000000000007941 */ /* 0x000fea0003800000 */
.L_x_12170:
[----:B------:R-:W-:Y:S04]  /*1bdb0*/  BSSY B0, `(.L_x_12172) ;  /* 0x0000004000007945 */ /* 0x000fe80003800000 */
[----:B-1----:R-:W-:Y:S05]  /*1bdc0*/  @P0 BRA `(.L_x_12173) ;  /* 0x0000000000080947 */ /* 0x002fea0003800000 */
[----:B------:R-:W1:Y:S02]  /*1bdd0*/  SYNCS.PHASECHK.TRANS64.TRYWAIT P0, [R2+URZ], R3 ;  /* 0x00000003020075a7 */ /* 0x000e64000800017f */
[----:B-1----:R-:W-:Y:S05]  /*1bde0*/  @!P0 BRA `(.L_x_12174) ;  /* 0x000000fc00208947 */ /* 0x002fea0003800000 */
.L_x_12173:
[----:B------:R-:W-:Y:S05]  /*1bdf0*/  BSYNC B0 ;  /* 0x0000000000007941 */ /* 0x000fea0003800000 */
.L_x_12172:
        /* <DEDUP_REMOVED lines=801> */
.L_x_12176:
[----:B------:R-:W-:Y:S05]  /*1f010*/  BSYNC B0 ;  /* 0x0000000000007941 */ /* 0x000fea0003800000 */
.L_x_12175:
        /* <DEDUP_REMOVED lines=9> */
.L_x_12148:
[----:B------:R-:W2:Y:S01]  /*1f0b0*/  LDL R5, [R1+0x1e0] ;  /* 0x0001e00001057983 */ /* 0x000ea20000100800 */
[----:B------:R-:W-:Y:S05]  /*1f0c0*/  WARPSYNC.ALL ;  /* 0x0000000000007948 */ /* 0x000fea0003800000 */
        /* <DEDUP_REMOVED lines=61> */
[----:B------:R-:W4:Y:S04]  /*1f4a0*/  LDL R136, [R1+0x1c8] ;  /* 0x0001c80001887983 */ /* 0x000f280000100800 */
[----:B------:R-:W5:Y:S04]  /*1f4b0*/  LDL.64 R10, [R1+0x378] ;  /* 0x00037800010a7983 */ /* 0x000f680000100a00 */
[----:B--2---:R-:W2:Y:S02]  /*1f4c0*/  SHFL.BFLY PT, R0, R5, 0x2, 0x1f ;  /* 0x0c401f0005007f89 */ /* 0x004ea400000e0000 */
[----:B--2---:R-:W-:-:S05]  /*1f4d0*/  FADD.FTZ R0, R5, R0 ;  /* 0x0000000005007221 */ /* 0x004fca0000010000 */
[----:B------:R-:W0:Y:S02]  /*1f4e0*/  SHFL.BFLY PT, R3, R0, 0x1, 0x1f ;  /* 0x0c201f0000037f89 */ /* 0x000e2400000e0000 */
[----:B01----:R-:W-:Y:S02]  /*1f4f0*/  FADD.FTZ R2, R0, R3 ;  /* 0x0000000300027221 */ /* 0x003fe40000010000 */
[----:B------:R-:W2:Y:S04]  /*1f500*/  LDL R0, [R1+0x1c0] ;  /* 0x0001c00001007983 */ /* 0x000ea80000100800 */
[----:B------:R-:W-:Y:S04]  /*1f510*/  STL [R1+0x1e0], R2 ;  /* 0x0001e00201007387 */ /* 0x000fe80000100800 */
[----:B------:R-:W4:Y:S04]  /*1f520*/  LDL R147, [R1+0x1e0] ;  /* 0x0001e00001937983 */ /* 0x000f280000100800 */
[----:B---3--:R-:W0:Y:S02]  /*1f530*/  SHFL.BFLY PT, R3, R6, 0x2, 0x1f ;  /* 0x0c401f0006037f89 */ /* 0x008e2400000e0000 */
[----:B0-----:R-:W-:-:S02]  /*1f540*/  FADD.FTZ R3, R3, R6 ;  /* 0x0000000603037221 */ /* 0x001fc40000010000 */
[----:B------:R-:W3:Y:S04]  /*1f550*/  LDL.64 R6, [R1+0x3d8] ;  /* 0x0003d80001067983 */ /* 0x000ee80000100a00 */
[----:B------:R-:W0:Y:S02]  /*1f560*/  SHFL.BFLY PT, R4, R3, 0x1, 0x1f ;  /* 0x0c201f0003047f89 */ /* 0x000e2400000e0000 */
[----:B0-----:R-:W-:Y:S02]  /*1f570*/  FADD.FTZ R140, R3, R4 ;  /* 0x00000004038c7221 */ /* 0x001fe40000010000 */
[----:B------:R-:W3:Y:S03]  /*1f580*/  LDL.64 R2, [R1+0x3c8] ;  /* 0x0003c80001027983 */ /* 0x000ee60000100a00 */
[----:B------:R-:W-:Y:S01]  /*1f590*/  FSETP.NE.FTZ.AND P1, PT, R140, RZ, PT ;  /* 0x000000ff8c00720b */ /* 0x000fe20003f35000 */
[----:B------:R-:W3:-:S12]  /*1f5a0*/  LDL.64 R4, [R1+0x3e8] ;  /* 0x0003e80001047983 */ /* 0x000ed80000100a00 */
[----:B------:R-:W3:Y:S04]  /*1f5b0*/  @P1 LDL R143, [R1+0x1f0] ;  /* 0x0001f000018f1983 */ /* 0x000ee80000100800 */
[----:B------:R-:W3:Y:S01]  /*1f5c0*/  @P1 LDL R146, [R1+0x1d4] ;  /* 0x0001d40001921983 */ /* 0x000ee20000100800 */
[----:B----4-:R-:W-:-:S13]  /*1f5d0*/  FSETP.NE.FTZ.AND P0, PT, R147, RZ, PT ;  /* 0x000000ff9300720b */ /* 0x010fda0003f15000 */
[----:B------:R-:W4:Y:S04]  /*1f5e0*/  @P0 LDL R138, [R1+0x1f0] ;  /* 0x0001f000018a0983 */ /* 0x000f280000100800 */
[----:B------:R-:W4:Y:S01]  /*1f5f0*/  @P0 LDL R139, [R1+0x1d0] ;  /* 0x0001d000018b0983 */ /* 0x000f220000100800 */
[----:B------:R-:W0:Y:S01]  /*1f600*/  @P0 MUFU.LG2 R141, R147 ;  /* 0x00000093008d0308 */ /* 0x000e220000000c00 */
[----:B------:R-:W-:Y:S02]  /*1f610*/  IMAD.MOV.U32 R142, RZ, RZ, -0x800000 ;  /* 0xff800000ff8e7424 */ /* 0x000fe400078e00ff */
[----:B------:R-:W-:Y:S01]  /*1f620*/  IMAD.MOV.U32 R137, RZ, RZ, RZ ;  /* 0x000000ffff897224 */ /* 0x000fe200078e00ff */
[----:B------:R-:W1:Y:S04]  /*1f630*/  S2R R149, SR_TID.X ;  /* 0x0000000000957919 */ /* 0x000e680000002100 */
[----:B------:R-:W5:Y:S01]  /*1f640*/  @P1 MUFU.LG2 R145, R140 ;  /* 0x0000008c00911308 */ /* 0x000f620000000c00 */
[----:B0-----:R-:W-:-:S07]  /*1f650*/  @P0 FMUL.FTZ R141, R141, 0.69314718246459960938 ;  /* 0x3f3172188d8d0820 */ /* 0x001fce0000410000 */
[----:B------:R-:W0:Y:S01]  /*1f660*/  @P0 MUFU.RCP R137, R147 ;  /* 0x0000009300890308 */ /* 0x000e220000001000 */
[----:B------:R-:W-:Y:S01]  /*1f670*/  IMAD.MOV.U32 R144, RZ, RZ, -0x800000 ;  /* 0xff800000ff907424 */ /* 0x000fe200078e00ff */
[----:B------:R-:W-:Y:S01]  /*1f680*/  IADD3 R136, R136, 0x1, RZ ;  /* 0x0000000188887810 */ /* 0x000fe20007ffe0ff */
[----:B--2---:R-:W-:Y:S02]  /*1f690*/  VIADD R0, R0, 0x1 ;  /* 0x0000000100007836 */ /* 0x004fe40000000000 */
[----:B-----5:R-:W-:Y:S01]  /*1f6a0*/  @P1 FMUL.FTZ R148, R145, 0.69314718246459960938 ;  /* 0x3f31721891941820 */ /* 0x020fe20000410000 */
[----:B------:R-:W-:Y:S04]  /*1f6b0*/  STL [R1+0x1e4], R140 ;  /* 0x0001e48c01007387 */ /* 0x000fe80000100800 */
[----:B------:R-:W-:Y:S01]  /*1f6c0*/  STL [R1+0x1c8], R136 ;  /* 0x0001c88801007387 */ /* 0x000fe20000100800 */
        /* <DEDUP_REMOVED lines=99> */
[----:B------:R-:W-:Y:S01]  /*1fd00*/  STL [R1+0x1c0], R0 ;  /* 0x0001c00001007387 */ /* 0x000fe20000100800 */
[----:B-1----:R-:W-:Y:S01]  /*1fd10*/  SHF.R.U32.HI R149, RZ, 0x7, R149 ;  /* 0x00000007ff957819 */ /* 0x002fe20000011695 */
[----:B------:R-:W-:Y:S01]  /*1fd20*/  BSSY B0, `(.L_x_12178) ;  /* 0x0000070000007945 */ /* 0x000fe20003800000 */
[----:B----4-:R-:W-:-:S04]  /*1fd30*/  @P0 FMUL.FTZ R138, R138, 0.69314718246459960938 ;  /* 0x3f3172188a8a0820 */ /* 0x010fc80000410000 */
[----:B------:R-:W-:Y:S01]  /*1fd40*/  @P0 FFMA.FTZ R142, R138, R139, R141 ;  /* 0x0000008b8a8e0223 */ /* 0x000fe2000001008d */
[----:B------:R-:W-:-:S06]  /*1fd50*/  IMAD.MOV.U32 R138, RZ, RZ, RZ ;  /* 0x000000ffff8a7224 */ /* 0x000fcc00078e00ff */
[----:B------:R-:W0:Y:S01]  /*1fd60*/  @P1 MUFU.RCP R138, R140 ;  /* 0x0000008c008a1308 */ /* 0x000e220000001000 */
[----:B------:R-:W-:Y:S01]  /*1fd70*/  STL [R1+0x1e0], R142 ;  /* 0x0001e08e01007387 */ /* 0x000fe20000100800 */
[----:B------:R-:W-:Y:S01]  /*1fd80*/  ISETP.NE.AND P1, PT, R0, 0x2, PT ;  /* 0x000000020000780c */ /* 0x000fe20003f25270 */
        /* <DEDUP_REMOVED lines=93> */
[-C--:B------:R-:W-:Y:S01]  /*20360*/  FMUL.FTZ R11, R11, R138.reuse ;  /* 0x0000008a0b0b7220 */ /* 0x080fe20000410000 */
[----:B------:R-:W-:-:S05]  /*20370*/  FMUL.FTZ R10, R10, R138 ;  /* 0x0000008a0a0a7220 */ /* 0x000fca0000410000 */
[----:B------:R0:W-:Y:S01]  /*20380*/  STL.64 [R1+0x378], R10 ;  /* 0x0003780a01007387 */ /* 0x0001e20000100a00 */
[----:B------:R-:W-:Y:S02]  /*20390*/  PLOP3.LUT P0, PT, PT, PT, PT, 0x8, 0x0 ;  /* 0x000000000000781c */ /* 0x000fe40003f0e170 */
[----:B0-----:R-:W-:-:S05]  /*203a0*/  IADD3 R10, -R149, 0xb, RZ ;  /* 0x0000000b950a7810 */ /* 0x001fca0007ffe1ff */
[----:B------:R0:W-:Y:S08]  /*203b0*/  BAR.ARV R10, 0x100 ;  /* 0x0004000a0000751d */ /* 0x0001f00000002000 */
[----:B------:R-:W-:Y:S06]  /*203c0*/  BAR.ARV 0x8, 0x180 ;  /* 0x0206000000007b1d */ /* 0x000fec0000002000 */
[----:B------:R-:W-:Y:S05]  /*203d0*/  @P1 BRA `(.L_x_12179) ;  /* 0x0000000000101947 */ /* 0x000fea0003800000 */
[----:B------:R-:W2:Y:S04]  /*203e0*/  LDL R0, [R1+0x1c4] ;  /* 0x0001c40001007983 */ /* 0x000ea80000100800 */
[----:B------:R1:W-:Y:S01]  /*203f0*/  STL [R1+0x1c0], RZ ;  /* 0x0001c0ff01007387 */ /* 0x0003e20000100800 */
[----:B--2---:R-:W-:-:S05]  /*20400*/  LOP3.LUT R0, R0, 0x1, RZ, 0x3c, !PT ;  /* 0x0000000100007812 */ /* 0x004fca00078e3cff */
[----:B------:R1:W-:Y:S02]  /*20410*/  STL [R1+0x1c4], R0 ;  /* 0x0001c40001007387 */ /* 0x0003e40000100800 */
.L_x_12179:
[----:B------:R-:W-:Y:S05]  /*20420*/  BSYNC B0 ;  /* 0x0000000000007941 */ /* 0x000fea0003800000 */
.L_x_12178:
[----:B------:R-:W-:-:S12]  /*20430*/  UIADD3 UR37, UR37, 0x1, URZ ;  /* 0x0000000125257890 */ /* 0x000fd8000fffe03f */
.L_x_12055:
[----:B------:R-:W-:Y:S05]  /*20440*/  WARPSYNC.ALL ;  /* 0x0000000000007948 */ /* 0x000fea0003800000 */
[----:B------:R-:W4:Y:S08]  /*20450*/  S2UR UR4, SR_CgaCtaId ;  /* 0x00000000000479c3 */ /* 0x000f300000008800 */
[----:B------:R-:W-:Y:S01]  /*20460*/  BAR.SYNC.DEFER_BLOCKING 0x5, 0x180 ;  /* 0x0146000000007b1d */ /* 0x000fe20000010000 */
[----:B------:R-:W-:-:S05]  /*20470*/  MOV R148, 0x400 ;  /* 0x0000040000947802 */ /* 0x000fca0000000f00 */
[----:B------:R-:W-:Y:S01]  /*20480*/  BSSY B0, `(.L_x_12180) ;  /* 0x00002e5000007945 */ /* 0x000fe20003800000 */
[----:B----4-:R-:W-:-:S05]  /*20490*/  IMAD.U32 R27, RZ, RZ, UR4 ;  /* 0x00000004ff1b7e24 */ /* 0x010fca000f8e00ff */
[----:B------:R-:W-:-:S05]  /*204a0*/  LEA R148, R27, R148, 0x18 ;  /* 0x000000941b947211 */ /* 0x000fca00078ec0ff */
[----:B------:R4:W0:Y:S01]  /*204b0*/  LDS.128 R124, [R148+0x228d0] ;  /* 0x0228d000947c7984 */ /* 0x0008220000000c00 */
[----:B------:R-:W-:Y:S06]  /*204c0*/  BAR.ARV 0x4, 0x180 ;  /* 0x0106000000007b1d */ /* 0x000fec0000002000 */
[----:B------:R-:W-:Y:S05]  /*204d0*/  @P0 BRA `(.L_x_12181) ;  /* 0x00000020002c0947 */ /* 0x000fea0003800000 */
        /* <DEDUP_REMOVED lines=26> */
[----:B------:R-:W2:Y:S04]  /*20680*/  LDL.128 R40, [R1+0x390] ;  /* 0x0003900001287983 */ /* 0x000ea80000100c00 */
[----:B------:R-:W2:Y:S04]  /*20690*/  LDL.128 R28, [R1+0x3c0] ;  /* 0x0003c000011c7983 */ /* 0x000ea80000100c00 */
[----:B------:R-:W2:Y:S04]  /*206a0*/  LDL.128 R32, [R1+0x3b0] ;  /* 0x0003b00001207983 */ /* 0x000ea80000100c00 */
[----:B0--3--:R-:W3:Y:S04]  /*206b0*/  LDL.128 R8, [R1+0x3e0] ;  /* 0x0003e00001087983 */ /* 0x009ee80000100c00 */
[----:B------:R-:W3:Y:S04]  /*206c0*/  LDL.128 R12, [R1+0x3d0] ;  /* 0x0003d000010c7983 */ /* 0x000ee80000100c00 */
[----:B------:R-:W3:Y:S01]  /*206d0*/  LDL.128 R4, [R1+0x3f0] ;  /* 0x0003f00001047983 */ /* 0x000ee20000100c00 */
[----:B------:R-:W0:Y:S01]  /*206e0*/  S2R R21, SR_SWINHI ;  /* 0x0000000000157919 */ /* 0x000e220000002f00 */
[----:B-----5:R-:W-:-:S02]  /*206f0*/  MOV R2, R148 ;  /* 0x0000009400027202 */ /* 0x020fc40000000f00 */
[----:B0-----:R-:W-:-:S03]  /*20700*/  MOV R3, R21 ;  /* 0x0000001500037202 */ /* 0x001fc60000000f00 */
[----:B------:R-:W-:-:S03]  /*20710*/  IMAD.WIDE R20, R227, 0x2, R2 ;  /* 0x00000002e3147825 */ /* 0x000fc600078e0202 */
[----:B------:R-:W-:-:S04]  /*20720*/  IADD3 R25, P1, R20, 0x20, RZ ;  /* 0x0000002014197810 */ /* 0x000fc80007f3e0ff */
[----:B------:R-:W-:-:S04]  /*20730*/  LOP3.LUT R24, R25, 0x380, RZ, 0xc0, !PT ;  /* 0x0000038019187812 */ /* 0x000fc800078ec0ff */
[----:B------:R-:W-:-:S04]  /*20740*/  SHF.R.U64 R24, R24, 0x3, RZ ;  /* 0x0000000318187819 */ /* 0x000fc800000012ff */
[----:B------:R-:W-:Y:S01]  /*20750*/  LOP3.LUT R24, R24, R25, RZ, 0x3c, !PT ;  /* 0x0000001918187212 */ /* 0x000fe200078e3cff */
[----:B------:R-:W-:Y:S01]  /*20760*/  IMAD.X R25, RZ, RZ, R21, P1 ;  /* 0x000000ffff197224 */ /* 0x000fe200008e0615 */
[C---:B------:R-:W-:Y:S02]  /*20770*/  IADD3 R169, P1, R20.reuse, 0x4060, RZ ;  /* 0x0000406014a97810 */ /* 0x040fe40007f3e0ff */
[C---:B------:R-:W-:Y:S02]  /*20780*/  IADD3 R150, P2, R20.reuse, 0x40, RZ ;  /* 0x0000004014967810 */ /* 0x040fe40007f5e0ff */
[----:B------:R-:W-:Y:S02]  /*20790*/  IADD3 R156, P3, R20, 0x60, RZ ;  /* 0x00000060149c7810 */ /* 0x000fe40007f7e0ff */
[----:B------:R-:W-:Y:S02]  /*207a0*/  LOP3.LUT R168, R169, 0x380, RZ, 0xc0, !PT ;  /* 0x00000380a9a87812 */ /* 0x000fe400078ec0ff */
[----:B-1----:R-:W-:-:S02]  /*207b0*/  LOP3.LUT R0, R150, 0x380, RZ, 0xc0, !PT ;  /* 0x0000038096007812 */ /* 0x002fc400078ec0ff */
[----:B------:R-:W-:Y:S02]  /*207c0*/  LOP3.LUT R157, R156, 0x380, RZ, 0xc0, !PT ;  /* 0x000003809c9d7812 */ /* 0x000fe400078ec0ff */
[----:B------:R-:W-:Y:S02]  /*207d0*/  IADD3 R163, P0, R20, 0x4040, RZ ;  /* 0x0000404014a37810 */ /* 0x000fe40007f1e0ff */
[----:B------:R-:W-:Y:S02]  /*207e0*/  SHF.R.U64 R168, R168, 0x3, RZ ;  /* 0x00000003a8a87819 */ /* 0x000fe400000012ff */
[----:B------:R-:W-:Y:S02]  /*207f0*/  SHF.R.U64 R151, R0, 0x3, RZ ;  /* 0x0000000300977819 */ /* 0x000fe400000012ff */
[----:B------:R-:W-:Y:S02]  /*20800*/  SHF.R.U64 R157, R157, 0x3, RZ ;  /* 0x000000039d9d7819 */ /* 0x000fe400000012ff */
[----:B------:R-:W-:-:S02]  /*20810*/  LOP3.LUT R162, R163, 0x380, RZ, 0xc0, !PT ;  /* 0x00000380a3a27812 */ /* 0x000fc400078ec0ff */
[----:B------:R-:W-:Y:S01]  /*20820*/  LOP3.LUT R168, R168, R169, RZ, 0x3c, !PT ;  /* 0x000000a9a8a87212 */ /* 0x000fe200078e3cff */
[--C-:B------:R-:W-:Y:S01]  /*20830*/  IMAD.X R169, RZ, RZ, R21.reuse, P1 ;  /* 0x000000ffffa97224 */ /* 0x100fe200008e0615 */
[C---:B------:R-:W-:Y:S02]  /*20840*/  IADD3 R159, P4, R20.reuse, 0x4000, RZ ;  /* 0x00004000149f7810 */ /* 0x040fe40007f9e0ff */
[C---:B------:R-:W-:Y:S01]  /*20850*/  IADD3 R181, P1, R20.reuse, 0xc020, RZ ;  /* 0x0000c02014b57810 */ /* 0x040fe20007f3e0ff */
[----:B------:R-:W-:Y:S05]  /*20860*/  WARPSYNC.ALL ;  /* 0x0000000000007948 */ /* 0x000fea0003800000 */
[----:B------:R-:W-:Y:S01]  /*20870*/  IADD3 R161, P5, R20, 0x4020, RZ ;  /* 0x0000402014a17810 */ /* 0x000fe20007fbe0ff */
[----:B------:R-:W-:Y:S01]  /*20880*/  ULDC.64 UR4, c[0x0][0xc00] ;  /* 0x0003000000047ab9 */ /* 0x000fe20000000a00 */
[----:B------:R-:W-:Y:S01]  /*20890*/  LOP3.LUT R150, R151, R150, RZ, 0x3c, !PT ;  /* 0x0000009697967212 */ /* 0x000fe200078e3cff */
[--C-:B------:R-:W-:Y:S01]  /*208a0*/  IMAD.X R151, RZ, RZ, R21.reuse, P2 ;  /* 0x000000ffff977224 */ /* 0x100fe200010e0615 */
[----:B------:R-:W-:Y:S01]  /*208b0*/  LOP3.LUT R156, R157, R156, RZ, 0x3c, !PT ;  /* 0x0000009c9d9c7212 */ /* 0x000fe200078e3cff */
[----:B------:R-:W-:Y:S01]  /*208c0*/  IMAD.X R157, RZ, RZ, R21, P3 ;  /* 0x000000ffff9d7224 */ /* 0x000fe200018e0615 */
[----:B------:R-:W-:-:S02]  /*208d0*/  SHF.R.U64 R162, R162, 0x3, RZ ;  /* 0x00000003a2a27819 */ /* 0x000fc400000012ff */
[C---:B------:R-:W-:Y:S02]  /*208e0*/  IADD3 R171, P2, R20.reuse, 0x8000, RZ ;  /* 0x0000800014ab7810 */ /* 0x040fe40007f5e0ff */
[----:B------:R-:W-:Y:S02]  /*208f0*/  IADD3 R173, P3, R20, 0x8020, RZ ;  /* 0x0000802014ad7810 */ /* 0x000fe40007f7e0ff */
[----:B------:R-:W-:Y:S02]  /*20900*/  LOP3.LUT R158, R159, 0x380, RZ, 0xc0, !PT ;  /* 0x000003809f9e7812 */ /* 0x000fe400078ec0ff */
[----:B------:R-:W-:Y:S02]  /*20910*/  LOP3.LUT R180, R181, 0x380, RZ, 0xc0, !PT ;  /* 0x00000380b5b47812 */ /* 0x000fe400078ec0ff */
[----:B------:R-:W-:Y:S02]  /*20920*/  LOP3.LUT R160, R161, 0x380, RZ, 0xc0, !PT ;  /* 0x00000380a1a07812 */ /* 0x000fe400078ec0ff */
[----:B------:R-:W-:-:S02]  /*20930*/  LOP3.LUT R162, R162, R163, RZ, 0x3c, !PT ;  /* 0x000000a3a2a27212 */ /* 0x000fc400078e3cff */
[----:B------:R-:W-:Y:S02]  /*20940*/  IADD3.X R163, RZ, R21, RZ, P0, !PT ;  /* 0x00000015ffa37210 */ /* 0x000fe400007fe4ff */
[----:B------:R-:W-:Y:S02]  /*20950*/  LOP3.LUT R170, R171, 0x380, RZ, 0xc0, !PT ;  /* 0x00000380abaa7812 */ /* 0x000fe400078ec0ff */
[----:B------:R-:W-:Y:S02]  /*20960*/  LOP3.LUT R172, R173, 0x380, RZ, 0xc0, !PT ;  /* 0x00000380adac7812 */ /* 0x000fe400078ec0ff */
[----:B------:R-:W-:Y:S02]  /*20970*/  IADD3 R179, P0, R20, 0xc000, RZ ;  /* 0x0000c00014b37810 */ /* 0x000fe40007f1e0ff */
[----:B------:R-:W-:Y:S02]  /*20980*/  SHF.R.U64 R158, R158, 0x3, RZ ;  /* 0x000000039e9e7819 */ /* 0x000fe400000012ff */
[----:B------:R-:W-:-:S02]  /*20990*/  SHF.R.U64 R180, R180, 0x3, RZ ;  /* 0x00000003b4b47819 */ /* 0x000fc400000012ff */
[----:B------:R-:W-:Y:S02]  /*209a0*/  SHF.R.U64 R160, R160, 0x3, RZ ;  /* 0x00000003a0a07819 */ /* 0x000fe400000012ff */
[----:B------:R-:W-:Y:S02]  /*209b0*/  MOV R24, R24 ;  /* 0x0000001800187202 */ /* 0x000fe40000000f00 */
[----:B------:R-:W-:Y:S02]  /*209c0*/  LOP3.LUT R25, R20, 0x380, RZ, 0xc0, !PT ;  /* 0x0000038014197812 */ /* 0x000fe400078ec0ff */
[----:B------:R-:W-:Y:S02]  /*209d0*/  SHF.R.U64 R170, R170, 0x3, RZ ;  /* 0x00000003aaaa7819 */ /* 0x000fe400000012ff */
[----:B------:R-:W-:Y:S02]  /*209e0*/  SHF.R.U64 R172, R172, 0x3, RZ ;  /* 0x00000003acac7819 */ /* 0x000fe400000012ff */
[----:B------:R-:W-:-:S02]  /*209f0*/  LOP3.LUT R178, R179, 0x380, RZ, 0xc0, !PT ;  /* 0x00000380b3b27812 */ /* 0x000fc400078ec0ff */
[----:B------:R-:W-:Y:S01]  /*20a00*/  LOP3.LUT R158, R158, R159, RZ, 0x3c, !PT ;  /* 0x0000009f9e9e7212 */ /* 0x000fe200078e3cff */
[--C-:B------:R-:W-:Y:S01]  /*20a10*/  IMAD.X R159, RZ, RZ, R21.reuse, P4 ;  /* 0x000000ffff9f7224 */ /* 0x100fe200020e0615 */
[----:B------:R-:W-:Y:S01]  /*20a20*/  LOP3.LUT R180, R180, R181, RZ, 0x3c, !PT ;  /* 0x000000b5b4b47212 */ /* 0x000fe200078e3cff */
[--C-:B------:R-:W-:Y:S01]  /*20a30*/  IMAD.X R181, RZ, RZ, R21.reuse, P1 ;  /* 0x000000ffffb57224 */ /* 0x100fe200008e0615 */
[----:B------:R-:W-:Y:S01]  /*20a40*/  LOP3.LUT R160, R160, R161, RZ, 0x3c, !PT ;  /* 0x000000a1a0a07212 */ /* 0x000fe200078e3cff */
[----:B------:R-:W-:Y:S01]  /*20a50*/  IMAD.X R161, RZ, RZ, R21, P5 ;  /* 0x000000ffffa17224 */ /* 0x000fe200028e0615 */
[----:B------:R-:W-:Y:S02]  /*20a60*/  IADD3 R175, P4, R20, 0x8040, RZ ;  /* 0x0000804014af7810 */ /* 0x000fe40007f9e0ff */
[----:B------:R-:W-:Y:S02]  /*20a70*/  SHF.R.U64 R25, R25, 0x3, RZ ;  /* 0x0000000319197819 */ /* 0x000fe400000012ff */
[----:B------:R-:W-:-:S02]  /*20a80*/  ISETP.NE.U32.AND P1, PT, RZ, UR4, PT ;  /* 0x00000004ff007c0c */ /* 0x000fc4000bf25070 */
[----:B------:R-:W-:Y:S01]  /*20a90*/  LOP3.LUT R170, R170, R171, RZ, 0x3c, !PT ;  /* 0x000000abaaaa7212 */ /* 0x000fe200078e3cff */
[--C-:B------:R-:W-:Y:S01]  /*20aa0*/  IMAD.X R171, RZ, RZ, R21.reuse, P2 ;  /* 0x000000ffffab7224 */ /* 0x100fe200010e0615 */
[----:B------:R-:W-:Y:S01]  /*20ab0*/  LOP3.LUT R172, R172, R173, RZ, 0x3c, !PT ;  /* 0x000000adacac7212 */ /* 0x000fe200078e3cff */
[----:B------:R-:W-:Y:S01]  /*20ac0*/  IMAD.X R173, RZ, RZ, R21, P3 ;  /* 0x000000ffffad7224 */ /* 0x000fe200018e0615 */
[----:B------:R-:W-:Y:S02]  /*20ad0*/  IADD3 R177, P5, R20, 0x8060, RZ ;  /* 0x0000806014b17810 */ /* 0x000fe40007fbe0ff */
[----:B------:R-:W-:Y:S02]  /*20ae0*/  SHF.R.U64 R178, R178, 0x3, RZ ;  /* 0x00000003b2b27819 */ /* 0x000fe400000012ff */
[C---:B------:R-:W-:Y:S02]  /*20af0*/  IADD3 R183, P2, R20.reuse, 0xc040, RZ ;  /* 0x0000c04014b77810 */ /* 0x040fe40007f5e0ff */
[----:B------:R-:W-:-:S02]  /*20b00*/  IADD3 R185, P3, R20, 0xc060, RZ ;  /* 0x0000c06014b97810 */ /* 0x000fc40007f7e0ff */
[----:B------:R-:W-:Y:S02]  /*20b10*/  LOP3.LUT R174, R175, 0x380, RZ, 0xc0, !PT ;  /* 0x00000380afae7812 */ /* 0x000fe400078ec0ff */
[----:B------:R-:W-:Y:S02]  /*20b20*/  LOP3.LUT R20, R25, R20, RZ, 0x3c, !PT ;  /* 0x0000001419147212 */ /* 0x000fe400078e3cff */
[----:B------:R-:W-:Y:S01]  /*20b30*/  ISETP.NE.AND.EX P1, PT, RZ, UR5, PT, P1 ;  /* 0x00000005ff007c0c */ /* 0x000fe2000bf25310 */
[----:B------:R-:W-:Y:S01]  /*20b40*/  ULDC.64 UR4, c[0x0][0xc08] ;  /* 0x0003020000047ab9 */ /* 0x000fe20000000a00 */
[----:B------:R-:W-:Y:S02]  /*20b50*/  LOP3.LUT R176, R177, 0x380, RZ, 0xc0, !PT ;  /* 0x00000380b1b07812 */ /* 0x000fe400078ec0ff */
[----:B------:R-:W-:Y:S01]  /*20b60*/  LOP3.LUT R178, R178, R179, RZ, 0x3c, !PT ;  /* 0x000000b3b2b27212 */ /* 0x000fe200078e3cff */
[----:B------:R-:W-:Y:S01]  /*20b70*/  IMAD.X R179, RZ, RZ, R21, P0 ;  /* 0x000000ffffb37224 */ /* 0x000fe200000e0615 */
[----:B------:R-:W-:-:S02]  /*20b80*/  ISETP.NE.U32.AND P0, PT, RZ, UR4, PT ;  /* 0x00000004ff007c0c */ /* 0x000fc4000bf05070 */
[----:B------:R-:W-:Y:S02]  /*20b90*/  SHF.R.U64 R174, R174, 0x3, RZ ;  /* 0x00000003aeae7819 */ /* 0x000fe400000012ff */
[----:B------:R-:W-:Y:S02]  /*20ba0*/  MOV R20, R20 ;  /* 0x0000001400147202 */ /* 0x000fe40000000f00 */
[----:B----4-:R-:W-:Y:S02]  /*20bb0*/  F2FP.F16.F32.PACK_AB R144, R145, R144 ;  /* 0x000000909190723e */ /* 0x010fe400000000ff */
[----:B------:R-:W-:Y:S02]  /*20bc0*/  F2FP.F16.F32.PACK_AB R145, R147, R146 ;  /* 0x000000929391723e */ /* 0x000fe400000000ff */
[----:B------:R-:W-:Y:S02]  /*20bd0*/  F2FP.F16.F32.PACK_AB R136, R137, R136 ;  /* 0x000000888988723e */ /* 0x000fe400000000ff */
[----:B------:R-:W-:-:S02]  /*20be0*/  F2FP.F16.F32.PACK_AB R137, R139, R138 ;  /* 0x0000008a8b89723e */ /* 0x000fc400000000ff */
[----:B------:R-:W-:Y:S02]  /*20bf0*/  F2FP.F16.F32.PACK_AB R146, R141, R140 ;  /* 0x0000008c8d92723e */ /* 0x000fe400000000ff */
[----:B------:R-:W-:Y:S01]  /*20c00*/  F2FP.F16.F32.PACK_AB R147, R143, R142 ;  /* 0x0000008e8f93723e */ /* 0x000fe200000000ff */
[----:B------:R-:W-:Y:S01]  /*20c10*/  BAR.SYNC.DEFER_BLOCKING 0x1, 0x100 ;  /* 0x0044000000007b1d */ /* 0x000fe20000010000 */
[----:B------:R-:W-:Y:S02]  /*20c20*/  F2FP.F16.F32.PACK_AB R128, R129, R128 ;  /* 0x000000808180723e */ /* 0x000fe400000000ff */
[----:B------:R-:W-:Y:S02]  /*20c30*/  SHF.R.U64 R176, R176, 0x3, RZ ;  /* 0x00000003b0b07819 */ /* 0x000fe400000012ff */
[----:B------:R-:W-:Y:S02]  /*20c40*/  LOP3.LUT R182, R183, 0x380, RZ, 0xc0, !PT ;  /* 0x00000380b7b67812 */ /* 0x000fe400078ec0ff */
[----:B------:R-:W-:-:S02]  /*20c50*/  LOP3.LUT R184, R185, 0x380, RZ, 0xc0, !PT ;  /* 0x00000380b9b87812 */ /* 0x000fc400078ec0ff */
[----:B------:R-:W-:Y:S02]  /*20c60*/  F2FP.F16.F32.PACK_AB R138, R133, R132 ;  /* 0x00000084858a723e */ /* 0x000fe400000000ff */
[----:B------:R-:W-:Y:S02]  /*20c70*/  F2FP.F16.F32.PACK_AB R139, R135, R134 ;  /* 0x00000086878b723e */ /* 0x000fe400000000ff */
[----:B------:R-:W-:Y:S02]  /*20c80*/  F2FP.F16.F32.PACK_AB R129, R131, R130 ;  /* 0x000000828381723e */ /* 0x000fe400000000ff */
[----:B------:R-:W-:Y:S02]  /*20c90*/  F2FP.F16.F32.PACK_AB R116, R117, R116 ;  /* 0x000000747574723e */ /* 0x000fe400000000ff */
[----:B------:R-:W-:Y:S02]  /*20ca0*/  MOV R150, R150 ;  /* 0x0000009600967202 */ /* 0x000fe40000000f00 */
[----:B------:R-:W-:-:S02]  /*20cb0*/  F2FP.F16.F32.PACK_AB R130, R121, R120 ;  /* 0x000000787982723e */ /* 0x000fc400000000ff */
[----:B------:R-:W-:Y:S02]  /*20cc0*/  F2FP.F16.F32.PACK_AB R131, R123, R122 ;  /* 0x0000007a7b83723e */ /* 0x000fe400000000ff */
[----:B------:R-:W-:Y:S02]  /*20cd0*/  F2FP.F16.F32.PACK_AB R117, R119, R118 ;  /* 0x000000767775723e */ /* 0x000fe400000000ff */
[----:B------:R-:W-:Y:S02]  /*20ce0*/  F2FP.F16.F32.PACK_AB R108, R109, R108 ;  /* 0x0000006c6d6c723e */ /* 0x000fe400000000ff */
[----:B------:R-:W-:Y:S02]  /*20cf0*/  MOV R156, R156 ;  /* 0x0000009c009c7202 */ /* 0x000fe40000000f00 */
[----:B------:R-:W-:Y:S02]  /*20d00*/  F2FP.F16.F32.PACK_AB R118, R113, R112 ;  /* 0x000000707176723e */ /* 0x000fe400000000ff */
[----:B------:R-:W-:-:S02]  /*20d10*/  F2FP.F16.F32.PACK_AB R119, R115, R114 ;  /* 0x000000727377723e */ /* 0x000fc400000000ff */
[----:B------:R-:W-:Y:S02]  /*20d20*/  F2FP.F16.F32.PACK_AB R109, R111, R110 ;  /* 0x0000006e6f6d723e */ /* 0x000fe400000000ff */
[----:B------:R-:W-:Y:S02]  /*20d30*/  F2FP.F16.F32.PACK_AB R100, R101, R100 ;  /* 0x000000646564723e */ /* 0x000fe400000000ff */
[----:B------:R-:W-:Y:S01]  /*20d40*/  ISETP.NE.AND.EX P0, PT, RZ, UR5, PT, P0 ;  /* 0x00000005ff007c0c */ /* 0x000fe2000bf05300 */
[----:B------:R-:W-:Y:S01]  /*20d50*/  STSM.16.M88.4 [R20], R144 ;  /* 0x0000009014007844 */ /* 0x000fe20000000200 */
[----:B------:R-:W-:Y:S01]  /*20d60*/  LOP3.LUT R174, R174, R175, RZ, 0x3c, !PT ;  /* 0x000000afaeae7212 */ /* 0x000fe200078e3cff */
[----:B------:R-:W-:Y:S01]  /*20d70*/  IMAD.X R175, RZ, RZ, R21, P4 ;  /* 0x000000ffffaf7224 */ /* 0x000fe200020e0615 */
[----:B------:R-:W-:Y:S02]  /*20d80*/  MOV R158, R158 ;  /* 0x0000009e009e7202 */ /* 0x000fe40000000f00 */
[----:B------:R-:W-:-:S02]  /*20d90*/  F2FP.F16.F32.PACK_AB R110, R105, R104 ;  /* 0x00000068696e723e */ /* 0x000fc400000000ff */
[----:B------:R-:W-:Y:S02]  /*20da0*/  F2FP.F16.F32.PACK_AB R111, R107, R106 ;  /* 0x0000006a6b6f723e */ /* 0x000fe400000000ff */
[----:B------:R-:W-:Y:S02]  /*20db0*/  F2FP.F16.F32.PACK_AB R101, R103, R102 ;  /* 0x000000666765723e */ /* 0x000fe400000000ff */
[----:B------:R-:W-:Y:S01]  /*20dc0*/  F2FP.F16.F32.PACK_AB R92, R93, R92 ;  /* 0x0000005c5d5c723e */ /* 0x000fe200000000ff */
[----:B------:R0:W-:Y:S01]  /*20dd0*/  STSM.16.M88.4 [R24], R136 ;  /* 0x0000008818007844 */ /* 0x0001e20000000200 */
[----:B------:R-:W-:Y:S01]  /*20de0*/  LOP3.LUT R176, R176, R177, RZ, 0x3c, !PT ;  /* 0x000000b1b0b07212 */ /* 0x000fe200078e3cff */
[----:B------:R-:W-:Y:S01]  /*20df0*/  IMAD.X R177, RZ, RZ, R21, P5 ;  /* 0x000000ffffb17224 */ /* 0x000fe200028e0615 */
[----:B------:R-:W-:Y:S02]  /*20e00*/  SHF.R.U64 R182, R182, 0x3, RZ ;  /* 0x00000003b6b67819 */ /* 0x000fe400000012ff */
[----:B------:R-:W-:-:S02]  /*20e10*/  SHF.R.U64 R184, R184, 0x3, RZ ;  /* 0x00000003b8b87819 */ /* 0x000fc400000012ff */
[----:B------:R-:W-:Y:S02]  /*20e20*/  MOV R160, R160 ;  /* 0x000000a000a07202 */ /* 0x000fe40000000f00 */
[----:B------:R-:W-:Y:S02]  /*20e30*/  F2FP.F16.F32.PACK_AB R102, R97, R96 ;  /* 0x000000606166723e */ /* 0x000fe400000000ff */
[----:B------:R-:W-:Y:S02]  /*20e40*/  F2FP.F16.F32.PACK_AB R103, R99, R98 ;  /* 0x000000626367723e */ /* 0x000fe400000000ff */
[----:B------:R-:W-:Y:S02]  /*20e50*/  F2FP.F16.F32.PACK_AB R93, R95, R94 ;  /* 0x0000005e5f5d723e */ /* 0x000fe400000000ff */
[----:B------:R-:W-:Y:S01]  /*20e60*/  F2FP.F16.F32.PACK_AB R84, R85, R84 ;  /* 0x000000545554723e */ /* 0x000fe200000000ff */
[----:B------:R1:W-:Y:S01]  /*20e70*/  STSM.16.M88.4 [R150], R128 ;  /* 0x0000008096007844 */ /* 0x0003e20000000200 */
[----:B------:R-:W-:Y:S01]  /*20e80*/  MOV R162, R162 ;  /* 0x000000a200a27202 */ /* 0x000fe20000000f00 */
[----:B0-----:R-:W0:Y:S01]  /*20e90*/  LDC.64 R24, c[0x0][0xc00] ;  /* 0x00030000ff187b82 */ /* 0x001e220000000a00 */
        /* <DEDUP_REMOVED lines=16> */
[----:B------:R1:W-:Y:S01]  /*20fa0*/  STSM.16.M88.4 [R160], R100 ;  /* 0x00000064a0007844 */ /* 0x0003e20000000200 */
[----:B------:R-:W-:Y:S02]  /*20fb0*/  LOP3.LUT R182, R182, R183, RZ, 0x3c, !PT ;  /* 0x000000b7b6b67212 */ /* 0x000fe400078e3cff */
        /* <DEDUP_REMOVED lines=8> */
[----:B------:R-:W-:Y:S02]  /*21040*/  IADD3.X R183, RZ, R21, RZ, P2, !PT ;  /* 0x00000015ffb77210 */ /* 0x000fe400017fe4ff */
        /* <DEDUP_REMOVED lines=10> */
[----:B--2---:R-:W-:Y:S01]  /*210f0*/  F2FP.F16.F32.PACK_AB R36, R37, R36 ;  /* 0x000000242524723e */ /* 0x004fe200000000ff */
[----:B------:R1:W-:Y:S01]  /*21100*/  STSM.16.M88.4 [R170], R76 ;  /* 0x0000004caa007844 */ /* 0x0003e20000000200 */
        /* <DEDUP_REMOVED lines=10> */
[----:B---3--:R-:W-:Y:S01]  /*211b0*/  F2FP.F16.F32.PACK_AB R8, R9, R8 ;  /* 0x000000080908723e */ /* 0x008fe200000000ff */
[----:B------:R1:W-:Y:S01]  /*211c0*/  STSM.16.M88.4 [R174], R60 ;  /* 0x0000003cae007844 */ /* 0x0003e20000000200 */
[----:B------:R-:W-:Y:S02]  /*211d0*/  MOV R182, R182 ;  /* 0x000000b600b67202 */ /* 0x000fe40000000f00 */
[----:B------:R-:W-:-:S02]  /*211e0*/  F2FP.F16.F32.PACK_AB R30, R13, R12 ;  /* 0x0000000c0d1e723e */ /* 0x000fc400000000ff */
[----:B------:R-:W-:Y:S02]  /*211f0*/  F2FP.F16.F32.PACK_AB R31, R15, R14 ;  /* 0x0000000e0f1f723e */ /* 0x000fe400000000ff */
[----:B------:R-:W-:Y:S01]  /*21200*/  F2FP.F16.F32.PACK_AB R9, R11, R10 ;  /* 0x0000000a0b09723e */ /* 0x000fe200000000ff */
[----:B------:R1:W-:Y:S01]  /*21210*/  STSM.16.M88.4 [R176], R52 ;  /* 0x00000034b0007844 */ /* 0x0003e20000000200 */
[----:B------:R-:W-:Y:S02]  /*21220*/  MOV R184, R184 ;  /* 0x000000b800b87202 */ /* 0x000fe40000000f00 */
[----:B------:R-:W-:Y:S02]  /*21230*/  F2FP.F16.F32.PACK_AB R10, R5, R4 ;  /* 0x00000004050a723e */ /* 0x000fe400000000ff */
[----:B------:R-:W-:Y:S01]  /*21240*/  F2FP.F16.F32.PACK_AB R11, R7, R6 ;  /* 0x00000006070b723e */ /* 0x000fe200000000ff */
[----:B------:R-:W2:Y:S01]  /*21250*/  @P0 LDC.64 R4, c[0x0][0xc08] ;  /* 0x00030200ff040b82 */ /* 0x000ea20000000a00 */
[----:B------:R1:W-:Y:S04]  /*21260*/  STSM.16.M88.4 [R178], R44 ;  /* 0x0000002cb2007844 */ /* 0x0003e80000000200 */
[----:B------:R1:W-:Y:S04]  /*21270*/  STSM.16.M88.4 [R180], R36 ;  /* 0x00000024b4007844 */ /* 0x0003e80000000200 */
[----:B------:R1:W-:Y:S04]  /*21280*/  STSM.16.M88.4 [R182], R28 ;  /* 0x0000001cb6007844 */ /* 0x0003e80000000200 */
[----:B------:R1:W-:Y:S01]  /*21290*/  STSM.16.M88.4 [R184], R8 ;  /* 0x00000008b8007844 */ /* 0x0003e20000000200 */
[----:B------:R-:W-:Y:S01]  /*212a0*/  ULDC UR4, c[0x0][0xa88] ;  /* 0x0002a20000047ab9 */ /* 0x000fe20000000800 */
[----:B0-----:R-:W-:-:S02]  /*212b0*/  IMAD.WIDE R6, R210, 0x4, R24 ;  /* 0x00000004d2067825 */ /* 0x001fc400078e0218 */
[----:B------:R-:W0:Y:S02]  /*212c0*/  LDC R25, c[0x0][0xbe8] ;  /* 0x0002fa00ff197b82 */ /* 0x000e240000000800 */
[----:B------:R-:W-:-:S06]  /*212d0*/  IMAD.MOV.U32 R20, RZ, RZ, RZ ;  /* 0x000000ffff147224 */ /* 0x000fcc00078e00ff */
[----:B------:R-:W-:Y:S01]  /*212e0*/  BAR.SYNC.DEFER_BLOCKING 0x1, 0x100 ;  /* 0x0044000000007b1d */ /* 0x000fe20000010000 */
[----:B------:R-:W-:Y:S02]  /*212f0*/  IMAD.U32 R24, RZ, RZ, UR4 ;  /* 0x00000004ff187e24 */ /* 0x000fe4000f8e00ff */
[----:B--2---:R-:W-:-:S03]  /*21300*/  @P0 IMAD.WIDE R4, R210, 0x4, R4 ;  /* 0x00000004d2040825 */ /* 0x004fc600078e0204 */
[----:B------:R1:W5:Y:S04]  /*21310*/  @P1 LDG.E R20, desc[UR42][R6.64] ;  /* 0x0000002a06141981 */ /* 0x000368000c1e1900 */
[----:B------:R1:W5:Y:S01]  /*21320*/  @P0 LDG.E R24, desc[UR42][R4.64] ;  /* 0x0000002a04180981 */ /* 0x000362000c1e1900 */
[----:B------:R-:W-:Y:S05]  /*21330*/  @P0 BRA `(.L_x_12182) ;  /* 0x0000000000100947 */ /* 0x000fea0003800000 */
[----:B------:R-:W-:Y:S05]  /*21340*/  @!P1 BRA `(.L_x_12182) ;  /* 0x00000000000c9947 */ /* 0x000fea0003800000 */
[----:B-1----:R-:W2:Y:S04]  /*21350*/  LDG.E R5, desc[UR42][R6.64] ;  /* 0x0000002a06057981 */ /* 0x002ea8000c1e1900 */
[----:B-----5:R-:W2:Y:S02]  /*21360*/  LDG.E R24, desc[UR42][R6.64+0x4] ;  /* 0x0000042a06187981 */ /* 0x020ea4000c1e1900 */
[----:B--2---:R-:W-:-:S07]  /*21370*/  IMAD.IADD R24, R24, 0x1, -R5 ;  /* 0x0000000118187824 */ /* 0x004fce00078e0a05 */
.L_x_12182:
[----:B0----5:R-:W-:Y:S01]  /*21380*/  IMAD R24, R24, R25, RZ ;  /* 0x0000001918187224 */ /* 0x021fe200078e02ff */
[----:B------:R-:W-:Y:S01]  /*21390*/  LOP3.LUT P0, RZ, R224, 0x3, RZ, 0xc0, !PT ;  /* 0x00000003e0ff7812 */ /* 0x000fe2000780c0ff */
[--C-:B------:R-:W-:Y:S01]  /*213a0*/  IMAD.IADD R15, R218, 0x1, R208.reuse ;  /* 0x00000001da0f7824 */ /* 0x100fe200078e02d0 */
[----:B------:R-:W-:Y:S01]  /*213b0*/  ISETP.NE.AND P2, PT, R25, 0x1, PT ;  /* 0x000000011900780c */ /* 0x000fe20003f45270 */
[----:B-1----:R-:W-:Y:S01]  /*213c0*/  IMAD.IADD R10, R226, 0x1, R208 ;  /* 0x00000001e20a7824 */ /* 0x002fe200078e02d0 */
[----:B------:R-:W-:Y:S01]  /*213d0*/  SHF.R.S32.HI R0, RZ, 0x1f, R209 ;  /* 0x0000001fff007819 */ /* 0x000fe200000114d1 */
[----:B------:R-:W-:Y:S01]  /*213e0*/  ULDC.64 UR4, c[0x0][0xb90] ;  /* 0x0002e40000047ab9 */ /* 0x000fe20000000a00 */
[----:B------:R-:W-:-:S09]  /*213f0*/  ISETP.GE.OR P3, PT, R15, R24, P0 ;  /* 0x000000180f00720c */ /* 0x000fd20000766670 */
[----:B------:R-:W0:Y:S04]  /*21400*/  @P2 LDC R5, c[0x0][0xbec] ;  /* 0x0002fb00ff052b82 */ /* 0x000e280000000800 */
[----:B------:R-:W2:Y:S01]  /*21410*/  @!P3 LDL R11, [R1+0x1e0] ;  /* 0x0001e000010bb983 */ /* 0x000ea20000100800 */
[----:B------:R-:W-:Y:S01]  /*21420*/  SHF.R.S32.HI R21, RZ, 0x1f, R20 ;  /* 0x0000001fff157819 */ /* 0x000fe20000011414 */
[----:B------:R-:W-:Y:S01]  /*21430*/  IMAD R6, R0, UR4, RZ ;  /* 0x0000000400067c24 */ /* 0x000fe2000f8e02ff */
[----:B------:R-:W-:Y:S01]  /*21440*/  SHF.R.S32.HI R26, RZ, 0x1f, R210 ;  /* 0x0000001fff1a7819 */ /* 0x000fe200000114d2 */
[----:B------:R-:W1:Y:S01]  /*21450*/  @P2 LDC R8, c[0x0][0xbf0] ;  /* 0x0002fc00ff082b82 */ /* 0x000e620000000800 */
[----:B------:R-:W-:Y:S01]  /*21460*/  IMAD.MOV.U32 R4, RZ, RZ, R10 ;  /* 0x000000ffff047224 */ /* 0x000fe200078e000a */
[----:B------:R-:W-:-:S02]  /*21470*/  SEL R80, R210, RZ, !P1 ;  /* 0x000000ffd2507207 */ /* 0x000fc40004800000 */
[----:B------:R-:W-:-:S04]  /*21480*/  SEL R26, R26, RZ, !P1 ;  /* 0x000000ff1a1a7207 */ /* 0x000fc80004800000 */
[----:B------:R-:W3:Y:S01]  /*21490*/  @P2 LDC R81, c[0x0][0xbec] ;  /* 0x0002fb00ff512b82 */ /* 0x000ee20000000800 */
[----:B0-----:R-:W-:-:S07]  /*214a0*/  @P2 IMAD.HI.U32 R5, R10, R5, RZ ;  /* 0x000000050a052227 */ /* 0x001fce00078e00ff */
[----:B------:R-:W0:Y:S01]  /*214b0*/  @P2 LDC R83, c[0x0][0xbf0] ;  /* 0x0002fc00ff532b82 */ /* 0x000e220000000800 */
[----:B-1----:R-:W-:Y:S01]  /*214c0*/  @P2 SHF.R.U32.HI R4, RZ, R8, R5 ;  /* 0x00000008ff042219 */ /* 0x002fe20000011605 */
[C---:B------:R-:W-:Y:S02]  /*214d0*/  IMAD R5, R209.reuse, UR5, R6 ;  /* 0x00000005d1057c24 */ /* 0x040fe4000f8e0206 */
[----:B------:R-:W-:Y:S01]  /*214e0*/  IMAD.WIDE.U32 R6, R209, UR4, R20 ;  /* 0x00000004d1067c25 */ /* 0x000fe2000f8e0014 */
[----:B------:R-:W-:Y:S01]  /*214f0*/  IADD3 R9, -R4, RZ, RZ ;  /* 0x000000ff04097210 */ /* 0x000fe20007ffe1ff */
[----:B------:R-:W-:Y:S01]  /*21500*/  ULDC.64 UR4, c[0x0][0xb98] ;  /* 0x0002e60000047ab9 */ /* 0x000fe20000000a00 */
[----:B------:R-:W-:Y:S01]  /*21510*/  SHF.R.S32.HI R13, RZ, 0x1f, R4 ;  /* 0x0000001fff0d7819 */ /* 0x000fe20000011404 */
[----:B------:R-:W-:Y:S02]  /*21520*/  IMAD.IADD R7, R7, 0x1, R5 ;  /* 0x0000000107077824 */ /* 0x000fe400078e0205 */
[----:B------:R-:W-:-:S02]  /*21530*/  IMAD R9, R25, R9, R10 ;  /* 0x0000000919097224 */ /* 0x000fc400078e020a */
[----:B------:R-:W-:Y:S02]  /*21540*/  IMAD R5, R26, UR4, RZ ;  /* 0x000000041a057c24 */ /* 0x000fe4000f8e02ff */
[----:B------:R-:W-:-:S04]  /*21550*/  IMAD.WIDE.U32 R6, R80, UR4, R6 ;  /* 0x0000000450067c25 */ /* 0x000fc8000f8e0006 */
[----:B------:R-:W-:Y:S01]  /*21560*/  IMAD R8, R80, UR5, R5 ;  /* 0x0000000550087c24 */ /* 0x000fe2000f8e0205 */
[----:B------:R-:W-:Y:S01]  /*21570*/  SHF.R.S32.HI R5, RZ, 0x1f, R9 ;  /* 0x0000001fff057819 */ /* 0x000fe20000011409 */
[----:B------:R-:W-:Y:S01]  /*21580*/  ULDC.64 UR4, c[0x0][0xb88] ;  /* 0x0002e20000047ab9 */ /* 0x000fe20000000a00 */
[----:B------:R-:W-:-:S03]  /*21590*/  IADD3 R4, P1, R4, R6, RZ ;  /* 0x0000000604047210 */ /* 0x000fc60007f3e0ff */
[----:B------:R-:W-:Y:S01]  /*215a0*/  IMAD R6, R5, UR4, RZ ;  /* 0x0000000405067c24 */ /* 0x000fe2000f8e02ff */
[----:B------:R-:W-:-:S03]  /*215b0*/  IADD3.X R5, R13, R7, R8, P1, !PT ;  /* 0x000000070d057210 */ /* 0x000fc60000ffe408 */
[C---:B------:R-:W-:Y:S02]  /*215c0*/  IMAD R7, R9.reuse, UR5, R6 ;  /* 0x0000000509077c24 */ /* 0x040fe4000f8e0206 */
[----:B------:R-:W-:Y:S01]  /*215d0*/  IMAD.WIDE.U32 R4, R9, UR4, R4 ;  /* 0x0000000409047c25 */ /* 0x000fe2000f8e0004 */
[----:B------:R-:W-:-:S03]  /*215e0*/  ULDC.64 UR4, c[0x0][0xb50] ;  /* 0x0002d40000047ab9 */ /* 0x000fc60000000a00 */
[----:B------:R-:W-:Y:S01]  /*215f0*/  IMAD.IADD R5, R5, 0x1, R7 ;  /* 0x0000000105057824 */ /* 0x000fe200078e0207 */
[----:B------:R-:W-:-:S04]  /*21600*/  LEA R10, P1, R4, UR4, 0x2 ;  /* 0x00000004040a7c11 */ /* 0x000fc8000f8210ff */
[----:B------:R-:W-:Y:S01]  /*21610*/  LEA.HI.X R4, R4, UR5, R5, 0x2, P1 ;  /* 0x0000000504047c11 */ /* 0x000fe200088f1405 */
[----:B------:R-:W-:Y:S01]  /*21620*/  SHFL.IDX PT, R6, R10, RZ, 0x1c1f ;  /* 0x001c1fff0a067589 */ /* 0x000fe200000e0000 */
[----:B------:R-:W-:Y:S01]  /*21630*/  VIADD R5, R15, 0x8 ;  /* 0x000000080f057836 */ /* 0x000fe20000000000 */
[----:B------:R-:W-:Y:S02]  /*21640*/  ULDC.64 UR4, c[0x0][0xaa0] ;  /* 0x0002a80000047ab9 */ /* 0x000fe40000000a00 */
[----:B------:R-:W2:Y:S02]  /*21650*/  SHFL.IDX PT, R7, R4, RZ, 0x1c1f ;  /* 0x001c1fff04077589 */ /* 0x000ea400000e0000 */
[----:B------:R-:W-:Y:S02]  /*21660*/  ISETP.GE.OR P0, PT, R5, R24, P0 ;  /* 0x000000180500720c */ /* 0x000fe40000706670 */
[----:B--2---:R1:W-:Y:S11]  /*21670*/  @!P3 ST.E desc[UR42][R6.64], R11 ;  /* 0x0000000b0600b985 */ /* 0x0043f6000c10192a */
[----:B------:R-:W2:Y:S01]  /*21680*/  @!P0 LDL R63, [R1+0x1e4] ;  /* 0x0001e400013f8983 */ /* 0x000ea20000100800 */
[----:B------:R-:W-:-:S03]  /*21690*/  IMAD R5, R216, 0x40, R198 ;  /* 0x00000040d8057824 */ /* 0x000fc600078e02c6 */
[----:B------:R-:W-:Y:S01]  /*216a0*/  SHFL.IDX PT, R58, R10, 0x1, 0x1c1f ;  /* 0x003c1f000a3a7f89 */ /* 0x000fe200000e0000 */
[----:B------:R-:W-:-:S03]  /*216b0*/  IMAD.WIDE R2, R5, 0x2, R2 ;  /* 0x0000000205027825 */ /* 0x000fc600078e0202 */
[----:B------:R4:W2:Y:S01]  /*216c0*/  SHFL.IDX PT, R59, R4, 0x1, 0x1c1f ;  /* 0x003c1f00043b7f89 */ /* 0x0008a200000e0000 */
[C---:B------:R-:W-:Y:S02]  /*216d0*/  IADD3 R29, P4, R2.reuse, 0x3000, RZ ;  /* 0x00003000021d7810 */ /* 0x040fe40007f9e0ff */
[C---:B------:R-:W-:Y:S02]  /*216e0*/  IADD3 R9, P1, R2.reuse, 0x1000, RZ ;  /* 0x0000100002097810 */ /* 0x040fe40007f3e0ff */
[----:B------:R-:W-:Y:S02]  /*216f0*/  IADD3 R13, P5, R2, 0x2000, RZ ;  /* 0x00002000020d7810 */ /* 0x000fe40007fbe0ff */
[----:B------:R-:W-:Y:S02]  /*21700*/  LOP3.LUT R28, R29, 0x380, RZ, 0xc0, !PT ;  /* 0x000003801d1c7812 */ /* 0x000fe400078ec0ff */
[----:B------:R-:W-:Y:S02]  /*21710*/  LOP3.LUT R8, R9, 0x380, RZ, 0xc0, !PT ;  /* 0x0000038009087812 */ /* 0x000fe400078ec0ff */
[----:B------:R-:W-:-:S02]  /*21720*/  LOP3.LUT R12, R13, 0x380, RZ, 0xc0, !PT ;  /* 0x000003800d0c7812 */ /* 0x000fc400078ec0ff */
        /* <DEDUP_REMOVED lines=21> */
[----:B------:R-:W-:Y:S01]  /*21880*/  LOP3.LUT R44, R44, R45, RZ, 0x3c, !PT ;  /* 0x0000002d2c2c7212 */ /* 0x000fe200078e3cff */
[----:B------:R-:W-:Y:S01]  /*21890*/  IMAD.X R45, RZ, RZ, R3, P4 ;  /* 0x000000ffff2d7224 */ /* 0x000fe200020e0603 */
[----:B------:R-:W-:-:S02]  /*218a0*/  LOP3.LUT R32, R32, R33, RZ, 0x3c, !PT ;  /* 0x0000002120207212 */ /* 0x000fc400078e3cff */
[----:B------:R-:W-:Y:S01]  /*218b0*/  LOP3.LUT R36, R36, R37, RZ, 0x3c, !PT ;  /* 0x0000002524247212 */ /* 0x000fe200078e3cff */
[--C-:B------:R-:W-:Y:S01]  /*218c0*/  IMAD.X R37, RZ, RZ, R3.reuse, P1 ;  /* 0x000000ffff257224 */ /* 0x100fe200008e0603 */
[----:B------:R-:W-:Y:S01]  /*218d0*/  LOP3.LUT R40, R40, R41, RZ, 0x3c, !PT ;  /* 0x0000002928287212 */ /* 0x000fe200078e3cff */
[----:B------:R-:W-:Y:S01]  /*218e0*/  IMAD.X R41, RZ, RZ, R3, P5 ;  /* 0x000000ffff297224 */ /* 0x000fe200028e0603 */
[----:B------:R-:W-:Y:S02]  /*218f0*/  IADD3.X R33, RZ, R3, RZ, P3, !PT ;  /* 0x00000003ff217210 */ /* 0x000fe40001ffe4ff */
        /* <DEDUP_REMOVED lines=22> */
[C---:B------:R-:W-:Y:S01]  /*21a60*/  IADD3 R69, P1, R2.reuse, 0xd000, RZ ;  /* 0x0000d00002457810 */ /* 0x040fe20007f3e0ff */
[----:B------:R-:W-:Y:S01]  /*21a70*/  IMAD.X R77, RZ, RZ, R3, P4 ;  /* 0x000000ffff4d7224 */ /* 0x000fe200020e0603 */
[C---:B------:R-:W-:Y:S02]  /*21a80*/  IADD3 R73, P5, R2.reuse, 0xe000, RZ ;  /* 0x0000e00002497810 */ /* 0x040fe40007fbe0ff */
[----:B-1----:R-:W-:Y:S02]  /*21a90*/  LOP3.LUT R7, R2, 0x380, RZ, 0xc0, !PT ;  /* 0x0000038002077812 */ /* 0x002fe400078ec0ff */
[----:B----4-:R-:W-:Y:S02]  /*21aa0*/  LOP3.LUT R4, R5, 0x380, RZ, 0xc0, !PT ;  /* 0x0000038005047812 */ /* 0x010fe400078ec0ff */
        /* <DEDUP_REMOVED lines=8> */
[----:B------:R-:W-:Y:S02]  /*21b30*/  LOP3.LUT R2, R7, R2, RZ, 0x3c, !PT ;  /* 0x0000000207027212 */ /* 0x000fe400078e3cff */
[----:B------:R-:W-:Y:S02]  /*21b40*/  LOP3.LUT R64, R64, R65, RZ, 0x3c, !PT ;  /* 0x0000004140407212 */ /* 0x000fe400078e3cff */
[----:B------:R-:W-:Y:S01]  /*21b50*/  LOP3.LUT R68, R68, R69, RZ, 0x3c, !PT ;  /* 0x0000004544447212 */ /* 0x000fe200078e3cff */
[--C-:B------:R-:W-:Y:S01]  /*21b60*/  IMAD.X R69, RZ, RZ, R3.reuse, P1 ;  /* 0x000000ffff457224 */ /* 0x100fe200008e0603 */
[----:B------:R-:W-:Y:S01]  /*21b70*/  LOP3.LUT R72, R72, R73, RZ, 0x3c, !PT ;  /* 0x0000004948487212 */ /* 0x000fe200078e3cff */
[----:B------:R-:W-:Y:S01]  /*21b80*/  IMAD.X R73, RZ, RZ, R3, P5 ;  /* 0x000000ffff497224 */ /* 0x000fe200028e0603 */
[----:B------:R-:W-:-:S02]  /*21b90*/  LOP3.LUT R76, R4, R5, RZ, 0x3c, !PT ;  /* 0x00000005044c7212 */ /* 0x000fc400078e3cff */
[----:B------:R-:W-:Y:S01]  /*21ba0*/  IADD3.X R65, RZ, R3, RZ, P3, !PT ;  /* 0x00000003ff417210 */ /* 0x000fe20001ffe4ff */
[----:B------:R-:W-:Y:S01]  /*21bb0*/  IMAD.IADD R87, R216, 0x1, R208 ;  /* 0x00000001d8577824 */ /* 0x000fe200078e02d0 */
[----:B------:R-:W-:Y:S01]  /*21bc0*/  BSSY B1, `(.L_x_12183) ;  /* 0x0000058000017945 */ /* 0x000fe20003800000 */
[----:B--2---:R1:W-:Y:S04]  /*21bd0*/  @!P0 ST.E desc[UR42][R58.64], R63 ;  /* 0x0000003f3a008985 */ /* 0x0043e8000c10192a */
[----:B------:R2:W5:Y:S04]  /*21be0*/  LD.E.128 R4, desc[UR42][R2.64] ;  /* 0x0000002a02047980 */ /* 0x000568000c101d00 */
[----:B------:R-:W5:Y:S04]  /*21bf0*/  LD.E.128 R8, desc[UR42][R8.64] ;  /* 0x0000002a08087980 */ /* 0x000f68000c101d00 */
[----:B------:R-:W5:Y:S01]  /*21c00*/  LD.E.128 R12, desc[UR42][R12.64] ;  /* 0x0000002a0c0c7980 */ /* 0x000f62000c101d00 */
[----:B--2---:R-:W-:-:S03]  /*21c10*/  IMAD R3, R21, UR4, RZ ;  /* 0x0000000415037c24 */ /* 0x004fc6000f8e02ff */
[----:B------:R-:W5:Y:S01]  /*21c20*/  LD.E.128 R28, desc[UR42][R28.64] ;  /* 0x0000002a1c1c7980 */ /* 0x000f62000c101d00 */
[C---:B------:R-:W-:Y:S02]  /*21c30*/  IMAD R21, R20.reuse, UR5, R3 ;  /* 0x0000000514157c24 */ /* 0x040fe4000f8e0203 */
[----:B------:R-:W-:Y:S01]  /*21c40*/  IMAD.WIDE.U32 R2, R20, UR4, RZ ;  /* 0x0000000414027c25 */ /* 0x000fe2000f8e00ff */
[----:B------:R-:W-:Y:S01]  /*21c50*/  ULDC.64 UR4, c[0x0][0xae8] ;  /* 0x0002ba0000047ab9 */ /* 0x000fe20000000a00 */
[----:B------:R-:W5:Y:S02]  /*21c60*/  LD.E.128 R32, desc[UR42][R32.64] ;  /* 0x0000002a20207980 */ /* 0x000f64000c101d00 */
[----:B------:R-:W-:Y:S02]  /*21c70*/  IMAD.IADD R3, R3, 0x1, R21 ;  /* 0x0000000103037824 */ /* 0x000fe400078e0215 */
[----:B------:R-:W-:Y:S01]  /*21c80*/  IMAD R21, R222, 0x20, R216 ;  /* 0x00000020de157824 */ /* 0x000fe200078e02d8 */
[----:B------:R-:W5:Y:S01]  /*21c90*/  LD.E.128 R36, desc[UR42][R36.64] ;  /* 0x0000002a24247980 */ /* 0x000f62000c101d00 */
[----:B------:R-:W-:-:S02]  /*21ca0*/  IMAD R0, R0, UR4, RZ ;  /* 0x0000000400007c24 */ /* 0x000fc4000f8e02ff */
[----:B------:R-:W-:Y:S01]  /*21cb0*/  IMAD.IADD R20, R208, 0x1, R21 ;  /* 0x00000001d0147824 */ /* 0x000fe200078e0215 */
[----:B------:R-:W5:Y:S01]  /*21cc0*/  LD.E.128 R40, desc[UR42][R40.64] ;  /* 0x0000002a28287980 */ /* 0x000f62000c101d00 */
[C---:B------:R-:W-:Y:S02]  /*21cd0*/  IMAD R21, R209.reuse, UR5, R0 ;  /* 0x00000005d1157c24 */ /* 0x040fe4000f8e0200 */
[----:B------:R-:W-:Y:S01]  /*21ce0*/  IMAD.WIDE.U32 R2, R209, UR4, R2 ;  /* 0x00000004d1027c25 */ /* 0x000fe2000f8e0002 */
[----:B------:R-:W-:Y:S01]  /*21cf0*/  ULDC.64 UR4, c[0x0][0xaf0] ;  /* 0x0002bc0000047ab9 */ /* 0x000fe20000000a00 */
[----:B------:R-:W5:Y:S02]  /*21d00*/  LD.E.128 R44, desc[UR42][R44.64] ;  /* 0x0000002a2c2c7980 */ /* 0x000f64000c101d00 */
[----:B---3--:R-:W-:Y:S02]  /*21d10*/  @P2 IMAD.HI.U32 R0, R20, R81, RZ ;  /* 0x0000005114002227 */ /* 0x008fe400078e00ff */
[----:B------:R-:W5:Y:S02]  /*21d20*/  LD.E.128 R48, desc[UR42][R48.64] ;  /* 0x0000002a30307980 */ /* 0x000f64000c101d00 */
[----:B------:R-:W-:Y:S01]  /*21d30*/  IMAD.IADD R3, R3, 0x1, R21 ;  /* 0x0000000103037824 */ /* 0x000fe200078e0215 */
[----:B------:R-:W-:Y:S01]  /*21d40*/  MOV R21, R20 ;  /* 0x0000001400157202 */ /* 0x000fe20000000f00 */
[----:B------:R-:W-:Y:S01]  /*21d50*/  IMAD R81, R26, UR4, RZ ;  /* 0x000000041a517c24 */ /* 0x000fe2000f8e02ff */
[----:B0-----:R-:W-:Y:S01]  /*21d60*/  @P2 SHF.R.U32.HI R21, RZ, R83, R0 ;  /* 0x00000053ff152219 */ /* 0x001fe20000011600 */
[----:B------:R-:W5:Y:S02]  /*21d70*/  LD.E.128 R52, desc[UR42][R52.64] ;  /* 0x0000002a34347980 */ /* 0x000f64000c101d00 */
[C---:B------:R-:W-:Y:S01]  /*21d80*/  IMAD R83, R80.reuse, UR5, R81 ;  /* 0x0000000550537c24 */ /* 0x040fe2000f8e0251 */
[----:B------:R-:W-:Y:S01]  /*21d90*/  SHF.R.S32.HI R0, RZ, 0x1f, R21 ;  /* 0x0000001fff007819 */ /* 0x000fe20000011415 */
[----:B------:R-:W-:Y:S01]  /*21da0*/  IMAD.WIDE.U32 R80, R80, UR4, R2 ;  /* 0x0000000450507c25 */ /* 0x000fe2000f8e0002 */
[----:B------:R-:W-:Y:S01]  /*21db0*/  ULDC.64 UR4, c[0x0][0xae0] ;  /* 0x0002b80000047ab9 */ /* 0x000fe20000000a00 */
[----:B-1----:R-:W5:Y:S02]  /*21dc0*/  LD.E.128 R56, desc[UR42][R56.64] ;  /* 0x0000002a38387980 */ /* 0x002f64000c101d00 */
[----:B------:R-:W-:-:S02]  /*21dd0*/  IMAD.MOV R2, RZ, RZ, -R21 ;  /* 0x000000ffff027224 */ /* 0x000fc400078e0a15 */
[----:B------:R-:W-:Y:S01]  /*21de0*/  IMAD R0, R0, UR4, RZ ;  /* 0x0000000400007c24 */ /* 0x000fe2000f8e02ff */
[----:B------:R-:W5:Y:S01]  /*21df0*/  LD.E.128 R60, desc[UR42][R60.64] ;  /* 0x0000002a3c3c7980 */ /* 0x000f62000c101d00 */
[----:B------:R-:W-:Y:S02]  /*21e00*/  IMAD R25, R25, R2, R20 ;  /* 0x0000000219197224 */ /* 0x000fe400078e0214 */
[----:B------:R-:W-:Y:S01]  /*21e10*/  IMAD.IADD R81, R81, 0x1, R83 ;  /* 0x0000000151517824 */ /* 0x000fe200078e0253 */
[----:B------:R-:W5:Y:S01]  /*21e20*/  LD.E.128 R64, desc[UR42][R64.64] ;  /* 0x0000002a40407980 */ /* 0x000f62000c101d00 */
[C---:B------:R-:W-:Y:S01]  /*21e30*/  IMAD R83, R21.reuse, UR5, R0 ;  /* 0x0000000515537c24 */ /* 0x040fe2000f8e0200 */
[----:B------:R-:W-:Y:S02]  /*21e40*/  SHF.R.S32.HI R0, RZ, 0x1f, R25 ;  /* 0x0000001fff007819 */ /* 0x000fe40000011419 */
[----:B------:R-:W5:Y:S01]  /*21e50*/  LD.E.128 R68, desc[UR42][R68.64] ;  /* 0x0000002a44447980 */ /* 0x000f62000c101d00 */
[----:B------:R-:W-:Y:S01]  /*21e60*/  IMAD.WIDE.U32 R2, R21, UR4, R80 ;  /* 0x0000000415027c25 */ /* 0x000fe2000f8e0050 */
[----:B------:R-:W-:-:S02]  /*21e70*/  ULDC.64 UR4, c[0x0][0xad8] ;  /* 0x0002b60000047ab9 */ /* 0x000fc40000000a00 */
[----:B------:R-:W5:Y:S04]  /*21e80*/  LD.E.128 R72, desc[UR42][R72.64] ;  /* 0x0000002a48487980 */ /* 0x000f68000c101d00 */
[----:B------:R-:W5:Y:S01]  /*21e90*/  LD.E.128 R76, desc[UR42][R76.64] ;  /* 0x0000002a4c4c7980 */ /* 0x000f62000c101d00 */
[----:B------:R-:W-:Y:S01]  /*21ea0*/  IMAD.IADD R3, R3, 0x1, R83 ;  /* 0x0000000103037824 */ /* 0x000fe200078e0253 */
[----:B------:R-:W-:Y:S01]  /*21eb0*/  ISETP.GE.AND P2, PT, R87, R24, PT ;  /* 0x000000185700720c */ /* 0x000fe20003f46270 */
[----:B------:R-:W-:Y:S01]  /*21ec0*/  IMAD R0, R0, UR4, RZ ;  /* 0x0000000400007c24 */ /* 0x000fe2000f8e02ff */
[----:B------:R-:W-:Y:S01]  /*21ed0*/  @!PT LDS RZ, [RZ] ;  /* 0x00000000fffff984 */ /* 0x000fe20000000800 */
[----:B------:R-:W-:Y:S01]  /*21ee0*/  @!PT LDS RZ, [RZ] ;  /* 0x00000000fffff984 */ /* 0x000fe20000000800 */
[----:B------:R-:W-:Y:S01]  /*21ef0*/  @!PT LDS RZ, [RZ] ;  /* 0x00000000fffff984 */ /* 0x000fe20000000800 */
[----:B------:R-:W-:Y:S01]  /*21f00*/  @!PT LDS RZ, [RZ] ;  /* 0x00000000fffff984 */ /* 0x000fe20000000800 */
[----:B------:R0:W-:Y:S06]  /*21f10*/  MEMBAR.ALL.CTA ;  /* 0x0000000000007992 */ /* 0x0001ec0000008000 */
[----:B0-----:R-:W0:Y:S01]  /*21f20*/  FENCE.VIEW.ASYNC.S ;  /* 0x00000000000073c6 */ /* 0x001e220000000000 */
[----:B------:R-:W-:-:S04]  /*21f30*/  IMAD.WIDE.U32 R2, R25, UR4, R2 ;  /* 0x0000000419027c25 */ /* 0x000fc8000f8e0002 */
[----:B------:R-:W-:Y:S01]  /*21f40*/  IMAD R81, R25, UR5, R0 ;  /* 0x0000000519517c24 */ /* 0x000fe2000f8e0200 */
[----:B------:R-:W-:Y:S01]  /*21f50*/  ULDC.64 UR4, c[0x0][0xa80] ;  /* 0x0002a00000047ab9 */ /* 0x000fe20000000a00 */
[----:B------:R-:W-:Y:S01]  /*21f60*/  VIADD R0, R148, 0x22820 ;  /* 0x0002282094007836 */ /* 0x000fe20000000000 */
[C---:B------:R-:W-:Y:S01]  /*21f70*/  LEA R25, P3, R2.reuse, UR4, 0x1 ;  /* 0x0000000402197c11 */ /* 0x040fe2000f8608ff */
[----:B------:R-:W-:Y:S01]  /*21f80*/  VIADD R21, R87, 0x20 ;  /* 0x0000002057157836 */ /* 0x000fe20000000000 */
[----:B------:R-:W-:Y:S02]  /*21f90*/  IADD3 R3, R3, R81, RZ ;  /* 0x0000005103037210 */ /* 0x000fe40007ffe0ff */
[----:B------:R-:W-:Y:S01]  /*21fa0*/  PRMT R0, RZ, 0x654, R0 ;  /* 0x00000654ff007816 */ /* 0x000fe20000000000 */
[----:B0-----:R0:W1:Y:S01]  /*21fb0*/  SHFL.IDX PT, R85, R25, RZ, 0x181f ;  /* 0x00181fff19557589 */ /* 0x00106200000e0000 */
[----:B------:R-:W-:Y:S02]  /*21fc0*/  LEA.HI.X R26, R2, UR5, R3, 0x1, P3 ;  /* 0x00000005021a7c11 */ /* 0x000fe400098f0c03 */
[----:B------:R-:W-:Y:S01]  /*21fd0*/  ISETP.GE.AND P1, PT, R21, R24, PT ;  /* 0x000000181500720c */ /* 0x000fe20003f26270 */
[----:B------:R-:W-:-:S02]  /*21fe0*/  VIADD R21, R87, 0x40 ;  /* 0x0000004057157836 */ /* 0x000fc40000000000 */
[----:B------:R0:W2:Y:S03]  /*21ff0*/  SHFL.IDX PT, R83, R26, RZ, 0x181f ;  /* 0x00181fff1a537589 */ /* 0x0000a600000e0000 */
[----:B------:R-:W-:Y:S01]  /*22000*/  ISETP.GE.AND P0, PT, R21, R24, PT ;  /* 0x000000181500720c */ /* 0x000fe20003f06270 */
[----:B------:R0:W-:Y:S01]  /*22010*/  SYNCS.ARRIVE.TRANS64.RED.A1T0 RZ, [R0+URZ], RZ ;  /* 0x000000ff00ff79a7 */ /* 0x0001e2000810043f */
[----:B------:R-:W-:Y:S11]  /*22020*/  @P2 BRA `(.L_x_12184) ;  /* 0x0000000000442947 */ /* 0x000ff60003800000 */
        /* <DEDUP_REMOVED lines=17> */
.L_x_12184:
[----:B------:R-:W-:Y:S05]  /*22140*/  BSYNC B1 ;  /* 0x0000000000017941 */ /* 0x000fea0003800000 */
.L_x_12183:
[----:B---3--:R3:W4:Y:S01]  /*22150*/  SHFL.IDX PT, R21, R26, 0x1, 0x181f ;  /* 0x00381f001a157f89 */ /* 0x00872200000e0000 */
[----:B------:R-:W-:Y:S03]  /*22160*/  BSSY B1, `(.L_x_12185) ;  /* 0x0000014000017945 */ /* 0x000fe60003800000 */
[----:B-----5:R3:W0:Y:S01]  /*22170*/  SHFL.IDX PT, R33, R25, 0x1, 0x181f ;  /* 0x00381f0019217f89 */ /* 0x02062200000e0000 */
        /* <DEDUP_REMOVED lines=18> */
.L_x_12186:
[----:B------:R-:W-:Y:S05]  /*222a0*/  BSYNC B1 ;  /* 0x0000000000017941 */ /* 0x000fea0003800000 */
.L_x_12185:
        /* <DEDUP_REMOVED lines=10> */
[C---:B------:R-:W-:Y:S02]  /*22350*/  @!P2 LEA R4, P4, R201.reuse, R7, 0x1 ;  /* 0x00000007c904a211 */ /* 0x040fe400078808ff */
        /* <DEDUP_REMOVED lines=10> */
.L_x_12188:
[----:B------:R-:W-:Y:S05]  /*22400*/  BSYNC B1 ;  /* 0x0000000000017941 */ /* 0x000fea0003800000 */
.L_x_12187:
        /* <DEDUP_REMOVED lines=10> */
[CC--:B------:R-:W-:Y:S02]  /*224b0*/  @!P4 LEA R4, P1, R201.reuse, R25.reuse, 0x1 ;  /* 0x00000019c904c211 */ /* 0x0c0fe400078208ff */
        /* <DEDUP_REMOVED lines=13> */
.L_x_12181:
[----:B------:R-:W-:Y:S01]  /*22590*/  ULDC.64 UR4, c[0x0][0xc00] ;  /* 0x0003000000047ab9 */ /* 0x000fe20000000a00 */
[----:B-----5:R-:W2:Y:S01]  /*225a0*/  LDC.64 R2, c[0x0][0xc00] ;  /* 0x00030000ff027b82 */ /* 0x020ea20000000a00 */
[----:B------:R-:W-:Y:S01]  /*225b0*/  ISETP.NE.U32.AND P0, PT, RZ, UR4, PT ;  /* 0x00000004ff007c0c */ /* 0x000fe2000bf05070 */
[----:B-1----:R-:W-:-:S03]  /*225c0*/  IMAD.MOV.U32 R0, RZ, RZ, RZ ;  /* 0x000000ffff007224 */ /* 0x002fc600078e00ff */
[----:B------:R-:W-:Y:S01]  /*225d0*/  ISETP.NE.AND.EX P0, PT, RZ, UR5, PT, P0 ;  /* 0x00000005ff007c0c */ /* 0x000fe2000bf05300 */
[----:B------:R-:W-:Y:S02]  /*225e0*/  ULDC.64 UR4, c[0x0][0xc08] ;  /* 0x0003020000047ab9 */ /* 0x000fe40000000a00 */
[----:B------:R-:W-:Y:S01]  /*225f0*/  ISETP.NE.U32.AND P1, PT, RZ, UR4, PT ;  /* 0x00000004ff007c0c */ /* 0x000fe2000bf25070 */
[----:B------:R-:W1:Y:S03]  /*22600*/  LDC R21, c[0x0][0xbe8] ;  /* 0x0002fa00ff157b82 */ /* 0x000e660000000800 */
        /* <DEDUP_REMOVED lines=8> */
[----:B-1----:R-:W-:Y:S02]  /*22690*/  ISETP.NE.AND P2, PT, R21, 0x1, PT ;  /* 0x000000011500780c */ /* 0x002fe40003f45270 */
[----:B------:R-:W-:Y:S02]  /*226a0*/  ISETP.GE.AND P3, PT, R217, 0x80, PT ;  /* 0x00000080d900780c */ /* 0x000fe40003f66270 */
[----:B------:R-:W-:-:S09]  /*226b0*/  SHF.R.S32.HI R7, RZ, 0x1f, R210 ;  /* 0x0000001fff077819 */ /* 0x000fd200000114d2 */
[----:B------:R-:W1:Y:S08]  /*226c0*/  @P2 LDC R20, c[0x0][0xbec] ;  /* 0x0002fb00ff142b82 */ /* 0x000e700000000800 */
[----:B------:R-:W0:Y:S01]  /*226d0*/  @P2 LDC R25, c[0x0][0xbf0] ;  /* 0x0002fc00ff192b82 */ /* 0x000e220000000800 */
[----:B--2---:R-:W-:Y:S05]  /*226e0*/  @P1 BRA `(.L_x_12190) ;  /* 0x0000000000101947 */ /* 0x004fea0003800000 */
[----:B------:R-:W-:Y:S05]  /*226f0*/  @!P0 BRA `(.L_x_12190) ;  /* 0x00000000000c8947 */ /* 0x000fea0003800000 */
[----:B------:R-:W2:Y:S04]  /*22700*/  LDG.E R5, desc[UR42][R2.64] ;  /* 0x0000002a02057981 */ /* 0x000ea8000c1e1900 */
[----:B-----5:R-:W2:Y:S02]  /*22710*/  LDG.E R6, desc[UR42][R2.64+0x4] ;  /* 0x0000042a02067981 */ /* 0x020ea4000c1e1900 */
[----:B--2---:R-:W-:-:S07]  /*22720*/  IMAD.IADD R6, R6, 0x1, -R5 ;  /* 0x0000000106067824 */ /* 0x004fce00078e0a05 */
.L_x_12190:
[----:B------:R-:W-:Y:S01]  /*22730*/  BSSY B1, `(.L_x_12191) ;  /* 0x000002d000017945 */ /* 0x000fe20003800000 */
[----:B0--3--:R-:W-:Y:S02]  /*22740*/  SHF.R.S32.HI R10, RZ, 0x1f, R209 ;  /* 0x0000001fff0a7819 */ /* 0x009fe400000114d1 */
[----:B------:R-:W-:Y:S02]  /*22750*/  SEL R13, R210, RZ, !P0 ;  /* 0x000000ffd20d7207 */ /* 0x000fe40004000000 */
[----:B------:R-:W-:Y:S02]  /*22760*/  SEL R12, R7, RZ, !P0 ;  /* 0x000000ff070c7207 */ /* 0x000fe40004000000 */
[----:B-----5:R-:W-:Y:S01]  /*22770*/  SHF.R.S32.HI R11, RZ, 0x1f, R0 ;  /* 0x0000001fff0b7819 */ /* 0x020fe20000011400 */
[----:B------:R-:W-:Y:S06]  /*22780*/  @P3 BRA `(.L_x_12192) ;  /* 0x00000000009c3947 */ /* 0x000fec0003800000 */
[----:B------:R-:W0:Y:S01]  /*22790*/  S2R R3, SR_TID.X ;  /* 0x0000000000037919 */ /* 0x000e220000002100 */
        /* <DEDUP_REMOVED lines=14> */
[----:B------:R-:W-:-:S04]  /*22880*/  ULDC.64 UR4, c[0x0][0xb98] ;  /* 0x0002e60000047ab9 */ /* 0x000fc80000000a00 */
[----:B------:R-:W-:Y:S02]  /*22890*/  IADD3 R3, R3, R7, RZ ;  /* 0x0000000703037210 */ /* 0x000fe40007ffe0ff */
        /* <DEDUP_REMOVED lines=22> */
.L_x_12192:
[----:B------:R-:W-:Y:S05]  /*22a00*/  BSYNC B1 ;  /* 0x0000000000017941 */ /* 0x000fea0003800000 */
.L_x_12191:
[----:B------:R-:W-:Y:S01]  /*22a10*/  ULDC.64 UR4, c[0x0][0xaa0] ;  /* 0x0002a80000047ab9 */ /* 0x000fe20000000a00 */
[----:B------:R-:W-:Y:S02]  /*22a20*/  IMAD R7, R222, 0x20, R216 ;  /* 0x00000020de077824 */ /* 0x000fe400078e02d8 */
[----:B0-----:R-:W-:Y:S02]  /*22a30*/  IMAD R3, R11, UR4, RZ ;  /* 0x000000040b037c24 */ /* 0x001fe4000f8e02ff */
        /* <DEDUP_REMOVED lines=9> */
[----:B-1----:R-:W-:-:S03]  /*22ad0*/  @P2 IMAD.HI.U32 R0, R9, R20, RZ ;  /* 0x0000001409002227 */ /* 0x002fc600078e00ff */
        /* <DEDUP_REMOVED lines=26> */
[----:B------:R0:W1:Y:S04]  /*22c80*/  SHFL.IDX PT, R3, R2, RZ, 0x181f ;  /* 0x00181fff02037589 */ /* 0x00006800000e0000 */
[----:B------:R0:W2:Y:S02]  /*22c90*/  SHFL.IDX PT, R14, R0, RZ, 0x181f ;  /* 0x00181fff000e7589 */ /* 0x0000a400000e0000 */
.L_x_12397:
[----:B------:R-:W-:Y:S01]  /*22ca0*/  IMAD R21, R6, R21, RZ ;  /* 0x0000001506157224 */ /* 0x000fe200078e02ff */
[----:B------:R-:W-:Y:S01]  /*22cb0*/  BSSY B1, `(.L_x_12194) ;  /* 0x0000015000017945 */ /* 0x000fe20003800000 */
[----:B------:R-:W-:-:S05]  /*22cc0*/  IMAD.IADD R208, R216, 0x1, R208 ;  /* 0x00000001d8d07824 */ /* 0x000fca00078e02d0 */
[----:B------:R-:W-:-:S13]  /*22cd0*/  ISETP.GE.AND P0, PT, R208, R21, PT ;  /* 0x00000015d000720c */ /* 0x000fda0003f06270 */
[----:B------:R-:W-:Y:S05]  /*22ce0*/  @P0 BRA `(.L_x_12195) ;  /* 0x0000000000440947 */ /* 0x000fea0003800000 */
[----:B------:R-:W-:Y:S02]  /*22cf0*/  ULDC UR4, c[0x0][0xac8] ;  /* 0x0002b20000047ab9 */ /* 0x000fe40000000800 */
[----:B------:R-:W-:Y:S02]  /*22d00*/  ISETP.GE.AND P3, PT, R198, UR4, PT ;  /* 0x00000004c6007c0c */ /* 0x000fe4000bf66270 */
[----:B------:R-:W-:Y:S02]  /*22d10*/  ISETP.GE.AND P2, PT, R201, UR4, PT ;  /* 0x00000004c9007c0c */ /* 0x000fe4000bf46270 */
[----:B------:R-:W-:Y:S02]  /*22d20*/  ISETP.GE.AND P1, PT, R200, UR4, PT ;  /* 0x00000004c8007c0c */ /* 0x000fe4000bf26270 */
[----:B------:R-:W-:-:S07]  /*22d30*/  ISETP.GE.AND P0, PT, R202, UR4, PT ;  /* 0x00000004ca007c0c */ /* 0x000fce000bf06270 */
[CC--:B--2---:R-:W-:Y:S02]  /*22d40*/  @!P3 LEA R4, P5, R198.reuse, R14.reuse, 0x1 ;  /* 0x0000000ec604b211 */ /* 0x0c4fe400078a08ff */
[CC--:B------:R-:W-:Y:S02]  /*22d50*/  @!P2 LEA R6, P4, R201.reuse, R14.reuse, 0x1 ;  /* 0x0000000ec906a211 */ /* 0x0c0fe400078808ff */
[-C--:B-1----:R-:W-:Y:S02]  /*22d60*/  @!P3 LEA.HI.X R5, R198, R3.reuse, R214, 0x1, P5 ;  /* 0x00000003c605b211 */ /* 0x082fe400028f0cd6 */
        /* <DEDUP_REMOVED lines=9> */
.L_x_12195:
[----:B------:R-:W-:Y:S05]  /*22e00*/  BSYNC B1 ;  /* 0x0000000000017941 */ /* 0x000fea0003800000 */
.L_x_12194:
[----:B------:R-:W-:-:S03]  /*22e10*/  UMOV UR4, 0xffffffff ;  /* 0xffffffff00047882 */ /* 0x000fc60000000000 */
[----:B------:R-:W-:Y:S05]  /*22e20*/  BRA.DIV UR4, `(.L_x_12196) ;  /* 0x0000008e04587947 */ /* 0x000fea000b800000 */
[----:B-1----:R1:W0:Y:S04]  /*22e30*/  SHFL.IDX PT, R3, R2, 0x1, 0x181f ;  /* 0x00381f0002037f89 */ /* 0x00222800000e0000 */
[----:B--23--:R1:W2:Y:S02]  /*22e40*/  SHFL.IDX PT, R14, R0, 0x1, 0x181f ;  /* 0x00381f00000e7f89 */ /* 0x00c2a400000e0000 */
.L_x_12401:
        /* <DEDUP_REMOVED lines=11> */
[-C--:B0-----:R-:W-:Y:S02]  /*22f00*/  @!P3 LEA.HI.X R5, R198, R3.reuse, R214, 0x1, P5 ;  /* 0x00000003c605b211 */ /* 0x081fe400028f0cd6 */
        /* <DEDUP_REMOVED lines=9> */
.L_x_12198:
[----:B------:R-:W-:Y:S05]  /*22fa0*/  BSYNC B1 ;  /* 0x0000000000017941 */ /* 0x000fea0003800000 */
.L_x_12197:
[----:B------:R-:W-:-:S03]  /*22fb0*/  UMOV UR4, 0xffffffff ;  /* 0xffffffff00047882 */ /* 0x000fc60000000000 */
[----:B------:R-:W-:Y:S05]  /*22fc0*/  BRA.DIV UR4, `(.L_x_12199) ;  /* 0x0000008e04387947 */ /* 0x000fea000b800000 */
[----:B0-----:R0:W0:Y:S04]  /*22fd0*/  SHFL.IDX PT, R3, R2, 0x2, 0x181f ;  /* 0x00581f0002037f89 */ /* 0x00102800000e0000 */
[----:B--23--:R2:W3:Y:S02]  /*22fe0*/  SHFL.IDX PT, R14, R0, 0x2, 0x181f ;  /* 0x00581f00000e7f89 */ /* 0x00c4e400000e0000 */
.L_x_12405:
        /* <DEDUP_REMOVED lines=9> */
[CC--:B---3--:R-:W-:Y:S02]  /*23080*/  @!P3 LEA R4, P5, R198.reuse, R14.reuse, 0x1 ;  /* 0x0000000ec604b211 */ /* 0x0c8fe400078a08ff */
        /* <DEDUP_REMOVED lines=11> */
.L_x_12201:
[----:B------:R-:W-:Y:S05]  /*23140*/  BSYNC B1 ;  /* 0x0000000000017941 */ /* 0x000fea0003800000 */
.L_x_12200:
[----:B------:R-:W-:-:S03]  /*23150*/  UMOV UR4, 0xffffffff ;  /* 0xffffffff00047882 */ /* 0x000fc60000000000 */
[----:B------:R-:W-:Y:S05]  /*23160*/  BRA.DIV UR4, `(.L_x_12202) ;  /* 0x0000008e04187947 */ /* 0x000fea000b800000 */
[----:B0-----:R0:W0:Y:S04]  /*23170*/  SHFL.IDX PT, R3, R2, 0x3, 0x181f ;  /* 0x00781f0002037f89 */ /* 0x00102800000e0000 */
[----:B---3--:R3:W0:Y:S02]  /*23180*/  SHFL.IDX PT, R14, R0, 0x3, 0x181f ;  /* 0x00781f00000e7f89 */ /* 0x00862400000e0000 */
.L_x_12409:
[----:B-123--:R-:W-:-:S04]  /*23190*/  IADD3 R0, R208, 0x60, RZ ;  /* 0x00000060d0007810 */ /* 0x00efc80007ffe0ff */
[----:B------:R-:W-:-:S13]  /*231a0*/  ISETP.GE.AND P0, PT, R0, R21, PT ;  /* 0x000000150000720c */ /* 0x000fda0003f06270 */
[----:B------:R-:W-:Y:S05]  /*231b0*/  @P0 BRA `(.L_x_12189) ;  /* 0x0000000000440947 */ /* 0x000fea0003800000 */
[----:B------:R-:W-:Y:S02]  /*231c0*/  ULDC UR4, c[0x0][0xac8] ;  /* 0x0002b20000047ab9 */ /* 0x000fe40000000800 */
[----:B------:R-:W-:Y:S02]  /*231d0*/  ISETP.GE.AND P3, PT, R198, UR4, PT ;  /* 0x00000004c6007c0c */ /* 0x000fe4000bf66270 */
[----:B------:R-:W-:Y:S02]  /*231e0*/  ISETP.GE.AND P2, PT, R201, UR4, PT ;  /* 0x00000004c9007c0c */ /* 0x000fe4000bf46270 */
[----:B------:R-:W-:Y:S02]  /*231f0*/  ISETP.GE.AND P1, PT, R200, UR4, PT ;  /* 0x00000004c8007c0c */ /* 0x000fe4000bf26270 */
[----:B------:R-:W-:-:S07]  /*23200*/  ISETP.GE.AND P0, PT, R202, UR4, PT ;  /* 0x00000004ca007c0c */ /* 0x000fce000bf06270 */
[CC--:B0-----:R-:W-:Y:S02]  /*23210*/  @!P3 LEA R4, P5, R198.reuse, R14.reuse, 0x1 ;  /* 0x0000000ec604b211 */ /* 0x0c1fe400078a08ff */
[CC--:B------:R-:W-:Y:S02]  /*23220*/  @!P2 LEA R6, P4, R201.reuse, R14.reuse, 0x1 ;  /* 0x0000000ec906a211 */ /* 0x0c0fe400078808ff */
[-C--:B------:R-:W-:Y:S02]  /*23230*/  @!P3 LEA.HI.X R5, R198, R3.reuse, R214, 0x1, P5 ;  /* 0x00000003c605b211 */ /* 0x080fe400028f0cd6 */
        /* <DEDUP_REMOVED lines=9> */
.L_x_12189:
[----:B------:R-:W-:Y:S05]  /*232d0*/  BSYNC B0 ;  /* 0x0000000000007941 */ /* 0x000fea0003800000 */
.L_x_12180:
[----:B------:R-:W-:Y:S02]  /*232e0*/  ULDC UR4, c[0x0][0xc3c] ;  /* 0x00030f0000047ab9 */ /* 0x000fe40000000800 */
[----:B------:R-:W-:-:S13]  /*232f0*/  ISETP.GE.AND P0, PT, R127, UR4, PT ;  /* 0x000000047f007c0c */ /* 0x000fda000bf06270 */
[----:B------:R-:W-:Y:S05]  /*23300*/  @!P0 BRA `(.L_x_12203) ;  /* 0xfffffddc00808947 */ /* 0x000fea000383ffff */
[----:B------:R-:W-:Y:S05]  /*23310*/  BRA `(.L_x_11971) ;  /* 0x0000007000c07947 */ /* 0x000fea0003800000 */
.L_x_11969:
        /* <DEDUP_REMOVED lines=16> */
.L_x_12204:
        /* <DEDUP_REMOVED lines=37> */
[----:B------:R-:W0:Y:S01]  /*23670*/  LDC R10, c[0x0][0xc3c] ;  /* 0x00030f00ff0a7b82 */ /* 0x000e220000000800 */
[----:B------:R-:W-:Y:S01]  /*23680*/  IMAD.MOV.U32 R4, RZ, RZ, R3 ;  /* 0x000000ffff047224 */ /* 0x000fe200078e0003 */
[----:B------:R-:W-:Y:S01]  /*23690*/  UMOV UR4, URZ ;  /* 0x0000003f00047c82 */ /* 0x000fe20008000000 */
[----:B------:R-:W-:Y:S01]  /*236a0*/  ULDC UR7, c[0x0][0xc3c] ;  /* 0x00030f0000077ab9 */ /* 0x000fe20000000800 */
[----:B------:R-:W-:-:S05]  /*236b0*/  ULDC UR5, c[0x0][0xc38] ;  /* 0x00030e0000057ab9 */ /* 0x000fca0000000800 */
.L_x_12210:
        /* <DEDUP_REMOVED lines=12> */
.L_x_12209:
[----:B------:R-:W-:Y:S05]  /*23780*/  BSYNC B0 ;  /* 0x0000000000007941 */ /* 0x000fea0003800000 */
.L_x_12208:
        /* <DEDUP_REMOVED lines=20> */
.L_x_12206:
        /* <DEDUP_REMOVED lines=20> */
.L_x_12211:
[----:B-1----:R-:W-:Y:S02]  /*23a10*/  IMAD.MOV R2, RZ, RZ, -R3 ;  /* 0x000000ffff027224 */ /* 0x002fe400078e0a03 */
[----:B---3--:R-:W-:-:S03]  /*23a20*/  IMAD R16, R16, UR5, R11 ;  /* 0x0000000510107c24 */ /* 0x008fc6000f8e020b */
[----:B------:R-:W-:Y:S02]  /*23a30*/  MOV R11, R2 ;  /* 0x00000002000b7202 */ /* 0x000fe40000000f00 */
        /* <DEDUP_REMOVED lines=56> */
.L_x_12207:
[----:B------:R-:W-:Y:S01]  /*23dc0*/  IMAD.MOV.U32 R17, RZ, RZ, RZ ;  /* 0x000000ffff117224 */ /* 0x000fe200078e00ff */
[----:B------:R-:W-:Y:S01]  /*23dd0*/  MOV R18, RZ ;  /* 0x000000ff00127202 */ /* 0x000fe20000000f00 */
[----:B------:R-:W-:-:S07]  /*23de0*/  IMAD.U32 R16, RZ, RZ, UR6 ;  /* 0x00000006ff107e24 */ /* 0x000fce000f8e00ff */
.L_x_12212:
[----:B------:R-:W-:-:S13]  /*23df0*/  ISETP.NE.AND P0, PT, R5, RZ, PT ;  /* 0x000000ff0500720c */ /* 0x000fda0003f05270 */
[----:B------:R-:W0:Y:S01]  /*23e00*/  @!P0 S2R R3, SR_CgaCtaId ;  /* 0x0000000000038919 */ /* 0x000e220000008800 */
[----:B------:R-:W-:-:S04]  /*23e10*/  @!P0 MOV R0, 0x400 ;  /* 0x0000040000008802 */ /* 0x000fc80000000f00 */
[----:B0-----:R-:W-:-:S05]  /*23e20*/  @!P0 LEA R0, R3, R0, 0x18 ;  /* 0x0000000003008211 */ /* 0x001fca00078ec0ff */
[----:B------:R1:W-:Y:S01]  /*23e30*/  @!P0 STS.128 [R0+0x228d0], R16 ;  /* 0x0228d01000008388 */ /* 0x0003e20000000c00 */
[----:B------:R-:W-:Y:S06]  /*23e40*/  BAR.ARV 0x5, 0x180 ;  /* 0x0146000000007b1d */ /* 0x000fec0000002000 */
.L_x_12205:
        /* <DEDUP_REMOVED lines=17> */
[----:B0-----:R-:W-:-:S06]  /*23f60*/  ULEA UR4, UR5, UR4, 0x18 ;  /* 0x0000000405047291 */ /* 0x001fcc000f8ec03f */
[----:B------:R-:W-:Y:S01]  /*23f70*/  MOV R22, UR4 ;  /* 0x0000000400167c02 */ /* 0x000fe20008000f00 */
[C---:B-1----:R-:W-:Y:S01]  /*23f80*/  IMAD.SHL.U32 R0, R5.reuse, 0x8, RZ ;  /* 0x0000000805007824 */ /* 0x042fe200078e00ff */
[----:B------:R-:W-:-:S04]  /*23f90*/  LOP3.LUT R4, R5, 0x7f, RZ, 0xc0, !PT ;  /* 0x0000007f05047812 */ /* 0x000fc800078ec0ff */
[----:B------:R-:W-:Y:S01]  /*23fa0*/  LOP3.LUT R2, R0, 0x1f8, RZ, 0xc0, !PT ;  /* 0x000001f800027812 */ /* 0x000fe200078ec0ff */
[----:B------:R-:W-:Y:S01]  /*23fb0*/  IMAD.SHL.U32 R30, R4, 0x8, RZ ;  /* 0x00000008041e7824 */ /* 0x000fe200078e00ff */
[----:B------:R-:W-:Y:S02]  /*23fc0*/  LOP3.LUT R0, R0, 0x38, RZ, 0xc0, !PT ;  /* 0x0000003800007812 */ /* 0x000fe400078ec0ff */
[----:B------:R-:W-:Y:S01]  /*23fd0*/  LOP3.LUT R3, R2, 0x38, R5, 0x78, !PT ;  /* 0x0000003802037812 */ /* 0x000fe200078e7805 */
[----:B------:R-:W-:-:S03]  /*23fe0*/  IMAD.SHL.U32 R2, R5, 0x10, RZ ;  /* 0x0000001005027824 */ /* 0x000fc600078e00ff */
[----:B------:R-:W-:Y:S02]  /*23ff0*/  LOP3.LUT R30, R3, 0x200, R30, 0xf8, !PT ;  /* 0x00000200031e7812 */ /* 0x000fe400078ef81e */
[----:B------:R-:W-:Y:S02]  /*24000*/  SHF.R.U32.HI R3, RZ, 0x3, R4 ;  /* 0x00000003ff037819 */ /* 0x000fe40000011604 */
[C---:B------:R-:W-:Y:S02]  /*24010*/  LOP3.LUT R4, R0.reuse, 0x40, RZ, 0xfc, !PT ;  /* 0x0000004000047812 */ /* 0x040fe400078efcff */
[----:B------:R-:W-:Y:S02]  /*24020*/  LOP3.LUT R2, R3, 0x70, R2, 0xf8, !PT ;  /* 0x0000007003027812 */ /* 0x000fe400078ef802 */
[C---:B------:R-:W-:Y:S02]  /*24030*/  LOP3.LUT R3, R0.reuse, 0x80, RZ, 0xfc, !PT ;  /* 0x0000008000037812 */ /* 0x040fe400078efcff */
[----:B------:R-:W-:Y:S01]  /*24040*/  LOP3.LUT R2, R0, 0xc0, RZ, 0xfc, !PT ;  /* 0x000000c000027812 */ /* 0x000fe200078efcff */
[----:B------:R-:W-:-:S05]  /*24050*/  IMAD R0, R30, 0x2, R22 ;  /* 0x000000021e007824 */ /* 0x000fca00078e0216 */
[----:B------:R2:W-:Y:S02]  /*24060*/  STL [R1+0x408], R0 ;  /* 0x0004080001007387 */ /* 0x0005e40000100800 */
.L_x_12328:
[----:B------:R-:W-:Y:S05]  /*24070*/  YIELD ;  /* 0x0000000000007946 */ /* 0x000fea0003800000 */
[----:B------:R-:W-:Y:S01]  /*24080*/  ULDC.64 UR4, c[0x0][0xa28] ;  /* 0x00028a0000047ab9 */ /* 0x000fe20000000a00 */
[----:B------:R-:W-:Y:S01]  /*24090*/  IMAD.MOV.U32 R31, RZ, RZ, RZ ;  /* 0x000000ffff1f7224 */ /* 0x000fe200078e00ff */
[----:B------:R-:W-:Y:S01]  /*240a0*/  ISETP.NE.U32.AND P0, PT, RZ, UR4, PT ;  /* 0x00000004ff007c0c */ /* 0x000fe2000bf05070 */
[----:B0-23--:R-:W0:Y:S01]  /*240b0*/  LDC.64 R4, c[0x0][0xa00] ;  /* 0x00028000ff047b82 */ /* 0x00de220000000a00 */
        /* <DEDUP_REMOVED lines=13> */
[----:B--2---:R-:W-:Y:S01]  /*24190*/  IMAD.MOV.U32 R0, RZ, RZ, RZ ;  /* 0x000000ffff007224 */ /* 0x004fe200078e00ff */
[----:B------:R-:W-:Y:S01]  /*241a0*/  ISETP.NE.U32.AND P0, PT, RZ, UR4, PT ;  /* 0x00000004ff007c0c */ /* 0x000fe2000bf05070 */
[----:B-1----:R-:W0:Y:S03]  /*241b0*/  LDC.64 R2, c[0x0][0xa10] ;  /* 0x00028400ff027b82 */ /* 0x002e260000000a00 */
[----:B------:R-:W-:-:S05]  /*241c0*/  ISETP.NE.AND.EX P0, PT, RZ, UR5, PT, P0 ;  /* 0x00000005ff007c0c */ /* 0x000fca000bf05300 */
[----:B------:R-:W1:Y:S08]  /*241d0*/  @P2 LDC.64 R6, c[0x0][0xa18] ;  /* 0x00028600ff062b82 */ /* 0x000e700000000a00 */
        /* <DEDUP_REMOVED lines=19> */
[----:B------:R-:W-:Y:S01]  /*24310*/  IMAD.MOV.U32 R12, RZ, RZ, R8 ;  /* 0x000000ffff0c7224 */ /* 0x000fe200078e0008 */
[----:B------:R-:W-:Y:S06]  /*24320*/  @P2 BRA `(.L_x_12214) ;  /* 0x0000000000142947 */ /* 0x000fec0003800000 */
[----:B------:R-:W-:Y:S05]  /*24330*/  @!P0 BRA `(.L_x_12214) ;  /* 0x0000000000108947 */ /* 0x000fea0003800000 */
[----:B0-----:R-:W2:Y:S04]  /*24340*/  LDG.E R8, desc[UR42][R4.64] ;  /* 0x0000002a04087981 */ /* 0x001ea8000c1e1900 */
[----:B------:R-:W2:Y:S02]  /*24350*/  LDG.E R7, desc[UR42][R4.64+0x4] ;  /* 0x0000042a04077981 */ /* 0x000ea4000c1e1900 */
[----:B--2---:R-:W-:-:S05]  /*24360*/  IMAD.IADD R12, R7, 0x1, -R8 ;  /* 0x00000001070c7824 */ /* 0x004fca00078e0a08 */
[----:B------:R1:W-:Y:S02]  /*24370*/  STL [R1+0x404], R12 ;  /* 0x0004040c01007387 */ /* 0x0003e40000100800 */
.L_x_12214:
        /* <DEDUP_REMOVED lines=8> */
.L_x_12215:
        /* <DEDUP_REMOVED lines=9> */
.L_x_12216:
[----:B--2---:R-:W2:Y:S01]  /*24490*/  @P1 LDG.E R5, desc[UR42][R2.64] ;  /* 0x0000002a02051981 */ /* 0x004ea2000c1e1900 */
[----:B------:R-:W3:Y:S03]  /*244a0*/  LDC R7, c[0x0][0x448] ;  /* 0x00011200ff077b82 */ /* 0x000ee60000000800 */
[----:B------:R4:W2:Y:S01]  /*244b0*/  @P1 LDG.E R4, desc[UR42][R2.64+0x4] ;  /* 0x0000042a02041981 */ /* 0x0008a2000c1e1900 */
[----:B------:R-:W-:Y:S02]  /*244c0*/  IMAD.SHL.U32 R35, R17, 0x80, RZ ;  /* 0x0000008011237824 */ /* 0x000fe400078e00ff */
[----:B-----5:R-:W-:Y:S02]  /*244d0*/  IMAD.IADD R10, R10, 0x1, -R31 ;  /* 0x000000010a0a7824 */ /* 0x020fe400078e0a1f */
[----:B----4-:R-:W4:Y:S01]  /*244e0*/  LDC.64 R2, c[0x0][0x9e0] ;  /* 0x00027800ff027b82 */ /* 0x010f220000000a00 */
[----:B---3--:R-:W-:-:S13]  /*244f0*/  ISETP.NE.AND P2, PT, R7, 0x1, PT ;  /* 0x000000010700780c */ /* 0x008fda0003f45270 */
[----:B------:R-:W3:Y:S01]  /*24500*/  @P2 LDC R7, c[0x0][0x44c] ;  /* 0x00011300ff072b82 */ /* 0x000ee20000000800 */
[----:B----4-:R-:W-:-:S07]  /*24510*/  ISETP.GE.AND P3, PT, R3, 0x1, PT ;  /* 0x000000010300780c */ /* 0x010fce0003f66270 */
[----:B0-----:R-:W0:Y:S01]  /*24520*/  @P2 LDC R8, c[0x0][0x450] ;  /* 0x00011400ff082b82 */ /* 0x001e220000000800 */
[----:B--2---:R-:W-:Y:S02]  /*24530*/  @P1 IMAD.IADD R6, R4, 0x1, -R5 ;  /* 0x0000000104061824 */ /* 0x004fe400078e0a05 */
[----:B------:R-:W-:Y:S02]  /*24540*/  VIADD R4, R35, 0x7f ;  /* 0x0000007f23047836 */ /* 0x000fe40000000000 */
[----:B------:R-:W-:Y:S02]  /*24550*/  IMAD.IADD R17, R10, 0x1, R6 ;  /* 0x000000010a117824 */ /* 0x000fe400078e0206 */
[----:B---3--:R-:W-:-:S03]  /*24560*/  @P2 IMAD.HI.U32 R5, R4, R7, RZ ;  /* 0x0000000704052227 */ /* 0x008fc600078e00ff */
[C---:B------:R-:W-:Y:S02]  /*24570*/  IADD3 R7, R17.reuse, 0x1, -R12 ;  /* 0x0000000111077810 */ /* 0x040fe40007ffe80c */
[----:B0-----:R-:W-:Y:S02]  /*24580*/  @P2 SHF.R.U32.HI R4, RZ, R8, R5 ;  /* 0x00000008ff042219 */ /* 0x001fe40000011605 */
[----:B------:R-:W-:-:S03]  /*24590*/  IADD3 R5, R17, 0x5f, RZ ;  /* 0x0000005f11057810 */ /* 0x000fc60007ffe0ff */
[----:B------:R-:W-:Y:S02]  /*245a0*/  IMAD.IADD R11, R7, 0x1, R4 ;  /* 0x00000001070b7824 */ /* 0x000fe400078e0204 */
[----:B------:R-:W-:-:S04]  /*245b0*/  IMAD.HI R5, R5, 0x2aaaaaab, RZ ;  /* 0x2aaaaaab05057827 */ /* 0x000fc800078e02ff */
[----:B------:R-:W-:Y:S01]  /*245c0*/  IMAD.IADD R2, R11, 0x1, R2 ;  /* 0x000000010b027824 */ /* 0x000fe200078e0202 */
[----:B------:R-:W-:-:S04]  /*245d0*/  SHF.R.U32.HI R4, RZ, 0x1f, R5 ;  /* 0x0000001fff047819 */ /* 0x000fc80000011605 */
[----:B------:R-:W-:Y:S01]  /*245e0*/  LEA.HI.SX32 R9, R5, R4, 0x1c ;  /* 0x0000000405097211 */ /* 0x000fe200078fe2ff */
        /* <DEDUP_REMOVED lines=12> */
.L_x_12219:
[----:B------:R-:W-:-:S13]  /*246b0*/  ISETP.NE.AND P0, PT, R3, 0x1, PT ;  /* 0x000000010300780c */ /* 0x000fda0003f05270 */
[----:B------:R-:W0:Y:S02]  /*246c0*/  @P0 LDC.64 R4, c[0x0][0x9e8] ;  /* 0x00027a00ff040b82 */ /* 0x000e240000000a00 */
[----:B0-----:R-:W-:-:S05]  /*246d0*/  @P0 IMAD.HI.U32 R4, R8, R4, RZ ;  /* 0x0000000408040227 */ /* 0x001fca00078e00ff */
[----:B------:R-:W-:-:S07]  /*246e0*/  @P0 SHF.R.U32.HI R8, RZ, R5, R4 ;  /* 0x00000005ff080219 */ /* 0x000fce0000011604 */
.L_x_12220:
[----:B------:R-:W-:Y:S05]  /*246f0*/  BSYNC B0 ;  /* 0x0000000000007941 */ /* 0x000fea0003800000 */
.L_x_12218:
[----:B------:R-:W-:-:S05]  /*24700*/  IMAD R5, R8, R3, R3 ;  /* 0x0000000308057224 */ /* 0x000fca00078e0203 */
[----:B------:R-:W-:-:S07]  /*24710*/  VIMNMX R2, R2, R5, PT ;  /* 0x0000000502027248 */ /* 0x000fce0003fe0100 */
.L_x_12217:
[----:B------:R-:W0:Y:S01]  /*24720*/  @P2 LDC R4, c[0x0][0x44c] ;  /* 0x00011300ff042b82 */ /* 0x000e220000000800 */
[----:B------:R-:W-:Y:S01]  /*24730*/  IMAD.MOV.U32 R5, RZ, RZ, R35 ;  /* 0x000000ffff057224 */ /* 0x000fe200078e0023 */
[----:B------:R-:W-:Y:S01]  /*24740*/  ULDC UR4, c[0x0][0x9dc] ;  /* 0x0002770000047ab9 */ /* 0x000fe20000000800 */
[----:B------:R-:W-:-:S05]  /*24750*/  IMAD.IADD R8, R17, 0x1, -R12 ;  /* 0x0000000111087824 */ /* 0x000fca00078e0a0c */
[----:B------:R-:W2:Y:S01]  /*24760*/  @P2 LDC R11, c[0x0][0x450] ;  /* 0x00011400ff0b2b82 */ /* 0x000ea20000000800 */
[----:B0-----:R-:W-:-:S05]  /*24770*/  @P2 IMAD.HI.U32 R4, R35, R4, RZ ;  /* 0x0000000423042227 */ /* 0x001fca00078e00ff */
[----:B--2---:R-:W-:-:S05]  /*24780*/  @P2 SHF.R.U32.HI R5, RZ, R11, R4 ;  /* 0x0000000bff052219 */ /* 0x004fca0000011604 */
[----:B-1----:R-:W-:-:S05]  /*24790*/  IMAD.IADD R12, R8, 0x1, R5 ;  /* 0x00000001080c7824 */ /* 0x002fca00078e0205 */
[----:B------:R-:W-:Y:S01]  /*247a0*/  IADD3 R11, R12, -UR4, RZ ;  /* 0x800000040c0b7c10 */ /* 0x000fe2000fffe0ff */
        /* <DEDUP_REMOVED lines=11> */
.L_x_12223:
[----:B------:R-:W-:-:S13]  /*24860*/  ISETP.NE.AND P0, PT, R3, 0x1, PT ;  /* 0x000000010300780c */ /* 0x000fda0003f05270 */
[----:B------:R-:W0:Y:S02]  /*24870*/  @P0 LDC.64 R4, c[0x0][0x9e8] ;  /* 0x00027a00ff040b82 */ /* 0x000e240000000a00 */
[----:B0-----:R-:W-:-:S05]  /*24880*/  @P0 IMAD.HI.U32 R4, R12, R4, RZ ;  /* 0x000000040c040227 */ /* 0x001fca00078e00ff */
[----:B------:R-:W-:-:S07]  /*24890*/  @P0 SHF.R.U32.HI R12, RZ, R5, R4 ;  /* 0x00000005ff0c0219 */ /* 0x000fce0000011604 */
.L_x_12224:
[----:B------:R-:W-:Y:S05]  /*248a0*/  BSYNC B0 ;  /* 0x0000000000007941 */ /* 0x000fea0003800000 */
.L_x_12222:
[----:B------:R-:W-:-:S05]  /*248b0*/  IMAD R12, R12, R3, RZ ;  /* 0x000000030c0c7224 */ /* 0x000fca00078e02ff */
[----:B------:R-:W-:-:S07]  /*248c0*/  VIMNMX R11, R11, R12, !PT ;  /* 0x0000000c0b0b7248 */ /* 0x000fce0007fe0100 */
.L_x_12221:
        /* <DEDUP_REMOVED lines=16> */
[----:B------:R-:W-:-:S07]  /*249d0*/  SHF.R.U32.HI R4, RZ, 0x6, R3 ;  /* 0x00000006ff047819 */ /* 0x000fce0000011603 */
[----:B------:R-:W-:Y:S02]  /*249e0*/  @P0 VIADD R5, R6, 0x5f ;  /* 0x0000005f06050836 */ /* 0x000fe40000000000 */
[----:B------:R-:W-:Y:S02]  /*249f0*/  IMAD.MOV.U32 R6, RZ, RZ, R4 ;  /* 0x000000ffff067224 */ /* 0x000fe400078e0004 */
        /* <DEDUP_REMOVED lines=13> */
.L_x_12412:
[----:B-1----:R-:W-:Y:S02]  /*24ad0*/  ISETP.NE.AND P0, PT, R14, RZ, PT ;  /* 0x000000ff0e00720c */ /* 0x002fe40003f05270 */
[----:B------:R-:W-:-:S11]  /*24ae0*/  PLOP3.LUT P6, PT, PT, PT, PT, 0x8, 0x0 ;  /* 0x000000000000781c */ /* 0x000fd60003fce170 */
[----:B------:R-:W-:Y:S05]  /*24af0*/  @P0 BRA `(.L_x_12228) ;  /* 0x00000000000c0947 */ /* 0x000fea0003800000 */
[----:B------:R-:W-:-:S03]  /*24b00*/  UMOV UR4, 0xffffffff ;  /* 0xffffffff00047882 */ /* 0x000fc60000000000 */
[----:B------:R-:W-:Y:S05]  /*24b10*/  BRA.DIV UR4, `(.L_x_12229) ;  /* 0x0000007604287947 */ /* 0x000fea000b800000 */
[----:B------:R-:W-:-:S13]  /*24b20*/  ELECT P6, URZ, PT ;  /* 0x00000000003f782f */ /* 0x000fda00038c0000 */
.L_x_12228:
        /* <DEDUP_REMOVED lines=9> */
.L_x_12415:
[----:B------:R-:W-:Y:S05]  /*24bc0*/  BSYNC B1 ;  /* 0x0000000000017941 */ /* 0x000fea0003800000 */
.L_x_12230:
[----:B------:R-:W-:Y:S04]  /*24bd0*/  BSSY B1, `(.L_x_12232) ;  /* 0x000007b000017945 */ /* 0x000fe80003800000 */
[----:B------:R-:W-:Y:S05]  /*24be0*/  @!P6 BRA `(.L_x_12233) ;  /* 0x0000000400e4e947 */ /* 0x000fea0003800000 */
[----:B------:R-:W1:Y:S01]  /*24bf0*/  S2R R2, SR_TID.X ;  /* 0x0000000000027919 */ /* 0x000e620000002100 */
[----:B------:R-:W-:Y:S01]  /*24c00*/  IMAD R12, R24, 0x8, R22 ;  /* 0x00000008180c7824 */ /* 0x000fe200078e0216 */
[----:B------:R-:W-:Y:S01]  /*24c10*/  BSSY B2, `(.L_x_12234) ;  /* 0x0000006000027945 */ /* 0x000fe20003800000 */
[----:B-1----:R-:W-:Y:S02]  /*24c20*/  LOP3.LUT R10, R2, 0x7f, RZ, 0xc0, !PT ;  /* 0x0000007f020a7812 */ /* 0x002fe400078ec0ff */
[----:B------:R-:W-:Y:S02]  /*24c30*/  SHF.L.U32 R2, R27, 0x1f, RZ ;  /* 0x0000001f1b027819 */ /* 0x000fe400000006ff */
[----:B------:R-:W-:Y:S02]  /*24c40*/  ISETP.NE.AND P1, PT, R10, RZ, PT ;  /* 0x000000ff0a00720c */ /* 0x000fe40003f25270 */
[----:B------:R-:W1:Y:S02]  /*24c50*/  SYNCS.PHASECHK.TRANS64.TRYWAIT P0, [R12+URZ+0x228a0], R2 ;  /* 0x0228a0020c0075a7 */ /* 0x000e64000800017f */
[----:B-1----:R-:W-:Y:S09]  /*24c60*/  @!P0 BRA `(.L_x_12235) ;  /* 0x0000007400088947 */ /* 0x002ff20003800000 */
.L_x_12416:
[----:B------:R-:W-:Y:S05]  /*24c70*/  BSYNC B2 ;  /* 0x0000000000027941 */ /* 0x000fea0003800000 */
.L_x_12234:
[----:B------:R-:W-:Y:S04]  /*24c80*/  BSSY B2, `(.L_x_12236) ;  /* 0x0000009000027945 */ /* 0x000fe80003800000 */
[----:B------:R-:W-:Y:S05]  /*24c90*/  @P1 BRA `(.L_x_12237) ;  /* 0x00000000001c1947 */ /* 0x000fea0003800000 */
[----:B0-----:R-:W0:Y:S02]  /*24ca0*/  S2R R3, SR_TID.X ;  /* 0x0000000000037919 */ /* 0x001e240000002100 */
[----:B0-----:R-:W-:Y:S01]  /*24cb0*/  LOP3.LUT R10, R3, 0x1f, RZ, 0xc0, !PT ;  /* 0x0000001f030a7812 */ /* 0x001fe200078ec0ff */
[----:B------:R-:W-:-:S03]  /*24cc0*/  IMAD.MOV.U32 R3, RZ, RZ, 0x3000 ;  /* 0x00003000ff037424 */ /* 0x000fc600078e00ff */
[----:B------:R-:W-:Y:S01]  /*24cd0*/  ISETP.NE.AND P0, PT, R10, RZ, PT ;  /* 0x000000ff0a00720c */ /* 0x000fe20003f05270 */
[----:B------:R2:W-:-:S12]  /*24ce0*/  SYNCS.ARRIVE.TRANS64 RZ, [R12+URZ+0x22890], R3 ;  /* 0x022890030cff79a7 */ /* 0x0005d8000800003f */
[----:B--2---:R-:W-:Y:S05]  /*24cf0*/  @!P0 BRA `(.L_x_12237) ;  /* 0x0000000000048947 */ /* 0x004fea0003800000 */
[----:B------:R-:W-:Y:S01]  /*24d00*/  BPT.TRAP 0x1 ;  /* 0x000000040000795c */ /* 0x000fe20000300000 */
.L_x_12237:
[----:B------:R-:W-:Y:S05]  /*24d10*/  BSYNC B2 ;  /* 0x0000000000027941 */ /* 0x000fea0003800000 */
.L_x_12236:
[----:B------:R-:W-:Y:S01]  /*24d20*/  MOV R11, RZ ;  /* 0x000000ff000b7202 */ /* 0x000fe20000000f00 */
[----:B------:R-:W-:Y:S01]  /*24d30*/  IMAD R10, R6, 0x60, R0 ;  /* 0x00000060060a7824 */ /* 0x000fe200078e0200 */
[----:B------:R-:W-:Y:S01]  /*24d40*/  UIADD3 UR4, UP0, UR40, 0x570, URZ ;  /* 0x0000057028047890 */ /* 0x000fe2000ff1e03f */
[----:B0-----:R-:W-:Y:S01]  /*24d50*/  IMAD R3, R24, 0x3000, R22 ;  /* 0x0000300018037824 */ /* 0x001fe200078e0216 */
[----:B------:R-:W-:Y:S01]  /*24d60*/  R2UR UR10, R11 ;  /* 0x000000000b0a72ca */ /* 0x000fe200000e0000 */
[----:B------:R-:W-:Y:S01]  /*24d70*/  VIADD R10, R10, 0xffffffa0 ;  /* 0xffffffa00a0a7836 */ /* 0x000fe20000000000 */
[----:B------:R-:W-:Y:S01]  /*24d80*/  PLOP3.LUT P0, PT, PT, PT, PT, 0x80, 0x0 ;  /* 0x000000000000781c */ /* 0x000fe20003f0f070 */
[----:B------:R-:W-:Y:S01]  /*24d90*/  VIADD R3, R3, 0x1c400 ;  /* 0x0001c40003037836 */ /* 0x000fe20000000000 */
[----:B------:R-:W-:Y:S01]  /*24da0*/  UIADD3.X UR5, URZ, UR41, URZ, UP0, !UPT ;  /* 0x000000293f057290 */ /* 0x000fe200087fe43f */
[----:B------:R-:W-:Y:S01]  /*24db0*/  VIADD R13, R12, 0x22890 ;  /* 0x000228900c0d7836 */ /* 0x000fe20000000000 */
[----:B------:R-:W-:Y:S01]  /*24dc0*/  UMOV UR6, 0x0 ;  /* 0x0000000000067882 */ /* 0x000fe20000000000 */
[----:B------:R-:W-:-:S09]  /*24dd0*/  UMOV UR7, 0x12f00000 ;  /* 0x12f0000000077882 */ /* 0x000fd20000000000 */
.L_x_12238:
        /* <DEDUP_REMOVED lines=13> */
.L_x_12417:
[----:B------:R-:W-:Y:S05]  /*24eb0*/  BSYNC B2 ;  /* 0x0000000000027941 */ /* 0x000fea0003800000 */
.L_x_12239:
        /* <DEDUP_REMOVED lines=11> */
.L_x_12242:
[----:B------:R-:W-:Y:S05]  /*24f70*/  BSYNC B2 ;  /* 0x0000000000027941 */ /* 0x000fea0003800000 */
.L_x_12241:
[----:B------:R-:W-:Y:S01]  /*24f80*/  R2UR UR6, R2 ;  /* 0x00000000020672ca */ /* 0x000fe200000e0000 */
[----:B------:R-:W-:Y:S01]  /*24f90*/  UIADD3 UR4, UP0, UR40, 0x670, URZ ;  /* 0x0000067028047890 */ /* 0x000fe2000ff1e03f */
[----:B------:R-:W-:Y:S01]  /*24fa0*/  R2UR UR7, R3 ;  /* 0x00000000030772ca */ /* 0x000fe200000e0000 */
[----:B------:R-:W-:Y:S01]  /*24fb0*/  VIADD R12, R12, 0x228b0 ;  /* 0x000228b00c0c7836 */ /* 0x000fe20000000000 */
[----:B------:R-:W-:Y:S01]  /*24fc0*/  R2UR UR10, R11 ;  /* 0x000000000b0a72ca */ /* 0x000fe200000e0000 */
[----:B------:R-:W-:Y:S01]  /*24fd0*/  IMAD R11, R24, 0xc000, R22 ;  /* 0x0000c000180b7824 */ /* 0x000fe200078e0216 */
[----:B------:R-:W-:Y:S01]  /*24fe0*/  PLOP3.LUT P0, PT, PT, PT, PT, 0x80, 0x0 ;  /* 0x000000000000781c */ /* 0x000fe20003f0f070 */
[----:B------:R-:W-:-:S03]  /*24ff0*/  UIADD3.X UR5, URZ, UR41, URZ, UP0, !UPT ;  /* 0x000000293f057290 */ /* 0x000fc600087fe43f */
[----:B------:R-:W-:-:S09]  /*25000*/  IADD3 R13, R11, 0x400, RZ ;  /* 0x000004000b0d7810 */ /* 0x000fd20007ffe0ff */
.L_x_12243:
        /* <DEDUP_REMOVED lines=15> */
.L_x_12244:
        /* <DEDUP_REMOVED lines=15> */
.L_x_12245:
        /* <DEDUP_REMOVED lines=15> */
.L_x_12246:
        /* <DEDUP_REMOVED lines=10> */
.L_x_12233:
[----:B------:R-:W-:Y:S05]  /*25380*/  BSYNC B1 ;  /* 0x0000000000017941 */ /* 0x000fea0003800000 */
.L_x_12232:
        /* <DEDUP_REMOVED lines=9> */
.L_x_12262:
        /* <DEDUP_REMOVED lines=11> */
.L_x_12418:
[----:B------:R-:W-:Y:S05]  /*254d0*/  BSYNC B2 ;  /* 0x0000000000027941 */ /* 0x000fea0003800000 */
.L_x_12249:
        /* <DEDUP_REMOVED lines=9> */
.L_x_12252:
[----:B------:R-:W-:Y:S05]  /*25570*/  BSYNC B2 ;  /* 0x0000000000027941 */ /* 0x000fea0003800000 */
.L_x_12251:
        /* <DEDUP_REMOVED lines=11> */
.L_x_12253:
        /* <DEDUP_REMOVED lines=13> */
.L_x_12419:
[----:B------:R-:W-:Y:S05]  /*25700*/  BSYNC B2 ;  /* 0x0000000000027941 */ /* 0x000fea0003800000 */
.L_x_12254:
        /* <DEDUP_REMOVED lines=11> */
.L_x_12257:
[----:B------:R-:W-:Y:S05]  /*257c0*/  BSYNC B2 ;  /* 0x0000000000027941 */ /* 0x000fea0003800000 */
.L_x_12256:
        /* <DEDUP_REMOVED lines=9> */
.L_x_12258:
        /* <DEDUP_REMOVED lines=15> */
.L_x_12259:
        /* <DEDUP_REMOVED lines=15> */
.L_x_12260:
        /* <DEDUP_REMOVED lines=15> */
.L_x_12261:
        /* <DEDUP_REMOVED lines=10> */
.L_x_12248:
[----:B------:R-:W-:Y:S05]  /*25bd0*/  BSYNC B1 ;  /* 0x0000000000017941 */ /* 0x000fea0003800000 */
.L_x_12247:
        /* <DEDUP_REMOVED lines=8> */
.L_x_12226:
[----:B------:R-:W-:Y:S05]  /*25c60*/  BSYNC B0 ;  /* 0x0000000000007941 */ /* 0x000fea0003800000 */
.L_x_12225:
[----:B------:R-:W1:Y:S01]  /*25c70*/  LDC R0, c[0x0][0x448] ;  /* 0x00011200ff007b82 */ /* 0x000e620000000800 */
[----:B------:R-:W-:Y:S07]  /*25c80*/  @!P0 WARPSYNC.ALL ;  /* 0x0000000000008948 */ /* 0x000fee0003800000 */
[----:B0-----:R-:W0:Y:S08]  /*25c90*/  LDC.64 R2, c[0x0][0x9e0] ;  /* 0x00027800ff027b82 */ /* 0x001e300000000a00 */
[----:B------:R-:W-:Y:S01]  /*25ca0*/  @!P0 BAR.SYNC.DEFER_BLOCKING 0xc, 0x180 ;  /* 0x0306000000008b1d */ /* 0x000fe20000010000 */
[----:B-1----:R-:W-:-:S02]  /*25cb0*/  ISETP.NE.AND P1, PT, R0, 0x1, PT ;  /* 0x000000010000780c */ /* 0x002fc40003f25270 */
[----:B------:R-:W-:Y:S02]  /*25cc0*/  IADD3 R0, R35, 0x7f, RZ ;  /* 0x0000007f23007810 */ /* 0x000fe40007ffe0ff */
[----:B0-----:R-:W-:-:S09]  /*25cd0*/  ISETP.GE.AND P2, PT, R3, 0x1, PT ;  /* 0x000000010300780c */ /* 0x001fd20003f46270 */
[----:B------:R-:W0:Y:S08]  /*25ce0*/  @P1 LDC R5, c[0x0][0x44c] ;  /* 0x00011300ff051b82 */ /* 0x000e300000000800 */
[----:B------:R-:W1:Y:S01]  /*25cf0*/  @P1 LDC R4, c[0x0][0x450] ;  /* 0x00011400ff041b82 */ /* 0x000e620000000800 */
[----:B0-----:R-:W-:-:S05]  /*25d00*/  @P1 IMAD.HI.U32 R5, R0, R5, RZ ;  /* 0x0000000500051227 */ /* 0x001fca00078e00ff */
[----:B-1----:R-:W-:-:S05]  /*25d10*/  @P1 SHF.R.U32.HI R0, RZ, R4, R5 ;  /* 0x00000004ff001219 */ /* 0x002fca0000011605 */
        /* <DEDUP_REMOVED lines=14> */
.L_x_12265:
[----:B------:R-:W-:-:S13]  /*25e00*/  ISETP.NE.AND P0, PT, R3, 0x1, PT ;  /* 0x000000010300780c */ /* 0x000fda0003f05270 */
[----:B------:R-:W0:Y:S02]  /*25e10*/  @P0 LDC.64 R4, c[0x0][0x9e8] ;  /* 0x00027a00ff040b82 */ /* 0x000e240000000a00 */
[----:B0-----:R-:W-:-:S05]  /*25e20*/  @P0 IMAD.HI.U32 R4, R0, R4, RZ ;  /* 0x0000000400040227 */ /* 0x001fca00078e00ff */
[----:B------:R-:W-:-:S07]  /*25e30*/  @P0 SHF.R.U32.HI R0, RZ, R5, R4 ;  /* 0x00000005ff000219 */ /* 0x000fce0000011604 */
.L_x_12266:
[----:B------:R-:W-:Y:S05]  /*25e40*/  BSYNC B0 ;  /* 0x0000000000007941 */ /* 0x000fea0003800000 */
.L_x_12264:
[----:B------:R-:W-:-:S05]  /*25e50*/  IMAD R5, R0, R3, R3 ;  /* 0x0000000300057224 */ /* 0x000fca00078e0203 */
[----:B------:R-:W-:-:S07]  /*25e60*/  VIMNMX R2, R2, R5, PT ;  /* 0x0000000502027248 */ /* 0x000fce0003fe0100 */
.L_x_12263:
[----:B------:R-:W0:Y:S01]  /*25e70*/  @P1 LDC R0, c[0x0][0x44c] ;  /* 0x00011300ff001b82 */ /* 0x000e220000000800 */
[----:B------:R-:W-:Y:S01]  /*25e80*/  VIADD R2, R2, 0x5f ;  /* 0x0000005f02027836 */ /* 0x000fe20000000000 */
[----:B------:R-:W-:Y:S01]  /*25e90*/  ULDC UR4, c[0x0][0x9dc] ;  /* 0x0002770000047ab9 */ /* 0x000fe20000000800 */
[----:B------:R-:W-:Y:S02]  /*25ea0*/  IMAD.MOV.U32 R7, RZ, RZ, R35 ;  /* 0x000000ffff077224 */ /* 0x000fe400078e0023 */
[----:B------:R-:W-:-:S03]  /*25eb0*/  IMAD.HI R2, R2, 0x2aaaaaab, RZ ;  /* 0x2aaaaaab02027827 */ /* 0x000fc600078e02ff */
[----:B------:R-:W1:Y:S01]  /*25ec0*/  @P1 LDC R5, c[0x0][0x450] ;  /* 0x00011400ff051b82 */ /* 0x000e620000000800 */
[----:B0-----:R-:W-:-:S05]  /*25ed0*/  @P1 IMAD.HI.U32 R0, R35, R0, RZ ;  /* 0x0000000023001227 */ /* 0x001fca00078e00ff */
[----:B-1----:R-:W-:Y:S02]  /*25ee0*/  @P1 SHF.R.U32.HI R7, RZ, R5, R0 ;  /* 0x00000005ff071219 */ /* 0x002fe40000011600 */
        /* <DEDUP_REMOVED lines=17> */
.L_x_12269:
[----:B------:R-:W-:-:S13]  /*26000*/  ISETP.NE.AND P0, PT, R3, 0x1, PT ;  /* 0x000000010300780c */ /* 0x000fda0003f05270 */
[----:B------:R-:W1:Y:S02]  /*26010*/  @P0 LDC.64 R4, c[0x0][0x9e8] ;  /* 0x00027a00ff040b82 */ /* 0x000e640000000a00 */
[----:B-1----:R-:W-:-:S05]  /*26020*/  @P0 IMAD.HI.U32 R4, R8, R4, RZ ;  /* 0x0000000408040227 */ /* 0x002fca00078e00ff */
[----:B------:R-:W-:-:S07]  /*26030*/  @P0 SHF.R.U32.HI R8, RZ, R5, R4 ;  /* 0x00000005ff080219 */ /* 0x000fce0000011604 */
.L_x_12270:
[----:B------:R-:W-:Y:S05]  /*26040*/  BSYNC B0 ;  /* 0x0000000000007941 */ /* 0x000fea0003800000 */
.L_x_12268:
[----:B------:R-:W-:-:S05]  /*26050*/  IMAD R3, R8, R3, RZ ;  /* 0x0000000308037224 */ /* 0x000fca00078e02ff */
[----:B------:R-:W-:-:S07]  /*26060*/  VIMNMX R0, R0, R3, !PT ;  /* 0x0000000300007248 */ /* 0x000fce0007fe0100 */
.L_x_12267:
        /* <DEDUP_REMOVED lines=24> */
.L_x_12272:
        /* <DEDUP_REMOVED lines=20> */
.L_x_12275:
[----:B------:R-:W-:Y:S05]  /*26330*/  BSYNC B6 ;  /* 0x0000000000067941 */ /* 0x000fea0003800000 */
.L_x_12274:
        /* <DEDUP_REMOVED lines=17> */
[----:B-1----:R-:W-:-:S07]  /*26450*/  IMAD.MOV.U32 R12, RZ, RZ, 0x1 ;  /* 0x00000001ff0c7424 */ /* 0x002fce00078e00ff */
[----:B------:R-:W-:-:S07]  /*26460*/  LEPC R20, `(.L_x_12278) ;  /* 0x000000001014794e */ /* 0x000fce0000000000 */
[----:B0-2---:R-:W-:Y:S05]  /*26470*/  CALL.ABS.NOINC R2 ;  /* 0x0000000002007343 */ /* 0x005fea0003c00000 */
.L_x_12278:
        /* <DEDUP_REMOVED lines=15> */
.L_x_12277:
[----:B------:R-:W-:Y:S05]  /*26570*/  BSYNC B6 ;  /* 0x0000000000067941 */ /* 0x000fea0003800000 */
.L_x_12276:
[----:B------:R-:W-:Y:S01]  /*26580*/  ULDC.64 UR4, c[0x0][0x9f8] ;  /* 0x00027e0000047ab9 */ /* 0x000fe20000000a00 */
[----:B------:R-:W-:Y:S01]  /*26590*/  IMAD.MOV.U32 R29, RZ, RZ, R19 ;  /* 0x000000ffff1d7224 */ /* 0x000fe200078e0013 */
[----:B------:R-:W-:Y:S01]  /*265a0*/  ISETP.NE.U32.AND P0, PT, RZ, UR4, PT ;  /* 0x00000004ff007c0c */ /* 0x000fe2000bf05070 */
[----:B------:R-:W1:Y:S01]  /*265b0*/  S2R R20, SR_TID.X ;  /* 0x0000000000147919 */ /* 0x000e620000002100 */
[----:B------:R-:W2:Y:S01]  /*265c0*/  LDC R10, c[0x0][0x430] ;  /* 0x00010c00ff0a7b82 */ /* 0x000ea20000000800 */
[----:B------:R-:W3:Y:S01]  /*265d0*/  S2R R21, SR_TID.X ;  /* 0x0000000000157919 */ /* 0x000ee20000002100 */
[----:B------:R-:W-:Y:S01]  /*265e0*/  ISETP.NE.AND.EX P0, PT, RZ, UR5, PT, P0 ;  /* 0x00000005ff007c0c */ /* 0x000fe2000bf05300 */
[----:B------:R-:W-:Y:S01]  /*265f0*/  VIADD R0, R33, 0xffffffff ;  /* 0xffffffff21007836 */ /* 0x000fe20000000000 */
[----:B------:R-:W-:Y:S01]  /*26600*/  ULDC UR4, c[0x0][0x2f4] ;  /* 0x0000bd0000047ab9 */ /* 0x000fe20000000800 */
[----:B------:R-:W4:Y:S01]  /*26610*/  S2R R12, SR_TID.X ;  /* 0x00000000000c7919 */ /* 0x000f220000002100 */
[----:B------:R-:W-:Y:S01]  /*26620*/  LOP3.LUT R23, R23, 0xffffffbf, RZ, 0xc0, !PT ;  /* 0xffffffbf17177812 */ /* 0x000fe200078ec0ff */
[----:B------:R-:W-:-:S08]  /*26630*/  ULDC UR5, c[0x0][0x320] ;  /* 0x0000c80000057ab9 */ /* 0x000fd00000000800 */
[----:B------:R-:W0:Y:S01]  /*26640*/  @P0 LDC.64 R2, c[0x0][0x9f8] ;  /* 0x00027e00ff020b82 */ /* 0x000e220000000a00 */
[----:B-1----:R-:W-:Y:S01]  /*26650*/  LOP3.LUT R20, R20, 0x7f, RZ, 0xc0, !PT ;  /* 0x0000007f14147812 */ /* 0x002fe200078ec0ff */
[----:B0-----:R-:W-:-:S05]  /*26660*/  @P0 IMAD.WIDE R2, R19, 0x4, R2 ;  /* 0x0000000413020825 */ /* 0x001fca00078e0202 */
[----:B------:R0:W4:Y:S01]  /*26670*/  @P0 LDG.E R29, desc[UR42][R2.64] ;  /* 0x0000002a021d0981 */ /* 0x000122000c1e1900 */
[----:B------:R-:W-:Y:S01]  /*26680*/  SHF.R.U32.HI R28, RZ, 0x3, R20 ;  /* 0x00000003ff1c7819 */ /* 0x000fe20000011614 */
[----:B---3--:R-:W-:Y:S01]  /*26690*/  IMAD.SHL.U32 R20, R21, 0x10, RZ ;  /* 0x0000001015147824 */ /* 0x008fe200078e00ff */
[----:B--2---:R-:W-:Y:S01]  /*266a0*/  ISETP.NE.AND P1, PT, R10, 0x1, PT ;  /* 0x000000010a00780c */ /* 0x004fe20003f25270 */
[----:B------:R-:W-:-:S03]  /*266b0*/  IMAD.MOV.U32 R37, RZ, RZ, RZ ;  /* 0x000000ffff257224 */ /* 0x000fc600078e00ff */
[----:B------:R-:W-:-:S05]  /*266c0*/  LOP3.LUT R20, R28, 0x70, R20, 0xf8, !PT ;  /* 0x000000701c147812 */ /* 0x000fca00078ef814 */
[----:B------:R-:W-:-:S04]  /*266d0*/  IMAD R8, R0, 0x60, R20 ;  /* 0x0000006000087824 */ /* 0x000fc800078e0214 */
[----:B------:R-:W1:Y:S01]  /*266e0*/  @P1 LDC R5, c[0x0][0x434] ;  /* 0x00010d00ff051b82 */ /* 0x000e620000000800 */
[C---:B------:R-:W-:Y:S01]  /*266f0*/  ISETP.GE.AND P0, PT, R8.reuse, R17, PT ;  /* 0x000000110800720c */ /* 0x040fe20003f06270 */
[----:B------:R-:W-:-:S03]  /*26700*/  IMAD.IADD R8, R8, 0x1, R31 ;  /* 0x0000000108087824 */ /* 0x000fc600078e021f */
[----:B------:R-:W-:Y:S02]  /*26710*/  ISETP.GT.U32.OR P0, PT, R20, 0x5f, P0 ;  /* 0x0000005f1400780c */ /* 0x000fe40000704470 */
[----:B------:R-:W-:Y:S01]  /*26720*/  MOV R9, R8 ;  /* 0x0000000800097202 */ /* 0x000fe20000000f00 */
[----:B------:R-:W2:Y:S10]  /*26730*/  @P1 LDC R7, c[0x0][0x438] ;  /* 0x00010e00ff071b82 */ /* 0x000eb40000000800 */
[----:B0-----:R-:W0:Y:S01]  /*26740*/  @!P0 LDC.64 R2, c[0x0][0x428] ;  /* 0x00010a00ff028b82 */ /* 0x001e220000000a00 */
[----:B-1----:R-:W-:-:S05]  /*26750*/  @P1 IMAD.HI.U32 R4, R8, R5, RZ ;  /* 0x0000000508041227 */ /* 0x002fca00078e00ff */
[----:B--2---:R-:W-:Y:S02]  /*26760*/  @P1 SHF.R.U32.HI R9, RZ, R7, R4 ;  /* 0x00000007ff091219 */ /* 0x004fe40000011604 */
[----:B------:R-:W1:Y:S02]  /*26770*/  @!P0 LDC.64 R4, c[0x0][0x418] ;  /* 0x00010600ff048b82 */ /* 0x000e640000000a00 */
[--C-:B------:R-:W-:Y:S01]  /*26780*/  @!P0 SHF.R.S32.HI R7, RZ, 0x1f, R9.reuse ;  /* 0x0000001fff078819 */ /* 0x100fe20000011409 */
[----:B------:R-:W-:Y:S02]  /*26790*/  @!P0 IMAD.MOV.U32 R6, RZ, RZ, R9 ;  /* 0x000000ffff068224 */ /* 0x000fe400078e0009 */
[C---:B----4-:R-:W-:Y:S01]  /*267a0*/  IMAD.SHL.U32 R11, R12.reuse, 0x8, RZ ;  /* 0x000000080c0b7824 */ /* 0x050fe200078e00ff */
[----:B------:R-:W-:-:S04]  /*267b0*/  SHF.L.U32 R28, R12, 0x3, RZ ;  /* 0x000000030c1c7819 */ /* 0x000fc800000006ff */
[----:B------:R-:W-:Y:S02]  /*267c0*/  LOP3.LUT R11, R11, 0x38, RZ, 0xc0, !PT ;  /* 0x000000380b0b7812 */ /* 0x000fe400078ec0ff */
[----:B------:R-:W-:-:S04]  /*267d0*/  LOP3.LUT R28, R28, 0x38, RZ, 0xc0, !PT ;  /* 0x000000381c1c7812 */ /* 0x000fc800078ec0ff */
[----:B------:R-:W-:-:S04]  /*267e0*/  LOP3.LUT R12, R28, 0x40, RZ, 0xfc, !PT ;  /* 0x000000401c0c7812 */ /* 0x000fc800078efcff */
[----:B------:R-:W-:Y:S02]  /*267f0*/  ISETP.GE.AND P4, PT, R12, UR5, PT ;  /* 0x000000050c007c0c */ /* 0x000fe4000bf86270 */
[----:B------:R-:W-:-:S04]  /*26800*/  LOP3.LUT R12, R11, 0x80, RZ, 0xfc, !PT ;  /* 0x000000800b0c7812 */ /* 0x000fc800078efcff */
[----:B------:R-:W-:Y:S01]  /*26810*/  ISETP.GE.AND P3, PT, R12, UR5, PT ;  /* 0x000000050c007c0c */ /* 0x000fe2000bf66270 */
[----:B------:R-:W-:Y:S01]  /*26820*/  UMOV UR6, 0xffffffff ;  /* 0xffffffff00067882 */ /* 0x000fe20000000000 */
[----:B------:R-:W-:Y:S01]  /*26830*/  SHF.R.S32.HI R34, RZ, 0x1f, R29 ;  /* 0x0000001fff227819 */ /* 0x000fe2000001141d */
[----:B0-----:R-:W-:-:S04]  /*26840*/  @!P0 IMAD.WIDE.U32 R6, R29, R2, R6 ;  /* 0x000000021d068225 */ /* 0x001fc800078e0006 */
[----:B------:R-:W-:Y:S01]  /*26850*/  @!P0 IMAD R2, R34, R2, RZ ;  /* 0x0000000222028224 */ /* 0x000fe200078e02ff */
[----:B-1----:R-:W-:-:S03]  /*26860*/  @!P0 LEA R4, P1, R6, R4, 0x2 ;  /* 0x0000000406048211 */ /* 0x002fc600078210ff */
[----:B------:R-:W-:Y:S02]  /*26870*/  @!P0 IMAD R3, R29, R3, R2 ;  /* 0x000000031d038224 */ /* 0x000fe400078e0202 */
[----:B------:R-:W-:Y:S02]  /*26880*/  IMAD.U32 R2, RZ, RZ, UR38 ;  /* 0x00000026ff027e24 */ /* 0x000fe4000f8e00ff */
[----:B------:R-:W-:-:S03]  /*26890*/  @!P0 IMAD.IADD R3, R7, 0x1, R3 ;  /* 0x0000000107038824 */ /* 0x000fc600078e0203 */
[----:B------:R-:W-:Y:S02]  /*268a0*/  ISETP.NE.AND P2, PT, R2, 0x3, PT ;  /* 0x000000030200780c */ /* 0x000fe40003f45270 */
[----:B------:R-:W-:Y:S02]  /*268b0*/  @!P0 LEA.HI.X R5, R6, R5, R3, 0x2, P1 ;  /* 0x0000000506058211 */ /* 0x000fe400008f1403 */
[----:B------:R-:W-:-:S09]  /*268c0*/  ISETP.GE.AND P1, PT, R11, UR4, PT ;  /* 0x000000040b007c0c */ /* 0x000fd2000bf26270 */
[----:B------:R-:W-:Y:S01]  /*268d0*/  @P2 LOP3.LUT R23, R23, 0x40, RZ, 0xfc, !PT ;  /* 0x0000004017172812 */ /* 0x000fe200078efcff */
[----:B------:R-:W-:Y:S01]  /*268e0*/  IMAD.MOV R3, RZ, RZ, -R9 ;  /* 0x000000ffff037224 */ /* 0x000fe200078e0a09 */
[----:B------:R0:W5:Y:S01]  /*268f0*/  @!P0 LDG.E R37, desc[UR42][R4.64] ;  /* 0x0000002a04258981 */ /* 0x000162000c1e1900 */
[----:B------:R-:W-:Y:S02]  /*26900*/  ISETP.GE.AND P0, PT, R11, UR5, PT ;  /* 0x000000050b007c0c */ /* 0x000fe4000bf06270 */
[----:B------:R-:W-:Y:S01]  /*26910*/  LOP3.LUT R23, R23, 0xfffffffe, RZ, 0xc0, !PT ;  /* 0xfffffffe17177812 */ /* 0x000fe200078ec0ff */
[----:B------:R-:W-:Y:S01]  /*26920*/  IMAD R3, R10, R3, R8 ;  /* 0x000000030a037224 */ /* 0x000fe200078e0208 */
[----:B------:R-:W-:Y:S02]  /*26930*/  LOP3.LUT R11, R11, 0xc0, RZ, 0xfc, !PT ;  /* 0x000000c00b0b7812 */ /* 0x000fe400078efcff */
[----:B------:R-:W-:Y:S02]  /*26940*/  @P1 LOP3.LUT R23, R23, 0x1, RZ, 0xfc, !PT ;  /* 0x0000000117171812 */ /* 0x000fe400078efcff */
[----:B------:R0:W-:Y:S01]  /*26950*/  STL [R1+0x400], R3 ;  /* 0x0004000301007387 */ /* 0x0001e20000100800 */
[----:B------:R-:W-:-:S02]  /*26960*/  ISETP.GE.AND P1, PT, R11, UR5, PT ;  /* 0x000000050b007c0c */ /* 0x000fc4000bf26270 */
[----:B------:R-:W-:-:S04]  /*26970*/  LOP3.LUT R23, R23, 0xfffffff7, RZ, 0xc0, !PT ;  /* 0xfffffff717177812 */ /* 0x000fc800078ec0ff */
[----:B------:R-:W-:-:S04]  /*26980*/  @P4 LOP3.LUT R23, R23, 0x8, RZ, 0xfc, !PT ;  /* 0x0000000817174812 */ /* 0x000fc800078efcff */
[----:B------:R-:W-:-:S04]  /*26990*/  LOP3.LUT R23, R23, 0xffffffef, RZ, 0xc0, !PT ;  /* 0xffffffef17177812 */ /* 0x000fc800078ec0ff */
[----:B------:R-:W-:-:S04]  /*269a0*/  LOP3.LUT R23, R23, 0xfffffffb, RZ, 0xc0, !PT ;  /* 0xfffffffb17177812 */ /* 0x000fc800078ec0ff */
[----:B------:R-:W-:-:S04]  /*269b0*/  @P3 LOP3.LUT R23, R23, 0x4, RZ, 0xfc, !PT ;  /* 0x0000000417173812 */ /* 0x000fc800078efcff */
[----:B------:R-:W-:-:S04]  /*269c0*/  @P0 LOP3.LUT R23, R23, 0x10, RZ, 0xfc, !PT ;  /* 0x0000001017170812 */ /* 0x000fc800078efcff */
[----:B------:R-:W-:-:S04]  /*269d0*/  LOP3.LUT R23, R23, 0xfffffffd, RZ, 0xc0, !PT ;  /* 0xfffffffd17177812 */ /* 0x000fc800078ec0ff */
[----:B------:R-:W-:Y:S01]  /*269e0*/  @P1 LOP3.LUT R23, R23, 0x2, RZ, 0xfc, !PT ;  /* 0x0000000217171812 */ /* 0x000fe200078efcff */
[----:B0-----:R-:W-:Y:S06]  /*269f0*/  BRA.DIV UR6, `(.L_x_12279) ;  /* 0x0000005606f47947 */ /* 0x001fec000b800000 */
.L_x_12422:
[----:B------:R-:W-:Y:S02]  /*26a00*/  SEL R6, RZ, 0x1, P0 ;  /* 0x00000001ff067807 */ /* 0x000fe40000000000 */
[----:B------:R-:W-:Y:S02]  /*26a10*/  ISETP.GT.U32.AND P0, PT, R20, 0x5f, PT ;  /* 0x0000005f1400780c */ /* 0x000fe40003f04070 */
[----:B------:R-:W-:Y:S02]  /*26a20*/  LOP3.LUT R23, R23, 0xffffffdf, RZ, 0xc0, !PT ;  /* 0xffffffdf17177812 */ /* 0x000fe400078ec0ff */
[----:B------:R-:W-:-:S09]  /*26a30*/  SHF.R.S32.HI R28, RZ, 0x1f, R18 ;  /* 0x0000001fff1c7819 */ /* 0x000fd20000011412 */
[----:B------:R-:W-:Y:S01]  /*26a40*/  @P0 LOP3.LUT R23, R23, 0x20, RZ, 0xfc, !PT ;  /* 0x0000002017170812 */ /* 0x000fe200078efcff */
[----:B------:R-:W-:Y:S06]  /*26a50*/  @!P2 BRA `(.L_x_12280) ;  /* 0x000000000004a947 */ /* 0x000fec0003800000 */
[----:B------:R-:W-:Y:S01]  /*26a60*/  BPT.TRAP 0x1 ;  /* 0x000000040000795c */ /* 0x000fe20000300000 */
.L_x_12280:
[----:B------:R-:W-:Y:S01]  /*26a70*/  IMAD R33, R0, -0x60, R17 ;  /* 0xffffffa000217824 */ /* 0x000fe200078e0211 */
[----:B------:R-:W-:Y:S01]  /*26a80*/  SHF.L.U32 R0, R26, 0x1f, RZ ;  /* 0x0000001f1a007819 */ /* 0x000fe200000006ff */
[----:B------:R-:W-:Y:S01]  /*26a90*/  IMAD R17, R25, 0x8, R22 ;  /* 0x0000000819117824 */ /* 0x000fe200078e0216 */
[----:B------:R-:W-:Y:S03]  /*26aa0*/  BSSY B0, `(.L_x_12281) ;  /* 0x0000003000007945 */ /* 0x000fe60003800000 */
[----:B------:R-:W0:Y:S02]  /*26ab0*/  SYNCS.PHASECHK.TRANS64.TRYWAIT P0, [R17+URZ+0x22840], R0 ;  /* 0x02284000110075a7 */ /* 0x000e24000800017f */
[----:B0-----:R-:W-:Y:S05]  /*26ac0*/  @!P0 BRA `(.L_x_12282) ;  /* 0x0000005400f08947 */ /* 0x001fea0003800000 */
.L_x_12423:
[----:B------:R-:W-:Y:S05]  /*26ad0*/  BSYNC B0 ;  /* 0x0000000000007941 */ /* 0x000fea0003800000 */
.L_x_12281:
[----:B------:R-:W0:Y:S01]  /*26ae0*/  LDL R2, [R1+0x400] ;  /* 0x0004000001027983 */ /* 0x000e220000100800 */
[----:B------:R-:W-:Y:S01]  /*26af0*/  ULDC.64 UR4, c[0x0][0x300] ;  /* 0x0000c00000047ab9 */ /* 0x000fe20000000a00 */
[----:B-----5:R-:W-:Y:S01]  /*26b00*/  SHF.R.S32.HI R4, RZ, 0x1f, R37 ;  /* 0x0000001fff047819 */ /* 0x020fe20000011425 */
[----:B------:R-:W1:Y:S01]  /*26b10*/  S2R R7, SR_TID.X ;  /* 0x0000000000077919 */ /* 0x000e620000002100 */
[----:B------:R-:W-:-:S03]  /*26b20*/  LOP3.LUT P2, RZ, R23, 0x1, RZ, 0xc0, !PT ;  /* 0x0000000117ff7812 */ /* 0x000fc6000784c0ff */
[----:B------:R-:W-:Y:S01]  /*26b30*/  STL [R1+0x42c], R4 ;  /* 0x00042c0401007387 */ /* 0x000fe20000100800 */
[----:B-1----:R-:W-:-:S05]  /*26b40*/  IMAD.SHL.U32 R8, R7, 0x8, RZ ;  /* 0x0000000807087824 */ /* 0x002fca00078e00ff */
[----:B------:R-:W-:Y:S02]  /*26b50*/  LOP3.LUT R8, R8, 0x38, RZ, 0xc0, !PT ;  /* 0x0000003808087812 */ /* 0x000fe400078ec0ff */
        /* <DEDUP_REMOVED lines=79> */
.L_x_12437:
        /* <DEDUP_REMOVED lines=10> */
.L_x_12284:
        /* <DEDUP_REMOVED lines=11> */
.L_x_12285:
[----:B0-----:R0:W5:Y:S01]  /*271a0*/  LDL.LU R3, [R1+0x40c] ;  /* 0x00040c0001037983 */ /* 0x0011620000300800 */
[C---:B------:R-:W-:Y:S01]  /*271b0*/  LOP3.LUT P2, RZ, R23.reuse, 0x8, RZ, 0xc0, !PT ;  /* 0x0000000817ff7812 */ /* 0x040fe2000784c0ff */
[----:B------:R0:W-:Y:S01]  /*271c0*/  SYNCS.ARRIVE.TRANS64.A1T0 RZ, [R17+URZ+0x22830], RZ ;  /* 0x022830ff11ff79a7 */ /* 0x0001e2000810003f */
[----:B------:R-:W-:-:S13]  /*271d0*/  LOP3.LUT P1, RZ, R23, 0x4, RZ, 0xc0, !PT ;  /* 0x0000000417ff7812 */ /* 0x000fda000782c0ff */
[----:B------:R-:W-:Y:S05]  /*271e0*/  WARPSYNC.ALL ;  /* 0x0000000000007948 */ /* 0x000fea0003800000 */
[----:B------:R-:W-:Y:S01]  /*271f0*/  BAR.SYNC.DEFER_BLOCKING 0x8, 0x180 ;  /* 0x0206000000007b1d */ /* 0x000fe20000010000 */
[----:B------:R-:W-:Y:S02]  /*27200*/  LOP3.LUT P0, RZ, R23, 0x2, RZ, 0xc0, !PT ;  /* 0x0000000217ff7812 */ /* 0x000fe4000780c0ff */
[----:B------:R-:W-:Y:S02]  /*27210*/  SEL R0, RZ, 0x2, P2 ;  /* 0x00000002ff007807 */ /* 0x000fe40001000000 */
[----:B------:R-:W-:Y:S01]  /*27220*/  SEL R2, RZ, 0x4, P1 ;  /* 0x00000004ff027807 */ /* 0x000fe20000800000 */
[----:B------:R-:W-:Y:S01]  /*27230*/  ULDC.64 UR4, c[0x0][0xa00] ;  /* 0x0002800000047ab9 */ /* 0x000fe20000000a00 */
[----:B------:R-:W-:Y:S01]  /*27240*/  SEL R36, RZ, 0x8, P0 ;  /* 0x00000008ff247807 */ /* 0x000fe20000000000 */
[----:B------:R-:W-:Y:S01]  /*27250*/  BSSY B6, `(.L_x_12286) ;  /* 0x0000025000067945 */ /* 0x000fe20003800000 */
[----:B------:R-:W-:-:S02]  /*27260*/  IADD3 R0, R2, R0, R6 ;  /* 0x0000000002007210 */ /* 0x000fc40007ffe006 */
[----:B------:R-:W-:-:S03]  /*27270*/  ISETP.NE.U32.AND P0, PT, RZ, UR4, PT ;  /* 0x00000004ff007c0c */ /* 0x000fc6000bf05070 */
[----:B------:R-:W-:Y:S01]  /*27280*/  IMAD.IADD R36, R0, 0x1, R36 ;  /* 0x0000000100247824 */ /* 0x000fe200078e0224 */
[----:B------:R-:W-:Y:S02]  /*27290*/  IADD3 R0, R22, 0x18400, RZ ;  /* 0x0001840016007810 */ /* 0x000fe40007ffe0ff */
[----:B------:R-:W-:Y:S01]  /*272a0*/  ISETP.NE.AND.EX P0, PT, RZ, UR5, PT, P0 ;  /* 0x00000005ff007c0c */ /* 0x000fe2000bf05300 */
[----:B------:R-:W-:Y:S01]  /*272b0*/  ULDC.64 UR4, c[0x0][0x298] ;  /* 0x0000a60000047ab9 */ /* 0x000fe20000000a00 */
[----:B------:R-:W-:Y:S02]  /*272c0*/  LOP3.LUT P1, RZ, R0, 0x3ff, RZ, 0xc0, !PT ;  /* 0x000003ff00ff7812 */ /* 0x000fe4000782c0ff */
[----:B------:R-:W-:Y:S02]  /*272d0*/  SHF.R.S32.HI R0, RZ, 0x1f, R19 ;  /* 0x0000001fff007819 */ /* 0x000fe40000011413 */
[----:B------:R-:W-:Y:S02]  /*272e0*/  SEL R2, R19, RZ, !P0 ;  /* 0x000000ff13027207 */ /* 0x000fe40004000000 */
[----:B------:R-:W-:-:S03]  /*272f0*/  SEL R0, R0, RZ, !P0 ;  /* 0x000000ff00007207 */ /* 0x000fc60004000000 */
[----:B------:R-:W-:Y:S04]  /*27300*/  STL [R1+0x410], R2 ;  /* 0x0004100201007387 */ /* 0x000fe80000100800 */
[----:B------:R1:W-:Y:S02]  /*27310*/  STL [R1+0x430], R0 ;  /* 0x0004300001007387 */ /* 0x0003e40000100800 */
[----:B-1---5:R-:W-:-:S05]  /*27320*/  SHF.R.S32.HI R0, RZ, 0x1f, R3 ;  /* 0x0000001fff007819 */ /* 0x022fca0000011403 */
[----:B------:R-:W-:-:S04]  /*27330*/  IMAD R0, R0, UR4, RZ ;  /* 0x0000000400007c24 */ /* 0x000fc8000f8e02ff */
[C---:B------:R-:W-:Y:S02]  /*27340*/  IMAD R0, R3.reuse, UR5, R0 ;  /* 0x0000000503007c24 */ /* 0x040fe4000f8e0200 */
[----:B------:R-:W-:-:S04]  /*27350*/  IMAD.WIDE.U32 R2, R3, UR4, RZ ;  /* 0x0000000403027c25 */ /* 0x000fc8000f8e00ff */
[----:B------:R-:W-:Y:S01]  /*27360*/  IMAD.IADD R0, R3, 0x1, R0 ;  /* 0x0000000103007824 */ /* 0x000fe200078e0200 */
[----:B------:R1:W-:Y:S04]  /*27370*/  STL.64 [R1+0x418], R2 ;  /* 0x0004180201007387 */ /* 0x0003e80000100a00 */
[----:B------:R1:W-:Y:S01]  /*27380*/  STL [R1+0x40c], R0 ;  /* 0x00040c0001007387 */ /* 0x0003e20000100800 */
[----:B------:R-:W-:Y:S05]  /*27390*/  @!P1 BRA `(.L_x_12287) ;  /* 0x0000000000409947 */ /* 0x000fea0003800000 */
[----:B-1----:R-:W-:Y:S01]  /*273a0*/  MOV R2, 0x0 ;  /* 0x0000000000027802 */ /* 0x002fe20000000f00 */
        /* <DEDUP_REMOVED lines=15> */
.L_x_12287:
[----:B------:R-:W-:Y:S05]  /*274a0*/  BSYNC B6 ;  /* 0x0000000000067941 */ /* 0x000fea0003800000 */
.L_x_12286:
[----:B------:R-:W2:Y:S01]  /*274b0*/  LDL.LU R21, [R1+0x40c] ;  /* 0x00040c0001157983 */ /* 0x000ea20000300800 */
[----:B------:R-:W-:Y:S01]  /*274c0*/  ULDC.64 UR4, c[0x0][0x2d8] ;  /* 0x0000b60000047ab9 */ /* 0x000fe20000000a00 */
[----:B------:R-:W3:Y:S02]  /*274d0*/  LDC R7, c[0x0][0x448] ;  /* 0x00011200ff077b82 */ /* 0x000ee40000000800 */
[----:B-1----:R-:W2:Y:S04]  /*274e0*/  LDL.LU.64 R2, [R1+0x418] ;  /* 0x0004180001027983 */ /* 0x002ea80000300a00 */
[----:B------:R-:W4:Y:S04]  /*274f0*/  LDL.LU R4, [R1+0x430] ;  /* 0x0004300001047983 */ /* 0x000f280000300800 */
[----:B------:R-:W4:Y:S01]  /*27500*/  LDL.LU R20, [R1+0x410] ;  /* 0x0004100001147983 */ /* 0x000f220000300800 */
[----:B------:R-:W-:-:S03]  /*27510*/  IMAD R0, R28, UR4, RZ ;  /* 0x000000041c007c24 */ /* 0x000fc6000f8e02ff */
[----:B------:R1:W5:Y:S01]  /*27520*/  LDL R8, [R1+0x408] ;  /* 0x0004080001087983 */ /* 0x0003620000100800 */
[----:B------:R-:W-:Y:S01]  /*27530*/  IMAD R0, R18, UR5, R0 ;  /* 0x0000000512007c24 */ /* 0x000fe2000f8e0200 */
[----:B---3--:R-:W-:-:S13]  /*27540*/  ISETP.NE.AND P0, PT, R7, 0x1, PT ;  /* 0x000000010700780c */ /* 0x008fda0003f05270 */
[----:B------:R-:W3:Y:S01]  /*27550*/  @P0 LDC R6, c[0x0][0x44c] ;  /* 0x00011300ff060b82 */ /* 0x000ee20000000800 */
[----:B--2---:R-:W-:Y:S02]  /*27560*/  IMAD.MOV.U32 R3, RZ, RZ, R21 ;  /* 0x000000ffff037224 */ /* 0x004fe400078e0015 */
[----:B------:R-:W2:Y:S01]  /*27570*/  S2R R21, SR_TID.X ;  /* 0x0000000000157919 */ /* 0x000ea20000002100 */
[----:B------:R-:W-:Y:S01]  /*27580*/  IMAD.WIDE.U32 R2, R18, UR4, R2 ;  /* 0x0000000412027c25 */ /* 0x000fe2000f8e0002 */
[----:B------:R-:W-:-:S03]  /*27590*/  ULDC.64 UR4, c[0x0][0x2e0] ;  /* 0x0000b80000047ab9 */ /* 0x000fc60000000a00 */
[----:B------:R-:W-:Y:S02]  /*275a0*/  IMAD.IADD R3, R3, 0x1, R0 ;  /* 0x0000000103037824 */ /* 0x000fe400078e0200 */
[----:B----4-:R-:W-:Y:S02]  /*275b0*/  IMAD R0, R4, UR4, RZ ;  /* 0x0000000404007c24 */ /* 0x010fe4000f8e02ff */
[----:B------:R-:W-:-:S04]  /*275c0*/  IMAD.WIDE.U32 R2, R20, UR4, R2 ;  /* 0x0000000414027c25 */ /* 0x000fc8000f8e0002 */
[----:B------:R-:W-:Y:S01]  /*275d0*/  IMAD R0, R20, UR5, R0 ;  /* 0x0000000514007c24 */ /* 0x000fe2000f8e0200 */
[----:B------:R-:W4:Y:S01]  /*275e0*/  S2R R10, SR_TID.X ;  /* 0x00000000000a7919 */ /* 0x000f220000002100 */
[----:B------:R-:W-:Y:S02]  /*275f0*/  ULDC.64 UR4, c[0x0][0x2d0] ;  /* 0x0000b40000047ab9 */ /* 0x000fe40000000a00 */
[----:B------:R-:W-:Y:S01]  /*27600*/  IMAD.IADD R3, R3, 0x1, R0 ;  /* 0x0000000103037824 */ /* 0x000fe200078e0200 */
[----:B------:R-:W0:Y:S01]  /*27610*/  S2R R20, SR_TID.X ;  /* 0x0000000000147919 */ /* 0x000e220000002100 */
[----:B------:R-:W1:Y:S01]  /*27620*/  @P0 LDC R0, c[0x0][0x450] ;  /* 0x00011400ff000b82 */ /* 0x000e620000000800 */
[----:B--2---:R-:W-:-:S04]  /*27630*/  LOP3.LUT R21, R21, 0x7f, RZ, 0xc0, !PT ;  /* 0x0000007f15157812 */ /* 0x004fc800078ec0ff */
[----:B------:R-:W-:Y:S02]  /*27640*/  SHF.R.U32.HI R21, RZ, 0x3, R21 ;  /* 0x00000003ff157819 */ /* 0x000fe40000011615 */
[----:B0-----:R-:W-:-:S04]  /*27650*/  SHF.L.U32 R20, R20, 0x4, RZ ;  /* 0x0000000414147819 */ /* 0x001fc800000006ff */
[----:B------:R-:W-:-:S05]  /*27660*/  LOP3.LUT R20, R21, 0x70, R20, 0xf8, !PT ;  /* 0x0000007015147812 */ /* 0x000fca00078ef814 */
[----:B------:R-:W-:Y:S02]  /*27670*/  IMAD.IADD R5, R20, 0x1, R35 ;  /* 0x0000000114057824 */ /* 0x000fe400078e0223 */
[----:B------:R0:W5:Y:S02]  /*27680*/  LDL R20, [R1+0x404] ;  /* 0x0004040001147983 */ /* 0x0001640000100800 */
[----:B---3--:R-:W-:-:S04]  /*27690*/  @P0 IMAD.HI.U32 R6, R5, R6, RZ ;  /* 0x0000000605060227 */ /* 0x008fc800078e00ff */
[----:B------:R-:W-:Y:S01]  /*276a0*/  IMAD.MOV.U32 R4, RZ, RZ, R5 ;  /* 0x000000ffff047224 */ /* 0x000fe200078e0005 */
[----:B-1----:R-:W-:-:S05]  /*276b0*/  @P0 SHF.R.U32.HI R4, RZ, R0, R6 ;  /* 0x00000000ff040219 */ /* 0x002fca0000011606 */
        /* <DEDUP_REMOVED lines=13> */
[----:B----4-:R-:W-:Y:S01]  /*27790*/  IMAD.SHL.U32 R9, R10, 0x8, RZ ;  /* 0x000000080a097824 */ /* 0x010fe200078e00ff */
        /* <DEDUP_REMOVED lines=9> */
[----:B0-----:R-:W-:Y:S10]  /*27830*/  BRA.DIV UR5, `(.L_x_12288) ;  /* 0x0000005205a87947 */ /* 0x001ff4000b800000 */
[----:B------:R-:W0:Y:S01]  /*27840*/  SHFL.IDX PT, R3, R0, RZ, 0x181f ;  /* 0x00181fff00037589 */ /* 0x000e2200000e0000 */
[----:B-----5:R-:W-:Y:S01]  /*27850*/  IMAD R5, R20, R7, RZ ;  /* 0x0000000714057224 */ /* 0x020fe200078e02ff */
[----:B------:R-:W-:Y:S02]  /*27860*/  IADD3 R35, R10, R35, RZ ;  /* 0x000000230a237210 */ /* 0x000fe40007ffe0ff */
[----:B------:R-:W1:Y:S02]  /*27870*/  SHFL.IDX PT, R2, R4, RZ, 0x181f ;  /* 0x00181fff04027589 */ /* 0x000e6400000e0000 */
[C---:B------:R-:W-:Y:S01]  /*27880*/  ISETP.GE.AND P0, PT, R35.reuse, R5, PT ;  /* 0x000000052300720c */ /* 0x040fe20003f06270 */
[----:B------:R-:W-:-:S12]  /*27890*/  VIADD R6, R35, 0x10 ;  /* 0x0000001023067836 */ /* 0x000fd80000000000 */
        /* <DEDUP_REMOVED lines=31> */
[----:B0-----:R-:W-:-:S04]  /*27a90*/  @!P0 LEA R3, P2, R9, R3, 0x1 ;  /* 0x0000000309038211 */ /* 0x001fc800078408ff */
[----:B-1----:R-:W-:-:S04]  /*27aa0*/  @!P0 IADD3.X R2, RZ, R2, RZ, P2, !PT ;  /* 0x00000002ff028210 */ /* 0x002fc800017fe4ff */
        /* <DEDUP_REMOVED lines=27> */
[----:B------:R-:W2:Y:S04]  /*27c60*/  SHFL.IDX PT, R4, R4, 0x7, 0x181f ;  /* 0x00f81f0004047f89 */ /* 0x000ea800000e0000 */
[----:B------:R-:W3:Y:S01]  /*27c70*/  SHFL.IDX PT, R0, R0, 0x7, 0x181f ;  /* 0x00f81f0000007f89 */ /* 0x000ee200000e0000 */
[----:B0-----:R-:W-:-:S05]  /*27c80*/  @!P0 LEA R3, P2, R9, R3, 0x1 ;  /* 0x0000000309038211 */ /* 0x001fca00078408ff */
[----:B-1----:R-:W-:-:S05]  /*27c90*/  @!P0 IMAD.X R2, RZ, RZ, R2, P2 ;  /* 0x000000ffff028224 */ /* 0x002fca00010e0602 */
[----:B------:R-:W-:-:S04]  /*27ca0*/  @!P0 LOP3.LUT R3, R3, R2, RZ, 0x3c, !PT ;  /* 0x0000000203038212 */ /* 0x000fc800078e3cff */
[----:B------:R-:W-:-:S04]  /*27cb0*/  @!P0 LOP3.LUT R2, R3, R2, RZ, 0x3c, !PT ;  /* 0x0000000203028212 */ /* 0x000fc800078e3cff */
[----:B------:R-:W-:-:S05]  /*27cc0*/  @!P0 LOP3.LUT R3, R3, R2, RZ, 0x3c, !PT ;  /* 0x0000000203038212 */ /* 0x000fca00078e3cff */
[----:B--23--:R0:W-:Y:S02]  /*27cd0*/  @!P0 LDGSTS.E.BYPASS.LTC128B.128 [R8+0x1b400], desc[UR42][R2.64], !P1 ;  /* 0x1b40000002088fae */ /* 0x00c1e4000c901d6a */
.L_x_12454:
[----:B------:R-:W-:-:S04]  /*27ce0*/  IADD3 R35, R35, 0x70, RZ ;  /* 0x0000007023237810 */ /* 0x000fc80007ffe0ff */
        /* <DEDUP_REMOVED lines=9> */
.L_x_12289:
        /* <DEDUP_REMOVED lines=18> */
.L_x_12455:
[----:B------:R-:W-:Y:S05]  /*27ea0*/  BSYNC B0 ;  /* 0x0000000000007941 */ /* 0x000fea0003800000 */
.L_x_12290:
[----:B------:R-:W-:-:S05]  /*27eb0*/  IMAD.U32 R0, RZ, RZ, UR38 ;  /* 0x00000026ff007e24 */ /* 0x000fca000f8e00ff */
[----:B------:R-:W-:-:S13]  /*27ec0*/  ISETP.NE.AND P0, PT, R0, 0x3, PT ;  /* 0x000000030000780c */ /* 0x000fda0003f05270 */
[----:B------:R-:W-:Y:S05]  /*27ed0*/  @!P0 BRA `(.L_x_12292) ;  /* 0x0000000000048947 */ /* 0x000fea0003800000 */
[----:B------:R-:W-:Y:S01]  /*27ee0*/  BPT.TRAP 0x1 ;  /* 0x000000040000795c */ /* 0x000fe20000300000 */
.L_x_12292:
[----:B------:R-:W-:Y:S01]  /*27ef0*/  SHF.L.U32 R0, R26, 0x1f, RZ ;  /* 0x0000001f1a007819 */ /* 0x000fe200000006ff */
[----:B------:R-:W-:Y:S03]  /*27f00*/  BSSY B0, `(.L_x_12293) ;  /* 0x0000003000007945 */ /* 0x000fe60003800000 */
[----:B------:R-:W1:Y:S02]  /*27f10*/  SYNCS.PHASECHK.TRANS64.TRYWAIT P0, [R17+URZ+0x22860], R0 ;  /* 0x02286000110075a7 */ /* 0x000e64000800017f */
[----:B-1----:R-:W-:Y:S05]  /*27f20*/  @!P0 BRA `(.L_x_12294) ;  /* 0x0000005400a48947 */ /* 0x002fea0003800000 */
.L_x_12456:
[----:B------:R-:W-:Y:S05]  /*27f30*/  BSYNC B0 ;  /* 0x0000000000007941 */ /* 0x000fea0003800000 */
.L_x_12293:
[----:B0-----:R-:W1:Y:S01]  /*27f40*/  LDL.LU R3, [R1+0x428] ;  /* 0x0004280001037983 */ /* 0x001e620000300800 */
[----:B------:R-:W-:-:S03]  /*27f50*/  ULDC.64 UR4, c[0x0][0x328] ;  /* 0x0000ca0000047ab9 */ /* 0x000fc60000000a00 */
[----:B------:R-:W2:Y:S04]  /*27f60*/  LDL.LU R2, [R1+0x400] ;  /* 0x0004000001027983 */ /* 0x000ea80000300800 */
[----:B------:R-:W3:Y:S01]  /*27f70*/  LDL.LU R4, [R1+0x42c] ;  /* 0x00042c0001047983 */ /* 0x000ee20000300800 */
[----:B-1----:R-:W-:-:S04]  /*27f80*/  IMAD R0, R3, UR4, RZ ;  /* 0x0000000403007c24 */ /* 0x002fc8000f8e02ff */
        /* <DEDUP_REMOVED lines=20> */
[----:B------:R-:W-:Y:S01]  /*280d0*/  LOP3.LUT R7, R36, 0x1, RZ, 0xc0, !PT ;  /* 0x0000000124077812 */ /* 0x000fe200078ec0ff */
[----:B------:R-:W-:Y:S01]  /*280e0*/  IMAD R4, R4, 0x2, R22 ;  /* 0x0000000204047824 */ /* 0x000fe200078e0216 */
[C---:B------:R-:W-:Y:S01]  /*280f0*/  LOP3.LUT P2, RZ, R36.reuse, 0x2, RZ, 0xc0, !PT ;  /* 0x0000000224ff7812 */ /* 0x040fe2000784c0ff */
[----:B------:R-:W1:Y:S01]  /*28100*/  SHFL.IDX PT, R14, R5, RZ, 0x181f ;  /* 0x00181fff050e7589 */ /* 0x000e6200000e0000 */
[----:B------:R-:W-:Y:S02]  /*28110*/  ISETP.NE.U32.AND P3, PT, R7, 0x1, PT ;  /* 0x000000010700780c */ /* 0x000fe40003f65070 */
[----:B------:R-:W-:Y:S01]  /*28120*/  LOP3.LUT P1, RZ, R36, 0x4, RZ, 0xc0, !PT ;  /* 0x0000000424ff7812 */ /* 0x000fe2000782c0ff */
[----:B------:R-:W2:Y:S03]  /*28130*/  SHFL.IDX PT, R3, R6, RZ, 0x181f ;  /* 0x00181fff06037589 */ /* 0x000ea600000e0000 */
[----:B------:R-:W-:Y:S01]  /*28140*/  ISETP.LT.OR P4, PT, R33, 0x1, !P1 ;  /* 0x000000012100780c */ /* 0x000fe20004f81670 */
[----:B0-----:R-:W-:-:S05]  /*28150*/  IMAD.SHL.U32 R2, R2, 0x8, RZ ;  /* 0x0000000802027824 */ /* 0x001fca00078e00ff */
        /* <DEDUP_REMOVED lines=40> */
[----:B0-----:R-:W-:Y:S02]  /*283e0*/  IADD3.X R9, RZ, R3, RZ, P4, !PT ;  /* 0x00000003ff097210 */ /* 0x001fe400027fe4ff */
        /* <DEDUP_REMOVED lines=21> */
.L_x_12470:
        /* <DEDUP_REMOVED lines=15> */
.L_x_12296:
        /* <DEDUP_REMOVED lines=11> */
.L_x_12297:
[----:B------:R-:W2:Y:S01]  /*286e0*/  LDL.LU R2, [R1+0x420] ;  /* 0x0004200001027983 */ /* 0x000ea20000300800 */
[----:B------:R0:W-:Y:S01]  /*286f0*/  SYNCS.ARRIVE.TRANS64.A1T0 RZ, [R17+URZ+0x22850], RZ ;  /* 0x022850ff11ff79a7 */ /* 0x0001e2000810003f */
[----:B------:R-:W-:Y:S01]  /*28700*/  BSSY B0, `(.L_x_12298) ;  /* 0x00000e0000007945 */ /* 0x000fe20003800000 */
[----:B--2---:R-:W-:-:S05]  /*28710*/  VIADD R10, R2, 0xfffffffe ;  /* 0xfffffffe020a7836 */ /* 0x004fca0000000000 */
[----:B------:R-:W-:-:S13]  /*28720*/  ISETP.GE.AND P0, PT, R10, R32, PT ;  /* 0x000000200a00720c */ /* 0x000fda0003f06270 */
[----:B0-----:R-:W-:Y:S05]  /*28730*/  @!P0 BRA `(.L_x_12299) ;  /* 0x0000000c00708947 */ /* 0x001fea0003800000 */
.L_x_12312:
[----:B0-----:R-:W0:Y:S01]  /*28740*/  S2R R2, SR_TID.X ;  /* 0x0000000000027919 */ /* 0x001e220000002100 */
[----:B------:R-:W1:Y:S01]  /*28750*/  LDC R6, c[0x0][0x430] ;  /* 0x00010c00ff067b82 */ /* 0x000e620000000800 */
[----:B------:R-:W-:Y:S01]  /*28760*/  IMAD R7, R10, 0x60, R31 ;  /* 0x000000600a077824 */ /* 0x000fe200078e021f */
[----:B--2---:R-:W2:Y:S01]  /*28770*/  S2R R3, SR_TID.X ;  /* 0x0000000000037919 */ /* 0x004ea20000002100 */
[----:B------:R-:W-:Y:S02]  /*28780*/  IMAD.U32 R12, RZ, RZ, UR38 ;  /* 0x00000026ff0c7e24 */ /* 0x000fe4000f8e00ff */
[----:B------:R-:W-:Y:S01]  /*28790*/  VIADD R25, R25, 0x1 ;  /* 0x0000000119197836 */ /* 0x000fe20000000000 */
[----:B-1----:R-:W-:Y:S02]  /*287a0*/  ISETP.NE.AND P0, PT, R6, 0x1, PT ;  /* 0x000000010600780c */ /* 0x002fe40003f05270 */
[----:B0-----:R-:W-:Y:S01]  /*287b0*/  LOP3.LUT R2, R2, 0x7f, RZ, 0xc0, !PT ;  /* 0x0000007f02027812 */ /* 0x001fe200078ec0ff */
[----:B--23--:R-:W-:-:S03]  /*287c0*/  IMAD.SHL.U32 R4, R3, 0x10, RZ ;  /* 0x0000001003047824 */ /* 0x00cfc600078e00ff */
[----:B------:R-:W-:-:S07]  /*287d0*/  SHF.R.U32.HI R2, RZ, 0x3, R2 ;  /* 0x00000003ff027819 */ /* 0x000fce0000011602 */
[----:B------:R-:W0:Y:S01]  /*287e0*/  @P0 LDC R3, c[0x0][0x438] ;  /* 0x00010e00ff030b82 */ /* 0x000e220000000800 */
[----:B------:R-:W-:-:S04]  /*287f0*/  LOP3.LUT R4, R2, 0x70, R4, 0xf8, !PT ;  /* 0x0000007002047812 */ /* 0x000fc800078ef804 */
[----:B------:R-:W-:-:S03]  /*28800*/  ISETP.GT.U32.AND P1, PT, R4, 0x5f, PT ;  /* 0x0000005f0400780c */ /* 0x000fc60003f24070 */
[----:B------:R-:W1:Y:S01]  /*28810*/  @P0 LDC R2, c[0x0][0x434] ;  /* 0x00010d00ff020b82 */ /* 0x000e620000000800 */
[----:B------:R-:W-:-:S05]  /*28820*/  IMAD.IADD R7, R4, 0x1, R7 ;  /* 0x0000000104077824 */ /* 0x000fca00078e0207 */
[----:B------:R-:W-:-:S04]  /*28830*/  MOV R11, R7 ;  /* 0x00000007000b7202 */ /* 0x000fc80000000f00 */
[----:B------:R-:W2:Y:S08]  /*28840*/  @!P1 LDC.64 R4, c[0x0][0x428] ;  /* 0x00010a00ff049b82 */ /* 0x000eb00000000a00 */
[----:B------:R-:W3:Y:S01]  /*28850*/  @!P1 LDC.64 R8, c[0x0][0x418] ;  /* 0x00010600ff089b82 */ /* 0x000ee20000000a00 */
[----:B-1----:R-:W-:-:S05]  /*28860*/  @P0 IMAD.HI.U32 R2, R7, R2, RZ ;  /* 0x0000000207020227 */ /* 0x002fca00078e00ff */
[----:B0-----:R-:W-:-:S04]  /*28870*/  @P0 SHF.R.U32.HI R11, RZ, R3, R2 ;  /* 0x00000003ff0b0219 */ /* 0x001fc80000011602 */
[--C-:B------:R-:W-:Y:S01]  /*28880*/  @!P1 SHF.R.S32.HI R3, RZ, 0x1f, R11.reuse ;  /* 0x0000001fff039819 */ /* 0x100fe2000001140b */
[----:B------:R-:W-:-:S04]  /*28890*/  @!P1 IMAD.MOV.U32 R2, RZ, RZ, R11 ;  /* 0x000000ffff029224 */ /* 0x000fc800078e000b */
[----:B--2---:R-:W-:-:S04]  /*288a0*/  @!P1 IMAD.WIDE.U32 R2, R29, R4, R2 ;  /* 0x000000041d029225 */ /* 0x004fc800078e0002 */
[----:B------:R-:W-:Y:S01]  /*288b0*/  @!P1 IMAD R4, R34, R4, RZ ;  /* 0x0000000422049224 */ /* 0x000fe200078e02ff */
[----:B---3--:R-:W-:-:S03]  /*288c0*/  @!P1 LEA R8, P0, R2, R8, 0x2 ;  /* 0x0000000802089211 */ /* 0x008fc600078010ff */
[----:B------:R-:W-:-:S04]  /*288d0*/  @!P1 IMAD R5, R29, R5, R4 ;  /* 0x000000051d059224 */ /* 0x000fc800078e0204 */
[----:B------:R-:W-:Y:S02]  /*288e0*/  @!P1 IMAD.IADD R3, R5, 0x1, R3 ;  /* 0x0000000105039824 */ /* 0x000fe400078e0203 */
[----:B------:R-:W-:-:S03]  /*288f0*/  IMAD.MOV.U32 R5, RZ, RZ, RZ ;  /* 0x000000ffff057224 */ /* 0x000fc600078e00ff */
[----:B------:R-:W-:Y:S01]  /*28900*/  @!P1 LEA.HI.X R9, R2, R9, R3, 0x2, P0 ;  /* 0x0000000902099211 */ /* 0x000fe200000f1403 */
[----:B------:R-:W-:Y:S01]  /*28910*/  IMAD.MOV R2, RZ, RZ, -R11 ;  /* 0x000000ffff027224 */ /* 0x000fe200078e0a0b */
[----:B------:R-:W-:-:S03]  /*28920*/  ISETP.NE.AND P0, PT, R25, 0x2, PT ;  /* 0x000000021900780c */ /* 0x000fc60003f05270 */
[----:B------:R0:W5:Y:S01]  /*28930*/  @!P1 LDG.E R5, desc[UR42][R8.64] ;  /* 0x0000002a08059981 */ /* 0x000162000c1e1900 */
[----:B------:R-:W-:Y:S01]  /*28940*/  ISETP.NE.AND P1, PT, R12, 0x3, PT ;  /* 0x000000030c00780c */ /* 0x000fe20003f25270 */
[----:B------:R-:W-:Y:S05]  /*28950*/  YIELD ;  /* 0x0000000000007946 */ /* 0x000fea0003800000 */
[----:B------:R-:W-:Y:S01]  /*28960*/  SEL R3, RZ, 0x1, P0 ;  /* 0x00000001ff037807 */ /* 0x000fe20000000000 */
[----:B------:R-:W-:Y:S01]  /*28970*/  IMAD R6, R6, R2, R7 ;  /* 0x0000000206067224 */ /* 0x000fe200078e0207 */
[----:B------:R-:W-:Y:S02]  /*28980*/  SEL R25, R25, RZ, P0 ;  /* 0x000000ff19197207 */ /* 0x000fe40000000000 */
[----:B------:R-:W-:-:S02]  /*28990*/  LOP3.LUT R26, R26, R3, RZ, 0x3c, !PT ;  /* 0x000000031a1a7212 */ /* 0x000fc400078e3cff */
[----:B------:R-:W-:Y:S01]  /*289a0*/  MOV R3, R10 ;  /* 0x0000000a00037202 */ /* 0x000fe20000000f00 */
[----:B------:R-:W-:-:S03]  /*289b0*/  VIADD R10, R10, 0xffffffff ;  /* 0xffffffff0a0a7836 */ /* 0x000fc60000000000 */
[----:B------:R-:W-:Y:S01]  /*289c0*/  ISETP.GT.AND P2, PT, R3, R32, PT ;  /* 0x000000200300720c */ /* 0x000fe20003f44270 */
[----:B0-----:R-:W-:-:S12]  /*289d0*/  @!P1 BRA `(.L_x_12300) ;  /* 0x0000000000049947 */ /* 0x001fd80003800000 */
[----:B------:R-:W-:Y:S01]  /*289e0*/  BPT.TRAP 0x1 ;  /* 0x000000040000795c */ /* 0x000fe20000300000 */
.L_x_12300:
[----:B------:R-:W-:Y:S01]  /*289f0*/  IMAD R4, R25, 0x8, R22 ;  /* 0x0000000819047824 */ /* 0x000fe200078e0216 */
[----:B------:R-:W-:Y:S01]  /*28a00*/  SHF.L.U32 R21, R26, 0x1f, RZ ;  /* 0x0000001f1a157819 */ /* 0x000fe200000006ff */
[----:B------:R-:W-:Y:S01]  /*28a10*/  BSSY B1, `(.L_x_12301) ;  /* 0x0000004000017945 */ /* 0x000fe20003800000 */
[----:B------:R-:W-:Y:S02]  /*28a20*/  SHF.R.S32.HI R17, RZ, 0x1f, R6 ;  /* 0x0000001fff117819 */ /* 0x000fe40000011406 */
[----:B------:R-:W0:Y:S02]  /*28a30*/  SYNCS.PHASECHK.TRANS64.TRYWAIT P0, [R4+URZ+0x22840], R21 ;  /* 0x02284015040075a7 */ /* 0x000e24000800017f */
[----:B0-----:R-:W-:Y:S05]  /*28a40*/  @!P0 BRA `(.L_x_12302) ;  /* 0x0000005400388947 */ /* 0x001fea0003800000 */
.L_x_12471:
[----:B------:R-:W-:Y:S05]  /*28a50*/  BSYNC B1 ;  /* 0x0000000000017941 */ /* 0x000fea0003800000 */
.L_x_12301:
        /* <DEDUP_REMOVED lines=52> */
.L_x_12485:
        /* <DEDUP_REMOVED lines=8> */
.L_x_12304:
        /* <DEDUP_REMOVED lines=11> */
.L_x_12305:
[----:B------:R2:W-:Y:S01]  /*28ed0*/  SYNCS.ARRIVE.TRANS64.A1T0 RZ, [R4+URZ+0x22830], RZ ;  /* 0x022830ff04ff79a7 */ /* 0x0005e2000810003f */
[----:B------:R-:W-:Y:S05]  /*28ee0*/  @!P3 BRA `(.L_x_12306) ;  /* 0x000000000004b947 */ /* 0x000fea0003800000 */
[----:B------:R-:W-:Y:S01]  /*28ef0*/  BPT.TRAP 0x1 ;  /* 0x000000040000795c */ /* 0x000fe20000300000 */
.L_x_12306:
[----:B------:R-:W3:Y:S01]  /*28f00*/  SYNCS.PHASECHK.TRANS64.TRYWAIT P0, [R4+URZ+0x22860], R21 ;  /* 0x02286015040075a7 */ /* 0x000ee2000800017f */
[----:B------:R-:W-:Y:S04]  /*28f10*/  BSSY B1, `(.L_x_12307) ;  /* 0x0000002000017945 */ /* 0x000fe80003800000 */
[----:B---3--:R-:W-:Y:S05]  /*28f20*/  @!P0 BRA `(.L_x_12308) ;  /* 0x0000005400b88947 */ /* 0x008fea0003800000 */
.L_x_12486:
[----:B------:R-:W-:Y:S05]  /*28f30*/  BSYNC B1 ;  /* 0x0000000000017941 */ /* 0x000fea0003800000 */
.L_x_12307:
        /* <DEDUP_REMOVED lines=10> */
[----:B------:R-:W-:Y:S02]  /*28fe0*/  IADD3 R3, R3, R17, RZ ;  /* 0x0000001103037210 */ /* 0x000fe40007ffe0ff */
        /* <DEDUP_REMOVED lines=57> */
.L_x_12500:
        /* <DEDUP_REMOVED lines=11> */
.L_x_12310:
        /* <DEDUP_REMOVED lines=11> */
.L_x_12311:
[----:B------:R0:W-:Y:S01]  /*294e0*/  SYNCS.ARRIVE.TRANS64.A1T0 RZ, [R4+URZ+0x22850], RZ ;  /* 0x022850ff04ff79a7 */ /* 0x0001e2000810003f */
[----:B------:R-:W-:Y:S05]  /*294f0*/  @P2 BRA `(.L_x_12312) ;  /* 0xfffffff000902947 */ /* 0x000fea000383ffff */
.L_x_12299:
[----:B------:R-:W-:Y:S05]  /*29500*/  BSYNC B0 ;  /* 0x0000000000007941 */ /* 0x000fea0003800000 */
.L_x_12298:
[----:B------:R-:W1:Y:S01]  /*29510*/  S2R R2, SR_TID.X ;  /* 0x0000000000027919 */ /* 0x000e620000002100 */
[----:B------:R-:W-:Y:S01]  /*29520*/  VIADD R25, R25, 0x1 ;  /* 0x0000000119197836 */ /* 0x000fe20000000000 */
[----:B------:R-:W-:Y:S04]  /*29530*/  BSSY B0, `(.L_x_12313) ;  /* 0x0000012000007945 */ /* 0x000fe80003800000 */
[----:B------:R-:W-:-:S04]  /*29540*/  ISETP.NE.AND P0, PT, R25, 0x2, PT ;  /* 0x000000021900780c */ /* 0x000fc80003f05270 */
[----:B------:R-:W-:Y:S02]  /*29550*/  SEL R5, RZ, 0x1, P0 ;  /* 0x00000001ff057807 */ /* 0x000fe40000000000 */
        /* <DEDUP_REMOVED lines=15> */
.L_x_12314:
[----:B------:R-:W-:Y:S05]  /*29650*/  BSYNC B0 ;  /* 0x0000000000007941 */ /* 0x000fea0003800000 */
.L_x_12313:
[----:B------:R-:W-:Y:S02]  /*29660*/  LOP3.LUT R26, R26, R5, RZ, 0x3c, !PT ;  /* 0x000000051a1a7212 */ /* 0x000fe400078e3cff */
[----:B------:R-:W-:-:S07]  /*29670*/  SEL R25, R25, RZ, P0 ;  /* 0x000000ff19197207 */ /* 0x000fce0000000000 */
.L_x_12273:
[----:B------:R-:W-:Y:S05]  /*29680*/  BSYNC B7 ;  /* 0x0000000000077941 */ /* 0x000fea0003800000 */
.L_x_12271:
        /* <DEDUP_REMOVED lines=11> */
.L_x_12315:
        /* <DEDUP_REMOVED lines=10> */
[----:B------:R-:W4:Y:S01]  /*297e0*/  @!P1 LDG.E R2, desc[UR42][R2.64] ;  /* 0x0000002a02029981 */ /* 0x000f22000c1e1900 */
[----:B------:R-:W-:Y:S02]  /*297f0*/  MOV R5, RZ ;  /* 0x000000ff00057202 */ /* 0x000fe40000000f00 */
[C---:B------:R-:W-:Y:S01]  /*29800*/  ISETP.GE.U32.AND P2, PT, R8.reuse, 0x2, PT ;  /* 0x000000020800780c */ /* 0x040fe20003f46070 */
[----:B------:R-:W-:Y:S01]  /*29810*/  SHFL.IDX PT, R0, R16, RZ, 0x1f ;  /* 0x00001fff10007589 */ /* 0x000fe200000e0000 */
[C---:B------:R-:W-:Y:S02]  /*29820*/  ISETP.GE.U32.AND P3, PT, R8.reuse, 0x4, PT ;  /* 0x000000040800780c */ /* 0x040fe40003f66070 */
[C---:B------:R-:W-:Y:S01]  /*29830*/  ISETP.GE.U32.AND P4, PT, R8.reuse, 0x8, PT ;  /* 0x000000080800780c */ /* 0x040fe20003f86070 */
[----:B0-23--:R-:W-:Y:S01]  /*29840*/  SHFL.IDX PT, R4, R16, 0x1, 0x1f ;  /* 0x00201f0010047f89 */ /* 0x00dfe200000e0000 */
        /* <DEDUP_REMOVED lines=19> */
.L_x_12510:
[----:B------:R-:W-:Y:S02]  /*29980*/  ULDC UR4, c[0x0][0xc38] ;  /* 0x00030e0000047ab9 */ /* 0x000fe40000000800 */
[----:B------:R-:W-:-:S05]  /*29990*/  MOV R7, UR4 ;  /* 0x0000000400077c02 */ /* 0x000fca0008000f00 */
[----:B-1----:R-:W-:-:S04]  /*299a0*/  IMAD R14, R14, R7, RZ ;  /* 0x000000070e0e7224 */ /* 0x002fc800078e02ff */
[----:B------:R-:W-:-:S05]  /*299b0*/  IMAD.IADD R9, R4, 0x1, R14 ;  /* 0x0000000104097824 */ /* 0x000fca00078e020e */
[----:B------:R-:W-:-:S13]  /*299c0*/  ISETP.GT.AND P6, PT, R9, R0, PT ;  /* 0x000000000900720c */ /* 0x000fda0003fc4270 */
[----:B------:R-:W-:Y:S05]  /*299d0*/  @P6 BRA `(.L_x_12318) ;  /* 0x00000000009c6947 */ /* 0x000fea0003800000 */
.L_x_12323:
        /* <DEDUP_REMOVED lines=14> */
.L_x_12321:
[----:B------:R-:W-:Y:S05]  /*29ac0*/  BSYNC B0 ;  /* 0x0000000000007941 */ /* 0x000fea0003800000 */
.L_x_12320:
        /* <DEDUP_REMOVED lines=18> */
.L_x_12518:
[----:B------:R-:W-:Y:S02]  /*29bf0*/  ULDC UR4, c[0x0][0xc38] ;  /* 0x00030e0000047ab9 */ /* 0x000fe40000000800 */
[----:B------:R-:W-:-:S04]  /*29c00*/  IMAD.U32 R7, RZ, RZ, UR4 ;  /* 0x00000004ff077e24 */ /* 0x000fc8000f8e00ff */
[----:B-1----:R-:W-:-:S04]  /*29c10*/  IMAD R14, R14, R7, RZ ;  /* 0x000000070e0e7224 */ /* 0x002fc800078e02ff */
[----:B------:R-:W-:-:S05]  /*29c20*/  IMAD.IADD R9, R14, 0x1, R9 ;  /* 0x000000010e097824 */ /* 0x000fca00078e0209 */
[----:B------:R-:W-:-:S13]  /*29c30*/  ISETP.GT.AND P6, PT, R9, R0, PT ;  /* 0x000000000900720c */ /* 0x000fda0003fc4270 */
[----:B------:R-:W-:Y:S05]  /*29c40*/  @!P6 BRA `(.L_x_12323) ;  /* 0xfffffffc0064e947 */ /* 0x000fea000383ffff */
.L_x_12318:
        /* <DEDUP_REMOVED lines=8> */
.L_x_12522:
[----:B------:R-:W-:Y:S01]  /*29cd0*/  ISETP.NE.AND P0, PT, R3, RZ, PT ;  /* 0x000000ff0300720c */ /* 0x000fe20003f05270 */
[----:B------:R-:W-:-:S12]  /*29ce0*/  IMAD.MOV.U32 R14, RZ, RZ, RZ ;  /* 0x000000ffff0e7224 */ /* 0x000fd800078e00ff */
[----:B------:R-:W-:Y:S05]  /*29cf0*/  @!P0 BRA `(.L_x_12325) ;  /* 0x0000000000108947 */ /* 0x000fea0003800000 */
[----:B------:R-:W-:Y:S01]  /*29d00*/  UMOV UR4, 0xffffffff ;  /* 0xffffffff00047882 */ /* 0x000fe20000000000 */
[----:B------:R-:W-:Y:S02]  /*29d10*/  IADD3 R12, R4, -0x1, RZ ;  /* 0xffffffff040c7810 */ /* 0x000fe40007ffe0ff */
[----:B------:R-:W-:Y:S05]  /*29d20*/  BRA.DIV UR4, `(.L_x_12326) ;  /* 0x0000005a043c7947 */ /* 0x000fea000b800000 */
[----:B------:R3:W4:Y:S02]  /*29d30*/  SHFL.IDX PT, R14, R2, R12, 0x1f ;  /* 0x00001f0c020e7589 */ /* 0x00072400000e0000 */
.L_x_12325:
[----:B0--3--:R-:W0:Y:S01]  /*29d40*/  LDC.64 R2, c[0x0][0xc90] ;  /* 0x00032400ff027b82 */ /* 0x009e220000000a00 */
[----:B------:R-:W-:-:S04]  /*29d50*/  IMAD.IADD R19, R4, 0x1, R19 ;  /* 0x0000000104137824 */ /* 0x000fc800078e0213 */
[----:B0-----:R-:W-:-:S05]  /*29d60*/  IMAD.WIDE R2, R19, 0x4, R2 ;  /* 0x0000000413027825 */ /* 0x001fca00078e0202 */
[----:B------:R0:W1:Y:S01]  /*29d70*/  LDG.E R6, desc[UR42][R2.64] ;  /* 0x0000002a02067981 */ /* 0x000062000c1e1900 */
[----:B----4-:R-:W-:Y:S02]  /*29d80*/  IMAD R16, R14, R7, R16 ;  /* 0x000000070e107224 */ /* 0x010fe400078e0210 */
[----:B0-----:R-:W-:Y:S02]  /*29d90*/  IMAD.MOV.U32 R2, RZ, RZ, RZ ;  /* 0x000000ffff027224 */ /* 0x001fe400078e00ff */
[----:B-12---:R-:W-:-:S05]  /*29da0*/  IMAD R4, R5, R6, RZ ;  /* 0x0000000605047224 */ /* 0x006fca00078e02ff */
        /* <DEDUP_REMOVED lines=36> */
[----:B0-----:R-:W-:-:S05]  /*29ff0*/  IADD3 R2, RZ, -R3, RZ ;  /* 0x80000003ff027210 */ /* 0x001fca0007ffe0ff */
[----:B------:R-:W-:Y:S02]  /*2a000*/  IMAD R11, R2, R7, RZ ;  /* 0x00000007020b7224 */ /* 0x000fe400078e02ff */
[----:B------:R-:W-:-:S04]  /*2a010*/  IMAD.MOV.U32 R2, RZ, RZ, RZ ;  /* 0x000000ffff027224 */ /* 0x000fc800078e00ff */
        /* <DEDUP_REMOVED lines=20> */
.L_x_12319:
[----:B------:R-:W-:Y:S01]  /*2a160*/  UMOV UR4, URZ ;  /* 0x0000003f00047c82 */ /* 0x000fe20008000000 */
[----:B------:R-:W-:Y:S01]  /*2a170*/  UMOV UR5, URZ ;  /* 0x0000003f00057c82 */ /* 0x000fe20008000000 */
[----:B------:R-:W-:Y:S01]  /*2a180*/  ULDC UR6, c[0x0][0xc3c] ;  /* 0x00030f0000067ab9 */ /* 0x000fe20000000800 */
[----:B------:R-:W-:Y:S02]  /*2a190*/  IMAD.MOV.U32 R16, RZ, RZ, R0 ;  /* 0x000000ffff107224 */ /* 0x000fe400078e0000 */
[----:B------:R-:W-:Y:S02]  /*2a1a0*/  IMAD.U32 R17, RZ, RZ, UR4 ;  /* 0x00000004ff117e24 */ /* 0x000fe4000f8e00ff */
[----:B------:R-:W-:Y:S02]  /*2a1b0*/  IMAD.U32 R18, RZ, RZ, UR5 ;  /* 0x00000005ff127e24 */ /* 0x000fe4000f8e00ff */
[----:B------:R-:W-:-:S07]  /*2a1c0*/  IMAD.U32 R19, RZ, RZ, UR6 ;  /* 0x00000006ff137e24 */ /* 0x000fce000f8e00ff */
.L_x_12327:
        /* <DEDUP_REMOVED lines=10> */
.L_x_12316:
[----:B------:R-:W-:Y:S02]  /*2a270*/  ULDC UR4, c[0x0][0xc3c] ;  /* 0x00030f0000047ab9 */ /* 0x000fe40000000800 */
[----:B----4-:R-:W-:-:S13]  /*2a280*/  ISETP.GE.AND P0, PT, R19, UR4, PT ;  /* 0x0000000413007c0c */ /* 0x010fda000bf06270 */
[----:B------:R-:W-:Y:S05]  /*2a290*/  @!P0 BRA `(.L_x_12328) ;  /* 0xffffff9c00748947 */ /* 0x000fea000383ffff */
[----:B------:R-:W-:Y:S05]  /*2a2a0*/  BSYNC B8 ;  /* 0x0000000000087941 */ /* 0x000fea0003800000 */
.L_x_12213:
[----:B-1----:R-:W4:Y:S01]  /*2a2b0*/  LDL.LU R0, [R1+0x424] ;  /* 0x0004240001007983 */ /* 0x002f220000300800 */
[----:B------:R-:W-:Y:S01]  /*2a2c0*/  BSSY B0, `(.L_x_12329) ;  /* 0x000000b000007945 */ /* 0x000fe20003800000 */
[----:B------:R-:W0:Y:S01]  /*2a2d0*/  S2R R5, SR_CgaCtaId ;  /* 0x0000000000057919 */ /* 0x000e220000008800 */
[----:B----4-:R-:W-:-:S04]  /*2a2e0*/  IADD3 R0, R0, 0x1, RZ ;  /* 0x0000000100007810 */ /* 0x010fc80007ffe0ff */
[----:B------:R-:W-:-:S04]  /*2a2f0*/  LEA.HI R2, R0, R0, RZ, 0x1 ;  /* 0x0000000000027211 */ /* 0x000fc800078f08ff */
[----:B------:R-:W-:Y:S02]  /*2a300*/  LOP3.LUT R3, R2, 0xfffffffe, RZ, 0xc0, !PT ;  /* 0xfffffffe02037812 */ /* 0x000fe400078ec0ff */
[----:B------:R-:W-:-:S03]  /*2a310*/  MOV R2, 0x400 ;  /* 0x0000040000027802 */ /* 0x000fc60000000f00 */
[----:B------:R-:W-:Y:S01]  /*2a320*/  IMAD.IADD R0, R0, 0x1, -R3 ;  /* 0x0000000100007824 */ /* 0x000fe200078e0a03 */
[----:B0-23--:R-:W-:-:S04]  /*2a330*/  LEA R4, R5, R2, 0x18 ;  /* 0x0000000205047211 */ /* 0x00dfc800078ec0ff */
[----:B------:R-:W-:-:S04]  /*2a340*/  SHF.L.U32 R0, R0, 0x1f, RZ ;  /* 0x0000001f00007819 */ /* 0x000fc800000006ff */
[----:B------:R-:W0:Y:S02]  /*2a350*/  SYNCS.PHASECHK.TRANS64.TRYWAIT P0, [R4+URZ+0x22820], R0 ;  /* 0x02282000040075a7 */ /* 0x000e24000800017f */
[----:B0-----:R-:W-:Y:S05]  /*2a360*/  @!P0 BRA `(.L_x_12330) ;  /* 0x0000005000d08947 */ /* 0x001fea0003800000 */
.L_x_12525:
[----:B------:R-:W-:Y:S05]  /*2a370*/  BSYNC B0 ;  /* 0x0000000000007941 */ /* 0x000fea0003800000 */
.L_x_12329:
[----:B------:R-:W-:-:S03]  /*2a380*/  UMOV UR4, 0xffffffff ;  /* 0xffffffff00047882 */ /* 0x000fc60000000000 */
[----:B------:R-:W-:Y:S05]  /*2a390*/  BRA.DIV UR4, `(.L_x_12331) ;  /* 0x0000005204d87947 */ /* 0x000fea000b800000 */
[----:B0-----:R-:W0:Y:S02]  /*2a3a0*/  S2R R0, SR_TID.X ;  /* 0x0000000000007919 */ /* 0x001e240000002100 */
[----:B0-----:R-:W-:-:S04]  /*2a3b0*/  SHF.R.U32.HI R0, RZ, 0x5, R0 ;  /* 0x00000005ff007819 */ /* 0x001fc80000011600 */
[----:B------:R-:W-:-:S05]  /*2a3c0*/  LOP3.LUT R0, R0, 0x3, RZ, 0xc0, !PT ;  /* 0x0000000300007812 */ /* 0x000fca00078ec0ff */
[----:B------:R0:W1:Y:S02]  /*2a3d0*/  SHFL.IDX PT, R14, R0, RZ, 0x1f ;  /* 0x00001fff000e7589 */ /* 0x00006400000e0000 */
.L_x_12528:
[----:B-1----:R-:W-:-:S13]  /*2a3e0*/  ISETP.NE.AND P0, PT, R14, RZ, PT ;  /* 0x000000ff0e00720c */ /* 0x002fda0003f05270 */
[----:B------:R-:W-:Y:S05]  /*2a3f0*/  @P0 BRA `(.L_x_11971) ;  /* 0x0000000000880947 */ /* 0x000fea0003800000 */
[----:B------:R-:W-:-:S03]  /*2a400*/  UMOV UR4, 0xffffffff ;  /* 0xffffffff00047882 */ /* 0x000fc60000000000 */
[----:B------:R-:W-:Y:S05]  /*2a410*/  BRA.DIV UR4, `(.L_x_12332) ;  /* 0x0000005204ec7947 */ /* 0x000fea000b800000 */
[----:B------:R-:W-:-:S13]  /*2a420*/  ELECT P6, URZ, PT ;  /* 0x00000000003f782f */ /* 0x000fda00038c0000 */
.L_x_12531:
[----:B------:R-:W-:Y:S05]  /*2a430*/  @!P6 BRA `(.L_x_11971) ;  /* 0x000000000078e947 */ /* 0x000fea0003800000 */
[----:B------:R-:W-:-:S06]  /*2a440*/  ULOP3.LUT UR4, UR36, 0x2, URZ, 0xfc, !UPT ;  /* 0x0000000224047892 */ /* 0x000fcc000f8efc3f */
[----:B0-----:R-:W-:-:S05]  /*2a450*/  IMAD.U32 R0, RZ, RZ, UR4 ;  /* 0x00000004ff007e24 */ /* 0x001fca000f8e00ff */
[----:B------:R-:W-:-:S13]  /*2a460*/  ISETP.NE.AND P0, PT, R0, 0x3, PT ;  /* 0x000000030000780c */ /* 0x000fda0003f05270 */
[----:B------:R-:W-:Y:S05]  /*2a470*/  @!P0 BRA `(.L_x_12333) ;  /* 0x0000000000048947 */ /* 0x000fea0003800000 */
[----:B------:R-:W-:Y:S01]  /*2a480*/  BPT.TRAP 0x1 ;  /* 0x000000040000795c */ /* 0x000fe20000300000 */
.L_x_12333:
[C---:B------:R-:W-:Y:S01]  /*2a490*/  IMAD R5, R25.reuse, 0x8, R4 ;  /* 0x0000000819057824 */ /* 0x040fe200078e0204 */
[----:B------:R-:W-:Y:S01]  /*2a4a0*/  SHF.L.U32 R0, R26, 0x1f, RZ ;  /* 0x0000001f1a007819 */ /* 0x000fe200000006ff */
[----:B------:R-:W-:-:S03]  /*2a4b0*/  VIADD R25, R25, 0x1 ;  /* 0x0000000119197836 */ /* 0x000fc60000000000 */
[----:B------:R-:W0:Y:S02]  /*2a4c0*/  SYNCS.PHASECHK.TRANS64.TRYWAIT P1, [R5+URZ+0x22840], R0 ;  /* 0x02284000050075a7 */ /* 0x000e24000802017f */
[----:B------:R-:W-:-:S04]  /*2a4d0*/  ISETP.NE.AND P2, PT, R25, 0x2, PT ;  /* 0x000000021900780c */ /* 0x000fc80003f45270 */
[----:B------:R-:W-:Y:S01]  /*2a4e0*/  SEL R3, RZ, 0x1, P2 ;  /* 0x00000001ff037807 */ /* 0x000fe20001000000 */
[----:B0-----:R-:W-:Y:S08]  /*2a4f0*/  @!P1 BRA `(.L_x_12334) ;  /* 0x0000005000d49947 */ /* 0x001ff00003800000 */
.L_x_12532:
[----:B------:R-:W-:Y:S02]  /*2a500*/  SEL R25, R25, RZ, P2 ;  /* 0x000000ff19197207 */ /* 0x000fe40001000000 */
[----:B------:R-:W-:Y:S01]  /*2a510*/  LOP3.LUT R2, R26, R3, RZ, 0x3c, !PT ;  /* 0x000000031a027212 */ /* 0x000fe200078e3cff */
[----:B------:R-:W-:Y:S06]  /*2a520*/  @!P0 BRA `(.L_x_12335) ;  /* 0x0000000000048947 */ /* 0x000fec0003800000 */
[----:B------:R-:W-:Y:S01]  /*2a530*/  BPT.TRAP 0x1 ;  /* 0x000000040000795c */ /* 0x000fe20000300000 */
.L_x_12335:
[----:B------:R-:W-:Y:S01]  /*2a540*/  IMAD R25, R25, 0x8, R4 ;  /* 0x0000000819197824 */ /* 0x000fe200078e0204 */
[----:B------:R-:W-:-:S04]  /*2a550*/  SHF.L.U32 R2, R2, 0x1f, RZ ;  /* 0x0000001f02027819 */ /* 0x000fc800000006ff */
[----:B------:R-:W1:Y:S02]  /*2a560*/  SYNCS.PHASECHK.TRANS64.TRYWAIT P1, [R25+URZ+0x22840], R2 ;  /* 0x02284002190075a7 */ /* 0x000e64000802017f */
[----:B-1----:R-:W-:Y:S05]  /*2a570*/  @!P1 BRA `(.L_x_12336) ;  /* 0x0000005000c89947 */ /* 0x002fea0003800000 */
.L_x_12533:
[----:B------:R-:W-:Y:S05]  /*2a580*/  @!P0 BRA `(.L_x_12337) ;  /* 0x0000000000048947 */ /* 0x000fea0003800000 */
[----:B------:R-:W-:Y:S01]  /*2a590*/  BPT.TRAP 0x1 ;  /* 0x000000040000795c */ /* 0x000fe20000300000 */
.L_x_12337:
[----:B------:R-:W2:Y:S02]  /*2a5a0*/  SYNCS.PHASECHK.TRANS64.TRYWAIT P1, [R5+URZ+0x22860], R0 ;  /* 0x02286000050075a7 */ /* 0x000ea4000802017f */
[----:B--2---:R-:W-:Y:S05]  /*2a5b0*/  @!P1 BRA `(.L_x_12338) ;  /* 0x0000005000cc9947 */ /* 0x004fea0003800000 */
.L_x_12534:
[----:B------:R-:W-:Y:S05]  /*2a5c0*/  @!P0 BRA `(.L_x_12339) ;  /* 0x0000000000048947 */ /* 0x000fea0003800000 */
[----:B------:R-:W-:Y:S01]  /*2a5d0*/  BPT.TRAP 0x1 ;  /* 0x000000040000795c */ /* 0x000fe20000300000 */
.L_x_12339:
[----:B---3--:R3:W4:Y:S02]  /*2a5e0*/  SYNCS.PHASECHK.TRANS64.TRYWAIT P0, [R25+URZ+0x22860], R2 ;  /* 0x02286002190075a7 */ /* 0x008724000800017f */
[----:B----4-:R-:W-:Y:S05]  /*2a5f0*/  @!P0 NANOSLEEP.SYNCS 0x989680 ;  /* 0x009896800000895d */ /* 0x010fea0003900000 */
[----:B------:R-:W4:Y:S02]  /*2a600*/  @!P0 SYNCS.PHASECHK.TRANS64 P0, [R25+URZ+0x22860], R2 ;  /* 0x02286002190085a7 */ /* 0x000f24000800007f */
[----:B----4-:R-:W-:Y:S05]  /*2a610*/  @!P0 BRA `(.L_x_12339) ;  /* 0xfffffffc00f08947 */ /* 0x010fea000383ffff */
.L_x_11971:
[----:B------:R-:W-:Y:S05]  /*2a620*/  BSYNC B9 ;  /* 0x0000000000097941 */ /* 0x000fea0003800000 */
.L_x_11968:
[----:B------:R-:W-:Y:S05]  /*2a630*/  EXIT ;  /* 0x000000000000794d */ /* 0x000fea0003800000 */
.L_x_11997:
[----:B0-----:R0:W1:Y:S02]  /*2a640*/  SYNCS.PHASECHK.TRANS64.TRYWAIT P5, [R79+URZ+0x22890], R94 ;  /* 0x0228905e4f0075a7 */ /* 0x00106400080a017f */
[----:B-1----:R-:W-:Y:S05]  /*2a650*/  @!P5 NANOSLEEP.SYNCS 0x989680 ;  /* 0x009896800000d95d */ /* 0x002fea0003900000 */
[----:B------:R-:W1:Y:S02]  /*2a660*/  @!P5 SYNCS.PHASECHK.TRANS64 P5, [R79+URZ+0x22890], R94 ;  /* 0x0228905e4f00d5a7 */ /* 0x000e6400080a007f */
[----:B-1----:R-:W-:Y:S05]  /*2a670*/  @!P5 BRA `(.L_x_11997) ;  /* 0xfffffffc00f0d947 */ /* 0x002fea000383ffff */
[----:B------:R-:W-:Y:S05]  /*2a680*/  BRA `(.L_x_12340) ;  /* 0xfffffd88002c7947 */ /* 0x000fea000383ffff */
.L_x_11998:
        /* <DEDUP_REMOVED lines=8> */
.L_x_12342:
[----:B------:R-:W-:Y:S05]  /*2a710*/  BSYNC B1 ;  /* 0x0000000000017941 */ /* 0x000fea0003800000 */
.L_x_12341:
        /* <DEDUP_REMOVED lines=8> */
.L_x_12343:
[----:B------:R-:W-:Y:S05]  /*2a7a0*/  BRA `(.L_x_12344) ;  /* 0xfffffd8400f87947 */ /* 0x000fea000383ffff */
.L_x_12007:
[----:B------:R-:W-:Y:S01]  /*2a7b0*/  BSSY B1, `(.L_x_12345) ;  /* 0x0000008000017945 */ /* 0x000fe20003800000 */
[----:B------:R-:W-:Y:S02]  /*2a7c0*/  IMAD.MOV.U32 R13, RZ, RZ, R92 ;  /* 0x000000ffff0d7224 */ /* 0x000fe400078e005c */
[----:B------:R-:W-:Y:S02]  /*2a7d0*/  IMAD.MOV.U32 R12, RZ, RZ, 0x1 ;  /* 0x00000001ff0c7424 */ /* 0x000fe400078e00ff */
[----:B0---4-:R-:W-:Y:S02]  /*2a7e0*/  IMAD.MOV.U32 R11, RZ, RZ, 0x1c1f ;  /* 0x00001c1fff0b7424 */ /* 0x011fe400078e00ff */
[----:B------:R-:W-:-:S07]  /*2a7f0*/  IMAD.MOV.U32 R15, RZ, RZ, -0x1 ;  /* 0xffffffffff0f7424 */ /* 0x000fce00078e00ff */
[----:B-123--:R-:W-:Y:S05]  /*2a800*/  WARPSYNC.COLLECTIVE R15, `(.L_x_12346) ;  /* 0x000000000f087348 */ /* 0x00efea0003c00000 */
[----:B---3--:R0:W3:Y:S02]  /*2a810*/  SHFL.IDX P6, R14, R13, R12, R11 ;  /* 0x0000000c0d0e7389 */ /* 0x0080e400000c000b */
[----:B0123--:R-:W-:Y:S01]  /*2a820*/  ENDCOLLECTIVE ;  /* 0x000000000000791b */ /* 0x00ffe20003800000 */
.L_x_12346:
[----:B------:R-:W-:Y:S05]  /*2a830*/  BSYNC B1 ;  /* 0x0000000000017941 */ /* 0x000fea0003800000 */
.L_x_12345:
        /* <DEDUP_REMOVED lines=8> */
.L_x_12347:
[----:B------:R-:W-:Y:S05]  /*2a8c0*/  BRA `(.L_x_12348) ;  /* 0xfffffd8c00687947 */ /* 0x000fea000383ffff */
.L_x_12021:
[----:B-1----:R1:W2:Y:S02]  /*2a8d0*/  SYNCS.PHASECHK.TRANS64.TRYWAIT P4, [R79+URZ+0x22890], R94 ;  /* 0x0228905e4f0075a7 */ /* 0x0022a4000808017f */
[----:B--2---:R-:W-:Y:S05]  /*2a8e0*/  @!P4 NANOSLEEP.SYNCS 0x989680 ;  /* 0x009896800000c95d */ /* 0x004fea0003900000 */
[----:B------:R-:W2:Y:S02]  /*2a8f0*/  @!P4 SYNCS.PHASECHK.TRANS64 P4, [R79+URZ+0x22890], R94 ;  /* 0x0228905e4f00c5a7 */ /* 0x000ea4000808007f */
[----:B--2---:R-:W-:Y:S05]  /*2a900*/  @!P4 BRA `(.L_x_12021) ;  /* 0xfffffffc00f0c947 */ /* 0x004fea000383ffff */
[----:B------:R-:W-:Y:S05]  /*2a910*/  BRA `(.L_x_12349) ;  /* 0xfffffd9800bc7947 */ /* 0x000fea000383ffff */
.L_x_12022:
        /* <DEDUP_REMOVED lines=8> */
.L_x_12351:
[----:B------:R-:W-:Y:S05]  /*2a9a0*/  BSYNC B1 ;  /* 0x0000000000017941 */ /* 0x000fea0003800000 */
.L_x_12350:
        /* <DEDUP_REMOVED lines=8> */
.L_x_12352:
[----:B------:R-:W-:Y:S01]  /*2aa30*/  IMAD.MOV.U32 R84, RZ, RZ, R14 ;  /* 0x000000ffff547224 */ /* 0x000fe200078e000e */
[----:B------:R-:W-:Y:S06]  /*2aa40*/  BRA `(.L_x_12353) ;  /* 0xfffffd9800887947 */ /* 0x000fec000383ffff */
.L_x_12027:
        /* <DEDUP_REMOVED lines=8> */
.L_x_12355:
[----:B------:R-:W-:Y:S05]  /*2aad0*/  BSYNC B1 ;  /* 0x0000000000017941 */ /* 0x000fea0003800000 */
.L_x_12354:
        /* <DEDUP_REMOVED lines=8> */
.L_x_12356:
[----:B------:R-:W-:Y:S05]  /*2ab60*/  BRA `(.L_x_12357) ;  /* 0xfffffda000047947 */ /* 0x000fea000383ffff */
.L_x_12032:
[----:B0-----:R0:W1:Y:S02]  /*2ab70*/  SYNCS.PHASECHK.TRANS64.TRYWAIT P2, [R79+URZ+0x22890], R94 ;  /* 0x0228905e4f0075a7 */ /* 0x001064000804017f */
[----:B-1----:R-:W-:Y:S05]  /*2ab80*/  @!P2 NANOSLEEP.SYNCS 0x989680 ;  /* 0x009896800000a95d */ /* 0x002fea0003900000 */
[----:B------:R-:W1:Y:S02]  /*2ab90*/  @!P2 SYNCS.PHASECHK.TRANS64 P2, [R79+URZ+0x22890], R94 ;  /* 0x0228905e4f00a5a7 */ /* 0x000e64000804007f */
[----:B-1----:R-:W-:Y:S05]  /*2aba0*/  @!P2 BRA `(.L_x_12032) ;  /* 0xfffffffc00f0a947 */ /* 0x002fea000383ffff */
[----:B------:R-:W-:Y:S05]  /*2abb0*/  BRA `(.L_x_12358) ;  /* 0xfffffda400ec7947 */ /* 0x000fea000383ffff */
.L_x_12033:
        /* <DEDUP_REMOVED lines=8> */
.L_x_12360:
[----:B------:R-:W-:Y:S05]  /*2ac40*/  BSYNC B1 ;  /* 0x0000000000017941 */ /* 0x000fea0003800000 */
.L_x_12359:
        /* <DEDUP_REMOVED lines=8> */
.L_x_12361:
[----:B------:R-:W-:Y:S05]  /*2acd0*/  BRA `(.L_x_12362) ;  /* 0xfffffda800147947 */ /* 0x000fea000383ffff */
.L_x_12036:
[----:B------:R-:W-:Y:S01]  /*2ace0*/  BSSY B1, `(.L_x_12363) ;  /* 0x0000008000017945 */ /* 0x000fe20003800000 */
[----:B------:R-:W-:Y:S02]  /*2acf0*/  IMAD.MOV.U32 R13, RZ, RZ, R9 ;  /* 0x000000ffff0d7224 */ /* 0x000fe400078e0009 */
[----:B------:R-:W-:Y:S02]  /*2ad00*/  IMAD.MOV.U32 R12, RZ, RZ, 0x1 ;  /* 0x00000001ff0c7424 */ /* 0x000fe400078e00ff */
[----:B------:R-:W-:Y:S02]  /*2ad10*/  IMAD.MOV.U32 R11, RZ, RZ, 0x1c1f ;  /* 0x00001c1fff0b7424 */ /* 0x000fe400078e00ff */
[----:B----4-:R-:W-:-:S07]  /*2ad20*/  IMAD.MOV.U32 R15, RZ, RZ, -0x1 ;  /* 0xffffffffff0f7424 */ /* 0x010fce00078e00ff */
[----:B0123--:R-:W-:Y:S05]  /*2ad30*/  WARPSYNC.COLLECTIVE R15, `(.L_x_12364) ;  /* 0x000000000f087348 */ /* 0x00ffea0003c00000 */
[----:B---3--:R3:W4:Y:S02]  /*2ad40*/  SHFL.IDX P6, R14, R13, R12, R11 ;  /* 0x0000000c0d0e7389 */ /* 0x00872400000c000b */
[----:B01234-:R-:W-:Y:S01]  /*2ad50*/  ENDCOLLECTIVE ;  /* 0x000000000000791b */ /* 0x01ffe20003800000 */
.L_x_12364:
[----:B------:R-:W-:Y:S05]  /*2ad60*/  BSYNC B1 ;  /* 0x0000000000017941 */ /* 0x000fea0003800000 */
.L_x_12363:
        /* <DEDUP_REMOVED lines=8> */
.L_x_12365:
[----:B------:R-:W-:Y:S05]  /*2adf0*/  BRA `(.L_x_12366) ;  /* 0xfffffda800147947 */ /* 0x000fea000383ffff */
.L_x_12040:
[----:B-1----:R1:W2:Y:S02]  /*2ae00*/  SYNCS.PHASECHK.TRANS64.TRYWAIT P3, [R79+URZ+0x228b0], R94 ;  /* 0x0228b05e4f0075a7 */ /* 0x0022a4000806017f */
[----:B--2---:R-:W-:Y:S05]  /*2ae10*/  @!P3 NANOSLEEP.SYNCS 0x989680 ;  /* 0x009896800000b95d */ /* 0x004fea0003900000 */
[----:B------:R-:W2:Y:S02]  /*2ae20*/  @!P3 SYNCS.PHASECHK.TRANS64 P3, [R79+URZ+0x228b0], R94 ;  /* 0x0228b05e4f00b5a7 */ /* 0x000ea4000806007f */
[----:B--2---:R-:W-:Y:S05]  /*2ae30*/  @!P3 BRA `(.L_x_12040) ;  /* 0xfffffffc00f0b947 */ /* 0x004fea000383ffff */
[----:B------:R-:W-:Y:S05]  /*2ae40*/  BRA `(.L_x_12367) ;  /* 0xfffffda800907947 */ /* 0x000fea000383ffff */
.L_x_12056:
[----:B------:R-:W-:Y:S01]  /*2ae50*/  BSSY B0, `(.L_x_12368) ;  /* 0x0000008000007945 */ /* 0x000fe20003800000 */
[----:B------:R-:W-:Y:S01]  /*2ae60*/  IMAD.MOV.U32 R13, RZ, RZ, R225 ;  /* 0x000000ffff0d7224 */ /* 0x000fe200078e00e1 */
[----:B---3--:R-:W-:Y:S01]  /*2ae70*/  MOV R11, 0x1f ;  /* 0x0000001f000b7802 */ /* 0x008fe20000000f00 */
[----:B------:R-:W-:Y:S02]  /*2ae80*/  IMAD.MOV.U32 R12, RZ, RZ, RZ ;  /* 0x000000ffff0c7224 */ /* 0x000fe400078e00ff */
[----:B------:R-:W-:-:S07]  /*2ae90*/  IMAD.MOV.U32 R15, RZ, RZ, -0x1 ;  /* 0xffffffffff0f7424 */ /* 0x000fce00078e00ff */
[----:B-----5:R-:W-:Y:S05]  /*2aea0*/  WARPSYNC.COLLECTIVE R15, `(.L_x_12369) ;  /* 0x000000000f087348 */ /* 0x020fea0003c00000 */
[----:B------:R0:W1:Y:S02]  /*2aeb0*/  SHFL.IDX P6, R14, R13, R12, R11 ;  /* 0x0000000c0d0e7389 */ /* 0x00006400000c000b */
[----:B01---5:R-:W-:Y:S01]  /*2aec0*/  ENDCOLLECTIVE ;  /* 0x000000000000791b */ /* 0x023fe20003800000 */
.L_x_12369:
[----:B------:R-:W-:Y:S05]  /*2aed0*/  BSYNC B0 ;  /* 0x0000000000007941 */ /* 0x000fea0003800000 */
.L_x_12368:
[----:B------:R-:W-:Y:S05]  /*2aee0*/  BRA `(.L_x_12370) ;  /* 0xfffffdbc00347947 */ /* 0x000fea000383ffff */
.L_x_12068:
        /* <DEDUP_REMOVED lines=8> */
.L_x_12372:
[----:B------:R-:W-:Y:S05]  /*2af70*/  BSYNC B1 ;  /* 0x0000000000017941 */ /* 0x000fea0003800000 */
.L_x_12371:
        /* <DEDUP_REMOVED lines=8> */
.L_x_12373:
[----:B------:R-:W-:Y:S02]  /*2b000*/  IMAD.MOV.U32 R13, RZ, RZ, R7 ;  /* 0x000000ffff0d7224 */ /* 0x000fe400078e0007 */
[----:B------:R-:W-:-:S07]  /*2b010*/  IMAD.MOV.U32 R2, RZ, RZ, R14 ;  /* 0x000000ffff027224 */ /* 0x000fce00078e000e */
[----:B------:R-:W-:Y:S05]  /*2b020*/  WARPSYNC.COLLECTIVE R15, `(.L_x_12374) ;  /* 0x000000000f087348 */ /* 0x000fea0003c00000 */
[----:B------:R0:W1:Y:S02]  /*2b030*/  SHFL.IDX P6, R14, R13, R12, R11 ;  /* 0x0000000c0d0e7389 */ /* 0x00006400000c000b */
[----:B01----:R-:W-:Y:S01]  /*2b040*/  ENDCOLLECTIVE ;  /* 0x000000000000791b */ /* 0x003fe20003800000 */
.L_x_12374:
[----:B------:R-:W-:Y:S01]  /*2b050*/  MOV R13, R6 ;  /* 0x00000006000d7202 */ /* 0x000fe20000000f00 */
[----:B------:R-:W-:-:S07]  /*2b060*/  IMAD.MOV.U32 R5, RZ, RZ, R14 ;  /* 0x000000ffff057224 */ /* 0x000fce00078e000e */
[----:B------:R-:W-:Y:S05]  /*2b070*/  WARPSYNC.COLLECTIVE R15, `(.L_x_12375) ;  /* 0x000000000f087348 */ /* 0x000fea0003c00000 */
[----:B------:R0:W1:Y:S02]  /*2b080*/  SHFL.IDX P6, R14, R13, R12, R11 ;  /* 0x0000000c0d0e7389 */ /* 0x00006400000c000b */
[----:B01----:R-:W-:Y:S01]  /*2b090*/  ENDCOLLECTIVE ;  /* 0x000000000000791b */ /* 0x003fe20003800000 */
.L_x_12375:
[----:B------:R-:W-:Y:S05]  /*2b0a0*/  BRA `(.L_x_12376) ;  /* 0xfffffdc400bc7947 */ /* 0x000fea000383ffff */
.L_x_12071:
        /* <DEDUP_REMOVED lines=8> */
.L_x_12378:
[----:B------:R-:W-:Y:S05]  /*2b130*/  BSYNC B1 ;  /* 0x0000000000017941 */ /* 0x000fea0003800000 */
.L_x_12377:
        /* <DEDUP_REMOVED lines=8> */
.L_x_12379:
[----:B------:R-:W-:Y:S02]  /*2b1c0*/  IMAD.MOV.U32 R13, RZ, RZ, R7 ;  /* 0x000000ffff0d7224 */ /* 0x000fe400078e0007 */
[----:B------:R-:W-:-:S07]  /*2b1d0*/  IMAD.MOV.U32 R2, RZ, RZ, R14 ;  /* 0x000000ffff027224 */ /* 0x000fce00078e000e */
[----:B------:R-:W-:Y:S05]  /*2b1e0*/  WARPSYNC.COLLECTIVE R15, `(.L_x_12380) ;  /* 0x000000000f087348 */ /* 0x000fea0003c00000 */
[----:B------:R0:W1:Y:S02]  /*2b1f0*/  SHFL.IDX P6, R14, R13, R12, R11 ;  /* 0x0000000c0d0e7389 */ /* 0x00006400000c000b */
[----:B01----:R-:W-:Y:S01]  /*2b200*/  ENDCOLLECTIVE ;  /* 0x000000000000791b */ /* 0x003fe20003800000 */
.L_x_12380:
[----:B------:R-:W-:Y:S02]  /*2b210*/  IMAD.MOV.U32 R13, RZ, RZ, R6 ;  /* 0x000000ffff0d7224 */ /* 0x000fe400078e0006 */
[----:B------:R-:W-:-:S07]  /*2b220*/  IMAD.MOV.U32 R5, RZ, RZ, R14 ;  /* 0x000000ffff057224 */ /* 0x000fce00078e000e */
[----:B------:R-:W-:Y:S05]  /*2b230*/  WARPSYNC.COLLECTIVE R15, `(.L_x_12381) ;  /* 0x000000000f087348 */ /* 0x000fea0003c00000 */
[----:B------:R0:W1:Y:S02]  /*2b240*/  SHFL.IDX P6, R14, R13, R12, R11 ;  /* 0x0000000c0d0e7389 */ /* 0x00006400000c000b */
[----:B01----:R-:W-:Y:S01]  /*2b250*/  ENDCOLLECTIVE ;  /* 0x000000000000791b */ /* 0x003fe20003800000 */
.L_x_12381:
[----:B------:R-:W-:Y:S05]  /*2b260*/  BRA `(.L_x_12382) ;  /* 0xfffffdc800147947 */ /* 0x000fea000383ffff */
.L_x_12075:
[----:B0-----:R0:W2:Y:S02]  /*2b270*/  SYNCS.PHASECHK.TRANS64.TRYWAIT P0, [R148+URZ+0x22800], R3 ;  /* 0x02280003940075a7 */ /* 0x0010a4000800017f */
[----:B--2---:R-:W-:Y:S05]  /*2b280*/  @!P0 NANOSLEEP.SYNCS 0x989680 ;  /* 0x009896800000895d */ /* 0x004fea0003900000 */
[----:B------:R-:W2:Y:S02]  /*2b290*/  @!P0 SYNCS.PHASECHK.TRANS64 P0, [R148+URZ+0x22800], R3 ;  /* 0x02280003940085a7 */ /* 0x000ea4000800007f */
[----:B--2---:R-:W-:Y:S05]  /*2b2a0*/  @!P0 BRA `(.L_x_12075) ;  /* 0xfffffffc00f08947 */ /* 0x004fea000383ffff */
[----:B------:R-:W-:Y:S05]  /*2b2b0*/  BRA `(.L_x_12383) ;  /* 0xfffffdc800907947 */ /* 0x000fea000383ffff */
.L_x_12083:
[----:B------:R-:W0:Y:S01]  /*2b2c0*/  LDC R55, c[0x0][0x3f4] ;  /* 0x0000fd00ff377b82 */ /* 0x000e220000000800 */
        /* <DEDUP_REMOVED lines=8> */
.L_x_12385:
[----:B------:R-:W-:Y:S05]  /*2b350*/  BSYNC B1 ;  /* 0x0000000000017941 */ /* 0x000fea0003800000 */
.L_x_12384:
[----:B------:R-:W-:Y:S01]  /*2b360*/  IMAD.MOV.U32 R13, RZ, RZ, R24 ;  /* 0x000000ffff0d7224 */ /* 0x000fe200078e0018 */
[----:B------:R-:W-:Y:S01]  /*2b370*/  MOV R11, 0x1c1f ;  /* 0x00001c1f000b7802 */ /* 0x000fe20000000f00 */
[----:B------:R-:W-:Y:S01]  /*2b380*/  IMAD.MOV.U32 R12, RZ, RZ, RZ ;  /* 0x000000ffff0c7224 */ /* 0x000fe200078e00ff */
[----:B------:R-:W-:Y:S01]  /*2b390*/  ISETP.GE.AND P0, PT, R16, R55, PT ;  /* 0x000000371000720c */ /* 0x000fe20003f06270 */
[----:B------:R-:W-:Y:S02]  /*2b3a0*/  IMAD.MOV.U32 R15, RZ, RZ, -0x1 ;  /* 0xffffffffff0f7424 */ /* 0x000fe400078e00ff */
[----:B------:R-:W-:Y:S02]  /*2b3b0*/  IMAD.MOV.U32 R0, RZ, RZ, R14 ;  /* 0x000000ffff007224 */ /* 0x000fe400078e000e */
[----:B------:R-:W-:-:S08]  /*2b3c0*/  IMAD R28, R28, R21, RZ ;  /* 0x000000151c1c7224 */ /* 0x000fd000078e02ff */
[----:B------:R-:W-:Y:S05]  /*2b3d0*/  WARPSYNC.COLLECTIVE R15, `(.L_x_12386) ;  /* 0x000000000f087348 */ /* 0x000fea0003c00000 */
[----:B------:R0:W1:Y:S02]  /*2b3e0*/  SHFL.IDX P6, R14, R13, R12, R11 ;  /* 0x0000000c0d0e7389 */ /* 0x00006400000c000b */
[----:B01----:R-:W-:Y:S01]  /*2b3f0*/  ENDCOLLECTIVE ;  /* 0x000000000000791b */ /* 0x003fe20003800000 */
.L_x_12386:
        /* <DEDUP_REMOVED lines=8> */
.L_x_12387:
[----:B------:R-:W-:-:S04]  /*2b480*/  @!P1 IADD3 R2, P2, R2, R7, RZ ;  /* 0x0000000702029210 */ /* 0x000fc80007f5e0ff */
[----:B------:R-:W-:Y:S01]  /*2b490*/  @!P1 IADD3.X R5, R0, R4, RZ, P2, !PT ;  /* 0x0000000400059210 */ /* 0x000fe200017fe4ff */
[----:B------:R-:W-:-:S04]  /*2b4a0*/  @!P1 IMAD.MOV.U32 R8, RZ, RZ, R2 ;  /* 0x000000ffff089224 */ /* 0x000fc800078e0002 */
[----:B------:R-:W-:Y:S02]  /*2b4b0*/  @!P1 IMAD.MOV.U32 R9, RZ, RZ, R5 ;  /* 0x000000ffff099224 */ /* 0x000fe400078e0005 */
[----:B------:R-:W-:Y:S02]  /*2b4c0*/  IMAD.MOV.U32 R13, RZ, RZ, R50 ;  /* 0x000000ffff0d7224 */ /* 0x000fe400078e0032 */
[----:B------:R-:W-:-:S07]  /*2b4d0*/  IMAD.MOV.U32 R3, RZ, RZ, R14 ;  /* 0x000000ffff037224 */ /* 0x000fce00078e000e */
[----:B------:R-:W-:Y:S05]  /*2b4e0*/  WARPSYNC.COLLECTIVE R15, `(.L_x_12388) ;  /* 0x000000000f087348 */ /* 0x000fea0003c00000 */
[----:B------:R0:W1:Y:S02]  /*2b4f0*/  SHFL.IDX P6, R14, R13, R12, R11 ;  /* 0x0000000c0d0e7389 */ /* 0x00006400000c000b */
[----:B01----:R-:W-:Y:S01]  /*2b500*/  ENDCOLLECTIVE ;  /* 0x000000000000791b */ /* 0x003fe20003800000 */
.L_x_12388:
        /* <DEDUP_REMOVED lines=10> */
[----:B0-----:R-:W-:Y:S01]  /*2b5b0*/  MOV R15, 0xffffffff ;  /* 0xffffffff000f7802 */ /* 0x001fe20000000f00 */
[----:B--2---:R-:W-:Y:S02]  /*2b5c0*/  @!P1 IMAD.MOV.U32 R57, RZ, RZ, R11 ;  /* 0x000000ffff399224 */ /* 0x004fe400078e000b */
[----:B------:R-:W-:-:S02]  /*2b5d0*/  IMAD.MOV.U32 R11, RZ, RZ, 0x1c1f ;  /* 0x00001c1fff0b7424 */ /* 0x000fc400078e00ff */
[----:B------:R-:W-:Y:S02]  /*2b5e0*/  @!P1 IMAD.MOV.U32 R56, RZ, RZ, R10 ;  /* 0x000000ffff389224 */ /* 0x000fe400078e000a */
[----:B------:R-:W-:-:S07]  /*2b5f0*/  IMAD.MOV.U32 R2, RZ, RZ, R57 ;  /* 0x000000ffff027224 */ /* 0x000fce00078e0039 */
[----:B-----5:R-:W-:Y:S05]  /*2b600*/  WARPSYNC.COLLECTIVE R15, `(.L_x_12389) ;  /* 0x000000000f087348 */ /* 0x020fea0003c00000 */
[----:B------:R0:W1:Y:S02]  /*2b610*/  SHFL.IDX P6, R14, R13, R12, R11 ;  /* 0x0000000c0d0e7389 */ /* 0x00006400000c000b */
[----:B01---5:R-:W-:Y:S01]  /*2b620*/  ENDCOLLECTIVE ;  /* 0x000000000000791b */ /* 0x023fe20003800000 */
.L_x_12389:
[----:B------:R-:W-:Y:S01]  /*2b630*/  @!P1 IMAD.MOV.U32 R58, RZ, RZ, R8 ;  /* 0x000000ffff3a9224 */ /* 0x000fe200078e0008 */
[----:B------:R-:W-:Y:S01]  /*2b640*/  MOV R0, R56 ;  /* 0x0000003800007202 */ /* 0x000fe20000000f00 */
[----:B------:R-:W-:Y:S01]  /*2b650*/  @!P1 IMAD.MOV.U32 R59, RZ, RZ, R9 ;  /* 0x000000ffff3b9224 */ /* 0x000fe200078e0009 */
[----:B------:R-:W-:Y:S02]  /*2b660*/  PRMT R65, R2, 0x7610, R65 ;  /* 0x0000761002417816 */ /* 0x000fe40000000041 */
[----:B------:R-:W-:Y:S02]  /*2b670*/  CS2R R2, SRZ ;  /* 0x0000000000027805 */ /* 0x000fe4000001ff00 */
[----:B------:R-:W-:Y:S01]  /*2b680*/  PRMT R78, R0, 0x7610, R78 ;  /* 0x00007610004e7816 */ /* 0x000fe2000000004e */
[----:B------:R-:W-:Y:S01]  /*2b690*/  IMAD.MOV.U32 R9, RZ, RZ, R59 ;  /* 0x000000ffff097224 */ /* 0x000fe200078e003b */
[----:B------:R-:W-:-:S04]  /*2b6a0*/  MOV R8, R58 ;  /* 0x0000003a00087202 */ /* 0x000fc80000000f00 */
[----:B------:R-:W-:Y:S01]  /*2b6b0*/  PRMT R53, R8, 0x5410, R9 ;  /* 0x0000541008357816 */ /* 0x000fe20000000009 */
[----:B------:R-:W-:Y:S02]  /*2b6c0*/  IMAD.MOV.U32 R13, RZ, RZ, R24 ;  /* 0x000000ffff0d7224 */ /* 0x000fe400078e0018 */
        /* <DEDUP_REMOVED lines=8> */
.L_x_12390:
[----:B------:R-:W-:Y:S01]  /*2b750*/  IMAD.MOV.U32 R6, RZ, RZ, R2 ;  /* 0x000000ffff067224 */ /* 0x000fe200078e0002 */
[----:B------:R-:W-:Y:S01]  /*2b760*/  MOV R5, R21 ;  /* 0x0000001500057202 */ /* 0x000fe20000000f00 */
[----:B------:R-:W-:Y:S02]  /*2b770*/  IMAD.MOV.U32 R7, RZ, RZ, R3 ;  /* 0x000000ffff077224 */ /* 0x000fe400078e0003 */
[----:B------:R-:W-:Y:S01]  /*2b780*/  IMAD.MOV.U32 R4, RZ, RZ, R20 ;  /* 0x000000ffff047224 */ /* 0x000fe200078e0014 */
[----:B------:R-:W-:Y:S02]  /*2b790*/  PRMT R78, R78, 0x5410, R6 ;  /* 0x000054104e4e7816 */ /* 0x000fe40000000006 */
[----:B------:R-:W-:Y:S02]  /*2b7a0*/  PRMT R61, R7, 0x7610, R61 ;  /* 0x00007610073d7816 */ /* 0x000fe4000000003d */
[----:B------:R-:W-:Y:S02]  /*2b7b0*/  CS2R R6, SRZ ;  /* 0x0000000000067805 */ /* 0x000fe4000001ff00 */
[----:B------:R-:W-:Y:S01]  /*2b7c0*/  PRMT R65, R65, 0x5410, R5 ;  /* 0x0000541041417816 */ /* 0x000fe20000000005 */
[----:B------:R-:W-:-:S02]  /*2b7d0*/  IMAD.MOV.U32 R13, RZ, RZ, R26 ;  /* 0x000000ffff0d7224 */ /* 0x000fc400078e001a */
[----:B------:R-:W-:-:S07]  /*2b7e0*/  IMAD.MOV.U32 R24, RZ, RZ, R14 ;  /* 0x000000ffff187224 */ /* 0x000fce00078e000e */
[----:B------:R-:W-:Y:S05]  /*2b7f0*/  WARPSYNC.COLLECTIVE R15, `(.L_x_12391) ;  /* 0x000000000f087348 */ /* 0x000fea0003c00000 */
[----:B------:R0:W1:Y:S02]  /*2b800*/  SHFL.IDX P6, R14, R13, R12, R11 ;  /* 0x0000000c0d0e7389 */ /* 0x00006400000c000b */
[----:B01----:R-:W-:Y:S01]  /*2b810*/  ENDCOLLECTIVE ;  /* 0x000000000000791b */ /* 0x003fe20003800000 */
.L_x_12391:
[----:B------:R-:W-:Y:S01]  /*2b820*/  IMAD.MOV.U32 R13, RZ, RZ, R50 ;  /* 0x000000ffff0d7224 */ /* 0x000fe200078e0032 */
[----:B------:R-:W-:Y:S01]  /*2b830*/  PRMT R50, R50, 0x5410, R4 ;  /* 0x0000541032327816 */ /* 0x000fe20000000004 */
[----:B------:R-:W-:-:S07]  /*2b840*/  IMAD.MOV.U32 R26, RZ, RZ, R14 ;  /* 0x000000ffff1a7224 */ /* 0x000fce00078e000e */
[----:B------:R-:W-:Y:S05]  /*2b850*/  WARPSYNC.COLLECTIVE R15, `(.L_x_12392) ;  /* 0x000000000f087348 */ /* 0x000fea0003c00000 */
[----:B------:R0:W1:Y:S02]  /*2b860*/  SHFL.IDX P6, R14, R13, R12, R11 ;  /* 0x0000000c0d0e7389 */ /* 0x00006400000c000b */
[----:B01----:R-:W-:Y:S01]  /*2b870*/  ENDCOLLECTIVE ;  /* 0x000000000000791b */ /* 0x003fe20003800000 */
.L_x_12392:
[----:B------:R-:W-:Y:S05]  /*2b880*/  BRA `(.L_x_12393) ;  /* 0xfffffdd400c47947 */ /* 0x000fea000383ffff */
.L_x_12087:
[----:B0-----:R0:W1:Y:S02]  /*2b890*/  SYNCS.PHASECHK.TRANS64.TRYWAIT P1, [R148+URZ+0x22800], R13 ;  /* 0x0228000d940075a7 */ /* 0x001064000802017f */
[----:B-1----:R-:W-:Y:S05]  /*2b8a0*/  @!P1 NANOSLEEP.SYNCS 0x989680 ;  /* 0x009896800000995d */ /* 0x002fea0003900000 */
[----:B------:R-:W1:Y:S02]  /*2b8b0*/  @!P1 SYNCS.PHASECHK.TRANS64 P1, [R148+URZ+0x22800], R13 ;  /* 0x0228000d940095a7 */ /* 0x000e64000802007f */
[----:B-1----:R-:W-:Y:S05]  /*2b8c0*/  @!P1 BRA `(.L_x_12087) ;  /* 0xfffffffc00f09947 */ /* 0x002fea000383ffff */
[----:B------:R-:W-:Y:S05]  /*2b8d0*/  BRA `(.L_x_12394) ;  /* 0xfffffdd800207947 */ /* 0x000fea000383ffff */
.L_x_12101:
[----:B0-----:R0:W1:Y:S02]  /*2b8e0*/  SYNCS.PHASECHK.TRANS64.TRYWAIT P0, [R4+URZ], R7 ;  /* 0x00000007040075a7 */ /* 0x001064000800017f */
[----:B-1----:R-:W-:Y:S05]  /*2b8f0*/  @!P0 NANOSLEEP.SYNCS 0x989680 ;  /* 0x009896800000895d */ /* 0x002fea0003900000 */
[----:B------:R-:W1:Y:S02]  /*2b900*/  @!P0 SYNCS.PHASECHK.TRANS64 P0, [R4+URZ], R7 ;  /* 0x00000007040085a7 */ /* 0x000e64000800007f */
[----:B-1----:R-:W-:Y:S05]  /*2b910*/  @!P0 BRA `(.L_x_12101) ;  /* 0xfffffffc00f08947 */ /* 0x002fea000383ffff */
[----:B------:R-:W-:Y:S05]  /*2b920*/  BRA `(.L_x_12100) ;  /* 0xfffffdec00b07947 */ /* 0x000fea000383ffff */
.L_x_12120:
[----:B-1----:R1:W2:Y:S02]  /*2b930*/  SYNCS.PHASECHK.TRANS64.TRYWAIT P0, [R2+URZ], R3 ;  /* 0x00000003020075a7 */ /* 0x0022a4000800017f */
[----:B--2---:R-:W-:Y:S05]  /*2b940*/  @!P0 NANOSLEEP.SYNCS 0x989680 ;  /* 0x009896800000895d */ /* 0x004fea0003900000 */
[----:B------:R-:W2:Y:S02]  /*2b950*/  @!P0 SYNCS.PHASECHK.TRANS64 P0, [R2+URZ], R3 ;  /* 0x00000003020085a7 */ /* 0x000ea4000800007f */
[----:B--2---:R-:W-:Y:S05]  /*2b960*/  @!P0 BRA `(.L_x_12120) ;  /* 0xfffffffc00f08947 */ /* 0x004fea000383ffff */
[----:B------:R-:W-:Y:S05]  /*2b970*/  BRA `(.L_x_12119) ;  /* 0xfffffe2c002c7947 */ /* 0x000fea000383ffff */
.L_x_12135:
[----:B0-----:R0:W1:Y:S02]  /*2b980*/  SYNCS.PHASECHK.TRANS64.TRYWAIT P0, [R4+URZ], R7 ;  /* 0x00000007040075a7 */ /* 0x001064000800017f */
[----:B-1----:R-:W-:Y:S05]  /*2b990*/  @!P0 NANOSLEEP.SYNCS 0x989680 ;  /* 0x009896800000895d */ /* 0x002fea0003900000 */
[----:B------:R-:W1:Y:S02]  /*2b9a0*/  @!P0 SYNCS.PHASECHK.TRANS64 P0, [R4+URZ], R7 ;  /* 0x00000007040085a7 */ /* 0x000e64000800007f */
[----:B-1----:R-:W-:Y:S05]  /*2b9b0*/  @!P0 BRA `(.L_x_12135) ;  /* 0xfffffffc00f08947 */ /* 0x002fea000383ffff */
[----:B------:R-:W-:Y:S05]  /*2b9c0*/  BRA `(.L_x_12134) ;  /* 0xfffffe64002c7947 */ /* 0x000fea000383ffff */
.L_x_12144:
[----:B-1----:R1:W2:Y:S02]  /*2b9d0*/  SYNCS.PHASECHK.TRANS64.TRYWAIT P0, [R2+URZ], R3 ;  /* 0x00000003020075a7 */ /* 0x0022a4000800017f */
[----:B--2---:R-:W-:Y:S05]  /*2b9e0*/  @!P0 NANOSLEEP.SYNCS 0x989680 ;  /* 0x009896800000895d */ /* 0x004fea0003900000 */
[----:B------:R-:W2:Y:S02]  /*2b9f0*/  @!P0 SYNCS.PHASECHK.TRANS64 P0, [R2+URZ], R3 ;  /* 0x00000003020085a7 */ /* 0x000ea4000800007f */
[----:B--2---:R-:W-:Y:S05]  /*2ba00*/  @!P0 BRA `(.L_x_12144) ;  /* 0xfffffffc00f08947 */ /* 0x004fea000383ffff */
[----:B------:R-:W-:Y:S05]  /*2ba10*/  BRA `(.L_x_12143) ;  /* 0xfffffe8c00e47947 */ /* 0x000fea000383ffff */
.L_x_12155:
[----:B0-----:R0:W1:Y:S02]  /*2ba20*/  SYNCS.PHASECHK.TRANS64.TRYWAIT P0, [R4+URZ], R7 ;  /* 0x00000007040075a7 */ /* 0x001064000800017f */
[----:B-1----:R-:W-:Y:S05]  /*2ba30*/  @!P0 NANOSLEEP.SYNCS 0x989680 ;  /* 0x009896800000895d */ /* 0x002fea0003900000 */
[----:B------:R-:W1:Y:S02]  /*2ba40*/  @!P0 SYNCS.PHASECHK.TRANS64 P0, [R4+URZ], R7 ;  /* 0x00000007040085a7 */ /* 0x000e64000800007f */
[----:B-1----:R-:W-:Y:S05]  /*2ba50*/  @!P0 BRA `(.L_x_12155) ;  /* 0xfffffffc00f08947 */ /* 0x002fea000383ffff */
[----:B------:R-:W-:Y:S05]  /*2ba60*/  BRA `(.L_x_12154) ;  /* 0xfffffec400507947 */ /* 0x000fea000383ffff */
.L_x_12174:
[----:B-1----:R1:W2:Y:S02]  /*2ba70*/  SYNCS.PHASECHK.TRANS64.TRYWAIT P0, [R2+URZ], R3 ;  /* 0x00000003020075a7 */ /* 0x0022a4000800017f */
[----:B--2---:R-:W-:Y:S05]  /*2ba80*/  @!P0 NANOSLEEP.SYNCS 0x989680 ;  /* 0x009896800000895d */ /* 0x004fea0003900000 */
[----:B------:R-:W2:Y:S02]  /*2ba90*/  @!P0 SYNCS.PHASECHK.TRANS64 P0, [R2+URZ], R3 ;  /* 0x00000003020085a7 */ /* 0x000ea4000800007f */
[----:B--2---:R-:W-:Y:S05]  /*2baa0*/  @!P0 BRA `(.L_x_12174) ;  /* 0xfffffffc00f08947 */ /* 0x004fea000383ffff */
[----:B------:R-:W-:Y:S05]  /*2bab0*/  BRA `(.L_x_12173) ;  /* 0xffffff0000cc7947 */ /* 0x000fea000383ffff */
.L_x_12193:
[----:B------:R-:W-:Y:S02]  /*2bac0*/  IMAD.MOV.U32 R13, RZ, RZ, R2 ;  /* 0x000000ffff0d7224 */ /* 0x000fe400078e0002 */
[----:B------:R-:W-:Y:S02]  /*2bad0*/  IMAD.MOV.U32 R12, RZ, RZ, RZ ;  /* 0x000000ffff0c7224 */ /* 0x000fe400078e00ff */
[----:B------:R-:W-:Y:S02]  /*2bae0*/  IMAD.MOV.U32 R11, RZ, RZ, 0x181f ;  /* 0x0000181fff0b7424 */ /* 0x000fe400078e00ff */
[----:B------:R-:W-:-:S07]  /*2baf0*/  IMAD.MOV.U32 R15, RZ, RZ, -0x1 ;  /* 0xffffffffff0f7424 */ /* 0x000fce00078e00ff */
[----:B----4-:R-:W-:Y:S05]  /*2bb00*/  WARPSYNC.COLLECTIVE R15, `(.L_x_12395) ;  /* 0x000000000f087348 */ /* 0x010fea0003c00000 */
[----:B------:R0:W1:Y:S02]  /*2bb10*/  SHFL.IDX P6, R14, R13, R12, R11 ;  /* 0x0000000c0d0e7389 */ /* 0x00006400000c000b */
[----:B01--4-:R-:W-:Y:S01]  /*2bb20*/  ENDCOLLECTIVE ;  /* 0x000000000000791b */ /* 0x013fe20003800000 */
.L_x_12395:
[----:B------:R-:W-:Y:S01]  /*2bb30*/  IMAD.MOV.U32 R13, RZ, RZ, R0 ;  /* 0x000000ffff0d7224 */ /* 0x000fe200078e0000 */
[----:B------:R-:W-:-:S07]  /*2bb40*/  MOV R3, R14 ;  /* 0x0000000e00037202 */ /* 0x000fce0000000f00 */
[----:B------:R-:W-:Y:S05]  /*2bb50*/  WARPSYNC.COLLECTIVE R15, `(.L_x_12396) ;  /* 0x000000000f087348 */ /* 0x000fea0003c00000 */
[----:B------:R0:W1:Y:S02]  /*2bb60*/  SHFL.IDX P6, R14, R13, R12, R11 ;  /* 0x0000000c0d0e7389 */ /* 0x00006400000c000b */
[----:B01----:R-:W-:Y:S01]  /*2bb70*/  ENDCOLLECTIVE ;  /* 0x000000000000791b */ /* 0x003fe20003800000 */
.L_x_12396:
[----:B------:R-:W-:Y:S05]  /*2bb80*/  BRA `(.L_x_12397) ;  /* 0xffffff7000447947 */ /* 0x000fea000383ffff */
.L_x_12196:
[----:B------:R-:W-:Y:S01]  /*2bb90*/  BSSY B1, `(.L_x_12398) ;  /* 0x0000008000017945 */ /* 0x000fe20003800000 */
[----:B------:R-:W-:Y:S02]  /*2bba0*/  IMAD.MOV.U32 R13, RZ, RZ, R2 ;  /* 0x000000ffff0d7224 */ /* 0x000fe400078e0002 */
[----:B------:R-:W-:Y:S02]  /*2bbb0*/  IMAD.MOV.U32 R12, RZ, RZ, 0x1 ;  /* 0x00000001ff0c7424 */ /* 0x000fe400078e00ff */
[----:B------:R-:W-:Y:S02]  /*2bbc0*/  IMAD.MOV.U32 R11, RZ, RZ, 0x181f ;  /* 0x0000181fff0b7424 */ /* 0x000fe400078e00ff */
[----:B---3--:R-:W-:-:S07]  /*2bbd0*/  IMAD.MOV.U32 R15, RZ, RZ, -0x1 ;  /* 0xffffffffff0f7424 */ /* 0x008fce00078e00ff */
[----:B012-4-:R-:W-:Y:S05]  /*2bbe0*/  WARPSYNC.COLLECTIVE R15, `(.L_x_12399) ;  /* 0x000000000f087348 */ /* 0x017fea0003c00000 */
[----:B--2---:R2:W3:Y:S02]  /*2bbf0*/  SHFL.IDX P6, R14, R13, R12, R11 ;  /* 0x0000000c0d0e7389 */ /* 0x0044e400000c000b */
[----:B01234-:R-:W-:Y:S01]  /*2bc00*/  ENDCOLLECTIVE ;  /* 0x000000000000791b */ /* 0x01ffe20003800000 */
.L_x_12399:
[----:B------:R-:W-:Y:S05]  /*2bc10*/  BSYNC B1 ;  /* 0x0000000000017941 */ /* 0x000fea0003800000 */
.L_x_12398:
        /* <DEDUP_REMOVED lines=8> */
.L_x_12400:
[----:B------:R-:W-:Y:S05]  /*2bca0*/  BRA `(.L_x_12401) ;  /* 0xffffff7000687947 */ /* 0x000fea000383ffff */
.L_x_12199:
[----:B------:R-:W-:Y:S01]  /*2bcb0*/  BSSY B1, `(.L_x_12402) ;  /* 0x0000008000017945 */ /* 0x000fe20003800000 */
[----:B------:R-:W-:Y:S01]  /*2bcc0*/  IMAD.MOV.U32 R13, RZ, RZ, R2 ;  /* 0x000000ffff0d7224 */ /* 0x000fe200078e0002 */
[----:B---3--:R-:W-:Y:S01]  /*2bcd0*/  MOV R15, 0xffffffff ;  /* 0xffffffff000f7802 */ /* 0x008fe20000000f00 */
[----:B------:R-:W-:Y:S02]  /*2bce0*/  IMAD.MOV.U32 R12, RZ, RZ, 0x2 ;  /* 0x00000002ff0c7424 */ /* 0x000fe400078e00ff */
[----:B------:R-:W-:-:S07]  /*2bcf0*/  IMAD.MOV.U32 R11, RZ, RZ, 0x181f ;  /* 0x0000181fff0b7424 */ /* 0x000fce00078e00ff */
[----:B012-4-:R-:W-:Y:S05]  /*2bd00*/  WARPSYNC.COLLECTIVE R15, `(.L_x_12403) ;  /* 0x000000000f087348 */ /* 0x017fea0003c00000 */
[----:B--2---:R2:W3:Y:S02]  /*2bd10*/  SHFL.IDX P6, R14, R13, R12, R11 ;  /* 0x0000000c0d0e7389 */ /* 0x0044e400000c000b */
[----:B01234-:R-:W-:Y:S01]  /*2bd20*/  ENDCOLLECTIVE ;  /* 0x000000000000791b */ /* 0x01ffe20003800000 */
.L_x_12403:
[----:B------:R-:W-:Y:S05]  /*2bd30*/  BSYNC B1 ;  /* 0x0000000000017941 */ /* 0x000fea0003800000 */
.L_x_12402:
        /* <DEDUP_REMOVED lines=8> */
.L_x_12404:
[----:B------:R-:W-:Y:S05]  /*2bdc0*/  BRA `(.L_x_12405) ;  /* 0xffffff7000887947 */ /* 0x000fea000383ffff */
.L_x_12202:
[----:B------:R-:W-:Y:S01]  /*2bdd0*/  BSSY B1, `(.L_x_12406) ;  /* 0x0000008000017945 */ /* 0x000fe20003800000 */
[----:B------:R-:W-:Y:S01]  /*2bde0*/  IMAD.MOV.U32 R13, RZ, RZ, R2 ;  /* 0x000000ffff0d7224 */ /* 0x000fe200078e0002 */
[----:B------:R-:W-:Y:S01]  /*2bdf0*/  MOV R12, 0x3 ;  /* 0x00000003000c7802 */ /* 0x000fe20000000f00 */
[----:B------:R-:W-:Y:S02]  /*2be00*/  IMAD.MOV.U32 R11, RZ, RZ, 0x181f ;  /* 0x0000181fff0b7424 */ /* 0x000fe400078e00ff */
[----:B0-----:R-:W-:-:S07]  /*2be10*/  IMAD.MOV.U32 R15, RZ, RZ, -0x1 ;  /* 0xffffffffff0f7424 */ /* 0x001fce00078e00ff */
[----:B-1234-:R-:W-:Y:S05]  /*2be20*/  WARPSYNC.COLLECTIVE R15, `(.L_x_12407) ;  /* 0x000000000f087348 */ /* 0x01efea0003c00000 */
[----:B---3--:R0:W3:Y:S02]  /*2be30*/  SHFL.IDX P6, R14, R13, R12, R11 ;  /* 0x0000000c0d0e7389 */ /* 0x0080e400000c000b */
[----:B01234-:R-:W-:Y:S01]  /*2be40*/  ENDCOLLECTIVE ;  /* 0x000000000000791b */ /* 0x01ffe20003800000 */
.L_x_12407:
[----:B------:R-:W-:Y:S05]  /*2be50*/  BSYNC B1 ;  /* 0x0000000000017941 */ /* 0x000fea0003800000 */
.L_x_12406:
        /* <DEDUP_REMOVED lines=8> */
.L_x_12408:
[----:B------:R-:W-:Y:S05]  /*2bee0*/  BRA `(.L_x_12409) ;  /* 0xffffff7000a87947 */ /* 0x000fea000383ffff */
.L_x_12227:
        /* <DEDUP_REMOVED lines=11> */
.L_x_12411:
[----:B------:R-:W-:Y:S05]  /*2bfa0*/  BSYNC B1 ;  /* 0x0000000000017941 */ /* 0x000fea0003800000 */
.L_x_12410:
[----:B------:R-:W-:Y:S05]  /*2bfb0*/  BRA `(.L_x_12412) ;  /* 0xffffff8800c47947 */ /* 0x000fea000383ffff */
.L_x_12229:
[----:B------:R-:W-:Y:S01]  /*2bfc0*/  BSSY B1, `(.L_x_12413) ;  /* 0x0000006000017945 */ /* 0x000fe20003800000 */
[----:B------:R-:W-:-:S07]  /*2bfd0*/  IMAD.MOV.U32 R15, RZ, RZ, -0x1 ;  /* 0xffffffffff0f7424 */ /* 0x000fce00078e00ff */
[----:B0-----:R-:W-:Y:S05]  /*2bfe0*/  WARPSYNC.COLLECTIVE R15, `(.L_x_12414) ;  /* 0x000000000f0c7348 */ /* 0x001fea0003c00000 */
[----:B------:R-:W-:Y:S02]  /*2bff0*/  ELECT P6, UR62, PT ;  /* 0x00000000003e782f */ /* 0x000fe400038c0000 */
[----:B------:R-:W-:Y:S01]  /*2c000*/  MOV R14, UR62 ;  /* 0x0000003e000e7c02 */ /* 0x000fe20008000f00 */
[----:B0-----:R-:W-:Y:S10]  /*2c010*/  ENDCOLLECTIVE ;  /* 0x000000000000791b */ /* 0x001ff40003800000 */
.L_x_12414:
[----:B------:R-:W-:Y:S05]  /*2c020*/  BSYNC B1 ;  /* 0x0000000000017941 */ /* 0x000fea0003800000 */
.L_x_12413:
[----:B------:R-:W-:Y:S05]  /*2c030*/  BRA `(.L_x_12228) ;  /* 0xffffff8800bc7947 */ /* 0x000fea000383ffff */
.L_x_12231:
[----:B0-----:R0:W1:Y:S02]  /*2c040*/  SYNCS.PHASECHK.TRANS64.TRYWAIT P0, [R22+URZ+0x22820], R3 ;  /* 0x02282003160075a7 */ /* 0x001064000800017f */
[----:B-1----:R-:W-:Y:S05]  /*2c050*/  @!P0 NANOSLEEP.SYNCS 0x989680 ;  /* 0x009896800000895d */ /* 0x002fea0003900000 */
[----:B------:R-:W1:Y:S02]  /*2c060*/  @!P0 SYNCS.PHASECHK.TRANS64 P0, [R22+URZ+0x22820], R3 ;  /* 0x02282003160085a7 */ /* 0x000e64000800007f */
[----:B-1----:R-:W-:Y:S05]  /*2c070*/  @!P0 BRA `(.L_x_12231) ;  /* 0xfffffffc00f08947 */ /* 0x002fea000383ffff */
[----:B------:R-:W-:Y:S05]  /*2c080*/  BRA `(.L_x_12415) ;  /* 0xffffff8800cc7947 */ /* 0x000fea000383ffff */
.L_x_12235:
[----:B-1----:R1:W2:Y:S02]  /*2c090*/  SYNCS.PHASECHK.TRANS64.TRYWAIT P0, [R12+URZ+0x228a0], R2 ;  /* 0x0228a0020c0075a7 */ /* 0x0022a4000800017f */
[----:B--2---:R-:W-:Y:S05]  /*2c0a0*/  @!P0 NANOSLEEP.SYNCS 0x989680 ;  /* 0x009896800000895d */ /* 0x004fea0003900000 */
[----:B------:R-:W2:Y:S02]  /*2c0b0*/  @!P0 SYNCS.PHASECHK.TRANS64 P0, [R12+URZ+0x228a0], R2 ;  /* 0x0228a0020c0085a7 */ /* 0x000ea4000800007f */
[----:B--2---:R-:W-:Y:S05]  /*2c0c0*/  @!P0 BRA `(.L_x_12235) ;  /* 0xfffffffc00f08947 */ /* 0x004fea000383ffff */
[----:B------:R-:W-:Y:S05]  /*2c0d0*/  BRA `(.L_x_12416) ;  /* 0xffffff8800e47947 */ /* 0x000fea000383ffff */
.L_x_12240:
[----:B0-----:R0:W2:Y:S02]  /*2c0e0*/  SYNCS.PHASECHK.TRANS64.TRYWAIT P0, [R12+URZ+0x228c0], R2 ;  /* 0x0228c0020c0075a7 */ /* 0x0010a4000800017f */
[----:B--2---:R-:W-:Y:S05]  /*2c0f0*/  @!P0 NANOSLEEP.SYNCS 0x989680 ;  /* 0x009896800000895d */ /* 0x004fea0003900000 */
[----:B------:R-:W2:Y:S02]  /*2c100*/  @!P0 SYNCS.PHASECHK.TRANS64 P0, [R12+URZ+0x228c0], R2 ;  /* 0x0228c0020c0085a7 */ /* 0x000ea4000800007f */
[----:B--2---:R-:W-:Y:S05]  /*2c110*/  @!P0 BRA `(.L_x_12240) ;  /* 0xfffffffc00f08947 */ /* 0x004fea000383ffff */
[----:B------:R-:W-:Y:S05]  /*2c120*/  BRA `(.L_x_12417) ;  /* 0xffffff8c00607947 */ /* 0x000fea000383ffff */
.L_x_12250:
[----:B0-----:R0:W1:Y:S02]  /*2c130*/  SYNCS.PHASECHK.TRANS64.TRYWAIT P1, [R10+URZ+0x228a0], R2 ;  /* 0x0228a0020a0075a7 */ /* 0x001064000802017f */
[----:B-1----:R-:W-:Y:S05]  /*2c140*/  @!P1 NANOSLEEP.SYNCS 0x989680 ;  /* 0x009896800000995d */ /* 0x002fea0003900000 */
[----:B------:R-:W1:Y:S02]  /*2c150*/  @!P1 SYNCS.PHASECHK.TRANS64 P1, [R10+URZ+0x228a0], R2 ;  /* 0x0228a0020a0095a7 */ /* 0x000e64000802007f */
[----:B-1----:R-:W-:Y:S05]  /*2c160*/  @!P1 BRA `(.L_x_12250) ;  /* 0xfffffffc00f09947 */ /* 0x002fea000383ffff */
[----:B------:R-:W-:Y:S05]  /*2c170*/  BRA `(.L_x_12418) ;  /* 0xffffff9000d47947 */ /* 0x000fea000383ffff */
.L_x_12255:
[----:B-1----:R1:W2:Y:S02]  /*2c180*/  SYNCS.PHASECHK.TRANS64.TRYWAIT P1, [R10+URZ+0x228c0], R2 ;  /* 0x0228c0020a0075a7 */ /* 0x0022a4000802017f */
[----:B--2---:R-:W-:Y:S05]  /*2c190*/  @!P1 NANOSLEEP.SYNCS 0x989680 ;  /* 0x009896800000995d */ /* 0x004fea0003900000 */
[----:B------:R-:W2:Y:S02]  /*2c1a0*/  @!P1 SYNCS.PHASECHK.TRANS64 P1, [R10+URZ+0x228c0], R2 ;  /* 0x0228c0020a0095a7 */ /* 0x000ea4000802007f */
[----:B--2---:R-:W-:Y:S05]  /*2c1b0*/  @!P1 BRA `(.L_x_12255) ;  /* 0xfffffffc00f09947 */ /* 0x004fea000383ffff */
[----:B------:R-:W-:Y:S05]  /*2c1c0*/  BRA `(.L_x_12419) ;  /* 0xffffff94004c7947 */ /* 0x000fea000383ffff */
.L_x_12279:
[----:B------:R-:W-:Y:S01]  /*2c1d0*/  SHF.R.U32.HI R11, RZ, 0x5, R21 ;  /* 0x00000005ff0b7819 */ /* 0x000fe20000011615 */
[----:B------:R-:W-:Y:S01]  /*2c1e0*/  BSSY B0, `(.L_x_12420) ;  /* 0x0000009000007945 */ /* 0x000fe20003800000 */
[----:B------:R-:W-:Y:S01]  /*2c1f0*/  MOV R12, RZ ;  /* 0x000000ff000c7202 */ /* 0x000fe20000000f00 */
[----:B------:R-:W-:Y:S01]  /*2c200*/  IMAD.MOV.U32 R15, RZ, RZ, -0x1 ;  /* 0xffffffffff0f7424 */ /* 0x000fe200078e00ff */
[----:B------:R-:W-:-:S05]  /*2c210*/  LOP3.LUT R11, R11, 0x3, RZ, 0xc0, !PT ;  /* 0x000000030b0b7812 */ /* 0x000fca00078ec0ff */
[----:B------:R-:W-:Y:S02]  /*2c220*/  IMAD.MOV.U32 R13, RZ, RZ, R11 ;  /* 0x000000ffff0d7224 */ /* 0x000fe400078e000b */
[----:B------:R-:W-:-:S07]  /*2c230*/  IMAD.MOV.U32 R11, RZ, RZ, 0x1f ;  /* 0x0000001fff0b7424 */ /* 0x000fce00078e00ff */
[----:B-----5:R-:W-:Y:S05]  /*2c240*/  WARPSYNC.COLLECTIVE R15, `(.L_x_12421) ;  /* 0x000000000f087348 */ /* 0x020fea0003c00000 */
[----:B------:R0:W1:Y:S02]  /*2c250*/  SHFL.IDX P6, R14, R13, R12, R11 ;  /* 0x0000000c0d0e7389 */ /* 0x00006400000c000b */
[----:B01---5:R-:W-:Y:S01]  /*2c260*/  ENDCOLLECTIVE ;  /* 0x000000000000791b */ /* 0x023fe20003800000 */
.L_x_12421:
[----:B------:R-:W-:Y:S05]  /*2c270*/  BSYNC B0 ;  /* 0x0000000000007941 */ /* 0x000fea0003800000 */
.L_x_12420:
[----:B------:R-:W-:Y:S05]  /*2c280*/  BRA `(.L_x_12422) ;  /* 0xffffffa400dc7947 */ /* 0x000fea000383ffff */
.L_x_12282:
[----:B0-----:R0:W1:Y:S02]  /*2c290*/  SYNCS.PHASECHK.TRANS64.TRYWAIT P0, [R17+URZ+0x22840], R0 ;  /* 0x02284000110075a7 */ /* 0x001064000800017f */
[----:B-1----:R-:W-:Y:S05]  /*2c2a0*/  @!P0 NANOSLEEP.SYNCS 0x989680 ;  /* 0x009896800000895d */ /* 0x002fea0003900000 */
[----:B------:R-:W1:Y:S02]  /*2c2b0*/  @!P0 SYNCS.PHASECHK.TRANS64 P0, [R17+URZ+0x22840], R0 ;  /* 0x02284000110085a7 */ /* 0x000e64000800007f */
[----:B-1----:R-:W-:Y:S05]  /*2c2c0*/  @!P0 BRA `(.L_x_12282) ;  /* 0xfffffffc00f08947 */ /* 0x002fea000383ffff */
[----:B------:R-:W-:Y:S05]  /*2c2d0*/  BRA `(.L_x_12423) ;  /* 0xffffffa400fc7947 */ /* 0x000fea000383ffff */
.L_x_12283:
        /* <DEDUP_REMOVED lines=8> */
.L_x_12425:
[----:B------:R-:W-:Y:S05]  /*2c360*/  BSYNC B0 ;  /* 0x0000000000007941 */ /* 0x000fea0003800000 */
.L_x_12424:
[----:B------:R-:W-:Y:S01]  /*2c370*/  IMAD.MOV.U32 R13, RZ, RZ, R0 ;  /* 0x000000ffff0d7224 */ /* 0x000fe200078e0000 */
[----:B------:R-:W-:Y:S01]  /*2c380*/  MOV R2, R14 ;  /* 0x0000000e00027202 */ /* 0x000fe20000000f00 */
[----:B------:R-:W-:Y:S01]  /*2c390*/  IMAD.MOV.U32 R12, RZ, RZ, RZ ;  /* 0x000000ffff0c7224 */ /* 0x000fe200078e00ff */
[----:B------:R-:W-:Y:S01]  /*2c3a0*/  @P0 LEA R7, R5, R22, 0x1 ;  /* 0x0000001605070211 */ /* 0x000fe200078e08ff */
[----:B------:R-:W-:Y:S02]  /*2c3b0*/  IMAD.MOV.U32 R11, RZ, RZ, 0x181f ;  /* 0x0000181fff0b7424 */ /* 0x000fe400078e00ff */
[----:B------:R-:W-:-:S07]  /*2c3c0*/  IMAD.MOV.U32 R15, RZ, RZ, -0x1 ;  /* 0xffffffffff0f7424 */ /* 0x000fce00078e00ff */
[----:B------:R-:W-:Y:S05]  /*2c3d0*/  WARPSYNC.COLLECTIVE R15, `(.L_x_12426) ;  /* 0x000000000f087348 */ /* 0x000fea0003c00000 */
[----:B------:R0:W1:Y:S02]  /*2c3e0*/  SHFL.IDX P6, R14, R13, R12, R11 ;  /* 0x0000000c0d0e7389 */ /* 0x00006400000c000b */
[----:B01----:R-:W-:Y:S01]  /*2c3f0*/  ENDCOLLECTIVE ;  /* 0x000000000000791b */ /* 0x003fe20003800000 */
.L_x_12426:
[----:B------:R-:W-:Y:S02]  /*2c400*/  IMAD.MOV.U32 R13, RZ, RZ, R4 ;  /* 0x000000ffff0d7224 */ /* 0x000fe400078e0004 */
[----:B------:R-:W-:Y:S02]  /*2c410*/  IMAD.MOV.U32 R12, RZ, RZ, 0x1 ;  /* 0x00000001ff0c7424 */ /* 0x000fe400078e00ff */
[----:B------:R-:W-:-:S07]  /*2c420*/  IMAD.MOV.U32 R3, RZ, RZ, R14 ;  /* 0x000000ffff037224 */ /* 0x000fce00078e000e */
[----:B------:R-:W-:Y:S05]  /*2c430*/  WARPSYNC.COLLECTIVE R15, `(.L_x_12427) ;  /* 0x000000000f087348 */ /* 0x000fea0003c00000 */
[----:B------:R0:W1:Y:S02]  /*2c440*/  SHFL.IDX P6, R14, R13, R12, R11 ;  /* 0x0000000c0d0e7389 */ /* 0x00006400000c000b */
[----:B01----:R-:W-:Y:S01]  /*2c450*/  ENDCOLLECTIVE ;  /* 0x000000000000791b */ /* 0x003fe20003800000 */
.L_x_12427:
        /* <DEDUP_REMOVED lines=15> */
.L_x_12428:
[----:B------:R-:W-:Y:S01]  /*2c550*/  @P0 LEA R7, R5, R22, 0x1 ;  /* 0x0000001605070211 */ /* 0x000fe200078e08ff */
[----:B------:R-:W-:Y:S02]  /*2c560*/  IMAD.MOV.U32 R13, RZ, RZ, R4 ;  /* 0x000000ffff0d7224 */ /* 0x000fe400078e0004 */
[----:B------:R-:W-:Y:S02]  /*2c570*/  IMAD.MOV.U32 R12, RZ, RZ, 0x2 ;  /* 0x00000002ff0c7424 */ /* 0x000fe400078e00ff */
[----:B------:R-:W-:-:S07]  /*2c580*/  IMAD.MOV.U32 R3, RZ, RZ, R14 ;  /* 0x000000ffff037224 */ /* 0x000fce00078e000e */
[----:B------:R-:W-:Y:S05]  /*2c590*/  WARPSYNC.COLLECTIVE R15, `(.L_x_12429) ;  /* 0x000000000f087348 */ /* 0x000fea0003c00000 */
[----:B------:R0:W1:Y:S02]  /*2c5a0*/  SHFL.IDX P6, R14, R13, R12, R11 ;  /* 0x0000000c0d0e7389 */ /* 0x00006400000c000b */
[----:B01----:R-:W-:Y:S01]  /*2c5b0*/  ENDCOLLECTIVE ;  /* 0x000000000000791b */ /* 0x003fe20003800000 */
.L_x_12429:
        /* <DEDUP_REMOVED lines=15> */
.L_x_12430:
[----:B------:R-:W-:Y:S01]  /*2c6b0*/  @P0 LEA R7, R5, R22, 0x1 ;  /* 0x0000001605070211 */ /* 0x000fe200078e08ff */
[----:B------:R-:W-:Y:S02]  /*2c6c0*/  IMAD.MOV.U32 R13, RZ, RZ, R4 ;  /* 0x000000ffff0d7224 */ /* 0x000fe400078e0004 */
[----:B------:R-:W-:Y:S02]  /*2c6d0*/  IMAD.MOV.U32 R12, RZ, RZ, 0x3 ;  /* 0x00000003ff0c7424 */ /* 0x000fe400078e00ff */
[----:B------:R-:W-:-:S07]  /*2c6e0*/  IMAD.MOV.U32 R3, RZ, RZ, R14 ;  /* 0x000000ffff037224 */ /* 0x000fce00078e000e */
[----:B------:R-:W-:Y:S05]  /*2c6f0*/  WARPSYNC.COLLECTIVE R15, `(.L_x_12431) ;  /* 0x000000000f087348 */ /* 0x000fea0003c00000 */
[----:B------:R0:W1:Y:S02]  /*2c700*/  SHFL.IDX P6, R14, R13, R12, R11 ;  /* 0x0000000c0d0e7389 */ /* 0x00006400000c000b */
[----:B01----:R-:W-:Y:S01]  /*2c710*/  ENDCOLLECTIVE ;  /* 0x000000000000791b */ /* 0x003fe20003800000 */
.L_x_12431:
        /* <DEDUP_REMOVED lines=15> */
.L_x_12432:
[----:B------:R-:W-:Y:S01]  /*2c810*/  @P0 LEA R7, R5, R22, 0x1 ;  /* 0x0000001605070211 */ /* 0x000fe200078e08ff */
[----:B------:R-:W-:Y:S02]  /*2c820*/  IMAD.MOV.U32 R13, RZ, RZ, R4 ;  /* 0x000000ffff0d7224 */ /* 0x000fe400078e0004 */
[----:B------:R-:W-:Y:S02]  /*2c830*/  IMAD.MOV.U32 R12, RZ, RZ, 0x4 ;  /* 0x00000004ff0c7424 */ /* 0x000fe400078e00ff */
[----:B------:R-:W-:-:S07]  /*2c840*/  IMAD.MOV.U32 R3, RZ, RZ, R14 ;  /* 0x000000ffff037224 */ /* 0x000fce00078e000e */
[----:B------:R-:W-:Y:S05]  /*2c850*/  WARPSYNC.COLLECTIVE R15, `(.L_x_12433) ;  /* 0x000000000f087348 */ /* 0x000fea0003c00000 */
[----:B------:R0:W1:Y:S02]  /*2c860*/  SHFL.IDX P6, R14, R13, R12, R11 ;  /* 0x0000000c0d0e7389 */ /* 0x00006400000c000b */
[----:B01----:R-:W-:Y:S01]  /*2c870*/  ENDCOLLECTIVE ;  /* 0x000000000000791b */ /* 0x003fe20003800000 */
.L_x_12433:
        /* <DEDUP_REMOVED lines=15> */
.L_x_12434:
[----:B------:R-:W-:Y:S01]  /*2c970*/  @P0 LEA R7, R5, R22, 0x1 ;  /* 0x0000001605070211 */ /* 0x000fe200078e08ff */
[----:B------:R-:W-:Y:S02]  /*2c980*/  IMAD.MOV.U32 R13, RZ, RZ, R4 ;  /* 0x000000ffff0d7224 */ /* 0x000fe400078e0004 */
[----:B------:R-:W-:Y:S02]  /*2c990*/  IMAD.MOV.U32 R12, RZ, RZ, 0x5 ;  /* 0x00000005ff0c7424 */ /* 0x000fe400078e00ff */
[----:B------:R-:W-:-:S07]  /*2c9a0*/  IMAD.MOV.U32 R3, RZ, RZ, R14 ;  /* 0x000000ffff037224 */ /* 0x000fce00078e000e */
[----:B------:R-:W-:Y:S05]  /*2c9b0*/  WARPSYNC.COLLECTIVE R15, `(.L_x_12435) ;  /* 0x000000000f087348 */ /* 0x000fea0003c00000 */
[----:B------:R0:W1:Y:S02]  /*2c9c0*/  SHFL.IDX P6, R14, R13, R12, R11 ;  /* 0x0000000c0d0e7389 */ /* 0x00006400000c000b */
[----:B01----:R-:W-:Y:S01]  /*2c9d0*/  ENDCOLLECTIVE ;  /* 0x000000000000791b */ /* 0x003fe20003800000 */
.L_x_12435:
        /* <DEDUP_REMOVED lines=10> */
.L_x_12436:
[----:B------:R-:W-:Y:S01]  /*2ca80*/  @!PT LDS RZ, [RZ] ;  /* 0x00000000fffff984 */ /* 0x000fe20000000800 */
[----:B------:R-:W-:Y:S01]  /*2ca90*/  @!PT LDS RZ, [RZ] ;  /* 0x00000000fffff984 */ /* 0x000fe20000000800 */
[----:B------:R-:W-:Y:S01]  /*2caa0*/  @!PT LDS RZ, [RZ] ;  /* 0x00000000fffff984 */ /* 0x000fe20000000800 */
[----:B------:R0:W-:Y:S01]  /*2cab0*/  @P0 LDGSTS.E.BYPASS.LTC128B.128 [R7+0x1e400], desc[UR42][R2.64], !P2 ;  /* 0x1e40000002070fae */ /* 0x0001e2000d101d6a */
[----:B------:R-:W-:Y:S01]  /*2cac0*/  IMAD.MOV.U32 R0, RZ, RZ, R14 ;  /* 0x000000ffff007224 */ /* 0x000fe200078e000e */
[----:B------:R-:W-:Y:S06]  /*2cad0*/  BRA `(.L_x_12437) ;  /* 0xffffffa4005c7947 */ /* 0x000fec000383ffff */
.L_x_12288:
[----:B------:R-:W-:Y:S01]  /*2cae0*/  IMAD.MOV.U32 R13, RZ, RZ, R4 ;  /* 0x000000ffff0d7224 */ /* 0x000fe200078e0004 */
[----:B------:R-:W-:Y:S01]  /*2caf0*/  MOV R12, RZ ;  /* 0x000000ff000c7202 */ /* 0x000fe20000000f00 */
[----:B------:R-:W-:Y:S02]  /*2cb00*/  IMAD.MOV.U32 R11, RZ, RZ, 0x181f ;  /* 0x0000181fff0b7424 */ /* 0x000fe400078e00ff */
[----:B------:R-:W-:Y:S02]  /*2cb10*/  IMAD.MOV.U32 R15, RZ, RZ, -0x1 ;  /* 0xffffffffff0f7424 */ /* 0x000fe400078e00ff */
[----:B-----5:R-:W-:Y:S02]  /*2cb20*/  IMAD R5, R20, R7, RZ ;  /* 0x0000000714057224 */ /* 0x020fe400078e02ff */
[----:B------:R-:W-:-:S07]  /*2cb30*/  IMAD.IADD R35, R10, 0x1, R35 ;  /* 0x000000010a237824 */ /* 0x000fce00078e0223 */
[----:B------:R-:W-:Y:S05]  /*2cb40*/  WARPSYNC.COLLECTIVE R15, `(.L_x_12438) ;  /* 0x000000000f087348 */ /* 0x000fea0003c00000 */
[----:B------:R0:W1:Y:S02]  /*2cb50*/  SHFL.IDX P6, R14, R13, R12, R11 ;  /* 0x0000000c0d0e7389 */ /* 0x00006400000c000b */
[----:B01----:R-:W-:Y:S01]  /*2cb60*/  ENDCOLLECTIVE ;  /* 0x000000000000791b */ /* 0x003fe20003800000 */
.L_x_12438:
[C---:B------:R-:W-:Y:S01]  /*2cb70*/  VIADD R6, R35.reuse, 0x10 ;  /* 0x0000001023067836 */ /* 0x040fe20000000000 */
[----:B------:R-:W-:Y:S01]  /*2cb80*/  ISETP.GE.AND P0, PT, R35, R5, PT ;  /* 0x000000052300720c */ /* 0x000fe20003f06270 */
[----:B------:R-:W-:Y:S02]  /*2cb90*/  IMAD.MOV.U32 R13, RZ, RZ, R0 ;  /* 0x000000ffff0d7224 */ /* 0x000fe400078e0000 */
[----:B------:R-:W-:-:S10]  /*2cba0*/  IMAD.MOV.U32 R2, RZ, RZ, R14 ;  /* 0x000000ffff027224 */ /* 0x000fd400078e000e */
[----:B------:R-:W-:Y:S05]  /*2cbb0*/  WARPSYNC.COLLECTIVE R15, `(.L_x_12439) ;  /* 0x000000000f087348 */ /* 0x000fea0003c00000 */
[----:B------:R0:W1:Y:S02]  /*2cbc0*/  SHFL.IDX P6, R14, R13, R12, R11 ;  /* 0x0000000c0d0e7389 */ /* 0x00006400000c000b */
[----:B01----:R-:W-:Y:S01]  /*2cbd0*/  ENDCOLLECTIVE ;  /* 0x000000000000791b */ /* 0x003fe20003800000 */
.L_x_12439:
[----:B------:R-:W-:Y:S02]  /*2cbe0*/  IMAD.MOV.U32 R13, RZ, RZ, R4 ;  /* 0x000000ffff0d7224 */ /* 0x000fe400078e0004 */
[----:B------:R-:W-:Y:S02]  /*2cbf0*/  IMAD.MOV.U32 R12, RZ, RZ, 0x1 ;  /* 0x00000001ff0c7424 */ /* 0x000fe400078e00ff */
[----:B------:R-:W-:-:S07]  /*2cc00*/  IMAD.MOV.U32 R3, RZ, RZ, R14 ;  /* 0x000000ffff037224 */ /* 0x000fce00078e000e */
[----:B------:R-:W-:Y:S05]  /*2cc10*/  WARPSYNC.COLLECTIVE R15, `(.L_x_12440) ;  /* 0x000000000f087348 */ /* 0x000fea0003c00000 */
[----:B------:R0:W1:Y:S02]  /*2cc20*/  SHFL.IDX P6, R14, R13, R12, R11 ;  /* 0x0000000c0d0e7389 */ /* 0x00006400000c000b */
[----:B01----:R-:W-:Y:S01]  /*2cc30*/  ENDCOLLECTIVE ;  /* 0x000000000000791b */ /* 0x003fe20003800000 */
.L_x_12440:
        /* <DEDUP_REMOVED lines=15> */
.L_x_12441:
[----:B------:R-:W-:Y:S02]  /*2cd30*/  IMAD.MOV.U32 R13, RZ, RZ, R4 ;  /* 0x000000ffff0d7224 */ /* 0x000fe400078e0004 */
[----:B------:R-:W-:Y:S02]  /*2cd40*/  IMAD.MOV.U32 R12, RZ, RZ, 0x2 ;  /* 0x00000002ff0c7424 */ /* 0x000fe400078e00ff */
[----:B------:R-:W-:-:S07]  /*2cd50*/  IMAD.MOV.U32 R3, RZ, RZ, R14 ;  /* 0x000000ffff037224 */ /* 0x000fce00078e000e */
[----:B------:R-:W-:Y:S05]  /*2cd60*/  WARPSYNC.COLLECTIVE R15, `(.L_x_12442) ;  /* 0x000000000f087348 */ /* 0x000fea0003c00000 */
[----:B------:R0:W1:Y:S02]  /*2cd70*/  SHFL.IDX P6, R14, R13, R12, R11 ;  /* 0x0000000c0d0e7389 */ /* 0x00006400000c000b */
[----:B01----:R-:W-:Y:S01]  /*2cd80*/  ENDCOLLECTIVE ;  /* 0x000000000000791b */ /* 0x003fe20003800000 */
.L_x_12442:
        /* <DEDUP_REMOVED lines=16> */
.L_x_12443:
[----:B------:R-:W-:Y:S02]  /*2ce90*/  IMAD.MOV.U32 R13, RZ, RZ, R4 ;  /* 0x000000ffff0d7224 */ /* 0x000fe400078e0004 */
[----:B------:R-:W-:Y:S02]  /*2cea0*/  IMAD.MOV.U32 R12, RZ, RZ, 0x3 ;  /* 0x00000003ff0c7424 */ /* 0x000fe400078e00ff */
[----:B------:R-:W-:-:S07]  /*2ceb0*/  IMAD.MOV.U32 R3, RZ, RZ, R14 ;  /* 0x000000ffff037224 */ /* 0x000fce00078e000e */
[----:B------:R-:W-:Y:S05]  /*2cec0*/  WARPSYNC.COLLECTIVE R15, `(.L_x_12444) ;  /* 0x000000000f087348 */ /* 0x000fea0003c00000 */
[----:B------:R0:W1:Y:S02]  /*2ced0*/  SHFL.IDX P6, R14, R13, R12, R11 ;  /* 0x0000000c0d0e7389 */ /* 0x00006400000c000b */
[----:B01----:R-:W-:Y:S01]  /*2cee0*/  ENDCOLLECTIVE ;  /* 0x000000000000791b */ /* 0x003fe20003800000 */
.L_x_12444:
        /* <DEDUP_REMOVED lines=16> */
.L_x_12445:
[----:B------:R-:W-:Y:S02]  /*2cff0*/  IMAD.MOV.U32 R13, RZ, RZ, R4 ;  /* 0x000000ffff0d7224 */ /* 0x000fe400078e0004 */
[----:B------:R-:W-:Y:S02]  /*2d000*/  IMAD.MOV.U32 R12, RZ, RZ, 0x4 ;  /* 0x00000004ff0c7424 */ /* 0x000fe400078e00ff */
[----:B------:R-:W-:-:S07]  /*2d010*/  IMAD.MOV.U32 R3, RZ, RZ, R14 ;  /* 0x000000ffff037224 */ /* 0x000fce00078e000e */
[----:B------:R-:W-:Y:S05]  /*2d020*/  WARPSYNC.COLLECTIVE R15, `(.L_x_12446) ;  /* 0x000000000f087348 */ /* 0x000fea0003c00000 */
[----:B------:R0:W1:Y:S02]  /*2d030*/  SHFL.IDX P6, R14, R13, R12, R11 ;  /* 0x0000000c0d0e7389 */ /* 0x00006400000c000b */
[----:B01----:R-:W-:Y:S01]  /*2d040*/  ENDCOLLECTIVE ;  /* 0x000000000000791b */ /* 0x003fe20003800000 */
.L_x_12446:
        /* <DEDUP_REMOVED lines=16> */
.L_x_12447:
[----:B------:R-:W-:Y:S02]  /*2d150*/  IMAD.MOV.U32 R13, RZ, RZ, R4 ;  /* 0x000000ffff0d7224 */ /* 0x000fe400078e0004 */
[----:B------:R-:W-:Y:S02]  /*2d160*/  IMAD.MOV.U32 R12, RZ, RZ, 0x5 ;  /* 0x00000005ff0c7424 */ /* 0x000fe400078e00ff */
[----:B------:R-:W-:-:S07]  /*2d170*/  IMAD.MOV.U32 R3, RZ, RZ, R14 ;  /* 0x000000ffff037224 */ /* 0x000fce00078e000e */
[----:B------:R-:W-:Y:S05]  /*2d180*/  WARPSYNC.COLLECTIVE R15, `(.L_x_12448) ;  /* 0x000000000f087348 */ /* 0x000fea0003c00000 */
[----:B------:R0:W1:Y:S02]  /*2d190*/  SHFL.IDX P6, R14, R13, R12, R11 ;  /* 0x0000000c0d0e7389 */ /* 0x00006400000c000b */
[----:B01----:R-:W-:Y:S01]  /*2d1a0*/  ENDCOLLECTIVE ;  /* 0x000000000000791b */ /* 0x003fe20003800000 */
.L_x_12448:
        /* <DEDUP_REMOVED lines=16> */
.L_x_12449:
[----:B------:R-:W-:Y:S02]  /*2d2b0*/  IMAD.MOV.U32 R13, RZ, RZ, R4 ;  /* 0x000000ffff0d7224 */ /* 0x000fe400078e0004 */
[----:B------:R-:W-:Y:S02]  /*2d2c0*/  IMAD.MOV.U32 R12, RZ, RZ, 0x6 ;  /* 0x00000006ff0c7424 */ /* 0x000fe400078e00ff */
[----:B------:R-:W-:-:S07]  /*2d2d0*/  IMAD.MOV.U32 R3, RZ, RZ, R14 ;  /* 0x000000ffff037224 */ /* 0x000fce00078e000e */
[----:B------:R-:W-:Y:S05]  /*2d2e0*/  WARPSYNC.COLLECTIVE R15, `(.L_x_12450) ;  /* 0x000000000f087348 */ /* 0x000fea0003c00000 */
[----:B------:R0:W1:Y:S02]  /*2d2f0*/  SHFL.IDX P6, R14, R13, R12, R11 ;  /* 0x0000000c0d0e7389 */ /* 0x00006400000c000b */
[----:B01----:R-:W-:Y:S01]  /*2d300*/  ENDCOLLECTIVE ;  /* 0x000000000000791b */ /* 0x003fe20003800000 */
.L_x_12450:
        /* <DEDUP_REMOVED lines=16> */
.L_x_12451:
[----:B------:R-:W-:Y:S02]  /*2d410*/  IMAD.MOV.U32 R13, RZ, RZ, R4 ;  /* 0x000000ffff0d7224 */ /* 0x000fe400078e0004 */
[----:B------:R-:W-:Y:S02]  /*2d420*/  IMAD.MOV.U32 R12, RZ, RZ, 0x7 ;  /* 0x00000007ff0c7424 */ /* 0x000fe400078e00ff */
[----:B------:R-:W-:-:S07]  /*2d430*/  IMAD.MOV.U32 R3, RZ, RZ, R14 ;  /* 0x000000ffff037224 */ /* 0x000fce00078e000e */
[----:B------:R-:W-:Y:S05]  /*2d440*/  WARPSYNC.COLLECTIVE R15, `(.L_x_12452) ;  /* 0x000000000f087348 */ /* 0x000fea0003c00000 */
[----:B------:R0:W1:Y:S02]  /*2d450*/  SHFL.IDX P6, R14, R13, R12, R11 ;  /* 0x0000000c0d0e7389 */ /* 0x00006400000c000b */
[----:B01----:R-:W-:Y:S01]  /*2d460*/  ENDCOLLECTIVE ;  /* 0x000000000000791b */ /* 0x003fe20003800000 */
.L_x_12452:
        /* <DEDUP_REMOVED lines=14> */
.L_x_12453:
[----:B------:R-:W-:Y:S01]  /*2d550*/  IMAD.MOV.U32 R0, RZ, RZ, R14 ;  /* 0x000000ffff007224 */ /* 0x000fe200078e000e */
[----:B------:R-:W-:Y:S06]  /*2d560*/  BRA `(.L_x_12454) ;  /* 0xffffffa400dc7947 */ /* 0x000fec000383ffff */
.L_x_12291:
[----:B0-----:R0:W1:Y:S02]  /*2d570*/  SYNCS.PHASECHK.TRANS64.TRYWAIT P0, [R22+URZ+0x22820], R3 ;  /* 0x02282003160075a7 */ /* 0x001064000800017f */
[----:B-1----:R-:W-:Y:S05]  /*2d580*/  @!P0 NANOSLEEP.SYNCS 0x989680 ;  /* 0x009896800000895d */ /* 0x002fea0003900000 */
[----:B------:R-:W1:Y:S02]  /*2d590*/  @!P0 SYNCS.PHASECHK.TRANS64 P0, [R22+URZ+0x22820], R3 ;  /* 0x02282003160085a7 */ /* 0x000e64000800007f */
[----:B-1----:R-:W-:Y:S05]  /*2d5a0*/  @!P0 BRA `(.L_x_12291) ;  /* 0xfffffffc00f08947 */ /* 0x002fea000383ffff */
[----:B------:R-:W-:Y:S05]  /*2d5b0*/  BRA `(.L_x_12455) ;  /* 0xffffffa800387947 */ /* 0x000fea000383ffff */
.L_x_12294:
[----:B-1----:R1:W2:Y:S02]  /*2d5c0*/  SYNCS.PHASECHK.TRANS64.TRYWAIT P0, [R17+URZ+0x22860], R0 ;  /* 0x02286000110075a7 */ /* 0x0022a4000800017f */
[----:B--2---:R-:W-:Y:S05]  /*2d5d0*/  @!P0 NANOSLEEP.SYNCS 0x989680 ;  /* 0x009896800000895d */ /* 0x004fea0003900000 */
[----:B------:R-:W2:Y:S02]  /*2d5e0*/  @!P0 SYNCS.PHASECHK.TRANS64 P0, [R17+URZ+0x22860], R0 ;  /* 0x02286000110085a7 */ /* 0x000ea4000800007f */
[----:B--2---:R-:W-:Y:S05]  /*2d5f0*/  @!P0 BRA `(.L_x_12294) ;  /* 0xfffffffc00f08947 */ /* 0x004fea000383ffff */
[----:B------:R-:W-:Y:S05]  /*2d600*/  BRA `(.L_x_12456) ;  /* 0xffffffa800487947 */ /* 0x000fea000383ffff */
.L_x_12295:
        /* <DEDUP_REMOVED lines=8> */
.L_x_12458:
[----:B------:R-:W-:Y:S05]  /*2d690*/  BSYNC B0 ;  /* 0x0000000000007941 */ /* 0x000fea0003800000 */
.L_x_12457:
        /* <DEDUP_REMOVED lines=13> */
.L_x_12459:
[----:B------:R-:W-:Y:S02]  /*2d770*/  IMAD.MOV.U32 R13, RZ, RZ, R6 ;  /* 0x000000ffff0d7224 */ /* 0x000fe400078e0006 */
[----:B------:R-:W-:Y:S01]  /*2d780*/  IMAD.MOV.U32 R12, RZ, RZ, 0x1 ;  /* 0x00000001ff0c7424 */ /* 0x000fe200078e00ff */
[----:B------:R-:W-:-:S04]  /*2d790*/  SHF.L.U32 R7, R7, 0x3, RZ ;  /* 0x0000000307077819 */ /* 0x000fc800000006ff */
[----:B------:R-:W-:-:S05]  /*2d7a0*/  LOP3.LUT R7, R7, 0x38, RZ, 0xc0, !PT ;  /* 0x0000003807077812 */ /* 0x000fca00078ec0ff */
[----:B------:R-:W-:Y:S01]  /*2d7b0*/  IMAD.SHL.U32 R0, R7, 0x2, RZ ;  /* 0x0000000207007824 */ /* 0x000fe200078e00ff */
[----:B------:R-:W-:-:S04]  /*2d7c0*/  LOP3.LUT R7, R36, 0x1, RZ, 0xc0, !PT ;  /* 0x0000000124077812 */ /* 0x000fc800078ec0ff */
[----:B------:R-:W-:Y:S02]  /*2d7d0*/  IADD3 R2, P0, R14, R0, RZ ;  /* 0x000000000e027210 */ /* 0x000fe40007f1e0ff */
[----:B------:R-:W-:-:S13]  /*2d7e0*/  ISETP.NE.U32.AND P3, PT, R7, 0x1, PT ;  /* 0x000000010700780c */ /* 0x000fda0003f65070 */
[----:B------:R-:W-:Y:S05]  /*2d7f0*/  WARPSYNC.COLLECTIVE R15, `(.L_x_12460) ;  /* 0x000000000f087348 */ /* 0x000fea0003c00000 */
[----:B------:R0:W1:Y:S02]  /*2d800*/  SHFL.IDX P6, R14, R13, R12, R11 ;  /* 0x0000000c0d0e7389 */ /* 0x00006400000c000b */
[----:B01----:R-:W-:Y:S01]  /*2d810*/  ENDCOLLECTIVE ;  /* 0x000000000000791b */ /* 0x003fe20003800000 */
.L_x_12460:
        /* <DEDUP_REMOVED lines=17> */
.L_x_12461:
[----:B------:R-:W-:Y:S02]  /*2d930*/  IMAD.MOV.U32 R13, RZ, RZ, R6 ;  /* 0x000000ffff0d7224 */ /* 0x000fe400078e0006 */
[----:B------:R-:W-:Y:S01]  /*2d940*/  IMAD.MOV.U32 R12, RZ, RZ, 0x2 ;  /* 0x00000002ff0c7424 */ /* 0x000fe200078e00ff */
[----:B------:R-:W-:-:S13]  /*2d950*/  IADD3 R2, P4, R14, R0, RZ ;  /* 0x000000000e027210 */ /* 0x000fda0007f9e0ff */
[----:B------:R-:W-:Y:S05]  /*2d960*/  WARPSYNC.COLLECTIVE R15, `(.L_x_12462) ;  /* 0x000000000f087348 */ /* 0x000fea0003c00000 */
[----:B------:R0:W1:Y:S02]  /*2d970*/  SHFL.IDX P6, R14, R13, R12, R11 ;  /* 0x0000000c0d0e7389 */ /* 0x00006400000c000b */
[----:B01----:R-:W-:Y:S01]  /*2d980*/  ENDCOLLECTIVE ;  /* 0x000000000000791b */ /* 0x003fe20003800000 */
.L_x_12462:
        /* <DEDUP_REMOVED lines=17> */
.L_x_12463:
[----:B------:R-:W-:Y:S02]  /*2daa0*/  IMAD.MOV.U32 R13, RZ, RZ, R6 ;  /* 0x000000ffff0d7224 */ /* 0x000fe400078e0006 */
[----:B------:R-:W-:Y:S01]  /*2dab0*/  IMAD.MOV.U32 R12, RZ, RZ, 0x3 ;  /* 0x00000003ff0c7424 */ /* 0x000fe200078e00ff */
[----:B------:R-:W-:-:S13]  /*2dac0*/  IADD3 R2, P4, R14, R0, RZ ;  /* 0x000000000e027210 */ /* 0x000fda0007f9e0ff */
[----:B------:R-:W-:Y:S05]  /*2dad0*/  WARPSYNC.COLLECTIVE R15, `(.L_x_12464) ;  /* 0x000000000f087348 */ /* 0x000fea0003c00000 */
[----:B------:R0:W1:Y:S02]  /*2dae0*/  SHFL.IDX P6, R14, R13, R12, R11 ;  /* 0x0000000c0d0e7389 */ /* 0x00006400000c000b */
[----:B01----:R-:W-:Y:S01]  /*2daf0*/  ENDCOLLECTIVE ;  /* 0x000000000000791b */ /* 0x003fe20003800000 */
.L_x_12464:
        /* <DEDUP_REMOVED lines=17> */
.L_x_12465:
[----:B------:R-:W-:Y:S01]  /*2dc10*/  IMAD.MOV.U32 R13, RZ, RZ, R6 ;  /* 0x000000ffff0d7224 */ /* 0x000fe200078e0006 */
[----:B------:R-:W-:Y:S02]  /*2dc20*/  MOV R12, 0x4 ;  /* 0x00000004000c7802 */ /* 0x000fe40000000f00 */
[----:B------:R-:W-:-:S13]  /*2dc30*/  IADD3 R2, P4, R14, R0, RZ ;  /* 0x000000000e027210 */ /* 0x000fda0007f9e0ff */
[----:B------:R-:W-:Y:S05]  /*2dc40*/  WARPSYNC.COLLECTIVE R15, `(.L_x_12466) ;  /* 0x000000000f087348 */ /* 0x000fea0003c00000 */
[----:B------:R0:W1:Y:S02]  /*2dc50*/  SHFL.IDX P6, R14, R13, R12, R11 ;  /* 0x0000000c0d0e7389 */ /* 0x00006400000c000b */
[----:B01----:R-:W-:Y:S01]  /*2dc60*/  ENDCOLLECTIVE ;  /* 0x000000000000791b */ /* 0x003fe20003800000 */
.L_x_12466:
        /* <DEDUP_REMOVED lines=17> */
.L_x_12467:
[----:B------:R-:W-:Y:S02]  /*2dd80*/  IMAD.MOV.U32 R13, RZ, RZ, R6 ;  /* 0x000000ffff0d7224 */ /* 0x000fe400078e0006 */
[----:B------:R-:W-:Y:S01]  /*2dd90*/  IMAD.MOV.U32 R12, RZ, RZ, 0x5 ;  /* 0x00000005ff0c7424 */ /* 0x000fe200078e00ff */
[----:B------:R-:W-:-:S13]  /*2dda0*/  IADD3 R2, P4, R14, R0, RZ ;  /* 0x000000000e027210 */ /* 0x000fda0007f9e0ff */
[----:B------:R-:W-:Y:S05]  /*2ddb0*/  WARPSYNC.COLLECTIVE R15, `(.L_x_12468) ;  /* 0x000000000f087348 */ /* 0x000fea0003c00000 */
[----:B------:R0:W1:Y:S02]  /*2ddc0*/  SHFL.IDX P6, R14, R13, R12, R11 ;  /* 0x0000000c0d0e7389 */ /* 0x00006400000c000b */
[----:B01----:R-:W-:Y:S01]  /*2ddd0*/  ENDCOLLECTIVE ;  /* 0x000000000000791b */ /* 0x003fe20003800000 */
.L_x_12468:
[----:B------:R-:W-:Y:S01]  /*2dde0*/  IMAD.X R3, RZ, RZ, R3, P4 ;  /* 0x000000ffff037224 */ /* 0x000fe200020e0603 */
[----:B------:R-:W-:Y:S02]  /*2ddf0*/  ISETP.LT.OR P4, PT, R33, 0x41, P3 ;  /* 0x000000412100780c */ /* 0x000fe40001f81670 */
        /* <DEDUP_REMOVED lines=10> */
.L_x_12469:
        /* <DEDUP_REMOVED lines=9> */
.L_x_12302:
[----:B0-----:R0:W1:Y:S02]  /*2df30*/  SYNCS.PHASECHK.TRANS64.TRYWAIT P0, [R4+URZ+0x22840], R21 ;  /* 0x02284015040075a7 */ /* 0x001064000800017f */
[----:B-1----:R-:W-:Y:S05]  /*2df40*/  @!P0 NANOSLEEP.SYNCS 0x989680 ;  /* 0x009896800000895d */ /* 0x002fea0003900000 */
[----:B------:R-:W1:Y:S02]  /*2df50*/  @!P0 SYNCS.PHASECHK.TRANS64 P0, [R4+URZ+0x22840], R21 ;  /* 0x02284015040085a7 */ /* 0x000e64000800007f */
[----:B-1----:R-:W-:Y:S05]  /*2df60*/  @!P0 BRA `(.L_x_12302) ;  /* 0xfffffffc00f08947 */ /* 0x002fea000383ffff */
[----:B------:R-:W-:Y:S05]  /*2df70*/  BRA `(.L_x_12471) ;  /* 0xffffffa800b47947 */ /* 0x000fea000383ffff */
.L_x_12303:
        /* <DEDUP_REMOVED lines=8> */
.L_x_12473:
[----:B------:R-:W-:Y:S05]  /*2e000*/  BSYNC B1 ;  /* 0x0000000000017941 */ /* 0x000fea0003800000 */
.L_x_12472:
        /* <DEDUP_REMOVED lines=9> */
.L_x_12474:
[----:B------:R-:W-:Y:S01]  /*2e0a0*/  IMAD.MOV.U32 R13, RZ, RZ, R9 ;  /* 0x000000ffff0d7224 */ /* 0x000fe200078e0009 */
[----:B------:R-:W-:Y:S01]  /*2e0b0*/  MOV R12, 0x1 ;  /* 0x00000001000c7802 */ /* 0x000fe20000000f00 */
[----:B------:R-:W-:-:S07]  /*2e0c0*/  IMAD.MOV.U32 R2, RZ, RZ, R14 ;  /* 0x000000ffff027224 */ /* 0x000fce00078e000e */
[----:B------:R-:W-:Y:S05]  /*2e0d0*/  WARPSYNC.COLLECTIVE R15, `(.L_x_12475) ;  /* 0x000000000f087348 */ /* 0x000fea0003c00000 */
[----:B------:R0:W1:Y:S02]  /*2e0e0*/  SHFL.IDX P6, R14, R13, R12, R11 ;  /* 0x0000000c0d0e7389 */ /* 0x00006400000c000b */
[----:B01----:R-:W-:Y:S01]  /*2e0f0*/  ENDCOLLECTIVE ;  /* 0x000000000000791b */ /* 0x003fe20003800000 */
.L_x_12475:
        /* <DEDUP_REMOVED lines=11> */
.L_x_12476:
[----:B------:R-:W-:Y:S02]  /*2e1b0*/  IMAD.MOV.U32 R13, RZ, RZ, R9 ;  /* 0x000000ffff0d7224 */ /* 0x000fe400078e0009 */
[----:B------:R-:W-:Y:S02]  /*2e1c0*/  IMAD.MOV.U32 R12, RZ, RZ, 0x2 ;  /* 0x00000002ff0c7424 */ /* 0x000fe400078e00ff */
[----:B------:R-:W-:-:S07]  /*2e1d0*/  IMAD.MOV.U32 R2, RZ, RZ, R14 ;  /* 0x000000ffff027224 */ /* 0x000fce00078e000e */
[----:B------:R-:W-:Y:S05]  /*2e1e0*/  WARPSYNC.COLLECTIVE R15, `(.L_x_12477) ;  /* 0x000000000f087348 */ /* 0x000fea0003c00000 */
[----:B------:R0:W1:Y:S02]  /*2e1f0*/  SHFL.IDX P6, R14, R13, R12, R11 ;  /* 0x0000000c0d0e7389 */ /* 0x00006400000c000b */
[----:B01----:R-:W-:Y:S01]  /*2e200*/  ENDCOLLECTIVE ;  /* 0x000000000000791b */ /* 0x003fe20003800000 */
.L_x_12477:
        /* <DEDUP_REMOVED lines=11> */
.L_x_12478:
[----:B------:R-:W-:Y:S02]  /*2e2c0*/  IMAD.MOV.U32 R13, RZ, RZ, R9 ;  /* 0x000000ffff0d7224 */ /* 0x000fe400078e0009 */
[----:B------:R-:W-:Y:S02]  /*2e2d0*/  IMAD.MOV.U32 R12, RZ, RZ, 0x3 ;  /* 0x00000003ff0c7424 */ /* 0x000fe400078e00ff */
[----:B------:R-:W-:-:S07]  /*2e2e0*/  IMAD.MOV.U32 R2, RZ, RZ, R14 ;  /* 0x000000ffff027224 */ /* 0x000fce00078e000e */
[----:B------:R-:W-:Y:S05]  /*2e2f0*/  WARPSYNC.COLLECTIVE R15, `(.L_x_12479) ;  /* 0x000000000f087348 */ /* 0x000fea0003c00000 */
[----:B------:R0:W1:Y:S02]  /*2e300*/  SHFL.IDX P6, R14, R13, R12, R11 ;  /* 0x0000000c0d0e7389 */ /* 0x00006400000c000b */
[----:B01----:R-:W-:Y:S01]  /*2e310*/  ENDCOLLECTIVE ;  /* 0x000000000000791b */ /* 0x003fe20003800000 */
.L_x_12479:
        /* <DEDUP_REMOVED lines=11> */
.L_x_12480:
[----:B------:R-:W-:Y:S02]  /*2e3d0*/  IMAD.MOV.U32 R13, RZ, RZ, R9 ;  /* 0x000000ffff0d7224 */ /* 0x000fe400078e0009 */
[----:B------:R-:W-:Y:S02]  /*2e3e0*/  IMAD.MOV.U32 R12, RZ, RZ, 0x4 ;  /* 0x00000004ff0c7424 */ /* 0x000fe400078e00ff */
[----:B------:R-:W-:-:S07]  /*2e3f0*/  IMAD.MOV.U32 R2, RZ, RZ, R14 ;  /* 0x000000ffff027224 */ /* 0x000fce00078e000e */
[----:B------:R-:W-:Y:S05]  /*2e400*/  WARPSYNC.COLLECTIVE R15, `(.L_x_12481) ;  /* 0x000000000f087348 */ /* 0x000fea0003c00000 */
[----:B------:R0:W1:Y:S02]  /*2e410*/  SHFL.IDX P6, R14, R13, R12, R11 ;  /* 0x0000000c0d0e7389 */ /* 0x00006400000c000b */
[----:B01----:R-:W-:Y:S01]  /*2e420*/  ENDCOLLECTIVE ;  /* 0x000000000000791b */ /* 0x003fe20003800000 */
.L_x_12481:
        /* <DEDUP_REMOVED lines=11> */
.L_x_12482:
[----:B------:R-:W-:Y:S02]  /*2e4e0*/  IMAD.MOV.U32 R13, RZ, RZ, R9 ;  /* 0x000000ffff0d7224 */ /* 0x000fe400078e0009 */
[----:B------:R-:W-:Y:S01]  /*2e4f0*/  IMAD.MOV.U32 R12, RZ, RZ, 0x5 ;  /* 0x00000005ff0c7424 */ /* 0x000fe200078e00ff */
[----:B------:R-:W-:-:S07]  /*2e500*/  MOV R2, R14 ;  /* 0x0000000e00027202 */ /* 0x000fce0000000f00 */
[----:B------:R-:W-:Y:S05]  /*2e510*/  WARPSYNC.COLLECTIVE R15, `(.L_x_12483) ;  /* 0x000000000f087348 */ /* 0x000fea0003c00000 */
[----:B------:R0:W1:Y:S02]  /*2e520*/  SHFL.IDX P6, R14, R13, R12, R11 ;  /* 0x0000000c0d0e7389 */ /* 0x00006400000c000b */
[----:B01----:R-:W-:Y:S01]  /*2e530*/  ENDCOLLECTIVE ;  /* 0x000000000000791b */ /* 0x003fe20003800000 */
.L_x_12483:
        /* <DEDUP_REMOVED lines=11> */
.L_x_12484:
[----:B------:R-:W-:Y:S01]  /*2e5f0*/  IMAD.MOV.U32 R2, RZ, RZ, R14 ;  /* 0x000000ffff027224 */ /* 0x000fe200078e000e */
[----:B------:R-:W-:Y:S06]  /*2e600*/  BRA `(.L_x_12485) ;  /* 0xffffffa400e47947 */ /* 0x000fec000383ffff */
.L_x_12308:
[----:B---3--:R3:W4:Y:S02]  /*2e610*/  SYNCS.PHASECHK.TRANS64.TRYWAIT P0, [R4+URZ+0x22860], R21 ;  /* 0x02286015040075a7 */ /* 0x008724000800017f */
[----:B----4-:R-:W-:Y:S05]  /*2e620*/  @!P0 NANOSLEEP.SYNCS 0x989680 ;  /* 0x009896800000895d */ /* 0x010fea0003900000 */
[----:B------:R-:W4:Y:S02]  /*2e630*/  @!P0 SYNCS.PHASECHK.TRANS64 P0, [R4+URZ+0x22860], R21 ;  /* 0x02286015040085a7 */ /* 0x000f24000800007f */
[----:B----4-:R-:W-:Y:S05]  /*2e640*/  @!P0 BRA `(.L_x_12308) ;  /* 0xfffffffc00f08947 */ /* 0x010fea000383ffff */
[----:B------:R-:W-:Y:S05]  /*2e650*/  BRA `(.L_x_12486) ;  /* 0xffffffa800347947 */ /* 0x000fea000383ffff */
.L_x_12309:
[----:B------:R-:W-:Y:S01]  /*2e660*/  BSSY B1, `(.L_x_12487) ;  /* 0x0000008000017945 */ /* 0x000fe20003800000 */
[----:B------:R-:W-:Y:S01]  /*2e670*/  MOV R13, R7 ;  /* 0x00000007000d7202 */ /* 0x000fe20000000f00 */
[----:B------:R-:W-:Y:S02]  /*2e680*/  IMAD.MOV.U32 R12, RZ, RZ, RZ ;  /* 0x000000ffff0c7224 */ /* 0x000fe400078e00ff */
[----:B------:R-:W-:Y:S02]  /*2e690*/  IMAD.MOV.U32 R11, RZ, RZ, 0x181f ;  /* 0x0000181fff0b7424 */ /* 0x000fe400078e00ff */
[----:B------:R-:W-:-:S07]  /*2e6a0*/  IMAD.MOV.U32 R15, RZ, RZ, -0x1 ;  /* 0xffffffffff0f7424 */ /* 0x000fce00078e00ff */
[----:B0123--:R-:W-:Y:S05]  /*2e6b0*/  WARPSYNC.COLLECTIVE R15, `(.L_x_12488) ;  /* 0x000000000f087348 */ /* 0x00ffea0003c00000 */
[----:B------:R4:W0:Y:S02]  /*2e6c0*/  SHFL.IDX P6, R14, R13, R12, R11 ;  /* 0x0000000c0d0e7389 */ /* 0x00082400000c000b */
[----:B01234-:R-:W-:Y:S01]  /*2e6d0*/  ENDCOLLECTIVE ;  /* 0x000000000000791b */ /* 0x01ffe20003800000 */
.L_x_12488:
[----:B------:R-:W-:Y:S05]  /*2e6e0*/  BSYNC B1 ;  /* 0x0000000000017941 */ /* 0x000fea0003800000 */
.L_x_12487:
        /* <DEDUP_REMOVED lines=9> */
.L_x_12489:
[----:B------:R-:W-:Y:S02]  /*2e780*/  IMAD.MOV.U32 R13, RZ, RZ, R7 ;  /* 0x000000ffff0d7224 */ /* 0x000fe400078e0007 */
[----:B------:R-:W-:Y:S01]  /*2e790*/  IMAD.MOV.U32 R12, RZ, RZ, 0x1 ;  /* 0x00000001ff0c7424 */ /* 0x000fe200078e00ff */
[----:B------:R-:W-:-:S13]  /*2e7a0*/  IADD3 R2, P0, R14, R0, RZ ;  /* 0x000000000e027210 */ /* 0x000fda0007f1e0ff */
[----:B------:R-:W-:Y:S05]  /*2e7b0*/  WARPSYNC.COLLECTIVE R15, `(.L_x_12490) ;  /* 0x000000000f087348 */ /* 0x000fea0003c00000 */
[----:B------:R0:W1:Y:S02]  /*2e7c0*/  SHFL.IDX P6, R14, R13, R12, R11 ;  /* 0x0000000c0d0e7389 */ /* 0x00006400000c000b */
[----:B01----:R-:W-:Y:S01]  /*2e7d0*/  ENDCOLLECTIVE ;  /* 0x000000000000791b */ /* 0x003fe20003800000 */
.L_x_12490:
        /* <DEDUP_REMOVED lines=13> */
.L_x_12491:
[----:B------:R-:W-:Y:S02]  /*2e8b0*/  IMAD.MOV.U32 R13, RZ, RZ, R7 ;  /* 0x000000ffff0d7224 */ /* 0x000fe400078e0007 */
[----:B------:R-:W-:Y:S01]  /*2e8c0*/  IMAD.MOV.U32 R12, RZ, RZ, 0x2 ;  /* 0x00000002ff0c7424 */ /* 0x000fe200078e00ff */
[----:B------:R-:W-:-:S13]  /*2e8d0*/  IADD3 R2, P0, R14, R0, RZ ;  /* 0x000000000e027210 */ /* 0x000fda0007f1e0ff */
[----:B------:R-:W-:Y:S05]  /*2e8e0*/  WARPSYNC.COLLECTIVE R15, `(.L_x_12492) ;  /* 0x000000000f087348 */ /* 0x000fea0003c00000 */
[----:B------:R0:W1:Y:S02]  /*2e8f0*/  SHFL.IDX P6, R14, R13, R12, R11 ;  /* 0x0000000c0d0e7389 */ /* 0x00006400000c000b */
[----:B01----:R-:W-:Y:S01]  /*2e900*/  ENDCOLLECTIVE ;  /* 0x000000000000791b */ /* 0x003fe20003800000 */
.L_x_12492:
        /* <DEDUP_REMOVED lines=13> */
.L_x_12493:
[----:B------:R-:W-:Y:S01]  /*2e9e0*/  MOV R13, R7 ;  /* 0x00000007000d7202 */ /* 0x000fe20000000f00 */
[----:B------:R-:W-:Y:S01]  /*2e9f0*/  IMAD.MOV.U32 R12, RZ, RZ, 0x3 ;  /* 0x00000003ff0c7424 */ /* 0x000fe200078e00ff */
[----:B------:R-:W-:-:S13]  /*2ea00*/  IADD3 R2, P0, R14, R0, RZ ;  /* 0x000000000e027210 */ /* 0x000fda0007f1e0ff */
[----:B------:R-:W-:Y:S05]  /*2ea10*/  WARPSYNC.COLLECTIVE R15, `(.L_x_12494) ;  /* 0x000000000f087348 */ /* 0x000fea0003c00000 */
[----:B------:R0:W1:Y:S02]  /*2ea20*/  SHFL.IDX P6, R14, R13, R12, R11 ;  /* 0x0000000c0d0e7389 */ /* 0x00006400000c000b */
[----:B01----:R-:W-:Y:S01]  /*2ea30*/  ENDCOLLECTIVE ;  /* 0x000000000000791b */ /* 0x003fe20003800000 */
.L_x_12494:
        /* <DEDUP_REMOVED lines=13> */
.L_x_12495:
[----:B------:R-:W-:Y:S02]  /*2eb10*/  IMAD.MOV.U32 R13, RZ, RZ, R7 ;  /* 0x000000ffff0d7224 */ /* 0x000fe400078e0007 */
[----:B------:R-:W-:Y:S01]  /*2eb20*/  IMAD.MOV.U32 R12, RZ, RZ, 0x4 ;  /* 0x00000004ff0c7424 */ /* 0x000fe200078e00ff */
[----:B------:R-:W-:-:S13]  /*2eb30*/  IADD3 R2, P0, R14, R0, RZ ;  /* 0x000000000e027210 */ /* 0x000fda0007f1e0ff */
[----:B------:R-:W-:Y:S05]  /*2eb40*/  WARPSYNC.COLLECTIVE R15, `(.L_x_12496) ;  /* 0x000000000f087348 */ /* 0x000fea0003c00000 */
[----:B------:R0:W1:Y:S02]  /*2eb50*/  SHFL.IDX P6, R14, R13, R12, R11 ;  /* 0x0000000c0d0e7389 */ /* 0x00006400000c000b */
[----:B01----:R-:W-:Y:S01]  /*2eb60*/  ENDCOLLECTIVE ;  /* 0x000000000000791b */ /* 0x003fe20003800000 */
.L_x_12496:
        /* <DEDUP_REMOVED lines=13> */
.L_x_12497:
[----:B------:R-:W-:Y:S02]  /*2ec40*/  IMAD.MOV.U32 R13, RZ, RZ, R7 ;  /* 0x000000ffff0d7224 */ /* 0x000fe400078e0007 */
[----:B------:R-:W-:Y:S01]  /*2ec50*/  IMAD.MOV.U32 R12, RZ, RZ, 0x5 ;  /* 0x00000005ff0c7424 */ /* 0x000fe200078e00ff */
[----:B------:R-:W-:-:S13]  /*2ec60*/  IADD3 R2, P0, R14, R0, RZ ;  /* 0x000000000e027210 */ /* 0x000fda0007f1e0ff */
[----:B------:R-:W-:Y:S05]  /*2ec70*/  WARPSYNC.COLLECTIVE R15, `(.L_x_12498) ;  /* 0x000000000f087348 */ /* 0x000fea0003c00000 */
[----:B------:R0:W1:Y:S02]  /*2ec80*/  SHFL.IDX P6, R14, R13, R12, R11 ;  /* 0x0000000c0d0e7389 */ /* 0x00006400000c000b */
[----:B01----:R-:W-:Y:S01]  /*2ec90*/  ENDCOLLECTIVE ;  /* 0x000000000000791b */ /* 0x003fe20003800000 */
.L_x_12498:
        /* <DEDUP_REMOVED lines=13> */
.L_x_12499:
[----:B------:R-:W-:Y:S05]  /*2ed70*/  BRA `(.L_x_12500) ;  /* 0xffffffa400807947 */ /* 0x000fea000383ffff */
.L_x_12317:
[----:B------:R-:W-:Y:S01]  /*2ed80*/  BSSY B0, `(.L_x_12501) ;  /* 0x0000008000007945 */ /* 0x000fe20003800000 */
[----:B------:R-:W-:Y:S01]  /*2ed90*/  MOV R13, R16 ;  /* 0x00000010000d7202 */ /* 0x000fe20000000f00 */
[----:B------:R-:W-:Y:S02]  /*2eda0*/  IMAD.MOV.U32 R12, RZ, RZ, RZ ;  /* 0x000000ffff0c7224 */ /* 0x000fe400078e00ff */
[----:B------:R-:W-:Y:S02]  /*2edb0*/  IMAD.MOV.U32 R11, RZ, RZ, 0x1f ;  /* 0x0000001fff0b7424 */ /* 0x000fe400078e00ff */
[----:B------:R-:W-:-:S07]  /*2edc0*/  IMAD.MOV.U32 R15, RZ, RZ, -0x1 ;  /* 0xffffffffff0f7424 */ /* 0x000fce00078e00ff */
[----:B0-23--:R-:W-:Y:S05]  /*2edd0*/  WARPSYNC.COLLECTIVE R15, `(.L_x_12502) ;  /* 0x000000000f087348 */ /* 0x00dfea0003c00000 */
[----:B------:R1:W4:Y:S02]  /*2ede0*/  SHFL.IDX P6, R14, R13, R12, R11 ;  /* 0x0000000c0d0e7389 */ /* 0x00032400000c000b */
[----:B01234-:R-:W-:Y:S01]  /*2edf0*/  ENDCOLLECTIVE ;  /* 0x000000000000791b */ /* 0x01ffe20003800000 */
.L_x_12502:
[----:B------:R-:W-:Y:S05]  /*2ee00*/  BSYNC B0 ;  /* 0x0000000000007941 */ /* 0x000fea0003800000 */
.L_x_12501:
[----:B------:R-:W-:Y:S01]  /*2ee10*/  IMAD.MOV.U32 R13, RZ, RZ, R16 ;  /* 0x000000ffff0d7224 */ /* 0x000fe200078e0010 */
[----:B------:R-:W-:Y:S01]  /*2ee20*/  MOV R11, 0x1f ;  /* 0x0000001f000b7802 */ /* 0x000fe20000000f00 */
[----:B------:R-:W-:Y:S02]  /*2ee30*/  IMAD.MOV.U32 R12, RZ, RZ, 0x1 ;  /* 0x00000001ff0c7424 */ /* 0x000fe400078e00ff */
[----:B------:R-:W-:Y:S02]  /*2ee40*/  IMAD.MOV.U32 R15, RZ, RZ, -0x1 ;  /* 0xffffffffff0f7424 */ /* 0x000fe400078e00ff */
[----:B------:R-:W-:Y:S02]  /*2ee50*/  IMAD.IADD R5, R19, 0x1, R8 ;  /* 0x0000000113057824 */ /* 0x000fe400078e0208 */
[----:B------:R-:W-:-:S07]  /*2ee60*/  IMAD.MOV.U32 R0, RZ, RZ, R14 ;  /* 0x000000ffff007224 */ /* 0x000fce00078e000e */
[----:B------:R-:W-:Y:S05]  /*2ee70*/  WARPSYNC.COLLECTIVE R15, `(.L_x_12503) ;  /* 0x000000000f087348 */ /* 0x000fea0003c00000 */
[----:B------:R0:W1:Y:S02]  /*2ee80*/  SHFL.IDX P6, R14, R13, R12, R11 ;  /* 0x0000000c0d0e7389 */ /* 0x00006400000c000b */
[----:B01----:R-:W-:Y:S01]  /*2ee90*/  ENDCOLLECTIVE ;  /* 0x000000000000791b */ /* 0x003fe20003800000 */
.L_x_12503:
        /* <DEDUP_REMOVED lines=18> */
.L_x_12504:
[----:B------:R-:W-:Y:S01]  /*2efc0*/  IMAD.MOV.U32 R12, RZ, RZ, 0x2 ;  /* 0x00000002ff0c7424 */ /* 0x000fe200078e00ff */
[----:B------:R-:W-:-:S05]  /*2efd0*/  SEL R6, R14, RZ, P1 ;  /* 0x000000ff0e067207 */ /* 0x000fca0000800000 */
[----:B------:R-:W-:-:S04]  /*2efe0*/  IMAD.IADD R6, R5, 0x1, R6 ;  /* 0x0000000105067824 */ /* 0x000fc800078e0206 */
[----:B------:R-:W-:-:S07]  /*2eff0*/  IMAD.MOV.U32 R13, RZ, RZ, R6 ;  /* 0x000000ffff0d7224 */ /* 0x000fce00078e0006 */
[----:B------:R-:W-:Y:S05]  /*2f000*/  WARPSYNC.COLLECTIVE R15, `(.L_x_12505) ;  /* 0x000000000f087348 */ /* 0x000fea0003c00000 */
[----:B------:R0:W1:Y:S02]  /*2f010*/  SHFL.UP P6, R14, R13, R12, R11 ;  /* 0x0400000c0d0e7389 */ /* 0x00006400000c000b */
[----:B01----:R-:W-:Y:S01]  /*2f020*/  ENDCOLLECTIVE ;  /* 0x000000000000791b */ /* 0x003fe20003800000 */
.L_x_12505:
[----:B------:R-:W-:Y:S01]  /*2f030*/  IMAD.MOV.U32 R12, RZ, RZ, 0x4 ;  /* 0x00000004ff0c7424 */ /* 0x000fe200078e00ff */
[----:B------:R-:W-:-:S05]  /*2f040*/  SEL R7, R14, RZ, P2 ;  /* 0x000000ff0e077207 */ /* 0x000fca0001000000 */
[----:B------:R-:W-:-:S04]  /*2f050*/  IMAD.IADD R7, R6, 0x1, R7 ;  /* 0x0000000106077824 */ /* 0x000fc800078e0207 */
[----:B------:R-:W-:-:S07]  /*2f060*/  IMAD.MOV.U32 R13, RZ, RZ, R7 ;  /* 0x000000ffff0d7224 */ /* 0x000fce00078e0007 */
[----:B------:R-:W-:Y:S05]  /*2f070*/  WARPSYNC.COLLECTIVE R15, `(.L_x_12506) ;  /* 0x000000000f087348 */ /* 0x000fea0003c00000 */
[----:B------:R0:W1:Y:S02]  /*2f080*/  SHFL.UP P6, R14, R13, R12, R11 ;  /* 0x0400000c0d0e7389 */ /* 0x00006400000c000b */
[----:B01----:R-:W-:Y:S01]  /*2f090*/  ENDCOLLECTIVE ;  /* 0x000000000000791b */ /* 0x003fe20003800000 */
.L_x_12506:
[----:B------:R-:W-:Y:S01]  /*2f0a0*/  IMAD.MOV.U32 R12, RZ, RZ, 0x8 ;  /* 0x00000008ff0c7424 */ /* 0x000fe200078e00ff */
[----:B------:R-:W-:-:S04]  /*2f0b0*/  SEL R2, R14, RZ, P3 ;  /* 0x000000ff0e027207 */ /* 0x000fc80001800000 */
[----:B------:R-:W-:-:S05]  /*2f0c0*/  IADD3 R2, R7, R2, RZ ;  /* 0x0000000207027210 */ /* 0x000fca0007ffe0ff */
[----:B------:R-:W-:-:S07]  /*2f0d0*/  IMAD.MOV.U32 R13, RZ, RZ, R2 ;  /* 0x000000ffff0d7224 */ /* 0x000fce00078e0002 */
[----:B------:R-:W-:Y:S05]  /*2f0e0*/  WARPSYNC.COLLECTIVE R15, `(.L_x_12507) ;  /* 0x000000000f087348 */ /* 0x000fea0003c00000 */
[----:B------:R0:W1:Y:S02]  /*2f0f0*/  SHFL.UP P6, R14, R13, R12, R11 ;  /* 0x0400000c0d0e7389 */ /* 0x00006400000c000b */
[----:B01----:R-:W-:Y:S01]  /*2f100*/  ENDCOLLECTIVE ;  /* 0x000000000000791b */ /* 0x003fe20003800000 */
.L_x_12507:
[----:B------:R-:W-:Y:S01]  /*2f110*/  IMAD.MOV.U32 R12, RZ, RZ, 0x10 ;  /* 0x00000010ff0c7424 */ /* 0x000fe200078e00ff */
[----:B------:R-:W-:-:S05]  /*2f120*/  SEL R3, R14, RZ, P4 ;  /* 0x000000ff0e037207 */ /* 0x000fca0002000000 */
[----:B------:R-:W-:-:S04]  /*2f130*/  IMAD.IADD R3, R2, 0x1, R3 ;  /* 0x0000000102037824 */ /* 0x000fc800078e0203 */
[----:B------:R-:W-:-:S07]  /*2f140*/  IMAD.MOV.U32 R13, RZ, RZ, R3 ;  /* 0x000000ffff0d7224 */ /* 0x000fce00078e0003 */
[----:B------:R-:W-:Y:S05]  /*2f150*/  WARPSYNC.COLLECTIVE R15, `(.L_x_12508) ;  /* 0x000000000f087348 */ /* 0x000fea0003c00000 */
[----:B------:R0:W1:Y:S02]  /*2f160*/  SHFL.UP P6, R14, R13, R12, R11 ;  /* 0x0400000c0d0e7389 */ /* 0x00006400000c000b */
[----:B01----:R-:W-:Y:S01]  /*2f170*/  ENDCOLLECTIVE ;  /* 0x000000000000791b */ /* 0x003fe20003800000 */
.L_x_12508:
        /* <DEDUP_REMOVED lines=8> */
.L_x_12509:
[----:B------:R-:W-:Y:S05]  /*2f200*/  BRA `(.L_x_12510) ;  /* 0xffffffa400dc7947 */ /* 0x000fea000383ffff */
.L_x_12322:
        /* <DEDUP_REMOVED lines=8> */
.L_x_12512:
[----:B------:R-:W-:Y:S05]  /*2f290*/  BSYNC B0 ;  /* 0x0000000000007941 */ /* 0x000fea0003800000 */
.L_x_12511:
        /* <DEDUP_REMOVED lines=8> */
.L_x_12513:
[----:B------:R-:W-:Y:S01]  /*2f320*/  IMAD.MOV.U32 R12, RZ, RZ, 0x4 ;  /* 0x00000004ff0c7424 */ /* 0x000fe200078e00ff */
[----:B------:R-:W-:-:S05]  /*2f330*/  SEL R2, R14, RZ, P2 ;  /* 0x000000ff0e027207 */ /* 0x000fca0001000000 */
[----:B------:R-:W-:-:S04]  /*2f340*/  IMAD.IADD R2, R13, 0x1, R2 ;  /* 0x000000010d027824 */ /* 0x000fc800078e0202 */
[----:B------:R-:W-:-:S07]  /*2f350*/  IMAD.MOV.U32 R13, RZ, RZ, R2 ;  /* 0x000000ffff0d7224 */ /* 0x000fce00078e0002 */
[----:B------:R-:W-:Y:S05]  /*2f360*/  WARPSYNC.COLLECTIVE R15, `(.L_x_12514) ;  /* 0x000000000f087348 */ /* 0x000fea0003c00000 */
[----:B------:R0:W1:Y:S02]  /*2f370*/  SHFL.UP P6, R14, R13, R12, R11 ;  /* 0x0400000c0d0e7389 */ /* 0x00006400000c000b */
[----:B01----:R-:W-:Y:S01]  /*2f380*/  ENDCOLLECTIVE ;  /* 0x000000000000791b */ /* 0x003fe20003800000 */
.L_x_12514:
[----:B------:R-:W-:Y:S01]  /*2f390*/  IMAD.MOV.U32 R12, RZ, RZ, 0x8 ;  /* 0x00000008ff0c7424 */ /* 0x000fe200078e00ff */
[----:B------:R-:W-:-:S04]  /*2f3a0*/  SEL R3, R14, RZ, P3 ;  /* 0x000000ff0e037207 */ /* 0x000fc80001800000 */
[----:B------:R-:W-:-:S05]  /*2f3b0*/  IADD3 R3, R2, R3, RZ ;  /* 0x0000000302037210 */ /* 0x000fca0007ffe0ff */
[----:B------:R-:W-:-:S07]  /*2f3c0*/  IMAD.MOV.U32 R13, RZ, RZ, R3 ;  /* 0x000000ffff0d7224 */ /* 0x000fce00078e0003 */
[----:B------:R-:W-:Y:S05]  /*2f3d0*/  WARPSYNC.COLLECTIVE R15, `(.L_x_12515) ;  /* 0x000000000f087348 */ /* 0x000fea0003c00000 */
[----:B------:R0:W1:Y:S02]  /*2f3e0*/  SHFL.UP P6, R14, R13, R12, R11 ;  /* 0x0400000c0d0e7389 */ /* 0x00006400000c000b */
[----:B01----:R-:W-:Y:S01]  /*2f3f0*/  ENDCOLLECTIVE ;  /* 0x000000000000791b */ /* 0x003fe20003800000 */
.L_x_12515:
[----:B------:R-:W-:Y:S01]  /*2f400*/  IMAD.MOV.U32 R12, RZ, RZ, 0x10 ;  /* 0x00000010ff0c7424 */ /* 0x000fe200078e00ff */
[----:B------:R-:W-:-:S05]  /*2f410*/  SEL R4, R14, RZ, P4 ;  /* 0x000000ff0e047207 */ /* 0x000fca0002000000 */
[----:B------:R-:W-:-:S04]  /*2f420*/  IMAD.IADD R4, R3, 0x1, R4 ;  /* 0x0000000103047824 */ /* 0x000fc800078e0204 */
[----:B------:R-:W-:-:S07]  /*2f430*/  IMAD.MOV.U32 R13, RZ, RZ, R4 ;  /* 0x000000ffff0d7224 */ /* 0x000fce00078e0004 */
[----:B------:R-:W-:Y:S05]  /*2f440*/  WARPSYNC.COLLECTIVE R15, `(.L_x_12516) ;  /* 0x000000000f087348 */ /* 0x000fea0003c00000 */
[----:B------:R0:W1:Y:S02]  /*2f450*/  SHFL.UP P6, R14, R13, R12, R11 ;  /* 0x0400000c0d0e7389 */ /* 0x00006400000c000b */
[----:B01----:R-:W-:Y:S01]  /*2f460*/  ENDCOLLECTIVE ;  /* 0x000000000000791b */ /* 0x003fe20003800000 */
.L_x_12516:
        /* <DEDUP_REMOVED lines=8> */
.L_x_12517:
[----:B------:R-:W-:Y:S05]  /*2f4f0*/  BRA `(.L_x_12518) ;  /* 0xffffffa400bc7947 */ /* 0x000fea000383ffff */
.L_x_12324:
[----:B------:R-:W-:Y:S01]  /*2f500*/  BSSY B0, `(.L_x_12519) ;  /* 0x0000006000007945 */ /* 0x000fe20003800000 */
[----:B------:R-:W-:Y:S01]  /*2f510*/  PLOP3.LUT P6, PT, P6, PT, PT, 0x8, 0x0 ;  /* 0x000000000000781c */ /* 0x000fe200037ce170 */
[----:B------:R-:W-:-:S12]  /*2f520*/  IMAD.MOV.U32 R15, RZ, RZ, -0x1 ;  /* 0xffffffffff0f7424 */ /* 0x000fd800078e00ff */
[----:B0-----:R-:W-:Y:S05]  /*2f530*/  WARPSYNC.COLLECTIVE R15, `(.L_x_12520) ;  /* 0x000000000f087348 */ /* 0x001fea0003c00000 */
[----:B------:R-:W-:Y:S01]  /*2f540*/  VOTE.ANY R14, PT, P6 ;  /* 0x00000000000e7806 */ /* 0x000fe200030e0100 */
[----:B0-----:R-:W-:Y:S06]  /*2f550*/  ENDCOLLECTIVE ;  /* 0x000000000000791b */ /* 0x001fec0003800000 */
.L_x_12520:
[----:B------:R-:W-:Y:S05]  /*2f560*/  BSYNC B0 ;  /* 0x0000000000007941 */ /* 0x000fea0003800000 */
.L_x_12519:
        /* <DEDUP_REMOVED lines=9> */
.L_x_12521:
[----:B------:R-:W-:Y:S01]  /*2f600*/  IMAD.MOV.U32 R5, RZ, RZ, R14 ;  /* 0x000000ffff057224 */ /* 0x000fe200078e000e */
[----:B------:R-:W-:Y:S06]  /*2f610*/  BRA `(.L_x_12522) ;  /* 0xffffffa400ac7947 */ /* 0x000fec000383ffff */
.L_x_12326:
[----:B------:R-:W-:Y:S01]  /*2f620*/  BSSY B0, `(.L_x_12523) ;  /* 0x0000007000007945 */ /* 0x000fe20003800000 */
[----:B------:R-:W-:Y:S02]  /*2f630*/  IMAD.MOV.U32 R13, RZ, RZ, R2 ;  /* 0x000000ffff0d7224 */ /* 0x000fe400078e0002 */
[----:B------:R-:W-:Y:S02]  /*2f640*/  IMAD.MOV.U32 R11, RZ, RZ, 0x1f ;  /* 0x0000001fff0b7424 */ /* 0x000fe400078e00ff */
[----:B------:R-:W-:-:S07]  /*2f650*/  IMAD.MOV.U32 R15, RZ, RZ, -0x1 ;  /* 0xffffffffff0f7424 */ /* 0x000fce00078e00ff */
[----:B012---:R-:W-:Y:S05]  /*2f660*/  WARPSYNC.COLLECTIVE R15, `(.L_x_12524) ;  /* 0x000000000f087348 */ /* 0x007fea0003c00000 */
[----:B------:R3:W4:Y:S02]  /*2f670*/  SHFL.IDX P6, R14, R13, R12, R11 ;  /* 0x0000000c0d0e7389 */ /* 0x00072400000c000b */
[----:B01234-:R-:W-:Y:S01]  /*2f680*/  ENDCOLLECTIVE ;  /* 0x000000000000791b */ /* 0x01ffe20003800000 */
.L_x_12524:
[----:B------:R-:W-:Y:S05]  /*2f690*/  BSYNC B0 ;  /* 0x0000000000007941 */ /* 0x000fea0003800000 */
.L_x_12523:
[----:B------:R-:W-:Y:S05]  /*2f6a0*/  BRA `(.L_x_12325) ;  /* 0xffffffa400a47947 */ /* 0x000fea000383ffff */
.L_x_12330:
[----:B0-----:R0:W1:Y:S02]  /*2f6b0*/  SYNCS.PHASECHK.TRANS64.TRYWAIT P0, [R4+URZ+0x22820], R0 ;  /* 0x02282000040075a7 */ /* 0x001064000800017f */
[----:B-1----:R-:W-:Y:S05]  /*2f6c0*/  @!P0 NANOSLEEP.SYNCS 0x989680 ;  /* 0x009896800000895d */ /* 0x002fea0003900000 */
[----:B------:R-:W1:Y:S02]  /*2f6d0*/  @!P0 SYNCS.PHASECHK.TRANS64 P0, [R4+URZ+0x22820], R0 ;  /* 0x02282000040085a7 */ /* 0x000e64000800007f */
[----:B-1----:R-:W-:Y:S05]  /*2f6e0*/  @!P0 BRA `(.L_x_12330) ;  /* 0xfffffffc00f08947 */ /* 0x002fea000383ffff */
[----:B------:R-:W-:Y:S05]  /*2f6f0*/  BRA `(.L_x_12525) ;  /* 0xffffffac001c7947 */ /* 0x000fea000383ffff */
.L_x_12331:
        /* <DEDUP_REMOVED lines=8> */
[----:B0-----:R-:W-:Y:S05]  /*2f780*/  WARPSYNC.COLLECTIVE R15, `(.L_x_12527) ;  /* 0x000000000f087348 */ /* 0x001fea0003c00000 */
[----:B------:R1:W2:Y:S02]  /*2f790*/  SHFL.IDX P6, R14, R13, R12, R11 ;  /* 0x0000000c0d0e7389 */ /* 0x0002a400000c000b */
[----:B012---:R-:W-:Y:S01]  /*2f7a0*/  ENDCOLLECTIVE ;  /* 0x000000000000791b */ /* 0x007fe20003800000 */
.L_x_12527:
[----:B------:R-:W-:Y:S05]  /*2f7b0*/  BSYNC B0 ;  /* 0x0000000000007941 */ /* 0x000fea0003800000 */
.L_x_12526:
[----:B------:R-:W-:Y:S05]  /*2f7c0*/  BRA `(.L_x_12528) ;  /* 0xffffffac00047947 */ /* 0x000fea000383ffff */
.L_x_12332:
[----:B------:R-:W-:Y:S01]  /*2f7d0*/  BSSY B0, `(.L_x_12529) ;  /* 0x0000006000007945 */ /* 0x000fe20003800000 */
[----:B------:R-:W-:-:S07]  /*2f7e0*/  IMAD.MOV.U32 R15, RZ, RZ, -0x1 ;  /* 0xffffffffff0f7424 */ /* 0x000fce00078e00ff */
[----:B0-----:R-:W-:Y:S05]  /*2f7f0*/  WARPSYNC.COLLECTIVE R15, `(.L_x_12530) ;  /* 0x000000000f0c7348 */ /* 0x001fea0003c00000 */
[----:B------:R-:W-:Y:S02]  /*2f800*/  ELECT P6, UR62, PT ;  /* 0x00000000003e782f */ /* 0x000fe400038c0000 */
[----:B------:R-:W-:Y:S01]  /*2f810*/  MOV R14, UR62 ;  /* 0x0000003e000e7c02 */ /* 0x000fe20008000f00 */
[----:B0-----:R-:W-:Y:S10]  /*2f820*/  ENDCOLLECTIVE ;  /* 0x000000000000791b */ /* 0x001ff40003800000 */
.L_x_12530:
[----:B------:R-:W-:Y:S05]  /*2f830*/  BSYNC B0 ;  /* 0x0000000000007941 */ /* 0x000fea0003800000 */
.L_x_12529:
[----:B------:R-:W-:Y:S05]  /*2f840*/  BRA `(.L_x_12531) ;  /* 0xffffffa800f87947 */ /* 0x000fea000383ffff */
.L_x_12334:
[----:B0-----:R0:W1:Y:S02]  /*2f850*/  SYNCS.PHASECHK.TRANS64.TRYWAIT P1, [R5+URZ+0x22840], R0 ;  /* 0x02284000050075a7 */ /* 0x001064000802017f */
[----:B-1----:R-:W-:Y:S05]  /*2f860*/  @!P1 NANOSLEEP.SYNCS 0x989680 ;  /* 0x009896800000995d */ /* 0x002fea0003900000 */
[----:B------:R-:W1:Y:S02]  /*2f870*/  @!P1 SYNCS.PHASECHK.TRANS64 P1, [R5+URZ+0x22840], R0 ;  /* 0x02284000050095a7 */ /* 0x000e64000802007f */
[----:B-1----:R-:W-:Y:S05]  /*2f880*/  @!P1 BRA `(.L_x_12334) ;  /* 0xfffffffc00f09947 */ /* 0x002fea000383ffff */
[----:B------:R-:W-:Y:S05]  /*2f890*/  BRA `(.L_x_12532) ;  /* 0xffffffac00187947 */ /* 0x000fea000383ffff */
.L_x_12336:
[----:B-1----:R1:W2:Y:S02]  /*2f8a0*/  SYNCS.PHASECHK.TRANS64.TRYWAIT P1, [R25+URZ+0x22840], R2 ;  /* 0x02284002190075a7 */ /* 0x0022a4000802017f */
[----:B--2---:R-:W-:Y:S05]  /*2f8b0*/  @!P1 NANOSLEEP.SYNCS 0x989680 ;  /* 0x009896800000995d */ /* 0x004fea0003900000 */
[----:B------:R-:W2:Y:S02]  /*2f8c0*/  @!P1 SYNCS.PHASECHK.TRANS64 P1, [R25+URZ+0x22840], R2 ;  /* 0x02284002190095a7 */ /* 0x000ea4000802007f */
[----:B--2---:R-:W-:Y:S05]  /*2f8d0*/  @!P1 BRA `(.L_x_12336) ;  /* 0xfffffffc00f09947 */ /* 0x004fea000383ffff */
[----:B------:R-:W-:Y:S05]  /*2f8e0*/  BRA `(.L_x_12533) ;  /* 0xffffffac00247947 */ /* 0x000fea000383ffff */
.L_x_12338:
[----:B--2---:R2:W3:Y:S02]  /*2f8f0*/  SYNCS.PHASECHK.TRANS64.TRYWAIT P1, [R5+URZ+0x22860], R0 ;  /* 0x02286000050075a7 */ /* 0x0044e4000802017f */
[----:B---3--:R-:W-:Y:S05]  /*2f900*/  @!P1 NANOSLEEP.SYNCS 0x989680 ;  /* 0x009896800000995d */ /* 0x008fea0003900000 */
[----:B------:R-:W3:Y:S02]  /*2f910*/  @!P1 SYNCS.PHASECHK.TRANS64 P1, [R5+URZ+0x22860], R0 ;  /* 0x02286000050095a7 */ /* 0x000ee4000802007f */
[----:B---3--:R-:W-:Y:S05]  /*2f920*/  @!P1 BRA `(.L_x_12338) ;  /* 0xfffffffc00f09947 */ /* 0x008fea000383ffff */
[----:B------:R-:W-:Y:S05]  /*2f930*/  BRA `(.L_x_12534) ;  /* 0xffffffac00207947 */ /* 0x000fea000383ffff */
        .type           $_ZN7cutlass13device_kernelIN5flash11enable_sm90INS1_16FlashAttnFwdSm90INS1_25CollectiveMainloopFwdSm90ILi2EN4cute5tupleIJNS5_1CILi1EEES8_S8_EEENS6_IJNS7_ILi128EEENS7_ILi96EEENS7_ILi64EEEEEELi256ENS_6half_tEfNS_4arch4Sm90ELb0ELb1ELb1ELb1ELb1ELb1ELb0ELb1ELb0ELb1ELb0ELb0EEENS1_21CollectiveEpilogueFwdINS6_IJSA_NS7_ILi256EEESB_EEES9_SE_SG_Li256ELb1ELb1ELb0ELb0EEENS1_36VarlenDynamicPersistentTileSchedulerILi128ELi96ELi256ELi128ELb0ELb1ELb1ELb1ELb0ELb1EEEEEEEEEvNT_6ParamsE$_ZZN5flash25CollectiveMainloopFwdSm90ILi2EN4cute5tupleIJNS1_1CILi1EEES4_S4_EEENS2_IJNS3_ILi128EEENS3_ILi96EEENS3_ILi64EEEEEELi256EN7cutlass6half_tEfNSA_4arch4Sm90ELb0ELb1ELb1ELb1ELb1ELb1ELb0ELb1ELb0ELb1ELb0ELb0EE3mmaINS_16FlashAttnFwdSm90ISE_NS_21CollectiveEpilogueFwdINS2_IJS6_NS3_ILi256EEES7_EEES5_SB_SD_Li256ELb1ELb1ELb0ELb0EEENS_36VarlenDynamicPersistentTileSchedulerILi128ELi96ELi256ELi128ELb0ELb1ELb1ELb1ELb0ELb1EEEE13SharedStorageENS1_6TensorINS1_11ArrayEngineIfLm128EEENS1_6LayoutINS2_IJNS2_IJNS3_ILi2EEEST_NS3_ILi32EEEEEES4_S4_EEENS2_IJNS2_IJS4_ST_NS3_ILi4EEEEEENS3_ILi0EEESZ_EEEEEEENS_7SoftmaxILi2ELi0EEEEEbRKNSE_6ParamsENSA_13PipelineAsyncILi2EEES19_RNSA_13PipelineStateILj2EEERT0_RT1_iRiRKNS_16SeqlenInfoQKNewKILb1ELb1EEENS2_IJiiiiEEERT_ENKUliT_T0_T1_E_clIZSF_ISO_S12_S14_EbS17_S19_S19_S1C_S1E_S1G_iS1H_S1L_S1M_S1O_EUlRS1P_iE0_NS3_ILb1EEES1W_EEDaiS1P_S1Q_S1R_,@function
        .size           $_ZN7cutlass13device_kernelIN5flash11enable_sm90INS1_16FlashAttnFwdSm90INS1_25CollectiveMainloopFwdSm90ILi2EN4cute5tupleIJNS5_1CILi1EEES8_S8_EEENS6_IJNS7_ILi128EEENS7_ILi96EEENS7_ILi64EEEEEELi256ENS_6half_tEfNS_4arch4Sm90ELb0ELb1ELb1ELb1ELb1ELb1ELb0ELb1ELb0ELb1ELb0ELb0EEENS1_21CollectiveEpilogueFwdINS6_IJSA_NS7_ILi256EEESB_EEES9_SE_SG_Li256ELb1ELb1ELb0ELb0EEENS1_36VarlenDynamicPersistentTileSchedulerILi128ELi96ELi256ELi128ELb0ELb1ELb1ELb1ELb0ELb1EEEEEEEEEvNT_6ParamsE$_ZZN5flash25CollectiveMainloopFwdSm90ILi2EN4cute5tupleIJNS1_1CILi1EEES4_S4_EEENS2_IJNS3_ILi128EEENS3_ILi96EEENS3_ILi64EEEEEELi256EN7cutlass6half_tEfNSA_4arch4Sm90ELb0ELb1ELb1ELb1ELb1ELb1ELb0ELb1ELb0ELb1ELb0ELb0EE3mmaINS_16FlashAttnFwdSm90ISE_NS_21CollectiveEpilogueFwdINS2_IJS6_NS3_ILi256EEES7_EEES5_SB_SD_Li256ELb1ELb1ELb0ELb0EEENS_36VarlenDynamicPersistentTileSchedulerILi128ELi96ELi256ELi128ELb0ELb1ELb1ELb1ELb0ELb1EEEE13SharedStorageENS1_6TensorINS1_11ArrayEngineIfLm128EEENS1_6LayoutINS2_IJNS2_IJNS3_ILi2EEEST_NS3_ILi32EEEEEES4_S4_EEENS2_IJNS2_IJS4_ST_NS3_ILi4EEEEEENS3_ILi0EEESZ_EEEEEEENS_7SoftmaxILi2ELi0EEEEEbRKNSE_6ParamsENSA_13PipelineAsyncILi2EEES19_RNSA_13PipelineStateILj2EEERT0_RT1_iRiRKNS_16SeqlenInfoQKNewKILb1ELb1EEENS2_IJiiiiEEERT_ENKUliT_T0_T1_E_clIZSF_ISO_S12_S14_EbS17_S19_S19_S1C_S1E_S1G_iS1H_S1L_S1M_S1O_EUlRS1P_iE0_NS3_ILb1EEES1W_EEDaiS1P_S1Q_S1R_,(.L_x_15674 - $_ZN7cutlass13device_kernelIN5flash11enable_sm90INS1_16FlashAttnFwdSm90INS1_25CollectiveMainloopFwdSm90ILi2EN4cute5tupleIJNS5_1CILi1EEES8_S8_EEENS6_IJNS7_ILi128EEENS7_ILi96EEENS7_ILi64EEEEEELi256ENS_6half_tEfNS_4arch4Sm90ELb0ELb1ELb1ELb1ELb1ELb1ELb0ELb1ELb0ELb1ELb0ELb0EEENS1_21CollectiveEpilogueFwdINS6_IJSA_NS7_ILi256EEESB_EEES9_SE_SG_Li256ELb1ELb1ELb0ELb0EEENS1_36VarlenDynamicPersistentTileSchedulerILi128ELi96ELi256ELi128ELb0ELb1ELb1ELb1ELb0ELb1EEEEEEEEEvNT_6ParamsE$_ZZN5flash25CollectiveMainloopFwdSm90ILi2EN4cute5tupleIJNS1_1CILi1EEES4_S4_EEENS2_IJNS3_ILi128EEENS3_ILi96EEENS3_ILi64EEEEEELi256EN7cutlass6half_tEfNSA_4arch4Sm90ELb0ELb1ELb1ELb1ELb1ELb1ELb0ELb1ELb0ELb1ELb0ELb0EE3mmaINS_16FlashAttnFwdSm90ISE_NS_21CollectiveEpilogueFwdINS2_IJS6_NS3_ILi256EEES7_EEES5_SB_SD_Li256ELb1ELb1ELb0ELb0EEENS_36VarlenDynamicPersistentTileSchedulerILi128ELi96ELi256ELi128ELb0ELb1ELb1ELb1ELb0ELb1EEEE13SharedStorageENS1_6TensorINS1_11ArrayEngineIfLm128EEENS1_6LayoutINS2_IJNS2_IJNS3_ILi2EEEST_NS3_ILi32EEEEEES4_S4_EEENS2_IJNS2_IJS4_ST_NS3_ILi4EEEEEENS3_ILi0EEESZ_EEEEEEENS_7SoftmaxILi2ELi0EEEEEbRKNSE_6ParamsENSA_13PipelineAsyncILi2EEES19_RNSA_13PipelineStateILj2EEERT0_RT1_iRiRKNS_16SeqlenInfoQKNewKILb1ELb1EEENS2_IJiiiiEEERT_ENKUliT_T0_T1_E_clIZSF_ISO_S12_S14_EbS17_S19_S19_S1C_S1E_S1G_iS1H_S1L_S1M_S1O_EUlRS1P_iE0_NS3_ILb1EEES1W_EEDaiS1P_S1Q_S1R_)
$_ZN7cutlass13device_kernelIN5flash11enable_sm90INS1_16FlashAttnFwdSm90INS1_25CollectiveMainloopFwdSm90ILi2EN4cute5tupleIJNS5_1CILi1EEES8_S8_EEENS6_IJNS7_ILi128EEENS7_ILi96EEENS7_ILi64EEEEEELi256ENS_6half_tEfNS_4arch4Sm90ELb0ELb1ELb1ELb1ELb1ELb1ELb0ELb1ELb0ELb1ELb0ELb0EEENS1_21CollectiveEpilogueFwdINS6_IJSA_NS7_ILi256EEESB_EEES9_SE_SG_Li256ELb1ELb1ELb0ELb0EEENS1_36VarlenDynamicPersistentTileSchedulerILi128ELi96ELi256ELi128ELb0ELb1ELb1ELb1ELb0ELb1EEEEEEEEEvNT_6ParamsE$_ZZN5flash25CollectiveMainloopFwdSm90ILi2EN4cute5tupleIJNS1_1CILi1EEES4_S4_EEENS2_IJNS3_ILi128EEENS3_ILi96EEENS3_ILi64EEEEEELi256EN7cutlass6half_tEfNSA_4arch4Sm90ELb0ELb1ELb1ELb1ELb1ELb1ELb0ELb1ELb0ELb1ELb0ELb0EE3mmaINS_16FlashAttnFwdSm90ISE_NS_21CollectiveEpilogueFwdINS2_IJS6_NS3_ILi256EEES7_EEES5_SB_SD_Li256ELb1ELb1ELb0ELb0EEENS_36VarlenDynamicPersistentTileSchedulerILi128ELi96ELi256ELi128ELb0ELb1ELb1ELb1ELb0ELb1EEEE13SharedStorageENS1_6TensorINS1_11ArrayEngineIfLm128EEENS1_6LayoutINS2_IJNS2_IJNS3_ILi2EEEST_NS3_ILi32EEEEEES4_S4_EEENS2_IJNS2_IJS4_ST_NS3_ILi4EEEEEENS3_ILi0EEESZ_EEEEEEENS_7SoftmaxILi2ELi0EEEEEbRKNSE_6ParamsENSA_13PipelineAsyncILi2EEES19_RNSA_13PipelineStateILj2EEERT0_RT1_iRiRKNS_16SeqlenInfoQKNewKILb1ELb1EEENS2_IJiiiiEEERT_ENKUliT_T0_T1_E_clIZSF_ISO_S12_S14_EbS17_S19_S19_S1C_S1E_S1G_iS1H_S1L_S1M_S1O_EUlRS1P_iE0_NS3_ILb1EEES1W_EEDaiS1P_S1Q_S1R_:
[----:B------:R-:W-:Y:S01]  /*2f940*/  R2UR UR5, R0 ;  /* 0x00000000000572ca */ /* 0x000fe200000e0000 */
[----:B------:R-:W-:-:S12]  /*2f950*/  ULDC UR4, c[0x0][0x20] ;  /* 0x0000080000047ab9 */ /* 0x000fd80000000800 */
[----:B------:R-:W-:-:S09]  /*2f960*/  UIADD3 UR4, -UR4, UR5, URZ ;  /* 0x0000000504047290 */ /* 0x000fd2000fffe13f */
[----:B------:R-:W2:Y:S04]  /*2f970*/  LDL.64 R8, [UR4+0x18] ;  /* 0x00001804ff087983 */ /* 0x000ea80008100a00 */
[----:B------:R-:W3:Y:S01]  /*2f980*/  LDL.64 R6, [UR4] ;  /* 0x00000004ff067983 */ /* 0x000ee20008100a00 */
[----:B------:R-:W-:-:S03]  /*2f990*/  ULDC.64 UR6, c[0x0][0x208] ;  /* 0x0000820000067ab9 */ /* 0x000fc60000000a00 */
[----:B--2---:R-:W2:Y:S04]  /*2f9a0*/  LD.E R4, desc[UR6][R8.64] ;  /* 0x0000000608047980 */ /* 0x004ea8000c101900 */
[----:B---3--:R0:W5:Y:S04]  /*2f9b0*/  LD.E R0, desc[UR6][R6.64] ;  /* 0x0000000606007980 */ /* 0x008168000c101900 */
[----:B------:R0:W5:Y:S01]  /*2f9c0*/  LD.E R3, desc[UR6][R6.64+0x4] ;  /* 0x0000040606037980 */ /* 0x000162000c101900 */
[----:B------:R-:W-:Y:S01]  /*2f9d0*/  BSSY B0, `(.L_x_12535) ;  /* 0x0000007000007945 */ /* 0x000fe20003800000 */
[----:B------:R-:W-:Y:S01]  /*2f9e0*/  IMAD.MOV.U32 R5, RZ, RZ, R49 ;  /* 0x000000ffff057224 */ /* 0x000fe200078e0031 */
[----:B--2---:R-:W-:-:S04]  /*2f9f0*/  LOP3.LUT R4, R4, 0x1, RZ, 0xfc, !PT ;  /* 0x0000000104047812 */ /* 0x004fc800078efcff */
[----:B------:R-:W-:Y:S01]  /*2fa00*/  ISETP.NE.AND P0, PT, R4, 0x3, PT ;  /* 0x000000030400780c */ /* 0x000fe20003f05270 */
[----:B------:R-:W-:-:S12]  /*2fa10*/  IMAD.MOV.U32 R4, RZ, RZ, R30 ;  /* 0x000000ffff047224 */ /* 0x000fd800078e001e */
[----:B0-----:R-:W-:Y:S05]  /*2fa20*/  @!P0 BRA `(.L_x_12536) ;  /* 0x0000000000048947 */ /* 0x001fea0003800000 */
[----:B------:R-:W-:Y:S01]  /*2fa30*/  BPT.TRAP 0x1 ;  /* 0x000000040000795c */ /* 0x000fe20000300000 */
.L_x_12536:
[----:B------:R-:W-:Y:S05]  /*2fa40*/  BSYNC B0 ;  /* 0x0000000000007941 */ /* 0x000fea0003800000 */
.L_x_12535:
[----:B------:R-:W2:Y:S01]  /*2fa50*/  LD.E.64 R12, desc[UR6][R8.64+0x18] ;  /* 0x00001806080c7980 */ /* 0x000ea2000c101b00 */
[----:B-----5:R-:W-:Y:S02]  /*2fa60*/  SHF.L.U32 R15, R3, 0x1f, RZ ;  /* 0x0000001f030f7819 */ /* 0x020fe400000006ff */
[----:B--2---:R-:W-:-:S05]  /*2fa70*/  MOV R13, R12 ;  /* 0x0000000c000d7202 */ /* 0x004fca0000000f00 */
[----:B------:R-:W-:-:S04]  /*2fa80*/  IMAD R0, R0, 0x8, R13 ;  /* 0x0000000800007824 */ /* 0x000fc800078e020d */
[----:B------:R0:W1:Y:S01]  /*2fa90*/  SYNCS.PHASECHK.TRANS64.TRYWAIT P0, [R0+URZ], R15 ;  /* 0x0000000f000075a7 */ /* 0x000062000800017f */
[----:B------:R-:W2:Y:S04]  /*2faa0*/  LD.E R12, desc[UR6][R8.64] ;  /* 0x00000006080c7980 */ /* 0x000ea8000c101900 */
[----:B------:R0:W5:Y:S04]  /*2fab0*/  LD.E R3, desc[UR6][R6.64] ;  /* 0x0000000606037980 */ /* 0x000168000c101900 */
[----:B------:R0:W5:Y:S01]  /*2fac0*/  LD.E R11, desc[UR6][R6.64+0x4] ;  /* 0x00000406060b7980 */ /* 0x000162000c101900 */
[----:B------:R-:W-:Y:S01]  /*2fad0*/  BSSY B0, `(.L_x_12537) ;  /* 0x0000005000007945 */ /* 0x000fe20003800000 */
[----:B--2---:R-:W-:-:S04]  /*2fae0*/  LOP3.LUT R12, R12, 0x1, RZ, 0xfc, !PT ;  /* 0x000000010c0c7812 */ /* 0x004fc800078efcff */
[----:B------:R-:W-:-:S13]  /*2faf0*/  ISETP.NE.AND P1, PT, R12, 0x3, PT ;  /* 0x000000030c00780c */ /* 0x000fda0003f25270 */
[----:B01----:R-:W-:Y:S05]  /*2fb00*/  @!P1 BRA `(.L_x_12538) ;  /* 0x0000000000049947 */ /* 0x003fea0003800000 */
[----:B------:R-:W-:Y:S01]  /*2fb10*/  BPT.TRAP 0x1 ;  /* 0x000000040000795c */ /* 0x000fe20000300000 */
.L_x_12538:
[----:B------:R-:W-:Y:S05]  /*2fb20*/  BSYNC B0 ;  /* 0x0000000000007941 */ /* 0x000fea0003800000 */
.L_x_12537:
[----:B------:R-:W-:Y:S04]  /*2fb30*/  BSSY B0, `(.L_x_12539) ;  /* 0x0000008000007945 */ /* 0x000fe80003800000 */
[----:B------:R-:W-:Y:S05]  /*2fb40*/  @P0 BRA `(.L_x_12540) ;  /* 0x0000000000180947 */ /* 0x000fea0003800000 */
[----:B------:R-:W2:Y:S01]  /*2fb50*/  LD.E.64 R8, desc[UR6][R8.64+0x18] ;  /* 0x0000180608087980 */ /* 0x000ea2000c101b00 */
[----:B-----5:R-:W-:Y:S02]  /*2fb60*/  SHF.L.U32 R6, R11, 0x1f, RZ ;  /* 0x0000001f0b067819 */ /* 0x020fe400000006ff */
[----:B--2---:R-:W-:-:S04]  /*2fb70*/  MOV R0, R8 ;  /* 0x0000000800007202 */ /* 0x004fc80000000f00 */
[----:B------:R-:W-:-:S04]  /*2fb80*/  LEA R3, R3, R0, 0x3 ;  /* 0x0000000003037211 */ /* 0x000fc800078e18ff */
[----:B------:R-:W0:Y:S02]  /*2fb90*/  SYNCS.PHASECHK.TRANS64.TRYWAIT P0, [R3+URZ], R6 ;  /* 0x00000006030075a7 */ /* 0x000e24000800017f */
[----:B0-----:R-:W-:Y:S05]  /*2fba0*/  @!P0 BRA `(.L_x_12541) ;  /* 0x000000ac00288947 */ /* 0x001fea0003800000 */
.L_x_12540:
[----:B------:R-:W-:Y:S05]  /*2fbb0*/  BSYNC B0 ;  /* 0x0000000000007941 */ /* 0x000fea0003800000 */
.L_x_12539:
[----:B------:R-:W2:Y:S04]  /*2fbc0*/  LDL.64 R12, [UR4] ;  /* 0x00000004ff0c7983 */ /* 0x000ea80008100a00 */
[----:B------:R-:W3:Y:S04]  /*2fbd0*/  LDL.64 R8, [UR4+0x28] ;  /* 0x00002804ff087983 */ /* 0x000ee80008100a00 */
[----:B0-----:R-:W4:Y:S04]  /*2fbe0*/  LDL.64 R6, [UR4+0x20] ;  /* 0x00002004ff067983 */ /* 0x001f280008100a00 */
[----:B------:R-:W4:Y:S04]  /*2fbf0*/  LDL.64 R14, [UR4+0x8] ;  /* 0x00000804ff0e7983 */ /* 0x000f280008100a00 */
[----:B--2---:R-:W2:Y:S04]  /*2fc00*/  LD.E R13, desc[UR6][R12.64] ;  /* 0x000000060c0d7980 */ /* 0x004ea8000c101900 */
[----:B---3--:R-:W2:Y:S01]  /*2fc10*/  LD.E.64 R20, desc[UR6][R8.64] ;  /* 0x0000000608147980 */ /* 0x008ea2000c101b00 */
[----:B------:R-:W-:Y:S05]  /*2fc20*/  WARPSYNC.ALL ;  /* 0x0000000000007948 */ /* 0x000fea0003800000 */
[----:B----4-:R0:W-:Y:S04]  /*2fc30*/  ST.E desc[UR6][R14.64], RZ ;  /* 0x000000ff0e007985 */ /* 0x0101e8000c101906 */
[----:B------:R-:W3:Y:S01]  /*2fc40*/  LD.E.64 R8, desc[UR6][R6.64] ;  /* 0x0000000606087980 */ /* 0x000ee2000c101b00 */
[----:B--2---:R-:W-:Y:S01]  /*2fc50*/  IMAD R12, R13, 0x300, R20 ;  /* 0x000003000d0c7824 */ /* 0x004fe200078e0214 */
[----:B------:R-:W-:Y:S01]  /*2fc60*/  WARPGROUP.ARRIVE ;  /* 0x00000000000079c5 */ /* 0x000fe20000000000 */
[----:B------:R-:W-:-:S02]  /*2fc70*/  IMAD.MOV.U32 R13, RZ, RZ, R21 ;  /* 0x000000ffff0d7224 */ /* 0x000fc400078e0015 */
[----:B------:R-:W-:Y:S01]  /*2fc80*/  IMAD.MOV.U32 R0, RZ, RZ, 0x1 ;  /* 0x00000001ff007424 */ /* 0x000fe200078e00ff */
        /* <DEDUP_REMOVED lines=10> */
[----:B------:R-:W-:-:S03]  /*2fd30*/  WARPGROUP.ARRIVE ;  /* 0x00000000000079c5 */ /* 0x000fc60000000000 */
        /* <DEDUP_REMOVED lines=19> */
[----:B------:R-:W-:Y:S01]  /*2fe70*/  IMAD.MOV.U32 R13, RZ, RZ, R21 ;  /* 0x000000ffff0d7224 */ /* 0x000fe200078e0015 */
[----:B------:R-:W-:Y:S01]  /*2fe80*/  IADD3 R12, R12, 0x6, RZ ;  /* 0x000000060c0c7810 */ /* 0x000fe20007ffe0ff */
[----:B------:R-:W-:-:S03]  /*2fe90*/  WARPGROUP.ARRIVE ;  /* 0x00000000000079c5 */ /* 0x000fc60000000000 */
        /* <DEDUP_REMOVED lines=8> */
[----:B------:R-:W2:Y:S04]  /*2ff20*/  LDL.64 R12, [UR4+0x18] ;  /* 0x00001804ff0c7983 */ /* 0x000ea80008100a00 */
[----:B------:R-:W3:Y:S01]  /*2ff30*/  LDL.64 R8, [UR4] ;  /* 0x00000004ff087983 */ /* 0x000ee20008100a00 */
[----:B------:R-:W1:Y:S02]  /*2ff40*/  S2R R6, SR_TID.X ;  /* 0x0000000000067919 */ /* 0x000e640000002100 */
[----:B-1---5:R-:W-:-:S04]  /*2ff50*/  SHF.R.U32.HI R3, RZ, 0x7, R6 ;  /* 0x00000007ff037819 */ /* 0x022fc80000011606 */
[----:B------:R-:W-:-:S05]  /*2ff60*/  IADD3 R3, -R3, 0xb, RZ ;  /* 0x0000000b03037810 */ /* 0x000fca0007ffe1ff */
[----:B------:R0:W-:Y:S06]  /*2ff70*/  BAR.ARV R3, 0x100 ;  /* 0x000400030000751d */ /* 0x0001ec0000002000 */
[----:B--2---:R-:W2:Y:S04]  /*2ff80*/  LD.E R11, desc[UR6][R12.64] ;  /* 0x000000060c0b7980 */ /* 0x004ea8000c101900 */
[----:B---3--:R0:W5:Y:S01]  /*2ff90*/  LD.E R7, desc[UR6][R8.64] ;  /* 0x0000000608077980 */ /* 0x008162000c101900 */
[----:B------:R-:W-:Y:S01]  /*2ffa0*/  BSSY B0, `(.L_x_12542) ;  /* 0x0000005000007945 */ /* 0x000fe20003800000 */
[----:B--2---:R-:W-:-:S04]  /*2ffb0*/  LOP3.LUT R11, R11, 0x1, RZ, 0xfc, !PT ;  /* 0x000000010b0b7812 */ /* 0x004fc800078efcff */
[----:B------:R-:W-:-:S13]  /*2ffc0*/  ISETP.NE.AND P0, PT, R11, 0x3, PT ;  /* 0x000000030b00780c */ /* 0x000fda0003f05270 */
[----:B0-----:R-:W-:Y:S05]  /*2ffd0*/  @!P0 BRA `(.L_x_12543) ;  /* 0x0000000000048947 */ /* 0x001fea0003800000 */
[----:B------:R-:W-:Y:S01]  /*2ffe0*/  BPT.TRAP 0x1 ;  /* 0x000000040000795c */ /* 0x000fe20000300000 */
.L_x_12543:
[----:B------:R-:W-:Y:S05]  /*2fff0*/  BSYNC B0 ;  /* 0x0000000000007941 */ /* 0x000fea0003800000 */
.L_x_12542:
[----:B------:R-:W2:Y:S04]  /*30000*/  LD.E.64 R8, desc[UR6][R12.64+0x20] ;  /* 0x000020060c087980 */ /* 0x000ea8000c101b00 */
[----:B------:R-:W3:Y:S01]  /*30010*/  LD.E R3, desc[UR6][R12.64+0xc] ;  /* 0x00000c060c037980 */ /* 0x000ee2000c101900 */
[----:B--2---:R-:W-:-:S05]  /*30020*/  MOV R8, R8 ;  /* 0x0000000800087202 */ /* 0x004fca0000000f00 */
[----:B-----5:R-:W-:-:S05]  /*30030*/  IMAD R8, R7, 0x8, R8 ;  /* 0x0000000807087824 */ /* 0x020fca00078e0208 */
[----:B---3--:R-:W-:-:S04]  /*30040*/  PRMT R3, R3, 0x654, R8 ;  /* 0x0000065403037816 */ /* 0x008fc80000000008 */
[----:B------:R0:W-:Y:S01]  /*30050*/  SYNCS.ARRIVE.TRANS64.RED.A1T0 RZ, [R3+URZ], RZ ;  /* 0x000000ff03ff79a7 */ /* 0x0001e2000810043f */
[----:B------:R-:W2:Y:S04]  /*30060*/  LDL.64 R8, [UR4+0x38] ;  /* 0x00003804ff087983 */ /* 0x000ea80008100a00 */
[----:B------:R-:W3:Y:S04]  /*30070*/  LD.E R82, desc[UR6][R4.64] ;  /* 0x0000000604527980 */ /* 0x000ee8000c101900 */
[----:B0-----:R-:W4:Y:S04]  /*30080*/  LD.E R3, desc[UR6][R4.64+0x24] ;  /* 0x0000240604037980 */ /* 0x001f28000c101900 */
[----:B------:R0:W3:Y:S04]  /*30090*/  LD.E R84, desc[UR6][R72.64] ;  /* 0x0000000648547980 */ /* 0x0000e8000c101900 */
[----:B------:R-:W3:Y:S04]  /*300a0*/  LD.E R7, desc[UR6][R4.64+0x8] ;  /* 0x0000080604077980 */ /* 0x000ee8000c101900 */
[----:B------:R-:W3:Y:S04]  /*300b0*/  LD.E R74, desc[UR6][R4.64+0xc] ;  /* 0x00000c06044a7980 */ /* 0x000ee8000c101900 */
[----:B------:R-:W3:Y:S04]  /*300c0*/  LD.E R72, desc[UR6][R4.64+0x10] ;  /* 0x0000100604487980 */ /* 0x000ee8000c101900 */
[----:B------:R-:W0:Y:S04]  /*300d0*/  LD.E R73, desc[UR6][R4.64+0x14] ;  /* 0x0000140604497980 */ /* 0x000e28000c101900 */
[----:B--2---:R-:W2:Y:S01]  /*300e0*/  LD.E.64 R14, desc[UR6][R8.64] ;  /* 0x00000006080e7980 */ /* 0x004ea2000c101b00 */
[----:B----4-:R-:W-:-:S03]  /*300f0*/  ISETP.NE.AND P0, PT, R3, 0x1, PT ;  /* 0x000000010300780c */ /* 0x010fc60003f05270 */
[----:B------:R-:W4:Y:S04]  /*30100*/  LD.E R9, desc[UR6][R4.64+0x18] ;  /* 0x0000180604097980 */ /* 0x000f28000c101900 */
[----:B------:R-:W4:Y:S06]  /*30110*/  LD.E R8, desc[UR6][R4.64+0x4] ;  /* 0x0000040604087980 */ /* 0x000f2c000c101900 */
[----:B------:R-:W4:Y:S04]  /*30120*/  @P0 LD.E R77, desc[UR6][R4.64+0x28] ;  /* 0x00002806044d0980 */ /* 0x000f28000c101900 */
[----:B------:R-:W4:Y:S04]  /*30130*/  @P0 LD.E R76, desc[UR6][R4.64+0x2c] ;  /* 0x00002c06044c0980 */ /* 0x000f28000c101900 */
[----:B--2---:R-:W2:Y:S01]  /*30140*/  LD.E R21, desc[UR6][R14.64] ;  /* 0x000000060e157980 */ /* 0x004ea2000c101900 */
[----:B---3--:R-:W-:-:S02]  /*30150*/  LOP3.LUT R74, RZ, R74, RZ, 0x33, !PT ;  /* 0x0000004aff4a7212 */ /* 0x008fc400078e33ff */
[----:B----4-:R-:W-:Y:S01]  /*30160*/  ISETP.GE.AND P1, PT, R9, 0x1, PT ;  /* 0x000000010900780c */ /* 0x010fe20003f26270 */
[----:B------:R-:W-:Y:S01]  /*30170*/  BSSY B0, `(.L_x_12544) ;  /* 0x00000a7000007945 */ /* 0x000fe20003800000 */
[----:B0-----:R-:W-:Y:S02]  /*30180*/  IMAD R73, R2, -0x60, R73 ;  /* 0xffffffa002497824 */ /* 0x001fe400078e0249 */
[-C--:B--2---:R-:W-:Y:S01]  /*30190*/  FMUL.FTZ R80, R45, R21.reuse ;  /* 0x000000152d507220 */ /* 0x084fe20000410000 */
        /* <DEDUP_REMOVED lines=26> */
[----:B------:R-:W-:Y:S01]  /*30340*/  LOP3.LUT R45, R45, 0xfffffffc, RZ, 0xc0, !PT ;  /* 0xfffffffc2d2d7812 */ /* 0x000fe200078ec0ff */
[----:B------:R-:W-:Y:S01]  /*30350*/  FMUL.FTZ R42, R59, R21 ;  /* 0x000000153b2a7220 */ /* 0x000fe20000410000 */
[----:B------:R-:W-:-:S02]  /*30360*/  LEA.HI R57, R54, R55, RZ, 0x5 ;  /* 0x0000003736397211 */ /* 0x000fc400078f28ff */
[--C-:B------:R-:W-:Y:S02]  /*30370*/  SHF.R.S32.HI R54, RZ, 0x2, R56.reuse ;  /* 0x00000002ff367819 */ /* 0x100fe40000011438 */
[----:B------:R-:W-:Y:S01]  /*30380*/  SHF.R.S32.HI R59, RZ, 0x1f, R56 ;  /* 0x0000001fff3b7819 */ /* 0x000fe20000011438 */
[----:B------:R-:W-:Y:S01]  /*30390*/  IMAD.IADD R82, R82, 0x1, -R45 ;  /* 0x0000000152527824 */ /* 0x000fe200078e0a2d */
[----:B------:R-:W-:Y:S02]  /*303a0*/  SHF.R.S32.HI R45, RZ, 0x7, R46 ;  /* 0x00000007ff2d7819 */ /* 0x000fe4000001142e */
[----:B------:R-:W-:Y:S02]  /*303b0*/  LEA.HI R59, R59, R54, RZ, 0x3 ;  /* 0x000000363b3b7211 */ /* 0x000fe400078f18ff */
[----:B------:R-:W-:Y:S02]  /*303c0*/  SHF.R.S32.HI R57, RZ, 0x5, R57 ;  /* 0x00000005ff397819 */ /* 0x000fe40000011439 */
[----:B------:R-:W-:-:S02]  /*303d0*/  LEA.HI R46, R46, R45, RZ, 0x1 ;  /* 0x0000002d2e2e7211 */ /* 0x000fc400078f08ff */
[----:B------:R-:W-:Y:S01]  /*303e0*/  LOP3.LUT R59, R59, 0xfffffff8, RZ, 0xc0, !PT ;  /* 0xfffffff83b3b7812 */ /* 0x000fe200078ec0ff */
[----:B------:R-:W-:Y:S01]  /*303f0*/  IMAD R84, R84, 0x8, R57 ;  /* 0x0000000854547824 */ /* 0x000fe200078e0239 */
[----:B------:R-:W-:Y:S02]  /*30400*/  LOP3.LUT R46, R46, 0x3fffffe, RZ, 0xc0, !PT ;  /* 0x03fffffe2e2e7812 */ /* 0x000fe400078ec0ff */
[----:B------:R-:W-:Y:S02]  /*30410*/  LEA.HI R57, R82, R82, RZ, 0x1 ;  /* 0x0000005252397211 */ /* 0x000fe400078f08ff */
[----:B------:R-:W-:Y:S01]  /*30420*/  IADD3 R59, R54, -R59, RZ ;  /* 0x8000003b363b7210 */ /* 0x000fe20007ffe0ff */
[----:B------:R-:W-:Y:S01]  /*30430*/  IMAD.IADD R46, R45, 0x1, -R46 ;  /* 0x000000012d2e7824 */ /* 0x000fe200078e0a2e */
[----:B------:R-:W-:-:S03]  /*30440*/  LOP3.LUT R57, R57, 0x1ffffffe, RZ, 0xc0, !PT ;  /* 0x1ffffffe39397812 */ /* 0x000fc600078ec0ff */
[----:B------:R-:W-:Y:S02]  /*30450*/  IMAD.U32 R59, R84, 0x10, R59 ;  /* 0x00000010543b7824 */ /* 0x000fe400078e003b */
[-C--:B------:R-:W-:Y:S01]  /*30460*/  FMUL.FTZ R64, R64, R21.reuse ;  /* 0x0000001540407220 */ /* 0x080fe20000410000 */
[-C--:B------:R-:W-:Y:S01]  /*30470*/  FMUL.FTZ R12, R27, R21.reuse ;  /* 0x000000151b0c7220 */ /* 0x080fe20000410000 */
[----:B------:R-:W-:Y:S02]  /*30480*/  IMAD.IADD R57, R82, 0x1, -R57 ;  /* 0x0000000152397824 */ /* 0x000fe400078e0a39 */
[-C--:B------:R-:W-:Y:S01]  /*30490*/  FMUL.FTZ R27, R43, R21.reuse ;  /* 0x000000152b1b7220 */ /* 0x080fe20000410000 */
[----:B------:R-:W-:Y:S02]  /*304a0*/  IMAD R46, R46, 0x40, R59 ;  /* 0x000000402e2e7824 */ /* 0x000fe400078e023b */
[----:B------:R-:W-:Y:S02]  /*304b0*/  FMUL.FTZ R43, R62, R21 ;  /* 0x000000153e2b7220 */ /* 0x000fe40000410000 */
[----:B------:R0:W1:Y:S02]  /*304c0*/  MUFU.TANH R62, R64 ;  /* 0x00000040003e7308 */ /* 0x0000640000002400 */
[----:B0-----:R-:W-:-:S04]  /*304d0*/  IMAD R64, R57, 0x8, R46 ;  /* 0x0000000839407824 */ /* 0x001fc800078e022e */
[----:B------:R-:W-:-:S05]  /*304e0*/  @P0 IMAD.HI.U32 R77, R64, R77, RZ ;  /* 0x0000004d404d0227 */ /* 0x000fca00078e00ff */
[----:B------:R-:W-:Y:S01]  /*304f0*/  @P0 SHF.R.U32.HI R64, RZ, R76, R77 ;  /* 0x0000004cff400219 */ /* 0x000fe2000001164d */
[----:B------:R-:W-:Y:S01]  /*30500*/  IMAD R57, R2, -0x60, R7 ;  /* 0xffffffa002397824 */ /* 0x000fe200078e0207 */
        /* <DEDUP_REMOVED lines=24> */
[----:B------:R-:W-:Y:S01]  /*30690*/  IADD3 R45, R57, 0x1, RZ ;  /* 0x00000001392d7810 */ /* 0x000fe20007ffe0ff */
[----:B------:R-:W-:Y:S01]  /*306a0*/  FMUL.FTZ R61, R71, R21 ;  /* 0x00000015473d7220 */ /* 0x000fe20000410000 */
[----:B------:R-:W-:Y:S01]  /*306b0*/  IMAD.IADD R56, R55, 0x1, -R56 ;  /* 0x0000000137387824 */ /* 0x000fe200078e0a38 */
[----:B------:R-:W2:Y:S03]  /*306c0*/  MUFU.TANH R11, R11 ;  /* 0x0000000b000b7308 */ /* 0x000ea60000002400 */
[----:B------:R-:W-:-:S05]  /*306d0*/  IMAD R45, R56, -0x2, R45 ;  /* 0xfffffffe382d7824 */ /* 0x000fca00078e022d */
[----:B------:R-:W3:Y:S01]  /*306e0*/  MUFU.TANH R75, R75 ;  /* 0x0000004b004b7308 */ /* 0x000ee20000002400 */
[----:B------:R-:W-:-:S07]  /*306f0*/  IMAD.IADD R45, R45, 0x1, -R8 ;  /* 0x000000012d2d7824 */ /* 0x000fce00078e0a08 */
[----:B------:R-:W4:Y:S01]  /*30700*/  MUFU.TANH R3, R3 ;  /* 0x0000000300037308 */ /* 0x000f220000002400 */
[----:B------:R-:W-:-:S07]  /*30710*/  IMAD.SHL.U32 R21, R56, 0x2, RZ ;  /* 0x0000000238157824 */ /* 0x000fce00078e00ff */
        /* <DEDUP_REMOVED lines=47> */
[----:B------:R-:W-:Y:S01]  /*30a10*/  IMAD R70, R2, -0x60, -R21 ;  /* 0xffffffa002467824 */ /* 0x000fe200078e0a15 */
        /* <DEDUP_REMOVED lines=11> */
[----:B------:R-:W2:Y:S04]  /*30ad0*/  LD.E R21, desc[UR6][R4.64+0x1c] ;  /* 0x00001c0604157980 */ /* 0x000ea8000c101900 */
[----:B------:R-:W3:Y:S01]  /*30ae0*/  LD.E R54, desc[UR6][R4.64+0x20] ;  /* 0x0000200604367980 */ /* 0x000ee2000c101900 */
[----:B--2---:R-:W-:-:S05]  /*30af0*/  IMAD.HI.U32 R21, R46, R21, RZ ;  /* 0x000000152e157227 */ /* 0x004fca00078e00ff */
[----:B---3--:R-:W-:-:S07]  /*30b00*/  SHF.R.U32.HI R46, RZ, R54, R21 ;  /* 0x00000036ff2e7219 */ /* 0x008fce0000011615 */
.L_x_12549:
[----:B------:R-:W-:Y:S05]  /*30b10*/  BSYNC B2 ;  /* 0x0000000000027941 */ /* 0x000fea0003800000 */
.L_x_12548:
[----:B------:R-:W-:Y:S01]  /*30b20*/  LOP3.LUT R46, RZ, R46, RZ, 0x33, !PT ;  /* 0x0000002eff2e7212 */ /* 0x000fe200078e33ff */
[----:B------:R-:W-:Y:S06]  /*30b30*/  BRA `(.L_x_12550) ;  /* 0x0000000000187947 */ /* 0x000fec0003800000 */
.L_x_12547:
[----:B------:R-:W-:-:S13]  /*30b40*/  ISETP.NE.AND P0, PT, R9, 0x1, PT ;  /* 0x000000010900780c */ /* 0x000fda0003f05270 */
[----:B------:R-:W-:Y:S05]  /*30b50*/  @!P0 BRA `(.L_x_12550) ;  /* 0x0000000000108947 */ /* 0x000fea0003800000 */
[----:B------:R-:W2:Y:S04]  /*30b60*/  LD.E R21, desc[UR6][R4.64+0x1c] ;  /* 0x00001c0604157980 */ /* 0x000ea8000c101900 */
[----:B------:R-:W3:Y:S01]  /*30b70*/  LD.E R45, desc[UR6][R4.64+0x20] ;  /* 0x00002006042d7980 */ /* 0x000ee2000c101900 */
[----:B--2---:R-:W-:-:S05]  /*30b80*/  IMAD.HI.U32 R46, R46, R21, RZ ;  /* 0x000000152e2e7227 */ /* 0x004fca00078e00ff */
[----:B---3--:R-:W-:-:S07]  /*30b90*/  SHF.R.U32.HI R46, RZ, R45, R46 ;  /* 0x0000002dff2e7219 */ /* 0x008fce000001162e */
.L_x_12550:
[----:B------:R-:W-:Y:S05]  /*30ba0*/  BSYNC B1 ;  /* 0x0000000000017941 */ /* 0x000fea0003800000 */
.L_x_12546:
[----:B------:R-:W-:-:S05]  /*30bb0*/  IMAD R46, R9, R46, R70 ;  /* 0x0000002e092e7224 */ /* 0x000fca00078e0246 */
[----:B------:R-:W-:Y:S02]  /*30bc0*/  VIMNMX R63, R63, R46, !PT ;  /* 0x0000002e3f3f7248 */ /* 0x000fe40007fe0100 */
[----:B------:R-:W-:-:S07]  /*30bd0*/  VIADDMNMX R2, R46, R9, R2, PT ;  /* 0x000000092e027246 */ /* 0x000fce0003800102 */
.L_x_12545:
[----:B------:R-:W-:Y:S05]  /*30be0*/  BSYNC B0 ;  /* 0x0000000000007941 */ /* 0x000fea0003800000 */
.L_x_12544:
[C---:B------:R-:W-:Y:S01]  /*30bf0*/  ISETP.GE.AND P0, PT, R73.reuse, 0x2, PT ;  /* 0x000000024900780c */ /* 0x040fe20003f06270 */
[----:B------:R-:W-:Y:S01]  /*30c00*/  BSSY B0, `(.L_x_12551) ;  /* 0x0000090000007945 */ /* 0x000fe20003800000 */
[----:B------:R-:W-:Y:S02]  /*30c10*/  ISETP.GE.AND P4, PT, R73, 0xa, PT ;  /* 0x0000000a4900780c */ /* 0x000fe40003f86270 */
        /* <DEDUP_REMOVED lines=93> */
[----:B-1----:R-:W-:Y:S02]  /*311f0*/  FSEL R29, R62, -INF , !P4 ;  /* 0xff8000003e1d7808 */ /* 0x002fe40006000000 */
[----:B------:R-:W-:-:S04]  /*31200*/  ISETP.GE.AND P4, PT, R73, 0x52, PT ;  /* 0x000000524900780c */ /* 0x000fc80003f86270 */
[----:B------:R-:W-:-:S04]  /*31210*/  ISETP.GT.AND P5, PT, R63, 0x51, !P4 ;  /* 0x000000513f00780c */ /* 0x000fc800067a4270 */
[----:B------:R-:W-:-:S04]  /*31220*/  ISETP.LT.OR P5, PT, R2, 0x52, P5 ;  /* 0x000000520200780c */ /* 0x000fc80002fa1670 */
[----:B------:R-:W-:Y:S02]  /*31230*/  FSEL R28, R65, -INF , !P5 ;  /* 0xff800000411c7808 */ /* 0x000fe40006800000 */
[----:B------:R-:W-:Y:S01]  /*31240*/  ISETP.GE.AND P5, PT, R73, 0x59, PT ;  /* 0x000000594900780c */ /* 0x000fe20003fa6270 */
[----:B------:R-:W0:Y:S03]  /*31250*/  SHFL.IDX PT, R65, R64, 0x1, 0x1c1f ;  /* 0x003c1f0040417f89 */ /* 0x000e2600000e0000 */
        /* <DEDUP_REMOVED lines=29> */
.L_x_12556:
[----:B------:R-:W-:Y:S05]  /*31430*/  BSYNC B2 ;  /* 0x0000000000027941 */ /* 0x000fea0003800000 */
.L_x_12555:
[----:B------:R-:W-:Y:S01]  /*31440*/  LOP3.LUT R8, RZ, R8, RZ, 0x33, !PT ;  /* 0x00000008ff087212 */ /* 0x000fe200078e33ff */
[----:B------:R-:W-:Y:S06]  /*31450*/  BRA `(.L_x_12557) ;  /* 0x0000000000187947 */ /* 0x000fec0003800000 */
.L_x_12554:
[----:B------:R-:W-:-:S13]  /*31460*/  ISETP.NE.AND P6, PT, R9, 0x1, PT ;  /* 0x000000010900780c */ /* 0x000fda0003fc5270 */
[----:B------:R-:W-:Y:S05]  /*31470*/  @!P6 BRA `(.L_x_12557) ;  /* 0x000000000010e947 */ /* 0x000fea0003800000 */
[----:B------:R-:W2:Y:S04]  /*31480*/  LD.E R7, desc[UR6][R4.64+0x1c] ;  /* 0x00001c0604077980 */ /* 0x000ea8000c101900 */
[----:B------:R-:W3:Y:S01]  /*31490*/  LD.E R65, desc[UR6][R4.64+0x20] ;  /* 0x0000200604417980 */ /* 0x000ee2000c101900 */
[----:B--2---:R-:W-:-:S05]  /*314a0*/  IMAD.HI.U32 R8, R8, R7, RZ ;  /* 0x0000000708087227 */ /* 0x004fca00078e00ff */
[----:B---3--:R-:W-:-:S07]  /*314b0*/  SHF.R.U32.HI R8, RZ, R65, R8 ;  /* 0x00000041ff087219 */ /* 0x008fce0000011608 */
.L_x_12557:
[----:B------:R-:W-:Y:S05]  /*314c0*/  BSYNC B1 ;  /* 0x0000000000017941 */ /* 0x000fea0003800000 */
.L_x_12553:
[----:B------:R-:W-:-:S05]  /*314d0*/  IMAD R8, R9, R8, R70 ;  /* 0x0000000809087224 */ /* 0x000fca00078e0246 */
[----:B------:R-:W-:Y:S02]  /*314e0*/  VIADDMNMX R2, R8, R9, R2, PT ;  /* 0x0000000908027246 */ /* 0x000fe40003800102 */
[----:B------:R-:W-:-:S07]  /*314f0*/  VIMNMX R63, R63, R8, !PT ;  /* 0x000000083f3f7248 */ /* 0x000fce0007fe0100 */
.L_x_12552:
[----:B------:R-:W-:Y:S05]  /*31500*/  BSYNC B0 ;  /* 0x0000000000007941 */ /* 0x000fea0003800000 */
.L_x_12551:
[----:B------:R-:W2:Y:S01]  /*31510*/  LDL.64 R4, [UR4+0x40] ;  /* 0x00004004ff047983 */ /* 0x000ea20008100a00 */
        /* <DEDUP_REMOVED lines=68> */
[C---:B------:R-:W-:Y:S02]  /*31960*/  ISETP.GT.AND P0, PT, R63.reuse, RZ, !P6 ;  /* 0x000000ff3f00720c */ /* 0x040fe40007704270 */
[C---:B------:R-:W-:Y:S02]  /*31970*/  ISETP.GT.AND P2, PT, R63.reuse, 0x49, !P2 ;  /* 0x000000493f00780c */ /* 0x040fe40005744270 */
[----:B------:R-:W-:Y:S02]  /*31980*/  ISETP.LT.OR P0, PT, R2, 0x1, P0 ;  /* 0x000000010200780c */ /* 0x000fe40000701670 */
[----:B------:R-:W-:Y:S02]  /*31990*/  ISETP.GT.AND P3, PT, R63, 0x50, !P3 ;  /* 0x000000503f00780c */ /* 0x000fe40005f64270 */
[----:B------:R-:W-:-:S02]  /*319a0*/  FSEL R7, R3, -INF , !P0 ;  /* 0xff80000003077808 */ /* 0x000fc40004000000 */
[----:B------:R-:W-:Y:S02]  /*319b0*/  ISETP.GT.AND P4, PT, R63, 0x51, !P4 ;  /* 0x000000513f00780c */ /* 0x000fe40006784270 */
[----:B------:R-:W-:Y:S02]  /*319c0*/  FMNMX.FTZ R8, R7, R12, !PT ;  /* 0x0000000c07087209 */ /* 0x000fe40007810000 */
[----:B------:R-:W-:Y:S02]  /*319d0*/  ISETP.NE.AND P6, PT, R73, RZ, PT ;  /* 0x000000ff4900720c */ /* 0x000fe40003fc5270 */
        /* <DEDUP_REMOVED lines=13> */
[----:B------:R-:W-:Y:S02]  /*31ab0*/  ISETP.GT.AND P0, PT, R63, 0x48, !P1 ;  /* 0x000000483f00780c */ /* 0x000fe40004f04270 */
[----:B------:R-:W-:Y:S02]  /*31ac0*/  FMNMX.FTZ R8, R39, R8, !PT ;  /* 0x0000000827087209 */ /* 0x000fe40007810000 */
[C---:B------:R-:W-:Y:S02]  /*31ad0*/  ISETP.LT.OR P0, PT, R2.reuse, 0x49, P0 ;  /* 0x000000490200780c */ /* 0x040fe40000701670 */
[----:B------:R-:W-:Y:S02]  /*31ae0*/  FMNMX.FTZ R3, R41, R8, !PT ;  /* 0x0000000829037209 */ /* 0x000fe40007810000 */
[----:B------:R-:W-:-:S02]  /*31af0*/  ISETP.LT.OR P2, PT, R2, 0x4a, P2 ;  /* 0x0000004a0200780c */ /* 0x000fc40001741670 */
[----:B------:R-:W-:Y:S02]  /*31b00*/  FSEL R43, R43, -INF , !P0 ;  /* 0xff8000002b2b7808 */ /* 0x000fe40004000000 */
[----:B------:R-:W-:Y:S02]  /*31b10*/  FMNMX.FTZ R8, R42, R3, !PT ;  /* 0x000000032a087209 */ /* 0x000fe40007810000 */
[----:B------:R-:W-:Y:S02]  /*31b20*/  ISETP.LT.OR P3, PT, R2, 0x51, P3 ;  /* 0x000000510200780c */ /* 0x000fe40001f61670 */
[----:B------:R-:W-:Y:S02]  /*31b30*/  FSEL R44, R44, -INF , !P2 ;  /* 0xff8000002c2c7808 */ /* 0x000fe40005000000 */
[----:B------:R-:W-:Y:S02]  /*31b40*/  FMNMX.FTZ R3, R43, R8, !PT ;  /* 0x000000082b037209 */ /* 0x000fe40007810000 */
[----:B------:R-:W-:-:S02]  /*31b50*/  ISETP.GT.AND P5, PT, R63, 0x58, !P5 ;  /* 0x000000583f00780c */ /* 0x000fc40006fa4270 */
[----:B------:R-:W-:Y:S02]  /*31b60*/  ISETP.LT.OR P4, PT, R2, 0x52, P4 ;  /* 0x000000520200780c */ /* 0x000fe40002781670 */
[----:B------:R-:W-:Y:S02]  /*31b70*/  FSEL R8, R58, -INF , !P3 ;  /* 0xff8000003a087808 */ /* 0x000fe40005800000 */
[----:B------:R-:W-:Y:S02]  /*31b80*/  FMNMX.FTZ R3, R44, R3, !PT ;  /* 0x000000032c037209 */ /* 0x000fe40007810000 */
[----:B------:R-:W-:Y:S02]  /*31b90*/  ISETP.GT.AND P0, PT, R63, 0x59, !P6 ;  /* 0x000000593f00780c */ /* 0x000fe40007704270 */
[----:B------:R-:W-:Y:S02]  /*31ba0*/  ISETP.LT.OR P5, PT, R2, 0x59, P5 ;  /* 0x000000590200780c */ /* 0x000fe40002fa1670 */
[----:B------:R-:W-:-:S02]  /*31bb0*/  FSEL R9, R59, -INF , !P4 ;  /* 0xff8000003b097808 */ /* 0x000fc40006000000 */
[----:B------:R-:W-:Y:S02]  /*31bc0*/  FMNMX.FTZ R64, R8, R3, !PT ;  /* 0x0000000308407209 */ /* 0x000fe40007810000 */
[----:B------:R-:W-:Y:S02]  /*31bd0*/  ISETP.LT.OR P0, PT, R2, 0x5a, P0 ;  /* 0x0000005a0200780c */ /* 0x000fe40000701670 */
[----:B------:R-:W-:Y:S02]  /*31be0*/  FSEL R58, R60, -INF , !P5 ;  /* 0xff8000003c3a7808 */ /* 0x000fe40006800000 */
[----:B------:R-:W-:Y:S02]  /*31bf0*/  FMNMX.FTZ R3, R9, R64, !PT ;  /* 0x0000004009037209 */ /* 0x000fe40007810000 */
[----:B------:R-:W-:Y:S02]  /*31c00*/  FSEL R59, R61, -INF , !P0 ;  /* 0xff8000003d3b7808 */ /* 0x000fe40004000000 */
        /* <DEDUP_REMOVED lines=27> */
[----:B------:R-:W0:Y:S02]  /*31dc0*/  SHFL.BFLY PT, R2, R61, 0x2, 0x1f ;  /* 0x0c401f003d027f89 */ /* 0x000e2400000e0000 */
[----:B0-----:R-:W-:-:S05]  /*31dd0*/  FMNMX.FTZ R63, R61, R2, !PT ;  /* 0x000000023d3f7209 */ /* 0x001fca0007810000 */
[----:B------:R-:W0:Y:S04]  /*31de0*/  SHFL.BFLY PT, R2, R63, 0x1, 0x1f ;  /* 0x0c201f003f027f89 */ /* 0x000e2800000e0000 */
[----:B------:R-:W-:Y:S01]  /*31df0*/  ST.E desc[UR6][R4.64], R61 ;  /* 0x0000003d04007985 */ /* 0x000fe2000c101906 */
[----:B0-----:R-:W-:-:S05]  /*31e00*/  FMNMX.FTZ R65, R63, R2, !PT ;  /* 0x000000023f417209 */ /* 0x001fca0007810000 */
[----:B------:R-:W-:Y:S04]  /*31e10*/  ST.E desc[UR6][R4.64], R65 ;  /* 0x0000004104007985 */ /* 0x000fe8000c101906 */
[----:B--2---:R-:W0:Y:S02]  /*31e20*/  SHFL.BFLY PT, R3, R60, 0x2, 0x1f ;  /* 0x0c401f003c037f89 */ /* 0x004e2400000e0000 */
[----:B0-----:R-:W-:-:S05]  /*31e30*/  FMNMX.FTZ R64, R60, R3, !PT ;  /* 0x000000033c407209 */ /* 0x001fca0007810000 */
[----:B------:R-:W0:Y:S02]  /*31e40*/  SHFL.BFLY PT, R3, R64, 0x1, 0x1f ;  /* 0x0c201f0040037f89 */ /* 0x000e2400000e0000 */
[----:B0-----:R-:W-:-:S05]  /*31e50*/  FMNMX.FTZ R67, R64, R3, !PT ;  /* 0x0000000340437209 */ /* 0x001fca0007810000 */
[----:B------:R0:W-:Y:S04]  /*31e60*/  ST.E desc[UR6][R4.64+0x4], R67 ;  /* 0x0000044304007985 */ /* 0x0001e8000c101906 */
[----:B------:R-:W2:Y:S04]  /*31e70*/  LDL.64 R2, [UR4+0x40] ;  /* 0x00004004ff027983 */ /* 0x000ea80008100a00 */
        /* <DEDUP_REMOVED lines=10> */
[----:B------:R-:W-:-:S03]  /*31f20*/  FFMA.FTZ R61, R75, R60, -R69 ;  /* 0x0000003c4b3d7223 */ /* 0x000fc60000010845 */
[-CC-:B------:R-:W-:Y:S01]  /*31f30*/  FFMA.FTZ R7, R7, R60.reuse, -R5.reuse ;  /* 0x0000003c07077223 */ /* 0x180fe20000010805 */
[-C--:B------:R-:W-:Y:S01]  /*31f40*/  FFMA.FTZ R12, R12, R60.reuse, -R5 ;  /* 0x0000003c0c0c7223 */ /* 0x080fe20000010805 */
[-C--:B------:R-:W-:Y:S01]  /*31f50*/  FFMA.FTZ R174, R46, R60.reuse, -R69 ;  /* 0x0000003c2eae7223 */ /* 0x080fe20000010845 */
[-C--:B------:R-:W-:Y:S01]  /*31f60*/  FFMA.FTZ R13, R13, R60.reuse, -R5 ;  /* 0x0000003c0d0d7223 */ /* 0x080fe20000010805 */
[----:B------:R-:W-:Y:S01]  /*31f70*/  MUFU.EX2 R172, R172 ;  /* 0x000000ac00ac7308 */ /* 0x000fe20000000800 */
[-C--:B------:R-:W-:Y:S01]  /*31f80*/  FFMA.FTZ R45, R45, R60.reuse, -R69 ;  /* 0x0000003c2d2d7223 */ /* 0x080fe20000010845 */
[----:B------:R-:W-:-:S06]  /*31f90*/  FFMA.FTZ R14, R14, R60, -R5 ;  /* 0x0000003c0e0e7223 */ /* 0x000fcc0000010805 */
[----:B------:R-:W-:Y:S01]  /*31fa0*/  MUFU.EX2 R61, R61 ;  /* 0x0000003d003d7308 */ /* 0x000fe20000000800 */
[-C--:B------:R-:W-:Y:S01]  /*31fb0*/  FFMA.FTZ R156, R32, R60.reuse, -R69 ;  /* 0x0000003c209c7223 */ /* 0x080fe20000010845 */
[----:B------:R-:W-:-:S06]  /*31fc0*/  FFMA.FTZ R15, R15, R60, -R5 ;  /* 0x0000003c0f0f7223 */ /* 0x000fcc0000010805 */
        /* <DEDUP_REMOVED lines=9> */
[----:B------:R-:W-:-:S07]  /*32060*/  FFMA.FTZ R24, R24, R60, -R5 ;  /* 0x0000003c18187223 */ /* 0x000fce0000010805 */
[----:B------:R-:W4:Y:S01]  /*32070*/  MUFU.EX2 R14, R14 ;  /* 0x0000000e000e7308 */ /* 0x000f220000000800 */
[----:B------:R-:W-:Y:S01]  /*32080*/  FFMA.FTZ R57, R57, R60, -R69 ;  /* 0x0000003c39397223 */ /* 0x000fe20000010845 */
[----:B0-----:R-:W-:-:S06]  /*32090*/  FADD.FTZ R4, R7, R12 ;  /* 0x0000000c07047221 */ /* 0x001fcc0000010000 */
[----:B------:R-:W0:Y:S01]  /*320a0*/  MUFU.EX2 R156, R156 ;  /* 0x0000009c009c7308 */ /* 0x000e220000000800 */
[-C--:B------:R-:W-:Y:S01]  /*320b0*/  FFMA.FTZ R180, R29, R60.reuse, -R69 ;  /* 0x0000003c1db47223 */ /* 0x080fe20000010845 */
[----:B------:R-:W-:-:S06]  /*320c0*/  FFMA.FTZ R25, R25, R60, -R5 ;  /* 0x0000003c19197223 */ /* 0x000fcc0000010805 */
[----:B------:R-:W0:Y:S01]  /*320d0*/  MUFU.EX2 R15, R15 ;  /* 0x0000000f000f7308 */ /* 0x000e220000000800 */
[-CC-:B------:R-:W-:Y:S01]  /*320e0*/  FFMA.FTZ R29, R28, R60.reuse, -R69.reuse ;  /* 0x0000003c1c1d7223 */ /* 0x180fe20000010845 */
[----:B------:R-:W-:-:S06]  /*320f0*/  FFMA.FTZ R160, R40, R60, -R69 ;  /* 0x0000003c28a07223 */ /* 0x000fcc0000010845 */
[----:B------:R-:W0:Y:S01]  /*32100*/  MUFU.EX2 R33, R33 ;  /* 0x0000002100217308 */ /* 0x000e220000000800 */
[----:B------:R-:W-:-:S07]  /*32110*/  FFMA.FTZ R162, R37, R60, -R69 ;  /* 0x0000003c25a27223 */ /* 0x000fce0000010845 */
[----:B------:R1:W-:Y:S01]  /*32120*/  MUFU.EX2 R182, R11 ;  /* 0x0000000b00b67308 */ /* 0x0003e20000000800 */
[----:B------:R-:W-:-:S07]  /*32130*/  FFMA.FTZ R26, R26, R60, -R5 ;  /* 0x0000003c1a1a7223 */ /* 0x000fce0000010805 */
[----:B------:R-:W0:Y:S01]  /*32140*/  MUFU.EX2 R20, R20 ;  /* 0x0000001400147308 */ /* 0x000e220000000800 */
[----:B-1----:R-:W-:Y:S01]  /*32150*/  FADD.FTZ R11, R172, R61 ;  /* 0x0000003dac0b7221 */ /* 0x002fe20000010000 */
[----:B------:R-:W-:-:S03]  /*32160*/  FFMA.FTZ R37, R55, R60, -R69 ;  /* 0x0000003c37257223 */ /* 0x000fc60000010845 */
[----:B------:R-:W-:Y:S01]  /*32170*/  FADD.FTZ R28, R174, R11 ;  /* 0x0000000bae1c7221 */ /* 0x000fe20000010000 */
[----:B--2---:R-:W-:Y:S02]  /*32180*/  FADD.FTZ R11, R13, R4 ;  /* 0x000000040d0b7221 */ /* 0x004fe40000010000 */
[----:B------:R-:W1:Y:S01]  /*32190*/  MUFU.EX2 R158, R158 ;  /* 0x0000009e009e7308 */ /* 0x000e620000000800 */
[----:B---3--:R-:W-:Y:S01]  /*321a0*/  FADD.FTZ R55, R45, R28 ;  /* 0x0000001c2d377221 */ /* 0x008fe20000010000 */
[----:B------:R-:W-:Y:S01]  /*321b0*/  FFMA.FTZ R63, R56, R60, -R69 ;  /* 0x0000003c383f7223 */ /* 0x000fe20000010845 */
[----:B----4-:R-:W-:-:S05]  /*321c0*/  FADD.FTZ R4, R14, R11 ;  /* 0x0000000b0e047221 */ /* 0x010fca0000010000 */
[----:B------:R-:W2:Y:S01]  /*321d0*/  MUFU.EX2 R24, R24 ;  /* 0x0000001800187308 */ /* 0x000ea20000000800 */
[----:B------:R-:W-:Y:S01]  /*321e0*/  FFMA.FTZ R27, R27, R60, -R5 ;  /* 0x0000003c1b1b7223 */ /* 0x000fe20000010805 */
[----:B0-----:R-:W-:-:S06]  /*321f0*/  FADD.FTZ R28, R156, R55 ;  /* 0x000000379c1c7221 */ /* 0x001fcc0000010000 */
[----:B------:R-:W0:Y:S01]  /*32200*/  MUFU.EX2 R57, R57 ;  /* 0x0000003900397308 */ /* 0x000e220000000800 */
[----:B------:R-:W-:Y:S01]  /*32210*/  FADD.FTZ R11, R15, R4 ;  /* 0x000000040f0b7221 */ /* 0x000fe20000010000 */
[----:B------:R-:W-:-:S06]  /*32220*/  FFMA.FTZ R30, R30, R60, -R5 ;  /* 0x0000003c1e1e7223 */ /* 0x000fcc0000010805 */
[----:B------:R-:W3:Y:S01]  /*32230*/  MUFU.EX2 R25, R25 ;  /* 0x0000001900197308 */ /* 0x000ee20000000800 */
[----:B------:R-:W-:Y:S01]  /*32240*/  FADD.FTZ R55, R33, R28 ;  /* 0x0000001c21377221 */ /* 0x000fe20000010000 */
[----:B------:R-:W-:-:S06]  /*32250*/  FADD.FTZ R11, R20, R11 ;  /* 0x0000000b140b7221 */ /* 0x000fcc0000010000 */
[----:B------:R-:W4:Y:S01]  /*32260*/  MUFU.EX2 R160, R160 ;  /* 0x000000a000a07308 */ /* 0x000f220000000800 */
[----:B------:R-:W-:-:S07]  /*32270*/  FFMA.FTZ R31, R31, R60, -R5 ;  /* 0x0000003c1f1f7223 */ /* 0x000fce0000010805 */
[----:B------:R-:W4:Y:S01]  /*32280*/  MUFU.EX2 R26, R26 ;  /* 0x0000001a001a7308 */ /* 0x000f220000000800 */
[----:B-1----:R-:W-:Y:S01]  /*32290*/  FADD.FTZ R4, R158, R55 ;  /* 0x000000379e047221 */ /* 0x002fe20000010000 */
[----:B------:R-:W-:-:S06]  /*322a0*/  FFMA.FTZ R168, R47, R60, -R69 ;  /* 0x0000003c2fa87223 */ /* 0x000fcc0000010845 */
[----:B------:R-:W1:Y:S01]  /*322b0*/  MUFU.EX2 R63, R63 ;  /* 0x0000003f003f7308 */ /* 0x000e620000000800 */
[----:B--2---:R-:W-:Y:S01]  /*322c0*/  FADD.FTZ R28, R24, R11 ;  /* 0x0000000b181c7221 */ /* 0x004fe20000010000 */
[----:B------:R-:W-:-:S06]  /*322d0*/  FFMA.FTZ R34, R34, R60, -R5 ;  /* 0x0000003c22227223 */ /* 0x000fcc0000010805 */
[----:B------:R-:W2:Y:S01]  /*322e0*/  MUFU.EX2 R27, R27 ;  /* 0x0000001b001b7308 */ /* 0x000ea20000000800 */
[----:B0-----:R-:W-:Y:S01]  /*322f0*/  FADD.FTZ R11, R57, R4 ;  /* 0x00000004390b7221 */ /* 0x001fe20000010000 */
[----:B------:R-:W-:-:S06]  /*32300*/  FFMA.FTZ R47, R54, R60, -R69 ;  /* 0x0000003c362f7223 */ /* 0x000fcc0000010845 */
[----:B------:R-:W0:Y:S01]  /*32310*/  MUFU.EX2 R162, R162 ;  /* 0x000000a200a27308 */ /* 0x000e220000000800 */
        /* <DEDUP_REMOVED lines=28> */
[----:B--2---:R-:W-:-:S06]  /*324e0*/  FADD.FTZ R28, R34, R55 ;  /* 0x00000037221c7221 */ /* 0x004fcc0000010000 */
[----:B------:R-:W1:Y:S01]  /*324f0*/  MUFU.EX2 R53, R53 ;  /* 0x0000003500357308 */ /* 0x000e620000000800 */
[-C--:B------:R-:W-:Y:S01]  /*32500*/  FFMA.FTZ R178, R50, R60.reuse, -R69 ;  /* 0x0000003c32b27223 */ /* 0x080fe20000010845 */
[----:B------:R-:W-:-:S06]  /*32510*/  FFMA.FTZ R43, R43, R60, -R5 ;  /* 0x0000003c2b2b7223 */ /* 0x000fcc0000010805 */
[----:B------:R-:W2:Y:S01]  /*32520*/  MUFU.EX2 R39, R39 ;  /* 0x0000002700277308 */ /* 0x000ea20000000800 */
[----:B0-----:R-:W-:Y:S01]  /*32530*/  FADD.FTZ R11, R47, R4 ;  /* 0x000000042f0b7221 */ /* 0x001fe20000010000 */
[----:B---3--:R-:W-:-:S06]  /*32540*/  FADD.FTZ R55, R35, R28 ;  /* 0x0000001c23377221 */ /* 0x008fcc0000010000 */
[----:B------:R-:W0:Y:S01]  /*32550*/  MUFU.EX2 R176, R176 ;  /* 0x000000b000b07308 */ /* 0x000e220000000800 */
[-C--:B------:R-:W-:Y:S01]  /*32560*/  FFMA.FTZ R51, R51, R60.reuse, -R69 ;  /* 0x0000003c33337223 */ /* 0x080fe20000010845 */
[----:B------:R-:W-:-:S06]  /*32570*/  FFMA.FTZ R44, R44, R60, -R5 ;  /* 0x0000003c2c2c7223 */ /* 0x000fcc0000010805 */
[----:B------:R-:W3:Y:S01]  /*32580*/  MUFU.EX2 R41, R41 ;  /* 0x0000002900297308 */ /* 0x000ee20000000800 */
[----:B----4-:R-:W-:Y:S01]  /*32590*/  FADD.FTZ R4, R170, R11 ;  /* 0x0000000baa047221 */ /* 0x010fe20000010000 */
[----:B------:R-:W-:-:S06]  /*325a0*/  FADD.FTZ R32, R38, R55 ;  /* 0x0000003726207221 */ /* 0x000fcc0000010000 */
[----:B------:R-:W4:Y:S08]  /*325b0*/  MUFU.EX2 R49, R49 ;  /* 0x0000003100317308 */ /* 0x000f300000000800 */
[----:B------:R-:W4:Y:S01]  /*325c0*/  MUFU.EX2 R42, R42 ;  /* 0x0000002a002a7308 */ /* 0x000f220000000800 */
[----:B------:R-:W-:Y:S01]  /*325d0*/  FFMA.FTZ R8, R8, R60, -R5 ;  /* 0x0000003c08087223 */ /* 0x000fe20000010805 */
[----:B-1----:R-:W-:Y:S01]  /*325e0*/  FADD.FTZ R11, R53, R4 ;  /* 0x00000004350b7221 */ /* 0x002fe20000010000 */
[----:B--2---:R-:W-:-:S05]  /*325f0*/  FADD.FTZ R32, R39, R32 ;  /* 0x0000002027207221 */ /* 0x004fca0000010000 */
[----:B------:R-:W1:Y:S08]  /*32600*/  MUFU.EX2 R178, R178 ;  /* 0x000000b200b27308 */ /* 0x000e700000000800 */
[----:B------:R-:W-:Y:S01]  /*32610*/  MUFU.EX2 R43, R43 ;  /* 0x0000002b002b7308 */ /* 0x000fe20000000800 */
[----:B------:R-:W-:Y:S01]  /*32620*/  FFMA.FTZ R9, R9, R60, -R5 ;  /* 0x0000003c09097223 */ /* 0x000fe20000010805 */
[----:B0-----:R-:W-:Y:S01]  /*32630*/  FADD.FTZ R4, R176, R11 ;  /* 0x0000000bb0047221 */ /* 0x001fe20000010000 */
[----:B---3--:R-:W-:-:S05]  /*32640*/  FADD.FTZ R11, R41, R32 ;  /* 0x00000020290b7221 */ /* 0x008fca0000010000 */
[----:B------:R-:W0:Y:S01]  /*32650*/  MUFU.EX2 R51, R51 ;  /* 0x0000003300337308 */ /* 0x000e220000000800 */
[-C--:B------:R-:W-:Y:S01]  /*32660*/  FFMA.FTZ R21, R21, R60.reuse, -R69 ;  /* 0x0000003c15157223 */ /* 0x080fe20000010845 */
[----:B------:R-:W-:-:S06]  /*32670*/  FFMA.FTZ R58, R58, R60, -R5 ;  /* 0x0000003c3a3a7223 */ /* 0x000fcc0000010805 */
[----:B------:R-:W2:Y:S01]  /*32680*/  MUFU.EX2 R44, R44 ;  /* 0x0000002c002c7308 */ /* 0x000ea20000000800 */
[----:B----4-:R-:W-:Y:S01]  /*32690*/  FADD.FTZ R55, R49, R4 ;  /* 0x0000000431377221 */ /* 0x010fe20000010000 */
[----:B------:R-:W-:-:S06]  /*326a0*/  FADD.FTZ R4, R42, R11 ;  /* 0x0000000b2a047221 */ /* 0x000fcc0000010000 */
[----:B------:R-:W3:Y:S08]  /*326b0*/  MUFU.EX2 R180, R180 ;  /* 0x000000b400b47308 */ /* 0x000ef00000000800 */
[----:B------:R1:W4:Y:S01]  /*326c0*/  MUFU.EX2 R181, R8 ;  /* 0x0000000800b57308 */ /* 0x0003220000000800 */
[----:B------:R-:W-:-:S07]  /*326d0*/  FFMA.FTZ R5, R59, R60, -R5 ;  /* 0x0000003c3b057223 */ /* 0x000fce0000010805 */
[----:B------:R-:W4:Y:S01]  /*326e0*/  MUFU.EX2 R29, R29 ;  /* 0x0000001d001d7308 */ /* 0x000f220000000800 */
[----:B-1----:R-:W-:-:S07]  /*326f0*/  FADD.FTZ R8, R178, R55 ;  /* 0x00000037b2087221 */ /* 0x002fce0000010000 */
[----:B------:R1:W4:Y:S01]  /*32700*/  MUFU.EX2 R28, R9 ;  /* 0x00000009001c7308 */ /* 0x0003220000000800 */
[----:B0-----:R-:W-:-:S07]  /*32710*/  FADD.FTZ R11, R51, R8 ;  /* 0x00000008330b7221 */ /* 0x001fce0000010000 */
[----:B------:R-:W0:Y:S01]  /*32720*/  MUFU.EX2 R21, R21 ;  /* 0x0000001500157308 */ /* 0x000e220000000800 */
[----:B-1----:R-:W-:-:S07]  /*32730*/  FADD.FTZ R9, R43, R4 ;  /* 0x000000042b097221 */ /* 0x002fce0000010000 */
[----:B------:R-:W1:Y:S01]  /*32740*/  MUFU.EX2 R58, R58 ;  /* 0x0000003a003a7308 */ /* 0x000e620000000800 */
[----:B--2---:R-:W-:Y:S01]  /*32750*/  FADD.FTZ R4, R44, R9 ;  /* 0x000000092c047221 */ /* 0x004fe20000010000 */
[----:B---3--:R-:W-:-:S06]  /*32760*/  FADD.FTZ R8, R180, R11 ;  /* 0x0000000bb4087221 */ /* 0x008fcc0000010000 */
[----:B------:R-:W2:Y:S01]  /*32770*/  MUFU.EX2 R183, R5 ;  /* 0x0000000500b77308 */ /* 0x000ea20000000800 */
[----:B----4-:R-:W-:Y:S01]  /*32780*/  FADD.FTZ R9, R181, R4 ;  /* 0x00000004b5097221 */ /* 0x010fe20000010000 */
[----:B------:R-:W-:-:S03]  /*32790*/  FADD.FTZ R8, R29, R8 ;  /* 0x000000081d087221 */ /* 0x000fc60000010000 */
[----:B------:R-:W-:Y:S01]  /*327a0*/  FADD.FTZ R9, R28, R9 ;  /* 0x000000091c097221 */ /* 0x000fe20000010000 */
[----:B0-----:R-:W-:-:S03]  /*327b0*/  FADD.FTZ R11, R21, R8 ;  /* 0x00000008150b7221 */ /* 0x001fc60000010000 */
[----:B-1----:R-:W-:Y:S01]  /*327c0*/  FADD.FTZ R4, R58, R9 ;  /* 0x000000093a047221 */ /* 0x002fe20000010000 */
[----:B------:R-:W-:-:S03]  /*327d0*/  FADD.FTZ R11, R182, R11 ;  /* 0x0000000bb60b7221 */ /* 0x000fc60000010000 */
[----:B--2---:R-:W-:Y:S02]  /*327e0*/  FADD.FTZ R55, R183, R4 ;  /* 0x00000004b7377221 */ /* 0x004fe40000010000 */
[----:B------:R0:W-:Y:S04]  /*327f0*/  ST.E desc[UR6][R2.64+0x10], R11 ;  /* 0x0000100b02007985 */ /* 0x0001e8000c101906 */
[----:B------:R0:W-:Y:S04]  /*32800*/  ST.E desc[UR6][R2.64+0x14], R55 ;  /* 0x0000143702007985 */ /* 0x0001e8000c101906 */
[----:B------:R-:W2:Y:S04]  /*32810*/  LDL.64 R8, [UR4+0x58] ;  /* 0x00005804ff087983 */ /* 0x000ea80008100a00 */
[----:B------:R-:W3:Y:S04]  /*32820*/  LDL.64 R4, [UR4] ;  /* 0x00000004ff047983 */ /* 0x000ee80008100a00 */
[----:B--2---:R-:W2:Y:S04]  /*32830*/  LD.E R40, desc[UR6][R8.64] ;  /* 0x0000000608287980 */ /* 0x004ea8000c101900 */
[----:B---3--:R0:W5:Y:S04]  /*32840*/  LD.E R32, desc[UR6][R4.64] ;  /* 0x0000000604207980 */ /* 0x008168000c101900 */
[----:B------:R0:W5:Y:S01]  /*32850*/  LD.E R36, desc[UR6][R4.64+0x4] ;  /* 0x0000040604247980 */ /* 0x000162000c101900 */
        /* <DEDUP_REMOVED lines=25> */
[----:B--2---:R-:W-:-:S04]  /*329f0*/  LOP3.LUT R40, R40, 0x1, RZ, 0xfc, !PT ;  /* 0x0000000128287812 */ /* 0x004fc800078efcff */
[----:B------:R-:W-:-:S13]  /*32a00*/  ISETP.NE.AND P0, PT, R40, 0x3, PT ;  /* 0x000000032800780c */ /* 0x000fda0003f05270 */
[----:B0-----:R-:W-:Y:S05]  /*32a10*/  @!P0 BRA `(.L_x_12559) ;  /* 0x0000000000048947 */ /* 0x001fea0003800000 */
[----:B------:R-:W-:Y:S01]  /*32a20*/  BPT.TRAP 0x1 ;  /* 0x000000040000795c */ /* 0x000fe20000300000 */
.L_x_12559:
[----:B------:R-:W-:Y:S05]  /*32a30*/  BSYNC B0 ;  /* 0x0000000000007941 */ /* 0x000fea0003800000 */
.L_x_12558:
[----:B------:R-:W2:Y:S01]  /*32a40*/  LD.E.64 R2, desc[UR6][R8.64+0x18] ;  /* 0x0000180608027980 */ /* 0x000ea2000c101b00 */
[----:B-----5:R-:W-:Y:S02]  /*32a50*/  SHF.L.U32 R11, R36, 0x1f, RZ ;  /* 0x0000001f240b7819 */ /* 0x020fe400000006ff */
[----:B--2---:R-:W-:-:S04]  /*32a60*/  MOV R3, R2 ;  /* 0x0000000200037202 */ /* 0x004fc80000000f00 */
[----:B------:R-:W-:-:S04]  /*32a70*/  LEA R32, R32, R3, 0x3 ;  /* 0x0000000320207211 */ /* 0x000fc800078e18ff */
        /* <DEDUP_REMOVED lines=9> */
.L_x_12561:
[----:B------:R-:W-:Y:S05]  /*32b10*/  BSYNC B0 ;  /* 0x0000000000007941 */ /* 0x000fea0003800000 */
.L_x_12560:
        /* <DEDUP_REMOVED lines=8> */
.L_x_12563:
[----:B------:R-:W-:Y:S05]  /*32ba0*/  BSYNC B0 ;  /* 0x0000000000007941 */ /* 0x000fea0003800000 */
.L_x_12562:
[----:B------:R-:W2:Y:S04]  /*32bb0*/  LDL.64 R8, [UR4] ;  /* 0x00000004ff087983 */ /* 0x000ea80008100a00 */
[----:B------:R-:W3:Y:S04]  /*32bc0*/  LDL.64 R4, [UR4+0x70] ;  /* 0x00007004ff047983 */ /* 0x000ee80008100a00 */
[----:B0----5:R-:W4:Y:S01]  /*32bd0*/  LDL.64 R2, [UR4+0x50] ;  /* 0x00005004ff027983 */ /* 0x021f220008100a00 */
[----:B------:R-:W-:Y:S01]  /*32be0*/  LEA.HI R6, R6, 0x8, RZ, 0x19 ;  /* 0x0000000806067811 */ /* 0x000fe200078fc8ff */
[----:B------:R-:W-:Y:S05]  /*32bf0*/  WARPSYNC.ALL ;  /* 0x0000000000007948 */ /* 0x000fea0003800000 */
[----:B------:R0:W-:Y:S06]  /*32c00*/  BAR.SYNC.DEFER_BLOCKING R6, 0x100 ;  /* 0x000400060000751d */ /* 0x0001ec0000010000 */
[----:B0-----:R-:W4:Y:S04]  /*32c10*/  LDL.64 R6, [UR4+0x60] ;  /* 0x00006004ff067983 */ /* 0x001f280008100a00 */
[----:B--2---:R-:W2:Y:S04]  /*32c20*/  LD.E R9, desc[UR6][R8.64] ;  /* 0x0000000608097980 */ /* 0x004ea8000c101900 */
[----:B---3--:R-:W2:Y:S04]  /*32c30*/  LD.E.64 R4, desc[UR6][R4.64] ;  /* 0x0000000604047980 */ /* 0x008ea8000c101b00 */
[----:B----4-:R-:W3:Y:S04]  /*32c40*/  LD.E R11, desc[UR6][R2.64] ;  /* 0x00000006020b7980 */ /* 0x010ee8000c101900 */
        /* <DEDUP_REMOVED lines=127> */
[----:B--2---:R-:W-:Y:S01]  /*33440*/  IMAD R4, R9, 0xc00, R4 ;  /* 0x00000c0009047824 */ /* 0x004fe200078e0204 */
[----:B------:R-:W-:-:S04]  /*33450*/  R2UR UR11, R5 ;  /* 0x00000000050b72ca */ /* 0x000fc800000e0000 */
[----:B------:R-:W-:Y:S01]  /*33460*/  R2UR UR10, R4 ;  /* 0x00000000040a72ca */ /* 0x000fe200000e0000 */
        /* <DEDUP_REMOVED lines=128> */
[----:B------:R-:W-:Y:S01]  /*33c70*/  ST.E desc[UR6][R6.64], RZ ;  /* 0x000000ff06007985 */ /* 0x000fe2000c101906 */
[----:B0-----:R-:W-:-:S06]  /*33c80*/  WARPGROUP.ARRIVE ;  /* 0x00000000000079c5 */ /* 0x001fcc0000000000 */
[----:B------:R-:W-:Y:S03]  /*33c90*/  HGMMA.64x256x16.F32 R24, R172, gdesc[UR8].tnspB, RZ, !UPT, gsb0 ;  /* 0x43e00008ac187df0 */ /* 0x000fe6000c0008ff */
[----:B------:R-:W-:Y:S02]  /*33ca0*/  WARPGROUP.DEPBAR.LE gsb0, 0x0 ;  /* 0x00008000000079c5 */ /* 0x000fe40000010000 */
        /* <DEDUP_REMOVED lines=129> */
[----:B0-----:R-:W4:Y:S04]  /*344c0*/  LD.E R24, desc[UR6][R2.64] ;  /* 0x0000000602187980 */ /* 0x001f28000c101900 */
[----:B-1----:R-:W4:Y:S04]  /*344d0*/  LD.E R25, desc[UR6][R2.64+0x4] ;  /* 0x0000040602197980 */ /* 0x002f28000c101900 */
[----:B--2---:R-:W2:Y:S04]  /*344e0*/  LD.E R26, desc[UR6][R2.64+0x8] ;  /* 0x00000806021a7980 */ /* 0x004ea8000c101900 */
[----:B---3--:R-:W2:Y:S04]  /*344f0*/  LD.E R27, desc[UR6][R2.64+0xc] ;  /* 0x00000c06021b7980 */ /* 0x008ea8000c101900 */
        /* <DEDUP_REMOVED lines=127> */
[----:B------:R-:W-:Y:S01]  /*34cf0*/  R2UR UR11, R9 ;  /* 0x00000000090b72ca */ /* 0x000fe200000e0000 */
[----:B--2---:R-:W-:-:S12]  /*34d00*/  WARPGROUP.ARRIVE ;  /* 0x00000000000079c5 */ /* 0x004fd80000000000 */
[----:B------:R-:W-:Y:S03]  /*34d10*/  HGMMA.64x256x16.F32 R24, R156, gdesc[UR8].tnspB, R24, gsb0 ;  /* 0x43e000089c187df0 */ /* 0x000fe60008000818 */
        /* <DEDUP_REMOVED lines=523> */
[----:B------:R-:W-:-:S04]  /*36dd0*/  MOV R9, R5 ;  /* 0x0000000500097202 */ /* 0x000fc80000000f00 */
        /* <DEDUP_REMOVED lines=528> */
[----:B------:R-:W-:Y:S01]  /*38ee0*/  R2UR UR10, R4 ;  /* 0x00000000040a72ca */ /* 0x000fe200000e0000 */
[----:B--2---:R-:W-:-:S12]  /*38ef0*/  WARPGROUP.ARRIVE ;  /* 0x00000000000079c5 */ /* 0x004fd80000000000 */
[----:B------:R-:W-:Y:S03]  /*38f00*/  HGMMA.64x256x16.F32 R24, R180, gdesc[UR8].tnspB, R24, gsb0 ;  /* 0x43e00008b4187df0 */ /* 0x000fe60008000818 */
        /* <DEDUP_REMOVED lines=130> */
[----:B0-----:R-:W2:Y:S04]  /*39730*/  LD.E R92, desc[UR6][R2.64+0x1fc] ;  /* 0x0001fc06025c7980 */ /* 0x001ea8000c101900 */
        /* <DEDUP_REMOVED lines=255> */
[----:B0-----:R-:W2:Y:S04]  /*3a730*/  LDL.64 R6, [UR4+0x58] ;  /* 0x00005804ff067983 */ /* 0x001ea80008100a00 */
[----:B------:R-:W3:Y:S04]  /*3a740*/  LDL.64 R4, [UR4] ;  /* 0x00000004ff047983 */ /* 0x000ee80008100a00 */
[----:B--2---:R-:W2:Y:S04]  /*3a750*/  LD.E R0, desc[UR6][R6.64] ;  /* 0x0000000606007980 */ /* 0x004ea8000c101900 */
[----:B---3--:R1:W5:Y:S01]  /*3a760*/  LD.E R4, desc[UR6][R4.64] ;  /* 0x0000000604047980 */ /* 0x008362000c101900 */
[----:B------:R-:W-:Y:S01]  /*3a770*/  BSSY B0, `(.L_x_12565) ;  /* 0x0000005000007945 */ /* 0x000fe20003800000 */
[----:B--2---:R-:W-:-:S04]  /*3a780*/  LOP3.LUT R0, R0, 0x1, RZ, 0xfc, !PT ;  /* 0x0000000100007812 */ /* 0x004fc800078efcff */
[----:B------:R-:W-:-:S13]  /*3a790*/  ISETP.NE.AND P0, PT, R0, 0x3, PT ;  /* 0x000000030000780c */ /* 0x000fda0003f05270 */
[----:B-1----:R-:W-:Y:S05]  /*3a7a0*/  @!P0 BRA `(.L_x_12566) ;  /* 0x0000000000048947 */ /* 0x002fea0003800000 */
[----:B------:R-:W-:Y:S01]  /*3a7b0*/  BPT.TRAP 0x1 ;  /* 0x000000040000795c */ /* 0x000fe20000300000 */
.L_x_12566:
[----:B------:R-:W-:Y:S05]  /*3a7c0*/  BSYNC B0 ;  /* 0x0000000000007941 */ /* 0x000fea0003800000 */
.L_x_12565:
[----:B------:R-:W2:Y:S04]  /*3a7d0*/  LD.E.64 R2, desc[UR6][R6.64+0x20] ;  /* 0x0000200606027980 */ /* 0x000ea8000c101b00 */
[----:B------:R-:W3:Y:S01]  /*3a7e0*/  LD.E R0, desc[UR6][R6.64+0xc] ;  /* 0x00000c0606007980 */ /* 0x000ee2000c101900 */
[----:B------:R-:W-:Y:S01]  /*3a7f0*/  IMAD.MOV.U32 R11, RZ, RZ, 0x0 ;  /* 0x00000000ff0b7424 */ /* 0x000fe200078e00ff */
[----:B--2---:R-:W-:-:S05]  /*3a800*/  MOV R3, R2 ;  /* 0x0000000200037202 */ /* 0x004fca0000000f00 */
[----:B-----5:R-:W-:-:S05]  /*3a810*/  IMAD R3, R4, 0x8, R3 ;  /* 0x0000000804037824 */ /* 0x020fca00078e0203 */
[----:B---3--:R-:W-:-:S04]  /*3a820*/  PRMT R0, R0, 0x654, R3 ;  /* 0x0000065400007816 */ /* 0x008fc80000000003 */
[----:B------:R0:W-:Y:S02]  /*3a830*/  SYNCS.ARRIVE.TRANS64.RED.A1T0 RZ, [R0+URZ], RZ ;  /* 0x000000ff00ff79a7 */ /* 0x0001e4000810043f */
[----:B0-----:R-:W-:Y:S05]  /*3a840*/  RET.REL.NODEC R10 `(_ZN7cutlass13device_kernelIN5flash11enable_sm90INS1_16FlashAttnFwdSm90INS1_25CollectiveMainloopFwdSm90ILi2EN4cute5tupleIJNS5_1CILi1EEES8_S8_EEENS6_IJNS7_ILi128EEENS7_ILi96EEENS7_ILi64EEEEEELi256ENS_6half_tEfNS_4arch4Sm90ELb0ELb1ELb1ELb1ELb1ELb1ELb0ELb1ELb0ELb1ELb0ELb0EEENS1_21CollectiveEpilogueFwdINS6_IJSA_NS7_ILi256EEESB_EEES9_SE_SG_Li256ELb1ELb1ELb0ELb0EEENS1_36VarlenDynamicPersistentTileSchedulerILi128ELi96ELi256ELi128ELb0ELb1ELb1ELb1ELb0ELb1EEEEEEEEEvNT_6ParamsE) ;  /* 0xfffffc540aec7950 */ /* 0x001fea0003c3ffff */
.L_x_12541:
[----:B0-----:R0:W1:Y:S02]  /*3a850*/  SYNCS.PHASECHK.TRANS64.TRYWAIT P0, [R3+URZ], R6 ;  /* 0x00000006030075a7 */ /* 0x001064000800017f */
[----:B-1----:R-:W-:Y:S05]  /*3a860*/  @!P0 NANOSLEEP.SYNCS 0x989680 ;  /* 0x009896800000895d */ /* 0x002fea0003900000 */
[----:B------:R-:W1:Y:S02]  /*3a870*/  @!P0 SYNCS.PHASECHK.TRANS64 P0, [R3+URZ], R6 ;  /* 0x00000006030085a7 */ /* 0x000e64000800007f */
[----:B-1----:R-:W-:Y:S05]  /*3a880*/  @!P0 BRA `(.L_x_12541) ;  /* 0xfffffffc00f08947 */ /* 0x002fea000383ffff */
[----:B------:R-:W-:Y:S05]  /*3a890*/  BRA `(.L_x_12540) ;  /* 0xffffff5000c47947 */ /* 0x000fea000383ffff */
.L_x_12564:
[----:B0-----:R0:W1:Y:S02]  /*3a8a0*/  SYNCS.PHASECHK.TRANS64.TRYWAIT P0, [R2+URZ], R3 ;  /* 0x00000003020075a7 */ /* 0x001064000800017f */
[----:B-1----:R-:W-:Y:S05]  /*3a8b0*/  @!P0 NANOSLEEP.SYNCS 0x989680 ;  /* 0x009896800000895d */ /* 0x002fea0003900000 */
[----:B------:R-:W1:Y:S02]  /*3a8c0*/  @!P0 SYNCS.PHASECHK.TRANS64 P0, [R2+URZ], R3 ;  /* 0x00000003020085a7 */ /* 0x000e64000800007f */
[----:B-1----:R-:W-:Y:S05]  /*3a8d0*/  @!P0 BRA `(.L_x_12564) ;  /* 0xfffffffc00f08947 */ /* 0x002fea000383ffff */
[----:B------:R-:W-:Y:S05]  /*3a8e0*/  BRA `(.L_x_12563) ;  /* 0xffffff8000ac7947 */ /* 0x000fea000383ffff */
.L_x_12567:
        /* <DEDUP_REMOVED lines=9> */
.L_x_15674:


//--------------------- .text._ZN7cutlass13device_kernelIN5flash11enable_sm90INS1_16FlashAttnFwdSm90INS1_25CollectiveMainloopFwdSm90ILi2EN4cute5tupleIJNS5_1CILi1EEES8_S8_EEENS6_IJNS7_ILi128EEENS7_ILi96EEENS7_ILi64EEEEEELi256ENS_6half_tEfNS_4arch4Sm90ELb0ELb1ELb1ELb1ELb1ELb0ELb1ELb1ELb0ELb1ELb0ELb0EEENS1_21CollectiveEpilogueFwdINS6_IJSA_NS7_ILi256EEESB_EEES9_SE_SG_Li256ELb1ELb1ELb0ELb0EEENS1_36VarlenDynamicPersistentTileSchedulerILi128ELi96ELi256ELi128ELb0ELb1ELb1ELb1ELb0ELb1EEEEEEEEEvNT_6ParamsE --------------------------
	.section	.text._ZN7cutlass13device_kernelIN5flash11enable_sm90INS1_16FlashAttnFwdSm90INS1_25CollectiveMainloopFwdSm90ILi2EN4cute5tupleIJNS5_1CILi1EEES8_S8_EEENS6_IJNS7_ILi128EEENS7_ILi96EEENS7_ILi64EEEEEELi256ENS_6half_tEfNS_4arch4Sm90ELb0ELb1ELb1ELb1ELb1ELb0ELb1ELb1ELb0ELb1ELb0ELb0EEENS1_21CollectiveEpilogueFwdINS6_IJSA_NS7_ILi256EEESB_EEES9_SE_SG_Li256ELb1ELb1ELb0ELb0EEENS1_36VarlenDynamicPersistentTileSchedulerILi128ELi96ELi256ELi128ELb0ELb1ELb1ELb1ELb0ELb1EEEEEEEEEvNT_6ParamsE,"ax",@progbits
	.align	128
.text._ZN7cutlass13device_kernelIN5flash11enable_sm90INS1_16FlashAttnFwdSm90INS1_25CollectiveMainloopFwdSm90ILi2EN4cute5tupleIJNS5_1CILi1EEES8_S8_EEENS6_IJNS7_ILi128EEENS7_ILi96EEENS7_ILi64EEEEEELi256ENS_6half_tEfNS_4arch4Sm90ELb0ELb1ELb1ELb1ELb1ELb0ELb1ELb1ELb0ELb1ELb0ELb0EEENS1_21CollectiveEpilogueFwdINS6_IJSA_NS7_ILi256EEESB_EEES9_SE_SG_Li256ELb1ELb1ELb0ELb0EEENS1_36VarlenDynamicPersistentTileSchedulerILi128ELi96ELi256ELi128ELb0ELb1ELb1ELb1ELb0ELb1EEEEEEEEEvNT_6ParamsE:
        .type           _ZN7cutlass13device_kernelIN5flash11enable_sm90INS1_16FlashAttnFwdSm90INS1_25CollectiveMainloopFwdSm90ILi2EN4cute5tupleIJNS5_1CILi1EEES8_S8_EEENS6_IJNS7_ILi128EEENS7_ILi96EEENS7_ILi64EEEEEELi256ENS_6half_tEfNS_4arch4Sm90ELb0ELb1ELb1ELb1ELb1ELb0ELb1ELb1ELb0ELb1ELb0ELb0EEENS1_21CollectiveEpilogueFwdINS6_IJSA_NS7_ILi256EEESB_EEES9_SE_SG_Li256ELb1ELb1ELb0ELb0EEENS1_36VarlenDynamicPersistentTileSchedulerILi128ELi96ELi256ELi128ELb0ELb1ELb1ELb1ELb0ELb1EEEEEEEEEvNT_6ParamsE,@function
        .size           _ZN7cutlass13device_kernelIN5flash11enable_sm90INS1_16FlashAttnFwdSm90INS1_25CollectiveMainloopFwdSm90ILi2EN4cute5tupleIJNS5_1CILi1EEES8_S8_EEENS6_IJNS7_ILi128EEENS7_ILi96EEENS7_ILi64EEEEEELi256ENS_6half_tEfNS_4arch4Sm90ELb0ELb1ELb1ELb1ELb1ELb0ELb1ELb1ELb0ELb1ELb0ELb0EEENS1_21CollectiveEpilogueFwdINS6_IJSA_NS7_ILi256EEESB_EEES9_SE_SG_Li256ELb1ELb1ELb0ELb0EEENS1_36VarlenDynamicPersistentTileSchedulerILi128ELi96ELi256ELi128ELb0ELb1ELb1ELb1ELb0ELb1EEEEEEEEEvNT_6ParamsE,(.L_x_15676 - _ZN7cutlass13device_kernelIN5flash11enable_sm90INS1_16FlashAttnFwdSm90INS1_25CollectiveMainloopFwdSm90ILi2EN4cute5tupleIJNS5_1CILi1EEES8_S8_EEENS6_IJNS7_ILi128EEENS7_ILi96EEENS7_ILi64EEEEEELi256ENS_6half_tEfNS_4arch4Sm90ELb0ELb1ELb1ELb1ELb1ELb0ELb1ELb1ELb0ELb1ELb0ELb0EEENS1_21CollectiveEpilogueFwdINS6_IJSA_NS7_ILi256EEESB_EEES9_SE_SG_Li256ELb1ELb1ELb0ELb0EEENS1_36VarlenDynamicPersistentTileSchedulerILi128ELi96ELi256ELi128ELb0ELb1ELb1ELb1ELb0ELb1EEEEEEEEEvNT_6ParamsE)
        .other          _ZN7cutlass13device_kernelIN5flash11enable_sm90INS1_16FlashAttnFwdSm90INS1_25CollectiveMainloopFwdSm90ILi2EN4cute5tupleIJNS5_1CILi1EEES8_S8_EEENS6_IJNS7_ILi128EEENS7_ILi96EEENS7_ILi64EEEEEELi256ENS_6half_tEfNS_4arch4Sm90ELb0ELb1ELb1ELb1ELb1ELb0ELb1ELb1ELb0ELb1ELb0ELb0EEENS1_21CollectiveEpilogueFwdINS6_IJSA_NS7_ILi256EEESB_EEES9_SE_SG_Li256ELb1ELb1ELb0ELb0EEENS1_36VarlenDynamicPersistentTileSchedulerILi128ELi96ELi256ELi128ELb0ELb1ELb1ELb1ELb0ELb1EEEEEEEEEvNT_6ParamsE,@"STO_CUDA_ENTRY STV_DEFAULT"
_ZN7cutlass13device_kernelIN5flash11enable_sm90INS1_16FlashAttnFwdSm90INS1_25CollectiveMainloopFwdSm90ILi2EN4cute5tupleIJNS5_1CILi1EEES8_S8_EEENS6_IJNS7_ILi128EEENS7_ILi96EEENS7_ILi64EEEEEELi256ENS_6half_tEfNS_4arch4Sm90ELb0ELb1ELb1ELb1ELb1ELb0ELb1ELb1ELb0ELb1ELb0ELb0EEENS1_21CollectiveEpilogueFwdINS6_IJSA_NS7_ILi256EEESB_EEES9_SE_SG_Li256ELb1ELb1ELb0ELb0EEENS1_36VarlenDynamicPersistentTileSchedulerILi128ELi96ELi256ELi128ELb0ELb1ELb1ELb1ELb0ELb1EEEEEEEEEvNT_6ParamsE:
        /* <DEDUP_REMOVED lines=47> */
.L_x_12568:
        /* <DEDUP_REMOVED lines=22> */
.L_x_12569:
        /* <DEDUP_REMOVED lines=18> */
.L_x_12570:
        /* <DEDUP_REMOVED lines=22> */
.L_x_12571:
        /* <DEDUP_REMOVED lines=23> */
.L_x_12572:
        /* <DEDUP_REMOVED lines=18> */
.L_x_12574:
[----:B------:R-:W-:-:S08]  /*0960*/  NOP ;  /* 0x0000000000007918 */ /* 0x000fd00000000000 */
[----:B------:R-:W0:Y:S02]  /*0970*/  USETMAXREG.TRY_ALLOC.CTAPOOL UP0, 0xe8 ;  /* 0x000000e8000079c8 */ /* 0x000e240008000600 */
[----:B0-----:R-:W-:-:S13]  /*0980*/  PLOP3.LUT P0, PT, PT, PT, UP0, 0x80, 0x0 ;  /* 0x000000000000781c */ /* 0x001fda0003f0f008 */
[----:B------:R-:W-:Y:S05]  /*0990*/  @!P0 BRA `(.L_x_12574) ;  /* 0xfffffffc00f08947 */ /* 0x000fea000383ffff */
[----:B------:R-:W-:Y:S01]  /*09a0*/  ISETP.NE.AND P0, PT, R20, 0x1, PT ;  /* 0x000000011400780c */ /* 0x000fe20003f05270 */
[----:B------:R-:W0:Y:S08]  /*09b0*/  S2UR UR12, SR_CgaCtaId ;  /* 0x00000000000c79c3 */ /* 0x000e300000008800 */
[----:B------:R-:W-:Y:S06]  /*09c0*/  BAR.ARV 0x8, 0x180 ;  /* 0x0206000000007b1d */ /* 0x000fec0000002000 */
[----:B------:R-:W-:Y:S01]  /*09d0*/  UMOV UR42, 0x400 ;  /* 0x00000400002a7882 */ /* 0x000fe20000000000 */
[----:B------:R-:W-:Y:S01]  /*09e0*/  ULDC UR4, c[0x0][0xd3c] ;  /* 0x00034f0000047ab9 */ /* 0x000fe20000000800 */
[----:B------:R-:W-:Y:S08]  /*09f0*/  @!P0 BAR.ARV 0x9, 0x100 ;  /* 0x0244000000008b1d */ /* 0x000ff00000002000 */
[----:B------:R-:W-:Y:S01]  /*0a00*/  BAR.SYNC.DEFER_BLOCKING 0x5, 0x180 ;  /* 0x0146000000007b1d */ /* 0x000fe20000010000 */
[----:B------:R-:W-:-:S02]  /*0a10*/  IADD3 R212, P1, R16, 0x1f8, RZ ;  /* 0x000001f810d47810 */ /* 0x000fc40007f3e0ff */
[----:B------:R-:W-:Y:S01]  /*0a20*/  IADD3 R215, P2, R16, 0x204, RZ ;  /* 0x0000020410d77810 */ /* 0x000fe20007f5e0ff */
[----:B0-----:R-:W-:Y:S02]  /*0a30*/  ULEA UR42, UR12, UR42, 0x18 ;  /* 0x0000002a0c2a7291 */ /* 0x001fe4000f8ec03f */
[--C-:B------:R-:W-:Y:S01]  /*0a40*/  IMAD.X R213, RZ, RZ, R17.reuse, P1 ;  /* 0x000000ffffd57224 */ /* 0x100fe200008e0611 */
[----:B------:R-:W-:Y:S01]  /*0a50*/  STL.64 [R1+0x1f8], RZ ;  /* 0x0001f8ff01007387 */ /* 0x000fe20000100a00 */
[----:B------:R-:W-:-:S03]  /*0a60*/  IMAD.X R214, RZ, RZ, R17, P2 ;  /* 0x000000ffffd67224 */ /* 0x000fc600010e0611 */
[----:B------:R-:W-:Y:S04]  /*0a70*/  STL [R1+0x200], RZ ;  /* 0x000200ff01007387 */ /* 0x000fe80000100800 */
[----:B------:R-:W-:Y:S04]  /*0a80*/  STL [R1+0x204], RZ ;  /* 0x000204ff01007387 */ /* 0x000fe80000100800 */
[----:B------:R-:W0:Y:S01]  /*0a90*/  LDS.128 R24, [UR42+0x324d0] ;  /* 0x0324d02aff187984 */ /* 0x000e220008000c00 */
[----:B------:R-:W-:Y:S06]  /*0aa0*/  BAR.ARV 0x4, 0x180 ;  /* 0x0106000000007b1d */ /* 0x000fec0000002000 */
[----:B0-----:R-:W-:-:S13]  /*0ab0*/  ISETP.GE.AND P0, PT, R27, UR4, PT ;  /* 0x000000041b007c0c */ /* 0x001fda000bf06270 */
[----:B------:R-:W-:Y:S05]  /*0ac0*/  @P0 EXIT ;  /* 0x000000000000094d */ /* 0x000fea0003800000 */
[----:B------:R-:W0:Y:S01]  /*0ad0*/  S2R R0, SR_TID.X ;  /* 0x0000000000007919 */ /* 0x000e220000002100 */
[----:B------:R-:W2:Y:S01]  /*0ae0*/  S2UR UR4, SR_SWINHI ;  /* 0x00000000000479c3 */ /* 0x000ea20000002f00 */
[----:B------:R-:W-:Y:S01]  /*0af0*/  IMAD.MOV.U32 R184, RZ, RZ, 0x2 ;  /* 0x00000002ffb87424 */ /* 0x000fe200078e00ff */
[----:B------:R-:W-:Y:S01]  /*0b00*/  R2UR UR5, R25 ;  /* 0x00000000190572ca */ /* 0x000fe200000e0000 */
[----:B------:R-:W-:Y:S01]  /*0b10*/  VIADD R209, R20, 0x8 ;  /* 0x0000000814d17836 */ /* 0x000fe20000000000 */
[----:B------:R-:W-:Y:S02]  /*0b20*/  R2UR UR7, R26 ;  /* 0x000000001a0772ca */ /* 0x000fe400000e0000 */
[----:B------:R-:W-:Y:S02]  /*0b30*/  R2UR UR6, R27 ;  /* 0x000000001b0672ca */ /* 0x000fe400000e0000 */
[----:B------:R-:W-:Y:S01]  /*0b40*/  IADD3 R208, -R20, 0xb, RZ ;  /* 0x0000000b14d07810 */ /* 0x000fe20007ffe1ff */
[----:B------:R-:W-:Y:S01]  /*0b50*/  UMOV UR58, UR42 ;  /* 0x0000002a003a7c82 */ /* 0x000fe20008000000 */
[----:B--2---:R-:W-:Y:S01]  /*0b60*/  UMOV UR59, UR4 ;  /* 0x00000004003b7c82 */ /* 0x004fe20008000000 */
[----:B0-----:R-:W-:-:S05]  /*0b70*/  VIADD R205, R0, 0xffffff80 ;  /* 0xffffff8000cd7836 */ /* 0x001fca0000000000 */
[----:B------:R-:W-:-:S04]  /*0b80*/  SHF.R.S32.HI R0, RZ, 0x1f, R205 ;  /* 0x0000001fff007819 */ /* 0x000fc800000114cd */
[CC--:B------:R-:W-:Y:S02]  /*0b90*/  LEA.HI R15, R0.reuse, R205.reuse, RZ, 0x7 ;  /* 0x000000cd000f7211 */ /* 0x0c0fe400078f38ff */
[CC--:B------:R-:W-:Y:S02]  /*0ba0*/  LEA.HI R3, R0.reuse, R205.reuse, RZ, 0x4 ;  /* 0x000000cd00037211 */ /* 0x0c0fe400078f20ff */
[----:B-1----:R-:W-:Y:S02]  /*0bb0*/  LOP3.LUT R2, R15, 0xffffff80, RZ, 0xc0, !PT ;  /* 0xffffff800f027812 */ /* 0x002fe400078ec0ff */
[CC--:B------:R-:W-:Y:S02]  /*0bc0*/  LEA.HI R4, R0.reuse, R205.reuse, RZ, 0x5 ;  /* 0x000000cd00047211 */ /* 0x0c0fe400078f28ff */
[----:B------:R-:W-:Y:S01]  /*0bd0*/  SHF.R.S32.HI R6, RZ, 0x4, R3 ;  /* 0x00000004ff067819 */ /* 0x000fe20000011403 */
[----:B------:R-:W-:Y:S01]  /*0be0*/  IMAD.IADD R211, R205, 0x1, -R2 ;  /* 0x00000001cdd37824 */ /* 0x000fe200078e0a02 */
[----:B------:R-:W-:Y:S01]  /*0bf0*/  LEA.HI R9, R0, R205, RZ, 0x2 ;  /* 0x000000cd00097211 */ /* 0x000fe200078f10ff */
[----:B------:R-:W-:Y:S01]  /*0c00*/  IMAD.SHL.U32 R5, R4, 0x20, RZ ;  /* 0x0000002004057824 */ /* 0x000fe200078e00ff */
[----:B------:R-:W-:-:S02]  /*0c10*/  LOP3.LUT R4, R3, 0x3fffff0, RZ, 0xc0, !PT ;  /* 0x03fffff003047812 */ /* 0x000fc400078ec0ff */
[----:B------:R-:W-:Y:S02]  /*0c20*/  SHF.R.S32.HI R2, RZ, 0x1f, R211 ;  /* 0x0000001fff027819 */ /* 0x000fe400000114d3 */
[----:B------:R-:W-:Y:S02]  /*0c30*/  LEA.HI R3, R3, R6, RZ, 0x1 ;  /* 0x0000000603037211 */ /* 0x000fe400078f08ff */
[----:B------:R-:W-:Y:S02]  /*0c40*/  LEA.HI R21, R2, R211, RZ, 0x2 ;  /* 0x000000d302157211 */ /* 0x000fe400078f10ff */
[----:B------:R-:W-:Y:S01]  /*0c50*/  LOP3.LUT R8, R5, 0xfffffc00, RZ, 0xc0, !PT ;  /* 0xfffffc0005087812 */ /* 0x000fe200078ec0ff */
[----:B------:R-:W-:Y:S01]  /*0c60*/  IMAD.IADD R5, R205, 0x1, -R4 ;  /* 0x00000001cd057824 */ /* 0x000fe200078e0a04 */
[----:B------:R-:W-:Y:S02]  /*0c70*/  LOP3.LUT R7, R3, 0x1ffffffe, RZ, 0xc0, !PT ;  /* 0x1ffffffe03077812 */ /* 0x000fe400078ec0ff */
[--C-:B------:R-:W-:Y:S01]  /*0c80*/  SHF.R.S32.HI R3, RZ, 0x2, R21.reuse ;  /* 0x00000002ff037819 */ /* 0x100fe20000011415 */
[----:B------:R-:W-:Y:S01]  /*0c90*/  IMAD R8, R5, 0x40, R8 ;  /* 0x0000004005087824 */ /* 0x000fe200078e0208 */
[----:B------:R-:W-:Y:S01]  /*0ca0*/  SHF.R.S32.HI R4, RZ, 0x1f, R21 ;  /* 0x0000001fff047819 */ /* 0x000fe20000011415 */
[----:B------:R-:W-:Y:S01]  /*0cb0*/  IMAD.IADD R7, R6, 0x1, -R7 ;  /* 0x0000000106077824 */ /* 0x000fe200078e0a07 */
[----:B------:R-:W-:-:S02]  /*0cc0*/  LOP3.LUT R10, R9, 0xfffffffc, RZ, 0xc0, !PT ;  /* 0xfffffffc090a7812 */ /* 0x000fc400078ec0ff */
[----:B------:R-:W-:Y:S01]  /*0cd0*/  LEA.HI R4, R4, R3, RZ, 0x3 ;  /* 0x0000000304047211 */ /* 0x000fe200078f18ff */
[----:B------:R-:W-:Y:S01]  /*0ce0*/  IMAD R7, R7, 0x8, R8 ;  /* 0x0000000807077824 */ /* 0x000fe200078e0208 */
[----:B------:R-:W-:Y:S01]  /*0cf0*/  LEA.HI R2, R2, R211, RZ, 0x5 ;  /* 0x000000d302027211 */ /* 0x000fe200078f28ff */
[----:B------:R-:W-:Y:S01]  /*0d00*/  IMAD.IADD R10, R205, 0x1, -R10 ;  /* 0x00000001cd0a7824 */ /* 0x000fe200078e0a0a */
[----:B------:R-:W-:Y:S01]  /*0d10*/  LOP3.LUT R4, R4, 0xfffffff8, RZ, 0xc0, !PT ;  /* 0xfffffff804047812 */ /* 0x000fe200078ec0ff */
[----:B------:R-:W-:Y:S01]  /*0d20*/  IMAD.WIDE R184, R7, R184, UR58 ;  /* 0x0000003a07b87e25 */ /* 0x000fe2000f8e02b8 */
[----:B------:R-:W-:Y:S02]  /*0d30*/  SHF.R.S32.HI R2, RZ, 0x5, R2 ;  /* 0x00000005ff027819 */ /* 0x000fe40000011402 */
[----:B------:R-:W-:Y:S01]  /*0d40*/  LEA.HI R5, R10, R10, RZ, 0x1 ;  /* 0x0000000a0a057211 */ /* 0x000fe200078f08ff */
[----:B------:R-:W-:Y:S01]  /*0d50*/  IMAD.IADD R3, R3, 0x1, -R4 ;  /* 0x0000000103037824 */ /* 0x000fe200078e0a04 */
[----:B------:R-:W-:-:S02]  /*0d60*/  LEA.HI R0, R0, R205, RZ, 0x3 ;  /* 0x000000cd00007211 */ /* 0x000fc400078f18ff */
[----:B------:R-:W-:Y:S01]  /*0d70*/  LOP3.LUT R5, R5, 0x1ffffffe, RZ, 0xc0, !PT ;  /* 0x1ffffffe05057812 */ /* 0x000fe200078ec0ff */
[----:B------:R-:W-:Y:S01]  /*0d80*/  IMAD R206, R2, 0x10, R3 ;  /* 0x0000001002ce7824 */ /* 0x000fe200078e0203 */
[----:B------:R-:W-:Y:S02]  /*0d90*/  IADD3 R3, P6, R184, 0x20, RZ ;  /* 0x00000020b8037810 */ /* 0x000fe40007fde0ff */
[----:B------:R-:W-:Y:S01]  /*0da0*/  SHF.R.S32.HI R218, RZ, 0x7, R15 ;  /* 0x00000007ffda7819 */ /* 0x000fe2000001140f */
[----:B------:R-:W-:Y:S01]  /*0db0*/  IMAD.IADD R25, R10, 0x1, -R5 ;  /* 0x000000010a197824 */ /* 0x000fe200078e0a05 */
[----:B------:R-:W-:Y:S02]  /*0dc0*/  LOP3.LUT R2, R3, 0x380, RZ, 0xc0, !PT ;  /* 0x0000038003027812 */ /* 0x000fe400078ec0ff */
[----:B------:R-:W-:Y:S02]  /*0dd0*/  IADD3 R5, P5, R184, 0x40, RZ ;  /* 0x00000040b8057810 */ /* 0x000fe40007fbe0ff */
[----:B------:R-:W-:-:S02]  /*0de0*/  SHF.R.U64 R2, R2, 0x3, RZ ;  /* 0x0000000302027819 */ /* 0x000fc400000012ff */
[----:B------:R-:W-:Y:S02]  /*0df0*/  LOP3.LUT R4, R5, 0x380, RZ, 0xc0, !PT ;  /* 0x0000038005047812 */ /* 0x000fe400078ec0ff */
[----:B------:R-:W-:Y:S01]  /*0e00*/  LOP3.LUT R2, R2, R3, RZ, 0x3c, !PT ;  /* 0x0000000302027212 */ /* 0x000fe200078e3cff */
[----:B------:R-:W-:Y:S01]  /*0e10*/  IMAD.X R3, RZ, RZ, R185, P6 ;  /* 0x000000ffff037224 */ /* 0x000fe200030e06b9 */
[----:B------:R-:W-:Y:S02]  /*0e20*/  SHF.R.U64 R4, R4, 0x3, RZ ;  /* 0x0000000304047819 */ /* 0x000fe400000012ff */
[----:B------:R-:W-:Y:S02]  /*0e30*/  IADD3 R13, P1, R184, 0x4040, RZ ;  /* 0x00004040b80d7810 */ /* 0x000fe40007f3e0ff */
[----:B------:R-:W-:Y:S02]  /*0e40*/  LOP3.LUT R4, R4, R5, RZ, 0x3c, !PT ;  /* 0x0000000504047212 */ /* 0x000fe400078e3cff */
[----:B------:R-:W-:-:S02]  /*0e50*/  IADD3 R7, P4, R184, 0x60, RZ ;  /* 0x00000060b8077810 */ /* 0x000fc40007f9e0ff */
[C---:B------:R-:W-:Y:S02]  /*0e60*/  IADD3 R9, P3, R184.reuse, 0x4000, RZ ;  /* 0x00004000b8097810 */ /* 0x040fe40007f7e0ff */
[C---:B------:R-:W-:Y:S02]  /*0e70*/  IADD3 R11, P2, R184.reuse, 0x4020, RZ ;  /* 0x00004020b80b7810 */ /* 0x040fe40007f5e0ff */
[C---:B------:R-:W-:Y:S02]  /*0e80*/  IADD3 R5, P0, R184.reuse, 0x4060, RZ ;  /* 0x00004060b8057810 */ /* 0x040fe40007f1e0ff */
[----:B------:R-:W-:Y:S02]  /*0e90*/  IADD3 R19, P6, R184, 0x8000, RZ ;  /* 0x00008000b8137810 */ /* 0x000fe40007fde0ff */
[----:B------:R-:W-:Y:S02]  /*0ea0*/  MOV R227, R2 ;  /* 0x0000000200e37202 */ /* 0x000fe40000000f00 */
[----:B------:R-:W-:-:S02]  /*0eb0*/  LOP3.LUT R210, R0, 0xfffffff8, RZ, 0xc0, !PT ;  /* 0xfffffff800d27812 */ /* 0x000fc400078ec0ff */
[----:B------:R-:W-:Y:S01]  /*0ec0*/  LEA.HI R2, R15, R218, RZ, 0x1 ;  /* 0x000000da0f027211 */ /* 0x000fe200078f08ff */
[----:B------:R-:W-:Y:S01]  /*0ed0*/  IMAD.X R15, RZ, RZ, R185, P0 ;  /* 0x000000ffff0f7224 */ /* 0x000fe200000e06b9 */
[----:B------:R-:W-:Y:S01]  /*0ee0*/  LOP3.LUT R12, R13, 0x380, RZ, 0xc0, !PT ;  /* 0x000003800d0c7812 */ /* 0x000fe200078ec0ff */
[----:B------:R-:W-:Y:S01]  /*0ef0*/  IMAD.IADD R210, R205, 0x1, -R210 ;  /* 0x00000001cdd27824 */ /* 0x000fe200078e0ad2 */
[----:B------:R-:W-:Y:S02]  /*0f00*/  LOP3.LUT R6, R7, 0x380, RZ, 0xc0, !PT ;  /* 0x0000038007067812 */ /* 0x000fe400078ec0ff */
[----:B------:R-:W-:Y:S01]  /*0f10*/  LOP3.LUT R8, R9, 0x380, RZ, 0xc0, !PT ;  /* 0x0000038009087812 */ /* 0x000fe200078ec0ff */
[----:B------:R-:W-:Y:S01]  /*0f20*/  IMAD.SHL.U32 R193, R210, 0x8, RZ ;  /* 0x00000008d2c17824 */ /* 0x000fe200078e00ff */
[----:B------:R-:W-:Y:S02]  /*0f30*/  LOP3.LUT R10, R11, 0x380, RZ, 0xc0, !PT ;  /* 0x000003800b0a7812 */ /* 0x000fe400078ec0ff */
[----:B------:R-:W-:Y:S01]  /*0f40*/  LOP3.LUT R14, R5, 0x380, RZ, 0xc0, !PT ;  /* 0x00000380050e7812 */ /* 0x000fe200078ec0ff */
[----:B------:R-:W-:Y:S01]  /*0f50*/  VIADD R195, R193, 0x40 ;  /* 0x00000040c1c37836 */ /* 0x000fe20000000000 */
[----:B------:R-:W-:Y:S01]  /*0f60*/  LOP3.LUT R18, R19, 0x380, RZ, 0xc0, !PT ;  /* 0x0000038013127812 */ /* 0x000fe200078ec0ff */
[C---:B------:R-:W-:Y:S01]  /*0f70*/  VIADD R194, R193.reuse, 0x80 ;  /* 0x00000080c1c27836 */ /* 0x040fe20000000000 */
[----:B------:R-:W-:Y:S01]  /*0f80*/  LOP3.LUT R3, R2, 0x3fffffe, RZ, 0xc0, !PT ;  /* 0x03fffffe02037812 */ /* 0x000fe200078ec0ff */
[----:B------:R-:W-:Y:S01]  /*0f90*/  VIADD R196, R193, 0xc0 ;  /* 0x000000c0c1c47836 */ /* 0x000fe20000000000 */
[----:B------:R-:W-:-:S02]  /*0fa0*/  SHF.R.U64 R12, R12, 0x3, RZ ;  /* 0x000000030c0c7819 */ /* 0x000fc400000012ff */
[----:B------:R-:W-:Y:S01]  /*0fb0*/  SHF.R.U64 R6, R6, 0x3, RZ ;  /* 0x0000000306067819 */ /* 0x000fe200000012ff */
[----:B------:R-:W-:Y:S01]  /*0fc0*/  IMAD.IADD R3, R218, 0x1, -R3 ;  /* 0x00000001da037824 */ /* 0x000fe200078e0a03 */
[----:B------:R-:W-:Y:S02]  /*0fd0*/  SHF.R.U64 R8, R8, 0x3, RZ ;  /* 0x0000000308087819 */ /* 0x000fe400000012ff */
[----:B------:R-:W-:Y:S01]  /*0fe0*/  SHF.R.U64 R10, R10, 0x3, RZ ;  /* 0x000000030a0a7819 */ /* 0x000fe200000012ff */
[----:B------:R-:W-:Y:S01]  /*0ff0*/  IMAD R206, R3, 0x40, R206 ;  /* 0x0000004003ce7824 */ /* 0x000fe200078e02ce */
[----:B------:R-:W-:Y:S02]  /*1000*/  SHF.R.U64 R14, R14, 0x3, RZ ;  /* 0x000000030e0e7819 */ /* 0x000fe400000012ff */
[----:B------:R-:W-:Y:S01]  /*1010*/  SHF.R.U64 R18, R18, 0x3, RZ ;  /* 0x0000000312127819 */ /* 0x000fe200000012ff */
[----:B------:R-:W-:Y:S01]  /*1020*/  IMAD R228, R25, 0x8, R206 ;  /* 0x0000000819e47824 */ /* 0x000fe200078e02ce */
[----:B------:R-:W-:-:S02]  /*1030*/  SHF.R.S32.HI R203, RZ, 0x3, R0 ;  /* 0x00000003ffcb7819 */ /* 0x000fc40000011400 */
[----:B------:R-:W-:Y:S02]  /*1040*/  LOP3.LUT R0, R21, 0x7ffffffc, RZ, 0xc0, !PT ;  /* 0x7ffffffc15007812 */ /* 0x000fe400078ec0ff */
        /* <DEDUP_REMOVED lines=12> */
[C---:B------:R-:W-:Y:S01]  /*1110*/  IADD3 R22, P0, R16.reuse, 0x11c, RZ ;  /* 0x0000011c10167810 */ /* 0x040fe20007f1e0ff */
[----:B------:R-:W-:Y:S01]  /*1120*/  IMAD.IADD R0, R211, 0x1, -R0 ;  /* 0x00000001d3007824 */ /* 0x000fe200078e0a00 */
[----:B------:R-:W-:-:S02]  /*1130*/  IADD3 R217, P1, R16, 0x210, RZ ;  /* 0x0000021010d97810 */ /* 0x000fc40007f3e0ff */
[----:B------:R-:W-:Y:S01]  /*1140*/  MOV R226, R4 ;  /* 0x0000000400e27202 */ /* 0x000fe20000000f00 */
        /* <DEDUP_REMOVED lines=8> */
[----:B------:R-:W-:Y:S02]  /*11d0*/  MOV R219, R18 ;  /* 0x0000001200db7202 */ /* 0x000fe40000000f00 */
[----:B------:R-:W-:Y:S02]  /*11e0*/  SHF.R.S32.HI R202, RZ, 0x1f, R193 ;  /* 0x0000001fffca7819 */ /* 0x000fe400000114c1 */
[----:B------:R-:W-:Y:S02]  /*11f0*/  SHF.R.S32.HI R201, RZ, 0x1f, R195 ;  /* 0x0000001fffc97819 */ /* 0x000fe400000114c3 */
[----:B------:R-:W-:Y:S02]  /*1200*/  SHF.R.S32.HI R200, RZ, 0x1f, R194 ;  /* 0x0000001fffc87819 */ /* 0x000fe400000114c2 */
[----:B------:R-:W-:-:S07]  /*1210*/  SHF.R.S32.HI R199, RZ, 0x1f, R196 ;  /* 0x0000001fffc77819 */ /* 0x000fce00000114c4 */
.L_x_12707:
        /* <DEDUP_REMOVED lines=12> */
[----:B012---:R-:W-:Y:S02]  /*12e0*/  IMAD.U32 R2, RZ, RZ, UR8 ;  /* 0x00000008ff027e24 */ /* 0x007fe4000f8e00ff */
[----:B------:R-:W-:Y:S01]  /*12f0*/  IMAD.U32 R3, RZ, RZ, UR9 ;  /* 0x00000009ff037e24 */ /* 0x000fe2000f8e00ff */
        /* <DEDUP_REMOVED lines=13> */
[----:B------:R-:W-:Y:S01]  /*13d0*/  ULDC UR43, c[0x0][0x288] ;  /* 0x0000a200002b7ab9 */ /* 0x000fe20000000800 */
[----:B------:R-:W-:Y:S01]  /*13e0*/  UMOV UR61, UR7 ;  /* 0x00000007003d7c82 */ /* 0x000fe20008000000 */
[----:B------:R-:W-:-:S04]  /*13f0*/  USEL UR8, UR8, 0x1, UP0 ;  /* 0x0000000108087887 */ /* 0x000fc80008000000 */
[----:B------:R-:W-:Y:S01]  /*1400*/  UIMAD UR44, UR8, UR44, URZ ;  /* 0x0000002c082c72a4 */ /* 0x000fe2000f8e023f */
[----:B--2---:R-:W-:Y:S02]  /*1410*/  @P0 R2UR UR4, R2 ;  /* 0x00000000020402ca */ /* 0x004fe400000e0000 */
[----:B---3--:R-:W-:Y:S01]  /*1420*/  @P2 R2UR UR43, R4 ;  /* 0x00000000042b22ca */ /* 0x008fe200000e0000 */
[----:B----4-:R-:W-:-:S14]  /*1430*/  @P2 BRA `(.L_x_12575) ;  /* 0x0000000000342947 */ /* 0x010fdc0003800000 */
        /* <DEDUP_REMOVED lines=13> */
.L_x_12575:
[----:B------:R-:W-:Y:S01]  /*1510*/  IMAD.U32 R204, RZ, RZ, UR6 ;  /* 0x00000006ffcc7e24 */ /* 0x000fe2000f8e00ff */
[----:B------:R-:W-:Y:S06]  /*1520*/  @!P1 BRA `(.L_x_12576) ;  /* 0x00000000001c9947 */ /* 0x000fec0003800000 */
[----:B------:R-:W-:Y:S02]  /*1530*/  ULDC.64 UR8, c[0x0][0xb18] ;  /* 0x0002c60000087ab9 */ /* 0x000fe40000000a00 */
[----:B------:R-:W-:-:S06]  /*1540*/  UIMAD.WIDE UR6, UR6, 0x4, UR8 ;  /* 0x00000004060678a5 */ /* 0x000fcc000f8e0208 */
[----:B------:R-:W-:Y:S02]  /*1550*/  IMAD.U32 R2, RZ, RZ, UR6 ;  /* 0x00000006ff027e24 */ /* 0x000fe4000f8e00ff */
[----:B------:R-:W-:-:S05]  /*1560*/  IMAD.U32 R3, RZ, RZ, UR7 ;  /* 0x00000007ff037e24 */ /* 0x000fca000f8e00ff */
[----:B------:R-:W2:Y:S02]  /*1570*/  LDG.E R2, desc[UR36][R2.64] ;  /* 0x0000002402027981 */ /* 0x000ea4000c1e1900 */
[----:B--2---:R-:W-:Y:S01]  /*1580*/  R2UR UR44, R2 ;  /* 0x00000000022c72ca */ /* 0x004fe200000e0000 */
[----:B------:R-:W-:-:S14]  /*1590*/  BRA `(.L_x_12577) ;  /* 0x0000000000347947 */ /* 0x000fdc0003800000 */
.L_x_12576:
        /* <DEDUP_REMOVED lines=13> */
.L_x_12577:
        /* <DEDUP_REMOVED lines=103> */
.L_x_12579:
[----:B------:R-:W-:-:S11]  /*1ce0*/  UISETP.NE.AND UP0, UPT, UR5, 0x1, UPT ;  /* 0x000000010500788c */ /* 0x000fd6000bf05270 */
[----:B------:R-:W-:Y:S02]  /*1cf0*/  @UP0 ULDC.64 UR10, c[0x0][0xae0] ;  /* 0x0002b800000a0ab9 */ /* 0x000fe40000000a00 */
[----:B------:R-:W-:-:S04]  /*1d00*/  UIMAD.WIDE.U32 UR6, UR8, UR10, URZ ;  /* 0x0000000a080672a5 */ /* 0x000fc8000f8e003f */
[----:B------:R-:W-:-:S12]  /*1d10*/  @UP0 USHF.R.U32.HI UR8, URZ, UR11, UR7 ;  /* 0x0000000b3f080299 */ /* 0x000fd80008011607 */
.L_x_12580:
[----:B------:R-:W-:-:S04]  /*1d20*/  UIMAD UR8, UR8, UR5, UR5 ;  /* 0x00000005080872a4 */ /* 0x000fc8000f8e0205 */
[----:B------:R-:W-:-:S04]  /*1d30*/  UISETP.LT.AND UP0, UPT, UR4, UR8, UPT ;  /* 0x000000080400728c */ /* 0x000fc8000bf01270 */
[----:B------:R-:W-:-:S12]  /*1d40*/  USEL UR4, UR4, UR8, UP0 ;  /* 0x0000000804047287 */ /* 0x000fd80008000000 */
.L_x_12578:
        /* <DEDUP_REMOVED lines=34> */
.L_x_12582:
[----:B------:R-:W-:-:S11]  /*1f70*/  UISETP.NE.AND UP0, UPT, UR5, 0x1, UPT ;  /* 0x000000010500788c */ /* 0x000fd6000bf05270 */
[----:B------:R-:W-:Y:S02]  /*1f80*/  @UP0 ULDC.64 UR10, c[0x0][0xae0] ;  /* 0x0002b800000a0ab9 */ /* 0x000fe40000000a00 */
[----:B------:R-:W-:-:S04]  /*1f90*/  UIMAD.WIDE.U32 UR6, UR4, UR10, URZ ;  /* 0x0000000a040672a5 */ /* 0x000fc8000f8e003f */
[----:B------:R-:W-:-:S12]  /*1fa0*/  @UP0 USHF.R.U32.HI UR4, URZ, UR11, UR7 ;  /* 0x0000000b3f040299 */ /* 0x000fd80008011607 */
.L_x_12583:
[----:B------:R-:W-:-:S04]  /*1fb0*/  UIMAD UR4, UR4, UR5, URZ ;  /* 0x00000005040472a4 */ /* 0x000fc8000f8e023f */
[----:B------:R-:W-:-:S04]  /*1fc0*/  UISETP.LT.AND UP0, UPT, UR8, UR4, UPT ;  /* 0x000000040800728c */ /* 0x000fc8000bf01270 */
[----:B------:R-:W-:-:S12]  /*1fd0*/  USEL UR8, UR8, UR4, !UP0 ;  /* 0x0000000408087287 */ /* 0x000fd8000c000000 */
.L_x_12581:
        /* <DEDUP_REMOVED lines=97> */
.L_x_12585:
[----:B------:R-:W1:Y:S01]  /*25f0*/  S2R R20, SR_TID.X ;  /* 0x0000000000147919 */ /* 0x000e620000002100 */
[----:B0-----:R-:W0:Y:S01]  /*2600*/  LDC.64 R10, c[0x0][0xad0] ;  /* 0x0002b400ff0a7b82 */ /* 0x001e220000000a00 */
[----:B------:R-:W-:Y:S01]  /*2610*/  IADD3 R8, P0, R16, 0x100, RZ ;  /* 0x0000010010087810 */ /* 0x000fe20007f1e0ff */
[----:B------:R-:W-:Y:S01]  /*2620*/  ULDC UR4, c[0x0][0x20] ;  /* 0x0000080000047ab9 */ /* 0x000fe20000000800 */
[----:B------:R-:W-:Y:S01]  /*2630*/  IMAD.U32 R0, RZ, RZ, UR43 ;  /* 0x0000002bff007e24 */ /* 0x000fe2000f8e00ff */
[----:B------:R-:W-:Y:S01]  /*2640*/  STL.64 [R1+0x110], R34 ;  /* 0x0001102201007387 */ /* 0x000fe20000100a00 */
[----:B------:R-:W-:Y:S02]  /*2650*/  VIADD R197, R22, -UR4 ;  /* 0x8000000416c57c36 */ /* 0x000fe40008000000 */
[--C-:B------:R-:W-:Y:S01]  /*2660*/  IMAD.X R9, RZ, RZ, R17.reuse, P0 ;  /* 0x000000ffff097224 */ /* 0x100fe200000e0611 */
[----:B------:R-:W2:Y:S01]  /*2670*/  LDC.64 R6, c[0x0][0x448] ;  /* 0x00011200ff067b82 */ /* 0x000ea20000000a00 */
[----:B------:R-:W-:Y:S01]  /*2680*/  IMAD.U32 R12, RZ, RZ, UR44 ;  /* 0x0000002cff0c7e24 */ /* 0x000fe2000f8e00ff */
[----:B------:R-:W-:Y:S04]  /*2690*/  STL.64 [R1+0x100], R206 ;  /* 0x000100ce01007387 */ /* 0x000fe80000100a00 */
[----:B------:R3:W-:Y:S02]  /*26a0*/  STL.64 [R1+0x108], R8 ;  /* 0x0001080801007387 */ /* 0x0007e40000100a00 */
[----:B------:R-:W4:Y:S02]  /*26b0*/  LDC.64 R2, c[0x0][0xad8] ;  /* 0x0002b600ff027b82 */ /* 0x000f240000000a00 */
[----:B------:R-:W-:Y:S04]  /*26c0*/  STL.U8 [R1+0x118], RZ ;  /* 0x000118ff01007387 */ /* 0x000fe80000100000 */
[----:B------:R5:W-:Y:S02]  /*26d0*/  STL [R197+0x4], R0 ;  /* 0x00000400c5007387 */ /* 0x000be40000100800 */
[----:B------:R-:W3:Y:S02]  /*26e0*/  LDC.64 R4, c[0x0][0xae0] ;  /* 0x0002b800ff047b82 */ /* 0x000ee40000000a00 */
[----:B------:R0:W-:Y:S04]  /*26f0*/  STL [R197+0x8], R12 ;  /* 0x0000080cc5007387 */ /* 0x0001e80000100800 */
[----:B0-----:R0:W-:Y:S01]  /*2700*/  STL [R197+0xc], R11 ;  /* 0x00000c0bc5007387 */ /* 0x0011e20000100800 */
[----:B-1----:R-:W-:Y:S01]  /*2710*/  VIADD R205, R20, 0xffffff80 ;  /* 0xffffff8014cd7836 */ /* 0x002fe20000000000 */
[----:B------:R-:W1:Y:S02]  /*2720*/  LDC R229, c[0x0][0x450] ;  /* 0x00011400ffe57b82 */ /* 0x000e640000000800 */
[----:B--2---:R0:W-:Y:S04]  /*2730*/  STL [R197+0x24], R6 ;  /* 0x00002406c5007387 */ /* 0x0041e80000100800 */
[----:B------:R0:W-:Y:S04]  /*2740*/  STL [R197+0x14], RZ ;  /* 0x000014ffc5007387 */ /* 0x0001e80000100800 */
[----:B------:R0:W-:Y:S04]  /*2750*/  STL [R197], R205 ;  /* 0x000000cdc5007387 */ /* 0x0001e80000100800 */
[----:B------:R0:W-:Y:S04]  /*2760*/  STL [R197+0x28], R7 ;  /* 0x00002807c5007387 */ /* 0x0001e80000100800 */
[----:B----4-:R0:W-:Y:S04]  /*2770*/  STL [R197+0x10], R2 ;  /* 0x00001002c5007387 */ /* 0x0101e80000100800 */
[----:B------:R0:W-:Y:S04]  /*2780*/  STL [R197+0x18], R3 ;  /* 0x00001803c5007387 */ /* 0x0001e80000100800 */
[----:B---3--:R0:W-:Y:S04]  /*2790*/  STL [R197+0x1c], R4 ;  /* 0x00001c04c5007387 */ /* 0x0081e80000100800 */
[----:B------:R0:W-:Y:S04]  /*27a0*/  STL [R197+0x20], R5 ;  /* 0x00002005c5007387 */ /* 0x0001e80000100800 */
[----:B-1----:R0:W-:Y:S04]  /*27b0*/  STL [R197+0x2c], R229 ;  /* 0x00002ce5c5007387 */ /* 0x0021e80000100800 */
[----:B------:R-:W5:Y:S01]  /*27c0*/  LDL R13, [R1+0x204] ;  /* 0x00020400010d7983 */ /* 0x000f620000100800 */
[----:B------:R-:W-:Y:S01]  /*27d0*/  IADD3 R8, P0, R16, 0x14c, RZ ;  /* 0x0000014c10087810 */ /* 0x000fe20007f1e0ff */
[----:B------:R-:W-:Y:S02]  /*27e0*/  BSSY B0, `(.L_x_12586) ;  /* 0x000000a000007945 */ /* 0x000fe40003800000 */
[----:B------:R0:W-:Y:S02]  /*27f0*/  STL [R1+0x14c], R10 ;  /* 0x00014c0a01007387 */ /* 0x0001e40000100800 */
[----:B------:R-:W-:-:S05]  /*2800*/  IMAD.X R9, RZ, RZ, R17, P0 ;  /* 0x000000ffff097224 */ /* 0x000fca00000e0611 */
[----:B------:R0:W-:Y:S01]  /*2810*/  STL.64 [R1+0x150], R8 ;  /* 0x0001500801007387 */ /* 0x0001e20000100a00 */
[----:B-----5:R-:W-:-:S04]  /*2820*/  LEA.HI R0, R13, R13, RZ, 0x1 ;  /* 0x0000000d0d007211 */ /* 0x020fc800078f08ff */
[----:B------:R-:W-:-:S05]  /*2830*/  LOP3.LUT R0, R0, 0xfffffffe, RZ, 0xc0, !PT ;  /* 0xfffffffe00007812 */ /* 0x000fca00078ec0ff */
[----:B------:R-:W-:-:S05]  /*2840*/  IMAD.IADD R0, R13, 0x1, -R0 ;  /* 0x000000010d007824 */ /* 0x000fca00078e0a00 */
[----:B------:R-:W-:-:S04]  /*2850*/  SHF.L.U32 R0, R0, 0x1f, RZ ;  /* 0x0000001f00007819 */ /* 0x000fc800000006ff */
[----:B------:R-:W1:Y:S02]  /*2860*/  SYNCS.PHASECHK.TRANS64.TRYWAIT P0, [UR42+0x32400], R0 ;  /* 0x03240000ff0075a7 */ /* 0x000e64000800016a */
[----:B01----:R-:W-:Y:S05]  /*2870*/  @!P0 BRA `(.L_x_12587) ;  /* 0x0000026c004c8947 */ /* 0x003fea0003800000 */
.L_x_12806:
[----:B------:R-:W-:Y:S05]  /*2880*/  BSYNC B0 ;  /* 0x0000000000007941 */ /* 0x000fea0003800000 */
.L_x_12586:
        /* <DEDUP_REMOVED lines=25> */
[----:B0-----:R-:W-:Y:S02]  /*2a20*/  IMAD.MOV.U32 R8, RZ, RZ, R19 ;  /* 0x000000ffff087224 */ /* 0x001fe400078e0013 */
[----:B------:R-:W-:Y:S02]  /*2a30*/  IMAD.MOV.U32 R9, RZ, RZ, R38 ;  /* 0x000000ffff097224 */ /* 0x000fe400078e0026 */
[----:B------:R-:W-:Y:S02]  /*2a40*/  IMAD.MOV.U32 R10, RZ, RZ, R29 ;  /* 0x000000ffff0a7224 */ /* 0x000fe400078e001d */
[----:B------:R-:W-:Y:S02]  /*2a50*/  IMAD.MOV.U32 R11, RZ, RZ, R42 ;  /* 0x000000ffff0b7224 */ /* 0x000fe400078e002a */
[----:B------:R-:W-:Y:S01]  /*2a60*/  IMAD.X R19, RZ, RZ, R17, P1 ;  /* 0x000000ffff137224 */ /* 0x000fe200008e0611 */
[----:B------:R-:W-:-:S02]  /*2a70*/  IADD3 R6, P1, R16, 0x108, RZ ;  /* 0x0000010810067810 */ /* 0x000fc40007f3e0ff */
[----:B------:R0:W-:Y:S03]  /*2a80*/  STL.128 [R1+0x1a0], R8 ;  /* 0x0001a00801007387 */ /* 0x0001e60000100c00 */
[----:B------:R-:W-:Y:S02]  /*2a90*/  IMAD.X R13, RZ, RZ, R17, P1 ;  /* 0x000000ffff0d7224 */ /* 0x000fe400008e0611 */
[----:B0-----:R-:W-:Y:S02]  /*2aa0*/  IMAD.MOV.U32 R8, RZ, RZ, R30 ;  /* 0x000000ffff087224 */ /* 0x001fe400078e001e */
[----:B------:R-:W-:Y:S02]  /*2ab0*/  IMAD.MOV.U32 R9, RZ, RZ, R31 ;  /* 0x000000ffff097224 */ /* 0x000fe400078e001f */
[----:B------:R-:W-:Y:S02]  /*2ac0*/  IMAD.MOV.U32 R10, RZ, RZ, R0 ;  /* 0x000000ffff0a7224 */ /* 0x000fe400078e0000 */
[----:B------:R-:W-:-:S02]  /*2ad0*/  IMAD.MOV.U32 R11, RZ, RZ, R19 ;  /* 0x000000ffff0b7224 */ /* 0x000fc400078e0013 */
[----:B------:R-:W-:-:S03]  /*2ae0*/  IMAD.MOV.U32 R19, RZ, RZ, R40 ;  /* 0x000000ffff137224 */ /* 0x000fc600078e0028 */
[----:B------:R0:W-:Y:S02]  /*2af0*/  STL.128 [R1+0x1b0], R8 ;  /* 0x0001b00801007387 */ /* 0x0001e40000100c00 */
[----:B0-----:R-:W-:Y:S02]  /*2b00*/  IMAD.MOV.U32 R10, RZ, RZ, R33 ;  /* 0x000000ffff0a7224 */ /* 0x001fe400078e0021 */
        /* <DEDUP_REMOVED lines=20> */
.L_x_12589:
[----:B------:R-:W-:Y:S05]  /*2c50*/  BSYNC B0 ;  /* 0x0000000000007941 */ /* 0x000fea0003800000 */
.L_x_12588:
        /* <DEDUP_REMOVED lines=8> */
.L_x_12591:
[----:B------:R-:W-:Y:S05]  /*2ce0*/  BSYNC B0 ;  /* 0x0000000000007941 */ /* 0x000fea0003800000 */
.L_x_12590:
[----:B------:R-:W-:Y:S04]  /*2cf0*/  BSSY B0, `(.L_x_12592) ;  /* 0x0000004000007945 */ /* 0x000fe80003800000 */
[----:B-1----:R-:W-:Y:S05]  /*2d00*/  @P0 BRA `(.L_x_12593) ;  /* 0x0000000000080947 */ /* 0x002fea0003800000 */
[----:B------:R-:W1:Y:S02]  /*2d10*/  SYNCS.PHASECHK.TRANS64.TRYWAIT P0, [R20+URZ], R21 ;  /* 0x00000015140075a7 */ /* 0x000e64000800017f */
[----:B-1----:R-:W-:Y:S05]  /*2d20*/  @!P0 BRA `(.L_x_12594) ;  /* 0x0000026800388947 */ /* 0x002fea0003800000 */
.L_x_12593:
[----:B------:R-:W-:Y:S05]  /*2d30*/  BSYNC B0 ;  /* 0x0000000000007941 */ /* 0x000fea0003800000 */
.L_x_12592:
        /* <DEDUP_REMOVED lines=58> */
.L_x_12807:
[----:B------:R-:W-:Y:S05]  /*30e0*/  BSYNC B0 ;  /* 0x0000000000007941 */ /* 0x000fea0003800000 */
.L_x_12595:
[----:B0-----:R-:W2:Y:S04]  /*30f0*/  LDL R6, [R1+0x28] ;  /* 0x0000280001067983 */ /* 0x001ea80000100800 */
[----:B------:R0:W5:Y:S01]  /*3100*/  LDL.64 R8, [R1+0x1f8] ;  /* 0x0001f80001087983 */ /* 0x0001620000100a00 */
[----:B------:R-:W-:Y:S01]  /*3110*/  BSSY B0, `(.L_x_12597) ;  /* 0x0000005000007945 */ /* 0x000fe20003800000 */
[----:B--2---:R-:W-:-:S04]  /*3120*/  LOP3.LUT R6, R6, 0x1, RZ, 0xfc, !PT ;  /* 0x0000000106067812 */ /* 0x004fc800078efcff */
[----:B------:R-:W-:-:S13]  /*3130*/  ISETP.NE.AND P1, PT, R6, 0x3, PT ;  /* 0x000000030600780c */ /* 0x000fda0003f25270 */
[----:B0-----:R-:W-:Y:S05]  /*3140*/  @!P1 BRA `(.L_x_12598) ;  /* 0x0000000000049947 */ /* 0x001fea0003800000 */
[----:B------:R-:W-:Y:S01]  /*3150*/  BPT.TRAP 0x1 ;  /* 0x000000040000795c */ /* 0x000fe20000300000 */
.L_x_12598:
[----:B------:R-:W-:Y:S05]  /*3160*/  BSYNC B0 ;  /* 0x0000000000007941 */ /* 0x000fea0003800000 */
.L_x_12597:
        /* <DEDUP_REMOVED lines=8> */
.L_x_12600:
[----:B------:R-:W-:Y:S05]  /*31f0*/  BSYNC B0 ;  /* 0x0000000000007941 */ /* 0x000fea0003800000 */
.L_x_12599:
[----:B------:R-:W-:Y:S04]  /*3200*/  BSSY B0, `(.L_x_12601) ;  /* 0x0000004000007945 */ /* 0x000fe80003800000 */
[----:B-1----:R-:W-:Y:S05]  /*3210*/  @P0 BRA `(.L_x_12602) ;  /* 0x0000000000080947 */ /* 0x002fea0003800000 */
[----:B------:R-:W1:Y:S02]  /*3220*/  SYNCS.PHASECHK.TRANS64.TRYWAIT P0, [R8+URZ], R9 ;  /* 0x00000009080075a7 */ /* 0x000e64000800017f */
[----:B-1----:R-:W-:Y:S05]  /*3230*/  @!P0 BRA `(.L_x_12603) ;  /* 0x0000026400208947 */ /* 0x002fea0003800000 */
.L_x_12602:
[----:B------:R-:W-:Y:S05]  /*3240*/  BSYNC B0 ;  /* 0x0000000000007941 */ /* 0x000fea0003800000 */
.L_x_12601:
        /* <DEDUP_REMOVED lines=204> */
.L_x_12605:
[----:B------:R-:W-:Y:S05]  /*3f10*/  BSYNC B0 ;  /* 0x0000000000007941 */ /* 0x000fea0003800000 */
.L_x_12604:
        /* <DEDUP_REMOVED lines=13> */
[----:B--2---:R-:W2:Y:S01]  /*3ff0*/  LD.E R13, desc[UR36][R12.64] ;  /* 0x000000240c0d7980 */ /* 0x004ea2000c101900 */
[----:B----4-:R-:W-:-:S03]  /*4000*/  ISETP.NE.AND P0, PT, R6, 0x1, PT ;  /* 0x000000010600780c */ /* 0x010fc60003f05270 */
[----:B------:R-:W4:Y:S04]  /*4010*/  LDL R6, [R197+0x8] ;  /* 0x00000800c5067983 */ /* 0x000f280000100800 */
[----:B------:R-:W4:Y:S06]  /*4020*/  LDL R12, [R197+0x14] ;  /* 0x00001400c50c7983 */ /* 0x000f2c0000100800 */
        /* <DEDUP_REMOVED lines=15> */
[----:B------:R-:W-:Y:S02]  /*4120*/  SHF.R.S32.HI R27, RZ, 0x1f, R28 ;  /* 0x0000001fff1b7819 */ /* 0x000fe4000001141c */
[----:B------:R-:W-:Y:S02]  /*4130*/  LEA.HI R26, R26, R15, RZ, 0x2 ;  /* 0x0000000f1a1a7211 */ /* 0x000fe400078f10ff */
[----:B------:R-:W-:Y:S01]  /*4140*/  LEA.HI R29, R27, R28, RZ, 0x2 ;  /* 0x0000001c1b1d7211 */ /* 0x000fe200078f10ff */
[-C--:B------:R-:W-:Y:S01]  /*4150*/  FMUL.FTZ R147, R30, R13.reuse ;  /* 0x0000000d1e937220 */ /* 0x080fe20000410000 */
[----:B------:R-:W-:Y:S01]  /*4160*/  FMUL.FTZ R146, R31, R13 ;  /* 0x0000000d1f927220 */ /* 0x000fe20000410000 */
[----:B------:R-:W-:Y:S02]  /*4170*/  LOP3.LUT R26, R26, 0xfffffffc, RZ, 0xc0, !PT ;  /* 0xfffffffc1a1a7812 */ /* 0x000fe400078ec0ff */
[--C-:B------:R-:W-:Y:S02]  /*4180*/  SHF.R.S32.HI R30, RZ, 0x2, R29.reuse ;  /* 0x00000002ff1e7819 */ /* 0x100fe4000001141d */
[----:B------:R-:W-:Y:S01]  /*4190*/  SHF.R.S32.HI R31, RZ, 0x1f, R29 ;  /* 0x0000001fff1f7819 */ /* 0x000fe2000001141d */
[----:B------:R-:W-:Y:S01]  /*41a0*/  IMAD.IADD R15, R15, 0x1, -R26 ;  /* 0x000000010f0f7824 */ /* 0x000fe200078e0a1a */
[----:B------:R-:W-:-:S02]  /*41b0*/  SHF.R.S32.HI R26, RZ, 0x7, R25 ;  /* 0x00000007ff1a7819 */ /* 0x000fc40000011419 */
[----:B------:R-:W-:Y:S02]  /*41c0*/  LEA.HI R31, R31, R30, RZ, 0x3 ;  /* 0x0000001e1f1f7211 */ /* 0x000fe400078f18ff */
[----:B------:R-:W-:Y:S02]  /*41d0*/  LEA.HI R27, R27, R28, RZ, 0x5 ;  /* 0x0000001c1b1b7211 */ /* 0x000fe400078f28ff */
[----:B------:R-:W-:Y:S02]  /*41e0*/  LOP3.LUT R31, R31, 0xfffffff8, RZ, 0xc0, !PT ;  /* 0xfffffff81f1f7812 */ /* 0x000fe400078ec0ff */
[----:B------:R-:W-:Y:S02]  /*41f0*/  LEA.HI R25, R25, R26, RZ, 0x1 ;  /* 0x0000001a19197211 */ /* 0x000fe400078f08ff */
[----:B------:R-:W-:Y:S01]  /*4200*/  SHF.R.S32.HI R27, RZ, 0x5, R27 ;  /* 0x00000005ff1b7819 */ /* 0x000fe2000001141b */
[----:B------:R-:W-:Y:S01]  /*4210*/  IMAD.IADD R31, R30, 0x1, -R31 ;  /* 0x000000011e1f7824 */ /* 0x000fe200078e0a1f */
        /* <DEDUP_REMOVED lines=59> */
[----:B------:R-:W-:Y:S01]  /*45d0*/  IMAD R18, R29, -0x2, R18 ;  /* 0xfffffffe1d127824 */ /* 0x000fe200078e0212 */
[----:B------:R-:W-:Y:S01]  /*45e0*/  LOP3.LUT R13, RZ, R10, RZ, 0x33, !PT ;  /* 0x0000000aff0d7212 */ /* 0x000fe200078e33ff */
[----:B------:R-:W-:-:S03]  /*45f0*/  VIADD R14, R14, 0x60 ;  /* 0x000000600e0e7836 */ /* 0x000fc60000000000 */
[----:B------:R-:W2:Y:S01]  /*4600*/  MUFU.TANH R121, R121 ;  /* 0x0000007900797308 */ /* 0x000ea20000002400 */
[----:B------:R-:W-:-:S07]  /*4610*/  IMAD.IADD R18, R18, 0x1, -R9 ;  /* 0x0000000112127824 */ /* 0x000fce00078e0a09 */
        /* <DEDUP_REMOVED lines=67> */
.L_x_12611:
[----:B------:R-:W-:Y:S05]  /*4a50*/  BSYNC B2 ;  /* 0x0000000000027941 */ /* 0x000fea0003800000 */
.L_x_12610:
[----:B------:R-:W-:Y:S01]  /*4a60*/  LOP3.LUT R13, RZ, R13, RZ, 0x33, !PT ;  /* 0x0000000dff0d7212 */ /* 0x000fe200078e33ff */
[----:B------:R-:W-:Y:S06]  /*4a70*/  BRA `(.L_x_12612) ;  /* 0x0000000000187947 */ /* 0x000fec0003800000 */
.L_x_12609:
[----:B------:R-:W-:-:S13]  /*4a80*/  ISETP.NE.AND P0, PT, R8, 0x1, PT ;  /* 0x000000010800780c */ /* 0x000fda0003f05270 */
[----:B------:R-:W-:Y:S05]  /*4a90*/  @!P0 BRA `(.L_x_12612) ;  /* 0x0000000000108947 */ /* 0x000fea0003800000 */
[----:B------:R-:W2:Y:S04]  /*4aa0*/  LDL R12, [R197+0x1c] ;  /* 0x00001c00c50c7983 */ /* 0x000ea80000100800 */
[----:B------:R-:W3:Y:S01]  /*4ab0*/  LDL R26, [R197+0x20] ;  /* 0x00002000c51a7983 */ /* 0x000ee20000100800 */
[----:B--2---:R-:W-:-:S05]  /*4ac0*/  IMAD.HI.U32 R13, R13, R12, RZ ;  /* 0x0000000c0d0d7227 */ /* 0x004fca00078e00ff */
[----:B---3--:R-:W-:-:S07]  /*4ad0*/  SHF.R.U32.HI R13, RZ, R26, R13 ;  /* 0x0000001aff0d7219 */ /* 0x008fce000001160d */
.L_x_12612:
[----:B------:R-:W-:Y:S05]  /*4ae0*/  BSYNC B1 ;  /* 0x0000000000017941 */ /* 0x000fea0003800000 */
.L_x_12608:
[----:B------:R-:W-:-:S05]  /*4af0*/  IMAD R13, R8, R13, R29 ;  /* 0x0000000d080d7224 */ /* 0x000fca00078e021d */
[----:B------:R-:W-:Y:S02]  /*4b00*/  VIMNMX R10, R10, R13, !PT ;  /* 0x0000000d0a0a7248 */ /* 0x000fe40007fe0100 */
[----:B------:R-:W-:-:S07]  /*4b10*/  VIADDMNMX R11, R13, R8, R11, PT ;  /* 0x000000080d0b7246 */ /* 0x000fce000380010b */
.L_x_12607:
[----:B------:R-:W-:Y:S05]  /*4b20*/  BSYNC B0 ;  /* 0x0000000000007941 */ /* 0x000fea0003800000 */
.L_x_12606:
        /* <DEDUP_REMOVED lines=132> */
.L_x_12618:
[----:B------:R-:W-:Y:S05]  /*5370*/  BSYNC B2 ;  /* 0x0000000000027941 */ /* 0x000fea0003800000 */
.L_x_12617:
[----:B------:R-:W-:Y:S01]  /*5380*/  LOP3.LUT R9, RZ, R9, RZ, 0x33, !PT ;  /* 0x00000009ff097212 */ /* 0x000fe200078e33ff */
[----:B------:R-:W-:Y:S06]  /*5390*/  BRA `(.L_x_12619) ;  /* 0x0000000000187947 */ /* 0x000fec0003800000 */
.L_x_12616:
[----:B------:R-:W-:-:S13]  /*53a0*/  ISETP.NE.AND P6, PT, R8, 0x1, PT ;  /* 0x000000010800780c */ /* 0x000fda0003fc5270 */
[----:B------:R-:W-:Y:S05]  /*53b0*/  @!P6 BRA `(.L_x_12619) ;  /* 0x000000000010e947 */ /* 0x000fea0003800000 */
[----:B------:R-:W2:Y:S04]  /*53c0*/  LDL R6, [R197+0x1c] ;  /* 0x00001c00c5067983 */ /* 0x000ea80000100800 */
[----:B------:R-:W3:Y:S01]  /*53d0*/  LDL R12, [R197+0x20] ;  /* 0x00002000c50c7983 */ /* 0x000ee20000100800 */
[----:B--2---:R-:W-:-:S05]  /*53e0*/  IMAD.HI.U32 R9, R9, R6, RZ ;  /* 0x0000000609097227 */ /* 0x004fca00078e00ff */
[----:B---3--:R-:W-:-:S07]  /*53f0*/  SHF.R.U32.HI R9, RZ, R12, R9 ;  /* 0x0000000cff097219 */ /* 0x008fce0000011609 */
.L_x_12619:
[----:B------:R-:W-:Y:S05]  /*5400*/  BSYNC B1 ;  /* 0x0000000000017941 */ /* 0x000fea0003800000 */
.L_x_12615:
[----:B------:R-:W-:-:S05]  /*5410*/  IMAD R9, R8, R9, R29 ;  /* 0x0000000908097224 */ /* 0x000fca00078e021d */
[----:B------:R-:W-:Y:S02]  /*5420*/  VIADDMNMX R11, R9, R8, R11, PT ;  /* 0x00000008090b7246 */ /* 0x000fe4000380010b */
[----:B------:R-:W-:-:S07]  /*5430*/  VIMNMX R10, R10, R9, !PT ;  /* 0x000000090a0a7248 */ /* 0x000fce0007fe0100 */
.L_x_12614:
[----:B------:R-:W-:Y:S05]  /*5440*/  BSYNC B0 ;  /* 0x0000000000007941 */ /* 0x000fea0003800000 */
.L_x_12613:
        /* <DEDUP_REMOVED lines=10> */
[----:B------:R-:W2:Y:S01]  /*54f0*/  LDL R138, [R1+0x218] ;  /* 0x00021800018a7983 */ /* 0x000ea20000100800 */
[----:B------:R-:W-:Y:S02]  /*5500*/  ISETP.GT.AND P0, PT, R10, 0x9, !P0 ;  /* 0x000000090a00780c */ /* 0x000fe40004704270 */
[----:B------:R-:W-:Y:S01]  /*5510*/  ISETP.NE.AND P1, PT, R28, RZ, PT ;  /* 0x000000ff1c00720c */ /* 0x000fe20003f25270 */
[----:B------:R-:W2:Y:S01]  /*5520*/  LDL R25, [R1+0x22c] ;  /* 0x00022c0001197983 */ /* 0x000ea20000100800 */
[----:B------:R-:W-:Y:S02]  /*5530*/  ISETP.LT.OR P0, PT, R11, 0xa, P0 ;  /* 0x0000000a0b00780c */ /* 0x000fe40000701670 */
[----:B------:R-:W-:Y:S01]  /*5540*/  ISETP.NE.AND P6, PT, R32, RZ, PT ;  /* 0x000000ff2000720c */ /* 0x000fe20003fc5270 */
[----:B------:R-:W2:Y:S01]  /*5550*/  LDL R28, [R1+0x238] ;  /* 0x00023800011c7983 */ /* 0x000ea20000100800 */
[----:B------:R-:W-:-:S02]  /*5560*/  FSEL R146, R146, -INF , !P0 ;  /* 0xff80000092927808 */ /* 0x000fc40004000000 */
[----:B------:R-:W-:Y:S01]  /*5570*/  ISETP.NE.AND P0, PT, R27, RZ, PT ;  /* 0x000000ff1b00720c */ /* 0x000fe20003f05270 */
[----:B------:R-:W2:Y:S01]  /*5580*/  LDL R26, [R1+0x230] ;  /* 0x00023000011a7983 */ /* 0x000ea20000100800 */
[----:B------:R-:W-:Y:S02]  /*5590*/  FMNMX.FTZ R9, R120, R121, !PT ;  /* 0x0000007978097209 */ /* 0x000fe40007810000 */
[----:B------:R-:W-:Y:S01]  /*55a0*/  ISETP.GT.AND P0, PT, R10, 0x10, !P0 ;  /* 0x000000100a00780c */ /* 0x000fe20004704270 */
[----:B------:R-:W2:Y:S01]  /*55b0*/  LDL R27, [R1+0x234] ;  /* 0x00023400011b7983 */ /* 0x000ea20000100800 */
[----:B------:R-:W-:Y:S02]  /*55c0*/  FMNMX.FTZ R8, R122, R9, !PT ;  /* 0x000000097a087209 */ /* 0x000fe40007810000 */
[----:B------:R-:W-:Y:S01]  /*55d0*/  ISETP.LT.OR P0, PT, R11, 0x11, P0 ;  /* 0x000000110b00780c */ /* 0x000fe20000701670 */
[----:B------:R-:W2:Y:S01]  /*55e0*/  LDL R29, [R1+0x23c] ;  /* 0x00023c00011d7983 */ /* 0x000ea20000100800 */
[----:B------:R-:W-:-:S02]  /*55f0*/  FMNMX.FTZ R13, R21, R8, !PT ;  /* 0x00000008150d7209 */ /* 0x000fc40007810000 */
[----:B------:R-:W-:Y:S01]  /*5600*/  FSEL R162, R162, -INF , !P0 ;  /* 0xff800000a2a27808 */ /* 0x000fe20004000000 */
[----:B------:R-:W2:Y:S01]  /*5610*/  LDL R30, [R1+0x240] ;  /* 0x00024000011e7983 */ /* 0x000ea20000100800 */
[----:B------:R-:W-:Y:S02]  /*5620*/  ISETP.GT.AND P0, PT, R10, 0x11, !P1 ;  /* 0x000000110a00780c */ /* 0x000fe40004f04270 */
[----:B------:R-:W-:Y:S01]  /*5630*/  ISETP.NE.AND P1, PT, R40, RZ, PT ;  /* 0x000000ff2800720c */ /* 0x000fe20003f25270 */
[----:B------:R-:W2:Y:S01]  /*5640*/  LDL R152, [R1+0x220] ;  /* 0x0002200001987983 */ /* 0x000ea20000100800 */
[----:B------:R-:W-:Y:S02]  /*5650*/  ISETP.LT.OR P0, PT, R11, 0x12, P0 ;  /* 0x000000120b00780c */ /* 0x000fe40000701670 */
[----:B------:R-:W-:Y:S01]  /*5660*/  ISETP.GT.AND P2, PT, R10, 0x49, !P2 ;  /* 0x000000490a00780c */ /* 0x000fe20005744270 */
[----:B------:R-:W2:Y:S01]  /*5670*/  LDL R151, [R1+0x21c] ;  /* 0x00021c0001977983 */ /* 0x000ea20000100800 */
[----:B------:R-:W-:-:S02]  /*5680*/  FSEL R163, R163, -INF , !P0 ;  /* 0xff800000a3a37808 */ /* 0x000fc40004000000 */
[----:B------:R-:W-:Y:S01]  /*5690*/  ISETP.NE.AND P0, PT, R31, RZ, PT ;  /* 0x000000ff1f00720c */ /* 0x000fe20003f05270 */
[----:B------:R-:W2:Y:S01]  /*56a0*/  LDL R32, [R1+0x248] ;  /* 0x0002480001207983 */ /* 0x000ea20000100800 */
[C---:B------:R-:W-:Y:S02]  /*56b0*/  ISETP.GT.AND P3, PT, R10.reuse, 0x50, !P3 ;  /* 0x000000500a00780c */ /* 0x040fe40005f64270 */
[C---:B------:R-:W-:Y:S01]  /*56c0*/  ISETP.GT.AND P0, PT, R10.reuse, 0x18, !P0 ;  /* 0x000000180a00780c */ /* 0x040fe20004704270 */
[----:B------:R-:W2:Y:S01]  /*56d0*/  LDL R31, [R1+0x244] ;  /* 0x00024400011f7983 */ /* 0x000ea20000100800 */
[C---:B------:R-:W-:Y:S02]  /*56e0*/  ISETP.LT.OR P2, PT, R11.reuse, 0x4a, P2 ;  /* 0x0000004a0b00780c */ /* 0x040fe40001741670 */
[----:B------:R-:W-:Y:S01]  /*56f0*/  ISETP.LT.OR P0, PT, R11, 0x19, P0 ;  /* 0x000000190b00780c */ /* 0x000fe20000701670 */
[----:B------:R-:W2:Y:S01]  /*5700*/  LDL R40, [R1+0x268] ;  /* 0x0002680001287983 */ /* 0x000ea20000100800 */
[----:B------:R-:W-:-:S02]  /*5710*/  ISETP.GT.AND P4, PT, R10, 0x51, !P4 ;  /* 0x000000510a00780c */ /* 0x000fc40006784270 */
[----:B------:R-:W-:Y:S01]  /*5720*/  FSEL R158, R158, -INF , !P0 ;  /* 0xff8000009e9e7808 */ /* 0x000fe20004000000 */
[----:B------:R-:W2:Y:S01]  /*5730*/  LDL R44, [R1+0x278] ;  /* 0x00027800012c7983 */ /* 0x000ea20000100800 */
[----:B------:R-:W-:Y:S02]  /*5740*/  ISETP.GT.AND P0, PT, R10, 0x19, !P6 ;  /* 0x000000190a00780c */ /* 0x000fe40007704270 */
[----:B------:R-:W-:Y:S01]  /*5750*/  ISETP.NE.AND P6, PT, R41, RZ, PT ;  /* 0x000000ff2900720c */ /* 0x000fe20003fc5270 */
[----:B------:R-:W2:Y:S01]  /*5760*/  LDL R45, [R1+0x27c] ;  /* 0x00027c00012d7983 */ /* 0x000ea20000100800 */
[C---:B------:R-:W-:Y:S02]  /*5770*/  ISETP.LT.OR P0, PT, R11.reuse, 0x1a, P0 ;  /* 0x0000001a0b00780c */ /* 0x040fe40000701670 */
[----:B------:R-:W-:Y:S01]  /*5780*/  ISETP.LT.OR P3, PT, R11, 0x51, P3 ;  /* 0x000000510b00780c */ /* 0x000fe20001f61670 */
[----:B------:R-:W2:Y:S01]  /*5790*/  LDL R41, [R1+0x26c] ;  /* 0x00026c0001297983 */ /* 0x000ea20000100800 */
[----:B------:R-:W-:-:S02]  /*57a0*/  FSEL R190, R190, -INF , !P0 ;  /* 0xff800000bebe7808 */ /* 0x000fc40004000000 */
[----:B------:R-:W-:Y:S01]  /*57b0*/  ISETP.NE.AND P0, PT, R33, RZ, PT ;  /* 0x000000ff2100720c */ /* 0x000fe20003f05270 */
[----:B------:R-:W2:Y:S01]  /*57c0*/  LDL R46, [R1+0x280] ;  /* 0x00028000012e7983 */ /* 0x000ea20000100800 */
[----:B------:R-:W-:Y:S02]  /*57d0*/  FSEL R171, R171, -INF , !P2 ;  /* 0xff800000abab7808 */ /* 0x000fe40005000000 */
        /* <DEDUP_REMOVED lines=9> */
[----:B------:R-:W-:Y:S01]  /*5870*/  FSEL R172, R172, -INF , !P3 ;  /* 0xff800000acac7808 */ /* 0x000fe20005800000 */
[----:B------:R-:W2:Y:S01]  /*5880*/  LDL R34, [R1+0x250] ;  /* 0x0002500001227983 */ /* 0x000ea20000100800 */
[----:B------:R-:W-:Y:S02]  /*5890*/  ISETP.GT.AND P0, PT, R10, 0x21, !P0 ;  /* 0x000000210a00780c */ /* 0x000fe40004704270 */
[C---:B------:R-:W-:Y:S01]  /*58a0*/  ISETP.LT.OR P5, PT, R11.reuse, 0x59, P5 ;  /* 0x000000590b00780c */ /* 0x040fe20002fa1670 */
[----:B------:R-:W2:Y:S01]  /*58b0*/  LDL R49, [R1+0x28c] ;  /* 0x00028c0001317983 */ /* 0x000ea20000100800 */
[----:B------:R-:W-:-:S02]  /*58c0*/  ISETP.LT.OR P0, PT, R11, 0x22, P0 ;  /* 0x000000220b00780c */ /* 0x000fc40000701670 */
[----:B------:R-:W-:Y:S01]  /*58d0*/  FSEL R173, R173, -INF , !P4 ;  /* 0xff800000adad7808 */ /* 0x000fe20006000000 */
[----:B------:R-:W2:Y:S01]  /*58e0*/  LDL R50, [R1+0x290] ;  /* 0x0002900001327983 */ /* 0x000ea20000100800 */
[----:B------:R-:W-:Y:S02]  /*58f0*/  FSEL R180, R180, -INF , !P0 ;  /* 0xff800000b4b47808 */ /* 0x000fe40004000000 */
[----:B------:R-:W-:Y:S01]  /*5900*/  ISETP.NE.AND P0, PT, R35, RZ, PT ;  /* 0x000000ff2300720c */ /* 0x000fe20003f05270 */
[----:B------:R-:W2:Y:S01]  /*5910*/  LDL R51, [R1+0x294] ;  /* 0x0002940001337983 */ /* 0x000ea20000100800 */
[----:B------:R-:W-:Y:S02]  /*5920*/  FSEL R174, R174, -INF , !P5 ;  /* 0xff800000aeae7808 */ /* 0x000fe40006800000 */
[----:B------:R-:W-:Y:S01]  /*5930*/  ISETP.GT.AND P0, PT, R10, 0x28, !P0 ;  /* 0x000000280a00780c */ /* 0x000fe20004704270 */
[----:B------:R-:W2:Y:S03]  /*5940*/  LDL R35, [R1+0x254] ;  /* 0x0002540001237983 */ /* 0x000ea60000100800 */
[----:B------:R-:W-:Y:S01]  /*5950*/  ISETP.LT.OR P0, PT, R11, 0x29, P0 ;  /* 0x000000290b00780c */ /* 0x000fe20000701670 */
[----:B------:R-:W2:Y:S03]  /*5960*/  LDL R52, [R1+0x298] ;  /* 0x0002980001347983 */ /* 0x000ea60000100800 */
[----:B------:R-:W-:Y:S01]  /*5970*/  FSEL R181, R181, -INF , !P0 ;  /* 0xff800000b5b57808 */ /* 0x000fe20004000000 */
[----:B------:R-:W2:Y:S01]  /*5980*/  LDL R53, [R1+0x29c] ;  /* 0x00029c0001357983 */ /* 0x000ea20000100800 */
[----:B------:R-:W-:-:S03]  /*5990*/  ISETP.NE.AND P0, PT, R36, RZ, PT ;  /* 0x000000ff2400720c */ /* 0x000fc60003f05270 */
[----:B------:R-:W2:Y:S01]  /*59a0*/  LDL R36, [R1+0x258] ;  /* 0x0002580001247983 */ /* 0x000ea20000100800 */
[----:B------:R-:W-:-:S03]  /*59b0*/  ISETP.GT.AND P0, PT, R10, 0x29, !P0 ;  /* 0x000000290a00780c */ /* 0x000fc60004704270 */
[----:B------:R-:W2:Y:S01]  /*59c0*/  LDL R54, [R1+0x2a0] ;  /* 0x0002a00001367983 */ /* 0x000ea20000100800 */
[----:B------:R-:W-:-:S03]  /*59d0*/  ISETP.LT.OR P0, PT, R11, 0x2a, P0 ;  /* 0x0000002a0b00780c */ /* 0x000fc60000701670 */
[----:B------:R-:W2:Y:S01]  /*59e0*/  LDL R55, [R1+0x2a4] ;  /* 0x0002a40001377983 */ /* 0x000ea20000100800 */
[----:B------:R-:W-:Y:S02]  /*59f0*/  FSEL R182, R182, -INF , !P0 ;  /* 0xff800000b6b67808 */ /* 0x000fe40004000000 */
[----:B------:R-:W-:Y:S01]  /*5a00*/  ISETP.NE.AND P0, PT, R37, RZ, PT ;  /* 0x000000ff2500720c */ /* 0x000fe20003f05270 */
[----:B------:R-:W2:Y:S03]  /*5a10*/  LDL R56, [R1+0x2a8] ;  /* 0x0002a80001387983 */ /* 0x000ea60000100800 */
        /* <DEDUP_REMOVED lines=15> */
[C---:B------:R-:W-:Y:S01]  /*5b10*/  ISETP.GT.AND P0, PT, R10.reuse, 0x38, !P0 ;  /* 0x000000380a00780c */ /* 0x040fe20004704270 */
[----:B------:R-:W2:Y:S03]  /*5b20*/  LDL R39, [R1+0x264] ;  /* 0x0002640001277983 */ /* 0x000ea60000100800 */
[----:B------:R-:W-:Y:S01]  /*5b30*/  ISETP.LT.OR P0, PT, R11, 0x39, P0 ;  /* 0x000000390b00780c */ /* 0x000fe20000701670 */
[----:B------:R-:W2:Y:S03]  /*5b40*/  LDL R62, [R1+0x2c0] ;  /* 0x0002c000013e7983 */ /* 0x000ea60000100800 */
[----:B------:R-:W-:Y:S01]  /*5b50*/  FSEL R187, R187, -INF , !P0 ;  /* 0xff800000bbbb7808 */ /* 0x000fe20004000000 */
[----:B------:R-:W2:Y:S01]  /*5b60*/  LDL R63, [R1+0x2c4] ;  /* 0x0002c400013f7983 */ /* 0x000ea20000100800 */
[----:B------:R-:W-:-:S02]  /*5b70*/  ISETP.GT.AND P0, PT, R10, 0x39, !P1 ;  /* 0x000000390a00780c */ /* 0x000fc40004f04270 */
[----:B------:R-:W-:Y:S01]  /*5b80*/  ISETP.NE.AND P1, PT, R43, RZ, PT ;  /* 0x000000ff2b00720c */ /* 0x000fe20003f25270 */
[----:B------:R-:W2:Y:S01]  /*5b90*/  LDL R64, [R1+0x2c8] ;  /* 0x0002c80001407983 */ /* 0x000ea20000100800 */
[----:B------:R-:W-:Y:S02]  /*5ba0*/  ISETP.LT.OR P0, PT, R11, 0x3a, P0 ;  /* 0x0000003a0b00780c */ /* 0x000fe40000701670 */
[----:B------:R-:W-:Y:S01]  /*5bb0*/  ISETP.GT.AND P1, PT, R10, 0x48, !P1 ;  /* 0x000000480a00780c */ /* 0x000fe20004f24270 */
[----:B------:R-:W2:Y:S01]  /*5bc0*/  LDL R43, [R1+0x274] ;  /* 0x00027400012b7983 */ /* 0x000ea20000100800 */
[----:B------:R-:W-:Y:S02]  /*5bd0*/  FSEL R188, R188, -INF , !P0 ;  /* 0xff800000bcbc7808 */ /* 0x000fe40004000000 */
[----:B------:R-:W-:Y:S01]  /*5be0*/  ISETP.NE.AND P0, PT, R15, RZ, PT ;  /* 0x000000ff0f00720c */ /* 0x000fe20003f05270 */
[----:B------:R-:W2:Y:S01]  /*5bf0*/  LDL R65, [R1+0x2cc] ;  /* 0x0002cc0001417983 */ /* 0x000ea20000100800 */
[----:B------:R-:W-:-:S02]  /*5c00*/  ISETP.LT.OR P1, PT, R11, 0x49, P1 ;  /* 0x000000490b00780c */ /* 0x000fc40000f21670 */
[----:B------:R-:W-:Y:S01]  /*5c10*/  ISETP.GT.AND P0, PT, R10, RZ, !P0 ;  /* 0x000000ff0a00720c */ /* 0x000fe20004704270 */
[----:B------:R-:W2:Y:S01]  /*5c20*/  LDL R66, [R1+0x2d0] ;  /* 0x0002d00001427983 */ /* 0x000ea20000100800 */
[----:B------:R-:W-:Y:S02]  /*5c30*/  FSEL R170, R170, -INF , !P1 ;  /* 0xff800000aaaa7808 */ /* 0x000fe40004800000 */
[----:B------:R-:W-:Y:S01]  /*5c40*/  ISETP.LT.OR P0, PT, R11, 0x1, P0 ;  /* 0x000000010b00780c */ /* 0x000fe20000701670 */
[----:B------:R-:W2:Y:S03]  /*5c50*/  LDL R67, [R1+0x2d4] ;  /* 0x0002d40001437983 */ /* 0x000ea60000100800 */
[----:B------:R-:W-:Y:S01]  /*5c60*/  FSEL R149, R149, -INF , !P0 ;  /* 0xff80000095957808 */ /* 0x000fe20004000000 */
[----:B------:R-:W2:Y:S01]  /*5c70*/  LDL R68, [R1+0x2d8] ;  /* 0x0002d80001447983 */ /* 0x000ea20000100800 */
[----:B------:R-:W-:-:S02]  /*5c80*/  ISETP.GT.AND P0, PT, R10, 0x40, !P6 ;  /* 0x000000400a00780c */ /* 0x000fc40007704270 */
[----:B------:R-:W-:Y:S01]  /*5c90*/  FMNMX.FTZ R6, R149, R148, !PT ;  /* 0x0000009495067209 */ /* 0x000fe20007810000 */
[----:B------:R-:W2:Y:S01]  /*5ca0*/  LDL R69, [R1+0x2dc] ;  /* 0x0002dc0001457983 */ /* 0x000ea20000100800 */
[----:B------:R-:W-:Y:S02]  /*5cb0*/  ISETP.LT.OR P0, PT, R11, 0x41, P0 ;  /* 0x000000410b00780c */ /* 0x000fe40000701670 */
[----:B------:R-:W-:Y:S01]  /*5cc0*/  FMNMX.FTZ R9, R147, R6, !PT ;  /* 0x0000000693097209 */ /* 0x000fe20007810000 */
[----:B------:R-:W2:Y:S01]  /*5cd0*/  LDL R70, [R1+0x2e0] ;  /* 0x0002e00001467983 */ /* 0x000ea20000100800 */
[----:B------:R-:W-:Y:S02]  /*5ce0*/  FMNMX.FTZ R6, R192, R13, !PT ;  /* 0x0000000dc0067209 */ /* 0x000fe40007810000 */
[----:B------:R-:W-:Y:S01]  /*5cf0*/  FMNMX.FTZ R9, R146, R9, !PT ;  /* 0x0000000992097209 */ /* 0x000fe20007810000 */
[----:B------:R-:W2:Y:S01]  /*5d00*/  LDL R71, [R1+0x2e4] ;  /* 0x0002e40001477983 */ /* 0x000ea20000100800 */
[----:B------:R-:W-:-:S02]  /*5d10*/  FSEL R168, R168, -INF , !P0 ;  /* 0xff800000a8a87808 */ /* 0x000fc40004000000 */
[----:B------:R-:W-:Y:S01]  /*5d20*/  FMNMX.FTZ R8, R162, R9, !PT ;  /* 0x00000009a2087209 */ /* 0x000fe20007810000 */
[----:B------:R-:W2:Y:S01]  /*5d30*/  LDL R72, [R1+0x2e8] ;  /* 0x0002e80001487983 */ /* 0x000ea20000100800 */
[----:B------:R-:W-:Y:S02]  /*5d40*/  FMNMX.FTZ R9, R161, R6, !PT ;  /* 0x00000006a1097209 */ /* 0x000fe40007810000 */
[----:B------:R-:W-:Y:S01]  /*5d50*/  FMNMX.FTZ R13, R163, R8, !PT ;  /* 0x00000008a30d7209 */ /* 0x000fe20007810000 */
[----:B------:R-:W2:Y:S01]  /*5d60*/  LDL R73, [R1+0x2ec] ;  /* 0x0002ec0001497983 */ /* 0x000ea20000100800 */
[----:B------:R-:W-:Y:S02]  /*5d70*/  FMNMX.FTZ R9, R156, R9, !PT ;  /* 0x000000099c097209 */ /* 0x000fe40007810000 */
[----:B------:R-:W-:Y:S01]  /*5d80*/  FMNMX.FTZ R13, R158, R13, !PT ;  /* 0x0000000d9e0d7209 */ /* 0x000fe20007810000 */
[----:B------:R-:W2:Y:S01]  /*5d90*/  LDL R74, [R1+0x2f0] ;  /* 0x0002f000014a7983 */ /* 0x000ea20000100800 */
[----:B------:R-:W-:-:S02]  /*5da0*/  FMNMX.FTZ R9, R224, R9, !PT ;  /* 0x00000009e0097209 */ /* 0x000fc40007810000 */
        /* <DEDUP_REMOVED lines=18> */
[----:B------:R-:W-:Y:S01]  /*5ed0*/  ISETP.NE.AND P0, PT, R42, RZ, PT ;  /* 0x000000ff2a00720c */ /* 0x000fe20003f05270 */
[----:B------:R-:W2:Y:S01]  /*5ee0*/  LDL R81, [R1+0x30c] ;  /* 0x00030c0001517983 */ /* 0x000ea20000100800 */
[----:B------:R-:W-:Y:S02]  /*5ef0*/  FMNMX.FTZ R9, R136, R9, !PT ;  /* 0x0000000988097209 */ /* 0x000fe40007810000 */
[----:B------:R-:W-:Y:S01]  /*5f00*/  FMNMX.FTZ R6, R186, R13, !PT ;  /* 0x0000000dba067209 */ /* 0x000fe20007810000 */
[----:B------:R-:W2:Y:S01]  /*5f10*/  LDL R42, [R1+0x270] ;  /* 0x00027000012a7983 */ /* 0x000ea20000100800 */
[----:B------:R-:W-:Y:S02]  /*5f20*/  FMNMX.FTZ R9, R20, R9, !PT ;  /* 0x0000000914097209 */ /* 0x000fe40007810000 */
[----:B------:R-:W-:Y:S01]  /*5f30*/  ISETP.GT.AND P0, PT, R10, 0x41, !P0 ;  /* 0x000000410a00780c */ /* 0x000fe20004704270 */
[----:B------:R-:W2:Y:S01]  /*5f40*/  LDL R82, [R1+0x310] ;  /* 0x0003100001527983 */ /* 0x000ea20000100800 */
[----:B------:R-:W-:-:S02]  /*5f50*/  FMNMX.FTZ R13, R187, R6, !PT ;  /* 0x00000006bb0d7209 */ /* 0x000fc40007810000 */
[----:B------:R-:W-:Y:S01]  /*5f60*/  FMNMX.FTZ R9, R176, R9, !PT ;  /* 0x00000009b0097209 */ /* 0x000fe20007810000 */
[----:B------:R-:W2:Y:S01]  /*5f70*/  LDL R83, [R1+0x314] ;  /* 0x0003140001537983 */ /* 0x000ea20000100800 */
[----:B------:R-:W-:Y:S02]  /*5f80*/  ISETP.LT.OR P0, PT, R11, 0x42, P0 ;  /* 0x000000420b00780c */ /* 0x000fe40000701670 */
[----:B------:R-:W-:Y:S01]  /*5f90*/  FMNMX.FTZ R13, R188, R13, !PT ;  /* 0x0000000dbc0d7209 */ /* 0x000fe20007810000 */
[----:B------:R-:W2:Y:S01]  /*5fa0*/  LDL R84, [R1+0x318] ;  /* 0x0003180001547983 */ /* 0x000ea20000100800 */
[----:B------:R-:W-:Y:S02]  /*5fb0*/  FMNMX.FTZ R9, R130, R9, !PT ;  /* 0x0000000982097209 */ /* 0x000fe40007810000 */
[----:B------:R-:W-:Y:S01]  /*5fc0*/  FSEL R169, R169, -INF , !P0 ;  /* 0xff800000a9a97808 */ /* 0x000fe20004000000 */
        /* <DEDUP_REMOVED lines=10> */
[----:B------:R-:W-:-:S02]  /*6070*/  ISETP.NE.AND P6, PT, R24, RZ, PT ;  /* 0x000000ff1800720c */ /* 0x000fc40003fc5270 */
[----:B------:R-:W-:Y:S01]  /*6080*/  FMNMX.FTZ R13, R171, R6, !PT ;  /* 0x00000006ab0d7209 */ /* 0x000fe20007810000 */
[----:B------:R-:W2:Y:S01]  /*6090*/  LDL R24, [R1+0x228] ;  /* 0x0002280001187983 */ /* 0x000ea20000100800 */
[----:B------:R-:W-:Y:S02]  /*60a0*/  FMNMX.FTZ R9, R164, R9, !PT ;  /* 0x00000009a4097209 */ /* 0x000fe40007810000 */
[----:B------:R-:W-:Y:S01]  /*60b0*/  ISETP.GT.AND P6, PT, R10, 0x59, !P6 ;  /* 0x000000590a00780c */ /* 0x000fe200077c4270 */
[----:B------:R-:W2:Y:S01]  /*60c0*/  LDL R89, [R1+0x32c] ;  /* 0x00032c0001597983 */ /* 0x000ea20000100800 */
[----:B------:R-:W-:Y:S02]  /*60d0*/  FMNMX.FTZ R6, R172, R13, !PT ;  /* 0x0000000dac067209 */ /* 0x000fe40007810000 */
[----:B------:R-:W-:Y:S01]  /*60e0*/  FMNMX.FTZ R9, R124, R9, !PT ;  /* 0x000000097c097209 */ /* 0x000fe20007810000 */
[----:B------:R-:W2:Y:S01]  /*60f0*/  LDL R10, [R1+0x440] ;  /* 0x00044000010a7983 */ /* 0x000ea20000100800 */
[----:B------:R-:W-:-:S02]  /*6100*/  ISETP.LT.OR P6, PT, R11, 0x5a, P6 ;  /* 0x0000005a0b00780c */ /* 0x000fc400037c1670 */
[----:B------:R-:W-:Y:S01]  /*6110*/  FMNMX.FTZ R11, R173, R6, !PT ;  /* 0x00000006ad0b7209 */ /* 0x000fe20007810000 */
[----:B------:R-:W2:Y:S01]  /*6120*/  LDL R90, [R1+0x330] ;  /* 0x00033000015a7983 */ /* 0x000ea20000100800 */
[----:B------:R-:W-:Y:S02]  /*6130*/  FMNMX.FTZ R12, R166, R9, !PT ;  /* 0x00000009a60c7209 */ /* 0x000fe40007810000 */
[----:B------:R-:W-:Y:S01]  /*6140*/  FSEL R175, R175, -INF , !P6 ;  /* 0xff800000afaf7808 */ /* 0x000fe20007000000 */
[----:B------:R-:W2:Y:S01]  /*6150*/  LDL R91, [R1+0x334] ;  /* 0x00033400015b7983 */ /* 0x000ea20000100800 */
[----:B------:R-:W-:-:S03]  /*6160*/  FMNMX.FTZ R6, R174, R11, !PT ;  /* 0x0000000bae067209 */ /* 0x000fc60007810000 */
[----:B------:R-:W0:Y:S01]  /*6170*/  SHFL.BFLY PT, R9, R12, 0x2, 0x1f ;  /* 0x0c401f000c097f89 */ /* 0x000e2200000e0000 */
[----:B------:R-:W-:-:S03]  /*6180*/  FMNMX.FTZ R13, R175, R6, !PT ;  /* 0x00000006af0d7209 */ /* 0x000fc60007810000 */
[----:B------:R-:W2:Y:S04]  /*6190*/  LDL R92, [R1+0x338] ;  /* 0x00033800015c7983 */ /* 0x000ea80000100800 */
[----:B------:R-:W-:Y:S04]  /*61a0*/  STL.64 [R1+0x420], R12 ;  /* 0x0004200c01007387 */ /* 0x000fe80000100a00 */
[----:B------:R-:W2:Y:S04]  /*61b0*/  LDL R18, [R1+0x424] ;  /* 0x0004240001127983 */ /* 0x000ea80000100800 */
[----:B------:R-:W2:Y:S04]  /*61c0*/  LDL R93, [R1+0x33c] ;  /* 0x00033c00015d7983 */ /* 0x000ea80000100800 */
[----:B------:R-:W2:Y:S01]  /*61d0*/  LDL R94, [R1+0x340] ;  /* 0x00034000015e7983 */ /* 0x000ea20000100800 */
[----:B0-----:R-:W-:-:S03]  /*61e0*/  FMNMX.FTZ R6, R12, R9, !PT ;  /* 0x000000090c067209 */ /* 0x001fc60007810000 */
[----:B------:R-:W2:Y:S04]  /*61f0*/  LDL R95, [R1+0x344] ;  /* 0x00034400015f7983 */ /* 0x000ea80000100800 */
[----:B------:R-:W0:Y:S04]  /*6200*/  SHFL.BFLY PT, R9, R6, 0x1, 0x1f ;  /* 0x0c201f0006097f89 */ /* 0x000e2800000e0000 */
[----:B------:R-:W2:Y:S04]  /*6210*/  LDL R96, [R1+0x348] ;  /* 0x0003480001607983 */ /* 0x000ea80000100800 */
[----:B------:R-:W2:Y:S04]  /*6220*/  LDL R97, [R1+0x34c] ;  /* 0x00034c0001617983 */ /* 0x000ea80000100800 */
[----:B------:R-:W2:Y:S04]  /*6230*/  LDL R98, [R1+0x350] ;  /* 0x0003500001627983 */ /* 0x000ea80000100800 */
[----:B------:R-:W2:Y:S04]  /*6240*/  LDL R99, [R1+0x354] ;  /* 0x0003540001637983 */ /* 0x000ea80000100800 */
[----:B------:R-:W2:Y:S01]  /*6250*/  LDL R100, [R1+0x358] ;  /* 0x0003580001647983 */ /* 0x000ea20000100800 */
[----:B0-----:R-:W-:-:S03]  /*6260*/  FMNMX.FTZ R14, R6, R9, !PT ;  /* 0x00000009060e7209 */ /* 0x001fc60007810000 */
[----:B------:R-:W2:Y:S04]  /*6270*/  LDL R101, [R1+0x35c] ;  /* 0x00035c0001657983 */ /* 0x000ea80000100800 */
[----:B------:R-:W-:Y:S04]  /*6280*/  STL [R1+0x420], R14 ;  /* 0x0004200e01007387 */ /* 0x000fe80000100800 */
[----:B------:R-:W2:Y:S04]  /*6290*/  LDL R123, [R1+0x420] ;  /* 0x00042000017b7983 */ /* 0x000ea80000100800 */
[----:B------:R-:W2:Y:S04]  /*62a0*/  LDL.64 R8, [R1+0x88] ;  /* 0x0000880001087983 */ /* 0x000ea80000100a00 */
[----:B---3--:R0:W-:Y:S04]  /*62b0*/  STL [R1+0x210], R132 ;  /* 0x0002108401007387 */ /* 0x0081e80000100800 */
[----:B----4-:R1:W-:Y:S04]  /*62c0*/  STL [R1+0x214], R134 ;  /* 0x0002148601007387 */ /* 0x0103e80000100800 */
[----:B--2---:R2:W-:Y:S04]  /*62d0*/  STL [R1+0x218], R138 ;  /* 0x0002188a01007387 */ /* 0x0045e80000100800 */
        /* <DEDUP_REMOVED lines=30> */
[----:B------:R-:W0:Y:S02]  /*64c0*/  SHFL.BFLY PT, R11, R18, 0x2, 0x1f ;  /* 0x0c401f00120b7f89 */ /* 0x000e2400000e0000 */
[----:B0-----:R-:W-:-:S02]  /*64d0*/  FMNMX.FTZ R6, R11, R18, !PT ;  /* 0x000000120b067209 */ /* 0x001fc40007810000 */
[----:B------:R-:W3:Y:S04]  /*64e0*/  LDL R11, [R1+0x224] ;  /* 0x00022400010b7983 */ /* 0x000ee80000100800 */
[----:B------:R-:W0:Y:S01]  /*64f0*/  SHFL.BFLY PT, R127, R6, 0x1, 0x1f ;  /* 0x0c201f00067f7f89 */ /* 0x000e2200000e0000 */
[----:B------:R-:W-:Y:S01]  /*6500*/  FSETP.NEU.FTZ.AND P0, PT, R123, -INF , PT ;  /* 0xff8000007b00780b */ /* 0x000fe20003f1d000 */
[----:B------:R-:W-:-:S05]  /*6510*/  FMUL.FTZ R123, R10, R123 ;  /* 0x0000007b0a7b7220 */ /* 0x000fca0000410000 */
[----:B------:R-:W-:Y:S01]  /*6520*/  FSEL R123, R123, RZ, P0 ;  /* 0x000000ff7b7b7208 */ /* 0x000fe20000000000 */
[----:B------:R-:W-:Y:S01]  /*6530*/  IMAD R8, R125, 0xc00, R8 ;  /* 0x00000c007d087824 */ /* 0x000fe200078e0208 */
[----:B0-----:R-:W-:Y:S01]  /*6540*/  FMNMX.FTZ R6, R6, R127, !PT ;  /* 0x0000007f06067209 */ /* 0x001fe20007810000 */
[----:B------:R-:W2:Y:S02]  /*6550*/  LDL R125, [R1+0x3bc] ;  /* 0x0003bc00017d7983 */ /* 0x000ea40000100800 */
        /* <DEDUP_REMOVED lines=37> */
[----:B------:R-:W-:Y:S01]  /*67b0*/  FSETP.NEU.FTZ.AND P0, PT, R6, -INF , PT ;  /* 0xff8000000600780b */ /* 0x000fe20003f1d000 */
[----:B------:R-:W-:Y:S02]  /*67c0*/  MUFU.EX2 R120, R120 ;  /* 0x0000007800787308 */ /* 0x000fe40000000800 */
[----:B------:R0:W-:Y:S06]  /*67d0*/  STL [R1+0x22c], R25 ;  /* 0x00022c1901007387 */ /* 0x0001ec0000100800 */
[----:B------:R-:W1:Y:S01]  /*67e0*/  MUFU.EX2 R121, R121 ;  /* 0x0000007900797308 */ /* 0x000e620000000800 */
[----:B------:R-:W-:Y:S07]  /*67f0*/  STL [R1+0x228], R24 ;  /* 0x0002281801007387 */ /* 0x000fee0000100800 */
[----:B0-----:R-:W-:Y:S08]  /*6800*/  MUFU.EX2 R25, R21 ;  /* 0x0000001500197308 */ /* 0x001ff00000000800 */
[----:B------:R-:W0:Y:S01]  /*6810*/  MUFU.EX2 R122, R122 ;  /* 0x0000007a007a7308 */ /* 0x000e220000000800 */
[----:B------:R1:W-:Y:S04]  /*6820*/  STL [R1+0x238], R28 ;  /* 0x0002381c01007387 */ /* 0x0003e80000100800 */
[----:B------:R4:W-:Y:S01]  /*6830*/  STL [R1+0x234], R27 ;  /* 0x0002341b01007387 */ /* 0x0009e20000100800 */
[----:B-1----:R-:W-:-:S02]  /*6840*/  VIADD R28, R8, 0x80 ;  /* 0x00000080081c7836 */ /* 0x002fc40000000000 */
[----:B----4-:R-:W-:-:S03]  /*6850*/  FADD.FTZ R27, R120, R121 ;  /* 0x00000079781b7221 */ /* 0x010fc60000010000 */
[----:B------:R-:W-:Y:S01]  /*6860*/  R2UR UR10, R28 ;  /* 0x000000001c0a72ca */ /* 0x000fe200000e0000 */
[----:B------:R1:W-:Y:S01]  /*6870*/  STL [R1+0x230], R26 ;  /* 0x0002301a01007387 */ /* 0x0003e20000100800 */
[----:B------:R-:W-:Y:S01]  /*6880*/  R2UR UR6, R8 ;  /* 0x00000000080672ca */ /* 0x000fe200000e0000 */
[----:B0-----:R-:W-:Y:S01]  /*6890*/  FADD.FTZ R28, R122, R27 ;  /* 0x0000001b7a1c7221 */ /* 0x001fe20000010000 */
[----:B------:R-:W-:Y:S01]  /*68a0*/  R2UR UR7, R9 ;  /* 0x00000000090772ca */ /* 0x000fe200000e0000 */
[----:B------:R0:W-:Y:S01]  /*68b0*/  STL [R1+0x23c], R29 ;  /* 0x00023c1d01007387 */ /* 0x0001e20000100800 */
[----:B------:R-:W-:-:S03]  /*68c0*/  IMAD.MOV.U32 R27, RZ, RZ, R9 ;  /* 0x000000ffff1b7224 */ /* 0x000fc600078e0009 */
[----:B------:R4:W-:Y:S01]  /*68d0*/  STL [R1+0x240], R30 ;  /* 0x0002401e01007387 */ /* 0x0009e20000100800 */
[----:B-1----:R-:W-:-:S03]  /*68e0*/  VIADD R26, R8, 0x180 ;  /* 0x00000180081a7836 */ /* 0x002fc60000000000 */
[----:B------:R1:W-:Y:S01]  /*68f0*/  STL [R1+0x244], R31 ;  /* 0x0002441f01007387 */ /* 0x0003e20000100800 */
[--C-:B0-----:R-:W-:Y:S01]  /*6900*/  IMAD.MOV.U32 R29, RZ, RZ, R9.reuse ;  /* 0x000000ffff1d7224 */ /* 0x101fe200078e0009 */
[----:B------:R-:W-:Y:S02]  /*6910*/  F2FP.F16.F32.PACK_AB R154, R25, R122 ;  /* 0x0000007a199a723e */ /* 0x000fe400000000ff */
[----:B------:R0:W-:Y:S01]  /*6920*/  STL [R1+0x220], R152 ;  /* 0x0002209801007387 */ /* 0x0001e20000100800 */
[----:B----4-:R-:W-:Y:S02]  /*6930*/  VIADD R30, R8, 0x100 ;  /* 0x00000100081e7836 */ /* 0x010fe40000000000 */
[----:B-1----:R-:W-:Y:S01]  /*6940*/  IMAD.MOV.U32 R31, RZ, RZ, R9 ;  /* 0x000000ffff1f7224 */ /* 0x002fe200078e0009 */
[----:B------:R-:W-:Y:S01]  /*6950*/  STL [R1+0x21c], R151 ;  /* 0x00021c9701007387 */ /* 0x000fe20000100800 */
[----:B0-----:R-:W-:-:S03]  /*6960*/  F2FP.F16.F32.PACK_AB R152, R121, R120 ;  /* 0x000000787998723e */ /* 0x001fc600000000ff */
[----:B------:R-:W-:Y:S01]  /*6970*/  STL [R1+0x248], R32 ;  /* 0x0002482001007387 */ /* 0x000fe20000100800 */
[----:B------:R-:W-:Y:S01]  /*6980*/  R2UR UR11, R29 ;  /* 0x000000001d0b72ca */ /* 0x000fe200000e0000 */
[----:B------:R-:W-:Y:S01]  /*6990*/  FADD.FTZ R191, R25, R28 ;  /* 0x0000001c19bf7221 */ /* 0x000fe20000010000 */
[----:B------:R-:W-:Y:S01]  /*69a0*/  R2UR UR14, R30 ;  /* 0x000000001e0e72ca */ /* 0x000fe200000e0000 */
        /* <DEDUP_REMOVED lines=24> */
[----:B---3--:R0:W-:Y:S02]  /*6b30*/  STL [R1+0x224], R11 ;  /* 0x0002240b01007387 */ /* 0x0081e40000100800 */
[----:B0-----:R-:W-:-:S05]  /*6b40*/  FMUL.FTZ R11, R6, R10 ;  /* 0x0000000a060b7220 */ /* 0x001fca0000410000 */
[----:B------:R-:W-:-:S05]  /*6b50*/  FSEL R11, R11, RZ, P0 ;  /* 0x000000ff0b0b7208 */ /* 0x000fca0000000000 */
[-CC-:B------:R-:W-:Y:S01]  /*6b60*/  FFMA.FTZ R149, R149, R10.reuse, -R11.reuse ;  /* 0x0000000a95957223 */ /* 0x180fe2000001080b */
[-CC-:B------:R-:W-:Y:S01]  /*6b70*/  FFMA.FTZ R148, R148, R10.reuse, -R11.reuse ;  /* 0x0000000a94947223 */ /* 0x180fe2000001080b */
[-CC-:B------:R-:W-:Y:S01]  /*6b80*/  FFMA.FTZ R21, R146, R10.reuse, -R11.reuse ;  /* 0x0000000a92157223 */ /* 0x180fe2000001080b */
[----:B------:R-:W-:-:S03]  /*6b90*/  FFMA.FTZ R147, R147, R10, -R11 ;  /* 0x0000000a93937223 */ /* 0x000fc6000001080b */
[----:B------:R-:W-:Y:S08]  /*6ba0*/  MUFU.EX2 R149, R149 ;  /* 0x0000009500957308 */ /* 0x000ff00000000800 */
[----:B------:R-:W0:Y:S08]  /*6bb0*/  MUFU.EX2 R148, R148 ;  /* 0x0000009400947308 */ /* 0x000e300000000800 */
[----:B------:R-:W1:Y:S08]  /*6bc0*/  MUFU.EX2 R24, R147 ;  /* 0x0000009300187308 */ /* 0x000e700000000800 */
[----:B------:R-:W3:Y:S01]  /*6bd0*/  MUFU.EX2 R21, R21 ;  /* 0x0000001500157308 */ /* 0x000ee20000000800 */
[----:B0-----:R-:W-:Y:S01]  /*6be0*/  FADD.FTZ R189, R149, R148 ;  /* 0x0000009495bd7221 */ /* 0x001fe20000010000 */
[----:B------:R-:W-:Y:S01]  /*6bf0*/  F2FP.F16.F32.PACK_AB R153, R148, R149 ;  /* 0x000000959499723e */ /* 0x000fe200000000ff */
[----:B------:R-:W-:Y:S04]  /*6c00*/  STL [R1+0x2a0], R54 ;  /* 0x0002a03601007387 */ /* 0x000fe80000100800 */
[----:B------:R-:W-:Y:S01]  /*6c10*/  STL [R1+0x2a4], R55 ;  /* 0x0002a43701007387 */ /* 0x000fe20000100800 */
[----:B-1----:R-:W-:-:S03]  /*6c20*/  FADD.FTZ R189, R24, R189 ;  /* 0x000000bd18bd7221 */ /* 0x002fc60000010000 */
[----:B------:R-:W-:Y:S01]  /*6c30*/  STL [R1+0x2a8], R56 ;  /* 0x0002a83801007387 */ /* 0x000fe20000100800 */
[----:B---3--:R-:W-:-:S03]  /*6c40*/  F2FP.F16.F32.PACK_AB R155, R21, R24 ;  /* 0x00000018159b723e */ /* 0x008fc600000000ff */
        /* <DEDUP_REMOVED lines=95> */
[----:B------:R-:W-:Y:S08]  /*7240*/  MUFU.EX2 R156, R156 ;  /* 0x0000009c009c7308 */ /* 0x000ff00000000800 */
[----:B------:R-:W0:Y:S08]  /*7250*/  MUFU.EX2 R157, R157 ;  /* 0x0000009d009d7308 */ /* 0x000e300000000800 */
[----:B------:R-:W-:Y:S08]  /*7260*/  MUFU.EX2 R162, R162 ;  /* 0x000000a200a27308 */ /* 0x000ff00000000800 */
[----:B------:R-:W2:Y:S08]  /*7270*/  MUFU.EX2 R163, R163 ;  /* 0x000000a300a37308 */ /* 0x000eb00000000800 */
[----:B------:R-:W-:Y:S08]  /*7280*/  MUFU.EX2 R158, R158 ;  /* 0x0000009e009e7308 */ /* 0x000ff00000000800 */
[----:B------:R-:W3:Y:S01]  /*7290*/  MUFU.EX2 R190, R190 ;  /* 0x000000be00be7308 */ /* 0x000ee20000000800 */
[----:B------:R-:W-:Y:S04]  /*72a0*/  STL [R1+0x408], R198 ;  /* 0x000408c601007387 */ /* 0x000fe80000100800 */
[----:B------:R-:W-:Y:S01]  /*72b0*/  STL [R1+0x40c], R224 ;  /* 0x00040ce001007387 */ /* 0x000fe20000100800 */
[-CC-:B------:R-:W-:Y:S01]  /*72c0*/  FFMA.FTZ R160, R160, R10.reuse, -R11.reuse ;  /* 0x0000000aa0a07223 */ /* 0x180fe2000001080b */
[-CC-:B------:R-:W-:Y:S01]  /*72d0*/  FFMA.FTZ R180, R180, R10.reuse, -R11.reuse ;  /* 0x0000000ab4b47223 */ /* 0x180fe2000001080b */
[-CC-:B------:R-:W-:Y:S01]  /*72e0*/  FFMA.FTZ R181, R181, R10.reuse, -R11.reuse ;  /* 0x0000000ab5b57223 */ /* 0x180fe2000001080b */
[----:B------:R-:W-:Y:S01]  /*72f0*/  FFMA.FTZ R182, R182, R10, -R11 ;  /* 0x0000000ab6b67223 */ /* 0x000fe2000001080b */
[----:B------:R-:W-:Y:S08]  /*7300*/  MUFU.EX2 R159, R159 ;  /* 0x0000009f009f7308 */ /* 0x000ff00000000800 */
[----:B------:R-:W-:Y:S08]  /*7310*/  MUFU.EX2 R12, R12 ;  /* 0x0000000c000c7308 */ /* 0x000ff00000000800 */
[----:B------:R-:W-:Y:S08]  /*7320*/  MUFU.EX2 R13, R13 ;  /* 0x0000000d000d7308 */ /* 0x000ff00000000800 */
[----:B------:R-:W-:Y:S08]  /*7330*/  MUFU.EX2 R14, R14 ;  /* 0x0000000e000e7308 */ /* 0x000ff00000000800 */
[----:B------:R-:W-:Y:S01]  /*7340*/  MUFU.EX2 R160, R160 ;  /* 0x000000a000a07308 */ /* 0x000fe20000000800 */
[----:B------:R-:W-:-:S07]  /*7350*/  WARPGROUP.DEPBAR.LE gsb0, 0x0 ;  /* 0x00008000000079c5 */ /* 0x000fce0000010000 */
[----:B------:R-:W4:Y:S01]  /*7360*/  MUFU.EX2 R152, R192 ;  /* 0x000000c000987308 */ /* 0x000f220000000800 */
[----:B0-----:R-:W-:Y:S02]  /*7370*/  F2FP.F16.F32.PACK_AB R154, R157, R156 ;  /* 0x0000009c9d9a723e */ /* 0x001fe400000000ff */
[----:B--2---:R-:W-:Y:S02]  /*7380*/  F2FP.F16.F32.PACK_AB R153, R163, R162 ;  /* 0x000000a2a399723e */ /* 0x004fe400000000ff */
[----:B---3--:R-:W-:Y:S01]  /*7390*/  F2FP.F16.F32.PACK_AB R155, R190, R158 ;  /* 0x0000009ebe9b723e */ /* 0x008fe200000000ff */
[----:B------:R-:W-:Y:S04]  /*73a0*/  STL.128 [R1+0x210], R24 ;  /* 0x0002101801007387 */ /* 0x000fe80000100c00 */
[----:B------:R-:W-:Y:S01]  /*73b0*/  STL.128 [R1+0x220], R28 ;  /* 0x0002201c01007387 */ /* 0x000fe20000100c00 */
[----:B----4-:R-:W-:Y:S01]  /*73c0*/  FADD.FTZ R191, R152, R191 ;  /* 0x000000bf98bf7221 */ /* 0x010fe20000010000 */
[----:B------:R-:W-:-:S02]  /*73d0*/  F2FP.F16.F32.PACK_AB R152, R161, R152 ;  /* 0x00000098a198723e */ /* 0x000fc400000000ff */
        /* <DEDUP_REMOVED lines=36> */
[----:B------:R-:W-:Y:S01]  /*7620*/  FADD.FTZ R191, R161, R191 ;  /* 0x000000bfa1bf7221 */ /* 0x000fe20000010000 */
[-CC-:B------:R-:W-:Y:S01]  /*7630*/  FFMA.FTZ R183, R183, R10.reuse, -R11.reuse ;  /* 0x0000000ab7b77223 */ /* 0x180fe2000001080b */
[-CC-:B------:R-:W-:Y:S01]  /*7640*/  FFMA.FTZ R186, R186, R10.reuse, -R11.reuse ;  /* 0x0000000ababa7223 */ /* 0x180fe2000001080b */
[-CC-:B------:R-:W-:Y:S01]  /*7650*/  FFMA.FTZ R21, R187, R10.reuse, -R11.reuse ;  /* 0x0000000abb157223 */ /* 0x180fe2000001080b */
[----:B------:R-:W-:-:S02]  /*7660*/  FFMA.FTZ R161, R188, R10, -R11 ;  /* 0x0000000abca17223 */ /* 0x000fc4000001080b */
[----:B------:R-:W-:Y:S08]  /*7670*/  MUFU.EX2 R15, R15 ;  /* 0x0000000f000f7308 */ /* 0x000ff00000000800 */
[----:B------:R-:W3:Y:S08]  /*7680*/  MUFU.EX2 R18, R18 ;  /* 0x0000001200127308 */ /* 0x000ef00000000800 */
[----:B------:R-:W-:Y:S08]  /*7690*/  MUFU.EX2 R19, R19 ;  /* 0x0000001300137308 */ /* 0x000ff00000000800 */
[----:B------:R-:W4:Y:S08]  /*76a0*/  MUFU.EX2 R20, R20 ;  /* 0x0000001400147308 */ /* 0x000f300000000800 */
[----:B------:R-:W-:Y:S08]  /*76b0*/  MUFU.EX2 R183, R183 ;  /* 0x000000b700b77308 */ /* 0x000ff00000000800 */
[----:B------:R-:W1:Y:S08]  /*76c0*/  MUFU.EX2 R186, R186 ;  /* 0x000000ba00ba7308 */ /* 0x000e700000000800 */
[----:B------:R-:W-:Y:S08]  /*76d0*/  MUFU.EX2 R21, R21 ;  /* 0x0000001500157308 */ /* 0x000ff00000000800 */
[----:B------:R-:W1:Y:S01]  /*76e0*/  MUFU.EX2 R161, R161 ;  /* 0x000000a100a17308 */ /* 0x000e620000000800 */
[----:B------:R-:W-:-:S02]  /*76f0*/  WARPGROUP.DEPBAR.LE gsb0, 0x0 ;  /* 0x00008000000079c5 */ /* 0x000fc40000010000 */
[----:B------:R-:W-:Y:S02]  /*7700*/  F2FP.F16.F32.PACK_AB R152, R12, R159 ;  /* 0x0000009f0c98723e */ /* 0x000fe400000000ff */
        /* <DEDUP_REMOVED lines=37> */
[----:B------:R-:W-:-:S04]  /*7960*/  FADD.FTZ R162, R162, R189 ;  /* 0x000000bda2a27221 */ /* 0x000fc80000010000 */
[----:B------:R-:W-:Y:S01]  /*7970*/  FADD.FTZ R163, R163, R162 ;  /* 0x000000a2a3a37221 */ /* 0x000fe20000010000 */
[-CC-:B------:R-:W-:Y:S01]  /*7980*/  FFMA.FTZ R168, R168, R10.reuse, -R11.reuse ;  /* 0x0000000aa8a87223 */ /* 0x180fe2000001080b */
[-CC-:B------:R-:W-:Y:S01]  /*7990*/  FFMA.FTZ R170, R170, R10.reuse, -R11.reuse ;  /* 0x0000000aaaaa7223 */ /* 0x180fe2000001080b */
[-C--:B------:R-:W-:Y:S01]  /*79a0*/  FFMA.FTZ R171, R171, R10.reuse, -R11 ;  /* 0x0000000aabab7223 */ /* 0x080fe2000001080b */
[----:B------:R-:W-:Y:S01]  /*79b0*/  FADD.FTZ R163, R158, R163 ;  /* 0x000000a39ea37221 */ /* 0x000fe20000010000 */
[-CC-:B------:R-:W-:Y:S01]  /*79c0*/  FFMA.FTZ R158, R169, R10.reuse, -R11.reuse ;  /* 0x0000000aa99e7223 */ /* 0x180fe2000001080b */
[-CC-:B------:R-:W-:Y:S01]  /*79d0*/  FFMA.FTZ R172, R172, R10.reuse, -R11.reuse ;  /* 0x0000000aacac7223 */ /* 0x180fe2000001080b */
[-CC-:B------:R-:W-:Y:S01]  /*79e0*/  FFMA.FTZ R173, R173, R10.reuse, -R11.reuse ;  /* 0x0000000aadad7223 */ /* 0x180fe2000001080b */
[-CC-:B------:R-:W-:Y:S01]  /*79f0*/  FFMA.FTZ R174, R174, R10.reuse, -R11.reuse ;  /* 0x0000000aaeae7223 */ /* 0x180fe2000001080b */
[----:B------:R-:W-:Y:S01]  /*7a00*/  FFMA.FTZ R175, R175, R10, -R11 ;  /* 0x0000000aafaf7223 */ /* 0x000fe2000001080b */
[----:B------:R-:W-:Y:S01]  /*7a10*/  VIADD R10, R8, 0x200 ;  /* 0x00000200080a7836 */ /* 0x000fe20000000000 */
[----:B------:R-:W-:Y:S04]  /*7a20*/  MUFU.EX2 R176, R176 ;  /* 0x000000b000b07308 */ /* 0x000fe80000000800 */
[----:B------:R-:W-:-:S04]  /*7a30*/  R2UR UR6, R10 ;  /* 0x000000000a0672ca */ /* 0x000fc800000e0000 */
[----:B------:R-:W0:Y:S08]  /*7a40*/  MUFU.EX2 R177, R177 ;  /* 0x000000b100b17308 */ /* 0x000e300000000800 */
[----:B------:R-:W-:Y:S08]  /*7a50*/  MUFU.EX2 R178, R178 ;  /* 0x000000b200b27308 */ /* 0x000ff00000000800 */
[----:B------:R-:W2:Y:S08]  /*7a60*/  MUFU.EX2 R179, R179 ;  /* 0x000000b300b37308 */ /* 0x000eb00000000800 */
[----:B------:R-:W-:Y:S08]  /*7a70*/  MUFU.EX2 R158, R158 ;  /* 0x0000009e009e7308 */ /* 0x000ff00000000800 */
[----:B------:R-:W-:Y:S01]  /*7a80*/  MUFU.EX2 R10, R171 ;  /* 0x000000ab000a7308 */ /* 0x000fe20000000800 */
[----:B------:R-:W-:-:S05]  /*7a90*/  IMAD.MOV.U32 R11, RZ, RZ, R9 ;  /* 0x000000ffff0b7224 */ /* 0x000fca00078e0009 */
[----:B------:R-:W-:Y:S01]  /*7aa0*/  R2UR UR7, R11 ;  /* 0x000000000b0772ca */ /* 0x000fe200000e0000 */
[----:B------:R-:W-:Y:S02]  /*7ab0*/  WARPGROUP.DEPBAR.LE gsb0, 0x0 ;  /* 0x00008000000079c5 */ /* 0x000fe40000010000 */
[----:B---3--:R-:W-:Y:S02]  /*7ac0*/  F2FP.F16.F32.PACK_AB R152, R18, R15 ;  /* 0x0000000f1298723e */ /* 0x008fe400000000ff */
[----:B----4-:R-:W-:Y:S02]  /*7ad0*/  F2FP.F16.F32.PACK_AB R154, R20, R19 ;  /* 0x00000013149a723e */ /* 0x010fe400000000ff */
[----:B-1----:R-:W-:Y:S02]  /*7ae0*/  F2FP.F16.F32.PACK_AB R153, R186, R183 ;  /* 0x000000b7ba99723e */ /* 0x002fe400000000ff */
        /* <DEDUP_REMOVED lines=43> */
[----:B------:R-:W-:Y:S01]  /*7da0*/  VIADD R8, R8, 0x280 ;  /* 0x0000028008087836 */ /* 0x000fe20000000000 */
[----:B------:R-:W-:-:S02]  /*7db0*/  WARPGROUP.DEPBAR.LE gsb0, 0x0 ;  /* 0x00008000000079c5 */ /* 0x000fc40000010000 */
[----:B------:R-:W-:-:S04]  /*7dc0*/  FADD.FTZ R152, R156, R191 ;  /* 0x000000bf9c987221 */ /* 0x000fc80000010000 */
[----:B------:R-:W1:Y:S01]  /*7dd0*/  MUFU.EX2 R156, R168 ;  /* 0x000000a8009c7308 */ /* 0x000e620000000800 */
[----:B------:R-:W-:-:S07]  /*7de0*/  FADD.FTZ R152, R157, R152 ;  /* 0x000000989d987221 */ /* 0x000fce0000010000 */
[----:B------:R-:W3:Y:S01]  /*7df0*/  MUFU.EX2 R157, R170 ;  /* 0x000000aa009d7308 */ /* 0x000ee20000000800 */
[----:B------:R-:W-:Y:S01]  /*7e00*/  FADD.FTZ R159, R159, R152 ;  /* 0x000000989f9f7221 */ /* 0x000fe20000010000 */
[----:B0-----:R-:W-:Y:S02]  /*7e10*/  F2FP.F16.F32.PACK_AB R152, R177, R176 ;  /* 0x000000b0b198723e */ /* 0x001fe400000000ff */
[----:B--2---:R-:W-:Y:S01]  /*7e20*/  F2FP.F16.F32.PACK_AB R154, R179, R178 ;  /* 0x000000b2b39a723e */ /* 0x004fe200000000ff */
[----:B------:R-:W-:Y:S01]  /*7e30*/  STL.128 [R1+0x210], R24 ;  /* 0x0002101801007387 */ /* 0x000fe20000100c00 */
[----:B-1----:R-:W-:-:S03]  /*7e40*/  F2FP.F16.F32.PACK_AB R153, R158, R156 ;  /* 0x0000009c9e99723e */ /* 0x002fc600000000ff */
[----:B------:R-:W-:Y:S04]  /*7e50*/  STL.128 [R1+0x220], R28 ;  /* 0x0002201c01007387 */ /* 0x000fe80000100c00 */
[----:B------:R-:W-:Y:S01]  /*7e60*/  STL.128 [R1+0x230], R32 ;  /* 0x0002302001007387 */ /* 0x000fe20000100c00 */
[----:B---3--:R-:W-:-:S03]  /*7e70*/  F2FP.F16.F32.PACK_AB R155, R10, R157 ;  /* 0x0000009d0a9b723e */ /* 0x008fc600000000ff */
        /* <DEDUP_REMOVED lines=33> */
[----:B------:R-:W-:Y:S01]  /*8090*/  FADD.FTZ R163, R190, R163 ;  /* 0x000000a3bea37221 */ /* 0x000fe20000010000 */
[----:B------:R-:W-:Y:S01]  /*80a0*/  FADD.FTZ R12, R12, R159 ;  /* 0x0000009f0c0c7221 */ /* 0x000fe20000010000 */
[----:B------:R-:W2:Y:S02]  /*80b0*/  LDL R9, [R1+0x28] ;  /* 0x0000280001097983 */ /* 0x000ea40000100800 */
[----:B------:R-:W-:Y:S01]  /*80c0*/  FADD.FTZ R11, R160, R163 ;  /* 0x000000a3a00b7221 */ /* 0x000fe20000010000 */
[----:B------:R-:W-:Y:S01]  /*80d0*/  FADD.FTZ R13, R13, R12 ;  /* 0x0000000c0d0d7221 */ /* 0x000fe20000010000 */
[----:B------:R0:W5:Y:S02]  /*80e0*/  LDL R8, [R1+0x1f8] ;  /* 0x0001f80001087983 */ /* 0x0001640000100800 */
[----:B------:R-:W-:Y:S01]  /*80f0*/  FADD.FTZ R180, R180, R11 ;  /* 0x0000000bb4b47221 */ /* 0x000fe20000010000 */
[----:B------:R-:W-:-:S03]  /*8100*/  FADD.FTZ R160, R14, R13 ;  /* 0x0000000d0ea07221 */ /* 0x000fc60000010000 */
[----:B------:R-:W-:Y:S01]  /*8110*/  FADD.FTZ R181, R181, R180 ;  /* 0x000000b4b5b57221 */ /* 0x000fe20000010000 */
[----:B------:R-:W-:Y:S02]  /*8120*/  WARPGROUP.DEPBAR.LE gsb0, 0x0 ;  /* 0x00008000000079c5 */ /* 0x000fe40000010000 */
[----:B------:R-:W-:Y:S02]  /*8130*/  F2FP.F16.F32.PACK_AB R152, R164, R167 ;  /* 0x000000a7a498723e */ /* 0x000fe400000000ff */
[----:B------:R-:W-:Y:S02]  /*8140*/  F2FP.F16.F32.PACK_AB R154, R166, R165 ;  /* 0x000000a5a69a723e */ /* 0x000fe400000000ff */
        /* <DEDUP_REMOVED lines=364> */
.L_x_12621:
[----:B------:R-:W-:Y:S05]  /*9810*/  BSYNC B0 ;  /* 0x0000000000007941 */ /* 0x000fea0003800000 */
.L_x_12620:
        /* <DEDUP_REMOVED lines=31> */
.L_x_12624:
[----:B------:R-:W-:-:S13]  /*9a10*/  ISETP.NE.AND P0, PT, R3, 0x1, PT ;  /* 0x000000010300780c */ /* 0x000fda0003f05270 */
[----:B------:R-:W-:-:S05]  /*9a20*/  @P0 IMAD.HI.U32 R4, R6, R4, RZ ;  /* 0x0000000406040227 */ /* 0x000fca00078e00ff */
[----:B------:R-:W-:-:S07]  /*9a30*/  @P0 SHF.R.U32.HI R6, RZ, R5, R4 ;  /* 0x00000005ff060219 */ /* 0x000fce0000011604 */
.L_x_12625:
[----:B------:R-:W-:Y:S05]  /*9a40*/  BSYNC B0 ;  /* 0x0000000000007941 */ /* 0x000fea0003800000 */
.L_x_12623:
[----:B------:R-:W-:-:S05]  /*9a50*/  IMAD R3, R6, R3, R3 ;  /* 0x0000000306037224 */ /* 0x000fca00078e0203 */
[----:B------:R-:W-:-:S07]  /*9a60*/  VIMNMX R2, R2, R3, PT ;  /* 0x0000000302027248 */ /* 0x000fce0003fe0100 */
.L_x_12622:
        /* <DEDUP_REMOVED lines=8> */
.L_x_12629:
[----:B------:R-:W-:Y:S01]  /*9af0*/  VIADD R0, R16, 0x158 ;  /* 0x0000015810007836 */ /* 0x000fe20000000000 */
[----:B------:R-:W-:-:S07]  /*9b00*/  MOV R224, 0x9b20 ;  /* 0x00009b2000e07802 */ /* 0x000fce0000000f00 */
[----:B------:R-:W-:Y:S05]  /*9b10*/  CALL.REL.NOINC `($_ZN7cutlass13device_kernelIN5flash11enable_sm90INS1_16FlashAttnFwdSm90INS1_25CollectiveMainloopFwdSm90ILi2EN4cute5tupleIJNS5_1CILi1EEES8_S8_EEENS6_IJNS7_ILi128EEENS7_ILi96EEENS7_ILi64EEEEEELi256ENS_6half_tEfNS_4arch4Sm90ELb0ELb1ELb1ELb1ELb1ELb0ELb1ELb1ELb0ELb1ELb0ELb0EEENS1_21CollectiveEpilogueFwdINS6_IJSA_NS7_ILi256EEESB_EEES9_SE_SG_Li256ELb1ELb1ELb0ELb0EEENS1_36VarlenDynamicPersistentTileSchedulerILi128ELi96ELi256ELi128ELb0ELb1ELb1ELb1ELb0ELb1EEEEEEEEEvNT_6ParamsE$_ZZN5flash25CollectiveMainloopFwdSm90ILi2EN4cute5tupleIJNS1_1CILi1EEES4_S4_EEENS2_IJNS3_ILi128EEENS3_ILi96EEENS3_ILi64EEEEEELi256EN7cutlass6half_tEfNSA_4arch4Sm90ELb0ELb1ELb1ELb1ELb1ELb0ELb1ELb1ELb0ELb1ELb0ELb0EE3mmaINS_16FlashAttnFwdSm90ISE_NS_21CollectiveEpilogueFwdINS2_IJS6_NS3_ILi256EEES7_EEES5_SB_SD_Li256ELb1ELb1ELb0ELb0EEENS_36VarlenDynamicPersistentTileSchedulerILi128ELi96ELi256ELi128ELb0ELb1ELb1ELb1ELb0ELb1EEEE13SharedStorageENS1_6TensorINS1_11ArrayEngineIfLm128EEENS1_6LayoutINS2_IJNS2_IJNS3_ILi2EEEST_NS3_ILi32EEEEEES4_S4_EEENS2_IJNS2_IJS4_ST_NS3_ILi4EEEEEENS3_ILi0EEESZ_EEEEEEENS_7SoftmaxILi2ELi0EEEEEbRKNSE_6ParamsENSA_13PipelineAsyncILi2EEES19_RNSA_13PipelineStateILj2EEERT0_RT1_iRiRKNS_16SeqlenInfoQKNewKILb1ELb0EEENS2_IJiiiiEEERT_ENKUliT_T0_T1_E_clIZSF_ISO_S12_S14_EbS17_S19_S19_S1C_S1E_S1G_iS1H_S1L_S1M_S1O_EUlRS1P_iE1_NS3_ILb0EEENS3_ILb1EEEEEDaiS1P_S1Q_S1R_) ;  /* 0x0000023c00e07944 */ /* 0x000fea0003c00000 */
[C---:B------:R-:W-:Y:S01]  /*9b20*/  ISETP.GT.AND P0, PT, R10.reuse, R192, PT ;  /* 0x000000c00a00720c */ /* 0x040fe20003f04270 */
[----:B------:R-:W-:-:S12]  /*9b30*/  VIADD R10, R10, 0xffffffff ;  /* 0xffffffff0a0a7836 */ /* 0x000fd80000000000 */
[----:B------:R-:W-:Y:S05]  /*9b40*/  @P0 BRA `(.L_x_12629) ;  /* 0xfffffffc00e80947 */ /* 0x000fea000383ffff */
[----:B------:R-:W-:Y:S05]  /*9b50*/  BSYNC B0 ;  /* 0x0000000000007941 */ /* 0x000fea0003800000 */
.L_x_12628:
[----:B------:R-:W2:Y:S02]  /*9b60*/  LDL R0, [R1+0x50] ;  /* 0x0000500001007983 */ /* 0x000ea40000100800 */
[----:B--2---:R-:W-:-:S07]  /*9b70*/  IMAD.SHL.U32 R0, R0, 0x80, RZ ;  /* 0x0000008000007824 */ /* 0x004fce00078e00ff */
.L_x_12627:
[----:B------:R-:W-:Y:S05]  /*9b80*/  BSYNC B1 ;  /* 0x0000000000017941 */ /* 0x000fea0003800000 */
.L_x_12626:
        /* <DEDUP_REMOVED lines=26> */
.L_x_12632:
[----:B------:R-:W-:Y:S02]  /*9d30*/  ULDC UR4, c[0x0][0xadc] ;  /* 0x0002b70000047ab9 */ /* 0x000fe40000000800 */
[----:B------:R-:W-:-:S05]  /*9d40*/  IMAD.U32 R5, RZ, RZ, UR4 ;  /* 0x00000004ff057e24 */ /* 0x000fca000f8e00ff */
[----:B------:R-:W-:-:S13]  /*9d50*/  ISETP.NE.AND P0, PT, R5, 0x1, PT ;  /* 0x000000010500780c */ /* 0x000fda0003f05270 */
[----:B------:R-:W0:Y:S02]  /*9d60*/  @P0 LDC.64 R6, c[0x0][0xae0] ;  /* 0x0002b800ff060b82 */ /* 0x000e240000000a00 */
[----:B0-----:R-:W-:-:S05]  /*9d70*/  @P0 IMAD.HI.U32 R4, R0, R6, RZ ;  /* 0x0000000600040227 */ /* 0x001fca00078e00ff */
[----:B------:R-:W-:-:S07]  /*9d80*/  @P0 SHF.R.U32.HI R0, RZ, R7, R4 ;  /* 0x00000007ff000219 */ /* 0x000fce0000011604 */
.L_x_12633:
[----:B------:R-:W-:Y:S05]  /*9d90*/  BSYNC B0 ;  /* 0x0000000000007941 */ /* 0x000fea0003800000 */
.L_x_12631:
[----:B------:R-:W-:-:S05]  /*9da0*/  IMAD R3, R0, R5, RZ ;  /* 0x0000000500037224 */ /* 0x000fca00078e02ff */
[----:B------:R-:W-:-:S07]  /*9db0*/  VIMNMX R2, R2, R3, !PT ;  /* 0x0000000302027248 */ /* 0x000fce0007fe0100 */
.L_x_12630:
[----:B------:R-:W-:-:S04]  /*9dc0*/  VIADD R2, R2, 0x5f ;  /* 0x0000005f02027836 */ /* 0x000fc80000000000 */
[----:B------:R-:W-:-:S05]  /*9dd0*/  IMAD.HI R2, R2, 0x2aaaaaab, RZ ;  /* 0x2aaaaaab02027827 */ /* 0x000fca00078e02ff */
[----:B------:R-:W-:-:S04]  /*9de0*/  SHF.R.U32.HI R3, RZ, 0x1f, R2 ;  /* 0x0000001fff037819 */ /* 0x000fc80000011602 */
[----:B------:R-:W-:-:S04]  /*9df0*/  LEA.HI.SX32 R2, R2, R3, 0x1c ;  /* 0x0000000302027211 */ /* 0x000fc800078fe2ff */
[----:B------:R-:W-:-:S04]  /*9e00*/  VIMNMX R2, R2, UR40, !PT ;  /* 0x0000002802027c48 */ /* 0x000fc8000ffe0100 */
[----:B------:R-:W-:-:S13]  /*9e10*/  ISETP.GE.AND P0, PT, R10, R2, PT ;  /* 0x000000020a00720c */ /* 0x000fda0003f06270 */
[----:B------:R-:W-:Y:S05]  /*9e20*/  @!P0 BRA `(.L_x_12634) ;  /* 0x0000009c00788947 */ /* 0x000fea0003800000 */
.L_x_12653:
        /* <DEDUP_REMOVED lines=20> */
.L_x_12636:
[----:B------:R-:W-:Y:S05]  /*9f70*/  BSYNC B0 ;  /* 0x0000000000007941 */ /* 0x000fea0003800000 */
.L_x_12635:
        /* <DEDUP_REMOVED lines=9> */
.L_x_12638:
[----:B------:R-:W-:Y:S05]  /*a010*/  BSYNC B0 ;  /* 0x0000000000007941 */ /* 0x000fea0003800000 */
.L_x_12637:
[----:B------:R-:W-:Y:S04]  /*a020*/  BSSY B0, `(.L_x_12639) ;  /* 0x0000006000007945 */ /* 0x000fe80003800000 */
[----:B--2---:R-:W-:Y:S05]  /*a030*/  @P0 BRA `(.L_x_12640) ;  /* 0x0000000000100947 */ /* 0x004fea0003800000 */
[----:B-----5:R-:W-:Y:S01]  /*a040*/  IMAD R6, R6, 0x8, R3 ;  /* 0x0000000806067824 */ /* 0x020fe200078e0203 */
[----:B------:R-:W-:-:S04]  /*a050*/  SHF.L.U32 R7, R7, 0x1f, RZ ;  /* 0x0000001f07077819 */ /* 0x000fc800000006ff */
[----:B------:R-:W0:Y:S02]  /*a060*/  SYNCS.PHASECHK.TRANS64.TRYWAIT P0, [R6+URZ], R7 ;  /* 0x00000007060075a7 */ /* 0x000e24000800017f */
[----:B0-----:R-:W-:Y:S05]  /*a070*/  @!P0 BRA `(.L_x_12641) ;  /* 0x000001f400a48947 */ /* 0x001fea0003800000 */
.L_x_12640:
[----:B------:R-:W-:Y:S05]  /*a080*/  BSYNC B0 ;  /* 0x0000000000007941 */ /* 0x000fea0003800000 */
.L_x_12639:
        /* <DEDUP_REMOVED lines=57> */
.L_x_12643:
[----:B------:R-:W-:Y:S05]  /*a420*/  BSYNC B0 ;  /* 0x0000000000007941 */ /* 0x000fea0003800000 */
.L_x_12642:
        /* <DEDUP_REMOVED lines=11> */
.L_x_12645:
[----:B------:R-:W-:Y:S05]  /*a4e0*/  BSYNC B0 ;  /* 0x0000000000007941 */ /* 0x000fea0003800000 */
.L_x_12644:
[----:B------:R-:W-:Y:S04]  /*a4f0*/  BSSY B0, `(.L_x_12646) ;  /* 0x0000007000007945 */ /* 0x000fe80003800000 */
[----:B------:R-:W-:Y:S05]  /*a500*/  @P0 BRA `(.L_x_12647) ;  /* 0x0000000000140947 */ /* 0x000fea0003800000 */
[----:B------:R-:W2:Y:S02]  /*a510*/  LD.E.64 R4, desc[UR36][R16.64+0x40] ;  /* 0x0000402410047980 */ /* 0x000ea4000c101b00 */
[----:B--2---:R-:W-:-:S05]  /*a520*/  MOV R5, R4 ;  /* 0x0000000400057202 */ /* 0x004fca0000000f00 */
[----:B------:R-:W-:-:S04]  /*a530*/  IMAD R18, R18, 0x8, R5 ;  /* 0x0000000812127824 */ /* 0x000fc800078e0205 */
[----:B------:R-:W0:Y:S02]  /*a540*/  SYNCS.PHASECHK.TRANS64.TRYWAIT P0, [R18+URZ], R19 ;  /* 0x00000013120075a7 */ /* 0x000e24000800017f */
[----:B0-----:R-:W-:Y:S05]  /*a550*/  @!P0 BRA `(.L_x_12648) ;  /* 0x000001f000808947 */ /* 0x001fea0003800000 */
.L_x_12647:
[----:B------:R-:W-:Y:S05]  /*a560*/  BSYNC B0 ;  /* 0x0000000000007941 */ /* 0x000fea0003800000 */
.L_x_12646:
        /* <DEDUP_REMOVED lines=204> */
.L_x_12650:
[----:B------:R-:W-:Y:S05]  /*b230*/  BSYNC B0 ;  /* 0x0000000000007941 */ /* 0x000fea0003800000 */
.L_x_12649:
        /* <DEDUP_REMOVED lines=10> */
[-C--:B------:R-:W-:Y:S01]  /*b2e0*/  FMUL.FTZ R11, R28, R8.reuse ;  /* 0x000000081c0b7220 */ /* 0x080fe20000410000 */
        /* <DEDUP_REMOVED lines=17> */
[----:B------:R-:W2:Y:S02]  /*b400*/  LDL R24, [R1+0x440] ;  /* 0x0004400001187983 */ /* 0x000ea40000100800 */
[----:B------:R-:W1:Y:S01]  /*b410*/  MUFU.TANH R11, R11 ;  /* 0x0000000b000b7308 */ /* 0x000e620000002400 */
[----:B------:R-:W-:Y:S01]  /*b420*/  FMUL.FTZ R25, R30, R8 ;  /* 0x000000081e197220 */ /* 0x000fe20000410000 */
[----:B---3--:R-:W-:-:S06]  /*b430*/  FMNMX.FTZ R12, R3, R4, !PT ;  /* 0x00000004030c7209 */ /* 0x008fcc0007810000 */
[----:B------:R-:W3:Y:S01]  /*b440*/  MUFU.TANH R20, R20 ;  /* 0x0000001400147308 */ /* 0x000ee20000002400 */
[----:B------:R-:W-:Y:S01]  /*b450*/  FMUL.FTZ R30, R36, R8 ;  /* 0x00000008241e7220 */ /* 0x000fe20000410000 */
[----:B0-----:R-:W-:-:S06]  /*b460*/  FMNMX.FTZ R12, R7, R12, !PT ;  /* 0x0000000c070c7209 */ /* 0x001fcc0007810000 */
[----:B------:R-:W0:Y:S01]  /*b470*/  MUFU.TANH R26, R26 ;  /* 0x0000001a001a7308 */ /* 0x000e220000002400 */
[-C--:B------:R-:W-:Y:S01]  /*b480*/  FMUL.FTZ R32, R37, R8.reuse ;  /* 0x0000000825207220 */ /* 0x080fe20000410000 */
[----:B------:R-:W-:Y:S01]  /*b490*/  FMUL.FTZ R29, R34, R8 ;  /* 0x00000008221d7220 */ /* 0x000fe20000410000 */
[----:B-1----:R-:W-:-:S05]  /*b4a0*/  FMNMX.FTZ R15, R11, R12, !PT ;  /* 0x0000000c0b0f7209 */ /* 0x002fca0007810000 */
[----:B------:R-:W1:Y:S01]  /*b4b0*/  MUFU.TANH R28, R28 ;  /* 0x0000001c001c7308 */ /* 0x000e620000002400 */
[----:B------:R-:W-:Y:S01]  /*b4c0*/  FMUL.FTZ R34, R40, R8 ;  /* 0x0000000828227220 */ /* 0x000fe20000410000 */
[----:B---3--:R-:W-:-:S06]  /*b4d0*/  FMNMX.FTZ R15, R20, R15, !PT ;  /* 0x0000000f140f7209 */ /* 0x008fcc0007810000 */
[----:B------:R-:W3:Y:S01]  /*b4e0*/  MUFU.TANH R30, R30 ;  /* 0x0000001e001e7308 */ /* 0x000ee20000002400 */
[-C--:B------:R-:W-:Y:S01]  /*b4f0*/  FMUL.FTZ R36, R41, R8.reuse ;  /* 0x0000000829247220 */ /* 0x080fe20000410000 */
[----:B------:R-:W-:Y:S01]  /*b500*/  FMUL.FTZ R33, R38, R8 ;  /* 0x0000000826217220 */ /* 0x000fe20000410000 */
[----:B0-----:R-:W-:-:S05]  /*b510*/  FMNMX.FTZ R15, R26, R15, !PT ;  /* 0x0000000f1a0f7209 */ /* 0x001fca0007810000 */
[----:B------:R-:W0:Y:S01]  /*b520*/  MUFU.TANH R32, R32 ;  /* 0x0000002000207308 */ /* 0x000e220000002400 */
[----:B------:R-:W-:Y:S01]  /*b530*/  FMUL.FTZ R38, R44, R8 ;  /* 0x000000082c267220 */ /* 0x000fe20000410000 */
[----:B-1----:R-:W-:-:S06]  /*b540*/  FMNMX.FTZ R15, R28, R15, !PT ;  /* 0x0000000f1c0f7209 */ /* 0x002fcc0007810000 */
        /* <DEDUP_REMOVED lines=11> */
[----:B---3--:R-:W-:-:S07]  /*b600*/  FMNMX.FTZ R15, R36, R15, !PT ;  /* 0x0000000f240f7209 */ /* 0x008fce0007810000 */
[----:B------:R-:W3:Y:S01]  /*b610*/  MUFU.TANH R44, R44 ;  /* 0x0000002c002c7308 */ /* 0x000ee20000002400 */
[----:B0-----:R-:W-:-:S07]  /*b620*/  FMNMX.FTZ R15, R38, R15, !PT ;  /* 0x0000000f260f7209 */ /* 0x001fce0007810000 */
[----:B------:R-:W0:Y:S01]  /*b630*/  MUFU.TANH R42, R42 ;  /* 0x0000002a002a7308 */ /* 0x000e220000002400 */
[----:B------:R-:W-:Y:S01]  /*b640*/  FMUL.FTZ R41, R46, R8 ;  /* 0x000000082e297220 */ /* 0x000fe20000410000 */
[----:B-1----:R-:W-:-:S06]  /*b650*/  FMNMX.FTZ R15, R40, R15, !PT ;  /* 0x0000000f280f7209 */ /* 0x002fcc0007810000 */
[----:B------:R-:W1:Y:S01]  /*b660*/  MUFU.TANH R52, R52 ;  /* 0x0000003400347308 */ /* 0x000e620000002400 */
[----:B------:R-:W-:-:S07]  /*b670*/  FMUL.FTZ R27, R31, R8 ;  /* 0x000000081f1b7220 */ /* 0x000fce0000410000 */
[----:B------:R-:W4:Y:S01]  /*b680*/  MUFU.TANH R6, R6 ;  /* 0x0000000600067308 */ /* 0x000f220000002400 */
[----:B---3--:R-:W-:-:S07]  /*b690*/  FMNMX.FTZ R15, R44, R15, !PT ;  /* 0x0000000f2c0f7209 */ /* 0x008fce0007810000 */
[----:B------:R-:W3:Y:S08]  /*b6a0*/  MUFU.TANH R46, R9 ;  /* 0x00000009002e7308 */ /* 0x000ef00000002400 */
[----:B------:R-:W3:Y:S01]  /*b6b0*/  MUFU.TANH R13, R13 ;  /* 0x0000000d000d7308 */ /* 0x000ee20000002400 */
[----:B0-----:R-:W-:-:S07]  /*b6c0*/  FMNMX.FTZ R15, R42, R15, !PT ;  /* 0x0000000f2a0f7209 */ /* 0x001fce0007810000 */
[----:B------:R-:W0:Y:S01]  /*b6d0*/  MUFU.TANH R56, R56 ;  /* 0x0000003800387308 */ /* 0x000e220000002400 */
[----:B------:R-:W-:-:S07]  /*b6e0*/  FMUL.FTZ R31, R35, R8 ;  /* 0x00000008231f7220 */ /* 0x000fce0000410000 */
[----:B------:R-:W0:Y:S01]  /*b6f0*/  MUFU.TANH R25, R25 ;  /* 0x0000001900197308 */ /* 0x000e220000002400 */
[----:B-1----:R-:W-:Y:S01]  /*b700*/  FMNMX.FTZ R15, R52, R15, !PT ;  /* 0x0000000f340f7209 */ /* 0x002fe20007810000 */
[----:B------:R-:W-:-:S06]  /*b710*/  FMUL.FTZ R45, R47, R8 ;  /* 0x000000082f2d7220 */ /* 0x000fcc0000410000 */
[----:B------:R-:W1:Y:S01]  /*b720*/  MUFU.TANH R48, R57 ;  /* 0x0000003900307308 */ /* 0x000e620000002400 */
[----:B----4-:R-:W-:Y:S01]  /*b730*/  FMNMX.FTZ R12, R6, R5, !PT ;  /* 0x00000005060c7209 */ /* 0x010fe20007810000 */
[----:B------:R-:W-:-:S06]  /*b740*/  FMUL.FTZ R47, R50, R8 ;  /* 0x00000008322f7220 */ /* 0x000fcc0000410000 */
[----:B------:R-:W4:Y:S01]  /*b750*/  MUFU.TANH R27, R27 ;  /* 0x0000001b001b7308 */ /* 0x000f220000002400 */
[----:B---3--:R-:W-:-:S07]  /*b760*/  FMNMX.FTZ R15, R46, R15, !PT ;  /* 0x0000000f2e0f7209 */ /* 0x008fce0007810000 */
[----:B------:R-:W3:Y:S01]  /*b770*/  MUFU.TANH R60, R60 ;  /* 0x0000003c003c7308 */ /* 0x000ee20000002400 */
[----:B------:R-:W-:Y:S01]  /*b780*/  FMNMX.FTZ R12, R13, R12, !PT ;  /* 0x0000000c0d0c7209 */ /* 0x000fe20007810000 */
[----:B------:R-:W-:-:S06]  /*b790*/  FMUL.FTZ R35, R39, R8 ;  /* 0x0000000827237220 */ /* 0x000fcc0000410000 */
[----:B------:R-:W3:Y:S01]  /*b7a0*/  MUFU.TANH R29, R29 ;  /* 0x0000001d001d7308 */ /* 0x000ee20000002400 */
[----:B0-----:R-:W-:Y:S01]  /*b7b0*/  FMNMX.FTZ R15, R56, R15, !PT ;  /* 0x0000000f380f7209 */ /* 0x001fe20007810000 */
[----:B------:R-:W-:-:S06]  /*b7c0*/  FMUL.FTZ R49, R51, R8 ;  /* 0x0000000833317220 */ /* 0x000fcc0000410000 */
[----:B------:R-:W0:Y:S01]  /*b7d0*/  MUFU.TANH R50, R61 ;  /* 0x0000003d00327308 */ /* 0x000e220000002400 */
[----:B------:R-:W-:Y:S01]  /*b7e0*/  FMNMX.FTZ R12, R25, R12, !PT ;  /* 0x0000000c190c7209 */ /* 0x000fe20007810000 */
[----:B------:R-:W-:-:S06]  /*b7f0*/  FMUL.FTZ R51, R54, R8 ;  /* 0x0000000836337220 */ /* 0x000fcc0000410000 */
[----:B------:R-:W0:Y:S01]  /*b800*/  MUFU.TANH R31, R31 ;  /* 0x0000001f001f7308 */ /* 0x000e220000002400 */
[----:B-1----:R-:W-:-:S07]  /*b810*/  FMNMX.FTZ R15, R48, R15, !PT ;  /* 0x0000000f300f7209 */ /* 0x002fce0007810000 */
[----:B------:R-:W1:Y:S01]  /*b820*/  MUFU.TANH R64, R64 ;  /* 0x0000004000407308 */ /* 0x000e620000002400 */
[----:B----4-:R-:W-:Y:S01]  /*b830*/  FMNMX.FTZ R12, R27, R12, !PT ;  /* 0x0000000c1b0c7209 */ /* 0x010fe20007810000 */
[----:B------:R-:W-:-:S06]  /*b840*/  FMUL.FTZ R39, R43, R8 ;  /* 0x000000082b277220 */ /* 0x000fcc0000410000 */
[----:B------:R-:W4:Y:S01]  /*b850*/  MUFU.TANH R33, R33 ;  /* 0x0000002100217308 */ /* 0x000f220000002400 */
[----:B---3--:R-:W-:Y:S01]  /*b860*/  FMNMX.FTZ R15, R60, R15, !PT ;  /* 0x0000000f3c0f7209 */ /* 0x008fe20007810000 */
[----:B------:R-:W-:-:S06]  /*b870*/  FMUL.FTZ R53, R55, R8 ;  /* 0x0000000837357220 */ /* 0x000fcc0000410000 */
[----:B------:R-:W3:Y:S01]  /*b880*/  MUFU.TANH R54, R65 ;  /* 0x0000004100367308 */ /* 0x000ee20000002400 */
[----:B------:R-:W-:Y:S01]  /*b890*/  FMNMX.FTZ R12, R29, R12, !PT ;  /* 0x0000000c1d0c7209 */ /* 0x000fe20007810000 */
[----:B------:R-:W-:-:S06]  /*b8a0*/  FMUL.FTZ R55, R58, R8 ;  /* 0x000000083a377220 */ /* 0x000fcc0000410000 */
[----:B------:R-:W3:Y:S01]  /*b8b0*/  MUFU.TANH R35, R35 ;  /* 0x0000002300237308 */ /* 0x000ee20000002400 */
[----:B0-----:R-:W-:-:S07]  /*b8c0*/  FMNMX.FTZ R15, R50, R15, !PT ;  /* 0x0000000f320f7209 */ /* 0x001fce0007810000 */
[----:B------:R-:W0:Y:S01]  /*b8d0*/  MUFU.TANH R68, R68 ;  /* 0x0000004400447308 */ /* 0x000e220000002400 */
[----:B------:R-:W-:-:S07]  /*b8e0*/  FMNMX.FTZ R12, R31, R12, !PT ;  /* 0x0000000c1f0c7209 */ /* 0x000fce0007810000 */
[----:B------:R-:W0:Y:S01]  /*b8f0*/  MUFU.TANH R37, R37 ;  /* 0x0000002500257308 */ /* 0x000e220000002400 */
[----:B-1----:R-:W-:-:S07]  /*b900*/  FMNMX.FTZ R15, R64, R15, !PT ;  /* 0x0000000f400f7209 */ /* 0x002fce0007810000 */
[----:B------:R-:W1:Y:S01]  /*b910*/  MUFU.TANH R58, R69 ;  /* 0x00000045003a7308 */ /* 0x000e620000002400 */
[----:B----4-:R-:W-:-:S07]  /*b920*/  FMNMX.FTZ R12, R33, R12, !PT ;  /* 0x0000000c210c7209 */ /* 0x010fce0007810000 */
[----:B------:R-:W4:Y:S01]  /*b930*/  MUFU.TANH R39, R39 ;  /* 0x0000002700277308 */ /* 0x000f220000002400 */
[----:B---3--:R-:W-:Y:S02]  /*b940*/  FMNMX.FTZ R15, R54, R15, !PT ;  /* 0x0000000f360f7209 */ /* 0x008fe40007810000 */
[----:B------:R-:W-:-:S05]  /*b950*/  FMNMX.FTZ R12, R35, R12, !PT ;  /* 0x0000000c230c7209 */ /* 0x000fca0007810000 */
[----:B------:R-:W3:Y:S01]  /*b960*/  MUFU.TANH R41, R41 ;  /* 0x0000002900297308 */ /* 0x000ee20000002400 */
[----:B0-----:R-:W-:Y:S02]  /*b970*/  FMNMX.FTZ R15, R68, R15, !PT ;  /* 0x0000000f440f7209 */ /* 0x001fe40007810000 */
[----:B------:R-:W-:-:S05]  /*b980*/  FMNMX.FTZ R12, R37, R12, !PT ;  /* 0x0000000c250c7209 */ /* 0x000fca0007810000 */
[----:B------:R-:W0:Y:S01]  /*b990*/  MUFU.TANH R45, R45 ;  /* 0x0000002d002d7308 */ /* 0x000e220000002400 */
[----:B-1----:R-:W-:Y:S02]  /*b9a0*/  FMNMX.FTZ R14, R58, R15, !PT ;  /* 0x0000000f3a0e7209 */ /* 0x002fe40007810000 */
[----:B----4-:R-:W-:-:S05]  /*b9b0*/  FMNMX.FTZ R12, R39, R12, !PT ;  /* 0x0000000c270c7209 */ /* 0x010fca0007810000 */
[----:B------:R-:W1:Y:S01]  /*b9c0*/  MUFU.TANH R47, R47 ;  /* 0x0000002f002f7308 */ /* 0x000e620000002400 */
[----:B---3--:R-:W-:Y:S01]  /*b9d0*/  FMNMX.FTZ R12, R41, R12, !PT ;  /* 0x0000000c290c7209 */ /* 0x008fe20007810000 */
[----:B------:R-:W3:Y:S06]  /*b9e0*/  SHFL.BFLY PT, R9, R14, 0x2, 0x1f ;  /* 0x0c401f000e097f89 */ /* 0x000eec00000e0000 */
[----:B------:R-:W4:Y:S01]  /*b9f0*/  MUFU.TANH R49, R49 ;  /* 0x0000003100317308 */ /* 0x000f220000002400 */
[----:B0-----:R-:W-:Y:S01]  /*ba00*/  FMNMX.FTZ R12, R45, R12, !PT ;  /* 0x0000000c2d0c7209 */ /* 0x001fe20007810000 */
[----:B------:R-:W-:-:S06]  /*ba10*/  FMUL.FTZ R57, R59, R8 ;  /* 0x000000083b397220 */ /* 0x000fcc0000410000 */
[----:B------:R-:W0:Y:S01]  /*ba20*/  MUFU.TANH R51, R51 ;  /* 0x0000003300337308 */ /* 0x000e220000002400 */
[----:B-1----:R-:W-:Y:S01]  /*ba30*/  FMNMX.FTZ R12, R47, R12, !PT ;  /* 0x0000000c2f0c7209 */ /* 0x002fe20007810000 */
[----:B------:R-:W-:-:S06]  /*ba40*/  FMUL.FTZ R59, R62, R8 ;  /* 0x000000083e3b7220 */ /* 0x000fcc0000410000 */
[----:B------:R-:W1:Y:S01]  /*ba50*/  MUFU.TANH R53, R53 ;  /* 0x0000003500357308 */ /* 0x000e620000002400 */
[----:B----4-:R-:W-:Y:S01]  /*ba60*/  FMNMX.FTZ R12, R49, R12, !PT ;  /* 0x0000000c310c7209 */ /* 0x010fe20007810000 */
[----:B------:R-:W-:-:S06]  /*ba70*/  FMUL.FTZ R61, R63, R8 ;  /* 0x000000083f3d7220 */ /* 0x000fcc0000410000 */
        /* <DEDUP_REMOVED lines=8> */
[----:B------:R-:W-:Y:S01]  /*bb00*/  FMUL.FTZ R67, R70, R8 ;  /* 0x0000000846437220 */ /* 0x000fe20000410000 */
[----:B---3--:R-:W-:-:S05]  /*bb10*/  FMNMX.FTZ R9, R14, R9, !PT ;  /* 0x000000090e097209 */ /* 0x008fca0007810000 */
[----:B------:R-:W3:Y:S01]  /*bb20*/  MUFU.TANH R61, R61 ;  /* 0x0000003d003d7308 */ /* 0x000ee20000002400 */
[----:B0-----:R-:W-:Y:S01]  /*bb30*/  FMNMX.FTZ R12, R57, R12, !PT ;  /* 0x0000000c390c7209 */ /* 0x001fe20007810000 */
[----:B------:R-:W0:Y:S06]  /*bb40*/  SHFL.BFLY PT, R18, R9, 0x1, 0x1f ;  /* 0x0c201f0009127f89 */ /* 0x000e2c00000e0000 */
[----:B------:R-:W4:Y:S01]  /*bb50*/  MUFU.TANH R63, R63 ;  /* 0x0000003f003f7308 */ /* 0x000f220000002400 */
[----:B------:R-:W-:Y:S01]  /*bb60*/  FMUL.FTZ R69, R71, R8 ;  /* 0x0000000847457220 */ /* 0x000fe20000410000 */
[----:B-1----:R-:W-:-:S06]  /*bb70*/  FMNMX.FTZ R12, R59, R12, !PT ;  /* 0x0000000c3b0c7209 */ /* 0x002fcc0007810000 */
[----:B------:R-:W1:Y:S01]  /*bb80*/  MUFU.TANH R65, R65 ;  /* 0x0000004100417308 */ /* 0x000e620000002400 */
[----:B---3--:R-:W-:-:S07]  /*bb90*/  FMNMX.FTZ R12, R61, R12, !PT ;  /* 0x0000000c3d0c7209 */ /* 0x008fce0007810000 */
[----:B------:R-:W3:Y:S01]  /*bba0*/  MUFU.TANH R67, R67 ;  /* 0x0000004300437308 */ /* 0x000ee20000002400 */
[----:B----4-:R-:W-:-:S07]  /*bbb0*/  FMNMX.FTZ R12, R63, R12, !PT ;  /* 0x0000000c3f0c7209 */ /* 0x010fce0007810000 */
[----:B------:R-:W4:Y:S01]  /*bbc0*/  MUFU.TANH R69, R69 ;  /* 0x0000004500457308 */ /* 0x000f220000002400 */
[----:B-1----:R-:W-:-:S04]  /*bbd0*/  FMNMX.FTZ R12, R65, R12, !PT ;  /* 0x0000000c410c7209 */ /* 0x002fc80007810000 */
[----:B---3--:R-:W-:-:S04]  /*bbe0*/  FMNMX.FTZ R12, R67, R12, !PT ;  /* 0x0000000c430c7209 */ /* 0x008fc80007810000 */
[----:B----4-:R-:W-:Y:S02]  /*bbf0*/  FMNMX.FTZ R15, R69, R12, !PT ;  /* 0x0000000c450f7209 */ /* 0x010fe40007810000 */
[----:B0-----:R-:W-:Y:S02]  /*bc00*/  FMNMX.FTZ R12, R9, R18, !PT ;  /* 0x00000012090c7209 */ /* 0x001fe40007810000 */
[----:B------:R-:W3:Y:S04]  /*bc10*/  LDL.64 R8, [R1+0x430] ;  /* 0x0004300001087983 */ /* 0x000ee80000100a00 */
[----:B------:R-:W-:Y:S04]  /*bc20*/  STL.64 [R1+0x420], R14 ;  /* 0x0004200e01007387 */ /* 0x000fe80000100a00 */
[----:B------:R-:W-:Y:S04]  /*bc30*/  STL [R1+0x420], R12 ;  /* 0x0004200c01007387 */ /* 0x000fe80000100800 */
[----:B------:R-:W4:Y:S04]  /*bc40*/  LDL R21, [R1+0x420] ;  /* 0x0004200001157983 */ /* 0x000f280000100800 */
[----:B------:R-:W3:Y:S01]  /*bc50*/  LDL R18, [R1+0x424] ;  /* 0x0004240001127983 */ /* 0x000ee20000100800 */
[----:B----4-:R-:W-:-:S04]  /*bc60*/  FADD.FTZ R19, R4, -R21 ;  /* 0x8000001504137221 */ /* 0x010fc80000010000 */
[----:B--2---:R-:W-:Y:S01]  /*bc70*/  FMUL.FTZ R4, R19, R24 ;  /* 0x0000001813047220 */ /* 0x004fe20000410000 */
[----:B------:R-:W-:-:S04]  /*bc80*/  FMUL.FTZ R19, R24, R21 ;  /* 0x0000001518137220 */ /* 0x000fc80000410000 */
[-CC-:B------:R-:W-:Y:S02]  /*bc90*/  FFMA.FTZ R154, R11, R24.reuse, -R19.reuse ;  /* 0x000000180b9a7223 */ /* 0x180fe40000010813 */
[----:B---3--:R-:W0:Y:S01]  /*bca0*/  SHFL.BFLY PT, R11, R18, 0x2, 0x1f ;  /* 0x0c401f00120b7f89 */ /* 0x008e2200000e0000 */
[----:B------:R-:W-:Y:S01]  /*bcb0*/  FFMA.FTZ R186, R26, R24, -R19 ;  /* 0x000000181aba7223 */ /* 0x000fe20000010813 */
[----:B0-----:R-:W-:-:S05]  /*bcc0*/  FMNMX.FTZ R11, R11, R18, !PT ;  /* 0x000000120b0b7209 */ /* 0x001fca0007810000 */
[----:B------:R-:W0:Y:S01]  /*bcd0*/  SHFL.BFLY PT, R26, R11, 0x1, 0x1f ;  /* 0x0c201f000b1a7f89 */ /* 0x000e2200000e0000 */
[-CC-:B------:R-:W-:Y:S01]  /*bce0*/  FFMA.FTZ R183, R28, R24.reuse, -R19.reuse ;  /* 0x000000181cb77223 */ /* 0x180fe20000010813 */
[-CC-:B------:R-:W-:Y:S01]  /*bcf0*/  FFMA.FTZ R3, R3, R24.reuse, -R19.reuse ;  /* 0x0000001803037223 */ /* 0x180fe20000010813 */
[----:B------:R-:W-:Y:S01]  /*bd00*/  FFMA.FTZ R152, R7, R24, -R19 ;  /* 0x0000001807987223 */ /* 0x000fe20000010813 */
[----:B------:R-:W-:Y:S01]  /*bd10*/  MUFU.EX2 R4, R4 ;  /* 0x0000000400047308 */ /* 0x000fe20000000800 */
        /* <DEDUP_REMOVED lines=11> */
[----:B------:R-:W0:Y:S01]  /*bdd0*/  MUFU.EX2 R188, R188 ;  /* 0x000000bc00bc7308 */ /* 0x000e220000000800 */
[----:B------:R-:W-:-:S07]  /*bde0*/  FFMA.FTZ R181, R29, R24, -R28 ;  /* 0x000000181db57223 */ /* 0x000fce000001081c */
[----:B------:R-:W1:Y:S08]  /*bdf0*/  MUFU.EX2 R153, R153 ;  /* 0x0000009900997308 */ /* 0x000e700000000800 */
[----:B------:R-:W2:Y:S01]  /*be00*/  MUFU.EX2 R152, R152 ;  /* 0x0000009800987308 */ /* 0x000ea20000000800 */
[----:B------:R-:W-:-:S07]  /*be10*/  FFMA.FTZ R182, R31, R24, -R28 ;  /* 0x000000181fb67223 */ /* 0x000fce000001081c */
[----:B------:R-:W3:Y:S08]  /*be20*/  MUFU.EX2 R155, R155 ;  /* 0x0000009b009b7308 */ /* 0x000ef00000000800 */
[----:B------:R-:W4:Y:S01]  /*be30*/  MUFU.EX2 R154, R154 ;  /* 0x0000009a009a7308 */ /* 0x000f220000000800 */
[----:B0-----:R-:W-:Y:S01]  /*be40*/  FFMA.FTZ R14, R9, R43, R188 ;  /* 0x0000002b090e7223 */ /* 0x001fe200000100bc */
[----:B------:R-:W-:-:S06]  /*be50*/  FFMA.FTZ R177, R33, R24, -R28 ;  /* 0x0000001821b17223 */ /* 0x000fcc000001081c */
[----:B------:R-:W0:Y:S01]  /*be60*/  MUFU.EX2 R6, R6 ;  /* 0x0000000600067308 */ /* 0x000e220000000800 */
[----:B------:R-:W-:Y:S01]  /*be70*/  FFMA.FTZ R5, R4, R8, R3 ;  /* 0x0000000804057223 */ /* 0x000fe20000010003 */
        /* <DEDUP_REMOVED lines=17> */
[----:B------:R-:W-:Y:S01]  /*bf90*/  FADD.FTZ R5, R7, R8 ;  /* 0x0000000807057221 */ /* 0x000fe20000010000 */
        /* <DEDUP_REMOVED lines=9> */
[----:B----4-:R-:W-:-:S06]  /*c030*/  FADD.FTZ R8, R183, R8 ;  /* 0x00000008b7087221 */ /* 0x010fcc0000010000 */
[----:B------:R-:W3:Y:S01]  /*c040*/  MUFU.EX2 R173, R173 ;  /* 0x000000ad00ad7308 */ /* 0x000ee20000000800 */
[-C--:B------:R-:W-:Y:S01]  /*c050*/  FFMA.FTZ R171, R40, R24.reuse, -R19 ;  /* 0x0000001828ab7223 */ /* 0x080fe20000010813 */
[----:B------:R-:W-:-:S06]  /*c060*/  FFMA.FTZ R170, R45, R24, -R28 ;  /* 0x000000182daa7223 */ /* 0x000fcc000001081c */
[----:B------:R-:W4:Y:S01]  /*c070*/  MUFU.EX2 R175, R175 ;  /* 0x000000af00af7308 */ /* 0x000f220000000800 */
[----:B0-----:R-:W-:Y:S01]  /*c080*/  FADD.FTZ R9, R177, R14 ;  /* 0x0000000eb1097221 */ /* 0x001fe20000010000 */
[----:B------:R-:W-:-:S06]  /*c090*/  FADD.FTZ R5, R179, R8 ;  /* 0x00000008b3057221 */ /* 0x000fcc0000010000 */
[----:B------:R-:W0:Y:S01]  /*c0a0*/  MUFU.EX2 R174, R174 ;  /* 0x000000ae00ae7308 */ /* 0x000e220000000800 */
[-C--:B------:R-:W-:Y:S01]  /*c0b0*/  FFMA.FTZ R168, R44, R24.reuse, -R19 ;  /* 0x000000182ca87223 */ /* 0x080fe20000010813 */
[----:B------:R-:W-:-:S06]  /*c0c0*/  FFMA.FTZ R165, R47, R24, -R28 ;  /* 0x000000182fa57223 */ /* 0x000fcc000001081c */
[----:B------:R-:W0:Y:S01]  /*c0d0*/  MUFU.EX2 R176, R176 ;  /* 0x000000b000b07308 */ /* 0x000e220000000800 */
[----:B-1----:R-:W-:Y:S01]  /*c0e0*/  FADD.FTZ R14, R178, R9 ;  /* 0x00000009b20e7221 */ /* 0x002fe20000010000 */
[----:B--2---:R-:W-:-:S06]  /*c0f0*/  FADD.FTZ R8, R180, R5 ;  /* 0x00000005b4087221 */ /* 0x004fcc0000010000 */
[----:B------:R-:W1:Y:S01]  /*c100*/  MUFU.EX2 R169, R169 ;  /* 0x000000a900a97308 */ /* 0x000e620000000800 */
[-C--:B------:R-:W-:Y:S01]  /*c110*/  FFMA.FTZ R167, R42, R24.reuse, -R19 ;  /* 0x000000182aa77223 */ /* 0x080fe20000010813 */
[----:B------:R-:W-:-:S06]  /*c120*/  FFMA.FTZ R166, R49, R24, -R28 ;  /* 0x0000001831a67223 */ /* 0x000fcc000001081c */
[----:B------:R-:W2:Y:S01]  /*c130*/  MUFU.EX2 R172, R172 ;  /* 0x000000ac00ac7308 */ /* 0x000ea20000000800 */
[----:B---3--:R-:W-:Y:S01]  /*c140*/  FADD.FTZ R9, R173, R14 ;  /* 0x0000000ead097221 */ /* 0x008fe20000010000 */
[----:B----4-:R-:W-:-:S06]  /*c150*/  FADD.FTZ R5, R175, R8 ;  /* 0x00000008af057221 */ /* 0x010fcc0000010000 */
[----:B------:R-:W-:Y:S01]  /*c160*/  MUFU.EX2 R171, R171 ;  /* 0x000000ab00ab7308 */ /* 0x000fe20000000800 */
[-C--:B------:R-:W-:Y:S01]  /*c170*/  FFMA.FTZ R163, R52, R24.reuse, -R19 ;  /* 0x0000001834a37223 */ /* 0x080fe20000010813 */
[----:B------:R-:W-:-:S06]  /*c180*/  FFMA.FTZ R161, R51, R24, -R28 ;  /* 0x0000001833a17223 */ /* 0x000fcc000001081c */
[----:B------:R-:W3:Y:S01]  /*c190*/  MUFU.EX2 R170, R170 ;  /* 0x000000aa00aa7308 */ /* 0x000ee20000000800 */
[----:B0-----:R-:W-:Y:S01]  /*c1a0*/  FADD.FTZ R8, R174, R9 ;  /* 0x00000009ae087221 */ /* 0x001fe20000010000 */
[----:B------:R-:W-:-:S06]  /*c1b0*/  FADD.FTZ R5, R176, R5 ;  /* 0x00000005b0057221 */ /* 0x000fcc0000010000 */
[----:B------:R-:W-:Y:S01]  /*c1c0*/  MUFU.EX2 R168, R168 ;  /* 0x000000a800a87308 */ /* 0x000fe20000000800 */
[-C--:B------:R-:W-:Y:S01]  /*c1d0*/  FFMA.FTZ R164, R46, R24.reuse, -R19 ;  /* 0x000000182ea47223 */ /* 0x080fe20000010813 */
[----:B------:R-:W-:-:S06]  /*c1e0*/  FFMA.FTZ R162, R53, R24, -R28 ;  /* 0x0000001835a27223 */ /* 0x000fcc000001081c */
[----:B------:R-:W0:Y:S01]  /*c1f0*/  MUFU.EX2 R165, R165 ;  /* 0x000000a500a57308 */ /* 0x000e220000000800 */
[----:B-1----:R-:W-:Y:S01]  /*c200*/  FADD.FTZ R9, R169, R8 ;  /* 0x00000008a9097221 */ /* 0x002fe20000010000 */
[----:B--2---:R-:W-:-:S06]  /*c210*/  FADD.FTZ R8, R172, R5 ;  /* 0x00000005ac087221 */ /* 0x004fcc0000010000 */
[----:B------:R-:W-:Y:S01]  /*c220*/  MUFU.EX2 R167, R167 ;  /* 0x000000a700a77308 */ /* 0x000fe20000000800 */
[-C--:B------:R-:W-:Y:S01]  /*c230*/  FFMA.FTZ R159, R56, R24.reuse, -R19 ;  /* 0x00000018389f7223 */ /* 0x080fe20000010813 */
[----:B------:R-:W-:-:S06]  /*c240*/  FFMA.FTZ R157, R55, R24, -R28 ;  /* 0x00000018379d7223 */ /* 0x000fcc000001081c */
[----:B------:R-:W1:Y:S01]  /*c250*/  MUFU.EX2 R166, R166 ;  /* 0x000000a600a67308 */ /* 0x000e620000000800 */
[----:B---3--:R-:W-:Y:S01]  /*c260*/  FADD.FTZ R14, R170, R9 ;  /* 0x00000009aa0e7221 */ /* 0x008fe20000010000 */
[----:B------:R-:W-:-:S06]  /*c270*/  FADD.FTZ R5, R171, R8 ;  /* 0x00000008ab057221 */ /* 0x000fcc0000010000 */
[----:B------:R-:W-:Y:S01]  /*c280*/  MUFU.EX2 R163, R163 ;  /* 0x000000a300a37308 */ /* 0x000fe20000000800 */
[-C--:B------:R-:W-:Y:S01]  /*c290*/  FFMA.FTZ R160, R48, R24.reuse, -R19 ;  /* 0x0000001830a07223 */ /* 0x080fe20000010813 */
[----:B------:R-:W-:-:S06]  /*c2a0*/  FFMA.FTZ R158, R57, R24, -R28 ;  /* 0x00000018399e7223 */ /* 0x000fcc000001081c */
[----:B------:R-:W2:Y:S01]  /*c2b0*/  MUFU.EX2 R161, R161 ;  /* 0x000000a100a17308 */ /* 0x000ea20000000800 */
[-CC-:B------:R-:W-:Y:S01]  /*c2c0*/  FFMA.FTZ R156, R60, R24.reuse, -R19.reuse ;  /* 0x000000183c9c7223 */ /* 0x180fe20000010813 */
[-CC-:B------:R-:W-:Y:S01]  /*c2d0*/  FFMA.FTZ R21, R50, R24.reuse, -R19.reuse ;  /* 0x0000001832157223 */ /* 0x180fe20000010813 */
[----:B------:R-:W-:-:S05]  /*c2e0*/  FFMA.FTZ R15, R64, R24, -R19 ;  /* 0x00000018400f7223 */ /* 0x000fca0000010813 */
[----:B------:R-:W-:Y:S01]  /*c2f0*/  MUFU.EX2 R164, R164 ;  /* 0x000000a400a47308 */ /* 0x000fe20000000800 */
[-CC-:B------:R-:W-:Y:S01]  /*c300*/  FFMA.FTZ R18, R54, R24.reuse, -R19.reuse ;  /* 0x0000001836127223 */ /* 0x180fe20000010813 */
[-CC-:B------:R-:W-:Y:S01]  /*c310*/  FFMA.FTZ R68, R68, R24.reuse, -R19.reuse ;  /* 0x0000001844447223 */ /* 0x180fe20000010813 */
[----:B------:R-:W-:-:S05]  /*c320*/  FFMA.FTZ R12, R58, R24, -R19 ;  /* 0x000000183a0c7223 */ /* 0x000fca0000010813 */
[----:B------:R-:W3:Y:S01]  /*c330*/  MUFU.EX2 R162, R162 ;  /* 0x000000a200a27308 */ /* 0x000ee20000000800 */
[----:B0-----:R-:W-:Y:S01]  /*c340*/  FADD.FTZ R9, R165, R14 ;  /* 0x0000000ea5097221 */ /* 0x001fe20000010000 */
[----:B------:R-:W-:Y:S01]  /*c350*/  FADD.FTZ R8, R168, R5 ;  /* 0x00000005a8087221 */ /* 0x000fe20000010000 */
[----:B------:R-:W-:-:S05]  /*c360*/  FFMA.FTZ R19, R59, R24, -R28 ;  /* 0x000000183b137223 */ /* 0x000fca000001081c */
[----:B------:R-:W-:Y:S01]  /*c370*/  MUFU.EX2 R159, R159 ;  /* 0x0000009f009f7308 */ /* 0x000fe20000000800 */
[----:B-1----:R-:W-:Y:S01]  /*c380*/  FADD.FTZ R30, R166, R9 ;  /* 0x00000009a61e7221 */ /* 0x002fe20000010000 */
[----:B------:R-:W-:-:S06]  /*c390*/  FADD.FTZ R8, R167, R8 ;  /* 0x00000008a7087221 */ /* 0x000fcc0000010000 */
[----:B------:R-:W0:Y:S01]  /*c3a0*/  MUFU.EX2 R157, R157 ;  /* 0x0000009d009d7308 */ /* 0x000e220000000800 */
[----:B------:R-:W-:Y:S01]  /*c3b0*/  FFMA.FTZ R20, R61, R24, -R28 ;  /* 0x000000183d147223 */ /* 0x000fe2000001081c */
[----:B--2---:R-:W-:Y:S01]  /*c3c0*/  FADD.FTZ R9, R161, R30 ;  /* 0x0000001ea1097221 */ /* 0x004fe20000010000 */
[----:B------:R-:W-:-:S05]  /*c3d0*/  FADD.FTZ R5, R163, R8 ;  /* 0x00000008a3057221 */ /* 0x000fca0000010000 */
[----:B------:R-:W-:Y:S01]  /*c3e0*/  MUFU.EX2 R160, R160 ;  /* 0x000000a000a07308 */ /* 0x000fe20000000800 */
[----:B------:R-:W-:-:S07]  /*c3f0*/  FFMA.FTZ R13, R63, R24, -R28 ;  /* 0x000000183f0d7223 */ /* 0x000fce000001081c */
[----:B------:R-:W1:Y:S01]  /*c400*/  MUFU.EX2 R158, R158 ;  /* 0x0000009e009e7308 */ /* 0x000e620000000800 */
[----:B---3--:R-:W-:Y:S01]  /*c410*/  FADD.FTZ R32, R162, R9 ;  /* 0x00000009a2207221 */ /* 0x008fe20000010000 */
        /* <DEDUP_REMOVED lines=16> */
[----:B------:R-:W-:Y:S08]  /*c520*/  MUFU.EX2 R18, R18 ;  /* 0x0000001200127308 */ /* 0x000ff00000000800 */
[----:B------:R-:W2:Y:S01]  /*c530*/  MUFU.EX2 R14, R14 ;  /* 0x0000000e000e7308 */ /* 0x000ea20000000800 */
[----:B0-----:R-:W-:Y:S01]  /*c540*/  FADD.FTZ R28, R20, R25 ;  /* 0x00000019141c7221 */ /* 0x001fe20000010000 */
[----:B------:R-:W-:-:S06]  /*c550*/  FADD.FTZ R24, R21, R24 ;  /* 0x0000001815187221 */ /* 0x000fcc0000010000 */
[----:B------:R-:W-:Y:S08]  /*c560*/  MUFU.EX2 R11, R68 ;  /* 0x00000044000b7308 */ /* 0x000ff00000000800 */
[----:B------:R-:W0:Y:S01]  /*c570*/  MUFU.EX2 R8, R8 ;  /* 0x0000000800087308 */ /* 0x000e220000000800 */
[----:B-1----:R-:W-:Y:S01]  /*c580*/  FADD.FTZ R25, R13, R28 ;  /* 0x0000001c0d197221 */ /* 0x002fe20000010000 */
[----:B------:R-:W-:-:S06]  /*c590*/  FADD.FTZ R5, R15, R24 ;  /* 0x000000180f057221 */ /* 0x000fcc0000010000 */
[----:B------:R-:W1:Y:S08]  /*c5a0*/  MUFU.EX2 R12, R12 ;  /* 0x0000000c000c7308 */ /* 0x000e700000000800 */
[----:B------:R-:W3:Y:S01]  /*c5b0*/  MUFU.EX2 R9, R9 ;  /* 0x0000000900097308 */ /* 0x000ee20000000800 */
[----:B--2---:R-:W-:Y:S01]  /*c5c0*/  FADD.FTZ R25, R14, R25 ;  /* 0x000000190e197221 */ /* 0x004fe20000010000 */
[----:B------:R-:W-:-:S03]  /*c5d0*/  FADD.FTZ R24, R18, R5 ;  /* 0x0000000512187221 */ /* 0x000fc60000010000 */
[----:B0-----:R-:W-:Y:S01]  /*c5e0*/  FADD.FTZ R28, R8, R25 ;  /* 0x00000019081c7221 */ /* 0x001fe20000010000 */
[----:B------:R-:W-:-:S04]  /*c5f0*/  FADD.FTZ R5, R11, R24 ;  /* 0x000000180b057221 */ /* 0x000fc80000010000 */
[----:B-1----:R-:W-:Y:S01]  /*c600*/  FADD.FTZ R36, R12, R5 ;  /* 0x000000050c247221 */ /* 0x002fe20000010000 */
        /* <DEDUP_REMOVED lines=160> */
[----:B-1----:R-:W-:-:S04]  /*d010*/  FMUL.FTZ R37, R43, R130 ;  /* 0x000000822b257220 */ /* 0x002fc80000410000 */
        /* <DEDUP_REMOVED lines=61> */
[C---:B------:R-:W-:Y:S01]  /*d3f0*/  FMUL.FTZ R47, R4.reuse, R47 ;  /* 0x0000002f042f7220 */ /* 0x040fe20000410000 */
[----:B------:R-:W-:Y:S02]  /*d400*/  FMUL.FTZ R45, R4, R45 ;  /* 0x0000002d042d7220 */ /* 0x000fe40000410000 */
        /* <DEDUP_REMOVED lines=48> */
[C---:B------:R-:W-:Y:S02]  /*d710*/  FMUL.FTZ R131, R4.reuse, R131 ;  /* 0x0000008304837220 */ /* 0x040fe40000410000 */
[----:B------:R2:W-:Y:S01]  /*d720*/  ST.E desc[UR36][R16.64+0x3ac], R37 ;  /* 0x0003ac2510007985 */ /* 0x0005e2000c101924 */
[----:B---3--:R-:W-:Y:S01]  /*d730*/  FMUL.FTZ R33, R43, R42 ;  /* 0x0000002a2b217220 */ /* 0x008fe20000410000 */
[----:B------:R-:W-:-:S02]  /*d740*/  FMUL.FTZ R129, R4, R129 ;  /* 0x0000008104817220 */ /* 0x000fc40000410000 */
[----:B------:R3:W-:Y:S01]  /*d750*/  ST.E desc[UR36][R16.64+0x3b8], R41 ;  /* 0x0003b82910007985 */ /* 0x0007e2000c101924 */
[C---:B0-----:R-:W-:Y:S01]  /*d760*/  FMUL.FTZ R35, R43.reuse, R40 ;  /* 0x000000282b237220 */ /* 0x041fe20000410000 */
        /* <DEDUP_REMOVED lines=103> */
[----:B------:R-:W-:Y:S04]  /*dde0*/  ST.E desc[UR36][R16.64+0x3dc], R39 ;  /* 0x0003dc2710007985 */ /* 0x000fe8000c101924 */
[----:B------:R4:W-:Y:S04]  /*ddf0*/  ST.E desc[UR36][R16.64+0x3e8], R37 ;  /* 0x0003e82510007985 */ /* 0x0009e8000c101924 */
[----:B------:R4:W-:Y:S04]  /*de00*/  ST.E desc[UR36][R16.64+0x3ec], R41 ;  /* 0x0003ec2910007985 */ /* 0x0009e8000c101924 */
[----:B------:R-:W-:Y:S04]  /*de10*/  ST.E desc[UR36][R16.64+0x3f8], R45 ;  /* 0x0003f82d10007985 */ /* 0x000fe8000c101924 */
[----:B------:R-:W-:Y:S04]  /*de20*/  ST.E desc[UR36][R16.64+0x3fc], R47 ;  /* 0x0003fc2f10007985 */ /* 0x000fe8000c101924 */
[----:B------:R4:W-:Y:S01]  /*de30*/  ST.E desc[UR36][R16.64+0x408], R43 ;  /* 0x0004082b10007985 */ /* 0x0009e2000c101924 */
[----:B------:R1:W-:Y:S06]  /*de40*/  BAR.SYNC.DEFER_BLOCKING R209, 0x100 ;  /* 0x000400d10000751d */ /* 0x0003ec0000010000 */
[----:B------:R-:W4:Y:S04]  /*de50*/  LDL R144, [R1+0x1f8] ;  /* 0x0001f80001907983 */ /* 0x000f280000100800 */
        /* <DEDUP_REMOVED lines=128> */
[----:B------:R-:W4:Y:S04]  /*e660*/  LD.E.64 R4, desc[UR36][R16.64+0x88] ;  /* 0x0000882410047980 */ /* 0x000f28000c101b00 */
        /* <DEDUP_REMOVED lines=128> */
[----:B0-----:R-:W4:Y:S01]  /*ee70*/  LDL R187, [R1+0x68] ;  /* 0x0000680001bb7983 */ /* 0x001f220000100800 */
[----:B------:R-:W-:-:S03]  /*ee80*/  IMAD R4, R144, 0xc00, R4 ;  /* 0x00000c0090047824 */ /* 0x000fc600078e0204 */
        /* <DEDUP_REMOVED lines=1230> */
.L_x_12652:
[----:B------:R-:W-:Y:S05]  /*13b70*/  BSYNC B0 ;  /* 0x0000000000007941 */ /* 0x000fea0003800000 */
.L_x_12651:
        /* <DEDUP_REMOVED lines=9> */
.L_x_12634:
[----:B------:R-:W-:-:S13]  /*13c10*/  ISETP.GE.AND P0, PT, R10, UR40, PT ;  /* 0x000000280a007c0c */ /* 0x000fda000bf06270 */
[----:B------:R-:W-:Y:S05]  /*13c20*/  @!P0 BRA `(.L_x_12654) ;  /* 0x000000b000b88947 */ /* 0x000fea0003800000 */
[----:B------:R1:W5:Y:S01]  /*13c30*/  LDL.64 R2, [R1+0x158] ;  /* 0x0001580001027983 */ /* 0x0003620000100a00 */
[----:B------:R-:W-:-:S05]  /*13c40*/  IADD3 R4, P0, R16, 0x28, RZ ;  /* 0x0000002810047810 */ /* 0x000fca0007f1e0ff */
[----:B------:R-:W-:-:S08]  /*13c50*/  IMAD.X R5, RZ, RZ, R17, P0 ;  /* 0x000000ffff057224 */ /* 0x000fd000000e0611 */
.L_x_12687:
        /* <DEDUP_REMOVED lines=20> */
.L_x_12656:
[----:B------:R-:W-:Y:S05]  /*13da0*/  BSYNC B0 ;  /* 0x0000000000007941 */ /* 0x000fea0003800000 */
.L_x_12655:
        /* <DEDUP_REMOVED lines=10> */
.L_x_12658:
[----:B------:R-:W-:Y:S05]  /*13e50*/  BSYNC B0 ;  /* 0x0000000000007941 */ /* 0x000fea0003800000 */
.L_x_12657:
[----:B------:R-:W-:Y:S04]  /*13e60*/  BSSY B0, `(.L_x_12659) ;  /* 0x0000006000007945 */ /* 0x000fe80003800000 */
[----:B--2---:R-:W-:Y:S05]  /*13e70*/  @P0 BRA `(.L_x_12660) ;  /* 0x0000000000100947 */ /* 0x004fea0003800000 */
[----:B-----5:R-:W-:Y:S01]  /*13e80*/  IMAD R0, R0, 0x8, R8 ;  /* 0x0000000800007824 */ /* 0x020fe200078e0208 */
[----:B0-----:R-:W-:-:S04]  /*13e90*/  SHF.L.U32 R7, R6, 0x1f, RZ ;  /* 0x0000001f06077819 */ /* 0x001fc800000006ff */
[----:B------:R-:W0:Y:S02]  /*13ea0*/  SYNCS.PHASECHK.TRANS64.TRYWAIT P0, [R0+URZ], R7 ;  /* 0x00000007000075a7 */ /* 0x000e24000800017f */
[----:B0-----:R-:W-:Y:S05]  /*13eb0*/  @!P0 BRA `(.L_x_12661) ;  /* 0x00000158003c8947 */ /* 0x001fea0003800000 */
.L_x_12660:
[----:B------:R-:W-:Y:S05]  /*13ec0*/  BSYNC B0 ;  /* 0x0000000000007941 */ /* 0x000fea0003800000 */
.L_x_12659:
        /* <DEDUP_REMOVED lines=59> */
.L_x_12663:
[----:B------:R-:W-:Y:S05]  /*14280*/  BSYNC B0 ;  /* 0x0000000000007941 */ /* 0x000fea0003800000 */
.L_x_12662:
        /* <DEDUP_REMOVED lines=13> */
.L_x_12665:
[----:B------:R-:W-:Y:S05]  /*14360*/  BSYNC B0 ;  /* 0x0000000000007941 */ /* 0x000fea0003800000 */
.L_x_12664:
        /* <DEDUP_REMOVED lines=8> */
.L_x_12667:
[----:B------:R-:W-:Y:S05]  /*143f0*/  BSYNC B0 ;  /* 0x0000000000007941 */ /* 0x000fea0003800000 */
.L_x_12666:
[----:B------:R-:W2:Y:S04]  /*14400*/  LDL R5, [R1+0x70] ;  /* 0x0000700001057983 */ /* 0x000ea80000100800 */
[----:B------:R-:W3:Y:S04]  /*14410*/  LD.E R11, desc[UR36][R2.64] ;  /* 0x00000024020b7980 */ /* 0x000ee8000c101900 */
[----:B------:R-:W3:Y:S04]  /*14420*/  LDL.64 R20, [R1+0xf8] ;  /* 0x0000f80001147983 */ /* 0x000ee80000100a00 */
[----:B0----5:R-:W4:Y:S04]  /*14430*/  LDL.64 R6, [R1+0xf0] ;  /* 0x0000f00001067983 */ /* 0x021f280000100a00 */
[----:B------:R-:W4:Y:S04]  /*14440*/  LDL.64 R8, [R1+0xf0] ;  /* 0x0000f00001087983 */ /* 0x000f280000100a00 */
        /* <DEDUP_REMOVED lines=14> */
[----:B------:R-:W2:Y:S08]  /*14530*/  LDL R5, [R1] ;  /* 0x0000000001057983 */ /* 0x000eb00000100800 */
[----:B------:R-:W-:Y:S01]  /*14540*/  HGMMA.64x96x16.F32 R24, gdesc[UR4], R24, UP0, gsb0 ;  /* 0x01600000041879f0 */ /* 0x000fe2000b800818 */
[----:B------:R-:W-:-:S02]  /*14550*/  VIADD R6, R4, 0x2 ;  /* 0x0000000204067836 */ /* 0x000fc40000000000 */
[----:B------:R-:W-:Y:S01]  /*14560*/  IMAD.MOV.U32 R7, RZ, RZ, R21 ;  /* 0x000000ffff077224 */ /* 0x000fe200078e0015 */
[----:B------:R-:W-:Y:S02]  /*14570*/  R2UR UR4, R8 ;  /* 0x00000000080472ca */ /* 0x000fe400000e0000 */
[----:B------:R-:W-:Y:S02]  /*14580*/  R2UR UR6, R6 ;  /* 0x00000000060672ca */ /* 0x000fe400000e0000 */
[----:B------:R-:W-:Y:S02]  /*14590*/  R2UR UR7, R7 ;  /* 0x00000000070772ca */ /* 0x000fe400000e0000 */
[----:B------:R-:W-:Y:S02]  /*145a0*/  R2UR UR5, R9 ;  /* 0x00000000090572ca */ /* 0x000fe400000e0000 */
[----:B------:R-:W3:Y:S01]  /*145b0*/  LDL.64 R8, [R1+0xf0] ;  /* 0x0000f00001087983 */ /* 0x000ee20000100a00 */
[----:B------:R-:W-:Y:S01]  /*145c0*/  VIADD R12, R12, 0x4 ;  /* 0x000000040c0c7836 */ /* 0x000fe20000000000 */
[----:B------:R-:W-:-:S02]  /*145d0*/  WARPGROUP.DEPBAR.LE gsb0, 0x0 ;  /* 0x00008000000079c5 */ /* 0x000fc40000010000 */
[----:B------:R-:W-:-:S07]  /*145e0*/  WARPGROUP.ARRIVE ;  /* 0x00000000000079c5 */ /* 0x000fce0000000000 */
[----:B------:R-:W-:Y:S01]  /*145f0*/  HGMMA.64x96x16.F32 R24, gdesc[UR4], R24, gsb0 ;  /* 0x01600000041879f0 */ /* 0x000fe20008000818 */
[----:B------:R-:W-:Y:S02]  /*14600*/  VIADD R6, R4, 0x4 ;  /* 0x0000000404067836 */ /* 0x000fe40000000000 */
[----:B------:R-:W-:Y:S01]  /*14610*/  IMAD.MOV.U32 R7, RZ, RZ, R21 ;  /* 0x000000ffff077224 */ /* 0x000fe200078e0015 */
[----:B------:R-:W-:Y:S02]  /*14620*/  R2UR UR4, R12 ;  /* 0x000000000c0472ca */ /* 0x000fe400000e0000 */
[----:B------:R-:W-:Y:S02]  /*14630*/  R2UR UR6, R6 ;  /* 0x00000000060672ca */ /* 0x000fe400000e0000 */
[----:B------:R-:W-:Y:S02]  /*14640*/  R2UR UR7, R7 ;  /* 0x00000000070772ca */ /* 0x000fe400000e0000 */
[----:B------:R-:W-:-:S02]  /*14650*/  R2UR UR5, R13 ;  /* 0x000000000d0572ca */ /* 0x000fc400000e0000 */
[----:B------:R-:W4:Y:S01]  /*14660*/  LDL.64 R12, [R1+0xf0] ;  /* 0x0000f000010c7983 */ /* 0x000f220000100a00 */
[----:B------:R-:W-:Y:S01]  /*14670*/  VIADD R14, R14, 0x6 ;  /* 0x000000060e0e7836 */ /* 0x000fe20000000000 */
[----:B------:R-:W-:Y:S02]  /*14680*/  WARPGROUP.DEPBAR.LE gsb0, 0x0 ;  /* 0x00008000000079c5 */ /* 0x000fe40000010000 */
        /* <DEDUP_REMOVED lines=8> */
[----:B------:R-:W2:Y:S01]  /*14710*/  LDL.64 R14, [R1+0xf0] ;  /* 0x0000f000010e7983 */ /* 0x000ea20000100a00 */
        /* <DEDUP_REMOVED lines=11> */
[----:B---3--:R-:W-:Y:S01]  /*147d0*/  VIADD R8, R8, 0x402 ;  /* 0x0000040208087836 */ /* 0x008fe20000000000 */
        /* <DEDUP_REMOVED lines=9> */
[----:B------:R-:W3:Y:S01]  /*14870*/  LDL.64 R8, [R1+0xf0] ;  /* 0x0000f00001087983 */ /* 0x000ee20000100a00 */
[----:B----4-:R-:W-:Y:S01]  /*14880*/  VIADD R12, R12, 0x404 ;  /* 0x000004040c0c7836 */ /* 0x010fe20000000000 */
        /* <DEDUP_REMOVED lines=10> */
[----:B--2---:R-:W-:Y:S01]  /*14930*/  VIADD R14, R14, 0x406 ;  /* 0x000004060e0e7836 */ /* 0x004fe20000000000 */
        /* <DEDUP_REMOVED lines=63> */
[----:B------:R-:W-:Y:S01]  /*14d30*/  R2UR UR5, R19 ;  /* 0x00000000130572ca */ /* 0x000fe200000e0000 */
[----:B---3--:R-:W-:-:S02]  /*14d40*/  VIADD R8, R8, 0xc02 ;  /* 0x00000c0208087836 */ /* 0x008fc40000000000 */
        /* <DEDUP_REMOVED lines=9> */
[----:B----4-:R-:W-:Y:S01]  /*14de0*/  VIADD R12, R12, 0xc04 ;  /* 0x00000c040c0c7836 */ /* 0x010fe20000000000 */
[----:B------:R0:W-:Y:S01]  /*14df0*/  STL [R1+0x70], R0 ;  /* 0x0000700001007387 */ /* 0x0001e20000100800 */
[----:B------:R-:W-:Y:S01]  /*14e00*/  VIADD R20, R4, 0x904 ;  /* 0x0000090404147836 */ /* 0x000fe20000000000 */
[----:B------:R-:W-:-:S02]  /*14e10*/  WARPGROUP.DEPBAR.LE gsb0, 0x0 ;  /* 0x00008000000079c5 */ /* 0x000fc40000010000 */
[----:B------:R-:W-:Y:S01]  /*14e20*/  WARPGROUP.ARRIVE ;  /* 0x00000000000079c5 */ /* 0x000fe20000000000 */
[----:B--2---:R-:W-:Y:S01]  /*14e30*/  VIADD R14, R14, 0xc06 ;  /* 0x00000c060e0e7836 */ /* 0x004fe20000000000 */
[----:B------:R0:W5:Y:S05]  /*14e40*/  LDL R7, [R1+0xc] ;  /* 0x00000c0001077983 */ /* 0x00016a0000100800 */
[----:B------:R-:W-:Y:S01]  /*14e50*/  HGMMA.64x96x16.F32 R24, gdesc[UR4], R24, gsb0 ;  /* 0x01600000041879f0 */ /* 0x000fe20008000818 */
[----:B------:R-:W-:Y:S02]  /*14e60*/  R2UR UR6, R20 ;  /* 0x00000000140672ca */ /* 0x000fe400000e0000 */
[----:B------:R-:W-:-:S02]  /*14e70*/  R2UR UR7, R21 ;  /* 0x00000000150772ca */ /* 0x000fc400000e0000 */
[----:B------:R-:W-:Y:S02]  /*14e80*/  R2UR UR4, R12 ;  /* 0x000000000c0472ca */ /* 0x000fe400000e0000 */
[----:B------:R-:W-:Y:S01]  /*14e90*/  R2UR UR5, R13 ;  /* 0x000000000d0572ca */ /* 0x000fe200000e0000 */
[----:B------:R-:W-:Y:S01]  /*14ea0*/  VIADD R20, R4, 0x906 ;  /* 0x0000090604147836 */ /* 0x000fe20000000000 */
[----:B------:R-:W-:Y:S02]  /*14eb0*/  WARPGROUP.DEPBAR.LE gsb0, 0x0 ;  /* 0x00008000000079c5 */ /* 0x000fe40000010000 */
[----:B------:R-:W-:-:S09]  /*14ec0*/  WARPGROUP.ARRIVE ;  /* 0x00000000000079c5 */ /* 0x000fd20000000000 */
        /* <DEDUP_REMOVED lines=26> */
[----:B------:R-:W-:-:S04]  /*15070*/  LOP3.LUT R5, R5, 0x1, RZ, 0xfc, !PT ;  /* 0x0000000105057812 */ /* 0x000fc800078efcff */
[----:B------:R-:W-:Y:S01]  /*15080*/  ISETP.NE.AND P0, PT, R5, 0x3, PT ;  /* 0x000000030500780c */ /* 0x000fe20003f05270 */
[----:B------:R-:W-:-:S12]  /*15090*/  BSSY B0, `(.L_x_12669) ;  /* 0x0000003000007945 */ /* 0x000fd80003800000 */
[----:B0-----:R-:W-:Y:S05]  /*150a0*/  @!P0 BRA `(.L_x_12670) ;  /* 0x0000000000048947 */ /* 0x001fea0003800000 */
[----:B------:R-:W-:Y:S01]  /*150b0*/  BPT.TRAP 0x1 ;  /* 0x000000040000795c */ /* 0x000fe20000300000 */
.L_x_12670:
[----:B------:R-:W-:Y:S05]  /*150c0*/  BSYNC B0 ;  /* 0x0000000000007941 */ /* 0x000fea0003800000 */
.L_x_12669:
        /* <DEDUP_REMOVED lines=23> */
[----:B------:R-:W-:-:S03]  /*15240*/  FMUL.FTZ R74, R29, R11 ;  /* 0x0000000b1d4a7220 */ /* 0x000fc60000410000 */
[----:B------:R0:W2:Y:S01]  /*15250*/  MUFU.TANH R83, R33 ;  /* 0x0000002100537308 */ /* 0x0000a20000002400 */
[-C--:B------:R-:W-:Y:S01]  /*15260*/  FMUL.FTZ R29, R42, R11.reuse ;  /* 0x0000000b2a1d7220 */ /* 0x080fe20000410000 */
[-C--:B------:R-:W-:Y:S01]  /*15270*/  FMUL.FTZ R20, R30, R11.reuse ;  /* 0x0000000b1e147220 */ /* 0x080fe20000410000 */
[----:B0-----:R-:W-:Y:S01]  /*15280*/  SHF.R.S32.HI R33, RZ, 0x1f, R14 ;  /* 0x0000001fff217819 */ /* 0x001fe2000001140e */
[----:B------:R-:W-:-:S03]  /*15290*/  FMUL.FTZ R30, R43, R11 ;  /* 0x0000000b2b1e7220 */ /* 0x000fc60000410000 */
[----:B------:R-:W-:-:S04]  /*152a0*/  LEA.HI R42, R33, R14, RZ, 0x7 ;  /* 0x0000000e212a7211 */ /* 0x000fc800078f38ff */
[----:B------:R-:W-:Y:S01]  /*152b0*/  LOP3.LUT R43, R42, 0xffffff80, RZ, 0xc0, !PT ;  /* 0xffffff802a2b7812 */ /* 0x000fe200078ec0ff */
[-C--:B------:R-:W-:Y:S01]  /*152c0*/  FMUL.FTZ R13, R27, R11.reuse ;  /* 0x0000000b1b0d7220 */ /* 0x080fe20000410000 */
[----:B------:R-:W-:-:S03]  /*152d0*/  FMUL.FTZ R27, R38, R11 ;  /* 0x0000000b261b7220 */ /* 0x000fc60000410000 */
[----:B------:R-:W-:Y:S02]  /*152e0*/  IMAD.IADD R43, R14, 0x1, -R43 ;  /* 0x000000010e2b7824 */ /* 0x000fe400078e0a2b */
[-C--:B------:R-:W-:Y:S01]  /*152f0*/  FMUL.FTZ R38, R40, R11.reuse ;  /* 0x0000000b28267220 */ /* 0x080fe20000410000 */
        /* <DEDUP_REMOVED lines=10> */
[-C--:B------:R-:W-:Y:S01]  /*153a0*/  FMUL.FTZ R37, R46, R11.reuse ;  /* 0x0000000b2e257220 */ /* 0x080fe20000410000 */
[-C--:B------:R-:W-:Y:S01]  /*153b0*/  FMUL.FTZ R48, R48, R11.reuse ;  /* 0x0000000b30307220 */ /* 0x080fe20000410000 */
[----:B------:R-:W-:Y:S01]  /*153c0*/  LEA.HI R45, R33, R14, RZ, 0x2 ;  /* 0x0000000e212d7211 */ /* 0x000fe200078f10ff */
[----:B------:R-:W-:Y:S01]  /*153d0*/  FMUL.FTZ R12, R26, R11 ;  /* 0x0000000b1a0c7220 */ /* 0x000fe20000410000 */
[----:B------:R-:W-:Y:S01]  /*153e0*/  LEA.HI R46, R44, R43, RZ, 0x2 ;  /* 0x0000002b2c2e7211 */ /* 0x000fe200078f10ff */
[-C--:B------:R-:W-:Y:S01]  /*153f0*/  FMUL.FTZ R26, R35, R11.reuse ;  /* 0x0000000b231a7220 */ /* 0x080fe20000410000 */
[----:B------:R-:W-:Y:S01]  /*15400*/  FMUL.FTZ R35, R47, R11 ;  /* 0x0000000b2f237220 */ /* 0x000fe20000410000 */
[----:B------:R0:W3:Y:S01]  /*15410*/  MUFU.TANH R77, R48 ;  /* 0x00000030004d7308 */ /* 0x0000e20000002400 */
[----:B------:R-:W-:-:S02]  /*15420*/  LOP3.LUT R45, R45, 0xfffffffc, RZ, 0xc0, !PT ;  /* 0xfffffffc2d2d7812 */ /* 0x000fc400078ec0ff */
[--C-:B------:R-:W-:Y:S02]  /*15430*/  SHF.R.S32.HI R47, RZ, 0x2, R46.reuse ;  /* 0x00000002ff2f7819 */ /* 0x100fe4000001142e */
[----:B0-----:R-:W-:Y:S01]  /*15440*/  SHF.R.S32.HI R48, RZ, 0x1f, R46 ;  /* 0x0000001fff307819 */ /* 0x001fe2000001142e */
        /* <DEDUP_REMOVED lines=22> */
[-C--:B------:R-:W-:Y:S01]  /*155b0*/  FMUL.FTZ R32, R52, R11.reuse ;  /* 0x0000000b34207220 */ /* 0x080fe20000410000 */
[----:B------:R-:W-:Y:S01]  /*155c0*/  LOP3.LUT R46, R46, 0x7ffffffc, RZ, 0xc0, !PT ;  /* 0x7ffffffc2e2e7812 */ /* 0x000fe200078ec0ff */
[----:B------:R-:W0:Y:S01]  /*155d0*/  SHFL.IDX PT, R18, R47, RZ, 0x1c1f ;  /* 0x001c1fff2f127589 */ /* 0x000e2200000e0000 */
[----:B------:R-:W-:Y:S02]  /*155e0*/  IMAD.MOV.U32 R19, RZ, RZ, -0x60 ;  /* 0xffffffa0ff137424 */ /* 0x000fe400078e00ff */
        /* <DEDUP_REMOVED lines=21> */
[----:B------:R-:W-:Y:S01]  /*15740*/  FMUL.FTZ R54, R70, R11 ;  /* 0x0000000b46367220 */ /* 0x000fe20000410000 */
[----:B------:R-:W-:-:S02]  /*15750*/  IMAD.IADD R46, R43, 0x1, -R46 ;  /* 0x000000012b2e7824 */ /* 0x000fc400078e0a2e */
[----:B------:R-:W-:Y:S01]  /*15760*/  FMUL.FTZ R11, R71, R11 ;  /* 0x0000000b470b7220 */ /* 0x000fe20000410000 */
[----:B------:R-:W-:Y:S01]  /*15770*/  IMAD R19, R10, R19, 0x1 ;  /* 0x000000010a137424 */ /* 0x000fe200078e0213 */
[----:B------:R-:W1:Y:S03]  /*15780*/  MUFU.TANH R24, R24 ;  /* 0x0000001800187308 */ /* 0x000e660000002400 */
[----:B------:R-:W-:Y:S01]  /*15790*/  IMAD R19, R46, -0x2, R19 ;  /* 0xfffffffe2e137824 */ /* 0x000fe200078e0213 */
        /* <DEDUP_REMOVED lines=64> */
.L_x_12676:
[----:B------:R-:W-:Y:S05]  /*15ba0*/  BSYNC B2 ;  /* 0x0000000000027941 */ /* 0x000fea0003800000 */
.L_x_12675:
[----:B------:R-:W-:Y:S01]  /*15bb0*/  LOP3.LUT R9, RZ, R9, RZ, 0x33, !PT ;  /* 0x00000009ff097212 */ /* 0x000fe200078e33ff */
[----:B------:R-:W-:Y:S06]  /*15bc0*/  BRA `(.L_x_12677) ;  /* 0x0000000000187947 */ /* 0x000fec0003800000 */
.L_x_12674:
[----:B------:R-:W-:-:S13]  /*15bd0*/  ISETP.NE.AND P0, PT, R6, 0x1, PT ;  /* 0x000000010600780c */ /* 0x000fda0003f05270 */
[----:B------:R-:W-:Y:S05]  /*15be0*/  @!P0 BRA `(.L_x_12677) ;  /* 0x0000000000108947 */ /* 0x000fea0003800000 */
[----:B------:R-:W2:Y:S04]  /*15bf0*/  LDL R14, [R197+0x1c] ;  /* 0x00001c00c50e7983 */ /* 0x000ea80000100800 */
[----:B------:R-:W3:Y:S01]  /*15c00*/  LDL R18, [R197+0x20] ;  /* 0x00002000c5127983 */ /* 0x000ee20000100800 */
[----:B--2---:R-:W-:-:S05]  /*15c10*/  IMAD.HI.U32 R9, R9, R14, RZ ;  /* 0x0000000e09097227 */ /* 0x004fca00078e00ff */
[----:B---3--:R-:W-:-:S07]  /*15c20*/  SHF.R.U32.HI R9, RZ, R18, R9 ;  /* 0x00000012ff097219 */ /* 0x008fce0000011609 */
.L_x_12677:
[----:B------:R-:W-:Y:S05]  /*15c30*/  BSYNC B1 ;  /* 0x0000000000017941 */ /* 0x000fea0003800000 */
.L_x_12673:
[----:B------:R-:W-:-:S05]  /*15c40*/  IMAD R9, R6, R9, R19 ;  /* 0x0000000906097224 */ /* 0x000fca00078e0213 */
[----:B------:R-:W-:Y:S02]  /*15c50*/  VIMNMX R8, R8, R9, !PT ;  /* 0x0000000908087248 */ /* 0x000fe40007fe0100 */
[----:B------:R-:W-:-:S07]  /*15c60*/  VIADDMNMX R7, R9, R6, R7, PT ;  /* 0x0000000609077246 */ /* 0x000fce0003800107 */
.L_x_12672:
[----:B------:R-:W-:Y:S05]  /*15c70*/  BSYNC B0 ;  /* 0x0000000000007941 */ /* 0x000fea0003800000 */
.L_x_12671:
        /* <DEDUP_REMOVED lines=132> */
.L_x_12683:
[----:B------:R-:W-:Y:S05]  /*164c0*/  BSYNC B2 ;  /* 0x0000000000027941 */ /* 0x000fea0003800000 */
.L_x_12682:
[----:B------:R-:W-:Y:S01]  /*164d0*/  LOP3.LUT R5, RZ, R5, RZ, 0x33, !PT ;  /* 0x00000005ff057212 */ /* 0x000fe200078e33ff */
[----:B------:R-:W-:Y:S06]  /*164e0*/  BRA `(.L_x_12684) ;  /* 0x0000000000187947 */ /* 0x000fec0003800000 */
.L_x_12681:
[----:B------:R-:W-:-:S13]  /*164f0*/  ISETP.NE.AND P6, PT, R6, 0x1, PT ;  /* 0x000000010600780c */ /* 0x000fda0003fc5270 */
[----:B------:R-:W-:Y:S05]  /*16500*/  @!P6 BRA `(.L_x_12684) ;  /* 0x000000000010e947 */ /* 0x000fea0003800000 */
[----:B------:R-:W2:Y:S04]  /*16510*/  LDL R4, [R197+0x1c] ;  /* 0x00001c00c5047983 */ /* 0x000ea80000100800 */
[----:B------:R-:W3:Y:S01]  /*16520*/  LDL R40, [R197+0x20] ;  /* 0x00002000c5287983 */ /* 0x000ee20000100800 */
[----:B--2---:R-:W-:-:S05]  /*16530*/  IMAD.HI.U32 R5, R5, R4, RZ ;  /* 0x0000000405057227 */ /* 0x004fca00078e00ff */
[----:B---3--:R-:W-:-:S07]  /*16540*/  SHF.R.U32.HI R5, RZ, R40, R5 ;  /* 0x00000028ff057219 */ /* 0x008fce0000011605 */
.L_x_12684:
[----:B------:R-:W-:Y:S05]  /*16550*/  BSYNC B1 ;  /* 0x0000000000017941 */ /* 0x000fea0003800000 */
.L_x_12680:
[----:B------:R-:W-:-:S05]  /*16560*/  IMAD R5, R6, R5, R19 ;  /* 0x0000000506057224 */ /* 0x000fca00078e0213 */
[----:B------:R-:W-:Y:S02]  /*16570*/  VIADDMNMX R7, R5, R6, R7, PT ;  /* 0x0000000605077246 */ /* 0x000fe40003800107 */
[----:B------:R-:W-:-:S07]  /*16580*/  VIMNMX R8, R8, R5, !PT ;  /* 0x0000000508087248 */ /* 0x000fce0007fe0100 */
.L_x_12679:
[----:B------:R-:W-:Y:S05]  /*16590*/  BSYNC B0 ;  /* 0x0000000000007941 */ /* 0x000fea0003800000 */
.L_x_12678:
        /* <DEDUP_REMOVED lines=107> */
[----:B------:R-:W-:Y:S02]  /*16c50*/  ISETP.LT.OR P0, PT, R7, 0x42, P0 ;  /* 0x000000420700780c */ /* 0x000fe40000701670 */
[----:B------:R-:W-:Y:S02]  /*16c60*/  FMNMX.FTZ R4, R25, R4, !PT ;  /* 0x0000000419047209 */ /* 0x000fe40007810000 */
[----:B------:R-:W-:Y:S02]  /*16c70*/  FMNMX.FTZ R9, R48, R9, !PT ;  /* 0x0000000930097209 */ /* 0x000fe40007810000 */
[----:B------:R-:W-:Y:S02]  /*16c80*/  ISETP.LT.OR P1, PT, R7, 0x49, P1 ;  /* 0x000000490700780c */ /* 0x000fe40000f21670 */
[----:B------:R-:W-:-:S02]  /*16c90*/  FSEL R31, R31, -INF , !P0 ;  /* 0xff8000001f1f7808 */ /* 0x000fc40004000000 */
        /* <DEDUP_REMOVED lines=10> */
[----:B------:R-:W-:Y:S02]  /*16d40*/  ISETP.GT.AND P5, PT, R8, 0x58, !P5 ;  /* 0x000000580800780c */ /* 0x000fe40006fa4270 */
[----:B------:R-:W-:-:S02]  /*16d50*/  ISETP.LT.OR P4, PT, R7, 0x52, P4 ;  /* 0x000000520700780c */ /* 0x000fc40002781670 */
[----:B------:R-:W-:Y:S02]  /*16d60*/  FSEL R32, R15, -INF , !P3 ;  /* 0xff8000000f207808 */ /* 0x000fe40005800000 */
[----:B------:R-:W-:Y:S02]  /*16d70*/  FMNMX.FTZ R5, R33, R4, !PT ;  /* 0x0000000421057209 */ /* 0x000fe40007810000 */
[----:B------:R-:W-:Y:S02]  /*16d80*/  FMNMX.FTZ R9, R18, R9, !PT ;  /* 0x0000000912097209 */ /* 0x000fe40007810000 */
[----:B------:R-:W-:Y:S02]  /*16d90*/  ISETP.GT.AND P0, PT, R8, 0x59, !P6 ;  /* 0x000000590800780c */ /* 0x000fe40007704270 */
[----:B------:R-:W-:Y:S02]  /*16da0*/  ISETP.LT.OR P5, PT, R7, 0x59, P5 ;  /* 0x000000590700780c */ /* 0x000fe40002fa1670 */
[----:B------:R-:W-:-:S02]  /*16db0*/  FSEL R50, R51, -INF , !P4 ;  /* 0xff80000033327808 */ /* 0x000fc40006000000 */
[----:B------:R-:W-:Y:S02]  /*16dc0*/  FMNMX.FTZ R5, R32, R5, !PT ;  /* 0x0000000520057209 */ /* 0x000fe40007810000 */
[----:B------:R-:W-:Y:S02]  /*16dd0*/  FMNMX.FTZ R9, R14, R9, !PT ;  /* 0x000000090e097209 */ /* 0x000fe40007810000 */
[----:B------:R-:W-:Y:S02]  /*16de0*/  ISETP.LT.OR P0, PT, R7, 0x5a, P0 ;  /* 0x0000005a0700780c */ /* 0x000fe40000701670 */
[----:B------:R-:W-:Y:S02]  /*16df0*/  FSEL R51, R54, -INF , !P5 ;  /* 0xff80000036337808 */ /* 0x000fe40006800000 */
[----:B------:R-:W-:Y:S01]  /*16e00*/  FMNMX.FTZ R4, R50, R5, !PT ;  /* 0x0000000532047209 */ /* 0x000fe20007810000 */
[----:B------:R-:W2:Y:S01]  /*16e10*/  LDL R54, [R1+0x440] ;  /* 0x0004400001367983 */ /* 0x000ea20000100800 */
[----:B------:R-:W-:-:S02]  /*16e20*/  FMNMX.FTZ R6, R24, R9, !PT ;  /* 0x0000000918067209 */ /* 0x000fc40007810000 */
[----:B------:R-:W-:Y:S02]  /*16e30*/  FSEL R52, R11, -INF , !P0 ;  /* 0xff8000000b347808 */ /* 0x000fe40004000000 */
[----:B------:R-:W-:Y:S01]  /*16e40*/  FMNMX.FTZ R7, R51, R4, !PT ;  /* 0x0000000433077209 */ /* 0x000fe20007810000 */
[----:B------:R-:W0:Y:S03]  /*16e50*/  SHFL.BFLY PT, R9, R6, 0x2, 0x1f ;  /* 0x0c401f0006097f89 */ /* 0x000e2600000e0000 */
[----:B------:R-:W-:Y:S01]  /*16e60*/  FMNMX.FTZ R7, R52, R7, !PT ;  /* 0x0000000734077209 */ /* 0x000fe20007810000 */
[----:B------:R-:W3:Y:S04]  /*16e70*/  LDL.64 R4, [R1+0x430] ;  /* 0x0004300001047983 */ /* 0x000ee80000100a00 */
[----:B------:R-:W-:Y:S04]  /*16e80*/  STL.64 [R1+0x420], R6 ;  /* 0x0004200601007387 */ /* 0x000fe80000100a00 */
[----:B------:R-:W4:Y:S01]  /*16e90*/  LDL R11, [R1+0x424] ;  /* 0x00042400010b7983 */ /* 0x000f220000100800 */
[----:B0-----:R-:W-:-:S05]  /*16ea0*/  FMNMX.FTZ R9, R6, R9, !PT ;  /* 0x0000000906097209 */ /* 0x001fca0007810000 */
[----:B------:R-:W0:Y:S02]  /*16eb0*/  SHFL.BFLY PT, R12, R9, 0x1, 0x1f ;  /* 0x0c201f00090c7f89 */ /* 0x000e2400000e0000 */
[----:B0-----:R-:W-:-:S05]  /*16ec0*/  FMNMX.FTZ R8, R9, R12, !PT ;  /* 0x0000000c09087209 */ /* 0x001fca0007810000 */
[----:B------:R-:W-:Y:S04]  /*16ed0*/  STL [R1+0x420], R8 ;  /* 0x0004200801007387 */ /* 0x000fe80000100800 */
[----:B------:R-:W2:Y:S04]  /*16ee0*/  LDL R12, [R1+0x420] ;  /* 0x00042000010c7983 */ /* 0x000ea80000100800 */
[----:B----4-:R-:W0:Y:S02]  /*16ef0*/  SHFL.BFLY PT, R6, R11, 0x2, 0x1f ;  /* 0x0c401f000b067f89 */ /* 0x010e2400000e0000 */
[----:B0-----:R-:W-:-:S05]  /*16f00*/  FMNMX.FTZ R6, R6, R11, !PT ;  /* 0x0000000b06067209 */ /* 0x001fca0007810000 */
[----:B------:R-:W0:Y:S01]  /*16f10*/  SHFL.BFLY PT, R7, R6, 0x1, 0x1f ;  /* 0x0c201f0006077f89 */ /* 0x000e2200000e0000 */
[----:B--2---:R-:W-:Y:S01]  /*16f20*/  FMUL.FTZ R9, R54, R12 ;  /* 0x0000000c36097220 */ /* 0x004fe20000410000 */
[----:B------:R-:W-:Y:S02]  /*16f30*/  FSETP.NEU.FTZ.AND P0, PT, R12, -INF , PT ;  /* 0xff8000000c00780b */ /* 0x000fe40003f1d000 */
[----:B0-----:R-:W-:Y:S02]  /*16f40*/  FMNMX.FTZ R30, R6, R7, !PT ;  /* 0x00000007061e7209 */ /* 0x001fe40007810000 */
[----:B------:R-:W-:Y:S02]  /*16f50*/  FSEL R9, R9, RZ, P0 ;  /* 0x000000ff09097208 */ /* 0x000fe40000000000 */
[----:B------:R-:W-:Y:S01]  /*16f60*/  FSEL R11, R12, RZ, P0 ;  /* 0x000000ff0c0b7208 */ /* 0x000fe20000000000 */
[CC--:B------:R-:W-:Y:S01]  /*16f70*/  FMUL.FTZ R6, R30.reuse, R54.reuse ;  /* 0x000000361e067220 */ /* 0x0c0fe20000410000 */
[----:B------:R-:W-:Y:S01]  /*16f80*/  FSETP.NEU.FTZ.AND P0, PT, R30, -INF , PT ;  /* 0xff8000001e00780b */ /* 0x000fe20003f1d000 */
[-CC-:B------:R-:W-:Y:S01]  /*16f90*/  FFMA.FTZ R13, R14, R54.reuse, -R9.reuse ;  /* 0x000000360e0d7223 */ /* 0x180fe20000010809 */
[-CC-:B------:R-:W-:Y:S01]  /*16fa0*/  FFMA.FTZ R152, R152, R54.reuse, -R9.reuse ;  /* 0x0000003698987223 */ /* 0x180fe20000010809 */
[-CC-:B------:R-:W-:Y:S01]  /*16fb0*/  FFMA.FTZ R188, R188, R54.reuse, -R9.reuse ;  /* 0x00000036bcbc7223 */ /* 0x180fe20000010809 */
        /* <DEDUP_REMOVED lines=22> */
[----:B------:R-:W-:Y:S01]  /*17120*/  FSEL R9, R6, RZ, P0 ;  /* 0x000000ff06097208 */ /* 0x000fe20000000000 */
[----:B------:R-:W-:Y:S01]  /*17130*/  FADD.FTZ R11, R20, -R11 ;  /* 0x8000000b140b7221 */ /* 0x000fe20000010000 */
[----:B------:R-:W-:-:S03]  /*17140*/  FADD.FTZ R21, R21, -R8 ;  /* 0x8000000815157221 */ /* 0x000fc60000010000 */
[-CC-:B------:R-:W-:Y:S01]  /*17150*/  FFMA.FTZ R153, R53, R54.reuse, -R9.reuse ;  /* 0x0000003635997223 */ /* 0x180fe20000010809 */
[-C--:B------:R-:W-:Y:S01]  /*17160*/  FMUL.FTZ R11, R11, R54.reuse ;  /* 0x000000360b0b7220 */ /* 0x080fe20000410000 */
[----:B------:R-:W-:Y:S01]  /*17170*/  FMUL.FTZ R21, R54, R21 ;  /* 0x0000001536157220 */ /* 0x000fe20000410000 */
[-CC-:B------:R-:W-:Y:S01]  /*17180*/  FFMA.FTZ R7, R40, R54.reuse, -R9.reuse ;  /* 0x0000003628077223 */ /* 0x180fe20000010809 */
[----:B------:R-:W-:Y:S01]  /*17190*/  MUFU.EX2 R152, R152 ;  /* 0x0000009800987308 */ /* 0x000fe20000000800 */
[----:B------:R-:W-:-:S07]  /*171a0*/  FFMA.FTZ R155, R47, R54, -R9 ;  /* 0x000000362f9b7223 */ /* 0x000fce0000010809 */
[----:B------:R-:W3:Y:S01]  /*171b0*/  MUFU.EX2 R35, R11 ;  /* 0x0000000b00237308 */ /* 0x000ee20000000800 */
[----:B------:R-:W-:-:S07]  /*171c0*/  FFMA.FTZ R6, R39, R54, -R9 ;  /* 0x0000003627067223 */ /* 0x000fce0000010809 */
[----:B------:R-:W-:Y:S08]  /*171d0*/  MUFU.EX2 R153, R153 ;  /* 0x0000009900997308 */ /* 0x000ff00000000800 */
[----:B------:R-:W0:Y:S01]  /*171e0*/  MUFU.EX2 R36, R21 ;  /* 0x0000001500247308 */ /* 0x000e220000000800 */
[----:B------:R-:W-:-:S07]  /*171f0*/  FFMA.FTZ R179, R46, R54, -R9 ;  /* 0x000000362eb37223 */ /* 0x000fce0000010809 */
[----:B------:R-:W1:Y:S08]  /*17200*/  MUFU.EX2 R188, R188 ;  /* 0x000000bc00bc7308 */ /* 0x000e700000000800 */
[----:B------:R-:W2:Y:S01]  /*17210*/  MUFU.EX2 R7, R7 ;  /* 0x0000000700077308 */ /* 0x000ea20000000800 */
[----:B------:R-:W-:-:S07]  /*17220*/  FFMA.FTZ R180, R45, R54, -R9 ;  /* 0x000000362db47223 */ /* 0x000fce0000010809 */
[----:B------:R-:W4:Y:S08]  /*17230*/  MUFU.EX2 R154, R154 ;  /* 0x0000009a009a7308 */ /* 0x000f300000000800 */
[----:B------:R-:W4:Y:S01]  /*17240*/  MUFU.EX2 R155, R155 ;  /* 0x0000009b009b7308 */ /* 0x000f220000000800 */
[----:B---3--:R-:W-:Y:S01]  /*17250*/  FFMA.FTZ R11, R35, R4, R152 ;  /* 0x00000004230b7223 */ /* 0x008fe20000010098 */
[----:B0-----:R-:W-:-:S06]  /*17260*/  FFMA.FTZ R4, R5, R36, R153 ;  /* 0x0000002405047223 */ /* 0x001fcc0000010099 */
[----:B------:R-:W0:Y:S01]  /*17270*/  MUFU.EX2 R187, R187 ;  /* 0x000000bb00bb7308 */ /* 0x000e220000000800 */
[----:B------:R-:W-:-:S07]  /*17280*/  FFMA.FTZ R177, R43, R54, -R9 ;  /* 0x000000362bb17223 */ /* 0x000fce0000010809 */
[----:B------:R-:W3:Y:S01]  /*17290*/  MUFU.EX2 R6, R6 ;  /* 0x0000000600067308 */ /* 0x000ee20000000800 */
[----:B-1----:R-:W-:Y:S01]  /*172a0*/  FADD.FTZ R11, R188, R11 ;  /* 0x0000000bbc0b7221 */ /* 0x002fe20000010000 */
[----:B--2---:R-:W-:-:S06]  /*172b0*/  FADD.FTZ R4, R7, R4 ;  /* 0x0000000407047221 */ /* 0x004fcc0000010000 */
[----:B------:R-:W1:Y:S01]  /*172c0*/  MUFU.EX2 R186, R186 ;  /* 0x000000ba00ba7308 */ /* 0x000e620000000800 */
[----:B------:R-:W-:-:S07]  /*172d0*/  FFMA.FTZ R178, R44, R54, -R9 ;  /* 0x000000362cb27223 */ /* 0x000fce0000010809 */
[----:B------:R-:W2:Y:S01]  /*172e0*/  MUFU.EX2 R179, R179 ;  /* 0x000000b300b37308 */ /* 0x000ea20000000800 */
[----:B----4-:R-:W-:Y:S01]  /*172f0*/  FADD.FTZ R8, R154, R11 ;  /* 0x0000000b9a087221 */ /* 0x010fe20000010000 */
[----:B------:R-:W-:-:S06]  /*17300*/  FADD.FTZ R5, R155, R4 ;  /* 0x000000049b057221 */ /* 0x000fcc0000010000 */
[----:B------:R-:W4:Y:S01]  /*17310*/  MUFU.EX2 R183, R183 ;  /* 0x000000b700b77308 */ /* 0x000f220000000800 */
[----:B------:R-:W-:-:S07]  /*17320*/  FFMA.FTZ R171, R42, R54, -R9 ;  /* 0x000000362aab7223 */ /* 0x000fce0000010809 */
[----:B------:R-:W4:Y:S01]  /*17330*/  MUFU.EX2 R180, R180 ;  /* 0x000000b400b47308 */ /* 0x000f220000000800 */
[----:B0-----:R-:W-:Y:S01]  /*17340*/  FADD.FTZ R11, R187, R8 ;  /* 0x00000008bb0b7221 */ /* 0x001fe20000010000 */
[----:B---3--:R-:W-:-:S06]  /*17350*/  FADD.FTZ R4, R6, R5 ;  /* 0x0000000506047221 */ /* 0x008fcc0000010000 */
        /* <DEDUP_REMOVED lines=75> */
[----:B------:R-:W0:Y:S08]  /*17810*/  MUFU.EX2 R18, R18 ;  /* 0x0000001200127308 */ /* 0x000e300000000800 */
[----:B------:R-:W3:Y:S01]  /*17820*/  MUFU.EX2 R12, R12 ;  /* 0x0000000c000c7308 */ /* 0x000ee20000000800 */
[----:B-1----:R-:W-:Y:S01]  /*17830*/  FADD.FTZ R4, R158, R5 ;  /* 0x000000059e047221 */ /* 0x002fe20000010000 */
[----:B--2---:R-:W-:-:S06]  /*17840*/  FADD.FTZ R24, R20, R25 ;  /* 0x0000001914187221 */ /* 0x004fcc0000010000 */
[----:B------:R-:W1:Y:S08]  /*17850*/  MUFU.EX2 R13, R13 ;  /* 0x0000000d000d7308 */ /* 0x000e700000000800 */
[----:B------:R-:W2:Y:S01]  /*17860*/  MUFU.EX2 R8, R8 ;  /* 0x0000000800087308 */ /* 0x000ea20000000800 */
[----:B----4-:R-:W-:Y:S01]  /*17870*/  FADD.FTZ R5, R15, R4 ;  /* 0x000000040f057221 */ /* 0x010fe20000010000 */
[----:B------:R-:W-:-:S06]  /*17880*/  FADD.FTZ R25, R11, R24 ;  /* 0x000000180b197221 */ /* 0x000fcc0000010000 */
[----:B------:R-:W4:Y:S08]  /*17890*/  MUFU.EX2 R14, R14 ;  /* 0x0000000e000e7308 */ /* 0x000f300000000800 */
[----:B------:R-:W4:Y:S01]  /*178a0*/  MUFU.EX2 R9, R9 ;  /* 0x0000000900097308 */ /* 0x000f220000000800 */
[----:B0-----:R-:W-:Y:S01]  /*178b0*/  FADD.FTZ R4, R18, R5 ;  /* 0x0000000512047221 */ /* 0x001fe20000010000 */
[----:B---3--:R-:W-:-:S03]  /*178c0*/  FADD.FTZ R25, R12, R25 ;  /* 0x000000190c197221 */ /* 0x008fc60000010000 */
[----:B-1----:R-:W-:Y:S01]  /*178d0*/  FADD.FTZ R5, R13, R4 ;  /* 0x000000040d057221 */ /* 0x002fe20000010000 */
[----:B--2---:R-:W-:-:S03]  /*178e0*/  FADD.FTZ R4, R8, R25 ;  /* 0x0000001908047221 */ /* 0x004fc60000010000 */
[----:B----4-:R-:W-:Y:S01]  /*178f0*/  FADD.FTZ R32, R14, R5 ;  /* 0x000000050e207221 */ /* 0x010fe20000010000 */
[----:B------:R0:W-:Y:S01]  /*17900*/  STL [R1+0x424], R30 ;  /* 0x0004241e01007387 */ /* 0x0001e20000100800 */
        /* <DEDUP_REMOVED lines=136> */
[----:B------:R0:W-:Y:S04]  /*18190*/  ST.E desc[UR36][R16.64+0x210], R29 ;  /* 0x0002101d10007985 */ /* 0x0001e8000c101924 */
[----:B------:R1:W-:Y:S04]  /*181a0*/  ST.E desc[UR36][R16.64+0x214], R31 ;  /* 0x0002141f10007985 */ /* 0x0003e8000c101924 */
[----:B------:R2:W-:Y:S04]  /*181b0*/  ST.E desc[UR36][R16.64+0x220], R27 ;  /* 0x0002201b10007985 */ /* 0x0005e8000c101924 */
        /* <DEDUP_REMOVED lines=16> */
[C---:B0-----:R-:W-:Y:S02]  /*182c0*/  FMUL.FTZ R25, R35.reuse, R110 ;  /* 0x0000006e23197220 */ /* 0x041fe40000410000 */
        /* <DEDUP_REMOVED lines=30> */
[----:B------:R0:W-:Y:S01]  /*184b0*/  ST.E desc[UR36][R16.64+0x380], R27 ;  /* 0x0003801b10007985 */ /* 0x0001e2000c101924 */
[C---:B------:R-:W-:Y:S01]  /*184c0*/  FMUL.FTZ R26, R35.reuse, R26 ;  /* 0x0000001a231a7220 */ /* 0x040fe20000410000 */
        /* <DEDUP_REMOVED lines=28> */
[----:B------:R4:W-:Y:S01]  /*18690*/  ST.E desc[UR36][R16.64+0x3b0], R25 ;  /* 0x0003b01910007985 */ /* 0x0009e2000c101924 */
[C---:B0-----:R-:W-:Y:S01]  /*186a0*/  FMUL.FTZ R27, R35.reuse, R48 ;  /* 0x00000030231b7220 */ /* 0x041fe20000410000 */
[C---:B-1----:R-:W-:Y:S01]  /*186b0*/  FMUL.FTZ R29, R35.reuse, R40 ;  /* 0x00000028231d7220 */ /* 0x042fe20000410000 */
[C---:B--2---:R-:W-:Y:S01]  /*186c0*/  FMUL.FTZ R31, R35.reuse, R46 ;  /* 0x0000002e231f7220 */ /* 0x044fe20000410000 */
[C---:B------:R-:W-:Y:S01]  /*186d0*/  FMUL.FTZ R44, R35.reuse, R44 ;  /* 0x0000002c232c7220 */ /* 0x040fe20000410000 */
[C---:B------:R-:W-:Y:S01]  /*186e0*/  FMUL.FTZ R42, R35.reuse, R42 ;  /* 0x0000002a232a7220 */ /* 0x040fe20000410000 */
[C---:B---3--:R-:W-:Y:S01]  /*186f0*/  FMUL.FTZ R5, R35.reuse, R38 ;  /* 0x0000002623057220 */ /* 0x048fe20000410000 */
[C---:B------:R-:W-:Y:S01]  /*18700*/  FMUL.FTZ R34, R36.reuse, R34 ;  /* 0x0000002224227220 */ /* 0x040fe20000410000 */
[----:B------:R-:W-:Y:S01]  /*18710*/  FMUL.FTZ R35, R35, R30 ;  /* 0x0000001e23237220 */ /* 0x000fe20000410000 */
        /* <DEDUP_REMOVED lines=163> */
[----:B------:R-:W4:Y:S04]  /*19150*/  LD.E R27, desc[UR36][R16.64+0x214] ;  /* 0x00021424101b7980 */ /* 0x000f28000c101900 */
[----:B------:R-:W4:Y:S04]  /*19160*/  LD.E R29, desc[UR36][R16.64+0x218] ;  /* 0x00021824101d7980 */ /* 0x000f28000c101900 */
[----:B------:R-:W4:Y:S04]  /*19170*/  LD.E R31, desc[UR36][R16.64+0x21c] ;  /* 0x00021c24101f7980 */ /* 0x000f28000c101900 */
        /* <DEDUP_REMOVED lines=255> */
[----:B------:R-:W4:Y:S04]  /*1a170*/  LD.E R24, desc[UR36][R16.64+0x210] ;  /* 0x0002102410187980 */ /* 0x000f28000c101900 */
        /* <DEDUP_REMOVED lines=72> */
[----:B------:R-:W-:-:S03]  /*1a600*/  IMAD R4, R25, 0xc00, R4 ;  /* 0x00000c0019047824 */ /* 0x000fc600078e0204 */
        /* <DEDUP_REMOVED lines=1158> */
.L_x_12686:
[----:B------:R-:W-:Y:S05]  /*1ee70*/  BSYNC B0 ;  /* 0x0000000000007941 */ /* 0x000fea0003800000 */
.L_x_12685:
        /* <DEDUP_REMOVED lines=9> */
.L_x_12654:
        /* <DEDUP_REMOVED lines=77> */
[----:B------:R-:W3:Y:S04]  /*1f3e0*/  LDL.64 R4, [R1+0x230] ;  /* 0x0002300001047983 */ /* 0x000ee80000100a00 */
[----:B------:R-:W0:Y:S08]  /*1f3f0*/  SHFL.BFLY PT, R3, R6, 0x1, 0x1f ;  /* 0x0c201f0006037f89 */ /* 0x000e3000000e0000 */
[----:B------:R-:W3:Y:S01]  /*1f400*/  @!P2 LDL R134, [R1+0x1fc] ;  /* 0x0001fc000186a983 */ /* 0x000ee20000100800 */
[----:B0-----:R-:W-:-:S03]  /*1f410*/  FADD.FTZ R140, R6, R3 ;  /* 0x00000003068c7221 */ /* 0x001fc60000010000 */
[----:B------:R-:W3:Y:S02]  /*1f420*/  LDL.64 R2, [R1+0x220] ;  /* 0x0002200001027983 */ /* 0x000ee40000100a00 */
[----:B------:R-:W-:Y:S02]  /*1f430*/  FSETP.NE.FTZ.AND P1, PT, R140, RZ, PT ;  /* 0x000000ff8c00720b */ /* 0x000fe40003f35000 */
[----:B--2---:R-:W2:Y:S11]  /*1f440*/  LDL.64 R6, [R1+0x240] ;  /* 0x0002400001067983 */ /* 0x004eb60000100a00 */
[----:B------:R-:W2:Y:S04]  /*1f450*/  @P1 LDL R143, [R1+0x440] ;  /* 0x00044000018f1983 */ /* 0x000ea80000100800 */
[----:B------:R-:W2:Y:S01]  /*1f460*/  @P1 LDL R145, [R1+0x424] ;  /* 0x0004240001911983 */ /* 0x000ea20000100800 */
[----:B------:R-:W-:-:S02]  /*1f470*/  IMAD.MOV.U32 R137, RZ, RZ, RZ ;  /* 0x000000ffff897224 */ /* 0x000fc400078e00ff */
[----:B------:R-:W-:Y:S02]  /*1f480*/  IMAD.MOV.U32 R142, RZ, RZ, -0x800000 ;  /* 0xff800000ff8e7424 */ /* 0x000fe400078e00ff */
[----:B------:R-:W-:Y:S01]  /*1f490*/  IMAD.MOV.U32 R144, RZ, RZ, -0x800000 ;  /* 0xff800000ff907424 */ /* 0x000fe200078e00ff */
[----:B------:R1:W-:Y:S08]  /*1f4a0*/  BAR.ARV R208, 0x100 ;  /* 0x000400d00000751d */ /* 0x0003f00000002000 */
[----:B------:R-:W-:Y:S06]  /*1f4b0*/  BAR.ARV 0x8, 0x180 ;  /* 0x0206000000007b1d */ /* 0x000fec0000002000 */
[----:B-----5:R-:W-:-:S13]  /*1f4c0*/  FSETP.NE.FTZ.AND P0, PT, R147, RZ, PT ;  /* 0x000000ff9300720b */ /* 0x020fda0003f15000 */
[----:B------:R-:W5:Y:S04]  /*1f4d0*/  @P0 LDL R138, [R1+0x440] ;  /* 0x00044000018a0983 */ /* 0x000f680000100800 */
[----:B------:R-:W5:Y:S01]  /*1f4e0*/  @P0 LDL R139, [R1+0x420] ;  /* 0x00042000018b0983 */ /* 0x000f620000100800 */
[----:B------:R-:W0:Y:S08]  /*1f4f0*/  @P0 MUFU.LG2 R141, R147 ;  /* 0x00000093008d0308 */ /* 0x000e300000000c00 */
[----:B------:R-:W1:Y:S01]  /*1f500*/  @P0 MUFU.RCP R137, R147 ;  /* 0x0000009300890308 */ /* 0x000e620000001000 */
[----:B0-----:R-:W-:-:S07]  /*1f510*/  @P0 FMUL.FTZ R141, R141, 0.69314718246459960938 ;  /* 0x3f3172188d8d0820 */ /* 0x001fce0000410000 */
[----:B------:R-:W0:Y:S01]  /*1f520*/  @P1 MUFU.LG2 R146, R140 ;  /* 0x0000008c00921308 */ /* 0x000e220000000c00 */
[----:B----4-:R-:W-:Y:S01]  /*1f530*/  VIADD R0, R0, 0x1 ;  /* 0x0000000100007836 */ /* 0x010fe20000000000 */
[----:B------:R-:W-:Y:S01]  /*1f540*/  STL [R1+0x434], R140 ;  /* 0x0004348c01007387 */ /* 0x000fe20000100800 */
[----:B---3--:R-:W-:Y:S01]  /*1f550*/  @!P2 LOP3.LUT R134, R134, 0x1, RZ, 0x3c, !PT ;  /* 0x000000018686a812 */ /* 0x008fe200078e3cff */
        /* <DEDUP_REMOVED lines=102> */
[----:B-----5:R-:W-:-:S04]  /*1fbc0*/  @P0 FMUL.FTZ R138, R138, 0.69314718246459960938 ;  /* 0x3f3172188a8a0820 */ /* 0x020fc80000410000 */
[----:B------:R-:W-:Y:S01]  /*1fbd0*/  @P0 FFMA.FTZ R142, R138, R139, R141 ;  /* 0x0000008b8a8e0223 */ /* 0x000fe2000001008d */
[----:B------:R-:W-:-:S06]  /*1fbe0*/  IMAD.MOV.U32 R138, RZ, RZ, RZ ;  /* 0x000000ffff8a7224 */ /* 0x000fcc00078e00ff */
[----:B------:R-:W2:Y:S01]  /*1fbf0*/  @P1 MUFU.RCP R138, R140 ;  /* 0x0000008c008a1308 */ /* 0x000ea20000001000 */
[----:B0-----:R-:W-:Y:S01]  /*1fc00*/  @P1 FMUL.FTZ R139, R146, 0.69314718246459960938 ;  /* 0x3f317218928b1820 */ /* 0x001fe20000410000 */
[----:B------:R-:W-:-:S04]  /*1fc10*/  @P1 FMUL.FTZ R146, R143, 0.69314718246459960938 ;  /* 0x3f3172188f921820 */ /* 0x000fc80000410000 */
[----:B------:R-:W-:Y:S01]  /*1fc20*/  @P1 FFMA.FTZ R144, R146, R145, R139 ;  /* 0x0000009192901223 */ /* 0x000fe2000001008b */
[----:B------:R1:W-:Y:S04]  /*1fc30*/  STL [R1+0x430], R142 ;  /* 0x0004308e01007387 */ /* 0x0003e80000100800 */
[----:B------:R1:W-:Y:S01]  /*1fc40*/  STL [R1+0x434], R144 ;  /* 0x0004349001007387 */ /* 0x0003e20000100800 */
        /* <DEDUP_REMOVED lines=96> */
[----:B------:R-:W-:-:S13]  /*20250*/  PLOP3.LUT P0, PT, PT, PT, PT, 0x8, 0x0 ;  /* 0x000000000000781c */ /* 0x000fda0003f0e170 */
.L_x_12584:
[----:B------:R-:W2:Y:S08]  /*20260*/  S2UR UR12, SR_CgaCtaId ;  /* 0x00000000000c79c3 */ /* 0x000eb00000008800 */
[----:B------:R-:W-:Y:S06]  /*20270*/  BAR.SYNC.DEFER_BLOCKING 0x5, 0x180 ;  /* 0x0146000000007b1d */ /* 0x000fec0000010000 */
[----:B------:R-:W-:Y:S01]  /*20280*/  UMOV UR42, 0x400 ;  /* 0x00000400002a7882 */ /* 0x000fe20000000000 */
[----:B------:R-:W-:Y:S01]  /*20290*/  BSSY B0, `(.L_x_12688) ;  /* 0x00002c8000007945 */ /* 0x000fe20003800000 */
[----:B--2---:R-:W-:-:S09]  /*202a0*/  ULEA UR42, UR12, UR42, 0x18 ;  /* 0x0000002a0c2a7291 */ /* 0x004fd2000f8ec03f */
[----:B01----:R-:W0:Y:S02]  /*202b0*/  LDS.128 R4, [UR42+0x324d0] ;  /* 0x0324d02aff047984 */ /* 0x003e240008000c00 */
[----:B0-----:R-:W-:Y:S02]  /*202c0*/  R2UR UR5, R5 ;  /* 0x00000000050572ca */ /* 0x001fe400000e0000 */
[----:B------:R-:W-:Y:S02]  /*202d0*/  R2UR UR7, R6 ;  /* 0x00000000060772ca */ /* 0x000fe400000e0000 */
[----:B------:R-:W-:Y:S01]  /*202e0*/  R2UR UR6, R7 ;  /* 0x00000000070672ca */ /* 0x000fe200000e0000 */
[----:B------:R-:W-:Y:S06]  /*202f0*/  BAR.ARV 0x4, 0x180 ;  /* 0x0106000000007b1d */ /* 0x000fec0000002000 */
[----:B------:R-:W-:Y:S08]  /*20300*/  @P0 BRA `(.L_x_12689) ;  /* 0x0000001c00980947 */ /* 0x000ff00003800000 */
[----:B------:R-:W2:Y:S01]  /*20310*/  LDL.128 R136, [R1+0x210] ;  /* 0x0002100001887983 */ /* 0x000ea20000100c00 */
[----:B------:R-:W-:Y:S01]  /*20320*/  R2UR UR4, R204 ;  /* 0x00000000cc0472ca */ /* 0x000fe200000e0000 */
[----:B------:R-:W-:Y:S02]  /*20330*/  ULDC.64 UR8, c[0x0][0xd00] ;  /* 0x0003400000087ab9 */ /* 0x000fe40000000a00 */
        /* <DEDUP_REMOVED lines=31> */
[----:B------:R-:W-:-:S02]  /*20530*/  IADD3 R3, P6, R184, 0x8020, RZ ;  /* 0x00008020b8037810 */ /* 0x000fc40007fde0ff */
[C---:B------:R-:W-:Y:S02]  /*20540*/  LOP3.LUT R149, R184.reuse, 0x380, RZ, 0xc0, !PT ;  /* 0x00000380b8957812 */ /* 0x040fe400078ec0ff */
[C---:B------:R-:W-:Y:S02]  /*20550*/  IADD3 R19, P5, R184.reuse, 0x8040, RZ ;  /* 0x00008040b8137810 */ /* 0x040fe40007fbe0ff */
[----:B------:R-:W-:Y:S02]  /*20560*/  LOP3.LUT R0, R3, 0x380, RZ, 0xc0, !PT ;  /* 0x0000038003007812 */ /* 0x000fe400078ec0ff */
[C---:B------:R-:W-:Y:S02]  /*20570*/  IADD3 R20, P4, R184.reuse, 0x8060, RZ ;  /* 0x00008060b8147810 */ /* 0x040fe40007f9e0ff */
[----:B------:R-:W-:Y:S02]  /*20580*/  SHF.R.U64 R149, R149, 0x3, RZ ;  /* 0x0000000395957819 */ /* 0x000fe400000012ff */
[----:B------:R-:W-:-:S02]  /*20590*/  IADD3 R141, P3, R184, 0xc000, RZ ;  /* 0x0000c000b88d7810 */ /* 0x000fc40007f7e0ff */
[----:B------:R-:W-:Y:S02]  /*205a0*/  LOP3.LUT R2, R19, 0x380, RZ, 0xc0, !PT ;  /* 0x0000038013027812 */ /* 0x000fe400078ec0ff */
[----:B------:R-:W-:Y:S02]  /*205b0*/  SHF.R.U64 R0, R0, 0x3, RZ ;  /* 0x0000000300007819 */ /* 0x000fe400000012ff */
[----:B------:R-:W-:Y:S02]  /*205c0*/  LOP3.LUT R18, R20, 0x380, RZ, 0xc0, !PT ;  /* 0x0000038014127812 */ /* 0x000fe400078ec0ff */
[----:B------:R-:W-:Y:S01]  /*205d0*/  LOP3.LUT R148, R149, R184, RZ, 0x3c, !PT ;  /* 0x000000b895947212 */ /* 0x000fe200078e3cff */
[----:B------:R-:W-:Y:S01]  /*205e0*/  IMAD.MOV.U32 R149, RZ, RZ, R185 ;  /* 0x000000ffff957224 */ /* 0x000fe200078e00b9 */
[----:B------:R-:W-:Y:S02]  /*205f0*/  LOP3.LUT R21, R141, 0x380, RZ, 0xc0, !PT ;  /* 0x000003808d157812 */ /* 0x000fe400078ec0ff */
[----:B------:R-:W-:-:S02]  /*20600*/  IADD3 R145, P2, R184, 0xc020, RZ ;  /* 0x0000c020b8917810 */ /* 0x000fc40007f5e0ff */
[----:B------:R-:W-:Y:S02]  /*20610*/  SHF.R.U64 R2, R2, 0x3, RZ ;  /* 0x0000000302027819 */ /* 0x000fe400000012ff */
[----:B------:R-:W-:Y:S02]  /*20620*/  LOP3.LUT R140, R0, R3, RZ, 0x3c, !PT ;  /* 0x00000003008c7212 */ /* 0x000fe400078e3cff */
[C---:B------:R-:W-:Y:S02]  /*20630*/  IADD3 R143, P1, R184.reuse, 0xc040, RZ ;  /* 0x0000c040b88f7810 */ /* 0x040fe40007f3e0ff */
[----:B------:R-:W-:Y:S02]  /*20640*/  IADD3 R3, P0, R184, 0xc060, RZ ;  /* 0x0000c060b8037810 */ /* 0x000fe40007f1e0ff */
[----:B------:R-:W-:Y:S02]  /*20650*/  SHF.R.U64 R147, R18, 0x3, RZ ;  /* 0x0000000312937819 */ /* 0x000fe400000012ff */
[----:B------:R-:W-:-:S02]  /*20660*/  SHF.R.U64 R0, R21, 0x3, RZ ;  /* 0x0000000315007819 */ /* 0x000fc400000012ff */
[----:B------:R-:W-:Y:S02]  /*20670*/  LOP3.LUT R144, R145, 0x380, RZ, 0xc0, !PT ;  /* 0x0000038091907812 */ /* 0x000fe400078ec0ff */
[----:B------:R-:W-:Y:S02]  /*20680*/  LOP3.LUT R18, R2, R19, RZ, 0x3c, !PT ;  /* 0x0000001302127212 */ /* 0x000fe400078e3cff */
[----:B------:R-:W-:Y:S02]  /*20690*/  LOP3.LUT R142, R143, 0x380, RZ, 0xc0, !PT ;  /* 0x000003808f8e7812 */ /* 0x000fe400078ec0ff */
[----:B------:R-:W-:Y:S02]  /*206a0*/  MOV R148, R148 ;  /* 0x0000009400947202 */ /* 0x000fe40000000f00 */
[----:B------:R-:W-:Y:S02]  /*206b0*/  LOP3.LUT R2, R3, 0x380, RZ, 0xc0, !PT ;  /* 0x0000038003027812 */ /* 0x000fe400078ec0ff */
[----:B------:R-:W-:-:S02]  /*206c0*/  LOP3.LUT R146, R147, R20, RZ, 0x3c, !PT ;  /* 0x0000001493927212 */ /* 0x000fc400078e3cff */
[----:B------:R-:W-:Y:S01]  /*206d0*/  LOP3.LUT R20, R0, R141, RZ, 0x3c, !PT ;  /* 0x0000008d00147212 */ /* 0x000fe200078e3cff */
[--C-:B------:R-:W-:Y:S01]  /*206e0*/  IMAD.X R141, RZ, RZ, R185.reuse, P6 ;  /* 0x000000ffff8d7224 */ /* 0x100fe200030e06b9 */
[----:B------:R-:W-:Y:S01]  /*206f0*/  SHF.R.U64 R144, R144, 0x3, RZ ;  /* 0x0000000390907819 */ /* 0x000fe200000012ff */
[--C-:B------:R-:W-:Y:S01]  /*20700*/  IMAD.X R19, RZ, RZ, R185.reuse, P5 ;  /* 0x000000ffff137224 */ /* 0x100fe200028e06b9 */
[----:B------:R-:W-:Y:S01]  /*20710*/  SHF.R.U64 R142, R142, 0x3, RZ ;  /* 0x000000038e8e7819 */ /* 0x000fe200000012ff */
[--C-:B------:R-:W-:Y:S01]  /*20720*/  IMAD.X R147, RZ, RZ, R185.reuse, P4 ;  /* 0x000000ffff937224 */ /* 0x100fe200020e06b9 */
[----:B------:R-:W-:Y:S01]  /*20730*/  SHF.R.U64 R2, R2, 0x3, RZ ;  /* 0x0000000302027819 */ /* 0x000fe200000012ff */
[--C-:B------:R-:W-:Y:S01]  /*20740*/  IMAD.X R21, RZ, RZ, R185.reuse, P3 ;  /* 0x000000ffff157224 */ /* 0x100fe200018e06b9 */
[----:B------:R-:W-:Y:S01]  /*20750*/  LOP3.LUT R144, R144, R145, RZ, 0x3c, !PT ;  /* 0x0000009190907212 */ /* 0x000fe200078e3cff */
[--C-:B------:R-:W-:Y:S01]  /*20760*/  IMAD.X R145, RZ, RZ, R185.reuse, P2 ;  /* 0x000000ffff917224 */ /* 0x100fe200010e06b9 */
[----:B------:R-:W-:Y:S01]  /*20770*/  LOP3.LUT R142, R142, R143, RZ, 0x3c, !PT ;  /* 0x0000008f8e8e7212 */ /* 0x000fe200078e3cff */
[----:B------:R-:W-:Y:S01]  /*20780*/  UISETP.NE.U32.AND UP0, UPT, UR8, URZ, UPT ;  /* 0x0000003f0800728c */ /* 0x000fe2000bf05070 */
[----:B------:R-:W-:Y:S01]  /*20790*/  LOP3.LUT R2, R2, R3, RZ, 0x3c, !PT ;  /* 0x0000000302027212 */ /* 0x000fe200078e3cff */
[--C-:B------:R-:W-:Y:S01]  /*207a0*/  IMAD.X R143, RZ, RZ, R185.reuse, P1 ;  /* 0x000000ffff8f7224 */ /* 0x100fe200008e06b9 */
[----:B------:R-:W-:Y:S01]  /*207b0*/  MOV R0, R140 ;  /* 0x0000008c00007202 */ /* 0x000fe20000000f00 */
[----:B------:R-:W-:Y:S01]  /*207c0*/  IMAD.X R3, RZ, RZ, R185, P0 ;  /* 0x000000ffff037224 */ /* 0x000fe200000e06b9 */
        /* <DEDUP_REMOVED lines=9> */
[----:B------:R-:W-:Y:S02]  /*20860*/  PLOP3.LUT P1, PT, PT, PT, UP0, 0x80, 0x0 ;  /* 0x000000000000781c */ /* 0x000fe40003f2f008 */
[----:B--2---:R-:W-:-:S02]  /*20870*/  F2FP.F16.F32.PACK_AB R136, R137, R136 ;  /* 0x000000888988723e */ /* 0x004fc400000000ff */
[----:B------:R-:W-:Y:S02]  /*20880*/  F2FP.F16.F32.PACK_AB R137, R139, R138 ;  /* 0x0000008a8b89723e */ /* 0x000fe400000000ff */
[----:B---3--:R-:W-:Y:S02]  /*20890*/  F2FP.F16.F32.PACK_AB R128, R129, R128 ;  /* 0x000000808180723e */ /* 0x008fe400000000ff */
[----:B------:R-:W-:Y:S02]  /*208a0*/  F2FP.F16.F32.PACK_AB R129, R131, R130 ;  /* 0x000000828381723e */ /* 0x000fe400000000ff */
[----:B----4-:R-:W-:Y:S02]  /*208b0*/  F2FP.F16.F32.PACK_AB R138, R133, R132 ;  /* 0x00000084858a723e */ /* 0x010fe400000000ff */
[----:B------:R-:W-:Y:S01]  /*208c0*/  F2FP.F16.F32.PACK_AB R139, R135, R134 ;  /* 0x00000086878b723e */ /* 0x000fe200000000ff */
[----:B------:R-:W-:Y:S01]  /*208d0*/  BAR.SYNC.DEFER_BLOCKING 0x1, 0x100 ;  /* 0x0044000000007b1d */ /* 0x000fe20000010000 */
        /* <DEDUP_REMOVED lines=34> */
[----:B------:R-:W-:Y:S01]  /*20b00*/  F2FP.F16.F32.PACK_AB R65, R67, R66 ;  /* 0x000000424341723e */ /* 0x000fe200000000ff */
[----:B------:R-:W0:Y:S01]  /*20b10*/  LDC R76, c[0x0][0xce8] ;  /* 0x00033a00ff4c7b82 */ /* 0x000e220000000800 */
        /* <DEDUP_REMOVED lines=34> */
[----:B------:R-:W-:Y:S01]  /*20d40*/  F2FP.F16.F32.PACK_AB R11, R7, R6 ;  /* 0x00000006070b723e */ /* 0x000fe200000000ff */
[----:B------:R2:W-:Y:S01]  /*20d50*/  STSM.16.M88.4 [R20], R40 ;  /* 0x0000002814007844 */ /* 0x0005e20000000200 */
[----:B------:R-:W-:-:S03]  /*20d60*/  IMAD.U32 R4, RZ, RZ, UR8 ;  /* 0x00000008ff047e24 */ /* 0x000fc6000f8e00ff */
[----:B------:R2:W-:Y:S01]  /*20d70*/  STSM.16.M88.4 [R21], R32 ;  /* 0x0000002015007844 */ /* 0x0005e20000000200 */
[----:B------:R-:W-:Y:S01]  /*20d80*/  IMAD.U32 R5, RZ, RZ, UR9 ;  /* 0x00000009ff057e24 */ /* 0x000fe2000f8e00ff */
[----:B------:R-:W-:Y:S02]  /*20d90*/  ULDC.64 UR8, c[0x0][0xd08] ;  /* 0x0003420000087ab9 */ /* 0x000fe40000000a00 */
[----:B------:R2:W-:Y:S04]  /*20da0*/  STSM.16.M88.4 [R142], R24 ;  /* 0x000000188e007844 */ /* 0x0005e80000000200 */
[----:B------:R2:W-:Y:S01]  /*20db0*/  STSM.16.M88.4 [R2], R8 ;  /* 0x0000000802007844 */ /* 0x0005e20000000200 */
[----:B------:R-:W-:Y:S01]  /*20dc0*/  UISETP.NE.U32.AND UP1, UPT, UR8, URZ, UPT ;  /* 0x0000003f0800728c */ /* 0x000fe2000bf25070 */
[----:B------:R-:W-:Y:S03]  /*20dd0*/  BAR.SYNC.DEFER_BLOCKING 0x1, 0x100 ;  /* 0x0044000000007b1d */ /* 0x000fe60000010000 */
[----:B------:R-:W-:-:S06]  /*20de0*/  UISETP.NE.AND.EX UP1, UPT, UR9, URZ, UPT, UP1 ;  /* 0x0000003f0900728c */ /* 0x000fcc000bf25310 */
[----:B------:R-:W-:-:S05]  /*20df0*/  PLOP3.LUT P2, PT, PT, PT, UP1, 0x80, 0x0 ;  /* 0x000000000000781c */ /* 0x000fca0003f4f018 */
[----:B------:R-:W-:Y:S02]  /*20e00*/  @UP1 ULDC.64 UR8, c[0x0][0xd08] ;  /* 0x0003420000081ab9 */ /* 0x000fe40000000a00 */
[----:B------:R-:W-:-:S03]  /*20e10*/  @UP1 UIMAD.WIDE UR8, UR4, 0x4, UR8 ;  /* 0x00000004040818a5 */ /* 0x000fc6000f8e0208 */
[----:B------:R-:W-:Y:S02]  /*20e20*/  ULDC UR4, c[0x0][0xb88] ;  /* 0x0002e20000047ab9 */ /* 0x000fe40000000800 */
[----:B------:R-:W-:Y:S02]  /*20e30*/  IMAD.U32 R3, RZ, RZ, UR4 ;  /* 0x00000004ff037e24 */ /* 0x000fe4000f8e00ff */
[----:B------:R-:W-:Y:S01]  /*20e40*/  IMAD.U32 R6, RZ, RZ, UR8 ;  /* 0x00000008ff067e24 */ /* 0x000fe2000f8e00ff */
[----:B-1----:R-:W3:Y:S01]  /*20e50*/  @P1 LDG.E R0, desc[UR36][R4.64] ;  /* 0x0000002404001981 */ /* 0x002ee2000c1e1900 */
[----:B------:R-:W-:-:S05]  /*20e60*/  IMAD.U32 R7, RZ, RZ, UR9 ;  /* 0x00000009ff077e24 */ /* 0x000fca000f8e00ff */
[----:B------:R2:W5:Y:S01]  /*20e70*/  @P2 LDG.E R3, desc[UR36][R6.64] ;  /* 0x0000002406032981 */ /* 0x000562000c1e1900 */
[----:B------:R-:W-:Y:S01]  /*20e80*/  UMOV UR4, URZ ;  /* 0x0000003f00047c82 */ /* 0x000fe20008000000 */
[----:B------:R-:W-:Y:S02]  /*20e90*/  LOP3.LUT P0, RZ, R211, 0x3, RZ, 0xc0, !PT ;  /* 0x00000003d3ff7812 */ /* 0x000fe4000780c0ff */
[----:B---3--:R-:W-:Y:S01]  /*20ea0*/  @P1 R2UR UR4, R0 ;  /* 0x00000000000412ca */ /* 0x008fe200000e0000 */
[----:B0-2---:R-:W-:-:S14]  /*20eb0*/  @P2 BRA `(.L_x_12690) ;  /* 0x0000000000102947 */ /* 0x005fdc0003800000 */
[----:B------:R-:W-:Y:S05]  /*20ec0*/  @!P1 BRA `(.L_x_12690) ;  /* 0x00000000000c9947 */ /* 0x000fea0003800000 */
[----:B------:R-:W2:Y:S04]  /*20ed0*/  LDG.E R0, desc[UR36][R4.64] ;  /* 0x0000002404007981 */ /* 0x000ea8000c1e1900 */
[----:B-----5:R-:W2:Y:S02]  /*20ee0*/  LDG.E R3, desc[UR36][R4.64+0x4] ;  /* 0x0000042404037981 */ /* 0x020ea4000c1e1900 */
[----:B--2---:R-:W-:-:S07]  /*20ef0*/  IMAD.IADD R3, R3, 0x1, -R0 ;  /* 0x0000000103037824 */ /* 0x004fce00078e0a00 */
.L_x_12690:
[----:B-----5:R-:W-:Y:S01]  /*20f00*/  IMAD R18, R3, R76, RZ ;  /* 0x0000004c03127224 */ /* 0x020fe200078e02ff */
[----:B------:R-:W-:Y:S01]  /*20f10*/  R2UR UR15, R204 ;  /* 0x00000000cc0f72ca */ /* 0x000fe200000e0000 */
[----:B------:R-:W-:Y:S01]  /*20f20*/  VIADD R13, R206, UR60 ;  /* 0x0000003cce0d7c36 */ /* 0x000fe20008000000 */
[----:B------:R-:W-:Y:S01]  /*20f30*/  ISETP.NE.AND P1, PT, R76, 0x1, PT ;  /* 0x000000014c00780c */ /* 0x000fe20003f25270 */
[----:B------:R-:W-:Y:S01]  /*20f40*/  VIADD R5, R228, UR60 ;  /* 0x0000003ce4057c36 */ /* 0x000fe20008000000 */
[----:B------:R-:W-:Y:S02]  /*20f50*/  USHF.R.S32.HI UR18, URZ, 0x1f, UR61 ;  /* 0x0000001f3f127899 */ /* 0x000fe4000801143d */
[----:B------:R-:W-:Y:S01]  /*20f60*/  ISETP.GE.OR P2, PT, R13, R18, P0 ;  /* 0x000000120d00720c */ /* 0x000fe20000746670 */
[----:B------:R-:W-:-:S08]  /*20f70*/  ULDC.64 UR16, c[0x0][0xc90] ;  /* 0x0003240000107ab9 */ /* 0x000fd00000000a00 */
[----:B------:R-:W0:Y:S04]  /*20f80*/  @P1 LDC R2, c[0x0][0xcec] ;  /* 0x00033b00ff021b82 */ /* 0x000e280000000800 */
[----:B------:R-:W2:Y:S01]  /*20f90*/  @!P2 LDL R11, [R1+0x430] ;  /* 0x00043000010ba983 */ /* 0x000ea20000100800 */
[----:B------:R-:W-:Y:S01]  /*20fa0*/  USHF.R.S32.HI UR13, URZ, 0x1f, UR15 ;  /* 0x0000001f3f0d7899 */ /* 0x000fe2000801140f */
[----:B------:R-:W-:Y:S01]  /*20fb0*/  IMAD.MOV.U32 R0, RZ, RZ, R5 ;  /* 0x000000ffff007224 */ /* 0x000fe200078e0005 */
[----:B------:R-:W-:Y:S01]  /*20fc0*/  USHF.R.S32.HI UR11, URZ, 0x1f, UR4 ;  /* 0x0000001f3f0b7899 */ /* 0x000fe20008011404 */
[----:B------:R-:W1:Y:S01]  /*20fd0*/  @P1 LDC R3, c[0x0][0xcf0] ;  /* 0x00033c00ff031b82 */ /* 0x000e620000000800 */
[----:B------:R-:W-:Y:S01]  /*20fe0*/  UIMAD UR14, UR18, UR16, URZ ;  /* 0x00000010120e72a4 */ /* 0x000fe2000f8e023f */
[----:B------:R-:W-:Y:S01]  /*20ff0*/  UMOV UR10, UR4 ;  /* 0x00000004000a7c82 */ /* 0x000fe20008000000 */
[----:B------:R-:W-:-:S02]  /*21000*/  USEL UR13, UR13, URZ, !UP0 ;  /* 0x0000003f0d0d7287 */ /* 0x000fc4000c000000 */
[----:B------:R-:W-:Y:S02]  /*21010*/  UIMAD.WIDE.U32 UR8, UR61, UR16, UR10 ;  /* 0x000000103d0872a5 */ /* 0x000fe4000f8e000a */
[----:B------:R-:W-:Y:S02]  /*21020*/  UIMAD UR14, UR61, UR17, UR14 ;  /* 0x000000113d0e72a4 */ /* 0x000fe4000f8e020e */
[----:B------:R-:W-:Y:S01]  /*21030*/  USEL UR19, UR15, URZ, !UP0 ;  /* 0x0000003f0f137287 */ /* 0x000fe2000c000000 */
[----:B------:R-:W-:Y:S01]  /*21040*/  ULDC.64 UR16, c[0x0][0xc98] ;  /* 0x0003260000107ab9 */ /* 0x000fe20000000a00 */
[----:B------:R-:W-:Y:S02]  /*21050*/  UIADD3 UR9, UR9, UR14, URZ ;  /* 0x0000000e09097290 */ /* 0x000fe4000fffe03f */
[----:B------:R-:W-:Y:S01]  /*21060*/  UIMAD UR10, UR13, UR16, URZ ;  /* 0x000000100d0a72a4 */ /* 0x000fe2000f8e023f */
[----:B0-----:R-:W-:Y:S01]  /*21070*/  @P1 IMAD.HI.U32 R2, R5, R2, RZ ;  /* 0x0000000205021227 */ /* 0x001fe200078e00ff */
        /* <DEDUP_REMOVED lines=32> */
[----:B------:R-:W-:Y:S01]  /*21280*/  IADD3 R29, P5, R2, 0x4000, RZ ;  /* 0x00004000021d7810 */ /* 0x000fe20007fbe0ff */
[----:B------:R-:W-:Y:S01]  /*21290*/  IMAD.X R13, RZ, RZ, R3, P3 ;  /* 0x000000ffff0d7224 */ /* 0x000fe200018e0603 */
        /* <DEDUP_REMOVED lines=8> */
[----:B------:R-:W-:Y:S02]  /*21320*/  LOP3.LUT R32, R33, 0x380, RZ, 0xc0, !PT ;  /* 0x0000038021207812 */ /* 0x000fe400078ec0ff */
        /* <DEDUP_REMOVED lines=11> */
[----:B------:R-:W-:Y:S02]  /*213e0*/  LOP3.LUT R36, R37, 0x380, RZ, 0xc0, !PT ;  /* 0x0000038025247812 */ /* 0x000fe400078ec0ff */
[----:B------:R-:W-:-:S02]  /*213f0*/  LOP3.LUT R40, R41, 0x380, RZ, 0xc0, !PT ;  /* 0x0000038029287812 */ /* 0x000fc400078ec0ff */
[----:B------:R-:W-:Y:S02]  /*21400*/  LOP3.LUT R44, R45, 0x380, RZ, 0xc0, !PT ;  /* 0x000003802d2c7812 */ /* 0x000fe400078ec0ff */
[----:B------:R-:W-:Y:S02]  /*21410*/  LOP3.LUT R48, R49, 0x380, RZ, 0xc0, !PT ;  /* 0x0000038031307812 */ /* 0x000fe400078ec0ff */
[----:B------:R-:W-:Y:S01]  /*21420*/  LOP3.LUT R32, R32, R33, RZ, 0x3c, !PT ;  /* 0x0000002120207212 */ /* 0x000fe200078e3cff */
[----:B------:R-:W-:Y:S01]  /*21430*/  IMAD.X R33, RZ, RZ, R3, P6 ;  /* 0x000000ffff217224 */ /* 0x000fe200030e0603 */
[----:B------:R-:W-:Y:S02]  /*21440*/  IADD3 R53, P6, R2, 0xa000, RZ ;  /* 0x0000a00002357810 */ /* 0x000fe40007fde0ff */
[----:B------:R-:W-:Y:S02]  /*21450*/  SHF.R.U64 R36, R36, 0x3, RZ ;  /* 0x0000000324247819 */ /* 0x000fe400000012ff */
[----:B------:R-:W-:-:S02]  /*21460*/  SHF.R.U64 R40, R40, 0x3, RZ ;  /* 0x0000000328287819 */ /* 0x000fc400000012ff */
[----:B------:R-:W-:Y:S02]  /*21470*/  SHF.R.U64 R44, R44, 0x3, RZ ;  /* 0x000000032c2c7819 */ /* 0x000fe400000012ff */
[----:B------:R-:W-:Y:S02]  /*21480*/  SHF.R.U64 R48, R48, 0x3, RZ ;  /* 0x0000000330307819 */ /* 0x000fe400000012ff */
[----:B------:R-:W-:Y:S02]  /*21490*/  LOP3.LUT R52, R53, 0x380, RZ, 0xc0, !PT ;  /* 0x0000038035347812 */ /* 0x000fe400078ec0ff */
        /* <DEDUP_REMOVED lines=13> */
[----:B0-----:R-:W-:Y:S02]  /*21570*/  LOP3.LUT R9, R2, 0x380, RZ, 0xc0, !PT ;  /* 0x0000038002097812 */ /* 0x001fe400078ec0ff */
[----:B------:R-:W-:Y:S02]  /*21580*/  SHF.R.U64 R52, R52, 0x3, RZ ;  /* 0x0000000334347819 */ /* 0x000fe400000012ff */
[----:B------:R-:W-:-:S02]  /*21590*/  SHF.R.U64 R4, R4, 0x3, RZ ;  /* 0x0000000304047819 */ /* 0x000fc400000012ff */
[----:B------:R-:W-:Y:S02]  /*215a0*/  LOP3.LUT R56, R57, 0x380, RZ, 0xc0, !PT ;  /* 0x0000038039387812 */ /* 0x000fe400078ec0ff */
        /* <DEDUP_REMOVED lines=9> */
[----:B------:R-:W-:Y:S01]  /*21640*/  SHF.R.U64 R60, R60, 0x3, RZ ;  /* 0x000000033c3c7819 */ /* 0x000fe200000012ff */
[----:B------:R-:W-:Y:S01]  /*21650*/  IMAD.X R73, RZ, RZ, R3, P6 ;  /* 0x000000ffff497224 */ /* 0x000fe200030e0603 */
[----:B------:R-:W-:Y:S02]  /*21660*/  SHF.R.U64 R64, R64, 0x3, RZ ;  /* 0x0000000340407819 */ /* 0x000fe400000012ff */
        /* <DEDUP_REMOVED lines=11> */
[----:B------:R-:W-:-:S03]  /*21720*/  UIMAD UR10, UR11, UR14, URZ ;  /* 0x0000000e0b0a72a4 */ /* 0x000fc6000f8e023f */
[----:B------:R-:W-:Y:S01]  /*21730*/  SHF.R.U64 R0, R0, 0x3, RZ ;  /* 0x0000000300007819 */ /* 0x000fe200000012ff */
[----:B------:R-:W-:Y:S02]  /*21740*/  UIMAD.WIDE.U32 UR8, UR4, UR14, URZ ;  /* 0x0000000e040872a5 */ /* 0x000fe4000f8e003f */
[----:B------:R-:W-:Y:S01]  /*21750*/  UIMAD UR10, UR4, UR15, UR10 ;  /* 0x0000000f040a72a4 */ /* 0x000fe2000f8e020a */
[----:B------:R-:W-:Y:S01]  /*21760*/  LOP3.LUT R72, R0, R7, RZ, 0x3c, !PT ;  /* 0x0000000700487212 */ /* 0x000fe200078e3cff */
[----:B------:R-:W-:Y:S01]  /*21770*/  IMAD R0, R210, 0x20, R203 ;  /* 0x00000020d2007824 */ /* 0x000fe200078e02cb */
[----:B------:R-:W-:Y:S01]  /*21780*/  ULDC.64 UR14, c[0x0][0xbe8] ;  /* 0x0002fa00000e7ab9 */ /* 0x000fe20000000a00 */
[----:B------:R-:W-:Y:S02]  /*21790*/  UIADD3 UR9, UR9, UR10, URZ ;  /* 0x0000000a09097290 */ /* 0x000fe4000fffe03f */
[----:B------:R-:W-:Y:S02]  /*217a0*/  UIMAD UR4, UR18, UR14, URZ ;  /* 0x0000000e120472a4 */ /* 0x000fe4000f8e023f */
[----:B------:R-:W-:-:S02]  /*217b0*/  UIMAD.WIDE.U32 UR8, UR61, UR14, UR8 ;  /* 0x0000000e3d0872a5 */ /* 0x000fc4000f8e0008 */
        /* <DEDUP_REMOVED lines=14> */
[----:B0-----:R-:W0:Y:S01]  /*218a0*/  @P1 LDC R21, c[0x0][0xcf0] ;  /* 0x00033c00ff151b82 */ /* 0x001e220000000800 */
[----:B------:R-:W-:-:S02]  /*218b0*/  VIADD R20, R0, UR60 ;  /* 0x0000003c00147c36 */ /* 0x000fc40008000000 */
[----:B------:R-:W5:Y:S04]  /*218c0*/  LD.E.128 R12, desc[UR36][R12.64] ;  /* 0x000000240c0c7980 */ /* 0x000f68000c101d00 */
[----:B------:R-:W5:Y:S01]  /*218d0*/  LD.E.128 R24, desc[UR36][R24.64] ;  /* 0x0000002418187980 */ /* 0x000f62000c101d00 */
[----:B-1----:R-:W1:Y:S01]  /*218e0*/  @P1 LDC R3, c[0x0][0xcec] ;  /* 0x00033b00ff031b82 */ /* 0x002e620000000800 */
[----:B------:R-:W-:Y:S02]  /*218f0*/  IMAD.MOV.U32 R19, RZ, RZ, R20 ;  /* 0x000000ffff137224 */ /* 0x000fe400078e0014 */
[----:B------:R-:W5:Y:S01]  /*21900*/  LD.E.128 R28, desc[UR36][R28.64] ;  /* 0x000000241c1c7980 */ /* 0x000f62000c101d00 */
[----:B------:R-:W-:-:S03]  /*21910*/  IMAD.U32 R2, RZ, RZ, UR8 ;  /* 0x00000008ff027e24 */ /* 0x000fc6000f8e00ff */
[----:B------:R-:W5:Y:S04]  /*21920*/  LD.E.128 R32, desc[UR36][R32.64] ;  /* 0x0000002420207980 */ /* 0x000f68000c101d00 */
[----:B------:R-:W5:Y:S04]  /*21930*/  LD.E.128 R36, desc[UR36][R36.64] ;  /* 0x0000002424247980 */ /* 0x000f68000c101d00 */
[----:B------:R-:W5:Y:S04]  /*21940*/  LD.E.128 R40, desc[UR36][R40.64] ;  /* 0x0000002428287980 */ /* 0x000f68000c101d00 */
[----:B------:R-:W5:Y:S04]  /*21950*/  LD.E.128 R44, desc[UR36][R44.64] ;  /* 0x000000242c2c7980 */ /* 0x000f68000c101d00 */
[----:B------:R-:W5:Y:S01]  /*21960*/  LD.E.128 R48, desc[UR36][R48.64] ;  /* 0x0000002430307980 */ /* 0x000f62000c101d00 */
[----:B-1----:R-:W-:-:S03]  /*21970*/  @P1 IMAD.HI.U32 R0, R20, R3, RZ ;  /* 0x0000000314001227 */ /* 0x002fc600078e00ff */
[----:B------:R-:W5:Y:S02]  /*21980*/  LD.E.128 R52, desc[UR36][R52.64] ;  /* 0x0000002434347980 */ /* 0x000f64000c101d00 */
[----:B0-----:R-:W-:Y:S02]  /*21990*/  @P1 SHF.R.U32.HI R19, RZ, R21, R0 ;  /* 0x00000015ff131219 */ /* 0x001fe40000011600 */
        /* <DEDUP_REMOVED lines=14> */
[----:B------:R-:W-:Y:S01]  /*21a80*/  IMAD.WIDE.U32 R2, R19, UR10, R2 ;  /* 0x0000000a13027c25 */ /* 0x000fe2000f8e0002 */
[----:B------:R-:W-:Y:S01]  /*21a90*/  UIADD3 UR4, UR42, 0x32420, URZ ;  /* 0x000324202a047890 */ /* 0x000fe2000fffe03f */
[----:B------:R-:W-:Y:S01]  /*21aa0*/  @!PT LDS RZ, [RZ] ;  /* 0x00000000fffff984 */ /* 0x000fe20000000800 */
[----:B------:R-:W-:Y:S01]  /*21ab0*/  @!PT LDS RZ, [RZ] ;  /* 0x00000000fffff984 */ /* 0x000fe20000000800 */
[----:B------:R-:W-:Y:S01]  /*21ac0*/  @!PT LDS RZ, [RZ] ;  /* 0x00000000fffff984 */ /* 0x000fe20000000800 */
[----:B------:R-:W-:Y:S01]  /*21ad0*/  @!PT LDS RZ, [RZ] ;  /* 0x00000000fffff984 */ /* 0x000fe20000000800 */
[----:B------:R0:W-:Y:S06]  /*21ae0*/  MEMBAR.ALL.CTA ;  /* 0x0000000000007992 */ /* 0x0001ec0000008000 */
[----:B0-----:R-:W0:Y:S01]  /*21af0*/  FENCE.VIEW.ASYNC.S ;  /* 0x00000000000073c6 */ /* 0x001e220000000000 */
[----:B------:R-:W-:Y:S01]  /*21b00*/  IMAD.IADD R3, R3, 0x1, R77 ;  /* 0x0000000103037824 */ /* 0x000fe200078e024d */
[----:B------:R-:W-:Y:S01]  /*21b10*/  UPRMT UR4, URZ, 0x654, UR4 ;  /* 0x000006543f047896 */ /* 0x000fe20008000004 */
[----:B------:R-:W-:-:S02]  /*21b20*/  IMAD R0, R0, UR8, RZ ;  /* 0x0000000800007c24 */ /* 0x000fc4000f8e02ff */
[----:B------:R-:W-:Y:S02]  /*21b30*/  VIADD R19, R81, 0x20 ;  /* 0x0000002051137836 */ /* 0x000fe40000000000 */
[C---:B------:R-:W-:Y:S02]  /*21b40*/  IMAD R77, R21.reuse, UR9, R0 ;  /* 0x00000009154d7c24 */ /* 0x040fe4000f8e0200 */
        /* <DEDUP_REMOVED lines=8> */
[----:B------:R-:W-:Y:S01]  /*21bd0*/  LEA.HI.X R19, R2, UR9, R3, 0x1, P3 ;  /* 0x0000000902137c11 */ /* 0x000fe200098f0c03 */
[----:B------:R-:W-:Y:S04]  /*21be0*/  SYNCS.ARRIVE.TRANS64.RED.A1T0 RZ, [UR4], RZ ;  /* 0x000000ffffff79a7 */ /* 0x000fe80008100404 */
[----:B------:R0:W2:Y:S01]  /*21bf0*/  SHFL.IDX PT, R79, R19, RZ, 0x181f ;  /* 0x00181fff134f7589 */ /* 0x0000a200000e0000 */
        /* <DEDUP_REMOVED lines=18> */
.L_x_12692:
[----:B------:R-:W-:Y:S05]  /*21d20*/  BSYNC B1 ;  /* 0x0000000000017941 */ /* 0x000fea0003800000 */
.L_x_12691:
        /* <DEDUP_REMOVED lines=21> */
.L_x_12694:
[----:B------:R-:W-:Y:S05]  /*21e80*/  BSYNC B1 ;  /* 0x0000000000017941 */ /* 0x000fea0003800000 */
.L_x_12693:
        /* <DEDUP_REMOVED lines=21> */
.L_x_12696:
[----:B------:R-:W-:Y:S05]  /*21fe0*/  BSYNC B1 ;  /* 0x0000000000017941 */ /* 0x000fea0003800000 */
.L_x_12695:
[----:B0-----:R-:W-:Y:S01]  /*21ff0*/  VIADD R3, R81, 0x60 ;  /* 0x0000006051037836 */ /* 0x001fe20000000000 */
[----:B---3--:R-:W3:Y:S04]  /*22000*/  SHFL.IDX PT, R19, R19, 0x3, 0x181f ;  /* 0x00781f0013137f89 */ /* 0x008ee800000e0000 */
        /* <DEDUP_REMOVED lines=22> */
.L_x_12689:
[----:B------:R-:W-:Y:S01]  /*22170*/  R2UR UR4, R204 ;  /* 0x00000000cc0472ca */ /* 0x000fe200000e0000 */
[----:B------:R-:W-:Y:S01]  /*22180*/  ULDC.64 UR8, c[0x0][0xd00] ;  /* 0x0003400000087ab9 */ /* 0x000fe20000000a00 */
[----:B------:R-:W0:Y:S01]  /*22190*/  LDC R11, c[0x0][0xce8] ;  /* 0x00033a00ff0b7b82 */ /* 0x000e220000000800 */
[----:B------:R-:W-:-:S04]  /*221a0*/  UISETP.NE.U32.AND UP0, UPT, UR8, URZ, UPT ;  /* 0x0000003f0800728c */ /* 0x000fc8000bf05070 */
[----:B------:R-:W-:-:S03]  /*221b0*/  UISETP.NE.AND.EX UP0, UPT, UR9, URZ, UPT, UP0 ;  /* 0x0000003f0900728c */ /* 0x000fc6000bf05300 */
[----:B------:R-:W-:-:S03]  /*221c0*/  ULDC.64 UR8, c[0x0][0xd00] ;  /* 0x0003400000087ab9 */ /* 0x000fc60000000a00 */
[----:B------:R-:W-:Y:S01]  /*221d0*/  UIMAD.WIDE UR8, UR4, 0x4, UR8 ;  /* 0x00000004040878a5 */ /* 0x000fe2000f8e0208 */
[----:B------:R-:W-:-:S05]  /*221e0*/  PLOP3.LUT P2, PT, PT, PT, UP0, 0x80, 0x0 ;  /* 0x000000000000781c */ /* 0x000fca0003f4f008 */
[----:B------:R-:W-:Y:S02]  /*221f0*/  IMAD.U32 R2, RZ, RZ, UR8 ;  /* 0x00000008ff027e24 */ /* 0x000fe4000f8e00ff */
[----:B------:R-:W-:Y:S01]  /*22200*/  IMAD.U32 R3, RZ, RZ, UR9 ;  /* 0x00000009ff037e24 */ /* 0x000fe2000f8e00ff */
[----:B------:R-:W-:Y:S02]  /*22210*/  ULDC.64 UR8, c[0x0][0xd08] ;  /* 0x0003420000087ab9 */ /* 0x000fe40000000a00 */
[----:B------:R-:W-:-:S03]  /*22220*/  UISETP.NE.U32.AND UP1, UPT, UR8, URZ, UPT ;  /* 0x0000003f0800728c */ /* 0x000fc6000bf25070 */
[----:B------:R-:W2:Y:S01]  /*22230*/  @P2 LDG.E R6, desc[UR36][R2.64] ;  /* 0x0000002402062981 */ /* 0x000ea2000c1e1900 */
[----:B------:R-:W-:-:S06]  /*22240*/  UISETP.NE.AND.EX UP1, UPT, UR9, URZ, UPT, UP1 ;  /* 0x0000003f0900728c */ /* 0x000fcc000bf25310 */
[----:B------:R-:W-:-:S05]  /*22250*/  PLOP3.LUT P3, PT, PT, PT, UP1, 0x80, 0x0 ;  /* 0x000000000000781c */ /* 0x000fca0003f6f018 */
[----:B------:R-:W-:Y:S02]  /*22260*/  @UP1 ULDC.64 UR8, c[0x0][0xd08] ;  /* 0x0003420000081ab9 */ /* 0x000fe40000000a00 */
[----:B------:R-:W-:-:S03]  /*22270*/  @UP1 UIMAD.WIDE UR8, UR4, 0x4, UR8 ;  /* 0x00000004040818a5 */ /* 0x000fc6000f8e0208 */
[----:B------:R-:W-:Y:S02]  /*22280*/  ULDC UR4, c[0x0][0xb88] ;  /* 0x0002e20000047ab9 */ /* 0x000fe40000000800 */
[----:B------:R-:W-:Y:S02]  /*22290*/  IMAD.U32 R0, RZ, RZ, UR4 ;  /* 0x00000004ff007e24 */ /* 0x000fe4000f8e00ff */
        /* <DEDUP_REMOVED lines=14> */
.L_x_12698:
[----:B------:R-:W-:Y:S01]  /*22380*/  R2UR UR9, R204 ;  /* 0x00000000cc0972ca */ /* 0x000fe200000e0000 */
[----:B------:R-:W-:Y:S01]  /*22390*/  USHF.R.S32.HI UR11, URZ, 0x1f, UR4 ;  /* 0x0000001f3f0b7899 */ /* 0x000fe20008011404 */
[----:B------:R-:W-:Y:S11]  /*223a0*/  BSSY B1, `(.L_x_12699) ;  /* 0x000002e000017945 */ /* 0x000ff60003800000 */
[----:B------:R-:W-:-:S02]  /*223b0*/  USHF.R.S32.HI UR8, URZ, 0x1f, UR9 ;  /* 0x0000001f3f087899 */ /* 0x000fc40008011409 */
        /* <DEDUP_REMOVED lines=44> */
.L_x_12700:
[----:B------:R-:W-:Y:S05]  /*22680*/  BSYNC B1 ;  /* 0x0000000000017941 */ /* 0x000fea0003800000 */
.L_x_12699:
[----:B0-----:R-:W0:Y:S01]  /*22690*/  @P0 LDC R3, c[0x0][0xcf0] ;  /* 0x00033c00ff030b82 */ /* 0x001e220000000800 */
[----:B------:R-:W-:Y:S01]  /*226a0*/  ULDC.64 UR16, c[0x0][0xba0] ;  /* 0x0002e80000107ab9 */ /* 0x000fe20000000a00 */
[----:B------:R-:W-:Y:S01]  /*226b0*/  IMAD R2, R210, 0x20, R203 ;  /* 0x00000020d2027824 */ /* 0x000fe200078e02cb */
[----:B------:R-:W-:Y:S01]  /*226c0*/  UIMAD UR10, UR11, UR16, URZ ;  /* 0x000000100b0a72a4 */ /* 0x000fe2000f8e023f */
[----:B------:R-:W-:Y:S01]  /*226d0*/  BSSY B1, `(.L_x_12701) ;  /* 0x0000041000017945 */ /* 0x000fe20003800000 */
[----:B------:R-:W-:Y:S01]  /*226e0*/  UIMAD.WIDE.U32 UR8, UR4, UR16, URZ ;  /* 0x00000010040872a5 */ /* 0x000fe2000f8e003f */
[----:B------:R-:W-:Y:S01]  /*226f0*/  VIADD R6, R2, UR60 ;  /* 0x0000003c02067c36 */ /* 0x000fe20008000000 */
[----:B------:R-:W-:-:S03]  /*22700*/  UIMAD UR10, UR4, UR17, UR10 ;  /* 0x00000011040a72a4 */ /* 0x000fc6000f8e020a */
[----:B------:R-:W-:Y:S01]  /*22710*/  ULDC.64 UR16, c[0x0][0xbe8] ;  /* 0x0002fa0000107ab9 */ /* 0x000fe20000000a00 */
[----:B------:R-:W-:Y:S01]  /*22720*/  UIADD3 UR9, UR9, UR10, URZ ;  /* 0x0000000a09097290 */ /* 0x000fe2000fffe03f */
[----:B------:R-:W-:Y:S01]  /*22730*/  @P0 IMAD.HI.U32 R2, R6, R9, RZ ;  /* 0x0000000906020227 */ /* 0x000fe200078e00ff */
[----:B------:R-:W-:Y:S02]  /*22740*/  UIMAD UR4, UR13, UR16, URZ ;  /* 0x000000100d0472a4 */ /* 0x000fe4000f8e023f */
[----:B------:R-:W-:Y:S01]  /*22750*/  UIMAD.WIDE.U32 UR8, UR61, UR16, UR8 ;  /* 0x000000103d0872a5 */ /* 0x000fe2000f8e0008 */
[----:B------:R-:W-:Y:S01]  /*22760*/  IMAD.MOV.U32 R5, RZ, RZ, R6 ;  /* 0x000000ffff057224 */ /* 0x000fe200078e0006 */
[----:B------:R-:W-:Y:S01]  /*22770*/  UIMAD UR4, UR61, UR17, UR4 ;  /* 0x000000113d0472a4 */ /* 0x000fe2000f8e0204 */
[----:B------:R-:W-:-:S03]  /*22780*/  ULDC.64 UR10, c[0x0][0xbf0] ;  /* 0x0002fc00000a7ab9 */ /* 0x000fc60000000a00 */
[----:B------:R-:W-:Y:S02]  /*22790*/  UIADD3 UR9, UR9, UR4, URZ ;  /* 0x0000000409097290 */ /* 0x000fe4000fffe03f */
[----:B------:R-:W-:Y:S01]  /*227a0*/  UIMAD UR4, UR15, UR10, URZ ;  /* 0x0000000a0f0472a4 */ /* 0x000fe2000f8e023f */
[----:B0-----:R-:W-:Y:S01]  /*227b0*/  @P0 SHF.R.U32.HI R5, RZ, R3, R2 ;  /* 0x00000003ff050219 */ /* 0x001fe20000011602 */
[----:B------:R-:W-:Y:S02]  /*227c0*/  UIMAD.WIDE.U32 UR8, UR14, UR10, UR8 ;  /* 0x0000000a0e0872a5 */ /* 0x000fe4000f8e0008 */
[----:B------:R-:W-:Y:S01]  /*227d0*/  UIMAD UR4, UR14, UR11, UR4 ;  /* 0x0000000b0e0472a4 */ /* 0x000fe2000f8e0204 */
[--C-:B------:R-:W-:Y:S01]  /*227e0*/  SHF.R.S32.HI R2, RZ, 0x1f, R5.reuse ;  /* 0x0000001fff027819 */ /* 0x100fe20000011405 */
[----:B------:R-:W-:Y:S01]  /*227f0*/  IMAD.MOV R7, RZ, RZ, -R5 ;  /* 0x000000ffff077224 */ /* 0x000fe200078e0a05 */
[----:B------:R-:W-:Y:S01]  /*22800*/  ULDC.64 UR10, c[0x0][0xbe0] ;  /* 0x0002f800000a7ab9 */ /* 0x000fe20000000a00 */
[----:B------:R-:W-:-:S02]  /*22810*/  UIADD3 UR4, UR9, UR4, URZ ;  /* 0x0000000409047290 */ /* 0x000fc4000fffe03f */
[----:B------:R-:W-:Y:S02]  /*22820*/  IMAD.U32 R3, RZ, RZ, UR9 ;  /* 0x00000009ff037e24 */ /* 0x000fe4000f8e00ff */
[----:B------:R-:W-:Y:S02]  /*22830*/  IMAD R4, R2, UR10, RZ ;  /* 0x0000000a02047c24 */ /* 0x000fe4000f8e02ff */
[----:B------:R-:W-:Y:S02]  /*22840*/  IMAD R7, R11, R7, R6 ;  /* 0x000000070b077224 */ /* 0x000fe400078e0206 */
        /* <DEDUP_REMOVED lines=41> */
.L_x_12702:
[----:B------:R-:W-:Y:S05]  /*22ae0*/  BSYNC B1 ;  /* 0x0000000000017941 */ /* 0x000fea0003800000 */
.L_x_12701:
        /* <DEDUP_REMOVED lines=21> */
.L_x_12704:
[----:B------:R-:W-:Y:S05]  /*22c40*/  BSYNC B1 ;  /* 0x0000000000017941 */ /* 0x000fea0003800000 */
.L_x_12703:
        /* <DEDUP_REMOVED lines=21> */
.L_x_12706:
[----:B------:R-:W-:Y:S05]  /*22da0*/  BSYNC B1 ;  /* 0x0000000000017941 */ /* 0x000fea0003800000 */
.L_x_12705:
[----:B0-----:R-:W-:Y:S01]  /*22db0*/  VIADD R0, R6, 0x60 ;  /* 0x0000006006007836 */ /* 0x001fe20000000000 */
[----:B--2-4-:R-:W0:Y:S04]  /*22dc0*/  SHFL.IDX PT, R5, R5, 0x3, 0x181f ;  /* 0x00781f0005057f89 */ /* 0x014e2800000e0000 */
[----:B------:R-:W-:Y:S01]  /*22dd0*/  ISETP.GE.AND P0, PT, R0, R11, PT ;  /* 0x0000000b0000720c */ /* 0x000fe20003f06270 */
[----:B-1-3--:R1:W2:-:S12]  /*22de0*/  SHFL.IDX PT, R2, R4, 0x3, 0x181f ;  /* 0x00781f0004027f89 */ /* 0x00a29800000e0000 */
        /* <DEDUP_REMOVED lines=18> */
.L_x_12697:
[----:B------:R-:W-:Y:S05]  /*22f10*/  BSYNC B0 ;  /* 0x0000000000007941 */ /* 0x000fea0003800000 */
.L_x_12688:
[----:B------:R-:W-:Y:S02]  /*22f20*/  ULDC UR4, c[0x0][0xd3c] ;  /* 0x00034f0000047ab9 */ /* 0x000fe40000000800 */
[----:B------:R-:W-:-:S06]  /*22f30*/  UISETP.GE.AND UP0, UPT, UR6, UR4, UPT ;  /* 0x000000040600728c */ /* 0x000fcc000bf06270 */
[----:B------:R-:W-:-:S13]  /*22f40*/  PLOP3.LUT P0, PT, PT, PT, UP0, 0x80, 0x0 ;  /* 0x000000000000781c */ /* 0x000fda0003f0f008 */
[----:B------:R-:W-:Y:S05]  /*22f50*/  @!P0 BRA `(.L_x_12707) ;  /* 0xfffffde000b08947 */ /* 0x000fea000383ffff */
[----:B------:R-:W-:Y:S05]  /*22f60*/  EXIT ;  /* 0x000000000000794d */ /* 0x000fea0003800000 */
.L_x_12573:
[----:B------:R-:W-:-:S08]  /*22f70*/  NOP ;  /* 0x0000000000007918 */ /* 0x000fd00000000000 */
[----:B-1----:R-:W0:-:S00]  /*22f80*/  USETMAXREG.DEALLOC.CTAPOOL 0x28 ;  /* 0x00000028000079c8 */ /* 0x002e0000080e0500 */
        /* <DEDUP_REMOVED lines=14> */
.L_x_12708:
        /* <DEDUP_REMOVED lines=40> */
.L_x_12714:
        /* <DEDUP_REMOVED lines=12> */
.L_x_12713:
[----:B------:R-:W-:Y:S05]  /*233b0*/  BSYNC B0 ;  /* 0x0000000000007941 */ /* 0x000fea0003800000 */
.L_x_12712:
        /* <DEDUP_REMOVED lines=20> */
.L_x_12710:
        /* <DEDUP_REMOVED lines=20> */
.L_x_12715:
        /* <DEDUP_REMOVED lines=59> */
.L_x_12711:
[----:B------:R-:W-:Y:S01]  /*239f0*/  ULDC UR4, c[0x0][0xd3c] ;  /* 0x00034f0000047ab9 */ /* 0x000fe20000000800 */
[----:B------:R-:W-:Y:S02]  /*23a00*/  IMAD.MOV.U32 R17, RZ, RZ, RZ ;  /* 0x000000ffff117224 */ /* 0x000fe400078e00ff */
[----:B------:R-:W-:Y:S02]  /*23a10*/  IMAD.U32 R16, RZ, RZ, UR6 ;  /* 0x00000006ff107e24 */ /* 0x000fe4000f8e00ff */
[----:B------:R-:W-:Y:S02]  /*23a20*/  IMAD.MOV.U32 R18, RZ, RZ, RZ ;  /* 0x000000ffff127224 */ /* 0x000fe400078e00ff */
[----:B------:R-:W-:-:S07]  /*23a30*/  IMAD.U32 R19, RZ, RZ, UR4 ;  /* 0x00000004ff137e24 */ /* 0x000fce000f8e00ff */
.L_x_12716:
[----:B------:R-:W-:-:S13]  /*23a40*/  ISETP.NE.AND P0, PT, R5, RZ, PT ;  /* 0x000000ff0500720c */ /* 0x000fda0003f05270 */
[----:B------:R-:W0:Y:S01]  /*23a50*/  @!P0 S2R R3, SR_CgaCtaId ;  /* 0x0000000000038919 */ /* 0x000e220000008800 */
[----:B------:R-:W-:-:S04]  /*23a60*/  @!P0 MOV R0, 0x400 ;  /* 0x0000040000008802 */ /* 0x000fc80000000f00 */
[----:B0-----:R-:W-:-:S05]  /*23a70*/  @!P0 LEA R0, R3, R0, 0x18 ;  /* 0x0000000003008211 */ /* 0x001fca00078ec0ff */
[----:B------:R1:W-:Y:S01]  /*23a80*/  @!P0 STS.128 [R0+0x324d0], R16 ;  /* 0x0324d01000008388 */ /* 0x0003e20000000c00 */
[----:B------:R-:W-:Y:S06]  /*23a90*/  BAR.ARV 0x5, 0x180 ;  /* 0x0146000000007b1d */ /* 0x000fec0000002000 */
.L_x_12709:
        /* <DEDUP_REMOVED lines=14> */
[----:B-1----:R-:W-:Y:S02]  /*23b80*/  LOP3.LUT R3, R4, 0x7f, RZ, 0xc0, !PT ;  /* 0x0000007f04037812 */ /* 0x002fe400078ec0ff */
        /* <DEDUP_REMOVED lines=17> */
.L_x_12792:
        /* <DEDUP_REMOVED lines=41> */
.L_x_12718:
        /* <DEDUP_REMOVED lines=8> */
.L_x_12719:
        /* <DEDUP_REMOVED lines=9> */
.L_x_12720:
[----:B------:R-:W4:Y:S01]  /*24040*/  LDL R6, [R1+0x450] ;  /* 0x0004500001067983 */ /* 0x000f220000100800 */
[----:B012---:R-:W0:Y:S01]  /*24050*/  LDC R0, c[0x0][0x448] ;  /* 0x00011200ff007b82 */ /* 0x007e220000000800 */
[----:B------:R-:W-:Y:S01]  /*24060*/  IMAD.SHL.U32 R37, R17, 0x80, RZ ;  /* 0x0000008011257824 */ /* 0x000fe200078e00ff */
[----:B------:R-:W-:Y:S01]  /*24070*/  LOP3.LUT R23, R23, 0xfffeffff, RZ, 0xc0, !PT ;  /* 0xfffeffff17177812 */ /* 0x000fe200078ec0ff */
[----:B-----5:R-:W-:-:S05]  /*24080*/  IMAD.IADD R17, R7, 0x1, -R30 ;  /* 0x0000000107117824 */ /* 0x020fca00078e0a1e */
[----:B---3--:R-:W1:Y:S01]  /*24090*/  LDC.64 R2, c[0x0][0xad8] ;  /* 0x0002b600ff027b82 */ /* 0x008e620000000a00 */
[----:B0-----:R-:W-:Y:S01]  /*240a0*/  ISETP.NE.AND P2, PT, R0, 0x1, PT ;  /* 0x000000010000780c */ /* 0x001fe20003f45270 */
[----:B------:R-:W-:Y:S01]  /*240b0*/  VIADD R0, R37, 0x7f ;  /* 0x0000007f25007836 */ /* 0x000fe20000000000 */
[----:B-1----:R-:W-:-:S11]  /*240c0*/  ISETP.GE.AND P1, PT, R3, 0x1, PT ;  /* 0x000000010300780c */ /* 0x002fd60003f26270 */
[----:B------:R-:W0:Y:S01]  /*240d0*/  @P2 LDC R5, c[0x0][0x44c] ;  /* 0x00011300ff052b82 */ /* 0x000e220000000800 */
[----:B------:R-:W-:-:S07]  /*240e0*/  @P2 LOP3.LUT R23, R23, 0x10000, RZ, 0xfc, !PT ;  /* 0x0001000017172812 */ /* 0x000fce00078efcff */
[----:B------:R-:W1:Y:S01]  /*240f0*/  @P2 LDC R9, c[0x0][0x450] ;  /* 0x00011400ff092b82 */ /* 0x000e620000000800 */
[----:B0-----:R-:W-:-:S05]  /*24100*/  @P2 IMAD.HI.U32 R4, R0, R5, RZ ;  /* 0x0000000500042227 */ /* 0x001fca00078e00ff */
[----:B-1----:R-:W-:Y:S02]  /*24110*/  @P2 SHF.R.U32.HI R0, RZ, R9, R4 ;  /* 0x00000009ff002219 */ /* 0x002fe40000011604 */
[----:B----4-:R-:W-:-:S05]  /*24120*/  IADD3 R5, R17, 0x1, -R6 ;  /* 0x0000000111057810 */ /* 0x010fca0007ffe806 */
        /* <DEDUP_REMOVED lines=14> */
.L_x_12723:
[----:B------:R-:W-:-:S13]  /*24210*/  ISETP.NE.AND P0, PT, R3, 0x1, PT ;  /* 0x000000010300780c */ /* 0x000fda0003f05270 */
[----:B------:R-:W0:Y:S02]  /*24220*/  @P0 LDC.64 R4, c[0x0][0xae0] ;  /* 0x0002b800ff040b82 */ /* 0x000e240000000a00 */
[----:B0-----:R-:W-:-:S05]  /*24230*/  @P0 IMAD.HI.U32 R4, R0, R4, RZ ;  /* 0x0000000400040227 */ /* 0x001fca00078e00ff */
[----:B------:R-:W-:-:S07]  /*24240*/  @P0 SHF.R.U32.HI R0, RZ, R5, R4 ;  /* 0x00000005ff000219 */ /* 0x000fce0000011604 */
.L_x_12724:
[----:B------:R-:W-:Y:S05]  /*24250*/  BSYNC B0 ;  /* 0x0000000000007941 */ /* 0x000fea0003800000 */
.L_x_12722:
[----:B------:R-:W-:-:S05]  /*24260*/  IMAD R5, R0, R3, R3 ;  /* 0x0000000300057224 */ /* 0x000fca00078e0203 */
[----:B------:R-:W-:-:S07]  /*24270*/  VIMNMX R2, R2, R5, PT ;  /* 0x0000000502027248 */ /* 0x000fce0003fe0100 */
.L_x_12721:
        /* <DEDUP_REMOVED lines=29> */
.L_x_12727:
[----:B------:R-:W-:-:S13]  /*24450*/  ISETP.NE.AND P0, PT, R3, 0x1, PT ;  /* 0x000000010300780c */ /* 0x000fda0003f05270 */
[----:B------:R-:W1:Y:S02]  /*24460*/  @P0 LDC.64 R4, c[0x0][0xae0] ;  /* 0x0002b800ff040b82 */ /* 0x000e640000000a00 */
[----:B-1----:R-:W-:-:S05]  /*24470*/  @P0 IMAD.HI.U32 R4, R2, R4, RZ ;  /* 0x0000000402040227 */ /* 0x002fca00078e00ff */
[----:B------:R-:W-:-:S07]  /*24480*/  @P0 SHF.R.U32.HI R2, RZ, R5, R4 ;  /* 0x00000005ff020219 */ /* 0x000fce0000011604 */
.L_x_12728:
[----:B------:R-:W-:Y:S05]  /*24490*/  BSYNC B0 ;  /* 0x0000000000007941 */ /* 0x000fea0003800000 */
.L_x_12726:
[----:B------:R-:W-:-:S05]  /*244a0*/  IMAD R3, R2, R3, RZ ;  /* 0x0000000302037224 */ /* 0x000fca00078e02ff */
[----:B------:R-:W-:-:S07]  /*244b0*/  VIMNMX R0, R0, R3, !PT ;  /* 0x0000000300007248 */ /* 0x000fce0007fe0100 */
.L_x_12725:
        /* <DEDUP_REMOVED lines=24> */
.L_x_12730:
        /* <DEDUP_REMOVED lines=20> */
.L_x_12733:
[----:B------:R-:W-:Y:S05]  /*24780*/  BSYNC B6 ;  /* 0x0000000000067941 */ /* 0x000fea0003800000 */
.L_x_12732:
        /* <DEDUP_REMOVED lines=20> */
.L_x_12736:
        /* <DEDUP_REMOVED lines=15> */
.L_x_12735:
[----:B------:R-:W-:Y:S05]  /*249c0*/  BSYNC B6 ;  /* 0x0000000000067941 */ /* 0x000fea0003800000 */
.L_x_12734:
[----:B------:R-:W1:Y:S01]  /*249d0*/  S2R R20, SR_TID.X ;  /* 0x0000000000147919 */ /* 0x000e620000002100 */
[----:B------:R-:W-:Y:S01]  /*249e0*/  ULDC.64 UR4, c[0x0][0xaf0] ;  /* 0x0002bc0000047ab9 */ /* 0x000fe20000000a00 */
[----:B------:R-:W-:Y:S01]  /*249f0*/  IMAD.MOV.U32 R28, RZ, RZ, R19 ;  /* 0x000000ffff1c7224 */ /* 0x000fe200078e0013 */
[----:B------:R-:W-:Y:S01]  /*24a00*/  ISETP.NE.U32.AND P0, PT, RZ, UR4, PT ;  /* 0x00000004ff007c0c */ /* 0x000fe2000bf05070 */
[----:B------:R-:W-:-:S03]  /*24a10*/  ULDC UR4, c[0x0][0x320] ;  /* 0x0000c80000047ab9 */ /* 0x000fc60000000800 */
[----:B------:R-:W-:-:S13]  /*24a20*/  ISETP.NE.AND.EX P0, PT, RZ, UR5, PT, P0 ;  /* 0x00000005ff007c0c */ /* 0x000fda000bf05300 */
[----:B------:R-:W2:Y:S01]  /*24a30*/  @P0 LDC.64 R2, c[0x0][0xaf0] ;  /* 0x0002bc00ff020b82 */ /* 0x000ea20000000a00 */
[----:B-1----:R-:W-:Y:S01]  /*24a40*/  IMAD.SHL.U32 R34, R20, 0x8, RZ ;  /* 0x0000000814227824 */ /* 0x002fe200078e00ff */
[----:B------:R-:W-:-:S06]  /*24a50*/  LOP3.LUT R23, R23, 0xffffffef, RZ, 0xc0, !PT ;  /* 0xffffffef17177812 */ /* 0x000fcc00078ec0ff */
[----:B------:R-:W1:Y:S01]  /*24a60*/  LDC R20, c[0x0][0x430] ;  /* 0x00010c00ff147b82 */ /* 0x000e620000000800 */
[----:B------:R-:W-:-:S04]  /*24a70*/  LOP3.LUT R34, R34, 0x38, RZ, 0xc0, !PT ;  /* 0x0000003822227812 */ /* 0x000fc800078ec0ff */
[----:B------:R-:W-:Y:S01]  /*24a80*/  LOP3.LUT R32, R34, 0x40, RZ, 0xfc, !PT ;  /* 0x0000004022207812 */ /* 0x000fe200078efcff */
[----:B--2---:R-:W-:-:S03]  /*24a90*/  @P0 IMAD.WIDE R2, R19, 0x4, R2 ;  /* 0x0000000413020825 */ /* 0x004fc600078e0202 */
        /* <DEDUP_REMOVED lines=17> */
.L_x_12810:
[----:B------:R-:W1:Y:S01]  /*24bb0*/  S2R R2, SR_TID.X ;  /* 0x0000000000027919 */ /* 0x000e620000002100 */
[----:B------:R-:W-:Y:S01]  /*24bc0*/  ISETP.NE.AND P1, PT, R20, 0x1, PT ;  /* 0x000000011400780c */ /* 0x000fe20003f25270 */
[----:B------:R-:W-:Y:S01]  /*24bd0*/  IMAD.MOV.U32 R36, RZ, RZ, RZ ;  /* 0x000000ffff247224 */ /* 0x000fe200078e00ff */
[----:B-----5:R-:W-:Y:S01]  /*24be0*/  SHF.R.S32.HI R32, RZ, 0x1f, R28 ;  /* 0x0000001fff207819 */ /* 0x020fe2000001141c */
[----:B------:R-:W2:Y:S01]  /*24bf0*/  S2R R3, SR_TID.X ;  /* 0x0000000000037919 */ /* 0x000ea20000002100 */
[----:B------:R-:W-:-:S09]  /*24c00*/  LOP3.LUT R23, R23, 0xffff7fff, RZ, 0xc0, !PT ;  /* 0xffff7fff17177812 */ /* 0x000fd200078ec0ff */
[----:B------:R-:W3:Y:S01]  /*24c10*/  @P1 LDC R5, c[0x0][0x434] ;  /* 0x00010d00ff051b82 */ /* 0x000ee20000000800 */
[----:B------:R-:W-:-:S07]  /*24c20*/  @P1 LOP3.LUT R23, R23, 0x8000, RZ, 0xfc, !PT ;  /* 0x0000800017171812 */ /* 0x000fce00078efcff */
[----:B------:R-:W4:Y:S01]  /*24c30*/  @P1 LDC R4, c[0x0][0x438] ;  /* 0x00010e00ff041b82 */ /* 0x000f220000000800 */
[----:B-1----:R-:W-:Y:S01]  /*24c40*/  LOP3.LUT R2, R2, 0x7f, RZ, 0xc0, !PT ;  /* 0x0000007f02027812 */ /* 0x002fe200078ec0ff */
[----:B--2---:R-:W-:-:S03]  /*24c50*/  IMAD.SHL.U32 R10, R3, 0x10, RZ ;  /* 0x00000010030a7824 */ /* 0x004fc600078e00ff */
[----:B------:R-:W-:-:S04]  /*24c60*/  SHF.R.U32.HI R2, RZ, 0x3, R2 ;  /* 0x00000003ff027819 */ /* 0x000fc80000011602 */
[----:B------:R-:W-:-:S05]  /*24c70*/  LOP3.LUT R10, R2, 0x70, R10, 0xf8, !PT ;  /* 0x00000070020a7812 */ /* 0x000fca00078ef80a */
[----:B------:R-:W-:-:S05]  /*24c80*/  IMAD R8, R0, 0x60, R10 ;  /* 0x0000006000087824 */ /* 0x000fca00078e020a */
[C---:B------:R-:W-:Y:S01]  /*24c90*/  ISETP.GE.AND P0, PT, R8.reuse, R17, PT ;  /* 0x000000110800720c */ /* 0x040fe20003f06270 */
[----:B------:R-:W-:-:S03]  /*24ca0*/  IMAD.IADD R8, R8, 0x1, R30 ;  /* 0x0000000108087824 */ /* 0x000fc600078e021e */
[----:B------:R-:W-:Y:S01]  /*24cb0*/  ISETP.GT.U32.OR P0, PT, R10, 0x5f, P0 ;  /* 0x0000005f0a00780c */ /* 0x000fe20000704470 */
[----:B---3--:R-:W-:-:S04]  /*24cc0*/  @P1 IMAD.HI.U32 R5, R8, R5, RZ ;  /* 0x0000000508051227 */ /* 0x008fc800078e00ff */
[----:B------:R-:W-:Y:S01]  /*24cd0*/  IMAD.MOV.U32 R6, RZ, RZ, R8 ;  /* 0x000000ffff067224 */ /* 0x000fe200078e0008 */
[----:B----4-:R-:W-:-:S07]  /*24ce0*/  @P1 SHF.R.U32.HI R6, RZ, R4, R5 ;  /* 0x00000004ff061219 */ /* 0x010fce0000011605 */
[----:B------:R-:W1:Y:S01]  /*24cf0*/  @!P0 LDC.64 R2, c[0x0][0x428] ;  /* 0x00010a00ff028b82 */ /* 0x000e620000000a00 */
[----:B------:R-:W-:-:S07]  /*24d00*/  @!P0 SHF.R.S32.HI R7, RZ, 0x1f, R6 ;  /* 0x0000001fff078819 */ /* 0x000fce0000011406 */
[----:B------:R-:W2:Y:S01]  /*24d10*/  @!P0 LDC.64 R4, c[0x0][0x418] ;  /* 0x00010600ff048b82 */ /* 0x000ea20000000a00 */
[----:B-1----:R-:W-:-:S04]  /*24d20*/  @!P0 IMAD R9, R32, R2, RZ ;  /* 0x0000000220098224 */ /* 0x002fc800078e02ff */
[C---:B------:R-:W-:Y:S02]  /*24d30*/  @!P0 IMAD R9, R28.reuse, R3, R9 ;  /* 0x000000031c098224 */ /* 0x040fe400078e0209 */
[----:B------:R-:W-:-:S04]  /*24d40*/  @!P0 IMAD.WIDE.U32 R2, R28, R2, R6 ;  /* 0x000000021c028225 */ /* 0x000fc800078e0006 */
[----:B------:R-:W-:Y:S01]  /*24d50*/  @!P0 IMAD.IADD R9, R3, 0x1, R9 ;  /* 0x0000000103098824 */ /* 0x000fe200078e0209 */
[----:B--2---:R-:W-:Y:S01]  /*24d60*/  @!P0 LEA R4, P1, R2, R4, 0x2 ;  /* 0x0000000402048211 */ /* 0x004fe200078210ff */
[----:B------:R-:W-:-:S03]  /*24d70*/  IMAD.MOV R3, RZ, RZ, -R6 ;  /* 0x000000ffff037224 */ /* 0x000fc600078e0a06 */
[----:B------:R-:W-:Y:S01]  /*24d80*/  @!P0 LEA.HI.X R5, R2, R5, R9, 0x2, P1 ;  /* 0x0000000502058211 */ /* 0x000fe200008f1409 */
[----:B------:R-:W-:Y:S02]  /*24d90*/  IMAD R3, R20, R3, R8 ;  /* 0x0000000314037224 */ /* 0x000fe400078e0208 */
[----:B------:R-:W-:Y:S02]  /*24da0*/  IMAD.U32 R2, RZ, RZ, UR38 ;  /* 0x00000026ff027e24 */ /* 0x000fe4000f8e00ff */
[----:B------:R1:W5:Y:S01]  /*24db0*/  @!P0 LDG.E R36, desc[UR36][R4.64] ;  /* 0x0000002404248981 */ /* 0x000362000c1e1900 */
[----:B------:R-:W-:Y:S02]  /*24dc0*/  ISETP.GT.U32.AND P1, PT, R10, 0x5f, PT ;  /* 0x0000005f0a00780c */ /* 0x000fe40003f24070 */
[----:B------:R-:W-:Y:S01]  /*24dd0*/  ISETP.NE.AND P0, PT, R2, 0x3, PT ;  /* 0x000000030200780c */ /* 0x000fe20003f05270 */
[----:B------:R2:W-:Y:S01]  /*24de0*/  STL [R1+0x454], R3 ;  /* 0x0004540301007387 */ /* 0x0005e20000100800 */
[----:B------:R-:W-:-:S02]  /*24df0*/  LOP3.LUT R23, R23, 0xfffffbff, RZ, 0xc0, !PT ;  /* 0xfffffbff17177812 */ /* 0x000fc400078ec0ff */
[----:B------:R-:W-:Y:S02]  /*24e00*/  SHF.R.S32.HI R27, RZ, 0x1f, R18 ;  /* 0x0000001fff1b7819 */ /* 0x000fe40000011412 */
[----:B--2---:R-:W-:-:S07]  /*24e10*/  SEL R3, RZ, 0x1, P2 ;  /* 0x00000001ff037807 */ /* 0x004fce0001000000 */
[----:B------:R-:W-:Y:S01]  /*24e20*/  @P0 LOP3.LUT R23, R23, 0x400, RZ, 0xfc, !PT ;  /* 0x0000040017170812 */ /* 0x000fe200078efcff */
[----:B------:R1:W-:Y:S03]  /*24e30*/  STL [R1+0x474], R3 ;  /* 0x0004740301007387 */ /* 0x0003e60000100800 */
[----:B------:R-:W-:-:S04]  /*24e40*/  LOP3.LUT R23, R23, 0xffffffdf, RZ, 0xc0, !PT ;  /* 0xffffffdf17177812 */ /* 0x000fc800078ec0ff */
[----:B------:R-:W-:Y:S01]  /*24e50*/  @P1 LOP3.LUT R23, R23, 0x20, RZ, 0xfc, !PT ;  /* 0x0000002017171812 */ /* 0x000fe200078efcff */
[----:B------:R-:W-:Y:S06]  /*24e60*/  @!P0 BRA `(.L_x_12738) ;  /* 0x0000000000048947 */ /* 0x000fec0003800000 */
[----:B------:R-:W-:Y:S01]  /*24e70*/  BPT.TRAP 0x1 ;  /* 0x000000040000795c */ /* 0x000fe20000300000 */
.L_x_12738:
[----:B0-----:R-:W-:Y:S01]  /*24e80*/  IMAD R31, R0, -0x60, R17 ;  /* 0xffffffa0001f7824 */ /* 0x001fe200078e0211 */
[----:B------:R-:W-:Y:S01]  /*24e90*/  SHF.L.U32 R0, R26, 0x1f, RZ ;  /* 0x0000001f1a007819 */ /* 0x000fe200000006ff */
[----:B------:R-:W-:Y:S01]  /*24ea0*/  IMAD R17, R24, 0x8, R22 ;  /* 0x0000000818117824 */ /* 0x000fe200078e0216 */
[----:B------:R-:W-:Y:S03]  /*24eb0*/  BSSY B0, `(.L_x_12739) ;  /* 0x0000003000007945 */ /* 0x000fe60003800000 */
[----:B------:R-:W0:Y:S02]  /*24ec0*/  SYNCS.PHASECHK.TRANS64.TRYWAIT P0, [R17+URZ+0x32440], R0 ;  /* 0x03244000110075a7 */ /* 0x000e24000800017f */
[----:B0-----:R-:W-:Y:S05]  /*24ed0*/  @!P0 BRA `(.L_x_12740) ;  /* 0x0000004800908947 */ /* 0x001fea0003800000 */
.L_x_12811:
[----:B------:R-:W-:Y:S05]  /*24ee0*/  BSYNC B0 ;  /* 0x0000000000007941 */ /* 0x000fea0003800000 */
.L_x_12739:
[----:B------:R-:W0:Y:S01]  /*24ef0*/  LDL R2, [R1+0x454] ;  /* 0x0004540001027983 */ /* 0x000e220000100800 */
[----:B------:R-:W-:Y:S01]  /*24f00*/  ULDC.64 UR4, c[0x0][0x300] ;  /* 0x0000c00000047ab9 */ /* 0x000fe20000000a00 */
[----:B-1---5:R-:W-:Y:S02]  /*24f10*/  SHF.R.S32.HI R4, RZ, 0x1f, R36 ;  /* 0x0000001fff047819 */ /* 0x022fe40000011424 */
        /* <DEDUP_REMOVED lines=87> */
.L_x_12825:
        /* <DEDUP_REMOVED lines=10> */
.L_x_12742:
        /* <DEDUP_REMOVED lines=10> */
.L_x_12743:
        /* <DEDUP_REMOVED lines=31> */
.L_x_12745:
[----:B------:R-:W-:Y:S05]  /*257c0*/  BSYNC B6 ;  /* 0x0000000000067941 */ /* 0x000fea0003800000 */
.L_x_12744:
[----:B------:R-:W3:Y:S01]  /*257d0*/  LDL R20, [R1+0x45c] ;  /* 0x00045c0001147983 */ /* 0x000ee20000100800 */
[----:B------:R-:W-:Y:S01]  /*257e0*/  IMAD.MOV.U32 R21, RZ, RZ, R34 ;  /* 0x000000ffff157224 */ /* 0x000fe200078e0022 */
[----:B------:R-:W-:Y:S01]  /*257f0*/  ULDC.64 UR4, c[0x0][0x298] ;  /* 0x0000a60000047ab9 */ /* 0x000fe20000000a00 */
[----:B0-----:R-:W0:Y:S01]  /*25800*/  LDC R5, c[0x0][0x448] ;  /* 0x00011200ff057b82 */ /* 0x001e220000000800 */
[----:B------:R-:W4:Y:S01]  /*25810*/  S2R R2, SR_TID.X ;  /* 0x0000000000027919 */ /* 0x000f220000002100 */
[----:B------:R-:W5:Y:S01]  /*25820*/  S2R R34, SR_TID.X ;  /* 0x0000000000227919 */ /* 0x000f620000002100 */
[----:B----4-:R-:W-:-:S04]  /*25830*/  LOP3.LUT R2, R2, 0x7f, RZ, 0xc0, !PT ;  /* 0x0000007f02027812 */ /* 0x010fc800078ec0ff */
[----:B--2---:R-:W-:Y:S02]  /*25840*/  SHF.R.U32.HI R0, RZ, 0x3, R2 ;  /* 0x00000003ff007819 */ /* 0x004fe40000011602 */
[----:B------:R-:W2:Y:S01]  /*25850*/  LDC R2, c[0x0][0x448] ;  /* 0x00011200ff027b82 */ /* 0x000ea20000000800 */
[----:B---3--:R-:W-:Y:S02]  /*25860*/  IMAD.MOV.U32 R4, RZ, RZ, R20 ;  /* 0x000000ffff047224 */ /* 0x008fe400078e0014 */
[----:B------:R-:W3:Y:S01]  /*25870*/  LDL R20, [R1+0x458] ;  /* 0x0004580001147983 */ /* 0x000ee20000100800 */
[----:B--2---:R-:W-:Y:S01]  /*25880*/  ISETP.NE.AND P6, PT, R2, 0x1, PT ;  /* 0x000000010200780c */ /* 0x004fe20003fc5270 */
[----:B-----5:R-:W-:Y:S02]  /*25890*/  IMAD.SHL.U32 R34, R34, 0x10, RZ ;  /* 0x0000001022227824 */ /* 0x020fe400078e00ff */
[----:B------:R-:W-:Y:S01]  /*258a0*/  IMAD R4, R4, UR4, RZ ;  /* 0x0000000404047c24 */ /* 0x000fe2000f8e02ff */
[----:B------:R-:W2:Y:S02]  /*258b0*/  S2R R6, SR_TID.X ;  /* 0x0000000000067919 */ /* 0x000ea40000002100 */
[----:B------:R-:W-:Y:S01]  /*258c0*/  LOP3.LUT R34, R0, 0x70, R34, 0xf8, !PT ;  /* 0x0000007000227812 */ /* 0x000fe200078ef822 */
[----:B------:R-:W-:-:S04]  /*258d0*/  IMAD R4, R35, UR5, R4 ;  /* 0x0000000523047c24 */ /* 0x000fc8000f8e0204 */
[----:B------:R-:W-:Y:S02]  /*258e0*/  IMAD.IADD R34, R34, 0x1, R37 ;  /* 0x0000000122227824 */ /* 0x000fe400078e0225 */
[----:B------:R-:W4:Y:S02]  /*258f0*/  @P6 LDC R3, c[0x0][0x44c] ;  /* 0x00011300ff036b82 */ /* 0x000f240000000800 */
[----:B------:R-:W-:-:S06]  /*25900*/  IMAD.MOV.U32 R0, RZ, RZ, R34 ;  /* 0x000000ffff007224 */ /* 0x000fcc00078e0022 */
[----:B------:R-:W5:Y:S01]  /*25910*/  @P6 LDC R2, c[0x0][0x450] ;  /* 0x00011400ff026b82 */ /* 0x000f620000000800 */
[----:B----4-:R-:W-:-:S05]  /*25920*/  @P6 IMAD.HI.U32 R3, R34, R3, RZ ;  /* 0x0000000322036227 */ /* 0x010fca00078e00ff */
[----:B-----5:R-:W-:Y:S01]  /*25930*/  @P6 SHF.R.U32.HI R0, RZ, R2, R3 ;  /* 0x00000002ff006219 */ /* 0x020fe20000011603 */
        /* <DEDUP_REMOVED lines=9> */
[----:B--2---:R-:W-:-:S04]  /*259d0*/  LOP3.LUT R21, R6, 0x7f, RZ, 0xc0, !PT ;  /* 0x0000007f06157812 */ /* 0x004fc800078ec0ff */
[----:B------:R-:W-:Y:S01]  /*259e0*/  SHF.R.U32.HI R21, RZ, 0x3, R21 ;  /* 0x00000003ff157819 */ /* 0x000fe20000011615 */
[C---:B---3--:R-:W-:Y:S02]  /*259f0*/  IMAD R4, R20.reuse, UR5, R4 ;  /* 0x0000000514047c24 */ /* 0x048fe4000f8e0204 */
[----:B------:R-:W-:Y:S01]  /*25a00*/  IMAD.WIDE.U32 R2, R20, UR4, R2 ;  /* 0x0000000414027c25 */ /* 0x000fe2000f8e0002 */
[----:B------:R-:W-:-:S03]  /*25a10*/  ULDC.64 UR4, c[0x0][0x2d0] ;  /* 0x0000b40000047ab9 */ /* 0x000fc60000000a00 */
[----:B------:R-:W-:Y:S01]  /*25a20*/  IMAD.IADD R3, R3, 0x1, R4 ;  /* 0x0000000103037824 */ /* 0x000fe200078e0204 */
[----:B------:R-:W-:Y:S01]  /*25a30*/  SHF.R.S32.HI R4, RZ, 0x1f, R0 ;  /* 0x0000001fff047819 */ /* 0x000fe20000011400 */
[----:B------:R-:W-:Y:S02]  /*25a40*/  IMAD.SHL.U32 R20, R6, 0x8, RZ ;  /* 0x0000000806147824 */ /* 0x000fe400078e00ff */
[----:B------:R-:W-:-:S03]  /*25a50*/  IMAD.WIDE.U32 R2, R0, UR4, R2 ;  /* 0x0000000400027c25 */ /* 0x000fc6000f8e0002 */
[----:B------:R-:W-:Y:S01]  /*25a60*/  LOP3.LUT R20, R20, 0x38, RZ, 0xc0, !PT ;  /* 0x0000003814147812 */ /* 0x000fe200078ec0ff */
[----:B------:R-:W-:-:S04]  /*25a70*/  IMAD R4, R4, UR4, RZ ;  /* 0x0000000404047c24 */ /* 0x000fc8000f8e02ff */
[----:B------:R-:W-:Y:S01]  /*25a80*/  IMAD R4, R0, UR5, R4 ;  /* 0x0000000500047c24 */ /* 0x000fe2000f8e0204 */
[----:B------:R-:W-:Y:S01]  /*25a90*/  ULDC.64 UR4, c[0x0][0x2c8] ;  /* 0x0000b20000047ab9 */ /* 0x000fe20000000a00 */
[----:B------:R-:W-:Y:S02]  /*25aa0*/  IMAD.MOV R0, RZ, RZ, -R0 ;  /* 0x000000ffff007224 */ /* 0x000fe400078e0a00 */
[----:B------:R-:W-:Y:S02]  /*25ab0*/  IMAD.IADD R3, R3, 0x1, R4 ;  /* 0x0000000103037824 */ /* 0x000fe400078e0204 */
[----:B0-----:R-:W-:-:S04]  /*25ac0*/  IMAD R0, R5, R0, R34 ;  /* 0x0000000005007224 */ /* 0x001fc800078e0222 */
        /* <DEDUP_REMOVED lines=13> */
[----:B------:R-:W-:Y:S01]  /*25ba0*/  IMAD.IADD R37, R21, 0x1, R37 ;  /* 0x0000000115257824 */ /* 0x000fe200078e0225 */
[----:B------:R-:W-:Y:S02]  /*25bb0*/  LOP3.LUT R23, R23, 0xffffdfff, RZ, 0xc0, !PT ;  /* 0xffffdfff17177812 */ /* 0x000fe400078ec0ff */
[----:B------:R-:W0:Y:S01]  /*25bc0*/  SHFL.IDX PT, R3, R0, RZ, 0x181f ;  /* 0x00181fff00037589 */ /* 0x000e2200000e0000 */
[----:B------:R-:W-:-:S03]  /*25bd0*/  VIADD R6, R37, 0x10 ;  /* 0x0000001025067836 */ /* 0x000fc60000000000 */
[----:B------:R-:W-:Y:S04]  /*25be0*/  SHFL.IDX PT, R12, R0, 0x1, 0x181f ;  /* 0x00381f00000c7f89 */ /* 0x000fe800000e0000 */
[----:B------:R-:W-:Y:S04]  /*25bf0*/  SHFL.IDX PT, R10, R0, 0x2, 0x181f ;  /* 0x00581f00000a7f89 */ /* 0x000fe800000e0000 */
[----:B------:R-:W-:Y:S01]  /*25c00*/  SHFL.IDX PT, R9, R0, 0x3, 0x181f ;  /* 0x00781f0000097f89 */ /* 0x000fe200000e0000 */
[----:B--2---:R-:W-:-:S03]  /*25c10*/  IMAD R5, R2, R5, RZ ;  /* 0x0000000502057224 */ /* 0x004fc600078e02ff */
[----:B------:R-:W2:Y:S02]  /*25c20*/  SHFL.IDX PT, R2, R4, RZ, 0x181f ;  /* 0x00181fff04027589 */ /* 0x000ea400000e0000 */
[CC--:B------:R-:W-:Y:S02]  /*25c30*/  ISETP.GE.AND P6, PT, R37.reuse, R5.reuse, PT ;  /* 0x000000052500720c */ /* 0x0c0fe40003fc6270 */
[----:B------:R-:W-:Y:S01]  /*25c40*/  ISETP.GE.AND P5, PT, R6, R5, PT ;  /* 0x000000050600720c */ /* 0x000fe20003fa6270 */
[----:B------:R-:W-:-:S05]  /*25c50*/  VIADD R6, R37, 0x20 ;  /* 0x0000002025067836 */ /* 0x000fca0000000000 */
[----:B------:R-:W-:-:S05]  /*25c60*/  ISETP.GE.AND P3, PT, R6, R5, PT ;  /* 0x000000050600720c */ /* 0x000fca0003f66270 */
[----:B0-----:R-:W-:Y:S02]  /*25c70*/  @!P6 LEA R3, P1, R20, R3, 0x1 ;  /* 0x000000031403e211 */ /* 0x001fe400078208ff */
[----:B------:R-:W-:-:S04]  /*25c80*/  @P6 LOP3.LUT R23, R23, 0x2000, RZ, 0xfc, !PT ;  /* 0x0000200017176812 */ /* 0x000fc800078efcff */
[----:B------:R-:W-:Y:S01]  /*25c90*/  LOP3.LUT R23, R23, 0xffffefff, RZ, 0xc0, !PT ;  /* 0xffffefff17177812 */ /* 0x000fe200078ec0ff */
[----:B--2---:R-:W-:Y:S01]  /*25ca0*/  @!P6 IMAD.X R8, RZ, RZ, R2, P1 ;  /* 0x000000ffff08e224 */ /* 0x004fe200008e0602 */
[----:B------:R-:W-:Y:S01]  /*25cb0*/  @!P5 LEA R12, P1, R20, R12, 0x1 ;  /* 0x0000000c140cd211 */ /* 0x000fe200078208ff */
[----:B------:R-:W0:Y:S01]  /*25cc0*/  SHFL.IDX PT, R2, R4, 0x1, 0x181f ;  /* 0x00381f0004027f89 */ /* 0x000e2200000e0000 */
[----:B------:R-:W-:-:S04]  /*25cd0*/  @P5 LOP3.LUT R23, R23, 0x1000, RZ, 0xfc, !PT ;  /* 0x0000100017175812 */ /* 0x000fc800078efcff */
[----:B------:R-:W-:-:S04]  /*25ce0*/  LOP3.LUT R23, R23, 0xfffff7ff, RZ, 0xc0, !PT ;  /* 0xfffff7ff17177812 */ /* 0x000fc800078ec0ff */
[----:B------:R-:W-:-:S04]  /*25cf0*/  @P3 LOP3.LUT R23, R23, 0x800, RZ, 0xfc, !PT ;  /* 0x0000080017173812 */ /* 0x000fc800078efcff */
[----:B------:R-:W-:Y:S01]  /*25d00*/  LOP3.LUT R23, R23, 0xfffffdff, RZ, 0xc0, !PT ;  /* 0xfffffdff17177812 */ /* 0x000fe200078ec0ff */
[----:B0-----:R-:W-:Y:S01]  /*25d10*/  @!P5 IMAD.X R7, RZ, RZ, R2, P1 ;  /* 0x000000ffff07d224 */ /* 0x001fe200008e0602 */
[----:B------:R-:W-:Y:S01]  /*25d20*/  @!P3 LEA R10, P1, R20, R10, 0x1 ;  /* 0x0000000a140ab211 */ /* 0x000fe200078208ff */
[----:B------:R-:W0:Y:S04]  /*25d30*/  SHFL.IDX PT, R2, R4, 0x2, 0x181f ;  /* 0x00581f0004027f89 */ /* 0x000e2800000e0000 */
[----:B0-----:R-:W-:Y:S02]  /*25d40*/  @!P3 IMAD.X R6, RZ, RZ, R2, P1 ;  /* 0x000000ffff06b224 */ /* 0x001fe400008e0602 */
[----:B------:R-:W-:-:S05]  /*25d50*/  VIADD R2, R37, 0x30 ;  /* 0x0000003025027836 */ /* 0x000fca0000000000 */
[----:B------:R-:W-:Y:S01]  /*25d60*/  ISETP.GE.AND P2, PT, R2, R5, PT ;  /* 0x000000050200720c */ /* 0x000fe20003f46270 */
[----:B------:R-:W-:-:S05]  /*25d70*/  VIADD R2, R37, 0x40 ;  /* 0x0000004025027836 */ /* 0x000fca0000000000 */
[----:B------:R-:W-:Y:S02]  /*25d80*/  ISETP.GE.AND P4, PT, R2, R5, PT ;  /* 0x000000050200720c */ /* 0x000fe40003f86270 */
[----:B------:R-:W0:Y:S05]  /*25d90*/  SHFL.IDX PT, R2, R4, 0x3, 0x181f ;  /* 0x00781f0004027f89 */ /* 0x000e2a00000e0000 */
[----:B------:R-:W-:Y:S02]  /*25da0*/  @!P2 LEA R13, P1, R20, R9, 0x1 ;  /* 0x00000009140da211 */ /* 0x000fe400078208ff */
[----:B------:R-:W2:Y:S01]  /*25db0*/  SHFL.IDX PT, R9, R0, 0x4, 0x181f ;  /* 0x00981f0000097f89 */ /* 0x000ea200000e0000 */
[----:B------:R-:W-:-:S04]  /*25dc0*/  @P2 LOP3.LUT R23, R23, 0x200, RZ, 0xfc, !PT ;  /* 0x0000020017172812 */ /* 0x000fc800078efcff */
[----:B------:R-:W-:-:S04]  /*25dd0*/  LOP3.LUT R23, R23, 0xfffffeff, RZ, 0xc0, !PT ;  /* 0xfffffeff17177812 */ /* 0x000fc800078ec0ff */
[----:B------:R-:W-:-:S04]  /*25de0*/  @P4 LOP3.LUT R23, R23, 0x100, RZ, 0xfc, !PT ;  /* 0x0000010017174812 */ /* 0x000fc800078efcff */
[----:B------:R-:W-:Y:S01]  /*25df0*/  LOP3.LUT R23, R23, 0xffffff7f, RZ, 0xc0, !PT ;  /* 0xffffff7f17177812 */ /* 0x000fe200078ec0ff */
[----:B0-----:R-:W-:Y:S02]  /*25e00*/  @!P2 IMAD.X R11, RZ, RZ, R2, P1 ;  /* 0x000000ffff0ba224 */ /* 0x001fe400008e0602 */
[----:B------:R-:W0:Y:S01]  /*25e10*/  SHFL.IDX PT, R2, R4, 0x4, 0x181f ;  /* 0x00981f0004027f89 */ /* 0x000e2200000e0000 */
[----:B--2---:R-:W-:-:S03]  /*25e20*/  @!P4 LEA R15, P1, R20, R9, 0x1 ;  /* 0x00000009140fc211 */ /* 0x004fc600078208ff */
[----:B------:R-:W-:Y:S02]  /*25e30*/  SHFL.IDX PT, R9, R0, 0x6, 0x181f ;  /* 0x00d81f0000097f89 */ /* 0x000fe400000e0000 */
[----:B0-----:R-:W-:Y:S02]  /*25e40*/  @!P4 IMAD.X R14, RZ, RZ, R2, P1 ;  /* 0x000000ffff0ec224 */ /* 0x001fe400008e0602 */
[----:B------:R-:W-:Y:S02]  /*25e50*/  @!P6 IMAD.MOV.U32 R2, RZ, RZ, R3 ;  /* 0x000000ffff02e224 */ /* 0x000fe400078e0003 */
[----:B------:R-:W-:Y:S02]  /*25e60*/  @!P6 IMAD.MOV.U32 R3, RZ, RZ, R8 ;  /* 0x000000ffff03e224 */ /* 0x000fe400078e0008 */
[----:B------:R-:W-:Y:S04]  /*25e70*/  SHFL.IDX PT, R8, R4, 0x6, 0x181f ;  /* 0x00d81f0004087f89 */ /* 0x000fe800000e0000 */
[----:B------:R0:W-:Y:S02]  /*25e80*/  @!P6 LDGSTS.E.BYPASS.LTC128B.128 [R25+0x18400], desc[UR36][R2.64], !P0 ;  /* 0x184000000219efae */ /* 0x0001e4000c101d64 */
[----:B0-----:R-:W-:-:S02]  /*25e90*/  @!P5 IMAD.MOV.U32 R2, RZ, RZ, R12 ;  /* 0x000000ffff02d224 */ /* 0x001fc400078e000c */
[----:B------:R-:W-:Y:S02]  /*25ea0*/  @!P5 IMAD.MOV.U32 R3, RZ, RZ, R7 ;  /* 0x000000ffff03d224 */ /* 0x000fe400078e0007 */
[----:B------:R-:W0:Y:S04]  /*25eb0*/  SHFL.IDX PT, R7, R0, 0x5, 0x181f ;  /* 0x00b81f0000077f89 */ /* 0x000e2800000e0000 */
[----:B------:R2:W-:Y:S04]  /*25ec0*/  @!P5 LDGSTS.E.BYPASS.LTC128B.128 [R25+0x18c00], desc[UR36][R2.64], !P0 ;  /* 0x18c000000219dfae */ /* 0x0005e8000c101d64 */
[----:B------:R-:W-:Y:S01]  /*25ed0*/  SHFL.IDX PT, R0, R0, 0x7, 0x181f ;  /* 0x00f81f0000007f89 */ /* 0x000fe200000e0000 */
[----:B--2---:R-:W-:-:S02]  /*25ee0*/  @!P3 IMAD.MOV.U32 R2, RZ, RZ, R10 ;  /* 0x000000ffff02b224 */ /* 0x004fc400078e000a */
[----:B------:R-:W-:Y:S02]  /*25ef0*/  @!P3 IMAD.MOV.U32 R3, RZ, RZ, R6 ;  /* 0x000000ffff03b224 */ /* 0x000fe400078e0006 */
[----:B------:R-:W2:Y:S04]  /*25f00*/  SHFL.IDX PT, R6, R4, 0x5, 0x181f ;  /* 0x00b81f0004067f89 */ /* 0x000ea800000e0000 */
[----:B------:R3:W-:Y:S04]  /*25f10*/  @!P3 LDGSTS.E.BYPASS.LTC128B.128 [R25+0x19400], desc[UR36][R2.64], !P0 ;  /* 0x194000000219bfae */ /* 0x0007e8000c101d64 */
[----:B------:R-:W4:Y:S01]  /*25f20*/  SHFL.IDX PT, R4, R4, 0x7, 0x181f ;  /* 0x00f81f0004047f89 */ /* 0x000f2200000e0000 */
[----:B---3--:R-:W-:-:S02]  /*25f30*/  VIADD R2, R37, 0x50 ;  /* 0x0000005025027836 */ /* 0x008fc40000000000 */
[----:B------:R-:W-:-:S03]  /*25f40*/  @!P2 IMAD.MOV.U32 R3, RZ, RZ, R11 ;  /* 0x000000ffff03a224 */ /* 0x000fc600078e000b */
[----:B------:R-:W-:Y:S01]  /*25f50*/  ISETP.GE.AND P3, PT, R2, R5, PT ;  /* 0x000000050200720c */ /* 0x000fe20003f66270 */
[----:B------:R-:W-:-:S05]  /*25f60*/  @!P2 IMAD.MOV.U32 R2, RZ, RZ, R13 ;  /* 0x000000ffff02a224 */ /* 0x000fca00078e000d */
[----:B------:R3:W-:Y:S07]  /*25f70*/  @!P2 LDGSTS.E.BYPASS.LTC128B.128 [R25+0x19c00], desc[UR36][R2.64], !P0 ;  /* 0x19c000000219afae */ /* 0x0007ee000c101d64 */
[----:B0-----:R-:W-:Y:S02]  /*25f80*/  @!P3 LEA R7, P1, R20, R7, 0x1 ;  /* 0x000000071407b211 */ /* 0x001fe400078208ff */
[----:B------:R-:W-:Y:S01]  /*25f90*/  @P3 LOP3.LUT R23, R23, 0x80, RZ, 0xfc, !PT ;  /* 0x0000008017173812 */ /* 0x000fe200078efcff */
[----:B---3--:R-:W-:-:S03]  /*25fa0*/  VIADD R2, R37, 0x60 ;  /* 0x0000006025027836 */ /* 0x008fc60000000000 */
[----:B------:R-:W-:Y:S01]  /*25fb0*/  LOP3.LUT R23, R23, 0xffffffbf, RZ, 0xc0, !PT ;  /* 0xffffffbf17177812 */ /* 0x000fe200078ec0ff */
[----:B------:R-:W-:Y:S02]  /*25fc0*/  @!P4 IMAD.MOV.U32 R3, RZ, RZ, R14 ;  /* 0x000000ffff03c224 */ /* 0x000fe400078e000e */
[----:B--2---:R-:W-:Y:S01]  /*25fd0*/  @!P3 IMAD.X R6, RZ, RZ, R6, P1 ;  /* 0x000000ffff06b224 */ /* 0x004fe200008e0606 */
[----:B------:R-:W-:Y:S01]  /*25fe0*/  ISETP.GE.AND P2, PT, R2, R5, PT ;  /* 0x000000050200720c */ /* 0x000fe20003f46270 */
[----:B------:R-:W-:-:S05]  /*25ff0*/  @!P4 IMAD.MOV.U32 R2, RZ, RZ, R15 ;  /* 0x000000ffff02c224 */ /* 0x000fca00078e000f */
[----:B------:R0:W-:Y:S07]  /*26000*/  @!P4 LDGSTS.E.BYPASS.LTC128B.128 [R25+0x1a400], desc[UR36][R2.64], !P0 ;  /* 0x1a4000000219cfae */ /* 0x0001ee000c101d64 */
[----:B------:R-:W-:Y:S02]  /*26010*/  @!P2 LEA R9, P1, R20, R9, 0x1 ;  /* 0x000000091409a211 */ /* 0x000fe400078208ff */
[----:B------:R-:W-:Y:S01]  /*26020*/  @P2 LOP3.LUT R23, R23, 0x40, RZ, 0xfc, !PT ;  /* 0x0000004017172812 */ /* 0x000fe200078efcff */
[----:B0-----:R-:W-:-:S02]  /*26030*/  @!P3 IMAD.MOV.U32 R2, RZ, RZ, R7 ;  /* 0x000000ffff02b224 */ /* 0x001fc400078e0007 */
[----:B------:R-:W-:Y:S02]  /*26040*/  @!P3 IMAD.MOV.U32 R3, RZ, RZ, R6 ;  /* 0x000000ffff03b224 */ /* 0x000fe400078e0006 */
[----:B------:R-:W-:-:S03]  /*26050*/  @!P2 IMAD.X R8, RZ, RZ, R8, P1 ;  /* 0x000000ffff08a224 */ /* 0x000fc600008e0608 */
[----:B------:R0:W-:Y:S02]  /*26060*/  @!P3 LDGSTS.E.BYPASS.LTC128B.128 [R25+0x1ac00], desc[UR36][R2.64], !P0 ;  /* 0x1ac000000219bfae */ /* 0x0001e4000c101d64 */
[----:B0-----:R-:W-:Y:S02]  /*26070*/  @!P2 IMAD.MOV.U32 R2, RZ, RZ, R9 ;  /* 0x000000ffff02a224 */ /* 0x001fe400078e0009 */
[----:B------:R-:W-:-:S05]  /*26080*/  @!P2 IMAD.MOV.U32 R3, RZ, RZ, R8 ;  /* 0x000000ffff03a224 */ /* 0x000fca00078e0008 */
[----:B----4-:R0:W-:Y:S02]  /*26090*/  @!P2 LDGSTS.E.BYPASS.LTC128B.128 [R25+0x1b400], desc[UR36][R2.64], !P0 ;  /* 0x1b4000000219afae */ /* 0x0101e4000c101d64 */
.L_x_12842:
        /* <DEDUP_REMOVED lines=12> */
.L_x_12747:
        /* <DEDUP_REMOVED lines=28> */
.L_x_12749:
[----:B------:R-:W-:Y:S05]  /*26320*/  BSYNC B6 ;  /* 0x0000000000067941 */ /* 0x000fea0003800000 */
.L_x_12748:
[----:B------:R-:W2:Y:S01]  /*26330*/  LDL.LU R4, [R1+0x45c] ;  /* 0x00045c0001047983 */ /* 0x000ea20000300800 */
[----:B0-----:R-:W0:Y:S01]  /*26340*/  LDC R2, c[0x0][0x448] ;  /* 0x00011200ff027b82 */ /* 0x001e220000000800 */
[----:B------:R-:W-:Y:S02]  /*26350*/  ULDC.64 UR4, c[0x0][0x398] ;  /* 0x0000e60000047ab9 */ /* 0x000fe40000000a00 */
[----:B------:R-:W3:Y:S04]  /*26360*/  LDL.LU R21, [R1+0x460] ;  /* 0x0004600001157983 */ /* 0x000ee80000300800 */
[----:B------:R-:W4:Y:S01]  /*26370*/  LDL.LU R20, [R1+0x458] ;  /* 0x0004580001147983 */ /* 0x000f220000300800 */
[----:B0-----:R-:W-:-:S13]  /*26380*/  ISETP.NE.AND P6, PT, R2, 0x1, PT ;  /* 0x000000010200780c */ /* 0x001fda0003fc5270 */
[----:B------:R-:W0:Y:S08]  /*26390*/  @P6 LDC R3, c[0x0][0x44c] ;  /* 0x00011300ff036b82 */ /* 0x000e300000000800 */
[----:B------:R-:W5:Y:S01]  /*263a0*/  @P6 LDC R2, c[0x0][0x450] ;  /* 0x00011400ff026b82 */ /* 0x000f620000000800 */
[----:B------:R-:W-:Y:S02]  /*263b0*/  IMAD.MOV.U32 R0, RZ, RZ, R34 ;  /* 0x000000ffff007224 */ /* 0x000fe400078e0022 */
[----:B0-----:R-:W-:-:S05]  /*263c0*/  @P6 IMAD.HI.U32 R3, R34, R3, RZ ;  /* 0x0000000322036227 */ /* 0x001fca00078e00ff */
[----:B-----5:R-:W-:Y:S01]  /*263d0*/  @P6 SHF.R.U32.HI R0, RZ, R2, R3 ;  /* 0x00000002ff006219 */ /* 0x020fe20000011603 */
        /* <DEDUP_REMOVED lines=29> */
[----:B------:R-:W-:Y:S02]  /*265b0*/  IMAD.SHL.U32 R20, R7, 0x8, RZ ;  /* 0x0000000807147824 */ /* 0x000fe400078e00ff */
[----:B------:R-:W-:-:S02]  /*265c0*/  IMAD R0, R4, UR5, R0 ;  /* 0x0000000504007c24 */ /* 0x000fc4000f8e0200 */
[----:B------:R-:W-:Y:S01]  /*265d0*/  IMAD.WIDE.U32 R2, R4, UR4, R2 ;  /* 0x0000000404027c25 */ /* 0x000fe2000f8e0002 */
[----:B------:R-:W-:Y:S01]  /*265e0*/  ULDC.64 UR4, c[0x0][0x390] ;  /* 0x0000e40000047ab9 */ /* 0x000fe20000000a00 */
[----:B------:R-:W-:Y:S02]  /*265f0*/  LOP3.LUT R20, R20, 0x38, RZ, 0xc0, !PT ;  /* 0x0000003814147812 */ /* 0x000fe400078ec0ff */
[----:B------:R-:W-:Y:S01]  /*26600*/  IMAD.IADD R4, R3, 0x1, R0 ;  /* 0x0000000103047824 */ /* 0x000fe200078e0200 */
[----:B------:R-:W-:Y:S01]  /*26610*/  LEA R0, P0, R2, UR4, 0x1 ;  /* 0x0000000402007c11 */ /* 0x000fe2000f8008ff */
[----:B------:R-:W-:Y:S01]  /*26620*/  ULDC UR4, c[0x0][0x3b8] ;  /* 0x0000ee0000047ab9 */ /* 0x000fe20000000800 */
[C---:B------:R-:W-:Y:S02]  /*26630*/  LOP3.LUT R9, R20.reuse, 0x40, RZ, 0xfc, !PT ;  /* 0x0000004014097812 */ /* 0x040fe400078efcff */
[C---:B------:R-:W-:Y:S02]  /*26640*/  LOP3.LUT R8, R20.reuse, 0x80, RZ, 0xfc, !PT ;  /* 0x0000008014087812 */ /* 0x040fe400078efcff */
[----:B------:R-:W-:-:S02]  /*26650*/  LOP3.LUT R7, R20, 0xc0, RZ, 0xfc, !PT ;  /* 0x000000c014077812 */ /* 0x000fc400078efcff */
[----:B------:R-:W-:Y:S01]  /*26660*/  LEA.HI.X R4, R2, UR5, R4, 0x1, P0 ;  /* 0x0000000502047c11 */ /* 0x000fe200080f0c04 */
[----:B------:R-:W-:Y:S01]  /*26670*/  UMOV UR5, 0xffffffff ;  /* 0xffffffff00057882 */ /* 0x000fe20000000000 */
[----:B------:R-:W-:Y:S02]  /*26680*/  ISETP.GE.AND P4, PT, R6, UR4, PT ;  /* 0x0000000406007c0c */ /* 0x000fe4000bf86270 */
[----:B------:R-:W-:Y:S02]  /*26690*/  ISETP.GE.AND P3, PT, R9, UR4, PT ;  /* 0x0000000409007c0c */ /* 0x000fe4000bf66270 */
[----:B------:R-:W-:Y:S02]  /*266a0*/  ISETP.GE.AND P2, PT, R8, UR4, PT ;  /* 0x0000000408007c0c */ /* 0x000fe4000bf46270 */
[----:B------:R-:W-:Y:S01]  /*266b0*/  ISETP.GE.AND P1, PT, R7, UR4, PT ;  /* 0x0000000407007c0c */ /* 0x000fe2000bf26270 */
[----:B------:R-:W-:-:S12]  /*266c0*/  BRA.DIV UR5, `(.L_x_12750) ;  /* 0x0000004605747947 */ /* 0x000fd8000b800000 */
[----:B------:R-:W0:Y:S01]  /*266d0*/  SHFL.IDX PT, R3, R0, RZ, 0x181f ;  /* 0x00181fff00037589 */ /* 0x000e2200000e0000 */
[C---:B------:R-:W-:Y:S02]  /*266e0*/  LOP3.LUT P6, RZ, R23.reuse, 0x2000, RZ, 0xc0, !PT ;  /* 0x0000200017ff7812 */ /* 0x040fe400078cc0ff */
[----:B------:R-:W-:Y:S01]  /*266f0*/  LOP3.LUT P5, RZ, R23, 0x1000, RZ, 0xc0, !PT ;  /* 0x0000100017ff7812 */ /* 0x000fe200078ac0ff */
[----:B------:R-:W2:Y:S04]  /*26700*/  SHFL.IDX PT, R2, R4, RZ, 0x181f ;  /* 0x00181fff04027589 */ /* 0x000ea800000e0000 */
[----:B------:R-:W-:Y:S04]  /*26710*/  SHFL.IDX PT, R5, R4, 0x1, 0x181f ;  /* 0x00381f0004057f89 */ /* 0x000fe800000e0000 */
[----:B------:R-:W-:Y:S02]  /*26720*/  SHFL.IDX PT, R14, R0, 0x7, 0x181f ;  /* 0x00f81f00000e7f89 */ /* 0x000fe400000e0000 */
[----:B0-----:R-:W-:-:S05]  /*26730*/  @!P6 LEA R3, P0, R6, R3, 0x1 ;  /* 0x000000030603e211 */ /* 0x001fca00078008ff */
[----:B--2---:R-:W-:-:S05]  /*26740*/  @!P6 IMAD.X R2, RZ, RZ, R2, P0 ;  /* 0x000000ffff02e224 */ /* 0x004fca00000e0602 */
        /* <DEDUP_REMOVED lines=64> */
[----:B------:R0:W2:Y:S04]  /*26b50*/  SHFL.IDX PT, R5, R4, 0x7, 0x181f ;  /* 0x00f81f0004057f89 */ /* 0x0000a800000e0000 */
[----:B------:R0:W-:Y:S04]  /*26b60*/  @!P5 LDGSTS.E.BYPASS.LTC128B.128 [R25+0x25400], desc[UR36][R2.64], !P4 ;  /* 0x254000000219dfae */ /* 0x0001e8000e101d64 */
[----:B------:R0:W-:Y:S04]  /*26b70*/  @!P5 LDGSTS.E.BYPASS.LTC128B.128 [R25+0x29400], desc[UR36][R2.64+0x80], !P3 ;  /* 0x294000800219dfae */ /* 0x0001e8000d901d64 */
[----:B------:R0:W-:Y:S04]  /*26b80*/  @!P5 LDGSTS.E.BYPASS.LTC128B.128 [R25+0x2d400], desc[UR36][R2.64+0x100], !P2 ;  /* 0x2d4001000219dfae */ /* 0x0001e8000d101d64 */
[----:B------:R0:W-:Y:S02]  /*26b90*/  @!P5 LDGSTS.E.BYPASS.LTC128B.128 [R25+0x31400], desc[UR36][R2.64+0x180], !P1 ;  /* 0x314001800219dfae */ /* 0x0001e4000c901d64 */
.L_x_12860:
[----:B------:R-:W-:Y:S01]  /*26ba0*/  LOP3.LUT P0, RZ, R23, 0x4000, RZ, 0xc0, !PT ;  /* 0x0000400017ff7812 */ /* 0x000fe2000780c0ff */
[----:B------:R-:W-:-:S12]  /*26bb0*/  BSSY B0, `(.L_x_12751) ;  /* 0x000000b000007945 */ /* 0x000fd80003800000 */
        /* <DEDUP_REMOVED lines=10> */
.L_x_12752:
[----:B------:R-:W-:Y:S05]  /*26c60*/  BSYNC B0 ;  /* 0x0000000000007941 */ /* 0x000fea0003800000 */
.L_x_12751:
[----:B------:R-:W-:Y:S01]  /*26c70*/  NOP ;  /* 0x0000000000007918 */ /* 0x000fe20000000000 */
[----:B------:R-:W-:-:S13]  /*26c80*/  PLOP3.LUT P0, PT, PT, PT, PT, 0x80, 0x0 ;  /* 0x000000000000781c */ /* 0x000fda0003f0f070 */
.L_x_12753:
[----:B------:R-:W-:Y:S02]  /*26c90*/  PLOP3.LUT P1, PT, P1, P0, PT, 0xa2, 0x0 ;  /* 0x000000000000781c */ /* 0x000fe40000f21472 */
[----:B------:R-:W-:-:S08]  /*26ca0*/  @P0 R2UR P1, UR4, R22 ;  /* 0x00000000160402ca */ /* 0x000fd00000020000 */
[----:B------:R-:W-:-:S05]  /*26cb0*/  @P0 PLOP3.LUT P0, PT, P1, PT, PT, 0x80, 0x0 ;  /* 0x000000000000081c */ /* 0x000fca0000f0f070 */
[----:B------:R-:W-:Y:S01]  /*26cc0*/  @!P1 SYNCS.ARRIVE.TRANS64.RED.A0T1 RZ, [UR4+0x32410], RZ ;  /* 0x032410ffffff99a7 */ /* 0x000fe20008200404 */
[----:B------:R-:W-:Y:S07]  /*26cd0*/  @!P1 ARRIVES.LDGSTSBAR.64.TRANSCNT [UR4+0x32410] ;  /* 0x03241000ff0099b0 */ /* 0x000fee0008000a84 */
[----:B------:R-:W-:Y:S05]  /*26ce0*/  @P0 BRA.U.ANY `(.L_x_12753) ;  /* 0xfffffffd00e80947 */ /* 0x000fea000393ffff */
[----:B0--3--:R-:W3:Y:S02]  /*26cf0*/  LDL.LU R2, [R1+0x470] ;  /* 0x0004700001027983 */ /* 0x009ee40000300800 */
        /* <DEDUP_REMOVED lines=9> */
[----:B------:R-:W3:Y:S03]  /*26d90*/  SYNCS.PHASECHK.TRANS64.TRYWAIT P0, [R22+URZ+0x32420], R3 ;  /* 0x03242003160075a7 */ /* 0x000ee6000800017f */
[----:B0--3--:R-:W-:Y:S05]  /*26da0*/  @!P0 BRA `(.L_x_12755) ;  /* 0x0000004800508947 */ /* 0x009fea0003800000 */
.L_x_12861:
[----:B------:R-:W-:Y:S05]  /*26db0*/  BSYNC B0 ;  /* 0x0000000000007941 */ /* 0x000fea0003800000 */
.L_x_12754:
[----:B------:R-:W-:-:S13]  /*26dc0*/  LOP3.LUT P0, RZ, R23, 0x400, RZ, 0xc0, !PT ;  /* 0x0000040017ff7812 */ /* 0x000fda000780c0ff */
[----:B------:R-:W-:Y:S05]  /*26dd0*/  @!P0 BRA `(.L_x_12756) ;  /* 0x0000000000048947 */ /* 0x000fea0003800000 */
[----:B------:R-:W-:Y:S01]  /*26de0*/  BPT.TRAP 0x1 ;  /* 0x000000040000795c */ /* 0x000fe20000300000 */
.L_x_12756:
[----:B------:R-:W-:Y:S01]  /*26df0*/  SHF.L.U32 R0, R26, 0x1f, RZ ;  /* 0x0000001f1a007819 */ /* 0x000fe200000006ff */
[----:B------:R-:W-:Y:S03]  /*26e00*/  BSSY B0, `(.L_x_12757) ;  /* 0x0000003000007945 */ /* 0x000fe60003800000 */
[----:B------:R-:W3:Y:S02]  /*26e10*/  SYNCS.PHASECHK.TRANS64.TRYWAIT P0, [R17+URZ+0x32460], R0 ;  /* 0x03246000110075a7 */ /* 0x000ee4000800017f */
[----:B---3--:R-:W-:Y:S05]  /*26e20*/  @!P0 BRA `(.L_x_12758) ;  /* 0x0000004800448947 */ /* 0x008fea0003800000 */
.L_x_12862:
[----:B------:R-:W-:Y:S05]  /*26e30*/  BSYNC B0 ;  /* 0x0000000000007941 */ /* 0x000fea0003800000 */
.L_x_12757:
[----:B0-----:R-:W3:Y:S01]  /*26e40*/  LDL.LU R3, [R1+0x468] ;  /* 0x0004680001037983 */ /* 0x001ee20000300800 */
[----:B------:R-:W-:-:S03]  /*26e50*/  ULDC.64 UR4, c[0x0][0x328] ;  /* 0x0000ca0000047ab9 */ /* 0x000fc60000000a00 */
[----:B------:R-:W2:Y:S04]  /*26e60*/  LDL.LU R2, [R1+0x454] ;  /* 0x0004540001027983 */ /* 0x000ea80000300800 */
[----:B------:R-:W4:Y:S04]  /*26e70*/  LDL.LU R6, [R1+0x46c] ;  /* 0x00046c0001067983 */ /* 0x000f280000300800 */
[----:B------:R-:W5:Y:S01]  /*26e80*/  LDL.LU R4, [R1+0x474] ;  /* 0x0004740001047983 */ /* 0x000f620000300800 */
[C---:B------:R-:W-:Y:S02]  /*26e90*/  LOP3.LUT P3, RZ, R23.reuse, 0x10, RZ, 0xc0, !PT ;  /* 0x0000001017ff7812 */ /* 0x040fe4000786c0ff */
[----:B------:R-:W-:-:S02]  /*26ea0*/  LOP3.LUT P2, RZ, R23, 0x8, RZ, 0xc0, !PT ;  /* 0x0000000817ff7812 */ /* 0x000fc4000784c0ff */
[C---:B------:R-:W-:Y:S02]  /*26eb0*/  LOP3.LUT P1, RZ, R23.reuse, 0x4, RZ, 0xc0, !PT ;  /* 0x0000000417ff7812 */ /* 0x040fe4000782c0ff */
[----:B------:R-:W-:Y:S02]  /*26ec0*/  LOP3.LUT P4, RZ, R23, 0x1, RZ, 0xc0, !PT ;  /* 0x0000000117ff7812 */ /* 0x000fe4000788c0ff */
[----:B------:R-:W-:Y:S01]  /*26ed0*/  SEL R7, RZ, 0x8, P1 ;  /* 0x00000008ff077807 */ /* 0x000fe20000800000 */
[----:B---3--:R-:W-:-:S04]  /*26ee0*/  IMAD R0, R3, UR4, RZ ;  /* 0x0000000403007c24 */ /* 0x008fc8000f8e02ff */
[C---:B--2---:R-:W-:Y:S01]  /*26ef0*/  IMAD R5, R2.reuse, UR5, R0 ;  /* 0x0000000502057c24 */ /* 0x044fe2000f8e0200 */
[----:B------:R-:W-:Y:S01]  /*26f00*/  SEL R0, RZ, 0x2, P3 ;  /* 0x00000002ff007807 */ /* 0x000fe20001800000 */
[----:B------:R-:W-:Y:S01]  /*26f10*/  IMAD.WIDE.U32 R2, R2, UR4, RZ ;  /* 0x0000000402027c25 */ /* 0x000fe2000f8e00ff */
[----:B------:R-:W-:-:S03]  /*26f20*/  ULDC.64 UR4, c[0x0][0x338] ;  /* 0x0000ce0000047ab9 */ /* 0x000fc60000000a00 */
[----:B------:R-:W-:Y:S02]  /*26f30*/  IMAD.IADD R3, R3, 0x1, R5 ;  /* 0x0000000103037824 */ /* 0x000fe400078e0205 */
[----:B----4-:R-:W-:Y:S02]  /*26f40*/  IMAD R5, R6, UR4, RZ ;  /* 0x0000000406057c24 */ /* 0x010fe4000f8e02ff */
        /* <DEDUP_REMOVED lines=13> */
[----:B-----5:R-:W-:Y:S01]  /*27020*/  IADD3 R0, R3, R0, R4 ;  /* 0x0000000003007210 */ /* 0x020fe20007ffe004 */
        /* <DEDUP_REMOVED lines=73> */
.L_x_12876:
        /* <DEDUP_REMOVED lines=15> */
.L_x_12760:
        /* <DEDUP_REMOVED lines=10> */
.L_x_12761:
[----:B0-----:R-:W2:Y:S01]  /*27650*/  LDL.LU R2, [R1+0x464] ;  /* 0x0004640001027983 */ /* 0x001ea20000300800 */
[----:B------:R0:W-:Y:S01]  /*27660*/  SYNCS.ARRIVE.TRANS64.A1T0 RZ, [R17+URZ+0x32450], RZ ;  /* 0x032450ff11ff79a7 */ /* 0x0001e2000810003f */
[----:B------:R-:W-:Y:S01]  /*27670*/  BSSY B0, `(.L_x_12762) ;  /* 0x00000dd000007945 */ /* 0x000fe20003800000 */
[----:B--2---:R-:W-:-:S05]  /*27680*/  VIADD R10, R2, 0xfffffffe ;  /* 0xfffffffe020a7836 */ /* 0x004fca0000000000 */
[----:B------:R-:W-:-:S13]  /*27690*/  ISETP.GE.AND P0, PT, R10, R33, PT ;  /* 0x000000210a00720c */ /* 0x000fda0003f06270 */
[----:B0-----:R-:W-:Y:S05]  /*276a0*/  @!P0 BRA `(.L_x_12763) ;  /* 0x0000000c00648947 */ /* 0x001fea0003800000 */
.L_x_12776:
        /* <DEDUP_REMOVED lines=29> */
[----:B------:R-:W-:Y:S01]  /*27880*/  @!P2 LEA.HI.X R7, R2, R7, R5, 0x2, P0 ;  /* 0x000000070207a211 */ /* 0x000fe200000f1405 */
[----:B------:R-:W-:Y:S01]  /*27890*/  IMAD.MOV R5, RZ, RZ, -R9 ;  /* 0x000000ffff057224 */ /* 0x000fe200078e0a09 */
[C---:B------:R-:W-:Y:S01]  /*278a0*/  ISETP.NE.AND P0, PT, R24.reuse, 0x2, PT ;  /* 0x000000021800780c */ /* 0x040fe20003f05270 */
[----:B------:R-:W-:Y:S02]  /*278b0*/  IMAD.MOV.U32 R2, RZ, RZ, R10 ;  /* 0x000000ffff027224 */ /* 0x000fe400078e000a */
[----:B------:R-:W-:Y:S01]  /*278c0*/  IMAD R5, R5, UR4, R8 ;  /* 0x0000000405057c24 */ /* 0x000fe2000f8e0208 */
[----:B------:R-:W-:Y:S01]  /*278d0*/  SEL R3, RZ, 0x1, P0 ;  /* 0x00000001ff037807 */ /* 0x000fe20000000000 */
[----:B------:R0:W5:Y:S01]  /*278e0*/  @!P2 LDG.E R4, desc[UR36][R6.64] ;  /* 0x000000240604a981 */ /* 0x000162000c1e1900 */
[----:B------:R-:W-:Y:S01]  /*278f0*/  SEL R24, R24, RZ, P0 ;  /* 0x000000ff18187207 */ /* 0x000fe20000000000 */
[----:B------:R-:W-:Y:S01]  /*27900*/  VIADD R10, R10, 0xffffffff ;  /* 0xffffffff0a0a7836 */ /* 0x000fe20000000000 */
[----:B------:R-:W-:-:S02]  /*27910*/  LOP3.LUT R26, R26, R3, RZ, 0x3c, !PT ;  /* 0x000000031a1a7212 */ /* 0x000fc400078e3cff */
[----:B------:R-:W-:Y:S01]  /*27920*/  ISETP.GT.AND P2, PT, R2, R33, PT ;  /* 0x000000210200720c */ /* 0x000fe20003f44270 */
[----:B------:R-:W-:-:S12]  /*27930*/  @!P1 BRA `(.L_x_12764) ;  /* 0x0000000000049947 */ /* 0x000fd80003800000 */
[----:B------:R-:W-:Y:S01]  /*27940*/  BPT.TRAP 0x1 ;  /* 0x000000040000795c */ /* 0x000fe20000300000 */
.L_x_12764:
[----:B0-----:R-:W-:Y:S01]  /*27950*/  IMAD R6, R24, 0x8, R22 ;  /* 0x0000000818067824 */ /* 0x001fe200078e0216 */
[----:B------:R-:W-:Y:S01]  /*27960*/  SHF.L.U32 R21, R26, 0x1f, RZ ;  /* 0x0000001f1a157819 */ /* 0x000fe200000006ff */
[----:B------:R-:W-:Y:S01]  /*27970*/  BSSY B1, `(.L_x_12765) ;  /* 0x0000004000017945 */ /* 0x000fe20003800000 */
[----:B-1----:R-:W-:Y:S02]  /*27980*/  SHF.R.S32.HI R17, RZ, 0x1f, R5 ;  /* 0x0000001fff117819 */ /* 0x002fe40000011405 */
[----:B------:R-:W0:Y:S02]  /*27990*/  SYNCS.PHASECHK.TRANS64.TRYWAIT P0, [R6+URZ+0x32440], R21 ;  /* 0x03244015060075a7 */ /* 0x000e24000800017f */
[----:B0-----:R-:W-:Y:S05]  /*279a0*/  @!P0 BRA `(.L_x_12766) ;  /* 0x0000004400b88947 */ /* 0x001fea0003800000 */
.L_x_12877:
[----:B------:R-:W-:Y:S05]  /*279b0*/  BSYNC B1 ;  /* 0x0000000000017941 */ /* 0x000fea0003800000 */
.L_x_12765:
        /* <DEDUP_REMOVED lines=52> */
.L_x_12891:
        /* <DEDUP_REMOVED lines=8> */
.L_x_12768:
        /* <DEDUP_REMOVED lines=10> */
.L_x_12769:
[----:B------:R3:W-:Y:S01]  /*27e20*/  SYNCS.ARRIVE.TRANS64.A1T0 RZ, [R6+URZ+0x32430], RZ ;  /* 0x032430ff06ff79a7 */ /* 0x0007e2000810003f */
[----:B------:R-:W-:Y:S05]  /*27e30*/  @!P3 BRA `(.L_x_12770) ;  /* 0x000000000004b947 */ /* 0x000fea0003800000 */
[----:B------:R-:W-:Y:S01]  /*27e40*/  BPT.TRAP 0x1 ;  /* 0x000000040000795c */ /* 0x000fe20000300000 */
.L_x_12770:
[----:B------:R-:W4:Y:S01]  /*27e50*/  SYNCS.PHASECHK.TRANS64.TRYWAIT P0, [R6+URZ+0x32460], R21 ;  /* 0x03246015060075a7 */ /* 0x000f22000800017f */
[----:B------:R-:W-:Y:S04]  /*27e60*/  BSSY B1, `(.L_x_12771) ;  /* 0x0000002000017945 */ /* 0x000fe80003800000 */
[----:B----4-:R-:W-:Y:S05]  /*27e70*/  @!P0 BRA `(.L_x_12772) ;  /* 0x00000048003c8947 */ /* 0x010fea0003800000 */
.L_x_12892:
[----:B------:R-:W-:Y:S05]  /*27e80*/  BSYNC B1 ;  /* 0x0000000000017941 */ /* 0x000fea0003800000 */
.L_x_12771:
        /* <DEDUP_REMOVED lines=68> */
.L_x_12906:
        /* <DEDUP_REMOVED lines=11> */
.L_x_12774:
        /* <DEDUP_REMOVED lines=10> */
.L_x_12775:
[----:B------:R2:W-:Y:S01]  /*28420*/  SYNCS.ARRIVE.TRANS64.A1T0 RZ, [R6+URZ+0x32450], RZ ;  /* 0x032450ff06ff79a7 */ /* 0x0005e2000810003f */
[----:B------:R-:W-:Y:S05]  /*28430*/  @P2 BRA `(.L_x_12776) ;  /* 0xfffffff0009c2947 */ /* 0x000fea000383ffff */
.L_x_12763:
[----:B------:R-:W-:Y:S05]  /*28440*/  BSYNC B0 ;  /* 0x0000000000007941 */ /* 0x000fea0003800000 */
.L_x_12762:
        /* <DEDUP_REMOVED lines=15> */
[----:B------:R-:W0:Y:S02]  /*28540*/  S2R R4, SR_LTMASK ;  /* 0x0000000000047919 */ /* 0x000e240000003900 */
[----:B0-----:R-:W-:-:S04]  /*28550*/  LOP3.LUT R4, R4, UR4, RZ, 0xc0, !PT ;  /* 0x0000000404047c12 */ /* 0x001fc8000f8ec0ff */
[----:B------:R-:W0:Y:S01]  /*28560*/  POPC R9, R4 ;  /* 0x0000000400097309 */ /* 0x000e220000000000 */
[----:B-----5:R-:W0:Y:S02]  /*28570*/  SHFL.IDX PT, R0, R3, R0, 0x1f ;  /* 0x00001f0003007589 */ /* 0x020e2400000e0000 */
[----:B0-----:R-:W-:-:S07]  /*28580*/  IADD3 R16, R0, UR39, R9 ;  /* 0x0000002700107c10 */ /* 0x001fce000fffe009 */
.L_x_12778:
[----:B------:R-:W-:Y:S05]  /*28590*/  BSYNC B0 ;  /* 0x0000000000007941 */ /* 0x000fea0003800000 */
.L_x_12777:
[----:B------:R-:W-:Y:S02]  /*285a0*/  SEL R24, R24, RZ, P0 ;  /* 0x000000ff18187207 */ /* 0x000fe40000000000 */
[----:B------:R-:W-:-:S07]  /*285b0*/  LOP3.LUT R26, R26, R5, RZ, 0x3c, !PT ;  /* 0x000000051a1a7212 */ /* 0x000fce00078e3cff */
.L_x_12731:
[----:B------:R-:W-:Y:S05]  /*285c0*/  BSYNC B7 ;  /* 0x0000000000077941 */ /* 0x000fea0003800000 */
.L_x_12729:
        /* <DEDUP_REMOVED lines=11> */
.L_x_12779:
        /* <DEDUP_REMOVED lines=36> */
.L_x_12916:
[----:B------:R-:W-:Y:S02]  /*288c0*/  ULDC UR4, c[0x0][0xd38] ;  /* 0x00034e0000047ab9 */ /* 0x000fe40000000800 */
[----:B------:R-:W-:-:S04]  /*288d0*/  IMAD.U32 R7, RZ, RZ, UR4 ;  /* 0x00000004ff077e24 */ /* 0x000fc8000f8e00ff */
[----:B---3--:R-:W-:-:S04]  /*288e0*/  IMAD R14, R14, R7, RZ ;  /* 0x000000070e0e7224 */ /* 0x008fc800078e02ff */
[----:B------:R-:W-:-:S05]  /*288f0*/  IMAD.IADD R9, R4, 0x1, R14 ;  /* 0x0000000104097824 */ /* 0x000fca00078e020e */
[----:B------:R-:W-:-:S13]  /*28900*/  ISETP.GT.AND P6, PT, R9, R0, PT ;  /* 0x000000000900720c */ /* 0x000fda0003fc4270 */
[----:B------:R-:W-:Y:S05]  /*28910*/  @P6 BRA `(.L_x_12782) ;  /* 0x00000000009c6947 */ /* 0x000fea0003800000 */
.L_x_12787:
        /* <DEDUP_REMOVED lines=14> */
.L_x_12785:
[----:B------:R-:W-:Y:S05]  /*28a00*/  BSYNC B0 ;  /* 0x0000000000007941 */ /* 0x000fea0003800000 */
.L_x_12784:
        /* <DEDUP_REMOVED lines=18> */
.L_x_12924:
[----:B------:R-:W-:Y:S02]  /*28b30*/  ULDC UR4, c[0x0][0xd38] ;  /* 0x00034e0000047ab9 */ /* 0x000fe40000000800 */
[----:B------:R-:W-:-:S04]  /*28b40*/  IMAD.U32 R7, RZ, RZ, UR4 ;  /* 0x00000004ff077e24 */ /* 0x000fc8000f8e00ff */
[----:B---3--:R-:W-:-:S04]  /*28b50*/  IMAD R14, R14, R7, RZ ;  /* 0x000000070e0e7224 */ /* 0x008fc800078e02ff */
[----:B------:R-:W-:-:S05]  /*28b60*/  IMAD.IADD R9, R14, 0x1, R9 ;  /* 0x000000010e097824 */ /* 0x000fca00078e0209 */
[----:B------:R-:W-:-:S13]  /*28b70*/  ISETP.GT.AND P6, PT, R9, R0, PT ;  /* 0x000000000900720c */ /* 0x000fda0003fc4270 */
[----:B------:R-:W-:Y:S05]  /*28b80*/  @!P6 BRA `(.L_x_12787) ;  /* 0xfffffffc0064e947 */ /* 0x000fea000383ffff */
.L_x_12782:
        /* <DEDUP_REMOVED lines=8> */
.L_x_12928:
[----:B------:R-:W-:Y:S01]  /*28c10*/  ISETP.NE.AND P0, PT, R2, RZ, PT ;  /* 0x000000ff0200720c */ /* 0x000fe20003f05270 */
[----:B------:R-:W-:-:S12]  /*28c20*/  IMAD.MOV.U32 R14, RZ, RZ, RZ ;  /* 0x000000ffff0e7224 */ /* 0x000fd800078e00ff */
[----:B------:R-:W-:Y:S05]  /*28c30*/  @!P0 BRA `(.L_x_12789) ;  /* 0x0000000000108947 */ /* 0x000fea0003800000 */
[----:B------:R-:W-:Y:S01]  /*28c40*/  UMOV UR4, 0xffffffff ;  /* 0xffffffff00047882 */ /* 0x000fe20000000000 */
[----:B------:R-:W-:Y:S02]  /*28c50*/  VIADD R12, R4, 0xffffffff ;  /* 0xffffffff040c7836 */ /* 0x000fe40000000000 */
[----:B------:R-:W-:Y:S05]  /*28c60*/  BRA.DIV UR4, `(.L_x_12790) ;  /* 0x0000004a04c47947 */ /* 0x000fea000b800000 */
[----:B------:R0:W0:Y:S02]  /*28c70*/  SHFL.IDX PT, R14, R6, R12, 0x1f ;  /* 0x00001f0c060e7589 */ /* 0x00002400000e0000 */
.L_x_12789:
        /* <DEDUP_REMOVED lines=66> */
.L_x_12783:
[----:B------:R-:W-:Y:S01]  /*290a0*/  UMOV UR4, URZ ;  /* 0x0000003f00047c82 */ /* 0x000fe20008000000 */
[----:B------:R-:W-:Y:S01]  /*290b0*/  UMOV UR5, URZ ;  /* 0x0000003f00057c82 */ /* 0x000fe20008000000 */
[----:B------:R-:W-:Y:S01]  /*290c0*/  ULDC UR6, c[0x0][0xd3c] ;  /* 0x00034f0000067ab9 */ /* 0x000fe20000000800 */
[----:B------:R-:W-:Y:S02]  /*290d0*/  IMAD.MOV.U32 R16, RZ, RZ, R0 ;  /* 0x000000ffff107224 */ /* 0x000fe400078e0000 */
[----:B-1----:R-:W-:Y:S02]  /*290e0*/  IMAD.U32 R17, RZ, RZ, UR4 ;  /* 0x00000004ff117e24 */ /* 0x002fe4000f8e00ff */
[----:B------:R-:W-:Y:S02]  /*290f0*/  IMAD.U32 R18, RZ, RZ, UR5 ;  /* 0x00000005ff127e24 */ /* 0x000fe4000f8e00ff */
[----:B------:R-:W-:-:S07]  /*29100*/  IMAD.U32 R19, RZ, RZ, UR6 ;  /* 0x00000006ff137e24 */ /* 0x000fce000f8e00ff */
.L_x_12791:
        /* <DEDUP_REMOVED lines=10> */
.L_x_12780:
[----:B------:R-:W-:Y:S02]  /*291b0*/  ULDC UR4, c[0x0][0xd3c] ;  /* 0x00034f0000047ab9 */ /* 0x000fe40000000800 */
[----:B0-----:R-:W-:-:S13]  /*291c0*/  ISETP.GE.AND P0, PT, R19, UR4, PT ;  /* 0x0000000413007c0c */ /* 0x001fda000bf06270 */
[----:B------:R-:W-:Y:S05]  /*291d0*/  @!P0 BRA `(.L_x_12792) ;  /* 0xffffffa800b08947 */ /* 0x000fea000383ffff */
[----:B------:R-:W-:Y:S05]  /*291e0*/  BSYNC B8 ;  /* 0x0000000000087941 */ /* 0x000fea0003800000 */
.L_x_12717:
        /* <DEDUP_REMOVED lines=12> */
.L_x_12931:
[----:B------:R-:W-:Y:S05]  /*292b0*/  BSYNC B0 ;  /* 0x0000000000007941 */ /* 0x000fea0003800000 */
.L_x_12793:
[----:B------:R-:W-:-:S03]  /*292c0*/  UMOV UR4, 0xffffffff ;  /* 0xffffffff00047882 */ /* 0x000fc60000000000 */
[----:B------:R-:W-:Y:S05]  /*292d0*/  BRA.DIV UR4, `(.L_x_12795) ;  /* 0x0000004604607947 */ /* 0x000fea000b800000 */
[----:B0-----:R-:W0:Y:S02]  /*292e0*/  S2R R0, SR_TID.X ;  /* 0x0000000000007919 */ /* 0x001e240000002100 */
[----:B0-----:R-:W-:-:S04]  /*292f0*/  SHF.R.U32.HI R0, RZ, 0x5, R0 ;  /* 0x00000005ff007819 */ /* 0x001fc80000011600 */
[----:B------:R-:W-:-:S05]  /*29300*/  LOP3.LUT R0, R0, 0x3, RZ, 0xc0, !PT ;  /* 0x0000000300007812 */ /* 0x000fca00078ec0ff */
[----:B------:R0:W1:Y:S02]  /*29310*/  SHFL.IDX PT, R14, R0, RZ, 0x1f ;  /* 0x00001fff000e7589 */ /* 0x00006400000e0000 */
.L_x_12934:
[----:B-1----:R-:W-:Y:S01]  /*29320*/  ISETP.NE.AND P0, PT, R14, RZ, PT ;  /* 0x000000ff0e00720c */ /* 0x002fe20003f05270 */
[----:B------:R-:W-:-:S12]  /*29330*/  BSSY B0, `(.L_x_12796) ;  /* 0x0000026000007945 */ /* 0x000fd80003800000 */
[----:B------:R-:W-:Y:S05]  /*29340*/  @P0 BRA `(.L_x_12797) ;  /* 0x0000000000900947 */ /* 0x000fea0003800000 */
[----:B------:R-:W-:-:S03]  /*29350*/  UMOV UR4, 0xffffffff ;  /* 0xffffffff00047882 */ /* 0x000fc60000000000 */
[----:B------:R-:W-:Y:S05]  /*29360*/  BRA.DIV UR4, `(.L_x_12798) ;  /* 0x0000004604707947 */ /* 0x000fea000b800000 */
[----:B------:R-:W-:-:S13]  /*29370*/  ELECT P6, URZ, PT ;  /* 0x00000000003f782f */ /* 0x000fda00038c0000 */
.L_x_12937:
        /* <DEDUP_REMOVED lines=8> */
.L_x_12799:
[----:B------:R-:W-:Y:S01]  /*29400*/  IMAD R5, R24, 0x8, R7 ;  /* 0x0000000818057824 */ /* 0x000fe200078e0207 */
[----:B------:R-:W-:Y:S01]  /*29410*/  SHF.L.U32 R0, R26, 0x1f, RZ ;  /* 0x0000001f1a007819 */ /* 0x000fe200000006ff */
[----:B------:R-:W-:-:S03]  /*29420*/  VIADD R24, R24, 0x1 ;  /* 0x0000000118187836 */ /* 0x000fc60000000000 */
[----:B------:R-:W0:Y:S02]  /*29430*/  SYNCS.PHASECHK.TRANS64.TRYWAIT P1, [R5+URZ+0x32440], R0 ;  /* 0x03244000050075a7 */ /* 0x000e24000802017f */
[----:B------:R-:W-:-:S04]  /*29440*/  ISETP.NE.AND P2, PT, R24, 0x2, PT ;  /* 0x000000021800780c */ /* 0x000fc80003f45270 */
[----:B------:R-:W-:Y:S01]  /*29450*/  SEL R3, RZ, 0x1, P2 ;  /* 0x00000001ff037807 */ /* 0x000fe20001000000 */
[----:B0-----:R-:W-:Y:S08]  /*29460*/  @!P1 BRA `(.L_x_12800) ;  /* 0x0000004400509947 */ /* 0x001ff00003800000 */
.L_x_12938:
[----:B------:R-:W-:Y:S02]  /*29470*/  SEL R24, R24, RZ, P2 ;  /* 0x000000ff18187207 */ /* 0x000fe40001000000 */
[----:B------:R-:W-:Y:S01]  /*29480*/  LOP3.LUT R2, R26, R3, RZ, 0x3c, !PT ;  /* 0x000000031a027212 */ /* 0x000fe200078e3cff */
[----:B------:R-:W-:Y:S06]  /*29490*/  @!P0 BRA `(.L_x_12801) ;  /* 0x0000000000048947 */ /* 0x000fec0003800000 */
[----:B------:R-:W-:Y:S01]  /*294a0*/  BPT.TRAP 0x1 ;  /* 0x000000040000795c */ /* 0x000fe20000300000 */
.L_x_12801:
[----:B------:R-:W-:Y:S01]  /*294b0*/  IMAD R3, R24, 0x8, R7 ;  /* 0x0000000818037824 */ /* 0x000fe200078e0207 */
[----:B------:R-:W-:-:S04]  /*294c0*/  SHF.L.U32 R2, R2, 0x1f, RZ ;  /* 0x0000001f02027819 */ /* 0x000fc800000006ff */
[----:B------:R-:W1:Y:S02]  /*294d0*/  SYNCS.PHASECHK.TRANS64.TRYWAIT P1, [R3+URZ+0x32440], R2 ;  /* 0x03244002030075a7 */ /* 0x000e64000802017f */
[----:B-1----:R-:W-:Y:S05]  /*294e0*/  @!P1 BRA `(.L_x_12802) ;  /* 0x0000004400449947 */ /* 0x002fea0003800000 */
.L_x_12939:
[----:B------:R-:W-:Y:S05]  /*294f0*/  @!P0 BRA `(.L_x_12803) ;  /* 0x0000000000048947 */ /* 0x000fea0003800000 */
[----:B------:R-:W-:Y:S01]  /*29500*/  BPT.TRAP 0x1 ;  /* 0x000000040000795c */ /* 0x000fe20000300000 */
.L_x_12803:
[----:B------:R-:W5:Y:S02]  /*29510*/  SYNCS.PHASECHK.TRANS64.TRYWAIT P1, [R5+URZ+0x32460], R0 ;  /* 0x03246000050075a7 */ /* 0x000f64000802017f */
[----:B-----5:R-:W-:Y:S05]  /*29520*/  @!P1 BRA `(.L_x_12804) ;  /* 0x0000004400489947 */ /* 0x020fea0003800000 */
.L_x_12940:
[----:B------:R-:W-:Y:S05]  /*29530*/  @!P0 BRA `(.L_x_12805) ;  /* 0x0000000000048947 */ /* 0x000fea0003800000 */
[----:B------:R-:W-:Y:S01]  /*29540*/  BPT.TRAP 0x1 ;  /* 0x000000040000795c */ /* 0x000fe20000300000 */
.L_x_12805:
[----:B------:R0:W0:Y:S02]  /*29550*/  SYNCS.PHASECHK.TRANS64.TRYWAIT P0, [R3+URZ+0x32460], R2 ;  /* 0x03246002030075a7 */ /* 0x000024000800017f */
[----:B0-----:R-:W-:Y:S05]  /*29560*/  @!P0 NANOSLEEP.SYNCS 0x989680 ;  /* 0x009896800000895d */ /* 0x001fea0003900000 */
[----:B------:R-:W0:Y:S02]  /*29570*/  @!P0 SYNCS.PHASECHK.TRANS64 P0, [R3+URZ+0x32460], R2 ;  /* 0x03246002030085a7 */ /* 0x000e24000800007f */
[----:B0-----:R-:W-:Y:S05]  /*29580*/  @!P0 BRA `(.L_x_12805) ;  /* 0xfffffffc00f08947 */ /* 0x001fea000383ffff */
.L_x_12797:
[----:B------:R-:W-:Y:S05]  /*29590*/  BSYNC B0 ;  /* 0x0000000000007941 */ /* 0x000fea0003800000 */
.L_x_12796:
[----:B------:R-:W-:Y:S05]  /*295a0*/  EXIT ;  /* 0x000000000000794d */ /* 0x000fea0003800000 */
.L_x_12587:
[----:B0-----:R-:W-:-:S04]  /*295b0*/  IMAD.U32 R9, RZ, RZ, UR42 ;  /* 0x0000002aff097e24 */ /* 0x001fc8000f8e00ff */
[----:B------:R0:W1:Y:S03]  /*295c0*/  SYNCS.PHASECHK.TRANS64.TRYWAIT P0, [R9+URZ+0x32400], R0 ;  /* 0x03240000090075a7 */ /* 0x000066000800017f */
[----:B-1----:R-:W-:Y:S05]  /*295d0*/  @!P0 NANOSLEEP.SYNCS 0x989680 ;  /* 0x009896800000895d */ /* 0x002fea0003900000 */
[----:B------:R-:W1:Y:S02]  /*295e0*/  @!P0 SYNCS.PHASECHK.TRANS64 P0, [R9+URZ+0x32400], R0 ;  /* 0x03240000090085a7 */ /* 0x000e64000800007f */
[----:B-1----:R-:W-:Y:S05]  /*295f0*/  @!P0 BRA `(.L_x_12587) ;  /* 0xfffffffc00ec8947 */ /* 0x002fea000383ffff */
[----:B------:R-:W-:Y:S05]  /*29600*/  BRA `(.L_x_12806) ;  /* 0xfffffd90009c7947 */ /* 0x000fea000383ffff */
.L_x_12594:
[----:B-1----:R1:W2:Y:S02]  /*29610*/  SYNCS.PHASECHK.TRANS64.TRYWAIT P0, [R20+URZ], R21 ;  /* 0x00000015140075a7 */ /* 0x0022a4000800017f */
[----:B--2---:R-:W-:Y:S05]  /*29620*/  @!P0 NANOSLEEP.SYNCS 0x989680 ;  /* 0x009896800000895d */ /* 0x004fea0003900000 */
[----:B------:R-:W2:Y:S02]  /*29630*/  @!P0 SYNCS.PHASECHK.TRANS64 P0, [R20+URZ], R21 ;  /* 0x00000015140085a7 */ /* 0x000ea4000800007f */
[----:B--2---:R-:W-:Y:S05]  /*29640*/  @!P0 BRA `(.L_x_12594) ;  /* 0xfffffffc00f08947 */ /* 0x004fea000383ffff */
[----:B------:R-:W-:Y:S05]  /*29650*/  BRA `(.L_x_12593) ;  /* 0xfffffd9400b47947 */ /* 0x000fea000383ffff */
.L_x_12596:
[----:B0-----:R-:W-:-:S04]  /*29660*/  IMAD.U32 R9, RZ, RZ, UR42 ;  /* 0x0000002aff097e24 */ /* 0x001fc8000f8e00ff */
[----:B------:R0:W1:Y:S03]  /*29670*/  SYNCS.PHASECHK.TRANS64.TRYWAIT P0, [R9+URZ+0x32410], R6 ;  /* 0x03241006090075a7 */ /* 0x000066000800017f */
[----:B-1----:R-:W-:Y:S05]  /*29680*/  @!P0 NANOSLEEP.SYNCS 0x989680 ;  /* 0x009896800000895d */ /* 0x002fea0003900000 */
[----:B------:R-:W1:Y:S02]  /*29690*/  @!P0 SYNCS.PHASECHK.TRANS64 P0, [R9+URZ+0x32410], R6 ;  /* 0x03241006090085a7 */ /* 0x000e64000800007f */
[----:B-1----:R-:W-:Y:S05]  /*296a0*/  @!P0 BRA `(.L_x_12596) ;  /* 0xfffffffc00ec8947 */ /* 0x002fea000383ffff */
[----:B------:R-:W-:Y:S05]  /*296b0*/  BRA `(.L_x_12807) ;  /* 0xfffffd9800887947 */ /* 0x000fea000383ffff */
.L_x_12603:
[----:B-1----:R1:W2:Y:S02]  /*296c0*/  SYNCS.PHASECHK.TRANS64.TRYWAIT P0, [R8+URZ], R9 ;  /* 0x00000009080075a7 */ /* 0x0022a4000800017f */
[----:B--2---:R-:W-:Y:S05]  /*296d0*/  @!P0 NANOSLEEP.SYNCS 0x989680 ;  /* 0x009896800000895d */ /* 0x004fea0003900000 */
[----:B------:R-:W2:Y:S02]  /*296e0*/  @!P0 SYNCS.PHASECHK.TRANS64 P0, [R8+URZ], R9 ;  /* 0x00000009080085a7 */ /* 0x000ea4000800007f */
[----:B--2---:R-:W-:Y:S05]  /*296f0*/  @!P0 BRA `(.L_x_12603) ;  /* 0xfffffffc00f08947 */ /* 0x004fea000383ffff */
[----:B------:R-:W-:Y:S05]  /*29700*/  BRA `(.L_x_12602) ;  /* 0xfffffd9800cc7947 */ /* 0x000fea000383ffff */
.L_x_12641:
[----:B0-----:R0:W2:Y:S02]  /*29710*/  SYNCS.PHASECHK.TRANS64.TRYWAIT P0, [R6+URZ], R7 ;  /* 0x00000007060075a7 */ /* 0x0010a4000800017f */
[----:B--2---:R-:W-:Y:S05]  /*29720*/  @!P0 NANOSLEEP.SYNCS 0x989680 ;  /* 0x009896800000895d */ /* 0x004fea0003900000 */
[----:B------:R-:W2:Y:S02]  /*29730*/  @!P0 SYNCS.PHASECHK.TRANS64 P0, [R6+URZ], R7 ;  /* 0x00000007060085a7 */ /* 0x000ea4000800007f */
[----:B--2---:R-:W-:Y:S05]  /*29740*/  @!P0 BRA `(.L_x_12641) ;  /* 0xfffffffc00f08947 */ /* 0x004fea000383ffff */
[----:B------:R-:W-:Y:S05]  /*29750*/  BRA `(.L_x_12640) ;  /* 0xfffffe0800487947 */ /* 0x000fea000383ffff */
.L_x_12648:
[----:B0-----:R0:W1:Y:S02]  /*29760*/  SYNCS.PHASECHK.TRANS64.TRYWAIT P0, [R18+URZ], R19 ;  /* 0x00000013120075a7 */ /* 0x001064000800017f */
[----:B-1----:R-:W-:Y:S05]  /*29770*/  @!P0 NANOSLEEP.SYNCS 0x989680 ;  /* 0x009896800000895d */ /* 0x002fea0003900000 */
[----:B------:R-:W1:Y:S02]  /*29780*/  @!P0 SYNCS.PHASECHK.TRANS64 P0, [R18+URZ], R19 ;  /* 0x00000013120085a7 */ /* 0x000e64000800007f */
[----:B-1----:R-:W-:Y:S05]  /*29790*/  @!P0 BRA `(.L_x_12648) ;  /* 0xfffffffc00f08947 */ /* 0x002fea000383ffff */
[----:B------:R-:W-:Y:S05]  /*297a0*/  BRA `(.L_x_12647) ;  /* 0xfffffe0c006c7947 */ /* 0x000fea000383ffff */
.L_x_12661:
[----:B0-----:R0:W2:Y:S02]  /*297b0*/  SYNCS.PHASECHK.TRANS64.TRYWAIT P0, [R0+URZ], R7 ;  /* 0x00000007000075a7 */ /* 0x0010a4000800017f */
[----:B--2---:R-:W-:Y:S05]  /*297c0*/  @!P0 NANOSLEEP.SYNCS 0x989680 ;  /* 0x009896800000895d */ /* 0x004fea0003900000 */
[----:B------:R-:W2:Y:S02]  /*297d0*/  @!P0 SYNCS.PHASECHK.TRANS64 P0, [R0+URZ], R7 ;  /* 0x00000007000085a7 */ /* 0x000ea4000800007f */
[----:B--2---:R-:W-:Y:S05]  /*297e0*/  @!P0 BRA `(.L_x_12661) ;  /* 0xfffffffc00f08947 */ /* 0x004fea000383ffff */
[----:B------:R-:W-:Y:S05]  /*297f0*/  BRA `(.L_x_12660) ;  /* 0xfffffea400b07947 */ /* 0x000fea000383ffff */
.L_x_12668:
[----:B0-----:R0:W2:Y:S02]  /*29800*/  SYNCS.PHASECHK.TRANS64.TRYWAIT P0, [R7+URZ], R8 ;  /* 0x00000008070075a7 */ /* 0x0010a4000800017f */
[----:B--2---:R-:W-:Y:S05]  /*29810*/  @!P0 NANOSLEEP.SYNCS 0x989680 ;  /* 0x009896800000895d */ /* 0x004fea0003900000 */
[----:B------:R-:W2:Y:S02]  /*29820*/  @!P0 SYNCS.PHASECHK.TRANS64 P0, [R7+URZ], R8 ;  /* 0x00000008070085a7 */ /* 0x000ea4000800007f */
[----:B--2---:R-:W-:Y:S05]  /*29830*/  @!P0 BRA `(.L_x_12668) ;  /* 0xfffffffc00f08947 */ /* 0x004fea000383ffff */
[----:B------:R-:W-:Y:S05]  /*29840*/  BRA `(.L_x_12667) ;  /* 0xfffffea800e87947 */ /* 0x000fea000383ffff */
.L_x_12737:
        /* <DEDUP_REMOVED lines=11> */
.L_x_12809:
[----:B------:R-:W-:Y:S05]  /*29900*/  BSYNC B0 ;  /* 0x0000000000007941 */ /* 0x000fea0003800000 */
.L_x_12808:
[----:B------:R-:W-:Y:S05]  /*29910*/  BRA `(.L_x_12810) ;  /* 0xffffffb000a47947 */ /* 0x000fea000383ffff */
.L_x_12740:
[----:B0-----:R0:W2:Y:S02]  /*29920*/  SYNCS.PHASECHK.TRANS64.TRYWAIT P0, [R17+URZ+0x32440], R0 ;  /* 0x03244000110075a7 */ /* 0x0010a4000800017f */
[----:B--2---:R-:W-:Y:S05]  /*29930*/  @!P0 NANOSLEEP.SYNCS 0x989680 ;  /* 0x009896800000895d */ /* 0x004fea0003900000 */
[----:B------:R-:W2:Y:S02]  /*29940*/  @!P0 SYNCS.PHASECHK.TRANS64 P0, [R17+URZ+0x32440], R0 ;  /* 0x03244000110085a7 */ /* 0x000ea4000800007f */
[----:B--2---:R-:W-:Y:S05]  /*29950*/  @!P0 BRA `(.L_x_12740) ;  /* 0xfffffffc00f08947 */ /* 0x004fea000383ffff */
[----:B------:R-:W-:Y:S05]  /*29960*/  BRA `(.L_x_12811) ;  /* 0xffffffb4005c7947 */ /* 0x000fea000383ffff */
.L_x_12741:
        /* <DEDUP_REMOVED lines=8> */
.L_x_12813:
[----:B------:R-:W-:Y:S05]  /*299f0*/  BSYNC B0 ;  /* 0x0000000000007941 */ /* 0x000fea0003800000 */
.L_x_12812:
        /* <DEDUP_REMOVED lines=9> */
.L_x_12814:
[----:B------:R-:W-:Y:S02]  /*29a90*/  IMAD.MOV.U32 R13, RZ, RZ, R4 ;  /* 0x000000ffff0d7224 */ /* 0x000fe400078e0004 */
[----:B------:R-:W-:Y:S02]  /*29aa0*/  IMAD.MOV.U32 R12, RZ, RZ, 0x1 ;  /* 0x00000001ff0c7424 */ /* 0x000fe400078e00ff */
[----:B------:R-:W-:-:S07]  /*29ab0*/  IMAD.MOV.U32 R3, RZ, RZ, R14 ;  /* 0x000000ffff037224 */ /* 0x000fce00078e000e */
[----:B------:R-:W-:Y:S05]  /*29ac0*/  WARPSYNC.COLLECTIVE R15, `(.L_x_12815) ;  /* 0x000000000f087348 */ /* 0x000fea0003c00000 */
[----:B------:R0:W1:Y:S02]  /*29ad0*/  SHFL.IDX P6, R14, R13, R12, R11 ;  /* 0x0000000c0d0e7389 */ /* 0x00006400000c000b */
[----:B01----:R-:W-:Y:S01]  /*29ae0*/  ENDCOLLECTIVE ;  /* 0x000000000000791b */ /* 0x003fe20003800000 */
.L_x_12815:
        /* <DEDUP_REMOVED lines=15> */
.L_x_12816:
[----:B------:R-:W-:Y:S02]  /*29be0*/  @P0 IMAD R6, R5, 0x2, R22 ;  /* 0x0000000205060824 */ /* 0x000fe400078e0216 */
[----:B------:R-:W-:Y:S02]  /*29bf0*/  IMAD.MOV.U32 R13, RZ, RZ, R4 ;  /* 0x000000ffff0d7224 */ /* 0x000fe400078e0004 */
[----:B------:R-:W-:Y:S02]  /*29c00*/  IMAD.MOV.U32 R12, RZ, RZ, 0x2 ;  /* 0x00000002ff0c7424 */ /* 0x000fe400078e00ff */
[----:B------:R-:W-:-:S07]  /*29c10*/  IMAD.MOV.U32 R3, RZ, RZ, R14 ;  /* 0x000000ffff037224 */ /* 0x000fce00078e000e */
[----:B------:R-:W-:Y:S05]  /*29c20*/  WARPSYNC.COLLECTIVE R15, `(.L_x_12817) ;  /* 0x000000000f087348 */ /* 0x000fea0003c00000 */
[----:B------:R0:W1:Y:S02]  /*29c30*/  SHFL.IDX P6, R14, R13, R12, R11 ;  /* 0x0000000c0d0e7389 */ /* 0x00006400000c000b */
[----:B01----:R-:W-:Y:S01]  /*29c40*/  ENDCOLLECTIVE ;  /* 0x000000000000791b */ /* 0x003fe20003800000 */
.L_x_12817:
        /* <DEDUP_REMOVED lines=15> */
.L_x_12818:
[----:B------:R-:W-:Y:S02]  /*29d40*/  @P0 IMAD R6, R5, 0x2, R22 ;  /* 0x0000000205060824 */ /* 0x000fe400078e0216 */
[----:B------:R-:W-:Y:S02]  /*29d50*/  IMAD.MOV.U32 R13, RZ, RZ, R4 ;  /* 0x000000ffff0d7224 */ /* 0x000fe400078e0004 */
[----:B------:R-:W-:Y:S02]  /*29d60*/  IMAD.MOV.U32 R12, RZ, RZ, 0x3 ;  /* 0x00000003ff0c7424 */ /* 0x000fe400078e00ff */
[----:B------:R-:W-:-:S07]  /*29d70*/  IMAD.MOV.U32 R3, RZ, RZ, R14 ;  /* 0x000000ffff037224 */ /* 0x000fce00078e000e */
[----:B------:R-:W-:Y:S05]  /*29d80*/  WARPSYNC.COLLECTIVE R15, `(.L_x_12819) ;  /* 0x000000000f087348 */ /* 0x000fea0003c00000 */
[----:B------:R0:W1:Y:S02]  /*29d90*/  SHFL.IDX P6, R14, R13, R12, R11 ;  /* 0x0000000c0d0e7389 */ /* 0x00006400000c000b */
[----:B01----:R-:W-:Y:S01]  /*29da0*/  ENDCOLLECTIVE ;  /* 0x000000000000791b */ /* 0x003fe20003800000 */
.L_x_12819:
        /* <DEDUP_REMOVED lines=15> */
.L_x_12820:
[----:B------:R-:W-:Y:S02]  /*29ea0*/  @P0 IMAD R6, R5, 0x2, R22 ;  /* 0x0000000205060824 */ /* 0x000fe400078e0216 */
[----:B------:R-:W-:Y:S02]  /*29eb0*/  IMAD.MOV.U32 R13, RZ, RZ, R4 ;  /* 0x000000ffff0d7224 */ /* 0x000fe400078e0004 */
[----:B------:R-:W-:Y:S02]  /*29ec0*/  IMAD.MOV.U32 R12, RZ, RZ, 0x4 ;  /* 0x00000004ff0c7424 */ /* 0x000fe400078e00ff */
[----:B------:R-:W-:-:S07]  /*29ed0*/  IMAD.MOV.U32 R3, RZ, RZ, R14 ;  /* 0x000000ffff037224 */ /* 0x000fce00078e000e */
[----:B------:R-:W-:Y:S05]  /*29ee0*/  WARPSYNC.COLLECTIVE R15, `(.L_x_12821) ;  /* 0x000000000f087348 */ /* 0x000fea0003c00000 */
[----:B------:R0:W1:Y:S02]  /*29ef0*/  SHFL.IDX P6, R14, R13, R12, R11 ;  /* 0x0000000c0d0e7389 */ /* 0x00006400000c000b */
[----:B01----:R-:W-:Y:S01]  /*29f00*/  ENDCOLLECTIVE ;  /* 0x000000000000791b */ /* 0x003fe20003800000 */
.L_x_12821:
        /* <DEDUP_REMOVED lines=15> */
.L_x_12822:
[----:B------:R-:W-:Y:S02]  /*2a000*/  @P0 IMAD R6, R5, 0x2, R22 ;  /* 0x0000000205060824 */ /* 0x000fe400078e0216 */
[----:B------:R-:W-:Y:S02]  /*2a010*/  IMAD.MOV.U32 R13, RZ, RZ, R4 ;  /* 0x000000ffff0d7224 */ /* 0x000fe400078e0004 */
[----:B------:R-:W-:Y:S02]  /*2a020*/  IMAD.MOV.U32 R12, RZ, RZ, 0x5 ;  /* 0x00000005ff0c7424 */ /* 0x000fe400078e00ff */
[----:B------:R-:W-:-:S07]  /*2a030*/  IMAD.MOV.U32 R3, RZ, RZ, R14 ;  /* 0x000000ffff037224 */ /* 0x000fce00078e000e */
[----:B------:R-:W-:Y:S05]  /*2a040*/  WARPSYNC.COLLECTIVE R15, `(.L_x_12823) ;  /* 0x000000000f087348 */ /* 0x000fea0003c00000 */
[----:B------:R0:W1:Y:S02]  /*2a050*/  SHFL.IDX P6, R14, R13, R12, R11 ;  /* 0x0000000c0d0e7389 */ /* 0x00006400000c000b */
[----:B01----:R-:W-:Y:S01]  /*2a060*/  ENDCOLLECTIVE ;  /* 0x000000000000791b */ /* 0x003fe20003800000 */
.L_x_12823:
        /* <DEDUP_REMOVED lines=10> */
.L_x_12824:
[----:B------:R-:W-:Y:S01]  /*2a110*/  @!PT LDS RZ, [RZ] ;  /* 0x00000000fffff984 */ /* 0x000fe20000000800 */
[----:B------:R-:W-:Y:S01]  /*2a120*/  @!PT LDS RZ, [RZ] ;  /* 0x00000000fffff984 */ /* 0x000fe20000000800 */
[----:B------:R-:W-:Y:S01]  /*2a130*/  @!PT LDS RZ, [RZ] ;  /* 0x00000000fffff984 */ /* 0x000fe20000000800 */
[----:B------:R1:W-:Y:S01]  /*2a140*/  @P0 LDGSTS.E.BYPASS.LTC128B.128 [R6+0x1e400], desc[UR36][R2.64], !P2 ;  /* 0x1e40000002060fae */ /* 0x0003e2000d101d64 */
[----:B------:R-:W-:Y:S01]  /*2a150*/  IMAD.MOV.U32 R0, RZ, RZ, R14 ;  /* 0x000000ffff007224 */ /* 0x000fe200078e000e */
[----:B------:R-:W-:Y:S06]  /*2a160*/  BRA `(.L_x_12825) ;  /* 0xffffffb000c87947 */ /* 0x000fec000383ffff */
.L_x_12746:
[----:B------:R0:W5:Y:S01]  /*2a170*/  LDL.LU R6, [R1+0x450] ;  /* 0x0004500001067983 */ /* 0x0001620000300800 */
[----:B------:R-:W-:Y:S01]  /*2a180*/  IMAD.MOV.U32 R13, RZ, RZ, R4 ;  /* 0x000000ffff0d7224 */ /* 0x000fe200078e0004 */
[----:B------:R-:W-:Y:S01]  /*2a190*/  LOP3.LUT R23, R23, 0xffffdfff, RZ, 0xc0, !PT ;  /* 0xffffdfff17177812 */ /* 0x000fe200078ec0ff */
[----:B------:R-:W-:Y:S02]  /*2a1a0*/  IMAD.MOV.U32 R12, RZ, RZ, RZ ;  /* 0x000000ffff0c7224 */ /* 0x000fe400078e00ff */
[----:B------:R-:W-:Y:S02]  /*2a1b0*/  IMAD.MOV.U32 R11, RZ, RZ, 0x181f ;  /* 0x0000181fff0b7424 */ /* 0x000fe400078e00ff */
[----:B------:R-:W-:Y:S02]  /*2a1c0*/  IMAD.MOV.U32 R15, RZ, RZ, -0x1 ;  /* 0xffffffffff0f7424 */ /* 0x000fe400078e00ff */
[----:B0-----:R-:W-:-:S07]  /*2a1d0*/  IMAD.IADD R37, R21, 0x1, R37 ;  /* 0x0000000115257824 */ /* 0x001fce00078e0225 */
[----:B-1---5:R-:W-:Y:S05]  /*2a1e0*/  WARPSYNC.COLLECTIVE R15, `(.L_x_12826) ;  /* 0x000000000f087348 */ /* 0x022fea0003c00000 */
[----:B------:R0:W2:Y:S02]  /*2a1f0*/  SHFL.IDX P6, R14, R13, R12, R11 ;  /* 0x0000000c0d0e7389 */ /* 0x0000a400000c000b */
[----:B012--5:R-:W-:Y:S01]  /*2a200*/  ENDCOLLECTIVE ;  /* 0x000000000000791b */ /* 0x027fe20003800000 */
.L_x_12826:
[----:B------:R-:W-:Y:S02]  /*2a210*/  IMAD.MOV.U32 R13, RZ, RZ, R0 ;  /* 0x000000ffff0d7224 */ /* 0x000fe400078e0000 */
[----:B------:R-:W-:-:S07]  /*2a220*/  IMAD.MOV.U32 R2, RZ, RZ, R14 ;  /* 0x000000ffff027224 */ /* 0x000fce00078e000e */
[----:B------:R-:W-:Y:S05]  /*2a230*/  WARPSYNC.COLLECTIVE R15, `(.L_x_12827) ;  /* 0x000000000f087348 */ /* 0x000fea0003c00000 */
[----:B------:R0:W1:Y:S02]  /*2a240*/  SHFL.IDX P6, R14, R13, R12, R11 ;  /* 0x0000000c0d0e7389 */ /* 0x00006400000c000b */
[----:B01----:R-:W-:Y:S01]  /*2a250*/  ENDCOLLECTIVE ;  /* 0x000000000000791b */ /* 0x003fe20003800000 */
.L_x_12827:
[----:B------:R-:W-:Y:S02]  /*2a260*/  IMAD.MOV.U32 R13, RZ, RZ, R4 ;  /* 0x000000ffff0d7224 */ /* 0x000fe400078e0004 */
[----:B------:R-:W-:Y:S02]  /*2a270*/  IMAD.MOV.U32 R12, RZ, RZ, 0x1 ;  /* 0x00000001ff0c7424 */ /* 0x000fe400078e00ff */
[----:B------:R-:W-:-:S07]  /*2a280*/  IMAD.MOV.U32 R3, RZ, RZ, R14 ;  /* 0x000000ffff037224 */ /* 0x000fce00078e000e */
[----:B------:R-:W-:Y:S05]  /*2a290*/  WARPSYNC.COLLECTIVE R15, `(.L_x_12828) ;  /* 0x000000000f087348 */ /* 0x000fea0003c00000 */
[----:B------:R0:W1:Y:S02]  /*2a2a0*/  SHFL.IDX P6, R14, R13, R12, R11 ;  /* 0x0000000c0d0e7389 */ /* 0x00006400000c000b */
[----:B01----:R-:W-:Y:S01]  /*2a2b0*/  ENDCOLLECTIVE ;  /* 0x000000000000791b */ /* 0x003fe20003800000 */
.L_x_12828:
[----:B------:R-:W-:Y:S02]  /*2a2c0*/  IMAD.MOV.U32 R13, RZ, RZ, R0 ;  /* 0x000000ffff0d7224 */ /* 0x000fe400078e0000 */
[----:B------:R-:W-:-:S05]  /*2a2d0*/  IMAD R5, R6, R5, RZ ;  /* 0x0000000506057224 */ /* 0x000fca00078e02ff */
[----:B------:R-:W-:-:S13]  /*2a2e0*/  ISETP.GE.AND P2, PT, R37, R5, PT ;  /* 0x000000052500720c */ /* 0x000fda0003f46270 */
[----:B------:R-:W-:Y:S02]  /*2a2f0*/  @!P2 LEA R3, P1, R20, R3, 0x1 ;  /* 0x000000031403a211 */ /* 0x000fe400078208ff */
[----:B------:R-:W-:-:S03]  /*2a300*/  @P2 LOP3.LUT R23, R23, 0x2000, RZ, 0xfc, !PT ;  /* 0x0000200017172812 */ /* 0x000fc600078efcff */
[----:B------:R-:W-:Y:S01]  /*2a310*/  @!P2 IMAD.X R8, RZ, RZ, R2, P1 ;  /* 0x000000ffff08a224 */ /* 0x000fe200008e0602 */
[----:B------:R-:W-:Y:S01]  /*2a320*/  LOP3.LUT R23, R23, 0xffffefff, RZ, 0xc0, !PT ;  /* 0xffffefff17177812 */ /* 0x000fe200078ec0ff */
[----:B------:R-:W-:Y:S02]  /*2a330*/  @!P2 IMAD.MOV.U32 R2, RZ, RZ, R3 ;  /* 0x000000ffff02a224 */ /* 0x000fe400078e0003 */
        /* <DEDUP_REMOVED lines=11> */
.L_x_12829:
[----:B------:R-:W-:Y:S01]  /*2a3f0*/  @P2 LOP3.LUT R23, R23, 0x1000, RZ, 0xfc, !PT ;  /* 0x0000100017172812 */ /* 0x000fe200078efcff */
[----:B------:R-:W-:-:S03]  /*2a400*/  IMAD.MOV.U32 R13, RZ, RZ, R4 ;  /* 0x000000ffff0d7224 */ /* 0x000fc600078e0004 */
[----:B------:R-:W-:Y:S01]  /*2a410*/  LOP3.LUT R23, R23, 0xfffff7ff, RZ, 0xc0, !PT ;  /* 0xfffff7ff17177812 */ /* 0x000fe200078ec0ff */
[----:B------:R-:W-:-:S05]  /*2a420*/  IMAD.MOV.U32 R12, RZ, RZ, R14 ;  /* 0x000000ffff0c7224 */ /* 0x000fca00078e000e */
[----:B------:R-:W-:-:S05]  /*2a430*/  @!P2 LEA R12, P1, R20, R12, 0x1 ;  /* 0x0000000c140ca211 */ /* 0x000fca00078208ff */
[----:B------:R-:W-:Y:S02]  /*2a440*/  @!P2 IMAD.X R7, RZ, RZ, R2, P1 ;  /* 0x000000ffff07a224 */ /* 0x000fe400008e0602 */
[----:B------:R-:W-:Y:S02]  /*2a450*/  @!P2 IMAD.MOV.U32 R2, RZ, RZ, R12 ;  /* 0x000000ffff02a224 */ /* 0x000fe400078e000c */
[----:B------:R-:W-:Y:S02]  /*2a460*/  IMAD.MOV.U32 R12, RZ, RZ, 0x2 ;  /* 0x00000002ff0c7424 */ /* 0x000fe400078e00ff */
[----:B------:R-:W-:-:S07]  /*2a470*/  @!P2 IMAD.MOV.U32 R3, RZ, RZ, R7 ;  /* 0x000000ffff03a224 */ /* 0x000fce00078e0007 */
[----:B------:R-:W-:Y:S05]  /*2a480*/  WARPSYNC.COLLECTIVE R15, `(.L_x_12830) ;  /* 0x000000000f087348 */ /* 0x000fea0003c00000 */
[----:B------:R0:W1:Y:S02]  /*2a490*/  SHFL.IDX P6, R14, R13, R12, R11 ;  /* 0x0000000c0d0e7389 */ /* 0x00006400000c000b */
[----:B01----:R-:W-:Y:S01]  /*2a4a0*/  ENDCOLLECTIVE ;  /* 0x000000000000791b */ /* 0x003fe20003800000 */
.L_x_12830:
        /* <DEDUP_REMOVED lines=11> */
.L_x_12831:
        /* <DEDUP_REMOVED lines=8> */
.L_x_12832:
        /* <DEDUP_REMOVED lines=15> */
.L_x_12833:
[----:B------:R-:W-:Y:S01]  /*2a6d0*/  @P2 LOP3.LUT R23, R23, 0x200, RZ, 0xfc, !PT ;  /* 0x0000020017172812 */ /* 0x000fe200078efcff */
[----:B------:R-:W-:-:S03]  /*2a6e0*/  IMAD.MOV.U32 R12, RZ, RZ, 0x4 ;  /* 0x00000004ff0c7424 */ /* 0x000fc600078e00ff */
[----:B------:R-:W-:Y:S01]  /*2a6f0*/  LOP3.LUT R23, R23, 0xfffffeff, RZ, 0xc0, !PT ;  /* 0xfffffeff17177812 */ /* 0x000fe200078ec0ff */
[----:B------:R-:W-:-:S05]  /*2a700*/  IMAD.MOV.U32 R9, RZ, RZ, R14 ;  /* 0x000000ffff097224 */ /* 0x000fca00078e000e */
[----:B------:R-:W-:-:S05]  /*2a710*/  @!P2 LEA R13, P1, R20, R9, 0x1 ;  /* 0x00000009140da211 */ /* 0x000fca00078208ff */
[----:B------:R-:W-:Y:S02]  /*2a720*/  @!P2 IMAD.X R11, RZ, RZ, R2, P1 ;  /* 0x000000ffff0ba224 */ /* 0x000fe400008e0602 */
[----:B------:R-:W-:Y:S02]  /*2a730*/  @!P2 IMAD.MOV.U32 R2, RZ, RZ, R13 ;  /* 0x000000ffff02a224 */ /* 0x000fe400078e000d */
[----:B------:R-:W-:Y:S02]  /*2a740*/  @!P2 IMAD.MOV.U32 R3, RZ, RZ, R11 ;  /* 0x000000ffff03a224 */ /* 0x000fe400078e000b */
[----:B------:R-:W-:Y:S02]  /*2a750*/  IMAD.MOV.U32 R13, RZ, RZ, R4 ;  /* 0x000000ffff0d7224 */ /* 0x000fe400078e0004 */
[----:B------:R-:W-:Y:S01]  /*2a760*/  IMAD.MOV.U32 R11, RZ, RZ, 0x181f ;  /* 0x0000181fff0b7424 */ /* 0x000fe200078e00ff */
[----:B------:R-:W-:Y:S01]  /*2a770*/  @!PT LDS RZ, [RZ] ;  /* 0x00000000fffff984 */ /* 0x000fe20000000800 */
[----:B------:R-:W-:Y:S01]  /*2a780*/  @!PT LDS RZ, [RZ] ;  /* 0x00000000fffff984 */ /* 0x000fe20000000800 */
[----:B------:R-:W-:Y:S01]  /*2a790*/  @!PT LDS RZ, [RZ] ;  /* 0x00000000fffff984 */ /* 0x000fe20000000800 */
[----:B------:R0:W-:Y:S06]  /*2a7a0*/  @!P2 LDGSTS.E.BYPASS.LTC128B.128 [R25+0x19c00], desc[UR36][R2.64], !P0 ;  /* 0x19c000000219afae */ /* 0x0001ec000c101d64 */
[----:B0-----:R-:W-:Y:S05]  /*2a7b0*/  WARPSYNC.COLLECTIVE R15, `(.L_x_12834) ;  /* 0x000000000f087348 */ /* 0x001fea0003c00000 */
[----:B------:R1:W2:Y:S02]  /*2a7c0*/  SHFL.IDX P6, R14, R13, R12, R11 ;  /* 0x0000000c0d0e7389 */ /* 0x0002a400000c000b */
[----:B012---:R-:W-:Y:S01]  /*2a7d0*/  ENDCOLLECTIVE ;  /* 0x000000000000791b */ /* 0x007fe20003800000 */
.L_x_12834:
[----:B------:R-:W-:-:S05]  /*2a7e0*/  VIADD R2, R37, 0x40 ;  /* 0x0000004025027836 */ /* 0x000fca0000000000 */
[----:B------:R-:W-:Y:S01]  /*2a7f0*/  ISETP.GE.AND P2, PT, R2, R5, PT ;  /* 0x000000050200720c */ /* 0x000fe20003f46270 */
[----:B------:R-:W-:Y:S02]  /*2a800*/  IMAD.MOV.U32 R13, RZ, RZ, R0 ;  /* 0x000000ffff0d7224 */ /* 0x000fe400078e0000 */
[----:B------:R-:W-:-:S10]  /*2a810*/  IMAD.MOV.U32 R2, RZ, RZ, R14 ;  /* 0x000000ffff027224 */ /* 0x000fd400078e000e */
[----:B------:R-:W-:Y:S05]  /*2a820*/  WARPSYNC.COLLECTIVE R15, `(.L_x_12835) ;  /* 0x000000000f087348 */ /* 0x000fea0003c00000 */
[----:B------:R0:W1:Y:S02]  /*2a830*/  SHFL.IDX P6, R14, R13, R12, R11 ;  /* 0x0000000c0d0e7389 */ /* 0x00006400000c000b */
[----:B01----:R-:W-:Y:S01]  /*2a840*/  ENDCOLLECTIVE ;  /* 0x000000000000791b */ /* 0x003fe20003800000 */
.L_x_12835:
[----:B------:R-:W-:-:S04]  /*2a850*/  @P2 LOP3.LUT R23, R23, 0x100, RZ, 0xfc, !PT ;  /* 0x0000010017172812 */ /* 0x000fc800078efcff */
[----:B------:R-:W-:Y:S01]  /*2a860*/  LOP3.LUT R23, R23, 0xffffff7f, RZ, 0xc0, !PT ;  /* 0xffffff7f17177812 */ /* 0x000fe200078ec0ff */
[----:B------:R-:W-:Y:S02]  /*2a870*/  IMAD.MOV.U32 R13, RZ, RZ, R4 ;  /* 0x000000ffff0d7224 */ /* 0x000fe400078e0004 */
[----:B------:R-:W-:Y:S02]  /*2a880*/  IMAD.MOV.U32 R12, RZ, RZ, 0x5 ;  /* 0x00000005ff0c7424 */ /* 0x000fe400078e00ff */
[----:B------:R-:W-:-:S05]  /*2a890*/  IMAD.MOV.U32 R9, RZ, RZ, R14 ;  /* 0x000000ffff097224 */ /* 0x000fca00078e000e */
[----:B------:R-:W-:-:S05]  /*2a8a0*/  @!P2 LEA R15, P1, R20, R9, 0x1 ;  /* 0x00000009140fa211 */ /* 0x000fca00078208ff */
[----:B------:R-:W-:Y:S02]  /*2a8b0*/  @!P2 IMAD.X R14, RZ, RZ, R2, P1 ;  /* 0x000000ffff0ea224 */ /* 0x000fe400008e0602 */
[----:B------:R-:W-:Y:S02]  /*2a8c0*/  @!P2 IMAD.MOV.U32 R2, RZ, RZ, R15 ;  /* 0x000000ffff02a224 */ /* 0x000fe400078e000f */
[----:B------:R-:W-:Y:S02]  /*2a8d0*/  IMAD.MOV.U32 R15, RZ, RZ, -0x1 ;  /* 0xffffffffff0f7424 */ /* 0x000fe400078e00ff */
[----:B------:R-:W-:-:S07]  /*2a8e0*/  @!P2 IMAD.MOV.U32 R3, RZ, RZ, R14 ;  /* 0x000000ffff03a224 */ /* 0x000fce00078e000e */
[----:B------:R-:W-:Y:S05]  /*2a8f0*/  WARPSYNC.COLLECTIVE R15, `(.L_x_12836) ;  /* 0x000000000f087348 */ /* 0x000fea0003c00000 */
[----:B------:R0:W1:Y:S02]  /*2a900*/  SHFL.IDX P6, R14, R13, R12, R11 ;  /* 0x0000000c0d0e7389 */ /* 0x00006400000c000b */
[----:B01----:R-:W-:Y:S01]  /*2a910*/  ENDCOLLECTIVE ;  /* 0x000000000000791b */ /* 0x003fe20003800000 */
.L_x_12836:
        /* <DEDUP_REMOVED lines=11> */
.L_x_12837:
        /* <DEDUP_REMOVED lines=8> */
.L_x_12838:
        /* <DEDUP_REMOVED lines=13> */
.L_x_12839:
        /* <DEDUP_REMOVED lines=9> */
.L_x_12840:
        /* <DEDUP_REMOVED lines=13> */
.L_x_12841:
[----:B------:R-:W-:Y:S01]  /*2ac80*/  IMAD.MOV.U32 R0, RZ, RZ, R14 ;  /* 0x000000ffff007224 */ /* 0x000fe200078e000e */
[----:B------:R-:W-:Y:S06]  /*2ac90*/  BRA `(.L_x_12842) ;  /* 0xffffffb400007947 */ /* 0x000fec000383ffff */
.L_x_12750:
        /* <DEDUP_REMOVED lines=8> */
.L_x_12844:
[----:B------:R-:W-:Y:S05]  /*2ad20*/  BSYNC B0 ;  /* 0x0000000000007941 */ /* 0x000fea0003800000 */
.L_x_12843:
        /* <DEDUP_REMOVED lines=9> */
.L_x_12845:
[----:B------:R-:W-:Y:S02]  /*2adc0*/  IMAD.MOV.U32 R13, RZ, RZ, R4 ;  /* 0x000000ffff0d7224 */ /* 0x000fe400078e0004 */
[----:B------:R-:W-:Y:S02]  /*2add0*/  IMAD.MOV.U32 R12, RZ, RZ, 0x1 ;  /* 0x00000001ff0c7424 */ /* 0x000fe400078e00ff */
[----:B------:R-:W-:-:S07]  /*2ade0*/  IMAD.MOV.U32 R3, RZ, RZ, R14 ;  /* 0x000000ffff037224 */ /* 0x000fce00078e000e */
[----:B------:R-:W-:Y:S05]  /*2adf0*/  WARPSYNC.COLLECTIVE R15, `(.L_x_12846) ;  /* 0x000000000f087348 */ /* 0x000fea0003c00000 */
[----:B------:R0:W1:Y:S02]  /*2ae00*/  SHFL.IDX P6, R14, R13, R12, R11 ;  /* 0x0000000c0d0e7389 */ /* 0x00006400000c000b */
[----:B01----:R-:W-:Y:S01]  /*2ae10*/  ENDCOLLECTIVE ;  /* 0x000000000000791b */ /* 0x003fe20003800000 */
.L_x_12846:
        /* <DEDUP_REMOVED lines=10> */
.L_x_12847:
        /* <DEDUP_REMOVED lines=12> */
[----:B------:R-:W-:-:S05]  /*2af80*/  @!P6 LEA R2, P0, R6, R2, 0x1 ;  /* 0x000000020602e211 */ /* 0x000fca00078008ff */
[----:B------:R-:W-:-:S05]  /*2af90*/  @!P6 IMAD.X R3, RZ, RZ, R5, P0 ;  /* 0x000000ffff03e224 */ /* 0x000fca00000e0605 */
[----:B------:R0:W-:Y:S04]  /*2afa0*/  @!P6 LDGSTS.E.BYPASS.LTC128B.128 [R25+0x22c00], desc[UR36][R2.64], !P4 ;  /* 0x22c000000219efae */ /* 0x0001e8000e101d64 */
[----:B------:R0:W-:Y:S04]  /*2afb0*/  @!P6 LDGSTS.E.BYPASS.LTC128B.128 [R25+0x26c00], desc[UR36][R2.64+0x80], !P3 ;  /* 0x26c000800219efae */ /* 0x0001e8000d901d64 */
[----:B------:R0:W-:Y:S04]  /*2afc0*/  @!P6 LDGSTS.E.BYPASS.LTC128B.128 [R25+0x2ac00], desc[UR36][R2.64+0x100], !P2 ;  /* 0x2ac001000219efae */ /* 0x0001e8000d101d64 */
[----:B------:R0:W-:Y:S02]  /*2afd0*/  @!P6 LDGSTS.E.BYPASS.LTC128B.128 [R25+0x2ec00], desc[UR36][R2.64+0x180], !P1 ;  /* 0x2ec001800219efae */ /* 0x0001e4000c901d64 */
[----:B0-----:R-:W-:Y:S05]  /*2afe0*/  WARPSYNC.COLLECTIVE R15, `(.L_x_12848) ;  /* 0x000000000f087348 */ /* 0x001fea0003c00000 */
[----:B------:R1:W2:Y:S02]  /*2aff0*/  SHFL.IDX P6, R14, R13, R12, R11 ;  /* 0x0000000c0d0e7389 */ /* 0x0002a400000c000b */
[----:B012---:R-:W-:Y:S01]  /*2b000*/  ENDCOLLECTIVE ;  /* 0x000000000000791b */ /* 0x007fe20003800000 */
.L_x_12848:
[----:B------:R-:W-:Y:S02]  /*2b010*/  IMAD.MOV.U32 R13, RZ, RZ, R0 ;  /* 0x000000ffff0d7224 */ /* 0x000fe400078e0000 */
[----:B------:R-:W-:-:S07]  /*2b020*/  IMAD.MOV.U32 R5, RZ, RZ, R14 ;  /* 0x000000ffff057224 */ /* 0x000fce00078e000e */
[----:B------:R-:W-:Y:S05]  /*2b030*/  WARPSYNC.COLLECTIVE R15, `(.L_x_12849) ;  /* 0x000000000f087348 */ /* 0x000fea0003c00000 */
[----:B------:R0:W1:Y:S02]  /*2b040*/  SHFL.IDX P6, R14, R13, R12, R11 ;  /* 0x0000000c0d0e7389 */ /* 0x00006400000c000b */
[----:B01----:R-:W-:Y:S01]  /*2b050*/  ENDCOLLECTIVE ;  /* 0x000000000000791b */ /* 0x003fe20003800000 */
.L_x_12849:
[----:B------:R-:W-:Y:S02]  /*2b060*/  IMAD.MOV.U32 R13, RZ, RZ, R4 ;  /* 0x000000ffff0d7224 */ /* 0x000fe400078e0004 */
[----:B------:R-:W-:Y:S02]  /*2b070*/  IMAD.MOV.U32 R12, RZ, RZ, 0x3 ;  /* 0x00000003ff0c7424 */ /* 0x000fe400078e00ff */
[----:B------:R-:W-:-:S07]  /*2b080*/  IMAD.MOV.U32 R2, RZ, RZ, R14 ;  /* 0x000000ffff027224 */ /* 0x000fce00078e000e */
[----:B------:R-:W-:Y:S05]  /*2b090*/  WARPSYNC.COLLECTIVE R15, `(.L_x_12850) ;  /* 0x000000000f087348 */ /* 0x000fea0003c00000 */
[----:B------:R0:W1:Y:S02]  /*2b0a0*/  SHFL.IDX P6, R14, R13, R12, R11 ;  /* 0x0000000c0d0e7389 */ /* 0x00006400000c000b */
[----:B01----:R-:W-:Y:S01]  /*2b0b0*/  ENDCOLLECTIVE ;  /* 0x000000000000791b */ /* 0x003fe20003800000 */
.L_x_12850:
        /* <DEDUP_REMOVED lines=15> */
.L_x_12851:
        /* <DEDUP_REMOVED lines=16> */
.L_x_12852:
[----:B------:R-:W-:Y:S02]  /*2b2b0*/  IMAD.MOV.U32 R13, RZ, RZ, R0 ;  /* 0x000000ffff0d7224 */ /* 0x000fe400078e0000 */
[----:B------:R-:W-:-:S07]  /*2b2c0*/  IMAD.MOV.U32 R5, RZ, RZ, R14 ;  /* 0x000000ffff057224 */ /* 0x000fce00078e000e */
[----:B------:R-:W-:Y:S05]  /*2b2d0*/  WARPSYNC.COLLECTIVE R15, `(.L_x_12853) ;  /* 0x000000000f087348 */ /* 0x000fea0003c00000 */
[----:B------:R0:W1:Y:S02]  /*2b2e0*/  SHFL.IDX P6, R14, R13, R12, R11 ;  /* 0x0000000c0d0e7389 */ /* 0x00006400000c000b */
[----:B01----:R-:W-:Y:S01]  /*2b2f0*/  ENDCOLLECTIVE ;  /* 0x000000000000791b */ /* 0x003fe20003800000 */
.L_x_12853:
[----:B------:R-:W-:Y:S02]  /*2b300*/  IMAD.MOV.U32 R13, RZ, RZ, R4 ;  /* 0x000000ffff0d7224 */ /* 0x000fe400078e0004 */
[----:B------:R-:W-:Y:S02]  /*2b310*/  IMAD.MOV.U32 R12, RZ, RZ, 0x5 ;  /* 0x00000005ff0c7424 */ /* 0x000fe400078e00ff */
[----:B------:R-:W-:-:S07]  /*2b320*/  IMAD.MOV.U32 R2, RZ, RZ, R14 ;  /* 0x000000ffff027224 */ /* 0x000fce00078e000e */
[----:B------:R-:W-:Y:S05]  /*2b330*/  WARPSYNC.COLLECTIVE R15, `(.L_x_12854) ;  /* 0x000000000f087348 */ /* 0x000fea0003c00000 */
[----:B------:R0:W1:Y:S02]  /*2b340*/  SHFL.IDX P6, R14, R13, R12, R11 ;  /* 0x0000000c0d0e7389 */ /* 0x00006400000c000b */
[----:B01----:R-:W-:Y:S01]  /*2b350*/  ENDCOLLECTIVE ;  /* 0x000000000000791b */ /* 0x003fe20003800000 */
.L_x_12854:
        /* <DEDUP_REMOVED lines=15> */
.L_x_12855:
        /* <DEDUP_REMOVED lines=16> */
.L_x_12856:
[----:B------:R-:W-:Y:S02]  /*2b550*/  IMAD.MOV.U32 R13, RZ, RZ, R0 ;  /* 0x000000ffff0d7224 */ /* 0x000fe400078e0000 */
[----:B------:R-:W-:-:S07]  /*2b560*/  IMAD.MOV.U32 R5, RZ, RZ, R14 ;  /* 0x000000ffff057224 */ /* 0x000fce00078e000e */
[----:B------:R-:W-:Y:S05]  /*2b570*/  WARPSYNC.COLLECTIVE R15, `(.L_x_12857) ;  /* 0x000000000f087348 */ /* 0x000fea0003c00000 */
[----:B------:R0:W1:Y:S02]  /*2b580*/  SHFL.IDX P6, R14, R13, R12, R11 ;  /* 0x0000000c0d0e7389 */ /* 0x00006400000c000b */
[----:B01----:R-:W-:Y:S01]  /*2b590*/  ENDCOLLECTIVE ;  /* 0x000000000000791b */ /* 0x003fe20003800000 */
.L_x_12857:
[----:B------:R-:W-:Y:S02]  /*2b5a0*/  IMAD.MOV.U32 R13, RZ, RZ, R4 ;  /* 0x000000ffff0d7224 */ /* 0x000fe400078e0004 */
[----:B------:R-:W-:Y:S02]  /*2b5b0*/  IMAD.MOV.U32 R12, RZ, RZ, 0x7 ;  /* 0x00000007ff0c7424 */ /* 0x000fe400078e00ff */
[----:B------:R-:W-:-:S07]  /*2b5c0*/  IMAD.MOV.U32 R2, RZ, RZ, R14 ;  /* 0x000000ffff027224 */ /* 0x000fce00078e000e */
[----:B------:R-:W-:Y:S05]  /*2b5d0*/  WARPSYNC.COLLECTIVE R15, `(.L_x_12858) ;  /* 0x000000000f087348 */ /* 0x000fea0003c00000 */
[----:B------:R0:W1:Y:S02]  /*2b5e0*/  SHFL.IDX P6, R14, R13, R12, R11 ;  /* 0x0000000c0d0e7389 */ /* 0x00006400000c000b */
[----:B01----:R-:W-:Y:S01]  /*2b5f0*/  ENDCOLLECTIVE ;  /* 0x000000000000791b */ /* 0x003fe20003800000 */
.L_x_12858:
        /* <DEDUP_REMOVED lines=14> */
.L_x_12859:
[----:B------:R-:W-:Y:S05]  /*2b6e0*/  BRA `(.L_x_12860) ;  /* 0xffffffb4002c7947 */ /* 0x000fea000383ffff */
.L_x_12755:
[----:B0-----:R0:W3:Y:S02]  /*2b6f0*/  SYNCS.PHASECHK.TRANS64.TRYWAIT P0, [R22+URZ+0x32420], R3 ;  /* 0x03242003160075a7 */ /* 0x0010e4000800017f */
[----:B---3--:R-:W-:Y:S05]  /*2b700*/  @!P0 NANOSLEEP.SYNCS 0x989680 ;  /* 0x009896800000895d */ /* 0x008fea0003900000 */
[----:B------:R-:W3:Y:S02]  /*2b710*/  @!P0 SYNCS.PHASECHK.TRANS64 P0, [R22+URZ+0x32420], R3 ;  /* 0x03242003160085a7 */ /* 0x000ee4000800007f */
[----:B---3--:R-:W-:Y:S05]  /*2b720*/  @!P0 BRA `(.L_x_12755) ;  /* 0xfffffffc00f08947 */ /* 0x008fea000383ffff */
[----:B------:R-:W-:Y:S05]  /*2b730*/  BRA `(.L_x_12861) ;  /* 0xffffffb4009c7947 */ /* 0x000fea000383ffff */
.L_x_12758:
[----:B---3--:R3:W4:Y:S02]  /*2b740*/  SYNCS.PHASECHK.TRANS64.TRYWAIT P0, [R17+URZ+0x32460], R0 ;  /* 0x03246000110075a7 */ /* 0x008724000800017f */
[----:B----4-:R-:W-:Y:S05]  /*2b750*/  @!P0 NANOSLEEP.SYNCS 0x989680 ;  /* 0x009896800000895d */ /* 0x010fea0003900000 */
[----:B------:R-:W4:Y:S02]  /*2b760*/  @!P0 SYNCS.PHASECHK.TRANS64 P0, [R17+URZ+0x32460], R0 ;  /* 0x03246000110085a7 */ /* 0x000f24000800007f */
[----:B----4-:R-:W-:Y:S05]  /*2b770*/  @!P0 BRA `(.L_x_12758) ;  /* 0xfffffffc00f08947 */ /* 0x010fea000383ffff */
[----:B------:R-:W-:Y:S05]  /*2b780*/  BRA `(.L_x_12862) ;  /* 0xffffffb400a87947 */ /* 0x000fea000383ffff */
.L_x_12759:
        /* <DEDUP_REMOVED lines=8> */
.L_x_12864:
[----:B------:R-:W-:Y:S05]  /*2b810*/  BSYNC B0 ;  /* 0x0000000000007941 */ /* 0x000fea0003800000 */
.L_x_12863:
        /* <DEDUP_REMOVED lines=13> */
.L_x_12865:
        /* <DEDUP_REMOVED lines=9> */
.L_x_12866:
        /* <DEDUP_REMOVED lines=17> */
.L_x_12867:
[----:B------:R-:W-:Y:S02]  /*2ba90*/  IMAD.MOV.U32 R13, RZ, RZ, R6 ;  /* 0x000000ffff0d7224 */ /* 0x000fe400078e0006 */
[----:B------:R-:W-:Y:S01]  /*2baa0*/  IMAD.MOV.U32 R12, RZ, RZ, 0x2 ;  /* 0x00000002ff0c7424 */ /* 0x000fe200078e00ff */
[----:B------:R-:W-:-:S13]  /*2bab0*/  IADD3 R2, P3, R14, R0, RZ ;  /* 0x000000000e027210 */ /* 0x000fda0007f7e0ff */
[----:B------:R-:W-:Y:S05]  /*2bac0*/  WARPSYNC.COLLECTIVE R15, `(.L_x_12868) ;  /* 0x000000000f087348 */ /* 0x000fea0003c00000 */
[----:B------:R0:W1:Y:S02]  /*2bad0*/  SHFL.IDX P6, R14, R13, R12, R11 ;  /* 0x0000000c0d0e7389 */ /* 0x00006400000c000b */
[----:B01----:R-:W-:Y:S01]  /*2bae0*/  ENDCOLLECTIVE ;  /* 0x000000000000791b */ /* 0x003fe20003800000 */
.L_x_12868:
        /* <DEDUP_REMOVED lines=17> */
.L_x_12869:
[----:B------:R-:W-:Y:S02]  /*2bc00*/  IMAD.MOV.U32 R13, RZ, RZ, R6 ;  /* 0x000000ffff0d7224 */ /* 0x000fe400078e0006 */
[----:B------:R-:W-:Y:S01]  /*2bc10*/  IMAD.MOV.U32 R12, RZ, RZ, 0x3 ;  /* 0x00000003ff0c7424 */ /* 0x000fe200078e00ff */
[----:B------:R-:W-:-:S13]  /*2bc20*/  IADD3 R2, P3, R14, R0, RZ ;  /* 0x000000000e027210 */ /* 0x000fda0007f7e0ff */
[----:B------:R-:W-:Y:S05]  /*2bc30*/  WARPSYNC.COLLECTIVE R15, `(.L_x_12870) ;  /* 0x000000000f087348 */ /* 0x000fea0003c00000 */
[----:B------:R0:W1:Y:S02]  /*2bc40*/  SHFL.IDX P6, R14, R13, R12, R11 ;  /* 0x0000000c0d0e7389 */ /* 0x00006400000c000b */
[----:B01----:R-:W-:Y:S01]  /*2bc50*/  ENDCOLLECTIVE ;  /* 0x000000000000791b */ /* 0x003fe20003800000 */
.L_x_12870:
        /* <DEDUP_REMOVED lines=17> */
.L_x_12871:
[----:B------:R-:W-:Y:S02]  /*2bd70*/  IMAD.MOV.U32 R13, RZ, RZ, R6 ;  /* 0x000000ffff0d7224 */ /* 0x000fe400078e0006 */
[----:B------:R-:W-:Y:S01]  /*2bd80*/  IMAD.MOV.U32 R12, RZ, RZ, 0x4 ;  /* 0x00000004ff0c7424 */ /* 0x000fe200078e00ff */
[----:B------:R-:W-:-:S13]  /*2bd90*/  IADD3 R2, P3, R14, R0, RZ ;  /* 0x000000000e027210 */ /* 0x000fda0007f7e0ff */
[----:B------:R-:W-:Y:S05]  /*2bda0*/  WARPSYNC.COLLECTIVE R15, `(.L_x_12872) ;  /* 0x000000000f087348 */ /* 0x000fea0003c00000 */
[----:B------:R0:W1:Y:S02]  /*2bdb0*/  SHFL.IDX P6, R14, R13, R12, R11 ;  /* 0x0000000c0d0e7389 */ /* 0x00006400000c000b */
[----:B01----:R-:W-:Y:S01]  /*2bdc0*/  ENDCOLLECTIVE ;  /* 0x000000000000791b */ /* 0x003fe20003800000 */
.L_x_12872:
        /* <DEDUP_REMOVED lines=17> */
.L_x_12873:
[----:B------:R-:W-:Y:S02]  /*2bee0*/  IMAD.MOV.U32 R13, RZ, RZ, R6 ;  /* 0x000000ffff0d7224 */ /* 0x000fe400078e0006 */
[----:B------:R-:W-:Y:S01]  /*2bef0*/  IMAD.MOV.U32 R12, RZ, RZ, 0x5 ;  /* 0x00000005ff0c7424 */ /* 0x000fe200078e00ff */
[----:B------:R-:W-:-:S13]  /*2bf00*/  IADD3 R2, P3, R14, R0, RZ ;  /* 0x000000000e027210 */ /* 0x000fda0007f7e0ff */
[----:B------:R-:W-:Y:S05]  /*2bf10*/  WARPSYNC.COLLECTIVE R15, `(.L_x_12874) ;  /* 0x000000000f087348 */ /* 0x000fea0003c00000 */
[----:B------:R0:W1:Y:S02]  /*2bf20*/  SHFL.IDX P6, R14, R13, R12, R11 ;  /* 0x0000000c0d0e7389 */ /* 0x00006400000c000b */
[----:B01----:R-:W-:Y:S01]  /*2bf30*/  ENDCOLLECTIVE ;  /* 0x000000000000791b */ /* 0x003fe20003800000 */
.L_x_12874:
        /* <DEDUP_REMOVED lines=12> */
.L_x_12875:
        /* <DEDUP_REMOVED lines=9> */
.L_x_12766:
[----:B0-----:R0:W1:Y:S02]  /*2c090*/  SYNCS.PHASECHK.TRANS64.TRYWAIT P0, [R6+URZ+0x32440], R21 ;  /* 0x03244015060075a7 */ /* 0x001064000800017f */
[----:B-1----:R-:W-:Y:S05]  /*2c0a0*/  @!P0 NANOSLEEP.SYNCS 0x989680 ;  /* 0x009896800000895d */ /* 0x002fea0003900000 */
[----:B------:R-:W1:Y:S02]  /*2c0b0*/  @!P0 SYNCS.PHASECHK.TRANS64 P0, [R6+URZ+0x32440], R21 ;  /* 0x03244015060085a7 */ /* 0x000e64000800007f */
[----:B-1----:R-:W-:Y:S05]  /*2c0c0*/  @!P0 BRA `(.L_x_12766) ;  /* 0xfffffffc00f08947 */ /* 0x002fea000383ffff */
[----:B------:R-:W-:Y:S05]  /*2c0d0*/  BRA `(.L_x_12877) ;  /* 0xffffffb800347947 */ /* 0x000fea000383ffff */
.L_x_12767:
        /* <DEDUP_REMOVED lines=8> */
.L_x_12879:
[----:B------:R-:W-:Y:S05]  /*2c160*/  BSYNC B1 ;  /* 0x0000000000017941 */ /* 0x000fea0003800000 */
.L_x_12878:
        /* <DEDUP_REMOVED lines=9> */
.L_x_12880:
[----:B------:R-:W-:Y:S02]  /*2c200*/  IMAD.MOV.U32 R13, RZ, RZ, R9 ;  /* 0x000000ffff0d7224 */ /* 0x000fe400078e0009 */
[----:B------:R-:W-:Y:S02]  /*2c210*/  IMAD.MOV.U32 R12, RZ, RZ, 0x1 ;  /* 0x00000001ff0c7424 */ /* 0x000fe400078e00ff */
[----:B------:R-:W-:-:S07]  /*2c220*/  IMAD.MOV.U32 R2, RZ, RZ, R14 ;  /* 0x000000ffff027224 */ /* 0x000fce00078e000e */
[----:B------:R-:W-:Y:S05]  /*2c230*/  WARPSYNC.COLLECTIVE R15, `(.L_x_12881) ;  /* 0x000000000f087348 */ /* 0x000fea0003c00000 */
[----:B------:R0:W1:Y:S02]  /*2c240*/  SHFL.IDX P6, R14, R13, R12, R11 ;  /* 0x0000000c0d0e7389 */ /* 0x00006400000c000b */
[----:B01----:R-:W-:Y:S01]  /*2c250*/  ENDCOLLECTIVE ;  /* 0x000000000000791b */ /* 0x003fe20003800000 */
.L_x_12881:
        /* <DEDUP_REMOVED lines=11> */
.L_x_12882:
[----:B------:R-:W-:Y:S02]  /*2c310*/  IMAD.MOV.U32 R13, RZ, RZ, R9 ;  /* 0x000000ffff0d7224 */ /* 0x000fe400078e0009 */
[----:B------:R-:W-:Y:S02]  /*2c320*/  IMAD.MOV.U32 R12, RZ, RZ, 0x2 ;  /* 0x00000002ff0c7424 */ /* 0x000fe400078e00ff */
[----:B------:R-:W-:-:S07]  /*2c330*/  IMAD.MOV.U32 R2, RZ, RZ, R14 ;  /* 0x000000ffff027224 */ /* 0x000fce00078e000e */
[----:B------:R-:W-:Y:S05]  /*2c340*/  WARPSYNC.COLLECTIVE R15, `(.L_x_12883) ;  /* 0x000000000f087348 */ /* 0x000fea0003c00000 */
[----:B------:R0:W1:Y:S02]  /*2c350*/  SHFL.IDX P6, R14, R13, R12, R11 ;  /* 0x0000000c0d0e7389 */ /* 0x00006400000c000b */
[----:B01----:R-:W-:Y:S01]  /*2c360*/  ENDCOLLECTIVE ;  /* 0x000000000000791b */ /* 0x003fe20003800000 */
.L_x_12883:
        /* <DEDUP_REMOVED lines=11> */
.L_x_12884:
[----:B------:R-:W-:Y:S02]  /*2c420*/  IMAD.MOV.U32 R13, RZ, RZ, R9 ;  /* 0x000000ffff0d7224 */ /* 0x000fe400078e0009 */
[----:B------:R-:W-:Y:S02]  /*2c430*/  IMAD.MOV.U32 R12, RZ, RZ, 0x3 ;  /* 0x00000003ff0c7424 */ /* 0x000fe400078e00ff */
[----:B------:R-:W-:-:S07]  /*2c440*/  IMAD.MOV.U32 R2, RZ, RZ, R14 ;  /* 0x000000ffff027224 */ /* 0x000fce00078e000e */
[----:B------:R-:W-:Y:S05]  /*2c450*/  WARPSYNC.COLLECTIVE R15, `(.L_x_12885) ;  /* 0x000000000f087348 */ /* 0x000fea0003c00000 */
[----:B------:R0:W1:Y:S02]  /*2c460*/  SHFL.IDX P6, R14, R13, R12, R11 ;  /* 0x0000000c0d0e7389 */ /* 0x00006400000c000b */
[----:B01----:R-:W-:Y:S01]  /*2c470*/  ENDCOLLECTIVE ;  /* 0x000000000000791b */ /* 0x003fe20003800000 */
.L_x_12885:
        /* <DEDUP_REMOVED lines=11> */
.L_x_12886:
[----:B------:R-:W-:Y:S02]  /*2c530*/  IMAD.MOV.U32 R13, RZ, RZ, R9 ;  /* 0x000000ffff0d7224 */ /* 0x000fe400078e0009 */
[----:B------:R-:W-:Y:S02]  /*2c540*/  IMAD.MOV.U32 R12, RZ, RZ, 0x4 ;  /* 0x00000004ff0c7424 */ /* 0x000fe400078e00ff */
[----:B------:R-:W-:-:S07]  /*2c550*/  IMAD.MOV.U32 R2, RZ, RZ, R14 ;  /* 0x000000ffff027224 */ /* 0x000fce00078e000e */
[----:B------:R-:W-:Y:S05]  /*2c560*/  WARPSYNC.COLLECTIVE R15, `(.L_x_12887) ;  /* 0x000000000f087348 */ /* 0x000fea0003c00000 */
[----:B------:R0:W1:Y:S02]  /*2c570*/  SHFL.IDX P6, R14, R13, R12, R11 ;  /* 0x0000000c0d0e7389 */ /* 0x00006400000c000b */
[----:B01----:R-:W-:Y:S01]  /*2c580*/  ENDCOLLECTIVE ;  /* 0x000000000000791b */ /* 0x003fe20003800000 */
.L_x_12887:
        /* <DEDUP_REMOVED lines=11> */
.L_x_12888:
[----:B------:R-:W-:Y:S02]  /*2c640*/  IMAD.MOV.U32 R13, RZ, RZ, R9 ;  /* 0x000000ffff0d7224 */ /* 0x000fe400078e0009 */
[----:B------:R-:W-:Y:S02]  /*2c650*/  IMAD.MOV.U32 R12, RZ, RZ, 0x5 ;  /* 0x00000005ff0c7424 */ /* 0x000fe400078e00ff */
[----:B------:R-:W-:-:S07]  /*2c660*/  IMAD.MOV.U32 R2, RZ, RZ, R14 ;  /* 0x000000ffff027224 */ /* 0x000fce00078e000e */
[----:B------:R-:W-:Y:S05]  /*2c670*/  WARPSYNC.COLLECTIVE R15, `(.L_x_12889) ;  /* 0x000000000f087348 */ /* 0x000fea0003c00000 */
[----:B------:R0:W1:Y:S02]  /*2c680*/  SHFL.IDX P6, R14, R13, R12, R11 ;  /* 0x0000000c0d0e7389 */ /* 0x00006400000c000b */
[----:B01----:R-:W-:Y:S01]  /*2c690*/  ENDCOLLECTIVE ;  /* 0x000000000000791b */ /* 0x003fe20003800000 */
.L_x_12889:
        /* <DEDUP_REMOVED lines=11> */
.L_x_12890:
[----:B------:R-:W-:Y:S01]  /*2c750*/  IMAD.MOV.U32 R2, RZ, RZ, R14 ;  /* 0x000000ffff027224 */ /* 0x000fe200078e000e */
[----:B------:R-:W-:Y:S06]  /*2c760*/  BRA `(.L_x_12891) ;  /* 0xffffffb400647947 */ /* 0x000fec000383ffff */
.L_x_12772:
[----:B----4-:R4:W0:Y:S02]  /*2c770*/  SYNCS.PHASECHK.TRANS64.TRYWAIT P0, [R6+URZ+0x32460], R21 ;  /* 0x03246015060075a7 */ /* 0x010824000800017f */
[----:B0-----:R-:W-:Y:S05]  /*2c780*/  @!P0 NANOSLEEP.SYNCS 0x989680 ;  /* 0x009896800000895d */ /* 0x001fea0003900000 */
[----:B------:R-:W0:Y:S02]  /*2c790*/  @!P0 SYNCS.PHASECHK.TRANS64 P0, [R6+URZ+0x32460], R21 ;  /* 0x03246015060085a7 */ /* 0x000e24000800007f */
[----:B0-----:R-:W-:Y:S05]  /*2c7a0*/  @!P0 BRA `(.L_x_12772) ;  /* 0xfffffffc00f08947 */ /* 0x001fea000383ffff */
[----:B------:R-:W-:Y:S05]  /*2c7b0*/  BRA `(.L_x_12892) ;  /* 0xffffffb400b07947 */ /* 0x000fea000383ffff */
.L_x_12773:
        /* <DEDUP_REMOVED lines=8> */
.L_x_12894:
[----:B------:R-:W-:Y:S05]  /*2c840*/  BSYNC B1 ;  /* 0x0000000000017941 */ /* 0x000fea0003800000 */
.L_x_12893:
        /* <DEDUP_REMOVED lines=9> */
.L_x_12895:
[----:B------:R-:W-:Y:S02]  /*2c8e0*/  IMAD.MOV.U32 R13, RZ, RZ, R9 ;  /* 0x000000ffff0d7224 */ /* 0x000fe400078e0009 */
[----:B------:R-:W-:Y:S01]  /*2c8f0*/  IMAD.MOV.U32 R12, RZ, RZ, 0x1 ;  /* 0x00000001ff0c7424 */ /* 0x000fe200078e00ff */
[----:B------:R-:W-:-:S13]  /*2c900*/  IADD3 R2, P0, R14, R0, RZ ;  /* 0x000000000e027210 */ /* 0x000fda0007f1e0ff */
[----:B------:R-:W-:Y:S05]  /*2c910*/  WARPSYNC.COLLECTIVE R15, `(.L_x_12896) ;  /* 0x000000000f087348 */ /* 0x000fea0003c00000 */
[----:B------:R0:W1:Y:S02]  /*2c920*/  SHFL.IDX P6, R14, R13, R12, R11 ;  /* 0x0000000c0d0e7389 */ /* 0x00006400000c000b */
[----:B01----:R-:W-:Y:S01]  /*2c930*/  ENDCOLLECTIVE ;  /* 0x000000000000791b */ /* 0x003fe20003800000 */
.L_x_12896:
        /* <DEDUP_REMOVED lines=13> */
.L_x_12897:
[----:B------:R-:W-:Y:S02]  /*2ca10*/  IMAD.MOV.U32 R13, RZ, RZ, R9 ;  /* 0x000000ffff0d7224 */ /* 0x000fe400078e0009 */
[----:B------:R-:W-:Y:S01]  /*2ca20*/  IMAD.MOV.U32 R12, RZ, RZ, 0x2 ;  /* 0x00000002ff0c7424 */ /* 0x000fe200078e00ff */
[----:B------:R-:W-:-:S13]  /*2ca30*/  IADD3 R2, P0, R14, R0, RZ ;  /* 0x000000000e027210 */ /* 0x000fda0007f1e0ff */
[----:B------:R-:W-:Y:S05]  /*2ca40*/  WARPSYNC.COLLECTIVE R15, `(.L_x_12898) ;  /* 0x000000000f087348 */ /* 0x000fea0003c00000 */
[----:B------:R0:W1:Y:S02]  /*2ca50*/  SHFL.IDX P6, R14, R13, R12, R11 ;  /* 0x0000000c0d0e7389 */ /* 0x00006400000c000b */
[----:B01----:R-:W-:Y:S01]  /*2ca60*/  ENDCOLLECTIVE ;  /* 0x000000000000791b */ /* 0x003fe20003800000 */
.L_x_12898:
        /* <DEDUP_REMOVED lines=13> */
.L_x_12899:
[----:B------:R-:W-:Y:S02]  /*2cb40*/  IMAD.MOV.U32 R13, RZ, RZ, R9 ;  /* 0x000000ffff0d7224 */ /* 0x000fe400078e0009 */
[----:B------:R-:W-:Y:S01]  /*2cb50*/  IMAD.MOV.U32 R12, RZ, RZ, 0x3 ;  /* 0x00000003ff0c7424 */ /* 0x000fe200078e00ff */
[----:B------:R-:W-:-:S13]  /*2cb60*/  IADD3 R2, P0, R14, R0, RZ ;  /* 0x000000000e027210 */ /* 0x000fda0007f1e0ff */
[----:B------:R-:W-:Y:S05]  /*2cb70*/  WARPSYNC.COLLECTIVE R15, `(.L_x_12900) ;  /* 0x000000000f087348 */ /* 0x000fea0003c00000 */
[----:B------:R0:W1:Y:S02]  /*2cb80*/  SHFL.IDX P6, R14, R13, R12, R11 ;  /* 0x0000000c0d0e7389 */ /* 0x00006400000c000b */
[----:B01----:R-:W-:Y:S01]  /*2cb90*/  ENDCOLLECTIVE ;  /* 0x000000000000791b */ /* 0x003fe20003800000 */
.L_x_12900:
        /* <DEDUP_REMOVED lines=13> */
.L_x_12901:
[----:B------:R-:W-:Y:S02]  /*2cc70*/  IMAD.MOV.U32 R13, RZ, RZ, R9 ;  /* 0x000000ffff0d7224 */ /* 0x000fe400078e0009 */
[----:B------:R-:W-:Y:S01]  /*2cc80*/  IMAD.MOV.U32 R12, RZ, RZ, 0x4 ;  /* 0x00000004ff0c7424 */ /* 0x000fe200078e00ff */
[----:B------:R-:W-:-:S13]  /*2cc90*/  IADD3 R2, P0, R14, R0, RZ ;  /* 0x000000000e027210 */ /* 0x000fda0007f1e0ff */
[----:B------:R-:W-:Y:S05]  /*2cca0*/  WARPSYNC.COLLECTIVE R15, `(.L_x_12902) ;  /* 0x000000000f087348 */ /* 0x000fea0003c00000 */
[----:B------:R0:W1:Y:S02]  /*2ccb0*/  SHFL.IDX P6, R14, R13, R12, R11 ;  /* 0x0000000c0d0e7389 */ /* 0x00006400000c000b */
[----:B01----:R-:W-:Y:S01]  /*2ccc0*/  ENDCOLLECTIVE ;  /* 0x000000000000791b */ /* 0x003fe20003800000 */
.L_x_12902:
        /* <DEDUP_REMOVED lines=13> */
.L_x_12903:
[----:B------:R-:W-:Y:S02]  /*2cda0*/  IMAD.MOV.U32 R13, RZ, RZ, R9 ;  /* 0x000000ffff0d7224 */ /* 0x000fe400078e0009 */
[----:B------:R-:W-:Y:S01]  /*2cdb0*/  IMAD.MOV.U32 R12, RZ, RZ, 0x5 ;  /* 0x00000005ff0c7424 */ /* 0x000fe200078e00ff */
[----:B------:R-:W-:-:S13]  /*2cdc0*/  IADD3 R2, P0, R14, R0, RZ ;  /* 0x000000000e027210 */ /* 0x000fda0007f1e0ff */
[----:B------:R-:W-:Y:S05]  /*2cdd0*/  WARPSYNC.COLLECTIVE R15, `(.L_x_12904) ;  /* 0x000000000f087348 */ /* 0x000fea0003c00000 */
[----:B------:R0:W1:Y:S02]  /*2cde0*/  SHFL.IDX P6, R14, R13, R12, R11 ;  /* 0x0000000c0d0e7389 */ /* 0x00006400000c000b */
[----:B01----:R-:W-:Y:S01]  /*2cdf0*/  ENDCOLLECTIVE ;  /* 0x000000000000791b */ /* 0x003fe20003800000 */
.L_x_12904:
        /* <DEDUP_REMOVED lines=13> */
.L_x_12905:
[----:B------:R-:W-:Y:S05]  /*2ced0*/  BRA `(.L_x_12906) ;  /* 0xffffffb000fc7947 */ /* 0x000fea000383ffff */
.L_x_12781:
        /* <DEDUP_REMOVED lines=8> */
.L_x_12908:
[----:B------:R-:W-:Y:S05]  /*2cf60*/  BSYNC B0 ;  /* 0x0000000000007941 */ /* 0x000fea0003800000 */
.L_x_12907:
        /* <DEDUP_REMOVED lines=9> */
.L_x_12909:
        /* <DEDUP_REMOVED lines=18> */
.L_x_12910:
[----:B------:R-:W-:Y:S01]  /*2d120*/  IMAD.MOV.U32 R12, RZ, RZ, 0x2 ;  /* 0x00000002ff0c7424 */ /* 0x000fe200078e00ff */
[----:B------:R-:W-:-:S05]  /*2d130*/  SEL R6, R14, RZ, P1 ;  /* 0x000000ff0e067207 */ /* 0x000fca0000800000 */
[----:B------:R-:W-:-:S04]  /*2d140*/  IMAD.IADD R6, R5, 0x1, R6 ;  /* 0x0000000105067824 */ /* 0x000fc800078e0206 */
[----:B------:R-:W-:-:S07]  /*2d150*/  IMAD.MOV.U32 R13, RZ, RZ, R6 ;  /* 0x000000ffff0d7224 */ /* 0x000fce00078e0006 */
[----:B------:R-:W-:Y:S05]  /*2d160*/  WARPSYNC.COLLECTIVE R15, `(.L_x_12911) ;  /* 0x000000000f087348 */ /* 0x000fea0003c00000 */
[----:B------:R0:W1:Y:S02]  /*2d170*/  SHFL.UP P6, R14, R13, R12, R11 ;  /* 0x0400000c0d0e7389 */ /* 0x00006400000c000b */
[----:B01----:R-:W-:Y:S01]  /*2d180*/  ENDCOLLECTIVE ;  /* 0x000000000000791b */ /* 0x003fe20003800000 */
.L_x_12911:
[----:B------:R-:W-:Y:S01]  /*2d190*/  IMAD.MOV.U32 R12, RZ, RZ, 0x4 ;  /* 0x00000004ff0c7424 */ /* 0x000fe200078e00ff */
[----:B------:R-:W-:-:S05]  /*2d1a0*/  SEL R7, R14, RZ, P2 ;  /* 0x000000ff0e077207 */ /* 0x000fca0001000000 */
[----:B------:R-:W-:-:S04]  /*2d1b0*/  IMAD.IADD R7, R6, 0x1, R7 ;  /* 0x0000000106077824 */ /* 0x000fc800078e0207 */
[----:B------:R-:W-:-:S07]  /*2d1c0*/  IMAD.MOV.U32 R13, RZ, RZ, R7 ;  /* 0x000000ffff0d7224 */ /* 0x000fce00078e0007 */
[----:B------:R-:W-:Y:S05]  /*2d1d0*/  WARPSYNC.COLLECTIVE R15, `(.L_x_12912) ;  /* 0x000000000f087348 */ /* 0x000fea0003c00000 */
[----:B------:R0:W1:Y:S02]  /*2d1e0*/  SHFL.UP P6, R14, R13, R12, R11 ;  /* 0x0400000c0d0e7389 */ /* 0x00006400000c000b */
[----:B01----:R-:W-:Y:S01]  /*2d1f0*/  ENDCOLLECTIVE ;  /* 0x000000000000791b */ /* 0x003fe20003800000 */
.L_x_12912:
[----:B------:R-:W-:Y:S01]  /*2d200*/  IMAD.MOV.U32 R12, RZ, RZ, 0x8 ;  /* 0x00000008ff0c7424 */ /* 0x000fe200078e00ff */
[----:B------:R-:W-:-:S05]  /*2d210*/  SEL R2, R14, RZ, P3 ;  /* 0x000000ff0e027207 */ /* 0x000fca0001800000 */
[----:B------:R-:W-:-:S04]  /*2d220*/  IMAD.IADD R2, R7, 0x1, R2 ;  /* 0x0000000107027824 */ /* 0x000fc800078e0202 */
[----:B------:R-:W-:-:S07]  /*2d230*/  IMAD.MOV.U32 R13, RZ, RZ, R2 ;  /* 0x000000ffff0d7224 */ /* 0x000fce00078e0002 */
[----:B------:R-:W-:Y:S05]  /*2d240*/  WARPSYNC.COLLECTIVE R15, `(.L_x_12913) ;  /* 0x000000000f087348 */ /* 0x000fea0003c00000 */
[----:B------:R0:W1:Y:S02]  /*2d250*/  SHFL.UP P6, R14, R13, R12, R11 ;  /* 0x0400000c0d0e7389 */ /* 0x00006400000c000b */
[----:B01----:R-:W-:Y:S01]  /*2d260*/  ENDCOLLECTIVE ;  /* 0x000000000000791b */ /* 0x003fe20003800000 */
.L_x_12913:
[----:B------:R-:W-:Y:S01]  /*2d270*/  IMAD.MOV.U32 R12, RZ, RZ, 0x10 ;  /* 0x00000010ff0c7424 */ /* 0x000fe200078e00ff */
[----:B------:R-:W-:-:S05]  /*2d280*/  SEL R3, R14, RZ, P4 ;  /* 0x000000ff0e037207 */ /* 0x000fca0002000000 */
[----:B------:R-:W-:-:S04]  /*2d290*/  IMAD.IADD R3, R2, 0x1, R3 ;  /* 0x0000000102037824 */ /* 0x000fc800078e0203 */
[----:B------:R-:W-:-:S07]  /*2d2a0*/  IMAD.MOV.U32 R13, RZ, RZ, R3 ;  /* 0x000000ffff0d7224 */ /* 0x000fce00078e0003 */
[----:B------:R-:W-:Y:S05]  /*2d2b0*/  WARPSYNC.COLLECTIVE R15, `(.L_x_12914) ;  /* 0x000000000f087348 */ /* 0x000fea0003c00000 */
[----:B------:R0:W1:Y:S02]  /*2d2c0*/  SHFL.UP P6, R14, R13, R12, R11 ;  /* 0x0400000c0d0e7389 */ /* 0x00006400000c000b */
[----:B01----:R-:W-:Y:S01]  /*2d2d0*/  ENDCOLLECTIVE ;  /* 0x000000000000791b */ /* 0x003fe20003800000 */
.L_x_12914:
        /* <DEDUP_REMOVED lines=8> */
.L_x_12915:
[----:B------:R-:W-:Y:S05]  /*2d360*/  BRA `(.L_x_12916) ;  /* 0xffffffb400547947 */ /* 0x000fea000383ffff */
.L_x_12786:
        /* <DEDUP_REMOVED lines=8> */
.L_x_12918:
[----:B------:R-:W-:Y:S05]  /*2d3f0*/  BSYNC B0 ;  /* 0x0000000000007941 */ /* 0x000fea0003800000 */
.L_x_12917:
        /* <DEDUP_REMOVED lines=8> */
.L_x_12919:
[----:B------:R-:W-:Y:S01]  /*2d480*/  IMAD.MOV.U32 R12, RZ, RZ, 0x4 ;  /* 0x00000004ff0c7424 */ /* 0x000fe200078e00ff */
[----:B------:R-:W-:-:S05]  /*2d490*/  SEL R2, R14, RZ, P2 ;  /* 0x000000ff0e027207 */ /* 0x000fca0001000000 */
[----:B------:R-:W-:-:S04]  /*2d4a0*/  IMAD.IADD R2, R13, 0x1, R2 ;  /* 0x000000010d027824 */ /* 0x000fc800078e0202 */
[----:B------:R-:W-:-:S07]  /*2d4b0*/  IMAD.MOV.U32 R13, RZ, RZ, R2 ;  /* 0x000000ffff0d7224 */ /* 0x000fce00078e0002 */
[----:B------:R-:W-:Y:S05]  /*2d4c0*/  WARPSYNC.COLLECTIVE R15, `(.L_x_12920) ;  /* 0x000000000f087348 */ /* 0x000fea0003c00000 */
[----:B------:R0:W1:Y:S02]  /*2d4d0*/  SHFL.UP P6, R14, R13, R12, R11 ;  /* 0x0400000c0d0e7389 */ /* 0x00006400000c000b */
[----:B01----:R-:W-:Y:S01]  /*2d4e0*/  ENDCOLLECTIVE ;  /* 0x000000000000791b */ /* 0x003fe20003800000 */
.L_x_12920:
[----:B------:R-:W-:Y:S01]  /*2d4f0*/  IMAD.MOV.U32 R12, RZ, RZ, 0x8 ;  /* 0x00000008ff0c7424 */ /* 0x000fe200078e00ff */
[----:B------:R-:W-:-:S05]  /*2d500*/  SEL R3, R14, RZ, P3 ;  /* 0x000000ff0e037207 */ /* 0x000fca0001800000 */
[----:B------:R-:W-:-:S04]  /*2d510*/  IMAD.IADD R3, R2, 0x1, R3 ;  /* 0x0000000102037824 */ /* 0x000fc800078e0203 */
[----:B------:R-:W-:-:S07]  /*2d520*/  IMAD.MOV.U32 R13, RZ, RZ, R3 ;  /* 0x000000ffff0d7224 */ /* 0x000fce00078e0003 */
[----:B------:R-:W-:Y:S05]  /*2d530*/  WARPSYNC.COLLECTIVE R15, `(.L_x_12921) ;  /* 0x000000000f087348 */ /* 0x000fea0003c00000 */
[----:B------:R0:W1:Y:S02]  /*2d540*/  SHFL.UP P6, R14, R13, R12, R11 ;  /* 0x0400000c0d0e7389 */ /* 0x00006400000c000b */
[----:B01----:R-:W-:Y:S01]  /*2d550*/  ENDCOLLECTIVE ;  /* 0x000000000000791b */ /* 0x003fe20003800000 */
.L_x_12921:
[----:B------:R-:W-:Y:S01]  /*2d560*/  IMAD.MOV.U32 R12, RZ, RZ, 0x10 ;  /* 0x00000010ff0c7424 */ /* 0x000fe200078e00ff */
[----:B------:R-:W-:-:S05]  /*2d570*/  SEL R4, R14, RZ, P4 ;  /* 0x000000ff0e047207 */ /* 0x000fca0002000000 */
[----:B------:R-:W-:-:S04]  /*2d580*/  IMAD.IADD R4, R3, 0x1, R4 ;  /* 0x0000000103047824 */ /* 0x000fc800078e0204 */
[----:B------:R-:W-:-:S07]  /*2d590*/  IMAD.MOV.U32 R13, RZ, RZ, R4 ;  /* 0x000000ffff0d7224 */ /* 0x000fce00078e0004 */
[----:B------:R-:W-:Y:S05]  /*2d5a0*/  WARPSYNC.COLLECTIVE R15, `(.L_x_12922) ;  /* 0x000000000f087348 */ /* 0x000fea0003c00000 */
[----:B------:R0:W1:Y:S02]  /*2d5b0*/  SHFL.UP P6, R14, R13, R12, R11 ;  /* 0x0400000c0d0e7389 */ /* 0x00006400000c000b */
[----:B01----:R-:W-:Y:S01]  /*2d5c0*/  ENDCOLLECTIVE ;  /* 0x000000000000791b */ /* 0x003fe20003800000 */
.L_x_12922:
        /* <DEDUP_REMOVED lines=8> */
.L_x_12923:
[----:B------:R-:W-:Y:S05]  /*2d650*/  BRA `(.L_x_12924) ;  /* 0xffffffb400347947 */ /* 0x000fea000383ffff */
.L_x_12788:
[----:B------:R-:W-:Y:S01]  /*2d660*/  BSSY B0, `(.L_x_12925) ;  /* 0x0000006000007945 */ /* 0x000fe20003800000 */
[----:B------:R-:W-:Y:S01]  /*2d670*/  PLOP3.LUT P6, PT, P6, PT, PT, 0x8, 0x0 ;  /* 0x000000000000781c */ /* 0x000fe200037ce170 */
[----:B------:R-:W-:-:S12]  /*2d680*/  IMAD.MOV.U32 R15, RZ, RZ, -0x1 ;  /* 0xffffffffff0f7424 */ /* 0x000fd800078e00ff */
[----:B012---:R-:W-:Y:S05]  /*2d690*/  WARPSYNC.COLLECTIVE R15, `(.L_x_12926) ;  /* 0x000000000f087348 */ /* 0x007fea0003c00000 */
[----:B------:R-:W-:Y:S01]  /*2d6a0*/  VOTE.ANY R14, PT, P6 ;  /* 0x00000000000e7806 */ /* 0x000fe200030e0100 */
[----:B012---:R-:W-:Y:S06]  /*2d6b0*/  ENDCOLLECTIVE ;  /* 0x000000000000791b */ /* 0x007fec0003800000 */
.L_x_12926:
[----:B------:R-:W-:Y:S05]  /*2d6c0*/  BSYNC B0 ;  /* 0x0000000000007941 */ /* 0x000fea0003800000 */
.L_x_12925:
        /* <DEDUP_REMOVED lines=9> */
.L_x_12927:
[----:B------:R-:W-:Y:S01]  /*2d760*/  IMAD.MOV.U32 R5, RZ, RZ, R14 ;  /* 0x000000ffff057224 */ /* 0x000fe200078e000e */
[----:B------:R-:W-:Y:S06]  /*2d770*/  BRA `(.L_x_12928) ;  /* 0xffffffb400247947 */ /* 0x000fec000383ffff */
.L_x_12790:
[----:B------:R-:W-:Y:S01]  /*2d780*/  BSSY B0, `(.L_x_12929) ;  /* 0x0000007000007945 */ /* 0x000fe20003800000 */
[----:B------:R-:W-:Y:S02]  /*2d790*/  IMAD.MOV.U32 R13, RZ, RZ, R6 ;  /* 0x000000ffff0d7224 */ /* 0x000fe400078e0006 */
[----:B------:R-:W-:Y:S02]  /*2d7a0*/  IMAD.MOV.U32 R11, RZ, RZ, 0x1f ;  /* 0x0000001fff0b7424 */ /* 0x000fe400078e00ff */
[----:B------:R-:W-:-:S07]  /*2d7b0*/  IMAD.MOV.U32 R15, RZ, RZ, -0x1 ;  /* 0xffffffffff0f7424 */ /* 0x000fce00078e00ff */
[----:B01234-:R-:W-:Y:S05]  /*2d7c0*/  WARPSYNC.COLLECTIVE R15, `(.L_x_12930) ;  /* 0x000000000f087348 */ /* 0x01ffea0003c00000 */
[----:B------:R0:W0:Y:S02]  /*2d7d0*/  SHFL.IDX P6, R14, R13, R12, R11 ;  /* 0x0000000c0d0e7389 */ /* 0x00002400000c000b */
[----:B01234-:R-:W-:Y:S01]  /*2d7e0*/  ENDCOLLECTIVE ;  /* 0x000000000000791b */ /* 0x01ffe20003800000 */
.L_x_12930:
[----:B------:R-:W-:Y:S05]  /*2d7f0*/  BSYNC B0 ;  /* 0x0000000000007941 */ /* 0x000fea0003800000 */
.L_x_12929:
[----:B------:R-:W-:Y:S05]  /*2d800*/  BRA `(.L_x_12789) ;  /* 0xffffffb4001c7947 */ /* 0x000fea000383ffff */
.L_x_12794:
[----:B0-----:R0:W1:Y:S02]  /*2d810*/  SYNCS.PHASECHK.TRANS64.TRYWAIT P0, [R7+URZ+0x32420], R0 ;  /* 0x03242000070075a7 */ /* 0x001064000800017f */
[----:B-1----:R-:W-:Y:S05]  /*2d820*/  @!P0 NANOSLEEP.SYNCS 0x989680 ;  /* 0x009896800000895d */ /* 0x002fea0003900000 */
[----:B------:R-:W1:Y:S02]  /*2d830*/  @!P0 SYNCS.PHASECHK.TRANS64 P0, [R7+URZ+0x32420], R0 ;  /* 0x03242000070085a7 */ /* 0x000e64000800007f */
[----:B-1----:R-:W-:Y:S05]  /*2d840*/  @!P0 BRA `(.L_x_12794) ;  /* 0xfffffffc00f08947 */ /* 0x002fea000383ffff */
[----:B------:R-:W-:Y:S05]  /*2d850*/  BRA `(.L_x_12931) ;  /* 0xffffffb800947947 */ /* 0x000fea000383ffff */
.L_x_12795:
        /* <DEDUP_REMOVED lines=11> */
.L_x_12933:
[----:B------:R-:W-:Y:S05]  /*2d910*/  BSYNC B0 ;  /* 0x0000000000007941 */ /* 0x000fea0003800000 */
.L_x_12932:
[----:B------:R-:W-:Y:S05]  /*2d920*/  BRA `(.L_x_12934) ;  /* 0xffffffb8007c7947 */ /* 0x000fea000383ffff */
.L_x_12798:
[----:B------:R-:W-:Y:S01]  /*2d930*/  BSSY B1, `(.L_x_12935) ;  /* 0x0000006000017945 */ /* 0x000fe20003800000 */
[----:B------:R-:W-:-:S07]  /*2d940*/  IMAD.MOV.U32 R15, RZ, RZ, -0x1 ;  /* 0xffffffffff0f7424 */ /* 0x000fce00078e00ff */
[----:B0-234-:R-:W-:Y:S05]  /*2d950*/  WARPSYNC.COLLECTIVE R15, `(.L_x_12936) ;  /* 0x000000000f0c7348 */ /* 0x01dfea0003c00000 */
[----:B------:R-:W-:Y:S02]  /*2d960*/  ELECT P6, UR62, PT ;  /* 0x00000000003e782f */ /* 0x000fe400038c0000 */
[----:B------:R-:W-:Y:S01]  /*2d970*/  MOV R14, UR62 ;  /* 0x0000003e000e7c02 */ /* 0x000fe20008000f00 */
[----:B0-234-:R-:W-:Y:S10]  /*2d980*/  ENDCOLLECTIVE ;  /* 0x000000000000791b */ /* 0x01dff40003800000 */
.L_x_12936:
[----:B------:R-:W-:Y:S05]  /*2d990*/  BSYNC B1 ;  /* 0x0000000000017941 */ /* 0x000fea0003800000 */
.L_x_12935:
[----:B------:R-:W-:Y:S05]  /*2d9a0*/  BRA `(.L_x_12937) ;  /* 0xffffffb800747947 */ /* 0x000fea000383ffff */
.L_x_12800:
[----:B0-----:R0:W1:Y:S02]  /*2d9b0*/  SYNCS.PHASECHK.TRANS64.TRYWAIT P1, [R5+URZ+0x32440], R0 ;  /* 0x03244000050075a7 */ /* 0x001064000802017f */
[----:B-1----:R-:W-:Y:S05]  /*2d9c0*/  @!P1 NANOSLEEP.SYNCS 0x989680 ;  /* 0x009896800000995d */ /* 0x002fea0003900000 */
[----:B------:R-:W1:Y:S02]  /*2d9d0*/  @!P1 SYNCS.PHASECHK.TRANS64 P1, [R5+URZ+0x32440], R0 ;  /* 0x03244000050095a7 */ /* 0x000e64000802007f */
[----:B-1----:R-:W-:Y:S05]  /*2d9e0*/  @!P1 BRA `(.L_x_12800) ;  /* 0xfffffffc00f09947 */ /* 0x002fea000383ffff */
[----:B------:R-:W-:Y:S05]  /*2d9f0*/  BRA `(.L_x_12938) ;  /* 0xffffffb8009c7947 */ /* 0x000fea000383ffff */
.L_x_12802:
[----:B-1----:R1:W0:Y:S02]  /*2da00*/  SYNCS.PHASECHK.TRANS64.TRYWAIT P1, [R3+URZ+0x32440], R2 ;  /* 0x03244002030075a7 */ /* 0x002224000802017f */
[----:B0-----:R-:W-:Y:S05]  /*2da10*/  @!P1 NANOSLEEP.SYNCS 0x989680 ;  /* 0x009896800000995d */ /* 0x001fea0003900000 */
[----:B------:R-:W0:Y:S02]  /*2da20*/  @!P1 SYNCS.PHASECHK.TRANS64 P1, [R3+URZ+0x32440], R2 ;  /* 0x03244002030095a7 */ /* 0x000e24000802007f */
[----:B0-----:R-:W-:Y:S05]  /*2da30*/  @!P1 BRA `(.L_x_12802) ;  /* 0xfffffffc00f09947 */ /* 0x001fea000383ffff */
[----:B------:R-:W-:Y:S05]  /*2da40*/  BRA `(.L_x_12939) ;  /* 0xffffffb800a87947 */ /* 0x000fea000383ffff */
.L_x_12804:
[----:B------:R0:W0:Y:S02]  /*2da50*/  SYNCS.PHASECHK.TRANS64.TRYWAIT P1, [R5+URZ+0x32460], R0 ;  /* 0x03246000050075a7 */ /* 0x000024000802017f */
[----:B0-----:R-:W-:Y:S05]  /*2da60*/  @!P1 NANOSLEEP.SYNCS 0x989680 ;  /* 0x009896800000995d */ /* 0x001fea0003900000 */
[----:B------:R-:W0:Y:S02]  /*2da70*/  @!P1 SYNCS.PHASECHK.TRANS64 P1, [R5+URZ+0x32460], R0 ;  /* 0x03246000050095a7 */ /* 0x000e24000802007f */
[----:B0-----:R-:W-:Y:S05]  /*2da80*/  @!P1 BRA `(.L_x_12804) ;  /* 0xfffffffc00f09947 */ /* 0x001fea000383ffff */
[----:B------:R-:W-:Y:S05]  /*2da90*/  BRA `(.L_x_12940) ;  /* 0xffffffb800a47947 */ /* 0x000fea000383ffff */
        .type           $_ZN7cutlass13device_kernelIN5flash11enable_sm90INS1_16FlashAttnFwdSm90INS1_25CollectiveMainloopFwdSm90ILi2EN4cute5tupleIJNS5_1CILi1EEES8_S8_EEENS6_IJNS7_ILi128EEENS7_ILi96EEENS7_ILi64EEEEEELi256ENS_6half_tEfNS_4arch4Sm90ELb0ELb1ELb1ELb1ELb1ELb0ELb1ELb1ELb0ELb1ELb0ELb0EEENS1_21CollectiveEpilogueFwdINS6_IJSA_NS7_ILi256EEESB_EEES9_SE_SG_Li256ELb1ELb1ELb0ELb0EEENS1_36VarlenDynamicPersistentTileSchedulerILi128ELi96ELi256ELi128ELb0ELb1ELb1ELb1ELb0ELb1EEEEEEEEEvNT_6ParamsE$_ZZN5flash25CollectiveMainloopFwdSm90ILi2EN4cute5tupleIJNS1_1CILi1EEES4_S4_EEENS2_IJNS3_ILi128EEENS3_ILi96EEENS3_ILi64EEEEEELi256EN7cutlass6half_tEfNSA_4arch4Sm90ELb0ELb1ELb1ELb1ELb1ELb0ELb1ELb1ELb0ELb1ELb0ELb0EE3mmaINS_16FlashAttnFwdSm90ISE_NS_21CollectiveEpilogueFwdINS2_IJS6_NS3_ILi256EEES7_EEES5_SB_SD_Li256ELb1ELb1ELb0ELb0EEENS_36VarlenDynamicPersistentTileSchedulerILi128ELi96ELi256ELi128ELb0ELb1ELb1ELb1ELb0ELb1EEEE13SharedStorageENS1_6TensorINS1_11ArrayEngineIfLm128EEENS1_6LayoutINS2_IJNS2_IJNS3_ILi2EEEST_NS3_ILi32EEEEEES4_S4_EEENS2_IJNS2_IJS4_ST_NS3_ILi4EEEEEENS3_ILi0EEESZ_EEEEEEENS_7SoftmaxILi2ELi0EEEEEbRKNSE_6ParamsENSA_13PipelineAsyncILi2EEES19_RNSA_13PipelineStateILj2EEERT0_RT1_iRiRKNS_16SeqlenInfoQKNewKILb1ELb0EEENS2_IJiiiiEEERT_ENKUliT_T0_T1_E_clIZSF_ISO_S12_S14_EbS17_S19_S19_S1C_S1E_S1G_iS1H_S1L_S1M_S1O_EUlRS1P_iE1_NS3_ILb0EEENS3_ILb1EEEEEDaiS1P_S1Q_S1R_,@function
        .size           $_ZN7cutlass13device_kernelIN5flash11enable_sm90INS1_16FlashAttnFwdSm90INS1_25CollectiveMainloopFwdSm90ILi2EN4cute5tupleIJNS5_1CILi1EEES8_S8_EEENS6_IJNS7_ILi128EEENS7_ILi96EEENS7_ILi64EEEEEELi256ENS_6half_tEfNS_4arch4Sm90ELb0ELb1ELb1ELb1ELb1ELb0ELb1ELb1ELb0ELb1ELb0ELb0EEENS1_21CollectiveEpilogueFwdINS6_IJSA_NS7_ILi256EEESB_EEES9_SE_SG_Li256ELb1ELb1ELb0ELb0EEENS1_36VarlenDynamicPersistentTileSchedulerILi128ELi96ELi256ELi128ELb0ELb1ELb1ELb1ELb0ELb1EEEEEEEEEvNT_6ParamsE$_ZZN5flash25CollectiveMainloopFwdSm90ILi2EN4cute5tupleIJNS1_1CILi1EEES4_S4_EEENS2_IJNS3_ILi128EEENS3_ILi96EEENS3_ILi64EEEEEELi256EN7cutlass6half_tEfNSA_4arch4Sm90ELb0ELb1ELb1ELb1ELb1ELb0ELb1ELb1ELb0ELb1ELb0ELb0EE3mmaINS_16FlashAttnFwdSm90ISE_NS_21CollectiveEpilogueFwdINS2_IJS6_NS3_ILi256EEES7_EEES5_SB_SD_Li256ELb1ELb1ELb0ELb0EEENS_36VarlenDynamicPersistentTileSchedulerILi128ELi96ELi256ELi128ELb0ELb1ELb1ELb1ELb0ELb1EEEE13SharedStorageENS1_6TensorINS1_11ArrayEngineIfLm128EEENS1_6LayoutINS2_IJNS2_IJNS3_ILi2EEEST_NS3_ILi32EEEEEES4_S4_EEENS2_IJNS2_IJS4_ST_NS3_ILi4EEEEEENS3_ILi0EEESZ_EEEEEEENS_7SoftmaxILi2ELi0EEEEEbRKNSE_6ParamsENSA_13PipelineAsyncILi2EEES19_RNSA_13PipelineStateILj2EEERT0_RT1_iRiRKNS_16SeqlenInfoQKNewKILb1ELb0EEENS2_IJiiiiEEERT_ENKUliT_T0_T1_E_clIZSF_ISO_S12_S14_EbS17_S19_S19_S1C_S1E_S1G_iS1H_S1L_S1M_S1O_EUlRS1P_iE1_NS3_ILb0EEENS3_ILb1EEEEEDaiS1P_S1Q_S1R_,(.L_x_15676 - $_ZN7cutlass13device_kernelIN5flash11enable_sm90INS1_16FlashAttnFwdSm90INS1_25CollectiveMainloopFwdSm90ILi2EN4cute5tupleIJNS5_1CILi1EEES8_S8_EEENS6_IJNS7_ILi128EEENS7_ILi96EEENS7_ILi64EEEEEELi256ENS_6half_tEfNS_4arch4Sm90ELb0ELb1ELb1ELb1ELb1ELb0ELb1ELb1ELb0ELb1ELb0ELb0EEENS1_21CollectiveEpilogueFwdINS6_IJSA_NS7_ILi256EEESB_EEES9_SE_SG_Li256ELb1ELb1ELb0ELb0EEENS1_36VarlenDynamicPersistentTileSchedulerILi128ELi96ELi256ELi128ELb0ELb1ELb1ELb1ELb0ELb1EEEEEEEEEvNT_6ParamsE$_ZZN5flash25CollectiveMainloopFwdSm90ILi2EN4cute5tupleIJNS1_1CILi1EEES4_S4_EEENS2_IJNS3_ILi128EEENS3_ILi96EEENS3_ILi64EEEEEELi256EN7cutlass6half_tEfNSA_4arch4Sm90ELb0ELb1ELb1ELb1ELb1ELb0ELb1ELb1ELb0ELb1ELb0ELb0EE3mmaINS_16FlashAttnFwdSm90ISE_NS_21CollectiveEpilogueFwdINS2_IJS6_NS3_ILi256EEES7_EEES5_SB_SD_Li256ELb1ELb1ELb0ELb0EEENS_36VarlenDynamicPersistentTileSchedulerILi128ELi96ELi256ELi128ELb0ELb1ELb1ELb1ELb0ELb1EEEE13SharedStorageENS1_6TensorINS1_11ArrayEngineIfLm128EEENS1_6LayoutINS2_IJNS2_IJNS3_ILi2EEEST_NS3_ILi32EEEEEES4_S4_EEENS2_IJNS2_IJS4_ST_NS3_ILi4EEEEEENS3_ILi0EEESZ_EEEEEEENS_7SoftmaxILi2ELi0EEEEEbRKNSE_6ParamsENSA_13PipelineAsyncILi2EEES19_RNSA_13PipelineStateILj2EEERT0_RT1_iRiRKNS_16SeqlenInfoQKNewKILb1ELb0EEENS2_IJiiiiEEERT_ENKUliT_T0_T1_E_clIZSF_ISO_S12_S14_EbS17_S19_S19_S1C_S1E_S1G_iS1H_S1L_S1M_S1O_EUlRS1P_iE1_NS3_ILb0EEENS3_ILb1EEEEEDaiS1P_S1Q_S1R_)
$_ZN7cutlass13device_kernelIN5flash11enable_sm90INS1_16FlashAttnFwdSm90INS1_25CollectiveMainloopFwdSm90ILi2EN4cute5tupleIJNS5_1CILi1EEES8_S8_EEENS6_IJNS7_ILi128EEENS7_ILi96EEENS7_ILi64EEEEEELi256ENS_6half_tEfNS_4arch4Sm90ELb0ELb1ELb1ELb1ELb1ELb0ELb1ELb1ELb0ELb1ELb0ELb0EEENS1_21CollectiveEpilogueFwdINS6_IJSA_NS7_ILi256EEESB_EEES9_SE_SG_Li256ELb1ELb1ELb0ELb0EEENS1_36VarlenDynamicPersistentTileSchedulerILi128ELi96ELi256ELi128ELb0ELb1ELb1ELb1ELb0ELb1EEEEEEEEEvNT_6ParamsE$_ZZN5flash25CollectiveMainloopFwdSm90ILi2EN4cute5tupleIJNS1_1CILi1EEES4_S4_EEENS2_IJNS3_ILi128EEENS3_ILi96EEENS3_ILi64EEEEEELi256EN7cutlass6half_tEfNSA_4arch4Sm90ELb0ELb1ELb1ELb1ELb1ELb0ELb1ELb1ELb0ELb1ELb0ELb0EE3mmaINS_16FlashAttnFwdSm90ISE_NS_21CollectiveEpilogueFwdINS2_IJS6_NS3_ILi256EEES7_EEES5_SB_SD_Li256ELb1ELb1ELb0ELb0EEENS_36VarlenDynamicPersistentTileSchedulerILi128ELi96ELi256ELi128ELb0ELb1ELb1ELb1ELb0ELb1EEEE13SharedStorageENS1_6TensorINS1_11ArrayEngineIfLm128EEENS1_6LayoutINS2_IJNS2_IJNS3_ILi2EEEST_NS3_ILi32EEEEEES4_S4_EEENS2_IJNS2_IJS4_ST_NS3_ILi4EEEEEENS3_ILi0EEESZ_EEEEEEENS_7SoftmaxILi2ELi0EEEEEbRKNSE_6ParamsENSA_13PipelineAsyncILi2EEES19_RNSA_13PipelineStateILj2EEERT0_RT1_iRiRKNS_16SeqlenInfoQKNewKILb1ELb0EEENS2_IJiiiiEEERT_ENKUliT_T0_T1_E_clIZSF_ISO_S12_S14_EbS17_S19_S19_S1C_S1E_S1G_iS1H_S1L_S1M_S1O_EUlRS1P_iE1_NS3_ILb0EEENS3_ILb1EEEEEDaiS1P_S1Q_S1R_:
        /* <DEDUP_REMOVED lines=46> */
.L_x_12942:
[----:B------:R-:W-:Y:S05]  /*2dd80*/  BSYNC B2 ;  /* 0x0000000000027941 */ /* 0x000fea0003800000 */
.L_x_12941:
        /* <DEDUP_REMOVED lines=17> */
.L_x_12944:
[----:B------:R-:W-:Y:S05]  /*2dea0*/  BSYNC B2 ;  /* 0x0000000000027941 */ /* 0x000fea0003800000 */
.L_x_12943:
        /* <DEDUP_REMOVED lines=10> */
.L_x_12946:
[----:B------:R-:W-:Y:S05]  /*2df50*/  BSYNC B2 ;  /* 0x0000000000027941 */ /* 0x000fea0003800000 */
.L_x_12945:
        /* <DEDUP_REMOVED lines=92> */
.L_x_12949:
[----:B------:R-:W-:Y:S05]  /*2e520*/  BSYNC B2 ;  /* 0x0000000000027941 */ /* 0x000fea0003800000 */
.L_x_12948:
        /* <DEDUP_REMOVED lines=17> */
.L_x_12951:
[----:B------:R-:W-:Y:S05]  /*2e640*/  BSYNC B2 ;  /* 0x0000000000027941 */ /* 0x000fea0003800000 */
.L_x_12950:
        /* <DEDUP_REMOVED lines=10> */
.L_x_12953:
[----:B------:R-:W-:Y:S05]  /*2e6f0*/  BSYNC B2 ;  /* 0x0000000000027941 */ /* 0x000fea0003800000 */
.L_x_12952:
        /* <DEDUP_REMOVED lines=288> */
.L_x_12956:
[----:B------:R-:W-:Y:S05]  /*2f900*/  BSYNC B2 ;  /* 0x0000000000027941 */ /* 0x000fea0003800000 */
.L_x_12955:
        /* <DEDUP_REMOVED lines=48> */
[-C--:B------:R-:W-:Y:S01]  /*2fc10*/  FMUL.FTZ R24, R38, R18.reuse ;  /* 0x0000001226187220 */ /* 0x080fe20000410000 */
[----:B------:R-:W-:Y:S01]  /*2fc20*/  SHF.R.S32.HI R38, RZ, 0x1f, R81 ;  /* 0x0000001fff267819 */ /* 0x000fe20000011451 */
[-C--:B------:R-:W-:Y:S01]  /*2fc30*/  FMUL.FTZ R72, R25, R18.reuse ;  /* 0x0000001219487220 */ /* 0x080fe20000410000 */
[-C--:B------:R-:W-:Y:S02]  /*2fc40*/  FMUL.FTZ R25, R39, R18.reuse ;  /* 0x0000001227197220 */ /* 0x080fe40000410000 */
[----:B------:R-:W-:Y:S01]  /*2fc50*/  LEA.HI R39, R38, R81, RZ, 0x7 ;  /* 0x0000005126277211 */ /* 0x000fe200078f38ff */
[-C--:B------:R-:W-:Y:S01]  /*2fc60*/  FMUL.FTZ R77, R36, R18.reuse ;  /* 0x00000012244d7220 */ /* 0x080fe20000410000 */
[----:B------:R-:W-:-:S02]  /*2fc70*/  FMUL.FTZ R13, R31, R18 ;  /* 0x000000121f0d7220 */ /* 0x000fc40000410000 */
        /* <DEDUP_REMOVED lines=9> */
[-C--:B0-----:R-:W-:Y:S01]  /*2fd10*/  FMUL.FTZ R2, R26, R18.reuse ;  /* 0x000000121a027220 */ /* 0x081fe20000410000 */
[-C--:B------:R-:W-:Y:S01]  /*2fd20*/  FMUL.FTZ R33, R50, R18.reuse ;  /* 0x0000001232217220 */ /* 0x080fe20000410000 */
[----:B------:R-:W-:Y:S01]  /*2fd30*/  FMUL.FTZ R26, R42, R18 ;  /* 0x000000122a1a7220 */ /* 0x000fe20000410000 */
[----:B------:R-:W-:Y:S01]  /*2fd40*/  LEA.HI R50, R49, R48, RZ, 0x2 ;  /* 0x0000003031327211 */ /* 0x000fe200078f10ff */
[-C--:B------:R-:W-:Y:S01]  /*2fd50*/  FMUL.FTZ R42, R44, R18.reuse ;  /* 0x000000122c2a7220 */ /* 0x080fe20000410000 */
        /* <DEDUP_REMOVED lines=27> */
[----:B------:R-:W-:Y:S01]  /*2ff10*/  @P0 IMAD.HI.U32 R79, R56, R79, RZ ;  /* 0x0000004f384f0227 */ /* 0x000fe200078e00ff */
[----:B------:R-:W-:-:S04]  /*2ff20*/  LOP3.LUT R49, R50, 0x7ffffffc, RZ, 0xc0, !PT ;  /* 0x7ffffffc32317812 */ /* 0x000fc800078ec0ff */
[----:B------:R-:W-:Y:S01]  /*2ff30*/  @P0 SHF.R.U32.HI R56, RZ, R76, R79 ;  /* 0x0000004cff380219 */ /* 0x000fe2000001164f */
[----:B------:R-:W-:Y:S01]  /*2ff40*/  FMUL.FTZ R64, R64, R18 ;  /* 0x0000001240407220 */ /* 0x000fe20000410000 */
[----:B------:R-:W-:-:S03]  /*2ff50*/  IMAD.MOV.U32 R51, RZ, RZ, -0x60 ;  /* 0xffffffa0ff337424 */ /* 0x000fc600078e00ff */
        /* <DEDUP_REMOVED lines=29> */
[----:B--2---:R-:W-:Y:S01]  /*30130*/  FMUL.FTZ R64, R71, R18 ;  /* 0x0000001247407220 */ /* 0x004fe20000410000 */
[----:B------:R-:W2:Y:S01]  /*30140*/  MUFU.TANH R9, R9 ;  /* 0x0000000900097308 */ /* 0x000ea20000002400 */
[----:B------:R-:W-:Y:S01]  /*30150*/  IMAD R48, R49, -0x2, R48 ;  /* 0xfffffffe31307824 */ /* 0x000fe200078e0230 */
[----:B------:R-:W-:-:S06]  /*30160*/  LOP3.LUT R18, RZ, R19, RZ, 0x33, !PT ;  /* 0x00000013ff127212 */ /* 0x000fcc00078e33ff */
        /* <DEDUP_REMOVED lines=69> */
.L_x_12962:
[----:B------:R-:W-:Y:S05]  /*305c0*/  BSYNC B4 ;  /* 0x0000000000047941 */ /* 0x000fea0003800000 */
.L_x_12961:
[----:B------:R-:W-:Y:S01]  /*305d0*/  LOP3.LUT R18, RZ, R18, RZ, 0x33, !PT ;  /* 0x00000012ff127212 */ /* 0x000fe200078e33ff */
[----:B------:R-:W-:Y:S06]  /*305e0*/  BRA `(.L_x_12963) ;  /* 0x0000000000287947 */ /* 0x000fec0003800000 */
.L_x_12960:
        /* <DEDUP_REMOVED lines=10> */
.L_x_12963:
[----:B------:R-:W-:Y:S05]  /*30690*/  BSYNC B3 ;  /* 0x0000000000037941 */ /* 0x000fea0003800000 */
.L_x_12959:
[----:B------:R-:W-:-:S05]  /*306a0*/  IMAD R18, R7, R18, R71 ;  /* 0x0000001207127224 */ /* 0x000fca00078e0247 */
[----:B------:R-:W-:Y:S02]  /*306b0*/  VIMNMX R55, R55, R18, !PT ;  /* 0x0000001237377248 */ /* 0x000fe40007fe0100 */
[----:B------:R-:W-:-:S07]  /*306c0*/  VIADDMNMX R58, R18, R7, R58, PT ;  /* 0x00000007123a7246 */ /* 0x000fce000380013a */
.L_x_12958:
[----:B------:R-:W-:Y:S05]  /*306d0*/  BSYNC B2 ;  /* 0x0000000000027941 */ /* 0x000fea0003800000 */
.L_x_12957:
        /* <DEDUP_REMOVED lines=136> */
.L_x_12969:
[----:B------:R-:W-:Y:S05]  /*30f60*/  BSYNC B4 ;  /* 0x0000000000047941 */ /* 0x000fea0003800000 */
.L_x_12968:
[----:B------:R-:W-:Y:S01]  /*30f70*/  LOP3.LUT R8, RZ, R8, RZ, 0x33, !PT ;  /* 0x00000008ff087212 */ /* 0x000fe200078e33ff */
[----:B------:R-:W-:Y:S06]  /*30f80*/  BRA `(.L_x_12970) ;  /* 0x0000000000287947 */ /* 0x000fec0003800000 */
.L_x_12967:
        /* <DEDUP_REMOVED lines=10> */
.L_x_12970:
[----:B------:R-:W-:Y:S05]  /*31030*/  BSYNC B3 ;  /* 0x0000000000037941 */ /* 0x000fea0003800000 */
.L_x_12966:
[----:B------:R-:W-:-:S05]  /*31040*/  IMAD R8, R7, R8, R71 ;  /* 0x0000000807087224 */ /* 0x000fca00078e0247 */
[----:B------:R-:W-:Y:S02]  /*31050*/  VIADDMNMX R68, R8, R7, R68, PT ;  /* 0x0000000708447246 */ /* 0x000fe40003800144 */
[----:B------:R-:W-:-:S07]  /*31060*/  VIMNMX R65, R65, R8, !PT ;  /* 0x0000000841417248 */ /* 0x000fce0007fe0100 */
.L_x_12965:
[----:B------:R-:W-:Y:S05]  /*31070*/  BSYNC B2 ;  /* 0x0000000000027941 */ /* 0x000fea0003800000 */
.L_x_12964:
        /* <DEDUP_REMOVED lines=77> */
[----:B------:R-:W-:Y:S02]  /*31550*/  ISETP.GT.AND P2, PT, R65, 0x49, !P2 ;  /* 0x000000494100780c */ /* 0x000fe40005744270 */
[----:B------:R-:W-:Y:S02]  /*31560*/  ISETP.LT.OR P1, PT, R68, 0x49, P1 ;  /* 0x000000494400780c */ /* 0x000fe40000f21670 */
[----:B------:R-:W-:Y:S02]  /*31570*/  FSEL R35, R35, -INF , !P0 ;  /* 0xff80000023237808 */ /* 0x000fe40004000000 */
[----:B------:R-:W-:-:S02]  /*31580*/  ISETP.GT.AND P3, PT, R65, 0x50, !P3 ;  /* 0x000000504100780c */ /* 0x000fc40005f64270 */
[----:B------:R-:W-:Y:S02]  /*31590*/  ISETP.LT.OR P2, PT, R68, 0x4a, P2 ;  /* 0x0000004a4400780c */ /* 0x000fe40001741670 */
        /* <DEDUP_REMOVED lines=52> */
[----:B------:R-:W2:Y:S01]  /*318e0*/  LD.E R70, desc[UR4][R8.64+0x20] ;  /* 0x0000200408467980 */ /* 0x000ea2000c101900 */
        /* <DEDUP_REMOVED lines=99> */
[----:B------:R-:W-:Y:S01]  /*31f20*/  FFMA.FTZ R174, R34, R65, -R8 ;  /* 0x0000004122ae7223 */ /* 0x000fe20000010808 */
[----:B--2---:R-:W-:-:S06]  /*31f30*/  FADD.FTZ R34, R154, R21 ;  /* 0x000000159a227221 */ /* 0x004fcc0000010000 */
[----:B------:R-:W2:Y:S01]  /*31f40*/  MUFU.EX2 R19, R19 ;  /* 0x0000001300137308 */ /* 0x000ea20000000800 */
[----:B------:R-:W-:Y:S01]  /*31f50*/  FADD.FTZ R9, R155, R32 ;  /* 0x000000209b097221 */ /* 0x000fe20000010000 */
[----:B------:R-:W-:-:S06]  /*31f60*/  FFMA.FTZ R167, R59, R65, -R8 ;  /* 0x000000413ba77223 */ /* 0x000fcc0000010808 */
        /* <DEDUP_REMOVED lines=239> */
[----:B------:R-:W-:-:S03]  /*32e60*/  FMUL.FTZ R107, R24, R107 ;  /* 0x0000006b186b7220 */ /* 0x000fc60000410000 */
[----:B------:R-:W2:Y:S04]  /*32e70*/  LD.E R138, desc[UR20][R8.64+0x1b8] ;  /* 0x0001b814088a7980 */ /* 0x000ea8000c101900 */
[----:B------:R-:W2:Y:S04]  /*32e80*/  LD.E R136, desc[UR22][R8.64+0x1bc] ;  /* 0x0001bc1608887980 */ /* 0x000ea8000c101900 */
[----:B------:R-:W2:Y:S04]  /*32e90*/  LD.E R144, desc[UR10][R8.64+0x1c8] ;  /* 0x0001c80a08907980 */ /* 0x000ea8000c101900 */
[----:B------:R-:W2:Y:S04]  /*32ea0*/  LD.E R140, desc[UR12][R8.64+0x1cc] ;  /* 0x0001cc0c088c7980 */ /* 0x000ea8000c101900 */
[----:B------:R-:W2:Y:S04]  /*32eb0*/  LD.E R142, desc[UR14][R8.64+0x1d8] ;  /* 0x0001d80e088e7980 */ /* 0x000ea8000c101900 */
[----:B------:R-:W2:Y:S04]  /*32ec0*/  LD.E R190, desc[UR16][R8.64+0x1dc] ;  /* 0x0001dc1008be7980 */ /* 0x000ea8000c101900 */
[----:B------:R-:W2:Y:S04]  /*32ed0*/  LD.E R146, desc[UR18][R8.64+0x1e8] ;  /* 0x0001e81208927980 */ /* 0x000ea8000c101900 */
[----:B------:R0:W-:Y:S04]  /*32ee0*/  ST.E desc[UR4][R8.64+0xb0], R107 ;  /* 0x0000b06b08007985 */ /* 0x0001e8000c101904 */
[----:B------:R-:W2:Y:S04]  /*32ef0*/  LD.E R150, desc[UR20][R8.64+0x1ec] ;  /* 0x0001ec1408967980 */ /* 0x000ea8000c101900 */
[----:B------:R-:W2:Y:S01]  /*32f00*/  LD.E R148, desc[UR22][R8.64+0x1f8] ;  /* 0x0001f81608947980 */ /* 0x000ea2000c101900 */
[----:B0-----:R-:W-:-:S03]  /*32f10*/  FMUL.FTZ R107, R24, R83 ;  /* 0x00000053186b7220 */ /* 0x001fc60000410000 */
        /* <DEDUP_REMOVED lines=234> */
[C---:B---3--:R-:W-:Y:S01]  /*33dc0*/  FMUL.FTZ R35, R7.reuse, R146 ;  /* 0x0000009207237220 */ /* 0x048fe20000410000 */
[C---:B------:R-:W-:Y:S02]  /*33dd0*/  FMUL.FTZ R83, R7.reuse, R83 ;  /* 0x0000005307537220 */ /* 0x040fe40000410000 */
[----:B------:R3:W-:Y:S01]  /*33de0*/  ST.E desc[UR4][R8.64+0x1c8], R3 ;  /* 0x0001c80308007985 */ /* 0x0007e2000c101904 */
[C---:B0-----:R-:W-:Y:S01]  /*33df0*/  FMUL.FTZ R37, R7.reuse, R150 ;  /* 0x0000009607257220 */ /* 0x041fe20000410000 */
[C---:B-1----:R-:W-:Y:S02]  /*33e00*/  FMUL.FTZ R29, R7.reuse, R190 ;  /* 0x000000be071d7220 */ /* 0x042fe40000410000 */
[----:B------:R0:W-:Y:S01]  /*33e10*/  ST.E desc[UR8][R8.64+0x1cc], R31 ;  /* 0x0001cc1f08007985 */ /* 0x0001e2000c101908 */
[----:B--2---:R-:W-:-:S03]  /*33e20*/  FMUL.FTZ R39, R7, R148 ;  /* 0x0000009407277220 */ /* 0x004fc60000410000 */
[----:B------:R-:W-:Y:S04]  /*33e30*/  ST.E desc[UR10][R8.64+0x1d8], R33 ;  /* 0x0001d82108007985 */ /* 0x000fe8000c10190a */
[----:B------:R-:W-:Y:S04]  /*33e40*/  ST.E desc[UR6][R8.64+0x1dc], R29 ;  /* 0x0001dc1d08007985 */ /* 0x000fe8000c101906 */
[----:B------:R-:W-:Y:S04]  /*33e50*/  ST.E desc[UR12][R8.64+0x1e8], R35 ;  /* 0x0001e82308007985 */ /* 0x000fe8000c10190c */
[----:B------:R-:W-:Y:S04]  /*33e60*/  ST.E desc[UR14][R8.64+0x1ec], R37 ;  /* 0x0001ec2508007985 */ /* 0x000fe8000c10190e */
[----:B------:R-:W-:Y:S04]  /*33e70*/  ST.E desc[UR16][R8.64+0x1f8], R39 ;  /* 0x0001f82708007985 */ /* 0x000fe8000c101910 */
[----:B------:R1:W-:Y:S04]  /*33e80*/  ST.E desc[UR18][R8.64+0x1fc], R83 ;  /* 0x0001fc5308007985 */ /* 0x0003e8000c101912 */
[----:B---3--:R-:W2:Y:S01]  /*33e90*/  LDL.64 R2, [R0+0x80] ;  /* 0x0000800000027983 */ /* 0x008ea20000100a00 */
[----:B------:R-:W-:-:S02]  /*33ea0*/  LEA.HI R24, R6, 0x8, RZ, 0x19 ;  /* 0x0000000806187811 */ /* 0x000fc400078fc8ff */
[----:B------:R-:W-:Y:S01]  /*33eb0*/  R2UR UR28, R4 ;  /* 0x00000000041c72ca */ /* 0x000fe200000e0000 */
[----:B0-----:R-:W3:Y:S02]  /*33ec0*/  LDL.64 R30, [R0] ;  /* 0x00000000001e7983 */ /* 0x001ee40000100a00 */
[----:B------:R0:W-:Y:S01]  /*33ed0*/  BAR.SYNC.DEFER_BLOCKING R24, 0x100 ;  /* 0x000400180000751d */ /* 0x0001e20000010000 */
[----:B------:R-:W-:-:S05]  /*33ee0*/  R2UR UR29, R5 ;  /* 0x00000000051d72ca */ /* 0x000fca00000e0000 */
[----:B------:R-:W4:Y:S04]  /*33ef0*/  LDL.64 R6, [R0+0x98] ;  /* 0x0000980000067983 */ /* 0x000f280000100a00 */
[----:B-1----:R-:W4:Y:S04]  /*33f00*/  LDL.64 R8, [R0+0x88] ;  /* 0x0000880000087983 */ /* 0x002f280000100a00 */
        /* <DEDUP_REMOVED lines=64> */
[----:B0-----:R-:W2:Y:S04]  /*34310*/  LD.E R24, desc[UR26][R2.64+0x100] ;  /* 0x0001001a02187980 */ /* 0x001ea8000c101900 */
        /* <DEDUP_REMOVED lines=218> */
[----:B0-----:R-:W4:Y:S01]  /*350c0*/  LD.E R29, desc[UR22][R2.64+0x14] ;  /* 0x00001416021d7980 */ /* 0x001f22000c101900 */
[----:B------:R-:W-:Y:S02]  /*350d0*/  F2FP.F16.F32.PACK_AB R154, R27, R154 ;  /* 0x0000009a1b9a723e */ /* 0x000fe400000000ff */
[----:B------:R-:W-:Y:S01]  /*350e0*/  F2FP.F16.F32.PACK_AB R153, R26, R153 ;  /* 0x000000991a99723e */ /* 0x000fe200000000ff */
[----:B------:R-:W4:Y:S01]  /*350f0*/  LD.E R25, desc[UR30][R2.64+0x4] ;  /* 0x0000041e02197980 */ /* 0x000f22000c101900 */
[----:B------:R-:W-:-:S03]  /*35100*/  F2FP.F16.F32.PACK_AB R155, R28, R155 ;  /* 0x0000009b1c9b723e */ /* 0x000fc600000000ff */
        /* <DEDUP_REMOVED lines=128> */
[----:B------:R-:W-:Y:S01]  /*35910*/  R2UR UR7, R7 ;  /* 0x00000000070772ca */ /* 0x000fe200000e0000 */
[----:B------:R-:W-:Y:S01]  /*35920*/  VOTEU.ANY UP0, P0 ;  /* 0x00000000003f7886 */ /* 0x000fe20000000100 */
        /* <DEDUP_REMOVED lines=52> */
[----:B------:R-:W-:Y:S02]  /*35c70*/  R2UR UR4, R4 ;  /* 0x00000000040472ca */ /* 0x000fe400000e0000 */
[----:B------:R-:W-:-:S13]  /*35c80*/  R2UR UR5, R5 ;  /* 0x00000000050572ca */ /* 0x000fda00000e0000 */
        /* <DEDUP_REMOVED lines=3851> */
[----:B------:R-:W-:Y:S02]  /*44d40*/  F2FP.F16.F32.PACK_AB R188, R187, R188 ;  /* 0x000000bcbbbc723e */ /* 0x000fe400000000ff */
        /* <DEDUP_REMOVED lines=1174> */
.L_x_12972:
[----:B------:R-:W-:Y:S05]  /*496b0*/  BSYNC B2 ;  /* 0x0000000000027941 */ /* 0x000fea0003800000 */
.L_x_12971:
        /* <DEDUP_REMOVED lines=8> */
[----:B-----5:R-:W-:-:S05]  /*49740*/  IMAD R3, R6, 0x8, R3 ;  /* 0x0000000806037824 */ /* 0x020fca00078e0203 */
[----:B---3--:R-:W-:Y:S01]  /*49750*/  PRMT R0, R0, 0x654, R3 ;  /* 0x0000065400007816 */ /* 0x008fe20000000003 */
[----:B------:R-:W-:-:S03]  /*49760*/  IMAD.MOV.U32 R3, RZ, RZ, 0x0 ;  /* 0x00000000ff037424 */ /* 0x000fc600078e00ff */
[----:B------:R0:W-:Y:S02]  /*49770*/  SYNCS.ARRIVE.TRANS64.RED.A1T0 RZ, [R0+URZ], RZ ;  /* 0x000000ff00ff79a7 */ /* 0x0001e4000810043f */
[----:B0-----:R-:W-:Y:S05]  /*49780*/  RET.REL.NODEC R2 `(_ZN7cutlass13device_kernelIN5flash11enable_sm90INS1_16FlashAttnFwdSm90INS1_25CollectiveMainloopFwdSm90ILi2EN4cute5tupleIJNS5_1CILi1EEES8_S8_EEENS6_IJNS7_ILi128EEENS7_ILi96EEENS7_ILi64EEEEEELi256ENS_6half_tEfNS_4arch4Sm90ELb0ELb1ELb1ELb1ELb1ELb0ELb1ELb1ELb0ELb1ELb0ELb0EEENS1_21CollectiveEpilogueFwdINS6_IJSA_NS7_ILi256EEESB_EEES9_SE_SG_Li256ELb1ELb1ELb0ELb0EEENS1_36VarlenDynamicPersistentTileSchedulerILi128ELi96ELi256ELi128ELb0ELb1ELb1ELb1ELb0ELb1EEEEEEEEEvNT_6ParamsE) ;  /* 0xfffffb68021c7950 */ /* 0x001fea0003c3ffff */
.L_x_12947:
[----:B0-----:R0:W1:Y:S02]  /*49790*/  SYNCS.PHASECHK.TRANS64.TRYWAIT P0, [R2+URZ], R3 ;  /* 0x00000003020075a7 */ /* 0x001064000800017f */
[----:B-1----:R-:W-:Y:S05]  /*497a0*/  @!P0 NANOSLEEP.SYNCS 0x989680 ;  /* 0x009896800000895d */ /* 0x002fea0003900000 */
[----:B------:R-:W1:Y:S02]  /*497b0*/  @!P0 SYNCS.PHASECHK.TRANS64 P0, [R2+URZ], R3 ;  /* 0x00000003020085a7 */ /* 0x000e64000800007f */
[----:B-1----:R-:W-:Y:S05]  /*497c0*/  @!P0 BRA `(.L_x_12947) ;  /* 0xfffffffc00f08947 */ /* 0x002fea000383ffff */
[----:B------:R-:W-:Y:S05]  /*497d0*/  BRA `(.L_x_12946) ;  /* 0xfffffe4400dc7947 */ /* 0x000fea000383ffff */
.L_x_12954:
[----:B0-----:R0:W1:Y:S02]  /*497e0*/  SYNCS.PHASECHK.TRANS64.TRYWAIT P0, [R8+URZ], R9 ;  /* 0x00000009080075a7 */ /* 0x001064000800017f */
[----:B-1----:R-:W-:Y:S05]  /*497f0*/  @!P0 NANOSLEEP.SYNCS 0x989680 ;  /* 0x009896800000895d */ /* 0x002fea0003900000 */
[----:B------:R-:W1:Y:S02]  /*49800*/  @!P0 SYNCS.PHASECHK.TRANS64 P0, [R8+URZ], R9 ;  /* 0x00000009080085a7 */ /* 0x000e64000800007f */
[----:B-1----:R-:W-:Y:S05]  /*49810*/  @!P0 BRA `(.L_x_12954) ;  /* 0xfffffffc00f08947 */ /* 0x002fea000383ffff */
[----:B------:R-:W-:Y:S05]  /*49820*/  BRA `(.L_x_12953) ;  /* 0xfffffe4c00b07947 */ /* 0x000fea000383ffff */
.L_x_12973:
        /* <DEDUP_REMOVED lines=13> */
.L_x_15676:


//--------------------- .text._ZN7cutlass13device_kernelIN5flash11enable_sm90INS1_16FlashAttnFwdSm90INS1_25CollectiveMainloopFwdSm90ILi2EN4cute5tupleIJNS5_1CILi1EEES8_S8_EEENS6_IJNS7_ILi128EEENS7_ILi96EEENS7_ILi64EEEEEELi256ENS_6half_tEfNS_4arch4Sm90ELb0ELb1ELb1ELb1ELb1ELb1ELb1ELb1ELb0ELb1ELb0ELb0EEENS1_21CollectiveEpilogueFwdINS6_IJSA_NS7_ILi256EEESB_EEES9_SE_SG_Li256ELb1ELb1ELb0ELb0EEENS1_36VarlenDynamicPersistentTileSchedulerILi128ELi96ELi256ELi128ELb0ELb1ELb1ELb1ELb0ELb1EEEEEEEEEvNT_6ParamsE --------------------------
	.section	.text._ZN7cutlass13device_kernelIN5flash11enable_sm90INS1_16FlashAttnFwdSm90INS1_25CollectiveMainloopFwdSm90ILi2EN4cute5tupleIJNS5_1CILi1EEES8_S8_EEENS6_IJNS7_ILi128EEENS7_ILi96EEENS7_ILi64EEEEEELi256ENS_6half_tEfNS_4arch4Sm90ELb0ELb1ELb1ELb1ELb1ELb1ELb1ELb1ELb0ELb1ELb0ELb0EEENS1_21CollectiveEpilogueFwdINS6_IJSA_NS7_ILi256EEESB_EEES9_SE_SG_Li256ELb1ELb1ELb0ELb0EEENS1_36VarlenDynamicPersistentTileSchedulerILi128ELi96ELi256ELi128ELb0ELb1ELb1ELb1ELb0ELb1EEEEEEEEEvNT_6ParamsE,"ax",@progbits
	.align	128
.text._ZN7cutlass13device_kernelIN5flash11enable_sm90INS1_16FlashAttnFwdSm90INS1_25CollectiveMainloopFwdSm90ILi2EN4cute5tupleIJNS5_1CILi1EEES8_S8_EEENS6_IJNS7_ILi128EEENS7_ILi96EEENS7_ILi64EEEEEELi256ENS_6half_tEfNS_4arch4Sm90ELb0ELb1ELb1ELb1ELb1ELb1ELb1ELb1ELb0ELb1ELb0ELb0EEENS1_21CollectiveEpilogueFwdINS6_IJSA_NS7_ILi256EEESB_EEES9_SE_SG_Li256ELb1ELb1ELb0ELb0EEENS1_36VarlenDynamicPersistentTileSchedulerILi128ELi96ELi256ELi128ELb0ELb1ELb1ELb1ELb0ELb1EEEEEEEEEvNT_6ParamsE:
        .type           _ZN7cutlass13device_kernelIN5flash11enable_sm90INS1_16FlashAttnFwdSm90INS1_25CollectiveMainloopFwdSm90ILi2EN4cute5tupleIJNS5_1CILi1EEES8_S8_EEENS6_IJNS7_ILi128EEENS7_ILi96EEENS7_ILi64EEEEEELi256ENS_6half_tEfNS_4arch4Sm90ELb0ELb1ELb1ELb1ELb1ELb1ELb1ELb1ELb0ELb1ELb0ELb0EEENS1_21CollectiveEpilogueFwdINS6_IJSA_NS7_ILi256EEESB_EEES9_SE_SG_Li256ELb1ELb1ELb0ELb0EEENS1_36VarlenDynamicPersistentTileSchedulerILi128ELi96ELi256ELi128ELb0ELb1ELb1ELb1ELb0ELb1EEEEEEEEEvNT_6ParamsE,@function
        .size           _ZN7cutlass13device_kernelIN5flash11enable_sm90INS1_16FlashAttnFwdSm90INS1_25CollectiveMainloopFwdSm90ILi2EN4cute5tupleIJNS5_1CILi1EEES8_S8_EEENS6_IJNS7_ILi128EEENS7_ILi96EEENS7_ILi64EEEEEELi256ENS_6half_tEfNS_4arch4Sm90ELb0ELb1ELb1ELb1ELb1ELb1ELb1ELb1ELb0ELb1ELb0ELb0EEENS1_21CollectiveEpilogueFwdINS6_IJSA_NS7_ILi256EEESB_EEES9_SE_SG_Li256ELb1ELb1ELb0ELb0EEENS1_36VarlenDynamicPersistentTileSchedulerILi128ELi96ELi256ELi128ELb0ELb1ELb1ELb1ELb0ELb1EEEEEEEEEvNT_6ParamsE,(.L_x_15678 - _ZN7cutlass13device_kernelIN5flash11enable_sm90INS1_16FlashAttnFwdSm90INS1_25CollectiveMainloopFwdSm90ILi2EN4cute5tupleIJNS5_1CILi1EEES8_S8_EEENS6_IJNS7_ILi128EEENS7_ILi96EEENS7_ILi64EEEEEELi256ENS_6half_tEfNS_4arch4Sm90ELb0ELb1ELb1ELb1ELb1ELb1ELb1ELb1ELb0ELb1ELb0ELb0EEENS1_21CollectiveEpilogueFwdINS6_IJSA_NS7_ILi256EEESB_EEES9_SE_SG_Li256ELb1ELb1ELb0ELb0EEENS1_36VarlenDynamicPersistentTileSchedulerILi128ELi96ELi256ELi128ELb0ELb1ELb1ELb1ELb0ELb1EEEEEEEEEvNT_6ParamsE)
        .other          _ZN7cutlass13device_kernelIN5flash11enable_sm90INS1_16FlashAttnFwdSm90INS1_25CollectiveMainloopFwdSm90ILi2EN4cute5tupleIJNS5_1CILi1EEES8_S8_EEENS6_IJNS7_ILi128EEENS7_ILi96EEENS7_ILi64EEEEEELi256ENS_6half_tEfNS_4arch4Sm90ELb0ELb1ELb1ELb1ELb1ELb1ELb1ELb1ELb0ELb1ELb0ELb0EEENS1_21CollectiveEpilogueFwdINS6_IJSA_NS7_ILi256EEESB_EEES9_SE_SG_Li256ELb1ELb1ELb0ELb0EEENS1_36VarlenDynamicPersistentTileSchedulerILi128ELi96ELi256ELi128ELb0ELb1ELb1ELb1ELb0ELb1EEEEEEEEEvNT_6ParamsE,@"STO_CUDA_ENTRY STV_DEFAULT"
_ZN7cutlass13device_kernelIN5flash11enable_sm90INS1_16FlashAttnFwdSm90INS1_25CollectiveMainloopFwdSm90ILi2EN4cute5tupleIJNS5_1CILi1EEES8_S8_EEENS6_IJNS7_ILi128EEENS7_ILi96EEENS7_ILi64EEEEEELi256ENS_6half_tEfNS_4arch4Sm90ELb0ELb1ELb1ELb1ELb1ELb1ELb1ELb1ELb0ELb1ELb0ELb0EEENS1_21CollectiveEpilogueFwdINS6_IJSA_NS7_ILi256EEESB_EEES9_SE_SG_Li256ELb1ELb1ELb0ELb0EEENS1_36VarlenDynamicPersistentTileSchedulerILi128ELi96ELi256ELi128ELb0ELb1ELb1ELb1ELb0ELb1EEEEEEEEEvNT_6ParamsE:
        /* <DEDUP_REMOVED lines=23> */
.L_x_12975:
[----:B------:R-:W-:Y:S05]  /*0170*/  BSYNC B0 ;  /* 0x0000000000007941 */ /* 0x000fea0003800000 */
.L_x_12974:
        /* <DEDUP_REMOVED lines=21> */
[----:B0-----:R0:W1:Y:S01]  /*02d0*/  @UP1 SYNCS.EXCH.64 URZ, [UR8+0x32400], UR4 ;  /* 0x03240004083f15b2 */ /* 0x0010620008000100 */
[----:B------:R0:W2:Y:S04]  /*02e0*/  @UP2 SYNCS.EXCH.64 URZ, [UR8+0x32410], UR4 ;  /* 0x03241004083f25b2 */ /* 0x0000a80008000100 */
[----:B------:R0:W3:Y:S01]  /*02f0*/  @UP3 SYNCS.EXCH.64 URZ, [UR8+0x32420], UR6 ;  /* 0x03242006083f35b2 */ /* 0x0000e20008000100 */
        /* <DEDUP_REMOVED lines=19> */
.L_x_12976:
        /* <DEDUP_REMOVED lines=22> */
.L_x_12977:
        /* <DEDUP_REMOVED lines=18> */
.L_x_12978:
        /* <DEDUP_REMOVED lines=22> */
.L_x_12979:
        /* <DEDUP_REMOVED lines=22> */
.L_x_12980:
[----:B------:R-:W-:Y:S01]  /*0970*/  PLOP3.LUT P0, PT, PT, PT, UP0, 0x80, 0x0 ;  /* 0x000000000000781c */ /* 0x000fe20003f0f008 */
[----:B------:R-:W-:Y:S01]  /*0980*/  UMOV UR38, 0x1 ;  /* 0x0000000100267882 */ /* 0x000fe20000000000 */
[----:B------:R-:W-:Y:S01]  /*0990*/  NOP ;  /* 0x0000000000007918 */ /* 0x000fe20000000000 */
[----:B------:R-:W-:Y:S01]  /*09a0*/  USEL UR38, UR38, 0x2, !UP0 ;  /* 0x0000000226267887 */ /* 0x000fe2000c000000 */
[----:B------:R-:W-:Y:S01]  /*09b0*/  BSSY B9, `(.L_x_12981) ;  /* 0x0003671000097945 */ /* 0x000fe20003800000 */
[----:B------:R-:W-:Y:S01]  /*09c0*/  ULDC.64 UR44, c[0x0][0x208] ;  /* 0x00008200002c7ab9 */ /* 0x000fe20000000a00 */
[----:B------:R-:W-:Y:S02]  /*09d0*/  IMAD.U32 R16, RZ, RZ, UR37 ;  /* 0x00000025ff107e24 */ /* 0x000fe4000f8e00ff */
[----:B------:R-:W-:Y:S01]  /*09e0*/  IMAD.U32 R17, RZ, RZ, UR36 ;  /* 0x00000024ff117e24 */ /* 0x000fe2000f8e00ff */
[----:B0123--:R-:W-:Y:S06]  /*09f0*/  BAR.SYNC.DEFER_BLOCKING 0x0 ;  /* 0x0000000000007b1d */ /* 0x00ffec0000010000 */
[----:B------:R-:W-:Y:S05]  /*0a00*/  @!P0 BRA `(.L_x_12982) ;  /* 0x000002e400f08947 */ /* 0x000fea0003800000 */
.L_x_12983:
        /* <DEDUP_REMOVED lines=9> */
[----:B------:R-:W-:Y:S01]  /*0aa0*/  UIADD3 UR40, UP1, UR37, 0x204, URZ ;  /* 0x0000020425287890 */ /* 0x000fe2000ff3e03f */
[----:B------:R-:W-:Y:S01]  /*0ab0*/  STL.64 [R1+0x1f8], RZ ;  /* 0x0001f8ff01007387 */ /* 0x000fe20000100a00 */
[----:B------:R-:W-:Y:S02]  /*0ac0*/  UIADD3.X UR41, URZ, UR36, URZ, UP0, !UPT ;  /* 0x000000243f297290 */ /* 0x000fe400087fe43f */
[----:B------:R-:W-:Y:S01]  /*0ad0*/  UIADD3.X UR42, URZ, UR36, URZ, UP1, !UPT ;  /* 0x000000243f2a7290 */ /* 0x000fe20008ffe43f */
[----:B------:R-:W-:Y:S04]  /*0ae0*/  STL [R1+0x200], RZ ;  /* 0x000200ff01007387 */ /* 0x000fe80000100800 */
        /* <DEDUP_REMOVED lines=12> */
[----:B------:R-:W-:Y:S02]  /*0bb0*/  VIADD R227, R0, 0xffffff80 ;  /* 0xffffff8000e37836 */ /* 0x000fe40000000000 */
[----:B------:R-:W-:Y:S02]  /*0bc0*/  VIADD R213, R12, 0x8 ;  /* 0x000000080cd57836 */ /* 0x000fe40000000000 */
[----:B------:R-:W-:Y:S01]  /*0bd0*/  IMAD.MOV.U32 R153, RZ, RZ, RZ ;  /* 0x000000ffff997224 */ /* 0x000fe200078e00ff */
[----:B------:R-:W-:Y:S01]  /*0be0*/  SHF.R.S32.HI R0, RZ, 0x1f, R227 ;  /* 0x0000001fff007819 */ /* 0x000fe200000114e3 */
[----:B------:R-:W-:-:S03]  /*0bf0*/  IMAD.MOV.U32 R158, RZ, RZ, RZ ;  /* 0x000000ffff9e7224 */ /* 0x000fc600078e00ff */
[CC--:B------:R-:W-:Y:S02]  /*0c00*/  LEA.HI R2, R0.reuse, R227.reuse, RZ, 0x7 ;  /* 0x000000e300027211 */ /* 0x0c0fe400078f38ff */
[-C--:B------:R-:W-:Y:S02]  /*0c10*/  LEA.HI R7, R0, R227.reuse, RZ, 0x4 ;  /* 0x000000e300077211 */ /* 0x080fe400078f20ff */
[----:B------:R-:W-:Y:S02]  /*0c20*/  LOP3.LUT R4, R2, 0xffffff80, RZ, 0xc0, !PT ;  /* 0xffffff8002047812 */ /* 0x000fe400078ec0ff */
[----:B------:R-:W-:Y:S02]  /*0c30*/  SHF.R.S32.HI R13, RZ, 0x7, R2 ;  /* 0x00000007ff0d7819 */ /* 0x000fe40000011402 */
[----:B------:R-:W-:Y:S01]  /*0c40*/  LEA.HI R9, R0, R227, RZ, 0x5 ;  /* 0x000000e300097211 */ /* 0x000fe200078f28ff */
[----:B------:R-:W-:Y:S01]  /*0c50*/  IMAD.IADD R11, R227, 0x1, -R4 ;  /* 0x00000001e30b7824 */ /* 0x000fe200078e0a04 */
[----:B------:R-:W-:Y:S01]  /*0c60*/  LEA.HI R2, R2, R13, RZ, 0x1 ;  /* 0x0000000d02027211 */ /* 0x000fe200078f08ff */
[----:B------:R-:W-:Y:S01]  /*0c70*/  STL [R1+0x474], R13 ;  /* 0x0004740d01007387 */ /* 0x000fe20000100800 */
[----:B------:R-:W-:-:S02]  /*0c80*/  SHF.R.S32.HI R10, RZ, 0x4, R7 ;  /* 0x00000004ff0a7819 */ /* 0x000fc40000011407 */
[----:B------:R-:W-:Y:S01]  /*0c90*/  SHF.R.S32.HI R3, RZ, 0x1f, R11 ;  /* 0x0000001fff037819 */ /* 0x000fe2000001140b */
[----:B------:R-:W-:Y:S01]  /*0ca0*/  STL [R1+0x46c], R11 ;  /* 0x00046c0b01007387 */ /* 0x000fe20000100800 */
        /* <DEDUP_REMOVED lines=8> */
[C---:B------:R-:W-:Y:S02]  /*0d30*/  LOP3.LUT R8, R7.reuse, 0x3fffff0, RZ, 0xc0, !PT ;  /* 0x03fffff007087812 */ /* 0x040fe400078ec0ff */
[----:B------:R-:W-:Y:S02]  /*0d40*/  LOP3.LUT R6, R6, 0xfffffff8, RZ, 0xc0, !PT ;  /* 0xfffffff806067812 */ /* 0x000fe400078ec0ff */
[----:B------:R-:W-:Y:S01]  /*0d50*/  LEA.HI R7, R7, R10, RZ, 0x1 ;  /* 0x0000000a07077211 */ /* 0x000fe200078f08ff */
[----:B------:R-:W-:Y:S01]  /*0d60*/  IMAD.IADD R8, R227, 0x1, -R8 ;  /* 0x00000001e3087824 */ /* 0x000fe200078e0a08 */
[----:B------:R-:W-:Y:S01]  /*0d70*/  SHF.R.S32.HI R9, RZ, 0x5, R9 ;  /* 0x00000005ff097819 */ /* 0x000fe20000011409 */
[----:B------:R-:W-:Y:S01]  /*0d80*/  IMAD.IADD R6, R5, 0x1, -R6 ;  /* 0x0000000105067824 */ /* 0x000fe200078e0a06 */
[----:B------:R-:W-:-:S02]  /*0d90*/  LEA.HI R5, R0, R227, RZ, 0x3 ;  /* 0x000000e300057211 */ /* 0x000fc400078f18ff */
[----:B------:R-:W-:Y:S01]  /*0da0*/  LOP3.LUT R7, R7, 0x1ffffffe, RZ, 0xc0, !PT ;  /* 0x1ffffffe07077812 */ /* 0x000fe200078ec0ff */
[----:B------:R-:W-:Y:S01]  /*0db0*/  IMAD R8, R9, 0x10, R8 ;  /* 0x0000001009087824 */ /* 0x000fe200078e0208 */
[----:B------:R-:W-:Y:S01]  /*0dc0*/  LEA R3, R3, R6, 0x4 ;  /* 0x0000000603037211 */ /* 0x000fe200078e20ff */
[----:B------:R-:W-:Y:S01]  /*0dd0*/  IMAD.SHL.U32 R192, R9, 0x200, RZ ;  /* 0x0000020009c07824 */ /* 0x000fe200078e00ff */
[----:B------:R-:W-:Y:S01]  /*0de0*/  SHF.R.S32.HI R218, RZ, 0x3, R5 ;  /* 0x00000003ffda7819 */ /* 0x000fe20000011405 */
[----:B------:R-:W-:Y:S01]  /*0df0*/  IMAD.IADD R7, R10, 0x1, -R7 ;  /* 0x000000010a077824 */ /* 0x000fe200078e0a07 */
[----:B------:R-:W-:Y:S01]  /*0e00*/  LOP3.LUT R4, R4, 0x7ffffffc, RZ, 0xc0, !PT ;  /* 0x7ffffffc04047812 */ /* 0x000fe200078ec0ff */
[----:B------:R-:W-:Y:S01]  /*0e10*/  IMAD R228, R2, 0x40, R3 ;  /* 0x0000004002e47824 */ /* 0x000fe200078e0203 */
[----:B------:R-:W-:Y:S01]  /*0e20*/  LEA.HI R2, R0, R227, RZ, 0x2 ;  /* 0x000000e300027211 */ /* 0x000fe200078f10ff */
[----:B------:R-:W-:Y:S02]  /*0e30*/  IMAD R7, R8, 0x8, R7 ;  /* 0x0000000808077824 */ /* 0x000fe400078e0207 */
[----:B------:R-:W-:Y:S01]  /*0e40*/  IMAD.IADD R4, R11, 0x1, -R4 ;  /* 0x000000010b047824 */ /* 0x000fe200078e0a04 */
[----:B------:R-:W-:-:S02]  /*0e50*/  LOP3.LUT R0, R2, 0xfffffffc, RZ, 0xc0, !PT ;  /* 0xfffffffc02007812 */ /* 0x000fc400078ec0ff */
[--C-:B------:R-:W-:Y:S01]  /*0e60*/  SHF.R.S32.HI R154, RZ, 0x2, R2.reuse ;  /* 0x00000002ff9a7819 */ /* 0x100fe20000011402 */
[----:B------:R-:W-:Y:S01]  /*0e70*/  IMAD.SHL.U32 R229, R4, 0x2, RZ ;  /* 0x0000000204e57824 */ /* 0x000fe200078e00ff */
[----:B------:R-:W-:Y:S01]  /*0e80*/  SHF.R.S32.HI R3, RZ, 0x1f, R2 ;  /* 0x0000001fff037819 */ /* 0x000fe20000011402 */
[----:B------:R-:W-:Y:S01]  /*0e90*/  IMAD.IADD R193, R227, 0x1, -R0 ;  /* 0x00000001e3c17824 */ /* 0x000fe200078e0a00 */
[----:B------:R-:W-:Y:S01]  /*0ea0*/  LOP3.LUT R2, R5, 0xfffffff8, RZ, 0xc0, !PT ;  /* 0xfffffff805027812 */ /* 0x000fe200078ec0ff */
[----:B------:R-:W-:Y:S01]  /*0eb0*/  VIADD R166, R154, 0x40 ;  /* 0x000000409aa67836 */ /* 0x000fe20000000000 */
[----:B------:R-:W-:Y:S01]  /*0ec0*/  LEA.HI R3, R3, R154, RZ, 0x3 ;  /* 0x0000009a03037211 */ /* 0x000fe200078f18ff */
[C---:B------:R-:W-:Y:S01]  /*0ed0*/  IMAD.SHL.U32 R156, R193.reuse, 0x4, RZ ;  /* 0x00000004c19c7824 */ /* 0x040fe200078e00ff */
[----:B------:R-:W-:Y:S01]  /*0ee0*/  LEA.HI R0, R193, R193, RZ, 0x1 ;  /* 0x000000c1c1007211 */ /* 0x000fe200078f08ff */
[----:B------:R-:W-:Y:S01]  /*0ef0*/  IMAD.IADD R6, R227, 0x1, -R2 ;  /* 0x00000001e3067824 */ /* 0x000fe200078e0a02 */
[----:B------:R-:W-:Y:S01]  /*0f00*/  LOP3.LUT R3, R3, 0xfffffff8, RZ, 0xc0, !PT ;  /* 0xfffffff803037812 */ /* 0x000fe200078ec0ff */
[----:B------:R-:W-:Y:S01]  /*0f10*/  VIADD R159, R156, 0x10 ;  /* 0x000000109c9f7836 */ /* 0x000fe20000000000 */
[----:B------:R-:W-:Y:S01]  /*0f20*/  SHF.R.S32.HI R5, RZ, 0x1f, R166 ;  /* 0x0000001fff057819 */ /* 0x000fe200000114a6 */
[----:B------:R-:W-:Y:S01]  /*0f30*/  IMAD.SHL.U32 R186, R6, 0x8, RZ ;  /* 0x0000000806ba7824 */ /* 0x000fe200078e00ff */
[----:B------:R0:W-:Y:S01]  /*0f40*/  STL [R1+0x464], R6 ;  /* 0x0004640601007387 */ /* 0x0001e20000100800 */
[----:B------:R-:W-:Y:S01]  /*0f50*/  LOP3.LUT R0, R0, 0x1ffffffe, RZ, 0xc0, !PT ;  /* 0x1ffffffe00007812 */ /* 0x000fe200078ec0ff */
[----:B------:R-:W-:Y:S01]  /*0f60*/  IMAD.SHL.U32 R22, R193, 0x8, RZ ;  /* 0x00000008c1167824 */ /* 0x000fe200078e00ff */
[----:B------:R-:W-:Y:S01]  /*0f70*/  LEA.HI R5, R5, R166, RZ, 0x3 ;  /* 0x000000a605057211 */ /* 0x000fe200078f18ff */
[----:B------:R-:W-:Y:S01]  /*0f80*/  VIADD R188, R186, 0x40 ;  /* 0x00000040babc7836 */ /* 0x000fe20000000000 */
[----:B------:R-:W-:Y:S01]  /*0f90*/  SHF.L.U32 R206, R166, 0x6, RZ ;  /* 0x00000006a6ce7819 */ /* 0x000fe200000006ff */
[C---:B------:R-:W-:Y:S01]  /*0fa0*/  VIADD R152, R22.reuse, 0x20 ;  /* 0x0000002016987836 */ /* 0x040fe20000000000 */
[----:B------:R-:W-:Y:S01]  /*0fb0*/  IADD3 R164, R22, 0xe0, RZ ;  /* 0x000000e016a47810 */ /* 0x000fe20007ffe0ff */
[----:B------:R-:W-:Y:S01]  /*0fc0*/  IMAD.SHL.U32 R5, R5, 0x40, RZ ;  /* 0x0000004005057824 */ /* 0x000fe200078e00ff */
[----:B------:R-:W-:Y:S01]  /*0fd0*/  LOP3.LUT R206, R206, 0x1c0, RZ, 0xc0, !PT ;  /* 0x000001c0cece7812 */ /* 0x000fe200078ec0ff */
[----:B0-----:R-:W-:Y:S01]  /*0fe0*/  IMAD.IADD R6, R154, 0x1, -R3 ;  /* 0x000000019a067824 */ /* 0x001fe200078e0a03 */
[----:B------:R-:W-:Y:S01]  /*0ff0*/  SHF.R.S32.HI R23, RZ, 0x1f, R22 ;  /* 0x0000001fff177819 */ /* 0x000fe20000011416 */
[----:B------:R-:W-:Y:S01]  /*1000*/  IMAD.IADD R3, R193, 0x1, -R0 ;  /* 0x00000001c1037824 */ /* 0x000fe200078e0a00 */
[----:B------:R-:W-:Y:S01]  /*1010*/  SHF.R.S32.HI R0, RZ, 0x1f, R159 ;  /* 0x0000001fff007819 */ /* 0x000fe2000001149f */
[----:B------:R-:W-:Y:S01]  /*1020*/  IMAD.SHL.U32 R191, R6, 0x40, RZ ;  /* 0x0000004006bf7824 */ /* 0x000fe200078e00ff */
[----:B------:R-:W-:Y:S01]  /*1030*/  SHF.R.U32.HI R208, RZ, 0x3, R206 ;  /* 0x00000003ffd07819 */ /* 0x000fe200000116ce */
[----:B------:R0:W-:Y:S01]  /*1040*/  STL [R1+0x460], R6 ;  /* 0x0004600601007387 */ /* 0x0001e20000100800 */
[----:B------:R-:W-:Y:S01]  /*1050*/  LOP3.LUT R2, R206, 0x38, R22, 0xf8, !PT ;  /* 0x00000038ce027812 */ /* 0x000fe200078ef816 */
[C---:B------:R-:W-:Y:S01]  /*1060*/  VIADD R163, R22.reuse, 0x40 ;  /* 0x0000004016a37836 */ /* 0x040fe20000000000 */
[----:B------:R-:W-:Y:S01]  /*1070*/  LOP3.LUT R191, R191, 0x1c0, RZ, 0xc0, !PT ;  /* 0x000001c0bfbf7812 */ /* 0x000fe200078ec0ff */
[----:B------:R1:W-:Y:S01]  /*1080*/  STL [R1+0x45c], R0 ;  /* 0x00045c0001007387 */ /* 0x0003e20000100800 */
[----:B------:R-:W-:Y:S01]  /*1090*/  LOP3.LUT R209, R5, 0xfffffe00, RZ, 0xc0, !PT ;  /* 0xfffffe0005d17812 */ /* 0x000fe200078ec0ff */
[C---:B------:R-:W-:Y:S01]  /*10a0*/  VIADD R162, R22.reuse, 0x60 ;  /* 0x0000006016a27836 */ /* 0x040fe20000000000 */
[----:B------:R-:W-:Y:S01]  /*10b0*/  SHF.R.U32.HI R207, RZ, 0x3, R191 ;  /* 0x00000003ffcf7819 */ /* 0x000fe200000116bf */
[C---:B------:R-:W-:Y:S01]  /*10c0*/  VIADD R161, R22.reuse, 0x80 ;  /* 0x0000008016a17836 */ /* 0x040fe20000000000 */
[----:B------:R-:W-:Y:S01]  /*10d0*/  LOP3.LUT R5, R209, R2, R208, 0xf6, !PT ;  /* 0x00000002d1057212 */ /* 0x000fe200078ef6d0 */
[----:B0-----:R-:W-:Y:S01]  /*10e0*/  IMAD.SHL.U32 R6, R7, 0x8, RZ ;  /* 0x0000000807067824 */ /* 0x001fe200078e00ff */
[----:B------:R-:W-:Y:S01]  /*10f0*/  SHF.R.S32.HI R217, RZ, 0x1f, R186 ;  /* 0x0000001fffd97819 */ /* 0x000fe200000114ba */
[C---:B------:R-:W-:Y:S01]  /*1100*/  VIADD R160, R22.reuse, 0xa0 ;  /* 0x000000a016a07836 */ /* 0x040fe20000000000 */
[----:B------:R-:W-:Y:S01]  /*1110*/  LEA R2, R5, R148, 0x1 ;  /* 0x0000009405027211 */ /* 0x000fe200078e08ff */
[----:B------:R-:W-:Y:S01]  /*1120*/  VIADD R165, R22, 0xc0 ;  /* 0x000000c016a57836 */ /* 0x000fe20000000000 */
[----:B-1----:R-:W-:Y:S01]  /*1130*/  LOP3.LUT R0, R191, 0x18, R22, 0xf8, !PT ;  /* 0x00000018bf007812 */ /* 0x002fe200078ef816 */
[----:B------:R-:W-:Y:S01]  /*1140*/  STL [R1+0x47c], R6 ;  /* 0x00047c0601007387 */ /* 0x000fe20000100800 */
[C---:B------:R-:W-:Y:S01]  /*1150*/  VIADD R187, R186.reuse, 0x80 ;  /* 0x00000080babb7836 */ /* 0x040fe20000000000 */
[----:B------:R-:W-:Y:S01]  /*1160*/  SHF.R.S32.HI R155, RZ, 0x1f, R152 ;  /* 0x0000001fff9b7819 */ /* 0x000fe20000011498 */
[----:B------:R-:W-:Y:S01]  /*1170*/  VIADD R189, R186, 0xc0 ;  /* 0x000000c0babd7836 */ /* 0x000fe20000000000 */
[----:B------:R-:W-:Y:S01]  /*1180*/  LOP3.LUT R0, R0, R207, RZ, 0x3c, !PT ;  /* 0x000000cf00007212 */ /* 0x000fe200078e3cff */
[----:B------:R-:W-:Y:S01]  /*1190*/  STL [R1+0x468], R2 ;  /* 0x0004680201007387 */ /* 0x000fe20000100800 */
[----:B------:R-:W-:-:S02]  /*11a0*/  SHF.R.S32.HI R185, RZ, 0x1f, R163 ;  /* 0x0000001fffb97819 */ /* 0x000fc400000114a3 */
[----:B------:R-:W-:Y:S01]  /*11b0*/  LOP3.LUT R167, R0, R192, RZ, 0xfc, !PT ;  /* 0x000000c000a77212 */ /* 0x000fe200078efcff */
[----:B------:R0:W-:Y:S01]  /*11c0*/  STL [R1+0x470], R0 ;  /* 0x0004700001007387 */ /* 0x0001e20000100800 */
[----:B------:R-:W-:Y:S02]  /*11d0*/  SHF.R.S32.HI R184, RZ, 0x1f, R162 ;  /* 0x0000001fffb87819 */ /* 0x000fe400000114a2 */
[----:B------:R-:W-:Y:S02]  /*11e0*/  SHF.R.S32.HI R183, RZ, 0x1f, R161 ;  /* 0x0000001fffb77819 */ /* 0x000fe400000114a1 */
[----:B------:R-:W-:Y:S02]  /*11f0*/  SHF.R.S32.HI R182, RZ, 0x1f, R160 ;  /* 0x0000001fffb67819 */ /* 0x000fe400000114a0 */
[----:B------:R-:W-:Y:S02]  /*1200*/  SHF.R.S32.HI R181, RZ, 0x1f, R165 ;  /* 0x0000001fffb57819 */ /* 0x000fe400000114a5 */
[----:B------:R-:W-:Y:S01]  /*1210*/  SHF.R.S32.HI R180, RZ, 0x1f, R164 ;  /* 0x0000001fffb47819 */ /* 0x000fe200000114a4 */
[----:B0-----:R-:W-:Y:S01]  /*1220*/  IMAD R0, R3, 0x8, R228 ;  /* 0x0000000803007824 */ /* 0x001fe200078e02e4 */
[----:B------:R-:W-:-:S02]  /*1230*/  SHF.R.S32.HI R216, RZ, 0x1f, R188 ;  /* 0x0000001fffd87819 */ /* 0x000fc400000114bc */
[----:B------:R-:W-:Y:S02]  /*1240*/  SHF.R.S32.HI R215, RZ, 0x1f, R187 ;  /* 0x0000001fffd77819 */ /* 0x000fe400000114bb */
[----:B------:R0:W-:Y:S01]  /*1250*/  STL [R1+0x478], R0 ;  /* 0x0004780001007387 */ /* 0x0001e20000100800 */
[----:B------:R-:W-:-:S07]  /*1260*/  SHF.R.S32.HI R214, RZ, 0x1f, R189 ;  /* 0x0000001fffd67819 */ /* 0x000fce00000114bd */
.L_x_13214:
[----:B------:R-:W-:Y:S05]  /*1270*/  YIELD ;  /* 0x0000000000007946 */ /* 0x000fea0003800000 */
[----:B------:R-:W-:Y:S01]  /*1280*/  ULDC.64 UR4, c[0x0][0xb20] ;  /* 0x0002c80000047ab9 */ /* 0x000fe20000000a00 */
[----:B0-----:R-:W1:Y:S01]  /*1290*/  LDC.64 R4, c[0x0][0xb00] ;  /* 0x0002c000ff047b82 */ /* 0x001e620000000a00 */
        /* <DEDUP_REMOVED lines=9> */
[----:B--2---:R-:W2:Y:S01]  /*1330*/  @P1 LDC.64 R2, c[0x0][0xb20] ;  /* 0x0002c800ff021b82 */ /* 0x004ea20000000a00 */
[----:B------:R-:W-:Y:S01]  /*1340*/  ISETP.NE.AND.EX P0, PT, RZ, UR5, PT, P0 ;  /* 0x00000005ff007c0c */ /* 0x000fe2000bf05300 */
[----:B-1-3--:R-:W-:-:S06]  /*1350*/  IMAD.WIDE R8, R127, 0x4, R4 ;  /* 0x000000047f087825 */ /* 0x00afcc00078e0204 */
[----:B------:R-:W1:Y:S01]  /*1360*/  @P2 LDC.64 R6, c[0x0][0xb10] ;  /* 0x0002c400ff062b82 */ /* 0x000e620000000a00 */
[----:B------:R-:W-:Y:S02]  /*1370*/  ULDC UR4, c[0x0][0x288] ;  /* 0x0000a20000047ab9 */ /* 0x000fe40000000800 */
[----:B------:R-:W-:Y:S01]  /*1380*/  IMAD.U32 R28, RZ, RZ, UR4 ;  /* 0x00000004ff1c7e24 */ /* 0x000fe2000f8e00ff */
[----:B------:R-:W-:Y:S02]  /*1390*/  ULDC.64 UR4, c[0x0][0x418] ;  /* 0x0001060000047ab9 */ /* 0x000fe40000000a00 */
[----:B------:R3:W5:Y:S01]  /*13a0*/  @P0 LDG.E R19, desc[UR44][R8.64] ;  /* 0x0000002c08130981 */ /* 0x000762000c1e1900 */
[----:B--2---:R-:W-:-:S05]  /*13b0*/  @P1 IMAD.WIDE R2, R127, 0x4, R2 ;  /* 0x000000047f021825 */ /* 0x004fca00078e0202 */
        /* <DEDUP_REMOVED lines=12> */
[----:B---34-:R-:W-:Y:S06]  /*1480*/  @P2 BRA `(.L_x_12985) ;  /* 0x0000000000242947 */ /* 0x018fec0003800000 */
[----:B------:R-:W-:Y:S02]  /*1490*/  ULDC.64 UR4, c[0x0][0xaf8] ;  /* 0x0002be0000047ab9 */ /* 0x000fe40000000a00 */
[----:B------:R-:W-:-:S04]  /*14a0*/  ISETP.NE.U32.AND P1, PT, RZ, UR4, PT ;  /* 0x00000004ff007c0c */ /* 0x000fc8000bf25070 */
[----:B------:R-:W-:-:S13]  /*14b0*/  ISETP.NE.AND.EX P1, PT, RZ, UR5, PT, P1 ;  /* 0x00000005ff007c0c */ /* 0x000fda000bf25310 */
[----:B------:R-:W-:Y:S05]  /*14c0*/  @!P1 BRA `(.L_x_12985) ;  /* 0x0000000000149947 */ /* 0x000fea0003800000 */
[----:B------:R-:W1:Y:S02]  /*14d0*/  LDC.64 R2, c[0x0][0xaf8] ;  /* 0x0002be00ff027b82 */ /* 0x000e640000000a00 */
[----:B-1----:R-:W-:-:S05]  /*14e0*/  IMAD.WIDE R2, R127, 0x4, R2 ;  /* 0x000000047f027825 */ /* 0x002fca00078e0202 */
[----:B-----5:R-:W2:Y:S04]  /*14f0*/  LDG.E R28, desc[UR44][R2.64] ;  /* 0x0000002c021c7981 */ /* 0x020ea8000c1e1900 */
[----:B------:R-:W2:Y:S02]  /*1500*/  LDG.E R5, desc[UR44][R2.64+0x4] ;  /* 0x0000042c02057981 */ /* 0x000ea4000c1e1900 */
[----:B--2---:R-:W-:-:S07]  /*1510*/  IMAD.IADD R28, R5, 0x1, -R28 ;  /* 0x00000001051c7824 */ /* 0x004fce00078e0a1c */
.L_x_12985:
[----:B------:R-:W-:Y:S01]  /*1520*/  ULDC.64 UR4, c[0x0][0xb18] ;  /* 0x0002c60000047ab9 */ /* 0x000fe20000000a00 */
[----:B------:R-:W-:Y:S01]  /*1530*/  IMAD.MOV.U32 R211, RZ, RZ, R126 ;  /* 0x000000ffffd37224 */ /* 0x000fe200078e007e */
[----:B------:R-:W-:Y:S01]  /*1540*/  ISETP.NE.U32.AND P1, PT, RZ, UR4, PT ;  /* 0x00000004ff007c0c */ /* 0x000fe2000bf25070 */
[----:B------:R-:W-:-:S03]  /*1550*/  IMAD.MOV.U32 R212, RZ, RZ, R127 ;  /* 0x000000ffffd47224 */ /* 0x000fc600078e007f */
[----:B------:R-:W-:-:S13]  /*1560*/  ISETP.NE.AND.EX P1, PT, RZ, UR5, PT, P1 ;  /* 0x00000005ff007c0c */ /* 0x000fda000bf25310 */
[----:B------:R-:W-:Y:S05]  /*1570*/  @!P1 BRA `(.L_x_12986) ;  /* 0x0000000000109947 */ /* 0x000fea0003800000 */
[----:B------:R-:W1:Y:S02]  /*1580*/  LDC.64 R2, c[0x0][0xb18] ;  /* 0x0002c600ff027b82 */ /* 0x000e640000000a00 */
[----:B-1----:R-:W-:-:S05]  /*1590*/  IMAD.WIDE R2, R127, 0x4, R2 ;  /* 0x000000047f027825 */ /* 0x002fca00078e0202 */
[----:B------:R1:W5:Y:S01]  /*15a0*/  LDG.E R18, desc[UR44][R2.64] ;  /* 0x0000002c02127981 */ /* 0x000362000c1e1900 */
[----:B------:R-:W-:Y:S05]  /*15b0*/  BRA `(.L_x_12987) ;  /* 0x0000000000107947 */ /* 0x000fea0003800000 */
.L_x_12986:
[----:B------:R-:W-:Y:S05]  /*15c0*/  @!P0 BRA `(.L_x_12987) ;  /* 0x00000000000c8947 */ /* 0x000fea0003800000 */
[----:B------:R-:W2:Y:S04]  /*15d0*/  LDG.E R3, desc[UR44][R8.64] ;  /* 0x0000002c08037981 */ /* 0x000ea8000c1e1900 */
[----:B------:R-:W2:Y:S02]  /*15e0*/  LDG.E R18, desc[UR44][R8.64+0x4] ;  /* 0x0000042c08127981 */ /* 0x000ea4000c1e1900 */
[----:B--2---:R-:W-:-:S07]  /*15f0*/  IMAD.IADD R18, R18, 0x1, -R3 ;  /* 0x0000000112127824 */ /* 0x004fce00078e0a03 */
.L_x_12987:
[----:B------:R-:W-:Y:S01]  /*1600*/  ULDC.64 UR4, c[0x0][0xb08] ;  /* 0x0002c20000047ab9 */ /* 0x000fe20000000a00 */
[----:B------:R-:W2:Y:S01]  /*1610*/  LDC R8, c[0x0][0x448] ;  /* 0x00011200ff087b82 */ /* 0x000ea20000000800 */
[----:B------:R-:W-:-:S04]  /*1620*/  ISETP.NE.U32.AND P0, PT, RZ, UR4, PT ;  /* 0x00000004ff007c0c */ /* 0x000fc8000bf05070 */
[----:B------:R-:W-:Y:S01]  /*1630*/  ISETP.NE.AND.EX P0, PT, RZ, UR5, PT, P0 ;  /* 0x00000005ff007c0c */ /* 0x000fe2000bf05300 */
[----:B------:R-:W-:Y:S02]  /*1640*/  ULDC.64 UR4, c[0x0][0xb28] ;  /* 0x0002ca0000047ab9 */ /* 0x000fe40000000a00 */
[----:B------:R-:W-:Y:S01]  /*1650*/  ISETP.NE.U32.AND P1, PT, RZ, UR4, PT ;  /* 0x00000004ff007c0c */ /* 0x000fe2000bf25070 */
[----:B------:R-:W3:Y:S03]  /*1660*/  LDC.64 R12, c[0x0][0xad8] ;  /* 0x0002b600ff0c7b82 */ /* 0x000ee60000000a00 */
[----:B------:R-:W-:-:S06]  /*1670*/  ISETP.NE.AND.EX P1, PT, RZ, UR5, PT, P1 ;  /* 0x00000005ff007c0c */ /* 0x000fcc000bf25310 */
[----:B------:R-:W4:Y:S08]  /*1680*/  @P0 LDC.64 R4, c[0x0][0xb08] ;  /* 0x0002c200ff040b82 */ /* 0x000f300000000a00 */
[----:B------:R-:W2:Y:S01]  /*1690*/  @P1 LDC.64 R6, c[0x0][0xb28] ;  /* 0x0002ca00ff061b82 */ /* 0x000ea20000000a00 */
[----:B----4-:R-:W-:-:S05]  /*16a0*/  @P0 IMAD.WIDE R4, R127, 0x4, R4 ;  /* 0x000000047f040825 */ /* 0x010fca00078e0204 */
[----:B0-----:R-:W4:Y:S04]  /*16b0*/  @P0 LDG.E R0, desc[UR44][R4.64] ;  /* 0x0000002c04000981 */ /* 0x001f28000c1e1900 */
[----:B-1----:R-:W4:Y:S01]  /*16c0*/  @P0 LDG.E R3, desc[UR44][R4.64+0x4] ;  /* 0x0000042c04030981 */ /* 0x002f22000c1e1900 */
[----:B-----5:R-:W-:Y:S01]  /*16d0*/  MOV R2, R18 ;  /* 0x0000001200027202 */ /* 0x020fe20000000f00 */
[----:B--2---:R-:W-:-:S05]  /*16e0*/  @P1 IMAD.WIDE R6, R127, 0x4, R6 ;  /* 0x000000047f061825 */ /* 0x004fca00078e0206 */
[----:B------:R0:W5:Y:S01]  /*16f0*/  @P1 LDG.E R2, desc[UR44][R6.64] ;  /* 0x0000002c06021981 */ /* 0x000162000c1e1900 */
[----:B------:R-:W-:Y:S01]  /*1700*/  ISETP.NE.AND P1, PT, R8, 0x1, PT ;  /* 0x000000010800780c */ /* 0x000fe20003f25270 */
[----:B------:R-:W-:Y:S01]  /*1710*/  IMAD.SHL.U32 R210, R125, 0x80, RZ ;  /* 0x000000807dd27824 */ /* 0x000fe200078e00ff */
[----:B---3--:R-:W-:Y:S01]  /*1720*/  ISETP.GE.AND P2, PT, R13, 0x1, PT ;  /* 0x000000010d00780c */ /* 0x008fe20003f46270 */
[----:B------:R-:W-:-:S10]  /*1730*/  IMAD.IADD R10, R18, 0x1, -R11 ;  /* 0x00000001120a7824 */ /* 0x000fd400078e0a0b */
[----:B------:R-:W1:Y:S08]  /*1740*/  @P1 LDC R8, c[0x0][0x44c] ;  /* 0x00011300ff081b82 */ /* 0x000e700000000800 */
[----:B------:R-:W2:Y:S01]  /*1750*/  @P1 LDC R9, c[0x0][0x450] ;  /* 0x00011400ff091b82 */ /* 0x000ea20000000800 */
[----:B----4-:R-:W-:Y:S02]  /*1760*/  @P0 IMAD.IADD R45, R3, 0x1, -R0 ;  /* 0x00000001032d0824 */ /* 0x010fe400078e0a00 */
[----:B------:R-:W-:-:S02]  /*1770*/  VIADD R3, R210, 0x7f ;  /* 0x0000007fd2037836 */ /* 0x000fc40000000000 */
[----:B------:R-:W-:Y:S02]  /*1780*/  IMAD.IADD R29, R10, 0x1, R45 ;  /* 0x000000010a1d7824 */ /* 0x000fe400078e022d */
[----:B-1----:R-:W-:-:S03]  /*1790*/  @P1 IMAD.HI.U32 R4, R3, R8, RZ ;  /* 0x0000000803041227 */ /* 0x002fc600078e00ff */
[C---:B------:R-:W-:Y:S01]  /*17a0*/  IADD3 R194, R29.reuse, 0x1, -R28 ;  /* 0x000000011dc27810 */ /* 0x040fe20007ffe81c */
[----:B------:R-:W-:Y:S02]  /*17b0*/  VIADD R0, R29, 0x5f ;  /* 0x0000005f1d007836 */ /* 0x000fe40000000000 */
[----:B------:R-:W-:Y:S01]  /*17c0*/  IMAD.MOV.U32 R5, RZ, RZ, R3 ;  /* 0x000000ffff057224 */ /* 0x000fe200078e0003 */
[----:B--2---:R-:W-:Y:S01]  /*17d0*/  @P1 SHF.R.U32.HI R5, RZ, R9, R4 ;  /* 0x00000009ff051219 */ /* 0x004fe20000011604 */
[----:B------:R-:W-:-:S04]  /*17e0*/  IMAD.HI R0, R0, 0x2aaaaaab, RZ ;  /* 0x2aaaaaab00007827 */ /* 0x000fc800078e02ff */
[----:B0-----:R-:W-:Y:S01]  /*17f0*/  IMAD.IADD R7, R194, 0x1, R5 ;  /* 0x00000001c2077824 */ /* 0x001fe200078e0205 */
        /* <DEDUP_REMOVED lines=15> */
.L_x_12990:
[----:B------:R-:W-:-:S13]  /*18f0*/  ISETP.NE.AND P0, PT, R13, 0x1, PT ;  /* 0x000000010d00780c */ /* 0x000fda0003f05270 */
[----:B------:R-:W0:Y:S02]  /*1900*/  @P0 LDC.64 R4, c[0x0][0xae0] ;  /* 0x0002b800ff040b82 */ /* 0x000e240000000a00 */
[----:B0-----:R-:W-:-:S05]  /*1910*/  @P0 IMAD.HI.U32 R4, R3, R4, RZ ;  /* 0x0000000403040227 */ /* 0x001fca00078e00ff */
[----:B------:R-:W-:-:S07]  /*1920*/  @P0 SHF.R.U32.HI R3, RZ, R5, R4 ;  /* 0x00000005ff030219 */ /* 0x000fce0000011604 */
.L_x_12991:
[----:B------:R-:W-:Y:S05]  /*1930*/  BSYNC B0 ;  /* 0x0000000000007941 */ /* 0x000fea0003800000 */
.L_x_12989:
[----:B------:R-:W-:-:S05]  /*1940*/  IMAD R3, R3, R13, R13 ;  /* 0x0000000d03037224 */ /* 0x000fca00078e020d */
[----:B------:R-:W-:-:S07]  /*1950*/  VIMNMX R0, R0, R3, PT ;  /* 0x0000000300007248 */ /* 0x000fce0003fe0100 */
.L_x_12988:
        /* <DEDUP_REMOVED lines=20> */
.L_x_12994:
[----:B------:R-:W-:-:S13]  /*1aa0*/  ISETP.NE.AND P0, PT, R13, 0x1, PT ;  /* 0x000000010d00780c */ /* 0x000fda0003f05270 */
[----:B------:R-:W0:Y:S02]  /*1ab0*/  @P0 LDC.64 R6, c[0x0][0xae0] ;  /* 0x0002b800ff060b82 */ /* 0x000e240000000a00 */
[----:B0-----:R-:W-:-:S05]  /*1ac0*/  @P0 IMAD.HI.U32 R6, R3, R6, RZ ;  /* 0x0000000603060227 */ /* 0x001fca00078e00ff */
[----:B------:R-:W-:-:S07]  /*1ad0*/  @P0 SHF.R.U32.HI R3, RZ, R7, R6 ;  /* 0x00000007ff030219 */ /* 0x000fce0000011606 */
.L_x_12995:
[----:B------:R-:W-:Y:S05]  /*1ae0*/  BSYNC B0 ;  /* 0x0000000000007941 */ /* 0x000fea0003800000 */
.L_x_12993:
[----:B------:R-:W-:-:S05]  /*1af0*/  IMAD R3, R3, R13, RZ ;  /* 0x0000000d03037224 */ /* 0x000fca00078e02ff */
[----:B------:R-:W-:-:S07]  /*1b00*/  VIMNMX R4, R4, R3, !PT ;  /* 0x0000000304047248 */ /* 0x000fce0007fe0100 */
.L_x_12992:
        /* <DEDUP_REMOVED lines=44> */
.L_x_12998:
[----:B------:R-:W-:Y:S05]  /*1dd0*/  BSYNC B6 ;  /* 0x0000000000067941 */ /* 0x000fea0003800000 */
.L_x_12997:
        /* <DEDUP_REMOVED lines=20> */
.L_x_13000:
[----:B------:R-:W-:Y:S05]  /*1f20*/  BSYNC B6 ;  /* 0x0000000000067941 */ /* 0x000fea0003800000 */
.L_x_12999:
[----:B------:R-:W-:Y:S01]  /*1f30*/  ULDC.64 UR4, c[0x0][0xaf0] ;  /* 0x0002bc0000047ab9 */ /* 0x000fe20000000a00 */
[----:B------:R-:W2:Y:S01]  /*1f40*/  LDL R32, [R1+0x460] ;  /* 0x0004600001207983 */ /* 0x000ea20000100800 */
[----:B------:R-:W-:Y:S01]  /*1f50*/  ISETP.NE.U32.AND P0, PT, RZ, UR4, PT ;  /* 0x00000004ff007c0c */ /* 0x000fe2000bf05070 */
[----:B------:R-:W-:Y:S01]  /*1f60*/  IMAD.MOV.U32 R0, RZ, RZ, R127 ;  /* 0x000000ffff007224 */ /* 0x000fe200078e007f */
[----:B------:R-:W-:Y:S01]  /*1f70*/  SHF.R.S32.HI R3, RZ, 0x1f, R154 ;  /* 0x0000001fff037819 */ /* 0x000fe2000001149a */
[----:B------:R-:W-:Y:S01]  /*1f80*/  ULDC UR8, c[0x0][0x320] ;  /* 0x0000c80000087ab9 */ /* 0x000fe20000000800 */
[----:B------:R-:W-:Y:S01]  /*1f90*/  ISETP.NE.AND.EX P0, PT, RZ, UR5, PT, P0 ;  /* 0x00000005ff007c0c */ /* 0x000fe2000bf05300 */
[----:B------:R-:W0:Y:S01]  /*1fa0*/  S2R R20, SR_TID.X ;  /* 0x0000000000147919 */ /* 0x000e220000002100 */
[----:B------:R-:W-:Y:S01]  /*1fb0*/  ULDC.64 UR4, c[0x0][0x3f8] ;  /* 0x0000fe0000047ab9 */ /* 0x000fe20000000a00 */
[----:B------:R-:W1:Y:S01]  /*1fc0*/  LDC R33, c[0x0][0x3f4] ;  /* 0x0000fd00ff217b82 */ /* 0x000e620000000800 */
[----:B------:R-:W-:-:S09]  /*1fd0*/  ULDC.64 UR6, c[0x0][0x408] ;  /* 0x0001020000067ab9 */ /* 0x000fd20000000a00 */
[----:B------:R-:W3:Y:S02]  /*1fe0*/  @P0 LDC.64 R4, c[0x0][0xaf0] ;  /* 0x0002bc00ff040b82 */ /* 0x000ee40000000a00 */
[----:B---3--:R-:W-:-:S05]  /*1ff0*/  @P0 IMAD.WIDE R4, R127, 0x4, R4 ;  /* 0x000000047f040825 */ /* 0x008fca00078e0204 */
[----:B------:R3:W4:Y:S01]  /*2000*/  @P0 LDG.E R0, desc[UR44][R4.64] ;  /* 0x0000002c04000981 */ /* 0x000722000c1e1900 */
[C---:B------:R-:W-:Y:S01]  /*2010*/  IMAD R9, R3.reuse, UR4, RZ ;  /* 0x0000000403097c24 */ /* 0x040fe2000f8e02ff */
[----:B------:R-:W-:Y:S01]  /*2020*/  ISETP.GE.AND P1, PT, R152, UR8, PT ;  /* 0x0000000898007c0c */ /* 0x000fe2000bf26270 */
[----:B------:R-:W-:Y:S01]  /*2030*/  IMAD R11, R3, UR6, RZ ;  /* 0x00000006030b7c24 */ /* 0x000fe2000f8e02ff */
[----:B------:R-:W-:Y:S01]  /*2040*/  ISETP.GE.AND P0, PT, R22, UR8, PT ;  /* 0x0000000816007c0c */ /* 0x000fe2000bf06270 */
[C---:B------:R-:W-:Y:S01]  /*2050*/  IMAD R13, R154.reuse, UR5, R9 ;  /* 0x000000059a0d7c24 */ /* 0x040fe2000f8e0209 */
[----:B------:R-:W-:Y:S01]  /*2060*/  SEL R9, RZ, 0xffffffff, P1 ;  /* 0xffffffffff097807 */ /* 0x000fe20000800000 */
[C---:B------:R-:W-:Y:S01]  /*2070*/  IMAD R11, R154.reuse, UR7, R11 ;  /* 0x000000079a0b7c24 */ /* 0x040fe2000f8e020b */
[----:B------:R-:W-:Y:S01]  /*2080*/  SHF.R.S32.HI R157, RZ, 0x1f, R156 ;  /* 0x0000001fff9d7819 */ /* 0x000fe2000001149c */
[----:B------:R-:W-:Y:S01]  /*2090*/  IMAD.IADD R46, R19, 0x1, R18 ;  /* 0x00000001132e7824 */ /* 0x000fe200078e0212 */
[----:B0-----:R-:W-:Y:S01]  /*20a0*/  SHF.R.U32.HI R34, RZ, 0x7, R20 ;  /* 0x00000007ff227819 */ /* 0x001fe20000011614 */
[----:B------:R-:W-:Y:S01]  /*20b0*/  IMAD.SHL.U32 R9, R9, 0x2, RZ ;  /* 0x0000000209097824 */ /* 0x000fe200078e00ff */
[----:B------:R-:W-:Y:S01]  /*20c0*/  SEL R8, RZ, 0x1, P0 ;  /* 0x00000001ff087807 */ /* 0x000fe20000000000 */
[----:B---3--:R-:W-:Y:S01]  /*20d0*/  IMAD.WIDE.U32 R4, R154, UR6, R156 ;  /* 0x000000069a047c25 */ /* 0x008fe2000f8e009c */
[----:B------:R-:W-:-:S02]  /*20e0*/  ISETP.NE.AND P6, PT, R34, 0x1, PT ;  /* 0x000000012200780c */ /* 0x000fc40003fc5270 */
[----:B------:R-:W-:Y:S01]  /*20f0*/  LOP3.LUT R10, R9, 0x2, R8, 0xe2, !PT ;  /* 0x00000002090a7812 */ /* 0x000fe200078ee208 */
[----:B------:R-:W-:Y:S01]  /*2100*/  IMAD.WIDE.U32 R8, R154, UR4, R22 ;  /* 0x000000049a087c25 */ /* 0x000fe2000f8e0016 */
[----:B------:R-:W-:Y:S02]  /*2110*/  ISETP.GE.AND P0, PT, R163, UR8, PT ;  /* 0x00000008a3007c0c */ /* 0x000fe4000bf06270 */
[----:B------:R-:W-:Y:S01]  /*2120*/  ISETP.GE.AND P1, PT, R162, UR8, PT ;  /* 0x00000008a2007c0c */ /* 0x000fe2000bf26270 */
[----:B------:R-:W-:Y:S01]  /*2130*/  IMAD.WIDE.U32 R6, R154, UR4, R156 ;  /* 0x000000049a067c25 */ /* 0x000fe2000f8e009c */
[----:B-----5:R-:W-:Y:S02]  /*2140*/  SHF.R.S32.HI R47, RZ, 0x1f, R2 ;  /* 0x0000001fff2f7819 */ /* 0x020fe40000011402 */
[----:B------:R-:W-:Y:S01]  /*2150*/  SEL R12, RZ, 0x8, P1 ;  /* 0x00000008ff0c7807 */ /* 0x000fe20000800000 */
[----:B------:R-:W-:Y:S01]  /*2160*/  IMAD.IADD R5, R5, 0x1, R11 ;  /* 0x0000000105057824 */ /* 0x000fe200078e020b */
[----:B------:R-:W-:Y:S01]  /*2170*/  SEL R11, RZ, 0x4, P0 ;  /* 0x00000004ff0b7807 */ /* 0x000fe20000000000 */
[----:B------:R-:W-:Y:S01]  /*2180*/  IMAD.IADD R7, R7, 0x1, R13 ;  /* 0x0000000107077824 */ /* 0x000fe200078e020d */
[----:B------:R-:W-:Y:S01]  /*2190*/  ISETP.GE.AND P0, PT, R161, UR8, PT ;  /* 0x00000008a1007c0c */ /* 0x000fe2000bf06270 */
[----:B------:R-:W-:Y:S01]  /*21a0*/  IMAD R15, R47, UR6, RZ ;  /* 0x000000062f0f7c24 */ /* 0x000fe2000f8e02ff */
[----:B------:R-:W-:Y:S01]  /*21b0*/  ISETP.GE.AND P1, PT, R160, UR8, PT ;  /* 0x00000008a0007c0c */ /* 0x000fe2000bf26270 */
[----:B------:R-:W-:Y:S01]  /*21c0*/  IMAD.WIDE.U32 R18, R2, UR6, R4 ;  /* 0x0000000602127c25 */ /* 0x000fe2000f8e0004 */
[----:B------:R-:W-:-:S02]  /*21d0*/  IADD3 R9, R13, R9, RZ ;  /* 0x000000090d097210 */ /* 0x000fc40007ffe0ff */
[----:B------:R-:W-:Y:S01]  /*21e0*/  LOP3.LUT R10, R12, R10, R11, 0xfe, !PT ;  /* 0x0000000a0c0a7212 */ /* 0x000fe200078efe0b */
[----:B------:R-:W-:Y:S01]  /*21f0*/  IMAD R13, R47, UR4, RZ ;  /* 0x000000042f0d7c24 */ /* 0x000fe2000f8e02ff */
[----:B------:R-:W-:Y:S01]  /*2200*/  SEL R11, RZ, 0x10, P0 ;  /* 0x00000010ff0b7807 */ /* 0x000fe20000000000 */
[C---:B------:R-:W-:Y:S01]  /*2210*/  IMAD R15, R2.reuse, UR7, R15 ;  /* 0x00000007020f7c24 */ /* 0x040fe2000f8e020f */
[----:B------:R-:W-:Y:S01]  /*2220*/  SEL R12, RZ, 0x20, P1 ;  /* 0x00000020ff0c7807 */ /* 0x000fe20000800000 */
[C---:B------:R-:W-:Y:S01]  /*2230*/  IMAD R13, R2.reuse, UR5, R13 ;  /* 0x00000005020d7c24 */ /* 0x040fe2000f8e020d */
[----:B------:R-:W-:Y:S01]  /*2240*/  ISETP.GE.AND P1, PT, R165, UR8, PT ;  /* 0x00000008a5007c0c */ /* 0x000fe2000bf26270 */
[----:B------:R-:W-:Y:S01]  /*2250*/  IMAD.WIDE.U32 R20, R2, UR4, R6 ;  /* 0x0000000402147c25 */ /* 0x000fe2000f8e0006 */
[----:B------:R-:W-:Y:S02]  /*2260*/  ISETP.GE.AND P2, PT, R164, UR8, PT ;  /* 0x00000008a4007c0c */ /* 0x000fe4000bf46270 */
[----:B-1----:R-:W-:Y:S01]  /*2270*/  ISETP.GE.AND P0, PT, R22, R33, PT ;  /* 0x000000211600720c */ /* 0x002fe20003f06270 */
[----:B------:R-:W-:Y:S01]  /*2280*/  IMAD.WIDE.U32 R24, R2, UR4, R8 ;  /* 0x0000000402187c25 */ /* 0x000fe2000f8e0008 */
[----:B------:R-:W-:Y:S05]  /*2290*/  @!P6 WARPSYNC.ALL ;  /* 0x000000000000e948 */ /* 0x000fea0003800000 */
[----:B------:R-:W-:Y:S01]  /*22a0*/  ULDC UR4, c[0x0][0x2f4] ;  /* 0x0000bd0000047ab9 */ /* 0x000fe20000000800 */
[C---:B------:R-:W-:Y:S01]  /*22b0*/  SEL R7, R33.reuse, RZ, P0 ;  /* 0x000000ff21077207 */ /* 0x040fe20000000000 */
[----:B------:R-:W-:Y:S01]  /*22c0*/  IMAD.MOV.U32 R50, RZ, RZ, 0x20 ;  /* 0x00000020ff327424 */ /* 0x000fe200078e00ff */
[----:B------:R-:W-:Y:S01]  /*22d0*/  ISETP.GE.AND P3, PT, R152, UR4, PT ;  /* 0x0000000498007c0c */ /* 0x000fe2000bf66270 */
[----:B------:R-:W-:Y:S01]  /*22e0*/  IMAD.SHL.U32 R52, R33, 0x2, RZ ;  /* 0x0000000221347824 */ /* 0x000fe200078e00ff */
[----:B------:R-:W-:Y:S01]  /*22f0*/  SEL R5, RZ, 0x40, P1 ;  /* 0x00000040ff057807 */ /* 0x000fe20000800000 */
[C---:B------:R-:W-:Y:S01]  /*2300*/  IMAD.IADD R7, R22.reuse, 0x1, R7 ;  /* 0x0000000116077824 */ /* 0x040fe200078e0207 */
[----:B------:R-:W-:Y:S01]  /*2310*/  SEL R4, RZ, 0xffffffff, P3 ;  /* 0xffffffffff047807 */ /* 0x000fe20001800000 */
[----:B------:R-:W-:Y:S01]  /*2320*/  IMAD.IADD R54, R19, 0x1, R15 ;  /* 0x0000000113367824 */ /* 0x000fe200078e020f */
[----:B------:R-:W-:Y:S01]  /*2330*/  ISETP.GE.AND P1, PT, R22, UR4, PT ;  /* 0x0000000416007c0c */ /* 0x000fe2000bf26270 */
[----:B------:R-:W-:Y:S01]  /*2340*/  IMAD.IADD R55, R21, 0x1, R13 ;  /* 0x0000000115377824 */ /* 0x000fe200078e020d */
[----:B------:R-:W-:Y:S01]  /*2350*/  LOP3.LUT R10, R12, R10, R11, 0xfe, !PT ;  /* 0x0000000a0c0a7212 */ /* 0x000fe200078efe0b */
[----:B------:R-:W-:Y:S01]  /*2360*/  IMAD.SHL.U32 R6, R4, 0x2, RZ ;  /* 0x0000000204067824 */ /* 0x000fe200078e00ff */
[----:B------:R-:W-:Y:S01]  /*2370*/  SEL R48, RZ, 0x7fff80, P2 ;  /* 0x007fff80ff307807 */ /* 0x000fe20001000000 */
[----:B------:R-:W-:Y:S01]  /*2380*/  IMAD.IADD R56, R13, 0x1, R25 ;  /* 0x000000010d387824 */ /* 0x000fe200078e0219 */
[----:B------:R-:W-:-:S02]  /*2390*/  SHF.R.S32.HI R4, RZ, 0x1f, R7 ;  /* 0x0000001fff047819 */ /* 0x000fc40000011407 */
[----:B------:R-:W-:Y:S02]  /*23a0*/  SEL R49, RZ, 0x1, P1 ;  /* 0x00000001ff317807 */ /* 0x000fe40000800000 */
[----:B------:R-:W-:Y:S02]  /*23b0*/  LOP3.LUT R48, R48, R10, R5, 0xfe, !PT ;  /* 0x0000000a30307212 */ /* 0x000fe400078efe05 */
[----:B------:R-:W-:Y:S02]  /*23c0*/  LEA.HI R4, R4, R7, RZ, 0x3 ;  /* 0x0000000704047211 */ /* 0x000fe400078f18ff */
[----:B------:R-:W-:Y:S02]  /*23d0*/  LOP3.LUT R49, R6, 0x2, R49, 0xe2, !PT ;  /* 0x0000000206317812 */ /* 0x000fe400078ee231 */
[--C-:B------:R-:W-:Y:S02]  /*23e0*/  LOP3.LUT R6, R191, 0x38, R4.reuse, 0xf8, !PT ;  /* 0x00000038bf067812 */ /* 0x100fe400078ef804 */
[----:B------:R-:W-:-:S02]  /*23f0*/  LOP3.LUT R5, R206, 0x38, R4, 0xf8, !PT ;  /* 0x00000038ce057812 */ /* 0x000fc400078ef804 */
[----:B------:R-:W-:Y:S02]  /*2400*/  PRMT R69, R48, 0x8880, RZ ;  /* 0x0000888030457816 */ /* 0x000fe400000000ff */
[----:B------:R-:W-:Y:S02]  /*2410*/  LOP3.LUT R61, R6, R207, RZ, 0x3c, !PT ;  /* 0x000000cf063d7212 */ /* 0x000fe400078e3cff */
[----:B------:R-:W-:Y:S02]  /*2420*/  LOP3.LUT R62, R5, R208, RZ, 0x3c, !PT ;  /* 0x000000d0053e7212 */ /* 0x000fe400078e3cff */
[----:B------:R-:W-:Y:S01]  /*2430*/  PRMT R69, R69, 0x7710, RZ ;  /* 0x0000771045457816 */ /* 0x000fe200000000ff */
[----:B------:R-:W-:Y:S01]  /*2440*/  IMAD.IADD R61, R192, 0x1, R61 ;  /* 0x00000001c03d7824 */ /* 0x000fe200078e023d */
[----:B------:R-:W-:Y:S01]  /*2450*/  LOP3.LUT R59, R4, 0xfffffff8, RZ, 0xc0, !PT ;  /* 0xfffffff8043b7812 */ /* 0x000fe200078ec0ff */
[----:B------:R-:W-:Y:S01]  /*2460*/  IMAD.IADD R62, R209, 0x1, R62 ;  /* 0x00000001d13e7824 */ /* 0x000fe200078e023e */
[----:B------:R-:W-:-:S02]  /*2470*/  LOP3.LUT R63, R69, 0x1, RZ, 0xc0, !PT ;  /* 0x00000001453f7812 */ /* 0x000fc400078ec0ff */
[C---:B------:R-:W-:Y:S02]  /*2480*/  LOP3.LUT R64, R69.reuse, 0x2, RZ, 0xc0, !PT ;  /* 0x0000000245407812 */ /* 0x040fe400078ec0ff */
[C---:B------:R-:W-:Y:S02]  /*2490*/  LOP3.LUT R65, R69.reuse, 0x4, RZ, 0xc0, !PT ;  /* 0x0000000445417812 */ /* 0x040fe400078ec0ff */
[C---:B------:R-:W-:Y:S02]  /*24a0*/  LOP3.LUT R66, R69.reuse, 0x8, RZ, 0xc0, !PT ;  /* 0x0000000845427812 */ /* 0x040fe400078ec0ff */
[C---:B------:R-:W-:Y:S02]  /*24b0*/  LOP3.LUT R67, R69.reuse, 0x10, RZ, 0xc0, !PT ;  /* 0x0000001045437812 */ /* 0x040fe400078ec0ff */
[----:B------:R-:W-:Y:S02]  /*24c0*/  LOP3.LUT R68, R69, 0x20, RZ, 0xc0, !PT ;  /* 0x0000002045447812 */ /* 0x000fe400078ec0ff */
[----:B------:R-:W-:-:S02]  /*24d0*/  SHF.R.S32.HI R51, RZ, 0x1f, R126 ;  /* 0x0000001fff337819 */ /* 0x000fc4000001147e */
[----:B------:R-:W-:Y:S02]  /*24e0*/  SHF.R.S32.HI R58, RZ, 0x3, R4 ;  /* 0x00000003ff3a7819 */ /* 0x000fe40000011404 */
[----:B------:R-:W-:Y:S02]  /*24f0*/  SHF.R.S32.HI R60, RZ, 0x1f, R59 ;  /* 0x0000001fff3c7819 */ /* 0x000fe4000001143b */
[----:B------:R-:W-:Y:S01]  /*2500*/  LOP3.LUT R69, R69, 0x40, RZ, 0xc0, !PT ;  /* 0x0000004045457812 */ /* 0x000fe200078ec0ff */
[----:B------:R-:W-:Y:S01]  /*2510*/  @!P6 BAR.SYNC.DEFER_BLOCKING 0x9, 0x100 ;  /* 0x024400000000eb1d */ /* 0x000fe20000010000 */
[----:B--2---:R-:W-:-:S04]  /*2520*/  LOP3.LUT P4, RZ, R32, 0x4, RZ, 0xc0, !PT ;  /* 0x0000000420ff7812 */ /* 0x004fc8000788c0ff */
[----:B------:R-:W-:-:S05]  /*2530*/  SEL R50, R50, 0xffffffe0, !P4 ;  /* 0xffffffe032327807 */ /* 0x000fca0006000000 */
[----:B------:R-:W-:Y:S01]  /*2540*/  IMAD.IADD R53, R167, 0x1, R50 ;  /* 0x00000001a7357824 */ /* 0x000fe200078e0232 */
[----:B----4-:R-:W-:-:S07]  /*2550*/  SHF.R.S32.HI R57, RZ, 0x1f, R0 ;  /* 0x0000001fff397819 */ /* 0x010fce0000011400 */
.L_x_13058:
[----:B------:R-:W0:Y:S01]  /*2560*/  LDC R77, c[0x0][0x430] ;  /* 0x00010c00ff4d7b82 */ /* 0x000e220000000800 */
[----:B------:R-:W-:Y:S01]  /*2570*/  IADD3 R31, R31, -0x1, RZ ;  /* 0xffffffff1f1f7810 */ /* 0x000fe20007ffe0ff */
[----:B------:R-:W-:Y:S02]  /*2580*/  IMAD R4, R193, 0x40, R154 ;  /* 0x00000040c1047824 */ /* 0x000fe400078e029a */
[----:B------:R-:W-:Y:S02]  /*2590*/  IMAD.MOV.U32 R76, RZ, RZ, RZ ;  /* 0x000000ffff4c7224 */ /* 0x000fe400078e00ff */
[----:B--2---:R-:W-:Y:S02]  /*25a0*/  IMAD R8, R31, 0x60, R4 ;  /* 0x000000601f087824 */ /* 0x004fe400078e0204 */
[----:B------:R-:W1:Y:S02]  /*25b0*/  LDC R85, c[0x0][0x3f4] ;  /* 0x0000fd00ff557b82 */ /* 0x000e640000000800 */
        /* <DEDUP_REMOVED lines=16> */
[----:B------:R-:W-:Y:S01]  /*26c0*/  @!P2 IMAD.IADD R5, R5, 0x1, R7 ;  /* 0x000000010505a824 */ /* 0x000fe200078e0207 */
[----:B--2---:R-:W-:-:S04]  /*26d0*/  @!P2 LEA R6, P3, R4, R12, 0x2 ;  /* 0x0000000c0406a211 */ /* 0x004fc800078610ff */
[----:B------:R-:W-:Y:S02]  /*26e0*/  @!P2 LEA.HI.X R7, R4, R13, R5, 0x2, P3 ;  /* 0x0000000d0407a211 */ /* 0x000fe400018f1405 */
[----:B-1----:R-:W-:Y:S01]  /*26f0*/  ISETP.GE.AND P3, PT, R85, 0x1, PT ;  /* 0x000000015500780c */ /* 0x002fe20003f66270 */
[----:B------:R-:W-:Y:S01]  /*2700*/  IMAD.MOV R4, RZ, RZ, -R9 ;  /* 0x000000ffff047224 */ /* 0x000fe200078e0a09 */
[----:B------:R-:W-:Y:S05]  /*2710*/  YIELD ;  /* 0x0000000000007946 */ /* 0x000fea0003800000 */
[C---:B------:R-:W-:Y:S01]  /*2720*/  IMAD R75, R153.reuse, 0x1800, R167 ;  /* 0x00001800994b7824 */ /* 0x040fe200078e02a7 */
[----:B------:R-:W-:Y:S01]  /*2730*/  BSSY B0, `(.L_x_13001) ;  /* 0x0000317000007945 */ /* 0x000fe20003800000 */
[----:B------:R-:W-:Y:S01]  /*2740*/  IMAD R5, R153, 0x1800, R53 ;  /* 0x0000180099057824 */ /* 0x000fe200078e0235 */
[----:B------:R0:W5:Y:S01]  /*2750*/  @!P2 LDG.E R76, desc[UR44][R6.64] ;  /* 0x0000002c064ca981 */ /* 0x000162000c1e1900 */
[----:B------:R-:W-:Y:S01]  /*2760*/  IMAD R77, R77, R4, R11 ;  /* 0x000000044d4d7224 */ /* 0x000fe200078e020b */
[----:B------:R-:W-:Y:S01]  /*2770*/  ISETP.GT.AND P2, PT, R31, R44, PT ;  /* 0x0000002c1f00720c */ /* 0x000fe20003f44270 */
[----:B------:R-:W-:-:S02]  /*2780*/  IMAD R75, R75, 0x2, R30 ;  /* 0x000000024b4b7824 */ /* 0x000fc400078e021e */
[----:B------:R-:W-:Y:S01]  /*2790*/  IMAD R74, R5, 0x2, R30 ;  /* 0x00000002054a7824 */ /* 0x000fe200078e021e */
[----:B------:R-:W-:Y:S09]  /*27a0*/  @!P3 BRA `(.L_x_13002) ;  /* 0x0000002c0024b947 */ /* 0x000ff20003800000 */
[----:B------:R-:W-:Y:S01]  /*27b0*/  SHF.R.S32.HI R78, RZ, 0x1f, R77 ;  /* 0x0000001fff4e7819 */ /* 0x000fe2000001144d */
[----:B------:R-:W-:Y:S01]  /*27c0*/  ULDC.64 UR4, c[0x0][0x300] ;  /* 0x0000c00000047ab9 */ /* 0x000fe20000000a00 */
[----:B-----5:R-:W-:Y:S01]  /*27d0*/  SHF.R.S32.HI R79, RZ, 0x1f, R76 ;  /* 0x0000001fff4f7819 */ /* 0x020fe2000001144c */
[----:B------:R-:W-:Y:S01]  /*27e0*/  IMAD.WIDE.U32 R4, R77, UR4, RZ ;  /* 0x000000044d047c25 */ /* 0x000fe2000f8e00ff */
[----:B------:R-:W1:Y:S01]  /*27f0*/  LDC.64 R10, c[0x0][0x3f8] ;  /* 0x0000fe00ff0a7b82 */ /* 0x000e620000000a00 */
[----:B------:R-:W-:Y:S02]  /*2800*/  ULDC.U8 UR6, c[0x0][0x410] ;  /* 0x0001040000067ab9 */ /* 0x000fe40000000000 */
[----:B0-----:R-:W-:Y:S01]  /*2810*/  IMAD R6, R78, UR4, RZ ;  /* 0x000000044e067c24 */ /* 0x001fe2000f8e02ff */
[----:B------:R-:W-:Y:S01]  /*2820*/  ISETP.NE.AND P3, PT, RZ, UR6, PT ;  /* 0x00000006ff007c0c */ /* 0x000fe2000bf65270 */
[----:B------:R-:W-:Y:S02]  /*2830*/  IMAD R81, R31, -0x60, R45 ;  /* 0xffffffa01f517824 */ /* 0x000fe400078e022d */
[----:B------:R-:W-:Y:S01]  /*2840*/  IMAD R7, R77, UR5, R6 ;  /* 0x000000054d077c24 */ /* 0x000fe2000f8e0206 */
[----:B------:R-:W0:Y:S01]  /*2850*/  LDC.64 R12, c[0x0][0x408] ;  /* 0x00010200ff0c7b82 */ /* 0x000e220000000a00 */
[----:B------:R-:W-:Y:S01]  /*2860*/  ULDC.64 UR4, c[0x0][0x310] ;  /* 0x0000c40000047ab9 */ /* 0x000fe20000000a00 */
[----:B------:R-:W-:Y:S01]  /*2870*/  VIMNMX R81, R81, 0x60, PT ;  /* 0x0000006051517848 */ /* 0x000fe20003fe0100 */
[----:B------:R-:W-:-:S02]  /*2880*/  IMAD.IADD R5, R5, 0x1, R7 ;  /* 0x0000000105057824 */ /* 0x000fc400078e0207 */
[----:B------:R-:W-:Y:S02]  /*2890*/  IMAD R7, R79, UR4, RZ ;  /* 0x000000044f077c24 */ /* 0x000fe4000f8e02ff */
[----:B------:R-:W-:-:S04]  /*28a0*/  IMAD.WIDE.U32 R4, R76, UR4, R4 ;  /* 0x000000044c047c25 */ /* 0x000fc8000f8e0004 */
[----:B------:R-:W-:Y:S01]  /*28b0*/  IMAD R7, R76, UR5, R7 ;  /* 0x000000054c077c24 */ /* 0x000fe2000f8e0207 */
[----:B------:R-:W-:-:S04]  /*28c0*/  ULDC.64 UR4, c[0x0][0x308] ;  /* 0x0000c20000047ab9 */ /* 0x000fc80000000a00 */
[----:B------:R-:W-:Y:S01]  /*28d0*/  IADD3 R5, R5, R7, RZ ;  /* 0x0000000705057210 */ /* 0x000fe20007ffe0ff */
[----:B------:R-:W-:Y:S02]  /*28e0*/  IMAD R7, R51, UR4, RZ ;  /* 0x0000000433077c24 */ /* 0x000fe4000f8e02ff */
[----:B-1----:R-:W-:-:S04]  /*28f0*/  IMAD.WIDE.U32 R14, R31, R10, RZ ;  /* 0x0000000a1f0e7225 */ /* 0x002fc800078e00ff */
[----:B------:R-:W-:Y:S01]  /*2900*/  IMAD.WIDE.U32 R82, R126, UR4, R4 ;  /* 0x000000047e527c25 */ /* 0x000fe2000f8e0004 */
[----:B------:R-:W-:-:S03]  /*2910*/  SHF.R.S32.HI R5, RZ, 0x1f, R31 ;  /* 0x0000001fff057819 */ /* 0x000fc6000001141f */
[----:B------:R-:W-:Y:S01]  /*2920*/  IMAD R7, R126, UR5, R7 ;  /* 0x000000057e077c24 */ /* 0x000fe2000f8e0207 */
[----:B------:R-:W-:Y:S01]  /*2930*/  ULDC.64 UR4, c[0x0][0x2e8] ;  /* 0x0000ba0000047ab9 */ /* 0x000fe20000000a00 */
[C---:B------:R-:W-:Y:S01]  /*2940*/  IMAD R4, R5.reuse, R10, RZ ;  /* 0x0000000a05047224 */ /* 0x040fe200078e02ff */
[----:B------:R-:W-:Y:S01]  /*2950*/  LEA R80, P4, R82, UR4, 0x1 ;  /* 0x0000000452507c11 */ /* 0x000fe2000f8808ff */
[-C--:B0-----:R-:W-:Y:S02]  /*2960*/  IMAD R6, R5, R12.reuse, RZ ;  /* 0x0000000c05067224 */ /* 0x081fe400078e02ff */
[----:B------:R-:W-:Y:S02]  /*2970*/  IMAD.IADD R5, R83, 0x1, R7 ;  /* 0x0000000153057824 */ /* 0x000fe400078e0207 */
[----:B------:R-:W-:-:S03]  /*2980*/  IMAD.WIDE.U32 R70, R31, R12, RZ ;  /* 0x0000000c1f467225 */ /* 0x000fc600078e00ff */
[----:B------:R-:W-:Y:S01]  /*2990*/  LEA.HI.X R82, R82, UR5, R5, 0x1, P4 ;  /* 0x0000000552527c11 */ /* 0x000fe2000a0f0c05 */
[C---:B------:R-:W-:Y:S02]  /*29a0*/  IMAD R7, R31.reuse, R11, R4 ;  /* 0x0000000b1f077224 */ /* 0x040fe400078e0204 */
        /* <DEDUP_REMOVED lines=19> */
[----:B------:R-:W-:Y:S02]  /*2ae0*/  CS2R R38, SRZ ;  /* 0x0000000000267805 */ /* 0x000fe4000001ff00 */
[----:B------:R-:W-:Y:S02]  /*2af0*/  CS2R R72, SRZ ;  /* 0x0000000000487805 */ /* 0x000fe4000001ff00 */
[----:B------:R-:W-:Y:S01]  /*2b00*/  CS2R R40, SRZ ;  /* 0x0000000000287805 */ /* 0x000fe2000001ff00 */
[----:B------:R-:W-:-:S02]  /*2b10*/  IMAD.MOV.U32 R4, RZ, RZ, R18 ;  /* 0x000000ffff047224 */ /* 0x000fc400078e0012 */
[----:B------:R-:W-:Y:S02]  /*2b20*/  IMAD.MOV.U32 R5, RZ, RZ, R54 ;  /* 0x000000ffff057224 */ /* 0x000fe400078e0036 */
[----:B------:R-:W-:Y:S02]  /*2b30*/  IMAD R37, R83, 0x60, RZ ;  /* 0x0000006053257824 */ /* 0x000fe400078e02ff */
[----:B------:R-:W-:Y:S01]  /*2b40*/  IMAD.WIDE.U32 R34, R70, 0x60, R4 ;  /* 0x0000006046227825 */ /* 0x000fe200078e0004 */
[----:B------:R-:W-:-:S03]  /*2b50*/  LEA R4, P4, R32, UR4, 0x1 ;  /* 0x0000000420047c11 */ /* 0x000fc6000f8808ff */
[----:B------:R-:W-:Y:S01]  /*2b60*/  IMAD.IADD R5, R33, 0x1, R7 ;  /* 0x0000000121057824 */ /* 0x000fe200078e0207 */
[----:B------:R-:W-:Y:S01]  /*2b70*/  LEA R6, P5, R34, UR6, 0x1 ;  /* 0x0000000622067c11 */ /* 0x000fe2000f8a08ff */
[----:B------:R-:W-:-:S03]  /*2b80*/  IMAD.IADD R7, R35, 0x1, R37 ;  /* 0x0000000123077824 */ /* 0x000fc600078e0225 */
[----:B------:R-:W-:Y:S02]  /*2b90*/  LEA.HI.X R5, R32, UR5, R5, 0x1, P4 ;  /* 0x0000000520057c11 */ /* 0x000fe4000a0f0c05 */
[----:B------:R-:W-:Y:S02]  /*2ba0*/  LEA.HI.X R7, R34, UR7, R7, 0x1, P5 ;  /* 0x0000000722077c11 */ /* 0x000fe4000a8f0c07 */
[-C--:B------:R-:W-:Y:S02]  /*2bb0*/  ISETP.GE.AND P4, PT, R156, R85.reuse, PT ;  /* 0x000000559c00720c */ /* 0x080fe40003f86270 */
[----:B------:R-:W-:-:S11]  /*2bc0*/  ISETP.GE.AND P5, PT, R159, R85, PT ;  /* 0x000000559f00720c */ /* 0x000fd60003fa6270 */
[----:B------:R0:W5:Y:S04]  /*2bd0*/  @!P4 LDG.E.64 R42, desc[UR44][R4.64] ;  /* 0x0000002c042ac981 */ /* 0x000168000c1e1b00 */
[----:B------:R0:W5:Y:S04]  /*2be0*/  @!P5 LDG.E.64 R38, desc[UR44][R4.64+0x20] ;  /* 0x0000202c0426d981 */ /* 0x000168000c1e1b00 */
[----:B------:R0:W5:Y:S04]  /*2bf0*/  @!P4 LDG.E.64 R72, desc[UR44][R6.64] ;  /* 0x0000002c0648c981 */ /* 0x000168000c1e1b00 */
[----:B------:R0:W5:Y:S02]  /*2c00*/  @!P5 LDG.E.64 R40, desc[UR44][R6.64+0x20] ;  /* 0x0000202c0628d981 */ /* 0x000164000c1e1b00 */
.L_x_13005:
[----:B------:R-:W-:Y:S05]  /*2c10*/  BSYNC B1 ;  /* 0x0000000000017941 */ /* 0x000fea0003800000 */
.L_x_13004:
[----:B------:R-:W-:Y:S01]  /*2c20*/  ISETP.GE.AND P4, PT, R166, R81, PT ;  /* 0x00000051a600720c */ /* 0x000fe20003f86270 */
[----:B------:R-:W-:Y:S01]  /*2c30*/  BSSY B1, `(.L_x_13006) ;  /* 0x0000023000017945 */ /* 0x000fe20003800000 */
[----:B------:R-:W-:Y:S02]  /*2c40*/  CS2R R34, SRZ ;  /* 0x0000000000227805 */ /* 0x000fe4000001ff00 */
[----:B------:R-:W-:Y:S01]  /*2c50*/  CS2R R32, SRZ ;  /* 0x0000000000207805 */ /* 0x000fe2000001ff00 */
[----:B-----5:R-:W-:Y:S01]  /*2c60*/  IMAD.MOV.U32 R86, RZ, RZ, R38 ;  /* 0x000000ffff567224 */ /* 0x020fe200078e0026 */
[----:B------:R-:W-:Y:S02]  /*2c70*/  MOV R87, R39 ;  /* 0x0000002700577202 */ /* 0x000fe40000000f00 */
[----:B------:R-:W-:-:S05]  /*2c80*/  CS2R R36, SRZ ;  /* 0x0000000000247805 */ /* 0x000fca000001ff00 */
[----:B------:R-:W-:Y:S05]  /*2c90*/  @P4 BRA `(.L_x_13007) ;  /* 0x0000000000704947 */ /* 0x000fea0003800000 */
[C---:B0-----:R-:W-:Y:S01]  /*2ca0*/  SHF.L.U64.HI R5, R10.reuse, 0x6, R11 ;  /* 0x000000060a057819 */ /* 0x041fe2000001020b */
[----:B------:R-:W-:Y:S01]  /*2cb0*/  IMAD.SHL.U32 R4, R10, 0x40, RZ ;  /* 0x000000400a047824 */ /* 0x000fe200078e00ff */
[C---:B------:R-:W-:Y:S01]  /*2cc0*/  SHF.L.U64.HI R7, R12.reuse, 0x6, R13 ;  /* 0x000000060c077819 */ /* 0x040fe2000001020d */
[----:B------:R-:W-:Y:S01]  /*2cd0*/  IMAD.SHL.U32 R6, R12, 0x40, RZ ;  /* 0x000000400c067824 */ /* 0x000fe200078e00ff */
[----:B------:R-:W-:Y:S01]  /*2ce0*/  ULDC.64 UR4, c[0x0][0x3e8] ;  /* 0x0000fa0000047ab9 */ /* 0x000fe20000000a00 */
[----:B------:R-:W-:Y:S01]  /*2cf0*/  IMAD.WIDE.U32 R4, R14, 0x60, R4 ;  /* 0x000000600e047825 */ /* 0x000fe200078e0004 */
[----:B------:R-:W-:Y:S01]  /*2d00*/  ULDC.64 UR6, c[0x0][0x400] ;  /* 0x0001000000067ab9 */ /* 0x000fe20000000a00 */
[----:B------:R-:W-:Y:S02]  /*2d10*/  CS2R R34, SRZ ;  /* 0x0000000000227805 */ /* 0x000fe4000001ff00 */
[----:B------:R-:W-:Y:S01]  /*2d20*/  CS2R R36, SRZ ;  /* 0x0000000000247805 */ /* 0x000fe2000001ff00 */
[----:B------:R-:W-:Y:S01]  /*2d30*/  IMAD R10, R84, 0x60, RZ ;  /* 0x00000060540a7824 */ /* 0x000fe200078e02ff */
[----:B------:R-:W-:Y:S01]  /*2d40*/  IADD3 R9, P5, R20, R4, RZ ;  /* 0x0000000414097210 */ /* 0x000fe20007fbe0ff */
[----:B------:R-:W-:-:S03]  /*2d50*/  IMAD.WIDE.U32 R6, R70, 0x60, R6 ;  /* 0x0000006046067825 */ /* 0x000fc600078e0006 */
[----:B------:R-:W-:Y:S01]  /*2d60*/  IADD3.X R10, R55, R10, R5, P5, !PT ;  /* 0x0000000a370a7210 */ /* 0x000fe20002ffe405 */
[----:B------:R-:W-:Y:S01]  /*2d70*/  IMAD R83, R83, 0x60, RZ ;  /* 0x0000006053537824 */ /* 0x000fe200078e02ff */
[----:B------:R-:W-:-:S04]  /*2d80*/  IADD3 R8, P5, R18, R6, RZ ;  /* 0x0000000612087210 */ /* 0x000fc80007fbe0ff */
[----:B------:R-:W-:Y:S02]  /*2d90*/  IADD3.X R7, R54, R83, R7, P5, !PT ;  /* 0x0000005336077210 */ /* 0x000fe40002ffe407 */
        /* <DEDUP_REMOVED lines=12> */
.L_x_13007:
[----:B------:R-:W-:Y:S05]  /*2e60*/  BSYNC B1 ;  /* 0x0000000000017941 */ /* 0x000fea0003800000 */
.L_x_13006:
[----:B------:R-:W-:Y:S01]  /*2e70*/  ULOP3.LUT UR4, UR38, 0x1, URZ, 0xfc, !UPT ;  /* 0x0000000126047892 */ /* 0x000fe2000f8efc3f */
[----:B01----:R-:W-:Y:S01]  /*2e80*/  IMAD.MOV.U32 R4, RZ, RZ, R42 ;  /* 0x000000ffff047224 */ /* 0x003fe200078e002a */
[----:B------:R-:W-:Y:S01]  /*2e90*/  PRMT R89, R87, 0x5410, R86 ;  /* 0x0000541057597816 */ /* 0x000fe20000000056 */
[----:B------:R-:W-:Y:S01]  /*2ea0*/  IMAD.MOV.U32 R5, RZ, RZ, R43 ;  /* 0x000000ffff057224 */ /* 0x000fe200078e002b */
[----:B------:R-:W-:Y:S01]  /*2eb0*/  UISETP.NE.AND UP0, UPT, UR4, 0x3, UPT ;  /* 0x000000030400788c */ /* 0x000fe2000bf05270 */
[----:B------:R-:W-:Y:S02]  /*2ec0*/  IMAD.MOV.U32 R6, RZ, RZ, R40 ;  /* 0x000000ffff067224 */ /* 0x000fe400078e0028 */
[----:B-----5:R-:W-:Y:S01]  /*2ed0*/  IMAD.MOV.U32 R7, RZ, RZ, R8 ;  /* 0x000000ffff077224 */ /* 0x020fe200078e0008 */
[----:B------:R-:W-:Y:S01]  /*2ee0*/  PRMT R94, R4, 0x5410, R5 ;  /* 0x00005410045e7816 */ /* 0x000fe20000000005 */
[----:B------:R-:W-:Y:S01]  /*2ef0*/  IMAD.MOV.U32 R4, RZ, RZ, R41 ;  /* 0x000000ffff047224 */ /* 0x000fe200078e0029 */
[----:B------:R-:W-:Y:S01]  /*2f00*/  PRMT R95, R6, 0x7610, R95 ;  /* 0x00007610065f7816 */ /* 0x000fe2000000005f */
[----:B------:R-:W-:Y:S01]  /*2f10*/  IMAD.MOV.U32 R5, RZ, RZ, R72 ;  /* 0x000000ffff057224 */ /* 0x000fe200078e0048 */
[----:B------:R-:W-:Y:S01]  /*2f20*/  PLOP3.LUT P5, PT, PT, PT, UP0, 0x80, 0x0 ;  /* 0x000000000000781c */ /* 0x000fe20003faf008 */
        /* <DEDUP_REMOVED lines=11> */
[----:B------:R-:W-:Y:S02]  /*2fe0*/  IMAD.MOV.U32 R5, RZ, RZ, R33 ;  /* 0x000000ffff057224 */ /* 0x000fe400078e0021 */
[----:B------:R-:W-:-:S03]  /*2ff0*/  IMAD.MOV.U32 R6, RZ, RZ, R36 ;  /* 0x000000ffff067224 */ /* 0x000fc600078e0024 */
[----:B------:R-:W-:Y:S02]  /*3000*/  PRMT R86, R4, 0x5410, R5 ;  /* 0x0000541004567816 */ /* 0x000fe40000000005 */
[----:B------:R-:W-:Y:S01]  /*3010*/  PRMT R88, R7, 0x5410, R6 ;  /* 0x0000541007587816 */ /* 0x000fe20000000006 */
[----:B------:R-:W-:Y:S06]  /*3020*/  @!P5 BRA `(.L_x_13008) ;  /* 0x000000000004d947 */ /* 0x000fec0003800000 */
[----:B------:R-:W-:Y:S01]  /*3030*/  BPT.TRAP 0x1 ;  /* 0x000000040000795c */ /* 0x000fe20000300000 */
.L_x_13008:
[----:B------:R-:W-:Y:S01]  /*3040*/  IMAD R70, R153, 0x8, R148 ;  /* 0x0000000899467824 */ /* 0x000fe200078e0294 */
[----:B------:R-:W-:Y:S01]  /*3050*/  SHF.L.U32 R83, R158, 0x1f, RZ ;  /* 0x0000001f9e537819 */ /* 0x000fe200000006ff */
[----:B------:R-:W-:Y:S03]  /*3060*/  BSSY B1, `(.L_x_13009) ;  /* 0x0000003000017945 */ /* 0x000fe60003800000 */
[----:B------:R-:W0:Y:S02]  /*3070*/  SYNCS.PHASECHK.TRANS64.TRYWAIT P6, [R70+URZ+0x32490], R83 ;  /* 0x03249053460075a7 */ /* 0x000e2400080c017f */
[----:B0-----:R-:W-:Y:S05]  /*3080*/  @!P6 BRA `(.L_x_13010) ;  /* 0x000003400014e947 */ /* 0x001fea0003800000 */
.L_x_13357:
[----:B------:R-:W-:Y:S05]  /*3090*/  BSYNC B1 ;  /* 0x0000000000017941 */ /* 0x000fea0003800000 */
.L_x_13009:
[----:B------:R-:W-:-:S03]  /*30a0*/  UMOV UR4, 0xffffffff ;  /* 0xffffffff00047882 */ /* 0x000fc60000000000 */
[----:B------:R-:W-:Y:S05]  /*30b0*/  BRA.DIV UR4, `(.L_x_13011) ;  /* 0x00000342041c7947 */ /* 0x000fea000b800000 */
[----:B------:R1:W2:Y:S04]  /*30c0*/  SHFL.IDX PT, R71, R82, RZ, 0x1c1f ;  /* 0x001c1fff52477589 */ /* 0x0002a800000e0000 */
[----:B------:R1:W3:Y:S02]  /*30d0*/  SHFL.IDX PT, R14, R80, RZ, 0x1c1f ;  /* 0x001c1fff500e7589 */ /* 0x0002e400000e0000 */
.L_x_13361:
        /* <DEDUP_REMOVED lines=51> */
.L_x_13017:
[----:B------:R-:W-:Y:S05]  /*3410*/  BSYNC B3 ;  /* 0x0000000000037941 */ /* 0x000fea0003800000 */
.L_x_13016:
[----:B0-----:R4:W-:Y:S02]  /*3420*/  ST.E.128 desc[UR44][R10.64], R4 ;  /* 0x000000040a007985 */ /* 0x0019e4000c101d2c */
.L_x_13015:
[----:B------:R-:W-:Y:S05]  /*3430*/  BSYNC B2 ;  /* 0x0000000000027941 */ /* 0x000fea0003800000 */
.L_x_13014:
[----:B------:R-:W-:-:S13]  /*3440*/  LOP3.LUT P3, RZ, R49, 0x2, RZ, 0xc0, !PT ;  /* 0x0000000231ff7812 */ /* 0x000fda000786c0ff */
[----:B------:R-:W-:Y:S05]  /*3450*/  @!P3 BRA `(.L_x_13013) ;  /* 0x0000000000c4b947 */ /* 0x000fea0003800000 */
[----:B----4-:R4:W0:Y:S01]  /*3460*/  LDS.128 R4, [R74] ;  /* 0x000000004a047984 */ /* 0x0108220000000c00 */
        /* <DEDUP_REMOVED lines=8> */
[----:B------:R-:W-:Y:S01]  /*34f0*/  HADD2.F32 R6, -RZ, R5.H1_H1 ;  /* 0x30000005ff067230 */ /* 0x000fe20000004100 */
[--C-:B------:R-:W-:Y:S01]  /*3500*/  SHF.R.U64 R14, R38, 0x10, R39.reuse ;  /* 0x00000010260e7819 */ /* 0x100fe20000001227 */
[----:B------:R-:W-:Y:S01]  /*3510*/  HADD2.F32 R15, -RZ, R15.H0_H0 ;  /* 0x2000000fff0f7230 */ /* 0x000fe20000004100 */
[----:B------:R-:W-:Y:S01]  /*3520*/  SHF.R.U32.HI R38, RZ, 0x10, R39 ;  /* 0x00000010ff267819 */ /* 0x000fe20000011627 */
[----:B------:R-:W-:Y:S02]  /*3530*/  HADD2.F32 R40, -RZ, R40.H0_H0 ;  /* 0x20000028ff287230 */ /* 0x000fe40000004100 */
[--C-:B------:R-:W-:Y:S02]  /*3540*/  HADD2.F32 R13, -RZ, R7.reuse.H1_H1 ;  /* 0x30000007ff0d7230 */ /* 0x100fe40000004100 */
[----:B------:R-:W-:Y:S01]  /*3550*/  FMUL.FTZ R42, R6, R15 ;  /* 0x0000000f062a7220 */ /* 0x000fe20000410000 */
[----:B------:R-:W-:-:S02]  /*3560*/  HADD2.F32 R7, -RZ, R7.H0_H0 ;  /* 0x20000007ff077230 */ /* 0x000fc40000004100 */
[----:B------:R-:W-:Y:S02]  /*3570*/  HADD2.F32 R5, -RZ, R5.H0_H0 ;  /* 0x20000005ff057230 */ /* 0x000fe40000004100 */
[-C--:B------:R-:W-:Y:S01]  /*3580*/  FMUL.FTZ R72, R13, R40.reuse ;  /* 0x000000280d487220 */ /* 0x080fe20000410000 */
[----:B------:R-:W-:Y:S02]  /*3590*/  HADD2.F32 R14, -RZ, R14.H0_H0 ;  /* 0x2000000eff0e7230 */ /* 0x000fe40000004100 */
[----:B------:R-:W-:Y:S01]  /*35a0*/  FMUL.FTZ R40, R7, R40 ;  /* 0x0000002807287220 */ /* 0x000fe20000410000 */
[----:B------:R-:W-:Y:S02]  /*35b0*/  HADD2.F32 R38, -RZ, R38.H0_H0 ;  /* 0x20000026ff267230 */ /* 0x000fe40000004100 */
[C---:B------:R-:W-:Y:S01]  /*35c0*/  FMUL.FTZ R15, R5.reuse, R15 ;  /* 0x0000000f050f7220 */ /* 0x040fe20000410000 */
[----:B------:R-:W-:Y:S01]  /*35d0*/  FFMA.FTZ R42, R5, R14, -R42 ;  /* 0x0000000e052a7223 */ /* 0x000fe2000001082a */
[----:B------:R-:W-:-:S02]  /*35e0*/  HADD2.F32 R5, -RZ, R4.H1_H1 ;  /* 0x30000004ff057230 */ /* 0x000fc40000004100 */
[----:B------:R-:W-:Y:S01]  /*35f0*/  FFMA.FTZ R43, R13, R38, R40 ;  /* 0x000000260d2b7223 */ /* 0x000fe20000010028 */
[----:B------:R-:W-:Y:S01]  /*3600*/  FFMA.FTZ R41, R6, R14, R15 ;  /* 0x0000000e06297223 */ /* 0x000fe2000001000f */
[--C-:B------:R-:W-:Y:S02]  /*3610*/  HADD2.F32 R13, -RZ, R95.reuse.H0_H0 ;  /* 0x2000005fff0d7230 */ /* 0x100fe40000004100 */
[----:B------:R-:W-:Y:S01]  /*3620*/  FFMA.FTZ R72, R7, R38, -R72 ;  /* 0x0000002607487223 */ /* 0x000fe20000010848 */
[----:B------:R-:W-:Y:S02]  /*3630*/  HADD2.F32 R4, -RZ, R4.H0_H0 ;  /* 0x20000004ff047230 */ /* 0x000fe40000004100 */
[----:B------:R-:W-:Y:S02]  /*3640*/  HADD2.F32 R15, -RZ, R95.H1_H1 ;  /* 0x3000005fff0f7230 */ /* 0x000fe40000004100 */
[----:B------:R-:W-:Y:S01]  /*3650*/  FMUL.FTZ R39, R5, R13 ;  /* 0x0000000d05277220 */ /* 0x000fe20000410000 */
[----:B------:R-:W-:-:S02]  /*3660*/  HADD2.F32 R6, -RZ, R12.H1_H1 ;  /* 0x3000000cff067230 */ /* 0x000fc40000004100 */
[----:B------:R-:W-:Y:S01]  /*3670*/  FMUL.FTZ R14, R4, R13 ;  /* 0x0000000d040e7220 */ /* 0x000fe20000410000 */
[----:B------:R-:W-:Y:S02]  /*3680*/  HADD2.F32 R12, -RZ, R12.H0_H0 ;  /* 0x2000000cff0c7230 */ /* 0x000fe40000004100 */
[--C-:B------:R-:W-:Y:S02]  /*3690*/  HADD2.F32 R7, -RZ, R89.reuse.H1_H1 ;  /* 0x30000059ff077230 */ /* 0x100fe40000004100 */
[-C--:B------:R-:W-:Y:S01]  /*36a0*/  FMUL.FTZ R13, R6, R15.reuse ;  /* 0x0000000f060d7220 */ /* 0x080fe20000410000 */
        /* <DEDUP_REMOVED lines=10> */
.L_x_13019:
[----:B------:R-:W-:Y:S05]  /*3750*/  BSYNC B2 ;  /* 0x0000000000027941 */ /* 0x000fea0003800000 */
.L_x_13018:
[----:B0-----:R0:W-:Y:S02]  /*3760*/  ST.E.128 desc[UR44][R10.64], R4 ;  /* 0x000000040a007985 */ /* 0x0011e4000c101d2c */
.L_x_13013:
[----:B------:R-:W-:Y:S05]  /*3770*/  BSYNC B1 ;  /* 0x0000000000017941 */ /* 0x000fea0003800000 */
.L_x_13012:
[----:B------:R-:W-:-:S03]  /*3780*/  UMOV UR4, 0xffffffff ;  /* 0xffffffff00047882 */ /* 0x000fc60000000000 */
[----:B------:R-:W-:Y:S05]  /*3790*/  BRA.DIV UR4, `(.L_x_13020) ;  /* 0x0000033a04ac7947 */ /* 0x000fea000b800000 */
[----:B------:R0:W0:Y:S04]  /*37a0*/  SHFL.IDX PT, R39, R82, 0x1, 0x1c1f ;  /* 0x003c1f0052277f89 */ /* 0x00002800000e0000 */
[----:B---3--:R3:W0:Y:S02]  /*37b0*/  SHFL.IDX PT, R14, R80, 0x1, 0x1c1f ;  /* 0x003c1f00500e7f89 */ /* 0x00862400000e0000 */
.L_x_13365:
[----:B------:R-:W-:Y:S05]  /*37c0*/  @P4 BRA `(.L_x_13021) ;  /* 0x0000002000344947 */ /* 0x000fea0003800000 */
[----:B------:R-:W-:Y:S04]  /*37d0*/  BSSY B1, `(.L_x_13022) ;  /* 0x0000033000017945 */ /* 0x000fe80003800000 */
[----:B------:R-:W-:Y:S05]  /*37e0*/  @P1 BRA `(.L_x_13023) ;  /* 0x0000000000c41947 */ /* 0x000fea0003800000 */
[----:B0---4-:R0:W4:Y:S01]  /*37f0*/  LDS.128 R4, [R75+0x2000] ;  /* 0x002000004b047984 */ /* 0x0111220000000c00 */
[----:B------:R-:W-:Y:S01]  /*3800*/  ISETP.GE.AND P4, PT, R156, R85, PT ;  /* 0x000000559c00720c */ /* 0x000fe20003f86270 */
[----:B------:R-:W-:Y:S01]  /*3810*/  BSSY B2, `(.L_x_13024) ;  /* 0x000002d000027945 */ /* 0x000fe20003800000 */
[----:B------:R-:W-:-:S04]  /*3820*/  LEA R10, P3, R22, R14, 0x1 ;  /* 0x0000000e160a7211 */ /* 0x000fc800078608ff */
[----:B------:R-:W-:-:S07]  /*3830*/  LEA.HI.X R11, R22, R39, R23, 0x1, P3 ;  /* 0x00000027160b7211 */ /* 0x000fce00018f0c17 */
[----:B0-----:R-:W-:Y:S05]  /*3840*/  @P4 BRA `(.L_x_13025) ;  /* 0x0000000000a44947 */ /* 0x001fea0003800000 */
[--C-:B------:R-:W-:Y:S01]  /*3850*/  SHF.R.U64 R15, R34, 0x10, R35.reuse ;  /* 0x00000010220f7819 */ /* 0x100fe20000001223 */
[----:B----4-:R-:W-:Y:S01]  /*3860*/  IMAD.MOV.U32 R12, RZ, RZ, R6 ;  /* 0x000000ffff0c7224 */ /* 0x010fe200078e0006 */
[----:B------:R-:W-:Y:S01]  /*3870*/  SHF.R.U32.HI R34, RZ, 0x10, R35 ;  /* 0x00000010ff227819 */ /* 0x000fe20000011623 */
[----:B------:R-:W-:Y:S01]  /*3880*/  HADD2.F32 R6, -RZ, R5.H1_H1 ;  /* 0x30000005ff067230 */ /* 0x000fe20000004100 */
[--C-:B------:R-:W-:Y:S01]  /*3890*/  SHF.R.U64 R35, R36, 0x10, R37.reuse ;  /* 0x0000001024237819 */ /* 0x100fe20000001225 */
[--C-:B------:R-:W-:Y:S01]  /*38a0*/  HADD2.F32 R13, -RZ, R7.reuse.H1_H1 ;  /* 0x30000007ff0d7230 */ /* 0x100fe20000004100 */
        /* <DEDUP_REMOVED lines=8> */
[----:B------:R-:W-:Y:S02]  /*3930*/  HADD2.F32 R34, -RZ, R34.H0_H0 ;  /* 0x20000022ff227230 */ /* 0x000fe40000004100 */
[----:B------:R-:W-:Y:S01]  /*3940*/  FMUL.FTZ R36, R7, R36 ;  /* 0x0000002407247220 */ /* 0x000fe20000410000 */
[C---:B------:R-:W-:Y:S01]  /*3950*/  FMUL.FTZ R35, R5.reuse, R35 ;  /* 0x0000002305237220 */ /* 0x040fe20000410000 */
[----:B------:R-:W-:Y:S01]  /*3960*/  FFMA.FTZ R38, R5, R15, -R38 ;  /* 0x0000000f05267223 */ /* 0x000fe20000010826 */
[----:B------:R-:W-:-:S02]  /*3970*/  HADD2.F32 R5, -RZ, R4.H1_H1 ;  /* 0x30000004ff057230 */ /* 0x000fc40000004100 */
[-C--:B------:R-:W-:Y:S01]  /*3980*/  FFMA.FTZ R41, R13, R34.reuse, R36 ;  /* 0x000000220d297223 */ /* 0x080fe20000010024 */
[----:B------:R-:W-:Y:S01]  /*3990*/  FFMA.FTZ R37, R6, R15, R35 ;  /* 0x0000000f06257223 */ /* 0x000fe20000010023 */
[----:B------:R-:W-:Y:S02]  /*39a0*/  HADD2.F32 R13, -RZ, R88.H1_H1 ;  /* 0x30000058ff0d7230 */ /* 0x000fe40000004100 */
[----:B------:R-:W-:Y:S01]  /*39b0*/  FFMA.FTZ R40, R7, R34, -R40 ;  /* 0x0000002207287223 */ /* 0x000fe20000010828 */
[----:B------:R-:W-:Y:S02]  /*39c0*/  HADD2.F32 R4, -RZ, R4.H0_H0 ;  /* 0x20000004ff047230 */ /* 0x000fe40000004100 */
[----:B------:R-:W-:Y:S02]  /*39d0*/  HADD2.F32 R15, -RZ, R88.H0_H0 ;  /* 0x20000058ff0f7230 */ /* 0x000fe40000004100 */
        /* <DEDUP_REMOVED lines=16> */
.L_x_13025:
[----:B------:R-:W-:Y:S05]  /*3ae0*/  BSYNC B2 ;  /* 0x0000000000027941 */ /* 0x000fea0003800000 */
.L_x_13024:
[----:B----4-:R0:W-:Y:S02]  /*3af0*/  ST.E.128 desc[UR44][R10.64], R4 ;  /* 0x000000040a007985 */ /* 0x0101e4000c101d2c */
.L_x_13023:
[----:B------:R-:W-:Y:S05]  /*3b00*/  BSYNC B1 ;  /* 0x0000000000017941 */ /* 0x000fea0003800000 */
.L_x_13022:
[----:B------:R-:W-:-:S13]  /*3b10*/  LOP3.LUT P3, RZ, R49, 0x2, RZ, 0xc0, !PT ;  /* 0x0000000231ff7812 */ /* 0x000fda000786c0ff */
[----:B------:R-:W-:Y:S05]  /*3b20*/  @!P3 BRA `(.L_x_13021) ;  /* 0x0000001c005cb947 */ /* 0x000fea0003800000 */
[----:B0---4-:R0:W4:Y:S01]  /*3b30*/  LDS.128 R4, [R74+0x2000] ;  /* 0x002000004a047984 */ /* 0x0111220000000c00 */
[----:B------:R-:W-:Y:S01]  /*3b40*/  ISETP.GE.AND P4, PT, R159, R85, PT ;  /* 0x000000559f00720c */ /* 0x000fe20003f86270 */
[----:B------:R-:W-:Y:S01]  /*3b50*/  BSSY B1, `(.L_x_13026) ;  /* 0x000002d000017945 */ /* 0x000fe20003800000 */
[----:B------:R-:W-:-:S04]  /*3b60*/  LEA R14, P3, R152, R14, 0x1 ;  /* 0x0000000e980e7211 */ /* 0x000fc800078608ff */
[----:B------:R-:W-:-:S07]  /*3b70*/  LEA.HI.X R15, R152, R39, R155, 0x1, P3 ;  /* 0x00000027980f7211 */ /* 0x000fce00018f0c9b */
        /* <DEDUP_REMOVED lines=42> */
.L_x_13027:
[----:B------:R-:W-:Y:S05]  /*3e20*/  BSYNC B1 ;  /* 0x0000000000017941 */ /* 0x000fea0003800000 */
.L_x_13026:
[----:B----4-:R0:W-:Y:S01]  /*3e30*/  ST.E.128 desc[UR44][R14.64], R4 ;  /* 0x000000040e007985 */ /* 0x0101e2000c101d2c */
[----:B------:R-:W-:Y:S05]  /*3e40*/  BRA `(.L_x_13021) ;  /* 0x0000001800947947 */ /* 0x000fea0003800000 */
.L_x_13003:
[-C--:B------:R-:W-:Y:S01]  /*3e50*/  ISETP.GE.AND P4, PT, R154, R81.reuse, PT ;  /* 0x000000519a00720c */ /* 0x080fe20003f86270 */
[----:B------:R-:W-:Y:S01]  /*3e60*/  BSSY B1, `(.L_x_13028) ;  /* 0x0000027000017945 */ /* 0x000fe20003800000 */
[----:B------:R-:W-:Y:S02]  /*3e70*/  ISETP.GE.AND P5, PT, R166, R81, PT ;  /* 0x00000051a600720c */ /* 0x000fe40003fa6270 */
[----:B------:R-:W-:Y:S02]  /*3e80*/  CS2R R34, SRZ ;  /* 0x0000000000227805 */ /* 0x000fe4000001ff00 */
[CC--:B------:R-:W-:Y:S02]  /*3e90*/  ISETP.GE.OR P4, PT, R22.reuse, R85.reuse, P4 ;  /* 0x000000551600720c */ /* 0x0c0fe40002786670 */
[----:B------:R-:W-:Y:S02]  /*3ea0*/  CS2R R6, SRZ ;  /* 0x0000000000067805 */ /* 0x000fe4000001ff00 */
[----:B------:R-:W-:-:S02]  /*3eb0*/  ISETP.GE.AND P3, PT, R22, R85, PT ;  /* 0x000000551600720c */ /* 0x000fc40003f66270 */
[----:B------:R-:W-:Y:S02]  /*3ec0*/  CS2R R4, SRZ ;  /* 0x0000000000047805 */ /* 0x000fe4000001ff00 */
[----:B------:R-:W-:Y:S02]  /*3ed0*/  ISETP.GE.OR P5, PT, R22, R85, P5 ;  /* 0x000000551600720c */ /* 0x000fe40002fa6670 */
[----:B------:R-:W-:Y:S02]  /*3ee0*/  CS2R R38, SRZ ;  /* 0x0000000000267805 */ /* 0x000fe4000001ff00 */
[----:B------:R-:W-:Y:S02]  /*3ef0*/  CS2R R32, SRZ ;  /* 0x0000000000207805 */ /* 0x000fe4000001ff00 */
[----:B------:R-:W-:Y:S02]  /*3f00*/  CS2R R42, SRZ ;  /* 0x00000000002a7805 */ /* 0x000fe4000001ff00 */
        /* <DEDUP_REMOVED lines=9> */
[-C--:B------:R-:W-:Y:S02]  /*3fa0*/  IMAD R6, R47, R12.reuse, RZ ;  /* 0x0000000c2f067224 */ /* 0x080fe400078e02ff */
[----:B------:R-:W-:Y:S02]  /*3fb0*/  IMAD.IADD R5, R7, 0x1, R5 ;  /* 0x0000000107057824 */ /* 0x000fe400078e0205 */
        /* <DEDUP_REMOVED lines=9> */
[----:B------:R-:W-:Y:S02]  /*4050*/  IMAD R9, R84, 0x60, RZ ;  /* 0x0000006054097824 */ /* 0x000fe400078e02ff */
[----:B------:R-:W-:Y:S01]  /*4060*/  IMAD.WIDE.U32 R4, R14, 0x60, R4 ;  /* 0x000000600e047825 */ /* 0x000fe200078e0004 */
[----:B------:R-:W-:-:S03]  /*4070*/  LEA.HI.X R37, R6, UR7, R7, 0x1, P4 ;  /* 0x0000000706257c11 */ /* 0x000fc6000a0f0c07 */
[----:B------:R-:W-:Y:S01]  /*4080*/  IMAD.IADD R5, R9, 0x1, R5 ;  /* 0x0000000109057824 */ /* 0x000fe200078e0205 */
[C---:B------:R-:W-:Y:S02]  /*4090*/  LEA R6, P4, R4.reuse, UR4, 0x1 ;  /* 0x0000000404067c11 */ /* 0x040fe4000f8808ff */
[----:B------:R-:W5:Y:S02]  /*40a0*/  LDG.E.128 R36, desc[UR44][R36.64] ;  /* 0x0000002c24247981 */ /* 0x000f64000c1e1d00 */
[----:B------:R-:W-:-:S06]  /*40b0*/  LEA.HI.X R7, R4, UR5, R5, 0x1, P4 ;  /* 0x0000000504077c11 */ /* 0x000fcc000a0f0c05 */
[----:B------:R-:W5:Y:S03]  /*40c0*/  LDG.E.128 R4, desc[UR44][R6.64] ;  /* 0x0000002c06047981 */ /* 0x000f66000c1e1d00 */
.L_x_13029:
[----:B------:R-:W-:Y:S05]  /*40d0*/  BSYNC B1 ;  /* 0x0000000000017941 */ /* 0x000fea0003800000 */
.L_x_13028:
[----:B------:R-:W-:Y:S01]  /*40e0*/  BSSY B1, `(.L_x_13030) ;  /* 0x0000022000017945 */ /* 0x000fe20003800000 */
[----:B-----5:R-:W-:Y:S01]  /*40f0*/  IMAD.MOV.U32 R72, RZ, RZ, R6 ;  /* 0x000000ffff487224 */ /* 0x020fe200078e0006 */
[----:B------:R-:W-:Y:S02]  /*4100*/  CS2R R40, SRZ ;  /* 0x0000000000287805 */ /* 0x000fe4000001ff00 */
[----:B------:R-:W-:Y:S05]  /*4110*/  @P5 BRA `(.L_x_13031) ;  /* 0x0000000000785947 */ /* 0x000fea0003800000 */
[C---:B------:R-:W-:Y:S01]  /*4120*/  SHF.L.U64.HI R9, R10.reuse, 0x6, R11 ;  /* 0x000000060a097819 */ /* 0x040fe2000001020b */
[----:B------:R-:W-:Y:S01]  /*4130*/  IMAD.SHL.U32 R8, R10, 0x40, RZ ;  /* 0x000000400a087824 */ /* 0x000fe200078e00ff */
[----:B------:R-:W-:Y:S01]  /*4140*/  MOV R11, R23 ;  /* 0x00000017000b7202 */ /* 0x000fe20000000f00 */
[-C--:B------:R-:W-:Y:S01]  /*4150*/  IMAD R15, R3, R12.reuse, RZ ;  /* 0x0000000c030f7224 */ /* 0x080fe200078e02ff */
[----:B------:R-:W-:Y:S01]  /*4160*/  SHF.L.U64.HI R33, R12, 0x6, R13 ;  /* 0x000000060c217819 */ /* 0x000fe2000001020d */
[----:B------:R-:W-:Y:S01]  /*4170*/  IMAD.MOV.U32 R10, RZ, RZ, R22 ;  /* 0x000000ffff0a7224 */ /* 0x000fe200078e0016 */
[----:B------:R-:W-:Y:S01]  /*4180*/  ULDC.64 UR4, c[0x0][0x3e8] ;  /* 0x0000fa0000047ab9 */ /* 0x000fe20000000a00 */
[C---:B------:R-:W-:Y:S01]  /*4190*/  IMAD R15, R154.reuse, R13, R15 ;  /* 0x0000000d9a0f7224 */ /* 0x040fe200078e020f */
[----:B------:R-:W-:Y:S01]  /*41a0*/  ULDC.64 UR6, c[0x0][0x400] ;  /* 0x0001000000067ab9 */ /* 0x000fe20000000a00 */
[----:B------:R-:W-:-:S04]  /*41b0*/  IMAD.WIDE.U32 R10, R154, R12, R10 ;  /* 0x0000000c9a0a7225 */ /* 0x000fc800078e000a */
[----:B------:R-:W-:Y:S02]  /*41c0*/  IMAD.SHL.U32 R32, R12, 0x40, RZ ;  /* 0x000000400c207824 */ /* 0x000fe400078e00ff */
[----:B------:R-:W-:Y:S02]  /*41d0*/  IMAD.IADD R11, R15, 0x1, R11 ;  /* 0x000000010f0b7824 */ /* 0x000fe400078e020b */
[----:B------:R-:W-:-:S04]  /*41e0*/  IMAD.WIDE.U32 R8, R14, 0x60, R8 ;  /* 0x000000600e087825 */ /* 0x000fc800078e0008 */
[----:B------:R-:W-:Y:S01]  /*41f0*/  IMAD.WIDE.U32 R32, R70, 0x60, R32 ;  /* 0x0000006046207825 */ /* 0x000fe200078e0020 */
[----:B------:R-:W-:-:S03]  /*4200*/  IADD3 R14, P4, R24, R8, RZ ;  /* 0x00000008180e7210 */ /* 0x000fc60007f9e0ff */
[----:B------:R-:W-:Y:S02]  /*4210*/  IMAD R83, R83, 0x60, RZ ;  /* 0x0000006053537824 */ /* 0x000fe400078e02ff */
[-C--:B------:R-:W-:Y:S02]  /*4220*/  IMAD R34, R47, R12.reuse, RZ ;  /* 0x0000000c2f227224 */ /* 0x080fe400078e02ff */
[----:B------:R-:W-:-:S04]  /*4230*/  IMAD.WIDE.U32 R10, R2, R12, R10 ;  /* 0x0000000c020a7225 */ /* 0x000fc800078e000a */
[----:B------:R-:W-:Y:S01]  /*4240*/  IMAD R15, R84, 0x60, RZ ;  /* 0x00000060540f7824 */ /* 0x000fe200078e02ff */
[----:B------:R-:W-:Y:S01]  /*4250*/  IADD3 R8, P5, R32, R10, RZ ;  /* 0x0000000a20087210 */ /* 0x000fe20007fbe0ff */
[----:B------:R-:W-:Y:S02]  /*4260*/  IMAD R34, R2, R13, R34 ;  /* 0x0000000d02227224 */ /* 0x000fe400078e0222 */
[----:B------:R-:W-:Y:S01]  /*4270*/  IMAD.IADD R83, R83, 0x1, R33 ;  /* 0x0000000153537824 */ /* 0x000fe200078e0221 */
[----:B------:R-:W-:Y:S02]  /*4280*/  IADD3.X R9, R56, R15, R9, P4, !PT ;  /* 0x0000000f38097210 */ /* 0x000fe400027fe409 */
[----:B------:R-:W-:Y:S02]  /*4290*/  LEA R32, P4, R14, UR4, 0x1 ;  /* 0x000000040e207c11 */ /* 0x000fe4000f8808ff */
[----:B------:R-:W-:Y:S02]  /*42a0*/  IADD3.X R11, R83, R34, R11, P5, !PT ;  /* 0x00000022530b7210 */ /* 0x000fe40002ffe40b */
[----:B------:R-:W-:-:S02]  /*42b0*/  LEA R40, P5, R8, UR6, 0x1 ;  /* 0x0000000608287c11 */ /* 0x000fc4000f8a08ff */
[----:B------:R-:W-:Y:S02]  /*42c0*/  LEA.HI.X R33, R14, UR5, R9, 0x1, P4 ;  /* 0x000000050e217c11 */ /* 0x000fe4000a0f0c09 */
[----:B------:R-:W-:-:S04]  /*42d0*/  LEA.HI.X R41, R8, UR7, R11, 0x1, P5 ;  /* 0x0000000708297c11 */ /* 0x000fc8000a8f0c0b */
[----:B------:R-:W5:Y:S04]  /*42e0*/  LDG.E.128 R32, desc[UR44][R32.64] ;  /* 0x0000002c20207981 */ /* 0x000f68000c1e1d00 */
[----:B------:R-:W5:Y:S02]  /*42f0*/  LDG.E.128 R40, desc[UR44][R40.64] ;  /* 0x0000002c28287981 */ /* 0x000f64000c1e1d00 */
.L_x_13031:
[----:B------:R-:W-:Y:S05]  /*4300*/  BSYNC B1 ;  /* 0x0000000000017941 */ /* 0x000fea0003800000 */
.L_x_13030:
[----:B------:R-:W-:Y:S01]  /*4310*/  ULOP3.LUT UR4, UR38, 0x1, URZ, 0xfc, !UPT ;  /* 0x0000000126047892 */ /* 0x000fe2000f8efc3f */
        /* <DEDUP_REMOVED lines=14> */
[----:B-----5:R-:W-:Y:S02]  /*4400*/  MOV R11, R34 ;  /* 0x00000022000b7202 */ /* 0x020fe40000000f00 */
[----:B------:R-:W-:Y:S01]  /*4410*/  PRMT R94, R94, 0x5410, R8 ;  /* 0x000054105e5e7816 */ /* 0x000fe20000000008 */
[----:B------:R-:W-:Y:S01]  /*4420*/  IMAD.MOV.U32 R8, RZ, RZ, R35 ;  /* 0x000000ffff087224 */ /* 0x000fe200078e0023 */
[----:B------:R-:W-:Y:S01]  /*4430*/  PRMT R101, R101, 0x5410, R9 ;  /* 0x0000541065657816 */ /* 0x000fe20000000009 */
[----:B------:R-:W-:Y:S01]  /*4440*/  IMAD.MOV.U32 R9, RZ, RZ, R32 ;  /* 0x000000ffff097224 */ /* 0x000fe200078e0020 */
[----:B------:R-:W-:Y:S01]  /*4450*/  PRMT R92, R92, 0x5410, R10 ;  /* 0x000054105c5c7816 */ /* 0x000fe2000000000a */
[----:B------:R-:W-:Y:S01]  /*4460*/  IMAD.MOV.U32 R10, RZ, RZ, R33 ;  /* 0x000000ffff0a7224 */ /* 0x000fe200078e0021 */
[----:B------:R-:W-:Y:S01]  /*4470*/  PRMT R84, R11, 0x7610, R84 ;  /* 0x000076100b547816 */ /* 0x000fe20000000054 */
[----:B------:R-:W-:-:S03]  /*4480*/  IMAD.MOV.U32 R11, RZ, RZ, R41 ;  /* 0x000000ffff0b7224 */ /* 0x000fc600078e0029 */
        /* <DEDUP_REMOVED lines=9> */
.L_x_13032:
[----:B------:R-:W-:Y:S01]  /*4520*/  IMAD R70, R153, 0x8, R148 ;  /* 0x0000000899467824 */ /* 0x000fe200078e0294 */
[----:B------:R-:W-:Y:S01]  /*4530*/  SHF.L.U32 R83, R158, 0x1f, RZ ;  /* 0x0000001f9e537819 */ /* 0x000fe200000006ff */
[----:B------:R-:W0:Y:S01]  /*4540*/  LDC R71, c[0x0][0x2f4] ;  /* 0x0000bd00ff477b82 */ /* 0x000e220000000800 */
[----:B------:R-:W-:Y:S02]  /*4550*/  BSSY B1, `(.L_x_13033) ;  /* 0x0000003000017945 */ /* 0x000fe40003800000 */
[----:B------:R-:W1:Y:S02]  /*4560*/  SYNCS.PHASECHK.TRANS64.TRYWAIT P4, [R70+URZ+0x32490], R83 ;  /* 0x03249053460075a7 */ /* 0x000e64000808017f */
[----:B-1----:R-:W-:Y:S05]  /*4570*/  @!P4 BRA `(.L_x_13034) ;  /* 0x0000032c007cc947 */ /* 0x002fea0003800000 */
.L_x_13366:
[----:B------:R-:W-:Y:S05]  /*4580*/  BSYNC B1 ;  /* 0x0000000000017941 */ /* 0x000fea0003800000 */
.L_x_13033:
[----:B------:R-:W-:Y:S01]  /*4590*/  UMOV UR4, 0xffffffff ;  /* 0xffffffff00047882 */ /* 0x000fe20000000000 */
[----:B0-----:R-:W-:Y:S02]  /*45a0*/  IMAD.IADD R85, R71, 0x1, -R52 ;  /* 0x0000000147557824 */ /* 0x001fe400078e0a34 */
[----:B------:R-:W-:Y:S05]  /*45b0*/  BRA.DIV UR4, `(.L_x_13035) ;  /* 0x0000032e04807947 */ /* 0x000fea000b800000 */
[----:B------:R0:W2:Y:S04]  /*45c0*/  SHFL.IDX PT, R75, R82, RZ, 0x1c1f ;  /* 0x001c1fff524b7589 */ /* 0x0000a800000e0000 */
[----:B------:R0:W3:Y:S02]  /*45d0*/  SHFL.IDX PT, R74, R80, RZ, 0x1c1f ;  /* 0x001c1fff504a7589 */ /* 0x0000e400000e0000 */
.L_x_13370:
        /* <DEDUP_REMOVED lines=11> */
[----:B------:R-:W-:Y:S02]  /*4690*/  LOP3.LUT R8, R191, 0x38, R90, 0xf8, !PT ;  /* 0x00000038bf087812 */ /* 0x000fe400078ef85a */
[----:B------:R-:W-:Y:S02]  /*46a0*/  ISETP.GE.AND P4, PT, R90, R71, PT ;  /* 0x000000475a00720c */ /* 0x000fe40003f86270 */
        /* <DEDUP_REMOVED lines=10> */
[--C-:B------:R-:W-:Y:S02]  /*4750*/  SHF.R.U64 R97, R36, 0x10, R37.reuse ;  /* 0x0000001024617819 */ /* 0x100fe40000001225 */
[----:B------:R-:W-:Y:S02]  /*4760*/  SHF.R.U32.HI R36, RZ, 0x10, R37 ;  /* 0x00000010ff247819 */ /* 0x000fe40000011625 */
[--C-:B------:R-:W-:Y:S01]  /*4770*/  SHF.R.U64 R100, R4, 0x10, R5.reuse ;  /* 0x0000001004647819 */ /* 0x100fe20000001205 */
[----:B--2---:R-:W-:Y:S01]  /*4780*/  HADD2.F32 R4, -RZ, R9.H0_H0 ;  /* 0x20000009ff047230 */ /* 0x004fe20000004100 */
        /* <DEDUP_REMOVED lines=17> */
[----:B------:R-:W-:Y:S02]  /*48a0*/  HADD2.F32 R7, -RZ, R94.H1_H1 ;  /* 0x3000005eff077230 */ /* 0x000fe40000004100 */
[----:B------:R-:W-:Y:S01]  /*48b0*/  FFMA.FTZ R90, R5, R6, R90 ;  /* 0x00000006055a7223 */ /* 0x000fe2000001005a */
[----:B------:R-:W-:-:S02]  /*48c0*/  HADD2.F32 R5, -RZ, R15.H0_H0 ;  /* 0x2000000fff057230 */ /* 0x000fc40000004100 */
[-C--:B------:R-:W-:Y:S01]  /*48d0*/  FFMA.FTZ R39, R13, R36.reuse, R38 ;  /* 0x000000240d277223 */ /* 0x080fe20000010026 */
[----:B------:R-:W-:Y:S02]  /*48e0*/  HADD2.F32 R4, -RZ, R11.H0_H0 ;  /* 0x2000000bff047230 */ /* 0x000fe40000004100 */
[----:B------:R-:W-:Y:S01]  /*48f0*/  FFMA.FTZ R92, R9, R36, -R92 ;  /* 0x00000024095c7223 */ /* 0x000fe2000001085c */
[----:B------:R-:W-:Y:S02]  /*4900*/  HADD2.F32 R15, -RZ, R15.H1_H1 ;  /* 0x3000000fff0f7230 */ /* 0x000fe40000004100 */
[----:B------:R-:W-:Y:S01]  /*4910*/  FMUL.FTZ R9, R5, R7 ;  /* 0x0000000705097220 */ /* 0x000fe20000410000 */
[----:B------:R-:W-:Y:S01]  /*4920*/  HADD2.F32 R38, -RZ, R91.H0_H0 ;  /* 0x2000005bff267230 */ /* 0x000fe20000004100 */
[----:B------:R-:W-:Y:S01]  /*4930*/  F2FP.F16.F32.PACK_AB R39, R39, R90 ;  /* 0x0000005a2727723e */ /* 0x000fe200000000ff */
[----:B------:R-:W-:Y:S01]  /*4940*/  HADD2.F32 R11, -RZ, R11.H1_H1 ;  /* 0x3000000bff0b7230 */ /* 0x000fe20000004100 */
[----:B------:R-:W-:Y:S01]  /*4950*/  F2FP.F16.F32.PACK_AB R37, R92, R37 ;  /* 0x000000255c25723e */ /* 0x000fe200000000ff */
[----:B------:R-:W-:-:S02]  /*4960*/  HADD2.F32 R6, -RZ, R94.H0_H0 ;  /* 0x2000005eff067230 */ /* 0x000fc40000004100 */
[C---:B------:R-:W-:Y:S01]  /*4970*/  FMUL.FTZ R94, R4.reuse, R7 ;  /* 0x00000007045e7220 */ /* 0x040fe20000410000 */
[----:B------:R-:W-:Y:S02]  /*4980*/  HADD2.F32 R36, -RZ, R93.H0_H0 ;  /* 0x2000005dff247230 */ /* 0x000fe40000004100 */
[-C--:B------:R-:W-:Y:S01]  /*4990*/  FMUL.FTZ R96, R15, R38.reuse ;  /* 0x000000260f607220 */ /* 0x080fe20000410000 */
[----:B------:R-:W-:Y:S01]  /*49a0*/  FMUL.FTZ R98, R11, R38 ;  /* 0x000000260b627220 */ /* 0x000fe20000410000 */
[-C--:B------:R-:W-:Y:S01]  /*49b0*/  FFMA.FTZ R38, R4, R6.reuse, -R9 ;  /* 0x0000000604267223 */ /* 0x080fe20000010809 */
[----:B------:R-:W-:Y:S01]  /*49c0*/  FFMA.FTZ R94, R5, R6, R94 ;  /* 0x00000006055e7223 */ /* 0x000fe2000001005e */
[----:B------:R-:W-:Y:S02]  /*49d0*/  HADD2.F32 R9, -RZ, R101.H1_H1 ;  /* 0x30000065ff097230 */ /* 0x000fe40000004100 */
[----:B------:R-:W-:Y:S01]  /*49e0*/  FFMA.FTZ R91, R11, R36, -R96 ;  /* 0x000000240b5b7223 */ /* 0x000fe20000010860 */
[----:B------:R-:W-:-:S02]  /*49f0*/  HADD2.F32 R5, -RZ, R12.H0_H0 ;  /* 0x2000000cff057230 */ /* 0x000fc40000004100 */
[----:B------:R-:W-:Y:S01]  /*4a00*/  FFMA.FTZ R93, R15, R36, R98 ;  /* 0x000000240f5d7223 */ /* 0x000fe20000010062 */
[----:B------:R-:W-:Y:S02]  /*4a10*/  HADD2.F32 R4, -RZ, R8.H0_H0 ;  /* 0x20000008ff047230 */ /* 0x000fe40000004100 */
[----:B------:R-:W-:Y:S02]  /*4a20*/  HADD2.F32 R11, -RZ, R97.H0_H0 ;  /* 0x20000061ff0b7230 */ /* 0x000fe40000004100 */
[-C--:B------:R-:W-:Y:S01]  /*4a30*/  FMUL.FTZ R13, R5, R9.reuse ;  /* 0x00000009050d7220 */ /* 0x080fe20000410000 */
[----:B------:R-:W-:Y:S02]  /*4a40*/  HADD2.F32 R12, -RZ, R12.H1_H1 ;  /* 0x3000000cff0c7230 */ /* 0x000fe40000004100 */
[----:B------:R-:W-:Y:S01]  /*4a50*/  FMUL.FTZ R36, R4, R9 ;  /* 0x0000000904247220 */ /* 0x000fe20000410000 */
[----:B------:R-:W-:Y:S01]  /*4a60*/  HADD2.F32 R6, -RZ, R101.H0_H0 ;  /* 0x20000065ff067230 */ /* 0x000fe20000004100 */
[----:B------:R-:W-:Y:S01]  /*4a70*/  F2FP.F16.F32.PACK_AB R38, R91, R38 ;  /* 0x000000265b26723e */ /* 0x000fe200000000ff */
[----:B------:R-:W-:-:S02]  /*4a80*/  HADD2.F32 R8, -RZ, R8.H1_H1 ;  /* 0x30000008ff087230 */ /* 0x000fc40000004100 */
[-C--:B------:R-:W-:Y:S01]  /*4a90*/  FMUL.FTZ R9, R12, R11.reuse ;  /* 0x0000000b0c097220 */ /* 0x080fe20000410000 */
[----:B------:R-:W-:Y:S02]  /*4aa0*/  HADD2.F32 R7, -RZ, R100.H0_H0 ;  /* 0x20000064ff077230 */ /* 0x000fe40000004100 */
[-C--:B------:R-:W-:Y:S01]  /*4ab0*/  FFMA.FTZ R13, R4, R6.reuse, -R13 ;  /* 0x00000006040d7223 */ /* 0x080fe2000001080d */
[----:B------:R-:W-:Y:S01]  /*4ac0*/  FFMA.FTZ R36, R5, R6, R36 ;  /* 0x0000000605247223 */ /* 0x000fe20000010024 */
[C---:B------:R-:W-:Y:S01]  /*4ad0*/  FMUL.FTZ R11, R8.reuse, R11 ;  /* 0x0000000b080b7220 */ /* 0x040fe20000410000 */
[--C-:B------:R-:W-:Y:S02]  /*4ae0*/  HADD2.F32 R6, -RZ, R89.reuse.H0_H0 ;  /* 0x20000059ff067230 */ /* 0x100fe40000004100 */
[-C--:B------:R-:W-:Y:S01]  /*4af0*/  FFMA.FTZ R8, R8, R7.reuse, -R9 ;  /* 0x0000000708087223 */ /* 0x080fe20000010809 */
[----:B------:R-:W-:Y:S02]  /*4b00*/  HADD2.F32 R89, -RZ, R89.H1_H1 ;  /* 0x30000059ff597230 */ /* 0x000fe40000004100 */
[----:B------:R-:W-:Y:S01]  /*4b10*/  FFMA.FTZ R11, R12, R7, R11 ;  /* 0x000000070c0b7223 */ /* 0x000fe2000001000b */
[----:B------:R-:W-:Y:S01]  /*4b20*/  HADD2.F32 R5, -RZ, R14.H0_H0 ;  /* 0x2000000eff057230 */ /* 0x000fe20000004100 */
[----:B------:R-:W-:Y:S01]  /*4b30*/  F2FP.F16.F32.PACK_AB R93, R93, R94 ;  /* 0x0000005e5d5d723e */ /* 0x000fe200000000ff */
[----:B------:R-:W-:Y:S01]  /*4b40*/  HADD2.F32 R4, -RZ, R10.H0_H0 ;  /* 0x2000000aff047230 */ /* 0x000fe20000004100 */
[----:B------:R-:W-:Y:S01]  /*4b50*/  F2FP.F16.F32.PACK_AB R8, R8, R13 ;  /* 0x0000000d0808723e */ /* 0x000fe200000000ff */
[----:B------:R-:W-:-:S02]  /*4b60*/  HADD2.F32 R9, -RZ, R95.H0_H0 ;  /* 0x2000005fff097230 */ /* 0x000fc40000004100 */
[CC--:B------:R-:W-:Y:S01]  /*4b70*/  FMUL.FTZ R15, R5.reuse, R89.reuse ;  /* 0x00000059050f7220 */ /* 0x0c0fe20000410000 */
[----:B------:R-:W-:Y:S02]  /*4b80*/  HADD2.F32 R14, -RZ, R14.H1_H1 ;  /* 0x3000000eff0e7230 */ /* 0x000fe40000004100 */
[C---:B------:R-:W-:Y:S01]  /*4b90*/  FMUL.FTZ R12, R4.reuse, R89 ;  /* 0x00000059040c7220 */ /* 0x040fe20000410000 */
[----:B------:R-:W-:Y:S02]  /*4ba0*/  HADD2.F32 R10, -RZ, R10.H1_H1 ;  /* 0x3000000aff0a7230 */ /* 0x000fe40000004100 */
[-C--:B------:R-:W-:Y:S01]  /*4bb0*/  FFMA.FTZ R15, R4, R6.reuse, -R15 ;  /* 0x00000006040f7223 */ /* 0x080fe2000001080f */
[----:B------:R-:W-:Y:S02]  /*4bc0*/  HADD2.F32 R7, -RZ, R99.H0_H0 ;  /* 0x20000063ff077230 */ /* 0x000fe40000004100 */
[-C--:B------:R-:W-:Y:S01]  /*4bd0*/  FMUL.FTZ R89, R14, R9.reuse ;  /* 0x000000090e597220 */ /* 0x080fe20000410000 */
[----:B------:R-:W-:Y:S01]  /*4be0*/  FFMA.FTZ R12, R5, R6, R12 ;  /* 0x00000006050c7223 */ /* 0x000fe2000001000c */
[C---:B------:R-:W-:Y:S01]  /*4bf0*/  FMUL.FTZ R9, R10.reuse, R9 ;  /* 0x000000090a097220 */ /* 0x040fe20000410000 */
[----:B------:R-:W-:Y:S01]  /*4c00*/  F2FP.F16.F32.PACK_AB R36, R11, R36 ;  /* 0x000000240b24723e */ /* 0x000fe200000000ff */
[----:B------:R-:W-:Y:S01]  /*4c10*/  FFMA.FTZ R10, R10, R7, -R89 ;  /* 0x000000070a0a7223 */ /* 0x000fe20000010859 */
[----:B------:R-:W-:-:S02]  /*4c20*/  IMAD.MOV.U32 R13, RZ, RZ, R39 ;  /* 0x000000ffff0d7224 */ /* 0x000fc400078e0027 */
[----:B------:R-:W-:Y:S01]  /*4c30*/  FFMA.FTZ R9, R14, R7, R9 ;  /* 0x000000070e097223 */ /* 0x000fe20000010009 */
[----:B------:R-:W-:Y:S01]  /*4c40*/  IMAD.MOV.U32 R11, RZ, RZ, R38 ;  /* 0x000000ffff0b7224 */ /* 0x000fe200078e0026 */
[----:B------:R-:W-:Y:S01]  /*4c50*/  F2FP.F16.F32.PACK_AB R10, R10, R15 ;  /* 0x0000000f0a0a723e */ /* 0x000fe200000000ff */
[----:B------:R-:W-:Y:S02]  /*4c60*/  IMAD.MOV.U32 R15, RZ, RZ, R93 ;  /* 0x000000ffff0f7224 */ /* 0x000fe400078e005d */
[----:B------:R-:W-:Y:S01]  /*4c70*/  F2FP.F16.F32.PACK_AB R14, R9, R12 ;  /* 0x0000000c090e723e */ /* 0x000fe200000000ff */
[----:B------:R-:W-:Y:S02]  /*4c80*/  IMAD.MOV.U32 R9, RZ, RZ, R37 ;  /* 0x000000ffff097224 */ /* 0x000fe400078e0025 */
[----:B------:R-:W-:-:S07]  /*4c90*/  IMAD.MOV.U32 R12, RZ, RZ, R36 ;  /* 0x000000ffff0c7224 */ /* 0x000fce00078e0024 */
.L_x_13039:
[----:B------:R-:W-:Y:S05]  /*4ca0*/  BSYNC B2 ;  /* 0x0000000000027941 */ /* 0x000fea0003800000 */
.L_x_13038:
[----:B--2---:R4:W-:Y:S04]  /*4cb0*/  ST.E.128 desc[UR44][R72.64], R8 ;  /* 0x0000000848007985 */ /* 0x0049e8000c101d2c */
[----:B---3--:R4:W-:Y:S02]  /*4cc0*/  @!P4 ST.E.128 desc[UR44][R74.64], R12 ;  /* 0x0000000c4a00c985 */ /* 0x0089e4000c101d2c */
.L_x_13037:
[----:B------:R-:W-:Y:S05]  /*4cd0*/  BSYNC B1 ;  /* 0x0000000000017941 */ /* 0x000fea0003800000 */
.L_x_13036:
[----:B------:R-:W-:-:S03]  /*4ce0*/  UMOV UR4, 0xffffffff ;  /* 0xffffffff00047882 */ /* 0x000fc60000000000 */
[----:B------:R-:W-:Y:S05]  /*4cf0*/  BRA.DIV UR4, `(.L_x_13040) ;  /* 0x0000032604fc7947 */ /* 0x000fea000b800000 */
[----:B------:R0:W0:Y:S04]  /*4d00*/  SHFL.IDX PT, R37, R82, 0x1, 0x1c1f ;  /* 0x003c1f0052257f89 */ /* 0x00002800000e0000 */
[----:B----4-:R4:W0:Y:S02]  /*4d10*/  SHFL.IDX PT, R14, R80, 0x1, 0x1c1f ;  /* 0x003c1f00500e7f89 */ /* 0x01082400000e0000 */
.L_x_13374:
        /* <DEDUP_REMOVED lines=15> */
[----:B------:R-:W-:-:S05]  /*4e10*/  IMAD R7, R153, 0x1800, R4 ;  /* 0x0000180099077824 */ /* 0x000fca00078e0204 */
[----:B------:R-:W-:Y:S02]  /*4e20*/  LEA R8, R7, R148, 0x1 ;  /* 0x0000009407087211 */ /* 0x000fe400078e08ff */
[----:B------:R-:W0:Y:S04]  /*4e30*/  LDS.128 R4, [R5+0x1c400] ;  /* 0x01c4000005047984 */ /* 0x000e280000000c00 */
[----:B------:R-:W0:Y:S01]  /*4e40*/  LDS.128 R8, [R8+0x1c400] ;  /* 0x01c4000008087984 */ /* 0x000e220000000c00 */
[----:B------:R-:W-:Y:S05]  /*4e50*/  @P3 BRA `(.L_x_13042) ;  /* 0x0000000400583947 */ /* 0x000fea0003800000 */
[----:B------:R-:W-:Y:S01]  /*4e60*/  SHF.R.U32.HI R36, RZ, 0x10, R41 ;  /* 0x00000010ff247819 */ /* 0x000fe20000011629 */
[----:B------:R-:W-:Y:S01]  /*4e70*/  HADD2.F32 R39, -RZ, R88.H1_H1 ;  /* 0x30000058ff277230 */ /* 0x000fe20000004100 */
[--C-:B------:R-:W-:Y:S01]  /*4e80*/  SHF.R.U64 R85, R32, 0x10, R33.reuse ;  /* 0x0000001020557819 */ /* 0x100fe20000001221 */
[----:B0-----:R-:W-:Y:S01]  /*4e90*/  IMAD.MOV.U32 R32, RZ, RZ, R8 ;  /* 0x000000ffff207224 */ /* 0x001fe200078e0008 */
[----:B------:R-:W-:Y:S01]  /*4ea0*/  SHF.R.U32.HI R38, RZ, 0x10, R33 ;  /* 0x00000010ff267819 */ /* 0x000fe20000011621 */
[----:B------:R-:W-:Y:S01]  /*4eb0*/  IMAD.MOV.U32 R33, RZ, RZ, R10 ;  /* 0x000000ffff217224 */ /* 0x000fe200078e000a */
[--C-:B------:R-:W-:Y:S01]  /*4ec0*/  SHF.R.U64 R82, R34, 0x10, R35.reuse ;  /* 0x0000001022527819 */ /* 0x100fe20000001223 */
[----:B------:R-:W-:Y:S01]  /*4ed0*/  IMAD.MOV.U32 R8, RZ, RZ, R6 ;  /* 0x000000ffff087224 */ /* 0x000fe200078e0006 */
[----:B------:R-:W-:Y:S01]  /*4ee0*/  SHF.R.U32.HI R72, RZ, 0x10, R35 ;  /* 0x00000010ff487819 */ /* 0x000fe20000011623 */
[--C-:B------:R-:W-:Y:S01]  /*4ef0*/  HADD2.F32 R10, -RZ, R9.reuse.H0_H0 ;  /* 0x20000009ff0a7230 */ /* 0x100fe20000004100 */
[----:B----4-:R-:W-:Y:S01]  /*4f00*/  SHF.R.U64 R80, R40, 0x10, R41 ;  /* 0x0000001028507819 */ /* 0x010fe20000001229 */
[----:B------:R-:W-:Y:S01]  /*4f10*/  HADD2.F32 R9, -RZ, R9.H1_H1 ;  /* 0x30000009ff097230 */ /* 0x000fe20000004100 */
[----:B---3--:R-:W-:Y:S01]  /*4f20*/  SHF.R.U64 R74, R42, 0x10, R43 ;  /* 0x000000102a4a7819 */ /* 0x008fe2000000122b */
[----:B------:R-:W-:-:S02]  /*4f30*/  HADD2.F32 R6, -RZ, R5.H0_H0 ;  /* 0x20000005ff067230 */ /* 0x000fc40000004100 */
[-C--:B------:R-:W-:Y:S01]  /*4f40*/  FMUL.FTZ R41, R10, R39.reuse ;  /* 0x000000270a297220 */ /* 0x080fe20000410000 */
[----:B------:R-:W-:Y:S01]  /*4f50*/  HADD2.F32 R36, -RZ, R36.H0_H0 ;  /* 0x20000024ff247230 */ /* 0x000fe20000004100 */
[----:B------:R-:W-:Y:S01]  /*4f60*/  SHF.R.U32.HI R42, RZ, 0x10, R43 ;  /* 0x00000010ff2a7819 */ /* 0x000fe2000001162b */
[----:B------:R-:W-:Y:S02]  /*4f70*/  HADD2.F32 R5, -RZ, R5.H1_H1 ;  /* 0x30000005ff057230 */ /* 0x000fe40000004100 */
[----:B------:R-:W-:Y:S01]  /*4f80*/  FMUL.FTZ R39, R6, R39 ;  /* 0x0000002706277220 */ /* 0x000fe20000410000 */
[----:B------:R-:W-:Y:S02]  /*4f90*/  HADD2.F32 R34, -RZ, R38.H0_H0 ;  /* 0x20000026ff227230 */ /* 0x000fe40000004100 */
[-C--:B------:R-:W-:Y:S01]  /*4fa0*/  FMUL.FTZ R38, R9, R36.reuse ;  /* 0x0000002409267220 */ /* 0x080fe20000410000 */
[----:B------:R-:W-:Y:S02]  /*4fb0*/  HADD2.F32 R35, -RZ, R86.H1_H1 ;  /* 0x30000056ff237230 */ /* 0x000fe40000004100 */
[----:B------:R-:W-:Y:S01]  /*4fc0*/  FMUL.FTZ R36, R5, R36 ;  /* 0x0000002405247220 */ /* 0x000fe20000410000 */
[----:B------:R-:W-:-:S02]  /*4fd0*/  HADD2.F32 R88, -RZ, R88.H0_H0 ;  /* 0x20000058ff587230 */ /* 0x000fc40000004100 */
[-C--:B------:R-:W-:Y:S01]  /*4fe0*/  FFMA.FTZ R38, R5, R34.reuse, -R38 ;  /* 0x0000002205267223 */ /* 0x080fe20000010826 */
[----:B------:R-:W-:Y:S02]  /*4ff0*/  HADD2.F32 R5, -RZ, R7.H0_H0 ;  /* 0x20000007ff057230 */ /* 0x000fe40000004100 */
[----:B------:R-:W-:Y:S01]  /*5000*/  FFMA.FTZ R40, R9, R34, R36 ;  /* 0x0000002209287223 */ /* 0x000fe20000010024 */
[-C--:B------:R-:W-:Y:S01]  /*5010*/  FFMA.FTZ R41, R6, R35.reuse, -R41 ;  /* 0x0000002306297223 */ /* 0x080fe20000010829 */
[----:B------:R-:W-:Y:S02]  /*5020*/  HADD2.F32 R34, -RZ, R87.H1_H1 ;  /* 0x30000057ff227230 */ /* 0x000fe40000004100 */
[----:B------:R-:W-:Y:S01]  /*5030*/  FFMA.FTZ R39, R10, R35, R39 ;  /* 0x000000230a277223 */ /* 0x000fe20000010027 */
[----:B------:R-:W-:Y:S02]  /*5040*/  HADD2.F32 R6, -RZ, R11.H0_H0 ;  /* 0x2000000bff067230 */ /* 0x000fe40000004100 */
[----:B------:R-:W-:-:S02]  /*5050*/  HADD2.F32 R9, -RZ, R84.H1_H1 ;  /* 0x30000054ff097230 */ /* 0x000fc40000004100 */
[-C--:B------:R-:W-:Y:S01]  /*5060*/  FMUL.FTZ R35, R5, R34.reuse ;  /* 0x0000002205237220 */ /* 0x080fe20000410000 */
[----:B------:R-:W-:Y:S01]  /*5070*/  HADD2.F32 R11, -RZ, R11.H1_H1 ;  /* 0x3000000bff0b7230 */ /* 0x000fe20000004100 */
[----:B------:R-:W-:Y:S01]  /*5080*/  F2FP.F16.F32.PACK_AB R39, R40, R39 ;  /* 0x000000272827723e */ /* 0x000fe200000000ff */
[----:B------:R-:W-:Y:S02]  /*5090*/  HADD2.F32 R36, -RZ, R42.H0_H0 ;  /* 0x2000002aff247230 */ /* 0x000fe40000004100 */
[C---:B------:R-:W-:Y:S01]  /*50a0*/  FMUL.FTZ R42, R6.reuse, R34 ;  /* 0x00000022062a7220 */ /* 0x040fe20000410000 */
[----:B------:R-:W-:Y:S02]  /*50b0*/  HADD2.F32 R7, -RZ, R7.H1_H1 ;  /* 0x30000007ff077230 */ /* 0x000fe40000004100 */
[----:B------:R-:W-:Y:S02]  /*50c0*/  HADD2.F32 R10, -RZ, R72.H0_H0 ;  /* 0x20000048ff0a7230 */ /* 0x000fe40000004100 */
[-C--:B------:R-:W-:Y:S01]  /*50d0*/  FFMA.FTZ R72, R6, R9.reuse, R35 ;  /* 0x0000000906487223 */ /* 0x080fe20000010023 */
[----:B------:R-:W-:Y:S01]  /*50e0*/  FMUL.FTZ R34, R11, R36 ;  /* 0x000000240b227220 */ /* 0x000fe20000410000 */
[----:B------:R-:W-:Y:S01]  /*50f0*/  FFMA.FTZ R42, R5, R9, -R42 ;  /* 0x00000009052a7223 */ /* 0x000fe2000001082a */
[----:B------:R-:W-:-:S02]  /*5100*/  HADD2.F32 R6, -RZ, R32.H0_H0 ;  /* 0x20000020ff067230 */ /* 0x000fc40000004100 */
[C---:B------:R-:W-:Y:S01]  /*5110*/  FMUL.FTZ R36, R7.reuse, R36 ;  /* 0x0000002407247220 */ /* 0x040fe20000410000 */
[----:B------:R-:W-:Y:S02]  /*5120*/  HADD2.F32 R9, -RZ, R80.H0_H0 ;  /* 0x20000050ff097230 */ /* 0x000fe40000004100 */
[-C--:B------:R-:W-:Y:S01]  /*5130*/  FFMA.FTZ R73, R7, R10.reuse, -R34 ;  /* 0x0000000a07497223 */ /* 0x080fe20000010822 */
[----:B------:R-:W-:Y:S02]  /*5140*/  HADD2.F32 R5, -RZ, R4.H0_H0 ;  /* 0x20000004ff057230 */ /* 0x000fe40000004100 */
[----:B--2---:R-:W-:Y:S01]  /*5150*/  FFMA.FTZ R75, R11, R10, R36 ;  /* 0x0000000a0b4b7223 */ /* 0x004fe20000010024 */
[----:B------:R-:W-:Y:S02]  /*5160*/  HADD2.F32 R32, -RZ, R32.H1_H1 ;  /* 0x30000020ff207230 */ /* 0x000fe40000004100 */
[----:B------:R-:W-:Y:S01]  /*5170*/  FMUL.FTZ R10, R6, R88 ;  /* 0x00000058060a7220 */ /* 0x000fe20000410000 */
[----:B------:R-:W-:-:S02]  /*5180*/  HADD2.F32 R4, -RZ, R4.H1_H1 ;  /* 0x30000004ff047230 */ /* 0x000fc40000004100 */
[C---:B------:R-:W-:Y:S01]  /*5190*/  FMUL.FTZ R11, R5.reuse, R88 ;  /* 0x00000058050b7220 */ /* 0x040fe20000410000 */
[----:B------:R-:W-:Y:S02]  /*51a0*/  HADD2.F32 R86, -RZ, R86.H0_H0 ;  /* 0x20000056ff567230 */ /* 0x000fe40000004100 */
[-C--:B------:R-:W-:Y:S01]  /*51b0*/  FMUL.FTZ R35, R32, R9.reuse ;  /* 0x0000000920237220 */ /* 0x080fe20000410000 */
[----:B------:R-:W-:Y:S02]  /*51c0*/  HADD2.F32 R7, -RZ, R85.H0_H0 ;  /* 0x20000055ff077230 */ /* 0x000fe40000004100 */
[----:B------:R-:W-:Y:S01]  /*51d0*/  FMUL.FTZ R9, R4, R9 ;  /* 0x0000000904097220 */ /* 0x000fe20000410000 */
[----:B------:R-:W-:Y:S02]  /*51e0*/  HADD2.F32 R87, -RZ, R87.H0_H0 ;  /* 0x20000057ff577230 */ /* 0x000fe40000004100 */
[----:B------:R-:W-:Y:S01]  /*51f0*/  FFMA.FTZ R10, R5, R86, -R10 ;  /* 0x00000056050a7223 */ /* 0x000fe2000001080a */
[----:B------:R-:W-:-:S02]  /*5200*/  HADD2.F32 R5, -RZ, R33.H0_H0 ;  /* 0x20000021ff057230 */ /* 0x000fc40000004100 */
[-C--:B------:R-:W-:Y:S01]  /*5210*/  FFMA.FTZ R35, R4, R7.reuse, -R35 ;  /* 0x0000000704237223 */ /* 0x080fe20000010823 */
[----:B------:R-:W-:Y:S01]  /*5220*/  FFMA.FTZ R32, R32, R7, R9 ;  /* 0x0000000720207223 */ /* 0x000fe20000010009 */
[----:B------:R-:W-:Y:S02]  /*5230*/  HADD2.F32 R4, -RZ, R8.H0_H0 ;  /* 0x20000008ff047230 */ /* 0x000fe40000004100 */
        /* <DEDUP_REMOVED lines=11> */
[----:B------:R-:W-:Y:S01]  /*52f0*/  F2FP.F16.F32.PACK_AB R7, R73, R42 ;  /* 0x0000002a4907723e */ /* 0x000fe200000000ff */
[-C--:B------:R-:W-:Y:S01]  /*5300*/  FFMA.FTZ R34, R5, R84.reuse, R34 ;  /* 0x0000005405227223 */ /* 0x080fe20000010022 */
[----:B------:R-:W-:Y:S01]  /*5310*/  FFMA.FTZ R9, R4, R84, -R9 ;  /* 0x0000005404097223 */ /* 0x000fe20000010809 */
[-C--:B------:R-:W-:Y:S01]  /*5320*/  FFMA.FTZ R8, R8, R6.reuse, -R43 ;  /* 0x0000000608087223 */ /* 0x080fe2000001082b */
[----:B------:R-:W-:Y:S01]  /*5330*/  F2FP.F16.F32.PACK_AB R5, R38, R41 ;  /* 0x000000292605723e */ /* 0x000fe200000000ff */
[----:B------:R-:W-:Y:S01]  /*5340*/  FFMA.FTZ R33, R33, R6, R36 ;  /* 0x0000000621217223 */ /* 0x000fe20000010024 */
[----:B------:R-:W-:Y:S01]  /*5350*/  F2FP.F16.F32.PACK_AB R38, R32, R11 ;  /* 0x0000000b2026723e */ /* 0x000fe200000000ff */
[----:B------:R-:W-:Y:S01]  /*5360*/  IMAD.MOV.U32 R11, RZ, RZ, R72 ;  /* 0x000000ffff0b7224 */ /* 0x000fe200078e0048 */
[----:B------:R-:W-:-:S02]  /*5370*/  F2FP.F16.F32.PACK_AB R4, R35, R10 ;  /* 0x0000000a2304723e */ /* 0x000fc400000000ff */
[----:B------:R-:W-:Y:S01]  /*5380*/  F2FP.F16.F32.PACK_AB R6, R8, R9 ;  /* 0x000000090806723e */ /* 0x000fe200000000ff */
[----:B------:R-:W-:Y:S01]  /*5390*/  IMAD.MOV.U32 R8, RZ, RZ, R38 ;  /* 0x000000ffff087224 */ /* 0x000fe200078e0026 */
[----:B------:R-:W-:Y:S01]  /*53a0*/  F2FP.F16.F32.PACK_AB R10, R33, R34 ;  /* 0x00000022210a723e */ /* 0x000fe200000000ff */
[----:B------:R-:W-:-:S07]  /*53b0*/  IMAD.MOV.U32 R9, RZ, RZ, R39 ;  /* 0x000000ffff097224 */ /* 0x000fce00078e0027 */
.L_x_13042:
[----:B------:R-:W-:Y:S05]  /*53c0*/  BSYNC B1 ;  /* 0x0000000000017941 */ /* 0x000fea0003800000 */
.L_x_13041:
[----:B0-----:R0:W-:Y:S01]  /*53d0*/  ST.E.128 desc[UR44][R12.64], R4 ;  /* 0x000000040c007985 */ /* 0x0011e2000c101d2c */
[----:B------:R-:W-:Y:S01]  /*53e0*/  ISETP.GE.AND P3, PT, R15, R71, PT ;  /* 0x000000470f00720c */ /* 0x000fe20003f66270 */
[----:B------:R-:W-:-:S12]  /*53f0*/  IMAD.MOV.U32 R36, RZ, RZ, R14 ;  /* 0x000000ffff247224 */ /* 0x000fd800078e000e */
[----:B------:R-:W-:Y:S05]  /*5400*/  @P3 BRA `(.L_x_13021) ;  /* 0x0000000400243947 */ /* 0x000fea0003800000 */
[----:B0-----:R-:W-:-:S05]  /*5410*/  IMAD.WIDE R4, R15, 0x2, R36 ;  /* 0x000000020f047825 */ /* 0x001fca00078e0224 */
[----:B------:R0:W-:Y:S01]  /*5420*/  ST.E.128 desc[UR44][R4.64], R8 ;  /* 0x0000000804007985 */ /* 0x0001e2000c101d2c */
[----:B------:R-:W-:Y:S05]  /*5430*/  BRA `(.L_x_13021) ;  /* 0x0000000400187947 */ /* 0x000fea0003800000 */
.L_x_13002:
[----:B------:R-:W-:-:S04]  /*5440*/  ULOP3.LUT UR4, UR38, 0x1, URZ, 0xfc, !UPT ;  /* 0x0000000126047892 */ /* 0x000fc8000f8efc3f */
[----:B------:R-:W-:-:S06]  /*5450*/  UISETP.NE.AND UP0, UPT, UR4, 0x3, UPT ;  /* 0x000000030400788c */ /* 0x000fcc000bf05270 */
[----:B------:R-:W-:-:S13]  /*5460*/  PLOP3.LUT P5, PT, PT, PT, UP0, 0x80, 0x0 ;  /* 0x000000000000781c */ /* 0x000fda0003faf008 */
[----:B------:R-:W-:Y:S05]  /*5470*/  @!P5 BRA `(.L_x_13043) ;  /* 0x000000000004d947 */ /* 0x000fea0003800000 */
[----:B------:R-:W-:Y:S01]  /*5480*/  BPT.TRAP 0x1 ;  /* 0x000000040000795c */ /* 0x000fe20000300000 */
.L_x_13043:
[----:B------:R-:W-:Y:S01]  /*5490*/  IMAD R70, R153, 0x8, R148 ;  /* 0x0000000899467824 */ /* 0x000fe200078e0294 */
[----:B------:R-:W-:Y:S01]  /*54a0*/  SHF.L.U32 R83, R158, 0x1f, RZ ;  /* 0x0000001f9e537819 */ /* 0x000fe200000006ff */
[----:B------:R-:W-:Y:S01]  /*54b0*/  BSSY B1, `(.L_x_13044) ;  /* 0x0000004000017945 */ /* 0x000fe20003800000 */
[----:B------:R-:W-:Y:S02]  /*54c0*/  SHF.R.S32.HI R78, RZ, 0x1f, R77 ;  /* 0x0000001fff4e7819 */ /* 0x000fe4000001144d */
[----:B------:R-:W1:Y:S02]  /*54d0*/  SYNCS.PHASECHK.TRANS64.TRYWAIT P3, [R70+URZ+0x32490], R83 ;  /* 0x03249053460075a7 */ /* 0x000e64000806017f */
[----:B-1----:R-:W-:Y:S05]  /*54e0*/  @!P3 BRA `(.L_x_13045) ;  /* 0x000003200048b947 */ /* 0x002fea0003800000 */
.L_x_13375:
[----:B------:R-:W-:Y:S05]  /*54f0*/  BSYNC B1 ;  /* 0x0000000000017941 */ /* 0x000fea0003800000 */
.L_x_13044:
[----:B------:R-:W-:Y:S01]  /*5500*/  ULDC.64 UR4, c[0x0][0x300] ;  /* 0x0000c00000047ab9 */ /* 0x000fe20000000a00 */
[----:B-----5:R-:W-:Y:S01]  /*5510*/  SHF.R.S32.HI R79, RZ, 0x1f, R76 ;  /* 0x0000001fff4f7819 */ /* 0x020fe2000001144c */
[----:B0-----:R-:W-:Y:S02]  /*5520*/  IMAD R6, R78, UR4, RZ ;  /* 0x000000044e067c24 */ /* 0x001fe4000f8e02ff */
        /* <DEDUP_REMOVED lines=11> */
[----:B------:R-:W-:Y:S02]  /*55e0*/  IMAD.IADD R5, R5, 0x1, R9 ;  /* 0x0000000105057824 */ /* 0x000fe400078e0209 */
[----:B------:R-:W-:Y:S01]  /*55f0*/  IMAD R7, R51, UR4, RZ ;  /* 0x0000000433077c24 */ /* 0x000fe2000f8e02ff */
[----:B------:R-:W-:Y:S01]  /*5600*/  ISETP.GE.AND P3, PT, R32, 0x1, PT ;  /* 0x000000012000780c */ /* 0x000fe20003f66270 */
        /* <DEDUP_REMOVED lines=10> */
.L_x_13379:
[----:B------:R-:W-:Y:S04]  /*56b0*/  BSSY B1, `(.L_x_13047) ;  /* 0x000000d000017945 */ /* 0x000fe80003800000 */
[----:B------:R-:W-:Y:S05]  /*56c0*/  @!P3 BRA `(.L_x_13048) ;  /* 0x00000000002cb947 */ /* 0x000fea0003800000 */
[----:B------:R-:W-:Y:S02]  /*56d0*/  ULDC UR4, c[0x0][0x2f4] ;  /* 0x0000bd0000047ab9 */ /* 0x000fe40000000800 */
[----:B------:R-:W-:-:S13]  /*56e0*/  ISETP.GE.AND P3, PT, R22, UR4, PT ;  /* 0x0000000416007c0c */ /* 0x000fda000bf66270 */
[----:B------:R-:W4:Y:S01]  /*56f0*/  @!P3 LDS.128 R4, [R75] ;  /* 0x000000004b04b984 */ /* 0x000f220000000c00 */
[----:B---3--:R-:W-:-:S04]  /*5700*/  @!P3 LEA R12, P4, R22, R14, 0x1 ;  /* 0x0000000e160cb211 */ /* 0x008fc800078808ff */
[----:B--2---:R-:W-:Y:S02]  /*5710*/  @!P3 LEA.HI.X R13, R22, R9, R23, 0x1, P4 ;  /* 0x00000009160db211 */ /* 0x004fe400020f0c17 */
[----:B------:R-:W-:-:S03]  /*5720*/  ISETP.GE.AND P4, PT, R152, UR4, PT ;  /* 0x0000000498007c0c */ /* 0x000fc6000bf86270 */
[----:B----4-:R-:W-:Y:S10]  /*5730*/  @!P3 ST.E.128 desc[UR44][R12.64], R4 ;  /* 0x000000040c00b985 */ /* 0x010ff4000c101d2c */
[C---:B------:R-:W-:Y:S01]  /*5740*/  @!P4 LEA R14, P3, R152.reuse, R14, 0x1 ;  /* 0x0000000e980ec211 */ /* 0x040fe200078608ff */
[----:B------:R-:W2:Y:S03]  /*5750*/  @!P4 LDS.128 R4, [R74] ;  /* 0x000000004a04c984 */ /* 0x000ea60000000c00 */
[----:B------:R-:W-:-:S05]  /*5760*/  @!P4 LEA.HI.X R15, R152, R9, R155, 0x1, P3 ;  /* 0x00000009980fc211 */ /* 0x000fca00018f0c9b */
[----:B--2---:R4:W-:Y:S04]  /*5770*/  @!P4 ST.E.128 desc[UR44][R14.64], R4 ;  /* 0x000000040e00c985 */ /* 0x0049e8000c101d2c */
.L_x_13048:
[----:B------:R-:W-:Y:S05]  /*5780*/  BSYNC B1 ;  /* 0x0000000000017941 */ /* 0x000fea0003800000 */
.L_x_13047:
[----:B------:R-:W-:-:S03]  /*5790*/  UMOV UR4, 0xffffffff ;  /* 0xffffffff00047882 */ /* 0x000fc60000000000 */
[----:B------:R-:W-:Y:S05]  /*57a0*/  BRA.DIV UR4, `(.L_x_13049) ;  /* 0x0000031e04f47947 */ /* 0x000fea000b800000 */
[----:B--2---:R2:W0:Y:S04]  /*57b0*/  SHFL.IDX PT, R9, R10, 0x1, 0x1c1f ;  /* 0x003c1f000a097f89 */ /* 0x00442800000e0000 */
[----:B---34-:R2:W3:Y:S02]  /*57c0*/  SHFL.IDX PT, R14, R8, 0x1, 0x1c1f ;  /* 0x003c1f00080e7f89 */ /* 0x0184e400000e0000 */
.L_x_13383:
[----:B------:R-:W-:-:S13]  /*57d0*/  ISETP.GE.AND P3, PT, R32, 0x41, PT ;  /* 0x000000412000780c */ /* 0x000fda0003f66270 */
[----:B------:R-:W-:Y:S05]  /*57e0*/  @!P3 BRA `(.L_x_13021) ;  /* 0x00000000002cb947 */ /* 0x000fea0003800000 */
[----:B------:R-:W-:Y:S02]  /*57f0*/  ULDC UR4, c[0x0][0x2f4] ;  /* 0x0000bd0000047ab9 */ /* 0x000fe40000000800 */
[----:B------:R-:W-:-:S13]  /*5800*/  ISETP.GE.AND P3, PT, R22, UR4, PT ;  /* 0x0000000416007c0c */ /* 0x000fda000bf66270 */
[----:B------:R-:W4:Y:S01]  /*5810*/  @!P3 LDS.128 R4, [R75+0x2000] ;  /* 0x002000004b04b984 */ /* 0x000f220000000c00 */
[----:B0-23--:R-:W-:-:S04]  /*5820*/  @!P3 LEA R10, P4, R22, R14, 0x1 ;  /* 0x0000000e160ab211 */ /* 0x00dfc800078808ff */
[----:B------:R-:W-:Y:S02]  /*5830*/  @!P3 LEA.HI.X R11, R22, R9, R23, 0x1, P4 ;  /* 0x00000009160bb211 */ /* 0x000fe400020f0c17 */
[----:B------:R-:W-:-:S03]  /*5840*/  ISETP.GE.AND P4, PT, R152, UR4, PT ;  /* 0x0000000498007c0c */ /* 0x000fc6000bf86270 */
[----:B----4-:R-:W-:Y:S10]  /*5850*/  @!P3 ST.E.128 desc[UR44][R10.64], R4 ;  /* 0x000000040a00b985 */ /* 0x010ff4000c101d2c */
[C---:B------:R-:W-:Y:S01]  /*5860*/  @!P4 LEA R14, P3, R152.reuse, R14, 0x1 ;  /* 0x0000000e980ec211 */ /* 0x040fe200078608ff */
[----:B------:R-:W0:Y:S03]  /*5870*/  @!P4 LDS.128 R4, [R74+0x2000] ;  /* 0x002000004a04c984 */ /* 0x000e260000000c00 */
[----:B------:R-:W-:-:S05]  /*5880*/  @!P4 LEA.HI.X R15, R152, R9, R155, 0x1, P3 ;  /* 0x00000009980fc211 */ /* 0x000fca00018f0c9b */
[----:B0-----:R4:W-:Y:S04]  /*5890*/  @!P4 ST.E.128 desc[UR44][R14.64], R4 ;  /* 0x000000040e00c985 */ /* 0x0019e8000c101d2c */
.L_x_13021:
[----:B------:R-:W-:Y:S05]  /*58a0*/  BSYNC B0 ;  /* 0x0000000000007941 */ /* 0x000fea0003800000 */
.L_x_13001:
[----:B0---4-:R-:W0:Y:S01]  /*58b0*/  S2R R4, SR_TID.X ;  /* 0x0000000000047919 */ /* 0x011e220000002100 */
[----:B------:R-:W-:Y:S01]  /*58c0*/  @!PT LDS RZ, [RZ] ;  /* 0x00000000fffff984 */ /* 0x000fe20000000800 */
[----:B------:R-:W-:Y:S01]  /*58d0*/  @!PT LDS RZ, [RZ] ;  /* 0x00000000fffff984 */ /* 0x000fe20000000800 */
[----:B------:R-:W-:Y:S01]  /*58e0*/  @!PT LDS RZ, [RZ] ;  /* 0x00000000fffff984 */ /* 0x000fe20000000800 */
[----:B------:R-:W-:Y:S01]  /*58f0*/  @!PT LDS RZ, [RZ] ;  /* 0x00000000fffff984 */ /* 0x000fe20000000800 */
[----:B------:R4:W-:Y:S06]  /*5900*/  MEMBAR.ALL.CTA ;  /* 0x0000000000007992 */ /* 0x0009ec0000008000 */
[----:B----4-:R-:W4:Y:S01]  /*5910*/  FENCE.VIEW.ASYNC.S ;  /* 0x00000000000073c6 */ /* 0x010f220000000000 */
[----:B------:R-:W-:Y:S05]  /*5920*/  WARPSYNC.ALL ;  /* 0x0000000000007948 */ /* 0x000fea0003800000 */
[----:B------:R-:W-:Y:S01]  /*5930*/  BSSY B0, `(.L_x_13050) ;  /* 0x0000008000007945 */ /* 0x000fe20003800000 */
[----:B----4-:R4:W-:Y:S01]  /*5940*/  BAR.SYNC.DEFER_BLOCKING R213, 0x80 ;  /* 0x000200d50000751d */ /* 0x0109e20000010000 */
[----:B0-----:R-:W-:-:S13]  /*5950*/  LOP3.LUT P3, RZ, R4, 0x7f, RZ, 0xc0, !PT ;  /* 0x0000007f04ff7812 */ /* 0x001fda000786c0ff */
[----:B------:R-:W-:-:S05]  /*5960*/  @!P3 VIADD R4, R70, 0x324a0 ;  /* 0x000324a04604b836 */ /* 0x000fca0000000000 */
[----:B------:R-:W-:-:S04]  /*5970*/  @!P3 PRMT R4, RZ, 0x654, R4 ;  /* 0x00000654ff04b816 */ /* 0x000fc80000000004 */
[----:B------:R4:W-:Y:S01]  /*5980*/  @!P3 SYNCS.ARRIVE.TRANS64.RED.A1T0 RZ, [R4+URZ], RZ ;  /* 0x000000ff04ffb9a7 */ /* 0x0009e2000810043f */
[----:B------:R-:W-:Y:S05]  /*5990*/  @!P5 BRA `(.L_x_13051) ;  /* 0x000000000004d947 */ /* 0x000fea0003800000 */
[----:B------:R-:W-:Y:S01]  /*59a0*/  BPT.TRAP 0x1 ;  /* 0x000000040000795c */ /* 0x000fe20000300000 */
.L_x_13051:
[----:B------:R-:W-:Y:S05]  /*59b0*/  BSYNC B0 ;  /* 0x0000000000007941 */ /* 0x000fea0003800000 */
.L_x_13050:
[----:B------:R-:W0:Y:S01]  /*59c0*/  SYNCS.PHASECHK.TRANS64.TRYWAIT P4, [R70+URZ+0x324b0], R83 ;  /* 0x0324b053460075a7 */ /* 0x000e22000808017f */
[----:B------:R-:W-:Y:S04]  /*59d0*/  BSSY B0, `(.L_x_13052) ;  /* 0x0000002000007945 */ /* 0x000fe80003800000 */
[----:B0-----:R-:W-:Y:S05]  /*59e0*/  @!P4 BRA `(.L_x_13053) ;  /* 0x0000031c00acc947 */ /* 0x001fea0003800000 */
.L_x_13384:
[----:B------:R-:W-:Y:S05]  /*59f0*/  BSYNC B0 ;  /* 0x0000000000007941 */ /* 0x000fea0003800000 */
.L_x_13052:
[----:B------:R-:W-:Y:S01]  /*5a00*/  ULDC.64 UR4, c[0x0][0x328] ;  /* 0x0000ca0000047ab9 */ /* 0x000fe20000000a00 */
[----:B------:R-:W-:Y:S01]  /*5a10*/  IMAD.IADD R81, R81, 0x1, -R154 ;  /* 0x0000000151517824 */ /* 0x000fe200078e0a9a */
[----:B------:R-:W-:Y:S01]  /*5a20*/  BSSY B0, `(.L_x_13054) ;  /* 0x0000043000007945 */ /* 0x000fe20003800000 */
[----:B------:R-:W-:Y:S02]  /*5a30*/  IMAD R78, R78, UR4, RZ ;  /* 0x000000044e4e7c24 */ /* 0x000fe4000f8e02ff */
[----:B----4-:R-:W-:Y:S01]  /*5a40*/  IMAD.WIDE.U32 R4, R77, UR4, RZ ;  /* 0x000000044d047c25 */ /* 0x010fe2000f8e00ff */
[----:B------:R-:W-:-:S03]  /*5a50*/  ISETP.GE.AND P4, PT, R81, 0x1, PT ;  /* 0x000000015100780c */ /* 0x000fc60003f86270 */
[----:B------:R-:W-:Y:S01]  /*5a60*/  IMAD R77, R77, UR5, R78 ;  /* 0x000000054d4d7c24 */ /* 0x000fe2000f8e024e */
[----:B------:R-:W-:Y:S01]  /*5a70*/  ULDC.64 UR4, c[0x0][0x338] ;  /* 0x0000ce0000047ab9 */ /* 0x000fe20000000a00 */
[----:B------:R-:W-:Y:S02]  /*5a80*/  IMAD R7, R153, 0x6000, R167 ;  /* 0x0000600099077824 */ /* 0x000fe400078e02a7 */
        /* <DEDUP_REMOVED lines=13> */
[--C-:B------:R-:W-:Y:S01]  /*5b60*/  IMAD R34, R7, 0x2, R26.reuse ;  /* 0x0000000207227824 */ /* 0x100fe200078e021a */
[----:B------:R-:W-:Y:S01]  /*5b70*/  LEA.HI.X R32, R4, UR5, R9, 0x1, P5 ;  /* 0x0000000504207c11 */ /* 0x000fe2000a8f0c09 */
[----:B------:R0:W4:Y:S01]  /*5b80*/  SHFL.IDX PT, R35, R15, RZ, 0x1c1f ;  /* 0x001c1fff0f237589 */ /* 0x00012200000e0000 */
[----:B------:R-:W-:-:S03]  /*5b90*/  IMAD R36, R5, 0x2, R26 ;  /* 0x0000000205247824 */ /* 0x000fc600078e021a */
[----:B------:R0:W0:Y:S01]  /*5ba0*/  SHFL.IDX PT, R33, R32, RZ, 0x1c1f ;  /* 0x001c1fff20217589 */ /* 0x00002200000e0000 */
[----:B------:R-:W-:Y:S05]  /*5bb0*/  @!P4 BRA `(.L_x_13055) ;  /* 0x0000000000a4c947 */ /* 0x000fea0003800000 */
[----:B------:R-:W-:Y:S02]  /*5bc0*/  ISETP.NE.AND P5, PT, R63, RZ, PT ;  /* 0x000000ff3f00720c */ /* 0x000fe40003fa5270 */
[----:B---3--:R-:W-:-:S11]  /*5bd0*/  PRMT R14, R48, 0x8880, RZ ;  /* 0x00008880300e7816 */ /* 0x008fd600000000ff */
[----:B------:R-:W3:Y:S01]  /*5be0*/  @P5 LDS.128 R4, [R34] ;  /* 0x0000000022045984 */ /* 0x000ee20000000c00 */
[----:B--2-4-:R-:W-:-:S04]  /*5bf0*/  @P5 LEA R8, P4, R22, R35, 0x1 ;  /* 0x0000002316085211 */ /* 0x014fc800078808ff */
[----:B0-----:R-:W-:Y:S02]  /*5c00*/  @P5 LEA.HI.X R9, R22, R33, R23, 0x1, P4 ;  /* 0x0000002116095211 */ /* 0x001fe400020f0c17 */
[----:B------:R-:W-:-:S03]  /*5c10*/  ISETP.NE.AND P4, PT, R64, RZ, PT ;  /* 0x000000ff4000720c */ /* 0x000fc60003f85270 */
[----:B---3--:R-:W-:Y:S10]  /*5c20*/  @P5 ST.E.128 desc[UR44][R8.64], R4 ;  /* 0x0000000408005985 */ /* 0x008ff4000c101d2c */
[C---:B------:R-:W-:Y:S01]  /*5c30*/  @P4 LEA R10, P5, R152.reuse, R35, 0x1 ;  /* 0x00000023980a4211 */ /* 0x040fe200078a08ff */
[----:B------:R-:W0:Y:S03]  /*5c40*/  @P4 LDS.128 R4, [R36] ;  /* 0x0000000024044984 */ /* 0x000e260000000c00 */
[----:B------:R-:W-:-:S02]  /*5c50*/  @P4 LEA.HI.X R11, R152, R33, R155, 0x1, P5 ;  /* 0x00000021980b4211 */ /* 0x000fc400028f0c9b */
[----:B------:R-:W-:-:S03]  /*5c60*/  ISETP.NE.AND P5, PT, R65, RZ, PT ;  /* 0x000000ff4100720c */ /* 0x000fc60003fa5270 */
[----:B0-----:R-:W-:Y:S10]  /*5c70*/  @P4 ST.E.128 desc[UR44][R10.64], R4 ;  /* 0x000000040a004985 */ /* 0x001ff4000c101d2c */
[C---:B------:R-:W-:Y:S01]  /*5c80*/  @P5 LEA R12, P4, R163.reuse, R35, 0x1 ;  /* 0x00000023a30c5211 */ /* 0x040fe200078808ff */
[----:B------:R-:W0:Y:S03]  /*5c90*/  @P5 LDS.128 R4, [R34+0x3000] ;  /* 0x0030000022045984 */ /* 0x000e260000000c00 */
        /* <DEDUP_REMOVED lines=21> */
[----:B------:R-:W-:-:S03]  /*5df0*/  ISETP.GT.AND P4, PT, R14, -0x1, PT ;  /* 0xffffffff0e00780c */ /* 0x000fc60003f84270 */
[----:B0-----:R-:W-:Y:S10]  /*5e00*/  @P5 ST.E.128 desc[UR44][R8.64], R4 ;  /* 0x0000000408005985 */ /* 0x001ff4000c101d2c */
[C---:B------:R-:W-:Y:S01]  /*5e10*/  @!P4 LEA R10, P5, R164.reuse, R35, 0x1 ;  /* 0x00000023a40ac211 */ /* 0x040fe200078a08ff */
[----:B------:R-:W0:Y:S03]  /*5e20*/  @!P4 LDS.128 R4, [R36+0x9000] ;  /* 0x009000002404c984 */ /* 0x000e260000000c00 */
[----:B------:R-:W-:-:S05]  /*5e30*/  @!P4 LEA.HI.X R11, R164, R33, R180, 0x1, P5 ;  /* 0x00000021a40bc211 */ /* 0x000fca00028f0cb4 */
[----:B0-----:R0:W-:Y:S04]  /*5e40*/  @!P4 ST.E.128 desc[UR44][R10.64], R4 ;  /* 0x000000040a00c985 */ /* 0x0011e8000c101d2c */
.L_x_13055:
[----:B------:R-:W-:Y:S05]  /*5e50*/  BSYNC B0 ;  /* 0x0000000000007941 */ /* 0x000fea0003800000 */
.L_x_13054:
[----:B------:R-:W-:Y:S01]  /*5e60*/  ISETP.GE.AND P4, PT, R81, 0x41, PT ;  /* 0x000000415100780c */ /* 0x000fe20003f86270 */
[----:B0-----:R0:W0:Y:S01]  /*5e70*/  SHFL.IDX PT, R33, R32, 0x1, 0x1c1f ;  /* 0x003c1f0020217f89 */ /* 0x00102200000e0000 */
[----:B------:R-:W-:Y:S03]  /*5e80*/  BSSY B0, `(.L_x_13056) ;  /* 0x000002c000007945 */ /* 0x000fe60003800000 */
[----:B------:R-:W0:Y:S08]  /*5e90*/  SHFL.IDX PT, R15, R15, 0x1, 0x1c1f ;  /* 0x003c1f000f0f7f89 */ /* 0x000e3000000e0000 */
[----:B------:R-:W-:Y:S05]  /*5ea0*/  @!P4 BRA `(.L_x_13057) ;  /* 0x0000000000a4c947 */ /* 0x000fea0003800000 */
[----:B------:R-:W-:Y:S02]  /*5eb0*/  ISETP.NE.AND P5, PT, R63, RZ, PT ;  /* 0x000000ff3f00720c */ /* 0x000fe40003fa5270 */
[----:B---3--:R-:W-:-:S11]  /*5ec0*/  PRMT R14, R48, 0x8880, RZ ;  /* 0x00008880300e7816 */ /* 0x008fd600000000ff */
[----:B------:R-:W3:Y:S01]  /*5ed0*/  @P5 LDS.128 R4, [R34+0x2000] ;  /* 0x0020000022045984 */ /* 0x000ee20000000c00 */
[----:B0-2---:R-:W-:-:S04]  /*5ee0*/  @P5 LEA R8, P4, R22, R15, 0x1 ;  /* 0x0000000f16085211 */ /* 0x005fc800078808ff */
[----:B------:R-:W-:Y:S02]  /*5ef0*/  @P5 LEA.HI.X R9, R22, R33, R23, 0x1, P4 ;  /* 0x0000002116095211 */ /* 0x000fe400020f0c17 */
[----:B------:R-:W-:-:S03]  /*5f00*/  ISETP.NE.AND P4, PT, R64, RZ, PT ;  /* 0x000000ff4000720c */ /* 0x000fc60003f85270 */
[----:B---3--:R-:W-:Y:S10]  /*5f10*/  @P5 ST.E.128 desc[UR44][R8.64], R4 ;  /* 0x0000000408005985 */ /* 0x008ff4000c101d2c */
        /* <DEDUP_REMOVED lines=34> */
.L_x_13057:
[----:B------:R-:W-:Y:S05]  /*6140*/  BSYNC B0 ;  /* 0x0000000000007941 */ /* 0x000fea0003800000 */
.L_x_13056:
[----:B------:R-:W-:Y:S01]  /*6150*/  @!PT LDS RZ, [RZ] ;  /* 0x00000000fffff984 */ /* 0x000fe20000000800 */
[----:B------:R-:W-:Y:S01]  /*6160*/  @!PT LDS RZ, [RZ] ;  /* 0x00000000fffff984 */ /* 0x000fe20000000800 */
[----:B------:R-:W-:Y:S01]  /*6170*/  @!PT LDS RZ, [RZ] ;  /* 0x00000000fffff984 */ /* 0x000fe20000000800 */
[----:B------:R-:W-:Y:S01]  /*6180*/  @!PT LDS RZ, [RZ] ;  /* 0x00000000fffff984 */ /* 0x000fe20000000800 */
[----:B------:R5:W-:Y:S06]  /*6190*/  MEMBAR.ALL.CTA ;  /* 0x0000000000007992 */ /* 0x000bec0000008000 */
[----:B-----5:R-:W5:Y:S01]  /*61a0*/  FENCE.VIEW.ASYNC.S ;  /* 0x00000000000073c6 */ /* 0x020f620000000000 */
[----:B-1----:R-:W-:Y:S01]  /*61b0*/  @!P3 VIADD R70, R70, 0x324c0 ;  /* 0x000324c04646b836 */ /* 0x002fe20000000000 */
[----:B------:R-:W-:-:S04]  /*61c0*/  IADD3 R153, R153, 0x1, RZ ;  /* 0x0000000199997810 */ /* 0x000fc80007ffe0ff */
[----:B------:R-:W-:Y:S01]  /*61d0*/  @!P3 PRMT R70, RZ, 0x654, R70 ;  /* 0x00000654ff46b816 */ /* 0x000fe20000000046 */
[----:B-----5:R1:W-:Y:S06]  /*61e0*/  BAR.SYNC.DEFER_BLOCKING R213, 0x80 ;  /* 0x000200d50000751d */ /* 0x0203ec0000010000 */
[----:B------:R1:W-:Y:S01]  /*61f0*/  @!P3 SYNCS.ARRIVE.TRANS64.RED.A1T0 RZ, [R70+URZ], RZ ;  /* 0x000000ff46ffb9a7 */ /* 0x0003e2000810043f */
[----:B------:R-:W-:-:S04]  /*6200*/  ISETP.NE.AND P3, PT, R153, 0x2, PT ;  /* 0x000000029900780c */ /* 0x000fc80003f65270 */
[----:B0-----:R-:W-:Y:S02]  /*6210*/  SEL R5, RZ, 0x1, P3 ;  /* 0x00000001ff057807 */ /* 0x001fe40001800000 */
        /* <DEDUP_REMOVED lines=9> */
.L_x_12996:
[----:B------:R-:W0:Y:S01]  /*62b0*/  S2R R3, SR_SWINHI ;  /* 0x0000000000037919 */ /* 0x000e220000002f00 */
[----:B------:R-:W1:Y:S01]  /*62c0*/  LDC R13, c[0x0][0x448] ;  /* 0x00011200ff0d7b82 */ /* 0x000e620000000800 */
[----:B---3--:R-:W-:Y:S02]  /*62d0*/  IMAD.U32 R14, RZ, RZ, UR38 ;  /* 0x00000026ff0e7e24 */ /* 0x008fe4000f8e00ff */
[----:B------:R-:W-:Y:S01]  /*62e0*/  IMAD.MOV.U32 R15, RZ, RZ, 0x80 ;  /* 0x00000080ff0f7424 */ /* 0x000fe200078e00ff */
[----:B------:R-:W-:Y:S01]  /*62f0*/  STL [R1+0x50], R125 ;  /* 0x0000507d01007387 */ /* 0x000fe20000100800 */
[----:B------:R-:W-:Y:S02]  /*6300*/  IMAD.MOV.U32 R26, RZ, RZ, 0x100 ;  /* 0x00000100ff1a7424 */ /* 0x000fe400078e00ff */
[----:B------:R-:W-:Y:S01]  /*6310*/  IMAD.U32 R24, RZ, RZ, UR38 ;  /* 0x00000026ff187e24 */ /* 0x000fe2000f8e00ff */
[----:B------:R-:W3:Y:S01]  /*6320*/  LDC R12, c[0x0][0xa80] ;  /* 0x0002a000ff0c7b82 */ /* 0x000ee20000000800 */
[----:B------:R-:W-:Y:S01]  /*6330*/  IMAD.MOV.U32 R25, RZ, RZ, 0x80 ;  /* 0x00000080ff197424 */ /* 0x000fe200078e00ff */
[----:B------:R-:W-:Y:S01]  /*6340*/  STL.64 [R1+0x28], R14 ;  /* 0x0000280e01007387 */ /* 0x000fe20000100a00 */
[----:B------:R-:W-:-:S03]  /*6350*/  IMAD.U32 R72, RZ, RZ, UR37 ;  /* 0x00000025ff487e24 */ /* 0x000fc6000f8e00ff */
[----:B------:R-:W-:Y:S04]  /*6360*/  STL.64 [R1+0x30], R26 ;  /* 0x0000301a01007387 */ /* 0x000fe80000100a00 */
[----:B------:R-:W-:Y:S04]  /*6370*/  STL.128 [R1], R24 ;  /* 0x0000001801007387 */ /* 0x000fe80000100c00 */
[----:B------:R-:W-:Y:S04]  /*6380*/  STL.128 [R1+0x420], RZ ;  /* 0x000420ff01007387 */ /* 0x000fe80000100c00 */
[----:B------:R-:W-:Y:S04]  /*6390*/  STL.128 [R1+0x430], RZ ;  /* 0x000430ff01007387 */ /* 0x000fe80000100c00 */
[----:B------:R-:W-:Y:S01]  /*63a0*/  STL.128 [R1+0x210], RZ ;  /* 0x000210ff01007387 */ /* 0x000fe20000100c00 */
[----:B------:R-:W-:-:S02]  /*63b0*/  MOV R4, R148 ;  /* 0x0000009400047202 */ /* 0x000fc40000000f00 */
[----:B0-----:R-:W-:Y:S01]  /*63c0*/  MOV R5, R3 ;  /* 0x0000000300057202 */ /* 0x001fe20000000f00 */
[----:B---3--:R-:W-:Y:S01]  /*63d0*/  STL [R1+0x440], R12 ;  /* 0x0004400c01007387 */ /* 0x008fe20000100800 */
[C---:B--2---:R-:W-:Y:S02]  /*63e0*/  IADD3 R8, P1, R4.reuse, 0x32430, RZ ;  /* 0x0003243004087810 */ /* 0x044fe40007f3e0ff */
[C---:B------:R-:W-:Y:S01]  /*63f0*/  IADD3 R0, P3, R4.reuse, 0x32450, RZ ;  /* 0x0003245004007810 */ /* 0x040fe20007f7e0ff */
[----:B------:R-:W-:Y:S01]  /*6400*/  STL.128 [R1+0x220], RZ ;  /* 0x000220ff01007387 */ /* 0x000fe20000100c00 */
[C---:B------:R-:W-:Y:S01]  /*6410*/  IADD3 R6, P4, R4.reuse, 0x32460, RZ ;  /* 0x0003246004067810 */ /* 0x040fe20007f9e0ff */
[--C-:B------:R-:W-:Y:S01]  /*6420*/  IMAD.X R9, RZ, RZ, R5.reuse, P1 ;  /* 0x000000ffff097224 */ /* 0x100fe200008e0605 */
[----:B-1----:R-:W-:Y:S01]  /*6430*/  ISETP.NE.AND P1, PT, R13, 0x1, PT ;  /* 0x000000010d00780c */ /* 0x002fe20003f25270 */
[--C-:B------:R-:W-:Y:S01]  /*6440*/  IMAD.X R3, RZ, RZ, R5.reuse, P3 ;  /* 0x000000ffff037224 */ /* 0x100fe200018e0605 */
[----:B------:R-:W-:Y:S01]  /*6450*/  IADD3 R10, P2, R4, 0x32440, RZ ;  /* 0x00032440040a7810 */ /* 0x000fe20007f5e0ff */
[--C-:B------:R-:W-:Y:S01]  /*6460*/  IMAD.X R7, RZ, RZ, R5.reuse, P4 ;  /* 0x000000ffff077224 */ /* 0x100fe200020e0605 */
[----:B------:R-:W-:Y:S01]  /*6470*/  STL.64 [R1+0x18], R8 ;  /* 0x0000180801007387 */ /* 0x000fe20000100a00 */
[----:B------:R-:W-:Y:S01]  /*6480*/  IMAD.MOV.U32 R4, RZ, RZ, R0 ;  /* 0x000000ffff047224 */ /* 0x000fe200078e0000 */
[----:B------:R-:W-:Y:S01]  /*6490*/  IADD3 R72, P3, R72, 0x50, RZ ;  /* 0x0000005048487810 */ /* 0x000fe20007f7e0ff */
[----:B------:R-:W-:Y:S01]  /*64a0*/  IMAD.X R11, RZ, RZ, R5, P2 ;  /* 0x000000ffff0b7224 */ /* 0x000fe200010e0605 */
[----:B------:R-:W-:Y:S01]  /*64b0*/  MOV R5, R3 ;  /* 0x0000000300057202 */ /* 0x000fe20000000f00 */
[----:B------:R-:W-:Y:S01]  /*64c0*/  STL.128 [R1+0x230], RZ ;  /* 0x000230ff01007387 */ /* 0x000fe20000100c00 */
[----:B------:R-:W-:-:S03]  /*64d0*/  VIADD R3, R210, 0x7f ;  /* 0x0000007fd2037836 */ /* 0x000fc60000000000 */
[----:B------:R-:W0:Y:S01]  /*64e0*/  @P1 LDC R0, c[0x0][0x44c] ;  /* 0x00011300ff001b82 */ /* 0x000e220000000800 */
        /* <DEDUP_REMOVED lines=16> */
[----:B------:R-:W-:Y:S01]  /*65f0*/  IMAD.IADD R3, R194, 0x1, R3 ;  /* 0x00000001c2037824 */ /* 0x000fe200078e0203 */
[----:B0-----:R-:W-:Y:S02]  /*6600*/  ISETP.GE.AND P2, PT, R7, 0x1, PT ;  /* 0x000000010700780c */ /* 0x001fe40003f46270 */
        /* <DEDUP_REMOVED lines=25> */
.L_x_13059:
[----:B------:R-:W-:Y:S02]  /*67a0*/  IMAD.X R73, RZ, RZ, UR36, P3 ;  /* 0x00000024ff497e24 */ /* 0x000fe400098e06ff */
        /* <DEDUP_REMOVED lines=13> */
.L_x_13062:
[----:B------:R-:W-:-:S13]  /*6880*/  ISETP.NE.AND P0, PT, R7, 0x1, PT ;  /* 0x000000010700780c */ /* 0x000fda0003f05270 */
[----:B------:R-:W0:Y:S02]  /*6890*/  @P0 LDC.64 R4, c[0x0][0xae0] ;  /* 0x0002b800ff040b82 */ /* 0x000e240000000a00 */
[----:B0-----:R-:W-:-:S05]  /*68a0*/  @P0 IMAD.HI.U32 R4, R0, R4, RZ ;  /* 0x0000000400040227 */ /* 0x001fca00078e00ff */
[----:B------:R-:W-:-:S07]  /*68b0*/  @P0 SHF.R.U32.HI R0, RZ, R5, R4 ;  /* 0x00000005ff000219 */ /* 0x000fce0000011604 */
.L_x_13063:
[----:B------:R-:W-:Y:S05]  /*68c0*/  BSYNC B0 ;  /* 0x0000000000007941 */ /* 0x000fea0003800000 */
.L_x_13061:
[----:B------:R-:W-:-:S05]  /*68d0*/  IMAD R3, R0, R7, R7 ;  /* 0x0000000700037224 */ /* 0x000fca00078e0207 */
[----:B------:R-:W-:-:S07]  /*68e0*/  VIMNMX R6, R6, R3, PT ;  /* 0x0000000306067248 */ /* 0x000fce0003fe0100 */
.L_x_13060:
        /* <DEDUP_REMOVED lines=11> */
[----:B------:R-:W-:-:S05]  /*69a0*/  IMAD.IADD R0, R173, 0x1, R0 ;  /* 0x00000001ad007824 */ /* 0x000fca00078e0200 */
        /* <DEDUP_REMOVED lines=12> */
.L_x_13066:
[----:B------:R-:W-:-:S13]  /*6a70*/  ISETP.NE.AND P0, PT, R7, 0x1, PT ;  /* 0x000000010700780c */ /* 0x000fda0003f05270 */
[----:B------:R-:W0:Y:S02]  /*6a80*/  @P0 LDC.64 R4, c[0x0][0xae0] ;  /* 0x0002b800ff040b82 */ /* 0x000e240000000a00 */
[----:B0-----:R-:W-:-:S05]  /*6a90*/  @P0 IMAD.HI.U32 R4, R0, R4, RZ ;  /* 0x0000000400040227 */ /* 0x001fca00078e00ff */
[----:B------:R-:W-:-:S07]  /*6aa0*/  @P0 SHF.R.U32.HI R0, RZ, R5, R4 ;  /* 0x00000005ff000219 */ /* 0x000fce0000011604 */
.L_x_13067:
[----:B------:R-:W-:Y:S05]  /*6ab0*/  BSYNC B0 ;  /* 0x0000000000007941 */ /* 0x000fea0003800000 */
.L_x_13065:
[----:B------:R-:W-:-:S05]  /*6ac0*/  IMAD R0, R0, R7, RZ ;  /* 0x0000000700007224 */ /* 0x000fca00078e02ff */
[----:B------:R-:W-:-:S07]  /*6ad0*/  VIMNMX R3, R3, R0, !PT ;  /* 0x0000000003037248 */ /* 0x000fce0007fe0100 */
.L_x_13064:
        /* <DEDUP_REMOVED lines=9> */
[----:B------:R-:W-:Y:S01]  /*6b70*/  UMOV UR4, 0xffffffff ;  /* 0xffffffff00047882 */ /* 0x000fe20000000000 */
[----:B------:R-:W-:Y:S02]  /*6b80*/  IMAD.U32 R18, RZ, RZ, UR37 ;  /* 0x00000025ff127e24 */ /* 0x000fe4000f8e00ff */
[----:B------:R-:W-:Y:S01]  /*6b90*/  IMAD.U32 R24, RZ, RZ, UR37 ;  /* 0x00000025ff187e24 */ /* 0x000fe2000f8e00ff */
[----:B------:R-:W-:Y:S01]  /*6ba0*/  IADD3 R32, P0, R32, 0x88, RZ ;  /* 0x0000008820207810 */ /* 0x000fe20007f1e0ff */
[----:B----4-:R-:W-:Y:S01]  /*6bb0*/  IMAD.U32 R35, RZ, RZ, UR37 ;  /* 0x00000025ff237e24 */ /* 0x010fe2000f8e00ff */
[----:B------:R-:W-:Y:S02]  /*6bc0*/  IADD3 R18, P1, R18, 0x78, RZ ;  /* 0x0000007812127810 */ /* 0x000fe40007f3e0ff */
[----:B------:R-:W-:Y:S01]  /*6bd0*/  IADD3 R24, P2, R24, 0x58, RZ ;  /* 0x0000005818187810 */ /* 0x000fe20007f5e0ff */
[----:B------:R-:W-:Y:S01]  /*6be0*/  IMAD.X R33, RZ, RZ, UR36, P0 ;  /* 0x00000024ff217e24 */ /* 0x000fe200080e06ff */
[----:B------:R-:W-:Y:S01]  /*6bf0*/  IADD3 R35, P3, R35, 0x60, RZ ;  /* 0x0000006023237810 */ /* 0x000fe20007f7e0ff */
[----:B------:R-:W-:-:S02]  /*6c00*/  IMAD.X R19, RZ, RZ, UR36, P1 ;  /* 0x00000024ff137e24 */ /* 0x000fc400088e06ff */
[----:B------:R-:W-:Y:S02]  /*6c10*/  IMAD.X R25, RZ, RZ, UR36, P2 ;  /* 0x00000024ff197e24 */ /* 0x000fe400090e06ff */
[----:B------:R-:W-:Y:S01]  /*6c20*/  IMAD.X R44, RZ, RZ, UR36, P3 ;  /* 0x00000024ff2c7e24 */ /* 0x000fe200098e06ff */
[----:B0-----:R-:W-:Y:S07]  /*6c30*/  BRA.DIV UR4, `(.L_x_13069) ;  /* 0x0000030e042c7947 */ /* 0x001fee000b800000 */
[----:B------:R-:W3:Y:S04]  /*6c40*/  LDL R0, [R1+0x474] ;  /* 0x0004740001007983 */ /* 0x000ee80000100800 */
[----:B---3--:R0:W1:Y:S02]  /*6c50*/  SHFL.IDX PT, R14, R0, RZ, 0x1f ;  /* 0x00001fff000e7589 */ /* 0x00806400000e0000 */
.L_x_13387:
[----:B01----:R-:W-:Y:S01]  /*6c60*/  LEA.HI R0, R14, R14, RZ, 0x1 ;  /* 0x0000000e0e007211 */ /* 0x003fe200078f08ff */
[C---:B------:R-:W-:Y:S01]  /*6c70*/  VIADD R27, R148.reuse, 0x18400 ;  /* 0x00018400941b7836 */ /* 0x040fe20000000000 */
[----:B------:R-:W-:Y:S01]  /*6c80*/  STL.128 [R1+0x90], RZ ;  /* 0x000090ff01007387 */ /* 0x000fe20000100c00 */
[----:B------:R-:W-:Y:S01]  /*6c90*/  VIADD R8, R148, 0x400 ;  /* 0x0000040094087836 */ /* 0x000fe20000000000 */
[----:B------:R-:W-:Y:S01]  /*6ca0*/  LOP3.LUT R3, R0, 0x7fffe, RZ, 0xc0, !PT ;  /* 0x0007fffe00037812 */ /* 0x000fe200078ec0ff */
[----:B------:R-:W-:Y:S01]  /*6cb0*/  IMAD.MOV.U32 R4, RZ, RZ, 0x1 ;  /* 0x00000001ff047424 */ /* 0x000fe200078e00ff */
[----:B------:R-:W-:Y:S01]  /*6cc0*/  STL.128 [R1+0xa0], RZ ;  /* 0x0000a0ff01007387 */ /* 0x000fe20000100c00 */
[----:B------:R-:W-:Y:S01]  /*6cd0*/  IMAD.MOV.U32 R5, RZ, RZ, RZ ;  /* 0x000000ffff057224 */ /* 0x000fe200078e00ff */
[----:B------:R-:W-:Y:S01]  /*6ce0*/  IADD3 R0, R14, -R3, RZ ;  /* 0x800000030e007210 */ /* 0x000fe20007ffe0ff */
[----:B------:R-:W-:Y:S01]  /*6cf0*/  VIADD R3, R148, 0x1c400 ;  /* 0x0001c40094037836 */ /* 0x000fe20000000000 */
[----:B------:R-:W-:Y:S01]  /*6d00*/  SHF.R.U32.HI R8, RZ, 0x4, R8 ;  /* 0x00000004ff087819 */ /* 0x000fe20000011608 */
[----:B------:R-:W-:Y:S01]  /*6d10*/  IMAD.MOV.U32 R6, RZ, RZ, 0x1 ;  /* 0x00000001ff067424 */ /* 0x000fe200078e00ff */
[----:B------:R-:W-:Y:S01]  /*6d20*/  STL.128 [R1+0xb0], RZ ;  /* 0x0000b0ff01007387 */ /* 0x000fe20000100c00 */
[----:B------:R-:W-:Y:S01]  /*6d30*/  IMAD R0, R0, 0x2000, R27 ;  /* 0x0000200000007824 */ /* 0x000fe200078e021b */
[----:B------:R-:W-:Y:S01]  /*6d40*/  SHF.R.U32.HI R3, RZ, 0x4, R3 ;  /* 0x00000004ff037819 */ /* 0x000fe20000011603 */
[----:B------:R-:W-:Y:S01]  /*6d50*/  IMAD.MOV.U32 R7, RZ, RZ, RZ ;  /* 0x000000ffff077224 */ /* 0x000fe200078e00ff */
[----:B------:R-:W-:Y:S01]  /*6d60*/  LOP3.LUT R8, R8, 0x3fff, RZ, 0xc0, !PT ;  /* 0x00003fff08087812 */ /* 0x000fe200078ec0ff */
[----:B------:R-:W-:Y:S01]  /*6d70*/  VIADD R9, R0, 0xa000 ;  /* 0x0000a00000097836 */ /* 0x000fe20000000000 */
[----:B------:R-:W-:Y:S01]  /*6d80*/  LOP3.LUT R3, R3, 0x3fff, RZ, 0xc0, !PT ;  /* 0x00003fff03037812 */ /* 0x000fe200078ec0ff */
[----:B--2---:R-:W-:Y:S01]  /*6d90*/  IMAD.MOV.U32 R10, RZ, RZ, 0x1 ;  /* 0x00000001ff0a7424 */ /* 0x004fe200078e00ff */
[----:B------:R-:W-:Y:S01]  /*6da0*/  SHF.R.U32.HI R0, RZ, 0x4, R0 ;  /* 0x00000004ff007819 */ /* 0x000fe20000011600 */
[----:B------:R0:W-:Y:S01]  /*6db0*/  STL.128 [R1+0x60], R4 ;  /* 0x0000600401007387 */ /* 0x0001e20000100c00 */
[----:B------:R-:W-:Y:S01]  /*6dc0*/  SHF.R.U32.HI R9, RZ, 0x4, R9 ;  /* 0x00000004ff097819 */ /* 0x000fe20000011609 */
[----:B------:R-:W-:Y:S01]  /*6dd0*/  IMAD.MOV.U32 R11, RZ, RZ, RZ ;  /* 0x000000ffff0b7224 */ /* 0x000fe200078e00ff */
[----:B------:R-:W-:Y:S01]  /*6de0*/  LOP3.LUT R3, R3, 0x10000, RZ, 0xfc, !PT ;  /* 0x0001000003037812 */ /* 0x000fe200078efcff */
[----:B------:R-:W-:Y:S01]  /*6df0*/  STL.128 [R1+0xc0], RZ ;  /* 0x0000c0ff01007387 */ /* 0x000fe20000100c00 */
[----:B------:R-:W-:Y:S01]  /*6e00*/  LOP3.LUT R9, R9, 0x3fff, RZ, 0xc0, !PT ;  /* 0x00003fff09097812 */ /* 0x000fe200078ec0ff */
[----:B------:R-:W-:Y:S01]  /*6e10*/  IMAD.U32 R34, RZ, RZ, UR37 ;  /* 0x00000025ff227e24 */ /* 0x000fe2000f8e00ff */
[----:B------:R-:W-:Y:S01]  /*6e20*/  LOP3.LUT R0, R0, 0x3fff, RZ, 0xc0, !PT ;  /* 0x00003fff00007812 */ /* 0x000fe200078ec0ff */
[----:B------:R1:W-:Y:S01]  /*6e30*/  STL.64 [R1+0x70], R10 ;  /* 0x0000700a01007387 */ /* 0x0003e20000100a00 */
[----:B------:R-:W-:Y:S01]  /*6e40*/  LOP3.LUT R9, R9, 0x10000, RZ, 0xfc, !PT ;  /* 0x0001000009097812 */ /* 0x000fe200078efcff */
[----:B------:R-:W-:Y:S01]  /*6e50*/  IMAD.U32 R36, RZ, RZ, UR37 ;  /* 0x00000025ff247e24 */ /* 0x000fe2000f8e00ff */
[----:B------:R-:W-:Y:S01]  /*6e60*/  LOP3.LUT P0, RZ, R27, 0x1bf, RZ, 0xc0, !PT ;  /* 0x000001bf1bff7812 */ /* 0x000fe2000780c0ff */
[----:B------:R-:W-:Y:S01]  /*6e70*/  STL.128 [R1+0xd0], RZ ;  /* 0x0000d0ff01007387 */ /* 0x000fe20000100c00 */
[----:B------:R-:W-:Y:S01]  /*6e80*/  IMAD.U32 R37, RZ, RZ, UR37 ;  /* 0x00000025ff257e24 */ /* 0x000fe2000f8e00ff */
[----:B------:R-:W-:Y:S01]  /*6e90*/  IADD3 R34, P5, R34, 0x68, RZ ;  /* 0x0000006822227810 */ /* 0x000fe20007fbe0ff */
[----:B------:R-:W-:Y:S01]  /*6ea0*/  IMAD.U32 R43, RZ, RZ, UR37 ;  /* 0x00000025ff2b7e24 */ /* 0x000fe2000f8e00ff */
[C---:B0-----:R-:W-:Y:S01]  /*6eb0*/  LOP3.LUT R6, R8.reuse, 0x3000000, RZ, 0xfc, !PT ;  /* 0x0300000008067812 */ /* 0x041fe200078efcff */
[----:B------:R-:W-:Y:S01]  /*6ec0*/  IMAD.MOV.U32 R4, RZ, RZ, R3 ;  /* 0x000000ffff047224 */ /* 0x000fe200078e0003 */
[----:B------:R-:W-:Y:S01]  /*6ed0*/  MOV R5, 0x40000040 ;  /* 0x4000004000057802 */ /* 0x000fe20000000f00 */
[----:B------:R-:W-:Y:S01]  /*6ee0*/  IMAD.MOV.U32 R7, RZ, RZ, 0x40000040 ;  /* 0x40000040ff077424 */ /* 0x000fe200078e00ff */
[----:B------:R-:W-:Y:S01]  /*6ef0*/  LOP3.LUT R8, R8, 0x10000, RZ, 0xfc, !PT ;  /* 0x0001000008087812 */ /* 0x000fe200078efcff */
[----:B-1----:R-:W-:Y:S01]  /*6f00*/  IMAD.MOV.U32 R11, RZ, RZ, 0x40000040 ;  /* 0x40000040ff0b7424 */ /* 0x002fe200078e00ff */
[----:B------:R-:W-:Y:S01]  /*6f10*/  LOP3.LUT R10, R0, 0x10000, RZ, 0xfc, !PT ;  /* 0x00010000000a7812 */ /* 0x000fe200078efcff */
[----:B------:R-:W-:Y:S01]  /*6f20*/  STL.128 [R1+0xe0], RZ ;  /* 0x0000e0ff01007387 */ /* 0x000fe20000100c00 */
[----:B------:R-:W-:Y:S01]  /*6f30*/  IMAD.U32 R47, RZ, RZ, UR37 ;  /* 0x00000025ff2f7e24 */ /* 0x000fe2000f8e00ff */
[----:B------:R-:W-:Y:S01]  /*6f40*/  IADD3.X R45, RZ, UR36, RZ, P5, !PT ;  /* 0x00000024ff2d7c10 */ /* 0x000fe2000affe4ff */
[----:B------:R-:W-:Y:S01]  /*6f50*/  IMAD.U32 R40, RZ, RZ, UR37 ;  /* 0x00000025ff287e24 */ /* 0x000fe2000f8e00ff */
[----:B------:R0:W-:Y:S01]  /*6f60*/  STL.128 [R1+0x80], R4 ;  /* 0x0000800401007387 */ /* 0x0001e20000100c00 */
[----:B------:R-:W-:Y:S01]  /*6f70*/  IADD3 R36, P4, R36, 0x70, RZ ;  /* 0x0000007024247810 */ /* 0x000fe20007f9e0ff */
[----:B------:R-:W-:Y:S01]  /*6f80*/  BSSY B6, `(.L_x_13070) ;  /* 0x000001f000067945 */ /* 0x000fe20003800000 */
[----:B------:R-:W-:Y:S01]  /*6f90*/  IADD3 R37, P3, R37, 0x80, RZ ;  /* 0x0000008025257810 */ /* 0x000fe20007f7e0ff */
[----:B------:R1:W-:Y:S01]  /*6fa0*/  STL.64 [R1+0x78], R10 ;  /* 0x0000780a01007387 */ /* 0x0003e20000100a00 */
[----:B------:R-:W-:Y:S01]  /*6fb0*/  IADD3 R43, P2, R43, 0x90, RZ ;  /* 0x000000902b2b7810 */ /* 0x000fe20007f5e0ff */
[----:B------:R-:W-:Y:S01]  /*6fc0*/  IMAD.X R49, RZ, RZ, UR36, P4 ;  /* 0x00000024ff317e24 */ /* 0x000fe2000a0e06ff */
[----:B------:R-:W-:Y:S01]  /*6fd0*/  IADD3 R47, P1, R47, 0xf0, RZ ;  /* 0x000000f02f2f7810 */ /* 0x000fe20007f3e0ff */
[----:B------:R-:W-:Y:S01]  /*6fe0*/  IMAD.X R48, RZ, RZ, UR36, P3 ;  /* 0x00000024ff307e24 */ /* 0x000fe200098e06ff */
[----:B------:R-:W-:Y:S01]  /*6ff0*/  IADD3 R40, P5, R40, 0xf8, RZ ;  /* 0x000000f828287810 */ /* 0x000fe20007fbe0ff */
[----:B------:R-:W-:-:S02]  /*7000*/  IMAD.X R42, RZ, RZ, UR36, P2 ;  /* 0x00000024ff2a7e24 */ /* 0x000fc400090e06ff */
[----:B------:R-:W-:Y:S02]  /*7010*/  IMAD.X R46, RZ, RZ, UR36, P1 ;  /* 0x00000024ff2e7e24 */ /* 0x000fe400088e06ff */
[----:B------:R-:W-:Y:S02]  /*7020*/  IMAD.X R39, RZ, RZ, UR36, P5 ;  /* 0x00000024ff277e24 */ /* 0x000fe4000a8e06ff */
[----:B0-----:R-:W-:Y:S02]  /*7030*/  IMAD.MOV.U32 R6, RZ, RZ, R8 ;  /* 0x000000ffff067224 */ /* 0x001fe400078e0008 */
[----:B------:R-:W-:-:S05]  /*7040*/  IMAD.MOV.U32 R4, RZ, RZ, R9 ;  /* 0x000000ffff047224 */ /* 0x000fca00078e0009 */
[----:B------:R1:W-:Y:S01]  /*7050*/  STL.128 [R1+0xf0], R4 ;  /* 0x0000f00401007387 */ /* 0x0003e20000100c00 */
        /* <DEDUP_REMOVED lines=17> */
.L_x_13071:
[----:B------:R-:W-:Y:S05]  /*7170*/  BSYNC B6 ;  /* 0x0000000000067941 */ /* 0x000fea0003800000 */
.L_x_13070:
[----:B------:R-:W0:Y:S01]  /*7180*/  S2R R26, SR_TID.X ;  /* 0x00000000001a7919 */ /* 0x000e220000002100 */
[----:B-1----:R-:W1:Y:S01]  /*7190*/  LDC.64 R10, c[0x0][0xad0] ;  /* 0x0002b400ff0a7b82 */ /* 0x002e620000000a00 */
[----:B------:R-:W-:Y:S01]  /*71a0*/  UIADD3 UR5, UP0, UR37, 0x100, URZ ;  /* 0x0000010025057890 */ /* 0x000fe2000ff1e03f */
[----:B------:R-:W-:Y:S01]  /*71b0*/  IMAD.MOV.U32 R8, RZ, RZ, RZ ;  /* 0x000000ffff087224 */ /* 0x000fe200078e00ff */
[----:B------:R-:W-:Y:S01]  /*71c0*/  STL.64 [R1+0x110], R24 ;  /* 0x0001101801007387 */ /* 0x000fe20000100a00 */
[----:B------:R-:W-:Y:S01]  /*71d0*/  IMAD.U32 R0, RZ, RZ, UR37 ;  /* 0x00000025ff007e24 */ /* 0x000fe2000f8e00ff */
[----:B------:R-:W-:Y:S01]  /*71e0*/  UIADD3.X UR6, URZ, UR36, URZ, UP0, !UPT ;  /* 0x000000243f067290 */ /* 0x000fe200087fe43f */
[----:B------:R-:W-:Y:S01]  /*71f0*/  IMAD.U32 R38, RZ, RZ, UR37 ;  /* 0x00000025ff267e24 */ /* 0x000fe2000f8e00ff */
[----:B------:R-:W-:Y:S01]  /*7200*/  UIADD3 UR4, UP0, UR37, 0x14c, URZ ;  /* 0x0000014c25047890 */ /* 0x000fe2000ff1e03f */
[----:B------:R-:W2:Y:S01]  /*7210*/  LDC.64 R20, c[0x0][0xad8] ;  /* 0x0002b600ff147b82 */ /* 0x000ea20000000a00 */
[----:B------:R-:W-:Y:S01]  /*7220*/  IMAD.U32 R12, RZ, RZ, UR5 ;  /* 0x00000005ff0c7e24 */ /* 0x000fe2000f8e00ff */
[----:B------:R-:W-:Y:S01]  /*7230*/  STL.64 [R1+0x100], R228 ;  /* 0x000100e401007387 */ /* 0x000fe20000100a00 */
[----:B------:R-:W-:Y:S01]  /*7240*/  UIADD3.X UR5, URZ, UR36, URZ, UP0, !UPT ;  /* 0x000000243f057290 */ /* 0x000fe200087fe43f */
[----:B------:R-:W-:Y:S01]  /*7250*/  IMAD.U32 R13, RZ, RZ, UR6 ;  /* 0x00000006ff0d7e24 */ /* 0x000fe2000f8e00ff */
[----:B------:R-:W-:Y:S01]  /*7260*/  IADD3 R38, P2, R38, 0x118, RZ ;  /* 0x0000011826267810 */ /* 0x000fe20007f5e0ff */
[----:B------:R-:W-:Y:S01]  /*7270*/  IMAD.U32 R14, RZ, RZ, UR4 ;  /* 0x00000004ff0e7e24 */ /* 0x000fe2000f8e00ff */
[----:B------:R-:W-:Y:S01]  /*7280*/  STL.U8 [R1+0x118], RZ ;  /* 0x000118ff01007387 */ /* 0x000fe20000100000 */
[----:B------:R-:W3:Y:S01]  /*7290*/  LDC.64 R50, c[0x0][0xae0] ;  /* 0x0002b800ff327b82 */ /* 0x000ee20000000a00 */
[----:B------:R-:W-:Y:S01]  /*72a0*/  IMAD.U32 R15, RZ, RZ, UR5 ;  /* 0x00000005ff0f7e24 */ /* 0x000fe2000f8e00ff */
[----:B------:R-:W-:Y:S01]  /*72b0*/  ULDC UR4, c[0x0][0x3f4] ;  /* 0x0000fd0000047ab9 */ /* 0x000fe20000000800 */
[----:B------:R-:W-:Y:S01]  /*72c0*/  STL.64 [R1+0x108], R12 ;  /* 0x0001080c01007387 */ /* 0x000fe20000100a00 */
[----:B------:R-:W-:Y:S01]  /*72d0*/  ISETP.LT.AND P0, PT, RZ, UR4, PT ;  /* 0x00000004ff007c0c */ /* 0x000fe2000bf01270 */
[----:B------:R-:W-:-:S02]  /*72e0*/  IMAD.U32 R3, RZ, RZ, UR37 ;  /* 0x00000025ff037e24 */ /* 0x000fc4000f8e00ff */
[----:B------:R-:W-:Y:S01]  /*72f0*/  STL.64 [R1+0x150], R14 ;  /* 0x0001500e01007387 */ /* 0x000fe20000100a00 */
[----:B------:R-:W4:Y:S01]  /*7300*/  LDC R6, c[0x0][0x450] ;  /* 0x00011400ff067b82 */ /* 0x000f220000000800 */
[----:B-1----:R-:W-:Y:S02]  /*7310*/  IMAD.MOV.U32 R30, RZ, RZ, R11 ;  /* 0x000000ffff1e7224 */ /* 0x002fe400078e000b */
[----:B------:R-:W-:Y:S02]  /*7320*/  IMAD.MOV.U32 R7, RZ, RZ, R10 ;  /* 0x000000ffff077224 */ /* 0x000fe400078e000a */
[----:B0-----:R-:W-:-:S03]  /*7330*/  VIADD R227, R26, 0xffffff80 ;  /* 0xffffff801ae37836 */ /* 0x001fc60000000000 */
[----:B------:R-:W4:Y:S01]  /*7340*/  LDC.64 R4, c[0x0][0x448] ;  /* 0x00011200ff047b82 */ /* 0x000f220000000a00 */
[----:B--2---:R-:W-:Y:S01]  /*7350*/  IMAD.MOV.U32 R9, RZ, RZ, R21 ;  /* 0x000000ffff097224 */ /* 0x004fe200078e0015 */
[----:B------:R-:W-:Y:S01]  /*7360*/  MOV R31, R20 ;  /* 0x00000014001f7202 */ /* 0x000fe20000000f00 */
[----:B------:R-:W-:Y:S01]  /*7370*/  STL [R1+0x11c], R227 ;  /* 0x00011ce301007387 */ /* 0x000fe20000100800 */
[----:B---3--:R-:W-:-:S03]  /*7380*/  IMAD.MOV.U32 R10, RZ, RZ, R50 ;  /* 0x000000ffff0a7224 */ /* 0x008fc600078e0032 */
[----:B------:R0:W-:Y:S01]  /*7390*/  STL.128 [R1+0x120], R28 ;  /* 0x0001201c01007387 */ /* 0x0001e20000100c00 */
[----:B------:R-:W-:Y:S02]  /*73a0*/  IMAD.MOV.U32 R11, RZ, RZ, R51 ;  /* 0x000000ffff0b7224 */ /* 0x000fe400078e0033 */
[----:B------:R-:W-:-:S03]  /*73b0*/  IMAD.X R51, RZ, RZ, UR36, P2 ;  /* 0x00000024ff337e24 */ /* 0x000fc600090e06ff */
[----:B------:R1:W-:Y:S04]  /*73c0*/  STL.128 [R1+0x130], R8 ;  /* 0x0001300801007387 */ /* 0x0003e80000100c00 */
[----:B----4-:R1:W-:Y:S01]  /*73d0*/  STL.128 [R1+0x140], R4 ;  /* 0x0001400401007387 */ /* 0x0103e20000100c00 */
[----:B0-----:R-:W-:Y:S01]  /*73e0*/  IMAD.U32 R31, RZ, RZ, UR37 ;  /* 0x00000025ff1f7e24 */ /* 0x001fe2000f8e00ff */
[----:B------:R-:W-:Y:S02]  /*73f0*/  IADD3 R30, P1, R0, 0x11c, RZ ;  /* 0x0000011c001e7810 */ /* 0x000fe40007f3e0ff */
[----:B------:R-:W-:Y:S02]  /*7400*/  IADD3 R29, P3, R3, 0x108, RZ ;  /* 0x00000108031d7810 */ /* 0x000fe40007f7e0ff */
[----:B------:R-:W-:Y:S01]  /*7410*/  IADD3 R31, P4, R31, 0x150, RZ ;  /* 0x000001501f1f7810 */ /* 0x000fe20007f9e0ff */
[----:B------:R-:W-:Y:S01]  /*7420*/  IMAD.X R41, RZ, RZ, UR36, P1 ;  /* 0x00000024ff297e24 */ /* 0x000fe200088e06ff */
[----:B------:R-:W-:-:S03]  /*7430*/  IADD3.X R50, RZ, UR36, RZ, P3, !PT ;  /* 0x00000024ff327c10 */ /* 0x000fc60009ffe4ff */
[----:B------:R-:W-:Y:S01]  /*7440*/  IMAD.X R52, RZ, RZ, UR36, P4 ;  /* 0x00000024ff347e24 */ /* 0x000fe2000a0e06ff */
[----:B------:R-:W-:Y:S07]  /*7450*/  @P0 BRA `(.L_x_13072) ;  /* 0x0000000000400947 */ /* 0x000fee0003800000 */
[----:B------:R-:W2:Y:S02]  /*7460*/  LDL R3, [R1+0x204] ;  /* 0x0002040001037983 */ /* 0x000ea40000100800 */
[----:B--2---:R-:W-:-:S04]  /*7470*/  LEA.HI R0, R3, R3, RZ, 0x1 ;  /* 0x0000000303007211 */ /* 0x004fc800078f08ff */
[----:B------:R-:W-:-:S05]  /*7480*/  LOP3.LUT R0, R0, 0xfffffffe, RZ, 0xc0, !PT ;  /* 0xfffffffe00007812 */ /* 0x000fca00078ec0ff */
[----:B------:R-:W-:-:S05]  /*7490*/  IMAD.IADD R0, R3, 0x1, -R0 ;  /* 0x0000000103007824 */ /* 0x000fca00078e0a00 */
[----:B------:R-:W-:-:S04]  /*74a0*/  SHF.L.U32 R3, R0, 0x1f, RZ ;  /* 0x0000001f00037819 */ /* 0x000fc800000006ff */
[----:B------:R0:W2:Y:S03]  /*74b0*/  SYNCS.PHASECHK.TRANS64.TRYWAIT P0, [R148+URZ+0x32400], R3 ;  /* 0x03240003940075a7 */ /* 0x0000a6000800017f */
[----:B--2---:R-:W-:Y:S05]  /*74c0*/  @!P0 NANOSLEEP.SYNCS 0x989680 ;  /* 0x009896800000895d */ /* 0x004fea0003900000 */
[----:B------:R-:W2:Y:S01]  /*74d0*/  @!P0 SYNCS.PHASECHK.TRANS64 P0, [R148+URZ+0x32400], R3 ;  /* 0x03240003940085a7 */ /* 0x000ea2000800007f */
[----:B------:R-:W-:Y:S04]  /*74e0*/  BSSY B0, `(.L_x_13073) ;  /* 0x0000006000007945 */ /* 0x000fe80003800000 */
[----:B--2---:R-:W-:Y:S05]  /*74f0*/  @P0 BRA `(.L_x_13074) ;  /* 0x0000000000100947 */ /* 0x004fea0003800000 */
.L_x_13075:
[----:B--2---:R2:W3:Y:S02]  /*7500*/  SYNCS.PHASECHK.TRANS64.TRYWAIT P0, [R148+URZ+0x32400], R3 ;  /* 0x03240003940075a7 */ /* 0x0044e4000800017f */
[----:B---3--:R-:W-:Y:S05]  /*7510*/  @!P0 NANOSLEEP.SYNCS 0x989680 ;  /* 0x009896800000895d */ /* 0x008fea0003900000 */
[----:B------:R-:W3:Y:S02]  /*7520*/  @!P0 SYNCS.PHASECHK.TRANS64 P0, [R148+URZ+0x32400], R3 ;  /* 0x03240003940085a7 */ /* 0x000ee4000800007f */
[----:B---3--:R-:W-:Y:S05]  /*7530*/  @!P0 BRA `(.L_x_13075) ;  /* 0xfffffffc00f08947 */ /* 0x008fea000383ffff */
.L_x_13074:
[----:B------:R-:W-:Y:S05]  /*7540*/  BSYNC B0 ;  /* 0x0000000000007941 */ /* 0x000fea0003800000 */
.L_x_13073:
[----:B------:R-:W-:Y:S05]  /*7550*/  BRA `(.L_x_13076) ;  /* 0x0000002800dc7947 */ /* 0x000fea0003800000 */
.L_x_13072:
[----:B------:R-:W-:Y:S01]  /*7560*/  LOP3.LUT P0, RZ, R27, 0x3ff, RZ, 0xc0, !PT ;  /* 0x000003ff1bff7812 */ /* 0x000fe2000780c0ff */
[----:B------:R-:W-:Y:S01]  /*7570*/  ULDC.64 UR4, c[0x0][0x3f8] ;  /* 0x0000fe0000047ab9 */ /* 0x000fe20000000a00 */
[----:B-1---5:R-:W-:Y:S01]  /*7580*/  SHF.R.S32.HI R5, RZ, 0x1f, R2 ;  /* 0x0000001fff057819 */ /* 0x022fe20000011402 */
        /* <DEDUP_REMOVED lines=27> */
.L_x_13078:
[----:B------:R-:W-:Y:S05]  /*7740*/  BSYNC B6 ;  /* 0x0000000000067941 */ /* 0x000fea0003800000 */
.L_x_13077:
[----:B------:R-:W2:Y:S01]  /*7750*/  LDL R3, [R1+0x50] ;  /* 0x0000500001037983 */ /* 0x000ea20000100800 */
[----:B------:R-:W-:Y:S01]  /*7760*/  ULDC.U8 UR4, c[0x0][0x410] ;  /* 0x0001040000047ab9 */ /* 0x000fe20000000000 */
[----:B------:R-:W-:Y:S01]  /*7770*/  BSSY B0, `(.L_x_13079) ;  /* 0x000028d000007945 */ /* 0x000fe20003800000 */
[----:B------:R-:W-:Y:S01]  /*7780*/  ISETP.NE.AND P0, PT, RZ, UR4, PT ;  /* 0x00000004ff007c0c */ /* 0x000fe2000bf05270 */
[----:B--2---:R-:W-:-:S12]  /*7790*/  IMAD R0, R3, 0x80, R154 ;  /* 0x0000008003007824 */ /* 0x004fd800078e029a */
[----:B------:R-:W-:Y:S05]  /*77a0*/  @!P0 BRA `(.L_x_13080) ;  /* 0x0000001400448947 */ /* 0x000fea0003800000 */
[----:B------:R-:W0:Y:S01]  /*77b0*/  LDC R21, c[0x0][0x448] ;  /* 0x00011200ff157b82 */ /* 0x000e220000000800 */
[----:B------:R-:W-:Y:S01]  /*77c0*/  IMAD R5, R193, 0x40, R0 ;  /* 0x00000040c1057824 */ /* 0x000fe200078e0200 */
[----:B------:R-:W-:Y:S01]  /*77d0*/  ULDC.64 UR4, c[0x0][0x3f8] ;  /* 0x0000fe0000047ab9 */ /* 0x000fe20000000a00 */
[----:B------:R-:W-:Y:S01]  /*77e0*/  ULDC.64 UR6, c[0x0][0x408] ;  /* 0x0001020000067ab9 */ /* 0x000fe20000000a00 */
[----:B------:R-:W-:Y:S02]  /*77f0*/  IMAD.MOV.U32 R6, RZ, RZ, R26 ;  /* 0x000000ffff067224 */ /* 0x000fe400078e001a */
[----:B------:R-:W-:Y:S01]  /*7800*/  IMAD.MOV.U32 R7, RZ, RZ, R53 ;  /* 0x000000ffff077224 */ /* 0x000fe200078e0035 */
[----:B0-----:R-:W-:-:S13]  /*7810*/  ISETP.NE.AND P0, PT, R21, 0x1, PT ;  /* 0x000000011500780c */ /* 0x001fda0003f05270 */
[----:B------:R-:W0:Y:S08]  /*7820*/  @P0 LDC R2, c[0x0][0x44c] ;  /* 0x00011300ff020b82 */ /* 0x000e300000000800 */
[----:B------:R-:W1:Y:S01]  /*7830*/  @P0 LDC R3, c[0x0][0x450] ;  /* 0x00011400ff030b82 */ /* 0x000e620000000800 */
[----:B0-----:R-:W-:-:S05]  /*7840*/  @P0 IMAD.HI.U32 R2, R5, R2, RZ ;  /* 0x0000000205020227 */ /* 0x001fca00078e00ff */
[----:B-1----:R-:W-:Y:S01]  /*7850*/  @P0 SHF.R.U32.HI R5, RZ, R3, R2 ;  /* 0x00000003ff050219 */ /* 0x002fe20000011602 */
[----:B------:R-:W-:Y:S02]  /*7860*/  IMAD.MOV.U32 R2, RZ, RZ, R24 ;  /* 0x000000ffff027224 */ /* 0x000fe400078e0018 */
[----:B------:R-:W-:Y:S01]  /*7870*/  IMAD.MOV.U32 R3, RZ, RZ, R55 ;  /* 0x000000ffff037224 */ /* 0x000fe200078e0037 */
        /* <DEDUP_REMOVED lines=21> */
.L_x_13393:
        /* <DEDUP_REMOVED lines=14> */
[C---:B------:R-:W-:Y:S02]  /*7ab0*/  @!P3 SHF.L.U32 R21, R159.reuse, 0x1, RZ ;  /* 0x000000019f15b819 */ /* 0x040fe400000006ff */
[----:B-12---:R-:W-:Y:S02]  /*7ac0*/  @!P2 IMAD.WIDE R10, R156, 0x2, R2 ;  /* 0x000000029c0aa825 */ /* 0x006fe400078e0202 */
[-C--:B------:R-:W-:Y:S02]  /*7ad0*/  @!P3 IADD3 R2, P0, R2, R21.reuse, RZ ;  /* 0x000000150202b210 */ /* 0x080fe40007f1e0ff */
[----:B----4-:R-:W-:Y:S02]  /*7ae0*/  @!P3 IADD3 R20, P1, R14, R21, RZ ;  /* 0x000000150e14b210 */ /* 0x010fe40007f3e0ff */
[----:B------:R-:W-:Y:S02]  /*7af0*/  CS2R R56, SRZ ;  /* 0x0000000000387805 */ /* 0x000fe4000001ff00 */
[----:B------:R-:W-:Y:S01]  /*7b00*/  CS2R R26, SRZ ;  /* 0x00000000001a7805 */ /* 0x000fe2000001ff00 */
        /* <DEDUP_REMOVED lines=9> */
.L_x_13083:
[----:B------:R-:W-:Y:S05]  /*7ba0*/  BSYNC B1 ;  /* 0x0000000000017941 */ /* 0x000fea0003800000 */
.L_x_13082:
[----:B-12--5:R-:W-:Y:S01]  /*7bb0*/  IMAD.MOV.U32 R2, RZ, RZ, R26 ;  /* 0x000000ffff027224 */ /* 0x026fe200078e001a */
[----:B------:R-:W-:Y:S01]  /*7bc0*/  UMOV UR4, 0xffffffff ;  /* 0xffffffff00047882 */ /* 0x000fe20000000000 */
[----:B------:R-:W-:Y:S01]  /*7bd0*/  IMAD.MOV.U32 R3, RZ, RZ, R27 ;  /* 0x000000ffff037224 */ /* 0x000fe200078e001b */
[----:B------:R-:W-:Y:S01]  /*7be0*/  CS2R R20, SRZ ;  /* 0x0000000000147805 */ /* 0x000fe2000001ff00 */
[----:B---3--:R-:W-:Y:S02]  /*7bf0*/  IMAD.MOV.U32 R5, RZ, RZ, R54 ;  /* 0x000000ffff057224 */ /* 0x008fe400078e0036 */
        /* <DEDUP_REMOVED lines=9> */
[----:B------:R-:W-:Y:S02]  /*7c90*/  PRMT R67, R3, 0x5410, R9 ;  /* 0x0000541003437816 */ /* 0x000fe40000000009 */
[----:B------:R-:W-:Y:S01]  /*7ca0*/  PRMT R28, R28, 0x5410, R5 ;  /* 0x000054101c1c7816 */ /* 0x000fe20000000005 */
[----:B------:R-:W-:Y:S06]  /*7cb0*/  BRA.DIV UR4, `(.L_x_13084) ;  /* 0x000002fe04a47947 */ /* 0x000fec000b800000 */
[----:B------:R1:W2:Y:S04]  /*7cc0*/  SHFL.IDX PT, R5, R6, 0x1, 0x1c1f ;  /* 0x003c1f0006057f89 */ /* 0x0002a800000e0000 */
[----:B0-----:R-:W0:Y:S04]  /*7cd0*/  SHFL.IDX PT, R4, R4, 0x1, 0x1c1f ;  /* 0x003c1f0004047f89 */ /* 0x001e2800000e0000 */
[----:B------:R-:W3:Y:S04]  /*7ce0*/  SHFL.IDX PT, R7, R7, 0x1, 0x1c1f ;  /* 0x003c1f0007077f89 */ /* 0x000ee800000e0000 */
[----:B----4-:R1:W4:Y:S02]  /*7cf0*/  SHFL.IDX PT, R14, R8, 0x1, 0x1c1f ;  /* 0x003c1f00080e7f89 */ /* 0x01032400000e0000 */
.L_x_13399:
[----:B------:R-:W5:Y:S01]  /*7d00*/  LDL R3, [R1+0x204] ;  /* 0x0002040001037983 */ /* 0x000f620000100800 */
[----:B------:R-:W-:Y:S01]  /*7d10*/  VIADD R0, R0, 0x40 ;  /* 0x0000004000007836 */ /* 0x000fe20000000000 */
[----:B------:R-:W-:Y:S01]  /*7d20*/  BSSY B1, `(.L_x_13085) ;  /* 0x000001f000017945 */ /* 0x000fe20003800000 */
[----:B-1----:R-:W-:Y:S02]  /*7d30*/  CS2R R8, SRZ ;  /* 0x0000000000087805 */ /* 0x002fe4000001ff00 */
[----:B------:R-:W-:Y:S02]  /*7d40*/  CS2R R10, SRZ ;  /* 0x00000000000a7805 */ /* 0x000fe4000001ff00 */
[----:B------:R-:W-:Y:S02]  /*7d50*/  ISETP.GE.AND P0, PT, R0, R53, PT ;  /* 0x000000350000720c */ /* 0x000fe40003f06270 */
[----:B-----5:R-:W-:-:S04]  /*7d60*/  LEA.HI R2, R3, R3, RZ, 0x1 ;  /* 0x0000000303027211 */ /* 0x020fc800078f08ff */
[----:B------:R-:W-:-:S05]  /*7d70*/  LOP3.LUT R2, R2, 0xfffffffe, RZ, 0xc0, !PT ;  /* 0xfffffffe02027812 */ /* 0x000fca00078ec0ff */
[----:B------:R-:W-:Y:S01]  /*7d80*/  IMAD.IADD R0, R3, 0x1, -R2 ;  /* 0x0000000103007824 */ /* 0x000fe200078e0a02 */
[----:B------:R-:W-:-:S04]  /*7d90*/  CS2R R2, SRZ ;  /* 0x0000000000027805 */ /* 0x000fc8000001ff00 */
[----:B------:R-:W-:Y:S01]  /*7da0*/  SHF.L.U32 R13, R0, 0x1f, RZ ;  /* 0x0000001f000d7819 */ /* 0x000fe200000006ff */
[----:B------:R-:W-:Y:S06]  /*7db0*/  @P0 BRA `(.L_x_13086) ;  /* 0x0000000000540947 */ /* 0x000fec0003800000 */
[----:B------:R-:W4:Y:S01]  /*7dc0*/  LDL R6, [R1+0x45c] ;  /* 0x00045c0001067983 */ /* 0x000f220000100800 */
[----:B------:R-:W-:Y:S01]  /*7dd0*/  ULDC UR4, c[0x0][0x3f4] ;  /* 0x0000fd0000047ab9 */ /* 0x000fe20000000800 */
[----:B------:R-:W-:Y:S02]  /*7de0*/  CS2R R8, SRZ ;  /* 0x0000000000087805 */ /* 0x000fe4000001ff00 */
[----:B------:R-:W-:Y:S02]  /*7df0*/  ISETP.GE.AND P3, PT, R159, UR4, PT ;  /* 0x000000049f007c0c */ /* 0x000fe4000bf66270 */
[----:B------:R-:W-:Y:S01]  /*7e00*/  ISETP.GE.AND P2, PT, R156, UR4, PT ;  /* 0x000000049c007c0c */ /* 0x000fe2000bf46270 */
[----:B---3--:R-:W-:Y:S01]  /*7e10*/  IMAD.MOV.U32 R15, RZ, RZ, R7 ;  /* 0x000000ffff0f7224 */ /* 0x008fe200078e0007 */
[----:B------:R-:W-:-:S09]  /*7e20*/  CS2R R10, SRZ ;  /* 0x00000000000a7805 */ /* 0x000fd2000001ff00 */
[----:B------:R-:W-:Y:S02]  /*7e30*/  @!P3 IMAD.SHL.U32 R3, R159, 0x2, RZ ;  /* 0x000000029f03b824 */ /* 0x000fe400078e00ff */
[----:B0-2---:R-:W-:-:S03]  /*7e40*/  @!P2 IMAD.WIDE R58, R156, 0x2, R4 ;  /* 0x000000029c3aa825 */ /* 0x005fc600078e0204 */
[-C--:B------:R-:W-:Y:S02]  /*7e50*/  @!P3 IADD3 R4, P0, R4, R3.reuse, RZ ;  /* 0x000000030404b210 */ /* 0x080fe40007f1e0ff */
[----:B------:R-:W-:Y:S01]  /*7e60*/  CS2R R20, SRZ ;  /* 0x0000000000147805 */ /* 0x000fe2000001ff00 */
[----:B------:R1:W5:Y:S01]  /*7e70*/  @!P2 LD.E.64 R8, desc[UR44][R58.64] ;  /* 0x0000002c3a08a980 */ /* 0x000362000c101b00 */
[----:B----4-:R-:W-:Y:S02]  /*7e80*/  @!P3 SHF.L.U64.HI R0, R159, 0x1, R6 ;  /* 0x000000019f00b819 */ /* 0x010fe40000010206 */
[----:B------:R-:W-:Y:S02]  /*7e90*/  @!P3 IADD3 R6, P1, R14, R3, RZ ;  /* 0x000000030e06b210 */ /* 0x000fe40007f3e0ff */
[----:B------:R-:W-:Y:S01]  /*7ea0*/  CS2R R2, SRZ ;  /* 0x0000000000027805 */ /* 0x000fe2000001ff00 */
[----:B------:R-:W-:-:S04]  /*7eb0*/  @!P2 IMAD.WIDE R14, R156, 0x2, R14 ;  /* 0x000000029c0ea825 */ /* 0x000fc800078e020e */
[--C-:B------:R-:W-:Y:S01]  /*7ec0*/  @!P3 IMAD.X R5, R5, 0x1, R0.reuse, P0 ;  /* 0x000000010505b824 */ /* 0x100fe200000e0600 */
[----:B------:R1:W5:Y:S01]  /*7ed0*/  @!P2 LD.E.64 R10, desc[UR44][R14.64] ;  /* 0x0000002c0e0aa980 */ /* 0x000362000c101b00 */
[----:B------:R-:W-:-:S03]  /*7ee0*/  @!P3 IMAD.X R7, R7, 0x1, R0, P1 ;  /* 0x000000010707b824 */ /* 0x000fc600008e0600 */
[----:B------:R1:W5:Y:S04]  /*7ef0*/  @!P3 LD.E.64 R20, desc[UR44][R4.64] ;  /* 0x0000002c0414b980 */ /* 0x000368000c101b00 */
[----:B------:R1:W5:Y:S02]  /*7f00*/  @!P3 LD.E.64 R2, desc[UR44][R6.64] ;  /* 0x0000002c0602b980 */ /* 0x000364000c101b00 */
.L_x_13086:
[----:B------:R-:W-:Y:S05]  /*7f10*/  BSYNC B1 ;  /* 0x0000000000017941 */ /* 0x000fea0003800000 */
.L_x_13085:
[----:B------:R-:W0:Y:S01]  /*7f20*/  SYNCS.PHASECHK.TRANS64.TRYWAIT P0, [R148+URZ+0x32400], R13 ;  /* 0x0324000d940075a7 */ /* 0x000e22000800017f */
[----:B------:R-:W-:Y:S04]  /*7f30*/  BSSY B1, `(.L_x_13087) ;  /* 0x0000002000017945 */ /* 0x000fe80003800000 */
[----:B0-----:R-:W-:Y:S05]  /*7f40*/  @!P0 BRA `(.L_x_13088) ;  /* 0x000002fc00708947 */ /* 0x001fea0003800000 */
.L_x_13400:
[----:B------:R-:W-:Y:S05]  /*7f50*/  BSYNC B1 ;  /* 0x0000000000017941 */ /* 0x000fea0003800000 */
.L_x_13087:
[----:B-1----:R-:W2:Y:S04]  /*7f60*/  LDL R4, [R1+0x460] ;  /* 0x0004600001047983 */ /* 0x002ea80000100800 */
[----:B------:R-:W4:Y:S04]  /*7f70*/  LDL R0, [R1+0x470] ;  /* 0x0004700001007983 */ /* 0x000f280000100800 */
[----:B------:R-:W4:Y:S01]  /*7f80*/  LDL R6, [R1+0x50] ;  /* 0x0000500001067983 */ /* 0x000f220000100800 */
[----:B---3-5:R-:W-:Y:S01]  /*7f90*/  IMAD.MOV.U32 R7, RZ, RZ, R8 ;  /* 0x000000ffff077224 */ /* 0x028fe200078e0008 */
[----:B------:R-:W-:Y:S01]  /*7fa0*/  BSSY B1, `(.L_x_13089) ;  /* 0x0000073000017945 */ /* 0x000fe20003800000 */
[----:B--2---:R-:W-:Y:S01]  /*7fb0*/  LOP3.LUT P0, RZ, R4, 0x4, RZ, 0xc0, !PT ;  /* 0x0000000404ff7812 */ /* 0x004fe2000780c0ff */
[----:B----4-:R-:W-:-:S04]  /*7fc0*/  IMAD.IADD R5, R192, 0x1, R0 ;  /* 0x00000001c0057824 */ /* 0x010fc800078e0200 */
[----:B------:R-:W-:Y:S02]  /*7fd0*/  IMAD R12, R5, 0x2, R148 ;  /* 0x00000002050c7824 */ /* 0x000fe400078e0294 */
[----:B------:R-:W-:Y:S02]  /*7fe0*/  IMAD.MOV.U32 R5, RZ, RZ, R20 ;  /* 0x000000ffff057224 */ /* 0x000fe400078e0014 */
[C---:B------:R-:W-:Y:S02]  /*7ff0*/  VIADD R4, R12.reuse, 0x18400 ;  /* 0x000184000c047836 */ /* 0x040fe40000000000 */
[----:B------:R-:W-:Y:S01]  /*8000*/  VIADD R0, R12, 0x18440 ;  /* 0x000184400c007836 */ /* 0x000fe20000000000 */
[----:B------:R-:W-:Y:S01]  /*8010*/  PRMT R14, R5, 0x7610, R14 ;  /* 0x00007610050e7816 */ /* 0x000fe2000000000e */
[----:B------:R-:W-:Y:S01]  /*8020*/  IMAD.MOV.U32 R5, RZ, RZ, R9 ;  /* 0x000000ffff057224 */ /* 0x000fe200078e0009 */
[----:B------:R-:W-:Y:S01]  /*8030*/  @P0 IADD3 R0, R4, -0x40, RZ ;  /* 0xffffffc004000810 */ /* 0x000fe20007ffe0ff */
[----:B------:R-:W-:-:S02]  /*8040*/  IMAD R4, R6, -0x80, R53 ;  /* 0xffffff8006047824 */ /* 0x000fc400078e0235 */
[----:B------:R-:W-:Y:S01]  /*8050*/  IMAD.MOV.U32 R6, RZ, RZ, R21 ;  /* 0x000000ffff067224 */ /* 0x000fe200078e0015 */
[----:B------:R-:W-:Y:S01]  /*8060*/  PRMT R68, R7, 0x5410, R5 ;  /* 0x0000541007447816 */ /* 0x000fe20000000005 */
[----:B------:R-:W-:Y:S01]  /*8070*/  IMAD.MOV.U32 R5, RZ, RZ, R3 ;  /* 0x000000ffff057224 */ /* 0x000fe200078e0003 */
[----:B------:R-:W-:Y:S01]  /*8080*/  VIMNMX R65, R4, 0x80, PT ;  /* 0x0000008004417848 */ /* 0x000fe20003fe0100 */
[----:B------:R-:W-:Y:S01]  /*8090*/  IMAD.MOV.U32 R4, RZ, RZ, R2 ;  /* 0x000000ffff047224 */ /* 0x000fe200078e0002 */
[----:B------:R-:W-:Y:S01]  /*80a0*/  PRMT R13, R6, 0x7610, R13 ;  /* 0x00007610060d7816 */ /* 0x000fe2000000000d */
[----:B------:R-:W-:Y:S01]  /*80b0*/  IMAD.MOV.U32 R6, RZ, RZ, R10 ;  /* 0x000000ffff067224 */ /* 0x000fe200078e000a */
[----:B------:R-:W-:Y:S01]  /*80c0*/  ISETP.GE.AND P0, PT, R154, R65, PT ;  /* 0x000000419a00720c */ /* 0x000fe20003f06270 */
[----:B------:R-:W-:Y:S01]  /*80d0*/  IMAD.MOV.U32 R7, RZ, RZ, R11 ;  /* 0x000000ffff077224 */ /* 0x000fe200078e000b */
[----:B------:R-:W-:Y:S02]  /*80e0*/  PRMT R14, R14, 0x5410, R4 ;  /* 0x000054100e0e7816 */ /* 0x000fe40000000004 */
[----:B------:R-:W-:-:S02]  /*80f0*/  PRMT R13, R13, 0x5410, R5 ;  /* 0x000054100d0d7816 */ /* 0x000fc40000000005 */
[----:B------:R-:W-:-:S07]  /*8100*/  PRMT R69, R6, 0x5410, R7 ;  /* 0x0000541006457816 */ /* 0x000fce0000000007 */
[----:B------:R-:W-:Y:S05]  /*8110*/  @P0 BRA `(.L_x_13090) ;  /* 0x00000004006c0947 */ /* 0x000fea0003800000 */
[----:B------:R-:W0:Y:S01]  /*8120*/  LDC R4, c[0x0][0x3f4] ;  /* 0x0000fd00ff047b82 */ /* 0x000e220000000800 */
[----:B------:R-:W-:Y:S01]  /*8130*/  BSSY B2, `(.L_x_13091) ;  /* 0x000002e000027945 */ /* 0x000fe20003800000 */
[-C--:B0-----:R-:W-:Y:S02]  /*8140*/  ISETP.GE.AND P0, PT, R156, R4.reuse, PT ;  /* 0x000000049c00720c */ /* 0x081fe40003f06270 */
[----:B------:R-:W-:-:S11]  /*8150*/  ISETP.GE.AND P1, PT, R159, R4, PT ;  /* 0x000000049f00720c */ /* 0x000fd60003f26270 */
[----:B------:R-:W-:Y:S05]  /*8160*/  @P0 BRA `(.L_x_13092) ;  /* 0x0000000000a80947 */ /* 0x000fea0003800000 */
[----:B------:R-:W0:Y:S01]  /*8170*/  LDS.128 R4, [R12+0x18400] ;  /* 0x018400000c047984 */ /* 0x000e220000000c00 */
        /* <DEDUP_REMOVED lines=8> */
[--C-:B0-----:R-:W-:Y:S02]  /*8200*/  HADD2.F32 R53, -RZ, R7.reuse.H0_H0 ;  /* 0x20000007ff357230 */ /* 0x101fe40000004100 */
        /* <DEDUP_REMOVED lines=16> */
[----:B------:R-:W-:Y:S02]  /*8310*/  HADD2.F32 R53, -RZ, R66.H0_H0 ;  /* 0x20000042ff357230 */ /* 0x000fe40000004100 */
        /* <DEDUP_REMOVED lines=15> */
.L_x_13092:
[----:B------:R-:W-:Y:S05]  /*8410*/  BSYNC B2 ;  /* 0x0000000000027941 */ /* 0x000fea0003800000 */
.L_x_13091:
[----:B------:R-:W-:Y:S05]  /*8420*/  @P1 BRA `(.L_x_13090) ;  /* 0x0000000000a81947 */ /* 0x000fea0003800000 */
[----:B0-----:R-:W0:Y:S01]  /*8430*/  LDS.128 R4, [R0] ;  /* 0x0000000000047984 */ /* 0x001e220000000c00 */
        /* <DEDUP_REMOVED lines=41> */
.L_x_13090:
[----:B------:R-:W-:Y:S05]  /*86d0*/  BSYNC B1 ;  /* 0x0000000000017941 */ /* 0x000fea0003800000 */
.L_x_13089:
[----:B------:R-:W-:-:S13]  /*86e0*/  ISETP.GE.AND P0, PT, R166, R65, PT ;  /* 0x00000041a600720c */ /* 0x000fda0003f06270 */
[----:B------:R-:W-:Y:S05]  /*86f0*/  @P0 BRA `(.L_x_13093) ;  /* 0x0000001800500947 */ /* 0x000fea0003800000 */
[----:B01----:R-:W0:Y:S01]  /*8700*/  LDC R4, c[0x0][0x3f4] ;  /* 0x0000fd00ff047b82 */ /* 0x003e220000000800 */
        /* <DEDUP_REMOVED lines=30> */
[----:B------:R-:W-:-:S02]  /*88f0*/  HADD2.F32 R10, -RZ, R68.H1_H1 ;  /* 0x30000044ff0a7230 */ /* 0x000fc40000004100 */
        /* <DEDUP_REMOVED lines=15> */
.L_x_13095:
[----:B------:R-:W-:Y:S05]  /*89f0*/  BSYNC B1 ;  /* 0x0000000000017941 */ /* 0x000fea0003800000 */
.L_x_13094:
[----:B------:R-:W-:Y:S05]  /*8a00*/  @P1 BRA `(.L_x_13093) ;  /* 0x00000014008c1947 */ /* 0x000fea0003800000 */
[----:B0-----:R-:W0:Y:S01]  /*8a10*/  LDS.128 R4, [R0+0x2000] ;  /* 0x0020000000047984 */ /* 0x001e220000000c00 */
        /* <DEDUP_REMOVED lines=8> */
[----:B0-----:R-:W-:-:S02]  /*8aa0*/  HADD2.F32 R9, -RZ, R7.H1_H1 ;  /* 0x30000007ff097230 */ /* 0x001fc40000004100 */
[--C-:B------:R-:W-:Y:S02]  /*8ab0*/  HADD2.F32 R2, -RZ, R4.reuse.H0_H0 ;  /* 0x20000004ff027230 */ /* 0x100fe40000004100 */
[----:B------:R-:W-:Y:S02]  /*8ac0*/  HADD2.F32 R4, -RZ, R4.H1_H1 ;  /* 0x30000004ff047230 */ /* 0x000fe40000004100 */
[C---:B------:R-:W-:Y:S01]  /*8ad0*/  FMUL.FTZ R21, R9.reuse, R12 ;  /* 0x0000000c09157220 */ /* 0x040fe20000410000 */
[----:B------:R-:W-:Y:S02]  /*8ae0*/  HADD2.F32 R8, -RZ, R7.H0_H0 ;  /* 0x20000007ff087230 */ /* 0x000fe40000004100 */
[----:B------:R-:W-:Y:S01]  /*8af0*/  FMUL.FTZ R25, R9, R10 ;  /* 0x0000000a09197220 */ /* 0x000fe20000410000 */
[--C-:B------:R-:W-:Y:S02]  /*8b00*/  HADD2.F32 R7, -RZ, R6.reuse.H0_H0 ;  /* 0x20000006ff077230 */ /* 0x100fe40000004100 */
[----:B------:R-:W-:Y:S01]  /*8b10*/  FMUL.FTZ R9, R4, R15 ;  /* 0x0000000f04097220 */ /* 0x000fe20000410000 */
[----:B------:R-:W-:-:S02]  /*8b20*/  HADD2.F32 R6, -RZ, R6.H1_H1 ;  /* 0x30000006ff067230 */ /* 0x000fc40000004100 */
[----:B------:R-:W-:Y:S01]  /*8b30*/  FFMA.FTZ R14, R8, R10, -R21 ;  /* 0x0000000a080e7223 */ /* 0x000fe20000010815 */
[-C--:B------:R-:W-:Y:S01]  /*8b40*/  FMUL.FTZ R21, R4, R11.reuse ;  /* 0x0000000b04157220 */ /* 0x080fe20000410000 */
[----:B------:R-:W-:Y:S01]  /*8b50*/  FFMA.FTZ R11, R2, R11, -R9 ;  /* 0x0000000b020b7223 */ /* 0x000fe20000010809 */
[----:B------:R-:W-:Y:S02]  /*8b60*/  HADD2.F32 R9, -RZ, R13.H1_H1 ;  /* 0x3000000dff097230 */ /* 0x000fe40000004100 */
[----:B------:R-:W-:Y:S01]  /*8b70*/  FFMA.FTZ R25, R8, R12, R25 ;  /* 0x0000000c08197223 */ /* 0x000fe20000010019 */
[----:B------:R-:W-:Y:S02]  /*8b80*/  HADD2.F32 R3, -RZ, R5.H0_H0 ;  /* 0x20000005ff037230 */ /* 0x000fe40000004100 */
[----:B------:R-:W-:Y:S01]  /*8b90*/  FFMA.FTZ R2, R2, R15, R21 ;  /* 0x0000000f02027223 */ /* 0x000fe20000010015 */
[----:B------:R-:W-:Y:S02]  /*8ba0*/  HADD2.F32 R13, -RZ, R13.H0_H0 ;  /* 0x2000000dff0d7230 */ /* 0x000fe40000004100 */
[----:B------:R-:W-:Y:S01]  /*8bb0*/  FMUL.FTZ R10, R6, R9 ;  /* 0x00000009060a7220 */ /* 0x000fe20000410000 */
[----:B------:R-:W-:-:S02]  /*8bc0*/  HADD2.F32 R5, -RZ, R5.H1_H1 ;  /* 0x30000005ff057230 */ /* 0x000fc40000004100 */
        /* <DEDUP_REMOVED lines=8> */
[C---:B------:R-:W-:Y:S01]  /*8c50*/  FFMA.FTZ R5, R3.reuse, R4, -R6 ;  /* 0x0000000403057223 */ /* 0x040fe20000010806 */
[----:B------:R-:W-:Y:S01]  /*8c60*/  F2FP.F16.F32.PACK_AB R4, R2, R11 ;  /* 0x0000000b0204723e */ /* 0x000fe200000000ff */
[----:B------:R-:W-:Y:S01]  /*8c70*/  FFMA.FTZ R8, R3, R8, R15 ;  /* 0x0000000803087223 */ /* 0x000fe2000001000f */
[----:B------:R-:W-:-:S04]  /*8c80*/  F2FP.F16.F32.PACK_AB R6, R9, R10 ;  /* 0x0000000a0906723e */ /* 0x000fc800000000ff */
[----:B------:R-:W-:-:S05]  /*8c90*/  F2FP.F16.F32.PACK_AB R5, R8, R5 ;  /* 0x000000050805723e */ /* 0x000fca00000000ff */
[----:B------:R2:W-:Y:S01]  /*8ca0*/  STS.128 [R0+0x2000], R4 ;  /* 0x0020000400007388 */ /* 0x0005e20000000c00 */
[----:B------:R-:W-:Y:S05]  /*8cb0*/  BRA `(.L_x_13093) ;  /* 0x0000001000e07947 */ /* 0x000fea0003800000 */
.L_x_13080:
        /* <DEDUP_REMOVED lines=11> */
[----:B------:R-:W-:Y:S01]  /*8d70*/  IMAD.MOV.U32 R2, RZ, RZ, R26 ;  /* 0x000000ffff027224 */ /* 0x000fe200078e001a */
        /* <DEDUP_REMOVED lines=29> */
[----:B--2---:R-:W-:Y:S01]  /*8f50*/  @!P1 IMAD.X R7, R2, 0x1, R21, P2 ;  /* 0x0000000102079824 */ /* 0x004fe200010e0615 */
[----:B---3--:R-:W-:-:S04]  /*8f60*/  @!P1 IADD3 R14, P2, R14, R5, RZ ;  /* 0x000000050e0e9210 */ /* 0x008fc80007f5e0ff */
        /* <DEDUP_REMOVED lines=18> */
[----:B---3--:R-:W-:Y:S01]  /*9090*/  @!P1 IMAD.MOV.U32 R20, RZ, RZ, R4 ;  /* 0x000000ffff149224 */ /* 0x008fe200078e0004 */
[----:B------:R-:W-:Y:S02]  /*90a0*/  PRMT R79, R3, 0x7610, R79 ;  /* 0x00007610034f7816 */ /* 0x000fe4000000004f */
[----:B------:R-:W-:Y:S01]  /*90b0*/  CS2R R2, SRZ ;  /* 0x0000000000027805 */ /* 0x000fe2000001ff00 */
[----:B------:R-:W-:-:S02]  /*90c0*/  @!P1 IMAD.MOV.U32 R21, RZ, RZ, R5 ;  /* 0x000000ffff159224 */ /* 0x000fc400078e0005 */
[----:B------:R-:W-:Y:S02]  /*90d0*/  @!P1 IMAD.MOV.U32 R2, RZ, RZ, R6 ;  /* 0x000000ffff029224 */ /* 0x000fe400078e0006 */
[----:B------:R-:W-:Y:S02]  /*90e0*/  @!P1 IMAD.MOV.U32 R3, RZ, RZ, R7 ;  /* 0x000000ffff039224 */ /* 0x000fe400078e0007 */
[----:B------:R-:W-:Y:S02]  /*90f0*/  IMAD.MOV.U32 R4, RZ, RZ, R2 ;  /* 0x000000ffff047224 */ /* 0x000fe400078e0002 */
[----:B------:R-:W-:Y:S01]  /*9100*/  IMAD.MOV.U32 R6, RZ, RZ, R20 ;  /* 0x000000ffff067224 */ /* 0x000fe200078e0014 */
[----:B------:R-:W-:Y:S01]  /*9110*/  MOV R5, R3 ;  /* 0x0000000300057202 */ /* 0x000fe20000000f00 */
[----:B------:R-:W-:Y:S02]  /*9120*/  IMAD.MOV.U32 R7, RZ, RZ, R21 ;  /* 0x000000ffff077224 */ /* 0x000fe400078e0015 */
[----:B------:R-:W-:Y:S01]  /*9130*/  IMAD.MOV.U32 R8, RZ, RZ, R56 ;  /* 0x000000ffff087224 */ /* 0x000fe200078e0038 */
[----:B------:R-:W-:Y:S01]  /*9140*/  PRMT R65, R4, 0x5410, R6 ;  /* 0x0000541004417816 */ /* 0x000fe20000000006 */
[----:B------:R-:W-:Y:S01]  /*9150*/  IMAD.MOV.U32 R9, RZ, RZ, R57 ;  /* 0x000000ffff097224 */ /* 0x000fe200078e0039 */
[----:B------:R-:W-:-:S02]  /*9160*/  PRMT R61, R7, 0x7610, R61 ;  /* 0x00007610073d7816 */ /* 0x000fc4000000003d */
[----:B------:R-:W-:Y:S02]  /*9170*/  CS2R R6, SRZ ;  /* 0x0000000000067805 */ /* 0x000fe4000001ff00 */
[----:B------:R-:W-:Y:S02]  /*9180*/  PRMT R79, R79, 0x5410, R5 ;  /* 0x000054104f4f7816 */ /* 0x000fe40000000005 */
[----:B01--4-:R-:W-:-:S07]  /*9190*/  PRMT R28, R8, 0x5410, R9 ;  /* 0x00005410081c7816 */ /* 0x013fce0000000009 */
.L_x_13410:
        /* <DEDUP_REMOVED lines=24> */
.L_x_13098:
[----:B------:R-:W-:Y:S05]  /*9320*/  BSYNC B1 ;  /* 0x0000000000017941 */ /* 0x000fea0003800000 */
.L_x_13097:
[----:B------:R-:W0:Y:S01]  /*9330*/  SYNCS.PHASECHK.TRANS64.TRYWAIT P1, [R148+URZ+0x32400], R13 ;  /* 0x0324000d940075a7 */ /* 0x000e22000802017f */
[----:B------:R-:W-:Y:S04]  /*9340*/  BSSY B1, `(.L_x_13099) ;  /* 0x0000002000017945 */ /* 0x000fe80003800000 */
[----:B0-----:R-:W-:Y:S05]  /*9350*/  @!P1 BRA `(.L_x_13100) ;  /* 0x000002ec00e89947 */ /* 0x001fea0003800000 */
.L_x_13411:
[----:B------:R-:W-:Y:S05]  /*9360*/  BSYNC B1 ;  /* 0x0000000000017941 */ /* 0x000fea0003800000 */
.L_x_13099:
        /* <DEDUP_REMOVED lines=8> */
[----:B------:R-:W-:-:S02]  /*93f0*/  PRMT R53, R12, 0x5410, R13 ;  /* 0x000054100c357816 */ /* 0x000fc4000000000d */
[----:B------:R-:W-:Y:S02]  /*9400*/  MOV R12, R5 ;  /* 0x00000005000c7202 */ /* 0x000fe40000000f00 */
[----:B------:R-:W-:Y:S02]  /*9410*/  VIMNMX R13, R0, 0x80, PT ;  /* 0x00000080000d7848 */ /* 0x000fe40003fe0100 */
[----:B------:R-:W-:Y:S01]  /*9420*/  PRMT R0, R14, 0x7610, R0 ;  /* 0x000076100e007816 */ /* 0x000fe20000000000 */
[----:B------:R-:W-:Y:S01]  /*9430*/  IMAD.MOV.U32 R14, RZ, RZ, R10 ;  /* 0x000000ffff0e7224 */ /* 0x000fe200078e000a */
[-C--:B------:R-:W-:Y:S02]  /*9440*/  ISETP.GE.OR P1, PT, R154, R13.reuse, P0 ;  /* 0x0000000d9a00720c */ /* 0x080fe40000726670 */
[----:B------:R-:W-:Y:S01]  /*9450*/  ISETP.GE.OR P0, PT, R166, R13, P0 ;  /* 0x0000000da600720c */ /* 0x000fe20000706670 */
[----:B------:R-:W-:Y:S01]  /*9460*/  IMAD.MOV.U32 R13, RZ, RZ, R11 ;  /* 0x000000ffff0d7224 */ /* 0x000fe200078e000b */
[----:B------:R-:W-:Y:S01]  /*9470*/  PRMT R80, R12, 0x7610, R80 ;  /* 0x000076100c507816 */ /* 0x000fe20000000050 */
[----:B------:R-:W-:Y:S01]  /*9480*/  IMAD.IADD R12, R22, 0x1, R59 ;  /* 0x00000001160c7824 */ /* 0x000fe200078e023b */
[----:B------:R-:W-:-:S02]  /*9490*/  PRMT R58, R14, 0x7610, R58 ;  /* 0x000076100e3a7816 */ /* 0x000fc4000000003a */
[----:B------:R-:W-:Y:S02]  /*94a0*/  PRMT R0, R0, 0x5410, R13 ;  /* 0x0000541000007816 */ /* 0x000fe4000000000d */
[----:B------:R-:W-:-:S03]  /*94b0*/  LOP3.LUT R59, R12, 0x38, RZ, 0xc0, !PT ;  /* 0x000000380c3b7812 */ /* 0x000fc600078ec0ff */
[----:B------:R-:W-:Y:S05]  /*94c0*/  @P1 BRA `(.L_x_13102) ;  /* 0x00000004006c1947 */ /* 0x000fea0003800000 */
[----:B------:R-:W-:Y:S01]  /*94d0*/  LOP3.LUT R12, R191, 0x38, R22, 0xf8, !PT ;  /* 0x00000038bf0c7812 */ /* 0x000fe200078ef816 */
[----:B------:R-:W-:Y:S01]  /*94e0*/  HADD2.F32 R61, -RZ, R61.H0_H0 ;  /* 0x2000003dff3d7230 */ /* 0x000fe20000004100 */
[----:B------:R-:W-:Y:S01]  /*94f0*/  LOP3.LUT R25, R207, R59, R191, 0x1e, !PT ;  /* 0x0000003bcf197212 */ /* 0x000fe200078e1ebf */
[--C-:B------:R-:W-:Y:S01]  /*9500*/  HADD2.F32 R60, -RZ, R28.reuse.H1_H1 ;  /* 0x3000001cff3c7230 */ /* 0x100fe20000004100 */
[----:B------:R-:W-:Y:S01]  /*9510*/  LOP3.LUT R13, R12, R207, RZ, 0x3c, !PT ;  /* 0x000000cf0c0d7212 */ /* 0x000fe200078e3cff */
[----:B------:R-:W-:Y:S01]  /*9520*/  HADD2.F32 R28, -RZ, R28.H0_H0 ;  /* 0x2000001cff1c7230 */ /* 0x000fe20000004100 */
[----:B------:R-:W-:Y:S01]  /*9530*/  SHF.R.U64 R77, R54, 0x10, R55 ;  /* 0x00000010364d7819 */ /* 0x000fe20000001237 */
[----:B------:R-:W-:Y:S01]  /*9540*/  IMAD.IADD R25, R192, 0x1, R25 ;  /* 0x00000001c0197824 */ /* 0x000fe200078e0219 */
[----:B------:R-:W-:Y:S01]  /*9550*/  SHF.R.U64 R74, R2, 0x10, R3 ;  /* 0x00000010024a7819 */ /* 0x000fe20000001203 */
[----:B------:R-:W-:Y:S01]  /*9560*/  IMAD.IADD R13, R192, 0x1, R13 ;  /* 0x00000001c00d7824 */ /* 0x000fe200078e020d */
[----:B------:R-:W-:Y:S01]  /*9570*/  SHF.R.U32.HI R67, RZ, 0x10, R3 ;  /* 0x00000010ff437819 */ /* 0x000fe20000011603 */
[--C-:B------:R-:W-:Y:S01]  /*9580*/  IMAD R71, R25, 0x2, R148.reuse ;  /* 0x0000000219477824 */ /* 0x100fe200078e0294 */
[----:B------:R-:W-:Y:S01]  /*9590*/  SHF.R.U32.HI R62, RZ, 0x10, R21 ;  /* 0x00000010ff3e7819 */ /* 0x000fe20000011615 */
[----:B------:R-:W-:Y:S01]  /*95a0*/  IMAD R69, R13, 0x2, R148 ;  /* 0x000000020d457824 */ /* 0x000fe200078e0294 */
[----:B------:R-:W-:-:S02]  /*95b0*/  SHF.R.U32.HI R76, RZ, 0x10, R55 ;  /* 0x00000010ff4c7819 */ /* 0x000fc40000011637 */
[----:B------:R-:W0:Y:S01]  /*95c0*/  LDS.128 R24, [R71+0x18400] ;  /* 0x0184000047187984 */ /* 0x000e220000000c00 */
[--C-:B------:R-:W-:Y:S01]  /*95d0*/  SHF.R.U32.HI R63, RZ, 0x10, R57.reuse ;  /* 0x00000010ff3f7819 */ /* 0x100fe20000011639 */
[----:B------:R-:W-:Y:S01]  /*95e0*/  HADD2.F32 R62, -RZ, R62.H0_H0 ;  /* 0x2000003eff3e7230 */ /* 0x000fe20000004100 */
[----:B------:R-:W-:Y:S01]  /*95f0*/  SHF.R.U64 R78, R56, 0x10, R57 ;  /* 0x00000010384e7819 */ /* 0x000fe20000001239 */
[----:B------:R-:W1:Y:S01]  /*9600*/  LDS.128 R12, [R69+0x18400] ;  /* 0x01840000450c7984 */ /* 0x000e620000000c00 */
[----:B------:R-:W-:Y:S01]  /*9610*/  SHF.R.U64 R75, R20, 0x10, R21 ;  /* 0x00000010144b7819 */ /* 0x000fe20000001215 */
[--C-:B0-----:R-:W-:Y:S02]  /*9620*/  HADD2.F32 R54, -RZ, R25.reuse.H0_H0 ;  /* 0x20000019ff367230 */ /* 0x101fe40000004100 */
[----:B------:R-:W-:Y:S02]  /*9630*/  HADD2.F32 R55, -RZ, R25.H1_H1 ;  /* 0x30000019ff377230 */ /* 0x000fe40000004100 */
[----:B-1----:R-:W-:-:S02]  /*9640*/  HADD2.F32 R3, -RZ, R13.H0_H0 ;  /* 0x2000000dff037230 */ /* 0x002fc40000004100 */
[CC--:B------:R-:W-:Y:S01]  /*9650*/  FMUL.FTZ R64, R54.reuse, R61.reuse ;  /* 0x0000003d36407220 */ /* 0x0c0fe20000410000 */
[----:B------:R-:W-:Y:S01]  /*9660*/  FMUL.FTZ R66, R54, R60 ;  /* 0x0000003c36427220 */ /* 0x000fe20000410000 */
[----:B------:R-:W-:Y:S02]  /*9670*/  HADD2.F32 R25, -RZ, R24.H0_H0 ;  /* 0x20000018ff197230 */ /* 0x000fe40000004100 */
[----:B------:R-:W-:Y:S01]  /*9680*/  FMUL.FTZ R68, R55, R62 ;  /* 0x0000003e37447220 */ /* 0x000fe20000410000 */
[C---:B------:R-:W-:Y:S01]  /*9690*/  FFMA.FTZ R64, R3.reuse, R60, -R64 ;  /* 0x0000003c03407223 */ /* 0x040fe20000010840 */
[----:B------:R-:W-:Y:S02]  /*96a0*/  HADD2.F32 R60, -RZ, R65.H1_H1 ;  /* 0x30000041ff3c7230 */ /* 0x000fe40000004100 */
[----:B------:R-:W-:Y:S01]  /*96b0*/  FFMA.FTZ R66, R3, R61, R66 ;  /* 0x0000003d03427223 */ /* 0x000fe20000010042 */
[----:B------:R-:W-:Y:S02]  /*96c0*/  HADD2.F32 R13, -RZ, R13.H1_H1 ;  /* 0x3000000dff0d7230 */ /* 0x000fe40000004100 */
[----:B------:R-:W-:-:S02]  /*96d0*/  HADD2.F32 R2, -RZ, R12.H0_H0 ;  /* 0x2000000cff027230 */ /* 0x000fc40000004100 */
[C---:B------:R-:W-:Y:S01]  /*96e0*/  FMUL.FTZ R3, R25.reuse, R60 ;  /* 0x0000003c19037220 */ /* 0x040fe20000410000 */
[----:B------:R-:W-:Y:S02]  /*96f0*/  HADD2.F32 R54, -RZ, R63.H0_H0 ;  /* 0x2000003fff367230 */ /* 0x000fe40000004100 */
[-C--:B------:R-:W-:Y:S01]  /*9700*/  FMUL.FTZ R25, R25, R28.reuse ;  /* 0x0000001c19197220 */ /* 0x080fe20000410000 */
[----:B------:R-:W-:Y:S02]  /*9710*/  HADD2.F32 R56, -RZ, R26.H0_H0 ;  /* 0x2000001aff387230 */ /* 0x000fe40000004100 */
[----:B------:R-:W-:Y:S01]  /*9720*/  FFMA.FTZ R61, R2, R28, -R3 ;  /* 0x0000001c023d7223 */ /* 0x000fe20000010803 */
[----:B------:R-:W-:Y:S02]  /*9730*/  HADD2.F32 R57, -RZ, R27.H0_H0 ;  /* 0x2000001bff397230 */ /* 0x000fe40000004100 */
[-C--:B------:R-:W-:Y:S01]  /*9740*/  FMUL.FTZ R70, R55, R54.reuse ;  /* 0x0000003637467220 */ /* 0x080fe20000410000 */
[----:B------:R-:W-:Y:S01]  /*9750*/  FFMA.FTZ R63, R13, R54, -R68 ;  /* 0x000000360d3f7223 */ /* 0x000fe20000010844 */
[----:B------:R-:W-:-:S02]  /*9760*/  HADD2.F32 R55, -RZ, R65.H0_H0 ;  /* 0x20000041ff377230 */ /* 0x000fc40000004100 */
[----:B------:R-:W-:Y:S01]  /*9770*/  FFMA.FTZ R60, R2, R60, R25 ;  /* 0x0000003c023c7223 */ /* 0x000fe20000010019 */
[----:B------:R-:W-:Y:S02]  /*9780*/  HADD2.F32 R3, -RZ, R58.H1_H1 ;  /* 0x3000003aff037230 */ /* 0x000fe40000004100 */
[----:B------:R-:W-:Y:S01]  /*9790*/  FFMA.FTZ R65, R13, R62, R70 ;  /* 0x0000003e0d417223 */ /* 0x000fe20000010046 */
[--C-:B------:R-:W-:Y:S02]  /*97a0*/  HADD2.F32 R54, -RZ, R79.reuse.H1_H1 ;  /* 0x3000004fff367230 */ /* 0x100fe40000004100 */
[C---:B------:R-:W-:Y:S01]  /*97b0*/  FMUL.FTZ R13, R56.reuse, R55 ;  /* 0x00000037380d7220 */ /* 0x040fe20000410000 */
[----:B------:R-:W-:Y:S02]  /*97c0*/  HADD2.F32 R2, -RZ, R79.H0_H0 ;  /* 0x2000004fff027230 */ /* 0x000fe40000004100 */
[----:B------:R-:W-:Y:S01]  /*97d0*/  FMUL.FTZ R25, R56, R3 ;  /* 0x0000000338197220 */ /* 0x000fe20000410000 */
[----:B------:R-:W-:-:S02]  /*97e0*/  HADD2.F32 R20, -RZ, R14.H0_H0 ;  /* 0x2000000eff147230 */ /* 0x000fc40000004100 */
[C---:B------:R-:W-:Y:S01]  /*97f0*/  FMUL.FTZ R68, R57.reuse, R54 ;  /* 0x0000003639447220 */ /* 0x040fe20000410000 */
[----:B------:R-:W-:Y:S02]  /*9800*/  HADD2.F32 R21, -RZ, R15.H0_H0 ;  /* 0x2000000fff157230 */ /* 0x000fe40000004100 */
[-C--:B------:R-:W-:Y:S01]  /*9810*/  FMUL.FTZ R57, R57, R2.reuse ;  /* 0x0000000239397220 */ /* 0x080fe20000410000 */
[----:B------:R-:W-:Y:S02]  /*9820*/  HADD2.F32 R27, -RZ, R27.H1_H1 ;  /* 0x3000001bff1b7230 */ /* 0x000fe40000004100 */
[----:B------:R-:W-:Y:S01]  /*9830*/  FFMA.FTZ R62, R20, R3, -R13 ;  /* 0x00000003143e7223 */ /* 0x000fe2000001080d */
[----:B------:R-:W-:Y:S02]  /*9840*/  HADD2.F32 R56, -RZ, R67.H0_H0 ;  /* 0x20000043ff387230 */ /* 0x000fe40000004100 */
[----:B------:R-:W-:Y:S01]  /*9850*/  FFMA.FTZ R68, R21, R2, -R68 ;  /* 0x0000000215447223 */ /* 0x000fe20000010844 */
[----:B------:R-:W-:-:S02]  /*9860*/  HADD2.F32 R28, -RZ, R76.H0_H0 ;  /* 0x2000004cff1c7230 */ /* 0x000fc40000004100 */
[----:B------:R-:W-:Y:S01]  /*9870*/  FFMA.FTZ R57, R21, R54, R57 ;  /* 0x0000003615397223 */ /* 0x000fe20000010039 */
[----:B------:R-:W-:Y:S02]  /*9880*/  HADD2.F32 R15, -RZ, R15.H1_H1 ;  /* 0x3000000fff0f7230 */ /* 0x000fe40000004100 */
        /* <DEDUP_REMOVED lines=31> */
.L_x_13102:
[----:B------:R-:W-:Y:S05]  /*9a80*/  BSYNC B1 ;  /* 0x0000000000017941 */ /* 0x000fea0003800000 */
.L_x_13101:
[----:B------:R-:W-:Y:S02]  /*9a90*/  PRMT R54, R81, 0x7610, R54 ;  /* 0x0000761051367816 */ /* 0x000fe40000000036 */
[----:B------:R-:W-:Y:S01]  /*9aa0*/  PRMT R21, R82, 0x7610, R21 ;  /* 0x0000761052157816 */ /* 0x000fe20000000015 */
[----:B------:R-:W-:Y:S06]  /*9ab0*/  @P0 BRA `(.L_x_13093) ;  /* 0x0000000400600947 */ /* 0x000fec0003800000 */
[----:B------:R-:W2:Y:S01]  /*9ac0*/  LDL R65, [R1+0x468] ;  /* 0x0004680001417983 */ /* 0x000ea20000100800 */
[----:B------:R-:W-:Y:S01]  /*9ad0*/  LOP3.LUT R2, R208, R59, R206, 0x1e, !PT ;  /* 0x0000003bd0027212 */ /* 0x000fe200078e1ece */
[----:B------:R-:W-:Y:S01]  /*9ae0*/  HADD2.F32 R21, -RZ, R21.H0_H0 ;  /* 0x20000015ff157230 */ /* 0x000fe20000004100 */
[----:B------:R-:W-:Y:S01]  /*9af0*/  SHF.R.U64 R61, R8, 0x10, R9 ;  /* 0x00000010083d7819 */ /* 0x000fe20000001209 */
[----:B------:R-:W-:Y:S01]  /*9b00*/  HADD2.F32 R58, -RZ, R58.H0_H0 ;  /* 0x2000003aff3a7230 */ /* 0x000fe20000004100 */
[--C-:B------:R-:W-:Y:S01]  /*9b10*/  SHF.R.U64 R60, R10, 0x10, R11.reuse ;  /* 0x000000100a3c7819 */ /* 0x100fe2000000120b */
[----:B------:R-:W-:Y:S01]  /*9b20*/  IMAD.IADD R3, R209, 0x1, R2 ;  /* 0x00000001d1037824 */ /* 0x000fe200078e0202 */
[----:B------:R-:W-:Y:S01]  /*9b30*/  SHF.R.U32.HI R59, RZ, 0x10, R11 ;  /* 0x00000010ff3b7819 */ /* 0x000fe2000001160b */
[----:B------:R-:W-:Y:S01]  /*9b40*/  HADD2.F32 R11, -RZ, R80.H0_H0 ;  /* 0x20000050ff0b7230 */ /* 0x000fe20000004100 */
[----:B------:R-:W-:Y:S02]  /*9b50*/  SHF.R.U32.HI R20, RZ, 0x10, R9 ;  /* 0x00000010ff147819 */ /* 0x000fe40000011609 */
[----:B------:R-:W-:-:S02]  /*9b60*/  LEA R3, R3, R148, 0x1 ;  /* 0x0000009403037211 */ /* 0x000fc400078e08ff */
[--C-:B------:R-:W-:Y:S01]  /*9b70*/  SHF.R.U64 R64, R4, 0x10, R5.reuse ;  /* 0x0000001004407819 */ /* 0x100fe20000001205 */
[----:B------:R-:W-:Y:S01]  /*9b80*/  HADD2.F32 R20, -RZ, R20.H0_H0 ;  /* 0x20000014ff147230 */ /* 0x000fe20000004100 */
[----:B------:R-:W-:Y:S01]  /*9b90*/  SHF.R.U32.HI R28, RZ, 0x10, R5 ;  /* 0x00000010ff1c7819 */ /* 0x000fe20000011605 */
[----:B0-----:R-:W0:Y:S01]  /*9ba0*/  LDS.128 R24, [R3+0x18400] ;  /* 0x0184000003187984 */ /* 0x001e220000000c00 */
[--C-:B------:R-:W-:Y:S02]  /*9bb0*/  SHF.R.U64 R63, R6, 0x10, R7.reuse ;  /* 0x00000010063f7819 */ /* 0x100fe40000001207 */
[----:B------:R-:W-:Y:S01]  /*9bc0*/  SHF.R.U32.HI R62, RZ, 0x10, R7 ;  /* 0x00000010ff3e7819 */ /* 0x000fe20000011607 */
[--C-:B0-----:R-:W-:Y:S02]  /*9bd0*/  HADD2.F32 R8, -RZ, R25.reuse.H0_H0 ;  /* 0x20000019ff087230 */ /* 0x101fe40000004100 */
[----:B------:R-:W-:Y:S02]  /*9be0*/  HADD2.F32 R25, -RZ, R25.H1_H1 ;  /* 0x30000019ff197230 */ /* 0x000fe40000004100 */
[----:B------:R-:W-:-:S02]  /*9bf0*/  HADD2.F32 R7, -RZ, R24.H0_H0 ;  /* 0x20000018ff077230 */ /* 0x000fc40000004100 */
[C---:B------:R-:W-:Y:S01]  /*9c00*/  FMUL.FTZ R55, R8.reuse, R21 ;  /* 0x0000001508377220 */ /* 0x040fe20000410000 */
[----:B------:R-:W-:Y:S01]  /*9c10*/  FMUL.FTZ R57, R8, R11 ;  /* 0x0000000b08397220 */ /* 0x000fe20000410000 */
[----:B------:R-:W-:Y:S02]  /*9c20*/  HADD2.F32 R8, -RZ, R28.H0_H0 ;  /* 0x2000001cff087230 */ /* 0x000fe40000004100 */
[----:B------:R-:W-:Y:S01]  /*9c30*/  FMUL.FTZ R28, R25, R20 ;  /* 0x00000014191c7220 */ /* 0x000fe20000410000 */
[----:B------:R-:W-:Y:S02]  /*9c40*/  HADD2.F32 R9, -RZ, R26.H0_H0 ;  /* 0x2000001aff097230 */ /* 0x000fe40000004100 */
[--C-:B------:R-:W-:Y:S02]  /*9c50*/  HADD2.F32 R10, -RZ, R27.reuse.H0_H0 ;  /* 0x2000001bff0a7230 */ /* 0x100fe40000004100 */
[----:B------:R-:W-:Y:S02]  /*9c60*/  HADD2.F32 R27, -RZ, R27.H1_H1 ;  /* 0x3000001bff1b7230 */ /* 0x000fe40000004100 */
[----:B------:R-:W-:-:S02]  /*9c70*/  HADD2.F32 R24, -RZ, R24.H1_H1 ;  /* 0x30000018ff187230 */ /* 0x000fc40000004100 */
[----:B------:R-:W-:Y:S01]  /*9c80*/  HADD2.F32 R26, -RZ, R26.H1_H1 ;  /* 0x3000001aff1a7230 */ /* 0x000fe20000004100 */
[----:B--2---:R-:W0:Y:S02]  /*9c90*/  LDS.128 R12, [R65+0x18400] ;  /* 0x01840000410c7984 */ /* 0x004e240000000c00 */
[--C-:B0-----:R-:W-:Y:S02]  /*9ca0*/  HADD2.F32 R4, -RZ, R13.reuse.H0_H0 ;  /* 0x2000000dff047230 */ /* 0x101fe40000004100 */
[----:B------:R-:W-:Y:S02]  /*9cb0*/  HADD2.F32 R13, -RZ, R13.H1_H1 ;  /* 0x3000000dff0d7230 */ /* 0x000fe40000004100 */
[----:B------:R-:W-:Y:S02]  /*9cc0*/  HADD2.F32 R2, -RZ, R12.H0_H0 ;  /* 0x2000000cff027230 */ /* 0x000fe40000004100 */
        /* <DEDUP_REMOVED lines=9> */
[----:B------:R-:W-:Y:S02]  /*9d60*/  HADD2.F32 R7, -RZ, R0.H1_H1 ;  /* 0x30000000ff077230 */ /* 0x000fe40000004100 */
[----:B------:R-:W-:Y:S01]  /*9d70*/  FFMA.FTZ R21, R2, R4, -R21 ;  /* 0x0000000402157223 */ /* 0x000fe20000010815 */
[----:B------:R-:W-:-:S02]  /*9d80*/  HADD2.F32 R4, -RZ, R53.H0_H0 ;  /* 0x20000035ff047230 */ /* 0x000fc40000004100 */
[----:B------:R-:W-:Y:S01]  /*9d90*/  FFMA.FTZ R8, R2, R11, R8 ;  /* 0x0000000b02087223 */ /* 0x000fe20000010008 */
[----:B------:R-:W-:Y:S01]  /*9da0*/  FMUL.FTZ R2, R9, R58 ;  /* 0x0000003a09027220 */ /* 0x000fe20000410000 */
[----:B------:R-:W-:Y:S02]  /*9db0*/  HADD2.F32 R53, -RZ, R53.H1_H1 ;  /* 0x30000035ff357230 */ /* 0x000fe40000004100 */
        /* <DEDUP_REMOVED lines=9> */
[----:B------:R-:W-:Y:S02]  /*9e50*/  HADD2.F32 R15, -RZ, R15.H1_H1 ;  /* 0x3000000fff0f7230 */ /* 0x000fe40000004100 */
[----:B------:R-:W-:Y:S01]  /*9e60*/  FFMA.FTZ R10, R5, R58, R56 ;  /* 0x0000003a050a7223 */ /* 0x000fe20000010038 */
[----:B------:R-:W-:Y:S01]  /*9e70*/  FFMA.FTZ R6, R6, R7, R4 ;  /* 0x0000000706067223 */ /* 0x000fe20000010004 */
[C---:B------:R-:W-:Y:S01]  /*9e80*/  FMUL.FTZ R56, R27.reuse, R2 ;  /* 0x000000021b387220 */ /* 0x040fe20000410000 */
[----:B------:R-:W-:Y:S01]  /*9e90*/  FMUL.FTZ R4, R27, R0 ;  /* 0x000000001b047220 */ /* 0x000fe20000410000 */
[----:B------:R-:W-:-:S02]  /*9ea0*/  HADD2.F32 R9, -RZ, R61.H0_H0 ;  /* 0x2000003dff097230 */ /* 0x000fc40000004100 */
[----:B------:R-:W-:Y:S02]  /*9eb0*/  HADD2.F32 R11, -RZ, R60.H0_H0 ;  /* 0x2000003cff0b7230 */ /* 0x000fe40000004100 */
[C---:B------:R-:W-:Y:S01]  /*9ec0*/  FFMA.FTZ R56, R15.reuse, R0, -R56 ;  /* 0x000000000f387223 */ /* 0x040fe20000010838 */
[----:B------:R-:W-:Y:S02]  /*9ed0*/  HADD2.F32 R5, -RZ, R64.H0_H0 ;  /* 0x20000040ff057230 */ /* 0x000fe40000004100 */
[----:B------:R-:W-:Y:S01]  /*9ee0*/  FFMA.FTZ R27, R15, R2, R4 ;  /* 0x000000020f1b7223 */ /* 0x000fe20000010004 */
[----:B------:R-:W-:Y:S02]  /*9ef0*/  HADD2.F32 R7, -RZ, R63.H0_H0 ;  /* 0x2000003fff077230 */ /* 0x000fe40000004100 */
[----:B------:R-:W-:Y:S01]  /*9f00*/  FMUL.FTZ R13, R24, R9 ;  /* 0x00000009180d7220 */ /* 0x000fe20000410000 */
[----:B------:R-:W-:Y:S02]  /*9f10*/  HADD2.F32 R12, -RZ, R12.H1_H1 ;  /* 0x3000000cff0c7230 */ /* 0x000fe40000004100 */
[----:B------:R-:W-:Y:S01]  /*9f20*/  FMUL.FTZ R15, R26, R11 ;  /* 0x0000000b1a0f7220 */ /* 0x000fe20000410000 */
[----:B------:R-:W-:-:S02]  /*9f30*/  HADD2.F32 R14, -RZ, R14.H1_H1 ;  /* 0x3000000eff0e7230 */ /* 0x000fc40000004100 */
[----:B------:R-:W-:Y:S01]  /*9f40*/  FMUL.FTZ R24, R24, R5 ;  /* 0x0000000518187220 */ /* 0x000fe20000410000 */
[----:B------:R-:W-:Y:S01]  /*9f50*/  FMUL.FTZ R26, R26, R7 ;  /* 0x000000071a1a7220 */ /* 0x000fe20000410000 */
[----:B------:R-:W-:Y:S01]  /*9f60*/  FFMA.FTZ R4, R12, R5, -R13 ;  /* 0x000000050c047223 */ /* 0x000fe2000001080d */
        /* <DEDUP_REMOVED lines=13> */
.L_x_13093:
[----:B------:R-:W-:Y:S05]  /*a040*/  BSYNC B0 ;  /* 0x0000000000007941 */ /* 0x000fea0003800000 */
.L_x_13079:
        /* <DEDUP_REMOVED lines=8> */
.L_x_13076:
[----:B012---:R-:W0:Y:S01]  /*a0d0*/  S2R R3, SR_SWINHI ;  /* 0x0000000000037919 */ /* 0x007e220000002f00 */
[----:B-----5:R-:W-:Y:S01]  /*a0e0*/  IMAD.U32 R2, RZ, RZ, UR37 ;  /* 0x00000025ff027e24 */ /* 0x020fe2000f8e00ff */
[----:B------:R-:W-:Y:S05]  /*a0f0*/  WARPSYNC.ALL ;  /* 0x0000000000007948 */ /* 0x000fea0003800000 */
[----:B------:R-:W-:Y:S01]  /*a100*/  IMAD.U32 R0, RZ, RZ, UR37 ;  /* 0x00000025ff007e24 */ /* 0x000fe2000f8e00ff */
[----:B------:R-:W-:Y:S01]  /*a110*/  IADD3 R2, P0, R2, 0x210, RZ ;  /* 0x0000021002027810 */ /* 0x000fe20007f1e0ff */
[----:B------:R-:W-:-:S03]  /*a120*/  IMAD.U32 R20, RZ, RZ, UR37 ;  /* 0x00000025ff147e24 */ /* 0x000fc6000f8e00ff */
[----:B------:R-:W-:Y:S01]  /*a130*/  IADD3 R0, P1, R0, 0x420, RZ ;  /* 0x0000042000007810 */ /* 0x000fe20007f3e0ff */
[----:B------:R-:W-:Y:S01]  /*a140*/  IMAD.X R25, RZ, RZ, UR36, P0 ;  /* 0x00000024ff197e24 */ /* 0x000fe200080e06ff */
[----:B------:R-:W-:-:S05]  /*a150*/  IADD3 R20, P2, R20, 0x28, RZ ;  /* 0x0000002814147810 */ /* 0x000fca0007f5e0ff */
[----:B------:R-:W-:Y:S01]  /*a160*/  IMAD.X R21, RZ, RZ, UR36, P2 ;  /* 0x00000024ff157e24 */ /* 0x000fe200090e06ff */
[----:B------:R-:W-:Y:S02]  /*a170*/  MOV R10, R148 ;  /* 0x00000094000a7202 */ /* 0x000fe40000000f00 */
[----:B0-----:R-:W-:Y:S01]  /*a180*/  MOV R11, R3 ;  /* 0x00000003000b7202 */ /* 0x001fe20000000f00 */
[----:B------:R-:W-:Y:S02]  /*a190*/  IMAD.X R3, RZ, RZ, UR36, P1 ;  /* 0x00000024ff037e24 */ /* 0x000fe400088e06ff */
[----:B------:R-:W-:Y:S01]  /*a1a0*/  IMAD.MOV.U32 R4, RZ, RZ, R35 ;  /* 0x000000ffff047224 */ /* 0x000fe200078e0023 */
[----:B------:R-:W-:Y:S01]  /*a1b0*/  MOV R8, R37 ;  /* 0x0000002500087202 */ /* 0x000fe20000000f00 */
[----:B------:R-:W-:Y:S01]  /*a1c0*/  IMAD.MOV.U32 R5, RZ, RZ, R44 ;  /* 0x000000ffff057224 */ /* 0x000fe200078e002c */
[----:B------:R-:W-:Y:S01]  /*a1d0*/  UIADD3 UR4, UP0, UR37, 0x410, URZ ;  /* 0x0000041025047890 */ /* 0x000fe2000ff1e03f */
[----:B------:R-:W-:Y:S01]  /*a1e0*/  IMAD.MOV.U32 R6, RZ, RZ, R38 ;  /* 0x000000ffff067224 */ /* 0x000fe200078e0026 */
[----:B------:R-:W-:Y:S01]  /*a1f0*/  STL.128 [R1+0x170], R16 ;  /* 0x0001701001007387 */ /* 0x000fe20000100c00 */
[----:B------:R-:W-:Y:S01]  /*a200*/  IMAD.MOV.U32 R7, RZ, RZ, R51 ;  /* 0x000000ffff077224 */ /* 0x000fe200078e0033 */
[----:B------:R-:W-:Y:S01]  /*a210*/  UIADD3.X UR5, URZ, UR36, URZ, UP0, !UPT ;  /* 0x000000243f057290 */ /* 0x000fe200087fe43f */
[----:B------:R-:W-:Y:S01]  /*a220*/  IMAD.MOV.U32 R9, RZ, RZ, R48 ;  /* 0x000000ffff097224 */ /* 0x000fe200078e0030 */
[----:B------:R-:W-:Y:S01]  /*a230*/  STL.64 [R1+0x1f0], R32 ;  /* 0x0001f02001007387 */ /* 0x000fe20000100a00 */
[----:B------:R-:W-:-:S02]  /*a240*/  IMAD.MOV.U32 R12, RZ, RZ, R36 ;  /* 0x000000ffff0c7224 */ /* 0x000fc400078e0024 */
[----:B------:R-:W-:Y:S01]  /*a250*/  IMAD.MOV.U32 R13, RZ, RZ, R49 ;  /* 0x000000ffff0d7224 */ /* 0x000fe200078e0031 */
[----:B------:R0:W-:Y:S01]  /*a260*/  STL.128 [R1+0x160], R4 ;  /* 0x0001600401007387 */ /* 0x0001e20000100c00 */
[----:B------:R-:W-:Y:S02]  /*a270*/  IMAD.MOV.U32 R14, RZ, RZ, R47 ;  /* 0x000000ffff0e7224 */ /* 0x000fe400078e002f */
[----:B------:R-:W-:Y:S01]  /*a280*/  IMAD.MOV.U32 R15, RZ, RZ, R46 ;  /* 0x000000ffff0f7224 */ /* 0x000fe200078e002e */
[----:B------:R1:W-:Y:S04]  /*a290*/  STL.128 [R1+0x180], R8 ;  /* 0x0001800801007387 */ /* 0x0003e80000100c00 */
[----:B------:R-:W-:Y:S01]  /*a2a0*/  STL.128 [R1+0x1a0], R12 ;  /* 0x0001a00c01007387 */ /* 0x000fe20000100c00 */
[----:B0-----:R-:W-:-:S02]  /*a2b0*/  IMAD.MOV.U32 R4, RZ, RZ, R31 ;  /* 0x000000ffff047224 */ /* 0x001fc400078e001f */
[----:B------:R-:W-:Y:S02]  /*a2c0*/  IMAD.MOV.U32 R5, RZ, RZ, R52 ;  /* 0x000000ffff057224 */ /* 0x000fe400078e0034 */
[----:B------:R-:W-:Y:S02]  /*a2d0*/  IMAD.MOV.U32 R6, RZ, RZ, R0 ;  /* 0x000000ffff067224 */ /* 0x000fe400078e0000 */
[----:B------:R-:W-:Y:S02]  /*a2e0*/  IMAD.MOV.U32 R7, RZ, RZ, R3 ;  /* 0x000000ffff077224 */ /* 0x000fe400078e0003 */
[----:B------:R-:W-:Y:S02]  /*a2f0*/  IMAD.U32 R0, RZ, RZ, UR40 ;  /* 0x00000028ff007e24 */ /* 0x000fe4000f8e00ff */
[----:B-1----:R-:W-:Y:S01]  /*a300*/  IMAD.U32 R9, RZ, RZ, UR42 ;  /* 0x0000002aff097e24 */ /* 0x002fe2000f8e00ff */
[----:B------:R0:W-:Y:S01]  /*a310*/  STL.128 [R1+0x1c0], R4 ;  /* 0x0001c00401007387 */ /* 0x0001e20000100c00 */
[----:B------:R-:W-:-:S02]  /*a320*/  IMAD.U32 R8, RZ, RZ, UR4 ;  /* 0x00000004ff087e24 */ /* 0x000fc4000f8e00ff */
[----:B------:R-:W-:Y:S02]  /*a330*/  IMAD.U32 R3, RZ, RZ, UR41 ;  /* 0x00000029ff037e24 */ /* 0x000fe4000f8e00ff */
[----:B0-----:R-:W-:Y:S01]  /*a340*/  IMAD.MOV.U32 R4, RZ, RZ, R29 ;  /* 0x000000ffff047224 */ /* 0x001fe200078e001d */
[----:B------:R-:W-:Y:S01]  /*a350*/  MOV R5, R50 ;  /* 0x0000003200057202 */ /* 0x000fe20000000f00 */
[----:B------:R-:W-:Y:S02]  /*a360*/  IMAD.MOV.U32 R6, RZ, RZ, R2 ;  /* 0x000000ffff067224 */ /* 0x000fe400078e0002 */
[----:B------:R-:W-:Y:S02]  /*a370*/  IMAD.MOV.U32 R7, RZ, RZ, R25 ;  /* 0x000000ffff077224 */ /* 0x000fe400078e0019 */
[----:B------:R-:W-:-:S03]  /*a380*/  IMAD.U32 R2, RZ, RZ, UR39 ;  /* 0x00000027ff027e24 */ /* 0x000fc6000f8e00ff */
[----:B------:R0:W-:Y:S04]  /*a390*/  STL.128 [R1+0x1d0], R4 ;  /* 0x0001d00401007387 */ /* 0x0001e80000100c00 */
[----:B------:R-:W-:Y:S01]  /*a3a0*/  STL.64 [R1+0x158], R2 ;  /* 0x0001580201007387 */ /* 0x000fe20000100a00 */
[----:B0-----:R-:W-:Y:S02]  /*a3b0*/  IMAD.MOV.U32 R4, RZ, RZ, R34 ;  /* 0x000000ffff047224 */ /* 0x001fe400078e0022 */
[----:B------:R-:W-:Y:S02]  /*a3c0*/  IMAD.MOV.U32 R5, RZ, RZ, R45 ;  /* 0x000000ffff057224 */ /* 0x000fe400078e002d */
[----:B------:R-:W-:Y:S02]  /*a3d0*/  IMAD.MOV.U32 R6, RZ, RZ, R43 ;  /* 0x000000ffff067224 */ /* 0x000fe400078e002b */
[----:B------:R-:W-:-:S05]  /*a3e0*/  IMAD.MOV.U32 R7, RZ, RZ, R42 ;  /* 0x000000ffff077224 */ /* 0x000fca00078e002a */
[----:B------:R0:W-:Y:S02]  /*a3f0*/  STL.128 [R1+0x1e0], R4 ;  /* 0x0001e00401007387 */ /* 0x0001e40000100c00 */
[----:B0-----:R-:W-:Y:S01]  /*a400*/  MOV R6, R20 ;  /* 0x0000001400067202 */ /* 0x001fe20000000f00 */
[----:B------:R-:W-:Y:S02]  /*a410*/  IMAD.MOV.U32 R7, RZ, RZ, R21 ;  /* 0x000000ffff077224 */ /* 0x000fe400078e0015 */
[----:B------:R-:W-:Y:S02]  /*a420*/  IMAD.MOV.U32 R4, RZ, RZ, R0 ;  /* 0x000000ffff047224 */ /* 0x000fe400078e0000 */
[----:B------:R-:W-:Y:S02]  /*a430*/  IMAD.MOV.U32 R5, RZ, RZ, R9 ;  /* 0x000000ffff057224 */ /* 0x000fe400078e0009 */
[----:B------:R-:W-:Y:S01]  /*a440*/  IMAD.U32 R9, RZ, RZ, UR5 ;  /* 0x00000005ff097e24 */ /* 0x000fe2000f8e00ff */
[----:B------:R-:W-:Y:S01]  /*a450*/  UIADD3 UR5, UR37, 0x158, URZ ;  /* 0x0000015825057890 */ /* 0x000fe2000fffe03f */
[----:B------:R-:W-:Y:S01]  /*a460*/  VIADD R0, R172, 0xffffffff ;  /* 0xffffffffac007836 */ /* 0x000fe20000000000 */
[----:B------:R0:W-:Y:S02]  /*a470*/  STL.128 [R1+0x190], R4 ;  /* 0x0001900401007387 */ /* 0x0001e40000100c00 */
[----:B0-----:R-:W-:-:S02]  /*a480*/  IMAD.MOV.U32 R4, RZ, RZ, R40 ;  /* 0x000000ffff047224 */ /* 0x001fc400078e0028 */
[----:B------:R-:W-:Y:S02]  /*a490*/  IMAD.MOV.U32 R5, RZ, RZ, R39 ;  /* 0x000000ffff057224 */ /* 0x000fe400078e0027 */
[----:B------:R-:W-:Y:S02]  /*a4a0*/  IMAD.MOV.U32 R6, RZ, RZ, R8 ;  /* 0x000000ffff067224 */ /* 0x000fe400078e0008 */
[----:B------:R-:W-:-:S05]  /*a4b0*/  IMAD.MOV.U32 R7, RZ, RZ, R9 ;  /* 0x000000ffff077224 */ /* 0x000fca00078e0009 */
[----:B------:R0:W-:Y:S01]  /*a4c0*/  STL.128 [R1+0x1b0], R4 ;  /* 0x0001b00401007387 */ /* 0x0001e20000100c00 */
[----:B------:R0:W-:Y:S06]  /*a4d0*/  BAR.SYNC.DEFER_BLOCKING R213, 0x100 ;  /* 0x000400d50000751d */ /* 0x0001ec0000010000 */
[----:B0-----:R-:W-:Y:S05]  /*a4e0*/  CALL.REL.NOINC `($_ZN7cutlass13device_kernelIN5flash11enable_sm90INS1_16FlashAttnFwdSm90INS1_25CollectiveMainloopFwdSm90ILi2EN4cute5tupleIJNS5_1CILi1EEES8_S8_EEENS6_IJNS7_ILi128EEENS7_ILi96EEENS7_ILi64EEEEEELi256ENS_6half_tEfNS_4arch4Sm90ELb0ELb1ELb1ELb1ELb1ELb1ELb1ELb1ELb0ELb1ELb0ELb0EEENS1_21CollectiveEpilogueFwdINS6_IJSA_NS7_ILi256EEESB_EEES9_SE_SG_Li256ELb1ELb1ELb0ELb0EEENS1_36VarlenDynamicPersistentTileSchedulerILi128ELi96ELi256ELi128ELb0ELb1ELb1ELb1ELb0ELb1EEEEEEEEEvNT_6ParamsE$_ZZN5flash25CollectiveMainloopFwdSm90ILi2EN4cute5tupleIJNS1_1CILi1EEES4_S4_EEENS2_IJNS3_ILi128EEENS3_ILi96EEENS3_ILi64EEEEEELi256EN7cutlass6half_tEfNSA_4arch4Sm90ELb0ELb1ELb1ELb1ELb1ELb1ELb1ELb1ELb0ELb1ELb0ELb0EE3mmaINS_16FlashAttnFwdSm90ISE_NS_21CollectiveEpilogueFwdINS2_IJS6_NS3_ILi256EEES7_EEES5_SB_SD_Li256ELb1ELb1ELb0ELb0EEENS_36VarlenDynamicPersistentTileSchedulerILi128ELi96ELi256ELi128ELb0ELb1ELb1ELb1ELb0ELb1EEEE13SharedStorageENS1_6TensorINS1_11ArrayEngineIfLm128EEENS1_6LayoutINS2_IJNS2_IJNS3_ILi2EEEST_NS3_ILi32EEEEEES4_S4_EEENS2_IJNS2_IJS4_ST_NS3_ILi4EEEEEENS3_ILi0EEESZ_EEEEEEENS_7SoftmaxILi2ELi0EEEEEbRKNSE_6ParamsENSA_13PipelineAsyncILi2EEES19_RNSA_13PipelineStateILj2EEERT0_RT1_iRiRKNS_16SeqlenInfoQKNewKILb1ELb1EEENS2_IJiiiiEEERT_ENKUliT_T0_T1_E_clIZSF_ISO_S12_S14_EbS17_S19_S19_S1C_S1E_S1G_iS1H_S1L_S1M_S1O_EUlRS1P_iE0_NS3_ILb1EEES1W_EEDaiS1P_S1Q_S1R_) ;  /* 0x0000032c00147944 */ /* 0x001fea0003c00000 */
        /* <DEDUP_REMOVED lines=26> */
.L_x_13105:
[----:B------:R-:W-:-:S13]  /*a690*/  ISETP.NE.AND P0, PT, R7, 0x1, PT ;  /* 0x000000010700780c */ /* 0x000fda0003f05270 */
[----:B------:R-:W0:Y:S02]  /*a6a0*/  @P0 LDC.64 R4, c[0x0][0xae0] ;  /* 0x0002b800ff040b82 */ /* 0x000e240000000a00 */
[----:B0-----:R-:W-:-:S05]  /*a6b0*/  @P0 IMAD.HI.U32 R4, R3, R4, RZ ;  /* 0x0000000403040227 */ /* 0x001fca00078e00ff */
[----:B------:R-:W-:-:S07]  /*a6c0*/  @P0 SHF.R.U32.HI R3, RZ, R5, R4 ;  /* 0x00000005ff030219 */ /* 0x000fce0000011604 */
.L_x_13106:
[----:B------:R-:W-:Y:S05]  /*a6d0*/  BSYNC B0 ;  /* 0x0000000000007941 */ /* 0x000fea0003800000 */
.L_x_13104:
[----:B------:R-:W-:-:S05]  /*a6e0*/  IMAD R3, R3, R7, R7 ;  /* 0x0000000703037224 */ /* 0x000fca00078e0207 */
[----:B------:R-:W-:-:S07]  /*a6f0*/  VIMNMX R6, R6, R3, PT ;  /* 0x0000000306067248 */ /* 0x000fce0003fe0100 */
.L_x_13103:
[----:B------:R-:W-:-:S05]  /*a700*/  IMAD.HI R6, R6, 0x2aaaaaab, RZ ;  /* 0x2aaaaaab06067827 */ /* 0x000fca00078e02ff */
[----:B------:R-:W-:-:S04]  /*a710*/  SHF.R.U32.HI R3, RZ, 0x1f, R6 ;  /* 0x0000001fff037819 */ /* 0x000fc80000011606 */
[----:B------:R-:W-:-:S04]  /*a720*/  LEA.HI.SX32 R3, R6, R3, 0x1c ;  /* 0x0000000306037211 */ /* 0x000fc800078fe2ff */
[----:B------:R-:W-:-:S04]  /*a730*/  VIMNMX R3, R190, R3, !PT ;  /* 0x00000003be037248 */ /* 0x000fc80007fe0100 */
[----:B------:R-:W-:-:S13]  /*a740*/  ISETP.GE.AND P0, PT, R0, R3, PT ;  /* 0x000000030000720c */ /* 0x000fda0003f06270 */
[----:B------:R-:W-:Y:S05]  /*a750*/  @!P0 BRA `(.L_x_13107) ;  /* 0x000000b000908947 */ /* 0x000fea0003800000 */
.L_x_13136:
[----:B------:R-:W2:Y:S04]  /*a760*/  LDL R4, [R1+0x1f8] ;  /* 0x0001f80001047983 */ /* 0x000ea80000100800 */
[----:B0-----:R-:W3:Y:S01]  /*a770*/  LDL R2, [R1+0x200] ;  /* 0x0002000001027983 */ /* 0x001ee20000100800 */
[----:B--2---:R-:W-:-:S05]  /*a780*/  VIADD R4, R4, 0x1 ;  /* 0x0000000104047836 */ /* 0x004fca0000000000 */
[----:B------:R-:W-:-:S13]  /*a790*/  ISETP.NE.AND P0, PT, R4, 0x2, PT ;  /* 0x000000020400780c */ /* 0x000fda0003f05270 */
[----:B------:R0:W5:Y:S04]  /*a7a0*/  @P0 LDL R6, [R1+0x1fc] ;  /* 0x0001fc0001060983 */ /* 0x0001680000100800 */
[----:B------:R-:W2:Y:S01]  /*a7b0*/  @!P0 LDL R5, [R1+0x1fc] ;  /* 0x0001fc0001058983 */ /* 0x000ea20000100800 */
[----:B---3--:R-:W-:-:S03]  /*a7c0*/  VIADD R2, R2, 0x1 ;  /* 0x0000000102027836 */ /* 0x008fc60000000000 */
        /* <DEDUP_REMOVED lines=13> */
.L_x_13109:
[----:B------:R-:W-:Y:S05]  /*a8a0*/  BSYNC B0 ;  /* 0x0000000000007941 */ /* 0x000fea0003800000 */
.L_x_13108:
[----:B------:R-:W2:Y:S01]  /*a8b0*/  LD.E.64 R8, desc[UR44][R16.64+0x18] ;  /* 0x0000182c10087980 */ /* 0x000ea2000c101b00 */
[----:B-----5:R-:W-:Y:S02]  /*a8c0*/  SHF.L.U32 R5, R6, 0x1f, RZ ;  /* 0x0000001f06057819 */ /* 0x020fe400000006ff */
        /* <DEDUP_REMOVED lines=10> */
.L_x_13111:
[----:B------:R-:W-:Y:S05]  /*a970*/  BSYNC B0 ;  /* 0x0000000000007941 */ /* 0x000fea0003800000 */
.L_x_13110:
        /* <DEDUP_REMOVED lines=8> */
.L_x_13113:
[----:B------:R-:W-:Y:S05]  /*aa00*/  BSYNC B0 ;  /* 0x0000000000007941 */ /* 0x000fea0003800000 */
.L_x_13112:
[----:B------:R-:W2:Y:S04]  /*aa10*/  LDL R15, [R1+0x1f8] ;  /* 0x0001f800010f7983 */ /* 0x000ea80000100800 */
[----:B------:R-:W2:Y:S01]  /*aa20*/  LDL.64 R4, [R1+0x80] ;  /* 0x0000800001047983 */ /* 0x000ea20000100a00 */
[----:B------:R-:W-:Y:S05]  /*aa30*/  WARPSYNC.ALL ;  /* 0x0000000000007948 */ /* 0x000fea0003800000 */
[----:B------:R1:W-:Y:S04]  /*aa40*/  STL [R1+0x60], RZ ;  /* 0x000060ff01007387 */ /* 0x0003e80000100800 */
[----:B0----5:R-:W3:Y:S01]  /*aa50*/  LD.E.64 R6, desc[UR44][R16.64+0x78] ;  /* 0x0000782c10067980 */ /* 0x021ee2000c101b00 */
[----:B------:R-:W-:-:S05]  /*aa60*/  IMAD.MOV.U32 R2, RZ, RZ, 0x1 ;  /* 0x00000001ff027424 */ /* 0x000fca00078e00ff */
[----:B------:R1:W-:Y:S04]  /*aa70*/  STL [R1+0x60], R2 ;  /* 0x0000600201007387 */ /* 0x0003e80000100800 */
[----:B------:R-:W4:Y:S04]  /*aa80*/  LD.E.64 R8, desc[UR44][R16.64+0x78] ;  /* 0x0000782c10087980 */ /* 0x000f28000c101b00 */
[----:B------:R1:W-:Y:S04]  /*aa90*/  STL [R1+0x60], R2 ;  /* 0x0000600201007387 */ /* 0x0003e80000100800 */
[----:B------:R-:W4:Y:S01]  /*aaa0*/  LD.E.64 R10, desc[UR44][R16.64+0x78] ;  /* 0x0000782c100a7980 */ /* 0x000f22000c101b00 */
[----:B--2---:R-:W-:Y:S01]  /*aab0*/  IMAD R4, R15, 0x300, R4 ;  /* 0x000003000f047824 */ /* 0x004fe200078e0204 */
[----:B------:R-:W-:-:S02]  /*aac0*/  R2UR UR7, R5 ;  /* 0x00000000050772ca */ /* 0x000fc400000e0000 */
[----:B------:R1:W-:Y:S02]  /*aad0*/  STL [R1+0x60], R2 ;  /* 0x0000600201007387 */ /* 0x0003e40000100800 */
[----:B------:R-:W-:Y:S02]  /*aae0*/  R2UR UR6, R4 ;  /* 0x00000000040672ca */ /* 0x000fe400000e0000 */
[----:B------:R-:W2:Y:S01]  /*aaf0*/  LD.E.64 R12, desc[UR44][R16.64+0x78] ;  /* 0x0000782c100c7980 */ /* 0x000ea2000c101b00 */
[----:B------:R-:W-:-:S03]  /*ab00*/  WARPGROUP.ARRIVE ;  /* 0x00000000000079c5 */ /* 0x000fc60000000000 */
[----:B------:R1:W-:Y:S04]  /*ab10*/  STL [R1+0x60], R2 ;  /* 0x0000600201007387 */ /* 0x0003e80000100800 */
[----:B------:R1:W5:Y:S01]  /*ab20*/  LDL.64 R14, [R1+0x1f8] ;  /* 0x0001f800010e7983 */ /* 0x0003620000100a00 */
[----:B---3--:R-:W-:Y:S02]  /*ab30*/  R2UR UR4, R6 ;  /* 0x00000000060472ca */ /* 0x008fe400000e0000 */
        /* <DEDUP_REMOVED lines=36> */
[----:B-1----:R-:W-:Y:S05]  /*ad80*/  @!P0 BRA `(.L_x_13116) ;  /* 0x0000000000048947 */ /* 0x002fea0003800000 */
[----:B------:R-:W-:Y:S01]  /*ad90*/  BPT.TRAP 0x1 ;  /* 0x000000040000795c */ /* 0x000fe20000300000 */
.L_x_13116:
[----:B------:R-:W-:Y:S05]  /*ada0*/  BSYNC B0 ;  /* 0x0000000000007941 */ /* 0x000fea0003800000 */
.L_x_13115:
        /* <DEDUP_REMOVED lines=11> */
.L_x_13118:
[----:B------:R-:W-:Y:S05]  /*ae60*/  BSYNC B0 ;  /* 0x0000000000007941 */ /* 0x000fea0003800000 */
.L_x_13117:
[----:B------:R-:W-:Y:S04]  /*ae70*/  BSSY B0, `(.L_x_13119) ;  /* 0x0000007000007945 */ /* 0x000fe80003800000 */
[----:B------:R-:W-:Y:S05]  /*ae80*/  @P0 BRA `(.L_x_13120) ;  /* 0x0000000000140947 */ /* 0x000fea0003800000 */
[----:B------:R-:W2:Y:S02]  /*ae90*/  LD.E.64 R4, desc[UR44][R16.64+0x40] ;  /* 0x0000402c10047980 */ /* 0x000ea4000c101b00 */
[----:B--2---:R-:W-:-:S04]  /*aea0*/  MOV R5, R4 ;  /* 0x0000000400057202 */ /* 0x004fc80000000f00 */
[----:B------:R-:W-:-:S04]  /*aeb0*/  LEA R14, R14, R5, 0x3 ;  /* 0x000000050e0e7211 */ /* 0x000fc800078e18ff */
[----:B------:R-:W0:Y:S02]  /*aec0*/  SYNCS.PHASECHK.TRANS64.TRYWAIT P0, [R14+URZ], R15 ;  /* 0x0000000f0e0075a7 */ /* 0x000e24000800017f */
[----:B0-----:R-:W-:Y:S05]  /*aed0*/  @!P0 BRA `(.L_x_13121) ;  /* 0x000002d400308947 */ /* 0x001fea0003800000 */
.L_x_13120:
[----:B------:R-:W-:Y:S05]  /*aee0*/  BSYNC B0 ;  /* 0x0000000000007941 */ /* 0x000fea0003800000 */
.L_x_13119:
[----:B------:R-:W2:Y:S04]  /*aef0*/  LDL R9, [R1+0x1f8] ;  /* 0x0001f80001097983 */ /* 0x000ea80000100800 */
[----:B------:R-:W2:Y:S04]  /*af00*/  LDL.64 R4, [R1+0xf8] ;  /* 0x0000f80001047983 */ /* 0x000ea80000100a00 */
[----:B------:R-:W3:Y:S04]  /*af10*/  LDL R8, [R1+0x70] ;  /* 0x0000700001087983 */ /* 0x000ee80000100800 */
[----:B------:R-:W4:Y:S04]  /*af20*/  LDL.64 R6, [R1+0xf0] ;  /* 0x0000f00001067983 */ /* 0x000f280000100a00 */
[----:B------:R-:W4:Y:S04]  /*af30*/  LDL.64 R10, [R1+0xf0] ;  /* 0x0000f000010a7983 */ /* 0x000f280000100a00 */
[----:B------:R-:W4:Y:S04]  /*af40*/  LDL.64 R12, [R1+0xf0] ;  /* 0x0000f000010c7983 */ /* 0x000f280000100a00 */
[----:B0-----:R-:W4:Y:S01]  /*af50*/  LDL.64 R14, [R1+0xf0] ;  /* 0x0000f000010e7983 */ /* 0x001f220000100a00 */
[----:B------:R-:W-:Y:S05]  /*af60*/  WARPSYNC.ALL ;  /* 0x0000000000007948 */ /* 0x000fea0003800000 */
[----:B------:R-:W-:Y:S01]  /*af70*/  WARPGROUP.ARRIVE ;  /* 0x00000000000079c5 */ /* 0x000fe20000000000 */
[----:B--2---:R-:W-:Y:S01]  /*af80*/  IMAD R4, R9, 0xc00, R4 ;  /* 0x00000c0009047824 */ /* 0x004fe200078e0204 */
[----:B------:R-:W-:-:S02]  /*af90*/  R2UR UR7, R5 ;  /* 0x00000000050772ca */ /* 0x000fc400000e0000 */
[----:B---3--:R-:W-:Y:S02]  /*afa0*/  ISETP.NE.U32.AND P0, PT, R8, RZ, PT ;  /* 0x000000ff0800720c */ /* 0x008fe40003f05070 */
[----:B------:R-:W-:Y:S01]  /*afb0*/  R2UR UR6, R4 ;  /* 0x00000000040672ca */ /* 0x000fe200000e0000 */
[----:B------:R-:W2:Y:S01]  /*afc0*/  LDL.64 R8, [R1+0xf0] ;  /* 0x0000f00001087983 */ /* 0x000ea20000100a00 */
        /* <DEDUP_REMOVED lines=37> */
[----:B--2---:R-:W-:Y:S01]  /*b220*/  VIADD R8, R8, 0x400 ;  /* 0x0000040008087836 */ /* 0x004fe20000000000 */
[----:B------:R-:W-:Y:S01]  /*b230*/  IADD3 R6, R4, 0x300, RZ ;  /* 0x0000030004067810 */ /* 0x000fe20007ffe0ff */
        /* <DEDUP_REMOVED lines=43> */
[----:B------:R-:W-:Y:S01]  /*b4f0*/  IMAD.MOV.U32 R7, RZ, RZ, R5 ;  /* 0x000000ffff077224 */ /* 0x000fe200078e0005 */
[----:B--2---:R-:W-:Y:S02]  /*b500*/  IADD3 R8, R8, 0x800, RZ ;  /* 0x0000080008087810 */ /* 0x004fe40007ffe0ff */
        /* <DEDUP_REMOVED lines=31> */
[----:B------:R-:W-:Y:S01]  /*b700*/  VIADD R6, R4, 0x606 ;  /* 0x0000060604067836 */ /* 0x000fe20000000000 */
[----:B------:R-:W-:Y:S02]  /*b710*/  MOV R7, R5 ;  /* 0x0000000500077202 */ /* 0x000fe40000000f00 */
        /* <DEDUP_REMOVED lines=25> */
[----:B----4-:R-:W-:Y:S02]  /*b8b0*/  VIADD R12, R12, 0xc04 ;  /* 0x00000c040c0c7836 */ /* 0x010fe40000000000 */
        /* <DEDUP_REMOVED lines=9> */
[----:B------:R-:W-:Y:S01]  /*b950*/  VIADD R14, R14, 0xc06 ;  /* 0x00000c060e0e7836 */ /* 0x000fe20000000000 */
        /* <DEDUP_REMOVED lines=8> */
[----:B------:R-:W0:Y:S01]  /*b9e0*/  S2R R18, SR_TID.X ;  /* 0x0000000000127919 */ /* 0x000e220000002100 */
[----:B------:R1:W-:Y:S04]  /*b9f0*/  STL [R1+0x70], R2 ;  /* 0x0000700201007387 */ /* 0x0003e80000100800 */
[----:B------:R1:W-:Y:S01]  /*ba00*/  STL [R1+0x70], R2 ;  /* 0x0000700201007387 */ /* 0x0003e20000100800 */
[----:B------:R-:W-:-:S02]  /*ba10*/  WARPGROUP.DEPBAR.LE gsb0, 0x0 ;  /* 0x00008000000079c5 */ /* 0x000fc40000010000 */
[----:B------:R-:W-:Y:S01]  /*ba20*/  WARPGROUP.ARRIVE ;  /* 0x00000000000079c5 */ /* 0x000fe20000000000 */
[----:B------:R1:W5:Y:S05]  /*ba30*/  LDL R4, [R1+0x1f8] ;  /* 0x0001f80001047983 */ /* 0x00036a0000100800 */
[----:B------:R-:W-:Y:S01]  /*ba40*/  HGMMA.64x96x16.F32 R24, gdesc[UR4], R24, gsb0 ;  /* 0x01600000041879f0 */ /* 0x000fe20008000818 */
[----:B------:R1:W-:Y:S01]  /*ba50*/  STL [R1+0x70], R2 ;  /* 0x0000700201007387 */ /* 0x0003e20000100800 */
[----:B0-----:R-:W-:-:S03]  /*ba60*/  SHF.R.U32.HI R18, RZ, 0x7, R18 ;  /* 0x00000007ff127819 */ /* 0x001fc60000011612 */
[----:B------:R1:W-:Y:S04]  /*ba70*/  STL [R1+0x70], R2 ;  /* 0x0000700201007387 */ /* 0x0003e80000100800 */
[----:B------:R1:W-:Y:S04]  /*ba80*/  STL [R1+0x70], R2 ;  /* 0x0000700201007387 */ /* 0x0003e80000100800 */
[----:B------:R1:W-:Y:S04]  /*ba90*/  STL [R1+0x70], R2 ;  /* 0x0000700201007387 */ /* 0x0003e80000100800 */
[----:B------:R1:W-:Y:S01]  /*baa0*/  STL [R1+0x70], R2 ;  /* 0x0000700201007387 */ /* 0x0003e20000100800 */
[----:B------:R-:W-:-:S03]  /*bab0*/  IADD3 R6, -R18, 0xb, RZ ;  /* 0x0000000b12067810 */ /* 0x000fc60007ffe1ff */
        /* <DEDUP_REMOVED lines=11> */
[----:B------:R-:W2:Y:S01]  /*bb70*/  LD.E R5, desc[UR44][R16.64] ;  /* 0x0000002c10057980 */ /* 0x000ea2000c101900 */
[----:B------:R-:W-:Y:S01]  /*bb80*/  BSSY B0, `(.L_x_13122) ;  /* 0x0000005000007945 */ /* 0x000fe20003800000 */
[----:B--2---:R-:W-:-:S04]  /*bb90*/  LOP3.LUT R5, R5, 0x1, RZ, 0xfc, !PT ;  /* 0x0000000105057812 */ /* 0x004fc800078efcff */
[----:B------:R-:W-:-:S13]  /*bba0*/  ISETP.NE.AND P0, PT, R5, 0x3, PT ;  /* 0x000000030500780c */ /* 0x000fda0003f05270 */
[----:B-1----:R-:W-:Y:S05]  /*bbb0*/  @!P0 BRA `(.L_x_13123) ;  /* 0x0000000000048947 */ /* 0x002fea0003800000 */
[----:B------:R-:W-:Y:S01]  /*bbc0*/  BPT.TRAP 0x1 ;  /* 0x000000040000795c */ /* 0x000fe20000300000 */
.L_x_13123:
[----:B------:R-:W-:Y:S05]  /*bbd0*/  BSYNC B0 ;  /* 0x0000000000007941 */ /* 0x000fea0003800000 */
.L_x_13122:
[----:B------:R-:W2:Y:S04]  /*bbe0*/  LD.E.64 R6, desc[UR44][R16.64+0x20] ;  /* 0x0000202c10067980 */ /* 0x000ea8000c101b00 */
        /* <DEDUP_REMOVED lines=8> */
[----:B------:R-:W3:Y:S04]  /*bc70*/  LDL.64 R12, [R1+0x140] ;  /* 0x00014000010c7983 */ /* 0x000ee80000100a00 */
[----:B------:R-:W4:Y:S04]  /*bc80*/  LDL R21, [R1+0x148] ;  /* 0x0001480001157983 */ /* 0x000f280000100800 */
[----:B------:R-:W4:Y:S04]  /*bc90*/  LDL.128 R8, [R1+0x130] ;  /* 0x0001300001087983 */ /* 0x000f280000100c00 */
[----:B0-----:R-:W4:Y:S04]  /*bca0*/  LDL.128 R4, [R1+0x120] ;  /* 0x0001200001047983 */ /* 0x001f280000100c00 */
[----:B--2---:R-:W2:Y:S01]  /*bcb0*/  LD.E R19, desc[UR44][R18.64] ;  /* 0x0000002c12137980 */ /* 0x004ea2000c101900 */
[----:B---3--:R-:W-:-:S02]  /*bcc0*/  ISETP.NE.AND P0, PT, R12, 0x1, PT ;  /* 0x000000010c00780c */ /* 0x008fc40003f05270 */
[----:B----4-:R-:W-:Y:S01]  /*bcd0*/  ISETP.GE.AND P1, PT, R9, 0x1, PT ;  /* 0x000000010900780c */ /* 0x010fe20003f26270 */
        /* <DEDUP_REMOVED lines=44> */
[----:B------:R-:W-:Y:S01]  /*bfa0*/  SHF.R.S32.HI R58, RZ, 0x7, R45 ;  /* 0x00000007ff3a7819 */ /* 0x000fe2000001142d */
[----:B------:R-:W-:Y:S01]  /*bfb0*/  IMAD.IADD R73, R73, 0x1, -R60 ;  /* 0x0000000149497824 */ /* 0x000fe200078e0a3c */
        /* <DEDUP_REMOVED lines=14> */
[----:B------:R-:W-:-:S05]  /*c0a0*/  @P0 IMAD.HI.U32 R58, R86, R13, RZ ;  /* 0x0000000d563a0227 */ /* 0x000fca00078e00ff */
[----:B------:R-:W-:Y:S02]  /*c0b0*/  @P0 SHF.R.U32.HI R86, RZ, R21, R58 ;  /* 0x00000015ff560219 */ /* 0x000fe4000001163a */
[----:B------:R-:W-:Y:S02]  /*c0c0*/  LOP3.LUT R53, R53, 0x7ffffffc, RZ, 0xc0, !PT ;  /* 0x7ffffffc35357812 */ /* 0x000fe400078ec0ff */
[----:B------:R-:W-:Y:S01]  /*c0d0*/  MOV R21, 0xffffffa0 ;  /* 0xffffffa000157802 */ /* 0x000fe20000000f00 */
        /* <DEDUP_REMOVED lines=17> */
[----:B------:R-:W-:Y:S02]  /*c1f0*/  IMAD R50, R0, R21, 0x1 ;  /* 0x0000000100327424 */ /* 0x000fe400078e0215 */
[----:B------:R-:W-:Y:S01]  /*c200*/  FMUL.FTZ R19, R71, R19 ;  /* 0x0000001347137220 */ /* 0x000fe20000410000 */
[----:B------:R-:W1:Y:S01]  /*c210*/  MUFU.TANH R14, R14 ;  /* 0x0000000e000e7308 */ /* 0x000e620000002400 */
[----:B------:R-:W-:Y:S01]  /*c220*/  IMAD R50, R53, -0x2, R50 ;  /* 0xfffffffe35327824 */ /* 0x000fe200078e0232 */
[----:B------:R-:W-:-:S06]  /*c230*/  LOP3.LUT R21, RZ, R6, RZ, 0x33, !PT ;  /* 0x00000006ff157212 */ /* 0x000fcc00078e33ff */
[----:B------:R-:W2:Y:S01]  /*c240*/  MUFU.TANH R20, R20 ;  /* 0x0000001400147308 */ /* 0x000ea20000002400 */
[----:B------:R-:W-:-:S07]  /*c250*/  IADD3 R58, -R4, R50, R5 ;  /* 0x00000032043a7210 */ /* 0x000fce0007ffe105 */
        /* <DEDUP_REMOVED lines=63> */
.L_x_13127:
[----:B------:R-:W-:-:S13]  /*c650*/  ISETP.NE.AND P0, PT, R9, 0x1, PT ;  /* 0x000000010900780c */ /* 0x000fda0003f05270 */
[----:B------:R-:W-:-:S05]  /*c660*/  @P0 IMAD.HI.U32 R50, R8, R10, RZ ;  /* 0x0000000a08320227 */ /* 0x000fca00078e00ff */
[----:B------:R-:W-:-:S07]  /*c670*/  @P0 SHF.R.U32.HI R8, RZ, R11, R50 ;  /* 0x0000000bff080219 */ /* 0x000fce0000011632 */
.L_x_13128:
[----:B------:R-:W-:Y:S05]  /*c680*/  BSYNC B1 ;  /* 0x0000000000017941 */ /* 0x000fea0003800000 */
.L_x_13126:
[----:B------:R-:W-:-:S05]  /*c690*/  IMAD R8, R8, R9, R63 ;  /* 0x0000000908087224 */ /* 0x000fca00078e023f */
[----:B------:R-:W-:Y:S02]  /*c6a0*/  VIMNMX R7, R7, R8, !PT ;  /* 0x0000000807077248 */ /* 0x000fe40007fe0100 */
[----:B------:R-:W-:-:S07]  /*c6b0*/  VIADDMNMX R6, R8, R9, R6, PT ;  /* 0x0000000908067246 */ /* 0x000fce0003800106 */
.L_x_13125:
[----:B------:R-:W-:Y:S05]  /*c6c0*/  BSYNC B0 ;  /* 0x0000000000007941 */ /* 0x000fea0003800000 */
.L_x_13124:
[C---:B------:R-:W-:Y:S01]  /*c6d0*/  ISETP.GE.AND P0, PT, R59.reuse, 0x2, PT ;  /* 0x000000023b00780c */ /* 0x040fe20003f06270 */
[----:B------:R-:W0:Y:S01]  /*c6e0*/  SHFL.IDX PT, R86, R86, 0x1, 0x1c1f ;  /* 0x003c1f0056567f89 */ /* 0x000e2200000e0000 */
[----:B------:R-:W-:Y:S01]  /*c6f0*/  ISETP.GE.AND P2, PT, R59, 0xa, PT ;  /* 0x0000000a3b00780c */ /* 0x000fe20003f46270 */
[----:B------:R-:W-:Y:S01]  /*c700*/  BSSY B0, `(.L_x_13129) ;  /* 0x0000086000007945 */ /* 0x000fe20003800000 */
[----:B------:R-:W-:Y:S02]  /*c710*/  P2R R21, PR, RZ, 0x1 ;  /* 0x00000001ff157803 */ /* 0x000fe40000000000 */
[----:B------:R-:W-:Y:S02]  /*c720*/  ISETP.GT.AND P0, PT, R7, 0x1, !P0 ;  /* 0x000000010700780c */ /* 0x000fe40004704270 */
[----:B------:R-:W-:Y:S02]  /*c730*/  ISETP.GE.AND P1, PT, R59, 0x9, PT ;  /* 0x000000093b00780c */ /* 0x000fe40003f26270 */
[----:B------:R-:W-:-:S02]  /*c740*/  ISETP.LT.OR P0, PT, R6, 0x2, P0 ;  /* 0x000000020600780c */ /* 0x000fc40000701670 */
[----:B------:R-:W-:Y:S02]  /*c750*/  P2R R67, PR, RZ, 0x2 ;  /* 0x00000002ff437803 */ /* 0x000fe40000000000 */
[----:B------:R-:W-:Y:S02]  /*c760*/  FSEL R84, R20, -INF , !P0 ;  /* 0xff80000014547808 */ /* 0x000fe40004000000 */
[C---:B------:R-:W-:Y:S02]  /*c770*/  ISETP.GT.AND P0, PT, R7.reuse, 0x9, !P2 ;  /* 0x000000090700780c */ /* 0x040fe40005704270 */
[----:B------:R-:W-:Y:S02]  /*c780*/  P2R R71, PR, RZ, 0x4 ;  /* 0x00000004ff477803 */ /* 0x000fe40000000000 */
[----:B------:R-:W-:Y:S02]  /*c790*/  ISETP.LT.OR P0, PT, R6, 0xa, P0 ;  /* 0x0000000a0600780c */ /* 0x000fe40000701670 */
[----:B------:R-:W-:-:S02]  /*c7a0*/  ISETP.GT.AND P1, PT, R7, 0x8, !P1 ;  /* 0x000000080700780c */ /* 0x000fc40004f24270 */
[----:B------:R-:W-:Y:S01]  /*c7b0*/  ISETP.GE.AND P2, PT, R59, 0x11, PT ;  /* 0x000000113b00780c */ /* 0x000fe20003f46270 */
[----:B0-----:R-:W-:Y:S01]  /*c7c0*/  IMAD.IADD R8, R53, 0x1, R86 ;  /* 0x0000000135087824 */ /* 0x001fe200078e0256 */
[----:B------:R-:W-:Y:S02]  /*c7d0*/  FSEL R82, R74, -INF , !P0 ;  /* 0xff8000004a527808 */ /* 0x000fe40004000000 */
[----:B------:R-:W-:Y:S02]  /*c7e0*/  ISETP.LT.OR P1, PT, R6, 0x9, P1 ;  /* 0x000000090600780c */ /* 0x000fe40000f21670 */
[----:B------:R-:W-:Y:S02]  /*c7f0*/  ISETP.GT.AND P0, PT, R7, 0x10, !P2 ;  /* 0x000000100700780c */ /* 0x000fe40005704270 */
[----:B------:R-:W-:Y:S02]  /*c800*/  FSEL R170, R24, -INF , !P1 ;  /* 0xff80000018aa7808 */ /* 0x000fe40004800000 */
        /* <DEDUP_REMOVED lines=66> */
[----:B------:R-:W-:-:S02]  /*cc30*/  P2R R73, PR, RZ, 0x4 ;  /* 0x00000004ff497803 */ /* 0x000fc40000000000 */
        /* <DEDUP_REMOVED lines=43> */
.L_x_13132:
[----:B------:R-:W-:-:S13]  /*cef0*/  ISETP.NE.AND P6, PT, R9, 0x1, PT ;  /* 0x000000010900780c */ /* 0x000fda0003fc5270 */
[----:B------:R-:W-:-:S05]  /*cf00*/  @P6 IMAD.HI.U32 R10, R4, R10, RZ ;  /* 0x0000000a040a6227 */ /* 0x000fca00078e00ff */
[----:B------:R-:W-:-:S07]  /*cf10*/  @P6 SHF.R.U32.HI R4, RZ, R11, R10 ;  /* 0x0000000bff046219 */ /* 0x000fce000001160a */
.L_x_13133:
[----:B------:R-:W-:Y:S05]  /*cf20*/  BSYNC B1 ;  /* 0x0000000000017941 */ /* 0x000fea0003800000 */
.L_x_13131:
[----:B------:R-:W-:-:S05]  /*cf30*/  IMAD R4, R4, R9, R63 ;  /* 0x0000000904047224 */ /* 0x000fca00078e023f */
[----:B------:R-:W-:Y:S02]  /*cf40*/  VIADDMNMX R8, R4, R9, R8, PT ;  /* 0x0000000904087246 */ /* 0x000fe40003800108 */
[----:B------:R-:W-:-:S07]  /*cf50*/  VIMNMX R7, R7, R4, !PT ;  /* 0x0000000407077248 */ /* 0x000fce0007fe0100 */
.L_x_13130:
[----:B------:R-:W-:Y:S05]  /*cf60*/  BSYNC B0 ;  /* 0x0000000000007941 */ /* 0x000fea0003800000 */
.L_x_13129:
[----:B------:R-:W2:Y:S01]  /*cf70*/  LDL.64 R10, [R1+0x420] ;  /* 0x00042000010a7983 */ /* 0x000ea20000100a00 */
[----:B------:R-:W-:Y:S02]  /*cf80*/  ISETP.GT.AND P5, PT, R7, RZ, !P5 ;  /* 0x000000ff0700720c */ /* 0x000fe40006fa4270 */
        /* <DEDUP_REMOVED lines=51> */
[----:B------:R-:W-:Y:S02]  /*d2c0*/  ISETP.NE.AND P5, PT, R88, RZ, PT ;  /* 0x000000ff5800720c */ /* 0x000fe40003fa5270 */
[C---:B------:R-:W-:Y:S01]  /*d2d0*/  ISETP.GT.AND P0, PT, R7.reuse, 0x48, !P0 ;  /* 0x000000480700780c */ /* 0x040fe20004704270 */
[----:B------:R-:W3:Y:S01]  /*d2e0*/  LDL R88, [R1+0x440] ;  /* 0x0004400001587983 */ /* 0x000ee20000100800 */
        /* <DEDUP_REMOVED lines=16> */
[----:B--2---:R-:W-:Y:S02]  /*d3f0*/  FMNMX.FTZ R4, R168, R10, !PT ;  /* 0x0000000aa8047209 */ /* 0x004fe40007810000 */
[----:B------:R-:W-:Y:S02]  /*d400*/  ISETP.LT.OR P5, PT, R8, 0x42, P5 ;  /* 0x000000420800780c */ /* 0x000fe40002fa1670 */
[----:B------:R-:W-:Y:S02]  /*d410*/  FMNMX.FTZ R4, R84, R4, !PT ;  /* 0x0000000454047209 */ /* 0x000fe40007810000 */
[----:B------:R-:W-:-:S02]  /*d420*/  FSEL R44, R44, -INF , !P5 ;  /* 0xff8000002c2c7808 */ /* 0x000fc40006800000 */
[----:B------:R-:W-:Y:S02]  /*d430*/  FMNMX.FTZ R4, R170, R4, !PT ;  /* 0x00000004aa047209 */ /* 0x000fe40007810000 */
[C---:B------:R-:W-:Y:S02]  /*d440*/  ISETP.GT.AND P1, PT, R7.reuse, 0x49, !P1 ;  /* 0x000000490700780c */ /* 0x040fe40004f24270 */
[----:B------:R-:W-:Y:S02]  /*d450*/  FMNMX.FTZ R4, R82, R4, !PT ;  /* 0x0000000452047209 */ /* 0x000fe40007810000 */
[----:B------:R-:W-:Y:S02]  /*d460*/  ISETP.LT.OR P0, PT, R8, 0x49, P0 ;  /* 0x000000490800780c */ /* 0x000fe40000701670 */
[----:B------:R-:W-:Y:S02]  /*d470*/  FMNMX.FTZ R4, R68, R4, !PT ;  /* 0x0000000444047209 */ /* 0x000fe40007810000 */
[----:B------:R-:W-:-:S02]  /*d480*/  ISETP.GT.AND P2, PT, R7, 0x50, !P2 ;  /* 0x000000500700780c */ /* 0x000fc40005744270 */
[----:B------:R-:W-:Y:S02]  /*d490*/  FMNMX.FTZ R4, R80, R4, !PT ;  /* 0x0000000450047209 */ /* 0x000fe40007810000 */
        /* <DEDUP_REMOVED lines=33> */
[----:B------:R-:W-:Y:S02]  /*d6b0*/  ISETP.LT.OR P1, PT, R8, 0x4a, P1 ;  /* 0x0000004a0800780c */ /* 0x000fe40000f21670 */
[----:B------:R-:W-:Y:S02]  /*d6c0*/  FSEL R38, R38, -INF , !P0 ;  /* 0xff80000026267808 */ /* 0x000fe40004000000 */
        /* <DEDUP_REMOVED lines=22> */
[----:B------:R-:W-:-:S02]  /*d830*/  FMNMX.FTZ R7, R61, R4, !PT ;  /* 0x000000043d077209 */ /* 0x000fc40007810000 */
        /* <DEDUP_REMOVED lines=12> */
[C---:B------:R-:W-:Y:S02]  /*d900*/  FSETP.NEU.FTZ.AND P0, PT, R14.reuse, -INF , PT ;  /* 0xff8000000e00780b */ /* 0x040fe40003f1d000 */
        /* <DEDUP_REMOVED lines=13> */
[-C--:B------:R-:W-:Y:S01]  /*d9e0*/  FFMA.FTZ R13, R84, R88.reuse, -R9 ;  /* 0x00000058540d7223 */ /* 0x080fe20000010809 */
[-C--:B------:R-:W-:Y:S01]  /*d9f0*/  FFMA.FTZ R169, R55, R88.reuse, -R7 ;  /* 0x0000005837a97223 */ /* 0x080fe20000010807 */
[----:B------:R-:W-:Y:S01]  /*da00*/  MUFU.EX2 R168, R168 ;  /* 0x000000a800a87308 */ /* 0x000fe20000000800 */
[-CC-:B------:R-:W-:Y:S01]  /*da10*/  FFMA.FTZ R196, R24, R88.reuse, -R9.reuse ;  /* 0x0000005818c47223 */ /* 0x180fe20000010809 */
[-C--:B------:R-:W-:Y:S01]  /*da20*/  FFMA.FTZ R170, R170, R88.reuse, -R9 ;  /* 0x00000058aaaa7223 */ /* 0x080fe20000010809 */
[----:B------:R-:W-:-:S05]  /*da30*/  FFMA.FTZ R31, R41, R88, -R7 ;  /* 0x00000058291f7223 */ /* 0x000fca0000010807 */
[----:B------:R-:W2:Y:S01]  /*da40*/  MUFU.EX2 R63, R19 ;  /* 0x00000013003f7308 */ /* 0x000ea20000000800 */
[-C--:B------:R-:W-:Y:S01]  /*da50*/  FFMA.FTZ R37, R82, R88.reuse, -R9 ;  /* 0x0000005852257223 */ /* 0x080fe20000010809 */
[----:B------:R-:W-:-:S06]  /*da60*/  FFMA.FTZ R171, R53, R88, -R7 ;  /* 0x0000005835ab7223 */ /* 0x000fcc0000010807 */
[----:B------:R-:W-:Y:S08]  /*da70*/  MUFU.EX2 R32, R32 ;  /* 0x0000002000207308 */ /* 0x000ff00000000800 */
[----:B------:R-:W0:Y:S01]  /*da80*/  MUFU.EX2 R24, R11 ;  /* 0x0000000b00187308 */ /* 0x000e220000000800 */
[----:B------:R-:W-:-:S07]  /*da90*/  FFMA.FTZ R36, R68, R88, -R9 ;  /* 0x0000005844247223 */ /* 0x000fce0000010809 */
[----:B------:R-:W1:Y:S01]  /*daa0*/  MUFU.EX2 R13, R13 ;  /* 0x0000000d000d7308 */ /* 0x000e620000000800 */
[----:B------:R-:W-:-:S07]  /*dab0*/  FFMA.FTZ R30, R47, R88, -R7 ;  /* 0x000000582f1e7223 */ /* 0x000fce0000010807 */
[----:B------:R-:W3:Y:S01]  /*dac0*/  MUFU.EX2 R169, R169 ;  /* 0x000000a900a97308 */ /* 0x000ee20000000800 */
[----:B------:R-:W-:-:S07]  /*dad0*/  FFMA.FTZ R172, R80, R88, -R9 ;  /* 0x0000005850ac7223 */ /* 0x000fce0000010809 */
[----:B------:R-:W4:Y:S01]  /*dae0*/  MUFU.EX2 R170, R170 ;  /* 0x000000aa00aa7308 */ /* 0x000f220000000800 */
[----:B------:R-:W-:-:S07]  /*daf0*/  FFMA.FTZ R173, R51, R88, -R7 ;  /* 0x0000005833ad7223 */ /* 0x000fce0000010807 */
[----:B------:R-:W4:Y:S01]  /*db00*/  MUFU.EX2 R31, R31 ;  /* 0x0000001f001f7308 */ /* 0x000f220000000800 */
[----:B--2---:R-:W-:Y:S01]  /*db10*/  FFMA.FTZ R4, R63, R4, R168 ;  /* 0x000000043f047223 */ /* 0x004fe200000100a8 */
[----:B------:R-:W-:-:S06]  /*db20*/  FFMA.FTZ R35, R70, R88, -R9 ;  /* 0x0000005846237223 */ /* 0x000fcc0000010809 */
[----:B------:R-:W2:Y:S01]  /*db30*/  MUFU.EX2 R37, R37 ;  /* 0x0000002500257308 */ /* 0x000ea20000000800 */
[----:B0-----:R-:W-:Y:S01]  /*db40*/  FFMA.FTZ R8, R5, R24, R32 ;  /* 0x0000001805087223 */ /* 0x001fe20000010020 */
[----:B------:R-:W-:-:S06]  /*db50*/  FFMA.FTZ R29, R29, R88, -R7 ;  /* 0x000000581d1d7223 */ /* 0x000fcc0000010807 */
[----:B------:R-:W0:Y:S01]  /*db60*/  MUFU.EX2 R171, R171 ;  /* 0x000000ab00ab7308 */ /* 0x000e220000000800 */
[----:B-1----:R-:W-:Y:S01]  /*db70*/  FADD.FTZ R5, R13, R4 ;  /* 0x000000040d057221 */ /* 0x002fe20000010000 */
[----:B------:R-:W-:-:S06]  /*db80*/  FFMA.FTZ R174, R76, R88, -R9 ;  /* 0x000000584cae7223 */ /* 0x000fcc0000010809 */
[----:B------:R-:W1:Y:S01]  /*db90*/  MUFU.EX2 R36, R36 ;  /* 0x0000002400247308 */ /* 0x000e620000000800 */
        /* <DEDUP_REMOVED lines=9> */
[-CC-:B------:R-:W-:Y:S01]  /*dc30*/  FFMA.FTZ R21, R20, R88.reuse, -R9.reuse ;  /* 0x0000005814157223 */ /* 0x180fe20000010809 */
[-CC-:B------:R-:W-:Y:S01]  /*dc40*/  FFMA.FTZ R176, R74, R88.reuse, -R9.reuse ;  /* 0x000000584ab07223 */ /* 0x180fe20000010809 */
[----:B------:R-:W-:-:S05]  /*dc50*/  FFMA.FTZ R33, R66, R88, -R9 ;  /* 0x0000005842217223 */ /* 0x000fca0000010809 */
[----:B------:R-:W4:Y:S01]  /*dc60*/  MUFU.EX2 R35, R35 ;  /* 0x0000002300237308 */ /* 0x000f220000000800 */
[-CC-:B------:R-:W-:Y:S01]  /*dc70*/  FFMA.FTZ R178, R72, R88.reuse, -R9.reuse ;  /* 0x0000005848b27223 */ /* 0x180fe20000010809 */
        /* <DEDUP_REMOVED lines=9> */
[-CC-:B------:R-:W-:Y:S01]  /*dd10*/  FFMA.FTZ R195, R48, R88.reuse, -R9.reuse ;  /* 0x0000005830c37223 */ /* 0x180fe20000010809 */
[-C--:B------:R-:W-:Y:S01]  /*dd20*/  FFMA.FTZ R20, R46, R88.reuse, -R9 ;  /* 0x000000582e147223 */ /* 0x080fe20000010809 */
[----:B------:R-:W4:Y:S01]  /*dd30*/  MUFU.EX2 R174, R174 ;  /* 0x000000ae00ae7308 */ /* 0x000f220000000800 */
[----:B--2---:R-:W-:Y:S01]  /*dd40*/  FADD.FTZ R5, R37, R4 ;  /* 0x0000000425057221 */ /* 0x004fe20000010000 */
[----:B0-----:R-:W-:Y:S01]  /*dd50*/  FADD.FTZ R9, R171, R8 ;  /* 0x00000008ab097221 */ /* 0x001fe20000010000 */
[----:B------:R-:W-:-:S05]  /*dd60*/  FFMA.FTZ R177, R49, R88, -R7 ;  /* 0x0000005831b17223 */ /* 0x000fca0000010807 */
[----:B------:R-:W0:Y:S01]  /*dd70*/  MUFU.EX2 R175, R175 ;  /* 0x000000af00af7308 */ /* 0x000e220000000800 */
[----:B-1----:R-:W-:Y:S01]  /*dd80*/  FADD.FTZ R5, R36, R5 ;  /* 0x0000000524057221 */ /* 0x002fe20000010000 */
[----:B---3--:R-:W-:Y:S01]  /*dd90*/  FADD.FTZ R4, R30, R9 ;  /* 0x000000091e047221 */ /* 0x008fe20000010000 */
[----:B------:R-:W-:-:S05]  /*dda0*/  FFMA.FTZ R179, R27, R88, -R7 ;  /* 0x000000581bb37223 */ /* 0x000fca0000010807 */
[----:B------:R-:W1:Y:S01]  /*ddb0*/  MUFU.EX2 R34, R34 ;  /* 0x0000002200227308 */ /* 0x000e620000000800 */
[----:B----4-:R-:W-:Y:S01]  /*ddc0*/  FADD.FTZ R8, R172, R5 ;  /* 0x00000005ac087221 */ /* 0x010fe20000010000 */
[----:B------:R-:W-:-:S06]  /*ddd0*/  FADD.FTZ R4, R173, R4 ;  /* 0x00000004ad047221 */ /* 0x000fcc0000010000 */
[----:B------:R-:W2:Y:S01]  /*dde0*/  MUFU.EX2 R28, R28 ;  /* 0x0000001c001c7308 */ /* 0x000ea20000000800 */
[----:B------:R-:W-:Y:S01]  /*ddf0*/  FFMA.FTZ R12, R15, R88, -R7 ;  /* 0x000000580f0c7223 */ /* 0x000fe20000010807 */
[----:B------:R-:W-:-:S06]  /*de00*/  FADD.FTZ R5, R35, R8 ;  /* 0x0000000823057221 */ /* 0x000fcc0000010000 */
[----:B------:R-:W3:Y:S01]  /*de10*/  MUFU.EX2 R176, R176 ;  /* 0x000000b000b07308 */ /* 0x000ee20000000800 */
[----:B------:R-:W-:Y:S01]  /*de20*/  FADD.FTZ R4, R29, R4 ;  /* 0x000000041d047221 */ /* 0x000fe20000010000 */
[----:B------:R-:W-:-:S06]  /*de30*/  FFMA.FTZ R220, R25, R88, -R7 ;  /* 0x0000005819dc7223 */ /* 0x000fcc0000010807 */
[----:B------:R-:W4:Y:S01]  /*de40*/  MUFU.EX2 R177, R177 ;  /* 0x000000b100b17308 */ /* 0x000f220000000800 */
[----:B------:R-:W-:Y:S01]  /*de50*/  FADD.FTZ R5, R174, R5 ;  /* 0x00000005ae057221 */ /* 0x000fe20000010000 */
[----:B0-----:R-:W-:-:S06]  /*de60*/  FADD.FTZ R9, R175, R4 ;  /* 0x00000004af097221 */ /* 0x001fcc0000010000 */
[----:B------:R-:W0:Y:S01]  /*de70*/  MUFU.EX2 R33, R33 ;  /* 0x0000002100217308 */ /* 0x000e220000000800 */
[----:B------:R-:W-:-:S07]  /*de80*/  FFMA.FTZ R221, R18, R88, -R7 ;  /* 0x0000005812dd7223 */ /* 0x000fce0000010807 */
[----:B------:R-:W0:Y:S01]  /*de90*/  MUFU.EX2 R179, R179 ;  /* 0x000000b300b37308 */ /* 0x000e220000000800 */
[----:B-1----:R-:W-:Y:S01]  /*dea0*/  FADD.FTZ R5, R34, R5 ;  /* 0x0000000522057221 */ /* 0x002fe20000010000 */
[----:B--2---:R-:W-:-:S06]  /*deb0*/  FADD.FTZ R4, R28, R9 ;  /* 0x000000091c047221 */ /* 0x004fcc0000010000 */
[----:B------:R-:W1:Y:S01]  /*dec0*/  MUFU.EX2 R178, R178 ;  /* 0x000000b200b27308 */ /* 0x000e620000000800 */
        /* <DEDUP_REMOVED lines=8> */
[----:B------:R-:W-:-:S06]  /*df50*/  FADD.FTZ R9, R179, R4 ;  /* 0x00000004b3097221 */ /* 0x000fcc0000010000 */
        /* <DEDUP_REMOVED lines=40> */
[----:B------:R-:W3:Y:S08]  /*e1e0*/  MUFU.EX2 R196, R196 ;  /* 0x000000c400c47308 */ /* 0x000ef00000000800 */
[----:B------:R-:W4:Y:S01]  /*e1f0*/  MUFU.EX2 R19, R19 ;  /* 0x0000001300137308 */ /* 0x000f220000000800 */
[----:B0-----:R-:W-:Y:S01]  /*e200*/  FADD.FTZ R8, R201, R8 ;  /* 0x00000008c9087221 */ /* 0x001fe20000010000 */
[----:B------:R-:W-:-:S06]  /*e210*/  FADD.FTZ R5, R198, R5 ;  /* 0x00000005c6057221 */ /* 0x000fcc0000010000 */
[----:B------:R-:W0:Y:S08]  /*e220*/  MUFU.EX2 R21, R21 ;  /* 0x0000001500157308 */ /* 0x000e300000000800 */
[----:B------:R-:W0:Y:S01]  /*e230*/  MUFU.EX2 R14, R14 ;  /* 0x0000000e000e7308 */ /* 0x000e220000000800 */
[----:B-1----:R-:W-:Y:S01]  /*e240*/  FADD.FTZ R7, R195, R8 ;  /* 0x00000008c3077221 */ /* 0x002fe20000010000 */
[----:B--2---:R-:W-:-:S06]  /*e250*/  FADD.FTZ R4, R18, R5 ;  /* 0x0000000512047221 */ /* 0x004fcc0000010000 */
[----:B------:R-:W1:Y:S08]  /*e260*/  MUFU.EX2 R20, R20 ;  /* 0x0000001400147308 */ /* 0x000e700000000800 */
[----:B------:R-:W2:Y:S01]  /*e270*/  MUFU.EX2 R15, R15 ;  /* 0x0000000f000f7308 */ /* 0x000ea20000000800 */
[----:B---3--:R-:W-:Y:S01]  /*e280*/  FADD.FTZ R8, R196, R7 ;  /* 0x00000007c4087221 */ /* 0x008fe20000010000 */
[----:B----4-:R-:W-:-:S03]  /*e290*/  FADD.FTZ R5, R19, R4 ;  /* 0x0000000413057221 */ /* 0x010fc60000010000 */
[----:B0-----:R-:W-:Y:S01]  /*e2a0*/  FADD.FTZ R7, R21, R8 ;  /* 0x0000000815077221 */ /* 0x001fe20000010000 */
[----:B------:R-:W-:-:S03]  /*e2b0*/  FADD.FTZ R4, R14, R5 ;  /* 0x000000050e047221 */ /* 0x000fc60000010000 */
[----:B-1----:R-:W-:Y:S01]  /*e2c0*/  FADD.FTZ R8, R20, R7 ;  /* 0x0000000714087221 */ /* 0x002fe20000010000 */
[----:B------:R0:W-:Y:S01]  /*e2d0*/  STL [R1+0x424], R6 ;  /* 0x0004240601007387 */ /* 0x0001e20000100800 */
[----:B--2---:R-:W-:-:S05]  /*e2e0*/  FADD.FTZ R9, R15, R4 ;  /* 0x000000040f097221 */ /* 0x004fca0000010000 */
[----:B------:R1:W-:Y:S04]  /*e2f0*/  STL.64 [R1+0x430], R8 ;  /* 0x0004300801007387 */ /* 0x0003e80000100a00 */
[----:B------:R-:W2:Y:S01]  /*e300*/  LD.E R7, desc[UR44][R16.64+0x210] ;  /* 0x0002102c10077980 */ /* 0x000ea2000c101900 */
[----:B------:R-:W-:-:S04]  /*e310*/  UIADD3 UR4, UP0, UR37, 0x210, URZ ;  /* 0x0000021025047890 */ /* 0x000fc8000ff1e03f */
[----:B------:R-:W-:Y:S02]  /*e320*/  ULOP3.LUT UR5, UR4, 0x4, URZ, 0xfc, !UPT ;  /* 0x0000000404057892 */ /* 0x000fe4000f8efc3f */
[----:B------:R-:W-:-:S04]  /*e330*/  UIADD3.X UR6, URZ, UR36, URZ, UP0, !UPT ;  /* 0x000000243f067290 */ /* 0x000fc800087fe43f */
[----:B------:R-:W-:Y:S02]  /*e340*/  IMAD.U32 R4, RZ, RZ, UR5 ;  /* 0x00000005ff047e24 */ /* 0x000fe4000f8e00ff */
[----:B------:R-:W-:Y:S02]  /*e350*/  IMAD.U32 R5, RZ, RZ, UR6 ;  /* 0x00000006ff057e24 */ /* 0x000fe4000f8e00ff */
[----:B--2---:R-:W-:-:S05]  /*e360*/  FMUL.FTZ R7, R63, R7 ;  /* 0x000000073f077220 */ /* 0x004fca0000410000 */
[----:B------:R2:W-:Y:S04]  /*e370*/  ST.E desc[UR44][R16.64+0x210], R7 ;  /* 0x0002100710007985 */ /* 0x0005e8000c10192c */
[----:B------:R-:W3:Y:S02]  /*e380*/  LD.E R10, desc[UR44][R4.64] ;  /* 0x0000002c040a7980 */ /* 0x000ee4000c101900 */
[----:B---3--:R-:W-:-:S05]  /*e390*/  FMUL.FTZ R11, R63, R10 ;  /* 0x0000000a3f0b7220 */ /* 0x008fca0000410000 */
[----:B------:R3:W-:Y:S04]  /*e3a0*/  ST.E desc[UR44][R4.64], R11 ;  /* 0x0000000b04007985 */ /* 0x0007e8000c10192c */
[----:B------:R-:W4:Y:S04]  /*e3b0*/  LD.E R54, desc[UR44][R16.64+0x224] ;  /* 0x0002242c10367980 */ /* 0x000f28000c101900 */
[----:B------:R-:W2:Y:S04]  /*e3c0*/  LD.E R226, desc[UR44][R16.64+0x404] ;  /* 0x0004042c10e27980 */ /* 0x000ea8000c101900 */
        /* <DEDUP_REMOVED lines=58> */
[----:B-1----:R-:W3:Y:S04]  /*e770*/  LD.E R8, desc[UR44][R16.64+0x3f4] ;  /* 0x0003f42c10087980 */ /* 0x002ee8000c101900 */
[----:B------:R-:W3:Y:S01]  /*e780*/  LD.E R10, desc[UR44][R16.64+0x400] ;  /* 0x0004002c100a7980 */ /* 0x000ee2000c101900 */
[----:B------:R-:W-:Y:S01]  /*e790*/  ULOP3.LUT UR5, UR4, 0x8, URZ, 0xfc, !UPT ;  /* 0x0000000804057892 */ /* 0x000fe2000f8efc3f */
[C---:B----4-:R-:W-:Y:S01]  /*e7a0*/  FMUL.FTZ R9, R63.reuse, R54 ;  /* 0x000000363f097220 */ /* 0x050fe20000410000 */
[----:B--2---:R-:W-:-:S04]  /*e7b0*/  FMUL.FTZ R43, R63, R226 ;  /* 0x000000e23f2b7220 */ /* 0x004fc80000410000 */
[----:B------:R0:W-:Y:S01]  /*e7c0*/  ST.E desc[UR44][R16.64+0x224], R9 ;  /* 0x0002240910007985 */ /* 0x0001e2000c10192c */
[C---:B---3--:R-:W-:Y:S01]  /*e7d0*/  FMUL.FTZ R7, R63.reuse, R52 ;  /* 0x000000343f077220 */ /* 0x048fe20000410000 */
[C---:B------:R-:W-:Y:S01]  /*e7e0*/  FMUL.FTZ R11, R63.reuse, R56 ;  /* 0x000000383f0b7220 */ /* 0x040fe20000410000 */
[C---:B------:R-:W-:Y:S01]  /*e7f0*/  FMUL.FTZ R25, R63.reuse, R58 ;  /* 0x0000003a3f197220 */ /* 0x040fe20000410000 */
[C---:B------:R-:W-:Y:S01]  /*e800*/  FMUL.FTZ R27, R63.reuse, R60 ;  /* 0x0000003c3f1b7220 */ /* 0x040fe20000410000 */
[----:B------:R-:W-:Y:S01]  /*e810*/  ST.E desc[UR44][R16.64+0x404], R43 ;  /* 0x0004042b10007985 */ /* 0x000fe2000c10192c */
[----:B0-----:R-:W-:-:S03]  /*e820*/  FMUL.FTZ R9, R63, R68 ;  /* 0x000000443f097220 */ /* 0x001fc60000410000 */
[----:B------:R0:W-:Y:S01]  /*e830*/  ST.E desc[UR44][R16.64+0x220], R7 ;  /* 0x0002200710007985 */ /* 0x0001e2000c10192c */
[----:B------:R-:W-:-:S03]  /*e840*/  FMUL.FTZ R39, R63, R62 ;  /* 0x0000003e3f277220 */ /* 0x000fc60000410000 */
[----:B------:R1:W-:Y:S01]  /*e850*/  ST.E desc[UR44][R16.64+0x230], R11 ;  /* 0x0002300b10007985 */ /* 0x0003e2000c10192c */
[----:B------:R-:W-:-:S03]  /*e860*/  FMUL.FTZ R41, R63, R64 ;  /* 0x000000403f297220 */ /* 0x000fc60000410000 */
[----:B------:R2:W-:Y:S04]  /*e870*/  ST.E desc[UR44][R16.64+0x234], R25 ;  /* 0x0002341910007985 */ /* 0x0005e8000c10192c */
[----:B------:R3:W-:Y:S01]  /*e880*/  ST.E desc[UR44][R16.64+0x240], R27 ;  /* 0x0002401b10007985 */ /* 0x0007e2000c10192c */
[C---:B0-----:R-:W-:Y:S01]  /*e890*/  FMUL.FTZ R7, R63.reuse, R66 ;  /* 0x000000423f077220 */ /* 0x041fe20000410000 */
[C---:B------:R-:W-:Y:S02]  /*e8a0*/  FMUL.FTZ R43, R63.reuse, R70 ;  /* 0x000000463f2b7220 */ /* 0x040fe40000410000 */
[----:B------:R0:W-:Y:S01]  /*e8b0*/  ST.E desc[UR44][R16.64+0x260], R9 ;  /* 0x0002600910007985 */ /* 0x0001e2000c10192c */
[C---:B------:R-:W-:Y:S01]  /*e8c0*/  FMUL.FTZ R45, R63.reuse, R72 ;  /* 0x000000483f2d7220 */ /* 0x040fe20000410000 */
[C---:B-1----:R-:W-:Y:S01]  /*e8d0*/  FMUL.FTZ R11, R63.reuse, R74 ;  /* 0x0000004a3f0b7220 */ /* 0x042fe20000410000 */
[C---:B--2---:R-:W-:Y:S01]  /*e8e0*/  FMUL.FTZ R25, R63.reuse, R76 ;  /* 0x0000004c3f197220 */ /* 0x044fe20000410000 */
[C---:B---3--:R-:W-:Y:S01]  /*e8f0*/  FMUL.FTZ R27, R63.reuse, R78 ;  /* 0x0000004e3f1b7220 */ /* 0x048fe20000410000 */
[----:B------:R1:W-:Y:S01]  /*e900*/  ST.E desc[UR44][R16.64+0x244], R39 ;  /* 0x0002442710007985 */ /* 0x0003e2000c10192c */
[----:B0-----:R-:W-:-:S03]  /*e910*/  FMUL.FTZ R9, R63, R86 ;  /* 0x000000563f097220 */ /* 0x001fc60000410000 */
[----:B------:R0:W-:Y:S04]  /*e920*/  ST.E desc[UR44][R16.64+0x250], R41 ;  /* 0x0002502910007985 */ /* 0x0001e8000c10192c */
[----:B------:R2:W-:Y:S04]  /*e930*/  ST.E desc[UR44][R16.64+0x254], R7 ;  /* 0x0002540710007985 */ /* 0x0005e8000c10192c */
[----:B------:R3:W-:Y:S01]  /*e940*/  ST.E desc[UR44][R16.64+0x264], R43 ;  /* 0x0002642b10007985 */ /* 0x0007e2000c10192c */
[----:B-1----:R-:W-:-:S03]  /*e950*/  FMUL.FTZ R39, R63, R80 ;  /* 0x000000503f277220 */ /* 0x002fc60000410000 */
[----:B------:R1:W-:Y:S01]  /*e960*/  ST.E desc[UR44][R16.64+0x270], R45 ;  /* 0x0002702d10007985 */ /* 0x0003e2000c10192c */
[----:B0-----:R-:W-:-:S03]  /*e970*/  FMUL.FTZ R41, R63, R82 ;  /* 0x000000523f297220 */ /* 0x001fc60000410000 */
[----:B------:R0:W-:Y:S01]  /*e980*/  ST.E desc[UR44][R16.64+0x274], R11 ;  /* 0x0002740b10007985 */ /* 0x0001e2000c10192c */
[----:B--2---:R-:W-:-:S03]  /*e990*/  FMUL.FTZ R7, R63, R84 ;  /* 0x000000543f077220 */ /* 0x004fc60000410000 */
[----:B------:R2:W-:Y:S01]  /*e9a0*/  ST.E desc[UR44][R16.64+0x280], R25 ;  /* 0x0002801910007985 */ /* 0x0005e2000c10192c */
[----:B---3--:R-:W-:-:S03]  /*e9b0*/  FMUL.FTZ R43, R63, R90 ;  /* 0x0000005a3f2b7220 */ /* 0x008fc60000410000 */
[----:B------:R3:W-:Y:S01]  /*e9c0*/  ST.E desc[UR44][R16.64+0x284], R27 ;  /* 0x0002841b10007985 */ /* 0x0007e2000c10192c */
[C---:B-1----:R-:W-:Y:S01]  /*e9d0*/  FMUL.FTZ R45, R63.reuse, R92 ;  /* 0x0000005c3f2d7220 */ /* 0x042fe20000410000 */
[C---:B0-----:R-:W-:Y:S02]  /*e9e0*/  FMUL.FTZ R11, R63.reuse, R88 ;  /* 0x000000583f0b7220 */ /* 0x041fe40000410000 */
[----:B------:R0:W-:Y:S01]  /*e9f0*/  ST.E desc[UR44][R16.64+0x2a4], R9 ;  /* 0x0002a40910007985 */ /* 0x0001e2000c10192c */
[C---:B--2---:R-:W-:Y:S01]  /*ea00*/  FMUL.FTZ R25, R63.reuse, R94 ;  /* 0x0000005e3f197220 */ /* 0x044fe20000410000 */
[C---:B---3--:R-:W-:Y:S02]  /*ea10*/  FMUL.FTZ R27, R63.reuse, R96 ;  /* 0x000000603f1b7220 */ /* 0x048fe40000410000 */
[----:B------:R1:W-:Y:S01]  /*ea20*/  ST.E desc[UR44][R16.64+0x290], R39 ;  /* 0x0002902710007985 */ /* 0x0003e2000c10192c */
[----:B0-----:R-:W-:-:S03]  /*ea30*/  FMUL.FTZ R9, R63, R104 ;  /* 0x000000683f097220 */ /* 0x001fc60000410000 */
[----:B------:R0:W-:Y:S04]  /*ea40*/  ST.E desc[UR44][R16.64+0x294], R41 ;  /* 0x0002942910007985 */ /* 0x0001e8000c10192c */
[----:B------:R2:W-:Y:S01]  /*ea50*/  ST.E desc[UR44][R16.64+0x2a0], R7 ;  /* 0x0002a00710007985 */ /* 0x0005e2000c10192c */
[----:B-1----:R-:W-:-:S03]  /*ea60*/  FMUL.FTZ R39, R63, R100 ;  /* 0x000000643f277220 */ /* 0x002fc60000410000 */
[----:B------:R1:W-:Y:S04]  /*ea70*/  ST.E desc[UR44][R16.64+0x2b0], R11 ;  /* 0x0002b00b10007985 */ /* 0x0003e8000c10192c */
[----:B------:R3:W-:Y:S01]  /*ea80*/  ST.E desc[UR44][R16.64+0x2b4], R43 ;  /* 0x0002b42b10007985 */ /* 0x0007e2000c10192c */
[----:B0-----:R-:W-:-:S03]  /*ea90*/  FMUL.FTZ R41, R63, R102 ;  /* 0x000000663f297220 */ /* 0x001fc60000410000 */
[----:B------:R0:W-:Y:S01]  /*eaa0*/  ST.E desc[UR44][R16.64+0x2c0], R45 ;  /* 0x0002c02d10007985 */ /* 0x0001e2000c10192c */
[----:B--2---:R-:W-:-:S03]  /*eab0*/  FMUL.FTZ R7, R63, R98 ;  /* 0x000000623f077220 */ /* 0x004fc60000410000 */
[----:B------:R2:W-:Y:S01]  /*eac0*/  ST.E desc[UR44][R16.64+0x2c4], R25 ;  /* 0x0002c41910007985 */ /* 0x0005e2000c10192c */
[----:B-1----:R-:W-:-:S03]  /*ead0*/  FMUL.FTZ R11, R63, R106 ;  /* 0x0000006a3f0b7220 */ /* 0x002fc60000410000 */
[----:B------:R1:W-:Y:S01]  /*eae0*/  ST.E desc[UR44][R16.64+0x2d0], R27 ;  /* 0x0002d01b10007985 */ /* 0x0003e2000c10192c */
[C---:B---3--:R-:W-:Y:S01]  /*eaf0*/  FMUL.FTZ R43, R63.reuse, R110 ;  /* 0x0000006e3f2b7220 */ /* 0x048fe20000410000 */
[C---:B0-----:R-:W-:Y:S02]  /*eb00*/  FMUL.FTZ R45, R63.reuse, R112 ;  /* 0x000000703f2d7220 */ /* 0x041fe40000410000 */
[----:B------:R0:W-:Y:S01]  /*eb10*/  ST.E desc[UR44][R16.64+0x2f0], R9 ;  /* 0x0002f00910007985 */ /* 0x0001e2000c10192c */
[C---:B--2---:R-:W-:Y:S01]  /*eb20*/  FMUL.FTZ R25, R63.reuse, R108 ;  /* 0x0000006c3f197220 */ /* 0x044fe20000410000 */
[C---:B-1----:R-:W-:Y:S02]  /*eb30*/  FMUL.FTZ R27, R63.reuse, R114 ;  /* 0x000000723f1b7220 */ /* 0x042fe40000410000 */
        /* <DEDUP_REMOVED lines=41> */
[----:B------:R1:W-:Y:S01]  /*edd0*/  ST.E desc[UR44][R16.64+0x384], R41 ;  /* 0x0003842910007985 */ /* 0x0003e2000c10192c */
[----:B------:R-:W-:-:S03]  /*ede0*/  FMUL.FTZ R47, R63, R8 ;  /* 0x000000083f2f7220 */ /* 0x000fc60000410000 */
        /* <DEDUP_REMOVED lines=8> */
[----:B------:R-:W-:Y:S01]  /*ee70*/  MOV R8, UR5 ;  /* 0x0000000500087c02 */ /* 0x000fe20008000f00 */
[C---:B0-----:R-:W-:Y:S01]  /*ee80*/  FMUL.FTZ R27, R63.reuse, R42 ;  /* 0x0000002a3f1b7220 */ /* 0x041fe20000410000 */
[----:B------:R0:W-:Y:S01]  /*ee90*/  ST.E desc[UR44][R16.64+0x3b4], R9 ;  /* 0x0003b40910007985 */ /* 0x0001e2000c10192c */
[C---:B--2---:R-:W-:Y:S01]  /*eea0*/  FMUL.FTZ R43, R63.reuse, R26 ;  /* 0x0000001a3f2b7220 */ /* 0x044fe20000410000 */
[C---:B-1----:R-:W-:Y:S01]  /*eeb0*/  FMUL.FTZ R45, R63.reuse, R6 ;  /* 0x000000063f2d7220 */ /* 0x042fe20000410000 */
[----:B------:R-:W-:Y:S01]  /*eec0*/  FMUL.FTZ R63, R63, R10 ;  /* 0x0000000a3f3f7220 */ /* 0x000fe20000410000 */
[----:B0-----:R-:W-:Y:S01]  /*eed0*/  IMAD.U32 R9, RZ, RZ, UR6 ;  /* 0x00000006ff097e24 */ /* 0x001fe2000f8e00ff */
        /* <DEDUP_REMOVED lines=9> */
[----:B------:R2:W-:Y:S04]  /*ef70*/  ST.E desc[UR44][R16.64+0x400], R63 ;  /* 0x0004003f10007985 */ /* 0x0005e8000c10192c */
[----:B0-----:R-:W3:Y:S01]  /*ef80*/  LD.E R11, desc[UR44][R8.64] ;  /* 0x0000002c080b7980 */ /* 0x001ee2000c101900 */
[----:B------:R-:W-:Y:S01]  /*ef90*/  ULOP3.LUT UR4, UR4, 0xc, URZ, 0xfc, !UPT ;  /* 0x0000000c04047892 */ /* 0x000fe2000f8efc3f */
[----:B------:R-:W-:-:S05]  /*efa0*/  IMAD.U32 R7, RZ, RZ, UR6 ;  /* 0x00000006ff077e24 */ /* 0x000fca000f8e00ff */
[----:B------:R-:W-:Y:S02]  /*efb0*/  IMAD.U32 R6, RZ, RZ, UR4 ;  /* 0x00000004ff067e24 */ /* 0x000fe4000f8e00ff */
[----:B---3--:R-:W-:-:S05]  /*efc0*/  FMUL.FTZ R11, R24, R11 ;  /* 0x0000000b180b7220 */ /* 0x008fca0000410000 */
[----:B------:R0:W-:Y:S04]  /*efd0*/  ST.E desc[UR44][R8.64], R11 ;  /* 0x0000000b08007985 */ /* 0x0001e8000c10192c */
[----:B-1----:R-:W3:Y:S02]  /*efe0*/  LD.E R25, desc[UR44][R6.64] ;  /* 0x0000002c06197980 */ /* 0x002ee4000c101900 */
[----:B---3--:R-:W-:-:S05]  /*eff0*/  FMUL.FTZ R25, R24, R25 ;  /* 0x0000001918197220 */ /* 0x008fca0000410000 */
[----:B------:R1:W-:Y:S04]  /*f000*/  ST.E desc[UR44][R6.64], R25 ;  /* 0x0000001906007985 */ /* 0x0003e8000c10192c */
[----:B------:R-:W3:Y:S04]  /*f010*/  LD.E R61, desc[UR44][R16.64+0x228] ;  /* 0x0002282c103d7980 */ /* 0x000ee8000c101900 */
[----:B------:R-:W4:Y:S04]  /*f020*/  LD.E R57, desc[UR44][R16.64+0x3a8] ;  /* 0x0003a82c10397980 */ /* 0x000f28000c101900 */
[----:B------:R-:W4:Y:S04]  /*f030*/  LD.E R55, desc[UR44][R16.64+0x3ac] ;  /* 0x0003ac2c10377980 */ /* 0x000f28000c101900 */
[----:B------:R-:W4:Y:S04]  /*f040*/  LD.E R53, desc[UR44][R16.64+0x3b8] ;  /* 0x0003b82c10357980 */ /* 0x000f28000c101900 */
        /* <DEDUP_REMOVED lines=55> */
[----:B------:R-:W2:Y:S04]  /*f3c0*/  LD.E R39, desc[UR44][R16.64+0x3f8] ;  /* 0x0003f82c10277980 */ /* 0x000ea8000c101900 */
[----:B------:R-:W2:Y:S04]  /*f3d0*/  LD.E R27, desc[UR44][R16.64+0x3fc] ;  /* 0x0003fc2c101b7980 */ /* 0x000ea8000c101900 */
[----:B-1----:R-:W2:Y:S01]  /*f3e0*/  LD.E R25, desc[UR44][R16.64+0x408] ;  /* 0x0004082c10197980 */ /* 0x002ea2000c101900 */
[C---:B---3--:R-:W-:Y:S01]  /*f3f0*/  FMUL.FTZ R61, R24.reuse, R61 ;  /* 0x0000003d183d7220 */ /* 0x048fe20000410000 */
[C---:B----4-:R-:W-:Y:S01]  /*f400*/  FMUL.FTZ R57, R24.reuse, R57 ;  /* 0x0000003918397220 */ /* 0x050fe20000410000 */
[C---:B------:R-:W-:Y:S01]  /*f410*/  FMUL.FTZ R55, R24.reuse, R55 ;  /* 0x0000003718377220 */ /* 0x040fe20000410000 */
[----:B------:R-:W-:-:S02]  /*f420*/  FMUL.FTZ R53, R24, R53 ;  /* 0x0000003518357220 */ /* 0x000fc40000410000 */
[----:B------:R0:W-:Y:S01]  /*f430*/  ST.E desc[UR44][R16.64+0x228], R61 ;  /* 0x0002283d10007985 */ /* 0x0001e2000c10192c */
[----:B------:R-:W-:-:S03]  /*f440*/  FMUL.FTZ R26, R24, R26 ;  /* 0x0000001a181a7220 */ /* 0x000fc60000410000 */
[----:B------:R-:W-:Y:S01]  /*f450*/  ST.E desc[UR44][R16.64+0x3a8], R57 ;  /* 0x0003a83910007985 */ /* 0x000fe2000c10192c */
[----:B--2---:R-:W-:-:S03]  /*f460*/  FMUL.FTZ R63, R24, R63 ;  /* 0x0000003f183f7220 */ /* 0x004fc60000410000 */
[----:B------:R-:W-:Y:S01]  /*f470*/  ST.E desc[UR44][R16.64+0x3ac], R55 ;  /* 0x0003ac3710007985 */ /* 0x000fe2000c10192c */
[----:B------:R-:W-:-:S03]  /*f480*/  FMUL.FTZ R65, R24, R65 ;  /* 0x0000004118417220 */ /* 0x000fc60000410000 */
        /* <DEDUP_REMOVED lines=52> */
[C---:B-1----:R-:W-:Y:S01]  /*f7d0*/  FMUL.FTZ R53, R24.reuse, R11 ;  /* 0x0000000b18357220 */ /* 0x042fe20000410000 */
        /* <DEDUP_REMOVED lines=58> */
[----:B------:R1:W-:Y:S04]  /*fb80*/  ST.E desc[UR44][R16.64+0x3f8], R39 ;  /* 0x0003f82710007985 */ /* 0x0003e8000c10192c */
[----:B------:R-:W-:Y:S04]  /*fb90*/  ST.E desc[UR44][R16.64+0x3fc], R55 ;  /* 0x0003fc3710007985 */ /* 0x000fe8000c10192c */
[----:B------:R-:W-:Y:S01]  /*fba0*/  ST.E desc[UR44][R16.64+0x408], R57 ;  /* 0x0004083910007985 */ /* 0x000fe2000c10192c */
[----:B------:R2:W-:Y:S06]  /*fbb0*/  BAR.SYNC.DEFER_BLOCKING R213, 0x100 ;  /* 0x000400d50000751d */ /* 0x0005ec0000010000 */
[----:B------:R-:W3:Y:S04]  /*fbc0*/  LDL R24, [R1+0x1f8] ;  /* 0x0001f80001187983 */ /* 0x000ee80000100800 */
[----:B0-----:R-:W4:Y:S04]  /*fbd0*/  LD.E R45, desc[UR44][R16.64+0x210] ;  /* 0x0002102c102d7980 */ /* 0x001f28000c101900 */
[----:B------:R-:W3:Y:S04]  /*fbe0*/  LD.E.64 R10, desc[UR44][R16.64+0x88] ;  /* 0x0000882c100a7980 */ /* 0x000ee8000c101b00 */
[----:B----4-:R0:W-:Y:S04]  /*fbf0*/  ST.E desc[UR44][R16.64+0x210], R45 ;  /* 0x0002102d10007985 */ /* 0x0101e8000c10192c */
[----:B------:R-:W4:Y:S04]  /*fc00*/  LD.E R25, desc[UR44][R4.64] ;  /* 0x0000002c04197980 */ /* 0x000f28000c101900 */
[----:B----4-:R4:W-:Y:S04]  /*fc10*/  ST.E desc[UR44][R4.64], R25 ;  /* 0x0000001904007985 */ /* 0x0109e8000c10192c */
[----:B------:R-:W2:Y:S04]  /*fc20*/  LD.E R27, desc[UR44][R8.64] ;  /* 0x0000002c081b7980 */ /* 0x000ea8000c101900 */
[----:B--2---:R2:W-:Y:S04]  /*fc30*/  ST.E desc[UR44][R8.64], R27 ;  /* 0x0000001b08007985 */ /* 0x0045e8000c10192c */
[----:B-1----:R-:W3:Y:S04]  /*fc40*/  LD.E R39, desc[UR44][R6.64] ;  /* 0x0000002c06277980 */ /* 0x002ee8000c101900 */
[----:B---3--:R1:W-:Y:S04]  /*fc50*/  ST.E desc[UR44][R6.64], R39 ;  /* 0x0000002706007985 */ /* 0x0083e8000c10192c */
        /* <DEDUP_REMOVED lines=16> */
[----:B----4-:R-:W4:Y:S04]  /*fd60*/  LD.E R25, desc[UR44][R16.64+0x260] ;  /* 0x0002602c10197980 */ /* 0x010f28000c101900 */
[----:B------:R-:W4:Y:S04]  /*fd70*/  LD.E R26, desc[UR44][R16.64+0x264] ;  /* 0x0002642c101a7980 */ /* 0x000f28000c101900 */
[----:B--2---:R-:W2:Y:S04]  /*fd80*/  LD.E R27, desc[UR44][R16.64+0x268] ;  /* 0x0002682c101b7980 */ /* 0x004ea8000c101900 */
[----:B------:R-:W2:Y:S04]  /*fd90*/  LD.E R38, desc[UR44][R16.64+0x26c] ;  /* 0x00026c2c10267980 */ /* 0x000ea8000c101900 */
        /* <DEDUP_REMOVED lines=55> */
[----:B---3--:R0:W-:Y:S04]  /*10110*/  ST.E desc[UR44][R16.64+0x220], R41 ;  /* 0x0002202910007985 */ /* 0x0081e8000c10192c */
        /* <DEDUP_REMOVED lines=15> */
[----:B0-----:R-:W2:Y:S04]  /*10210*/  LD.E R41, desc[UR44][R16.64+0x278] ;  /* 0x0002782c10297980 */ /* 0x001ea8000c101900 */
[----:B-1----:R-:W2:Y:S04]  /*10220*/  LD.E R43, desc[UR44][R16.64+0x280] ;  /* 0x0002802c102b7980 */ /* 0x002ea8000c101900 */
[----:B---3--:R-:W3:Y:S04]  /*10230*/  LD.E R45, desc[UR44][R16.64+0x288] ;  /* 0x0002882c102d7980 */ /* 0x008ee8000c101900 */
        /* <DEDUP_REMOVED lines=46> */
[----:B------:R0:W-:Y:S04]  /*10520*/  ST.E desc[UR44][R16.64+0x260], R25 ;  /* 0x0002601910007985 */ /* 0x0001e8000c10192c */
[----:B------:R-:W-:Y:S04]  /*10530*/  ST.E desc[UR44][R16.64+0x264], R26 ;  /* 0x0002641a10007985 */ /* 0x000fe8000c10192c */
[----:B--2---:R1:W-:Y:S04]  /*10540*/  ST.E desc[UR44][R16.64+0x268], R27 ;  /* 0x0002681b10007985 */ /* 0x0043e8000c10192c */
        /* <DEDUP_REMOVED lines=25> */
[----:B---3--:R3:W-:Y:S04]  /*106e0*/  ST.E desc[UR44][R16.64+0x288], R45 ;  /* 0x0002882d10007985 */ /* 0x0087e8000c10192c */
[----:B------:R3:W-:Y:S04]  /*106f0*/  ST.E desc[UR44][R16.64+0x290], R47 ;  /* 0x0002902f10007985 */ /* 0x0007e8000c10192c */
[----:B------:R3:W-:Y:S04]  /*10700*/  ST.E desc[UR44][R16.64+0x298], R49 ;  /* 0x0002983110007985 */ /* 0x0007e8000c10192c */
[----:B------:R3:W-:Y:S04]  /*10710*/  ST.E desc[UR44][R16.64+0x2a0], R51 ;  /* 0x0002a03310007985 */ /* 0x0007e8000c10192c */
[----:B------:R3:W-:Y:S04]  /*10720*/  ST.E desc[UR44][R16.64+0x2a8], R53 ;  /* 0x0002a83510007985 */ /* 0x0007e8000c10192c */
[----:B------:R3:W-:Y:S04]  /*10730*/  ST.E desc[UR44][R16.64+0x2b0], R55 ;  /* 0x0002b03710007985 */ /* 0x0007e8000c10192c */
[----:B------:R3:W-:Y:S04]  /*10740*/  ST.E desc[UR44][R16.64+0x2b8], R57 ;  /* 0x0002b83910007985 */ /* 0x0007e8000c10192c */
[----:B----4-:R4:W-:Y:S04]  /*10750*/  ST.E desc[UR44][R16.64+0x2c0], R59 ;  /* 0x0002c03b10007985 */ /* 0x0109e8000c10192c */
        /* <DEDUP_REMOVED lines=73> */
[----:B------:R-:W-:-:S02]  /*10bf0*/  IMAD R10, R24, 0xc00, R10 ;  /* 0x00000c00180a7824 */ /* 0x000fc400078e020a */
[----:B-1----:R-:W-:Y:S01]  /*10c00*/  IMAD.MOV.U32 R27, RZ, RZ, R11 ;  /* 0x000000ffff1b7224 */ /* 0x002fe200078e000b */
[----:B------:R-:W-:Y:S01]  /*10c10*/  F2FP.F16.F32.PACK_AB R170, R37, R170 ;  /* 0x000000aa25aa723e */ /* 0x000fe200000000ff */
[----:B------:R-:W-:Y:S01]  /*10c20*/  VIADD R24, R10, 0x80 ;  /* 0x000000800a187836 */ /* 0x000fe20000000000 */
[----:B------:R-:W-:Y:S01]  /*10c30*/  F2FP.F16.F32.PACK_AB R172, R172, R36 ;  /* 0x00000024acac723e */ /* 0x000fe200000000ff */
[----:B------:R-:W-:Y:S01]  /*10c40*/  VIADD R26, R10, 0x100 ;  /* 0x000001000a1a7836 */ /* 0x000fe20000000000 */
[----:B------:R-:W-:Y:S01]  /*10c50*/  R2UR UR15, R27 ;  /* 0x000000001b0f72ca */ /* 0x000fe200000e0000 */
[----:B------:R-:W4:Y:S01]  /*10c60*/  LD.E R36, desc[UR44][R16.64+0x240] ;  /* 0x0002402c10247980 */ /* 0x000f22000c101900 */
[----:B------:R-:W-:Y:S02]  /*10c70*/  R2UR UR10, R24 ;  /* 0x00000000180a72ca */ /* 0x000fe400000e0000 */
[----:B------:R-:W-:Y:S01]  /*10c80*/  R2UR UR14, R26 ;  /* 0x000000001a0e72ca */ /* 0x000fe200000e0000 */
[----:B------:R-:W4:Y:S01]  /*10c90*/  LD.E R24, desc[UR44][R16.64+0x210] ;  /* 0x0002102c10187980 */ /* 0x000f22000c101900 */
[----:B------:R-:W-:-:S02]  /*10ca0*/  F2FP.F16.F32.PACK_AB R174, R174, R35 ;  /* 0x00000023aeae723e */ /* 0x000fc400000000ff */
[----:B------:R-:W-:Y:S01]  /*10cb0*/  F2FP.F16.F32.PACK_AB R176, R176, R34 ;  /* 0x00000022b0b0723e */ /* 0x000fe200000000ff */
[----:B------:R-:W4:Y:S01]  /*10cc0*/  LD.E R35, desc[UR44][R16.64+0x23c] ;  /* 0x00023c2c10237980 */ /* 0x000f22000c101900 */
[----:B------:R-:W-:Y:S02]  /*10cd0*/  F2FP.F16.F32.PACK_AB R178, R178, R33 ;  /* 0x00000021b2b2723e */ /* 0x000fe400000000ff */
[----:B------:R-:W-:Y:S01]  /*10ce0*/  F2FP.F16.F32.PACK_AB R169, R169, R32 ;  /* 0x00000020a9a9723e */ /* 0x000fe200000000ff */
[----:B------:R-:W4:Y:S01]  /*10cf0*/  LD.E R33, desc[UR44][R16.64+0x234] ;  /* 0x0002342c10217980 */ /* 0x000f22000c101900 */
[----:B------:R-:W-:Y:S02]  /*10d00*/  F2FP.F16.F32.PACK_AB R171, R171, R31 ;  /* 0x0000001fabab723e */ /* 0x000fe400000000ff */
[----:B------:R-:W-:Y:S01]  /*10d10*/  F2FP.F16.F32.PACK_AB R173, R173, R30 ;  /* 0x0000001eadad723e */ /* 0x000fe200000000ff */
[----:B------:R-:W4:Y:S01]  /*10d20*/  LD.E R31, desc[UR44][R16.64+0x22c] ;  /* 0x00022c2c101f7980 */ /* 0x000f22000c101900 */
[----:B------:R-:W-:-:S02]  /*10d30*/  F2FP.F16.F32.PACK_AB R175, R175, R29 ;  /* 0x0000001dafaf723e */ /* 0x000fc400000000ff */
[----:B------:R-:W-:Y:S01]  /*10d40*/  F2FP.F16.F32.PACK_AB R177, R177, R28 ;  /* 0x0000001cb1b1723e */ /* 0x000fe200000000ff */
[----:B------:R-:W4:Y:S04]  /*10d50*/  LD.E R29, desc[UR44][R16.64+0x224] ;  /* 0x0002242c101d7980 */ /* 0x000f28000c101900 */
[----:B------:R-:W4:Y:S04]  /*10d60*/  LD.E R28, desc[UR44][R16.64+0x220] ;  /* 0x0002202c101c7980 */ /* 0x000f28000c101900 */
        /* <DEDUP_REMOVED lines=11> */
[----:B---3--:R-:W2:Y:S04]  /*10e20*/  LD.E R45, desc[UR44][R16.64+0x264] ;  /* 0x0002642c102d7980 */ /* 0x008ea8000c101900 */
        /* <DEDUP_REMOVED lines=54> */
[----:B------:R-:W-:Y:S01]  /*11190*/  ISETP.NE.U32.AND P0, PT, R25, RZ, PT ;  /* 0x000000ff1900720c */ /* 0x000fe20003f05070 */
[----:B------:R-:W-:-:S02]  /*111a0*/  IMAD.MOV.U32 R25, RZ, RZ, R11 ;  /* 0x000000ffff197224 */ /* 0x000fc400078e000b */
[----:B------:R-:W2:Y:S03]  /*111b0*/  LD.E R100, desc[UR44][R16.64+0x340] ;  /* 0x0003402c10647980 */ /* 0x000ea6000c101900 */
        /* <DEDUP_REMOVED lines=58> */
[----:B------:R-:W-:-:S03]  /*11560*/  VOTEU.ANY UP0, P0 ;  /* 0x00000000003f7886 */ /* 0x000fc60000000100 */
[----:B--2---:R-:W-:-:S07]  /*11570*/  WARPGROUP.ARRIVE ;  /* 0x00000000000079c5 */ /* 0x004fce0000000000 */
[----:B------:R-:W-:Y:S01]  /*11580*/  HGMMA.64x256x16.F32 R24, R168, gdesc[UR4].tnspB, R24, UP0, gsb0 ;  /* 0x43e00004a8187df0 */ /* 0x000fe2000b800818 */
[----:B------:R-:W-:Y:S02]  /*11590*/  F2FP.F16.F32.PACK_AB R179, R12, R179 ;  /* 0x000000b30cb3723e */ /* 0x000fe400000000ff */
        /* <DEDUP_REMOVED lines=131> */
[----:B------:R-:W-:Y:S01]  /*11dd0*/  STL [R1+0x68], R2 ;  /* 0x0000680201007387 */ /* 0x000fe20000100800 */
[----:B------:R-:W-:Y:S02]  /*11de0*/  VIADD R12, R10, 0x180 ;  /* 0x000001800a0c7836 */ /* 0x000fe40000000000 */
[----:B------:R-:W-:-:S03]  /*11df0*/  IMAD.MOV.U32 R13, RZ, RZ, R11 ;  /* 0x000000ffff0d7224 */ /* 0x000fc600078e000b */
[----:B------:R-:W-:Y:S02]  /*11e00*/  R2UR UR6, R12 ;  /* 0x000000000c0672ca */ /* 0x000fe400000e0000 */
[----:B------:R-:W-:Y:S02]  /*11e10*/  R2UR UR7, R13 ;  /* 0x000000000d0772ca */ /* 0x000fe400000e0000 */
[----:B------:R-:W-:Y:S02]  /*11e20*/  F2FP.F16.F32.PACK_AB R168, R225, R224 ;  /* 0x000000e0e1a8723e */ /* 0x000fe400000000ff */
[----:B------:R-:W-:Y:S02]  /*11e30*/  F2FP.F16.F32.PACK_AB R170, R223, R222 ;  /* 0x000000dedfaa723e */ /* 0x000fe400000000ff */
[----:B------:R-:W-:Y:S02]  /*11e40*/  F2FP.F16.F32.PACK_AB R169, R221, R220 ;  /* 0x000000dcdda9723e */ /* 0x000fe400000000ff */
[----:B------:R-:W-:Y:S01]  /*11e50*/  F2FP.F16.F32.PACK_AB R171, R219, R205 ;  /* 0x000000cddbab723e */ /* 0x000fe200000000ff */
[----:B------:R-:W-:-:S02]  /*11e60*/  WARPGROUP.DEPBAR.LE gsb0, 0x0 ;  /* 0x00008000000079c5 */ /* 0x000fc40000010000 */
        /* <DEDUP_REMOVED lines=131> */
[----:B------:R-:W-:Y:S01]  /*126a0*/  VIADD R12, R10, 0x200 ;  /* 0x000002000a0c7836 */ /* 0x000fe20000000000 */
[----:B------:R-:W-:Y:S01]  /*126b0*/  MOV R13, R11 ;  /* 0x0000000b000d7202 */ /* 0x000fe20000000f00 */
        /* <DEDUP_REMOVED lines=131> */
[----:B------:R-:W-:Y:S01]  /*12ef0*/  R2UR UR6, R12 ;  /* 0x000000000c0672ca */ /* 0x000fe200000e0000 */
[----:B------:R-:W-:Y:S01]  /*12f00*/  STL [R1+0x68], R2 ;  /* 0x0000680201007387 */ /* 0x000fe20000100800 */
[----:B------:R-:W-:Y:S01]  /*12f10*/  R2UR UR7, R13 ;  /* 0x000000000d0772ca */ /* 0x000fe200000e0000 */
[----:B------:R-:W-:Y:S01]  /*12f20*/  VIADD R10, R10, 0x280 ;  /* 0x000002800a0a7836 */ /* 0x000fe20000000000 */
[----:B------:R-:W-:Y:S02]  /*12f30*/  WARPGROUP.DEPBAR.LE gsb0, 0x0 ;  /* 0x00008000000079c5 */ /* 0x000fe40000010000 */
[----:B------:R-:W-:Y:S01]  /*12f40*/  ST.E desc[UR44][R16.64+0x210], R24 ;  /* 0x0002101810007985 */ /* 0x000fe2000c10192c */
[----:B------:R-:W-:Y:S02]  /*12f50*/  F2FP.F16.F32.PACK_AB R168, R203, R204 ;  /* 0x000000cccba8723e */ /* 0x000fe400000000ff */
[----:B------:R-:W-:Y:S01]  /*12f60*/  F2FP.F16.F32.PACK_AB R170, R201, R202 ;  /* 0x000000cac9aa723e */ /* 0x000fe200000000ff */
[----:B------:R-:W-:Y:S01]  /*12f70*/  ST.E desc[UR44][R4.64], R25 ;  /* 0x0000001904007985 */ /* 0x000fe2000c10192c */
        /* <DEDUP_REMOVED lines=400> */
[----:B--2---:R1:W-:Y:S04]  /*14880*/  ST.E desc[UR44][R16.64+0x210], R11 ;  /* 0x0002100b10007985 */ /* 0x0043e8000c10192c */
[----:B------:R-:W2:Y:S04]  /*14890*/  LD.E R13, desc[UR44][R4.64] ;  /* 0x0000002c040d7980 */ /* 0x000ea8000c101900 */
[----:B--2---:R2:W-:Y:S04]  /*148a0*/  ST.E desc[UR44][R4.64], R13 ;  /* 0x0000000d04007985 */ /* 0x0045e8000c10192c */
[----:B------:R-:W3:Y:S04]  /*148b0*/  LD.E R15, desc[UR44][R8.64] ;  /* 0x0000002c080f7980 */ /* 0x000ee8000c101900 */
[----:B---3--:R3:W-:Y:S04]  /*148c0*/  ST.E desc[UR44][R8.64], R15 ;  /* 0x0000000f08007985 */ /* 0x0087e8000c10192c */
[----:B------:R-:W4:Y:S04]  /*148d0*/  LD.E R19, desc[UR44][R6.64] ;  /* 0x0000002c06137980 */ /* 0x000f28000c101900 */
[----:B----4-:R4:W-:Y:S04]  /*148e0*/  ST.E desc[UR44][R6.64], R19 ;  /* 0x0000001306007985 */ /* 0x0109e8000c10192c */
[----:B0-----:R-:W4:Y:S04]  /*148f0*/  LD.E R2, desc[UR44][R16.64+0x380] ;  /* 0x0003802c10027980 */ /* 0x001f28000c101900 */
        /* <DEDUP_REMOVED lines=8> */
[----:B---3--:R-:W3:Y:S04]  /*14980*/  LD.E R9, desc[UR44][R16.64+0x240] ;  /* 0x0002402c10097980 */ /* 0x008ee8000c101900 */
        /* <DEDUP_REMOVED lines=115> */
[----:B0-----:R-:W4:Y:S04]  /*150c0*/  LD.E R2, desc[UR44][R16.64+0x28] ;  /* 0x0000282c10027980 */ /* 0x001f28000c101900 */
[----:B------:R-:W-:Y:S04]  /*150d0*/  ST.E desc[UR44][R16.64+0x220], R21 ;  /* 0x0002201510007985 */ /* 0x000fe8000c10192c */
[----:B------:R-:W-:Y:S04]  /*150e0*/  ST.E desc[UR44][R16.64+0x224], R25 ;  /* 0x0002241910007985 */ /* 0x000fe8000c10192c */
[----:B------:R-:W-:Y:S04]  /*150f0*/  ST.E desc[UR44][R16.64+0x228], R27 ;  /* 0x0002281b10007985 */ /* 0x000fe8000c10192c */
[----:B------:R-:W-:Y:S04]  /*15100*/  ST.E desc[UR44][R16.64+0x22c], R29 ;  /* 0x00022c1d10007985 */ /* 0x000fe8000c10192c */
[----:B------:R-:W-:Y:S04]  /*15110*/  ST.E desc[UR44][R16.64+0x230], R11 ;  /* 0x0002300b10007985 */ /* 0x000fe8000c10192c */
[----:B------:R-:W-:Y:S04]  /*15120*/  ST.E desc[UR44][R16.64+0x234], R31 ;  /* 0x0002341f10007985 */ /* 0x000fe8000c10192c */
[----:B--2---:R-:W-:Y:S04]  /*15130*/  ST.E desc[UR44][R16.64+0x238], R5 ;  /* 0x0002380510007985 */ /* 0x004fe8000c10192c */
[----:B------:R-:W-:Y:S04]  /*15140*/  ST.E desc[UR44][R16.64+0x23c], R13 ;  /* 0x00023c0d10007985 */ /* 0x000fe8000c10192c */
[----:B---3--:R-:W-:Y:S04]  /*15150*/  ST.E desc[UR44][R16.64+0x240], R9 ;  /* 0x0002400910007985 */ /* 0x008fe8000c10192c */
[----:B------:R-:W-:Y:S04]  /*15160*/  ST.E desc[UR44][R16.64+0x244], R15 ;  /* 0x0002440f10007985 */ /* 0x000fe8000c10192c */
        /* <DEDUP_REMOVED lines=114> */
[----:B------:R-:W-:-:S04]  /*15890*/  LOP3.LUT R2, R2, 0x1, RZ, 0xfc, !PT ;  /* 0x0000000102027812 */ /* 0x000fc800078efcff */
[----:B------:R-:W-:Y:S01]  /*158a0*/  ISETP.NE.AND P0, PT, R2, 0x3, PT ;  /* 0x000000030200780c */ /* 0x000fe20003f05270 */
[----:B------:R-:W-:-:S12]  /*158b0*/  BSSY B0, `(.L_x_13134) ;  /* 0x0000003000007945 */ /* 0x000fd80003800000 */
[----:B-1----:R-:W-:Y:S05]  /*158c0*/  @!P0 BRA `(.L_x_13135) ;  /* 0x0000000000048947 */ /* 0x002fea0003800000 */
[----:B------:R-:W-:Y:S01]  /*158d0*/  BPT.TRAP 0x1 ;  /* 0x000000040000795c */ /* 0x000fe20000300000 */
.L_x_13135:
[----:B------:R-:W-:Y:S05]  /*158e0*/  BSYNC B0 ;  /* 0x0000000000007941 */ /* 0x000fea0003800000 */
.L_x_13134:
        /* <DEDUP_REMOVED lines=11> */
.L_x_13107:
        /* <DEDUP_REMOVED lines=23> */
.L_x_13139:
[----:B------:R-:W-:-:S13]  /*15b10*/  ISETP.NE.AND P0, PT, R6, 0x1, PT ;  /* 0x000000010600780c */ /* 0x000fda0003f05270 */
[----:B------:R-:W0:Y:S02]  /*15b20*/  @P0 LDC.64 R4, c[0x0][0xae0] ;  /* 0x0002b800ff040b82 */ /* 0x000e240000000a00 */
[----:B0-----:R-:W-:-:S05]  /*15b30*/  @P0 IMAD.HI.U32 R4, R3, R4, RZ ;  /* 0x0000000403040227 */ /* 0x001fca00078e00ff */
[----:B------:R-:W-:-:S07]  /*15b40*/  @P0 SHF.R.U32.HI R3, RZ, R5, R4 ;  /* 0x00000005ff030219 */ /* 0x000fce0000011604 */
.L_x_13140:
[----:B------:R-:W-:Y:S05]  /*15b50*/  BSYNC B0 ;  /* 0x0000000000007941 */ /* 0x000fea0003800000 */
.L_x_13138:
[----:B------:R-:W-:-:S05]  /*15b60*/  IMAD R3, R3, R6, RZ ;  /* 0x0000000603037224 */ /* 0x000fca00078e02ff */
[----:B------:R-:W-:-:S07]  /*15b70*/  VIMNMX R2, R2, R3, !PT ;  /* 0x0000000302027248 */ /* 0x000fce0007fe0100 */
.L_x_13137:
[----:B------:R-:W-:Y:S01]  /*15b80*/  VIADD R2, R2, 0x5f ;  /* 0x0000005f02027836 */ /* 0x000fe20000000000 */
[----:B------:R-:W-:-:S03]  /*15b90*/  UIADD3 UR4, UP0, UR37, 0x28, URZ ;  /* 0x0000002825047890 */ /* 0x000fc6000ff1e03f */
[----:B------:R-:W-:Y:S01]  /*15ba0*/  IMAD.HI R2, R2, 0x2aaaaaab, RZ ;  /* 0x2aaaaaab02027827 */ /* 0x000fe200078e02ff */
[----:B------:R-:W-:-:S03]  /*15bb0*/  UIADD3.X UR5, URZ, UR36, URZ, UP0, !UPT ;  /* 0x000000243f057290 */ /* 0x000fc600087fe43f */
[----:B------:R-:W-:Y:S01]  /*15bc0*/  IMAD.U32 R6, RZ, RZ, UR4 ;  /* 0x00000004ff067e24 */ /* 0x000fe2000f8e00ff */
[----:B------:R-:W-:Y:S02]  /*15bd0*/  SHF.R.U32.HI R3, RZ, 0x1f, R2 ;  /* 0x0000001fff037819 */ /* 0x000fe40000011602 */
[----:B------:R-:W-:Y:S02]  /*15be0*/  IMAD.U32 R7, RZ, RZ, UR5 ;  /* 0x00000005ff077e24 */ /* 0x000fe4000f8e00ff */
[----:B------:R-:W-:-:S04]  /*15bf0*/  LEA.HI.SX32 R3, R2, R3, 0x1c ;  /* 0x0000000302037211 */ /* 0x000fc800078fe2ff */
[----:B------:R-:W-:-:S04]  /*15c00*/  VIMNMX R4, R190, R3, !PT ;  /* 0x00000003be047248 */ /* 0x000fc80007fe0100 */
[----:B------:R-:W-:-:S13]  /*15c10*/  ISETP.GE.AND P0, PT, R0, R4, PT ;  /* 0x000000040000720c */ /* 0x000fda0003f06270 */
[----:B------:R-:W-:Y:S05]  /*15c20*/  @!P0 BRA `(.L_x_13141) ;  /* 0x0000009c00f88947 */ /* 0x000fea0003800000 */
[----:B------:R0:W5:Y:S02]  /*15c30*/  LDL.64 R2, [R1+0x158] ;  /* 0x0001580001027983 */ /* 0x0001640000100a00 */
.L_x_13160:
[----:B-1---5:R-:W2:Y:S04]  /*15c40*/  LD.E R5, desc[UR44][R2.64] ;  /* 0x0000002c02057980 */ /* 0x022ea8000c101900 */
[----:B------:R-:W3:Y:S01]  /*15c50*/  LD.E R8, desc[UR44][R2.64+0x8] ;  /* 0x0000082c02087980 */ /* 0x000ee2000c101900 */
[----:B--2---:R-:W-:-:S04]  /*15c60*/  IADD3 R5, R5, 0x1, RZ ;  /* 0x0000000105057810 */ /* 0x004fc80007ffe0ff */
        /* <DEDUP_REMOVED lines=9> */
[----:B------:R-:W2:Y:S04]  /*15d00*/  LDL.64 R72, [R1+0x170] ;  /* 0x0001700001487983 */ /* 0x000ea80000100a00 */
[----:B--2---:R-:W2:Y:S01]  /*15d10*/  LD.E R8, desc[UR44][R72.64] ;  /* 0x0000002c48087980 */ /* 0x004ea2000c101900 */
[----:B------:R-:W-:Y:S05]  /*15d20*/  YIELD ;  /* 0x0000000000007946 */ /* 0x000fea0003800000 */
[----:B------:R-:W-:Y:S01]  /*15d30*/  BSSY B0, `(.L_x_13142) ;  /* 0x0000006000007945 */ /* 0x000fe20003800000 */
[----:B---3--:R-:W-:Y:S01]  /*15d40*/  @!P0 IMAD.MOV.U32 R5, RZ, RZ, RZ ;  /* 0x000000ffff058224 */ /* 0x008fe200078e00ff */
[----:B--2---:R-:W-:-:S04]  /*15d50*/  LOP3.LUT R8, R8, 0x1, RZ, 0xfc, !PT ;  /* 0x0000000108087812 */ /* 0x004fc800078efcff */
[----:B------:R-:W-:-:S13]  /*15d60*/  ISETP.NE.AND P1, PT, R8, 0x3, PT ;  /* 0x000000030800780c */ /* 0x000fda0003f25270 */
[----:B-1----:R-:W-:Y:S05]  /*15d70*/  @!P1 BRA `(.L_x_13143) ;  /* 0x0000000000049947 */ /* 0x002fea0003800000 */
[----:B------:R-:W-:Y:S01]  /*15d80*/  BPT.TRAP 0x1 ;  /* 0x000000040000795c */ /* 0x000fe20000300000 */
.L_x_13143:
[----:B------:R-:W-:Y:S05]  /*15d90*/  BSYNC B0 ;  /* 0x0000000000007941 */ /* 0x000fea0003800000 */
.L_x_13142:
        /* <DEDUP_REMOVED lines=11> */
[----:B-12---:R-:W-:Y:S05]  /*15e50*/  @!P1 BRA `(.L_x_13145) ;  /* 0x0000000000049947 */ /* 0x006fea0003800000 */
[----:B------:R-:W-:Y:S01]  /*15e60*/  BPT.TRAP 0x1 ;  /* 0x000000040000795c */ /* 0x000fe20000300000 */
.L_x_13145:
[----:B------:R-:W-:Y:S05]  /*15e70*/  BSYNC B0 ;  /* 0x0000000000007941 */ /* 0x000fea0003800000 */
.L_x_13144:
[----:B------:R-:W-:Y:S04]  /*15e80*/  BSSY B0, `(.L_x_13146) ;  /* 0x0000008000007945 */ /* 0x000fe80003800000 */
[----:B------:R-:W-:Y:S05]  /*15e90*/  @P0 BRA `(.L_x_13147) ;  /* 0x0000000000180947 */ /* 0x000fea0003800000 */
[----:B------:R-:W2:Y:S01]  /*15ea0*/  LD.E.64 R8, desc[UR44][R72.64+0x18] ;  /* 0x0000182c48087980 */ /* 0x000ea2000c101b00 */
[----:B-----5:R-:W-:Y:S02]  /*15eb0*/  SHF.L.U32 R11, R11, 0x1f, RZ ;  /* 0x0000001f0b0b7819 */ /* 0x020fe400000006ff */
[----:B--2---:R-:W-:-:S05]  /*15ec0*/  MOV R9, R8 ;  /* 0x0000000800097202 */ /* 0x004fca0000000f00 */
[----:B------:R-:W-:-:S04]  /*15ed0*/  IMAD R10, R10, 0x8, R9 ;  /* 0x000000080a0a7824 */ /* 0x000fc800078e0209 */
[----:B------:R-:W1:Y:S02]  /*15ee0*/  SYNCS.PHASECHK.TRANS64.TRYWAIT P0, [R10+URZ], R11 ;  /* 0x0000000b0a0075a7 */ /* 0x000e64000800017f */
[----:B-1----:R-:W-:Y:S05]  /*15ef0*/  @!P0 BRA `(.L_x_13148) ;  /* 0x00000224003c8947 */ /* 0x002fea0003800000 */
.L_x_13147:
[----:B------:R-:W-:Y:S05]  /*15f00*/  BSYNC B0 ;  /* 0x0000000000007941 */ /* 0x000fea0003800000 */
.L_x_13146:
[----:B-1---5:R-:W2:Y:S04]  /*15f10*/  LD.E R11, desc[UR44][R2.64] ;  /* 0x0000002c020b7980 */ /* 0x022ea8000c101900 */
[----:B------:R-:W2:Y:S01]  /*15f20*/  LDL.64 R74, [R1+0x80] ;  /* 0x00008000014a7983 */ /* 0x000ea20000100a00 */
[----:B------:R-:W-:Y:S05]  /*15f30*/  WARPSYNC.ALL ;  /* 0x0000000000007948 */ /* 0x000fea0003800000 */
[----:B------:R1:W-:Y:S04]  /*15f40*/  STL [R1+0x60], RZ ;  /* 0x000060ff01007387 */ /* 0x0003e80000100800 */
[----:B------:R-:W3:Y:S01]  /*15f50*/  LD.E.64 R8, desc[UR44][R16.64+0x78] ;  /* 0x0000782c10087980 */ /* 0x000ee2000c101b00 */
[----:B------:R-:W-:-:S05]  /*15f60*/  IMAD.MOV.U32 R5, RZ, RZ, 0x1 ;  /* 0x00000001ff057424 */ /* 0x000fca00078e00ff */
[----:B------:R1:W-:Y:S04]  /*15f70*/  STL [R1+0x60], R5 ;  /* 0x0000600501007387 */ /* 0x0003e80000100800 */
[----:B------:R-:W4:Y:S04]  /*15f80*/  LD.E.64 R12, desc[UR44][R16.64+0x78] ;  /* 0x0000782c100c7980 */ /* 0x000f28000c101b00 */
[----:B------:R1:W-:Y:S04]  /*15f90*/  STL [R1+0x60], R5 ;  /* 0x0000600501007387 */ /* 0x0003e80000100800 */
[----:B------:R-:W4:Y:S01]  /*15fa0*/  LD.E.64 R14, desc[UR44][R16.64+0x78] ;  /* 0x0000782c100e7980 */ /* 0x000f22000c101b00 */
[----:B--2---:R-:W-:-:S02]  /*15fb0*/  IMAD R10, R11, 0x300, R74 ;  /* 0x000003000b0a7824 */ /* 0x004fc400078e024a */
[----:B------:R-:W-:Y:S01]  /*15fc0*/  IMAD.MOV.U32 R11, RZ, RZ, R75 ;  /* 0x000000ffff0b7224 */ /* 0x000fe200078e004b */
[----:B------:R1:W-:Y:S02]  /*15fd0*/  STL [R1+0x60], R5 ;  /* 0x0000600501007387 */ /* 0x0003e40000100800 */
[----:B------:R-:W-:Y:S02]  /*15fe0*/  R2UR UR6, R10 ;  /* 0x000000000a0672ca */ /* 0x000fe400000e0000 */
[----:B------:R-:W-:Y:S01]  /*15ff0*/  R2UR UR7, R11 ;  /* 0x000000000b0772ca */ /* 0x000fe200000e0000 */
[----:B------:R-:W2:Y:S01]  /*16000*/  LD.E.64 R18, desc[UR44][R16.64+0x78] ;  /* 0x0000782c10127980 */ /* 0x000ea2000c101b00 */
[----:B------:R-:W-:-:S03]  /*16010*/  WARPGROUP.ARRIVE ;  /* 0x00000000000079c5 */ /* 0x000fc60000000000 */
[----:B------:R1:W-:Y:S01]  /*16020*/  STL [R1+0x60], R5 ;  /* 0x0000600501007387 */ /* 0x0003e20000100800 */
        /* <DEDUP_REMOVED lines=11> */
[----:B------:R-:W3:Y:S04]  /*160e0*/  LD.E R21, desc[UR44][R6.64] ;  /* 0x0000002c06157980 */ /* 0x000ee8000c101900 */
[----:B------:R1:W5:Y:S04]  /*160f0*/  LD.E R11, desc[UR44][R2.64] ;  /* 0x0000002c020b7980 */ /* 0x000368000c101900 */
[----:B------:R1:W5:Y:S01]  /*16100*/  LD.E R20, desc[UR44][R2.64+0x4] ;  /* 0x0000042c02147980 */ /* 0x000362000c101900 */
[----:B------:R-:W-:Y:S01]  /*16110*/  WARPGROUP.ARRIVE ;  /* 0x00000000000079c5 */ /* 0x000fe20000000000 */
[----:B------:R-:W-:Y:S01]  /*16120*/  VIADD R14, R14, 0x4 ;  /* 0x000000040e0e7836 */ /* 0x000fe20000000000 */
[----:B------:R-:W-:Y:S01]  /*16130*/  IADD3 R8, R10, 0x4, RZ ;  /* 0x000000040a087810 */ /* 0x000fe20007ffe0ff */
[--C-:B------:R-:W-:Y:S01]  /*16140*/  IMAD.MOV.U32 R9, RZ, RZ, R75.reuse ;  /* 0x000000ffff097224 */ /* 0x100fe200078e004b */
[----:B------:R-:W-:Y:S01]  /*16150*/  BSSY B0, `(.L_x_13149) ;  /* 0x0000018000007945 */ /* 0x000fe20003800000 */
[----:B--2---:R-:W-:Y:S01]  /*16160*/  VIADD R18, R18, 0x6 ;  /* 0x0000000612127836 */ /* 0x004fe20000000000 */
[----:B------:R-:W-:Y:S01]  /*16170*/  HGMMA.64x96x16.F32 R24, gdesc[UR4], R24, gsb0 ;  /* 0x01600000041879f0 */ /* 0x000fe20008000818 */
[----:B------:R-:W-:Y:S01]  /*16180*/  R2UR UR6, R8 ;  /* 0x00000000080672ca */ /* 0x000fe200000e0000 */
[----:B------:R-:W-:Y:S01]  /*16190*/  VIADD R8, R10, 0x6 ;  /* 0x000000060a087836 */ /* 0x000fe20000000000 */
[----:B------:R-:W-:Y:S01]  /*161a0*/  R2UR UR7, R9 ;  /* 0x00000000090772ca */ /* 0x000fe200000e0000 */
[----:B------:R-:W-:Y:S01]  /*161b0*/  IMAD.MOV.U32 R9, RZ, RZ, R75 ;  /* 0x000000ffff097224 */ /* 0x000fe200078e004b */
[----:B------:R-:W-:-:S02]  /*161c0*/  R2UR UR4, R14 ;  /* 0x000000000e0472ca */ /* 0x000fc400000e0000 */
        /* <DEDUP_REMOVED lines=14> */
[----:B-1----:R-:W-:Y:S05]  /*162b0*/  @!P0 BRA `(.L_x_13150) ;  /* 0x0000000000048947 */ /* 0x002fea0003800000 */
[----:B------:R-:W-:Y:S01]  /*162c0*/  BPT.TRAP 0x1 ;  /* 0x000000040000795c */ /* 0x000fe20000300000 */
.L_x_13150:
[----:B------:R-:W-:Y:S05]  /*162d0*/  BSYNC B0 ;  /* 0x0000000000007941 */ /* 0x000fea0003800000 */
.L_x_13149:
        /* <DEDUP_REMOVED lines=13> */
.L_x_13152:
[----:B------:R-:W-:Y:S05]  /*163b0*/  BSYNC B0 ;  /* 0x0000000000007941 */ /* 0x000fea0003800000 */
.L_x_13151:
        /* <DEDUP_REMOVED lines=8> */
.L_x_13154:
[----:B------:R-:W-:Y:S05]  /*16440*/  BSYNC B0 ;  /* 0x0000000000007941 */ /* 0x000fea0003800000 */
.L_x_13153:
[----:B------:R-:W2:Y:S04]  /*16450*/  LDL R7, [R1+0x70] ;  /* 0x0000700001077983 */ /* 0x000ea80000100800 */
[----:B------:R-:W3:Y:S04]  /*16460*/  LD.E R19, desc[UR44][R2.64] ;  /* 0x0000002c02137980 */ /* 0x000ee8000c101900 */
[----:B------:R-:W3:Y:S04]  /*16470*/  LDL.64 R20, [R1+0xf8] ;  /* 0x0000f80001147983 */ /* 0x000ee80000100a00 */
[----:B-1---5:R-:W4:Y:S04]  /*16480*/  LDL.64 R8, [R1+0xf0] ;  /* 0x0000f00001087983 */ /* 0x022f280000100a00 */
[----:B------:R-:W4:Y:S04]  /*16490*/  LDL.64 R10, [R1+0xf0] ;  /* 0x0000f000010a7983 */ /* 0x000f280000100a00 */
[----:B------:R-:W4:Y:S04]  /*164a0*/  LDL.64 R12, [R1+0xf0] ;  /* 0x0000f000010c7983 */ /* 0x000f280000100a00 */
[----:B------:R-:W4:Y:S01]  /*164b0*/  LDL.64 R14, [R1+0xf0] ;  /* 0x0000f000010e7983 */ /* 0x000f220000100a00 */
[----:B------:R-:W-:Y:S05]  /*164c0*/  WARPSYNC.ALL ;  /* 0x0000000000007948 */ /* 0x000fea0003800000 */
[----:B------:R-:W-:Y:S01]  /*164d0*/  WARPGROUP.ARRIVE ;  /* 0x00000000000079c5 */ /* 0x000fe20000000000 */
[----:B--2---:R-:W-:Y:S01]  /*164e0*/  ISETP.NE.U32.AND P0, PT, R7, RZ, PT ;  /* 0x000000ff0700720c */ /* 0x004fe20003f05070 */
[----:B---3--:R-:W-:-:S02]  /*164f0*/  IMAD R6, R19, 0xc00, R20 ;  /* 0x00000c0013067824 */ /* 0x008fc400078e0214 */
[----:B------:R-:W-:Y:S01]  /*16500*/  IMAD.MOV.U32 R7, RZ, RZ, R21 ;  /* 0x000000ffff077224 */ /* 0x000fe200078e0015 */
[----:B------:R-:W2:Y:S01]  /*16510*/  LDL.64 R18, [R1+0xf0] ;  /* 0x0000f00001127983 */ /* 0x000ea20000100a00 */
[----:B----4-:R-:W-:Y:S02]  /*16520*/  R2UR UR4, R8 ;  /* 0x00000000080472ca */ /* 0x010fe400000e0000 */
[----:B------:R-:W-:Y:S02]  /*16530*/  R2UR UR6, R6 ;  /* 0x00000000060672ca */ /* 0x000fe400000e0000 */
[----:B------:R-:W-:Y:S02]  /*16540*/  R2UR UR7, R7 ;  /* 0x00000000070772ca */ /* 0x000fe400000e0000 */
[----:B------:R-:W-:Y:S02]  /*16550*/  R2UR UR5, R9 ;  /* 0x00000000090572ca */ /* 0x000fe400000e0000 */
[----:B------:R-:W-:-:S11]  /*16560*/  VOTEU.ANY UP0, P0 ;  /* 0x00000000003f7886 */ /* 0x000fd60000000100 */
        /* <DEDUP_REMOVED lines=12> */
[----:B------:R-:W-:Y:S01]  /*16630*/  VIADD R8, R6, 0x4 ;  /* 0x0000000406087836 */ /* 0x000fe20000000000 */
[----:B------:R-:W-:Y:S01]  /*16640*/  IADD3 R12, R12, 0x4, RZ ;  /* 0x000000040c0c7810 */ /* 0x000fe20007ffe0ff */
        /* <DEDUP_REMOVED lines=21> */
[----:B--2---:R-:W-:Y:S02]  /*167a0*/  VIADD R18, R18, 0x400 ;  /* 0x0000040012127836 */ /* 0x004fe40000000000 */
        /* <DEDUP_REMOVED lines=49> */
[----:B------:R-:W2:Y:S01]  /*16ac0*/  LDL.64 R8, [R1+0xf0] ;  /* 0x0000f00001087983 */ /* 0x000ea20000100a00 */
[----:B---3--:R-:W-:Y:S01]  /*16ad0*/  VIADD R10, R10, 0x802 ;  /* 0x000008020a0a7836 */ /* 0x008fe20000000000 */
[----:B------:R-:W-:Y:S01]  /*16ae0*/  IADD3 R20, R6, 0x602, RZ ;  /* 0x0000060206147810 */ /* 0x000fe20007ffe0ff */
[----:B------:R-:W-:-:S02]  /*16af0*/  WARPGROUP.DEPBAR.LE gsb0, 0x0 ;  /* 0x00008000000079c5 */ /* 0x000fc40000010000 */
[----:B------:R-:W-:-:S07]  /*16b00*/  WARPGROUP.ARRIVE ;  /* 0x00000000000079c5 */ /* 0x000fce0000000000 */
[----:B------:R-:W-:Y:S01]  /*16b10*/  HGMMA.64x96x16.F32 R24, gdesc[UR4], R24, gsb0 ;  /* 0x01600000041879f0 */ /* 0x000fe20008000818 */
[----:B------:R-:W-:Y:S02]  /*16b20*/  R2UR UR6, R20 ;  /* 0x00000000140672ca */ /* 0x000fe400000e0000 */
[----:B------:R-:W-:Y:S02]  /*16b30*/  R2UR UR7, R21 ;  /* 0x00000000150772ca */ /* 0x000fe400000e0000 */
[----:B------:R-:W-:Y:S02]  /*16b40*/  R2UR UR4, R10 ;  /* 0x000000000a0472ca */ /* 0x000fe400000e0000 */
[----:B------:R-:W-:Y:S02]  /*16b50*/  R2UR UR5, R11 ;  /* 0x000000000b0572ca */ /* 0x000fe400000e0000 */
[----:B------:R-:W3:Y:S01]  /*16b60*/  LDL.64 R10, [R1+0xf0] ;  /* 0x0000f000010a7983 */ /* 0x000ee20000100a00 */
[----:B----4-:R-:W-:-:S02]  /*16b70*/  VIADD R12, R12, 0x804 ;  /* 0x000008040c0c7836 */ /* 0x010fc40000000000 */
[----:B------:R-:W-:Y:S01]  /*16b80*/  VIADD R20, R6, 0x604 ;  /* 0x0000060406147836 */ /* 0x000fe20000000000 */
        /* <DEDUP_REMOVED lines=19> */
[----:B------:R-:W-:Y:S01]  /*16cc0*/  VIADD R20, R6, 0x900 ;  /* 0x0000090006147836 */ /* 0x000fe20000000000 */
[----:B------:R-:W-:Y:S02]  /*16cd0*/  WARPGROUP.DEPBAR.LE gsb0, 0x0 ;  /* 0x00008000000079c5 */ /* 0x000fe40000010000 */
[----:B------:R-:W-:-:S06]  /*16ce0*/  WARPGROUP.ARRIVE ;  /* 0x00000000000079c5 */ /* 0x000fcc0000000000 */
[----:B------:R-:W-:Y:S01]  /*16cf0*/  HGMMA.64x96x16.F32 R24, gdesc[UR4], R24, gsb0 ;  /* 0x01600000041879f0 */ /* 0x000fe20008000818 */
[----:B------:R-:W-:Y:S02]  /*16d00*/  R2UR UR6, R20 ;  /* 0x00000000140672ca */ /* 0x000fe400000e0000 */
[----:B------:R-:W-:Y:S02]  /*16d10*/  R2UR UR7, R21 ;  /* 0x00000000150772ca */ /* 0x000fe400000e0000 */
[----:B------:R-:W-:Y:S02]  /*16d20*/  R2UR UR4, R8 ;  /* 0x00000000080472ca */ /* 0x000fe400000e0000 */
[----:B------:R-:W-:Y:S01]  /*16d30*/  R2UR UR5, R9 ;  /* 0x00000000090572ca */ /* 0x000fe200000e0000 */
[----:B---3--:R-:W-:Y:S02]  /*16d40*/  VIADD R10, R10, 0xc02 ;  /* 0x00000c020a0a7836 */ /* 0x008fe40000000000 */
        /* <DEDUP_REMOVED lines=26> */
[----:B------:R-:W1:Y:S01]  /*16ef0*/  S2R R74, SR_TID.X ;  /* 0x00000000004a7919 */ /* 0x000e620000002100 */
[----:B------:R2:W-:Y:S04]  /*16f00*/  STL [R1+0x70], R5 ;  /* 0x0000700501007387 */ /* 0x0005e80000100800 */
[----:B------:R2:W-:Y:S01]  /*16f10*/  STL [R1+0x70], R5 ;  /* 0x0000700501007387 */ /* 0x0005e20000100800 */
[----:B------:R-:W-:-:S02]  /*16f20*/  WARPGROUP.DEPBAR.LE gsb0, 0x0 ;  /* 0x00008000000079c5 */ /* 0x000fc40000010000 */
[----:B------:R-:W-:-:S06]  /*16f30*/  WARPGROUP.ARRIVE ;  /* 0x00000000000079c5 */ /* 0x000fcc0000000000 */
[----:B------:R-:W-:Y:S01]  /*16f40*/  HGMMA.64x96x16.F32 R24, gdesc[UR4], R24, gsb0 ;  /* 0x01600000041879f0 */ /* 0x000fe20008000818 */
[----:B------:R2:W-:Y:S01]  /*16f50*/  STL [R1+0x70], R5 ;  /* 0x0000700501007387 */ /* 0x0005e20000100800 */
[----:B-1----:R-:W-:-:S03]  /*16f60*/  SHF.R.U32.HI R74, RZ, 0x7, R74 ;  /* 0x00000007ff4a7819 */ /* 0x002fc6000001164a */
        /* <DEDUP_REMOVED lines=16> */
[----:B------:R-:W3:Y:S04]  /*17070*/  LD.E R7, desc[UR44][R72.64] ;  /* 0x0000002c48077980 */ /* 0x000ee8000c101900 */
[----:B------:R2:W5:Y:S01]  /*17080*/  LD.E R6, desc[UR44][R2.64] ;  /* 0x0000002c02067980 */ /* 0x000562000c101900 */
[----:B------:R-:W-:Y:S01]  /*17090*/  BSSY B0, `(.L_x_13156) ;  /* 0x0000005000007945 */ /* 0x000fe20003800000 */
[----:B---3--:R-:W-:-:S04]  /*170a0*/  LOP3.LUT R7, R7, 0x1, RZ, 0xfc, !PT ;  /* 0x0000000107077812 */ /* 0x008fc800078efcff */
[----:B------:R-:W-:-:S13]  /*170b0*/  ISETP.NE.AND P0, PT, R7, 0x3, PT ;  /* 0x000000030700780c */ /* 0x000fda0003f05270 */
[----:B--2---:R-:W-:Y:S05]  /*170c0*/  @!P0 BRA `(.L_x_13157) ;  /* 0x0000000000048947 */ /* 0x004fea0003800000 */
[----:B------:R-:W-:Y:S01]  /*170d0*/  BPT.TRAP 0x1 ;  /* 0x000000040000795c */ /* 0x000fe20000300000 */
.L_x_13157:
[----:B------:R-:W-:Y:S05]  /*170e0*/  BSYNC B0 ;  /* 0x0000000000007941 */ /* 0x000fea0003800000 */
.L_x_13156:
[----:B------:R-:W2:Y:S04]  /*170f0*/  LD.E.64 R8, desc[UR44][R72.64+0x20] ;  /* 0x0000202c48087980 */ /* 0x000ea8000c101b00 */
[----:B------:R-:W3:Y:S01]  /*17100*/  LD.E R7, desc[UR44][R72.64+0xc] ;  /* 0x00000c2c48077980 */ /* 0x000ee2000c101900 */
[----:B--2---:R-:W-:-:S05]  /*17110*/  MOV R9, R8 ;  /* 0x0000000800097202 */ /* 0x004fca0000000f00 */
[----:B-----5:R-:W-:-:S05]  /*17120*/  IMAD R6, R6, 0x8, R9 ;  /* 0x0000000806067824 */ /* 0x020fca00078e0209 */
[----:B---3--:R-:W-:-:S04]  /*17130*/  PRMT R6, R7, 0x654, R6 ;  /* 0x0000065407067816 */ /* 0x008fc80000000006 */
[----:B------:R1:W-:Y:S01]  /*17140*/  SYNCS.ARRIVE.TRANS64.RED.A1T0 RZ, [R6+URZ], RZ ;  /* 0x000000ff06ff79a7 */ /* 0x0003e2000810043f */
[----:B------:R-:W2:Y:S04]  /*17150*/  LDL.64 R12, [R1+0x150] ;  /* 0x00015000010c7983 */ /* 0x000ea80000100a00 */
[----:B-1----:R-:W3:Y:S04]  /*17160*/  LD.E.64 R6, desc[UR44][R16.64+0x420] ;  /* 0x0004202c10067980 */ /* 0x002ee8000c101b00 */
[----:B--2---:R-:W2:Y:S01]  /*17170*/  LD.E R12, desc[UR44][R12.64] ;  /* 0x0000002c0c0c7980 */ /* 0x004ea2000c101900 */
[----:B------:R-:W-:-:S04]  /*17180*/  UIADD3 UR4, UP0, UR37, 0x420, URZ ;  /* 0x0000042025047890 */ /* 0x000fc8000ff1e03f */
[----:B------:R-:W-:Y:S02]  /*17190*/  ULOP3.LUT UR4, UR4, 0x4, URZ, 0xfc, !UPT ;  /* 0x0000000404047892 */ /* 0x000fe4000f8efc3f */
[----:B------:R-:W-:Y:S01]  /*171a0*/  UIADD3.X UR5, URZ, UR36, URZ, UP0, !UPT ;  /* 0x000000243f057290 */ /* 0x000fe200087fe43f */
[-C--:B--2---:R-:W-:Y:S01]  /*171b0*/  FMUL.FTZ R11, R24, R12.reuse ;  /* 0x0000000c180b7220 */ /* 0x084fe20000410000 */
[-C--:B------:R-:W-:Y:S01]  /*171c0*/  FMUL.FTZ R10, R25, R12.reuse ;  /* 0x0000000c190a7220 */ /* 0x080fe20000410000 */
[----:B------:R-:W-:-:S04]  /*171d0*/  FMUL.FTZ R15, R28, R12 ;  /* 0x0000000c1c0f7220 */ /* 0x000fc80000410000 */
[----:B------:R-:W3:Y:S01]  /*171e0*/  MUFU.TANH R11, R11 ;  /* 0x0000000b000b7308 */ /* 0x000ee20000002400 */
[-C--:B------:R-:W-:Y:S01]  /*171f0*/  FMUL.FTZ R20, R29, R12.reuse ;  /* 0x0000000c1d147220 */ /* 0x080fe20000410000 */
[----:B------:R-:W-:-:S06]  /*17200*/  FMUL.FTZ R21, R32, R12 ;  /* 0x0000000c20157220 */ /* 0x000fcc0000410000 */
[----:B------:R-:W1:Y:S01]  /*17210*/  MUFU.TANH R10, R10 ;  /* 0x0000000a000a7308 */ /* 0x000e620000002400 */
[----:B------:R-:W-:-:S07]  /*17220*/  FMUL.FTZ R28, R33, R12 ;  /* 0x0000000c211c7220 */ /* 0x000fce0000410000 */
[----:B------:R-:W2:Y:S01]  /*17230*/  MUFU.TANH R15, R15 ;  /* 0x0000000f000f7308 */ /* 0x000ea20000002400 */
[----:B------:R-:W-:Y:S01]  /*17240*/  FMUL.FTZ R14, R31, R12 ;  /* 0x0000000c1f0e7220 */ /* 0x000fe20000410000 */
[----:B---3--:R-:W-:-:S06]  /*17250*/  FMNMX.FTZ R31, R11, R6, !PT ;  /* 0x000000060b1f7209 */ /* 0x008fcc0007810000 */
[----:B------:R-:W3:Y:S01]  /*17260*/  MUFU.TANH R20, R20 ;  /* 0x0000001400147308 */ /* 0x000ee20000002400 */
[-C--:B------:R-:W-:Y:S01]  /*17270*/  FMUL.FTZ R29, R36, R12.reuse ;  /* 0x0000000c241d7220 */ /* 0x080fe20000410000 */
[-C--:B------:R-:W-:Y:S01]  /*17280*/  FMUL.FTZ R24, R38, R12.reuse ;  /* 0x0000000c26187220 */ /* 0x080fe20000410000 */
[-C--:B------:R-:W-:Y:S01]  /*17290*/  FMUL.FTZ R38, R46, R12.reuse ;  /* 0x0000000c2e267220 */ /* 0x080fe20000410000 */
[----:B------:R-:W-:-:S04]  /*172a0*/  FMUL.FTZ R46, R48, R12 ;  /* 0x0000000c302e7220 */ /* 0x000fc80000410000 */
[----:B------:R-:W4:Y:S01]  /*172b0*/  MUFU.TANH R21, R21 ;  /* 0x0000001500157308 */ /* 0x000f220000002400 */
[-C--:B------:R-:W-:Y:S01]  /*172c0*/  FMUL.FTZ R13, R30, R12.reuse ;  /* 0x0000000c1e0d7220 */ /* 0x080fe20000410000 */
[----:B-1----:R-:W-:Y:S01]  /*172d0*/  FMNMX.FTZ R48, R10, R31, !PT ;  /* 0x0000001f0a307209 */ /* 0x002fe20007810000 */
[----:B------:R-:W-:-:S05]  /*172e0*/  FMUL.FTZ R30, R37, R12 ;  /* 0x0000000c251e7220 */ /* 0x000fca0000410000 */
[----:B------:R-:W1:Y:S01]  /*172f0*/  MUFU.TANH R28, R28 ;  /* 0x0000001c001c7308 */ /* 0x000e620000002400 */
[----:B--2---:R-:W-:Y:S01]  /*17300*/  FMNMX.FTZ R31, R15, R48, !PT ;  /* 0x000000300f1f7209 */ /* 0x004fe20007810000 */
[-C--:B------:R-:W-:Y:S01]  /*17310*/  FMUL.FTZ R32, R40, R12.reuse ;  /* 0x0000000c28207220 */ /* 0x080fe20000410000 */
[----:B------:R-:W-:-:S05]  /*17320*/  FMUL.FTZ R18, R34, R12 ;  /* 0x0000000c22127220 */ /* 0x000fca0000410000 */
[----:B------:R-:W2:Y:S01]  /*17330*/  MUFU.TANH R29, R29 ;  /* 0x0000001d001d7308 */ /* 0x000ea20000002400 */
[----:B---3--:R-:W-:Y:S01]  /*17340*/  FMNMX.FTZ R48, R20, R31, !PT ;  /* 0x0000001f14307209 */ /* 0x008fe20007810000 */
[----:B------:R-:W-:-:S06]  /*17350*/  FMUL.FTZ R34, R41, R12 ;  /* 0x0000000c29227220 */ /* 0x000fcc0000410000 */
[----:B------:R-:W3:Y:S01]  /*17360*/  MUFU.TANH R30, R30 ;  /* 0x0000001e001e7308 */ /* 0x000ee20000002400 */
[----:B----4-:R-:W-:Y:S01]  /*17370*/  FMNMX.FTZ R31, R21, R48, !PT ;  /* 0x00000030151f7209 */ /* 0x010fe20007810000 */
[----:B------:R-:W-:-:S06]  /*17380*/  FMUL.FTZ R36, R44, R12 ;  /* 0x0000000c2c247220 */ /* 0x000fcc0000410000 */
[----:B------:R-:W4:Y:S01]  /*17390*/  MUFU.TANH R32, R32 ;  /* 0x0000002000207308 */ /* 0x000f220000002400 */
[----:B-1----:R-:W-:Y:S01]  /*173a0*/  FMNMX.FTZ R48, R28, R31, !PT ;  /* 0x0000001f1c307209 */ /* 0x002fe20007810000 */
[----:B------:R-:W-:-:S06]  /*173b0*/  FMUL.FTZ R44, R45, R12 ;  /* 0x0000000c2d2c7220 */ /* 0x000fcc0000410000 */
[----:B------:R-:W1:Y:S01]  /*173c0*/  MUFU.TANH R34, R34 ;  /* 0x0000002200227308 */ /* 0x000e620000002400 */
[----:B--2---:R-:W-:Y:S01]  /*173d0*/  FMNMX.FTZ R31, R29, R48, !PT ;  /* 0x000000301d1f7209 */ /* 0x004fe20007810000 */
[-C--:B------:R-:W-:Y:S01]  /*173e0*/  FMUL.FTZ R25, R39, R12.reuse ;  /* 0x0000000c27197220 */ /* 0x080fe20000410000 */
[----:B------:R-:W-:-:S05]  /*173f0*/  FMUL.FTZ R39, R47, R12 ;  /* 0x0000000c2f277220 */ /* 0x000fca0000410000 */
[----:B------:R-:W2:Y:S01]  /*17400*/  MUFU.TANH R36, R36 ;  /* 0x0000002400247308 */ /* 0x000ea20000002400 */
[----:B---3--:R-:W-:Y:S01]  /*17410*/  FMNMX.FTZ R31, R30, R31, !PT ;  /* 0x0000001f1e1f7209 */ /* 0x008fe20007810000 */
[-C--:B------:R-:W-:Y:S01]  /*17420*/  FMUL.FTZ R47, R49, R12.reuse ;  /* 0x0000000c312f7220 */ /* 0x080fe20000410000 */
[----:B------:R-:W-:-:S05]  /*17430*/  FMUL.FTZ R8, R26, R12 ;  /* 0x0000000c1a087220 */ /* 0x000fca0000410000 */
[----:B------:R-:W3:Y:S01]  /*17440*/  MUFU.TANH R44, R44 ;  /* 0x0000002c002c7308 */ /* 0x000ee20000002400 */
[-C--:B------:R-:W-:Y:S01]  /*17450*/  FMUL.FTZ R40, R50, R12.reuse ;  /* 0x0000000c32287220 */ /* 0x080fe20000410000 */
[----:B----4-:R-:W-:Y:S01]  /*17460*/  FMNMX.FTZ R31, R32, R31, !PT ;  /* 0x0000001f201f7209 */ /* 0x010fe20007810000 */
[----:B------:R-:W-:-:S05]  /*17470*/  FMUL.FTZ R50, R52, R12 ;  /* 0x0000000c34327220 */ /* 0x000fca0000410000 */
[----:B------:R-:W4:Y:S01]  /*17480*/  MUFU.TANH R46, R46 ;  /* 0x0000002e002e7308 */ /* 0x000f220000002400 */
[-C--:B------:R-:W-:Y:S01]  /*17490*/  FMUL.FTZ R9, R27, R12.reuse ;  /* 0x0000000c1b097220 */ /* 0x080fe20000410000 */
[-C--:B------:R-:W-:Y:S01]  /*174a0*/  FMUL.FTZ R41, R51, R12.reuse ;  /* 0x0000000c33297220 */ /* 0x080fe20000410000 */
[----:B-1----:R-:W-:Y:S01]  /*174b0*/  FMNMX.FTZ R31, R34, R31, !PT ;  /* 0x0000001f221f7209 */ /* 0x002fe20007810000 */
[----:B------:R-:W-:-:S04]  /*174c0*/  FMUL.FTZ R51, R53, R12 ;  /* 0x0000000c35337220 */ /* 0x000fc80000410000 */
[----:B------:R-:W1:Y:S01]  /*174d0*/  MUFU.TANH R47, R47 ;  /* 0x0000002f002f7308 */ /* 0x000e620000002400 */
[----:B--2---:R-:W-:Y:S01]  /*174e0*/  FMNMX.FTZ R31, R36, R31, !PT ;  /* 0x0000001f241f7209 */ /* 0x004fe20007810000 */
[----:B------:R-:W-:-:S06]  /*174f0*/  FMUL.FTZ R52, R56, R12 ;  /* 0x0000000c38347220 */ /* 0x000fcc0000410000 */
[----:B------:R-:W2:Y:S01]  /*17500*/  MUFU.TANH R8, R8 ;  /* 0x0000000800087308 */ /* 0x000ea20000002400 */
[----:B---3--:R-:W-:Y:S01]  /*17510*/  FMNMX.FTZ R31, R44, R31, !PT ;  /* 0x0000001f2c1f7209 */ /* 0x008fe20007810000 */
[----:B------:R-:W-:-:S06]  /*17520*/  FMUL.FTZ R53, R57, R12 ;  /* 0x0000000c39357220 */ /* 0x000fcc0000410000 */
[----:B------:R-:W3:Y:S01]  /*17530*/  MUFU.TANH R50, R50 ;  /* 0x0000003200327308 */ /* 0x000ee20000002400 */
[-C--:B------:R-:W-:Y:S01]  /*17540*/  FMUL.FTZ R26, R42, R12.reuse ;  /* 0x0000000c2a1a7220 */ /* 0x080fe20000410000 */
[----:B------:R-:W-:-:S06]  /*17550*/  FMUL.FTZ R42, R54, R12 ;  /* 0x0000000c362a7220 */ /* 0x000fcc0000410000 */
[----:B------:R-:W0:Y:S01]  /*17560*/  MUFU.TANH R9, R9 ;  /* 0x0000000900097308 */ /* 0x000e220000002400 */
[----:B----4-:R-:W-:Y:S01]  /*17570*/  FMNMX.FTZ R48, R46, R31, !PT ;  /* 0x0000001f2e307209 */ /* 0x010fe20007810000 */
[----:B------:R-:W-:-:S06]  /*17580*/  FMUL.FTZ R54, R60, R12 ;  /* 0x0000000c3c367220 */ /* 0x000fcc0000410000 */
[----:B------:R-:W4:Y:S01]  /*17590*/  MUFU.TANH R51, R51 ;  /* 0x0000003300337308 */ /* 0x000f220000002400 */
[-C--:B------:R-:W-:Y:S01]  /*175a0*/  FMUL.FTZ R27, R43, R12.reuse ;  /* 0x0000000c2b1b7220 */ /* 0x080fe20000410000 */
[----:B------:R-:W-:-:S06]  /*175b0*/  FMUL.FTZ R43, R55, R12 ;  /* 0x0000000c372b7220 */ /* 0x000fcc0000410000 */
[----:B------:R-:W4:Y:S01]  /*175c0*/  MUFU.TANH R13, R13 ;  /* 0x0000000d000d7308 */ /* 0x000f220000002400 */
[----:B-1----:R-:W-:Y:S01]  /*175d0*/  FMNMX.FTZ R31, R47, R48, !PT ;  /* 0x000000302f1f7209 */ /* 0x002fe20007810000 */
[----:B------:R-:W-:-:S06]  /*175e0*/  FMUL.FTZ R55, R61, R12 ;  /* 0x0000000c3d377220 */ /* 0x000fcc0000410000 */
[----:B------:R-:W1:Y:S01]  /*175f0*/  MUFU.TANH R52, R52 ;  /* 0x0000003400347308 */ /* 0x000e620000002400 */
[----:B------:R-:W-:Y:S01]  /*17600*/  FMUL.FTZ R19, R35, R12 ;  /* 0x0000000c23137220 */ /* 0x000fe20000410000 */
[----:B--2---:R-:W-:-:S06]  /*17610*/  FMNMX.FTZ R48, R8, R7, !PT ;  /* 0x0000000708307209 */ /* 0x004fcc0007810000 */
[----:B------:R-:W2:Y:S01]  /*17620*/  MUFU.TANH R53, R53 ;  /* 0x0000003500357308 */ /* 0x000ea20000002400 */
[----:B---3--:R-:W-:Y:S01]  /*17630*/  FMNMX.FTZ R60, R50, R31, !PT ;  /* 0x0000001f323c7209 */ /* 0x008fe20007810000 */
[----:B------:R-:W-:-:S06]  /*17640*/  FMUL.FTZ R56, R64, R12 ;  /* 0x0000000c40387220 */ /* 0x000fcc0000410000 */
[----:B------:R-:W3:Y:S01]  /*17650*/  MUFU.TANH R14, R14 ;  /* 0x0000000e000e7308 */ /* 0x000ee20000002400 */
[----:B0-----:R-:W-:Y:S01]  /*17660*/  FMNMX.FTZ R48, R9, R48, !PT ;  /* 0x0000003009307209 */ /* 0x001fe20007810000 */
[----:B------:R-:W-:Y:S01]  /*17670*/  FMUL.FTZ R45, R58, R12 ;  /* 0x0000000c3a2d7220 */ /* 0x000fe20000410000 */
[----:B----4-:R-:W-:-:S05]  /*17680*/  FMNMX.FTZ R33, R51, R60, !PT ;  /* 0x0000003c33217209 */ /* 0x010fca0007810000 */
[----:B------:R-:W0:Y:S01]  /*17690*/  MUFU.TANH R54, R54 ;  /* 0x0000003600367308 */ /* 0x000e220000002400 */
[----:B------:R-:W-:-:S07]  /*176a0*/  FMUL.FTZ R58, R65, R12 ;  /* 0x0000000c413a7220 */ /* 0x000fce0000410000 */
[----:B------:R-:W4:Y:S01]  /*176b0*/  MUFU.TANH R18, R18 ;  /* 0x0000001200127308 */ /* 0x000f220000002400 */
[----:B------:R-:W-:Y:S01]  /*176c0*/  FMNMX.FTZ R31, R13, R48, !PT ;  /* 0x000000300d1f7209 */ /* 0x000fe20007810000 */
[----:B------:R-:W-:Y:S01]  /*176d0*/  FMUL.FTZ R65, R68, R12 ;  /* 0x0000000c44417220 */ /* 0x000fe20000410000 */
[----:B-1----:R-:W-:-:S05]  /*176e0*/  FMNMX.FTZ R48, R52, R33, !PT ;  /* 0x0000002134307209 */ /* 0x002fca0007810000 */
[----:B------:R-:W1:Y:S08]  /*176f0*/  MUFU.TANH R55, R55 ;  /* 0x0000003700377308 */ /* 0x000e700000002400 */
[----:B------:R-:W1:Y:S01]  /*17700*/  MUFU.TANH R19, R19 ;  /* 0x0000001300137308 */ /* 0x000e620000002400 */
[----:B--2---:R-:W-:-:S07]  /*17710*/  FMNMX.FTZ R33, R53, R48, !PT ;  /* 0x0000003035217209 */ /* 0x004fce0007810000 */
[----:B------:R-:W2:Y:S01]  /*17720*/  MUFU.TANH R56, R56 ;  /* 0x0000003800387308 */ /* 0x000ea20000002400 */
[----:B---3--:R-:W-:-:S07]  /*17730*/  FMNMX.FTZ R31, R14, R31, !PT ;  /* 0x0000001f0e1f7209 */ /* 0x008fce0007810000 */
[----:B------:R-:W3:Y:S01]  /*17740*/  MUFU.TANH R24, R24 ;  /* 0x0000001800187308 */ /* 0x000ee20000002400 */
[----:B------:R-:W-:Y:S01]  /*17750*/  FMUL.FTZ R69, R69, R12 ;  /* 0x0000000c45457220 */ /* 0x000fe20000410000 */
[----:B0-----:R-:W-:-:S06]  /*17760*/  FMNMX.FTZ R60, R54, R33, !PT ;  /* 0x00000021363c7209 */ /* 0x001fcc0007810000 */
[----:B------:R-:W0:Y:S01]  /*17770*/  MUFU.TANH R58, R58 ;  /* 0x0000003a003a7308 */ /* 0x000e220000002400 */
[----:B----4-:R-:W-:-:S07]  /*17780*/  FMNMX.FTZ R48, R18, R31, !PT ;  /* 0x0000001f12307209 */ /* 0x010fce0007810000 */
[----:B------:R-:W4:Y:S01]  /*17790*/  MUFU.TANH R25, R25 ;  /* 0x0000001900197308 */ /* 0x000f220000002400 */
[----:B-1----:R-:W-:-:S07]  /*177a0*/  FMNMX.FTZ R33, R55, R60, !PT ;  /* 0x0000003c37217209 */ /* 0x002fce0007810000 */
[----:B------:R-:W1:Y:S01]  /*177b0*/  MUFU.TANH R65, R65 ;  /* 0x0000004100417308 */ /* 0x000e620000002400 */
[----:B------:R-:W-:-:S07]  /*177c0*/  FMNMX.FTZ R31, R19, R48, !PT ;  /* 0x00000030131f7209 */ /* 0x000fce0007810000 */
[----:B------:R-:W1:Y:S01]  /*177d0*/  MUFU.TANH R26, R26 ;  /* 0x0000001a001a7308 */ /* 0x000e620000002400 */
[----:B--2---:R-:W-:-:S07]  /*177e0*/  FMNMX.FTZ R33, R56, R33, !PT ;  /* 0x0000002138217209 */ /* 0x004fce0007810000 */
[----:B------:R-:W2:Y:S01]  /*177f0*/  MUFU.TANH R68, R69 ;  /* 0x0000004500447308 */ /* 0x000ea20000002400 */
[----:B---3--:R-:W-:-:S07]  /*17800*/  FMNMX.FTZ R48, R24, R31, !PT ;  /* 0x0000001f18307209 */ /* 0x008fce0007810000 */
[----:B------:R-:W3:Y:S01]  /*17810*/  MUFU.TANH R27, R27 ;  /* 0x0000001b001b7308 */ /* 0x000ee20000002400 */
[----:B0-----:R-:W-:Y:S02]  /*17820*/  FMNMX.FTZ R60, R58, R33, !PT ;  /* 0x000000213a3c7209 */ /* 0x001fe40007810000 */
[----:B----4-:R-:W-:-:S05]  /*17830*/  FMNMX.FTZ R31, R25, R48, !PT ;  /* 0x00000030191f7209 */ /* 0x010fca0007810000 */
[----:B------:R-:W0:Y:S01]  /*17840*/  MUFU.TANH R38, R38 ;  /* 0x0000002600267308 */ /* 0x000e220000002400 */
[----:B-1----:R-:W-:Y:S02]  /*17850*/  FMNMX.FTZ R33, R65, R60, !PT ;  /* 0x0000003c41217209 */ /* 0x002fe40007810000 */
[----:B------:R-:W-:-:S05]  /*17860*/  FMNMX.FTZ R48, R26, R31, !PT ;  /* 0x0000001f1a307209 */ /* 0x000fca0007810000 */
[----:B------:R-:W1:Y:S01]  /*17870*/  MUFU.TANH R39, R39 ;  /* 0x0000002700277308 */ /* 0x000e620000002400 */
[----:B--2---:R-:W-:Y:S02]  /*17880*/  FMNMX.FTZ R33, R68, R33, !PT ;  /* 0x0000002144217209 */ /* 0x004fe40007810000 */
[----:B---3--:R-:W-:-:S05]  /*17890*/  FMNMX.FTZ R31, R27, R48, !PT ;  /* 0x000000301b1f7209 */ /* 0x008fca0007810000 */
[----:B------:R-:W2:Y:S01]  /*178a0*/  MUFU.TANH R40, R40 ;  /* 0x0000002800287308 */ /* 0x000ea20000002400 */
[----:B0-----:R-:W-:Y:S01]  /*178b0*/  FMNMX.FTZ R48, R38, R31, !PT ;  /* 0x0000001f26307209 */ /* 0x001fe20007810000 */
[----:B------:R-:W0:Y:S06]  /*178c0*/  SHFL.BFLY PT, R72, R33, 0x2, 0x1f ;  /* 0x0c401f0021487f89 */ /* 0x000e2c00000e0000 */
[----:B------:R-:W3:Y:S01]  /*178d0*/  MUFU.TANH R41, R41 ;  /* 0x0000002900297308 */ /* 0x000ee20000002400 */
[----:B-1----:R-:W-:Y:S01]  /*178e0*/  FMNMX.FTZ R31, R39, R48, !PT ;  /* 0x00000030271f7209 */ /* 0x002fe20007810000 */
[----:B------:R-:W-:-:S06]  /*178f0*/  FMUL.FTZ R57, R59, R12 ;  /* 0x0000000c3b397220 */ /* 0x000fcc0000410000 */
[----:B------:R-:W1:Y:S01]  /*17900*/  MUFU.TANH R42, R42 ;  /* 0x0000002a002a7308 */ /* 0x000e620000002400 */
[----:B--2---:R-:W-:Y:S01]  /*17910*/  FMNMX.FTZ R48, R40, R31, !PT ;  /* 0x0000001f28307209 */ /* 0x004fe20007810000 */
[----:B------:R-:W-:-:S06]  /*17920*/  FMUL.FTZ R59, R62, R12 ;  /* 0x0000000c3e3b7220 */ /* 0x000fcc0000410000 */
[----:B------:R-:W2:Y:S01]  /*17930*/  MUFU.TANH R43, R43 ;  /* 0x0000002b002b7308 */ /* 0x000ea20000002400 */
[----:B---3--:R-:W-:Y:S01]  /*17940*/  FMNMX.FTZ R31, R41, R48, !PT ;  /* 0x00000030291f7209 */ /* 0x008fe20007810000 */
[----:B------:R-:W-:-:S06]  /*17950*/  FMUL.FTZ R60, R63, R12 ;  /* 0x0000000c3f3c7220 */ /* 0x000fcc0000410000 */
        /* <DEDUP_REMOVED lines=8> */
[----:B------:R-:W-:Y:S01]  /*179e0*/  FMUL.FTZ R64, R70, R12 ;  /* 0x0000000c46407220 */ /* 0x000fe20000410000 */
[----:B0-----:R-:W-:-:S05]  /*179f0*/  FMNMX.FTZ R72, R33, R72, !PT ;  /* 0x0000004821487209 */ /* 0x001fca0007810000 */
[----:B------:R-:W0:Y:S01]  /*17a00*/  MUFU.TANH R60, R60 ;  /* 0x0000003c003c7308 */ /* 0x000e220000002400 */
[----:B-1----:R-:W-:Y:S01]  /*17a10*/  FMNMX.FTZ R48, R57, R48, !PT ;  /* 0x0000003039307209 */ /* 0x002fe20007810000 */
[----:B------:R-:W1:Y:S06]  /*17a20*/  SHFL.BFLY PT, R35, R72, 0x1, 0x1f ;  /* 0x0c201f0048237f89 */ /* 0x000e6c00000e0000 */
[----:B------:R-:W3:Y:S01]  /*17a30*/  MUFU.TANH R62, R62 ;  /* 0x0000003e003e7308 */ /* 0x000ee20000002400 */
[----:B------:R-:W-:Y:S01]  /*17a40*/  FMUL.FTZ R12, R71, R12 ;  /* 0x0000000c470c7220 */ /* 0x000fe20000410000 */
[----:B--2---:R-:W-:-:S06]  /*17a50*/  FMNMX.FTZ R31, R59, R48, !PT ;  /* 0x000000303b1f7209 */ /* 0x004fcc0007810000 */
[----:B------:R-:W2:Y:S01]  /*17a60*/  MUFU.TANH R63, R63 ;  /* 0x0000003f003f7308 */ /* 0x000ea20000002400 */
[----:B0-----:R-:W-:-:S07]  /*17a70*/  FMNMX.FTZ R31, R60, R31, !PT ;  /* 0x0000001f3c1f7209 */ /* 0x001fce0007810000 */
[----:B------:R-:W0:Y:S01]  /*17a80*/  MUFU.TANH R64, R64 ;  /* 0x0000004000407308 */ /* 0x000e220000002400 */
[----:B---3--:R-:W-:-:S07]  /*17a90*/  FMNMX.FTZ R48, R62, R31, !PT ;  /* 0x0000001f3e307209 */ /* 0x008fce0007810000 */
[----:B------:R-:W3:Y:S01]  /*17aa0*/  MUFU.TANH R12, R12 ;  /* 0x0000000c000c7308 */ /* 0x000ee20000002400 */
[----:B--2---:R-:W-:Y:S01]  /*17ab0*/  FMNMX.FTZ R31, R63, R48, !PT ;  /* 0x000000303f1f7209 */ /* 0x004fe20007810000 */
[----:B------:R-:W-:Y:S01]  /*17ac0*/  IMAD.U32 R48, RZ, RZ, UR4 ;  /* 0x00000004ff307e24 */ /* 0x000fe2000f8e00ff */
[----:B-1----:R-:W-:Y:S01]  /*17ad0*/  FMNMX.FTZ R35, R72, R35, !PT ;  /* 0x0000002348237209 */ /* 0x002fe20007810000 */
[----:B------:R-:W-:Y:S01]  /*17ae0*/  IMAD.U32 R49, RZ, RZ, UR5 ;  /* 0x00000005ff317e24 */ /* 0x000fe2000f8e00ff */
[----:B0-----:R-:W-:Y:S01]  /*17af0*/  FMNMX.FTZ R31, R64, R31, !PT ;  /* 0x0000001f401f7209 */ /* 0x001fe20007810000 */
[----:B------:R-:W-:Y:S03]  /*17b00*/  ST.E desc[UR44][R16.64+0x420], R33 ;  /* 0x0004202110007985 */ /* 0x000fe6000c10192c */
[----:B---3--:R-:W-:-:S05]  /*17b10*/  FMNMX.FTZ R31, R12, R31, !PT ;  /* 0x0000001f0c1f7209 */ /* 0x008fca0007810000 */
[----:B------:R-:W-:Y:S04]  /*17b20*/  ST.E desc[UR44][R48.64], R31 ;  /* 0x0000001f30007985 */ /* 0x000fe8000c10192c */
[----:B------:R-:W-:Y:S04]  /*17b30*/  ST.E desc[UR44][R16.64+0x420], R35 ;  /* 0x0004202310007985 */ /* 0x000fe8000c10192c */
[----:B------:R-:W2:Y:S04]  /*17b40*/  LD.E R37, desc[UR44][R48.64] ;  /* 0x0000002c30257980 */ /* 0x000ea8000c101900 */
[----:B--2---:R-:W0:Y:S02]  /*17b50*/  SHFL.BFLY PT, R66, R37, 0x2, 0x1f ;  /* 0x0c401f0025427f89 */ /* 0x004e2400000e0000 */
[----:B0-----:R-:W-:-:S05]  /*17b60*/  FMNMX.FTZ R61, R37, R66, !PT ;  /* 0x00000042253d7209 */ /* 0x001fca0007810000 */
[----:B------:R-:W0:Y:S02]  /*17b70*/  SHFL.BFLY PT, R66, R61, 0x1, 0x1f ;  /* 0x0c201f003d427f89 */ /* 0x000e2400000e0000 */
[----:B0-----:R-:W-:-:S05]  /*17b80*/  FMNMX.FTZ R70, R61, R66, !PT ;  /* 0x000000423d467209 */ /* 0x001fca0007810000 */
[----:B------:R0:W-:Y:S04]  /*17b90*/  ST.E desc[UR44][R48.64], R70 ;  /* 0x0000004630007985 */ /* 0x0001e8000c10192c */
[----:B------:R-:W0:Y:S04]  /*17ba0*/  LD.E R67, desc[UR44][R16.64+0x440] ;  /* 0x0004402c10437980 */ /* 0x000e28000c101900 */
[----:B------:R-:W2:Y:S04]  /*17bb0*/  LD.E R69, desc[UR44][R16.64+0x420] ;  /* 0x0004202c10457980 */ /* 0x000ea8000c101900 */
[----:B------:R-:W3:Y:S04]  /*17bc0*/  LD.E R71, desc[UR44][R16.64+0x430] ;  /* 0x0004302c10477980 */ /* 0x000ee8000c101900 */
[----:B------:R-:W4:Y:S04]  /*17bd0*/  LD.E R73, desc[UR44][R16.64+0x434] ;  /* 0x0004342c10497980 */ /* 0x000f28000c101900 */
[----:B------:R-:W4:Y:S01]  /*17be0*/  LD.E R66, desc[UR44][R16.64+0x210] ;  /* 0x0002102c10427980 */ /* 0x000f22000c101900 */
[----:B------:R-:W-:Y:S01]  /*17bf0*/  FADD.FTZ R72, R7, -R70 ;  /* 0x8000004607487221 */ /* 0x000fe20000010000 */
[----:B------:R-:W-:-:S04]  /*17c00*/  UIADD3 UR4, UP0, UR37, 0x210, URZ ;  /* 0x0000021025047890 */ /* 0x000fc8000ff1e03f */
[----:B------:R-:W-:Y:S02]  /*17c10*/  ULOP3.LUT UR6, UR4, 0x4, URZ, 0xfc, !UPT ;  /* 0x0000000404067892 */ /* 0x000fe4000f8efc3f */
[----:B------:R-:W-:Y:S01]  /*17c20*/  UIADD3.X UR5, URZ, UR36, URZ, UP0, !UPT ;  /* 0x000000243f057290 */ /* 0x000fe200087fe43f */
[-C--:B0-----:R-:W-:Y:S01]  /*17c30*/  FMUL.FTZ R70, R70, R67.reuse ;  /* 0x0000004346467220 */ /* 0x081fe20000410000 */
[----:B--2---:R-:W-:Y:S01]  /*17c40*/  FMUL.FTZ R48, R69, R67 ;  /* 0x0000004345307220 */ /* 0x004fe20000410000 */
[----:B------:R-:W-:-:S03]  /*17c50*/  FADD.FTZ R6, R6, -R69 ;  /* 0x8000004506067221 */ /* 0x000fc60000010000 */
[-CC-:B------:R-:W-:Y:S01]  /*17c60*/  FFMA.FTZ R35, R15, R67.reuse, -R48.reuse ;  /* 0x000000430f237223 */ /* 0x180fe20000010830 */
[-CC-:B------:R-:W-:Y:S01]  /*17c70*/  FFMA.FTZ R168, R11, R67.reuse, -R48.reuse ;  /* 0x000000430ba87223 */ /* 0x180fe20000010830 */
        /* <DEDUP_REMOVED lines=8> */
[----:B------:R-:W-:-:S06]  /*17d00*/  FFMA.FTZ R34, R13, R67, -R70 ;  /* 0x000000430d227223 */ /* 0x000fcc0000010846 */
[----:B------:R-:W3:Y:S01]  /*17d10*/  MUFU.EX2 R168, R168 ;  /* 0x000000a800a87308 */ /* 0x000ee20000000800 */
[-C--:B------:R-:W-:Y:S01]  /*17d20*/  FFMA.FTZ R170, R20, R67.reuse, -R48 ;  /* 0x0000004314aa7223 */ /* 0x080fe20000010830 */
[----:B------:R-:W-:-:S06]  /*17d30*/  FFMA.FTZ R171, R14, R67, -R70 ;  /* 0x000000430eab7223 */ /* 0x000fcc0000010846 */
[----:B------:R-:W-:Y:S08]  /*17d40*/  MUFU.EX2 R61, R72 ;  /* 0x00000048003d7308 */ /* 0x000ff00000000800 */
[----:B------:R-:W4:Y:S01]  /*17d50*/  MUFU.EX2 R36, R36 ;  /* 0x0000002400247308 */ /* 0x000f220000000800 */
[-CC-:B------:R-:W-:Y:S01]  /*17d60*/  FFMA.FTZ R31, R29, R67.reuse, -R48.reuse ;  /* 0x000000431d1f7223 */ /* 0x180fe20000010830 */
[----:B------:R-:W-:-:S06]  /*17d70*/  FFMA.FTZ R33, R21, R67, -R48 ;  /* 0x0000004315217223 */ /* 0x000fcc0000010830 */
[----:B------:R-:W0:Y:S01]  /*17d80*/  MUFU.EX2 R37, R37 ;  /* 0x0000002500257308 */ /* 0x000e220000000800 */
[-C--:B------:R-:W-:Y:S01]  /*17d90*/  FFMA.FTZ R29, R32, R67.reuse, -R48 ;  /* 0x00000043201d7223 */ /* 0x080fe20000010830 */
[----:B------:R-:W-:-:S06]  /*17da0*/  FFMA.FTZ R32, R18, R67, -R70 ;  /* 0x0000004312207223 */ /* 0x000fcc0000010846 */
[----:B------:R-:W1:Y:S01]  /*17db0*/  MUFU.EX2 R169, R169 ;  /* 0x000000a900a97308 */ /* 0x000e620000000800 */
[----:B------:R-:W-:-:S07]  /*17dc0*/  FFMA.FTZ R172, R28, R67, -R48 ;  /* 0x000000431cac7223 */ /* 0x000fce0000010830 */
[----:B------:R-:W2:Y:S01]  /*17dd0*/  MUFU.EX2 R35, R35 ;  /* 0x0000002300237308 */ /* 0x000ea20000000800 */
[----:B------:R-:W-:-:S07]  /*17de0*/  FFMA.FTZ R173, R19, R67, -R70 ;  /* 0x0000004313ad7223 */ /* 0x000fce0000010846 */
[----:B------:R-:W2:Y:S01]  /*17df0*/  MUFU.EX2 R34, R34 ;  /* 0x0000002200227308 */ /* 0x000ea20000000800 */
[----:B---3--:R-:W-:Y:S01]  /*17e00*/  FFMA.FTZ R6, R7, R71, R168 ;  /* 0x0000004707067223 */ /* 0x008fe200000100a8 */
[----:B------:R-:W-:-:S06]  /*17e10*/  FFMA.FTZ R174, R30, R67, -R48 ;  /* 0x000000431eae7223 */ /* 0x000fcc0000010830 */
[----:B------:R-:W3:Y:S01]  /*17e20*/  MUFU.EX2 R170, R170 ;  /* 0x000000aa00aa7308 */ /* 0x000ee20000000800 */
[----:B----4-:R-:W-:Y:S01]  /*17e30*/  FFMA.FTZ R8, R61, R73, R36 ;  /* 0x000000493d087223 */ /* 0x010fe20000010024 */
[----:B------:R-:W-:-:S06]  /*17e40*/  FFMA.FTZ R30, R24, R67, -R70 ;  /* 0x00000043181e7223 */ /* 0x000fcc0000010846 */
        /* <DEDUP_REMOVED lines=22> */
[----:B------:R-:W-:-:S06]  /*17fb0*/  FFMA.FTZ R178, R44, R67, -R48 ;  /* 0x000000432cb27223 */ /* 0x000fcc0000010830 */
[----:B------:R-:W2:Y:S01]  /*17fc0*/  MUFU.EX2 R29, R29 ;  /* 0x0000001d001d7308 */ /* 0x000ea20000000800 */
[----:B------:R-:W-:Y:S01]  /*17fd0*/  FADD.FTZ R9, R173, R6 ;  /* 0x00000006ad097221 */ /* 0x000fe20000010000 */
        /* <DEDUP_REMOVED lines=51> */
[----:B------:R-:W-:-:S06]  /*18310*/  FADD.FTZ R11, R219, R8 ;  /* 0x00000008db0b7221 */ /* 0x000fcc0000010000 */
[----:B------:R-:W2:Y:S01]  /*18320*/  MUFU.EX2 R205, R205 ;  /* 0x000000cd00cd7308 */ /* 0x000ea20000000800 */
[-C--:B------:R-:W-:Y:S01]  /*18330*/  FFMA.FTZ R196, R56, R67.reuse, -R48 ;  /* 0x0000004338c47223 */ /* 0x080fe20000010830 */
        /* <DEDUP_REMOVED lines=35> */
[----:B-1----:R-:W-:Y:S01]  /*18570*/  FADD.FTZ R8, R18, R11 ;  /* 0x0000000b12087221 */ /* 0x002fe20000010000 */
[----:B------:R-:W-:Y:S01]  /*18580*/  FMUL.FTZ R25, R7, R66 ;  /* 0x0000004207197220 */ /* 0x000fe20000410000 */
[----:B------:R-:W-:Y:S02]  /*18590*/  IMAD.U32 R10, RZ, RZ, UR6 ;  /* 0x00000006ff0a7e24 */ /* 0x000fe4000f8e00ff */
[----:B--2---:R-:W-:Y:S01]  /*185a0*/  FADD.FTZ R9, R21, R6 ;  /* 0x0000000615097221 */ /* 0x004fe20000010000 */
[----:B------:R-:W-:Y:S01]  /*185b0*/  IMAD.U32 R11, RZ, RZ, UR5 ;  /* 0x00000005ff0b7e24 */ /* 0x000fe2000f8e00ff */
[----:B------:R-:W-:Y:S01]  /*185c0*/  ST.E desc[UR44][R16.64+0x210], R25 ;  /* 0x0002101910007985 */ /* 0x000fe2000c10192c */
[----:B------:R-:W-:-:S03]  /*185d0*/  FADD.FTZ R13, R19, R8 ;  /* 0x00000008130d7221 */ /* 0x000fc60000010000 */
[----:B------:R-:W-:Y:S04]  /*185e0*/  ST.E desc[UR44][R16.64+0x430], R9 ;  /* 0x0004300910007985 */ /* 0x000fe8000c10192c */
[----:B------:R0:W-:Y:S04]  /*185f0*/  ST.E desc[UR44][R16.64+0x434], R13 ;  /* 0x0004340d10007985 */ /* 0x0001e8000c10192c */
[----:B------:R-:W2:Y:S02]  /*18600*/  LD.E R6, desc[UR44][R10.64] ;  /* 0x0000002c0a067980 */ /* 0x000ea4000c101900 */
[----:B--2---:R-:W-:-:S05]  /*18610*/  FMUL.FTZ R27, R7, R6 ;  /* 0x00000006071b7220 */ /* 0x004fca0000410000 */
[----:B------:R1:W-:Y:S04]  /*18620*/  ST.E desc[UR44][R10.64], R27 ;  /* 0x0000001b0a007985 */ /* 0x0003e8000c10192c */
[----:B------:R-:W0:Y:S04]  /*18630*/  LD.E R54, desc[UR44][R16.64+0x224] ;  /* 0x0002242c10367980 */ /* 0x000e28000c101900 */
[----:B------:R-:W2:Y:S04]  /*18640*/  LD.E R52, desc[UR44][R16.64+0x220] ;  /* 0x0002202c10347980 */ /* 0x000ea8000c101900 */
[----:B------:R-:W3:Y:S04]  /*18650*/  LD.E R150, desc[UR44][R16.64+0x404] ;  /* 0x0004042c10967980 */ /* 0x000ee8000c101900 */
[----:B------:R-:W4:Y:S04]  /*18660*/  LD.E R56, desc[UR44][R16.64+0x230] ;  /* 0x0002302c10387980 */ /* 0x000f28000c101900 */
[----:B------:R-:W1:Y:S04]  /*18670*/  LD.E R58, desc[UR44][R16.64+0x234] ;  /* 0x0002342c103a7980 */ /* 0x000e68000c101900 */
        /* <DEDUP_REMOVED lines=57> */
[----:B------:R-:W-:Y:S01]  /*18a10*/  ULOP3.LUT UR6, UR4, 0x8, URZ, 0xfc, !UPT ;  /* 0x0000000804067892 */ /* 0x000fe2000f8efc3f */
[C---:B0-----:R-:W-:Y:S01]  /*18a20*/  FMUL.FTZ R13, R7.reuse, R54 ;  /* 0x00000036070d7220 */ /* 0x041fe20000410000 */
[----:B--2---:R-:W-:-:S04]  /*18a30*/  FMUL.FTZ R9, R7, R52 ;  /* 0x0000003407097220 */ /* 0x004fc80000410000 */
[----:B------:R0:W-:Y:S01]  /*18a40*/  ST.E desc[UR44][R16.64+0x224], R13 ;  /* 0x0002240d10007985 */ /* 0x0001e2000c10192c */
[----:B---3--:R-:W-:-:S03]  /*18a50*/  FMUL.FTZ R45, R7, R150 ;  /* 0x00000096072d7220 */ /* 0x008fc60000410000 */
[----:B------:R2:W-:Y:S01]  /*18a60*/  ST.E desc[UR44][R16.64+0x220], R9 ;  /* 0x0002200910007985 */ /* 0x0005e2000c10192c */
[C---:B----4-:R-:W-:Y:S01]  /*18a70*/  FMUL.FTZ R25, R7.reuse, R56 ;  /* 0x0000003807197220 */ /* 0x050fe20000410000 */
[C---:B-1----:R-:W-:Y:S01]  /*18a80*/  FMUL.FTZ R27, R7.reuse, R58 ;  /* 0x0000003a071b7220 */ /* 0x042fe20000410000 */
[C---:B------:R-:W-:Y:S01]  /*18a90*/  FMUL.FTZ R39, R7.reuse, R60 ;  /* 0x0000003c07277220 */ /* 0x040fe20000410000 */
[C---:B0-----:R-:W-:Y:S01]  /*18aa0*/  FMUL.FTZ R13, R7.reuse, R68 ;  /* 0x00000044070d7220 */ /* 0x041fe20000410000 */
[C---:B--2---:R-:W-:Y:S01]  /*18ab0*/  FMUL.FTZ R9, R7.reuse, R66 ;  /* 0x0000004207097220 */ /* 0x044fe20000410000 */
        /* <DEDUP_REMOVED lines=104> */
[----:B------:R-:W-:Y:S02]  /*19140*/  IMAD.U32 R8, RZ, RZ, UR6 ;  /* 0x00000006ff087e24 */ /* 0x000fe4000f8e00ff */
[----:B---3--:R-:W-:Y:S01]  /*19150*/  FMUL.FTZ R13, R7, R24 ;  /* 0x00000018070d7220 */ /* 0x008fe20000410000 */
[----:B0-----:R-:W-:Y:S01]  /*19160*/  IMAD.U32 R9, RZ, RZ, UR5 ;  /* 0x00000005ff097e24 */ /* 0x001fe2000f8e00ff */
[----:B------:R0:W-:Y:S04]  /*19170*/  ST.E desc[UR44][R16.64+0x3c0], R25 ;  /* 0x0003c01910007985 */ /* 0x0001e8000c10192c */
        /* <DEDUP_REMOVED lines=8> */
[----:B------:R-:W0:Y:S01]  /*19200*/  LD.E R12, desc[UR44][R8.64] ;  /* 0x0000002c080c7980 */ /* 0x000e22000c101900 */
[----:B------:R-:W-:Y:S01]  /*19210*/  ULOP3.LUT UR4, UR4, 0xc, URZ, 0xfc, !UPT ;  /* 0x0000000c04047892 */ /* 0x000fe2000f8efc3f */
[----:B------:R-:W-:-:S05]  /*19220*/  IMAD.U32 R7, RZ, RZ, UR5 ;  /* 0x00000005ff077e24 */ /* 0x000fca000f8e00ff */
[----:B------:R-:W-:Y:S02]  /*19230*/  IMAD.U32 R6, RZ, RZ, UR4 ;  /* 0x00000004ff067e24 */ /* 0x000fe4000f8e00ff */
[----:B0-----:R-:W-:-:S05]  /*19240*/  FMUL.FTZ R25, R61, R12 ;  /* 0x0000000c3d197220 */ /* 0x001fca0000410000 */
[----:B------:R-:W-:Y:S04]  /*19250*/  ST.E desc[UR44][R8.64], R25 ;  /* 0x0000001908007985 */ /* 0x000fe8000c10192c */
[----:B------:R-:W1:Y:S02]  /*19260*/  LD.E R12, desc[UR44][R6.64] ;  /* 0x0000002c060c7980 */ /* 0x000e64000c101900 */
[----:B-1----:R-:W-:-:S05]  /*19270*/  FMUL.FTZ R13, R61, R12 ;  /* 0x0000000c3d0d7220 */ /* 0x002fca0000410000 */
[----:B------:R0:W-:Y:S04]  /*19280*/  ST.E desc[UR44][R6.64], R13 ;  /* 0x0000000d06007985 */ /* 0x0001e8000c10192c */
[----:B------:R-:W2:Y:S04]  /*19290*/  LD.E R27, desc[UR44][R16.64+0x40c] ;  /* 0x00040c2c101b7980 */ /* 0x000ea8000c101900 */
[----:B------:R-:W0:Y:S04]  /*192a0*/  LD.E R62, desc[UR44][R16.64+0x228] ;  /* 0x0002282c103e7980 */ /* 0x000e28000c101900 */
        /* <DEDUP_REMOVED lines=61> */
[----:B0-----:R-:W-:-:S04]  /*19680*/  FMUL.FTZ R13, R61, R62 ;  /* 0x0000003e3d0d7220 */ /* 0x001fc80000410000 */
[----:B------:R0:W-:Y:S01]  /*19690*/  ST.E desc[UR44][R16.64+0x40c], R45 ;  /* 0x00040c2d10007985 */ /* 0x0001e2000c10192c */
[C---:B---3--:R-:W-:Y:S01]  /*196a0*/  FMUL.FTZ R25, R61.reuse, R64 ;  /* 0x000000403d197220 */ /* 0x048fe20000410000 */
[C---:B----4-:R-:W-:Y:S01]  /*196b0*/  FMUL.FTZ R27, R61.reuse, R66 ;  /* 0x000000423d1b7220 */ /* 0x050fe20000410000 */
[C---:B------:R-:W-:Y:S01]  /*196c0*/  FMUL.FTZ R39, R61.reuse, R68 ;  /* 0x000000443d277220 */ /* 0x040fe20000410000 */
[C---:B------:R-:W-:Y:S01]  /*196d0*/  FMUL.FTZ R41, R61.reuse, R70 ;  /* 0x000000463d297220 */ /* 0x040fe20000410000 */
[C---:B------:R-:W-:Y:S01]  /*196e0*/  FMUL.FTZ R43, R61.reuse, R72 ;  /* 0x000000483d2b7220 */ /* 0x040fe20000410000 */
[C---:B0-----:R-:W-:Y:S01]  /*196f0*/  FMUL.FTZ R45, R61.reuse, R76 ;  /* 0x0000004c3d2d7220 */ /* 0x041fe20000410000 */
[C---:B------:R-:W-:Y:S01]  /*19700*/  FMUL.FTZ R47, R61.reuse, R78 ;  /* 0x0000004e3d2f7220 */ /* 0x040fe20000410000 */
[C---:B------:R-:W-:Y:S01]  /*19710*/  FMUL.FTZ R49, R61.reuse, R80 ;  /* 0x000000503d317220 */ /* 0x040fe20000410000 */
[----:B------:R0:W-:Y:S04]  /*19720*/  ST.E desc[UR44][R16.64+0x228], R13 ;  /* 0x0002280d10007985 */ /* 0x0001e8000c10192c */
[----:B------:R1:W-:Y:S01]  /*19730*/  ST.E desc[UR44][R16.64+0x22c], R25 ;  /* 0x00022c1910007985 */ /* 0x0003e2000c10192c */
[----:B------:R-:W-:-:S03]  /*19740*/  FMUL.FTZ R51, R61, R82 ;  /* 0x000000523d337220 */ /* 0x000fc60000410000 */
        /* <DEDUP_REMOVED lines=97> */
[----:B------:R-:W-:Y:S01]  /*19d60*/  FMUL.FTZ R61, R61, R24 ;  /* 0x000000183d3d7220 */ /* 0x000fe20000410000 */
        /* <DEDUP_REMOVED lines=10> */
[----:B------:R-:W-:Y:S04]  /*19e10*/  ST.E desc[UR44][R16.64+0x3fc], R49 ;  /* 0x0003fc3110007985 */ /* 0x000fe8000c10192c */
[----:B------:R-:W-:Y:S01]  /*19e20*/  ST.E desc[UR44][R16.64+0x408], R61 ;  /* 0x0004083d10007985 */ /* 0x000fe2000c10192c */
[----:B------:R1:W-:Y:S06]  /*19e30*/  BAR.SYNC.DEFER_BLOCKING R213, 0x100 ;  /* 0x000400d50000751d */ /* 0x0003ec0000010000 */
[----:B0-----:R-:W2:Y:S04]  /*19e40*/  LD.E R25, desc[UR44][R16.64+0x210] ;  /* 0x0002102c10197980 */ /* 0x001ea8000c101900 */
[----:B------:R-:W4:Y:S04]  /*19e50*/  LD.E R24, desc[UR44][R2.64] ;  /* 0x0000002c02187980 */ /* 0x000f28000c101900 */
[----:B------:R-:W4:Y:S04]  /*19e60*/  LD.E.64 R12, desc[UR44][R16.64+0x88] ;  /* 0x0000882c100c7980 */ /* 0x000f28000c101b00 */
[----:B--2---:R0:W-:Y:S04]  /*19e70*/  ST.E desc[UR44][R16.64+0x210], R25 ;  /* 0x0002101910007985 */ /* 0x0041e8000c10192c */
[----:B-1----:R-:W2:Y:S04]  /*19e80*/  LD.E R27, desc[UR44][R10.64] ;  /* 0x0000002c0a1b7980 */ /* 0x002ea8000c101900 */
[----:B--2---:R1:W-:Y:S04]  /*19e90*/  ST.E desc[UR44][R10.64], R27 ;  /* 0x0000001b0a007985 */ /* 0x0043e8000c10192c */
[----:B------:R-:W2:Y:S04]  /*19ea0*/  LD.E R39, desc[UR44][R8.64] ;  /* 0x0000002c08277980 */ /* 0x000ea8000c101900 */
[----:B--2---:R2:W-:Y:S04]  /*19eb0*/  ST.E desc[UR44][R8.64], R39 ;  /* 0x0000002708007985 */ /* 0x0045e8000c10192c */
[----:B---3--:R-:W3:Y:S04]  /*19ec0*/  LD.E R41, desc[UR44][R6.64] ;  /* 0x0000002c06297980 */ /* 0x008ee8000c101900 */
[----:B---3--:R3:W-:Y:S04]  /*19ed0*/  ST.E desc[UR44][R6.64], R41 ;  /* 0x0000002906007985 */ /* 0x0087e8000c10192c */
[----:B----4-:R-:W4:Y:S04]  /*19ee0*/  LD.E R43, desc[UR44][R16.64+0x220] ;  /* 0x0002202c102b7980 */ /* 0x010f28000c101900 */
[----:B------:R-:W4:Y:S04]  /*19ef0*/  LD.E R45, desc[UR44][R16.64+0x224] ;  /* 0x0002242c102d7980 */ /* 0x000f28000c101900 */
[----:B------:R-:W4:Y:S04]  /*19f00*/  LD.E R47, desc[UR44][R16.64+0x228] ;  /* 0x0002282c102f7980 */ /* 0x000f28000c101900 */
[----:B0-----:R-:W4:Y:S04]  /*19f10*/  LD.E R25, desc[UR44][R16.64+0x22c] ;  /* 0x00022c2c10197980 */ /* 0x001f28000c101900 */
        /* <DEDUP_REMOVED lines=74> */
[----:B------:R0:W-:Y:S04]  /*1a3c0*/  ST.E desc[UR44][R16.64+0x22c], R25 ;  /* 0x00022c1910007985 */ /* 0x0001e8000c10192c */
[----:B------:R-:W-:Y:S04]  /*1a3d0*/  ST.E desc[UR44][R16.64+0x230], R49 ;  /* 0x0002303110007985 */ /* 0x000fe8000c10192c */
[----:B------:R-:W-:Y:S04]  /*1a3e0*/  ST.E desc[UR44][R16.64+0x234], R51 ;  /* 0x0002343310007985 */ /* 0x000fe8000c10192c */
[----:B------:R1:W-:Y:S04]  /*1a3f0*/  ST.E desc[UR44][R16.64+0x238], R27 ;  /* 0x0002381b10007985 */ /* 0x0003e8000c10192c */
[----:B------:R-:W-:Y:S04]  /*1a400*/  ST.E desc[UR44][R16.64+0x23c], R53 ;  /* 0x00023c3510007985 */ /* 0x000fe8000c10192c */
[----:B--2---:R2:W-:Y:S04]  /*1a410*/  ST.E desc[UR44][R16.64+0x240], R39 ;  /* 0x0002402710007985 */ /* 0x0045e8000c10192c */
[----:B------:R-:W-:Y:S04]  /*1a420*/  ST.E desc[UR44][R16.64+0x244], R55 ;  /* 0x0002443710007985 */ /* 0x000fe8000c10192c */
[----:B---3--:R3:W-:Y:S04]  /*1a430*/  ST.E desc[UR44][R16.64+0x248], R41 ;  /* 0x0002482910007985 */ /* 0x0087e8000c10192c */
[----:B------:R4:W-:Y:S04]  /*1a440*/  ST.E desc[UR44][R16.64+0x24c], R57 ;  /* 0x00024c3910007985 */ /* 0x0009e8000c10192c */
        /* <DEDUP_REMOVED lines=165> */
[C---:B------:R-:W-:Y:S01]  /*1aea0*/  VIADD R26, R12.reuse, 0x100 ;  /* 0x000001000c1a7836 */ /* 0x040fe20000000000 */
[----:B------:R-:W-:Y:S01]  /*1aeb0*/  IADD3 R24, R12, 0x80, RZ ;  /* 0x000000800c187810 */ /* 0x000fe20007ffe0ff */
[----:B------:R-:W4:Y:S01]  /*1aec0*/  LD.E R37, desc[UR44][R16.64+0x244] ;  /* 0x0002442c10257980 */ /* 0x000f22000c101900 */
[----:B------:R-:W-:Y:S02]  /*1aed0*/  R2UR UR15, R27 ;  /* 0x000000001b0f72ca */ /* 0x000fe400000e0000 */
[----:B------:R-:W-:Y:S01]  /*1aee0*/  R2UR UR10, R24 ;  /* 0x00000000180a72ca */ /* 0x000fe200000e0000 */
[----:B------:R-:W4:Y:S01]  /*1aef0*/  LD.E R38, desc[UR44][R16.64+0x248] ;  /* 0x0002482c10267980 */ /* 0x000f22000c101900 */
[----:B------:R-:W-:Y:S02]  /*1af00*/  R2UR UR14, R26 ;  /* 0x000000001a0e72ca */ /* 0x000fe400000e0000 */
[----:B------:R-:W-:Y:S01]  /*1af10*/  F2FP.F16.F32.PACK_AB R169, R169, R36 ;  /* 0x00000024a9a9723e */ /* 0x000fe200000000ff */
        /* <DEDUP_REMOVED lines=140> */
[----:B--2---:R-:W-:-:S11]  /*1b7e0*/  WARPGROUP.ARRIVE ;  /* 0x00000000000079c5 */ /* 0x004fd60000000000 */
[----:B------:R-:W-:Y:S01]  /*1b7f0*/  HGMMA.64x256x16.F32 R24, R168, gdesc[UR4].tnspB, R24, UP0, gsb0 ;  /* 0x43e00004a8187df0 */ /* 0x000fe2000b800818 */
[----:B------:R-:W-:Y:S02]  /*1b800*/  F2FP.F16.F32.PACK_AB R178, R178, R15 ;  /* 0x0000000fb2b2723e */ /* 0x000fe400000000ff */
[----:B------:R-:W-:Y:S01]  /*1b810*/  F2FP.F16.F32.PACK_AB R179, R14, R179 ;  /* 0x000000b30eb3723e */ /* 0x000fe200000000ff */
        /* <DEDUP_REMOVED lines=273> */
[----:B------:R-:W-:Y:S01]  /*1c930*/  IMAD.MOV.U32 R15, RZ, RZ, R13 ;  /* 0x000000ffff0f7224 */ /* 0x000fe200078e000d */
        /* <DEDUP_REMOVED lines=539> */
[----:B------:R-:W3:Y:S04]  /*1eaf0*/  LD.E R13, desc[UR44][R16.64+0x210] ;  /* 0x0002102c100d7980 */ /* 0x000ee8000c101900 */
[----:B---3--:R3:W-:Y:S04]  /*1eb00*/  ST.E desc[UR44][R16.64+0x210], R13 ;  /* 0x0002100d10007985 */ /* 0x0087e8000c10192c */
[----:B------:R-:W4:Y:S04]  /*1eb10*/  LD.E R15, desc[UR44][R10.64] ;  /* 0x0000002c0a0f7980 */ /* 0x000f28000c101900 */
[----:B----4-:R4:W-:Y:S04]  /*1eb20*/  ST.E desc[UR44][R10.64], R15 ;  /* 0x0000000f0a007985 */ /* 0x0109e8000c10192c */
[----:B------:R-:W2:Y:S04]  /*1eb30*/  LD.E R19, desc[UR44][R8.64] ;  /* 0x0000002c08137980 */ /* 0x000ea8000c101900 */
[----:B--2---:R2:W-:Y:S04]  /*1eb40*/  ST.E desc[UR44][R8.64], R19 ;  /* 0x0000001308007985 */ /* 0x0045e8000c10192c */
[----:B------:R-:W3:Y:S04]  /*1eb50*/  LD.E R21, desc[UR44][R6.64] ;  /* 0x0000002c06157980 */ /* 0x000ee8000c101900 */
[----:B---3--:R3:W-:Y:S04]  /*1eb60*/  ST.E desc[UR44][R6.64], R21 ;  /* 0x0000001506007985 */ /* 0x0087e8000c10192c */
[----:B0-----:R-:W3:Y:S04]  /*1eb70*/  LD.E R25, desc[UR44][R16.64+0x220] ;  /* 0x0002202c10197980 */ /* 0x001ee8000c101900 */
[----:B-1----:R-:W3:Y:S04]  /*1eb80*/  LD.E R27, desc[UR44][R16.64+0x224] ;  /* 0x0002242c101b7980 */ /* 0x002ee8000c101900 */
        /* <DEDUP_REMOVED lines=122> */
[----:B------:R-:W-:Y:S04]  /*1f330*/  ST.E desc[UR44][R16.64+0x220], R25 ;  /* 0x0002201910007985 */ /* 0x000fe8000c10192c */
[----:B------:R-:W-:Y:S04]  /*1f340*/  ST.E desc[UR44][R16.64+0x224], R27 ;  /* 0x0002241b10007985 */ /* 0x000fe8000c10192c */
[----:B------:R-:W-:Y:S04]  /*1f350*/  ST.E desc[UR44][R16.64+0x228], R5 ;  /* 0x0002280510007985 */ /* 0x000fe8000c10192c */
[----:B------:R-:W-:Y:S04]  /*1f360*/  ST.E desc[UR44][R16.64+0x22c], R29 ;  /* 0x00022c1d10007985 */ /* 0x000fe8000c10192c */
[----:B------:R-:W-:Y:S04]  /*1f370*/  ST.E desc[UR44][R16.64+0x230], R13 ;  /* 0x0002300d10007985 */ /* 0x000fe8000c10192c */
[----:B------:R-:W-:Y:S04]  /*1f380*/  ST.E desc[UR44][R16.64+0x234], R31 ;  /* 0x0002341f10007985 */ /* 0x000fe8000c10192c */
[----:B----4-:R-:W-:Y:S04]  /*1f390*/  ST.E desc[UR44][R16.64+0x238], R11 ;  /* 0x0002380b10007985 */ /* 0x010fe8000c10192c */
[----:B------:R-:W-:Y:S04]  /*1f3a0*/  ST.E desc[UR44][R16.64+0x23c], R15 ;  /* 0x00023c0f10007985 */ /* 0x000fe8000c10192c */
[----:B--2---:R-:W-:Y:S04]  /*1f3b0*/  ST.E desc[UR44][R16.64+0x240], R9 ;  /* 0x0002400910007985 */ /* 0x004fe8000c10192c */
[----:B------:R-:W-:Y:S04]  /*1f3c0*/  ST.E desc[UR44][R16.64+0x244], R19 ;  /* 0x0002441310007985 */ /* 0x000fe8000c10192c */
        /* <DEDUP_REMOVED lines=122> */
.L_x_13159:
[----:B------:R-:W-:Y:S05]  /*1fb70*/  BSYNC B0 ;  /* 0x0000000000007941 */ /* 0x000fea0003800000 */
.L_x_13158:
        /* <DEDUP_REMOVED lines=9> */
.L_x_13141:
[----:B------:R-:W-:-:S13]  /*1fc10*/  ISETP.GE.AND P0, PT, R0, R190, PT ;  /* 0x000000be0000720c */ /* 0x000fda0003f06270 */
[----:B------:R-:W-:Y:S05]  /*1fc20*/  @!P0 BRA `(.L_x_13161) ;  /* 0x000000b000bc8947 */ /* 0x000fea0003800000 */
[----:B------:R0:W5:Y:S02]  /*1fc30*/  LDL.64 R2, [R1+0x158] ;  /* 0x0001580001027983 */ /* 0x0001640000100a00 */
.L_x_13190:
[----:B-12--5:R-:W2:Y:S04]  /*1fc40*/  LD.E R5, desc[UR44][R2.64] ;  /* 0x0000002c02057980 */ /* 0x026ea8000c101900 */
        /* <DEDUP_REMOVED lines=20> */
.L_x_13163:
[----:B------:R-:W-:Y:S05]  /*1fd90*/  BSYNC B0 ;  /* 0x0000000000007941 */ /* 0x000fea0003800000 */
.L_x_13162:
        /* <DEDUP_REMOVED lines=13> */
.L_x_13165:
[----:B------:R-:W-:Y:S05]  /*1fe70*/  BSYNC B0 ;  /* 0x0000000000007941 */ /* 0x000fea0003800000 */
.L_x_13164:
        /* <DEDUP_REMOVED lines=8> */
.L_x_13167:
[----:B------:R-:W-:Y:S05]  /*1ff00*/  BSYNC B0 ;  /* 0x0000000000007941 */ /* 0x000fea0003800000 */
.L_x_13166:
[----:B------:R-:W2:Y:S04]  /*1ff10*/  LD.E R11, desc[UR44][R2.64] ;  /* 0x0000002c020b7980 */ /* 0x000ea8000c101900 */
[----:B------:R-:W2:Y:S01]  /*1ff20*/  LDL.64 R20, [R1+0x80] ;  /* 0x0000800001147983 */ /* 0x000ea20000100a00 */
[----:B------:R-:W-:Y:S05]  /*1ff30*/  WARPSYNC.ALL ;  /* 0x0000000000007948 */ /* 0x000fea0003800000 */
[----:B------:R3:W-:Y:S04]  /*1ff40*/  STL [R1+0x60], RZ ;  /* 0x000060ff01007387 */ /* 0x0007e80000100800 */
[----:B-1---5:R-:W4:Y:S01]  /*1ff50*/  LD.E.64 R8, desc[UR44][R16.64+0x78] ;  /* 0x0000782c10087980 */ /* 0x022f22000c101b00 */
[----:B------:R-:W-:-:S05]  /*1ff60*/  IMAD.MOV.U32 R4, RZ, RZ, 0x1 ;  /* 0x00000001ff047424 */ /* 0x000fca00078e00ff */
[----:B------:R3:W-:Y:S04]  /*1ff70*/  STL [R1+0x60], R4 ;  /* 0x0000600401007387 */ /* 0x0007e80000100800 */
[----:B------:R-:W3:Y:S04]  /*1ff80*/  LD.E.64 R12, desc[UR44][R16.64+0x78] ;  /* 0x0000782c100c7980 */ /* 0x000ee8000c101b00 */
[----:B------:R1:W-:Y:S04]  /*1ff90*/  STL [R1+0x60], R4 ;  /* 0x0000600401007387 */ /* 0x0003e80000100800 */
[----:B------:R-:W3:Y:S01]  /*1ffa0*/  LD.E.64 R14, desc[UR44][R16.64+0x78] ;  /* 0x0000782c100e7980 */ /* 0x000ee2000c101b00 */
        /* <DEDUP_REMOVED lines=8> */
[----:B----4-:R-:W-:Y:S02]  /*20030*/  R2UR UR4, R8 ;  /* 0x00000000080472ca */ /* 0x010fe400000e0000 */
[----:B------:R-:W-:-:S13]  /*20040*/  R2UR UR5, R9 ;  /* 0x00000000090572ca */ /* 0x000fda00000e0000 */
[----:B------:R-:W-:Y:S01]  /*20050*/  HGMMA.64x96x16.F32 R24, gdesc[UR4], RZ, !UPT, gsb0 ;  /* 0x01600000041879f0 */ /* 0x000fe2000c0008ff */
[----:B---3--:R-:W-:Y:S02]  /*20060*/  VIADD R12, R12, 0x2 ;  /* 0x000000020c0c7836 */ /* 0x008fe40000000000 */
        /* <DEDUP_REMOVED lines=38> */
.L_x_13170:
[----:B------:R-:W-:Y:S05]  /*202d0*/  BSYNC B0 ;  /* 0x0000000000007941 */ /* 0x000fea0003800000 */
.L_x_13169:
        /* <DEDUP_REMOVED lines=13> */
.L_x_13172:
[----:B------:R-:W-:Y:S05]  /*203b0*/  BSYNC B0 ;  /* 0x0000000000007941 */ /* 0x000fea0003800000 */
.L_x_13171:
        /* <DEDUP_REMOVED lines=8> */
.L_x_13174:
[----:B------:R-:W-:Y:S05]  /*20440*/  BSYNC B0 ;  /* 0x0000000000007941 */ /* 0x000fea0003800000 */
.L_x_13173:
[----:B------:R-:W2:Y:S04]  /*20450*/  LD.E R19, desc[UR44][R2.64] ;  /* 0x0000002c02137980 */ /* 0x000ea8000c101900 */
[----:B------:R-:W2:Y:S04]  /*20460*/  LDL.64 R6, [R1+0xf8] ;  /* 0x0000f80001067983 */ /* 0x000ea80000100a00 */
[----:B------:R-:W3:Y:S04]  /*20470*/  LDL R5, [R1+0x70] ;  /* 0x0000700001057983 */ /* 0x000ee80000100800 */
[----:B-1---5:R-:W4:Y:S04]  /*20480*/  LDL.64 R8, [R1+0xf0] ;  /* 0x0000f00001087983 */ /* 0x022f280000100a00 */
        /* <DEDUP_REMOVED lines=9> */
[----:B------:R-:W-:Y:S02]  /*20520*/  R2UR UR6, R6 ;  /* 0x00000000060672ca */ /* 0x000fe400000e0000 */
        /* <DEDUP_REMOVED lines=56> */
[----:B------:R-:W-:Y:S01]  /*208b0*/  VIADD R8, R6, 0x304 ;  /* 0x0000030406087836 */ /* 0x000fe20000000000 */
[----:B------:R-:W-:Y:S02]  /*208c0*/  WARPGROUP.DEPBAR.LE gsb0, 0x0 ;  /* 0x00008000000079c5 */ /* 0x000fe40000010000 */
[----:B------:R-:W-:-:S07]  /*208d0*/  WARPGROUP.ARRIVE ;  /* 0x00000000000079c5 */ /* 0x000fce0000000000 */
[----:B------:R-:W-:Y:S01]  /*208e0*/  HGMMA.64x96x16.F32 R24, gdesc[UR4], R24, gsb0 ;  /* 0x01600000041879f0 */ /* 0x000fe20008000818 */
[----:B------:R-:W-:Y:S01]  /*208f0*/  IMAD.MOV.U32 R9, RZ, RZ, R7 ;  /* 0x000000ffff097224 */ /* 0x000fe200078e0007 */
[----:B----4-:R-:W-:Y:S02]  /*20900*/  IADD3 R12, R12, 0x404, RZ ;  /* 0x000004040c0c7810 */ /* 0x010fe40007ffe0ff */
        /* <DEDUP_REMOVED lines=65> */
[--C-:B------:R-:W-:Y:S01]  /*20d20*/  IMAD.MOV.U32 R9, RZ, RZ, R7.reuse ;  /* 0x000000ffff097224 */ /* 0x100fe200078e0007 */
[----:B------:R-:W-:Y:S02]  /*20d30*/  R2UR UR4, R18 ;  /* 0x00000000120472ca */ /* 0x000fe400000e0000 */
[----:B------:R-:W-:Y:S02]  /*20d40*/  R2UR UR6, R8 ;  /* 0x00000000080672ca */ /* 0x000fe400000e0000 */
[----:B------:R-:W-:Y:S02]  /*20d50*/  R2UR UR7, R9 ;  /* 0x00000000090772ca */ /* 0x000fe400000e0000 */
[----:B------:R-:W-:Y:S01]  /*20d60*/  R2UR UR5, R19 ;  /* 0x00000000130572ca */ /* 0x000fe200000e0000 */
[----:B---3--:R-:W-:Y:S01]  /*20d70*/  VIADD R10, R10, 0xc02 ;  /* 0x00000c020a0a7836 */ /* 0x008fe20000000000 */
[----:B------:R-:W-:Y:S01]  /*20d80*/  IADD3 R8, R6, 0x902, RZ ;  /* 0x0000090206087810 */ /* 0x000fe20007ffe0ff */
[----:B------:R-:W-:Y:S01]  /*20d90*/  IMAD.MOV.U32 R9, RZ, RZ, R7 ;  /* 0x000000ffff097224 */ /* 0x000fe200078e0007 */
        /* <DEDUP_REMOVED lines=57> */
.L_x_13177:
[----:B------:R-:W-:Y:S05]  /*21130*/  BSYNC B0 ;  /* 0x0000000000007941 */ /* 0x000fea0003800000 */
.L_x_13176:
        /* <DEDUP_REMOVED lines=24> */
[-C--:B------:R-:W-:Y:S02]  /*212c0*/  FMUL.FTZ R34, R47, R20.reuse ;  /* 0x000000142f227220 */ /* 0x080fe40000410000 */
[----:B------:R-:W-:Y:S01]  /*212d0*/  LOP3.LUT R47, R46, 0xffffff80, RZ, 0xc0, !PT ;  /* 0xffffff802e2f7812 */ /* 0x000fe200078ec0ff */
[----:B------:R-:W-:-:S04]  /*212e0*/  FMUL.FTZ R81, R48, R20 ;  /* 0x0000001430517220 */ /* 0x000fc80000410000 */
[----:B------:R-:W-:Y:S02]  /*212f0*/  IMAD.IADD R48, R76, 0x1, -R47 ;  /* 0x000000014c307824 */ /* 0x000fe400078e0a2f */
[-C--:B------:R-:W-:Y:S01]  /*21300*/  FMUL.FTZ R82, R53, R20.reuse ;  /* 0x0000001435527220 */ /* 0x080fe20000410000 */
[-C--:B-1----:R-:W-:Y:S01]  /*21310*/  FMUL.FTZ R5, R24, R20.reuse ;  /* 0x0000001418057220 */ /* 0x082fe20000410000 */
        /* <DEDUP_REMOVED lines=15> */
[--C-:B------:R-:W-:Y:S01]  /*21410*/  SHF.R.S32.HI R52, RZ, 0x2, R50.reuse ;  /* 0x00000002ff347819 */ /* 0x100fe20000011432 */
[----:B------:R-:W-:Y:S01]  /*21420*/  FMUL.FTZ R39, R55, R20 ;  /* 0x0000001437277220 */ /* 0x000fe20000410000 */
[----:B------:R-:W-:-:S02]  /*21430*/  SHF.R.S32.HI R47, RZ, 0x1f, R50 ;  /* 0x0000001fff2f7819 */ /* 0x000fc40000011432 */
[----:B------:R-:W-:Y:S02]  /*21440*/  LOP3.LUT R55, R54, 0xfffffffc, RZ, 0xc0, !PT ;  /* 0xfffffffc36377812 */ /* 0x000fe400078ec0ff */
        /* <DEDUP_REMOVED lines=9> */
[----:B------:R-:W-:Y:S02]  /*214e0*/  LEA.HI R53, R76, R76, RZ, 0x1 ;  /* 0x0000004c4c357211 */ /* 0x000fe400078f08ff */
[----:B------:R-:W-:Y:S01]  /*214f0*/  LEA R52, R73, R52, 0x3 ;  /* 0x0000003449347211 */ /* 0x000fe200078e18ff */
[----:B------:R-:W-:Y:S01]  /*21500*/  IMAD.IADD R47, R47, 0x1, -R46 ;  /* 0x000000012f2f7824 */ /* 0x000fe200078e0a2e */
[----:B------:R-:W-:-:S03]  /*21510*/  LOP3.LUT R53, R53, 0x1ffffffe, RZ, 0xc0, !PT ;  /* 0x1ffffffe35357812 */ /* 0x000fc600078ec0ff */
[----:B------:R-:W-:Y:S02]  /*21520*/  IMAD.U32 R52, R52, 0x10, R55 ;  /* 0x0000001034347824 */ /* 0x000fe400078e0037 */
[----:B------:R-:W-:Y:S02]  /*21530*/  IMAD.IADD R53, R76, 0x1, -R53 ;  /* 0x000000014c357824 */ /* 0x000fe400078e0a35 */
[----:B------:R-:W-:-:S04]  /*21540*/  IMAD R52, R47, 0x40, R52 ;  /* 0x000000402f347824 */ /* 0x000fc800078e0234 */
[----:B------:R-:W-:-:S04]  /*21550*/  IMAD R6, R53, 0x8, R52 ;  /* 0x0000000835067824 */ /* 0x000fc800078e0234 */
[----:B------:R-:W-:-:S05]  /*21560*/  @P0 IMAD.HI.U32 R7, R6, R7, RZ ;  /* 0x0000000706070227 */ /* 0x000fca00078e00ff */
[----:B------:R-:W-:Y:S02]  /*21570*/  @P0 SHF.R.U32.HI R6, RZ, R72, R7 ;  /* 0x00000048ff060219 */ /* 0x000fe40000011607 */
[----:B------:R-:W-:Y:S01]  /*21580*/  LOP3.LUT R7, R50, 0x7ffffffc, RZ, 0xc0, !PT ;  /* 0x7ffffffc32077812 */ /* 0x000fe200078ec0ff */
[----:B------:R-:W-:Y:S02]  /*21590*/  IMAD.MOV.U32 R53, RZ, RZ, -0x60 ;  /* 0xffffffa0ff357424 */ /* 0x000fe400078e00ff */
[----:B------:R-:W1:Y:S01]  /*215a0*/  SHFL.IDX PT, R52, R6, RZ, 0x1c1f ;  /* 0x001c1fff06347589 */ /* 0x000e6200000e0000 */
        /* <DEDUP_REMOVED lines=27> */
[----:B------:R-:W-:Y:S02]  /*21760*/  FMUL.FTZ R20, R71, R20 ;  /* 0x0000001447147220 */ /* 0x000fe40000410000 */
[----:B------:R-:W-:Y:S01]  /*21770*/  IMAD R7, R7, -0x2, R50 ;  /* 0xfffffffe07077824 */ /* 0x000fe200078e0232 */
[----:B------:R-:W2:Y:S01]  /*21780*/  MUFU.TANH R5, R5 ;  /* 0x0000000500057308 */ /* 0x000ea20000002400 */
[----:B------:R-:W-:-:S03]  /*21790*/  LOP3.LUT R53, RZ, R10, RZ, 0x33, !PT ;  /* 0x0000000aff357212 */ /* 0x000fc600078e33ff */
[----:B------:R-:W-:-:S04]  /*217a0*/  IADD3 R50, -R8, R7, R9 ;  /* 0x0000000708327210 */ /* 0x000fc80007ffe109 */
[----:B------:R-:W3:Y:S01]  /*217b0*/  MUFU.TANH R21, R21 ;  /* 0x0000001500157308 */ /* 0x000ee20000002400 */
        /* <DEDUP_REMOVED lines=47> */
[----:B------:R-:W-:Y:S01]  /*21ab0*/  IMAD.IADD R67, R50, 0x1, R53 ;  /* 0x0000000132437824 */ /* 0x000fe200078e0235 */
[----:B-1----:R-:W-:Y:S01]  /*21ac0*/  IADD3 R62, R66, R52, RZ ;  /* 0x00000034423e7210 */ /* 0x002fe20007ffe0ff */
[----:B------:R-:W-:-:S02]  /*21ad0*/  VIADD R70, R7, 0xffffffff ;  /* 0xffffffff07467836 */ /* 0x000fc40000000000 */
[----:B------:R-:W-:Y:S02]  /*21ae0*/  IMAD R63, R0, -0x60, R12 ;  /* 0xffffffa0003f7824 */ /* 0x000fe400078e020c */
        /* <DEDUP_REMOVED lines=12> */
.L_x_13181:
[----:B------:R-:W-:-:S13]  /*21bb0*/  ISETP.NE.AND P0, PT, R13, 0x1, PT ;  /* 0x000000010d00780c */ /* 0x000fda0003f05270 */
[----:B------:R-:W-:-:S05]  /*21bc0*/  @P0 IMAD.HI.U32 R12, R10, R14, RZ ;  /* 0x0000000e0a0c0227 */ /* 0x000fca00078e00ff */
[----:B------:R-:W-:-:S07]  /*21bd0*/  @P0 SHF.R.U32.HI R10, RZ, R15, R12 ;  /* 0x0000000fff0a0219 */ /* 0x000fce000001160c */
.L_x_13182:
[----:B------:R-:W-:Y:S05]  /*21be0*/  BSYNC B1 ;  /* 0x0000000000017941 */ /* 0x000fea0003800000 */
.L_x_13180:
[----:B------:R-:W-:-:S05]  /*21bf0*/  IMAD R10, R10, R13, R70 ;  /* 0x0000000d0a0a7224 */ /* 0x000fca00078e0246 */
[----:B------:R-:W-:Y:S02]  /*21c00*/  VIMNMX R7, R7, R10, !PT ;  /* 0x0000000a07077248 */ /* 0x000fe40007fe0100 */
[----:B------:R-:W-:-:S07]  /*21c10*/  VIADDMNMX R62, R10, R13, R62, PT ;  /* 0x0000000d0a3e7246 */ /* 0x000fce000380013e */
.L_x_13179:
[----:B------:R-:W-:Y:S05]  /*21c20*/  BSYNC B0 ;  /* 0x0000000000007941 */ /* 0x000fea0003800000 */
.L_x_13178:
[C---:B------:R-:W-:Y:S01]  /*21c30*/  ISETP.GE.AND P0, PT, R63.reuse, 0x2, PT ;  /* 0x000000023f00780c */ /* 0x040fe20003f06270 */
[----:B------:R-:W1:Y:S01]  /*21c40*/  SHFL.IDX PT, R6, R6, 0x1, 0x1c1f ;  /* 0x003c1f0006067f89 */ /* 0x000e6200000e0000 */
        /* <DEDUP_REMOVED lines=13> */
[--C-:B-1----:R-:W-:Y:S01]  /*21d20*/  IMAD.IADD R66, R66, 0x1, R6.reuse ;  /* 0x0000000142427824 */ /* 0x102fe200078e0206 */
[----:B0-----:R-:W-:Y:S01]  /*21d30*/  FSEL R74, R74, -INF , !P0 ;  /* 0xff8000004a4a7808 */ /* 0x001fe20004000000 */
[----:B------:R-:W-:Y:S01]  /*21d40*/  IMAD.IADD R67, R67, 0x1, R6 ;  /* 0x0000000143437824 */ /* 0x000fe200078e0206 */
        /* <DEDUP_REMOVED lines=112> */
.L_x_13186:
[----:B------:R-:W-:-:S13]  /*22450*/  ISETP.NE.AND P6, PT, R13, 0x1, PT ;  /* 0x000000010d00780c */ /* 0x000fda0003fc5270 */
[----:B------:R-:W-:-:S05]  /*22460*/  @P6 IMAD.HI.U32 R14, R8, R14, RZ ;  /* 0x0000000e080e6227 */ /* 0x000fca00078e00ff */
[----:B------:R-:W-:-:S07]  /*22470*/  @P6 SHF.R.U32.HI R8, RZ, R15, R14 ;  /* 0x0000000fff086219 */ /* 0x000fce000001160e */
.L_x_13187:
[----:B------:R-:W-:Y:S05]  /*22480*/  BSYNC B1 ;  /* 0x0000000000017941 */ /* 0x000fea0003800000 */
.L_x_13185:
[----:B------:R-:W-:-:S05]  /*22490*/  IMAD R8, R8, R13, R70 ;  /* 0x0000000d08087224 */ /* 0x000fca00078e0246 */
[----:B------:R-:W-:Y:S02]  /*224a0*/  VIADDMNMX R66, R8, R13, R66, PT ;  /* 0x0000000d08427246 */ /* 0x000fe40003800142 */
[----:B------:R-:W-:-:S07]  /*224b0*/  VIMNMX R67, R67, R8, !PT ;  /* 0x0000000843437248 */ /* 0x000fce0007fe0100 */
.L_x_13184:
[----:B------:R-:W-:Y:S05]  /*224c0*/  BSYNC B0 ;  /* 0x0000000000007941 */ /* 0x000fea0003800000 */
.L_x_13183:
[----:B------:R-:W2:Y:S01]  /*224d0*/  LD.E.64 R6, desc[UR44][R16.64+0x420] ;  /* 0x0004202c10067980 */ /* 0x000ea2000c101b00 */
[----:B------:R-:W-:Y:S02]  /*224e0*/  ISETP.GT.AND P5, PT, R67, RZ, !P5 ;  /* 0x000000ff4300720c */ /* 0x000fe40006fa4270 */
[----:B------:R-:W-:Y:S01]  /*224f0*/  ISETP.NE.AND P6, PT, R86, RZ, PT ;  /* 0x000000ff5600720c */ /* 0x000fe20003fc5270 */
[----:B------:R-:W3:Y:S01]  /*22500*/  LD.E R64, desc[UR44][R16.64+0x440] ;  /* 0x0004402c10407980 */ /* 0x000ee2000c101900 */
        /* <DEDUP_REMOVED lines=67> */
[----:B------:R-:W-:Y:S02]  /*22940*/  ISETP.GT.AND P0, PT, R67, 0x48, !P0 ;  /* 0x000000484300780c */ /* 0x000fe40004704270 */
[----:B------:R-:W-:Y:S02]  /*22950*/  ISETP.LT.OR P5, PT, R66, 0x42, P5 ;  /* 0x000000424200780c */ /* 0x000fe40002fa1670 */
[----:B--2---:R-:W-:Y:S02]  /*22960*/  FMNMX.FTZ R29, R37, R6, !PT ;  /* 0x00000006251d7209 */ /* 0x004fe40007810000 */
[----:B------:R-:W-:-:S02]  /*22970*/  FSEL R43, R43, -INF , !P5 ;  /* 0xff8000002b2b7808 */ /* 0x000fc40006800000 */
        /* <DEDUP_REMOVED lines=25> */
[----:B------:R-:W0:Y:S01]  /*22b10*/  SHFL.BFLY PT, R30, R31, 0x2, 0x1f ;  /* 0x0c401f001f1e7f89 */ /* 0x000e2200000e0000 */
        /* <DEDUP_REMOVED lines=18> */
[----:B------:R-:W-:Y:S02]  /*22c40*/  FMNMX.FTZ R30, R42, R29, !PT ;  /* 0x0000001d2a1e7209 */ /* 0x000fe40007810000 */
[----:B------:R-:W-:Y:S02]  /*22c50*/  ISETP.GT.AND P2, PT, R67, 0x50, !P2 ;  /* 0x000000504300780c */ /* 0x000fe40005744270 */
[----:B------:R-:W-:Y:S02]  /*22c60*/  ISETP.LT.OR P1, PT, R66, 0x4a, P1 ;  /* 0x0000004a4200780c */ /* 0x000fe40000f21670 */
[----:B------:R-:W-:-:S02]  /*22c70*/  FSEL R63, R44, -INF , !P0 ;  /* 0xff8000002c3f7808 */ /* 0x000fc40004000000 */
[----:B------:R-:W-:Y:S02]  /*22c80*/  FMNMX.FTZ R30, R43, R30, !PT ;  /* 0x0000001e2b1e7209 */ /* 0x000fe40007810000 */
[C---:B------:R-:W-:Y:S02]  /*22c90*/  ISETP.GT.AND P3, PT, R67.reuse, 0x51, !P3 ;  /* 0x000000514300780c */ /* 0x040fe40005f64270 */
[----:B------:R-:W-:Y:S01]  /*22ca0*/  ISETP.GT.AND P4, PT, R67, 0x58, !P4 ;  /* 0x000000584300780c */ /* 0x000fe20006784270 */
[----:B------:R-:W0:Y:S01]  /*22cb0*/  SHFL.BFLY PT, R33, R32, 0x1, 0x1f ;  /* 0x0c201f0020217f89 */ /* 0x000e2200000e0000 */
[----:B------:R-:W-:Y:S02]  /*22cc0*/  ISETP.LT.OR P2, PT, R66, 0x51, P2 ;  /* 0x000000514200780c */ /* 0x000fe40001741670 */
[----:B------:R-:W-:Y:S01]  /*22cd0*/  FSEL R45, R45, -INF , !P1 ;  /* 0xff8000002d2d7808 */ /* 0x000fe20004800000 */
[----:B------:R-:W-:Y:S01]  /*22ce0*/  ST.E desc[UR44][R16.64+0x420], R31 ;  /* 0x0004201f10007985 */ /* 0x000fe2000c10192c */
[----:B------:R-:W-:-:S02]  /*22cf0*/  FMNMX.FTZ R30, R63, R30, !PT ;  /* 0x0000001e3f1e7209 */ /* 0x000fc40007810000 */
[----:B------:R-:W-:Y:S01]  /*22d00*/  ISETP.LT.OR P3, PT, R66, 0x52, P3 ;  /* 0x000000524200780c */ /* 0x000fe20001f61670 */
[----:B------:R-:W2:Y:S01]  /*22d10*/  LD.E R44, desc[UR44][R16.64+0x210] ;  /* 0x0002102c102c7980 */ /* 0x000ea2000c101900 */
[----:B------:R-:W-:Y:S02]  /*22d20*/  FSEL R65, R46, -INF , !P2 ;  /* 0xff8000002e417808 */ /* 0x000fe40005000000 */
[----:B------:R-:W-:Y:S01]  /*22d30*/  FMNMX.FTZ R30, R45, R30, !PT ;  /* 0x0000001e2d1e7209 */ /* 0x000fe20007810000 */
[----:B------:R-:W4:Y:S01]  /*22d40*/  LD.E R46, desc[UR44][R16.64+0x430] ;  /* 0x0004302c102e7980 */ /* 0x000f22000c101900 */
[----:B------:R-:W-:Y:S02]  /*22d50*/  ISETP.GT.AND P0, PT, R67, 0x59, !P6 ;  /* 0x000000594300780c */ /* 0x000fe40007704270 */
[----:B------:R-:W-:Y:S02]  /*22d60*/  ISETP.LT.OR P4, PT, R66, 0x59, P4 ;  /* 0x000000594200780c */ /* 0x000fe40002781670 */
[----:B------:R-:W-:-:S02]  /*22d70*/  FSEL R47, R47, -INF , !P3 ;  /* 0xff8000002f2f7808 */ /* 0x000fc40005800000 */
[----:B------:R-:W-:Y:S02]  /*22d80*/  FMNMX.FTZ R30, R65, R30, !PT ;  /* 0x0000001e411e7209 */ /* 0x000fe40007810000 */
[----:B------:R-:W-:Y:S02]  /*22d90*/  ISETP.LT.OR P0, PT, R66, 0x5a, P0 ;  /* 0x0000005a4200780c */ /* 0x000fe40000701670 */
[----:B------:R-:W-:Y:S02]  /*22da0*/  FSEL R67, R48, -INF , !P4 ;  /* 0xff80000030437808 */ /* 0x000fe40006000000 */
[----:B------:R-:W-:Y:S01]  /*22db0*/  FMNMX.FTZ R30, R47, R30, !PT ;  /* 0x0000001e2f1e7209 */ /* 0x000fe20007810000 */
[----:B------:R-:W2:Y:S01]  /*22dc0*/  LD.E R48, desc[UR44][R16.64+0x434] ;  /* 0x0004342c10307980 */ /* 0x000ea2000c101900 */
[----:B------:R-:W-:Y:S02]  /*22dd0*/  FSEL R69, R20, -INF , !P0 ;  /* 0xff80000014457808 */ /* 0x000fe40004000000 */
[----:B------:R-:W-:-:S04]  /*22de0*/  FMNMX.FTZ R30, R67, R30, !PT ;  /* 0x0000001e431e7209 */ /* 0x000fc80007810000 */
[----:B------:R-:W-:-:S05]  /*22df0*/  FMNMX.FTZ R29, R69, R30, !PT ;  /* 0x0000001e451d7209 */ /* 0x000fca0007810000 */
[----:B------:R-:W-:Y:S04]  /*22e00*/  ST.E desc[UR44][R16.64+0x424], R29 ;  /* 0x0004241d10007985 */ /* 0x000fe8000c10192c */
[----:B------:R-:W3:Y:S01]  /*22e10*/  LD.E R20, desc[UR44][R16.64+0x424] ;  /* 0x0004242c10147980 */ /* 0x000ee2000c101900 */
[----:B0-----:R-:W-:-:S05]  /*22e20*/  FMNMX.FTZ R33, R32, R33, !PT ;  /* 0x0000002120217209 */ /* 0x001fca0007810000 */
[----:B------:R-:W-:Y:S04]  /*22e30*/  ST.E desc[UR44][R16.64+0x420], R33 ;  /* 0x0004202110007985 */ /* 0x000fe8000c10192c */
[----:B------:R-:W4:Y:S01]  /*22e40*/  LD.E R71, desc[UR44][R16.64+0x420] ;  /* 0x0004202c10477980 */ /* 0x000f22000c101900 */
[----:B------:R-:W-:-:S04]  /*22e50*/  UIADD3 UR4, UP0, UR37, 0x210, URZ ;  /* 0x0000021025047890 */ /* 0x000fc8000ff1e03f */
[----:B------:R-:W-:Y:S02]  /*22e60*/  ULOP3.LUT UR6, UR4, 0x4, URZ, 0xfc, !UPT ;  /* 0x0000000404067892 */ /* 0x000fe4000f8efc3f */
[----:B------:R-:W-:Y:S01]  /*22e70*/  UIADD3.X UR5, URZ, UR36, URZ, UP0, !UPT ;  /* 0x000000243f057290 */ /* 0x000fe200087fe43f */
[----:B---3--:R-:W0:Y:S02]  /*22e80*/  SHFL.BFLY PT, R29, R20, 0x2, 0x1f ;  /* 0x0c401f00141d7f89 */ /* 0x008e2400000e0000 */
[----:B0-----:R-:W-:-:S05]  /*22e90*/  FMNMX.FTZ R29, R20, R29, !PT ;  /* 0x0000001d141d7209 */ /* 0x001fca0007810000 */
[----:B------:R-:W0:Y:S01]  /*22ea0*/  SHFL.BFLY PT, R20, R29, 0x1, 0x1f ;  /* 0x0c201f001d147f89 */ /* 0x000e2200000e0000 */
[C---:B----4-:R-:W-:Y:S01]  /*22eb0*/  FMUL.FTZ R30, R71.reuse, R64 ;  /* 0x00000040471e7220 */ /* 0x050fe20000410000 */
[----:B------:R-:W-:-:S04]  /*22ec0*/  FSETP.NEU.FTZ.AND P0, PT, R71, -INF , PT ;  /* 0xff8000004700780b */ /* 0x000fc80003f1d000 */
[----:B------:R-:W-:Y:S02]  /*22ed0*/  FSEL R31, R30, RZ, P0 ;  /* 0x000000ff1e1f7208 */ /* 0x000fe40000000000 */
[----:B------:R-:W-:-:S03]  /*22ee0*/  FSEL R71, R71, RZ, P0 ;  /* 0x000000ff47477208 */ /* 0x000fc60000000000 */
[-CC-:B------:R-:W-:Y:S01]  /*22ef0*/  FFMA.FTZ R222, R49, R64.reuse, -R31.reuse ;  /* 0x0000004031de7223 */ /* 0x180fe2000001081f */
[-CC-:B------:R-:W-:Y:S01]  /*22f00*/  FFMA.FTZ R201, R21, R64.reuse, -R31.reuse ;  /* 0x0000004015c97223 */ /* 0x180fe2000001081f */
[-C--:B------:R-:W-:Y:S01]  /*22f10*/  FFMA.FTZ R21, R5, R64.reuse, -R31 ;  /* 0x0000004005157223 */ /* 0x080fe2000001081f */
[----:B------:R-:W-:Y:S01]  /*22f20*/  FADD.FTZ R71, R6, -R71 ;  /* 0x8000004706477221 */ /* 0x000fe20000010000 */
[----:B------:R-:W-:Y:S01]  /*22f30*/  FFMA.FTZ R196, R11, R64, -R31 ;  /* 0x000000400bc47223 */ /* 0x000fe2000001081f */
[----:B0-----:R-:W-:-:S04]  /*22f40*/  FMNMX.FTZ R49, R29, R20, !PT ;  /* 0x000000141d317209 */ /* 0x001fc80007810000 */
[C---:B------:R-:W-:Y:S01]  /*22f50*/  FSETP.NEU.FTZ.AND P0, PT, R49.reuse, -INF , PT ;  /* 0xff8000003100780b */ /* 0x040fe20003f1d000 */
[----:B------:R-:W-:-:S03]  /*22f60*/  FMUL.FTZ R5, R49, R64 ;  /* 0x0000004031057220 */ /* 0x000fc60000410000 */
[----:B------:R-:W-:Y:S02]  /*22f70*/  FSEL R6, R49, RZ, P0 ;  /* 0x000000ff31067208 */ /* 0x000fe40000000000 */
[----:B------:R-:W-:Y:S01]  /*22f80*/  FSEL R11, R5, RZ, P0 ;  /* 0x000000ff050b7208 */ /* 0x000fe20000000000 */
[-CC-:B------:R-:W-:Y:S01]  /*22f90*/  FFMA.FTZ R168, R37, R64.reuse, -R31.reuse ;  /* 0x0000004025a87223 */ /* 0x180fe2000001081f */
[-CC-:B------:R-:W-:Y:S01]  /*22fa0*/  FFMA.FTZ R204, R41, R64.reuse, -R31.reuse ;  /* 0x0000004029cc7223 */ /* 0x180fe2000001081f */
[----:B------:R-:W-:Y:S01]  /*22fb0*/  FADD.FTZ R7, R7, -R6 ;  /* 0x8000000607077221 */ /* 0x000fe20000010000 */
        /* <DEDUP_REMOVED lines=19> */
[-CC-:B------:R-:W-:Y:S01]  /*230f0*/  FFMA.FTZ R31, R18, R64.reuse, -R11.reuse ;  /* 0x00000040121f7223 */ /* 0x180fe2000001080b */
[----:B------:R-:W-:Y:S01]  /*23100*/  FMUL.FTZ R7, R64, R7 ;  /* 0x0000000740077220 */ /* 0x000fe20000410000 */
[-CC-:B------:R-:W-:Y:S01]  /*23110*/  FFMA.FTZ R169, R62, R64.reuse, -R11.reuse ;  /* 0x000000403ea97223 */ /* 0x180fe2000001080b */
[----:B------:R-:W-:Y:S01]  /*23120*/  MUFU.EX2 R168, R168 ;  /* 0x000000a800a87308 */ /* 0x000fe20000000800 */
[----:B------:R-:W-:-:S07]  /*23130*/  FFMA.FTZ R30, R25, R64, -R11 ;  /* 0x00000040191e7223 */ /* 0x000fce000001080b */
[----:B------:R-:W0:Y:S01]  /*23140*/  MUFU.EX2 R41, R41 ;  /* 0x0000002900297308 */ /* 0x000e220000000800 */
[----:B------:R-:W-:-:S07]  /*23150*/  FFMA.FTZ R171, R61, R64, -R11 ;  /* 0x000000403dab7223 */ /* 0x000fce000001080b */
[----:B------:R-:W-:Y:S08]  /*23160*/  MUFU.EX2 R31, R31 ;  /* 0x0000001f001f7308 */ /* 0x000ff00000000800 */
[----:B------:R-:W2:Y:S01]  /*23170*/  MUFU.EX2 R12, R7 ;  /* 0x00000007000c7308 */ /* 0x000ea20000000800 */
[----:B------:R-:W-:-:S07]  /*23180*/  FFMA.FTZ R29, R27, R64, -R11 ;  /* 0x000000401b1d7223 */ /* 0x000fce000001080b */
[----:B------:R-:W1:Y:S08]  /*23190*/  MUFU.EX2 R37, R37 ;  /* 0x0000002500257308 */ /* 0x000e700000000800 */
[----:B------:R-:W3:Y:S01]  /*231a0*/  MUFU.EX2 R169, R169 ;  /* 0x000000a900a97308 */ /* 0x000ee20000000800 */
[----:B------:R-:W-:-:S07]  /*231b0*/  FFMA.FTZ R173, R28, R64, -R11 ;  /* 0x000000401cad7223 */ /* 0x000fce000001080b */
[----:B------:R-:W4:Y:S08]  /*231c0*/  MUFU.EX2 R36, R36 ;  /* 0x0000002400247308 */ /* 0x000f300000000800 */
[----:B------:R-:W4:Y:S01]  /*231d0*/  MUFU.EX2 R30, R30 ;  /* 0x0000001e001e7308 */ /* 0x000f220000000800 */
[----:B0-----:R-:W-:Y:S01]  /*231e0*/  FFMA.FTZ R46, R41, R46, R168 ;  /* 0x0000002e292e7223 */ /* 0x001fe200000100a8 */
[----:B--2---:R-:W-:-:S06]  /*231f0*/  FFMA.FTZ R48, R12, R48, R31 ;  /* 0x000000300c307223 */ /* 0x004fcc000001001f */
        /* <DEDUP_REMOVED lines=11> */
[-CC-:B------:R-:W-:Y:S01]  /*232b0*/  FFMA.FTZ R15, R19, R64.reuse, -R11.reuse ;  /* 0x00000040130f7223 */ /* 0x180fe2000001080b */
[----:B------:R-:W-:-:S06]  /*232c0*/  FFMA.FTZ R179, R14, R64, -R11 ;  /* 0x000000400eb37223 */ /* 0x000fcc000001080b */
[----:B------:R-:W4:Y:S01]  /*232d0*/  MUFU.EX2 R173, R173 ;  /* 0x000000ad00ad7308 */ /* 0x000f220000000800 */
[----:B------:R-:W-:Y:S01]  /*232e0*/  FFMA.FTZ R14, R8, R64, -R11 ;  /* 0x00000040080e7223 */ /* 0x000fe2000001080b */
[----:B0-----:R-:W-:-:S06]  /*232f0*/  FADD.FTZ R8, R170, R5 ;  /* 0x00000005aa087221 */ /* 0x001fcc0000010000 */
[----:B------:R-:W0:Y:S01]  /*23300*/  MUFU.EX2 R34, R34 ;  /* 0x0000002200227308 */ /* 0x000e220000000800 */
[----:B--2---:R-:W-:Y:S01]  /*23310*/  FADD.FTZ R6, R171, R6 ;  /* 0x00000006ab067221 */ /* 0x004fe20000010000 */
[----:B------:R-:W-:-:S06]  /*23320*/  FFMA.FTZ R177, R26, R64, -R11 ;  /* 0x000000401ab17223 */ /* 0x000fcc000001080b */
        /* <DEDUP_REMOVED lines=10> */
[----:B--2---:R-:W-:-:S06]  /*233d0*/  FADD.FTZ R6, R28, R7 ;  /* 0x000000071c067221 */ /* 0x004fcc0000010000 */
        /* <DEDUP_REMOVED lines=11> */
[----:B------:R-:W-:-:S07]  /*23490*/  FFMA.FTZ R205, R38, R64, -R11 ;  /* 0x0000004026cd7223 */ /* 0x000fce000001080b */
        /* <DEDUP_REMOVED lines=61> */
[----:B---3--:R-:W-:Y:S01]  /*23870*/  FADD.FTZ R7, R5, R6 ;  /* 0x0000000605077221 */ /* 0x008fe20000010000 */
[----:B------:R-:W-:Y:S01]  /*23880*/  FMUL.FTZ R13, R41, R44 ;  /* 0x0000002c290d7220 */ /* 0x000fe20000410000 */
[----:B------:R-:W-:Y:S02]  /*23890*/  IMAD.U32 R10, RZ, RZ, UR6 ;  /* 0x00000006ff0a7e24 */ /* 0x000fe4000f8e00ff */
[----:B----4-:R-:W-:Y:S01]  /*238a0*/  FADD.FTZ R9, R21, R8 ;  /* 0x0000000815097221 */ /* 0x010fe20000010000 */
[----:B------:R-:W-:Y:S01]  /*238b0*/  IMAD.U32 R11, RZ, RZ, UR5 ;  /* 0x00000005ff0b7e24 */ /* 0x000fe2000f8e00ff */
[----:B------:R-:W-:Y:S01]  /*238c0*/  ST.E desc[UR44][R16.64+0x424], R49 ;  /* 0x0004243110007985 */ /* 0x000fe2000c10192c */
[----:B------:R-:W-:-:S03]  /*238d0*/  FADD.FTZ R7, R18, R7 ;  /* 0x0000000712077221 */ /* 0x000fc60000010000 */
[----:B------:R0:W-:Y:S04]  /*238e0*/  ST.E desc[UR44][R16.64+0x430], R9 ;  /* 0x0004300910007985 */ /* 0x0001e8000c10192c */
[----:B------:R1:W-:Y:S04]  /*238f0*/  ST.E desc[UR44][R16.64+0x434], R7 ;  /* 0x0004340710007985 */ /* 0x0003e8000c10192c */
[----:B------:R2:W-:Y:S04]  /*23900*/  ST.E desc[UR44][R16.64+0x210], R13 ;  /* 0x0002100d10007985 */ /* 0x0005e8000c10192c */
[----:B------:R-:W3:Y:S02]  /*23910*/  LD.E R6, desc[UR44][R10.64] ;  /* 0x0000002c0a067980 */ /* 0x000ee4000c101900 */
[----:B---3--:R-:W-:-:S05]  /*23920*/  FMUL.FTZ R25, R41, R6 ;  /* 0x0000000629197220 */ /* 0x008fca0000410000 */
[----:B------:R3:W-:Y:S04]  /*23930*/  ST.E desc[UR44][R10.64], R25 ;  /* 0x000000190a007985 */ /* 0x0007e8000c10192c */
[----:B------:R-:W0:Y:S04]  /*23940*/  LD.E R54, desc[UR44][R16.64+0x224] ;  /* 0x0002242c10367980 */ /* 0x000e28000c101900 */
[----:B------:R-:W4:Y:S04]  /*23950*/  LD.E R226, desc[UR44][R16.64+0x404] ;  /* 0x0004042c10e27980 */ /* 0x000f28000c101900 */
[----:B------:R-:W1:Y:S04]  /*23960*/  LD.E R52, desc[UR44][R16.64+0x220] ;  /* 0x0002202c10347980 */ /* 0x000e68000c101900 */
        /* <DEDUP_REMOVED lines=59> */
[----:B------:R-:W-:Y:S01]  /*23d20*/  ULOP3.LUT UR6, UR4, 0x8, URZ, 0xfc, !UPT ;  /* 0x0000000804067892 */ /* 0x000fe2000f8efc3f */
[C---:B0-----:R-:W-:Y:S01]  /*23d30*/  FMUL.FTZ R9, R41.reuse, R54 ;  /* 0x0000003629097220 */ /* 0x041fe20000410000 */
[----:B----4-:R-:W-:-:S04]  /*23d40*/  FMUL.FTZ R45, R41, R226 ;  /* 0x000000e2292d7220 */ /* 0x010fc80000410000 */
[----:B------:R0:W-:Y:S01]  /*23d50*/  ST.E desc[UR44][R16.64+0x224], R9 ;  /* 0x0002240910007985 */ /* 0x0001e2000c10192c */
[C---:B-1----:R-:W-:Y:S01]  /*23d60*/  FMUL.FTZ R7, R41.reuse, R52 ;  /* 0x0000003429077220 */ /* 0x042fe20000410000 */
[C---:B--2---:R-:W-:Y:S01]  /*23d70*/  FMUL.FTZ R13, R41.reuse, R56 ;  /* 0x00000038290d7220 */ /* 0x044fe20000410000 */
[C---:B---3--:R-:W-:Y:S01]  /*23d80*/  FMUL.FTZ R25, R41.reuse, R58 ;  /* 0x0000003a29197220 */ /* 0x048fe20000410000 */
        /* <DEDUP_REMOVED lines=103> */
[----:B------:R-:W-:Y:S02]  /*24400*/  IMAD.U32 R8, RZ, RZ, UR6 ;  /* 0x00000006ff087e24 */ /* 0x000fe4000f8e00ff */
        /* <DEDUP_REMOVED lines=10> */
[----:B------:R2:W-:Y:S04]  /*244b0*/  ST.E desc[UR44][R16.64+0x3d4], R43 ;  /* 0x0003d42b10007985 */ /* 0x0005e8000c10192c */
[----:B------:R-:W-:Y:S04]  /*244c0*/  ST.E desc[UR44][R16.64+0x3e0], R27 ;  /* 0x0003e01b10007985 */ /* 0x000fe8000c10192c */
[----:B------:R-:W-:Y:S04]  /*244d0*/  ST.E desc[UR44][R16.64+0x3e4], R45 ;  /* 0x0003e42d10007985 */ /* 0x000fe8000c10192c */
[----:B------:R-:W-:Y:S04]  /*244e0*/  ST.E desc[UR44][R16.64+0x3f0], R47 ;  /* 0x0003f02f10007985 */ /* 0x000fe8000c10192c */
[----:B------:R3:W-:Y:S04]  /*244f0*/  ST.E desc[UR44][R16.64+0x3f4], R49 ;  /* 0x0003f43110007985 */ /* 0x0007e8000c10192c */
[----:B------:R4:W-:Y:S04]  /*24500*/  ST.E desc[UR44][R16.64+0x400], R41 ;  /* 0x0004002910007985 */ /* 0x0009e8000c10192c */
[----:B0-----:R-:W2:Y:S01]  /*24510*/  LD.E R13, desc[UR44][R8.64] ;  /* 0x0000002c080d7980 */ /* 0x001ea2000c101900 */
[----:B------:R-:W-:Y:S01]  /*24520*/  ULOP3.LUT UR4, UR4, 0xc, URZ, 0xfc, !UPT ;  /* 0x0000000c04047892 */ /* 0x000fe2000f8efc3f */
[----:B------:R-:W-:-:S05]  /*24530*/  IMAD.U32 R7, RZ, RZ, UR5 ;  /* 0x00000005ff077e24 */ /* 0x000fca000f8e00ff */
[----:B------:R-:W-:Y:S02]  /*24540*/  IMAD.U32 R6, RZ, RZ, UR4 ;  /* 0x00000004ff067e24 */ /* 0x000fe4000f8e00ff */
[----:B--2---:R-:W-:-:S05]  /*24550*/  FMUL.FTZ R13, R12, R13 ;  /* 0x0000000d0c0d7220 */ /* 0x004fca0000410000 */
[----:B------:R0:W-:Y:S04]  /*24560*/  ST.E desc[UR44][R8.64], R13 ;  /* 0x0000000d08007985 */ /* 0x0001e8000c10192c */
[----:B-1----:R-:W2:Y:S02]  /*24570*/  LD.E R25, desc[UR44][R6.64] ;  /* 0x0000002c06197980 */ /* 0x002ea4000c101900 */
[----:B--2---:R-:W-:-:S05]  /*24580*/  FMUL.FTZ R25, R12, R25 ;  /* 0x000000190c197220 */ /* 0x004fca0000410000 */
[----:B------:R1:W-:Y:S04]  /*24590*/  ST.E desc[UR44][R6.64], R25 ;  /* 0x0000001906007985 */ /* 0x0003e8000c10192c */
        /* <DEDUP_REMOVED lines=54> */
[----:B---3--:R-:W3:Y:S04]  /*24900*/  LD.E R49, desc[UR44][R16.64+0x3cc] ;  /* 0x0003cc2c10317980 */ /* 0x008ee8000c101900 */
[----:B------:R-:W3:Y:S04]  /*24910*/  LD.E R47, desc[UR44][R16.64+0x3d8] ;  /* 0x0003d82c102f7980 */ /* 0x000ee8000c101900 */
[----:B------:R-:W3:Y:S04]  /*24920*/  LD.E R45, desc[UR44][R16.64+0x3dc] ;  /* 0x0003dc2c102d7980 */ /* 0x000ee8000c101900 */
[----:B----4-:R-:W4:Y:S04]  /*24930*/  LD.E R41, desc[UR44][R16.64+0x3e8] ;  /* 0x0003e82c10297980 */ /* 0x010f28000c101900 */
[----:B0-----:R-:W4:Y:S04]  /*24940*/  LD.E R13, desc[UR44][R16.64+0x3ec] ;  /* 0x0003ec2c100d7980 */ /* 0x001f28000c101900 */
[----:B------:R-:W4:Y:S04]  /*24950*/  LD.E R39, desc[UR44][R16.64+0x3f8] ;  /* 0x0003f82c10277980 */ /* 0x000f28000c101900 */
[----:B------:R-:W4:Y:S04]  /*24960*/  LD.E R27, desc[UR44][R16.64+0x3fc] ;  /* 0x0003fc2c101b7980 */ /* 0x000f28000c101900 */
[----:B-1----:R-:W4:Y:S01]  /*24970*/  LD.E R25, desc[UR44][R16.64+0x408] ;  /* 0x0004082c10197980 */ /* 0x002f22000c101900 */
[C---:B--2---:R-:W-:Y:S01]  /*24980*/  FMUL.FTZ R61, R12.reuse, R61 ;  /* 0x0000003d0c3d7220 */ /* 0x044fe20000410000 */
[----:B------:R-:W-:-:S04]  /*24990*/  FMUL.FTZ R53, R12, R53 ;  /* 0x000000350c357220 */ /* 0x000fc80000410000 */
[----:B------:R0:W-:Y:S01]  /*249a0*/  ST.E desc[UR44][R16.64+0x228], R61 ;  /* 0x0002283d10007985 */ /* 0x0001e2000c10192c */
        /* <DEDUP_REMOVED lines=56> */
[C---:B----4-:R-:W-:Y:S01]  /*24d30*/  FMUL.FTZ R41, R12.reuse, R41 ;  /* 0x000000290c297220 */ /* 0x050fe20000410000 */
        /* <DEDUP_REMOVED lines=59> */
[----:B------:R2:W-:Y:S04]  /*250f0*/  ST.E desc[UR44][R16.64+0x3e8], R41 ;  /* 0x0003e82910007985 */ /* 0x0005e8000c10192c */
[----:B------:R-:W-:Y:S04]  /*25100*/  ST.E desc[UR44][R16.64+0x3ec], R53 ;  /* 0x0003ec3510007985 */ /* 0x000fe8000c10192c */
[----:B------:R-:W-:Y:S04]  /*25110*/  ST.E desc[UR44][R16.64+0x3f8], R39 ;  /* 0x0003f82710007985 */ /* 0x000fe8000c10192c */
[----:B------:R3:W-:Y:S04]  /*25120*/  ST.E desc[UR44][R16.64+0x3fc], R27 ;  /* 0x0003fc1b10007985 */ /* 0x0007e8000c10192c */
[----:B------:R4:W-:Y:S01]  /*25130*/  ST.E desc[UR44][R16.64+0x408], R25 ;  /* 0x0004081910007985 */ /* 0x0009e2000c10192c */
        /* <DEDUP_REMOVED lines=87> */
[----:B------:R1:W-:Y:S04]  /*256b0*/  ST.E desc[UR44][R16.64+0x224], R39 ;  /* 0x0002242710007985 */ /* 0x0003e8000c10192c */
[----:B------:R-:W-:Y:S04]  /*256c0*/  ST.E desc[UR44][R16.64+0x228], R47 ;  /* 0x0002282f10007985 */ /* 0x000fe8000c10192c */
[----:B------:R-:W-:Y:S04]  /*256d0*/  ST.E desc[UR44][R16.64+0x22c], R43 ;  /* 0x00022c2b10007985 */ /* 0x000fe8000c10192c */
[----:B------:R-:W-:Y:S04]  /*256e0*/  ST.E desc[UR44][R16.64+0x230], R49 ;  /* 0x0002303110007985 */ /* 0x000fe8000c10192c */
[----:B------:R-:W-:Y:S04]  /*256f0*/  ST.E desc[UR44][R16.64+0x234], R51 ;  /* 0x0002343310007985 */ /* 0x000fe8000c10192c */
[----:B------:R-:W-:Y:S04]  /*25700*/  ST.E desc[UR44][R16.64+0x238], R45 ;  /* 0x0002382d10007985 */ /* 0x000fe8000c10192c */
[----:B------:R-:W-:Y:S04]  /*25710*/  ST.E desc[UR44][R16.64+0x23c], R53 ;  /* 0x00023c3510007985 */ /* 0x000fe8000c10192c */
        /* <DEDUP_REMOVED lines=8> */
[----:B0-----:R-:W3:Y:S04]  /*257a0*/  LD.E R25, desc[UR44][R16.64+0x260] ;  /* 0x0002602c10197980 */ /* 0x001ee8000c101900 */
[----:B-1----:R-:W3:Y:S04]  /*257b0*/  LD.E R39, desc[UR44][R16.64+0x270] ;  /* 0x0002702c10277980 */ /* 0x002ee8000c101900 */
[----:B--2---:R-:W2:Y:S04]  /*257c0*/  LD.E R41, desc[UR44][R16.64+0x278] ;  /* 0x0002782c10297980 */ /* 0x004ea8000c101900 */
[----:B------:R-:W2:Y:S04]  /*257d0*/  LD.E R43, desc[UR44][R16.64+0x280] ;  /* 0x0002802c102b7980 */ /* 0x000ea8000c101900 */
[----:B------:R-:W2:Y:S04]  /*257e0*/  LD.E R45, desc[UR44][R16.64+0x288] ;  /* 0x0002882c102d7980 */ /* 0x000ea8000c101900 */
[----:B------:R-:W2:Y:S04]  /*257f0*/  LD.E R47, desc[UR44][R16.64+0x290] ;  /* 0x0002902c102f7980 */ /* 0x000ea8000c101900 */
[----:B------:R-:W2:Y:S04]  /*25800*/  LD.E R49, desc[UR44][R16.64+0x298] ;  /* 0x0002982c10317980 */ /* 0x000ea8000c101900 */
[----:B------:R-:W2:Y:S04]  /*25810*/  LD.E R51, desc[UR44][R16.64+0x2a0] ;  /* 0x0002a02c10337980 */ /* 0x000ea8000c101900 */
[----:B------:R-:W2:Y:S04]  /*25820*/  LD.E R53, desc[UR44][R16.64+0x2a8] ;  /* 0x0002a82c10357980 */ /* 0x000ea8000c101900 */
        /* <DEDUP_REMOVED lines=150> */
[----:B------:R-:W-:Y:S01]  /*26190*/  IMAD.MOV.U32 R27, RZ, RZ, R13 ;  /* 0x000000ffff1b7224 */ /* 0x000fe200078e000d */
        /* <DEDUP_REMOVED lines=965> */
[----:B------:R-:W-:Y:S04]  /*29df0*/  STL [R1+0x68], R4 ;  /* 0x0000680401007387 */ /* 0x000fe80000100800 */
        /* <DEDUP_REMOVED lines=8> */
[----:B------:R-:W3:Y:S04]  /*29e80*/  LD.E R21, desc[UR44][R16.64+0x220] ;  /* 0x0002202c10157980 */ /* 0x000ee8000c101900 */
[----:B0-----:R-:W3:Y:S04]  /*29e90*/  LD.E R25, desc[UR44][R16.64+0x224] ;  /* 0x0002242c10197980 */ /* 0x001ee8000c101900 */
[----:B-1----:R-:W3:Y:S04]  /*29ea0*/  LD.E R27, desc[UR44][R16.64+0x228] ;  /* 0x0002282c101b7980 */ /* 0x002ee8000c101900 */
        /* <DEDUP_REMOVED lines=245> */
[----:B0-----:R-:W2:Y:S04]  /*2ae00*/  LDL.64 R6, [R1+0x198] ;  /* 0x0001980001067983 */ /* 0x001ea80000100a00 */
[----:B------:R1:W5:Y:S04]  /*2ae10*/  LD.E R4, desc[UR44][R2.64] ;  /* 0x0000002c02047980 */ /* 0x000368000c101900 */
[----:B--2---:R-:W2:Y:S01]  /*2ae20*/  LD.E R5, desc[UR44][R6.64] ;  /* 0x0000002c06057980 */ /* 0x004ea2000c101900 */
[----:B------:R-:W-:Y:S01]  /*2ae30*/  BSSY B0, `(.L_x_13188) ;  /* 0x0000005000007945 */ /* 0x000fe20003800000 */
[----:B--2---:R-:W-:-:S04]  /*2ae40*/  LOP3.LUT R5, R5, 0x1, RZ, 0xfc, !PT ;  /* 0x0000000105057812 */ /* 0x004fc800078efcff */
[----:B------:R-:W-:-:S13]  /*2ae50*/  ISETP.NE.AND P0, PT, R5, 0x3, PT ;  /* 0x000000030500780c */ /* 0x000fda0003f05270 */
[----:B-1----:R-:W-:Y:S05]  /*2ae60*/  @!P0 BRA `(.L_x_13189) ;  /* 0x0000000000048947 */ /* 0x002fea0003800000 */
[----:B------:R-:W-:Y:S01]  /*2ae70*/  BPT.TRAP 0x1 ;  /* 0x000000040000795c */ /* 0x000fe20000300000 */
.L_x_13189:
[----:B------:R-:W-:Y:S05]  /*2ae80*/  BSYNC B0 ;  /* 0x0000000000007941 */ /* 0x000fea0003800000 */
.L_x_13188:
        /* <DEDUP_REMOVED lines=9> */
.L_x_13161:
[----:B-1----:R-:W3:Y:S01]  /*2af20*/  LDL R5, [R1+0x430] ;  /* 0x0004300001057983 */ /* 0x002ee20000100800 */
[----:B------:R-:W-:Y:S05]  /*2af30*/  WARPSYNC.ALL ;  /* 0x0000000000007948 */ /* 0x000fea0003800000 */
[----:B------:R-:W4:Y:S04]  /*2af40*/  LDL R6, [R1+0x434] ;  /* 0x0004340001067983 */ /* 0x000f280000100800 */
[----:B------:R-:W5:Y:S04]  /*2af50*/  LDL R136, [R1+0x1f8] ;  /* 0x0001f80001887983 */ /* 0x000f680000100800 */
        /* <DEDUP_REMOVED lines=61> */
[----:B------:R-:W2:Y:S04]  /*2b330*/  LDL R135, [R1+0x200] ;  /* 0x0002000001877983 */ /* 0x000ea80000100800 */
[----:B---3--:R-:W0:Y:S02]  /*2b340*/  SHFL.BFLY PT, R0, R5, 0x2, 0x1f ;  /* 0x0c401f0005007f89 */ /* 0x008e2400000e0000 */
[----:B0-----:R-:W-:-:S05]  /*2b350*/  FADD.FTZ R0, R5, R0 ;  /* 0x0000000005007221 */ /* 0x001fca0000010000 */
[----:B------:R-:W0:Y:S02]  /*2b360*/  SHFL.BFLY PT, R3, R0, 0x1, 0x1f ;  /* 0x0c201f0000037f89 */ /* 0x000e2400000e0000 */
[----:B0-----:R-:W-:Y:S01]  /*2b370*/  FADD.FTZ R2, R0, R3 ;  /* 0x0000000300027221 */ /* 0x001fe20000010000 */
[----:B-----5:R-:W-:Y:S01]  /*2b380*/  VIADD R136, R136, 0x1 ;  /* 0x0000000188887836 */ /* 0x020fe20000000000 */
[----:B------:R-:W3:Y:S04]  /*2b390*/  LDL R0, [R1+0x204] ;  /* 0x0002040001007983 */ /* 0x000ee80000100800 */
[----:B------:R-:W-:Y:S04]  /*2b3a0*/  STL [R1+0x430], R2 ;  /* 0x0004300201007387 */ /* 0x000fe80000100800 */
[----:B------:R-:W5:Y:S04]  /*2b3b0*/  LDL R147, [R1+0x430] ;  /* 0x0004300001937983 */ /* 0x000f680000100800 */
[----:B----4-:R-:W2:Y:S02]  /*2b3c0*/  SHFL.BFLY PT, R3, R6, 0x2, 0x1f ;  /* 0x0c401f0006037f89 */ /* 0x010ea400000e0000 */
[----:B--2---:R-:W-:Y:S01]  /*2b3d0*/  FADD.FTZ R4, R3, R6 ;  /* 0x0000000603047221 */ /* 0x004fe20000010000 */
[----:B------:R-:W-:Y:S01]  /*2b3e0*/  ISETP.NE.AND P2, PT, R136, 0x2, PT ;  /* 0x000000028800780c */ /* 0x000fe20003f45270 */
[----:B------:R-:W2:Y:S04]  /*2b3f0*/  LDL.64 R6, [R1+0x250] ;  /* 0x0002500001067983 */ /* 0x000ea80000100a00 */
[----:B------:R-:W0:Y:S08]  /*2b400*/  SHFL.BFLY PT, R3, R4, 0x1, 0x1f ;  /* 0x0c201f0004037f89 */ /* 0x000e3000000e0000 */
[----:B------:R-:W4:Y:S01]  /*2b410*/  @!P2 LDL R134, [R1+0x1fc] ;  /* 0x0001fc000186a983 */ /* 0x000f220000100800 */
[----:B0-----:R-:W-:-:S03]  /*2b420*/  FADD.FTZ R140, R4, R3 ;  /* 0x00000003048c7221 */ /* 0x001fc60000010000 */
[----:B------:R-:W2:Y:S02]  /*2b430*/  LDL.64 R2, [R1+0x230] ;  /* 0x0002300001027983 */ /* 0x000ea40000100a00 */
[----:B------:R-:W-:Y:S02]  /*2b440*/  FSETP.NE.FTZ.AND P1, PT, R140, RZ, PT ;  /* 0x000000ff8c00720b */ /* 0x000fe40003f35000 */
[----:B------:R-:W2:Y:S11]  /*2b450*/  LDL.64 R4, [R1+0x240] ;  /* 0x0002400001047983 */ /* 0x000eb60000100a00 */
[----:B------:R-:W2:Y:S04]  /*2b460*/  @P1 LDL R143, [R1+0x440] ;  /* 0x00044000018f1983 */ /* 0x000ea80000100800 */
[----:B------:R-:W2:Y:S01]  /*2b470*/  @P1 LDL R145, [R1+0x424] ;  /* 0x0004240001911983 */ /* 0x000ea20000100800 */
[----:B-----5:R-:W-:-:S13]  /*2b480*/  FSETP.NE.FTZ.AND P0, PT, R147, RZ, PT ;  /* 0x000000ff9300720b */ /* 0x020fda0003f15000 */
[----:B------:R-:W5:Y:S04]  /*2b490*/  @P0 LDL R138, [R1+0x440] ;  /* 0x00044000018a0983 */ /* 0x000f680000100800 */
[----:B------:R-:W5:Y:S01]  /*2b4a0*/  @P0 LDL R139, [R1+0x420] ;  /* 0x00042000018b0983 */ /* 0x000f620000100800 */
[----:B------:R-:W0:Y:S01]  /*2b4b0*/  S2R R137, SR_TID.X ;  /* 0x0000000000897919 */ /* 0x000e220000002100 */
[----:B------:R-:W1:Y:S01]  /*2b4c0*/  @P0 MUFU.LG2 R141, R147 ;  /* 0x00000093008d0308 */ /* 0x000e620000000c00 */
[----:B------:R-:W-:-:S07]  /*2b4d0*/  IMAD.MOV.U32 R142, RZ, RZ, -0x800000 ;  /* 0xff800000ff8e7424 */ /* 0x000fce00078e00ff */
[----:B------:R-:W-:Y:S01]  /*2b4e0*/  @P1 MUFU.LG2 R146, R140 ;  /* 0x0000008c00921308 */ /* 0x000fe20000000c00 */
[----:B-1----:R-:W-:Y:S01]  /*2b4f0*/  @P0 FMUL.FTZ R141, R141, 0.69314718246459960938 ;  /* 0x3f3172188d8d0820 */ /* 0x002fe20000410000 */
[----:B0-----:R-:W-:Y:S02]  /*2b500*/  SHF.R.U32.HI R144, RZ, 0x7, R137 ;  /* 0x00000007ff907819 */ /* 0x001fe40000011689 */
[----:B------:R-:W-:-:S06]  /*2b510*/  MOV R137, RZ ;  /* 0x000000ff00897202 */ /* 0x000fcc0000000f00 */
[----:B------:R-:W2:Y:S01]  /*2b520*/  @P0 MUFU.RCP R137, R147 ;  /* 0x0000009300890308 */ /* 0x000ea20000001000 */
[----:B------:R-:W-:Y:S01]  /*2b530*/  IADD3 R148, -R144, 0xb, RZ ;  /* 0x0000000b90947810 */ /* 0x000fe20007ffe1ff */
[----:B------:R-:W-:Y:S01]  /*2b540*/  IMAD.MOV.U32 R144, RZ, RZ, -0x800000 ;  /* 0xff800000ff907424 */ /* 0x000fe200078e00ff */
[----:B----4-:R-:W-:Y:S01]  /*2b550*/  @!P2 LOP3.LUT R134, R134, 0x1, RZ, 0x3c, !PT ;  /* 0x000000018686a812 */ /* 0x010fe200078e3cff */
[----:B---3--:R-:W-:Y:S01]  /*2b560*/  VIADD R0, R0, 0x1 ;  /* 0x0000000100007836 */ /* 0x008fe20000000000 */
[----:B------:R-:W-:Y:S01]  /*2b570*/  STL [R1+0x434], R140 ;  /* 0x0004348c01007387 */ /* 0x000fe20000100800 */
[-C--:B--2---:R-:W-:Y:S01]  /*2b580*/  FMUL.FTZ R3, R3, R137.reuse ;  /* 0x0000008903037220 */ /* 0x084fe20000410000 */
        /* <DEDUP_REMOVED lines=64> */
[----:B0-----:R-:W-:Y:S01]  /*2b990*/  VIADD R2, R135, 0x1 ;  /* 0x0000000187027836 */ /* 0x001fe20000000000 */
        /* <DEDUP_REMOVED lines=34> */
[----:B------:R0:W-:Y:S01]  /*2bbc0*/  STL [R1+0x204], R0 ;  /* 0x0002040001007387 */ /* 0x0001e20000100800 */
[----:B-----5:R-:W-:-:S04]  /*2bbd0*/  @P0 FMUL.FTZ R138, R138, 0.69314718246459960938 ;  /* 0x3f3172188a8a0820 */ /* 0x020fc80000410000 */
[----:B------:R-:W-:Y:S01]  /*2bbe0*/  @P0 FFMA.FTZ R142, R138, R139, R141 ;  /* 0x0000008b8a8e0223 */ /* 0x000fe2000001008d */
[----:B------:R-:W-:-:S06]  /*2bbf0*/  IMAD.MOV.U32 R138, RZ, RZ, RZ ;  /* 0x000000ffff8a7224 */ /* 0x000fcc00078e00ff */
[----:B------:R-:W1:Y:S01]  /*2bc00*/  @P1 MUFU.RCP R138, R140 ;  /* 0x0000008c008a1308 */ /* 0x000e620000001000 */
[----:B------:R-:W-:Y:S01]  /*2bc10*/  @P1 FMUL.FTZ R139, R146, 0.69314718246459960938 ;  /* 0x3f317218928b1820 */ /* 0x000fe20000410000 */
[----:B------:R-:W-:-:S04]  /*2bc20*/  @P1 FMUL.FTZ R146, R143, 0.69314718246459960938 ;  /* 0x3f3172188f921820 */ /* 0x000fc80000410000 */
[----:B------:R-:W-:Y:S01]  /*2bc30*/  @P1 FFMA.FTZ R144, R146, R145, R139 ;  /* 0x0000009192901223 */ /* 0x000fe2000001008b */
        /* <DEDUP_REMOVED lines=98> */
[----:B------:R0:W-:Y:S01]  /*2c260*/  @!P2 STL [R1+0x1f8], RZ ;  /* 0x0001f8ff0100a387 */ /* 0x0001e20000100800 */
[----:B------:R0:W-:Y:S08]  /*2c270*/  BAR.ARV R148, 0x100 ;  /* 0x000400940000751d */ /* 0x0001f00000002000 */
[----:B------:R-:W-:Y:S06]  /*2c280*/  BAR.ARV 0x8, 0x180 ;  /* 0x0206000000007b1d */ /* 0x000fec0000002000 */
[----:B------:R-:W-:-:S13]  /*2c290*/  PLOP3.LUT P0, PT, PT, PT, PT, 0x8, 0x0 ;  /* 0x000000000000781c */ /* 0x000fda0003f0e170 */
.L_x_13068:
[----:B------:R-:W-:Y:S05]  /*2c2a0*/  WARPSYNC.ALL ;  /* 0x0000000000007948 */ /* 0x000fea0003800000 */
[----:B------:R-:W1:Y:S08]  /*2c2b0*/  S2UR UR4, SR_CgaCtaId ;  /* 0x00000000000479c3 */ /* 0x000e700000008800 */
[----:B------:R-:W-:Y:S01]  /*2c2c0*/  BAR.SYNC.DEFER_BLOCKING 0x5, 0x180 ;  /* 0x0146000000007b1d */ /* 0x000fe20000010000 */
[----:B0-----:R-:W-:-:S05]  /*2c2d0*/  MOV R148, 0x400 ;  /* 0x0000040000947802 */ /* 0x001fca0000000f00 */
[----:B------:R-:W-:Y:S01]  /*2c2e0*/  BSSY B0, `(.L_x_13191) ;  /* 0x00002ea000007945 */ /* 0x000fe20003800000 */
[----:B-1----:R-:W-:-:S05]  /*2c2f0*/  IMAD.U32 R27, RZ, RZ, UR4 ;  /* 0x00000004ff1b7e24 */ /* 0x002fca000f8e00ff */
[----:B------:R-:W-:-:S05]  /*2c300*/  LEA R148, R27, R148, 0x18 ;  /* 0x000000941b947211 */ /* 0x000fca00078ec0ff */
[----:B------:R0:W1:Y:S01]  /*2c310*/  LDS.128 R124, [R148+0x324d0] ;  /* 0x0324d000947c7984 */ /* 0x0000620000000c00 */
[----:B------:R-:W-:Y:S06]  /*2c320*/  BAR.ARV 0x4, 0x180 ;  /* 0x0106000000007b1d */ /* 0x000fec0000002000 */
[----:B------:R-:W-:Y:S05]  /*2c330*/  @P0 BRA `(.L_x_13192) ;  /* 0x00000020003c0947 */ /* 0x000fea0003800000 */
[----:B------:R-:W3:Y:S04]  /*2c340*/  LDL R0, [R1+0x47c] ;  /* 0x00047c0001007983 */ /* 0x000ee80000100800 */
[----:B------:R-:W3:Y:S04]  /*2c350*/  LDL.128 R144, [R1+0x210] ;  /* 0x0002100001907983 */ /* 0x000ee80000100c00 */
        /* <DEDUP_REMOVED lines=27> */
[----:B----4-:R-:W4:Y:S04]  /*2c510*/  LDL.128 R32, [R1+0x3c0] ;  /* 0x0003c00001207983 */ /* 0x010f280000100c00 */
[----:B--2---:R-:W2:Y:S04]  /*2c520*/  LDL.128 R8, [R1+0x3f0] ;  /* 0x0003f00001087983 */ /* 0x004ea80000100c00 */
[----:B------:R-:W2:Y:S04]  /*2c530*/  LDL.128 R12, [R1+0x3e0] ;  /* 0x0003e000010c7983 */ /* 0x000ea80000100c00 */
[----:B------:R-:W2:Y:S01]  /*2c540*/  LDL.128 R4, [R1+0x400] ;  /* 0x0004000001047983 */ /* 0x000ea20000100c00 */
[----:B------:R-:W0:Y:S01]  /*2c550*/  S2R R19, SR_SWINHI ;  /* 0x0000000000137919 */ /* 0x000e220000002f00 */
[----:B-----5:R-:W-:-:S02]  /*2c560*/  MOV R2, R148 ;  /* 0x0000009400027202 */ /* 0x020fc40000000f00 */
[----:B0-----:R-:W-:Y:S01]  /*2c570*/  MOV R3, R19 ;  /* 0x0000001300037202 */ /* 0x001fe20000000f00 */
[----:B------:R-:W-:Y:S05]  /*2c580*/  WARPSYNC.ALL ;  /* 0x0000000000007948 */ /* 0x000fea0003800000 */
[----:B------:R-:W-:Y:S01]  /*2c590*/  ULDC.64 UR4, c[0x0][0xd00] ;  /* 0x0003400000047ab9 */ /* 0x000fe20000000a00 */
[----:B---3--:R-:W-:-:S03]  /*2c5a0*/  IMAD.WIDE R18, R0, 0x2, R2 ;  /* 0x0000000200127825 */ /* 0x008fc600078e0202 */
        /* <DEDUP_REMOVED lines=9> */
[----:B------:R-:W-:-:S02]  /*2c640*/  LOP3.LUT R0, R24, 0x380, RZ, 0xc0, !PT ;  /* 0x0000038018007812 */ /* 0x000fc400078ec0ff */
        /* <DEDUP_REMOVED lines=9> */
[C---:B------:R-:W-:Y:S02]  /*2c6e0*/  IADD3 R201, P1, R18.reuse, 0xc020, RZ ;  /* 0x0000c02012c97810 */ /* 0x040fe40007f3e0ff */
[----:B------:R-:W-:Y:S02]  /*2c6f0*/  IADD3 R171, P5, R18, 0x4020, RZ ;  /* 0x0000402012ab7810 */ /* 0x000fe40007fbe0ff */
        /* <DEDUP_REMOVED lines=10> */
[----:B------:R-:W-:Y:S01]  /*2c7a0*/  LOP3.LUT R172, R172, R173, RZ, 0x3c, !PT ;  /* 0x000000adacac7212 */ /* 0x000fe200078e3cff */
[----:B------:R-:W-:Y:S01]  /*2c7b0*/  IMAD.X R173, RZ, RZ, R19, P0 ;  /* 0x000000ffffad7224 */ /* 0x000fe200000e0613 */
[----:B------:R-:W-:-:S02]  /*2c7c0*/  LOP3.LUT R176, R177, 0x380, RZ, 0xc0, !PT ;  /* 0x00000380b1b07812 */ /* 0x000fc400078ec0ff */
[----:B------:R-:W-:Y:S02]  /*2c7d0*/  LOP3.LUT R178, R179, 0x380, RZ, 0xc0, !PT ;  /* 0x00000380b3b27812 */ /* 0x000fe400078ec0ff */
[----:B------:R-:W-:Y:S02]  /*2c7e0*/  IADD3 R199, P0, R18, 0xc000, RZ ;  /* 0x0000c00012c77810 */ /* 0x000fe40007f1e0ff */
[----:B------:R-:W-:Y:S02]  /*2c7f0*/  SHF.R.U64 R168, R168, 0x3, RZ ;  /* 0x00000003a8a87819 */ /* 0x000fe400000012ff */
[----:B------:R-:W-:Y:S02]  /*2c800*/  SHF.R.U64 R200, R200, 0x3, RZ ;  /* 0x00000003c8c87819 */ /* 0x000fe400000012ff */
[----:B------:R-:W-:Y:S02]  /*2c810*/  SHF.R.U64 R170, R170, 0x3, RZ ;  /* 0x00000003aaaa7819 */ /* 0x000fe400000012ff */
[----:B------:R-:W-:-:S02]  /*2c820*/  MOV R20, R20 ;  /* 0x0000001400147202 */ /* 0x000fc40000000f00 */
[----:B------:R-:W-:Y:S02]  /*2c830*/  LOP3.LUT R21, R18, 0x380, RZ, 0xc0, !PT ;  /* 0x0000038012157812 */ /* 0x000fe400078ec0ff */
[----:B------:R-:W-:Y:S02]  /*2c840*/  SHF.R.U64 R176, R176, 0x3, RZ ;  /* 0x00000003b0b07819 */ /* 0x000fe400000012ff */
[----:B------:R-:W-:Y:S02]  /*2c850*/  SHF.R.U64 R178, R178, 0x3, RZ ;  /* 0x00000003b2b27819 */ /* 0x000fe400000012ff */
[----:B------:R-:W-:Y:S02]  /*2c860*/  LOP3.LUT R198, R199, 0x380, RZ, 0xc0, !PT ;  /* 0x00000380c7c67812 */ /* 0x000fe400078ec0ff */
[----:B------:R-:W-:Y:S01]  /*2c870*/  LOP3.LUT R168, R168, R169, RZ, 0x3c, !PT ;  /* 0x000000a9a8a87212 */ /* 0x000fe200078e3cff */
[--C-:B------:R-:W-:Y:S01]  /*2c880*/  IMAD.X R169, RZ, RZ, R19.reuse, P4 ;  /* 0x000000ffffa97224 */ /* 0x100fe200020e0613 */
[----:B------:R-:W-:Y:S01]  /*2c890*/  LOP3.LUT R200, R200, R201, RZ, 0x3c, !PT ;  /* 0x000000c9c8c87212 */ /* 0x000fe200078e3cff */
[----:B------:R-:W-:Y:S01]  /*2c8a0*/  IMAD.X R201, RZ, RZ, R19, P1 ;  /* 0x000000ffffc97224 */ /* 0x000fe200008e0613 */
[----:B------:R-:W-:-:S02]  /*2c8b0*/  LOP3.LUT R170, R170, R171, RZ, 0x3c, !PT ;  /* 0x000000abaaaa7212 */ /* 0x000fc400078e3cff */
[----:B------:R-:W-:Y:S02]  /*2c8c0*/  IADD3 R195, P4, R18, 0x8040, RZ ;  /* 0x0000804012c37810 */ /* 0x000fe40007f9e0ff */
[----:B------:R-:W-:Y:S02]  /*2c8d0*/  IADD3.X R171, RZ, R19, RZ, P5, !PT ;  /* 0x00000013ffab7210 */ /* 0x000fe40002ffe4ff */
[----:B------:R-:W-:Y:S02]  /*2c8e0*/  SHF.R.U64 R21, R21, 0x3, RZ ;  /* 0x0000000315157819 */ /* 0x000fe400000012ff */
[----:B------:R-:W-:Y:S02]  /*2c8f0*/  ISETP.NE.U32.AND P1, PT, RZ, UR4, PT ;  /* 0x00000004ff007c0c */ /* 0x000fe4000bf25070 */
[----:B------:R-:W-:Y:S01]  /*2c900*/  LOP3.LUT R176, R176, R177, RZ, 0x3c, !PT ;  /* 0x000000b1b0b07212 */ /* 0x000fe200078e3cff */
[--C-:B------:R-:W-:Y:S01]  /*2c910*/  IMAD.X R177, RZ, RZ, R19.reuse, P2 ;  /* 0x000000ffffb17224 */ /* 0x100fe200010e0613 */
[----:B------:R-:W-:Y:S01]  /*2c920*/  LOP3.LUT R178, R178, R179, RZ, 0x3c, !PT ;  /* 0x000000b3b2b27212 */ /* 0x000fe200078e3cff */
[----:B------:R-:W-:Y:S01]  /*2c930*/  IMAD.X R179, RZ, RZ, R19, P3 ;  /* 0x000000ffffb37224 */ /* 0x000fe200018e0613 */
[----:B------:R-:W-:-:S02]  /*2c940*/  IADD3 R197, P5, R18, 0x8060, RZ ;  /* 0x0000806012c57810 */ /* 0x000fc40007fbe0ff */
[----:B------:R-:W-:Y:S02]  /*2c950*/  SHF.R.U64 R198, R198, 0x3, RZ ;  /* 0x00000003c6c67819 */ /* 0x000fe400000012ff */
[C---:B------:R-:W-:Y:S02]  /*2c960*/  IADD3 R203, P2, R18.reuse, 0xc040, RZ ;  /* 0x0000c04012cb7810 */ /* 0x040fe40007f5e0ff */
[----:B------:R-:W-:Y:S02]  /*2c970*/  IADD3 R204, P3, R18, 0xc060, RZ ;  /* 0x0000c06012cc7810 */ /* 0x000fe40007f7e0ff */
[----:B------:R-:W-:Y:S02]  /*2c980*/  LOP3.LUT R194, R195, 0x380, RZ, 0xc0, !PT ;  /* 0x00000380c3c27812 */ /* 0x000fe400078ec0ff */
[----:B------:R-:W-:Y:S02]  /*2c990*/  LOP3.LUT R18, R21, R18, RZ, 0x3c, !PT ;  /* 0x0000001215127212 */ /* 0x000fe400078e3cff */
[----:B------:R-:W-:Y:S01]  /*2c9a0*/  ISETP.NE.AND.EX P1, PT, RZ, UR5, PT, P1 ;  /* 0x00000005ff007c0c */ /* 0x000fe2000bf25310 */
[----:B------:R-:W-:Y:S01]  /*2c9b0*/  ULDC.64 UR4, c[0x0][0xd08] ;  /* 0x0003420000047ab9 */ /* 0x000fe20000000a00 */
[----:B------:R-:W-:-:S02]  /*2c9c0*/  LOP3.LUT R196, R197, 0x380, RZ, 0xc0, !PT ;  /* 0x00000380c5c47812 */ /* 0x000fc400078ec0ff */
[----:B------:R-:W-:Y:S01]  /*2c9d0*/  LOP3.LUT R198, R198, R199, RZ, 0x3c, !PT ;  /* 0x000000c7c6c67212 */ /* 0x000fe200078e3cff */
[----:B------:R-:W-:Y:S01]  /*2c9e0*/  IMAD.X R199, RZ, RZ, R19, P0 ;  /* 0x000000ffffc77224 */ /* 0x000fe200000e0613 */
[----:B------:R-:W-:Y:S02]  /*2c9f0*/  F2FP.F16.F32.PACK_AB R144, R145, R144 ;  /* 0x000000909190723e */ /* 0x000fe400000000ff */
[----:B------:R-:W-:Y:S02]  /*2ca00*/  F2FP.F16.F32.PACK_AB R145, R147, R146 ;  /* 0x000000929391723e */ /* 0x000fe400000000ff */
[----:B------:R-:W-:Y:S02]  /*2ca10*/  F2FP.F16.F32.PACK_AB R136, R137, R136 ;  /* 0x000000888988723e */ /* 0x000fe400000000ff */
[----:B------:R-:W-:Y:S02]  /*2ca20*/  ISETP.NE.U32.AND P0, PT, RZ, UR4, PT ;  /* 0x00000004ff007c0c */ /* 0x000fe4000bf05070 */
[----:B------:R-:W-:-:S02]  /*2ca30*/  SHF.R.U64 R194, R194, 0x3, RZ ;  /* 0x00000003c2c27819 */ /* 0x000fc400000012ff */
[----:B------:R-:W-:Y:S02]  /*2ca40*/  LOP3.LUT R202, R203, 0x380, RZ, 0xc0, !PT ;  /* 0x00000380cbca7812 */ /* 0x000fe400078ec0ff */
[----:B------:R-:W-:Y:S02]  /*2ca50*/  MOV R18, R18 ;  /* 0x0000001200127202 */ /* 0x000fe40000000f00 */
[----:B------:R-:W-:Y:S02]  /*2ca60*/  F2FP.F16.F32.PACK_AB R146, R141, R140 ;  /* 0x0000008c8d92723e */ /* 0x000fe400000000ff */
[----:B------:R-:W-:Y:S01]  /*2ca70*/  F2FP.F16.F32.PACK_AB R147, R143, R142 ;  /* 0x0000008e8f93723e */ /* 0x000fe200000000ff */
[----:B------:R-:W-:Y:S01]  /*2ca80*/  BAR.SYNC.DEFER_BLOCKING 0x1, 0x100 ;  /* 0x0044000000007b1d */ /* 0x000fe20000010000 */
[----:B------:R-:W-:Y:S02]  /*2ca90*/  F2FP.F16.F32.PACK_AB R137, R139, R138 ;  /* 0x0000008a8b89723e */ /* 0x000fe400000000ff */
[----:B------:R-:W-:-:S02]  /*2caa0*/  F2FP.F16.F32.PACK_AB R128, R129, R128 ;  /* 0x000000808180723e */ /* 0x000fc400000000ff */
[----:B------:R-:W-:Y:S02]  /*2cab0*/  SHF.R.U64 R196, R196, 0x3, RZ ;  /* 0x00000003c4c47819 */ /* 0x000fe400000012ff */
[----:B------:R-:W-:Y:S02]  /*2cac0*/  LOP3.LUT R205, R204, 0x380, RZ, 0xc0, !PT ;  /* 0x00000380cccd7812 */ /* 0x000fe400078ec0ff */
[----:B------:R-:W-:Y:S02]  /*2cad0*/  F2FP.F16.F32.PACK_AB R138, R133, R132 ;  /* 0x00000084858a723e */ /* 0x000fe400000000ff */
[----:B------:R-:W-:Y:S02]  /*2cae0*/  F2FP.F16.F32.PACK_AB R139, R135, R134 ;  /* 0x00000086878b723e */ /* 0x000fe400000000ff */
[----:B------:R-:W-:Y:S02]  /*2caf0*/  F2FP.F16.F32.PACK_AB R129, R131, R130 ;  /* 0x000000828381723e */ /* 0x000fe400000000ff */
[----:B------:R-:W-:-:S02]  /*2cb00*/  F2FP.F16.F32.PACK_AB R116, R117, R116 ;  /* 0x000000747574723e */ /* 0x000fc400000000ff */
[----:B------:R-:W-:Y:S02]  /*2cb10*/  MOV R24, R24 ;  /* 0x0000001800187202 */ /* 0x000fe40000000f00 */
        /* <DEDUP_REMOVED lines=9> */
[----:B------:R-:W-:Y:S01]  /*2cbb0*/  ISETP.NE.AND.EX P0, PT, RZ, UR5, PT, P0 ;  /* 0x00000005ff007c0c */ /* 0x000fe2000bf05300 */
        /* <DEDUP_REMOVED lines=65> */
[----:B------:R3:W-:Y:S01]  /*2cfd0*/  STSM.16.M88.4 [R178], R68 ;  /* 0x00000044b2007844 */ /* 0x0007e20000000200 */
[----:B------:R-:W-:Y:S02]  /*2cfe0*/  MOV R200, R200 ;  /* 0x000000c800c87202 */ /* 0x000fe40000000f00 */
[----:B----4-:R-:W-:-:S02]  /*2cff0*/  F2FP.F16.F32.PACK_AB R38, R33, R32 ;  /* 0x000000202126723e */ /* 0x010fc400000000ff */
[----:B------:R-:W-:Y:S02]  /*2d000*/  F2FP.F16.F32.PACK_AB R39, R35, R34 ;  /* 0x000000222327723e */ /* 0x000fe400000000ff */
[----:B------:R-:W-:Y:S02]  /*2d010*/  F2FP.F16.F32.PACK_AB R29, R31, R30 ;  /* 0x0000001e1f1d723e */ /* 0x000fe400000000ff */
[----:B--2---:R-:W-:Y:S01]  /*2d020*/  F2FP.F16.F32.PACK_AB R8, R9, R8 ;  /* 0x000000080908723e */ /* 0x004fe200000000ff */
[----:B------:R3:W-:Y:S01]  /*2d030*/  STSM.16.M88.4 [R194], R60 ;  /* 0x0000003cc2007844 */ /* 0x0007e20000000200 */
[----:B------:R-:W-:Y:S02]  /*2d040*/  MOV R202, R202 ;  /* 0x000000ca00ca7202 */ /* 0x000fe40000000f00 */
[----:B------:R-:W-:Y:S02]  /*2d050*/  F2FP.F16.F32.PACK_AB R30, R13, R12 ;  /* 0x0000000c0d1e723e */ /* 0x000fe400000000ff */
[----:B------:R-:W-:-:S02]  /*2d060*/  F2FP.F16.F32.PACK_AB R31, R15, R14 ;  /* 0x0000000e0f1f723e */ /* 0x000fc400000000ff */
        /* <DEDUP_REMOVED lines=11> */
[----:B0-----:R-:W-:Y:S01]  /*2d120*/  IMAD.WIDE R6, R212, 0x4, R20 ;  /* 0x00000004d4067825 */ /* 0x001fe200078e0214 */
[----:B------:R-:W-:Y:S01]  /*2d130*/  MOV R18, RZ ;  /* 0x000000ff00127202 */ /* 0x000fe20000000f00 */
[----:B------:R-:W-:Y:S02]  /*2d140*/  BAR.SYNC.DEFER_BLOCKING 0x1, 0x100 ;  /* 0x0044000000007b1d */ /* 0x000fe40000010000 */
[----:B------:R-:W-:-:S06]  /*2d150*/  IMAD.U32 R20, RZ, RZ, UR4 ;  /* 0x00000004ff147e24 */ /* 0x000fcc000f8e00ff */
[----:B------:R-:W0:Y:S01]  /*2d160*/  LDC R21, c[0x0][0xce8] ;  /* 0x00033a00ff157b82 */ /* 0x000e220000000800 */
[----:B--2---:R-:W-:Y:S01]  /*2d170*/  @P0 IMAD.WIDE R4, R212, 0x4, R4 ;  /* 0x00000004d4040825 */ /* 0x004fe200078e0204 */
[----:B------:R3:W5:Y:S04]  /*2d180*/  @P1 LDG.E R18, desc[UR44][R6.64] ;  /* 0x0000002c06121981 */ /* 0x000768000c1e1900 */
[----:B------:R3:W5:Y:S01]  /*2d190*/  @P0 LDG.E R20, desc[UR44][R4.64] ;  /* 0x0000002c04140981 */ /* 0x000762000c1e1900 */
[----:B------:R-:W-:Y:S05]  /*2d1a0*/  @P0 BRA `(.L_x_13193) ;  /* 0x0000000000100947 */ /* 0x000fea0003800000 */
[----:B------:R-:W-:Y:S05]  /*2d1b0*/  @!P1 BRA `(.L_x_13193) ;  /* 0x00000000000c9947 */ /* 0x000fea0003800000 */
[----:B---3--:R-:W2:Y:S04]  /*2d1c0*/  LDG.E R5, desc[UR44][R6.64] ;  /* 0x0000002c06057981 */ /* 0x008ea8000c1e1900 */
[----:B-----5:R-:W2:Y:S02]  /*2d1d0*/  LDG.E R20, desc[UR44][R6.64+0x4] ;  /* 0x0000042c06147981 */ /* 0x020ea4000c1e1900 */
[----:B--2---:R-:W-:-:S07]  /*2d1e0*/  IMAD.IADD R20, R20, 0x1, -R5 ;  /* 0x0000000114147824 */ /* 0x004fce00078e0a05 */
.L_x_13193:
[----:B---3--:R-:W2:Y:S04]  /*2d1f0*/  LDL R4, [R1+0x46c] ;  /* 0x00046c0001047983 */ /* 0x008ea80000100800 */
[----:B------:R-:W3:Y:S01]  /*2d200*/  LDL R0, [R1+0x478] ;  /* 0x0004780001007983 */ /* 0x000ee20000100800 */
[----:B0----5:R-:W-:Y:S02]  /*2d210*/  IMAD R20, R20, R21, RZ ;  /* 0x0000001514147224 */ /* 0x021fe400078e02ff */
[----:B------:R-:W-:Y:S01]  /*2d220*/  IMAD.IADD R15, R228, 0x1, R210 ;  /* 0x00000001e40f7824 */ /* 0x000fe200078e02d2 */
[----:B------:R-:W-:Y:S01]  /*2d230*/  ISETP.NE.AND P2, PT, R21, 0x1, PT ;  /* 0x000000011500780c */ /* 0x000fe20003f45270 */
[----:B------:R-:W-:Y:S01]  /*2d240*/  ULDC.64 UR4, c[0x0][0xc90] ;  /* 0x0003240000047ab9 */ /* 0x000fe20000000a00 */
[----:B------:R-:W4:Y:S11]  /*2d250*/  LDL R26, [R1+0x464] ;  /* 0x00046400011a7983 */ /* 0x000f360000100800 */
[----:B------:R-:W0:Y:S08]  /*2d260*/  @P2 LDC R5, c[0x0][0xcec] ;  /* 0x00033b00ff052b82 */ /* 0x000e300000000800 */
[----:B------:R-:W1:Y:S01]  /*2d270*/  @P2 LDC R8, c[0x0][0xcf0] ;  /* 0x00033c00ff082b82 */ /* 0x000e620000000800 */
[----:B------:R-:W-:-:S02]  /*2d280*/  SHF.R.S32.HI R19, RZ, 0x1f, R18 ;  /* 0x0000001fff137819 */ /* 0x000fc40000011412 */
[----:B------:R-:W-:Y:S02]  /*2d290*/  SHF.R.S32.HI R24, RZ, 0x1f, R212 ;  /* 0x0000001fff187819 */ /* 0x000fe400000114d4 */
[----:B------:R-:W-:Y:S02]  /*2d2a0*/  SEL R25, R212, RZ, !P1 ;  /* 0x000000ffd4197207 */ /* 0x000fe40004800000 */
[----:B------:R-:W-:Y:S01]  /*2d2b0*/  SEL R24, R24, RZ, !P1 ;  /* 0x000000ff18187207 */ /* 0x000fe20004800000 */
[----:B------:R-:W4:Y:S08]  /*2d2c0*/  @P2 LDC R81, c[0x0][0xcec] ;  /* 0x00033b00ff512b82 */ /* 0x000f300000000800 */
[----:B------:R-:W4:Y:S01]  /*2d2d0*/  @P2 LDC R83, c[0x0][0xcf0] ;  /* 0x00033c00ff532b82 */ /* 0x000f220000000800 */
[----:B--2---:R-:W-:-:S04]  /*2d2e0*/  LOP3.LUT P0, RZ, R4, 0x3, RZ, 0xc0, !PT ;  /* 0x0000000304ff7812 */ /* 0x004fc8000780c0ff */
[----:B------:R-:W-:-:S13]  /*2d2f0*/  ISETP.GE.OR P3, PT, R15, R20, P0 ;  /* 0x000000140f00720c */ /* 0x000fda0000766670 */
[----:B------:R-:W2:Y:S01]  /*2d300*/  @!P3 LDL R11, [R1+0x430] ;  /* 0x00043000010bb983 */ /* 0x000ea20000100800 */
[----:B---3--:R-:W-:Y:S01]  /*2d310*/  IMAD.IADD R10, R0, 0x1, R210 ;  /* 0x00000001000a7824 */ /* 0x008fe200078e02d2 */
[----:B------:R-:W-:-:S03]  /*2d320*/  SHF.R.S32.HI R0, RZ, 0x1f, R211 ;  /* 0x0000001fff007819 */ /* 0x000fc600000114d3 */
[----:B0-----:R-:W-:-:S04]  /*2d330*/  @P2 IMAD.HI.U32 R5, R10, R5, RZ ;  /* 0x000000050a052227 */ /* 0x001fc800078e00ff */
[----:B------:R-:W-:Y:S02]  /*2d340*/  IMAD R6, R0, UR4, RZ ;  /* 0x0000000400067c24 */ /* 0x000fe4000f8e02ff */
[----:B------:R-:W-:Y:S01]  /*2d350*/  IMAD.MOV.U32 R4, RZ, RZ, R10 ;  /* 0x000000ffff047224 */ /* 0x000fe200078e000a */
[----:B-1----:R-:W-:Y:S01]  /*2d360*/  @P2 SHF.R.U32.HI R4, RZ, R8, R5 ;  /* 0x00000008ff042219 */ /* 0x002fe20000011605 */
[C---:B------:R-:W-:Y:S02]  /*2d370*/  IMAD R5, R211.reuse, UR5, R6 ;  /* 0x00000005d3057c24 */ /* 0x040fe4000f8e0206 */
[----:B------:R-:W-:Y:S01]  /*2d380*/  IMAD.WIDE.U32 R6, R211, UR4, R18 ;  /* 0x00000004d3067c25 */ /* 0x000fe2000f8e0012 */
[----:B------:R-:W-:-:S03]  /*2d390*/  ULDC.64 UR4, c[0x0][0xc98] ;  /* 0x0003260000047ab9 */ /* 0x000fc60000000a00 */
[----:B------:R-:W-:Y:S02]  /*2d3a0*/  IMAD.MOV R9, RZ, RZ, -R4 ;  /* 0x000000ffff097224 */ /* 0x000fe400078e0a04 */
[----:B------:R-:W-:Y:S02]  /*2d3b0*/  IMAD.IADD R7, R7, 0x1, R5 ;  /* 0x0000000107077824 */ /* 0x000fe400078e0205 */
[----:B------:R-:W-:Y:S02]  /*2d3c0*/  IMAD R9, R21, R9, R10 ;  /* 0x0000000915097224 */ /* 0x000fe400078e020a */
[----:B------:R-:W-:Y:S02]  /*2d3d0*/  IMAD R8, R24, UR4, RZ ;  /* 0x0000000418087c24 */ /* 0x000fe4000f8e02ff */
[C---:B------:R-:W-:Y:S01]  /*2d3e0*/  IMAD.WIDE.U32 R6, R25.reuse, UR4, R6 ;  /* 0x0000000419067c25 */ /* 0x040fe2000f8e0006 */
[----:B------:R-:W-:Y:S02]  /*2d3f0*/  SHF.R.S32.HI R5, RZ, 0x1f, R9 ;  /* 0x0000001fff057819 */ /* 0x000fe40000011409 */
[----:B------:R-:W-:Y:S01]  /*2d400*/  SHF.R.S32.HI R13, RZ, 0x1f, R4 ;  /* 0x0000001fff0d7819 */ /* 0x000fe20000011404 */
[----:B------:R-:W-:Y:S01]  /*2d410*/  IMAD R8, R25, UR5, R8 ;  /* 0x0000000519087c24 */ /* 0x000fe2000f8e0208 */
[----:B------:R-:W-:Y:S01]  /*2d420*/  IADD3 R4, P1, R4, R6, RZ ;  /* 0x0000000604047210 */ /* 0x000fe20007f3e0ff */
[----:B------:R-:W-:-:S02]  /*2d430*/  ULDC.64 UR4, c[0x0][0xc88] ;  /* 0x0003220000047ab9 */ /* 0x000fc40000000a00 */
        /* <DEDUP_REMOVED lines=9> */
[----:B------:R-:W-:-:S03]  /*2d4d0*/  ULDC.64 UR4, c[0x0][0xba0] ;  /* 0x0002e80000047ab9 */ /* 0x000fc60000000a00 */
[----:B------:R-:W2:Y:S01]  /*2d4e0*/  SHFL.IDX PT, R7, R4, RZ, 0x1c1f ;  /* 0x001c1fff04077589 */ /* 0x000ea200000e0000 */
[----:B------:R-:W-:-:S05]  /*2d4f0*/  VIADD R5, R15, 0x8 ;  /* 0x000000080f057836 */ /* 0x000fca0000000000 */
[----:B------:R-:W-:Y:S01]  /*2d500*/  ISETP.GE.OR P0, PT, R5, R20, P0 ;  /* 0x000000140500720c */ /* 0x000fe20000706670 */
[----:B------:R-:W-:Y:S01]  /*2d510*/  IMAD R5, R218, 0x40, R186 ;  /* 0x00000040da057824 */ /* 0x000fe200078e02ba */
[----:B--2---:R0:W-:Y:S11]  /*2d520*/  @!P3 ST.E desc[UR44][R6.64], R11 ;  /* 0x0000000b0600b985 */ /* 0x0041f6000c10192c */
[----:B------:R-:W2:Y:S01]  /*2d530*/  @!P0 LDL R63, [R1+0x434] ;  /* 0x00043400013f8983 */ /* 0x000ea20000100800 */
[----:B------:R-:W-:-:S03]  /*2d540*/  IMAD.WIDE R2, R5, 0x2, R2 ;  /* 0x0000000205027825 */ /* 0x000fc600078e0202 */
        /* <DEDUP_REMOVED lines=11> */
[----:B------:R-:W-:Y:S02]  /*2d600*/  LOP3.LUT R8, R8, R9, RZ, 0x3c, !PT ;  /* 0x0000000908087212 */ /* 0x000fe400078e3cff */
[----:B------:R-:W-:Y:S01]  /*2d610*/  LOP3.LUT R12, R12, R13, RZ, 0x3c, !PT ;  /* 0x0000000d0c0c7212 */ /* 0x000fe200078e3cff */
[----:B------:R-:W-:Y:S01]  /*2d620*/  IMAD.X R13, RZ, RZ, R3, P5 ;  /* 0x000000ffff0d7224 */ /* 0x000fe200028e0603 */
[----:B------:R-:W-:-:S02]  /*2d630*/  IADD3.X R9, RZ, R3, RZ, P1, !PT ;  /* 0x00000003ff097210 */ /* 0x000fc40000ffe4ff */
        /* <DEDUP_REMOVED lines=25> */
[----:B------:R-:W-:-:S03]  /*2d7d0*/  LOP3.LUT R60, R61, 0x380, RZ, 0xc0, !PT ;  /* 0x000003803d3c7812 */ /* 0x000fc600078ec0ff */
[----:B------:R1:W2:Y:S01]  /*2d7e0*/  SHFL.IDX PT, R59, R4, 0x1, 0x1c1f ;  /* 0x003c1f00043b7f89 */ /* 0x0002a200000e0000 */
[----:B------:R-:W-:Y:S02]  /*2d7f0*/  LOP3.LUT R48, R49, 0x380, RZ, 0xc0, !PT ;  /* 0x0000038031307812 */ /* 0x000fe400078ec0ff */
[----:B------:R-:W-:Y:S02]  /*2d800*/  LOP3.LUT R52, R53, 0x380, RZ, 0xc0, !PT ;  /* 0x0000038035347812 */ /* 0x000fe400078ec0ff */
[----:B------:R-:W-:Y:S02]  /*2d810*/  LOP3.LUT R56, R57, 0x380, RZ, 0xc0, !PT ;  /* 0x0000038039387812 */ /* 0x000fe400078ec0ff */
        /* <DEDUP_REMOVED lines=17> */
[----:B-1----:R-:W-:Y:S02]  /*2d930*/  LOP3.LUT R4, R5, 0x380, RZ, 0xc0, !PT ;  /* 0x0000038005047812 */ /* 0x002fe400078ec0ff */
        /* <DEDUP_REMOVED lines=15> */
[----:B------:R-:W-:-:S02]  /*2da30*/  LOP3.LUT R76, R4, R5, RZ, 0x3c, !PT ;  /* 0x00000005044c7212 */ /* 0x000fc400078e3cff */
[----:B------:R-:W-:Y:S01]  /*2da40*/  IADD3.X R65, RZ, R3, RZ, P3, !PT ;  /* 0x00000003ff417210 */ /* 0x000fe20001ffe4ff */
[----:B------:R-:W-:Y:S01]  /*2da50*/  BSSY B1, `(.L_x_13194) ;  /* 0x0000059000017945 */ /* 0x000fe20003800000 */
[----:B--2---:R0:W-:Y:S04]  /*2da60*/  @!P0 ST.E desc[UR44][R58.64], R63 ;  /* 0x0000003f3a008985 */ /* 0x0041e8000c10192c */
[----:B------:R1:W5:Y:S04]  /*2da70*/  LD.E.128 R4, desc[UR44][R2.64] ;  /* 0x0000002c02047980 */ /* 0x000368000c101d00 */
[----:B------:R-:W5:Y:S04]  /*2da80*/  LD.E.128 R8, desc[UR44][R8.64] ;  /* 0x0000002c08087980 */ /* 0x000f68000c101d00 */
[----:B------:R-:W5:Y:S01]  /*2da90*/  LD.E.128 R12, desc[UR44][R12.64] ;  /* 0x0000002c0c0c7980 */ /* 0x000f62000c101d00 */
[----:B-1----:R-:W-:-:S03]  /*2daa0*/  IMAD R3, R19, UR4, RZ ;  /* 0x0000000413037c24 */ /* 0x002fc6000f8e02ff */
[----:B------:R-:W5:Y:S01]  /*2dab0*/  LD.E.128 R28, desc[UR44][R28.64] ;  /* 0x0000002c1c1c7980 */ /* 0x000f62000c101d00 */
[C---:B------:R-:W-:Y:S02]  /*2dac0*/  IMAD R19, R18.reuse, UR5, R3 ;  /* 0x0000000512137c24 */ /* 0x040fe4000f8e0203 */
[----:B------:R-:W-:Y:S01]  /*2dad0*/  IMAD.WIDE.U32 R2, R18, UR4, RZ ;  /* 0x0000000412027c25 */ /* 0x000fe2000f8e00ff */
[----:B------:R-:W-:Y:S01]  /*2dae0*/  ULDC.64 UR4, c[0x0][0xbe8] ;  /* 0x0002fa0000047ab9 */ /* 0x000fe20000000a00 */
[----:B------:R-:W5:Y:S02]  /*2daf0*/  LD.E.128 R32, desc[UR44][R32.64] ;  /* 0x0000002c20207980 */ /* 0x000f64000c101d00 */
[----:B------:R-:W-:Y:S02]  /*2db00*/  IMAD.IADD R3, R3, 0x1, R19 ;  /* 0x0000000103037824 */ /* 0x000fe400078e0213 */
[----:B----4-:R-:W-:Y:S01]  /*2db10*/  IMAD R19, R26, 0x20, R218 ;  /* 0x000000201a137824 */ /* 0x010fe200078e02da */
        /* <DEDUP_REMOVED lines=8> */
[----:B------:R-:W-:Y:S02]  /*2dba0*/  @P2 IMAD.HI.U32 R0, R26, R81, RZ ;  /* 0x000000511a002227 */ /* 0x000fe400078e00ff */
[----:B------:R-:W5:Y:S02]  /*2dbb0*/  LD.E.128 R48, desc[UR44][R48.64] ;  /* 0x0000002c30307980 */ /* 0x000f64000c101d00 */
[----:B------:R-:W-:-:S02]  /*2dbc0*/  IMAD.IADD R3, R3, 0x1, R19 ;  /* 0x0000000103037824 */ /* 0x000fc400078e0213 */
[----:B------:R-:W-:Y:S01]  /*2dbd0*/  IMAD.MOV.U32 R19, RZ, RZ, R26 ;  /* 0x000000ffff137224 */ /* 0x000fe200078e001a */
[----:B------:R-:W-:Y:S01]  /*2dbe0*/  @P2 SHF.R.U32.HI R19, RZ, R83, R0 ;  /* 0x00000053ff132219 */ /* 0x000fe20000011600 */
[----:B------:R-:W-:Y:S01]  /*2dbf0*/  IMAD R24, R24, UR4, RZ ;  /* 0x0000000418187c24 */ /* 0x000fe2000f8e02ff */
[----:B------:R-:W5:Y:S02]  /*2dc00*/  LD.E.128 R52, desc[UR44][R52.64] ;  /* 0x0000002c34347980 */ /* 0x000f64000c101d00 */
[--C-:B------:R-:W-:Y:S01]  /*2dc10*/  SHF.R.S32.HI R0, RZ, 0x1f, R19.reuse ;  /* 0x0000001fff007819 */ /* 0x100fe20000011413 */
[----:B------:R-:W-:Y:S01]  /*2dc20*/  IMAD.MOV R18, RZ, RZ, -R19 ;  /* 0x000000ffff127224 */ /* 0x000fe200078e0a13 */
[----:B0-----:R-:W5:Y:S01]  /*2dc30*/  LD.E.128 R56, desc[UR44][R56.64] ;  /* 0x0000002c38387980 */ /* 0x001f62000c101d00 */
[C---:B------:R-:W-:Y:S02]  /*2dc40*/  IMAD R81, R25.reuse, UR5, R24 ;  /* 0x0000000519517c24 */ /* 0x040fe4000f8e0218 */
[----:B------:R-:W-:Y:S01]  /*2dc50*/  IMAD.WIDE.U32 R2, R25, UR4, R2 ;  /* 0x0000000419027c25 */ /* 0x000fe2000f8e0002 */
[----:B------:R-:W-:Y:S01]  /*2dc60*/  ULDC.64 UR4, c[0x0][0xbe0] ;  /* 0x0002f80000047ab9 */ /* 0x000fe20000000a00 */
[----:B------:R-:W5:Y:S02]  /*2dc70*/  LD.E.128 R60, desc[UR44][R60.64] ;  /* 0x0000002c3c3c7980 */ /* 0x000f64000c101d00 */
[----:B------:R-:W-:-:S02]  /*2dc80*/  IMAD R0, R0, UR4, RZ ;  /* 0x0000000400007c24 */ /* 0x000fc4000f8e02ff */
[----:B------:R-:W-:Y:S01]  /*2dc90*/  IMAD R21, R21, R18, R26 ;  /* 0x0000001215157224 */ /* 0x000fe200078e021a */
[----:B------:R-:W5:Y:S01]  /*2dca0*/  LD.E.128 R64, desc[UR44][R64.64] ;  /* 0x0000002c40407980 */ /* 0x000f62000c101d00 */
[----:B------:R-:W-:-:S03]  /*2dcb0*/  IMAD.IADD R3, R3, 0x1, R81 ;  /* 0x0000000103037824 */ /* 0x000fc600078e0251 */
[----:B------:R-:W5:Y:S01]  /*2dcc0*/  LD.E.128 R68, desc[UR44][R68.64] ;  /* 0x0000002c44447980 */ /* 0x000f62000c101d00 */
[----:B------:R-:W-:-:S03]  /*2dcd0*/  IMAD R25, R19, UR5, R0 ;  /* 0x0000000513197c24 */ /* 0x000fc6000f8e0200 */
[----:B------:R-:W5:Y:S01]  /*2dce0*/  LD.E.128 R72, desc[UR44][R72.64] ;  /* 0x0000002c48487980 */ /* 0x000f62000c101d00 */
[----:B------:R-:W-:-:S03]  /*2dcf0*/  SHF.R.S32.HI R0, RZ, 0x1f, R21 ;  /* 0x0000001fff007819 */ /* 0x000fc60000011415 */
[----:B------:R-:W5:Y:S01]  /*2dd00*/  LD.E.128 R76, desc[UR44][R76.64] ;  /* 0x0000002c4c4c7980 */ /* 0x000f62000c101d00 */
        /* <DEDUP_REMOVED lines=10> */
[----:B------:R-:W-:Y:S01]  /*2ddb0*/  IADD3 R83, R218, R210, RZ ;  /* 0x000000d2da537210 */ /* 0x000fe20007ffe0ff */
[----:B------:R-:W-:-:S04]  /*2ddc0*/  IMAD.WIDE.U32 R2, R21, UR4, R2 ;  /* 0x0000000415027c25 */ /* 0x000fc8000f8e0002 */
[----:B------:R-:W-:Y:S01]  /*2ddd0*/  IMAD R25, R21, UR5, R0 ;  /* 0x0000000515197c24 */ /* 0x000fe2000f8e0200 */
[-C--:B------:R-:W-:Y:S01]  /*2dde0*/  ISETP.GE.AND P2, PT, R83, R20.reuse, PT ;  /* 0x000000145300720c */ /* 0x080fe20003f46270 */
[----:B------:R-:W-:Y:S01]  /*2ddf0*/  VIADD R0, R148, 0x32420 ;  /* 0x0003242094007836 */ /* 0x000fe20000000000 */
[----:B------:R-:W-:Y:S01]  /*2de00*/  ULDC.64 UR4, c[0x0][0xb80] ;  /* 0x0002e00000047ab9 */ /* 0x000fe20000000a00 */
[----:B------:R-:W-:Y:S01]  /*2de10*/  IMAD.IADD R3, R3, 0x1, R25 ;  /* 0x0000000103037824 */ /* 0x000fe200078e0219 */
[C---:B------:R-:W-:Y:S01]  /*2de20*/  LEA R21, P3, R2.reuse, UR4, 0x1 ;  /* 0x0000000402157c11 */ /* 0x040fe2000f8608ff */
[----:B------:R-:W-:Y:S01]  /*2de30*/  VIADD R19, R83, 0x20 ;  /* 0x0000002053137836 */ /* 0x000fe20000000000 */
[----:B------:R-:W-:Y:S02]  /*2de40*/  PRMT R0, RZ, 0x654, R0 ;  /* 0x00000654ff007816 */ /* 0x000fe40000000000 */
[----:B------:R-:W-:Y:S02]  /*2de50*/  LEA.HI.X R26, R2, UR5, R3, 0x1, P3 ;  /* 0x00000005021a7c11 */ /* 0x000fe400098f0c03 */
[-C--:B------:R-:W-:Y:S01]  /*2de60*/  ISETP.GE.AND P1, PT, R19, R20.reuse, PT ;  /* 0x000000141300720c */ /* 0x080fe20003f26270 */
[----:B------:R-:W-:Y:S01]  /*2de70*/  VIADD R19, R83, 0x40 ;  /* 0x0000004053137836 */ /* 0x000fe20000000000 */
[----:B0-----:R0:W1:Y:S01]  /*2de80*/  SHFL.IDX PT, R80, R21, RZ, 0x181f ;  /* 0x00181fff15507589 */ /* 0x00106200000e0000 */
[----:B------:R2:W-:Y:S03]  /*2de90*/  SYNCS.ARRIVE.TRANS64.RED.A1T0 RZ, [R0+URZ], RZ ;  /* 0x000000ff00ff79a7 */ /* 0x0005e6000810043f */
[----:B------:R-:W-:Y:S01]  /*2dea0*/  ISETP.GE.AND P0, PT, R19, R20, PT ;  /* 0x000000141300720c */ /* 0x000fe20003f06270 */
[----:B--2---:R0:W2:Y:S01]  /*2deb0*/  SHFL.IDX PT, R0, R26, RZ, 0x181f ;  /* 0x00181fff1a007589 */ /* 0x0040a200000e0000 */
        /* <DEDUP_REMOVED lines=18> */
.L_x_13195:
[----:B------:R-:W-:Y:S05]  /*2dfe0*/  BSYNC B1 ;  /* 0x0000000000017941 */ /* 0x000fea0003800000 */
.L_x_13194:
[----:B--2---:R2:W4:Y:S01]  /*2dff0*/  SHFL.IDX PT, R0, R26, 0x1, 0x181f ;  /* 0x00381f001a007f89 */ /* 0x00452200000e0000 */
        /* <DEDUP_REMOVED lines=8> */
[----:B---3--:R-:W-:-:S04]  /*2e080*/  @!P4 LEA R2, P5, R186, R18, 0x1 ;  /* 0x00000012ba02c211 */ /* 0x008fc800078a08ff */
[----:B----4-:R-:W-:Y:S02]  /*2e090*/  @!P4 LEA.HI.X R3, R186, R0, R217, 0x1, P5 ;  /* 0x00000000ba03c211 */ /* 0x010fe400028f0cd9 */
[----:B-----5:R-:W-:-:S03]  /*2e0a0*/  @!P3 LEA R4, P5, R188, R18, 0x1 ;  /* 0x00000012bc04b211 */ /* 0x020fc600078a08ff */
        /* <DEDUP_REMOVED lines=9> */
.L_x_13197:
[----:B------:R-:W-:Y:S05]  /*2e140*/  BSYNC B1 ;  /* 0x0000000000017941 */ /* 0x000fea0003800000 */
.L_x_13196:
[----:B----4-:R4:W0:Y:S01]  /*2e150*/  SHFL.IDX PT, R0, R26, 0x2, 0x181f ;  /* 0x00581f001a007f89 */ /* 0x01082200000e0000 */
        /* <DEDUP_REMOVED lines=20> */
.L_x_13199:
[----:B------:R-:W-:Y:S05]  /*2e2a0*/  BSYNC B1 ;  /* 0x0000000000017941 */ /* 0x000fea0003800000 */
.L_x_13198:
[----:B0-----:R-:W-:Y:S01]  /*2e2b0*/  VIADD R3, R83, 0x60 ;  /* 0x0000006053037836 */ /* 0x001fe20000000000 */
[----:B--2-4-:R-:W2:Y:S04]  /*2e2c0*/  SHFL.IDX PT, R26, R26, 0x3, 0x181f ;  /* 0x00781f001a1a7f89 */ /* 0x014ea800000e0000 */
        /* <DEDUP_REMOVED lines=10> */
[-C--:B--2---:R-:W-:Y:S02]  /*2e370*/  @!P3 LEA.HI.X R3, R186, R26.reuse, R217, 0x1, P0 ;  /* 0x0000001aba03b211 */ /* 0x084fe400000f0cd9 */
        /* <DEDUP_REMOVED lines=11> */
.L_x_13192:
[----:B------:R-:W-:Y:S01]  /*2e430*/  ULDC.64 UR4, c[0x0][0xd00] ;  /* 0x0003400000047ab9 */ /* 0x000fe20000000a00 */
[----:B-----5:R-:W3:Y:S01]  /*2e440*/  LDC.64 R2, c[0x0][0xd00] ;  /* 0x00034000ff027b82 */ /* 0x020ee20000000a00 */
[----:B------:R-:W-:Y:S01]  /*2e450*/  ISETP.NE.U32.AND P0, PT, RZ, UR4, PT ;  /* 0x00000004ff007c0c */ /* 0x000fe2000bf05070 */
[----:B------:R-:W-:-:S03]  /*2e460*/  IMAD.MOV.U32 R0, RZ, RZ, RZ ;  /* 0x000000ffff007224 */ /* 0x000fc600078e00ff */
[----:B------:R-:W-:Y:S01]  /*2e470*/  ISETP.NE.AND.EX P0, PT, RZ, UR5, PT, P0 ;  /* 0x00000005ff007c0c */ /* 0x000fe2000bf05300 */
[----:B------:R-:W-:Y:S02]  /*2e480*/  ULDC.64 UR4, c[0x0][0xd08] ;  /* 0x0003420000047ab9 */ /* 0x000fe40000000a00 */
[----:B------:R-:W-:Y:S01]  /*2e490*/  ISETP.NE.U32.AND P1, PT, RZ, UR4, PT ;  /* 0x00000004ff007c0c */ /* 0x000fe2000bf25070 */
[----:B------:R-:W2:Y:S03]  /*2e4a0*/  LDC R19, c[0x0][0xce8] ;  /* 0x00033a00ff137b82 */ /* 0x000ea60000000800 */
[----:B------:R-:W-:Y:S01]  /*2e4b0*/  ISETP.NE.AND.EX P1, PT, RZ, UR5, PT, P1 ;  /* 0x00000005ff007c0c */ /* 0x000fe2000bf25310 */
[----:B---3--:R-:W-:-:S12]  /*2e4c0*/  IMAD.WIDE R2, R212, 0x4, R2 ;  /* 0x00000004d4027825 */ /* 0x008fd800078e0202 */
[----:B------:R-:W3:Y:S01]  /*2e4d0*/  @P1 LDC.64 R4, c[0x0][0xd08] ;  /* 0x00034200ff041b82 */ /* 0x000ee20000000a00 */
[----:B------:R-:W-:Y:S02]  /*2e4e0*/  ULDC UR4, c[0x0][0xb88] ;  /* 0x0002e20000047ab9 */ /* 0x000fe40000000800 */
[----:B------:R-:W-:Y:S01]  /*2e4f0*/  IMAD.U32 R6, RZ, RZ, UR4 ;  /* 0x00000004ff067e24 */ /* 0x000fe2000f8e00ff */
[----:B------:R0:W5:Y:S01]  /*2e500*/  @P0 LDG.E R0, desc[UR44][R2.64] ;  /* 0x0000002c02000981 */ /* 0x000162000c1e1900 */
[----:B---3--:R-:W-:-:S05]  /*2e510*/  @P1 IMAD.WIDE R4, R212, 0x4, R4 ;  /* 0x00000004d4041825 */ /* 0x008fca00078e0204 */
[----:B------:R0:W5:Y:S01]  /*2e520*/  @P1 LDG.E R6, desc[UR44][R4.64] ;  /* 0x0000002c04061981 */ /* 0x000162000c1e1900 */
[----:B--2---:R-:W-:Y:S02]  /*2e530*/  ISETP.NE.AND P2, PT, R19, 0x1, PT ;  /* 0x000000011300780c */ /* 0x004fe40003f45270 */
        /* <DEDUP_REMOVED lines=9> */
.L_x_13201:
[----:B------:R-:W-:Y:S01]  /*2e5d0*/  BSSY B1, `(.L_x_13202) ;  /* 0x000002d000017945 */ /* 0x000fe20003800000 */
[----:B------:R-:W-:Y:S02]  /*2e5e0*/  SHF.R.S32.HI R10, RZ, 0x1f, R211 ;  /* 0x0000001fff0a7819 */ /* 0x000fe400000114d3 */
[----:B------:R-:W-:Y:S02]  /*2e5f0*/  SEL R13, R212, RZ, !P0 ;  /* 0x000000ffd40d7207 */ /* 0x000fe40004000000 */
[----:B------:R-:W-:Y:S02]  /*2e600*/  SEL R12, R7, RZ, !P0 ;  /* 0x000000ff070c7207 */ /* 0x000fe40004000000 */
[----:B-----5:R-:W-:Y:S01]  /*2e610*/  SHF.R.S32.HI R11, RZ, 0x1f, R0 ;  /* 0x0000001fff0b7819 */ /* 0x020fe20000011400 */
[----:B------:R-:W-:Y:S06]  /*2e620*/  @P3 BRA `(.L_x_13203) ;  /* 0x00000000009c3947 */ /* 0x000fec0003800000 */
[----:B------:R-:W0:Y:S01]  /*2e630*/  S2R R3, SR_TID.X ;  /* 0x0000000000037919 */ /* 0x000e220000002100 */
[----:B------:R-:W5:Y:S02]  /*2e640*/  LDC R14, c[0x0][0xce8] ;  /* 0x00033a00ff0e7b82 */ /* 0x000f640000000800 */
[----:B-----5:R-:W-:Y:S01]  /*2e650*/  IMAD R2, R6, R14, RZ ;  /* 0x0000000e06027224 */ /* 0x020fe200078e02ff */
[----:B0-----:R-:W-:-:S04]  /*2e660*/  IADD3 R9, R210, -0x80, R3 ;  /* 0xffffff80d2097810 */ /* 0x001fc80007ffe003 */
        /* <DEDUP_REMOVED lines=9> */
[----:B------:R-:W0:Y:S01]  /*2e700*/  @P0 LDC R4, c[0x0][0xcec] ;  /* 0x00033b00ff040b82 */ /* 0x000e220000000800 */
[----:B------:R-:W-:Y:S01]  /*2e710*/  IMAD R7, R211, UR5, R8 ;  /* 0x00000005d3077c24 */ /* 0x000fe2000f8e0208 */
[----:B------:R-:W-:-:S03]  /*2e720*/  ULDC.64 UR4, c[0x0][0xc98] ;  /* 0x0003260000047ab9 */ /* 0x000fc60000000a00 */
[----:B------:R-:W-:-:S03]  /*2e730*/  IMAD.IADD R3, R3, 0x1, R7 ;  /* 0x0000000103037824 */ /* 0x000fc600078e0207 */
[----:B------:R-:W5:Y:S01]  /*2e740*/  @P0 LDC R15, c[0x0][0xcf0] ;  /* 0x00033c00ff0f0b82 */ /* 0x000f620000000800 */
[----:B------:R-:W-:-:S04]  /*2e750*/  IMAD.WIDE.U32 R2, R13, UR4, R2 ;  /* 0x000000040d027c25 */ /* 0x000fc8000f8e0002 */
[----:B0-----:R-:W-:-:S05]  /*2e760*/  @P0 IMAD.HI.U32 R4, R9, R4, RZ ;  /* 0x0000000409040227 */ /* 0x001fca00078e00ff */
[----:B-----5:R-:W-:Y:S01]  /*2e770*/  @P0 SHF.R.U32.HI R5, RZ, R15, R4 ;  /* 0x0000000fff050219 */ /* 0x020fe20000011604 */
        /* <DEDUP_REMOVED lines=18> */
.L_x_13203:
[----:B------:R-:W-:Y:S05]  /*2e8a0*/  BSYNC B1 ;  /* 0x0000000000017941 */ /* 0x000fea0003800000 */
.L_x_13202:
[----:B0-----:R-:W5:Y:S01]  /*2e8b0*/  LDL R4, [R1+0x464] ;  /* 0x0004640001047983 */ /* 0x001f620000100800 */
[----:B------:R-:W-:Y:S02]  /*2e8c0*/  ULDC.64 UR4, c[0x0][0xba0] ;  /* 0x0002e80000047ab9 */ /* 0x000fe40000000a00 */
[----:B------:R-:W-:-:S04]  /*2e8d0*/  IMAD R3, R11, UR4, RZ ;  /* 0x000000040b037c24 */ /* 0x000fc8000f8e02ff */
[C---:B------:R-:W-:Y:S02]  /*2e8e0*/  IMAD R5, R0.reuse, UR5, R3 ;  /* 0x0000000500057c24 */ /* 0x040fe4000f8e0203 */
[----:B------:R-:W-:Y:S01]  /*2e8f0*/  IMAD.WIDE.U32 R2, R0, UR4, RZ ;  /* 0x0000000400027c25 */ /* 0x000fe2000f8e00ff */
[----:B------:R-:W-:-:S03]  /*2e900*/  ULDC.64 UR4, c[0x0][0xbe8] ;  /* 0x0002fa0000047ab9 */ /* 0x000fc60000000a00 */
[----:B------:R-:W-:Y:S02]  /*2e910*/  IMAD.IADD R3, R3, 0x1, R5 ;  /* 0x0000000103037824 */ /* 0x000fe400078e0205 */
[----:B------:R-:W-:-:S04]  /*2e920*/  IMAD.WIDE.U32 R2, R211, UR4, R2 ;  /* 0x00000004d3027c25 */ /* 0x000fc8000f8e0002 */
[----:B-----5:R-:W-:Y:S02]  /*2e930*/  IMAD R7, R4, 0x20, R218 ;  /* 0x0000002004077824 */ /* 0x020fe400078e02da */
[----:B------:R-:W-:Y:S02]  /*2e940*/  IMAD R4, R10, UR4, RZ ;  /* 0x000000040a047c24 */ /* 0x000fe4000f8e02ff */
[----:B------:R-:W-:Y:S02]  /*2e950*/  IMAD.IADD R9, R210, 0x1, R7 ;  /* 0x00000001d2097824 */ /* 0x000fe400078e0207 */
[----:B------:R-:W-:Y:S01]  /*2e960*/  IMAD R7, R211, UR5, R4 ;  /* 0x00000005d3077c24 */ /* 0x000fe2000f8e0204 */
[----:B------:R-:W-:Y:S01]  /*2e970*/  ULDC.64 UR4, c[0x0][0xbf0] ;  /* 0x0002fc0000047ab9 */ /* 0x000fe20000000a00 */
[----:B--2---:R-:W-:-:S04]  /*2e980*/  @P2 IMAD.HI.U32 R0, R9, R18, RZ ;  /* 0x0000001209002227 */ /* 0x004fc800078e00ff */
[----:B------:R-:W-:Y:S01]  /*2e990*/  IMAD.MOV.U32 R5, RZ, RZ, R9 ;  /* 0x000000ffff057224 */ /* 0x000fe200078e0009 */
[----:B---3--:R-:W-:Y:S01]  /*2e9a0*/  @P2 SHF.R.U32.HI R5, RZ, R21, R0 ;  /* 0x00000015ff052219 */ /* 0x008fe20000011600 */
[----:B------:R-:W-:Y:S02]  /*2e9b0*/  IMAD R4, R12, UR4, RZ ;  /* 0x000000040c047c24 */ /* 0x000fe4000f8e02ff */
[----:B------:R-:W-:Y:S01]  /*2e9c0*/  IMAD.IADD R3, R3, 0x1, R7 ;  /* 0x0000000103037824 */ /* 0x000fe200078e0207 */
[----:B------:R-:W-:Y:S01]  /*2e9d0*/  SHF.R.S32.HI R0, RZ, 0x1f, R5 ;  /* 0x0000001fff007819 */ /* 0x000fe20000011405 */
        /* <DEDUP_REMOVED lines=23> */
.L_x_13414:
        /* <DEDUP_REMOVED lines=22> */
.L_x_13206:
[----:B------:R-:W-:Y:S05]  /*2ecb0*/  BSYNC B1 ;  /* 0x0000000000017941 */ /* 0x000fea0003800000 */
.L_x_13205:
[----:B------:R-:W-:-:S03]  /*2ecc0*/  UMOV UR4, 0xffffffff ;  /* 0xffffffff00047882 */ /* 0x000fc60000000000 */
[----:B------:R-:W-:Y:S05]  /*2ecd0*/  BRA.DIV UR4, `(.L_x_13207) ;  /* 0x0000009a04487947 */ /* 0x000fea000b800000 */
[----:B--2---:R2:W0:Y:S04]  /*2ece0*/  SHFL.IDX PT, R0, R3, 0x1, 0x181f ;  /* 0x00381f0003007f89 */ /* 0x00442800000e0000 */
[----:B---3--:R2:W3:Y:S02]  /*2ecf0*/  SHFL.IDX PT, R14, R2, 0x1, 0x181f ;  /* 0x00381f00020e7f89 */ /* 0x0084e400000e0000 */
.L_x_13418:
        /* <DEDUP_REMOVED lines=21> */
.L_x_13209:
[----:B------:R-:W-:Y:S05]  /*2ee50*/  BSYNC B1 ;  /* 0x0000000000017941 */ /* 0x000fea0003800000 */
.L_x_13208:
[----:B------:R-:W-:-:S03]  /*2ee60*/  UMOV UR4, 0xffffffff ;  /* 0xffffffff00047882 */ /* 0x000fc60000000000 */
[----:B------:R-:W-:Y:S05]  /*2ee70*/  BRA.DIV UR4, `(.L_x_13210) ;  /* 0x0000009a04287947 */ /* 0x000fea000b800000 */
[----:B0-----:R0:W0:Y:S04]  /*2ee80*/  SHFL.IDX PT, R0, R3, 0x2, 0x181f ;  /* 0x00581f0003007f89 */ /* 0x00102800000e0000 */
[----:B---3--:R3:W0:Y:S02]  /*2ee90*/  SHFL.IDX PT, R14, R2, 0x2, 0x181f ;  /* 0x00581f00020e7f89 */ /* 0x00862400000e0000 */
.L_x_13422:
        /* <DEDUP_REMOVED lines=21> */
.L_x_13212:
[----:B------:R-:W-:Y:S05]  /*2eff0*/  BSYNC B1 ;  /* 0x0000000000017941 */ /* 0x000fea0003800000 */
.L_x_13211:
[----:B------:R-:W-:-:S03]  /*2f000*/  UMOV UR4, 0xffffffff ;  /* 0xffffffff00047882 */ /* 0x000fc60000000000 */
[----:B------:R-:W-:Y:S05]  /*2f010*/  BRA.DIV UR4, `(.L_x_13213) ;  /* 0x0000009a04087947 */ /* 0x000fea000b800000 */
[----:B0-----:R0:W0:Y:S04]  /*2f020*/  SHFL.IDX PT, R0, R3, 0x3, 0x181f ;  /* 0x00781f0003007f89 */ /* 0x00102800000e0000 */
[----:B------:R0:W0:Y:S02]  /*2f030*/  SHFL.IDX PT, R14, R2, 0x3, 0x181f ;  /* 0x00781f00020e7f89 */ /* 0x00002400000e0000 */
.L_x_13426:
        /* <DEDUP_REMOVED lines=20> */
.L_x_13200:
[----:B------:R-:W-:Y:S05]  /*2f180*/  BSYNC B0 ;  /* 0x0000000000007941 */ /* 0x000fea0003800000 */
.L_x_13191:
[----:B------:R-:W-:Y:S02]  /*2f190*/  ULDC UR4, c[0x0][0xd3c] ;  /* 0x00034f0000047ab9 */ /* 0x000fe40000000800 */
[----:B-1----:R-:W-:-:S13]  /*2f1a0*/  ISETP.GE.AND P0, PT, R127, UR4, PT ;  /* 0x000000047f007c0c */ /* 0x002fda000bf06270 */
[----:B------:R-:W-:Y:S05]  /*2f1b0*/  @!P0 BRA `(.L_x_13214) ;  /* 0xfffffd20002c8947 */ /* 0x000fea000383ffff */
[----:B------:R-:W-:Y:S05]  /*2f1c0*/  BRA `(.L_x_12984) ;  /* 0x0000007c00bc7947 */ /* 0x000fea0003800000 */
.L_x_12982:
        /* <DEDUP_REMOVED lines=16> */
.L_x_13215:
        /* <DEDUP_REMOVED lines=42> */
.L_x_13221:
        /* <DEDUP_REMOVED lines=12> */
.L_x_13220:
[----:B------:R-:W-:Y:S05]  /*2f630*/  BSYNC B0 ;  /* 0x0000000000007941 */ /* 0x000fea0003800000 */
.L_x_13219:
        /* <DEDUP_REMOVED lines=20> */
.L_x_13217:
        /* <DEDUP_REMOVED lines=20> */
.L_x_13222:
[----:B-1----:R-:W-:Y:S02]  /*2f8c0*/  IMAD.MOV R2, RZ, RZ, -R3 ;  /* 0x000000ffff027224 */ /* 0x002fe400078e0a03 */
[----:B---3--:R-:W-:Y:S02]  /*2f8d0*/  IMAD R16, R16, UR5, R11 ;  /* 0x0000000510107c24 */ /* 0x008fe4000f8e020b */
[----:B------:R-:W-:Y:S01]  /*2f8e0*/  IMAD.MOV.U32 R11, RZ, RZ, R2 ;  /* 0x000000ffff0b7224 */ /* 0x000fe200078e0002 */
[----:B------:R-:W-:Y:S02]  /*2f8f0*/  IABS R2, R4 ;  /* 0x0000000400027213 */ /* 0x000fe40000000000 */
[----:B--2---:R-:W-:Y:S01]  /*2f900*/  IADD3 R9, -R16, UR6, RZ ;  /* 0x0000000610097c10 */ /* 0x004fe2000fffe1ff */
[----:B------:R-:W-:Y:S02]  /*2f910*/  IMAD R11, R11, R12, RZ ;  /* 0x0000000c0b0b7224 */ /* 0x000fe400078e02ff */
[----:B------:R-:W-:Y:S01]  /*2f920*/  IMAD.MOV R8, RZ, RZ, -R2 ;  /* 0x000000ffff087224 */ /* 0x000fe200078e0a02 */
[----:B------:R-:W-:-:S02]  /*2f930*/  MOV R2, RZ ;  /* 0x000000ff00027202 */ /* 0x000fc40000000f00 */
        /* <DEDUP_REMOVED lines=19> */
[----:B------:R-:W-:Y:S01]  /*2fa70*/  IMAD R4, R4, R2, R9 ;  /* 0x0000000204047224 */ /* 0x000fe200078e0209 */
[----:B------:R-:W-:Y:S02]  /*2fa80*/  MOV R2, RZ ;  /* 0x000000ff00027202 */ /* 0x000fe40000000f00 */
        /* <DEDUP_REMOVED lines=30> */
.L_x_13218:
[----:B------:R-:W-:Y:S01]  /*2fc70*/  IMAD.MOV.U32 R17, RZ, RZ, RZ ;  /* 0x000000ffff117224 */ /* 0x000fe200078e00ff */
[----:B------:R-:W-:Y:S01]  /*2fc80*/  MOV R18, RZ ;  /* 0x000000ff00127202 */ /* 0x000fe20000000f00 */
[----:B------:R-:W-:-:S07]  /*2fc90*/  IMAD.U32 R16, RZ, RZ, UR6 ;  /* 0x00000006ff107e24 */ /* 0x000fce000f8e00ff */
.L_x_13223:
[----:B------:R-:W-:-:S13]  /*2fca0*/  ISETP.NE.AND P0, PT, R5, RZ, PT ;  /* 0x000000ff0500720c */ /* 0x000fda0003f05270 */
[----:B------:R-:W0:Y:S01]  /*2fcb0*/  @!P0 S2R R3, SR_CgaCtaId ;  /* 0x0000000000038919 */ /* 0x000e220000008800 */
[----:B------:R-:W-:-:S04]  /*2fcc0*/  @!P0 MOV R0, 0x400 ;  /* 0x0000040000008802 */ /* 0x000fc80000000f00 */
[----:B0-----:R-:W-:-:S05]  /*2fcd0*/  @!P0 LEA R0, R3, R0, 0x18 ;  /* 0x0000000003008211 */ /* 0x001fca00078ec0ff */
[----:B------:R0:W-:Y:S01]  /*2fce0*/  @!P0 STS.128 [R0+0x324d0], R16 ;  /* 0x0324d01000008388 */ /* 0x0001e20000000c00 */
[----:B------:R-:W-:Y:S06]  /*2fcf0*/  BAR.ARV 0x5, 0x180 ;  /* 0x0146000000007b1d */ /* 0x000fec0000002000 */
.L_x_13216:
        /* <DEDUP_REMOVED lines=22> */
[C---:B------:R-:W-:Y:S02]  /*2fe60*/  LOP3.LUT R2, R0.reuse, 0x1f8, RZ, 0xc0, !PT ;  /* 0x000001f800027812 */ /* 0x040fe400078ec0ff */
[----:B------:R-:W-:Y:S02]  /*2fe70*/  LOP3.LUT R0, R0, 0x38, RZ, 0xc0, !PT ;  /* 0x0000003800007812 */ /* 0x000fe400078ec0ff */
[----:B------:R-:W-:Y:S01]  /*2fe80*/  LOP3.LUT R3, R2, 0x38, R5, 0x78, !PT ;  /* 0x0000003802037812 */ /* 0x000fe200078e7805 */
[----:B------:R-:W-:-:S03]  /*2fe90*/  IMAD.SHL.U32 R2, R5, 0x10, RZ ;  /* 0x0000001005027824 */ /* 0x000fc600078e00ff */
[----:B------:R-:W-:Y:S02]  /*2fea0*/  LOP3.LUT R32, R3, 0x200, R32, 0xf8, !PT ;  /* 0x0000020003207812 */ /* 0x000fe400078ef820 */
[----:B------:R-:W-:-:S03]  /*2feb0*/  SHF.R.U32.HI R3, RZ, 0x3, R4 ;  /* 0x00000003ff037819 */ /* 0x000fc60000011604 */
[----:B------:R-:W-:Y:S01]  /*2fec0*/  IMAD R26, R32, 0x2, R23 ;  /* 0x00000002201a7824 */ /* 0x000fe200078e0217 */
[----:B------:R-:W-:Y:S02]  /*2fed0*/  LOP3.LUT R2, R3, 0x70, R2, 0xf8, !PT ;  /* 0x0000007003027812 */ /* 0x000fe400078ef802 */
[C---:B------:R-:W-:Y:S02]  /*2fee0*/  LOP3.LUT R3, R0.reuse, 0x40, RZ, 0xfc, !PT ;  /* 0x0000004000037812 */ /* 0x040fe400078efcff */
[C---:B------:R-:W-:Y:S02]  /*2fef0*/  LOP3.LUT R2, R0.reuse, 0x80, RZ, 0xfc, !PT ;  /* 0x0000008000027812 */ /* 0x040fe400078efcff */
[----:B---3--:R-:W-:-:S07]  /*2ff00*/  LOP3.LUT R0, R0, 0xc0, RZ, 0xfc, !PT ;  /* 0x000000c000007812 */ /* 0x008fce00078efcff */
.L_x_13345:
[----:B------:R-:W-:Y:S05]  /*2ff10*/  YIELD ;  /* 0x0000000000007946 */ /* 0x000fea0003800000 */
[----:B------:R-:W-:Y:S01]  /*2ff20*/  ULDC.64 UR4, c[0x0][0xb20] ;  /* 0x0002c80000047ab9 */ /* 0x000fe20000000a00 */
[----:B------:R-:W-:Y:S01]  /*2ff30*/  IMAD.MOV.U32 R33, RZ, RZ, RZ ;  /* 0x000000ffff217224 */ /* 0x000fe200078e00ff */
[----:B------:R-:W-:Y:S01]  /*2ff40*/  ISETP.NE.U32.AND P0, PT, RZ, UR4, PT ;  /* 0x00000004ff007c0c */ /* 0x000fe2000bf05070 */
[----:B--23--:R-:W0:Y:S01]  /*2ff50*/  LDC.64 R4, c[0x0][0xaf8] ;  /* 0x0002be00ff047b82 */ /* 0x00ce220000000a00 */
[----:B------:R-:W-:Y:S01]  /*2ff60*/  MOV R8, RZ ;  /* 0x000000ff00087202 */ /* 0x000fe20000000f00 */
        /* <DEDUP_REMOVED lines=43> */
.L_x_13225:
        /* <DEDUP_REMOVED lines=8> */
.L_x_13226:
        /* <DEDUP_REMOVED lines=9> */
.L_x_13227:
[----:B--2---:R-:W2:Y:S01]  /*30330*/  @P1 LDG.E R5, desc[UR44][R2.64] ;  /* 0x0000002c02051981 */ /* 0x004ea2000c1e1900 */
[----:B------:R-:W3:Y:S03]  /*30340*/  LDC R7, c[0x0][0x448] ;  /* 0x00011200ff077b82 */ /* 0x000ee60000000800 */
[----:B------:R4:W2:Y:S01]  /*30350*/  @P1 LDG.E R4, desc[UR44][R2.64+0x4] ;  /* 0x0000042c02041981 */ /* 0x0008a2000c1e1900 */
[----:B------:R-:W-:Y:S01]  /*30360*/  IMAD.SHL.U32 R36, R17, 0x80, RZ ;  /* 0x0000008011247824 */ /* 0x000fe200078e00ff */
[----:B-----5:R-:W-:-:S03]  /*30370*/  IADD3 R10, -R33, R10, RZ ;  /* 0x0000000a210a7210 */ /* 0x020fc60007ffe1ff */
[----:B----4-:R-:W4:Y:S01]  /*30380*/  LDC.64 R2, c[0x0][0xad8] ;  /* 0x0002b600ff027b82 */ /* 0x010f220000000a00 */
[----:B---3--:R-:W-:Y:S01]  /*30390*/  ISETP.NE.AND P2, PT, R7, 0x1, PT ;  /* 0x000000010700780c */ /* 0x008fe20003f45270 */
[----:B------:R-:W-:-:S12]  /*303a0*/  VIADD R7, R36, 0x7f ;  /* 0x0000007f24077836 */ /* 0x000fd80000000000 */
[----:B0-----:R-:W0:Y:S01]  /*303b0*/  @P2 LDC R8, c[0x0][0x44c] ;  /* 0x00011300ff082b82 */ /* 0x001e220000000800 */
[----:B----4-:R-:W-:-:S07]  /*303c0*/  ISETP.GE.AND P3, PT, R3, 0x1, PT ;  /* 0x000000010300780c */ /* 0x010fce0003f66270 */
[----:B------:R-:W3:Y:S01]  /*303d0*/  @P2 LDC R9, c[0x0][0x450] ;  /* 0x00011400ff092b82 */ /* 0x000ee20000000800 */
[----:B--2---:R-:W-:Y:S02]  /*303e0*/  @P1 IMAD.IADD R6, R4, 0x1, -R5 ;  /* 0x0000000104061824 */ /* 0x004fe400078e0a05 */
[----:B0-----:R-:W-:-:S04]  /*303f0*/  @P2 IMAD.HI.U32 R4, R7, R8, RZ ;  /* 0x0000000807042227 */ /* 0x001fc800078e00ff */
[----:B------:R-:W-:Y:S01]  /*30400*/  IMAD.IADD R17, R10, 0x1, R6 ;  /* 0x000000010a117824 */ /* 0x000fe200078e0206 */
[----:B---3--:R-:W-:-:S03]  /*30410*/  @P2 SHF.R.U32.HI R7, RZ, R9, R4 ;  /* 0x00000009ff072219 */ /* 0x008fc60000011604 */
[C---:B------:R-:W-:Y:S01]  /*30420*/  VIADD R4, R17.reuse, 0x5f ;  /* 0x0000005f11047836 */ /* 0x040fe20000000000 */
[----:B------:R-:W-:-:S03]  /*30430*/  IADD3 R8, R17, 0x1, -R13 ;  /* 0x0000000111087810 */ /* 0x000fc60007ffe80d */
[----:B------:R-:W-:-:S04]  /*30440*/  IMAD.HI R4, R4, 0x2aaaaaab, RZ ;  /* 0x2aaaaaab04047827 */ /* 0x000fc800078e02ff */
[----:B------:R-:W-:Y:S01]  /*30450*/  IMAD.IADD R7, R8, 0x1, R7 ;  /* 0x0000000108077824 */ /* 0x000fe200078e0207 */
[----:B------:R-:W-:-:S03]  /*30460*/  SHF.R.U32.HI R9, RZ, 0x1f, R4 ;  /* 0x0000001fff097819 */ /* 0x000fc60000011604 */
[----:B------:R-:W-:Y:S01]  /*30470*/  IMAD.IADD R2, R7, 0x1, R2 ;  /* 0x0000000107027824 */ /* 0x000fe200078e0202 */
        /* <DEDUP_REMOVED lines=13> */
.L_x_13230:
[----:B------:R-:W-:-:S13]  /*30550*/  ISETP.NE.AND P0, PT, R3, 0x1, PT ;  /* 0x000000010300780c */ /* 0x000fda0003f05270 */
[----:B------:R-:W0:Y:S02]  /*30560*/  @P0 LDC.64 R4, c[0x0][0xae0] ;  /* 0x0002b800ff040b82 */ /* 0x000e240000000a00 */
[----:B0-----:R-:W-:-:S05]  /*30570*/  @P0 IMAD.HI.U32 R4, R11, R4, RZ ;  /* 0x000000040b040227 */ /* 0x001fca00078e00ff */
[----:B------:R-:W-:-:S07]  /*30580*/  @P0 SHF.R.U32.HI R11, RZ, R5, R4 ;  /* 0x00000005ff0b0219 */ /* 0x000fce0000011604 */
.L_x_13231:
[----:B------:R-:W-:Y:S05]  /*30590*/  BSYNC B0 ;  /* 0x0000000000007941 */ /* 0x000fea0003800000 */
.L_x_13229:
[----:B------:R-:W-:-:S05]  /*305a0*/  IMAD R11, R11, R3, R3 ;  /* 0x000000030b0b7224 */ /* 0x000fca00078e0203 */
[----:B------:R-:W-:-:S07]  /*305b0*/  VIMNMX R2, R2, R11, PT ;  /* 0x0000000b02027248 */ /* 0x000fce0003fe0100 */
.L_x_13228:
[----:B------:R-:W0:Y:S01]  /*305c0*/  @P2 LDC R5, c[0x0][0x44c] ;  /* 0x00011300ff052b82 */ /* 0x000e220000000800 */
[----:B------:R-:W-:Y:S01]  /*305d0*/  IMAD.MOV.U32 R4, RZ, RZ, R36 ;  /* 0x000000ffff047224 */ /* 0x000fe200078e0024 */
[----:B------:R-:W-:Y:S01]  /*305e0*/  ULDC UR4, c[0x0][0xad4] ;  /* 0x0002b50000047ab9 */ /* 0x000fe20000000800 */
[----:B------:R-:W-:-:S05]  /*305f0*/  IMAD.IADD R7, R17, 0x1, -R13 ;  /* 0x0000000111077824 */ /* 0x000fca00078e0a0d */
[----:B------:R-:W2:Y:S01]  /*30600*/  @P2 LDC R12, c[0x0][0x450] ;  /* 0x00011400ff0c2b82 */ /* 0x000ea20000000800 */
        /* <DEDUP_REMOVED lines=15> */
.L_x_13234:
[----:B------:R-:W-:-:S13]  /*30700*/  ISETP.NE.AND P0, PT, R3, 0x1, PT ;  /* 0x000000010300780c */ /* 0x000fda0003f05270 */
[----:B------:R-:W0:Y:S02]  /*30710*/  @P0 LDC.64 R4, c[0x0][0xae0] ;  /* 0x0002b800ff040b82 */ /* 0x000e240000000a00 */
[----:B0-----:R-:W-:-:S05]  /*30720*/  @P0 IMAD.HI.U32 R4, R12, R4, RZ ;  /* 0x000000040c040227 */ /* 0x001fca00078e00ff */
[----:B------:R-:W-:-:S07]  /*30730*/  @P0 SHF.R.U32.HI R12, RZ, R5, R4 ;  /* 0x00000005ff0c0219 */ /* 0x000fce0000011604 */
.L_x_13235:
[----:B------:R-:W-:Y:S05]  /*30740*/  BSYNC B0 ;  /* 0x0000000000007941 */ /* 0x000fea0003800000 */
.L_x_13233:
[----:B------:R-:W-:-:S05]  /*30750*/  IMAD R12, R12, R3, RZ ;  /* 0x000000030c0c7224 */ /* 0x000fca00078e02ff */
[----:B------:R-:W-:-:S07]  /*30760*/  VIMNMX R11, R11, R12, !PT ;  /* 0x0000000c0b0b7248 */ /* 0x000fce0007fe0100 */
.L_x_13232:
[----:B------:R-:W-:Y:S01]  /*30770*/  IADD3 R2, R2, 0x5f, RZ ;  /* 0x0000005f02027810 */ /* 0x000fe20007ffe0ff */
[----:B------:R-:W-:Y:S01]  /*30780*/  IMAD.HI R11, R11, 0x2aaaaaab, RZ ;  /* 0x2aaaaaab0b0b7827 */ /* 0x000fe200078e02ff */
[----:B------:R-:W-:Y:S03]  /*30790*/  BSSY B0, `(.L_x_13236) ;  /* 0x0000137000007945 */ /* 0x000fe60003800000 */
        /* <DEDUP_REMOVED lines=28> */
[----:B------:R0:W2:Y:S02]  /*30960*/  SHFL.IDX PT, R14, R3, RZ, 0x1f ;  /* 0x00001fff030e7589 */ /* 0x0000a400000e0000 */
.L_x_13429:
[----:B--2---:R-:W-:Y:S02]  /*30970*/  ISETP.NE.AND P0, PT, R14, RZ, PT ;  /* 0x000000ff0e00720c */ /* 0x004fe40003f05270 */
[----:B------:R-:W-:-:S11]  /*30980*/  PLOP3.LUT P6, PT, PT, PT, PT, 0x8, 0x0 ;  /* 0x000000000000781c */ /* 0x000fd60003fce170 */
[----:B------:R-:W-:Y:S05]  /*30990*/  @P0 BRA `(.L_x_13239) ;  /* 0x00000000000c0947 */ /* 0x000fea0003800000 */
[----:B------:R-:W-:-:S03]  /*309a0*/  UMOV UR4, 0xffffffff ;  /* 0xffffffff00047882 */ /* 0x000fc60000000000 */
[----:B------:R-:W-:Y:S05]  /*309b0*/  BRA.DIV UR4, `(.L_x_13240) ;  /* 0x00000082041c7947 */ /* 0x000fea000b800000 */
[----:B------:R-:W-:-:S13]  /*309c0*/  ELECT P6, URZ, PT ;  /* 0x00000000003f782f */ /* 0x000fda00038c0000 */
.L_x_13239:
        /* <DEDUP_REMOVED lines=9> */
.L_x_13432:
[----:B------:R-:W-:Y:S05]  /*30a60*/  BSYNC B1 ;  /* 0x0000000000017941 */ /* 0x000fea0003800000 */
.L_x_13241:
[----:B------:R-:W-:Y:S04]  /*30a70*/  BSSY B1, `(.L_x_13243) ;  /* 0x000007b000017945 */ /* 0x000fe80003800000 */
[----:B------:R-:W-:Y:S05]  /*30a80*/  @!P6 BRA `(.L_x_13244) ;  /* 0x0000000400e4e947 */ /* 0x000fea0003800000 */
[----:B------:R-:W2:Y:S01]  /*30a90*/  S2R R3, SR_TID.X ;  /* 0x0000000000037919 */ /* 0x000ea20000002100 */
[----:B0-----:R-:W-:Y:S01]  /*30aa0*/  SHF.L.U32 R6, R28, 0x1f, RZ ;  /* 0x0000001f1c067819 */ /* 0x001fe200000006ff */
[----:B------:R-:W-:Y:S01]  /*30ab0*/  BSSY B2, `(.L_x_13245) ;  /* 0x0000006000027945 */ /* 0x000fe20003800000 */
[----:B--2---:R-:W-:Y:S01]  /*30ac0*/  LOP3.LUT R10, R3, 0x7f, RZ, 0xc0, !PT ;  /* 0x0000007f030a7812 */ /* 0x004fe200078ec0ff */
[----:B------:R-:W-:-:S03]  /*30ad0*/  IMAD R3, R24, 0x8, R23 ;  /* 0x0000000818037824 */ /* 0x000fc600078e0217 */
[----:B------:R-:W-:Y:S01]  /*30ae0*/  ISETP.NE.AND P1, PT, R10, RZ, PT ;  /* 0x000000ff0a00720c */ /* 0x000fe20003f25270 */
[----:B------:R-:W0:Y:S02]  /*30af0*/  SYNCS.PHASECHK.TRANS64.TRYWAIT P0, [R3+URZ+0x324a0], R6 ;  /* 0x0324a006030075a7 */ /* 0x000e24000800017f */
[----:B0-----:R-:W-:Y:S10]  /*30b00*/  @!P0 BRA `(.L_x_13246) ;  /* 0x0000007c00fc8947 */ /* 0x001ff40003800000 */
.L_x_13433:
[----:B------:R-:W-:Y:S05]  /*30b10*/  BSYNC B2 ;  /* 0x0000000000027941 */ /* 0x000fea0003800000 */
.L_x_13245:
[----:B------:R-:W-:Y:S04]  /*30b20*/  BSSY B2, `(.L_x_13247) ;  /* 0x0000009000027945 */ /* 0x000fe80003800000 */
[----:B------:R-:W-:Y:S05]  /*30b30*/  @P1 BRA `(.L_x_13248) ;  /* 0x00000000001c1947 */ /* 0x000fea0003800000 */
[----:B------:R-:W2:Y:S02]  /*30b40*/  S2R R10, SR_TID.X ;  /* 0x00000000000a7919 */ /* 0x000ea40000002100 */
[----:B--2---:R-:W-:Y:S01]  /*30b50*/  LOP3.LUT R11, R10, 0x1f, RZ, 0xc0, !PT ;  /* 0x0000001f0a0b7812 */ /* 0x004fe200078ec0ff */
[----:B------:R-:W-:-:S03]  /*30b60*/  IMAD.MOV.U32 R10, RZ, RZ, 0x3000 ;  /* 0x00003000ff0a7424 */ /* 0x000fc600078e00ff */
[----:B------:R-:W-:Y:S01]  /*30b70*/  ISETP.NE.AND P0, PT, R11, RZ, PT ;  /* 0x000000ff0b00720c */ /* 0x000fe20003f05270 */
[----:B------:R2:W-:-:S12]  /*30b80*/  SYNCS.ARRIVE.TRANS64 RZ, [R3+URZ+0x32490], R10 ;  /* 0x0324900a03ff79a7 */ /* 0x0005d8000800003f */
[----:B--2---:R-:W-:Y:S05]  /*30b90*/  @!P0 BRA `(.L_x_13248) ;  /* 0x0000000000048947 */ /* 0x004fea0003800000 */
[----:B------:R-:W-:Y:S01]  /*30ba0*/  BPT.TRAP 0x1 ;  /* 0x000000040000795c */ /* 0x000fe20000300000 */
.L_x_13248:
[----:B------:R-:W-:Y:S05]  /*30bb0*/  BSYNC B2 ;  /* 0x0000000000027941 */ /* 0x000fea0003800000 */
.L_x_13247:
        /* <DEDUP_REMOVED lines=12> */
.L_x_13249:
        /* <DEDUP_REMOVED lines=10> */
[----:B------:R-:W2:Y:S01]  /*30d20*/  SYNCS.PHASECHK.TRANS64.TRYWAIT P0, [R3+URZ+0x324c0], R6 ;  /* 0x0324c006030075a7 */ /* 0x000ea2000800017f */
[----:B------:R-:W-:Y:S04]  /*30d30*/  BSSY B2, `(.L_x_13250) ;  /* 0x0000002000027945 */ /* 0x000fe80003800000 */
[----:B--2---:R-:W-:Y:S05]  /*30d40*/  @!P0 BRA `(.L_x_13251) ;  /* 0x0000007c00808947 */ /* 0x004fea0003800000 */
.L_x_13434:
[----:B------:R-:W-:Y:S05]  /*30d50*/  BSYNC B2 ;  /* 0x0000000000027941 */ /* 0x000fea0003800000 */
.L_x_13250:
[----:B------:R-:W-:Y:S01]  /*30d60*/  BSSY B2, `(.L_x_13252) ;  /* 0x000000b000027945 */ /* 0x000fe20003800000 */
[----:B------:R-:W-:Y:S01]  /*30d70*/  MOV R12, 0x0 ;  /* 0x00000000000c7802 */ /* 0x000fe20000000f00 */
[----:B-1----:R-:W-:Y:S02]  /*30d80*/  IMAD.MOV.U32 R13, RZ, RZ, 0x12f00000 ;  /* 0x12f00000ff0d7424 */ /* 0x002fe400078e00ff */
[----:B------:R-:W-:Y:S05]  /*30d90*/  @P1 BRA `(.L_x_13253) ;  /* 0x00000000001c1947 */ /* 0x000fea0003800000 */
[----:B------:R-:W1:Y:S01]  /*30da0*/  S2R R11, SR_TID.X ;  /* 0x00000000000b7919 */ /* 0x000e620000002100 */
[----:B0-2---:R-:W-:-:S04]  /*30db0*/  IMAD.MOV.U32 R6, RZ, RZ, 0xc000 ;  /* 0x0000c000ff067424 */ /* 0x005fc800078e00ff */
[----:B------:R3:W-:Y:S01]  /*30dc0*/  SYNCS.ARRIVE.TRANS64 RZ, [R3+URZ+0x324b0], R6 ;  /* 0x0324b00603ff79a7 */ /* 0x0007e2000800003f */
[----:B-1----:R-:W-:-:S04]  /*30dd0*/  LOP3.LUT R11, R11, 0x1f, RZ, 0xc0, !PT ;  /* 0x0000001f0b0b7812 */ /* 0x002fc800078ec0ff */
[----:B------:R-:W-:-:S13]  /*30de0*/  ISETP.NE.AND P0, PT, R11, RZ, PT ;  /* 0x000000ff0b00720c */ /* 0x000fda0003f05270 */
[----:B---3--:R-:W-:Y:S05]  /*30df0*/  @!P0 BRA `(.L_x_13253) ;  /* 0x0000000000048947 */ /* 0x008fea0003800000 */
[----:B------:R-:W-:Y:S01]  /*30e00*/  BPT.TRAP 0x1 ;  /* 0x000000040000795c */ /* 0x000fe20000300000 */
.L_x_13253:
[----:B------:R-:W-:Y:S05]  /*30e10*/  BSYNC B2 ;  /* 0x0000000000027941 */ /* 0x000fea0003800000 */
.L_x_13252:
[----:B------:R-:W-:Y:S01]  /*30e20*/  R2UR UR10, R14 ;  /* 0x000000000e0a72ca */ /* 0x000fe200000e0000 */
[----:B0-2---:R-:W-:Y:S01]  /*30e30*/  IMAD R6, R24, 0xc000, R23 ;  /* 0x0000c00018067824 */ /* 0x005fe200078e0217 */
[----:B------:R-:W-:Y:S01]  /*30e40*/  R2UR UR6, R12 ;  /* 0x000000000c0672ca */ /* 0x000fe200000e0000 */
[----:B------:R-:W-:Y:S01]  /*30e50*/  UIADD3 UR4, UP0, UR42, 0x670, URZ ;  /* 0x000006702a047890 */ /* 0x000fe2000ff1e03f */
[----:B------:R-:W-:Y:S01]  /*30e60*/  R2UR UR7, R13 ;  /* 0x000000000d0772ca */ /* 0x000fe200000e0000 */
[----:B------:R-:W-:Y:S01]  /*30e70*/  VIADD R3, R3, 0x324b0 ;  /* 0x000324b003037836 */ /* 0x000fe20000000000 */
[----:B------:R-:W-:Y:S01]  /*30e80*/  PLOP3.LUT P0, PT, PT, PT, PT, 0x80, 0x0 ;  /* 0x000000000000781c */ /* 0x000fe20003f0f070 */
[----:B------:R-:W-:Y:S01]  /*30e90*/  VIADD R11, R6, 0x400 ;  /* 0x00000400060b7836 */ /* 0x000fe20000000000 */
[----:B------:R-:W-:-:S12]  /*30ea0*/  UIADD3.X UR5, URZ, UR43, URZ, UP0, !UPT ;  /* 0x0000002b3f057290 */ /* 0x000fd800087fe43f */
.L_x_13254:
        /* <DEDUP_REMOVED lines=15> */
.L_x_13255:
        /* <DEDUP_REMOVED lines=15> */
.L_x_13256:
        /* <DEDUP_REMOVED lines=15> */
.L_x_13257:
        /* <DEDUP_REMOVED lines=10> */
.L_x_13244:
[----:B------:R-:W-:Y:S05]  /*31220*/  BSYNC B1 ;  /* 0x0000000000017941 */ /* 0x000fea0003800000 */
.L_x_13243:
        /* <DEDUP_REMOVED lines=9> */
.L_x_13273:
[----:B------:R-:W-:Y:S05]  /*312c0*/  YIELD ;  /* 0x0000000000007946 */ /* 0x000fea0003800000 */
[----:B------:R-:W-:Y:S04]  /*312d0*/  BSSY B1, `(.L_x_13258) ;  /* 0x000007a000017945 */ /* 0x000fe80003800000 */
[----:B------:R-:W-:Y:S05]  /*312e0*/  @!P6 BRA `(.L_x_13259) ;  /* 0x0000000400e0e947 */ /* 0x000fea0003800000 */
[----:B------:R-:W2:Y:S01]  /*312f0*/  S2R R2, SR_TID.X ;  /* 0x0000000000027919 */ /* 0x000ea20000002100 */
[----:B------:R-:W-:Y:S01]  /*31300*/  IMAD R10, R24, 0x8, R23 ;  /* 0x00000008180a7824 */ /* 0x000fe200078e0217 */
[----:B------:R-:W-:Y:S01]  /*31310*/  BSSY B2, `(.L_x_13260) ;  /* 0x0000006000027945 */ /* 0x000fe20003800000 */
[----:B--2---:R-:W-:Y:S02]  /*31320*/  LOP3.LUT R3, R2, 0x7f, RZ, 0xc0, !PT ;  /* 0x0000007f02037812 */ /* 0x004fe400078ec0ff */
[----:B------:R-:W-:Y:S02]  /*31330*/  SHF.L.U32 R2, R28, 0x1f, RZ ;  /* 0x0000001f1c027819 */ /* 0x000fe400000006ff */
[----:B------:R-:W-:Y:S02]  /*31340*/  ISETP.NE.AND P2, PT, R3, RZ, PT ;  /* 0x000000ff0300720c */ /* 0x000fe40003f45270 */
[----:B------:R-:W2:Y:S02]  /*31350*/  SYNCS.PHASECHK.TRANS64.TRYWAIT P1, [R10+URZ+0x324a0], R2 ;  /* 0x0324a0020a0075a7 */ /* 0x000ea4000802017f */
[----:B--2---:R-:W-:Y:S09]  /*31360*/  @!P1 BRA `(.L_x_13261) ;  /* 0x00000078000c9947 */ /* 0x004ff20003800000 */
.L_x_13435:
[----:B------:R-:W-:Y:S05]  /*31370*/  BSYNC B2 ;  /* 0x0000000000027941 */ /* 0x000fea0003800000 */
.L_x_13260:
[----:B------:R-:W-:Y:S04]  /*31380*/  BSSY B2, `(.L_x_13262) ;  /* 0x0000009000027945 */ /* 0x000fe80003800000 */
[----:B------:R-:W-:Y:S05]  /*31390*/  @P2 BRA `(.L_x_13263) ;  /* 0x00000000001c2947 */ /* 0x000fea0003800000 */
[----:B------:R-:W0:Y:S02]  /*313a0*/  S2R R3, SR_TID.X ;  /* 0x0000000000037919 */ /* 0x000e240000002100 */
[----:B0-----:R-:W-:Y:S02]  /*313b0*/  LOP3.LUT R6, R3, 0x1f, RZ, 0xc0, !PT ;  /* 0x0000001f03067812 */ /* 0x001fe400078ec0ff */
[----:B------:R-:W-:Y:S02]  /*313c0*/  MOV R3, 0x3000 ;  /* 0x0000300000037802 */ /* 0x000fe40000000f00 */
[----:B------:R-:W-:Y:S02]  /*313d0*/  ISETP.NE.AND P1, PT, R6, RZ, PT ;  /* 0x000000ff0600720c */ /* 0x000fe40003f25270 */
[----:B------:R3:W-:Y:S11]  /*313e0*/  SYNCS.ARRIVE.TRANS64 RZ, [R10+URZ+0x32490], R3 ;  /* 0x032490030aff79a7 */ /* 0x0007f6000800003f */
[----:B---3--:R-:W-:Y:S05]  /*313f0*/  @!P1 BRA `(.L_x_13263) ;  /* 0x0000000000049947 */ /* 0x008fea0003800000 */
[----:B------:R-:W-:Y:S01]  /*31400*/  BPT.TRAP 0x1 ;  /* 0x000000040000795c */ /* 0x000fe20000300000 */
.L_x_13263:
[----:B------:R-:W-:Y:S05]  /*31410*/  BSYNC B2 ;  /* 0x0000000000027941 */ /* 0x000fea0003800000 */
.L_x_13262:
[----:B0-----:R-:W-:Y:S01]  /*31420*/  IMAD.MOV.U32 R6, RZ, RZ, RZ ;  /* 0x000000ffff067224 */ /* 0x001fe200078e00ff */
        /* <DEDUP_REMOVED lines=10> */
.L_x_13264:
        /* <DEDUP_REMOVED lines=13> */
.L_x_13436:
[----:B------:R-:W-:Y:S05]  /*315a0*/  BSYNC B2 ;  /* 0x0000000000027941 */ /* 0x000fea0003800000 */
.L_x_13265:
[----:B------:R-:W-:Y:S01]  /*315b0*/  BSSY B2, `(.L_x_13267) ;  /* 0x000000b000027945 */ /* 0x000fe20003800000 */
[----:B0-2---:R-:W-:Y:S02]  /*315c0*/  IMAD.MOV.U32 R2, RZ, RZ, 0x0 ;  /* 0x00000000ff027424 */ /* 0x005fe400078e00ff */
        /* <DEDUP_REMOVED lines=9> */
.L_x_13268:
[----:B------:R-:W-:Y:S05]  /*31660*/  BSYNC B2 ;  /* 0x0000000000027941 */ /* 0x000fea0003800000 */
.L_x_13267:
        /* <DEDUP_REMOVED lines=9> */
.L_x_13269:
        /* <DEDUP_REMOVED lines=15> */
.L_x_13270:
        /* <DEDUP_REMOVED lines=15> */
.L_x_13271:
        /* <DEDUP_REMOVED lines=15> */
.L_x_13272:
        /* <DEDUP_REMOVED lines=10> */
.L_x_13259:
[----:B------:R-:W-:Y:S05]  /*31a70*/  BSYNC B1 ;  /* 0x0000000000017941 */ /* 0x000fea0003800000 */
.L_x_13258:
        /* <DEDUP_REMOVED lines=8> */
.L_x_13237:
[----:B------:R-:W-:Y:S05]  /*31b00*/  BSYNC B0 ;  /* 0x0000000000007941 */ /* 0x000fea0003800000 */
.L_x_13236:
[----:B------:R-:W2:Y:S01]  /*31b10*/  LDC R0, c[0x0][0x448] ;  /* 0x00011200ff007b82 */ /* 0x000ea20000000800 */
[----:B------:R-:W-:Y:S01]  /*31b20*/  VIADD R5, R36, 0x7f ;  /* 0x0000007f24057836 */ /* 0x000fe20000000000 */
[----:B------:R-:W-:Y:S06]  /*31b30*/  @!P0 WARPSYNC.ALL ;  /* 0x0000000000008948 */ /* 0x000fec0003800000 */
[----:B------:R-:W3:Y:S08]  /*31b40*/  LDC.64 R2, c[0x0][0xad8] ;  /* 0x0002b600ff027b82 */ /* 0x000ef00000000a00 */
[----:B------:R-:W-:Y:S01]  /*31b50*/  @!P0 BAR.SYNC.DEFER_BLOCKING 0xc, 0x180 ;  /* 0x0306000000008b1d */ /* 0x000fe20000010000 */
[----:B--2---:R-:W-:-:S02]  /*31b60*/  ISETP.NE.AND P1, PT, R0, 0x1, PT ;  /* 0x000000010000780c */ /* 0x004fc40003f25270 */
[----:B---3--:R-:W-:-:S11]  /*31b70*/  ISETP.GE.AND P2, PT, R3, 0x1, PT ;  /* 0x000000010300780c */ /* 0x008fd60003f46270 */
[----:B------:R-:W2:Y:S08]  /*31b80*/  @P1 LDC R0, c[0x0][0x44c] ;  /* 0x00011300ff001b82 */ /* 0x000eb00000000800 */
[----:B------:R-:W3:Y:S01]  /*31b90*/  @P1 LDC R11, c[0x0][0x450] ;  /* 0x00011400ff0b1b82 */ /* 0x000ee20000000800 */
[----:B--2---:R-:W-:-:S05]  /*31ba0*/  @P1 IMAD.HI.U32 R0, R5, R0, RZ ;  /* 0x0000000005001227 */ /* 0x004fca00078e00ff */
        /* <DEDUP_REMOVED lines=10> */
[----:B------:R-:W2:Y:S02]  /*31c50*/  @P0 LDC.64 R4, c[0x0][0xae0] ;  /* 0x0002b800ff040b82 */ /* 0x000ea40000000a00 */
[----:B--2---:R-:W-:-:S05]  /*31c60*/  @P0 IMAD.HI.U32 R4, R11, R4, RZ ;  /* 0x000000040b040227 */ /* 0x004fca00078e00ff */
[----:B------:R-:W-:-:S04]  /*31c70*/  @P0 SHF.R.U32.HI R11, RZ, R5, R4 ;  /* 0x00000005ff0b0219 */ /* 0x000fc80000011604 */
[----:B------:R-:W-:Y:S01]  /*31c80*/  LOP3.LUT R0, RZ, R11, RZ, 0x33, !PT ;  /* 0x0000000bff007212 */ /* 0x000fe200078e33ff */
[----:B------:R-:W-:Y:S06]  /*31c90*/  BRA `(.L_x_13277) ;  /* 0x0000000000107947 */ /* 0x000fec0003800000 */
.L_x_13276:
[----:B------:R-:W-:-:S13]  /*31ca0*/  ISETP.NE.AND P0, PT, R3, 0x1, PT ;  /* 0x000000010300780c */ /* 0x000fda0003f05270 */
[----:B------:R-:W2:Y:S02]  /*31cb0*/  @P0 LDC.64 R4, c[0x0][0xae0] ;  /* 0x0002b800ff040b82 */ /* 0x000ea40000000a00 */
[----:B--2---:R-:W-:-:S05]  /*31cc0*/  @P0 IMAD.HI.U32 R4, R0, R4, RZ ;  /* 0x0000000400040227 */ /* 0x004fca00078e00ff */
[----:B------:R-:W-:-:S07]  /*31cd0*/  @P0 SHF.R.U32.HI R0, RZ, R5, R4 ;  /* 0x00000005ff000219 */ /* 0x000fce0000011604 */
.L_x_13277:
[----:B------:R-:W-:Y:S05]  /*31ce0*/  BSYNC B0 ;  /* 0x0000000000007941 */ /* 0x000fea0003800000 */
.L_x_13275:
[----:B------:R-:W-:-:S05]  /*31cf0*/  IMAD R5, R0, R3, R3 ;  /* 0x0000000300057224 */ /* 0x000fca00078e0203 */
[----:B------:R-:W-:-:S07]  /*31d00*/  VIMNMX R2, R2, R5, PT ;  /* 0x0000000502027248 */ /* 0x000fce0003fe0100 */
.L_x_13274:
[----:B------:R-:W2:Y:S01]  /*31d10*/  @P1 LDC R5, c[0x0][0x44c] ;  /* 0x00011300ff051b82 */ /* 0x000ea20000000800 */
[----:B------:R-:W-:Y:S01]  /*31d20*/  VIADD R2, R2, 0x5f ;  /* 0x0000005f02027836 */ /* 0x000fe20000000000 */
[----:B------:R-:W-:Y:S01]  /*31d30*/  ULDC UR4, c[0x0][0xad4] ;  /* 0x0002b50000047ab9 */ /* 0x000fe20000000800 */
[----:B------:R-:W-:Y:S02]  /*31d40*/  IMAD.MOV.U32 R0, RZ, RZ, R36 ;  /* 0x000000ffff007224 */ /* 0x000fe400078e0024 */
[----:B------:R-:W-:-:S03]  /*31d50*/  IMAD.HI R2, R2, 0x2aaaaaab, RZ ;  /* 0x2aaaaaab02027827 */ /* 0x000fc600078e02ff */
[----:B------:R-:W3:Y:S01]  /*31d60*/  @P1 LDC R4, c[0x0][0x450] ;  /* 0x00011400ff041b82 */ /* 0x000ee20000000800 */
[----:B--2---:R-:W-:-:S05]  /*31d70*/  @P1 IMAD.HI.U32 R5, R36, R5, RZ ;  /* 0x0000000524051227 */ /* 0x004fca00078e00ff */
[----:B---3--:R-:W-:Y:S02]  /*31d80*/  @P1 SHF.R.U32.HI R0, RZ, R4, R5 ;  /* 0x00000004ff001219 */ /* 0x008fe40000011605 */
[----:B------:R-:W-:-:S03]  /*31d90*/  SHF.R.U32.HI R5, RZ, 0x1f, R2 ;  /* 0x0000001fff057819 */ /* 0x000fc60000011602 */
[----:B------:R-:W-:Y:S01]  /*31da0*/  IMAD.IADD R7, R7, 0x1, R0 ;  /* 0x0000000107077824 */ /* 0x000fe200078e0200 */
[----:B------:R-:W-:-:S04]  /*31db0*/  LEA.HI.SX32 R2, R2, R5, 0x1c ;  /* 0x0000000502027211 */ /* 0x000fc800078fe2ff */
[----:B------:R-:W-:Y:S02]  /*31dc0*/  VIMNMX R31, R9, R2, PT ;  /* 0x00000002091f7248 */ /* 0x000fe40003fe0100 */
[----:B------:R-:W-:-:S03]  /*31dd0*/  IADD3 R0, R7, -UR4, RZ ;  /* 0x8000000407007c10 */ /* 0x000fc6000fffe0ff */
[----:B------:R2:W-:Y:S01]  /*31de0*/  STL [R1+0x490], R31 ;  /* 0x0004901f01007387 */ /* 0x0005e20000100800 */
[----:B------:R-:W-:Y:S05]  /*31df0*/  @!P2 BRA `(.L_x_13278) ;  /* 0x000000000044a947 */ /* 0x000fea0003800000 */
[----:B------:R-:W-:Y:S01]  /*31e00*/  ISETP.GT.AND P0, PT, R7, -0x1, PT ;  /* 0xffffffff0700780c */ /* 0x000fe20003f04270 */
[----:B------:R-:W-:-:S12]  /*31e10*/  BSSY B0, `(.L_x_13279) ;  /* 0x000000d000007945 */ /* 0x000fd80003800000 */
[----:B------:R-:W-:Y:S05]  /*31e20*/  @P0 BRA `(.L_x_13280) ;  /* 0x00000000001c0947 */ /* 0x000fea0003800000 */
[----:B------:R-:W-:Y:S02]  /*31e30*/  ISETP.NE.AND P0, PT, R3, 0x1, PT ;  /* 0x000000010300780c */ /* 0x000fe40003f05270 */
[----:B------:R-:W-:-:S11]  /*31e40*/  LOP3.LUT R7, RZ, R7, RZ, 0x33, !PT ;  /* 0x00000007ff077212 */ /* 0x000fd600078e33ff */
[----:B------:R-:W3:Y:S02]  /*31e50*/  @P0 LDC.64 R4, c[0x0][0xae0] ;  /* 0x0002b800ff040b82 */ /* 0x000ee40000000a00 */
[----:B---3--:R-:W-:-:S05]  /*31e60*/  @P0 IMAD.HI.U32 R4, R7, R4, RZ ;  /* 0x0000000407040227 */ /* 0x008fca00078e00ff */
[----:B------:R-:W-:-:S04]  /*31e70*/  @P0 SHF.R.U32.HI R7, RZ, R5, R4 ;  /* 0x00000005ff070219 */ /* 0x000fc80000011604 */
[----:B------:R-:W-:Y:S01]  /*31e80*/  LOP3.LUT R7, RZ, R7, RZ, 0x33, !PT ;  /* 0x00000007ff077212 */ /* 0x000fe200078e33ff */
[----:B------:R-:W-:Y:S06]  /*31e90*/  BRA `(.L_x_13281) ;  /* 0x0000000000107947 */ /* 0x000fec0003800000 */
.L_x_13280:
[----:B------:R-:W-:-:S13]  /*31ea0*/  ISETP.NE.AND P0, PT, R3, 0x1, PT ;  /* 0x000000010300780c */ /* 0x000fda0003f05270 */
[----:B------:R-:W3:Y:S02]  /*31eb0*/  @P0 LDC.64 R4, c[0x0][0xae0] ;  /* 0x0002b800ff040b82 */ /* 0x000ee40000000a00 */
[----:B---3--:R-:W-:-:S05]  /*31ec0*/  @P0 IMAD.HI.U32 R4, R7, R4, RZ ;  /* 0x0000000407040227 */ /* 0x008fca00078e00ff */
[----:B------:R-:W-:-:S07]  /*31ed0*/  @P0 SHF.R.U32.HI R7, RZ, R5, R4 ;  /* 0x00000005ff070219 */ /* 0x000fce0000011604 */
.L_x_13281:
[----:B------:R-:W-:Y:S05]  /*31ee0*/  BSYNC B0 ;  /* 0x0000000000007941 */ /* 0x000fea0003800000 */
.L_x_13279:
[----:B------:R-:W-:-:S05]  /*31ef0*/  IMAD R3, R7, R3, RZ ;  /* 0x0000000307037224 */ /* 0x000fca00078e02ff */
[----:B------:R-:W-:-:S07]  /*31f00*/  VIMNMX R0, R0, R3, !PT ;  /* 0x0000000300007248 */ /* 0x000fce0007fe0100 */
.L_x_13278:
[----:B------:R-:W-:Y:S01]  /*31f10*/  IMAD.HI R0, R0, 0x2aaaaaab, RZ ;  /* 0x2aaaaaab00007827 */ /* 0x000fe200078e02ff */
[----:B------:R-:W-:Y:S04]  /*31f20*/  BSSY B7, `(.L_x_13282) ;  /* 0x0000420000077945 */ /* 0x000fe80003800000 */
[----:B------:R-:W-:-:S04]  /*31f30*/  SHF.R.U32.HI R3, RZ, 0x1f, R0 ;  /* 0x0000001fff037819 */ /* 0x000fc80000011600 */
[----:B------:R-:W-:-:S04]  /*31f40*/  LEA.HI.SX32 R3, R0, R3, 0x1c ;  /* 0x0000000300037211 */ /* 0x000fc800078fe2ff */
[----:B------:R-:W-:-:S04]  /*31f50*/  VIMNMX R34, RZ, R3, !PT ;  /* 0x00000003ff227248 */ /* 0x000fc80007fe0100 */
[----:B------:R-:W-:-:S13]  /*31f60*/  ISETP.GT.AND P0, PT, R31, R34, PT ;  /* 0x000000221f00720c */ /* 0x000fda0003f04270 */
[----:B------:R-:W-:Y:S05]  /*31f70*/  @P0 BRA `(.L_x_13283) ;  /* 0x0000000000440947 */ /* 0x000fea0003800000 */
[----:B------:R-:W3:Y:S02]  /*31f80*/  S2R R2, SR_TID.X ;  /* 0x0000000000027919 */ /* 0x000ee40000002100 */
        /* <DEDUP_REMOVED lines=14> */
[----:B----4-:R-:W-:Y:S01]  /*32070*/  IADD3 R16, R0, UR39, R7 ;  /* 0x0000002700107c10 */ /* 0x010fe2000fffe007 */
[----:B------:R-:W-:Y:S06]  /*32080*/  BRA `(.L_x_13284) ;  /* 0x0000004000247947 */ /* 0x000fec0003800000 */
.L_x_13283:
        /* <DEDUP_REMOVED lines=9> */
[----:B------:R-:W3:Y:S01]  /*32120*/  LDC.64 R2, c[0x4][R2] ;  /* 0x0100000002027b82 */ /* 0x000ee20000000a00 */
[----:B------:R-:W-:Y:S02]  /*32130*/  IMAD.U32 R5, RZ, RZ, UR7 ;  /* 0x00000007ff057e24 */ /* 0x000fe4000f8e00ff */
[----:B0-----:R-:W-:Y:S02]  /*32140*/  IMAD.U32 R6, RZ, RZ, UR8 ;  /* 0x00000008ff067e24 */ /* 0x001fe4000f8e00ff */
[----:B------:R-:W-:-:S02]  /*32150*/  IMAD.U32 R7, RZ, RZ, UR9 ;  /* 0x00000009ff077e24 */ /* 0x000fc4000f8e00ff */
[----:B------:R-:W-:Y:S02]  /*32160*/  IMAD.U32 R10, RZ, RZ, UR4 ;  /* 0x00000004ff0a7e24 */ /* 0x000fe4000f8e00ff */
[----:B------:R-:W-:Y:S02]  /*32170*/  IMAD.U32 R11, RZ, RZ, UR5 ;  /* 0x00000005ff0b7e24 */ /* 0x000fe4000f8e00ff */
[----:B------:R-:W-:Y:S02]  /*32180*/  IMAD.MOV.U32 R8, RZ, RZ, 0x70 ;  /* 0x00000070ff087424 */ /* 0x000fe400078e00ff */
[----:B------:R-:W-:Y:S02]  /*32190*/  IMAD.MOV.U32 R12, RZ, RZ, 0x1 ;  /* 0x00000001ff0c7424 */ /* 0x000fe400078e00ff */
[----:B-1----:R-:W-:-:S07]  /*321a0*/  IMAD.MOV.U32 R13, RZ, RZ, RZ ;  /* 0x000000ffff0d7224 */ /* 0x002fce00078e00ff */
[----:B------:R-:W-:-:S07]  /*321b0*/  LEPC R20, `(.L_x_13286) ;  /* 0x000000001014794e */ /* 0x000fce0000000000 */
[----:B--23--:R-:W-:Y:S05]  /*321c0*/  CALL.ABS.NOINC R2 ;  /* 0x0000000002007343 */ /* 0x00cfea0003c00000 */
.L_x_13286:
[----:B------:R-:W-:Y:S05]  /*321d0*/  BSYNC B6 ;  /* 0x0000000000067941 */ /* 0x000fea0003800000 */
.L_x_13285:
        /* <DEDUP_REMOVED lines=8> */
[----:B------:R3:W4:Y:S01]  /*32260*/  LDC.64 R2, c[0x4][R29] ;  /* 0x010000001d027b82 */ /* 0x0007220000000a00 */
[----:B------:R-:W-:Y:S02]  /*32270*/  IMAD.U32 R4, RZ, RZ, UR6 ;  /* 0x00000006ff047e24 */ /* 0x000fe4000f8e00ff */
[----:B------:R-:W-:Y:S02]  /*32280*/  IMAD.U32 R5, RZ, RZ, UR7 ;  /* 0x00000007ff057e24 */ /* 0x000fe4000f8e00ff */
[----:B0-----:R-:W-:Y:S02]  /*32290*/  IMAD.U32 R6, RZ, RZ, UR8 ;  /* 0x00000008ff067e24 */ /* 0x001fe4000f8e00ff */
[----:B------:R-:W-:-:S02]  /*322a0*/  IMAD.U32 R7, RZ, RZ, UR9 ;  /* 0x00000009ff077e24 */ /* 0x000fc4000f8e00ff */
[----:B------:R-:W-:Y:S02]  /*322b0*/  IMAD.U32 R10, RZ, RZ, UR4 ;  /* 0x00000004ff0a7e24 */ /* 0x000fe4000f8e00ff */
[----:B------:R-:W-:Y:S02]  /*322c0*/  IMAD.U32 R11, RZ, RZ, UR5 ;  /* 0x00000005ff0b7e24 */ /* 0x000fe4000f8e00ff */
[----:B------:R-:W-:Y:S02]  /*322d0*/  IMAD.MOV.U32 R8, RZ, RZ, 0x70 ;  /* 0x00000070ff087424 */ /* 0x000fe400078e00ff */
[----:B------:R-:W-:Y:S02]  /*322e0*/  IMAD.MOV.U32 R12, RZ, RZ, 0x1 ;  /* 0x00000001ff0c7424 */ /* 0x000fe400078e00ff */
[----:B-1-3--:R-:W-:-:S07]  /*322f0*/  IMAD.MOV.U32 R13, RZ, RZ, RZ ;  /* 0x000000ffff0d7224 */ /* 0x00afce00078e00ff */
[----:B------:R-:W-:-:S07]  /*32300*/  LEPC R20, `(.L_x_13289) ;  /* 0x000000001014794e */ /* 0x000fce0000000000 */
[----:B--2-4-:R-:W-:Y:S05]  /*32310*/  CALL.ABS.NOINC R2 ;  /* 0x0000000002007343 */ /* 0x014fea0003c00000 */
.L_x_13289:
        /* <DEDUP_REMOVED lines=15> */
.L_x_13288:
[----:B------:R-:W-:Y:S05]  /*32410*/  BSYNC B6 ;  /* 0x0000000000067941 */ /* 0x000fea0003800000 */
.L_x_13287:
[----:B------:R-:W-:Y:S01]  /*32420*/  ULDC.64 UR4, c[0x0][0xaf0] ;  /* 0x0002bc0000047ab9 */ /* 0x000fe20000000a00 */
[----:B------:R-:W-:Y:S01]  /*32430*/  IMAD.MOV.U32 R30, RZ, RZ, R19 ;  /* 0x000000ffff1e7224 */ /* 0x000fe200078e0013 */
[----:B------:R-:W-:Y:S01]  /*32440*/  ISETP.NE.U32.AND P0, PT, RZ, UR4, PT ;  /* 0x00000004ff007c0c */ /* 0x000fe2000bf05070 */
[----:B------:R-:W3:Y:S01]  /*32450*/  S2R R20, SR_TID.X ;  /* 0x0000000000147919 */ /* 0x000ee20000002100 */
[----:B------:R-:W4:Y:S01]  /*32460*/  LDC R10, c[0x0][0x430] ;  /* 0x00010c00ff0a7b82 */ /* 0x000f220000000800 */
[----:B------:R-:W5:Y:S01]  /*32470*/  S2R R21, SR_TID.X ;  /* 0x0000000000157919 */ /* 0x000f620000002100 */
[----:B------:R-:W-:Y:S01]  /*32480*/  ISETP.NE.AND.EX P0, PT, RZ, UR5, PT, P0 ;  /* 0x00000005ff007c0c */ /* 0x000fe2000bf05300 */
[----:B------:R-:W-:Y:S01]  /*32490*/  VIADD R0, R31, 0xffffffff ;  /* 0xffffffff1f007836 */ /* 0x000fe20000000000 */
[----:B------:R-:W-:Y:S01]  /*324a0*/  ULDC UR4, c[0x0][0x2f4] ;  /* 0x0000bd0000047ab9 */ /* 0x000fe20000000800 */
[----:B------:R-:W-:Y:S01]  /*324b0*/  IMAD.MOV.U32 R11, RZ, RZ, RZ ;  /* 0x000000ffff0b7224 */ /* 0x000fe200078e00ff */
[----:B------:R-:W1:Y:S01]  /*324c0*/  S2R R12, SR_TID.X ;  /* 0x00000000000c7919 */ /* 0x000e620000002100 */
[----:B------:R-:W-:Y:S01]  /*324d0*/  LOP3.LUT R22, R22, 0xfffff7ff, RZ, 0xc0, !PT ;  /* 0xfffff7ff16167812 */ /* 0x000fe200078ec0ff */
[----:B------:R-:W-:-:S07]  /*324e0*/  ULDC UR5, c[0x0][0x320] ;  /* 0x0000c80000057ab9 */ /* 0x000fce0000000800 */
[----:B------:R-:W0:Y:S01]  /*324f0*/  @P0 LDC.64 R2, c[0x0][0xaf0] ;  /* 0x0002bc00ff020b82 */ /* 0x000e220000000a00 */
[----:B---3--:R-:W-:Y:S01]  /*32500*/  LOP3.LUT R20, R20, 0x7f, RZ, 0xc0, !PT ;  /* 0x0000007f14147812 */ /* 0x008fe200078ec0ff */
[----:B0-----:R-:W-:-:S05]  /*32510*/  @P0 IMAD.WIDE R2, R19, 0x4, R2 ;  /* 0x0000000413020825 */ /* 0x001fca00078e0202 */
[----:B------:R0:W3:Y:S01]  /*32520*/  @P0 LDG.E R30, desc[UR44][R2.64] ;  /* 0x0000002c021e0981 */ /* 0x0000e2000c1e1900 */
[----:B------:R-:W-:Y:S01]  /*32530*/  SHF.R.U32.HI R29, RZ, 0x3, R20 ;  /* 0x00000003ff1d7819 */ /* 0x000fe20000011614 */
[----:B-----5:R-:W-:Y:S01]  /*32540*/  IMAD.SHL.U32 R20, R21, 0x10, RZ ;  /* 0x0000001015147824 */ /* 0x020fe200078e00ff */
[----:B----4-:R-:W-:-:S04]  /*32550*/  ISETP.NE.AND P1, PT, R10, 0x1, PT ;  /* 0x000000010a00780c */ /* 0x010fc80003f25270 */
[----:B------:R-:W-:-:S05]  /*32560*/  LOP3.LUT R20, R29, 0x70, R20, 0xf8, !PT ;  /* 0x000000701d147812 */ /* 0x000fca00078ef814 */
[----:B------:R-:W-:-:S04]  /*32570*/  IMAD R8, R0, 0x60, R20 ;  /* 0x0000006000087824 */ /* 0x000fc800078e0214 */
[----:B------:R-:W4:Y:S01]  /*32580*/  @P1 LDC R5, c[0x0][0x434] ;  /* 0x00010d00ff051b82 */ /* 0x000f220000000800 */
[C---:B------:R-:W-:Y:S02]  /*32590*/  ISETP.GE.AND P0, PT, R8.reuse, R17, PT ;  /* 0x000000110800720c */ /* 0x040fe40003f06270 */
[----:B------:R-:W-:Y:S02]  /*325a0*/  IADD3 R8, R8, R33, RZ ;  /* 0x0000002108087210 */ /* 0x000fe40007ffe0ff */
[----:B------:R-:W-:-:S03]  /*325b0*/  ISETP.GT.U32.OR P0, PT, R20, 0x5f, P0 ;  /* 0x0000005f1400780c */ /* 0x000fc60000704470 */
[----:B------:R-:W5:Y:S01]  /*325c0*/  @P1 LDC R7, c[0x0][0x438] ;  /* 0x00010e00ff071b82 */ /* 0x000f620000000800 */
[----:B------:R-:W-:-:S09]  /*325d0*/  IMAD.MOV.U32 R9, RZ, RZ, R8 ;  /* 0x000000ffff097224 */ /* 0x000fd200078e0008 */
[----:B0-----:R-:W0:Y:S01]  /*325e0*/  @!P0 LDC.64 R2, c[0x0][0x428] ;  /* 0x00010a00ff028b82 */ /* 0x001e220000000a00 */
[----:B----4-:R-:W-:-:S05]  /*325f0*/  @P1 IMAD.HI.U32 R4, R8, R5, RZ ;  /* 0x0000000508041227 */ /* 0x010fca00078e00ff */
[----:B-----5:R-:W-:Y:S02]  /*32600*/  @P1 SHF.R.U32.HI R9, RZ, R7, R4 ;  /* 0x00000007ff091219 */ /* 0x020fe40000011604 */
[----:B------:R-:W4:Y:S02]  /*32610*/  @!P0 LDC.64 R4, c[0x0][0x418] ;  /* 0x00010600ff048b82 */ /* 0x000f240000000a00 */
[--C-:B------:R-:W-:Y:S01]  /*32620*/  @!P0 SHF.R.S32.HI R7, RZ, 0x1f, R9.reuse ;  /* 0x0000001fff078819 */ /* 0x100fe20000011409 */
[----:B------:R-:W-:Y:S01]  /*32630*/  @!P0 IMAD.MOV.U32 R6, RZ, RZ, R9 ;  /* 0x000000ffff068224 */ /* 0x000fe200078e0009 */
[----:B---3--:R-:W-:-:S03]  /*32640*/  SHF.R.S32.HI R35, RZ, 0x1f, R30 ;  /* 0x0000001fff237819 */ /* 0x008fc6000001141e */
[----:B0-----:R-:W-:-:S04]  /*32650*/  @!P0 IMAD.WIDE.U32 R6, R30, R2, R6 ;  /* 0x000000021e068225 */ /* 0x001fc800078e0006 */
[----:B------:R-:W-:Y:S01]  /*32660*/  @!P0 IMAD R2, R35, R2, RZ ;  /* 0x0000000223028224 */ /* 0x000fe200078e02ff */
[----:B----4-:R-:W-:-:S03]  /*32670*/  @!P0 LEA R4, P1, R6, R4, 0x2 ;  /* 0x0000000406048211 */ /* 0x010fc600078210ff */
[----:B------:R-:W-:-:S04]  /*32680*/  @!P0 IMAD R3, R30, R3, R2 ;  /* 0x000000031e038224 */ /* 0x000fc800078e0202 */
[----:B------:R-:W-:-:S05]  /*32690*/  @!P0 IMAD.IADD R3, R7, 0x1, R3 ;  /* 0x0000000107038824 */ /* 0x000fca00078e0203 */
[----:B------:R-:W-:-:S05]  /*326a0*/  @!P0 LEA.HI.X R5, R6, R5, R3, 0x2, P1 ;  /* 0x0000000506058211 */ /* 0x000fca00008f1403 */
[----:B------:R-:W3:Y:S01]  /*326b0*/  @!P0 LDG.E R11, desc[UR44][R4.64] ;  /* 0x0000002c040b8981 */ /* 0x000ee2000c1e1900 */
[----:B------:R-:W-:Y:S01]  /*326c0*/  IMAD.U32 R2, RZ, RZ, UR40 ;  /* 0x00000028ff027e24 */ /* 0x000fe2000f8e00ff */
[----:B------:R-:W-:Y:S01]  /*326d0*/  UMOV UR6, 0xffffffff ;  /* 0xffffffff00067882 */ /* 0x000fe20000000000 */
[----:B-1----:R-:W-:Y:S02]  /*326e0*/  IMAD.SHL.U32 R29, R12, 0x8, RZ ;  /* 0x000000080c1d7824 */ /* 0x002fe400078e00ff */
[----:B------:R-:W-:Y:S01]  /*326f0*/  IMAD.MOV R3, RZ, RZ, -R9 ;  /* 0x000000ffff037224 */ /* 0x000fe200078e0a09 */
[----:B------:R-:W-:Y:S02]  /*32700*/  ISETP.NE.AND P2, PT, R2, 0x3, PT ;  /* 0x000000030200780c */ /* 0x000fe40003f45270 */
[----:B------:R-:W-:Y:S01]  /*32710*/  LOP3.LUT R29, R29, 0x38, RZ, 0xc0, !PT ;  /* 0x000000381d1d7812 */ /* 0x000fe200078ec0ff */
[----:B------:R-:W-:-:S05]  /*32720*/  IMAD R3, R10, R3, R8 ;  /* 0x000000030a037224 */ /* 0x000fca00078e0208 */
[----:B------:R-:W-:Y:S05]  /*32730*/  STL [R1+0x45c], R3 ;  /* 0x00045c0301007387 */ /* 0x000fea0000100800 */
[----:B------:R-:W-:-:S04]  /*32740*/  @P2 LOP3.LUT R22, R22, 0x800, RZ, 0xfc, !PT ;  /* 0x0000080016162812 */ /* 0x000fc800078efcff */
[----:B------:R-:W-:Y:S01]  /*32750*/  LOP3.LUT R22, R22, 0xfffffffd, RZ, 0xc0, !PT ;  /* 0xfffffffd16167812 */ /* 0x000fe200078ec0ff */
[----:B---3--:R0:W-:Y:S02]  /*32760*/  STL [R1+0x458], R11 ;  /* 0x0004580b01007387 */ /* 0x0081e40000100800 */
[----:B0-----:R-:W-:Y:S01]  /*32770*/  IMAD.SHL.U32 R11, R12, 0x8, RZ ;  /* 0x000000080c0b7824 */ /* 0x001fe200078e00ff */
[----:B------:R-:W-:-:S04]  /*32780*/  LOP3.LUT R12, R29, 0x40, RZ, 0xfc, !PT ;  /* 0x000000401d0c7812 */ /* 0x000fc800078efcff */
[----:B------:R-:W-:Y:S02]  /*32790*/  LOP3.LUT R11, R11, 0x38, RZ, 0xc0, !PT ;  /* 0x000000380b0b7812 */ /* 0x000fe400078ec0ff */
[----:B------:R-:W-:Y:S02]  /*327a0*/  ISETP.GE.AND P4, PT, R12, UR5, PT ;  /* 0x000000050c007c0c */ /* 0x000fe4000bf86270 */
[C---:B------:R-:W-:Y:S02]  /*327b0*/  ISETP.GE.AND P1, PT, R11.reuse, UR4, PT ;  /* 0x000000040b007c0c */ /* 0x040fe4000bf26270 */
[C---:B------:R-:W-:Y:S02]  /*327c0*/  LOP3.LUT R12, R11.reuse, 0x80, RZ, 0xfc, !PT ;  /* 0x000000800b0c7812 */ /* 0x040fe400078efcff */
[----:B------:R-:W-:Y:S02]  /*327d0*/  ISETP.GE.AND P0, PT, R11, UR5, PT ;  /* 0x000000050b007c0c */ /* 0x000fe4000bf06270 */
[----:B------:R-:W-:-:S02]  /*327e0*/  ISETP.GE.AND P3, PT, R12, UR5, PT ;  /* 0x000000050c007c0c */ /* 0x000fc4000bf66270 */
[----:B------:R-:W-:-:S05]  /*327f0*/  LOP3.LUT R11, R11, 0xc0, RZ, 0xfc, !PT ;  /* 0x000000c00b0b7812 */ /* 0x000fca00078efcff */
[----:B------:R-:W-:Y:S02]  /*32800*/  @P1 LOP3.LUT R22, R22, 0x2, RZ, 0xfc, !PT ;  /* 0x0000000216161812 */ /* 0x000fe400078efcff */
[----:B------:R-:W-:Y:S02]  /*32810*/  ISETP.GE.AND P1, PT, R11, UR5, PT ;  /* 0x000000050b007c0c */ /* 0x000fe4000bf26270 */
        /* <DEDUP_REMOVED lines=8> */
[----:B------:R-:W-:Y:S06]  /*328a0*/  BRA.DIV UR6, `(.L_x_13290) ;  /* 0x0000006206e47947 */ /* 0x000fec000b800000 */
.L_x_13439:
[----:B------:R-:W-:Y:S02]  /*328b0*/  SEL R2, RZ, 0x1, P0 ;  /* 0x00000001ff027807 */ /* 0x000fe40000000000 */
[----:B------:R-:W-:Y:S02]  /*328c0*/  ISETP.GT.U32.AND P0, PT, R20, 0x5f, PT ;  /* 0x0000005f1400780c */ /* 0x000fe40003f04070 */
[----:B------:R-:W-:Y:S01]  /*328d0*/  LOP3.LUT R22, R22, 0xffffffdf, RZ, 0xc0, !PT ;  /* 0xffffffdf16167812 */ /* 0x000fe200078ec0ff */
[----:B------:R0:W-:Y:S01]  /*328e0*/  STL [R1+0x49c], R2 ;  /* 0x00049c0201007387 */ /* 0x0001e20000100800 */
[----:B------:R-:W-:-:S09]  /*328f0*/  SHF.R.S32.HI R29, RZ, 0x1f, R18 ;  /* 0x0000001fff1d7819 */ /* 0x000fd20000011412 */
[----:B------:R-:W-:Y:S01]  /*32900*/  @P0 LOP3.LUT R22, R22, 0x20, RZ, 0xfc, !PT ;  /* 0x0000002016160812 */ /* 0x000fe200078efcff */
[----:B0-----:R-:W-:Y:S06]  /*32910*/  @!P2 BRA `(.L_x_13291) ;  /* 0x000000000004a947 */ /* 0x001fec0003800000 */
[----:B------:R-:W-:Y:S01]  /*32920*/  BPT.TRAP 0x1 ;  /* 0x000000040000795c */ /* 0x000fe20000300000 */
.L_x_13291:
[----:B--2---:R-:W-:Y:S01]  /*32930*/  IMAD R31, R0, -0x60, R17 ;  /* 0xffffffa0001f7824 */ /* 0x004fe200078e0211 */
[----:B------:R-:W-:Y:S01]  /*32940*/  SHF.L.U32 R0, R27, 0x1f, RZ ;  /* 0x0000001f1b007819 */ /* 0x000fe200000006ff */
[----:B------:R-:W-:Y:S01]  /*32950*/  IMAD R17, R25, 0x8, R23 ;  /* 0x0000000819117824 */ /* 0x000fe200078e0217 */
[----:B------:R-:W-:Y:S03]  /*32960*/  BSSY B0, `(.L_x_13292) ;  /* 0x0000003000007945 */ /* 0x000fe60003800000 */
[----:B------:R-:W0:Y:S02]  /*32970*/  SYNCS.PHASECHK.TRANS64.TRYWAIT P0, [R17+URZ+0x32440], R0 ;  /* 0x03244000110075a7 */ /* 0x000e24000800017f */
[----:B0-----:R-:W-:Y:S05]  /*32980*/  @!P0 BRA `(.L_x_13293) ;  /* 0x0000006000dc8947 */ /* 0x001fea0003800000 */
.L_x_13440:
[----:B------:R-:W-:Y:S05]  /*32990*/  BSYNC B0 ;  /* 0x0000000000007941 */ /* 0x000fea0003800000 */
.L_x_13292:
        /* <DEDUP_REMOVED lines=20> */
[----:B------:R-:W1:Y:S03]  /*32ae0*/  S2R R4, SR_TID.X ;  /* 0x0000000000047919 */ /* 0x000e660000002100 */
[----:B------:R-:W-:Y:S01]  /*32af0*/  IADD3 R3, R3, R0, RZ ;  /* 0x0000000003037210 */ /* 0x000fe20007ffe0ff */
[----:B------:R-:W-:-:S04]  /*32b00*/  IMAD R0, R29, UR4, RZ ;  /* 0x000000041d007c24 */ /* 0x000fc8000f8e02ff */
[C---:B------:R-:W-:Y:S02]  /*32b10*/  IMAD R0, R18.reuse, UR5, R0 ;  /* 0x0000000512007c24 */ /* 0x040fe4000f8e0200 */
[----:B------:R-:W-:Y:S01]  /*32b20*/  IMAD.WIDE.U32 R2, R18, UR4, R2 ;  /* 0x0000000412027c25 */ /* 0x000fe2000f8e0002 */
[----:B------:R-:W-:Y:S01]  /*32b30*/  ULDC.64 UR4, c[0x0][0x2e8] ;  /* 0x0000ba0000047ab9 */ /* 0x000fe20000000a00 */
[----:B-1----:R-:W-:Y:S02]  /*32b40*/  LOP3.LUT R5, R4, 0x7f, RZ, 0xc0, !PT ;  /* 0x0000007f04057812 */ /* 0x002fe400078ec0ff */
        /* <DEDUP_REMOVED lines=61> */
.L_x_13454:
        /* <DEDUP_REMOVED lines=10> */
.L_x_13295:
        /* <DEDUP_REMOVED lines=11> */
.L_x_13296:
        /* <DEDUP_REMOVED lines=34> */
.L_x_13298:
[----:B------:R-:W-:Y:S05]  /*33290*/  BSYNC B6 ;  /* 0x0000000000067941 */ /* 0x000fea0003800000 */
.L_x_13297:
[----:B------:R-:W2:Y:S01]  /*332a0*/  LDL R21, [R1+0x450] ;  /* 0x0004500001157983 */ /* 0x000ea20000100800 */
[----:B------:R-:W3:Y:S01]  /*332b0*/  LDC R6, c[0x0][0x448] ;  /* 0x00011200ff067b82 */ /* 0x000ee20000000800 */
[----:B------:R-:W-:Y:S02]  /*332c0*/  ULDC.64 UR4, c[0x0][0x298] ;  /* 0x0000a60000047ab9 */ /* 0x000fe40000000a00 */
[----:B------:R-:W4:Y:S04]  /*332d0*/  LDL R20, [R1+0x484] ;  /* 0x0004840001147983 */ /* 0x000f280000100800 */
[----:B-1----:R-:W4:Y:S04]  /*332e0*/  LDL R0, [R1+0x478] ;  /* 0x0004780001007983 */ /* 0x002f280000100800 */
[----:B------:R1:W5:Y:S01]  /*332f0*/  LDL R9, [R1+0x454] ;  /* 0x0004540001097983 */ /* 0x0003620000100800 */
[----:B------:R-:W0:Y:S01]  /*33300*/  S2R R2, SR_TID.X ;  /* 0x0000000000027919 */ /* 0x000e220000002100 */
[----:B---3--:R-:W-:-:S13]  /*33310*/  ISETP.NE.AND P0, PT, R6, 0x1, PT ;  /* 0x000000010600780c */ /* 0x008fda0003f05270 */
[----:B------:R-:W3:Y:S01]  /*33320*/  @P0 LDC R3, c[0x0][0x450] ;  /* 0x00011400ff030b82 */ /* 0x000ee20000000800 */
[----:B0-----:R-:W-:-:S04]  /*33330*/  LOP3.LUT R2, R2, 0x7f, RZ, 0xc0, !PT ;  /* 0x0000007f02027812 */ /* 0x001fc800078ec0ff */
[----:B------:R-:W-:Y:S01]  /*33340*/  SHF.R.U32.HI R2, RZ, 0x3, R2 ;  /* 0x00000003ff027819 */ /* 0x000fe20000011602 */
[----:B--2---:R-:W-:Y:S02]  /*33350*/  IMAD.MOV.U32 R5, RZ, RZ, R21 ;  /* 0x000000ffff057224 */ /* 0x004fe400078e0015 */
[----:B----4-:R-:W-:Y:S02]  /*33360*/  IMAD.MOV.U32 R21, RZ, RZ, R20 ;  /* 0x000000ffff157224 */ /* 0x010fe400078e0014 */
[----:B------:R-:W2:Y:S01]  /*33370*/  LDL R20, [R1+0x464] ;  /* 0x0004640001147983 */ /* 0x000ea20000100800 */
[----:B------:R-:W-:Y:S02]  /*33380*/  IMAD.MOV.U32 R4, RZ, RZ, R0 ;  /* 0x000000ffff047224 */ /* 0x000fe400078e0000 */
[----:B------:R-:W0:Y:S02]  /*33390*/  S2R R0, SR_TID.X ;  /* 0x0000000000007919 */ /* 0x000e240000002100 */
[----:B0-----:R-:W-:-:S05]  /*333a0*/  IMAD.SHL.U32 R0, R0, 0x10, RZ ;  /* 0x0000001000007824 */ /* 0x001fca00078e00ff */
        /* <DEDUP_REMOVED lines=45> */
[----:B-1----:R-:W-:Y:S10]  /*33680*/  BRA.DIV UR5, `(.L_x_13299) ;  /* 0x0000005e05b07947 */ /* 0x002ff4000b800000 */
[----:B------:R-:W0:Y:S01]  /*33690*/  SHFL.IDX PT, R5, R0, RZ, 0x181f ;  /* 0x00181fff00057589 */ /* 0x000e2200000e0000 */
[----:B-----5:R-:W-:Y:S02]  /*336a0*/  IMAD R2, R9, R6, RZ ;  /* 0x0000000609027224 */ /* 0x020fe400078e02ff */
[----:B------:R-:W-:Y:S01]  /*336b0*/  IMAD.IADD R36, R8, 0x1, R36 ;  /* 0x0000000108247824 */ /* 0x000fe200078e0224 */
[----:B------:R-:W1:Y:S03]  /*336c0*/  SHFL.IDX PT, R4, R3, RZ, 0x181f ;  /* 0x00181fff03047589 */ /* 0x000e6600000e0000 */
[C---:B------:R-:W-:Y:S01]  /*336d0*/  VIADD R6, R36.reuse, 0x10 ;  /* 0x0000001024067836 */ /* 0x040fe20000000000 */
[C---:B------:R-:W-:Y:S01]  /*336e0*/  ISETP.GE.AND P0, PT, R36.reuse, R2, PT ;  /* 0x000000022400720c */ /* 0x040fe20003f06270 */
[----:B------:R-:W-:-:S03]  /*336f0*/  VIADD R8, R36, 0x30 ;  /* 0x0000003024087836 */ /* 0x000fc60000000000 */
[----:B------:R2:W-:Y:S04]  /*33700*/  STL [R1+0x468], R6 ;  /* 0x0004680601007387 */ /* 0x0005e80000100800 */
[----:B------:R-:W-:Y:S05]  /*33710*/  STL [R1+0x470], R8 ;  /* 0x0004700801007387 */ /* 0x000fea0000100800 */
        /* <DEDUP_REMOVED lines=11> */
[----:B------:R-:W1:Y:S01]  /*337d0*/  SHFL.IDX PT, R4, R3, 0x1, 0x181f ;  /* 0x00381f0003047f89 */ /* 0x000e6200000e0000 */
        /* <DEDUP_REMOVED lines=59> */
.L_x_13471:
[----:B0-2---:R-:W-:-:S05]  /*33b90*/  VIADD R4, R36, 0x70 ;  /* 0x0000007024047836 */ /* 0x005fca0000000000 */
[----:B------:R-:W-:Y:S01]  /*33ba0*/  ISETP.GE.AND P0, PT, R4, R2, PT ;  /* 0x000000020400720c */ /* 0x000fe20003f06270 */
[----:B------:R0:W-:-:S12]  /*33bb0*/  STL [R1+0x488], R4 ;  /* 0x0004880401007387 */ /* 0x0001d80000100800 */
[----:B------:R-:W-:-:S04]  /*33bc0*/  @!P0 LEA R2, P2, R7, R0, 0x1 ;  /* 0x0000000007028211 */ /* 0x000fc800078408ff */
[----:B------:R-:W-:-:S05]  /*33bd0*/  @!P0 IADD3.X R3, RZ, R3, RZ, P2, !PT ;  /* 0x00000003ff038210 */ /* 0x000fca00017fe4ff */
[----:B------:R-:W-:Y:S01]  /*33be0*/  @!PT LDS RZ, [RZ] ;  /* 0x00000000fffff984 */ /* 0x000fe20000000800 */
[----:B------:R-:W-:Y:S01]  /*33bf0*/  @!PT LDS RZ, [RZ] ;  /* 0x00000000fffff984 */ /* 0x000fe20000000800 */
[----:B------:R-:W-:Y:S01]  /*33c00*/  @!PT LDS RZ, [RZ] ;  /* 0x00000000fffff984 */ /* 0x000fe20000000800 */
[----:B------:R0:W-:Y:S01]  /*33c10*/  @!P0 LDGSTS.E.BYPASS.LTC128B.128 [R26+0x1bc00], desc[UR44][R2.64], !P1 ;  /* 0x1bc00000021a8fae */ /* 0x0001e2000c901d6c */
[----:B------:R-:W-:Y:S01]  /*33c20*/  PLOP3.LUT P0, PT, PT, PT, PT, 0x80, 0x0 ;  /* 0x000000000000781c */ /* 0x000fe20003f0f070 */
[----:B------:R-:W-:-:S12]  /*33c30*/  NOP ;  /* 0x0000000000007918 */ /* 0x000fd80000000000 */
.L_x_13300:
        /* <DEDUP_REMOVED lines=28> */
.L_x_13302:
[----:B------:R-:W-:Y:S05]  /*33e00*/  BSYNC B6 ;  /* 0x0000000000067941 */ /* 0x000fea0003800000 */
.L_x_13301:
[----:B------:R-:W2:Y:S01]  /*33e10*/  LDL.LU R0, [R1+0x478] ;  /* 0x0004780001007983 */ /* 0x000ea20000300800 */
[----:B------:R-:W1:Y:S01]  /*33e20*/  LDC R6, c[0x0][0x448] ;  /* 0x00011200ff067b82 */ /* 0x000e620000000800 */
[----:B------:R-:W-:Y:S02]  /*33e30*/  ULDC.64 UR4, c[0x0][0x398] ;  /* 0x0000e60000047ab9 */ /* 0x000fe40000000a00 */
[----:B0-----:R-:W3:Y:S04]  /*33e40*/  LDL.LU R2, [R1+0x450] ;  /* 0x0004500001027983 */ /* 0x001ee80000300800 */
[----:B------:R-:W4:Y:S04]  /*33e50*/  LDL.LU R21, [R1+0x484] ;  /* 0x0004840001157983 */ /* 0x000f280000300800 */
[----:B------:R-:W5:Y:S01]  /*33e60*/  LDL.LU R20, [R1+0x464] ;  /* 0x0004640001147983 */ /* 0x000f620000300800 */
[----:B------:R-:W-:Y:S01]  /*33e70*/  IMAD.MOV.U32 R4, RZ, RZ, R37 ;  /* 0x000000ffff047224 */ /* 0x000fe200078e0025 */
[----:B------:R-:W0:Y:S01]  /*33e80*/  S2R R8, SR_TID.X ;  /* 0x0000000000087919 */ /* 0x000e220000002100 */
[----:B-1----:R-:W-:-:S13]  /*33e90*/  ISETP.NE.AND P0, PT, R6, 0x1, PT ;  /* 0x000000010600780c */ /* 0x002fda0003f05270 */
[----:B------:R-:W1:Y:S01]  /*33ea0*/  @P0 LDC R5, c[0x0][0x450] ;  /* 0x00011400ff050b82 */ /* 0x000e620000000800 */
[----:B0-----:R-:W-:-:S05]  /*33eb0*/  IMAD.SHL.U32 R7, R8, 0x8, RZ ;  /* 0x0000000808077824 */ /* 0x001fca00078e00ff */
[----:B------:R-:W-:Y:S01]  /*33ec0*/  LOP3.LUT R7, R7, 0x38, RZ, 0xc0, !PT ;  /* 0x0000003807077812 */ /* 0x000fe200078ec0ff */
[----:B--2---:R-:W-:-:S04]  /*33ed0*/  IMAD R0, R0, UR4, RZ ;  /* 0x0000000400007c24 */ /* 0x004fc8000f8e02ff */
[C---:B---3--:R-:W-:Y:S02]  /*33ee0*/  IMAD R0, R2.reuse, UR5, R0 ;  /* 0x0000000502007c24 */ /* 0x048fe4000f8e0200 */
        /* <DEDUP_REMOVED lines=8> */
[----:B----4-:R-:W-:Y:S02]  /*33f70*/  IMAD R0, R21, UR4, RZ ;  /* 0x0000000415007c24 */ /* 0x010fe4000f8e02ff */
[----:B-----5:R-:W-:-:S04]  /*33f80*/  IMAD.WIDE.U32 R2, R20, UR4, R2 ;  /* 0x0000000414027c25 */ /* 0x020fc8000f8e0002 */
[----:B------:R-:W-:Y:S01]  /*33f90*/  IMAD R0, R20, UR5, R0 ;  /* 0x0000000514007c24 */ /* 0x000fe2000f8e0200 */
[----:B------:R-:W-:Y:S01]  /*33fa0*/  ULDC.64 UR4, c[0x0][0x3d0] ;  /* 0x0000f40000047ab9 */ /* 0x000fe20000000a00 */
[----:B------:R-:W-:Y:S02]  /*33fb0*/  IMAD.SHL.U32 R20, R8, 0x8, RZ ;  /* 0x0000000808147824 */ /* 0x000fe400078e00ff */
[----:B------:R-:W-:Y:S02]  /*33fc0*/  IMAD.IADD R3, R3, 0x1, R0 ;  /* 0x0000000103037824 */ /* 0x000fe400078e0200 */
[----:B------:R-:W0:Y:S01]  /*33fd0*/  @P0 LDC R0, c[0x0][0x44c] ;  /* 0x00011300ff000b82 */ /* 0x000e220000000800 */
[----:B------:R-:W-:-:S04]  /*33fe0*/  LOP3.LUT R20, R20, 0x38, RZ, 0xc0, !PT ;  /* 0x0000003814147812 */ /* 0x000fc800078ec0ff */
[C---:B------:R-:W-:Y:S02]  /*33ff0*/  LOP3.LUT R10, R20.reuse, 0x40, RZ, 0xfc, !PT ;  /* 0x00000040140a7812 */ /* 0x040fe400078efcff */
[C---:B------:R-:W-:Y:S02]  /*34000*/  LOP3.LUT R9, R20.reuse, 0x80, RZ, 0xfc, !PT ;  /* 0x0000008014097812 */ /* 0x040fe400078efcff */
[----:B------:R-:W-:Y:S01]  /*34010*/  LOP3.LUT R8, R20, 0xc0, RZ, 0xfc, !PT ;  /* 0x000000c014087812 */ /* 0x000fe200078efcff */
[----:B0-----:R-:W-:-:S05]  /*34020*/  @P0 IMAD.HI.U32 R0, R37, R0, RZ ;  /* 0x0000000025000227 */ /* 0x001fca00078e00ff */
[----:B-1----:R-:W-:-:S04]  /*34030*/  @P0 SHF.R.U32.HI R4, RZ, R5, R0 ;  /* 0x00000005ff040219 */ /* 0x002fc80000011600 */
        /* <DEDUP_REMOVED lines=27> */
[----:B------:R-:W-:Y:S01]  /*341f0*/  SHFL.IDX PT, R2, R0, RZ, 0x181f ;  /* 0x00181fff00027589 */ /* 0x000fe200000e0000 */
[----:B--2---:R-:W-:-:S03]  /*34200*/  IMAD.MOV.U32 R11, RZ, RZ, R3 ;  /* 0x000000ffff0b7224 */ /* 0x004fc600078e0003 */
[----:B------:R-:W0:Y:S01]  /*34210*/  SHFL.IDX PT, R3, R4, RZ, 0x181f ;  /* 0x00181fff04037589 */ /* 0x000e2200000e0000 */
[----:B---3--:R-:W-:-:S03]  /*34220*/  IMAD R5, R10, R6, RZ ;  /* 0x000000060a057224 */ /* 0x008fc600078e02ff */
[----:B------:R-:W2:Y:S02]  /*34230*/  LDL.LU R10, [R1+0x474] ;  /* 0x00047400010a7983 */ /* 0x000ea40000300800 */
[----:B------:R-:W-:-:S13]  /*34240*/  ISETP.GE.AND P0, PT, R36, R5, PT ;  /* 0x000000052400720c */ /* 0x000fda0003f06270 */
[----:B0-----:R-:W-:-:S05]  /*34250*/  @!P0 LEA R3, P6, R7, R3, 0x1 ;  /* 0x0000000307038211 */ /* 0x001fca00078c08ff */
[----:B------:R-:W-:-:S05]  /*34260*/  @!P0 IMAD.X R2, RZ, RZ, R2, P6 ;  /* 0x000000ffff028224 */ /* 0x000fca00030e0602 */
[----:B------:R-:W-:-:S04]  /*34270*/  @!P0 LOP3.LUT R3, R3, R2, RZ, 0x3c, !PT ;  /* 0x0000000203038212 */ /* 0x000fc800078e3cff */
[----:B------:R-:W-:-:S04]  /*34280*/  @!P0 LOP3.LUT R2, R3, R2, RZ, 0x3c, !PT ;  /* 0x0000000203028212 */ /* 0x000fc800078e3cff */
[----:B------:R-:W-:-:S05]  /*34290*/  @!P0 LOP3.LUT R3, R3, R2, RZ, 0x3c, !PT ;  /* 0x0000000203038212 */ /* 0x000fca00078e3cff */
[----:B------:R-:W-:Y:S01]  /*342a0*/  @!PT LDS RZ, [RZ] ;  /* 0x00000000fffff984 */ /* 0x000fe20000000800 */
[----:B------:R-:W-:Y:S04]  /*342b0*/  @!P0 LDGSTS.E.BYPASS.LTC128B.128 [R26+0x22400], desc[UR44][R2.64], !P4 ;  /* 0x22400000021a8fae */ /* 0x000fe8000e101d6c */
[----:B------:R-:W-:Y:S04]  /*342c0*/  @!P0 LDGSTS.E.BYPASS.LTC128B.128 [R26+0x26400], desc[UR44][R2.64+0x80], !P3 ;  /* 0x26400080021a8fae */ /* 0x000fe8000d901d6c */
[----:B------:R-:W-:Y:S04]  /*342d0*/  @!P0 LDGSTS.E.BYPASS.LTC128B.128 [R26+0x2a400], desc[UR44][R2.64+0x100], !P2 ;  /* 0x2a400100021a8fae */ /* 0x000fe8000d101d6c */
[----:B------:R0:W-:Y:S01]  /*342e0*/  @!P0 LDGSTS.E.BYPASS.LTC128B.128 [R26+0x2e400], desc[UR44][R2.64+0x180], !P1 ;  /* 0x2e400180021a8fae */ /* 0x0001e2000c901d6c */
[----:B----4-:R-:W-:-:S03]  /*342f0*/  ISETP.GE.AND P0, PT, R9, R5, PT ;  /* 0x000000050900720c */ /* 0x010fc60003f06270 */
[----:B------:R-:W3:Y:S04]  /*34300*/  LDL.LU R9, [R1+0x47c] ;  /* 0x00047c0001097983 */ /* 0x000ee80000300800 */
[----:B------:R-:W-:Y:S04]  /*34310*/  SHFL.IDX PT, R6, R0, 0x1, 0x181f ;  /* 0x00381f0000067f89 */ /* 0x000fe800000e0000 */
[----:B0-----:R-:W0:Y:S02]  /*34320*/  SHFL.IDX PT, R2, R4, 0x1, 0x181f ;  /* 0x00381f0004027f89 */ /* 0x001e2400000e0000 */
[----:B0-----:R-:W-:-:S04]  /*34330*/  @!P0 LEA R2, P6, R7, R2, 0x1 ;  /* 0x0000000207028211 */ /* 0x001fc800078c08ff */
[----:B------:R-:W-:-:S05]  /*34340*/  @!P0 IADD3.X R3, RZ, R6, RZ, P6, !PT ;  /* 0x00000006ff038210 */ /* 0x000fca00037fe4ff */
[----:B------:R-:W-:Y:S04]  /*34350*/  @!P0 LDGSTS.E.BYPASS.LTC128B.128 [R26+0x22c00], desc[UR44][R2.64], !P4 ;  /* 0x22c00000021a8fae */ /* 0x000fe8000e101d6c */
[----:B------:R-:W-:Y:S04]  /*34360*/  @!P0 LDGSTS.E.BYPASS.LTC128B.128 [R26+0x26c00], desc[UR44][R2.64+0x80], !P3 ;  /* 0x26c00080021a8fae */ /* 0x000fe8000d901d6c */
[----:B------:R-:W-:Y:S04]  /*34370*/  @!P0 LDGSTS.E.BYPASS.LTC128B.128 [R26+0x2ac00], desc[UR44][R2.64+0x100], !P2 ;  /* 0x2ac00100021a8fae */ /* 0x000fe8000d101d6c */
[----:B------:R0:W-:Y:S01]  /*34380*/  @!P0 LDGSTS.E.BYPASS.LTC128B.128 [R26+0x2ec00], desc[UR44][R2.64+0x180], !P1 ;  /* 0x2ec00180021a8fae */ /* 0x0001e2000c901d6c */
[----:B-----5:R-:W-:-:S03]  /*34390*/  ISETP.GE.AND P0, PT, R8, R5, PT ;  /* 0x000000050800720c */ /* 0x020fc60003f06270 */
[----:B------:R-:W4:Y:S04]  /*343a0*/  LDL.LU R8, [R1+0x480] ;  /* 0x0004800001087983 */ /* 0x000f280000300800 */
[----:B0-----:R-:W0:Y:S04]  /*343b0*/  SHFL.IDX PT, R2, R4, 0x2, 0x181f ;  /* 0x00581f0004027f89 */ /* 0x001e2800000e0000 */
[----:B------:R-:W1:Y:S02]  /*343c0*/  SHFL.IDX PT, R6, R0, 0x2, 0x181f ;  /* 0x00581f0000067f89 */ /* 0x000e6400000e0000 */
[----:B0-----:R-:W-:-:S05]  /*343d0*/  @!P0 LEA R2, P6, R7, R2, 0x1 ;  /* 0x0000000207028211 */ /* 0x001fca00078c08ff */
[----:B-1----:R-:W-:-:S05]  /*343e0*/  @!P0 IMAD.X R3, RZ, RZ, R6, P6 ;  /* 0x000000ffff038224 */ /* 0x002fca00030e0606 */
        /* <DEDUP_REMOVED lines=33> */
[----:B----4-:R-:W-:-:S13]  /*34600*/  ISETP.GE.AND P0, PT, R8, R5, PT ;  /* 0x000000050800720c */ /* 0x010fda0003f06270 */
        /* <DEDUP_REMOVED lines=8> */
.L_x_13489:
        /* <DEDUP_REMOVED lines=13> */
.L_x_13305:
[----:B------:R-:W-:Y:S05]  /*34760*/  BSYNC B0 ;  /* 0x0000000000007941 */ /* 0x000fea0003800000 */
.L_x_13304:
[----:B------:R-:W-:Y:S01]  /*34770*/  NOP ;  /* 0x0000000000007918 */ /* 0x000fe20000000000 */
[----:B------:R-:W-:-:S13]  /*34780*/  PLOP3.LUT P0, PT, PT, PT, PT, 0x80, 0x0 ;  /* 0x000000000000781c */ /* 0x000fda0003f0f070 */
.L_x_13306:
        /* <DEDUP_REMOVED lines=18> */
.L_x_13490:
[----:B------:R-:W-:Y:S05]  /*348b0*/  BSYNC B0 ;  /* 0x0000000000007941 */ /* 0x000fea0003800000 */
.L_x_13307:
[----:B------:R-:W-:-:S05]  /*348c0*/  IMAD.U32 R2, RZ, RZ, UR40 ;  /* 0x00000028ff027e24 */ /* 0x000fca000f8e00ff */
[----:B------:R-:W-:-:S13]  /*348d0*/  ISETP.NE.AND P0, PT, R2, 0x3, PT ;  /* 0x000000030200780c */ /* 0x000fda0003f05270 */
[----:B------:R-:W-:Y:S05]  /*348e0*/  @!P0 BRA `(.L_x_13309) ;  /* 0x0000000000048947 */ /* 0x000fea0003800000 */
[----:B------:R-:W-:Y:S01]  /*348f0*/  BPT.TRAP 0x1 ;  /* 0x000000040000795c */ /* 0x000fe20000300000 */
.L_x_13309:
[----:B0-----:R-:W-:Y:S01]  /*34900*/  SHF.L.U32 R0, R27, 0x1f, RZ ;  /* 0x0000001f1b007819 */ /* 0x001fe200000006ff */
[----:B------:R-:W-:Y:S03]  /*34910*/  BSSY B0, `(.L_x_13310) ;  /* 0x0000003000007945 */ /* 0x000fe60003800000 */
[----:B------:R-:W0:Y:S02]  /*34920*/  SYNCS.PHASECHK.TRANS64.TRYWAIT P0, [R17+URZ+0x32460], R0 ;  /* 0x03246000110075a7 */ /* 0x000e24000800017f */
[----:B0-----:R-:W-:Y:S05]  /*34930*/  @!P0 BRA `(.L_x_13311) ;  /* 0x0000006400288947 */ /* 0x001fea0003800000 */
.L_x_13491:
[----:B------:R-:W-:Y:S05]  /*34940*/  BSYNC B0 ;  /* 0x0000000000007941 */ /* 0x000fea0003800000 */
.L_x_13310:
[----:B------:R-:W0:Y:S01]  /*34950*/  LDL.LU R3, [R1+0x494] ;  /* 0x0004940001037983 */ /* 0x000e220000300800 */
[----:B------:R-:W-:-:S03]  /*34960*/  ULDC.64 UR4, c[0x0][0x328] ;  /* 0x0000ca0000047ab9 */ /* 0x000fc60000000a00 */
[----:B------:R-:W3:Y:S04]  /*34970*/  LDL.LU R2, [R1+0x45c] ;  /* 0x00045c0001027983 */ /* 0x000ee80000300800 */
[----:B------:R-:W4:Y:S04]  /*34980*/  LDL.LU R7, [R1+0x498] ;  /* 0x0004980001077983 */ /* 0x000f280000300800 */
[----:B--2---:R-:W2:Y:S04]  /*34990*/  LDL.LU R6, [R1+0x458] ;  /* 0x0004580001067983 */ /* 0x004ea80000300800 */
[----:B------:R-:W5:Y:S01]  /*349a0*/  LDL.LU R4, [R1+0x49c] ;  /* 0x00049c0001047983 */ /* 0x000f620000300800 */
[----:B------:R-:W-:-:S02]  /*349b0*/  LOP3.LUT P3, RZ, R22, 0x10, RZ, 0xc0, !PT ;  /* 0x0000001016ff7812 */ /* 0x000fc4000786c0ff */
[C---:B------:R-:W-:Y:S02]  /*349c0*/  LOP3.LUT P2, RZ, R22.reuse, 0x8, RZ, 0xc0, !PT ;  /* 0x0000000816ff7812 */ /* 0x040fe4000784c0ff */
[C---:B------:R-:W-:Y:S02]  /*349d0*/  LOP3.LUT P1, RZ, R22.reuse, 0x4, RZ, 0xc0, !PT ;  /* 0x0000000416ff7812 */ /* 0x040fe4000782c0ff */
[----:B------:R-:W-:Y:S01]  /*349e0*/  LOP3.LUT P4, RZ, R22, 0x1, RZ, 0xc0, !PT ;  /* 0x0000000116ff7812 */ /* 0x000fe2000788c0ff */
[----:B0-----:R-:W-:-:S04]  /*349f0*/  IMAD R0, R3, UR4, RZ ;  /* 0x0000000403007c24 */ /* 0x001fc8000f8e02ff */
[C---:B---3--:R-:W-:Y:S02]  /*34a00*/  IMAD R5, R2.reuse, UR5, R0 ;  /* 0x0000000502057c24 */ /* 0x048fe4000f8e0200 */
[----:B------:R-:W-:Y:S01]  /*34a10*/  IMAD.WIDE.U32 R2, R2, UR4, RZ ;  /* 0x0000000402027c25 */ /* 0x000fe2000f8e00ff */
[----:B------:R-:W-:-:S03]  /*34a20*/  ULDC.64 UR4, c[0x0][0x338] ;  /* 0x0000ce0000047ab9 */ /* 0x000fc60000000a00 */
[----:B------:R-:W-:Y:S02]  /*34a30*/  IMAD.IADD R3, R3, 0x1, R5 ;  /* 0x0000000103037824 */ /* 0x000fe400078e0205 */
[----:B----4-:R-:W-:Y:S01]  /*34a40*/  IMAD R0, R7, UR4, RZ ;  /* 0x0000000407007c24 */ /* 0x010fe2000f8e02ff */
[----:B------:R-:W-:Y:S01]  /*34a50*/  SEL R7, RZ, 0x8, P1 ;  /* 0x00000008ff077807 */ /* 0x000fe20000800000 */
[----:B--2---:R-:W-:-:S04]  /*34a60*/  IMAD.WIDE.U32 R2, R6, UR4, R2 ;  /* 0x0000000406027c25 */ /* 0x004fc8000f8e0002 */
[----:B------:R-:W-:Y:S01]  /*34a70*/  IMAD R5, R6, UR5, R0 ;  /* 0x0000000506057c24 */ /* 0x000fe2000f8e0200 */
[----:B------:R-:W-:Y:S01]  /*34a80*/  ULDC.64 UR4, c[0x0][0x330] ;  /* 0x0000cc0000047ab9 */ /* 0x000fe20000000a00 */
[----:B------:R-:W-:-:S03]  /*34a90*/  SEL R0, RZ, 0x2, P3 ;  /* 0x00000002ff007807 */ /* 0x000fc60001800000 */
        /* <DEDUP_REMOVED lines=84> */
.L_x_13505:
[----:B0-2---:R-:W-:Y:S02]  /*34fe0*/  IADD3 R2, P3, R14, R0, RZ ;  /* 0x000000000e027210 */ /* 0x005fe40007f7e0ff */
[C---:B------:R-:W-:Y:S02]  /*34ff0*/  ISETP.LT.OR P2, PT, R31.reuse, 0x51, !P2 ;  /* 0x000000511f00780c */ /* 0x040fe40005741670 */
[----:B------:R-:W-:Y:S02]  /*35000*/  IADD3.X R3, RZ, R6, RZ, P3, !PT ;  /* 0x00000006ff037210 */ /* 0x000fe40001ffe4ff */
[C---:B------:R-:W-:Y:S02]  /*35010*/  ISETP.LT.OR P3, PT, R31.reuse, 0x51, P4 ;  /* 0x000000511f00780c */ /* 0x040fe40002761670 */
[C---:B------:R-:W-:Y:S02]  /*35020*/  ISETP.LT.OR P1, PT, R31.reuse, 0x51, !P1 ;  /* 0x000000511f00780c */ /* 0x040fe40004f21670 */
[----:B------:R-:W-:-:S09]  /*35030*/  ISETP.LT.OR P0, PT, R31, 0x51, !P0 ;  /* 0x000000511f00780c */ /* 0x000fd20004701670 */
        /* <DEDUP_REMOVED lines=9> */
.L_x_13313:
        /* <DEDUP_REMOVED lines=11> */
.L_x_13314:
[----:B------:R-:W2:Y:S01]  /*35180*/  LDL.LU R2, [R1+0x490] ;  /* 0x0004900001027983 */ /* 0x000ea20000300800 */
[----:B------:R0:W-:Y:S01]  /*35190*/  SYNCS.ARRIVE.TRANS64.A1T0 RZ, [R17+URZ+0x32450], RZ ;  /* 0x032450ff11ff79a7 */ /* 0x0001e2000810003f */
[----:B------:R-:W-:Y:S01]  /*351a0*/  BSSY B0, `(.L_x_13315) ;  /* 0x00000e0000007945 */ /* 0x000fe20003800000 */
[----:B--2---:R-:W-:-:S05]  /*351b0*/  VIADD R10, R2, 0xfffffffe ;  /* 0xfffffffe020a7836 */ /* 0x004fca0000000000 */
[----:B------:R-:W-:-:S13]  /*351c0*/  ISETP.GE.AND P0, PT, R10, R34, PT ;  /* 0x000000220a00720c */ /* 0x000fda0003f06270 */
[----:B0-----:R-:W-:Y:S05]  /*351d0*/  @!P0 BRA `(.L_x_13316) ;  /* 0x0000000c00708947 */ /* 0x001fea0003800000 */
.L_x_13329:
[----:B0-----:R-:W0:Y:S01]  /*351e0*/  S2R R2, SR_TID.X ;  /* 0x0000000000027919 */ /* 0x001e220000002100 */
[----:B------:R-:W1:Y:S01]  /*351f0*/  LDC R6, c[0x0][0x430] ;  /* 0x00010c00ff067b82 */ /* 0x000e620000000800 */
[----:B------:R-:W-:Y:S01]  /*35200*/  IMAD R7, R10, 0x60, R33 ;  /* 0x000000600a077824 */ /* 0x000fe200078e0221 */
[----:B------:R-:W-:Y:S01]  /*35210*/  MOV R12, UR40 ;  /* 0x00000028000c7c02 */ /* 0x000fe20008000f00 */
[----:B--2---:R-:W2:Y:S01]  /*35220*/  S2R R3, SR_TID.X ;  /* 0x0000000000037919 */ /* 0x004ea20000002100 */
        /* <DEDUP_REMOVED lines=9> */
[----:B------:R-:W-:-:S04]  /*352c0*/  IMAD.IADD R7, R4, 0x1, R7 ;  /* 0x0000000104077824 */ /* 0x000fc800078e0207 */
[----:B------:R-:W-:-:S05]  /*352d0*/  IMAD.MOV.U32 R11, RZ, RZ, R7 ;  /* 0x000000ffff0b7224 */ /* 0x000fca00078e0007 */
        /* <DEDUP_REMOVED lines=17> */
[----:B------:R-:W-:Y:S01]  /*353f0*/  IMAD R6, R6, R3, R7 ;  /* 0x0000000306067224 */ /* 0x000fe200078e0207 */
[----:B------:R-:W-:Y:S01]  /*35400*/  SEL R2, RZ, 0x1, P0 ;  /* 0x00000001ff027807 */ /* 0x000fe20000000000 */
[----:B------:R-:W-:Y:S01]  /*35410*/  IMAD.MOV.U32 R3, RZ, RZ, R10 ;  /* 0x000000ffff037224 */ /* 0x000fe200078e000a */
[----:B------:R-:W-:Y:S05]  /*35420*/  YIELD ;  /* 0x0000000000007946 */ /* 0x000fea0003800000 */
[----:B------:R-:W-:Y:S01]  /*35430*/  SEL R25, R25, RZ, P0 ;  /* 0x000000ff19197207 */ /* 0x000fe20000000000 */
[----:B------:R-:W-:Y:S01]  /*35440*/  VIADD R10, R10, 0xffffffff ;  /* 0xffffffff0a0a7836 */ /* 0x000fe20000000000 */
[----:B------:R-:W-:-:S02]  /*35450*/  LOP3.LUT R27, R27, R2, RZ, 0x3c, !PT ;  /* 0x000000021b1b7212 */ /* 0x000fc400078e3cff */
[----:B------:R-:W-:Y:S01]  /*35460*/  ISETP.GT.AND P2, PT, R3, R34, PT ;  /* 0x000000220300720c */ /* 0x000fe20003f44270 */
[----:B0-----:R-:W-:-:S12]  /*35470*/  @!P1 BRA `(.L_x_13317) ;  /* 0x0000000000049947 */ /* 0x001fd80003800000 */
[----:B------:R-:W-:Y:S01]  /*35480*/  BPT.TRAP 0x1 ;  /* 0x000000040000795c */ /* 0x000fe20000300000 */
.L_x_13317:
[----:B------:R-:W-:Y:S01]  /*35490*/  IMAD R4, R25, 0x8, R23 ;  /* 0x0000000819047824 */ /* 0x000fe200078e0217 */
[----:B------:R-:W-:Y:S01]  /*354a0*/  SHF.L.U32 R21, R27, 0x1f, RZ ;  /* 0x0000001f1b157819 */ /* 0x000fe200000006ff */
[----:B------:R-:W-:Y:S01]  /*354b0*/  BSSY B1, `(.L_x_13318) ;  /* 0x0000004000017945 */ /* 0x000fe20003800000 */
[----:B------:R-:W-:Y:S02]  /*354c0*/  SHF.R.S32.HI R17, RZ, 0x1f, R6 ;  /* 0x0000001fff117819 */ /* 0x000fe40000011406 */
[----:B------:R-:W0:Y:S02]  /*354d0*/  SYNCS.PHASECHK.TRANS64.TRYWAIT P0, [R4+URZ+0x32440], R21 ;  /* 0x03244015040075a7 */ /* 0x000e24000800017f */
[----:B0-----:R-:W-:Y:S05]  /*354e0*/  @!P0 BRA `(.L_x_13319) ;  /* 0x0000006000908947 */ /* 0x001fea0003800000 */
.L_x_13506:
[----:B------:R-:W-:Y:S05]  /*354f0*/  BSYNC B1 ;  /* 0x0000000000017941 */ /* 0x000fea0003800000 */
.L_x_13318:
        /* <DEDUP_REMOVED lines=52> */
.L_x_13520:
        /* <DEDUP_REMOVED lines=8> */
.L_x_13321:
        /* <DEDUP_REMOVED lines=11> */
.L_x_13322:
[----:B------:R2:W-:Y:S01]  /*35970*/  SYNCS.ARRIVE.TRANS64.A1T0 RZ, [R4+URZ+0x32430], RZ ;  /* 0x032430ff04ff79a7 */ /* 0x0005e2000810003f */
[----:B------:R-:W-:Y:S05]  /*35980*/  @!P3 BRA `(.L_x_13323) ;  /* 0x000000000004b947 */ /* 0x000fea0003800000 */
[----:B------:R-:W-:Y:S01]  /*35990*/  BPT.TRAP 0x1 ;  /* 0x000000040000795c */ /* 0x000fe20000300000 */
.L_x_13323:
[----:B------:R-:W3:Y:S01]  /*359a0*/  SYNCS.PHASECHK.TRANS64.TRYWAIT P0, [R4+URZ+0x32460], R21 ;  /* 0x03246015040075a7 */ /* 0x000ee2000800017f */
[----:B------:R-:W-:Y:S04]  /*359b0*/  BSSY B1, `(.L_x_13324) ;  /* 0x0000002000017945 */ /* 0x000fe80003800000 */
[----:B---3--:R-:W-:Y:S05]  /*359c0*/  @!P0 BRA `(.L_x_13325) ;  /* 0x0000006400108947 */ /* 0x008fea0003800000 */
.L_x_13521:
[----:B------:R-:W-:Y:S05]  /*359d0*/  BSYNC B1 ;  /* 0x0000000000017941 */ /* 0x000fea0003800000 */
.L_x_13324:
        /* <DEDUP_REMOVED lines=68> */
.L_x_13535:
        /* <DEDUP_REMOVED lines=11> */
.L_x_13327:
        /* <DEDUP_REMOVED lines=11> */
.L_x_13328:
[----:B------:R0:W-:Y:S01]  /*35f80*/  SYNCS.ARRIVE.TRANS64.A1T0 RZ, [R4+URZ+0x32450], RZ ;  /* 0x032450ff04ff79a7 */ /* 0x0001e2000810003f */
[----:B------:R-:W-:Y:S05]  /*35f90*/  @P2 BRA `(.L_x_13329) ;  /* 0xfffffff000902947 */ /* 0x000fea000383ffff */
.L_x_13316:
[----:B------:R-:W-:Y:S05]  /*35fa0*/  BSYNC B0 ;  /* 0x0000000000007941 */ /* 0x000fea0003800000 */
.L_x_13315:
        /* <DEDUP_REMOVED lines=11> */
[----:B0-23--:R-:W1:Y:S02]  /*36060*/  FLO.U32 R4, UR4 ;  /* 0x0000000400047d00 */ /* 0x00de6400080e0000 */
[----:B-1----:R-:W-:-:S06]  /*36070*/  ISETP.EQ.U32.AND P1, PT, R4, R5, PT ;  /* 0x000000050400720c */ /* 0x002fcc0003f22070 */
[----:B------:R-:W4:Y:S07]  /*36080*/  POPC R5, UR4 ;  /* 0x0000000400057d09 */ /* 0x000f2e0008000000 */
[----:B----4-:R-:W2:Y:S01]  /*36090*/  @P1 ATOMG.E.ADD.STRONG.GPU PT, R3, desc[UR44][R2.64], R5 ;  /* 0x00000005020319a8 */ /* 0x010ea200081ee1ec */
[----:B------:R-:W0:Y:S02]  /*360a0*/  S2R R6, SR_LTMASK ;  /* 0x0000000000067919 */ /* 0x000e240000003900 */
[----:B0-----:R-:W-:-:S04]  /*360b0*/  LOP3.LUT R6, R6, UR4, RZ, 0xc0, !PT ;  /* 0x0000000406067c12 */ /* 0x001fc8000f8ec0ff */
[----:B------:R-:W0:Y:S01]  /*360c0*/  POPC R7, R6 ;  /* 0x0000000600077309 */ /* 0x000e220000000000 */
[----:B--2---:R-:W0:Y:S02]  /*360d0*/  SHFL.IDX PT, R4, R3, R4, 0x1f ;  /* 0x00001f0403047589 */ /* 0x004e2400000e0000 */
[----:B0-----:R-:W-:-:S07]  /*360e0*/  IADD3 R16, R4, UR39, R7 ;  /* 0x0000002704107c10 */ /* 0x001fce000fffe007 */
.L_x_13331:
[----:B------:R-:W-:Y:S05]  /*360f0*/  BSYNC B0 ;  /* 0x0000000000007941 */ /* 0x000fea0003800000 */
.L_x_13330:
[----:B------:R-:W-:Y:S02]  /*36100*/  LOP3.LUT R27, R27, R0, RZ, 0x3c, !PT ;  /* 0x000000001b1b7212 */ /* 0x000fe400078e3cff */
[----:B------:R-:W-:-:S07]  /*36110*/  SEL R25, R25, RZ, P0 ;  /* 0x000000ff19197207 */ /* 0x000fce0000000000 */
.L_x_13284:
[----:B------:R-:W-:Y:S05]  /*36120*/  BSYNC B7 ;  /* 0x0000000000077941 */ /* 0x000fea0003800000 */
.L_x_13282:
[----:B------:R-:W-:-:S13]  /*36130*/  LOP3.LUT P0, RZ, R22, 0x1000, RZ, 0xc0, !PT ;  /* 0x0000100016ff7812 */ /* 0x000fda000780c0ff */
[----:B------:R-:W-:Y:S05]  /*36140*/  @!P0 BRA `(.L_x_13332) ;  /* 0x0000000000248947 */ /* 0x000fea0003800000 */
[----:B------:R-:W-:Y:S05]  /*36150*/  WARPSYNC.ALL ;  /* 0x0000000000007948 */ /* 0x000fea0003800000 */
[----:B------:R-:W4:Y:S08]  /*36160*/  S2UR UR5, SR_CgaCtaId ;  /* 0x00000000000579c3 */ /* 0x000f300000008800 */
[----:B------:R-:W-:Y:S06]  /*36170*/  BAR.SYNC.DEFER_BLOCKING 0x5, 0x180 ;  /* 0x0146000000007b1d */ /* 0x000fec0000010000 */
[----:B------:R-:W-:-:S02]  /*36180*/  UMOV UR4, 0x400 ;  /* 0x0000040000047882 */ /* 0x000fc40000000000 */
[----:B----4-:R-:W-:-:S06]  /*36190*/  ULEA UR4, UR5, UR4, 0x18 ;  /* 0x0000000405047291 */ /* 0x010fcc000f8ec03f */
[----:B0-----:R-:W-:-:S05]  /*361a0*/  IMAD.U32 R23, RZ, RZ, UR4 ;  /* 0x00000004ff177e24 */ /* 0x001fca000f8e00ff */
[----:B------:R4:W0:Y:S01]  /*361b0*/  LDS.128 R16, [R23+0x324d0] ;  /* 0x0324d00017107984 */ /* 0x0008220000000c00 */
[----:B------:R-:W-:Y:S06]  /*361c0*/  BAR.ARV 0x4, 0x180 ;  /* 0x0106000000007b1d */ /* 0x000fec0000002000 */
[----:B------:R-:W-:Y:S05]  /*361d0*/  BRA `(.L_x_13333) ;  /* 0x0000000800cc7947 */ /* 0x000fea0003800000 */
.L_x_13332:
        /* <DEDUP_REMOVED lines=17> */
[----:B0-23--:R-:W-:Y:S01]  /*362f0*/  SHFL.IDX PT, R4, R16, 0x1, 0x1f ;  /* 0x00201f0010047f89 */ /* 0x00dfe200000e0000 */
        /* <DEDUP_REMOVED lines=18> */
.L_x_13545:
[----:B------:R-:W-:Y:S02]  /*36420*/  ULDC UR4, c[0x0][0xd38] ;  /* 0x00034e0000047ab9 */ /* 0x000fe40000000800 */
[----:B------:R-:W-:-:S04]  /*36430*/  IMAD.U32 R7, RZ, RZ, UR4 ;  /* 0x00000004ff077e24 */ /* 0x000fc8000f8e00ff */
[----:B--2---:R-:W-:-:S04]  /*36440*/  IMAD R14, R14, R7, RZ ;  /* 0x000000070e0e7224 */ /* 0x004fc800078e02ff */
[----:B------:R-:W-:-:S05]  /*36450*/  IMAD.IADD R9, R4, 0x1, R14 ;  /* 0x0000000104097824 */ /* 0x000fca00078e020e */
[----:B------:R-:W-:-:S13]  /*36460*/  ISETP.GT.AND P6, PT, R9, R0, PT ;  /* 0x000000000900720c */ /* 0x000fda0003fc4270 */
[----:B------:R-:W-:Y:S05]  /*36470*/  @P6 BRA `(.L_x_13335) ;  /* 0x00000000009c6947 */ /* 0x000fea0003800000 */
.L_x_13340:
        /* <DEDUP_REMOVED lines=14> */
.L_x_13338:
[----:B------:R-:W-:Y:S05]  /*36560*/  BSYNC B0 ;  /* 0x0000000000007941 */ /* 0x000fea0003800000 */
.L_x_13337:
[----:B------:R-:W-:-:S03]  /*36570*/  UMOV UR4, 0xffffffff ;  /* 0xffffffff00047882 */ /* 0x000fc60000000000 */
[----:B------:R-:W-:Y:S05]  /*36580*/  BRA.DIV UR4, `(.L_x_13339) ;  /* 0x0000006604207947 */ /* 0x000fea000b800000 */
[----:B-----5:R-:W2:Y:S02]  /*36590*/  SHFL.UP PT, R14, R5, 0x1, RZ ;  /* 0x04200000050e7989 */ /* 0x020ea400000e00ff */
[----:B--2---:R-:W-:-:S05]  /*365a0*/  SEL R14, R14, RZ, P1 ;  /* 0x000000ff0e0e7207 */ /* 0x004fca0000800000 */
[----:B-1----:R-:W-:-:S05]  /*365b0*/  IMAD.IADD R13, R5, 0x1, R14 ;  /* 0x00000001050d7824 */ /* 0x002fca00078e020e */
        /* <DEDUP_REMOVED lines=13> */
.L_x_13553:
[----:B------:R-:W-:Y:S02]  /*36690*/  ULDC UR4, c[0x0][0xd38] ;  /* 0x00034e0000047ab9 */ /* 0x000fe40000000800 */
[----:B------:R-:W-:-:S04]  /*366a0*/  IMAD.U32 R7, RZ, RZ, UR4 ;  /* 0x00000004ff077e24 */ /* 0x000fc8000f8e00ff */
[----:B-1----:R-:W-:-:S04]  /*366b0*/  IMAD R14, R14, R7, RZ ;  /* 0x000000070e0e7224 */ /* 0x002fc800078e02ff */
[----:B------:R-:W-:-:S05]  /*366c0*/  IMAD.IADD R9, R14, 0x1, R9 ;  /* 0x000000010e097824 */ /* 0x000fca00078e0209 */
[----:B------:R-:W-:-:S13]  /*366d0*/  ISETP.GT.AND P6, PT, R9, R0, PT ;  /* 0x000000000900720c */ /* 0x000fda0003fc4270 */
[----:B------:R-:W-:Y:S05]  /*366e0*/  @!P6 BRA `(.L_x_13340) ;  /* 0xfffffffc0064e947 */ /* 0x000fea000383ffff */
.L_x_13335:
        /* <DEDUP_REMOVED lines=8> */
.L_x_13557:
[----:B------:R-:W-:Y:S01]  /*36770*/  ISETP.NE.AND P0, PT, R3, RZ, PT ;  /* 0x000000ff0300720c */ /* 0x000fe20003f05270 */
[----:B------:R-:W-:-:S12]  /*36780*/  IMAD.MOV.U32 R14, RZ, RZ, RZ ;  /* 0x000000ffff0e7224 */ /* 0x000fd800078e00ff */
[----:B------:R-:W-:Y:S05]  /*36790*/  @!P0 BRA `(.L_x_13342) ;  /* 0x0000000000108947 */ /* 0x000fea0003800000 */
[----:B------:R-:W-:Y:S01]  /*367a0*/  UMOV UR4, 0xffffffff ;  /* 0xffffffff00047882 */ /* 0x000fe20000000000 */
[----:B------:R-:W-:Y:S02]  /*367b0*/  VIADD R12, R4, 0xffffffff ;  /* 0xffffffff040c7836 */ /* 0x000fe40000000000 */
[----:B------:R-:W-:Y:S05]  /*367c0*/  BRA.DIV UR4, `(.L_x_13343) ;  /* 0x0000006604947947 */ /* 0x000fea000b800000 */
[----:B------:R4:W0:Y:S02]  /*367d0*/  SHFL.IDX PT, R14, R2, R12, 0x1f ;  /* 0x00001f0c020e7589 */ /* 0x00082400000e0000 */
.L_x_13342:
        /* <DEDUP_REMOVED lines=66> */
.L_x_13336:
[----:B------:R-:W-:Y:S01]  /*36c00*/  UMOV UR4, URZ ;  /* 0x0000003f00047c82 */ /* 0x000fe20008000000 */
[----:B------:R-:W-:Y:S01]  /*36c10*/  UMOV UR5, URZ ;  /* 0x0000003f00057c82 */ /* 0x000fe20008000000 */
[----:B------:R-:W-:Y:S01]  /*36c20*/  ULDC UR6, c[0x0][0xd3c] ;  /* 0x00034f0000067ab9 */ /* 0x000fe20000000800 */
[----:B------:R-:W-:Y:S01]  /*36c30*/  IMAD.MOV.U32 R16, RZ, RZ, R0 ;  /* 0x000000ffff107224 */ /* 0x000fe200078e0000 */
[----:B------:R-:W-:Y:S01]  /*36c40*/  MOV R19, UR6 ;  /* 0x0000000600137c02 */ /* 0x000fe20008000f00 */
[----:B------:R-:W-:Y:S02]  /*36c50*/  IMAD.U32 R17, RZ, RZ, UR4 ;  /* 0x00000004ff117e24 */ /* 0x000fe4000f8e00ff */
[----:B------:R-:W-:-:S07]  /*36c60*/  IMAD.U32 R18, RZ, RZ, UR5 ;  /* 0x00000005ff127e24 */ /* 0x000fce000f8e00ff */
.L_x_13344:
        /* <DEDUP_REMOVED lines=10> */
.L_x_13333:
[----:B------:R-:W-:Y:S02]  /*36d10*/  ULDC UR4, c[0x0][0xd3c] ;  /* 0x00034f0000047ab9 */ /* 0x000fe40000000800 */
[----:B0-----:R-:W-:-:S13]  /*36d20*/  ISETP.GE.AND P0, PT, R19, UR4, PT ;  /* 0x0000000413007c0c */ /* 0x001fda000bf06270 */
[----:B------:R-:W-:Y:S05]  /*36d30*/  @!P0 BRA `(.L_x_13345) ;  /* 0xffffff9000748947 */ /* 0x000fea000383ffff */
[----:B------:R-:W-:Y:S05]  /*36d40*/  BSYNC B8 ;  /* 0x0000000000087941 */ /* 0x000fea0003800000 */
.L_x_13224:
        /* <DEDUP_REMOVED lines=12> */
.L_x_13560:
[----:B------:R-:W-:Y:S05]  /*36e10*/  BSYNC B0 ;  /* 0x0000000000007941 */ /* 0x000fea0003800000 */
.L_x_13346:
[----:B------:R-:W-:-:S03]  /*36e20*/  UMOV UR4, 0xffffffff ;  /* 0xffffffff00047882 */ /* 0x000fc60000000000 */
[----:B------:R-:W-:Y:S05]  /*36e30*/  BRA.DIV UR4, `(.L_x_13348) ;  /* 0x0000006204307947 */ /* 0x000fea000b800000 */
[----:B------:R-:W0:Y:S02]  /*36e40*/  S2R R0, SR_TID.X ;  /* 0x0000000000007919 */ /* 0x000e240000002100 */
[----:B0-----:R-:W-:-:S04]  /*36e50*/  SHF.R.U32.HI R0, RZ, 0x5, R0 ;  /* 0x00000005ff007819 */ /* 0x001fc80000011600 */
[----:B------:R-:W-:-:S05]  /*36e60*/  LOP3.LUT R0, R0, 0x3, RZ, 0xc0, !PT ;  /* 0x0000000300007812 */ /* 0x000fca00078ec0ff */
[----:B------:R0:W0:Y:S02]  /*36e70*/  SHFL.IDX PT, R14, R0, RZ, 0x1f ;  /* 0x00001fff000e7589 */ /* 0x00002400000e0000 */
.L_x_13563:
[----:B0-----:R-:W-:-:S13]  /*36e80*/  ISETP.NE.AND P0, PT, R14, RZ, PT ;  /* 0x000000ff0e00720c */ /* 0x001fda0003f05270 */
[----:B------:R-:W-:Y:S05]  /*36e90*/  @P0 BRA `(.L_x_12984) ;  /* 0x0000000000880947 */ /* 0x000fea0003800000 */
[----:B------:R-:W-:-:S03]  /*36ea0*/  UMOV UR4, 0xffffffff ;  /* 0xffffffff00047882 */ /* 0x000fc60000000000 */
[----:B------:R-:W-:Y:S05]  /*36eb0*/  BRA.DIV UR4, `(.L_x_13349) ;  /* 0x0000006204447947 */ /* 0x000fea000b800000 */
[----:B------:R-:W-:-:S13]  /*36ec0*/  ELECT P6, URZ, PT ;  /* 0x00000000003f782f */ /* 0x000fda00038c0000 */
.L_x_13566:
[----:B------:R-:W-:Y:S05]  /*36ed0*/  @!P6 BRA `(.L_x_12984) ;  /* 0x000000000078e947 */ /* 0x000fea0003800000 */
[----:B------:R-:W-:-:S06]  /*36ee0*/  ULOP3.LUT UR4, UR38, 0x2, URZ, 0xfc, !UPT ;  /* 0x0000000226047892 */ /* 0x000fcc000f8efc3f */
[----:B------:R-:W-:-:S05]  /*36ef0*/  IMAD.U32 R0, RZ, RZ, UR4 ;  /* 0x00000004ff007e24 */ /* 0x000fca000f8e00ff */
[----:B------:R-:W-:-:S13]  /*36f00*/  ISETP.NE.AND P0, PT, R0, 0x3, PT ;  /* 0x000000030000780c */ /* 0x000fda0003f05270 */
[----:B------:R-:W-:Y:S05]  /*36f10*/  @!P0 BRA `(.L_x_13350) ;  /* 0x0000000000048947 */ /* 0x000fea0003800000 */
[----:B------:R-:W-:Y:S01]  /*36f20*/  BPT.TRAP 0x1 ;  /* 0x000000040000795c */ /* 0x000fe20000300000 */
.L_x_13350:
[----:B------:R-:W-:Y:S01]  /*36f30*/  IMAD R3, R25, 0x8, R5 ;  /* 0x0000000819037824 */ /* 0x000fe200078e0205 */
[----:B------:R-:W-:Y:S01]  /*36f40*/  SHF.L.U32 R2, R27, 0x1f, RZ ;  /* 0x0000001f1b027819 */ /* 0x000fe200000006ff */
[----:B------:R-:W-:-:S03]  /*36f50*/  VIADD R25, R25, 0x1 ;  /* 0x0000000119197836 */ /* 0x000fc60000000000 */
[----:B------:R-:W0:Y:S02]  /*36f60*/  SYNCS.PHASECHK.TRANS64.TRYWAIT P1, [R3+URZ+0x32440], R2 ;  /* 0x03244002030075a7 */ /* 0x000e24000802017f */
[----:B------:R-:W-:-:S04]  /*36f70*/  ISETP.NE.AND P2, PT, R25, 0x2, PT ;  /* 0x000000021900780c */ /* 0x000fc80003f45270 */
[----:B------:R-:W-:Y:S01]  /*36f80*/  SEL R0, RZ, 0x1, P2 ;  /* 0x00000001ff007807 */ /* 0x000fe20001000000 */
[----:B0-----:R-:W-:Y:S08]  /*36f90*/  @!P1 BRA `(.L_x_13351) ;  /* 0x00000060002c9947 */ /* 0x001ff00003800000 */
.L_x_13567:
[----:B------:R-:W-:Y:S02]  /*36fa0*/  SEL R25, R25, RZ, P2 ;  /* 0x000000ff19197207 */ /* 0x000fe40001000000 */
[----:B------:R-:W-:Y:S01]  /*36fb0*/  LOP3.LUT R0, R27, R0, RZ, 0x3c, !PT ;  /* 0x000000001b007212 */ /* 0x000fe200078e3cff */
[----:B------:R-:W-:Y:S06]  /*36fc0*/  @!P0 BRA `(.L_x_13352) ;  /* 0x0000000000048947 */ /* 0x000fec0003800000 */
[----:B------:R-:W-:Y:S01]  /*36fd0*/  BPT.TRAP 0x1 ;  /* 0x000000040000795c */ /* 0x000fe20000300000 */
.L_x_13352:
[----:B------:R-:W-:Y:S01]  /*36fe0*/  IMAD R25, R25, 0x8, R5 ;  /* 0x0000000819197824 */ /* 0x000fe200078e0205 */
[----:B------:R-:W-:-:S04]  /*36ff0*/  SHF.L.U32 R0, R0, 0x1f, RZ ;  /* 0x0000001f00007819 */ /* 0x000fc800000006ff */
[----:B------:R-:W0:Y:S02]  /*37000*/  SYNCS.PHASECHK.TRANS64.TRYWAIT P1, [R25+URZ+0x32440], R0 ;  /* 0x03244000190075a7 */ /* 0x000e24000802017f */
[----:B0-----:R-:W-:Y:S05]  /*37010*/  @!P1 BRA `(.L_x_13353) ;  /* 0x0000006000209947 */ /* 0x001fea0003800000 */
.L_x_13568:
[----:B------:R-:W-:Y:S05]  /*37020*/  @!P0 BRA `(.L_x_13354) ;  /* 0x0000000000048947 */ /* 0x000fea0003800000 */
[----:B------:R-:W-:Y:S01]  /*37030*/  BPT.TRAP 0x1 ;  /* 0x000000040000795c */ /* 0x000fe20000300000 */
.L_x_13354:
[----:B------:R-:W0:Y:S02]  /*37040*/  SYNCS.PHASECHK.TRANS64.TRYWAIT P1, [R3+URZ+0x32460], R2 ;  /* 0x03246002030075a7 */ /* 0x000e24000802017f */
[----:B0-----:R-:W-:Y:S05]  /*37050*/  @!P1 BRA `(.L_x_13355) ;  /* 0x0000006000249947 */ /* 0x001fea0003800000 */
.L_x_13569:
[----:B------:R-:W-:Y:S05]  /*37060*/  @!P0 BRA `(.L_x_13356) ;  /* 0x0000000000048947 */ /* 0x000fea0003800000 */
[----:B------:R-:W-:Y:S01]  /*37070*/  BPT.TRAP 0x1 ;  /* 0x000000040000795c */ /* 0x000fe20000300000 */
.L_x_13356:
[----:B------:R0:W0:Y:S02]  /*37080*/  SYNCS.PHASECHK.TRANS64.TRYWAIT P0, [R25+URZ+0x32460], R0 ;  /* 0x03246000190075a7 */ /* 0x000024000800017f */
[----:B0-----:R-:W-:Y:S05]  /*37090*/  @!P0 NANOSLEEP.SYNCS 0x989680 ;  /* 0x009896800000895d */ /* 0x001fea0003900000 */
[----:B------:R-:W0:Y:S02]  /*370a0*/  @!P0 SYNCS.PHASECHK.TRANS64 P0, [R25+URZ+0x32460], R0 ;  /* 0x03246000190085a7 */ /* 0x000e24000800007f */
[----:B0-----:R-:W-:Y:S05]  /*370b0*/  @!P0 BRA `(.L_x_13356) ;  /* 0xfffffffc00f08947 */ /* 0x001fea000383ffff */
.L_x_12984:
[----:B------:R-:W-:Y:S05]  /*370c0*/  BSYNC B9 ;  /* 0x0000000000097941 */ /* 0x000fea0003800000 */
.L_x_12981:
[----:B------:R-:W-:Y:S05]  /*370d0*/  EXIT ;  /* 0x000000000000794d */ /* 0x000fea0003800000 */
.L_x_13010:
[----:B0-----:R0:W1:Y:S02]  /*370e0*/  SYNCS.PHASECHK.TRANS64.TRYWAIT P6, [R70+URZ+0x32490], R83 ;  /* 0x03249053460075a7 */ /* 0x00106400080c017f */
[----:B-1----:R-:W-:Y:S05]  /*370f0*/  @!P6 NANOSLEEP.SYNCS 0x989680 ;  /* 0x009896800000e95d */ /* 0x002fea0003900000 */
[----:B------:R-:W1:Y:S02]  /*37100*/  @!P6 SYNCS.PHASECHK.TRANS64 P6, [R70+URZ+0x32490], R83 ;  /* 0x032490534600e5a7 */ /* 0x000e6400080c007f */
[----:B-1----:R-:W-:Y:S05]  /*37110*/  @!P6 BRA `(.L_x_13010) ;  /* 0xfffffffc00f0e947 */ /* 0x002fea000383ffff */
[----:B------:R-:W-:Y:S05]  /*37120*/  BRA `(.L_x_13357) ;  /* 0xfffffcbc00d87947 */ /* 0x000fea000383ffff */
.L_x_13011:
        /* <DEDUP_REMOVED lines=8> */
.L_x_13359:
[----:B------:R-:W-:Y:S05]  /*371b0*/  BSYNC B1 ;  /* 0x0000000000017941 */ /* 0x000fea0003800000 */
.L_x_13358:
        /* <DEDUP_REMOVED lines=8> */
.L_x_13360:
[----:B------:R-:W-:Y:S05]  /*37240*/  BRA `(.L_x_13361) ;  /* 0xfffffcbc00a47947 */ /* 0x000fea000383ffff */
.L_x_13020:
        /* <DEDUP_REMOVED lines=8> */
.L_x_13363:
[----:B------:R-:W-:Y:S05]  /*372d0*/  BSYNC B1 ;  /* 0x0000000000017941 */ /* 0x000fea0003800000 */
.L_x_13362:
        /* <DEDUP_REMOVED lines=8> */
.L_x_13364:
[----:B------:R-:W-:Y:S05]  /*37360*/  BRA `(.L_x_13365) ;  /* 0xfffffcc400147947 */ /* 0x000fea000383ffff */
.L_x_13034:
[----:B-1----:R1:W2:Y:S02]  /*37370*/  SYNCS.PHASECHK.TRANS64.TRYWAIT P4, [R70+URZ+0x32490], R83 ;  /* 0x03249053460075a7 */ /* 0x0022a4000808017f */
[----:B--2---:R-:W-:Y:S05]  /*37380*/  @!P4 NANOSLEEP.SYNCS 0x989680 ;  /* 0x009896800000c95d */ /* 0x004fea0003900000 */
[----:B------:R-:W2:Y:S02]  /*37390*/  @!P4 SYNCS.PHASECHK.TRANS64 P4, [R70+URZ+0x32490], R83 ;  /* 0x032490534600c5a7 */ /* 0x000ea4000808007f */
[----:B--2---:R-:W-:Y:S05]  /*373a0*/  @!P4 BRA `(.L_x_13034) ;  /* 0xfffffffc00f0c947 */ /* 0x004fea000383ffff */
[----:B------:R-:W-:Y:S05]  /*373b0*/  BRA `(.L_x_13366) ;  /* 0xfffffcd000707947 */ /* 0x000fea000383ffff */
.L_x_13035:
        /* <DEDUP_REMOVED lines=8> */
.L_x_13368:
[----:B------:R-:W-:Y:S05]  /*37440*/  BSYNC B1 ;  /* 0x0000000000017941 */ /* 0x000fea0003800000 */
.L_x_13367:
        /* <DEDUP_REMOVED lines=8> */
.L_x_13369:
[----:B------:R-:W-:Y:S01]  /*374d0*/  IMAD.MOV.U32 R74, RZ, RZ, R14 ;  /* 0x000000ffff4a7224 */ /* 0x000fe200078e000e */
[----:B------:R-:W-:Y:S06]  /*374e0*/  BRA `(.L_x_13370) ;  /* 0xfffffcd0003c7947 */ /* 0x000fec000383ffff */
.L_x_13040:
        /* <DEDUP_REMOVED lines=8> */
.L_x_13372:
[----:B------:R-:W-:Y:S05]  /*37570*/  BSYNC B1 ;  /* 0x0000000000017941 */ /* 0x000fea0003800000 */
.L_x_13371:
        /* <DEDUP_REMOVED lines=8> */
.L_x_13373:
[----:B------:R-:W-:Y:S05]  /*37600*/  BRA `(.L_x_13374) ;  /* 0xfffffcd400c47947 */ /* 0x000fea000383ffff */
.L_x_13045:
[----:B-1----:R1:W2:Y:S02]  /*37610*/  SYNCS.PHASECHK.TRANS64.TRYWAIT P3, [R70+URZ+0x32490], R83 ;  /* 0x03249053460075a7 */ /* 0x0022a4000806017f */
[----:B--2---:R-:W-:Y:S05]  /*37620*/  @!P3 NANOSLEEP.SYNCS 0x989680 ;  /* 0x009896800000b95d */ /* 0x004fea0003900000 */
[----:B------:R-:W2:Y:S02]  /*37630*/  @!P3 SYNCS.PHASECHK.TRANS64 P3, [R70+URZ+0x32490], R83 ;  /* 0x032490534600b5a7 */ /* 0x000ea4000806007f */
[----:B--2---:R-:W-:Y:S05]  /*37640*/  @!P3 BRA `(.L_x_13045) ;  /* 0xfffffffc00f0b947 */ /* 0x004fea000383ffff */
[----:B------:R-:W-:Y:S05]  /*37650*/  BRA `(.L_x_13375) ;  /* 0xfffffcdc00a47947 */ /* 0x000fea000383ffff */
.L_x_13046:
        /* <DEDUP_REMOVED lines=8> */
.L_x_13377:
[----:B------:R-:W-:Y:S05]  /*376e0*/  BSYNC B1 ;  /* 0x0000000000017941 */ /* 0x000fea0003800000 */
.L_x_13376:
        /* <DEDUP_REMOVED lines=8> */
.L_x_13378:
[----:B------:R-:W-:Y:S05]  /*37770*/  BRA `(.L_x_13379) ;  /* 0xfffffcdc00cc7947 */ /* 0x000fea000383ffff */
.L_x_13049:
[----:B------:R-:W-:Y:S01]  /*37780*/  BSSY B1, `(.L_x_13380) ;  /* 0x0000008000017945 */ /* 0x000fe20003800000 */
[----:B------:R-:W-:Y:S01]  /*37790*/  IMAD.MOV.U32 R13, RZ, RZ, R10 ;  /* 0x000000ffff0d7224 */ /* 0x000fe200078e000a */
[----:B------:R-:W-:Y:S01]  /*377a0*/  MOV R11, 0x1c1f ;  /* 0x00001c1f000b7802 */ /* 0x000fe20000000f00 */
[----:B------:R-:W-:Y:S02]  /*377b0*/  IMAD.MOV.U32 R12, RZ, RZ, 0x1 ;  /* 0x00000001ff0c7424 */ /* 0x000fe400078e00ff */
[----:B----4-:R-:W-:-:S07]  /*377c0*/  IMAD.MOV.U32 R15, RZ, RZ, -0x1 ;  /* 0xffffffffff0f7424 */ /* 0x010fce00078e00ff */
[----:B0123--:R-:W-:Y:S05]  /*377d0*/  WARPSYNC.COLLECTIVE R15, `(.L_x_13381) ;  /* 0x000000000f087348 */ /* 0x00ffea0003c00000 */
[----:B---3--:R3:W4:Y:S02]  /*377e0*/  SHFL.IDX P6, R14, R13, R12, R11 ;  /* 0x0000000c0d0e7389 */ /* 0x00872400000c000b */
[----:B01234-:R-:W-:Y:S01]  /*377f0*/  ENDCOLLECTIVE ;  /* 0x000000000000791b */ /* 0x01ffe20003800000 */
.L_x_13381:
[----:B------:R-:W-:Y:S05]  /*37800*/  BSYNC B1 ;  /* 0x0000000000017941 */ /* 0x000fea0003800000 */
.L_x_13380:
        /* <DEDUP_REMOVED lines=8> */
.L_x_13382:
[----:B------:R-:W-:Y:S05]  /*37890*/  BRA `(.L_x_13383) ;  /* 0xfffffcdc00cc7947 */ /* 0x000fea000383ffff */
.L_x_13053:
[----:B------:R0:W0:Y:S02]  /*378a0*/  SYNCS.PHASECHK.TRANS64.TRYWAIT P4, [R70+URZ+0x324b0], R83 ;  /* 0x0324b053460075a7 */ /* 0x000024000808017f */
[----:B0-----:R-:W-:Y:S05]  /*378b0*/  @!P4 NANOSLEEP.SYNCS 0x989680 ;  /* 0x009896800000c95d */ /* 0x001fea0003900000 */
[----:B------:R-:W0:Y:S02]  /*378c0*/  @!P4 SYNCS.PHASECHK.TRANS64 P4, [R70+URZ+0x324b0], R83 ;  /* 0x0324b0534600c5a7 */ /* 0x000e24000808007f */
[----:B0-----:R-:W-:Y:S05]  /*378d0*/  @!P4 BRA `(.L_x_13053) ;  /* 0xfffffffc00f0c947 */ /* 0x001fea000383ffff */
[----:B------:R-:W-:Y:S05]  /*378e0*/  BRA `(.L_x_13384) ;  /* 0xfffffce000407947 */ /* 0x000fea000383ffff */
.L_x_13069:
[----:B------:R0:W5:Y:S01]  /*378f0*/  LDL R13, [R1+0x474] ;  /* 0x00047400010d7983 */ /* 0x0001620000100800 */
[----:B------:R-:W-:Y:S01]  /*37900*/  BSSY B0, `(.L_x_13385) ;  /* 0x0000007000007945 */ /* 0x000fe20003800000 */
[----:B------:R-:W-:Y:S02]  /*37910*/  IMAD.MOV.U32 R12, RZ, RZ, RZ ;  /* 0x000000ffff0c7224 */ /* 0x000fe400078e00ff */
[----:B--2---:R-:W-:Y:S02]  /*37920*/  IMAD.MOV.U32 R11, RZ, RZ, 0x1f ;  /* 0x0000001fff0b7424 */ /* 0x004fe400078e00ff */
[----:B------:R-:W-:-:S07]  /*37930*/  IMAD.MOV.U32 R15, RZ, RZ, -0x1 ;  /* 0xffffffffff0f7424 */ /* 0x000fce00078e00ff */
[----:B0----5:R-:W-:Y:S05]  /*37940*/  WARPSYNC.COLLECTIVE R15, `(.L_x_13386) ;  /* 0x000000000f087348 */ /* 0x021fea0003c00000 */
[----:B-----5:R1:W2:Y:S02]  /*37950*/  SHFL.IDX P6, R14, R13, R12, R11 ;  /* 0x0000000c0d0e7389 */ /* 0x0202a400000c000b */
[----:B012---:R-:W-:Y:S01]  /*37960*/  ENDCOLLECTIVE ;  /* 0x000000000000791b */ /* 0x007fe20003800000 */
.L_x_13386:
[----:B------:R-:W-:Y:S05]  /*37970*/  BSYNC B0 ;  /* 0x0000000000007941 */ /* 0x000fea0003800000 */
.L_x_13385:
[----:B------:R-:W-:Y:S05]  /*37980*/  BRA `(.L_x_13387) ;  /* 0xfffffcf000b47947 */ /* 0x000fea000383ffff */
.L_x_13081:
        /* <DEDUP_REMOVED lines=8> */
.L_x_13389:
[----:B------:R-:W-:Y:S05]  /*37a10*/  BSYNC B1 ;  /* 0x0000000000017941 */ /* 0x000fea0003800000 */
.L_x_13388:
        /* <DEDUP_REMOVED lines=8> */
.L_x_13390:
[----:B------:R-:W-:Y:S02]  /*37aa0*/  IMAD.MOV.U32 R13, RZ, RZ, R7 ;  /* 0x000000ffff0d7224 */ /* 0x000fe400078e0007 */
[----:B------:R-:W-:-:S07]  /*37ab0*/  IMAD.MOV.U32 R2, RZ, RZ, R14 ;  /* 0x000000ffff027224 */ /* 0x000fce00078e000e */
[----:B------:R-:W-:Y:S05]  /*37ac0*/  WARPSYNC.COLLECTIVE R15, `(.L_x_13391) ;  /* 0x000000000f087348 */ /* 0x000fea0003c00000 */
[----:B------:R0:W1:Y:S02]  /*37ad0*/  SHFL.IDX P6, R14, R13, R12, R11 ;  /* 0x0000000c0d0e7389 */ /* 0x00006400000c000b */
[----:B01----:R-:W-:Y:S01]  /*37ae0*/  ENDCOLLECTIVE ;  /* 0x000000000000791b */ /* 0x003fe20003800000 */
.L_x_13391:
[----:B------:R-:W-:Y:S01]  /*37af0*/  MOV R13, R8 ;  /* 0x00000008000d7202 */ /* 0x000fe20000000f00 */
[----:B------:R-:W-:-:S07]  /*37b00*/  IMAD.MOV.U32 R5, RZ, RZ, R14 ;  /* 0x000000ffff057224 */ /* 0x000fce00078e000e */
[----:B------:R-:W-:Y:S05]  /*37b10*/  WARPSYNC.COLLECTIVE R15, `(.L_x_13392) ;  /* 0x000000000f087348 */ /* 0x000fea0003c00000 */
[----:B------:R0:W1:Y:S02]  /*37b20*/  SHFL.IDX P6, R14, R13, R12, R11 ;  /* 0x0000000c0d0e7389 */ /* 0x00006400000c000b */
[----:B01----:R-:W-:Y:S01]  /*37b30*/  ENDCOLLECTIVE ;  /* 0x000000000000791b */ /* 0x003fe20003800000 */
.L_x_13392:
[----:B------:R-:W-:Y:S05]  /*37b40*/  BRA `(.L_x_13393) ;  /* 0xfffffcfc00a07947 */ /* 0x000fea000383ffff */
.L_x_13084:
        /* <DEDUP_REMOVED lines=8> */
.L_x_13395:
[----:B------:R-:W-:Y:S05]  /*37bd0*/  BSYNC B1 ;  /* 0x0000000000017941 */ /* 0x000fea0003800000 */
.L_x_13394:
        /* <DEDUP_REMOVED lines=8> */
.L_x_13396:
[----:B------:R-:W-:Y:S01]  /*37c60*/  MOV R13, R7 ;  /* 0x00000007000d7202 */ /* 0x000fe20000000f00 */
[----:B------:R-:W-:-:S07]  /*37c70*/  IMAD.MOV.U32 R4, RZ, RZ, R14 ;  /* 0x000000ffff047224 */ /* 0x000fce00078e000e */
[----:B------:R-:W-:Y:S05]  /*37c80*/  WARPSYNC.COLLECTIVE R15, `(.L_x_13397) ;  /* 0x000000000f087348 */ /* 0x000fea0003c00000 */
[----:B------:R0:W1:Y:S02]  /*37c90*/  SHFL.IDX P6, R14, R13, R12, R11 ;  /* 0x0000000c0d0e7389 */ /* 0x00006400000c000b */
[----:B01----:R-:W-:Y:S01]  /*37ca0*/  ENDCOLLECTIVE ;  /* 0x000000000000791b */ /* 0x003fe20003800000 */
.L_x_13397:
[----:B------:R-:W-:Y:S02]  /*37cb0*/  IMAD.MOV.U32 R13, RZ, RZ, R8 ;  /* 0x000000ffff0d7224 */ /* 0x000fe400078e0008 */
[----:B------:R-:W-:-:S07]  /*37cc0*/  IMAD.MOV.U32 R7, RZ, RZ, R14 ;  /* 0x000000ffff077224 */ /* 0x000fce00078e000e */
[----:B------:R-:W-:Y:S05]  /*37cd0*/  WARPSYNC.COLLECTIVE R15, `(.L_x_13398) ;  /* 0x000000000f087348 */ /* 0x000fea0003c00000 */
[----:B------:R0:W1:Y:S02]  /*37ce0*/  SHFL.IDX P6, R14, R13, R12, R11 ;  /* 0x0000000c0d0e7389 */ /* 0x00006400000c000b */
[----:B01----:R-:W-:Y:S01]  /*37cf0*/  ENDCOLLECTIVE ;  /* 0x000000000000791b */ /* 0x003fe20003800000 */
.L_x_13398:
[----:B------:R-:W-:Y:S05]  /*37d00*/  BRA `(.L_x_13399) ;  /* 0xfffffcfc00fc7947 */ /* 0x000fea000383ffff */
.L_x_13088:
[----:B------:R0:W0:Y:S02]  /*37d10*/  SYNCS.PHASECHK.TRANS64.TRYWAIT P0, [R148+URZ+0x32400], R13 ;  /* 0x0324000d940075a7 */ /* 0x000024000800017f */
[----:B0-----:R-:W-:Y:S05]  /*37d20*/  @!P0 NANOSLEEP.SYNCS 0x989680 ;  /* 0x009896800000895d */ /* 0x001fea0003900000 */
[----:B------:R-:W0:Y:S02]  /*37d30*/  @!P0 SYNCS.PHASECHK.TRANS64 P0, [R148+URZ+0x32400], R13 ;  /* 0x0324000d940085a7 */ /* 0x000e24000800007f */
[----:B0-----:R-:W-:Y:S05]  /*37d40*/  @!P0 BRA `(.L_x_13088) ;  /* 0xfffffffc00f08947 */ /* 0x001fea000383ffff */
[----:B------:R-:W-:Y:S05]  /*37d50*/  BRA `(.L_x_13400) ;  /* 0xfffffd00007c7947 */ /* 0x000fea000383ffff */
.L_x_13096:
        /* <DEDUP_REMOVED lines=9> */
.L_x_13402:
[----:B------:R-:W-:Y:S05]  /*37df0*/  BSYNC B1 ;  /* 0x0000000000017941 */ /* 0x000fea0003800000 */
.L_x_13401:
[----:B------:R-:W-:Y:S01]  /*37e00*/  IMAD.MOV.U32 R13, RZ, RZ, R25 ;  /* 0x000000ffff0d7224 */ /* 0x000fe200078e0019 */
[----:B------:R-:W-:Y:S01]  /*37e10*/  MOV R15, 0xffffffff ;  /* 0xffffffff000f7802 */ /* 0x000fe20000000f00 */
[----:B------:R-:W-:Y:S01]  /*37e20*/  IMAD.MOV.U32 R12, RZ, RZ, RZ ;  /* 0x000000ffff0c7224 */ /* 0x000fe200078e00ff */
[----:B------:R-:W-:Y:S01]  /*37e30*/  ISETP.GE.AND P0, PT, R22, R59, PT ;  /* 0x0000003b1600720c */ /* 0x000fe20003f06270 */
[----:B------:R-:W-:Y:S02]  /*37e40*/  IMAD.MOV.U32 R11, RZ, RZ, 0x1c1f ;  /* 0x00001c1fff0b7424 */ /* 0x000fe400078e00ff */
[----:B------:R-:W-:Y:S02]  /*37e50*/  IMAD.MOV.U32 R2, RZ, RZ, R14 ;  /* 0x000000ffff027224 */ /* 0x000fe400078e000e */
[----:B------:R-:W-:-:S08]  /*37e60*/  IMAD R53, R28, R21, RZ ;  /* 0x000000151c357224 */ /* 0x000fd000078e02ff */
[----:B------:R-:W-:Y:S05]  /*37e70*/  WARPSYNC.COLLECTIVE R15, `(.L_x_13403) ;  /* 0x000000000f087348 */ /* 0x000fea0003c00000 */
[----:B------:R0:W1:Y:S02]  /*37e80*/  SHFL.IDX P6, R14, R13, R12, R11 ;  /* 0x0000000c0d0e7389 */ /* 0x00006400000c000b */
[----:B01----:R-:W-:Y:S01]  /*37e90*/  ENDCOLLECTIVE ;  /* 0x000000000000791b */ /* 0x003fe20003800000 */
.L_x_13403:
        /* <DEDUP_REMOVED lines=8> */
.L_x_13404:
[----:B------:R-:W-:-:S05]  /*37f20*/  @!P1 IADD3 R6, P2, R3, R5, RZ ;  /* 0x0000000503069210 */ /* 0x000fca0007f5e0ff */
[----:B------:R-:W-:Y:S02]  /*37f30*/  @!P1 IMAD.X R7, R2, 0x1, R21, P2 ;  /* 0x0000000102079824 */ /* 0x000fe400010e0615 */
[----:B------:R-:W-:Y:S02]  /*37f40*/  IMAD.MOV.U32 R13, RZ, RZ, R27 ;  /* 0x000000ffff0d7224 */ /* 0x000fe400078e001b */
[----:B------:R-:W-:-:S07]  /*37f50*/  IMAD.MOV.U32 R4, RZ, RZ, R14 ;  /* 0x000000ffff047224 */ /* 0x000fce00078e000e */
[----:B------:R-:W-:Y:S05]  /*37f60*/  WARPSYNC.COLLECTIVE R15, `(.L_x_13405) ;  /* 0x000000000f087348 */ /* 0x000fea0003c00000 */
[----:B------:R0:W1:Y:S02]  /*37f70*/  SHFL.IDX P6, R14, R13, R12, R11 ;  /* 0x0000000c0d0e7389 */ /* 0x00006400000c000b */
[----:B01----:R-:W-:Y:S01]  /*37f80*/  ENDCOLLECTIVE ;  /* 0x000000000000791b */ /* 0x003fe20003800000 */
.L_x_13405:
        /* <DEDUP_REMOVED lines=11> */
[----:B--2---:R-:W-:Y:S02]  /*38040*/  @!P1 IMAD.MOV.U32 R55, RZ, RZ, R11 ;  /* 0x000000ffff379224 */ /* 0x004fe400078e000b */
[----:B------:R-:W-:-:S02]  /*38050*/  IMAD.MOV.U32 R11, RZ, RZ, 0x1c1f ;  /* 0x00001c1fff0b7424 */ /* 0x000fc400078e00ff */
[----:B------:R-:W-:Y:S02]  /*38060*/  @!P1 IMAD.MOV.U32 R54, RZ, RZ, R10 ;  /* 0x000000ffff369224 */ /* 0x000fe400078e000a */
[----:B------:R-:W-:-:S07]  /*38070*/  IMAD.MOV.U32 R3, RZ, RZ, R55 ;  /* 0x000000ffff037224 */ /* 0x000fce00078e0037 */
[----:B-----5:R-:W-:Y:S05]  /*38080*/  WARPSYNC.COLLECTIVE R15, `(.L_x_13406) ;  /* 0x000000000f087348 */ /* 0x020fea0003c00000 */
[----:B------:R0:W1:Y:S02]  /*38090*/  SHFL.IDX P6, R14, R13, R12, R11 ;  /* 0x0000000c0d0e7389 */ /* 0x00006400000c000b */
[----:B01---5:R-:W-:Y:S01]  /*380a0*/  ENDCOLLECTIVE ;  /* 0x000000000000791b */ /* 0x023fe20003800000 */
.L_x_13406:
[----:B------:R-:W-:Y:S01]  /*380b0*/  @!P1 IMAD.MOV.U32 R56, RZ, RZ, R8 ;  /* 0x000000ffff389224 */ /* 0x000fe200078e0008 */
[----:B------:R-:W-:Y:S01]  /*380c0*/  MOV R2, R54 ;  /* 0x0000003600027202 */ /* 0x000fe20000000f00 */
[----:B------:R-:W-:Y:S01]  /*380d0*/  @!P1 IMAD.MOV.U32 R57, RZ, RZ, R9 ;  /* 0x000000ffff399224 */ /* 0x000fe200078e0009 */
[----:B------:R-:W-:Y:S01]  /*380e0*/  PRMT R79, R3, 0x7610, R79 ;  /* 0x00007610034f7816 */ /* 0x000fe2000000004f */
[----:B------:R-:W-:Y:S01]  /*380f0*/  IMAD.MOV.U32 R8, RZ, RZ, R56 ;  /* 0x000000ffff087224 */ /* 0x000fe200078e0038 */
[----:B------:R-:W-:Y:S02]  /*38100*/  PRMT R58, R58, 0x5410, R2 ;  /* 0x000054103a3a7816 */ /* 0x000fe40000000002 */
[----:B------:R-:W-:Y:S01]  /*38110*/  CS2R R2, SRZ ;  /* 0x0000000000027805 */ /* 0x000fe2000001ff00 */
[----:B------:R-:W-:-:S05]  /*38120*/  IMAD.MOV.U32 R9, RZ, RZ, R57 ;  /* 0x000000ffff097224 */ /* 0x000fca00078e0039 */
[----:B------:R-:W-:Y:S01]  /*38130*/  PRMT R28, R8, 0x5410, R9 ;  /* 0x00005410081c7816 */ /* 0x000fe20000000009 */
[----:B------:R-:W-:Y:S02]  /*38140*/  IMAD.MOV.U32 R13, RZ, RZ, R25 ;  /* 0x000000ffff0d7224 */ /* 0x000fe400078e0019 */
[----:B------:R-:W-:Y:S02]  /*38150*/  @!P1 IMAD.MOV.U32 R2, RZ, RZ, R6 ;  /* 0x000000ffff029224 */ /* 0x000fe400078e0006 */
[----:B------:R-:W-:Y:S02]  /*38160*/  @!P1 IMAD.MOV.U32 R20, RZ, RZ, R4 ;  /* 0x000000ffff149224 */ /* 0x000fe400078e0004 */
[----:B------:R-:W-:Y:S02]  /*38170*/  @!P1 IMAD.MOV.U32 R21, RZ, RZ, R5 ;  /* 0x000000ffff159224 */ /* 0x000fe400078e0005 */
[----:B------:R-:W-:Y:S01]  /*38180*/  @!P1 IMAD.MOV.U32 R3, RZ, RZ, R7 ;  /* 0x000000ffff039224 */ /* 0x000fe200078e0007 */
[----:B------:R-:W-:Y:S01]  /*38190*/  MOV R6, R20 ;  /* 0x0000001400067202 */ /* 0x000fe20000000f00 */
[----:B------:R-:W-:-:S07]  /*381a0*/  IMAD.MOV.U32 R24, RZ, RZ, R14 ;  /* 0x000000ffff187224 */ /* 0x000fce00078e000e */
[----:B------:R-:W-:Y:S05]  /*381b0*/  WARPSYNC.COLLECTIVE R15, `(.L_x_13407) ;  /* 0x000000000f087348 */ /* 0x000fea0003c00000 */
[----:B------:R0:W1:Y:S02]  /*381c0*/  SHFL.IDX P6, R14, R13, R12, R11 ;  /* 0x0000000c0d0e7389 */ /* 0x00006400000c000b */
[----:B01----:R-:W-:Y:S01]  /*381d0*/  ENDCOLLECTIVE ;  /* 0x000000000000791b */ /* 0x003fe20003800000 */
.L_x_13407:
[----:B------:R-:W-:Y:S02]  /*381e0*/  IMAD.MOV.U32 R4, RZ, RZ, R2 ;  /* 0x000000ffff047224 */ /* 0x000fe400078e0002 */
[----:B------:R-:W-:Y:S02]  /*381f0*/  IMAD.MOV.U32 R7, RZ, RZ, R21 ;  /* 0x000000ffff077224 */ /* 0x000fe400078e0015 */
[----:B------:R-:W-:Y:S01]  /*38200*/  IMAD.MOV.U32 R5, RZ, RZ, R3 ;  /* 0x000000ffff057224 */ /* 0x000fe200078e0003 */
[----:B------:R-:W-:Y:S02]  /*38210*/  PRMT R65, R4, 0x5410, R6 ;  /* 0x0000541004417816 */ /* 0x000fe40000000006 */
[----:B------:R-:W-:Y:S02]  /*38220*/  PRMT R61, R7, 0x7610, R61 ;  /* 0x00007610073d7816 */ /* 0x000fe4000000003d */
[----:B------:R-:W-:Y:S02]  /*38230*/  CS2R R6, SRZ ;  /* 0x0000000000067805 */ /* 0x000fe4000001ff00 */
[----:B------:R-:W-:-:S02]  /*38240*/  PRMT R79, R79, 0x5410, R5 ;  /* 0x000054104f4f7816 */ /* 0x000fc40000000005 */
[----:B------:R-:W-:Y:S01]  /*38250*/  MOV R13, R26 ;  /* 0x0000001a000d7202 */ /* 0x000fe20000000f00 */
[----:B------:R-:W-:-:S07]  /*38260*/  IMAD.MOV.U32 R25, RZ, RZ, R14 ;  /* 0x000000ffff197224 */ /* 0x000fce00078e000e */
[----:B------:R-:W-:Y:S05]  /*38270*/  WARPSYNC.COLLECTIVE R15, `(.L_x_13408) ;  /* 0x000000000f087348 */ /* 0x000fea0003c00000 */
[----:B------:R0:W1:Y:S02]  /*38280*/  SHFL.IDX P6, R14, R13, R12, R11 ;  /* 0x0000000c0d0e7389 */ /* 0x00006400000c000b */
[----:B01----:R-:W-:Y:S01]  /*38290*/  ENDCOLLECTIVE ;  /* 0x000000000000791b */ /* 0x003fe20003800000 */
.L_x_13408:
[----:B------:R-:W-:Y:S02]  /*382a0*/  IMAD.MOV.U32 R13, RZ, RZ, R27 ;  /* 0x000000ffff0d7224 */ /* 0x000fe400078e001b */
[----:B------:R-:W-:-:S07]  /*382b0*/  IMAD.MOV.U32 R26, RZ, RZ, R14 ;  /* 0x000000ffff1a7224 */ /* 0x000fce00078e000e */
[----:B------:R-:W-:Y:S05]  /*382c0*/  WARPSYNC.COLLECTIVE R15, `(.L_x_13409) ;  /* 0x000000000f087348 */ /* 0x000fea0003c00000 */
[----:B------:R0:W1:Y:S02]  /*382d0*/  SHFL.IDX P6, R14, R13, R12, R11 ;  /* 0x0000000c0d0e7389 */ /* 0x00006400000c000b */
[----:B01----:R-:W-:Y:S01]  /*382e0*/  ENDCOLLECTIVE ;  /* 0x000000000000791b */ /* 0x003fe20003800000 */
.L_x_13409:
[----:B------:R-:W-:Y:S05]  /*382f0*/  BRA `(.L_x_13410) ;  /* 0xfffffd0c00a87947 */ /* 0x000fea000383ffff */
.L_x_13100:
[----:B0-----:R0:W1:Y:S02]  /*38300*/  SYNCS.PHASECHK.TRANS64.TRYWAIT P1, [R148+URZ+0x32400], R13 ;  /* 0x0324000d940075a7 */ /* 0x001064000802017f */
[----:B-1----:R-:W-:Y:S05]  /*38310*/  @!P1 NANOSLEEP.SYNCS 0x989680 ;  /* 0x009896800000995d */ /* 0x002fea0003900000 */
[----:B------:R-:W1:Y:S02]  /*38320*/  @!P1 SYNCS.PHASECHK.TRANS64 P1, [R148+URZ+0x32400], R13 ;  /* 0x0324000d940095a7 */ /* 0x000e64000802007f */
[----:B-1----:R-:W-:Y:S05]  /*38330*/  @!P1 BRA `(.L_x_13100) ;  /* 0xfffffffc00f09947 */ /* 0x002fea000383ffff */
[----:B------:R-:W-:Y:S05]  /*38340*/  BRA `(.L_x_13411) ;  /* 0xfffffd1000047947 */ /* 0x000fea000383ffff */
.L_x_13114:
[----:B0-----:R0:W1:Y:S02]  /*38350*/  SYNCS.PHASECHK.TRANS64.TRYWAIT P0, [R2+URZ], R7 ;  /* 0x00000007020075a7 */ /* 0x001064000800017f */
[----:B-1----:R-:W-:Y:S05]  /*38360*/  @!P0 NANOSLEEP.SYNCS 0x989680 ;  /* 0x009896800000895d */ /* 0x002fea0003900000 */
[----:B------:R-:W1:Y:S02]  /*38370*/  @!P0 SYNCS.PHASECHK.TRANS64 P0, [R2+URZ], R7 ;  /* 0x00000007020085a7 */ /* 0x000e64000800007f */
[----:B-1----:R-:W-:Y:S05]  /*38380*/  @!P0 BRA `(.L_x_13114) ;  /* 0xfffffffc00f08947 */ /* 0x002fea000383ffff */
[----:B------:R-:W-:Y:S05]  /*38390*/  BRA `(.L_x_13113) ;  /* 0xfffffd2400987947 */ /* 0x000fea000383ffff */
.L_x_13121:
[----:B0-----:R0:W1:Y:S02]  /*383a0*/  SYNCS.PHASECHK.TRANS64.TRYWAIT P0, [R14+URZ], R15 ;  /* 0x0000000f0e0075a7 */ /* 0x001064000800017f */
[----:B-1----:R-:W-:Y:S05]  /*383b0*/  @!P0 NANOSLEEP.SYNCS 0x989680 ;  /* 0x009896800000895d */ /* 0x002fea0003900000 */
[----:B------:R-:W1:Y:S02]  /*383c0*/  @!P0 SYNCS.PHASECHK.TRANS64 P0, [R14+URZ], R15 ;  /* 0x0000000f0e0085a7 */ /* 0x000e64000800007f */
[----:B-1----:R-:W-:Y:S05]  /*383d0*/  @!P0 BRA `(.L_x_13121) ;  /* 0xfffffffc00f08947 */ /* 0x002fea000383ffff */
[----:B------:R-:W-:Y:S05]  /*383e0*/  BRA `(.L_x_13120) ;  /* 0xfffffd2800bc7947 */ /* 0x000fea000383ffff */
.L_x_13148:
[----:B-1----:R1:W2:Y:S02]  /*383f0*/  SYNCS.PHASECHK.TRANS64.TRYWAIT P0, [R10+URZ], R11 ;  /* 0x0000000b0a0075a7 */ /* 0x0022a4000800017f */
[----:B--2---:R-:W-:Y:S05]  /*38400*/  @!P0 NANOSLEEP.SYNCS 0x989680 ;  /* 0x009896800000895d */ /* 0x004fea0003900000 */
[----:B------:R-:W2:Y:S02]  /*38410*/  @!P0 SYNCS.PHASECHK.TRANS64 P0, [R10+URZ], R11 ;  /* 0x0000000b0a0085a7 */ /* 0x000ea4000800007f */
[----:B--2---:R-:W-:Y:S05]  /*38420*/  @!P0 BRA `(.L_x_13148) ;  /* 0xfffffffc00f08947 */ /* 0x004fea000383ffff */
[----:B------:R-:W-:Y:S05]  /*38430*/  BRA `(.L_x_13147) ;  /* 0xfffffdd800b07947 */ /* 0x000fea000383ffff */
.L_x_13155:
[----:B-1----:R1:W2:Y:S02]  /*38440*/  SYNCS.PHASECHK.TRANS64.TRYWAIT P0, [R8+URZ], R9 ;  /* 0x00000009080075a7 */ /* 0x0022a4000800017f */
[----:B--2---:R-:W-:Y:S05]  /*38450*/  @!P0 NANOSLEEP.SYNCS 0x989680 ;  /* 0x009896800000895d */ /* 0x004fea0003900000 */
[----:B------:R-:W2:Y:S02]  /*38460*/  @!P0 SYNCS.PHASECHK.TRANS64 P0, [R8+URZ], R9 ;  /* 0x00000009080085a7 */ /* 0x000ea4000800007f */
[----:B--2---:R-:W-:Y:S05]  /*38470*/  @!P0 BRA `(.L_x_13155) ;  /* 0xfffffffc00f08947 */ /* 0x004fea000383ffff */
[----:B------:R-:W-:Y:S05]  /*38480*/  BRA `(.L_x_13154) ;  /* 0xfffffddc00ec7947 */ /* 0x000fea000383ffff */
.L_x_13168:
[----:B-1----:R1:W2:Y:S02]  /*38490*/  SYNCS.PHASECHK.TRANS64.TRYWAIT P0, [R8+URZ], R9 ;  /* 0x00000009080075a7 */ /* 0x0022a4000800017f */
[----:B--2---:R-:W-:Y:S05]  /*384a0*/  @!P0 NANOSLEEP.SYNCS 0x989680 ;  /* 0x009896800000895d */ /* 0x004fea0003900000 */
[----:B------:R-:W2:Y:S02]  /*384b0*/  @!P0 SYNCS.PHASECHK.TRANS64 P0, [R8+URZ], R9 ;  /* 0x00000009080085a7 */ /* 0x000ea4000800007f */
[----:B--2---:R-:W-:Y:S05]  /*384c0*/  @!P0 BRA `(.L_x_13168) ;  /* 0xfffffffc00f08947 */ /* 0x004fea000383ffff */
[----:B------:R-:W-:Y:S05]  /*384d0*/  BRA `(.L_x_13167) ;  /* 0xfffffe7800887947 */ /* 0x000fea000383ffff */
.L_x_13175:
[----:B-1----:R1:W2:Y:S02]  /*384e0*/  SYNCS.PHASECHK.TRANS64.TRYWAIT P0, [R8+URZ], R9 ;  /* 0x00000009080075a7 */ /* 0x0022a4000800017f */
[----:B--2---:R-:W-:Y:S05]  /*384f0*/  @!P0 NANOSLEEP.SYNCS 0x989680 ;  /* 0x009896800000895d */ /* 0x004fea0003900000 */
[----:B------:R-:W2:Y:S02]  /*38500*/  @!P0 SYNCS.PHASECHK.TRANS64 P0, [R8+URZ], R9 ;  /* 0x00000009080085a7 */ /* 0x000ea4000800007f */
[----:B--2---:R-:W-:Y:S05]  /*38510*/  @!P0 BRA `(.L_x_13175) ;  /* 0xfffffffc00f08947 */ /* 0x004fea000383ffff */
[----:B------:R-:W-:Y:S05]  /*38520*/  BRA `(.L_x_13174) ;  /* 0xfffffe7c00c47947 */ /* 0x000fea000383ffff */
.L_x_13204:
[----:B------:R-:W-:Y:S02]  /*38530*/  IMAD.MOV.U32 R13, RZ, RZ, R3 ;  /* 0x000000ffff0d7224 */ /* 0x000fe400078e0003 */
[----:B------:R-:W-:Y:S02]  /*38540*/  IMAD.MOV.U32 R12, RZ, RZ, RZ ;  /* 0x000000ffff0c7224 */ /* 0x000fe400078e00ff */
[----:B------:R-:W-:Y:S02]  /*38550*/  IMAD.MOV.U32 R11, RZ, RZ, 0x181f ;  /* 0x0000181fff0b7424 */ /* 0x000fe400078e00ff */
[----:B------:R-:W-:-:S07]  /*38560*/  IMAD.MOV.U32 R15, RZ, RZ, -0x1 ;  /* 0xffffffffff0f7424 */ /* 0x000fce00078e00ff */
[----:B-1--4-:R-:W-:Y:S05]  /*38570*/  WARPSYNC.COLLECTIVE R15, `(.L_x_13412) ;  /* 0x000000000f087348 */ /* 0x012fea0003c00000 */
[----:B------:R0:W2:Y:S02]  /*38580*/  SHFL.IDX P6, R14, R13, R12, R11 ;  /* 0x0000000c0d0e7389 */ /* 0x0000a400000c000b */
[----:B012-4-:R-:W-:Y:S01]  /*38590*/  ENDCOLLECTIVE ;  /* 0x000000000000791b */ /* 0x017fe20003800000 */
.L_x_13412:
[----:B------:R-:W-:Y:S02]  /*385a0*/  IMAD.MOV.U32 R13, RZ, RZ, R2 ;  /* 0x000000ffff0d7224 */ /* 0x000fe400078e0002 */
[----:B------:R-:W-:-:S07]  /*385b0*/  IMAD.MOV.U32 R0, RZ, RZ, R14 ;  /* 0x000000ffff007224 */ /* 0x000fce00078e000e */
[----:B------:R-:W-:Y:S05]  /*385c0*/  WARPSYNC.COLLECTIVE R15, `(.L_x_13413) ;  /* 0x000000000f087348 */ /* 0x000fea0003c00000 */
[----:B------:R0:W1:Y:S02]  /*385d0*/  SHFL.IDX P6, R14, R13, R12, R11 ;  /* 0x0000000c0d0e7389 */ /* 0x00006400000c000b */
[----:B01----:R-:W-:Y:S01]  /*385e0*/  ENDCOLLECTIVE ;  /* 0x000000000000791b */ /* 0x003fe20003800000 */
.L_x_13413:
[----:B------:R-:W-:Y:S05]  /*385f0*/  BRA `(.L_x_13414) ;  /* 0xffffff6400547947 */ /* 0x000fea000383ffff */
.L_x_13207:
[----:B------:R-:W-:Y:S01]  /*38600*/  BSSY B1, `(.L_x_13415) ;  /* 0x0000008000017945 */ /* 0x000fe20003800000 */
[----:B------:R-:W-:Y:S01]  /*38610*/  IMAD.MOV.U32 R13, RZ, RZ, R3 ;  /* 0x000000ffff0d7224 */ /* 0x000fe200078e0003 */
[----:B--2---:R-:W-:Y:S01]  /*38620*/  MOV R15, 0xffffffff ;  /* 0xffffffff000f7802 */ /* 0x004fe20000000f00 */
[----:B------:R-:W-:Y:S02]  /*38630*/  IMAD.MOV.U32 R12, RZ, RZ, 0x1 ;  /* 0x00000001ff0c7424 */ /* 0x000fe400078e00ff */
[----:B------:R-:W-:-:S07]  /*38640*/  IMAD.MOV.U32 R11, RZ, RZ, 0x181f ;  /* 0x0000181fff0b7424 */ /* 0x000fce00078e00ff */
[----:B01-34-:R-:W-:Y:S05]  /*38650*/  WARPSYNC.COLLECTIVE R15, `(.L_x_13416) ;  /* 0x000000000f087348 */ /* 0x01bfea0003c00000 */
[----:B---3--:R2:W3:Y:S02]  /*38660*/  SHFL.IDX P6, R14, R13, R12, R11 ;  /* 0x0000000c0d0e7389 */ /* 0x0084e400000c000b */
[----:B01234-:R-:W-:Y:S01]  /*38670*/  ENDCOLLECTIVE ;  /* 0x000000000000791b */ /* 0x01ffe20003800000 */
.L_x_13416:
[----:B------:R-:W-:Y:S05]  /*38680*/  BSYNC B1 ;  /* 0x0000000000017941 */ /* 0x000fea0003800000 */
.L_x_13415:
        /* <DEDUP_REMOVED lines=8> */
.L_x_13417:
[----:B------:R-:W-:Y:S05]  /*38710*/  BRA `(.L_x_13418) ;  /* 0xffffff6400787947 */ /* 0x000fea000383ffff */
.L_x_13210:
[----:B------:R-:W-:Y:S01]  /*38720*/  BSSY B1, `(.L_x_13419) ;  /* 0x0000008000017945 */ /* 0x000fe20003800000 */
[----:B------:R-:W-:Y:S02]  /*38730*/  IMAD.MOV.U32 R13, RZ, RZ, R3 ;  /* 0x000000ffff0d7224 */ /* 0x000fe400078e0003 */
[----:B------:R-:W-:Y:S02]  /*38740*/  IMAD.MOV.U32 R12, RZ, RZ, 0x2 ;  /* 0x00000002ff0c7424 */ /* 0x000fe400078e00ff */
[----:B------:R-:W-:Y:S02]  /*38750*/  IMAD.MOV.U32 R11, RZ, RZ, 0x181f ;  /* 0x0000181fff0b7424 */ /* 0x000fe400078e00ff */
[----:B0-----:R-:W-:-:S07]  /*38760*/  IMAD.MOV.U32 R15, RZ, RZ, -0x1 ;  /* 0xffffffffff0f7424 */ /* 0x001fce00078e00ff */
[----:B-1234-:R-:W-:Y:S05]  /*38770*/  WARPSYNC.COLLECTIVE R15, `(.L_x_13420) ;  /* 0x000000000f087348 */ /* 0x01efea0003c00000 */
[----:B---3--:R0:W3:Y:S02]  /*38780*/  SHFL.IDX P6, R14, R13, R12, R11 ;  /* 0x0000000c0d0e7389 */ /* 0x0080e400000c000b */
[----:B01234-:R-:W-:Y:S01]  /*38790*/  ENDCOLLECTIVE ;  /* 0x000000000000791b */ /* 0x01ffe20003800000 */
.L_x_13420:
[----:B------:R-:W-:Y:S05]  /*387a0*/  BSYNC B1 ;  /* 0x0000000000017941 */ /* 0x000fea0003800000 */
.L_x_13419:
        /* <DEDUP_REMOVED lines=8> */
.L_x_13421:
[----:B------:R-:W-:Y:S05]  /*38830*/  BRA `(.L_x_13422) ;  /* 0xffffff6400987947 */ /* 0x000fea000383ffff */
.L_x_13213:
[----:B------:R-:W-:Y:S01]  /*38840*/  BSSY B1, `(.L_x_13423) ;  /* 0x0000008000017945 */ /* 0x000fe20003800000 */
[----:B------:R-:W-:Y:S02]  /*38850*/  IMAD.MOV.U32 R13, RZ, RZ, R3 ;  /* 0x000000ffff0d7224 */ /* 0x000fe400078e0003 */
[----:B------:R-:W-:Y:S02]  /*38860*/  IMAD.MOV.U32 R12, RZ, RZ, 0x3 ;  /* 0x00000003ff0c7424 */ /* 0x000fe400078e00ff */
[----:B------:R-:W-:Y:S02]  /*38870*/  IMAD.MOV.U32 R11, RZ, RZ, 0x181f ;  /* 0x0000181fff0b7424 */ /* 0x000fe400078e00ff */
[----:B0-----:R-:W-:-:S07]  /*38880*/  IMAD.MOV.U32 R15, RZ, RZ, -0x1 ;  /* 0xffffffffff0f7424 */ /* 0x001fce00078e00ff */
[----:B-1234-:R-:W-:Y:S05]  /*38890*/  WARPSYNC.COLLECTIVE R15, `(.L_x_13424) ;  /* 0x000000000f087348 */ /* 0x01efea0003c00000 */
[----:B------:R0:W0:Y:S02]  /*388a0*/  SHFL.IDX P6, R14, R13, R12, R11 ;  /* 0x0000000c0d0e7389 */ /* 0x00002400000c000b */
[----:B01234-:R-:W-:Y:S01]  /*388b0*/  ENDCOLLECTIVE ;  /* 0x000000000000791b */ /* 0x01ffe20003800000 */
.L_x_13424:
[----:B------:R-:W-:Y:S05]  /*388c0*/  BSYNC B1 ;  /* 0x0000000000017941 */ /* 0x000fea0003800000 */
.L_x_13423:
        /* <DEDUP_REMOVED lines=8> */
.L_x_13425:
[----:B------:R-:W-:Y:S05]  /*38950*/  BRA `(.L_x_13426) ;  /* 0xffffff6400b87947 */ /* 0x000fea000383ffff */
.L_x_13238:
[----:B------:R-:W0:Y:S01]  /*38960*/  S2R R12, SR_TID.X ;  /* 0x00000000000c7919 */ /* 0x000e220000002100 */
[----:B------:R-:W-:Y:S01]  /*38970*/  BSSY B1, `(.L_x_13427) ;  /* 0x000000a000017945 */ /* 0x000fe20003800000 */
[----:B------:R-:W-:Y:S02]  /*38980*/  IMAD.MOV.U32 R11, RZ, RZ, 0x1f ;  /* 0x0000001fff0b7424 */ /* 0x000fe400078e00ff */
[----:B------:R-:W-:Y:S01]  /*38990*/  IMAD.MOV.U32 R15, RZ, RZ, -0x1 ;  /* 0xffffffffff0f7424 */ /* 0x000fe200078e00ff */
[----:B0-----:R-:W-:-:S04]  /*389a0*/  SHF.R.U32.HI R12, RZ, 0x5, R12 ;  /* 0x00000005ff0c7819 */ /* 0x001fc8000001160c */
[----:B------:R-:W-:-:S05]  /*389b0*/  LOP3.LUT R12, R12, 0x3, RZ, 0xc0, !PT ;  /* 0x000000030c0c7812 */ /* 0x000fca00078ec0ff */
[----:B-1----:R-:W-:Y:S02]  /*389c0*/  IMAD.MOV.U32 R13, RZ, RZ, R12 ;  /* 0x000000ffff0d7224 */ /* 0x002fe400078e000c */
[----:B------:R-:W-:-:S07]  /*389d0*/  IMAD.MOV.U32 R12, RZ, RZ, RZ ;  /* 0x000000ffff0c7224 */ /* 0x000fce00078e00ff */
[----:B------:R-:W-:Y:S05]  /*389e0*/  WARPSYNC.COLLECTIVE R15, `(.L_x_13428) ;  /* 0x000000000f087348 */ /* 0x000fea0003c00000 */
[----:B------:R0:W1:Y:S02]  /*389f0*/  SHFL.IDX P6, R14, R13, R12, R11 ;  /* 0x0000000c0d0e7389 */ /* 0x00006400000c000b */
[----:B01----:R-:W-:Y:S01]  /*38a00*/  ENDCOLLECTIVE ;  /* 0x000000000000791b */ /* 0x003fe20003800000 */
.L_x_13428:
[----:B------:R-:W-:Y:S05]  /*38a10*/  BSYNC B1 ;  /* 0x0000000000017941 */ /* 0x000fea0003800000 */
.L_x_13427:
[----:B------:R-:W-:Y:S05]  /*38a20*/  BRA `(.L_x_13429) ;  /* 0xffffff7c00d07947 */ /* 0x000fea000383ffff */
.L_x_13240:
[----:B------:R-:W-:Y:S01]  /*38a30*/  BSSY B1, `(.L_x_13430) ;  /* 0x0000006000017945 */ /* 0x000fe20003800000 */
[----:B------:R-:W-:-:S07]  /*38a40*/  IMAD.MOV.U32 R15, RZ, RZ, -0x1 ;  /* 0xffffffffff0f7424 */ /* 0x000fce00078e00ff */
[----:B01----:R-:W-:Y:S05]  /*38a50*/  WARPSYNC.COLLECTIVE R15, `(.L_x_13431) ;  /* 0x000000000f0c7348 */ /* 0x003fea0003c00000 */
[----:B------:R-:W-:Y:S02]  /*38a60*/  ELECT P6, UR62, PT ;  /* 0x00000000003e782f */ /* 0x000fe400038c0000 */
[----:B------:R-:W-:Y:S01]  /*38a70*/  MOV R14, UR62 ;  /* 0x0000003e000e7c02 */ /* 0x000fe20008000f00 */
[----:B01----:R-:W-:Y:S10]  /*38a80*/  ENDCOLLECTIVE ;  /* 0x000000000000791b */ /* 0x003ff40003800000 */
.L_x_13431:
[----:B------:R-:W-:Y:S05]  /*38a90*/  BSYNC B1 ;  /* 0x0000000000017941 */ /* 0x000fea0003800000 */
.L_x_13430:
[----:B------:R-:W-:Y:S05]  /*38aa0*/  BRA `(.L_x_13239) ;  /* 0xffffff7c00c87947 */ /* 0x000fea000383ffff */
.L_x_13242:
[----:B0-----:R0:W2:Y:S02]  /*38ab0*/  SYNCS.PHASECHK.TRANS64.TRYWAIT P0, [R23+URZ+0x32420], R6 ;  /* 0x03242006170075a7 */ /* 0x0010a4000800017f */
[----:B--2---:R-:W-:Y:S05]  /*38ac0*/  @!P0 NANOSLEEP.SYNCS 0x989680 ;  /* 0x009896800000895d */ /* 0x004fea0003900000 */
[----:B------:R-:W2:Y:S02]  /*38ad0*/  @!P0 SYNCS.PHASECHK.TRANS64 P0, [R23+URZ+0x32420], R6 ;  /* 0x03242006170085a7 */ /* 0x000ea4000800007f */
[----:B--2---:R-:W-:Y:S05]  /*38ae0*/  @!P0 BRA `(.L_x_13242) ;  /* 0xfffffffc00f08947 */ /* 0x004fea000383ffff */
[----:B------:R-:W-:Y:S05]  /*38af0*/  BRA `(.L_x_13432) ;  /* 0xffffff7c00d87947 */ /* 0x000fea000383ffff */
.L_x_13246:
[----:B0-----:R0:W2:Y:S02]  /*38b00*/  SYNCS.PHASECHK.TRANS64.TRYWAIT P0, [R3+URZ+0x324a0], R6 ;  /* 0x0324a006030075a7 */ /* 0x0010a4000800017f */
[----:B--2---:R-:W-:Y:S05]  /*38b10*/  @!P0 NANOSLEEP.SYNCS 0x989680 ;  /* 0x009896800000895d */ /* 0x004fea0003900000 */
[----:B------:R-:W2:Y:S02]  /*38b20*/  @!P0 SYNCS.PHASECHK.TRANS64 P0, [R3+URZ+0x324a0], R6 ;  /* 0x0324a006030085a7 */ /* 0x000ea4000800007f */
[----:B--2---:R-:W-:Y:S05]  /*38b30*/  @!P0 BRA `(.L_x_13246) ;  /* 0xfffffffc00f08947 */ /* 0x004fea000383ffff */
[----:B------:R-:W-:Y:S05]  /*38b40*/  BRA `(.L_x_13433) ;  /* 0xffffff7c00f07947 */ /* 0x000fea000383ffff */
.L_x_13251:
[----:B--2---:R2:W3:Y:S02]  /*38b50*/  SYNCS.PHASECHK.TRANS64.TRYWAIT P0, [R3+URZ+0x324c0], R6 ;  /* 0x0324c006030075a7 */ /* 0x0044e4000800017f */
[----:B---3--:R-:W-:Y:S05]  /*38b60*/  @!P0 NANOSLEEP.SYNCS 0x989680 ;  /* 0x009896800000895d */ /* 0x008fea0003900000 */
[----:B------:R-:W3:Y:S02]  /*38b70*/  @!P0 SYNCS.PHASECHK.TRANS64 P0, [R3+URZ+0x324c0], R6 ;  /* 0x0324c006030085a7 */ /* 0x000ee4000800007f */
[----:B---3--:R-:W-:Y:S05]  /*38b80*/  @!P0 BRA `(.L_x_13251) ;  /* 0xfffffffc00f08947 */ /* 0x008fea000383ffff */
[----:B------:R-:W-:Y:S05]  /*38b90*/  BRA `(.L_x_13434) ;  /* 0xffffff80006c7947 */ /* 0x000fea000383ffff */
.L_x_13261:
[----:B--2---:R2:W3:Y:S02]  /*38ba0*/  SYNCS.PHASECHK.TRANS64.TRYWAIT P1, [R10+URZ+0x324a0], R2 ;  /* 0x0324a0020a0075a7 */ /* 0x0044e4000802017f */
[----:B---3--:R-:W-:Y:S05]  /*38bb0*/  @!P1 NANOSLEEP.SYNCS 0x989680 ;  /* 0x009896800000995d */ /* 0x008fea0003900000 */
[----:B------:R-:W3:Y:S02]  /*38bc0*/  @!P1 SYNCS.PHASECHK.TRANS64 P1, [R10+URZ+0x324a0], R2 ;  /* 0x0324a0020a0095a7 */ /* 0x000ee4000802007f */
[----:B---3--:R-:W-:Y:S05]  /*38bd0*/  @!P1 BRA `(.L_x_13261) ;  /* 0xfffffffc00f09947 */ /* 0x008fea000383ffff */
[----:B------:R-:W-:Y:S05]  /*38be0*/  BRA `(.L_x_13435) ;  /* 0xffffff8400e07947 */ /* 0x000fea000383ffff */
.L_x_13266:
[----:B0-----:R0:W1:Y:S02]  /*38bf0*/  SYNCS.PHASECHK.TRANS64.TRYWAIT P1, [R10+URZ+0x324c0], R2 ;  /* 0x0324c0020a0075a7 */ /* 0x001064000802017f */
[----:B-1----:R-:W-:Y:S05]  /*38c00*/  @!P1 NANOSLEEP.SYNCS 0x989680 ;  /* 0x009896800000995d */ /* 0x002fea0003900000 */
[----:B------:R-:W1:Y:S02]  /*38c10*/  @!P1 SYNCS.PHASECHK.TRANS64 P1, [R10+URZ+0x324c0], R2 ;  /* 0x0324c0020a0095a7 */ /* 0x000e64000802007f */
[----:B-1----:R-:W-:Y:S05]  /*38c20*/  @!P1 BRA `(.L_x_13266) ;  /* 0xfffffffc00f09947 */ /* 0x002fea000383ffff */
[----:B------:R-:W-:Y:S05]  /*38c30*/  BRA `(.L_x_13436) ;  /* 0xffffff8800587947 */ /* 0x000fea000383ffff */
.L_x_13290:
[----:B------:R-:W-:Y:S01]  /*38c40*/  SHF.R.U32.HI R11, RZ, 0x5, R21 ;  /* 0x00000005ff0b7819 */ /* 0x000fe20000011615 */
[----:B------:R-:W-:Y:S01]  /*38c50*/  BSSY B0, `(.L_x_13437) ;  /* 0x0000009000007945 */ /* 0x000fe20003800000 */
[----:B------:R-:W-:Y:S02]  /*38c60*/  IMAD.MOV.U32 R12, RZ, RZ, RZ ;  /* 0x000000ffff0c7224 */ /* 0x000fe400078e00ff */
[----:B------:R-:W-:Y:S01]  /*38c70*/  LOP3.LUT R11, R11, 0x3, RZ, 0xc0, !PT ;  /* 0x000000030b0b7812 */ /* 0x000fe200078ec0ff */
[----:B------:R-:W-:-:S04]  /*38c80*/  IMAD.MOV.U32 R15, RZ, RZ, -0x1 ;  /* 0xffffffffff0f7424 */ /* 0x000fc800078e00ff */
[----:B------:R-:W-:Y:S02]  /*38c90*/  IMAD.MOV.U32 R13, RZ, RZ, R11 ;  /* 0x000000ffff0d7224 */ /* 0x000fe400078e000b */
[----:B------:R-:W-:-:S07]  /*38ca0*/  IMAD.MOV.U32 R11, RZ, RZ, 0x1f ;  /* 0x0000001fff0b7424 */ /* 0x000fce00078e00ff */
[----:B--2---:R-:W-:Y:S05]  /*38cb0*/  WARPSYNC.COLLECTIVE R15, `(.L_x_13438) ;  /* 0x000000000f087348 */ /* 0x004fea0003c00000 */
[----:B------:R0:W1:Y:S02]  /*38cc0*/  SHFL.IDX P6, R14, R13, R12, R11 ;  /* 0x0000000c0d0e7389 */ /* 0x00006400000c000b */
[----:B012---:R-:W-:Y:S01]  /*38cd0*/  ENDCOLLECTIVE ;  /* 0x000000000000791b */ /* 0x007fe20003800000 */
.L_x_13438:
[----:B------:R-:W-:Y:S05]  /*38ce0*/  BSYNC B0 ;  /* 0x0000000000007941 */ /* 0x000fea0003800000 */
.L_x_13437:
[----:B------:R-:W-:Y:S05]  /*38cf0*/  BRA `(.L_x_13439) ;  /* 0xffffff9800ec7947 */ /* 0x000fea000383ffff */
.L_x_13293:
[----:B0-----:R0:W1:Y:S02]  /*38d00*/  SYNCS.PHASECHK.TRANS64.TRYWAIT P0, [R17+URZ+0x32440], R0 ;  /* 0x03244000110075a7 */ /* 0x001064000800017f */
[----:B-1----:R-:W-:Y:S05]  /*38d10*/  @!P0 NANOSLEEP.SYNCS 0x989680 ;  /* 0x009896800000895d */ /* 0x002fea0003900000 */
[----:B------:R-:W1:Y:S02]  /*38d20*/  @!P0 SYNCS.PHASECHK.TRANS64 P0, [R17+URZ+0x32440], R0 ;  /* 0x03244000110085a7 */ /* 0x000e64000800007f */
[----:B-1----:R-:W-:Y:S05]  /*38d30*/  @!P0 BRA `(.L_x_13293) ;  /* 0xfffffffc00f08947 */ /* 0x002fea000383ffff */
[----:B------:R-:W-:Y:S05]  /*38d40*/  BRA `(.L_x_13440) ;  /* 0xffffff9c00107947 */ /* 0x000fea000383ffff */
.L_x_13294:
        /* <DEDUP_REMOVED lines=8> */
.L_x_13442:
[----:B------:R-:W-:Y:S05]  /*38dd0*/  BSYNC B0 ;  /* 0x0000000000007941 */ /* 0x000fea0003800000 */
.L_x_13441:
[----:B------:R-:W-:Y:S01]  /*38de0*/  IMAD.MOV.U32 R13, RZ, RZ, R0 ;  /* 0x000000ffff0d7224 */ /* 0x000fe200078e0000 */
[----:B------:R-:W-:Y:S01]  /*38df0*/  @P0 LEA R6, R5, R23, 0x1 ;  /* 0x0000001705060211 */ /* 0x000fe200078e08ff */
[----:B------:R-:W-:Y:S02]  /*38e00*/  IMAD.MOV.U32 R12, RZ, RZ, RZ ;  /* 0x000000ffff0c7224 */ /* 0x000fe400078e00ff */
[----:B------:R-:W-:Y:S02]  /*38e10*/  IMAD.MOV.U32 R11, RZ, RZ, 0x181f ;  /* 0x0000181fff0b7424 */ /* 0x000fe400078e00ff */
[----:B------:R-:W-:Y:S02]  /*38e20*/  IMAD.MOV.U32 R15, RZ, RZ, -0x1 ;  /* 0xffffffffff0f7424 */ /* 0x000fe400078e00ff */
[----:B------:R-:W-:-:S07]  /*38e30*/  IMAD.MOV.U32 R2, RZ, RZ, R14 ;  /* 0x000000ffff027224 */ /* 0x000fce00078e000e */
[----:B------:R-:W-:Y:S05]  /*38e40*/  WARPSYNC.COLLECTIVE R15, `(.L_x_13443) ;  /* 0x000000000f087348 */ /* 0x000fea0003c00000 */
[----:B------:R0:W1:Y:S02]  /*38e50*/  SHFL.IDX P6, R14, R13, R12, R11 ;  /* 0x0000000c0d0e7389 */ /* 0x00006400000c000b */
[----:B01----:R-:W-:Y:S01]  /*38e60*/  ENDCOLLECTIVE ;  /* 0x000000000000791b */ /* 0x003fe20003800000 */
.L_x_13443:
[----:B------:R-:W-:Y:S02]  /*38e70*/  IMAD.MOV.U32 R13, RZ, RZ, R4 ;  /* 0x000000ffff0d7224 */ /* 0x000fe400078e0004 */
[----:B------:R-:W-:Y:S02]  /*38e80*/  IMAD.MOV.U32 R12, RZ, RZ, 0x1 ;  /* 0x00000001ff0c7424 */ /* 0x000fe400078e00ff */
[----:B------:R-:W-:-:S07]  /*38e90*/  IMAD.MOV.U32 R3, RZ, RZ, R14 ;  /* 0x000000ffff037224 */ /* 0x000fce00078e000e */
[----:B------:R-:W-:Y:S05]  /*38ea0*/  WARPSYNC.COLLECTIVE R15, `(.L_x_13444) ;  /* 0x000000000f087348 */ /* 0x000fea0003c00000 */
[----:B------:R0:W1:Y:S02]  /*38eb0*/  SHFL.IDX P6, R14, R13, R12, R11 ;  /* 0x0000000c0d0e7389 */ /* 0x00006400000c000b */
[----:B01----:R-:W-:Y:S01]  /*38ec0*/  ENDCOLLECTIVE ;  /* 0x000000000000791b */ /* 0x003fe20003800000 */
.L_x_13444:
        /* <DEDUP_REMOVED lines=15> */
.L_x_13445:
[----:B------:R-:W-:Y:S02]  /*38fc0*/  @P0 IMAD R6, R5, 0x2, R23 ;  /* 0x0000000205060824 */ /* 0x000fe400078e0217 */
[----:B------:R-:W-:Y:S02]  /*38fd0*/  IMAD.MOV.U32 R13, RZ, RZ, R4 ;  /* 0x000000ffff0d7224 */ /* 0x000fe400078e0004 */
[----:B------:R-:W-:Y:S02]  /*38fe0*/  IMAD.MOV.U32 R12, RZ, RZ, 0x2 ;  /* 0x00000002ff0c7424 */ /* 0x000fe400078e00ff */
[----:B------:R-:W-:-:S07]  /*38ff0*/  IMAD.MOV.U32 R3, RZ, RZ, R14 ;  /* 0x000000ffff037224 */ /* 0x000fce00078e000e */
[----:B------:R-:W-:Y:S05]  /*39000*/  WARPSYNC.COLLECTIVE R15, `(.L_x_13446) ;  /* 0x000000000f087348 */ /* 0x000fea0003c00000 */
[----:B------:R0:W1:Y:S02]  /*39010*/  SHFL.IDX P6, R14, R13, R12, R11 ;  /* 0x0000000c0d0e7389 */ /* 0x00006400000c000b */
[----:B01----:R-:W-:Y:S01]  /*39020*/  ENDCOLLECTIVE ;  /* 0x000000000000791b */ /* 0x003fe20003800000 */
.L_x_13446:
        /* <DEDUP_REMOVED lines=15> */
.L_x_13447:
[----:B------:R-:W-:Y:S02]  /*39120*/  @P0 IMAD R6, R5, 0x2, R23 ;  /* 0x0000000205060824 */ /* 0x000fe400078e0217 */
[----:B------:R-:W-:Y:S02]  /*39130*/  IMAD.MOV.U32 R13, RZ, RZ, R4 ;  /* 0x000000ffff0d7224 */ /* 0x000fe400078e0004 */
[----:B------:R-:W-:Y:S02]  /*39140*/  IMAD.MOV.U32 R12, RZ, RZ, 0x3 ;  /* 0x00000003ff0c7424 */ /* 0x000fe400078e00ff */
[----:B------:R-:W-:-:S07]  /*39150*/  IMAD.MOV.U32 R3, RZ, RZ, R14 ;  /* 0x000000ffff037224 */ /* 0x000fce00078e000e */
[----:B------:R-:W-:Y:S05]  /*39160*/  WARPSYNC.COLLECTIVE R15, `(.L_x_13448) ;  /* 0x000000000f087348 */ /* 0x000fea0003c00000 */
[----:B------:R0:W1:Y:S02]  /*39170*/  SHFL.IDX P6, R14, R13, R12, R11 ;  /* 0x0000000c0d0e7389 */ /* 0x00006400000c000b */
[----:B01----:R-:W-:Y:S01]  /*39180*/  ENDCOLLECTIVE ;  /* 0x000000000000791b */ /* 0x003fe20003800000 */
.L_x_13448:
        /* <DEDUP_REMOVED lines=15> */
.L_x_13449:
[----:B------:R-:W-:Y:S01]  /*39280*/  @P0 IMAD R6, R5, 0x2, R23 ;  /* 0x0000000205060824 */ /* 0x000fe200078e0217 */
[----:B------:R-:W-:Y:S01]  /*39290*/  MOV R13, R4 ;  /* 0x00000004000d7202 */ /* 0x000fe20000000f00 */
[----:B------:R-:W-:Y:S02]  /*392a0*/  IMAD.MOV.U32 R12, RZ, RZ, 0x4 ;  /* 0x00000004ff0c7424 */ /* 0x000fe400078e00ff */
[----:B------:R-:W-:-:S07]  /*392b0*/  IMAD.MOV.U32 R3, RZ, RZ, R14 ;  /* 0x000000ffff037224 */ /* 0x000fce00078e000e */
[----:B------:R-:W-:Y:S05]  /*392c0*/  WARPSYNC.COLLECTIVE R15, `(.L_x_13450) ;  /* 0x000000000f087348 */ /* 0x000fea0003c00000 */
[----:B------:R0:W1:Y:S02]  /*392d0*/  SHFL.IDX P6, R14, R13, R12, R11 ;  /* 0x0000000c0d0e7389 */ /* 0x00006400000c000b */
[----:B01----:R-:W-:Y:S01]  /*392e0*/  ENDCOLLECTIVE ;  /* 0x000000000000791b */ /* 0x003fe20003800000 */
.L_x_13450:
        /* <DEDUP_REMOVED lines=15> */
.L_x_13451:
[----:B------:R-:W-:Y:S02]  /*393e0*/  @P0 IMAD R6, R5, 0x2, R23 ;  /* 0x0000000205060824 */ /* 0x000fe400078e0217 */
[----:B------:R-:W-:Y:S02]  /*393f0*/  IMAD.MOV.U32 R13, RZ, RZ, R4 ;  /* 0x000000ffff0d7224 */ /* 0x000fe400078e0004 */
[----:B------:R-:W-:Y:S02]  /*39400*/  IMAD.MOV.U32 R12, RZ, RZ, 0x5 ;  /* 0x00000005ff0c7424 */ /* 0x000fe400078e00ff */
[----:B------:R-:W-:-:S07]  /*39410*/  IMAD.MOV.U32 R3, RZ, RZ, R14 ;  /* 0x000000ffff037224 */ /* 0x000fce00078e000e */
[----:B------:R-:W-:Y:S05]  /*39420*/  WARPSYNC.COLLECTIVE R15, `(.L_x_13452) ;  /* 0x000000000f087348 */ /* 0x000fea0003c00000 */
[----:B------:R0:W1:Y:S02]  /*39430*/  SHFL.IDX P6, R14, R13, R12, R11 ;  /* 0x0000000c0d0e7389 */ /* 0x00006400000c000b */
[----:B01----:R-:W-:Y:S01]  /*39440*/  ENDCOLLECTIVE ;  /* 0x000000000000791b */ /* 0x003fe20003800000 */
.L_x_13452:
        /* <DEDUP_REMOVED lines=10> */
.L_x_13453:
[----:B------:R-:W-:Y:S01]  /*394f0*/  @!PT LDS RZ, [RZ] ;  /* 0x00000000fffff984 */ /* 0x000fe20000000800 */
[----:B------:R-:W-:Y:S01]  /*39500*/  @!PT LDS RZ, [RZ] ;  /* 0x00000000fffff984 */ /* 0x000fe20000000800 */
[----:B------:R-:W-:Y:S01]  /*39510*/  @!PT LDS RZ, [RZ] ;  /* 0x00000000fffff984 */ /* 0x000fe20000000800 */
[----:B------:R0:W-:Y:S01]  /*39520*/  @P0 LDGSTS.E.BYPASS.LTC128B.128 [R6+0x1e400], desc[UR44][R2.64], !P2 ;  /* 0x1e40000002060fae */ /* 0x0001e2000d101d6c */
[----:B------:R-:W-:Y:S01]  /*39530*/  MOV R0, R14 ;  /* 0x0000000e00007202 */ /* 0x000fe20000000f00 */
[----:B------:R-:W-:Y:S06]  /*39540*/  BRA `(.L_x_13454) ;  /* 0xffffff9800747947 */ /* 0x000fec000383ffff */
.L_x_13299:
        /* <DEDUP_REMOVED lines=9> */
.L_x_13455:
[C---:B------:R-:W-:Y:S01]  /*395e0*/  VIADD R10, R36.reuse, 0x10 ;  /* 0x00000010240a7836 */ /* 0x040fe20000000000 */
[C---:B------:R-:W-:Y:S01]  /*395f0*/  ISETP.GE.AND P0, PT, R36.reuse, R2, PT ;  /* 0x000000022400720c */ /* 0x040fe20003f06270 */
[C---:B------:R-:W-:Y:S01]  /*39600*/  VIADD R8, R36.reuse, 0x30 ;  /* 0x0000003024087836 */ /* 0x040fe20000000000 */
[----:B------:R-:W-:Y:S02]  /*39610*/  IADD3 R6, R36, 0x20, RZ ;  /* 0x0000002024067810 */ /* 0x000fe40007ffe0ff */
[----:B------:R0:W-:Y:S04]  /*39620*/  STL [R1+0x468], R10 ;  /* 0x0004680a01007387 */ /* 0x0001e80000100800 */
[----:B------:R0:W-:Y:S01]  /*39630*/  STL [R1+0x46c], R6 ;  /* 0x00046c0601007387 */ /* 0x0001e20000100800 */
[----:B------:R-:W-:-:S03]  /*39640*/  IMAD.MOV.U32 R13, RZ, RZ, R0 ;  /* 0x000000ffff0d7224 */ /* 0x000fc600078e0000 */
[----:B------:R0:W-:Y:S01]  /*39650*/  STL [R1+0x470], R8 ;  /* 0x0004700801007387 */ /* 0x0001e20000100800 */
[----:B------:R-:W-:-:S07]  /*39660*/  IMAD.MOV.U32 R4, RZ, RZ, R14 ;  /* 0x000000ffff047224 */ /* 0x000fce00078e000e */
[----:B0-----:R-:W-:Y:S05]  /*39670*/  WARPSYNC.COLLECTIVE R15, `(.L_x_13456) ;  /* 0x000000000f087348 */ /* 0x001fea0003c00000 */
[----:B------:R1:W2:Y:S02]  /*39680*/  SHFL.IDX P6, R14, R13, R12, R11 ;  /* 0x0000000c0d0e7389 */ /* 0x0002a400000c000b */
[----:B012---:R-:W-:Y:S01]  /*39690*/  ENDCOLLECTIVE ;  /* 0x000000000000791b */ /* 0x007fe20003800000 */
.L_x_13456:
[----:B------:R-:W-:Y:S01]  /*396a0*/  IMAD.MOV.U32 R13, RZ, RZ, R3 ;  /* 0x000000ffff0d7224 */ /* 0x000fe200078e0003 */
[----:B------:R-:W-:Y:S01]  /*396b0*/  MOV R12, 0x1 ;  /* 0x00000001000c7802 */ /* 0x000fe20000000f00 */
[----:B------:R-:W-:-:S07]  /*396c0*/  IMAD.MOV.U32 R5, RZ, RZ, R14 ;  /* 0x000000ffff057224 */ /* 0x000fce00078e000e */
[----:B------:R-:W-:Y:S05]  /*396d0*/  WARPSYNC.COLLECTIVE R15, `(.L_x_13457) ;  /* 0x000000000f087348 */ /* 0x000fea0003c00000 */
[----:B------:R0:W1:Y:S02]  /*396e0*/  SHFL.IDX P6, R14, R13, R12, R11 ;  /* 0x0000000c0d0e7389 */ /* 0x00006400000c000b */
[----:B01----:R-:W-:Y:S01]  /*396f0*/  ENDCOLLECTIVE ;  /* 0x000000000000791b */ /* 0x003fe20003800000 */
.L_x_13457:
        /* <DEDUP_REMOVED lines=15> */
.L_x_13458:
[----:B------:R-:W-:Y:S02]  /*397f0*/  IMAD.MOV.U32 R13, RZ, RZ, R3 ;  /* 0x000000ffff0d7224 */ /* 0x000fe400078e0003 */
[----:B------:R-:W-:Y:S02]  /*39800*/  IMAD.MOV.U32 R12, RZ, RZ, 0x2 ;  /* 0x00000002ff0c7424 */ /* 0x000fe400078e00ff */
[----:B------:R-:W-:-:S07]  /*39810*/  IMAD.MOV.U32 R5, RZ, RZ, R14 ;  /* 0x000000ffff057224 */ /* 0x000fce00078e000e */
[----:B------:R-:W-:Y:S05]  /*39820*/  WARPSYNC.COLLECTIVE R15, `(.L_x_13459) ;  /* 0x000000000f087348 */ /* 0x000fea0003c00000 */
[----:B------:R0:W1:Y:S02]  /*39830*/  SHFL.IDX P6, R14, R13, R12, R11 ;  /* 0x0000000c0d0e7389 */ /* 0x00006400000c000b */
[----:B01----:R-:W-:Y:S01]  /*39840*/  ENDCOLLECTIVE ;  /* 0x000000000000791b */ /* 0x003fe20003800000 */
.L_x_13459:
        /* <DEDUP_REMOVED lines=15> */
.L_x_13460:
[----:B------:R-:W-:Y:S02]  /*39940*/  IMAD.MOV.U32 R13, RZ, RZ, R3 ;  /* 0x000000ffff0d7224 */ /* 0x000fe400078e0003 */
[----:B------:R-:W-:Y:S02]  /*39950*/  IMAD.MOV.U32 R12, RZ, RZ, 0x3 ;  /* 0x00000003ff0c7424 */ /* 0x000fe400078e00ff */
[----:B------:R-:W-:-:S07]  /*39960*/  IMAD.MOV.U32 R5, RZ, RZ, R14 ;  /* 0x000000ffff057224 */ /* 0x000fce00078e000e */
[----:B------:R-:W-:Y:S05]  /*39970*/  WARPSYNC.COLLECTIVE R15, `(.L_x_13461) ;  /* 0x000000000f087348 */ /* 0x000fea0003c00000 */
[----:B------:R0:W1:Y:S02]  /*39980*/  SHFL.IDX P6, R14, R13, R12, R11 ;  /* 0x0000000c0d0e7389 */ /* 0x00006400000c000b */
[----:B01----:R-:W-:Y:S01]  /*39990*/  ENDCOLLECTIVE ;  /* 0x000000000000791b */ /* 0x003fe20003800000 */
.L_x_13461:
        /* <DEDUP_REMOVED lines=10> */
.L_x_13462:
[----:B------:R-:W-:Y:S01]  /*39a40*/  @!PT LDS RZ, [RZ] ;  /* 0x00000000fffff984 */ /* 0x000fe20000000800 */
[----:B------:R-:W-:Y:S01]  /*39a50*/  @!PT LDS RZ, [RZ] ;  /* 0x00000000fffff984 */ /* 0x000fe20000000800 */
[----:B------:R-:W-:Y:S01]  /*39a60*/  @!PT LDS RZ, [RZ] ;  /* 0x00000000fffff984 */ /* 0x000fe20000000800 */
[----:B------:R0:W-:Y:S01]  /*39a70*/  @!P0 LDGSTS.E.BYPASS.LTC128B.128 [R26+0x19400], desc[UR44][R4.64], !P1 ;  /* 0x19400000041a8fae */ /* 0x0001e2000c901d6c */
[----:B------:R-:W-:Y:S01]  /*39a80*/  ISETP.GE.AND P0, PT, R8, R2, PT ;  /* 0x000000020800720c */ /* 0x000fe20003f06270 */
[----:B------:R-:W-:-:S05]  /*39a90*/  VIADD R8, R36, 0x40 ;  /* 0x0000004024087836 */ /* 0x000fca0000000000 */
[----:B------:R1:W-:Y:S01]  /*39aa0*/  STL [R1+0x474], R8 ;  /* 0x0004740801007387 */ /* 0x0003e20000100800 */
[----:B------:R-:W-:Y:S02]  /*39ab0*/  IMAD.MOV.U32 R13, RZ, RZ, R3 ;  /* 0x000000ffff0d7224 */ /* 0x000fe400078e0003 */
[----:B------:R-:W-:Y:S02]  /*39ac0*/  IMAD.MOV.U32 R12, RZ, RZ, 0x4 ;  /* 0x00000004ff0c7424 */ /* 0x000fe400078e00ff */
[----:B0-----:R-:W-:-:S07]  /*39ad0*/  IMAD.MOV.U32 R4, RZ, RZ, R14 ;  /* 0x000000ffff047224 */ /* 0x001fce00078e000e */
[----:B-1----:R-:W-:Y:S05]  /*39ae0*/  WARPSYNC.COLLECTIVE R15, `(.L_x_13463) ;  /* 0x000000000f087348 */ /* 0x002fea0003c00000 */
[----:B------:R0:W2:Y:S02]  /*39af0*/  SHFL.IDX P6, R14, R13, R12, R11 ;  /* 0x0000000c0d0e7389 */ /* 0x0000a400000c000b */
[----:B012---:R-:W-:Y:S01]  /*39b00*/  ENDCOLLECTIVE ;  /* 0x000000000000791b */ /* 0x007fe20003800000 */
.L_x_13463:
        /* <DEDUP_REMOVED lines=10> */
.L_x_13464:
        /* <DEDUP_REMOVED lines=13> */
.L_x_13465:
        /* <DEDUP_REMOVED lines=10> */
.L_x_13466:
        /* <DEDUP_REMOVED lines=13> */
.L_x_13467:
        /* <DEDUP_REMOVED lines=10> */
[----:B------:R0:W-:Y:S01]  /*39e90*/  @!P0 LDGSTS.E.BYPASS.LTC128B.128 [R26+0x1ac00], desc[UR44][R4.64], !P1 ;  /* 0x1ac00000041a8fae */ /* 0x0001e2000c901d6c */
[----:B------:R-:W-:-:S13]  /*39ea0*/  ISETP.GE.AND P0, PT, R8, R2, PT ;  /* 0x000000020800720c */ /* 0x000fda0003f06270 */
[----:B0-----:R-:W-:Y:S05]  /*39eb0*/  WARPSYNC.COLLECTIVE R15, `(.L_x_13468) ;  /* 0x000000000f087348 */ /* 0x001fea0003c00000 */
[----:B------:R1:W2:Y:S02]  /*39ec0*/  SHFL.IDX P6, R14, R13, R12, R11 ;  /* 0x0000000c0d0e7389 */ /* 0x0002a400000c000b */
[----:B012---:R-:W-:Y:S01]  /*39ed0*/  ENDCOLLECTIVE ;  /* 0x000000000000791b */ /* 0x007fe20003800000 */
.L_x_13468:
[----:B------:R-:W-:Y:S02]  /*39ee0*/  IMAD.MOV.U32 R13, RZ, RZ, R3 ;  /* 0x000000ffff0d7224 */ /* 0x000fe400078e0003 */
[----:B------:R-:W-:Y:S02]  /*39ef0*/  IMAD.MOV.U32 R12, RZ, RZ, 0x7 ;  /* 0x00000007ff0c7424 */ /* 0x000fe400078e00ff */
[----:B------:R-:W-:-:S07]  /*39f00*/  IMAD.MOV.U32 R4, RZ, RZ, R14 ;  /* 0x000000ffff047224 */ /* 0x000fce00078e000e */
[----:B------:R-:W-:Y:S05]  /*39f10*/  WARPSYNC.COLLECTIVE R15, `(.L_x_13469) ;  /* 0x000000000f087348 */ /* 0x000fea0003c00000 */
[----:B------:R0:W1:Y:S02]  /*39f20*/  SHFL.IDX P6, R14, R13, R12, R11 ;  /* 0x0000000c0d0e7389 */ /* 0x00006400000c000b */
[----:B01----:R-:W-:Y:S01]  /*39f30*/  ENDCOLLECTIVE ;  /* 0x000000000000791b */ /* 0x003fe20003800000 */
.L_x_13469:
        /* <DEDUP_REMOVED lines=10> */
.L_x_13470:
[----:B------:R-:W-:Y:S01]  /*39fe0*/  @!PT LDS RZ, [RZ] ;  /* 0x00000000fffff984 */ /* 0x000fe20000000800 */
[----:B------:R-:W-:Y:S01]  /*39ff0*/  @!PT LDS RZ, [RZ] ;  /* 0x00000000fffff984 */ /* 0x000fe20000000800 */
[----:B------:R-:W-:Y:S01]  /*3a000*/  @!PT LDS RZ, [RZ] ;  /* 0x00000000fffff984 */ /* 0x000fe20000000800 */
[----:B------:R0:W-:Y:S01]  /*3a010*/  @!P0 LDGSTS.E.BYPASS.LTC128B.128 [R26+0x1b400], desc[UR44][R4.64], !P1 ;  /* 0x1b400000041a8fae */ /* 0x0001e2000c901d6c */
[----:B------:R-:W-:Y:S01]  /*3a020*/  IMAD.MOV.U32 R0, RZ, RZ, R14 ;  /* 0x000000ffff007224 */ /* 0x000fe200078e000e */
[----:B------:R-:W-:Y:S06]  /*3a030*/  BRA `(.L_x_13471) ;  /* 0xffffff9800d47947 */ /* 0x000fec000383ffff */
.L_x_13303:
        /* <DEDUP_REMOVED lines=12> */
[-C--:B---3--:R-:W-:Y:S01]  /*3a100*/  ISETP.GE.AND P6, PT, R13, R5.reuse, PT ;  /* 0x000000050d00720c */ /* 0x088fe20003fc6270 */
[----:B------:R-:W-:Y:S01]  /*3a110*/  IMAD.MOV.U32 R13, RZ, RZ, R0 ;  /* 0x000000ffff0d7224 */ /* 0x000fe200078e0000 */
[----:B----4-:R-:W-:Y:S01]  /*3a120*/  ISETP.GE.AND P5, PT, R12, R5, PT ;  /* 0x000000050c00720c */ /* 0x010fe20003fa6270 */
[----:B------:R-:W-:-:S08]  /*3a130*/  IMAD.MOV.U32 R12, RZ, RZ, RZ ;  /* 0x000000ffff0c7224 */ /* 0x000fd000078e00ff */
        /* <DEDUP_REMOVED lines=17> */
.L_x_13473:
[----:B------:R-:W-:Y:S05]  /*3a250*/  BSYNC B0 ;  /* 0x0000000000007941 */ /* 0x000fea0003800000 */
.L_x_13472:
        /* <DEDUP_REMOVED lines=11> */
.L_x_13474:
[----:B------:R-:W-:-:S04]  /*3a310*/  LOP3.LUT R22, R22, 0xffefffff, RZ, 0xc0, !PT ;  /* 0xffefffff16167812 */ /* 0x000fc800078ec0ff */
[----:B------:R-:W-:-:S04]  /*3a320*/  @P0 LOP3.LUT R22, R22, 0x100000, RZ, 0xfc, !PT ;  /* 0x0010000016160812 */ /* 0x000fc800078efcff */
[----:B------:R-:W-:Y:S01]  /*3a330*/  LOP3.LUT P0, RZ, R22, 0x400, RZ, 0xc0, !PT ;  /* 0x0000040016ff7812 */ /* 0x000fe2000780c0ff */
[----:B------:R-:W-:Y:S02]  /*3a340*/  IMAD.MOV.U32 R13, RZ, RZ, R0 ;  /* 0x000000ffff0d7224 */ /* 0x000fe400078e0000 */
[----:B------:R-:W-:Y:S01]  /*3a350*/  IMAD.MOV.U32 R12, RZ, RZ, 0x1 ;  /* 0x00000001ff0c7424 */ /* 0x000fe200078e00ff */
[----:B------:R-:W-:-:S09]  /*3a360*/  MOV R3, R14 ;  /* 0x0000000e00037202 */ /* 0x000fd20000000f00 */
[----:B------:R-:W-:-:S05]  /*3a370*/  @!P0 LEA R3, P6, R7, R3, 0x1 ;  /* 0x0000000307038211 */ /* 0x000fca00078c08ff */
[----:B------:R-:W-:-:S05]  /*3a380*/  @!P0 IMAD.X R2, RZ, RZ, R2, P6 ;  /* 0x000000ffff028224 */ /* 0x000fca00030e0602 */
[----:B------:R-:W-:-:S07]  /*3a390*/  @!P0 LOP3.LUT R3, R3, R2, RZ, 0x3c, !PT ;  /* 0x0000000203038212 */ /* 0x000fce00078e3cff */
[----:B------:R-:W-:Y:S05]  /*3a3a0*/  WARPSYNC.COLLECTIVE R15, `(.L_x_13475) ;  /* 0x000000000f087348 */ /* 0x000fea0003c00000 */
[----:B------:R0:W1:Y:S02]  /*3a3b0*/  SHFL.IDX P6, R14, R13, R12, R11 ;  /* 0x0000000c0d0e7389 */ /* 0x00006400000c000b */
[----:B01----:R-:W-:Y:S01]  /*3a3c0*/  ENDCOLLECTIVE ;  /* 0x000000000000791b */ /* 0x003fe20003800000 */
.L_x_13475:
        /* <DEDUP_REMOVED lines=15> */
.L_x_13476:
[----:B------:R-:W-:Y:S02]  /*3a4c0*/  IMAD.MOV.U32 R13, RZ, RZ, R0 ;  /* 0x000000ffff0d7224 */ /* 0x000fe400078e0000 */
[----:B------:R-:W-:Y:S02]  /*3a4d0*/  IMAD.MOV.U32 R12, RZ, RZ, 0x2 ;  /* 0x00000002ff0c7424 */ /* 0x000fe400078e00ff */
        /* <DEDUP_REMOVED lines=10> */
.L_x_13477:
[----:B------:R-:W-:Y:S01]  /*3a580*/  @!PT LDS RZ, [RZ] ;  /* 0x00000000fffff984 */ /* 0x000fe20000000800 */
[----:B------:R-:W-:Y:S01]  /*3a590*/  @!PT LDS RZ, [RZ] ;  /* 0x00000000fffff984 */ /* 0x000fe20000000800 */
[----:B------:R-:W-:Y:S01]  /*3a5a0*/  @!PT LDS RZ, [RZ] ;  /* 0x00000000fffff984 */ /* 0x000fe20000000800 */
[----:B------:R0:W-:Y:S04]  /*3a5b0*/  @!P5 LDGSTS.E.BYPASS.LTC128B.128 [R26+0x26c00], desc[UR44][R2.64+0x80], !P3 ;  /* 0x26c00080021adfae */ /* 0x0001e8000d901d6c */
[----:B------:R0:W-:Y:S04]  /*3a5c0*/  @!P5 LDGSTS.E.BYPASS.LTC128B.128 [R26+0x2ac00], desc[UR44][R2.64+0x100], !P2 ;  /* 0x2ac00100021adfae */ /* 0x0001e8000d101d6c */
[----:B------:R0:W-:Y:S01]  /*3a5d0*/  @!P5 LDGSTS.E.BYPASS.LTC128B.128 [R26+0x2ec00], desc[UR44][R2.64+0x180], !P1 ;  /* 0x2ec00180021adfae */ /* 0x0001e2000c901d6c */
[----:B------:R-:W-:Y:S02]  /*3a5e0*/  LOP3.LUT P5, RZ, R22, 0x80, RZ, 0xc0, !PT ;  /* 0x0000008016ff7812 */ /* 0x000fe400078ac0ff */
[----:B------:R-:W-:Y:S01]  /*3a5f0*/  MOV R13, R4 ;  /* 0x00000004000d7202 */ /* 0x000fe20000000f00 */
[----:B------:R-:W-:-:S10]  /*3a600*/  IMAD.MOV.U32 R6, RZ, RZ, R14 ;  /* 0x000000ffff067224 */ /* 0x000fd400078e000e */
[----:B0-----:R-:W-:Y:S05]  /*3a610*/  WARPSYNC.COLLECTIVE R15, `(.L_x_13478) ;  /* 0x000000000f087348 */ /* 0x001fea0003c00000 */
[----:B------:R1:W2:Y:S02]  /*3a620*/  SHFL.IDX P6, R14, R13, R12, R11 ;  /* 0x0000000c0d0e7389 */ /* 0x0002a400000c000b */
[----:B012---:R-:W-:Y:S01]  /*3a630*/  ENDCOLLECTIVE ;  /* 0x000000000000791b */ /* 0x007fe20003800000 */
.L_x_13478:
        /* <DEDUP_REMOVED lines=12> */
.L_x_13479:
        /* <DEDUP_REMOVED lines=12> */
.L_x_13480:
        /* <DEDUP_REMOVED lines=12> */
.L_x_13481:
[----:B------:R-:W-:Y:S01]  /*3a880*/  @!PT LDS RZ, [RZ] ;  /* 0x00000000fffff984 */ /* 0x000fe20000000800 */
[----:B------:R-:W-:Y:S01]  /*3a890*/  @!PT LDS RZ, [RZ] ;  /* 0x00000000fffff984 */ /* 0x000fe20000000800 */
[----:B------:R-:W-:Y:S01]  /*3a8a0*/  @!PT LDS RZ, [RZ] ;  /* 0x00000000fffff984 */ /* 0x000fe20000000800 */
[----:B------:R0:W-:Y:S04]  /*3a8b0*/  @!P5 LDGSTS.E.BYPASS.LTC128B.128 [R26+0x27c00], desc[UR44][R2.64+0x80], !P3 ;  /* 0x27c00080021adfae */ /* 0x0001e8000d901d6c */
[----:B------:R0:W-:Y:S04]  /*3a8c0*/  @!P5 LDGSTS.E.BYPASS.LTC128B.128 [R26+0x2bc00], desc[UR44][R2.64+0x100], !P2 ;  /* 0x2bc00100021adfae */ /* 0x0001e8000d101d6c */
[----:B------:R0:W-:Y:S01]  /*3a8d0*/  @!P5 LDGSTS.E.BYPASS.LTC128B.128 [R26+0x2fc00], desc[UR44][R2.64+0x180], !P1 ;  /* 0x2fc00180021adfae */ /* 0x0001e2000c901d6c */
[----:B------:R-:W-:Y:S01]  /*3a8e0*/  LOP3.LUT P5, RZ, R22, 0x200000, RZ, 0xc0, !PT ;  /* 0x0020000016ff7812 */ /* 0x000fe200078ac0ff */
[----:B------:R-:W-:Y:S01]  /*3a8f0*/  IMAD.MOV.U32 R13, RZ, RZ, R4 ;  /* 0x000000ffff0d7224 */ /* 0x000fe200078e0004 */
[----:B------:R-:W-:-:S11]  /*3a900*/  MOV R6, R14 ;  /* 0x0000000e00067202 */ /* 0x000fd60000000f00 */
[----:B0-----:R-:W-:Y:S05]  /*3a910*/  WARPSYNC.COLLECTIVE R15, `(.L_x_13482) ;  /* 0x000000000f087348 */ /* 0x001fea0003c00000 */
[----:B------:R1:W2:Y:S02]  /*3a920*/  SHFL.IDX P6, R14, R13, R12, R11 ;  /* 0x0000000c0d0e7389 */ /* 0x0002a400000c000b */
[----:B012---:R-:W-:Y:S01]  /*3a930*/  ENDCOLLECTIVE ;  /* 0x000000000000791b */ /* 0x007fe20003800000 */
.L_x_13482:
        /* <DEDUP_REMOVED lines=12> */
.L_x_13483:
        /* <DEDUP_REMOVED lines=12> */
.L_x_13484:
        /* <DEDUP_REMOVED lines=12> */
.L_x_13485:
        /* <DEDUP_REMOVED lines=11> */
.L_x_13486:
[----:B------:R-:W-:Y:S02]  /*3ac30*/  IMAD.MOV.U32 R13, RZ, RZ, R0 ;  /* 0x000000ffff0d7224 */ /* 0x000fe400078e0000 */
[----:B------:R-:W-:Y:S02]  /*3ac40*/  IMAD.MOV.U32 R12, RZ, RZ, 0x7 ;  /* 0x00000007ff0c7424 */ /* 0x000fe400078e00ff */
[----:B------:R-:W-:-:S07]  /*3ac50*/  IMAD.MOV.U32 R2, RZ, RZ, R14 ;  /* 0x000000ffff027224 */ /* 0x000fce00078e000e */
[----:B------:R-:W-:Y:S05]  /*3ac60*/  WARPSYNC.COLLECTIVE R15, `(.L_x_13487) ;  /* 0x000000000f087348 */ /* 0x000fea0003c00000 */
[----:B------:R0:W1:Y:S02]  /*3ac70*/  SHFL.IDX P6, R14, R13, R12, R11 ;  /* 0x0000000c0d0e7389 */ /* 0x00006400000c000b */
[----:B01----:R-:W-:Y:S01]  /*3ac80*/  ENDCOLLECTIVE ;  /* 0x000000000000791b */ /* 0x003fe20003800000 */
.L_x_13487:
        /* <DEDUP_REMOVED lines=14> */
.L_x_13488:
[----:B------:R-:W-:Y:S01]  /*3ad70*/  IMAD.MOV.U32 R2, RZ, RZ, R14 ;  /* 0x000000ffff027224 */ /* 0x000fe200078e000e */
[----:B------:R-:W-:Y:S06]  /*3ad80*/  BRA `(.L_x_13489) ;  /* 0xffffff9800407947 */ /* 0x000fec000383ffff */
.L_x_13308:
[----:B0-----:R0:W1:Y:S02]  /*3ad90*/  SYNCS.PHASECHK.TRANS64.TRYWAIT P0, [R23+URZ+0x32420], R0 ;  /* 0x03242000170075a7 */ /* 0x001064000800017f */
[----:B-1----:R-:W-:Y:S05]  /*3ada0*/  @!P0 NANOSLEEP.SYNCS 0x989680 ;  /* 0x009896800000895d */ /* 0x002fea0003900000 */
[----:B------:R-:W1:Y:S02]  /*3adb0*/  @!P0 SYNCS.PHASECHK.TRANS64 P0, [R23+URZ+0x32420], R0 ;  /* 0x03242000170085a7 */ /* 0x000e64000800007f */
[----:B-1----:R-:W-:Y:S05]  /*3adc0*/  @!P0 BRA `(.L_x_13308) ;  /* 0xfffffffc00f08947 */ /* 0x002fea000383ffff */
[----:B------:R-:W-:Y:S05]  /*3add0*/  BRA `(.L_x_13490) ;  /* 0xffffff9800b47947 */ /* 0x000fea000383ffff */
.L_x_13311:
[----:B0-----:R0:W1:Y:S02]  /*3ade0*/  SYNCS.PHASECHK.TRANS64.TRYWAIT P0, [R17+URZ+0x32460], R0 ;  /* 0x03246000110075a7 */ /* 0x001064000800017f */
[----:B-1----:R-:W-:Y:S05]  /*3adf0*/  @!P0 NANOSLEEP.SYNCS 0x989680 ;  /* 0x009896800000895d */ /* 0x002fea0003900000 */
[----:B------:R-:W1:Y:S02]  /*3ae00*/  @!P0 SYNCS.PHASECHK.TRANS64 P0, [R17+URZ+0x32460], R0 ;  /* 0x03246000110085a7 */ /* 0x000e64000800007f */
[----:B-1----:R-:W-:Y:S05]  /*3ae10*/  @!P0 BRA `(.L_x_13311) ;  /* 0xfffffffc00f08947 */ /* 0x002fea000383ffff */
[----:B------:R-:W-:Y:S05]  /*3ae20*/  BRA `(.L_x_13491) ;  /* 0xffffff9800c47947 */ /* 0x000fea000383ffff */
.L_x_13312:
        /* <DEDUP_REMOVED lines=8> */
.L_x_13493:
[----:B------:R-:W-:Y:S05]  /*3aeb0*/  BSYNC B0 ;  /* 0x0000000000007941 */ /* 0x000fea0003800000 */
.L_x_13492:
[----:B------:R-:W0:Y:S01]  /*3aec0*/  S2R R8, SR_TID.X ;  /* 0x0000000000087919 */ /* 0x000e220000002100 */
[----:B------:R-:W-:Y:S01]  /*3aed0*/  IMAD.MOV.U32 R13, RZ, RZ, R5 ;  /* 0x000000ffff0d7224 */ /* 0x000fe200078e0005 */
[----:B------:R-:W-:Y:S01]  /*3aee0*/  LEA R4, R4, R23, 0x1 ;  /* 0x0000001704047211 */ /* 0x000fe200078e08ff */
[----:B------:R-:W-:Y:S01]  /*3aef0*/  IMAD.MOV.U32 R12, RZ, RZ, RZ ;  /* 0x000000ffff0c7224 */ /* 0x000fe200078e00ff */
[C---:B------:R-:W-:Y:S01]  /*3af00*/  LOP3.LUT P2, RZ, R7.reuse, 0x2, RZ, 0xc0, !PT ;  /* 0x0000000207ff7812 */ /* 0x040fe2000784c0ff */
[----:B------:R-:W-:Y:S01]  /*3af10*/  IMAD.MOV.U32 R11, RZ, RZ, 0x181f ;  /* 0x0000181fff0b7424 */ /* 0x000fe200078e00ff */
[----:B------:R-:W-:Y:S01]  /*3af20*/  LOP3.LUT P1, RZ, R7, 0x4, RZ, 0xc0, !PT ;  /* 0x0000000407ff7812 */ /* 0x000fe2000782c0ff */
[----:B------:R-:W-:Y:S02]  /*3af30*/  IMAD.MOV.U32 R15, RZ, RZ, -0x1 ;  /* 0xffffffffff0f7424 */ /* 0x000fe400078e00ff */
[----:B------:R-:W-:Y:S01]  /*3af40*/  IMAD.MOV.U32 R3, RZ, RZ, R14 ;  /* 0x000000ffff037224 */ /* 0x000fe200078e000e */
[----:B------:R-:W-:-:S13]  /*3af50*/  ISETP.LT.OR P3, PT, R31, 0x1, !P1 ;  /* 0x000000011f00780c */ /* 0x000fda0004f61670 */
[----:B0-----:R-:W-:Y:S05]  /*3af60*/  WARPSYNC.COLLECTIVE R15, `(.L_x_13494) ;  /* 0x000000000f087348 */ /* 0x001fea0003c00000 */
[----:B------:R1:W2:Y:S02]  /*3af70*/  SHFL.IDX P6, R14, R13, R12, R11 ;  /* 0x0000000c0d0e7389 */ /* 0x0002a400000c000b */
[----:B012---:R-:W-:Y:S01]  /*3af80*/  ENDCOLLECTIVE ;  /* 0x000000000000791b */ /* 0x007fe20003800000 */
.L_x_13494:
        /* <DEDUP_REMOVED lines=9> */
.L_x_13495:
        /* <DEDUP_REMOVED lines=17> */
.L_x_13496:
[----:B------:R-:W-:Y:S02]  /*3b130*/  IMAD.MOV.U32 R13, RZ, RZ, R6 ;  /* 0x000000ffff0d7224 */ /* 0x000fe400078e0006 */
[----:B------:R-:W-:Y:S01]  /*3b140*/  IMAD.MOV.U32 R12, RZ, RZ, 0x2 ;  /* 0x00000002ff0c7424 */ /* 0x000fe200078e00ff */
[----:B------:R-:W-:-:S13]  /*3b150*/  IADD3 R2, P3, R14, R0, RZ ;  /* 0x000000000e027210 */ /* 0x000fda0007f7e0ff */
[----:B------:R-:W-:Y:S05]  /*3b160*/  WARPSYNC.COLLECTIVE R15, `(.L_x_13497) ;  /* 0x000000000f087348 */ /* 0x000fea0003c00000 */
[----:B------:R0:W1:Y:S02]  /*3b170*/  SHFL.IDX P6, R14, R13, R12, R11 ;  /* 0x0000000c0d0e7389 */ /* 0x00006400000c000b */
[----:B01----:R-:W-:Y:S01]  /*3b180*/  ENDCOLLECTIVE ;  /* 0x000000000000791b */ /* 0x003fe20003800000 */
.L_x_13497:
        /* <DEDUP_REMOVED lines=17> */
.L_x_13498:
[----:B------:R-:W-:Y:S01]  /*3b2a0*/  MOV R13, R6 ;  /* 0x00000006000d7202 */ /* 0x000fe20000000f00 */
[----:B------:R-:W-:Y:S01]  /*3b2b0*/  IMAD.MOV.U32 R12, RZ, RZ, 0x3 ;  /* 0x00000003ff0c7424 */ /* 0x000fe200078e00ff */
[----:B------:R-:W-:-:S13]  /*3b2c0*/  IADD3 R2, P3, R14, R0, RZ ;  /* 0x000000000e027210 */ /* 0x000fda0007f7e0ff */
[----:B------:R-:W-:Y:S05]  /*3b2d0*/  WARPSYNC.COLLECTIVE R15, `(.L_x_13499) ;  /* 0x000000000f087348 */ /* 0x000fea0003c00000 */
[----:B------:R0:W1:Y:S02]  /*3b2e0*/  SHFL.IDX P6, R14, R13, R12, R11 ;  /* 0x0000000c0d0e7389 */ /* 0x00006400000c000b */
[----:B01----:R-:W-:Y:S01]  /*3b2f0*/  ENDCOLLECTIVE ;  /* 0x000000000000791b */ /* 0x003fe20003800000 */
.L_x_13499:
        /* <DEDUP_REMOVED lines=17> */
.L_x_13500:
[----:B------:R-:W-:Y:S02]  /*3b410*/  IMAD.MOV.U32 R13, RZ, RZ, R6 ;  /* 0x000000ffff0d7224 */ /* 0x000fe400078e0006 */
[----:B------:R-:W-:Y:S01]  /*3b420*/  IMAD.MOV.U32 R12, RZ, RZ, 0x4 ;  /* 0x00000004ff0c7424 */ /* 0x000fe200078e00ff */
[----:B------:R-:W-:-:S13]  /*3b430*/  IADD3 R2, P3, R14, R0, RZ ;  /* 0x000000000e027210 */ /* 0x000fda0007f7e0ff */
[----:B------:R-:W-:Y:S05]  /*3b440*/  WARPSYNC.COLLECTIVE R15, `(.L_x_13501) ;  /* 0x000000000f087348 */ /* 0x000fea0003c00000 */
[----:B------:R0:W1:Y:S02]  /*3b450*/  SHFL.IDX P6, R14, R13, R12, R11 ;  /* 0x0000000c0d0e7389 */ /* 0x00006400000c000b */
[----:B01----:R-:W-:Y:S01]  /*3b460*/  ENDCOLLECTIVE ;  /* 0x000000000000791b */ /* 0x003fe20003800000 */
.L_x_13501:
        /* <DEDUP_REMOVED lines=17> */
.L_x_13502:
[----:B------:R-:W-:Y:S01]  /*3b580*/  IMAD.MOV.U32 R13, RZ, RZ, R6 ;  /* 0x000000ffff0d7224 */ /* 0x000fe200078e0006 */
[----:B------:R-:W-:Y:S02]  /*3b590*/  MOV R12, 0x5 ;  /* 0x00000005000c7802 */ /* 0x000fe40000000f00 */
[----:B------:R-:W-:-:S13]  /*3b5a0*/  IADD3 R2, P3, R14, R0, RZ ;  /* 0x000000000e027210 */ /* 0x000fda0007f7e0ff */
[----:B------:R-:W-:Y:S05]  /*3b5b0*/  WARPSYNC.COLLECTIVE R15, `(.L_x_13503) ;  /* 0x000000000f087348 */ /* 0x000fea0003c00000 */
[----:B------:R0:W1:Y:S02]  /*3b5c0*/  SHFL.IDX P6, R14, R13, R12, R11 ;  /* 0x0000000c0d0e7389 */ /* 0x00006400000c000b */
[----:B01----:R-:W-:Y:S01]  /*3b5d0*/  ENDCOLLECTIVE ;  /* 0x000000000000791b */ /* 0x003fe20003800000 */
.L_x_13503:
        /* <DEDUP_REMOVED lines=12> */
.L_x_13504:
        /* <DEDUP_REMOVED lines=9> */
.L_x_13319:
[----:B0-----:R0:W1:Y:S02]  /*3b730*/  SYNCS.PHASECHK.TRANS64.TRYWAIT P0, [R4+URZ+0x32440], R21 ;  /* 0x03244015040075a7 */ /* 0x001064000800017f */
[----:B-1----:R-:W-:Y:S05]  /*3b740*/  @!P0 NANOSLEEP.SYNCS 0x989680 ;  /* 0x009896800000895d */ /* 0x002fea0003900000 */
[----:B------:R-:W1:Y:S02]  /*3b750*/  @!P0 SYNCS.PHASECHK.TRANS64 P0, [R4+URZ+0x32440], R21 ;  /* 0x03244015040085a7 */ /* 0x000e64000800007f */
[----:B-1----:R-:W-:Y:S05]  /*3b760*/  @!P0 BRA `(.L_x_13319) ;  /* 0xfffffffc00f08947 */ /* 0x002fea000383ffff */
[----:B------:R-:W-:Y:S05]  /*3b770*/  BRA `(.L_x_13506) ;  /* 0xffffff9c005c7947 */ /* 0x000fea000383ffff */
.L_x_13320:
        /* <DEDUP_REMOVED lines=8> */
.L_x_13508:
[----:B------:R-:W-:Y:S05]  /*3b800*/  BSYNC B1 ;  /* 0x0000000000017941 */ /* 0x000fea0003800000 */
.L_x_13507:
        /* <DEDUP_REMOVED lines=9> */
.L_x_13509:
[----:B------:R-:W-:Y:S02]  /*3b8a0*/  IMAD.MOV.U32 R13, RZ, RZ, R9 ;  /* 0x000000ffff0d7224 */ /* 0x000fe400078e0009 */
[----:B------:R-:W-:Y:S02]  /*3b8b0*/  IMAD.MOV.U32 R12, RZ, RZ, 0x1 ;  /* 0x00000001ff0c7424 */ /* 0x000fe400078e00ff */
[----:B------:R-:W-:-:S07]  /*3b8c0*/  IMAD.MOV.U32 R2, RZ, RZ, R14 ;  /* 0x000000ffff027224 */ /* 0x000fce00078e000e */
[----:B------:R-:W-:Y:S05]  /*3b8d0*/  WARPSYNC.COLLECTIVE R15, `(.L_x_13510) ;  /* 0x000000000f087348 */ /* 0x000fea0003c00000 */
[----:B------:R0:W1:Y:S02]  /*3b8e0*/  SHFL.IDX P6, R14, R13, R12, R11 ;  /* 0x0000000c0d0e7389 */ /* 0x00006400000c000b */
[----:B01----:R-:W-:Y:S01]  /*3b8f0*/  ENDCOLLECTIVE ;  /* 0x000000000000791b */ /* 0x003fe20003800000 */
.L_x_13510:
        /* <DEDUP_REMOVED lines=11> */
.L_x_13511:
[----:B------:R-:W-:Y:S01]  /*3b9b0*/  IMAD.MOV.U32 R13, RZ, RZ, R9 ;  /* 0x000000ffff0d7224 */ /* 0x000fe200078e0009 */
[----:B------:R-:W-:Y:S01]  /*3b9c0*/  MOV R12, 0x2 ;  /* 0x00000002000c7802 */ /* 0x000fe20000000f00 */
[----:B------:R-:W-:-:S07]  /*3b9d0*/  IMAD.MOV.U32 R2, RZ, RZ, R14 ;  /* 0x000000ffff027224 */ /* 0x000fce00078e000e */
[----:B------:R-:W-:Y:S05]  /*3b9e0*/  WARPSYNC.COLLECTIVE R15, `(.L_x_13512) ;  /* 0x000000000f087348 */ /* 0x000fea0003c00000 */
[----:B------:R0:W1:Y:S02]  /*3b9f0*/  SHFL.IDX P6, R14, R13, R12, R11 ;  /* 0x0000000c0d0e7389 */ /* 0x00006400000c000b */
[----:B01----:R-:W-:Y:S01]  /*3ba00*/  ENDCOLLECTIVE ;  /* 0x000000000000791b */ /* 0x003fe20003800000 */
.L_x_13512:
        /* <DEDUP_REMOVED lines=11> */
.L_x_13513:
[----:B------:R-:W-:Y:S02]  /*3bac0*/  IMAD.MOV.U32 R13, RZ, RZ, R9 ;  /* 0x000000ffff0d7224 */ /* 0x000fe400078e0009 */
[----:B------:R-:W-:Y:S02]  /*3bad0*/  IMAD.MOV.U32 R12, RZ, RZ, 0x3 ;  /* 0x00000003ff0c7424 */ /* 0x000fe400078e00ff */
[----:B------:R-:W-:-:S07]  /*3bae0*/  IMAD.MOV.U32 R2, RZ, RZ, R14 ;  /* 0x000000ffff027224 */ /* 0x000fce00078e000e */
[----:B------:R-:W-:Y:S05]  /*3baf0*/  WARPSYNC.COLLECTIVE R15, `(.L_x_13514) ;  /* 0x000000000f087348 */ /* 0x000fea0003c00000 */
[----:B------:R0:W1:Y:S02]  /*3bb00*/  SHFL.IDX P6, R14, R13, R12, R11 ;  /* 0x0000000c0d0e7389 */ /* 0x00006400000c000b */
[----:B01----:R-:W-:Y:S01]  /*3bb10*/  ENDCOLLECTIVE ;  /* 0x000000000000791b */ /* 0x003fe20003800000 */
.L_x_13514:
        /* <DEDUP_REMOVED lines=11> */
.L_x_13515:
[----:B------:R-:W-:Y:S01]  /*3bbd0*/  MOV R13, R9 ;  /* 0x00000009000d7202 */ /* 0x000fe20000000f00 */
[----:B------:R-:W-:Y:S02]  /*3bbe0*/  IMAD.MOV.U32 R12, RZ, RZ, 0x4 ;  /* 0x00000004ff0c7424 */ /* 0x000fe400078e00ff */
[----:B------:R-:W-:-:S07]  /*3bbf0*/  IMAD.MOV.U32 R2, RZ, RZ, R14 ;  /* 0x000000ffff027224 */ /* 0x000fce00078e000e */
[----:B------:R-:W-:Y:S05]  /*3bc00*/  WARPSYNC.COLLECTIVE R15, `(.L_x_13516) ;  /* 0x000000000f087348 */ /* 0x000fea0003c00000 */
[----:B------:R0:W1:Y:S02]  /*3bc10*/  SHFL.IDX P6, R14, R13, R12, R11 ;  /* 0x0000000c0d0e7389 */ /* 0x00006400000c000b */
[----:B01----:R-:W-:Y:S01]  /*3bc20*/  ENDCOLLECTIVE ;  /* 0x000000000000791b */ /* 0x003fe20003800000 */
.L_x_13516:
        /* <DEDUP_REMOVED lines=11> */
.L_x_13517:
[----:B------:R-:W-:Y:S02]  /*3bce0*/  IMAD.MOV.U32 R13, RZ, RZ, R9 ;  /* 0x000000ffff0d7224 */ /* 0x000fe400078e0009 */
[----:B------:R-:W-:Y:S02]  /*3bcf0*/  IMAD.MOV.U32 R12, RZ, RZ, 0x5 ;  /* 0x00000005ff0c7424 */ /* 0x000fe400078e00ff */
[----:B------:R-:W-:-:S07]  /*3bd00*/  IMAD.MOV.U32 R2, RZ, RZ, R14 ;  /* 0x000000ffff027224 */ /* 0x000fce00078e000e */
[----:B------:R-:W-:Y:S05]  /*3bd10*/  WARPSYNC.COLLECTIVE R15, `(.L_x_13518) ;  /* 0x000000000f087348 */ /* 0x000fea0003c00000 */
[----:B------:R0:W1:Y:S02]  /*3bd20*/  SHFL.IDX P6, R14, R13, R12, R11 ;  /* 0x0000000c0d0e7389 */ /* 0x00006400000c000b */
[----:B01----:R-:W-:Y:S01]  /*3bd30*/  ENDCOLLECTIVE ;  /* 0x000000000000791b */ /* 0x003fe20003800000 */
.L_x_13518:
        /* <DEDUP_REMOVED lines=11> */
.L_x_13519:
[----:B------:R-:W-:Y:S01]  /*3bdf0*/  IMAD.MOV.U32 R2, RZ, RZ, R14 ;  /* 0x000000ffff027224 */ /* 0x000fe200078e000e */
[----:B------:R-:W-:Y:S06]  /*3be00*/  BRA `(.L_x_13520) ;  /* 0xffffff98008c7947 */ /* 0x000fec000383ffff */
.L_x_13325:
[----:B---3--:R3:W4:Y:S02]  /*3be10*/  SYNCS.PHASECHK.TRANS64.TRYWAIT P0, [R4+URZ+0x32460], R21 ;  /* 0x03246015040075a7 */ /* 0x008724000800017f */
[----:B----4-:R-:W-:Y:S05]  /*3be20*/  @!P0 NANOSLEEP.SYNCS 0x989680 ;  /* 0x009896800000895d */ /* 0x010fea0003900000 */
[----:B------:R-:W4:Y:S02]  /*3be30*/  @!P0 SYNCS.PHASECHK.TRANS64 P0, [R4+URZ+0x32460], R21 ;  /* 0x03246015040085a7 */ /* 0x000f24000800007f */
[----:B----4-:R-:W-:Y:S05]  /*3be40*/  @!P0 BRA `(.L_x_13325) ;  /* 0xfffffffc00f08947 */ /* 0x010fea000383ffff */
[----:B------:R-:W-:Y:S05]  /*3be50*/  BRA `(.L_x_13521) ;  /* 0xffffff9800dc7947 */ /* 0x000fea000383ffff */
.L_x_13326:
        /* <DEDUP_REMOVED lines=8> */
.L_x_13523:
[----:B------:R-:W-:Y:S05]  /*3bee0*/  BSYNC B1 ;  /* 0x0000000000017941 */ /* 0x000fea0003800000 */
.L_x_13522:
        /* <DEDUP_REMOVED lines=9> */
.L_x_13524:
[----:B------:R-:W-:Y:S01]  /*3bf80*/  MOV R13, R7 ;  /* 0x00000007000d7202 */ /* 0x000fe20000000f00 */
[----:B------:R-:W-:Y:S01]  /*3bf90*/  IMAD.MOV.U32 R12, RZ, RZ, 0x1 ;  /* 0x00000001ff0c7424 */ /* 0x000fe200078e00ff */
[----:B------:R-:W-:-:S13]  /*3bfa0*/  IADD3 R2, P0, R14, R0, RZ ;  /* 0x000000000e027210 */ /* 0x000fda0007f1e0ff */
[----:B------:R-:W-:Y:S05]  /*3bfb0*/  WARPSYNC.COLLECTIVE R15, `(.L_x_13525) ;  /* 0x000000000f087348 */ /* 0x000fea0003c00000 */
[----:B------:R0:W1:Y:S02]  /*3bfc0*/  SHFL.IDX P6, R14, R13, R12, R11 ;  /* 0x0000000c0d0e7389 */ /* 0x00006400000c000b */
[----:B01----:R-:W-:Y:S01]  /*3bfd0*/  ENDCOLLECTIVE ;  /* 0x000000000000791b */ /* 0x003fe20003800000 */
.L_x_13525:
        /* <DEDUP_REMOVED lines=13> */
.L_x_13526:
[----:B------:R-:W-:Y:S02]  /*3c0b0*/  IMAD.MOV.U32 R13, RZ, RZ, R7 ;  /* 0x000000ffff0d7224 */ /* 0x000fe400078e0007 */
[----:B------:R-:W-:Y:S01]  /*3c0c0*/  IMAD.MOV.U32 R12, RZ, RZ, 0x2 ;  /* 0x00000002ff0c7424 */ /* 0x000fe200078e00ff */
[----:B------:R-:W-:-:S13]  /*3c0d0*/  IADD3 R2, P0, R14, R0, RZ ;  /* 0x000000000e027210 */ /* 0x000fda0007f1e0ff */
[----:B------:R-:W-:Y:S05]  /*3c0e0*/  WARPSYNC.COLLECTIVE R15, `(.L_x_13527) ;  /* 0x000000000f087348 */ /* 0x000fea0003c00000 */
[----:B------:R0:W1:Y:S02]  /*3c0f0*/  SHFL.IDX P6, R14, R13, R12, R11 ;  /* 0x0000000c0d0e7389 */ /* 0x00006400000c000b */
[----:B01----:R-:W-:Y:S01]  /*3c100*/  ENDCOLLECTIVE ;  /* 0x000000000000791b */ /* 0x003fe20003800000 */
.L_x_13527:
        /* <DEDUP_REMOVED lines=13> */
.L_x_13528:
[----:B------:R-:W-:Y:S01]  /*3c1e0*/  IMAD.MOV.U32 R13, RZ, RZ, R7 ;  /* 0x000000ffff0d7224 */ /* 0x000fe200078e0007 */
[----:B------:R-:W-:Y:S02]  /*3c1f0*/  MOV R12, 0x3 ;  /* 0x00000003000c7802 */ /* 0x000fe40000000f00 */
[----:B------:R-:W-:-:S13]  /*3c200*/  IADD3 R2, P0, R14, R0, RZ ;  /* 0x000000000e027210 */ /* 0x000fda0007f1e0ff */
[----:B------:R-:W-:Y:S05]  /*3c210*/  WARPSYNC.COLLECTIVE R15, `(.L_x_13529) ;  /* 0x000000000f087348 */ /* 0x000fea0003c00000 */
[----:B------:R0:W1:Y:S02]  /*3c220*/  SHFL.IDX P6, R14, R13, R12, R11 ;  /* 0x0000000c0d0e7389 */ /* 0x00006400000c000b */
[----:B01----:R-:W-:Y:S01]  /*3c230*/  ENDCOLLECTIVE ;  /* 0x000000000000791b */ /* 0x003fe20003800000 */
.L_x_13529:
        /* <DEDUP_REMOVED lines=13> */
.L_x_13530:
[----:B------:R-:W-:Y:S02]  /*3c310*/  IMAD.MOV.U32 R13, RZ, RZ, R7 ;  /* 0x000000ffff0d7224 */ /* 0x000fe400078e0007 */
[----:B------:R-:W-:Y:S01]  /*3c320*/  IMAD.MOV.U32 R12, RZ, RZ, 0x4 ;  /* 0x00000004ff0c7424 */ /* 0x000fe200078e00ff */
[----:B------:R-:W-:-:S13]  /*3c330*/  IADD3 R2, P0, R14, R0, RZ ;  /* 0x000000000e027210 */ /* 0x000fda0007f1e0ff */
[----:B------:R-:W-:Y:S05]  /*3c340*/  WARPSYNC.COLLECTIVE R15, `(.L_x_13531) ;  /* 0x000000000f087348 */ /* 0x000fea0003c00000 */
[----:B------:R0:W1:Y:S02]  /*3c350*/  SHFL.IDX P6, R14, R13, R12, R11 ;  /* 0x0000000c0d0e7389 */ /* 0x00006400000c000b */
[----:B01----:R-:W-:Y:S01]  /*3c360*/  ENDCOLLECTIVE ;  /* 0x000000000000791b */ /* 0x003fe20003800000 */
.L_x_13531:
        /* <DEDUP_REMOVED lines=13> */
.L_x_13532:
[----:B------:R-:W-:Y:S01]  /*3c440*/  IMAD.MOV.U32 R13, RZ, RZ, R7 ;  /* 0x000000ffff0d7224 */ /* 0x000fe200078e0007 */
[----:B------:R-:W-:Y:S02]  /*3c450*/  MOV R12, 0x5 ;  /* 0x00000005000c7802 */ /* 0x000fe40000000f00 */
[----:B------:R-:W-:-:S13]  /*3c460*/  IADD3 R2, P0, R14, R0, RZ ;  /* 0x000000000e027210 */ /* 0x000fda0007f1e0ff */
[----:B------:R-:W-:Y:S05]  /*3c470*/  WARPSYNC.COLLECTIVE R15, `(.L_x_13533) ;  /* 0x000000000f087348 */ /* 0x000fea0003c00000 */
[----:B------:R0:W1:Y:S02]  /*3c480*/  SHFL.IDX P6, R14, R13, R12, R11 ;  /* 0x0000000c0d0e7389 */ /* 0x00006400000c000b */
[----:B01----:R-:W-:Y:S01]  /*3c490*/  ENDCOLLECTIVE ;  /* 0x000000000000791b */ /* 0x003fe20003800000 */
.L_x_13533:
        /* <DEDUP_REMOVED lines=13> */
.L_x_13534:
[----:B------:R-:W-:Y:S05]  /*3c570*/  BRA `(.L_x_13535) ;  /* 0xffffff9800287947 */ /* 0x000fea000383ffff */
.L_x_13334:
[----:B------:R-:W-:Y:S01]  /*3c580*/  BSSY B0, `(.L_x_13536) ;  /* 0x0000008000007945 */ /* 0x000fe20003800000 */
[----:B-1----:R-:W-:Y:S02]  /*3c590*/  IMAD.MOV.U32 R13, RZ, RZ, R16 ;  /* 0x000000ffff0d7224 */ /* 0x002fe400078e0010 */
[----:B------:R-:W-:Y:S02]  /*3c5a0*/  IMAD.MOV.U32 R12, RZ, RZ, RZ ;  /* 0x000000ffff0c7224 */ /* 0x000fe400078e00ff */
[----:B------:R-:W-:Y:S02]  /*3c5b0*/  IMAD.MOV.U32 R11, RZ, RZ, 0x1f ;  /* 0x0000001fff0b7424 */ /* 0x000fe400078e00ff */
[----:B------:R-:W-:-:S07]  /*3c5c0*/  IMAD.MOV.U32 R15, RZ, RZ, -0x1 ;  /* 0xffffffffff0f7424 */ /* 0x000fce00078e00ff */
[----:B0-23--:R-:W-:Y:S05]  /*3c5d0*/  WARPSYNC.COLLECTIVE R15, `(.L_x_13537) ;  /* 0x000000000f087348 */ /* 0x00dfea0003c00000 */
[----:B------:R1:W4:Y:S02]  /*3c5e0*/  SHFL.IDX P6, R14, R13, R12, R11 ;  /* 0x0000000c0d0e7389 */ /* 0x00032400000c000b */
[----:B01234-:R-:W-:Y:S01]  /*3c5f0*/  ENDCOLLECTIVE ;  /* 0x000000000000791b */ /* 0x01ffe20003800000 */
.L_x_13537:
[----:B------:R-:W-:Y:S05]  /*3c600*/  BSYNC B0 ;  /* 0x0000000000007941 */ /* 0x000fea0003800000 */
.L_x_13536:
        /* <DEDUP_REMOVED lines=9> */
.L_x_13538:
        /* <DEDUP_REMOVED lines=18> */
.L_x_13539:
[----:B------:R-:W-:Y:S02]  /*3c7c0*/  MOV R12, 0x2 ;  /* 0x00000002000c7802 */ /* 0x000fe40000000f00 */
[----:B------:R-:W-:-:S05]  /*3c7d0*/  SEL R6, R14, RZ, P1 ;  /* 0x000000ff0e067207 */ /* 0x000fca0000800000 */
[----:B------:R-:W-:-:S04]  /*3c7e0*/  IMAD.IADD R6, R5, 0x1, R6 ;  /* 0x0000000105067824 */ /* 0x000fc800078e0206 */
[----:B------:R-:W-:-:S07]  /*3c7f0*/  IMAD.MOV.U32 R13, RZ, RZ, R6 ;  /* 0x000000ffff0d7224 */ /* 0x000fce00078e0006 */
[----:B------:R-:W-:Y:S05]  /*3c800*/  WARPSYNC.COLLECTIVE R15, `(.L_x_13540) ;  /* 0x000000000f087348 */ /* 0x000fea0003c00000 */
[----:B------:R0:W1:Y:S02]  /*3c810*/  SHFL.UP P6, R14, R13, R12, R11 ;  /* 0x0400000c0d0e7389 */ /* 0x00006400000c000b */
[----:B01----:R-:W-:Y:S01]  /*3c820*/  ENDCOLLECTIVE ;  /* 0x000000000000791b */ /* 0x003fe20003800000 */
.L_x_13540:
[----:B------:R-:W-:Y:S01]  /*3c830*/  IMAD.MOV.U32 R12, RZ, RZ, 0x4 ;  /* 0x00000004ff0c7424 */ /* 0x000fe200078e00ff */
[----:B------:R-:W-:-:S05]  /*3c840*/  SEL R7, R14, RZ, P2 ;  /* 0x000000ff0e077207 */ /* 0x000fca0001000000 */
[----:B------:R-:W-:-:S04]  /*3c850*/  IMAD.IADD R7, R6, 0x1, R7 ;  /* 0x0000000106077824 */ /* 0x000fc800078e0207 */
[----:B------:R-:W-:-:S07]  /*3c860*/  IMAD.MOV.U32 R13, RZ, RZ, R7 ;  /* 0x000000ffff0d7224 */ /* 0x000fce00078e0007 */
[----:B------:R-:W-:Y:S05]  /*3c870*/  WARPSYNC.COLLECTIVE R15, `(.L_x_13541) ;  /* 0x000000000f087348 */ /* 0x000fea0003c00000 */
[----:B------:R0:W1:Y:S02]  /*3c880*/  SHFL.UP P6, R14, R13, R12, R11 ;  /* 0x0400000c0d0e7389 */ /* 0x00006400000c000b */
[----:B01----:R-:W-:Y:S01]  /*3c890*/  ENDCOLLECTIVE ;  /* 0x000000000000791b */ /* 0x003fe20003800000 */
.L_x_13541:
[----:B------:R-:W-:Y:S01]  /*3c8a0*/  IMAD.MOV.U32 R12, RZ, RZ, 0x8 ;  /* 0x00000008ff0c7424 */ /* 0x000fe200078e00ff */
[----:B------:R-:W-:-:S05]  /*3c8b0*/  SEL R2, R14, RZ, P3 ;  /* 0x000000ff0e027207 */ /* 0x000fca0001800000 */
[----:B------:R-:W-:-:S04]  /*3c8c0*/  IMAD.IADD R2, R7, 0x1, R2 ;  /* 0x0000000107027824 */ /* 0x000fc800078e0202 */
[----:B------:R-:W-:-:S07]  /*3c8d0*/  IMAD.MOV.U32 R13, RZ, RZ, R2 ;  /* 0x000000ffff0d7224 */ /* 0x000fce00078e0002 */
[----:B------:R-:W-:Y:S05]  /*3c8e0*/  WARPSYNC.COLLECTIVE R15, `(.L_x_13542) ;  /* 0x000000000f087348 */ /* 0x000fea0003c00000 */
[----:B------:R0:W1:Y:S02]  /*3c8f0*/  SHFL.UP P6, R14, R13, R12, R11 ;  /* 0x0400000c0d0e7389 */ /* 0x00006400000c000b */
[----:B01----:R-:W-:Y:S01]  /*3c900*/  ENDCOLLECTIVE ;  /* 0x000000000000791b */ /* 0x003fe20003800000 */
.L_x_13542:
[----:B------:R-:W-:Y:S01]  /*3c910*/  IMAD.MOV.U32 R12, RZ, RZ, 0x10 ;  /* 0x00000010ff0c7424 */ /* 0x000fe200078e00ff */
[----:B------:R-:W-:-:S05]  /*3c920*/  SEL R3, R14, RZ, P4 ;  /* 0x000000ff0e037207 */ /* 0x000fca0002000000 */
[----:B------:R-:W-:-:S04]  /*3c930*/  IMAD.IADD R3, R2, 0x1, R3 ;  /* 0x0000000102037824 */ /* 0x000fc800078e0203 */
[----:B------:R-:W-:-:S07]  /*3c940*/  IMAD.MOV.U32 R13, RZ, RZ, R3 ;  /* 0x000000ffff0d7224 */ /* 0x000fce00078e0003 */
[----:B------:R-:W-:Y:S05]  /*3c950*/  WARPSYNC.COLLECTIVE R15, `(.L_x_13543) ;  /* 0x000000000f087348 */ /* 0x000fea0003c00000 */
[----:B------:R0:W1:Y:S02]  /*3c960*/  SHFL.UP P6, R14, R13, R12, R11 ;  /* 0x0400000c0d0e7389 */ /* 0x00006400000c000b */
[----:B01----:R-:W-:Y:S01]  /*3c970*/  ENDCOLLECTIVE ;  /* 0x000000000000791b */ /* 0x003fe20003800000 */
.L_x_13543:
        /* <DEDUP_REMOVED lines=8> */
.L_x_13544:
[----:B------:R-:W-:Y:S05]  /*3ca00*/  BRA `(.L_x_13545) ;  /* 0xffffff9800847947 */ /* 0x000fea000383ffff */
.L_x_13339:
[----:B------:R-:W-:Y:S01]  /*3ca10*/  BSSY B0, `(.L_x_13546) ;  /* 0x0000008000007945 */ /* 0x000fe20003800000 */
[----:B-1---5:R-:W-:Y:S02]  /*3ca20*/  IMAD.MOV.U32 R13, RZ, RZ, R5 ;  /* 0x000000ffff0d7224 */ /* 0x022fe400078e0005 */
[----:B------:R-:W-:Y:S02]  /*3ca30*/  IMAD.MOV.U32 R12, RZ, RZ, 0x1 ;  /* 0x00000001ff0c7424 */ /* 0x000fe400078e00ff */
[----:B------:R-:W-:Y:S02]  /*3ca40*/  IMAD.MOV.U32 R11, RZ, RZ, RZ ;  /* 0x000000ffff0b7224 */ /* 0x000fe400078e00ff */
[----:B------:R-:W-:-:S07]  /*3ca50*/  IMAD.MOV.U32 R15, RZ, RZ, -0x1 ;  /* 0xffffffffff0f7424 */ /* 0x000fce00078e00ff */
[----:B0-----:R-:W-:Y:S05]  /*3ca60*/  WARPSYNC.COLLECTIVE R15, `(.L_x_13547) ;  /* 0x000000000f087348 */ /* 0x001fea0003c00000 */
[----:B------:R1:W2:Y:S02]  /*3ca70*/  SHFL.UP P6, R14, R13, R12, R11 ;  /* 0x0400000c0d0e7389 */ /* 0x0002a400000c000b */
[----:B012---:R-:W-:Y:S01]  /*3ca80*/  ENDCOLLECTIVE ;  /* 0x000000000000791b */ /* 0x007fe20003800000 */
.L_x_13547:
[----:B------:R-:W-:Y:S05]  /*3ca90*/  BSYNC B0 ;  /* 0x0000000000007941 */ /* 0x000fea0003800000 */
.L_x_13546:
[----:B------:R-:W-:Y:S01]  /*3caa0*/  SEL R14, R14, RZ, P1 ;  /* 0x000000ff0e0e7207 */ /* 0x000fe20000800000 */
[----:B------:R-:W-:Y:S01]  /*3cab0*/  IMAD.MOV.U32 R12, RZ, RZ, 0x2 ;  /* 0x00000002ff0c7424 */ /* 0x000fe200078e00ff */
[----:B------:R-:W-:Y:S01]  /*3cac0*/  MOV R11, RZ ;  /* 0x000000ff000b7202 */ /* 0x000fe20000000f00 */
[----:B------:R-:W-:Y:S02]  /*3cad0*/  IMAD.MOV.U32 R15, RZ, RZ, -0x1 ;  /* 0xffffffffff0f7424 */ /* 0x000fe400078e00ff */
[----:B------:R-:W-:-:S07]  /*3cae0*/  IMAD.IADD R13, R5, 0x1, R14 ;  /* 0x00000001050d7824 */ /* 0x000fce00078e020e */
[----:B------:R-:W-:Y:S05]  /*3caf0*/  WARPSYNC.COLLECTIVE R15, `(.L_x_13548) ;  /* 0x000000000f087348 */ /* 0x000fea0003c00000 */
[----:B------:R0:W1:Y:S02]  /*3cb00*/  SHFL.UP P6, R14, R13, R12, R11 ;  /* 0x0400000c0d0e7389 */ /* 0x00006400000c000b */
[----:B01----:R-:W-:Y:S01]  /*3cb10*/  ENDCOLLECTIVE ;  /* 0x000000000000791b */ /* 0x003fe20003800000 */
.L_x_13548:
[----:B------:R-:W-:Y:S01]  /*3cb20*/  IMAD.MOV.U32 R12, RZ, RZ, 0x4 ;  /* 0x00000004ff0c7424 */ /* 0x000fe200078e00ff */
[----:B------:R-:W-:-:S05]  /*3cb30*/  SEL R2, R14, RZ, P2 ;  /* 0x000000ff0e027207 */ /* 0x000fca0001000000 */
[----:B------:R-:W-:-:S04]  /*3cb40*/  IMAD.IADD R2, R13, 0x1, R2 ;  /* 0x000000010d027824 */ /* 0x000fc800078e0202 */
[----:B------:R-:W-:-:S07]  /*3cb50*/  IMAD.MOV.U32 R13, RZ, RZ, R2 ;  /* 0x000000ffff0d7224 */ /* 0x000fce00078e0002 */
[----:B------:R-:W-:Y:S05]  /*3cb60*/  WARPSYNC.COLLECTIVE R15, `(.L_x_13549) ;  /* 0x000000000f087348 */ /* 0x000fea0003c00000 */
[----:B------:R0:W1:Y:S02]  /*3cb70*/  SHFL.UP P6, R14, R13, R12, R11 ;  /* 0x0400000c0d0e7389 */ /* 0x00006400000c000b */
[----:B01----:R-:W-:Y:S01]  /*3cb80*/  ENDCOLLECTIVE ;  /* 0x000000000000791b */ /* 0x003fe20003800000 */
.L_x_13549:
[----:B------:R-:W-:Y:S01]  /*3cb90*/  IMAD.MOV.U32 R12, RZ, RZ, 0x8 ;  /* 0x00000008ff0c7424 */ /* 0x000fe200078e00ff */
[----:B------:R-:W-:-:S05]  /*3cba0*/  SEL R3, R14, RZ, P3 ;  /* 0x000000ff0e037207 */ /* 0x000fca0001800000 */
[----:B------:R-:W-:-:S04]  /*3cbb0*/  IMAD.IADD R3, R2, 0x1, R3 ;  /* 0x0000000102037824 */ /* 0x000fc800078e0203 */
[----:B------:R-:W-:-:S07]  /*3cbc0*/  IMAD.MOV.U32 R13, RZ, RZ, R3 ;  /* 0x000000ffff0d7224 */ /* 0x000fce00078e0003 */
[----:B------:R-:W-:Y:S05]  /*3cbd0*/  WARPSYNC.COLLECTIVE R15, `(.L_x_13550) ;  /* 0x000000000f087348 */ /* 0x000fea0003c00000 */
[----:B------:R0:W1:Y:S02]  /*3cbe0*/  SHFL.UP P6, R14, R13, R12, R11 ;  /* 0x0400000c0d0e7389 */ /* 0x00006400000c000b */
[----:B01----:R-:W-:Y:S01]  /*3cbf0*/  ENDCOLLECTIVE ;  /* 0x000000000000791b */ /* 0x003fe20003800000 */
.L_x_13550:
[----:B------:R-:W-:Y:S02]  /*3cc00*/  MOV R12, 0x10 ;  /* 0x00000010000c7802 */ /* 0x000fe40000000f00 */
[----:B------:R-:W-:-:S05]  /*3cc10*/  SEL R4, R14, RZ, P4 ;  /* 0x000000ff0e047207 */ /* 0x000fca0002000000 */
[----:B------:R-:W-:-:S04]  /*3cc20*/  IMAD.IADD R4, R3, 0x1, R4 ;  /* 0x0000000103047824 */ /* 0x000fc800078e0204 */
[----:B------:R-:W-:-:S07]  /*3cc30*/  IMAD.MOV.U32 R13, RZ, RZ, R4 ;  /* 0x000000ffff0d7224 */ /* 0x000fce00078e0004 */
[----:B------:R-:W-:Y:S05]  /*3cc40*/  WARPSYNC.COLLECTIVE R15, `(.L_x_13551) ;  /* 0x000000000f087348 */ /* 0x000fea0003c00000 */
[----:B------:R0:W1:Y:S02]  /*3cc50*/  SHFL.UP P6, R14, R13, R12, R11 ;  /* 0x0400000c0d0e7389 */ /* 0x00006400000c000b */
[----:B01----:R-:W-:Y:S01]  /*3cc60*/  ENDCOLLECTIVE ;  /* 0x000000000000791b */ /* 0x003fe20003800000 */
.L_x_13551:
        /* <DEDUP_REMOVED lines=8> */
.L_x_13552:
[----:B------:R-:W-:Y:S05]  /*3ccf0*/  BRA `(.L_x_13553) ;  /* 0xffffff9800647947 */ /* 0x000fea000383ffff */
.L_x_13341:
[----:B------:R-:W-:Y:S01]  /*3cd00*/  BSSY B0, `(.L_x_13554) ;  /* 0x0000006000007945 */ /* 0x000fe20003800000 */
[----:B------:R-:W-:Y:S01]  /*3cd10*/  PLOP3.LUT P6, PT, P6, PT, PT, 0x8, 0x0 ;  /* 0x000000000000781c */ /* 0x000fe200037ce170 */
[----:B------:R-:W-:-:S12]  /*3cd20*/  IMAD.MOV.U32 R15, RZ, RZ, -0x1 ;  /* 0xffffffffff0f7424 */ /* 0x000fd800078e00ff */
[----:B01----:R-:W-:Y:S05]  /*3cd30*/  WARPSYNC.COLLECTIVE R15, `(.L_x_13555) ;  /* 0x000000000f087348 */ /* 0x003fea0003c00000 */
[----:B------:R-:W-:Y:S01]  /*3cd40*/  VOTE.ANY R14, PT, P6 ;  /* 0x00000000000e7806 */ /* 0x000fe200030e0100 */
[----:B01----:R-:W-:Y:S06]  /*3cd50*/  ENDCOLLECTIVE ;  /* 0x000000000000791b */ /* 0x003fec0003800000 */
.L_x_13555:
[----:B------:R-:W-:Y:S05]  /*3cd60*/  BSYNC B0 ;  /* 0x0000000000007941 */ /* 0x000fea0003800000 */
.L_x_13554:
        /* <DEDUP_REMOVED lines=9> */
.L_x_13556:
[----:B------:R-:W-:Y:S01]  /*3ce00*/  IMAD.MOV.U32 R5, RZ, RZ, R14 ;  /* 0x000000ffff057224 */ /* 0x000fe200078e000e */
[----:B------:R-:W-:Y:S06]  /*3ce10*/  BRA `(.L_x_13557) ;  /* 0xffffff9800547947 */ /* 0x000fec000383ffff */
.L_x_13343:
[----:B------:R-:W-:Y:S01]  /*3ce20*/  BSSY B0, `(.L_x_13558) ;  /* 0x0000007000007945 */ /* 0x000fe20003800000 */
[----:B-1----:R-:W-:Y:S02]  /*3ce30*/  IMAD.MOV.U32 R13, RZ, RZ, R2 ;  /* 0x000000ffff0d7224 */ /* 0x002fe400078e0002 */
[----:B------:R-:W-:Y:S02]  /*3ce40*/  IMAD.MOV.U32 R11, RZ, RZ, 0x1f ;  /* 0x0000001fff0b7424 */ /* 0x000fe400078e00ff */
[----:B------:R-:W-:-:S07]  /*3ce50*/  IMAD.MOV.U32 R15, RZ, RZ, -0x1 ;  /* 0xffffffffff0f7424 */ /* 0x000fce00078e00ff */
[----:B0-23--:R-:W-:Y:S05]  /*3ce60*/  WARPSYNC.COLLECTIVE R15, `(.L_x_13559) ;  /* 0x000000000f087348 */ /* 0x00dfea0003c00000 */
[----:B------:R1:W4:Y:S02]  /*3ce70*/  SHFL.IDX P6, R14, R13, R12, R11 ;  /* 0x0000000c0d0e7389 */ /* 0x00032400000c000b */
[----:B01234-:R-:W-:Y:S01]  /*3ce80*/  ENDCOLLECTIVE ;  /* 0x000000000000791b */ /* 0x01ffe20003800000 */
.L_x_13559:
[----:B------:R-:W-:Y:S05]  /*3ce90*/  BSYNC B0 ;  /* 0x0000000000007941 */ /* 0x000fea0003800000 */
.L_x_13558:
[----:B------:R-:W-:Y:S05]  /*3cea0*/  BRA `(.L_x_13342) ;  /* 0xffffff98004c7947 */ /* 0x000fea000383ffff */
.L_x_13347:
[----:B------:R0:W0:Y:S02]  /*3ceb0*/  SYNCS.PHASECHK.TRANS64.TRYWAIT P0, [R5+URZ+0x32420], R0 ;  /* 0x03242000050075a7 */ /* 0x000024000800017f */
[----:B0-----:R-:W-:Y:S05]  /*3cec0*/  @!P0 NANOSLEEP.SYNCS 0x989680 ;  /* 0x009896800000895d */ /* 0x001fea0003900000 */
[----:B------:R-:W0:Y:S02]  /*3ced0*/  @!P0 SYNCS.PHASECHK.TRANS64 P0, [R5+URZ+0x32420], R0 ;  /* 0x03242000050085a7 */ /* 0x000e24000800007f */
[----:B0-----:R-:W-:Y:S05]  /*3cee0*/  @!P0 BRA `(.L_x_13347) ;  /* 0xfffffffc00f08947 */ /* 0x001fea000383ffff */
[----:B------:R-:W-:Y:S05]  /*3cef0*/  BRA `(.L_x_13560) ;  /* 0xffffff9c00c47947 */ /* 0x000fea000383ffff */
.L_x_13348:
[----:B------:R-:W0:Y:S01]  /*3cf00*/  S2R R2, SR_TID.X ;  /* 0x0000000000027919 */ /* 0x000e220000002100 */
[----:B------:R-:W-:Y:S01]  /*3cf10*/  BSSY B0, `(.L_x_13561) ;  /* 0x000000a000007945 */ /* 0x000fe20003800000 */
[----:B------:R-:W-:Y:S02]  /*3cf20*/  IMAD.MOV.U32 R12, RZ, RZ, RZ ;  /* 0x000000ffff0c7224 */ /* 0x000fe400078e00ff */
[----:B------:R-:W-:Y:S02]  /*3cf30*/  IMAD.MOV.U32 R11, RZ, RZ, 0x1f ;  /* 0x0000001fff0b7424 */ /* 0x000fe400078e00ff */
[----:B------:R-:W-:Y:S01]  /*3cf40*/  IMAD.MOV.U32 R15, RZ, RZ, -0x1 ;  /* 0xffffffffff0f7424 */ /* 0x000fe200078e00ff */
[----:B0-----:R-:W-:-:S04]  /*3cf50*/  SHF.R.U32.HI R2, RZ, 0x5, R2 ;  /* 0x00000005ff027819 */ /* 0x001fc80000011602 */
[----:B------:R-:W-:-:S05]  /*3cf60*/  LOP3.LUT R2, R2, 0x3, RZ, 0xc0, !PT ;  /* 0x0000000302027812 */ /* 0x000fca00078ec0ff */
[----:B-1----:R-:W-:-:S07]  /*3cf70*/  IMAD.MOV.U32 R13, RZ, RZ, R2 ;  /* 0x000000ffff0d7224 */ /* 0x002fce00078e0002 */
[----:B--234-:R-:W-:Y:S05]  /*3cf80*/  WARPSYNC.COLLECTIVE R15, `(.L_x_13562) ;  /* 0x000000000f087348 */ /* 0x01cfea0003c00000 */
[----:B------:R0:W1:Y:S02]  /*3cf90*/  SHFL.IDX P6, R14, R13, R12, R11 ;  /* 0x0000000c0d0e7389 */ /* 0x00006400000c000b */
[----:B01234-:R-:W-:Y:S01]  /*3cfa0*/  ENDCOLLECTIVE ;  /* 0x000000000000791b */ /* 0x01ffe20003800000 */
.L_x_13562:
[----:B------:R-:W-:Y:S05]  /*3cfb0*/  BSYNC B0 ;  /* 0x0000000000007941 */ /* 0x000fea0003800000 */
.L_x_13561:
[----:B------:R-:W-:Y:S05]  /*3cfc0*/  BRA `(.L_x_13563) ;  /* 0xffffff9c00ac7947 */ /* 0x000fea000383ffff */
.L_x_13349:
[----:B------:R-:W-:Y:S01]  /*3cfd0*/  BSSY B0, `(.L_x_13564) ;  /* 0x0000006000007945 */ /* 0x000fe20003800000 */
[----:B------:R-:W-:-:S07]  /*3cfe0*/  IMAD.MOV.U32 R15, RZ, RZ, -0x1 ;  /* 0xffffffffff0f7424 */ /* 0x000fce00078e00ff */
[----:B-1234-:R-:W-:Y:S05]  /*3cff0*/  WARPSYNC.COLLECTIVE R15, `(.L_x_13565) ;  /* 0x000000000f0c7348 */ /* 0x01efea0003c00000 */
[----:B------:R-:W-:Y:S02]  /*3d000*/  ELECT P6, UR62, PT ;  /* 0x00000000003e782f */ /* 0x000fe400038c0000 */
[----:B------:R-:W-:Y:S01]  /*3d010*/  MOV R14, UR62 ;  /* 0x0000003e000e7c02 */ /* 0x000fe20008000f00 */
[----:B-1234-:R-:W-:Y:S10]  /*3d020*/  ENDCOLLECTIVE ;  /* 0x000000000000791b */ /* 0x01eff40003800000 */
.L_x_13565:
[----:B------:R-:W-:Y:S05]  /*3d030*/  BSYNC B0 ;  /* 0x0000000000007941 */ /* 0x000fea0003800000 */
.L_x_13564:
[----:B------:R-:W-:Y:S05]  /*3d040*/  BRA `(.L_x_13566) ;  /* 0xffffff9c00a07947 */ /* 0x000fea000383ffff */
.L_x_13351:
[----:B------:R0:W0:Y:S02]  /*3d050*/  SYNCS.PHASECHK.TRANS64.TRYWAIT P1, [R3+URZ+0x32440], R2 ;  /* 0x03244002030075a7 */ /* 0x000024000802017f */
[----:B0-----:R-:W-:Y:S05]  /*3d060*/  @!P1 NANOSLEEP.SYNCS 0x989680 ;  /* 0x009896800000995d */ /* 0x001fea0003900000 */
[----:B------:R-:W0:Y:S02]  /*3d070*/  @!P1 SYNCS.PHASECHK.TRANS64 P1, [R3+URZ+0x32440], R2 ;  /* 0x03244002030095a7 */ /* 0x000e24000802007f */
[----:B0-----:R-:W-:Y:S05]  /*3d080*/  @!P1 BRA `(.L_x_13351) ;  /* 0xfffffffc00f09947 */ /* 0x001fea000383ffff */
[----:B------:R-:W-:Y:S05]  /*3d090*/  BRA `(.L_x_13567) ;  /* 0xffffff9c00c07947 */ /* 0x000fea000383ffff */
.L_x_13353:
[----:B------:R0:W0:Y:S02]  /*3d0a0*/  SYNCS.PHASECHK.TRANS64.TRYWAIT P1, [R25+URZ+0x32440], R0 ;  /* 0x03244000190075a7 */ /* 0x000024000802017f */
[----:B0-----:R-:W-:Y:S05]  /*3d0b0*/  @!P1 NANOSLEEP.SYNCS 0x989680 ;  /* 0x009896800000995d */ /* 0x001fea0003900000 */
[----:B------:R-:W0:Y:S02]  /*3d0c0*/  @!P1 SYNCS.PHASECHK.TRANS64 P1, [R25+URZ+0x32440], R0 ;  /* 0x03244000190095a7 */ /* 0x000e24000802007f */
[----:B0-----:R-:W-:Y:S05]  /*3d0d0*/  @!P1 BRA `(.L_x_13353) ;  /* 0xfffffffc00f09947 */ /* 0x001fea000383ffff */
[----:B------:R-:W-:Y:S05]  /*3d0e0*/  BRA `(.L_x_13568) ;  /* 0xffffff9c00cc7947 */ /* 0x000fea000383ffff */
.L_x_13355:
[----:B------:R0:W0:Y:S02]  /*3d0f0*/  SYNCS.PHASECHK.TRANS64.TRYWAIT P1, [R3+URZ+0x32460], R2 ;  /* 0x03246002030075a7 */ /* 0x000024000802017f */
[----:B0-----:R-:W-:Y:S05]  /*3d100*/  @!P1 NANOSLEEP.SYNCS 0x989680 ;  /* 0x009896800000995d */ /* 0x001fea0003900000 */
[----:B------:R-:W0:Y:S02]  /*3d110*/  @!P1 SYNCS.PHASECHK.TRANS64 P1, [R3+URZ+0x32460], R2 ;  /* 0x03246002030095a7 */ /* 0x000e24000802007f */
[----:B0-----:R-:W-:Y:S05]  /*3d120*/  @!P1 BRA `(.L_x_13355) ;  /* 0xfffffffc00f09947 */ /* 0x001fea000383ffff */
[----:B------:R-:W-:Y:S05]  /*3d130*/  BRA `(.L_x_13569) ;  /* 0xffffff9c00c87947 */ /* 0x000fea000383ffff */
        .type           $_ZN7cutlass13device_kernelIN5flash11enable_sm90INS1_16FlashAttnFwdSm90INS1_25CollectiveMainloopFwdSm90ILi2EN4cute5tupleIJNS5_1CILi1EEES8_S8_EEENS6_IJNS7_ILi128EEENS7_ILi96EEENS7_ILi64EEEEEELi256ENS_6half_tEfNS_4arch4Sm90ELb0ELb1ELb1ELb1ELb1ELb1ELb1ELb1ELb0ELb1ELb0ELb0EEENS1_21CollectiveEpilogueFwdINS6_IJSA_NS7_ILi256EEESB_EEES9_SE_SG_Li256ELb1ELb1ELb0ELb0EEENS1_36VarlenDynamicPersistentTileSchedulerILi128ELi96ELi256ELi128ELb0ELb1ELb1ELb1ELb0ELb1EEEEEEEEEvNT_6ParamsE$_ZZN5flash25CollectiveMainloopFwdSm90ILi2EN4cute5tupleIJNS1_1CILi1EEES4_S4_EEENS2_IJNS3_ILi128EEENS3_ILi96EEENS3_ILi64EEEEEELi256EN7cutlass6half_tEfNSA_4arch4Sm90ELb0ELb1ELb1ELb1ELb1ELb1ELb1ELb1ELb0ELb1ELb0ELb0EE3mmaINS_16FlashAttnFwdSm90ISE_NS_21CollectiveEpilogueFwdINS2_IJS6_NS3_ILi256EEES7_EEES5_SB_SD_Li256ELb1ELb1ELb0ELb0EEENS_36VarlenDynamicPersistentTileSchedulerILi128ELi96ELi256ELi128ELb0ELb1ELb1ELb1ELb0ELb1EEEE13SharedStorageENS1_6TensorINS1_11ArrayEngineIfLm128EEENS1_6LayoutINS2_IJNS2_IJNS3_ILi2EEEST_NS3_ILi32EEEEEES4_S4_EEENS2_IJNS2_IJS4_ST_NS3_ILi4EEEEEENS3_ILi0EEESZ_EEEEEEENS_7SoftmaxILi2ELi0EEEEEbRKNSE_6ParamsENSA_13PipelineAsyncILi2EEES19_RNSA_13PipelineStateILj2EEERT0_RT1_iRiRKNS_16SeqlenInfoQKNewKILb1ELb1EEENS2_IJiiiiEEERT_ENKUliT_T0_T1_E_clIZSF_ISO_S12_S14_EbS17_S19_S19_S1C_S1E_S1G_iS1H_S1L_S1M_S1O_EUlRS1P_iE0_NS3_ILb1EEES1W_EEDaiS1P_S1Q_S1R_,@function
        .size           $_ZN7cutlass13device_kernelIN5flash11enable_sm90INS1_16FlashAttnFwdSm90INS1_25CollectiveMainloopFwdSm90ILi2EN4cute5tupleIJNS5_1CILi1EEES8_S8_EEENS6_IJNS7_ILi128EEENS7_ILi96EEENS7_ILi64EEEEEELi256ENS_6half_tEfNS_4arch4Sm90ELb0ELb1ELb1ELb1ELb1ELb1ELb1ELb1ELb0ELb1ELb0ELb0EEENS1_21CollectiveEpilogueFwdINS6_IJSA_NS7_ILi256EEESB_EEES9_SE_SG_Li256ELb1ELb1ELb0ELb0EEENS1_36VarlenDynamicPersistentTileSchedulerILi128ELi96ELi256ELi128ELb0ELb1ELb1ELb1ELb0ELb1EEEEEEEEEvNT_6ParamsE$_ZZN5flash25CollectiveMainloopFwdSm90ILi2EN4cute5tupleIJNS1_1CILi1EEES4_S4_EEENS2_IJNS3_ILi128EEENS3_ILi96EEENS3_ILi64EEEEEELi256EN7cutlass6half_tEfNSA_4arch4Sm90ELb0ELb1ELb1ELb1ELb1ELb1ELb1ELb1ELb0ELb1ELb0ELb0EE3mmaINS_16FlashAttnFwdSm90ISE_NS_21CollectiveEpilogueFwdINS2_IJS6_NS3_ILi256EEES7_EEES5_SB_SD_Li256ELb1ELb1ELb0ELb0EEENS_36VarlenDynamicPersistentTileSchedulerILi128ELi96ELi256ELi128ELb0ELb1ELb1ELb1ELb0ELb1EEEE13SharedStorageENS1_6TensorINS1_11ArrayEngineIfLm128EEENS1_6LayoutINS2_IJNS2_IJNS3_ILi2EEEST_NS3_ILi32EEEEEES4_S4_EEENS2_IJNS2_IJS4_ST_NS3_ILi4EEEEEENS3_ILi0EEESZ_EEEEEEENS_7SoftmaxILi2ELi0EEEEEbRKNSE_6ParamsENSA_13PipelineAsyncILi2EEES19_RNSA_13PipelineStateILj2EEERT0_RT1_iRiRKNS_16SeqlenInfoQKNewKILb1ELb1EEENS2_IJiiiiEEERT_ENKUliT_T0_T1_E_clIZSF_ISO_S12_S14_EbS17_S19_S19_S1C_S1E_S1G_iS1H_S1L_S1M_S1O_EUlRS1P_iE0_NS3_ILb1EEES1W_EEDaiS1P_S1Q_S1R_,(.L_x_15678 - $_ZN7cutlass13device_kernelIN5flash11enable_sm90INS1_16FlashAttnFwdSm90INS1_25CollectiveMainloopFwdSm90ILi2EN4cute5tupleIJNS5_1CILi1EEES8_S8_EEENS6_IJNS7_ILi128EEENS7_ILi96EEENS7_ILi64EEEEEELi256ENS_6half_tEfNS_4arch4Sm90ELb0ELb1ELb1ELb1ELb1ELb1ELb1ELb1ELb0ELb1ELb0ELb0EEENS1_21CollectiveEpilogueFwdINS6_IJSA_NS7_ILi256EEESB_EEES9_SE_SG_Li256ELb1ELb1ELb0ELb0EEENS1_36VarlenDynamicPersistentTileSchedulerILi128ELi96ELi256ELi128ELb0ELb1ELb1ELb1ELb0ELb1EEEEEEEEEvNT_6ParamsE$_ZZN5flash25CollectiveMainloopFwdSm90ILi2EN4cute5tupleIJNS1_1CILi1EEES4_S4_EEENS2_IJNS3_ILi128EEENS3_ILi96EEENS3_ILi64EEEEEELi256EN7cutlass6half_tEfNSA_4arch4Sm90ELb0ELb1ELb1ELb1ELb1ELb1ELb1ELb1ELb0ELb1ELb0ELb0EE3mmaINS_16FlashAttnFwdSm90ISE_NS_21CollectiveEpilogueFwdINS2_IJS6_NS3_ILi256EEES7_EEES5_SB_SD_Li256ELb1ELb1ELb0ELb0EEENS_36VarlenDynamicPersistentTileSchedulerILi128ELi96ELi256ELi128ELb0ELb1ELb1ELb1ELb0ELb1EEEE13SharedStorageENS1_6TensorINS1_11ArrayEngineIfLm128EEENS1_6LayoutINS2_IJNS2_IJNS3_ILi2EEEST_NS3_ILi32EEEEEES4_S4_EEENS2_IJNS2_IJS4_ST_NS3_ILi4EEEEEENS3_ILi0EEESZ_EEEEEEENS_7SoftmaxILi2ELi0EEEEEbRKNSE_6ParamsENSA_13PipelineAsyncILi2EEES19_RNSA_13PipelineStateILj2EEERT0_RT1_iRiRKNS_16SeqlenInfoQKNewKILb1ELb1EEENS2_IJiiiiEEERT_ENKUliT_T0_T1_E_clIZSF_ISO_S12_S14_EbS17_S19_S19_S1C_S1E_S1G_iS1H_S1L_S1M_S1O_EUlRS1P_iE0_NS3_ILb1EEES1W_EEDaiS1P_S1Q_S1R_)
$_ZN7cutlass13device_kernelIN5flash11enable_sm90INS1_16FlashAttnFwdSm90INS1_25CollectiveMainloopFwdSm90ILi2EN4cute5tupleIJNS5_1CILi1EEES8_S8_EEENS6_IJNS7_ILi128EEENS7_ILi96EEENS7_ILi64EEEEEELi256ENS_6half_tEfNS_4arch4Sm90ELb0ELb1ELb1ELb1ELb1ELb1ELb1ELb1ELb0ELb1ELb0ELb0EEENS1_21CollectiveEpilogueFwdINS6_IJSA_NS7_ILi256EEESB_EEES9_SE_SG_Li256ELb1ELb1ELb0ELb0EEENS1_36VarlenDynamicPersistentTileSchedulerILi128ELi96ELi256ELi128ELb0ELb1ELb1ELb1ELb0ELb1EEEEEEEEEvNT_6ParamsE$_ZZN5flash25CollectiveMainloopFwdSm90ILi2EN4cute5tupleIJNS1_1CILi1EEES4_S4_EEENS2_IJNS3_ILi128EEENS3_ILi96EEENS3_ILi64EEEEEELi256EN7cutlass6half_tEfNSA_4arch4Sm90ELb0ELb1ELb1ELb1ELb1ELb1ELb1ELb1ELb0ELb1ELb0ELb0EE3mmaINS_16FlashAttnFwdSm90ISE_NS_21CollectiveEpilogueFwdINS2_IJS6_NS3_ILi256EEES7_EEES5_SB_SD_Li256ELb1ELb1ELb0ELb0EEENS_36VarlenDynamicPersistentTileSchedulerILi128ELi96ELi256ELi128ELb0ELb1ELb1ELb1ELb0ELb1EEEE13SharedStorageENS1_6TensorINS1_11ArrayEngineIfLm128EEENS1_6LayoutINS2_IJNS2_IJNS3_ILi2EEEST_NS3_ILi32EEEEEES4_S4_EEENS2_IJNS2_IJS4_ST_NS3_ILi4EEEEEENS3_ILi0EEESZ_EEEEEEENS_7SoftmaxILi2ELi0EEEEEbRKNSE_6ParamsENSA_13PipelineAsyncILi2EEES19_RNSA_13PipelineStateILj2EEERT0_RT1_iRiRKNS_16SeqlenInfoQKNewKILb1ELb1EEENS2_IJiiiiEEERT_ENKUliT_T0_T1_E_clIZSF_ISO_S12_S14_EbS17_S19_S19_S1C_S1E_S1G_iS1H_S1L_S1M_S1O_EUlRS1P_iE0_NS3_ILb1EEES1W_EEDaiS1P_S1Q_S1R_:
[----:B------:R-:W-:Y:S02]  /*3d140*/  ULDC UR4, c[0x0][0x20] ;  /* 0x0000080000047ab9 */ /* 0x000fe40000000800 */
        /* <DEDUP_REMOVED lines=10> */
[----:B------:R-:W-:Y:S02]  /*3d1f0*/  ISETP.NE.AND P0, PT, R2, 0x3, PT ;  /* 0x000000030200780c */ /* 0x000fe40003f05270 */
[----:B------:R-:W-:-:S11]  /*3d200*/  MOV R2, R30 ;  /* 0x0000001e00027202 */ /* 0x000fd60000000f00 */
[----:B0-----:R-:W-:Y:S05]  /*3d210*/  @!P0 BRA `(.L_x_13571) ;  /* 0x0000000000048947 */ /* 0x001fea0003800000 */
[----:B------:R-:W-:Y:S01]  /*3d220*/  BPT.TRAP 0x1 ;  /* 0x000000040000795c */ /* 0x000fe20000300000 */
.L_x_13571:
[----:B------:R-:W-:Y:S05]  /*3d230*/  BSYNC B0 ;  /* 0x0000000000007941 */ /* 0x000fea0003800000 */
.L_x_13570:
        /* <DEDUP_REMOVED lines=13> */
.L_x_13573:
[----:B------:R-:W-:Y:S05]  /*3d310*/  BSYNC B0 ;  /* 0x0000000000007941 */ /* 0x000fea0003800000 */
.L_x_13572:
        /* <DEDUP_REMOVED lines=8> */
.L_x_13575:
[----:B------:R-:W-:Y:S05]  /*3d3a0*/  BSYNC B0 ;  /* 0x0000000000007941 */ /* 0x000fea0003800000 */
.L_x_13574:
[----:B0----5:R-:W2:Y:S04]  /*3d3b0*/  LDL.64 R8, [UR4] ;  /* 0x00000004ff087983 */ /* 0x021ea80008100a00 */
[----:B------:R-:W3:Y:S04]  /*3d3c0*/  LDL.64 R6, [UR4+0x28] ;  /* 0x00002804ff067983 */ /* 0x000ee80008100a00 */
[----:B------:R-:W4:Y:S04]  /*3d3d0*/  LDL.64 R4, [UR4+0x20] ;  /* 0x00002004ff047983 */ /* 0x000f280008100a00 */
        /* <DEDUP_REMOVED lines=52> */
[----:B------:R-:W3:Y:S04]  /*3d720*/  LDL.64 R4, [UR4+0x30] ;  /* 0x00003004ff047983 */ /* 0x000ee80008100a00 */
        /* <DEDUP_REMOVED lines=9> */
.L_x_13604:
[----:B------:R-:W-:Y:S05]  /*3d7c0*/  BSYNC B0 ;  /* 0x0000000000007941 */ /* 0x000fea0003800000 */
.L_x_13577:
[----:B------:R-:W2:Y:S04]  /*3d7d0*/  LDL.64 R6, [UR4+0x40] ;  /* 0x00004004ff067983 */ /* 0x000ea80008100a00 */
[----:B0-----:R-:W3:Y:S04]  /*3d7e0*/  LDL.64 R4, [UR4] ;  /* 0x00000004ff047983 */ /* 0x001ee80008100a00 */
[----:B--2---:R-:W2:Y:S04]  /*3d7f0*/  LD.E R8, desc[UR6][R6.64] ;  /* 0x0000000606087980 */ /* 0x004ea8000c101900 */
[----:B---3--:R0:W5:Y:S04]  /*3d800*/  LD.E R10, desc[UR6][R4.64] ;  /* 0x00000006040a7980 */ /* 0x008168000c101900 */
[----:B------:R0:W5:Y:S01]  /*3d810*/  LD.E R11, desc[UR6][R4.64+0x4] ;  /* 0x00000406040b7980 */ /* 0x000162000c101900 */
[----:B------:R-:W-:Y:S01]  /*3d820*/  BSSY B0, `(.L_x_13579) ;  /* 0x0000005000007945 */ /* 0x000fe20003800000 */
[----:B--2---:R-:W-:-:S04]  /*3d830*/  LOP3.LUT R8, R8, 0x1, RZ, 0xfc, !PT ;  /* 0x0000000108087812 */ /* 0x004fc800078efcff */
[----:B------:R-:W-:-:S13]  /*3d840*/  ISETP.NE.AND P0, PT, R8, 0x3, PT ;  /* 0x000000030800780c */ /* 0x000fda0003f05270 */
[----:B0-----:R-:W-:Y:S05]  /*3d850*/  @!P0 BRA `(.L_x_13580) ;  /* 0x0000000000048947 */ /* 0x001fea0003800000 */
[----:B------:R-:W-:Y:S01]  /*3d860*/  BPT.TRAP 0x1 ;  /* 0x000000040000795c */ /* 0x000fe20000300000 */
.L_x_13580:
[----:B------:R-:W-:Y:S05]  /*3d870*/  BSYNC B0 ;  /* 0x0000000000007941 */ /* 0x000fea0003800000 */
.L_x_13579:
        /* <DEDUP_REMOVED lines=13> */
.L_x_13582:
[----:B------:R-:W-:Y:S05]  /*3d950*/  BSYNC B0 ;  /* 0x0000000000007941 */ /* 0x000fea0003800000 */
.L_x_13581:
        /* <DEDUP_REMOVED lines=8> */
.L_x_13584:
[----:B------:R-:W-:Y:S05]  /*3d9e0*/  BSYNC B0 ;  /* 0x0000000000007941 */ /* 0x000fea0003800000 */
.L_x_13583:
[----:B------:R-:W2:Y:S04]  /*3d9f0*/  LDL.64 R12, [UR4] ;  /* 0x00000004ff0c7983 */ /* 0x000ea80008100a00 */
[----:B------:R-:W0:Y:S04]  /*3da00*/  LDL.64 R10, [UR4+0x58] ;  /* 0x00005804ff0a7983 */ /* 0x000e280008100a00 */
[----:B------:R-:W3:Y:S04]  /*3da10*/  LDL.64 R6, [UR4+0x48] ;  /* 0x00004804ff067983 */ /* 0x000ee80008100a00 */
[----:B------:R-:W4:Y:S04]  /*3da20*/  LDL.64 R4, [UR4+0x50] ;  /* 0x00005004ff047983 */ /* 0x000f280008100a00 */
[----:B--2---:R-:W2:Y:S04]  /*3da30*/  LD.E R13, desc[UR6][R12.64] ;  /* 0x000000060c0d7980 */ /* 0x004ea8000c101900 */
[----:B0----5:R-:W2:Y:S04]  /*3da40*/  LD.E.64 R8, desc[UR6][R10.64] ;  /* 0x000000060a087980 */ /* 0x021ea8000c101b00 */
[----:B---3--:R-:W3:Y:S04]  /*3da50*/  LD.E R18, desc[UR6][R6.64] ;  /* 0x0000000606127980 */ /* 0x008ee8000c101900 */
[----:B----4-:R-:W4:Y:S01]  /*3da60*/  LD.E.64 R14, desc[UR6][R4.64] ;  /* 0x00000006040e7980 */ /* 0x010f22000c101b00 */
[----:B------:R-:W-:Y:S05]  /*3da70*/  WARPSYNC.ALL ;  /* 0x0000000000007948 */ /* 0x000fea0003800000 */
[----:B------:R-:W-:Y:S01]  /*3da80*/  WARPGROUP.ARRIVE ;  /* 0x00000000000079c5 */ /* 0x000fe20000000000 */
[----:B------:R-:W-:-:S02]  /*3da90*/  IMAD.MOV.U32 R19, RZ, RZ, 0x1 ;  /* 0x00000001ff137424 */ /* 0x000fc400078e00ff */
[----:B--2---:R-:W-:Y:S01]  /*3daa0*/  IMAD R8, R13, 0xc00, R8 ;  /* 0x00000c000d087824 */ /* 0x004fe200078e0208 */
[----:B------:R-:W-:Y:S02]  /*3dab0*/  R2UR UR11, R9 ;  /* 0x00000000090b72ca */ /* 0x000fe400000e0000 */
[----:B---3--:R-:W-:Y:S02]  /*3dac0*/  ISETP.NE.U32.AND P0, PT, R18, RZ, PT ;  /* 0x000000ff1200720c */ /* 0x008fe40003f05070 */
[----:B------:R-:W-:Y:S02]  /*3dad0*/  R2UR UR10, R8 ;  /* 0x00000000080a72ca */ /* 0x000fe400000e0000 */
[----:B----4-:R-:W-:Y:S02]  /*3dae0*/  R2UR UR8, R14 ;  /* 0x000000000e0872ca */ /* 0x010fe400000e0000 */
[----:B------:R-:W-:-:S07]  /*3daf0*/  R2UR UR9, R15 ;  /* 0x000000000f0972ca */ /* 0x000fce00000e0000 */
[----:B------:R-:W-:-:S06]  /*3db00*/  VOTEU.ANY UP0, P0 ;  /* 0x00000000003f7886 */ /* 0x000fcc0000000100 */
[----:B------:R-:W-:Y:S03]  /*3db10*/  HGMMA.64x96x16.F32 R24, gdesc[UR8], R24, UP0, gsb0 ;  /* 0x01600000081879f0 */ /* 0x000fe6000b800818 */
[----:B------:R-:W-:Y:S02]  /*3db20*/  WARPGROUP.DEPBAR.LE gsb0, 0x0 ;  /* 0x00008000000079c5 */ /* 0x000fe40000010000 */
[----:B------:R0:W-:Y:S04]  /*3db30*/  ST.E desc[UR6][R6.64], R19 ;  /* 0x0000001306007985 */ /* 0x0001e8000c101906 */
[----:B------:R-:W2:Y:S01]  /*3db40*/  LD.E.64 R10, desc[UR6][R4.64] ;  /* 0x00000006040a7980 */ /* 0x000ea2000c101b00 */
[----:B------:R-:W-:Y:S01]  /*3db50*/  VIADD R12, R8, 0x2 ;  /* 0x00000002080c7836 */ /* 0x000fe20000000000 */
[----:B------:R-:W-:Y:S01]  /*3db60*/  WARPGROUP.ARRIVE ;  /* 0x00000000000079c5 */ /* 0x000fe20000000000 */
[----:B------:R-:W-:-:S03]  /*3db70*/  IMAD.MOV.U32 R13, RZ, RZ, R9 ;  /* 0x000000ffff0d7224 */ /* 0x000fc600078e0009 */
        /* <DEDUP_REMOVED lines=49> */
[----:B------:R-:W-:Y:S02]  /*3de90*/  R2UR UR11, R13 ;  /* 0x000000000d0b72ca */ /* 0x000fe400000e0000 */
[----:B--2---:R-:W-:Y:S02]  /*3dea0*/  IADD3 R10, R10, 0x402, RZ ;  /* 0x000004020a0a7810 */ /* 0x004fe40007ffe0ff */
[----:B------:R-:W-:Y:S02]  /*3deb0*/  R2UR UR9, R11 ;  /* 0x000000000b0972ca */ /* 0x000fe400000e0000 */
        /* <DEDUP_REMOVED lines=30> */
[----:B------:R-:W-:Y:S01]  /*3e0a0*/  MOV R13, R9 ;  /* 0x00000009000d7202 */ /* 0x000fe20000000f00 */
        /* <DEDUP_REMOVED lines=83> */
[----:B------:R-:W-:Y:S01]  /*3e5e0*/  WARPGROUP.ARRIVE ;  /* 0x00000000000079c5 */ /* 0x000fe20000000000 */
[----:B------:R-:W-:-:S03]  /*3e5f0*/  VIADD R10, R8, 0x906 ;  /* 0x00000906080a7836 */ /* 0x000fc60000000000 */
[----:B------:R-:W-:Y:S02]  /*3e600*/  R2UR UR11, R11 ;  /* 0x000000000b0b72ca */ /* 0x000fe400000e0000 */
[----:B------:R-:W-:Y:S01]  /*3e610*/  R2UR UR10, R10 ;  /* 0x000000000a0a72ca */ /* 0x000fe200000e0000 */
[----:B--2---:R-:W-:Y:S01]  /*3e620*/  IMAD.MOV.U32 R9, RZ, RZ, R13 ;  /* 0x000000ffff097224 */ /* 0x004fe200078e000d */
[----:B------:R-:W-:-:S04]  /*3e630*/  IADD3 R8, R12, 0xc06, RZ ;  /* 0x00000c060c087810 */ /* 0x000fc80007ffe0ff */
[----:B------:R-:W-:Y:S02]  /*3e640*/  R2UR UR8, R8 ;  /* 0x00000000080872ca */ /* 0x000fe400000e0000 */
[----:B------:R-:W-:-:S13]  /*3e650*/  R2UR UR9, R9 ;  /* 0x00000000090972ca */ /* 0x000fda00000e0000 */
[----:B------:R-:W-:Y:S03]  /*3e660*/  HGMMA.64x96x16.F32 R24, gdesc[UR8], R24, gsb0 ;  /* 0x01600000081879f0 */ /* 0x000fe60008000818 */
[----:B------:R-:W-:Y:S02]  /*3e670*/  WARPGROUP.DEPBAR.LE gsb0, 0x0 ;  /* 0x00008000000079c5 */ /* 0x000fe40000010000 */
[----:B------:R0:W-:Y:S04]  /*3e680*/  ST.E desc[UR6][R6.64], R19 ;  /* 0x0000001306007985 */ /* 0x0001e8000c101906 */
[----:B------:R-:W2:Y:S04]  /*3e690*/  LDL.64 R10, [UR4+0x18] ;  /* 0x00001804ff0a7983 */ /* 0x000ea80008100a00 */
[----:B------:R-:W3:Y:S01]  /*3e6a0*/  LDL.64 R8, [UR4] ;  /* 0x00000004ff087983 */ /* 0x000ee20008100a00 */
[----:B------:R-:W1:Y:S02]  /*3e6b0*/  S2R R4, SR_TID.X ;  /* 0x0000000000047919 */ /* 0x000e640000002100 */
[----:B-1----:R-:W-:-:S04]  /*3e6c0*/  SHF.R.U32.HI R5, RZ, 0x7, R4 ;  /* 0x00000007ff057819 */ /* 0x002fc80000011604 */
        /* <DEDUP_REMOVED lines=9> */
.L_x_13587:
[----:B------:R-:W-:Y:S05]  /*3e760*/  BSYNC B0 ;  /* 0x0000000000007941 */ /* 0x000fea0003800000 */
.L_x_13586:
        /* <DEDUP_REMOVED lines=15> */
[----:B--2---:R-:W2:Y:S01]  /*3e860*/  LD.E.64 R12, desc[UR6][R8.64] ;  /* 0x00000006080c7980 */ /* 0x004ea2000c101b00 */
[----:B----4-:R-:W-:-:S03]  /*3e870*/  ISETP.NE.AND P0, PT, R5, 0x1, PT ;  /* 0x000000010500780c */ /* 0x010fc60003f05270 */
[----:B------:R-:W4:Y:S10]  /*3e880*/  LD.E R8, desc[UR6][R2.64+0x18] ;  /* 0x0000180602087980 */ /* 0x000f34000c101900 */
[----:B------:R-:W3:Y:S04]  /*3e890*/  @P0 LD.E R73, desc[UR6][R2.64+0x28] ;  /* 0x0000280602490980 */ /* 0x000ee8000c101900 */
[----:B------:R-:W3:Y:S04]  /*3e8a0*/  @P0 LD.E R72, desc[UR6][R2.64+0x2c] ;  /* 0x00002c0602480980 */ /* 0x000ee8000c101900 */
[----:B--2---:R-:W2:Y:S01]  /*3e8b0*/  LD.E R15, desc[UR6][R12.64] ;  /* 0x000000060c0f7980 */ /* 0x004ea2000c101900 */
[----:B----4-:R-:W-:Y:S01]  /*3e8c0*/  ISETP.GE.AND P1, PT, R8, 0x1, PT ;  /* 0x000000010800780c */ /* 0x010fe20003f26270 */
[----:B------:R-:W-:Y:S01]  /*3e8d0*/  BSSY B0, `(.L_x_13588) ;  /* 0x00000a8000007945 */ /* 0x000fe20003800000 */
[-C--:B--2---:R-:W-:Y:S01]  /*3e8e0*/  FMUL.FTZ R12, R31, R15.reuse ;  /* 0x0000000f1f0c7220 */ /* 0x084fe20000410000 */
[-C--:B------:R-:W-:Y:S01]  /*3e8f0*/  FMUL.FTZ R31, R47, R15.reuse ;  /* 0x0000000f2f1f7220 */ /* 0x080fe20000410000 */
[----:B---3--:R-:W-:Y:S01]  /*3e900*/  SHF.R.S32.HI R47, RZ, 0x1f, R78 ;  /* 0x0000001fff2f7819 */ /* 0x008fe2000001144e */
[----:B------:R-:W-:-:S03]  /*3e910*/  FMUL.FTZ R74, R48, R15 ;  /* 0x0000000f304a7220 */ /* 0x000fc60000410000 */
[----:B------:R-:W-:Y:S01]  /*3e920*/  LEA.HI R48, R47, R78, RZ, 0x7 ;  /* 0x0000004e2f307211 */ /* 0x000fe200078f38ff */
[----:B------:R-:W-:-:S03]  /*3e930*/  FMUL.FTZ R75, R49, R15 ;  /* 0x0000000f314b7220 */ /* 0x000fc60000410000 */
[----:B------:R-:W-:Y:S01]  /*3e940*/  LOP3.LUT R49, R48, 0xffffff80, RZ, 0xc0, !PT ;  /* 0xffffff8030317812 */ /* 0x000fe200078ec0ff */
[----:B------:R-:W-:-:S04]  /*3e950*/  FMUL.FTZ R13, R34, R15 ;  /* 0x0000000f220d7220 */ /* 0x000fc80000410000 */
[----:B------:R-:W-:Y:S02]  /*3e960*/  IMAD.IADD R49, R78, 0x1, -R49 ;  /* 0x000000014e317824 */ /* 0x000fe400078e0a31 */
[-C--:B------:R-:W-:Y:S01]  /*3e970*/  FMUL.FTZ R34, R50, R15.reuse ;  /* 0x0000000f32227220 */ /* 0x080fe20000410000 */
[----:B------:R-:W-:Y:S02]  /*3e980*/  LEA.HI R47, R47, R78, RZ, 0x2 ;  /* 0x0000004e2f2f7211 */ /* 0x000fe400078f10ff */
[----:B------:R-:W-:Y:S01]  /*3e990*/  SHF.R.S32.HI R50, RZ, 0x1f, R49 ;  /* 0x0000001fff327819 */ /* 0x000fe20000011431 */
[-C--:B------:R-:W-:Y:S01]  /*3e9a0*/  FMUL.FTZ R76, R52, R15.reuse ;  /* 0x0000000f344c7220 */ /* 0x080fe20000410000 */
[-C--:B------:R-:W-:Y:S01]  /*3e9b0*/  FMUL.FTZ R14, R35, R15.reuse ;  /* 0x0000000f230e7220 */ /* 0x080fe20000410000 */
[----:B------:R-:W-:Y:S01]  /*3e9c0*/  FMUL.FTZ R10, R27, R15 ;  /* 0x0000000f1b0a7220 */ /* 0x000fe20000410000 */
[C---:B------:R-:W-:Y:S01]  /*3e9d0*/  LEA.HI R52, R50.reuse, R49, RZ, 0x2 ;  /* 0x0000003132347211 */ /* 0x040fe200078f10ff */
        /* <DEDUP_REMOVED lines=16> */
[----:B------:R-:W-:Y:S01]  /*3eae0*/  LEA.HI R53, R78, R78, RZ, 0x1 ;  /* 0x0000004e4e357211 */ /* 0x000fe200078f08ff */
[----:B------:R-:W-:Y:S02]  /*3eaf0*/  IMAD.IADD R59, R50, 0x1, -R59 ;  /* 0x00000001323b7824 */ /* 0x000fe400078e0a3b */
[----:B------:R-:W-:Y:S01]  /*3eb00*/  FMUL.FTZ R9, R24, R15 ;  /* 0x0000000f18097220 */ /* 0x000fe20000410000 */
[----:B------:R-:W-:Y:S01]  /*3eb10*/  IMAD.IADD R48, R51, 0x1, -R48 ;  /* 0x0000000133307824 */ /* 0x000fe200078e0a30 */
[----:B------:R-:W-:Y:S01]  /*3eb20*/  LOP3.LUT R53, R53, 0x1ffffffe, RZ, 0xc0, !PT ;  /* 0x1ffffffe35357812 */ /* 0x000fe200078ec0ff */
[----:B------:R-:W-:-:S02]  /*3eb30*/  IMAD.U32 R59, R80, 0x10, R59 ;  /* 0x00000010503b7824 */ /* 0x000fc400078e003b */
[-C--:B------:R-:W-:Y:S01]  /*3eb40*/  FMUL.FTZ R24, R39, R15.reuse ;  /* 0x0000000f27187220 */ /* 0x080fe20000410000 */
[----:B------:R-:W-:Y:S01]  /*3eb50*/  FMUL.FTZ R39, R55, R15 ;  /* 0x0000000f37277220 */ /* 0x000fe20000410000 */
[----:B------:R-:W-:Y:S01]  /*3eb60*/  IADD3 R53, R78, -R53, RZ ;  /* 0x800000354e357210 */ /* 0x000fe20007ffe0ff */
[-C--:B------:R-:W-:Y:S01]  /*3eb70*/  FMUL.FTZ R55, R56, R15.reuse ;  /* 0x0000000f38377220 */ /* 0x080fe20000410000 */
[----:B------:R-:W-:Y:S02]  /*3eb80*/  IMAD R48, R48, 0x40, R59 ;  /* 0x0000004030307824 */ /* 0x000fe400078e023b */
[-C--:B------:R-:W-:Y:S01]  /*3eb90*/  FMUL.FTZ R56, R57, R15.reuse ;  /* 0x0000000f39387220 */ /* 0x080fe20000410000 */
[-C--:B------:R-:W-:Y:S01]  /*3eba0*/  FMUL.FTZ R57, R60, R15.reuse ;  /* 0x0000000f3c397220 */ /* 0x080fe20000410000 */
[----:B------:R-:W-:Y:S01]  /*3ebb0*/  FMUL.FTZ R60, R66, R15 ;  /* 0x0000000f423c7220 */ /* 0x000fe20000410000 */
[----:B------:R-:W-:-:S04]  /*3ebc0*/  IMAD R66, R53, 0x8, R48 ;  /* 0x0000000835427824 */ /* 0x000fc800078e0230 */
[----:B------:R-:W-:-:S05]  /*3ebd0*/  @P0 IMAD.HI.U32 R73, R66, R73, RZ ;  /* 0x0000004942490227 */ /* 0x000fca00078e00ff */
[----:B------:R-:W-:Y:S01]  /*3ebe0*/  @P0 SHF.R.U32.HI R66, RZ, R72, R73 ;  /* 0x00000048ff420219 */ /* 0x000fe20000011649 */
[----:B------:R-:W-:Y:S01]  /*3ebf0*/  FMUL.FTZ R5, R26, R15 ;  /* 0x0000000f1a057220 */ /* 0x000fe20000410000 */
[----:B------:R-:W-:-:S03]  /*3ec00*/  LOP3.LUT R52, R52, 0x7ffffffc, RZ, 0xc0, !PT ;  /* 0x7ffffffc34347812 */ /* 0x000fc600078ec0ff */
[----:B------:R-:W0:Y:S01]  /*3ec10*/  SHFL.IDX PT, R50, R66, RZ, 0x1c1f ;  /* 0x001c1fff42327589 */ /* 0x000e2200000e0000 */
[-C--:B------:R-:W-:Y:S01]  /*3ec20*/  FMUL.FTZ R11, R30, R15.reuse ;  /* 0x0000000f1e0b7220 */ /* 0x080fe20000410000 */
[-C--:B------:R-:W-:Y:S01]  /*3ec30*/  FMUL.FTZ R26, R42, R15.reuse ;  /* 0x0000000f2a1a7220 */ /* 0x080fe20000410000 */
        /* <DEDUP_REMOVED lines=26> */
[----:B------:R-:W-:Y:S01]  /*3ede0*/  FMUL.FTZ R63, R71, R15 ;  /* 0x0000000f473f7220 */ /* 0x000fe20000410000 */
[----:B------:R-:W-:Y:S01]  /*3edf0*/  VIADD R49, R51, 0x1 ;  /* 0x0000000133317836 */ /* 0x000fe20000000000 */
[----:B------:R-:W1:Y:S03]  /*3ee00*/  MUFU.TANH R9, R9 ;  /* 0x0000000900097308 */ /* 0x000e660000002400 */
[----:B------:R-:W-:Y:S01]  /*3ee10*/  IMAD R49, R52, -0x2, R49 ;  /* 0xfffffffe34317824 */ /* 0x000fe200078e0231 */
[----:B------:R-:W-:-:S04]  /*3ee20*/  LOP3.LUT R48, RZ, R21, RZ, 0x33, !PT ;  /* 0x00000015ff307212 */ /* 0x000fc800078e33ff */
        /* <DEDUP_REMOVED lines=50> */
[----:B------:R-:W-:-:S02]  /*3f150*/  IMAD.SHL.U32 R15, R52, 0x2, RZ ;  /* 0x00000002340f7824 */ /* 0x000fc400078e00ff */
[----:B------:R-:W-:Y:S01]  /*3f160*/  IMAD.IADD R71, R49, 0x1, R48 ;  /* 0x0000000131477824 */ /* 0x000fe200078e0230 */
[----:B0-----:R-:W-:Y:S01]  /*3f170*/  VIADDMNMX R59, R50, R70, R67, PT ;  /* 0x00000046323b7246 */ /* 0x001fe20003800143 */
[C---:B------:R-:W-:Y:S02]  /*3f180*/  IMAD R73, R0.reuse, -0x60, -R15 ;  /* 0xffffffa000497824 */ /* 0x040fe400078e0a0f */
        /* <DEDUP_REMOVED lines=15> */
.L_x_13593:
[----:B------:R-:W-:Y:S05]  /*3f280*/  BSYNC B2 ;  /* 0x0000000000027941 */ /* 0x000fea0003800000 */
.L_x_13592:
[----:B------:R-:W-:Y:S01]  /*3f290*/  LOP3.LUT R15, RZ, R15, RZ, 0x33, !PT ;  /* 0x0000000fff0f7212 */ /* 0x000fe200078e33ff */
[----:B------:R-:W-:Y:S06]  /*3f2a0*/  BRA `(.L_x_13594) ;  /* 0x0000000000187947 */ /* 0x000fec0003800000 */
.L_x_13591:
[----:B------:R-:W-:-:S13]  /*3f2b0*/  ISETP.NE.AND P0, PT, R8, 0x1, PT ;  /* 0x000000010800780c */ /* 0x000fda0003f05270 */
[----:B------:R-:W-:Y:S05]  /*3f2c0*/  @!P0 BRA `(.L_x_13594) ;  /* 0x0000000000108947 */ /* 0x000fea0003800000 */
[----:B------:R-:W2:Y:S04]  /*3f2d0*/  LD.E R0, desc[UR6][R2.64+0x1c] ;  /* 0x00001c0602007980 */ /* 0x000ea8000c101900 */
[----:B------:R-:W3:Y:S01]  /*3f2e0*/  LD.E R48, desc[UR6][R2.64+0x20] ;  /* 0x0000200602307980 */ /* 0x000ee2000c101900 */
[----:B--2---:R-:W-:-:S05]  /*3f2f0*/  IMAD.HI.U32 R15, R15, R0, RZ ;  /* 0x000000000f0f7227 */ /* 0x004fca00078e00ff */
[----:B---3--:R-:W-:-:S07]  /*3f300*/  SHF.R.U32.HI R15, RZ, R48, R15 ;  /* 0x00000030ff0f7219 */ /* 0x008fce000001160f */
.L_x_13594:
[----:B------:R-:W-:Y:S05]  /*3f310*/  BSYNC B1 ;  /* 0x0000000000017941 */ /* 0x000fea0003800000 */
.L_x_13590:
[----:B------:R-:W-:-:S05]  /*3f320*/  IMAD R15, R8, R15, R73 ;  /* 0x0000000f080f7224 */ /* 0x000fca00078e0249 */
[----:B------:R-:W-:Y:S02]  /*3f330*/  VIMNMX R18, R18, R15, !PT ;  /* 0x0000000f12127248 */ /* 0x000fe40007fe0100 */
[----:B------:R-:W-:-:S07]  /*3f340*/  VIADDMNMX R59, R15, R8, R59, PT ;  /* 0x000000080f3b7246 */ /* 0x000fce000380013b */
.L_x_13589:
[----:B------:R-:W-:Y:S05]  /*3f350*/  BSYNC B0 ;  /* 0x0000000000007941 */ /* 0x000fea0003800000 */
.L_x_13588:
        /* <DEDUP_REMOVED lines=102> */
[----:B------:R-:W-:Y:S02]  /*3f9c0*/  ISETP.GE.AND P5, PT, R72, 0x59, PT ;  /* 0x000000594800780c */ /* 0x000fe40003fa6270 */
[----:B0-----:R-:W-:Y:S02]  /*3f9d0*/  IADD3 R65, R71, R66, RZ ;  /* 0x0000004247417210 */ /* 0x001fe40007ffe0ff */
        /* <DEDUP_REMOVED lines=28> */
.L_x_13600:
[----:B------:R-:W-:Y:S05]  /*3fba0*/  BSYNC B2 ;  /* 0x0000000000027941 */ /* 0x000fea0003800000 */
.L_x_13599:
[----:B------:R-:W-:Y:S01]  /*3fbb0*/  LOP3.LUT R7, RZ, R7, RZ, 0x33, !PT ;  /* 0x00000007ff077212 */ /* 0x000fe200078e33ff */
[----:B------:R-:W-:Y:S06]  /*3fbc0*/  BRA `(.L_x_13601) ;  /* 0x0000000000187947 */ /* 0x000fec0003800000 */
.L_x_13598:
[----:B------:R-:W-:-:S13]  /*3fbd0*/  ISETP.NE.AND P6, PT, R8, 0x1, PT ;  /* 0x000000010800780c */ /* 0x000fda0003fc5270 */
[----:B------:R-:W-:Y:S05]  /*3fbe0*/  @!P6 BRA `(.L_x_13601) ;  /* 0x000000000010e947 */ /* 0x000fea0003800000 */
[----:B------:R-:W2:Y:S04]  /*3fbf0*/  LD.E R6, desc[UR6][R2.64+0x1c] ;  /* 0x00001c0602067980 */ /* 0x000ea8000c101900 */
[----:B------:R-:W3:Y:S01]  /*3fc00*/  LD.E R56, desc[UR6][R2.64+0x20] ;  /* 0x0000200602387980 */ /* 0x000ee2000c101900 */
[----:B--2---:R-:W-:-:S05]  /*3fc10*/  IMAD.HI.U32 R7, R7, R6, RZ ;  /* 0x0000000607077227 */ /* 0x004fca00078e00ff */
[----:B---3--:R-:W-:-:S07]  /*3fc20*/  SHF.R.U32.HI R7, RZ, R56, R7 ;  /* 0x00000038ff077219 */ /* 0x008fce0000011607 */
.L_x_13601:
[----:B------:R-:W-:Y:S05]  /*3fc30*/  BSYNC B1 ;  /* 0x0000000000017941 */ /* 0x000fea0003800000 */
.L_x_13597:
[----:B------:R-:W-:-:S05]  /*3fc40*/  IMAD R2, R8, R7, R73 ;  /* 0x0000000708027224 */ /* 0x000fca00078e0249 */
[----:B------:R-:W-:Y:S02]  /*3fc50*/  VIADDMNMX R9, R2, R8, R9, PT ;  /* 0x0000000802097246 */ /* 0x000fe40003800109 */
[----:B------:R-:W-:-:S07]  /*3fc60*/  VIMNMX R65, R65, R2, !PT ;  /* 0x0000000241417248 */ /* 0x000fce0007fe0100 */
.L_x_13596:
[----:B------:R-:W-:Y:S05]  /*3fc70*/  BSYNC B0 ;  /* 0x0000000000007941 */ /* 0x000fea0003800000 */
.L_x_13595:
[----:B------:R-:W2:Y:S01]  /*3fc80*/  LDL.64 R2, [UR4+0x70] ;  /* 0x00007004ff027983 */ /* 0x000ea20008100a00 */
[C---:B------:R-:W-:Y:S02]  /*3fc90*/  ISETP.GT.AND P0, PT, R65.reuse, 0x1, !P0 ;  /* 0x000000014100780c */ /* 0x040fe40004704270 */
[----:B------:R-:W-:Y:S01]  /*3fca0*/  ISETP.GT.AND P1, PT, R65, 0x8, !P1 ;  /* 0x000000084100780c */ /* 0x000fe20004f24270 */
[----:B------:R-:W-:Y:S01]  /*3fcb0*/  STL [R1+0x4a0], R16 ;  /* 0x0004a01001007387 */ /* 0x000fe20000100800 */
        /* <DEDUP_REMOVED lines=67> */
[----:B------:R-:W-:Y:S02]  /*400f0*/  ISETP.GT.AND P2, PT, R65, 0x49, !P2 ;  /* 0x000000494100780c */ /* 0x000fe40005744270 */
        /* <DEDUP_REMOVED lines=69> */
[----:B0-----:R-:W-:Y:S02]  /*40550*/  FMNMX.FTZ R8, R9, R6, !PT ;  /* 0x0000000609087209 */ /* 0x001fe40007810000 */
        /* <DEDUP_REMOVED lines=17> */
[----:B------:R-:W-:-:S03]  /*40670*/  FSETP.NEU.FTZ.AND P0, PT, R68, -INF , PT ;  /* 0xff8000004400780b */ /* 0x000fc60003f1d000 */
[-CC-:B------:R-:W-:Y:S01]  /*40680*/  FFMA.FTZ R25, R25, R63.reuse, -R66.reuse ;  /* 0x0000003f19197223 */ /* 0x180fe20000010842 */
[----:B------:R-:W-:Y:S01]  /*40690*/  FSEL R2, R2, RZ, P0 ;  /* 0x000000ff02027208 */ /* 0x000fe20000000000 */
[-C--:B------:R-:W-:Y:S02]  /*406a0*/  FFMA.FTZ R168, R64, R63.reuse, -R66 ;  /* 0x0000003f40a87223 */ /* 0x080fe40000010842 */
[----:B------:R0:W-:Y:S02]  /*406b0*/  MUFU.EX2 R27, R25 ;  /* 0x00000019001b7308 */ /* 0x0001e40000000800 */
[-C--:B------:R-:W-:Y:S01]  /*406c0*/  FFMA.FTZ R169, R59, R63.reuse, -R2 ;  /* 0x0000003f3ba97223 */ /* 0x080fe20000010802 */
[-C--:B------:R-:W-:Y:S01]  /*406d0*/  FFMA.FTZ R26, R28, R63.reuse, -R66 ;  /* 0x0000003f1c1a7223 */ /* 0x080fe20000010842 */
[-CC-:B0-----:R-:W-:Y:S01]  /*406e0*/  FFMA.FTZ R25, R24, R63.reuse, -R2.reuse ;  /* 0x0000003f18197223 */ /* 0x181fe20000010802 */
[----:B------:R-:W-:-:S03]  /*406f0*/  FFMA.FTZ R24, R57, R63, -R2 ;  /* 0x0000003f39187223 */ /* 0x000fc60000010802 */
[----:B------:R-:W0:Y:S01]  /*40700*/  MUFU.EX2 R168, R168 ;  /* 0x000000a800a87308 */ /* 0x000e220000000800 */
[-C--:B------:R-:W-:Y:S01]  /*40710*/  FFMA.FTZ R170, R29, R63.reuse, -R66 ;  /* 0x0000003f1daa7223 */ /* 0x080fe20000010842 */
[-C--:B------:R-:W-:Y:S01]  /*40720*/  FFMA.FTZ R171, R58, R63.reuse, -R2 ;  /* 0x0000003f3aab7223 */ /* 0x080fe20000010802 */
[----:B------:R-:W-:-:S05]  /*40730*/  FFMA.FTZ R223, R54, R63, -R66 ;  /* 0x0000003f36df7223 */ /* 0x000fca0000010842 */
[----:B------:R-:W-:Y:S01]  /*40740*/  MUFU.EX2 R25, R25 ;  /* 0x0000001900197308 */ /* 0x000fe20000000800 */
[----:B------:R-:W-:-:S07]  /*40750*/  FFMA.FTZ R219, R56, R63, -R2 ;  /* 0x0000003f38db7223 */ /* 0x000fce0000010802 */
[----:B------:R-:W1:Y:S01]  /*40760*/  MUFU.EX2 R169, R169 ;  /* 0x000000a900a97308 */ /* 0x000e620000000800 */
[----:B------:R-:W-:-:S07]  /*40770*/  FFMA.FTZ R224, R52, R63, -R66 ;  /* 0x0000003f34e07223 */ /* 0x000fce0000010842 */
[----:B------:R-:W2:Y:S01]  /*40780*/  MUFU.EX2 R26, R26 ;  /* 0x0000001a001a7308 */ /* 0x000ea20000000800 */
[----:B------:R-:W-:-:S07]  /*40790*/  FFMA.FTZ R220, R55, R63, -R2 ;  /* 0x0000003f37dc7223 */ /* 0x000fce0000010802 */
[----:B------:R-:W-:Y:S01]  /*407a0*/  MUFU.EX2 R24, R24 ;  /* 0x0000001800187308 */ /* 0x000fe20000000800 */
[----:B------:R-:W-:-:S07]  /*407b0*/  FFMA.FTZ R221, R53, R63, -R66 ;  /* 0x0000003f35dd7223 */ /* 0x000fce0000010842 */
[----:B------:R-:W3:Y:S01]  /*407c0*/  MUFU.EX2 R170, R170 ;  /* 0x000000aa00aa7308 */ /* 0x000ee20000000800 */
[----:B------:R-:W-:-:S07]  /*407d0*/  FFMA.FTZ R204, R20, R63, -R2 ;  /* 0x0000003f14cc7223 */ /* 0x000fce0000010802 */
[----:B------:R-:W4:Y:S01]  /*407e0*/  MUFU.EX2 R171, R171 ;  /* 0x000000ab00ab7308 */ /* 0x000f220000000800 */
[-CC-:B------:R-:W-:Y:S01]  /*407f0*/  FFMA.FTZ R226, R19, R63.reuse, -R66.reuse ;  /* 0x0000003f13e27223 */ /* 0x180fe20000010842 */
[----:B------:R-:W-:Y:S01]  /*40800*/  FFMA.FTZ R18, R18, R63, -R66 ;  /* 0x0000003f12127223 */ /* 0x000fe20000010842 */
[----:B0-----:R-:W-:-:S05]  /*40810*/  FADD.FTZ R3, R168, R27 ;  /* 0x0000001ba8037221 */ /* 0x001fca0000010000 */
[----:B------:R-:W0:Y:S01]  /*40820*/  MUFU.EX2 R223, R223 ;  /* 0x000000df00df7308 */ /* 0x000e220000000800 */
[-CC-:B------:R-:W-:Y:S01]  /*40830*/  FFMA.FTZ R222, R51, R63.reuse, -R66.reuse ;  /* 0x0000003f33de7223 */ /* 0x180fe20000010842 */
[----:B------:R-:W-:Y:S01]  /*40840*/  FFMA.FTZ R0, R0, R63, -R66 ;  /* 0x0000003f00007223 */ /* 0x000fe20000010842 */
[----:B-1----:R-:W-:-:S05]  /*40850*/  FADD.FTZ R19, R25, R169 ;  /* 0x000000a919137221 */ /* 0x002fca0000010000 */
[----:B------:R-:W1:Y:S01]  /*40860*/  MUFU.EX2 R219, R219 ;  /* 0x000000db00db7308 */ /* 0x000e620000000800 */
[----:B------:R-:W-:Y:S01]  /*40870*/  FFMA.FTZ R205, R14, R63, -R2 ;  /* 0x0000003f0ecd7223 */ /* 0x000fe20000010802 */
[----:B--2---:R-:W-:-:S06]  /*40880*/  FADD.FTZ R3, R26, R3 ;  /* 0x000000031a037221 */ /* 0x004fcc0000010000 */
[----:B------:R-:W2:Y:S01]  /*40890*/  MUFU.EX2 R224, R224 ;  /* 0x000000e000e07308 */ /* 0x000ea20000000800 */
[----:B------:R-:W-:-:S07]  /*408a0*/  FFMA.FTZ R9, R50, R63, -R66 ;  /* 0x0000003f32097223 */ /* 0x000fce0000010842 */
[----:B------:R-:W2:Y:S01]  /*408b0*/  MUFU.EX2 R220, R220 ;  /* 0x000000dc00dc7308 */ /* 0x000ea20000000800 */
[----:B---3--:R-:W-:Y:S01]  /*408c0*/  FADD.FTZ R20, R170, R3 ;  /* 0x00000003aa147221 */ /* 0x008fe20000010000 */
[----:B------:R-:W-:-:S06]  /*408d0*/  FFMA.FTZ R8, R48, R63, -R66 ;  /* 0x0000003f30087223 */ /* 0x000fcc0000010842 */
[----:B------:R-:W3:Y:S08]  /*408e0*/  MUFU.EX2 R221, R221 ;  /* 0x000000dd00dd7308 */ /* 0x000ef00000000800 */
[----:B------:R4:W-:Y:S08]  /*408f0*/  MUFU.EX2 R16, R18 ;  /* 0x0000001200107308 */ /* 0x0009f00000000800 */
[----:B------:R-:W3:Y:S01]  /*40900*/  MUFU.EX2 R204, R204 ;  /* 0x000000cc00cc7308 */ /* 0x000ee20000000800 */
[----:B----4-:R-:W-:-:S07]  /*40910*/  FADD.FTZ R18, R24, R19 ;  /* 0x0000001318127221 */ /* 0x010fce0000010000 */
[----:B------:R4:W-:Y:S01]  /*40920*/  MUFU.EX2 R213, R0 ;  /* 0x0000000000d57308 */ /* 0x0009e20000000800 */
[----:B------:R-:W-:Y:S01]  /*40930*/  FADD.FTZ R18, R171, R18 ;  /* 0x00000012ab127221 */ /* 0x000fe20000010000 */
[----:B0-----:R-:W-:-:S06]  /*40940*/  FADD.FTZ R3, R223, R20 ;  /* 0x00000014df037221 */ /* 0x001fcc0000010000 */
[----:B------:R-:W0:Y:S01]  /*40950*/  MUFU.EX2 R222, R222 ;  /* 0x000000de00de7308 */ /* 0x000e220000000800 */
[-CC-:B----4-:R-:W-:Y:S01]  /*40960*/  FFMA.FTZ R0, R13, R63.reuse, -R2.reuse ;  /* 0x0000003f0d007223 */ /* 0x190fe20000010802 */
[-C--:B------:R-:W-:Y:S01]  /*40970*/  FFMA.FTZ R13, R10, R63.reuse, -R2 ;  /* 0x0000003f0a0d7223 */ /* 0x080fe20000010802 */
[----:B------:R-:W-:-:S05]  /*40980*/  FFMA.FTZ R12, R49, R63, -R66 ;  /* 0x0000003f310c7223 */ /* 0x000fca0000010842 */
[----:B------:R-:W4:Y:S01]  /*40990*/  MUFU.EX2 R205, R205 ;  /* 0x000000cd00cd7308 */ /* 0x000f220000000800 */
[-C--:B------:R-:W-:Y:S01]  /*409a0*/  FFMA.FTZ R225, R15, R63.reuse, -R66 ;  /* 0x0000003f0fe17223 */ /* 0x080fe20000010842 */
[----:B-1----:R-:W-:Y:S01]  /*409b0*/  FADD.FTZ R19, R219, R18 ;  /* 0x00000012db137221 */ /* 0x002fe20000010000 */
[----:B------:R-:W-:-:S05]  /*409c0*/  FFMA.FTZ R15, R30, R63, -R2 ;  /* 0x0000003f1e0f7223 */ /* 0x000fca0000010802 */
[----:B------:R-:W1:Y:S01]  /*409d0*/  MUFU.EX2 R9, R9 ;  /* 0x0000000900097308 */ /* 0x000e620000000800 */
[----:B--2---:R-:W-:Y:S01]  /*409e0*/  FADD.FTZ R20, R224, R3 ;  /* 0x00000003e0147221 */ /* 0x004fe20000010000 */
[----:B------:R-:W-:-:S06]  /*409f0*/  FADD.FTZ R19, R220, R19 ;  /* 0x00000013dc137221 */ /* 0x000fcc0000010000 */
[----:B------:R-:W2:Y:S01]  /*40a00*/  MUFU.EX2 R0, R0 ;  /* 0x0000000000007308 */ /* 0x000ea20000000800 */
[-C--:B------:R-:W-:Y:S01]  /*40a10*/  FFMA.FTZ R11, R45, R63.reuse, -R66 ;  /* 0x0000003f2d0b7223 */ /* 0x080fe20000010842 */
[----:B------:R-:W-:Y:S01]  /*40a20*/  FFMA.FTZ R14, R31, R63, -R2 ;  /* 0x0000003f1f0e7223 */ /* 0x000fe20000010802 */
[----:B---3--:R-:W-:-:S05]  /*40a30*/  FADD.FTZ R3, R221, R20 ;  /* 0x00000014dd037221 */ /* 0x008fca0000010000 */
[----:B------:R-:W3:Y:S01]  /*40a40*/  MUFU.EX2 R8, R8 ;  /* 0x0000000800087308 */ /* 0x000ee20000000800 */
[----:B------:R-:W-:Y:S01]  /*40a50*/  FADD.FTZ R20, R204, R19 ;  /* 0x00000013cc147221 */ /* 0x000fe20000010000 */
[----:B------:R-:W-:-:S06]  /*40a60*/  FFMA.FTZ R178, R44, R63, -R66 ;  /* 0x0000003f2cb27223 */ /* 0x000fcc0000010842 */
[----:B------:R-:W3:Y:S01]  /*40a70*/  MUFU.EX2 R13, R13 ;  /* 0x0000000d000d7308 */ /* 0x000ee20000000800 */
[----:B------:R-:W-:Y:S01]  /*40a80*/  FFMA.FTZ R197, R34, R63, -R2 ;  /* 0x0000003f22c57223 */ /* 0x000fe20000010802 */
[----:B0-----:R-:W-:-:S06]  /*40a90*/  FADD.FTZ R28, R222, R3 ;  /* 0x00000003de1c7221 */ /* 0x001fcc0000010000 */
[----:B------:R-:W0:Y:S01]  /*40aa0*/  MUFU.EX2 R12, R12 ;  /* 0x0000000c000c7308 */ /* 0x000e220000000800 */
[----:B----4-:R-:W-:Y:S01]  /*40ab0*/  FADD.FTZ R3, R205, R20 ;  /* 0x00000014cd037221 */ /* 0x010fe20000010000 */
[----:B------:R-:W-:-:S06]  /*40ac0*/  FFMA.FTZ R177, R41, R63, -R66 ;  /* 0x0000003f29b17223 */ /* 0x000fcc0000010842 */
        /* <DEDUP_REMOVED lines=9> */
[----:B------:R-:W-:-:S06]  /*40b60*/  FADD.FTZ R28, R13, R28 ;  /* 0x0000001c0d1c7221 */ /* 0x000fcc0000010000 */
[----:B------:R-:W3:Y:S01]  /*40b70*/  MUFU.EX2 R178, R178 ;  /* 0x000000b200b27308 */ /* 0x000ee20000000800 */
[-C--:B------:R-:W-:Y:S01]  /*40b80*/  FFMA.FTZ R179, R40, R63.reuse, -R66 ;  /* 0x0000003f28b37223 */ /* 0x080fe20000010842 */
[----:B------:R-:W-:-:S06]  /*40b90*/  FFMA.FTZ R198, R39, R63, -R2 ;  /* 0x0000003f27c67223 */ /* 0x000fcc0000010802 */
[----:B------:R-:W3:Y:S01]  /*40ba0*/  MUFU.EX2 R197, R197 ;  /* 0x000000c500c57308 */ /* 0x000ee20000000800 */
[----:B0-----:R-:W-:Y:S01]  /*40bb0*/  FADD.FTZ R30, R12, R3 ;  /* 0x000000030c1e7221 */ /* 0x001fe20000010000 */
[----:B----4-:R-:W-:-:S06]  /*40bc0*/  FADD.FTZ R3, R15, R28 ;  /* 0x0000001c0f037221 */ /* 0x010fcc0000010000 */
[----:B------:R-:W0:Y:S01]  /*40bd0*/  MUFU.EX2 R177, R177 ;  /* 0x000000b100b17308 */ /* 0x000e220000000800 */
[-C--:B------:R-:W-:Y:S01]  /*40be0*/  FFMA.FTZ R200, R36, R63.reuse, -R66 ;  /* 0x0000003f24c87223 */ /* 0x080fe20000010842 */
        /* <DEDUP_REMOVED lines=12> */
[----:B------:R-:W-:-:S07]  /*40cb0*/  FFMA.FTZ R20, R46, R63, -R2 ;  /* 0x0000003f2e147223 */ /* 0x000fce0000010802 */
[----:B------:R-:W3:Y:S01]  /*40cc0*/  MUFU.EX2 R198, R198 ;  /* 0x000000c600c67308 */ /* 0x000ee20000000800 */
[----:B0-----:R-:W-:Y:S01]  /*40cd0*/  FADD.FTZ R30, R177, R30 ;  /* 0x0000001eb11e7221 */ /* 0x001fe20000010000 */
[----:B----4-:R-:W-:-:S06]  /*40ce0*/  FADD.FTZ R3, R196, R3 ;  /* 0x00000003c4037221 */ /* 0x010fcc0000010000 */
[----:B------:R-:W0:Y:S01]  /*40cf0*/  MUFU.EX2 R200, R200 ;  /* 0x000000c800c87308 */ /* 0x000e220000000800 */
[-C--:B------:R-:W-:Y:S01]  /*40d00*/  FFMA.FTZ R201, R32, R63.reuse, -R66 ;  /* 0x0000003f20c97223 */ /* 0x080fe20000010842 */
[----:B------:R-:W-:-:S06]  /*40d10*/  FFMA.FTZ R19, R47, R63, -R2 ;  /* 0x0000003f2f137223 */ /* 0x000fcc0000010802 */
[----:B------:R-:W4:Y:S01]  /*40d20*/  MUFU.EX2 R203, R203 ;  /* 0x000000cb00cb7308 */ /* 0x000f220000000800 */
[----:B-1----:R-:W-:Y:S01]  /*40d30*/  FADD.FTZ R30, R195, R30 ;  /* 0x0000001ec31e7221 */ /* 0x002fe20000010000 */
[----:B--2---:R-:W-:-:S06]  /*40d40*/  FADD.FTZ R3, R10, R3 ;  /* 0x000000030a037221 */ /* 0x004fcc0000010000 */
[----:B------:R-:W1:Y:S01]  /*40d50*/  MUFU.EX2 R199, R199 ;  /* 0x000000c700c77308 */ /* 0x000e620000000800 */
[----:B------:R-:W-:-:S07]  /*40d60*/  FFMA.FTZ R174, R5, R63, -R2 ;  /* 0x0000003f05ae7223 */ /* 0x000fce0000010802 */
        /* <DEDUP_REMOVED lines=9> */
[----:B------:R-:W-:-:S07]  /*40e00*/  FFMA.FTZ R176, R61, R63, -R2 ;  /* 0x0000003f3db07223 */ /* 0x000fce0000010802 */
        /* <DEDUP_REMOVED lines=8> */
[----:B------:R-:W3:Y:S08]  /*40e90*/  MUFU.EX2 R225, R225 ;  /* 0x000000e100e17308 */ /* 0x000ef00000000800 */
[----:B------:R-:W3:Y:S01]  /*40ea0*/  MUFU.EX2 R21, R21 ;  /* 0x0000001500157308 */ /* 0x000ee20000000800 */
[----:B0-----:R-:W-:Y:S01]  /*40eb0*/  FADD.FTZ R3, R201, R2 ;  /* 0x00000002c9037221 */ /* 0x001fe20000010000 */
[----:B----4-:R-:W-:-:S06]  /*40ec0*/  FADD.FTZ R5, R19, R28 ;  /* 0x0000001c13057221 */ /* 0x010fcc0000010000 */
[----:B------:R-:W0:Y:S01]  /*40ed0*/  MUFU.EX2 R176, R176 ;  /* 0x000000b000b07308 */ /* 0x000e220000000800 */
[----:B-1----:R-:W-:Y:S01]  /*40ee0*/  FADD.FTZ R2, R226, R3 ;  /* 0x00000003e2027221 */ /* 0x002fe20000010000 */
[----:B--2---:R-:W-:-:S06]  /*40ef0*/  FADD.FTZ R28, R174, R5 ;  /* 0x00000005ae1c7221 */ /* 0x004fcc0000010000 */
[----:B------:R-:W1:Y:S01]  /*40f00*/  MUFU.EX2 R175, R175 ;  /* 0x000000af00af7308 */ /* 0x000e620000000800 */
[----:B---3--:R-:W-:Y:S01]  /*40f10*/  FADD.FTZ R2, R225, R2 ;  /* 0x00000002e1027221 */ /* 0x008fe20000010000 */
[----:B------:R-:W-:-:S03]  /*40f20*/  FADD.FTZ R3, R21, R28 ;  /* 0x0000001c15037221 */ /* 0x000fc60000010000 */
[----:B------:R-:W-:Y:S01]  /*40f30*/  FADD.FTZ R2, R213, R2 ;  /* 0x00000002d5027221 */ /* 0x000fe20000010000 */
[----:B0-----:R-:W-:-:S03]  /*40f40*/  FADD.FTZ R28, R176, R3 ;  /* 0x00000003b01c7221 */ /* 0x001fc60000010000 */
[----:B------:R-:W-:Y:S01]  /*40f50*/  FADD.FTZ R33, R16, R2 ;  /* 0x0000000210217221 */ /* 0x000fe20000010000 */
[----:B-1----:R-:W-:-:S04]  /*40f60*/  FADD.FTZ R35, R175, R28 ;  /* 0x0000001caf237221 */ /* 0x002fc80000010000 */
[----:B------:R-:W-:Y:S04]  /*40f70*/  ST.E desc[UR6][R6.64+0x10], R33 ;  /* 0x0000102106007985 */ /* 0x000fe8000c101906 */
[----:B------:R0:W-:Y:S04]  /*40f80*/  ST.E desc[UR6][R6.64+0x14], R35 ;  /* 0x0000142306007985 */ /* 0x0001e8000c101906 */
[----:B------:R-:W2:Y:S04]  /*40f90*/  LDL.64 R30, [UR4] ;  /* 0x00000004ff1e7983 */ /* 0x000ea80008100a00 */
[----:B------:R-:W3:Y:S04]  /*40fa0*/  LDL.64 R28, [UR4+0x98] ;  /* 0x00009804ff1c7983 */ /* 0x000ee80008100a00 */
[----:B------:R-:W4:Y:S01]  /*40fb0*/  LDL.64 R2, [UR4+0x80] ;  /* 0x00008004ff027983 */ /* 0x000f220008100a00 */
[----:B------:R-:W-:-:S03]  /*40fc0*/  LEA.HI R32, R4, 0x8, RZ, 0x19 ;  /* 0x0000000804207811 */ /* 0x000fc600078fc8ff */
[----:B0-----:R-:W4:Y:S02]  /*40fd0*/  LDL.64 R6, [UR4+0x88] ;  /* 0x00008804ff067983 */ /* 0x001f240008100a00 */
[----:B------:R0:W-:Y:S06]  /*40fe0*/  BAR.SYNC.DEFER_BLOCKING R32, 0x100 ;  /* 0x000400200000751d */ /* 0x0001ec0000010000 */
        /* <DEDUP_REMOVED lines=76> */
[----:B--2---:R-:W-:-:S03]  /*414b0*/  IMAD R4, R31, 0xc00, R4 ;  /* 0x00000c001f047824 */ /* 0x004fc600078e0204 */
[----:B------:R-:W2:Y:S04]  /*414c0*/  LD.E R103, desc[UR6][R2.64+0x170] ;  /* 0x0001700602677980 */ /* 0x000ea8000c101900 */
[----:B---3--:R-:W-:Y:S04]  /*414d0*/  ST.E desc[UR6][R2.64], R37 ;  /* 0x0000002502007985 */ /* 0x008fe8000c101906 */
[----:B----4-:R-:W-:Y:S04]  /*414e0*/  ST.E desc[UR6][R2.64+0x4], R39 ;  /* 0x0000042702007985 */ /* 0x010fe8000c101906 */
        /* <DEDUP_REMOVED lines=15> */
[----:B------:R-:W2:Y:S04]  /*415e0*/  LD.E R31, desc[UR6][R2.64+0x50] ;  /* 0x00005006021f7980 */ /* 0x000ea8000c101900 */
[----:B0-----:R-:W2:Y:S04]  /*415f0*/  LD.E R33, desc[UR6][R2.64+0x58] ;  /* 0x0000580602217980 */ /* 0x001ea8000c101900 */
[----:B-1----:R-:W2:Y:S04]  /*41600*/  LD.E R35, desc[UR6][R2.64+0x60] ;  /* 0x0000600602237980 */ /* 0x002ea8000c101900 */
[----:B------:R-:W2:Y:S04]  /*41610*/  LD.E R37, desc[UR6][R2.64+0x68] ;  /* 0x0000680602257980 */ /* 0x000ea8000c101900 */
[----:B------:R-:W2:Y:S04]  /*41620*/  LD.E R39, desc[UR6][R2.64+0x70] ;  /* 0x0000700602277980 */ /* 0x000ea8000c101900 */
        /* <DEDUP_REMOVED lines=49> */
[----:B------:R-:W-:Y:S02]  /*41940*/  R2UR UR11, R5 ;  /* 0x00000000050b72ca */ /* 0x000fe400000e0000 */
[----:B------:R-:W-:Y:S02]  /*41950*/  F2FP.F16.F32.PACK_AB R168, R27, R168 ;  /* 0x000000a81ba8723e */ /* 0x000fe400000000ff */
        /* <DEDUP_REMOVED lines=25> */
[----:B------:R-:W-:Y:S04]  /*41af0*/  ST.E desc[UR6][R2.64+0x60], R35 ;  /* 0x0000602302007985 */ /* 0x000fe8000c101906 */
[----:B------:R-:W-:Y:S04]  /*41b00*/  ST.E desc[UR6][R2.64+0x68], R37 ;  /* 0x0000682502007985 */ /* 0x000fe8000c101906 */
[----:B------:R-:W-:Y:S04]  /*41b10*/  ST.E desc[UR6][R2.64+0x70], R39 ;  /* 0x0000702702007985 */ /* 0x000fe8000c101906 */
        /* <DEDUP_REMOVED lines=90> */
[----:B------:R0:W-:Y:S01]  /*420c0*/  ST.E desc[UR6][R2.64], R24 ;  /* 0x0000001802007985 */ /* 0x0001e2000c101906 */
[----:B------:R-:W-:Y:S01]  /*420d0*/  F2FP.F16.F32.PACK_AB R168, R224, R223 ;  /* 0x000000dfe0a8723e */ /* 0x000fe200000000ff */
[----:B------:R-:W-:Y:S02]  /*420e0*/  IMAD.MOV.U32 R224, RZ, RZ, 0x1 ;  /* 0x00000001ffe07424 */ /* 0x000fe400078e00ff */
[----:B------:R1:W-:Y:S04]  /*420f0*/  ST.E desc[UR6][R2.64+0x4], R25 ;  /* 0x0000041902007985 */ /* 0x0003e8000c101906 */
[----:B------:R2:W-:Y:S01]  /*42100*/  ST.E desc[UR6][R2.64+0x8], R26 ;  /* 0x0000081a02007985 */ /* 0x0005e2000c101906 */
[----:B0-----:R-:W-:-:S02]  /*42110*/  VIADD R24, R4, 0x80 ;  /* 0x0000008004187836 */ /* 0x001fc40000000000 */
[----:B-1----:R-:W-:Y:S01]  /*42120*/  IMAD.MOV.U32 R25, RZ, RZ, R5 ;  /* 0x000000ffff197224 */ /* 0x002fe200078e0005 */
[----:B------:R0:W-:Y:S02]  /*42130*/  ST.E desc[UR6][R2.64+0xc], R27 ;  /* 0x00000c1b02007985 */ /* 0x0001e4000c101906 */
[----:B------:R-:W-:Y:S02]  /*42140*/  R2UR UR10, R24 ;  /* 0x00000000180a72ca */ /* 0x000fe400000e0000 */
[----:B------:R1:W-:Y:S01]  /*42150*/  ST.E desc[UR6][R2.64+0x10], R28 ;  /* 0x0000101c02007985 */ /* 0x0003e2000c101906 */
[----:B------:R-:W-:-:S03]  /*42160*/  R2UR UR11, R25 ;  /* 0x00000000190b72ca */ /* 0x000fc600000e0000 */
        /* <DEDUP_REMOVED lines=124> */
[----:B------:R-:W4:Y:S04]  /*42930*/  LD.E R24, desc[UR6][R2.64] ;  /* 0x0000000602187980 */ /* 0x000f28000c101900 */
[----:B------:R-:W4:Y:S04]  /*42940*/  LD.E R25, desc[UR6][R2.64+0x4] ;  /* 0x0000040602197980 */ /* 0x000f28000c101900 */
[----:B--2---:R-:W2:Y:S04]  /*42950*/  LD.E R26, desc[UR6][R2.64+0x8] ;  /* 0x00000806021a7980 */ /* 0x004ea8000c101900 */
[----:B0-----:R-:W2:Y:S04]  /*42960*/  LD.E R27, desc[UR6][R2.64+0xc] ;  /* 0x00000c06021b7980 */ /* 0x001ea8000c101900 */
[----:B-1----:R-:W2:Y:S04]  /*42970*/  LD.E R28, desc[UR6][R2.64+0x10] ;  /* 0x00001006021c7980 */ /* 0x002ea8000c101900 */
        /* <DEDUP_REMOVED lines=123> */
[----:B------:R-:W-:-:S02]  /*43130*/  IMAD.MOV.U32 R170, RZ, RZ, R213 ;  /* 0x000000ffffaa7224 */ /* 0x000fc400078e00d5 */
[----:B------:R-:W-:Y:S02]  /*43140*/  IMAD.MOV.U32 R171, RZ, RZ, R16 ;  /* 0x000000ffffab7224 */ /* 0x000fe400078e0010 */
[----:B------:R-:W-:Y:S01]  /*43150*/  IMAD.MOV.U32 R223, RZ, RZ, R170 ;  /* 0x000000ffffdf7224 */ /* 0x000fe200078e00aa */
[----:B------:R-:W-:Y:S01]  /*43160*/  F2FP.F16.F32.PACK_AB R170, R222, R221 ;  /* 0x000000dddeaa723e */ /* 0x000fe200000000ff */
[----:B------:R-:W-:Y:S01]  /*43170*/  IMAD.MOV.U32 R222, RZ, RZ, R171 ;  /* 0x000000ffffde7224 */ /* 0x000fe200078e00ab */
[----:B------:R-:W-:Y:S01]  /*43180*/  F2FP.F16.F32.PACK_AB R169, R220, R219 ;  /* 0x000000dbdca9723e */ /* 0x000fe200000000ff */
[----:B------:R0:W5:Y:S01]  /*43190*/  LDL.LU R16, [R1+0x4a0] ;  /* 0x0004a00001107983 */ /* 0x0001620000300800 */
[----:B------:R-:W-:-:S04]  /*431a0*/  F2FP.F16.F32.PACK_AB R171, R205, R204 ;  /* 0x000000cccdab723e */ /* 0x000fc800000000ff */
[----:B--2---:R-:W-:-:S06]  /*431b0*/  WARPGROUP.ARRIVE ;  /* 0x00000000000079c5 */ /* 0x004fcc0000000000 */
[----:B------:R-:W-:Y:S03]  /*431c0*/  HGMMA.64x256x16.F32 R24, R168, gdesc[UR8].tnspB, R24, gsb0 ;  /* 0x43e00008a8187df0 */ /* 0x000fe60008000818 */
[----:B------:R-:W-:Y:S02]  /*431d0*/  WARPGROUP.DEPBAR.LE gsb0, 0x0 ;  /* 0x00008000000079c5 */ /* 0x000fe40000010000 */
[----:B------:R1:W-:Y:S04]  /*431e0*/  ST.E desc[UR6][R2.64], R24 ;  /* 0x0000001802007985 */ /* 0x0003e8000c101906 */
[----:B------:R2:W-:Y:S04]  /*431f0*/  ST.E desc[UR6][R2.64+0x4], R25 ;  /* 0x0000041902007985 */ /* 0x0005e8000c101906 */
[----:B------:R3:W-:Y:S01]  /*43200*/  ST.E desc[UR6][R2.64+0x8], R26 ;  /* 0x0000081a02007985 */ /* 0x0007e2000c101906 */
[----:B-1----:R-:W-:Y:S01]  /*43210*/  VIADD R24, R4, 0x100 ;  /* 0x0000010004187836 */ /* 0x002fe20000000000 */
[----:B--2---:R-:W-:-:S02]  /*43220*/  MOV R25, R5 ;  /* 0x0000000500197202 */ /* 0x004fc40000000f00 */
[----:B------:R1:W-:Y:S02]  /*43230*/  ST.E desc[UR6][R2.64+0xc], R27 ;  /* 0x00000c1b02007985 */ /* 0x0003e4000c101906 */
        /* <DEDUP_REMOVED lines=129> */
[----:B---3--:R-:W3:Y:S04]  /*43a50*/  LD.E R26, desc[UR6][R2.64+0x8] ;  /* 0x00000806021a7980 */ /* 0x008ee8000c101900 */
[----:B-1----:R-:W3:Y:S04]  /*43a60*/  LD.E R27, desc[UR6][R2.64+0xc] ;  /* 0x00000c06021b7980 */ /* 0x002ee8000c101900 */
[----:B--2---:R-:W3:Y:S04]  /*43a70*/  LD.E R28, desc[UR6][R2.64+0x10] ;  /* 0x00001006021c7980 */ /* 0x004ee8000c101900 */
[----:B----4-:R-:W3:Y:S04]  /*43a80*/  LD.E R29, desc[UR6][R2.64+0x14] ;  /* 0x00001406021d7980 */ /* 0x010ee8000c101900 */
        /* <DEDUP_REMOVED lines=122> */
[----:B------:R-:W-:-:S02]  /*44230*/  F2FP.F16.F32.PACK_AB R168, R8, R9 ;  /* 0x0000000908a8723e */ /* 0x000fc400000000ff */
[----:B------:R-:W-:Y:S02]  /*44240*/  F2FP.F16.F32.PACK_AB R170, R11, R12 ;  /* 0x0000000c0baa723e */ /* 0x000fe400000000ff */
[----:B------:R-:W-:Y:S02]  /*44250*/  F2FP.F16.F32.PACK_AB R169, R13, R0 ;  /* 0x000000000da9723e */ /* 0x000fe400000000ff */
[----:B------:R-:W-:-:S04]  /*44260*/  F2FP.F16.F32.PACK_AB R171, R14, R15 ;  /* 0x0000000f0eab723e */ /* 0x000fc800000000ff */
[----:B---3--:R-:W-:-:S06]  /*44270*/  WARPGROUP.ARRIVE ;  /* 0x00000000000079c5 */ /* 0x008fcc0000000000 */
        /* <DEDUP_REMOVED lines=266> */
[----:B------:R-:W-:-:S04]  /*45320*/  F2FP.F16.F32.PACK_AB R171, R198, R10 ;  /* 0x0000000ac6ab723e */ /* 0x000fc800000000ff */
[----:B--2---:R-:W-:-:S06]  /*45330*/  WARPGROUP.ARRIVE ;  /* 0x00000000000079c5 */ /* 0x004fcc0000000000 */
        /* <DEDUP_REMOVED lines=923> */
[----:B------:R-:W3:Y:S01]  /*48cf0*/  LDL.64 R4, [UR4] ;  /* 0x00000004ff047983 */ /* 0x000ee20008100a00 */
[----:B------:R-:W0:Y:S03]  /*48d00*/  S2R R213, SR_TID.X ;  /* 0x0000000000d57919 */ /* 0x000e260000002100 */
[----:B--2---:R-:W2:Y:S04]  /*48d10*/  LD.E R0, desc[UR6][R6.64] ;  /* 0x0000000606007980 */ /* 0x004ea8000c101900 */
[----:B---3--:R1:W5:Y:S01]  /*48d20*/  LD.E R4, desc[UR6][R4.64] ;  /* 0x0000000604047980 */ /* 0x008362000c101900 */
[----:B0-----:R-:W-:Y:S01]  /*48d30*/  SHF.R.U32.HI R213, RZ, 0x7, R213 ;  /* 0x00000007ffd57819 */ /* 0x001fe200000116d5 */
[----:B------:R-:W-:Y:S04]  /*48d40*/  BSSY B0, `(.L_x_13602) ;  /* 0x0000006000007945 */ /* 0x000fe80003800000 */
[----:B------:R-:W-:Y:S01]  /*48d50*/  VIADD R213, R213, 0x8 ;  /* 0x00000008d5d57836 */ /* 0x000fe20000000000 */
[----:B--2---:R-:W-:-:S04]  /*48d60*/  LOP3.LUT R0, R0, 0x1, RZ, 0xfc, !PT ;  /* 0x0000000100007812 */ /* 0x004fc800078efcff */
[----:B------:R-:W-:-:S13]  /*48d70*/  ISETP.NE.AND P0, PT, R0, 0x3, PT ;  /* 0x000000030000780c */ /* 0x000fda0003f05270 */
[----:B-1----:R-:W-:Y:S05]  /*48d80*/  @!P0 BRA `(.L_x_13603) ;  /* 0x0000000000048947 */ /* 0x002fea0003800000 */
[----:B------:R-:W-:Y:S01]  /*48d90*/  BPT.TRAP 0x1 ;  /* 0x000000040000795c */ /* 0x000fe20000300000 */
.L_x_13603:
[----:B------:R-:W-:Y:S05]  /*48da0*/  BSYNC B0 ;  /* 0x0000000000007941 */ /* 0x000fea0003800000 */
.L_x_13602:
        /* <DEDUP_REMOVED lines=9> */
[----:B0-----:R-:W-:Y:S05]  /*48e40*/  RET.REL.NODEC R2 `(_ZN7cutlass13device_kernelIN5flash11enable_sm90INS1_16FlashAttnFwdSm90INS1_25CollectiveMainloopFwdSm90ILi2EN4cute5tupleIJNS5_1CILi1EEES8_S8_EEENS6_IJNS7_ILi128EEENS7_ILi96EEENS7_ILi64EEEEEELi256ENS_6half_tEfNS_4arch4Sm90ELb0ELb1ELb1ELb1ELb1ELb1ELb1ELb1ELb0ELb1ELb0ELb0EEENS1_21CollectiveEpilogueFwdINS6_IJSA_NS7_ILi256EEESB_EEES9_SE_SG_Li256ELb1ELb1ELb0ELb0EEENS1_36VarlenDynamicPersistentTileSchedulerILi128ELi96ELi256ELi128ELb0ELb1ELb1ELb1ELb0ELb1EEEEEEEEEvNT_6ParamsE) ;  /* 0xfffffb70026c7950 */ /* 0x001fea0003c3ffff */
.L_x_13576:
[----:B0-----:R0:W1:Y:S02]  /*48e50*/  SYNCS.PHASECHK.TRANS64.TRYWAIT P0, [R8+URZ], R9 ;  /* 0x00000009080075a7 */ /* 0x001064000800017f */
[----:B-1----:R-:W-:Y:S05]  /*48e60*/  @!P0 NANOSLEEP.SYNCS 0x989680 ;  /* 0x009896800000895d */ /* 0x002fea0003900000 */
[----:B------:R-:W1:Y:S02]  /*48e70*/  @!P0 SYNCS.PHASECHK.TRANS64 P0, [R8+URZ], R9 ;  /* 0x00000009080085a7 */ /* 0x000e64000800007f */
[----:B-1----:R-:W-:Y:S05]  /*48e80*/  @!P0 BRA `(.L_x_13576) ;  /* 0xfffffffc00f08947 */ /* 0x002fea000383ffff */
[----:B------:R-:W-:Y:S05]  /*48e90*/  BRA `(.L_x_13575) ;  /* 0xffffff4400407947 */ /* 0x000fea000383ffff */
.L_x_13578:
[----:B0-----:R0:W1:Y:S02]  /*48ea0*/  SYNCS.PHASECHK.TRANS64.TRYWAIT P0, [R4+URZ+0x32410], R9 ;  /* 0x03241009040075a7 */ /* 0x001064000800017f */
[----:B-1----:R-:W-:Y:S05]  /*48eb0*/  @!P0 NANOSLEEP.SYNCS 0x989680 ;  /* 0x009896800000895d */ /* 0x002fea0003900000 */
[----:B------:R-:W1:Y:S02]  /*48ec0*/  @!P0 SYNCS.PHASECHK.TRANS64 P0, [R4+URZ+0x32410], R9 ;  /* 0x03241009040085a7 */ /* 0x000e64000800007f */
[----:B-1----:R-:W-:Y:S05]  /*48ed0*/  @!P0 BRA `(.L_x_13578) ;  /* 0xfffffffc00f08947 */ /* 0x002fea000383ffff */
[----:B------:R-:W-:Y:S05]  /*48ee0*/  BRA `(.L_x_13604) ;  /* 0xffffff4800347947 */ /* 0x000fea000383ffff */
.L_x_13585:
[----:B0-----:R0:W1:Y:S02]  /*48ef0*/  SYNCS.PHASECHK.TRANS64.TRYWAIT P0, [R8+URZ], R9 ;  /* 0x00000009080075a7 */ /* 0x001064000800017f */
[----:B-1----:R-:W-:Y:S05]  /*48f00*/  @!P0 NANOSLEEP.SYNCS 0x989680 ;  /* 0x009896800000895d */ /* 0x002fea0003900000 */
[----:B------:R-:W1:Y:S02]  /*48f10*/  @!P0 SYNCS.PHASECHK.TRANS64 P0, [R8+URZ], R9 ;  /* 0x00000009080085a7 */ /* 0x000e64000800007f */
[----:B-1----:R-:W-:Y:S05]  /*48f20*/  @!P0 BRA `(.L_x_13585) ;  /* 0xfffffffc00f08947 */ /* 0x002fea000383ffff */
[----:B------:R-:W-:Y:S05]  /*48f30*/  BRA `(.L_x_13584) ;  /* 0xffffff4800a87947 */ /* 0x000fea000383ffff */
.L_x_13605:
        /* <DEDUP_REMOVED lines=12> */
.L_x_15678:


//--------------------- .text._ZN7cutlass13device_kernelIN5flash11enable_sm90INS1_16FlashAttnFwdSm90INS1_25CollectiveMainloopFwdSm90ILi2EN4cute5tupleIJNS5_1CILi1EEES8_S8_EEENS6_IJNS7_ILi128EEENS7_ILi96EEENS7_ILi64EEEEEELi256ENS_6half_tEfNS_4arch4Sm90ELb1ELb0ELb1ELb0ELb1ELb0ELb0ELb1ELb0ELb1ELb0ELb0EEENS1_21CollectiveEpilogueFwdINS6_IJSA_NS7_ILi256EEESB_EEES9_SE_SG_Li256ELb0ELb1ELb0ELb0EEENS1_30DynamicPersistentTileSchedulerILi256ELi128ELb0ELb1ELb1EEEEEEEEEvNT_6ParamsE --------------------------
	.section	.text._ZN7cutlass13device_kernelIN5flash11enable_sm90INS1_16FlashAttnFwdSm90INS1_25CollectiveMainloopFwdSm90ILi2EN4cute5tupleIJNS5_1CILi1EEES8_S8_EEENS6_IJNS7_ILi128EEENS7_ILi96EEENS7_ILi64EEEEEELi256ENS_6half_tEfNS_4arch4Sm90ELb1ELb0ELb1ELb0ELb1ELb0ELb0ELb1ELb0ELb1ELb0ELb0EEENS1_21CollectiveEpilogueFwdINS6_IJSA_NS7_ILi256EEESB_EEES9_SE_SG_Li256ELb0ELb1ELb0ELb0EEENS1_30DynamicPersistentTileSchedulerILi256ELi128ELb0ELb1ELb1EEEEEEEEEvNT_6ParamsE,"ax",@progbits
	.align	128
.text._ZN7cutlass13device_kernelIN5flash11enable_sm90INS1_16FlashAttnFwdSm90INS1_25CollectiveMainloopFwdSm90ILi2EN4cute5tupleIJNS5_1CILi1EEES8_S8_EEENS6_IJNS7_ILi128EEENS7_ILi96EEENS7_ILi64EEEEEELi256ENS_6half_tEfNS_4arch4Sm90ELb1ELb0ELb1ELb0ELb1ELb0ELb0ELb1ELb0ELb1ELb0ELb0EEENS1_21CollectiveEpilogueFwdINS6_IJSA_NS7_ILi256EEESB_EEES9_SE_SG_Li256ELb0ELb1ELb0ELb0EEENS1_30DynamicPersistentTileSchedulerILi256ELi128ELb0ELb1ELb1EEEEEEEEEvNT_6ParamsE:
        .type           _ZN7cutlass13device_kernelIN5flash11enable_sm90INS1_16FlashAttnFwdSm90INS1_25CollectiveMainloopFwdSm90ILi2EN4cute5tupleIJNS5_1CILi1EEES8_S8_EEENS6_IJNS7_ILi128EEENS7_ILi96EEENS7_ILi64EEEEEELi256ENS_6half_tEfNS_4arch4Sm90ELb1ELb0ELb1ELb0ELb1ELb0ELb0ELb1ELb0ELb1ELb0ELb0EEENS1_21CollectiveEpilogueFwdINS6_IJSA_NS7_ILi256EEESB_EEES9_SE_SG_Li256ELb0ELb1ELb0ELb0EEENS1_30DynamicPersistentTileSchedulerILi256ELi128ELb0ELb1ELb1EEEEEEEEEvNT_6ParamsE,@function
        .size           _ZN7cutlass13device_kernelIN5flash11enable_sm90INS1_16FlashAttnFwdSm90INS1_25CollectiveMainloopFwdSm90ILi2EN4cute5tupleIJNS5_1CILi1EEES8_S8_EEENS6_IJNS7_ILi128EEENS7_ILi96EEENS7_ILi64EEEEEELi256ENS_6half_tEfNS_4arch4Sm90ELb1ELb0ELb1ELb0ELb1ELb0ELb0ELb1ELb0ELb1ELb0ELb0EEENS1_21CollectiveEpilogueFwdINS6_IJSA_NS7_ILi256EEESB_EEES9_SE_SG_Li256ELb0ELb1ELb0ELb0EEENS1_30DynamicPersistentTileSchedulerILi256ELi128ELb0ELb1ELb1EEEEEEEEEvNT_6ParamsE,(.L_x_15680 - _ZN7cutlass13device_kernelIN5flash11enable_sm90INS1_16FlashAttnFwdSm90INS1_25CollectiveMainloopFwdSm90ILi2EN4cute5tupleIJNS5_1CILi1EEES8_S8_EEENS6_IJNS7_ILi128EEENS7_ILi96EEENS7_ILi64EEEEEELi256ENS_6half_tEfNS_4arch4Sm90ELb1ELb0ELb1ELb0ELb1ELb0ELb0ELb1ELb0ELb1ELb0ELb0EEENS1_21CollectiveEpilogueFwdINS6_IJSA_NS7_ILi256EEESB_EEES9_SE_SG_Li256ELb0ELb1ELb0ELb0EEENS1_30DynamicPersistentTileSchedulerILi256ELi128ELb0ELb1ELb1EEEEEEEEEvNT_6ParamsE)
        .other          _ZN7cutlass13device_kernelIN5flash11enable_sm90INS1_16FlashAttnFwdSm90INS1_25CollectiveMainloopFwdSm90ILi2EN4cute5tupleIJNS5_1CILi1EEES8_S8_EEENS6_IJNS7_ILi128EEENS7_ILi96EEENS7_ILi64EEEEEELi256ENS_6half_tEfNS_4arch4Sm90ELb1ELb0ELb1ELb0ELb1ELb0ELb0ELb1ELb0ELb1ELb0ELb0EEENS1_21CollectiveEpilogueFwdINS6_IJSA_NS7_ILi256EEESB_EEES9_SE_SG_Li256ELb0ELb1ELb0ELb0EEENS1_30DynamicPersistentTileSchedulerILi256ELi128ELb0ELb1ELb1EEEEEEEEEvNT_6ParamsE,@"STO_CUDA_ENTRY STV_DEFAULT"
_ZN7cutlass13device_kernelIN5flash11enable_sm90INS1_16FlashAttnFwdSm90INS1_25CollectiveMainloopFwdSm90ILi2EN4cute5tupleIJNS5_1CILi1EEES8_S8_EEENS6_IJNS7_ILi128EEENS7_ILi96EEENS7_ILi64EEEEEELi256ENS_6half_tEfNS_4arch4Sm90ELb1ELb0ELb1ELb0ELb1ELb0ELb0ELb1ELb0ELb1ELb0ELb0EEENS1_21CollectiveEpilogueFwdINS6_IJSA_NS7_ILi256EEESB_EEES9_SE_SG_Li256ELb0ELb1ELb0ELb0EEENS1_30DynamicPersistentTileSchedulerILi256ELi128ELb0ELb1ELb1EEEEEEEEEvNT_6ParamsE:
        /* <DEDUP_REMOVED lines=45> */
.L_x_13606:
        /* <DEDUP_REMOVED lines=22> */
.L_x_13607:
        /* <DEDUP_REMOVED lines=18> */
.L_x_13608:
        /* <DEDUP_REMOVED lines=22> */
.L_x_13609:
        /* <DEDUP_REMOVED lines=23> */
.L_x_13610:
        /* <DEDUP_REMOVED lines=8> */
.L_x_13612:
[----:B------:R-:W-:-:S08]  /*08a0*/  NOP ;  /* 0x0000000000007918 */ /* 0x000fd00000000000 */
[----:B------:R-:W0:Y:S02]  /*08b0*/  USETMAXREG.TRY_ALLOC.CTAPOOL UP0, 0xe8 ;  /* 0x000000e8000079c8 */ /* 0x000e240008000600 */
[----:B0-----:R-:W-:-:S13]  /*08c0*/  PLOP3.LUT P0, PT, PT, PT, UP0, 0x80, 0x0 ;  /* 0x000000000000781c */ /* 0x001fda0003f0f008 */
[----:B------:R-:W-:Y:S05]  /*08d0*/  @!P0 BRA `(.L_x_13612) ;  /* 0xfffffffc00f08947 */ /* 0x000fea000383ffff */
[----:B------:R-:W0:Y:S01]  /*08e0*/  S2R R0, SR_TID.X ;  /* 0x0000000000007919 */ /* 0x000e220000002100 */
[----:B------:R-:W1:Y:S08]  /*08f0*/  S2UR UR4, SR_CTAID.X ;  /* 0x00000000000479c3 */ /* 0x000e700000002500 */
[----:B------:R-:W-:Y:S08]  /*0900*/  BAR.ARV 0x4, 0x180 ;  /* 0x0106000000007b1d */ /* 0x000ff00000002000 */
[----:B------:R-:W-:Y:S06]  /*0910*/  BAR.ARV 0x8, 0x180 ;  /* 0x0206000000007b1d */ /* 0x000fec0000002000 */
[----:B0-----:R-:W-:-:S04]  /*0920*/  SHF.R.U32.HI R0, RZ, 0x7, R0 ;  /* 0x00000007ff007819 */ /* 0x001fc80000011600 */
[----:B------:R-:W-:Y:S02]  /*0930*/  ISETP.NE.AND P0, PT, R0, 0x1, PT ;  /* 0x000000010000780c */ /* 0x000fe40003f05270 */
[----:B------:R-:W1:Y:S11]  /*0940*/  LDC R0, c[0x0][0xc38] ;  /* 0x00030e00ff007b82 */ /* 0x000e760000000800 */
[----:B------:R-:W-:Y:S06]  /*0950*/  @!P0 BAR.ARV 0x9, 0x100 ;  /* 0x0244000000008b1d */ /* 0x000fec0000002000 */
[----:B-1----:R-:W-:-:S13]  /*0960*/  ISETP.LE.AND P0, PT, R0, UR4, PT ;  /* 0x0000000400007c0c */ /* 0x002fda000bf03270 */
[----:B------:R-:W-:Y:S05]  /*0970*/  @P0 EXIT ;  /* 0x000000000000094d */ /* 0x000fea0003800000 */
[----:B------:R-:W0:Y:S01]  /*0980*/  S2R R2, SR_TID.X ;  /* 0x0000000000027919 */ /* 0x000e220000002100 */
[----:B------:R-:W-:Y:S01]  /*0990*/  ULOP3.LUT UR44, UR45, 0x1, URZ, 0xfc, !UPT ;  /* 0x000000012d2c7892 */ /* 0x000fe2000f8efc3f */
[----:B------:R-:W-:Y:S01]  /*09a0*/  UMOV UR38, URZ ;  /* 0x0000003f00267c82 */ /* 0x000fe20008000000 */
        /* <DEDUP_REMOVED lines=20> */
[----:B------:R-:W-:Y:S02]  /*0af0*/  LOP3.LUT R7, R10, 0xfffffffc, RZ, 0xc0, !PT ;  /* 0xfffffffc0a077812 */ /* 0x000fe400078ec0ff */
[----:B------:R-:W-:Y:S02]  /*0b00*/  LEA.HI R11, R11, R8, RZ, 0x3 ;  /* 0x000000080b0b7211 */ /* 0x000fe400078f18ff */
[----:B------:R-:W-:Y:S01]  /*0b10*/  SHF.R.S32.HI R207, RZ, 0x7, R0 ;  /* 0x00000007ffcf7819 */ /* 0x000fe20000011400 */
[----:B------:R-:W-:Y:S01]  /*0b20*/  IMAD.IADD R7, R214, 0x1, -R7 ;  /* 0x00000001d6077824 */ /* 0x000fe200078e0a07 */
[----:B------:R-:W-:Y:S02]  /*0b30*/  LEA.HI R3, R3, R214, RZ, 0x3 ;  /* 0x000000d603037211 */ /* 0x000fe400078f18ff */
[----:B------:R-:W-:-:S02]  /*0b40*/  LOP3.LUT R4, R4, 0xfffffc00, RZ, 0xc0, !PT ;  /* 0xfffffc0004047812 */ /* 0x000fc400078ec0ff */
[----:B------:R-:W-:Y:S02]  /*0b50*/  IADD3 R5, R214, -R5, RZ ;  /* 0x80000005d6057210 */ /* 0x000fe40007ffe0ff */
[----:B------:R-:W-:Y:S02]  /*0b60*/  LOP3.LUT R11, R11, 0xfffffff8, RZ, 0xc0, !PT ;  /* 0xfffffff80b0b7812 */ /* 0x000fe400078ec0ff */
[----:B------:R-:W-:Y:S01]  /*0b70*/  LEA.HI R0, R0, R207, RZ, 0x1 ;  /* 0x000000cf00007211 */ /* 0x000fe200078f08ff */
[----:B------:R-:W-:Y:S01]  /*0b80*/  IMAD R5, R5, 0x40, R4 ;  /* 0x0000004005057824 */ /* 0x000fe200078e0204 */
[----:B------:R-:W-:Y:S01]  /*0b90*/  LOP3.LUT R23, R3, 0xfffffff8, RZ, 0xc0, !PT ;  /* 0xfffffff803177812 */ /* 0x000fe200078ec0ff */
[----:B------:R-:W-:Y:S01]  /*0ba0*/  IMAD.IADD R8, R8, 0x1, -R11 ;  /* 0x0000000108087824 */ /* 0x000fe200078e0a0b */
[----:B------:R-:W-:Y:S01]  /*0bb0*/  LEA.HI R9, R9, R206, RZ, 0x5 ;  /* 0x000000ce09097211 */ /* 0x000fe200078f28ff */
[----:B------:R-:W-:Y:S01]  /*0bc0*/  IMAD R209, R2, 0x8, R5 ;  /* 0x0000000802d17824 */ /* 0x000fe200078e0205 */
[----:B------:R-:W-:Y:S01]  /*0bd0*/  LOP3.LUT R0, R0, 0x3fffffe, RZ, 0xc0, !PT ;  /* 0x03fffffe00007812 */ /* 0x000fe200078ec0ff */
[----:B------:R-:W-:Y:S01]  /*0be0*/  IMAD.IADD R23, R214, 0x1, -R23 ;  /* 0x00000001d6177824 */ /* 0x000fe200078e0a17 */
[----:B------:R-:W-:-:S02]  /*0bf0*/  SHF.R.S32.HI R9, RZ, 0x5, R9 ;  /* 0x00000005ff097819 */ /* 0x000fc40000011409 */
[----:B------:R-:W-:Y:S01]  /*0c00*/  LEA.HI R4, R7, R7, RZ, 0x1 ;  /* 0x0000000707047211 */ /* 0x000fe200078f08ff */
[----:B------:R-:W-:Y:S01]  /*0c10*/  IMAD.IADD R0, R207, 0x1, -R0 ;  /* 0x00000001cf007824 */ /* 0x000fe200078e0a00 */
[----:B------:R-:W-:Y:S01]  /*0c20*/  LEA R9, R9, R8, 0x4 ;  /* 0x0000000809097211 */ /* 0x000fe200078e20ff */
[----:B------:R-:W-:Y:S01]  /*0c30*/  IMAD.SHL.U32 R2, R23, 0x8, RZ ;  /* 0x0000000817027824 */ /* 0x000fe200078e00ff */
[----:B------:R-:W-:Y:S02]  /*0c40*/  LOP3.LUT R4, R4, 0x1ffffffe, RZ, 0xc0, !PT ;  /* 0x1ffffffe04047812 */ /* 0x000fe400078ec0ff */
[----:B------:R-:W-:Y:S01]  /*0c50*/  LEA R208, R0, R9, 0x6 ;  /* 0x0000000900d07211 */ /* 0x000fe200078e30ff */
[----:B------:R-:W-:Y:S01]  /*0c60*/  VIADD R19, R2, 0x40 ;  /* 0x0000004002137836 */ /* 0x000fe20000000000 */
[----:B------:R-:W-:Y:S01]  /*0c70*/  LOP3.LUT R17, R6, 0x7ffffffc, RZ, 0xc0, !PT ;  /* 0x7ffffffc06117812 */ /* 0x000fe200078ec0ff */
[C---:B------:R-:W-:Y:S01]  /*0c80*/  VIADD R18, R2.reuse, 0x80 ;  /* 0x0000008002127836 */ /* 0x040fe20000000000 */
[----:B------:R-:W-:Y:S01]  /*0c90*/  SHF.R.S32.HI R205, RZ, 0x3, R3 ;  /* 0x00000003ffcd7819 */ /* 0x000fe20000011403 */
[----:B------:R-:W-:Y:S01]  /*0ca0*/  VIADD R22, R2, 0xc0 ;  /* 0x000000c002167836 */ /* 0x000fe20000000000 */
[----:B------:R-:W-:Y:S01]  /*0cb0*/  SHF.R.S32.HI R213, RZ, 0x1f, R2 ;  /* 0x0000001fffd57819 */ /* 0x000fe20000011402 */
[----:B------:R-:W-:Y:S01]  /*0cc0*/  IMAD.IADD R7, R7, 0x1, -R4 ;  /* 0x0000000107077824 */ /* 0x000fe200078e0a04 */
[----:B------:R-:W-:-:S02]  /*0cd0*/  SHF.R.S32.HI R212, RZ, 0x1f, R19 ;  /* 0x0000001fffd47819 */ /* 0x000fc40000011413 */
[----:B------:R-:W-:Y:S01]  /*0ce0*/  SHF.R.S32.HI R211, RZ, 0x1f, R18 ;  /* 0x0000001fffd37819 */ /* 0x000fe20000011412 */
[----:B------:R-:W-:Y:S01]  /*0cf0*/  IMAD R16, R7, 0x8, R208 ;  /* 0x0000000807107824 */ /* 0x000fe200078e02d0 */
[----:B------:R-:W-:Y:S02]  /*0d00*/  SHF.R.S32.HI R210, RZ, 0x1f, R22 ;  /* 0x0000001fffd27819 */ /* 0x000fe40000011416 */
[----:B------:R-:W-:-:S07]  /*0d10*/  IADD3 R17, R206, -R17, RZ ;  /* 0x80000011ce117210 */ /* 0x000fce0007ffe0ff */
.L_x_13669:
        /* <DEDUP_REMOVED lines=21> */
.L_x_13613:
[----:B------:R-:W-:Y:S01]  /*0e70*/  ULDC UR8, c[0x0][0xc54] ;  /* 0x0003150000087ab9 */ /* 0x000fe20000000800 */
[----:B------:R-:W-:Y:S01]  /*0e80*/  UMOV UR4, UR9 ;  /* 0x0000000900047c82 */ /* 0x000fe20008000000 */
[----:B------:R-:W-:-:S11]  /*0e90*/  UISETP.NE.AND UP0, UPT, UR8, 0x1, UPT ;  /* 0x000000010800788c */ /* 0x000fd6000bf05270 */
[----:B------:R-:W-:Y:S02]  /*0ea0*/  @UP0 ULDC.64 UR10, c[0x0][0xc58] ;  /* 0x00031600000a0ab9 */ /* 0x000fe40000000a00 */
[----:B------:R-:W-:-:S04]  /*0eb0*/  UIMAD.WIDE.U32 UR6, UR9, UR10, URZ ;  /* 0x0000000a090672a5 */ /* 0x000fc8000f8e003f */
[----:B------:R-:W-:-:S04]  /*0ec0*/  @UP0 USHF.R.U32.HI UR4, URZ, UR11, UR7 ;  /* 0x0000000b3f040299 */ /* 0x000fc80008011607 */
[----:B------:R-:W-:-:S12]  /*0ed0*/  UIMAD UR6, UR4, UR8, URZ ;  /* 0x00000008040672a4 */ /* 0x000fd8000f8e023f */
.L_x_13614:
[----:B------:R-:W-:Y:S01]  /*0ee0*/  ULOP3.LUT UR4, URZ, UR4, URZ, 0x33, !UPT ;  /* 0x000000043f047292 */ /* 0x000fe2000f8e333f */
[----:B------:R-:W-:Y:S01]  /*0ef0*/  PLOP3.LUT P0, PT, PT, PT, PT, 0x80, 0x0 ;  /* 0x000000000000781c */ /* 0x000fe20003f0f070 */
[----:B------:R-:W-:Y:S01]  /*0f00*/  UIADD3 UR10, UR9, -UR6, URZ ;  /* 0x80000006090a7290 */ /* 0x000fe2000fffe03f */
[----:B------:R-:W-:Y:S01]  /*0f10*/  IMAD.MOV.U32 R3, RZ, RZ, RZ ;  /* 0x000000ffff037224 */ /* 0x000fe200078e00ff */
[----:B------:R-:W-:Y:S01]  /*0f20*/  ULDC UR7, c[0x0][0x448] ;  /* 0x0001120000077ab9 */ /* 0x000fe20000000800 */
[----:B------:R-:W-:Y:S01]  /*0f30*/  ULDC UR6, c[0x0][0xc3c] ;  /* 0x00030f0000067ab9 */ /* 0x000fe20000000800 */
[----:B------:R-:W-:Y:S01]  /*0f40*/  UISETP.NE.AND UP2, UPT, UR7, 0x1, UPT ;  /* 0x000000010700788c */ /* 0x000fe2000bf45270 */
[----:B------:R-:W-:Y:S01]  /*0f50*/  IMAD.MOV.U32 R4, RZ, RZ, RZ ;  /* 0x000000ffff047224 */ /* 0x000fe200078e00ff */
[----:B------:R-:W-:Y:S01]  /*0f60*/  UIADD3 UR4, UR4, UR6, URZ ;  /* 0x0000000604047290 */ /* 0x000fe2000fffe03f */
[----:B------:R-:W-:Y:S01]  /*0f70*/  IMAD.MOV.U32 R0, RZ, RZ, RZ ;  /* 0x000000ffff007224 */ /* 0x000fe200078e00ff */
[----:B------:R-:W-:Y:S01]  /*0f80*/  ULDC.64 UR12, c[0x0][0x418] ;  /* 0x00010600000c7ab9 */ /* 0x000fe20000000a00 */
[----:B------:R-:W-:Y:S01]  /*0f90*/  ULDC UR42, c[0x0][0x424] ;  /* 0x00010900002a7ab9 */ /* 0x000fe20000000800 */
[----:B------:R-:W-:Y:S01]  /*0fa0*/  UISETP.NE.U32.AND UP0, UPT, UR12, URZ, UPT ;  /* 0x0000003f0c00728c */ /* 0x000fe2000bf05070 */
[----:B------:R-:W-:Y:S01]  /*0fb0*/  CS2R R174, SRZ ;  /* 0x0000000000ae7805 */ /* 0x000fe2000001ff00 */
[----:B------:R-:W-:Y:S01]  /*0fc0*/  USHF.L.U32 UR43, UR4, 0x7, URZ ;  /* 0x00000007042b7899 */ /* 0x000fe2000800063f */
[----:B------:R-:W-:Y:S01]  /*0fd0*/  CS2R R148, SRZ ;  /* 0x0000000000947805 */ /* 0x000fe2000001ff00 */
[----:B------:R-:W-:Y:S01]  /*0fe0*/  UISETP.NE.AND.EX UP0, UPT, UR13, URZ, UPT, UP0 ;  /* 0x0000003f0d00728c */ /* 0x000fe2000bf05300 */
[----:B------:R-:W-:Y:S01]  /*0ff0*/  CS2R R172, SRZ ;  /* 0x0000000000ac7805 */ /* 0x000fe2000001ff00 */
[----:B------:R-:W-:Y:S01]  /*1000*/  UIADD3 UR4, UR43, 0x7f, URZ ;  /* 0x0000007f2b047890 */ /* 0x000fe2000fffe03f */
[----:B------:R-:W-:Y:S01]  /*1010*/  CS2R R144, SRZ ;  /* 0x0000000000907805 */ /* 0x000fe2000001ff00 */
[----:B------:R-:W-:Y:S01]  /*1020*/  ULDC UR8, c[0x0][0x288] ;  /* 0x0000a20000087ab9 */ /* 0x000fe20000000800 */
[----:B------:R-:W-:Y:S01]  /*1030*/  @UP2 ULDC UR6, c[0x0][0x44c] ;  /* 0x0001130000062ab9 */ /* 0x000fe20000000800 */
[----:B------:R-:W-:Y:S01]  /*1040*/  UIADD3 UR8, -UR8, 0x60, URZ ;  /* 0x0000006008087890 */ /* 0x000fe2000fffe13f */
[----:B------:R-:W-:Y:S01]  /*1050*/  CS2R R170, SRZ ;  /* 0x0000000000aa7805 */ /* 0x000fe2000001ff00 */
[----:B------:R-:W-:Y:S01]  /*1060*/  UIMAD.WIDE.U32 UR6, UR4, UR6, URZ ;  /* 0x00000006040672a5 */ /* 0x000fe2000f8e003f */
[----:B------:R-:W-:Y:S01]  /*1070*/  CS2R R140, SRZ ;  /* 0x00000000008c7805 */ /* 0x000fe2000001ff00 */
[----:B------:R-:W-:Y:S01]  /*1080*/  USEL UR42, UR42, 0x1, UP0 ;  /* 0x000000012a2a7887 */ /* 0x000fe20008000000 */
[----:B------:R-:W-:Y:S01]  /*1090*/  CS2R R128, SRZ ;  /* 0x0000000000807805 */ /* 0x000fe2000001ff00 */
[----:B------:R-:W-:Y:S01]  /*10a0*/  ULDC UR9, c[0x0][0x2f0] ;  /* 0x0000bc0000097ab9 */ /* 0x000fe20000000800 */
[----:B------:R-:W-:Y:S01]  /*10b0*/  @UP2 ULDC UR12, c[0x0][0x450] ;  /* 0x00011400000c2ab9 */ /* 0x000fe20000000800 */
[----:B------:R-:W-:Y:S01]  /*10c0*/  UIMAD UR8, UR42, UR9, UR8 ;  /* 0x000000092a0872a4 */ /* 0x000fe2000f8e0208 */
[----:B------:R-:W-:Y:S01]  /*10d0*/  CS2R R108, SRZ ;  /* 0x00000000006c7805 */ /* 0x000fe2000001ff00 */
[----:B------:R-:W-:Y:S01]  /*10e0*/  @UP2 USHF.R.U32.HI UR4, URZ, UR12, UR7 ;  /* 0x0000000c3f042299 */ /* 0x000fe20008011607 */
[----:B------:R-:W-:Y:S01]  /*10f0*/  CS2R R136, SRZ ;  /* 0x0000000000887805 */ /* 0x000fe2000001ff00 */
[----:B------:R-:W-:Y:S01]  /*1100*/  UIMAD UR6, UR42, UR9, 0x5f ;  /* 0x0000005f2a0674a4 */ /* 0x000fe2000f8e0209 */
[----:B------:R-:W-:Y:S01]  /*1110*/  CS2R R104, SRZ ;  /* 0x0000000000687805 */ /* 0x000fe2000001ff00 */
[----:B------:R-:W-:Y:S01]  /*1120*/  UIADD3 UR8, UR8, UR4, URZ ;  /* 0x0000000408087290 */ /* 0x000fe2000fffe03f */
[----:B------:R-:W-:Y:S01]  /*1130*/  CS2R R100, SRZ ;  /* 0x0000000000647805 */ /* 0x000fe2000001ff00 */
[----:B------:R-:W-:Y:S01]  /*1140*/  UIMAD.WIDE UR6, UR6, 0x2aaaaaab, URZ ;  /* 0x2aaaaaab060678a5 */ /* 0x000fe2000f8e023f */
[----:B------:R-:W-:Y:S01]  /*1150*/  CS2R R132, SRZ ;  /* 0x0000000000847805 */ /* 0x000fe2000001ff00 */
[----:B------:R-:W-:Y:S01]  /*1160*/  UIMAD.WIDE UR8, UR8, 0x2aaaaaab, URZ ;  /* 0x2aaaaaab080878a5 */ /* 0x000fe2000f8e023f */
[----:B------:R-:W-:Y:S01]  /*1170*/  CS2R R96, SRZ ;  /* 0x0000000000607805 */ /* 0x000fe2000001ff00 */
[----:B------:R-:W-:Y:S01]  /*1180*/  ULDC UR11, c[0x0][0xc54] ;  /* 0x00031500000b7ab9 */ /* 0x000fe20000000800 */
[----:B------:R-:W-:Y:S01]  /*1190*/  USHF.R.U32.HI UR4, URZ, 0x1f, UR7 ;  /* 0x0000001f3f047899 */ /* 0x000fe20008011607 */
[----:B------:R-:W-:Y:S01]  /*11a0*/  CS2R R92, SRZ ;  /* 0x00000000005c7805 */ /* 0x000fe2000001ff00 */
[----:B------:R-:W-:Y:S01]  /*11b0*/  UIMAD UR11, UR5, UR11, UR10 ;  /* 0x0000000b050b72a4 */ /* 0x000fe2000f8e020a */
[----:B------:R-:W-:Y:S01]  /*11c0*/  MOV R204, RZ ;  /* 0x000000ff00cc7202 */ /* 0x000fe20000000f00 */
[----:B------:R-:W-:Y:S01]  /*11d0*/  USHF.R.U32.HI UR5, URZ, 0x1f, UR9 ;  /* 0x0000001f3f057899 */ /* 0x000fe20008011609 */
[----:B------:R-:W-:Y:S01]  /*11e0*/  CS2R R88, SRZ ;  /* 0x0000000000587805 */ /* 0x000fe2000001ff00 */
[----:B------:R-:W-:Y:S01]  /*11f0*/  ULEA.HI.SX32 UR7, UR7, UR4, 0x1c ;  /* 0x0000000407077291 */ /* 0x000fe2000f8fe23f */
[----:B------:R-:W-:Y:S01]  /*1200*/  CS2R R84, SRZ ;  /* 0x0000000000547805 */ /* 0x000fe2000001ff00 */
[----:B------:R-:W-:Y:S01]  /*1210*/  ULEA.HI.SX32 UR9, UR9, UR5, 0x1c ;  /* 0x0000000509097291 */ /* 0x000fe2000f8fe23f */
[----:B------:R-:W-:Y:S01]  /*1220*/  CS2R R124, SRZ ;  /* 0x00000000007c7805 */ /* 0x000fe2000001ff00 */
[----:B------:R-:W-:Y:S01]  /*1230*/  ULDC UR39, c[0x0][0xc48] ;  /* 0x0003120000277ab9 */ /* 0x000fe20000000800 */
[----:B------:R-:W-:Y:S01]  /*1240*/  UMOV UR41, UR11 ;  /* 0x0000000b00297c82 */ /* 0x000fe20008000000 */
[----:B------:R-:W-:Y:S01]  /*1250*/  UISETP.LT.AND UP0, UPT, UR7, UR9, UPT ;  /* 0x000000090700728c */ /* 0x000fe2000bf01270 */
[----:B------:R-:W-:Y:S01]  /*1260*/  CS2R R80, SRZ ;  /* 0x0000000000507805 */ /* 0x000fe2000001ff00 */
[----:B------:R-:W-:Y:S01]  /*1270*/  UISETP.NE.AND UP1, UPT, UR39, 0x1, UPT ;  /* 0x000000012700788c */ /* 0x000fe2000bf25270 */
[----:B------:R-:W-:Y:S01]  /*1280*/  CS2R R76, SRZ ;  /* 0x00000000004c7805 */ /* 0x000fe2000001ff00 */
[----:B------:R-:W-:Y:S01]  /*1290*/  USEL UR40, UR7, UR9, UP0 ;  /* 0x0000000907287287 */ /* 0x000fe20008000000 */
[----:B------:R-:W-:Y:S01]  /*12a0*/  CS2R R176, SRZ ;  /* 0x0000000000b07805 */ /* 0x000fe2000001ff00 */
[----:B------:R-:W-:Y:S01]  /*12b0*/  UP2UR UR46, UPR, URZ, 0x4 ;  /* 0x000000043f2e7883 */ /* 0x000fe20008000000 */
[----:B------:R-:W-:Y:S01]  /*12c0*/  IMAD.MOV.U32 R200, RZ, RZ, RZ ;  /* 0x000000ffffc87224 */ /* 0x000fe200078e00ff */
[----:B------:R-:W-:Y:S01]  /*12d0*/  UISETP.GE.AND UP0, UPT, UR40, 0x1, UPT ;  /* 0x000000012800788c */ /* 0x000fe2000bf06270 */
[----:B------:R-:W-:-:S02]  /*12e0*/  CS2R R72, SRZ ;  /* 0x0000000000487805 */ /* 0x000fc4000001ff00 */
[----:B------:R-:W-:Y:S02]  /*12f0*/  CS2R R68, SRZ ;  /* 0x0000000000447805 */ /* 0x000fe4000001ff00 */
[----:B------:R-:W-:Y:S02]  /*1300*/  CS2R R198, SRZ ;  /* 0x0000000000c67805 */ /* 0x000fe4000001ff00 */
[----:B------:R-:W-:Y:S01]  /*1310*/  CS2R R64, SRZ ;  /* 0x0000000000407805 */ /* 0x000fe2000001ff00 */
[----:B------:R-:W-:Y:S01]  /*1320*/  @UP1 ULDC UR10, c[0x0][0xc4c] ;  /* 0x00031300000a1ab9 */ /* 0x000fe20000000800 */
[----:B------:R-:W-:Y:S01]  /*1330*/  PLOP3.LUT P1, PT, PT, PT, UP0, 0x80, 0x0 ;  /* 0x000000000000781c */ /* 0x000fe20003f2f008 */
[----:B------:R-:W-:Y:S01]  /*1340*/  UIMAD.WIDE.U32 UR4, UR11, UR10, URZ ;  /* 0x0000000a0b0472a5 */ /* 0x000fe2000f8e003f */
[----:B------:R-:W-:Y:S01]  /*1350*/  CS2R R60, SRZ ;  /* 0x00000000003c7805 */ /* 0x000fe2000001ff00 */
[----:B------:R-:W-:Y:S01]  /*1360*/  @UP1 ULDC UR6, c[0x0][0xc50] ;  /* 0x0003140000061ab9 */ /* 0x000fe20000000800 */
[----:B------:R-:W-:Y:S01]  /*1370*/  CS2R R56, SRZ ;  /* 0x0000000000387805 */ /* 0x000fe2000001ff00 */
[----:B------:R-:W-:Y:S01]  /*1380*/  @UP1 USHF.R.U32.HI UR41, URZ, UR6, UR5 ;  /* 0x000000063f291299 */ /* 0x000fe20008011605 */
[----:B------:R-:W-:-:S02]  /*1390*/  CS2R R52, SRZ ;  /* 0x0000000000347805 */ /* 0x000fc4000001ff00 */
[----:B------:R-:W-:Y:S02]  /*13a0*/  CS2R R196, SRZ ;  /* 0x0000000000c47805 */ /* 0x000fe4000001ff00 */
[----:B------:R-:W-:Y:S01]  /*13b0*/  CS2R R48, SRZ ;  /* 0x0000000000307805 */ /* 0x000fe2000001ff00 */
[----:B------:R-:W-:Y:S01]  /*13c0*/  UIADD3 UR4, -UR41, URZ, URZ ;  /* 0x0000003f29047290 */ /* 0x000fe2000fffe13f */
        /* <DEDUP_REMOVED lines=34> */
[----:B------:R-:W-:Y:S01]  /*15f0*/  CS2R R24, SRZ ;  /* 0x0000000000187805 */ /* 0x000fe2000001ff00 */
        /* <DEDUP_REMOVED lines=32> */
.L_x_13616:
        /* <DEDUP_REMOVED lines=10> */
.L_x_13733:
[----:B0-----:R-:W-:Y:S01]  /*18a0*/  IMAD.U32 R0, RZ, RZ, UR44 ;  /* 0x0000002cff007e24 */ /* 0x001fe2000f8e00ff */
[----:B------:R-:W-:Y:S05]  /*18b0*/  WARPSYNC.ALL ;  /* 0x0000000000007948 */ /* 0x000fea0003800000 */
[----:B------:R0:W-:Y:S01]  /*18c0*/  BAR.SYNC.DEFER_BLOCKING R7, 0x100 ;  /* 0x000400070000751d */ /* 0x0001e20000010000 */
[----:B------:R-:W-:-:S13]  /*18d0*/  ISETP.NE.AND P0, PT, R0, 0x3, PT ;  /* 0x000000030000780c */ /* 0x000fda0003f05270 */
[----:B0-----:R-:W-:Y:S05]  /*18e0*/  @!P0 BRA `(.L_x_13618) ;  /* 0x0000000000048947 */ /* 0x001fea0003800000 */
[----:B------:R-:W-:Y:S01]  /*18f0*/  BPT.TRAP 0x1 ;  /* 0x000000040000795c */ /* 0x000fe20000300000 */
.L_x_13618:
[----:B------:R-:W-:Y:S01]  /*1900*/  ULEA UR22, UR36, UR47, 0x3 ;  /* 0x0000002f24167291 */ /* 0x000fe2000f8e183f */
[----:B------:R-:W-:-:S04]  /*1910*/  MOV R8, UR37 ;  /* 0x0000002500087c02 */ /* 0x000fc80008000f00 */
[----:B------:R-:W-:-:S04]  /*1920*/  SHF.L.U32 R8, R8, 0x1f, RZ ;  /* 0x0000001f08087819 */ /* 0x000fc800000006ff */
[----:B------:R0:W1:Y:S01]  /*1930*/  SYNCS.PHASECHK.TRANS64.TRYWAIT P1, [UR22+0x22830], R8 ;  /* 0x02283008ff0075a7 */ /* 0x0000620008020156 */
[----:B------:R-:W-:Y:S05]  /*1940*/  @!P0 BRA `(.L_x_13619) ;  /* 0x0000000000048947 */ /* 0x000fea0003800000 */
[----:B------:R-:W-:Y:S01]  /*1950*/  BPT.TRAP 0x1 ;  /* 0x000000040000795c */ /* 0x000fe20000300000 */
.L_x_13619:
[----:B-1----:R-:W-:Y:S05]  /*1960*/  @P1 BRA `(.L_x_13620) ;  /* 0x0000000000081947 */ /* 0x002fea0003800000 */
[----:B------:R-:W1:Y:S02]  /*1970*/  SYNCS.PHASECHK.TRANS64.TRYWAIT P1, [UR22+0x22830], R8 ;  /* 0x02283008ff0075a7 */ /* 0x000e640008020156 */
[----:B-1----:R-:W-:Y:S05]  /*1980*/  @!P1 BRA `(.L_x_13621) ;  /* 0x000000e000e49947 */ /* 0x002fea0003800000 */
.L_x_13620:
        /* <DEDUP_REMOVED lines=38> */
.L_x_13622:
[----:B------:R-:W-:Y:S01]  /*1bf0*/  UISETP.NE.AND UP0, UPT, UR46, URZ, UPT ;  /* 0x0000003f2e00728c */ /* 0x000fe2000bf05270 */
[----:B------:R-:W-:Y:S01]  /*1c00*/  VIADD R4, R16, UR43 ;  /* 0x0000002b10047c36 */ /* 0x000fe20008000000 */
[----:B------:R-:W-:Y:S01]  /*1c10*/  ULDC UR11, c[0x0][0x2f0] ;  /* 0x0000bc00000b7ab9 */ /* 0x000fe20000000800 */
[----:B------:R-:W-:Y:S01]  /*1c20*/  ULDC UR7, c[0x0][0x9d8] ;  /* 0x0002760000077ab9 */ /* 0x000fe20000000800 */
[----:B------:R-:W-:Y:S01]  /*1c30*/  ULDC UR14, c[0x0][0x288] ;  /* 0x0000a200000e7ab9 */ /* 0x000fe20000000800 */
[----:B------:R-:W-:Y:S01]  /*1c40*/  FMUL.FTZ R27, R27, UR7 ;  /* 0x000000071b1b7c20 */ /* 0x000fe20008410000 */
[----:B------:R-:W-:Y:S01]  /*1c50*/  PLOP3.LUT P1, PT, PT, PT, UP0, 0x80, 0x0 ;  /* 0x000000000000781c */ /* 0x000fe20003f2f008 */
[----:B------:R-:W-:Y:S01]  /*1c60*/  FMUL.FTZ R26, R26, UR7 ;  /* 0x000000071a1a7c20 */ /* 0x000fe20008410000 */
[----:B------:R-:W-:Y:S01]  /*1c70*/  PLOP3.LUT P2, PT, PT, PT, UP0, 0x80, 0x0 ;  /* 0x000000000000781c */ /* 0x000fe20003f4f008 */
[----:B------:R-:W-:Y:S01]  /*1c80*/  FMUL.FTZ R30, R30, UR7 ;  /* 0x000000071e1e7c20 */ /* 0x000fe20008410000 */
[----:B------:R-:W-:Y:S01]  /*1c90*/  FMUL.FTZ R31, R31, UR7 ;  /* 0x000000071f1f7c20 */ /* 0x000fe20008410000 */
[----:B------:R-:W-:Y:S01]  /*1ca0*/  @UP0 ULDC UR6, c[0x0][0x44c] ;  /* 0x0001130000060ab9 */ /* 0x000fe20000000800 */
[----:B------:R-:W3:Y:S01]  /*1cb0*/  MUFU.TANH R20, R26 ;  /* 0x0000001a00147308 */ /* 0x000ee20000002400 */
[----:B------:R-:W-:Y:S01]  /*1cc0*/  FMUL.FTZ R34, R34, UR7 ;  /* 0x0000000722227c20 */ /* 0x000fe20008410000 */
[----:B------:R-:W-:Y:S01]  /*1cd0*/  FMUL.FTZ R35, R35, UR7 ;  /* 0x0000000723237c20 */ /* 0x000fe20008410000 */
[----:B------:R-:W-:Y:S01]  /*1ce0*/  FMUL.FTZ R25, R25, UR7 ;  /* 0x0000000719197c20 */ /* 0x000fe20008410000 */
[----:B------:R-:W-:Y:S01]  /*1cf0*/  FMUL.FTZ R38, R38, UR7 ;  /* 0x0000000726267c20 */ /* 0x000fe20008410000 */
[----:B------:R-:W-:Y:S01]  /*1d00*/  FMUL.FTZ R39, R39, UR7 ;  /* 0x0000000727277c20 */ /* 0x000fe20008410000 */
[----:B------:R-:W-:Y:S01]  /*1d10*/  FMUL.FTZ R28, R28, UR7 ;  /* 0x000000071c1c7c20 */ /* 0x000fe20008410000 */
[----:B-1----:R-:W-:Y:S01]  /*1d20*/  @P1 IMAD.HI.U32 R3, R4, UR6, RZ ;  /* 0x0000000604031c27 */ /* 0x002fe2000f8e00ff */
[----:B------:R-:W-:Y:S01]  /*1d30*/  @UP0 ULDC UR6, c[0x0][0x450] ;  /* 0x0001140000060ab9 */ /* 0x000fe20000000800 */
[----:B------:R-:W1:Y:S02]  /*1d40*/  MUFU.TANH R27, R27 ;  /* 0x0000001b001b7308 */ /* 0x000e640000002400 */
[----:B------:R-:W-:Y:S01]  /*1d50*/  FMUL.FTZ R42, R42, UR7 ;  /* 0x000000072a2a7c20 */ /* 0x000fe20008410000 */
[----:B------:R-:W-:Y:S01]  /*1d60*/  FMUL.FTZ R43, R43, UR7 ;  /* 0x000000072b2b7c20 */ /* 0x000fe20008410000 */
[----:B------:R-:W-:Y:S01]  /*1d70*/  @P2 SHF.R.U32.HI R4, RZ, UR6, R3 ;  /* 0x00000006ff042c19 */ /* 0x000fe20008011603 */
[----:B------:R-:W-:Y:S01]  /*1d80*/  UMOV UR6, 0xffffffa0 ;  /* 0xffffffa000067882 */ /* 0x000fe20000000000 */
[----:B------:R-:W-:Y:S01]  /*1d90*/  FMUL.FTZ R32, R32, UR7 ;  /* 0x0000000720207c20 */ /* 0x000fe20008410000 */
[----:B------:R-:W-:Y:S01]  /*1da0*/  UIMAD UR6, UR40, UR6, 0x60 ;  /* 0x00000060280674a4 */ /* 0x000fe2000f8e0206 */
[----:B------:R-:W-:Y:S01]  /*1db0*/  FMUL.FTZ R40, R40, UR7 ;  /* 0x0000000728287c20 */ /* 0x000fe20008410000 */
[----:B------:R-:W4:Y:S01]  /*1dc0*/  SHFL.IDX PT, R3, R4, 0x1, 0x1c1f ;  /* 0x003c1f0004037f89 */ /* 0x000f2200000e0000 */
[----:B------:R-:W5:Y:S01]  /*1dd0*/  MUFU.TANH R30, R30 ;  /* 0x0000001e001e7308 */ /* 0x000f620000002400 */
[----:B------:R-:W-:Y:S01]  /*1de0*/  UIMAD UR6, UR42, UR11, UR6 ;  /* 0x0000000b2a0672a4 */ /* 0x000fe2000f8e0206 */
[----:B------:R-:W-:Y:S01]  /*1df0*/  FMUL.FTZ R46, R46, UR7 ;  /* 0x000000072e2e7c20 */ /* 0x000fe20008410000 */
[----:B------:R-:W-:Y:S01]  /*1e00*/  FMUL.FTZ R41, R41, UR7 ;  /* 0x0000000729297c20 */ /* 0x000fe20008410000 */
[----:B------:R-:W-:Y:S01]  /*1e10*/  FMUL.FTZ R36, R36, UR7 ;  /* 0x0000000724247c20 */ /* 0x000fe20008410000 */
[----:B------:R-:W-:Y:S01]  /*1e20*/  FMUL.FTZ R47, R47, UR7 ;  /* 0x000000072f2f7c20 */ /* 0x000fe20008410000 */
[----:B------:R-:W-:Y:S01]  /*1e30*/  FMUL.FTZ R50, R50, UR7 ;  /* 0x0000000732327c20 */ /* 0x000fe20008410000 */
[----:B------:R-:W-:Y:S01]  /*1e40*/  IMAD.U32 R6, RZ, RZ, UR6 ;  /* 0x00000006ff067e24 */ /* 0x000fe2000f8e00ff */
[----:B------:R-:W-:Y:S01]  /*1e50*/  MUFU.TANH R31, R31 ;  /* 0x0000001f001f7308 */ /* 0x000fe20000002400 */
[----:B------:R-:W-:Y:S01]  /*1e60*/  FMUL.FTZ R51, R51, UR7 ;  /* 0x0000000733337c20 */ /* 0x000fe20008410000 */
[----:B------:R-:W-:Y:S01]  /*1e70*/  FMUL.FTZ R54, R54, UR7 ;  /* 0x0000000736367c20 */ /* 0x000fe20008410000 */
[----:B------:R-:W-:-:S02]  /*1e80*/  IMAD R5, R17, -0x2, R6 ;  /* 0xfffffffe11057824 */ /* 0x000fc400078e0206 */
[----:B------:R-:W-:Y:S01]  /*1e90*/  FMUL.FTZ R55, R55, UR7 ;  /* 0x0000000737377c20 */ /* 0x000fe20008410000 */
[----:B------:R-:W-:Y:S02]  /*1ea0*/  IMAD.U32 R6, RZ, RZ, UR14 ;  /* 0x0000000eff067e24 */ /* 0x000fe4000f8e00ff */
[----:B------:R-:W-:Y:S01]  /*1eb0*/  FMUL.FTZ R58, R58, UR7 ;  /* 0x000000073a3a7c20 */ /* 0x000fe20008410000 */
[----:B------:R-:W-:Y:S01]  /*1ec0*/  FMUL.FTZ R59, R59, UR7 ;  /* 0x000000073b3b7c20 */ /* 0x000fe20008410000 */
[----:B------:R-:W0:Y:S01]  /*1ed0*/  MUFU.TANH R34, R34 ;  /* 0x0000002200227308 */ /* 0x000e220000002400 */
[----:B------:R-:W-:Y:S01]  /*1ee0*/  FMUL.FTZ R62, R62, UR7 ;  /* 0x000000073e3e7c20 */ /* 0x000fe20008410000 */
[----:B------:R-:W-:Y:S01]  /*1ef0*/  IADD3 R6, R5, 0x1, -R6 ;  /* 0x0000000105067810 */ /* 0x000fe20007ffe806 */
[----:B------:R-:W-:Y:S01]  /*1f00*/  FMUL.FTZ R63, R63, UR7 ;  /* 0x000000073f3f7c20 */ /* 0x000fe20008410000 */
[----:B------:R-:W-:Y:S01]  /*1f10*/  FMUL.FTZ R66, R66, UR7 ;  /* 0x0000000742427c20 */ /* 0x000fe20008410000 */
[----:B------:R-:W-:Y:S01]  /*1f20*/  FMUL.FTZ R67, R67, UR7 ;  /* 0x0000000743437c20 */ /* 0x000fe20008410000 */
[----:B------:R-:W-:Y:S01]  /*1f30*/  FMUL.FTZ R70, R70, UR7 ;  /* 0x0000000746467c20 */ /* 0x000fe20008410000 */
[-CC-:B----4-:R-:W-:Y:S01]  /*1f40*/  VIADDMNMX R3, R3, R6.reuse, R5.reuse, PT ;  /* 0x0000000603037246 */ /* 0x190fe20003800105 */
[----:B------:R1:W-:Y:S01]  /*1f50*/  MUFU.TANH R11, R25 ;  /* 0x00000019000b7308 */ /* 0x0003e20000002400 */
[----:B------:R-:W-:Y:S01]  /*1f60*/  FMUL.FTZ R71, R71, UR7 ;  /* 0x0000000747477c20 */ /* 0x000fe20008410000 */
[----:B------:R-:W4:Y:S01]  /*1f70*/  SHFL.IDX PT, R4, R4, RZ, 0x1c1f ;  /* 0x001c1fff04047589 */ /* 0x000f2200000e0000 */
[C---:B------:R-:W-:Y:S01]  /*1f80*/  ISETP.GT.AND P1, PT, R3.reuse, RZ, PT ;  /* 0x000000ff0300720c */ /* 0x040fe20003f24270 */
[----:B------:R-:W-:Y:S01]  /*1f90*/  FMUL.FTZ R24, R24, UR7 ;  /* 0x0000000718187c20 */ /* 0x000fe20008410000 */
[----:B------:R-:W-:Y:S01]  /*1fa0*/  ISETP.GT.AND P2, PT, R3, 0x1, PT ;  /* 0x000000010300780c */ /* 0x000fe20003f44270 */
[----:B------:R-:W-:Y:S01]  /*1fb0*/  FMUL.FTZ R29, R29, UR7 ;  /* 0x000000071d1d7c20 */ /* 0x000fe20008410000 */
[----:B------:R-:W-:Y:S01]  /*1fc0*/  ISETP.GT.AND P3, PT, R3, 0x8, PT ;  /* 0x000000080300780c */ /* 0x000fe20003f64270 */
[----:B------:R-:W-:Y:S01]  /*1fd0*/  MUFU.TANH R35, R35 ;  /* 0x0000002300237308 */ /* 0x000fe20000002400 */
[----:B---3--:R-:W-:Y:S01]  /*1fe0*/  FSEL R20, R20, -INF , P1 ;  /* 0xff80000014147808 */ /* 0x008fe20000800000 */
[----:B------:R-:W-:Y:S01]  /*1ff0*/  FMUL.FTZ R33, R33, UR7 ;  /* 0x0000000721217c20 */ /* 0x000fe20008410000 */
[----:B-1----:R-:W-:Y:S01]  /*2000*/  FSEL R25, R27, -INF , P2 ;  /* 0xff8000001b197808 */ /* 0x002fe20001000000 */
[----:B------:R-:W-:Y:S01]  /*2010*/  FMUL.FTZ R37, R37, UR7 ;  /* 0x0000000725257c20 */ /* 0x000fe20008410000 */
[----:B------:R-:W-:Y:S01]  /*2020*/  ISETP.GT.AND P1, PT, R3, 0x9, PT ;  /* 0x000000090300780c */ /* 0x000fe20003f24270 */
[----:B------:R-:W-:Y:S01]  /*2030*/  ULDC UR10, c[0x0][0x988] ;  /* 0x00026200000a7ab9 */ /* 0x000fe20000000800 */
[----:B-----5:R-:W-:Y:S01]  /*2040*/  FSEL R26, R30, -INF , P3 ;  /* 0xff8000001e1a7808 */ /* 0x020fe20001800000 */
[----:B------:R-:W1:Y:S01]  /*2050*/  MUFU.TANH R38, R38 ;  /* 0x0000002600267308 */ /* 0x000e620000002400 */
[----:B------:R-:W-:Y:S01]  /*2060*/  FMNMX.FTZ R9, R20, R25, !PT ;  /* 0x0000001914097209 */ /* 0x000fe20007810000 */
[----:B------:R-:W-:Y:S01]  /*2070*/  FMUL.FTZ R49, R49, UR7 ;  /* 0x0000000731317c20 */ /* 0x000fe20008410000 */
[----:B------:R-:W-:Y:S01]  /*2080*/  ISETP.GT.AND P2, PT, R3, 0x10, PT ;  /* 0x000000100300780c */ /* 0x000fe20003f44270 */
[----:B------:R-:W-:Y:S01]  /*2090*/  FMUL.FTZ R44, R44, UR7 ;  /* 0x000000072c2c7c20 */ /* 0x000fe20008410000 */
[----:B------:R-:W-:Y:S01]  /*20a0*/  FMNMX.FTZ R9, R26, R9, !PT ;  /* 0x000000091a097209 */ /* 0x000fe20007810000 */
[----:B------:R-:W-:Y:S01]  /*20b0*/  FMUL.FTZ R45, R45, UR7 ;  /* 0x000000072d2d7c20 */ /* 0x000fe20008410000 */
[----:B0-----:R-:W-:Y:S01]  /*20c0*/  FSEL R30, R34, -INF , P2 ;  /* 0xff800000221e7808 */ /* 0x001fe20001000000 */
[----:B------:R0:W-:Y:S01]  /*20d0*/  MUFU.TANH R12, R28 ;  /* 0x0000001c000c7308 */ /* 0x0001e20000002400 */
[----:B------:R-:W-:Y:S01]  /*20e0*/  ISETP.GT.AND P2, PT, R3, 0x18, PT ;  /* 0x000000180300780c */ /* 0x000fe20003f44270 */
[----:B------:R-:W-:Y:S01]  /*20f0*/  FMUL.FTZ R48, R48, UR7 ;  /* 0x0000000730307c20 */ /* 0x000fe20008410000 */
[----:B----4-:R-:W-:Y:S01]  /*2100*/  VIADDMNMX R6, R4, R6, R5, PT ;  /* 0x0000000604067246 */ /* 0x010fe20003800105 */
[----:B------:R-:W-:Y:S01]  /*2110*/  FMUL.FTZ R52, R52, UR7 ;  /* 0x0000000734347c20 */ /* 0x000fe20008410000 */
[----:B------:R-:W-:Y:S01]  /*2120*/  FMUL.FTZ R53, R53, UR7 ;  /* 0x0000000735357c20 */ /* 0x000fe20008410000 */
[----:B------:R-:W-:Y:S01]  /*2130*/  FMUL.FTZ R56, R56, UR7 ;  /* 0x0000000738387c20 */ /* 0x000fe20008410000 */
[----:B------:R-:W-:Y:S01]  /*2140*/  ISETP.GT.AND P3, PT, R6, 0x8, PT ;  /* 0x000000080600780c */ /* 0x000fe20003f64270 */
[----:B------:R-:W-:Y:S01]  /*2150*/  MUFU.TANH R39, R39 ;  /* 0x0000002700277308 */ /* 0x000fe20000002400 */
[----:B0-----:R-:W-:Y:S01]  /*2160*/  FSEL R28, R31, -INF , P1 ;  /* 0xff8000001f1c7808 */ /* 0x001fe20000800000 */
[----:B------:R-:W-:Y:S01]  /*2170*/  FMUL.FTZ R57, R57, UR7 ;  /* 0x0000000739397c20 */ /* 0x000fe20008410000 */
[----:B------:R-:W-:Y:S01]  /*2180*/  ISETP.GT.AND P1, PT, R3, 0x11, PT ;  /* 0x000000110300780c */ /* 0x000fe20003f24270 */
[----:B------:R-:W-:Y:S01]  /*2190*/  FMUL.FTZ R60, R60, UR7 ;  /* 0x000000073c3c7c20 */ /* 0x000fe20008410000 */
[----:B------:R-:W-:Y:S01]  /*21a0*/  FMNMX.FTZ R9, R28, R9, !PT ;  /* 0x000000091c097209 */ /* 0x000fe20007810000 */
[----:B------:R-:W-:Y:S01]  /*21b0*/  FMUL.FTZ R61, R61, UR7 ;  /* 0x000000073d3d7c20 */ /* 0x000fe20008410000 */
[----:B-1----:R-:W-:Y:S01]  /*21c0*/  FSEL R34, R38, -INF , P2 ;  /* 0xff80000026227808 */ /* 0x002fe20001000000 */
[----:B------:R-:W0:Y:S01]  /*21d0*/  MUFU.TANH R42, R42 ;  /* 0x0000002a002a7308 */ /* 0x000e220000002400 */
[----:B------:R-:W-:Y:S01]  /*21e0*/  FMNMX.FTZ R9, R30, R9, !PT ;  /* 0x000000091e097209 */ /* 0x000fe20007810000 */
[----:B------:R-:W-:Y:S01]  /*21f0*/  FMUL.FTZ R64, R64, UR7 ;  /* 0x0000000740407c20 */ /* 0x000fe20008410000 */
[----:B------:R-:W-:Y:S01]  /*2200*/  ISETP.GT.AND P2, PT, R3, 0x20, PT ;  /* 0x000000200300780c */ /* 0x000fe20003f44270 */
[----:B------:R-:W-:Y:S01]  /*2210*/  FMUL.FTZ R65, R65, UR7 ;  /* 0x0000000741417c20 */ /* 0x000fe20008410000 */
[----:B------:R-:W-:Y:S01]  /*2220*/  FMUL.FTZ R68, R68, UR7 ;  /* 0x0000000744447c20 */ /* 0x000fe20008410000 */
[----:B------:R-:W-:Y:S01]  /*2230*/  FMUL.FTZ R69, R69, UR7 ;  /* 0x0000000745457c20 */ /* 0x000fe20008410000 */
[----:B------:R-:W-:Y:S01]  /*2240*/  UIADD3 UR6, UR22, 0x22840, URZ ;  /* 0x0002284016067890 */ /* 0x000fe2000fffe03f */
[----:B------:R1:W-:Y:S03]  /*2250*/  MUFU.TANH R15, R32 ;  /* 0x00000020000f7308 */ /* 0x0003e60000002400 */
[----:B------:R-:W-:-:S05]  /*2260*/  UPRMT UR6, UR50, 0x654, UR6 ;  /* 0x0000065432067896 */ /* 0x000fca0008000006 */
[----:B------:R-:W-:Y:S01]  /*2270*/  MUFU.TANH R43, R43 ;  /* 0x0000002b002b7308 */ /* 0x000fe20000002400 */
[----:B-1----:R-:W-:Y:S02]  /*2280*/  FSEL R32, R35, -INF , P1 ;  /* 0xff80000023207808 */ /* 0x002fe40000800000 */
[C---:B------:R-:W-:Y:S01]  /*2290*/  ISETP.GT.AND P1, PT, R3.reuse, 0x19, PT ;  /* 0x000000190300780c */ /* 0x040fe20003f24270 */
[----:B------:R-:W-:Y:S01]  /*22a0*/  SYNCS.ARRIVE.TRANS64.RED.A1T0 RZ, [UR6], RZ ;  /* 0x000000ffffff79a7 */ /* 0x000fe20008100406 */
[----:B------:R-:W-:Y:S02]  /*22b0*/  FMNMX.FTZ R9, R32, R9, !PT ;  /* 0x0000000920097209 */ /* 0x000fe40007810000 */
[----:B0-----:R-:W-:Y:S01]  /*22c0*/  FSEL R38, R42, -INF , P2 ;  /* 0xff8000002a267808 */ /* 0x001fe20001000000 */
[----:B------:R-:W-:Y:S01]  /*22d0*/  MUFU.TANH R72, R40 ;  /* 0x0000002800487308 */ /* 0x000fe20000002400 */
[----:B------:R-:W-:Y:S02]  /*22e0*/  FMNMX.FTZ R9, R34, R9, !PT ;  /* 0x0000000922097209 */ /* 0x000fe40007810000 */
[----:B------:R-:W-:-:S05]  /*22f0*/  ISETP.GT.AND P2, PT, R3, 0x28, PT ;  /* 0x000000280300780c */ /* 0x000fca0003f44270 */
[----:B------:R-:W0:Y:S08]  /*2300*/  MUFU.TANH R40, R46 ;  /* 0x0000002e00287308 */ /* 0x000e300000002400 */
[----:B------:R-:W-:Y:S08]  /*2310*/  MUFU.TANH R73, R41 ;  /* 0x0000002900497308 */ /* 0x000ff00000002400 */
[----:B------:R1:W-:Y:S01]  /*2320*/  MUFU.TANH R21, R36 ;  /* 0x0000002400157308 */ /* 0x0003e20000002400 */
[----:B0-----:R-:W-:-:S02]  /*2330*/  FSEL R40, R40, -INF , P2 ;  /* 0xff80000028287808 */ /* 0x001fc40001000000 */
[----:B------:R-:W-:-:S05]  /*2340*/  ISETP.GT.AND P2, PT, R3, 0x30, PT ;  /* 0x000000300300780c */ /* 0x000fca0003f44270 */
[----:B------:R-:W0:Y:S01]  /*2350*/  MUFU.TANH R41, R47 ;  /* 0x0000002f00297308 */ /* 0x000e220000002400 */
[----:B-1----:R-:W-:Y:S02]  /*2360*/  FSEL R36, R39, -INF , P1 ;  /* 0xff80000027247808 */ /* 0x002fe40000800000 */
[----:B------:R-:W-:Y:S02]  /*2370*/  ISETP.GT.AND P1, PT, R3, 0x21, PT ;  /* 0x000000210300780c */ /* 0x000fe40003f24270 */
[----:B------:R-:W-:Y:S02]  /*2380*/  FMNMX.FTZ R9, R36, R9, !PT ;  /* 0x0000000924097209 */ /* 0x000fe40007810000 */
[----:B------:R-:W-:Y:S01]  /*2390*/  FSEL R39, R43, -INF , P1 ;  /* 0xff8000002b277808 */ /* 0x000fe20000800000 */
[----:B------:R-:W1:Y:S01]  /*23a0*/  MUFU.TANH R50, R50 ;  /* 0x0000003200327308 */ /* 0x000e620000002400 */
[----:B------:R-:W-:Y:S02]  /*23b0*/  FMNMX.FTZ R10, R38, R9, !PT ;  /* 0x00000009260a7209 */ /* 0x000fe40007810000 */
[----:B------:R-:W-:-:S02]  /*23c0*/  ISETP.GT.AND P1, PT, R3, 0x29, PT ;  /* 0x000000290300780c */ /* 0x000fc40003f24270 */
[----:B------:R-:W-:-:S03]  /*23d0*/  FMNMX.FTZ R9, R39, R10, !PT ;  /* 0x0000000a27097209 */ /* 0x000fc60007810000 */
[----:B------:R-:W3:Y:S01]  /*23e0*/  MUFU.TANH R51, R51 ;  /* 0x0000003300337308 */ /* 0x000ee20000002400 */
[----:B0-----:R-:W-:Y:S02]  /*23f0*/  FSEL R41, R41, -INF , P1 ;  /* 0xff80000029297808 */ /* 0x001fe40000800000 */
[----:B------:R-:W-:Y:S02]  /*2400*/  FMNMX.FTZ R10, R40, R9, !PT ;  /* 0x00000009280a7209 */ /* 0x000fe40007810000 */
[----:B------:R-:W-:Y:S02]  /*2410*/  ISETP.GT.AND P1, PT, R3, 0x31, PT ;  /* 0x000000310300780c */ /* 0x000fe40003f24270 */
[----:B------:R-:W-:Y:S01]  /*2420*/  FMNMX.FTZ R9, R41, R10, !PT ;  /* 0x0000000a29097209 */ /* 0x000fe20007810000 */
[----:B------:R-:W0:Y:S01]  /*2430*/  MUFU.TANH R46, R54 ;  /* 0x00000036002e7308 */ /* 0x000e220000002400 */
[----:B-1----:R-:W-:Y:S02]  /*2440*/  FSEL R42, R50, -INF , P2 ;  /* 0xff800000322a7808 */ /* 0x002fe40001000000 */
[----:B------:R-:W-:-:S02]  /*2450*/  ISETP.GT.AND P2, PT, R3, 0x38, PT ;  /* 0x000000380300780c */ /* 0x000fc40003f44270 */
[----:B------:R-:W-:-:S03]  /*2460*/  FMNMX.FTZ R10, R42, R9, !PT ;  /* 0x000000092a0a7209 */ /* 0x000fc60007810000 */
[----:B------:R-:W1:Y:S01]  /*2470*/  MUFU.TANH R47, R55 ;  /* 0x00000037002f7308 */ /* 0x000e620000002400 */
[----:B---3--:R-:W-:Y:S02]  /*2480*/  FSEL R43, R51, -INF , P1 ;  /* 0xff800000332b7808 */ /* 0x008fe40000800000 */
[----:B------:R-:W-:Y:S02]  /*2490*/  ISETP.GT.AND P1, PT, R3, 0x39, PT ;  /* 0x000000390300780c */ /* 0x000fe40003f24270 */
[----:B------:R-:W-:-:S03]  /*24a0*/  FMNMX.FTZ R9, R43, R10, !PT ;  /* 0x0000000a2b097209 */ /* 0x000fc60007810000 */
[----:B------:R-:W3:Y:S01]  /*24b0*/  MUFU.TANH R58, R58 ;  /* 0x0000003a003a7308 */ /* 0x000ee20000002400 */
[----:B0-----:R-:W-:Y:S02]  /*24c0*/  FSEL R46, R46, -INF , P2 ;  /* 0xff8000002e2e7808 */ /* 0x001fe40001000000 */
[----:B------:R-:W-:Y:S02]  /*24d0*/  ISETP.GT.AND P2, PT, R3, 0x40, PT ;  /* 0x000000400300780c */ /* 0x000fe40003f44270 */
[----:B------:R-:W-:-:S03]  /*24e0*/  FMNMX.FTZ R10, R46, R9, !PT ;  /* 0x000000092e0a7209 */ /* 0x000fc60007810000 */
[----:B------:R-:W0:Y:S01]  /*24f0*/  MUFU.TANH R59, R59 ;  /* 0x0000003b003b7308 */ /* 0x000e220000002400 */
[----:B-1----:R-:W-:Y:S02]  /*2500*/  FSEL R47, R47, -INF , P1 ;  /* 0xff8000002f2f7808 */ /* 0x002fe40000800000 */
[----:B------:R-:W-:Y:S02]  /*2510*/  ISETP.GT.AND P1, PT, R3, 0x41, PT ;  /* 0x000000410300780c */ /* 0x000fe40003f24270 */
        /* <DEDUP_REMOVED lines=31> */
[----:B------:R-:W-:Y:S02]  /*2710*/  ISETP.GT.AND P1, PT, R6, RZ, PT ;  /* 0x000000ff0600720c */ /* 0x000fe40003f24270 */
[----:B------:R-:W-:-:S03]  /*2720*/  FMNMX.FTZ R10, R3, R10, !PT ;  /* 0x0000000a030a7209 */ /* 0x000fc60007810000 */
[----:B------:R-:W0:Y:S01]  /*2730*/  MUFU.TANH R33, R33 ;  /* 0x0000002100217308 */ /* 0x000e220000002400 */
[----:B-1----:R-:W-:Y:S01]  /*2740*/  FSEL R4, R24, -INF , P1 ;  /* 0xff80000018047808 */ /* 0x002fe20000800000 */
[----:B------:R-:W1:Y:S01]  /*2750*/  SHFL.BFLY PT, R9, R10, 0x2, 0x1f ;  /* 0x0c401f000a097f89 */ /* 0x000e6200000e0000 */
[----:B------:R-:W-:-:S05]  /*2760*/  ISETP.GT.AND P1, PT, R6, 0x9, PT ;  /* 0x000000090600780c */ /* 0x000fca0003f24270 */
[----:B------:R-:W4:Y:S08]  /*2770*/  MUFU.TANH R37, R37 ;  /* 0x0000002500257308 */ /* 0x000f300000002400 */
[----:B------:R5:W-:Y:S08]  /*2780*/  MUFU.TANH R66, R49 ;  /* 0x0000003100427308 */ /* 0x000bf00000002400 */
[----:B------:R2:W2:Y:S01]  /*2790*/  MUFU.TANH R35, R44 ;  /* 0x0000002c00237308 */ /* 0x0004a20000002400 */
[----:B-1----:R-:W-:-:S05]  /*27a0*/  FMNMX.FTZ R9, R10, R9, !PT ;  /* 0x000000090a097209 */ /* 0x002fca0007810000 */
[----:B------:R-:W1:Y:S02]  /*27b0*/  SHFL.BFLY PT, R10, R9, 0x1, 0x1f ;  /* 0x0c201f00090a7f89 */ /* 0x000e6400000e0000 */
[----:B------:R-:W2:Y:S08]  /*27c0*/  MUFU.TANH R45, R45 ;  /* 0x0000002d002d7308 */ /* 0x000eb00000002400 */
[----:B------:R-:W2:Y:S08]  /*27d0*/  MUFU.TANH R63, R48 ;  /* 0x00000030003f7308 */ /* 0x000eb00000002400 */
[----:B------:R-:W2:Y:S01]  /*27e0*/  MUFU.TANH R52, R52 ;  /* 0x0000003400347308 */ /* 0x000ea20000002400 */
[----:B-1----:R-:W-:-:S07]  /*27f0*/  FMNMX.FTZ R5, R9, R10, !PT ;  /* 0x0000000a09057209 */ /* 0x002fce0007810000 */
[----:B------:R-:W1:Y:S01]  /*2800*/  MUFU.TANH R53, R53 ;  /* 0x0000003500357308 */ /* 0x000e620000002400 */
[----:B------:R-:W-:Y:S02]  /*2810*/  FSEL R9, R11, -INF , P2 ;  /* 0xff8000000b097808 */ /* 0x000fe40001000000 */
[----:B------:R-:W-:Y:S02]  /*2820*/  FSEL R10, R12, -INF , P3 ;  /* 0xff8000000c0a7808 */ /* 0x000fe40001800000 */
[----:B------:R-:W-:Y:S02]  /*2830*/  FMNMX.FTZ R13, R4, R9, !PT ;  /* 0x00000009040d7209 */ /* 0x000fe40007810000 */
[----:B------:R-:W-:Y:S01]  /*2840*/  ISETP.GT.AND P2, PT, R6, 0x10, PT ;  /* 0x000000100600780c */ /* 0x000fe20003f44270 */
[----:B------:R-:W1:Y:S01]  /*2850*/  MUFU.TANH R56, R56 ;  /* 0x0000003800387308 */ /* 0x000e620000002400 */
[----:B---3--:R-:W-:Y:S02]  /*2860*/  FSEL R11, R29, -INF , P1 ;  /* 0xff8000001d0b7808 */ /* 0x008fe40000800000 */
[----:B------:R-:W-:-:S02]  /*2870*/  FMNMX.FTZ R14, R10, R13, !PT ;  /* 0x0000000d0a0e7209 */ /* 0x000fc40007810000 */
[----:B------:R-:W-:Y:S02]  /*2880*/  FSEL R12, R15, -INF , P2 ;  /* 0xff8000000f0c7808 */ /* 0x000fe40001000000 */
[C---:B------:R-:W-:Y:S01]  /*2890*/  ISETP.GT.AND P1, PT, R6.reuse, 0x11, PT ;  /* 0x000000110600780c */ /* 0x040fe20003f24270 */
[----:B------:R-:W3:Y:S01]  /*28a0*/  MUFU.TANH R57, R57 ;  /* 0x0000003900397308 */ /* 0x000ee20000002400 */
[----:B------:R-:W-:Y:S01]  /*28b0*/  FMNMX.FTZ R15, R11, R14, !PT ;  /* 0x0000000e0b0f7209 */ /* 0x000fe20007810000 */
[C---:B------:R-:W-:Y:S01]  /*28c0*/  FMUL.FTZ R14, R5.reuse, UR10 ;  /* 0x0000000a050e7c20 */ /* 0x040fe20008410000 */
[----:B------:R-:W-:Y:S02]  /*28d0*/  FSETP.NEU.FTZ.AND P2, PT, R5, -INF , PT ;  /* 0xff8000000500780b */ /* 0x000fe40003f5d000 */
[----:B------:R-:W-:Y:S02]  /*28e0*/  ISETP.GT.AND P3, PT, R6, 0x18, PT ;  /* 0x000000180600780c */ /* 0x000fe40003f64270 */
[----:B0-----:R-:W-:Y:S01]  /*28f0*/  FSEL R13, R33, -INF , P1 ;  /* 0xff800000210d7808 */ /* 0x001fe20000800000 */
[----:B------:R-:W0:Y:S01]  /*2900*/  MUFU.TANH R60, R60 ;  /* 0x0000003c003c7308 */ /* 0x000e220000002400 */
[----:B------:R-:W-:-:S02]  /*2910*/  FMNMX.FTZ R24, R12, R15, !PT ;  /* 0x0000000f0c187209 */ /* 0x000fc40007810000 */
[----:B-----5:R-:W-:Y:S02]  /*2920*/  FSEL R49, R14, RZ, P2 ;  /* 0x000000ff0e317208 */ /* 0x020fe40001000000 */
[----:B------:R-:W-:Y:S02]  /*2930*/  FSEL R14, R21, -INF , P3 ;  /* 0xff800000150e7808 */ /* 0x000fe40001800000 */
[----:B------:R-:W-:Y:S01]  /*2940*/  ISETP.GT.AND P1, PT, R6, 0x19, PT ;  /* 0x000000190600780c */ /* 0x000fe20003f24270 */
[--C-:B------:R-:W-:Y:S01]  /*2950*/  FFMA.FTZ R29, R20, UR10, -R49.reuse ;  /* 0x0000000a141d7c23 */ /* 0x100fe20008010831 */
[----:B------:R-:W-:Y:S01]  /*2960*/  FMNMX.FTZ R21, R13, R24, !PT ;  /* 0x000000180d157209 */ /* 0x000fe20007810000 */
[--C-:B------:R-:W-:Y:S01]  /*2970*/  FFMA.FTZ R31, R25, UR10, -R49.reuse ;  /* 0x0000000a191f7c23 */ /* 0x100fe20008010831 */
[----:B------:R-:W-:Y:S01]  /*2980*/  ISETP.GT.AND P2, PT, R6, 0x20, PT ;  /* 0x000000200600780c */ /* 0x000fe20003f44270 */
[----:B------:R5:W-:Y:S01]  /*2990*/  MUFU.EX2 R153, R29 ;  /* 0x0000001d00997308 */ /* 0x000be20000000800 */
[----:B----4-:R-:W-:Y:S01]  /*29a0*/  FSEL R15, R37, -INF , P1 ;  /* 0xff800000250f7808 */ /* 0x010fe20000800000 */
[--C-:B------:R-:W-:Y:S01]  /*29b0*/  FFMA.FTZ R33, R26, UR10, -R49.reuse ;  /* 0x0000000a1a217c23 */ /* 0x100fe20008010831 */
[----:B------:R-:W-:Y:S01]  /*29c0*/  FMNMX.FTZ R24, R14, R21, !PT ;  /* 0x000000150e187209 */ /* 0x000fe20007810000 */
[--C-:B------:R-:W-:Y:S01]  /*29d0*/  FFMA.FTZ R37, R30, UR10, -R49.reuse ;  /* 0x0000000a1e257c23 */ /* 0x100fe20008010831 */
[----:B------:R-:W-:Y:S01]  /*29e0*/  ISETP.GT.AND P1, PT, R6, 0x21, PT ;  /* 0x000000210600780c */ /* 0x000fe20003f24270 */
[--C-:B------:R-:W-:Y:S01]  /*29f0*/  FFMA.FTZ R38, R38, UR10, -R49.reuse ;  /* 0x0000000a26267c23 */ /* 0x100fe20008010831 */
[----:B------:R-:W-:Y:S01]  /*2a00*/  FSEL R20, R72, -INF , P2 ;  /* 0xff80000048147808 */ /* 0x000fe20001000000 */
[----:B------:R4:W-:Y:S01]  /*2a10*/  MUFU.EX2 R48, R31 ;  /* 0x0000001f00307308 */ /* 0x0009e20000000800 */
[----:B------:R-:W-:Y:S01]  /*2a20*/  FMNMX.FTZ R27, R15, R24, !PT ;  /* 0x000000180f1b7209 */ /* 0x000fe20007810000 */
[--C-:B------:R-:W-:Y:S01]  /*2a30*/  FFMA.FTZ R40, R40, UR10, -R49.reuse ;  /* 0x0000000a28287c23 */ /* 0x100fe20008010831 */
[----:B------:R-:W-:Y:S01]  /*2a40*/  ISETP.GT.AND P2, PT, R6, 0x28, PT ;  /* 0x000000280600780c */ /* 0x000fe20003f44270 */
[--C-:B------:R-:W-:Y:S01]  /*2a50*/  FFMA.FTZ R41, R41, UR10, -R49.reuse ;  /* 0x0000000a29297c23 */ /* 0x100fe20008010831 */
[----:B------:R-:W-:Y:S01]  /*2a60*/  FSEL R21, R73, -INF , P1 ;  /* 0xff80000049157808 */ /* 0x000fe20000800000 */
[--C-:B------:R-:W-:Y:S01]  /*2a70*/  FFMA.FTZ R42, R42, UR10, -R49.reuse ;  /* 0x0000000a2a2a7c23 */ /* 0x100fe20008010831 */
[----:B--2---:R-:W-:Y:S01]  /*2a80*/  FMNMX.FTZ R44, R20, R27, !PT ;  /* 0x0000001b142c7209 */ /* 0x004fe20007810000 */
[----:B------:R-:W2:Y:S01]  /*2a90*/  MUFU.TANH R61, R61 ;  /* 0x0000003d003d7308 */ /* 0x000ea20000002400 */
[----:B------:R-:W-:Y:S01]  /*2aa0*/  ISETP.GT.AND P1, PT, R6, 0x29, PT ;  /* 0x000000290600780c */ /* 0x000fe20003f24270 */
[--C-:B------:R-:W-:Y:S01]  /*2ab0*/  FFMA.FTZ R43, R43, UR10, -R49.reuse ;  /* 0x0000000a2b2b7c23 */ /* 0x100fe20008010831 */
[----:B------:R-:W-:Y:S01]  /*2ac0*/  FSEL R24, R35, -INF , P2 ;  /* 0xff80000023187808 */ /* 0x000fe20001000000 */
[--C-:B------:R-:W-:Y:S01]  /*2ad0*/  FFMA.FTZ R35, R28, UR10, -R49.reuse ;  /* 0x0000000a1c237c23 */ /* 0x100fe20008010831 */
[----:B------:R-:W-:Y:S01]  /*2ae0*/  FMNMX.FTZ R27, R21, R44, !PT ;  /* 0x0000002c151b7209 */ /* 0x000fe20007810000 */
[--C-:B------:R-:W-:Y:S01]  /*2af0*/  FFMA.FTZ R46, R46, UR10, -R49.reuse ;  /* 0x0000000a2e2e7c23 */ /* 0x100fe20008010831 */
[----:B------:R-:W-:Y:S01]  /*2b00*/  ISETP.GT.AND P2, PT, R6, 0x30, PT ;  /* 0x000000300600780c */ /* 0x000fe20003f44270 */
[----:B------:R-:W2:Y:S01]  /*2b10*/  MUFU.TANH R64, R64 ;  /* 0x0000004000407308 */ /* 0x000ea20000002400 */
[----:B------:R-:W-:Y:S01]  /*2b20*/  FSEL R25, R45, -INF , P1 ;  /* 0xff8000002d197808 */ /* 0x000fe20000800000 */
[--C-:B------:R-:W-:Y:S01]  /*2b30*/  FFMA.FTZ R45, R32, UR10, -R49.reuse ;  /* 0x0000000a202d7c23 */ /* 0x100fe20008010831 */
[----:B------:R-:W-:Y:S01]  /*2b40*/  FMNMX.FTZ R44, R24, R27, !PT ;  /* 0x0000001b182c7209 */ /* 0x000fe20007810000 */
[--C-:B------:R-:W-:Y:S01]  /*2b50*/  FFMA.FTZ R47, R47, UR10, -R49.reuse ;  /* 0x0000000a2f2f7c23 */ /* 0x100fe20008010831 */
[----:B------:R-:W-:Y:S01]  /*2b60*/  ISETP.GT.AND P1, PT, R6, 0x31, PT ;  /* 0x000000310600780c */ /* 0x000fe20003f24270 */
[--C-:B------:R-:W-:Y:S01]  /*2b70*/  FFMA.FTZ R50, R50, UR10, -R49.reuse ;  /* 0x0000000a32327c23 */ /* 0x100fe20008010831 */
[----:B------:R-:W-:Y:S01]  /*2b80*/  FSEL R26, R63, -INF , P2 ;  /* 0xff8000003f1a7808 */ /* 0x000fe20001000000 */
[----:B------:R3:W-:Y:S01]  /*2b90*/  MUFU.EX2 R155, R33 ;  /* 0x00000021009b7308 */ /* 0x0007e20000000800 */
[----:B-----5:R-:W-:Y:S01]  /*2ba0*/  FMNMX.FTZ R29, R25, R44, !PT ;  /* 0x0000002c191d7209 */ /* 0x020fe20007810000 */
[--C-:B------:R-:W-:Y:S01]  /*2bb0*/  FFMA.FTZ R51, R51, UR10, -R49.reuse ;  /* 0x0000000a33337c23 */ /* 0x100fe20008010831 */
[----:B------:R-:W-:Y:S01]  /*2bc0*/  ISETP.GT.AND P2, PT, R6, 0x38, PT ;  /* 0x000000380600780c */ /* 0x000fe20003f44270 */
[--C-:B------:R-:W-:Y:S01]  /*2bd0*/  FFMA.FTZ R54, R54, UR10, -R49.reuse ;  /* 0x0000000a36367c23 */ /* 0x100fe20008010831 */
[----:B------:R-:W-:Y:S01]  /*2be0*/  FSEL R27, R66, -INF , P1 ;  /* 0xff800000421b7808 */ /* 0x000fe20000800000 */
[--C-:B------:R-:W-:Y:S01]  /*2bf0*/  FFMA.FTZ R55, R55, UR10, -R49.reuse ;  /* 0x0000000a37377c23 */ /* 0x100fe20008010831 */
[----:B------:R-:W-:Y:S01]  /*2c00*/  FMNMX.FTZ R44, R26, R29, !PT ;  /* 0x0000001d1a2c7209 */ /* 0x000fe20007810000 */
[----:B------:R-:W5:Y:S01]  /*2c10*/  MUFU.TANH R65, R65 ;  /* 0x0000004100417308 */ /* 0x000f620000002400 */
[----:B------:R-:W-:Y:S01]  /*2c20*/  ISETP.GT.AND P1, PT, R6, 0x39, PT ;  /* 0x000000390600780c */ /* 0x000fe20003f24270 */
[--C-:B------:R-:W-:Y:S01]  /*2c30*/  FFMA.FTZ R58, R58, UR10, -R49.reuse ;  /* 0x0000000a3a3a7c23 */ /* 0x100fe20008010831 */
[----:B------:R-:W-:Y:S01]  /*2c40*/  FSEL R28, R52, -INF , P2 ;  /* 0xff800000341c7808 */ /* 0x000fe20001000000 */
[--C-:B------:R-:W-:Y:S01]  /*2c50*/  FFMA.FTZ R59, R59, UR10, -R49.reuse ;  /* 0x0000000a3b3b7c23 */ /* 0x100fe20008010831 */
[----:B----4-:R-:W-:Y:S01]  /*2c60*/  FMNMX.FTZ R31, R27, R44, !PT ;  /* 0x0000002c1b1f7209 */ /* 0x010fe20007810000 */
[--C-:B------:R-:W-:Y:S01]  /*2c70*/  FFMA.FTZ R62, R62, UR10, -R49.reuse ;  /* 0x0000000a3e3e7c23 */ /* 0x100fe20008010831 */
[----:B------:R-:W-:Y:S01]  /*2c80*/  ISETP.GT.AND P2, PT, R6, 0x40, PT ;  /* 0x000000400600780c */ /* 0x000fe20003f44270 */
[----:B------:R-:W4:Y:S01]  /*2c90*/  MUFU.TANH R68, R68 ;  /* 0x0000004400447308 */ /* 0x000f220000002400 */
[----:B-1----:R-:W-:Y:S01]  /*2ca0*/  FSEL R29, R53, -INF , P1 ;  /* 0xff800000351d7808 */ /* 0x002fe20000800000 */
[--C-:B------:R-:W-:Y:S01]  /*2cb0*/  FFMA.FTZ R53, R34, UR10, -R49.reuse ;  /* 0x0000000a22357c23 */ /* 0x100fe20008010831 */
[----:B------:R-:W-:Y:S01]  /*2cc0*/  FMNMX.FTZ R44, R28, R31, !PT ;  /* 0x0000001f1c2c7209 */ /* 0x000fe20007810000 */
[----:B------:R-:W-:Y:S01]  /*2cd0*/  FFMA.FTZ R3, R3, UR10, -R49 ;  /* 0x0000000a03037c23 */ /* 0x000fe20008010831 */
[----:B------:R-:W-:-:S02]  /*2ce0*/  ISETP.GT.AND P1, PT, R6, 0x41, PT ;  /* 0x000000410600780c */ /* 0x000fc40003f24270 */
[----:B------:R-:W-:Y:S01]  /*2cf0*/  FSEL R30, R56, -INF , P2 ;  /* 0xff800000381e7808 */ /* 0x000fe20001000000 */
[----:B------:R1:W-:Y:S01]  /*2d00*/  MUFU.EX2 R52, R35 ;  /* 0x0000002300347308 */ /* 0x0003e20000000800 */
[----:B---3--:R-:W-:Y:S02]  /*2d10*/  FMNMX.FTZ R33, R29, R44, !PT ;  /* 0x0000002c1d217209 */ /* 0x008fe40007810000 */
[----:B------:R-:W-:Y:S02]  /*2d20*/  ISETP.GT.AND P2, PT, R6, 0x48, PT ;  /* 0x000000480600780c */ /* 0x000fe40003f44270 */
[----:B------:R-:W-:Y:S01]  /*2d30*/  FSEL R31, R57, -INF , P1 ;  /* 0xff800000391f7808 */ /* 0x000fe20000800000 */
[----:B------:R-:W-:Y:S01]  /*2d40*/  FFMA.FTZ R57, R36, UR10, -R49 ;  /* 0x0000000a24397c23 */ /* 0x000fe20008010831 */
[----:B------:R-:W-:Y:S01]  /*2d50*/  FMNMX.FTZ R44, R30, R33, !PT ;  /* 0x000000211e2c7209 */ /* 0x000fe20007810000 */
[----:B------:R-:W3:Y:S01]  /*2d60*/  MUFU.TANH R69, R69 ;  /* 0x0000004500457308 */ /* 0x000ee20000002400 */
[----:B------:R-:W-:-:S02]  /*2d70*/  ISETP.GT.AND P1, PT, R6, 0x49, PT ;  /* 0x000000490600780c */ /* 0x000fc40003f24270 */
[----:B0-----:R-:W-:Y:S02]  /*2d80*/  FSEL R32, R60, -INF , P2 ;  /* 0xff8000003c207808 */ /* 0x001fe40001000000 */
[----:B-1----:R-:W-:Y:S02]  /*2d90*/  FMNMX.FTZ R35, R31, R44, !PT ;  /* 0x0000002c1f237209 */ /* 0x002fe40007810000 */
[----:B------:R-:W-:Y:S01]  /*2da0*/  ISETP.GT.AND P2, PT, R6, 0x50, PT ;  /* 0x000000500600780c */ /* 0x000fe20003f44270 */
[----:B------:R0:W-:Y:S01]  /*2db0*/  MUFU.EX2 R157, R37 ;  /* 0x00000025009d7308 */ /* 0x0001e20000000800 */
[----:B--2---:R-:W-:Y:S02]  /*2dc0*/  FSEL R33, R61, -INF , P1 ;  /* 0xff8000003d217808 */ /* 0x004fe40000800000 */
[----:B------:R-:W-:Y:S02]  /*2dd0*/  FMNMX.FTZ R44, R32, R35, !PT ;  /* 0x00000023202c7209 */ /* 0x000fe40007810000 */
[----:B------:R-:W-:-:S02]  /*2de0*/  ISETP.GT.AND P1, PT, R6, 0x51, PT ;  /* 0x000000510600780c */ /* 0x000fc40003f24270 */
[----:B------:R-:W-:Y:S01]  /*2df0*/  FSEL R34, R64, -INF , P2 ;  /* 0xff80000040227808 */ /* 0x000fe20001000000 */
[----:B------:R1:W-:Y:S01]  /*2e00*/  MUFU.EX2 R56, R45 ;  /* 0x0000002d00387308 */ /* 0x0003e20000000800 */
[----:B0-----:R-:W-:Y:S01]  /*2e10*/  FMNMX.FTZ R37, R33, R44, !PT ;  /* 0x0000002c21257209 */ /* 0x001fe20007810000 */
[----:B------:R-:W-:Y:S01]  /*2e20*/  FADD.FTZ R64, R153, R48 ;  /* 0x0000003099407221 */ /* 0x000fe20000010000 */
[----:B------:R-:W-:Y:S02]  /*2e30*/  ISETP.GT.AND P2, PT, R6, 0x58, PT ;  /* 0x000000580600780c */ /* 0x000fe40003f44270 */
[----:B-----5:R-:W-:Y:S02]  /*2e40*/  FSEL R35, R65, -INF , P1 ;  /* 0xff80000041237808 */ /* 0x020fe40000800000 */
[----:B------:R-:W-:Y:S01]  /*2e50*/  FMNMX.FTZ R44, R34, R37, !PT ;  /* 0x00000025222c7209 */ /* 0x000fe20007810000 */
[----:B------:R-:W-:Y:S01]  /*2e60*/  MUFU.EX2 R161, R38 ;  /* 0x0000002600a17308 */ /* 0x000fe20000000800 */
[----:B------:R-:W-:-:S02]  /*2e70*/  ISETP.GT.AND P1, PT, R6, 0x59, PT ;  /* 0x000000590600780c */ /* 0x000fc40003f24270 */
[----:B----4-:R-:W-:Y:S02]  /*2e80*/  FSEL R36, R68, -INF , P2 ;  /* 0xff80000044247808 */ /* 0x010fe40001000000 */
[----:B-1----:R-:W-:Y:S01]  /*2e90*/  FMNMX.FTZ R45, R35, R44, !PT ;  /* 0x0000002c232d7209 */ /* 0x002fe20007810000 */
[----:B------:R-:W-:Y:S01]  /*2ea0*/  FFMA.FTZ R44, R39, UR10, -R49 ;  /* 0x0000000a272c7c23 */ /* 0x000fe20008010831 */
[----:B---3--:R-:W-:Y:S01]  /*2eb0*/  FSEL R37, R69, -INF , P1 ;  /* 0xff80000045257808 */ /* 0x008fe20000800000 */
[----:B------:R-:W-:Y:S01]  /*2ec0*/  MUFU.EX2 R53, R53 ;  /* 0x0000003500357308 */ /* 0x000fe20000000800 */
[----:B------:R-:W-:Y:S02]  /*2ed0*/  FMNMX.FTZ R6, R36, R45, !PT ;  /* 0x0000002d24067209 */ /* 0x000fe40007810000 */
[----:B------:R-:W-:Y:S02]  /*2ee0*/  F2FP.F16.F32.PACK_AB R153, R48, R153 ;  /* 0x000000993099723e */ /* 0x000fe400000000ff */
[----:B------:R-:W-:-:S03]  /*2ef0*/  FMNMX.FTZ R6, R37, R6, !PT ;  /* 0x0000000625067209 */ /* 0x000fc60007810000 */
[----:B------:R-:W0:Y:S02]  /*2f00*/  MUFU.EX2 R60, R57 ;  /* 0x00000039003c7308 */ /* 0x000e240000000800 */
[----:B------:R-:W1:Y:S06]  /*2f10*/  SHFL.BFLY PT, R39, R6, 0x2, 0x1f ;  /* 0x0c401f0006277f89 */ /* 0x000e6c00000e0000 */
[----:B------:R-:W-:Y:S08]  /*2f20*/  MUFU.EX2 R44, R44 ;  /* 0x0000002c002c7308 */ /* 0x000ff00000000800 */
[----:B------:R-:W-:Y:S01]  /*2f30*/  MUFU.EX2 R40, R40 ;  /* 0x0000002800287308 */ /* 0x000fe20000000800 */
[----:B0-----:R-:W-:-:S07]  /*2f40*/  F2FP.F16.F32.PACK_AB R159, R60, R53 ;  /* 0x000000353c9f723e */ /* 0x001fce00000000ff */
[----:B------:R-:W0:Y:S01]  /*2f50*/  MUFU.EX2 R41, R41 ;  /* 0x0000002900297308 */ /* 0x000e220000000800 */
[----:B-1----:R-:W-:-:S05]  /*2f60*/  FMNMX.FTZ R39, R6, R39, !PT ;  /* 0x0000002706277209 */ /* 0x002fca0007810000 */
[----:B------:R-:W1:Y:S02]  /*2f70*/  SHFL.BFLY PT, R6, R39, 0x1, 0x1f ;  /* 0x0c201f0027067f89 */ /* 0x000e6400000e0000 */
[----:B------:R-:W-:Y:S08]  /*2f80*/  MUFU.EX2 R42, R42 ;  /* 0x0000002a002a7308 */ /* 0x000ff00000000800 */
[----:B------:R-:W2:Y:S01]  /*2f90*/  MUFU.EX2 R43, R43 ;  /* 0x0000002b002b7308 */ /* 0x000ea20000000800 */
[----:B0-----:R-:W-:-:S07]  /*2fa0*/  F2FP.F16.F32.PACK_AB R163, R41, R40 ;  /* 0x0000002829a3723e */ /* 0x001fce00000000ff */
[----:B------:R-:W-:Y:S01]  /*2fb0*/  MUFU.EX2 R46, R46 ;  /* 0x0000002e002e7308 */ /* 0x000fe20000000800 */
[----:B-1----:R-:W-:-:S07]  /*2fc0*/  FMNMX.FTZ R6, R39, R6, !PT ;  /* 0x0000000627067209 */ /* 0x002fce0007810000 */
[----:B------:R-:W0:Y:S01]  /*2fd0*/  MUFU.EX2 R47, R47 ;  /* 0x0000002f002f7308 */ /* 0x000e220000000800 */
[----:B--2---:R-:W-:Y:S02]  /*2fe0*/  F2FP.F16.F32.PACK_AB R165, R43, R42 ;  /* 0x0000002a2ba5723e */ /* 0x004fe400000000ff */
[C---:B------:R-:W-:Y:S01]  /*2ff0*/  FSETP.NEU.FTZ.AND P1, PT, R6.reuse, -INF , PT ;  /* 0xff8000000600780b */ /* 0x040fe20003f3d000 */
[----:B------:R-:W-:-:S04]  /*3000*/  FMUL.FTZ R38, R6, UR10 ;  /* 0x0000000a06267c20 */ /* 0x000fc80008410000 */
[----:B------:R-:W-:Y:S01]  /*3010*/  MUFU.EX2 R50, R50 ;  /* 0x0000003200327308 */ /* 0x000fe20000000800 */
[----:B------:R-:W-:-:S05]  /*3020*/  FSEL R38, R38, RZ, P1 ;  /* 0x000000ff26267208 */ /* 0x000fca0000800000 */
        /* <DEDUP_REMOVED lines=25> */
[--C-:B------:R-:W-:Y:S01]  /*31c0*/  FFMA.FTZ R36, R36, UR10, -R38.reuse ;  /* 0x0000000a24247c23 */ /* 0x100fe20008010826 */
[----:B------:R-:W-:Y:S01]  /*31d0*/  FFMA.FTZ R37, R37, UR10, -R38 ;  /* 0x0000000a25257c23 */ /* 0x000fe20008010826 */
[----:B0-----:R-:W-:-:S03]  /*31e0*/  F2FP.F16.F32.PACK_AB R167, R47, R46 ;  /* 0x0000002e2fa7723e */ /* 0x001fc600000000ff */
[----:B------:R-:W0:Y:S01]  /*31f0*/  MUFU.EX2 R11, R11 ;  /* 0x0000000b000b7308 */ /* 0x000e220000000800 */
[----:B-1----:R-:W-:Y:S01]  /*3200*/  FADD.FTZ R39, R4, R9 ;  /* 0x0000000904277221 */ /* 0x002fe20000010000 */
[----:B------:R-:W-:-:S06]  /*3210*/  F2FP.F16.F32.PACK_AB R152, R9, R4 ;  /* 0x000000040998723e */ /* 0x000fcc00000000ff */
[----:B------:R-:W1:Y:S01]  /*3220*/  MUFU.EX2 R12, R12 ;  /* 0x0000000c000c7308 */ /* 0x000e620000000800 */
[----:B--2---:R-:W-:Y:S01]  /*3230*/  FADD.FTZ R66, R10, R39 ;  /* 0x000000270a427221 */ /* 0x004fe20000010000 */
[----:B------:R-:W-:Y:S01]  /*3240*/  FADD.FTZ R39, R155, R64 ;  /* 0x000000409b277221 */ /* 0x000fe20000010000 */
[----:B------:R-:W-:-:S03]  /*3250*/  F2FP.F16.F32.PACK_AB R155, R52, R155 ;  /* 0x0000009b349b723e */ /* 0x000fc600000000ff */
[----:B------:R-:W-:Y:S02]  /*3260*/  FADD.FTZ R64, R52, R39 ;  /* 0x0000002734407221 */ /* 0x000fe40000010000 */
[----:B------:R-:W2:Y:S01]  /*3270*/  MUFU.EX2 R13, R13 ;  /* 0x0000000d000d7308 */ /* 0x000ea20000000800 */
[----:B0-----:R-:W-:Y:S01]  /*3280*/  FADD.FTZ R45, R11, R66 ;  /* 0x000000420b2d7221 */ /* 0x001fe20000010000 */
[----:B------:R-:W-:Y:S01]  /*3290*/  FADD.FTZ R39, R157, R64 ;  /* 0x000000409d277221 */ /* 0x000fe20000010000 */
[----:B------:R-:W-:Y:S02]  /*32a0*/  F2FP.F16.F32.PACK_AB R154, R11, R10 ;  /* 0x0000000a0b9a723e */ /* 0x000fe400000000ff */
[C---:B------:R-:W-:Y:S01]  /*32b0*/  F2FP.F16.F32.PACK_AB R157, R56.reuse, R157 ;  /* 0x0000009d389d723e */ /* 0x040fe200000000ff */
        /* <DEDUP_REMOVED lines=8> */
[C---:B------:R-:W-:Y:S02]  /*3340*/  F2FP.F16.F32.PACK_AB R161, R44.reuse, R161 ;  /* 0x000000a12ca1723e */ /* 0x040fe400000000ff */
[----:B------:R-:W-:Y:S01]  /*3350*/  F2FP.F16.F32.PACK_AB R156, R13, R12 ;  /* 0x0000000c0d9c723e */ /* 0x000fe200000000ff */
[----:B------:R-:W-:Y:S02]  /*3360*/  FADD.FTZ R39, R44, R39 ;  /* 0x000000272c277221 */ /* 0x000fe40000010000 */
[----:B------:R-:W2:Y:S01]  /*3370*/  MUFU.EX2 R20, R20 ;  /* 0x0000001400147308 */ /* 0x000ea20000000800 */
[----:B0-----:R-:W-:Y:S01]  /*3380*/  FADD.FTZ R66, R14, R45 ;  /* 0x0000002d0e427221 */ /* 0x001fe20000010000 */
[----:B------:R-:W-:-:S06]  /*3390*/  FADD.FTZ R48, R40, R39 ;  /* 0x0000002728307221 */ /* 0x000fcc0000010000 */
[----:B------:R-:W0:Y:S01]  /*33a0*/  MUFU.EX2 R21, R21 ;  /* 0x0000001500157308 */ /* 0x000e220000000800 */
[C---:B-1----:R-:W-:Y:S01]  /*33b0*/  FADD.FTZ R45, R15.reuse, R66 ;  /* 0x000000420f2d7221 */ /* 0x042fe20000010000 */
[----:B------:R-:W-:-:S06]  /*33c0*/  F2FP.F16.F32.PACK_AB R158, R15, R14 ;  /* 0x0000000e0f9e723e */ /* 0x000fcc00000000ff */
[----:B------:R-:W1:Y:S01]  /*33d0*/  MUFU.EX2 R24, R24 ;  /* 0x0000001800187308 */ /* 0x000e620000000800 */
[----:B--2---:R-:W-:-:S07]  /*33e0*/  FADD.FTZ R38, R20, R45 ;  /* 0x0000002d14267221 */ /* 0x004fce0000010000 */
[----:B------:R-:W2:Y:S01]  /*33f0*/  MUFU.EX2 R25, R25 ;  /* 0x0000001900197308 */ /* 0x000ea20000000800 */
[C---:B0-----:R-:W-:Y:S01]  /*3400*/  FADD.FTZ R45, R21.reuse, R38 ;  /* 0x00000026152d7221 */ /* 0x041fe20000010000 */
[----:B------:R-:W-:-:S06]  /*3410*/  F2FP.F16.F32.PACK_AB R160, R21, R20 ;  /* 0x0000001415a0723e */ /* 0x000fcc00000000ff */
[----:B------:R-:W0:Y:S01]  /*3420*/  MUFU.EX2 R26, R26 ;  /* 0x0000001a001a7308 */ /* 0x000e220000000800 */
[----:B-1----:R-:W-:Y:S01]  /*3430*/  FADD.FTZ R38, R24, R45 ;  /* 0x0000002d18267221 */ /* 0x002fe20000010000 */
[----:B------:R-:W-:-:S04]  /*3440*/  FADD.FTZ R45, R41, R48 ;  /* 0x00000030292d7221 */ /* 0x000fc80000010000 */
[----:B------:R-:W-:Y:S02]  /*3450*/  FADD.FTZ R10, R42, R45 ;  /* 0x0000002d2a0a7221 */ /* 0x000fe40000010000 */
[----:B------:R-:W1:Y:S01]  /*3460*/  MUFU.EX2 R27, R27 ;  /* 0x0000001b001b7308 */ /* 0x000e620000000800 */
[----:B--2---:R-:W-:Y:S01]  /*3470*/  FADD.FTZ R39, R25, R38 ;  /* 0x0000002619277221 */ /* 0x004fe20000010000 */
[----:B------:R-:W-:Y:S01]  /*3480*/  FADD.FTZ R11, R43, R10 ;  /* 0x0000000a2b0b7221 */ /* 0x000fe20000010000 */
[----:B------:R-:W-:-:S03]  /*3490*/  F2FP.F16.F32.PACK_AB R162, R25, R24 ;  /* 0x0000001819a2723e */ /* 0x000fc600000000ff */
[----:B------:R-:W-:Y:S02]  /*34a0*/  FADD.FTZ R10, R46, R11 ;  /* 0x0000000b2e0a7221 */ /* 0x000fe40000010000 */
[----:B------:R-:W2:Y:S01]  /*34b0*/  MUFU.EX2 R28, R28 ;  /* 0x0000001c001c7308 */ /* 0x000ea20000000800 */
[----:B0-----:R-:W-:Y:S01]  /*34c0*/  FADD.FTZ R4, R26, R39 ;  /* 0x000000271a047221 */ /* 0x001fe20000010000 */
[----:B------:R-:W-:-:S04]  /*34d0*/  FADD.FTZ R11, R47, R10 ;  /* 0x0000000a2f0b7221 */ /* 0x000fc80000010000 */
[----:B------:R-:W-:Y:S02]  /*34e0*/  FADD.FTZ R10, R50, R11 ;  /* 0x0000000b320a7221 */ /* 0x000fe40000010000 */
        /* <DEDUP_REMOVED lines=38> */
[----:B------:R2:W0:Y:S01]  /*3750*/  MUFU.EX2 R175, R3 ;  /* 0x0000000300af7308 */ /* 0x0004220000000800 */
[----:B-1----:R-:W-:Y:S01]  /*3760*/  FADD.FTZ R10, R62, R11 ;  /* 0x0000000b3e0a7221 */ /* 0x002fe20000010000 */
[C---:B--2---:R-:W-:Y:S01]  /*3770*/  FADD.FTZ R3, R37.reuse, R4 ;  /* 0x0000000425037221 */ /* 0x044fe20000010000 */
[----:B------:R-:W-:Y:S02]  /*3780*/  F2FP.F16.F32.PACK_AB R174, R37, R36 ;  /* 0x0000002425ae723e */ /* 0x000fe400000000ff */
[C---:B0-----:R-:W-:Y:S01]  /*3790*/  FADD.FTZ R4, R175.reuse, R10 ;  /* 0x0000000aaf047221 */ /* 0x041fe20000010000 */
[----:B------:R-:W-:Y:S01]  /*37a0*/  F2FP.F16.F32.PACK_AB R175, R175, R62 ;  /* 0x0000003eafaf723e */ /* 0x000fe200000000ff */
[----:B------:R-:W-:Y:S06]  /*37b0*/  @!P0 BRA `(.L_x_13623) ;  /* 0x0000000000048947 */ /* 0x000fec0003800000 */
[----:B------:R-:W-:Y:S01]  /*37c0*/  BPT.TRAP 0x1 ;  /* 0x000000040000795c */ /* 0x000fe20000300000 */
.L_x_13623:
[----:B------:R0:W1:Y:S01]  /*37d0*/  SYNCS.PHASECHK.TRANS64.TRYWAIT P1, [UR22+0x22850], R8 ;  /* 0x02285008ff0075a7 */ /* 0x0000620008020156 */
[----:B------:R-:W-:Y:S05]  /*37e0*/  @!P0 BRA `(.L_x_13624) ;  /* 0x0000000000048947 */ /* 0x000fea0003800000 */
[----:B------:R-:W-:Y:S01]  /*37f0*/  BPT.TRAP 0x1 ;  /* 0x000000040000795c */ /* 0x000fe20000300000 */
.L_x_13624:
[----:B-1----:R-:W-:Y:S05]  /*3800*/  @P1 BRA `(.L_x_13625) ;  /* 0x0000000000081947 */ /* 0x002fea0003800000 */
[----:B------:R-:W1:Y:S02]  /*3810*/  SYNCS.PHASECHK.TRANS64.TRYWAIT P1, [UR22+0x22850], R8 ;  /* 0x02285008ff0075a7 */ /* 0x000e640008020156 */
[----:B-1----:R-:W-:Y:S05]  /*3820*/  @!P1 BRA `(.L_x_13626) ;  /* 0x000000c400549947 */ /* 0x002fea0003800000 */
.L_x_13625:
        /* <DEDUP_REMOVED lines=43> */
.L_x_13627:
[----:B------:R-:W-:Y:S01]  /*3ae0*/  UISETP.NE.AND UP0, UPT, UR46, URZ, UPT ;  /* 0x0000003f2e00728c */ /* 0x000fe2000bf05270 */
[----:B------:R-:W2:Y:S01]  /*3af0*/  S2UR UR18, SR_CgaCtaId ;  /* 0x00000000001279c3 */ /* 0x000ea20000008800 */
[----:B------:R-:W-:Y:S01]  /*3b00*/  UMOV UR15, UR43 ;  /* 0x0000002b000f7c82 */ /* 0x000fe20008000000 */
[----:B------:R-:W-:Y:S02]  /*3b10*/  UIMAD UR11, UR42, UR11, -UR14 ;  /* 0x0000000b2a0b72a4 */ /* 0x000fe4000f8e0a0e */
[----:B------:R-:W-:Y:S02]  /*3b20*/  UIADD3 UR22, UR22, 0x22860, URZ ;  /* 0x0002286016167890 */ /* 0x000fe4000fffe03f */
[----:B------:R-:W-:-:S04]  /*3b30*/  UIADD3 UR23, UR40, -0x2, URZ ;  /* 0xfffffffe28177890 */ /* 0x000fc8000fffe03f */
[----:B------:R-:W-:Y:S01]  /*3b40*/  @UP0 ULDC UR6, c[0x0][0x44c] ;  /* 0x0001130000060ab9 */ /* 0x000fe20000000800 */
[----:B------:R-:W-:Y:S01]  /*3b50*/  @UP0 ULDC UR19, c[0x0][0x450] ;  /* 0x0001140000130ab9 */ /* 0x000fe20000000800 */
[----:B------:R-:W-:-:S04]  /*3b60*/  UIMAD.WIDE.U32 UR6, UR43, UR6, URZ ;  /* 0x000000062b0672a5 */ /* 0x000fc8000f8e003f */
[----:B------:R-:W-:-:S04]  /*3b70*/  @UP0 USHF.R.U32.HI UR15, URZ, UR19, UR7 ;  /* 0x000000133f0f0299 */ /* 0x000fc80008011607 */
[----:B------:R-:W-:-:S04]  /*3b80*/  UIADD3 UR6, UR11, UR15, URZ ;  /* 0x0000000f0b067290 */ /* 0x000fc8000fffe03f */
[----:B------:R-:W-:Y:S02]  /*3b90*/  UIMAD.WIDE UR6, UR6, 0x2aaaaaab, URZ ;  /* 0x2aaaaaab060678a5 */ /* 0x000fe4000f8e023f */
[----:B--2---:R-:W-:Y:S02]  /*3ba0*/  UPRMT UR22, UR18, 0x654, UR22 ;  /* 0x0000065412167896 */ /* 0x004fe40008000016 */
[----:B------:R-:W-:-:S04]  /*3bb0*/  USHF.R.U32.HI UR6, URZ, 0x1f, UR7 ;  /* 0x0000001f3f067899 */ /* 0x000fc80008011607 */
[----:B------:R-:W-:-:S03]  /*3bc0*/  ULEA.HI.SX32 UR6, UR7, UR6, 0x1c ;  /* 0x0000000607067291 */ /* 0x000fc6000f8fe23f */
[----:B------:R-:W-:Y:S01]  /*3bd0*/  SYNCS.ARRIVE.TRANS64.RED.A1T0 RZ, [UR22], RZ ;  /* 0x000000ffffff79a7 */ /* 0x000fe20008100416 */
[----:B------:R-:W-:-:S04]  /*3be0*/  UISETP.LT.AND UP0, UPT, URZ, UR6, UPT ;  /* 0x000000063f00728c */ /* 0x000fc8000bf01270 */
[----:B------:R-:W-:-:S04]  /*3bf0*/  USEL UR22, URZ, UR6, !UP0 ;  /* 0x000000063f167287 */ /* 0x000fc8000c000000 */
[----:B------:R-:W-:-:S06]  /*3c00*/  UISETP.GE.AND UP0, UPT, UR23, UR22, UPT ;  /* 0x000000161700728c */ /* 0x000fcc000bf06270 */
[----:B------:R-:W-:-:S13]  /*3c10*/  PLOP3.LUT P1, PT, PT, PT, UP0, 0x80, 0x0 ;  /* 0x000000000000781c */ /* 0x000fda0003f2f008 */
[----:B------:R-:W-:Y:S05]  /*3c20*/  @!P1 BRA `(.L_x_13628) ;  /* 0x0000002800bc9947 */ /* 0x000fea0003800000 */
[----:B-1----:R-:W-:Y:S01]  /*3c30*/  IMAD.MOV.U32 R9, RZ, RZ, R5 ;  /* 0x000000ffff097224 */ /* 0x002fe200078e0005 */
[----:B0-----:R-:W-:Y:S01]  /*3c40*/  MOV R8, R6 ;  /* 0x0000000600087202 */ /* 0x001fe20000000f00 */
[----:B------:R-:W-:Y:S01]  /*3c50*/  ULDC UR27, c[0x0][0x288] ;  /* 0x0000a200001b7ab9 */ /* 0x000fe20000000800 */
[----:B------:R-:W-:Y:S01]  /*3c60*/  ULDC UR28, c[0x0][0x9d8] ;  /* 0x00027600001c7ab9 */ /* 0x000fe20000000800 */
[----:B------:R-:W-:-:S05]  /*3c70*/  ULDC UR24, c[0x0][0x988] ;  /* 0x0002620000187ab9 */ /* 0x000fca0000000800 */
.L_x_13639:
[----:B------:R-:W-:-:S04]  /*3c80*/  UIADD3 UR36, UR36, 0x1, URZ ;  /* 0x0000000124247890 */ /* 0x000fc8000fffe03f */
[----:B------:R-:W-:-:S04]  /*3c90*/  UISETP.NE.AND UP0, UPT, UR36, 0x2, UPT ;  /* 0x000000022400788c */ /* 0x000fc8000bf05270 */
[----:B------:R-:W-:Y:S02]  /*3ca0*/  USEL UR6, URZ, 0x1, UP0 ;  /* 0x000000013f067887 */ /* 0x000fe40008000000 */
[----:B------:R-:W-:Y:S02]  /*3cb0*/  USEL UR36, UR36, URZ, UP0 ;  /* 0x0000003f24247287 */ /* 0x000fe40008000000 */
[----:B------:R-:W-:Y:S01]  /*3cc0*/  ULOP3.LUT UR37, UR37, UR6, URZ, 0x3c, !UPT ;  /* 0x0000000625257292 */ /* 0x000fe2000f8e3c3f */
[----:B01----:R-:W-:Y:S11]  /*3cd0*/  @!P0 BRA `(.L_x_13629) ;  /* 0x0000000000048947 */ /* 0x003ff60003800000 */
[----:B------:R-:W-:Y:S01]  /*3ce0*/  BPT.TRAP 0x1 ;  /* 0x000000040000795c */ /* 0x000fe20000300000 */
.L_x_13629:
        /* <DEDUP_REMOVED lines=9> */
.L_x_13630:
[----:B-1----:R-:W-:Y:S05]  /*3d80*/  @P1 BRA `(.L_x_13631) ;  /* 0x0000000000081947 */ /* 0x002fea0003800000 */
[----:B------:R-:W1:Y:S02]  /*3d90*/  SYNCS.PHASECHK.TRANS64.TRYWAIT P1, [UR26+0x22830], R7 ;  /* 0x02283007ff0075a7 */ /* 0x000e64000802015a */
[----:B-1----:R-:W-:Y:S05]  /*3da0*/  @!P1 BRA `(.L_x_13632) ;  /* 0x000000c0000c9947 */ /* 0x002fea0003800000 */
.L_x_13631:
        /* <DEDUP_REMOVED lines=26> */
.L_x_13633:
[----:B------:R-:W-:Y:S01]  /*3f50*/  UISETP.NE.AND UP0, UPT, UR46, URZ, UPT ;  /* 0x0000003f2e00728c */ /* 0x000fe2000bf05270 */
[----:B------:R-:W-:Y:S02]  /*3f60*/  VIADD R5, R16, UR43 ;  /* 0x0000002b10057c36 */ /* 0x000fe40008000000 */
[----:B------:R-:W-:Y:S01]  /*3f70*/  FMUL.FTZ R14, R161, UR28 ;  /* 0x0000001ca10e7c20 */ /* 0x000fe20008410000 */
[----:B------:R-:W-:Y:S01]  /*3f80*/  FMUL.FTZ R6, R152, UR28 ;  /* 0x0000001c98067c20 */ /* 0x000fe20008410000 */
[----:B------:R-:W-:Y:S01]  /*3f90*/  FMUL.FTZ R152, R169, UR28 ;  /* 0x0000001ca9987c20 */ /* 0x000fe20008410000 */
[----:B------:R-:W-:Y:S01]  /*3fa0*/  FMUL.FTZ R13, R160, UR28 ;  /* 0x0000001ca00d7c20 */ /* 0x000fe20008410000 */
[----:B------:R-:W-:Y:S01]  /*3fb0*/  PLOP3.LUT P1, PT, PT, PT, UP0, 0x80, 0x0 ;  /* 0x000000000000781c */ /* 0x000fe20003f2f008 */
[----:B------:R-:W2:Y:S01]  /*3fc0*/  LDC R169, c[0x0][0x2f0] ;  /* 0x0000bc00ffa97b82 */ /* 0x000ea20000000800 */
[----:B------:R-:W-:Y:S01]  /*3fd0*/  PLOP3.LUT P2, PT, PT, PT, UP0, 0x80, 0x0 ;  /* 0x000000000000781c */ /* 0x000fe20003f4f008 */
[----:B------:R-:W-:Y:S01]  /*3fe0*/  FMUL.FTZ R160, R167, UR28 ;  /* 0x0000001ca7a07c20 */ /* 0x000fe20008410000 */
[----:B------:R-:W-:Y:S01]  /*3ff0*/  FMUL.FTZ R154, R154, UR28 ;  /* 0x0000001c9a9a7c20 */ /* 0x000fe20008410000 */
[----:B------:R-:W-:Y:S01]  /*4000*/  @UP0 ULDC UR6, c[0x0][0x44c] ;  /* 0x0001130000060ab9 */ /* 0x000fe20000000800 */
[----:B------:R-:W-:-:S02]  /*4010*/  IMAD.MOV.U32 R200, RZ, RZ, -0x2 ;  /* 0xfffffffeffc87424 */ /* 0x000fc400078e00ff */
[----:B------:R-:W-:Y:S01]  /*4020*/  FMUL.FTZ R10, R153, UR28 ;  /* 0x0000001c990a7c20 */ /* 0x000fe20008410000 */
[----:B------:R-:W-:Y:S01]  /*4030*/  FMUL.FTZ R153, R155, UR28 ;  /* 0x0000001c9b997c20 */ /* 0x000fe20008410000 */
[----:B------:R-:W-:Y:S01]  /*4040*/  FMUL.FTZ R155, R158, UR28 ;  /* 0x0000001c9e9b7c20 */ /* 0x000fe20008410000 */
[----:B------:R-:W3:Y:S01]  /*4050*/  MUFU.TANH R154, R154 ;  /* 0x0000009a009a7308 */ /* 0x000ee20000002400 */
        /* <DEDUP_REMOVED lines=9> */
[----:B------:R-:W4:Y:S01]  /*40f0*/  MUFU.TANH R153, R153 ;  /* 0x0000009900997308 */ /* 0x000f220000002400 */
[----:B------:R-:W-:Y:S01]  /*4100*/  UIMAD UR6, UR23, -0x60, UR6 ;  /* 0xffffffa0170678a4 */ /* 0x000fe2000f8e0206 */
[----:B------:R-:W-:Y:S01]  /*4110*/  FMUL.FTZ R12, R157, UR28 ;  /* 0x0000001c9d0c7c20 */ /* 0x000fe20008410000 */
[----:B------:R-:W5:Y:S01]  /*4120*/  SHFL.IDX PT, R167, R5, 0x1, 0x1c1f ;  /* 0x003c1f0005a77f89 */ /* 0x000f6200000e0000 */
[----:B------:R-:W-:Y:S01]  /*4130*/  FMUL.FTZ R157, R163, UR28 ;  /* 0x0000001ca39d7c20 */ /* 0x000fe20008410000 */
[----:B------:R-:W-:Y:S01]  /*4140*/  FMUL.FTZ R159, R166, UR28 ;  /* 0x0000001ca69f7c20 */ /* 0x000fe20008410000 */
[----:B------:R-:W-:Y:S01]  /*4150*/  FMUL.FTZ R162, R170, UR28 ;  /* 0x0000001caaa27c20 */ /* 0x000fe20008410000 */
[----:B------:R-:W-:Y:S01]  /*4160*/  IMAD R200, R17, R200, UR6 ;  /* 0x0000000611c87e24 */ /* 0x000fe2000f8e02c8 */
[----:B------:R-:W0:Y:S01]  /*4170*/  MUFU.TANH R155, R155 ;  /* 0x0000009b009b7308 */ /* 0x000e220000002400 */
[----:B------:R-:W-:Y:S01]  /*4180*/  FMUL.FTZ R161, R171, UR28 ;  /* 0x0000001caba17c20 */ /* 0x000fe20008410000 */
[----:B------:R-:W-:Y:S01]  /*4190*/  FMUL.FTZ R163, R174, UR28 ;  /* 0x0000001caea37c20 */ /* 0x000fe20008410000 */
[----:B--2---:R-:W-:-:S02]  /*41a0*/  IMAD R200, R169, UR42, R200 ;  /* 0x0000002aa9c87c24 */ /* 0x004fc4000f8e02c8 */
        /* <DEDUP_REMOVED lines=13> */
[----:B------:R-:W1:Y:S01]  /*4280*/  SHFL.IDX PT, R5, R5, RZ, 0x1c1f ;  /* 0x001c1fff05057589 */ /* 0x000e6200000e0000 */
[----:B------:R-:W-:Y:S01]  /*4290*/  FMUL.FTZ R183, R180, UR28 ;  /* 0x0000001cb4b77c20 */ /* 0x000fe20008410000 */
[----:B-----5:R-:W-:Y:S01]  /*42a0*/  IADD3 R178, R167, -UR27, R200 ;  /* 0x8000001ba7b27c10 */ /* 0x020fe2000fffe0c8 */
[----:B------:R-:W-:Y:S01]  /*42b0*/  FMUL.FTZ R167, R182, UR28 ;  /* 0x0000001cb6a77c20 */ /* 0x000fe20008410000 */
[----:B------:R-:W-:Y:S01]  /*42c0*/  FMUL.FTZ R180, R188, UR28 ;  /* 0x0000001cbcb47c20 */ /* 0x000fe20008410000 */
[----:B------:R-:W-:Y:S01]  /*42d0*/  FMUL.FTZ R196, R196, UR28 ;  /* 0x0000001cc4c47c20 */ /* 0x000fe20008410000 */
[C---:B------:R-:W-:Y:S01]  /*42e0*/  ISETP.GT.AND P1, PT, R178.reuse, RZ, PT ;  /* 0x000000ffb200720c */ /* 0x040fe20003f24270 */
[----:B------:R-:W5:Y:S01]  /*42f0*/  MUFU.TANH R157, R157 ;  /* 0x0000009d009d7308 */ /* 0x000f620000002400 */
[----:B------:R-:W-:Y:S01]  /*4300*/  ISETP.GT.AND P2, PT, R178, 0x1, PT ;  /* 0x00000001b200780c */ /* 0x000fe20003f44270 */
[----:B------:R-:W-:Y:S01]  /*4310*/  UMOV UR10, UR24 ;  /* 0x00000018000a7c82 */ /* 0x000fe20008000000 */
[----:B---3--:R-:W-:Y:S01]  /*4320*/  FSEL R154, R154, -INF , P1 ;  /* 0xff8000009a9a7808 */ /* 0x008fe20000800000 */
[----:B------:R-:W-:Y:S01]  /*4330*/  FMUL.FTZ R186, R192, UR28 ;  /* 0x0000001cc0ba7c20 */ /* 0x000fe20008410000 */
[----:B------:R-:W-:Y:S01]  /*4340*/  ISETP.GT.AND P1, PT, R178, 0x8, PT ;  /* 0x00000008b200780c */ /* 0x000fe20003f24270 */
[----:B------:R-:W-:Y:S01]  /*4350*/  FMUL.FTZ R192, R197, UR28 ;  /* 0x0000001cc5c07c20 */ /* 0x000fe20008410000 */
[----:B----4-:R-:W-:Y:S01]  /*4360*/  FSEL R153, R153, -INF , P2 ;  /* 0xff80000099997808 */ /* 0x010fe20001000000 */
[----:B------:R-:W3:Y:S01]  /*4370*/  MUFU.TANH R159, R159 ;  /* 0x0000009f009f7308 */ /* 0x000ee20000002400 */
[----:B------:R-:W-:Y:S01]  /*4380*/  FMNMX.FTZ R170, R154, R9, !PT ;  /* 0x000000099aaa7209 */ /* 0x000fe20007810000 */
[----:B------:R-:W-:Y:S01]  /*4390*/  UIADD3 UR6, UR26, 0x22840, URZ ;  /* 0x000228401a067890 */ /* 0x000fe2000fffe03f */
[----:B------:R-:W-:-:S02]  /*43a0*/  ISETP.GT.AND P2, PT, R178, 0x9, PT ;  /* 0x00000009b200780c */ /* 0x000fc40003f44270 */
[----:B0-----:R-:W-:Y:S01]  /*43b0*/  FSEL R155, R155, -INF , P1 ;  /* 0xff8000009b9b7808 */ /* 0x001fe20000800000 */
[----:B------:R-:W-:Y:S01]  /*43c0*/  UPRMT UR6, UR25, 0x654, UR6 ;  /* 0x0000065419067896 */ /* 0x000fe20008000006 */
[----:B------:R-:W-:Y:S01]  /*43d0*/  FMNMX.FTZ R170, R153, R170, !PT ;  /* 0x000000aa99aa7209 */ /* 0x000fe20007810000 */
[----:B------:R-:W0:Y:S01]  /*43e0*/  MUFU.TANH R160, R160 ;  /* 0x000000a000a07308 */ /* 0x000e220000002400 */
[----:B------:R-:W-:Y:S02]  /*43f0*/  ISETP.GT.AND P1, PT, R178, 0x10, PT ;  /* 0x00000010b200780c */ /* 0x000fe40003f24270 */
[----:B--2---:R-:W-:Y:S02]  /*4400*/  FSEL R156, R156, -INF , P2 ;  /* 0xff8000009c9c7808 */ /* 0x004fe40001000000 */
[----:B------:R-:W-:Y:S01]  /*4410*/  FMNMX.FTZ R171, R155, R170, !PT ;  /* 0x000000aa9bab7209 */ /* 0x000fe20007810000 */
[----:B------:R-:W-:Y:S01]  /*4420*/  FMUL.FTZ R170, R187, UR28 ;  /* 0x0000001cbbaa7c20 */ /* 0x000fe20008410000 */
[----:B------:R-:W-:Y:S01]  /*4430*/  ISETP.GT.AND P2, PT, R178, 0x11, PT ;  /* 0x00000011b200780c */ /* 0x000fe20003f44270 */
[----:B------:R-:W2:Y:S01]  /*4440*/  MUFU.TANH R162, R162 ;  /* 0x000000a200a27308 */ /* 0x000ea20000002400 */
[----:B-1----:R-:W-:Y:S01]  /*4450*/  FSEL R158, R158, -INF , P1 ;  /* 0xff8000009e9e7808 */ /* 0x002fe20000800000 */
[----:B------:R-:W-:Y:S01]  /*4460*/  SYNCS.ARRIVE.TRANS64.RED.A1T0 RZ, [UR6], RZ ;  /* 0x000000ffffff79a7 */ /* 0x000fe20008100406 */
[----:B------:R-:W-:-:S02]  /*4470*/  FMNMX.FTZ R171, R156, R171, !PT ;  /* 0x000000ab9cab7209 */ /* 0x000fc40007810000 */
[----:B------:R-:W-:Y:S02]  /*4480*/  ISETP.GT.AND P1, PT, R178, 0x18, PT ;  /* 0x00000018b200780c */ /* 0x000fe40003f24270 */
[----:B-----5:R-:W-:Y:S01]  /*4490*/  FSEL R157, R157, -INF , P2 ;  /* 0xff8000009d9d7808 */ /* 0x020fe20001000000 */
[----:B------:R-:W1:Y:S01]  /*44a0*/  MUFU.TANH R161, R161 ;  /* 0x000000a100a17308 */ /* 0x000e620000002400 */
[----:B------:R-:W-:Y:S02]  /*44b0*/  FMNMX.FTZ R174, R158, R171, !PT ;  /* 0x000000ab9eae7209 */ /* 0x000fe40007810000 */
[C---:B------:R-:W-:Y:S02]  /*44c0*/  ISETP.GT.AND P2, PT, R178.reuse, 0x19, PT ;  /* 0x00000019b200780c */ /* 0x040fe40003f44270 */
[----:B---3--:R-:W-:Y:S02]  /*44d0*/  FSEL R159, R159, -INF , P1 ;  /* 0xff8000009f9f7808 */ /* 0x008fe40000800000 */
[----:B------:R-:W-:Y:S01]  /*44e0*/  FMNMX.FTZ R174, R157, R174, !PT ;  /* 0x000000ae9dae7209 */ /* 0x000fe20007810000 */
[----:B------:R-:W3:Y:S01]  /*44f0*/  MUFU.TANH R163, R163 ;  /* 0x000000a300a37308 */ /* 0x000ee20000002400 */
[----:B------:R-:W-:-:S02]  /*4500*/  ISETP.GT.AND P1, PT, R178, 0x20, PT ;  /* 0x00000020b200780c */ /* 0x000fc40003f24270 */
[----:B0-----:R-:W-:Y:S02]  /*4510*/  FSEL R160, R160, -INF , P2 ;  /* 0xff800000a0a07808 */ /* 0x001fe40001000000 */
[----:B------:R-:W-:Y:S01]  /*4520*/  FMNMX.FTZ R171, R159, R174, !PT ;  /* 0x000000ae9fab7209 */ /* 0x000fe20007810000 */
[----:B------:R-:W-:Y:S01]  /*4530*/  FMUL.FTZ R174, R190, UR28 ;  /* 0x0000001cbeae7c20 */ /* 0x000fe20008410000 */
[----:B------:R-:W-:Y:S01]  /*4540*/  ISETP.GT.AND P2, PT, R178, 0x21, PT ;  /* 0x00000021b200780c */ /* 0x000fe20003f44270 */
[----:B------:R-:W0:Y:S01]  /*4550*/  MUFU.TANH R164, R164 ;  /* 0x000000a400a47308 */ /* 0x000e220000002400 */
[----:B--2---:R-:W-:Y:S01]  /*4560*/  FSEL R162, R162, -INF , P1 ;  /* 0xff800000a2a27808 */ /* 0x004fe20000800000 */
[----:B------:R-:W-:Y:S01]  /*4570*/  FMUL.FTZ R190, R173, UR28 ;  /* 0x0000001cadbe7c20 */ /* 0x000fe20008410000 */
[----:B------:R-:W-:Y:S02]  /*4580*/  FMNMX.FTZ R171, R160, R171, !PT ;  /* 0x000000aba0ab7209 */ /* 0x000fe40007810000 */
[----:B------:R-:W-:-:S02]  /*4590*/  ISETP.GT.AND P1, PT, R178, 0x28, PT ;  /* 0x00000028b200780c */ /* 0x000fc40003f24270 */
[----:B-1----:R-:W-:Y:S01]  /*45a0*/  FSEL R161, R161, -INF , P2 ;  /* 0xff800000a1a17808 */ /* 0x002fe20001000000 */
[----:B------:R-:W1:Y:S01]  /*45b0*/  MUFU.TANH R165, R165 ;  /* 0x000000a500a57308 */ /* 0x000e620000002400 */
[----:B------:R-:W-:Y:S02]  /*45c0*/  FMNMX.FTZ R182, R162, R171, !PT ;  /* 0x000000aba2b67209 */ /* 0x000fe40007810000 */
[C---:B------:R-:W-:Y:S02]  /*45d0*/  ISETP.GT.AND P2, PT, R178.reuse, 0x29, PT ;  /* 0x00000029b200780c */ /* 0x040fe40003f44270 */
[----:B---3--:R-:W-:Y:S02]  /*45e0*/  FSEL R163, R163, -INF , P1 ;  /* 0xff800000a3a37808 */ /* 0x008fe40000800000 */
[----:B------:R-:W-:Y:S01]  /*45f0*/  FMNMX.FTZ R182, R161, R182, !PT ;  /* 0x000000b6a1b67209 */ /* 0x000fe20007810000 */
[----:B------:R-:W2:Y:S01]  /*4600*/  MUFU.TANH R166, R166 ;  /* 0x000000a600a67308 */ /* 0x000ea20000002400 */
[----:B------:R-:W-:-:S02]  /*4610*/  ISETP.GT.AND P1, PT, R178, 0x30, PT ;  /* 0x00000030b200780c */ /* 0x000fc40003f24270 */
[----:B0-----:R-:W-:Y:S02]  /*4620*/  FSEL R164, R164, -INF , P2 ;  /* 0xff800000a4a47808 */ /* 0x001fe40001000000 */
[----:B------:R-:W-:Y:S02]  /*4630*/  FMNMX.FTZ R171, R163, R182, !PT ;  /* 0x000000b6a3ab7209 */ /* 0x000fe40007810000 */
[----:B------:R-:W-:Y:S01]  /*4640*/  ISETP.GT.AND P2, PT, R178, 0x31, PT ;  /* 0x00000031b200780c */ /* 0x000fe20003f44270 */
[----:B------:R-:W0:Y:S01]  /*4650*/  MUFU.TANH R167, R167 ;  /* 0x000000a700a77308 */ /* 0x000e220000002400 */
[----:B-1----:R-:W-:Y:S02]  /*4660*/  FSEL R165, R165, -INF , P1 ;  /* 0xff800000a5a57808 */ /* 0x002fe40000800000 */
[----:B------:R-:W-:Y:S02]  /*4670*/  FMNMX.FTZ R182, R164, R171, !PT ;  /* 0x000000aba4b67209 */ /* 0x000fe40007810000 */
[----:B------:R-:W-:-:S02]  /*4680*/  ISETP.GT.AND P1, PT, R178, 0x38, PT ;  /* 0x00000038b200780c */ /* 0x000fc40003f24270 */
[----:B------:R-:W-:Y:S01]  /*4690*/  FMNMX.FTZ R171, R165, R182, !PT ;  /* 0x000000b6a5ab7209 */ /* 0x000fe20007810000 */
        /* <DEDUP_REMOVED lines=13> */
[----:B--2---:R-:W-:Y:S02]  /*4770*/  FSEL R169, R169, -INF , P1 ;  /* 0xff800000a9a97808 */ /* 0x004fe40000800000 */
[----:B------:R-:W-:Y:S02]  /*4780*/  ISETP.GT.AND P1, PT, R178, 0x48, PT ;  /* 0x00000048b200780c */ /* 0x000fe40003f24270 */
[----:B------:R-:W-:-:S03]  /*4790*/  FMNMX.FTZ R171, R169, R182, !PT ;  /* 0x000000b6a9ab7209 */ /* 0x000fc60007810000 */
[----:B------:R2:W3:Y:S01]  /*47a0*/  MUFU.TANH R175, R191 ;  /* 0x000000bf00af7308 */ /* 0x0004e20000002400 */
[----:B0-----:R-:W-:Y:S02]  /*47b0*/  FSEL R170, R170, -INF , P2 ;  /* 0xff800000aaaa7808 */ /* 0x001fe40001000000 */
[----:B------:R-:W-:Y:S02]  /*47c0*/  ISETP.GT.AND P2, PT, R178, 0x49, PT ;  /* 0x00000049b200780c */ /* 0x000fe40003f44270 */
[----:B------:R-:W-:-:S03]  /*47d0*/  FMNMX.FTZ R171, R170, R171, !PT ;  /* 0x000000abaaab7209 */ /* 0x000fc60007810000 */
[----:B------:R0:W4:Y:S01]  /*47e0*/  MUFU.TANH R179, R194 ;  /* 0x000000c200b37308 */ /* 0x0001220000002400 */
[----:B-1----:R-:W-:Y:S01]  /*47f0*/  FSEL R174, R174, -INF , P1 ;  /* 0xff800000aeae7808 */ /* 0x002fe20000800000 */
[----:B--2---:R-:W-:Y:S01]  /*4800*/  FMUL.FTZ R191, R176, UR28 ;  /* 0x0000001cb0bf7c20 */ /* 0x004fe20008410000 */
[----:B------:R-:W-:Y:S02]  /*4810*/  ISETP.GT.AND P1, PT, R178, 0x50, PT ;  /* 0x00000050b200780c */ /* 0x000fe40003f24270 */
[----:B------:R-:W-:-:S03]  /*4820*/  FMNMX.FTZ R182, R174, R171, !PT ;  /* 0x000000abaeb67209 */ /* 0x000fc60007810000 */
[----:B------:R-:W1:Y:S01]  /*4830*/  MUFU.TANH R195, R195 ;  /* 0x000000c300c37308 */ /* 0x000e620000002400 */
[----:B---3--:R-:W-:Y:S01]  /*4840*/  FSEL R175, R175, -INF , P2 ;  /* 0xff800000afaf7808 */ /* 0x008fe20001000000 */
[----:B0-----:R-:W-:Y:S01]  /*4850*/  FMUL.FTZ R194, R172, UR28 ;  /* 0x0000001cacc27c20 */ /* 0x001fe20008410000 */
[----:B------:R-:W-:Y:S02]  /*4860*/  ISETP.GT.AND P2, PT, R178, 0x51, PT ;  /* 0x00000051b200780c */ /* 0x000fe40003f44270 */
[----:B------:R-:W-:-:S03]  /*4870*/  FMNMX.FTZ R182, R175, R182, !PT ;  /* 0x000000b6afb67209 */ /* 0x000fc60007810000 */
[----:B------:R-:W0:Y:S01]  /*4880*/  MUFU.TANH R198, R198 ;  /* 0x000000c600c67308 */ /* 0x000e220000002400 */
[----:B----4-:R-:W-:Y:S02]  /*4890*/  FSEL R171, R179, -INF , P1 ;  /* 0xff800000b3ab7808 */ /* 0x010fe40000800000 */
[----:B------:R-:W-:Y:S02]  /*48a0*/  ISETP.GT.AND P1, PT, R178, 0x58, PT ;  /* 0x00000058b200780c */ /* 0x000fe40003f24270 */
[----:B------:R-:W-:-:S03]  /*48b0*/  FMNMX.FTZ R179, R171, R182, !PT ;  /* 0x000000b6abb37209 */ /* 0x000fc60007810000 */
[----:B------:R-:W2:Y:S01]  /*48c0*/  MUFU.TANH R199, R199 ;  /* 0x000000c700c77308 */ /* 0x000ea20000002400 */
[----:B-1----:R-:W-:Y:S02]  /*48d0*/  FSEL R172, R195, -INF , P2 ;  /* 0xff800000c3ac7808 */ /* 0x002fe40001000000 */
[----:B------:R-:W-:Y:S02]  /*48e0*/  ISETP.GT.AND P2, PT, R178, 0x59, PT ;  /* 0x00000059b200780c */ /* 0x000fe40003f44270 */
[----:B------:R-:W-:-:S03]  /*48f0*/  FMNMX.FTZ R182, R172, R179, !PT ;  /* 0x000000b3acb67209 */ /* 0x000fc60007810000 */
[----:B------:R-:W-:Y:S01]  /*4900*/  MUFU.TANH R6, R6 ;  /* 0x0000000600067308 */ /* 0x000fe20000002400 */
[----:B0-----:R-:W-:-:S04]  /*4910*/  FSEL R173, R198, -INF , P1 ;  /* 0xff800000c6ad7808 */ /* 0x001fc80000800000 */
[----:B------:R-:W-:Y:S01]  /*4920*/  FMNMX.FTZ R179, R173, R182, !PT ;  /* 0x000000b6adb37209 */ /* 0x000fe20007810000 */
[----:B------:R-:W-:Y:S01]  /*4930*/  FMUL.FTZ R182, R177, UR28 ;  /* 0x0000001cb1b67c20 */ /* 0x000fe20008410000 */
[----:B------:R-:W-:Y:S01]  /*4940*/  FMUL.FTZ R177, R181, UR28 ;  /* 0x0000001cb5b17c20 */ /* 0x000fe20008410000 */
[----:B------:R-:W0:Y:S01]  /*4950*/  MUFU.TANH R10, R10 ;  /* 0x0000000a000a7308 */ /* 0x000e220000002400 */
[----:B--2---:R-:W-:Y:S01]  /*4960*/  FSEL R178, R199, -INF , P2 ;  /* 0xff800000c7b27808 */ /* 0x004fe20001000000 */
[----:B------:R-:W-:-:S03]  /*4970*/  FMUL.FTZ R181, R189, UR28 ;  /* 0x0000001cbdb57c20 */ /* 0x000fc60008410000 */
[----:B------:R-:W-:Y:S01]  /*4980*/  FMNMX.FTZ R176, R178, R179, !PT ;  /* 0x000000b3b2b07209 */ /* 0x000fe20007810000 */
[----:B------:R-:W-:Y:S01]  /*4990*/  FMUL.FTZ R179, R184, UR28 ;  /* 0x0000001cb8b37c20 */ /* 0x000fe20008410000 */
[----:B------:R-:W-:Y:S01]  /*49a0*/  IADD3 R184, R5, -UR27, R200 ;  /* 0x8000001b05b87c10 */ /* 0x000fe2000fffe0c8 */
[----:B------:R-:W-:Y:S02]  /*49b0*/  MUFU.TANH R11, R11 ;  /* 0x0000000b000b7308 */ /* 0x000fe40000002400 */
[----:B------:R-:W1:Y:S01]  /*49c0*/  SHFL.BFLY PT, R187, R176, 0x2, 0x1f ;  /* 0x0c401f00b0bb7f89 */ /* 0x000e6200000e0000 */
[C---:B------:R-:W-:Y:S02]  /*49d0*/  ISETP.GT.AND P1, PT, R184.reuse, RZ, PT ;  /* 0x000000ffb800720c */ /* 0x040fe40003f24270 */
[C---:B------:R-:W-:Y:S02]  /*49e0*/  ISETP.GT.AND P2, PT, R184.reuse, 0x1, PT ;  /* 0x00000001b800780c */ /* 0x040fe40003f44270 */
[----:B------:R-:W-:Y:S01]  /*49f0*/  ISETP.GT.AND P3, PT, R184, 0x18, PT ;  /* 0x00000018b800780c */ /* 0x000fe20003f64270 */
[----:B------:R-:W2:Y:S01]  /*4a00*/  MUFU.TANH R12, R12 ;  /* 0x0000000c000c7308 */ /* 0x000ea20000002400 */
[----:B0-----:R-:W-:-:S02]  /*4a10*/  FSEL R10, R10, -INF , P2 ;  /* 0xff8000000a0a7808 */ /* 0x001fc40001000000 */
[----:B------:R-:W-:-:S05]  /*4a20*/  ISETP.GT.AND P2, PT, R184, 0x9, PT ;  /* 0x00000009b800780c */ /* 0x000fca0003f44270 */
[----:B------:R-:W-:Y:S08]  /*4a30*/  MUFU.TANH R13, R13 ;  /* 0x0000000d000d7308 */ /* 0x000ff00000002400 */
[----:B------:R-:W-:Y:S01]  /*4a40*/  MUFU.TANH R14, R14 ;  /* 0x0000000e000e7308 */ /* 0x000fe20000002400 */
[----:B--2---:R-:W-:Y:S02]  /*4a50*/  FSEL R12, R12, -INF , P2 ;  /* 0xff8000000c0c7808 */ /* 0x004fe40001000000 */
[----:B-1----:R-:W-:Y:S01]  /*4a60*/  FMNMX.FTZ R187, R176, R187, !PT ;  /* 0x000000bbb0bb7209 */ /* 0x002fe20007810000 */
[----:B------:R-:W-:Y:S01]  /*4a70*/  FMUL.FTZ R176, R185, UR28 ;  /* 0x0000001cb9b07c20 */ /* 0x000fe20008410000 */
[----:B------:R-:W-:Y:S01]  /*4a80*/  ISETP.GT.AND P2, PT, R184, 0x11, PT ;  /* 0x00000011b800780c */ /* 0x000fe20003f44270 */
[----:B------:R-:W-:-:S02]  /*4a90*/  FMUL.FTZ R185, R193, UR28 ;  /* 0x0000001cc1b97c20 */ /* 0x000fc40008410000 */
[----:B------:R-:W0:Y:S01]  /*4aa0*/  SHFL.BFLY PT, R198, R187, 0x1, 0x1f ;  /* 0x0c201f00bbc67f89 */ /* 0x000e2200000e0000 */
[----:B------:R-:W1:Y:S08]  /*4ab0*/  MUFU.TANH R15, R15 ;  /* 0x0000000f000f7308 */ /* 0x000e700000002400 */
[----:B------:R-:W2:Y:S08]  /*4ac0*/  MUFU.TANH R20, R20 ;  /* 0x0000001400147308 */ /* 0x000eb00000002400 */
[----:B------:R-:W3:Y:S01]  /*4ad0*/  MUFU.TANH R21, R21 ;  /* 0x0000001500157308 */ /* 0x000ee20000002400 */
[----:B-1----:R-:W-:-:S02]  /*4ae0*/  FSEL R15, R15, -INF , P3 ;  /* 0xff8000000f0f7808 */ /* 0x002fc40001800000 */
[----:B------:R-:W-:Y:S02]  /*4af0*/  ISETP.GT.AND P3, PT, R184, 0x20, PT ;  /* 0x00000020b800780c */ /* 0x000fe40003f64270 */
[----:B0-----:R-:W-:-:S03]  /*4b00*/  FMNMX.FTZ R5, R187, R198, !PT ;  /* 0x000000c6bb057209 */ /* 0x001fc60007810000 */
[----:B------:R-:W0:Y:S01]  /*4b10*/  MUFU.TANH R152, R152 ;  /* 0x0000009800987308 */ /* 0x000e220000002400 */
[----:B------:R-:W-:Y:S02]  /*4b20*/  FSEL R187, R6, -INF , P1 ;  /* 0xff80000006bb7808 */ /* 0x000fe40000800000 */
[----:B------:R-:W-:Y:S01]  /*4b30*/  ISETP.GT.AND P1, PT, R184, 0x8, PT ;  /* 0x00000008b800780c */ /* 0x000fe20003f24270 */
[----:B------:R-:W-:Y:S01]  /*4b40*/  FMUL.FTZ R193, R5, UR10 ;  /* 0x0000000a05c17c20 */ /* 0x000fe20008410000 */
[----:B------:R-:W-:Y:S02]  /*4b50*/  FMNMX.FTZ R189, R187, R8, !PT ;  /* 0x00000008bbbd7209 */ /* 0x000fe40007810000 */
[----:B------:R-:W-:Y:S01]  /*4b60*/  FSEL R11, R11, -INF , P1 ;  /* 0xff8000000b0b7808 */ /* 0x000fe20000800000 */
[----:B------:R1:W-:Y:S01]  /*4b70*/  MUFU.TANH R6, R196 ;  /* 0x000000c400067308 */ /* 0x0003e20000002400 */
[----:B------:R-:W-:Y:S02]  /*4b80*/  FMNMX.FTZ R188, R10, R189, !PT ;  /* 0x000000bd0abc7209 */ /* 0x000fe40007810000 */
[----:B------:R-:W-:-:S02]  /*4b90*/  ISETP.GT.AND P1, PT, R184, 0x10, PT ;  /* 0x00000010b800780c */ /* 0x000fc40003f24270 */
[----:B------:R-:W-:Y:S02]  /*4ba0*/  FMNMX.FTZ R189, R11, R188, !PT ;  /* 0x000000bc0bbd7209 */ /* 0x000fe40007810000 */
[----:B------:R-:W-:Y:S01]  /*4bb0*/  FSEL R13, R13, -INF , P1 ;  /* 0xff8000000d0d7808 */ /* 0x000fe20000800000 */
[----:B------:R-:W4:Y:S01]  /*4bc0*/  MUFU.TANH R194, R194 ;  /* 0x000000c200c27308 */ /* 0x000f220000002400 */
[----:B-1----:R-:W-:Y:S02]  /*4bd0*/  FMNMX.FTZ R196, R12, R189, !PT ;  /* 0x000000bd0cc47209 */ /* 0x002fe40007810000 */
[----:B------:R-:W-:Y:S02]  /*4be0*/  FSEL R188, R14, -INF , P2 ;  /* 0xff8000000ebc7808 */ /* 0x000fe40001000000 */
[----:B------:R-:W-:Y:S02]  /*4bf0*/  FMNMX.FTZ R189, R13, R196, !PT ;  /* 0x000000c40dbd7209 */ /* 0x000fe40007810000 */
[----:B------:R-:W-:Y:S01]  /*4c00*/  FSETP.NEU.FTZ.AND P1, PT, R5, -INF , PT ;  /* 0xff8000000500780b */ /* 0x000fe20003f3d000 */
[----:B------:R-:W1:Y:S01]  /*4c10*/  MUFU.TANH R190, R190 ;  /* 0x000000be00be7308 */ /* 0x000e620000002400 */
[----:B------:R-:W-:-:S02]  /*4c20*/  ISETP.GT.AND P2, PT, R184, 0x19, PT ;  /* 0x00000019b800780c */ /* 0x000fc40003f44270 */
[----:B------:R-:W-:Y:S02]  /*4c30*/  FMNMX.FTZ R196, R188, R189, !PT ;  /* 0x000000bdbcc47209 */ /* 0x000fe40007810000 */
[----:B------:R-:W-:Y:S02]  /*4c40*/  FSEL R14, R193, RZ, P1 ;  /* 0x000000ffc10e7208 */ /* 0x000fe40000800000 */
[----:B--2---:R-:W-:Y:S01]  /*4c50*/  FSEL R20, R20, -INF , P2 ;  /* 0xff80000014147808 */ /* 0x004fe20001000000 */
[----:B------:R-:W2:Y:S01]  /*4c60*/  MUFU.TANH R191, R191 ;  /* 0x000000bf00bf7308 */ /* 0x000ea20000002400 */
[----:B------:R-:W-:Y:S01]  /*4c70*/  FMNMX.FTZ R193, R15, R196, !PT ;  /* 0x000000c40fc17209 */ /* 0x000fe20007810000 */
[--C-:B------:R-:W-:Y:S01]  /*4c80*/  FFMA.FTZ R189, R154, UR10, -R14.reuse ;  /* 0x0000000a9abd7c23 */ /* 0x100fe2000801080e */
[----:B------:R-:W-:Y:S01]  /*4c90*/  ISETP.GT.AND P2, PT, R184, 0x21, PT ;  /* 0x00000021b800780c */ /* 0x000fe20003f44270 */
[--C-:B------:R-:W-:Y:S01]  /*4ca0*/  FFMA.FTZ R195, R153, UR10, -R14.reuse ;  /* 0x0000000a99c37c23 */ /* 0x100fe2000801080e */
[----:B---3--:R-:W-:Y:S01]  /*4cb0*/  FSEL R21, R21, -INF , P3 ;  /* 0xff80000015157808 */ /* 0x008fe20001800000 */
[--C-:B------:R-:W-:Y:S01]  /*4cc0*/  FFMA.FTZ R155, R155, UR10, -R14.reuse ;  /* 0x0000000a9b9b7c23 */ /* 0x100fe2000801080e */
[----:B------:R-:W-:Y:S01]  /*4cd0*/  FMNMX.FTZ R154, R20, R193, !PT ;  /* 0x000000c1149a7209 */ /* 0x000fe20007810000 */
[----:B------:R-:W3:Y:S01]  /*4ce0*/  MUFU.TANH R182, R182 ;  /* 0x000000b600b67308 */ /* 0x000ee20000002400 */
[----:B------:R-:W-:Y:S01]  /*4cf0*/  ISETP.GT.AND P3, PT, R184, 0x28, PT ;  /* 0x00000028b800780c */ /* 0x000fe20003f64270 */
[--C-:B------:R-:W-:Y:S01]  /*4d00*/  FFMA.FTZ R156, R156, UR10, -R14.reuse ;  /* 0x0000000a9c9c7c23 */ /* 0x100fe2000801080e */
[----:B0-----:R-:W-:Y:S01]  /*4d10*/  FSEL R152, R152, -INF , P2 ;  /* 0xff80000098987808 */ /* 0x001fe20001000000 */
[--C-:B------:R-:W-:Y:S01]  /*4d20*/  FFMA.FTZ R158, R158, UR10, -R14.reuse ;  /* 0x0000000a9e9e7c23 */ /* 0x100fe2000801080e */
[----:B------:R-:W-:Y:S01]  /*4d30*/  FMNMX.FTZ R193, R21, R154, !PT ;  /* 0x0000009a15c17209 */ /* 0x000fe20007810000 */
[--C-:B------:R-:W-:Y:S01]  /*4d40*/  FFMA.FTZ R157, R157, UR10, -R14.reuse ;  /* 0x0000000a9d9d7c23 */ /* 0x100fe2000801080e */
[----:B----4-:R-:W-:Y:S01]  /*4d50*/  FSEL R153, R194, -INF , P3 ;  /* 0xff800000c2997808 */ /* 0x010fe20001800000 */
[----:B------:R-:W0:Y:S01]  /*4d60*/  MUFU.TANH R183, R183 ;  /* 0x000000b700b77308 */ /* 0x000e220000002400 */
[----:B------:R-:W-:Y:S01]  /*4d70*/  ISETP.GT.AND P2, PT, R184, 0x29, PT ;  /* 0x00000029b800780c */ /* 0x000fe20003f44270 */
[--C-:B------:R-:W-:Y:S01]  /*4d80*/  FFMA.FTZ R159, R159, UR10, -R14.reuse ;  /* 0x0000000a9f9f7c23 */ /* 0x100fe2000801080e */
[----:B------:R-:W-:Y:S01]  /*4d90*/  FMNMX.FTZ R194, R152, R193, !PT ;  /* 0x000000c198c27209 */ /* 0x000fe20007810000 */
[--C-:B------:R-:W-:Y:S01]  /*4da0*/  FFMA.FTZ R160, R160, UR10, -R14.reuse ;  /* 0x0000000aa0a07c23 */ /* 0x100fe2000801080e */
[----:B------:R-:W-:Y:S01]  /*4db0*/  ISETP.GT.AND P3, PT, R184, 0x30, PT ;  /* 0x00000030b800780c */ /* 0x000fe20003f64270 */
[--C-:B------:R-:W-:Y:S01]  /*4dc0*/  FFMA.FTZ R162, R162, UR10, -R14.reuse ;  /* 0x0000000aa2a27c23 */ /* 0x100fe2000801080e */
[----:B-1----:R-:W-:Y:S01]  /*4dd0*/  FSEL R190, R190, -INF , P2 ;  /* 0xff800000bebe7808 */ /* 0x002fe20001000000 */
[----:B------:R-:W1:Y:S01]  /*4de0*/  MUFU.TANH R177, R177 ;  /* 0x000000b100b17308 */ /* 0x000e620000002400 */
[----:B------:R-:W-:Y:S01]  /*4df0*/  FMNMX.FTZ R193, R153, R194, !PT ;  /* 0x000000c299c17209 */ /* 0x000fe20007810000 */
[--C-:B------:R-:W-:Y:S01]  /*4e00*/  FFMA.FTZ R161, R161, UR10, -R14.reuse ;  /* 0x0000000aa1a17c23 */ /* 0x100fe2000801080e */
[----:B------:R-:W-:Y:S01]  /*4e10*/  ISETP.GT.AND P2, PT, R184, 0x31, PT ;  /* 0x00000031b800780c */ /* 0x000fe20003f44270 */
[--C-:B------:R-:W-:Y:S01]  /*4e20*/  FFMA.FTZ R163, R163, UR10, -R14.reuse ;  /* 0x0000000aa3a37c23 */ /* 0x100fe2000801080e */
[----:B--2---:R-:W-:Y:S01]  /*4e30*/  FSEL R191, R191, -INF , P3 ;  /* 0xff800000bfbf7808 */ /* 0x004fe20001800000 */
[--C-:B------:R-:W-:Y:S01]  /*4e40*/  FFMA.FTZ R164, R164, UR10, -R14.reuse ;  /* 0x0000000aa4a47c23 */ /* 0x100fe2000801080e */
[----:B------:R-:W-:Y:S01]  /*4e50*/  FMNMX.FTZ R194, R190, R193, !PT ;  /* 0x000000c1bec27209 */ /* 0x000fe20007810000 */
[----:B------:R-:W2:Y:S01]  /*4e60*/  MUFU.TANH R179, R179 ;  /* 0x000000b300b37308 */ /* 0x000ea20000002400 */
[----:B------:R-:W-:Y:S01]  /*4e70*/  ISETP.GT.AND P3, PT, R184, 0x38, PT ;  /* 0x00000038b800780c */ /* 0x000fe20003f64270 */
[--C-:B------:R-:W-:Y:S01]  /*4e80*/  FFMA.FTZ R165, R165, UR10, -R14.reuse ;  /* 0x0000000aa5a57c23 */ /* 0x100fe2000801080e */
[----:B---3--:R-:W-:Y:S01]  /*4e90*/  FSEL R182, R182, -INF , P2 ;  /* 0xff800000b6b67808 */ /* 0x008fe20001000000 */
[--C-:B------:R-:W-:Y:S01]  /*4ea0*/  FFMA.FTZ R166, R166, UR10, -R14.reuse ;  /* 0x0000000aa6a67c23 */ /* 0x100fe2000801080e */
[----:B------:R-:W-:Y:S01]  /*4eb0*/  FMNMX.FTZ R193, R191, R194, !PT ;  /* 0x000000c2bfc17209 */ /* 0x000fe20007810000 */
[--C-:B------:R-:W-:Y:S01]  /*4ec0*/  FFMA.FTZ R167, R167, UR10, -R14.reuse ;  /* 0x0000000aa7a77c23 */ /* 0x100fe2000801080e */
[----:B------:R-:W-:Y:S01]  /*4ed0*/  ISETP.GT.AND P2, PT, R184, 0x39, PT ;  /* 0x00000039b800780c */ /* 0x000fe20003f44270 */
[----:B------:R-:W3:Y:S01]  /*4ee0*/  MUFU.TANH R176, R176 ;  /* 0x000000b000b07308 */ /* 0x000ee20000002400 */
[----:B0-----:R-:W-:Y:S01]  /*4ef0*/  FSEL R183, R183, -INF , P3 ;  /* 0xff800000b7b77808 */ /* 0x001fe20001800000 */
[--C-:B------:R-:W-:Y:S01]  /*4f00*/  FFMA.FTZ R168, R168, UR10, -R14.reuse ;  /* 0x0000000aa8a87c23 */ /* 0x100fe2000801080e */
[----:B------:R-:W-:Y:S01]  /*4f10*/  FMNMX.FTZ R194, R182, R193, !PT ;  /* 0x000000c1b6c27209 */ /* 0x000fe20007810000 */
[--C-:B------:R-:W-:Y:S01]  /*4f20*/  FFMA.FTZ R169, R169, UR10, -R14.reuse ;  /* 0x0000000aa9a97c23 */ /* 0x100fe2000801080e */
[----:B------:R-:W-:Y:S01]  /*4f30*/  ISETP.GT.AND P3, PT, R184, 0x40, PT ;  /* 0x00000040b800780c */ /* 0x000fe20003f64270 */
[----:B------:R-:W-:Y:S01]  /*4f40*/  FFMA.FTZ R170, R170, UR10, -R14 ;  /* 0x0000000aaaaa7c23 */ /* 0x000fe2000801080e */
[----:B-1----:R-:W-:Y:S01]  /*4f50*/  FSEL R177, R177, -INF , P2 ;  /* 0xff800000b1b17808 */ /* 0x002fe20001000000 */
[----:B------:R-:W0:Y:S01]  /*4f60*/  MUFU.TANH R180, R180 ;  /* 0x000000b400b47308 */ /* 0x000e220000002400 */
[----:B------:R-:W-:-:S02]  /*4f70*/  FMNMX.FTZ R194, R183, R194, !PT ;  /* 0x000000c2b7c27209 */ /* 0x000fc40007810000 */
[C---:B------:R-:W-:Y:S02]  /*4f80*/  ISETP.GT.AND P2, PT, R184.reuse, 0x41, PT ;  /* 0x00000041b800780c */ /* 0x040fe40003f44270 */
[----:B--2---:R-:W-:Y:S02]  /*4f90*/  FSEL R179, R179, -INF , P3 ;  /* 0xff800000b3b37808 */ /* 0x004fe40001800000 */
[----:B------:R-:W-:Y:S01]  /*4fa0*/  FMNMX.FTZ R194, R177, R194, !PT ;  /* 0x000000c2b1c27209 */ /* 0x000fe20007810000 */
[----:B------:R-:W-:Y:S01]  /*4fb0*/  MUFU.TANH R181, R181 ;  /* 0x000000b500b57308 */ /* 0x000fe20000002400 */
[----:B------:R-:W-:Y:S02]  /*4fc0*/  ISETP.GT.AND P3, PT, R184, 0x48, PT ;  /* 0x00000048b800780c */ /* 0x000fe40003f64270 */
[----:B---3--:R-:W-:Y:S02]  /*4fd0*/  FSEL R176, R176, -INF , P2 ;  /* 0xff800000b0b07808 */ /* 0x008fe40001000000 */
[----:B------:R-:W-:-:S02]  /*4fe0*/  FMNMX.FTZ R193, R179, R194, !PT ;  /* 0x000000c2b3c17209 */ /* 0x000fc40007810000 */
[----:B------:R-:W-:Y:S01]  /*4ff0*/  ISETP.GT.AND P2, PT, R184, 0x49, PT ;  /* 0x00000049b800780c */ /* 0x000fe20003f44270 */
[----:B------:R-:W1:Y:S01]  /*5000*/  MUFU.TANH R186, R186 ;  /* 0x000000ba00ba7308 */ /* 0x000e620000002400 */
[----:B0-----:R-:W-:Y:S02]  /*5010*/  FSEL R180, R180, -INF , P3 ;  /* 0xff800000b4b47808 */ /* 0x001fe40001800000 */
[----:B------:R-:W-:-:S05]  /*5020*/  ISETP.GT.AND P3, PT, R184, 0x50, PT ;  /* 0x00000050b800780c */ /* 0x000fca0003f64270 */
[----:B------:R-:W0:Y:S08]  /*5030*/  MUFU.TANH R185, R185 ;  /* 0x000000b900b97308 */ /* 0x000e300000002400 */
[----:B------:R2:W-:Y:S01]  /*5040*/  MUFU.EX2 R154, R195 ;  /* 0x000000c3009a7308 */ /* 0x0005e20000000800 */
[----:B-1----:R-:W-:Y:S02]  /*5050*/  FSEL R186, R186, -INF , P3 ;  /* 0xff800000baba7808 */ /* 0x002fe40001800000 */
[----:B------:R-:W-:-:S05]  /*5060*/  ISETP.GT.AND P3, PT, R184, 0x58, PT ;  /* 0x00000058b800780c */ /* 0x000fca0003f64270 */
[----:B------:R-:W1:Y:S01]  /*5070*/  MUFU.TANH R192, R192 ;  /* 0x000000c000c07308 */ /* 0x000e620000002400 */
[----:B--2---:R-:W-:Y:S02]  /*5080*/  FMNMX.FTZ R195, R176, R193, !PT ;  /* 0x000000c1b0c37209 */ /* 0x004fe40007810000 */
[----:B------:R-:W-:Y:S02]  /*5090*/  FSEL R193, R181, -INF , P2 ;  /* 0xff800000b5c17808 */ /* 0x000fe40001000000 */
[----:B------:R-:W-:Y:S02]  /*50a0*/  FMNMX.FTZ R194, R180, R195, !PT ;  /* 0x000000c3b4c27209 */ /* 0x000fe40007810000 */
[----:B------:R-:W-:Y:S01]  /*50b0*/  ISETP.GT.AND P2, PT, R184, 0x51, PT ;  /* 0x00000051b800780c */ /* 0x000fe20003f44270 */
[----:B------:R-:W-:Y:S01]  /*50c0*/  MUFU.EX2 R189, R189 ;  /* 0x000000bd00bd7308 */ /* 0x000fe20000000800 */
[----:B------:R-:W-:Y:S02]  /*50d0*/  FMNMX.FTZ R181, R193, R194, !PT ;  /* 0x000000c2c1b57209 */ /* 0x000fe40007810000 */
[----:B0-----:R-:W-:-:S02]  /*50e0*/  FSEL R194, R185, -INF , P2 ;  /* 0xff800000b9c27808 */ /* 0x001fc40001000000 */
[----:B------:R-:W-:Y:S02]  /*50f0*/  FMNMX.FTZ R181, R186, R181, !PT ;  /* 0x000000b5bab57209 */ /* 0x000fe40007810000 */
[----:B------:R-:W-:Y:S01]  /*5100*/  FSEL R195, R6, -INF , P3 ;  /* 0xff80000006c37808 */ /* 0x000fe20001800000 */
[----:B------:R-:W-:Y:S01]  /*5110*/  MUFU.EX2 R155, R155 ;  /* 0x0000009b009b7308 */ /* 0x000fe20000000800 */
[----:B------:R-:W-:Y:S01]  /*5120*/  ISETP.GT.AND P2, PT, R184, 0x59, PT ;  /* 0x00000059b800780c */ /* 0x000fe20003f44270 */
[--C-:B------:R-:W-:Y:S01]  /*5130*/  FFMA.FTZ R184, R175, UR10, -R14.reuse ;  /* 0x0000000aafb87c23 */ /* 0x100fe2000801080e */
[----:B------:R-:W-:Y:S01]  /*5140*/  FMNMX.FTZ R6, R194, R181, !PT ;  /* 0x000000b5c2067209 */ /* 0x000fe20007810000 */
[----:B------:R-:W-:Y:S01]  /*5150*/  FFMA.FTZ R175, R173, UR10, -R14 ;  /* 0x0000000aadaf7c23 */ /* 0x000fe2000801080e */
[----:B-1----:R-:W-:Y:S02]  /*5160*/  FSEL R192, R192, -INF , P2 ;  /* 0xff800000c0c07808 */ /* 0x002fe40001000000 */
        /* <DEDUP_REMOVED lines=11> */
[----:B------:R-:W0:Y:S07]  /*5220*/  SHFL.BFLY PT, R6, R185, 0x1, 0x1f ;  /* 0x0c201f00b9067f89 */ /* 0x000e2e00000e0000 */
        /* <DEDUP_REMOVED lines=8> */
[----:B------:R-:W-:Y:S03]  /*52b0*/  MUFU.EX2 R164, R164 ;  /* 0x000000a400a47308 */ /* 0x000fe60000000800 */
[----:B------:R-:W-:-:S05]  /*52c0*/  FSEL R196, R196, RZ, P2 ;  /* 0x000000ffc4c47208 */ /* 0x000fca0001000000 */
[----:B------:R-:W-:Y:S01]  /*52d0*/  MUFU.EX2 R165, R165 ;  /* 0x000000a500a57308 */ /* 0x000fe20000000800 */
[--C-:B------:R-:W-:Y:S01]  /*52e0*/  FFMA.FTZ R172, R10, UR10, -R196.reuse ;  /* 0x0000000a0aac7c23 */ /* 0x100fe200080108c4 */
[----:B------:R-:W-:Y:S01]  /*52f0*/  FSEL R10, R5, RZ, P1 ;  /* 0x000000ff050a7208 */ /* 0x000fe20000800000 */
[--C-:B------:R-:W-:Y:S01]  /*5300*/  FFMA.FTZ R171, R187, UR10, -R196.reuse ;  /* 0x0000000abbab7c23 */ /* 0x100fe200080108c4 */
[--C-:B------:R-:W-:Y:S01]  /*5310*/  FFMA.FTZ R11, R11, UR10, -R196.reuse ;  /* 0x0000000a0b0b7c23 */ /* 0x100fe200080108c4 */
[--C-:B------:R-:W-:Y:S01]  /*5320*/  FFMA.FTZ R12, R12, UR10, -R196.reuse ;  /* 0x0000000a0c0c7c23 */ /* 0x100fe200080108c4 */
[--C-:B------:R-:W-:Y:S01]  /*5330*/  FFMA.FTZ R13, R13, UR10, -R196.reuse ;  /* 0x0000000a0d0d7c23 */ /* 0x100fe200080108c4 */
[----:B------:R-:W-:Y:S01]  /*5340*/  FADD.FTZ R10, -R10, R9 ;  /* 0x000000090a0a7221 */ /* 0x000fe20000010100 */
[----:B------:R-:W-:Y:S01]  /*5350*/  FSEL R9, R6, RZ, P2 ;  /* 0x000000ff06097208 */ /* 0x000fe20001000000 */
[----:B------:R-:W-:Y:S01]  /*5360*/  MUFU.EX2 R171, R171 ;  /* 0x000000ab00ab7308 */ /* 0x000fe20000000800 */
[--C-:B------:R-:W-:Y:S01]  /*5370*/  FFMA.FTZ R188, R188, UR10, -R196.reuse ;  /* 0x0000000abcbc7c23 */ /* 0x100fe200080108c4 */
[----:B------:R-:W-:Y:S01]  /*5380*/  FMUL.FTZ R10, R10, UR10 ;  /* 0x0000000a0a0a7c20 */ /* 0x000fe20008410000 */
[----:B------:R-:W-:Y:S01]  /*5390*/  FFMA.FTZ R173, R15, UR10, -R196 ;  /* 0x0000000a0fad7c23 */ /* 0x000fe200080108c4 */
[----:B------:R-:W-:Y:S01]  /*53a0*/  FADD.FTZ R9, -R9, R8 ;  /* 0x0000000809097221 */ /* 0x000fe20000010100 */
[--C-:B------:R-:W-:Y:S01]  /*53b0*/  FFMA.FTZ R198, R20, UR10, -R196.reuse ;  /* 0x0000000a14c67c23 */ /* 0x100fe200080108c4 */
        /* <DEDUP_REMOVED lines=16> */
[----:B------:R-:W-:-:S03]  /*54c0*/  FFMA.FTZ R192, R192, UR10, -R196 ;  /* 0x0000000ac0c07c23 */ /* 0x000fc600080108c4 */
        /* <DEDUP_REMOVED lines=9> */
[----:B-1----:R-:W-:Y:S01]  /*5560*/  FFMA.FTZ R3, R8, R3, R171 ;  /* 0x0000000308037223 */ /* 0x002fe200000100ab */
        /* <DEDUP_REMOVED lines=9> */
[----:B------:R-:W-:Y:S01]  /*5600*/  FADD.FTZ R179, R155, R200 ;  /* 0x000000c89bb37221 */ /* 0x000fe20000010000 */
[----:B------:R-:W-:Y:S01]  /*5610*/  F2FP.F16.F32.PACK_AB R155, R156, R155 ;  /* 0x0000009b9c9b723e */ /* 0x000fe200000000ff */
[-C--:B------:R-:W-:Y:S01]  /*5620*/  FMUL.FTZ R36, R36, R8.reuse ;  /* 0x0000000824247220 */ /* 0x080fe20000410000 */
[-C--:B------:R-:W-:Y:S01]  /*5630*/  FMUL.FTZ R37, R37, R8.reuse ;  /* 0x0000000825257220 */ /* 0x080fe20000410000 */
[----:B------:R-:W-:Y:S01]  /*5640*/  FADD.FTZ R179, R156, R179 ;  /* 0x000000b39cb37221 */ /* 0x000fe20000010000 */
        /* <DEDUP_REMOVED lines=18> */
[----:B------:R-:W-:Y:S01]  /*5770*/  FADD.FTZ R152, R158, R179 ;  /* 0x000000b39e987221 */ /* 0x000fe20000010000 */
[-C--:B------:R-:W-:Y:S01]  /*5780*/  FMUL.FTZ R64, R64, R8.reuse ;  /* 0x0000000840407220 */ /* 0x080fe20000410000 */
[-C--:B------:R-:W-:Y:S01]  /*5790*/  FMUL.FTZ R65, R65, R8.reuse ;  /* 0x0000000841417220 */ /* 0x080fe20000410000 */
[----:B------:R-:W-:Y:S01]  /*57a0*/  FMUL.FTZ R68, R68, R8 ;  /* 0x0000000844447220 */ /* 0x000fe20000410000 */
[C---:B------:R-:W-:Y:S01]  /*57b0*/  FADD.FTZ R152, R157.reuse, R152 ;  /* 0x000000989d987221 */ /* 0x040fe20000010000 */
[----:B------:R-:W-:Y:S01]  /*57c0*/  F2FP.F16.F32.PACK_AB R157, R157, R158 ;  /* 0x0000009e9d9d723e */ /* 0x000fe200000000ff */
[----:B------:R-:W2:Y:S01]  /*57d0*/  MUFU.EX2 R198, R198 ;  /* 0x000000c600c67308 */ /* 0x000ea20000000800 */
[-C--:B------:R-:W-:Y:S01]  /*57e0*/  FMUL.FTZ R69, R69, R8.reuse ;  /* 0x0000000845457220 */ /* 0x080fe20000410000 */
[----:B------:R-:W-:Y:S01]  /*57f0*/  FADD.FTZ R179, R159, R152 ;  /* 0x000000989fb37221 */ /* 0x000fe20000010000 */
[----:B------:R-:W-:Y:S01]  /*5800*/  F2FP.F16.F32.PACK_AB R159, R160, R159 ;  /* 0x0000009fa09f723e */ /* 0x000fe200000000ff */
[-C--:B------:R-:W-:Y:S01]  /*5810*/  FMUL.FTZ R72, R72, R8.reuse ;  /* 0x0000000848487220 */ /* 0x080fe20000410000 */
[-C--:B------:R-:W-:Y:S01]  /*5820*/  FMUL.FTZ R73, R73, R8.reuse ;  /* 0x0000000849497220 */ /* 0x080fe20000410000 */
[----:B------:R-:W-:Y:S01]  /*5830*/  FADD.FTZ R179, R160, R179 ;  /* 0x000000b3a0b37221 */ /* 0x000fe20000010000 */
        /* <DEDUP_REMOVED lines=18> */
[----:B----4-:R-:W-:Y:S01]  /*5960*/  FFMA.FTZ R177, R180, UR10, -R196 ;  /* 0x0000000ab4b17c23 */ /* 0x010fe200080108c4 */
[----:B0-----:R-:W-:Y:S01]  /*5970*/  FADD.FTZ R180, R188, R153 ;  /* 0x00000099bcb47221 */ /* 0x001fe20000010000 */
[-C--:B------:R-:W-:Y:S01]  /*5980*/  FMUL.FTZ R105, R105, R8.reuse ;  /* 0x0000000869697220 */ /* 0x080fe20000410000 */
[-C--:B------:R-:W-:Y:S01]  /*5990*/  FMUL.FTZ R108, R108, R8.reuse ;  /* 0x000000086c6c7220 */ /* 0x080fe20000410000 */
[-C--:B------:R-:W-:Y:S01]  /*59a0*/  FMUL.FTZ R109, R109, R8.reuse ;  /* 0x000000086d6d7220 */ /* 0x080fe20000410000 */
[----:B-1----:R-:W-:Y:S01]  /*59b0*/  FADD.FTZ R153, R173, R180 ;  /* 0x000000b4ad997221 */ /* 0x002fe20000010000 */
[----:B------:R-:W-:Y:S01]  /*59c0*/  FADD.FTZ R180, R162, R179 ;  /* 0x000000b3a2b47221 */ /* 0x000fe20000010000 */
[----:B------:R-:W0:Y:S01]  /*59d0*/  MUFU.EX2 R15, R15 ;  /* 0x0000000f000f7308 */ /* 0x000e220000000800 */
[----:B------:R-:W-:Y:S01]  /*59e0*/  FMUL.FTZ R112, R112, R8 ;  /* 0x0000000870707220 */ /* 0x000fe20000410000 */
[----:B--2---:R-:W-:Y:S01]  /*59f0*/  FADD.FTZ R153, R198, R153 ;  /* 0x00000099c6997221 */ /* 0x004fe20000010000 */
[C---:B------:R-:W-:Y:S01]  /*5a00*/  FADD.FTZ R180, R161.reuse, R180 ;  /* 0x000000b4a1b47221 */ /* 0x040fe20000010000 */
[----:B------:R-:W-:Y:S01]  /*5a10*/  F2FP.F16.F32.PACK_AB R161, R161, R162 ;  /* 0x000000a2a1a1723e */ /* 0x000fe200000000ff */
[-C--:B------:R-:W-:Y:S01]  /*5a20*/  FMUL.FTZ R113, R113, R8.reuse ;  /* 0x0000000871717220 */ /* 0x080fe20000410000 */
[----:B---3--:R-:W-:Y:S01]  /*5a30*/  FADD.FTZ R152, R20, R153 ;  /* 0x0000009914987221 */ /* 0x008fe20000010000 */
[----:B------:R-:W-:Y:S01]  /*5a40*/  FADD.FTZ R187, R163, R180 ;  /* 0x000000b4a3bb7221 */ /* 0x000fe20000010000 */
[----:B------:R-:W1:Y:S01]  /*5a50*/  MUFU.EX2 R190, R190 ;  /* 0x000000be00be7308 */ /* 0x000e620000000800 */
[----:B------:R-:W-:Y:S01]  /*5a60*/  F2FP.F16.F32.PACK_AB R153, R154, R189 ;  /* 0x000000bd9a99723e */ /* 0x000fe200000000ff */
[C---:B-----5:R-:W-:Y:S01]  /*5a70*/  FADD.FTZ R152, R21.reuse, R152 ;  /* 0x0000009815987221 */ /* 0x060fe20000010000 */
[----:B------:R-:W-:Y:S01]  /*5a80*/  FADD.FTZ R158, R164, R187 ;  /* 0x000000bba49e7221 */ /* 0x000fe20000010000 */
[----:B------:R-:W-:Y:S01]  /*5a90*/  F2FP.F16.F32.PACK_AB R154, R12, R11 ;  /* 0x0000000b0c9a723e */ /* 0x000fe200000000ff */
[----:B------:R-:W-:Y:S01]  /*5aa0*/  FMUL.FTZ R116, R116, R8 ;  /* 0x0000000874747220 */ /* 0x000fe20000410000 */
[----:B------:R-:W-:Y:S01]  /*5ab0*/  F2FP.F16.F32.PACK_AB R160, R21, R20 ;  /* 0x0000001415a0723e */ /* 0x000fe200000000ff */
[-C--:B------:R-:W-:Y:S01]  /*5ac0*/  FMUL.FTZ R117, R117, R8.reuse ;  /* 0x0000000875757220 */ /* 0x080fe20000410000 */
[----:B------:R-:W2:Y:S01]  /*5ad0*/  MUFU.EX2 R9, R9 ;  /* 0x0000000900097308 */ /* 0x000ea20000000800 */
[----:B0-----:R-:W-:Y:S01]  /*5ae0*/  FADD.FTZ R179, R15, R152 ;  /* 0x000000980fb37221 */ /* 0x001fe20000010000 */
[----:B------:R-:W-:Y:S01]  /*5af0*/  F2FP.F16.F32.PACK_AB R152, R172, R171 ;  /* 0x000000abac98723e */ /* 0x000fe200000000ff */
[-C--:B------:R-:W-:Y:S01]  /*5b00*/  FMUL.FTZ R120, R120, R8.reuse ;  /* 0x0000000878787220 */ /* 0x080fe20000410000 */
[----:B------:R-:W-:Y:S01]  /*5b10*/  F2FP.F16.F32.PACK_AB R163, R164, R163 ;  /* 0x000000a3a4a3723e */ /* 0x000fe200000000ff */
        /* <DEDUP_REMOVED lines=14> */
[----:B------:R-:W-:Y:S01]  /*5c00*/  FADD.FTZ R13, R165, R158 ;  /* 0x0000009ea50d7221 */ /* 0x000fe20000010000 */
[----:B------:R-:W-:Y:S01]  /*5c10*/  F2FP.F16.F32.PACK_AB R158, R198, R173 ;  /* 0x000000adc69e723e */ /* 0x000fe200000000ff */
        /* <DEDUP_REMOVED lines=9> */
[----:B------:R-:W-:Y:S01]  /*5cb0*/  FMUL.FTZ R149, R149, R8 ;  /* 0x0000000895957220 */ /* 0x000fe20000410000 */
        /* <DEDUP_REMOVED lines=22> */
[----:B------:R-:W-:Y:S01]  /*5e20*/  FADD.FTZ R12, R4, R13 ;  /* 0x0000000d040c7221 */ /* 0x000fe20000010000 */
        /* <DEDUP_REMOVED lines=64> */
[----:B------:R-:W-:-:S02]  /*6230*/  FMUL.FTZ R151, R151, R10 ;  /* 0x0000000a97977220 */ /* 0x000fc40000410000 */
        /* <DEDUP_REMOVED lines=16> */
[----:B0-----:R-:W-:-:S04]  /*6340*/  FADD.FTZ R3, R195, R4 ;  /* 0x00000004c3037221 */ /* 0x001fc80000010000 */
[C---:B-1----:R-:W-:Y:S01]  /*6350*/  FADD.FTZ R3, R192.reuse, R3 ;  /* 0x00000003c0037221 */ /* 0x042fe20000010000 */
[----:B------:R-:W-:Y:S01]  /*6360*/  F2FP.F16.F32.PACK_AB R174, R192, R195 ;  /* 0x000000c3c0ae723e */ /* 0x000fe200000000ff */
[C---:B--2---:R-:W-:Y:S01]  /*6370*/  FADD.FTZ R4, R14.reuse, R9 ;  /* 0x000000090e047221 */ /* 0x044fe20000010000 */
[----:B------:R-:W-:Y:S01]  /*6380*/  F2FP.F16.F32.PACK_AB R175, R14, R175 ;  /* 0x000000af0eaf723e */ /* 0x000fe200000000ff */
[----:B------:R-:W-:Y:S06]  /*6390*/  @!P0 BRA `(.L_x_13634) ;  /* 0x0000000000048947 */ /* 0x000fec0003800000 */
[----:B------:R-:W-:Y:S01]  /*63a0*/  BPT.TRAP 0x1 ;  /* 0x000000040000795c */ /* 0x000fe20000300000 */
.L_x_13634:
[----:B------:R0:W1:Y:S01]  /*63b0*/  SYNCS.PHASECHK.TRANS64.TRYWAIT P1, [UR26+0x22850], R7 ;  /* 0x02285007ff0075a7 */ /* 0x000062000802015a */
[----:B------:R-:W-:Y:S05]  /*63c0*/  @!P0 BRA `(.L_x_13635) ;  /* 0x0000000000048947 */ /* 0x000fea0003800000 */
[----:B------:R-:W-:Y:S01]  /*63d0*/  BPT.TRAP 0x1 ;  /* 0x000000040000795c */ /* 0x000fe20000300000 */
.L_x_13635:
[----:B------:R-:W-:Y:S01]  /*63e0*/  VIADD R8, R201, 0x8 ;  /* 0x00000008c9087836 */ /* 0x000fe20000000000 */
[----:B-1----:R-:W-:Y:S06]  /*63f0*/  @P1 BRA `(.L_x_13636) ;  /* 0x0000000000081947 */ /* 0x002fec0003800000 */
[----:B------:R-:W1:Y:S02]  /*6400*/  SYNCS.PHASECHK.TRANS64.TRYWAIT P1, [UR26+0x22850], R7 ;  /* 0x02285007ff0075a7 */ /* 0x000e64000802015a */
[----:B-1----:R-:W-:Y:S05]  /*6410*/  @!P1 BRA `(.L_x_13637) ;  /* 0x0000009800889947 */ /* 0x002fea0003800000 */
.L_x_13636:
        /* <DEDUP_REMOVED lines=39> */
.L_x_13638:
[----:B------:R-:W-:Y:S01]  /*6690*/  UISETP.GT.AND UP0, UPT, UR23, UR22, UPT ;  /* 0x000000161700728c */ /* 0x000fe2000bf04270 */
[----:B------:R-:W-:Y:S01]  /*66a0*/  MOV R9, R5 ;  /* 0x0000000500097202 */ /* 0x000fe20000000f00 */
[----:B------:R-:W-:Y:S01]  /*66b0*/  UIADD3 UR26, UR26, 0x22860, URZ ;  /* 0x000228601a1a7890 */ /* 0x000fe2000fffe03f */
[----:B------:R-:W-:Y:S01]  /*66c0*/  IMAD.MOV.U32 R8, RZ, RZ, R6 ;  /* 0x000000ffff087224 */ /* 0x000fe200078e0006 */
[----:B------:R-:W-:Y:S02]  /*66d0*/  UIADD3 UR23, UR23, -0x1, URZ ;  /* 0xffffffff17177890 */ /* 0x000fe4000fffe03f */
[----:B------:R-:W-:Y:S01]  /*66e0*/  PLOP3.LUT P1, PT, PT, PT, UP0, 0x80, 0x0 ;  /* 0x000000000000781c */ /* 0x000fe20003f2f008 */
[----:B------:R-:W-:-:S09]  /*66f0*/  UPRMT UR26, UR25, 0x654, UR26 ;  /* 0x00000654191a7896 */ /* 0x000fd2000800001a */
[----:B------:R-:W-:Y:S03]  /*6700*/  SYNCS.ARRIVE.TRANS64.RED.A1T0 RZ, [UR26], RZ ;  /* 0x000000ffffff79a7 */ /* 0x000fe6000810041a */
[----:B------:R-:W-:Y:S05]  /*6710*/  @P1 BRA `(.L_x_13639) ;  /* 0xffffffd400581947 */ /* 0x000fea000383ffff */
.L_x_13628:
[----:B------:R-:W-:-:S13]  /*6720*/  ISETP.LE.AND P1, PT, RZ, UR23, PT ;  /* 0x00000017ff007c0c */ /* 0x000fda000bf23270 */
[----:B------:R-:W-:Y:S05]  /*6730*/  @!P1 BRA `(.L_x_13640) ;  /* 0x0000002000d49947 */ /* 0x000fea0003800000 */
[----:B01----:R-:W-:Y:S01]  /*6740*/  IMAD.MOV.U32 R8, RZ, RZ, R5 ;  /* 0x000000ffff087224 */ /* 0x003fe200078e0005 */
[----:B------:R-:W-:Y:S01]  /*6750*/  ULDC UR26, c[0x0][0x9d8] ;  /* 0x00027600001a7ab9 */ /* 0x000fe20000000800 */
[----:B------:R-:W-:Y:S01]  /*6760*/  IMAD.MOV.U32 R9, RZ, RZ, R6 ;  /* 0x000000ffff097224 */ /* 0x000fe200078e0006 */
[----:B------:R-:W-:-:S06]  /*6770*/  ULDC UR22, c[0x0][0x988] ;  /* 0x0002620000167ab9 */ /* 0x000fcc0000000800 */
.L_x_13651:
[----:B------:R-:W-:-:S04]  /*6780*/  UIADD3 UR36, UR36, 0x1, URZ ;  /* 0x0000000124247890 */ /* 0x000fc8000fffe03f */
[----:B------:R-:W-:-:S04]  /*6790*/  UISETP.NE.AND UP0, UPT, UR36, 0x2, UPT ;  /* 0x000000022400788c */ /* 0x000fc8000bf05270 */
[----:B------:R-:W-:Y:S02]  /*67a0*/  USEL UR6, URZ, 0x1, UP0 ;  /* 0x000000013f067887 */ /* 0x000fe40008000000 */
[----:B------:R-:W-:Y:S02]  /*67b0*/  USEL UR36, UR36, URZ, UP0 ;  /* 0x0000003f24247287 */ /* 0x000fe40008000000 */
[----:B------:R-:W-:Y:S01]  /*67c0*/  ULOP3.LUT UR37, UR37, UR6, URZ, 0x3c, !UPT ;  /* 0x0000000625257292 */ /* 0x000fe2000f8e3c3f */
[----:B01----:R-:W-:Y:S11]  /*67d0*/  @!P0 BRA `(.L_x_13641) ;  /* 0x0000000000048947 */ /* 0x003ff60003800000 */
[----:B------:R-:W-:Y:S01]  /*67e0*/  BPT.TRAP 0x1 ;  /* 0x000000040000795c */ /* 0x000fe20000300000 */
.L_x_13641:
        /* <DEDUP_REMOVED lines=9> */
.L_x_13642:
[----:B-1----:R-:W-:Y:S05]  /*6880*/  @P1 BRA `(.L_x_13643) ;  /* 0x0000000000081947 */ /* 0x002fea0003800000 */
[----:B------:R-:W1:Y:S02]  /*6890*/  SYNCS.PHASECHK.TRANS64.TRYWAIT P1, [UR25+0x22830], R7 ;  /* 0x02283007ff0075a7 */ /* 0x000e640008020159 */
[----:B-1----:R-:W-:Y:S05]  /*68a0*/  @!P1 BRA `(.L_x_13644) ;  /* 0x00000094007c9947 */ /* 0x002fea0003800000 */
.L_x_13643:
        /* <DEDUP_REMOVED lines=26> */
.L_x_13645:
        /* <DEDUP_REMOVED lines=37> */
[----:B------:R-:W-:Y:S01]  /*6ca0*/  UMOV UR10, UR22 ;  /* 0x00000016000a7c82 */ /* 0x000fe20008000000 */
        /* <DEDUP_REMOVED lines=19> */
[----:B----4-:R-:W-:Y:S01]  /*6de0*/  FMNMX.FTZ R6, R152, R173, !PT ;  /* 0x000000ad98067209 */ /* 0x010fe20007810000 */
[----:B------:R-:W-:Y:S01]  /*6df0*/  FMUL.FTZ R173, R189, UR26 ;  /* 0x0000001abdad7c20 */ /* 0x000fe20008410000 */
[----:B------:R-:W-:Y:S05]  /*6e00*/  SYNCS.ARRIVE.TRANS64.RED.A1T0 RZ, [UR6], RZ ;  /* 0x000000ffffff79a7 */ /* 0x000fea0008100406 */
        /* <DEDUP_REMOVED lines=37> */
[----:B----4-:R-:W-:Y:S01]  /*7060*/  FMNMX.FTZ R6, R180, R185, !PT ;  /* 0x000000b9b4067209 */ /* 0x010fe20007810000 */
[----:B------:R-:W-:Y:S01]  /*7070*/  FMUL.FTZ R185, R187, UR26 ;  /* 0x0000001abbb97c20 */ /* 0x000fe20008410000 */
[----:B------:R-:W-:Y:S01]  /*7080*/  FMUL.FTZ R187, R191, UR26 ;  /* 0x0000001abfbb7c20 */ /* 0x000fe20008410000 */
[----:B------:R-:W-:Y:S02]  /*7090*/  FMUL.FTZ R191, R199, UR26 ;  /* 0x0000001ac7bf7c20 */ /* 0x000fe40008410000 */
[----:B------:R-:W4:Y:S02]  /*70a0*/  SHFL.BFLY PT, R189, R6, 0x2, 0x1f ;  /* 0x0c401f0006bd7f89 */ /* 0x000f2400000e0000 */
[----:B------:R-:W5:Y:S08]  /*70b0*/  MUFU.TANH R15, R15 ;  /* 0x0000000f000f7308 */ /* 0x000f700000002400 */
[----:B------:R-:W0:Y:S08]  /*70c0*/  MUFU.TANH R20, R20 ;  /* 0x0000001400147308 */ /* 0x000e300000002400 */
[----:B------:R-:W1:Y:S01]  /*70d0*/  MUFU.TANH R153, R153 ;  /* 0x0000009900997308 */ /* 0x000e620000002400 */
[----:B----4-:R-:W-:Y:S01]  /*70e0*/  FMNMX.FTZ R176, R6, R189, !PT ;  /* 0x000000bd06b07209 */ /* 0x010fe20007810000 */
[----:B------:R-:W-:-:S06]  /*70f0*/  FMUL.FTZ R189, R195, UR26 ;  /* 0x0000001ac3bd7c20 */ /* 0x000fcc0008410000 */
[----:B------:R-:W4:Y:S01]  /*7100*/  MUFU.TANH R154, R154 ;  /* 0x0000009a009a7308 */ /* 0x000f220000002400 */
[----:B------:R-:W2:Y:S07]  /*7110*/  SHFL.BFLY PT, R193, R176, 0x1, 0x1f ;  /* 0x0c201f00b0c17f89 */ /* 0x000eae00000e0000 */
[----:B------:R-:W4:Y:S08]  /*7120*/  MUFU.TANH R156, R156 ;  /* 0x0000009c009c7308 */ /* 0x000f300000002400 */
[----:B------:R-:W4:Y:S08]  /*7130*/  MUFU.TANH R158, R158 ;  /* 0x0000009e009e7308 */ /* 0x000f300000002400 */
[----:B------:R-:W4:Y:S01]  /*7140*/  MUFU.TANH R161, R161 ;  /* 0x000000a100a17308 */ /* 0x000f220000002400 */
[----:B--2---:R-:W-:-:S05]  /*7150*/  FMNMX.FTZ R6, R176, R193, !PT ;  /* 0x000000c1b0067209 */ /* 0x004fca0007810000 */
[C---:B------:R-:W-:Y:S01]  /*7160*/  FADD.FTZ R9, -R6.reuse, R9 ;  /* 0x0000000906097221 */ /* 0x040fe20000010100 */
[----:B------:R-:W-:Y:S01]  /*7170*/  FMUL.FTZ R200, R6, UR10 ;  /* 0x0000000a06c87c20 */ /* 0x000fe20008410000 */
[----:B------:R-:W2:Y:S02]  /*7180*/  MUFU.TANH R162, R162 ;  /* 0x000000a200a27308 */ /* 0x000ea40000002400 */
[----:B------:R-:W-:Y:S01]  /*7190*/  FMUL.FTZ R176, R9, UR10 ;  /* 0x0000000a09b07c20 */ /* 0x000fe20008410000 */
[----:B------:R-:W-:Y:S01]  /*71a0*/  FMNMX.FTZ R9, R11, R8, !PT ;  /* 0x000000080b097209 */ /* 0x000fe20007810000 */
[--C-:B------:R-:W-:Y:S01]  /*71b0*/  FFMA.FTZ R193, R10, UR10, -R200.reuse ;  /* 0x0000000a0ac17c23 */ /* 0x100fe200080108c8 */
[--C-:B------:R-:W-:Y:S01]  /*71c0*/  FFMA.FTZ R196, R5, UR10, -R200.reuse ;  /* 0x0000000a05c47c23 */ /* 0x100fe200080108c8 */
[--C-:B------:R-:W-:Y:S01]  /*71d0*/  FFMA.FTZ R192, R152, UR10, -R200.reuse ;  /* 0x0000000a98c07c23 */ /* 0x100fe200080108c8 */
[----:B---3--:R-:W-:Y:S01]  /*71e0*/  FMNMX.FTZ R10, R12, R9, !PT ;  /* 0x000000090c0a7209 */ /* 0x008fe20007810000 */
[----:B------:R-:W3:Y:S01]  /*71f0*/  MUFU.TANH R164, R164 ;  /* 0x000000a400a47308 */ /* 0x000ee20000002400 */
[--C-:B------:R-:W-:Y:S01]  /*7200*/  FFMA.FTZ R198, R14, UR10, -R200.reuse ;  /* 0x0000000a0ec67c23 */ /* 0x100fe200080108c8 */
[--C-:B------:R-:W-:Y:S01]  /*7210*/  FFMA.FTZ R14, R155, UR10, -R200.reuse ;  /* 0x0000000a9b0e7c23 */ /* 0x100fe200080108c8 */
[----:B-----5:R-:W-:Y:S01]  /*7220*/  FMNMX.FTZ R9, R15, R10, !PT ;  /* 0x0000000a0f097209 */ /* 0x020fe20007810000 */
[--C-:B------:R-:W-:Y:S01]  /*7230*/  FFMA.FTZ R155, R163, UR10, -R200.reuse ;  /* 0x0000000aa39b7c23 */ /* 0x100fe200080108c8 */
[--C-:B------:R-:W-:Y:S01]  /*7240*/  FFMA.FTZ R194, R167, UR10, -R200.reuse ;  /* 0x0000000aa7c27c23 */ /* 0x100fe200080108c8 */
[--C-:B------:R-:W-:Y:S01]  /*7250*/  FFMA.FTZ R167, R169, UR10, -R200.reuse ;  /* 0x0000000aa9a77c23 */ /* 0x100fe200080108c8 */
[----:B0-----:R-:W-:Y:S01]  /*7260*/  FMNMX.FTZ R10, R20, R9, !PT ;  /* 0x00000009140a7209 */ /* 0x001fe20007810000 */
[----:B------:R-:W0:Y:S01]  /*7270*/  MUFU.TANH R175, R175 ;  /* 0x000000af00af7308 */ /* 0x000e220000002400 */
[--C-:B------:R-:W-:Y:S01]  /*7280*/  FFMA.FTZ R169, R171, UR10, -R200.reuse ;  /* 0x0000000aaba97c23 */ /* 0x100fe200080108c8 */
[--C-:B------:R-:W-:Y:S01]  /*7290*/  FFMA.FTZ R171, R173, UR10, -R200.reuse ;  /* 0x0000000aadab7c23 */ /* 0x100fe200080108c8 */
[----:B-1----:R-:W-:Y:S01]  /*72a0*/  FMNMX.FTZ R5, R153, R10, !PT ;  /* 0x0000000a99057209 */ /* 0x002fe20007810000 */
[--C-:B------:R-:W-:Y:S01]  /*72b0*/  FFMA.FTZ R173, R177, UR10, -R200.reuse ;  /* 0x0000000ab1ad7c23 */ /* 0x100fe200080108c8 */
[--C-:B------:R-:W-:Y:S01]  /*72c0*/  FFMA.FTZ R197, R13, UR10, -R200.reuse ;  /* 0x0000000a0dc57c23 */ /* 0x100fe200080108c8 */
[--C-:B------:R-:W-:Y:S01]  /*72d0*/  FFMA.FTZ R21, R21, UR10, -R200.reuse ;  /* 0x0000000a15157c23 */ /* 0x100fe200080108c8 */
[----:B----4-:R-:W-:Y:S01]  /*72e0*/  FMNMX.FTZ R5, R154, R5, !PT ;  /* 0x000000059a057209 */ /* 0x010fe20007810000 */
[----:B------:R-:W1:Y:S01]  /*72f0*/  MUFU.TANH R178, R178 ;  /* 0x000000b200b27308 */ /* 0x000e620000002400 */
        /* <DEDUP_REMOVED lines=10> */
[----:B------:R-:W-:Y:S01]  /*73a0*/  FMNMX.FTZ R5, R161, R10, !PT ;  /* 0x0000000aa1057209 */ /* 0x000fe20007810000 */
[--C-:B------:R-:W-:Y:S01]  /*73b0*/  FFMA.FTZ R163, R165, UR10, -R200.reuse ;  /* 0x0000000aa5a37c23 */ /* 0x100fe200080108c8 */
[--C-:B------:R-:W-:Y:S01]  /*73c0*/  FFMA.FTZ R174, R181, UR10, -R200.reuse ;  /* 0x0000000ab5ae7c23 */ /* 0x100fe200080108c8 */
[--C-:B------:R-:W-:Y:S01]  /*73d0*/  FFMA.FTZ R181, R180, UR10, -R200.reuse ;  /* 0x0000000ab4b57c23 */ /* 0x100fe200080108c8 */
[----:B--2---:R-:W-:Y:S01]  /*73e0*/  FMNMX.FTZ R5, R162, R5, !PT ;  /* 0x00000005a2057209 */ /* 0x004fe20007810000 */
[----:B------:R-:W2:Y:S01]  /*73f0*/  MUFU.TANH R182, R182 ;  /* 0x000000b600b67308 */ /* 0x000ea20000002400 */
[----:B------:R-:W-:-:S02]  /*7400*/  FFMA.FTZ R160, R160, UR10, -R200 ;  /* 0x0000000aa0a07c23 */ /* 0x000fc400080108c8 */
[----:B---3--:R-:W-:-:S04]  /*7410*/  FMNMX.FTZ R10, R164, R5, !PT ;  /* 0x00000005a40a7209 */ /* 0x008fc80007810000 */
[----:B0-----:R-:W-:Y:S01]  /*7420*/  FMNMX.FTZ R5, R175, R10, !PT ;  /* 0x0000000aaf057209 */ /* 0x001fe20007810000 */
[----:B------:R-:W0:Y:S03]  /*7430*/  MUFU.TANH R183, R183 ;  /* 0x000000b700b77308 */ /* 0x000e260000002400 */
[----:B-1----:R-:W-:-:S04]  /*7440*/  FMNMX.FTZ R10, R178, R5, !PT ;  /* 0x00000005b20a7209 */ /* 0x002fc80007810000 */
[----:B----4-:R-:W-:Y:S01]  /*7450*/  FMNMX.FTZ R5, R179, R10, !PT ;  /* 0x0000000ab3057209 */ /* 0x010fe20007810000 */
[----:B------:R-:W1:Y:S03]  /*7460*/  MUFU.TANH R184, R184 ;  /* 0x000000b800b87308 */ /* 0x000e660000002400 */
[----:B--2---:R-:W-:-:S05]  /*7470*/  FMNMX.FTZ R10, R182, R5, !PT ;  /* 0x00000005b60a7209 */ /* 0x004fca0007810000 */
        /* <DEDUP_REMOVED lines=14> */
[----:B------:R-:W-:Y:S01]  /*7560*/  MUFU.EX2 R10, R155 ;  /* 0x0000009b000a7308 */ /* 0x000fe20000000800 */
[----:B-1----:R-:W-:-:S07]  /*7570*/  FMNMX.FTZ R152, R190, R5, !PT ;  /* 0x00000005be987209 */ /* 0x002fce0007810000 */
[----:B------:R-:W0:Y:S01]  /*7580*/  MUFU.EX2 R176, R176 ;  /* 0x000000b000b07308 */ /* 0x000e220000000800 */
[----:B--2---:R-:W-:-:S05]  /*7590*/  FMNMX.FTZ R152, R191, R152, !PT ;  /* 0x00000098bf987209 */ /* 0x004fca0007810000 */
[----:B------:R-:W1:Y:S02]  /*75a0*/  SHFL.BFLY PT, R5, R152, 0x2, 0x1f ;  /* 0x0c401f0098057f89 */ /* 0x000e6400000e0000 */
[----:B------:R-:W2:Y:S08]  /*75b0*/  MUFU.EX2 R193, R193 ;  /* 0x000000c100c17308 */ /* 0x000eb00000000800 */
        /* <DEDUP_REMOVED lines=15> */
[-C--:B------:R-:W-:Y:S01]  /*76b0*/  FMUL.FTZ R48, R48, R176.reuse ;  /* 0x000000b030307220 */ /* 0x080fe20000410000 */
[----:B------:R-:W1:Y:S01]  /*76c0*/  MUFU.EX2 R198, R198 ;  /* 0x000000c600c67308 */ /* 0x000e620000000800 */
[-C--:B------:R-:W-:Y:S01]  /*76d0*/  FMUL.FTZ R49, R49, R176.reuse ;  /* 0x000000b031317220 */ /* 0x080fe20000410000 */
[-C--:B------:R-:W-:Y:S01]  /*76e0*/  FMUL.FTZ R52, R52, R176.reuse ;  /* 0x000000b034347220 */ /* 0x080fe20000410000 */
[----:B------:R-:W4:Y:S01]  /*76f0*/  SHFL.BFLY PT, R152, R155, 0x1, 0x1f ;  /* 0x0c201f009b987f89 */ /* 0x000f2200000e0000 */
        /* <DEDUP_REMOVED lines=23> */
[----:B----4-:R-:W-:Y:S01]  /*7870*/  FMNMX.FTZ R5, R155, R152, !PT ;  /* 0x000000989b057209 */ /* 0x010fe20007810000 */
[-C--:B------:R-:W-:Y:S01]  /*7880*/  FMUL.FTZ R93, R93, R176.reuse ;  /* 0x000000b05d5d7220 */ /* 0x080fe20000410000 */
[-C--:B------:R-:W-:Y:S01]  /*7890*/  FMUL.FTZ R96, R96, R176.reuse ;  /* 0x000000b060607220 */ /* 0x080fe20000410000 */
[-C--:B------:R-:W-:Y:S01]  /*78a0*/  FMUL.FTZ R97, R97, R176.reuse ;  /* 0x000000b061617220 */ /* 0x080fe20000410000 */
[-C--:B------:R-:W-:Y:S01]  /*78b0*/  FMUL.FTZ R100, R100, R176.reuse ;  /* 0x000000b064647220 */ /* 0x080fe20000410000 */
[C---:B------:R-:W-:Y:S01]  /*78c0*/  FADD.FTZ R8, -R5.reuse, R8 ;  /* 0x0000000805087221 */ /* 0x040fe20000010100 */
[----:B------:R-:W-:Y:S01]  /*78d0*/  FMUL.FTZ R155, R5, UR10 ;  /* 0x0000000a059b7c20 */ /* 0x000fe20008410000 */
[----:B------:R-:W-:Y:S01]  /*78e0*/  MUFU.EX2 R195, R195 ;  /* 0x000000c300c37308 */ /* 0x000fe20000000800 */
        /* <DEDUP_REMOVED lines=9> */
[----:B--2---:R-:W-:Y:S01]  /*7980*/  FFMA.FTZ R153, R176, R3, R193 ;  /* 0x00000003b0997223 */ /* 0x004fe200000100c1 */
[--C-:B------:R-:W-:Y:S01]  /*7990*/  FFMA.FTZ R159, R156, UR10, -R155.reuse ;  /* 0x0000000a9c9f7c23 */ /* 0x100fe2000801089b */
[--C-:B------:R-:W-:Y:S01]  /*79a0*/  FFMA.FTZ R165, R175, UR10, -R155.reuse ;  /* 0x0000000aafa57c23 */ /* 0x100fe2000801089b */
[----:B------:R-:W-:Y:S01]  /*79b0*/  FFMA.FTZ R180, R158, UR10, -R155 ;  /* 0x0000000a9eb47c23 */ /* 0x000fe2000801089b */
[----:B---3--:R-:W-:Y:S01]  /*79c0*/  FADD.FTZ R152, R196, R153 ;  /* 0x00000099c4987221 */ /* 0x008fe20000010000 */
[--C-:B------:R-:W-:Y:S01]  /*79d0*/  FFMA.FTZ R175, R178, UR10, -R155.reuse ;  /* 0x0000000ab2af7c23 */ /* 0x100fe2000801089b */
[----:B------:R-:W2:Y:S01]  /*79e0*/  MUFU.EX2 R8, R8 ;  /* 0x0000000800087308 */ /* 0x000ea20000000800 */
[--C-:B------:R-:W-:Y:S01]  /*79f0*/  FFMA.FTZ R178, R179, UR10, -R155.reuse ;  /* 0x0000000ab3b27c23 */ /* 0x100fe2000801089b */
[----:B0-----:R-:W-:Y:S01]  /*7a00*/  FADD.FTZ R179, R197, R152 ;  /* 0x00000098c5b37221 */ /* 0x001fe20000010000 */
[--C-:B------:R-:W-:Y:S01]  /*7a10*/  FFMA.FTZ R161, R161, UR10, -R155.reuse ;  /* 0x0000000aa1a17c23 */ /* 0x100fe2000801089b */
[--C-:B------:R-:W-:Y:S01]  /*7a20*/  FFMA.FTZ R162, R162, UR10, -R155.reuse ;  /* 0x0000000aa2a27c23 */ /* 0x100fe2000801089b */
[----:B------:R-:W-:Y:S01]  /*7a30*/  FFMA.FTZ R3, R182, UR10, -R155 ;  /* 0x0000000ab6037c23 */ /* 0x000fe2000801089b */
[----:B-1----:R-:W-:Y:S01]  /*7a40*/  FADD.FTZ R154, R198, R179 ;  /* 0x000000b3c69a7221 */ /* 0x002fe20000010000 */
        /* <DEDUP_REMOVED lines=19> */
[--C-:B------:R-:W-:Y:S01]  /*7b80*/  FFMA.FTZ R4, R183, UR10, -R155.reuse ;  /* 0x0000000ab7047c23 */ /* 0x100fe2000801089b */
[----:B------:R-:W-:Y:S01]  /*7b90*/  FFMA.FTZ R183, R186, UR10, -R155 ;  /* 0x0000000abab77c23 */ /* 0x000fe2000801089b */
[-C--:B------:R-:W-:Y:S01]  /*7ba0*/  FMUL.FTZ R116, R116, R176.reuse ;  /* 0x000000b074747220 */ /* 0x080fe20000410000 */
[-C--:B------:R-:W-:Y:S01]  /*7bb0*/  FMUL.FTZ R117, R117, R176.reuse ;  /* 0x000000b075757220 */ /* 0x080fe20000410000 */
[-C--:B------:R-:W-:Y:S01]  /*7bc0*/  FMUL.FTZ R120, R120, R176.reuse ;  /* 0x000000b078787220 */ /* 0x080fe20000410000 */
[-C--:B------:R-:W-:Y:S01]  /*7bd0*/  FMUL.FTZ R121, R121, R176.reuse ;  /* 0x000000b079797220 */ /* 0x080fe20000410000 */
[----:B------:R-:W0:Y:S01]  /*7be0*/  MUFU.EX2 R157, R157 ;  /* 0x0000009d009d7308 */ /* 0x000e220000000800 */
[----:B-1----:R-:W-:Y:S01]  /*7bf0*/  FADD.FTZ R152, R12, R153 ;  /* 0x000000990c987221 */ /* 0x002fe20000010000 */
[----:B------:R-:W-:Y:S01]  /*7c00*/  FADD.FTZ R153, R21, R154 ;  /* 0x0000009a15997221 */ /* 0x000fe20000010000 */
[-C--:B------:R-:W-:Y:S01]  /*7c10*/  FMUL.FTZ R124, R124, R176.reuse ;  /* 0x000000b07c7c7220 */ /* 0x080fe20000410000 */
[-C--:B------:R-:W-:Y:S01]  /*7c20*/  FMUL.FTZ R125, R125, R176.reuse ;  /* 0x000000b07d7d7220 */ /* 0x080fe20000410000 */
[-C--:B------:R-:W-:Y:S01]  /*7c30*/  FMUL.FTZ R128, R128, R176.reuse ;  /* 0x000000b080807220 */ /* 0x080fe20000410000 */
[----:B------:R-:W-:Y:S01]  /*7c40*/  FADD.FTZ R153, R192, R153 ;  /* 0x00000099c0997221 */ /* 0x000fe20000010000 */
[-C--:B------:R-:W-:Y:S01]  /*7c50*/  FMUL.FTZ R129, R129, R176.reuse ;  /* 0x000000b081817220 */ /* 0x080fe20000410000 */
[----:B------:R-:W1:Y:S01]  /*7c60*/  MUFU.EX2 R20, R20 ;  /* 0x0000001400147308 */ /* 0x000e620000000800 */
        /* <DEDUP_REMOVED lines=40> */
[----:B-1----:R-:W-:Y:S01]  /*7ef0*/  FADD.FTZ R153, R13, R154 ;  /* 0x0000009a0d997221 */ /* 0x002fe20000010000 */
        /* <DEDUP_REMOVED lines=19> */
[----:B------:R-:W-:Y:S01]  /*8030*/  FADD.FTZ R156, R10, R153 ;  /* 0x000000990a9c7221 */ /* 0x000fe20000010000 */
[----:B------:R-:W-:Y:S01]  /*8040*/  F2FP.F16.F32.PACK_AB R153, R11, R8 ;  /* 0x000000080b99723e */ /* 0x000fe200000000ff */
        /* <DEDUP_REMOVED lines=20> */
[----:B------:R-:W-:Y:S01]  /*8190*/  FMUL.FTZ R103, R103, R177 ;  /* 0x000000b167677220 */ /* 0x000fe20000410000 */
        /* <DEDUP_REMOVED lines=82> */
[----:B--2---:R-:W-:Y:S01]  /*86c0*/  FADD.FTZ R8, R190, R9 ;  /* 0x00000009be087221 */ /* 0x004fe20000010000 */
[C---:B0-----:R-:W-:Y:S01]  /*86d0*/  FADD.FTZ R3, R181.reuse, R4 ;  /* 0x00000004b5037221 */ /* 0x041fe20000010000 */
[----:B------:R-:W-:Y:S02]  /*86e0*/  F2FP.F16.F32.PACK_AB R174, R181, R174 ;  /* 0x000000aeb5ae723e */ /* 0x000fe400000000ff */
[C---:B-1----:R-:W-:Y:S01]  /*86f0*/  FADD.FTZ R4, R175.reuse, R8 ;  /* 0x00000008af047221 */ /* 0x042fe20000010000 */
[----:B------:R-:W-:Y:S01]  /*8700*/  F2FP.F16.F32.PACK_AB R175, R175, R190 ;  /* 0x000000beafaf723e */ /* 0x000fe200000000ff */
[----:B------:R-:W-:Y:S06]  /*8710*/  @!P0 BRA `(.L_x_13646) ;  /* 0x0000000000048947 */ /* 0x000fec0003800000 */
[----:B------:R-:W-:Y:S01]  /*8720*/  BPT.TRAP 0x1 ;  /* 0x000000040000795c */ /* 0x000fe20000300000 */
.L_x_13646:
[----:B------:R0:W1:Y:S01]  /*8730*/  SYNCS.PHASECHK.TRANS64.TRYWAIT P1, [UR25+0x22850], R7 ;  /* 0x02285007ff0075a7 */ /* 0x0000620008020159 */
[----:B------:R-:W-:Y:S05]  /*8740*/  @!P0 BRA `(.L_x_13647) ;  /* 0x0000000000048947 */ /* 0x000fea0003800000 */
[----:B------:R-:W-:Y:S01]  /*8750*/  BPT.TRAP 0x1 ;  /* 0x000000040000795c */ /* 0x000fe20000300000 */
.L_x_13647:
[----:B------:R-:W-:Y:S01]  /*8760*/  IADD3 R8, R201, 0x8, RZ ;  /* 0x00000008c9087810 */ /* 0x000fe20007ffe0ff */
[----:B-1----:R-:W-:Y:S06]  /*8770*/  @P1 BRA `(.L_x_13648) ;  /* 0x0000000000081947 */ /* 0x002fec0003800000 */
[----:B------:R-:W1:Y:S02]  /*8780*/  SYNCS.PHASECHK.TRANS64.TRYWAIT P1, [UR25+0x22850], R7 ;  /* 0x02285007ff0075a7 */ /* 0x000e640008020159 */
[----:B-1----:R-:W-:Y:S05]  /*8790*/  @!P1 BRA `(.L_x_13649) ;  /* 0x0000007400d89947 */ /* 0x002fea0003800000 */
.L_x_13648:
        /* <DEDUP_REMOVED lines=39> */
.L_x_13650:
[----:B------:R-:W-:Y:S01]  /*8a10*/  UIADD3 UR25, UR25, 0x22860, URZ ;  /* 0x0002286019197890 */ /* 0x000fe2000fffe03f */
[----:B------:R-:W-:Y:S01]  /*8a20*/  ISETP.LT.AND P1, PT, RZ, UR23, PT ;  /* 0x00000017ff007c0c */ /* 0x000fe2000bf21270 */
[----:B------:R-:W-:Y:S01]  /*8a30*/  UIADD3 UR23, UR23, -0x1, URZ ;  /* 0xffffffff17177890 */ /* 0x000fe2000fffe03f */
[----:B------:R-:W-:Y:S01]  /*8a40*/  IMAD.MOV.U32 R8, RZ, RZ, R5 ;  /* 0x000000ffff087224 */ /* 0x000fe200078e0005 */
[----:B------:R-:W-:Y:S01]  /*8a50*/  UPRMT UR25, UR24, 0x654, UR25 ;  /* 0x0000065418197896 */ /* 0x000fe20008000019 */
[----:B------:R-:W-:-:S08]  /*8a60*/  IMAD.MOV.U32 R9, RZ, RZ, R6 ;  /* 0x000000ffff097224 */ /* 0x000fd000078e0006 */
[----:B------:R-:W-:Y:S01]  /*8a70*/  SYNCS.ARRIVE.TRANS64.RED.A1T0 RZ, [UR25], RZ ;  /* 0x000000ffffff79a7 */ /* 0x000fe20008100419 */
[----:B------:R-:W-:Y:S05]  /*8a80*/  @P1 BRA `(.L_x_13651) ;  /* 0xffffffdc003c1947 */ /* 0x000fea000383ffff */
.L_x_13640:
[----:B01----:R-:W0:Y:S01]  /*8a90*/  SHFL.BFLY PT, R8, R3, 0x2, 0x1f ;  /* 0x0c401f0003087f89 */ /* 0x003e2200000e0000 */
[----:B------:R-:W-:Y:S01]  /*8aa0*/  UIADD3 UR36, UR36, 0x1, URZ ;  /* 0x0000000124247890 */ /* 0x000fe2000fffe03f */
[----:B------:R-:W-:Y:S01]  /*8ab0*/  IMAD.U32 R13, RZ, RZ, UR10 ;  /* 0x0000000aff0d7e24 */ /* 0x000fe2000f8e00ff */
[----:B------:R1:W-:Y:S06]  /*8ac0*/  BAR.ARV R0, 0x100 ;  /* 0x000400000000751d */ /* 0x0003ec0000002000 */
[----:B------:R-:W-:Y:S02]  /*8ad0*/  UISETP.NE.AND UP0, UPT, UR36, 0x2, UPT ;  /* 0x000000022400788c */ /* 0x000fe4000bf05270 */
[----:B------:R-:W-:Y:S06]  /*8ae0*/  BAR.ARV 0x8, 0x180 ;  /* 0x0206000000007b1d */ /* 0x000fec0000002000 */
[----:B-1----:R-:W-:Y:S01]  /*8af0*/  IMAD.MOV.U32 R0, RZ, RZ, RZ ;  /* 0x000000ffff007224 */ /* 0x002fe200078e00ff */
[----:B------:R-:W-:Y:S01]  /*8b00*/  USEL UR4, URZ, 0x1, UP0 ;  /* 0x000000013f047887 */ /* 0x000fe20008000000 */
[----:B------:R-:W1:Y:S01]  /*8b10*/  SHFL.BFLY PT, R9, R4, 0x2, 0x1f ;  /* 0x0c401f0004097f89 */ /* 0x000e6200000e0000 */
[----:B------:R-:W-:Y:S01]  /*8b20*/  PLOP3.LUT P0, PT, PT, PT, PT, 0x8, 0x0 ;  /* 0x000000000000781c */ /* 0x000fe20003f0e170 */
[----:B------:R-:W-:Y:S01]  /*8b30*/  UIADD3 UR38, UR38, 0x1, URZ ;  /* 0x0000000126267890 */ /* 0x000fe2000fffe03f */
[----:B0-----:R-:W-:Y:S01]  /*8b40*/  FADD.FTZ R8, R8, R3 ;  /* 0x0000000308087221 */ /* 0x001fe20000010000 */
[----:B------:R-:W-:Y:S01]  /*8b50*/  IMAD.MOV.U32 R3, RZ, RZ, -0x800000 ;  /* 0xff800000ff037424 */ /* 0x000fe200078e00ff */
[----:B------:R-:W-:-:S02]  /*8b60*/  USEL UR36, UR36, URZ, UP0 ;  /* 0x0000003f24247287 */ /* 0x000fc40008000000 */
[----:B------:R-:W-:Y:S01]  /*8b70*/  ULOP3.LUT UR37, UR37, UR4, URZ, 0x3c, !UPT ;  /* 0x0000000425257292 */ /* 0x000fe2000f8e3c3f */
[----:B------:R-:W0:Y:S01]  /*8b80*/  SHFL.BFLY PT, R7, R8, 0x1, 0x1f ;  /* 0x0c201f0008077f89 */ /* 0x000e2200000e0000 */
[----:B-1----:R-:W-:Y:S01]  /*8b90*/  FADD.FTZ R9, R9, R4 ;  /* 0x0000000409097221 */ /* 0x002fe20000010000 */
[----:B------:R-:W-:-:S04]  /*8ba0*/  IMAD.MOV.U32 R4, RZ, RZ, -0x800000 ;  /* 0xff800000ff047424 */ /* 0x000fc800078e00ff */
[----:B------:R-:W1:Y:S01]  /*8bb0*/  SHFL.BFLY PT, R10, R9, 0x1, 0x1f ;  /* 0x0c201f00090a7f89 */ /* 0x000e6200000e0000 */
[----:B0-----:R-:W-:Y:S01]  /*8bc0*/  FADD.FTZ R11, R8, R7 ;  /* 0x00000007080b7221 */ /* 0x001fe20000010000 */
[----:B------:R-:W-:-:S04]  /*8bd0*/  IMAD.MOV.U32 R7, RZ, RZ, RZ ;  /* 0x000000ffff077224 */ /* 0x000fc800078e00ff */
[----:B------:R-:W-:-:S13]  /*8be0*/  FSETP.NE.FTZ.AND P1, PT, R11, RZ, PT ;  /* 0x000000ff0b00720b */ /* 0x000fda0003f35000 */
[----:B------:R-:W0:Y:S01]  /*8bf0*/  @P1 MUFU.RCP R7, R11 ;  /* 0x0000000b00071308 */ /* 0x000e220000001000 */
[----:B-1----:R-:W-:-:S05]  /*8c00*/  FADD.FTZ R10, R9, R10 ;  /* 0x0000000a090a7221 */ /* 0x002fca0000010000 */
[----:B------:R-:W-:Y:S02]  /*8c10*/  FSETP.NE.FTZ.AND P2, PT, R10, RZ, PT ;  /* 0x000000ff0a00720b */ /* 0x000fe40003f55000 */
[----:B------:R-:W1:Y:S01]  /*8c20*/  @P1 MUFU.LG2 R8, R11 ;  /* 0x0000000b00081308 */ /* 0x000e620000000c00 */
[-C--:B0-----:R-:W-:Y:S01]  /*8c30*/  FMUL.FTZ R24, R24, R7.reuse ;  /* 0x0000000718187220 */ /* 0x081fe20000410000 */
[-C--:B------:R-:W-:Y:S01]  /*8c40*/  FMUL.FTZ R25, R25, R7.reuse ;  /* 0x0000000719197220 */ /* 0x080fe20000410000 */
[----:B------:R-:W-:-:S08]  /*8c50*/  FMUL.FTZ R28, R28, R7 ;  /* 0x000000071c1c7220 */ /* 0x000fd00000410000 */
        /* <DEDUP_REMOVED lines=8> */
[----:B------:R0:W2:Y:S01]  /*8ce0*/  @P2 MUFU.RCP R0, R10 ;  /* 0x0000000a00002308 */ /* 0x0000a20000001000 */
        /* <DEDUP_REMOVED lines=54> */
[----:B------:R-:W-:Y:S01]  /*9050*/  MOV R7, UR10 ;  /* 0x0000000a00077c02 */ /* 0x000fe20008000f00 */
[----:B------:R-:W-:Y:S01]  /*9060*/  @P2 FMUL.FTZ R13, R13, 0.69314718246459960938 ;  /* 0x3f3172180d0d2820 */ /* 0x000fe20000410000 */
[----:B-1----:R-:W-:Y:S01]  /*9070*/  @P1 FMUL.FTZ R8, R8, 0.69314718246459960938 ;  /* 0x3f31721808081820 */ /* 0x002fe20000410000 */
[----:B0-----:R-:W-:Y:S01]  /*9080*/  @P2 FMUL.FTZ R10, R9, 0.69314718246459960938 ;  /* 0x3f317218090a2820 */ /* 0x001fe20000410000 */
[-C--:B--2---:R-:W-:Y:S01]  /*9090*/  FMUL.FTZ R32, R27, R0.reuse ;  /* 0x000000001b207220 */ /* 0x084fe20000410000 */
[----:B------:R-:W-:Y:S01]  /*90a0*/  @P1 FMUL.FTZ R7, R7, 0.69314718246459960938 ;  /* 0x3f31721807071820 */ /* 0x000fe20000410000 */
        /* <DEDUP_REMOVED lines=65> */
.L_x_13615:
        /* <DEDUP_REMOVED lines=10> */
[----:B------:R-:W-:-:S07]  /*9560*/  IMAD.MOV.U32 R6, RZ, RZ, 0x2 ;  /* 0x00000002ff067424 */ /* 0x000fce00078e00ff */
[----:B------:R-:W-:Y:S01]  /*9570*/  BAR.SYNC.DEFER_BLOCKING 0x1, 0x100 ;  /* 0x0044000000007b1d */ /* 0x000fe20000010000 */
[----:B------:R-:W-:Y:S01]  /*9580*/  IMAD R138, R205, 0x40, R2 ;  /* 0x00000040cd8a7824 */ /* 0x000fe200078e0202 */
[----:B------:R-:W-:Y:S01]  /*9590*/  F2FP.F16.F32.PACK_AB R24, R25, R24 ;  /* 0x000000181918723e */ /* 0x000fe200000000ff */
[----:B------:R-:W-:Y:S01]  /*95a0*/  IMAD.MOV.U32 R139, RZ, RZ, 0x2 ;  /* 0x00000002ff8b7424 */ /* 0x000fe200078e00ff */
[----:B------:R-:W-:Y:S01]  /*95b0*/  F2FP.F16.F32.PACK_AB R25, R32, R26 ;  /* 0x0000001a2019723e */ /* 0x000fe200000000ff */
[----:B------:R-:W-:Y:S01]  /*95c0*/  USHF.R.S32.HI UR10, URZ, 0x1f, UR39 ;  /* 0x0000001f3f0a7899 */ /* 0x000fe20008011427 */
[----:B------:R-:W-:Y:S01]  /*95d0*/  F2FP.F16.F32.PACK_AB R26, R29, R28 ;  /* 0x0000001c1d1a723e */ /* 0x000fe200000000ff */
[----:B------:R-:W-:Y:S01]  /*95e0*/  ULDC.64 UR8, c[0x0][0xb90] ;  /* 0x0002e40000087ab9 */ /* 0x000fe20000000a00 */
[----:B------:R-:W-:Y:S01]  /*95f0*/  F2FP.F16.F32.PACK_AB R27, R27, R30 ;  /* 0x0000001e1b1b723e */ /* 0x000fe200000000ff */
[----:B------:R-:W-:Y:S01]  /*9600*/  USHF.R.S32.HI UR12, URZ, 0x1f, UR41 ;  /* 0x0000001f3f0c7899 */ /* 0x000fe20008011429 */
        /* <DEDUP_REMOVED lines=8> */
[----:B------:R-:W-:Y:S01]  /*9690*/  UIMAD UR5, UR10, UR8, URZ ;  /* 0x000000080a0572a4 */ /* 0x000fe2000f8e023f */
[----:B------:R-:W-:Y:S01]  /*96a0*/  IMAD.WIDE R6, R209, R6, UR6 ;  /* 0x00000006d1067e25 */ /* 0x000fe2000f8e0206 */
[----:B------:R-:W-:-:S02]  /*96b0*/  F2FP.F16.F32.PACK_AB R145, R173, R172 ;  /* 0x000000acad91723e */ /* 0x000fc400000000ff */
[----:B------:R-:W-:Y:S01]  /*96c0*/  UIMAD UR5, UR39, UR9, UR5 ;  /* 0x00000009270572a4 */ /* 0x000fe2000f8e0205 */
[----:B------:R-:W-:Y:S01]  /*96d0*/  IMAD.WIDE R138, R138, R139, UR6 ;  /* 0x000000068a8a7e25 */ /* 0x000fe2000f8e028b */
[C---:B------:R-:W-:Y:S01]  /*96e0*/  IADD3 R153, P3, R6.reuse, 0xc060, RZ ;  /* 0x0000c06006997810 */ /* 0x040fe20007f7e0ff */
[----:B------:R-:W-:Y:S01]  /*96f0*/  UIMAD.WIDE.U32 UR6, UR39, UR8, URZ ;  /* 0x00000008270672a5 */ /* 0x000fe2000f8e003f */
[C---:B------:R-:W-:Y:S02]  /*9700*/  IADD3 R157, P4, R6.reuse, 0xc040, RZ ;  /* 0x0000c040069d7810 */ /* 0x040fe40007f9e0ff */
[----:B------:R-:W-:Y:S01]  /*9710*/  LOP3.LUT R152, R153, 0x380, RZ, 0xc0, !PT ;  /* 0x0000038099987812 */ /* 0x000fe200078ec0ff */
[----:B------:R-:W-:Y:S01]  /*9720*/  ULDC.64 UR8, c[0x0][0xb98] ;  /* 0x0002e60000087ab9 */ /* 0x000fe20000000a00 */
[----:B------:R-:W-:Y:S01]  /*9730*/  IADD3 R159, P5, R6, 0xc020, RZ ;  /* 0x0000c020069f7810 */ /* 0x000fe20007fbe0ff */
[----:B------:R-:W-:Y:S01]  /*9740*/  UIADD3 UR7, UR7, UR5, URZ ;  /* 0x0000000507077290 */ /* 0x000fe2000fffe03f */
[----:B------:R-:W-:Y:S01]  /*9750*/  SHF.R.U64 R152, R152, 0x3, RZ ;  /* 0x0000000398987819 */ /* 0x000fe200000012ff */
[----:B------:R-:W-:Y:S01]  /*9760*/  UIMAD UR5, UR12, UR8, URZ ;  /* 0x000000080c0572a4 */ /* 0x000fe2000f8e023f */
[----:B------:R-:W-:Y:S01]  /*9770*/  LOP3.LUT R156, R157, 0x380, RZ, 0xc0, !PT ;  /* 0x000003809d9c7812 */ /* 0x000fe200078ec0ff */
[----:B------:R-:W-:Y:S01]  /*9780*/  UIMAD.WIDE.U32 UR6, UR41, UR8, UR6 ;  /* 0x00000008290672a5 */ /* 0x000fe2000f8e0006 */
[----:B------:R-:W-:Y:S01]  /*9790*/  LOP3.LUT R158, R159, 0x380, RZ, 0xc0, !PT ;  /* 0x000003809f9e7812 */ /* 0x000fe200078ec0ff */
[----:B------:R-:W-:Y:S01]  /*97a0*/  UIMAD UR5, UR41, UR9, UR5 ;  /* 0x00000009290572a4 */ /* 0x000fe2000f8e0205 */
[----:B------:R-:W-:-:S02]  /*97b0*/  IADD3 R111, P2, R6, 0x8020, RZ ;  /* 0x00008020066f7810 */ /* 0x000fc40007f5e0ff */
[----:B------:R-:W-:Y:S01]  /*97c0*/  LOP3.LUT R152, R152, R153, RZ, 0x3c, !PT ;  /* 0x0000009998987212 */ /* 0x000fe200078e3cff */
[----:B------:R-:W-:Y:S01]  /*97d0*/  ULDC.64 UR8, c[0x0][0xae8] ;  /* 0x0002ba0000087ab9 */ /* 0x000fe20000000a00 */
[C---:B------:R-:W-:Y:S01]  /*97e0*/  LOP3.LUT R143, R6.reuse, 0x380, RZ, 0xc0, !PT ;  /* 0x00000380068f7812 */ /* 0x040fe200078ec0ff */
[--C-:B------:R-:W-:Y:S01]  /*97f0*/  IMAD.X R163, RZ, RZ, R7.reuse, P2 ;  /* 0x000000ffffa37224 */ /* 0x100fe200010e0607 */
[----:B------:R-:W-:Y:S02]  /*9800*/  IADD3 R115, P0, R6, 0x8060, RZ ;  /* 0x0000806006737810 */ /* 0x000fe40007f1e0ff */
[----:B------:R-:W-:Y:S02]  /*9810*/  IADD3.X R153, RZ, R7, RZ, P3, !PT ;  /* 0x00000007ff997210 */ /* 0x000fe40001ffe4ff */
[----:B------:R-:W-:Y:S01]  /*9820*/  SHF.R.U64 R156, R156, 0x3, RZ ;  /* 0x000000039c9c7819 */ /* 0x000fe200000012ff */
[----:B------:R-:W-:Y:S01]  /*9830*/  IMAD.X R165, RZ, RZ, R7, P0 ;  /* 0x000000ffffa57224 */ /* 0x000fe200000e0607 */
[----:B------:R-:W-:-:S02]  /*9840*/  SHF.R.U64 R158, R158, 0x3, RZ ;  /* 0x000000039e9e7819 */ /* 0x000fc400000012ff */
[C---:B------:R-:W-:Y:S02]  /*9850*/  IADD3 R117, P6, R6.reuse, 0xc000, RZ ;  /* 0x0000c00006757810 */ /* 0x040fe40007fde0ff */
[C---:B------:R-:W-:Y:S02]  /*9860*/  IADD3 R21, P3, R6.reuse, 0x20, RZ ;  /* 0x0000002006157810 */ /* 0x040fe40007f7e0ff */
[C---:B------:R-:W-:Y:S01]  /*9870*/  IADD3 R113, P1, R6.reuse, 0x8040, RZ ;  /* 0x0000804006717810 */ /* 0x040fe20007f3e0ff */
[--C-:B------:R-:W-:Y:S01]  /*9880*/  IMAD.X R161, RZ, RZ, R7.reuse, P6 ;  /* 0x000000ffffa17224 */ /* 0x100fe200030e0607 */
[----:B------:R-:W-:Y:S01]  /*9890*/  SHF.R.U64 R143, R143, 0x3, RZ ;  /* 0x000000038f8f7819 */ /* 0x000fe200000012ff */
[----:B------:R-:W-:Y:S01]  /*98a0*/  IMAD.X R167, RZ, RZ, R7, P3 ;  /* 0x000000ffffa77224 */ /* 0x000fe200018e0607 */
[----:B------:R-:W-:Y:S02]  /*98b0*/  IADD3 R5, P2, R6, 0x4000, RZ ;  /* 0x0000400006057810 */ /* 0x000fe40007f5e0ff */
[----:B------:R-:W-:-:S02]  /*98c0*/  LOP3.LUT R9, R115, 0x380, RZ, 0xc0, !PT ;  /* 0x0000038073097812 */ /* 0x000fc400078ec0ff */
[----:B------:R-:W-:Y:S01]  /*98d0*/  LOP3.LUT R156, R156, R157, RZ, 0x3c, !PT ;  /* 0x0000009d9c9c7212 */ /* 0x000fe200078e3cff */
[--C-:B------:R-:W-:Y:S01]  /*98e0*/  IMAD.X R157, RZ, RZ, R7.reuse, P4 ;  /* 0x000000ffff9d7224 */ /* 0x100fe200020e0607 */
[----:B------:R-:W-:Y:S01]  /*98f0*/  LOP3.LUT R158, R158, R159, RZ, 0x3c, !PT ;  /* 0x0000009f9e9e7212 */ /* 0x000fe200078e3cff */
[--C-:B------:R-:W-:Y:S01]  /*9900*/  IMAD.X R159, RZ, RZ, R7.reuse, P5 ;  /* 0x000000ffff9f7224 */ /* 0x100fe200028e0607 */
[----:B------:R-:W-:Y:S01]  /*9910*/  IADD3.X R155, RZ, R7, RZ, P1, !PT ;  /* 0x00000007ff9b7210 */ /* 0x000fe20000ffe4ff */
[--C-:B------:R-:W-:Y:S01]  /*9920*/  IMAD.X R147, RZ, RZ, R7.reuse, P2 ;  /* 0x000000ffff937224 */ /* 0x100fe200010e0607 */
[C---:B------:R-:W-:Y:S02]  /*9930*/  IADD3 R12, P4, R6.reuse, 0x8000, RZ ;  /* 0x00008000060c7810 */ /* 0x040fe40007f9e0ff */
[C---:B------:R-:W-:Y:S02]  /*9940*/  IADD3 R107, P5, R6.reuse, 0x4060, RZ ;  /* 0x00004060066b7810 */ /* 0x040fe40007fbe0ff */
[C---:B------:R-:W-:Y:S01]  /*9950*/  IADD3 R103, P6, R6.reuse, 0x4040, RZ ;  /* 0x0000404006677810 */ /* 0x040fe20007fde0ff */
[--C-:B------:R-:W-:Y:S01]  /*9960*/  IMAD.X R169, RZ, RZ, R7.reuse, P4 ;  /* 0x000000ffffa97224 */ /* 0x100fe200020e0607 */
[C---:B------:R-:W-:Y:S01]  /*9970*/  IADD3 R10, P0, R6.reuse, 0x4020, RZ ;  /* 0x00004020060a7810 */ /* 0x040fe20007f1e0ff */
[----:B------:R-:W-:Y:S01]  /*9980*/  IMAD.X R151, RZ, RZ, R7, P5 ;  /* 0x000000ffff977224 */ /* 0x000fe200028e0607 */
[----:B------:R-:W-:-:S02]  /*9990*/  IADD3 R31, P1, R6, 0x40, RZ ;  /* 0x00000040061f7810 */ /* 0x000fc40007f3e0ff */
[----:B------:R-:W-:Y:S01]  /*99a0*/  IADD3 R8, P3, R6, 0x60, RZ ;  /* 0x0000006006087810 */ /* 0x000fe20007f7e0ff */
[--C-:B------:R-:W-:Y:S01]  /*99b0*/  IMAD.X R13, RZ, RZ, R7.reuse, P0 ;  /* 0x000000ffff0d7224 */ /* 0x100fe200000e0607 */
[----:B------:R-:W-:Y:S01]  /*99c0*/  LOP3.LUT R142, R143, R6, RZ, 0x3c, !PT ;  /* 0x000000068f8e7212 */ /* 0x000fe200078e3cff */
[--C-:B------:R-:W-:Y:S01]  /*99d0*/  IMAD.X R11, RZ, RZ, R7.reuse, P1 ;  /* 0x000000ffff0b7224 */ /* 0x100fe200008e0607 */
[----:B------:R-:W-:Y:S01]  /*99e0*/  SHF.R.U64 R6, R9, 0x3, RZ ;  /* 0x0000000309067819 */ /* 0x000fe200000012ff */
[----:B------:R-:W-:Y:S01]  /*99f0*/  IMAD.X R9, RZ, RZ, R7, P3 ;  /* 0x000000ffff097224 */ /* 0x000fe200018e0607 */
[----:B------:R-:W-:Y:S02]  /*9a00*/  LOP3.LUT R102, R5, 0x380, RZ, 0xc0, !PT ;  /* 0x0000038005667812 */ /* 0x000fe400078ec0ff */
[----:B------:R-:W-:Y:S02]  /*9a10*/  LOP3.LUT R14, R117, 0x380, RZ, 0xc0, !PT ;  /* 0x00000380750e7812 */ /* 0x000fe400078ec0ff */
[----:B------:R-:W-:-:S02]  /*9a20*/  LOP3.LUT R164, R6, R115, RZ, 0x3c, !PT ;  /* 0x0000007306a47212 */ /* 0x000fc400078e3cff */
[----:B------:R-:W-:Y:S02]  /*9a30*/  SHF.R.U64 R102, R102, 0x3, RZ ;  /* 0x0000000366667819 */ /* 0x000fe400000012ff */
[----:B------:R-:W-:Y:S02]  /*9a40*/  IADD3 R115, P2, R138, 0x7000, RZ ;  /* 0x000070008a737810 */ /* 0x000fe40007f5e0ff */
[----:B------:R-:W-:Y:S02]  /*9a50*/  SHF.R.U64 R14, R14, 0x3, RZ ;  /* 0x000000030e0e7819 */ /* 0x000fe400000012ff */
[----:B------:R-:W-:Y:S02]  /*9a60*/  LOP3.LUT R146, R102, R5, RZ, 0x3c, !PT ;  /* 0x0000000566927212 */ /* 0x000fe400078e3cff */
[----:B------:R-:W-:Y:S01]  /*9a70*/  LOP3.LUT R114, R115, 0x380, RZ, 0xc0, !PT ;  /* 0x0000038073727812 */ /* 0x000fe200078ec0ff */
[----:B------:R-:W0:Y:S01]  /*9a80*/  LDC R5, c[0x0][0xbe8] ;  /* 0x0002fa00ff057b82 */ /* 0x000e220000000800 */
[----:B------:R-:W-:-:S02]  /*9a90*/  LOP3.LUT R160, R14, R117, RZ, 0x3c, !PT ;  /* 0x000000750ea07212 */ /* 0x000fc400078e3cff */
[-C--:B------:R-:W-:Y:S02]  /*9aa0*/  IADD3.X R15, RZ, R7.reuse, RZ, P6, !PT ;  /* 0x00000007ff0f7210 */ /* 0x080fe400037fe4ff */
[----:B------:R-:W-:Y:S02]  /*9ab0*/  MOV R143, R7 ;  /* 0x00000007008f7202 */ /* 0x000fe40000000f00 */
[----:B------:R-:W-:Y:S02]  /*9ac0*/  LOP3.LUT R14, R111, 0x380, RZ, 0xc0, !PT ;  /* 0x000003806f0e7812 */ /* 0x000fe400078ec0ff */
[----:B------:R-:W-:Y:S02]  /*9ad0*/  LOP3.LUT R7, R12, 0x380, RZ, 0xc0, !PT ;  /* 0x000003800c077812 */ /* 0x000fe400078ec0ff */
[----:B------:R-:W-:Y:S02]  /*9ae0*/  SHF.R.U64 R114, R114, 0x3, RZ ;  /* 0x0000000372727819 */ /* 0x000fe400000012ff */
[----:B------:R-:W-:-:S02]  /*9af0*/  LOP3.LUT R6, R21, 0x380, RZ, 0xc0, !PT ;  /* 0x0000038015067812 */ /* 0x000fc400078ec0ff */
[----:B------:R-:W-:Y:S02]  /*9b00*/  SHF.R.U64 R14, R14, 0x3, RZ ;  /* 0x000000030e0e7819 */ /* 0x000fe400000012ff */
[----:B------:R-:W-:Y:S02]  /*9b10*/  SHF.R.U64 R7, R7, 0x3, RZ ;  /* 0x0000000307077819 */ /* 0x000fe400000012ff */
[----:B------:R-:W-:Y:S01]  /*9b20*/  LOP3.LUT R114, R114, R115, RZ, 0x3c, !PT ;  /* 0x0000007372727212 */ /* 0x000fe200078e3cff */
[----:B------:R-:W-:Y:S01]  /*9b30*/  IMAD.X R115, RZ, RZ, R139, P2 ;  /* 0x000000ffff737224 */ /* 0x000fe200010e068b */
[----:B------:R-:W-:Y:S02]  /*9b40*/  SHF.R.U64 R6, R6, 0x3, RZ ;  /* 0x0000000306067819 */ /* 0x000fe400000012ff */
[----:B------:R-:W-:Y:S02]  /*9b50*/  LOP3.LUT R162, R14, R111, RZ, 0x3c, !PT ;  /* 0x0000006f0ea27212 */ /* 0x000fe400078e3cff */
[----:B------:R-:W-:-:S02]  /*9b60*/  IADD3 R135, P2, R138, 0xe000, RZ ;  /* 0x0000e0008a877810 */ /* 0x000fc40007f5e0ff */
[----:B------:R-:W-:Y:S02]  /*9b70*/  LOP3.LUT R168, R7, R12, RZ, 0x3c, !PT ;  /* 0x0000000c07a87212 */ /* 0x000fe400078e3cff */
[----:B------:R-:W-:Y:S02]  /*9b80*/  LOP3.LUT R14, R107, 0x380, RZ, 0xc0, !PT ;  /* 0x000003806b0e7812 */ /* 0x000fe400078ec0ff */
[----:B------:R-:W-:Y:S02]  /*9b90*/  LOP3.LUT R12, R103, 0x380, RZ, 0xc0, !PT ;  /* 0x00000380670c7812 */ /* 0x000fe400078ec0ff */
[----:B------:R-:W-:Y:S02]  /*9ba0*/  LOP3.LUT R166, R6, R21, RZ, 0x3c, !PT ;  /* 0x0000001506a67212 */ /* 0x000fe400078e3cff */
        /* <DEDUP_REMOVED lines=12> */
[----:B------:R-:W-:Y:S01]  /*9c70*/  LOP3.LUT R134, R134, R135, RZ, 0x3c, !PT ;  /* 0x0000008786867212 */ /* 0x000fe200078e3cff */
[----:B------:R-:W-:Y:S01]  /*9c80*/  IMAD.X R135, RZ, RZ, R139, P2 ;  /* 0x000000ffff877224 */ /* 0x000fe200010e068b */
[----:B------:R-:W-:-:S02]  /*9c90*/  IADD3 R7, P3, R138, 0x1000, RZ ;  /* 0x000010008a077810 */ /* 0x000fc40007f7e0ff */
[----:B------:R-:W-:Y:S02]  /*9ca0*/  LOP3.LUT R31, R8, 0x380, RZ, 0xc0, !PT ;  /* 0x00000380081f7812 */ /* 0x000fe400078ec0ff */
[----:B0-----:R-:W-:Y:S02]  /*9cb0*/  ISETP.NE.AND P2, PT, R5, 0x1, PT ;  /* 0x000000010500780c */ /* 0x001fe40003f45270 */
[----:B------:R-:W-:Y:S02]  /*9cc0*/  LOP3.LUT R6, R7, 0x380, RZ, 0xc0, !PT ;  /* 0x0000038007067812 */ /* 0x000fe400078ec0ff */
[----:B------:R-:W-:Y:S02]  /*9cd0*/  SHF.R.U64 R31, R31, 0x3, RZ ;  /* 0x000000031f1f7819 */ /* 0x000fe400000012ff */
[----:B------:R-:W-:Y:S02]  /*9ce0*/  SHF.R.U64 R6, R6, 0x3, RZ ;  /* 0x0000000306067819 */ /* 0x000fe400000012ff */
[----:B------:R-:W-:-:S02]  /*9cf0*/  LOP3.LUT R8, R31, R8, RZ, 0x3c, !PT ;  /* 0x000000081f087212 */ /* 0x000fc400078e3cff */
[----:B------:R-:W-:Y:S02]  /*9d00*/  MOV R152, R152 ;  /* 0x0000009800987202 */ /* 0x000fe40000000f00 */
[----:B------:R-:W-:Y:S01]  /*9d10*/  LOP3.LUT R6, R6, R7, RZ, 0x3c, !PT ;  /* 0x0000000706067212 */ /* 0x000fe200078e3cff */
[----:B------:R-:W-:Y:S01]  /*9d20*/  IMAD.X R7, RZ, RZ, R139, P3 ;  /* 0x000000ffff077224 */ /* 0x000fe200018e068b */
[----:B------:R-:W-:Y:S02]  /*9d30*/  MOV R153, R8 ;  /* 0x0000000800997202 */ /* 0x000fe40000000f00 */
[----:B------:R-:W-:Y:S02]  /*9d40*/  F2FP.F16.F32.PACK_AB R9, R35, R34 ;  /* 0x000000222309723e */ /* 0x000fe400000000ff */
[----:B------:R-:W-:Y:S01]  /*9d50*/  IADD3 R117, P3, R138, 0x8000, RZ ;  /* 0x000080008a757810 */ /* 0x000fe20007f7e0ff */
[----:B------:R-:W0:Y:S01]  /*9d60*/  @P2 LDC R34, c[0x0][0xbec] ;  /* 0x0002fb00ff222b82 */ /* 0x000e220000000800 */
[----:B------:R-:W-:-:S02]  /*9d70*/  LOP3.LUT R20, R113, 0x380, RZ, 0xc0, !PT ;  /* 0x0000038071147812 */ /* 0x000fc400078ec0ff */
[----:B------:R-:W-:Y:S02]  /*9d80*/  LOP3.LUT R116, R117, 0x380, RZ, 0xc0, !PT ;  /* 0x0000038075747812 */ /* 0x000fe400078ec0ff */
[----:B------:R-:W-:Y:S02]  /*9d90*/  SHF.R.U64 R20, R20, 0x3, RZ ;  /* 0x0000000314147819 */ /* 0x000fe400000012ff */
[----:B------:R-:W-:Y:S01]  /*9da0*/  SHF.R.U64 R116, R116, 0x3, RZ ;  /* 0x0000000374747819 */ /* 0x000fe200000012ff */
[----:B------:R-:W1:Y:S01]  /*9db0*/  @P2 LDC R35, c[0x0][0xbf0] ;  /* 0x0002fc00ff232b82 */ /* 0x000e620000000800 */
[----:B------:R-:W-:Y:S02]  /*9dc0*/  LOP3.LUT R154, R20, R113, RZ, 0x3c, !PT ;  /* 0x00000071149a7212 */ /* 0x000fe400078e3cff */
[----:B------:R-:W-:Y:S02]  /*9dd0*/  LOP3.LUT R116, R116, R117, RZ, 0x3c, !PT ;  /* 0x0000007574747212 */ /* 0x000fe400078e3cff */
[----:B------:R-:W-:-:S02]  /*9de0*/  IADD3 R111, P0, R138, 0x5000, RZ ;  /* 0x000050008a6f7810 */ /* 0x000fc40007f1e0ff */
[----:B------:R-:W-:Y:S02]  /*9df0*/  IADD3.X R117, RZ, R139, RZ, P3, !PT ;  /* 0x0000008bff757210 */ /* 0x000fe40001ffe4ff */
[----:B------:R-:W-:Y:S02]  /*9e00*/  IADD3 R29, P3, R138, 0xf000, RZ ;  /* 0x0000f0008a1d7810 */ /* 0x000fe40007f7e0ff */
[----:B------:R-:W-:Y:S02]  /*9e10*/  LOP3.LUT R110, R111, 0x380, RZ, 0xc0, !PT ;  /* 0x000003806f6e7812 */ /* 0x000fe400078ec0ff */
[----:B------:R-:W-:Y:S02]  /*9e20*/  MOV R154, R154 ;  /* 0x0000009a009a7202 */ /* 0x000fe40000000f00 */
[----:B------:R-:W-:Y:S02]  /*9e30*/  LOP3.LUT R28, R29, 0x380, RZ, 0xc0, !PT ;  /* 0x000003801d1c7812 */ /* 0x000fe400078ec0ff */
[----:B------:R-:W-:-:S02]  /*9e40*/  MOV R155, R10 ;  /* 0x0000000a009b7202 */ /* 0x000fc40000000f00 */
[----:B------:R-:W-:Y:S01]  /*9e50*/  F2FP.F16.F32.PACK_AB R10, R37, R179 ;  /* 0x000000b3250a723e */ /* 0x000fe200000000ff */
[----:B------:R-:W-:Y:S01]  /*9e60*/  VIADD R37, R16, UR43 ;  /* 0x0000002b10257c36 */ /* 0x000fe20008000000 */
[----:B------:R-:W-:Y:S01]  /*9e70*/  MOV R31, R142 ;  /* 0x0000008e001f7202 */ /* 0x000fe20000000f00 */
[----:B------:R-:W-:Y:S01]  /*9e80*/  IMAD.X R143, RZ, RZ, R139, P3 ;  /* 0x000000ffff8f7224 */ /* 0x000fe200018e068b */
[----:B------:R-:W-:Y:S01]  /*9e90*/  SHF.R.U64 R110, R110, 0x3, RZ ;  /* 0x000000036e6e7819 */ /* 0x000fe200000012ff */
[----:B0-----:R-:W-:Y:S01]  /*9ea0*/  @P2 IMAD.HI.U32 R34, R37, R34, RZ ;  /* 0x0000002225222227 */ /* 0x001fe200078e00ff */
[----:B------:R-:W-:Y:S01]  /*9eb0*/  SHF.R.U64 R28, R28, 0x3, RZ ;  /* 0x000000031c1c7819 */ /* 0x000fe200000012ff */
[----:B------:R0:W-:Y:S01]  /*9ec0*/  STSM.16.M88.4 [R31], R24 ;  /* 0x000000181f007844 */ /* 0x0001e20000000200 */
[----:B------:R-:W-:Y:S02]  /*9ed0*/  IADD3 R113, P1, R138, 0x6000, RZ ;  /* 0x000060008a717810 */ /* 0x000fe40007f3e0ff */
[----:B------:R-:W-:-:S02]  /*9ee0*/  MOV R150, R150 ;  /* 0x0000009600967202 */ /* 0x000fc40000000f00 */
[----:B------:R-:W-:Y:S02]  /*9ef0*/  MOV R166, R166 ;  /* 0x000000a600a67202 */ /* 0x000fe40000000f00 */
[----:B------:R-:W-:Y:S02]  /*9f00*/  MOV R32, R14 ;  /* 0x0000000e00207202 */ /* 0x000fe40000000f00 */
[----:B------:R-:W-:Y:S02]  /*9f10*/  MOV R151, R12 ;  /* 0x0000000c00977202 */ /* 0x000fe40000000f00 */
[----:B------:R-:W-:Y:S01]  /*9f20*/  F2FP.F16.F32.PACK_AB R8, R33, R178 ;  /* 0x000000b22108723e */ /* 0x000fe200000000ff */
[----:B------:R-:W-:Y:S01]  /*9f30*/  IMAD.MOV.U32 R33, RZ, RZ, R37 ;  /* 0x000000ffff217224 */ /* 0x000fe200078e0025 */
[----:B------:R-:W-:Y:S02]  /*9f40*/  F2FP.F16.F32.PACK_AB R11, R39, R38 ;  /* 0x00000026270b723e */ /* 0x000fe400000000ff */
[----:B------:R-:W-:Y:S01]  /*9f50*/  LOP3.LUT R110, R110, R111, RZ, 0x3c, !PT ;  /* 0x0000006f6e6e7212 */ /* 0x000fe200078e3cff */
[----:B------:R-:W-:Y:S01]  /*9f60*/  IMAD.X R111, RZ, RZ, R139, P0 ;  /* 0x000000ffff6f7224 */ /* 0x000fe200000e068b */
[----:B------:R-:W-:Y:S01]  /*9f70*/  F2FP.F16.F32.PACK_AB R12, R41, R180 ;  /* 0x000000b4290c723e */ /* 0x000fe200000000ff */
[----:B------:R2:W-:Y:S01]  /*9f80*/  STSM.16.M88.4 [R166], R8 ;  /* 0x00000008a6007844 */ /* 0x0005e20000000200 */
[----:B------:R-:W-:-:S02]  /*9f90*/  F2FP.F16.F32.PACK_AB R13, R43, R42 ;  /* 0x0000002a2b0d723e */ /* 0x000fc400000000ff */
[----:B------:R-:W-:Y:S02]  /*9fa0*/  F2FP.F16.F32.PACK_AB R14, R45, R181 ;  /* 0x000000b52d0e723e */ /* 0x000fe400000000ff */
[----:B------:R-:W-:Y:S02]  /*9fb0*/  F2FP.F16.F32.PACK_AB R15, R47, R46 ;  /* 0x0000002e2f0f723e */ /* 0x000fe400000000ff */
[----:B------:R-:W-:Y:S02]  /*9fc0*/  LOP3.LUT R142, R28, R29, RZ, 0x3c, !PT ;  /* 0x0000001d1c8e7212 */ /* 0x000fe400078e3cff */
[----:B0-----:R-:W-:Y:S01]  /*9fd0*/  F2FP.F16.F32.PACK_AB R24, R49, R182 ;  /* 0x000000b63118723e */ /* 0x001fe200000000ff */
[----:B------:R0:W-:Y:S01]  /*9fe0*/  STSM.16.M88.4 [R155], R12 ;  /* 0x0000000c9b007844 */ /* 0x0001e20000000200 */
[----:B------:R-:W-:Y:S02]  /*9ff0*/  F2FP.F16.F32.PACK_AB R25, R51, R50 ;  /* 0x000000323319723e */ /* 0x000fe400000000ff */
[----:B------:R-:W-:-:S02]  /*a000*/  F2FP.F16.F32.PACK_AB R26, R53, R183 ;  /* 0x000000b7351a723e */ /* 0x000fc400000000ff */
[----:B------:R-:W-:Y:S02]  /*a010*/  F2FP.F16.F32.PACK_AB R27, R55, R54 ;  /* 0x00000036371b723e */ /* 0x000fe400000000ff */
[----:B------:R-:W-:Y:S02]  /*a020*/  LOP3.LUT R112, R113, 0x380, RZ, 0xc0, !PT ;  /* 0x0000038071707812 */ /* 0x000fe400078ec0ff */
[----:B------:R-:W-:Y:S01]  /*a030*/  IADD3 R127, P0, R138, 0xc000, RZ ;  /* 0x0000c0008a7f7810 */ /* 0x000fe20007f1e0ff */
[----:B------:R-:W-:Y:S01]  /*a040*/  STSM.16.M88.4 [R153], R24 ;  /* 0x0000001899007844 */ /* 0x000fe20000000200 */
[----:B------:R-:W-:Y:S02]  /*a050*/  MOV R146, R146 ;  /* 0x0000009200927202 */ /* 0x000fe40000000f00 */
[----:B------:R-:W-:Y:S02]  /*a060*/  F2FP.F16.F32.PACK_AB R28, R57, R184 ;  /* 0x000000b8391c723e */ /* 0x000fe400000000ff */
[----:B------:R-:W-:-:S02]  /*a070*/  F2FP.F16.F32.PACK_AB R29, R59, R58 ;  /* 0x0000003a3b1d723e */ /* 0x000fc400000000ff */
[----:B------:R-:W-:Y:S02]  /*a080*/  F2FP.F16.F32.PACK_AB R31, R63, R62 ;  /* 0x0000003e3f1f723e */ /* 0x000fe400000000ff */
[----:B-1----:R-:W-:Y:S02]  /*a090*/  @P2 SHF.R.U32.HI R33, RZ, R35, R34 ;  /* 0x00000023ff212219 */ /* 0x002fe40000011622 */
[----:B------:R-:W-:Y:S01]  /*a0a0*/  SHF.R.U64 R112, R112, 0x3, RZ ;  /* 0x0000000370707819 */ /* 0x000fe200000012ff */
[----:B------:R1:W-:Y:S01]  /*a0b0*/  STSM.16.M88.4 [R146], R28 ;  /* 0x0000001c92007844 */ /* 0x0003e20000000200 */
[----:B------:R-:W-:Y:S02]  /*a0c0*/  LOP3.LUT R126, R127, 0x380, RZ, 0xc0, !PT ;  /* 0x000003807f7e7812 */ /* 0x000fe400078ec0ff */
[----:B--2---:R-:W-:Y:S02]  /*a0d0*/  F2FP.F16.F32.PACK_AB R8, R65, R186 ;  /* 0x000000ba4108723e */ /* 0x004fe400000000ff */
[----:B------:R-:W-:-:S02]  /*a0e0*/  F2FP.F16.F32.PACK_AB R9, R67, R66 ;  /* 0x000000424309723e */ /* 0x000fc400000000ff */
[----:B------:R-:W-:Y:S02]  /*a0f0*/  F2FP.F16.F32.PACK_AB R10, R69, R187 ;  /* 0x000000bb450a723e */ /* 0x000fe400000000ff */
[----:B------:R-:W-:Y:S02]  /*a100*/  F2FP.F16.F32.PACK_AB R11, R71, R70 ;  /* 0x00000046470b723e */ /* 0x000fe400000000ff */
[----:B0-----:R-:W-:Y:S02]  /*a110*/  F2FP.F16.F32.PACK_AB R12, R73, R188 ;  /* 0x000000bc490c723e */ /* 0x001fe400000000ff */
[----:B------:R-:W-:Y:S01]  /*a120*/  F2FP.F16.F32.PACK_AB R13, R75, R74 ;  /* 0x0000004a4b0d723e */ /* 0x000fe200000000ff */
[----:B------:R-:W-:Y:S01]  /*a130*/  STSM.16.M88.4 [R151], R8 ;  /* 0x0000000897007844 */ /* 0x000fe20000000200 */
[----:B------:R-:W-:Y:S02]  /*a140*/  F2FP.F16.F32.PACK_AB R14, R77, R189 ;  /* 0x000000bd4d0e723e */ /* 0x000fe400000000ff */
[----:B-1----:R-:W-:-:S02]  /*a150*/  IADD3 R28, -R33, RZ, RZ ;  /* 0x000000ff211c7210 */ /* 0x002fc40007ffe1ff */
[----:B------:R-:W-:Y:S02]  /*a160*/  F2FP.F16.F32.PACK_AB R15, R79, R78 ;  /* 0x0000004e4f0f723e */ /* 0x000fe400000000ff */
[----:B------:R-:W-:Y:S01]  /*a170*/  LOP3.LUT R112, R112, R113, RZ, 0x3c, !PT ;  /* 0x0000007170707212 */ /* 0x000fe200078e3cff */
[----:B------:R-:W-:Y:S01]  /*a180*/  IMAD.X R113, RZ, RZ, R139, P1 ;  /* 0x000000ffff717224 */ /* 0x000fe200008e068b */
[----:B------:R-:W-:Y:S01]  /*a190*/  SHF.R.U64 R126, R126, 0x3, RZ ;  /* 0x000000037e7e7819 */ /* 0x000fe200000012ff */
[----:B------:R-:W-:Y:S01]  /*a1a0*/  IMAD R35, R5, R28, R37 ;  /* 0x0000001c05237224 */ /* 0x000fe200078e0225 */
[----:B------:R-:W-:Y:S01]  /*a1b0*/  F2FP.F16.F32.PACK_AB R24, R81, R190 ;  /* 0x000000be5118723e */ /* 0x000fe200000000ff */
[----:B------:R0:W-:Y:S01]  /*a1c0*/  STSM.16.M88.4 [R32], R12 ;  /* 0x0000000c20007844 */ /* 0x0001e20000000200 */
[----:B------:R-:W-:Y:S02]  /*a1d0*/  F2FP.F16.F32.PACK_AB R25, R83, R82 ;  /* 0x000000525319723e */ /* 0x000fe400000000ff */
[----:B------:R-:W-:-:S02]  /*a1e0*/  F2FP.F16.F32.PACK_AB R26, R85, R191 ;  /* 0x000000bf551a723e */ /* 0x000fc400000000ff */
[----:B------:R-:W-:Y:S02]  /*a1f0*/  F2FP.F16.F32.PACK_AB R27, R87, R86 ;  /* 0x00000056571b723e */ /* 0x000fe400000000ff */
[----:B------:R-:W-:Y:S02]  /*a200*/  IADD3 R131, P1, R138, 0xd000, RZ ;  /* 0x0000d0008a837810 */ /* 0x000fe40007f3e0ff */
[----:B------:R-:W-:Y:S01]  /*a210*/  LOP3.LUT R126, R126, R127, RZ, 0x3c, !PT ;  /* 0x0000007f7e7e7212 */ /* 0x000fe200078e3cff */
[----:B------:R-:W-:Y:S01]  /*a220*/  IMAD.X R127, RZ, RZ, R139, P0 ;  /* 0x000000ffff7f7224 */ /* 0x000fe200000e068b */
[----:B------:R1:W-:Y:S01]  /*a230*/  STSM.16.M88.4 [R150], R24 ;  /* 0x0000001896007844 */ /* 0x0003e20000000200 */
[----:B------:R-:W-:Y:S02]  /*a240*/  LOP3.LUT R130, R131, 0x380, RZ, 0xc0, !PT ;  /* 0x0000038083827812 */ /* 0x000fe400078ec0ff */
[C---:B------:R-:W-:Y:S01]  /*a250*/  IADD3 R21, P4, R138.reuse, 0x2000, RZ ;  /* 0x000020008a157810 */ /* 0x040fe20007f9e0ff */
[----:B0-----:R-:W-:Y:S01]  /*a260*/  IMAD.U32 R14, RZ, RZ, UR5 ;  /* 0x00000005ff0e7e24 */ /* 0x001fe2000f8e00ff */
[----:B------:R-:W-:Y:S01]  /*a270*/  SHF.R.S32.HI R13, RZ, 0x1f, R33 ;  /* 0x0000001fff0d7819 */ /* 0x000fe20000011421 */
[----:B------:R-:W-:Y:S01]  /*a280*/  ULDC UR5, c[0x0][0xa88] ;  /* 0x0002a20000057ab9 */ /* 0x000fe20000000800 */
[----:B------:R-:W-:-:S02]  /*a290*/  IADD3 R103, P5, R138, 0x3000, RZ ;  /* 0x000030008a677810 */ /* 0x000fc40007fbe0ff */
[----:B------:R-:W-:Y:S02]  /*a2a0*/  IADD3 R107, P6, R138, 0x4000, RZ ;  /* 0x000040008a6b7810 */ /* 0x000fe40007fde0ff */
[----:B------:R-:W-:Y:S02]  /*a2b0*/  SHF.R.S32.HI R12, RZ, 0x1f, R35 ;  /* 0x0000001fff0c7819 */ /* 0x000fe40000011423 */
[----:B------:R-:W-:Y:S02]  /*a2c0*/  SHF.R.U64 R130, R130, 0x3, RZ ;  /* 0x0000000382827819 */ /* 0x000fe400000012ff */
[----:B-1----:R-:W-:Y:S01]  /*a2d0*/  IADD3 R24, P0, R33, UR6, RZ ;  /* 0x0000000621187c10 */ /* 0x002fe2000ff1e0ff */
[----:B------:R-:W-:Y:S01]  /*a2e0*/  VIADD R27, R208, UR43 ;  /* 0x0000002bd01b7c36 */ /* 0x000fe20008000000 */
[----:B------:R-:W-:Y:S02]  /*a2f0*/  LOP3.LUT R20, R21, 0x380, RZ, 0xc0, !PT ;  /* 0x0000038015147812 */ /* 0x000fe400078ec0ff */
[----:B------:R-:W-:Y:S01]  /*a300*/  IADD3.X R25, R13, UR7, R14, P0, !PT ;  /* 0x000000070d197c10 */ /* 0x000fe200087fe40e */
[----:B------:R-:W-:Y:S01]  /*a310*/  ULDC.64 UR6, c[0x0][0xb88] ;  /* 0x0002e20000067ab9 */ /* 0x000fe20000000a00 */
[----:B------:R-:W-:Y:S01]  /*a320*/  LOP3.LUT R102, R103, 0x380, RZ, 0xc0, !PT ;  /* 0x0000038067667812 */ /* 0x000fe200078ec0ff */
[----:B------:R-:W-:Y:S01]  /*a330*/  IMAD R12, R12, UR6, RZ ;  /* 0x000000060c0c7c24 */ /* 0x000fe2000f8e02ff */
[----:B------:R-:W-:Y:S01]  /*a340*/  LOP3.LUT R106, R107, 0x380, RZ, 0xc0, !PT ;  /* 0x000003806b6a7812 */ /* 0x000fe200078ec0ff */
[----:B------:R-:W-:Y:S01]  /*a350*/  IMAD.WIDE.U32 R24, R35, UR6, R24 ;  /* 0x0000000623187c25 */ /* 0x000fe2000f8e0018 */
[----:B------:R-:W-:-:S02]  /*a360*/  LOP3.LUT R130, R130, R131, RZ, 0x3c, !PT ;  /* 0x0000008382827212 */ /* 0x000fc400078e3cff */
[----:B------:R-:W-:Y:S01]  /*a370*/  MOV R168, R168 ;  /* 0x000000a800a87202 */ /* 0x000fe20000000f00 */
[----:B------:R-:W-:Y:S01]  /*a380*/  IMAD R35, R35, UR7, R12 ;  /* 0x0000000723237c24 */ /* 0x000fe2000f8e020c */
[----:B------:R-:W-:Y:S01]  /*a390*/  F2FP.F16.F32.PACK_AB R28, R89, R192 ;  /* 0x000000c0591c723e */ /* 0x000fe200000000ff */
[----:B------:R-:W-:Y:S01]  /*a3a0*/  ULDC.64 UR6, c[0x0][0xb50] ;  /* 0x0002d40000067ab9 */ /* 0x000fe20000000a00 */
[----:B------:R-:W-:Y:S02]  /*a3b0*/  F2FP.F16.F32.PACK_AB R29, R91, R90 ;  /* 0x0000005a5b1d723e */ /* 0x000fe400000000ff */
[----:B------:R-:W-:Y:S02]  /*a3c0*/  F2FP.F16.F32.PACK_AB R30, R93, R193 ;  /* 0x000000c15d1e723e */ /* 0x000fe400000000ff */
[----:B------:R-:W-:Y:S02]  /*a3d0*/  F2FP.F16.F32.PACK_AB R31, R95, R94 ;  /* 0x0000005e5f1f723e */ /* 0x000fe400000000ff */
[----:B------:R-:W-:-:S02]  /*a3e0*/  LOP3.LUT R131, R138, 0x380, RZ, 0xc0, !PT ;  /* 0x000003808a837812 */ /* 0x000fc400078ec0ff */
[----:B------:R-:W-:Y:S01]  /*a3f0*/  MOV R162, R162 ;  /* 0x000000a200a27202 */ /* 0x000fe20000000f00 */
[----:B------:R-:W-:Y:S01]  /*a400*/  STSM.16.M88.4 [R168], R28 ;  /* 0x0000001ca8007844 */ /* 0x000fe20000000200 */
[----:B------:R-:W-:Y:S02]  /*a410*/  F2FP.F16.F32.PACK_AB R8, R97, R194 ;  /* 0x000000c26108723e */ /* 0x000fe400000000ff */
[----:B------:R-:W-:Y:S02]  /*a420*/  F2FP.F16.F32.PACK_AB R9, R99, R98 ;  /* 0x000000626309723e */ /* 0x000fe400000000ff */
[----:B------:R-:W-:Y:S02]  /*a430*/  F2FP.F16.F32.PACK_AB R10, R101, R195 ;  /* 0x000000c3650a723e */ /* 0x000fe400000000ff */
[----:B------:R-:W-:Y:S01]  /*a440*/  F2FP.F16.F32.PACK_AB R11, R40, R36 ;  /* 0x00000024280b723e */ /* 0x000fe200000000ff */
[----:B------:R-:W-:Y:S01]  /*a450*/  IMAD R40, R5, UR5, RZ ;  /* 0x0000000505287c24 */ /* 0x000fe2000f8e02ff */
[----:B------:R-:W-:-:S02]  /*a460*/  SHF.R.U64 R20, R20, 0x3, RZ ;  /* 0x0000000314147819 */ /* 0x000fc400000012ff */
[----:B------:R-:W-:Y:S01]  /*a470*/  SHF.R.U64 R102, R102, 0x3, RZ ;  /* 0x0000000366667819 */ /* 0x000fe200000012ff */
[----:B------:R0:W-:Y:S01]  /*a480*/  STSM.16.M88.4 [R162], R8 ;  /* 0x00000008a2007844 */ /* 0x0001e20000000200 */
        /* <DEDUP_REMOVED lines=8> */
[----:B------:R-:W-:Y:S02]  /*a510*/  LOP3.LUT P0, RZ, R206, 0x3, RZ, 0xc0, !PT ;  /* 0x00000003ceff7812 */ /* 0x000fe4000780c0ff */
[C---:B------:R-:W-:Y:S01]  /*a520*/  IADD3 R119, P4, R138.reuse, 0x9000, RZ ;  /* 0x000090008a777810 */ /* 0x040fe20007f9e0ff */
[----:B0-----:R-:W-:Y:S01]  /*a530*/  IMAD.IADD R11, R25, 0x1, R35 ;  /* 0x00000001190b7824 */ /* 0x001fe200078e0223 */
[C---:B------:R-:W-:Y:S01]  /*a540*/  IADD3 R121, P5, R138.reuse, 0xa000, RZ ;  /* 0x0000a0008a797810 */ /* 0x040fe20007fbe0ff */
[----:B------:R-:W-:Y:S01]  /*a550*/  VIADD R9, R27, 0x8 ;  /* 0x000000081b097836 */ /* 0x000fe20000000000 */
[----:B------:R-:W-:Y:S02]  /*a560*/  IADD3 R123, P6, R138, 0xb000, RZ ;  /* 0x0000b0008a7b7810 */ /* 0x000fe40007fde0ff */
[----:B------:R-:W-:Y:S02]  /*a570*/  LEA R26, P3, R24, UR6, 0x2 ;  /* 0x00000006181a7c11 */ /* 0x000fe4000f8610ff */
[----:B------:R-:W-:-:S02]  /*a580*/  LOP3.LUT R138, R131, R138, RZ, 0x3c, !PT ;  /* 0x0000008a838a7212 */ /* 0x000fc400078e3cff */
[----:B------:R-:W-:Y:S01]  /*a590*/  IADD3.X R131, RZ, R139, RZ, P1, !PT ;  /* 0x0000008bff837210 */ /* 0x000fe20000ffe4ff */
[----:B------:R-:W-:Y:S01]  /*a5a0*/  SHFL.IDX PT, R36, R26, RZ, 0x1c1f ;  /* 0x001c1fff1a247589 */ /* 0x000fe200000e0000 */
[----:B------:R-:W-:Y:S02]  /*a5b0*/  F2FP.F16.F32.PACK_AB R12, R105, R196 ;  /* 0x000000c4690c723e */ /* 0x000fe400000000ff */
[----:B------:R-:W-:Y:S01]  /*a5c0*/  F2FP.F16.F32.PACK_AB R13, R48, R44 ;  /* 0x0000002c300d723e */ /* 0x000fe200000000ff */
[----:B------:R-:W-:Y:S01]  /*a5d0*/  SHFL.IDX PT, R38, R26, 0x1, 0x1c1f ;  /* 0x003c1f001a267f89 */ /* 0x000fe200000e0000 */
[----:B------:R-:W-:Y:S02]  /*a5e0*/  F2FP.F16.F32.PACK_AB R14, R109, R197 ;  /* 0x000000c56d0e723e */ /* 0x000fe400000000ff */
[----:B------:R-:W-:Y:S02]  /*a5f0*/  F2FP.F16.F32.PACK_AB R15, R56, R52 ;  /* 0x00000034380f723e */ /* 0x000fe400000000ff */
[----:B------:R-:W-:-:S02]  /*a600*/  ISETP.GE.OR P1, PT, R27, R40, P0 ;  /* 0x000000281b00720c */ /* 0x000fc40000726670 */
[----:B------:R-:W-:Y:S01]  /*a610*/  LEA.HI.X R27, R24, UR7, R11, 0x2, P3 ;  /* 0x00000007181b7c11 */ /* 0x000fe200098f140b */
[----:B------:R0:W-:Y:S01]  /*a620*/  STSM.16.M88.4 [R154], R12 ;  /* 0x0000000c9a007844 */ /* 0x0001e20000000200 */
[----:B------:R-:W-:Y:S02]  /*a630*/  ISETP.GE.OR P0, PT, R9, R40, P0 ;  /* 0x000000280900720c */ /* 0x000fe40000706670 */
[----:B------:R-:W-:Y:S01]  /*a640*/  MOV R164, R164 ;  /* 0x000000a400a47202 */ /* 0x000fe20000000f00 */
[----:B------:R-:W1:Y:S01]  /*a650*/  SHFL.IDX PT, R37, R27, RZ, 0x1c1f ;  /* 0x001c1fff1b257589 */ /* 0x000e6200000e0000 */
[----:B------:R-:W-:Y:S02]  /*a660*/  F2FP.F16.F32.PACK_AB R8, R175, R198 ;  /* 0x000000c6af08723e */ /* 0x000fe400000000ff */
[----:B------:R-:W-:Y:S01]  /*a670*/  F2FP.F16.F32.PACK_AB R9, R64, R60 ;  /* 0x0000003c4009723e */ /* 0x000fe200000000ff */
[----:B------:R2:W3:Y:S01]  /*a680*/  SHFL.IDX PT, R39, R27, 0x1, 0x1c1f ;  /* 0x003c1f001b277f89 */ /* 0x0004e200000e0000 */
        /* <DEDUP_REMOVED lines=14> */
[----:B------:R-:W-:Y:S02]  /*a770*/  F2FP.F16.F32.PACK_AB R26, R141, R140 ;  /* 0x0000008c8d1a723e */ /* 0x000fe400000000ff */
[----:B--2---:R-:W-:-:S02]  /*a780*/  F2FP.F16.F32.PACK_AB R27, R171, R170 ;  /* 0x000000aaab1b723e */ /* 0x004fc400000000ff */
[----:B------:R-:W-:Y:S02]  /*a790*/  F2FP.F16.F32.PACK_AB R146, R149, R148 ;  /* 0x000000949592723e */ /* 0x000fe400000000ff */
[----:B------:R-:W-:Y:S01]  /*a7a0*/  F2FP.F16.F32.PACK_AB R147, R0, R174 ;  /* 0x000000ae0093723e */ /* 0x000fe200000000ff */
[----:B------:R-:W-:Y:S01]  /*a7b0*/  STSM.16.M88.4 [R156], R24 ;  /* 0x000000189c007844 */ /* 0x000fe20000000200 */
[----:B------:R-:W-:Y:S01]  /*a7c0*/  UIMAD UR5, UR10, UR8, URZ ;  /* 0x000000080a0572a4 */ /* 0x000fe2000f8e023f */
[----:B------:R-:W-:Y:S02]  /*a7d0*/  LOP3.LUT R118, R119, 0x380, RZ, 0xc0, !PT ;  /* 0x0000038077767812 */ /* 0x000fe400078ec0ff */
[----:B------:R-:W-:Y:S01]  /*a7e0*/  STSM.16.M88.4 [R152], R144 ;  /* 0x0000009098007844 */ /* 0x000fe20000000200 */
[----:B------:R-:W-:Y:S01]  /*a7f0*/  LEA R0, R23, R205, 0x5 ;  /* 0x000000cd17007211 */ /* 0x000fe200078e28ff */
[----:B------:R-:W-:Y:S01]  /*a800*/  UIMAD.WIDE.U32 UR6, UR39, UR8, URZ ;  /* 0x00000008270672a5 */ /* 0x000fe2000f8e003f */
[----:B------:R-:W-:Y:S01]  /*a810*/  LOP3.LUT R120, R121, 0x380, RZ, 0xc0, !PT ;  /* 0x0000038079787812 */ /* 0x000fe200078ec0ff */
[----:B------:R-:W-:Y:S01]  /*a820*/  BAR.SYNC.DEFER_BLOCKING 0x1, 0x100 ;  /* 0x0044000000007b1d */ /* 0x000fe20000010000 */
[----:B------:R-:W-:Y:S01]  /*a830*/  UIMAD UR5, UR39, UR9, UR5 ;  /* 0x00000009270572a4 */ /* 0x000fe2000f8e0205 */
[----:B------:R-:W-:-:S02]  /*a840*/  LOP3.LUT R122, R123, 0x380, RZ, 0xc0, !PT ;  /* 0x000003807b7a7812 */ /* 0x000fc400078ec0ff */
[----:B------:R-:W-:Y:S02]  /*a850*/  SHF.R.U64 R118, R118, 0x3, RZ ;  /* 0x0000000376767819 */ /* 0x000fe400000012ff */
[----:B------:R-:W-:Y:S01]  /*a860*/  ULDC.64 UR10, c[0x0][0xaf0] ;  /* 0x0002bc00000a7ab9 */ /* 0x000fe20000000a00 */
[----:B------:R-:W-:Y:S01]  /*a870*/  SHF.R.U64 R120, R120, 0x3, RZ ;  /* 0x0000000378787819 */ /* 0x000fe200000012ff */
[----:B-1----:R-:W-:Y:S01]  /*a880*/  @!P1 ST.E desc[UR48][R36.64], R4 ;  /* 0x0000000424009985 */ /* 0x002fe2000c101930 */
[----:B------:R-:W-:Y:S01]  /*a890*/  UIMAD UR8, UR12, UR10, URZ ;  /* 0x0000000a0c0872a4 */ /* 0x000fe2000f8e023f */
[----:B------:R-:W-:Y:S02]  /*a8a0*/  SHF.R.U64 R122, R122, 0x3, RZ ;  /* 0x000000037a7a7819 */ /* 0x000fe400000012ff */
[----:B---3--:R0:W-:Y:S01]  /*a8b0*/  @!P0 ST.E desc[UR48][R38.64], R3 ;  /* 0x0000000326008985 */ /* 0x0081e2000c101930 */
[----:B------:R-:W-:Y:S01]  /*a8c0*/  UIADD3 UR7, UR7, UR5, URZ ;  /* 0x0000000507077290 */ /* 0x000fe2000fffe03f */
[----:B------:R-:W-:-:S02]  /*a8d0*/  LOP3.LUT R118, R118, R119, RZ, 0x3c, !PT ;  /* 0x0000007776767212 */ /* 0x000fc400078e3cff */
[----:B------:R1:W5:Y:S01]  /*a8e0*/  LD.E.128 R28, desc[UR48][R6.64] ;  /* 0x00000030061c7980 */ /* 0x000362000c101d00 */
[----:B------:R-:W-:Y:S02]  /*a8f0*/  LOP3.LUT R120, R120, R121, RZ, 0x3c, !PT ;  /* 0x0000007978787212 */ /* 0x000fe400078e3cff */
[----:B------:R-:W-:Y:S01]  /*a900*/  LOP3.LUT R122, R122, R123, RZ, 0x3c, !PT ;  /* 0x0000007b7a7a7212 */ /* 0x000fe200078e3cff */
[----:B------:R2:W5:Y:S01]  /*a910*/  LD.E.128 R32, desc[UR48][R20.64] ;  /* 0x0000003014207980 */ /* 0x000562000c101d00 */
[----:B------:R-:W-:Y:S01]  /*a920*/  UIMAD UR5, UR41, UR11, UR8 ;  /* 0x0000000b290572a4 */ /* 0x000fe2000f8e0208 */
[--C-:B------:R-:W-:Y:S01]  /*a930*/  IMAD.X R119, RZ, RZ, R139.reuse, P4 ;  /* 0x000000ffff777224 */ /* 0x100fe200020e068b */
[----:B------:R-:W-:Y:S01]  /*a940*/  UIMAD.WIDE.U32 UR6, UR41, UR10, UR6 ;  /* 0x0000000a290672a5 */ /* 0x000fe2000f8e0006 */
[--C-:B------:R-:W-:Y:S01]  /*a950*/  IMAD.X R121, RZ, RZ, R139.reuse, P5 ;  /* 0x000000ffff797224 */ /* 0x100fe200028e068b */
[----:B------:R-:W-:Y:S01]  /*a960*/  ULDC.64 UR8, c[0x0][0xae0] ;  /* 0x0002b80000087ab9 */ /* 0x000fe20000000a00 */
[----:B-1----:R-:W1:Y:S01]  /*a970*/  @P2 LDC R7, c[0x0][0xbec] ;  /* 0x0002fb00ff072b82 */ /* 0x002e620000000800 */
[----:B------:R-:W-:Y:S01]  /*a980*/  IMAD.X R123, RZ, RZ, R139, P6 ;  /* 0x000000ffff7b7224 */ /* 0x000fe200030e068b */
[----:B------:R-:W5:Y:S04]  /*a990*/  LD.E.128 R100, desc[UR48][R102.64] ;  /* 0x0000003066647980 */ /* 0x000f68000c101d00 */
[----:B------:R-:W5:Y:S02]  /*a9a0*/  LD.E.128 R104, desc[UR48][R106.64] ;  /* 0x000000306a687980 */ /* 0x000f64000c101d00 */
[----:B--2---:R-:W2:Y:S01]  /*a9b0*/  @P2 LDC R21, c[0x0][0xbf0] ;  /* 0x0002fc00ff152b82 */ /* 0x004ea20000000800 */
[----:B------:R-:W-:Y:S01]  /*a9c0*/  VIADD R20, R0, UR43 ;  /* 0x0000002b00147c36 */ /* 0x000fe20008000000 */
[----:B------:R-:W-:Y:S01]  /*a9d0*/  UIADD3 UR5, UR7, UR5, URZ ;  /* 0x0000000507057290 */ /* 0x000fe2000fffe03f */
[----:B------:R-:W-:Y:S01]  /*a9e0*/  IMAD.U32 R6, RZ, RZ, UR6 ;  /* 0x00000006ff067e24 */ /* 0x000fe2000f8e00ff */
[----:B------:R-:W5:Y:S01]  /*a9f0*/  LD.E.128 R136, desc[UR48][R138.64] ;  /* 0x000000308a887980 */ /* 0x000f62000c101d00 */
[----:B0-----:R-:W-:-:S03]  /*aa00*/  IMAD.MOV.U32 R3, RZ, RZ, R20 ;  /* 0x000000ffff037224 */ /* 0x001fc600078e0014 */
[----:B------:R-:W5:Y:S04]  /*aa10*/  LD.E.128 R108, desc[UR48][R110.64] ;  /* 0x000000306e6c7980 */ /* 0x000f68000c101d00 */
[----:B------:R0:W5:Y:S01]  /*aa20*/  LD.E.128 R8, desc[UR48][R112.64] ;  /* 0x0000003070087980 */ /* 0x000162000c101d00 */
[----:B-1----:R-:W-:-:S03]  /*aa30*/  @P2 IMAD.HI.U32 R0, R20, R7, RZ ;  /* 0x0000000714002227 */ /* 0x002fc600078e00ff */
[----:B------:R0:W5:Y:S04]  /*aa40*/  LD.E.128 R12, desc[UR48][R114.64] ;  /* 0x00000030720c7980 */ /* 0x000168000c101d00 */
[----:B------:R0:W5:Y:S01]  /*aa50*/  LD.E.128 R48, desc[UR48][R116.64] ;  /* 0x0000003074307980 */ /* 0x000162000c101d00 */
[----:B--2---:R-:W-:-:S03]  /*aa60*/  @P2 SHF.R.U32.HI R3, RZ, R21, R0 ;  /* 0x00000015ff032219 */ /* 0x004fc60000011600 */
[----:B------:R0:W5:Y:S01]  /*aa70*/  LD.E.128 R44, desc[UR48][R118.64] ;  /* 0x00000030762c7980 */ /* 0x000162000c101d00 */
[--C-:B------:R-:W-:Y:S01]  /*aa80*/  SHF.R.S32.HI R0, RZ, 0x1f, R3.reuse ;  /* 0x0000001fff007819 */ /* 0x100fe20000011403 */
[----:B------:R-:W-:Y:S01]  /*aa90*/  IMAD.MOV R4, RZ, RZ, -R3 ;  /* 0x000000ffff047224 */ /* 0x000fe200078e0a03 */
[----:B------:R-:W-:Y:S01]  /*aaa0*/  MOV R7, UR7 ;  /* 0x0000000700077c02 */ /* 0x000fe20008000f00 */
[----:B------:R-:W-:Y:S01]  /*aab0*/  IMAD.U32 R7, RZ, RZ, UR5 ;  /* 0x00000005ff077e24 */ /* 0x000fe2000f8e00ff */
[----:B------:R0:W5:Y:S01]  /*aac0*/  LD.E.128 R24, desc[UR48][R120.64] ;  /* 0x0000003078187980 */ /* 0x000162000c101d00 */
[----:B------:R-:W-:Y:S01]  /*aad0*/  IMAD R0, R0, UR8, RZ ;  /* 0x0000000800007c24 */ /* 0x000fe2000f8e02ff */
[----:B------:R-:W-:Y:S01]  /*aae0*/  ULDC.64 UR6, c[0x0][0xad8] ;  /* 0x0002b60000067ab9 */ /* 0x000fe20000000a00 */
[----:B------:R-:W-:Y:S01]  /*aaf0*/  IMAD R21, R5, R4, R20 ;  /* 0x0000000405157224 */ /* 0x000fe200078e0214 */
[----:B------:R0:W5:Y:S01]  /*ab00*/  LD.E.128 R36, desc[UR48][R122.64] ;  /* 0x000000307a247980 */ /* 0x000162000c101d00 */
[----:B------:R-:W-:-:S03]  /*ab10*/  IMAD R41, R3, UR9, R0 ;  /* 0x0000000903297c24 */ /* 0x000fc6000f8e0200 */
[----:B------:R-:W5:Y:S01]  /*ab20*/  LD.E.128 R124, desc[UR48][R126.64] ;  /* 0x000000307e7c7980 */ /* 0x000f62000c101d00 */
[----:B------:R-:W-:-:S03]  /*ab30*/  SHF.R.S32.HI R0, RZ, 0x1f, R21 ;  /* 0x0000001fff007819 */ /* 0x000fc60000011415 */
[----:B------:R-:W5:Y:S01]  /*ab40*/  LD.E.128 R128, desc[UR48][R130.64] ;  /* 0x0000003082807980 */ /* 0x000f62000c101d00 */
[----:B------:R-:W-:-:S03]  /*ab50*/  IMAD.WIDE.U32 R4, R3, UR8, R6 ;  /* 0x0000000803047c25 */ /* 0x000fc6000f8e0006 */
        /* <DEDUP_REMOVED lines=10> */
[----:B------:R-:W-:Y:S01]  /*ac00*/  VIADD R53, R205, UR43 ;  /* 0x0000002bcd357c36 */ /* 0x000fe20008000000 */
[----:B------:R-:W-:Y:S01]  /*ac10*/  UIADD3 UR5, UR13, 0x22820, URZ ;  /* 0x000228200d057890 */ /* 0x000fe2000fffe03f */
[C---:B------:R-:W-:Y:S02]  /*ac20*/  IMAD R7, R21.reuse, UR7, R0 ;  /* 0x0000000715077c24 */ /* 0x040fe4000f8e0200 */
[----:B------:R-:W-:Y:S01]  /*ac30*/  IMAD.WIDE.U32 R4, R21, UR6, R4 ;  /* 0x0000000615047c25 */ /* 0x000fe2000f8e0004 */
[C---:B------:R-:W-:Y:S01]  /*ac40*/  ISETP.GE.AND P2, PT, R53.reuse, R40, PT ;  /* 0x000000283500720c */ /* 0x040fe20003f46270 */
[----:B------:R-:W-:Y:S02]  /*ac50*/  ULDC.64 UR6, c[0x0][0xa80] ;  /* 0x0002a00000067ab9 */ /* 0x000fe40000000a00 */
[----:B------:R-:W-:Y:S01]  /*ac60*/  VIADD R3, R53, 0x20 ;  /* 0x0000002035037836 */ /* 0x000fe20000000000 */
[----:B------:R-:W-:Y:S01]  /*ac70*/  LEA R0, P3, R4, UR6, 0x1 ;  /* 0x0000000604007c11 */ /* 0x000fe2000f8608ff */
[----:B------:R-:W-:Y:S01]  /*ac80*/  IMAD.IADD R5, R5, 0x1, R7 ;  /* 0x0000000105057824 */ /* 0x000fe200078e0207 */
[----:B------:R-:W-:-:S02]  /*ac90*/  UPRMT UR5, URZ, 0x654, UR5 ;  /* 0x000006543f057896 */ /* 0x000fc40008000005 */
[-C--:B------:R-:W-:Y:S02]  /*aca0*/  ISETP.GE.AND P1, PT, R3, R40.reuse, PT ;  /* 0x000000280300720c */ /* 0x080fe40003f26270 */
[----:B------:R-:W-:Y:S02]  /*acb0*/  IADD3 R3, R53, 0x40, RZ ;  /* 0x0000004035037810 */ /* 0x000fe40007ffe0ff */
[----:B------:R-:W-:Y:S01]  /*acc0*/  LEA.HI.X R41, R4, UR7, R5, 0x1, P3 ;  /* 0x0000000704297c11 */ /* 0x000fe200098f0c05 */
[----:B-1----:R0:W1:Y:S01]  /*acd0*/  SHFL.IDX PT, R43, R0, RZ, 0x181f ;  /* 0x00181fff002b7589 */ /* 0x00206200000e0000 */
[----:B------:R-:W-:Y:S01]  /*ace0*/  ISETP.GE.AND P0, PT, R3, R40, PT ;  /* 0x000000280300720c */ /* 0x000fe20003f06270 */
[----:B------:R-:W-:Y:S01]  /*acf0*/  SYNCS.ARRIVE.TRANS64.RED.A1T0 RZ, [UR5], RZ ;  /* 0x000000ffffff79a7 */ /* 0x000fe20008100405 */
[----:B------:R-:W-:Y:S01]  /*ad00*/  BSSY B1, `(.L_x_13654) ;  /* 0x0000014000017945 */ /* 0x000fe20003800000 */
[----:B------:R0:W2:Y:S03]  /*ad10*/  SHFL.IDX PT, R3, R41, RZ, 0x181f ;  /* 0x00181fff29037589 */ /* 0x0000a600000e0000 */
        /* <DEDUP_REMOVED lines=18> */
.L_x_13655:
[----:B------:R-:W-:Y:S05]  /*ae40*/  BSYNC B1 ;  /* 0x0000000000017941 */ /* 0x000fea0003800000 */
.L_x_13654:
        /* <DEDUP_REMOVED lines=11> */
[----:B----4-:R-:W-:Y:S02]  /*af00*/  @!P4 LEA.HI.X R5, R2, R3, R213, 0x1, P6 ;  /* 0x000000030205c211 */ /* 0x010fe400030f0cd5 */
[----:B------:R-:W-:Y:S02]  /*af10*/  @!P2 LEA R20, P6, R18, R43, 0x1 ;  /* 0x0000002b1214a211 */ /* 0x000fe400078c08ff */
[----:B------:R-:W-:Y:S01]  /*af20*/  @!P3 LEA.HI.X R7, R19, R3, R212, 0x1, P5 ;  /* 0x000000031307b211 */ /* 0x000fe200028f0cd4 */
[----:B-----5:R3:W-:Y:S01]  /*af30*/  @!P4 ST.E.128 desc[UR48][R4.64], R28 ;  /* 0x0000001c0400c985 */ /* 0x0207e2000c101d30 */
[----:B------:R-:W-:-:S02]  /*af40*/  @!P1 LEA R42, P5, R22, R43, 0x1 ;  /* 0x0000002b162a9211 */ /* 0x000fc400078a08ff */
[-C--:B------:R-:W-:Y:S01]  /*af50*/  @!P2 LEA.HI.X R21, R18, R3.reuse, R211, 0x1, P6 ;  /* 0x000000031215a211 */ /* 0x080fe200030f0cd3 */
[----:B------:R3:W-:Y:S01]  /*af60*/  @!P3 ST.E.128 desc[UR48][R6.64], R108 ;  /* 0x0000006c0600b985 */ /* 0x0007e2000c101d30 */
[----:B------:R-:W-:-:S03]  /*af70*/  @!P1 LEA.HI.X R43, R22, R3, R210, 0x1, P5 ;  /* 0x00000003162b9211 */ /* 0x000fc600028f0cd2 */
[----:B------:R3:W-:Y:S04]  /*af80*/  @!P2 ST.E.128 desc[UR48][R20.64], R44 ;  /* 0x0000002c1400a985 */ /* 0x0007e8000c101d30 */
[----:B------:R3:W-:Y:S02]  /*af90*/  @!P1 ST.E.128 desc[UR48][R42.64], R128 ;  /* 0x000000802a009985 */ /* 0x0007e4000c101d30 */
.L_x_13657:
[----:B------:R-:W-:Y:S05]  /*afa0*/  BSYNC B1 ;  /* 0x0000000000017941 */ /* 0x000fea0003800000 */
.L_x_13656:
        /* <DEDUP_REMOVED lines=10> */
[CC--:B------:R-:W-:Y:S02]  /*b050*/  @!P2 LEA R6, P5, R19.reuse, R29.reuse, 0x1 ;  /* 0x0000001d1306a211 */ /* 0x0c0fe400078a08ff */
        /* <DEDUP_REMOVED lines=10> */
.L_x_13659:
[----:B------:R-:W-:Y:S05]  /*b100*/  BSYNC B1 ;  /* 0x0000000000017941 */ /* 0x000fea0003800000 */
.L_x_13658:
[----:B0-----:R-:W-:Y:S01]  /*b110*/  VIADD R3, R53, 0x60 ;  /* 0x0000006035037836 */ /* 0x001fe20000000000 */
[----:B--2-4-:R-:W0:Y:S04]  /*b120*/  SHFL.IDX PT, R41, R41, 0x3, 0x181f ;  /* 0x00781f0029297f89 */ /* 0x014e2800000e0000 */
[----:B------:R-:W-:Y:S01]  /*b130*/  ISETP.GE.AND P0, PT, R3, R40, PT ;  /* 0x000000280300720c */ /* 0x000fe20003f06270 */
[----:B------:R2:W4:-:S12]  /*b140*/  SHFL.IDX PT, R11, R0, 0x3, 0x181f ;  /* 0x00781f00000b7f89 */ /* 0x00051800000e0000 */
[----:B--2---:R-:W-:Y:S05]  /*b150*/  @P0 BRA `(.L_x_13660) ;  /* 0x0000000c00200947 */ /* 0x004fea0003800000 */
[----:B------:R-:W-:Y:S02]  /*b160*/  ULDC UR5, c[0x0][0xac8] ;  /* 0x0002b20000057ab9 */ /* 0x000fe40000000800 */
[----:B------:R-:W-:Y:S02]  /*b170*/  ISETP.GE.AND P3, PT, R2, UR5, PT ;  /* 0x0000000502007c0c */ /* 0x000fe4000bf66270 */
[----:B------:R-:W-:Y:S02]  /*b180*/  ISETP.GE.AND P4, PT, R19, UR5, PT ;  /* 0x0000000513007c0c */ /* 0x000fe4000bf86270 */
[----:B------:R-:W-:-:S09]  /*b190*/  ISETP.GE.AND P5, PT, R18, UR5, PT ;  /* 0x0000000512007c0c */ /* 0x000fd2000bfa6270 */
[-C--:B----4-:R-:W-:Y:S02]  /*b1a0*/  @!P3 LEA R4, P0, R2, R11.reuse, 0x1 ;  /* 0x0000000b0204b211 */ /* 0x090fe400078008ff */
        /* <DEDUP_REMOVED lines=14> */
.L_x_13653:
[----:B------:R-:W0:Y:S01]  /*b290*/  LDC R10, c[0x0][0xbe8] ;  /* 0x0002fa00ff0a7b82 */ /* 0x000e220000000800 */
[----:B------:R-:W-:Y:S01]  /*b2a0*/  ISETP.GE.AND P0, PT, R214, 0x80, PT ;  /* 0x00000080d600780c */ /* 0x000fe20003f06270 */
[----:B------:R-:W-:Y:S01]  /*b2b0*/  USHF.R.S32.HI UR8, URZ, 0x1f, UR39 ;  /* 0x0000001f3f087899 */ /* 0x000fe20008011427 */
[----:B------:R-:W-:Y:S01]  /*b2c0*/  BSSY B1, `(.L_x_13661) ;  /* 0x000002f000017945 */ /* 0x000fe20003800000 */
[----:B------:R-:W-:Y:S01]  /*b2d0*/  USHF.R.S32.HI UR9, URZ, 0x1f, UR41 ;  /* 0x0000001f3f097899 */ /* 0x000fe20008011429 */
[----:B------:R-:W-:Y:S01]  /*b2e0*/  IMAD R8, R23, 0x20, R205 ;  /* 0x0000002017087824 */ /* 0x000fe200078e02cd */
        /* <DEDUP_REMOVED lines=14> */
[----:B------:R-:W-:Y:S01]  /*b3d0*/  MOV R4, R6 ;  /* 0x0000000600047202 */ /* 0x000fe20000000f00 */
        /* <DEDUP_REMOVED lines=29> */
.L_x_13662:
[----:B------:R-:W-:Y:S05]  /*b5b0*/  BSYNC B1 ;  /* 0x0000000000017941 */ /* 0x000fea0003800000 */
.L_x_13661:
[----:B------:R-:W-:Y:S01]  /*b5c0*/  ULDC.64 UR10, c[0x0][0xae8] ;  /* 0x0002ba00000a7ab9 */ /* 0x000fe20000000a00 */
[----:B------:R-:W-:Y:S01]  /*b5d0*/  IADD3 R8, R8, UR43, RZ ;  /* 0x0000002b08087c10 */ /* 0x000fe2000fffe0ff */
[----:B------:R-:W-:Y:S01]  /*b5e0*/  UIMAD UR5, UR8, UR10, URZ ;  /* 0x0000000a080572a4 */ /* 0x000fe2000f8e023f */
[----:B------:R-:W-:Y:S01]  /*b5f0*/  BSSY B1, `(.L_x_13663) ;  /* 0x000003c000017945 */ /* 0x000fe20003800000 */
[----:B------:R-:W-:Y:S02]  /*b600*/  UIMAD.WIDE.U32 UR6, UR39, UR10, URZ ;  /* 0x0000000a270672a5 */ /* 0x000fe4000f8e003f */
[----:B------:R-:W-:Y:S01]  /*b610*/  UIMAD UR5, UR39, UR11, UR5 ;  /* 0x0000000b270572a4 */ /* 0x000fe2000f8e0205 */
[----:B0-----:R-:W-:Y:S02]  /*b620*/  @P1 IMAD.HI.U32 R0, R8, R9, RZ ;  /* 0x0000000908001227 */ /* 0x001fe400078e00ff */
[----:B------:R-:W-:Y:S01]  /*b630*/  ULDC.64 UR10, c[0x0][0xaf0] ;  /* 0x0002bc00000a7ab9 */ /* 0x000fe20000000a00 */
[----:B------:R-:W-:Y:S01]  /*b640*/  UIADD3 UR7, UR7, UR5, URZ ;  /* 0x0000000507077290 */ /* 0x000fe2000fffe03f */
[----:B--2---:R-:W-:Y:S01]  /*b650*/  IMAD.MOV.U32 R3, RZ, RZ, R8 ;  /* 0x000000ffff037224 */ /* 0x004fe200078e0008 */
[----:B------:R-:W-:Y:S01]  /*b660*/  UIMAD UR5, UR9, UR10, URZ ;  /* 0x0000000a090572a4 */ /* 0x000fe2000f8e023f */
        /* <DEDUP_REMOVED lines=9> */
[----:B------:R-:W-:Y:S01]  /*b700*/  IMAD R7, R10, R7, R8 ;  /* 0x000000070a077224 */ /* 0x000fe200078e0208 */
[----:B------:R-:W-:Y:S01]  /*b710*/  MOV R5, UR5 ;  /* 0x0000000500057c02 */ /* 0x000fe20008000f00 */
[----:B------:R-:W-:Y:S01]  /*b720*/  IMAD.U32 R4, RZ, RZ, UR6 ;  /* 0x00000006ff047e24 */ /* 0x000fe2000f8e00ff */
[----:B------:R-:W-:Y:S01]  /*b730*/  ULDC.64 UR6, c[0x0][0xad8] ;  /* 0x0002b60000067ab9 */ /* 0x000fe20000000a00 */
[C---:B------:R-:W-:Y:S01]  /*b740*/  IMAD R9, R3.reuse, UR9, R0 ;  /* 0x0000000903097c24 */ /* 0x040fe2000f8e0200 */
[----:B------:R-:W-:Y:S01]  /*b750*/  SHF.R.S32.HI R0, RZ, 0x1f, R7 ;  /* 0x0000001fff007819 */ /* 0x000fe20000011407 */
[----:B------:R-:W-:Y:S01]  /*b760*/  IMAD.WIDE.U32 R4, R3, UR8, R4 ;  /* 0x0000000803047c25 */ /* 0x000fe2000f8e0004 */
[----:B------:R-:W-:-:S03]  /*b770*/  ULDC UR5, c[0x0][0xa88] ;  /* 0x0002a20000057ab9 */ /* 0x000fc60000000800 */
[----:B------:R-:W-:Y:S02]  /*b780*/  IMAD.IADD R5, R5, 0x1, R9 ;  /* 0x0000000105057824 */ /* 0x000fe400078e0209 */
[----:B------:R-:W-:Y:S02]  /*b790*/  IMAD R6, R0, UR6, RZ ;  /* 0x0000000600067c24 */ /* 0x000fe4000f8e02ff */
[----:B------:R-:W-:Y:S02]  /*b7a0*/  VIADD R8, R205, UR43 ;  /* 0x0000002bcd087c36 */ /* 0x000fe40008000000 */
[----:B------:R-:W-:Y:S02]  /*b7b0*/  IMAD R9, R10, UR5, RZ ;  /* 0x000000050a097c24 */ /* 0x000fe4000f8e02ff */
        /* <DEDUP_REMOVED lines=9> */
[----:B------:R-:W-:Y:S01]  /*b850*/  LEA.HI.X R7, R4, UR7, R3, 0x1, P3 ;  /* 0x0000000704077c11 */ /* 0x000fe200098f0c03 */
[----:B------:R0:W1:Y:S03]  /*b860*/  SHFL.IDX PT, R5, R6, RZ, 0x181f ;  /* 0x00181fff06057589 */ /* 0x00006600000e0000 */
[----:B------:R-:W-:Y:S01]  /*b870*/  ISETP.GE.AND P0, PT, R0, R9, PT ;  /* 0x000000090000720c */ /* 0x000fe20003f06270 */
[----:B------:R0:W2:Y:S01]  /*b880*/  SHFL.IDX PT, R3, R7, RZ, 0x181f ;  /* 0x00181fff07037589 */ /* 0x0000a200000e0000 */
[----:B------:R-:W-:Y:S11]  /*b890*/  @P2 BRA `(.L_x_13664) ;  /* 0x0000000000442947 */ /* 0x000ff60003800000 */
        /* <DEDUP_REMOVED lines=17> */
.L_x_13664:
[----:B------:R-:W-:Y:S05]  /*b9b0*/  BSYNC B1 ;  /* 0x0000000000017941 */ /* 0x000fea0003800000 */
.L_x_13663:
        /* <DEDUP_REMOVED lines=21> */
.L_x_13666:
[----:B------:R-:W-:Y:S05]  /*bb10*/  BSYNC B1 ;  /* 0x0000000000017941 */ /* 0x000fea0003800000 */
.L_x_13665:
        /* <DEDUP_REMOVED lines=21> */
.L_x_13668:
[----:B------:R-:W-:Y:S05]  /*bc70*/  BSYNC B1 ;  /* 0x0000000000017941 */ /* 0x000fea0003800000 */
.L_x_13667:
[----:B------:R-:W-:Y:S01]  /*bc80*/  VIADD R0, R8, 0x60 ;  /* 0x0000006008007836 */ /* 0x000fe20000000000 */
[----:B0-----:R0:W0:Y:S04]  /*bc90*/  SHFL.IDX PT, R3, R7, 0x3, 0x181f ;  /* 0x00781f0007037f89 */ /* 0x00102800000e0000 */
[----:B------:R-:W-:Y:S01]  /*bca0*/  ISETP.GE.AND P0, PT, R0, R9, PT ;  /* 0x000000090000720c */ /* 0x000fe20003f06270 */
[----:B-1-3--:R1:W3:-:S12]  /*bcb0*/  SHFL.IDX PT, R5, R6, 0x3, 0x181f ;  /* 0x00781f0006057f89 */ /* 0x00a2d800000e0000 */
[----:B-1----:R-:W-:Y:S05]  /*bcc0*/  @P0 BRA `(.L_x_13660) ;  /* 0x0000000000440947 */ /* 0x002fea0003800000 */
[----:B------:R-:W-:Y:S02]  /*bcd0*/  ULDC UR5, c[0x0][0xac8] ;  /* 0x0002b20000057ab9 */ /* 0x000fe40000000800 */
[----:B------:R-:W-:Y:S02]  /*bce0*/  ISETP.GE.AND P3, PT, R2, UR5, PT ;  /* 0x0000000502007c0c */ /* 0x000fe4000bf66270 */
[----:B------:R-:W-:Y:S02]  /*bcf0*/  ISETP.GE.AND P2, PT, R19, UR5, PT ;  /* 0x0000000513007c0c */ /* 0x000fe4000bf46270 */
[----:B------:R-:W-:Y:S02]  /*bd00*/  ISETP.GE.AND P1, PT, R18, UR5, PT ;  /* 0x0000000512007c0c */ /* 0x000fe4000bf26270 */
[----:B------:R-:W-:-:S07]  /*bd10*/  ISETP.GE.AND P0, PT, R22, UR5, PT ;  /* 0x0000000516007c0c */ /* 0x000fce000bf06270 */
[-C--:B--234-:R-:W-:Y:S02]  /*bd20*/  @!P3 LEA R6, P6, R2, R5.reuse, 0x1 ;  /* 0x000000050206b211 */ /* 0x09cfe400078c08ff */
        /* <DEDUP_REMOVED lines=11> */
.L_x_13660:
[----:B------:R-:W-:Y:S05]  /*bde0*/  BSYNC B0 ;  /* 0x0000000000007941 */ /* 0x000fea0003800000 */
.L_x_13652:
[----:B------:R-:W-:Y:S02]  /*bdf0*/  ULDC UR5, c[0x0][0xc38] ;  /* 0x00030e0000057ab9 */ /* 0x000fe40000000800 */
[----:B------:R-:W-:-:S06]  /*be00*/  UISETP.GE.AND UP0, UPT, UR4, UR5, UPT ;  /* 0x000000050400728c */ /* 0x000fcc000bf06270 */
[----:B------:R-:W-:-:S13]  /*be10*/  PLOP3.LUT P0, PT, PT, PT, UP0, 0x80, 0x0 ;  /* 0x000000000000781c */ /* 0x000fda0003f0f008 */
[----:B------:R-:W-:Y:S05]  /*be20*/  @!P0 BRA `(.L_x_13669) ;  /* 0xffffff4c00bc8947 */ /* 0x000fea000383ffff */
[----:B------:R-:W-:Y:S05]  /*be30*/  EXIT ;  /* 0x000000000000794d */ /* 0x000fea0003800000 */
.L_x_13611:
[----:B------:R-:W-:-:S08]  /*be40*/  NOP ;  /* 0x0000000000007918 */ /* 0x000fd00000000000 */
[----:B------:R-:W0:-:S00]  /*be50*/  USETMAXREG.DEALLOC.CTAPOOL 0x28 ;  /* 0x00000028000079c8 */ /* 0x000e0000080e0500 */
        /* <DEDUP_REMOVED lines=19> */
[----:B------:R-:W-:Y:S01]  /*bf90*/  ULDC UR9, c[0x0][0x2b8] ;  /* 0x0000ae0000097ab9 */ /* 0x000fe20000000800 */
[----:B------:R-:W-:Y:S01]  /*bfa0*/  UISETP.NE.U32.AND UP0, UPT, UR6, URZ, UPT ;  /* 0x0000003f0600728c */ /* 0x000fe2000bf05070 */
[----:B------:R-:W-:Y:S01]  /*bfb0*/  IMAD.U32 R31, RZ, RZ, UR5 ;  /* 0x00000005ff1f7e24 */ /* 0x000fe2000f8e00ff */
[----:B------:R-:W-:Y:S01]  /*bfc0*/  ULDC UR38, c[0x0][0x288] ;  /* 0x0000a20000267ab9 */ /* 0x000fe20000000800 */
[----:B------:R-:W-:Y:S01]  /*bfd0*/  ULDC UR6, c[0x0][0x448] ;  /* 0x0001120000067ab9 */ /* 0x000fe20000000800 */
[----:B------:R-:W-:Y:S01]  /*bfe0*/  UISETP.NE.AND.EX UP0, UPT, UR7, URZ, UPT, UP0 ;  /* 0x0000003f0700728c */ /* 0x000fe2000bf05300 */
[----:B------:R-:W-:Y:S01]  /*bff0*/  IMAD.MOV.U32 R25, RZ, RZ, 0x1 ;  /* 0x00000001ff197424 */ /* 0x000fe200078e00ff */
[----:B------:R-:W-:Y:S01]  /*c000*/  MOV R18, RZ ;  /* 0x000000ff00127202 */ /* 0x000fe20000000f00 */
[----:B------:R-:W-:Y:S01]  /*c010*/  UMOV UR7, 0x400 ;  /* 0x0000040000077882 */ /* 0x000fe20000000000 */
        /* <DEDUP_REMOVED lines=16> */
[----:B------:R-:W-:Y:S02]  /*c120*/  LOP3.LUT R28, R3, 0x200, R28, 0xf8, !PT ;  /* 0x00000200031c7812 */ /* 0x000fe400078ef81c */
[----:B------:R-:W-:-:S02]  /*c130*/  SEL R0, RZ, 0x1, P0 ;  /* 0x00000001ff007807 */ /* 0x000fc40000000000 */
[----:B------:R-:W-:Y:S01]  /*c140*/  @P2 LOP3.LUT R17, R17, 0x10, RZ, 0xfc, !PT ;  /* 0x0000001011112812 */ /* 0x000fe200078efcff */
[----:B------:R-:W-:Y:S01]  /*c150*/  IMAD R32, R28, 0x2, R16 ;  /* 0x000000021c207824 */ /* 0x000fe200078e0210 */
[----:B------:R-:W-:Y:S02]  /*c160*/  SHF.L.U32 R3, R2, 0x1, RZ ;  /* 0x0000000102037819 */ /* 0x000fe400000006ff */
[----:B------:R-:W-:Y:S02]  /*c170*/  LOP3.LUT R17, R17, 0xfffffff7, RZ, 0xc0, !PT ;  /* 0xfffffff711117812 */ /* 0x000fe400078ec0ff */
[----:B------:R-:W-:Y:S02]  /*c180*/  LOP3.LUT R0, R3, 0x2, R0, 0xe2, !PT ;  /* 0x0000000203007812 */ /* 0x000fe400078ee200 */
[----:B------:R-:W-:Y:S02]  /*c190*/  @P1 LOP3.LUT R17, R17, 0x8, RZ, 0xfc, !PT ;  /* 0x0000000811111812 */ /* 0x000fe400078efcff */
[----:B------:R-:W-:-:S02]  /*c1a0*/  SEL R3, RZ, 0x4, P1 ;  /* 0x00000004ff037807 */ /* 0x000fc40000800000 */
[----:B------:R-:W-:Y:S02]  /*c1b0*/  LOP3.LUT R17, R17, 0xffffffdf, RZ, 0xc0, !PT ;  /* 0xffffffdf11117812 */ /* 0x000fe400078ec0ff */
[----:B------:R-:W-:Y:S01]  /*c1c0*/  ISETP.GE.AND P1, PT, R6, UR37, PT ;  /* 0x0000002506007c0c */ /* 0x000fe2000bf26270 */
[----:B------:R-:W-:Y:S01]  /*c1d0*/  UIMAD UR37, UR6, UR38, URZ ;  /* 0x00000026062572a4 */ /* 0x000fe2000f8e023f */
[----:B------:R-:W-:Y:S02]  /*c1e0*/  @P0 LOP3.LUT R17, R17, 0x20, RZ, 0xfc, !PT ;  /* 0x0000002011110812 */ /* 0x000fe400078efcff */
[----:B------:R-:W-:Y:S01]  /*c1f0*/  ISETP.GE.AND P0, PT, R4, UR4, PT ;  /* 0x0000000404007c0c */ /* 0x000fe2000bf06270 */
[----:B------:R-:W-:Y:S01]  /*c200*/  ULDC UR4, c[0x0][0x424] ;  /* 0x0001090000047ab9 */ /* 0x000fe20000000800 */
[----:B------:R-:W-:Y:S01]  /*c210*/  LOP3.LUT R17, R17, 0xfffffffb, RZ, 0xc0, !PT ;  /* 0xfffffffb11117812 */ /* 0x000fe200078ec0ff */
[----:B------:R-:W-:Y:S01]  /*c220*/  USEL UR4, UR4, 0x1, UP0 ;  /* 0x0000000104047887 */ /* 0x000fe20008000000 */
[----:B------:R-:W-:Y:S01]  /*c230*/  LOP3.LUT R5, R0, R3, RZ, 0xfc, !PT ;  /* 0x0000000300057212 */ /* 0x000fe200078efcff */
[----:B------:R-:W-:Y:S01]  /*c240*/  IMAD.SHL.U32 R0, R8, 0x10, RZ ;  /* 0x0000001008007824 */ /* 0x000fe200078e00ff */
[----:B------:R-:W-:Y:S01]  /*c250*/  SHF.R.U32.HI R33, RZ, 0x3, R7 ;  /* 0x00000003ff217819 */ /* 0x000fe20000011607 */
[----:B------:R-:W-:Y:S01]  /*c260*/  UIMAD UR36, UR4, UR36, URZ ;  /* 0x00000024042472a4 */ /* 0x000fe2000f8e023f */
[----:B------:R-:W-:Y:S01]  /*c270*/  SEL R35, RZ, 0x8, P0 ;  /* 0x00000008ff237807 */ /* 0x000fe20000000000 */
[----:B------:R0:W-:Y:S01]  /*c280*/  STL [R1+0x4], R5 ;  /* 0x0000040501007387 */ /* 0x0001e20000100800 */
[----:B------:R-:W-:Y:S01]  /*c290*/  LOP3.LUT R0, R33, 0x70, R0, 0xf8, !PT ;  /* 0x0000007021007812 */ /* 0x000fe200078ef800 */
[----:B------:R-:W-:Y:S01]  /*c2a0*/  UIADD3 UR4, UR36, 0x5f, URZ ;  /* 0x0000005f24047890 */ /* 0x000fe2000fffe03f */
[----:B------:R-:W-:Y:S01]  /*c2b0*/  LOP3.LUT R35, R5, R35, RZ, 0xfc, !PT ;  /* 0x0000002305237212 */ /* 0x000fe200078efcff */
[----:B------:R0:W-:Y:S01]  /*c2c0*/  STL [R1], RZ ;  /* 0x000000ff01007387 */ /* 0x0001e20000100800 */
[----:B------:R-:W-:Y:S01]  /*c2d0*/  @P0 LOP3.LUT R17, R17, 0x4, RZ, 0xfc, !PT ;  /* 0x0000000411110812 */ /* 0x000fe200078efcff */
[----:B------:R-:W-:-:S02]  /*c2e0*/  UIMAD.WIDE UR4, UR4, 0x2aaaaaab, URZ ;  /* 0x2aaaaaab040478a5 */ /* 0x000fc4000f8e023f */
[----:B------:R-:W-:Y:S01]  /*c2f0*/  UIADD3 UR38, UR36, 0x60, -UR38 ;  /* 0x0000006024267890 */ /* 0x000fe2000fffe826 */
[----:B------:R-:W-:Y:S01]  /*c300*/  LOP3.LUT R17, R17, 0xfffffffe, RZ, 0xc0, !PT ;  /* 0xfffffffe11117812 */ /* 0x000fe200078ec0ff */
[----:B------:R-:W-:-:S03]  /*c310*/  USHF.R.U32.HI UR39, URZ, 0x1f, UR5 ;  /* 0x0000001f3f277899 */ /* 0x000fc60008011605 */
[----:B------:R-:W-:Y:S01]  /*c320*/  @P1 LOP3.LUT R17, R17, 0x1, RZ, 0xfc, !PT ;  /* 0x0000000111111812 */ /* 0x000fe200078efcff */
[----:B------:R-:W-:Y:S01]  /*c330*/  ULEA.HI.SX32 UR39, UR5, UR39, 0x1c ;  /* 0x0000002705277291 */ /* 0x000fe2000f8fe23f */
[----:B------:R-:W-:Y:S02]  /*c340*/  ISETP.GE.AND P1, PT, R6, UR9, PT ;  /* 0x0000000906007c0c */ /* 0x000fe4000bf26270 */
[----:B------:R-:W-:-:S11]  /*c350*/  LOP3.LUT R17, R17, 0xfffffeff, RZ, 0xc0, !PT ;  /* 0xfffffeff11117812 */ /* 0x000fd600078ec0ff */
[----:B0-----:R-:W-:-:S07]  /*c360*/  @P1 LOP3.LUT R17, R17, 0x100, RZ, 0xfc, !PT ;  /* 0x0000010011111812 */ /* 0x001fce00078efcff */
.L_x_13719:
        /* <DEDUP_REMOVED lines=22> */
.L_x_13671:
[----:B------:R-:W-:Y:S01]  /*c4d0*/  ULDC UR8, c[0x0][0xc54] ;  /* 0x0003150000087ab9 */ /* 0x000fe20000000800 */
[----:B------:R-:W-:Y:S01]  /*c4e0*/  UMOV UR6, UR7 ;  /* 0x0000000700067c82 */ /* 0x000fe20008000000 */
[----:B------:R-:W-:-:S11]  /*c4f0*/  UISETP.NE.AND UP0, UPT, UR8, 0x1, UPT ;  /* 0x000000010800788c */ /* 0x000fd6000bf05270 */
[----:B------:R-:W-:Y:S02]  /*c500*/  @UP0 ULDC.64 UR10, c[0x0][0xc58] ;  /* 0x00031600000a0ab9 */ /* 0x000fe40000000a00 */
[----:B------:R-:W-:-:S04]  /*c510*/  UIMAD.WIDE.U32 UR4, UR7, UR10, URZ ;  /* 0x0000000a070472a5 */ /* 0x000fc8000f8e003f */
[----:B------:R-:W-:-:S04]  /*c520*/  @UP0 USHF.R.U32.HI UR6, URZ, UR11, UR5 ;  /* 0x0000000b3f060299 */ /* 0x000fc80008011605 */
[----:B------:R-:W-:-:S12]  /*c530*/  UIMAD UR4, UR6, UR8, URZ ;  /* 0x00000008060472a4 */ /* 0x000fd8000f8e023f */
.L_x_13672:
        /* <DEDUP_REMOVED lines=58> */
.L_x_13674:
[----:B------:R-:W-:Y:S01]  /*c8e0*/  IADD3 R0, R16, 0x1c400, RZ ;  /* 0x0001c40010007810 */ /* 0x000fe20007ffe0ff */
[----:B------:R-:W-:Y:S03]  /*c8f0*/  BSSY B6, `(.L_x_13676) ;  /* 0x0000013000067945 */ /* 0x000fe60003800000 */
        /* <DEDUP_REMOVED lines=18> */
.L_x_13677:
[----:B------:R-:W-:Y:S05]  /*ca20*/  BSYNC B6 ;  /* 0x0000000000067941 */ /* 0x000fea0003800000 */
.L_x_13676:
        /* <DEDUP_REMOVED lines=20> */
.L_x_13680:
        /* <DEDUP_REMOVED lines=15> */
.L_x_13679:
[----:B------:R-:W-:Y:S05]  /*cc60*/  BSYNC B6 ;  /* 0x0000000000067941 */ /* 0x000fea0003800000 */
.L_x_13678:
        /* <DEDUP_REMOVED lines=12> */
[----:B------:R-:W-:Y:S01]  /*cd30*/  UMOV UR5, 0xffffffff ;  /* 0xffffffff00057882 */ /* 0x000fe20000000000 */
[----:B------:R-:W-:Y:S02]  /*cd40*/  IMAD.U32 R0, RZ, RZ, UR43 ;  /* 0x0000002bff007e24 */ /* 0x000fe4000f8e00ff */
[----:B------:R-:W-:Y:S02]  /*cd50*/  IMAD.U32 R19, RZ, RZ, UR4 ;  /* 0x00000004ff137e24 */ /* 0x000fe4000f8e00ff */
[----:B------:R-:W-:Y:S01]  /*cd60*/  VIADD R0, R0, 0xffffffff ;  /* 0xffffffff00007836 */ /* 0x000fe20000000000 */
[----:B------:R-:W-:Y:S06]  /*cd70*/  BRA.DIV UR5, `(.L_x_13681) ;  /* 0x0000003205787947 */ /* 0x000fec000b800000 */
.L_x_13735:
[----:B-1----:R-:W1:Y:S01]  /*cd80*/  S2R R2, SR_TID.X ;  /* 0x0000000000027919 */ /* 0x002e620000002100 */
[----:B0-----:R-:W-:Y:S02]  /*cd90*/  ISETP.NE.AND P1, PT, R10, 0x1, PT ;  /* 0x000000010a00780c */ /* 0x001fe40003f25270 */
[----:B-----5:R-:W-:Y:S02]  /*cda0*/  SHF.R.S32.HI R29, RZ, 0x1f, R27 ;  /* 0x0000001fff1d7819 */ /* 0x020fe4000001141b */
[----:B------:R-:W-:Y:S02]  /*cdb0*/  LOP3.LUT R17, R17, 0xffffff7f, RZ, 0xc0, !PT ;  /* 0xffffff7f11117812 */ /* 0x000fe400078ec0ff */
[----:B------:R-:W-:-:S07]  /*cdc0*/  MOV R24, RZ ;  /* 0x000000ff00187202 */ /* 0x000fce0000000f00 */
[----:B------:R-:W0:Y:S01]  /*cdd0*/  @P1 LDC R3, c[0x0][0x434] ;  /* 0x00010d00ff031b82 */ /* 0x000e220000000800 */
[----:B------:R-:W-:-:S07]  /*cde0*/  @P1 LOP3.LUT R17, R17, 0x80, RZ, 0xfc, !PT ;  /* 0x0000008011111812 */ /* 0x000fce00078efcff */
[----:B------:R-:W2:Y:S01]  /*cdf0*/  @P1 LDC R5, c[0x0][0x438] ;  /* 0x00010e00ff051b82 */ /* 0x000ea20000000800 */
[----:B-1----:R-:W-:-:S04]  /*ce00*/  SHF.L.U32 R8, R2, 0x4, RZ ;  /* 0x0000000402087819 */ /* 0x002fc800000006ff */
        /* <DEDUP_REMOVED lines=33> */
.L_x_13682:
[----:B------:R-:W-:Y:S01]  /*d020*/  IMAD R22, R18, 0x8, R16 ;  /* 0x0000000812167824 */ /* 0x000fe200078e0210 */
[----:B------:R-:W-:Y:S01]  /*d030*/  SHF.L.U32 R3, R25, 0x1f, RZ ;  /* 0x0000001f19037819 */ /* 0x000fe200000006ff */
[----:B------:R-:W-:Y:S03]  /*d040*/  BSSY B0, `(.L_x_13683) ;  /* 0x0000003000007945 */ /* 0x000fe60003800000 */
[----:B------:R-:W0:Y:S02]  /*d050*/  SYNCS.PHASECHK.TRANS64.TRYWAIT P0, [R22+URZ+0x22840], R3 ;  /* 0x02284003160075a7 */ /* 0x000e24000800017f */
[----:B0-----:R-:W-:Y:S05]  /*d060*/  @!P0 BRA `(.L_x_13684) ;  /* 0x0000002c00e88947 */ /* 0x001fea0003800000 */
.L_x_13736:
[----:B------:R-:W-:Y:S05]  /*d070*/  BSYNC B0 ;  /* 0x0000000000007941 */ /* 0x000fea0003800000 */
.L_x_13683:
        /* <DEDUP_REMOVED lines=16> */
[----:B------:R-:W-:Y:S01]  /*d180*/  IMAD.WIDE.U32 R2, R19, UR4, R2 ;  /* 0x0000000413027c25 */ /* 0x000fe2000f8e0002 */
[----:B-1----:R-:W-:-:S03]  /*d190*/  SHF.L.U32 R8, R6, 0x3, RZ ;  /* 0x0000000306087819 */ /* 0x002fc600000006ff */
[----:B------:R-:W-:Y:S01]  /*d1a0*/  IMAD R5, R19, UR5, R4 ;  /* 0x0000000513057c24 */ /* 0x000fe2000f8e0204 */
[----:B------:R-:W-:Y:S02]  /*d1b0*/  ULDC.64 UR4, c[0x0][0x2e8] ;  /* 0x0000ba0000047ab9 */ /* 0x000fe40000000a00 */
[----:B------:R-:W-:Y:S01]  /*d1c0*/  LEA R4, P0, R2, UR4, 0x1 ;  /* 0x0000000402047c11 */ /* 0x000fe2000f8008ff */
[----:B------:R-:W-:Y:S01]  /*d1d0*/  IMAD.IADD R5, R3, 0x1, R5 ;  /* 0x0000000103057824 */ /* 0x000fe200078e0205 */
[----:B------:R-:W-:Y:S01]  /*d1e0*/  UMOV UR4, 0xffffffff ;  /* 0xffffffff00047882 */ /* 0x000fe20000000000 */
[----:B------:R-:W-:Y:S01]  /*d1f0*/  IMAD.MOV.U32 R3, RZ, RZ, -0x60 ;  /* 0xffffffa0ff037424 */ /* 0x000fe200078e00ff */
[----:B------:R-:W-:Y:S02]  /*d200*/  LOP3.LUT R8, R8, 0x38, RZ, 0xc0, !PT ;  /* 0x0000003808087812 */ /* 0x000fe400078ec0ff */
[----:B------:R-:W-:Y:S01]  /*d210*/  LEA.HI.X R5, R2, UR5, R5, 0x1, P0 ;  /* 0x0000000502057c11 */ /* 0x000fe200080f0c05 */
[----:B------:R-:W-:-:S04]  /*d220*/  IMAD R0, R0, R3, UR36 ;  /* 0x0000002400007e24 */ /* 0x000fc8000f8e0203 */
        /* <DEDUP_REMOVED lines=14> */
[----:B------:R-:W-:Y:S02]  /*d310*/  @P0 LEA R9, R0, R16, 0x1 ;  /* 0x0000001000090211 */ /* 0x000fe400078e08ff */
        /* <DEDUP_REMOVED lines=23> */
[----:B------:R0:W3:Y:S02]  /*d490*/  SHFL.IDX PT, R14, R4, 0x5, 0x181f ;  /* 0x00b81f00040e7f89 */ /* 0x0000e400000e0000 */
[----:B-1----:R-:W-:-:S05]  /*d4a0*/  @P0 IADD3.X R3, RZ, R6, RZ, P1, !PT ;  /* 0x00000006ff030210 */ /* 0x002fca0000ffe4ff */
[----:B------:R0:W-:Y:S04]  /*d4b0*/  @P0 LDGSTS.E.BYPASS.LTC128B.128 [R7+0x1e400], desc[UR48][R2.64], !P2 ;  /* 0x1e40000002070fae */ /* 0x0001e8000d101d70 */
.L_x_13750:
        /* <DEDUP_REMOVED lines=10> */
.L_x_13686:
        /* <DEDUP_REMOVED lines=11> */
.L_x_13687:
[----:B------:R-:W-:Y:S01]  /*d610*/  IADD3 R0, R16, 0x18400, RZ ;  /* 0x0001840010007810 */ /* 0x000fe20007ffe0ff */
        /* <DEDUP_REMOVED lines=22> */
.L_x_13689:
[----:B------:R-:W-:Y:S05]  /*d780*/  BSYNC B6 ;  /* 0x0000000000067941 */ /* 0x000fea0003800000 */
.L_x_13688:
[----:B0-----:R-:W0:Y:S01]  /*d790*/  S2R R2, SR_TID.X ;  /* 0x0000000000027919 */ /* 0x001e220000002100 */
[----:B------:R-:W-:Y:S01]  /*d7a0*/  UISETP.NE.AND UP0, UPT, UR47, URZ, UPT ;  /* 0x0000003f2f00728c */ /* 0x000fe2000bf05270 */
[----:B------:R-:W-:Y:S01]  /*d7b0*/  IMAD.U32 R0, RZ, RZ, UR42 ;  /* 0x0000002aff007e24 */ /* 0x000fe2000f8e00ff */
[----:B------:R-:W-:Y:S01]  /*d7c0*/  R2UR UR6, R26 ;  /* 0x000000001a0672ca */ /* 0x000fe200000e0000 */
[----:B------:R-:W-:Y:S01]  /*d7d0*/  ULDC.64 UR8, c[0x0][0x2d8] ;  /* 0x0000b60000087ab9 */ /* 0x000fe20000000a00 */
[----:B------:R-:W-:Y:S01]  /*d7e0*/  R2UR UR7, R19 ;  /* 0x00000000130772ca */ /* 0x000fe200000e0000 */
[----:B------:R-:W2:Y:S01]  /*d7f0*/  S2R R20, SR_TID.X ;  /* 0x0000000000147919 */ /* 0x000ea20000002100 */
[----:B------:R-:W-:Y:S02]  /*d800*/  PLOP3.LUT P0, PT, PT, PT, UP0, 0x80, 0x0 ;  /* 0x000000000000781c */ /* 0x000fe40003f0f008 */
[----:B------:R-:W-:-:S03]  /*d810*/  LOP3.LUT P5, RZ, R17, 0x100, RZ, 0xc0, !PT ;  /* 0x0000010011ff7812 */ /* 0x000fc600078ac0ff */
[----:B------:R-:W-:-:S04]  /*d820*/  @UP0 ULDC UR4, c[0x0][0x44c] ;  /* 0x0001130000040ab9 */ /* 0x000fc80000000800 */
[----:B------:R-:W-:-:S04]  /*d830*/  UIMAD UR6, UR6, UR8, URZ ;  /* 0x00000008060672a4 */ /* 0x000fc8000f8e023f */
[----:B------:R-:W-:Y:S02]  /*d840*/  UIMAD UR7, UR7, UR9, UR6 ;  /* 0x00000009070772a4 */ /* 0x000fe4000f8e0206 */
[----:B------:R-:W-:Y:S01]  /*d850*/  USHF.R.S32.HI UR6, URZ, 0x1f, UR41 ;  /* 0x0000001f3f067899 */ /* 0x000fe20008011429 */
[----:B0-----:R-:W-:-:S04]  /*d860*/  SHF.L.U32 R2, R2, 0x4, RZ ;  /* 0x0000000402027819 */ /* 0x001fc800000006ff */
[----:B------:R-:W-:Y:S01]  /*d870*/  LOP3.LUT R2, R33, 0x70, R2, 0xf8, !PT ;  /* 0x0000007021027812 */ /* 0x000fe200078ef802 */
[----:B--2---:R-:W-:-:S04]  /*d880*/  IMAD.SHL.U32 R8, R20, 0x8, RZ ;  /* 0x0000000814087824 */ /* 0x004fc800078e00ff */
[----:B------:R-:W-:Y:S01]  /*d890*/  IMAD R0, R0, 0x80, R2 ;  /* 0x0000008000007824 */ /* 0x000fe200078e0202 */
        /* <DEDUP_REMOVED lines=19> */
[----:B------:R-:W-:Y:S01]  /*d9d0*/  MOV R9, UR8 ;  /* 0x0000000800097c02 */ /* 0x000fe20008000f00 */
        /* <DEDUP_REMOVED lines=16> */
[----:B------:R-:W-:-:S03]  /*dae0*/  IMAD.U32 R4, RZ, RZ, UR42 ;  /* 0x0000002aff047e24 */ /* 0x000fc6000f8e00ff */
[----:B------:R-:W2:Y:S02]  /*daf0*/  SHFL.IDX PT, R2, R5, RZ, 0x181f ;  /* 0x00181fff05027589 */ /* 0x000ea400000e0000 */
[----:B------:R-:W-:Y:S02]  /*db00*/  LEA R4, R4, R33, 0x7 ;  /* 0x0000002104047211 */ /* 0x000fe400078e38ff */
[----:B------:R-:W-:Y:S02]  /*db10*/  SHFL.IDX PT, R6, R5, 0x1, 0x181f ;  /* 0x00381f0005067f89 */ /* 0x000fe400000e0000 */
[C---:B------:R-:W-:Y:S01]  /*db20*/  ISETP.GE.AND P0, PT, R4.reuse, UR37, PT ;  /* 0x0000002504007c0c */ /* 0x040fe2000bf06270 */
[----:B------:R-:W-:-:S12]  /*db30*/  VIADD R7, R4, 0x10 ;  /* 0x0000001004077836 */ /* 0x000fd80000000000 */
[----:B0-----:R-:W-:-:S05]  /*db40*/  @!P0 LEA R14, P1, R8, R14, 0x1 ;  /* 0x0000000e080e8211 */ /* 0x001fca00078208ff */
[----:B--2---:R-:W-:Y:S02]  /*db50*/  @!P0 IMAD.X R3, RZ, RZ, R2, P1 ;  /* 0x000000ffff038224 */ /* 0x004fe400008e0602 */
[----:B------:R-:W-:Y:S02]  /*db60*/  @!P0 IMAD.MOV.U32 R2, RZ, RZ, R14 ;  /* 0x000000ffff028224 */ /* 0x000fe400078e000e */
[----:B------:R-:W0:Y:S04]  /*db70*/  SHFL.IDX PT, R14, R0, 0x1, 0x181f ;  /* 0x00381f00000e7f89 */ /* 0x000e2800000e0000 */
[----:B------:R0:W-:Y:S01]  /*db80*/  @!P0 LDGSTS.E.BYPASS.LTC128B.128 [R32+0x18400], desc[UR48][R2.64], !P5 ;  /* 0x1840000002208fae */ /* 0x0001e2000e901d70 */
[----:B------:R-:W-:Y:S02]  /*db90*/  ISETP.GE.AND P0, PT, R7, UR37, PT ;  /* 0x0000002507007c0c */ /* 0x000fe4000bf06270 */
[----:B------:R-:W-:-:S11]  /*dba0*/  IADD3 R7, R4, 0x20, RZ ;  /* 0x0000002004077810 */ /* 0x000fd60007ffe0ff */
        /* <DEDUP_REMOVED lines=39> */
.L_x_13767:
[----:B------:R-:W-:-:S04]  /*de20*/  IADD3 R4, R4, 0x70, RZ ;  /* 0x0000007004047810 */ /* 0x000fc80007ffe0ff */
        /* <DEDUP_REMOVED lines=9> */
.L_x_13691:
        /* <DEDUP_REMOVED lines=18> */
.L_x_13768:
[----:B------:R-:W-:Y:S05]  /*dfe0*/  BSYNC B0 ;  /* 0x0000000000007941 */ /* 0x000fea0003800000 */
.L_x_13692:
[----:B------:R-:W-:-:S05]  /*dff0*/  IMAD.U32 R0, RZ, RZ, UR44 ;  /* 0x0000002cff007e24 */ /* 0x000fca000f8e00ff */
[----:B------:R-:W-:-:S13]  /*e000*/  ISETP.NE.AND P0, PT, R0, 0x3, PT ;  /* 0x000000030000780c */ /* 0x000fda0003f05270 */
[----:B------:R-:W-:Y:S05]  /*e010*/  @!P0 BRA `(.L_x_13694) ;  /* 0x0000000000048947 */ /* 0x000fea0003800000 */
[----:B------:R-:W-:Y:S01]  /*e020*/  BPT.TRAP 0x1 ;  /* 0x000000040000795c */ /* 0x000fe20000300000 */
.L_x_13694:
[----:B0-----:R-:W-:Y:S01]  /*e030*/  SHF.L.U32 R3, R25, 0x1f, RZ ;  /* 0x0000001f19037819 */ /* 0x001fe200000006ff */
[----:B------:R-:W-:Y:S03]  /*e040*/  BSSY B0, `(.L_x_13695) ;  /* 0x0000003000007945 */ /* 0x000fe60003800000 */
[----:B------:R-:W0:Y:S02]  /*e050*/  SYNCS.PHASECHK.TRANS64.TRYWAIT P0, [R22+URZ+0x22860], R3 ;  /* 0x02286003160075a7 */ /* 0x000e24000800017f */
[----:B0-----:R-:W-:Y:S05]  /*e060*/  @!P0 BRA `(.L_x_13696) ;  /* 0x0000002c00f48947 */ /* 0x001fea0003800000 */
.L_x_13769:
[----:B------:R-:W-:Y:S05]  /*e070*/  BSYNC B0 ;  /* 0x0000000000007941 */ /* 0x000fea0003800000 */
.L_x_13695:
[----:B------:R-:W-:Y:S01]  /*e080*/  ULDC.64 UR4, c[0x0][0x328] ;  /* 0x0000ca0000047ab9 */ /* 0x000fe20000000a00 */
[----:B------:R-:W-:Y:S01]  /*e090*/  IMAD R4, R18, 0x6000, R28 ;  /* 0x0000600012047824 */ /* 0x000fe200078e021c */
[----:B------:R-:W-:Y:S01]  /*e0a0*/  LOP3.LUT P4, RZ, R35, 0x8, RZ, 0xc0, !PT ;  /* 0x0000000823ff7812 */ /* 0x000fe2000788c0ff */
[----:B0-----:R-:W-:-:S04]  /*e0b0*/  IMAD R3, R36, UR4, RZ ;  /* 0x0000000424037c24 */ /* 0x001fc8000f8e02ff */
[C---:B------:R-:W-:Y:S02]  /*e0c0*/  IMAD R5, R34.reuse, UR5, R3 ;  /* 0x0000000522057c24 */ /* 0x040fe4000f8e0203 */
        /* <DEDUP_REMOVED lines=23> */
[----:B------:R-:W-:-:S04]  /*e240*/  LOP3.LUT R2, R2, 0x38, RZ, 0xc0, !PT ;  /* 0x0000003802027812 */ /* 0x000fc800078ec0ff */
[----:B------:R-:W-:-:S04]  /*e250*/  SHF.L.U32 R0, R2, 0x1, RZ ;  /* 0x0000000102007819 */ /* 0x000fc800000006ff */
        /* <DEDUP_REMOVED lines=41> */
[----:B------:R-:W2:Y:S01]  /*e4f0*/  SHFL.IDX PT, R14, R5, 0x4, 0x181f ;  /* 0x00981f00050e7f89 */ /* 0x000ea200000e0000 */
[----:B0-----:R-:W-:Y:S02]  /*e500*/  IADD3.X R3, RZ, R3, RZ, P3, !PT ;  /* 0x00000003ff037210 */ /* 0x001fe40001ffe4ff */
        /* <DEDUP_REMOVED lines=21> */
.L_x_13783:
        /* <DEDUP_REMOVED lines=15> */
.L_x_13698:
        /* <DEDUP_REMOVED lines=11> */
.L_x_13699:
[----:B------:R-:W-:Y:S01]  /*e800*/  UISETP.GE.AND UP0, UPT, UR43, 0x2, UPT ;  /* 0x000000022b00788c */ /* 0x000fe2000bf06270 */
[----:B------:R0:W-:Y:S05]  /*e810*/  SYNCS.ARRIVE.TRANS64.A1T0 RZ, [R22+URZ+0x22850], RZ ;  /* 0x022850ff16ff79a7 */ /* 0x0001ea000810003f */
[----:B------:R-:W-:-:S13]  /*e820*/  PLOP3.LUT P0, PT, PT, PT, UP0, 0x40, 0x0 ;  /* 0x000000000000781c */ /* 0x000fda0003f0e808 */
[----:B0-----:R-:W-:Y:S05]  /*e830*/  @P0 BRA `(.L_x_13700) ;  /* 0x0000000c00740947 */ /* 0x001fea0003800000 */
[----:B------:R-:W-:Y:S01]  /*e840*/  UIADD3 UR4, UR43, -0x2, URZ ;  /* 0xfffffffe2b047890 */ /* 0x000fe2000fffe03f */
[----:B------:R-:W-:Y:S05]  /*e850*/  BSSY B0, `(.L_x_13700) ;  /* 0x00000db000007945 */ /* 0x000fea0003800000 */
[----:B------:R-:W-:-:S07]  /*e860*/  IMAD.U32 R20, RZ, RZ, UR4 ;  /* 0x00000004ff147e24 */ /* 0x000fce000f8e00ff */
.L_x_13713:
[----:B0-----:R-:W0:Y:S01]  /*e870*/  S2R R2, SR_TID.X ;  /* 0x0000000000027919 */ /* 0x001e220000002100 */
[----:B------:R-:W2:Y:S01]  /*e880*/  LDC R3, c[0x0][0x430] ;  /* 0x00010c00ff037b82 */ /* 0x000ea20000000800 */
[----:B------:R-:W-:Y:S01]  /*e890*/  IMAD R8, R20, 0x60, R30 ;  /* 0x0000006014087824 */ /* 0x000fe200078e021e */
[----:B------:R-:W-:Y:S02]  /*e8a0*/  IADD3 R18, R18, 0x1, RZ ;  /* 0x0000000112127810 */ /* 0x000fe40007ffe0ff */
[----:B--2---:R-:W-:Y:S02]  /*e8b0*/  ISETP.NE.AND P0, PT, R3, 0x1, PT ;  /* 0x000000010300780c */ /* 0x004fe40003f05270 */
[----:B0-----:R-:W-:-:S04]  /*e8c0*/  SHF.L.U32 R2, R2, 0x4, RZ ;  /* 0x0000000402027819 */ /* 0x001fc800000006ff */
[----:B------:R-:W-:-:S07]  /*e8d0*/  LOP3.LUT R2, R33, 0x70, R2, 0xf8, !PT ;  /* 0x0000007021027812 */ /* 0x000fce00078ef802 */
[----:B------:R-:W0:Y:S01]  /*e8e0*/  @P0 LDC R3, c[0x0][0x434] ;  /* 0x00010d00ff030b82 */ /* 0x000e220000000800 */
[C---:B------:R-:W-:Y:S01]  /*e8f0*/  ISETP.GT.U32.AND P1, PT, R2.reuse, 0x5f, PT ;  /* 0x0000005f0200780c */ /* 0x040fe20003f24070 */
[----:B------:R-:W-:-:S04]  /*e900*/  IMAD.IADD R8, R2, 0x1, R8 ;  /* 0x0000000102087824 */ /* 0x000fc800078e0208 */
[----:B------:R-:W-:Y:S02]  /*e910*/  IMAD.MOV.U32 R9, RZ, RZ, R8 ;  /* 0x000000ffff097224 */ /* 0x000fe400078e0008 */
[----:B------:R-:W2:Y:S08]  /*e920*/  @P0 LDC R7, c[0x0][0x438] ;  /* 0x00010e00ff070b82 */ /* 0x000eb00000000800 */
        /* <DEDUP_REMOVED lines=24> */
[----:B------:R-:W-:Y:S01]  /*eab0*/  IMAD R5, R5, UR4, R8 ;  /* 0x0000000405057c24 */ /* 0x000fe2000f8e0208 */
[----:B------:R-:W-:-:S02]  /*eac0*/  IADD3 R20, R20, -0x1, RZ ;  /* 0xffffffff14147810 */ /* 0x000fc40007ffe0ff */
[----:B------:R-:W-:Y:S01]  /*ead0*/  ISETP.GT.AND P2, PT, R2, RZ, PT ;  /* 0x000000ff0200720c */ /* 0x000fe20003f44270 */
[----:B0-----:R-:W-:-:S12]  /*eae0*/  @!P1 BRA `(.L_x_13701) ;  /* 0x0000000000049947 */ /* 0x001fd80003800000 */
[----:B------:R-:W-:Y:S01]  /*eaf0*/  BPT.TRAP 0x1 ;  /* 0x000000040000795c */ /* 0x000fe20000300000 */
.L_x_13701:
[----:B------:R-:W-:Y:S01]  /*eb00*/  IMAD R10, R18, 0x8, R16 ;  /* 0x00000008120a7824 */ /* 0x000fe200078e0210 */
[----:B------:R-:W-:Y:S01]  /*eb10*/  SHF.L.U32 R24, R25, 0x1f, RZ ;  /* 0x0000001f19187819 */ /* 0x000fe200000006ff */
[----:B------:R-:W-:Y:S01]  /*eb20*/  BSSY B1, `(.L_x_13702) ;  /* 0x0000004000017945 */ /* 0x000fe20003800000 */
[----:B-1----:R-:W-:Y:S02]  /*eb30*/  SHF.R.S32.HI R22, RZ, 0x1f, R5 ;  /* 0x0000001fff167819 */ /* 0x002fe40000011405 */
[----:B------:R-:W0:Y:S02]  /*eb40*/  SYNCS.PHASECHK.TRANS64.TRYWAIT P0, [R10+URZ+0x22840], R24 ;  /* 0x022840180a0075a7 */ /* 0x000e24000800017f */
[----:B0-----:R-:W-:Y:S05]  /*eb50*/  @!P0 BRA `(.L_x_13703) ;  /* 0x0000002c00908947 */ /* 0x001fea0003800000 */
.L_x_13784:
[----:B------:R-:W-:Y:S05]  /*eb60*/  BSYNC B1 ;  /* 0x0000000000017941 */ /* 0x000fea0003800000 */
.L_x_13702:
        /* <DEDUP_REMOVED lines=29> */
[----:B------:R-:W1:Y:S01]  /*ed40*/  SHFL.IDX PT, R14, R9, 0x2, 0x181f ;  /* 0x00581f00090e7f89 */ /* 0x000e6200000e0000 */
[----:B--2---:R-:W-:Y:S02]  /*ed50*/  IADD3.X R3, RZ, R3, RZ, P0, !PT ;  /* 0x00000003ff037210 */ /* 0x004fe400007fe4ff */
[----:B---3--:R-:W-:-:S03]  /*ed60*/  IADD3 R6, P0, R6, R0, RZ ;  /* 0x0000000006067210 */ /* 0x008fc60007f1e0ff */
[----:B------:R2:W-:Y:S02]  /*ed70*/  LDGSTS.E.BYPASS.LTC128B.128 [R8+0x1c400], desc[UR48][R2.64], !P1 ;  /* 0x1c40000002087fae */ /* 0x0005e4000c901d70 */
        /* <DEDUP_REMOVED lines=15> */
[----:B------:R3:W1:Y:S01]  /*ee70*/  SHFL.IDX PT, R14, R9, 0x5, 0x181f ;  /* 0x00b81f00090e7f89 */ /* 0x00066200000e0000 */
[----:B--2---:R-:W-:-:S05]  /*ee80*/  IADD3.X R3, RZ, R3, RZ, P0, !PT ;  /* 0x00000003ff037210 */ /* 0x004fca00007fe4ff */
[----:B----4-:R3:W-:Y:S04]  /*ee90*/  LDGSTS.E.BYPASS.LTC128B.128 [R8+0x1e400], desc[UR48][R2.64], !P1 ;  /* 0x1e40000002087fae */ /* 0x0107e8000c901d70 */
.L_x_13798:
        /* <DEDUP_REMOVED lines=8> */
.L_x_13705:
        /* <DEDUP_REMOVED lines=11> */
.L_x_13706:
[----:B------:R1:W-:Y:S01]  /*efd0*/  SYNCS.ARRIVE.TRANS64.A1T0 RZ, [R10+URZ+0x22830], RZ ;  /* 0x022830ff0aff79a7 */ /* 0x0003e2000810003f */
[----:B------:R-:W-:Y:S05]  /*efe0*/  @!P3 BRA `(.L_x_13707) ;  /* 0x000000000004b947 */ /* 0x000fea0003800000 */
[----:B------:R-:W-:Y:S01]  /*eff0*/  BPT.TRAP 0x1 ;  /* 0x000000040000795c */ /* 0x000fe20000300000 */
.L_x_13707:
[----:B------:R-:W2:Y:S01]  /*f000*/  SYNCS.PHASECHK.TRANS64.TRYWAIT P0, [R10+URZ+0x22860], R24 ;  /* 0x022860180a0075a7 */ /* 0x000ea2000800017f */
[----:B------:R-:W-:Y:S04]  /*f010*/  BSSY B1, `(.L_x_13708) ;  /* 0x0000002000017945 */ /* 0x000fe80003800000 */
[----:B--2---:R-:W-:Y:S05]  /*f020*/  @!P0 BRA `(.L_x_13709) ;  /* 0x0000003000008947 */ /* 0x004fea0003800000 */
.L_x_13799:
[----:B------:R-:W-:Y:S05]  /*f030*/  BSYNC B1 ;  /* 0x0000000000017941 */ /* 0x000fea0003800000 */
.L_x_13708:
        /* <DEDUP_REMOVED lines=25> */
[----:B------:R-:W3:Y:S01]  /*f1d0*/  SHFL.IDX PT, R14, R21, RZ, 0x181f ;  /* 0x00181fff150e7589 */ /* 0x000ee200000e0000 */
[----:B------:R-:W-:-:S03]  /*f1e0*/  LEA R22, R22, R16, 0x1 ;  /* 0x0000001016167211 */ /* 0x000fc600078e08ff */
        /* <DEDUP_REMOVED lines=41> */
.L_x_13813:
        /* <DEDUP_REMOVED lines=11> */
.L_x_13711:
        /* <DEDUP_REMOVED lines=11> */
.L_x_13712:
[----:B------:R0:W-:Y:S01]  /*f5e0*/  SYNCS.ARRIVE.TRANS64.A1T0 RZ, [R10+URZ+0x22850], RZ ;  /* 0x022850ff0aff79a7 */ /* 0x0001e2000810003f */
[----:B------:R-:W-:Y:S05]  /*f5f0*/  @P2 BRA `(.L_x_13713) ;  /* 0xfffffff0009c2947 */ /* 0x000fea000383ffff */
[----:B------:R-:W-:Y:S05]  /*f600*/  BSYNC B0 ;  /* 0x0000000000007941 */ /* 0x000fea0003800000 */
.L_x_13700:
        /* <DEDUP_REMOVED lines=21> */
.L_x_13715:
[----:B------:R-:W-:Y:S05]  /*f760*/  BSYNC B0 ;  /* 0x0000000000007941 */ /* 0x000fea0003800000 */
.L_x_13714:
[----:B------:R-:W-:-:S07]  /*f770*/  LOP3.LUT R25, R25, R0, RZ, 0x3c, !PT ;  /* 0x0000000019197212 */ /* 0x000fce00078e3cff */
.L_x_13675:
[----:B------:R-:W-:Y:S05]  /*f780*/  BSYNC B7 ;  /* 0x0000000000077941 */ /* 0x000fea0003800000 */
.L_x_13673:
        /* <DEDUP_REMOVED lines=8> */
[----:B------:R2:W3:Y:S01]  /*f810*/  LDS R31, [R16+0x228d0] ;  /* 0x0228d000101f7984 */ /* 0x0004e20000000800 */
[----:B------:R-:W-:Y:S06]  /*f820*/  BAR.ARV 0x4, 0x180 ;  /* 0x0106000000007b1d */ /* 0x000fec0000002000 */
[----:B------:R-:W-:Y:S05]  /*f830*/  BRA `(.L_x_13717) ;  /* 0x00000000002c7947 */ /* 0x000fea0003800000 */
.L_x_13716:
[----:B------:R-:W-:-:S03]  /*f840*/  UMOV UR4, 0xffffffff ;  /* 0xffffffff00047882 */ /* 0x000fc60000000000 */
[----:B------:R-:W-:Y:S05]  /*f850*/  BRA.DIV UR4, `(.L_x_13718) ;  /* 0x0000002e04d07947 */ /* 0x000fea000b800000 */
[----:B------:R2:W3:Y:S02]  /*f860*/  SHFL.IDX PT, R14, R31, RZ, 0x1f ;  /* 0x00001fff1f0e7589 */ /* 0x0004e400000e0000 */
.L_x_13816:
        /* <DEDUP_REMOVED lines=8> */
.L_x_13717:
[----:B------:R-:W-:Y:S02]  /*f8f0*/  ULDC UR4, c[0x0][0xc38] ;  /* 0x00030e0000047ab9 */ /* 0x000fe40000000800 */
[----:B---3--:R-:W-:-:S13]  /*f900*/  ISETP.GE.AND P0, PT, R31, UR4, PT ;  /* 0x000000041f007c0c */ /* 0x008fda000bf06270 */
[----:B------:R-:W-:Y:S05]  /*f910*/  @!P0 BRA `(.L_x_13719) ;  /* 0xffffffc800948947 */ /* 0x000fea000383ffff */
.L_x_13670:
[----:B------:R-:W3:Y:S01]  /*f920*/  LDL.LU R0, [R1] ;  /* 0x0000000001007983 */ /* 0x000ee20000300800 */
        /* <DEDUP_REMOVED lines=11> */
.L_x_13817:
[----:B------:R-:W-:Y:S05]  /*f9e0*/  BSYNC B0 ;  /* 0x0000000000007941 */ /* 0x000fea0003800000 */
.L_x_13720:
[----:B------:R-:W-:-:S03]  /*f9f0*/  UMOV UR4, 0xffffffff ;  /* 0xffffffff00047882 */ /* 0x000fc60000000000 */
[----:B------:R-:W-:Y:S05]  /*fa00*/  BRA.DIV UR4, `(.L_x_13722) ;  /* 0x0000002e04a07947 */ /* 0x000fea000b800000 */
[----:B---3--:R-:W3:Y:S02]  /*fa10*/  S2R R0, SR_TID.X ;  /* 0x0000000000007919 */ /* 0x008ee40000002100 */
[----:B---3--:R-:W-:-:S04]  /*fa20*/  SHF.R.U32.HI R0, RZ, 0x5, R0 ;  /* 0x00000005ff007819 */ /* 0x008fc80000011600 */
[----:B------:R-:W-:-:S05]  /*fa30*/  LOP3.LUT R0, R0, 0x3, RZ, 0xc0, !PT ;  /* 0x0000000300007812 */ /* 0x000fca00078ec0ff */
[----:B------:R3:W4:Y:S02]  /*fa40*/  SHFL.IDX PT, R14, R0, RZ, 0x1f ;  /* 0x00001fff000e7589 */ /* 0x00072400000e0000 */
.L_x_13820:
[----:B----4-:R-:W-:Y:S01]  /*fa50*/  ISETP.NE.AND P0, PT, R14, RZ, PT ;  /* 0x000000ff0e00720c */ /* 0x010fe20003f05270 */
[----:B------:R-:W-:-:S12]  /*fa60*/  BSSY B0, `(.L_x_13723) ;  /* 0x0000024000007945 */ /* 0x000fd80003800000 */
[----:B------:R-:W-:Y:S05]  /*fa70*/  @P0 BRA `(.L_x_13724) ;  /* 0x0000000000880947 */ /* 0x000fea0003800000 */
[----:B------:R-:W-:-:S03]  /*fa80*/  UMOV UR4, 0xffffffff ;  /* 0xffffffff00047882 */ /* 0x000fc60000000000 */
[----:B------:R-:W-:Y:S05]  /*fa90*/  BRA.DIV UR4, `(.L_x_13725) ;  /* 0x0000002e04b07947 */ /* 0x000fea000b800000 */
[----:B------:R-:W-:-:S13]  /*faa0*/  ELECT P6, URZ, PT ;  /* 0x00000000003f782f */ /* 0x000fda00038c0000 */
.L_x_13823:
[----:B------:R-:W-:Y:S05]  /*fab0*/  @!P6 BRA `(.L_x_13724) ;  /* 0x000000000078e947 */ /* 0x000fea0003800000 */
[----:B------:R-:W-:-:S06]  /*fac0*/  ULOP3.LUT UR4, UR45, 0x2, URZ, 0xfc, !UPT ;  /* 0x000000022d047892 */ /* 0x000fcc000f8efc3f */
[----:B---3--:R-:W-:-:S05]  /*fad0*/  IMAD.U32 R0, RZ, RZ, UR4 ;  /* 0x00000004ff007e24 */ /* 0x008fca000f8e00ff */
[----:B------:R-:W-:-:S13]  /*fae0*/  ISETP.NE.AND P0, PT, R0, 0x3, PT ;  /* 0x000000030000780c */ /* 0x000fda0003f05270 */
[----:B------:R-:W-:Y:S05]  /*faf0*/  @!P0 BRA `(.L_x_13726) ;  /* 0x0000000000048947 */ /* 0x000fea0003800000 */
[----:B------:R-:W-:Y:S01]  /*fb00*/  BPT.TRAP 0x1 ;  /* 0x000000040000795c */ /* 0x000fe20000300000 */
.L_x_13726:
[C---:B------:R-:W-:Y:S01]  /*fb10*/  LEA R3, R18.reuse, R5, 0x3 ;  /* 0x0000000512037211 */ /* 0x040fe200078e18ff */
[----:B------:R-:W-:Y:S01]  /*fb20*/  VIADD R18, R18, 0x1 ;  /* 0x0000000112127836 */ /* 0x000fe20000000000 */
[----:B------:R-:W-:-:S04]  /*fb30*/  SHF.L.U32 R2, R25, 0x1f, RZ ;  /* 0x0000001f19027819 */ /* 0x000fc800000006ff */
[----:B------:R-:W3:Y:S01]  /*fb40*/  SYNCS.PHASECHK.TRANS64.TRYWAIT P1, [R3+URZ+0x22840], R2 ;  /* 0x02284002030075a7 */ /* 0x000ee2000802017f */
[----:B------:R-:W-:-:S04]  /*fb50*/  ISETP.NE.AND P2, PT, R18, 0x2, PT ;  /* 0x000000021200780c */ /* 0x000fc80003f45270 */
[----:B------:R-:W-:Y:S01]  /*fb60*/  SEL R0, RZ, 0x1, P2 ;  /* 0x00000001ff007807 */ /* 0x000fe20001000000 */
[----:B---3--:R-:W-:Y:S08]  /*fb70*/  @!P1 BRA `(.L_x_13727) ;  /* 0x0000002c00989947 */ /* 0x008ff00003800000 */
.L_x_13824:
[----:B------:R-:W-:Y:S02]  /*fb80*/  SEL R18, R18, RZ, P2 ;  /* 0x000000ff12127207 */ /* 0x000fe40001000000 */
[----:B------:R-:W-:Y:S01]  /*fb90*/  LOP3.LUT R0, R25, R0, RZ, 0x3c, !PT ;  /* 0x0000000019007212 */ /* 0x000fe200078e3cff */
[----:B------:R-:W-:Y:S06]  /*fba0*/  @!P0 BRA `(.L_x_13728) ;  /* 0x0000000000048947 */ /* 0x000fec0003800000 */
[----:B------:R-:W-:Y:S01]  /*fbb0*/  BPT.TRAP 0x1 ;  /* 0x000000040000795c */ /* 0x000fe20000300000 */
.L_x_13728:
[----:B------:R-:W-:Y:S01]  /*fbc0*/  IMAD R5, R18, 0x8, R5 ;  /* 0x0000000812057824 */ /* 0x000fe200078e0205 */
[----:B------:R-:W-:-:S04]  /*fbd0*/  SHF.L.U32 R0, R0, 0x1f, RZ ;  /* 0x0000001f00007819 */ /* 0x000fc800000006ff */
[----:B------:R-:W4:Y:S02]  /*fbe0*/  SYNCS.PHASECHK.TRANS64.TRYWAIT P1, [R5+URZ+0x22840], R0 ;  /* 0x02284000050075a7 */ /* 0x000f24000802017f */
[----:B----4-:R-:W-:Y:S05]  /*fbf0*/  @!P1 BRA `(.L_x_13729) ;  /* 0x0000002c008c9947 */ /* 0x010fea0003800000 */
.L_x_13825:
[----:B------:R-:W-:Y:S05]  /*fc00*/  @!P0 BRA `(.L_x_13730) ;  /* 0x0000000000048947 */ /* 0x000fea0003800000 */
[----:B------:R-:W-:Y:S01]  /*fc10*/  BPT.TRAP 0x1 ;  /* 0x000000040000795c */ /* 0x000fe20000300000 */
.L_x_13730:
[----:B------:R-:W0:Y:S02]  /*fc20*/  SYNCS.PHASECHK.TRANS64.TRYWAIT P1, [R3+URZ+0x22860], R2 ;  /* 0x02286002030075a7 */ /* 0x000e24000802017f */
[----:B0-----:R-:W-:Y:S05]  /*fc30*/  @!P1 BRA `(.L_x_13731) ;  /* 0x0000002c00909947 */ /* 0x001fea0003800000 */
.L_x_13826:
[----:B------:R-:W-:Y:S05]  /*fc40*/  @!P0 BRA `(.L_x_13732) ;  /* 0x0000000000048947 */ /* 0x000fea0003800000 */
[----:B------:R-:W-:Y:S01]  /*fc50*/  BPT.TRAP 0x1 ;  /* 0x000000040000795c */ /* 0x000fe20000300000 */
.L_x_13732:
[----:B------:R0:W0:Y:S02]  /*fc60*/  SYNCS.PHASECHK.TRANS64.TRYWAIT P0, [R5+URZ+0x22860], R0 ;  /* 0x02286000050075a7 */ /* 0x000024000800017f */
[----:B0-----:R-:W-:Y:S05]  /*fc70*/  @!P0 NANOSLEEP.SYNCS 0x989680 ;  /* 0x009896800000895d */ /* 0x001fea0003900000 */
[----:B------:R-:W0:Y:S02]  /*fc80*/  @!P0 SYNCS.PHASECHK.TRANS64 P0, [R5+URZ+0x22860], R0 ;  /* 0x02286000050085a7 */ /* 0x000e24000800007f */
[----:B0-----:R-:W-:Y:S05]  /*fc90*/  @!P0 BRA `(.L_x_13732) ;  /* 0xfffffffc00f08947 */ /* 0x001fea000383ffff */
.L_x_13724:
[----:B------:R-:W-:Y:S05]  /*fca0*/  BSYNC B0 ;  /* 0x0000000000007941 */ /* 0x000fea0003800000 */
.L_x_13723:
[----:B------:R-:W-:Y:S05]  /*fcb0*/  EXIT ;  /* 0x000000000000794d */ /* 0x000fea0003800000 */
.L_x_13617:
[----:B0-----:R-:W-:-:S04]  /*fcc0*/  IMAD.U32 R3, RZ, RZ, UR47 ;  /* 0x0000002fff037e24 */ /* 0x001fc8000f8e00ff */
[----:B------:R0:W1:Y:S03]  /*fcd0*/  SYNCS.PHASECHK.TRANS64.TRYWAIT P0, [R3+URZ+0x22800], R0 ;  /* 0x02280000030075a7 */ /* 0x000066000800017f */
[----:B-1----:R-:W-:Y:S05]  /*fce0*/  @!P0 NANOSLEEP.SYNCS 0x989680 ;  /* 0x009896800000895d */ /* 0x002fea0003900000 */
[----:B------:R-:W1:Y:S02]  /*fcf0*/  @!P0 SYNCS.PHASECHK.TRANS64 P0, [R3+URZ+0x22800], R0 ;  /* 0x02280000030085a7 */ /* 0x000e64000800007f */
[----:B-1----:R-:W-:Y:S05]  /*fd00*/  @!P0 BRA `(.L_x_13617) ;  /* 0xfffffffc00ec8947 */ /* 0x002fea000383ffff */
[----:B------:R-:W-:Y:S05]  /*fd10*/  BRA `(.L_x_13733) ;  /* 0xffffff1800e07947 */ /* 0x000fea000383ffff */
.L_x_13621:
[----:B-1----:R-:W-:-:S04]  /*fd20*/  IMAD.U32 R3, RZ, RZ, UR22 ;  /* 0x00000016ff037e24 */ /* 0x002fc8000f8e00ff */
[----:B------:R1:W2:Y:S03]  /*fd30*/  SYNCS.PHASECHK.TRANS64.TRYWAIT P1, [R3+URZ+0x22830], R8 ;  /* 0x02283008030075a7 */ /* 0x0002a6000802017f */
[----:B--2---:R-:W-:Y:S05]  /*fd40*/  @!P1 NANOSLEEP.SYNCS 0x989680 ;  /* 0x009896800000995d */ /* 0x004fea0003900000 */
[----:B------:R-:W2:Y:S02]  /*fd50*/  @!P1 SYNCS.PHASECHK.TRANS64 P1, [R3+URZ+0x22830], R8 ;  /* 0x02283008030095a7 */ /* 0x000ea4000802007f */
[----:B--2---:R-:W-:Y:S05]  /*fd60*/  @!P1 BRA `(.L_x_13621) ;  /* 0xfffffffc00ec9947 */ /* 0x004fea000383ffff */
[----:B------:R-:W-:Y:S05]  /*fd70*/  BRA `(.L_x_13620) ;  /* 0xffffff1c00047947 */ /* 0x000fea000383ffff */
.L_x_13626:
[----:B-1----:R-:W-:-:S04]  /*fd80*/  MOV R9, UR22 ;  /* 0x0000001600097c02 */ /* 0x002fc80008000f00 */
[----:B------:R1:W2:Y:S03]  /*fd90*/  SYNCS.PHASECHK.TRANS64.TRYWAIT P1, [R9+URZ+0x22850], R8 ;  /* 0x02285008090075a7 */ /* 0x0002a6000802017f */
[----:B--2---:R-:W-:Y:S05]  /*fda0*/  @!P1 NANOSLEEP.SYNCS 0x989680 ;  /* 0x009896800000995d */ /* 0x004fea0003900000 */
[----:B------:R-:W2:Y:S02]  /*fdb0*/  @!P1 SYNCS.PHASECHK.TRANS64 P1, [R9+URZ+0x22850], R8 ;  /* 0x02285008090095a7 */ /* 0x000ea4000802007f */
[----:B--2---:R-:W-:Y:S05]  /*fdc0*/  @!P1 BRA `(.L_x_13626) ;  /* 0xfffffffc00ec9947 */ /* 0x004fea000383ffff */
[----:B------:R-:W-:Y:S05]  /*fdd0*/  BRA `(.L_x_13625) ;  /* 0xffffff3800947947 */ /* 0x000fea000383ffff */
.L_x_13632:
[----:B-1----:R-:W-:-:S04]  /*fde0*/  IMAD.U32 R0, RZ, RZ, UR26 ;  /* 0x0000001aff007e24 */ /* 0x002fc8000f8e00ff */
[----:B------:R1:W2:Y:S03]  /*fdf0*/  SYNCS.PHASECHK.TRANS64.TRYWAIT P1, [R0+URZ+0x22830], R7 ;  /* 0x02283007000075a7 */ /* 0x0002a6000802017f */
[----:B--2---:R-:W-:Y:S05]  /*fe00*/  @!P1 NANOSLEEP.SYNCS 0x989680 ;  /* 0x009896800000995d */ /* 0x004fea0003900000 */
[----:B------:R-:W2:Y:S02]  /*fe10*/  @!P1 SYNCS.PHASECHK.TRANS64 P1, [R0+URZ+0x22830], R7 ;  /* 0x02283007000095a7 */ /* 0x000ea4000802007f */
[----:B--2---:R-:W-:Y:S05]  /*fe20*/  @!P1 BRA `(.L_x_13632) ;  /* 0xfffffffc00ec9947 */ /* 0x004fea000383ffff */
[----:B------:R-:W-:Y:S05]  /*fe30*/  BRA `(.L_x_13631) ;  /* 0xffffff3c00dc7947 */ /* 0x000fea000383ffff */
.L_x_13637:
[----:B-1----:R-:W-:-:S04]  /*fe40*/  IMAD.U32 R10, RZ, RZ, UR26 ;  /* 0x0000001aff0a7e24 */ /* 0x002fc8000f8e00ff */
[----:B------:R1:W2:Y:S03]  /*fe50*/  SYNCS.PHASECHK.TRANS64.TRYWAIT P1, [R10+URZ+0x22850], R7 ;  /* 0x022850070a0075a7 */ /* 0x0002a6000802017f */
[----:B--2---:R-:W-:Y:S05]  /*fe60*/  @!P1 NANOSLEEP.SYNCS 0x989680 ;  /* 0x009896800000995d */ /* 0x004fea0003900000 */
[----:B------:R-:W2:Y:S02]  /*fe70*/  @!P1 SYNCS.PHASECHK.TRANS64 P1, [R10+URZ+0x22850], R7 ;  /* 0x022850070a0095a7 */ /* 0x000ea4000802007f */
[----:B--2---:R-:W-:Y:S05]  /*fe80*/  @!P1 BRA `(.L_x_13637) ;  /* 0xfffffffc00ec9947 */ /* 0x004fea000383ffff */
[----:B------:R-:W-:Y:S05]  /*fe90*/  BRA `(.L_x_13636) ;  /* 0xffffff6400607947 */ /* 0x000fea000383ffff */
.L_x_13644:
[----:B-1----:R-:W-:-:S04]  /*fea0*/  IMAD.U32 R0, RZ, RZ, UR25 ;  /* 0x00000019ff007e24 */ /* 0x002fc8000f8e00ff */
[----:B------:R1:W2:Y:S03]  /*feb0*/  SYNCS.PHASECHK.TRANS64.TRYWAIT P1, [R0+URZ+0x22830], R7 ;  /* 0x02283007000075a7 */ /* 0x0002a6000802017f */
[----:B--2---:R-:W-:Y:S05]  /*fec0*/  @!P1 NANOSLEEP.SYNCS 0x989680 ;  /* 0x009896800000995d */ /* 0x004fea0003900000 */
[----:B------:R-:W2:Y:S02]  /*fed0*/  @!P1 SYNCS.PHASECHK.TRANS64 P1, [R0+URZ+0x22830], R7 ;  /* 0x02283007000095a7 */ /* 0x000ea4000802007f */
[----:B--2---:R-:W-:Y:S05]  /*fee0*/  @!P1 BRA `(.L_x_13644) ;  /* 0xfffffffc00ec9947 */ /* 0x004fea000383ffff */
[----:B------:R-:W-:Y:S05]  /*fef0*/  BRA `(.L_x_13643) ;  /* 0xffffff68006c7947 */ /* 0x000fea000383ffff */
.L_x_13649:
[----:B-1----:R-:W-:-:S04]  /*ff00*/  IMAD.U32 R10, RZ, RZ, UR25 ;  /* 0x00000019ff0a7e24 */ /* 0x002fc8000f8e00ff */
[----:B------:R1:W2:Y:S03]  /*ff10*/  SYNCS.PHASECHK.TRANS64.TRYWAIT P1, [R10+URZ+0x22850], R7 ;  /* 0x022850070a0075a7 */ /* 0x0002a6000802017f */
[----:B--2---:R-:W-:Y:S05]  /*ff20*/  @!P1 NANOSLEEP.SYNCS 0x989680 ;  /* 0x009896800000995d */ /* 0x004fea0003900000 */
[----:B------:R-:W2:Y:S02]  /*ff30*/  @!P1 SYNCS.PHASECHK.TRANS64 P1, [R10+URZ+0x22850], R7 ;  /* 0x022850070a0095a7 */ /* 0x000ea4000802007f */
[----:B--2---:R-:W-:Y:S05]  /*ff40*/  @!P1 BRA `(.L_x_13649) ;  /* 0xfffffffc00ec9947 */ /* 0x004fea000383ffff */
[----:B------:R-:W-:Y:S05]  /*ff50*/  BRA `(.L_x_13648) ;  /* 0xffffff8800107947 */ /* 0x000fea000383ffff */
.L_x_13681:
[----:B------:R-:W2:Y:S01]  /*ff60*/  S2R R20, SR_TID.X ;  /* 0x0000000000147919 */ /* 0x000ea20000002100 */
[----:B------:R-:W-:Y:S02]  /*ff70*/  IMAD.MOV.U32 R12, RZ, RZ, RZ ;  /* 0x000000ffff0c7224 */ /* 0x000fe400078e00ff */
[----:B------:R-:W-:Y:S02]  /*ff80*/  IMAD.MOV.U32 R11, RZ, RZ, 0x1f ;  /* 0x0000001fff0b7424 */ /* 0x000fe400078e00ff */
[----:B------:R-:W-:Y:S01]  /*ff90*/  IMAD.MOV.U32 R15, RZ, RZ, -0x1 ;  /* 0xffffffffff0f7424 */ /* 0x000fe200078e00ff */
[----:B--2---:R-:W-:-:S04]  /*ffa0*/  SHF.R.U32.HI R20, RZ, 0x5, R20 ;  /* 0x00000005ff147819 */ /* 0x004fc80000011614 */
[----:B------:R-:W-:-:S04]  /*ffb0*/  LOP3.LUT R20, R20, 0x3, RZ, 0xc0, !PT ;  /* 0x0000000314147812 */ /* 0x000fc800078ec0ff */
[----:B------:R-:W-:-:S07]  /*ffc0*/  MOV R13, R20 ;  /* 0x00000014000d7202 */ /* 0x000fce0000000f00 */
[----:B01---5:R-:W-:Y:S05]  /*ffd0*/  WARPSYNC.COLLECTIVE R15, `(.L_x_13734) ;  /* 0x000000000f087348 */ /* 0x023fea0003c00000 */
[----:B------:R2:W3:Y:S02]  /*ffe0*/  SHFL.IDX P6, R14, R13, R12, R11 ;  /* 0x0000000c0d0e7389 */ /* 0x0004e400000c000b */
[----:B0123-5:R-:W-:Y:S01]  /*fff0*/  ENDCOLLECTIVE ;  /* 0x000000000000791b */ /* 0x02ffe20003800000 */
.L_x_13734:
[----:B------:R-:W-:Y:S05]  /*10000*/  BRA `(.L_x_13735) ;  /* 0xffffffcc005c7947 */ /* 0x000fea000383ffff */
.L_x_13684:
[----:B0-----:R0:W1:Y:S02]  /*10010*/  SYNCS.PHASECHK.TRANS64.TRYWAIT P0, [R22+URZ+0x22840], R3 ;  /* 0x02284003160075a7 */ /* 0x001064000800017f */
[----:B-1----:R-:W-:Y:S05]  /*10020*/  @!P0 NANOSLEEP.SYNCS 0x989680 ;  /* 0x009896800000895d */ /* 0x002fea0003900000 */
[----:B------:R-:W1:Y:S02]  /*10030*/  @!P0 SYNCS.PHASECHK.TRANS64 P0, [R22+URZ+0x22840], R3 ;  /* 0x02284003160085a7 */ /* 0x000e64000800007f */
[----:B-1----:R-:W-:Y:S05]  /*10040*/  @!P0 BRA `(.L_x_13684) ;  /* 0xfffffffc00f08947 */ /* 0x002fea000383ffff */
[----:B------:R-:W-:Y:S05]  /*10050*/  BRA `(.L_x_13736) ;  /* 0xffffffd000047947 */ /* 0x000fea000383ffff */
.L_x_13685:
        /* <DEDUP_REMOVED lines=8> */
.L_x_13738:
[----:B------:R-:W-:Y:S05]  /*100e0*/  BSYNC B0 ;  /* 0x0000000000007941 */ /* 0x000fea0003800000 */
.L_x_13737:
        /* <DEDUP_REMOVED lines=9> */
.L_x_13739:
        /* <DEDUP_REMOVED lines=8> */
.L_x_13740:
        /* <DEDUP_REMOVED lines=11> */
.L_x_13741:
[----:B------:R-:W-:Y:S02]  /*102b0*/  IMAD.MOV.U32 R13, RZ, RZ, R5 ;  /* 0x000000ffff0d7224 */ /* 0x000fe400078e0005 */
[----:B------:R-:W-:Y:S01]  /*102c0*/  IMAD.MOV.U32 R12, RZ, RZ, 0x2 ;  /* 0x00000002ff0c7424 */ /* 0x000fe200078e00ff */
[----:B------:R-:W-:-:S13]  /*102d0*/  @P0 LEA R2, P1, R8, R14, 0x1 ;  /* 0x0000000e08020211 */ /* 0x000fda00078208ff */
[----:B------:R-:W-:Y:S05]  /*102e0*/  WARPSYNC.COLLECTIVE R15, `(.L_x_13742) ;  /* 0x000000000f087348 */ /* 0x000fea0003c00000 */
[----:B------:R0:W1:Y:S02]  /*102f0*/  SHFL.IDX P6, R14, R13, R12, R11 ;  /* 0x0000000c0d0e7389 */ /* 0x00006400000c000b */
[----:B01----:R-:W-:Y:S01]  /*10300*/  ENDCOLLECTIVE ;  /* 0x000000000000791b */ /* 0x003fe20003800000 */
.L_x_13742:
[----:B------:R-:W-:-:S05]  /*10310*/  @P0 IADD3.X R3, RZ, R6, RZ, P1, !PT ;  /* 0x00000006ff030210 */ /* 0x000fca0000ffe4ff */
        /* <DEDUP_REMOVED lines=11> */
.L_x_13743:
[----:B------:R-:W-:Y:S02]  /*103d0*/  IMAD.MOV.U32 R13, RZ, RZ, R5 ;  /* 0x000000ffff0d7224 */ /* 0x000fe400078e0005 */
[----:B------:R-:W-:Y:S01]  /*103e0*/  IMAD.MOV.U32 R12, RZ, RZ, 0x3 ;  /* 0x00000003ff0c7424 */ /* 0x000fe200078e00ff */
[----:B------:R-:W-:-:S13]  /*103f0*/  @P0 LEA R2, P1, R8, R14, 0x1 ;  /* 0x0000000e08020211 */ /* 0x000fda00078208ff */
[----:B------:R-:W-:Y:S05]  /*10400*/  WARPSYNC.COLLECTIVE R15, `(.L_x_13744) ;  /* 0x000000000f087348 */ /* 0x000fea0003c00000 */
[----:B------:R0:W1:Y:S02]  /*10410*/  SHFL.IDX P6, R14, R13, R12, R11 ;  /* 0x0000000c0d0e7389 */ /* 0x00006400000c000b */
[----:B01----:R-:W-:Y:S01]  /*10420*/  ENDCOLLECTIVE ;  /* 0x000000000000791b */ /* 0x003fe20003800000 */
.L_x_13744:
[----:B------:R-:W-:-:S05]  /*10430*/  @P0 IMAD.X R3, RZ, RZ, R6, P1 ;  /* 0x000000ffff030224 */ /* 0x000fca00008e0606 */
        /* <DEDUP_REMOVED lines=11> */
.L_x_13745:
[----:B------:R-:W-:Y:S01]  /*104f0*/  IMAD.MOV.U32 R13, RZ, RZ, R5 ;  /* 0x000000ffff0d7224 */ /* 0x000fe200078e0005 */
[----:B------:R-:W-:Y:S02]  /*10500*/  MOV R12, 0x4 ;  /* 0x00000004000c7802 */ /* 0x000fe40000000f00 */
[----:B------:R-:W-:-:S13]  /*10510*/  @P0 LEA R2, P1, R8, R14, 0x1 ;  /* 0x0000000e08020211 */ /* 0x000fda00078208ff */
[----:B------:R-:W-:Y:S05]  /*10520*/  WARPSYNC.COLLECTIVE R15, `(.L_x_13746) ;  /* 0x000000000f087348 */ /* 0x000fea0003c00000 */
[----:B------:R0:W1:Y:S02]  /*10530*/  SHFL.IDX P6, R14, R13, R12, R11 ;  /* 0x0000000c0d0e7389 */ /* 0x00006400000c000b */
[----:B01----:R-:W-:Y:S01]  /*10540*/  ENDCOLLECTIVE ;  /* 0x000000000000791b */ /* 0x003fe20003800000 */
.L_x_13746:
        /* <DEDUP_REMOVED lines=12> */
.L_x_13747:
[----:B------:R-:W-:Y:S01]  /*10610*/  MOV R13, R5 ;  /* 0x00000005000d7202 */ /* 0x000fe20000000f00 */
[----:B------:R-:W-:Y:S01]  /*10620*/  IMAD.MOV.U32 R12, RZ, RZ, 0x5 ;  /* 0x00000005ff0c7424 */ /* 0x000fe200078e00ff */
[----:B------:R-:W-:-:S13]  /*10630*/  @P0 LEA R2, P1, R8, R14, 0x1 ;  /* 0x0000000e08020211 */ /* 0x000fda00078208ff */
[----:B------:R-:W-:Y:S05]  /*10640*/  WARPSYNC.COLLECTIVE R15, `(.L_x_13748) ;  /* 0x000000000f087348 */ /* 0x000fea0003c00000 */
[----:B------:R0:W1:Y:S02]  /*10650*/  SHFL.IDX P6, R14, R13, R12, R11 ;  /* 0x0000000c0d0e7389 */ /* 0x00006400000c000b */
[----:B01----:R-:W-:Y:S01]  /*10660*/  ENDCOLLECTIVE ;  /* 0x000000000000791b */ /* 0x003fe20003800000 */
.L_x_13748:
        /* <DEDUP_REMOVED lines=10> */
.L_x_13749:
[----:B------:R-:W-:Y:S05]  /*10710*/  BRA `(.L_x_13750) ;  /* 0xffffffcc00687947 */ /* 0x000fea000383ffff */
.L_x_13690:
[----:B------:R-:W-:Y:S01]  /*10720*/  IMAD.MOV.U32 R13, RZ, RZ, R5 ;  /* 0x000000ffff0d7224 */ /* 0x000fe200078e0005 */
[----:B------:R-:W-:Y:S01]  /*10730*/  MOV R12, RZ ;  /* 0x000000ff000c7202 */ /* 0x000fe20000000f00 */
[----:B------:R-:W-:Y:S01]  /*10740*/  IMAD.MOV.U32 R11, RZ, RZ, 0x181f ;  /* 0x0000181fff0b7424 */ /* 0x000fe200078e00ff */
[----:B------:R-:W-:Y:S01]  /*10750*/  MOV R4, UR42 ;  /* 0x0000002a00047c02 */ /* 0x000fe20008000f00 */
[----:B------:R-:W-:-:S04]  /*10760*/  IMAD.MOV.U32 R15, RZ, RZ, -0x1 ;  /* 0xffffffffff0f7424 */ /* 0x000fc800078e00ff */
[----:B------:R-:W-:-:S07]  /*10770*/  IMAD R4, R4, 0x80, R33 ;  /* 0x0000008004047824 */ /* 0x000fce00078e0221 */
[----:B-1----:R-:W-:Y:S05]  /*10780*/  WARPSYNC.COLLECTIVE R15, `(.L_x_13751) ;  /* 0x000000000f087348 */ /* 0x002fea0003c00000 */
[----:B------:R0:W2:Y:S02]  /*10790*/  SHFL.IDX P6, R14, R13, R12, R11 ;  /* 0x0000000c0d0e7389 */ /* 0x0000a400000c000b */
[----:B012---:R-:W-:Y:S01]  /*107a0*/  ENDCOLLECTIVE ;  /* 0x000000000000791b */ /* 0x007fe20003800000 */
.L_x_13751:
[C---:B------:R-:W-:Y:S01]  /*107b0*/  VIADD R6, R4.reuse, 0x10 ;  /* 0x0000001004067836 */ /* 0x040fe20000000000 */
[----:B------:R-:W-:Y:S01]  /*107c0*/  ISETP.GE.AND P0, PT, R4, UR37, PT ;  /* 0x0000002504007c0c */ /* 0x000fe2000bf06270 */
[----:B------:R-:W-:Y:S02]  /*107d0*/  IMAD.MOV.U32 R13, RZ, RZ, R0 ;  /* 0x000000ffff0d7224 */ /* 0x000fe400078e0000 */
[----:B------:R-:W-:-:S10]  /*107e0*/  IMAD.MOV.U32 R2, RZ, RZ, R14 ;  /* 0x000000ffff027224 */ /* 0x000fd400078e000e */
[----:B------:R-:W-:Y:S05]  /*107f0*/  WARPSYNC.COLLECTIVE R15, `(.L_x_13752) ;  /* 0x000000000f087348 */ /* 0x000fea0003c00000 */
[----:B------:R0:W1:Y:S02]  /*10800*/  SHFL.IDX P6, R14, R13, R12, R11 ;  /* 0x0000000c0d0e7389 */ /* 0x00006400000c000b */
[----:B01----:R-:W-:Y:S01]  /*10810*/  ENDCOLLECTIVE ;  /* 0x000000000000791b */ /* 0x003fe20003800000 */
.L_x_13752:
        /* <DEDUP_REMOVED lines=8> */
.L_x_13753:
        /* <DEDUP_REMOVED lines=10> */
.L_x_13754:
[----:B------:R-:W-:Y:S02]  /*10940*/  IMAD.MOV.U32 R13, RZ, RZ, R5 ;  /* 0x000000ffff0d7224 */ /* 0x000fe400078e0005 */
[----:B------:R-:W-:Y:S01]  /*10950*/  IMAD.MOV.U32 R12, RZ, RZ, 0x2 ;  /* 0x00000002ff0c7424 */ /* 0x000fe200078e00ff */
[----:B------:R-:W-:-:S13]  /*10960*/  @!P0 LEA R2, P1, R8, R14, 0x1 ;  /* 0x0000000e08028211 */ /* 0x000fda00078208ff */
[----:B------:R-:W-:Y:S05]  /*10970*/  WARPSYNC.COLLECTIVE R15, `(.L_x_13755) ;  /* 0x000000000f087348 */ /* 0x000fea0003c00000 */
[----:B------:R0:W1:Y:S02]  /*10980*/  SHFL.IDX P6, R14, R13, R12, R11 ;  /* 0x0000000c0d0e7389 */ /* 0x00006400000c000b */
[----:B01----:R-:W-:Y:S01]  /*10990*/  ENDCOLLECTIVE ;  /* 0x000000000000791b */ /* 0x003fe20003800000 */
.L_x_13755:
[----:B------:R-:W-:Y:S01]  /*109a0*/  @!P0 IMAD.X R3, RZ, RZ, R6, P1 ;  /* 0x000000ffff038224 */ /* 0x000fe200008e0606 */
[----:B------:R-:W-:-:S04]  /*109b0*/  IADD3 R6, R4, 0x20, RZ ;  /* 0x0000002004067810 */ /* 0x000fc80007ffe0ff */
        /* <DEDUP_REMOVED lines=10> */
.L_x_13756:
[----:B------:R-:W-:Y:S02]  /*10a60*/  IMAD.MOV.U32 R13, RZ, RZ, R5 ;  /* 0x000000ffff0d7224 */ /* 0x000fe400078e0005 */
[----:B------:R-:W-:Y:S01]  /*10a70*/  IMAD.MOV.U32 R12, RZ, RZ, 0x3 ;  /* 0x00000003ff0c7424 */ /* 0x000fe200078e00ff */
[----:B------:R-:W-:-:S13]  /*10a80*/  @!P0 LEA R2, P1, R8, R14, 0x1 ;  /* 0x0000000e08028211 */ /* 0x000fda00078208ff */
[----:B------:R-:W-:Y:S05]  /*10a90*/  WARPSYNC.COLLECTIVE R15, `(.L_x_13757) ;  /* 0x000000000f087348 */ /* 0x000fea0003c00000 */
[----:B------:R0:W1:Y:S02]  /*10aa0*/  SHFL.IDX P6, R14, R13, R12, R11 ;  /* 0x0000000c0d0e7389 */ /* 0x00006400000c000b */
[----:B01----:R-:W-:Y:S01]  /*10ab0*/  ENDCOLLECTIVE ;  /* 0x000000000000791b */ /* 0x003fe20003800000 */
.L_x_13757:
[----:B------:R-:W-:Y:S01]  /*10ac0*/  @!P0 IADD3.X R3, RZ, R6, RZ, P1, !PT ;  /* 0x00000006ff038210 */ /* 0x000fe20000ffe4ff */
[----:B------:R-:W-:-:S04]  /*10ad0*/  VIADD R6, R4, 0x30 ;  /* 0x0000003004067836 */ /* 0x000fc80000000000 */
        /* <DEDUP_REMOVED lines=10> */
.L_x_13758:
[----:B------:R-:W-:Y:S02]  /*10b80*/  IMAD.MOV.U32 R13, RZ, RZ, R5 ;  /* 0x000000ffff0d7224 */ /* 0x000fe400078e0005 */
[----:B------:R-:W-:Y:S01]  /*10b90*/  IMAD.MOV.U32 R12, RZ, RZ, 0x4 ;  /* 0x00000004ff0c7424 */ /* 0x000fe200078e00ff */
[----:B------:R-:W-:-:S13]  /*10ba0*/  @!P0 LEA R2, P1, R8, R14, 0x1 ;  /* 0x0000000e08028211 */ /* 0x000fda00078208ff */
[----:B------:R-:W-:Y:S05]  /*10bb0*/  WARPSYNC.COLLECTIVE R15, `(.L_x_13759) ;  /* 0x000000000f087348 */ /* 0x000fea0003c00000 */
[----:B------:R0:W1:Y:S02]  /*10bc0*/  SHFL.IDX P6, R14, R13, R12, R11 ;  /* 0x0000000c0d0e7389 */ /* 0x00006400000c000b */
[----:B01----:R-:W-:Y:S01]  /*10bd0*/  ENDCOLLECTIVE ;  /* 0x000000000000791b */ /* 0x003fe20003800000 */
.L_x_13759:
[----:B------:R-:W-:Y:S02]  /*10be0*/  @!P0 IMAD.X R3, RZ, RZ, R6, P1 ;  /* 0x000000ffff038224 */ /* 0x000fe400008e0606 */
[----:B------:R-:W-:-:S03]  /*10bf0*/  VIADD R6, R4, 0x40 ;  /* 0x0000004004067836 */ /* 0x000fc60000000000 */
[----:B------:R-:W-:Y:S01]  /*10c00*/  @!PT LDS RZ, [RZ] ;  /* 0x00000000fffff984 */ /* 0x000fe20000000800 */
[----:B------:R-:W-:Y:S01]  /*10c10*/  @!PT LDS RZ, [RZ] ;  /* 0x00000000fffff984 */ /* 0x000fe20000000800 */
[----:B------:R-:W-:Y:S01]  /*10c20*/  @!PT LDS RZ, [RZ] ;  /* 0x00000000fffff984 */ /* 0x000fe20000000800 */
[----:B------:R0:W-:Y:S02]  /*10c30*/  @!P0 LDGSTS.E.BYPASS.LTC128B.128 [R32+0x19c00], desc[UR48][R2.64], !P5 ;  /* 0x19c0000002208fae */ /* 0x0001e4000e901d70 */
[----:B------:R-:W-:Y:S01]  /*10c40*/  ISETP.GE.AND P0, PT, R6, UR37, PT ;  /* 0x0000002506007c0c */ /* 0x000fe2000bf06270 */
[----:B------:R-:W-:Y:S01]  /*10c50*/  IMAD.MOV.U32 R13, RZ, RZ, R0 ;  /* 0x000000ffff0d7224 */ /* 0x000fe200078e0000 */
[----:B------:R-:W-:-:S11]  /*10c60*/  MOV R6, R14 ;  /* 0x0000000e00067202 */ /* 0x000fd60000000f00 */
[----:B0-----:R-:W-:Y:S05]  /*10c70*/  WARPSYNC.COLLECTIVE R15, `(.L_x_13760) ;  /* 0x000000000f087348 */ /* 0x001fea0003c00000 */
[----:B------:R1:W2:Y:S02]  /*10c80*/  SHFL.IDX P6, R14, R13, R12, R11 ;  /* 0x0000000c0d0e7389 */ /* 0x0002a400000c000b */
[----:B012---:R-:W-:Y:S01]  /*10c90*/  ENDCOLLECTIVE ;  /* 0x000000000000791b */ /* 0x007fe20003800000 */
.L_x_13760:
[----:B------:R-:W-:Y:S01]  /*10ca0*/  IMAD.MOV.U32 R13, RZ, RZ, R5 ;  /* 0x000000ffff0d7224 */ /* 0x000fe200078e0005 */
[----:B------:R-:W-:Y:S02]  /*10cb0*/  MOV R12, 0x5 ;  /* 0x00000005000c7802 */ /* 0x000fe40000000f00 */
[----:B------:R-:W-:-:S13]  /*10cc0*/  @!P0 LEA R2, P1, R8, R14, 0x1 ;  /* 0x0000000e08028211 */ /* 0x000fda00078208ff */
[----:B------:R-:W-:Y:S05]  /*10cd0*/  WARPSYNC.COLLECTIVE R15, `(.L_x_13761) ;  /* 0x000000000f087348 */ /* 0x000fea0003c00000 */
[----:B------:R0:W1:Y:S02]  /*10ce0*/  SHFL.IDX P6, R14, R13, R12, R11 ;  /* 0x0000000c0d0e7389 */ /* 0x00006400000c000b */
[----:B01----:R-:W-:Y:S01]  /*10cf0*/  ENDCOLLECTIVE ;  /* 0x000000000000791b */ /* 0x003fe20003800000 */
.L_x_13761:
        /* <DEDUP_REMOVED lines=12> */
.L_x_13762:
[----:B------:R-:W-:Y:S01]  /*10dc0*/  MOV R13, R5 ;  /* 0x00000005000d7202 */ /* 0x000fe20000000f00 */
[----:B------:R-:W-:Y:S01]  /*10dd0*/  IMAD.MOV.U32 R12, RZ, RZ, 0x6 ;  /* 0x00000006ff0c7424 */ /* 0x000fe200078e00ff */
[----:B------:R-:W-:-:S13]  /*10de0*/  @!P0 LEA R2, P1, R8, R14, 0x1 ;  /* 0x0000000e08028211 */ /* 0x000fda00078208ff */
[----:B------:R-:W-:Y:S05]  /*10df0*/  WARPSYNC.COLLECTIVE R15, `(.L_x_13763) ;  /* 0x000000000f087348 */ /* 0x000fea0003c00000 */
[----:B------:R0:W1:Y:S02]  /*10e00*/  SHFL.IDX P6, R14, R13, R12, R11 ;  /* 0x0000000c0d0e7389 */ /* 0x00006400000c000b */
[----:B01----:R-:W-:Y:S01]  /*10e10*/  ENDCOLLECTIVE ;  /* 0x000000000000791b */ /* 0x003fe20003800000 */
.L_x_13763:
        /* <DEDUP_REMOVED lines=12> */
.L_x_13764:
[----:B------:R-:W-:Y:S01]  /*10ee0*/  MOV R13, R5 ;  /* 0x00000005000d7202 */ /* 0x000fe20000000f00 */
[----:B------:R-:W-:Y:S01]  /*10ef0*/  IMAD.MOV.U32 R12, RZ, RZ, 0x7 ;  /* 0x00000007ff0c7424 */ /* 0x000fe200078e00ff */
[----:B------:R-:W-:-:S13]  /*10f00*/  @!P0 LEA R2, P1, R8, R14, 0x1 ;  /* 0x0000000e08028211 */ /* 0x000fda00078208ff */
[----:B------:R-:W-:Y:S05]  /*10f10*/  WARPSYNC.COLLECTIVE R15, `(.L_x_13765) ;  /* 0x000000000f087348 */ /* 0x000fea0003c00000 */
[----:B------:R0:W1:Y:S02]  /*10f20*/  SHFL.IDX P6, R14, R13, R12, R11 ;  /* 0x0000000c0d0e7389 */ /* 0x00006400000c000b */
[----:B01----:R-:W-:Y:S01]  /*10f30*/  ENDCOLLECTIVE ;  /* 0x000000000000791b */ /* 0x003fe20003800000 */
.L_x_13765:
        /* <DEDUP_REMOVED lines=10> */
.L_x_13766:
[----:B------:R-:W-:Y:S05]  /*10fe0*/  BRA `(.L_x_13767) ;  /* 0xffffffcc008c7947 */ /* 0x000fea000383ffff */
.L_x_13693:
[----:B0-----:R0:W2:Y:S02]  /*10ff0*/  SYNCS.PHASECHK.TRANS64.TRYWAIT P0, [R16+URZ+0x22820], R3 ;  /* 0x02282003100075a7 */ /* 0x0010a4000800017f */
[----:B--2---:R-:W-:Y:S05]  /*11000*/  @!P0 NANOSLEEP.SYNCS 0x989680 ;  /* 0x009896800000895d */ /* 0x004fea0003900000 */
[----:B------:R-:W2:Y:S02]  /*11010*/  @!P0 SYNCS.PHASECHK.TRANS64 P0, [R16+URZ+0x22820], R3 ;  /* 0x02282003100085a7 */ /* 0x000ea4000800007f */
[----:B--2---:R-:W-:Y:S05]  /*11020*/  @!P0 BRA `(.L_x_13693) ;  /* 0xfffffffc00f08947 */ /* 0x004fea000383ffff */
[----:B------:R-:W-:Y:S05]  /*11030*/  BRA `(.L_x_13768) ;  /* 0xffffffcc00e87947 */ /* 0x000fea000383ffff */
.L_x_13696:
[----:B0-----:R0:W2:Y:S02]  /*11040*/  SYNCS.PHASECHK.TRANS64.TRYWAIT P0, [R22+URZ+0x22860], R3 ;  /* 0x02286003160075a7 */ /* 0x0010a4000800017f */
[----:B--2---:R-:W-:Y:S05]  /*11050*/  @!P0 NANOSLEEP.SYNCS 0x989680 ;  /* 0x009896800000895d */ /* 0x004fea0003900000 */
[----:B------:R-:W2:Y:S02]  /*11060*/  @!P0 SYNCS.PHASECHK.TRANS64 P0, [R22+URZ+0x22860], R3 ;  /* 0x02286003160085a7 */ /* 0x000ea4000800007f */
[----:B--2---:R-:W-:Y:S05]  /*11070*/  @!P0 BRA `(.L_x_13696) ;  /* 0xfffffffc00f08947 */ /* 0x004fea000383ffff */
[----:B------:R-:W-:Y:S05]  /*11080*/  BRA `(.L_x_13769) ;  /* 0xffffffcc00f87947 */ /* 0x000fea000383ffff */
.L_x_13697:
        /* <DEDUP_REMOVED lines=8> */
.L_x_13771:
[----:B------:R-:W-:Y:S05]  /*11110*/  BSYNC B0 ;  /* 0x0000000000007941 */ /* 0x000fea0003800000 */
.L_x_13770:
[----:B------:R0:W5:Y:S01]  /*11120*/  LDL R7, [R1+0x4] ;  /* 0x0000040001077983 */ /* 0x0001620000100800 */
[----:B------:R-:W-:Y:S01]  /*11130*/  IMAD.MOV.U32 R13, RZ, RZ, R5 ;  /* 0x000000ffff0d7224 */ /* 0x000fe200078e0005 */
[----:B------:R-:W-:Y:S01]  /*11140*/  MOV R12, RZ ;  /* 0x000000ff000c7202 */ /* 0x000fe20000000f00 */
[----:B------:R-:W-:Y:S01]  /*11150*/  IMAD.MOV.U32 R11, RZ, RZ, 0x181f ;  /* 0x0000181fff0b7424 */ /* 0x000fe200078e00ff */
[----:B------:R-:W1:Y:S01]  /*11160*/  S2R R8, SR_TID.X ;  /* 0x0000000000087919 */ /* 0x000e620000002100 */
[----:B------:R-:W-:Y:S01]  /*11170*/  IMAD.MOV.U32 R15, RZ, RZ, -0x1 ;  /* 0xffffffffff0f7424 */ /* 0x000fe200078e00ff */
[----:B------:R-:W-:Y:S01]  /*11180*/  LOP3.LUT P1, RZ, R35, 0x2, RZ, 0xc0, !PT ;  /* 0x0000000223ff7812 */ /* 0x000fe2000782c0ff */
[----:B------:R-:W-:Y:S02]  /*11190*/  IMAD.MOV.U32 R3, RZ, RZ, R14 ;  /* 0x000000ffff037224 */ /* 0x000fe400078e000e */
[----:B0-----:R-:W-:-:S10]  /*111a0*/  IMAD R4, R4, 0x2, R16 ;  /* 0x0000000204047824 */ /* 0x001fd400078e0210 */
[----:B-1---5:R-:W-:Y:S05]  /*111b0*/  WARPSYNC.COLLECTIVE R15, `(.L_x_13772) ;  /* 0x000000000f087348 */ /* 0x022fea0003c00000 */
[----:B------:R0:W2:Y:S02]  /*111c0*/  SHFL.IDX P6, R14, R13, R12, R11 ;  /* 0x0000000c0d0e7389 */ /* 0x0000a400000c000b */
[----:B012--5:R-:W-:Y:S01]  /*111d0*/  ENDCOLLECTIVE ;  /* 0x000000000000791b */ /* 0x027fe20003800000 */
.L_x_13772:
[----:B------:R-:W-:Y:S01]  /*111e0*/  IMAD.MOV.U32 R13, RZ, RZ, R6 ;  /* 0x000000ffff0d7224 */ /* 0x000fe200078e0006 */
[----:B------:R-:W-:Y:S01]  /*111f0*/  MOV R12, 0x1 ;  /* 0x00000001000c7802 */ /* 0x000fe20000000f00 */
[----:B------:R-:W-:-:S05]  /*11200*/  IMAD.SHL.U32 R8, R8, 0x8, RZ ;  /* 0x0000000808087824 */ /* 0x000fca00078e00ff */
[----:B------:R-:W-:-:S04]  /*11210*/  LOP3.LUT R8, R8, 0x38, RZ, 0xc0, !PT ;  /* 0x0000003808087812 */ /* 0x000fc800078ec0ff */
[----:B------:R-:W-:-:S04]  /*11220*/  SHF.L.U32 R0, R8, 0x1, RZ ;  /* 0x0000000108007819 */ /* 0x000fc800000006ff */
[----:B------:R-:W-:-:S13]  /*11230*/  IADD3 R2, P0, R14, R0, RZ ;  /* 0x000000000e027210 */ /* 0x000fda0007f1e0ff */
[----:B------:R-:W-:Y:S05]  /*11240*/  WARPSYNC.COLLECTIVE R15, `(.L_x_13773) ;  /* 0x000000000f087348 */ /* 0x000fea0003c00000 */
[----:B------:R0:W1:Y:S02]  /*11250*/  SHFL.IDX P6, R14, R13, R12, R11 ;  /* 0x0000000c0d0e7389 */ /* 0x00006400000c000b */
[----:B01----:R-:W-:Y:S01]  /*11260*/  ENDCOLLECTIVE ;  /* 0x000000000000791b */ /* 0x003fe20003800000 */
.L_x_13773:
        /* <DEDUP_REMOVED lines=19> */
.L_x_13774:
[----:B------:R-:W-:Y:S01]  /*113a0*/  MOV R13, R6 ;  /* 0x00000006000d7202 */ /* 0x000fe20000000f00 */
[----:B------:R-:W-:Y:S01]  /*113b0*/  IMAD.MOV.U32 R12, RZ, RZ, 0x2 ;  /* 0x00000002ff0c7424 */ /* 0x000fe200078e00ff */
[----:B------:R-:W-:-:S13]  /*113c0*/  IADD3 R2, P3, R14, R0, RZ ;  /* 0x000000000e027210 */ /* 0x000fda0007f7e0ff */
[----:B------:R-:W-:Y:S05]  /*113d0*/  WARPSYNC.COLLECTIVE R15, `(.L_x_13775) ;  /* 0x000000000f087348 */ /* 0x000fea0003c00000 */
[----:B------:R0:W1:Y:S02]  /*113e0*/  SHFL.IDX P6, R14, R13, R12, R11 ;  /* 0x0000000c0d0e7389 */ /* 0x00006400000c000b */
[----:B01----:R-:W-:Y:S01]  /*113f0*/  ENDCOLLECTIVE ;  /* 0x000000000000791b */ /* 0x003fe20003800000 */
.L_x_13775:
        /* <DEDUP_REMOVED lines=17> */
.L_x_13776:
[----:B------:R-:W-:Y:S02]  /*11510*/  IMAD.MOV.U32 R13, RZ, RZ, R6 ;  /* 0x000000ffff0d7224 */ /* 0x000fe400078e0006 */
[----:B------:R-:W-:Y:S01]  /*11520*/  IMAD.MOV.U32 R12, RZ, RZ, 0x3 ;  /* 0x00000003ff0c7424 */ /* 0x000fe200078e00ff */
[----:B------:R-:W-:-:S13]  /*11530*/  IADD3 R2, P3, R14, R0, RZ ;  /* 0x000000000e027210 */ /* 0x000fda0007f7e0ff */
[----:B------:R-:W-:Y:S05]  /*11540*/  WARPSYNC.COLLECTIVE R15, `(.L_x_13777) ;  /* 0x000000000f087348 */ /* 0x000fea0003c00000 */
[----:B------:R0:W1:Y:S02]  /*11550*/  SHFL.IDX P6, R14, R13, R12, R11 ;  /* 0x0000000c0d0e7389 */ /* 0x00006400000c000b */
[----:B01----:R-:W-:Y:S01]  /*11560*/  ENDCOLLECTIVE ;  /* 0x000000000000791b */ /* 0x003fe20003800000 */
.L_x_13777:
        /* <DEDUP_REMOVED lines=17> */
.L_x_13778:
[----:B------:R-:W-:Y:S02]  /*11680*/  IMAD.MOV.U32 R13, RZ, RZ, R6 ;  /* 0x000000ffff0d7224 */ /* 0x000fe400078e0006 */
[----:B------:R-:W-:Y:S01]  /*11690*/  IMAD.MOV.U32 R12, RZ, RZ, 0x4 ;  /* 0x00000004ff0c7424 */ /* 0x000fe200078e00ff */
[----:B------:R-:W-:-:S13]  /*116a0*/  IADD3 R2, P3, R14, R0, RZ ;  /* 0x000000000e027210 */ /* 0x000fda0007f7e0ff */
[----:B------:R-:W-:Y:S05]  /*116b0*/  WARPSYNC.COLLECTIVE R15, `(.L_x_13779) ;  /* 0x000000000f087348 */ /* 0x000fea0003c00000 */
[----:B------:R0:W1:Y:S02]  /*116c0*/  SHFL.IDX P6, R14, R13, R12, R11 ;  /* 0x0000000c0d0e7389 */ /* 0x00006400000c000b */
[----:B01----:R-:W-:Y:S01]  /*116d0*/  ENDCOLLECTIVE ;  /* 0x000000000000791b */ /* 0x003fe20003800000 */
.L_x_13779:
        /* <DEDUP_REMOVED lines=17> */
.L_x_13780:
[----:B------:R-:W-:Y:S01]  /*117f0*/  IMAD.MOV.U32 R13, RZ, RZ, R6 ;  /* 0x000000ffff0d7224 */ /* 0x000fe200078e0006 */
[----:B------:R-:W-:Y:S02]  /*11800*/  MOV R12, 0x5 ;  /* 0x00000005000c7802 */ /* 0x000fe40000000f00 */
[----:B------:R-:W-:-:S13]  /*11810*/  IADD3 R2, P3, R14, R0, RZ ;  /* 0x000000000e027210 */ /* 0x000fda0007f7e0ff */
[----:B------:R-:W-:Y:S05]  /*11820*/  WARPSYNC.COLLECTIVE R15, `(.L_x_13781) ;  /* 0x000000000f087348 */ /* 0x000fea0003c00000 */
[----:B------:R0:W1:Y:S02]  /*11830*/  SHFL.IDX P6, R14, R13, R12, R11 ;  /* 0x0000000c0d0e7389 */ /* 0x00006400000c000b */
[----:B01----:R-:W-:Y:S01]  /*11840*/  ENDCOLLECTIVE ;  /* 0x000000000000791b */ /* 0x003fe20003800000 */
.L_x_13781:
        /* <DEDUP_REMOVED lines=12> */
.L_x_13782:
        /* <DEDUP_REMOVED lines=9> */
.L_x_13703:
[----:B0-----:R0:W1:Y:S02]  /*119a0*/  SYNCS.PHASECHK.TRANS64.TRYWAIT P0, [R10+URZ+0x22840], R24 ;  /* 0x022840180a0075a7 */ /* 0x001064000800017f */
[----:B-1----:R-:W-:Y:S05]  /*119b0*/  @!P0 NANOSLEEP.SYNCS 0x989680 ;  /* 0x009896800000895d */ /* 0x002fea0003900000 */
[----:B------:R-:W1:Y:S02]  /*119c0*/  @!P0 SYNCS.PHASECHK.TRANS64 P0, [R10+URZ+0x22840], R24 ;  /* 0x022840180a0085a7 */ /* 0x000e64000800007f */
[----:B-1----:R-:W-:Y:S05]  /*119d0*/  @!P0 BRA `(.L_x_13703) ;  /* 0xfffffffc00f08947 */ /* 0x002fea000383ffff */
[----:B------:R-:W-:Y:S05]  /*119e0*/  BRA `(.L_x_13784) ;  /* 0xffffffd0005c7947 */ /* 0x000fea000383ffff */
.L_x_13704:
        /* <DEDUP_REMOVED lines=8> */
.L_x_13786:
[----:B------:R-:W-:Y:S05]  /*11a70*/  BSYNC B1 ;  /* 0x0000000000017941 */ /* 0x000fea0003800000 */
.L_x_13785:
        /* <DEDUP_REMOVED lines=9> */
.L_x_13787:
[----:B------:R-:W-:Y:S02]  /*11b10*/  IMAD.MOV.U32 R13, RZ, RZ, R21 ;  /* 0x000000ffff0d7224 */ /* 0x000fe400078e0015 */
[----:B------:R-:W-:Y:S01]  /*11b20*/  IMAD.MOV.U32 R12, RZ, RZ, 0x1 ;  /* 0x00000001ff0c7424 */ /* 0x000fe200078e00ff */
[----:B------:R-:W-:-:S13]  /*11b30*/  IADD3 R2, P0, R14, R0, RZ ;  /* 0x000000000e027210 */ /* 0x000fda0007f1e0ff */
[----:B------:R-:W-:Y:S05]  /*11b40*/  WARPSYNC.COLLECTIVE R15, `(.L_x_13788) ;  /* 0x000000000f087348 */ /* 0x000fea0003c00000 */
[----:B------:R0:W1:Y:S02]  /*11b50*/  SHFL.IDX P6, R14, R13, R12, R11 ;  /* 0x0000000c0d0e7389 */ /* 0x00006400000c000b */
[----:B01----:R-:W-:Y:S01]  /*11b60*/  ENDCOLLECTIVE ;  /* 0x000000000000791b */ /* 0x003fe20003800000 */
.L_x_13788:
[----:B------:R-:W-:-:S05]  /*11b70*/  IADD3.X R3, RZ, R3, RZ, P0, !PT ;  /* 0x00000003ff037210 */ /* 0x000fca00007fe4ff */
        /* <DEDUP_REMOVED lines=9> */
.L_x_13789:
[----:B------:R-:W-:Y:S01]  /*11c10*/  MOV R13, R21 ;  /* 0x00000015000d7202 */ /* 0x000fe20000000f00 */
[----:B------:R-:W-:Y:S02]  /*11c20*/  IMAD.MOV.U32 R12, RZ, RZ, 0x2 ;  /* 0x00000002ff0c7424 */ /* 0x000fe400078e00ff */
[----:B------:R-:W-:-:S07]  /*11c30*/  IMAD.MOV.U32 R6, RZ, RZ, R14 ;  /* 0x000000ffff067224 */ /* 0x000fce00078e000e */
[----:B------:R-:W-:Y:S05]  /*11c40*/  WARPSYNC.COLLECTIVE R15, `(.L_x_13790) ;  /* 0x000000000f087348 */ /* 0x000fea0003c00000 */
[----:B------:R0:W1:Y:S02]  /*11c50*/  SHFL.IDX P6, R14, R13, R12, R11 ;  /* 0x0000000c0d0e7389 */ /* 0x00006400000c000b */
[----:B01----:R-:W-:Y:S01]  /*11c60*/  ENDCOLLECTIVE ;  /* 0x000000000000791b */ /* 0x003fe20003800000 */
.L_x_13790:
        /* <DEDUP_REMOVED lines=11> */
.L_x_13791:
[----:B------:R-:W-:Y:S02]  /*11d20*/  IMAD.MOV.U32 R13, RZ, RZ, R21 ;  /* 0x000000ffff0d7224 */ /* 0x000fe400078e0015 */
[----:B------:R-:W-:Y:S01]  /*11d30*/  IMAD.MOV.U32 R12, RZ, RZ, 0x3 ;  /* 0x00000003ff0c7424 */ /* 0x000fe200078e00ff */
[----:B------:R-:W-:-:S13]  /*11d40*/  IADD3 R2, P0, R14, R0, RZ ;  /* 0x000000000e027210 */ /* 0x000fda0007f1e0ff */
[----:B------:R-:W-:Y:S05]  /*11d50*/  WARPSYNC.COLLECTIVE R15, `(.L_x_13792) ;  /* 0x000000000f087348 */ /* 0x000fea0003c00000 */
[----:B------:R0:W1:Y:S02]  /*11d60*/  SHFL.IDX P6, R14, R13, R12, R11 ;  /* 0x0000000c0d0e7389 */ /* 0x00006400000c000b */
[----:B01----:R-:W-:Y:S01]  /*11d70*/  ENDCOLLECTIVE ;  /* 0x000000000000791b */ /* 0x003fe20003800000 */
.L_x_13792:
[----:B------:R-:W-:-:S05]  /*11d80*/  IADD3.X R3, RZ, R3, RZ, P0, !PT ;  /* 0x00000003ff037210 */ /* 0x000fca00007fe4ff */
        /* <DEDUP_REMOVED lines=9> */
.L_x_13793:
[----:B------:R-:W-:Y:S02]  /*11e20*/  IMAD.MOV.U32 R13, RZ, RZ, R21 ;  /* 0x000000ffff0d7224 */ /* 0x000fe400078e0015 */
[----:B------:R-:W-:Y:S01]  /*11e30*/  IMAD.MOV.U32 R12, RZ, RZ, 0x4 ;  /* 0x00000004ff0c7424 */ /* 0x000fe200078e00ff */
[----:B------:R-:W-:-:S13]  /*11e40*/  IADD3 R2, P0, R14, R0, RZ ;  /* 0x000000000e027210 */ /* 0x000fda0007f1e0ff */
[----:B------:R-:W-:Y:S05]  /*11e50*/  WARPSYNC.COLLECTIVE R15, `(.L_x_13794) ;  /* 0x000000000f087348 */ /* 0x000fea0003c00000 */
[----:B------:R0:W1:Y:S02]  /*11e60*/  SHFL.IDX P6, R14, R13, R12, R11 ;  /* 0x0000000c0d0e7389 */ /* 0x00006400000c000b */
[----:B01----:R-:W-:Y:S01]  /*11e70*/  ENDCOLLECTIVE ;  /* 0x000000000000791b */ /* 0x003fe20003800000 */
.L_x_13794:
        /* <DEDUP_REMOVED lines=10> */
.L_x_13795:
[----:B------:R-:W-:Y:S01]  /*11f20*/  IMAD.MOV.U32 R13, RZ, RZ, R21 ;  /* 0x000000ffff0d7224 */ /* 0x000fe200078e0015 */
[----:B------:R-:W-:Y:S02]  /*11f30*/  MOV R12, 0x5 ;  /* 0x00000005000c7802 */ /* 0x000fe40000000f00 */
[----:B------:R-:W-:-:S13]  /*11f40*/  IADD3 R2, P0, R14, R0, RZ ;  /* 0x000000000e027210 */ /* 0x000fda0007f1e0ff */
[----:B------:R-:W-:Y:S05]  /*11f50*/  WARPSYNC.COLLECTIVE R15, `(.L_x_13796) ;  /* 0x000000000f087348 */ /* 0x000fea0003c00000 */
[----:B------:R0:W1:Y:S02]  /*11f60*/  SHFL.IDX P6, R14, R13, R12, R11 ;  /* 0x0000000c0d0e7389 */ /* 0x00006400000c000b */
[----:B01----:R-:W-:Y:S01]  /*11f70*/  ENDCOLLECTIVE ;  /* 0x000000000000791b */ /* 0x003fe20003800000 */
.L_x_13796:
        /* <DEDUP_REMOVED lines=10> */
.L_x_13797:
[----:B------:R-:W-:Y:S05]  /*12020*/  BRA `(.L_x_13798) ;  /* 0xffffffcc009c7947 */ /* 0x000fea000383ffff */
.L_x_13709:
[----:B--2---:R2:W3:Y:S02]  /*12030*/  SYNCS.PHASECHK.TRANS64.TRYWAIT P0, [R10+URZ+0x22860], R24 ;  /* 0x022860180a0075a7 */ /* 0x0044e4000800017f */
[----:B---3--:R-:W-:Y:S05]  /*12040*/  @!P0 NANOSLEEP.SYNCS 0x989680 ;  /* 0x009896800000895d */ /* 0x008fea0003900000 */
[----:B------:R-:W3:Y:S02]  /*12050*/  @!P0 SYNCS.PHASECHK.TRANS64 P0, [R10+URZ+0x22860], R24 ;  /* 0x022860180a0085a7 */ /* 0x000ee4000800007f */
[----:B---3--:R-:W-:Y:S05]  /*12060*/  @!P0 BRA `(.L_x_13709) ;  /* 0xfffffffc00f08947 */ /* 0x008fea000383ffff */
[----:B------:R-:W-:Y:S05]  /*12070*/  BRA `(.L_x_13799) ;  /* 0xffffffcc00ec7947 */ /* 0x000fea000383ffff */
.L_x_13710:
[----:B------:R-:W-:Y:S01]  /*12080*/  BSSY B1, `(.L_x_13800) ;  /* 0x0000008000017945 */ /* 0x000fe20003800000 */
[----:B------:R-:W-:Y:S01]  /*12090*/  IMAD.MOV.U32 R13, RZ, RZ, R23 ;  /* 0x000000ffff0d7224 */ /* 0x000fe200078e0017 */
[----:B------:R-:W-:Y:S01]  /*120a0*/  MOV R12, RZ ;  /* 0x000000ff000c7202 */ /* 0x000fe20000000f00 */
[----:B------:R-:W-:Y:S02]  /*120b0*/  IMAD.MOV.U32 R11, RZ, RZ, 0x181f ;  /* 0x0000181fff0b7424 */ /* 0x000fe400078e00ff */
[----:B------:R-:W-:-:S07]  /*120c0*/  IMAD.MOV.U32 R15, RZ, RZ, -0x1 ;  /* 0xffffffffff0f7424 */ /* 0x000fce00078e00ff */
[----:B012---:R-:W-:Y:S05]  /*120d0*/  WARPSYNC.COLLECTIVE R15, `(.L_x_13801) ;  /* 0x000000000f087348 */ /* 0x007fea0003c00000 */
[----:B------:R3:W4:Y:S02]  /*120e0*/  SHFL.IDX P6, R14, R13, R12, R11 ;  /* 0x0000000c0d0e7389 */ /* 0x00072400000c000b */
[----:B01234-:R-:W-:Y:S01]  /*120f0*/  ENDCOLLECTIVE ;  /* 0x000000000000791b */ /* 0x01ffe20003800000 */
.L_x_13801:
[----:B------:R-:W-:Y:S05]  /*12100*/  BSYNC B1 ;  /* 0x0000000000017941 */ /* 0x000fea0003800000 */
.L_x_13800:
        /* <DEDUP_REMOVED lines=9> */
.L_x_13802:
[----:B------:R-:W-:Y:S02]  /*121a0*/  IMAD.MOV.U32 R13, RZ, RZ, R23 ;  /* 0x000000ffff0d7224 */ /* 0x000fe400078e0017 */
[----:B------:R-:W-:Y:S01]  /*121b0*/  IMAD.MOV.U32 R12, RZ, RZ, 0x1 ;  /* 0x00000001ff0c7424 */ /* 0x000fe200078e00ff */
[----:B------:R-:W-:-:S13]  /*121c0*/  IADD3 R2, P0, R14, R0, RZ ;  /* 0x000000000e027210 */ /* 0x000fda0007f1e0ff */
[----:B------:R-:W-:Y:S05]  /*121d0*/  WARPSYNC.COLLECTIVE R15, `(.L_x_13803) ;  /* 0x000000000f087348 */ /* 0x000fea0003c00000 */
[----:B------:R0:W1:Y:S02]  /*121e0*/  SHFL.IDX P6, R14, R13, R12, R11 ;  /* 0x0000000c0d0e7389 */ /* 0x00006400000c000b */
[----:B01----:R-:W-:Y:S01]  /*121f0*/  ENDCOLLECTIVE ;  /* 0x000000000000791b */ /* 0x003fe20003800000 */
.L_x_13803:
        /* <DEDUP_REMOVED lines=13> */
.L_x_13804:
[----:B------:R-:W-:Y:S01]  /*122d0*/  IMAD.MOV.U32 R13, RZ, RZ, R23 ;  /* 0x000000ffff0d7224 */ /* 0x000fe200078e0017 */
[----:B------:R-:W-:Y:S02]  /*122e0*/  MOV R12, 0x2 ;  /* 0x00000002000c7802 */ /* 0x000fe40000000f00 */
[----:B------:R-:W-:-:S13]  /*122f0*/  IADD3 R2, P0, R14, R0, RZ ;  /* 0x000000000e027210 */ /* 0x000fda0007f1e0ff */
[----:B------:R-:W-:Y:S05]  /*12300*/  WARPSYNC.COLLECTIVE R15, `(.L_x_13805) ;  /* 0x000000000f087348 */ /* 0x000fea0003c00000 */
[----:B------:R0:W1:Y:S02]  /*12310*/  SHFL.IDX P6, R14, R13, R12, R11 ;  /* 0x0000000c0d0e7389 */ /* 0x00006400000c000b */
[----:B01----:R-:W-:Y:S01]  /*12320*/  ENDCOLLECTIVE ;  /* 0x000000000000791b */ /* 0x003fe20003800000 */
.L_x_13805:
        /* <DEDUP_REMOVED lines=13> */
.L_x_13806:
[----:B------:R-:W-:Y:S01]  /*12400*/  MOV R13, R23 ;  /* 0x00000017000d7202 */ /* 0x000fe20000000f00 */
[----:B------:R-:W-:Y:S01]  /*12410*/  IMAD.MOV.U32 R12, RZ, RZ, 0x3 ;  /* 0x00000003ff0c7424 */ /* 0x000fe200078e00ff */
[----:B------:R-:W-:-:S13]  /*12420*/  IADD3 R2, P0, R14, R0, RZ ;  /* 0x000000000e027210 */ /* 0x000fda0007f1e0ff */
[----:B------:R-:W-:Y:S05]  /*12430*/  WARPSYNC.COLLECTIVE R15, `(.L_x_13807) ;  /* 0x000000000f087348 */ /* 0x000fea0003c00000 */
[----:B------:R0:W1:Y:S02]  /*12440*/  SHFL.IDX P6, R14, R13, R12, R11 ;  /* 0x0000000c0d0e7389 */ /* 0x00006400000c000b */
[----:B01----:R-:W-:Y:S01]  /*12450*/  ENDCOLLECTIVE ;  /* 0x000000000000791b */ /* 0x003fe20003800000 */
.L_x_13807:
        /* <DEDUP_REMOVED lines=13> */
.L_x_13808:
[----:B------:R-:W-:Y:S02]  /*12530*/  IMAD.MOV.U32 R13, RZ, RZ, R23 ;  /* 0x000000ffff0d7224 */ /* 0x000fe400078e0017 */
[----:B------:R-:W-:Y:S01]  /*12540*/  IMAD.MOV.U32 R12, RZ, RZ, 0x4 ;  /* 0x00000004ff0c7424 */ /* 0x000fe200078e00ff */
[----:B------:R-:W-:-:S13]  /*12550*/  IADD3 R2, P0, R14, R0, RZ ;  /* 0x000000000e027210 */ /* 0x000fda0007f1e0ff */
[----:B------:R-:W-:Y:S05]  /*12560*/  WARPSYNC.COLLECTIVE R15, `(.L_x_13809) ;  /* 0x000000000f087348 */ /* 0x000fea0003c00000 */
[----:B------:R0:W1:Y:S02]  /*12570*/  SHFL.IDX P6, R14, R13, R12, R11 ;  /* 0x0000000c0d0e7389 */ /* 0x00006400000c000b */
[----:B01----:R-:W-:Y:S01]  /*12580*/  ENDCOLLECTIVE ;  /* 0x000000000000791b */ /* 0x003fe20003800000 */
.L_x_13809:
[----:B------:R-:W-:-:S05]  /*12590*/  IADD3.X R3, RZ, R5, RZ, P0, !PT ;  /* 0x00000005ff037210 */ /* 0x000fca00007fe4ff */
        /* <DEDUP_REMOVED lines=12> */
.L_x_13810:
[----:B------:R-:W-:Y:S02]  /*12660*/  IMAD.MOV.U32 R13, RZ, RZ, R23 ;  /* 0x000000ffff0d7224 */ /* 0x000fe400078e0017 */
[----:B------:R-:W-:Y:S01]  /*12670*/  IMAD.MOV.U32 R12, RZ, RZ, 0x5 ;  /* 0x00000005ff0c7424 */ /* 0x000fe200078e00ff */
[----:B------:R-:W-:-:S13]  /*12680*/  IADD3 R2, P0, R14, R0, RZ ;  /* 0x000000000e027210 */ /* 0x000fda0007f1e0ff */
[----:B------:R-:W-:Y:S05]  /*12690*/  WARPSYNC.COLLECTIVE R15, `(.L_x_13811) ;  /* 0x000000000f087348 */ /* 0x000fea0003c00000 */
[----:B------:R0:W1:Y:S02]  /*126a0*/  SHFL.IDX P6, R14, R13, R12, R11 ;  /* 0x0000000c0d0e7389 */ /* 0x00006400000c000b */
[----:B01----:R-:W-:Y:S01]  /*126b0*/  ENDCOLLECTIVE ;  /* 0x000000000000791b */ /* 0x003fe20003800000 */
.L_x_13811:
        /* <DEDUP_REMOVED lines=13> */
.L_x_13812:
[----:B------:R-:W-:Y:S05]  /*12790*/  BRA `(.L_x_13813) ;  /* 0xffffffcc00387947 */ /* 0x000fea000383ffff */
.L_x_13718:
        /* <DEDUP_REMOVED lines=8> */
.L_x_13815:
[----:B------:R-:W-:Y:S05]  /*12820*/  BSYNC B0 ;  /* 0x0000000000007941 */ /* 0x000fea0003800000 */
.L_x_13814:
[----:B------:R-:W-:Y:S05]  /*12830*/  BRA `(.L_x_13816) ;  /* 0xffffffd0000c7947 */ /* 0x000fea000383ffff */
.L_x_13721:
[----:B---3--:R3:W4:Y:S02]  /*12840*/  SYNCS.PHASECHK.TRANS64.TRYWAIT P0, [R5+URZ+0x22820], R0 ;  /* 0x02282000050075a7 */ /* 0x008724000800017f */
[----:B----4-:R-:W-:Y:S05]  /*12850*/  @!P0 NANOSLEEP.SYNCS 0x989680 ;  /* 0x009896800000895d */ /* 0x010fea0003900000 */
[----:B------:R-:W4:Y:S02]  /*12860*/  @!P0 SYNCS.PHASECHK.TRANS64 P0, [R5+URZ+0x22820], R0 ;  /* 0x02282000050085a7 */ /* 0x000f24000800007f */
[----:B----4-:R-:W-:Y:S05]  /*12870*/  @!P0 BRA `(.L_x_13721) ;  /* 0xfffffffc00f08947 */ /* 0x010fea000383ffff */
[----:B------:R-:W-:Y:S05]  /*12880*/  BRA `(.L_x_13817) ;  /* 0xffffffd000547947 */ /* 0x000fea000383ffff */
.L_x_13722:
        /* <DEDUP_REMOVED lines=11> */
.L_x_13819:
[----:B------:R-:W-:Y:S05]  /*12940*/  BSYNC B0 ;  /* 0x0000000000007941 */ /* 0x000fea0003800000 */
.L_x_13818:
[----:B------:R-:W-:Y:S05]  /*12950*/  BRA `(.L_x_13820) ;  /* 0xffffffd0003c7947 */ /* 0x000fea000383ffff */
.L_x_13725:
[----:B------:R-:W-:Y:S01]  /*12960*/  BSSY B1, `(.L_x_13821) ;  /* 0x0000006000017945 */ /* 0x000fe20003800000 */
[----:B------:R-:W-:-:S07]  /*12970*/  IMAD.MOV.U32 R15, RZ, RZ, -0x1 ;  /* 0xffffffffff0f7424 */ /* 0x000fce00078e00ff */
[----:B0123-5:R-:W-:Y:S05]  /*12980*/  WARPSYNC.COLLECTIVE R15, `(.L_x_13822) ;  /* 0x000000000f0c7348 */ /* 0x02ffea0003c00000 */
[----:B------:R-:W-:Y:S02]  /*12990*/  ELECT P6, UR62, PT ;  /* 0x00000000003e782f */ /* 0x000fe400038c0000 */
[----:B------:R-:W-:Y:S01]  /*129a0*/  MOV R14, UR62 ;  /* 0x0000003e000e7c02 */ /* 0x000fe20008000f00 */
[----:B0123-5:R-:W-:Y:S10]  /*129b0*/  ENDCOLLECTIVE ;  /* 0x000000000000791b */ /* 0x02fff40003800000 */
.L_x_13822:
[----:B------:R-:W-:Y:S05]  /*129c0*/  BSYNC B1 ;  /* 0x0000000000017941 */ /* 0x000fea0003800000 */
.L_x_13821:
[----:B------:R-:W-:Y:S05]  /*129d0*/  BRA `(.L_x_13823) ;  /* 0xffffffd000347947 */ /* 0x000fea000383ffff */
.L_x_13727:
[----:B---3--:R3:W4:Y:S02]  /*129e0*/  SYNCS.PHASECHK.TRANS64.TRYWAIT P1, [R3+URZ+0x22840], R2 ;  /* 0x02284002030075a7 */ /* 0x008724000802017f */
[----:B----4-:R-:W-:Y:S05]  /*129f0*/  @!P1 NANOSLEEP.SYNCS 0x989680 ;  /* 0x009896800000995d */ /* 0x010fea0003900000 */
[----:B------:R-:W4:Y:S02]  /*12a00*/  @!P1 SYNCS.PHASECHK.TRANS64 P1, [R3+URZ+0x22840], R2 ;  /* 0x02284002030095a7 */ /* 0x000f24000802007f */
[----:B----4-:R-:W-:Y:S05]  /*12a10*/  @!P1 BRA `(.L_x_13727) ;  /* 0xfffffffc00f09947 */ /* 0x010fea000383ffff */
[----:B------:R-:W-:Y:S05]  /*12a20*/  BRA `(.L_x_13824) ;  /* 0xffffffd000547947 */ /* 0x000fea000383ffff */
.L_x_13729:
[----:B----4-:R4:W0:Y:S02]  /*12a30*/  SYNCS.PHASECHK.TRANS64.TRYWAIT P1, [R5+URZ+0x22840], R0 ;  /* 0x02284000050075a7 */ /* 0x010824000802017f */
[----:B0-----:R-:W-:Y:S05]  /*12a40*/  @!P1 NANOSLEEP.SYNCS 0x989680 ;  /* 0x009896800000995d */ /* 0x001fea0003900000 */
[----:B------:R-:W0:Y:S02]  /*12a50*/  @!P1 SYNCS.PHASECHK.TRANS64 P1, [R5+URZ+0x22840], R0 ;  /* 0x02284000050095a7 */ /* 0x000e24000802007f */
[----:B0-----:R-:W-:Y:S05]  /*12a60*/  @!P1 BRA `(.L_x_13729) ;  /* 0xfffffffc00f09947 */ /* 0x001fea000383ffff */
[----:B------:R-:W-:Y:S05]  /*12a70*/  BRA `(.L_x_13825) ;  /* 0xffffffd000607947 */ /* 0x000fea000383ffff */
.L_x_13731:
[----:B------:R0:W0:Y:S02]  /*12a80*/  SYNCS.PHASECHK.TRANS64.TRYWAIT P1, [R3+URZ+0x22860], R2 ;  /* 0x02286002030075a7 */ /* 0x000024000802017f */
[----:B0-----:R-:W-:Y:S05]  /*12a90*/  @!P1 NANOSLEEP.SYNCS 0x989680 ;  /* 0x009896800000995d */ /* 0x001fea0003900000 */
[----:B------:R-:W0:Y:S02]  /*12aa0*/  @!P1 SYNCS.PHASECHK.TRANS64 P1, [R3+URZ+0x22860], R2 ;  /* 0x02286002030095a7 */ /* 0x000e24000802007f */
[----:B0-----:R-:W-:Y:S05]  /*12ab0*/  @!P1 BRA `(.L_x_13731) ;  /* 0xfffffffc00f09947 */ /* 0x001fea000383ffff */
[----:B------:R-:W-:Y:S05]  /*12ac0*/  BRA `(.L_x_13826) ;  /* 0xffffffd0005c7947 */ /* 0x000fea000383ffff */
.L_x_13827:
        /* <DEDUP_REMOVED lines=11> */
.L_x_15680:


//--------------------- .text._ZN7cutlass13device_kernelIN5flash11enable_sm90INS1_16FlashAttnFwdSm90INS1_25CollectiveMainloopFwdSm90ILi2EN4cute5tupleIJNS5_1CILi1EEES8_S8_EEENS6_IJNS7_ILi128EEENS7_ILi96EEENS7_ILi64EEEEEELi256ENS_6half_tEfNS_4arch4Sm90ELb1ELb0ELb1ELb0ELb1ELb0ELb1ELb1ELb0ELb1ELb0ELb0EEENS1_21CollectiveEpilogueFwdINS6_IJSA_NS7_ILi256EEESB_EEES9_SE_SG_Li256ELb0ELb1ELb0ELb0EEENS1_30DynamicPersistentTileSchedulerILi256ELi128ELb0ELb1ELb1EEEEEEEEEvNT_6ParamsE --------------------------
	.section	.text._ZN7cutlass13device_kernelIN5flash11enable_sm90INS1_16FlashAttnFwdSm90INS1_25CollectiveMainloopFwdSm90ILi2EN4cute5tupleIJNS5_1CILi1EEES8_S8_EEENS6_IJNS7_ILi128EEENS7_ILi96EEENS7_ILi64EEEEEELi256ENS_6half_tEfNS_4arch4Sm90ELb1ELb0ELb1ELb0ELb1ELb0ELb1ELb1ELb0ELb1ELb0ELb0EEENS1_21CollectiveEpilogueFwdINS6_IJSA_NS7_ILi256EEESB_EEES9_SE_SG_Li256ELb0ELb1ELb0ELb0EEENS1_30DynamicPersistentTileSchedulerILi256ELi128ELb0ELb1ELb1EEEEEEEEEvNT_6ParamsE,"ax",@progbits
	.align	128
.text._ZN7cutlass13device_kernelIN5flash11enable_sm90INS1_16FlashAttnFwdSm90INS1_25CollectiveMainloopFwdSm90ILi2EN4cute5tupleIJNS5_1CILi1EEES8_S8_EEENS6_IJNS7_ILi128EEENS7_ILi96EEENS7_ILi64EEEEEELi256ENS_6half_tEfNS_4arch4Sm90ELb1ELb0ELb1ELb0ELb1ELb0ELb1ELb1ELb0ELb1ELb0ELb0EEENS1_21CollectiveEpilogueFwdINS6_IJSA_NS7_ILi256EEESB_EEES9_SE_SG_Li256ELb0ELb1ELb0ELb0EEENS1_30DynamicPersistentTileSchedulerILi256ELi128ELb0ELb1ELb1EEEEEEEEEvNT_6ParamsE:
        .type           _ZN7cutlass13device_kernelIN5flash11enable_sm90INS1_16FlashAttnFwdSm90INS1_25CollectiveMainloopFwdSm90ILi2EN4cute5tupleIJNS5_1CILi1EEES8_S8_EEENS6_IJNS7_ILi128EEENS7_ILi96EEENS7_ILi64EEEEEELi256ENS_6half_tEfNS_4arch4Sm90ELb1ELb0ELb1ELb0ELb1ELb0ELb1ELb1ELb0ELb1ELb0ELb0EEENS1_21CollectiveEpilogueFwdINS6_IJSA_NS7_ILi256EEESB_EEES9_SE_SG_Li256ELb0ELb1ELb0ELb0EEENS1_30DynamicPersistentTileSchedulerILi256ELi128ELb0ELb1ELb1EEEEEEEEEvNT_6ParamsE,@function
        .size           _ZN7cutlass13device_kernelIN5flash11enable_sm90INS1_16FlashAttnFwdSm90INS1_25CollectiveMainloopFwdSm90ILi2EN4cute5tupleIJNS5_1CILi1EEES8_S8_EEENS6_IJNS7_ILi128EEENS7_ILi96EEENS7_ILi64EEEEEELi256ENS_6half_tEfNS_4arch4Sm90ELb1ELb0ELb1ELb0ELb1ELb0ELb1ELb1ELb0ELb1ELb0ELb0EEENS1_21CollectiveEpilogueFwdINS6_IJSA_NS7_ILi256EEESB_EEES9_SE_SG_Li256ELb0ELb1ELb0ELb0EEENS1_30DynamicPersistentTileSchedulerILi256ELi128ELb0ELb1ELb1EEEEEEEEEvNT_6ParamsE,(.L_x_15681 - _ZN7cutlass13device_kernelIN5flash11enable_sm90INS1_16FlashAttnFwdSm90INS1_25CollectiveMainloopFwdSm90ILi2EN4cute5tupleIJNS5_1CILi1EEES8_S8_EEENS6_IJNS7_ILi128EEENS7_ILi96EEENS7_ILi64EEEEEELi256ENS_6half_tEfNS_4arch4Sm90ELb1ELb0ELb1ELb0ELb1ELb0ELb1ELb1ELb0ELb1ELb0ELb0EEENS1_21CollectiveEpilogueFwdINS6_IJSA_NS7_ILi256EEESB_EEES9_SE_SG_Li256ELb0ELb1ELb0ELb0EEENS1_30DynamicPersistentTileSchedulerILi256ELi128ELb0ELb1ELb1EEEEEEEEEvNT_6ParamsE)
        .other          _ZN7cutlass13device_kernelIN5flash11enable_sm90INS1_16FlashAttnFwdSm90INS1_25CollectiveMainloopFwdSm90ILi2EN4cute5tupleIJNS5_1CILi1EEES8_S8_EEENS6_IJNS7_ILi128EEENS7_ILi96EEENS7_ILi64EEEEEELi256ENS_6half_tEfNS_4arch4Sm90ELb1ELb0ELb1ELb0ELb1ELb0ELb1ELb1ELb0ELb1ELb0ELb0EEENS1_21CollectiveEpilogueFwdINS6_IJSA_NS7_ILi256EEESB_EEES9_SE_SG_Li256ELb0ELb1ELb0ELb0EEENS1_30DynamicPersistentTileSchedulerILi256ELi128ELb0ELb1ELb1EEEEEEEEEvNT_6ParamsE,@"STO_CUDA_ENTRY STV_DEFAULT"
_ZN7cutlass13device_kernelIN5flash11enable_sm90INS1_16FlashAttnFwdSm90INS1_25CollectiveMainloopFwdSm90ILi2EN4cute5tupleIJNS5_1CILi1EEES8_S8_EEENS6_IJNS7_ILi128EEENS7_ILi96EEENS7_ILi64EEEEEELi256ENS_6half_tEfNS_4arch4Sm90ELb1ELb0ELb1ELb0ELb1ELb0ELb1ELb1ELb0ELb1ELb0ELb0EEENS1_21CollectiveEpilogueFwdINS6_IJSA_NS7_ILi256EEESB_EEES9_SE_SG_Li256ELb0ELb1ELb0ELb0EEENS1_30DynamicPersistentTileSchedulerILi256ELi128ELb0ELb1ELb1EEEEEEEEEvNT_6ParamsE:
        /* <DEDUP_REMOVED lines=47> */
.L_x_13828:
        /* <DEDUP_REMOVED lines=22> */
.L_x_13829:
        /* <DEDUP_REMOVED lines=18> */
.L_x_13830:
        /* <DEDUP_REMOVED lines=22> */
.L_x_13831:
        /* <DEDUP_REMOVED lines=23> */
.L_x_13832:
        /* <DEDUP_REMOVED lines=10> */
.L_x_13834:
[----:B------:R-:W-:-:S08]  /*08e0*/  NOP ;  /* 0x0000000000007918 */ /* 0x000fd00000000000 */
[----:B------:R-:W1:Y:S02]  /*08f0*/  USETMAXREG.TRY_ALLOC.CTAPOOL UP0, 0xe8 ;  /* 0x000000e8000079c8 */ /* 0x000e640008000600 */
[----:B-1----:R-:W-:-:S13]  /*0900*/  PLOP3.LUT P0, PT, PT, PT, UP0, 0x80, 0x0 ;  /* 0x000000000000781c */ /* 0x002fda0003f0f008 */
[----:B------:R-:W-:Y:S05]  /*0910*/  @!P0 BRA `(.L_x_13834) ;  /* 0xfffffffc00f08947 */ /* 0x000fea000383ffff */
[----:B------:R-:W1:Y:S01]  /*0920*/  S2R R0, SR_TID.X ;  /* 0x0000000000007919 */ /* 0x000e620000002100 */
[----:B------:R-:W2:Y:S08]  /*0930*/  S2UR UR4, SR_CTAID.X ;  /* 0x00000000000479c3 */ /* 0x000eb00000002500 */
[----:B------:R-:W-:Y:S08]  /*0940*/  BAR.ARV 0x4, 0x180 ;  /* 0x0106000000007b1d */ /* 0x000ff00000002000 */
[----:B------:R-:W-:Y:S06]  /*0950*/  BAR.ARV 0x8, 0x180 ;  /* 0x0206000000007b1d */ /* 0x000fec0000002000 */
[----:B-1----:R-:W-:-:S04]  /*0960*/  SHF.R.U32.HI R0, RZ, 0x7, R0 ;  /* 0x00000007ff007819 */ /* 0x002fc80000011600 */
[----:B------:R-:W-:Y:S02]  /*0970*/  ISETP.NE.AND P0, PT, R0, 0x1, PT ;  /* 0x000000010000780c */ /* 0x000fe40003f05270 */
[----:B------:R-:W2:Y:S11]  /*0980*/  LDC R0, c[0x0][0xd38] ;  /* 0x00034e00ff007b82 */ /* 0x000eb60000000800 */
[----:B------:R-:W-:Y:S06]  /*0990*/  @!P0 BAR.ARV 0x9, 0x100 ;  /* 0x0244000000008b1d */ /* 0x000fec0000002000 */
[----:B--2---:R-:W-:-:S13]  /*09a0*/  ISETP.LE.AND P0, PT, R0, UR4, PT ;  /* 0x0000000400007c0c */ /* 0x004fda000bf03270 */
[----:B------:R-:W-:Y:S05]  /*09b0*/  @P0 EXIT ;  /* 0x000000000000094d */ /* 0x000fea0003800000 */
[----:B------:R-:W2:Y:S01]  /*09c0*/  LDL R3, [R1+0xc] ;  /* 0x00000c0001037983 */ /* 0x000ea20000100800 */
[----:B------:R-:W-:Y:S01]  /*09d0*/  IMAD.MOV.U32 R222, RZ, RZ, RZ ;  /* 0x000000ffffde7224 */ /* 0x000fe200078e00ff */
[----:B------:R-:W-:Y:S01]  /*09e0*/  UMOV UR39, URZ ;  /* 0x0000003f00277c82 */ /* 0x000fe20008000000 */
[----:B------:R-:W-:Y:S01]  /*09f0*/  UMOV UR38, URZ ;  /* 0x0000003f00267c82 */ /* 0x000fe20008000000 */
[----:B0-----:R-:W0:Y:S02]  /*0a00*/  S2R R2, SR_TID.X ;  /* 0x0000000000027919 */ /* 0x001e240000002100 */
[----:B0-----:R-:W-:-:S05]  /*0a10*/  VIADD R12, R2, 0xffffff80 ;  /* 0xffffff80020c7836 */ /* 0x001fca0000000000 */
[----:B------:R-:W-:-:S04]  /*0a20*/  SHF.R.S32.HI R0, RZ, 0x1f, R12 ;  /* 0x0000001fff007819 */ /* 0x000fc8000001140c */
[CC--:B------:R-:W-:Y:S02]  /*0a30*/  LEA.HI R4, R0.reuse, R12.reuse, RZ, 0x5 ;  /* 0x0000000c00047211 */ /* 0x0c0fe400078f28ff */
[----:B------:R-:W-:-:S03]  /*0a40*/  LEA.HI R2, R0, R12, RZ, 0x4 ;  /* 0x0000000c00027211 */ /* 0x000fc600078f20ff */
[----:B------:R-:W-:Y:S01]  /*0a50*/  IMAD.SHL.U32 R6, R4, 0x20, RZ ;  /* 0x0000002004067824 */ /* 0x000fe200078e00ff */
[----:B------:R-:W-:Y:S02]  /*0a60*/  LOP3.LUT R4, R2, 0x3fffff0, RZ, 0xc0, !PT ;  /* 0x03fffff002047812 */ /* 0x000fe400078ec0ff */
[----:B------:R-:W-:Y:S02]  /*0a70*/  SHF.R.S32.HI R5, RZ, 0x4, R2 ;  /* 0x00000004ff057819 */ /* 0x000fe40000011402 */
[----:B------:R-:W-:Y:S01]  /*0a80*/  LOP3.LUT R7, R6, 0xfffffc00, RZ, 0xc0, !PT ;  /* 0xfffffc0006077812 */ /* 0x000fe200078ec0ff */
[----:B------:R-:W-:Y:S01]  /*0a90*/  IMAD.IADD R4, R12, 0x1, -R4 ;  /* 0x000000010c047824 */ /* 0x000fe200078e0a04 */
[----:B------:R-:W-:Y:S02]  /*0aa0*/  LEA.HI R6, R0, R12, RZ, 0x2 ;  /* 0x0000000c00067211 */ /* 0x000fe400078f10ff */
[----:B------:R-:W-:Y:S02]  /*0ab0*/  LEA.HI R2, R2, R5, RZ, 0x1 ;  /* 0x0000000502027211 */ /* 0x000fe400078f08ff */
[----:B------:R-:W-:-:S02]  /*0ac0*/  LOP3.LUT R6, R6, 0xfffffffc, RZ, 0xc0, !PT ;  /* 0xfffffffc06067812 */ /* 0x000fc400078ec0ff */
[----:B------:R-:W-:Y:S02]  /*0ad0*/  LOP3.LUT R2, R2, 0x1ffffffe, RZ, 0xc0, !PT ;  /* 0x1ffffffe02027812 */ /* 0x000fe400078ec0ff */
[----:B------:R-:W-:Y:S01]  /*0ae0*/  LEA R7, R4, R7, 0x6 ;  /* 0x0000000704077211 */ /* 0x000fe200078e30ff */
[----:B------:R-:W-:Y:S02]  /*0af0*/  IMAD.IADD R6, R12, 0x1, -R6 ;  /* 0x000000010c067824 */ /* 0x000fe400078e0a06 */
[----:B------:R-:W-:-:S03]  /*0b00*/  IMAD.IADD R2, R5, 0x1, -R2 ;  /* 0x0000000105027824 */ /* 0x000fc600078e0a02 */
[----:B------:R-:W-:Y:S01]  /*0b10*/  LEA.HI R4, R6, R6, RZ, 0x1 ;  /* 0x0000000606047211 */ /* 0x000fe200078f08ff */
[----:B------:R-:W-:-:S03]  /*0b20*/  IMAD R226, R2, 0x8, R7 ;  /* 0x0000000802e27824 */ /* 0x000fc600078e0207 */
[----:B------:R-:W-:-:S05]  /*0b30*/  LOP3.LUT R5, R4, 0x1ffffffe, RZ, 0xc0, !PT ;  /* 0x1ffffffe04057812 */ /* 0x000fca00078ec0ff */
[----:B------:R-:W-:Y:S01]  /*0b40*/  IMAD.IADD R6, R6, 0x1, -R5 ;  /* 0x0000000106067824 */ /* 0x000fe200078e0a05 */
[----:B--2---:R-:W-:Y:S02]  /*0b50*/  R2UR UR5, R3 ;  /* 0x00000000030572ca */ /* 0x004fe400000e0000 */
[CC--:B------:R-:W-:Y:S02]  /*0b60*/  LEA.HI R3, R0.reuse, R12.reuse, RZ, 0x7 ;  /* 0x0000000c00037211 */ /* 0x0c0fe400078f38ff */
[----:B------:R-:W-:Y:S02]  /*0b70*/  LEA.HI R0, R0, R12, RZ, 0x3 ;  /* 0x0000000c00007211 */ /* 0x000fe400078f18ff */
[C---:B------:R-:W-:Y:S02]  /*0b80*/  LOP3.LUT R223, R3.reuse, 0xffffff80, RZ, 0xc0, !PT ;  /* 0xffffff8003df7812 */ /* 0x040fe400078ec0ff */
[----:B------:R-:W-:Y:S02]  /*0b90*/  SHF.R.S32.HI R224, RZ, 0x7, R3 ;  /* 0x00000007ffe07819 */ /* 0x000fe40000011403 */
[----:B------:R-:W-:Y:S01]  /*0ba0*/  LOP3.LUT R218, R0, 0xfffffff8, RZ, 0xc0, !PT ;  /* 0xfffffff800da7812 */ /* 0x000fe200078ec0ff */
[C---:B------:R-:W-:Y:S01]  /*0bb0*/  IMAD.IADD R223, R12.reuse, 0x1, -R223 ;  /* 0x000000010cdf7824 */ /* 0x040fe200078e0adf */
[----:B------:R-:W-:Y:S01]  /*0bc0*/  LEA.HI R3, R3, R224, RZ, 0x1 ;  /* 0x000000e003037211 */ /* 0x000fe200078f08ff */
[----:B------:R-:W-:Y:S01]  /*0bd0*/  ULOP3.LUT UR5, UR5, 0x1, URZ, 0xfc, !UPT ;  /* 0x0000000105057892 */ /* 0x000fe2000f8efc3f */
[----:B------:R-:W-:-:S02]  /*0be0*/  IADD3 R218, R12, -R218, RZ ;  /* 0x800000da0cda7210 */ /* 0x000fc40007ffe0ff */
[----:B------:R-:W-:Y:S02]  /*0bf0*/  SHF.R.S32.HI R8, RZ, 0x1f, R223 ;  /* 0x0000001fff087819 */ /* 0x000fe400000114df */
[----:B------:R-:W-:Y:S01]  /*0c00*/  LOP3.LUT R3, R3, 0x3fffffe, RZ, 0xc0, !PT ;  /* 0x03fffffe03037812 */ /* 0x000fe200078ec0ff */
[----:B------:R-:W-:Y:S01]  /*0c10*/  IMAD.SHL.U32 R200, R218, 0x8, RZ ;  /* 0x00000008dac87824 */ /* 0x000fe200078e00ff */
[CC--:B------:R-:W-:Y:S01]  /*0c20*/  LEA.HI R9, R8.reuse, R223.reuse, RZ, 0x2 ;  /* 0x000000df08097211 */ /* 0x0c0fe200078f10ff */
[----:B------:R-:W-:Y:S01]  /*0c30*/  IMAD.U32 R227, RZ, RZ, UR5 ;  /* 0x00000005ffe37e24 */ /* 0x000fe2000f8e00ff */
[----:B------:R-:W-:Y:S01]  /*0c40*/  LEA.HI R8, R8, R223, RZ, 0x5 ;  /* 0x000000df08087211 */ /* 0x000fe200078f28ff */
[----:B------:R-:W-:Y:S01]  /*0c50*/  IMAD.IADD R3, R224, 0x1, -R3 ;  /* 0x00000001e0037824 */ /* 0x000fe200078e0a03 */
[--C-:B------:R-:W-:Y:S01]  /*0c60*/  SHF.R.S32.HI R10, RZ, 0x2, R9.reuse ;  /* 0x00000002ff0a7819 */ /* 0x100fe20000011409 */
[C---:B------:R-:W-:Y:S01]  /*0c70*/  VIADD R216, R200.reuse, 0x40 ;  /* 0x00000040c8d87836 */ /* 0x040fe20000000000 */
[----:B------:R-:W-:Y:S01]  /*0c80*/  SHF.R.S32.HI R11, RZ, 0x1f, R9 ;  /* 0x0000001fff0b7819 */ /* 0x000fe20000011409 */
[----:B------:R-:W-:Y:S01]  /*0c90*/  VIADD R217, R200, 0xc0 ;  /* 0x000000c0c8d97836 */ /* 0x000fe20000000000 */
[----:B------:R-:W-:-:S02]  /*0ca0*/  SHF.R.S32.HI R8, RZ, 0x5, R8 ;  /* 0x00000005ff087819 */ /* 0x000fc40000011408 */
[----:B------:R-:W-:Y:S02]  /*0cb0*/  LEA.HI R11, R11, R10, RZ, 0x3 ;  /* 0x0000000a0b0b7211 */ /* 0x000fe400078f18ff */
[----:B------:R-:W-:Y:S02]  /*0cc0*/  LOP3.LUT R214, R9, 0x7ffffffc, RZ, 0xc0, !PT ;  /* 0x7ffffffc09d67812 */ /* 0x000fe400078ec0ff */
[----:B------:R-:W-:Y:S02]  /*0cd0*/  LOP3.LUT R11, R11, 0xfffffff8, RZ, 0xc0, !PT ;  /* 0xfffffff80b0b7812 */ /* 0x000fe400078ec0ff */
[----:B------:R-:W-:Y:S01]  /*0ce0*/  IADD3 R215, R200, 0x80, RZ ;  /* 0x00000080c8d77810 */ /* 0x000fe20007ffe0ff */
[----:B------:R-:W-:Y:S01]  /*0cf0*/  IMAD.IADD R214, R223, 0x1, -R214 ;  /* 0x00000001dfd67824 */ /* 0x000fe200078e0ad6 */
[----:B------:R-:W-:Y:S01]  /*0d00*/  SHF.R.S32.HI R221, RZ, 0x3, R0 ;  /* 0x00000003ffdd7819 */ /* 0x000fe20000011400 */
[----:B------:R-:W-:Y:S01]  /*0d10*/  IMAD.IADD R11, R10, 0x1, -R11 ;  /* 0x000000010a0b7824 */ /* 0x000fe200078e0a0b */
[----:B------:R-:W-:-:S02]  /*0d20*/  SHF.R.S32.HI R0, RZ, 0x1f, R200 ;  /* 0x0000001fff007819 */ /* 0x000fc400000114c8 */
[----:B------:R-:W-:Y:S01]  /*0d30*/  SHF.R.S32.HI R2, RZ, 0x1f, R216 ;  /* 0x0000001fff027819 */ /* 0x000fe200000114d8 */
[----:B------:R-:W-:Y:S01]  /*0d40*/  IMAD R8, R8, 0x10, R11 ;  /* 0x0000001008087824 */ /* 0x000fe200078e020b */
[----:B------:R-:W-:Y:S02]  /*0d50*/  SHF.R.S32.HI R0, RZ, 0x1f, R215 ;  /* 0x0000001fff007819 */ /* 0x000fe400000114d7 */
[----:B------:R-:W-:Y:S01]  /*0d60*/  SHF.R.S32.HI R229, RZ, 0x1f, R217 ;  /* 0x0000001fffe57819 */ /* 0x000fe200000114d9 */
[----:B------:R-:W-:-:S04]  /*0d70*/  IMAD R225, R3, 0x40, R8 ;  /* 0x0000004003e17824 */ /* 0x000fc800078e0208 */
[----:B------:R-:W-:-:S07]  /*0d80*/  IMAD R213, R6, 0x8, R225 ;  /* 0x0000000806d57824 */ /* 0x000fce00078e02e1 */
.L_x_13892:
        /* <DEDUP_REMOVED lines=21> */
.L_x_13835:
[----:B------:R-:W-:Y:S01]  /*0ee0*/  ULDC UR7, c[0x0][0xd54] ;  /* 0x0003550000077ab9 */ /* 0x000fe20000000800 */
[----:B------:R-:W-:Y:S01]  /*0ef0*/  UMOV UR6, UR9 ;  /* 0x0000000900067c82 */ /* 0x000fe20008000000 */
[----:B------:R-:W-:-:S11]  /*0f00*/  UISETP.NE.AND UP0, UPT, UR7, 0x1, UPT ;  /* 0x000000010700788c */ /* 0x000fd6000bf05270 */
[----:B------:R-:W-:Y:S02]  /*0f10*/  @UP0 ULDC.64 UR10, c[0x0][0xd58] ;  /* 0x00035600000a0ab9 */ /* 0x000fe40000000a00 */
[----:B------:R-:W-:-:S04]  /*0f20*/  UIMAD.WIDE.U32 UR4, UR9, UR10, URZ ;  /* 0x0000000a090472a5 */ /* 0x000fc8000f8e003f */
[----:B------:R-:W-:-:S04]  /*0f30*/  @UP0 USHF.R.U32.HI UR6, URZ, UR11, UR5 ;  /* 0x0000000b3f060299 */ /* 0x000fc80008011605 */
[----:B------:R-:W-:-:S12]  /*0f40*/  UIMAD UR4, UR6, UR7, URZ ;  /* 0x00000007060472a4 */ /* 0x000fd8000f8e023f */
.L_x_13836:
[----:B------:R-:W0:Y:S01]  /*0f50*/  LDC R228, c[0x0][0x448] ;  /* 0x00011200ffe47b82 */ /* 0x000e220000000800 */
[----:B------:R-:W-:Y:S01]  /*0f60*/  ULOP3.LUT UR5, URZ, UR6, URZ, 0x33, !UPT ;  /* 0x000000063f057292 */ /* 0x000fe2000f8e333f */
[----:B------:R-:W-:Y:S01]  /*0f70*/  CS2R R162, SRZ ;  /* 0x0000000000a27805 */ /* 0x000fe2000001ff00 */
[----:B------:R-:W-:Y:S01]  /*0f80*/  ULDC.64 UR10, c[0x0][0x418] ;  /* 0x00010600000a7ab9 */ /* 0x000fe20000000a00 */
[----:B------:R-:W-:Y:S01]  /*0f90*/  ULDC UR6, c[0x0][0xd3c] ;  /* 0x00034f0000067ab9 */ /* 0x000fe20000000800 */
[----:B------:R-:W-:Y:S01]  /*0fa0*/  UISETP.NE.U32.AND UP0, UPT, UR10, URZ, UPT ;  /* 0x0000003f0a00728c */ /* 0x000fe2000bf05070 */
[----:B------:R-:W-:Y:S01]  /*0fb0*/  CS2R R148, SRZ ;  /* 0x0000000000947805 */ /* 0x000fe2000001ff00 */
[----:B------:R-:W-:Y:S01]  /*0fc0*/  UIADD3 UR5, UR5, UR6, URZ ;  /* 0x0000000605057290 */ /* 0x000fe2000fffe03f */
[----:B------:R-:W-:Y:S01]  /*0fd0*/  CS2R R160, SRZ ;  /* 0x0000000000a07805 */ /* 0x000fe2000001ff00 */
[----:B------:R-:W-:Y:S01]  /*0fe0*/  UISETP.NE.AND.EX UP0, UPT, UR11, URZ, UPT, UP0 ;  /* 0x0000003f0b00728c */ /* 0x000fe2000bf05300 */
[----:B------:R-:W-:Y:S01]  /*0ff0*/  CS2R R144, SRZ ;  /* 0x0000000000907805 */ /* 0x000fe2000001ff00 */
[----:B------:R-:W-:Y:S01]  /*1000*/  USHF.L.U32 UR60, UR5, 0x7, URZ ;  /* 0x00000007053c7899 */ /* 0x000fe2000800063f */
[----:B------:R-:W-:Y:S01]  /*1010*/  CS2R R158, SRZ ;  /* 0x00000000009e7805 */ /* 0x000fe2000001ff00 */
[----:B------:R-:W-:Y:S01]  /*1020*/  ULDC UR6, c[0x0][0x424] ;  /* 0x0001090000067ab9 */ /* 0x000fe20000000800 */
[----:B------:R-:W-:Y:S01]  /*1030*/  ULDC UR5, c[0x0][0x288] ;  /* 0x0000a20000057ab9 */ /* 0x000fe20000000800 */
[----:B------:R-:W-:Y:S01]  /*1040*/  UIADD3 UR10, UR60, 0x7f, URZ ;  /* 0x0000007f3c0a7890 */ /* 0x000fe2000fffe03f */
[----:B------:R-:W-:Y:S01]  /*1050*/  CS2R R140, SRZ ;  /* 0x00000000008c7805 */ /* 0x000fe2000001ff00 */
[----:B------:R-:W-:Y:S01]  /*1060*/  UIADD3 UR5, -UR5, 0x60, URZ ;  /* 0x0000006005057890 */ /* 0x000fe2000fffe13f */
[----:B------:R-:W-:Y:S01]  /*1070*/  CS2R R128, SRZ ;  /* 0x0000000000807805 */ /* 0x000fe2000001ff00 */
[----:B------:R-:W-:Y:S01]  /*1080*/  USEL UR12, UR6, 0x1, UP0 ;  /* 0x00000001060c7887 */ /* 0x000fe20008000000 */
[----:B------:R-:W-:Y:S01]  /*1090*/  CS2R R136, SRZ ;  /* 0x0000000000887805 */ /* 0x000fe2000001ff00 */
[----:B------:R-:W-:Y:S01]  /*10a0*/  ULDC UR7, c[0x0][0x2f0] ;  /* 0x0000bc0000077ab9 */ /* 0x000fe20000000800 */
[----:B------:R-:W-:Y:S01]  /*10b0*/  IMAD.U32 R0, RZ, RZ, UR10 ;  /* 0x0000000aff007e24 */ /* 0x000fe2000f8e00ff */
[----:B------:R-:W-:Y:S01]  /*10c0*/  UIMAD UR5, UR12, UR7, UR5 ;  /* 0x000000070c0572a4 */ /* 0x000fe2000f8e0205 */
[----:B0-----:R-:W-:Y:S01]  /*10d0*/  ISETP.NE.AND P0, PT, R228, 0x1, PT ;  /* 0x00000001e400780c */ /* 0x001fe20003f05270 */
[----:B------:R-:W-:Y:S01]  /*10e0*/  UIADD3 UR4, UR9, -UR4, URZ ;  /* 0x8000000409047290 */ /* 0x000fe2000fffe03f */
[----:B------:R-:W-:Y:S01]  /*10f0*/  IMAD.U32 R212, RZ, RZ, UR12 ;  /* 0x0000000cffd47e24 */ /* 0x000fe2000f8e00ff */
[----:B------:R-:W-:Y:S01]  /*1100*/  UIMAD UR6, UR12, UR7, 0x5f ;  /* 0x0000005f0c0674a4 */ /* 0x000fe2000f8e0207 */
[----:B------:R-:W-:Y:S01]  /*1110*/  CS2R R92, SRZ ;  /* 0x00000000005c7805 */ /* 0x000fe2000001ff00 */
[----:B------:R-:W-:Y:S01]  /*1120*/  ULDC UR9, c[0x0][0xd48] ;  /* 0x0003520000097ab9 */ /* 0x000fe20000000800 */
[----:B------:R-:W-:Y:S01]  /*1130*/  CS2R R88, SRZ ;  /* 0x0000000000587805 */ /* 0x000fe2000001ff00 */
[----:B------:R-:W-:Y:S01]  /*1140*/  UISETP.NE.AND UP0, UPT, UR9, 0x1, UPT ;  /* 0x000000010900788c */ /* 0x000fe2000bf05270 */
[----:B------:R-:W-:Y:S01]  /*1150*/  CS2R R132, SRZ ;  /* 0x0000000000847805 */ /* 0x000fe2000001ff00 */
[----:B------:R-:W-:Y:S01]  /*1160*/  UIMAD.WIDE UR6, UR6, 0x2aaaaaab, URZ ;  /* 0x2aaaaaab060678a5 */ /* 0x000fe2000f8e023f */
[----:B------:R-:W-:-:S02]  /*1170*/  CS2R R84, SRZ ;  /* 0x0000000000547805 */ /* 0x000fc4000001ff00 */
[----:B------:R-:W-:Y:S02]  /*1180*/  CS2R R80, SRZ ;  /* 0x0000000000507805 */ /* 0x000fe4000001ff00 */
[----:B------:R-:W-:Y:S01]  /*1190*/  CS2R R194, SRZ ;  /* 0x0000000000c27805 */ /* 0x000fe2000001ff00 */
[----:B------:R-:W0:Y:S01]  /*11a0*/  @P0 LDC R2, c[0x0][0x44c] ;  /* 0x00011300ff020b82 */ /* 0x000e220000000800 */
[----:B------:R-:W-:Y:S01]  /*11b0*/  USHF.R.U32.HI UR6, URZ, 0x1f, UR7 ;  /* 0x0000001f3f067899 */ /* 0x000fe20008011607 */
[----:B------:R-:W-:Y:S02]  /*11c0*/  CS2R R76, SRZ ;  /* 0x00000000004c7805 */ /* 0x000fe4000001ff00 */
[----:B------:R-:W-:Y:S02]  /*11d0*/  CS2R R72, SRZ ;  /* 0x0000000000487805 */ /* 0x000fe4000001ff00 */
[----:B------:R-:W-:Y:S01]  /*11e0*/  CS2R R124, SRZ ;  /* 0x00000000007c7805 */ /* 0x000fe2000001ff00 */
[----:B------:R-:W-:Y:S01]  /*11f0*/  ULEA.HI.SX32 UR6, UR7, UR6, 0x1c ;  /* 0x0000000607067291 */ /* 0x000fe2000f8fe23f */
[----:B------:R-:W-:-:S02]  /*1200*/  CS2R R68, SRZ ;  /* 0x0000000000447805 */ /* 0x000fc4000001ff00 */
[----:B------:R-:W-:Y:S01]  /*1210*/  CS2R R64, SRZ ;  /* 0x0000000000407805 */ /* 0x000fe2000001ff00 */
[----:B------:R-:W1:Y:S01]  /*1220*/  @P0 LDC R3, c[0x0][0x450] ;  /* 0x00011400ff030b82 */ /* 0x000e620000000800 */
[----:B------:R-:W-:Y:S01]  /*1230*/  @UP0 ULDC UR7, c[0x0][0xd50] ;  /* 0x0003540000070ab9 */ /* 0x000fe20000000800 */
        /* <DEDUP_REMOVED lines=14> */
[----:B0-----:R-:W-:Y:S01]  /*1320*/  @P0 IMAD.HI.U32 R2, R2, UR10, RZ ;  /* 0x0000000a02020c27 */ /* 0x001fe2000f8e00ff */
[----:B------:R-:W-:Y:S02]  /*1330*/  CS2R R164, SRZ ;  /* 0x0000000000a47805 */ /* 0x000fe4000001ff00 */
[----:B------:R-:W-:Y:S02]  /*1340*/  CS2R R98, SRZ ;  /* 0x0000000000627805 */ /* 0x000fe4000001ff00 */
[----:B------:R-:W-:Y:S01]  /*1350*/  CS2R R186, SRZ ;  /* 0x0000000000ba7805 */ /* 0x000fe2000001ff00 */
[----:B------:R-:W-:Y:S01]  /*1360*/  IMAD.MOV.U32 R188, RZ, RZ, RZ ;  /* 0x000000ffffbc7224 */ /* 0x000fe200078e00ff */
[----:B------:R-:W-:-:S02]  /*1370*/  CS2R R94, SRZ ;  /* 0x00000000005e7805 */ /* 0x000fc4000001ff00 */
[----:B------:R-:W-:Y:S02]  /*1380*/  CS2R R90, SRZ ;  /* 0x00000000005a7805 */ /* 0x000fe4000001ff00 */
[----:B------:R-:W-:Y:S02]  /*1390*/  CS2R R184, SRZ ;  /* 0x0000000000b87805 */ /* 0x000fe4000001ff00 */
[----:B-1----:R-:W-:Y:S02]  /*13a0*/  @P0 SHF.R.U32.HI R0, RZ, R3, R2 ;  /* 0x00000003ff000219 */ /* 0x002fe40000011602 */
[----:B------:R-:W-:Y:S02]  /*13b0*/  CS2R R86, SRZ ;  /* 0x0000000000567805 */ /* 0x000fe4000001ff00 */
[----:B------:R-:W-:Y:S02]  /*13c0*/  PLOP3.LUT P0, PT, PT, PT, PT, 0x80, 0x0 ;  /* 0x000000000000781c */ /* 0x000fe40003f0f070 */
[----:B------:R-:W-:-:S02]  /*13d0*/  CS2R R82, SRZ ;  /* 0x0000000000527805 */ /* 0x000fc4000001ff00 */
[----:B------:R-:W-:Y:S01]  /*13e0*/  CS2R R182, SRZ ;  /* 0x0000000000b67805 */ /* 0x000fe2000001ff00 */
[----:B------:R-:W-:Y:S01]  /*13f0*/  VIADD R0, R0, UR5 ;  /* 0x0000000500007c36 */ /* 0x000fe20008000000 */
[----:B------:R-:W-:Y:S01]  /*1400*/  ULDC UR5, c[0x0][0xd54] ;  /* 0x0003550000057ab9 */ /* 0x000fe20000000800 */
[----:B------:R-:W-:Y:S01]  /*1410*/  CS2R R78, SRZ ;  /* 0x00000000004e7805 */ /* 0x000fe2000001ff00 */
[----:B------:R-:W-:Y:S01]  /*1420*/  UIMAD UR8, UR8, UR5, UR4 ;  /* 0x00000005080872a4 */ /* 0x000fe2000f8e0204 */
[----:B------:R-:W-:Y:S01]  /*1430*/  IMAD.HI R0, R0, 0x2aaaaaab, RZ ;  /* 0x2aaaaaab00007827 */ /* 0x000fe200078e02ff */
[----:B------:R-:W-:Y:S01]  /*1440*/  CS2R R74, SRZ ;  /* 0x00000000004a7805 */ /* 0x000fe2000001ff00 */
[----:B------:R-:W-:Y:S01]  /*1450*/  @UP0 ULDC UR4, c[0x0][0xd4c] ;  /* 0x0003530000040ab9 */ /* 0x000fe20000000800 */
[----:B------:R-:W-:Y:S01]  /*1460*/  CS2R R180, SRZ ;  /* 0x0000000000b47805 */ /* 0x000fe2000001ff00 */
[----:B------:R-:W-:Y:S01]  /*1470*/  UIMAD.WIDE.U32 UR4, UR8, UR4, URZ ;  /* 0x00000004080472a5 */ /* 0x000fe2000f8e003f */
[----:B------:R-:W-:Y:S01]  /*1480*/  SHF.R.U32.HI R3, RZ, 0x1f, R0 ;  /* 0x0000001fff037819 */ /* 0x000fe20000011600 */
[----:B------:R-:W-:Y:S01]  /*1490*/  UMOV UR10, UR8 ;  /* 0x00000008000a7c82 */ /* 0x000fe20008000000 */
[----:B------:R-:W-:Y:S01]  /*14a0*/  CS2R R70, SRZ ;  /* 0x0000000000467805 */ /* 0x000fe2000001ff00 */
[----:B------:R-:W-:Y:S01]  /*14b0*/  @UP0 USHF.R.U32.HI UR10, URZ, UR7, UR5 ;  /* 0x000000073f0a0299 */ /* 0x000fe20008011605 */
[----:B------:R-:W-:-:S02]  /*14c0*/  LEA.HI.SX32 R201, R0, R3, 0x1c ;  /* 0x0000000300c97211 */ /* 0x000fc400078fe2ff */
[----:B------:R-:W-:Y:S02]  /*14d0*/  CS2R R2, SRZ ;  /* 0x0000000000027805 */ /* 0x000fe4000001ff00 */
[----:B------:R-:W-:Y:S01]  /*14e0*/  MOV R0, RZ ;  /* 0x000000ff00007202 */ /* 0x000fe20000000f00 */
[----:B------:R-:W-:Y:S01]  /*14f0*/  UIADD3 UR4, -UR10, URZ, URZ ;  /* 0x0000003f0a047290 */ /* 0x000fe2000fffe13f */
[----:B------:R-:W-:Y:S01]  /*1500*/  VIMNMX R201, R201, UR6, PT ;  /* 0x00000006c9c97c48 */ /* 0x000fe2000bfe0100 */
[----:B------:R-:W-:Y:S01]  /*1510*/  IMAD.U32 R220, RZ, RZ, UR10 ;  /* 0x0000000affdc7e24 */ /* 0x000fe2000f8e00ff */
[----:B------:R-:W-:Y:S01]  /*1520*/  CS2R R66, SRZ ;  /* 0x0000000000427805 */ /* 0x000fe2000001ff00 */
[----:B------:R-:W-:Y:S01]  /*1530*/  UIMAD UR4, UR9, UR4, UR8 ;  /* 0x00000004090472a4 */ /* 0x000fe2000f8e0208 */
[----:B------:R-:W-:Y:S02]  /*1540*/  ISETP.GE.AND P1, PT, R201, 0x1, PT ;  /* 0x00000001c900780c */ /* 0x000fe40003f26270 */
[----:B------:R-:W-:-:S02]  /*1550*/  CS2R R178, SRZ ;  /* 0x0000000000b27805 */ /* 0x000fc4000001ff00 */
[----:B------:R-:W-:Y:S02]  /*1560*/  CS2R R62, SRZ ;  /* 0x00000000003e7805 */ /* 0x000fe4000001ff00 */
[----:B------:R-:W-:Y:S02]  /*1570*/  CS2R R58, SRZ ;  /* 0x00000000003a7805 */ /* 0x000fe4000001ff00 */
[----:B------:R-:W-:Y:S01]  /*1580*/  CS2R R176, SRZ ;  /* 0x0000000000b07805 */ /* 0x000fe2000001ff00 */
[----:B------:R-:W-:Y:S01]  /*1590*/  IMAD.U32 R219, RZ, RZ, UR4 ;  /* 0x00000004ffdb7e24 */ /* 0x000fe2000f8e00ff */
        /* <DEDUP_REMOVED lines=25> */
[----:B------:R-:W-:Y:S02]  /*1730*/  USHF.R.U32.HI UR4, URZ, 0x4, UR5 ;  /* 0x000000043f047899 */ /* 0x000fe40008011605 */
[----:B------:R-:W-:Y:S02]  /*1740*/  UIADD3 UR5, UR5, 0xa000, URZ ;  /* 0x0000a00005057890 */ /* 0x000fe4000fffe03f */
[----:B------:R-:W-:Y:S02]  /*1750*/  ULOP3.LUT UR4, UR4, 0x3fff, URZ, 0xc0, !UPT ;  /* 0x00003fff04047892 */ /* 0x000fe4000f8ec03f */
[----:B------:R-:W-:Y:S02]  /*1760*/  USHF.R.U32.HI UR5, URZ, 0x4, UR5 ;  /* 0x000000043f057899 */ /* 0x000fe40008011605 */
[----:B------:R-:W-:Y:S02]  /*1770*/  ULOP3.LUT UR42, UR4, 0x10000, URZ, 0xfc, !UPT ;  /* 0x00010000042a7892 */ /* 0x000fe4000f8efc3f */
[----:B------:R-:W-:-:S03]  /*1780*/  ULOP3.LUT UR41, UR5, 0x3fff, URZ, 0xc0, !UPT ;  /* 0x00003fff05297892 */ /* 0x000fc6000f8ec03f */
[----:B------:R-:W-:Y:S02]  /*1790*/  UMOV UR5, 0x40000040 ;  /* 0x4000004000057882 */ /* 0x000fe40000000000 */
[----:B------:R-:W-:Y:S01]  /*17a0*/  UMOV UR4, UR42 ;  /* 0x0000002a00047c82 */ /* 0x000fe20008000000 */
[----:B------:R-:W-:Y:S02]  /*17b0*/  IMAD.U32 R23, RZ, RZ, UR5 ;  /* 0x00000005ff177e24 */ /* 0x000fe4000f8e00ff */
[----:B------:R-:W-:Y:S01]  /*17c0*/  IMAD.U32 R22, RZ, RZ, UR4 ;  /* 0x00000004ff167e24 */ /* 0x000fe2000f8e00ff */
        /* <DEDUP_REMOVED lines=17> */
.L_x_13838:
[----:B------:R-:W-:Y:S01]  /*18e0*/  LEA.HI R0, R222, R222, RZ, 0x1 ;  /* 0x000000dede007211 */ /* 0x000fe200078f08ff */
[----:B------:R-:W0:Y:S03]  /*18f0*/  S2R R2, SR_TID.X ;  /* 0x0000000000027919 */ /* 0x000e260000002100 */
[----:B------:R-:W-:-:S05]  /*1900*/  LOP3.LUT R3, R0, 0xfffffffe, RZ, 0xc0, !PT ;  /* 0xfffffffe00037812 */ /* 0x000fca00078ec0ff */
[----:B------:R-:W-:-:S05]  /*1910*/  IMAD.IADD R0, R222, 0x1, -R3 ;  /* 0x00000001de007824 */ /* 0x000fca00078e0a03 */
[----:B------:R-:W-:-:S04]  /*1920*/  SHF.L.U32 R0, R0, 0x1f, RZ ;  /* 0x0000001f00007819 */ /* 0x000fc800000006ff */
[----:B------:R-:W1:Y:S01]  /*1930*/  SYNCS.PHASECHK.TRANS64.TRYWAIT P0, [UR40+0x32400], R0 ;  /* 0x03240000ff0075a7 */ /* 0x000e620008000168 */
[----:B0-----:R-:W-:-:S05]  /*1940*/  SHF.R.U32.HI R2, RZ, 0x7, R2 ;  /* 0x00000007ff027819 */ /* 0x001fca0000011602 */
[----:B------:R-:W-:Y:S01]  /*1950*/  VIADD R209, R2, 0x8 ;  /* 0x0000000802d17836 */ /* 0x000fe20000000000 */
[----:B-1----:R-:W-:Y:S06]  /*1960*/  @!P0 BRA `(.L_x_13839) ;  /* 0x0000010800188947 */ /* 0x002fec0003800000 */
.L_x_13960:
[----:B------:R-:W-:Y:S05]  /*1970*/  WARPSYNC.ALL ;  /* 0x0000000000007948 */ /* 0x000fea0003800000 */
[----:B------:R-:W-:Y:S01]  /*1980*/  R2UR UR4, R227 ;  /* 0x00000000e30472ca */ /* 0x000fe200000e0000 */
[----:B------:R1:W-:-:S12]  /*1990*/  BAR.SYNC.DEFER_BLOCKING R209, 0x100 ;  /* 0x000400d10000751d */ /* 0x0003d80000010000 */
[----:B------:R-:W-:-:S05]  /*19a0*/  IMAD.U32 R2, RZ, RZ, UR4 ;  /* 0x00000004ff027e24 */ /* 0x000fca000f8e00ff */
[----:B------:R-:W-:-:S13]  /*19b0*/  ISETP.NE.AND P0, PT, R2, 0x3, PT ;  /* 0x000000030200780c */ /* 0x000fda0003f05270 */
[----:B-1----:R-:W-:Y:S05]  /*19c0*/  @!P0 BRA `(.L_x_13840) ;  /* 0x0000000000048947 */ /* 0x002fea0003800000 */
[----:B------:R-:W-:Y:S01]  /*19d0*/  BPT.TRAP 0x1 ;  /* 0x000000040000795c */ /* 0x000fe20000300000 */
.L_x_13840:
[----:B------:R-:W-:Y:S01]  /*19e0*/  ULEA UR6, UR38, UR40, 0x3 ;  /* 0x0000002826067291 */ /* 0x000fe2000f8e183f */
[----:B------:R-:W-:-:S05]  /*19f0*/  IMAD.U32 R2, RZ, RZ, UR39 ;  /* 0x00000027ff027e24 */ /* 0x000fca000f8e00ff */
[----:B------:R-:W-:-:S04]  /*1a00*/  SHF.L.U32 R2, R2, 0x1f, RZ ;  /* 0x0000001f02027819 */ /* 0x000fc800000006ff */
[----:B------:R1:W2:Y:S01]  /*1a10*/  SYNCS.PHASECHK.TRANS64.TRYWAIT P1, [UR6+0x32430], R2 ;  /* 0x03243002ff0075a7 */ /* 0x0002a20008020146 */
[----:B------:R-:W-:Y:S05]  /*1a20*/  @!P0 BRA `(.L_x_13841) ;  /* 0x0000000000048947 */ /* 0x000fea0003800000 */
[----:B------:R-:W-:Y:S01]  /*1a30*/  BPT.TRAP 0x1 ;  /* 0x000000040000795c */ /* 0x000fe20000300000 */
.L_x_13841:
[----:B--2---:R-:W-:Y:S05]  /*1a40*/  @P1 BRA `(.L_x_13842) ;  /* 0x0000000000081947 */ /* 0x004fea0003800000 */
[----:B------:R-:W2:Y:S02]  /*1a50*/  SYNCS.PHASECHK.TRANS64.TRYWAIT P1, [UR6+0x32430], R2 ;  /* 0x03243002ff0075a7 */ /* 0x000ea40008020146 */
[----:B--2---:R-:W-:Y:S05]  /*1a60*/  @!P1 BRA `(.L_x_13843) ;  /* 0x0000010400f09947 */ /* 0x004fea0003800000 */
.L_x_13842:
[----:B------:R-:W-:Y:S01]  /*1a70*/  UIADD3 UR4, UR40, 0x1c400, URZ ;  /* 0x0001c40028047890 */ /* 0x000fe2000fffe03f */
[----:B------:R-:W-:Y:S01]  /*1a80*/  WARPGROUP.ARRIVE ;  /* 0x00000000000079c5 */ /* 0x000fe20000000000 */
[----:B------:R-:W-:Y:S01]  /*1a90*/  UMOV UR8, UR42 ;  /* 0x0000002a00087c82 */ /* 0x000fe20008000000 */
[----:B------:R-:W-:Y:S01]  /*1aa0*/  UMOV UR9, 0x40000040 ;  /* 0x4000004000097882 */ /* 0x000fe20000000000 */
[----:B------:R-:W-:Y:S01]  /*1ab0*/  USHF.R.U32.HI UR4, URZ, 0x4, UR4 ;  /* 0x000000043f047899 */ /* 0x000fe20008011604 */
[----:B------:R-:W-:-:S03]  /*1ac0*/  UMOV UR11, 0x40000040 ;  /* 0x40000040000b7882 */ /* 0x000fc60000000000 */
[----:B------:R-:W-:-:S04]  /*1ad0*/  ULOP3.LUT UR4, UR4, 0x3fff, URZ, 0xc0, !UPT ;  /* 0x00003fff04047892 */ /* 0x000fc8000f8ec03f */
[----:B------:R-:W-:-:S04]  /*1ae0*/  ULOP3.LUT UR5, UR4, 0x10000, URZ, 0xfc, !UPT ;  /* 0x0001000004057892 */ /* 0x000fc8000f8efc3f */
[----:B------:R-:W-:Y:S02]  /*1af0*/  UIMAD UR4, UR38, 0x300, UR5 ;  /* 0x00000300260478a4 */ /* 0x000fe4000f8e0205 */
[----:B------:R-:W-:Y:S01]  /*1b00*/  IMAD.U32 R20, RZ, RZ, UR5 ;  /* 0x00000005ff147e24 */ /* 0x000fe2000f8e00ff */
[----:B------:R-:W-:Y:S02]  /*1b10*/  UIADD3 UR5, UR42, 0x2, URZ ;  /* 0x000000022a057890 */ /* 0x000fe4000fffe03f */
[----:B------:R-:W-:Y:S02]  /*1b20*/  UIADD3 UR7, UR4, 0x2, URZ ;  /* 0x0000000204077890 */ /* 0x000fe4000fffe03f */
[----:B------:R-:W-:Y:S02]  /*1b30*/  UMOV UR10, UR4 ;  /* 0x00000004000a7c82 */ /* 0x000fe40008000000 */
[----:B------:R-:W-:Y:S01]  /*1b40*/  HGMMA.64x96x16.F32 R24, gdesc[UR8], RZ, !UPT, gsb0 ;  /* 0x01600000081879f0 */ /* 0x000fe2000c0008ff */
        /* <DEDUP_REMOVED lines=17> */
[----:B------:R-:W-:Y:S02]  /*1c60*/  IMAD.U32 R16, RZ, RZ, UR8 ;  /* 0x00000008ff107e24 */ /* 0x000fe4000f8e00ff */
        /* <DEDUP_REMOVED lines=16> */
.L_x_13961:
[----:B------:R-:W-:Y:S05]  /*1d70*/  @!P0 BRA `(.L_x_13845) ;  /* 0x0000000000048947 */ /* 0x000fea0003800000 */
[----:B------:R-:W-:Y:S01]  /*1d80*/  BPT.TRAP 0x1 ;  /* 0x000000040000795c */ /* 0x000fe20000300000 */
.L_x_13845:
[----:B------:R2:W3:Y:S01]  /*1d90*/  SYNCS.PHASECHK.TRANS64.TRYWAIT P1, [UR6+0x32450], R2 ;  /* 0x03245002ff0075a7 */ /* 0x0004e20008020146 */
[----:B------:R-:W-:Y:S05]  /*1da0*/  @!P0 BRA `(.L_x_13846) ;  /* 0x0000000000048947 */ /* 0x000fea0003800000 */
[----:B------:R-:W-:Y:S01]  /*1db0*/  BPT.TRAP 0x1 ;  /* 0x000000040000795c */ /* 0x000fe20000300000 */
.L_x_13846:
[----:B---3--:R-:W-:Y:S05]  /*1dc0*/  @P1 BRA `(.L_x_13847) ;  /* 0x0000000000081947 */ /* 0x008fea0003800000 */
[----:B------:R-:W3:Y:S02]  /*1dd0*/  SYNCS.PHASECHK.TRANS64.TRYWAIT P1, [UR6+0x32450], R2 ;  /* 0x03245002ff0075a7 */ /* 0x000ee40008020146 */
[----:B---3--:R-:W-:Y:S05]  /*1de0*/  @!P1 BRA `(.L_x_13848) ;  /* 0x0000010400409947 */ /* 0x008fea0003800000 */
.L_x_13847:
[----:B------:R-:W-:Y:S01]  /*1df0*/  UIADD3 UR40, UR40, 0x400, URZ ;  /* 0x0000040028287890 */ /* 0x000fe2000fffe03f */
[----:B------:R-:W-:Y:S01]  /*1e00*/  WARPGROUP.ARRIVE ;  /* 0x00000000000079c5 */ /* 0x000fe20000000000 */
[----:B------:R-:W-:-:S05]  /*1e10*/  ULOP3.LUT UR4, UR41, 0x10000, URZ, 0xfc, !UPT ;  /* 0x0001000029047892 */ /* 0x000fca000f8efc3f */
[----:B0-----:R-:W0:Y:S01]  /*1e20*/  S2R R0, SR_TID.X ;  /* 0x0000000000007919 */ /* 0x001e220000002100 */
[----:B------:R-:W-:Y:S01]  /*1e30*/  USHF.R.U32.HI UR7, URZ, 0x4, UR40 ;  /* 0x000000043f077899 */ /* 0x000fe20008011628 */
[----:B------:R-:W-:Y:S01]  /*1e40*/  UMOV UR9, 0x40000040 ;  /* 0x4000004000097882 */ /* 0x000fe20000000000 */
[----:B------:R-:W-:Y:S02]  /*1e50*/  UMOV UR11, 0x40000040 ;  /* 0x40000040000b7882 */ /* 0x000fe40000000000 */
[----:B------:R-:W-:Y:S01]  /*1e60*/  ULOP3.LUT UR7, UR7, 0x3fff, URZ, 0xc0, !UPT ;  /* 0x00003fff07077892 */ /* 0x000fe2000f8ec03f */
[----:B------:R-:W-:Y:S01]  /*1e70*/  IMAD.U32 R13, RZ, RZ, UR9 ;  /* 0x00000009ff0d7e24 */ /* 0x000fe2000f8e00ff */
[----:B------:R-:W-:Y:S01]  /*1e80*/  UMOV UR8, UR4 ;  /* 0x0000000400087c82 */ /* 0x000fe20008000000 */
[----:B------:R-:W-:Y:S01]  /*1e90*/  UMOV UR13, 0x40000040 ;  /* 0x40000040000d7882 */ /* 0x000fe20000000000 */
[----:B------:R-:W-:Y:S01]  /*1ea0*/  ULOP3.LUT UR61, UR7, 0x10000, URZ, 0xfc, !UPT ;  /* 0x00010000073d7892 */ /* 0x000fe2000f8efc3f */
[----:B------:R-:W-:Y:S01]  /*1eb0*/  IMAD.U32 R12, RZ, RZ, UR8 ;  /* 0x00000008ff0c7e24 */ /* 0x000fe2000f8e00ff */
[----:B------:R-:W-:Y:S01]  /*1ec0*/  UMOV UR15, 0x40000040 ;  /* 0x40000040000f7882 */ /* 0x000fe20000000000 */
[----:B------:R-:W-:Y:S01]  /*1ed0*/  IMAD.U32 R11, RZ, RZ, UR13 ;  /* 0x0000000dff0b7e24 */ /* 0x000fe2000f8e00ff */
[----:B------:R-:W-:-:S02]  /*1ee0*/  UIMAD UR5, UR38, 0xc00, UR61 ;  /* 0x00000c00260578a4 */ /* 0x000fc4000f8e023d */
[----:B------:R-:W-:Y:S02]  /*1ef0*/  UIADD3 UR52, UR4, 0x402, URZ ;  /* 0x0000040204347890 */ /* 0x000fe4000fffe03f */
[----:B------:R-:W-:Y:S01]  /*1f00*/  UIADD3 UR54, UR5, 0x302, URZ ;  /* 0x0000030205367890 */ /* 0x000fe2000fffe03f */
[----:B------:R-:W-:Y:S02]  /*1f10*/  UMOV UR53, 0x40000040 ;  /* 0x4000004000357882 */ /* 0x000fe40000000000 */
[----:B------:R-:W-:Y:S01]  /*1f20*/  UMOV UR10, UR5 ;  /* 0x00000005000a7c82 */ /* 0x000fe20008000000 */
[----:B------:R-:W-:Y:S01]  /*1f30*/  UMOV UR55, 0x40000040 ;  /* 0x4000004000377882 */ /* 0x000fe20000000000 */
[----:B------:R-:W-:Y:S01]  /*1f40*/  HGMMA.64x96x16.F32 R24, gdesc[UR8], R24, gsb0 ;  /* 0x01600000081879f0 */ /* 0x000fe20008000818 */
[----:B------:R-:W-:Y:S02]  /*1f50*/  UIADD3 UR8, UR4, 0x2, URZ ;  /* 0x0000000204087890 */ /* 0x000fe4000fffe03f */
[----:B------:R-:W-:-:S02]  /*1f60*/  UIADD3 UR9, UR5, 0x2, URZ ;  /* 0x0000000205097890 */ /* 0x000fc4000fffe03f */
[----:B------:R-:W-:Y:S01]  /*1f70*/  UIADD3 UR10, UR5, 0x304, URZ ;  /* 0x00000304050a7890 */ /* 0x000fe2000fffe03f */
[----:B------:R-:W-:Y:S02]  /*1f80*/  UMOV UR11, 0x40000040 ;  /* 0x40000040000b7882 */ /* 0x000fe40000000000 */
[----:B------:R-:W-:Y:S01]  /*1f90*/  UMOV UR12, UR8 ;  /* 0x00000008000c7c82 */ /* 0x000fe20008000000 */
[----:B------:R-:W-:Y:S01]  /*1fa0*/  UIADD3 UR8, UR4, 0x4, URZ ;  /* 0x0000000404087890 */ /* 0x000fe2000fffe03f */
[----:B------:R-:W-:Y:S01]  /*1fb0*/  MOV R10, UR12 ;  /* 0x0000000c000a7c02 */ /* 0x000fe20008000f00 */
[----:B------:R-:W-:Y:S01]  /*1fc0*/  UMOV UR14, UR9 ;  /* 0x00000009000e7c82 */ /* 0x000fe20008000000 */
[----:B------:R-:W-:Y:S01]  /*1fd0*/  UIADD3 UR9, UR5, 0x4, URZ ;  /* 0x0000000405097890 */ /* 0x000fe2000fffe03f */
[----:B0-----:R-:W-:Y:S01]  /*1fe0*/  SHF.R.U32.HI R0, RZ, 0x7, R0 ;  /* 0x00000007ff007819 */ /* 0x001fe20000011600 */
        /* <DEDUP_REMOVED lines=63> */
[----:B-12---:R-:W-:Y:S01]  /*23e0*/  IMAD.U32 R2, RZ, RZ, UR12 ;  /* 0x0000000cff027e24 */ /* 0x006fe2000f8e00ff */
[----:B------:R-:W-:Y:S01]  /*23f0*/  UMOV UR9, 0x40000040 ;  /* 0x4000004000097882 */ /* 0x000fe20000000000 */
[----:B------:R-:W-:Y:S01]  /*2400*/  MOV R3, UR13 ;  /* 0x0000000d00037c02 */ /* 0x000fe20008000f00 */
        /* <DEDUP_REMOVED lines=44> */
.L_x_13849:
[----:B------:R-:W-:Y:S01]  /*26d0*/  ISETP.NE.AND P6, PT, R228, 0x1, PT ;  /* 0x00000001e400780c */ /* 0x000fe20003fc5270 */
[----:B------:R-:W-:Y:S01]  /*26e0*/  ULDC UR4, c[0x0][0xad0] ;  /* 0x0002b40000047ab9 */ /* 0x000fe20000000800 */
[----:B------:R-:W-:Y:S02]  /*26f0*/  VIADD R4, R213, UR60 ;  /* 0x0000003cd5047c36 */ /* 0x000fe40008000000 */
[----:B------:R-:W-:Y:S01]  /*2700*/  FMUL.FTZ R24, R24, UR4 ;  /* 0x0000000418187c20 */ /* 0x000fe20008410000 */
[----:B------:R-:W1:Y:S01]  /*2710*/  LDC R208, c[0x0][0x2f0] ;  /* 0x0000bc00ffd07b82 */ /* 0x000e620000000800 */
[----:B------:R-:W-:Y:S01]  /*2720*/  R2UR UR5, R212 ;  /* 0x00000000d40572ca */ /* 0x000fe200000e0000 */
[----:B------:R-:W-:Y:S01]  /*2730*/  FMUL.FTZ R25, R25, UR4 ;  /* 0x0000000419197c20 */ /* 0x000fe20008410000 */
[----:B------:R2:W3:Y:S01]  /*2740*/  MUFU.TANH R72, R24 ;  /* 0x0000001800487308 */ /* 0x0004e20000002400 */
[----:B------:R-:W-:Y:S01]  /*2750*/  FMUL.FTZ R32, R32, UR4 ;  /* 0x0000000420207c20 */ /* 0x000fe20008410000 */
[----:B------:R-:W-:Y:S01]  /*2760*/  FMUL.FTZ R33, R33, UR4 ;  /* 0x0000000421217c20 */ /* 0x000fe20008410000 */
[----:B------:R-:W-:Y:S01]  /*2770*/  FMUL.FTZ R28, R28, UR4 ;  /* 0x000000041c1c7c20 */ /* 0x000fe20008410000 */
[----:B------:R-:W-:Y:S01]  /*2780*/  FMUL.FTZ R36, R36, UR4 ;  /* 0x0000000424247c20 */ /* 0x000fe20008410000 */
[----:B------:R-:W4:Y:S01]  /*2790*/  LDC R207, c[0x0][0x288] ;  /* 0x0000a200ffcf7b82 */ /* 0x000f220000000800 */
[----:B------:R-:W-:Y:S01]  /*27a0*/  FMUL.FTZ R41, R41, UR4 ;  /* 0x0000000429297c20 */ /* 0x000fe20008410000 */
[----:B------:R-:W-:Y:S01]  /*27b0*/  FMUL.FTZ R44, R44, UR4 ;  /* 0x000000042c2c7c20 */ /* 0x000fe20008410000 */
[----:B------:R5:W0:Y:S01]  /*27c0*/  MUFU.TANH R73, R25 ;  /* 0x0000001900497308 */ /* 0x000a220000002400 */
[----:B------:R-:W-:Y:S01]  /*27d0*/  FMUL.FTZ R37, R37, UR4 ;  /* 0x0000000425257c20 */ /* 0x000fe20008410000 */
[----:B------:R-:W-:Y:S01]  /*27e0*/  FMUL.FTZ R45, R45, UR4 ;  /* 0x000000042d2d7c20 */ /* 0x000fe20008410000 */
[----:B------:R-:W-:Y:S01]  /*27f0*/  FMUL.FTZ R52, R52, UR4 ;  /* 0x0000000434347c20 */ /* 0x000fe20008410000 */
[----:B------:R-:W-:Y:S01]  /*2800*/  FMUL.FTZ R53, R53, UR4 ;  /* 0x0000000435357c20 */ /* 0x000fe20008410000 */
[----:B------:R-:W3:Y:S01]  /*2810*/  @P6 LDC R5, c[0x0][0x44c] ;  /* 0x00011300ff056b82 */ /* 0x000ee20000000800 */
[----:B------:R-:W-:Y:S01]  /*2820*/  FMUL.FTZ R29, R29, UR4 ;  /* 0x000000041d1d7c20 */ /* 0x000fe20008410000 */
[----:B------:R-:W-:Y:S01]  /*2830*/  FMUL.FTZ R48, R48, UR4 ;  /* 0x0000000430307c20 */ /* 0x000fe20008410000 */
[----:B------:R-:W0:Y:S01]  /*2840*/  MUFU.TANH R32, R32 ;  /* 0x0000002000207308 */ /* 0x000e220000002400 */
[----:B------:R-:W-:Y:S01]  /*2850*/  FMUL.FTZ R56, R56, UR4 ;  /* 0x0000000438387c20 */ /* 0x000fe20008410000 */
[----:B------:R-:W-:Y:S01]  /*2860*/  FMUL.FTZ R61, R61, UR4 ;  /* 0x000000043d3d7c20 */ /* 0x000fe20008410000 */
[----:B------:R-:W-:Y:S01]  /*2870*/  FMUL.FTZ R64, R64, UR4 ;  /* 0x0000000440407c20 */ /* 0x000fe20008410000 */
[----:B------:R-:W-:Y:S01]  /*2880*/  FMUL.FTZ R57, R57, UR4 ;  /* 0x0000000439397c20 */ /* 0x000fe20008410000 */
[----:B--2---:R-:W2:Y:S01]  /*2890*/  @P6 LDC R24, c[0x0][0x450] ;  /* 0x00011400ff186b82 */ /* 0x004ea20000000800 */
        /* <DEDUP_REMOVED lines=15> */
[----:B---3--:R-:W-:-:S04]  /*2990*/  @P6 IMAD.HI.U32 R5, R4, R5, RZ ;  /* 0x0000000504056227 */ /* 0x008fc800078e00ff */
[----:B------:R-:W-:Y:S01]  /*29a0*/  FMUL.FTZ R42, R42, UR4 ;  /* 0x000000042a2a7c20 */ /* 0x000fe20008410000 */
[----:B------:R-:W-:Y:S01]  /*29b0*/  FMUL.FTZ R43, R43, UR4 ;  /* 0x000000042b2b7c20 */ /* 0x000fe20008410000 */
[----:B------:R-:W3:Y:S01]  /*29c0*/  MUFU.TANH R36, R36 ;  /* 0x0000002400247308 */ /* 0x000ee20000002400 */
[----:B------:R-:W-:Y:S01]  /*29d0*/  FMUL.FTZ R46, R46, UR4 ;  /* 0x000000042e2e7c20 */ /* 0x000fe20008410000 */
[----:B------:R-:W-:Y:S01]  /*29e0*/  FMUL.FTZ R47, R47, UR4 ;  /* 0x000000042f2f7c20 */ /* 0x000fe20008410000 */
[----:B------:R-:W-:Y:S01]  /*29f0*/  FMUL.FTZ R50, R50, UR4 ;  /* 0x0000000432327c20 */ /* 0x000fe20008410000 */
[----:B------:R-:W-:Y:S01]  /*2a00*/  FMUL.FTZ R51, R51, UR4 ;  /* 0x0000000433337c20 */ /* 0x000fe20008410000 */
[----:B--2---:R-:W-:Y:S01]  /*2a10*/  @P6 SHF.R.U32.HI R4, RZ, R24, R5 ;  /* 0x00000018ff046219 */ /* 0x004fe20000011605 */
[----:B------:R-:W-:Y:S02]  /*2a20*/  IMAD.MOV.U32 R24, RZ, RZ, -0x60 ;  /* 0xffffffa0ff187424 */ /* 0x000fe400078e00ff */
[----:B------:R-:W-:Y:S01]  /*2a30*/  FMUL.FTZ R54, R54, UR4 ;  /* 0x0000000436367c20 */ /* 0x000fe20008410000 */
[----:B------:R-:W2:Y:S01]  /*2a40*/  MUFU.TANH R41, R41 ;  /* 0x0000002900297308 */ /* 0x000ea20000002400 */
[----:B------:R-:W-:Y:S01]  /*2a50*/  FMUL.FTZ R55, R55, UR4 ;  /* 0x0000000437377c20 */ /* 0x000fe20008410000 */
[----:B------:R-:W0:Y:S01]  /*2a60*/  SHFL.IDX PT, R21, R4, RZ, 0x1c1f ;  /* 0x001c1fff04157589 */ /* 0x000e2200000e0000 */
[----:B------:R-:W-:-:S02]  /*2a70*/  IMAD R5, R201, R24, 0x60 ;  /* 0x00000060c9057424 */ /* 0x000fc400078e0218 */
[----:B------:R-:W-:Y:S01]  /*2a80*/  FMUL.FTZ R58, R58, UR4 ;  /* 0x000000043a3a7c20 */ /* 0x000fe20008410000 */
[----:B------:R-:W-:Y:S01]  /*2a90*/  FMUL.FTZ R59, R59, UR4 ;  /* 0x000000043b3b7c20 */ /* 0x000fe20008410000 */
[----:B-----5:R5:W3:Y:S01]  /*2aa0*/  SHFL.IDX PT, R25, R4, 0x1, 0x1c1f ;  /* 0x003c1f0004197f89 */ /* 0x020ae200000e0000 */
[----:B-1----:R-:W-:Y:S01]  /*2ab0*/  IMAD R5, R208, UR5, R5 ;  /* 0x00000005d0057c24 */ /* 0x002fe2000f8e0205 */
[----:B------:R-:W1:Y:S01]  /*2ac0*/  MUFU.TANH R44, R44 ;  /* 0x0000002c002c7308 */ /* 0x000e620000002400 */
[----:B------:R-:W-:Y:S01]  /*2ad0*/  FMUL.FTZ R62, R62, UR4 ;  /* 0x000000043e3e7c20 */ /* 0x000fe20008410000 */
[----:B------:R-:W-:Y:S01]  /*2ae0*/  FMUL.FTZ R69, R69, UR4 ;  /* 0x0000000445457c20 */ /* 0x000fe20008410000 */
[----:B------:R-:W-:Y:S02]  /*2af0*/  IMAD R24, R214, -0x2, R5 ;  /* 0xfffffffed6187824 */ /* 0x000fe400078e0205 */
[----:B------:R-:W-:Y:S01]  /*2b00*/  FMUL.FTZ R63, R63, UR4 ;  /* 0x000000043f3f7c20 */ /* 0x000fe20008410000 */
[----:B------:R-:W-:Y:S01]  /*2b10*/  FMUL.FTZ R66, R66, UR4 ;  /* 0x0000000442427c20 */ /* 0x000fe20008410000 */
[----:B------:R-:W-:Y:S01]  /*2b20*/  FMUL.FTZ R67, R67, UR4 ;  /* 0x0000000443437c20 */ /* 0x000fe20008410000 */
[----:B------:R-:W-:Y:S01]  /*2b30*/  FMUL.FTZ R70, R70, UR4 ;  /* 0x0000000446467c20 */ /* 0x000fe20008410000 */
[----:B----4-:R-:W-:Y:S01]  /*2b40*/  IADD3 R5, R24, 0x1, -R207 ;  /* 0x0000000118057810 */ /* 0x010fe20007ffe8cf */
[----:B------:R-:W-:Y:S01]  /*2b50*/  MUFU.TANH R37, R37 ;  /* 0x0000002500257308 */ /* 0x000fe20000002400 */
[----:B------:R-:W-:Y:S01]  /*2b60*/  FMUL.FTZ R71, R71, UR4 ;  /* 0x0000000447477c20 */ /* 0x000fe20008410000 */
[----:B------:R-:W-:Y:S01]  /*2b70*/  ULDC UR5, c[0x0][0xa80] ;  /* 0x0002a00000057ab9 */ /* 0x000fe20000000800 */
[----:B------:R-:W-:-:S02]  /*2b80*/  UIADD3 UR10, UR6, 0x32440, URZ ;  /* 0x00032440060a7890 */ /* 0x000fc4000fffe03f */
[----:B------:R-:W-:Y:S02]  /*2b90*/  ULOP3.LUT UR7, UR7, 0x3000000, URZ, 0xfc, !UPT ;  /* 0x0300000007077892 */ /* 0x000fe4000f8efc3f */
[----:B------:R-:W-:Y:S01]  /*2ba0*/  UPRMT UR10, UR48, 0x654, UR10 ;  /* 0x00000654300a7896 */ /* 0x000fe2000800000a */
[----:B------:R-:W4:Y:S01]  /*2bb0*/  MUFU.TANH R45, R45 ;  /* 0x0000002d002d7308 */ /* 0x000f220000002400 */
[----:B0-----:R-:W-:Y:S01]  /*2bc0*/  VIADDMNMX R21, R21, R5, R24, PT ;  /* 0x0000000515157246 */ /* 0x001fe20003800118 */
[----:B------:R-:W-:Y:S01]  /*2bd0*/  UIMAD UR4, UR38, 0xc00, UR7 ;  /* 0x00000c00260478a4 */ /* 0x000fe2000f8e0207 */
[----:B------:R-:W-:Y:S02]  /*2be0*/  UMOV UR11, 0x40000040 ;  /* 0x40000040000b7882 */ /* 0x000fe40000000000 */
[C---:B------:R-:W-:Y:S02]  /*2bf0*/  ISETP.GT.AND P5, PT, R21.reuse, RZ, PT ;  /* 0x000000ff1500720c */ /* 0x040fe40003fa4270 */
[C---:B------:R-:W-:Y:S01]  /*2c00*/  ISETP.GT.AND P4, PT, R21.reuse, 0x1, PT ;  /* 0x000000011500780c */ /* 0x040fe20003f84270 */
[----:B------:R-:W0:Y:S01]  /*2c10*/  MUFU.TANH R52, R52 ;  /* 0x0000003400347308 */ /* 0x000e220000002400 */
[----:B-----5:R-:W-:Y:S01]  /*2c20*/  FSEL R4, R72, -INF , P5 ;  /* 0xff80000048047808 */ /* 0x020fe20002800000 */
[----:B------:R-:W-:Y:S01]  /*2c30*/  SYNCS.ARRIVE.TRANS64.RED.A1T0 RZ, [UR10], RZ ;  /* 0x000000ffffff79a7 */ /* 0x000fe2000810040a */
[C---:B------:R-:W-:Y:S01]  /*2c40*/  ISETP.GT.AND P2, PT, R21.reuse, 0x10, PT ;  /* 0x000000101500780c */ /* 0x040fe20003f44270 */
[----:B------:R-:W-:Y:S01]  /*2c50*/  UMOV UR10, UR4 ;  /* 0x00000004000a7c82 */ /* 0x000fe20008000000 */
[----:B------:R-:W-:-:S02]  /*2c60*/  ISETP.GT.AND P5, PT, R21, 0x11, PT ;  /* 0x000000111500780c */ /* 0x000fc40003fa4270 */
[----:B---3--:R-:W-:Y:S01]  /*2c70*/  VIADDMNMX R25, R25, R5, R24, PT ;  /* 0x0000000519197246 */ /* 0x008fe20003800118 */
[----:B------:R-:W3:Y:S01]  /*2c80*/  MUFU.TANH R53, R53 ;  /* 0x0000003500357308 */ /* 0x000ee20000002400 */
[----:B------:R-:W-:Y:S02]  /*2c90*/  ISETP.GT.AND P3, PT, R21, 0x8, PT ;  /* 0x000000081500780c */ /* 0x000fe40003f64270 */
[----:B------:R-:W-:Y:S02]  /*2ca0*/  FSEL R24, R73, -INF , P4 ;  /* 0xff80000049187808 */ /* 0x000fe40002000000 */
[----:B------:R-:W-:Y:S02]  /*2cb0*/  ISETP.GT.AND P4, PT, R21, 0x18, PT ;  /* 0x000000181500780c */ /* 0x000fe40003f84270 */
[----:B------:R-:W-:Y:S01]  /*2cc0*/  FSEL R171, R32, -INF , P2 ;  /* 0xff80000020ab7808 */ /* 0x000fe20001000000 */
[----:B------:R-:W-:Y:S01]  /*2cd0*/  MUFU.TANH R29, R29 ;  /* 0x0000001d001d7308 */ /* 0x000fe20000002400 */
[----:B------:R-:W-:-:S02]  /*2ce0*/  FSEL R172, R33, -INF , P5 ;  /* 0xff80000021ac7808 */ /* 0x000fc40002800000 */
[C---:B------:R-:W-:Y:S02]  /*2cf0*/  ISETP.GT.AND P2, PT, R21.reuse, 0x21, PT ;  /* 0x000000211500780c */ /* 0x040fe40003f44270 */
[C---:B------:R-:W-:Y:S02]  /*2d00*/  ISETP.GT.AND P5, PT, R21.reuse, 0x28, PT ;  /* 0x000000281500780c */ /* 0x040fe40003fa4270 */
[----:B------:R-:W-:Y:S01]  /*2d10*/  FSEL R173, R36, -INF , P4 ;  /* 0xff80000024ad7808 */ /* 0x000fe20002000000 */
[----:B------:R-:W-:Y:S01]  /*2d20*/  MUFU.TANH R48, R48 ;  /* 0x0000003000307308 */ /* 0x000fe20000002400 */
[----:B------:R-:W-:Y:S02]  /*2d30*/  ISETP.GT.AND P4, PT, R21, 0x29, PT ;  /* 0x000000291500780c */ /* 0x000fe40003f84270 */
[----:B--2---:R-:W-:Y:S02]  /*2d40*/  FSEL R181, R41, -INF , P2 ;  /* 0xff80000029b57808 */ /* 0x004fe40001000000 */
[----:B-1----:R-:W-:-:S02]  /*2d50*/  FSEL R183, R44, -INF , P5 ;  /* 0xff8000002cb77808 */ /* 0x002fc40002800000 */
[C---:B------:R-:W-:Y:S01]  /*2d60*/  ISETP.GT.AND P2, PT, R21.reuse, 0x38, PT ;  /* 0x000000381500780c */ /* 0x040fe20003f44270 */
[----:B------:R-:W1:Y:S01]  /*2d70*/  MUFU.TANH R56, R56 ;  /* 0x0000003800387308 */ /* 0x000e620000002400 */
[C---:B------:R-:W-:Y:S02]  /*2d80*/  ISETP.GT.AND P5, PT, R21.reuse, 0x39, PT ;  /* 0x000000391500780c */ /* 0x040fe40003fa4270 */
[----:B------:R-:W-:Y:S02]  /*2d90*/  ISETP.GT.AND P1, PT, R21, 0x9, PT ;  /* 0x000000091500780c */ /* 0x000fe40003f24270 */
[----:B------:R-:W-:Y:S02]  /*2da0*/  FMNMX.FTZ R5, R4, R24, !PT ;  /* 0x0000001804057209 */ /* 0x000fe40007810000 */
[----:B----4-:R-:W-:Y:S01]  /*2db0*/  FSEL R185, R45, -INF , P4 ;  /* 0xff8000002db97808 */ /* 0x010fe20002000000 */
[----:B------:R-:W2:Y:S01]  /*2dc0*/  MUFU.TANH R61, R61 ;  /* 0x0000003d003d7308 */ /* 0x000ea20000002400 */
[----:B------:R-:W-:-:S02]  /*2dd0*/  ISETP.GT.AND P4, PT, R21, 0x40, PT ;  /* 0x000000401500780c */ /* 0x000fc40003f84270 */
[----:B0-----:R-:W-:Y:S02]  /*2de0*/  FSEL R204, R52, -INF , P2 ;  /* 0xff80000034cc7808 */ /* 0x001fe40001000000 */
[----:B---3--:R-:W-:Y:S02]  /*2df0*/  FSEL R206, R53, -INF , P5 ;  /* 0xff80000035ce7808 */ /* 0x008fe40002800000 */
[C---:B------:R-:W-:Y:S01]  /*2e00*/  ISETP.GT.AND P2, PT, R21.reuse, 0x49, PT ;  /* 0x000000491500780c */ /* 0x040fe20003f44270 */
[----:B------:R-:W0:Y:S01]  /*2e10*/  MUFU.TANH R64, R64 ;  /* 0x0000004000407308 */ /* 0x000e220000002400 */
[C---:B------:R-:W-:Y:S02]  /*2e20*/  ISETP.GT.AND P5, PT, R21.reuse, 0x50, PT ;  /* 0x000000501500780c */ /* 0x040fe40003fa4270 */
[----:B-1----:R-:W-:Y:S02]  /*2e30*/  FSEL R195, R56, -INF , P4 ;  /* 0xff80000038c37808 */ /* 0x002fe40002000000 */
[----:B------:R-:W-:-:S03]  /*2e40*/  ISETP.GT.AND P4, PT, R21, 0x51, PT ;  /* 0x000000511500780c */ /* 0x000fc60003f84270 */
[----:B------:R-:W-:Y:S01]  /*2e50*/  MUFU.TANH R57, R57 ;  /* 0x0000003900397308 */ /* 0x000fe20000002400 */
[----:B--2---:R-:W-:Y:S02]  /*2e60*/  FSEL R192, R61, -INF , P2 ;  /* 0xff8000003dc07808 */ /* 0x004fe40001000000 */
[----:B------:R-:W-:-:S05]  /*2e70*/  ISETP.GT.AND P2, PT, R25, RZ, PT ;  /* 0x000000ff1900720c */ /* 0x000fca0003f44270 */
[----:B------:R1:W-:Y:S01]  /*2e80*/  MUFU.TANH R74, R26 ;  /* 0x0000001a004a7308 */ /* 0x0003e20000002400 */
[----:B0-----:R-:W-:Y:S02]  /*2e90*/  FSEL R161, R64, -INF , P5 ;  /* 0xff80000040a17808 */ /* 0x001fe40002800000 */
[----:B------:R-:W-:-:S05]  /*2ea0*/  ISETP.GT.AND P5, PT, R25, 0x1, PT ;  /* 0x000000011900780c */ /* 0x000fca0003fa4270 */
[----:B------:R-:W0:Y:S01]  /*2eb0*/  MUFU.TANH R65, R65 ;  /* 0x0000004100417308 */ /* 0x000e220000002400 */
[----:B-1----:R-:W-:Y:S02]  /*2ec0*/  FSEL R26, R28, -INF , P3 ;  /* 0xff8000001c1a7808 */ /* 0x002fe40001800000 */
[----:B------:R-:W-:Y:S02]  /*2ed0*/  ISETP.GT.AND P3, PT, R21, 0x19, PT ;  /* 0x000000191500780c */ /* 0x000fe40003f64270 */
[----:B------:R-:W-:Y:S02]  /*2ee0*/  FSEL R28, R29, -INF , P1 ;  /* 0xff8000001d1c7808 */ /* 0x000fe40000800000 */
[----:B------:R-:W-:Y:S01]  /*2ef0*/  FSEL R174, R37, -INF , P3 ;  /* 0xff80000025ae7808 */ /* 0x000fe20001800000 */
[----:B------:R1:W2:Y:S01]  /*2f00*/  MUFU.TANH R75, R27 ;  /* 0x0000001b004b7308 */ /* 0x0002a20000002400 */
[----:B------:R-:W-:Y:S02]  /*2f10*/  ISETP.GT.AND P3, PT, R21, 0x30, PT ;  /* 0x000000301500780c */ /* 0x000fe40003f64270 */
[----:B------:R-:W-:-:S02]  /*2f20*/  FMNMX.FTZ R5, R26, R5, !PT ;  /* 0x000000051a057209 */ /* 0x000fc40007810000 */
[----:B------:R-:W-:Y:S02]  /*2f30*/  FSEL R202, R48, -INF , P3 ;  /* 0xff80000030ca7808 */ /* 0x000fe40001800000 */
[----:B------:R-:W-:Y:S01]  /*2f40*/  ISETP.GT.AND P3, PT, R21, 0x41, PT ;  /* 0x000000411500780c */ /* 0x000fe20003f64270 */
[----:B------:R-:W3:Y:S01]  /*2f50*/  MUFU.TANH R68, R68 ;  /* 0x0000004400447308 */ /* 0x000ee20000002400 */
[----:B0-----:R-:W-:Y:S02]  /*2f60*/  FSEL R162, R65, -INF , P4 ;  /* 0xff80000041a27808 */ /* 0x001fe40002000000 */
[----:B------:R-:W-:Y:S02]  /*2f70*/  FSEL R187, R57, -INF , P3 ;  /* 0xff80000039bb7808 */ /* 0x000fe40001800000 */
[----:B------:R-:W-:Y:S02]  /*2f80*/  ISETP.GT.AND P3, PT, R21, 0x58, PT ;  /* 0x000000581500780c */ /* 0x000fe40003f64270 */
[----:B------:R-:W-:Y:S01]  /*2f90*/  ISETP.GT.AND P4, PT, R25, 0x8, PT ;  /* 0x000000081900780c */ /* 0x000fe20003f84270 */
[----:B------:R0:W4:Y:S01]  /*2fa0*/  MUFU.TANH R76, R30 ;  /* 0x0000001e004c7308 */ /* 0x0001220000002400 */
[----:B-1----:R-:W-:-:S02]  /*2fb0*/  FSEL R27, R74, -INF , P2 ;  /* 0xff8000004a1b7808 */ /* 0x002fc40001000000 */
[----:B--2---:R-:W-:Y:S02]  /*2fc0*/  FSEL R29, R75, -INF , P5 ;  /* 0xff8000004b1d7808 */ /* 0x004fe40002800000 */
[----:B------:R-:W-:Y:S02]  /*2fd0*/  ISETP.GT.AND P1, PT, R21, 0x20, PT ;  /* 0x000000201500780c */ /* 0x000fe40003f24270 */
[----:B------:R-:W-:Y:S01]  /*2fe0*/  ISETP.GT.AND P2, PT, R25, 0x10, PT ;  /* 0x000000101900780c */ /* 0x000fe20003f44270 */
[----:B------:R4:W1:Y:S01]  /*2ff0*/  MUFU.TANH R77, R31 ;  /* 0x0000001f004d7308 */ /* 0x0008620000002400 */
[----:B0-----:R-:W-:Y:S02]  /*3000*/  FMNMX.FTZ R30, R28, R5, !PT ;  /* 0x000000051c1e7209 */ /* 0x001fe40007810000 */
[----:B---3--:R-:W-:Y:S02]  /*3010*/  FSEL R163, R68, -INF , P3 ;  /* 0xff80000044a37808 */ /* 0x008fe40001800000 */
[----:B------:R-:W-:-:S02]  /*3020*/  FMNMX.FTZ R5, R171, R30, !PT ;  /* 0x0000001eab057209 */ /* 0x000fc40007810000 */
[----:B------:R-:W-:Y:S01]  /*3030*/  ISETP.GT.AND P3, PT, R25, 0x9, PT ;  /* 0x000000091900780c */ /* 0x000fe20003f64270 */
[----:B------:R-:W0:Y:S01]  /*3040*/  MUFU.TANH R40, R40 ;  /* 0x0000002800287308 */ /* 0x000e220000002400 */
[----:B------:R-:W-:Y:S02]  /*3050*/  FMNMX.FTZ R32, R172, R5, !PT ;  /* 0x00000005ac207209 */ /* 0x000fe40007810000 */
[----:B----4-:R-:W-:Y:S02]  /*3060*/  FSEL R31, R76, -INF , P4 ;  /* 0xff8000004c1f7808 */ /* 0x010fe40002000000 */
[----:B------:R-:W-:Y:S02]  /*3070*/  FMNMX.FTZ R30, R27, R29, !PT ;  /* 0x0000001d1b1e7209 */ /* 0x000fe40007810000 */
[----:B------:R-:W-:Y:S01]  /*3080*/  FMNMX.FTZ R5, R173, R32, !PT ;  /* 0x00000020ad057209 */ /* 0x000fe20007810000 */
[----:B------:R-:W2:Y:S01]  /*3090*/  MUFU.TANH R34, R34 ;  /* 0x0000002200227308 */ /* 0x000ea20000002400 */
[----:B-1----:R-:W-:-:S02]  /*30a0*/  FSEL R33, R77, -INF , P3 ;  /* 0xff8000004d217808 */ /* 0x002fc40001800000 */
[----:B------:R-:W-:Y:S02]  /*30b0*/  FMNMX.FTZ R30, R31, R30, !PT ;  /* 0x0000001e1f1e7209 */ /* 0x000fe40007810000 */
[----:B------:R-:W-:Y:S02]  /*30c0*/  FMNMX.FTZ R32, R174, R5, !PT ;  /* 0x00000005ae207209 */ /* 0x000fe40007810000 */
[----:B------:R-:W-:Y:S01]  /*30d0*/  ISETP.GT.AND P4, PT, R25, 0x11, PT ;  /* 0x000000111900780c */ /* 0x000fe20003f84270 */
[----:B------:R-:W1:Y:S01]  /*30e0*/  MUFU.TANH R35, R35 ;  /* 0x0000002300237308 */ /* 0x000e620000002400 */
[----:B0-----:R-:W-:Y:S02]  /*30f0*/  FSEL R179, R40, -INF , P1 ;  /* 0xff80000028b37808 */ /* 0x001fe40000800000 */
[----:B------:R-:W-:Y:S02]  /*3100*/  FMNMX.FTZ R30, R33, R30, !PT ;  /* 0x0000001e211e7209 */ /* 0x000fe40007810000 */
[----:B------:R-:W-:-:S02]  /*3110*/  FMNMX.FTZ R32, R179, R32, !PT ;  /* 0x00000020b3207209 */ /* 0x000fc40007810000 */
[----:B------:R-:W-:Y:S01]  /*3120*/  ISETP.GT.AND P1, PT, R21, 0x31, PT ;  /* 0x000000311500780c */ /* 0x000fe20003f24270 */
[----:B------:R-:W0:Y:S01]  /*3130*/  MUFU.TANH R38, R38 ;  /* 0x0000002600267308 */ /* 0x000e220000002400 */
[----:B--2---:R-:W-:Y:S02]  /*3140*/  FSEL R175, R34, -INF , P2 ;  /* 0xff80000022af7808 */ /* 0x004fe40001000000 */
[----:B------:R-:W-:Y:S02]  /*3150*/  ISETP.GT.AND P3, PT, R25, 0x18, PT ;  /* 0x000000181900780c */ /* 0x000fe40003f64270 */
[----:B------:R-:W-:Y:S02]  /*3160*/  FMNMX.FTZ R5, R175, R30, !PT ;  /* 0x0000001eaf057209 */ /* 0x000fe40007810000 */
[----:B------:R-:W-:Y:S01]  /*3170*/  FMNMX.FTZ R32, R181, R32, !PT ;  /* 0x00000020b5207209 */ /* 0x000fe20007810000 */
[----:B------:R-:W2:Y:S01]  /*3180*/  MUFU.TANH R49, R49 ;  /* 0x0000003100317308 */ /* 0x000ea20000002400 */
[----:B-1----:R-:W-:-:S02]  /*3190*/  FSEL R176, R35, -INF , P4 ;  /* 0xff80000023b07808 */ /* 0x002fc40002000000 */
[----:B------:R-:W-:Y:S02]  /*31a0*/  ISETP.GT.AND P2, PT, R25, 0x19, PT ;  /* 0x000000191900780c */ /* 0x000fe40003f44270 */
[----:B------:R-:W-:Y:S02]  /*31b0*/  FMNMX.FTZ R30, R176, R5, !PT ;  /* 0x00000005b01e7209 */ /* 0x000fe40007810000 */
[----:B------:R-:W-:Y:S01]  /*31c0*/  FMNMX.FTZ R32, R183, R32, !PT ;  /* 0x00000020b7207209 */ /* 0x000fe20007810000 */
[----:B------:R-:W1:Y:S01]  /*31d0*/  MUFU.TANH R39, R39 ;  /* 0x0000002700277308 */ /* 0x000e620000002400 */
[----:B0-----:R-:W-:Y:S02]  /*31e0*/  FSEL R177, R38, -INF , P3 ;  /* 0xff80000026b17808 */ /* 0x001fe40001800000 */
[----:B------:R-:W-:Y:S02]  /*31f0*/  ISETP.GT.AND P4, PT, R25, 0x20, PT ;  /* 0x000000201900780c */ /* 0x000fe40003f84270 */
[----:B------:R-:W-:-:S02]  /*3200*/  FMNMX.FTZ R5, R177, R30, !PT ;  /* 0x0000001eb1057209 */ /* 0x000fc40007810000 */
[----:B------:R-:W-:Y:S01]  /*3210*/  ISETP.GT.AND P3, PT, R25, 0x21, PT ;  /* 0x000000211900780c */ /* 0x000fe20003f64270 */
[----:B------:R-:W0:Y:S01]  /*3220*/  MUFU.TANH R60, R60 ;  /* 0x0000003c003c7308 */ /* 0x000e220000002400 */
[----:B--2---:R-:W-:Y:S02]  /*3230*/  FSEL R203, R49, -INF , P1 ;  /* 0xff80000031cb7808 */ /* 0x004fe40000800000 */
[----:B------:R-:W-:-:S05]  /*3240*/  ISETP.GT.AND P1, PT, R21, 0x48, PT ;  /* 0x000000481500780c */ /* 0x000fca0003f24270 */
[----:B------:R-:W2:Y:S01]  /*3250*/  MUFU.TANH R42, R42 ;  /* 0x0000002a002a7308 */ /* 0x000ea20000002400 */
[----:B-1----:R-:W-:Y:S02]  /*3260*/  FSEL R178, R39, -INF , P2 ;  /* 0xff80000027b27808 */ /* 0x002fe40001000000 */
[----:B------:R-:W-:Y:S02]  /*3270*/  ISETP.GT.AND P2, PT, R25, 0x28, PT ;  /* 0x000000281900780c */ /* 0x000fe40003f44270 */
[----:B------:R-:W-:-:S03]  /*3280*/  FMNMX.FTZ R5, R178, R5, !PT ;  /* 0x00000005b2057209 */ /* 0x000fc60007810000 */
[----:B------:R-:W1:Y:S01]  /*3290*/  MUFU.TANH R43, R43 ;  /* 0x0000002b002b7308 */ /* 0x000e620000002400 */
[----:B0-----:R-:W-:Y:S02]  /*32a0*/  FSEL R190, R60, -INF , P1 ;  /* 0xff8000003cbe7808 */ /* 0x001fe40000800000 */
[----:B------:R-:W-:Y:S02]  /*32b0*/  ISETP.GT.AND P1, PT, R21, 0x59, PT ;  /* 0x000000591500780c */ /* 0x000fe40003f24270 */
[----:B------:R-:W-:-:S03]  /*32c0*/  FMNMX.FTZ R21, R185, R32, !PT ;  /* 0x00000020b9157209 */ /* 0x000fc60007810000 */
[----:B------:R-:W0:Y:S01]  /*32d0*/  MUFU.TANH R46, R46 ;  /* 0x0000002e002e7308 */ /* 0x000e220000002400 */
[----:B--2---:R-:W-:Y:S02]  /*32e0*/  FSEL R180, R42, -INF , P4 ;  /* 0xff8000002ab47808 */ /* 0x004fe40002000000 */
[----:B------:R-:W-:Y:S02]  /*32f0*/  FMNMX.FTZ R30, R202, R21, !PT ;  /* 0x00000015ca1e7209 */ /* 0x000fe40007810000 */
[----:B------:R-:W-:Y:S02]  /*3300*/  FMNMX.FTZ R5, R180, R5, !PT ;  /* 0x00000005b4057209 */ /* 0x000fe40007810000 */
[----:B------:R-:W-:Y:S01]  /*3310*/  FMNMX.FTZ R21, R203, R30, !PT ;  /* 0x0000001ecb157209 */ /* 0x000fe20007810000 */
[----:B------:R-:W2:Y:S01]  /*3320*/  MUFU.TANH R47, R47 ;  /* 0x0000002f002f7308 */ /* 0x000ea20000002400 */
[----:B-1----:R-:W-:Y:S02]  /*3330*/  FSEL R182, R43, -INF , P3 ;  /* 0xff8000002bb67808 */ /* 0x002fe40001800000 */
[----:B------:R-:W-:-:S02]  /*3340*/  ISETP.GT.AND P4, PT, R25, 0x29, PT ;  /* 0x000000291900780c */ /* 0x000fc40003f84270 */
[----:B------:R-:W-:Y:S02]  /*3350*/  FMNMX.FTZ R5, R182, R5, !PT ;  /* 0x00000005b6057209 */ /* 0x000fe40007810000 */
[----:B------:R-:W-:Y:S01]  /*3360*/  FMNMX.FTZ R21, R204, R21, !PT ;  /* 0x00000015cc157209 */ /* 0x000fe20007810000 */
[----:B------:R-:W1:Y:S01]  /*3370*/  MUFU.TANH R50, R50 ;  /* 0x0000003200327308 */ /* 0x000e620000002400 */
[----:B0-----:R-:W-:Y:S02]  /*3380*/  FSEL R184, R46, -INF , P2 ;  /* 0xff8000002eb87808 */ /* 0x001fe40001000000 */
[----:B------:R-:W-:Y:S02]  /*3390*/  ISETP.GT.AND P3, PT, R25, 0x30, PT ;  /* 0x000000301900780c */ /* 0x000fe40003f64270 */
[----:B------:R-:W-:Y:S02]  /*33a0*/  FMNMX.FTZ R5, R184, R5, !PT ;  /* 0x00000005b8057209 */ /* 0x000fe40007810000 */
[----:B------:R-:W-:Y:S01]  /*33b0*/  FMNMX.FTZ R30, R206, R21, !PT ;  /* 0x00000015ce1e7209 */ /* 0x000fe20007810000 */
[----:B------:R-:W0:Y:S01]  /*33c0*/  MUFU.TANH R51, R51 ;  /* 0x0000003300337308 */ /* 0x000e220000002400 */
[----:B--2---:R-:W-:-:S02]  /*33d0*/  FSEL R186, R47, -INF , P4 ;  /* 0xff8000002fba7808 */ /* 0x004fc40002000000 */
[----:B------:R-:W-:Y:S02]  /*33e0*/  ISETP.GT.AND P2, PT, R25, 0x31, PT ;  /* 0x000000311900780c */ /* 0x000fe40003f44270 */
[----:B------:R-:W-:Y:S02]  /*33f0*/  FMNMX.FTZ R5, R186, R5, !PT ;  /* 0x00000005ba057209 */ /* 0x000fe40007810000 */
[----:B------:R-:W-:Y:S01]  /*3400*/  FMNMX.FTZ R32, R195, R30, !PT ;  /* 0x0000001ec3207209 */ /* 0x000fe20007810000 */
[----:B------:R-:W2:Y:S01]  /*3410*/  MUFU.TANH R54, R54 ;  /* 0x0000003600367308 */ /* 0x000ea20000002400 */
[----:B-1----:R-:W-:Y:S02]  /*3420*/  FSEL R196, R50, -INF , P3 ;  /* 0xff80000032c47808 */ /* 0x002fe40001800000 */
[----:B------:R-:W-:Y:S02]  /*3430*/  ISETP.GT.AND P4, PT, R25, 0x38, PT ;  /* 0x000000381900780c */ /* 0x000fe40003f84270 */
[----:B------:R-:W-:-:S02]  /*3440*/  FMNMX.FTZ R30, R196, R5, !PT ;  /* 0x00000005c41e7209 */ /* 0x000fc40007810000 */
[----:B------:R-:W-:Y:S01]  /*3450*/  ISETP.GT.AND P3, PT, R25, 0x39, PT ;  /* 0x000000391900780c */ /* 0x000fe20003f64270 */
[----:B------:R-:W1:Y:S01]  /*3460*/  MUFU.TANH R55, R55 ;  /* 0x0000003700377308 */ /* 0x000e620000002400 */
[----:B0-----:R-:W-:Y:S02]  /*3470*/  FSEL R197, R51, -INF , P2 ;  /* 0xff80000033c57808 */ /* 0x001fe40001000000 */
[----:B------:R-:W-:Y:S02]  /*3480*/  FMNMX.FTZ R21, R187, R32, !PT ;  /* 0x00000020bb157209 */ /* 0x000fe40007810000 */
[----:B------:R-:W-:Y:S02]  /*3490*/  FMNMX.FTZ R5, R197, R30, !PT ;  /* 0x0000001ec5057209 */ /* 0x000fe40007810000 */
[----:B------:R-:W-:Y:S01]  /*34a0*/  ISETP.GT.AND P2, PT, R25, 0x40, PT ;  /* 0x000000401900780c */ /* 0x000fe20003f44270 */
[----:B------:R-:W0:Y:S01]  /*34b0*/  MUFU.TANH R58, R58 ;  /* 0x0000003a003a7308 */ /* 0x000e220000002400 */
[----:B--2---:R-:W-:-:S02]  /*34c0*/  FSEL R198, R54, -INF , P4 ;  /* 0xff80000036c67808 */ /* 0x004fc40002000000 */
[----:B------:R-:W-:Y:S02]  /*34d0*/  FMNMX.FTZ R21, R190, R21, !PT ;  /* 0x00000015be157209 */ /* 0x000fe40007810000 */
[----:B------:R-:W-:Y:S02]  /*34e0*/  FMNMX.FTZ R30, R198, R5, !PT ;  /* 0x00000005c61e7209 */ /* 0x000fe40007810000 */
[----:B------:R-:W-:Y:S01]  /*34f0*/  ISETP.GT.AND P4, PT, R25, 0x41, PT ;  /* 0x000000411900780c */ /* 0x000fe20003f84270 */
[----:B------:R-:W2:Y:S01]  /*3500*/  MUFU.TANH R59, R59 ;  /* 0x0000003b003b7308 */ /* 0x000ea20000002400 */
[----:B-1----:R-:W-:Y:S02]  /*3510*/  FSEL R199, R55, -INF , P3 ;  /* 0xff80000037c77808 */ /* 0x002fe40001800000 */
[----:B------:R-:W-:Y:S02]  /*3520*/  FMNMX.FTZ R32, R192, R21, !PT ;  /* 0x00000015c0207209 */ /* 0x000fe40007810000 */
        /* <DEDUP_REMOVED lines=11> */
[----:B------:R-:W-:Y:S01]  /*35e0*/  FMNMX.FTZ R5, R163, R32, !PT ;  /* 0x00000020a3057209 */ /* 0x000fe20007810000 */
[----:B------:R-:W2:Y:S01]  /*35f0*/  MUFU.TANH R63, R63 ;  /* 0x0000003f003f7308 */ /* 0x000ea20000002400 */
[----:B-1----:R-:W-:-:S04]  /*3600*/  FSEL R191, R62, -INF , P3 ;  /* 0xff8000003ebf7808 */ /* 0x002fc80001800000 */
[----:B------:R-:W-:-:S03]  /*3610*/  FMNMX.FTZ R30, R191, R30, !PT ;  /* 0x0000001ebf1e7209 */ /* 0x000fc60007810000 */
[----:B------:R-:W1:Y:S01]  /*3620*/  MUFU.TANH R66, R66 ;  /* 0x0000004200427308 */ /* 0x000e620000002400 */
[----:B0-----:R-:W-:Y:S01]  /*3630*/  FSEL R164, R69, -INF , P1 ;  /* 0xff80000045a47808 */ /* 0x001fe20000800000 */
[----:B------:R0:W-:Y:S01]  /*3640*/  BAR.SYNC.DEFER_BLOCKING R209, 0x100 ;  /* 0x000400d10000751d */ /* 0x0001e20000010000 */
[----:B------:R-:W-:Y:S02]  /*3650*/  ISETP.GT.AND P1, PT, R25, 0x50, PT ;  /* 0x000000501900780c */ /* 0x000fe40003f24270 */
[----:B------:R-:W-:-:S03]  /*3660*/  FMNMX.FTZ R21, R164, R5, !PT ;  /* 0x00000005a4157209 */ /* 0x000fc60007810000 */
[----:B------:R-:W3:Y:S01]  /*3670*/  MUFU.TANH R67, R67 ;  /* 0x0000004300437308 */ /* 0x000ee20000002400 */
[----:B--2---:R-:W-:Y:S01]  /*3680*/  FSEL R193, R63, -INF , P2 ;  /* 0xff8000003fc17808 */ /* 0x004fe20001000000 */
[----:B------:R-:W2:Y:S01]  /*3690*/  SHFL.BFLY PT, R32, R21, 0x2, 0x1f ;  /* 0x0c401f0015207f89 */ /* 0x000ea200000e0000 */
[----:B------:R-:W-:Y:S02]  /*36a0*/  ISETP.GT.AND P2, PT, R25, 0x51, PT ;  /* 0x000000511900780c */ /* 0x000fe40003f44270 */
[----:B------:R-:W-:-:S03]  /*36b0*/  FMNMX.FTZ R30, R193, R30, !PT ;  /* 0x0000001ec11e7209 */ /* 0x000fc60007810000 */
[----:B------:R-:W4:Y:S01]  /*36c0*/  MUFU.TANH R70, R70 ;  /* 0x0000004600467308 */ /* 0x000f220000002400 */
[----:B-1----:R-:W-:Y:S02]  /*36d0*/  FSEL R165, R66, -INF , P1 ;  /* 0xff80000042a57808 */ /* 0x002fe40000800000 */
[----:B------:R-:W-:Y:S02]  /*36e0*/  ISETP.GT.AND P1, PT, R25, 0x58, PT ;  /* 0x000000581900780c */ /* 0x000fe40003f24270 */
[----:B------:R-:W-:-:S03]  /*36f0*/  FMNMX.FTZ R5, R165, R30, !PT ;  /* 0x0000001ea5057209 */ /* 0x000fc60007810000 */
[----:B------:R-:W1:Y:S01]  /*3700*/  MUFU.TANH R71, R71 ;  /* 0x0000004700477308 */ /* 0x000e620000002400 */
[----:B---3--:R-:W-:Y:S02]  /*3710*/  FSEL R166, R67, -INF , P2 ;  /* 0xff80000043a67808 */ /* 0x008fe40001000000 */
[----:B------:R-:W-:Y:S02]  /*3720*/  ISETP.GT.AND P2, PT, R25, 0x59, PT ;  /* 0x000000591900780c */ /* 0x000fe40003f44270 */
[----:B------:R-:W-:Y:S02]  /*3730*/  FMNMX.FTZ R30, R166, R5, !PT ;  /* 0x00000005a61e7209 */ /* 0x000fe40007810000 */
[----:B----4-:R-:W-:Y:S02]  /*3740*/  FSEL R167, R70, -INF , P1 ;  /* 0xff80000046a77808 */ /* 0x010fe40000800000 */
[----:B--2---:R-:W-:Y:S02]  /*3750*/  FMNMX.FTZ R32, R21, R32, !PT ;  /* 0x0000002015207209 */ /* 0x004fe40007810000 */
[----:B------:R-:W-:-:S03]  /*3760*/  FMNMX.FTZ R5, R167, R30, !PT ;  /* 0x0000001ea7057209 */ /* 0x000fc60007810000 */
[----:B------:R-:W2:Y:S01]  /*3770*/  SHFL.BFLY PT, R205, R32, 0x1, 0x1f ;  /* 0x0c201f0020cd7f89 */ /* 0x000ea200000e0000 */
[----:B-1----:R-:W-:-:S04]  /*3780*/  FSEL R168, R71, -INF , P2 ;  /* 0xff80000047a87808 */ /* 0x002fc80001000000 */
[----:B------:R-:W-:-:S05]  /*3790*/  FMNMX.FTZ R5, R168, R5, !PT ;  /* 0x00000005a8057209 */ /* 0x000fca0007810000 */
[----:B------:R-:W1:Y:S01]  /*37a0*/  SHFL.BFLY PT, R30, R5, 0x2, 0x1f ;  /* 0x0c401f00051e7f89 */ /* 0x000e6200000e0000 */
[----:B--2---:R-:W-:-:S04]  /*37b0*/  FMNMX.FTZ R205, R32, R205, !PT ;  /* 0x000000cd20cd7209 */ /* 0x004fc80007810000 */
[C---:B------:R-:W-:Y:S01]  /*37c0*/  FSETP.NEU.FTZ.AND P1, PT, R205.reuse, -INF , PT ;  /* 0xff800000cd00780b */ /* 0x040fe20003f3d000 */
[----:B------:R-:W-:Y:S01]  /*37d0*/  FMUL.FTZ R169, R205, UR5 ;  /* 0x00000005cda97c20 */ /* 0x000fe20008410000 */
[----:B-1----:R-:W-:-:S04]  /*37e0*/  FMNMX.FTZ R30, R5, R30, !PT ;  /* 0x0000001e051e7209 */ /* 0x002fc80007810000 */
        /* <DEDUP_REMOVED lines=20> */
[--C-:B------:R-:W-:Y:S01]  /*3930*/  FFMA.FTZ R195, R195, UR5, -R169.reuse ;  /* 0x00000005c3c37c23 */ /* 0x100fe200080108a9 */
[--C-:B------:R-:W-:Y:S01]  /*3940*/  FFMA.FTZ R187, R187, UR5, -R169.reuse ;  /* 0x00000005bbbb7c23 */ /* 0x100fe200080108a9 */
[--C-:B------:R-:W-:Y:S01]  /*3950*/  FFMA.FTZ R190, R190, UR5, -R169.reuse ;  /* 0x00000005bebe7c23 */ /* 0x100fe200080108a9 */
[--C-:B------:R-:W-:Y:S01]  /*3960*/  FFMA.FTZ R192, R192, UR5, -R169.reuse ;  /* 0x00000005c0c07c23 */ /* 0x100fe200080108a9 */
[----:B-1----:R-:W-:Y:S01]  /*3970*/  FMNMX.FTZ R189, R30, R189, !PT ;  /* 0x000000bd1ebd7209 */ /* 0x002fe20007810000 */
[----:B------:R-:W-:Y:S01]  /*3980*/  MUFU.EX2 R21, R21 ;  /* 0x0000001500157308 */ /* 0x000fe20000000800 */
[--C-:B------:R-:W-:Y:S01]  /*3990*/  FFMA.FTZ R161, R161, UR5, -R169.reuse ;  /* 0x00000005a1a17c23 */ /* 0x100fe200080108a9 */
[--C-:B------:R-:W-:Y:S01]  /*39a0*/  FFMA.FTZ R162, R162, UR5, -R169.reuse ;  /* 0x00000005a2a27c23 */ /* 0x100fe200080108a9 */
[C---:B------:R-:W-:Y:S01]  /*39b0*/  FSETP.NEU.FTZ.AND P1, PT, R189.reuse, -INF , PT ;  /* 0xff800000bd00780b */ /* 0x040fe20003f3d000 */
[----:B------:R-:W-:Y:S01]  /*39c0*/  FMUL.FTZ R170, R189, UR5 ;  /* 0x00000005bdaa7c20 */ /* 0x000fe20008410000 */
[--C-:B------:R-:W-:Y:S01]  /*39d0*/  FFMA.FTZ R163, R163, UR5, -R169.reuse ;  /* 0x00000005a3a37c23 */ /* 0x100fe200080108a9 */
[----:B------:R-:W-:-:S02]  /*39e0*/  FFMA.FTZ R164, R164, UR5, -R169 ;  /* 0x00000005a4a47c23 */ /* 0x000fc400080108a9 */
[----:B------:R-:W1:Y:S01]  /*39f0*/  MUFU.EX2 R156, R156 ;  /* 0x0000009c009c7308 */ /* 0x000e620000000800 */
[----:B------:R-:W-:Y:S02]  /*3a00*/  FSEL R170, R170, RZ, P1 ;  /* 0x000000ffaaaa7208 */ /* 0x000fe40000800000 */
[----:B--2---:R-:W-:Y:S01]  /*3a10*/  F2FP.F16.F32.PACK_AB R152, R5, R4 ;  /* 0x000000040598723e */ /* 0x004fe200000000ff */
        /* <DEDUP_REMOVED lines=29> */
[----:B------:R-:W-:-:S02]  /*3bf0*/  FADD.FTZ R21, R21, R4 ;  /* 0x0000000415157221 */ /* 0x000fc40000010000 */
[----:B------:R-:W2:Y:S01]  /*3c00*/  MUFU.EX2 R160, R160 ;  /* 0x000000a000a07308 */ /* 0x000ea20000000800 */
[----:B-1----:R-:W-:Y:S01]  /*3c10*/  F2FP.F16.F32.PACK_AB R153, R158, R157 ;  /* 0x0000009d9e99723e */ /* 0x002fe200000000ff */
[----:B------:R-:W-:Y:S01]  /*3c20*/  FADD.FTZ R158, R157, R158 ;  /* 0x0000009e9d9e7221 */ /* 0x000fe20000010000 */
[----:B------:R-:W-:-:S05]  /*3c30*/  FADD.FTZ R156, R156, R21 ;  /* 0x000000159c9c7221 */ /* 0x000fca0000010000 */
[----:B------:R-:W-:Y:S08]  /*3c40*/  MUFU.EX2 R171, R171 ;  /* 0x000000ab00ab7308 */ /* 0x000ff00000000800 */
[----:B------:R-:W1:Y:S01]  /*3c50*/  MUFU.EX2 R172, R172 ;  /* 0x000000ac00ac7308 */ /* 0x000e620000000800 */
[----:B--2---:R-:W-:Y:S01]  /*3c60*/  F2FP.F16.F32.PACK_AB R155, R160, R159 ;  /* 0x0000009fa09b723e */ /* 0x004fe200000000ff */
        /* <DEDUP_REMOVED lines=9> */
[----:B------:R-:W2:Y:S08]  /*3d00*/  MUFU.EX2 R176, R176 ;  /* 0x000000b000b07308 */ /* 0x000eb00000000800 */
[----:B------:R-:W-:Y:S08]  /*3d10*/  MUFU.EX2 R177, R177 ;  /* 0x000000b100b17308 */ /* 0x000ff00000000800 */
[----:B------:R-:W3:Y:S08]  /*3d20*/  MUFU.EX2 R178, R178 ;  /* 0x000000b200b27308 */ /* 0x000ef00000000800 */
[----:B------:R-:W4:Y:S08]  /*3d30*/  MUFU.EX2 R179, R179 ;  /* 0x000000b300b37308 */ /* 0x000f300000000800 */
[----:B------:R-:W-:Y:S08]  /*3d40*/  MUFU.EX2 R181, R181 ;  /* 0x000000b500b57308 */ /* 0x000ff00000000800 */
[----:B------:R-:W-:Y:S08]  /*3d50*/  MUFU.EX2 R183, R183 ;  /* 0x000000b700b77308 */ /* 0x000ff00000000800 */
[----:B------:R-:W-:Y:S08]  /*3d60*/  MUFU.EX2 R185, R185 ;  /* 0x000000b900b97308 */ /* 0x000ff00000000800 */
[----:B------:R-:W5:Y:S08]  /*3d70*/  MUFU.EX2 R180, R180 ;  /* 0x000000b400b47308 */ /* 0x000f700000000800 */
[----:B------:R-:W0:Y:S08]  /*3d80*/  MUFU.EX2 R182, R182 ;  /* 0x000000b600b67308 */ /* 0x000e300000000800 */
[----:B------:R-:W0:Y:S08]  /*3d90*/  MUFU.EX2 R184, R184 ;  /* 0x000000b800b87308 */ /* 0x000e300000000800 */
        /* <DEDUP_REMOVED lines=9> */
[----:B------:R-:W0:Y:S08]  /*3e30*/  MUFU.EX2 R195, R195 ;  /* 0x000000c300c37308 */ /* 0x000e300000000800 */
[----:B------:R-:W-:Y:S08]  /*3e40*/  MUFU.EX2 R187, R187 ;  /* 0x000000bb00bb7308 */ /* 0x000ff00000000800 */
[----:B------:R-:W-:Y:S08]  /*3e50*/  MUFU.EX2 R190, R190 ;  /* 0x000000be00be7308 */ /* 0x000ff00000000800 */
[----:B------:R-:W-:Y:S08]  /*3e60*/  MUFU.EX2 R192, R192 ;  /* 0x000000c000c07308 */ /* 0x000ff00000000800 */
[----:B------:R-:W0:Y:S08]  /*3e70*/  MUFU.EX2 R194, R194 ;  /* 0x000000c200c27308 */ /* 0x000e300000000800 */
[----:B------:R-:W0:Y:S08]  /*3e80*/  MUFU.EX2 R188, R188 ;  /* 0x000000bc00bc7308 */ /* 0x000e300000000800 */
[----:B------:R-:W-:Y:S08]  /*3e90*/  MUFU.EX2 R191, R191 ;  /* 0x000000bf00bf7308 */ /* 0x000ff00000000800 */
[----:B------:R-:W0:Y:S08]  /*3ea0*/  MUFU.EX2 R193, R193 ;  /* 0x000000c100c17308 */ /* 0x000e300000000800 */
[----:B------:R-:W-:Y:S08]  /*3eb0*/  MUFU.EX2 R161, R161 ;  /* 0x000000a100a17308 */ /* 0x000ff00000000800 */
[----:B------:R-:W0:Y:S08]  /*3ec0*/  MUFU.EX2 R162, R162 ;  /* 0x000000a200a27308 */ /* 0x000e300000000800 */
[----:B------:R-:W-:Y:S08]  /*3ed0*/  MUFU.EX2 R163, R163 ;  /* 0x000000a300a37308 */ /* 0x000ff00000000800 */
[----:B------:R-:W-:Y:S08]  /*3ee0*/  MUFU.EX2 R164, R164 ;  /* 0x000000a400a47308 */ /* 0x000ff00000000800 */
[----:B------:R-:W-:Y:S01]  /*3ef0*/  MUFU.EX2 R165, R165 ;  /* 0x000000a500a57308 */ /* 0x000fe20000000800 */
[----:B------:R-:W-:-:S02]  /*3f00*/  WARPGROUP.DEPBAR.LE gsb0, 0x0 ;  /* 0x00008000000079c5 */ /* 0x000fc40000010000 */
[----:B-1----:R-:W-:Y:S01]  /*3f10*/  F2FP.F16.F32.PACK_AB R152, R172, R171 ;  /* 0x000000abac98723e */ /* 0x002fe200000000ff */
[----:B------:R-:W-:Y:S01]  /*3f20*/  FADD.FTZ R171, R171, R156 ;  /* 0x0000009cabab7221 */ /* 0x000fe20000010000 */
[----:B--2---:R-:W-:Y:S01]  /*3f30*/  F2FP.F16.F32.PACK_AB R153, R176, R175 ;  /* 0x000000afb099723e */ /* 0x004fe200000000ff */
[----:B------:R-:W-:Y:S01]  /*3f40*/  FADD.FTZ R175, R175, R160 ;  /* 0x000000a0afaf7221 */ /* 0x000fe20000010000 */
[----:B------:R-:W-:Y:S01]  /*3f50*/  F2FP.F16.F32.PACK_AB R154, R174, R173 ;  /* 0x000000adae9a723e */ /* 0x000fe200000000ff */
[----:B------:R-:W1:Y:S01]  /*3f60*/  MUFU.EX2 R166, R166 ;  /* 0x000000a600a67308 */ /* 0x000e620000000800 */
        /* <DEDUP_REMOVED lines=12> */
[----:B----4-:R-:W-:Y:S01]  /*4030*/  FADD.FTZ R174, R179, R174 ;  /* 0x000000aeb3ae7221 */ /* 0x010fe20000010000 */
[----:B------:R-:W2:Y:S01]  /*4040*/  MUFU.EX2 R168, R168 ;  /* 0x000000a800a87308 */ /* 0x000ea20000000800 */
[----:B-----5:R-:W-:-:S02]  /*4050*/  FADD.FTZ R177, R180, R177 ;  /* 0x000000b1b4b17221 */ /* 0x020fc40000010000 */
[----:B------:R-:W-:Y:S02]  /*4060*/  FADD.FTZ R174, R181, R174 ;  /* 0x000000aeb5ae7221 */ /* 0x000fe40000010000 */
[----:B0-----:R-:W-:Y:S02]  /*4070*/  FADD.FTZ R177, R182, R177 ;  /* 0x000000b1b6b17221 */ /* 0x001fe40000010000 */
[----:B------:R-:W-:Y:S02]  /*4080*/  FADD.FTZ R174, R183, R174 ;  /* 0x000000aeb7ae7221 */ /* 0x000fe40000010000 */
[----:B------:R-:W-:-:S04]  /*4090*/  FADD.FTZ R177, R184, R177 ;  /* 0x000000b1b8b17221 */ /* 0x000fc80000010000 */
[----:B------:R-:W-:Y:S01]  /*40a0*/  FADD.FTZ R177, R186, R177 ;  /* 0x000000b1bab17221 */ /* 0x000fe20000010000 */
[----:B------:R-:W-:Y:S02]  /*40b0*/  WARPGROUP.DEPBAR.LE gsb0, 0x0 ;  /* 0x00008000000079c5 */ /* 0x000fe40000010000 */
[----:B------:R-:W-:Y:S02]  /*40c0*/  F2FP.F16.F32.PACK_AB R152, R181, R179 ;  /* 0x000000b3b598723e */ /* 0x000fe400000000ff */
[----:B------:R-:W-:Y:S02]  /*40d0*/  F2FP.F16.F32.PACK_AB R153, R182, R180 ;  /* 0x000000b4b699723e */ /* 0x000fe400000000ff */
[C---:B------:R-:W-:Y:S01]  /*40e0*/  F2FP.F16.F32.PACK_AB R154, R185.reuse, R183 ;  /* 0x000000b7b99a723e */ /* 0x040fe200000000ff */
[----:B------:R-:W-:Y:S01]  /*40f0*/  FADD.FTZ R185, R185, R174 ;  /* 0x000000aeb9b97221 */ /* 0x000fe20000010000 */
        /* <DEDUP_REMOVED lines=21> */
[----:B------:R-:W-:Y:S01]  /*4250*/  FADD.FTZ R206, R195, R206 ;  /* 0x000000cec3ce7221 */ /* 0x000fe20000010000 */
[----:B------:R-:W-:Y:S01]  /*4260*/  UMOV UR11, 0x40000040 ;  /* 0x40000040000b7882 */ /* 0x000fe20000000000 */
[----:B------:R-:W-:Y:S01]  /*4270*/  FADD.FTZ R199, R194, R199 ;  /* 0x000000c7c2c77221 */ /* 0x000fe20000010000 */
[----:B------:R-:W-:Y:S02]  /*4280*/  WARPGROUP.DEPBAR.LE gsb0, 0x0 ;  /* 0x00008000000079c5 */ /* 0x000fe40000010000 */
[C---:B------:R-:W-:Y:S01]  /*4290*/  F2FP.F16.F32.PACK_AB R152, R187.reuse, R195 ;  /* 0x000000c3bb98723e */ /* 0x040fe200000000ff */
        /* <DEDUP_REMOVED lines=9> */
[----:B------:R-:W-:-:S10]  /*4330*/  FADD.FTZ R188, R193, R188 ;  /* 0x000000bcc1bc7221 */ /* 0x000fd40000010000 */
        /* <DEDUP_REMOVED lines=21> */
.L_x_13850:
[----:B------:R-:W0:Y:S01]  /*4490*/  @P6 LDC R152, c[0x0][0x44c] ;  /* 0x00011300ff986b82 */ /* 0x000e220000000800 */
[----:B------:R-:W-:Y:S01]  /*44a0*/  R2UR UR4, R212 ;  /* 0x00000000d40472ca */ /* 0x000fe200000e0000 */
[----:B------:R-:W-:Y:S01]  /*44b0*/  IMAD.U32 R21, RZ, RZ, UR60 ;  /* 0x0000003cff157e24 */ /* 0x000fe2000f8e00ff */
[----:B------:R-:W-:Y:S01]  /*44c0*/  UIADD3 UR6, UR6, 0x32460, URZ ;  /* 0x0003246006067890 */ /* 0x000fe2000fffe03f */
[----:B------:R-:W-:-:S03]  /*44d0*/  VIADD R201, R201, 0xfffffffe ;  /* 0xfffffffec9c97836 */ /* 0x000fc60000000000 */
[----:B------:R-:W-:Y:S01]  /*44e0*/  UPRMT UR6, UR48, 0x654, UR6 ;  /* 0x0000065430067896 */ /* 0x000fe20008000006 */
[----:B------:R-:W1:Y:S06]  /*44f0*/  @P6 LDC R153, c[0x0][0x450] ;  /* 0x00011400ff996b82 */ /* 0x000e6c0000000800 */
[----:B------:R-:W-:Y:S02]  /*4500*/  IMAD R208, R208, UR4, -R207 ;  /* 0x00000004d0d07c24 */ /* 0x000fe4000f8e0acf */
[----:B------:R-:W-:Y:S01]  /*4510*/  SYNCS.ARRIVE.TRANS64.RED.A1T0 RZ, [UR6], RZ ;  /* 0x000000ffffff79a7 */ /* 0x000fe20008100406 */
[----:B0-----:R-:W-:-:S05]  /*4520*/  @P6 IMAD.HI.U32 R152, R152, UR60, RZ ;  /* 0x0000003c98986c27 */ /* 0x001fca000f8e00ff */
[----:B-1----:R-:W-:-:S05]  /*4530*/  @P6 SHF.R.U32.HI R21, RZ, R153, R152 ;  /* 0x00000099ff156219 */ /* 0x002fca0000011698 */
[----:B------:R-:W-:-:S04]  /*4540*/  IMAD.IADD R21, R208, 0x1, R21 ;  /* 0x00000001d0157824 */ /* 0x000fc800078e0215 */
[----:B------:R-:W-:-:S05]  /*4550*/  IMAD.HI R21, R21, 0x2aaaaaab, RZ ;  /* 0x2aaaaaab15157827 */ /* 0x000fca00078e02ff */
[----:B------:R-:W-:-:S04]  /*4560*/  SHF.R.U32.HI R152, RZ, 0x1f, R21 ;  /* 0x0000001fff987819 */ /* 0x000fc80000011615 */
[----:B------:R-:W-:-:S04]  /*4570*/  LEA.HI.SX32 R152, R21, R152, 0x1c ;  /* 0x0000009815987211 */ /* 0x000fc800078fe2ff */
[----:B------:R-:W-:-:S04]  /*4580*/  VIMNMX R211, RZ, R152, !PT ;  /* 0x00000098ffd37248 */ /* 0x000fc80007fe0100 */
[----:B------:R-:W-:-:S13]  /*4590*/  ISETP.GE.AND P1, PT, R201, R211, PT ;  /* 0x000000d3c900720c */ /* 0x000fda0003f26270 */
[----:B------:R-:W-:Y:S05]  /*45a0*/  @!P1 BRA `(.L_x_13851) ;  /* 0x0000003000489947 */ /* 0x000fea0003800000 */
[----:B------:R-:W-:Y:S01]  /*45b0*/  IMAD.MOV.U32 R202, RZ, RZ, R189 ;  /* 0x000000ffffca7224 */ /* 0x000fe200078e00bd */
[----:B------:R-:W-:-:S07]  /*45c0*/  MOV R21, R205 ;  /* 0x000000cd00157202 */ /* 0x000fce0000000f00 */
.L_x_13862:
        /* <DEDUP_REMOVED lines=8> */
.L_x_13852:
        /* <DEDUP_REMOVED lines=9> */
.L_x_13853:
[----:B-1----:R-:W-:Y:S05]  /*46e0*/  @P1 BRA `(.L_x_13854) ;  /* 0x0000000000081947 */ /* 0x002fea0003800000 */
[----:B------:R-:W1:Y:S02]  /*46f0*/  SYNCS.PHASECHK.TRANS64.TRYWAIT P1, [UR4+0x32430], R0 ;  /* 0x03243000ff0075a7 */ /* 0x000e640008020144 */
[----:B-1----:R-:W-:Y:S05]  /*4700*/  @!P1 BRA `(.L_x_13855) ;  /* 0x000000dc00109947 */ /* 0x002fea0003800000 */
.L_x_13854:
[----:B------:R-:W-:Y:S01]  /*4710*/  R2UR UR5, R20 ;  /* 0x00000000140572ca */ /* 0x000fe200000e0000 */
[----:B-1----:R-:W-:Y:S01]  /*4720*/  WARPGROUP.ARRIVE ;  /* 0x00000000000079c5 */ /* 0x002fe20000000000 */
[----:B------:R-:W-:Y:S01]  /*4730*/  R2UR UR48, R22 ;  /* 0x00000000163072ca */ /* 0x000fe200000e0000 */
[----:B------:R-:W-:Y:S01]  /*4740*/  UMOV UR51, 0x40000040 ;  /* 0x4000004000337882 */ /* 0x000fe20000000000 */
[----:B------:R-:W-:-:S09]  /*4750*/  R2UR UR49, R23 ;  /* 0x00000000173172ca */ /* 0x000fd200000e0000 */
[----:B------:R-:W-:-:S07]  /*4760*/  UIMAD UR5, UR38, 0x300, UR5 ;  /* 0x00000300260578a4 */ /* 0x000fce000f8e0205 */
[----:B------:R-:W-:Y:S02]  /*4770*/  UMOV UR50, UR5 ;  /* 0x0000000500327c82 */ /* 0x000fe40008000000 */
        /* <DEDUP_REMOVED lines=25> */
.L_x_13856:
[----:B------:R1:W2:Y:S01]  /*4910*/  SYNCS.PHASECHK.TRANS64.TRYWAIT P1, [UR4+0x32450], R0 ;  /* 0x03245000ff0075a7 */ /* 0x0002a20008020144 */
[----:B------:R-:W-:Y:S05]  /*4920*/  @!P0 BRA `(.L_x_13857) ;  /* 0x0000000000048947 */ /* 0x000fea0003800000 */
[----:B------:R-:W-:Y:S01]  /*4930*/  BPT.TRAP 0x1 ;  /* 0x000000040000795c */ /* 0x000fe20000300000 */
.L_x_13857:
[----:B--2---:R-:W-:Y:S05]  /*4940*/  @P1 BRA `(.L_x_13858) ;  /* 0x0000000000081947 */ /* 0x004fea0003800000 */
[----:B------:R-:W2:Y:S02]  /*4950*/  SYNCS.PHASECHK.TRANS64.TRYWAIT P1, [UR4+0x32450], R0 ;  /* 0x03245000ff0075a7 */ /* 0x000ea40008020144 */
[----:B--2---:R-:W-:Y:S05]  /*4960*/  @!P1 BRA `(.L_x_13859) ;  /* 0x000000d800909947 */ /* 0x004fea0003800000 */
.L_x_13858:
[----:B------:R-:W-:Y:S01]  /*4970*/  R2UR UR48, R12 ;  /* 0x000000000c3072ca */ /* 0x000fe200000e0000 */
[----:B------:R-:W-:Y:S01]  /*4980*/  UIMAD UR5, UR6, 0xc00, UR61 ;  /* 0x00000c00060578a4 */ /* 0x000fe2000f8e023d */
[----:B------:R-:W-:Y:S01]  /*4990*/  R2UR UR49, R13 ;  /* 0x000000000d3172ca */ /* 0x000fe200000e0000 */
[----:B------:R-:W-:Y:S01]  /*49a0*/  WARPGROUP.ARRIVE ;  /* 0x00000000000079c5 */ /* 0x000fe20000000000 */
[----:B------:R-:W-:Y:S01]  /*49b0*/  UMOV UR51, 0x40000040 ;  /* 0x4000004000337882 */ /* 0x000fe20000000000 */
[----:B------:R-:W-:-:S04]  /*49c0*/  UIADD3 UR10, UR5, 0x304, URZ ;  /* 0x00000304050a7890 */ /* 0x000fc8000fffe03f */
[----:B--2---:R-:W2:Y:S01]  /*49d0*/  S2R R203, SR_TID.X ;  /* 0x0000000000cb7919 */ /* 0x004ea20000002100 */
        /* <DEDUP_REMOVED lines=23> */
[----:B--2---:R-:W-:-:S04]  /*4b50*/  SHF.R.U32.HI R203, RZ, 0x7, R203 ;  /* 0x00000007ffcb7819 */ /* 0x004fc800000116cb */
[----:B01----:R-:W-:Y:S01]  /*4b60*/  IADD3 R0, -R203, 0xb, RZ ;  /* 0x0000000bcb007810 */ /* 0x003fe20007ffe1ff */
        /* <DEDUP_REMOVED lines=69> */
.L_x_13860:
[----:B------:R-:W-:Y:S01]  /*4fc0*/  ISETP.NE.AND P1, PT, R228, 0x1, PT ;  /* 0x00000001e400780c */ /* 0x000fe20003f25270 */
[----:B------:R-:W-:Y:S01]  /*4fd0*/  VIADD R206, R213, UR60 ;  /* 0x0000003cd5ce7c36 */ /* 0x000fe20008000000 */
[----:B------:R-:W1:Y:S01]  /*4fe0*/  LDC R205, c[0x0][0x2f0] ;  /* 0x0000bc00ffcd7b82 */ /* 0x000e620000000800 */
[----:B------:R-:W-:Y:S01]  /*4ff0*/  R2UR UR10, R212 ;  /* 0x00000000d40a72ca */ /* 0x000fe200000e0000 */
[----:B------:R-:W-:Y:S01]  /*5000*/  ULDC UR5, c[0x0][0xad0] ;  /* 0x0002b40000057ab9 */ /* 0x000fe20000000800 */
[----:B------:R-:W-:Y:S01]  /*5010*/  UIMAD UR6, UR6, 0xc00, UR7 ;  /* 0x00000c00060678a4 */ /* 0x000fe2000f8e0207 */
[----:B------:R-:W-:Y:S01]  /*5020*/  FMUL.FTZ R157, R157, UR5 ;  /* 0x000000059d9d7c20 */ /* 0x000fe20008410000 */
[----:B------:R-:W-:Y:S01]  /*5030*/  FMUL.FTZ R160, R160, UR5 ;  /* 0x00000005a0a07c20 */ /* 0x000fe20008410000 */
[----:B------:R-:W-:Y:S01]  /*5040*/  FMUL.FTZ R168, R168, UR5 ;  /* 0x00000005a8a87c20 */ /* 0x000fe20008410000 */
[----:B------:R-:W-:Y:S01]  /*5050*/  FMUL.FTZ R152, R152, UR5 ;  /* 0x0000000598987c20 */ /* 0x000fe20008410000 */
[----:B------:R-:W-:Y:S01]  /*5060*/  FMUL.FTZ R169, R169, UR5 ;  /* 0x00000005a9a97c20 */ /* 0x000fe20008410000 */
[----:B------:R-:W-:Y:S01]  /*5070*/  FMUL.FTZ R177, R177, UR5 ;  /* 0x00000005b1b17c20 */ /* 0x000fe20008410000 */
[----:B------:R-:W2:Y:S01]  /*5080*/  MUFU.TANH R157, R157 ;  /* 0x0000009d009d7308 */ /* 0x000ea20000002400 */
[----:B------:R-:W3:Y:S01]  /*5090*/  @P1 LDC R203, c[0x0][0x44c] ;  /* 0x00011300ffcb1b82 */ /* 0x000ee20000000800 */
[----:B------:R-:W-:Y:S01]  /*50a0*/  FMUL.FTZ R153, R153, UR5 ;  /* 0x0000000599997c20 */ /* 0x000fe20008410000 */
[----:B------:R-:W-:Y:S01]  /*50b0*/  FMUL.FTZ R161, R161, UR5 ;  /* 0x00000005a1a17c20 */ /* 0x000fe20008410000 */
[----:B------:R-:W-:Y:S01]  /*50c0*/  FMUL.FTZ R180, R180, UR5 ;  /* 0x00000005b4b47c20 */ /* 0x000fe20008410000 */
[----:B------:R-:W-:Y:S01]  /*50d0*/  FMUL.FTZ R154, R154, UR5 ;  /* 0x000000059a9a7c20 */ /* 0x000fe20008410000 */
[----:B------:R-:W-:Y:S01]  /*50e0*/  FMUL.FTZ R164, R164, UR5 ;  /* 0x00000005a4a47c20 */ /* 0x000fe20008410000 */
[----:B------:R-:W-:Y:S01]  /*50f0*/  FMUL.FTZ R172, R172, UR5 ;  /* 0x00000005acac7c20 */ /* 0x000fe20008410000 */
[----:B------:R-:W4:Y:S01]  /*5100*/  MUFU.TANH R160, R160 ;  /* 0x000000a000a07308 */ /* 0x000f220000002400 */
[----:B------:R-:W5:Y:S01]  /*5110*/  @P1 LDC R204, c[0x0][0x450] ;  /* 0x00011400ffcc1b82 */ /* 0x000f620000000800 */
        /* <DEDUP_REMOVED lines=15> */
[----:B---3--:R-:W-:-:S04]  /*5210*/  @P1 IMAD.HI.U32 R203, R206, R203, RZ ;  /* 0x000000cbcecb1227 */ /* 0x008fc800078e00ff */
[----:B------:R-:W-:Y:S01]  /*5220*/  FMUL.FTZ R167, R167, UR5 ;  /* 0x00000005a7a77c20 */ /* 0x000fe20008410000 */
[----:B------:R-:W-:Y:S01]  /*5230*/  FMUL.FTZ R170, R170, UR5 ;  /* 0x00000005aaaa7c20 */ /* 0x000fe20008410000 */
[----:B------:R-:W-:Y:S01]  /*5240*/  FMUL.FTZ R171, R171, UR5 ;  /* 0x00000005abab7c20 */ /* 0x000fe20008410000 */
[----:B------:R-:W-:Y:S01]  /*5250*/  FMUL.FTZ R174, R174, UR5 ;  /* 0x00000005aeae7c20 */ /* 0x000fe20008410000 */
[----:B------:R-:W-:Y:S01]  /*5260*/  FMUL.FTZ R175, R175, UR5 ;  /* 0x00000005afaf7c20 */ /* 0x000fe20008410000 */
[----:B------:R-:W-:Y:S01]  /*5270*/  FMUL.FTZ R178, R178, UR5 ;  /* 0x00000005b2b27c20 */ /* 0x000fe20008410000 */
        /* <DEDUP_REMOVED lines=8> */
[----:B------:R-:W3:Y:S01]  /*5300*/  MUFU.TANH R177, R177 ;  /* 0x000000b100b17308 */ /* 0x000ee20000002400 */
[----:B------:R-:W-:Y:S01]  /*5310*/  FMUL.FTZ R190, R190, UR5 ;  /* 0x00000005bebe7c20 */ /* 0x000fe20008410000 */
[----:B------:R2:W4:Y:S01]  /*5320*/  SHFL.IDX PT, R204, R206, 0x1, 0x1c1f ;  /* 0x003c1f00cecc7f89 */ /* 0x00052200000e0000 */
[----:B------:R-:W-:Y:S01]  /*5330*/  FMUL.FTZ R191, R191, UR5 ;  /* 0x00000005bfbf7c20 */ /* 0x000fe20008410000 */
[----:B------:R-:W-:Y:S01]  /*5340*/  FMUL.FTZ R194, R194, UR5 ;  /* 0x00000005c2c27c20 */ /* 0x000fe20008410000 */
[----:B------:R-:W-:Y:S01]  /*5350*/  FMUL.FTZ R195, R195, UR5 ;  /* 0x00000005c3c37c20 */ /* 0x000fe20008410000 */
[----:B------:R-:W-:Y:S01]  /*5360*/  FMUL.FTZ R198, R198, UR5 ;  /* 0x00000005c6c67c20 */ /* 0x000fe20008410000 */
[----:B------:R-:W-:Y:S01]  /*5370*/  FMUL.FTZ R188, R188, UR5 ;  /* 0x00000005bcbc7c20 */ /* 0x000fe20008410000 */
[----:B------:R-:W3:Y:S01]  /*5380*/  MUFU.TANH R153, R153 ;  /* 0x0000009900997308 */ /* 0x000ee20000002400 */
[----:B------:R-:W-:Y:S01]  /*5390*/  FMUL.FTZ R199, R199, UR5 ;  /* 0x00000005c7c77c20 */ /* 0x000fe20008410000 */
[----:B--2---:R-:W-:-:S02]  /*53a0*/  IMAD.MOV.U32 R206, RZ, RZ, -0x60 ;  /* 0xffffffa0ffce7424 */ /* 0x004fc400078e00ff */
[----:B------:R-:W-:Y:S01]  /*53b0*/  FMUL.FTZ R189, R189, UR5 ;  /* 0x00000005bdbd7c20 */ /* 0x000fe20008410000 */
[----:B------:R-:W-:Y:S01]  /*53c0*/  FMUL.FTZ R192, R192, UR5 ;  /* 0x00000005c0c07c20 */ /* 0x000fe20008410000 */
[----:B------:R-:W-:Y:S01]  /*53d0*/  FMUL.FTZ R197, R197, UR5 ;  /* 0x00000005c5c57c20 */ /* 0x000fe20008410000 */
[----:B------:R-:W-:Y:S02]  /*53e0*/  IMAD R206, R201, R206, 0x1 ;  /* 0x00000001c9ce7424 */ /* 0x000fe400078e02ce */
[----:B------:R-:W-:Y:S01]  /*53f0*/  FMUL.FTZ R193, R193, UR5 ;  /* 0x00000005c1c17c20 */ /* 0x000fe20008410000 */
[----:B------:R-:W2:Y:S01]  /*5400*/  MUFU.TANH R161, R161 ;  /* 0x000000a100a17308 */ /* 0x000ea20000002400 */
[----:B------:R-:W-:Y:S01]  /*5410*/  FMUL.FTZ R196, R196, UR5 ;  /* 0x00000005c4c47c20 */ /* 0x000fe20008410000 */
[----:B------:R-:W-:Y:S01]  /*5420*/  IMAD R206, R214, -0x2, R206 ;  /* 0xfffffffed6ce7824 */ /* 0x000fe200078e02ce */
[----:B------:R-:W-:Y:S01]  /*5430*/  ULDC UR5, c[0x0][0xa80] ;  /* 0x0002a00000057ab9 */ /* 0x000fe20000000800 */
[----:B------:R-:W-:-:S02]  /*5440*/  UMOV UR11, 0x40000040 ;  /* 0x40000040000b7882 */ /* 0x000fc40000000000 */
[----:B-1----:R-:W-:Y:S01]  /*5450*/  IMAD R205, R205, UR10, R206 ;  /* 0x0000000acdcd7c24 */ /* 0x002fe2000f8e02ce */
[----:B------:R-:W-:Y:S01]  /*5460*/  ULDC UR10, c[0x0][0x288] ;  /* 0x0000a200000a7ab9 */ /* 0x000fe20000000800 */
[----:B------:R-:W1:Y:S03]  /*5470*/  MUFU.TANH R180, R180 ;  /* 0x000000b400b47308 */ /* 0x000e660000002400 */
[--C-:B-----5:R-:W-:Y:S02]  /*5480*/  IADD3 R203, R203, -UR10, R205.reuse ;  /* 0x8000000acbcb7c10 */ /* 0x120fe4000fffe0cd */
[----:B----4-:R-:W-:Y:S01]  /*5490*/  IADD3 R204, R204, -UR10, R205 ;  /* 0x8000000acccc7c10 */ /* 0x010fe2000fffe0cd */
[----:B------:R-:W-:Y:S01]  /*54a0*/  UIADD3 UR10, UR4, 0x32440, URZ ;  /* 0x00032440040a7890 */ /* 0x000fe2000fffe03f */
[C---:B------:R-:W-:Y:S01]  /*54b0*/  ISETP.GT.AND P4, PT, R203.reuse, 0x9, PT ;  /* 0x00000009cb00780c */ /* 0x040fe20003f84270 */
[----:B------:R-:W4:Y:S01]  /*54c0*/  MUFU.TANH R154, R154 ;  /* 0x0000009a009a7308 */ /* 0x000f220000002400 */
[----:B------:R-:W-:Y:S01]  /*54d0*/  ISETP.GT.AND P5, PT, R203, 0x10, PT ;  /* 0x00000010cb00780c */ /* 0x000fe20003fa4270 */
[----:B------:R-:W-:Y:S01]  /*54e0*/  UPRMT UR10, UR54, 0x654, UR10 ;  /* 0x00000654360a7896 */ /* 0x000fe2000800000a */
[----:B------:R-:W-:-:S02]  /*54f0*/  FSEL R157, R157, -INF , P4 ;  /* 0xff8000009d9d7808 */ /* 0x000fc40002000000 */
[C---:B------:R-:W-:Y:S02]  /*5500*/  ISETP.GT.AND P4, PT, R203.reuse, 0x20, PT ;  /* 0x00000020cb00780c */ /* 0x040fe40003f84270 */
[C---:B------:R-:W-:Y:S01]  /*5510*/  ISETP.GT.AND P1, PT, R203.reuse, RZ, PT ;  /* 0x000000ffcb00720c */ /* 0x040fe20003f24270 */
[----:B------:R-:W5:Y:S01]  /*5520*/  MUFU.TANH R164, R164 ;  /* 0x000000a400a47308 */ /* 0x000f620000002400 */
[----:B------:R-:W-:Y:S02]  /*5530*/  FSEL R160, R160, -INF , P5 ;  /* 0xff800000a0a07808 */ /* 0x000fe40002800000 */
[C---:B------:R-:W-:Y:S01]  /*5540*/  ISETP.GT.AND P5, PT, R203.reuse, 0x21, PT ;  /* 0x00000021cb00780c */ /* 0x040fe20003fa4270 */
[----:B------:R-:W-:Y:S01]  /*5550*/  SYNCS.ARRIVE.TRANS64.RED.A1T0 RZ, [UR10], RZ ;  /* 0x000000ffffff79a7 */ /* 0x000fe2000810040a */
[----:B0-----:R-:W-:Y:S01]  /*5560*/  FSEL R168, R168, -INF , P4 ;  /* 0xff800000a8a87808 */ /* 0x001fe20002000000 */
[----:B------:R-:W-:Y:S01]  /*5570*/  UMOV UR10, UR6 ;  /* 0x00000006000a7c82 */ /* 0x000fe20008000000 */
[C---:B------:R-:W-:Y:S01]  /*5580*/  ISETP.GT.AND P4, PT, R203.reuse, 0x31, PT ;  /* 0x00000031cb00780c */ /* 0x040fe20003f84270 */
[----:B------:R-:W0:Y:S01]  /*5590*/  MUFU.TANH R172, R172 ;  /* 0x000000ac00ac7308 */ /* 0x000e220000002400 */
[----:B------:R-:W-:-:S02]  /*55a0*/  ISETP.GT.AND P2, PT, R203, 0x1, PT ;  /* 0x00000001cb00780c */ /* 0x000fc40003f44270 */
[----:B------:R-:W-:Y:S02]  /*55b0*/  FSEL R152, R152, -INF , P1 ;  /* 0xff80000098987808 */ /* 0x000fe40000800000 */
[----:B------:R-:W-:Y:S02]  /*55c0*/  ISETP.GT.AND P1, PT, R203, 0x11, PT ;  /* 0x00000011cb00780c */ /* 0x000fe40003f24270 */
[----:B---3--:R-:W-:Y:S01]  /*55d0*/  FSEL R169, R169, -INF , P5 ;  /* 0xff800000a9a97808 */ /* 0x008fe20002800000 */
[----:B------:R-:W3:Y:S01]  /*55e0*/  MUFU.TANH R155, R155 ;  /* 0x0000009b009b7308 */ /* 0x000ee20000002400 */
[----:B------:R-:W-:Y:S02]  /*55f0*/  ISETP.GT.AND P5, PT, R203, 0x38, PT ;  /* 0x00000038cb00780c */ /* 0x000fe40003fa4270 */
[----:B------:R-:W-:Y:S02]  /*5600*/  FSEL R177, R177, -INF , P4 ;  /* 0xff800000b1b17808 */ /* 0x000fe40002000000 */
[----:B------:R-:W-:-:S02]  /*5610*/  FSEL R153, R153, -INF , P2 ;  /* 0xff80000099997808 */ /* 0x000fc40001000000 */
[----:B------:R-:W-:Y:S01]  /*5620*/  ISETP.GT.AND P4, PT, R204, RZ, PT ;  /* 0x000000ffcc00720c */ /* 0x000fe20003f84270 */
[----:B------:R-:W3:Y:S01]  /*5630*/  MUFU.TANH R173, R173 ;  /* 0x000000ad00ad7308 */ /* 0x000ee20000002400 */
[----:B------:R-:W-:Y:S02]  /*5640*/  ISETP.GT.AND P2, PT, R203, 0x18, PT ;  /* 0x00000018cb00780c */ /* 0x000fe40003f44270 */
[----:B--2---:R-:W-:Y:S02]  /*5650*/  FSEL R161, R161, -INF , P1 ;  /* 0xff800000a1a17808 */ /* 0x004fe40000800000 */
[----:B------:R-:W-:Y:S02]  /*5660*/  ISETP.GT.AND P1, PT, R203, 0x28, PT ;  /* 0x00000028cb00780c */ /* 0x000fe40003f24270 */
[----:B-1----:R-:W-:Y:S01]  /*5670*/  FSEL R180, R180, -INF , P5 ;  /* 0xff800000b4b47808 */ /* 0x002fe20002800000 */
[----:B------:R-:W1:Y:S01]  /*5680*/  MUFU.TANH R181, R181 ;  /* 0x000000b500b57308 */ /* 0x000e620000002400 */
[----:B------:R-:W-:-:S02]  /*5690*/  ISETP.GT.AND P5, PT, R204, 0x1, PT ;  /* 0x00000001cc00780c */ /* 0x000fc40003fa4270 */
[----:B----4-:R-:W-:Y:S02]  /*56a0*/  FSEL R154, R154, -INF , P4 ;  /* 0xff8000009a9a7808 */ /* 0x010fe40002000000 */
[----:B-----5:R-:W-:Y:S02]  /*56b0*/  FSEL R164, R164, -INF , P2 ;  /* 0xff800000a4a47808 */ /* 0x020fe40001000000 */
[C---:B------:R-:W-:Y:S01]  /*56c0*/  ISETP.GT.AND P2, PT, R203.reuse, 0x29, PT ;  /* 0x00000029cb00780c */ /* 0x040fe20003f44270 */
[----:B------:R-:W2:Y:S01]  /*56d0*/  MUFU.TANH R158, R158 ;  /* 0x0000009e009e7308 */ /* 0x000ea20000002400 */
[----:B0-----:R-:W-:Y:S02]  /*56e0*/  FSEL R172, R172, -INF , P1 ;  /* 0xff800000acac7808 */ /* 0x001fe40000800000 */
[----:B------:R-:W-:Y:S02]  /*56f0*/  ISETP.GT.AND P1, PT, R203, 0x39, PT ;  /* 0x00000039cb00780c */ /* 0x000fe40003f24270 */
[----:B------:R-:W-:-:S02]  /*5700*/  ISETP.GT.AND P4, PT, R204, 0x8, PT ;  /* 0x00000008cc00780c */ /* 0x000fc40003f84270 */
[----:B---3--:R-:W-:Y:S01]  /*5710*/  FSEL R155, R155, -INF , P5 ;  /* 0xff8000009b9b7808 */ /* 0x008fe20002800000 */
[----:B------:R-:W0:Y:S01]  /*5720*/  MUFU.TANH R184, R184 ;  /* 0x000000b800b87308 */ /* 0x000e220000002400 */
[----:B------:R-:W-:Y:S02]  /*5730*/  FMNMX.FTZ R205, R154, R202, !PT ;  /* 0x000000ca9acd7209 */ /* 0x000fe40007810000 */
[----:B------:R-:W-:Y:S02]  /*5740*/  FSEL R173, R173, -INF , P2 ;  /* 0xff800000adad7808 */ /* 0x000fe40001000000 */
[----:B------:R-:W-:Y:S02]  /*5750*/  ISETP.GT.AND P2, PT, R203, 0x40, PT ;  /* 0x00000040cb00780c */ /* 0x000fe40003f44270 */
[----:B-1----:R-:W-:Y:S01]  /*5760*/  FSEL R181, R181, -INF , P1 ;  /* 0xff800000b5b57808 */ /* 0x002fe20000800000 */
[----:B------:R-:W1:Y:S01]  /*5770*/  MUFU.TANH R156, R156 ;  /* 0x0000009c009c7308 */ /* 0x000e620000002400 */
[----:B------:R-:W-:-:S02]  /*5780*/  ISETP.GT.AND P3, PT, R203, 0x8, PT ;  /* 0x00000008cb00780c */ /* 0x000fc40003f64270 */
[----:B------:R-:W-:Y:S02]  /*5790*/  ISETP.GT.AND P1, PT, R204, 0x9, PT ;  /* 0x00000009cc00780c */ /* 0x000fe40003f24270 */
[----:B--2---:R-:W-:Y:S02]  /*57a0*/  FSEL R158, R158, -INF , P4 ;  /* 0xff8000009e9e7808 */ /* 0x004fe40002000000 */
[----:B------:R-:W-:Y:S01]  /*57b0*/  FMNMX.FTZ R205, R155, R205, !PT ;  /* 0x000000cd9bcd7209 */ /* 0x000fe20007810000 */
[----:B------:R-:W2:Y:S01]  /*57c0*/  MUFU.TANH R159, R159 ;  /* 0x0000009f009f7308 */ /* 0x000ea20000002400 */
[----:B0-----:R-:W-:Y:S02]  /*57d0*/  FSEL R184, R184, -INF , P2 ;  /* 0xff800000b8b87808 */ /* 0x001fe40001000000 */
[----:B------:R-:W-:Y:S02]  /*57e0*/  ISETP.GT.AND P2, PT, R204, 0x10, PT ;  /* 0x00000010cc00780c */ /* 0x000fe40003f44270 */
[----:B------:R-:W-:-:S02]  /*57f0*/  FMNMX.FTZ R205, R158, R205, !PT ;  /* 0x000000cd9ecd7209 */ /* 0x000fc40007810000 */
[----:B------:R-:W-:Y:S01]  /*5800*/  ISETP.GT.AND P5, PT, R204, 0x11, PT ;  /* 0x00000011cc00780c */ /* 0x000fe20003fa4270 */
[----:B------:R-:W0:Y:S01]  /*5810*/  MUFU.TANH R162, R162 ;  /* 0x000000a200a27308 */ /* 0x000e220000002400 */
[----:B-1----:R-:W-:Y:S02]  /*5820*/  FSEL R156, R156, -INF , P3 ;  /* 0xff8000009c9c7808 */ /* 0x002fe40001800000 */
[----:B------:R-:W-:Y:S02]  /*5830*/  ISETP.GT.AND P3, PT, R203, 0x19, PT ;  /* 0x00000019cb00780c */ /* 0x000fe40003f64270 */
[----:B------:R-:W-:Y:S02]  /*5840*/  ISETP.GT.AND P4, PT, R204, 0x18, PT ;  /* 0x00000018cc00780c */ /* 0x000fe40003f84270 */
[----:B------:R-:W-:Y:S01]  /*5850*/  FMNMX.FTZ R206, R152, R21, !PT ;  /* 0x0000001598ce7209 */ /* 0x000fe20007810000 */
[----:B------:R-:W1:Y:S01]  /*5860*/  MUFU.TANH R165, R165 ;  /* 0x000000a500a57308 */ /* 0x000e620000002400 */
[----:B--2---:R-:W-:-:S02]  /*5870*/  FSEL R159, R159, -INF , P1 ;  /* 0xff8000009f9f7808 */ /* 0x004fc40000800000 */
[----:B------:R-:W-:Y:S02]  /*5880*/  ISETP.GT.AND P1, PT, R204, 0x19, PT ;  /* 0x00000019cc00780c */ /* 0x000fe40003f24270 */
[----:B------:R-:W-:Y:S02]  /*5890*/  FMNMX.FTZ R205, R159, R205, !PT ;  /* 0x000000cd9fcd7209 */ /* 0x000fe40007810000 */
[----:B------:R-:W-:Y:S01]  /*58a0*/  FMNMX.FTZ R206, R153, R206, !PT ;  /* 0x000000ce99ce7209 */ /* 0x000fe20007810000 */
[----:B------:R-:W2:Y:S01]  /*58b0*/  MUFU.TANH R163, R163 ;  /* 0x000000a300a37308 */ /* 0x000ea20000002400 */
[----:B0-----:R-:W-:Y:S02]  /*58c0*/  FSEL R162, R162, -INF , P2 ;  /* 0xff800000a2a27808 */ /* 0x001fe40001000000 */
[----:B------:R-:W-:Y:S02]  /*58d0*/  ISETP.GT.AND P2, PT, R204, 0x21, PT ;  /* 0x00000021cc00780c */ /* 0x000fe40003f44270 */
[----:B------:R-:W-:-:S02]  /*58e0*/  FMNMX.FTZ R205, R162, R205, !PT ;  /* 0x000000cda2cd7209 */ /* 0x000fc40007810000 */
[----:B------:R-:W-:Y:S01]  /*58f0*/  FMNMX.FTZ R206, R156, R206, !PT ;  /* 0x000000ce9cce7209 */ /* 0x000fe20007810000 */
[----:B------:R-:W0:Y:S01]  /*5900*/  MUFU.TANH R176, R176 ;  /* 0x000000b000b07308 */ /* 0x000e220000002400 */
[----:B-1----:R-:W-:Y:S02]  /*5910*/  FSEL R165, R165, -INF , P3 ;  /* 0xff800000a5a57808 */ /* 0x002fe40001800000 */
[----:B------:R-:W-:Y:S02]  /*5920*/  ISETP.GT.AND P3, PT, R203, 0x30, PT ;  /* 0x00000030cb00780c */ /* 0x000fe40003f64270 */
[----:B------:R-:W-:-:S03]  /*5930*/  FMNMX.FTZ R206, R157, R206, !PT ;  /* 0x000000ce9dce7209 */ /* 0x000fc60007810000 */
[----:B------:R-:W1:Y:S01]  /*5940*/  MUFU.TANH R166, R166 ;  /* 0x000000a600a67308 */ /* 0x000e620000002400 */
[----:B--2---:R-:W-:Y:S02]  /*5950*/  FSEL R163, R163, -INF , P5 ;  /* 0xff800000a3a37808 */ /* 0x004fe40002800000 */
[----:B------:R-:W-:Y:S02]  /*5960*/  ISETP.GT.AND P5, PT, R204, 0x28, PT ;  /* 0x00000028cc00780c */ /* 0x000fe40003fa4270 */
[----:B------:R-:W-:Y:S02]  /*5970*/  FMNMX.FTZ R205, R163, R205, !PT ;  /* 0x000000cda3cd7209 */ /* 0x000fe40007810000 */
[----:B------:R-:W-:Y:S01]  /*5980*/  FMNMX.FTZ R206, R160, R206, !PT ;  /* 0x000000cea0ce7209 */ /* 0x000fe20007810000 */
[----:B------:R-:W2:Y:S01]  /*5990*/  MUFU.TANH R185, R185 ;  /* 0x000000b900b97308 */ /* 0x000ea20000002400 */
[----:B0-----:R-:W-:Y:S02]  /*59a0*/  FSEL R176, R176, -INF , P3 ;  /* 0xff800000b0b07808 */ /* 0x001fe40001800000 */
[----:B------:R-:W-:-:S02]  /*59b0*/  ISETP.GT.AND P3, PT, R203, 0x41, PT ;  /* 0x00000041cb00780c */ /* 0x000fc40003f64270 */
[----:B------:R-:W-:-:S03]  /*59c0*/  FMNMX.FTZ R206, R161, R206, !PT ;  /* 0x000000cea1ce7209 */ /* 0x000fc60007810000 */
[----:B------:R-:W0:Y:S01]  /*59d0*/  MUFU.TANH R167, R167 ;  /* 0x000000a700a77308 */ /* 0x000e220000002400 */
[----:B-1----:R-:W-:Y:S02]  /*59e0*/  FSEL R166, R166, -INF , P4 ;  /* 0xff800000a6a67808 */ /* 0x002fe40002000000 */
[----:B------:R-:W-:Y:S02]  /*59f0*/  ISETP.GT.AND P4, PT, R204, 0x29, PT ;  /* 0x00000029cc00780c */ /* 0x000fe40003f84270 */
[----:B------:R-:W-:Y:S02]  /*5a00*/  FMNMX.FTZ R205, R166, R205, !PT ;  /* 0x000000cda6cd7209 */ /* 0x000fe40007810000 */
[----:B------:R-:W-:Y:S01]  /*5a10*/  FMNMX.FTZ R206, R164, R206, !PT ;  /* 0x000000cea4ce7209 */ /* 0x000fe20007810000 */
[----:B------:R-:W1:Y:S01]  /*5a20*/  MUFU.TANH R170, R170 ;  /* 0x000000aa00aa7308 */ /* 0x000e620000002400 */
[----:B--2---:R-:W-:Y:S02]  /*5a30*/  FSEL R185, R185, -INF , P3 ;  /* 0xff800000b9b97808 */ /* 0x004fe40001800000 */
[----:B------:R-:W-:-:S02]  /*5a40*/  ISETP.GT.AND P3, PT, R204, 0x20, PT ;  /* 0x00000020cc00780c */ /* 0x000fc40003f64270 */
[----:B------:R-:W-:-:S03]  /*5a50*/  FMNMX.FTZ R206, R165, R206, !PT ;  /* 0x000000cea5ce7209 */ /* 0x000fc60007810000 */
[----:B------:R-:W2:Y:S01]  /*5a60*/  MUFU.TANH R171, R171 ;  /* 0x000000ab00ab7308 */ /* 0x000ea20000002400 */
[----:B0-----:R-:W-:Y:S02]  /*5a70*/  FSEL R167, R167, -INF , P1 ;  /* 0xff800000a7a77808 */ /* 0x001fe40000800000 */
[----:B------:R-:W-:Y:S02]  /*5a80*/  ISETP.GT.AND P1, PT, R204, 0x30, PT ;  /* 0x00000030cc00780c */ /* 0x000fe40003f24270 */
[----:B------:R-:W-:Y:S02]  /*5a90*/  FMNMX.FTZ R205, R167, R205, !PT ;  /* 0x000000cda7cd7209 */ /* 0x000fe40007810000 */
[----:B------:R-:W-:Y:S01]  /*5aa0*/  FMNMX.FTZ R206, R168, R206, !PT ;  /* 0x000000cea8ce7209 */ /* 0x000fe20007810000 */
[----:B------:R-:W0:Y:S01]  /*5ab0*/  MUFU.TANH R174, R174 ;  /* 0x000000ae00ae7308 */ /* 0x000e220000002400 */
[----:B-1----:R-:W-:Y:S02]  /*5ac0*/  FSEL R170, R170, -INF , P3 ;  /* 0xff800000aaaa7808 */ /* 0x002fe40001800000 */
[----:B------:R-:W-:-:S02]  /*5ad0*/  ISETP.GT.AND P3, PT, R204, 0x31, PT ;  /* 0x00000031cc00780c */ /* 0x000fc40003f64270 */
[----:B------:R-:W-:Y:S02]  /*5ae0*/  FMNMX.FTZ R205, R170, R205, !PT ;  /* 0x000000cdaacd7209 */ /* 0x000fe40007810000 */
[----:B------:R-:W-:Y:S01]  /*5af0*/  FMNMX.FTZ R206, R169, R206, !PT ;  /* 0x000000cea9ce7209 */ /* 0x000fe20007810000 */
[----:B------:R-:W1:Y:S01]  /*5b00*/  MUFU.TANH R175, R175 ;  /* 0x000000af00af7308 */ /* 0x000e620000002400 */
[----:B--2---:R-:W-:Y:S02]  /*5b10*/  FSEL R171, R171, -INF , P2 ;  /* 0xff800000abab7808 */ /* 0x004fe40001000000 */
[----:B------:R-:W-:Y:S02]  /*5b20*/  ISETP.GT.AND P2, PT, R204, 0x38, PT ;  /* 0x00000038cc00780c */ /* 0x000fe40003f44270 */
[----:B------:R-:W-:Y:S02]  /*5b30*/  FMNMX.FTZ R205, R171, R205, !PT ;  /* 0x000000cdabcd7209 */ /* 0x000fe40007810000 */
[----:B------:R-:W-:Y:S01]  /*5b40*/  FMNMX.FTZ R206, R172, R206, !PT ;  /* 0x000000ceacce7209 */ /* 0x000fe20007810000 */
[----:B------:R-:W2:Y:S01]  /*5b50*/  MUFU.TANH R178, R178 ;  /* 0x000000b200b27308 */ /* 0x000ea20000002400 */
[----:B0-----:R-:W-:-:S02]  /*5b60*/  FSEL R174, R174, -INF , P5 ;  /* 0xff800000aeae7808 */ /* 0x001fc40002800000 */
[----:B------:R-:W-:Y:S02]  /*5b70*/  ISETP.GT.AND P5, PT, R204, 0x39, PT ;  /* 0x00000039cc00780c */ /* 0x000fe40003fa4270 */
[----:B------:R-:W-:Y:S02]  /*5b80*/  FMNMX.FTZ R205, R174, R205, !PT ;  /* 0x000000cdaecd7209 */ /* 0x000fe40007810000 */
[----:B------:R-:W-:Y:S01]  /*5b90*/  FMNMX.FTZ R206, R173, R206, !PT ;  /* 0x000000ceadce7209 */ /* 0x000fe20007810000 */
[----:B------:R-:W0:Y:S01]  /*5ba0*/  MUFU.TANH R179, R179 ;  /* 0x000000b300b37308 */ /* 0x000e220000002400 */
[----:B-1----:R-:W-:Y:S02]  /*5bb0*/  FSEL R175, R175, -INF , P4 ;  /* 0xff800000afaf7808 */ /* 0x002fe40002000000 */
[----:B------:R-:W-:Y:S02]  /*5bc0*/  ISETP.GT.AND P4, PT, R204, 0x40, PT ;  /* 0x00000040cc00780c */ /* 0x000fe40003f84270 */
[----:B------:R-:W-:-:S02]  /*5bd0*/  FMNMX.FTZ R205, R175, R205, !PT ;  /* 0x000000cdafcd7209 */ /* 0x000fc40007810000 */
        /* <DEDUP_REMOVED lines=36> */
[----:B-1----:R-:W-:-:S04]  /*5e20*/  FSEL R194, R194, -INF , P5 ;  /* 0xff800000c2c27808 */ /* 0x002fc80002800000 */
        /* <DEDUP_REMOVED lines=9> */
[----:B------:R-:W-:Y:S01]  /*5ec0*/  MUFU.TANH R189, R189 ;  /* 0x000000bd00bd7308 */ /* 0x000fe20000002400 */
[----:B-1----:R-:W-:Y:S02]  /*5ed0*/  FSEL R188, R188, -INF , P2 ;  /* 0xff800000bcbc7808 */ /* 0x002fe40001000000 */
[----:B------:R-:W-:-:S05]  /*5ee0*/  ISETP.GT.AND P2, PT, R203, 0x51, PT ;  /* 0x00000051cb00780c */ /* 0x000fca0003f44270 */
[----:B------:R-:W0:Y:S01]  /*5ef0*/  MUFU.TANH R192, R192 ;  /* 0x000000c000c07308 */ /* 0x000e220000002400 */
[----:B--2---:R-:W-:-:S07]  /*5f00*/  FSEL R199, R199, -INF , P3 ;  /* 0xff800000c7c77808 */ /* 0x004fce0001800000 */
[----:B------:R1:W-:Y:S08]  /*5f10*/  MUFU.TANH R204, R197 ;  /* 0x000000c500cc7308 */ /* 0x0003f00000002400 */
[----:B------:R-:W2:Y:S01]  /*5f20*/  MUFU.TANH R193, R193 ;  /* 0x000000c100c17308 */ /* 0x000ea20000002400 */
[----:B-1----:R-:W-:Y:S02]  /*5f30*/  FMNMX.FTZ R197, R181, R206, !PT ;  /* 0x000000ceb5c57209 */ /* 0x002fe40007810000 */
[----:B0-----:R-:W-:-:S02]  /*5f40*/  FSEL R192, R192, -INF , P1 ;  /* 0xff800000c0c07808 */ /* 0x001fc40000800000 */
[----:B------:R-:W-:Y:S02]  /*5f50*/  FMNMX.FTZ R197, R184, R197, !PT ;  /* 0x000000c5b8c57209 */ /* 0x000fe40007810000 */
[----:B------:R-:W-:Y:S01]  /*5f60*/  ISETP.GT.AND P1, PT, R203, 0x58, PT ;  /* 0x00000058cb00780c */ /* 0x000fe20003f24270 */
[----:B------:R-:W0:Y:S01]  /*5f70*/  MUFU.TANH R196, R196 ;  /* 0x000000c400c47308 */ /* 0x000e220000002400 */
[----:B------:R-:W-:Y:S02]  /*5f80*/  FMNMX.FTZ R206, R185, R197, !PT ;  /* 0x000000c5b9ce7209 */ /* 0x000fe40007810000 */
[----:B------:R-:W-:Y:S02]  /*5f90*/  FSEL R197, R189, -INF , P4 ;  /* 0xff800000bdc57808 */ /* 0x000fe40002000000 */
[----:B------:R-:W-:Y:S02]  /*5fa0*/  FMNMX.FTZ R206, R188, R206, !PT ;  /* 0x000000cebcce7209 */ /* 0x000fe40007810000 */
[----:B------:R-:W-:-:S02]  /*5fb0*/  FMNMX.FTZ R189, R199, R205, !PT ;  /* 0x000000cdc7bd7209 */ /* 0x000fc40007810000 */
[----:B------:R-:W-:Y:S02]  /*5fc0*/  FMNMX.FTZ R206, R197, R206, !PT ;  /* 0x000000cec5ce7209 */ /* 0x000fe40007810000 */
[----:B--2---:R-:W-:Y:S01]  /*5fd0*/  FSEL R193, R193, -INF , P2 ;  /* 0xff800000c1c17808 */ /* 0x004fe20001000000 */
[----:B------:R-:W1:Y:S01]  /*5fe0*/  SHFL.BFLY PT, R205, R189, 0x2, 0x1f ;  /* 0x0c401f00bdcd7f89 */ /* 0x000e6200000e0000 */
[----:B------:R-:W-:Y:S02]  /*5ff0*/  FMNMX.FTZ R206, R192, R206, !PT ;  /* 0x000000cec0ce7209 */ /* 0x000fe40007810000 */
[----:B------:R-:W-:Y:S02]  /*6000*/  ISETP.GT.AND P2, PT, R203, 0x59, PT ;  /* 0x00000059cb00780c */ /* 0x000fe40003f44270 */
[----:B0-----:R-:W-:Y:S02]  /*6010*/  FSEL R196, R196, -INF , P1 ;  /* 0xff800000c4c47808 */ /* 0x001fe40000800000 */
[----:B------:R-:W-:-:S02]  /*6020*/  FMNMX.FTZ R206, R193, R206, !PT ;  /* 0x000000cec1ce7209 */ /* 0x000fc40007810000 */
[----:B------:R-:W-:Y:S02]  /*6030*/  FSEL R204, R204, -INF , P2 ;  /* 0xff800000cccc7808 */ /* 0x000fe40001000000 */
[----:B------:R-:W-:-:S04]  /*6040*/  FMNMX.FTZ R203, R196, R206, !PT ;  /* 0x000000cec4cb7209 */ /* 0x000fc80007810000 */
[----:B------:R-:W-:-:S05]  /*6050*/  FMNMX.FTZ R203, R204, R203, !PT ;  /* 0x000000cbcccb7209 */ /* 0x000fca0007810000 */
[----:B------:R-:W0:Y:S01]  /*6060*/  SHFL.BFLY PT, R206, R203, 0x2, 0x1f ;  /* 0x0c401f00cbce7f89 */ /* 0x000e2200000e0000 */
[----:B-1----:R-:W-:-:S05]  /*6070*/  FMNMX.FTZ R189, R189, R205, !PT ;  /* 0x000000cdbdbd7209 */ /* 0x002fca0007810000 */
[----:B------:R-:W1:Y:S01]  /*6080*/  SHFL.BFLY PT, R208, R189, 0x1, 0x1f ;  /* 0x0c201f00bdd07f89 */ /* 0x000e6200000e0000 */
[----:B0-----:R-:W-:-:S05]  /*6090*/  FMNMX.FTZ R205, R203, R206, !PT ;  /* 0x000000cecbcd7209 */ /* 0x001fca0007810000 */
[----:B------:R-:W0:Y:S01]  /*60a0*/  SHFL.BFLY PT, R207, R205, 0x1, 0x1f ;  /* 0x0c201f00cdcf7f89 */ /* 0x000e2200000e0000 */
[----:B-1----:R-:W-:-:S04]  /*60b0*/  FMNMX.FTZ R189, R189, R208, !PT ;  /* 0x000000d0bdbd7209 */ /* 0x002fc80007810000 */
[C---:B------:R-:W-:Y:S01]  /*60c0*/  FSETP.NEU.FTZ.AND P2, PT, R189.reuse, -INF , PT ;  /* 0xff800000bd00780b */ /* 0x040fe20003f5d000 */
[----:B------:R-:W-:-:S05]  /*60d0*/  FMUL.FTZ R203, R189, UR5 ;  /* 0x00000005bdcb7c20 */ /* 0x000fca0008410000 */
[----:B------:R-:W-:-:S05]  /*60e0*/  FSEL R203, R203, RZ, P2 ;  /* 0x000000ffcbcb7208 */ /* 0x000fca0001000000 */
[--C-:B------:R-:W-:Y:S01]  /*60f0*/  FFMA.FTZ R206, R154, UR5, -R203.reuse ;  /* 0x000000059ace7c23 */ /* 0x100fe200080108cb */
[--C-:B------:R-:W-:Y:S01]  /*6100*/  FFMA.FTZ R208, R155, UR5, -R203.reuse ;  /* 0x000000059bd07c23 */ /* 0x100fe200080108cb */
[----:B------:R-:W1:Y:S01]  /*6110*/  S2R R154, SR_TID.X ;  /* 0x00000000009a7919 */ /* 0x000e620000002100 */
[--C-:B------:R-:W-:Y:S01]  /*6120*/  FFMA.FTZ R158, R158, UR5, -R203.reuse ;  /* 0x000000059e9e7c23 */ /* 0x100fe200080108cb */
[--C-:B------:R-:W-:Y:S01]  /*6130*/  FFMA.FTZ R159, R159, UR5, -R203.reuse ;  /* 0x000000059f9f7c23 */ /* 0x100fe200080108cb */
[----:B0-----:R-:W-:Y:S01]  /*6140*/  FMNMX.FTZ R205, R205, R207, !PT ;  /* 0x000000cfcdcd7209 */ /* 0x001fe20007810000 */
[----:B------:R-:W-:Y:S01]  /*6150*/  MUFU.EX2 R206, R206 ;  /* 0x000000ce00ce7308 */ /* 0x000fe20000000800 */
[--C-:B------:R-:W-:Y:S01]  /*6160*/  FFMA.FTZ R162, R162, UR5, -R203.reuse ;  /* 0x00000005a2a27c23 */ /* 0x100fe200080108cb */
[--C-:B------:R-:W-:Y:S01]  /*6170*/  FFMA.FTZ R163, R163, UR5, -R203.reuse ;  /* 0x00000005a3a37c23 */ /* 0x100fe200080108cb */
[C---:B------:R-:W-:Y:S01]  /*6180*/  FSETP.NEU.FTZ.AND P1, PT, R205.reuse, -INF , PT ;  /* 0xff800000cd00780b */ /* 0x040fe20003f3d000 */
[----:B------:R-:W-:Y:S01]  /*6190*/  FMUL.FTZ R209, R205, UR5 ;  /* 0x00000005cdd17c20 */ /* 0x000fe20008410000 */
[--C-:B------:R-:W-:Y:S01]  /*61a0*/  FFMA.FTZ R166, R166, UR5, -R203.reuse ;  /* 0x00000005a6a67c23 */ /* 0x100fe200080108cb */
[--C-:B------:R-:W-:Y:S01]  /*61b0*/  FFMA.FTZ R167, R167, UR5, -R203.reuse ;  /* 0x00000005a7a77c23 */ /* 0x100fe200080108cb */
[--C-:B------:R-:W-:Y:S01]  /*61c0*/  FFMA.FTZ R170, R170, UR5, -R203.reuse ;  /* 0x00000005aaaa7c23 */ /* 0x100fe200080108cb */
[----:B------:R-:W-:Y:S01]  /*61d0*/  MUFU.EX2 R208, R208 ;  /* 0x000000d000d07308 */ /* 0x000fe20000000800 */
[----:B------:R-:W-:Y:S01]  /*61e0*/  FSEL R209, R209, RZ, P1 ;  /* 0x000000ffd1d17208 */ /* 0x000fe20000800000 */
[--C-:B------:R-:W-:Y:S01]  /*61f0*/  FFMA.FTZ R171, R171, UR5, -R203.reuse ;  /* 0x00000005abab7c23 */ /* 0x100fe200080108cb */
[--C-:B------:R-:W-:Y:S01]  /*6200*/  FFMA.FTZ R174, R174, UR5, -R203.reuse ;  /* 0x00000005aeae7c23 */ /* 0x100fe200080108cb */
[--C-:B------:R-:W-:Y:S01]  /*6210*/  FFMA.FTZ R175, R175, UR5, -R203.reuse ;  /* 0x00000005afaf7c23 */ /* 0x100fe200080108cb */
[----:B------:R-:W-:Y:S01]  /*6220*/  FFMA.FTZ R178, R178, UR5, -R203 ;  /* 0x00000005b2b27c23 */ /* 0x000fe200080108cb */
[--C-:B------:R-:W-:Y:S01]  /*6230*/  FFMA.FTZ R210, R152, UR5, -R209.reuse ;  /* 0x0000000598d27c23 */ /* 0x100fe200080108d1 */
[----:B------:R-:W-:Y:S01]  /*6240*/  FSEL R152, R205, RZ, P1 ;  /* 0x000000ffcd987208 */ /* 0x000fe20000800000 */
[--C-:B------:R-:W-:Y:S01]  /*6250*/  FFMA.FTZ R157, R157, UR5, -R209.reuse ;  /* 0x000000059d9d7c23 */ /* 0x100fe200080108d1 */
[--C-:B------:R-:W-:Y:S01]  /*6260*/  FFMA.FTZ R207, R153, UR5, -R209.reuse ;  /* 0x0000000599cf7c23 */ /* 0x100fe200080108d1 */
[----:B------:R-:W-:Y:S01]  /*6270*/  FFMA.FTZ R156, R156, UR5, -R209 ;  /* 0x000000059c9c7c23 */ /* 0x000fe200080108d1 */
[----:B------:R-:W-:Y:S01]  /*6280*/  MUFU.EX2 R158, R158 ;  /* 0x0000009e009e7308 */ /* 0x000fe20000000800 */
[----:B------:R-:W-:Y:S01]  /*6290*/  FADD.FTZ R152, -R152, R21 ;  /* 0x0000001598987221 */ /* 0x000fe20000010100 */
[--C-:B------:R-:W-:Y:S01]  /*62a0*/  FFMA.FTZ R160, R160, UR5, -R209.reuse ;  /* 0x00000005a0a07c23 */ /* 0x100fe200080108d1 */
[--C-:B------:R-:W-:Y:S01]  /*62b0*/  FFMA.FTZ R161, R161, UR5, -R209.reuse ;  /* 0x00000005a1a17c23 */ /* 0x100fe200080108d1 */
[--C-:B------:R-:W-:Y:S01]  /*62c0*/  FFMA.FTZ R164, R164, UR5, -R209.reuse ;  /* 0x00000005a4a47c23 */ /* 0x100fe200080108d1 */
[--C-:B------:R-:W-:Y:S01]  /*62d0*/  FFMA.FTZ R165, R165, UR5, -R209.reuse ;  /* 0x00000005a5a57c23 */ /* 0x100fe200080108d1 */
[--C-:B------:R-:W-:Y:S01]  /*62e0*/  FFMA.FTZ R168, R168, UR5, -R209.reuse ;  /* 0x00000005a8a87c23 */ /* 0x100fe200080108d1 */
[--C-:B------:R-:W-:Y:S01]  /*62f0*/  FFMA.FTZ R169, R169, UR5, -R209.reuse ;  /* 0x00000005a9a97c23 */ /* 0x100fe200080108d1 */
[----:B------:R0:W-:Y:S01]  /*6300*/  MUFU.EX2 R21, R157 ;  /* 0x0000009d00157308 */ /* 0x0001e20000000800 */
[----:B-1----:R-:W-:Y:S01]  /*6310*/  SHF.R.U32.HI R154, RZ, 0x7, R154 ;  /* 0x00000007ff9a7819 */ /* 0x002fe2000001169a */
[--C-:B------:R-:W-:Y:S01]  /*6320*/  FFMA.FTZ R172, R172, UR5, -R209.reuse ;  /* 0x00000005acac7c23 */ /* 0x100fe200080108d1 */
[----:B------:R-:W-:Y:S01]  /*6330*/  FFMA.FTZ R173, R173, UR5, -R209 ;  /* 0x00000005adad7c23 */ /* 0x000fe200080108d1 */
[--C-:B------:R-:W-:Y:S01]  /*6340*/  FFMA.FTZ R179, R179, UR5, -R203.reuse ;  /* 0x00000005b3b37c23 */ /* 0x100fe200080108cb */
[----:B------:R-:W-:Y:S01]  /*6350*/  FFMA.FTZ R182, R182, UR5, -R203 ;  /* 0x00000005b6b67c23 */ /* 0x000fe200080108cb */
[--C-:B------:R-:W-:Y:S01]  /*6360*/  FFMA.FTZ R176, R176, UR5, -R209.reuse ;  /* 0x00000005b0b07c23 */ /* 0x100fe200080108d1 */
[--C-:B------:R-:W-:Y:S01]  /*6370*/  FFMA.FTZ R177, R177, UR5, -R209.reuse ;  /* 0x00000005b1b17c23 */ /* 0x100fe200080108d1 */
[----:B------:R-:W1:Y:S01]  /*6380*/  MUFU.EX2 R159, R159 ;  /* 0x0000009f009f7308 */ /* 0x000e620000000800 */
[----:B0-----:R-:W-:Y:S01]  /*6390*/  FMUL.FTZ R157, R152, UR5 ;  /* 0x00000005989d7c20 */ /* 0x001fe20008410000 */
[----:B------:R-:W-:Y:S01]  /*63a0*/  FSEL R152, R189, RZ, P2 ;  /* 0x000000ffbd987208 */ /* 0x000fe20001000000 */
[--C-:B------:R-:W-:Y:S01]  /*63b0*/  FFMA.FTZ R180, R180, UR5, -R209.reuse ;  /* 0x00000005b4b47c23 */ /* 0x100fe200080108d1 */
[----:B------:R-:W-:Y:S01]  /*63c0*/  FFMA.FTZ R181, R181, UR5, -R209 ;  /* 0x00000005b5b57c23 */ /* 0x000fe200080108d1 */
[--C-:B------:R-:W-:Y:S01]  /*63d0*/  FFMA.FTZ R183, R183, UR5, -R203.reuse ;  /* 0x00000005b7b77c23 */ /* 0x100fe200080108cb */
[--C-:B------:R-:W-:Y:S01]  /*63e0*/  FFMA.FTZ R186, R186, UR5, -R203.reuse ;  /* 0x00000005baba7c23 */ /* 0x100fe200080108cb */
[----:B------:R-:W-:Y:S01]  /*63f0*/  FADD.FTZ R153, -R152, R202 ;  /* 0x000000ca98997221 */ /* 0x000fe20000010100 */
[----:B------:R-:W-:Y:S01]  /*6400*/  VIADD R152, R154, 0x8 ;  /* 0x000000089a987836 */ /* 0x000fe20000000000 */
[----:B------:R-:W0:Y:S01]  /*6410*/  MUFU.EX2 R157, R157 ;  /* 0x0000009d009d7308 */ /* 0x000e220000000800 */
[--C-:B------:R-:W-:Y:S01]  /*6420*/  FFMA.FTZ R187, R187, UR5, -R203.reuse ;  /* 0x00000005bbbb7c23 */ /* 0x100fe200080108cb */
[----:B------:R-:W-:Y:S01]  /*6430*/  FMUL.FTZ R153, R153, UR5 ;  /* 0x0000000599997c20 */ /* 0x000fe20008410000 */
[----:B------:R-:W-:Y:S01]  /*6440*/  FFMA.FTZ R190, R190, UR5, -R203 ;  /* 0x00000005bebe7c23 */ /* 0x000fe200080108cb */
[--C-:B------:R-:W-:Y:S01]  /*6450*/  FFMA.FTZ R184, R184, UR5, -R209.reuse ;  /* 0x00000005b8b87c23 */ /* 0x100fe200080108d1 */
[--C-:B------:R-:W-:Y:S01]  /*6460*/  FFMA.FTZ R185, R185, UR5, -R209.reuse ;  /* 0x00000005b9b97c23 */ /* 0x100fe200080108d1 */
[--C-:B------:R-:W-:Y:S01]  /*6470*/  FFMA.FTZ R188, R188, UR5, -R209.reuse ;  /* 0x00000005bcbc7c23 */ /* 0x100fe200080108d1 */
[----:B------:R-:W-:Y:S01]  /*6480*/  FFMA.FTZ R197, R197, UR5, -R209 ;  /* 0x00000005c5c57c23 */ /* 0x000fe200080108d1 */
[----:B------:R-:W2:Y:S01]  /*6490*/  MUFU.EX2 R202, R153 ;  /* 0x0000009900ca7308 */ /* 0x000ea20000000800 */
[----:B-1----:R-:W-:Y:S01]  /*64a0*/  F2FP.F16.F32.PACK_AB R155, R159, R158 ;  /* 0x0000009e9f9b723e */ /* 0x002fe200000000ff */
[----:B------:R-:W-:Y:S01]  /*64b0*/  FFMA.FTZ R191, R191, UR5, -R203 ;  /* 0x00000005bfbf7c23 */ /* 0x000fe200080108cb */
[--C-:B------:R-:W-:Y:S01]  /*64c0*/  FFMA.FTZ R192, R192, UR5, -R209.reuse ;  /* 0x00000005c0c07c23 */ /* 0x100fe200080108d1 */
[--C-:B------:R-:W-:Y:S01]  /*64d0*/  FFMA.FTZ R196, R196, UR5, -R209.reuse ;  /* 0x00000005c4c47c23 */ /* 0x100fe200080108d1 */
[----:B------:R-:W-:Y:S01]  /*64e0*/  FFMA.FTZ R204, R204, UR5, -R209 ;  /* 0x00000005cccc7c23 */ /* 0x000fe200080108d1 */
[----:B------:R-:W-:-:S02]  /*64f0*/  FFMA.FTZ R199, R199, UR5, -R203 ;  /* 0x00000005c7c77c23 */ /* 0x000fc400080108cb */
[----:B------:R-:W-:Y:S01]  /*6500*/  MUFU.EX2 R210, R210 ;  /* 0x000000d200d27308 */ /* 0x000fe20000000800 */
        /* <DEDUP_REMOVED lines=8> */
[----:B------:R0:W-:Y:S01]  /*6590*/  BAR.SYNC.DEFER_BLOCKING R152, 0x100 ;  /* 0x000400980000751d */ /* 0x0001e20000010000 */
        /* <DEDUP_REMOVED lines=123> */
[----:B------:R-:W-:Y:S01]  /*6d50*/  MUFU.EX2 R162, R162 ;  /* 0x000000a200a27308 */ /* 0x000fe20000000800 */
[----:B0-----:R-:W-:Y:S01]  /*6d60*/  F2FP.F16.F32.PACK_AB R152, R207, R210 ;  /* 0x000000d2cf98723e */ /* 0x001fe200000000ff */
[----:B------:R-:W-:Y:S01]  /*6d70*/  FFMA.FTZ R5, R202, R5, R206 ;  /* 0x00000005ca057223 */ /* 0x000fe200000100ce */
[----:B-1----:R-:W-:Y:S01]  /*6d80*/  F2FP.F16.F32.PACK_AB R154, R21, R156 ;  /* 0x0000009c159a723e */ /* 0x002fe200000000ff */
[----:B------:R-:W-:-:S02]  /*6d90*/  FFMA.FTZ R4, R157, R4, R210 ;  /* 0x000000049d047223 */ /* 0x000fc400000100d2 */
[----:B------:R-:W-:Y:S01]  /*6da0*/  FADD.FTZ R5, R208, R5 ;  /* 0x00000005d0057221 */ /* 0x000fe20000010000 */
[----:B------:R-:W-:Y:S01]  /*6db0*/  WARPGROUP.ARRIVE ;  /* 0x00000000000079c5 */ /* 0x000fe20000000000 */
[----:B------:R-:W0:Y:S01]  /*6dc0*/  MUFU.EX2 R163, R163 ;  /* 0x000000a300a37308 */ /* 0x000e220000000800 */
[----:B------:R-:W-:Y:S01]  /*6dd0*/  FADD.FTZ R207, R207, R4 ;  /* 0x00000004cfcf7221 */ /* 0x000fe20000010000 */
[----:B------:R-:W-:-:S03]  /*6de0*/  FADD.FTZ R158, R158, R5 ;  /* 0x000000059e9e7221 */ /* 0x000fc60000010000 */
[----:B------:R-:W-:Y:S01]  /*6df0*/  HGMMA.64x256x16.F32 R24, R152, gdesc[UR8].tnspB, R24, gsb0 ;  /* 0x43e0000898187df0 */ /* 0x000fe20008000818 */
[----:B------:R-:W-:Y:S01]  /*6e00*/  UIADD3 UR10, UR6, 0x80, URZ ;  /* 0x00000080060a7890 */ /* 0x000fe2000fffe03f */
[----:B------:R-:W-:Y:S01]  /*6e10*/  FADD.FTZ R156, R156, R207 ;  /* 0x000000cf9c9c7221 */ /* 0x000fe20000010000 */
[----:B------:R-:W-:Y:S01]  /*6e20*/  MUFU.EX2 R166, R166 ;  /* 0x000000a600a67308 */ /* 0x000fe20000000800 */
[----:B------:R-:W-:Y:S01]  /*6e30*/  UMOV UR11, 0x40000040 ;  /* 0x40000040000b7882 */ /* 0x000fe20000000000 */
[----:B------:R-:W-:Y:S01]  /*6e40*/  FADD.FTZ R159, R159, R158 ;  /* 0x0000009e9f9f7221 */ /* 0x000fe20000010000 */
[----:B------:R-:W-:-:S05]  /*6e50*/  FADD.FTZ R21, R21, R156 ;  /* 0x0000009c15157221 */ /* 0x000fca0000010000 */
[----:B------:R-:W1:Y:S08]  /*6e60*/  MUFU.EX2 R167, R167 ;  /* 0x000000a700a77308 */ /* 0x000e700000000800 */
[----:B------:R-:W-:Y:S08]  /*6e70*/  MUFU.EX2 R160, R160 ;  /* 0x000000a000a07308 */ /* 0x000ff00000000800 */
[----:B------:R-:W2:Y:S08]  /*6e80*/  MUFU.EX2 R161, R161 ;  /* 0x000000a100a17308 */ /* 0x000eb00000000800 */
[----:B------:R-:W-:Y:S08]  /*6e90*/  MUFU.EX2 R164, R164 ;  /* 0x000000a400a47308 */ /* 0x000ff00000000800 */
[----:B------:R-:W3:Y:S08]  /*6ea0*/  MUFU.EX2 R165, R165 ;  /* 0x000000a500a57308 */ /* 0x000ef00000000800 */
[----:B------:R-:W-:Y:S08]  /*6eb0*/  MUFU.EX2 R170, R170 ;  /* 0x000000aa00aa7308 */ /* 0x000ff00000000800 */
[----:B------:R-:W-:Y:S08]  /*6ec0*/  MUFU.EX2 R171, R171 ;  /* 0x000000ab00ab7308 */ /* 0x000ff00000000800 */
[----:B------:R-:W-:Y:S08]  /*6ed0*/  MUFU.EX2 R174, R174 ;  /* 0x000000ae00ae7308 */ /* 0x000ff00000000800 */
[----:B------:R-:W-:Y:S08]  /*6ee0*/  MUFU.EX2 R168, R168 ;  /* 0x000000a800a87308 */ /* 0x000ff00000000800 */
[----:B------:R-:W4:Y:S08]  /*6ef0*/  MUFU.EX2 R169, R169 ;  /* 0x000000a900a97308 */ /* 0x000f300000000800 */
[----:B------:R-:W-:Y:S08]  /*6f00*/  MUFU.EX2 R172, R172 ;  /* 0x000000ac00ac7308 */ /* 0x000ff00000000800 */
[----:B------:R-:W5:Y:S08]  /*6f10*/  MUFU.EX2 R173, R173 ;  /* 0x000000ad00ad7308 */ /* 0x000f700000000800 */
[----:B------:R-:W5:Y:S08]  /*6f20*/  MUFU.EX2 R175, R175 ;  /* 0x000000af00af7308 */ /* 0x000f700000000800 */
[----:B------:R-:W-:Y:S08]  /*6f30*/  MUFU.EX2 R178, R178 ;  /* 0x000000b200b27308 */ /* 0x000ff00000000800 */
[----:B------:R-:W-:Y:S08]  /*6f40*/  MUFU.EX2 R179, R179 ;  /* 0x000000b300b37308 */ /* 0x000ff00000000800 */
[----:B------:R-:W-:Y:S08]  /*6f50*/  MUFU.EX2 R182, R182 ;  /* 0x000000b600b67308 */ /* 0x000ff00000000800 */
[----:B------:R-:W-:Y:S08]  /*6f60*/  MUFU.EX2 R176, R176 ;  /* 0x000000b000b07308 */ /* 0x000ff00000000800 */
[----:B------:R-:W5:Y:S08]  /*6f70*/  MUFU.EX2 R177, R177 ;  /* 0x000000b100b17308 */ /* 0x000f700000000800 */
        /* <DEDUP_REMOVED lines=11> */
[----:B------:R-:W5:Y:S08]  /*7030*/  MUFU.EX2 R192, R192 ;  /* 0x000000c000c07308 */ /* 0x000f700000000800 */
[----:B------:R-:W-:Y:S08]  /*7040*/  MUFU.EX2 R196, R196 ;  /* 0x000000c400c47308 */ /* 0x000ff00000000800 */
[----:B------:R-:W5:Y:S08]  /*7050*/  MUFU.EX2 R204, R204 ;  /* 0x000000cc00cc7308 */ /* 0x000f700000000800 */
[----:B------:R-:W-:Y:S01]  /*7060*/  MUFU.EX2 R199, R199 ;  /* 0x000000c700c77308 */ /* 0x000fe20000000800 */
[----:B------:R-:W-:-:S02]  /*7070*/  WARPGROUP.DEPBAR.LE gsb0, 0x0 ;  /* 0x00008000000079c5 */ /* 0x000fc40000010000 */
[----:B0-----:R-:W-:Y:S01]  /*7080*/  F2FP.F16.F32.PACK_AB R153, R163, R162 ;  /* 0x000000a2a399723e */ /* 0x001fe200000000ff */
[----:B------:R-:W-:Y:S01]  /*7090*/  FADD.FTZ R162, R162, R159 ;  /* 0x0000009fa2a27221 */ /* 0x000fe20000010000 */
[----:B-1----:R-:W-:Y:S02]  /*70a0*/  F2FP.F16.F32.PACK_AB R155, R167, R166 ;  /* 0x000000a6a79b723e */ /* 0x002fe400000000ff */
[----:B--2---:R-:W-:Y:S01]  /*70b0*/  F2FP.F16.F32.PACK_AB R152, R161, R160 ;  /* 0x000000a0a198723e */ /* 0x004fe200000000ff */
[----:B------:R-:W-:Y:S01]  /*70c0*/  FADD.FTZ R160, R160, R21 ;  /* 0x00000015a0a07221 */ /* 0x000fe20000010000 */
[----:B---3--:R-:W-:Y:S01]  /*70d0*/  F2FP.F16.F32.PACK_AB R154, R165, R164 ;  /* 0x000000a4a59a723e */ /* 0x008fe200000000ff */
[----:B------:R-:W-:Y:S02]  /*70e0*/  FADD.FTZ R163, R163, R162 ;  /* 0x000000a2a3a37221 */ /* 0x000fe40000010000 */
[----:B------:R-:W-:Y:S01]  /*70f0*/  FADD.FTZ R161, R161, R160 ;  /* 0x000000a0a1a17221 */ /* 0x000fe20000010000 */
[----:B------:R-:W-:Y:S01]  /*7100*/  WARPGROUP.ARRIVE ;  /* 0x00000000000079c5 */ /* 0x000fe20000000000 */
[----:B------:R-:W-:-:S02]  /*7110*/  FADD.FTZ R166, R166, R163 ;  /* 0x000000a3a6a67221 */ /* 0x000fc40000010000 */
[----:B------:R-:W-:Y:S02]  /*7120*/  FADD.FTZ R164, R164, R161 ;  /* 0x000000a1a4a47221 */ /* 0x000fe40000010000 */
[----:B------:R-:W-:Y:S01]  /*7130*/  FADD.FTZ R167, R167, R166 ;  /* 0x000000a6a7a77221 */ /* 0x000fe20000010000 */
[----:B------:R-:W-:Y:S01]  /*7140*/  HGMMA.64x256x16.F32 R24, R152, gdesc[UR8].tnspB, R24, gsb0 ;  /* 0x43e0000898187df0 */ /* 0x000fe20008000818 */
[----:B------:R-:W-:Y:S01]  /*7150*/  UIADD3 UR10, UR6, 0x100, URZ ;  /* 0x00000100060a7890 */ /* 0x000fe2000fffe03f */
[----:B------:R-:W-:Y:S01]  /*7160*/  FADD.FTZ R165, R165, R164 ;  /* 0x000000a4a5a57221 */ /* 0x000fe20000010000 */
[----:B------:R-:W-:Y:S01]  /*7170*/  UMOV UR11, 0x40000040 ;  /* 0x40000040000b7882 */ /* 0x000fe20000000000 */
[----:B------:R-:W-:Y:S02]  /*7180*/  WARPGROUP.DEPBAR.LE gsb0, 0x0 ;  /* 0x00008000000079c5 */ /* 0x000fe40000010000 */
[----:B----4-:R-:W-:Y:S01]  /*7190*/  F2FP.F16.F32.PACK_AB R152, R169, R168 ;  /* 0x000000a8a998723e */ /* 0x010fe200000000ff */
[----:B------:R-:W-:Y:S01]  /*71a0*/  FADD.FTZ R168, R168, R165 ;  /* 0x000000a5a8a87221 */ /* 0x000fe20000010000 */
[----:B------:R-:W-:Y:S01]  /*71b0*/  F2FP.F16.F32.PACK_AB R153, R171, R170 ;  /* 0x000000aaab99723e */ /* 0x000fe200000000ff */
[----:B------:R-:W-:Y:S01]  /*71c0*/  FADD.FTZ R170, R170, R167 ;  /* 0x000000a7aaaa7221 */ /* 0x000fe20000010000 */
[----:B-----5:R-:W-:Y:S01]  /*71d0*/  F2FP.F16.F32.PACK_AB R154, R173, R172 ;  /* 0x000000acad9a723e */ /* 0x020fe200000000ff */
[----:B------:R-:W-:Y:S01]  /*71e0*/  FADD.FTZ R169, R169, R168 ;  /* 0x000000a8a9a97221 */ /* 0x000fe20000010000 */
[----:B------:R-:W-:Y:S01]  /*71f0*/  F2FP.F16.F32.PACK_AB R155, R175, R174 ;  /* 0x000000aeaf9b723e */ /* 0x000fe200000000ff */
[----:B------:R-:W-:-:S02]  /*7200*/  FADD.FTZ R171, R171, R170 ;  /* 0x000000aaabab7221 */ /* 0x000fc40000010000 */
[----:B------:R-:W-:Y:S01]  /*7210*/  FADD.FTZ R172, R172, R169 ;  /* 0x000000a9acac7221 */ /* 0x000fe20000010000 */
[----:B------:R-:W-:Y:S01]  /*7220*/  WARPGROUP.ARRIVE ;  /* 0x00000000000079c5 */ /* 0x000fe20000000000 */
[----:B------:R-:W-:Y:S02]  /*7230*/  FADD.FTZ R174, R174, R171 ;  /* 0x000000abaeae7221 */ /* 0x000fe40000010000 */
[----:B------:R-:W-:Y:S02]  /*7240*/  FADD.FTZ R173, R173, R172 ;  /* 0x000000acadad7221 */ /* 0x000fe40000010000 */
[----:B------:R-:W-:-:S07]  /*7250*/  FADD.FTZ R175, R175, R174 ;  /* 0x000000aeafaf7221 */ /* 0x000fce0000010000 */
        /* <DEDUP_REMOVED lines=38> */
[----:B------:R-:W-:Y:S02]  /*74c0*/  WARPGROUP.DEPBAR.LE gsb0, 0x0 ;  /* 0x00008000000079c5 */ /* 0x000fe40000010000 */
[----:B------:R-:W-:Y:S01]  /*74d0*/  FFMA.FTZ R152, R193, UR5, -R209 ;  /* 0x00000005c1987c23 */ /* 0x000fe200080108d1 */
[--C-:B------:R-:W-:Y:S01]  /*74e0*/  FFMA.FTZ R193, R194, UR5, -R203.reuse ;  /* 0x00000005c2c17c23 */ /* 0x100fe200080108cb */
[--C-:B------:R-:W-:Y:S01]  /*74f0*/  FFMA.FTZ R194, R195, UR5, -R203.reuse ;  /* 0x00000005c3c27c23 */ /* 0x100fe200080108cb */
[----:B------:R-:W-:Y:S01]  /*7500*/  FFMA.FTZ R195, R198, UR5, -R203 ;  /* 0x00000005c6c37c23 */ /* 0x000fe200080108cb */
[----:B------:R-:W-:Y:S01]  /*7510*/  F2FP.F16.F32.PACK_AB R154, R204, R196 ;  /* 0x000000c4cc9a723e */ /* 0x000fe200000000ff */
[----:B------:R-:W0:Y:S08]  /*7520*/  MUFU.EX2 R198, R152 ;  /* 0x0000009800c67308 */ /* 0x000e300000000800 */
[----:B------:R-:W-:Y:S08]  /*7530*/  MUFU.EX2 R193, R193 ;  /* 0x000000c100c17308 */ /* 0x000ff00000000800 */
[----:B------:R-:W1:Y:S01]  /*7540*/  MUFU.EX2 R194, R194 ;  /* 0x000000c200c27308 */ /* 0x000e620000000800 */
[C---:B0-----:R-:W-:Y:S01]  /*7550*/  F2FP.F16.F32.PACK_AB R152, R198.reuse, R192 ;  /* 0x000000c0c698723e */ /* 0x041fe200000000ff */
[----:B------:R-:W-:-:S04]  /*7560*/  FADD.FTZ R197, R198, R197 ;  /* 0x000000c5c6c57221 */ /* 0x000fc80000010000 */
[----:B------:R-:W-:Y:S02]  /*7570*/  FADD.FTZ R197, R196, R197 ;  /* 0x000000c5c4c57221 */ /* 0x000fe40000010000 */
[----:B------:R-:W0:Y:S02]  /*7580*/  MUFU.EX2 R195, R195 ;  /* 0x000000c300c37308 */ /* 0x000e240000000800 */
[----:B------:R-:W-:Y:S01]  /*7590*/  FADD.FTZ R4, R204, R197 ;  /* 0x000000c5cc047221 */ /* 0x000fe20000010000 */
[----:B-1----:R-:W-:Y:S01]  /*75a0*/  F2FP.F16.F32.PACK_AB R153, R194, R193 ;  /* 0x000000c1c299723e */ /* 0x002fe200000000ff */
[----:B------:R-:W-:-:S04]  /*75b0*/  FADD.FTZ R193, R193, R190 ;  /* 0x000000bec1c17221 */ /* 0x000fc80000010000 */
[----:B------:R-:W-:Y:S01]  /*75c0*/  FADD.FTZ R194, R194, R193 ;  /* 0x000000c1c2c27221 */ /* 0x000fe20000010000 */
[----:B0-----:R-:W-:-:S03]  /*75d0*/  F2FP.F16.F32.PACK_AB R155, R199, R195 ;  /* 0x000000c3c79b723e */ /* 0x001fc600000000ff */
[----:B------:R-:W-:Y:S01]  /*75e0*/  FADD.FTZ R194, R195, R194 ;  /* 0x000000c2c3c27221 */ /* 0x000fe20000010000 */
[----:B------:R-:W-:-:S03]  /*75f0*/  WARPGROUP.ARRIVE ;  /* 0x00000000000079c5 */ /* 0x000fc60000000000 */
[----:B------:R-:W-:-:S03]  /*7600*/  FADD.FTZ R5, R199, R194 ;  /* 0x000000c2c7057221 */ /* 0x000fc60000010000 */
[----:B------:R-:W-:Y:S03]  /*7610*/  HGMMA.64x256x16.F32 R24, R152, gdesc[UR8].tnspB, R24, gsb0 ;  /* 0x43e0000898187df0 */ /* 0x000fe60008000818 */
[----:B------:R-:W-:Y:S02]  /*7620*/  WARPGROUP.DEPBAR.LE gsb0, 0x0 ;  /* 0x00008000000079c5 */ /* 0x000fe40000010000 */
[----:B------:R-:W-:Y:S05]  /*7630*/  @!P0 BRA `(.L_x_13861) ;  /* 0x0000000000048947 */ /* 0x000fea0003800000 */
[----:B------:R-:W-:Y:S01]  /*7640*/  BPT.TRAP 0x1 ;  /* 0x000000040000795c */ /* 0x000fe20000300000 */
.L_x_13861:
[----:B------:R-:W-:Y:S01]  /*7650*/  UIADD3 UR4, UR4, 0x32460, URZ ;  /* 0x0003246004047890 */ /* 0x000fe2000fffe03f */
[C---:B------:R-:W-:Y:S01]  /*7660*/  ISETP.GT.AND P1, PT, R201.reuse, R211, PT ;  /* 0x000000d3c900720c */ /* 0x040fe20003f24270 */
[----:B------:R-:W-:Y:S01]  /*7670*/  VIADD R201, R201, 0xffffffff ;  /* 0xffffffffc9c97836 */ /* 0x000fe20000000000 */
[----:B------:R-:W-:Y:S01]  /*7680*/  MOV R21, R205 ;  /* 0x000000cd00157202 */ /* 0x000fe20000000f00 */
[----:B------:R-:W-:Y:S01]  /*7690*/  UPRMT UR4, UR54, 0x654, UR4 ;  /* 0x0000065436047896 */ /* 0x000fe20008000004 */
[----:B------:R-:W-:-:S08]  /*76a0*/  IMAD.MOV.U32 R202, RZ, RZ, R189 ;  /* 0x000000ffffca7224 */ /* 0x000fd000078e00bd */
[----:B------:R-:W-:Y:S01]  /*76b0*/  SYNCS.ARRIVE.TRANS64.RED.A1T0 RZ, [UR4], RZ ;  /* 0x000000ffffff79a7 */ /* 0x000fe20008100404 */
[----:B------:R-:W-:Y:S05]  /*76c0*/  @P1 BRA `(.L_x_13862) ;  /* 0xffffffcc00c01947 */ /* 0x000fea000383ffff */
.L_x_13851:
[----:B------:R-:W-:-:S13]  /*76d0*/  ISETP.GE.AND P1, PT, R201, RZ, PT ;  /* 0x000000ffc900720c */ /* 0x000fda0003f26270 */
[----:B------:R-:W-:Y:S05]  /*76e0*/  @!P1 BRA `(.L_x_13863) ;  /* 0x00000028005c9947 */ /* 0x000fea0003800000 */
[----:B------:R-:W-:Y:S02]  /*76f0*/  IMAD.MOV.U32 R202, RZ, RZ, R189 ;  /* 0x000000ffffca7224 */ /* 0x000fe400078e00bd */
[----:B------:R-:W-:-:S07]  /*7700*/  IMAD.MOV.U32 R21, RZ, RZ, R205 ;  /* 0x000000ffff157224 */ /* 0x000fce00078e00cd */
.L_x_13874:
[----:B------:R-:W-:-:S04]  /*7710*/  UIADD3 UR38, UR38, 0x1, URZ ;  /* 0x0000000126267890 */ /* 0x000fc8000fffe03f */
[----:B------:R-:W-:-:S04]  /*7720*/  UISETP.NE.AND UP0, UPT, UR38, 0x2, UPT ;  /* 0x000000022600788c */ /* 0x000fc8000bf05270 */
[----:B------:R-:W-:Y:S02]  /*7730*/  USEL UR4, URZ, 0x1, UP0 ;  /* 0x000000013f047887 */ /* 0x000fe40008000000 */
[----:B------:R-:W-:Y:S02]  /*7740*/  USEL UR38, UR38, URZ, UP0 ;  /* 0x0000003f26267287 */ /* 0x000fe40008000000 */
[----:B------:R-:W-:Y:S01]  /*7750*/  ULOP3.LUT UR39, UR39, UR4, URZ, 0x3c, !UPT ;  /* 0x0000000427277292 */ /* 0x000fe2000f8e3c3f */
[----:B------:R-:W-:Y:S11]  /*7760*/  @!P0 BRA `(.L_x_13864) ;  /* 0x0000000000048947 */ /* 0x000ff60003800000 */
[----:B------:R-:W-:Y:S01]  /*7770*/  BPT.TRAP 0x1 ;  /* 0x000000040000795c */ /* 0x000fe20000300000 */
.L_x_13864:
        /* <DEDUP_REMOVED lines=9> */
.L_x_13865:
[----:B-1----:R-:W-:Y:S05]  /*7810*/  @P1 BRA `(.L_x_13866) ;  /* 0x0000000000081947 */ /* 0x002fea0003800000 */
[----:B------:R-:W1:Y:S02]  /*7820*/  SYNCS.PHASECHK.TRANS64.TRYWAIT P1, [UR4+0x32430], R0 ;  /* 0x03243000ff0075a7 */ /* 0x000e640008020144 */
[----:B-1----:R-:W-:Y:S05]  /*7830*/  @!P1 BRA `(.L_x_13867) ;  /* 0x000000a800f49947 */ /* 0x002fea0003800000 */
.L_x_13866:
        /* <DEDUP_REMOVED lines=32> */
.L_x_13868:
[----:B------:R1:W2:Y:S01]  /*7a40*/  SYNCS.PHASECHK.TRANS64.TRYWAIT P1, [UR4+0x32450], R0 ;  /* 0x03245000ff0075a7 */ /* 0x0002a20008020144 */
[----:B------:R-:W-:Y:S05]  /*7a50*/  @!P0 BRA `(.L_x_13869) ;  /* 0x0000000000048947 */ /* 0x000fea0003800000 */
[----:B------:R-:W-:Y:S01]  /*7a60*/  BPT.TRAP 0x1 ;  /* 0x000000040000795c */ /* 0x000fe20000300000 */
.L_x_13869:
[----:B--2---:R-:W-:Y:S05]  /*7a70*/  @P1 BRA `(.L_x_13870) ;  /* 0x0000000000081947 */ /* 0x004fea0003800000 */
[----:B------:R-:W2:Y:S02]  /*7a80*/  SYNCS.PHASECHK.TRANS64.TRYWAIT P1, [UR4+0x32450], R0 ;  /* 0x03245000ff0075a7 */ /* 0x000ea40008020144 */
[----:B--2---:R-:W-:Y:S05]  /*7a90*/  @!P1 BRA `(.L_x_13871) ;  /* 0x000000a800749947 */ /* 0x004fea0003800000 */
.L_x_13870:
        /* <DEDUP_REMOVED lines=101> */
.L_x_13872:
[----:B------:R-:W-:Y:S01]  /*80f0*/  ULDC UR5, c[0x0][0xad0] ;  /* 0x0002b40000057ab9 */ /* 0x000fe20000000800 */
[----:B------:R-:W-:Y:S01]  /*8100*/  UIADD3 UR10, UR4, 0x32440, URZ ;  /* 0x00032440040a7890 */ /* 0x000fe2000fffe03f */
        /* <DEDUP_REMOVED lines=50> */
[----:B------:R-:W-:-:S02]  /*8430*/  UPRMT UR11, UR6, 0x654, UR10 ;  /* 0x00000654060b7896 */ /* 0x000fc4000800000a */
[----:B------:R-:W-:Y:S02]  /*8440*/  UIMAD UR10, UR38, 0xc00, UR7 ;  /* 0x00000c00260a78a4 */ /* 0x000fe4000f8e0207 */
[----:B------:R-:W1:Y:S01]  /*8450*/  MUFU.TANH R154, R154 ;  /* 0x0000009a009a7308 */ /* 0x000e620000002400 */
[----:B--2---:R-:W-:Y:S01]  /*8460*/  FMNMX.FTZ R205, R156, R205, !PT ;  /* 0x000000cd9ccd7209 */ /* 0x004fe20007810000 */
[----:B------:R-:W-:Y:S01]  /*8470*/  UIADD3 UR14, UR10, 0x80, URZ ;  /* 0x000000800a0e7890 */ /* 0x000fe2000fffe03f */
[----:B------:R-:W-:Y:S02]  /*8480*/  UMOV UR15, 0x40000040 ;  /* 0x40000040000f7882 */ /* 0x000fe40000000000 */
[----:B------:R-:W-:Y:S01]  /*8490*/  SYNCS.ARRIVE.TRANS64.RED.A1T0 RZ, [UR11], RZ ;  /* 0x000000ffffff79a7 */ /* 0x000fe2000810040b */
[----:B------:R-:W-:Y:S02]  /*84a0*/  UMOV UR11, 0x40000040 ;  /* 0x40000040000b7882 */ /* 0x000fe40000000000 */
        /* <DEDUP_REMOVED lines=45> */
[----:B------:R-:W-:-:S06]  /*8780*/  FMUL.FTZ R192, R196, UR5 ;  /* 0x00000005c4c07c20 */ /* 0x000fcc0008410000 */
        /* <DEDUP_REMOVED lines=35> */
[----:B------:R-:W-:Y:S01]  /*89c0*/  FMUL.FTZ R196, R199, UR5 ;  /* 0x00000005c7c47c20 */ /* 0x000fe20008410000 */
[----:B------:R-:W-:-:S03]  /*89d0*/  ULDC UR5, c[0x0][0xa80] ;  /* 0x0002a00000057ab9 */ /* 0x000fc60000000800 */
[----:B------:R-:W3:Y:S02]  /*89e0*/  SHFL.BFLY PT, R198, R197, 0x2, 0x1f ;  /* 0x0c401f00c5c67f89 */ /* 0x000ee400000e0000 */
[----:B------:R-:W4:Y:S01]  /*89f0*/  MUFU.TANH R191, R191 ;  /* 0x000000bf00bf7308 */ /* 0x000f220000002400 */
[----:B-1----:R-:W-:-:S07]  /*8a00*/  FMNMX.FTZ R208, R190, R189, !PT ;  /* 0x000000bdbed07209 */ /* 0x002fce0007810000 */
[----:B------:R-:W1:Y:S01]  /*8a10*/  MUFU.TANH R194, R194 ;  /* 0x000000c200c27308 */ /* 0x000e620000002400 */
[----:B--2---:R-:W-:-:S07]  /*8a20*/  FMNMX.FTZ R208, R207, R208, !PT ;  /* 0x000000d0cfd07209 */ /* 0x004fce0007810000 */
[----:B------:R-:W2:Y:S01]  /*8a30*/  MUFU.TANH R195, R195 ;  /* 0x000000c300c37308 */ /* 0x000ea20000002400 */
[----:B----4-:R-:W-:Y:S02]  /*8a40*/  FMNMX.FTZ R189, R191, R208, !PT ;  /* 0x000000d0bfbd7209 */ /* 0x010fe40007810000 */
[----:B---3--:R-:W-:-:S05]  /*8a50*/  FMNMX.FTZ R209, R197, R198, !PT ;  /* 0x000000c6c5d17209 */ /* 0x008fca0007810000 */
[----:B------:R-:W3:Y:S01]  /*8a60*/  MUFU.TANH R196, R196 ;  /* 0x000000c400c47308 */ /* 0x000ee20000002400 */
[----:B-1----:R-:W-:Y:S01]  /*8a70*/  FMNMX.FTZ R208, R194, R189, !PT ;  /* 0x000000bdc2d07209 */ /* 0x002fe20007810000 */
[----:B------:R-:W1:Y:S03]  /*8a80*/  SHFL.BFLY PT, R198, R209, 0x1, 0x1f ;  /* 0x0c201f00d1c67f89 */ /* 0x000e6600000e0000 */
[----:B--2---:R-:W-:-:S04]  /*8a90*/  FMNMX.FTZ R189, R195, R208, !PT ;  /* 0x000000d0c3bd7209 */ /* 0x004fc80007810000 */
[----:B---3--:R-:W-:-:S05]  /*8aa0*/  FMNMX.FTZ R208, R196, R189, !PT ;  /* 0x000000bdc4d07209 */ /* 0x008fca0007810000 */
[----:B------:R-:W2:Y:S01]  /*8ab0*/  SHFL.BFLY PT, R189, R208, 0x2, 0x1f ;  /* 0x0c401f00d0bd7f89 */ /* 0x000ea200000e0000 */
[----:B-1----:R-:W-:-:S05]  /*8ac0*/  FMNMX.FTZ R205, R209, R198, !PT ;  /* 0x000000c6d1cd7209 */ /* 0x002fca0007810000 */
[C---:B------:R-:W-:Y:S01]  /*8ad0*/  FMUL.FTZ R198, R205.reuse, UR5 ;  /* 0x00000005cdc67c20 */ /* 0x040fe20008410000 */
[----:B------:R-:W-:-:S03]  /*8ae0*/  FADD.FTZ R21, -R205, R21 ;  /* 0x00000015cd157221 */ /* 0x000fc60000010100 */
[--C-:B------:R-:W-:Y:S01]  /*8af0*/  FFMA.FTZ R211, R152, UR5, -R198.reuse ;  /* 0x0000000598d37c23 */ /* 0x100fe200080108c6 */
[--C-:B------:R-:W-:Y:S01]  /*8b00*/  FFMA.FTZ R203, R203, UR5, -R198.reuse ;  /* 0x00000005cbcb7c23 */ /* 0x100fe200080108c6 */
[----:B------:R-:W-:Y:S01]  /*8b10*/  FMUL.FTZ R199, R21, UR5 ;  /* 0x0000000515c77c20 */ /* 0x000fe20008410000 */
[--C-:B------:R-:W-:Y:S01]  /*8b20*/  FFMA.FTZ R21, R153, UR5, -R198.reuse ;  /* 0x0000000599157c23 */ /* 0x100fe200080108c6 */
[--C-:B------:R-:W-:Y:S01]  /*8b30*/  FFMA.FTZ R157, R157, UR5, -R198.reuse ;  /* 0x000000059d9d7c23 */ /* 0x100fe200080108c6 */
[--C-:B------:R-:W-:Y:S01]  /*8b40*/  FFMA.FTZ R156, R156, UR5, -R198.reuse ;  /* 0x000000059c9c7c23 */ /* 0x100fe200080108c6 */
[--C-:B------:R-:W-:Y:S01]  /*8b50*/  FFMA.FTZ R158, R158, UR5, -R198.reuse ;  /* 0x000000059e9e7c23 */ /* 0x100fe200080108c6 */
[--C-:B------:R-:W-:Y:S01]  /*8b60*/  FFMA.FTZ R161, R161, UR5, -R198.reuse ;  /* 0x00000005a1a17c23 */ /* 0x100fe200080108c6 */
[----:B------:R-:W1:Y:S01]  /*8b70*/  MUFU.EX2 R199, R199 ;  /* 0x000000c700c77308 */ /* 0x000e620000000800 */
[--C-:B------:R-:W-:Y:S01]  /*8b80*/  FFMA.FTZ R163, R163, UR5, -R198.reuse ;  /* 0x00000005a3a37c23 */ /* 0x100fe200080108c6 */
[----:B--2---:R-:W-:Y:S01]  /*8b90*/  FMNMX.FTZ R189, R208, R189, !PT ;  /* 0x000000bdd0bd7209 */ /* 0x004fe20007810000 */
[--C-:B------:R-:W-:Y:S01]  /*8ba0*/  FFMA.FTZ R162, R162, UR5, -R198.reuse ;  /* 0x00000005a2a27c23 */ /* 0x100fe200080108c6 */
[--C-:B------:R-:W-:Y:S01]  /*8bb0*/  FFMA.FTZ R164, R164, UR5, -R198.reuse ;  /* 0x00000005a4a47c23 */ /* 0x100fe200080108c6 */
[--C-:B------:R-:W-:Y:S01]  /*8bc0*/  FFMA.FTZ R169, R169, UR5, -R198.reuse ;  /* 0x00000005a9a97c23 */ /* 0x100fe200080108c6 */
[--C-:B------:R-:W-:Y:S01]  /*8bd0*/  FFMA.FTZ R171, R171, UR5, -R198.reuse ;  /* 0x00000005abab7c23 */ /* 0x100fe200080108c6 */
[----:B------:R-:W2:Y:S01]  /*8be0*/  SHFL.BFLY PT, R197, R189, 0x1, 0x1f ;  /* 0x0c201f00bdc57f89 */ /* 0x000ea200000e0000 */
        /* <DEDUP_REMOVED lines=9> */
[-C--:B-1----:R-:W-:Y:S01]  /*8c80*/  FMUL.FTZ R24, R24, R199.reuse ;  /* 0x000000c718187220 */ /* 0x082fe20000410000 */
        /* <DEDUP_REMOVED lines=14> */
[-C--:B------:R-:W-:Y:S01]  /*8d70*/  FMUL.FTZ R49, R49, R199.reuse ;  /* 0x000000c731317220 */ /* 0x080fe20000410000 */
[----:B------:R1:W-:Y:S01]  /*8d80*/  MUFU.EX2 R197, R203 ;  /* 0x000000cb00c57308 */ /* 0x0003e20000000800 */
[-C--:B------:R-:W-:Y:S01]  /*8d90*/  FMUL.FTZ R52, R52, R199.reuse ;  /* 0x000000c734347220 */ /* 0x080fe20000410000 */
[-C--:B------:R-:W-:Y:S01]  /*8da0*/  FMUL.FTZ R53, R53, R199.reuse ;  /* 0x000000c735357220 */ /* 0x080fe20000410000 */
[C---:B------:R-:W-:Y:S01]  /*8db0*/  FADD.FTZ R152, -R189.reuse, R202 ;  /* 0x000000cabd987221 */ /* 0x040fe20000010100 */
[----:B------:R-:W-:Y:S01]  /*8dc0*/  FMUL.FTZ R209, R189, UR5 ;  /* 0x00000005bdd17c20 */ /* 0x000fe20008410000 */
[-C--:B------:R-:W-:Y:S01]  /*8dd0*/  FMUL.FTZ R56, R56, R199.reuse ;  /* 0x000000c738387220 */ /* 0x080fe20000410000 */
[----:B------:R-:W-:Y:S01]  /*8de0*/  FMUL.FTZ R57, R57, R199 ;  /* 0x000000c739397220 */ /* 0x000fe20000410000 */
[----:B------:R-:W-:Y:S01]  /*8df0*/  FMUL.FTZ R210, R152, UR5 ;  /* 0x0000000598d27c20 */ /* 0x000fe20008410000 */
[----:B------:R-:W-:-:S02]  /*8e00*/  VIADD R152, R212, 0x8 ;  /* 0x00000008d4987836 */ /* 0x000fc40000000000 */
[--C-:B-1----:R-:W-:Y:S01]  /*8e10*/  FFMA.FTZ R203, R204, UR5, -R209.reuse ;  /* 0x00000005cccb7c23 */ /* 0x102fe200080108d1 */
[--C-:B------:R-:W-:Y:S01]  /*8e20*/  FFMA.FTZ R211, R154, UR5, -R209.reuse ;  /* 0x000000059ad37c23 */ /* 0x100fe200080108d1 */
[--C-:B------:R-:W-:Y:S01]  /*8e30*/  FFMA.FTZ R202, R155, UR5, -R209.reuse ;  /* 0x000000059bca7c23 */ /* 0x100fe200080108d1 */
[--C-:B------:R-:W-:Y:S01]  /*8e40*/  FFMA.FTZ R204, R206, UR5, -R209.reuse ;  /* 0x00000005cecc7c23 */ /* 0x100fe200080108d1 */
[----:B------:R1:W-:Y:S01]  /*8e50*/  BAR.SYNC.DEFER_BLOCKING R152, 0x100 ;  /* 0x000400980000751d */ /* 0x0003e20000010000 */
        /* <DEDUP_REMOVED lines=116> */
[--C-:B------:R-:W-:Y:S01]  /*95a0*/  FFMA.FTZ R159, R159, UR5, -R209.reuse ;  /* 0x000000059f9f7c23 */ /* 0x100fe200080108d1 */
[----:B------:R-:W-:Y:S01]  /*95b0*/  F2FP.F16.F32.PACK_AB R154, R157, R197 ;  /* 0x000000c59d9a723e */ /* 0x000fe200000000ff */
[--C-:B------:R-:W-:Y:S01]  /*95c0*/  FFMA.FTZ R160, R160, UR5, -R209.reuse ;  /* 0x00000005a0a07c23 */ /* 0x100fe200080108d1 */
[----:B---3--:R-:W-:Y:S01]  /*95d0*/  F2FP.F16.F32.PACK_AB R153, R202, R211 ;  /* 0x000000d3ca99723e */ /* 0x008fe200000000ff */
[--C-:B------:R-:W-:Y:S01]  /*95e0*/  FFMA.FTZ R165, R165, UR5, -R209.reuse ;  /* 0x00000005a5a57c23 */ /* 0x100fe200080108d1 */
[----:B----4-:R-:W-:Y:S01]  /*95f0*/  F2FP.F16.F32.PACK_AB R155, R204, R203 ;  /* 0x000000cbcc9b723e */ /* 0x010fe200000000ff */
[--C-:B------:R-:W-:Y:S01]  /*9600*/  FFMA.FTZ R167, R167, UR5, -R209.reuse ;  /* 0x00000005a7a77c23 */ /* 0x100fe200080108d1 */
[----:B------:R-:W1:Y:S01]  /*9610*/  MUFU.EX2 R156, R156 ;  /* 0x0000009c009c7308 */ /* 0x000e620000000800 */
[--C-:B------:R-:W-:Y:S01]  /*9620*/  FFMA.FTZ R166, R166, UR5, -R209.reuse ;  /* 0x00000005a6a67c23 */ /* 0x100fe200080108d1 */
[----:B------:R-:W-:Y:S01]  /*9630*/  WARPGROUP.ARRIVE ;  /* 0x00000000000079c5 */ /* 0x000fe20000000000 */
[--C-:B------:R-:W-:Y:S01]  /*9640*/  FFMA.FTZ R168, R168, UR5, -R209.reuse ;  /* 0x00000005a8a87c23 */ /* 0x100fe200080108d1 */
[--C-:B------:R-:W-:Y:S01]  /*9650*/  FFMA.FTZ R173, R173, UR5, -R209.reuse ;  /* 0x00000005adad7c23 */ /* 0x100fe200080108d1 */
[--C-:B------:R-:W-:Y:S01]  /*9660*/  FFMA.FTZ R175, R175, UR5, -R209.reuse ;  /* 0x00000005afaf7c23 */ /* 0x100fe200080108d1 */
[--C-:B------:R-:W-:Y:S01]  /*9670*/  FFMA.FTZ R174, R174, UR5, -R209.reuse ;  /* 0x00000005aeae7c23 */ /* 0x100fe200080108d1 */
[--C-:B------:R-:W-:Y:S01]  /*9680*/  FFMA.FTZ R176, R176, UR5, -R209.reuse ;  /* 0x00000005b0b07c23 */ /* 0x100fe200080108d1 */
[----:B------:R-:W-:Y:S01]  /*9690*/  HGMMA.64x256x16.F32 R24, R152, gdesc[UR8].tnspB, R24, gsb0 ;  /* 0x43e0000898187df0 */ /* 0x000fe20008000818 */
        /* <DEDUP_REMOVED lines=12> */
[----:B------:R-:W-:Y:S01]  /*9760*/  FFMA.FTZ R193, R193, UR5, -R198 ;  /* 0x00000005c1c17c23 */ /* 0x000fe200080108c6 */
[--C-:B------:R-:W-:Y:S01]  /*9770*/  FFMA.FTZ R191, R191, UR5, -R209.reuse ;  /* 0x00000005bfbf7c23 */ /* 0x100fe200080108d1 */
[--C-:B------:R-:W-:Y:S01]  /*9780*/  FFMA.FTZ R194, R194, UR5, -R209.reuse ;  /* 0x00000005c2c27c23 */ /* 0x100fe200080108d1 */
[--C-:B------:R-:W-:Y:S01]  /*9790*/  FFMA.FTZ R195, R195, UR5, -R209.reuse ;  /* 0x00000005c3c37c23 */ /* 0x100fe200080108d1 */
[----:B------:R-:W-:Y:S01]  /*97a0*/  MUFU.EX2 R163, R163 ;  /* 0x000000a300a37308 */ /* 0x000fe20000000800 */
[----:B------:R-:W-:Y:S01]  /*97b0*/  FFMA.FTZ R196, R196, UR5, -R209 ;  /* 0x00000005c4c47c23 */ /* 0x000fe200080108d1 */
[----:B------:R-:W-:Y:S01]  /*97c0*/  UMOV UR11, 0x40000040 ;  /* 0x40000040000b7882 */ /* 0x000fe20000000000 */
[----:B------:R-:W-:Y:S01]  /*97d0*/  FFMA.FTZ R4, R199, R4, R208 ;  /* 0x00000004c7047223 */ /* 0x000fe200000100d0 */
[----:B------:R-:W-:-:S03]  /*97e0*/  FFMA.FTZ R5, R210, R5, R211 ;  /* 0x00000005d2057223 */ /* 0x000fc600000100d3 */
[----:B------:R-:W-:Y:S01]  /*97f0*/  FADD.FTZ R4, R21, R4 ;  /* 0x0000000415047221 */ /* 0x000fe20000010000 */
[----:B------:R-:W-:Y:S01]  /*9800*/  MUFU.EX2 R159, R159 ;  /* 0x0000009f009f7308 */ /* 0x000fe20000000800 */
[----:B------:R-:W-:Y:S02]  /*9810*/  FADD.FTZ R202, R202, R5 ;  /* 0x00000005caca7221 */ /* 0x000fe40000010000 */
[----:B------:R-:W-:Y:S02]  /*9820*/  FADD.FTZ R4, R197, R4 ;  /* 0x00000004c5047221 */ /* 0x000fe40000010000 */
[----:B------:R-:W-:Y:S02]  /*9830*/  FADD.FTZ R203, R203, R202 ;  /* 0x000000cacbcb7221 */ /* 0x000fe40000010000 */
[----:B------:R-:W-:Y:S01]  /*9840*/  FADD.FTZ R157, R157, R4 ;  /* 0x000000049d9d7221 */ /* 0x000fe20000010000 */
[----:B------:R-:W3:Y:S01]  /*9850*/  MUFU.EX2 R160, R160 ;  /* 0x000000a000a07308 */ /* 0x000ee20000000800 */
[----:B------:R-:W-:-:S02]  /*9860*/  FADD.FTZ R204, R204, R203 ;  /* 0x000000cbcccc7221 */ /* 0x000fc40000010000 */
[----:B-1----:R-:W-:-:S05]  /*9870*/  FADD.FTZ R157, R156, R157 ;  /* 0x0000009d9c9d7221 */ /* 0x002fca0000010000 */
[----:B------:R-:W-:Y:S08]  /*9880*/  MUFU.EX2 R165, R165 ;  /* 0x000000a500a57308 */ /* 0x000ff00000000800 */
[----:B------:R-:W1:Y:S08]  /*9890*/  MUFU.EX2 R167, R167 ;  /* 0x000000a700a77308 */ /* 0x000e700000000800 */
[----:B------:R-:W4:Y:S08]  /*98a0*/  MUFU.EX2 R162, R162 ;  /* 0x000000a200a27308 */ /* 0x000f300000000800 */
[----:B------:R-:W-:Y:S08]  /*98b0*/  MUFU.EX2 R164, R164 ;  /* 0x000000a400a47308 */ /* 0x000ff00000000800 */
[----:B------:R-:W-:Y:S08]  /*98c0*/  MUFU.EX2 R169, R169 ;  /* 0x000000a900a97308 */ /* 0x000ff00000000800 */
[----:B------:R-:W-:Y:S08]  /*98d0*/  MUFU.EX2 R171, R171 ;  /* 0x000000ab00ab7308 */ /* 0x000ff00000000800 */
[----:B------:R-:W5:Y:S08]  /*98e0*/  MUFU.EX2 R166, R166 ;  /* 0x000000a600a67308 */ /* 0x000f700000000800 */
        /* <DEDUP_REMOVED lines=17> */
[----:B------:R-:W0:Y:S08]  /*9a00*/  MUFU.EX2 R190, R190 ;  /* 0x000000be00be7308 */ /* 0x000e300000000800 */
[----:B------:R-:W0:Y:S08]  /*9a10*/  MUFU.EX2 R206, R206 ;  /* 0x000000ce00ce7308 */ /* 0x000e300000000800 */
[----:B------:R-:W0:Y:S08]  /*9a20*/  MUFU.EX2 R186, R186 ;  /* 0x000000ba00ba7308 */ /* 0x000e300000000800 */
[----:B------:R-:W0:Y:S08]  /*9a30*/  MUFU.EX2 R188, R188 ;  /* 0x000000bc00bc7308 */ /* 0x000e300000000800 */
[----:B------:R-:W0:Y:S01]  /*9a40*/  MUFU.EX2 R192, R192 ;  /* 0x000000c000c07308 */ /* 0x000e220000000800 */
[----:B------:R-:W-:-:S02]  /*9a50*/  WARPGROUP.DEPBAR.LE gsb0, 0x0 ;  /* 0x00008000000079c5 */ /* 0x000fc40000010000 */
[----:B--2---:R-:W-:-:S05]  /*9a60*/  F2FP.F16.F32.PACK_AB R152, R158, R156 ;  /* 0x0000009c9e98723e */ /* 0x004fca00000000ff */
[----:B------:R-:W2:Y:S01]  /*9a70*/  MUFU.EX2 R193, R193 ;  /* 0x000000c100c17308 */ /* 0x000ea20000000800 */
[----:B---3--:R-:W-:Y:S01]  /*9a80*/  F2FP.F16.F32.PACK_AB R153, R160, R159 ;  /* 0x0000009fa099723e */ /* 0x008fe200000000ff */
[----:B------:R-:W-:Y:S01]  /*9a90*/  FADD.FTZ R159, R159, R204 ;  /* 0x000000cc9f9f7221 */ /* 0x000fe20000010000 */
[----:B------:R-:W-:Y:S01]  /*9aa0*/  F2FP.F16.F32.PACK_AB R154, R163, R161 ;  /* 0x000000a1a39a723e */ /* 0x000fe200000000ff */
[----:B------:R-:W-:Y:S01]  /*9ab0*/  FADD.FTZ R158, R158, R157 ;  /* 0x0000009d9e9e7221 */ /* 0x000fe20000010000 */
[----:B-1----:R-:W-:Y:S01]  /*9ac0*/  F2FP.F16.F32.PACK_AB R155, R167, R165 ;  /* 0x000000a5a79b723e */ /* 0x002fe200000000ff */
        /* <DEDUP_REMOVED lines=11> */
[----:B----4-:R-:W-:-:S03]  /*9b80*/  FADD.FTZ R163, R162, R163 ;  /* 0x000000a3a2a37221 */ /* 0x010fc60000010000 */
[----:B-----5:R-:W-:Y:S02]  /*9b90*/  FADD.FTZ R167, R166, R167 ;  /* 0x000000a7a6a77221 */ /* 0x020fe40000010000 */
[----:B------:R-:W-:Y:S08]  /*9ba0*/  MUFU.EX2 R195, R195 ;  /* 0x000000c300c37308 */ /* 0x000ff00000000800 */
[----:B------:R-:W3:Y:S01]  /*9bb0*/  MUFU.EX2 R196, R196 ;  /* 0x000000c400c47308 */ /* 0x000ee20000000800 */
[----:B------:R-:W-:-:S02]  /*9bc0*/  WARPGROUP.DEPBAR.LE gsb0, 0x0 ;  /* 0x00008000000079c5 */ /* 0x000fc40000010000 */
[C---:B------:R-:W-:Y:S01]  /*9bd0*/  F2FP.F16.F32.PACK_AB R152, R164.reuse, R162 ;  /* 0x000000a2a498723e */ /* 0x040fe200000000ff */
[----:B------:R-:W-:Y:S01]  /*9be0*/  FADD.FTZ R164, R164, R163 ;  /* 0x000000a3a4a47221 */ /* 0x000fe20000010000 */
[C---:B0-----:R-:W-:Y:S01]  /*9bf0*/  F2FP.F16.F32.PACK_AB R153, R168.reuse, R166 ;  /* 0x000000a6a899723e */ /* 0x041fe200000000ff */
        /* <DEDUP_REMOVED lines=12> */
[----:B------:R-:W-:Y:S01]  /*9cc0*/  UMOV UR15, 0x40000040 ;  /* 0x40000040000f7882 */ /* 0x000fe20000000000 */
        /* <DEDUP_REMOVED lines=17> */
[----:B------:R-:W-:Y:S01]  /*9de0*/  UIADD3 UR10, UR10, 0x280, URZ ;  /* 0x000002800a0a7890 */ /* 0x000fe2000fffe03f */
[----:B------:R-:W-:-:S04]  /*9df0*/  FADD.FTZ R183, R184, R183 ;  /* 0x000000b7b8b77221 */ /* 0x000fc80000010000 */
[----:B------:R-:W-:Y:S01]  /*9e00*/  FADD.FTZ R183, R190, R183 ;  /* 0x000000b7beb77221 */ /* 0x000fe20000010000 */
[----:B------:R-:W-:Y:S02]  /*9e10*/  WARPGROUP.DEPBAR.LE gsb0, 0x0 ;  /* 0x00008000000079c5 */ /* 0x000fe40000010000 */
[C---:B------:R-:W-:Y:S01]  /*9e20*/  F2FP.F16.F32.PACK_AB R152, R180.reuse, R178 ;  /* 0x000000b2b498723e */ /* 0x040fe200000000ff */
[----:B------:R-:W-:Y:S01]  /*9e30*/  FADD.FTZ R180, R180, R179 ;  /* 0x000000b3b4b47221 */ /* 0x000fe20000010000 */
[----:B------:R-:W-:Y:S02]  /*9e40*/  F2FP.F16.F32.PACK_AB R153, R184, R182 ;  /* 0x000000b6b899723e */ /* 0x000fe400000000ff */
[----:B------:R-:W-:Y:S01]  /*9e50*/  F2FP.F16.F32.PACK_AB R154, R187, R185 ;  /* 0x000000b9bb9a723e */ /* 0x000fe200000000ff */
[----:B------:R-:W-:Y:S01]  /*9e60*/  FADD.FTZ R180, R185, R180 ;  /* 0x000000b4b9b47221 */ /* 0x000fe20000010000 */
[C---:B------:R-:W-:Y:S01]  /*9e70*/  F2FP.F16.F32.PACK_AB R155, R206.reuse, R190 ;  /* 0x000000bece9b723e */ /* 0x040fe200000000ff */
[----:B------:R-:W-:-:S02]  /*9e80*/  FADD.FTZ R206, R206, R183 ;  /* 0x000000b7cece7221 */ /* 0x000fc40000010000 */
[----:B------:R-:W-:Y:S01]  /*9e90*/  FADD.FTZ R187, R187, R180 ;  /* 0x000000b4bbbb7221 */ /* 0x000fe20000010000 */
[----:B------:R-:W-:-:S03]  /*9ea0*/  WARPGROUP.ARRIVE ;  /* 0x00000000000079c5 */ /* 0x000fc60000000000 */
[----:B------:R-:W-:-:S04]  /*9eb0*/  FADD.FTZ R187, R186, R187 ;  /* 0x000000bbbabb7221 */ /* 0x000fc80000010000 */
[----:B------:R-:W-:Y:S01]  /*9ec0*/  HGMMA.64x256x16.F32 R24, R152, gdesc[UR12].tnspB, R24, gsb0 ;  /* 0x43e0000c98187df0 */ /* 0x000fe20008000818 */
[----:B------:R-:W-:-:S04]  /*9ed0*/  FADD.FTZ R187, R188, R187 ;  /* 0x000000bbbcbb7221 */ /* 0x000fc80000010000 */
[----:B------:R-:W-:-:S04]  /*9ee0*/  FADD.FTZ R4, R192, R187 ;  /* 0x000000bbc0047221 */ /* 0x000fc80000010000 */
[----:B--2---:R-:W-:Y:S01]  /*9ef0*/  FADD.FTZ R4, R193, R4 ;  /* 0x00000004c1047221 */ /* 0x004fe20000010000 */
[----:B------:R-:W-:Y:S02]  /*9f00*/  WARPGROUP.DEPBAR.LE gsb0, 0x0 ;  /* 0x00008000000079c5 */ /* 0x000fe40000010000 */
[----:B------:R-:W-:Y:S02]  /*9f10*/  F2FP.F16.F32.PACK_AB R152, R188, R186 ;  /* 0x000000babc98723e */ /* 0x000fe400000000ff */
[----:B-1----:R-:W-:Y:S01]  /*9f20*/  F2FP.F16.F32.PACK_AB R153, R194, R191 ;  /* 0x000000bfc299723e */ /* 0x002fe200000000ff */
[----:B------:R-:W-:Y:S01]  /*9f30*/  FADD.FTZ R191, R191, R206 ;  /* 0x000000cebfbf7221 */ /* 0x000fe20000010000 */
[----:B------:R-:W-:Y:S02]  /*9f40*/  F2FP.F16.F32.PACK_AB R154, R193, R192 ;  /* 0x000000c0c19a723e */ /* 0x000fe400000000ff */
[----:B---3--:R-:W-:Y:S01]  /*9f50*/  F2FP.F16.F32.PACK_AB R155, R196, R195 ;  /* 0x000000c3c49b723e */ /* 0x008fe200000000ff */
[----:B------:R-:W-:-:S03]  /*9f60*/  FADD.FTZ R194, R194, R191 ;  /* 0x000000bfc2c27221 */ /* 0x000fc60000010000 */
[----:B------:R-:W-:Y:S01]  /*9f70*/  WARPGROUP.ARRIVE ;  /* 0x00000000000079c5 */ /* 0x000fe20000000000 */
[----:B------:R-:W-:-:S04]  /*9f80*/  FADD.FTZ R5, R195, R194 ;  /* 0x000000c2c3057221 */ /* 0x000fc80000010000 */
[----:B------:R-:W-:Y:S01]  /*9f90*/  FADD.FTZ R5, R196, R5 ;  /* 0x00000005c4057221 */ /* 0x000fe20000010000 */
[----:B------:R-:W-:Y:S03]  /*9fa0*/  HGMMA.64x256x16.F32 R24, R152, gdesc[UR8].tnspB, R24, gsb0 ;  /* 0x43e0000898187df0 */ /* 0x000fe60008000818 */
[----:B------:R-:W-:Y:S02]  /*9fb0*/  WARPGROUP.DEPBAR.LE gsb0, 0x0 ;  /* 0x00008000000079c5 */ /* 0x000fe40000010000 */
[----:B------:R-:W-:Y:S05]  /*9fc0*/  @!P0 BRA `(.L_x_13873) ;  /* 0x0000000000048947 */ /* 0x000fea0003800000 */
[----:B------:R-:W-:Y:S01]  /*9fd0*/  BPT.TRAP 0x1 ;  /* 0x000000040000795c */ /* 0x000fe20000300000 */
.L_x_13873:
[----:B------:R-:W-:Y:S01]  /*9fe0*/  UIADD3 UR4, UR4, 0x32460, URZ ;  /* 0x0003246004047890 */ /* 0x000fe2000fffe03f */
[C---:B------:R-:W-:Y:S01]  /*9ff0*/  ISETP.GT.AND P1, PT, R201.reuse, RZ, PT ;  /* 0x000000ffc900720c */ /* 0x040fe20003f24270 */
[----:B------:R-:W-:Y:S01]  /*a000*/  VIADD R201, R201, 0xffffffff ;  /* 0xffffffffc9c97836 */ /* 0x000fe20000000000 */
[----:B------:R-:W-:Y:S01]  /*a010*/  MOV R21, R205 ;  /* 0x000000cd00157202 */ /* 0x000fe20000000f00 */
[----:B------:R-:W-:Y:S01]  /*a020*/  UPRMT UR4, UR6, 0x654, UR4 ;  /* 0x0000065406047896 */ /* 0x000fe20008000004 */
[----:B------:R-:W-:-:S08]  /*a030*/  IMAD.MOV.U32 R202, RZ, RZ, R189 ;  /* 0x000000ffffca7224 */ /* 0x000fd000078e00bd */
[----:B------:R-:W-:Y:S01]  /*a040*/  SYNCS.ARRIVE.TRANS64.RED.A1T0 RZ, [UR4], RZ ;  /* 0x000000ffffff79a7 */ /* 0x000fe20008100404 */
[----:B------:R-:W-:Y:S05]  /*a050*/  @P1 BRA `(.L_x_13874) ;  /* 0xffffffd400ac1947 */ /* 0x000fea000383ffff */
.L_x_13863:
[----:B------:R-:W0:Y:S01]  /*a060*/  SHFL.BFLY PT, R3, R4, 0x2, 0x1f ;  /* 0x0c401f0004037f89 */ /* 0x000e2200000e0000 */
        /* <DEDUP_REMOVED lines=9> */
[----:B------:R-:W-:Y:S01]  /*a100*/  USEL UR38, UR38, URZ, UP0 ;  /* 0x0000003f26267287 */ /* 0x000fe20008000000 */
[----:B------:R-:W-:Y:S01]  /*a110*/  IADD3 R222, R222, 0x1, RZ ;  /* 0x00000001dede7810 */ /* 0x000fe20007ffe0ff */
[----:B0-----:R-:W-:Y:S01]  /*a120*/  FADD.FTZ R3, R3, R4 ;  /* 0x0000000403037221 */ /* 0x001fe20000010000 */
[----:B------:R-:W-:Y:S01]  /*a130*/  IMAD.U32 R4, RZ, RZ, UR5 ;  /* 0x00000005ff047e24 */ /* 0x000fe2000f8e00ff */
[----:B------:R-:W-:-:S03]  /*a140*/  ULOP3.LUT UR39, UR39, UR4, URZ, 0x3c, !UPT ;  /* 0x0000000427277292 */ /* 0x000fc6000f8e3c3f */
[----:B------:R-:W0:Y:S01]  /*a150*/  SHFL.BFLY PT, R2, R3, 0x1, 0x1f ;  /* 0x0c201f0003027f89 */ /* 0x000e2200000e0000 */
[----:B-1----:R-:W-:-:S05]  /*a160*/  FADD.FTZ R6, R6, R5 ;  /* 0x0000000506067221 */ /* 0x002fca0000010000 */
[----:B------:R-:W1:Y:S01]  /*a170*/  SHFL.BFLY PT, R7, R6, 0x1, 0x1f ;  /* 0x0c201f0006077f89 */ /* 0x000e6200000e0000 */
[----:B0-----:R-:W-:Y:S01]  /*a180*/  FADD.FTZ R8, R3, R2 ;  /* 0x0000000203087221 */ /* 0x001fe20000010000 */
[----:B------:R-:W-:Y:S02]  /*a190*/  IMAD.MOV.U32 R2, RZ, RZ, RZ ;  /* 0x000000ffff027224 */ /* 0x000fe400078e00ff */
[----:B------:R-:W-:Y:S02]  /*a1a0*/  IMAD.MOV.U32 R3, RZ, RZ, -0x800000 ;  /* 0xff800000ff037424 */ /* 0x000fe400078e00ff */
        /* <DEDUP_REMOVED lines=142> */
.L_x_13837:
        /* <DEDUP_REMOVED lines=12> */
[----:B------:R-:W-:Y:S01]  /*ab50*/  ULDC.64 UR8, c[0x0][0xc90] ;  /* 0x0003240000087ab9 */ /* 0x000fe20000000a00 */
[----:B------:R-:W-:Y:S02]  /*ab60*/  F2FP.F16.F32.PACK_AB R25, R27, R26 ;  /* 0x0000001a1b19723e */ /* 0x000fe400000000ff */
[----:B------:R-:W-:Y:S02]  /*ab70*/  F2FP.F16.F32.PACK_AB R26, R29, R28 ;  /* 0x0000001c1d1a723e */ /* 0x000fe400000000ff */
[----:B------:R-:W-:Y:S02]  /*ab80*/  F2FP.F16.F32.PACK_AB R27, R31, R30 ;  /* 0x0000001e1f1b723e */ /* 0x000fe400000000ff */
[----:B------:R-:W-:-:S02]  /*ab90*/  R2UR UR11, R219 ;  /* 0x00000000db0b72ca */ /* 0x000fc400000e0000 */
[----:B------:R-:W-:Y:S02]  /*aba0*/  R2UR UR13, R220 ;  /* 0x00000000dc0d72ca */ /* 0x000fe400000e0000 */
[----:B------:R-:W-:Y:S02]  /*abb0*/  F2FP.F16.F32.PACK_AB R136, R137, R136 ;  /* 0x000000888988723e */ /* 0x000fe400000000ff */
[----:B------:R-:W-:Y:S02]  /*abc0*/  F2FP.F16.F32.PACK_AB R137, R158, R128 ;  /* 0x000000809e89723e */ /* 0x000fe400000000ff */
[----:B------:R-:W-:Y:S02]  /*abd0*/  F2FP.F16.F32.PACK_AB R161, R162, R161 ;  /* 0x000000a1a2a1723e */ /* 0x000fe400000000ff */
[----:B------:R-:W-:Y:S02]  /*abe0*/  F2FP.F16.F32.PACK_AB R162, R149, R148 ;  /* 0x0000009495a2723e */ /* 0x000fe400000000ff */
[----:B------:R-:W-:Y:S01]  /*abf0*/  F2FP.F16.F32.PACK_AB R163, R0, R163 ;  /* 0x000000a300a3723e */ /* 0x000fe200000000ff */
[----:B------:R-:W-:-:S02]  /*ac00*/  USHF.R.S32.HI UR10, URZ, 0x1f, UR11 ;  /* 0x0000001f3f0a7899 */ /* 0x000fc4000801140b */
[----:B------:R-:W-:Y:S02]  /*ac10*/  UIMAD.WIDE.U32 UR6, UR11, UR8, URZ ;  /* 0x000000080b0672a5 */ /* 0x000fe4000f8e003f */
[----:B------:R-:W-:Y:S02]  /*ac20*/  UIMAD UR5, UR10, UR8, URZ ;  /* 0x000000080a0572a4 */ /* 0x000fe4000f8e023f */
[----:B------:R-:W-:Y:S02]  /*ac30*/  USHF.R.S32.HI UR12, URZ, 0x1f, UR13 ;  /* 0x0000001f3f0c7899 */ /* 0x000fe4000801140d */
[----:B------:R-:W-:Y:S01]  /*ac40*/  UIMAD UR5, UR11, UR9, UR5 ;  /* 0x000000090b0572a4 */ /* 0x000fe2000f8e0205 */
[----:B------:R-:W-:Y:S02]  /*ac50*/  MOV R154, R189 ;  /* 0x000000bd009a7202 */ /* 0x000fe40000000f00 */
[----:B0-----:R-:W-:Y:S01]  /*ac60*/  MOV R155, R4 ;  /* 0x00000004009b7202 */ /* 0x001fe20000000f00 */
[----:B------:R-:W-:Y:S01]  /*ac70*/  ULDC.64 UR8, c[0x0][0xc98] ;  /* 0x0003260000087ab9 */ /* 0x000fe20000000a00 */
[----:B------:R-:W-:Y:S01]  /*ac80*/  UIADD3 UR7, UR7, UR5, URZ ;  /* 0x0000000507077290 */ /* 0x000fe2000fffe03f */
[----:B------:R-:W-:Y:S01]  /*ac90*/  IMAD.WIDE R120, R226, 0x2, R154 ;  /* 0x00000002e2787825 */ /* 0x000fe200078e029a */
[----:B------:R-:W-:-:S02]  /*aca0*/  UIMAD UR5, UR12, UR8, URZ ;  /* 0x000000080c0572a4 */ /* 0x000fc4000f8e023f */
[----:B------:R-:W-:Y:S01]  /*acb0*/  UIMAD.WIDE.U32 UR6, UR13, UR8, UR6 ;  /* 0x000000080d0672a5 */ /* 0x000fe2000f8e0006 */
[----:B------:R-:W-:Y:S01]  /*acc0*/  IMAD.WIDE R154, R5, 0x2, R154 ;  /* 0x00000002059a7825 */ /* 0x000fe200078e029a */
[C---:B------:R-:W-:Y:S01]  /*acd0*/  IADD3 R7, P2, R120.reuse, 0xc040, RZ ;  /* 0x0000c04078077810 */ /* 0x040fe20007f5e0ff */
[----:B------:R-:W-:Y:S01]  /*ace0*/  UIMAD UR5, UR13, UR9, UR5 ;  /* 0x000000090d0572a4 */ /* 0x000fe2000f8e0205 */
[----:B------:R-:W-:Y:S02]  /*acf0*/  IADD3 R11, P3, R120, 0xc060, RZ ;  /* 0x0000c060780b7810 */ /* 0x000fe40007f7e0ff */
[----:B------:R-:W-:Y:S01]  /*ad00*/  LOP3.LUT R6, R7, 0x380, RZ, 0xc0, !PT ;  /* 0x0000038007067812 */ /* 0x000fe200078ec0ff */
[----:B------:R-:W-:Y:S01]  /*ad10*/  ULDC.64 UR8, c[0x0][0xbe8] ;  /* 0x0002fa0000087ab9 */ /* 0x000fe20000000a00 */
[----:B------:R-:W-:Y:S01]  /*ad20*/  LOP3.LUT R4, R11, 0x380, RZ, 0xc0, !PT ;  /* 0x000003800b047812 */ /* 0x000fe200078ec0ff */
[----:B------:R-:W-:Y:S01]  /*ad30*/  IMAD.X R5, RZ, RZ, R121, P3 ;  /* 0x000000ffff057224 */ /* 0x000fe200018e0679 */
[----:B------:R-:W-:-:S02]  /*ad40*/  SHF.R.U64 R6, R6, 0x3, RZ ;  /* 0x0000000306067819 */ /* 0x000fc400000012ff */
[----:B------:R-:W-:Y:S02]  /*ad50*/  SHF.R.U64 R4, R4, 0x3, RZ ;  /* 0x0000000304047819 */ /* 0x000fe400000012ff */
[----:B------:R-:W-:Y:S01]  /*ad60*/  LOP3.LUT R6, R6, R7, RZ, 0x3c, !PT ;  /* 0x0000000706067212 */ /* 0x000fe200078e3cff */
[----:B------:R-:W-:Y:S01]  /*ad70*/  IMAD.X R7, RZ, RZ, R121, P2 ;  /* 0x000000ffff077224 */ /* 0x000fe200010e0679 */
[C---:B------:R-:W-:Y:S02]  /*ad80*/  IADD3 R135, P2, R120.reuse, 0x8000, RZ ;  /* 0x0000800078877810 */ /* 0x040fe40007f5e0ff */
[----:B------:R-:W-:Y:S02]  /*ad90*/  LOP3.LUT R157, R120, 0x380, RZ, 0xc0, !PT ;  /* 0x00000380789d7812 */ /* 0x000fe400078ec0ff */
[----:B------:R-:W-:Y:S02]  /*ada0*/  LOP3.LUT R134, R135, 0x380, RZ, 0xc0, !PT ;  /* 0x0000038087867812 */ /* 0x000fe400078ec0ff */
[----:B------:R-:W-:-:S02]  /*adb0*/  LOP3.LUT R4, R4, R11, RZ, 0x3c, !PT ;  /* 0x0000000b04047212 */ /* 0x000fc400078e3cff */
[----:B------:R-:W-:Y:S02]  /*adc0*/  SHF.R.U64 R134, R134, 0x3, RZ ;  /* 0x0000000386867819 */ /* 0x000fe400000012ff */
[----:B------:R-:W-:Y:S02]  /*add0*/  IADD3 R11, P0, R120, 0xc000, RZ ;  /* 0x0000c000780b7810 */ /* 0x000fe40007f1e0ff */
[----:B------:R-:W-:Y:S01]  /*ade0*/  LOP3.LUT R134, R134, R135, RZ, 0x3c, !PT ;  /* 0x0000008786867212 */ /* 0x000fe200078e3cff */
[----:B------:R-:W-:Y:S01]  /*adf0*/  IMAD.X R135, RZ, RZ, R121, P2 ;  /* 0x000000ffff877224 */ /* 0x000fe200010e0679 */
[----:B------:R-:W-:Y:S02]  /*ae00*/  IADD3 R17, P2, R154, 0x1000, RZ ;  /* 0x000010009a117810 */ /* 0x000fe40007f5e0ff */
[----:B------:R-:W-:Y:S02]  /*ae10*/  SHF.R.U64 R157, R157, 0x3, RZ ;  /* 0x000000039d9d7819 */ /* 0x000fe400000012ff */
[----:B------:R-:W-:-:S02]  /*ae20*/  LOP3.LUT R16, R17, 0x380, RZ, 0xc0, !PT ;  /* 0x0000038011107812 */ /* 0x000fc400078ec0ff */
[----:B------:R-:W-:Y:S02]  /*ae30*/  IADD3 R9, P1, R120, 0xc020, RZ ;  /* 0x0000c02078097810 */ /* 0x000fe40007f3e0ff */
[----:B------:R-:W-:Y:S02]  /*ae40*/  SHF.R.U64 R16, R16, 0x3, RZ ;  /* 0x0000000310107819 */ /* 0x000fe400000012ff */
[----:B------:R-:W-:Y:S02]  /*ae50*/  LOP3.LUT R10, R11, 0x380, RZ, 0xc0, !PT ;  /* 0x000003800b0a7812 */ /* 0x000fe400078ec0ff */
[----:B------:R-:W-:Y:S01]  /*ae60*/  LOP3.LUT R156, R157, R120, RZ, 0x3c, !PT ;  /* 0x000000789d9c7212 */ /* 0x000fe200078e3cff */
[----:B------:R-:W-:Y:S01]  /*ae70*/  IMAD.MOV.U32 R157, RZ, RZ, R121 ;  /* 0x000000ffff9d7224 */ /* 0x000fe200078e0079 */
[----:B------:R-:W-:Y:S01]  /*ae80*/  LOP3.LUT R16, R16, R17, RZ, 0x3c, !PT ;  /* 0x0000001110107212 */ /* 0x000fe200078e3cff */
[----:B------:R-:W-:Y:S01]  /*ae90*/  IMAD.X R17, RZ, RZ, R155, P2 ;  /* 0x000000ffff117224 */ /* 0x000fe200010e069b */
[----:B------:R-:W-:-:S02]  /*aea0*/  IADD3 R111, P2, R154, 0x8000, RZ ;  /* 0x000080009a6f7810 */ /* 0x000fc40007f5e0ff */
[----:B------:R-:W-:Y:S02]  /*aeb0*/  LOP3.LUT R8, R9, 0x380, RZ, 0xc0, !PT ;  /* 0x0000038009087812 */ /* 0x000fe400078ec0ff */
[----:B------:R-:W-:Y:S02]  /*aec0*/  SHF.R.U64 R10, R10, 0x3, RZ ;  /* 0x000000030a0a7819 */ /* 0x000fe400000012ff */
[----:B------:R-:W-:Y:S01]  /*aed0*/  MOV R157, R156 ;  /* 0x0000009c009d7202 */ /* 0x000fe20000000f00 */
[----:B------:R-:W-:Y:S01]  /*aee0*/  BAR.SYNC.DEFER_BLOCKING 0x1, 0x100 ;  /* 0x0044000000007b1d */ /* 0x000fe20000010000 */
[----:B------:R-:W-:Y:S02]  /*aef0*/  LOP3.LUT R110, R111, 0x380, RZ, 0xc0, !PT ;  /* 0x000003806f6e7812 */ /* 0x000fe400078ec0ff */
[----:B------:R-:W-:Y:S02]  /*af00*/  SHF.R.U64 R8, R8, 0x3, RZ ;  /* 0x0000000308087819 */ /* 0x000fe400000012ff */
[----:B------:R-:W-:-:S03]  /*af10*/  LOP3.LUT R10, R10, R11, RZ, 0x3c, !PT ;  /* 0x0000000b0a0a7212 */ /* 0x000fc600078e3cff */
[----:B------:R-:W0:Y:S01]  /*af20*/  LDC R156, c[0x0][0xce8] ;  /* 0x00033a00ff9c7b82 */ /* 0x000e220000000800 */
[C---:B------:R-:W-:Y:S01]  /*af30*/  IADD3 R23, P4, R120.reuse, 0x8040, RZ ;  /* 0x0000804078177810 */ /* 0x040fe20007f9e0ff */
[--C-:B------:R-:W-:Y:S01]  /*af40*/  IMAD.X R11, RZ, RZ, R121.reuse, P0 ;  /* 0x000000ffff0b7224 */ /* 0x100fe200000e0679 */
[----:B------:R-:W-:Y:S02]  /*af50*/  IADD3 R143, P0, R120, 0x40, RZ ;  /* 0x00000040788f7810 */ /* 0x000fe40007f1e0ff */
[----:B------:R-:W-:Y:S02]  /*af60*/  SHF.R.U64 R110, R110, 0x3, RZ ;  /* 0x000000036e6e7819 */ /* 0x000fe400000012ff */
[----:B------:R-:W-:Y:S01]  /*af70*/  LOP3.LUT R8, R8, R9, RZ, 0x3c, !PT ;  /* 0x0000000908087212 */ /* 0x000fe200078e3cff */
[----:B------:R-:W-:Y:S01]  /*af80*/  IMAD.X R9, RZ, RZ, R121, P1 ;  /* 0x000000ffff097224 */ /* 0x000fe200008e0679 */
[----:B------:R-:W-:Y:S02]  /*af90*/  LOP3.LUT R22, R23, 0x380, RZ, 0xc0, !PT ;  /* 0x0000038017167812 */ /* 0x000fe400078ec0ff */
[----:B------:R-:W-:-:S02]  /*afa0*/  IADD3 R139, P1, R120, 0x4060, RZ ;  /* 0x00004060788b7810 */ /* 0x000fc40007f3e0ff */
[----:B------:R-:W-:Y:S02]  /*afb0*/  LOP3.LUT R142, R143, 0x380, RZ, 0xc0, !PT ;  /* 0x000003808f8e7812 */ /* 0x000fe400078ec0ff */
[----:B------:R-:W-:Y:S01]  /*afc0*/  LOP3.LUT R110, R110, R111, RZ, 0x3c, !PT ;  /* 0x0000006f6e6e7212 */ /* 0x000fe200078e3cff */
[----:B------:R-:W-:Y:S01]  /*afd0*/  IMAD.X R111, RZ, RZ, R155, P2 ;  /* 0x000000ffff6f7224 */ /* 0x000fe200010e069b */
[----:B------:R-:W-:Y:S01]  /*afe0*/  SHF.R.U64 R22, R22, 0x3, RZ ;  /* 0x0000000316167819 */ /* 0x000fe200000012ff */
[----:B------:R1:W-:Y:S01]  /*aff0*/  STSM.16.M88.4 [R157], R24 ;  /* 0x000000189d007844 */ /* 0x0003e20000000200 */
[----:B------:R-:W-:Y:S02]  /*b000*/  IADD3 R127, P2, R154, 0xf000, RZ ;  /* 0x0000f0009a7f7810 */ /* 0x000fe40007f5e0ff */
[----:B------:R-:W-:Y:S02]  /*b010*/  LOP3.LUT R138, R139, 0x380, RZ, 0xc0, !PT ;  /* 0x000003808b8a7812 */ /* 0x000fe400078ec0ff */
[----:B------:R-:W-:-:S02]  /*b020*/  SHF.R.U64 R142, R142, 0x3, RZ ;  /* 0x000000038e8e7819 */ /* 0x000fc400000012ff */
[----:B------:R-:W-:Y:S01]  /*b030*/  LOP3.LUT R22, R22, R23, RZ, 0x3c, !PT ;  /* 0x0000001716167212 */ /* 0x000fe200078e3cff */
[--C-:B------:R-:W-:Y:S01]  /*b040*/  IMAD.X R23, RZ, RZ, R121.reuse, P4 ;  /* 0x000000ffff177224 */ /* 0x100fe200020e0679 */
[----:B------:R-:W-:Y:S02]  /*b050*/  LOP3.LUT R126, R127, 0x380, RZ, 0xc0, !PT ;  /* 0x000003807f7e7812 */ /* 0x000fe400078ec0ff */
[----:B------:R-:W-:Y:S02]  /*b060*/  SHF.R.U64 R138, R138, 0x3, RZ ;  /* 0x000000038a8a7819 */ /* 0x000fe400000012ff */
[----:B------:R-:W-:Y:S01]  /*b070*/  LOP3.LUT R142, R142, R143, RZ, 0x3c, !PT ;  /* 0x0000008f8e8e7212 */ /* 0x000fe200078e3cff */
[----:B------:R-:W-:Y:S01]  /*b080*/  IMAD.X R143, RZ, RZ, R121, P0 ;  /* 0x000000ffff8f7224 */ /* 0x000fe200000e0679 */
[----:B------:R-:W-:Y:S02]  /*b090*/  IADD3 R21, P4, R120, 0x4000, RZ ;  /* 0x0000400078157810 */ /* 0x000fe40007f9e0ff */
[----:B------:R-:W-:-:S02]  /*b0a0*/  IADD3 R97, P0, R154, 0x3000, RZ ;  /* 0x000030009a617810 */ /* 0x000fc40007f1e0ff */
[----:B------:R-:W-:Y:S02]  /*b0b0*/  SHF.R.U64 R126, R126, 0x3, RZ ;  /* 0x000000037e7e7819 */ /* 0x000fe400000012ff */
[C---:B------:R-:W-:Y:S02]  /*b0c0*/  IADD3 R13, P6, R120.reuse, 0x8060, RZ ;  /* 0x00008060780d7810 */ /* 0x040fe40007fde0ff */
[C---:B------:R-:W-:Y:S02]  /*b0d0*/  IADD3 R15, P5, R120.reuse, 0x20, RZ ;  /* 0x00000020780f7810 */ /* 0x040fe40007fbe0ff */
[----:B------:R-:W-:Y:S02]  /*b0e0*/  IADD3 R131, P3, R120, 0x8020, RZ ;  /* 0x0000802078837810 */ /* 0x000fe40007f7e0ff */
[----:B------:R-:W-:Y:S01]  /*b0f0*/  LOP3.LUT R138, R138, R139, RZ, 0x3c, !PT ;  /* 0x0000008b8a8a7212 */ /* 0x000fe200078e3cff */
[----:B------:R-:W-:Y:S01]  /*b100*/  IMAD.X R139, RZ, RZ, R121, P1 ;  /* 0x000000ffff8b7224 */ /* 0x000fe200008e0679 */
[----:B------:R-:W-:-:S02]  /*b110*/  LOP3.LUT R20, R21, 0x380, RZ, 0xc0, !PT ;  /* 0x0000038015147812 */ /* 0x000fc400078ec0ff */
[----:B------:R-:W-:Y:S02]  /*b120*/  IADD3 R19, P1, R154, 0x2000, RZ ;  /* 0x000020009a137810 */ /* 0x000fe40007f3e0ff */
[----:B------:R-:W-:Y:S02]  /*b130*/  LOP3.LUT R96, R97, 0x380, RZ, 0xc0, !PT ;  /* 0x0000038061607812 */ /* 0x000fe400078ec0ff */
[----:B------:R-:W-:Y:S01]  /*b140*/  LOP3.LUT R126, R126, R127, RZ, 0x3c, !PT ;  /* 0x0000007f7e7e7212 */ /* 0x000fe200078e3cff */
[----:B------:R-:W-:Y:S01]  /*b150*/  IMAD.X R127, RZ, RZ, R155, P2 ;  /* 0x000000ffff7f7224 */ /* 0x000fe200010e069b */
[----:B------:R-:W-:Y:S02]  /*b160*/  LOP3.LUT R12, R13, 0x380, RZ, 0xc0, !PT ;  /* 0x000003800d0c7812 */ /* 0x000fe400078ec0ff */
[----:B------:R-:W-:Y:S02]  /*b170*/  LOP3.LUT R14, R15, 0x380, RZ, 0xc0, !PT ;  /* 0x000003800f0e7812 */ /* 0x000fe400078ec0ff */
[----:B------:R-:W-:-:S02]  /*b180*/  LOP3.LUT R130, R131, 0x380, RZ, 0xc0, !PT ;  /* 0x0000038083827812 */ /* 0x000fc400078ec0ff */
[----:B------:R-:W-:Y:S02]  /*b190*/  SHF.R.U64 R20, R20, 0x3, RZ ;  /* 0x0000000314147819 */ /* 0x000fe400000012ff */
[----:B0-----:R-:W-:Y:S02]  /*b1a0*/  ISETP.NE.AND P2, PT, R156, 0x1, PT ;  /* 0x000000019c00780c */ /* 0x001fe40003f45270 */
[----:B------:R-:W-:Y:S02]  /*b1b0*/  LOP3.LUT R18, R19, 0x380, RZ, 0xc0, !PT ;  /* 0x0000038013127812 */ /* 0x000fe400078ec0ff */
[----:B------:R-:W-:Y:S02]  /*b1c0*/  SHF.R.U64 R96, R96, 0x3, RZ ;  /* 0x0000000360607819 */ /* 0x000fe400000012ff */
[----:B------:R-:W-:Y:S02]  /*b1d0*/  SHF.R.U64 R12, R12, 0x3, RZ ;  /* 0x000000030c0c7819 */ /* 0x000fe400000012ff */
[----:B------:R-:W-:-:S02]  /*b1e0*/  SHF.R.U64 R14, R14, 0x3, RZ ;  /* 0x000000030e0e7819 */ /* 0x000fc400000012ff */
[----:B------:R-:W-:Y:S02]  /*b1f0*/  SHF.R.U64 R130, R130, 0x3, RZ ;  /* 0x0000000382827819 */ /* 0x000fe400000012ff */
[----:B------:R-:W-:Y:S01]  /*b200*/  LOP3.LUT R20, R20, R21, RZ, 0x3c, !PT ;  /* 0x0000001514147212 */ /* 0x000fe200078e3cff */
[----:B------:R-:W-:Y:S01]  /*b210*/  IMAD.X R21, RZ, RZ, R121, P4 ;  /* 0x000000ffff157224 */ /* 0x000fe200020e0679 */
[----:B------:R-:W-:Y:S02]  /*b220*/  SHF.R.U64 R18, R18, 0x3, RZ ;  /* 0x0000000312127819 */ /* 0x000fe400000012ff */
[----:B------:R-:W-:Y:S01]  /*b230*/  LOP3.LUT R96, R96, R97, RZ, 0x3c, !PT ;  /* 0x0000006160607212 */ /* 0x000fe200078e3cff */
[----:B------:R-:W-:Y:S01]  /*b240*/  IMAD.X R97, RZ, RZ, R155, P0 ;  /* 0x000000ffff617224 */ /* 0x000fe200000e069b */
[----:B------:R-:W-:Y:S02]  /*b250*/  IADD3 R107, P4, R154, 0x6000, RZ ;  /* 0x000060009a6b7810 */ /* 0x000fe40007f9e0ff */
[----:B------:R-:W-:Y:S01]  /*b260*/  LOP3.LUT R12, R12, R13, RZ, 0x3c, !PT ;  /* 0x0000000d0c0c7212 */ /* 0x000fe200078e3cff */
[----:B------:R-:W-:Y:S01]  /*b270*/  IMAD.X R13, RZ, RZ, R121, P6 ;  /* 0x000000ffff0d7224 */ /* 0x000fe200030e0679 */
[----:B------:R-:W-:-:S02]  /*b280*/  LOP3.LUT R14, R14, R15, RZ, 0x3c, !PT ;  /* 0x0000000f0e0e7212 */ /* 0x000fc400078e3cff */
[----:B------:R-:W-:Y:S01]  /*b290*/  LOP3.LUT R130, R130, R131, RZ, 0x3c, !PT ;  /* 0x0000008382827212 */ /* 0x000fe200078e3cff */
[----:B------:R-:W-:Y:S01]  /*b2a0*/  IMAD.X R131, RZ, RZ, R121, P3 ;  /* 0x000000ffff837224 */ /* 0x000fe200018e0679 */
[----:B------:R-:W-:Y:S02]  /*b2b0*/  IADD3 R115, P0, R154, 0xa000, RZ ;  /* 0x0000a0009a737810 */ /* 0x000fe40007f1e0ff */
[----:B------:R-:W-:Y:S02]  /*b2c0*/  IADD3.X R15, RZ, R121, RZ, P5, !PT ;  /* 0x00000079ff0f7210 */ /* 0x000fe40002ffe4ff */
[C---:B------:R-:W-:Y:S02]  /*b2d0*/  IADD3 R147, P6, R120.reuse, 0x4040, RZ ;  /* 0x0000404078937810 */ /* 0x040fe40007fde0ff */
[C---:B------:R-:W-:Y:S02]  /*b2e0*/  IADD3 R151, P5, R120.reuse, 0x4020, RZ ;  /* 0x0000402078977810 */ /* 0x040fe40007fbe0ff */
[----:B------:R-:W-:-:S02]  /*b2f0*/  IADD3 R153, P3, R120, 0x60, RZ ;  /* 0x0000006078997810 */ /* 0x000fc40007f7e0ff */
[----:B------:R-:W-:Y:S01]  /*b300*/  LOP3.LUT R18, R18, R19, RZ, 0x3c, !PT ;  /* 0x0000001312127212 */ /* 0x000fe200078e3cff */
[----:B------:R-:W-:Y:S01]  /*b310*/  IMAD.X R19, RZ, RZ, R155, P1 ;  /* 0x000000ffff137224 */ /* 0x000fe200008e069b */
[----:B------:R-:W-:Y:S02]  /*b320*/  LOP3.LUT R106, R107, 0x380, RZ, 0xc0, !PT ;  /* 0x000003806b6a7812 */ /* 0x000fe400078ec0ff */
[----:B------:R-:W-:Y:S02]  /*b330*/  IADD3 R113, P1, R154, 0x9000, RZ ;  /* 0x000090009a717810 */ /* 0x000fe40007f3e0ff */
[----:B------:R-:W-:Y:S02]  /*b340*/  LOP3.LUT R114, R115, 0x380, RZ, 0xc0, !PT ;  /* 0x0000038073727812 */ /* 0x000fe400078ec0ff */
[----:B------:R-:W-:Y:S02]  /*b350*/  MOV R30, R4 ;  /* 0x00000004001e7202 */ /* 0x000fe40000000f00 */
[----:B------:R-:W-:-:S02]  /*b360*/  F2FP.F16.F32.PACK_AB R5, R35, R34 ;  /* 0x000000222305723e */ /* 0x000fc400000000ff */
[----:B------:R-:W-:Y:S01]  /*b370*/  LOP3.LUT R146, R147, 0x380, RZ, 0xc0, !PT ;  /* 0x0000038093927812 */ /* 0x000fe200078ec0ff */
[----:B------:R-:W0:Y:S01]  /*b380*/  @P2 LDC R34, c[0x0][0xcec] ;  /* 0x00033b00ff222b82 */ /* 0x000e220000000800 */
[----:B------:R-:W-:Y:S02]  /*b390*/  LOP3.LUT R150, R151, 0x380, RZ, 0xc0, !PT ;  /* 0x0000038097967812 */ /* 0x000fe400078ec0ff */
[----:B------:R-:W-:Y:S02]  /*b3a0*/  LOP3.LUT R152, R153, 0x380, RZ, 0xc0, !PT ;  /* 0x0000038099987812 */ /* 0x000fe400078ec0ff */
[----:B------:R-:W-:Y:S02]  /*b3b0*/  SHF.R.U64 R106, R106, 0x3, RZ ;  /* 0x000000036a6a7819 */ /* 0x000fe400000012ff */
[----:B------:R-:W-:Y:S02]  /*b3c0*/  LOP3.LUT R112, R113, 0x380, RZ, 0xc0, !PT ;  /* 0x0000038071707812 */ /* 0x000fe400078ec0ff */
[----:B------:R-:W-:-:S02]  /*b3d0*/  SHF.R.U64 R114, R114, 0x3, RZ ;  /* 0x0000000372727819 */ /* 0x000fc400000012ff */
[----:B-1----:R-:W-:Y:S02]  /*b3e0*/  MOV R27, R6 ;  /* 0x00000006001b7202 */ /* 0x002fe40000000f00 */
[----:B------:R-:W-:Y:S02]  /*b3f0*/  SHF.R.U64 R146, R146, 0x3, RZ ;  /* 0x0000000392927819 */ /* 0x000fe400000012ff */
[----:B------:R-:W-:Y:S02]  /*b400*/  SHF.R.U64 R150, R150, 0x3, RZ ;  /* 0x0000000396967819 */ /* 0x000fe400000012ff */
[----:B------:R-:W-:Y:S02]  /*b410*/  SHF.R.U64 R152, R152, 0x3, RZ ;  /* 0x0000000398987819 */ /* 0x000fe400000012ff */
[----:B------:R-:W-:Y:S02]  /*b420*/  F2FP.F16.F32.PACK_AB R6, R37, R172 ;  /* 0x000000ac2506723e */ /* 0x000fe400000000ff */
[----:B------:R-:W-:Y:S01]  /*b430*/  LOP3.LUT R106, R106, R107, RZ, 0x3c, !PT ;  /* 0x0000006b6a6a7212 */ /* 0x000fe200078e3cff */
[----:B------:R-:W1:Y:S01]  /*b440*/  @P2 LDC R37, c[0x0][0xcf0] ;  /* 0x00033c00ff252b82 */ /* 0x000e620000000800 */
[----:B------:R-:W-:Y:S01]  /*b450*/  SHF.R.U64 R112, R112, 0x3, RZ ;  /* 0x0000000370707819 */ /* 0x000fe200000012ff */
[----:B------:R-:W-:Y:S01]  /*b460*/  IMAD.X R107, RZ, RZ, R155, P4 ;  /* 0x000000ffff6b7224 */ /* 0x000fe200020e069b */
[----:B------:R-:W-:-:S02]  /*b470*/  LOP3.LUT R114, R114, R115, RZ, 0x3c, !PT ;  /* 0x0000007372727212 */ /* 0x000fc400078e3cff */
[----:B------:R-:W-:Y:S02]  /*b480*/  IADD3 R115, P4, R154, 0xd000, RZ ;  /* 0x0000d0009a737810 */ /* 0x000fe40007f9e0ff */
[----:B------:R-:W-:Y:S01]  /*b490*/  LOP3.LUT R146, R146, R147, RZ, 0x3c, !PT ;  /* 0x0000009392927212 */ /* 0x000fe200078e3cff */
[--C-:B------:R-:W-:Y:S01]  /*b4a0*/  IMAD.X R147, RZ, RZ, R121.reuse, P6 ;  /* 0x000000ffff937224 */ /* 0x100fe200030e0679 */
[----:B------:R-:W-:Y:S02]  /*b4b0*/  LOP3.LUT R150, R150, R151, RZ, 0x3c, !PT ;  /* 0x0000009796967212 */ /* 0x000fe400078e3cff */
[----:B------:R-:W-:Y:S01]  /*b4c0*/  LOP3.LUT R152, R152, R153, RZ, 0x3c, !PT ;  /* 0x0000009998987212 */ /* 0x000fe200078e3cff */
[----:B------:R-:W-:Y:S01]  /*b4d0*/  IMAD.X R153, RZ, RZ, R121, P3 ;  /* 0x000000ffff997224 */ /* 0x000fe200018e0679 */
[----:B------:R-:W-:Y:S01]  /*b4e0*/  IADD3.X R151, RZ, R121, RZ, P5, !PT ;  /* 0x00000079ff977210 */ /* 0x000fe20002ffe4ff */
[----:B------:R-:W-:Y:S01]  /*b4f0*/  IMAD R0, R218, 0x20, R221 ;  /* 0x00000020da007824 */ /* 0x000fe200078e02dd */
[C---:B------:R-:W-:Y:S01]  /*b500*/  IADD3 R101, P6, R154.reuse, 0x4000, RZ ;  /* 0x000040009a657810 */ /* 0x040fe20007fde0ff */
[----:B------:R-:W-:Y:S01]  /*b510*/  IMAD.X R121, RZ, RZ, R155, P4 ;  /* 0x000000ffff797224 */ /* 0x000fe200020e069b */
[----:B------:R-:W-:-:S02]  /*b520*/  IADD3 R105, P5, R154, 0x5000, RZ ;  /* 0x000050009a697810 */ /* 0x000fc40007fbe0ff */
[----:B------:R-:W-:Y:S02]  /*b530*/  IADD3 R109, P3, R154, 0x7000, RZ ;  /* 0x000070009a6d7810 */ /* 0x000fe40007f7e0ff */
[----:B------:R-:W-:Y:S02]  /*b540*/  LOP3.LUT R112, R112, R113, RZ, 0x3c, !PT ;  /* 0x0000007170707212 */ /* 0x000fe400078e3cff */
[----:B------:R-:W-:Y:S02]  /*b550*/  LOP3.LUT R113, R115, 0x380, RZ, 0xc0, !PT ;  /* 0x0000038073717812 */ /* 0x000fe400078ec0ff */
[----:B------:R-:W-:Y:S02]  /*b560*/  LOP3.LUT R100, R101, 0x380, RZ, 0xc0, !PT ;  /* 0x0000038065647812 */ /* 0x000fe400078ec0ff */
[----:B------:R-:W-:Y:S02]  /*b570*/  LOP3.LUT R104, R105, 0x380, RZ, 0xc0, !PT ;  /* 0x0000038069687812 */ /* 0x000fe400078ec0ff */
[----:B------:R-:W-:-:S02]  /*b580*/  LOP3.LUT R108, R109, 0x380, RZ, 0xc0, !PT ;  /* 0x000003806d6c7812 */ /* 0x000fc400078ec0ff */
[----:B------:R-:W-:Y:S02]  /*b590*/  SHF.R.U64 R120, R113, 0x3, RZ ;  /* 0x0000000371787819 */ /* 0x000fe400000012ff */
[----:B------:R-:W-:Y:S02]  /*b5a0*/  LOP3.LUT R113, R154, 0x380, RZ, 0xc0, !PT ;  /* 0x000003809a717812 */ /* 0x000fe400078ec0ff */
[----:B------:R-:W-:Y:S02]  /*b5b0*/  SHF.R.U64 R100, R100, 0x3, RZ ;  /* 0x0000000364647819 */ /* 0x000fe400000012ff */
[----:B------:R-:W-:Y:S02]  /*b5c0*/  SHF.R.U64 R104, R104, 0x3, RZ ;  /* 0x0000000368687819 */ /* 0x000fe400000012ff */
[----:B------:R-:W-:Y:S02]  /*b5d0*/  SHF.R.U64 R108, R108, 0x3, RZ ;  /* 0x000000036c6c7819 */ /* 0x000fe400000012ff */
[----:B------:R-:W-:Y:S01]  /*b5e0*/  F2FP.F16.F32.PACK_AB R7, R39, R38 ;  /* 0x000000262707723e */ /* 0x000fe200000000ff */
[----:B------:R-:W-:Y:S01]  /*b5f0*/  VIADD R39, R213, UR60 ;  /* 0x0000003cd5277c36 */ /* 0x000fe20008000000 */
[----:B------:R-:W-:Y:S01]  /*b600*/  SHF.R.U64 R29, R113, 0x3, RZ ;  /* 0x00000003711d7819 */ /* 0x000fe200000012ff */
[--C-:B------:R-:W-:Y:S01]  /*b610*/  IMAD.X R113, RZ, RZ, R155.reuse, P1 ;  /* 0x000000ffff717224 */ /* 0x100fe200008e069b */
[----:B------:R-:W-:Y:S01]  /*b620*/  LOP3.LUT R100, R100, R101, RZ, 0x3c, !PT ;  /* 0x0000006564647212 */ /* 0x000fe200078e3cff */
[----:B------:R-:W-:Y:S01]  /*b630*/  IMAD.X R101, RZ, RZ, R155, P6 ;  /* 0x000000ffff657224 */ /* 0x000fe200030e069b */
[----:B------:R-:W-:Y:S01]  /*b640*/  LOP3.LUT R104, R104, R105, RZ, 0x3c, !PT ;  /* 0x0000006968687212 */ /* 0x000fe200078e3cff */
[----:B0-----:R-:W-:Y:S01]  /*b650*/  @P2 IMAD.HI.U32 R34, R39, R34, RZ ;  /* 0x0000002227222227 */ /* 0x001fe200078e00ff */
[----:B------:R-:W-:-:S02]  /*b660*/  LOP3.LUT R108, R108, R109, RZ, 0x3c, !PT ;  /* 0x0000006d6c6c7212 */ /* 0x000fc400078e3cff */
[----:B------:R-:W-:Y:S01]  /*b670*/  IADD3.X R105, RZ, R155, RZ, P5, !PT ;  /* 0x0000009bff697210 */ /* 0x000fe20002ffe4ff */
[--C-:B------:R-:W-:Y:S01]  /*b680*/  IMAD.X R109, RZ, RZ, R155.reuse, P3 ;  /* 0x000000ffff6d7224 */ /* 0x100fe200018e069b */
[C---:B------:R-:W-:Y:S02]  /*b690*/  IADD3 R117, P6, R154.reuse, 0xb000, RZ ;  /* 0x0000b0009a757810 */ /* 0x040fe40007fde0ff */
[C---:B------:R-:W-:Y:S02]  /*b6a0*/  IADD3 R119, P5, R154.reuse, 0xc000, RZ ;  /* 0x0000c0009a777810 */ /* 0x040fe40007fbe0ff */
[----:B------:R-:W-:Y:S02]  /*b6b0*/  IADD3 R123, P3, R154, 0xe000, RZ ;  /* 0x0000e0009a7b7810 */ /* 0x000fe40007f7e0ff */
[----:B------:R-:W-:Y:S01]  /*b6c0*/  LOP3.LUT R28, R29, R154, RZ, 0x3c, !PT ;  /* 0x0000009a1d1c7212 */ /* 0x000fe200078e3cff */
[----:B------:R-:W-:Y:S01]  /*b6d0*/  IMAD.MOV.U32 R29, RZ, RZ, R155 ;  /* 0x000000ffff1d7224 */ /* 0x000fe200078e009b */
[----:B------:R-:W-:-:S02]  /*b6e0*/  MOV R26, R8 ;  /* 0x00000008001a7202 */ /* 0x000fc40000000f00 */
[----:B------:R-:W-:Y:S02]  /*b6f0*/  MOV R25, R10 ;  /* 0x0000000a00197202 */ /* 0x000fe40000000f00 */
[----:B------:R-:W-:Y:S02]  /*b700*/  MOV R154, R14 ;  /* 0x0000000e009a7202 */ /* 0x000fe40000000f00 */
[----:B------:R-:W-:Y:S02]  /*b710*/  F2FP.F16.F32.PACK_AB R4, R33, R171 ;  /* 0x000000ab2104723e */ /* 0x000fe400000000ff */
[----:B------:R-:W-:Y:S02]  /*b720*/  MOV R24, R12 ;  /* 0x0000000c00187202 */ /* 0x000fe40000000f00 */
[----:B------:R-:W-:Y:S01]  /*b730*/  MOV R142, R142 ;  /* 0x0000008e008e7202 */ /* 0x000fe20000000f00 */
[----:B------:R0:W-:Y:S01]  /*b740*/  STSM.16.M88.4 [R154], R4 ;  /* 0x000000049a007844 */ /* 0x0001e20000000200 */
[----:B------:R-:W-:-:S02]  /*b750*/  F2FP.F16.F32.PACK_AB R8, R41, R173 ;  /* 0x000000ad2908723e */ /* 0x000fc400000000ff */
[----:B------:R-:W-:Y:S02]  /*b760*/  F2FP.F16.F32.PACK_AB R9, R43, R42 ;  /* 0x0000002a2b09723e */ /* 0x000fe400000000ff */
[----:B------:R-:W-:Y:S02]  /*b770*/  F2FP.F16.F32.PACK_AB R10, R45, R174 ;  /* 0x000000ae2d0a723e */ /* 0x000fe400000000ff */
[----:B------:R-:W-:Y:S02]  /*b780*/  F2FP.F16.F32.PACK_AB R11, R47, R46 ;  /* 0x0000002e2f0b723e */ /* 0x000fe400000000ff */
[----:B------:R-:W-:Y:S01]  /*b790*/  MOV R31, R22 ;  /* 0x00000016001f7202 */ /* 0x000fe20000000f00 */
[----:B------:R-:W2:Y:S01]  /*b7a0*/  @P2 LDC R47, c[0x0][0xcf0] ;  /* 0x00033c00ff2f2b82 */ /* 0x000ea20000000800 */
        /* <DEDUP_REMOVED lines=13> */
[----:B-1----:R-:W-:Y:S01]  /*b880*/  @P2 SHF.R.U32.HI R33, RZ, R37, R34 ;  /* 0x00000025ff212219 */ /* 0x002fe20000011622 */
[----:B------:R1:W-:Y:S01]  /*b890*/  STSM.16.M88.4 [R35], R20 ;  /* 0x0000001423007844 */ /* 0x0003e20000000200 */
[----:B------:R-:W-:Y:S02]  /*b8a0*/  MOV R150, R150 ;  /* 0x0000009600967202 */ /* 0x000fe40000000f00 */
[----:B0-----:R-:W-:-:S02]  /*b8b0*/  F2FP.F16.F32.PACK_AB R4, R65, R179 ;  /* 0x000000b34104723e */ /* 0x001fc400000000ff */
[----:B------:R-:W-:Y:S02]  /*b8c0*/  F2FP.F16.F32.PACK_AB R5, R67, R66 ;  /* 0x000000424305723e */ /* 0x000fe400000000ff */
[----:B------:R-:W-:Y:S02]  /*b8d0*/  F2FP.F16.F32.PACK_AB R6, R69, R180 ;  /* 0x000000b44506723e */ /* 0x000fe400000000ff */
[----:B------:R-:W-:Y:S02]  /*b8e0*/  F2FP.F16.F32.PACK_AB R7, R71, R70 ;  /* 0x000000464707723e */ /* 0x000fe400000000ff */
[----:B------:R-:W-:Y:S02]  /*b8f0*/  MOV R146, R146 ;  /* 0x0000009200927202 */ /* 0x000fe40000000f00 */
[----:B---3--:R-:W-:Y:S01]  /*b900*/  F2FP.F16.F32.PACK_AB R8, R73, R181 ;  /* 0x000000b54908723e */ /* 0x008fe200000000ff */
[----:B------:R-:W-:Y:S01]  /*b910*/  STSM.16.M88.4 [R150], R4 ;  /* 0x0000000496007844 */ /* 0x000fe20000000200 */
[----:B------:R-:W-:Y:S01]  /*b920*/  F2FP.F16.F32.PACK_AB R9, R75, R74 ;  /* 0x0000004a4b09723e */ /* 0x000fe200000000ff */
[----:B-1----:R-:W-:Y:S01]  /*b930*/  IMAD.MOV R35, RZ, RZ, -R33 ;  /* 0x000000ffff237224 */ /* 0x002fe200078e0a21 */
[----:B------:R-:W-:-:S02]  /*b940*/  F2FP.F16.F32.PACK_AB R10, R77, R182 ;  /* 0x000000b64d0a723e */ /* 0x000fc400000000ff */
[----:B------:R-:W-:Y:S01]  /*b950*/  F2FP.F16.F32.PACK_AB R11, R79, R78 ;  /* 0x0000004e4f0b723e */ /* 0x000fe200000000ff */
[----:B------:R-:W-:Y:S01]  /*b960*/  IMAD R35, R156, R35, R39 ;  /* 0x000000239c237224 */ /* 0x000fe200078e0227 */
[----:B------:R-:W-:Y:S02]  /*b970*/  MOV R138, R138 ;  /* 0x0000008a008a7202 */ /* 0x000fe40000000f00 */
[----:B------:R-:W-:Y:S01]  /*b980*/  F2FP.F16.F32.PACK_AB R12, R81, R183 ;  /* 0x000000b7510c723e */ /* 0x000fe200000000ff */
[----:B------:R0:W-:Y:S01]  /*b990*/  STSM.16.M88.4 [R146], R8 ;  /* 0x0000000892007844 */ /* 0x0001e20000000200 */
[----:B------:R-:W-:Y:S02]  /*b9a0*/  F2FP.F16.F32.PACK_AB R13, R83, R82 ;  /* 0x00000052530d723e */ /* 0x000fe400000000ff */
[----:B------:R-:W-:Y:S02]  /*b9b0*/  F2FP.F16.F32.PACK_AB R14, R85, R184 ;  /* 0x000000b8550e723e */ /* 0x000fe400000000ff */
[----:B------:R-:W-:-:S02]  /*b9c0*/  F2FP.F16.F32.PACK_AB R15, R87, R86 ;  /* 0x00000056570f723e */ /* 0x000fc400000000ff */
[----:B------:R-:W-:Y:S01]  /*b9d0*/  LOP3.LUT R120, R120, R115, RZ, 0x3c, !PT ;  /* 0x0000007378787212 */ /* 0x000fe200078e3cff */
[----:B------:R-:W-:Y:S01]  /*b9e0*/  IMAD.X R115, RZ, RZ, R155, P0 ;  /* 0x000000ffff737224 */ /* 0x000fe200000e069b */
[----:B------:R-:W-:Y:S01]  /*b9f0*/  LOP3.LUT R122, R123, 0x380, RZ, 0xc0, !PT ;  /* 0x000003807b7a7812 */ /* 0x000fe200078ec0ff */
[----:B------:R1:W-:Y:S01]  /*ba00*/  STSM.16.M88.4 [R138], R12 ;  /* 0x0000000c8a007844 */ /* 0x0003e20000000200 */
[----:B------:R-:W-:Y:S02]  /*ba10*/  MOV R134, R134 ;  /* 0x0000008600867202 */ /* 0x000fe40000000f00 */
[----:B------:R-:W-:Y:S02]  /*ba20*/  F2FP.F16.F32.PACK_AB R20, R89, R185 ;  /* 0x000000b95914723e */ /* 0x000fe400000000ff */
[----:B------:R-:W-:Y:S01]  /*ba30*/  F2FP.F16.F32.PACK_AB R21, R91, R90 ;  /* 0x0000005a5b15723e */ /* 0x000fe200000000ff */
[----:B0-----:R-:W-:Y:S01]  /*ba40*/  IMAD.U32 R10, RZ, RZ, UR5 ;  /* 0x00000005ff0a7e24 */ /* 0x001fe2000f8e00ff */
[----:B------:R-:W-:Y:S01]  /*ba50*/  SHF.R.S32.HI R9, RZ, 0x1f, R33 ;  /* 0x0000001fff097819 */ /* 0x000fe20000011421 */
[----:B------:R-:W-:Y:S01]  /*ba60*/  ULDC UR5, c[0x0][0xb88] ;  /* 0x0002e20000057ab9 */ /* 0x000fe20000000800 */
[----:B------:R-:W-:-:S02]  /*ba70*/  SHF.R.S32.HI R8, RZ, 0x1f, R35 ;  /* 0x0000001fff087819 */ /* 0x000fc40000011423 */
[----:B------:R-:W-:Y:S02]  /*ba80*/  F2FP.F16.F32.PACK_AB R22, R93, R186 ;  /* 0x000000ba5d16723e */ /* 0x000fe400000000ff */
[----:B------:R-:W-:Y:S02]  /*ba90*/  F2FP.F16.F32.PACK_AB R23, R95, R94 ;  /* 0x0000005e5f17723e */ /* 0x000fe400000000ff */
[----:B------:R-:W-:Y:S01]  /*baa0*/  MOV R130, R130 ;  /* 0x0000008200827202 */ /* 0x000fe20000000f00 */
[----:B-1----:R-:W-:Y:S01]  /*bab0*/  VIADD R15, R225, UR60 ;  /* 0x0000003ce10f7c36 */ /* 0x002fe20008000000 */
[----:B------:R-:W-:Y:S01]  /*bac0*/  IADD3 R12, P0, R33, UR6, RZ ;  /* 0x00000006210c7c10 */ /* 0x000fe2000ff1e0ff */
[----:B------:R0:W-:Y:S01]  /*bad0*/  STSM.16.M88.4 [R134], R20 ;  /* 0x0000001486007844 */ /* 0x0001e20000000200 */
[----:B------:R-:W-:Y:S02]  /*bae0*/  F2FP.F16.F32.PACK_AB R4, R164, R187 ;  /* 0x000000bba404723e */ /* 0x000fe400000000ff */
[----:B------:R-:W-:Y:S01]  /*baf0*/  IADD3.X R13, R9, UR7, R10, P0, !PT ;  /* 0x00000007090d7c10 */ /* 0x000fe200087fe40a */
[----:B------:R-:W-:Y:S01]  /*bb00*/  ULDC.64 UR6, c[0x0][0xc88] ;  /* 0x0003220000067ab9 */ /* 0x000fe20000000a00 */
[----:B------:R-:W-:Y:S01]  /*bb10*/  F2FP.F16.F32.PACK_AB R5, R99, R98 ;  /* 0x000000626305723e */ /* 0x000fe200000000ff */
[----:B------:R-:W-:Y:S01]  /*bb20*/  IMAD R8, R8, UR6, RZ ;  /* 0x0000000608087c24 */ /* 0x000fe2000f8e02ff */
[----:B------:R-:W-:Y:S01]  /*bb30*/  F2FP.F16.F32.PACK_AB R6, R165, R188 ;  /* 0x000000bca506723e */ /* 0x000fe200000000ff */
[----:B------:R-:W-:Y:S01]  /*bb40*/  IMAD.WIDE.U32 R12, R35, UR6, R12 ;  /* 0x00000006230c7c25 */ /* 0x000fe2000f8e000c */
[----:B------:R-:W-:-:S02]  /*bb50*/  F2FP.F16.F32.PACK_AB R7, R103, R102 ;  /* 0x000000666707723e */ /* 0x000fc400000000ff */
        /* <DEDUP_REMOVED lines=9> */
[----:B------:R-:W-:Y:S02]  /*bbf0*/  F2FP.F16.F32.PACK_AB R8, R166, R190 ;  /* 0x000000bea608723e */ /* 0x000fe400000000ff */
[----:B------:R-:W-:-:S02]  /*bc00*/  F2FP.F16.F32.PACK_AB R9, R36, R32 ;  /* 0x000000202409723e */ /* 0x000fc400000000ff */
[----:B------:R-:W-:Y:S02]  /*bc10*/  F2FP.F16.F32.PACK_AB R10, R167, R191 ;  /* 0x000000bfa70a723e */ /* 0x000fe400000000ff */
[----:B0-----:R-:W-:Y:S02]  /*bc20*/  LEA R20, P3, R12, UR6, 0x2 ;  /* 0x000000060c147c11 */ /* 0x001fe4000f8610ff */
[C---:B------:R-:W-:Y:S01]  /*bc30*/  ISETP.GE.OR P1, PT, R15.reuse, R44, P0 ;  /* 0x0000002c0f00720c */ /* 0x040fe20000726670 */
[----:B------:R0:W-:Y:S01]  /*bc40*/  STSM.16.M88.4 [R31], R8 ;  /* 0x000000081f007844 */ /* 0x0001e20000000200 */
[----:B-1----:R-:W-:Y:S01]  /*bc50*/  VIADD R5, R15, 0x8 ;  /* 0x000000080f057836 */ /* 0x002fe20000000000 */
[----:B------:R-:W-:Y:S01]  /*bc60*/  F2FP.F16.F32.PACK_AB R4, R168, R192 ;  /* 0x000000c0a804723e */ /* 0x000fe200000000ff */
[----:B------:R-:W-:Y:S01]  /*bc70*/  IMAD.IADD R7, R13, 0x1, R35 ;  /* 0x000000010d077824 */ /* 0x000fe200078e0223 */
[----:B------:R-:W-:Y:S01]  /*bc80*/  F2FP.F16.F32.PACK_AB R6, R169, R193 ;  /* 0x000000c1a906723e */ /* 0x000fe200000000ff */
[----:B------:R-:W-:Y:S01]  /*bc90*/  SHFL.IDX PT, R40, R20, RZ, 0x1c1f ;  /* 0x001c1fff14287589 */ /* 0x000fe200000e0000 */
[----:B------:R-:W-:-:S02]  /*bca0*/  ISETP.GE.OR P0, PT, R5, R44, P0 ;  /* 0x0000002c0500720c */ /* 0x000fc40000706670 */
[----:B------:R-:W-:Y:S01]  /*bcb0*/  LEA.HI.X R21, R12, UR7, R7, 0x2, P3 ;  /* 0x000000070c157c11 */ /* 0x000fe200098f1407 */
[----:B------:R-:W-:Y:S01]  /*bcc0*/  SHFL.IDX PT, R42, R20, 0x1, 0x1c1f ;  /* 0x003c1f00142a7f89 */ /* 0x000fe200000e0000 */
[----:B------:R-:W-:Y:S02]  /*bcd0*/  F2FP.F16.F32.PACK_AB R5, R52, R48 ;  /* 0x000000303405723e */ /* 0x000fe400000000ff */
[----:B------:R-:W-:Y:S01]  /*bce0*/  F2FP.F16.F32.PACK_AB R7, R60, R56 ;  /* 0x000000383c07723e */ /* 0x000fe200000000ff */
[----:B------:R-:W1:Y:S01]  /*bcf0*/  SHFL.IDX PT, R41, R21, RZ, 0x1c1f ;  /* 0x001c1fff15297589 */ /* 0x000e6200000e0000 */
[----:B------:R-:W-:Y:S02]  /*bd00*/  F2FP.F16.F32.PACK_AB R12, R129, R195 ;  /* 0x000000c3810c723e */ /* 0x000fe400000000ff */
[----:B0-----:R-:W-:Y:S01]  /*bd10*/  F2FP.F16.F32.PACK_AB R8, R170, R194 ;  /* 0x000000c2aa08723e */ /* 0x001fe200000000ff */
[----:B------:R-:W-:Y:S01]  /*bd20*/  STSM.16.M88.4 [R24], R4 ;  /* 0x0000000418007844 */ /* 0x000fe20000000200 */
[----:B------:R-:W-:-:S02]  /*bd30*/  F2FP.F16.F32.PACK_AB R9, R68, R64 ;  /* 0x000000404409723e */ /* 0x000fc400000000ff */
[----:B------:R-:W-:Y:S01]  /*bd40*/  F2FP.F16.F32.PACK_AB R10, R125, R124 ;  /* 0x0000007c7d0a723e */ /* 0x000fe200000000ff */
[----:B------:R-:W0:Y:S01]  /*bd50*/  SHFL.IDX PT, R43, R21, 0x1, 0x1c1f ;  /* 0x003c1f00152b7f89 */ /* 0x000e2200000e0000 */
[----:B------:R-:W-:Y:S02]  /*bd60*/  F2FP.F16.F32.PACK_AB R11, R76, R72 ;  /* 0x000000484c0b723e */ /* 0x000fe400000000ff */
[----:B------:R-:W-:Y:S02]  /*bd70*/  F2FP.F16.F32.PACK_AB R13, R84, R80 ;  /* 0x00000050540d723e */ /* 0x000fe400000000ff */
[----:B------:R-:W-:Y:S01]  /*bd80*/  F2FP.F16.F32.PACK_AB R14, R133, R132 ;  /* 0x00000084850e723e */ /* 0x000fe200000000ff */
[----:B------:R-:W-:Y:S01]  /*bd90*/  STSM.16.M88.4 [R25], R8 ;  /* 0x0000000819007844 */ /* 0x000fe20000000200 */
[----:B------:R-:W-:Y:S02]  /*bda0*/  F2FP.F16.F32.PACK_AB R15, R92, R88 ;  /* 0x000000585c0f723e */ /* 0x000fe400000000ff */
[----:B------:R-:W-:-:S02]  /*bdb0*/  F2FP.F16.F32.PACK_AB R138, R141, R140 ;  /* 0x0000008c8d8a723e */ /* 0x000fc400000000ff */
[----:B------:R-:W-:Y:S01]  /*bdc0*/  F2FP.F16.F32.PACK_AB R139, R160, R159 ;  /* 0x0000009fa08b723e */ /* 0x000fe200000000ff */
[----:B------:R-:W-:Y:S01]  /*bdd0*/  STSM.16.M88.4 [R26], R12 ;  /* 0x0000000c1a007844 */ /* 0x000fe20000000200 */
[----:B------:R-:W-:Y:S02]  /*bde0*/  F2FP.F16.F32.PACK_AB R160, R145, R144 ;  /* 0x0000009091a0723e */ /* 0x000fe400000000ff */
[----:B------:R-:W-:Y:S01]  /*bdf0*/  LOP3.LUT R116, R117, 0x380, RZ, 0xc0, !PT ;  /* 0x0000038075747812 */ /* 0x000fe200078ec0ff */
[----:B------:R-:W-:Y:S01]  /*be00*/  STSM.16.M88.4 [R27], R136 ;  /* 0x000000881b007844 */ /* 0x000fe20000000200 */
[----:B------:R-:W-:Y:S01]  /*be10*/  UIMAD UR5, UR10, UR8, URZ ;  /* 0x000000080a0572a4 */ /* 0x000fe2000f8e023f */
[----:B------:R-:W-:Y:S02]  /*be20*/  IADD3 R46, R0, UR60, RZ ;  /* 0x0000003c002e7c10 */ /* 0x000fe4000fffe0ff */
[----:B------:R-:W-:Y:S01]  /*be30*/  STSM.16.M88.4 [R30], R160 ;  /* 0x000000a01e007844 */ /* 0x000fe20000000200 */
[----:B------:R-:W-:Y:S01]  /*be40*/  UIMAD.WIDE.U32 UR6, UR11, UR8, URZ ;  /* 0x000000080b0672a5 */ /* 0x000fe2000f8e003f */
[----:B------:R-:W-:Y:S01]  /*be50*/  LOP3.LUT R118, R119, 0x380, RZ, 0xc0, !PT ;  /* 0x0000038077767812 */ /* 0x000fe200078ec0ff */
[----:B------:R-:W-:Y:S01]  /*be60*/  BAR.SYNC.DEFER_BLOCKING 0x1, 0x100 ;  /* 0x0044000000007b1d */ /* 0x000fe20000010000 */
[----:B------:R-:W-:Y:S01]  /*be70*/  UIMAD UR5, UR11, UR9, UR5 ;  /* 0x000000090b0572a4 */ /* 0x000fe2000f8e0205 */
[----:B------:R-:W-:Y:S01]  /*be80*/  IMAD.MOV.U32 R45, RZ, RZ, R46 ;  /* 0x000000ffff2d7224 */ /* 0x000fe200078e002e */
[----:B------:R-:W-:-:S02]  /*be90*/  SHF.R.U64 R116, R116, 0x3, RZ ;  /* 0x0000000374747819 */ /* 0x000fc400000012ff */
[----:B------:R-:W-:Y:S01]  /*bea0*/  SHF.R.U64 R118, R118, 0x3, RZ ;  /* 0x0000000376767819 */ /* 0x000fe200000012ff */
[----:B------:R-:W-:Y:S01]  /*beb0*/  ULDC.64 UR10, c[0x0][0xbf0] ;  /* 0x0002fc00000a7ab9 */ /* 0x000fe20000000a00 */
[----:B-1----:R1:W-:Y:S01]  /*bec0*/  @!P1 ST.E desc[UR36][R40.64], R3 ;  /* 0x0000000328009985 */ /* 0x0023e2000c101924 */
[----:B------:R-:W-:Y:S01]  /*bed0*/  UIMAD UR8, UR12, UR10, URZ ;  /* 0x0000000a0c0872a4 */ /* 0x000fe2000f8e023f */
[----:B------:R-:W-:Y:S01]  /*bee0*/  LOP3.LUT R116, R116, R117, RZ, 0x3c, !PT ;  /* 0x0000007574747212 */ /* 0x000fe200078e3cff */
[----:B------:R-:W-:Y:S01]  /*bef0*/  UIADD3 UR7, UR7, UR5, URZ ;  /* 0x0000000507077290 */ /* 0x000fe2000fffe03f */
[----:B------:R-:W-:Y:S01]  /*bf00*/  LOP3.LUT R118, R118, R119, RZ, 0x3c, !PT ;  /* 0x0000007776767212 */ /* 0x000fe200078e3cff */
[----:B-1----:R-:W1:Y:S01]  /*bf10*/  @P2 LDC R3, c[0x0][0xcec] ;  /* 0x00033b00ff032b82 */ /* 0x002e620000000800 */
[----:B------:R-:W-:Y:S01]  /*bf20*/  UIMAD UR5, UR13, UR11, UR8 ;  /* 0x0000000b0d0572a4 */ /* 0x000fe2000f8e0208 */
[----:B------:R-:W-:Y:S01]  /*bf30*/  IADD3.X R117, RZ, R155, RZ, P6, !PT ;  /* 0x0000009bff757210 */ /* 0x000fe200037fe4ff */
[----:B------:R-:W-:Y:S01]  /*bf40*/  UIMAD.WIDE.U32 UR6, UR13, UR10, UR6 ;  /* 0x0000000a0d0672a5 */ /* 0x000fe2000f8e0006 */
[----:B------:R-:W-:Y:S01]  /*bf50*/  IMAD.X R119, RZ, RZ, R155, P5 ;  /* 0x000000ffff777224 */ /* 0x000fe200028e069b */
[----:B------:R-:W-:Y:S01]  /*bf60*/  ULDC.64 UR8, c[0x0][0xbe0] ;  /* 0x0002f80000087ab9 */ /* 0x000fe20000000a00 */
[----:B0-----:R0:W-:Y:S01]  /*bf70*/  @!P0 ST.E desc[UR36][R42.64], R2 ;  /* 0x000000022a008985 */ /* 0x0011e2000c101924 */
[----:B------:R-:W-:-:S03]  /*bf80*/  UIADD3 UR5, UR7, UR5, URZ ;  /* 0x0000000507057290 */ /* 0x000fc6000fffe03f */
[----:B------:R3:W5:Y:S04]  /*bf90*/  LD.E.128 R20, desc[UR36][R28.64] ;  /* 0x000000241c147980 */ /* 0x000768000c101d00 */
[----:B------:R3:W5:Y:S01]  /*bfa0*/  LD.E.128 R32, desc[UR36][R16.64] ;  /* 0x0000002410207980 */ /* 0x000762000c101d00 */
[----:B-1----:R-:W-:-:S03]  /*bfb0*/  @P2 IMAD.HI.U32 R0, R46, R3, RZ ;  /* 0x000000032e002227 */ /* 0x002fc600078e00ff */
[----:B------:R3:W5:Y:S02]  /*bfc0*/  LD.E.128 R36, desc[UR36][R18.64] ;  /* 0x0000002412247980 */ /* 0x000764000c101d00 */
[----:B--2---:R-:W-:Y:S01]  /*bfd0*/  @P2 SHF.R.U32.HI R45, RZ, R47, R0 ;  /* 0x0000002fff2d2219 */ /* 0x004fe20000011600 */
[----:B0-----:R-:W-:Y:S01]  /*bfe0*/  IMAD.U32 R2, RZ, RZ, UR6 ;  /* 0x00000006ff027e24 */ /* 0x001fe2000f8e00ff */
[----:B------:R-:W5:Y:S02]  /*bff0*/  LD.E.128 R96, desc[UR36][R96.64] ;  /* 0x0000002460607980 */ /* 0x000f64000c101d00 */
[--C-:B------:R-:W-:Y:S01]  /*c000*/  SHF.R.S32.HI R0, RZ, 0x1f, R45.reuse ;  /* 0x0000001fff007819 */ /* 0x100fe2000001142d */
[----:B------:R-:W-:Y:S01]  /*c010*/  IMAD.MOV R47, RZ, RZ, -R45 ;  /* 0x000000ffff2f7224 */ /* 0x000fe200078e0a2d */
[----:B------:R-:W5:Y:S01]  /*c020*/  LD.E.128 R100, desc[UR36][R100.64] ;  /* 0x0000002464647980 */ /* 0x000f62000c101d00 */
[----:B------:R-:W-:Y:S01]  /*c030*/  IMAD.U32 R3, RZ, RZ, UR7 ;  /* 0x00000007ff037e24 */ /* 0x000fe2000f8e00ff */
[----:B------:R-:W-:Y:S01]  /*c040*/  ULDC.64 UR6, c[0x0][0xbd8] ;  /* 0x0002f60000067ab9 */ /* 0x000fe20000000a00 */
[----:B------:R-:W-:Y:S01]  /*c050*/  IMAD.U32 R3, RZ, RZ, UR5 ;  /* 0x00000005ff037e24 */ /* 0x000fe2000f8e00ff */
[----:B------:R3:W5:Y:S01]  /*c060*/  LD.E.128 R4, desc[UR36][R104.64] ;  /* 0x0000002468047980 */ /* 0x000762000c101d00 */
[----:B------:R-:W-:-:S02]  /*c070*/  IMAD R0, R0, UR8, RZ ;  /* 0x0000000800007c24 */ /* 0x000fc4000f8e02ff */
[----:B------:R-:W-:Y:S01]  /*c080*/  IMAD R47, R156, R47, R46 ;  /* 0x0000002f9c2f7224 */ /* 0x000fe200078e022e */
[----:B------:R3:W5:Y:S01]  /*c090*/  LD.E.128 R8, desc[UR36][R106.64] ;  /* 0x000000246a087980 */ /* 0x000762000c101d00 */
[C---:B------:R-:W-:Y:S02]  /*c0a0*/  IMAD R61, R45.reuse, UR9, R0 ;  /* 0x000000092d3d7c24 */ /* 0x040fe4000f8e0200 */
[----:B------:R-:W-:Y:S01]  /*c0b0*/  IMAD.WIDE.U32 R2, R45, UR8, R2 ;  /* 0x000000082d027c25 */ /* 0x000fe2000f8e0002 */
[----:B------:R3:W5:Y:S01]  /*c0c0*/  LD.E.128 R12, desc[UR36][R108.64] ;  /* 0x000000246c0c7980 */ /* 0x000762000c101d00 */
[----:B------:R-:W-:-:S03]  /*c0d0*/  SHF.R.S32.HI R0, RZ, 0x1f, R47 ;  /* 0x0000001fff007819 */ /* 0x000fc6000001142f */
[----:B------:R3:W5:Y:S04]  /*c0e0*/  LD.E.128 R48, desc[UR36][R110.64] ;  /* 0x000000246e307980 */ /* 0x000768000c101d00 */
[----:B------:R3:W5:Y:S04]  /*c0f0*/  LD.E.128 R24, desc[UR36][R112.64] ;  /* 0x0000002470187980 */ /* 0x000768000c101d00 */
[----:B------:R3:W5:Y:S04]  /*c100*/  LD.E.128 R40, desc[UR36][R114.64] ;  /* 0x0000002472287980 */ /* 0x000768000c101d00 */
[----:B------:R3:W5:Y:S04]  /*c110*/  LD.E.128 R28, desc[UR36][R116.64] ;  /* 0x00000024741c7980 */ /* 0x000768000c101d00 */
[----:B------:R3:W5:Y:S04]  /*c120*/  LD.E.128 R56, desc[UR36][R118.64] ;  /* 0x0000002476387980 */ /* 0x000768000c101d00 */
[----:B------:R3:W5:Y:S04]  /*c130*/  LD.E.128 R52, desc[UR36][R120.64] ;  /* 0x0000002478347980 */ /* 0x000768000c101d00 */
[----:B------:R3:W5:Y:S04]  /*c140*/  LD.E.128 R16, desc[UR36][R122.64] ;  /* 0x000000247a107980 */ /* 0x000768000c101d00 */
[----:B------:R-:W5:Y:S01]  /*c150*/  LD.E.128 R124, desc[UR36][R126.64] ;  /* 0x000000247e7c7980 */ /* 0x000f62000c101d00 */
[----:B------:R-:W-:Y:S01]  /*c160*/  VIADD R65, R221, UR60 ;  /* 0x0000003cdd417c36 */ /* 0x000fe20008000000 */
[----:B------:R-:W-:Y:S01]  /*c170*/  IADD3 R3, R3, R61, RZ ;  /* 0x0000003d03037210 */ /* 0x000fe20007ffe0ff */
[----:B------:R-:W-:Y:S01]  /*c180*/  IMAD R0, R0, UR6, RZ ;  /* 0x0000000600007c24 */ /* 0x000fe2000f8e02ff */
[----:B------:R-:W-:Y:S01]  /*c190*/  @!PT LDS RZ, [RZ] ;  /* 0x00000000fffff984 */ /* 0x000fe20000000800 */
[----:B------:R-:W-:Y:S01]  /*c1a0*/  @!PT LDS RZ, [RZ] ;  /* 0x00000000fffff984 */ /* 0x000fe20000000800 */
[----:B------:R-:W-:Y:S01]  /*c1b0*/  @!PT LDS RZ, [RZ] ;  /* 0x00000000fffff984 */ /* 0x000fe20000000800 */
[----:B------:R-:W-:Y:S01]  /*c1c0*/  @!PT LDS RZ, [RZ] ;  /* 0x00000000fffff984 */ /* 0x000fe20000000800 */
[----:B------:R0:W-:Y:S06]  /*c1d0*/  MEMBAR.ALL.CTA ;  /* 0x0000000000007992 */ /* 0x0001ec0000008000 */
[----:B0-----:R-:W0:Y:S01]  /*c1e0*/  FENCE.VIEW.ASYNC.S ;  /* 0x00000000000073c6 */ /* 0x001e220000000000 */
[C---:B------:R-:W-:Y:S01]  /*c1f0*/  VIADD R45, R65.reuse, 0x20 ;  /* 0x00000020412d7836 */ /* 0x040fe20000000000 */
[-C--:B------:R-:W-:Y:S01]  /*c200*/  ISETP.GE.AND P2, PT, R65, R44.reuse, PT ;  /* 0x0000002c4100720c */ /* 0x080fe20003f46270 */
[C---:B------:R-:W-:Y:S01]  /*c210*/  IMAD R61, R47.reuse, UR7, R0 ;  /* 0x000000072f3d7c24 */ /* 0x040fe2000f8e0200 */
[----:B------:R-:W-:Y:S01]  /*c220*/  BSSY B1, `(.L_x_13877) ;  /* 0x0000023000017945 */ /* 0x000fe20003800000 */
[----:B------:R-:W-:Y:S01]  /*c230*/  IMAD.WIDE.U32 R2, R47, UR6, R2 ;  /* 0x000000062f027c25 */ /* 0x000fe2000f8e0002 */
[-C--:B------:R-:W-:Y:S01]  /*c240*/  ISETP.GE.AND P1, PT, R45, R44.reuse, PT ;  /* 0x0000002c2d00720c */ /* 0x080fe20003f26270 */
[----:B------:R-:W-:Y:S01]  /*c250*/  ULDC.64 UR6, c[0x0][0xb80] ;  /* 0x0002e00000067ab9 */ /* 0x000fe20000000a00 */
[----:B------:R-:W-:Y:S01]  /*c260*/  SHF.R.S32.HI R196, RZ, 0x1f, R215 ;  /* 0x0000001fffc47819 */ /* 0x000fe200000114d7 */
[----:B------:R-:W-:Y:S01]  /*c270*/  VIADD R45, R65, 0x40 ;  /* 0x00000040412d7836 */ /* 0x000fe20000000000 */
[C---:B------:R-:W-:Y:S01]  /*c280*/  LEA R0, P3, R2.reuse, UR6, 0x1 ;  /* 0x0000000602007c11 */ /* 0x040fe2000f8608ff */
[----:B------:R-:W-:Y:S01]  /*c290*/  IMAD.IADD R3, R3, 0x1, R61 ;  /* 0x0000000103037824 */ /* 0x000fe200078e023d */
[----:B------:R-:W-:Y:S01]  /*c2a0*/  SHF.R.S32.HI R197, RZ, 0x1f, R216 ;  /* 0x0000001fffc57819 */ /* 0x000fe200000114d8 */
[----:B------:R-:W-:Y:S01]  /*c2b0*/  VIADD R189, R189, 0x32420 ;  /* 0x00032420bdbd7836 */ /* 0x000fe20000000000 */
[----:B------:R-:W-:Y:S01]  /*c2c0*/  ISETP.GE.AND P0, PT, R45, R44, PT ;  /* 0x0000002c2d00720c */ /* 0x000fe20003f06270 */
[----:B0-----:R3:W0:Y:S01]  /*c2d0*/  SHFL.IDX PT, R62, R0, RZ, 0x181f ;  /* 0x00181fff003e7589 */ /* 0x00162200000e0000 */
[----:B------:R-:W-:-:S02]  /*c2e0*/  LEA.HI.X R45, R2, UR7, R3, 0x1, P3 ;  /* 0x00000007022d7c11 */ /* 0x000fc400098f0c03 */
[----:B------:R-:W-:Y:S02]  /*c2f0*/  PRMT R189, RZ, 0x654, R189 ;  /* 0x00000654ffbd7816 */ /* 0x000fe400000000bd */
[----:B------:R-:W-:Y:S01]  /*c300*/  SHF.R.S32.HI R198, RZ, 0x1f, R200 ;  /* 0x0000001fffc67819 */ /* 0x000fe200000114c8 */
[----:B------:R3:W1:Y:S01]  /*c310*/  SHFL.IDX PT, R64, R45, RZ, 0x181f ;  /* 0x00181fff2d407589 */ /* 0x00066200000e0000 */
[----:B------:R3:W-:Y:S01]  /*c320*/  SYNCS.ARRIVE.TRANS64.RED.A1T0 RZ, [R189+URZ], RZ ;  /* 0x000000ffbdff79a7 */ /* 0x0007e2000810043f */
[----:B------:R-:W-:Y:S05]  /*c330*/  @P2 BRA `(.L_x_13878) ;  /* 0x0000000000442947 */ /* 0x000fea0003800000 */
[----:B------:R-:W-:Y:S02]  /*c340*/  ULDC UR5, c[0x0][0xbc8] ;  /* 0x0002f20000057ab9 */ /* 0x000fe40000000800 */
[----:B------:R-:W-:Y:S02]  /*c350*/  ISETP.GE.AND P5, PT, R200, UR5, PT ;  /* 0x00000005c8007c0c */ /* 0x000fe4000bfa6270 */
[----:B------:R-:W-:Y:S02]  /*c360*/  ISETP.GE.AND P4, PT, R216, UR5, PT ;  /* 0x00000005d8007c0c */ /* 0x000fe4000bf86270 */
[----:B------:R-:W-:Y:S02]  /*c370*/  ISETP.GE.AND P3, PT, R215, UR5, PT ;  /* 0x00000005d7007c0c */ /* 0x000fe4000bf66270 */
[----:B------:R-:W-:-:S07]  /*c380*/  ISETP.GE.AND P2, PT, R217, UR5, PT ;  /* 0x00000005d9007c0c */ /* 0x000fce000bf46270 */
[----:B0-----:R-:W-:-:S04]  /*c390*/  @!P5 LEA R2, P6, R200, R62, 0x1 ;  /* 0x0000003ec802d211 */ /* 0x001fc800078c08ff */
[----:B-1----:R-:W-:Y:S02]  /*c3a0*/  @!P5 LEA.HI.X R3, R200, R64, R198, 0x1, P6 ;  /* 0x00000040c803d211 */ /* 0x002fe400030f0cc6 */
        /* <DEDUP_REMOVED lines=10> */
.L_x_13878:
[----:B------:R-:W-:Y:S05]  /*c450*/  BSYNC B1 ;  /* 0x0000000000017941 */ /* 0x000fea0003800000 */
.L_x_13877:
[----:B--2--5:R2:W4:Y:S01]  /*c460*/  SHFL.IDX PT, R48, R45, 0x1, 0x181f ;  /* 0x00381f002d307f89 */ /* 0x02452200000e0000 */
        /* <DEDUP_REMOVED lines=20> */
.L_x_13880:
[----:B------:R-:W-:Y:S05]  /*c5b0*/  BSYNC B1 ;  /* 0x0000000000017941 */ /* 0x000fea0003800000 */
.L_x_13879:
        /* <DEDUP_REMOVED lines=11> */
[----:B------:R-:W-:Y:S02]  /*c670*/  @!P1 LEA R6, P4, R215, R20, 0x1 ;  /* 0x00000014d7069211 */ /* 0x000fe400078808ff */
[----:B------:R-:W-:Y:S02]  /*c680*/  @!P3 LEA.HI.X R3, R200, R22, R198, 0x1, P6 ;  /* 0x00000016c803b211 */ /* 0x000fe400030f0cc6 */
        /* <DEDUP_REMOVED lines=8> */
.L_x_13882:
[----:B------:R-:W-:Y:S05]  /*c710*/  BSYNC B1 ;  /* 0x0000000000017941 */ /* 0x000fea0003800000 */
.L_x_13881:
[----:B0-----:R-:W-:Y:S01]  /*c720*/  VIADD R3, R65, 0x60 ;  /* 0x0000006041037836 */ /* 0x001fe20000000000 */
[----:B------:R0:W0:Y:S04]  /*c730*/  SHFL.IDX PT, R8, R45, 0x3, 0x181f ;  /* 0x00781f002d087f89 */ /* 0x00002800000e0000 */
[----:B------:R-:W-:Y:S01]  /*c740*/  ISETP.GE.AND P0, PT, R3, R44, PT ;  /* 0x0000002c0300720c */ /* 0x000fe20003f06270 */
[----:B--23--:R-:W2:-:S12]  /*c750*/  SHFL.IDX PT, R0, R0, 0x3, 0x181f ;  /* 0x00781f0000007f89 */ /* 0x00ce9800000e0000 */
[----:B------:R-:W-:Y:S05]  /*c760*/  @P0 BRA `(.L_x_13883) ;  /* 0x0000000c004c0947 */ /* 0x000fea0003800000 */
[----:B------:R-:W-:Y:S02]  /*c770*/  ULDC UR5, c[0x0][0xbc8] ;  /* 0x0002f20000057ab9 */ /* 0x000fe40000000800 */
[----:B------:R-:W-:Y:S02]  /*c780*/  ISETP.GE.AND P3, PT, R200, UR5, PT ;  /* 0x00000005c8007c0c */ /* 0x000fe4000bf66270 */
[----:B------:R-:W-:Y:S02]  /*c790*/  ISETP.GE.AND P4, PT, R216, UR5, PT ;  /* 0x00000005d8007c0c */ /* 0x000fe4000bf86270 */
[----:B------:R-:W-:-:S09]  /*c7a0*/  ISETP.GE.AND P5, PT, R215, UR5, PT ;  /* 0x00000005d7007c0c */ /* 0x000fd2000bfa6270 */
[-C--:B--2---:R-:W-:Y:S02]  /*c7b0*/  @!P3 LEA R2, P0, R200, R0.reuse, 0x1 ;  /* 0x00000000c802b211 */ /* 0x084fe400078008ff */
        /* <DEDUP_REMOVED lines=10> */
[----:B---3--:R-:W-:-:S04]  /*c860*/  LEA R2, P0, R217, R0, 0x1 ;  /* 0x00000000d9027211 */ /* 0x008fc800078008ff */
[----:B------:R-:W-:-:S05]  /*c870*/  LEA.HI.X R3, R217, R8, R229, 0x1, P0 ;  /* 0x00000008d9037211 */ /* 0x000fca00000f0ce5 */
[----:B------:R0:W-:Y:S01]  /*c880*/  ST.E.128 desc[UR36][R2.64], R124 ;  /* 0x0000007c02007985 */ /* 0x0001e2000c101d24 */
[----:B------:R-:W-:Y:S05]  /*c890*/  BRA `(.L_x_13883) ;  /* 0x0000000c00007947 */ /* 0x000fea0003800000 */
.L_x_13876:
[----:B------:R-:W0:Y:S01]  /*c8a0*/  LDC R8, c[0x0][0xce8] ;  /* 0x00033a00ff087b82 */ /* 0x000e220000000800 */
[----:B------:R-:W1:Y:S01]  /*c8b0*/  S2R R0, SR_TID.X ;  /* 0x0000000000007919 */ /* 0x000e620000002100 */
[----:B------:R-:W-:Y:S01]  /*c8c0*/  R2UR UR6, R219 ;  /* 0x00000000db0672ca */ /* 0x000fe200000e0000 */
[----:B------:R-:W-:Y:S01]  /*c8d0*/  BSSY B1, `(.L_x_13884) ;  /* 0x0000035000017945 */ /* 0x000fe20003800000 */
[----:B------:R-:W-:Y:S02]  /*c8e0*/  R2UR UR5, R220 ;  /* 0x00000000dc0572ca */ /* 0x000fe400000e0000 */
[----:B------:R-:W-:-:S09]  /*c8f0*/  LEA R6, R218, R221, 0x5 ;  /* 0x000000ddda067211 */ /* 0x000fd200078e28ff */
[----:B------:R-:W-:Y:S02]  /*c900*/  USHF.R.S32.HI UR8, URZ, 0x1f, UR6 ;  /* 0x0000001f3f087899 */ /* 0x000fe40008011406 */
[----:B------:R-:W-:Y:S01]  /*c910*/  USHF.R.S32.HI UR9, URZ, 0x1f, UR5 ;  /* 0x0000001f3f097899 */ /* 0x000fe20008011405 */
[----:B0-----:R-:W-:Y:S01]  /*c920*/  ISETP.NE.AND P1, PT, R8, 0x1, PT ;  /* 0x000000010800780c */ /* 0x001fe20003f25270 */
[----:B-1----:R-:W-:-:S12]  /*c930*/  VIADD R0, R0, 0xffffff80 ;  /* 0xffffff8000007836 */ /* 0x002fd80000000000 */
[----:B------:R-:W0:Y:S01]  /*c940*/  @P1 LDC R9, c[0x0][0xcec] ;  /* 0x00033b00ff091b82 */ /* 0x000e220000000800 */
[----:B------:R-:W-:-:S07]  /*c950*/  ISETP.GE.AND P0, PT, R0, 0x80, PT ;  /* 0x000000800000780c */ /* 0x000fce0003f06270 */
[----:B------:R-:W1:Y:S06]  /*c960*/  @P1 LDC R11, c[0x0][0xcf0] ;  /* 0x00033c00ff0b1b82 */ /* 0x000e6c0000000800 */
        /* <DEDUP_REMOVED lines=13> */
[----:B------:R-:W-:Y:S01]  /*ca40*/  R2UR UR12, R220 ;  /* 0x00000000dc0c72ca */ /* 0x000fe200000e0000 */
[----:B------:R-:W-:-:S08]  /*ca50*/  IMAD.MOV.U32 R2, RZ, RZ, R4 ;  /* 0x000000ffff027224 */ /* 0x000fd000078e0004 */
        /* <DEDUP_REMOVED lines=28> */
.L_x_13885:
[----:B------:R-:W-:Y:S05]  /*cc20*/  BSYNC B1 ;  /* 0x0000000000017941 */ /* 0x000fea0003800000 */
.L_x_13884:
[----:B------:R-:W-:Y:S01]  /*cc30*/  R2UR UR13, R219 ;  /* 0x00000000db0d72ca */ /* 0x000fe200000e0000 */
[----:B------:R-:W-:Y:S01]  /*cc40*/  ULDC.64 UR10, c[0x0][0xbe8] ;  /* 0x0002fa00000a7ab9 */ /* 0x000fe20000000a00 */
[----:B------:R-:W-:Y:S01]  /*cc50*/  R2UR UR12, R220 ;  /* 0x00000000dc0c72ca */ /* 0x000fe200000e0000 */
[----:B------:R-:W-:Y:S01]  /*cc60*/  UIMAD UR5, UR8, UR10, URZ ;  /* 0x0000000a080572a4 */ /* 0x000fe2000f8e023f */
[----:B------:R-:W-:Y:S01]  /*cc70*/  IADD3 R6, R6, UR60, RZ ;  /* 0x0000003c06067c10 */ /* 0x000fe2000fffe0ff */
[----:B------:R-:W-:Y:S01]  /*cc80*/  BSSY B1, `(.L_x_13886) ;  /* 0x000003f000017945 */ /* 0x000fe20003800000 */
[----:B------:R-:W-:Y:S02]  /*cc90*/  SHF.R.S32.HI R16, RZ, 0x1f, R215 ;  /* 0x0000001fff107819 */ /* 0x000fe400000114d7 */
[----:B------:R-:W-:Y:S01]  /*cca0*/  SHF.R.S32.HI R17, RZ, 0x1f, R216 ;  /* 0x0000001fff117819 */ /* 0x000fe200000114d8 */
[----:B0-----:R-:W-:Y:S01]  /*ccb0*/  @P1 IMAD.HI.U32 R0, R6, R9, RZ ;  /* 0x0000000906001227 */ /* 0x001fe200078e00ff */
[----:B------:R-:W-:-:S03]  /*ccc0*/  SHF.R.S32.HI R18, RZ, 0x1f, R200 ;  /* 0x0000001fff127819 */ /* 0x000fc600000114c8 */
[----:B------:R-:W-:Y:S01]  /*ccd0*/  UIMAD.WIDE.U32 UR6, UR13, UR10, URZ ;  /* 0x0000000a0d0672a5 */ /* 0x000fe2000f8e003f */
[----:B--2---:R-:W-:Y:S01]  /*cce0*/  IMAD.MOV.U32 R5, RZ, RZ, R6 ;  /* 0x000000ffff057224 */ /* 0x004fe200078e0006 */
[----:B------:R-:W-:Y:S01]  /*ccf0*/  UIMAD UR5, UR13, UR11, UR5 ;  /* 0x0000000b0d0572a4 */ /* 0x000fe2000f8e0205 */
[----:B-1----:R-:W-:Y:S02]  /*cd00*/  @P1 SHF.R.U32.HI R5, RZ, R11, R0 ;  /* 0x0000000bff051219 */ /* 0x002fe40000011600 */
[----:B------:R-:W-:Y:S01]  /*cd10*/  ULDC.64 UR10, c[0x0][0xbf0] ;  /* 0x0002fc00000a7ab9 */ /* 0x000fe20000000a00 */
[----:B------:R-:W-:Y:S01]  /*cd20*/  UIADD3 UR7, UR7, UR5, URZ ;  /* 0x0000000507077290 */ /* 0x000fe2000fffe03f */
[--C-:B------:R-:W-:Y:S01]  /*cd30*/  SHF.R.S32.HI R0, RZ, 0x1f, R5.reuse ;  /* 0x0000001fff007819 */ /* 0x100fe20000011405 */
[----:B------:R-:W-:Y:S01]  /*cd40*/  UIMAD UR5, UR9, UR10, URZ ;  /* 0x0000000a090572a4 */ /* 0x000fe2000f8e023f */
[----:B------:R-:W-:Y:S01]  /*cd50*/  IMAD.MOV R7, RZ, RZ, -R5 ;  /* 0x000000ffff077224 */ /* 0x000fe200078e0a05 */
[----:B------:R-:W-:-:S02]  /*cd60*/  UIMAD.WIDE.U32 UR6, UR12, UR10, UR6 ;  /* 0x0000000a0c0672a5 */ /* 0x000fc4000f8e0006 */
[----:B------:R-:W-:Y:S01]  /*cd70*/  UIMAD UR5, UR12, UR11, UR5 ;  /* 0x0000000b0c0572a4 */ /* 0x000fe2000f8e0205 */
[----:B------:R-:W-:Y:S01]  /*cd80*/  IMAD R7, R8, R7, R6 ;  /* 0x0000000708077224 */ /* 0x000fe200078e0206 */
[----:B------:R-:W-:Y:S01]  /*cd90*/  ULDC.64 UR8, c[0x0][0xbe0] ;  /* 0x0002f80000087ab9 */ /* 0x000fe20000000a00 */
[----:B------:R-:W-:Y:S01]  /*cda0*/  IADD3 R6, R221, UR60, RZ ;  /* 0x0000003cdd067c10 */ /* 0x000fe2000fffe0ff */
        /* <DEDUP_REMOVED lines=44> */
.L_x_13887:
[----:B------:R-:W-:Y:S05]  /*d070*/  BSYNC B1 ;  /* 0x0000000000017941 */ /* 0x000fea0003800000 */
.L_x_13886:
        /* <DEDUP_REMOVED lines=21> */
.L_x_13889:
[----:B------:R-:W-:Y:S05]  /*d1d0*/  BSYNC B1 ;  /* 0x0000000000017941 */ /* 0x000fea0003800000 */
.L_x_13888:
        /* <DEDUP_REMOVED lines=21> */
.L_x_13891:
[----:B------:R-:W-:Y:S05]  /*d330*/  BSYNC B1 ;  /* 0x0000000000017941 */ /* 0x000fea0003800000 */
.L_x_13890:
        /* <DEDUP_REMOVED lines=22> */
.L_x_13883:
[----:B------:R-:W-:Y:S05]  /*d4a0*/  BSYNC B0 ;  /* 0x0000000000007941 */ /* 0x000fea0003800000 */
.L_x_13875:
[----:B------:R-:W-:Y:S02]  /*d4b0*/  ULDC UR5, c[0x0][0xd38] ;  /* 0x00034e0000057ab9 */ /* 0x000fe40000000800 */
[----:B------:R-:W-:-:S06]  /*d4c0*/  UISETP.GE.AND UP0, UPT, UR4, UR5, UPT ;  /* 0x000000050400728c */ /* 0x000fcc000bf06270 */
[----:B------:R-:W-:-:S13]  /*d4d0*/  PLOP3.LUT P0, PT, PT, PT, UP0, 0x80, 0x0 ;  /* 0x000000000000781c */ /* 0x000fda0003f0f008 */
[----:B------:R-:W-:Y:S05]  /*d4e0*/  @!P0 BRA `(.L_x_13892) ;  /* 0xffffff3800288947 */ /* 0x000fea000383ffff */
[----:B------:R-:W-:Y:S05]  /*d4f0*/  EXIT ;  /* 0x000000000000794d */ /* 0x000fea0003800000 */
.L_x_13833:
        /* <DEDUP_REMOVED lines=31> */
[----:B------:R-:W-:Y:S01]  /*d6f0*/  UIMAD UR41, UR41, UR40, URZ ;  /* 0x00000028292972a4 */ /* 0x000fe2000f8e023f */
[----:B------:R-:W-:Y:S01]  /*d700*/  IMAD.MOV.U32 R18, RZ, RZ, RZ ;  /* 0x000000ffff127224 */ /* 0x000fe200078e00ff */
[----:B------:R-:W-:Y:S01]  /*d710*/  USEL UR4, UR4, 0x1, UP0 ;  /* 0x0000000104047887 */ /* 0x000fe20008000000 */
[----:B------:R-:W-:Y:S01]  /*d720*/  UMOV UR5, 0x400 ;  /* 0x0000040000057882 */ /* 0x000fe20000000000 */
[----:B------:R-:W-:-:S02]  /*d730*/  ULDC UR47, c[0x0][0xc] ;  /* 0x00000300002f7ab9 */ /* 0x000fc40000000800 */
[----:B------:R-:W-:-:S04]  /*d740*/  UIMAD UR42, UR4, UR42, URZ ;  /* 0x0000002a042a72a4 */ /* 0x000fc8000f8e023f */
[----:B------:R-:W-:Y:S02]  /*d750*/  UIADD3 UR4, UR42, 0x5f, URZ ;  /* 0x0000005f2a047890 */ /* 0x000fe4000fffe03f */
[----:B------:R-:W-:Y:S02]  /*d760*/  UIADD3 UR40, UR42, 0x60, -UR40 ;  /* 0x000000602a287890 */ /* 0x000fe4000fffe828 */
[----:B-1----:R-:W-:Y:S02]  /*d770*/  ULEA UR6, UR6, UR5, 0x18 ;  /* 0x0000000506067291 */ /* 0x002fe4000f8ec03f */
[----:B------:R-:W-:Y:S01]  /*d780*/  UIMAD.WIDE UR4, UR4, 0x2aaaaaab, URZ ;  /* 0x2aaaaaab040478a5 */ /* 0x000fe2000f8e023f */
[----:B0-----:R-:W-:-:S03]  /*d790*/  SHF.L.U32 R29, R8, 0x3, RZ ;  /* 0x00000003081d7819 */ /* 0x001fc600000006ff */
[----:B------:R-:W-:Y:S01]  /*d7a0*/  IMAD.U32 R17, RZ, RZ, UR6 ;  /* 0x00000006ff117e24 */ /* 0x000fe2000f8e00ff */
[----:B------:R-:W-:Y:S01]  /*d7b0*/  LOP3.LUT R7, R8, 0x7f, RZ, 0xc0, !PT ;  /* 0x0000007f08077812 */ /* 0x000fe200078ec0ff */
[----:B------:R-:W-:Y:S01]  /*d7c0*/  USHF.R.U32.HI UR39, URZ, 0x1f, UR5 ;  /* 0x0000001f3f277899 */ /* 0x000fe20008011605 */
[C---:B------:R-:W-:Y:S02]  /*d7d0*/  LOP3.LUT R5, R29.reuse, 0x38, RZ, 0xc0, !PT ;  /* 0x000000381d057812 */ /* 0x040fe400078ec0ff */
[----:B------:R-:W-:Y:S01]  /*d7e0*/  LOP3.LUT R0, R29, 0x1f8, RZ, 0xc0, !PT ;  /* 0x000001f81d007812 */ /* 0x000fe200078ec0ff */
[----:B------:R-:W-:Y:S01]  /*d7f0*/  ULEA.HI.SX32 UR39, UR5, UR39, 0x1c ;  /* 0x0000002705277291 */ /* 0x000fe2000f8fe23f */
[C---:B------:R-:W-:Y:S02]  /*d800*/  LOP3.LUT R2, R5.reuse, 0x40, RZ, 0xfc, !PT ;  /* 0x0000004005027812 */ /* 0x040fe400078efcff */
[----:B------:R-:W-:Y:S02]  /*d810*/  ISETP.GE.AND P0, PT, R5, UR7, PT ;  /* 0x0000000705007c0c */ /* 0x000fe4000bf06270 */
[----:B------:R-:W-:-:S02]  /*d820*/  ISETP.GE.AND P2, PT, R2, UR9, PT ;  /* 0x0000000902007c0c */ /* 0x000fc4000bf46270 */
[----:B------:R-:W-:Y:S02]  /*d830*/  ISETP.GE.AND P1, PT, R2, UR7, PT ;  /* 0x0000000702007c0c */ /* 0x000fe4000bf26270 */
[----:B------:R-:W-:Y:S02]  /*d840*/  LOP3.LUT R0, R0, 0x38, R8, 0x78, !PT ;  /* 0x0000003800007812 */ /* 0x000fe400078e7808 */
[----:B------:R-:W-:Y:S02]  /*d850*/  LOP3.LUT R4, R5, 0x80, RZ, 0xfc, !PT ;  /* 0x0000008005047812 */ /* 0x000fe400078efcff */
[----:B------:R-:W-:Y:S02]  /*d860*/  LOP3.LUT R29, R0, 0x200, R29, 0xf8, !PT ;  /* 0x00000200001d7812 */ /* 0x000fe400078ef81d */
[----:B------:R-:W-:Y:S02]  /*d870*/  SEL R0, RZ, 0x1, P0 ;  /* 0x00000001ff007807 */ /* 0x000fe40000000000 */
[----:B------:R-:W-:-:S02]  /*d880*/  SEL R2, RZ, 0xffffffff, P1 ;  /* 0xffffffffff027807 */ /* 0x000fc40000800000 */
[----:B------:R-:W-:Y:S02]  /*d890*/  @P2 LOP3.LUT R16, R16, 0x40000, RZ, 0xfc, !PT ;  /* 0x0004000010102812 */ /* 0x000fe400078efcff */
[----:B------:R-:W-:Y:S02]  /*d8a0*/  SHF.R.U32.HI R35, RZ, 0x3, R7 ;  /* 0x00000003ff237819 */ /* 0x000fe40000011607 */
[----:B------:R-:W-:Y:S02]  /*d8b0*/  @P1 LOP3.LUT R16, R16, 0x10, RZ, 0xfc, !PT ;  /* 0x0000001010101812 */ /* 0x000fe400078efcff */
[----:B------:R-:W-:Y:S02]  /*d8c0*/  LEA R22, R29, R17, 0x1 ;  /* 0x000000111d167211 */ /* 0x000fe400078e08ff */
        /* <DEDUP_REMOVED lines=19> */
[----:B------:R-:W-:Y:S01]  /*da00*/  @P0 LOP3.LUT R16, R16, 0x20000, RZ, 0xfc, !PT ;  /* 0x0002000010100812 */ /* 0x000fe200078efcff */
[----:B------:R0:W-:Y:S01]  /*da10*/  STL [R1+0x4], RZ ;  /* 0x000004ff01007387 */ /* 0x0001e20000100800 */
        /* <DEDUP_REMOVED lines=15> */
[----:B0-----:R-:W-:-:S07]  /*db10*/  @P0 LOP3.LUT R16, R16, 0x80000, RZ, 0xfc, !PT ;  /* 0x0008000010100812 */ /* 0x001fce00078efcff */
.L_x_13946:
        /* <DEDUP_REMOVED lines=22> */
.L_x_13894:
[----:B------:R-:W-:Y:S01]  /*dc80*/  ULDC UR8, c[0x0][0xd54] ;  /* 0x0003550000087ab9 */ /* 0x000fe20000000800 */
[----:B------:R-:W-:Y:S01]  /*dc90*/  UMOV UR6, UR7 ;  /* 0x0000000700067c82 */ /* 0x000fe20008000000 */
[----:B------:R-:W-:-:S11]  /*dca0*/  UISETP.NE.AND UP0, UPT, UR8, 0x1, UPT ;  /* 0x000000010800788c */ /* 0x000fd6000bf05270 */
[----:B------:R-:W-:Y:S02]  /*dcb0*/  @UP0 ULDC.64 UR10, c[0x0][0xd58] ;  /* 0x00035600000a0ab9 */ /* 0x000fe40000000a00 */
[----:B------:R-:W-:-:S04]  /*dcc0*/  UIMAD.WIDE.U32 UR4, UR7, UR10, URZ ;  /* 0x0000000a070472a5 */ /* 0x000fc8000f8e003f */
[----:B------:R-:W-:-:S04]  /*dcd0*/  @UP0 USHF.R.U32.HI UR6, URZ, UR11, UR5 ;  /* 0x0000000b3f060299 */ /* 0x000fc80008011605 */
[----:B------:R-:W-:-:S12]  /*dce0*/  UIMAD UR4, UR6, UR8, URZ ;  /* 0x00000008060472a4 */ /* 0x000fd8000f8e023f */
.L_x_13895:
        /* <DEDUP_REMOVED lines=58> */
.L_x_13897:
        /* <DEDUP_REMOVED lines=20> */
.L_x_13900:
[----:B------:R-:W-:Y:S05]  /*e1d0*/  BSYNC B6 ;  /* 0x0000000000067941 */ /* 0x000fea0003800000 */
.L_x_13899:
        /* <DEDUP_REMOVED lines=19> */
[----:B-1---5:R-:W-:Y:S05]  /*e310*/  CALL.ABS.NOINC R2 ;  /* 0x0000000002007343 */ /* 0x022fea0003c00000 */
.L_x_13903:
[----:B------:R0:W1:Y:S01]  /*e320*/  LDC.64 R2, c[0x4][R19] ;  /* 0x0100000013027b82 */ /* 0x0000620000000a00 */
[----:B------:R-:W-:Y:S01]  /*e330*/  ULDC.64 UR4, c[0x4][0xf0] ;  /* 0x01003c0000047ab9 */ /* 0x000fe20000000a00 */
[----:B------:R-:W-:Y:S01]  /*e340*/  ULDC.64 UR6, c[0x4][0xf8] ;  /* 0x01003e0000067ab9 */ /* 0x000fe20000000a00 */
[----:B------:R-:W-:Y:S02]  /*e350*/  IMAD.U32 R4, RZ, RZ, UR4 ;  /* 0x00000004ff047e24 */ /* 0x000fe4000f8e00ff */
        /* <DEDUP_REMOVED lines=11> */
.L_x_13902:
[----:B------:R-:W-:Y:S05]  /*e410*/  BSYNC B6 ;  /* 0x0000000000067941 */ /* 0x000fea0003800000 */
.L_x_13901:
        /* <DEDUP_REMOVED lines=10> */
[----:B------:R-:W-:-:S04]  /*e4c0*/  ULDC UR4, c[0x0][0xd48] ;  /* 0x0003520000047ab9 */ /* 0x000fc80000000800 */
[----:B------:R1:W5:Y:S01]  /*e4d0*/  @P0 LDG.E R28, desc[UR36][R2.64] ;  /* 0x00000024021c0981 */ /* 0x000362000c1e1900 */
[----:B------:R-:W-:Y:S01]  /*e4e0*/  UMOV UR5, 0xffffffff ;  /* 0xffffffff00057882 */ /* 0x000fe20000000000 */
[----:B------:R-:W-:Y:S02]  /*e4f0*/  IMAD.U32 R0, RZ, RZ, UR44 ;  /* 0x0000002cff007e24 */ /* 0x000fe4000f8e00ff */
[----:B------:R-:W-:Y:S02]  /*e500*/  IMAD.U32 R19, RZ, RZ, UR4 ;  /* 0x00000004ff137e24 */ /* 0x000fe4000f8e00ff */
[----:B------:R-:W-:Y:S01]  /*e510*/  VIADD R0, R0, 0xffffffff ;  /* 0xffffffff00007836 */ /* 0x000fe20000000000 */
[----:B------:R-:W-:Y:S06]  /*e520*/  BRA.DIV UR5, `(.L_x_13904) ;  /* 0x0000003e05e87947 */ /* 0x000fec000b800000 */
.L_x_13963:
        /* <DEDUP_REMOVED lines=21> */
[----:B------:R-:W-:Y:S01]  /*e680*/  @!P0 IMAD R7, R28, R7, R2 ;  /* 0x000000071c078224 */ /* 0x000fe200078e0202 */
[----:B------:R-:W-:-:S05]  /*e690*/  @!P0 MOV R2, R9 ;  /* 0x0000000900028202 */ /* 0x000fca0000000f00 */
        /* <DEDUP_REMOVED lines=19> */
.L_x_13905:
[----:B------:R-:W-:Y:S01]  /*e7d0*/  IMAD R24, R18, 0x8, R17 ;  /* 0x0000000812187824 */ /* 0x000fe200078e0211 */
[----:B------:R-:W-:Y:S01]  /*e7e0*/  SHF.L.U32 R3, R26, 0x1f, RZ ;  /* 0x0000001f1a037819 */ /* 0x000fe200000006ff */
[----:B------:R-:W-:Y:S03]  /*e7f0*/  BSSY B0, `(.L_x_13906) ;  /* 0x0000003000007945 */ /* 0x000fe60003800000 */
[----:B------:R-:W0:Y:S02]  /*e800*/  SYNCS.PHASECHK.TRANS64.TRYWAIT P0, [R24+URZ+0x32440], R3 ;  /* 0x03244003180075a7 */ /* 0x000e24000800017f */
[----:B0-----:R-:W-:Y:S05]  /*e810*/  @!P0 BRA `(.L_x_13907) ;  /* 0x0000003c00588947 */ /* 0x001fea0003800000 */
.L_x_13964:
[----:B------:R-:W-:Y:S05]  /*e820*/  BSYNC B0 ;  /* 0x0000000000007941 */ /* 0x000fea0003800000 */
.L_x_13906:
[----:B------:R-:W-:Y:S01]  /*e830*/  SHF.R.S32.HI R37, RZ, 0x1f, R33 ;  /* 0x0000001fff257819 */ /* 0x000fe20000011421 */
[----:B------:R-:W-:Y:S01]  /*e840*/  ULDC.64 UR4, c[0x0][0x300] ;  /* 0x0000c00000047ab9 */ /* 0x000fe20000000a00 */
[----:B------:R-:W1:Y:S01]  /*e850*/  S2R R6, SR_TID.X ;  /* 0x0000000000067919 */ /* 0x000e620000002100 */
[----:B-----5:R-:W-:Y:S02]  /*e860*/  SHF.R.S32.HI R4, RZ, 0x1f, R25 ;  /* 0x0000001fff047819 */ /* 0x020fe40000011419 */
[----:B------:R-:W-:Y:S01]  /*e870*/  IMAD R2, R37, UR4, RZ ;  /* 0x0000000425027c24 */ /* 0x000fe2000f8e02ff */
[----:B------:R-:W-:Y:S02]  /*e880*/  LOP3.LUT P2, RZ, R16, 0x1, RZ, 0xc0, !PT ;  /* 0x0000000110ff7812 */ /* 0x000fe4000784c0ff */
[----:B------:R2:W-:Y:S01]  /*e890*/  STL [R1], R4 ;  /* 0x0000000401007387 */ /* 0x0005e20000100800 */
[C---:B------:R-:W-:Y:S02]  /*e8a0*/  IMAD R5, R33.reuse, UR5, R2 ;  /* 0x0000000521057c24 */ /* 0x040fe4000f8e0202 */
[----:B0-----:R-:W-:Y:S01]  /*e8b0*/  IMAD.WIDE.U32 R2, R33, UR4, RZ ;  /* 0x0000000421027c25 */ /* 0x001fe2000f8e00ff */
[----:B------:R-:W-:-:S04]  /*e8c0*/  ULDC.64 UR4, c[0x0][0x310] ;  /* 0x0000c40000047ab9 */ /* 0x000fc80000000a00 */
[----:B------:R-:W-:Y:S01]  /*e8d0*/  IADD3 R3, R3, R5, RZ ;  /* 0x0000000503037210 */ /* 0x000fe20007ffe0ff */
        /* <DEDUP_REMOVED lines=22> */
[----:B------:R-:W-:-:S03]  /*ea40*/  @P0 LEA R7, R0, R17, 0x1 ;  /* 0x0000001100070211 */ /* 0x000fc600078e08ff */
        /* <DEDUP_REMOVED lines=22> */
[----:B------:R-:W-:Y:S02]  /*ebb0*/  @P0 LEA R9, R0, R17, 0x1 ;  /* 0x0000001100090211 */ /* 0x000fe400078e08ff */
        /* <DEDUP_REMOVED lines=12> */
.L_x_13978:
        /* <DEDUP_REMOVED lines=10> */
.L_x_13909:
        /* <DEDUP_REMOVED lines=10> */
.L_x_13910:
        /* <DEDUP_REMOVED lines=24> */
.L_x_13912:
[----:B------:R-:W-:Y:S05]  /*ef40*/  BSYNC B6 ;  /* 0x0000000000067941 */ /* 0x000fea0003800000 */
.L_x_13911:
        /* <DEDUP_REMOVED lines=11> */
[----:B--2---:R-:W-:-:S05]  /*f000*/  IMAD.SHL.U32 R20, R20, 0x10, RZ ;  /* 0x0000001014147824 */ /* 0x004fca00078e00ff */
[----:B------:R-:W-:-:S05]  /*f010*/  LOP3.LUT R20, R35, 0x70, R20, 0xf8, !PT ;  /* 0x0000007023147812 */ /* 0x000fca00078ef814 */
[----:B------:R-:W-:-:S04]  /*f020*/  IMAD R34, R34, 0x80, R20 ;  /* 0x0000008022227824 */ /* 0x000fc800078e0214 */
        /* <DEDUP_REMOVED lines=14> */
[----:B0-----:R-:W-:Y:S01]  /*f110*/  MOV R5, UR5 ;  /* 0x0000000500057c02 */ /* 0x001fe20008000f00 */
[----:B------:R-:W-:Y:S02]  /*f120*/  IMAD.MOV R5, RZ, RZ, -R7 ;  /* 0x000000ffff057224 */ /* 0x000fe400078e0a07 */
        /* <DEDUP_REMOVED lines=22> */
[----:B------:R-:W-:Y:S01]  /*f290*/  IMAD.U32 R4, RZ, RZ, UR43 ;  /* 0x0000002bff047e24 */ /* 0x000fe2000f8e00ff */
[----:B------:R-:W-:Y:S01]  /*f2a0*/  LOP3.LUT R16, R16, 0xffffefff, RZ, 0xc0, !PT ;  /* 0xffffefff10107812 */ /* 0x000fe200078ec0ff */
[----:B------:R-:W2:Y:S02]  /*f2b0*/  SHFL.IDX PT, R14, R0, RZ, 0x181f ;  /* 0x00181fff000e7589 */ /* 0x000ea400000e0000 */
[----:B------:R-:W-:Y:S02]  /*f2c0*/  IMAD R4, R4, 0x80, R35 ;  /* 0x0000008004047824 */ /* 0x000fe400078e0223 */
[----:B------:R-:W3:Y:S02]  /*f2d0*/  SHFL.IDX PT, R3, R5, RZ, 0x181f ;  /* 0x00181fff05037589 */ /* 0x000ee400000e0000 */
[C---:B------:R-:W-:Y:S01]  /*f2e0*/  VIADD R6, R4.reuse, 0x10 ;  /* 0x0000001004067836 */ /* 0x040fe20000000000 */
[C---:B------:R-:W-:Y:S01]  /*f2f0*/  ISETP.GE.AND P1, PT, R4.reuse, UR41, PT ;  /* 0x0000002904007c0c */ /* 0x040fe2000bf26270 */
[----:B------:R-:W-:Y:S01]  /*f300*/  VIADD R13, R4, 0x40 ;  /* 0x00000040040d7836 */ /* 0x000fe20000000000 */
[----:B------:R-:W-:Y:S04]  /*f310*/  SHFL.IDX PT, R9, R0, 0x2, 0x181f ;  /* 0x00581f0000097f89 */ /* 0x000fe800000e0000 */
[----:B------:R-:W-:Y:S01]  /*f320*/  SHFL.IDX PT, R8, R5, 0x2, 0x181f ;  /* 0x00581f0005087f89 */ /* 0x000fe200000e0000 */
[----:B------:R-:W-:-:S03]  /*f330*/  ISETP.GE.AND P3, PT, R13, UR41, PT ;  /* 0x000000290d007c0c */ /* 0x000fc6000bf66270 */
[----:B------:R-:W-:Y:S03]  /*f340*/  SHFL.IDX PT, R7, R0, 0x3, 0x181f ;  /* 0x00781f0000077f89 */ /* 0x000fe600000e0000 */
[----:B------:R-:W-:Y:S01]  /*f350*/  @P1 LOP3.LUT R16, R16, 0x1000, RZ, 0xfc, !PT ;  /* 0x0000100010101812 */ /* 0x000fe200078efcff */
[----:B------:R-:W-:Y:S03]  /*f360*/  SHFL.IDX PT, R21, R0, 0x5, 0x181f ;  /* 0x00b81f0000157f89 */ /* 0x000fe600000e0000 */
[----:B------:R-:W-:Y:S01]  /*f370*/  LOP3.LUT R16, R16, 0xfffff7ff, RZ, 0xc0, !PT ;  /* 0xfffff7ff10107812 */ /* 0x000fe200078ec0ff */
[----:B------:R-:W-:Y:S01]  /*f380*/  SHFL.IDX PT, R15, R0, 0x6, 0x181f ;  /* 0x00d81f00000f7f89 */ /* 0x000fe200000e0000 */
[----:B0-----:R-:W-:-:S03]  /*f390*/  SHF.L.U32 R35, R2, 0x3, RZ ;  /* 0x0000000302237819 */ /* 0x001fc600000006ff */
[----:B------:R-:W-:Y:S01]  /*f3a0*/  SHFL.IDX PT, R2, R5, 0x1, 0x181f ;  /* 0x00381f0005027f89 */ /* 0x000fe200000e0000 */
        /* <DEDUP_REMOVED lines=19> */
[C---:B------:R-:W-:Y:S02]  /*f4e0*/  @!P4 LEA R7, P0, R35.reuse, R7, 0x1 ;  /* 0x000000072307c211 */ /* 0x040fe400078008ff */
[----:B------:R-:W-:Y:S02]  /*f4f0*/  LOP3.LUT R16, R16, 0xffbfffff, RZ, 0xc0, !PT ;  /* 0xffbfffff10107812 */ /* 0x000fe400078ec0ff */
[----:B--2---:R-:W-:Y:S02]  /*f500*/  @!P4 IADD3.X R6, RZ, R6, RZ, P0, !PT ;  /* 0x00000006ff06c210 */ /* 0x004fe400007fe4ff */
        /* <DEDUP_REMOVED lines=23> */
[----:B------:R-:W-:Y:S02]  /*f680*/  LOP3.LUT P0, RZ, R16, 0x800, RZ, 0xc0, !PT ;  /* 0x0000080010ff7812 */ /* 0x000fe4000780c0ff */
[----:B------:R-:W-:-:S05]  /*f690*/  @!P6 MOV R2, R12 ;  /* 0x0000000c0002e202 */ /* 0x000fca0000000f00 */
[----:B------:R0:W-:Y:S01]  /*f6a0*/  @!P6 LDGSTS.E.BYPASS.LTC128B.128 [R22+0x18400], desc[UR36][R2.64], !P5 ;  /* 0x184000000216efae */ /* 0x0001e2000e901d64 */
[----:B------:R-:W-:-:S05]  /*f6b0*/  LOP3.LUT P6, RZ, R16, 0x400000, RZ, 0xc0, !PT ;  /* 0x0040000010ff7812 */ /* 0x000fca00078cc0ff */
        /* <DEDUP_REMOVED lines=9> */
[----:B0-----:R-:W-:Y:S01]  /*f750*/  @!P3 MOV R2, R14 ;  /* 0x0000000e0002b202 */ /* 0x001fe20000000f00 */
        /* <DEDUP_REMOVED lines=12> */
.L_x_13995:
[----:B------:R-:W0:Y:S01]  /*f820*/  S2R R0, SR_TID.X ;  /* 0x0000000000007919 */ /* 0x000e220000002100 */
[----:B------:R-:W-:Y:S01]  /*f830*/  VIADD R4, R4, 0x70 ;  /* 0x0000007004047836 */ /* 0x000fe20000000000 */
[----:B------:R-:W-:-:S04]  /*f840*/  LOP3.LUT R16, R16, 0xffffbfff, RZ, 0xc0, !PT ;  /* 0xffffbfff10107812 */ /* 0x000fc800078ec0ff */
[----:B------:R-:W-:-:S13]  /*f850*/  ISETP.GE.AND P1, PT, R4, UR41, PT ;  /* 0x0000002904007c0c */ /* 0x000fda000bf26270 */
[----:B------:R-:W-:Y:S02]  /*f860*/  @P1 LOP3.LUT R16, R16, 0x4000, RZ, 0xfc, !PT ;  /* 0x0000400010101812 */ /* 0x000fe400078efcff */
[----:B0-----:R-:W-:-:S04]  /*f870*/  SHF.L.U32 R0, R0, 0x3, RZ ;  /* 0x0000000300007819 */ /* 0x001fc800000006ff */
        /* <DEDUP_REMOVED lines=9> */
.L_x_13914:
        /* <DEDUP_REMOVED lines=28> */
.L_x_13916:
[----:B------:R-:W-:Y:S05]  /*fad0*/  BSYNC B6 ;  /* 0x0000000000067941 */ /* 0x000fea0003800000 */
.L_x_13915:
        /* <DEDUP_REMOVED lines=34> */
[----:B------:R-:W-:Y:S02]  /*fd00*/  MOV R9, UR8 ;  /* 0x0000000800097c02 */ /* 0x000fe40008000f00 */
        /* <DEDUP_REMOVED lines=30> */
[----:B0-----:R-:W-:-:S04]  /*fef0*/  @!P1 LEA R14, P0, R20, R14, 0x1 ;  /* 0x0000000e140e9211 */ /* 0x001fc800078008ff */
[----:B--2---:R-:W-:Y:S01]  /*ff00*/  @!P1 MOV R2, R14 ;  /* 0x0000000e00029202 */ /* 0x004fe20000000f00 */
[----:B------:R-:W-:Y:S01]  /*ff10*/  @!P1 IMAD.X R5, RZ, RZ, R5, P0 ;  /* 0x000000ffff059224 */ /* 0x000fe200000e0605 */
[----:B------:R-:W0:Y:S03]  /*ff20*/  SHFL.IDX PT, R14, R0, 0x2, 0x181f ;  /* 0x00581f00000e7f89 */ /* 0x000e2600000e0000 */
[----:B------:R-:W-:Y:S02]  /*ff30*/  @!P1 IMAD.MOV.U32 R3, RZ, RZ, R5 ;  /* 0x000000ffff039224 */ /* 0x000fe400078e0005 */
[----:B------:R-:W2:Y:S04]  /*ff40*/  SHFL.IDX PT, R5, R4, 0x2, 0x181f ;  /* 0x00581f0004057f89 */ /* 0x000ea800000e0000 */
        /* <DEDUP_REMOVED lines=24> */
[----:B------:R-:W-:-:S03]  /*100d0*/  @!P6 MOV R3, R5 ;  /* 0x000000050003e202 */ /* 0x000fc60000000f00 */
        /* <DEDUP_REMOVED lines=27> */
[----:B0-----:R-:W-:-:S04]  /*10290*/  @!P1 LEA R14, P0, R20, R14, 0x1 ;  /* 0x0000000e140e9211 */ /* 0x001fc800078008ff */
[----:B--2---:R-:W-:Y:S01]  /*102a0*/  @!P1 IADD3.X R5, RZ, R5, RZ, P0, !PT ;  /* 0x00000005ff059210 */ /* 0x004fe200007fe4ff */
[----:B---3--:R-:W-:-:S04]  /*102b0*/  @!P1 IMAD.MOV.U32 R2, RZ, RZ, R14 ;  /* 0x000000ffff029224 */ /* 0x008fc800078e000e */
[----:B------:R-:W-:Y:S01]  /*102c0*/  @!P1 IMAD.MOV.U32 R3, RZ, RZ, R5 ;  /* 0x000000ffff039224 */ /* 0x000fe200078e0005 */
[----:B------:R0:W2:Y:S04]  /*102d0*/  SHFL.IDX PT, R14, R0, 0x7, 0x181f ;  /* 0x00f81f00000e7f89 */ /* 0x0000a800000e0000 */
[----:B------:R0:W-:Y:S04]  /*102e0*/  @!P1 LDGSTS.E.BYPASS.LTC128B.128 [R22+0x25400], desc[UR36][R2.64], !P2 ;  /* 0x2540000002169fae */ /* 0x0001e8000d101d64 */
[----:B------:R0:W-:Y:S04]  /*102f0*/  @!P1 LDGSTS.E.BYPASS.LTC128B.128 [R22+0x29400], desc[UR36][R2.64+0x80], !P3 ;  /* 0x2940008002169fae */ /* 0x0001e8000d901d64 */
[----:B------:R0:W-:Y:S04]  /*10300*/  @!P1 LDGSTS.E.BYPASS.LTC128B.128 [R22+0x2d400], desc[UR36][R2.64+0x100], !P4 ;  /* 0x2d40010002169fae */ /* 0x0001e8000e101d64 */
[----:B------:R0:W-:Y:S04]  /*10310*/  @!P1 LDGSTS.E.BYPASS.LTC128B.128 [R22+0x31400], desc[UR36][R2.64+0x180], !P5 ;  /* 0x3140018002169fae */ /* 0x0001e8000e901d64 */
[----:B------:R0:W3:Y:S02]  /*10320*/  SHFL.IDX PT, R5, R4, 0x7, 0x181f ;  /* 0x00f81f0004057f89 */ /* 0x0000e400000e0000 */
.L_x_14013:
        /* <DEDUP_REMOVED lines=12> */
.L_x_13918:
        /* <DEDUP_REMOVED lines=18> */
.L_x_14014:
[----:B------:R-:W-:Y:S05]  /*10510*/  BSYNC B0 ;  /* 0x0000000000007941 */ /* 0x000fea0003800000 */
.L_x_13919:
[----:B------:R-:W-:-:S13]  /*10520*/  LOP3.LUT P0, RZ, R16, 0x2000, RZ, 0xc0, !PT ;  /* 0x0000200010ff7812 */ /* 0x000fda000780c0ff */
[----:B------:R-:W-:Y:S05]  /*10530*/  @!P0 BRA `(.L_x_13921) ;  /* 0x0000000000048947 */ /* 0x000fea0003800000 */
[----:B------:R-:W-:Y:S01]  /*10540*/  BPT.TRAP 0x1 ;  /* 0x000000040000795c */ /* 0x000fe20000300000 */
.L_x_13921:
[----:B------:R-:W-:Y:S01]  /*10550*/  SHF.L.U32 R3, R26, 0x1f, RZ ;  /* 0x0000001f1a037819 */ /* 0x000fe200000006ff */
[----:B------:R-:W-:Y:S03]  /*10560*/  BSSY B0, `(.L_x_13922) ;  /* 0x0000003000007945 */ /* 0x000fe60003800000 */
[----:B------:R-:W2:Y:S02]  /*10570*/  SYNCS.PHASECHK.TRANS64.TRYWAIT P0, [R24+URZ+0x32460], R3 ;  /* 0x03246003180075a7 */ /* 0x000ea4000800017f */
[----:B--2---:R-:W-:Y:S05]  /*10580*/  @!P0 BRA `(.L_x_13923) ;  /* 0x0000003c00488947 */ /* 0x004fea0003800000 */
.L_x_14015:
[----:B------:R-:W-:Y:S05]  /*10590*/  BSYNC B0 ;  /* 0x0000000000007941 */ /* 0x000fea0003800000 */
.L_x_13922:
[----:B------:R-:W3:Y:S01]  /*105a0*/  LDL.LU R4, [R1] ;  /* 0x0000000001047983 */ /* 0x000ee20000300800 */
        /* <DEDUP_REMOVED lines=13> */
[----:B------:R-:W-:Y:S02]  /*10680*/  IADD3 R3, R3, R5, RZ ;  /* 0x0000000503037210 */ /* 0x000fe40007ffe0ff */
        /* <DEDUP_REMOVED lines=80> */
.L_x_14029:
        /* <DEDUP_REMOVED lines=15> */
.L_x_13925:
        /* <DEDUP_REMOVED lines=10> */
.L_x_13926:
[----:B------:R-:W-:Y:S01]  /*10d20*/  UISETP.GE.AND UP0, UPT, UR44, 0x2, UPT ;  /* 0x000000022c00788c */ /* 0x000fe2000bf06270 */
[----:B------:R2:W-:Y:S05]  /*10d30*/  SYNCS.ARRIVE.TRANS64.A1T0 RZ, [R24+URZ+0x32450], RZ ;  /* 0x032450ff18ff79a7 */ /* 0x0005ea000810003f */
[----:B------:R-:W-:-:S13]  /*10d40*/  PLOP3.LUT P0, PT, PT, PT, UP0, 0x40, 0x0 ;  /* 0x000000000000781c */ /* 0x000fda0003f0e808 */
[----:B--2---:R-:W-:Y:S05]  /*10d50*/  @P0 BRA `(.L_x_13927) ;  /* 0x0000000c00680947 */ /* 0x004fea0003800000 */
[----:B------:R-:W-:Y:S01]  /*10d60*/  UIADD3 UR4, UR44, -0x2, URZ ;  /* 0xfffffffe2c047890 */ /* 0x000fe2000fffe03f */
[----:B------:R-:W-:Y:S05]  /*10d70*/  BSSY B0, `(.L_x_13927) ;  /* 0x00000d8000007945 */ /* 0x000fea0003800000 */
[----:B------:R-:W-:-:S07]  /*10d80*/  IMAD.U32 R20, RZ, RZ, UR4 ;  /* 0x00000004ff147e24 */ /* 0x000fce000f8e00ff */
.L_x_13940:
        /* <DEDUP_REMOVED lines=29> */
[----:B------:R-:W-:-:S02]  /*10f60*/  ISETP.NE.AND P0, PT, R18, 0x2, PT ;  /* 0x000000021200780c */ /* 0x000fc40003f05270 */
[----:B------:R-:W-:Y:S01]  /*10f70*/  MOV R2, R20 ;  /* 0x0000001400027202 */ /* 0x000fe20000000f00 */
[----:B------:R-:W-:Y:S01]  /*10f80*/  IMAD R5, R5, UR4, R8 ;  /* 0x0000000405057c24 */ /* 0x000fe2000f8e0208 */
[----:B------:R-:W-:Y:S01]  /*10f90*/  SEL R3, RZ, 0x1, P0 ;  /* 0x00000001ff037807 */ /* 0x000fe20000000000 */
[----:B------:R0:W5:Y:S01]  /*10fa0*/  @!P2 LDG.E R4, desc[UR36][R6.64] ;  /* 0x000000240604a981 */ /* 0x000162000c1e1900 */
[----:B------:R-:W-:Y:S01]  /*10fb0*/  SEL R18, R18, RZ, P0 ;  /* 0x000000ff12127207 */ /* 0x000fe20000000000 */
[----:B------:R-:W-:Y:S01]  /*10fc0*/  VIADD R20, R20, 0xffffffff ;  /* 0xffffffff14147836 */ /* 0x000fe20000000000 */
[----:B------:R-:W-:Y:S02]  /*10fd0*/  LOP3.LUT R26, R26, R3, RZ, 0x3c, !PT ;  /* 0x000000031a1a7212 */ /* 0x000fe400078e3cff */
[----:B------:R-:W-:Y:S01]  /*10fe0*/  ISETP.GT.AND P2, PT, R2, RZ, PT ;  /* 0x000000ff0200720c */ /* 0x000fe20003f44270 */
[----:B-1----:R-:W-:-:S12]  /*10ff0*/  @!P1 BRA `(.L_x_13928) ;  /* 0x0000000000049947 */ /* 0x002fd80003800000 */
[----:B------:R-:W-:Y:S01]  /*11000*/  BPT.TRAP 0x1 ;  /* 0x000000040000795c */ /* 0x000fe20000300000 */
.L_x_13928:
[----:B------:R-:W-:Y:S01]  /*11010*/  IMAD R10, R18, 0x8, R17 ;  /* 0x00000008120a7824 */ /* 0x000fe200078e0211 */
[----:B------:R-:W-:Y:S01]  /*11020*/  SHF.L.U32 R25, R26, 0x1f, RZ ;  /* 0x0000001f1a197819 */ /* 0x000fe200000006ff */
[----:B------:R-:W-:Y:S01]  /*11030*/  BSSY B1, `(.L_x_13929) ;  /* 0x0000004000017945 */ /* 0x000fe20003800000 */
[----:B------:R-:W-:Y:S02]  /*11040*/  SHF.R.S32.HI R23, RZ, 0x1f, R5 ;  /* 0x0000001fff177819 */ /* 0x000fe40000011405 */
[----:B------:R-:W2:Y:S02]  /*11050*/  SYNCS.PHASECHK.TRANS64.TRYWAIT P0, [R10+URZ+0x32440], R25 ;  /* 0x032440190a0075a7 */ /* 0x000ea4000800017f */
[----:B--2---:R-:W-:Y:S05]  /*11060*/  @!P0 BRA `(.L_x_13930) ;  /* 0x0000003800e88947 */ /* 0x004fea0003800000 */
.L_x_14030:
[----:B------:R-:W-:Y:S05]  /*11070*/  BSYNC B1 ;  /* 0x0000000000017941 */ /* 0x000fea0003800000 */
.L_x_13929:
        /* <DEDUP_REMOVED lines=33> */
[----:B----4-:R-:W-:-:S05]  /*11290*/  IADD3.X R7, RZ, R7, RZ, P0, !PT ;  /* 0x00000007ff077210 */ /* 0x010fca00007fe4ff */
        /* <DEDUP_REMOVED lines=17> */
.L_x_14044:
        /* <DEDUP_REMOVED lines=8> */
.L_x_13932:
        /* <DEDUP_REMOVED lines=10> */
.L_x_13933:
[----:B------:R1:W-:Y:S01]  /*114d0*/  SYNCS.ARRIVE.TRANS64.A1T0 RZ, [R10+URZ+0x32430], RZ ;  /* 0x032430ff0aff79a7 */ /* 0x0003e2000810003f */
[----:B------:R-:W-:Y:S05]  /*114e0*/  @!P3 BRA `(.L_x_13934) ;  /* 0x000000000004b947 */ /* 0x000fea0003800000 */
[----:B------:R-:W-:Y:S01]  /*114f0*/  BPT.TRAP 0x1 ;  /* 0x000000040000795c */ /* 0x000fe20000300000 */
.L_x_13934:
[----:B------:R-:W3:Y:S01]  /*11500*/  SYNCS.PHASECHK.TRANS64.TRYWAIT P0, [R10+URZ+0x32460], R25 ;  /* 0x032460190a0075a7 */ /* 0x000ee2000800017f */
[----:B------:R-:W-:Y:S04]  /*11510*/  BSSY B1, `(.L_x_13935) ;  /* 0x0000002000017945 */ /* 0x000fe80003800000 */
[----:B---3--:R-:W-:Y:S05]  /*11520*/  @!P0 BRA `(.L_x_13936) ;  /* 0x0000003c005c8947 */ /* 0x008fea0003800000 */
.L_x_14045:
[----:B------:R-:W-:Y:S05]  /*11530*/  BSYNC B1 ;  /* 0x0000000000017941 */ /* 0x000fea0003800000 */
.L_x_13935:
        /* <DEDUP_REMOVED lines=62> */
[----:B------:R4:W0:Y:S01]  /*11920*/  SHFL.IDX PT, R14, R21, 0x5, 0x181f ;  /* 0x00b81f00150e7f89 */ /* 0x00082200000e0000 */
[----:B------:R-:W-:-:S05]  /*11930*/  IADD3.X R3, RZ, R25, RZ, P0, !PT ;  /* 0x00000019ff037210 */ /* 0x000fca00007fe4ff */
[----:B------:R4:W-:Y:S04]  /*11940*/  LDGSTS.E.BYPASS.LTC128B.128 [R23+0x2400], desc[UR36][R2.64], !P5 ;  /* 0x0240000002177fae */ /* 0x0009e8000e901d64 */
[----:B------:R4:W-:Y:S04]  /*11950*/  LDGSTS.E.BYPASS.LTC128B.128 [R23+0x5400], desc[UR36][R2.64+0x80], !P4 ;  /* 0x0540008002177fae */ /* 0x0009e8000e101d64 */
[----:B------:R4:W-:Y:S04]  /*11960*/  LDGSTS.E.BYPASS.LTC128B.128 [R23+0x8400], desc[UR36][R2.64+0x100], !P3 ;  /* 0x0840010002177fae */ /* 0x0009e8000d901d64 */
[----:B------:R4:W-:Y:S02]  /*11970*/  LDGSTS.E.BYPASS.LTC128B.128 [R23+0xb400], desc[UR36][R2.64+0x180], !P1 ;  /* 0x0b40018002177fae */ /* 0x0009e4000c901d64 */
.L_x_14059:
        /* <DEDUP_REMOVED lines=11> */
.L_x_13938:
        /* <DEDUP_REMOVED lines=10> */
.L_x_13939:
[----:B------:R2:W-:Y:S01]  /*11ad0*/  SYNCS.ARRIVE.TRANS64.A1T0 RZ, [R10+URZ+0x32450], RZ ;  /* 0x032450ff0aff79a7 */ /* 0x0005e2000810003f */
[----:B------:R-:W-:Y:S05]  /*11ae0*/  @P2 BRA `(.L_x_13940) ;  /* 0xfffffff000a82947 */ /* 0x000fea000383ffff */
[----:B------:R-:W-:Y:S05]  /*11af0*/  BSYNC B0 ;  /* 0x0000000000007941 */ /* 0x000fea0003800000 */
.L_x_13927:
        /* <DEDUP_REMOVED lines=21> */
.L_x_13942:
[----:B------:R-:W-:Y:S05]  /*11c50*/  BSYNC B0 ;  /* 0x0000000000007941 */ /* 0x000fea0003800000 */
.L_x_13941:
[----:B------:R-:W-:-:S07]  /*11c60*/  LOP3.LUT R26, R26, R5, RZ, 0x3c, !PT ;  /* 0x000000051a1a7212 */ /* 0x000fce00078e3cff */
.L_x_13898:
[----:B------:R-:W-:Y:S05]  /*11c70*/  BSYNC B7 ;  /* 0x0000000000077941 */ /* 0x000fea0003800000 */
.L_x_13896:
        /* <DEDUP_REMOVED lines=11> */
.L_x_13943:
[----:B------:R-:W-:-:S03]  /*11d30*/  UMOV UR4, 0xffffffff ;  /* 0xffffffff00047882 */ /* 0x000fc60000000000 */
[----:B------:R-:W-:Y:S05]  /*11d40*/  BRA.DIV UR4, `(.L_x_13945) ;  /* 0x0000003e04307947 */ /* 0x000fea000b800000 */
[----:B------:R3:W4:Y:S02]  /*11d50*/  SHFL.IDX PT, R14, R32, RZ, 0x1f ;  /* 0x00001fff200e7589 */ /* 0x00072400000e0000 */
.L_x_14062:
        /* <DEDUP_REMOVED lines=8> */
.L_x_13944:
[----:B------:R-:W-:Y:S02]  /*11de0*/  ULDC UR4, c[0x0][0xd38] ;  /* 0x00034e0000047ab9 */ /* 0x000fe40000000800 */
[----:B----4-:R-:W-:-:S13]  /*11df0*/  ISETP.GE.AND P0, PT, R32, UR4, PT ;  /* 0x0000000420007c0c */ /* 0x010fda000bf06270 */
[----:B------:R-:W-:Y:S05]  /*11e00*/  @!P0 BRA `(.L_x_13946) ;  /* 0xffffffbc00448947 */ /* 0x000fea000383ffff */
.L_x_13893:
        /* <DEDUP_REMOVED lines=12> */
.L_x_14063:
[----:B------:R-:W-:Y:S05]  /*11ed0*/  BSYNC B0 ;  /* 0x0000000000007941 */ /* 0x000fea0003800000 */
.L_x_13947:
[----:B------:R-:W-:-:S03]  /*11ee0*/  UMOV UR4, 0xffffffff ;  /* 0xffffffff00047882 */ /* 0x000fc60000000000 */
[----:B------:R-:W-:Y:S05]  /*11ef0*/  BRA.DIV UR4, `(.L_x_13949) ;  /* 0x0000003e04007947 */ /* 0x000fea000b800000 */
[----:B0-----:R-:W0:Y:S02]  /*11f00*/  S2R R0, SR_TID.X ;  /* 0x0000000000007919 */ /* 0x001e240000002100 */
[----:B0-----:R-:W-:-:S04]  /*11f10*/  SHF.R.U32.HI R0, RZ, 0x5, R0 ;  /* 0x00000005ff007819 */ /* 0x001fc80000011600 */
[----:B------:R-:W-:-:S05]  /*11f20*/  LOP3.LUT R0, R0, 0x3, RZ, 0xc0, !PT ;  /* 0x0000000300007812 */ /* 0x000fca00078ec0ff */
[----:B------:R0:W1:Y:S02]  /*11f30*/  SHFL.IDX PT, R14, R0, RZ, 0x1f ;  /* 0x00001fff000e7589 */ /* 0x00006400000e0000 */
.L_x_14066:
[----:B-1----:R-:W-:Y:S01]  /*11f40*/  ISETP.NE.AND P0, PT, R14, RZ, PT ;  /* 0x000000ff0e00720c */ /* 0x002fe20003f05270 */
[----:B------:R-:W-:-:S12]  /*11f50*/  BSSY B0, `(.L_x_13950) ;  /* 0x0000026000007945 */ /* 0x000fd80003800000 */
[----:B------:R-:W-:Y:S05]  /*11f60*/  @P0 BRA `(.L_x_13951) ;  /* 0x0000000000900947 */ /* 0x000fea0003800000 */
[----:B------:R-:W-:-:S03]  /*11f70*/  UMOV UR4, 0xffffffff ;  /* 0xffffffff00047882 */ /* 0x000fc60000000000 */
[----:B------:R-:W-:Y:S05]  /*11f80*/  BRA.DIV UR4, `(.L_x_13952) ;  /* 0x0000003e04107947 */ /* 0x000fea000b800000 */
[----:B------:R-:W-:-:S13]  /*11f90*/  ELECT P6, URZ, PT ;  /* 0x00000000003f782f */ /* 0x000fda00038c0000 */
.L_x_14069:
[----:B------:R-:W-:Y:S05]  /*11fa0*/  @!P6 BRA `(.L_x_13951) ;  /* 0x000000000080e947 */ /* 0x000fea0003800000 */
[----:B0-----:R-:W4:Y:S02]  /*11fb0*/  LDL R0, [R1+0xc] ;  /* 0x00000c0001007983 */ /* 0x001f240000100800 */
[----:B----4-:R-:W-:-:S13]  /*11fc0*/  R2UR UR4, R0 ;  /* 0x00000000000472ca */ /* 0x010fda00000e0000 */
[----:B------:R-:W-:-:S06]  /*11fd0*/  ULOP3.LUT UR4, UR4, 0x2, URZ, 0xfc, !UPT ;  /* 0x0000000204047892 */ /* 0x000fcc000f8efc3f */
[----:B------:R-:W-:-:S04]  /*11fe0*/  MOV R0, UR4 ;  /* 0x0000000400007c02 */ /* 0x000fc80008000f00 */
[----:B------:R-:W-:-:S13]  /*11ff0*/  ISETP.NE.AND P0, PT, R0, 0x3, PT ;  /* 0x000000030000780c */ /* 0x000fda0003f05270 */
[----:B------:R-:W-:Y:S05]  /*12000*/  @!P0 BRA `(.L_x_13953) ;  /* 0x0000000000048947 */ /* 0x000fea0003800000 */
[----:B------:R-:W-:Y:S01]  /*12010*/  BPT.TRAP 0x1 ;  /* 0x000000040000795c */ /* 0x000fe20000300000 */
.L_x_13953:
[----:B------:R-:W-:Y:S01]  /*12020*/  IMAD R5, R18, 0x8, R7 ;  /* 0x0000000812057824 */ /* 0x000fe200078e0207 */
[----:B------:R-:W-:Y:S01]  /*12030*/  SHF.L.U32 R0, R26, 0x1f, RZ ;  /* 0x0000001f1a007819 */ /* 0x000fe200000006ff */
[----:B------:R-:W-:-:S03]  /*12040*/  VIADD R18, R18, 0x1 ;  /* 0x0000000112127836 */ /* 0x000fc60000000000 */
[----:B------:R-:W0:Y:S02]  /*12050*/  SYNCS.PHASECHK.TRANS64.TRYWAIT P1, [R5+URZ+0x32440], R0 ;  /* 0x03244000050075a7 */ /* 0x000e24000802017f */
[----:B------:R-:W-:-:S04]  /*12060*/  ISETP.NE.AND P2, PT, R18, 0x2, PT ;  /* 0x000000021200780c */ /* 0x000fc80003f45270 */
[----:B------:R-:W-:Y:S01]  /*12070*/  SEL R3, RZ, 0x1, P2 ;  /* 0x00000001ff037807 */ /* 0x000fe20001000000 */
[----:B0-----:R-:W-:Y:S08]  /*12080*/  @!P1 BRA `(.L_x_13954) ;  /* 0x0000003800f09947 */ /* 0x001ff00003800000 */
.L_x_14070:
[----:B------:R-:W-:Y:S02]  /*12090*/  SEL R18, R18, RZ, P2 ;  /* 0x000000ff12127207 */ /* 0x000fe40001000000 */
[----:B------:R-:W-:Y:S01]  /*120a0*/  LOP3.LUT R2, R26, R3, RZ, 0x3c, !PT ;  /* 0x000000031a027212 */ /* 0x000fe200078e3cff */
[----:B------:R-:W-:Y:S06]  /*120b0*/  @!P0 BRA `(.L_x_13955) ;  /* 0x0000000000048947 */ /* 0x000fec0003800000 */
[----:B------:R-:W-:Y:S01]  /*120c0*/  BPT.TRAP 0x1 ;  /* 0x000000040000795c */ /* 0x000fe20000300000 */
.L_x_13955:
[----:B------:R-:W-:Y:S01]  /*120d0*/  IMAD R3, R18, 0x8, R7 ;  /* 0x0000000812037824 */ /* 0x000fe200078e0207 */
[----:B------:R-:W-:-:S04]  /*120e0*/  SHF.L.U32 R2, R2, 0x1f, RZ ;  /* 0x0000001f02027819 */ /* 0x000fc800000006ff */
[----:B------:R-:W1:Y:S02]  /*120f0*/  SYNCS.PHASECHK.TRANS64.TRYWAIT P1, [R3+URZ+0x32440], R2 ;  /* 0x03244002030075a7 */ /* 0x000e64000802017f */
[----:B-1----:R-:W-:Y:S05]  /*12100*/  @!P1 BRA `(.L_x_13956) ;  /* 0x0000003800e49947 */ /* 0x002fea0003800000 */
.L_x_14071:
[----:B------:R-:W-:Y:S05]  /*12110*/  @!P0 BRA `(.L_x_13957) ;  /* 0x0000000000048947 */ /* 0x000fea0003800000 */
[----:B------:R-:W-:Y:S01]  /*12120*/  BPT.TRAP 0x1 ;  /* 0x000000040000795c */ /* 0x000fe20000300000 */
.L_x_13957:
[----:B------:R-:W4:Y:S02]  /*12130*/  SYNCS.PHASECHK.TRANS64.TRYWAIT P1, [R5+URZ+0x32460], R0 ;  /* 0x03246000050075a7 */ /* 0x000f24000802017f */
[----:B----4-:R-:W-:Y:S05]  /*12140*/  @!P1 BRA `(.L_x_13958) ;  /* 0x0000003800e89947 */ /* 0x010fea0003800000 */
.L_x_14072:
[----:B------:R-:W-:Y:S05]  /*12150*/  @!P0 BRA `(.L_x_13959) ;  /* 0x0000000000048947 */ /* 0x000fea0003800000 */
[----:B------:R-:W-:Y:S01]  /*12160*/  BPT.TRAP 0x1 ;  /* 0x000000040000795c */ /* 0x000fe20000300000 */
.L_x_13959:
[----:B------:R0:W0:Y:S02]  /*12170*/  SYNCS.PHASECHK.TRANS64.TRYWAIT P0, [R3+URZ+0x32460], R2 ;  /* 0x03246002030075a7 */ /* 0x000024000800017f */
[----:B0-----:R-:W-:Y:S05]  /*12180*/  @!P0 NANOSLEEP.SYNCS 0x989680 ;  /* 0x009896800000895d */ /* 0x001fea0003900000 */
[----:B------:R-:W0:Y:S02]  /*12190*/  @!P0 SYNCS.PHASECHK.TRANS64 P0, [R3+URZ+0x32460], R2 ;  /* 0x03246002030085a7 */ /* 0x000e24000800007f */
[----:B0-----:R-:W-:Y:S05]  /*121a0*/  @!P0 BRA `(.L_x_13959) ;  /* 0xfffffffc00f08947 */ /* 0x001fea000383ffff */
.L_x_13951:
[----:B------:R-:W-:Y:S05]  /*121b0*/  BSYNC B0 ;  /* 0x0000000000007941 */ /* 0x000fea0003800000 */
.L_x_13950:
[----:B------:R-:W-:Y:S05]  /*121c0*/  EXIT ;  /* 0x000000000000794d */ /* 0x000fea0003800000 */
.L_x_13839:
[----:B0-----:R-:W-:-:S04]  /*121d0*/  IMAD.U32 R3, RZ, RZ, UR40 ;  /* 0x00000028ff037e24 */ /* 0x001fc8000f8e00ff */
[----:B------:R0:W1:Y:S03]  /*121e0*/  SYNCS.PHASECHK.TRANS64.TRYWAIT P0, [R3+URZ+0x32400], R0 ;  /* 0x03240000030075a7 */ /* 0x000066000800017f */
[----:B-1----:R-:W-:Y:S05]  /*121f0*/  @!P0 NANOSLEEP.SYNCS 0x989680 ;  /* 0x009896800000895d */ /* 0x002fea0003900000 */
[----:B------:R-:W1:Y:S02]  /*12200*/  @!P0 SYNCS.PHASECHK.TRANS64 P0, [R3+URZ+0x32400], R0 ;  /* 0x03240000030085a7 */ /* 0x000e64000800007f */
[----:B-1----:R-:W-:Y:S05]  /*12210*/  @!P0 BRA `(.L_x_13839) ;  /* 0xfffffffc00ec8947 */ /* 0x002fea000383ffff */
[----:B------:R-:W-:Y:S05]  /*12220*/  BRA `(.L_x_13960) ;  /* 0xfffffef400d07947 */ /* 0x000fea000383ffff */
.L_x_13843:
[----:B0-----:R-:W-:-:S04]  /*12230*/  IMAD.U32 R3, RZ, RZ, UR6 ;  /* 0x00000006ff037e24 */ /* 0x001fc8000f8e00ff */
[----:B------:R0:W2:Y:S03]  /*12240*/  SYNCS.PHASECHK.TRANS64.TRYWAIT P1, [R3+URZ+0x32430], R2 ;  /* 0x03243002030075a7 */ /* 0x0000a6000802017f */
[----:B--2---:R-:W-:Y:S05]  /*12250*/  @!P1 NANOSLEEP.SYNCS 0x989680 ;  /* 0x009896800000995d */ /* 0x004fea0003900000 */
[----:B------:R-:W2:Y:S02]  /*12260*/  @!P1 SYNCS.PHASECHK.TRANS64 P1, [R3+URZ+0x32430], R2 ;  /* 0x03243002030095a7 */ /* 0x000ea4000802007f */
[----:B--2---:R-:W-:Y:S05]  /*12270*/  @!P1 BRA `(.L_x_13843) ;  /* 0xfffffffc00ec9947 */ /* 0x004fea000383ffff */
[----:B------:R-:W-:Y:S05]  /*12280*/  BRA `(.L_x_13842) ;  /* 0xfffffef400f87947 */ /* 0x000fea000383ffff */
.L_x_13844:
[----:B0-----:R-:W-:-:S04]  /*12290*/  IMAD.U32 R3, RZ, RZ, UR40 ;  /* 0x00000028ff037e24 */ /* 0x001fc8000f8e00ff */
[----:B------:R0:W2:Y:S03]  /*122a0*/  SYNCS.PHASECHK.TRANS64.TRYWAIT P1, [R3+URZ+0x32410], R0 ;  /* 0x03241000030075a7 */ /* 0x0000a6000802017f */
[----:B--2---:R-:W-:Y:S05]  /*122b0*/  @!P1 NANOSLEEP.SYNCS 0x989680 ;  /* 0x009896800000995d */ /* 0x004fea0003900000 */
[----:B------:R-:W2:Y:S02]  /*122c0*/  @!P1 SYNCS.PHASECHK.TRANS64 P1, [R3+URZ+0x32410], R0 ;  /* 0x03241000030095a7 */ /* 0x000ea4000802007f */
[----:B--2---:R-:W-:Y:S05]  /*122d0*/  @!P1 BRA `(.L_x_13844) ;  /* 0xfffffffc00ec9947 */ /* 0x004fea000383ffff */
[----:B------:R-:W-:Y:S05]  /*122e0*/  BRA `(.L_x_13961) ;  /* 0xfffffef800a07947 */ /* 0x000fea000383ffff */
.L_x_13848:
[----:B0-----:R-:W-:-:S04]  /*122f0*/  MOV R3, UR6 ;  /* 0x0000000600037c02 */ /* 0x001fc80008000f00 */
[----:B------:R0:W3:Y:S03]  /*12300*/  SYNCS.PHASECHK.TRANS64.TRYWAIT P1, [R3+URZ+0x32450], R2 ;  /* 0x03245002030075a7 */ /* 0x0000e6000802017f */
[----:B---3--:R-:W-:Y:S05]  /*12310*/  @!P1 NANOSLEEP.SYNCS 0x989680 ;  /* 0x009896800000995d */ /* 0x008fea0003900000 */
[----:B------:R-:W3:Y:S02]  /*12320*/  @!P1 SYNCS.PHASECHK.TRANS64 P1, [R3+URZ+0x32450], R2 ;  /* 0x03245002030095a7 */ /* 0x000ee4000802007f */
[----:B---3--:R-:W-:Y:S05]  /*12330*/  @!P1 BRA `(.L_x_13848) ;  /* 0xfffffffc00ec9947 */ /* 0x008fea000383ffff */
[----:B------:R-:W-:Y:S05]  /*12340*/  BRA `(.L_x_13847) ;  /* 0xfffffef800a87947 */ /* 0x000fea000383ffff */
.L_x_13855:
[----:B-1----:R-:W-:-:S04]  /*12350*/  IMAD.U32 R153, RZ, RZ, UR4 ;  /* 0x00000004ff997e24 */ /* 0x002fc8000f8e00ff */
[----:B------:R1:W2:Y:S03]  /*12360*/  SYNCS.PHASECHK.TRANS64.TRYWAIT P1, [R153+URZ+0x32430], R0 ;  /* 0x03243000990075a7 */ /* 0x0002a6000802017f */
[----:B--2---:R-:W-:Y:S05]  /*12370*/  @!P1 NANOSLEEP.SYNCS 0x989680 ;  /* 0x009896800000995d */ /* 0x004fea0003900000 */
[----:B------:R-:W2:Y:S02]  /*12380*/  @!P1 SYNCS.PHASECHK.TRANS64 P1, [R153+URZ+0x32430], R0 ;  /* 0x03243000990095a7 */ /* 0x000ea4000802007f */
[----:B--2---:R-:W-:Y:S05]  /*12390*/  @!P1 BRA `(.L_x_13855) ;  /* 0xfffffffc00ec9947 */ /* 0x004fea000383ffff */
[----:B------:R-:W-:Y:S05]  /*123a0*/  BRA `(.L_x_13854) ;  /* 0xffffff2000d87947 */ /* 0x000fea000383ffff */
.L_x_13859:
[----:B--2---:R-:W-:-:S04]  /*123b0*/  IMAD.U32 R203, RZ, RZ, UR4 ;  /* 0x00000004ffcb7e24 */ /* 0x004fc8000f8e00ff */
[----:B------:R2:W3:Y:S03]  /*123c0*/  SYNCS.PHASECHK.TRANS64.TRYWAIT P1, [R203+URZ+0x32450], R0 ;  /* 0x03245000cb0075a7 */ /* 0x0004e6000802017f */
[----:B---3--:R-:W-:Y:S05]  /*123d0*/  @!P1 NANOSLEEP.SYNCS 0x989680 ;  /* 0x009896800000995d */ /* 0x008fea0003900000 */
[----:B------:R-:W3:Y:S02]  /*123e0*/  @!P1 SYNCS.PHASECHK.TRANS64 P1, [R203+URZ+0x32450], R0 ;  /* 0x03245000cb0095a7 */ /* 0x000ee4000802007f */
[----:B---3--:R-:W-:Y:S05]  /*123f0*/  @!P1 BRA `(.L_x_13859) ;  /* 0xfffffffc00ec9947 */ /* 0x008fea000383ffff */
[----:B------:R-:W-:Y:S05]  /*12400*/  BRA `(.L_x_13858) ;  /* 0xffffff2400587947 */ /* 0x000fea000383ffff */
.L_x_13867:
[----:B-1----:R-:W-:-:S04]  /*12410*/  IMAD.U32 R153, RZ, RZ, UR4 ;  /* 0x00000004ff997e24 */ /* 0x002fc8000f8e00ff */
[----:B------:R1:W2:Y:S03]  /*12420*/  SYNCS.PHASECHK.TRANS64.TRYWAIT P1, [R153+URZ+0x32430], R0 ;  /* 0x03243000990075a7 */ /* 0x0002a6000802017f */
[----:B--2---:R-:W-:Y:S05]  /*12430*/  @!P1 NANOSLEEP.SYNCS 0x989680 ;  /* 0x009896800000995d */ /* 0x004fea0003900000 */
[----:B------:R-:W2:Y:S02]  /*12440*/  @!P1 SYNCS.PHASECHK.TRANS64 P1, [R153+URZ+0x32430], R0 ;  /* 0x03243000990095a7 */ /* 0x000ea4000802007f */
[----:B--2---:R-:W-:Y:S05]  /*12450*/  @!P1 BRA `(.L_x_13867) ;  /* 0xfffffffc00ec9947 */ /* 0x004fea000383ffff */
[----:B------:R-:W-:Y:S05]  /*12460*/  BRA `(.L_x_13866) ;  /* 0xffffff5000f47947 */ /* 0x000fea000383ffff */
.L_x_13871:
[----:B--2---:R-:W-:-:S04]  /*12470*/  IMAD.U32 R203, RZ, RZ, UR4 ;  /* 0x00000004ffcb7e24 */ /* 0x004fc8000f8e00ff */
[----:B------:R2:W3:Y:S03]  /*12480*/  SYNCS.PHASECHK.TRANS64.TRYWAIT P1, [R203+URZ+0x32450], R0 ;  /* 0x03245000cb0075a7 */ /* 0x0004e6000802017f */
[----:B---3--:R-:W-:Y:S05]  /*12490*/  @!P1 NANOSLEEP.SYNCS 0x989680 ;  /* 0x009896800000995d */ /* 0x008fea0003900000 */
[----:B------:R-:W3:Y:S02]  /*124a0*/  @!P1 SYNCS.PHASECHK.TRANS64 P1, [R203+URZ+0x32450], R0 ;  /* 0x03245000cb0095a7 */ /* 0x000ee4000802007f */
[----:B---3--:R-:W-:Y:S05]  /*124b0*/  @!P1 BRA `(.L_x_13871) ;  /* 0xfffffffc00ec9947 */ /* 0x008fea000383ffff */
[----:B------:R-:W-:Y:S05]  /*124c0*/  BRA `(.L_x_13870) ;  /* 0xffffff5400747947 */ /* 0x000fea000383ffff */
.L_x_13904:
        /* <DEDUP_REMOVED lines=10> */
.L_x_13962:
[----:B------:R-:W-:Y:S05]  /*12570*/  BRA `(.L_x_13963) ;  /* 0xffffffbc00ec7947 */ /* 0x000fea000383ffff */
.L_x_13907:
[----:B0-----:R0:W1:Y:S02]  /*12580*/  SYNCS.PHASECHK.TRANS64.TRYWAIT P0, [R24+URZ+0x32440], R3 ;  /* 0x03244003180075a7 */ /* 0x001064000800017f */
[----:B-1----:R-:W-:Y:S05]  /*12590*/  @!P0 NANOSLEEP.SYNCS 0x989680 ;  /* 0x009896800000895d */ /* 0x002fea0003900000 */
[----:B------:R-:W1:Y:S02]  /*125a0*/  @!P0 SYNCS.PHASECHK.TRANS64 P0, [R24+URZ+0x32440], R3 ;  /* 0x03244003180085a7 */ /* 0x000e64000800007f */
[----:B-1----:R-:W-:Y:S05]  /*125b0*/  @!P0 BRA `(.L_x_13907) ;  /* 0xfffffffc00f08947 */ /* 0x002fea000383ffff */
[----:B------:R-:W-:Y:S05]  /*125c0*/  BRA `(.L_x_13964) ;  /* 0xffffffc000947947 */ /* 0x000fea000383ffff */
.L_x_13908:
        /* <DEDUP_REMOVED lines=8> */
.L_x_13966:
[----:B------:R-:W-:Y:S05]  /*12650*/  BSYNC B0 ;  /* 0x0000000000007941 */ /* 0x000fea0003800000 */
.L_x_13965:
        /* <DEDUP_REMOVED lines=9> */
.L_x_13967:
        /* <DEDUP_REMOVED lines=8> */
.L_x_13968:
        /* <DEDUP_REMOVED lines=11> */
.L_x_13969:
[----:B------:R-:W-:Y:S02]  /*12820*/  IMAD.MOV.U32 R13, RZ, RZ, R5 ;  /* 0x000000ffff0d7224 */ /* 0x000fe400078e0005 */
[----:B------:R-:W-:Y:S01]  /*12830*/  IMAD.MOV.U32 R12, RZ, RZ, 0x2 ;  /* 0x00000002ff0c7424 */ /* 0x000fe200078e00ff */
[----:B------:R-:W-:-:S13]  /*12840*/  @P0 LEA R2, P1, R8, R14, 0x1 ;  /* 0x0000000e08020211 */ /* 0x000fda00078208ff */
[----:B------:R-:W-:Y:S05]  /*12850*/  WARPSYNC.COLLECTIVE R15, `(.L_x_13970) ;  /* 0x000000000f087348 */ /* 0x000fea0003c00000 */
[----:B------:R0:W1:Y:S02]  /*12860*/  SHFL.IDX P6, R14, R13, R12, R11 ;  /* 0x0000000c0d0e7389 */ /* 0x00006400000c000b */
[----:B01----:R-:W-:Y:S01]  /*12870*/  ENDCOLLECTIVE ;  /* 0x000000000000791b */ /* 0x003fe20003800000 */
.L_x_13970:
[----:B------:R-:W-:-:S05]  /*12880*/  @P0 IMAD.X R3, RZ, RZ, R6, P1 ;  /* 0x000000ffff030224 */ /* 0x000fca00008e0606 */
        /* <DEDUP_REMOVED lines=11> */
.L_x_13971:
[----:B------:R-:W-:Y:S02]  /*12940*/  IMAD.MOV.U32 R13, RZ, RZ, R5 ;  /* 0x000000ffff0d7224 */ /* 0x000fe400078e0005 */
[----:B------:R-:W-:Y:S01]  /*12950*/  IMAD.MOV.U32 R12, RZ, RZ, 0x3 ;  /* 0x00000003ff0c7424 */ /* 0x000fe200078e00ff */
[----:B------:R-:W-:-:S13]  /*12960*/  @P0 LEA R2, P1, R8, R14, 0x1 ;  /* 0x0000000e08020211 */ /* 0x000fda00078208ff */
[----:B------:R-:W-:Y:S05]  /*12970*/  WARPSYNC.COLLECTIVE R15, `(.L_x_13972) ;  /* 0x000000000f087348 */ /* 0x000fea0003c00000 */
[----:B------:R0:W1:Y:S02]  /*12980*/  SHFL.IDX P6, R14, R13, R12, R11 ;  /* 0x0000000c0d0e7389 */ /* 0x00006400000c000b */
[----:B01----:R-:W-:Y:S01]  /*12990*/  ENDCOLLECTIVE ;  /* 0x000000000000791b */ /* 0x003fe20003800000 */
.L_x_13972:
        /* <DEDUP_REMOVED lines=12> */
.L_x_13973:
[----:B------:R-:W-:Y:S02]  /*12a60*/  IMAD.MOV.U32 R13, RZ, RZ, R5 ;  /* 0x000000ffff0d7224 */ /* 0x000fe400078e0005 */
[----:B------:R-:W-:Y:S01]  /*12a70*/  IMAD.MOV.U32 R12, RZ, RZ, 0x4 ;  /* 0x00000004ff0c7424 */ /* 0x000fe200078e00ff */
[----:B------:R-:W-:-:S13]  /*12a80*/  @P0 LEA R2, P1, R8, R14, 0x1 ;  /* 0x0000000e08020211 */ /* 0x000fda00078208ff */
[----:B------:R-:W-:Y:S05]  /*12a90*/  WARPSYNC.COLLECTIVE R15, `(.L_x_13974) ;  /* 0x000000000f087348 */ /* 0x000fea0003c00000 */
[----:B------:R0:W1:Y:S02]  /*12aa0*/  SHFL.IDX P6, R14, R13, R12, R11 ;  /* 0x0000000c0d0e7389 */ /* 0x00006400000c000b */
[----:B01----:R-:W-:Y:S01]  /*12ab0*/  ENDCOLLECTIVE ;  /* 0x000000000000791b */ /* 0x003fe20003800000 */
.L_x_13974:
        /* <DEDUP_REMOVED lines=12> */
.L_x_13975:
[----:B------:R-:W-:Y:S02]  /*12b80*/  IMAD.MOV.U32 R13, RZ, RZ, R5 ;  /* 0x000000ffff0d7224 */ /* 0x000fe400078e0005 */
[----:B------:R-:W-:Y:S01]  /*12b90*/  IMAD.MOV.U32 R12, RZ, RZ, 0x5 ;  /* 0x00000005ff0c7424 */ /* 0x000fe200078e00ff */
[----:B------:R-:W-:-:S13]  /*12ba0*/  @P0 LEA R2, P1, R8, R14, 0x1 ;  /* 0x0000000e08020211 */ /* 0x000fda00078208ff */
[----:B------:R-:W-:Y:S05]  /*12bb0*/  WARPSYNC.COLLECTIVE R15, `(.L_x_13976) ;  /* 0x000000000f087348 */ /* 0x000fea0003c00000 */
[----:B------:R0:W1:Y:S02]  /*12bc0*/  SHFL.IDX P6, R14, R13, R12, R11 ;  /* 0x0000000c0d0e7389 */ /* 0x00006400000c000b */
[----:B01----:R-:W-:Y:S01]  /*12bd0*/  ENDCOLLECTIVE ;  /* 0x000000000000791b */ /* 0x003fe20003800000 */
.L_x_13976:
[----:B------:R-:W-:-:S05]  /*12be0*/  @P0 IMAD.X R3, RZ, RZ, R6, P1 ;  /* 0x000000ffff030224 */ /* 0x000fca00008e0606 */
        /* <DEDUP_REMOVED lines=9> */
.L_x_13977:
[----:B------:R-:W-:Y:S05]  /*12c80*/  BRA `(.L_x_13978) ;  /* 0xffffffbc00fc7947 */ /* 0x000fea000383ffff */
.L_x_13913:
[----:B------:R-:W-:Y:S01]  /*12c90*/  IMAD.MOV.U32 R13, RZ, RZ, R5 ;  /* 0x000000ffff0d7224 */ /* 0x000fe200078e0005 */
[----:B------:R-:W0:Y:S01]  /*12ca0*/  S2R R20, SR_TID.X ;  /* 0x0000000000147919 */ /* 0x000e220000002100 */
[----:B------:R-:W-:Y:S01]  /*12cb0*/  IMAD.MOV.U32 R12, RZ, RZ, RZ ;  /* 0x000000ffff0c7224 */ /* 0x000fe200078e00ff */
[----:B------:R-:W-:Y:S01]  /*12cc0*/  LOP3.LUT R16, R16, 0xffffefff, RZ, 0xc0, !PT ;  /* 0xffffefff10107812 */ /* 0x000fe200078ec0ff */
[----:B------:R-:W-:Y:S02]  /*12cd0*/  IMAD.MOV.U32 R11, RZ, RZ, 0x181f ;  /* 0x0000181fff0b7424 */ /* 0x000fe400078e00ff */
[----:B------:R-:W-:Y:S02]  /*12ce0*/  IMAD.MOV.U32 R15, RZ, RZ, -0x1 ;  /* 0xffffffffff0f7424 */ /* 0x000fe400078e00ff */
[----:B------:R-:W-:-:S07]  /*12cf0*/  IMAD.U32 R4, RZ, RZ, UR43 ;  /* 0x0000002bff047e24 */ /* 0x000fce000f8e00ff */
[----:B01----:R-:W-:Y:S05]  /*12d00*/  WARPSYNC.COLLECTIVE R15, `(.L_x_13979) ;  /* 0x000000000f087348 */ /* 0x003fea0003c00000 */
[----:B------:R2:W3:Y:S02]  /*12d10*/  SHFL.IDX P6, R14, R13, R12, R11 ;  /* 0x0000000c0d0e7389 */ /* 0x0004e400000c000b */
[----:B0123--:R-:W-:Y:S01]  /*12d20*/  ENDCOLLECTIVE ;  /* 0x000000000000791b */ /* 0x00ffe20003800000 */
.L_x_13979:
[----:B------:R-:W-:-:S05]  /*12d30*/  IMAD R4, R4, 0x80, R35 ;  /* 0x0000008004047824 */ /* 0x000fca00078e0223 */
[C---:B------:R-:W-:Y:S02]  /*12d40*/  ISETP.GE.AND P1, PT, R4.reuse, UR41, PT ;  /* 0x0000002904007c0c */ /* 0x040fe4000bf26270 */
[----:B------:R-:W-:Y:S02]  /*12d50*/  IADD3 R6, R4, 0x10, RZ ;  /* 0x0000001004067810 */ /* 0x000fe40007ffe0ff */
[----:B------:R-:W-:-:S09]  /*12d60*/  MOV R13, R0 ;  /* 0x00000000000d7202 */ /* 0x000fd20000000f00 */
[----:B------:R-:W-:Y:S01]  /*12d70*/  @P1 LOP3.LUT R16, R16, 0x1000, RZ, 0xfc, !PT ;  /* 0x0000100010101812 */ /* 0x000fe200078efcff */
[----:B------:R-:W-:-:S03]  /*12d80*/  IMAD.SHL.U32 R8, R20, 0x8, RZ ;  /* 0x0000000814087824 */ /* 0x000fc600078e00ff */
[----:B------:R-:W-:Y:S01]  /*12d90*/  LOP3.LUT R16, R16, 0xfffff7ff, RZ, 0xc0, !PT ;  /* 0xfffff7ff10107812 */ /* 0x000fe200078ec0ff */
[----:B------:R-:W-:-:S07]  /*12da0*/  IMAD.MOV.U32 R3, RZ, RZ, R14 ;  /* 0x000000ffff037224 */ /* 0x000fce00078e000e */
[----:B------:R-:W-:Y:S05]  /*12db0*/  WARPSYNC.COLLECTIVE R15, `(.L_x_13980) ;  /* 0x000000000f087348 */ /* 0x000fea0003c00000 */
[----:B------:R0:W1:Y:S02]  /*12dc0*/  SHFL.IDX P6, R14, R13, R12, R11 ;  /* 0x0000000c0d0e7389 */ /* 0x00006400000c000b */
[----:B01----:R-:W-:Y:S01]  /*12dd0*/  ENDCOLLECTIVE ;  /* 0x000000000000791b */ /* 0x003fe20003800000 */
.L_x_13980:
        /* <DEDUP_REMOVED lines=9> */
.L_x_13981:
        /* <DEDUP_REMOVED lines=13> */
.L_x_13982:
[----:B------:R-:W-:Y:S02]  /*12f40*/  IMAD.MOV.U32 R13, RZ, RZ, R5 ;  /* 0x000000ffff0d7224 */ /* 0x000fe400078e0005 */
[----:B------:R-:W-:Y:S01]  /*12f50*/  IMAD.MOV.U32 R12, RZ, RZ, 0x2 ;  /* 0x00000002ff0c7424 */ /* 0x000fe200078e00ff */
[----:B------:R-:W-:-:S05]  /*12f60*/  @!P1 LEA R10, P0, R8, R14, 0x1 ;  /* 0x0000000e080a9211 */ /* 0x000fca00078008ff */
[----:B------:R-:W-:Y:S01]  /*12f70*/  @!P1 IMAD.X R11, RZ, RZ, R2, P0 ;  /* 0x000000ffff0b9224 */ /* 0x000fe200000e0602 */
[----:B------:R-:W-:Y:S01]  /*12f80*/  @!P1 MOV R2, R10 ;  /* 0x0000000a00029202 */ /* 0x000fe20000000f00 */
[----:B------:R-:W-:Y:S02]  /*12f90*/  IMAD.SHL.U32 R10, R20, 0x8, RZ ;  /* 0x00000008140a7824 */ /* 0x000fe400078e00ff */
[----:B------:R-:W-:Y:S02]  /*12fa0*/  @!P1 IMAD.MOV.U32 R3, RZ, RZ, R11 ;  /* 0x000000ffff039224 */ /* 0x000fe400078e000b */
[----:B------:R-:W-:Y:S01]  /*12fb0*/  IMAD.MOV.U32 R11, RZ, RZ, 0x181f ;  /* 0x0000181fff0b7424 */ /* 0x000fe200078e00ff */
[----:B------:R-:W-:Y:S02]  /*12fc0*/  LOP3.LUT R10, R10, 0x38, RZ, 0xc0, !PT ;  /* 0x000000380a0a7812 */ /* 0x000fe400078ec0ff */
        /* <DEDUP_REMOVED lines=9> */
.L_x_13983:
[----:B------:R-:W-:Y:S01]  /*13060*/  @P1 LOP3.LUT R16, R16, 0x400, RZ, 0xfc, !PT ;  /* 0x0000040010101812 */ /* 0x000fe200078efcff */
[----:B------:R-:W-:-:S03]  /*13070*/  IMAD.MOV.U32 R13, RZ, RZ, R0 ;  /* 0x000000ffff0d7224 */ /* 0x000fc600078e0000 */
[----:B------:R-:W-:Y:S02]  /*13080*/  LOP3.LUT R16, R16, 0xfffffdff, RZ, 0xc0, !PT ;  /* 0xfffffdff10107812 */ /* 0x000fe400078ec0ff */
[----:B------:R-:W-:-:S07]  /*13090*/  MOV R8, R14 ;  /* 0x0000000e00087202 */ /* 0x000fce0000000f00 */
[----:B------:R-:W-:Y:S05]  /*130a0*/  WARPSYNC.COLLECTIVE R15, `(.L_x_13984) ;  /* 0x000000000f087348 */ /* 0x000fea0003c00000 */
[----:B------:R0:W1:Y:S02]  /*130b0*/  SHFL.IDX P6, R14, R13, R12, R11 ;  /* 0x0000000c0d0e7389 */ /* 0x00006400000c000b */
[----:B01----:R-:W-:Y:S01]  /*130c0*/  ENDCOLLECTIVE ;  /* 0x000000000000791b */ /* 0x003fe20003800000 */
.L_x_13984:
[----:B------:R-:W-:Y:S02]  /*130d0*/  IMAD.MOV.U32 R13, RZ, RZ, R5 ;  /* 0x000000ffff0d7224 */ /* 0x000fe400078e0005 */
[----:B------:R-:W-:Y:S02]  /*130e0*/  IMAD.MOV.U32 R12, RZ, RZ, 0x3 ;  /* 0x00000003ff0c7424 */ /* 0x000fe400078e00ff */
[----:B------:R-:W-:-:S07]  /*130f0*/  IMAD.MOV.U32 R9, RZ, RZ, R14 ;  /* 0x000000ffff097224 */ /* 0x000fce00078e000e */
[----:B------:R-:W-:Y:S05]  /*13100*/  WARPSYNC.COLLECTIVE R15, `(.L_x_13985) ;  /* 0x000000000f087348 */ /* 0x000fea0003c00000 */
[----:B------:R0:W1:Y:S02]  /*13110*/  SHFL.IDX P6, R14, R13, R12, R11 ;  /* 0x0000000c0d0e7389 */ /* 0x00006400000c000b */
[----:B01----:R-:W-:Y:S01]  /*13120*/  ENDCOLLECTIVE ;  /* 0x000000000000791b */ /* 0x003fe20003800000 */
.L_x_13985:
        /* <DEDUP_REMOVED lines=14> */
.L_x_13986:
[----:B------:R-:W-:-:S04]  /*13210*/  @P1 LOP3.LUT R16, R16, 0x200, RZ, 0xfc, !PT ;  /* 0x0000020010101812 */ /* 0x000fc800078efcff */
[----:B------:R-:W-:Y:S01]  /*13220*/  LOP3.LUT R16, R16, 0xfffffeff, RZ, 0xc0, !PT ;  /* 0xfffffeff10107812 */ /* 0x000fe200078ec0ff */
[----:B------:R-:W-:Y:S01]  /*13230*/  IMAD.MOV.U32 R13, RZ, RZ, R5 ;  /* 0x000000ffff0d7224 */ /* 0x000fe200078e0005 */
[----:B------:R-:W-:Y:S02]  /*13240*/  MOV R12, 0x4 ;  /* 0x00000004000c7802 */ /* 0x000fe40000000f00 */
[----:B------:R-:W-:-:S07]  /*13250*/  MOV R7, R14 ;  /* 0x0000000e00077202 */ /* 0x000fce0000000f00 */
[----:B------:R-:W-:Y:S05]  /*13260*/  WARPSYNC.COLLECTIVE R15, `(.L_x_13987) ;  /* 0x000000000f087348 */ /* 0x000fea0003c00000 */
[----:B------:R0:W1:Y:S02]  /*13270*/  SHFL.IDX P6, R14, R13, R12, R11 ;  /* 0x0000000c0d0e7389 */ /* 0x00006400000c000b */
[----:B01----:R-:W-:Y:S01]  /*13280*/  ENDCOLLECTIVE ;  /* 0x000000000000791b */ /* 0x003fe20003800000 */
.L_x_13987:
        /* <DEDUP_REMOVED lines=10> */
[----:B------:R-:W-:-:S02]  /*13330*/  ISETP.GE.AND P1, PT, R6, UR41, PT ;  /* 0x0000002906007c0c */ /* 0x000fc4000bf26270 */
[----:B------:R-:W-:Y:S01]  /*13340*/  IADD3 R6, R4, 0x50, RZ ;  /* 0x0000005004067810 */ /* 0x000fe20007ffe0ff */
[----:B0-----:R-:W-:-:S10]  /*13350*/  IMAD.MOV.U32 R2, RZ, RZ, R14 ;  /* 0x000000ffff027224 */ /* 0x001fd400078e000e */
[----:B------:R-:W-:Y:S05]  /*13360*/  WARPSYNC.COLLECTIVE R15, `(.L_x_13988) ;  /* 0x000000000f087348 */ /* 0x000fea0003c00000 */
[----:B------:R0:W1:Y:S02]  /*13370*/  SHFL.IDX P6, R14, R13, R12, R11 ;  /* 0x0000000c0d0e7389 */ /* 0x00006400000c000b */
[----:B01----:R-:W-:Y:S01]  /*13380*/  ENDCOLLECTIVE ;  /* 0x000000000000791b */ /* 0x003fe20003800000 */
.L_x_13988:
        /* <DEDUP_REMOVED lines=16> */
.L_x_13989:
[----:B------:R-:W-:Y:S01]  /*13490*/  @P1 LOP3.LUT R16, R16, 0x80, RZ, 0xfc, !PT ;  /* 0x0000008010101812 */ /* 0x000fe200078efcff */
[----:B------:R-:W-:-:S03]  /*134a0*/  IMAD.MOV.U32 R13, RZ, RZ, R0 ;  /* 0x000000ffff0d7224 */ /* 0x000fc600078e0000 */
[----:B------:R-:W-:Y:S01]  /*134b0*/  LOP3.LUT R16, R16, 0xffffffbf, RZ, 0xc0, !PT ;  /* 0xffffffbf10107812 */ /* 0x000fe200078ec0ff */
[----:B------:R-:W-:-:S07]  /*134c0*/  IMAD.MOV.U32 R2, RZ, RZ, R14 ;  /* 0x000000ffff027224 */ /* 0x000fce00078e000e */
[----:B------:R-:W-:Y:S05]  /*134d0*/  WARPSYNC.COLLECTIVE R15, `(.L_x_13990) ;  /* 0x000000000f087348 */ /* 0x000fea0003c00000 */
[----:B------:R0:W1:Y:S02]  /*134e0*/  SHFL.IDX P6, R14, R13, R12, R11 ;  /* 0x0000000c0d0e7389 */ /* 0x00006400000c000b */
[----:B01----:R-:W-:Y:S01]  /*134f0*/  ENDCOLLECTIVE ;  /* 0x000000000000791b */ /* 0x003fe20003800000 */
.L_x_13990:
[----:B------:R-:W-:Y:S02]  /*13500*/  IMAD.MOV.U32 R13, RZ, RZ, R5 ;  /* 0x000000ffff0d7224 */ /* 0x000fe400078e0005 */
[----:B------:R-:W-:Y:S02]  /*13510*/  IMAD.MOV.U32 R12, RZ, RZ, 0x6 ;  /* 0x00000006ff0c7424 */ /* 0x000fe400078e00ff */
[----:B------:R-:W-:-:S07]  /*13520*/  IMAD.MOV.U32 R21, RZ, RZ, R14 ;  /* 0x000000ffff157224 */ /* 0x000fce00078e000e */
[----:B------:R-:W-:Y:S05]  /*13530*/  WARPSYNC.COLLECTIVE R15, `(.L_x_13991) ;  /* 0x000000000f087348 */ /* 0x000fea0003c00000 */
[----:B------:R0:W1:Y:S02]  /*13540*/  SHFL.IDX P6, R14, R13, R12, R11 ;  /* 0x0000000c0d0e7389 */ /* 0x00006400000c000b */
[----:B01----:R-:W-:Y:S01]  /*13550*/  ENDCOLLECTIVE ;  /* 0x000000000000791b */ /* 0x003fe20003800000 */
.L_x_13991:
[----:B------:R-:W-:-:S04]  /*13560*/  @!P1 LEA R21, P0, R10, R21, 0x1 ;  /* 0x000000150a159211 */ /* 0x000fc800078008ff */
[----:B------:R-:W-:Y:S01]  /*13570*/  @!P1 IADD3.X R20, RZ, R2, RZ, P0, !PT ;  /* 0x00000002ff149210 */ /* 0x000fe200007fe4ff */
[----:B------:R-:W-:-:S04]  /*13580*/  @!P1 IMAD.MOV.U32 R2, RZ, RZ, R21 ;  /* 0x000000ffff029224 */ /* 0x000fc800078e0015 */
[----:B------:R-:W-:Y:S01]  /*13590*/  @!P1 IMAD.MOV.U32 R3, RZ, RZ, R20 ;  /* 0x000000ffff039224 */ /* 0x000fe200078e0014 */
[----:B------:R-:W-:-:S04]  /*135a0*/  MOV R13, R0 ;  /* 0x00000000000d7202 */ /* 0x000fc80000000f00 */
        /* <DEDUP_REMOVED lines=8> */
.L_x_13992:
[----:B------:R-:W-:-:S05]  /*13630*/  VIADD R3, R4, 0x60 ;  /* 0x0000006004037836 */ /* 0x000fca0000000000 */
[----:B------:R-:W-:Y:S02]  /*13640*/  ISETP.GE.AND P1, PT, R3, UR41, PT ;  /* 0x0000002903007c0c */ /* 0x000fe4000bf26270 */
[----:B------:R-:W-:Y:S01]  /*13650*/  MOV R13, R5 ;  /* 0x00000005000d7202 */ /* 0x000fe20000000f00 */
        /* <DEDUP_REMOVED lines=15> */
.L_x_13993:
[----:B------:R-:W-:Y:S02]  /*13750*/  IMAD.MOV.U32 R13, RZ, RZ, R0 ;  /* 0x000000ffff0d7224 */ /* 0x000fe400078e0000 */
[----:B------:R-:W-:-:S07]  /*13760*/  IMAD.MOV.U32 R5, RZ, RZ, R14 ;  /* 0x000000ffff057224 */ /* 0x000fce00078e000e */
[----:B------:R-:W-:Y:S05]  /*13770*/  WARPSYNC.COLLECTIVE R15, `(.L_x_13994) ;  /* 0x000000000f087348 */ /* 0x000fea0003c00000 */
[----:B------:R0:W1:Y:S02]  /*13780*/  SHFL.IDX P6, R14, R13, R12, R11 ;  /* 0x0000000c0d0e7389 */ /* 0x00006400000c000b */
[----:B01----:R-:W-:Y:S01]  /*13790*/  ENDCOLLECTIVE ;  /* 0x000000000000791b */ /* 0x003fe20003800000 */
.L_x_13994:
[----:B------:R-:W-:Y:S05]  /*137a0*/  BRA `(.L_x_13995) ;  /* 0xffffffc0001c7947 */ /* 0x000fea000383ffff */
.L_x_13917:
        /* <DEDUP_REMOVED lines=8> */
.L_x_13997:
[----:B------:R-:W-:Y:S05]  /*13830*/  BSYNC B0 ;  /* 0x0000000000007941 */ /* 0x000fea0003800000 */
.L_x_13996:
[----:B------:R-:W-:Y:S01]  /*13840*/  IMAD.MOV.U32 R13, RZ, RZ, R0 ;  /* 0x000000ffff0d7224 */ /* 0x000fe200078e0000 */
[----:B------:R-:W-:Y:S01]  /*13850*/  MOV R11, 0x181f ;  /* 0x0000181f000b7802 */ /* 0x000fe20000000f00 */
[----:B------:R-:W-:Y:S01]  /*13860*/  IMAD.MOV.U32 R12, RZ, RZ, RZ ;  /* 0x000000ffff0c7224 */ /* 0x000fe200078e00ff */
[----:B------:R-:W-:Y:S01]  /*13870*/  LOP3.LUT P1, RZ, R16, 0x1000, RZ, 0xc0, !PT ;  /* 0x0000100010ff7812 */ /* 0x000fe2000782c0ff */
[----:B------:R-:W-:Y:S02]  /*13880*/  IMAD.MOV.U32 R15, RZ, RZ, -0x1 ;  /* 0xffffffffff0f7424 */ /* 0x000fe400078e00ff */
[----:B------:R-:W-:-:S10]  /*13890*/  IMAD.MOV.U32 R2, RZ, RZ, R14 ;  /* 0x000000ffff027224 */ /* 0x000fd400078e000e */
[----:B------:R-:W-:Y:S05]  /*138a0*/  WARPSYNC.COLLECTIVE R15, `(.L_x_13998) ;  /* 0x000000000f087348 */ /* 0x000fea0003c00000 */
[----:B------:R0:W1:Y:S02]  /*138b0*/  SHFL.IDX P6, R14, R13, R12, R11 ;  /* 0x0000000c0d0e7389 */ /* 0x00006400000c000b */
[----:B01----:R-:W-:Y:S01]  /*138c0*/  ENDCOLLECTIVE ;  /* 0x000000000000791b */ /* 0x003fe20003800000 */
.L_x_13998:
        /* <DEDUP_REMOVED lines=8> */
.L_x_13999:
        /* <DEDUP_REMOVED lines=8> */
[----:B------:R-:W-:Y:S02]  /*139d0*/  LOP3.LUT P1, RZ, R16, 0x400, RZ, 0xc0, !PT ;  /* 0x0000040010ff7812 */ /* 0x000fe4000782c0ff */
[----:B------:R-:W-:-:S11]  /*139e0*/  MOV R5, R14 ;  /* 0x0000000e00057202 */ /* 0x000fd60000000f00 */
[----:B0-----:R-:W-:Y:S05]  /*139f0*/  WARPSYNC.COLLECTIVE R15, `(.L_x_14000) ;  /* 0x000000000f087348 */ /* 0x001fea0003c00000 */
[----:B------:R1:W2:Y:S02]  /*13a00*/  SHFL.IDX P6, R14, R13, R12, R11 ;  /* 0x0000000c0d0e7389 */ /* 0x0002a400000c000b */
[----:B012---:R-:W-:Y:S01]  /*13a10*/  ENDCOLLECTIVE ;  /* 0x000000000000791b */ /* 0x007fe20003800000 */
.L_x_14000:
[----:B------:R-:W-:Y:S01]  /*13a20*/  IMAD.MOV.U32 R13, RZ, RZ, R4 ;  /* 0x000000ffff0d7224 */ /* 0x000fe200078e0004 */
[----:B------:R-:W-:Y:S02]  /*13a30*/  MOV R12, 0x2 ;  /* 0x00000002000c7802 */ /* 0x000fe40000000f00 */
        /* <DEDUP_REMOVED lines=15> */
.L_x_14001:
[----:B------:R-:W-:Y:S02]  /*13b30*/  IMAD.MOV.U32 R13, RZ, RZ, R0 ;  /* 0x000000ffff0d7224 */ /* 0x000fe400078e0000 */
[----:B------:R-:W-:-:S07]  /*13b40*/  IMAD.MOV.U32 R5, RZ, RZ, R14 ;  /* 0x000000ffff057224 */ /* 0x000fce00078e000e */
[----:B------:R-:W-:Y:S05]  /*13b50*/  WARPSYNC.COLLECTIVE R15, `(.L_x_14002) ;  /* 0x000000000f087348 */ /* 0x000fea0003c00000 */
[----:B------:R0:W1:Y:S02]  /*13b60*/  SHFL.IDX P6, R14, R13, R12, R11 ;  /* 0x0000000c0d0e7389 */ /* 0x00006400000c000b */
[----:B01----:R-:W-:Y:S01]  /*13b70*/  ENDCOLLECTIVE ;  /* 0x000000000000791b */ /* 0x003fe20003800000 */
.L_x_14002:
[----:B------:R-:W-:Y:S01]  /*13b80*/  MOV R13, R4 ;  /* 0x00000004000d7202 */ /* 0x000fe20000000f00 */
[----:B------:R-:W-:Y:S01]  /*13b90*/  IMAD.MOV.U32 R12, RZ, RZ, 0x3 ;  /* 0x00000003ff0c7424 */ /* 0x000fe200078e00ff */
[----:B------:R-:W-:-:S05]  /*13ba0*/  @!P1 LEA R14, P0, R20, R14, 0x1 ;  /* 0x0000000e140e9211 */ /* 0x000fca00078008ff */
[----:B------:R-:W-:-:S08]  /*13bb0*/  @!P1 IMAD.MOV.U32 R2, RZ, RZ, R14 ;  /* 0x000000ffff029224 */ /* 0x000fd000078e000e */
[----:B------:R-:W-:Y:S05]  /*13bc0*/  WARPSYNC.COLLECTIVE R15, `(.L_x_14003) ;  /* 0x000000000f087348 */ /* 0x000fea0003c00000 */
[----:B------:R0:W1:Y:S02]  /*13bd0*/  SHFL.IDX P6, R14, R13, R12, R11 ;  /* 0x0000000c0d0e7389 */ /* 0x00006400000c000b */
[----:B01----:R-:W-:Y:S01]  /*13be0*/  ENDCOLLECTIVE ;  /* 0x000000000000791b */ /* 0x003fe20003800000 */
.L_x_14003:
        /* <DEDUP_REMOVED lines=15> */
.L_x_14004:
[----:B------:R-:W-:Y:S02]  /*13ce0*/  IMAD.MOV.U32 R13, RZ, RZ, R4 ;  /* 0x000000ffff0d7224 */ /* 0x000fe400078e0004 */
[----:B------:R-:W-:Y:S01]  /*13cf0*/  IMAD.MOV.U32 R12, RZ, RZ, 0x4 ;  /* 0x00000004ff0c7424 */ /* 0x000fe200078e00ff */
[----:B------:R-:W-:-:S13]  /*13d00*/  LOP3.LUT P6, RZ, R16, 0x200, RZ, 0xc0, !PT ;  /* 0x0000020010ff7812 */ /* 0x000fda00078cc0ff */
[----:B------:R-:W-:-:S05]  /*13d10*/  @!P6 LEA R14, P0, R20, R14, 0x1 ;  /* 0x0000000e140ee211 */ /* 0x000fca00078008ff */
[----:B------:R-:W-:Y:S02]  /*13d20*/  @!P6 IMAD.X R5, RZ, RZ, R5, P0 ;  /* 0x000000ffff05e224 */ /* 0x000fe400000e0605 */
[----:B------:R-:W-:-:S03]  /*13d30*/  @!P6 IMAD.MOV.U32 R2, RZ, RZ, R14 ;  /* 0x000000ffff02e224 */ /* 0x000fc600078e000e */
[----:B------:R-:W-:-:S05]  /*13d40*/  @!P6 MOV R3, R5 ;  /* 0x000000050003e202 */ /* 0x000fca0000000f00 */
        /* <DEDUP_REMOVED lines=10> */
.L_x_14005:
[----:B------:R-:W-:Y:S02]  /*13df0*/  IMAD.MOV.U32 R13, RZ, RZ, R0 ;  /* 0x000000ffff0d7224 */ /* 0x000fe400078e0000 */
[----:B------:R-:W-:-:S07]  /*13e00*/  IMAD.MOV.U32 R5, RZ, RZ, R14 ;  /* 0x000000ffff057224 */ /* 0x000fce00078e000e */
[----:B------:R-:W-:Y:S05]  /*13e10*/  WARPSYNC.COLLECTIVE R15, `(.L_x_14006) ;  /* 0x000000000f087348 */ /* 0x000fea0003c00000 */
[----:B------:R0:W1:Y:S02]  /*13e20*/  SHFL.IDX P6, R14, R13, R12, R11 ;  /* 0x0000000c0d0e7389 */ /* 0x00006400000c000b */
[----:B01----:R-:W-:Y:S01]  /*13e30*/  ENDCOLLECTIVE ;  /* 0x000000000000791b */ /* 0x003fe20003800000 */
.L_x_14006:
[----:B------:R-:W-:Y:S02]  /*13e40*/  IMAD.MOV.U32 R13, RZ, RZ, R4 ;  /* 0x000000ffff0d7224 */ /* 0x000fe400078e0004 */
[----:B------:R-:W-:Y:S01]  /*13e50*/  IMAD.MOV.U32 R12, RZ, RZ, 0x5 ;  /* 0x00000005ff0c7424 */ /* 0x000fe200078e00ff */
[----:B------:R-:W-:-:S04]  /*13e60*/  @!P1 LEA R14, P0, R20, R14, 0x1 ;  /* 0x0000000e140e9211 */ /* 0x000fc800078008ff */
[----:B------:R-:W-:Y:S01]  /*13e70*/  @!P1 MOV R2, R14 ;  /* 0x0000000e00029202 */ /* 0x000fe20000000f00 */
[----:B------:R-:W-:-:S08]  /*13e80*/  @!P1 IMAD.X R5, RZ, RZ, R5, P0 ;  /* 0x000000ffff059224 */ /* 0x000fd000000e0605 */
[----:B------:R-:W-:Y:S05]  /*13e90*/  WARPSYNC.COLLECTIVE R15, `(.L_x_14007) ;  /* 0x000000000f087348 */ /* 0x000fea0003c00000 */
[----:B------:R0:W1:Y:S02]  /*13ea0*/  SHFL.IDX P6, R14, R13, R12, R11 ;  /* 0x0000000c0d0e7389 */ /* 0x00006400000c000b */
[----:B01----:R-:W-:Y:S01]  /*13eb0*/  ENDCOLLECTIVE ;  /* 0x000000000000791b */ /* 0x003fe20003800000 */
.L_x_14007:
[----:B------:R-:W-:-:S05]  /*13ec0*/  @!P1 IMAD.MOV.U32 R3, RZ, RZ, R5 ;  /* 0x000000ffff039224 */ /* 0x000fca00078e0005 */
[----:B------:R-:W-:Y:S01]  /*13ed0*/  @!PT LDS RZ, [RZ] ;  /* 0x00000000fffff984 */ /* 0x000fe20000000800 */
[----:B------:R-:W-:Y:S01]  /*13ee0*/  @!PT LDS RZ, [RZ] ;  /* 0x00000000fffff984 */ /* 0x000fe20000000800 */
[----:B------:R-:W-:Y:S01]  /*13ef0*/  @!PT LDS RZ, [RZ] ;  /* 0x00000000fffff984 */ /* 0x000fe20000000800 */
[----:B------:R0:W-:Y:S04]  /*13f00*/  @!P1 LDGSTS.E.BYPASS.LTC128B.128 [R22+0x24400], desc[UR36][R2.64], !P2 ;  /* 0x2440000002169fae */ /* 0x0001e8000d101d64 */
[----:B------:R0:W-:Y:S01]  /*13f10*/  @!P1 LDGSTS.E.BYPASS.LTC128B.128 [R22+0x28400], desc[UR36][R2.64+0x80], !P3 ;  /* 0x2840008002169fae */ /* 0x0001e2000d901d64 */
[----:B------:R-:W-:-:S03]  /*13f20*/  IMAD.MOV.U32 R13, RZ, RZ, R0 ;  /* 0x000000ffff0d7224 */ /* 0x000fc600078e0000 */
[----:B------:R0:W-:Y:S04]  /*13f30*/  @!P1 LDGSTS.E.BYPASS.LTC128B.128 [R22+0x2c400], desc[UR36][R2.64+0x100], !P4 ;  /* 0x2c40010002169fae */ /* 0x0001e8000e101d64 */
[----:B------:R0:W-:Y:S01]  /*13f40*/  @!P1 LDGSTS.E.BYPASS.LTC128B.128 [R22+0x30400], desc[UR36][R2.64+0x180], !P5 ;  /* 0x3040018002169fae */ /* 0x0001e2000e901d64 */
[----:B------:R-:W-:Y:S01]  /*13f50*/  LOP3.LUT P1, RZ, R16, 0x40, RZ, 0xc0, !PT ;  /* 0x0000004010ff7812 */ /* 0x000fe2000782c0ff */
[----:B------:R-:W-:-:S12]  /*13f60*/  IMAD.MOV.U32 R5, RZ, RZ, R14 ;  /* 0x000000ffff057224 */ /* 0x000fd800078e000e */
[----:B0-----:R-:W-:Y:S05]  /*13f70*/  WARPSYNC.COLLECTIVE R15, `(.L_x_14008) ;  /* 0x000000000f087348 */ /* 0x001fea0003c00000 */
[----:B------:R1:W2:Y:S02]  /*13f80*/  SHFL.IDX P6, R14, R13, R12, R11 ;  /* 0x0000000c0d0e7389 */ /* 0x0002a400000c000b */
[----:B012---:R-:W-:Y:S01]  /*13f90*/  ENDCOLLECTIVE ;  /* 0x000000000000791b */ /* 0x007fe20003800000 */
.L_x_14008:
[----:B------:R-:W-:Y:S02]  /*13fa0*/  IMAD.MOV.U32 R13, RZ, RZ, R4 ;  /* 0x000000ffff0d7224 */ /* 0x000fe400078e0004 */
[----:B------:R-:W-:Y:S01]  /*13fb0*/  IMAD.MOV.U32 R12, RZ, RZ, 0x6 ;  /* 0x00000006ff0c7424 */ /* 0x000fe200078e00ff */
[----:B------:R-:W-:-:S13]  /*13fc0*/  LOP3.LUT P6, RZ, R16, 0x80, RZ, 0xc0, !PT ;  /* 0x0000008010ff7812 */ /* 0x000fda00078cc0ff */
[----:B------:R-:W-:-:S04]  /*13fd0*/  @!P6 LEA R14, P0, R20, R14, 0x1 ;  /* 0x0000000e140ee211 */ /* 0x000fc800078008ff */
[----:B------:R-:W-:Y:S01]  /*13fe0*/  @!P6 IADD3.X R5, RZ, R5, RZ, P0, !PT ;  /* 0x00000005ff05e210 */ /* 0x000fe200007fe4ff */
[----:B------:R-:W-:-:S04]  /*13ff0*/  @!P6 IMAD.MOV.U32 R2, RZ, RZ, R14 ;  /* 0x000000ffff02e224 */ /* 0x000fc800078e000e */
        /* <DEDUP_REMOVED lines=11> */
.L_x_14009:
[----:B------:R-:W-:Y:S01]  /*140b0*/  MOV R13, R0 ;  /* 0x00000000000d7202 */ /* 0x000fe20000000f00 */
[----:B------:R-:W-:-:S07]  /*140c0*/  IMAD.MOV.U32 R5, RZ, RZ, R14 ;  /* 0x000000ffff057224 */ /* 0x000fce00078e000e */
[----:B------:R-:W-:Y:S05]  /*140d0*/  WARPSYNC.COLLECTIVE R15, `(.L_x_14010) ;  /* 0x000000000f087348 */ /* 0x000fea0003c00000 */
[----:B------:R0:W1:Y:S02]  /*140e0*/  SHFL.IDX P6, R14, R13, R12, R11 ;  /* 0x0000000c0d0e7389 */ /* 0x00006400000c000b */
[----:B01----:R-:W-:Y:S01]  /*140f0*/  ENDCOLLECTIVE ;  /* 0x000000000000791b */ /* 0x003fe20003800000 */
.L_x_14010:
[----:B------:R-:W-:Y:S02]  /*14100*/  IMAD.MOV.U32 R13, RZ, RZ, R4 ;  /* 0x000000ffff0d7224 */ /* 0x000fe400078e0004 */
[----:B------:R-:W-:Y:S01]  /*14110*/  IMAD.MOV.U32 R12, RZ, RZ, 0x7 ;  /* 0x00000007ff0c7424 */ /* 0x000fe200078e00ff */
[----:B------:R-:W-:-:S05]  /*14120*/  @!P1 LEA R14, P0, R20, R14, 0x1 ;  /* 0x0000000e140e9211 */ /* 0x000fca00078008ff */
[----:B------:R-:W-:-:S08]  /*14130*/  @!P1 IMAD.MOV.U32 R2, RZ, RZ, R14 ;  /* 0x000000ffff029224 */ /* 0x000fd000078e000e */
[----:B------:R-:W-:Y:S05]  /*14140*/  WARPSYNC.COLLECTIVE R15, `(.L_x_14011) ;  /* 0x000000000f087348 */ /* 0x000fea0003c00000 */
[----:B------:R0:W1:Y:S02]  /*14150*/  SHFL.IDX P6, R14, R13, R12, R11 ;  /* 0x0000000c0d0e7389 */ /* 0x00006400000c000b */
[----:B01----:R-:W-:Y:S01]  /*14160*/  ENDCOLLECTIVE ;  /* 0x000000000000791b */ /* 0x003fe20003800000 */
.L_x_14011:
        /* <DEDUP_REMOVED lines=10> */
[----:B------:R-:W-:-:S07]  /*14210*/  MOV R5, R14 ;  /* 0x0000000e00057202 */ /* 0x000fce0000000f00 */
[----:B0-----:R-:W-:Y:S05]  /*14220*/  WARPSYNC.COLLECTIVE R15, `(.L_x_14012) ;  /* 0x000000000f087348 */ /* 0x001fea0003c00000 */
[----:B------:R1:W2:Y:S02]  /*14230*/  SHFL.IDX P6, R14, R13, R12, R11 ;  /* 0x0000000c0d0e7389 */ /* 0x0002a400000c000b */
[----:B012---:R-:W-:Y:S01]  /*14240*/  ENDCOLLECTIVE ;  /* 0x000000000000791b */ /* 0x007fe20003800000 */
.L_x_14012:
[----:B------:R-:W-:Y:S05]  /*14250*/  BRA `(.L_x_14013) ;  /* 0xffffffc000347947 */ /* 0x000fea000383ffff */
.L_x_13920:
[----:B0-----:R0:W2:Y:S02]  /*14260*/  SYNCS.PHASECHK.TRANS64.TRYWAIT P0, [R17+URZ+0x32420], R0 ;  /* 0x03242000110075a7 */ /* 0x0010a4000800017f */
[----:B--2---:R-:W-:Y:S05]  /*14270*/  @!P0 NANOSLEEP.SYNCS 0x989680 ;  /* 0x009896800000895d */ /* 0x004fea0003900000 */
[----:B------:R-:W2:Y:S02]  /*14280*/  @!P0 SYNCS.PHASECHK.TRANS64 P0, [R17+URZ+0x32420], R0 ;  /* 0x03242000110085a7 */ /* 0x000ea4000800007f */
[----:B--2---:R-:W-:Y:S05]  /*14290*/  @!P0 BRA `(.L_x_13920) ;  /* 0xfffffffc00f08947 */ /* 0x004fea000383ffff */
[----:B------:R-:W-:Y:S05]  /*142a0*/  BRA `(.L_x_14014) ;  /* 0xffffffc000987947 */ /* 0x000fea000383ffff */
.L_x_13923:
[----:B--2---:R2:W3:Y:S02]  /*142b0*/  SYNCS.PHASECHK.TRANS64.TRYWAIT P0, [R24+URZ+0x32460], R3 ;  /* 0x03246003180075a7 */ /* 0x0044e4000800017f */
[----:B---3--:R-:W-:Y:S05]  /*142c0*/  @!P0 NANOSLEEP.SYNCS 0x989680 ;  /* 0x009896800000895d */ /* 0x008fea0003900000 */
[----:B------:R-:W3:Y:S02]  /*142d0*/  @!P0 SYNCS.PHASECHK.TRANS64 P0, [R24+URZ+0x32460], R3 ;  /* 0x03246003180085a7 */ /* 0x000ee4000800007f */
[----:B---3--:R-:W-:Y:S05]  /*142e0*/  @!P0 BRA `(.L_x_13923) ;  /* 0xfffffffc00f08947 */ /* 0x008fea000383ffff */
[----:B------:R-:W-:Y:S05]  /*142f0*/  BRA `(.L_x_14015) ;  /* 0xffffffc000a47947 */ /* 0x000fea000383ffff */
.L_x_13924:
        /* <DEDUP_REMOVED lines=8> */
.L_x_14017:
[----:B------:R-:W-:Y:S05]  /*14380*/  BSYNC B0 ;  /* 0x0000000000007941 */ /* 0x000fea0003800000 */
.L_x_14016:
[----:B------:R0:W5:Y:S01]  /*14390*/  LDL R7, [R1+0x8] ;  /* 0x0000080001077983 */ /* 0x0001620000100800 */
[----:B------:R-:W-:Y:S01]  /*143a0*/  IMAD.MOV.U32 R13, RZ, RZ, R5 ;  /* 0x000000ffff0d7224 */ /* 0x000fe200078e0005 */
[----:B------:R-:W-:Y:S01]  /*143b0*/  MOV R3, R14 ;  /* 0x0000000e00037202 */ /* 0x000fe20000000f00 */
[----:B------:R-:W-:Y:S01]  /*143c0*/  IMAD.MOV.U32 R12, RZ, RZ, RZ ;  /* 0x000000ffff0c7224 */ /* 0x000fe200078e00ff */
[----:B------:R-:W1:Y:S01]  /*143d0*/  S2R R8, SR_TID.X ;  /* 0x0000000000087919 */ /* 0x000e620000002100 */
[----:B------:R-:W-:Y:S01]  /*143e0*/  IMAD.MOV.U32 R11, RZ, RZ, 0x181f ;  /* 0x0000181fff0b7424 */ /* 0x000fe200078e00ff */
[----:B------:R-:W-:Y:S01]  /*143f0*/  LOP3.LUT P1, RZ, R36, 0x2, RZ, 0xc0, !PT ;  /* 0x0000000224ff7812 */ /* 0x000fe2000782c0ff */
[----:B------:R-:W-:Y:S02]  /*14400*/  IMAD.MOV.U32 R15, RZ, RZ, -0x1 ;  /* 0xffffffffff0f7424 */ /* 0x000fe400078e00ff */
[----:B0-----:R-:W-:-:S10]  /*14410*/  IMAD R4, R4, 0x2, R17 ;  /* 0x0000000204047824 */ /* 0x001fd400078e0211 */
[----:B-1---5:R-:W-:Y:S05]  /*14420*/  WARPSYNC.COLLECTIVE R15, `(.L_x_14018) ;  /* 0x000000000f087348 */ /* 0x022fea0003c00000 */
[----:B------:R0:W2:Y:S02]  /*14430*/  SHFL.IDX P6, R14, R13, R12, R11 ;  /* 0x0000000c0d0e7389 */ /* 0x0000a400000c000b */
[----:B012--5:R-:W-:Y:S01]  /*14440*/  ENDCOLLECTIVE ;  /* 0x000000000000791b */ /* 0x027fe20003800000 */
.L_x_14018:
[----:B------:R-:W-:Y:S02]  /*14450*/  IMAD.MOV.U32 R13, RZ, RZ, R6 ;  /* 0x000000ffff0d7224 */ /* 0x000fe400078e0006 */
[----:B------:R-:W-:Y:S02]  /*14460*/  IMAD.MOV.U32 R12, RZ, RZ, 0x1 ;  /* 0x00000001ff0c7424 */ /* 0x000fe400078e00ff */
[----:B------:R-:W-:-:S05]  /*14470*/  IMAD.SHL.U32 R8, R8, 0x8, RZ ;  /* 0x0000000808087824 */ /* 0x000fca00078e00ff */
[----:B------:R-:W-:-:S04]  /*14480*/  LOP3.LUT R8, R8, 0x38, RZ, 0xc0, !PT ;  /* 0x0000003808087812 */ /* 0x000fc800078ec0ff */
[----:B------:R-:W-:-:S04]  /*14490*/  SHF.L.U32 R0, R8, 0x1, RZ ;  /* 0x0000000108007819 */ /* 0x000fc800000006ff */
[----:B------:R-:W-:-:S13]  /*144a0*/  IADD3 R2, P0, R14, R0, RZ ;  /* 0x000000000e027210 */ /* 0x000fda0007f1e0ff */
[----:B------:R-:W-:Y:S05]  /*144b0*/  WARPSYNC.COLLECTIVE R15, `(.L_x_14019) ;  /* 0x000000000f087348 */ /* 0x000fea0003c00000 */
[----:B------:R0:W1:Y:S02]  /*144c0*/  SHFL.IDX P6, R14, R13, R12, R11 ;  /* 0x0000000c0d0e7389 */ /* 0x00006400000c000b */
[----:B01----:R-:W-:Y:S01]  /*144d0*/  ENDCOLLECTIVE ;  /* 0x000000000000791b */ /* 0x003fe20003800000 */
.L_x_14019:
[----:B------:R-:W-:Y:S01]  /*144e0*/  IMAD.X R3, RZ, RZ, R3, P0 ;  /* 0x000000ffff037224 */ /* 0x000fe200000e0603 */
[----:B------:R-:W-:Y:S02]  /*144f0*/  MOV R13, R5 ;  /* 0x00000005000d7202 */ /* 0x000fe40000000f00 */
        /* <DEDUP_REMOVED lines=17> */
.L_x_14020:
[----:B------:R-:W-:Y:S02]  /*14610*/  IMAD.MOV.U32 R13, RZ, RZ, R6 ;  /* 0x000000ffff0d7224 */ /* 0x000fe400078e0006 */
[----:B------:R-:W-:Y:S01]  /*14620*/  IMAD.MOV.U32 R12, RZ, RZ, 0x2 ;  /* 0x00000002ff0c7424 */ /* 0x000fe200078e00ff */
[----:B------:R-:W-:-:S13]  /*14630*/  IADD3 R2, P3, R14, R0, RZ ;  /* 0x000000000e027210 */ /* 0x000fda0007f7e0ff */
[----:B------:R-:W-:Y:S05]  /*14640*/  WARPSYNC.COLLECTIVE R15, `(.L_x_14021) ;  /* 0x000000000f087348 */ /* 0x000fea0003c00000 */
[----:B------:R0:W1:Y:S02]  /*14650*/  SHFL.IDX P6, R14, R13, R12, R11 ;  /* 0x0000000c0d0e7389 */ /* 0x00006400000c000b */
[----:B01----:R-:W-:Y:S01]  /*14660*/  ENDCOLLECTIVE ;  /* 0x000000000000791b */ /* 0x003fe20003800000 */
.L_x_14021:
        /* <DEDUP_REMOVED lines=17> */
.L_x_14022:
[----:B------:R-:W-:Y:S02]  /*14780*/  IMAD.MOV.U32 R13, RZ, RZ, R6 ;  /* 0x000000ffff0d7224 */ /* 0x000fe400078e0006 */
[----:B------:R-:W-:Y:S01]  /*14790*/  IMAD.MOV.U32 R12, RZ, RZ, 0x3 ;  /* 0x00000003ff0c7424 */ /* 0x000fe200078e00ff */
[----:B------:R-:W-:-:S13]  /*147a0*/  IADD3 R2, P3, R14, R0, RZ ;  /* 0x000000000e027210 */ /* 0x000fda0007f7e0ff */
[----:B------:R-:W-:Y:S05]  /*147b0*/  WARPSYNC.COLLECTIVE R15, `(.L_x_14023) ;  /* 0x000000000f087348 */ /* 0x000fea0003c00000 */
[----:B------:R0:W1:Y:S02]  /*147c0*/  SHFL.IDX P6, R14, R13, R12, R11 ;  /* 0x0000000c0d0e7389 */ /* 0x00006400000c000b */
[----:B01----:R-:W-:Y:S01]  /*147d0*/  ENDCOLLECTIVE ;  /* 0x000000000000791b */ /* 0x003fe20003800000 */
.L_x_14023:
[----:B------:R-:W-:Y:S02]  /*147e0*/  IADD3.X R3, RZ, R3, RZ, P3, !PT ;  /* 0x00000003ff037210 */ /* 0x000fe40001ffe4ff */
        /* <DEDUP_REMOVED lines=16> */
.L_x_14024:
[----:B------:R-:W-:Y:S01]  /*148f0*/  MOV R13, R6 ;  /* 0x00000006000d7202 */ /* 0x000fe20000000f00 */
[----:B------:R-:W-:Y:S01]  /*14900*/  IMAD.MOV.U32 R12, RZ, RZ, 0x4 ;  /* 0x00000004ff0c7424 */ /* 0x000fe200078e00ff */
[----:B------:R-:W-:-:S13]  /*14910*/  IADD3 R2, P3, R14, R0, RZ ;  /* 0x000000000e027210 */ /* 0x000fda0007f7e0ff */
[----:B------:R-:W-:Y:S05]  /*14920*/  WARPSYNC.COLLECTIVE R15, `(.L_x_14025) ;  /* 0x000000000f087348 */ /* 0x000fea0003c00000 */
[----:B------:R0:W1:Y:S02]  /*14930*/  SHFL.IDX P6, R14, R13, R12, R11 ;  /* 0x0000000c0d0e7389 */ /* 0x00006400000c000b */
[----:B01----:R-:W-:Y:S01]  /*14940*/  ENDCOLLECTIVE ;  /* 0x000000000000791b */ /* 0x003fe20003800000 */
.L_x_14025:
        /* <DEDUP_REMOVED lines=17> */
.L_x_14026:
[----:B------:R-:W-:Y:S01]  /*14a60*/  IMAD.MOV.U32 R13, RZ, RZ, R6 ;  /* 0x000000ffff0d7224 */ /* 0x000fe200078e0006 */
[----:B------:R-:W-:Y:S02]  /*14a70*/  MOV R12, 0x5 ;  /* 0x00000005000c7802 */ /* 0x000fe40000000f00 */
[----:B------:R-:W-:-:S13]  /*14a80*/  IADD3 R2, P3, R14, R0, RZ ;  /* 0x000000000e027210 */ /* 0x000fda0007f7e0ff */
[----:B------:R-:W-:Y:S05]  /*14a90*/  WARPSYNC.COLLECTIVE R15, `(.L_x_14027) ;  /* 0x000000000f087348 */ /* 0x000fea0003c00000 */
[----:B------:R0:W1:Y:S02]  /*14aa0*/  SHFL.IDX P6, R14, R13, R12, R11 ;  /* 0x0000000c0d0e7389 */ /* 0x00006400000c000b */
[----:B01----:R-:W-:Y:S01]  /*14ab0*/  ENDCOLLECTIVE ;  /* 0x000000000000791b */ /* 0x003fe20003800000 */
.L_x_14027:
        /* <DEDUP_REMOVED lines=12> */
.L_x_14028:
        /* <DEDUP_REMOVED lines=9> */
.L_x_13930:
[----:B--2---:R2:W3:Y:S02]  /*14c10*/  SYNCS.PHASECHK.TRANS64.TRYWAIT P0, [R10+URZ+0x32440], R25 ;  /* 0x032440190a0075a7 */ /* 0x0044e4000800017f */
[----:B---3--:R-:W-:Y:S05]  /*14c20*/  @!P0 NANOSLEEP.SYNCS 0x989680 ;  /* 0x009896800000895d */ /* 0x008fea0003900000 */
[----:B------:R-:W3:Y:S02]  /*14c30*/  @!P0 SYNCS.PHASECHK.TRANS64 P0, [R10+URZ+0x32440], R25 ;  /* 0x032440190a0085a7 */ /* 0x000ee4000800007f */
[----:B---3--:R-:W-:Y:S05]  /*14c40*/  @!P0 BRA `(.L_x_13930) ;  /* 0xfffffffc00f08947 */ /* 0x008fea000383ffff */
[----:B------:R-:W-:Y:S05]  /*14c50*/  BRA `(.L_x_14030) ;  /* 0xffffffc400047947 */ /* 0x000fea000383ffff */
.L_x_13931:
[----:B------:R-:W-:Y:S01]  /*14c60*/  BSSY B1, `(.L_x_14031) ;  /* 0x0000008000017945 */ /* 0x000fe20003800000 */
[----:B------:R-:W-:Y:S01]  /*14c70*/  IMAD.MOV.U32 R13, RZ, RZ, R21 ;  /* 0x000000ffff0d7224 */ /* 0x000fe200078e0015 */
[----:B------:R-:W-:Y:S01]  /*14c80*/  MOV R15, 0xffffffff ;  /* 0xffffffff000f7802 */ /* 0x000fe20000000f00 */
[----:B------:R-:W-:Y:S02]  /*14c90*/  IMAD.MOV.U32 R12, RZ, RZ, RZ ;  /* 0x000000ffff0c7224 */ /* 0x000fe400078e00ff */
[----:B------:R-:W-:-:S07]  /*14ca0*/  IMAD.MOV.U32 R11, RZ, RZ, 0x181f ;  /* 0x0000181fff0b7424 */ /* 0x000fce00078e00ff */
[----:B--2---:R-:W-:Y:S05]  /*14cb0*/  WARPSYNC.COLLECTIVE R15, `(.L_x_14032) ;  /* 0x000000000f087348 */ /* 0x004fea0003c00000 */
[----:B------:R0:W1:Y:S02]  /*14cc0*/  SHFL.IDX P6, R14, R13, R12, R11 ;  /* 0x0000000c0d0e7389 */ /* 0x00006400000c000b */
[----:B012---:R-:W-:Y:S01]  /*14cd0*/  ENDCOLLECTIVE ;  /* 0x000000000000791b */ /* 0x007fe20003800000 */
.L_x_14032:
[----:B------:R-:W-:Y:S05]  /*14ce0*/  BSYNC B1 ;  /* 0x0000000000017941 */ /* 0x000fea0003800000 */
.L_x_14031:
        /* <DEDUP_REMOVED lines=9> */
.L_x_14033:
[----:B------:R-:W-:Y:S02]  /*14d80*/  IMAD.MOV.U32 R13, RZ, RZ, R21 ;  /* 0x000000ffff0d7224 */ /* 0x000fe400078e0015 */
[----:B------:R-:W-:Y:S01]  /*14d90*/  IMAD.MOV.U32 R12, RZ, RZ, 0x1 ;  /* 0x00000001ff0c7424 */ /* 0x000fe200078e00ff */
[----:B------:R-:W-:-:S13]  /*14da0*/  IADD3 R2, P0, R14, R0, RZ ;  /* 0x000000000e027210 */ /* 0x000fda0007f1e0ff */
[----:B------:R-:W-:Y:S05]  /*14db0*/  WARPSYNC.COLLECTIVE R15, `(.L_x_14034) ;  /* 0x000000000f087348 */ /* 0x000fea0003c00000 */
[----:B------:R0:W1:Y:S02]  /*14dc0*/  SHFL.IDX P6, R14, R13, R12, R11 ;  /* 0x0000000c0d0e7389 */ /* 0x00006400000c000b */
[----:B01----:R-:W-:Y:S01]  /*14dd0*/  ENDCOLLECTIVE ;  /* 0x000000000000791b */ /* 0x003fe20003800000 */
.L_x_14034:
[----:B------:R-:W-:-:S05]  /*14de0*/  IADD3.X R3, RZ, R3, RZ, P0, !PT ;  /* 0x00000003ff037210 */ /* 0x000fca00007fe4ff */
        /* <DEDUP_REMOVED lines=9> */
.L_x_14035:
[----:B------:R-:W-:Y:S02]  /*14e80*/  IMAD.MOV.U32 R13, RZ, RZ, R21 ;  /* 0x000000ffff0d7224 */ /* 0x000fe400078e0015 */
[----:B------:R-:W-:Y:S01]  /*14e90*/  IMAD.MOV.U32 R12, RZ, RZ, 0x2 ;  /* 0x00000002ff0c7424 */ /* 0x000fe200078e00ff */
[----:B------:R-:W-:-:S07]  /*14ea0*/  MOV R6, R14 ;  /* 0x0000000e00067202 */ /* 0x000fce0000000f00 */
[----:B------:R-:W-:Y:S05]  /*14eb0*/  WARPSYNC.COLLECTIVE R15, `(.L_x_14036) ;  /* 0x000000000f087348 */ /* 0x000fea0003c00000 */
[----:B------:R0:W1:Y:S02]  /*14ec0*/  SHFL.IDX P6, R14, R13, R12, R11 ;  /* 0x0000000c0d0e7389 */ /* 0x00006400000c000b */
[----:B01----:R-:W-:Y:S01]  /*14ed0*/  ENDCOLLECTIVE ;  /* 0x000000000000791b */ /* 0x003fe20003800000 */
.L_x_14036:
        /* <DEDUP_REMOVED lines=11> */
.L_x_14037:
[----:B------:R-:W-:Y:S02]  /*14f90*/  IMAD.MOV.U32 R13, RZ, RZ, R21 ;  /* 0x000000ffff0d7224 */ /* 0x000fe400078e0015 */
[----:B------:R-:W-:Y:S01]  /*14fa0*/  IMAD.MOV.U32 R12, RZ, RZ, 0x3 ;  /* 0x00000003ff0c7424 */ /* 0x000fe200078e00ff */
[----:B------:R-:W-:-:S13]  /*14fb0*/  IADD3 R2, P0, R14, R0, RZ ;  /* 0x000000000e027210 */ /* 0x000fda0007f1e0ff */
[----:B------:R-:W-:Y:S05]  /*14fc0*/  WARPSYNC.COLLECTIVE R15, `(.L_x_14038) ;  /* 0x000000000f087348 */ /* 0x000fea0003c00000 */
[----:B------:R0:W1:Y:S02]  /*14fd0*/  SHFL.IDX P6, R14, R13, R12, R11 ;  /* 0x0000000c0d0e7389 */ /* 0x00006400000c000b */
[----:B01----:R-:W-:Y:S01]  /*14fe0*/  ENDCOLLECTIVE ;  /* 0x000000000000791b */ /* 0x003fe20003800000 */
.L_x_14038:
        /* <DEDUP_REMOVED lines=10> */
.L_x_14039:
[----:B------:R-:W-:Y:S01]  /*15090*/  MOV R13, R21 ;  /* 0x00000015000d7202 */ /* 0x000fe20000000f00 */
[----:B------:R-:W-:Y:S01]  /*150a0*/  IMAD.MOV.U32 R12, RZ, RZ, 0x4 ;  /* 0x00000004ff0c7424 */ /* 0x000fe200078e00ff */
[----:B------:R-:W-:-:S13]  /*150b0*/  IADD3 R2, P0, R14, R0, RZ ;  /* 0x000000000e027210 */ /* 0x000fda0007f1e0ff */
[----:B------:R-:W-:Y:S05]  /*150c0*/  WARPSYNC.COLLECTIVE R15, `(.L_x_14040) ;  /* 0x000000000f087348 */ /* 0x000fea0003c00000 */
[----:B------:R0:W1:Y:S02]  /*150d0*/  SHFL.IDX P6, R14, R13, R12, R11 ;  /* 0x0000000c0d0e7389 */ /* 0x00006400000c000b */
[----:B01----:R-:W-:Y:S01]  /*150e0*/  ENDCOLLECTIVE ;  /* 0x000000000000791b */ /* 0x003fe20003800000 */
.L_x_14040:
        /* <DEDUP_REMOVED lines=10> */
.L_x_14041:
[----:B------:R-:W-:Y:S01]  /*15190*/  IMAD.MOV.U32 R13, RZ, RZ, R21 ;  /* 0x000000ffff0d7224 */ /* 0x000fe200078e0015 */
[----:B------:R-:W-:Y:S02]  /*151a0*/  MOV R12, 0x5 ;  /* 0x00000005000c7802 */ /* 0x000fe40000000f00 */
[----:B------:R-:W-:-:S13]  /*151b0*/  IADD3 R2, P0, R14, R0, RZ ;  /* 0x000000000e027210 */ /* 0x000fda0007f1e0ff */
[----:B------:R-:W-:Y:S05]  /*151c0*/  WARPSYNC.COLLECTIVE R15, `(.L_x_14042) ;  /* 0x000000000f087348 */ /* 0x000fea0003c00000 */
[----:B------:R0:W1:Y:S02]  /*151d0*/  SHFL.IDX P6, R14, R13, R12, R11 ;  /* 0x0000000c0d0e7389 */ /* 0x00006400000c000b */
[----:B01----:R-:W-:Y:S01]  /*151e0*/  ENDCOLLECTIVE ;  /* 0x000000000000791b */ /* 0x003fe20003800000 */
.L_x_14042:
        /* <DEDUP_REMOVED lines=10> */
.L_x_14043:
[----:B------:R-:W-:Y:S05]  /*15290*/  BRA `(.L_x_14044) ;  /* 0xffffffc000447947 */ /* 0x000fea000383ffff */
.L_x_13936:
[----:B---3--:R3:W4:Y:S02]  /*152a0*/  SYNCS.PHASECHK.TRANS64.TRYWAIT P0, [R10+URZ+0x32460], R25 ;  /* 0x032460190a0075a7 */ /* 0x008724000800017f */
[----:B----4-:R-:W-:Y:S05]  /*152b0*/  @!P0 NANOSLEEP.SYNCS 0x989680 ;  /* 0x009896800000895d */ /* 0x010fea0003900000 */
[----:B------:R-:W4:Y:S02]  /*152c0*/  @!P0 SYNCS.PHASECHK.TRANS64 P0, [R10+URZ+0x32460], R25 ;  /* 0x032460190a0085a7 */ /* 0x000f24000800007f */
[----:B----4-:R-:W-:Y:S05]  /*152d0*/  @!P0 BRA `(.L_x_13936) ;  /* 0xfffffffc00f08947 */ /* 0x010fea000383ffff */
[----:B------:R-:W-:Y:S05]  /*152e0*/  BRA `(.L_x_14045) ;  /* 0xffffffc000907947 */ /* 0x000fea000383ffff */
.L_x_13937:
[----:B------:R-:W-:Y:S01]  /*152f0*/  BSSY B1, `(.L_x_14046) ;  /* 0x0000008000017945 */ /* 0x000fe20003800000 */
[----:B------:R-:W-:Y:S01]  /*15300*/  IMAD.MOV.U32 R13, RZ, RZ, R24 ;  /* 0x000000ffff0d7224 */ /* 0x000fe200078e0018 */
[----:B------:R-:W-:Y:S01]  /*15310*/  MOV R15, 0xffffffff ;  /* 0xffffffff000f7802 */ /* 0x000fe20000000f00 */
[----:B------:R-:W-:Y:S02]  /*15320*/  IMAD.MOV.U32 R12, RZ, RZ, RZ ;  /* 0x000000ffff0c7224 */ /* 0x000fe400078e00ff */
[----:B------:R-:W-:-:S07]  /*15330*/  IMAD.MOV.U32 R11, RZ, RZ, 0x181f ;  /* 0x0000181fff0b7424 */ /* 0x000fce00078e00ff */
[----:B-123--:R-:W-:Y:S05]  /*15340*/  WARPSYNC.COLLECTIVE R15, `(.L_x_14047) ;  /* 0x000000000f087348 */ /* 0x00efea0003c00000 */
[----:B------:R0:W4:Y:S02]  /*15350*/  SHFL.IDX P6, R14, R13, R12, R11 ;  /* 0x0000000c0d0e7389 */ /* 0x00012400000c000b */
[----:B01234-:R-:W-:Y:S01]  /*15360*/  ENDCOLLECTIVE ;  /* 0x000000000000791b */ /* 0x01ffe20003800000 */
.L_x_14047:
[----:B------:R-:W-:Y:S05]  /*15370*/  BSYNC B1 ;  /* 0x0000000000017941 */ /* 0x000fea0003800000 */
.L_x_14046:
        /* <DEDUP_REMOVED lines=9> */
.L_x_14048:
[----:B------:R-:W-:Y:S02]  /*15410*/  IMAD.MOV.U32 R13, RZ, RZ, R24 ;  /* 0x000000ffff0d7224 */ /* 0x000fe400078e0018 */
[----:B------:R-:W-:Y:S01]  /*15420*/  IMAD.MOV.U32 R12, RZ, RZ, 0x1 ;  /* 0x00000001ff0c7424 */ /* 0x000fe200078e00ff */
[----:B------:R-:W-:-:S13]  /*15430*/  IADD3 R2, P0, R14, R0, RZ ;  /* 0x000000000e027210 */ /* 0x000fda0007f1e0ff */
[----:B------:R-:W-:Y:S05]  /*15440*/  WARPSYNC.COLLECTIVE R15, `(.L_x_14049) ;  /* 0x000000000f087348 */ /* 0x000fea0003c00000 */
[----:B------:R0:W1:Y:S02]  /*15450*/  SHFL.IDX P6, R14, R13, R12, R11 ;  /* 0x0000000c0d0e7389 */ /* 0x00006400000c000b */
[----:B01----:R-:W-:Y:S01]  /*15460*/  ENDCOLLECTIVE ;  /* 0x000000000000791b */ /* 0x003fe20003800000 */
.L_x_14049:
        /* <DEDUP_REMOVED lines=13> */
.L_x_14050:
[----:B------:R-:W-:Y:S02]  /*15540*/  IMAD.MOV.U32 R13, RZ, RZ, R24 ;  /* 0x000000ffff0d7224 */ /* 0x000fe400078e0018 */
[----:B------:R-:W-:Y:S01]  /*15550*/  IMAD.MOV.U32 R12, RZ, RZ, 0x2 ;  /* 0x00000002ff0c7424 */ /* 0x000fe200078e00ff */
[----:B------:R-:W-:-:S13]  /*15560*/  IADD3 R2, P0, R14, R0, RZ ;  /* 0x000000000e027210 */ /* 0x000fda0007f1e0ff */
[----:B------:R-:W-:Y:S05]  /*15570*/  WARPSYNC.COLLECTIVE R15, `(.L_x_14051) ;  /* 0x000000000f087348 */ /* 0x000fea0003c00000 */
[----:B------:R0:W1:Y:S02]  /*15580*/  SHFL.IDX P6, R14, R13, R12, R11 ;  /* 0x0000000c0d0e7389 */ /* 0x00006400000c000b */
[----:B01----:R-:W-:Y:S01]  /*15590*/  ENDCOLLECTIVE ;  /* 0x000000000000791b */ /* 0x003fe20003800000 */
.L_x_14051:
        /* <DEDUP_REMOVED lines=13> */
.L_x_14052:
[----:B------:R-:W-:Y:S01]  /*15670*/  MOV R13, R24 ;  /* 0x00000018000d7202 */ /* 0x000fe20000000f00 */
[----:B------:R-:W-:Y:S01]  /*15680*/  IMAD.MOV.U32 R12, RZ, RZ, 0x3 ;  /* 0x00000003ff0c7424 */ /* 0x000fe200078e00ff */
[----:B------:R-:W-:-:S13]  /*15690*/  IADD3 R2, P0, R14, R0, RZ ;  /* 0x000000000e027210 */ /* 0x000fda0007f1e0ff */
[----:B------:R-:W-:Y:S05]  /*156a0*/  WARPSYNC.COLLECTIVE R15, `(.L_x_14053) ;  /* 0x000000000f087348 */ /* 0x000fea0003c00000 */
[----:B------:R0:W1:Y:S02]  /*156b0*/  SHFL.IDX P6, R14, R13, R12, R11 ;  /* 0x0000000c0d0e7389 */ /* 0x00006400000c000b */
[----:B01----:R-:W-:Y:S01]  /*156c0*/  ENDCOLLECTIVE ;  /* 0x000000000000791b */ /* 0x003fe20003800000 */
.L_x_14053:
        /* <DEDUP_REMOVED lines=13> */
.L_x_14054:
[----:B------:R-:W-:Y:S01]  /*157a0*/  IMAD.MOV.U32 R13, RZ, RZ, R24 ;  /* 0x000000ffff0d7224 */ /* 0x000fe200078e0018 */
[----:B------:R-:W-:Y:S02]  /*157b0*/  MOV R12, 0x4 ;  /* 0x00000004000c7802 */ /* 0x000fe40000000f00 */
[----:B------:R-:W-:-:S13]  /*157c0*/  IADD3 R2, P0, R14, R0, RZ ;  /* 0x000000000e027210 */ /* 0x000fda0007f1e0ff */
[----:B------:R-:W-:Y:S05]  /*157d0*/  WARPSYNC.COLLECTIVE R15, `(.L_x_14055) ;  /* 0x000000000f087348 */ /* 0x000fea0003c00000 */
[----:B------:R0:W1:Y:S02]  /*157e0*/  SHFL.IDX P6, R14, R13, R12, R11 ;  /* 0x0000000c0d0e7389 */ /* 0x00006400000c000b */
[----:B01----:R-:W-:Y:S01]  /*157f0*/  ENDCOLLECTIVE ;  /* 0x000000000000791b */ /* 0x003fe20003800000 */
.L_x_14055:
        /* <DEDUP_REMOVED lines=13> */
.L_x_14056:
[----:B------:R-:W-:Y:S02]  /*158d0*/  IMAD.MOV.U32 R13, RZ, RZ, R24 ;  /* 0x000000ffff0d7224 */ /* 0x000fe400078e0018 */
[----:B------:R-:W-:Y:S01]  /*158e0*/  IMAD.MOV.U32 R12, RZ, RZ, 0x5 ;  /* 0x00000005ff0c7424 */ /* 0x000fe200078e00ff */
[----:B------:R-:W-:-:S13]  /*158f0*/  IADD3 R2, P0, R14, R0, RZ ;  /* 0x000000000e027210 */ /* 0x000fda0007f1e0ff */
[----:B------:R-:W-:Y:S05]  /*15900*/  WARPSYNC.COLLECTIVE R15, `(.L_x_14057) ;  /* 0x000000000f087348 */ /* 0x000fea0003c00000 */
[----:B------:R0:W1:Y:S02]  /*15910*/  SHFL.IDX P6, R14, R13, R12, R11 ;  /* 0x0000000c0d0e7389 */ /* 0x00006400000c000b */
[----:B01----:R-:W-:Y:S01]  /*15920*/  ENDCOLLECTIVE ;  /* 0x000000000000791b */ /* 0x003fe20003800000 */
.L_x_14057:
        /* <DEDUP_REMOVED lines=13> */
.L_x_14058:
[----:B------:R-:W-:Y:S05]  /*15a00*/  BRA `(.L_x_14059) ;  /* 0xffffffbc00dc7947 */ /* 0x000fea000383ffff */
.L_x_13945:
        /* <DEDUP_REMOVED lines=8> */
.L_x_14061:
[----:B------:R-:W-:Y:S05]  /*15a90*/  BSYNC B0 ;  /* 0x0000000000007941 */ /* 0x000fea0003800000 */
.L_x_14060:
[----:B------:R-:W-:Y:S05]  /*15aa0*/  BRA `(.L_x_14062) ;  /* 0xffffffc000ac7947 */ /* 0x000fea000383ffff */
.L_x_13948:
[----:B0-----:R0:W1:Y:S02]  /*15ab0*/  SYNCS.PHASECHK.TRANS64.TRYWAIT P0, [R7+URZ+0x32420], R0 ;  /* 0x03242000070075a7 */ /* 0x001064000800017f */
[----:B-1----:R-:W-:Y:S05]  /*15ac0*/  @!P0 NANOSLEEP.SYNCS 0x989680 ;  /* 0x009896800000895d */ /* 0x002fea0003900000 */
[----:B------:R-:W1:Y:S02]  /*15ad0*/  @!P0 SYNCS.PHASECHK.TRANS64 P0, [R7+URZ+0x32420], R0 ;  /* 0x03242000070085a7 */ /* 0x000e64000800007f */
[----:B-1----:R-:W-:Y:S05]  /*15ae0*/  @!P0 BRA `(.L_x_13948) ;  /* 0xfffffffc00f08947 */ /* 0x002fea000383ffff */
[----:B------:R-:W-:Y:S05]  /*15af0*/  BRA `(.L_x_14063) ;  /* 0xffffffc000f47947 */ /* 0x000fea000383ffff */
.L_x_13949:
        /* <DEDUP_REMOVED lines=8> */
[----:B0-23-5:R-:W-:Y:S05]  /*15b80*/  WARPSYNC.COLLECTIVE R15, `(.L_x_14065) ;  /* 0x000000000f087348 */ /* 0x02dfea0003c00000 */
[----:B------:R1:W4:Y:S02]  /*15b90*/  SHFL.IDX P6, R14, R13, R12, R11 ;  /* 0x0000000c0d0e7389 */ /* 0x00032400000c000b */
[----:B012345:R-:W-:Y:S01]  /*15ba0*/  ENDCOLLECTIVE ;  /* 0x000000000000791b */ /* 0x03ffe20003800000 */
.L_x_14065:
[----:B------:R-:W-:Y:S05]  /*15bb0*/  BSYNC B0 ;  /* 0x0000000000007941 */ /* 0x000fea0003800000 */
.L_x_14064:
[----:B------:R-:W-:Y:S05]  /*15bc0*/  BRA `(.L_x_14066) ;  /* 0xffffffc000dc7947 */ /* 0x000fea000383ffff */
.L_x_13952:
[----:B------:R-:W-:Y:S01]  /*15bd0*/  BSSY B1, `(.L_x_14067) ;  /* 0x0000006000017945 */ /* 0x000fe20003800000 */
[----:B------:R-:W-:-:S07]  /*15be0*/  IMAD.MOV.U32 R15, RZ, RZ, -0x1 ;  /* 0xffffffffff0f7424 */ /* 0x000fce00078e00ff */
[----:B0-23-5:R-:W-:Y:S05]  /*15bf0*/  WARPSYNC.COLLECTIVE R15, `(.L_x_14068) ;  /* 0x000000000f0c7348 */ /* 0x02dfea0003c00000 */
[----:B------:R-:W-:Y:S02]  /*15c00*/  ELECT P6, UR62, PT ;  /* 0x00000000003e782f */ /* 0x000fe400038c0000 */
[----:B------:R-:W-:Y:S01]  /*15c10*/  MOV R14, UR62 ;  /* 0x0000003e000e7c02 */ /* 0x000fe20008000f00 */
[----:B0-23-5:R-:W-:Y:S10]  /*15c20*/  ENDCOLLECTIVE ;  /* 0x000000000000791b */ /* 0x02dff40003800000 */
.L_x_14068:
[----:B------:R-:W-:Y:S05]  /*15c30*/  BSYNC B1 ;  /* 0x0000000000017941 */ /* 0x000fea0003800000 */
.L_x_14067:
[----:B------:R-:W-:Y:S05]  /*15c40*/  BRA `(.L_x_14069) ;  /* 0xffffffc000d47947 */ /* 0x000fea000383ffff */
.L_x_13954:
[----:B0-----:R0:W1:Y:S02]  /*15c50*/  SYNCS.PHASECHK.TRANS64.TRYWAIT P1, [R5+URZ+0x32440], R0 ;  /* 0x03244000050075a7 */ /* 0x001064000802017f */
[----:B-1----:R-:W-:Y:S05]  /*15c60*/  @!P1 NANOSLEEP.SYNCS 0x989680 ;  /* 0x009896800000995d */ /* 0x002fea0003900000 */
[----:B------:R-:W1:Y:S02]  /*15c70*/  @!P1 SYNCS.PHASECHK.TRANS64 P1, [R5+URZ+0x32440], R0 ;  /* 0x03244000050095a7 */ /* 0x000e64000802007f */
[----:B-1----:R-:W-:Y:S05]  /*15c80*/  @!P1 BRA `(.L_x_13954) ;  /* 0xfffffffc00f09947 */ /* 0x002fea000383ffff */
[----:B------:R-:W-:Y:S05]  /*15c90*/  BRA `(.L_x_14070) ;  /* 0xffffffc000fc7947 */ /* 0x000fea000383ffff */
.L_x_13956:
[----:B-1----:R1:W4:Y:S02]  /*15ca0*/  SYNCS.PHASECHK.TRANS64.TRYWAIT P1, [R3+URZ+0x32440], R2 ;  /* 0x03244002030075a7 */ /* 0x002324000802017f */
[----:B----4-:R-:W-:Y:S05]  /*15cb0*/  @!P1 NANOSLEEP.SYNCS 0x989680 ;  /* 0x009896800000995d */ /* 0x010fea0003900000 */
[----:B------:R-:W4:Y:S02]  /*15cc0*/  @!P1 SYNCS.PHASECHK.TRANS64 P1, [R3+URZ+0x32440], R2 ;  /* 0x03244002030095a7 */ /* 0x000f24000802007f */
[----:B----4-:R-:W-:Y:S05]  /*15cd0*/  @!P1 BRA `(.L_x_13956) ;  /* 0xfffffffc00f09947 */ /* 0x010fea000383ffff */
[----:B------:R-:W-:Y:S05]  /*15ce0*/  BRA `(.L_x_14071) ;  /* 0xffffffc400087947 */ /* 0x000fea000383ffff */
.L_x_13958:
[----:B----4-:R4:W0:Y:S02]  /*15cf0*/  SYNCS.PHASECHK.TRANS64.TRYWAIT P1, [R5+URZ+0x32460], R0 ;  /* 0x03246000050075a7 */ /* 0x010824000802017f */
[----:B0-----:R-:W-:Y:S05]  /*15d00*/  @!P1 NANOSLEEP.SYNCS 0x989680 ;  /* 0x009896800000995d */ /* 0x001fea0003900000 */
[----:B------:R-:W0:Y:S02]  /*15d10*/  @!P1 SYNCS.PHASECHK.TRANS64 P1, [R5+URZ+0x32460], R0 ;  /* 0x03246000050095a7 */ /* 0x000e24000802007f */
[----:B0-----:R-:W-:Y:S05]  /*15d20*/  @!P1 BRA `(.L_x_13958) ;  /* 0xfffffffc00f09947 */ /* 0x001fea000383ffff */
[----:B------:R-:W-:Y:S05]  /*15d30*/  BRA `(.L_x_14072) ;  /* 0xffffffc400047947 */ /* 0x000fea000383ffff */
.L_x_14073:
        /* <DEDUP_REMOVED lines=12> */
.L_x_15681:


//--------------------- .text._ZN7cutlass13device_kernelIN5flash11enable_sm90INS1_16FlashAttnFwdSm90INS1_25CollectiveMainloopFwdSm90ILi2EN4cute5tupleIJNS5_1CILi1EEES8_S8_EEENS6_IJNS7_ILi128EEENS7_ILi96EEENS7_ILi64EEEEEELi256ENS_6half_tEfNS_4arch4Sm90ELb1ELb0ELb1ELb1ELb1ELb0ELb0ELb1ELb0ELb1ELb0ELb0EEENS1_21CollectiveEpilogueFwdINS6_IJSA_NS7_ILi256EEESB_EEES9_SE_SG_Li256ELb1ELb1ELb0ELb0EEENS1_36VarlenDynamicPersistentTileSchedulerILi128ELi96ELi256ELi128ELb0ELb1ELb1ELb1ELb1ELb1EEEEEEEEEvNT_6ParamsE --------------------------
	.section	.text._ZN7cutlass13device_kernelIN5flash11enable_sm90INS1_16FlashAttnFwdSm90INS1_25CollectiveMainloopFwdSm90ILi2EN4cute5tupleIJNS5_1CILi1EEES8_S8_EEENS6_IJNS7_ILi128EEENS7_ILi96EEENS7_ILi64EEEEEELi256ENS_6half_tEfNS_4arch4Sm90ELb1ELb0ELb1ELb1ELb1ELb0ELb0ELb1ELb0ELb1ELb0ELb0EEENS1_21CollectiveEpilogueFwdINS6_IJSA_NS7_ILi256EEESB_EEES9_SE_SG_Li256ELb1ELb1ELb0ELb0EEENS1_36VarlenDynamicPersistentTileSchedulerILi128ELi96ELi256ELi128ELb0ELb1ELb1ELb1ELb1ELb1EEEEEEEEEvNT_6ParamsE,"ax",@progbits
	.align	128
.text._ZN7cutlass13device_kernelIN5flash11enable_sm90INS1_16FlashAttnFwdSm90INS1_25CollectiveMainloopFwdSm90ILi2EN4cute5tupleIJNS5_1CILi1EEES8_S8_EEENS6_IJNS7_ILi128EEENS7_ILi96EEENS7_ILi64EEEEEELi256ENS_6half_tEfNS_4arch4Sm90ELb1ELb0ELb1ELb1ELb1ELb0ELb0ELb1ELb0ELb1ELb0ELb0EEENS1_21CollectiveEpilogueFwdINS6_IJSA_NS7_ILi256EEESB_EEES9_SE_SG_Li256ELb1ELb1ELb0ELb0EEENS1_36VarlenDynamicPersistentTileSchedulerILi128ELi96ELi256ELi128ELb0ELb1ELb1ELb1ELb1ELb1EEEEEEEEEvNT_6ParamsE:
        .type           _ZN7cutlass13device_kernelIN5flash11enable_sm90INS1_16FlashAttnFwdSm90INS1_25CollectiveMainloopFwdSm90ILi2EN4cute5tupleIJNS5_1CILi1EEES8_S8_EEENS6_IJNS7_ILi128EEENS7_ILi96EEENS7_ILi64EEEEEELi256ENS_6half_tEfNS_4arch4Sm90ELb1ELb0ELb1ELb1ELb1ELb0ELb0ELb1ELb0ELb1ELb0ELb0EEENS1_21CollectiveEpilogueFwdINS6_IJSA_NS7_ILi256EEESB_EEES9_SE_SG_Li256ELb1ELb1ELb0ELb0EEENS1_36VarlenDynamicPersistentTileSchedulerILi128ELi96ELi256ELi128ELb0ELb1ELb1ELb1ELb1ELb1EEEEEEEEEvNT_6ParamsE,@function
        .size           _ZN7cutlass13device_kernelIN5flash11enable_sm90INS1_16FlashAttnFwdSm90INS1_25CollectiveMainloopFwdSm90ILi2EN4cute5tupleIJNS5_1CILi1EEES8_S8_EEENS6_IJNS7_ILi128EEENS7_ILi96EEENS7_ILi64EEEEEELi256ENS_6half_tEfNS_4arch4Sm90ELb1ELb0ELb1ELb1ELb1ELb0ELb0ELb1ELb0ELb1ELb0ELb0EEENS1_21CollectiveEpilogueFwdINS6_IJSA_NS7_ILi256EEESB_EEES9_SE_SG_Li256ELb1ELb1ELb0ELb0EEENS1_36VarlenDynamicPersistentTileSchedulerILi128ELi96ELi256ELi128ELb0ELb1ELb1ELb1ELb1ELb1EEEEEEEEEvNT_6ParamsE,(.L_x_15682 - _ZN7cutlass13device_kernelIN5flash11enable_sm90INS1_16FlashAttnFwdSm90INS1_25CollectiveMainloopFwdSm90ILi2EN4cute5tupleIJNS5_1CILi1EEES8_S8_EEENS6_IJNS7_ILi128EEENS7_ILi96EEENS7_ILi64EEEEEELi256ENS_6half_tEfNS_4arch4Sm90ELb1ELb0ELb1ELb1ELb1ELb0ELb0ELb1ELb0ELb1ELb0ELb0EEENS1_21CollectiveEpilogueFwdINS6_IJSA_NS7_ILi256EEESB_EEES9_SE_SG_Li256ELb1ELb1ELb0ELb0EEENS1_36VarlenDynamicPersistentTileSchedulerILi128ELi96ELi256ELi128ELb0ELb1ELb1ELb1ELb1ELb1EEEEEEEEEvNT_6ParamsE)
        .other          _ZN7cutlass13device_kernelIN5flash11enable_sm90INS1_16FlashAttnFwdSm90INS1_25CollectiveMainloopFwdSm90ILi2EN4cute5tupleIJNS5_1CILi1EEES8_S8_EEENS6_IJNS7_ILi128EEENS7_ILi96EEENS7_ILi64EEEEEELi256ENS_6half_tEfNS_4arch4Sm90ELb1ELb0ELb1ELb1ELb1ELb0ELb0ELb1ELb0ELb1ELb0ELb0EEENS1_21CollectiveEpilogueFwdINS6_IJSA_NS7_ILi256EEESB_EEES9_SE_SG_Li256ELb1ELb1ELb0ELb0EEENS1_36VarlenDynamicPersistentTileSchedulerILi128ELi96ELi256ELi128ELb0ELb1ELb1ELb1ELb1ELb1EEEEEEEEEvNT_6ParamsE,@"STO_CUDA_ENTRY STV_DEFAULT"
_ZN7cutlass13device_kernelIN5flash11enable_sm90INS1_16FlashAttnFwdSm90INS1_25CollectiveMainloopFwdSm90ILi2EN4cute5tupleIJNS5_1CILi1EEES8_S8_EEENS6_IJNS7_ILi128EEENS7_ILi96EEENS7_ILi64EEEEEELi256ENS_6half_tEfNS_4arch4Sm90ELb1ELb0ELb1ELb1ELb1ELb0ELb0ELb1ELb0ELb1ELb0ELb0EEENS1_21CollectiveEpilogueFwdINS6_IJSA_NS7_ILi256EEESB_EEES9_SE_SG_Li256ELb1ELb1ELb0ELb0EEENS1_36VarlenDynamicPersistentTileSchedulerILi128ELi96ELi256ELi128ELb0ELb1ELb1ELb1ELb1ELb1EEEEEEEEEvNT_6ParamsE:
        /* <DEDUP_REMOVED lines=45> */
.L_x_14074:
        /* <DEDUP_REMOVED lines=22> */
.L_x_14075:
        /* <DEDUP_REMOVED lines=18> */
.L_x_14076:
        /* <DEDUP_REMOVED lines=22> */
.L_x_14077:
        /* <DEDUP_REMOVED lines=23> */
.L_x_14078:
        /* <DEDUP_REMOVED lines=8> */
.L_x_14080:
        /* <DEDUP_REMOVED lines=23> */
[----:B------:R-:W-:Y:S01]  /*0a10*/  R2UR UR7, R7 ;  /* 0x00000000070772ca */ /* 0x000fe200000e0000 */
        /* <DEDUP_REMOVED lines=24> */
[----:B------:R-:W-:-:S02]  /*0ba0*/  LEA.HI R0, R0, R209, RZ, 0x3 ;  /* 0x000000d100007211 */ /* 0x000fc400078f18ff */
[----:B------:R-:W-:Y:S01]  /*0bb0*/  LOP3.LUT R2, R2, 0x1ffffffe, RZ, 0xc0, !PT ;  /* 0x1ffffffe02027812 */ /* 0x000fe200078ec0ff */
[----:B------:R-:W-:Y:S01]  /*0bc0*/  IMAD.IADD R6, R209, 0x1, -R6 ;  /* 0x00000001d1067824 */ /* 0x000fe200078e0a06 */
[----:B------:R-:W-:Y:S02]  /*0bd0*/  LOP3.LUT R11, R11, 0xfffffff8, RZ, 0xc0, !PT ;  /* 0xfffffff80b0b7812 */ /* 0x000fe400078ec0ff */
[----:B------:R-:W-:Y:S02]  /*0be0*/  LEA.HI R8, R8, R201, RZ, 0x5 ;  /* 0x000000c908087211 */ /* 0x000fe400078f28ff */
[----:B------:R-:W-:Y:S01]  /*0bf0*/  LEA.HI R3, R3, R202, RZ, 0x1 ;  /* 0x000000ca03037211 */ /* 0x000fe200078f08ff */
[----:B------:R-:W-:Y:S01]  /*0c00*/  IMAD.IADD R11, R10, 0x1, -R11 ;  /* 0x000000010a0b7824 */ /* 0x000fe200078e0a0b */
[----:B------:R-:W-:Y:S02]  /*0c10*/  LOP3.LUT R4, R0, 0xfffffff8, RZ, 0xc0, !PT ;  /* 0xfffffff800047812 */ /* 0x000fe400078ec0ff */
[----:B------:R-:W-:-:S02]  /*0c20*/  IADD3 R2, R5, -R2, RZ ;  /* 0x8000000205027210 */ /* 0x000fc40007ffe0ff */
[----:B------:R-:W-:Y:S01]  /*0c30*/  SHF.R.S32.HI R8, RZ, 0x5, R8 ;  /* 0x00000005ff087819 */ /* 0x000fe20000011408 */
[----:B------:R-:W-:Y:S01]  /*0c40*/  IMAD.IADD R23, R209, 0x1, -R4 ;  /* 0x00000001d1177824 */ /* 0x000fe200078e0a04 */
[----:B------:R-:W-:Y:S01]  /*0c50*/  LOP3.LUT R3, R3, 0x3fffffe, RZ, 0xc0, !PT ;  /* 0x03fffffe03037812 */ /* 0x000fe200078ec0ff */
[----:B------:R-:W-:Y:S01]  /*0c60*/  IMAD R204, R2, 0x8, R7 ;  /* 0x0000000802cc7824 */ /* 0x000fe200078e0207 */
[----:B------:R-:W-:Y:S01]  /*0c70*/  LEA.HI R5, R6, R6, RZ, 0x1 ;  /* 0x0000000606057211 */ /* 0x000fe200078f08ff */
[----:B------:R-:W-:Y:S01]  /*0c80*/  IMAD R8, R8, 0x10, R11 ;  /* 0x0000001008087824 */ /* 0x000fe200078e020b */
[----:B------:R-:W-:Y:S01]  /*0c90*/  SHF.R.S32.HI R200, RZ, 0x3, R0 ;  /* 0x00000003ffc87819 */ /* 0x000fe20000011400 */
[----:B------:R-:W-:Y:S01]  /*0ca0*/  IMAD.IADD R3, R202, 0x1, -R3 ;  /* 0x00000001ca037824 */ /* 0x000fe200078e0a03 */
[----:B------:R-:W-:Y:S01]  /*0cb0*/  LOP3.LUT R5, R5, 0x1ffffffe, RZ, 0xc0, !PT ;  /* 0x1ffffffe05057812 */ /* 0x000fe200078ec0ff */
[----:B------:R-:W-:Y:S01]  /*0cc0*/  IMAD.SHL.U32 R2, R23, 0x8, RZ ;  /* 0x0000000817027824 */ /* 0x000fe200078e00ff */
[----:B------:R-:W-:Y:S01]  /*0cd0*/  LOP3.LUT R0, R9, 0x7ffffffc, RZ, 0xc0, !PT ;  /* 0x7ffffffc09007812 */ /* 0x000fe200078ec0ff */
[----:B------:R-:W-:Y:S01]  /*0ce0*/  IMAD R203, R3, 0x40, R8 ;  /* 0x0000004003cb7824 */ /* 0x000fe200078e0208 */
[----:B------:R-:W-:Y:S01]  /*0cf0*/  IADD3 R16, R6, -R5, RZ ;  /* 0x8000000506107210 */ /* 0x000fe20007ffe0ff */
[C---:B------:R-:W-:Y:S01]  /*0d00*/  VIADD R19, R2.reuse, 0x40 ;  /* 0x0000004002137836 */ /* 0x040fe20000000000 */
[----:B------:R-:W-:Y:S01]  /*0d10*/  SHF.R.S32.HI R208, RZ, 0x1f, R2 ;  /* 0x0000001fffd07819 */ /* 0x000fe20000011402 */
[----:B------:R-:W-:Y:S01]  /*0d20*/  VIADD R18, R2, 0x80 ;  /* 0x0000008002127836 */ /* 0x000fe20000000000 */
[----:B------:R-:W-:Y:S01]  /*0d30*/  LEA R16, R16, R203, 0x3 ;  /* 0x000000cb10107211 */ /* 0x000fe200078e18ff */
[----:B------:R-:W-:Y:S01]  /*0d40*/  VIADD R22, R2, 0xc0 ;  /* 0x000000c002167836 */ /* 0x000fe20000000000 */
[----:B------:R-:W-:Y:S01]  /*0d50*/  SHF.R.S32.HI R207, RZ, 0x1f, R19 ;  /* 0x0000001fffcf7819 */ /* 0x000fe20000011413 */
[----:B------:R-:W-:Y:S01]  /*0d60*/  IMAD.IADD R17, R201, 0x1, -R0 ;  /* 0x00000001c9117824 */ /* 0x000fe200078e0a00 */
[----:B------:R-:W-:-:S02]  /*0d70*/  SHF.R.S32.HI R206, RZ, 0x1f, R18 ;  /* 0x0000001fffce7819 */ /* 0x000fc40000011412 */
[----:B------:R-:W-:-:S07]  /*0d80*/  SHF.R.S32.HI R205, RZ, 0x1f, R22 ;  /* 0x0000001fffcd7819 */ /* 0x000fce0000011416 */
.L_x_14140:
[----:B------:R-:W-:Y:S01]  /*0d90*/  ULDC.64 UR8, c[0x0][0xc88] ;  /* 0x0003220000087ab9 */ /* 0x000fe20000000a00 */
[----:B------:R-:W-:Y:S01]  /*0da0*/  ULDC.64 UR10, c[0x0][0xa18] ;  /* 0x00028600000a7ab9 */ /* 0x000fe20000000a00 */
[----:B------:R-:W-:Y:S02]  /*0db0*/  UIMAD.WIDE UR8, UR7, 0x4, UR8 ;  /* 0x00000004070878a5 */ /* 0x000fe4000f8e0208 */
[----:B------:R-:W-:Y:S01]  /*0dc0*/  UISETP.NE.U32.AND UP1, UPT, UR10, URZ, UPT ;  /* 0x0000003f0a00728c */ /* 0x000fe2000bf25070 */
[----:B------:R-:W-:Y:S01]  /*0dd0*/  ULDC UR4, c[0x0][0x424] ;  /* 0x0001090000047ab9 */ /* 0x000fe20000000800 */
[----:B------:R-:W-:Y:S02]  /*0de0*/  ULDC UR7, c[0x0][0x2f0] ;  /* 0x0000bc0000077ab9 */ /* 0x000fe40000000800 */
[----:B01----:R-:W-:Y:S02]  /*0df0*/  IMAD.U32 R4, RZ, RZ, UR8 ;  /* 0x00000008ff047e24 */ /* 0x003fe4000f8e00ff */
[----:B--2---:R-:W-:Y:S01]  /*0e00*/  IMAD.U32 R5, RZ, RZ, UR9 ;  /* 0x00000009ff057e24 */ /* 0x004fe2000f8e00ff */
        /* <DEDUP_REMOVED lines=18> */
[----:B------:R-:W2:Y:S04]  /*0f30*/  @P0 LDG.E R4, desc[UR48][R4.64] ;  /* 0x0000003004040981 */ /* 0x000ea8000c1e1900 */
[----:B---3--:R-:W3:Y:S01]  /*0f40*/  @P2 LDG.E R6, desc[UR48][R6.64] ;  /* 0x0000003006062981 */ /* 0x008ee2000c1e1900 */
        /* <DEDUP_REMOVED lines=11> */
[----:B----4-:R-:W-:-:S14]  /*1000*/  @P2 BRA `(.L_x_14081) ;  /* 0x0000000000382947 */ /* 0x010fdc0003800000 */
[----:B------:R-:W-:Y:S01]  /*1010*/  ULDC.64 UR6, c[0x0][0xa00] ;  /* 0x0002800000067ab9 */ /* 0x000fe20000000a00 */
[----:B------:R-:W-:Y:S01]  /*1020*/  ULDC UR42, c[0x0][0x288] ;  /* 0x0000a200002a7ab9 */ /* 0x000fe20000000800 */
[----:B------:R-:W-:-:S04]  /*1030*/  ISETP.NE.U32.AND P0, PT, RZ, UR6, PT ;  /* 0x00000006ff007c0c */ /* 0x000fc8000bf05070 */
[----:B------:R-:W-:-:S13]  /*1040*/  ISETP.NE.AND.EX P0, PT, RZ, UR7, PT, P0 ;  /* 0x00000007ff007c0c */ /* 0x000fda000bf05300 */
[----:B------:R-:W-:Y:S05]  /*1050*/  @!P0 BRA `(.L_x_14081) ;  /* 0x0000000000248947 */ /* 0x000fea0003800000 */
[----:B------:R-:W-:Y:S02]  /*1060*/  ULDC.64 UR6, c[0x0][0xa00] ;  /* 0x0002800000067ab9 */ /* 0x000fe40000000a00 */
[----:B------:R-:W-:-:S06]  /*1070*/  UIMAD.WIDE UR6, UR40, 0x4, UR6 ;  /* 0x00000004280678a5 */ /* 0x000fcc000f8e0206 */
[----:B------:R-:W-:Y:S01]  /*1080*/  MOV R4, UR6 ;  /* 0x0000000600047c02 */ /* 0x000fe20008000f00 */
[----:B------:R-:W-:-:S05]  /*1090*/  IMAD.U32 R5, RZ, RZ, UR7 ;  /* 0x00000007ff057e24 */ /* 0x000fca000f8e00ff */
[----:B------:R-:W2:Y:S04]  /*10a0*/  LDG.E R3, desc[UR48][R4.64] ;  /* 0x0000003004037981 */ /* 0x000ea8000c1e1900 */
[----:B------:R-:W3:Y:S01]  /*10b0*/  LDG.E R0, desc[UR48][R4.64+0x4] ;  /* 0x0000043004007981 */ /* 0x000ee2000c1e1900 */
[----:B--2---:R-:W-:Y:S02]  /*10c0*/  R2UR UR42, R3 ;  /* 0x00000000032a72ca */ /* 0x004fe400000e0000 */
[----:B---3--:R-:W-:-:S13]  /*10d0*/  R2UR UR6, R0 ;  /* 0x00000000000672ca */ /* 0x008fda00000e0000 */
[----:B------:R-:W-:-:S12]  /*10e0*/  UIADD3 UR42, -UR42, UR6, URZ ;  /* 0x000000062a2a7290 */ /* 0x000fd8000fffe13f */
.L_x_14081:
[----:B------:R-:W-:Y:S05]  /*10f0*/  @!P1 BRA `(.L_x_14082) ;  /* 0x00000000001c9947 */ /* 0x000fea0003800000 */
[----:B------:R-:W-:-:S04]  /*1100*/  ULEA UR4, UP0, UR40, UR8, 0x2 ;  /* 0x0000000828047291 */ /* 0x000fc8000f80103f */
[----:B------:R-:W-:Y:S02]  /*1110*/  ULEA.HI.X UR6, UR40, UR9, UR41, 0x2, UP0 ;  /* 0x0000000928067291 */ /* 0x000fe400080f1429 */
[----:B------:R-:W-:-:S04]  /*1120*/  IMAD.U32 R4, RZ, RZ, UR4 ;  /* 0x00000004ff047e24 */ /* 0x000fc8000f8e00ff */
[----:B------:R-:W-:-:S05]  /*1130*/  IMAD.U32 R5, RZ, RZ, UR6 ;  /* 0x00000006ff057e24 */ /* 0x000fca000f8e00ff */
[----:B------:R-:W2:Y:S02]  /*1140*/  LDG.E R4, desc[UR48][R4.64] ;  /* 0x0000003004047981 */ /* 0x000ea4000c1e1900 */
[----:B--2---:R-:W-:Y:S01]  /*1150*/  R2UR UR4, R4 ;  /* 0x00000000040472ca */ /* 0x004fe200000e0000 */
[----:B------:R-:W-:-:S14]  /*1160*/  BRA `(.L_x_14083) ;  /* 0x0000000000347947 */ /* 0x000fdc0003800000 */
.L_x_14082:
        /* <DEDUP_REMOVED lines=13> */
.L_x_14083:
[----:B------:R-:W-:Y:S01]  /*1240*/  UIADD3 UR44, -UR44, UR4, URZ ;  /* 0x000000042c2c7290 */ /* 0x000fe2000fffe13f */
[----:B------:R-:W-:Y:S01]  /*1250*/  PLOP3.LUT P0, PT, PT, PT, PT, 0x80, 0x0 ;  /* 0x000000000000781c */ /* 0x000fe20003f0f070 */
[----:B------:R-:W-:Y:S01]  /*1260*/  USHF.L.U32 UR45, UR5, 0x7, URZ ;  /* 0x00000007052d7899 */ /* 0x000fe2000800063f */
[----:B------:R-:W-:Y:S01]  /*1270*/  IMAD.MOV.U32 R3, RZ, RZ, RZ ;  /* 0x000000ffff037224 */ /* 0x000fe200078e00ff */
[----:B------:R-:W-:Y:S01]  /*1280*/  ULDC UR4, c[0x0][0x448] ;  /* 0x0001120000047ab9 */ /* 0x000fe20000000800 */
[----:B------:R-:W-:Y:S01]  /*1290*/  UIADD3 UR7, UR44, 0x60, -UR42 ;  /* 0x000000602c077890 */ /* 0x000fe2000fffe82a */
[----:B------:R-:W-:Y:S01]  /*12a0*/  CS2R R8, SRZ ;  /* 0x0000000000087805 */ /* 0x000fe2000001ff00 */
[----:B------:R-:W-:Y:S01]  /*12b0*/  UISETP.NE.AND UP0, UPT, UR4, 0x1, UPT ;  /* 0x000000010400788c */ /* 0x000fe2000bf05270 */
[----:B------:R-:W-:Y:S01]  /*12c0*/  MOV R0, RZ ;  /* 0x000000ff00007202 */ /* 0x000fe20000000f00 */
[----:B------:R-:W-:Y:S01]  /*12d0*/  UIADD3 UR6, UR45, 0x7f, URZ ;  /* 0x0000007f2d067890 */ /* 0x000fe2000fffe03f */
[----:B------:R-:W-:Y:S01]  /*12e0*/  IMAD.MOV.U32 R150, RZ, RZ, RZ ;  /* 0x000000ffff967224 */ /* 0x000fe200078e00ff */
[----:B------:R-:W-:Y:S01]  /*12f0*/  UP2UR UR47, UPR, URZ, 0x1 ;  /* 0x000000013f2f7883 */ /* 0x000fe20008000000 */
[----:B------:R-:W-:-:S02]  /*1300*/  CS2R R148, SRZ ;  /* 0x0000000000947805 */ /* 0x000fc4000001ff00 */
[----:B------:R-:W-:Y:S02]  /*1310*/  CS2R R146, SRZ ;  /* 0x0000000000927805 */ /* 0x000fe4000001ff00 */
[----:B------:R-:W-:Y:S02]  /*1320*/  CS2R R144, SRZ ;  /* 0x0000000000907805 */ /* 0x000fe4000001ff00 */
[----:B------:R-:W-:Y:S02]  /*1330*/  CS2R R142, SRZ ;  /* 0x00000000008e7805 */ /* 0x000fe4000001ff00 */
[----:B------:R-:W-:Y:S02]  /*1340*/  CS2R R140, SRZ ;  /* 0x00000000008c7805 */ /* 0x000fe4000001ff00 */
[----:B------:R-:W-:Y:S01]  /*1350*/  CS2R R138, SRZ ;  /* 0x00000000008a7805 */ /* 0x000fe2000001ff00 */
[----:B------:R-:W-:Y:S01]  /*1360*/  @UP0 ULDC UR4, c[0x0][0x44c] ;  /* 0x0001130000040ab9 */ /* 0x000fe20000000800 */
[----:B------:R-:W-:Y:S01]  /*1370*/  @UP0 ULDC UR8, c[0x0][0x450] ;  /* 0x0001140000080ab9 */ /* 0x000fe20000000800 */
[----:B------:R-:W-:Y:S01]  /*1380*/  UIMAD.WIDE.U32 UR4, UR6, UR4, URZ ;  /* 0x00000004060472a5 */ /* 0x000fe2000f8e003f */
[----:B------:R-:W-:Y:S01]  /*1390*/  CS2R R136, SRZ ;  /* 0x0000000000887805 */ /* 0x000fe2000001ff00 */
[----:B------:R-:W-:Y:S01]  /*13a0*/  UIADD3 UR4, UR44, 0x5f, URZ ;  /* 0x0000005f2c047890 */ /* 0x000fe2000fffe03f */
[----:B------:R-:W-:Y:S01]  /*13b0*/  CS2R R134, SRZ ;  /* 0x0000000000867805 */ /* 0x000fe2000001ff00 */
[----:B------:R-:W-:Y:S01]  /*13c0*/  @UP0 USHF.R.U32.HI UR6, URZ, UR8, UR5 ;  /* 0x000000083f060299 */ /* 0x000fe20008011605 */
[----:B------:R-:W-:Y:S01]  /*13d0*/  CS2R R132, SRZ ;  /* 0x0000000000847805 */ /* 0x000fe2000001ff00 */
[----:B------:R-:W-:Y:S01]  /*13e0*/  UIMAD.WIDE UR4, UR4, 0x2aaaaaab, URZ ;  /* 0x2aaaaaab040478a5 */ /* 0x000fe2000f8e023f */
[----:B------:R-:W-:Y:S01]  /*13f0*/  CS2R R130, SRZ ;  /* 0x0000000000827805 */ /* 0x000fe2000001ff00 */
[----:B------:R-:W-:Y:S01]  /*1400*/  UIADD3 UR6, UR7, UR6, URZ ;  /* 0x0000000607067290 */ /* 0x000fe2000fffe03f */
[----:B------:R-:W-:Y:S01]  /*1410*/  CS2R R128, SRZ ;  /* 0x0000000000807805 */ /* 0x000fe2000001ff00 */
[----:B------:R-:W-:Y:S01]  /*1420*/  USHF.R.U32.HI UR4, URZ, 0x1f, UR5 ;  /* 0x0000001f3f047899 */ /* 0x000fe20008011605 */
[----:B------:R-:W-:Y:S01]  /*1430*/  CS2R R126, SRZ ;  /* 0x00000000007e7805 */ /* 0x000fe2000001ff00 */
[----:B------:R-:W-:Y:S01]  /*1440*/  UIMAD.WIDE UR6, UR6, 0x2aaaaaab, URZ ;  /* 0x2aaaaaab060678a5 */ /* 0x000fe2000f8e023f */
[----:B------:R-:W-:Y:S01]  /*1450*/  CS2R R124, SRZ ;  /* 0x00000000007c7805 */ /* 0x000fe2000001ff00 */
[----:B------:R-:W-:Y:S01]  /*1460*/  ULEA.HI.SX32 UR4, UR5, UR4, 0x1c ;  /* 0x0000000405047291 */ /* 0x000fe2000f8fe23f */
[----:B------:R-:W-:Y:S01]  /*1470*/  CS2R R122, SRZ ;  /* 0x00000000007a7805 */ /* 0x000fe2000001ff00 */
[----:B------:R-:W-:Y:S01]  /*1480*/  USHF.R.U32.HI UR6, URZ, 0x1f, UR7 ;  /* 0x0000001f3f067899 */ /* 0x000fe20008011607 */
[----:B------:R-:W-:-:S02]  /*1490*/  CS2R R120, SRZ ;  /* 0x0000000000787805 */ /* 0x000fc4000001ff00 */
[----:B------:R-:W-:Y:S02]  /*14a0*/  CS2R R118, SRZ ;  /* 0x0000000000767805 */ /* 0x000fe4000001ff00 */
[----:B------:R-:W-:Y:S01]  /*14b0*/  CS2R R116, SRZ ;  /* 0x0000000000747805 */ /* 0x000fe2000001ff00 */
[----:B------:R-:W-:Y:S01]  /*14c0*/  ULEA.HI.SX32 UR6, UR7, UR6, 0x1c ;  /* 0x0000000607067291 */ /* 0x000fe2000f8fe23f */
        /* <DEDUP_REMOVED lines=8> */
[----:B------:R-:W-:Y:S01]  /*1550*/  IMAD.MOV.U32 R170, RZ, RZ, RZ ;  /* 0x000000ffffaa7224 */ /* 0x000fe200078e00ff */
[----:B------:R-:W-:Y:S02]  /*1560*/  CS2R R168, SRZ ;  /* 0x0000000000a87805 */ /* 0x000fe4000001ff00 */
[----:B------:R-:W-:Y:S01]  /*1570*/  CS2R R100, SRZ ;  /* 0x0000000000647805 */ /* 0x000fe2000001ff00 */
[----:B------:R-:W-:Y:S01]  /*1580*/  UISETP.GE.AND UP0, UPT, UR50, 0x1, UPT ;  /* 0x000000013200788c */ /* 0x000fe2000bf06270 */
[----:B------:R-:W-:Y:S02]  /*1590*/  CS2R R166, SRZ ;  /* 0x0000000000a67805 */ /* 0x000fe4000001ff00 */
[----:B------:R-:W-:-:S02]  /*15a0*/  CS2R R96, SRZ ;  /* 0x0000000000607805 */ /* 0x000fc4000001ff00 */
[----:B------:R-:W-:Y:S02]  /*15b0*/  CS2R R86, SRZ ;  /* 0x0000000000567805 */ /* 0x000fe4000001ff00 */
[----:B------:R-:W-:Y:S02]  /*15c0*/  CS2R R92, SRZ ;  /* 0x00000000005c7805 */ /* 0x000fe4000001ff00 */
[----:B------:R-:W-:Y:S02]  /*15d0*/  CS2R R90, SRZ ;  /* 0x00000000005a7805 */ /* 0x000fe4000001ff00 */
[----:B------:R-:W-:Y:S02]  /*15e0*/  PLOP3.LUT P1, PT, PT, PT, UP0, 0x80, 0x0 ;  /* 0x000000000000781c */ /* 0x000fe40003f2f008 */
        /* <DEDUP_REMOVED lines=64> */
.L_x_14085:
        /* <DEDUP_REMOVED lines=10> */
.L_x_14225:
[----:B0-----:R-:W-:Y:S01]  /*1a90*/  MOV R0, UR46 ;  /* 0x0000002e00007c02 */ /* 0x001fe20008000f00 */
[----:B------:R-:W-:Y:S05]  /*1aa0*/  WARPSYNC.ALL ;  /* 0x0000000000007948 */ /* 0x000fea0003800000 */
[----:B------:R0:W-:Y:S01]  /*1ab0*/  BAR.SYNC.DEFER_BLOCKING R7, 0x100 ;  /* 0x000400070000751d */ /* 0x0001e20000010000 */
[----:B------:R-:W-:-:S13]  /*1ac0*/  ISETP.NE.AND P0, PT, R0, 0x3, PT ;  /* 0x000000030000780c */ /* 0x000fda0003f05270 */
[----:B0-----:R-:W-:Y:S05]  /*1ad0*/  @!P0 BRA `(.L_x_14087) ;  /* 0x0000000000048947 */ /* 0x001fea0003800000 */
[----:B------:R-:W-:Y:S01]  /*1ae0*/  BPT.TRAP 0x1 ;  /* 0x000000040000795c */ /* 0x000fe20000300000 */
.L_x_14087:
[----:B------:R-:W-:Y:S01]  /*1af0*/  ULEA UR22, UR38, UR51, 0x3 ;  /* 0x0000003326167291 */ /* 0x000fe2000f8e183f */
[----:B------:R-:W-:-:S05]  /*1b00*/  IMAD.U32 R8, RZ, RZ, UR37 ;  /* 0x00000025ff087e24 */ /* 0x000fca000f8e00ff */
[----:B------:R-:W-:-:S04]  /*1b10*/  SHF.L.U32 R8, R8, 0x1f, RZ ;  /* 0x0000001f08087819 */ /* 0x000fc800000006ff */
[----:B------:R0:W1:Y:S01]  /*1b20*/  SYNCS.PHASECHK.TRANS64.TRYWAIT P1, [UR22+0x22830], R8 ;  /* 0x02283008ff0075a7 */ /* 0x0000620008020156 */
[----:B------:R-:W-:Y:S05]  /*1b30*/  @!P0 BRA `(.L_x_14088) ;  /* 0x0000000000048947 */ /* 0x000fea0003800000 */
[----:B------:R-:W-:Y:S01]  /*1b40*/  BPT.TRAP 0x1 ;  /* 0x000000040000795c */ /* 0x000fe20000300000 */
.L_x_14088:
[----:B-1----:R-:W-:Y:S05]  /*1b50*/  @P1 BRA `(.L_x_14089) ;  /* 0x0000000000081947 */ /* 0x002fea0003800000 */
[----:B------:R-:W1:Y:S02]  /*1b60*/  SYNCS.PHASECHK.TRANS64.TRYWAIT P1, [UR22+0x22830], R8 ;  /* 0x02283008ff0075a7 */ /* 0x000e640008020156 */
[----:B-1----:R-:W-:Y:S05]  /*1b70*/  @!P1 BRA `(.L_x_14090) ;  /* 0x0000010000309947 */ /* 0x002fea0003800000 */
.L_x_14089:
[----:B------:R-:W-:Y:S01]  /*1b80*/  UIADD3 UR4, UR51, 0x1c400, URZ ;  /* 0x0001c40033047890 */ /* 0x000fe2000fffe03f */
[----:B------:R-:W-:Y:S01]  /*1b90*/  WARPGROUP.ARRIVE ;  /* 0x00000000000079c5 */ /* 0x000fe20000000000 */
[----:B------:R-:W-:-:S05]  /*1ba0*/  ULOP3.LUT UR16, UR53, 0x10000, URZ, 0xfc, !UPT ;  /* 0x0001000035107892 */ /* 0x000fca000f8efc3f */
[----:B------:R-:W2:Y:S01]  /*1bb0*/  S2R R0, SR_TID.X ;  /* 0x0000000000007919 */ /* 0x000ea20000002100 */
[----:B------:R-:W-:Y:S01]  /*1bc0*/  USHF.R.U32.HI UR4, URZ, 0x4, UR4 ;  /* 0x000000043f047899 */ /* 0x000fe20008011604 */
[----:B------:R-:W-:Y:S01]  /*1bd0*/  UMOV UR17, 0x40000040 ;  /* 0x4000004000117882 */ /* 0x000fe20000000000 */
[----:B------:R-:W-:Y:S02]  /*1be0*/  UMOV UR19, 0x40000040 ;  /* 0x4000004000137882 */ /* 0x000fe40000000000 */
[----:B------:R-:W-:Y:S01]  /*1bf0*/  ULOP3.LUT UR4, UR4, 0x3fff, URZ, 0xc0, !UPT ;  /* 0x00003fff04047892 */ /* 0x000fe2000f8ec03f */
[----:B------:R-:W-:Y:S01]  /*1c00*/  UMOV UR5, 0x40000040 ;  /* 0x4000004000057882 */ /* 0x000fe20000000000 */
[----:B------:R-:W-:Y:S02]  /*1c10*/  UMOV UR7, 0x40000040 ;  /* 0x4000004000077882 */ /* 0x000fe40000000000 */
[----:B------:R-:W-:Y:S02]  /*1c20*/  ULOP3.LUT UR20, UR4, 0x10000, URZ, 0xfc, !UPT ;  /* 0x0001000004147892 */ /* 0x000fe4000f8efc3f */
[----:B------:R-:W-:-:S02]  /*1c30*/  UIADD3 UR4, UR16, 0x2, URZ ;  /* 0x0000000210047890 */ /* 0x000fc4000fffe03f */
[----:B------:R-:W-:Y:S02]  /*1c40*/  UIMAD UR18, UR38, 0x300, UR20 ;  /* 0x00000300261278a4 */ /* 0x000fe4000f8e0214 */
[----:B------:R-:W-:Y:S02]  /*1c50*/  UIADD3 UR8, UR16, 0x4, URZ ;  /* 0x0000000410087890 */ /* 0x000fe4000fffe03f */
[----:B------:R-:W-:Y:S02]  /*1c60*/  UIADD3 UR6, UR18, 0x2, URZ ;  /* 0x0000000212067890 */ /* 0x000fe4000fffe03f */
[----:B------:R-:W-:Y:S01]  /*1c70*/  UIADD3 UR10, UR18, 0x4, URZ ;  /* 0x00000004120a7890 */ /* 0x000fe2000fffe03f */
[----:B------:R-:W-:Y:S02]  /*1c80*/  UMOV UR9, 0x40000040 ;  /* 0x4000004000097882 */ /* 0x000fe40000000000 */
[----:B------:R-:W-:Y:S01]  /*1c90*/  HGMMA.64x96x16.F32 R24, gdesc[UR16], RZ, !UPT, gsb0 ;  /* 0x01600000101879f0 */ /* 0x000fe2000c0008ff */
[----:B------:R-:W-:Y:S01]  /*1ca0*/  UMOV UR11, 0x40000040 ;  /* 0x40000040000b7882 */ /* 0x000fe20000000000 */
[----:B------:R-:W-:-:S02]  /*1cb0*/  UIADD3 UR12, UR16, 0x6, URZ ;  /* 0x00000006100c7890 */ /* 0x000fc4000fffe03f */
        /* <DEDUP_REMOVED lines=18> */
.L_x_14091:
        /* <DEDUP_REMOVED lines=9> */
[----:B------:R-:W3:Y:S01]  /*1e70*/  MUFU.TANH R20, R26 ;  /* 0x0000001a00147308 */ /* 0x000ee20000002400 */
[----:B------:R-:W-:Y:S01]  /*1e80*/  FMUL.FTZ R31, R31, UR7 ;  /* 0x000000071f1f7c20 */ /* 0x000fe20008410000 */
[----:B------:R-:W-:Y:S01]  /*1e90*/  @UP0 ULDC UR6, c[0x0][0x44c] ;  /* 0x0001130000060ab9 */ /* 0x000fe20000000800 */
[----:B------:R-:W-:Y:S01]  /*1ea0*/  FMUL.FTZ R34, R34, UR7 ;  /* 0x0000000722227c20 */ /* 0x000fe20008410000 */
[----:B------:R-:W-:Y:S01]  /*1eb0*/  FMUL.FTZ R35, R35, UR7 ;  /* 0x0000000723237c20 */ /* 0x000fe20008410000 */
[----:B------:R-:W-:Y:S01]  /*1ec0*/  FMUL.FTZ R25, R25, UR7 ;  /* 0x0000000719197c20 */ /* 0x000fe20008410000 */
[----:B------:R-:W-:Y:S01]  /*1ed0*/  FMUL.FTZ R38, R38, UR7 ;  /* 0x0000000726267c20 */ /* 0x000fe20008410000 */
[----:B------:R-:W-:Y:S01]  /*1ee0*/  FMUL.FTZ R39, R39, UR7 ;  /* 0x0000000727277c20 */ /* 0x000fe20008410000 */
[----:B------:R-:W4:Y:S01]  /*1ef0*/  MUFU.TANH R27, R27 ;  /* 0x0000001b001b7308 */ /* 0x000f220000002400 */
[----:B------:R-:W-:Y:S01]  /*1f00*/  FMUL.FTZ R28, R28, UR7 ;  /* 0x000000071c1c7c20 */ /* 0x000fe20008410000 */
[----:B-1----:R-:W-:Y:S01]  /*1f10*/  @P1 IMAD.HI.U32 R3, R4, UR6, RZ ;  /* 0x0000000604031c27 */ /* 0x002fe2000f8e00ff */
[----:B------:R-:W-:-:S03]  /*1f20*/  @UP0 ULDC UR6, c[0x0][0x450] ;  /* 0x0001140000060ab9 */ /* 0x000fc60000000800 */
[----:B------:R-:W-:Y:S01]  /*1f30*/  FMUL.FTZ R42, R42, UR7 ;  /* 0x000000072a2a7c20 */ /* 0x000fe20008410000 */
[----:B------:R-:W-:Y:S01]  /*1f40*/  FMUL.FTZ R43, R43, UR7 ;  /* 0x000000072b2b7c20 */ /* 0x000fe20008410000 */
[----:B------:R-:W-:Y:S01]  /*1f50*/  FMUL.FTZ R32, R32, UR7 ;  /* 0x0000000720207c20 */ /* 0x000fe20008410000 */
[----:B------:R-:W-:Y:S01]  /*1f60*/  @P2 SHF.R.U32.HI R4, RZ, UR6, R3 ;  /* 0x00000006ff042c19 */ /* 0x000fe20008011603 */
[----:B------:R-:W-:Y:S01]  /*1f70*/  UIMAD UR6, UR50, -0x60, UR44 ;  /* 0xffffffa0320678a4 */ /* 0x000fe2000f8e022c */
[----:B------:R-:W1:Y:S01]  /*1f80*/  MUFU.TANH R30, R30 ;  /* 0x0000001e001e7308 */ /* 0x000e620000002400 */
[----:B------:R-:W-:Y:S01]  /*1f90*/  FMUL.FTZ R40, R40, UR7 ;  /* 0x0000000728287c20 */ /* 0x000fe20008410000 */
[----:B------:R-:W-:Y:S01]  /*1fa0*/  FMUL.FTZ R46, R46, UR7 ;  /* 0x000000072e2e7c20 */ /* 0x000fe20008410000 */
[----:B------:R-:W5:Y:S01]  /*1fb0*/  SHFL.IDX PT, R3, R4, 0x1, 0x1c1f ;  /* 0x003c1f0004037f89 */ /* 0x000f6200000e0000 */
[----:B------:R-:W-:Y:S01]  /*1fc0*/  UIADD3 UR6, UR6, 0x60, URZ ;  /* 0x0000006006067890 */ /* 0x000fe2000fffe03f */
[----:B------:R-:W-:Y:S01]  /*1fd0*/  FMUL.FTZ R41, R41, UR7 ;  /* 0x0000000729297c20 */ /* 0x000fe20008410000 */
[----:B------:R-:W-:Y:S01]  /*1fe0*/  FMUL.FTZ R36, R36, UR7 ;  /* 0x0000000724247c20 */ /* 0x000fe20008410000 */
[----:B------:R-:W-:Y:S01]  /*1ff0*/  FMUL.FTZ R47, R47, UR7 ;  /* 0x000000072f2f7c20 */ /* 0x000fe20008410000 */
[----:B------:R-:W-:Y:S01]  /*2000*/  MUFU.TANH R31, R31 ;  /* 0x0000001f001f7308 */ /* 0x000fe20000002400 */
[----:B------:R-:W-:Y:S01]  /*2010*/  FMUL.FTZ R50, R50, UR7 ;  /* 0x0000000732327c20 */ /* 0x000fe20008410000 */
[----:B------:R-:W-:-:S02]  /*2020*/  IMAD.U32 R6, RZ, RZ, UR6 ;  /* 0x00000006ff067e24 */ /* 0x000fc4000f8e00ff */
[----:B------:R-:W-:Y:S01]  /*2030*/  FMUL.FTZ R51, R51, UR7 ;  /* 0x0000000733337c20 */ /* 0x000fe20008410000 */
[----:B------:R-:W-:Y:S01]  /*2040*/  FMUL.FTZ R54, R54, UR7 ;  /* 0x0000000736367c20 */ /* 0x000fe20008410000 */
[----:B------:R-:W-:Y:S01]  /*2050*/  FMUL.FTZ R55, R55, UR7 ;  /* 0x0000000737377c20 */ /* 0x000fe20008410000 */
[----:B------:R-:W-:Y:S02]  /*2060*/  IMAD R5, R17, -0x2, R6 ;  /* 0xfffffffe11057824 */ /* 0x000fe400078e0206 */
[----:B------:R-:W-:Y:S01]  /*2070*/  FMUL.FTZ R58, R58, UR7 ;  /* 0x000000073a3a7c20 */ /* 0x000fe20008410000 */
[----:B------:R-:W-:Y:S01]  /*2080*/  IMAD.U32 R6, RZ, RZ, UR42 ;  /* 0x0000002aff067e24 */ /* 0x000fe2000f8e00ff */
[----:B------:R-:W0:Y:S01]  /*2090*/  MUFU.TANH R34, R34 ;  /* 0x0000002200227308 */ /* 0x000e220000002400 */
[----:B------:R-:W-:Y:S01]  /*20a0*/  FMUL.FTZ R59, R59, UR7 ;  /* 0x000000073b3b7c20 */ /* 0x000fe20008410000 */
[----:B------:R-:W-:Y:S01]  /*20b0*/  FMUL.FTZ R62, R62, UR7 ;  /* 0x000000073e3e7c20 */ /* 0x000fe20008410000 */
[----:B------:R-:W-:Y:S01]  /*20c0*/  FMUL.FTZ R63, R63, UR7 ;  /* 0x000000073f3f7c20 */ /* 0x000fe20008410000 */
[--C-:B------:R-:W-:Y:S01]  /*20d0*/  IADD3 R6, -R6, 0x1, R5.reuse ;  /* 0x0000000106067810 */ /* 0x100fe20007ffe105 */
[----:B------:R-:W-:Y:S01]  /*20e0*/  FMUL.FTZ R66, R66, UR7 ;  /* 0x0000000742427c20 */ /* 0x000fe20008410000 */
[----:B------:R-:W-:Y:S01]  /*20f0*/  FMUL.FTZ R67, R67, UR7 ;  /* 0x0000000743437c20 */ /* 0x000fe20008410000 */
[----:B------:R-:W-:Y:S01]  /*2100*/  FMUL.FTZ R70, R70, UR7 ;  /* 0x0000000746467c20 */ /* 0x000fe20008410000 */
[----:B------:R4:W-:Y:S01]  /*2110*/  MUFU.TANH R11, R25 ;  /* 0x00000019000b7308 */ /* 0x0009e20000002400 */
[----:B------:R-:W-:Y:S01]  /*2120*/  FMUL.FTZ R71, R71, UR7 ;  /* 0x0000000747477c20 */ /* 0x000fe20008410000 */
[-CC-:B-----5:R-:W-:Y:S01]  /*2130*/  VIADDMNMX R3, R3, R6.reuse, R5.reuse, PT ;  /* 0x0000000603037246 */ /* 0x1a0fe20003800105 */
[----:B------:R-:W5:Y:S01]  /*2140*/  SHFL.IDX PT, R4, R4, RZ, 0x1c1f ;  /* 0x001c1fff04047589 */ /* 0x000f6200000e0000 */
[----:B------:R-:W-:Y:S01]  /*2150*/  FMUL.FTZ R24, R24, UR7 ;  /* 0x0000000718187c20 */ /* 0x000fe20008410000 */
[----:B------:R-:W-:Y:S01]  /*2160*/  FMUL.FTZ R29, R29, UR7 ;  /* 0x000000071d1d7c20 */ /* 0x000fe20008410000 */
[----:B------:R-:W-:Y:S01]  /*2170*/  ISETP.GT.AND P1, PT, R3, RZ, PT ;  /* 0x000000ff0300720c */ /* 0x000fe20003f24270 */
[----:B------:R-:W-:Y:S01]  /*2180*/  FMUL.FTZ R33, R33, UR7 ;  /* 0x0000000721217c20 */ /* 0x000fe20008410000 */
[C---:B------:R-:W-:Y:S01]  /*2190*/  ISETP.GT.AND P2, PT, R3.reuse, 0x1, PT ;  /* 0x000000010300780c */ /* 0x040fe20003f44270 */
[----:B------:R-:W-:Y:S01]  /*21a0*/  MUFU.TANH R35, R35 ;  /* 0x0000002300237308 */ /* 0x000fe20000002400 */
[----:B------:R-:W-:Y:S01]  /*21b0*/  ISETP.GT.AND P3, PT, R3, 0x8, PT ;  /* 0x000000080300780c */ /* 0x000fe20003f64270 */
[----:B------:R-:W-:Y:S01]  /*21c0*/  FMUL.FTZ R37, R37, UR7 ;  /* 0x0000000725257c20 */ /* 0x000fe20008410000 */
[----:B---3--:R-:W-:Y:S01]  /*21d0*/  FSEL R20, R20, -INF , P1 ;  /* 0xff80000014147808 */ /* 0x008fe20000800000 */
[----:B------:R-:W-:Y:S01]  /*21e0*/  FMUL.FTZ R49, R49, UR7 ;  /* 0x0000000731317c20 */ /* 0x000fe20008410000 */
[----:B----4-:R-:W-:Y:S01]  /*21f0*/  FSEL R25, R27, -INF , P2 ;  /* 0xff8000001b197808 */ /* 0x010fe20001000000 */
[----:B------:R-:W-:Y:S01]  /*2200*/  FMUL.FTZ R44, R44, UR7 ;  /* 0x000000072c2c7c20 */ /* 0x000fe20008410000 */
[----:B------:R-:W-:Y:S01]  /*2210*/  ISETP.GT.AND P1, PT, R3, 0x9, PT ;  /* 0x000000090300780c */ /* 0x000fe20003f24270 */
[----:B------:R-:W3:Y:S01]  /*2220*/  MUFU.TANH R38, R38 ;  /* 0x0000002600267308 */ /* 0x000ee20000002400 */
[----:B-1----:R-:W-:Y:S01]  /*2230*/  FSEL R26, R30, -INF , P3 ;  /* 0xff8000001e1a7808 */ /* 0x002fe20001800000 */
[----:B------:R-:W-:Y:S01]  /*2240*/  FMUL.FTZ R45, R45, UR7 ;  /* 0x000000072d2d7c20 */ /* 0x000fe20008410000 */
[----:B------:R-:W-:Y:S01]  /*2250*/  FMNMX.FTZ R9, R20, R25, !PT ;  /* 0x0000001914097209 */ /* 0x000fe20007810000 */
[----:B------:R-:W-:Y:S01]  /*2260*/  FMUL.FTZ R48, R48, UR7 ;  /* 0x0000000730307c20 */ /* 0x000fe20008410000 */
[----:B------:R-:W-:Y:S01]  /*2270*/  ISETP.GT.AND P2, PT, R3, 0x10, PT ;  /* 0x000000100300780c */ /* 0x000fe20003f44270 */
[----:B------:R-:W-:Y:S01]  /*2280*/  FMUL.FTZ R52, R52, UR7 ;  /* 0x0000000734347c20 */ /* 0x000fe20008410000 */
[----:B------:R-:W-:Y:S01]  /*2290*/  FMNMX.FTZ R9, R26, R9, !PT ;  /* 0x000000091a097209 */ /* 0x000fe20007810000 */
[----:B------:R1:W-:Y:S01]  /*22a0*/  MUFU.TANH R12, R28 ;  /* 0x0000001c000c7308 */ /* 0x0003e20000002400 */
[----:B0-----:R-:W-:Y:S01]  /*22b0*/  FSEL R30, R34, -INF , P2 ;  /* 0xff800000221e7808 */ /* 0x001fe20001000000 */
[----:B------:R-:W-:Y:S01]  /*22c0*/  FMUL.FTZ R53, R53, UR7 ;  /* 0x0000000735357c20 */ /* 0x000fe20008410000 */
[----:B------:R-:W-:Y:S01]  /*22d0*/  ISETP.GT.AND P2, PT, R3, 0x18, PT ;  /* 0x000000180300780c */ /* 0x000fe20003f44270 */
[----:B------:R-:W-:Y:S01]  /*22e0*/  FMUL.FTZ R56, R56, UR7 ;  /* 0x0000000738387c20 */ /* 0x000fe20008410000 */
[----:B-----5:R-:W-:Y:S01]  /*22f0*/  VIADDMNMX R6, R4, R6, R5, PT ;  /* 0x0000000604067246 */ /* 0x020fe20003800105 */
[----:B------:R-:W-:Y:S01]  /*2300*/  FMUL.FTZ R57, R57, UR7 ;  /* 0x0000000739397c20 */ /* 0x000fe20008410000 */
[----:B------:R-:W-:Y:S01]  /*2310*/  FMUL.FTZ R60, R60, UR7 ;  /* 0x000000073c3c7c20 */ /* 0x000fe20008410000 */
[----:B------:R-:W-:Y:S01]  /*2320*/  MUFU.TANH R39, R39 ;  /* 0x0000002700277308 */ /* 0x000fe20000002400 */
[----:B-1----:R-:W-:Y:S01]  /*2330*/  FSEL R28, R31, -INF , P1 ;  /* 0xff8000001f1c7808 */ /* 0x002fe20000800000 */
[----:B------:R-:W-:Y:S01]  /*2340*/  FMUL.FTZ R61, R61, UR7 ;  /* 0x000000073d3d7c20 */ /* 0x000fe20008410000 */
[----:B------:R-:W-:Y:S01]  /*2350*/  ISETP.GT.AND P1, PT, R3, 0x11, PT ;  /* 0x000000110300780c */ /* 0x000fe20003f24270 */
[----:B------:R-:W-:Y:S01]  /*2360*/  FMUL.FTZ R64, R64, UR7 ;  /* 0x0000000740407c20 */ /* 0x000fe20008410000 */
[----:B------:R-:W-:Y:S01]  /*2370*/  FMNMX.FTZ R9, R28, R9, !PT ;  /* 0x000000091c097209 */ /* 0x000fe20007810000 */
[----:B------:R-:W-:Y:S01]  /*2380*/  FMUL.FTZ R65, R65, UR7 ;  /* 0x0000000741417c20 */ /* 0x000fe20008410000 */
[----:B---3--:R-:W-:Y:S01]  /*2390*/  FSEL R34, R38, -INF , P2 ;  /* 0xff80000026227808 */ /* 0x008fe20001000000 */
[----:B------:R-:W0:Y:S01]  /*23a0*/  MUFU.TANH R42, R42 ;  /* 0x0000002a002a7308 */ /* 0x000e220000002400 */
[----:B------:R-:W-:Y:S01]  /*23b0*/  FMNMX.FTZ R9, R30, R9, !PT ;  /* 0x000000091e097209 */ /* 0x000fe20007810000 */
[----:B------:R-:W-:Y:S01]  /*23c0*/  FMUL.FTZ R68, R68, UR7 ;  /* 0x0000000744447c20 */ /* 0x000fe20008410000 */
[----:B------:R-:W-:Y:S01]  /*23d0*/  ISETP.GT.AND P2, PT, R3, 0x20, PT ;  /* 0x000000200300780c */ /* 0x000fe20003f44270 */
[----:B------:R-:W-:Y:S01]  /*23e0*/  FMUL.FTZ R69, R69, UR7 ;  /* 0x0000000745457c20 */ /* 0x000fe20008410000 */
[----:B------:R-:W-:Y:S01]  /*23f0*/  ISETP.GT.AND P3, PT, R6, 0x8, PT ;  /* 0x000000080600780c */ /* 0x000fe20003f64270 */
[----:B------:R-:W-:-:S02]  /*2400*/  UIADD3 UR6, UR22, 0x22840, URZ ;  /* 0x0002284016067890 */ /* 0x000fc4000fffe03f */
[----:B------:R1:W-:Y:S02]  /*2410*/  MUFU.TANH R15, R32 ;  /* 0x00000020000f7308 */ /* 0x0003e40000002400 */
[----:B------:R-:W-:-:S06]  /*2420*/  UPRMT UR6, UR52, 0x654, UR6 ;  /* 0x0000065434067896 */ /* 0x000fcc0008000006 */
        /* <DEDUP_REMOVED lines=342> */
.L_x_14092:
[----:B------:R0:W1:Y:S01]  /*3990*/  SYNCS.PHASECHK.TRANS64.TRYWAIT P1, [UR22+0x22850], R8 ;  /* 0x02285008ff0075a7 */ /* 0x0000620008020156 */
[----:B------:R-:W-:Y:S05]  /*39a0*/  @!P0 BRA `(.L_x_14093) ;  /* 0x0000000000048947 */ /* 0x000fea0003800000 */
[----:B------:R-:W-:Y:S01]  /*39b0*/  BPT.TRAP 0x1 ;  /* 0x000000040000795c */ /* 0x000fe20000300000 */
.L_x_14093:
[----:B-1----:R-:W-:Y:S05]  /*39c0*/  @P1 BRA `(.L_x_14094) ;  /* 0x0000000000081947 */ /* 0x002fea0003800000 */
[----:B------:R-:W1:Y:S02]  /*39d0*/  SYNCS.PHASECHK.TRANS64.TRYWAIT P1, [UR22+0x22850], R8 ;  /* 0x02285008ff0075a7 */ /* 0x000e640008020156 */
[----:B-1----:R-:W-:Y:S05]  /*39e0*/  @!P1 BRA `(.L_x_14095) ;  /* 0x000000e000ac9947 */ /* 0x002fea0003800000 */
.L_x_14094:
        /* <DEDUP_REMOVED lines=43> */
.L_x_14096:
[----:B------:R-:W-:Y:S01]  /*3ca0*/  UISETP.NE.AND UP0, UPT, UR47, URZ, UPT ;  /* 0x0000003f2f00728c */ /* 0x000fe2000bf05270 */
[----:B------:R-:W2:Y:S01]  /*3cb0*/  S2UR UR14, SR_CgaCtaId ;  /* 0x00000000000e79c3 */ /* 0x000ea20000008800 */
[----:B------:R-:W-:Y:S01]  /*3cc0*/  UMOV UR11, UR45 ;  /* 0x0000002d000b7c82 */ /* 0x000fe20008000000 */
[----:B------:R-:W-:Y:S02]  /*3cd0*/  UIADD3 UR22, UR22, 0x22860, URZ ;  /* 0x0002286016167890 */ /* 0x000fe4000fffe03f */
[----:B------:R-:W-:-:S06]  /*3ce0*/  UIADD3 UR23, UR50, -0x2, URZ ;  /* 0xfffffffe32177890 */ /* 0x000fcc000fffe03f */
[----:B------:R-:W-:Y:S01]  /*3cf0*/  @UP0 ULDC UR6, c[0x0][0x44c] ;  /* 0x0001130000060ab9 */ /* 0x000fe20000000800 */
[----:B------:R-:W-:Y:S01]  /*3d00*/  @UP0 ULDC UR15, c[0x0][0x450] ;  /* 0x00011400000f0ab9 */ /* 0x000fe20000000800 */
[----:B------:R-:W-:-:S04]  /*3d10*/  UIMAD.WIDE.U32 UR6, UR45, UR6, URZ ;  /* 0x000000062d0672a5 */ /* 0x000fc8000f8e003f */
[----:B------:R-:W-:-:S04]  /*3d20*/  @UP0 USHF.R.U32.HI UR11, URZ, UR15, UR7 ;  /* 0x0000000f3f0b0299 */ /* 0x000fc80008011607 */
[----:B------:R-:W-:-:S04]  /*3d30*/  UIADD3 UR6, UR11, UR44, -UR42 ;  /* 0x0000002c0b067290 */ /* 0x000fc8000fffe82a */
        /* <DEDUP_REMOVED lines=11> */
[----:B------:R-:W-:Y:S01]  /*3df0*/  ULDC UR26, c[0x0][0x9d8] ;  /* 0x00027600001a7ab9 */ /* 0x000fe20000000800 */
[----:B0-----:R-:W-:Y:S01]  /*3e00*/  IMAD.MOV.U32 R8, RZ, RZ, R6 ;  /* 0x000000ffff087224 */ /* 0x001fe200078e0006 */
[----:B------:R-:W-:-:S06]  /*3e10*/  ULDC UR27, c[0x0][0x988] ;  /* 0x00026200001b7ab9 */ /* 0x000fcc0000000800 */
.L_x_14108:
[----:B------:R-:W-:-:S04]  /*3e20*/  UIADD3 UR38, UR38, 0x1, URZ ;  /* 0x0000000126267890 */ /* 0x000fc8000fffe03f */
[----:B------:R-:W-:-:S04]  /*3e30*/  UISETP.NE.AND UP0, UPT, UR38, 0x2, UPT ;  /* 0x000000022600788c */ /* 0x000fc8000bf05270 */
[----:B------:R-:W-:Y:S02]  /*3e40*/  USEL UR6, URZ, 0x1, UP0 ;  /* 0x000000013f067887 */ /* 0x000fe40008000000 */
[----:B------:R-:W-:Y:S02]  /*3e50*/  USEL UR38, UR38, URZ, UP0 ;  /* 0x0000003f26267287 */ /* 0x000fe40008000000 */
[----:B------:R-:W-:Y:S01]  /*3e60*/  ULOP3.LUT UR37, UR37, UR6, URZ, 0x3c, !UPT ;  /* 0x0000000625257292 */ /* 0x000fe2000f8e3c3f */
[----:B01----:R-:W-:Y:S11]  /*3e70*/  @!P0 BRA `(.L_x_14098) ;  /* 0x0000000000048947 */ /* 0x003ff60003800000 */
[----:B------:R-:W-:Y:S01]  /*3e80*/  BPT.TRAP 0x1 ;  /* 0x000000040000795c */ /* 0x000fe20000300000 */
.L_x_14098:
[----:B------:R-:W0:Y:S01]  /*3e90*/  S2UR UR24, SR_CgaCtaId ;  /* 0x00000000001879c3 */ /* 0x000e220000008800 */
[----:B------:R-:W-:Y:S01]  /*3ea0*/  UMOV UR6, 0x400 ;  /* 0x0000040000067882 */ /* 0x000fe20000000000 */
[----:B------:R-:W-:-:S04]  /*3eb0*/  MOV R7, UR37 ;  /* 0x0000002500077c02 */ /* 0x000fc80008000f00 */
[----:B------:R-:W-:Y:S01]  /*3ec0*/  SHF.L.U32 R7, R7, 0x1f, RZ ;  /* 0x0000001f07077819 */ /* 0x000fe200000006ff */
[----:B0-----:R-:W-:-:S04]  /*3ed0*/  ULEA UR6, UR24, UR6, 0x18 ;  /* 0x0000000618067291 */ /* 0x001fc8000f8ec03f */
[----:B------:R-:W-:-:S09]  /*3ee0*/  ULEA UR25, UR38, UR6, 0x3 ;  /* 0x0000000626197291 */ /* 0x000fd2000f8e183f */
[----:B------:R0:W1:Y:S01]  /*3ef0*/  SYNCS.PHASECHK.TRANS64.TRYWAIT P1, [UR25+0x22830], R7 ;  /* 0x02283007ff0075a7 */ /* 0x0000620008020159 */
[----:B------:R-:W-:Y:S05]  /*3f00*/  @!P0 BRA `(.L_x_14099) ;  /* 0x0000000000048947 */ /* 0x000fea0003800000 */
[----:B------:R-:W-:Y:S01]  /*3f10*/  BPT.TRAP 0x1 ;  /* 0x000000040000795c */ /* 0x000fe20000300000 */
.L_x_14099:
[----:B-1----:R-:W-:Y:S05]  /*3f20*/  @P1 BRA `(.L_x_14100) ;  /* 0x0000000000081947 */ /* 0x002fea0003800000 */
[----:B------:R-:W1:Y:S02]  /*3f30*/  SYNCS.PHASECHK.TRANS64.TRYWAIT P1, [UR25+0x22830], R7 ;  /* 0x02283007ff0075a7 */ /* 0x000e640008020159 */
[----:B-1----:R-:W-:Y:S05]  /*3f40*/  @!P1 BRA `(.L_x_14101) ;  /* 0x000000dc006c9947 */ /* 0x002fea0003800000 */
.L_x_14100:
        /* <DEDUP_REMOVED lines=26> */
.L_x_14102:
[----:B------:R-:W-:Y:S01]  /*40f0*/  UISETP.NE.AND UP0, UPT, UR47, URZ, UPT ;  /* 0x0000003f2f00728c */ /* 0x000fe2000bf05270 */
[----:B------:R-:W-:Y:S02]  /*4100*/  VIADD R5, R16, UR45 ;  /* 0x0000002d10057c36 */ /* 0x000fe40008000000 */
[----:B------:R-:W-:Y:S01]  /*4110*/  FMUL.FTZ R14, R161, UR26 ;  /* 0x0000001aa10e7c20 */ /* 0x000fe20008410000 */
[----:B------:R-:W-:Y:S01]  /*4120*/  FMUL.FTZ R13, R160, UR26 ;  /* 0x0000001aa00d7c20 */ /* 0x000fe20008410000 */
[----:B------:R-:W-:Y:S01]  /*4130*/  FMUL.FTZ R160, R167, UR26 ;  /* 0x0000001aa7a07c20 */ /* 0x000fe20008410000 */
[----:B------:R-:W-:Y:S01]  /*4140*/  FMUL.FTZ R154, R154, UR26 ;  /* 0x0000001a9a9a7c20 */ /* 0x000fe20008410000 */
[----:B------:R-:W-:Y:S01]  /*4150*/  PLOP3.LUT P1, PT, PT, PT, UP0, 0x80, 0x0 ;  /* 0x000000000000781c */ /* 0x000fe20003f2f008 */
[----:B------:R-:W-:Y:S01]  /*4160*/  IMAD.MOV.U32 R210, RZ, RZ, -0x2 ;  /* 0xfffffffeffd27424 */ /* 0x000fe200078e00ff */
[----:B------:R-:W-:Y:S01]  /*4170*/  PLOP3.LUT P2, PT, PT, PT, UP0, 0x80, 0x0 ;  /* 0x000000000000781c */ /* 0x000fe20003f4f008 */
[----:B------:R-:W-:Y:S01]  /*4180*/  FMUL.FTZ R6, R152, UR26 ;  /* 0x0000001a98067c20 */ /* 0x000fe20008410000 */
[----:B------:R-:W-:Y:S01]  /*4190*/  FMUL.FTZ R10, R153, UR26 ;  /* 0x0000001a990a7c20 */ /* 0x000fe20008410000 */
[----:B------:R-:W-:Y:S01]  /*41a0*/  @UP0 ULDC UR6, c[0x0][0x44c] ;  /* 0x0001130000060ab9 */ /* 0x000fe20000000800 */
[----:B------:R-:W-:Y:S01]  /*41b0*/  FMUL.FTZ R152, R169, UR26 ;  /* 0x0000001aa9987c20 */ /* 0x000fe20008410000 */
[----:B------:R-:W-:Y:S01]  /*41c0*/  FMUL.FTZ R153, R155, UR26 ;  /* 0x0000001a9b997c20 */ /* 0x000fe20008410000 */
[----:B------:R-:W-:Y:S01]  /*41d0*/  IMAD.U32 R169, RZ, RZ, UR42 ;  /* 0x0000002affa97e24 */ /* 0x000fe2000f8e00ff */
[----:B------:R-:W2:Y:S01]  /*41e0*/  MUFU.TANH R154, R154 ;  /* 0x0000009a009a7308 */ /* 0x000ea20000002400 */
[----:B------:R-:W-:Y:S01]  /*41f0*/  FMUL.FTZ R155, R158, UR26 ;  /* 0x0000001a9e9b7c20 */ /* 0x000fe20008410000 */
[----:B------:R-:W-:Y:S01]  /*4200*/  FMUL.FTZ R11, R156, UR26 ;  /* 0x0000001a9c0b7c20 */ /* 0x000fe20008410000 */
[----:B------:R-:W-:Y:S01]  /*4210*/  FMUL.FTZ R156, R159, UR26 ;  /* 0x0000001a9f9c7c20 */ /* 0x000fe20008410000 */
[----:B------:R-:W-:Y:S01]  /*4220*/  @P1 IMAD.HI.U32 R161, R5, UR6, RZ ;  /* 0x0000000605a11c27 */ /* 0x000fe2000f8e00ff */
[----:B------:R-:W-:-:S03]  /*4230*/  @UP0 ULDC UR6, c[0x0][0x450] ;  /* 0x0001140000060ab9 */ /* 0x000fc60000000800 */
[----:B------:R-:W-:Y:S01]  /*4240*/  FMUL.FTZ R20, R165, UR26 ;  /* 0x0000001aa5147c20 */ /* 0x000fe20008410000 */
[----:B------:R-:W-:Y:S01]  /*4250*/  FMUL.FTZ R165, R178, UR26 ;  /* 0x0000001ab2a57c20 */ /* 0x000fe20008410000 */
[----:B------:R-:W3:Y:S01]  /*4260*/  MUFU.TANH R153, R153 ;  /* 0x0000009900997308 */ /* 0x000ee20000002400 */
[----:B------:R-:W-:Y:S01]  /*4270*/  @P2 SHF.R.U32.HI R5, RZ, UR6, R161 ;  /* 0x00000006ff052c19 */ /* 0x000fe200080116a1 */
[----:B------:R-:W-:Y:S01]  /*4280*/  UMOV UR6, 0x1 ;  /* 0x0000000100067882 */ /* 0x000fe20000000000 */
[----:B------:R-:W-:Y:S01]  /*4290*/  FMUL.FTZ R158, R162, UR26 ;  /* 0x0000001aa29e7c20 */ /* 0x000fe20008410000 */
[----:B------:R-:W-:Y:S01]  /*42a0*/  UIMAD UR6, UR23, -0x60, UR6 ;  /* 0xffffffa0170678a4 */ /* 0x000fe2000f8e0206 */
[----:B------:R-:W-:Y:S01]  /*42b0*/  FMUL.FTZ R12, R157, UR26 ;  /* 0x0000001a9d0c7c20 */ /* 0x000fe20008410000 */
[----:B------:R-:W4:Y:S01]  /*42c0*/  SHFL.IDX PT, R167, R5, 0x1, 0x1c1f ;  /* 0x003c1f0005a77f89 */ /* 0x000f2200000e0000 */
[----:B------:R-:W-:Y:S01]  /*42d0*/  FMUL.FTZ R157, R163, UR26 ;  /* 0x0000001aa39d7c20 */ /* 0x000fe20008410000 */
[----:B------:R-:W5:Y:S01]  /*42e0*/  MUFU.TANH R155, R155 ;  /* 0x0000009b009b7308 */ /* 0x000f620000002400 */
[----:B------:R-:W-:Y:S01]  /*42f0*/  FMUL.FTZ R159, R166, UR26 ;  /* 0x0000001aa69f7c20 */ /* 0x000fe20008410000 */
[----:B------:R-:W-:-:S02]  /*4300*/  IMAD R210, R17, R210, UR6 ;  /* 0x0000000611d27e24 */ /* 0x000fc4000f8e02d2 */
[----:B------:R-:W-:Y:S01]  /*4310*/  FMUL.FTZ R162, R170, UR26 ;  /* 0x0000001aaaa27c20 */ /* 0x000fe20008410000 */
[----:B------:R-:W-:Y:S01]  /*4320*/  FMUL.FTZ R161, R171, UR26 ;  /* 0x0000001aaba17c20 */ /* 0x000fe20008410000 */
[----:B------:R-:W-:Y:S01]  /*4330*/  FMUL.FTZ R163, R174, UR26 ;  /* 0x0000001aaea37c20 */ /* 0x000fe20008410000 */
[----:B------:R-:W-:Y:S01]  /*4340*/  FMUL.FTZ R15, R164, UR26 ;  /* 0x0000001aa40f7c20 */ /* 0x000fe20008410000 */
[----:B------:R-:W-:Y:S01]  /*4350*/  IADD3 R210, -R169, UR44, R210 ;  /* 0x0000002ca9d27c10 */ /* 0x000fe2000fffe1d2 */
        /* <DEDUP_REMOVED lines=12> */
[----:B------:R-:W1:Y:S01]  /*4420*/  SHFL.IDX PT, R5, R5, RZ, 0x1c1f ;  /* 0x001c1fff05057589 */ /* 0x000e6200000e0000 */
[----:B------:R-:W-:Y:S01]  /*4430*/  FMUL.FTZ R183, R180, UR26 ;  /* 0x0000001ab4b77c20 */ /* 0x000fe20008410000 */
[----:B----4-:R-:W-:-:S02]  /*4440*/  IMAD.IADD R178, R210, 0x1, R167 ;  /* 0x00000001d2b27824 */ /* 0x010fc400078e02a7 */
[----:B------:R-:W-:Y:S01]  /*4450*/  FMUL.FTZ R167, R182, UR26 ;  /* 0x0000001ab6a77c20 */ /* 0x000fe20008410000 */
[----:B------:R-:W4:Y:S01]  /*4460*/  MUFU.TANH R157, R157 ;  /* 0x0000009d009d7308 */ /* 0x000f220000002400 */
[----:B------:R-:W-:Y:S01]  /*4470*/  FMUL.FTZ R180, R188, UR26 ;  /* 0x0000001abcb47c20 */ /* 0x000fe20008410000 */
[----:B------:R-:W-:Y:S01]  /*4480*/  FMUL.FTZ R196, R196, UR26 ;  /* 0x0000001ac4c47c20 */ /* 0x000fe20008410000 */
[C---:B------:R-:W-:Y:S01]  /*4490*/  ISETP.GT.AND P1, PT, R178.reuse, RZ, PT ;  /* 0x000000ffb200720c */ /* 0x040fe20003f24270 */
[----:B------:R-:W-:Y:S01]  /*44a0*/  UMOV UR10, UR27 ;  /* 0x0000001b000a7c82 */ /* 0x000fe20008000000 */
[----:B------:R-:W-:Y:S01]  /*44b0*/  ISETP.GT.AND P2, PT, R178, 0x1, PT ;  /* 0x00000001b200780c */ /* 0x000fe20003f44270 */
[----:B------:R-:W-:Y:S01]  /*44c0*/  FMUL.FTZ R186, R192, UR26 ;  /* 0x0000001ac0ba7c20 */ /* 0x000fe20008410000 */
[----:B--2---:R-:W-:Y:S01]  /*44d0*/  FSEL R154, R154, -INF , P1 ;  /* 0xff8000009a9a7808 */ /* 0x004fe20000800000 */
[----:B------:R-:W2:Y:S01]  /*44e0*/  MUFU.TANH R159, R159 ;  /* 0x0000009f009f7308 */ /* 0x000ea20000002400 */
[----:B------:R-:W-:Y:S01]  /*44f0*/  ISETP.GT.AND P1, PT, R178, 0x8, PT ;  /* 0x00000008b200780c */ /* 0x000fe20003f24270 */
[----:B------:R-:W-:Y:S01]  /*4500*/  FMUL.FTZ R192, R197, UR26 ;  /* 0x0000001ac5c07c20 */ /* 0x000fe20008410000 */
[----:B---3--:R-:W-:Y:S01]  /*4510*/  FSEL R153, R153, -INF , P2 ;  /* 0xff80000099997808 */ /* 0x008fe20001000000 */
[----:B------:R-:W-:Y:S01]  /*4520*/  UIADD3 UR6, UR25, 0x22840, URZ ;  /* 0x0002284019067890 */ /* 0x000fe2000fffe03f */
[----:B------:R-:W-:-:S02]  /*4530*/  FMNMX.FTZ R170, R154, R9, !PT ;  /* 0x000000099aaa7209 */ /* 0x000fc40007810000 */
[C---:B------:R-:W-:Y:S01]  /*4540*/  ISETP.GT.AND P2, PT, R178.reuse, 0x9, PT ;  /* 0x00000009b200780c */ /* 0x040fe20003f44270 */
[----:B------:R-:W3:Y:S01]  /*4550*/  MUFU.TANH R160, R160 ;  /* 0x000000a000a07308 */ /* 0x000ee20000002400 */
[----:B-----5:R-:W-:Y:S01]  /*4560*/  FSEL R155, R155, -INF , P1 ;  /* 0xff8000009b9b7808 */ /* 0x020fe20000800000 */
[----:B------:R-:W-:Y:S01]  /*4570*/  UPRMT UR6, UR24, 0x654, UR6 ;  /* 0x0000065418067896 */ /* 0x000fe20008000006 */
[----:B------:R-:W-:Y:S02]  /*4580*/  FMNMX.FTZ R170, R153, R170, !PT ;  /* 0x000000aa99aa7209 */ /* 0x000fe40007810000 */
[----:B------:R-:W-:Y:S02]  /*4590*/  ISETP.GT.AND P1, PT, R178, 0x10, PT ;  /* 0x00000010b200780c */ /* 0x000fe40003f24270 */
[----:B0-----:R-:W-:Y:S01]  /*45a0*/  FSEL R156, R156, -INF , P2 ;  /* 0xff8000009c9c7808 */ /* 0x001fe20001000000 */
[----:B------:R-:W0:Y:S01]  /*45b0*/  MUFU.TANH R162, R162 ;  /* 0x000000a200a27308 */ /* 0x000e220000002400 */
[----:B------:R-:W-:Y:S01]  /*45c0*/  FMNMX.FTZ R171, R155, R170, !PT ;  /* 0x000000aa9bab7209 */ /* 0x000fe20007810000 */
[----:B------:R-:W-:Y:S01]  /*45d0*/  FMUL.FTZ R170, R187, UR26 ;  /* 0x0000001abbaa7c20 */ /* 0x000fe20008410000 */
[----:B------:R-:W-:Y:S01]  /*45e0*/  ISETP.GT.AND P2, PT, R178, 0x11, PT ;  /* 0x00000011b200780c */ /* 0x000fe20003f44270 */
[----:B------:R-:W-:Y:S01]  /*45f0*/  SYNCS.ARRIVE.TRANS64.RED.A1T0 RZ, [UR6], RZ ;  /* 0x000000ffffff79a7 */ /* 0x000fe20008100406 */
[----:B-1----:R-:W-:-:S02]  /*4600*/  FSEL R158, R158, -INF , P1 ;  /* 0xff8000009e9e7808 */ /* 0x002fc40000800000 */
[----:B------:R-:W-:Y:S01]  /*4610*/  FMNMX.FTZ R171, R156, R171, !PT ;  /* 0x000000ab9cab7209 */ /* 0x000fe20007810000 */
[----:B------:R-:W1:Y:S01]  /*4620*/  MUFU.TANH R161, R161 ;  /* 0x000000a100a17308 */ /* 0x000e620000002400 */
[----:B------:R-:W-:Y:S02]  /*4630*/  ISETP.GT.AND P1, PT, R178, 0x18, PT ;  /* 0x00000018b200780c */ /* 0x000fe40003f24270 */
[----:B----4-:R-:W-:Y:S02]  /*4640*/  FSEL R157, R157, -INF , P2 ;  /* 0xff8000009d9d7808 */ /* 0x010fe40001000000 */
[----:B------:R-:W-:Y:S02]  /*4650*/  FMNMX.FTZ R174, R158, R171, !PT ;  /* 0x000000ab9eae7209 */ /* 0x000fe40007810000 */
[----:B------:R-:W-:Y:S01]  /*4660*/  ISETP.GT.AND P2, PT, R178, 0x19, PT ;  /* 0x00000019b200780c */ /* 0x000fe20003f44270 */
[----:B------:R-:W4:Y:S01]  /*4670*/  MUFU.TANH R163, R163 ;  /* 0x000000a300a37308 */ /* 0x000f220000002400 */
[----:B--2---:R-:W-:-:S02]  /*4680*/  FSEL R159, R159, -INF , P1 ;  /* 0xff8000009f9f7808 */ /* 0x004fc40000800000 */
[----:B------:R-:W-:Y:S02]  /*4690*/  FMNMX.FTZ R174, R157, R174, !PT ;  /* 0x000000ae9dae7209 */ /* 0x000fe40007810000 */
[----:B------:R-:W-:Y:S02]  /*46a0*/  ISETP.GT.AND P1, PT, R178, 0x20, PT ;  /* 0x00000020b200780c */ /* 0x000fe40003f24270 */
[----:B---3--:R-:W-:Y:S01]  /*46b0*/  FSEL R160, R160, -INF , P2 ;  /* 0xff800000a0a07808 */ /* 0x008fe20001000000 */
[----:B------:R-:W2:Y:S01]  /*46c0*/  MUFU.TANH R164, R164 ;  /* 0x000000a400a47308 */ /* 0x000ea20000002400 */
[----:B------:R-:W-:Y:S01]  /*46d0*/  FMNMX.FTZ R171, R159, R174, !PT ;  /* 0x000000ae9fab7209 */ /* 0x000fe20007810000 */
[----:B------:R-:W-:Y:S01]  /*46e0*/  FMUL.FTZ R174, R190, UR26 ;  /* 0x0000001abeae7c20 */ /* 0x000fe20008410000 */
[----:B------:R-:W-:Y:S01]  /*46f0*/  ISETP.GT.AND P2, PT, R178, 0x21, PT ;  /* 0x00000021b200780c */ /* 0x000fe20003f44270 */
[----:B------:R-:W-:Y:S01]  /*4700*/  FMUL.FTZ R190, R173, UR26 ;  /* 0x0000001aadbe7c20 */ /* 0x000fe20008410000 */
[----:B0-----:R-:W-:-:S02]  /*4710*/  FSEL R162, R162, -INF , P1 ;  /* 0xff800000a2a27808 */ /* 0x001fc40000800000 */
[----:B------:R-:W-:Y:S01]  /*4720*/  FMNMX.FTZ R171, R160, R171, !PT ;  /* 0x000000aba0ab7209 */ /* 0x000fe20007810000 */
[----:B------:R-:W0:Y:S01]  /*4730*/  MUFU.TANH R165, R165 ;  /* 0x000000a500a57308 */ /* 0x000e220000002400 */
[----:B------:R-:W-:Y:S02]  /*4740*/  ISETP.GT.AND P1, PT, R178, 0x28, PT ;  /* 0x00000028b200780c */ /* 0x000fe40003f24270 */
        /* <DEDUP_REMOVED lines=10> */
[----:B------:R-:W-:Y:S02]  /*47f0*/  ISETP.GT.AND P2, PT, R178, 0x31, PT ;  /* 0x00000031b200780c */ /* 0x000fe40003f44270 */
        /* <DEDUP_REMOVED lines=8> */
[----:B--2---:R-:W-:-:S02]  /*4880*/  FSEL R167, R167, -INF , P1 ;  /* 0xff800000a7a77808 */ /* 0x004fc40000800000 */
[----:B------:R-:W-:Y:S02]  /*4890*/  FMNMX.FTZ R182, R166, R171, !PT ;  /* 0x000000aba6b67209 */ /* 0x000fe40007810000 */
[----:B------:R-:W-:Y:S02]  /*48a0*/  ISETP.GT.AND P1, PT, R178, 0x40, PT ;  /* 0x00000040b200780c */ /* 0x000fe40003f24270 */
[----:B------:R-:W-:Y:S01]  /*48b0*/  FMNMX.FTZ R171, R167, R182, !PT ;  /* 0x000000b6a7ab7209 */ /* 0x000fe20007810000 */
        /* <DEDUP_REMOVED lines=8> */
[----:B------:R1:W3:Y:S01]  /*4940*/  MUFU.TANH R175, R191 ;  /* 0x000000bf00af7308 */ /* 0x0002e20000002400 */
[----:B--2---:R-:W-:Y:S02]  /*4950*/  FSEL R170, R170, -INF , P2 ;  /* 0xff800000aaaa7808 */ /* 0x004fe40001000000 */
[----:B------:R-:W-:Y:S02]  /*4960*/  ISETP.GT.AND P2, PT, R178, 0x49, PT ;  /* 0x00000049b200780c */ /* 0x000fe40003f44270 */
[----:B------:R-:W-:-:S03]  /*4970*/  FMNMX.FTZ R171, R170, R171, !PT ;  /* 0x000000abaaab7209 */ /* 0x000fc60007810000 */
[----:B------:R2:W4:Y:S01]  /*4980*/  MUFU.TANH R179, R194 ;  /* 0x000000c200b37308 */ /* 0x0005220000002400 */
[----:B0-----:R-:W-:Y:S01]  /*4990*/  FSEL R174, R174, -INF , P1 ;  /* 0xff800000aeae7808 */ /* 0x001fe20000800000 */
[----:B-1----:R-:W-:Y:S01]  /*49a0*/  FMUL.FTZ R191, R176, UR26 ;  /* 0x0000001ab0bf7c20 */ /* 0x002fe20008410000 */
[----:B------:R-:W-:Y:S02]  /*49b0*/  ISETP.GT.AND P1, PT, R178, 0x50, PT ;  /* 0x00000050b200780c */ /* 0x000fe40003f24270 */
[----:B------:R-:W-:-:S03]  /*49c0*/  FMNMX.FTZ R182, R174, R171, !PT ;  /* 0x000000abaeb67209 */ /* 0x000fc60007810000 */
[----:B------:R-:W0:Y:S01]  /*49d0*/  MUFU.TANH R195, R195 ;  /* 0x000000c300c37308 */ /* 0x000e220000002400 */
[----:B---3--:R-:W-:Y:S01]  /*49e0*/  FSEL R175, R175, -INF , P2 ;  /* 0xff800000afaf7808 */ /* 0x008fe20001000000 */
[----:B--2---:R-:W-:Y:S01]  /*49f0*/  FMUL.FTZ R194, R172, UR26 ;  /* 0x0000001aacc27c20 */ /* 0x004fe20008410000 */
[----:B------:R-:W-:Y:S02]  /*4a00*/  ISETP.GT.AND P2, PT, R178, 0x51, PT ;  /* 0x00000051b200780c */ /* 0x000fe40003f44270 */
[----:B------:R-:W-:-:S03]  /*4a10*/  FMNMX.FTZ R182, R175, R182, !PT ;  /* 0x000000b6afb67209 */ /* 0x000fc60007810000 */
[----:B------:R-:W1:Y:S01]  /*4a20*/  MUFU.TANH R198, R198 ;  /* 0x000000c600c67308 */ /* 0x000e620000002400 */
[----:B----4-:R-:W-:Y:S02]  /*4a30*/  FSEL R171, R179, -INF , P1 ;  /* 0xff800000b3ab7808 */ /* 0x010fe40000800000 */
[----:B------:R-:W-:Y:S02]  /*4a40*/  ISETP.GT.AND P1, PT, R178, 0x58, PT ;  /* 0x00000058b200780c */ /* 0x000fe40003f24270 */
[----:B------:R-:W-:-:S03]  /*4a50*/  FMNMX.FTZ R179, R171, R182, !PT ;  /* 0x000000b6abb37209 */ /* 0x000fc60007810000 */
[----:B------:R-:W2:Y:S01]  /*4a60*/  MUFU.TANH R199, R199 ;  /* 0x000000c700c77308 */ /* 0x000ea20000002400 */
[----:B0-----:R-:W-:Y:S02]  /*4a70*/  FSEL R172, R195, -INF , P2 ;  /* 0xff800000c3ac7808 */ /* 0x001fe40001000000 */
[----:B------:R-:W-:Y:S02]  /*4a80*/  ISETP.GT.AND P2, PT, R178, 0x59, PT ;  /* 0x00000059b200780c */ /* 0x000fe40003f44270 */
[----:B------:R-:W-:-:S03]  /*4a90*/  FMNMX.FTZ R182, R172, R179, !PT ;  /* 0x000000b3acb67209 */ /* 0x000fc60007810000 */
[----:B------:R-:W-:Y:S01]  /*4aa0*/  MUFU.TANH R6, R6 ;  /* 0x0000000600067308 */ /* 0x000fe20000002400 */
[----:B-1----:R-:W-:-:S04]  /*4ab0*/  FSEL R173, R198, -INF , P1 ;  /* 0xff800000c6ad7808 */ /* 0x002fc80000800000 */
        /* <DEDUP_REMOVED lines=8> */
[----:B------:R-:W-:Y:S01]  /*4b40*/  IMAD.IADD R184, R210, 0x1, R5 ;  /* 0x00000001d2b87824 */ /* 0x000fe200078e0205 */
[----:B------:R-:W-:Y:S02]  /*4b50*/  MUFU.TANH R11, R11 ;  /* 0x0000000b000b7308 */ /* 0x000fe40000002400 */
[----:B------:R-:W1:Y:S02]  /*4b60*/  SHFL.BFLY PT, R187, R176, 0x2, 0x1f ;  /* 0x0c401f00b0bb7f89 */ /* 0x000e6400000e0000 */
[C---:B------:R-:W-:Y:S02]  /*4b70*/  ISETP.GT.AND P1, PT, R184.reuse, RZ, PT ;  /* 0x000000ffb800720c */ /* 0x040fe40003f24270 */
[C---:B------:R-:W-:Y:S02]  /*4b80*/  ISETP.GT.AND P2, PT, R184.reuse, 0x1, PT ;  /* 0x00000001b800780c */ /* 0x040fe40003f44270 */
[----:B------:R-:W2:Y:S01]  /*4b90*/  MUFU.TANH R12, R12 ;  /* 0x0000000c000c7308 */ /* 0x000ea20000002400 */
[----:B------:R-:W-:-:S02]  /*4ba0*/  ISETP.GT.AND P3, PT, R184, 0x18, PT ;  /* 0x00000018b800780c */ /* 0x000fc40003f64270 */
[----:B0-----:R-:W-:Y:S02]  /*4bb0*/  FSEL R10, R10, -INF , P2 ;  /* 0xff8000000a0a7808 */ /* 0x001fe40001000000 */
[----:B------:R-:W-:-:S03]  /*4bc0*/  ISETP.GT.AND P2, PT, R184, 0x9, PT ;  /* 0x00000009b800780c */ /* 0x000fc60003f44270 */
        /* <DEDUP_REMOVED lines=408> */
.L_x_14103:
[----:B------:R0:W1:Y:S01]  /*6550*/  SYNCS.PHASECHK.TRANS64.TRYWAIT P1, [UR25+0x22850], R7 ;  /* 0x02285007ff0075a7 */ /* 0x0000620008020159 */
[----:B------:R-:W-:Y:S05]  /*6560*/  @!P0 BRA `(.L_x_14104) ;  /* 0x0000000000048947 */ /* 0x000fea0003800000 */
[----:B------:R-:W-:Y:S01]  /*6570*/  BPT.TRAP 0x1 ;  /* 0x000000040000795c */ /* 0x000fe20000300000 */
.L_x_14104:
[----:B------:R-:W-:Y:S01]  /*6580*/  VIADD R8, R211, 0x8 ;  /* 0x00000008d3087836 */ /* 0x000fe20000000000 */
[----:B-1----:R-:W-:Y:S06]  /*6590*/  @P1 BRA `(.L_x_14105) ;  /* 0x0000000000081947 */ /* 0x002fec0003800000 */
[----:B------:R-:W1:Y:S02]  /*65a0*/  SYNCS.PHASECHK.TRANS64.TRYWAIT P1, [UR25+0x22850], R7 ;  /* 0x02285007ff0075a7 */ /* 0x000e640008020159 */
[----:B-1----:R-:W-:Y:S05]  /*65b0*/  @!P1 BRA `(.L_x_14106) ;  /* 0x000000b400e89947 */ /* 0x002fea0003800000 */
.L_x_14105:
        /* <DEDUP_REMOVED lines=39> */
.L_x_14107:
        /* <DEDUP_REMOVED lines=9> */
.L_x_14097:
[----:B------:R-:W-:-:S13]  /*68c0*/  ISETP.LE.AND P1, PT, RZ, UR23, PT ;  /* 0x00000017ff007c0c */ /* 0x000fda000bf23270 */
[----:B------:R-:W-:Y:S05]  /*68d0*/  @!P1 BRA `(.L_x_14109) ;  /* 0x0000002000d49947 */ /* 0x000fea0003800000 */
[----:B01----:R-:W-:Y:S01]  /*68e0*/  IMAD.MOV.U32 R8, RZ, RZ, R5 ;  /* 0x000000ffff087224 */ /* 0x003fe200078e0005 */
[----:B------:R-:W-:Y:S01]  /*68f0*/  ULDC UR26, c[0x0][0x9d8] ;  /* 0x00027600001a7ab9 */ /* 0x000fe20000000800 */
[----:B------:R-:W-:Y:S01]  /*6900*/  IMAD.MOV.U32 R9, RZ, RZ, R6 ;  /* 0x000000ffff097224 */ /* 0x000fe200078e0006 */
[----:B------:R-:W-:-:S06]  /*6910*/  ULDC UR22, c[0x0][0x988] ;  /* 0x0002620000167ab9 */ /* 0x000fcc0000000800 */
.L_x_14120:
[----:B------:R-:W-:-:S04]  /*6920*/  UIADD3 UR38, UR38, 0x1, URZ ;  /* 0x0000000126267890 */ /* 0x000fc8000fffe03f */
[----:B------:R-:W-:-:S04]  /*6930*/  UISETP.NE.AND UP0, UPT, UR38, 0x2, UPT ;  /* 0x000000022600788c */ /* 0x000fc8000bf05270 */
[----:B------:R-:W-:Y:S02]  /*6940*/  USEL UR6, URZ, 0x1, UP0 ;  /* 0x000000013f067887 */ /* 0x000fe40008000000 */
[----:B------:R-:W-:Y:S02]  /*6950*/  USEL UR38, UR38, URZ, UP0 ;  /* 0x0000003f26267287 */ /* 0x000fe40008000000 */
[----:B------:R-:W-:Y:S01]  /*6960*/  ULOP3.LUT UR37, UR37, UR6, URZ, 0x3c, !UPT ;  /* 0x0000000625257292 */ /* 0x000fe2000f8e3c3f */
[----:B01----:R-:W-:Y:S11]  /*6970*/  @!P0 BRA `(.L_x_14110) ;  /* 0x0000000000048947 */ /* 0x003ff60003800000 */
[----:B------:R-:W-:Y:S01]  /*6980*/  BPT.TRAP 0x1 ;  /* 0x000000040000795c */ /* 0x000fe20000300000 */
.L_x_14110:
        /* <DEDUP_REMOVED lines=9> */
.L_x_14111:
[----:B-1----:R-:W-:Y:S05]  /*6a20*/  @P1 BRA `(.L_x_14112) ;  /* 0x0000000000081947 */ /* 0x002fea0003800000 */
[----:B------:R-:W1:Y:S02]  /*6a30*/  SYNCS.PHASECHK.TRANS64.TRYWAIT P1, [UR25+0x22830], R7 ;  /* 0x02283007ff0075a7 */ /* 0x000e640008020159 */
[----:B-1----:R-:W-:Y:S05]  /*6a40*/  @!P1 BRA `(.L_x_14113) ;  /* 0x000000b000dc9947 */ /* 0x002fea0003800000 */
.L_x_14112:
        /* <DEDUP_REMOVED lines=26> */
.L_x_14114:
        /* <DEDUP_REMOVED lines=462> */
.L_x_14115:
[----:B------:R0:W1:Y:S01]  /*88d0*/  SYNCS.PHASECHK.TRANS64.TRYWAIT P1, [UR25+0x22850], R7 ;  /* 0x02285007ff0075a7 */ /* 0x0000620008020159 */
[----:B------:R-:W-:Y:S05]  /*88e0*/  @!P0 BRA `(.L_x_14116) ;  /* 0x0000000000048947 */ /* 0x000fea0003800000 */
[----:B------:R-:W-:Y:S01]  /*88f0*/  BPT.TRAP 0x1 ;  /* 0x000000040000795c */ /* 0x000fe20000300000 */
.L_x_14116:
[----:B------:R-:W-:Y:S01]  /*8900*/  VIADD R8, R211, 0x8 ;  /* 0x00000008d3087836 */ /* 0x000fe20000000000 */
[----:B-1----:R-:W-:Y:S06]  /*8910*/  @P1 BRA `(.L_x_14117) ;  /* 0x0000000000081947 */ /* 0x002fec0003800000 */
[----:B------:R-:W1:Y:S02]  /*8920*/  SYNCS.PHASECHK.TRANS64.TRYWAIT P1, [UR25+0x22850], R7 ;  /* 0x02285007ff0075a7 */ /* 0x000e640008020159 */
[----:B-1----:R-:W-:Y:S05]  /*8930*/  @!P1 BRA `(.L_x_14118) ;  /* 0x0000009400389947 */ /* 0x002fea0003800000 */
.L_x_14117:
        /* <DEDUP_REMOVED lines=39> */
.L_x_14119:
[----:B------:R-:W-:Y:S01]  /*8bb0*/  UIADD3 UR25, UR25, 0x22860, URZ ;  /* 0x0002286019197890 */ /* 0x000fe2000fffe03f */
[----:B------:R-:W-:Y:S01]  /*8bc0*/  ISETP.LT.AND P1, PT, RZ, UR23, PT ;  /* 0x00000017ff007c0c */ /* 0x000fe2000bf21270 */
[----:B------:R-:W-:Y:S01]  /*8bd0*/  UIADD3 UR23, UR23, -0x1, URZ ;  /* 0xffffffff17177890 */ /* 0x000fe2000fffe03f */
[----:B------:R-:W-:Y:S01]  /*8be0*/  IMAD.MOV.U32 R8, RZ, RZ, R5 ;  /* 0x000000ffff087224 */ /* 0x000fe200078e0005 */
[----:B------:R-:W-:Y:S01]  /*8bf0*/  UPRMT UR25, UR24, 0x654, UR25 ;  /* 0x0000065418197896 */ /* 0x000fe20008000019 */
[----:B------:R-:W-:-:S08]  /*8c00*/  MOV R9, R6 ;  /* 0x0000000600097202 */ /* 0x000fd00000000f00 */
[----:B------:R-:W-:Y:S01]  /*8c10*/  SYNCS.ARRIVE.TRANS64.RED.A1T0 RZ, [UR25], RZ ;  /* 0x000000ffffff79a7 */ /* 0x000fe20008100419 */
[----:B------:R-:W-:Y:S05]  /*8c20*/  @P1 BRA `(.L_x_14120) ;  /* 0xffffffdc003c1947 */ /* 0x000fea000383ffff */
.L_x_14109:
        /* <DEDUP_REMOVED lines=16> */
[----:B-1----:R-:W-:-:S05]  /*8d30*/  FADD.FTZ R9, R9, R4 ;  /* 0x0000000409097221 */ /* 0x002fca0000010000 */
[----:B------:R-:W1:Y:S01]  /*8d40*/  SHFL.BFLY PT, R10, R9, 0x1, 0x1f ;  /* 0x0c201f00090a7f89 */ /* 0x000e6200000e0000 */
[----:B0-----:R-:W-:Y:S01]  /*8d50*/  FADD.FTZ R11, R8, R7 ;  /* 0x00000007080b7221 */ /* 0x001fe20000010000 */
[----:B------:R-:W-:Y:S02]  /*8d60*/  IMAD.MOV.U32 R7, RZ, RZ, RZ ;  /* 0x000000ffff077224 */ /* 0x000fe400078e00ff */
[----:B------:R-:W-:Y:S02]  /*8d70*/  IMAD.MOV.U32 R8, RZ, RZ, -0x800000 ;  /* 0xff800000ff087424 */ /* 0x000fe400078e00ff */
        /* <DEDUP_REMOVED lines=8> */
[----:B------:R-:W-:Y:S01]  /*8e00*/  @P2 MUFU.RCP R0, R10 ;  /* 0x0000000a00002308 */ /* 0x000fe20000001000 */
[-C--:B------:R-:W-:Y:S01]  /*8e10*/  FMUL.FTZ R29, R29, R7.reuse ;  /* 0x000000071d1d7220 */ /* 0x080fe20000410000 */
        /* <DEDUP_REMOVED lines=61> */
[----:B------:R-:W-:-:S02]  /*91f0*/  IMAD.U32 R7, RZ, RZ, UR10 ;  /* 0x0000000aff077e24 */ /* 0x000fc4000f8e00ff */
[----:B------:R-:W-:Y:S01]  /*9200*/  @P2 FMUL.FTZ R13, R13, 0.69314718246459960938 ;  /* 0x3f3172180d0d2820 */ /* 0x000fe20000410000 */
[----:B-1----:R-:W-:Y:S01]  /*9210*/  @P1 FMUL.FTZ R4, R4, 0.69314718246459960938 ;  /* 0x3f31721804041820 */ /* 0x002fe20000410000 */
[----:B0-----:R-:W-:Y:S01]  /*9220*/  @P2 FMUL.FTZ R10, R10, 0.69314718246459960938 ;  /* 0x3f3172180a0a2820 */ /* 0x001fe20000410000 */
        /* <DEDUP_REMOVED lines=67> */
.L_x_14084:
        /* <DEDUP_REMOVED lines=11> */
[----:B------:R-:W0:Y:S01]  /*9710*/  S2UR UR4, SR_SWINHI ;  /* 0x00000000000479c3 */ /* 0x000e220000002f00 */
[----:B------:R-:W-:-:S07]  /*9720*/  MOV R103, 0x2 ;  /* 0x0000000200677802 */ /* 0x000fce0000000f00 */
[----:B------:R-:W-:Y:S01]  /*9730*/  BAR.SYNC.DEFER_BLOCKING 0x1, 0x100 ;  /* 0x0044000000007b1d */ /* 0x000fe20000010000 */
[----:B------:R-:W-:Y:S02]  /*9740*/  F2FP.F16.F32.PACK_AB R24, R25, R24 ;  /* 0x000000181918723e */ /* 0x000fe400000000ff */
[----:B------:R-:W-:Y:S02]  /*9750*/  F2FP.F16.F32.PACK_AB R25, R165, R26 ;  /* 0x0000001aa519723e */ /* 0x000fe400000000ff */
[----:B------:R-:W-:Y:S01]  /*9760*/  F2FP.F16.F32.PACK_AB R26, R29, R28 ;  /* 0x0000001c1d1a723e */ /* 0x000fe200000000ff */
[----:B------:R-:W-:Y:S01]  /*9770*/  ULDC.64 UR12, c[0x0][0xc00] ;  /* 0x00030000000c7ab9 */ /* 0x000fe20000000a00 */
[----:B------:R-:W-:Y:S01]  /*9780*/  F2FP.F16.F32.PACK_AB R32, R33, R32 ;  /* 0x000000202120723e */ /* 0x000fe200000000ff */
[----:B------:R-:W-:Y:S01]  /*9790*/  UISETP.NE.U32.AND UP0, UPT, UR12, URZ, UPT ;  /* 0x0000003f0c00728c */ /* 0x000fe2000bf05070 */
[----:B------:R-:W-:Y:S02]  /*97a0*/  F2FP.F16.F32.PACK_AB R27, R164, R27 ;  /* 0x0000001ba41b723e */ /* 0x000fe400000000ff */
[----:B------:R-:W-:Y:S01]  /*97b0*/  F2FP.F16.F32.PACK_AB R33, R163, R34 ;  /* 0x00000022a321723e */ /* 0x000fe200000000ff */
[----:B------:R-:W-:Y:S01]  /*97c0*/  UISETP.NE.AND.EX UP0, UPT, UR13, URZ, UPT, UP0 ;  /* 0x0000003f0d00728c */ /* 0x000fe2000bf05300 */
[----:B------:R-:W-:-:S02]  /*97d0*/  F2FP.F16.F32.PACK_AB R40, R41, R40 ;  /* 0x000000282928723e */ /* 0x000fc400000000ff */
[----:B------:R-:W-:Y:S01]  /*97e0*/  F2FP.F16.F32.PACK_AB R34, R37, R36 ;  /* 0x000000242522723e */ /* 0x000fe200000000ff */
[----:B------:R-:W-:Y:S01]  /*97f0*/  ULDC.64 UR12, c[0x0][0xc00] ;  /* 0x00030000000c7ab9 */ /* 0x000fe20000000a00 */
[----:B------:R-:W-:Y:S01]  /*9800*/  F2FP.F16.F32.PACK_AB R35, R162, R35 ;  /* 0x00000023a223723e */ /* 0x000fe200000000ff */
[----:B------:R-:W-:Y:S01]  /*9810*/  UIMAD.WIDE UR12, UR40, 0x4, UR12 ;  /* 0x00000004280c78a5 */ /* 0x000fe2000f8e020c */
[----:B------:R-:W-:Y:S02]  /*9820*/  F2FP.F16.F32.PACK_AB R41, R161, R42 ;  /* 0x0000002aa129723e */ /* 0x000fe400000000ff */
[----:B------:R-:W-:Y:S01]  /*9830*/  F2FP.F16.F32.PACK_AB R48, R49, R48 ;  /* 0x000000303130723e */ /* 0x000fe200000000ff */
[----:B------:R-:W-:Y:S01]  /*9840*/  UMOV UR8, UR10 ;  /* 0x0000000a00087c82 */ /* 0x000fe20008000000 */
[----:B0-----:R-:W-:Y:S01]  /*9850*/  UMOV UR9, UR4 ;  /* 0x0000000400097c82 */ /* 0x001fe20008000000 */
[----:B------:R-:W-:Y:S01]  /*9860*/  F2FP.F16.F32.PACK_AB R42, R45, R44 ;  /* 0x0000002c2d2a723e */ /* 0x000fe200000000ff */
[----:B------:R-:W-:Y:S01]  /*9870*/  IMAD.WIDE R102, R204, R103, UR8 ;  /* 0x00000008cc667e25 */ /* 0x000fe2000f8e0267 */
[----:B------:R-:W-:-:S02]  /*9880*/  F2FP.F16.F32.PACK_AB R43, R160, R43 ;  /* 0x0000002ba02b723e */ /* 0x000fc400000000ff */
[----:B------:R-:W-:Y:S02]  /*9890*/  F2FP.F16.F32.PACK_AB R49, R159, R50 ;  /* 0x000000329f31723e */ /* 0x000fe400000000ff */
[C---:B------:R-:W-:Y:S02]  /*98a0*/  IADD3 R171, P1, R102.reuse, 0x20, RZ ;  /* 0x0000002066ab7810 */ /* 0x040fe40007f3e0ff */
[C---:B------:R-:W-:Y:S02]  /*98b0*/  LOP3.LUT R5, R102.reuse, 0x380, RZ, 0xc0, !PT ;  /* 0x0000038066057812 */ /* 0x040fe400078ec0ff */
        /* <DEDUP_REMOVED lines=13> */
[----:B------:R-:W-:Y:S01]  /*9990*/  SHF.R.U64 R5, R5, 0x3, RZ ;  /* 0x0000000305057819 */ /* 0x000fe200000012ff */
[----:B------:R-:W-:Y:S01]  /*99a0*/  IMAD.X R55, RZ, RZ, R103, P1 ;  /* 0x000000ffff377224 */ /* 0x000fe200008e0667 */
[----:B------:R-:W-:-:S02]  /*99b0*/  IADD3.X R47, RZ, R103, RZ, P2, !PT ;  /* 0x00000067ff2f7210 */ /* 0x000fc400017fe4ff */
        /* <DEDUP_REMOVED lines=12> */
[----:B------:R-:W-:-:S02]  /*9a80*/  LOP3.LUT R102, R5, R102, RZ, 0x3c, !PT ;  /* 0x0000006605667212 */ /* 0x000fc400078e3cff */
[----:B------:R-:W-:Y:S01]  /*9a90*/  LOP3.LUT R10, R171, 0x380, RZ, 0xc0, !PT ;  /* 0x00000380ab0a7812 */ /* 0x000fe200078ec0ff */
[----:B------:R-:W-:Y:S01]  /*9aa0*/  IMAD.X R7, RZ, RZ, R103, P1 ;  /* 0x000000ffff077224 */ /* 0x000fe200008e0667 */
[----:B------:R-:W-:Y:S02]  /*9ab0*/  LOP3.LUT R12, R173, 0x380, RZ, 0xc0, !PT ;  /* 0x00000380ad0c7812 */ /* 0x000fe400078ec0ff */
[-C--:B------:R-:W-:Y:S02]  /*9ac0*/  IADD3.X R5, RZ, R103.reuse, RZ, P2, !PT ;  /* 0x00000067ff057210 */ /* 0x080fe400017fe4ff */
[----:B------:R-:W-:Y:S02]  /*9ad0*/  LOP3.LUT R14, R175, 0x380, RZ, 0xc0, !PT ;  /* 0x00000380af0e7812 */ /* 0x000fe400078ec0ff */
[----:B------:R-:W-:Y:S02]  /*9ae0*/  MOV R102, R102 ;  /* 0x0000006600667202 */ /* 0x000fe40000000f00 */
[----:B------:R-:W-:-:S02]  /*9af0*/  LOP3.LUT R98, R4, 0x380, RZ, 0xc0, !PT ;  /* 0x0000038004627812 */ /* 0x000fc400078ec0ff */
[----:B------:R-:W-:Y:S01]  /*9b00*/  LOP3.LUT R20, R177, 0x380, RZ, 0xc0, !PT ;  /* 0x00000380b1147812 */ /* 0x000fe200078ec0ff */
[----:B------:R-:W-:Y:S01]  /*9b10*/  STSM.16.M88.4 [R102], R24 ;  /* 0x0000001866007844 */ /* 0x000fe20000000200 */
[----:B------:R-:W-:Y:S02]  /*9b20*/  LOP3.LUT R103, R151, 0x380, RZ, 0xc0, !PT ;  /* 0x0000038097677812 */ /* 0x000fe400078ec0ff */
[----:B------:R-:W-:Y:S02]  /*9b30*/  SHF.R.U64 R10, R10, 0x3, RZ ;  /* 0x000000030a0a7819 */ /* 0x000fe400000012ff */
[----:B------:R-:W-:Y:S02]  /*9b40*/  LOP3.LUT R30, R179, 0x380, RZ, 0xc0, !PT ;  /* 0x00000380b31e7812 */ /* 0x000fe400078ec0ff */
[----:B------:R-:W-:Y:S02]  /*9b50*/  SHF.R.U64 R12, R12, 0x3, RZ ;  /* 0x000000030c0c7819 */ /* 0x000fe400000012ff */
[----:B------:R-:W-:-:S02]  /*9b60*/  LOP3.LUT R38, R181, 0x380, RZ, 0xc0, !PT ;  /* 0x00000380b5267812 */ /* 0x000fc400078ec0ff */
[----:B------:R-:W-:Y:S02]  /*9b70*/  SHF.R.U64 R14, R14, 0x3, RZ ;  /* 0x000000030e0e7819 */ /* 0x000fe400000012ff */
[----:B------:R-:W-:Y:S02]  /*9b80*/  LOP3.LUT R46, R183, 0x380, RZ, 0xc0, !PT ;  /* 0x00000380b72e7812 */ /* 0x000fe400078ec0ff */
[----:B------:R-:W-:Y:S02]  /*9b90*/  SHF.R.U64 R29, R98, 0x3, RZ ;  /* 0x00000003621d7819 */ /* 0x000fe400000012ff */
[----:B------:R-:W-:Y:S02]  /*9ba0*/  SHF.R.U64 R20, R20, 0x3, RZ ;  /* 0x0000000314147819 */ /* 0x000fe400000012ff */
[----:B------:R-:W-:Y:S02]  /*9bb0*/  LOP3.LUT R54, R185, 0x380, RZ, 0xc0, !PT ;  /* 0x00000380b9367812 */ /* 0x000fe400078ec0ff */
[----:B------:R-:W-:-:S02]  /*9bc0*/  SHF.R.U64 R28, R103, 0x3, RZ ;  /* 0x00000003671c7819 */ /* 0x000fc400000012ff */
[----:B------:R-:W-:Y:S02]  /*9bd0*/  LOP3.LUT R10, R10, R171, RZ, 0x3c, !PT ;  /* 0x000000ab0a0a7212 */ /* 0x000fe400078e3cff */
[----:B------:R-:W-:Y:S02]  /*9be0*/  SHF.R.U64 R30, R30, 0x3, RZ ;  /* 0x000000031e1e7819 */ /* 0x000fe400000012ff */
[----:B------:R-:W-:Y:S02]  /*9bf0*/  LOP3.LUT R62, R187, 0x380, RZ, 0xc0, !PT ;  /* 0x00000380bb3e7812 */ /* 0x000fe400078ec0ff */
[----:B------:R-:W-:Y:S02]  /*9c00*/  LOP3.LUT R12, R12, R173, RZ, 0x3c, !PT ;  /* 0x000000ad0c0c7212 */ /* 0x000fe400078e3cff */
[----:B------:R-:W-:Y:S02]  /*9c10*/  SHF.R.U64 R38, R38, 0x3, RZ ;  /* 0x0000000326267819 */ /* 0x000fe400000012ff */
[----:B------:R-:W-:-:S02]  /*9c20*/  LOP3.LUT R70, R189, 0x380, RZ, 0xc0, !PT ;  /* 0x00000380bd467812 */ /* 0x000fc400078ec0ff */
[----:B------:R-:W-:Y:S02]  /*9c30*/  LOP3.LUT R14, R14, R175, RZ, 0x3c, !PT ;  /* 0x000000af0e0e7212 */ /* 0x000fe400078e3cff */
[----:B------:R-:W-:Y:S02]  /*9c40*/  SHF.R.U64 R46, R46, 0x3, RZ ;  /* 0x000000032e2e7819 */ /* 0x000fe400000012ff */
[----:B------:R-:W-:Y:S02]  /*9c50*/  LOP3.LUT R78, R191, 0x380, RZ, 0xc0, !PT ;  /* 0x00000380bf4e7812 */ /* 0x000fe400078ec0ff */
[----:B------:R-:W-:Y:S02]  /*9c60*/  LOP3.LUT R98, R29, R4, RZ, 0x3c, !PT ;  /* 0x000000041d627212 */ /* 0x000fe400078e3cff */
[----:B------:R-:W-:Y:S02]  /*9c70*/  LOP3.LUT R20, R20, R177, RZ, 0x3c, !PT ;  /* 0x000000b114147212 */ /* 0x000fe400078e3cff */
[----:B------:R-:W-:-:S02]  /*9c80*/  SHF.R.U64 R54, R54, 0x3, RZ ;  /* 0x0000000336367819 */ /* 0x000fc400000012ff */
[----:B------:R-:W-:Y:S02]  /*9c90*/  LOP3.LUT R94, R193, 0x380, RZ, 0xc0, !PT ;  /* 0x00000380c15e7812 */ /* 0x000fe400078ec0ff */
[----:B------:R-:W-:Y:S02]  /*9ca0*/  LOP3.LUT R4, R28, R151, RZ, 0x3c, !PT ;  /* 0x000000971c047212 */ /* 0x000fe400078e3cff */
[----:B------:R-:W-:Y:S02]  /*9cb0*/  LOP3.LUT R30, R30, R179, RZ, 0x3c, !PT ;  /* 0x000000b31e1e7212 */ /* 0x000fe400078e3cff */
[----:B------:R-:W-:Y:S02]  /*9cc0*/  SHF.R.U64 R62, R62, 0x3, RZ ;  /* 0x000000033e3e7819 */ /* 0x000fe400000012ff */
[----:B------:R-:W-:Y:S02]  /*9cd0*/  MOV R28, R10 ;  /* 0x0000000a001c7202 */ /* 0x000fe40000000f00 */
[----:B------:R-:W-:-:S02]  /*9ce0*/  LOP3.LUT R38, R38, R181, RZ, 0x3c, !PT ;  /* 0x000000b526267212 */ /* 0x000fc400078e3cff */
[----:B------:R-:W-:Y:S01]  /*9cf0*/  SHF.R.U64 R70, R70, 0x3, RZ ;  /* 0x0000000346467819 */ /* 0x000fe200000012ff */
[----:B------:R-:W-:Y:S01]  /*9d00*/  STSM.16.M88.4 [R28], R32 ;  /* 0x000000201c007844 */ /* 0x000fe20000000200 */
[----:B------:R-:W-:Y:S02]  /*9d10*/  MOV R12, R12 ;  /* 0x0000000c000c7202 */ /* 0x000fe40000000f00 */
[----:B------:R-:W-:Y:S02]  /*9d20*/  F2FP.F16.F32.PACK_AB R56, R57, R56 ;  /* 0x000000383938723e */ /* 0x000fe400000000ff */
[----:B------:R-:W-:Y:S01]  /*9d30*/  LOP3.LUT R46, R46, R183, RZ, 0x3c, !PT ;  /* 0x000000b72e2e7212 */ /* 0x000fe200078e3cff */
[----:B------:R-:W-:Y:S01]  /*9d40*/  STSM.16.M88.4 [R12], R40 ;  /* 0x000000280c007844 */ /* 0x000fe20000000200 */
[----:B------:R-:W-:Y:S02]  /*9d50*/  SHF.R.U64 R78, R78, 0x3, RZ ;  /* 0x000000034e4e7819 */ /* 0x000fe400000012ff */
[----:B------:R-:W-:-:S02]  /*9d60*/  LOP3.LUT R165, R6, 0x380, RZ, 0xc0, !PT ;  /* 0x0000038006a57812 */ /* 0x000fc400078ec0ff */
[----:B------:R-:W-:Y:S02]  /*9d70*/  MOV R14, R14 ;  /* 0x0000000e000e7202 */ /* 0x000fe40000000f00 */
[----:B------:R-:W-:Y:S02]  /*9d80*/  F2FP.F16.F32.PACK_AB R50, R53, R52 ;  /* 0x000000343532723e */ /* 0x000fe400000000ff */
        /* <DEDUP_REMOVED lines=34> */
[----:B------:R-:W-:Y:S01]  /*9fb0*/  ULDC UR11, c[0x0][0xa88] ;  /* 0x0002a200000b7ab9 */ /* 0x000fe20000000800 */
[----:B------:R-:W-:Y:S01]  /*9fc0*/  LOP3.LUT R78, R78, R191, RZ, 0x3c, !PT ;  /* 0x000000bf4e4e7212 */ /* 0x000fe200078e3cff */
[----:B------:R-:W-:Y:S01]  /*9fd0*/  UMOV UR4, URZ ;  /* 0x0000003f00047c82 */ /* 0x000fe20008000000 */
[----:B------:R-:W-:Y:S01]  /*9fe0*/  SHF.R.U64 R103, R165, 0x3, RZ ;  /* 0x00000003a5677819 */ /* 0x000fe200000012ff */
[----:B------:R-:W0:Y:S01]  /*9ff0*/  LDC R77, c[0x0][0xbe8] ;  /* 0x0002fa00ff4d7b82 */ /* 0x000e220000000800 */
[----:B------:R-:W-:Y:S02]  /*a000*/  MOV R46, R46 ;  /* 0x0000002e002e7202 */ /* 0x000fe40000000f00 */
[----:B------:R-:W-:Y:S02]  /*a010*/  F2FP.F16.F32.PACK_AB R82, R85, R84 ;  /* 0x000000545552723e */ /* 0x000fe400000000ff */
[----:B------:R-:W-:-:S02]  /*a020*/  LOP3.LUT R94, R94, R193, RZ, 0x3c, !PT ;  /* 0x000000c15e5e7212 */ /* 0x000fc400078e3cff */
[----:B------:R-:W-:Y:S01]  /*a030*/  MOV R54, R54 ;  /* 0x0000003600367202 */ /* 0x000fe20000000f00 */
[----:B------:R-:W-:Y:S01]  /*a040*/  STSM.16.M88.4 [R46], R80 ;  /* 0x000000502e007844 */ /* 0x000fe20000000200 */
[----:B------:R-:W-:Y:S02]  /*a050*/  MOV R11, R98 ;  /* 0x00000062000b7202 */ /* 0x000fe40000000f00 */
        /* <DEDUP_REMOVED lines=38> */
[----:B------:R1:W-:Y:S01]  /*a2c0*/  STSM.16.M88.4 [R10], R136 ;  /* 0x000000880a007844 */ /* 0x0003e20000000200 */
[----:B------:R-:W-:-:S02]  /*a2d0*/  F2FP.F16.F32.PACK_AB R146, R149, R148 ;  /* 0x000000949592723e */ /* 0x000fc400000000ff */
[----:B------:R-:W-:Y:S02]  /*a2e0*/  F2FP.F16.F32.PACK_AB R147, R0, R150 ;  /* 0x000000960093723e */ /* 0x000fe400000000ff */
[----:B------:R-:W-:-:S03]  /*a2f0*/  PLOP3.LUT P0, PT, PT, PT, UP0, 0x80, 0x0 ;  /* 0x000000000000781c */ /* 0x000fc60003f0f008 */
[----:B------:R2:W-:Y:S01]  /*a300*/  STSM.16.M88.4 [R6], R144 ;  /* 0x0000009006007844 */ /* 0x0005e20000000200 */
[----:B------:R-:W-:Y:S09]  /*a310*/  BAR.SYNC.DEFER_BLOCKING 0x1, 0x100 ;  /* 0x0044000000007b1d */ /* 0x000ff20000010000 */
[----:B------:R-:W3:Y:S01]  /*a320*/  @P0 LDG.E R0, desc[UR48][R4.64] ;  /* 0x0000003004000981 */ /* 0x000ee2000c1e1900 */
[----:B------:R-:W-:Y:S01]  /*a330*/  UISETP.NE.U32.AND UP1, UPT, UR12, URZ, UPT ;  /* 0x0000003f0c00728c */ /* 0x000fe2000bf25070 */
[----:B0-----:R-:W-:-:S02]  /*a340*/  ISETP.NE.AND P1, PT, R77, 0x1, PT ;  /* 0x000000014d00780c */ /* 0x001fc40003f25270 */
[----:B-1----:R-:W-:Y:S01]  /*a350*/  IADD3 R10, R16, UR45, RZ ;  /* 0x0000002d100a7c10 */ /* 0x002fe2000fffe0ff */
        /* <DEDUP_REMOVED lines=8> */
[----:B---3--:R-:W-:Y:S01]  /*a3e0*/  @P0 R2UR UR4, R0 ;  /* 0x00000000000402ca */ /* 0x008fe200000e0000 */
[----:B------:R-:W-:-:S06]  /*a3f0*/  IMAD.U32 R0, RZ, RZ, UR11 ;  /* 0x0000000bff007e24 */ /* 0x000fcc000f8e00ff */
[----:B------:R2:W5:Y:S01]  /*a400*/  @P2 LDG.E R0, desc[UR48][R12.64] ;  /* 0x000000300c002981 */ /* 0x000562000c1e1900 */
[----:B01----:R-:W-:Y:S07]  /*a410*/  @P2 BRA `(.L_x_14123) ;  /* 0x0000000000102947 */ /* 0x003fee0003800000 */
[----:B------:R-:W-:Y:S05]  /*a420*/  @!P0 BRA `(.L_x_14123) ;  /* 0x00000000000c8947 */ /* 0x000fea0003800000 */
[----:B------:R-:W3:Y:S04]  /*a430*/  LDG.E R11, desc[UR48][R4.64] ;  /* 0x00000030040b7981 */ /* 0x000ee8000c1e1900 */
[----:B-----5:R-:W3:Y:S02]  /*a440*/  LDG.E R0, desc[UR48][R4.64+0x4] ;  /* 0x0000043004007981 */ /* 0x020ee4000c1e1900 */
[----:B---3--:R-:W-:-:S07]  /*a450*/  IMAD.IADD R0, R0, 0x1, -R11 ;  /* 0x0000000100007824 */ /* 0x008fce00078e0a0b */
.L_x_14123:
[----:B------:R-:W-:Y:S01]  /*a460*/  USHF.R.S32.HI UR18, URZ, 0x1f, UR43 ;  /* 0x0000001f3f127899 */ /* 0x000fe2000801142b */
[----:B------:R-:W-:Y:S01]  /*a470*/  @P1 IMAD.HI.U32 R4, R10, R7, RZ ;  /* 0x000000070a041227 */ /* 0x000fe200078e00ff */
[----:B------:R-:W-:Y:S01]  /*a480*/  ULDC.64 UR16, c[0x0][0xb90] ;  /* 0x0002e40000107ab9 */ /* 0x000fe20000000a00 */
[----:B------:R-:W-:Y:S01]  /*a490*/  USHF.R.S32.HI UR13, URZ, 0x1f, UR4 ;  /* 0x0000001f3f0d7899 */ /* 0x000fe20008011404 */
[----:B------:R-:W0:Y:S01]  /*a4a0*/  @P1 LDC R79, c[0x0][0xbf0] ;  /* 0x0002fc00ff4f1b82 */ /* 0x000e220000000800 */
[----:B------:R-:W-:Y:S01]  /*a4b0*/  UIMAD UR11, UR18, UR16, URZ ;  /* 0x00000010120b72a4 */ /* 0x000fe2000f8e023f */
[----:B--2---:R-:W-:Y:S01]  /*a4c0*/  IMAD.MOV.U32 R6, RZ, RZ, R10 ;  /* 0x000000ffff067224 */ /* 0x004fe200078e000a */
[----:B------:R-:W-:Y:S01]  /*a4d0*/  UMOV UR12, UR4 ;  /* 0x00000004000c7c82 */ /* 0x000fe20008000000 */
[----:B------:R-:W-:Y:S01]  /*a4e0*/  @P1 SHF.R.U32.HI R6, RZ, R9, R4 ;  /* 0x00000009ff061219 */ /* 0x000fe20000011604 */
[----:B------:R-:W-:Y:S01]  /*a4f0*/  UIMAD.WIDE.U32 UR14, UR43, UR16, UR12 ;  /* 0x000000102b0e72a5 */ /* 0x000fe2000f8e000c */
[----:B------:R-:W-:Y:S01]  /*a500*/  IMAD.MOV.U32 R5, RZ, RZ, 0x2 ;  /* 0x00000002ff057424 */ /* 0x000fe200078e00ff */
[----:B------:R-:W-:Y:S01]  /*a510*/  UIMAD UR11, UR43, UR17, UR11 ;  /* 0x000000112b0b72a4 */ /* 0x000fe2000f8e020b */
[----:B------:R-:W-:Y:S01]  /*a520*/  VIADD R26, R203, UR45 ;  /* 0x0000002dcb1a7c36 */ /* 0x000fe20008000000 */
[----:B------:R-:W-:Y:S01]  /*a530*/  USEL UR41, UR41, URZ, !UP0 ;  /* 0x0000003f29297287 */ /* 0x000fe2000c000000 */
[----:B------:R-:W-:Y:S01]  /*a540*/  IMAD.MOV R4, RZ, RZ, -R6 ;  /* 0x000000ffff047224 */ /* 0x000fe200078e0a06 */
[----:B------:R-:W-:Y:S01]  /*a550*/  ULDC.64 UR16, c[0x0][0xb98] ;  /* 0x0002e60000107ab9 */ /* 0x000fe20000000a00 */
[----:B------:R-:W-:Y:S01]  /*a560*/  UIADD3 UR15, UR15, UR11, URZ ;  /* 0x0000000b0f0f7290 */ /* 0x000fe2000fffe03f */
[----:B-----5:R-:W-:Y:S01]  /*a570*/  IMAD R83, R0, R77, RZ ;  /* 0x0000004d00537224 */ /* 0x020fe200078e02ff */
[----:B------:R-:W-:Y:S01]  /*a580*/  USEL UR40, UR40, URZ, !UP0 ;  /* 0x0000003f28287287 */ /* 0x000fe2000c000000 */
[----:B------:R-:W-:Y:S01]  /*a590*/  IMAD R9, R77, R4, R10 ;  /* 0x000000044d097224 */ /* 0x000fe200078e020a */
[----:B------:R-:W-:Y:S01]  /*a5a0*/  UIMAD UR11, UR41, UR16, URZ ;  /* 0x00000010290b72a4 */ /* 0x000fe2000f8e023f */
[----:B------:R-:W-:Y:S01]  /*a5b0*/  IMAD R4, R200, 0x40, R2 ;  /* 0x00000040c8047824 */ /* 0x000fe200078e0202 */
[----:B------:R-:W-:Y:S01]  /*a5c0*/  UIMAD.WIDE.U32 UR14, UR40, UR16, UR14 ;  /* 0x00000010280e72a5 */ /* 0x000fe2000f8e000e */
[----:B------:R-:W-:Y:S01]  /*a5d0*/  SHF.R.S32.HI R10, RZ, 0x1f, R6 ;  /* 0x0000001fff0a7819 */ /* 0x000fe20000011406 */
[----:B------:R-:W-:Y:S01]  /*a5e0*/  UIMAD UR11, UR40, UR17, UR11 ;  /* 0x00000011280b72a4 */ /* 0x000fe2000f8e020b */
[----:B------:R-:W-:Y:S01]  /*a5f0*/  SHF.R.S32.HI R7, RZ, 0x1f, R9 ;  /* 0x0000001fff077819 */ /* 0x000fe20000011409 */
[----:B------:R-:W-:Y:S01]  /*a600*/  IMAD.WIDE R4, R4, R5, UR8 ;  /* 0x0000000804047e25 */ /* 0x000fe2000f8e0205 */
[----:B------:R-:W-:Y:S01]  /*a610*/  ULDC.64 UR8, c[0x0][0xb88] ;  /* 0x0002e20000087ab9 */ /* 0x000fe20000000a00 */
[----:B------:R-:W-:-:S02]  /*a620*/  IADD3 R6, P0, R6, UR14, RZ ;  /* 0x0000000e06067c10 */ /* 0x000fc4000ff1e0ff */
[----:B------:R-:W-:Y:S01]  /*a630*/  IMAD.U32 R11, RZ, RZ, UR11 ;  /* 0x0000000bff0b7e24 */ /* 0x000fe2000f8e00ff */
[C---:B------:R-:W-:Y:S01]  /*a640*/  IADD3 R33, P2, R4.reuse, 0x5000, RZ ;  /* 0x0000500004217810 */ /* 0x040fe20007f5e0ff */
[----:B------:R-:W-:Y:S01]  /*a650*/  IMAD R12, R7, UR8, RZ ;  /* 0x00000008070c7c24 */ /* 0x000fe2000f8e02ff */
[----:B------:R-:W-:Y:S02]  /*a660*/  IADD3 R53, P3, R4, 0x4000, RZ ;  /* 0x0000400004357810 */ /* 0x000fe40007f7e0ff */
[----:B------:R-:W-:Y:S01]  /*a670*/  IADD3.X R7, R10, UR15, R11, P0, !PT ;  /* 0x0000000f0a077c10 */ /* 0x000fe200087fe40b */
[----:B------:R-:W-:Y:S01]  /*a680*/  IMAD R11, R9, UR9, R12 ;  /* 0x00000009090b7c24 */ /* 0x000fe2000f8e020c */
[----:B------:R-:W-:Y:S01]  /*a690*/  LOP3.LUT R32, R33, 0x380, RZ, 0xc0, !PT ;  /* 0x0000038021207812 */ /* 0x000fe200078ec0ff */
[----:B------:R-:W-:Y:S01]  /*a6a0*/  ULDC.64 UR14, c[0x0][0xaa0] ;  /* 0x0002a800000e7ab9 */ /* 0x000fe20000000a00 */
[----:B------:R-:W-:Y:S01]  /*a6b0*/  LOP3.LUT R52, R53, 0x380, RZ, 0xc0, !PT ;  /* 0x0000038035347812 */ /* 0x000fe200078ec0ff */
[----:B------:R-:W-:Y:S01]  /*a6c0*/  IMAD.WIDE.U32 R6, R9, UR8, R6 ;  /* 0x0000000809067c25 */ /* 0x000fe2000f8e0006 */
[----:B------:R-:W-:Y:S01]  /*a6d0*/  ULDC.64 UR8, c[0x0][0xb50] ;  /* 0x0002d40000087ab9 */ /* 0x000fe20000000a00 */
[----:B------:R-:W-:-:S02]  /*a6e0*/  SHF.R.U64 R32, R32, 0x3, RZ ;  /* 0x0000000320207819 */ /* 0x000fc400000012ff */
[----:B------:R-:W-:Y:S02]  /*a6f0*/  SHF.R.U64 R52, R52, 0x3, RZ ;  /* 0x0000000334347819 */ /* 0x000fe400000012ff */
[----:B------:R-:W-:Y:S02]  /*a700*/  IADD3 R7, R7, R11, RZ ;  /* 0x0000000b07077210 */ /* 0x000fe40007ffe0ff */
[----:B------:R-:W-:Y:S02]  /*a710*/  LEA R14, P0, R6, UR8, 0x2 ;  /* 0x00000008060e7c11 */ /* 0x000fe4000f8010ff */
[----:B------:R-:W-:Y:S01]  /*a720*/  LOP3.LUT R32, R32, R33, RZ, 0x3c, !PT ;  /* 0x0000002120207212 */ /* 0x000fe200078e3cff */
[----:B------:R-:W-:Y:S01]  /*a730*/  IMAD.X R33, RZ, RZ, R5, P2 ;  /* 0x000000ffff217224 */ /* 0x000fe200010e0605 */
[----:B------:R-:W-:Y:S01]  /*a740*/  LEA.HI.X R15, R6, UR9, R7, 0x2, P0 ;  /* 0x00000009060f7c11 */ /* 0x000fe200080f1407 */
[----:B------:R-:W-:Y:S01]  /*a750*/  SHFL.IDX PT, R20, R14, RZ, 0x1c1f ;  /* 0x001c1fff0e147589 */ /* 0x000fe200000e0000 */
[----:B------:R-:W-:Y:S01]  /*a760*/  IADD3 R29, P0, R4, 0x3000, RZ ;  /* 0x00003000041d7810 */ /* 0x000fe20007f1e0ff */
[----:B------:R-:W-:Y:S01]  /*a770*/  VIADD R6, R26, 0x8 ;  /* 0x000000081a067836 */ /* 0x000fe20000000000 */
[----:B------:R-:W-:Y:S01]  /*a780*/  IADD3 R11, P2, R4, 0xb000, RZ ;  /* 0x0000b000040b7810 */ /* 0x000fe20007f5e0ff */
[----:B------:R-:W1:Y:S01]  /*a790*/  SHFL.IDX PT, R21, R15, RZ, 0x1c1f ;  /* 0x001c1fff0f157589 */ /* 0x000e6200000e0000 */
[----:B------:R-:W-:-:S02]  /*a7a0*/  LOP3.LUT R28, R29, 0x380, RZ, 0xc0, !PT ;  /* 0x000003801d1c7812 */ /* 0x000fc400078ec0ff */
[----:B------:R-:W-:Y:S01]  /*a7b0*/  LOP3.LUT R10, R11, 0x380, RZ, 0xc0, !PT ;  /* 0x000003800b0a7812 */ /* 0x000fe200078ec0ff */
[----:B------:R-:W-:Y:S01]  /*a7c0*/  SHFL.IDX PT, R46, R14, 0x1, 0x1c1f ;  /* 0x003c1f000e2e7f89 */ /* 0x000fe200000e0000 */
[----:B------:R-:W-:Y:S02]  /*a7d0*/  SHF.R.U64 R28, R28, 0x3, RZ ;  /* 0x000000031c1c7819 */ /* 0x000fe400000012ff */
[----:B------:R-:W-:Y:S01]  /*a7e0*/  SHF.R.U64 R10, R10, 0x3, RZ ;  /* 0x000000030a0a7819 */ /* 0x000fe200000012ff */
[----:B------:R-:W2:Y:S01]  /*a7f0*/  SHFL.IDX PT, R47, R15, 0x1, 0x1c1f ;  /* 0x003c1f000f2f7f89 */ /* 0x000ea200000e0000 */
[----:B------:R-:W-:Y:S01]  /*a800*/  LOP3.LUT R28, R28, R29, RZ, 0x3c, !PT ;  /* 0x0000001d1c1c7212 */ /* 0x000fe200078e3cff */
[--C-:B------:R-:W-:Y:S01]  /*a810*/  IMAD.X R29, RZ, RZ, R5.reuse, P0 ;  /* 0x000000ffff1d7224 */ /* 0x100fe200000e0605 */
[----:B------:R-:W-:Y:S02]  /*a820*/  IADD3 R57, P0, R4, 0x9000, RZ ;  /* 0x0000900004397810 */ /* 0x000fe40007f1e0ff */
[----:B------:R-:W-:Y:S01]  /*a830*/  LOP3.LUT R10, R10, R11, RZ, 0x3c, !PT ;  /* 0x0000000b0a0a7212 */ /* 0x000fe200078e3cff */
[----:B------:R-:W-:Y:S01]  /*a840*/  IMAD.X R11, RZ, RZ, R5, P2 ;  /* 0x000000ffff0b7224 */ /* 0x000fe200010e0605 */
[----:B------:R-:W-:-:S02]  /*a850*/  LOP3.LUT R56, R57, 0x380, RZ, 0xc0, !PT ;  /* 0x0000038039387812 */ /* 0x000fc400078ec0ff */
[----:B------:R-:W-:Y:S01]  /*a860*/  LOP3.LUT R52, R52, R53, RZ, 0x3c, !PT ;  /* 0x0000003534347212 */ /* 0x000fe200078e3cff */
[--C-:B------:R-:W-:Y:S01]  /*a870*/  IMAD.X R53, RZ, RZ, R5.reuse, P3 ;  /* 0x000000ffff357224 */ /* 0x100fe200018e0605 */
[----:B------:R-:W-:Y:S02]  /*a880*/  SHF.R.U64 R56, R56, 0x3, RZ ;  /* 0x0000000338387819 */ /* 0x000fe400000012ff */
[----:B------:R-:W-:Y:S02]  /*a890*/  IADD3 R45, P3, R4, 0xa000, RZ ;  /* 0x0000a000042d7810 */ /* 0x000fe40007f7e0ff */
[----:B------:R-:W-:Y:S01]  /*a8a0*/  LOP3.LUT R56, R56, R57, RZ, 0x3c, !PT ;  /* 0x0000003938387212 */ /* 0x000fe200078e3cff */
[----:B------:R-:W-:Y:S01]  /*a8b0*/  IMAD.X R57, RZ, RZ, R5, P0 ;  /* 0x000000ffff397224 */ /* 0x000fe200000e0605 */
[----:B------:R-:W-:Y:S02]  /*a8c0*/  LOP3.LUT P0, RZ, R201, 0x3, RZ, 0xc0, !PT ;  /* 0x00000003c9ff7812 */ /* 0x000fe4000780c0ff */
[----:B------:R-:W-:-:S02]  /*a8d0*/  LOP3.LUT R44, R45, 0x380, RZ, 0xc0, !PT ;  /* 0x000003802d2c7812 */ /* 0x000fc400078ec0ff */
[----:B------:R-:W-:Y:S02]  /*a8e0*/  ISETP.GE.OR P2, PT, R26, R83, P0 ;  /* 0x000000531a00720c */ /* 0x000fe40000746670 */
[C---:B------:R-:W-:Y:S02]  /*a8f0*/  IADD3 R13, P5, R4.reuse, 0x1000, RZ ;  /* 0x00001000040d7810 */ /* 0x040fe40007fbe0ff */
[----:B------:R-:W-:Y:S02]  /*a900*/  IADD3 R25, P4, R4, 0x2000, RZ ;  /* 0x0000200004197810 */ /* 0x000fe40007f9e0ff */
[----:B------:R-:W-:Y:S02]  /*a910*/  SHF.R.U64 R44, R44, 0x3, RZ ;  /* 0x000000032c2c7819 */ /* 0x000fe400000012ff */
[----:B------:R-:W-:Y:S02]  /*a920*/  LOP3.LUT R12, R13, 0x380, RZ, 0xc0, !PT ;  /* 0x000003800d0c7812 */ /* 0x000fe400078ec0ff */
[----:B------:R-:W-:-:S02]  /*a930*/  LOP3.LUT R24, R25, 0x380, RZ, 0xc0, !PT ;  /* 0x0000038019187812 */ /* 0x000fc400078ec0ff */
[----:B------:R-:W-:Y:S01]  /*a940*/  LOP3.LUT R44, R44, R45, RZ, 0x3c, !PT ;  /* 0x0000002d2c2c7212 */ /* 0x000fe200078e3cff */
[----:B-1----:R1:W-:Y:S01]  /*a950*/  @!P2 ST.E desc[UR48][R20.64], R8 ;  /* 0x000000081400a985 */ /* 0x0023e2000c101930 */
[----:B------:R-:W-:Y:S01]  /*a960*/  SHF.R.U64 R12, R12, 0x3, RZ ;  /* 0x000000030c0c7819 */ /* 0x000fe200000012ff */
[--C-:B------:R-:W-:Y:S01]  /*a970*/  IMAD.X R45, RZ, RZ, R5.reuse, P3 ;  /* 0x000000ffff2d7224 */ /* 0x100fe200018e0605 */
[----:B------:R-:W-:Y:S02]  /*a980*/  SHF.R.U64 R24, R24, 0x3, RZ ;  /* 0x0000000318187819 */ /* 0x000fe400000012ff */
[----:B------:R-:W-:Y:S02]  /*a990*/  IADD3 R7, P3, R4, 0xf000, RZ ;  /* 0x0000f00004077810 */ /* 0x000fe40007f7e0ff */
[----:B------:R-:W-:Y:S01]  /*a9a0*/  LOP3.LUT R12, R12, R13, RZ, 0x3c, !PT ;  /* 0x0000000d0c0c7212 */ /* 0x000fe200078e3cff */
[--C-:B------:R-:W-:Y:S01]  /*a9b0*/  IMAD.X R13, RZ, RZ, R5.reuse, P5 ;  /* 0x000000ffff0d7224 */ /* 0x100fe200028e0605 */
[----:B------:R-:W-:Y:S01]  /*a9c0*/  LOP3.LUT R24, R24, R25, RZ, 0x3c, !PT ;  /* 0x0000001918187212 */ /* 0x000fe200078e3cff */
[--C-:B------:R-:W-:Y:S01]  /*a9d0*/  IMAD.X R25, RZ, RZ, R5.reuse, P4 ;  /* 0x000000ffff197224 */ /* 0x100fe200020e0605 */
[----:B------:R-:W-:Y:S01]  /*a9e0*/  LOP3.LUT R0, R7, 0x380, RZ, 0xc0, !PT ;  /* 0x0000038007007812 */ /* 0x000fe200078ec0ff */
[----:B-1----:R-:W1:Y:S01]  /*a9f0*/  @P1 LDC R21, c[0x0][0xbec] ;  /* 0x0002fb00ff151b82 */ /* 0x002e620000000800 */
[C---:B------:R-:W-:Y:S01]  /*aa00*/  IADD3 R37, P6, R4.reuse, 0x6000, RZ ;  /* 0x0000600004257810 */ /* 0x040fe20007fde0ff */
[----:B------:R-:W-:Y:S01]  /*aa10*/  UIMAD UR11, UR13, UR14, URZ ;  /* 0x0000000e0d0b72a4 */ /* 0x000fe2000f8e023f */
[C---:B------:R-:W-:Y:S01]  /*aa20*/  IADD3 R41, P5, R4.reuse, 0x7000, RZ ;  /* 0x0000700004297810 */ /* 0x040fe20007fbe0ff */
[----:B------:R-:W-:Y:S01]  /*aa30*/  UIMAD.WIDE.U32 UR8, UR4, UR14, URZ ;  /* 0x0000000e040872a5 */ /* 0x000fe2000f8e003f */
[----:B------:R-:W-:Y:S01]  /*aa40*/  IADD3 R65, P4, R4, 0x8000, RZ ;  /* 0x0000800004417810 */ /* 0x000fe20007f9e0ff */
[----:B------:R-:W-:Y:S01]  /*aa50*/  IMAD.X R49, RZ, RZ, R5, P3 ;  /* 0x000000ffff317224 */ /* 0x000fe200018e0605 */
[----:B------:R-:W-:Y:S01]  /*aa60*/  SHF.R.U64 R0, R0, 0x3, RZ ;  /* 0x0000000300007819 */ /* 0x000fe200000012ff */
[----:B------:R-:W-:Y:S01]  /*aa70*/  UIMAD UR11, UR4, UR15, UR11 ;  /* 0x0000000f040b72a4 */ /* 0x000fe2000f8e020b */
[----:B------:R-:W-:Y:S01]  /*aa80*/  LOP3.LUT R36, R37, 0x380, RZ, 0xc0, !PT ;  /* 0x0000038025247812 */ /* 0x000fe200078ec0ff */
[----:B------:R-:W-:Y:S01]  /*aa90*/  ULDC.64 UR12, c[0x0][0xae8] ;  /* 0x0002ba00000c7ab9 */ /* 0x000fe20000000a00 */
[----:B------:R-:W-:-:S02]  /*aaa0*/  LOP3.LUT R40, R41, 0x380, RZ, 0xc0, !PT ;  /* 0x0000038029287812 */ /* 0x000fc400078ec0ff */
[----:B------:R-:W-:Y:S02]  /*aab0*/  LOP3.LUT R64, R65, 0x380, RZ, 0xc0, !PT ;  /* 0x0000038041407812 */ /* 0x000fe400078ec0ff */
[----:B------:R-:W-:Y:S02]  /*aac0*/  ISETP.GE.OR P0, PT, R6, R83, P0 ;  /* 0x000000530600720c */ /* 0x000fe40000706670 */
[----:B------:R-:W-:Y:S01]  /*aad0*/  LOP3.LUT R48, R0, R7, RZ, 0x3c, !PT ;  /* 0x0000000700307212 */ /* 0x000fe200078e3cff */
[----:B------:R-:W-:Y:S01]  /*aae0*/  IMAD R0, R23, 0x20, R200 ;  /* 0x0000002017007824 */ /* 0x000fe200078e02c8 */
[----:B------:R-:W-:Y:S01]  /*aaf0*/  SHF.R.U64 R36, R36, 0x3, RZ ;  /* 0x0000000324247819 */ /* 0x000fe200000012ff */
[----:B------:R-:W-:Y:S01]  /*ab00*/  UIADD3 UR9, UR9, UR11, URZ ;  /* 0x0000000b09097290 */ /* 0x000fe2000fffe03f */
[----:B------:R-:W-:Y:S01]  /*ab10*/  SHF.R.U64 R40, R40, 0x3, RZ ;  /* 0x0000000328287819 */ /* 0x000fe200000012ff */
[----:B------:R-:W-:Y:S01]  /*ab20*/  UIMAD UR4, UR18, UR12, URZ ;  /* 0x0000000c120472a4 */ /* 0x000fe2000f8e023f */
[----:B------:R-:W-:Y:S01]  /*ab30*/  SHF.R.U64 R64, R64, 0x3, RZ ;  /* 0x0000000340407819 */ /* 0x000fe200000012ff */
[----:B------:R-:W-:Y:S01]  /*ab40*/  VIADD R78, R0, UR45 ;  /* 0x0000002d004e7c36 */ /* 0x000fe20008000000 */
[----:B------:R-:W-:Y:S01]  /*ab50*/  LOP3.LUT R36, R36, R37, RZ, 0x3c, !PT ;  /* 0x0000002524247212 */ /* 0x000fe200078e3cff */
[--C-:B------:R-:W-:Y:S01]  /*ab60*/  IMAD.X R37, RZ, RZ, R5.reuse, P6 ;  /* 0x000000ffff257224 */ /* 0x100fe200030e0605 */
[----:B------:R-:W-:Y:S01]  /*ab70*/  LOP3.LUT R40, R40, R41, RZ, 0x3c, !PT ;  /* 0x0000002928287212 */ /* 0x000fe200078e3cff */
[----:B------:R-:W-:Y:S01]  /*ab80*/  UIMAD UR4, UR43, UR13, UR4 ;  /* 0x0000000d2b0472a4 */ /* 0x000fe2000f8e0204 */
[----:B------:R-:W-:Y:S01]  /*ab90*/  LOP3.LUT R64, R64, R65, RZ, 0x3c, !PT ;  /* 0x0000004140407212 */ /* 0x000fe200078e3cff */
[----:B------:R-:W-:Y:S01]  /*aba0*/  IMAD.X R65, RZ, RZ, R5, P4 ;  /* 0x000000ffff417224 */ /* 0x000fe200020e0605 */
[----:B------:R-:W-:Y:S01]  /*abb0*/  IADD3.X R41, RZ, R5, RZ, P5, !PT ;  /* 0x00000005ff297210 */ /* 0x000fe20002ffe4ff */
[----:B------:R-:W-:Y:S01]  /*abc0*/  UIMAD.WIDE.U32 UR8, UR43, UR12, UR8 ;  /* 0x0000000c2b0872a5 */ /* 0x000fe2000f8e0008 */
[C---:B------:R-:W-:Y:S01]  /*abd0*/  IADD3 R73, P6, R4.reuse, 0xc000, RZ ;  /* 0x0000c00004497810 */ /* 0x040fe20007fde0ff */
[----:B--2---:R2:W-:Y:S01]  /*abe0*/  @!P0 ST.E desc[UR48][R46.64], R3 ;  /* 0x000000032e008985 */ /* 0x0045e2000c101930 */
[C---:B------:R-:W-:Y:S01]  /*abf0*/  IADD3 R69, P5, R4.reuse, 0xd000, RZ ;  /* 0x0000d00004457810 */ /* 0x040fe20007fbe0ff */
[----:B------:R-:W-:Y:S01]  /*ac00*/  ULDC.64 UR12, c[0x0][0xaf0] ;  /* 0x0002bc00000c7ab9 */ /* 0x000fe20000000a00 */
[----:B------:R-:W-:Y:S01]  /*ac10*/  IADD3 R61, P4, R4, 0xe000, RZ ;  /* 0x0000e000043d7810 */ /* 0x000fe20007f9e0ff */
[----:B-1----:R-:W-:Y:S01]  /*ac20*/  @P1 IMAD.HI.U32 R0, R78, R21, RZ ;  /* 0x000000154e001227 */ /* 0x002fe200078e00ff */
[----:B------:R-:W-:Y:S01]  /*ac30*/  UIADD3 UR9, UR9, UR4, URZ ;  /* 0x0000000409097290 */ /* 0x000fe2000fffe03f */
[----:B------:R-:W-:Y:S01]  /*ac40*/  LOP3.LUT R72, R73, 0x380, RZ, 0xc0, !PT ;  /* 0x0000038049487812 */ /* 0x000fe200078ec0ff */
[----:B------:R-:W-:Y:S01]  /*ac50*/  UIMAD UR4, UR41, UR12, URZ ;  /* 0x0000000c290472a4 */ /* 0x000fe2000f8e023f */
[----:B------:R-:W-:Y:S01]  /*ac60*/  LOP3.LUT R68, R69, 0x380, RZ, 0xc0, !PT ;  /* 0x0000038045447812 */ /* 0x000fe200078ec0ff */
[----:B------:R-:W5:Y:S01]  /*ac70*/  LD.E.128 R12, desc[UR48][R12.64] ;  /* 0x000000300c0c7980 */ /* 0x000f62000c101d00 */
[----:B------:R-:W-:-:S02]  /*ac80*/  LOP3.LUT R60, R61, 0x380, RZ, 0xc0, !PT ;  /* 0x000003803d3c7812 */ /* 0x000fc400078ec0ff */
[----:B------:R-:W-:Y:S01]  /*ac90*/  LOP3.LUT R9, R4, 0x380, RZ, 0xc0, !PT ;  /* 0x0000038004097812 */ /* 0x000fe200078ec0ff */
[----:B--2---:R-:W-:Y:S01]  /*aca0*/  IMAD.MOV.U32 R3, RZ, RZ, R78 ;  /* 0x000000ffff037224 */ /* 0x004fe200078e004e */
[----:B0-----:R-:W-:Y:S01]  /*acb0*/  @P1 SHF.R.U32.HI R3, RZ, R79, R0 ;  /* 0x0000004fff031219 */ /* 0x001fe20000011600 */
[----:B------:R-:W-:Y:S01]  /*acc0*/  UIMAD UR4, UR40, UR13, UR4 ;  /* 0x0000000d280472a4 */ /* 0x000fe2000f8e0204 */
[----:B------:R-:W-:Y:S01]  /*acd0*/  SHF.R.U64 R72, R72, 0x3, RZ ;  /* 0x0000000348487819 */ /* 0x000fe200000012ff */
[----:B------:R-:W-:Y:S01]  /*ace0*/  UIMAD.WIDE.U32 UR8, UR40, UR12, UR8 ;  /* 0x0000000c280872a5 */ /* 0x000fe2000f8e0008 */
[----:B------:R-:W-:Y:S01]  /*acf0*/  SHF.R.U64 R68, R68, 0x3, RZ ;  /* 0x0000000344447819 */ /* 0x000fe200000012ff */
[----:B------:R-:W5:Y:S01]  /*ad00*/  LD.E.128 R24, desc[UR48][R24.64] ;  /* 0x0000003018187980 */ /* 0x000f62000c101d00 */
[----:B------:R-:W-:Y:S02]  /*ad10*/  SHF.R.U64 R60, R60, 0x3, RZ ;  /* 0x000000033c3c7819 */ /* 0x000fe400000012ff */
[----:B------:R-:W-:Y:S01]  /*ad20*/  SHF.R.U64 R9, R9, 0x3, RZ ;  /* 0x0000000309097819 */ /* 0x000fe200000012ff */
[----:B------:R-:W-:Y:S01]  /*ad30*/  UIADD3 UR4, UR9, UR4, URZ ;  /* 0x0000000409047290 */ /* 0x000fe2000fffe03f */
[----:B------:R-:W-:Y:S01]  /*ad40*/  IADD3 R76, -R3, RZ, RZ ;  /* 0x000000ff034c7210 */ /* 0x000fe20007ffe1ff */
[----:B------:R-:W-:Y:S01]  /*ad50*/  ULDC.64 UR12, c[0x0][0xae0] ;  /* 0x0002b800000c7ab9 */ /* 0x000fe20000000a00 */
[----:B------:R-:W-:Y:S01]  /*ad60*/  SHF.R.S32.HI R0, RZ, 0x1f, R3 ;  /* 0x0000001fff007819 */ /* 0x000fe20000011403 */
[----:B------:R-:W5:Y:S01]  /*ad70*/  LD.E.128 R28, desc[UR48][R28.64] ;  /* 0x000000301c1c7980 */ /* 0x000f62000c101d00 */
[----:B------:R-:W-:-:S02]  /*ad80*/  LOP3.LUT R72, R72, R73, RZ, 0x3c, !PT ;  /* 0x0000004948487212 */ /* 0x000fc400078e3cff */
[----:B------:R-:W-:Y:S01]  /*ad90*/  LOP3.LUT R68, R68, R69, RZ, 0x3c, !PT ;  /* 0x0000004544447212 */ /* 0x000fe200078e3cff */
[--C-:B------:R-:W-:Y:S01]  /*ada0*/  IMAD.X R69, RZ, RZ, R5.reuse, P5 ;  /* 0x000000ffff457224 */ /* 0x100fe200028e0605 */
[----:B------:R-:W-:Y:S01]  /*adb0*/  LOP3.LUT R60, R60, R61, RZ, 0x3c, !PT ;  /* 0x0000003d3c3c7212 */ /* 0x000fe200078e3cff */
[----:B------:R-:W-:Y:S01]  /*adc0*/  IMAD.X R61, RZ, RZ, R5, P4 ;  /* 0x000000ffff3d7224 */ /* 0x000fe200020e0605 */
[----:B------:R-:W-:Y:S01]  /*add0*/  IADD3.X R73, RZ, R5, RZ, P6, !PT ;  /* 0x00000005ff497210 */ /* 0x000fe200037fe4ff */
[----:B------:R-:W5:Y:S01]  /*ade0*/  LD.E.128 R52, desc[UR48][R52.64] ;  /* 0x0000003034347980 */ /* 0x000f62000c101d00 */
[----:B------:R-:W-:Y:S01]  /*adf0*/  LOP3.LUT R4, R9, R4, RZ, 0x3c, !PT ;  /* 0x0000000409047212 */ /* 0x000fe200078e3cff */
[----:B------:R-:W-:Y:S02]  /*ae00*/  IMAD R0, R0, UR12, RZ ;  /* 0x0000000c00007c24 */ /* 0x000fe4000f8e02ff */
[----:B------:R-:W-:Y:S01]  /*ae10*/  IMAD R77, R77, R76, R78 ;  /* 0x0000004c4d4d7224 */ /* 0x000fe200078e024e */
[----:B------:R-:W5:Y:S01]  /*ae20*/  LD.E.128 R32, desc[UR48][R32.64] ;  /* 0x0000003020207980 */ /* 0x000f62000c101d00 */
[----:B------:R-:W-:-:S02]  /*ae30*/  IMAD.U32 R21, RZ, RZ, UR9 ;  /* 0x00000009ff157e24 */ /* 0x000fc4000f8e00ff */
        /* <DEDUP_REMOVED lines=8> */
[----:B------:R-:W-:-:S03]  /*aec0*/  IMAD.WIDE.U32 R20, R3, UR12, R20 ;  /* 0x0000000c03147c25 */ /* 0x000fc6000f8e0014 */
        /* <DEDUP_REMOVED lines=16> */
[----:B------:R-:W-:Y:S01]  /*afd0*/  VIADD R84, R200, UR45 ;  /* 0x0000002dc8547c36 */ /* 0x000fe20008000000 */
[----:B------:R-:W-:Y:S01]  /*afe0*/  UIADD3 UR10, UR10, 0x22820, URZ ;  /* 0x000228200a0a7890 */ /* 0x000fe2000fffe03f */
[C---:B------:R-:W-:Y:S02]  /*aff0*/  IMAD R3, R77.reuse, UR9, R76 ;  /* 0x000000094d037c24 */ /* 0x040fe4000f8e024c */
[----:B------:R-:W-:Y:S01]  /*b000*/  IMAD.WIDE.U32 R20, R77, UR8, R20 ;  /* 0x000000084d147c25 */ /* 0x000fe2000f8e0014 */
[----:B------:R-:W-:Y:S01]  /*b010*/  ISETP.GE.AND P2, PT, R84, R83, PT ;  /* 0x000000535400720c */ /* 0x000fe20003f46270 */
[----:B------:R-:W-:Y:S01]  /*b020*/  ULDC.64 UR8, c[0x0][0xa80] ;  /* 0x0002a00000087ab9 */ /* 0x000fe20000000a00 */
[----:B------:R-:W-:Y:S01]  /*b030*/  UPRMT UR10, URZ, 0x654, UR10 ;  /* 0x000006543f0a7896 */ /* 0x000fe2000800000a */
[----:B------:R-:W-:Y:S01]  /*b040*/  IMAD.IADD R3, R21, 0x1, R3 ;  /* 0x0000000115037824 */ /* 0x000fe200078e0203 */
[----:B------:R-:W-:Y:S01]  /*b050*/  LEA R82, P3, R20, UR8, 0x1 ;  /* 0x0000000814527c11 */ /* 0x000fe2000f8608ff */
[----:B------:R-:W-:-:S03]  /*b060*/  VIADD R0, R84, 0x20 ;  /* 0x0000002054007836 */ /* 0x000fc60000000000 */
[----:B------:R-:W-:Y:S02]  /*b070*/  LEA.HI.X R3, R20, UR9, R3, 0x1, P3 ;  /* 0x0000000914037c11 */ /* 0x000fe400098f0c03 */
[-C--:B------:R-:W-:Y:S01]  /*b080*/  ISETP.GE.AND P1, PT, R0, R83.reuse, PT ;  /* 0x000000530000720c */ /* 0x080fe20003f26270 */
[----:B0-----:R0:W1:Y:S01]  /*b090*/  SHFL.IDX PT, R85, R82, RZ, 0x181f ;  /* 0x00181fff52557589 */ /* 0x00106200000e0000 */
[----:B------:R-:W-:Y:S01]  /*b0a0*/  IADD3 R0, R84, 0x40, RZ ;  /* 0x0000004054007810 */ /* 0x000fe20007ffe0ff */
[----:B------:R-:W-:Y:S01]  /*b0b0*/  BSSY B1, `(.L_x_14124) ;  /* 0x0000016000017945 */ /* 0x000fe20003800000 */
[----:B------:R-:W-:Y:S01]  /*b0c0*/  SYNCS.ARRIVE.TRANS64.RED.A1T0 RZ, [UR10], RZ ;  /* 0x000000ffffff79a7 */ /* 0x000fe2000810040a */
        /* <DEDUP_REMOVED lines=20> */
.L_x_14125:
[----:B------:R-:W-:Y:S05]  /*b210*/  BSYNC B1 ;  /* 0x0000000000017941 */ /* 0x000fea0003800000 */
.L_x_14124:
        /* <DEDUP_REMOVED lines=21> */
.L_x_14127:
[----:B------:R-:W-:Y:S05]  /*b370*/  BSYNC B1 ;  /* 0x0000000000017941 */ /* 0x000fea0003800000 */
.L_x_14126:
        /* <DEDUP_REMOVED lines=21> */
.L_x_14129:
[----:B------:R-:W-:Y:S05]  /*b4d0*/  BSYNC B1 ;  /* 0x0000000000017941 */ /* 0x000fea0003800000 */
.L_x_14128:
[----:B------:R-:W-:Y:S01]  /*b4e0*/  VIADD R0, R84, 0x60 ;  /* 0x0000006054007836 */ /* 0x000fe20000000000 */
[----:B0--3--:R-:W3:Y:S04]  /*b4f0*/  SHFL.IDX PT, R3, R3, 0x3, 0x181f ;  /* 0x00781f0003037f89 */ /* 0x009ee800000e0000 */
[----:B------:R-:W-:Y:S01]  /*b500*/  ISETP.GE.AND P0, PT, R0, R83, PT ;  /* 0x000000530000720c */ /* 0x000fe20003f06270 */
[----:B------:R0:W0:-:S12]  /*b510*/  SHFL.IDX PT, R15, R82, 0x3, 0x181f ;  /* 0x00781f00520f7f89 */ /* 0x00001800000e0000 */
        /* <DEDUP_REMOVED lines=20> */
.L_x_14122:
        /* <DEDUP_REMOVED lines=35> */
.L_x_14131:
        /* <DEDUP_REMOVED lines=45> */
.L_x_14133:
[----:B------:R-:W-:Y:S05]  /*bb60*/  BSYNC B1 ;  /* 0x0000000000017941 */ /* 0x000fea0003800000 */
.L_x_14132:
[----:B------:R-:W-:Y:S01]  /*bb70*/  ULDC.64 UR14, c[0x0][0xaa0] ;  /* 0x0002a800000e7ab9 */ /* 0x000fe20000000a00 */
[----:B------:R-:W1:Y:S01]  /*bb80*/  @P0 LDC R5, c[0x0][0xbf0] ;  /* 0x0002fc00ff050b82 */ /* 0x000e620000000800 */
[----:B------:R-:W-:Y:S01]  /*bb90*/  UIMAD UR10, UR11, UR14, URZ ;  /* 0x0000000e0b0a72a4 */ /* 0x000fe2000f8e023f */
[----:B0-----:R-:W-:Y:S01]  /*bba0*/  IMAD R3, R23, 0x20, R200 ;  /* 0x0000002017037824 */ /* 0x001fe200078e02c8 */
[----:B------:R-:W-:Y:S01]  /*bbb0*/  UIMAD.WIDE.U32 UR8, UR4, UR14, URZ ;  /* 0x0000000e040872a5 */ /* 0x000fe2000f8e003f */
[----:B------:R-:W-:Y:S01]  /*bbc0*/  BSSY B1, `(.L_x_14134) ;  /* 0x0000040000017945 */ /* 0x000fe20003800000 */
[----:B------:R-:W-:Y:S01]  /*bbd0*/  UIMAD UR10, UR4, UR15, UR10 ;  /* 0x0000000f040a72a4 */ /* 0x000fe2000f8e020a */
[----:B------:R-:W-:Y:S02]  /*bbe0*/  VIADD R8, R3, UR45 ;  /* 0x0000002d03087c36 */ /* 0x000fe40008000000 */
        /* <DEDUP_REMOVED lines=9> */
[----:B------:R-:W-:Y:S02]  /*bc80*/  UIMAD UR4, UR41, UR10, URZ ;  /* 0x0000000a290472a4 */ /* 0x000fe4000f8e023f */
[----:B------:R-:W-:Y:S01]  /*bc90*/  UIMAD.WIDE.U32 UR8, UR40, UR10, UR8 ;  /* 0x0000000a280872a5 */ /* 0x000fe2000f8e0008 */
[----:B-1----:R-:W-:Y:S01]  /*bca0*/  @P0 SHF.R.U32.HI R3, RZ, R5, R4 ;  /* 0x00000005ff030219 */ /* 0x002fe20000011604 */
[----:B------:R-:W-:-:S03]  /*bcb0*/  UIMAD UR4, UR40, UR11, UR4 ;  /* 0x0000000b280472a4 */ /* 0x000fc6000f8e0204 */
[--C-:B------:R-:W-:Y:S01]  /*bcc0*/  SHF.R.S32.HI R4, RZ, 0x1f, R3.reuse ;  /* 0x0000001fff047819 */ /* 0x100fe20000011403 */
[----:B------:R-:W-:Y:S01]  /*bcd0*/  UIADD3 UR4, UR9, UR4, URZ ;  /* 0x0000000409047290 */ /* 0x000fe2000fffe03f */
[----:B------:R-:W-:Y:S01]  /*bce0*/  IMAD.MOV R7, RZ, RZ, -R3 ;  /* 0x000000ffff077224 */ /* 0x000fe200078e0a03 */
[----:B------:R-:W-:Y:S01]  /*bcf0*/  ULDC.64 UR10, c[0x0][0xae0] ;  /* 0x0002b800000a7ab9 */ /* 0x000fe20000000a00 */
[----:B------:R-:W-:Y:S02]  /*bd00*/  IMAD.U32 R5, RZ, RZ, UR9 ;  /* 0x00000009ff057e24 */ /* 0x000fe4000f8e00ff */
[----:B------:R-:W-:Y:S01]  /*bd10*/  IMAD R6, R4, UR10, RZ ;  /* 0x0000000a04067c24 */ /* 0x000fe2000f8e02ff */
[----:B------:R-:W-:Y:S01]  /*bd20*/  MOV R5, UR4 ;  /* 0x0000000400057c02 */ /* 0x000fe20008000f00 */
[----:B------:R-:W-:Y:S01]  /*bd30*/  IMAD.U32 R4, RZ, RZ, UR8 ;  /* 0x00000008ff047e24 */ /* 0x000fe2000f8e00ff */
[----:B------:R-:W-:Y:S01]  /*bd40*/  ULDC.64 UR8, c[0x0][0xad8] ;  /* 0x0002b60000087ab9 */ /* 0x000fe20000000a00 */
[----:B------:R-:W-:-:S02]  /*bd50*/  IMAD R7, R11, R7, R8 ;  /* 0x000000070b077224 */ /* 0x000fc400078e0208 */
[C---:B------:R-:W-:Y:S02]  /*bd60*/  IMAD R9, R3.reuse, UR11, R6 ;  /* 0x0000000b03097c24 */ /* 0x040fe4000f8e0206 */
[----:B------:R-:W-:Y:S01]  /*bd70*/  IMAD.WIDE.U32 R4, R3, UR10, R4 ;  /* 0x0000000a03047c25 */ /* 0x000fe2000f8e0004 */
[----:B------:R-:W-:-:S03]  /*bd80*/  SHF.R.S32.HI R3, RZ, 0x1f, R7 ;  /* 0x0000001fff037819 */ /* 0x000fc60000011407 */
        /* <DEDUP_REMOVED lines=35> */
.L_x_14135:
[----:B------:R-:W-:Y:S05]  /*bfc0*/  BSYNC B1 ;  /* 0x0000000000017941 */ /* 0x000fea0003800000 */
.L_x_14134:
        /* <DEDUP_REMOVED lines=21> */
.L_x_14137:
[----:B------:R-:W-:Y:S05]  /*c120*/  BSYNC B1 ;  /* 0x0000000000017941 */ /* 0x000fea0003800000 */
.L_x_14136:
        /* <DEDUP_REMOVED lines=21> */
.L_x_14139:
[----:B------:R-:W-:Y:S05]  /*c280*/  BSYNC B1 ;  /* 0x0000000000017941 */ /* 0x000fea0003800000 */
.L_x_14138:
        /* <DEDUP_REMOVED lines=22> */
.L_x_14130:
[----:B------:R-:W-:Y:S05]  /*c3f0*/  BSYNC B0 ;  /* 0x0000000000007941 */ /* 0x000fea0003800000 */
.L_x_14121:
[----:B------:R-:W-:Y:S02]  /*c400*/  ULDC UR4, c[0x0][0xc3c] ;  /* 0x00030f0000047ab9 */ /* 0x000fe40000000800 */
[----:B------:R-:W-:-:S06]  /*c410*/  UISETP.GE.AND UP0, UPT, UR7, UR4, UPT ;  /* 0x000000040700728c */ /* 0x000fcc000bf06270 */
[----:B------:R-:W-:-:S13]  /*c420*/  PLOP3.LUT P0, PT, PT, PT, UP0, 0x80, 0x0 ;  /* 0x000000000000781c */ /* 0x000fda0003f0f008 */
[----:B------:R-:W-:Y:S05]  /*c430*/  @!P0 BRA `(.L_x_14140) ;  /* 0xffffff4800548947 */ /* 0x000fea000383ffff */
[----:B------:R-:W-:Y:S05]  /*c440*/  EXIT ;  /* 0x000000000000794d */ /* 0x000fea0003800000 */
.L_x_14079:
        /* <DEDUP_REMOVED lines=16> */
.L_x_14141:
        /* <DEDUP_REMOVED lines=40> */
.L_x_14147:
        /* <DEDUP_REMOVED lines=12> */
.L_x_14146:
[----:B------:R-:W-:Y:S05]  /*c890*/  BSYNC B0 ;  /* 0x0000000000007941 */ /* 0x000fea0003800000 */
.L_x_14145:
        /* <DEDUP_REMOVED lines=20> */
.L_x_14143:
        /* <DEDUP_REMOVED lines=20> */
.L_x_14148:
        /* <DEDUP_REMOVED lines=29> */
[----:B0-----:R-:W-:Y:S02]  /*ccf0*/  IABS R10, R15 ;  /* 0x0000000f000a7213 */ /* 0x001fe40000000000 */
[----:B------:R-:W0:Y:S01]  /*cd00*/  I2F.RP R6, R8 ;  /* 0x0000000800067306 */ /* 0x000e220000209400 */
[----:B------:R-:W-:Y:S02]  /*cd10*/  IADD3 R18, -R15, RZ, RZ ;  /* 0x000000ff0f127210 */ /* 0x000fe40007ffe1ff */
[----:B------:R-:W-:-:S05]  /*cd20*/  IABS R9, R4 ;  /* 0x0000000400097213 */ /* 0x000fca0000000000 */
[----:B0-----:R-:W0:Y:S02]  /*cd30*/  MUFU.RCP R6, R6 ;  /* 0x0000000600067308 */ /* 0x001e240000001000 */
[----:B0-----:R-:W-:-:S06]  /*cd40*/  VIADD R3, R6, 0xffffffe ;  /* 0x0ffffffe06037836 */ /* 0x001fcc0000000000 */
[----:B------:R-:W0:Y:S02]  /*cd50*/  F2I.FTZ.U32.TRUNC.NTZ R3, R3 ;  /* 0x0000000300037305 */ /* 0x000e24000021f000 */
[----:B0-----:R-:W-:-:S04]  /*cd60*/  IMAD.MOV R2, RZ, RZ, -R3 ;  /* 0x000000ffff027224 */ /* 0x001fc800078e0a03 */
[----:B------:R-:W-:Y:S01]  /*cd70*/  IMAD.MOV.U32 R7, RZ, RZ, R2 ;  /* 0x000000ffff077224 */ /* 0x000fe200078e0002 */
[----:B------:R-:W-:-:S03]  /*cd80*/  MOV R2, RZ ;  /* 0x000000ff00027202 */ /* 0x000fc60000000f00 */
        /* <DEDUP_REMOVED lines=20> */
.L_x_14144:
[----:B------:R-:W-:Y:S01]  /*ced0*/  ULDC UR4, c[0x0][0xc3c] ;  /* 0x00030f0000047ab9 */ /* 0x000fe20000000800 */
[----:B------:R-:W-:Y:S02]  /*cee0*/  IMAD.MOV.U32 R17, RZ, RZ, RZ ;  /* 0x000000ffff117224 */ /* 0x000fe400078e00ff */
[----:B------:R-:W-:Y:S02]  /*cef0*/  IMAD.U32 R16, RZ, RZ, UR6 ;  /* 0x00000006ff107e24 */ /* 0x000fe4000f8e00ff */
[----:B------:R-:W-:Y:S02]  /*cf00*/  IMAD.MOV.U32 R18, RZ, RZ, RZ ;  /* 0x000000ffff127224 */ /* 0x000fe400078e00ff */
[----:B------:R-:W-:-:S07]  /*cf10*/  IMAD.U32 R19, RZ, RZ, UR4 ;  /* 0x00000004ff137e24 */ /* 0x000fce000f8e00ff */
.L_x_14149:
[----:B------:R-:W-:-:S13]  /*cf20*/  ISETP.NE.AND P0, PT, R5, RZ, PT ;  /* 0x000000ff0500720c */ /* 0x000fda0003f05270 */
[----:B------:R-:W0:Y:S01]  /*cf30*/  @!P0 S2R R3, SR_CgaCtaId ;  /* 0x0000000000038919 */ /* 0x000e220000008800 */
[----:B------:R-:W-:-:S04]  /*cf40*/  @!P0 MOV R0, 0x400 ;  /* 0x0000040000008802 */ /* 0x000fc80000000f00 */
[----:B0-----:R-:W-:-:S05]  /*cf50*/  @!P0 LEA R0, R3, R0, 0x18 ;  /* 0x0000000003008211 */ /* 0x001fca00078ec0ff */
[----:B------:R1:W-:Y:S01]  /*cf60*/  @!P0 STS.128 [R0+0x228d0], R16 ;  /* 0x0228d01000008388 */ /* 0x0003e20000000c00 */
[----:B------:R-:W-:Y:S06]  /*cf70*/  BAR.ARV 0x5, 0x180 ;  /* 0x0146000000007b1d */ /* 0x000fec0000002000 */
.L_x_14142:
[----:B------:R2:W-:Y:S01]  /*cf80*/  STL [R1+0x24], RZ ;  /* 0x000024ff01007387 */ /* 0x0005e20000100800 */
[----:B------:R-:W-:Y:S01]  /*cf90*/  ULDC UR4, c[0x0][0xc3c] ;  /* 0x00030f0000047ab9 */ /* 0x000fe20000000800 */
[----:B------:R-:W-:Y:S01]  /*cfa0*/  IMAD.MOV.U32 R26, RZ, RZ, 0x1 ;  /* 0x00000001ff1a7424 */ /* 0x000fe200078e00ff */
[----:B0-----:R-:W-:Y:S02]  /*cfb0*/  ISETP.GE.AND P0, PT, R19, UR4, PT ;  /* 0x0000000413007c0c */ /* 0x001fe4000bf06270 */
[----:B------:R-:W-:-:S11]  /*cfc0*/  MOV R24, RZ ;  /* 0x000000ff00187202 */ /* 0x000fd60000000f00 */
        /* <DEDUP_REMOVED lines=25> */
.L_x_14211:
[----:B0-----:R-:W0:Y:S02]  /*d160*/  LDC.64 R2, c[0x0][0xc88] ;  /* 0x00032200ff027b82 */ /* 0x001e240000000a00 */
[----:B0-----:R-:W-:-:S05]  /*d170*/  IMAD.WIDE R2, R19, 0x4, R2 ;  /* 0x0000000413027825 */ /* 0x001fca00078e0202 */
[----:B------:R-:W2:Y:S01]  /*d180*/  LDG.E R25, desc[UR48][R2.64] ;  /* 0x0000003002197981 */ /* 0x000ea2000c1e1900 */
        /* <DEDUP_REMOVED lines=45> */
.L_x_14151:
        /* <DEDUP_REMOVED lines=9> */
.L_x_14152:
        /* <DEDUP_REMOVED lines=8> */
[----:B---3--:R-:W-:-:S07]  /*d570*/  IADD3 R7, -R7, R0, RZ ;  /* 0x0000000007077210 */ /* 0x008fce0007ffe1ff */
.L_x_14153:
        /* <DEDUP_REMOVED lines=43> */
.L_x_14155:
        /* <DEDUP_REMOVED lines=20> */
.L_x_14158:
[----:B------:R-:W-:Y:S05]  /*d970*/  BSYNC B6 ;  /* 0x0000000000067941 */ /* 0x000fea0003800000 */
.L_x_14157:
        /* <DEDUP_REMOVED lines=20> */
.L_x_14161:
        /* <DEDUP_REMOVED lines=15> */
.L_x_14160:
[----:B------:R-:W-:Y:S05]  /*dbb0*/  BSYNC B6 ;  /* 0x0000000000067941 */ /* 0x000fea0003800000 */
.L_x_14159:
[----:B------:R-:W0:Y:S01]  /*dbc0*/  S2R R20, SR_TID.X ;  /* 0x0000000000147919 */ /* 0x000e220000002100 */
[----:B------:R-:W-:Y:S01]  /*dbd0*/  ULDC.64 UR4, c[0x0][0x9f8] ;  /* 0x00027e0000047ab9 */ /* 0x000fe20000000a00 */
[----:B------:R-:W1:Y:S01]  /*dbe0*/  LDC R10, c[0x0][0x430] ;  /* 0x00010c00ff0a7b82 */ /* 0x000e620000000800 */
[----:B------:R-:W-:-:S04]  /*dbf0*/  ISETP.NE.U32.AND P0, PT, RZ, UR4, PT ;  /* 0x00000004ff007c0c */ /* 0x000fc8000bf05070 */
[----:B------:R-:W-:-:S13]  /*dc00*/  ISETP.NE.AND.EX P0, PT, RZ, UR5, PT, P0 ;  /* 0x00000005ff007c0c */ /* 0x000fda000bf05300 */
[----:B------:R-:W-:Y:S01]  /*dc10*/  @P0 IADD3 R2, P1, R27, UR4, RZ ;  /* 0x000000041b020c10 */ /* 0x000fe2000ff3e0ff */
[----:B------:R-:W-:Y:S01]  /*dc20*/  ULDC UR4, c[0x0][0x320] ;  /* 0x0000c80000047ab9 */ /* 0x000fe20000000800 */
[----:B------:R-:W-:Y:S02]  /*dc30*/  LOP3.LUT R23, R23, 0xfffffff7, RZ, 0xc0, !PT ;  /* 0xfffffff717177812 */ /* 0x000fe400078ec0ff */
[----:B------:R-:W-:-:S05]  /*dc40*/  @P0 IADD3.X R3, R31, UR5, RZ, P1, !PT ;  /* 0x000000051f030c10 */ /* 0x000fca0008ffe4ff */
[----:B------:R2:W5:Y:S01]  /*dc50*/  @P0 LDG.E R28, desc[UR48][R2.64] ;  /* 0x00000030021c0981 */ /* 0x000562000c1e1900 */
[----:B------:R-:W-:Y:S01]  /*dc60*/  UMOV UR5, 0xffffffff ;  /* 0xffffffff00057882 */ /* 0x000fe20000000000 */
[----:B------:R-:W-:Y:S01]  /*dc70*/  VIADD R0, R34, 0xffffffff ;  /* 0xffffffff22007836 */ /* 0x000fe20000000000 */
[----:B0-----:R-:W-:-:S04]  /*dc80*/  SHF.L.U32 R35, R20, 0x3, RZ ;  /* 0x0000000314237819 */ /* 0x001fc800000006ff */
[----:B------:R-:W-:-:S04]  /*dc90*/  LOP3.LUT R35, R35, 0x38, RZ, 0xc0, !PT ;  /* 0x0000003823237812 */ /* 0x000fc800078ec0ff */
[C---:B------:R-:W-:Y:S02]  /*dca0*/  LOP3.LUT R33, R35.reuse, 0x40, RZ, 0xfc, !PT ;  /* 0x0000004023217812 */ /* 0x040fe400078efcff */
[----:B------:R-:W-:Y:S02]  /*dcb0*/  LOP3.LUT R21, R35, 0x80, RZ, 0xfc, !PT ;  /* 0x0000008023157812 */ /* 0x000fe400078efcff */
[----:B------:R-:W-:Y:S02]  /*dcc0*/  ISETP.GE.AND P3, PT, R33, UR4, PT ;  /* 0x0000000421007c0c */ /* 0x000fe4000bf66270 */
[----:B------:R-:W-:Y:S02]  /*dcd0*/  ISETP.GE.AND P1, PT, R21, UR4, PT ;  /* 0x0000000415007c0c */ /* 0x000fe4000bf26270 */
[C---:B------:R-:W-:Y:S02]  /*dce0*/  ISETP.GE.AND P2, PT, R35.reuse, UR4, PT ;  /* 0x0000000423007c0c */ /* 0x040fe4000bf46270 */
[----:B------:R-:W-:-:S04]  /*dcf0*/  LOP3.LUT R20, R35, 0xc0, RZ, 0xfc, !PT ;  /* 0x000000c023147812 */ /* 0x000fc800078efcff */
[----:B------:R-:W-:-:S03]  /*dd00*/  ISETP.GE.AND P0, PT, R20, UR4, PT ;  /* 0x0000000414007c0c */ /* 0x000fc6000bf06270 */
        /* <DEDUP_REMOVED lines=8> */
.L_x_14228:
[----:B------:R-:W0:Y:S01]  /*dd90*/  S2R R2, SR_TID.X ;  /* 0x0000000000027919 */ /* 0x000e220000002100 */
[----:B------:R-:W-:Y:S02]  /*dda0*/  ISETP.NE.AND P1, PT, R10, 0x1, PT ;  /* 0x000000010a00780c */ /* 0x000fe40003f25270 */
[----:B-----5:R-:W-:Y:S01]  /*ddb0*/  SHF.R.S32.HI R31, RZ, 0x1f, R28 ;  /* 0x0000001fff1f7819 */ /* 0x020fe2000001141c */
[----:B------:R-:W1:Y:S01]  /*ddc0*/  S2R R3, SR_TID.X ;  /* 0x0000000000037919 */ /* 0x000e620000002100 */
[----:B------:R-:W-:Y:S02]  /*ddd0*/  LOP3.LUT R23, R23, 0xffffff7f, RZ, 0xc0, !PT ;  /* 0xffffff7f17177812 */ /* 0x000fe400078ec0ff */
[----:B------:R-:W-:-:S07]  /*dde0*/  MOV R34, RZ ;  /* 0x000000ff00227202 */ /* 0x000fce0000000f00 */
[----:B------:R-:W2:Y:S01]  /*ddf0*/  @P1 LDC R4, c[0x0][0x434] ;  /* 0x00010d00ff041b82 */ /* 0x000ea20000000800 */
[----:B------:R-:W-:Y:S02]  /*de00*/  @P1 LOP3.LUT R23, R23, 0x80, RZ, 0xfc, !PT ;  /* 0x0000008017171812 */ /* 0x000fe400078efcff */
[----:B0-----:R-:W-:Y:S01]  /*de10*/  LOP3.LUT R2, R2, 0x7f, RZ, 0xc0, !PT ;  /* 0x0000007f02027812 */ /* 0x001fe200078ec0ff */
[----:B-1----:R-:W-:-:S03]  /*de20*/  IMAD.SHL.U32 R9, R3, 0x10, RZ ;  /* 0x0000001003097824 */ /* 0x002fc600078e00ff */
[----:B------:R-:W-:-:S04]  /*de30*/  SHF.R.U32.HI R2, RZ, 0x3, R2 ;  /* 0x00000003ff027819 */ /* 0x000fc80000011602 */
[----:B------:R-:W-:Y:S02]  /*de40*/  LOP3.LUT R9, R2, 0x70, R9, 0xf8, !PT ;  /* 0x0000007002097812 */ /* 0x000fe400078ef809 */
[----:B------:R-:W0:Y:S03]  /*de50*/  @P1 LDC R2, c[0x0][0x438] ;  /* 0x00010e00ff021b82 */ /* 0x000e260000000800 */
[----:B------:R-:W-:-:S05]  /*de60*/  IMAD R35, R0, 0x60, R9 ;  /* 0x0000006000237824 */ /* 0x000fca00078e0209 */
[C---:B------:R-:W-:Y:S01]  /*de70*/  ISETP.GE.AND P0, PT, R35.reuse, R32, PT ;  /* 0x000000202300720c */ /* 0x040fe20003f06270 */
[----:B------:R-:W-:-:S03]  /*de80*/  IMAD.IADD R35, R35, 0x1, R30 ;  /* 0x0000000123237824 */ /* 0x000fc600078e021e */
[----:B------:R-:W-:Y:S01]  /*de90*/  ISETP.GT.U32.OR P0, PT, R9, 0x5f, P0 ;  /* 0x0000005f0900780c */ /* 0x000fe20000704470 */
[----:B--2---:R-:W-:-:S04]  /*dea0*/  @P1 IMAD.HI.U32 R3, R35, R4, RZ ;  /* 0x0000000423031227 */ /* 0x004fc800078e00ff */
[----:B------:R-:W-:Y:S01]  /*deb0*/  IMAD.MOV.U32 R8, RZ, RZ, R35 ;  /* 0x000000ffff087224 */ /* 0x000fe200078e0023 */
        /* <DEDUP_REMOVED lines=10> */
[----:B------:R-:W-:-:S03]  /*df60*/  IMAD.U32 R3, RZ, RZ, UR36 ;  /* 0x00000024ff037e24 */ /* 0x000fc6000f8e00ff */
[----:B------:R-:W-:-:S05]  /*df70*/  @!P0 LEA.HI.X R5, R2, R5, R7, 0x2, P1 ;  /* 0x0000000502058211 */ /* 0x000fca00008f1407 */
[----:B------:R0:W5:Y:S01]  /*df80*/  @!P0 LDG.E R34, desc[UR48][R4.64] ;  /* 0x0000003004228981 */ /* 0x000162000c1e1900 */
[----:B------:R-:W-:Y:S01]  /*df90*/  ISETP.NE.AND P0, PT, R3, 0x3, PT ;  /* 0x000000030300780c */ /* 0x000fe20003f05270 */
[----:B------:R-:W-:Y:S01]  /*dfa0*/  IMAD.MOV R2, RZ, RZ, -R8 ;  /* 0x000000ffff027224 */ /* 0x000fe200078e0a08 */
[----:B------:R-:W-:Y:S02]  /*dfb0*/  ISETP.GT.U32.AND P1, PT, R9, 0x5f, PT ;  /* 0x0000005f0900780c */ /* 0x000fe40003f24070 */
[----:B------:R-:W-:Y:S01]  /*dfc0*/  LOP3.LUT R23, R23, 0xffffffbf, RZ, 0xc0, !PT ;  /* 0xffffffbf17177812 */ /* 0x000fe200078ec0ff */
[----:B------:R-:W-:Y:S01]  /*dfd0*/  IMAD R35, R10, R2, R35 ;  /* 0x000000020a237224 */ /* 0x000fe200078e0223 */
[----:B------:R-:W-:Y:S02]  /*dfe0*/  SHF.R.S32.HI R27, RZ, 0x1f, R18 ;  /* 0x0000001fff1b7819 */ /* 0x000fe40000011412 */
[----:B------:R-:W-:-:S05]  /*dff0*/  SEL R6, RZ, 0x1, P2 ;  /* 0x00000001ff067807 */ /* 0x000fca0001000000 */
[----:B------:R-:W-:-:S04]  /*e000*/  @P0 LOP3.LUT R23, R23, 0x40, RZ, 0xfc, !PT ;  /* 0x0000004017170812 */ /* 0x000fc800078efcff */
[----:B------:R-:W-:-:S04]  /*e010*/  LOP3.LUT R23, R23, 0xffffffdf, RZ, 0xc0, !PT ;  /* 0xffffffdf17177812 */ /* 0x000fc800078ec0ff */
[----:B------:R-:W-:Y:S01]  /*e020*/  @P1 LOP3.LUT R23, R23, 0x20, RZ, 0xfc, !PT ;  /* 0x0000002017171812 */ /* 0x000fe200078efcff */
[----:B0-----:R-:W-:Y:S06]  /*e030*/  @!P0 BRA `(.L_x_14163) ;  /* 0x0000000000048947 */ /* 0x001fec0003800000 */
[----:B------:R-:W-:Y:S01]  /*e040*/  BPT.TRAP 0x1 ;  /* 0x000000040000795c */ /* 0x000fe20000300000 */
.L_x_14163:
[----:B------:R-:W-:Y:S01]  /*e050*/  IMAD R32, R0, -0x60, R32 ;  /* 0xffffffa000207824 */ /* 0x000fe200078e0220 */
[----:B------:R-:W-:Y:S01]  /*e060*/  SHF.L.U32 R0, R26, 0x1f, RZ ;  /* 0x0000001f1a007819 */ /* 0x000fe200000006ff */
[----:B------:R-:W-:Y:S01]  /*e070*/  IMAD R33, R24, 0x8, R22 ;  /* 0x0000000818217824 */ /* 0x000fe200078e0216 */
[----:B------:R-:W-:Y:S03]  /*e080*/  BSSY B0, `(.L_x_14164) ;  /* 0x0000003000007945 */ /* 0x000fe60003800000 */
[----:B------:R-:W0:Y:S02]  /*e090*/  SYNCS.PHASECHK.TRANS64.TRYWAIT P0, [R33+URZ+0x22840], R0 ;  /* 0x02284000210075a7 */ /* 0x000e24000800017f */
[----:B0-----:R-:W-:Y:S05]  /*e0a0*/  @!P0 BRA `(.L_x_14165) ;  /* 0x0000003c00a88947 */ /* 0x001fea0003800000 */
.L_x_14229:
[----:B------:R-:W-:Y:S05]  /*e0b0*/  BSYNC B0 ;  /* 0x0000000000007941 */ /* 0x000fea0003800000 */
.L_x_14164:
        /* <DEDUP_REMOVED lines=29> */
[----:B------:R-:W-:-:S04]  /*e290*/  IADD3 R32, -R7, R32, RZ ;  /* 0x0000002007207210 */ /* 0x000fc80007ffe1ff */
        /* <DEDUP_REMOVED lines=59> */
.L_x_14243:
        /* <DEDUP_REMOVED lines=10> */
.L_x_14167:
        /* <DEDUP_REMOVED lines=11> */
.L_x_14168:
        /* <DEDUP_REMOVED lines=10> */
[----:B------:R-:W-:Y:S01]  /*e840*/  SEL R4, R25, RZ, !P1 ;  /* 0x000000ff19047207 */ /* 0x000fe20004800000 */
[----:B------:R-:W-:Y:S01]  /*e850*/  BSSY B6, `(.L_x_14169) ;  /* 0x0000021000067945 */ /* 0x000fe20003800000 */
[----:B------:R-:W-:-:S02]  /*e860*/  IADD3 R0, R2, R0, R6 ;  /* 0x0000000002007210 */ /* 0x000fc40007ffe006 */
[----:B------:R-:W-:Y:S01]  /*e870*/  LOP3.LUT P0, RZ, R23, 0x2, RZ, 0xc0, !PT ;  /* 0x0000000217ff7812 */ /* 0x000fe2000780c0ff */
[----:B------:R1:W-:Y:S03]  /*e880*/  STL [R1+0x18], R4 ;  /* 0x0000180401007387 */ /* 0x0003e60000100800 */
[----:B------:R-:W-:-:S05]  /*e890*/  SEL R25, RZ, 0x8, P0 ;  /* 0x00000008ff197807 */ /* 0x000fca0000000000 */
[----:B------:R-:W-:Y:S01]  /*e8a0*/  IMAD.IADD R25, R0, 0x1, R25 ;  /* 0x0000000100197824 */ /* 0x000fe200078e0219 */
[----:B------:R-:W-:Y:S01]  /*e8b0*/  SHF.R.S32.HI R0, RZ, 0x1f, R37 ;  /* 0x0000001fff007819 */ /* 0x000fe20000011425 */
[----:B-1----:R-:W-:-:S04]  /*e8c0*/  IMAD.WIDE.U32 R4, R37, UR4, RZ ;  /* 0x0000000425047c25 */ /* 0x002fc8000f8e00ff */
[----:B------:R-:W-:-:S04]  /*e8d0*/  IMAD R0, R0, UR4, RZ ;  /* 0x0000000400007c24 */ /* 0x000fc8000f8e02ff */
[----:B------:R-:W-:-:S04]  /*e8e0*/  IMAD R0, R37, UR5, R0 ;  /* 0x0000000525007c24 */ /* 0x000fc8000f8e0200 */
[----:B------:R-:W-:Y:S01]  /*e8f0*/  IMAD.IADD R37, R5, 0x1, R0 ;  /* 0x0000000105257824 */ /* 0x000fe200078e0200 */
[----:B-----5:R-:W-:-:S05]  /*e900*/  SEL R2, R3, RZ, !P1 ;  /* 0x000000ff03027207 */ /* 0x020fca0004800000 */
[----:B------:R1:W-:Y:S04]  /*e910*/  STL [R1+0xc], R2 ;  /* 0x00000c0201007387 */ /* 0x0003e80000100800 */
[----:B------:R2:W-:Y:S01]  /*e920*/  STL.64 [R1+0x10], R4 ;  /* 0x0000100401007387 */ /* 0x0005e20000100a00 */
[----:B-1----:R-:W-:-:S05]  /*e930*/  VIADD R2, R22, 0x18400 ;  /* 0x0001840016027836 */ /* 0x002fca0000000000 */
[----:B------:R-:W-:-:S13]  /*e940*/  LOP3.LUT P0, RZ, R2, 0x3ff, RZ, 0xc0, !PT ;  /* 0x000003ff02ff7812 */ /* 0x000fda000780c0ff */
[----:B--2---:R-:W-:Y:S05]  /*e950*/  @!P0 BRA `(.L_x_14170) ;  /* 0x0000000000408947 */ /* 0x004fea0003800000 */
        /* <DEDUP_REMOVED lines=16> */
.L_x_14170:
[----:B------:R-:W-:Y:S05]  /*ea60*/  BSYNC B6 ;  /* 0x0000000000067941 */ /* 0x000fea0003800000 */
.L_x_14169:
[----:B------:R-:W2:Y:S01]  /*ea70*/  LDL.LU.64 R20, [R1+0x10] ;  /* 0x0000100001147983 */ /* 0x000ea20000300a00 */
[----:B------:R-:W-:-:S03]  /*ea80*/  ULDC.64 UR4, c[0x0][0x2d8] ;  /* 0x0000b60000047ab9 */ /* 0x000fc60000000a00 */
[----:B------:R-:W3:Y:S04]  /*ea90*/  LDL.LU R5, [R1+0xc] ;  /* 0x00000c0001057983 */ /* 0x000ee80000300800 */
[----:B------:R-:W4:Y:S01]  /*eaa0*/  LDL.LU R4, [R1+0x18] ;  /* 0x0000180001047983 */ /* 0x000f220000300800 */
[----:B------:R-:W-:Y:S01]  /*eab0*/  MOV R3, R37 ;  /* 0x0000002500037202 */ /* 0x000fe20000000f00 */
[----:B------:R-:W-:Y:S02]  /*eac0*/  IMAD R0, R27, UR4, RZ ;  /* 0x000000041b007c24 */ /* 0x000fe4000f8e02ff */
[----:B------:R1:W5:Y:S02]  /*ead0*/  LDL R9, [R1+0x4] ;  /* 0x0000040001097983 */ /* 0x0003640000100800 */
[----:B------:R-:W-:Y:S01]  /*eae0*/  IMAD R0, R18, UR5, R0 ;  /* 0x0000000512007c24 */ /* 0x000fe2000f8e0200 */
[----:B------:R-:W0:Y:S02]  /*eaf0*/  S2R R8, SR_TID.X ;  /* 0x0000000000087919 */ /* 0x000e240000002100 */
[----:B0-----:R-:W-:-:S05]  /*eb00*/  IMAD.SHL.U32 R7, R8, 0x8, RZ ;  /* 0x0000000808077824 */ /* 0x001fca00078e00ff */
[----:B------:R-:W-:Y:S01]  /*eb10*/  LOP3.LUT R7, R7, 0x38, RZ, 0xc0, !PT ;  /* 0x0000003807077812 */ /* 0x000fe200078ec0ff */
[----:B--2---:R-:W-:Y:S01]  /*eb20*/  IMAD.MOV.U32 R2, RZ, RZ, R20 ;  /* 0x000000ffff027224 */ /* 0x004fe200078e0014 */
[----:B------:R-:W0:Y:S01]  /*eb30*/  S2R R21, SR_TID.X ;  /* 0x0000000000157919 */ /* 0x000e220000002100 */
[----:B------:R-:W2:Y:S02]  /*eb40*/  LDC R20, c[0x0][0x448] ;  /* 0x00011200ff147b82 */ /* 0x000ea40000000800 */
[----:B------:R-:W-:Y:S01]  /*eb50*/  IMAD.WIDE.U32 R2, R18, UR4, R2 ;  /* 0x0000000412027c25 */ /* 0x000fe2000f8e0002 */
[----:B------:R-:W-:-:S03]  /*eb60*/  ULDC.64 UR4, c[0x0][0x2e0] ;  /* 0x0000b80000047ab9 */ /* 0x000fc60000000a00 */
[----:B------:R-:W-:Y:S02]  /*eb70*/  IMAD.IADD R3, R3, 0x1, R0 ;  /* 0x0000000103037824 */ /* 0x000fe400078e0200 */
[----:B---3--:R-:W-:Y:S02]  /*eb80*/  IMAD R0, R5, UR4, RZ ;  /* 0x0000000405007c24 */ /* 0x008fe4000f8e02ff */
[----:B----4-:R-:W-:-:S04]  /*eb90*/  IMAD.WIDE.U32 R2, R4, UR4, R2 ;  /* 0x0000000404027c25 */ /* 0x010fc8000f8e0002 */
[----:B------:R-:W-:Y:S01]  /*eba0*/  IMAD R0, R4, UR5, R0 ;  /* 0x0000000504007c24 */ /* 0x000fe2000f8e0200 */
[----:B------:R-:W-:-:S03]  /*ebb0*/  ULDC.64 UR4, c[0x0][0x2d0] ;  /* 0x0000b40000047ab9 */ /* 0x000fc60000000a00 */
[----:B------:R-:W-:Y:S01]  /*ebc0*/  IMAD.IADD R3, R3, 0x1, R0 ;  /* 0x0000000103037824 */ /* 0x000fe200078e0200 */
[----:B--2---:R-:W-:Y:S02]  /*ebd0*/  ISETP.NE.AND P6, PT, R20, 0x1, PT ;  /* 0x000000011400780c */ /* 0x004fe40003fc5270 */
[----:B------:R-:W2:Y:S01]  /*ebe0*/  S2R R20, SR_TID.X ;  /* 0x0000000000147919 */ /* 0x000ea20000002100 */
[----:B0-----:R-:W-:-:S04]  /*ebf0*/  LOP3.LUT R21, R21, 0x7f, RZ, 0xc0, !PT ;  /* 0x0000007f15157812 */ /* 0x001fc800078ec0ff */
[----:B------:R-:W-:-:S06]  /*ec00*/  SHF.R.U32.HI R21, RZ, 0x3, R21 ;  /* 0x00000003ff157819 */ /* 0x000fcc0000011615 */
[----:B------:R-:W0:Y:S08]  /*ec10*/  @P6 LDC R6, c[0x0][0x44c] ;  /* 0x00011300ff066b82 */ /* 0x000e300000000800 */
[----:B------:R-:W3:Y:S01]  /*ec20*/  @P6 LDC R5, c[0x0][0x450] ;  /* 0x00011400ff056b82 */ /* 0x000ee20000000800 */
[----:B--2---:R-:W-:-:S05]  /*ec30*/  IMAD.SHL.U32 R20, R20, 0x10, RZ ;  /* 0x0000001014147824 */ /* 0x004fca00078e00ff */
[----:B------:R-:W-:-:S05]  /*ec40*/  LOP3.LUT R20, R21, 0x70, R20, 0xf8, !PT ;  /* 0x0000007015147812 */ /* 0x000fca00078ef814 */
[----:B------:R-:W-:-:S04]  /*ec50*/  IMAD R0, R17, 0x80, R20 ;  /* 0x0000008011007824 */ /* 0x000fc800078e0214 */
[----:B0-----:R-:W-:-:S04]  /*ec60*/  @P6 IMAD.HI.U32 R6, R0, R6, RZ ;  /* 0x0000000600066227 */ /* 0x001fc800078e00ff */
        /* <DEDUP_REMOVED lines=27> */
[----:B------:R-:W-:Y:S01]  /*ee20*/  IMAD R17, R17, 0x80, R8 ;  /* 0x0000008011117824 */ /* 0x000fe200078e0208 */
        /* <DEDUP_REMOVED lines=69> */
[----:B--2---:R0:W-:Y:S02]  /*f280*/  @!P0 LDGSTS.E.BYPASS.LTC128B.128 [R36+0x1b400], desc[UR48][R2.64], !P1 ;  /* 0x1b40000002248fae */ /* 0x0041e4000c901d70 */
.L_x_14260:
        /* <DEDUP_REMOVED lines=10> */
.L_x_14172:
        /* <DEDUP_REMOVED lines=18> */
.L_x_14261:
[----:B------:R-:W-:Y:S05]  /*f450*/  BSYNC B0 ;  /* 0x0000000000007941 */ /* 0x000fea0003800000 */
.L_x_14173:
[----:B------:R-:W-:-:S04]  /*f460*/  MOV R0, UR36 ;  /* 0x0000002400007c02 */ /* 0x000fc80008000f00 */
[----:B------:R-:W-:-:S13]  /*f470*/  ISETP.NE.AND P0, PT, R0, 0x3, PT ;  /* 0x000000030000780c */ /* 0x000fda0003f05270 */
[----:B------:R-:W-:Y:S05]  /*f480*/  @!P0 BRA `(.L_x_14175) ;  /* 0x0000000000048947 */ /* 0x000fea0003800000 */
[----:B------:R-:W-:Y:S01]  /*f490*/  BPT.TRAP 0x1 ;  /* 0x000000040000795c */ /* 0x000fe20000300000 */
.L_x_14175:
[----:B------:R-:W-:Y:S01]  /*f4a0*/  SHF.L.U32 R0, R26, 0x1f, RZ ;  /* 0x0000001f1a007819 */ /* 0x000fe200000006ff */
[----:B------:R-:W-:Y:S03]  /*f4b0*/  BSSY B0, `(.L_x_14176) ;  /* 0x0000003000007945 */ /* 0x000fe60003800000 */
[----:B------:R-:W1:Y:S02]  /*f4c0*/  SYNCS.PHASECHK.TRANS64.TRYWAIT P0, [R33+URZ+0x22860], R0 ;  /* 0x02286000210075a7 */ /* 0x000e64000800017f */
[----:B-1----:R-:W-:Y:S05]  /*f4d0*/  @!P0 BRA `(.L_x_14177) ;  /* 0x0000003c00648947 */ /* 0x002fea0003800000 */
.L_x_14262:
[----:B------:R-:W-:Y:S05]  /*f4e0*/  BSYNC B0 ;  /* 0x0000000000007941 */ /* 0x000fea0003800000 */
.L_x_14176:
[----:B------:R-:W1:Y:S01]  /*f4f0*/  LDL.LU R2, [R1+0x1c] ;  /* 0x00001c0001027983 */ /* 0x000e620000300800 */
[----:B------:R-:W-:-:S03]  /*f500*/  ULDC.64 UR4, c[0x0][0x328] ;  /* 0x0000ca0000047ab9 */ /* 0x000fc60000000a00 */
[----:B------:R-:W2:Y:S01]  /*f510*/  LDL.LU R4, [R1+0x20] ;  /* 0x0000200001047983 */ /* 0x000ea20000300800 */
[----:B-1----:R-:W-:Y:S02]  /*f520*/  IMAD R0, R2, UR4, RZ ;  /* 0x0000000402007c24 */ /* 0x002fe4000f8e02ff */
[----:B0-----:R-:W-:-:S04]  /*f530*/  IMAD.WIDE.U32 R2, R35, UR4, RZ ;  /* 0x0000000423027c25 */ /* 0x001fc8000f8e00ff */
[----:B------:R-:W-:Y:S01]  /*f540*/  IMAD R5, R35, UR5, R0 ;  /* 0x0000000523057c24 */ /* 0x000fe2000f8e0200 */
[----:B------:R-:W-:-:S03]  /*f550*/  ULDC.64 UR4, c[0x0][0x338] ;  /* 0x0000ce0000047ab9 */ /* 0x000fc60000000a00 */
[----:B------:R-:W-:Y:S02]  /*f560*/  IMAD.IADD R3, R3, 0x1, R5 ;  /* 0x0000000103037824 */ /* 0x000fe400078e0205 */
[----:B--2---:R-:W-:Y:S02]  /*f570*/  IMAD R5, R4, UR4, RZ ;  /* 0x0000000404057c24 */ /* 0x004fe4000f8e02ff */
        /* <DEDUP_REMOVED lines=17> */
[----:B------:R-:W1:Y:S01]  /*f690*/  SHFL.IDX PT, R14, R5, RZ, 0x181f ;  /* 0x00181fff050e7589 */ /* 0x000e6200000e0000 */
[----:B------:R-:W-:Y:S02]  /*f6a0*/  ISETP.NE.U32.AND P3, PT, R7, 0x1, PT ;  /* 0x000000010700780c */ /* 0x000fe40003f65070 */
[C---:B------:R-:W-:Y:S01]  /*f6b0*/  LOP3.LUT P2, RZ, R25.reuse, 0x2, RZ, 0xc0, !PT ;  /* 0x0000000219ff7812 */ /* 0x040fe2000784c0ff */
[----:B------:R-:W2:Y:S01]  /*f6c0*/  SHFL.IDX PT, R3, R6, RZ, 0x181f ;  /* 0x00181fff06037589 */ /* 0x000ea200000e0000 */
[----:B------:R-:W-:Y:S01]  /*f6d0*/  LOP3.LUT P1, RZ, R25, 0x4, RZ, 0xc0, !PT ;  /* 0x0000000419ff7812 */ /* 0x000fe2000782c0ff */
        /* <DEDUP_REMOVED lines=15> */
[----:B-1----:R-:W1:Y:S01]  /*f7d0*/  SHFL.IDX PT, R3, R6, 0x1, 0x181f ;  /* 0x00381f0006037f89 */ /* 0x002e6200000e0000 */
[----:B0-----:R-:W-:-:S03]  /*f7e0*/  IADD3 R2, P4, R14, R0, RZ ;  /* 0x000000000e027210 */ /* 0x001fc60007f9e0ff */
[----:B------:R-:W0:Y:S02]  /*f7f0*/  SHFL.IDX PT, R14, R5, 0x2, 0x181f ;  /* 0x00581f00050e7f89 */ /* 0x000e2400000e0000 */
[----:B-1----:R-:W-:Y:S01]  /*f800*/  IMAD.X R3, RZ, RZ, R3, P4 ;  /* 0x000000ffff037224 */ /* 0x002fe200020e0603 */
        /* <DEDUP_REMOVED lines=33> */
[----:B-1----:R-:W-:-:S03]  /*fa20*/  IADD3 R2, P4, R14, R0, RZ ;  /* 0x000000000e027210 */ /* 0x002fc60007f9e0ff */
[----:B------:R-:W1:Y:S04]  /*fa30*/  SHFL.IDX PT, R6, R6, 0x5, 0x181f ;  /* 0x00b81f0006067f89 */ /* 0x000e6800000e0000 */
[----:B------:R2:W3:Y:S01]  /*fa40*/  SHFL.IDX PT, R14, R5, 0x5, 0x181f ;  /* 0x00b81f00050e7f89 */ /* 0x0004e200000e0000 */
        /* <DEDUP_REMOVED lines=9> */
.L_x_14276:
[C---:B------:R-:W-:Y:S02]  /*fae0*/  ISETP.LT.OR P3, PT, R32.reuse, 0x51, P3 ;  /* 0x000000512000780c */ /* 0x040fe40001f61670 */
[C---:B------:R-:W-:Y:S02]  /*faf0*/  ISETP.LT.OR P2, PT, R32.reuse, 0x51, !P2 ;  /* 0x000000512000780c */ /* 0x040fe40005741670 */
[----:B------:R-:W-:Y:S02]  /*fb00*/  ISETP.LT.OR P1, PT, R32, 0x51, !P1 ;  /* 0x000000512000780c */ /* 0x000fe40004f21670 */
        /* <DEDUP_REMOVED lines=12> */
.L_x_14179:
        /* <DEDUP_REMOVED lines=11> */
.L_x_14180:
[----:B------:R-:W2:Y:S01]  /*fc80*/  LDL R2, [R1+0x8] ;  /* 0x0000080001027983 */ /* 0x000ea20000100800 */
[----:B------:R0:W-:Y:S01]  /*fc90*/  SYNCS.ARRIVE.TRANS64.A1T0 RZ, [R33+URZ+0x22850], RZ ;  /* 0x022850ff21ff79a7 */ /* 0x0001e2000810003f */
[----:B------:R-:W-:Y:S01]  /*fca0*/  BSSY B0, `(.L_x_14181) ;  /* 0x00000df000007945 */ /* 0x000fe20003800000 */
[----:B--2---:R-:W-:-:S13]  /*fcb0*/  ISETP.GE.AND P0, PT, R2, 0x2, PT ;  /* 0x000000020200780c */ /* 0x004fda0003f06270 */
[----:B0-----:R-:W-:Y:S05]  /*fcc0*/  @!P0 BRA `(.L_x_14182) ;  /* 0x0000000c00708947 */ /* 0x001fea0003800000 */
[----:B------:R-:W-:-:S07]  /*fcd0*/  IADD3 R21, R2, -0x2, RZ ;  /* 0xfffffffe02157810 */ /* 0x000fce0007ffe0ff */
.L_x_14195:
        /* <DEDUP_REMOVED lines=14> */
[----:B------:R-:W2:Y:S01]  /*fdc0*/  @P0 LDC R7, c[0x0][0x438] ;  /* 0x00010e00ff070b82 */ /* 0x000ea20000000800 */
[----:B0-----:R-:W-:-:S05]  /*fdd0*/  @P0 IMAD.HI.U32 R2, R8, R3, RZ ;  /* 0x0000000308020227 */ /* 0x001fca00078e00ff */
[----:B--2---:R-:W-:Y:S01]  /*fde0*/  @P0 SHF.R.U32.HI R9, RZ, R7, R2 ;  /* 0x00000007ff090219 */ /* 0x004fe20000011602 */
[----:B-1----:R-:W-:Y:S01]  /*fdf0*/  @!P1 IMAD R2, R31, R4, RZ ;  /* 0x000000041f029224 */ /* 0x002fe200078e02ff */
[----:B------:R-:W0:Y:S02]  /*fe00*/  @!P1 LDC.64 R6, c[0x0][0x418] ;  /* 0x00010600ff069b82 */ /* 0x000e240000000a00 */
[--C-:B------:R-:W-:Y:S01]  /*fe10*/  @!P1 SHF.R.S32.HI R3, RZ, 0x1f, R9.reuse ;  /* 0x0000001fff039819 */ /* 0x100fe20000011409 */
[----:B------:R-:W-:Y:S02]  /*fe20*/  @!P1 IMAD R5, R28, R5, R2 ;  /* 0x000000051c059224 */ /* 0x000fe400078e0202 */
[----:B------:R-:W-:-:S04]  /*fe30*/  @!P1 IMAD.MOV.U32 R2, RZ, RZ, R9 ;  /* 0x000000ffff029224 */ /* 0x000fc800078e0009 */
[----:B------:R-:W-:Y:S01]  /*fe40*/  @!P1 IMAD.WIDE.U32 R2, R28, R4, R2 ;  /* 0x000000041c029225 */ /* 0x000fe200078e0002 */
[----:B------:R-:W-:-:S03]  /*fe50*/  MOV R4, RZ ;  /* 0x000000ff00047202 */ /* 0x000fc60000000f00 */
[----:B------:R-:W-:Y:S02]  /*fe60*/  @!P1 IMAD.IADD R3, R5, 0x1, R3 ;  /* 0x0000000105039824 */ /* 0x000fe400078e0203 */
        /* <DEDUP_REMOVED lines=18> */
.L_x_14183:
[----:B------:R-:W-:Y:S01]  /*ff90*/  IMAD R10, R24, 0x8, R22 ;  /* 0x00000008180a7824 */ /* 0x000fe200078e0216 */
[----:B------:R-:W-:Y:S01]  /*ffa0*/  SHF.L.U32 R20, R26, 0x1f, RZ ;  /* 0x0000001f1a147819 */ /* 0x000fe200000006ff */
[----:B------:R-:W-:Y:S01]  /*ffb0*/  BSSY B1, `(.L_x_14184) ;  /* 0x0000004000017945 */ /* 0x000fe20003800000 */
[----:B------:R-:W-:Y:S02]  /*ffc0*/  SHF.R.S32.HI R9, RZ, 0x1f, R5 ;  /* 0x0000001fff097819 */ /* 0x000fe40000011405 */
[----:B------:R-:W0:Y:S02]  /*ffd0*/  SYNCS.PHASECHK.TRANS64.TRYWAIT P0, [R10+URZ+0x22840], R20 ;  /* 0x022840140a0075a7 */ /* 0x000e24000800017f */
[----:B0-----:R-:W-:Y:S05]  /*ffe0*/  @!P0 BRA `(.L_x_14185) ;  /* 0x0000003800fc8947 */ /* 0x001fea0003800000 */
.L_x_14277:
[----:B------:R-:W-:Y:S05]  /*fff0*/  BSYNC B1 ;  /* 0x0000000000017941 */ /* 0x000fea0003800000 */
.L_x_14184:
        /* <DEDUP_REMOVED lines=14> */
[----:B------:R-:W-:Y:S02]  /*100e0*/  IMAD R6, R18, UR5, R7 ;  /* 0x0000000512067c24 */ /* 0x000fe4000f8e0207 */
        /* <DEDUP_REMOVED lines=35> */
[----:B---3--:R1:W-:Y:S04]  /*10320*/  LDGSTS.E.BYPASS.LTC128B.128 [R7+0x1e400], desc[UR48][R2.64], !P1 ;  /* 0x1e40000002077fae */ /* 0x0083e8000c901d70 */
.L_x_14291:
        /* <DEDUP_REMOVED lines=8> */
.L_x_14187:
        /* <DEDUP_REMOVED lines=11> */
.L_x_14188:
[----:B------:R1:W-:Y:S01]  /*10460*/  SYNCS.ARRIVE.TRANS64.A1T0 RZ, [R10+URZ+0x22830], RZ ;  /* 0x022830ff0aff79a7 */ /* 0x0003e2000810003f */
[----:B------:R-:W-:Y:S05]  /*10470*/  @!P3 BRA `(.L_x_14189) ;  /* 0x000000000004b947 */ /* 0x000fea0003800000 */
[----:B------:R-:W-:Y:S01]  /*10480*/  BPT.TRAP 0x1 ;  /* 0x000000040000795c */ /* 0x000fe20000300000 */
.L_x_14189:
[----:B------:R-:W2:Y:S01]  /*10490*/  SYNCS.PHASECHK.TRANS64.TRYWAIT P0, [R10+URZ+0x22860], R20 ;  /* 0x022860140a0075a7 */ /* 0x000ea2000800017f */
[----:B------:R-:W-:Y:S04]  /*104a0*/  BSSY B1, `(.L_x_14190) ;  /* 0x0000002000017945 */ /* 0x000fe80003800000 */
[----:B--2---:R-:W-:Y:S05]  /*104b0*/  @!P0 BRA `(.L_x_14191) ;  /* 0x0000003c007c8947 */ /* 0x004fea0003800000 */
.L_x_14292:
[----:B------:R-:W-:Y:S05]  /*104c0*/  BSYNC B1 ;  /* 0x0000000000017941 */ /* 0x000fea0003800000 */
.L_x_14190:
[----:B------:R-:W-:Y:S01]  /*104d0*/  ULDC.64 UR4, c[0x0][0x328] ;  /* 0x0000ca0000047ab9 */ /* 0x000fe20000000a00 */
[----:B------:R-:W-:Y:S01]  /*104e0*/  LOP3.LUT P5, RZ, R23, 0x10, RZ, 0xc0, !PT ;  /* 0x0000001017ff7812 */ /* 0x000fe200078ac0ff */
[----:B------:R-:W-:Y:S01]  /*104f0*/  IMAD R2, R9, UR4, RZ ;  /* 0x0000000409027c24 */ /* 0x000fe2000f8e02ff */
[C---:B------:R-:W-:Y:S01]  /*10500*/  LOP3.LUT P4, RZ, R23.reuse, 0x8, RZ, 0xc0, !PT ;  /* 0x0000000817ff7812 */ /* 0x040fe2000788c0ff */
[----:B0-2---:R-:W-:Y:S01]  /*10510*/  IMAD R20, R24, 0x6000, R29 ;  /* 0x0000600018147824 */ /* 0x005fe200078e021d */
        /* <DEDUP_REMOVED lines=22> */
[----:B------:R-:W2:Y:S04]  /*10680*/  SHFL.IDX PT, R3, R25, RZ, 0x181f ;  /* 0x00181fff19037589 */ /* 0x000ea800000e0000 */
[----:B------:R-:W-:Y:S04]  /*10690*/  SHFL.IDX PT, R4, R25, 0x1, 0x181f ;  /* 0x00381f0019047f89 */ /* 0x000fe800000e0000 */
[----:B------:R-:W-:Y:S04]  /*106a0*/  SHFL.IDX PT, R8, R17, 0x2, 0x181f ;  /* 0x00581f0011087f89 */ /* 0x000fe800000e0000 */
[----:B------:R-:W-:Y:S01]  /*106b0*/  SHFL.IDX PT, R5, R25, 0x3, 0x181f ;  /* 0x00781f0019057f89 */ /* 0x000fe200000e0000 */
[----:B0-----:R-:W-:-:S03]  /*106c0*/  IADD3 R2, P0, R14, R0, RZ ;  /* 0x000000000e027210 */ /* 0x001fc60007f1e0ff */
[----:B------:R-:W0:Y:S02]  /*106d0*/  SHFL.IDX PT, R14, R17, 0x1, 0x181f ;  /* 0x00381f00110e7f89 */ /* 0x000e2400000e0000 */
[----:B--2---:R-:W-:-:S05]  /*106e0*/  IMAD.X R3, RZ, RZ, R3, P0 ;  /* 0x000000ffff037224 */ /* 0x004fca00000e0603 */
[----:B------:R-:W-:Y:S04]  /*106f0*/  LDGSTS.E.BYPASS.LTC128B.128 [R20+0x400], desc[UR48][R2.64], !P5 ;  /* 0x0040000002147fae */ /* 0x000fe8000e901d70 */
[----:B------:R-:W-:Y:S04]  /*10700*/  LDGSTS.E.BYPASS.LTC128B.128 [R20+0x3400], desc[UR48][R2.64+0x80], !P4 ;  /* 0x0340008002147fae */ /* 0x000fe8000e101d70 */
[----:B------:R-:W-:Y:S04]  /*10710*/  LDGSTS.E.BYPASS.LTC128B.128 [R20+0x6400], desc[UR48][R2.64+0x100], !P3 ;  /* 0x0640010002147fae */ /* 0x000fe8000d901d70 */
[----:B------:R2:W-:Y:S01]  /*10720*/  LDGSTS.E.BYPASS.LTC128B.128 [R20+0x9400], desc[UR48][R2.64+0x180], !P1 ;  /* 0x0940018002147fae */ /* 0x0005e2000c901d70 */
[----:B0-----:R-:W-:-:S03]  /*10730*/  IADD3 R6, P0, R14, R0, RZ ;  /* 0x000000000e067210 */ /* 0x001fc60007f1e0ff */
[----:B------:R-:W-:Y:S01]  /*10740*/  SHFL.IDX PT, R14, R17, 0x3, 0x181f ;  /* 0x00781f00110e7f89 */ /* 0x000fe200000e0000 */
[----:B------:R-:W-:-:S03]  /*10750*/  IADD3.X R7, RZ, R4, RZ, P0, !PT ;  /* 0x00000004ff077210 */ /* 0x000fc600007fe4ff */
[----:B------:R-:W0:Y:S01]  /*10760*/  SHFL.IDX PT, R4, R25, 0x2, 0x181f ;  /* 0x00581f0019047f89 */ /* 0x000e2200000e0000 */
[----:B------:R-:W-:-:S03]  /*10770*/  IADD3 R8, P0, R8, R0, RZ ;  /* 0x0000000008087210 */ /* 0x000fc60007f1e0ff */
[----:B--2---:R-:W-:Y:S04]  /*10780*/  SHFL.IDX PT, R3, R25, 0x4, 0x181f ;  /* 0x00981f0019037f89 */ /* 0x004fe800000e0000 */
        /* <DEDUP_REMOVED lines=24> */
.L_x_14306:
        /* <DEDUP_REMOVED lines=11> */
.L_x_14193:
        /* <DEDUP_REMOVED lines=11> */
.L_x_14194:
[----:B------:R0:W-:Y:S01]  /*10a70*/  SYNCS.ARRIVE.TRANS64.A1T0 RZ, [R10+URZ+0x22850], RZ ;  /* 0x022850ff0aff79a7 */ /* 0x0001e2000810003f */
[----:B------:R-:W-:Y:S05]  /*10a80*/  @P2 BRA `(.L_x_14195) ;  /* 0xfffffff000942947 */ /* 0x000fea000383ffff */
.L_x_14182:
[----:B------:R-:W-:Y:S05]  /*10a90*/  BSYNC B0 ;  /* 0x0000000000007941 */ /* 0x000fea0003800000 */
.L_x_14181:
[----:B------:R-:W2:Y:S01]  /*10aa0*/  S2R R2, SR_TID.X ;  /* 0x0000000000027919 */ /* 0x000ea20000002100 */
[----:B------:R-:W-:Y:S01]  /*10ab0*/  IADD3 R24, R24, 0x1, RZ ;  /* 0x0000000118187810 */ /* 0x000fe20007ffe0ff */
[----:B------:R-:W-:Y:S03]  /*10ac0*/  BSSY B0, `(.L_x_14196) ;  /* 0x0000012000007945 */ /* 0x000fe60003800000 */
[----:B------:R-:W-:-:S04]  /*10ad0*/  ISETP.NE.AND P0, PT, R24, 0x2, PT ;  /* 0x000000021800780c */ /* 0x000fc80003f05270 */
[----:B------:R-:W-:Y:S02]  /*10ae0*/  SEL R5, RZ, 0x1, P0 ;  /* 0x00000001ff057807 */ /* 0x000fe40000000000 */
        /* <DEDUP_REMOVED lines=14> */
[----:B---3--:R-:W-:-:S07]  /*10bd0*/  IADD3 R16, R0, UR37, R9 ;  /* 0x0000002500107c10 */ /* 0x008fce000fffe009 */
.L_x_14197:
[----:B------:R-:W-:Y:S05]  /*10be0*/  BSYNC B0 ;  /* 0x0000000000007941 */ /* 0x000fea0003800000 */
.L_x_14196:
[----:B------:R-:W-:Y:S02]  /*10bf0*/  SEL R24, R24, RZ, P0 ;  /* 0x000000ff18187207 */ /* 0x000fe40000000000 */
[----:B------:R-:W-:-:S07]  /*10c00*/  LOP3.LUT R26, R26, R5, RZ, 0x3c, !PT ;  /* 0x000000051a1a7212 */ /* 0x000fce00078e3cff */
.L_x_14156:
[----:B------:R-:W-:Y:S05]  /*10c10*/  BSYNC B7 ;  /* 0x0000000000077941 */ /* 0x000fea0003800000 */
.L_x_14154:
        /* <DEDUP_REMOVED lines=8> */
[----:B------:R4:W2:Y:S01]  /*10ca0*/  LDS.128 R16, [R22+0x228d0] ;  /* 0x0228d00016107984 */ /* 0x0008a20000000c00 */
[----:B------:R-:W-:Y:S06]  /*10cb0*/  BAR.ARV 0x4, 0x180 ;  /* 0x0106000000007b1d */ /* 0x000fec0000002000 */
[----:B------:R-:W-:Y:S05]  /*10cc0*/  BRA `(.L_x_14199) ;  /* 0x0000000800cc7947 */ /* 0x000fea0003800000 */
.L_x_14198:
        /* <DEDUP_REMOVED lines=8> */
[----:B------:R-:W2:Y:S02]  /*10d50*/  @!P1 LDC.64 R2, c[0x0][0xc80] ;  /* 0x00032000ff029b82 */ /* 0x000ea40000000a00 */
[----:B--2---:R-:W-:-:S06]  /*10d60*/  @!P1 IMAD.WIDE R2, R5, 0x4, R2 ;  /* 0x0000000405029825 */ /* 0x004fcc00078e0202 */
        /* <DEDUP_REMOVED lines=10> */
[----:B------:R-:W2:Y:S02]  /*10e10*/  SHFL.UP PT, R14, R5, 0x1, RZ ;  /* 0x04200000050e7989 */ /* 0x000ea400000e00ff */
[----:B--2---:R-:W-:-:S05]  /*10e20*/  SEL R6, R14, RZ, P1 ;  /* 0x000000ff0e067207 */ /* 0x004fca0000800000 */
[----:B------:R-:W-:-:S05]  /*10e30*/  IMAD.IADD R6, R5, 0x1, R6 ;  /* 0x0000000105067824 */ /* 0x000fca00078e0206 */
[----:B------:R-:W2:Y:S02]  /*10e40*/  SHFL.UP PT, R14, R6, 0x2, RZ ;  /* 0x04400000060e7989 */ /* 0x000ea400000e00ff */
[----:B--2---:R-:W-:-:S05]  /*10e50*/  SEL R7, R14, RZ, P2 ;  /* 0x000000ff0e077207 */ /* 0x004fca0001000000 */
[----:B------:R-:W-:-:S05]  /*10e60*/  IMAD.IADD R7, R6, 0x1, R7 ;  /* 0x0000000106077824 */ /* 0x000fca00078e0207 */
[----:B------:R-:W2:Y:S02]  /*10e70*/  SHFL.UP PT, R14, R7, 0x4, RZ ;  /* 0x04800000070e7989 */ /* 0x000ea400000e00ff */
[----:B--2---:R-:W-:-:S04]  /*10e80*/  SEL R2, R14, RZ, P3 ;  /* 0x000000ff0e027207 */ /* 0x004fc80001800000 */
[----:B------:R-:W-:-:S05]  /*10e90*/  IADD3 R2, R7, R2, RZ ;  /* 0x0000000207027210 */ /* 0x000fca0007ffe0ff */
[----:B------:R-:W2:Y:S02]  /*10ea0*/  SHFL.UP PT, R14, R2, 0x8, RZ ;  /* 0x05000000020e7989 */ /* 0x000ea400000e00ff */
[----:B--2---:R-:W-:-:S05]  /*10eb0*/  SEL R3, R14, RZ, P4 ;  /* 0x000000ff0e037207 */ /* 0x004fca0002000000 */
[----:B------:R-:W-:-:S05]  /*10ec0*/  IMAD.IADD R3, R2, 0x1, R3 ;  /* 0x0000000102037824 */ /* 0x000fca00078e0203 */
[----:B------:R-:W2:Y:S02]  /*10ed0*/  SHFL.UP PT, R14, R3, 0x10, RZ ;  /* 0x06000000030e7989 */ /* 0x000ea400000e00ff */
[----:B--2---:R-:W-:-:S05]  /*10ee0*/  SEL R6, R14, RZ, P5 ;  /* 0x000000ff0e067207 */ /* 0x004fca0002800000 */
[----:B------:R-:W-:-:S05]  /*10ef0*/  IMAD.IADD R6, R3, 0x1, R6 ;  /* 0x0000000103067824 */ /* 0x000fca00078e0206 */
[----:B------:R2:W3:Y:S02]  /*10f00*/  SHFL.IDX PT, R14, R6, 0x1f, 0x1f ;  /* 0x03e01f00060e7f89 */ /* 0x0004e400000e0000 */
.L_x_14316:
[----:B------:R-:W-:Y:S02]  /*10f10*/  ULDC UR4, c[0x0][0xc38] ;  /* 0x00030e0000047ab9 */ /* 0x000fe40000000800 */
[----:B------:R-:W-:-:S04]  /*10f20*/  IMAD.U32 R7, RZ, RZ, UR4 ;  /* 0x00000004ff077e24 */ /* 0x000fc8000f8e00ff */
[----:B---3--:R-:W-:-:S04]  /*10f30*/  IMAD R14, R14, R7, RZ ;  /* 0x000000070e0e7224 */ /* 0x008fc800078e02ff */
[----:B------:R-:W-:-:S05]  /*10f40*/  IMAD.IADD R9, R4, 0x1, R14 ;  /* 0x0000000104097824 */ /* 0x000fca00078e020e */
[----:B------:R-:W-:-:S13]  /*10f50*/  ISETP.GT.AND P6, PT, R9, R0, PT ;  /* 0x000000000900720c */ /* 0x000fda0003fc4270 */
[----:B------:R-:W-:Y:S05]  /*10f60*/  @P6 BRA `(.L_x_14201) ;  /* 0x00000000009c6947 */ /* 0x000fea0003800000 */
.L_x_14206:
[----:B------:R-:W3:Y:S01]  /*10f70*/  LDC R2, c[0x0][0xc3c] ;  /* 0x00030f00ff027b82 */ /* 0x000ee20000000800 */
[----:B------:R-:W-:-:S05]  /*10f80*/  VIADD R19, R19, 0x1f ;  /* 0x0000001f13137836 */ /* 0x000fca0000000000 */
[----:B---3--:R-:W-:-:S13]  /*10f90*/  ISETP.GE.AND P6, PT, R19, R2, PT ;  /* 0x000000021300720c */ /* 0x008fda0003fc6270 */
[----:B------:R-:W-:Y:S05]  /*10fa0*/  @P6 BRA `(.L_x_14202) ;  /* 0x0000000400d06947 */ /* 0x000fea0003800000 */
[----:B------:R-:W3:Y:S01]  /*10fb0*/  S2R R3, SR_TID.X ;  /* 0x0000000000037919 */ /* 0x000ee20000002100 */
[----:B------:R-:W-:Y:S01]  /*10fc0*/  BSSY B0, `(.L_x_14203) ;  /* 0x0000009000007945 */ /* 0x000fe20003800000 */
[----:B------:R-:W-:Y:S02]  /*10fd0*/  MOV R5, RZ ;  /* 0x000000ff00057202 */ /* 0x000fe40000000f00 */
[----:B---3--:R-:W-:-:S05]  /*10fe0*/  LOP3.LUT R3, R3, 0x1f, RZ, 0xc0, !PT ;  /* 0x0000001f03037812 */ /* 0x008fca00078ec0ff */
[----:B------:R-:W-:-:S05]  /*10ff0*/  IMAD.IADD R7, R19, 0x1, R3 ;  /* 0x0000000113077824 */ /* 0x000fca00078e0203 */
[----:B------:R-:W-:-:S13]  /*11000*/  ISETP.GE.OR P6, PT, R7, R2, !P0 ;  /* 0x000000020700720c */ /* 0x000fda00047c6670 */
[----:B------:R-:W-:Y:S05]  /*11010*/  @P6 BRA `(.L_x_14204) ;  /* 0x00000000000c6947 */ /* 0x000fea0003800000 */
[----:B------:R-:W3:Y:S02]  /*11020*/  LDC.64 R2, c[0x0][0xc80] ;  /* 0x00032000ff027b82 */ /* 0x000ee40000000a00 */
[----:B---3--:R-:W-:-:S05]  /*11030*/  IMAD.WIDE R2, R7, 0x4, R2 ;  /* 0x0000000407027825 */ /* 0x008fca00078e0202 */
[----:B------:R3:W5:Y:S02]  /*11040*/  LDG.E R5, desc[UR48][R2.64] ;  /* 0x0000003002057981 */ /* 0x000764000c1e1900 */
.L_x_14204:
[----:B------:R-:W-:Y:S05]  /*11050*/  BSYNC B0 ;  /* 0x0000000000007941 */ /* 0x000fea0003800000 */
.L_x_14203:
        /* <DEDUP_REMOVED lines=18> */
.L_x_14324:
[----:B------:R-:W-:Y:S02]  /*11180*/  ULDC UR4, c[0x0][0xc38] ;  /* 0x00030e0000047ab9 */ /* 0x000fe40000000800 */
[----:B------:R-:W-:-:S04]  /*11190*/  IMAD.U32 R7, RZ, RZ, UR4 ;  /* 0x00000004ff077e24 */ /* 0x000fc8000f8e00ff */
[----:B---3--:R-:W-:-:S05]  /*111a0*/  IMAD R14, R14, R7, RZ ;  /* 0x000000070e0e7224 */ /* 0x008fca00078e02ff */
[----:B------:R-:W-:-:S04]  /*111b0*/  IADD3 R9, R14, R9, RZ ;  /* 0x000000090e097210 */ /* 0x000fc80007ffe0ff */
[----:B------:R-:W-:-:S13]  /*111c0*/  ISETP.GT.AND P6, PT, R9, R0, PT ;  /* 0x000000000900720c */ /* 0x000fda0003fc4270 */
[----:B------:R-:W-:Y:S05]  /*111d0*/  @!P6 BRA `(.L_x_14206) ;  /* 0xfffffffc0064e947 */ /* 0x000fea000383ffff */
.L_x_14201:
        /* <DEDUP_REMOVED lines=8> */
.L_x_14328:
[----:B------:R-:W-:Y:S01]  /*11260*/  ISETP.NE.AND P0, PT, R2, RZ, PT ;  /* 0x000000ff0200720c */ /* 0x000fe20003f05270 */
[----:B------:R-:W-:-:S12]  /*11270*/  IMAD.MOV.U32 R14, RZ, RZ, RZ ;  /* 0x000000ffff0e7224 */ /* 0x000fd800078e00ff */
[----:B------:R-:W-:Y:S05]  /*11280*/  @!P0 BRA `(.L_x_14208) ;  /* 0x0000000000108947 */ /* 0x000fea0003800000 */
[----:B------:R-:W-:Y:S01]  /*11290*/  UMOV UR4, 0xffffffff ;  /* 0xffffffff00047882 */ /* 0x000fe20000000000 */
[----:B------:R-:W-:Y:S02]  /*112a0*/  VIADD R12, R4, 0xffffffff ;  /* 0xffffffff040c7836 */ /* 0x000fe40000000000 */
[----:B------:R-:W-:Y:S05]  /*112b0*/  BRA.DIV UR4, `(.L_x_14209) ;  /* 0x0000004204047947 */ /* 0x000fea000b800000 */
[----:B------:R0:W0:Y:S02]  /*112c0*/  SHFL.IDX PT, R14, R6, R12, 0x1f ;  /* 0x00001f0c060e7589 */ /* 0x00002400000e0000 */
.L_x_14208:
[----:B------:R-:W5:Y:S01]  /*112d0*/  LDC.64 R2, c[0x0][0xc90] ;  /* 0x00032400ff027b82 */ /* 0x000f620000000a00 */
[----:B------:R-:W-:-:S04]  /*112e0*/  IMAD.IADD R19, R4, 0x1, R19 ;  /* 0x0000000104137824 */ /* 0x000fc800078e0213 */
[----:B-----5:R-:W-:-:S05]  /*112f0*/  IMAD.WIDE R2, R19, 0x4, R2 ;  /* 0x0000000413027825 */ /* 0x020fca00078e0202 */
[----:B0-2---:R0:W3:Y:S01]  /*11300*/  LDG.E R6, desc[UR48][R2.64] ;  /* 0x0000003002067981 */ /* 0x0050e2000c1e1900 */
[----:B------:R-:W-:Y:S01]  /*11310*/  IMAD R16, R14, R7, R16 ;  /* 0x000000070e107224 */ /* 0x000fe200078e0210 */
[----:B0-----:R-:W-:Y:S01]  /*11320*/  MOV R2, RZ ;  /* 0x000000ff00027202 */ /* 0x001fe20000000f00 */
[----:B---34-:R-:W-:-:S05]  /*11330*/  IMAD R4, R5, R6, RZ ;  /* 0x0000000605047224 */ /* 0x018fca00078e02ff */
[----:B------:R-:W-:-:S04]  /*11340*/  IABS R8, R4 ;  /* 0x0000000400087213 */ /* 0x000fc80000000000 */
[----:B-1----:R-:W0:Y:S08]  /*11350*/  I2F.RP R10, R8 ;  /* 0x00000008000a7306 */ /* 0x002e300000209400 */
        /* <DEDUP_REMOVED lines=23> */
[----:B------:R-:W-:-:S03]  /*114d0*/  IMAD.MOV R2, RZ, RZ, -R2 ;  /* 0x000000ffff027224 */ /* 0x000fc600078e0a02 */
        /* <DEDUP_REMOVED lines=33> */
.L_x_14202:
[----:B------:R-:W-:Y:S01]  /*116f0*/  UMOV UR4, URZ ;  /* 0x0000003f00047c82 */ /* 0x000fe20008000000 */
[----:B------:R-:W-:Y:S01]  /*11700*/  UMOV UR5, URZ ;  /* 0x0000003f00057c82 */ /* 0x000fe20008000000 */
[----:B------:R-:W-:Y:S01]  /*11710*/  ULDC UR6, c[0x0][0xc3c] ;  /* 0x00030f0000067ab9 */ /* 0x000fe20000000800 */
[----:B------:R-:W-:Y:S01]  /*11720*/  IMAD.MOV.U32 R16, RZ, RZ, R0 ;  /* 0x000000ffff107224 */ /* 0x000fe200078e0000 */
[----:B------:R-:W-:Y:S01]  /*11730*/  MOV R17, UR4 ;  /* 0x0000000400117c02 */ /* 0x000fe20008000f00 */
[----:B------:R-:W-:Y:S02]  /*11740*/  IMAD.U32 R18, RZ, RZ, UR5 ;  /* 0x00000005ff127e24 */ /* 0x000fe4000f8e00ff */
[----:B------:R-:W-:-:S07]  /*11750*/  IMAD.U32 R19, RZ, RZ, UR6 ;  /* 0x00000006ff137e24 */ /* 0x000fce000f8e00ff */
.L_x_14210:
[----:B------:R-:W3:Y:S01]  /*11760*/  S2R R0, SR_TID.X ;  /* 0x0000000000007919 */ /* 0x000ee20000002100 */
        /* <DEDUP_REMOVED lines=9> */
.L_x_14199:
[----:B------:R-:W-:Y:S02]  /*11800*/  ULDC UR4, c[0x0][0xc3c] ;  /* 0x00030f0000047ab9 */ /* 0x000fe40000000800 */
[----:B--2---:R-:W-:-:S13]  /*11810*/  ISETP.GE.AND P0, PT, R19, UR4, PT ;  /* 0x0000000413007c0c */ /* 0x004fda000bf06270 */
[----:B------:R-:W-:Y:S05]  /*11820*/  @!P0 BRA `(.L_x_14211) ;  /* 0xffffffb8004c8947 */ /* 0x000fea000383ffff */
[----:B------:R-:W-:Y:S05]  /*11830*/  BSYNC B8 ;  /* 0x0000000000087941 */ /* 0x000fea0003800000 */
.L_x_14150:
[----:B-1----:R-:W2:Y:S01]  /*11840*/  LDL.LU R0, [R1+0x24] ;  /* 0x0000240001007983 */ /* 0x002ea20000300800 */
        /* <DEDUP_REMOVED lines=11> */
.L_x_14331:
[----:B------:R-:W-:Y:S05]  /*11900*/  BSYNC B0 ;  /* 0x0000000000007941 */ /* 0x000fea0003800000 */
.L_x_14212:
[----:B------:R-:W-:-:S03]  /*11910*/  UMOV UR4, 0xffffffff ;  /* 0xffffffff00047882 */ /* 0x000fc60000000000 */
[----:B------:R-:W-:Y:S05]  /*11920*/  BRA.DIV UR4, `(.L_x_14214) ;  /* 0x0000003a04a07947 */ /* 0x000fea000b800000 */
[----:B-1----:R-:W1:Y:S02]  /*11930*/  S2R R0, SR_TID.X ;  /* 0x0000000000007919 */ /* 0x002e640000002100 */
[----:B-1----:R-:W-:-:S04]  /*11940*/  SHF.R.U32.HI R0, RZ, 0x5, R0 ;  /* 0x00000005ff007819 */ /* 0x002fc80000011600 */
[----:B------:R-:W-:-:S05]  /*11950*/  LOP3.LUT R0, R0, 0x3, RZ, 0xc0, !PT ;  /* 0x0000000300007812 */ /* 0x000fca00078ec0ff */
[----:B------:R1:W2:Y:S02]  /*11960*/  SHFL.IDX PT, R14, R0, RZ, 0x1f ;  /* 0x00001fff000e7589 */ /* 0x0002a400000e0000 */
.L_x_14334:
[----:B--2---:R-:W-:Y:S01]  /*11970*/  ISETP.NE.AND P0, PT, R14, RZ, PT ;  /* 0x000000ff0e00720c */ /* 0x004fe20003f05270 */
[----:B------:R-:W-:-:S12]  /*11980*/  BSSY B0, `(.L_x_14215) ;  /* 0x0000024000007945 */ /* 0x000fd80003800000 */
[----:B------:R-:W-:Y:S05]  /*11990*/  @P0 BRA `(.L_x_14216) ;  /* 0x0000000000880947 */ /* 0x000fea0003800000 */
[----:B------:R-:W-:-:S03]  /*119a0*/  UMOV UR4, 0xffffffff ;  /* 0xffffffff00047882 */ /* 0x000fc60000000000 */
[----:B------:R-:W-:Y:S05]  /*119b0*/  BRA.DIV UR4, `(.L_x_14217) ;  /* 0x0000003a04b07947 */ /* 0x000fea000b800000 */
[----:B------:R-:W-:-:S13]  /*119c0*/  ELECT P6, URZ, PT ;  /* 0x00000000003f782f */ /* 0x000fda00038c0000 */
.L_x_14337:
[----:B------:R-:W-:Y:S05]  /*119d0*/  @!P6 BRA `(.L_x_14216) ;  /* 0x000000000078e947 */ /* 0x000fea0003800000 */
[----:B------:R-:W-:-:S06]  /*119e0*/  ULOP3.LUT UR4, UR39, 0x2, URZ, 0xfc, !UPT ;  /* 0x0000000227047892 */ /* 0x000fcc000f8efc3f */
[----:B-1----:R-:W-:-:S05]  /*119f0*/  IMAD.U32 R0, RZ, RZ, UR4 ;  /* 0x00000004ff007e24 */ /* 0x002fca000f8e00ff */
[----:B------:R-:W-:-:S13]  /*11a00*/  ISETP.NE.AND P0, PT, R0, 0x3, PT ;  /* 0x000000030000780c */ /* 0x000fda0003f05270 */
[----:B------:R-:W-:Y:S05]  /*11a10*/  @!P0 BRA `(.L_x_14218) ;  /* 0x0000000000048947 */ /* 0x000fea0003800000 */
[----:B------:R-:W-:Y:S01]  /*11a20*/  BPT.TRAP 0x1 ;  /* 0x000000040000795c */ /* 0x000fe20000300000 */
.L_x_14218:
[----:B------:R-:W-:Y:S01]  /*11a30*/  IMAD R5, R24, 0x8, R7 ;  /* 0x0000000818057824 */ /* 0x000fe200078e0207 */
[----:B------:R-:W-:Y:S02]  /*11a40*/  SHF.L.U32 R0, R26, 0x1f, RZ ;  /* 0x0000001f1a007819 */ /* 0x000fe400000006ff */
[----:B------:R-:W-:Y:S02]  /*11a50*/  IADD3 R24, R24, 0x1, RZ ;  /* 0x0000000118187810 */ /* 0x000fe40007ffe0ff */
[----:B------:R-:W1:Y:S02]  /*11a60*/  SYNCS.PHASECHK.TRANS64.TRYWAIT P1, [R5+URZ+0x22840], R0 ;  /* 0x02284000050075a7 */ /* 0x000e64000802017f */
[----:B------:R-:W-:-:S04]  /*11a70*/  ISETP.NE.AND P2, PT, R24, 0x2, PT ;  /* 0x000000021800780c */ /* 0x000fc80003f45270 */
[----:B------:R-:W-:Y:S01]  /*11a80*/  SEL R3, RZ, 0x1, P2 ;  /* 0x00000001ff037807 */ /* 0x000fe20001000000 */
[----:B-1----:R-:W-:Y:S08]  /*11a90*/  @!P1 BRA `(.L_x_14219) ;  /* 0x0000003800989947 */ /* 0x002ff00003800000 */
.L_x_14338:
[----:B------:R-:W-:Y:S02]  /*11aa0*/  SEL R24, R24, RZ, P2 ;  /* 0x000000ff18187207 */ /* 0x000fe40001000000 */
[----:B------:R-:W-:Y:S01]  /*11ab0*/  LOP3.LUT R2, R26, R3, RZ, 0x3c, !PT ;  /* 0x000000031a027212 */ /* 0x000fe200078e3cff */
[----:B------:R-:W-:Y:S06]  /*11ac0*/  @!P0 BRA `(.L_x_14220) ;  /* 0x0000000000048947 */ /* 0x000fec0003800000 */
[----:B------:R-:W-:Y:S01]  /*11ad0*/  BPT.TRAP 0x1 ;  /* 0x000000040000795c */ /* 0x000fe20000300000 */
.L_x_14220:
[----:B------:R-:W-:Y:S01]  /*11ae0*/  IMAD R3, R24, 0x8, R7 ;  /* 0x0000000818037824 */ /* 0x000fe200078e0207 */
[----:B------:R-:W-:-:S04]  /*11af0*/  SHF.L.U32 R2, R2, 0x1f, RZ ;  /* 0x0000001f02027819 */ /* 0x000fc800000006ff */
[----:B------:R-:W2:Y:S02]  /*11b00*/  SYNCS.PHASECHK.TRANS64.TRYWAIT P1, [R3+URZ+0x22840], R2 ;  /* 0x02284002030075a7 */ /* 0x000ea4000802017f */
[----:B--2---:R-:W-:Y:S05]  /*11b10*/  @!P1 BRA `(.L_x_14221) ;  /* 0x00000038008c9947 */ /* 0x004fea0003800000 */
.L_x_14339:
[----:B------:R-:W-:Y:S05]  /*11b20*/  @!P0 BRA `(.L_x_14222) ;  /* 0x0000000000048947 */ /* 0x000fea0003800000 */
[----:B------:R-:W-:Y:S01]  /*11b30*/  BPT.TRAP 0x1 ;  /* 0x000000040000795c */ /* 0x000fe20000300000 */
.L_x_14222:
[----:B------:R-:W5:Y:S02]  /*11b40*/  SYNCS.PHASECHK.TRANS64.TRYWAIT P1, [R5+URZ+0x22860], R0 ;  /* 0x02286000050075a7 */ /* 0x000f64000802017f */
[----:B-----5:R-:W-:Y:S05]  /*11b50*/  @!P1 BRA `(.L_x_14223) ;  /* 0x0000003800909947 */ /* 0x020fea0003800000 */
.L_x_14340:
[----:B------:R-:W-:Y:S05]  /*11b60*/  @!P0 BRA `(.L_x_14224) ;  /* 0x0000000000048947 */ /* 0x000fea0003800000 */
[----:B------:R-:W-:Y:S01]  /*11b70*/  BPT.TRAP 0x1 ;  /* 0x000000040000795c */ /* 0x000fe20000300000 */
.L_x_14224:
[----:B------:R0:W0:Y:S02]  /*11b80*/  SYNCS.PHASECHK.TRANS64.TRYWAIT P0, [R3+URZ+0x22860], R2 ;  /* 0x02286002030075a7 */ /* 0x000024000800017f */
[----:B0-----:R-:W-:Y:S05]  /*11b90*/  @!P0 NANOSLEEP.SYNCS 0x989680 ;  /* 0x009896800000895d */ /* 0x001fea0003900000 */
[----:B------:R-:W0:Y:S02]  /*11ba0*/  @!P0 SYNCS.PHASECHK.TRANS64 P0, [R3+URZ+0x22860], R2 ;  /* 0x02286002030085a7 */ /* 0x000e24000800007f */
[----:B0-----:R-:W-:Y:S05]  /*11bb0*/  @!P0 BRA `(.L_x_14224) ;  /* 0xfffffffc00f08947 */ /* 0x001fea000383ffff */
.L_x_14216:
[----:B------:R-:W-:Y:S05]  /*11bc0*/  BSYNC B0 ;  /* 0x0000000000007941 */ /* 0x000fea0003800000 */
.L_x_14215:
[----:B------:R-:W-:Y:S05]  /*11bd0*/  EXIT ;  /* 0x000000000000794d */ /* 0x000fea0003800000 */
.L_x_14086:
[----:B0-----:R-:W-:-:S04]  /*11be0*/  IMAD.U32 R3, RZ, RZ, UR51 ;  /* 0x00000033ff037e24 */ /* 0x001fc8000f8e00ff */
[----:B------:R0:W1:Y:S03]  /*11bf0*/  SYNCS.PHASECHK.TRANS64.TRYWAIT P0, [R3+URZ+0x22800], R0 ;  /* 0x02280000030075a7 */ /* 0x000066000800017f */
[----:B-1----:R-:W-:Y:S05]  /*11c00*/  @!P0 NANOSLEEP.SYNCS 0x989680 ;  /* 0x009896800000895d */ /* 0x002fea0003900000 */
[----:B------:R-:W1:Y:S02]  /*11c10*/  @!P0 SYNCS.PHASECHK.TRANS64 P0, [R3+URZ+0x22800], R0 ;  /* 0x02280000030085a7 */ /* 0x000e64000800007f */
[----:B-1----:R-:W-:Y:S05]  /*11c20*/  @!P0 BRA `(.L_x_14086) ;  /* 0xfffffffc00ec8947 */ /* 0x002fea000383ffff */
[----:B------:R-:W-:Y:S05]  /*11c30*/  BRA `(.L_x_14225) ;  /* 0xfffffefc00947947 */ /* 0x000fea000383ffff */
.L_x_14090:
[----:B-1----:R-:W-:-:S04]  /*11c40*/  IMAD.U32 R3, RZ, RZ, UR22 ;  /* 0x00000016ff037e24 */ /* 0x002fc8000f8e00ff */
[----:B------:R1:W2:Y:S03]  /*11c50*/  SYNCS.PHASECHK.TRANS64.TRYWAIT P1, [R3+URZ+0x22830], R8 ;  /* 0x02283008030075a7 */ /* 0x0002a6000802017f */
[----:B--2---:R-:W-:Y:S05]  /*11c60*/  @!P1 NANOSLEEP.SYNCS 0x989680 ;  /* 0x009896800000995d */ /* 0x004fea0003900000 */
[----:B------:R-:W2:Y:S02]  /*11c70*/  @!P1 SYNCS.PHASECHK.TRANS64 P1, [R3+URZ+0x22830], R8 ;  /* 0x02283008030095a7 */ /* 0x000ea4000802007f */
[----:B--2---:R-:W-:Y:S05]  /*11c80*/  @!P1 BRA `(.L_x_14090) ;  /* 0xfffffffc00ec9947 */ /* 0x004fea000383ffff */
[----:B------:R-:W-:Y:S05]  /*11c90*/  BRA `(.L_x_14089) ;  /* 0xfffffefc00b87947 */ /* 0x000fea000383ffff */
.L_x_14095:
[----:B-1----:R-:W-:-:S04]  /*11ca0*/  IMAD.U32 R9, RZ, RZ, UR22 ;  /* 0x00000016ff097e24 */ /* 0x002fc8000f8e00ff */
[----:B------:R1:W2:Y:S03]  /*11cb0*/  SYNCS.PHASECHK.TRANS64.TRYWAIT P1, [R9+URZ+0x22850], R8 ;  /* 0x02285008090075a7 */ /* 0x0002a6000802017f */
[----:B--2---:R-:W-:Y:S05]  /*11cc0*/  @!P1 NANOSLEEP.SYNCS 0x989680 ;  /* 0x009896800000995d */ /* 0x004fea0003900000 */
[----:B------:R-:W2:Y:S02]  /*11cd0*/  @!P1 SYNCS.PHASECHK.TRANS64 P1, [R9+URZ+0x22850], R8 ;  /* 0x02285008090095a7 */ /* 0x000ea4000802007f */
[----:B--2---:R-:W-:Y:S05]  /*11ce0*/  @!P1 BRA `(.L_x_14095) ;  /* 0xfffffffc00ec9947 */ /* 0x004fea000383ffff */
[----:B------:R-:W-:Y:S05]  /*11cf0*/  BRA `(.L_x_14094) ;  /* 0xffffff1c003c7947 */ /* 0x000fea000383ffff */
.L_x_14101:
[----:B-1----:R-:W-:-:S04]  /*11d00*/  IMAD.U32 R0, RZ, RZ, UR25 ;  /* 0x00000019ff007e24 */ /* 0x002fc8000f8e00ff */
[----:B------:R1:W2:Y:S03]  /*11d10*/  SYNCS.PHASECHK.TRANS64.TRYWAIT P1, [R0+URZ+0x22830], R7 ;  /* 0x02283007000075a7 */ /* 0x0002a6000802017f */
[----:B--2---:R-:W-:Y:S05]  /*11d20*/  @!P1 NANOSLEEP.SYNCS 0x989680 ;  /* 0x009896800000995d */ /* 0x004fea0003900000 */
[----:B------:R-:W2:Y:S02]  /*11d30*/  @!P1 SYNCS.PHASECHK.TRANS64 P1, [R0+URZ+0x22830], R7 ;  /* 0x02283007000095a7 */ /* 0x000ea4000802007f */
[----:B--2---:R-:W-:Y:S05]  /*11d40*/  @!P1 BRA `(.L_x_14101) ;  /* 0xfffffffc00ec9947 */ /* 0x004fea000383ffff */
[----:B------:R-:W-:Y:S05]  /*11d50*/  BRA `(.L_x_14100) ;  /* 0xffffff20007c7947 */ /* 0x000fea000383ffff */
.L_x_14106:
[----:B-1----:R-:W-:-:S04]  /*11d60*/  IMAD.U32 R10, RZ, RZ, UR25 ;  /* 0x00000019ff0a7e24 */ /* 0x002fc8000f8e00ff */
[----:B------:R1:W2:Y:S03]  /*11d70*/  SYNCS.PHASECHK.TRANS64.TRYWAIT P1, [R10+URZ+0x22850], R7 ;  /* 0x022850070a0075a7 */ /* 0x0002a6000802017f */
[----:B--2---:R-:W-:Y:S05]  /*11d80*/  @!P1 NANOSLEEP.SYNCS 0x989680 ;  /* 0x009896800000995d */ /* 0x004fea0003900000 */
[----:B------:R-:W2:Y:S02]  /*11d90*/  @!P1 SYNCS.PHASECHK.TRANS64 P1, [R10+URZ+0x22850], R7 ;  /* 0x022850070a0095a7 */ /* 0x000ea4000802007f */
[----:B--2---:R-:W-:Y:S05]  /*11da0*/  @!P1 BRA `(.L_x_14106) ;  /* 0xfffffffc00ec9947 */ /* 0x004fea000383ffff */
[----:B------:R-:W-:Y:S05]  /*11db0*/  BRA `(.L_x_14105) ;  /* 0xffffff4800007947 */ /* 0x000fea000383ffff */
.L_x_14113:
[----:B-1----:R-:W-:-:S04]  /*11dc0*/  MOV R0, UR25 ;  /* 0x0000001900007c02 */ /* 0x002fc80008000f00 */
[----:B------:R1:W2:Y:S03]  /*11dd0*/  SYNCS.PHASECHK.TRANS64.TRYWAIT P1, [R0+URZ+0x22830], R7 ;  /* 0x02283007000075a7 */ /* 0x0002a6000802017f */
[----:B--2---:R-:W-:Y:S05]  /*11de0*/  @!P1 NANOSLEEP.SYNCS 0x989680 ;  /* 0x009896800000995d */ /* 0x004fea0003900000 */
[----:B------:R-:W2:Y:S02]  /*11df0*/  @!P1 SYNCS.PHASECHK.TRANS64 P1, [R0+URZ+0x22830], R7 ;  /* 0x02283007000095a7 */ /* 0x000ea4000802007f */
[----:B--2---:R-:W-:Y:S05]  /*11e00*/  @!P1 BRA `(.L_x_14113) ;  /* 0xfffffffc00ec9947 */ /* 0x004fea000383ffff */
[----:B------:R-:W-:Y:S05]  /*11e10*/  BRA `(.L_x_14112) ;  /* 0xffffff4c000c7947 */ /* 0x000fea000383ffff */
.L_x_14118:
[----:B-1----:R-:W-:-:S04]  /*11e20*/  IMAD.U32 R10, RZ, RZ, UR25 ;  /* 0x00000019ff0a7e24 */ /* 0x002fc8000f8e00ff */
[----:B------:R1:W2:Y:S03]  /*11e30*/  SYNCS.PHASECHK.TRANS64.TRYWAIT P1, [R10+URZ+0x22850], R7 ;  /* 0x022850070a0075a7 */ /* 0x0002a6000802017f */
[----:B--2---:R-:W-:Y:S05]  /*11e40*/  @!P1 NANOSLEEP.SYNCS 0x989680 ;  /* 0x009896800000995d */ /* 0x004fea0003900000 */
[----:B------:R-:W2:Y:S02]  /*11e50*/  @!P1 SYNCS.PHASECHK.TRANS64 P1, [R10+URZ+0x22850], R7 ;  /* 0x022850070a0095a7 */ /* 0x000ea4000802007f */
[----:B--2---:R-:W-:Y:S05]  /*11e60*/  @!P1 BRA `(.L_x_14118) ;  /* 0xfffffffc00ec9947 */ /* 0x004fea000383ffff */
[----:B------:R-:W-:Y:S05]  /*11e70*/  BRA `(.L_x_14117) ;  /* 0xffffff6800b07947 */ /* 0x000fea000383ffff */
.L_x_14162:
        /* <DEDUP_REMOVED lines=11> */
.L_x_14227:
[----:B------:R-:W-:Y:S05]  /*11f30*/  BSYNC B0 ;  /* 0x0000000000007941 */ /* 0x000fea0003800000 */
.L_x_14226:
[----:B------:R-:W-:Y:S05]  /*11f40*/  BRA `(.L_x_14228) ;  /* 0xffffffbc00907947 */ /* 0x000fea000383ffff */
.L_x_14165:
[----:B0-----:R0:W1:Y:S02]  /*11f50*/  SYNCS.PHASECHK.TRANS64.TRYWAIT P0, [R33+URZ+0x22840], R0 ;  /* 0x02284000210075a7 */ /* 0x001064000800017f */
[----:B-1----:R-:W-:Y:S05]  /*11f60*/  @!P0 NANOSLEEP.SYNCS 0x989680 ;  /* 0x009896800000895d */ /* 0x002fea0003900000 */
[----:B------:R-:W1:Y:S02]  /*11f70*/  @!P0 SYNCS.PHASECHK.TRANS64 P0, [R33+URZ+0x22840], R0 ;  /* 0x02284000210085a7 */ /* 0x000e64000800007f */
[----:B-1----:R-:W-:Y:S05]  /*11f80*/  @!P0 BRA `(.L_x_14165) ;  /* 0xfffffffc00f08947 */ /* 0x002fea000383ffff */
[----:B------:R-:W-:Y:S05]  /*11f90*/  BRA `(.L_x_14229) ;  /* 0xffffffc000447947 */ /* 0x000fea000383ffff */
.L_x_14166:
        /* <DEDUP_REMOVED lines=8> */
.L_x_14231:
[----:B------:R-:W-:Y:S05]  /*12020*/  BSYNC B0 ;  /* 0x0000000000007941 */ /* 0x000fea0003800000 */
.L_x_14230:
[----:B------:R-:W-:Y:S01]  /*12030*/  IMAD.MOV.U32 R13, RZ, RZ, R0 ;  /* 0x000000ffff0d7224 */ /* 0x000fe200078e0000 */
[----:B------:R-:W-:Y:S01]  /*12040*/  MOV R15, 0xffffffff ;  /* 0xffffffff000f7802 */ /* 0x000fe20000000f00 */
[----:B------:R-:W-:Y:S02]  /*12050*/  IMAD.MOV.U32 R12, RZ, RZ, RZ ;  /* 0x000000ffff0c7224 */ /* 0x000fe400078e00ff */
[----:B------:R-:W-:Y:S02]  /*12060*/  IMAD.MOV.U32 R11, RZ, RZ, 0x181f ;  /* 0x0000181fff0b7424 */ /* 0x000fe400078e00ff */
[----:B------:R-:W-:Y:S02]  /*12070*/  IMAD.MOV.U32 R2, RZ, RZ, R14 ;  /* 0x000000ffff027224 */ /* 0x000fe400078e000e */
[----:B------:R-:W-:-:S07]  /*12080*/  @P0 IMAD R7, R5, 0x2, R22 ;  /* 0x0000000205070824 */ /* 0x000fce00078e0216 */
[----:B------:R-:W-:Y:S05]  /*12090*/  WARPSYNC.COLLECTIVE R15, `(.L_x_14232) ;  /* 0x000000000f087348 */ /* 0x000fea0003c00000 */
[----:B------:R0:W1:Y:S02]  /*120a0*/  SHFL.IDX P6, R14, R13, R12, R11 ;  /* 0x0000000c0d0e7389 */ /* 0x00006400000c000b */
[----:B01----:R-:W-:Y:S01]  /*120b0*/  ENDCOLLECTIVE ;  /* 0x000000000000791b */ /* 0x003fe20003800000 */
.L_x_14232:
[----:B------:R-:W-:Y:S02]  /*120c0*/  IMAD.MOV.U32 R13, RZ, RZ, R4 ;  /* 0x000000ffff0d7224 */ /* 0x000fe400078e0004 */
[----:B------:R-:W-:Y:S02]  /*120d0*/  IMAD.MOV.U32 R12, RZ, RZ, 0x1 ;  /* 0x00000001ff0c7424 */ /* 0x000fe400078e00ff */
[----:B------:R-:W-:-:S07]  /*120e0*/  IMAD.MOV.U32 R3, RZ, RZ, R14 ;  /* 0x000000ffff037224 */ /* 0x000fce00078e000e */
[----:B------:R-:W-:Y:S05]  /*120f0*/  WARPSYNC.COLLECTIVE R15, `(.L_x_14233) ;  /* 0x000000000f087348 */ /* 0x000fea0003c00000 */
[----:B------:R0:W1:Y:S02]  /*12100*/  SHFL.IDX P6, R14, R13, R12, R11 ;  /* 0x0000000c0d0e7389 */ /* 0x00006400000c000b */
[----:B01----:R-:W-:Y:S01]  /*12110*/  ENDCOLLECTIVE ;  /* 0x000000000000791b */ /* 0x003fe20003800000 */
.L_x_14233:
        /* <DEDUP_REMOVED lines=15> */
.L_x_14234:
[----:B------:R-:W-:Y:S02]  /*12210*/  @P0 IMAD R7, R5, 0x2, R22 ;  /* 0x0000000205070824 */ /* 0x000fe400078e0216 */
[----:B------:R-:W-:Y:S02]  /*12220*/  IMAD.MOV.U32 R13, RZ, RZ, R4 ;  /* 0x000000ffff0d7224 */ /* 0x000fe400078e0004 */
[----:B------:R-:W-:Y:S02]  /*12230*/  IMAD.MOV.U32 R12, RZ, RZ, 0x2 ;  /* 0x00000002ff0c7424 */ /* 0x000fe400078e00ff */
[----:B------:R-:W-:-:S07]  /*12240*/  IMAD.MOV.U32 R3, RZ, RZ, R14 ;  /* 0x000000ffff037224 */ /* 0x000fce00078e000e */
[----:B------:R-:W-:Y:S05]  /*12250*/  WARPSYNC.COLLECTIVE R15, `(.L_x_14235) ;  /* 0x000000000f087348 */ /* 0x000fea0003c00000 */
[----:B------:R0:W1:Y:S02]  /*12260*/  SHFL.IDX P6, R14, R13, R12, R11 ;  /* 0x0000000c0d0e7389 */ /* 0x00006400000c000b */
[----:B01----:R-:W-:Y:S01]  /*12270*/  ENDCOLLECTIVE ;  /* 0x000000000000791b */ /* 0x003fe20003800000 */
.L_x_14235:
        /* <DEDUP_REMOVED lines=15> */
.L_x_14236:
[----:B------:R-:W-:Y:S02]  /*12370*/  @P0 IMAD R7, R5, 0x2, R22 ;  /* 0x0000000205070824 */ /* 0x000fe400078e0216 */
[----:B------:R-:W-:Y:S02]  /*12380*/  IMAD.MOV.U32 R13, RZ, RZ, R4 ;  /* 0x000000ffff0d7224 */ /* 0x000fe400078e0004 */
[----:B------:R-:W-:Y:S02]  /*12390*/  IMAD.MOV.U32 R12, RZ, RZ, 0x3 ;  /* 0x00000003ff0c7424 */ /* 0x000fe400078e00ff */
[----:B------:R-:W-:-:S07]  /*123a0*/  IMAD.MOV.U32 R3, RZ, RZ, R14 ;  /* 0x000000ffff037224 */ /* 0x000fce00078e000e */
[----:B------:R-:W-:Y:S05]  /*123b0*/  WARPSYNC.COLLECTIVE R15, `(.L_x_14237) ;  /* 0x000000000f087348 */ /* 0x000fea0003c00000 */
[----:B------:R0:W1:Y:S02]  /*123c0*/  SHFL.IDX P6, R14, R13, R12, R11 ;  /* 0x0000000c0d0e7389 */ /* 0x00006400000c000b */
[----:B01----:R-:W-:Y:S01]  /*123d0*/  ENDCOLLECTIVE ;  /* 0x000000000000791b */ /* 0x003fe20003800000 */
.L_x_14237:
        /* <DEDUP_REMOVED lines=15> */
.L_x_14238:
[----:B------:R-:W-:Y:S02]  /*124d0*/  @P0 IMAD R7, R5, 0x2, R22 ;  /* 0x0000000205070824 */ /* 0x000fe400078e0216 */
[----:B------:R-:W-:Y:S02]  /*124e0*/  IMAD.MOV.U32 R13, RZ, RZ, R4 ;  /* 0x000000ffff0d7224 */ /* 0x000fe400078e0004 */
[----:B------:R-:W-:Y:S02]  /*124f0*/  IMAD.MOV.U32 R12, RZ, RZ, 0x4 ;  /* 0x00000004ff0c7424 */ /* 0x000fe400078e00ff */
[----:B------:R-:W-:-:S07]  /*12500*/  IMAD.MOV.U32 R3, RZ, RZ, R14 ;  /* 0x000000ffff037224 */ /* 0x000fce00078e000e */
[----:B------:R-:W-:Y:S05]  /*12510*/  WARPSYNC.COLLECTIVE R15, `(.L_x_14239) ;  /* 0x000000000f087348 */ /* 0x000fea0003c00000 */
[----:B------:R0:W1:Y:S02]  /*12520*/  SHFL.IDX P6, R14, R13, R12, R11 ;  /* 0x0000000c0d0e7389 */ /* 0x00006400000c000b */
[----:B01----:R-:W-:Y:S01]  /*12530*/  ENDCOLLECTIVE ;  /* 0x000000000000791b */ /* 0x003fe20003800000 */
.L_x_14239:
        /* <DEDUP_REMOVED lines=15> */
.L_x_14240:
[----:B------:R-:W-:Y:S02]  /*12630*/  @P0 IMAD R7, R5, 0x2, R22 ;  /* 0x0000000205070824 */ /* 0x000fe400078e0216 */
[----:B------:R-:W-:Y:S02]  /*12640*/  IMAD.MOV.U32 R13, RZ, RZ, R4 ;  /* 0x000000ffff0d7224 */ /* 0x000fe400078e0004 */
[----:B------:R-:W-:Y:S02]  /*12650*/  IMAD.MOV.U32 R12, RZ, RZ, 0x5 ;  /* 0x00000005ff0c7424 */ /* 0x000fe400078e00ff */
[----:B------:R-:W-:-:S07]  /*12660*/  IMAD.MOV.U32 R3, RZ, RZ, R14 ;  /* 0x000000ffff037224 */ /* 0x000fce00078e000e */
[----:B------:R-:W-:Y:S05]  /*12670*/  WARPSYNC.COLLECTIVE R15, `(.L_x_14241) ;  /* 0x000000000f087348 */ /* 0x000fea0003c00000 */
[----:B------:R0:W1:Y:S02]  /*12680*/  SHFL.IDX P6, R14, R13, R12, R11 ;  /* 0x0000000c0d0e7389 */ /* 0x00006400000c000b */
[----:B01----:R-:W-:Y:S01]  /*12690*/  ENDCOLLECTIVE ;  /* 0x000000000000791b */ /* 0x003fe20003800000 */
.L_x_14241:
        /* <DEDUP_REMOVED lines=10> */
.L_x_14242:
[----:B------:R-:W-:Y:S01]  /*12740*/  @!PT LDS RZ, [RZ] ;  /* 0x00000000fffff984 */ /* 0x000fe20000000800 */
[----:B------:R-:W-:Y:S01]  /*12750*/  @!PT LDS RZ, [RZ] ;  /* 0x00000000fffff984 */ /* 0x000fe20000000800 */
[----:B------:R-:W-:Y:S01]  /*12760*/  @!PT LDS RZ, [RZ] ;  /* 0x00000000fffff984 */ /* 0x000fe20000000800 */
[----:B------:R0:W-:Y:S01]  /*12770*/  @P0 LDGSTS.E.BYPASS.LTC128B.128 [R7+0x1e400], desc[UR48][R2.64], !P2 ;  /* 0x1e40000002070fae */ /* 0x0001e2000d101d70 */
[----:B------:R-:W-:Y:S01]  /*12780*/  IMAD.MOV.U32 R0, RZ, RZ, R14 ;  /* 0x000000ffff007224 */ /* 0x000fe200078e000e */
[----:B------:R-:W-:Y:S06]  /*12790*/  BRA `(.L_x_14243) ;  /* 0xffffffbc00ac7947 */ /* 0x000fec000383ffff */
.L_x_14171:
        /* <DEDUP_REMOVED lines=9> */
.L_x_14244:
[C---:B------:R-:W-:Y:S01]  /*12830*/  VIADD R6, R17.reuse, 0x10 ;  /* 0x0000001011067836 */ /* 0x040fe20000000000 */
[----:B------:R-:W-:Y:S02]  /*12840*/  ISETP.GE.AND P0, PT, R17, R5, PT ;  /* 0x000000051100720c */ /* 0x000fe40003f06270 */
[----:B------:R-:W-:Y:S01]  /*12850*/  MOV R13, R0 ;  /* 0x00000000000d7202 */ /* 0x000fe20000000f00 */
[----:B------:R-:W-:-:S10]  /*12860*/  IMAD.MOV.U32 R2, RZ, RZ, R14 ;  /* 0x000000ffff027224 */ /* 0x000fd400078e000e */
[----:B------:R-:W-:Y:S05]  /*12870*/  WARPSYNC.COLLECTIVE R15, `(.L_x_14245) ;  /* 0x000000000f087348 */ /* 0x000fea0003c00000 */
[----:B------:R0:W1:Y:S02]  /*12880*/  SHFL.IDX P6, R14, R13, R12, R11 ;  /* 0x0000000c0d0e7389 */ /* 0x00006400000c000b */
[----:B01----:R-:W-:Y:S01]  /*12890*/  ENDCOLLECTIVE ;  /* 0x000000000000791b */ /* 0x003fe20003800000 */
.L_x_14245:
[----:B------:R-:W-:Y:S02]  /*128a0*/  IMAD.MOV.U32 R13, RZ, RZ, R4 ;  /* 0x000000ffff0d7224 */ /* 0x000fe400078e0004 */
[----:B------:R-:W-:Y:S02]  /*128b0*/  IMAD.MOV.U32 R12, RZ, RZ, 0x1 ;  /* 0x00000001ff0c7424 */ /* 0x000fe400078e00ff */
[----:B------:R-:W-:-:S07]  /*128c0*/  IMAD.MOV.U32 R3, RZ, RZ, R14 ;  /* 0x000000ffff037224 */ /* 0x000fce00078e000e */
[----:B------:R-:W-:Y:S05]  /*128d0*/  WARPSYNC.COLLECTIVE R15, `(.L_x_14246) ;  /* 0x000000000f087348 */ /* 0x000fea0003c00000 */
[----:B------:R0:W1:Y:S02]  /*128e0*/  SHFL.IDX P6, R14, R13, R12, R11 ;  /* 0x0000000c0d0e7389 */ /* 0x00006400000c000b */
[----:B01----:R-:W-:Y:S01]  /*128f0*/  ENDCOLLECTIVE ;  /* 0x000000000000791b */ /* 0x003fe20003800000 */
.L_x_14246:
        /* <DEDUP_REMOVED lines=15> */
.L_x_14247:
[----:B------:R-:W-:Y:S02]  /*129f0*/  IMAD.MOV.U32 R13, RZ, RZ, R4 ;  /* 0x000000ffff0d7224 */ /* 0x000fe400078e0004 */
[----:B------:R-:W-:Y:S02]  /*12a00*/  IMAD.MOV.U32 R12, RZ, RZ, 0x2 ;  /* 0x00000002ff0c7424 */ /* 0x000fe400078e00ff */
[----:B------:R-:W-:-:S07]  /*12a10*/  IMAD.MOV.U32 R3, RZ, RZ, R14 ;  /* 0x000000ffff037224 */ /* 0x000fce00078e000e */
[----:B------:R-:W-:Y:S05]  /*12a20*/  WARPSYNC.COLLECTIVE R15, `(.L_x_14248) ;  /* 0x000000000f087348 */ /* 0x000fea0003c00000 */
[----:B------:R0:W1:Y:S02]  /*12a30*/  SHFL.IDX P6, R14, R13, R12, R11 ;  /* 0x0000000c0d0e7389 */ /* 0x00006400000c000b */
[----:B01----:R-:W-:Y:S01]  /*12a40*/  ENDCOLLECTIVE ;  /* 0x000000000000791b */ /* 0x003fe20003800000 */
.L_x_14248:
        /* <DEDUP_REMOVED lines=16> */
.L_x_14249:
[----:B------:R-:W-:Y:S02]  /*12b50*/  IMAD.MOV.U32 R13, RZ, RZ, R4 ;  /* 0x000000ffff0d7224 */ /* 0x000fe400078e0004 */
[----:B------:R-:W-:Y:S02]  /*12b60*/  IMAD.MOV.U32 R12, RZ, RZ, 0x3 ;  /* 0x00000003ff0c7424 */ /* 0x000fe400078e00ff */
[----:B------:R-:W-:-:S07]  /*12b70*/  IMAD.MOV.U32 R3, RZ, RZ, R14 ;  /* 0x000000ffff037224 */ /* 0x000fce00078e000e */
[----:B------:R-:W-:Y:S05]  /*12b80*/  WARPSYNC.COLLECTIVE R15, `(.L_x_14250) ;  /* 0x000000000f087348 */ /* 0x000fea0003c00000 */
[----:B------:R0:W1:Y:S02]  /*12b90*/  SHFL.IDX P6, R14, R13, R12, R11 ;  /* 0x0000000c0d0e7389 */ /* 0x00006400000c000b */
[----:B01----:R-:W-:Y:S01]  /*12ba0*/  ENDCOLLECTIVE ;  /* 0x000000000000791b */ /* 0x003fe20003800000 */
.L_x_14250:
        /* <DEDUP_REMOVED lines=16> */
.L_x_14251:
[----:B------:R-:W-:Y:S02]  /*12cb0*/  IMAD.MOV.U32 R13, RZ, RZ, R4 ;  /* 0x000000ffff0d7224 */ /* 0x000fe400078e0004 */
[----:B------:R-:W-:Y:S02]  /*12cc0*/  IMAD.MOV.U32 R12, RZ, RZ, 0x4 ;  /* 0x00000004ff0c7424 */ /* 0x000fe400078e00ff */
[----:B------:R-:W-:-:S07]  /*12cd0*/  IMAD.MOV.U32 R3, RZ, RZ, R14 ;  /* 0x000000ffff037224 */ /* 0x000fce00078e000e */
[----:B------:R-:W-:Y:S05]  /*12ce0*/  WARPSYNC.COLLECTIVE R15, `(.L_x_14252) ;  /* 0x000000000f087348 */ /* 0x000fea0003c00000 */
[----:B------:R0:W1:Y:S02]  /*12cf0*/  SHFL.IDX P6, R14, R13, R12, R11 ;  /* 0x0000000c0d0e7389 */ /* 0x00006400000c000b */
[----:B01----:R-:W-:Y:S01]  /*12d00*/  ENDCOLLECTIVE ;  /* 0x000000000000791b */ /* 0x003fe20003800000 */
.L_x_14252:
        /* <DEDUP_REMOVED lines=16> */
.L_x_14253:
[----:B------:R-:W-:Y:S02]  /*12e10*/  IMAD.MOV.U32 R13, RZ, RZ, R4 ;  /* 0x000000ffff0d7224 */ /* 0x000fe400078e0004 */
[----:B------:R-:W-:Y:S02]  /*12e20*/  IMAD.MOV.U32 R12, RZ, RZ, 0x5 ;  /* 0x00000005ff0c7424 */ /* 0x000fe400078e00ff */
[----:B------:R-:W-:-:S07]  /*12e30*/  IMAD.MOV.U32 R3, RZ, RZ, R14 ;  /* 0x000000ffff037224 */ /* 0x000fce00078e000e */
[----:B------:R-:W-:Y:S05]  /*12e40*/  WARPSYNC.COLLECTIVE R15, `(.L_x_14254) ;  /* 0x000000000f087348 */ /* 0x000fea0003c00000 */
[----:B------:R0:W1:Y:S02]  /*12e50*/  SHFL.IDX P6, R14, R13, R12, R11 ;  /* 0x0000000c0d0e7389 */ /* 0x00006400000c000b */
[----:B01----:R-:W-:Y:S01]  /*12e60*/  ENDCOLLECTIVE ;  /* 0x000000000000791b */ /* 0x003fe20003800000 */
.L_x_14254:
        /* <DEDUP_REMOVED lines=16> */
.L_x_14255:
[----:B------:R-:W-:Y:S02]  /*12f70*/  IMAD.MOV.U32 R13, RZ, RZ, R4 ;  /* 0x000000ffff0d7224 */ /* 0x000fe400078e0004 */
[----:B------:R-:W-:Y:S02]  /*12f80*/  IMAD.MOV.U32 R12, RZ, RZ, 0x6 ;  /* 0x00000006ff0c7424 */ /* 0x000fe400078e00ff */
[----:B------:R-:W-:-:S07]  /*12f90*/  IMAD.MOV.U32 R3, RZ, RZ, R14 ;  /* 0x000000ffff037224 */ /* 0x000fce00078e000e */
[----:B------:R-:W-:Y:S05]  /*12fa0*/  WARPSYNC.COLLECTIVE R15, `(.L_x_14256) ;  /* 0x000000000f087348 */ /* 0x000fea0003c00000 */
[----:B------:R0:W1:Y:S02]  /*12fb0*/  SHFL.IDX P6, R14, R13, R12, R11 ;  /* 0x0000000c0d0e7389 */ /* 0x00006400000c000b */
[----:B01----:R-:W-:Y:S01]  /*12fc0*/  ENDCOLLECTIVE ;  /* 0x000000000000791b */ /* 0x003fe20003800000 */
.L_x_14256:
        /* <DEDUP_REMOVED lines=16> */
.L_x_14257:
[----:B------:R-:W-:Y:S02]  /*130d0*/  IMAD.MOV.U32 R13, RZ, RZ, R4 ;  /* 0x000000ffff0d7224 */ /* 0x000fe400078e0004 */
[----:B------:R-:W-:Y:S02]  /*130e0*/  IMAD.MOV.U32 R12, RZ, RZ, 0x7 ;  /* 0x00000007ff0c7424 */ /* 0x000fe400078e00ff */
[----:B------:R-:W-:-:S07]  /*130f0*/  IMAD.MOV.U32 R3, RZ, RZ, R14 ;  /* 0x000000ffff037224 */ /* 0x000fce00078e000e */
[----:B------:R-:W-:Y:S05]  /*13100*/  WARPSYNC.COLLECTIVE R15, `(.L_x_14258) ;  /* 0x000000000f087348 */ /* 0x000fea0003c00000 */
[----:B------:R0:W1:Y:S02]  /*13110*/  SHFL.IDX P6, R14, R13, R12, R11 ;  /* 0x0000000c0d0e7389 */ /* 0x00006400000c000b */
[----:B01----:R-:W-:Y:S01]  /*13120*/  ENDCOLLECTIVE ;  /* 0x000000000000791b */ /* 0x003fe20003800000 */
.L_x_14258:
        /* <DEDUP_REMOVED lines=14> */
.L_x_14259:
[----:B------:R-:W-:Y:S05]  /*13210*/  BRA `(.L_x_14260) ;  /* 0xffffffc0001c7947 */ /* 0x000fea000383ffff */
.L_x_14174:
[----:B0-----:R0:W1:Y:S02]  /*13220*/  SYNCS.PHASECHK.TRANS64.TRYWAIT P0, [R22+URZ+0x22820], R3 ;  /* 0x02282003160075a7 */ /* 0x001064000800017f */
[----:B-1----:R-:W-:Y:S05]  /*13230*/  @!P0 NANOSLEEP.SYNCS 0x989680 ;  /* 0x009896800000895d */ /* 0x002fea0003900000 */
[----:B------:R-:W1:Y:S02]  /*13240*/  @!P0 SYNCS.PHASECHK.TRANS64 P0, [R22+URZ+0x22820], R3 ;  /* 0x02282003160085a7 */ /* 0x000e64000800007f */
[----:B-1----:R-:W-:Y:S05]  /*13250*/  @!P0 BRA `(.L_x_14174) ;  /* 0xfffffffc00f08947 */ /* 0x002fea000383ffff */
[----:B------:R-:W-:Y:S05]  /*13260*/  BRA `(.L_x_14261) ;  /* 0xffffffc000787947 */ /* 0x000fea000383ffff */
.L_x_14177:
[----:B-1----:R1:W2:Y:S02]  /*13270*/  SYNCS.PHASECHK.TRANS64.TRYWAIT P0, [R33+URZ+0x22860], R0 ;  /* 0x02286000210075a7 */ /* 0x0022a4000800017f */
[----:B--2---:R-:W-:Y:S05]  /*13280*/  @!P0 NANOSLEEP.SYNCS 0x989680 ;  /* 0x009896800000895d */ /* 0x004fea0003900000 */
[----:B------:R-:W2:Y:S02]  /*13290*/  @!P0 SYNCS.PHASECHK.TRANS64 P0, [R33+URZ+0x22860], R0 ;  /* 0x02286000210085a7 */ /* 0x000ea4000800007f */
[----:B--2---:R-:W-:Y:S05]  /*132a0*/  @!P0 BRA `(.L_x_14177) ;  /* 0xfffffffc00f08947 */ /* 0x004fea000383ffff */
[----:B------:R-:W-:Y:S05]  /*132b0*/  BRA `(.L_x_14262) ;  /* 0xffffffc000887947 */ /* 0x000fea000383ffff */
.L_x_14178:
        /* <DEDUP_REMOVED lines=8> */
.L_x_14264:
[----:B------:R-:W-:Y:S05]  /*13340*/  BSYNC B0 ;  /* 0x0000000000007941 */ /* 0x000fea0003800000 */
.L_x_14263:
[----:B------:R-:W0:Y:S01]  /*13350*/  S2R R7, SR_TID.X ;  /* 0x0000000000077919 */ /* 0x000e220000002100 */
[----:B------:R-:W-:Y:S01]  /*13360*/  IMAD.MOV.U32 R13, RZ, RZ, R5 ;  /* 0x000000ffff0d7224 */ /* 0x000fe200078e0005 */
[----:B------:R-:W-:Y:S01]  /*13370*/  MOV R12, RZ ;  /* 0x000000ff000c7202 */ /* 0x000fe20000000f00 */
[----:B------:R-:W-:Y:S01]  /*13380*/  IMAD.MOV.U32 R11, RZ, RZ, 0x181f ;  /* 0x0000181fff0b7424 */ /* 0x000fe200078e00ff */
[C---:B------:R-:W-:Y:S01]  /*13390*/  LOP3.LUT P2, RZ, R25.reuse, 0x2, RZ, 0xc0, !PT ;  /* 0x0000000219ff7812 */ /* 0x040fe2000784c0ff */
[----:B------:R-:W-:Y:S01]  /*133a0*/  IMAD.MOV.U32 R15, RZ, RZ, -0x1 ;  /* 0xffffffffff0f7424 */ /* 0x000fe200078e00ff */
[----:B------:R-:W-:Y:S01]  /*133b0*/  LOP3.LUT P1, RZ, R25, 0x4, RZ, 0xc0, !PT ;  /* 0x0000000419ff7812 */ /* 0x000fe2000782c0ff */
[----:B------:R-:W-:Y:S02]  /*133c0*/  IMAD.MOV.U32 R3, RZ, RZ, R14 ;  /* 0x000000ffff037224 */ /* 0x000fe400078e000e */
[----:B------:R-:W-:-:S10]  /*133d0*/  IMAD R4, R4, 0x2, R22 ;  /* 0x0000000204047824 */ /* 0x000fd400078e0216 */
[----:B0-----:R-:W-:Y:S05]  /*133e0*/  WARPSYNC.COLLECTIVE R15, `(.L_x_14265) ;  /* 0x000000000f087348 */ /* 0x001fea0003c00000 */
[----:B------:R1:W2:Y:S02]  /*133f0*/  SHFL.IDX P6, R14, R13, R12, R11 ;  /* 0x0000000c0d0e7389 */ /* 0x0002a400000c000b */
[----:B012---:R-:W-:Y:S01]  /*13400*/  ENDCOLLECTIVE ;  /* 0x000000000000791b */ /* 0x007fe20003800000 */
.L_x_14265:
[----:B------:R-:W-:Y:S02]  /*13410*/  ISETP.LT.OR P4, PT, R32, 0x1, !P1 ;  /* 0x000000012000780c */ /* 0x000fe40004f81670 */
[----:B------:R-:W-:Y:S01]  /*13420*/  MOV R13, R6 ;  /* 0x00000006000d7202 */ /* 0x000fe20000000f00 */
        /* <DEDUP_REMOVED lines=10> */
.L_x_14266:
        /* <DEDUP_REMOVED lines=17> */
.L_x_14267:
[----:B------:R-:W-:Y:S02]  /*135e0*/  IMAD.MOV.U32 R13, RZ, RZ, R6 ;  /* 0x000000ffff0d7224 */ /* 0x000fe400078e0006 */
[----:B------:R-:W-:Y:S01]  /*135f0*/  IMAD.MOV.U32 R12, RZ, RZ, 0x2 ;  /* 0x00000002ff0c7424 */ /* 0x000fe200078e00ff */
[----:B------:R-:W-:-:S13]  /*13600*/  IADD3 R2, P4, R14, R0, RZ ;  /* 0x000000000e027210 */ /* 0x000fda0007f9e0ff */
[----:B------:R-:W-:Y:S05]  /*13610*/  WARPSYNC.COLLECTIVE R15, `(.L_x_14268) ;  /* 0x000000000f087348 */ /* 0x000fea0003c00000 */
[----:B------:R0:W1:Y:S02]  /*13620*/  SHFL.IDX P6, R14, R13, R12, R11 ;  /* 0x0000000c0d0e7389 */ /* 0x00006400000c000b */
[----:B01----:R-:W-:Y:S01]  /*13630*/  ENDCOLLECTIVE ;  /* 0x000000000000791b */ /* 0x003fe20003800000 */
.L_x_14268:
        /* <DEDUP_REMOVED lines=17> */
.L_x_14269:
[----:B------:R-:W-:Y:S02]  /*13750*/  IMAD.MOV.U32 R13, RZ, RZ, R6 ;  /* 0x000000ffff0d7224 */ /* 0x000fe400078e0006 */
[----:B------:R-:W-:Y:S01]  /*13760*/  IMAD.MOV.U32 R12, RZ, RZ, 0x3 ;  /* 0x00000003ff0c7424 */ /* 0x000fe200078e00ff */
[----:B------:R-:W-:-:S13]  /*13770*/  IADD3 R2, P4, R14, R0, RZ ;  /* 0x000000000e027210 */ /* 0x000fda0007f9e0ff */
[----:B------:R-:W-:Y:S05]  /*13780*/  WARPSYNC.COLLECTIVE R15, `(.L_x_14270) ;  /* 0x000000000f087348 */ /* 0x000fea0003c00000 */
[----:B------:R0:W1:Y:S02]  /*13790*/  SHFL.IDX P6, R14, R13, R12, R11 ;  /* 0x0000000c0d0e7389 */ /* 0x00006400000c000b */
[----:B01----:R-:W-:Y:S01]  /*137a0*/  ENDCOLLECTIVE ;  /* 0x000000000000791b */ /* 0x003fe20003800000 */
.L_x_14270:
        /* <DEDUP_REMOVED lines=17> */
.L_x_14271:
[----:B------:R-:W-:Y:S02]  /*138c0*/  IMAD.MOV.U32 R13, RZ, RZ, R6 ;  /* 0x000000ffff0d7224 */ /* 0x000fe400078e0006 */
[----:B------:R-:W-:Y:S01]  /*138d0*/  IMAD.MOV.U32 R12, RZ, RZ, 0x4 ;  /* 0x00000004ff0c7424 */ /* 0x000fe200078e00ff */
[----:B------:R-:W-:-:S13]  /*138e0*/  IADD3 R2, P4, R14, R0, RZ ;  /* 0x000000000e027210 */ /* 0x000fda0007f9e0ff */
[----:B------:R-:W-:Y:S05]  /*138f0*/  WARPSYNC.COLLECTIVE R15, `(.L_x_14272) ;  /* 0x000000000f087348 */ /* 0x000fea0003c00000 */
[----:B------:R0:W1:Y:S02]  /*13900*/  SHFL.IDX P6, R14, R13, R12, R11 ;  /* 0x0000000c0d0e7389 */ /* 0x00006400000c000b */
[----:B01----:R-:W-:Y:S01]  /*13910*/  ENDCOLLECTIVE ;  /* 0x000000000000791b */ /* 0x003fe20003800000 */
.L_x_14272:
        /* <DEDUP_REMOVED lines=17> */
.L_x_14273:
[----:B------:R-:W-:Y:S01]  /*13a30*/  IMAD.MOV.U32 R13, RZ, RZ, R6 ;  /* 0x000000ffff0d7224 */ /* 0x000fe200078e0006 */
[----:B------:R-:W-:Y:S02]  /*13a40*/  MOV R12, 0x5 ;  /* 0x00000005000c7802 */ /* 0x000fe40000000f00 */
[----:B------:R-:W-:-:S13]  /*13a50*/  IADD3 R2, P4, R14, R0, RZ ;  /* 0x000000000e027210 */ /* 0x000fda0007f9e0ff */
[----:B------:R-:W-:Y:S05]  /*13a60*/  WARPSYNC.COLLECTIVE R15, `(.L_x_14274) ;  /* 0x000000000f087348 */ /* 0x000fea0003c00000 */
[----:B------:R0:W1:Y:S02]  /*13a70*/  SHFL.IDX P6, R14, R13, R12, R11 ;  /* 0x0000000c0d0e7389 */ /* 0x00006400000c000b */
[----:B01----:R-:W-:Y:S01]  /*13a80*/  ENDCOLLECTIVE ;  /* 0x000000000000791b */ /* 0x003fe20003800000 */
.L_x_14274:
        /* <DEDUP_REMOVED lines=12> */
.L_x_14275:
        /* <DEDUP_REMOVED lines=9> */
.L_x_14185:
[----:B0-----:R0:W1:Y:S02]  /*13be0*/  SYNCS.PHASECHK.TRANS64.TRYWAIT P0, [R10+URZ+0x22840], R20 ;  /* 0x022840140a0075a7 */ /* 0x001064000800017f */
[----:B-1----:R-:W-:Y:S05]  /*13bf0*/  @!P0 NANOSLEEP.SYNCS 0x989680 ;  /* 0x009896800000895d */ /* 0x002fea0003900000 */
[----:B------:R-:W1:Y:S02]  /*13c00*/  @!P0 SYNCS.PHASECHK.TRANS64 P0, [R10+URZ+0x22840], R20 ;  /* 0x022840140a0085a7 */ /* 0x000e64000800007f */
[----:B-1----:R-:W-:Y:S05]  /*13c10*/  @!P0 BRA `(.L_x_14185) ;  /* 0xfffffffc00f08947 */ /* 0x002fea000383ffff */
[----:B------:R-:W-:Y:S05]  /*13c20*/  BRA `(.L_x_14277) ;  /* 0xffffffc000f07947 */ /* 0x000fea000383ffff */
.L_x_14186:
        /* <DEDUP_REMOVED lines=8> */
.L_x_14279:
[----:B------:R-:W-:Y:S05]  /*13cb0*/  BSYNC B1 ;  /* 0x0000000000017941 */ /* 0x000fea0003800000 */
.L_x_14278:
        /* <DEDUP_REMOVED lines=9> */
.L_x_14280:
[----:B------:R-:W-:Y:S02]  /*13d50*/  IMAD.MOV.U32 R13, RZ, RZ, R8 ;  /* 0x000000ffff0d7224 */ /* 0x000fe400078e0008 */
[----:B------:R-:W-:Y:S02]  /*13d60*/  IMAD.MOV.U32 R12, RZ, RZ, 0x1 ;  /* 0x00000001ff0c7424 */ /* 0x000fe400078e00ff */
[----:B------:R-:W-:-:S07]  /*13d70*/  IMAD.MOV.U32 R2, RZ, RZ, R14 ;  /* 0x000000ffff027224 */ /* 0x000fce00078e000e */
[----:B------:R-:W-:Y:S05]  /*13d80*/  WARPSYNC.COLLECTIVE R15, `(.L_x_14281) ;  /* 0x000000000f087348 */ /* 0x000fea0003c00000 */
[----:B------:R0:W1:Y:S02]  /*13d90*/  SHFL.IDX P6, R14, R13, R12, R11 ;  /* 0x0000000c0d0e7389 */ /* 0x00006400000c000b */
[----:B01----:R-:W-:Y:S01]  /*13da0*/  ENDCOLLECTIVE ;  /* 0x000000000000791b */ /* 0x003fe20003800000 */
.L_x_14281:
        /* <DEDUP_REMOVED lines=11> */
.L_x_14282:
[----:B------:R-:W-:Y:S01]  /*13e60*/  MOV R13, R8 ;  /* 0x00000008000d7202 */ /* 0x000fe20000000f00 */
[----:B------:R-:W-:Y:S02]  /*13e70*/  IMAD.MOV.U32 R12, RZ, RZ, 0x2 ;  /* 0x00000002ff0c7424 */ /* 0x000fe400078e00ff */
[----:B------:R-:W-:-:S07]  /*13e80*/  IMAD.MOV.U32 R2, RZ, RZ, R14 ;  /* 0x000000ffff027224 */ /* 0x000fce00078e000e */
[----:B------:R-:W-:Y:S05]  /*13e90*/  WARPSYNC.COLLECTIVE R15, `(.L_x_14283) ;  /* 0x000000000f087348 */ /* 0x000fea0003c00000 */
[----:B------:R0:W1:Y:S02]  /*13ea0*/  SHFL.IDX P6, R14, R13, R12, R11 ;  /* 0x0000000c0d0e7389 */ /* 0x00006400000c000b */
[----:B01----:R-:W-:Y:S01]  /*13eb0*/  ENDCOLLECTIVE ;  /* 0x000000000000791b */ /* 0x003fe20003800000 */
.L_x_14283:
        /* <DEDUP_REMOVED lines=11> */
.L_x_14284:
[----:B------:R-:W-:Y:S01]  /*13f70*/  MOV R13, R8 ;  /* 0x00000008000d7202 */ /* 0x000fe20000000f00 */
[----:B------:R-:W-:Y:S02]  /*13f80*/  IMAD.MOV.U32 R12, RZ, RZ, 0x3 ;  /* 0x00000003ff0c7424 */ /* 0x000fe400078e00ff */
[----:B------:R-:W-:-:S07]  /*13f90*/  IMAD.MOV.U32 R2, RZ, RZ, R14 ;  /* 0x000000ffff027224 */ /* 0x000fce00078e000e */
[----:B------:R-:W-:Y:S05]  /*13fa0*/  WARPSYNC.COLLECTIVE R15, `(.L_x_14285) ;  /* 0x000000000f087348 */ /* 0x000fea0003c00000 */
[----:B------:R0:W1:Y:S02]  /*13fb0*/  SHFL.IDX P6, R14, R13, R12, R11 ;  /* 0x0000000c0d0e7389 */ /* 0x00006400000c000b */
[----:B01----:R-:W-:Y:S01]  /*13fc0*/  ENDCOLLECTIVE ;  /* 0x000000000000791b */ /* 0x003fe20003800000 */
.L_x_14285:
        /* <DEDUP_REMOVED lines=11> */
.L_x_14286:
[----:B------:R-:W-:Y:S01]  /*14080*/  MOV R13, R8 ;  /* 0x00000008000d7202 */ /* 0x000fe20000000f00 */
[----:B------:R-:W-:Y:S02]  /*14090*/  IMAD.MOV.U32 R12, RZ, RZ, 0x4 ;  /* 0x00000004ff0c7424 */ /* 0x000fe400078e00ff */
[----:B------:R-:W-:-:S07]  /*140a0*/  IMAD.MOV.U32 R2, RZ, RZ, R14 ;  /* 0x000000ffff027224 */ /* 0x000fce00078e000e */
[----:B------:R-:W-:Y:S05]  /*140b0*/  WARPSYNC.COLLECTIVE R15, `(.L_x_14287) ;  /* 0x000000000f087348 */ /* 0x000fea0003c00000 */
[----:B------:R0:W1:Y:S02]  /*140c0*/  SHFL.IDX P6, R14, R13, R12, R11 ;  /* 0x0000000c0d0e7389 */ /* 0x00006400000c000b */
[----:B01----:R-:W-:Y:S01]  /*140d0*/  ENDCOLLECTIVE ;  /* 0x000000000000791b */ /* 0x003fe20003800000 */
.L_x_14287:
        /* <DEDUP_REMOVED lines=11> */
.L_x_14288:
[----:B------:R-:W-:Y:S01]  /*14190*/  MOV R13, R8 ;  /* 0x00000008000d7202 */ /* 0x000fe20000000f00 */
[----:B------:R-:W-:Y:S02]  /*141a0*/  IMAD.MOV.U32 R12, RZ, RZ, 0x5 ;  /* 0x00000005ff0c7424 */ /* 0x000fe400078e00ff */
[----:B------:R-:W-:-:S07]  /*141b0*/  IMAD.MOV.U32 R2, RZ, RZ, R14 ;  /* 0x000000ffff027224 */ /* 0x000fce00078e000e */
[----:B------:R-:W-:Y:S05]  /*141c0*/  WARPSYNC.COLLECTIVE R15, `(.L_x_14289) ;  /* 0x000000000f087348 */ /* 0x000fea0003c00000 */
[----:B------:R0:W1:Y:S02]  /*141d0*/  SHFL.IDX P6, R14, R13, R12, R11 ;  /* 0x0000000c0d0e7389 */ /* 0x00006400000c000b */
[----:B01----:R-:W-:Y:S01]  /*141e0*/  ENDCOLLECTIVE ;  /* 0x000000000000791b */ /* 0x003fe20003800000 */
.L_x_14289:
        /* <DEDUP_REMOVED lines=11> */
.L_x_14290:
[----:B------:R-:W-:Y:S05]  /*142a0*/  BRA `(.L_x_14291) ;  /* 0xffffffc000207947 */ /* 0x000fea000383ffff */
.L_x_14191:
[----:B--2---:R2:W3:Y:S02]  /*142b0*/  SYNCS.PHASECHK.TRANS64.TRYWAIT P0, [R10+URZ+0x22860], R20 ;  /* 0x022860140a0075a7 */ /* 0x0044e4000800017f */
[----:B---3--:R-:W-:Y:S05]  /*142c0*/  @!P0 NANOSLEEP.SYNCS 0x989680 ;  /* 0x009896800000895d */ /* 0x008fea0003900000 */
[----:B------:R-:W3:Y:S02]  /*142d0*/  @!P0 SYNCS.PHASECHK.TRANS64 P0, [R10+URZ+0x22860], R20 ;  /* 0x022860140a0085a7 */ /* 0x000ee4000800007f */
[----:B---3--:R-:W-:Y:S05]  /*142e0*/  @!P0 BRA `(.L_x_14191) ;  /* 0xfffffffc00f08947 */ /* 0x008fea000383ffff */
[----:B------:R-:W-:Y:S05]  /*142f0*/  BRA `(.L_x_14292) ;  /* 0xffffffc000707947 */ /* 0x000fea000383ffff */
.L_x_14192:
        /* <DEDUP_REMOVED lines=8> */
.L_x_14294:
[----:B------:R-:W-:Y:S05]  /*14380*/  BSYNC B1 ;  /* 0x0000000000017941 */ /* 0x000fea0003800000 */
.L_x_14293:
        /* <DEDUP_REMOVED lines=9> */
.L_x_14295:
[----:B------:R-:W-:Y:S02]  /*14420*/  IMAD.MOV.U32 R13, RZ, RZ, R25 ;  /* 0x000000ffff0d7224 */ /* 0x000fe400078e0019 */
[----:B------:R-:W-:Y:S01]  /*14430*/  IMAD.MOV.U32 R12, RZ, RZ, 0x1 ;  /* 0x00000001ff0c7424 */ /* 0x000fe200078e00ff */
[----:B------:R-:W-:-:S13]  /*14440*/  IADD3 R2, P0, R14, R0, RZ ;  /* 0x000000000e027210 */ /* 0x000fda0007f1e0ff */
[----:B------:R-:W-:Y:S05]  /*14450*/  WARPSYNC.COLLECTIVE R15, `(.L_x_14296) ;  /* 0x000000000f087348 */ /* 0x000fea0003c00000 */
[----:B------:R0:W1:Y:S02]  /*14460*/  SHFL.IDX P6, R14, R13, R12, R11 ;  /* 0x0000000c0d0e7389 */ /* 0x00006400000c000b */
[----:B01----:R-:W-:Y:S01]  /*14470*/  ENDCOLLECTIVE ;  /* 0x000000000000791b */ /* 0x003fe20003800000 */
.L_x_14296:
        /* <DEDUP_REMOVED lines=13> */
.L_x_14297:
[----:B------:R-:W-:Y:S02]  /*14550*/  IMAD.MOV.U32 R13, RZ, RZ, R25 ;  /* 0x000000ffff0d7224 */ /* 0x000fe400078e0019 */
[----:B------:R-:W-:Y:S01]  /*14560*/  IMAD.MOV.U32 R12, RZ, RZ, 0x2 ;  /* 0x00000002ff0c7424 */ /* 0x000fe200078e00ff */
[----:B------:R-:W-:-:S13]  /*14570*/  IADD3 R2, P0, R14, R0, RZ ;  /* 0x000000000e027210 */ /* 0x000fda0007f1e0ff */
[----:B------:R-:W-:Y:S05]  /*14580*/  WARPSYNC.COLLECTIVE R15, `(.L_x_14298) ;  /* 0x000000000f087348 */ /* 0x000fea0003c00000 */
[----:B------:R0:W1:Y:S02]  /*14590*/  SHFL.IDX P6, R14, R13, R12, R11 ;  /* 0x0000000c0d0e7389 */ /* 0x00006400000c000b */
[----:B01----:R-:W-:Y:S01]  /*145a0*/  ENDCOLLECTIVE ;  /* 0x000000000000791b */ /* 0x003fe20003800000 */
.L_x_14298:
        /* <DEDUP_REMOVED lines=13> */
.L_x_14299:
[----:B------:R-:W-:Y:S02]  /*14680*/  IMAD.MOV.U32 R13, RZ, RZ, R25 ;  /* 0x000000ffff0d7224 */ /* 0x000fe400078e0019 */
[----:B------:R-:W-:Y:S01]  /*14690*/  IMAD.MOV.U32 R12, RZ, RZ, 0x3 ;  /* 0x00000003ff0c7424 */ /* 0x000fe200078e00ff */
[----:B------:R-:W-:-:S07]  /*146a0*/  MOV R8, R14 ;  /* 0x0000000e00087202 */ /* 0x000fce0000000f00 */
[----:B------:R-:W-:Y:S05]  /*146b0*/  WARPSYNC.COLLECTIVE R15, `(.L_x_14300) ;  /* 0x000000000f087348 */ /* 0x000fea0003c00000 */
[----:B------:R0:W1:Y:S02]  /*146c0*/  SHFL.IDX P6, R14, R13, R12, R11 ;  /* 0x0000000c0d0e7389 */ /* 0x00006400000c000b */
[----:B01----:R-:W-:Y:S01]  /*146d0*/  ENDCOLLECTIVE ;  /* 0x000000000000791b */ /* 0x003fe20003800000 */
.L_x_14300:
        /* <DEDUP_REMOVED lines=14> */
.L_x_14301:
[----:B------:R-:W-:Y:S02]  /*147c0*/  IMAD.MOV.U32 R13, RZ, RZ, R25 ;  /* 0x000000ffff0d7224 */ /* 0x000fe400078e0019 */
[----:B------:R-:W-:Y:S01]  /*147d0*/  IMAD.MOV.U32 R12, RZ, RZ, 0x4 ;  /* 0x00000004ff0c7424 */ /* 0x000fe200078e00ff */
[----:B------:R-:W-:-:S13]  /*147e0*/  IADD3 R2, P0, R14, R0, RZ ;  /* 0x000000000e027210 */ /* 0x000fda0007f1e0ff */
[----:B------:R-:W-:Y:S05]  /*147f0*/  WARPSYNC.COLLECTIVE R15, `(.L_x_14302) ;  /* 0x000000000f087348 */ /* 0x000fea0003c00000 */
[----:B------:R0:W1:Y:S02]  /*14800*/  SHFL.IDX P6, R14, R13, R12, R11 ;  /* 0x0000000c0d0e7389 */ /* 0x00006400000c000b */
[----:B01----:R-:W-:Y:S01]  /*14810*/  ENDCOLLECTIVE ;  /* 0x000000000000791b */ /* 0x003fe20003800000 */
.L_x_14302:
[----:B------:R-:W-:-:S05]  /*14820*/  IADD3.X R3, RZ, R5, RZ, P0, !PT ;  /* 0x00000005ff037210 */ /* 0x000fca00007fe4ff */
        /* <DEDUP_REMOVED lines=12> */
.L_x_14303:
[----:B------:R-:W-:Y:S01]  /*148f0*/  MOV R13, R25 ;  /* 0x00000019000d7202 */ /* 0x000fe20000000f00 */
[----:B------:R-:W-:Y:S01]  /*14900*/  IMAD.MOV.U32 R12, RZ, RZ, 0x5 ;  /* 0x00000005ff0c7424 */ /* 0x000fe200078e00ff */
[----:B------:R-:W-:-:S13]  /*14910*/  IADD3 R2, P0, R14, R0, RZ ;  /* 0x000000000e027210 */ /* 0x000fda0007f1e0ff */
[----:B------:R-:W-:Y:S05]  /*14920*/  WARPSYNC.COLLECTIVE R15, `(.L_x_14304) ;  /* 0x000000000f087348 */ /* 0x000fea0003c00000 */
[----:B------:R0:W1:Y:S02]  /*14930*/  SHFL.IDX P6, R14, R13, R12, R11 ;  /* 0x0000000c0d0e7389 */ /* 0x00006400000c000b */
[----:B01----:R-:W-:Y:S01]  /*14940*/  ENDCOLLECTIVE ;  /* 0x000000000000791b */ /* 0x003fe20003800000 */
.L_x_14304:
        /* <DEDUP_REMOVED lines=13> */
.L_x_14305:
[----:B------:R-:W-:Y:S05]  /*14a20*/  BRA `(.L_x_14306) ;  /* 0xffffffbc00b87947 */ /* 0x000fea000383ffff */
.L_x_14200:
[----:B------:R-:W-:Y:S01]  /*14a30*/  BSSY B0, `(.L_x_14307) ;  /* 0x0000008000007945 */ /* 0x000fe20003800000 */
[----:B------:R-:W-:Y:S01]  /*14a40*/  IMAD.MOV.U32 R13, RZ, RZ, R16 ;  /* 0x000000ffff0d7224 */ /* 0x000fe200078e0010 */
[----:B------:R-:W-:Y:S01]  /*14a50*/  MOV R11, 0x1f ;  /* 0x0000001f000b7802 */ /* 0x000fe20000000f00 */
[----:B------:R-:W-:Y:S02]  /*14a60*/  IMAD.MOV.U32 R12, RZ, RZ, RZ ;  /* 0x000000ffff0c7224 */ /* 0x000fe400078e00ff */
[----:B------:R-:W-:-:S07]  /*14a70*/  IMAD.MOV.U32 R15, RZ, RZ, -0x1 ;  /* 0xffffffffff0f7424 */ /* 0x000fce00078e00ff */
[----:B01----:R-:W-:Y:S05]  /*14a80*/  WARPSYNC.COLLECTIVE R15, `(.L_x_14308) ;  /* 0x000000000f087348 */ /* 0x003fea0003c00000 */
[----:B------:R2:W3:Y:S02]  /*14a90*/  SHFL.IDX P6, R14, R13, R12, R11 ;  /* 0x0000000c0d0e7389 */ /* 0x0004e400000c000b */
[----:B0123--:R-:W-:Y:S01]  /*14aa0*/  ENDCOLLECTIVE ;  /* 0x000000000000791b */ /* 0x00ffe20003800000 */
.L_x_14308:
[----:B------:R-:W-:Y:S05]  /*14ab0*/  BSYNC B0 ;  /* 0x0000000000007941 */ /* 0x000fea0003800000 */
.L_x_14307:
        /* <DEDUP_REMOVED lines=9> */
.L_x_14309:
        /* <DEDUP_REMOVED lines=18> */
.L_x_14310:
[----:B------:R-:W-:Y:S01]  /*14c70*/  IMAD.MOV.U32 R12, RZ, RZ, 0x2 ;  /* 0x00000002ff0c7424 */ /* 0x000fe200078e00ff */
[----:B------:R-:W-:-:S05]  /*14c80*/  SEL R6, R14, RZ, P1 ;  /* 0x000000ff0e067207 */ /* 0x000fca0000800000 */
[----:B------:R-:W-:-:S04]  /*14c90*/  IMAD.IADD R6, R5, 0x1, R6 ;  /* 0x0000000105067824 */ /* 0x000fc800078e0206 */
[----:B------:R-:W-:-:S07]  /*14ca0*/  IMAD.MOV.U32 R13, RZ, RZ, R6 ;  /* 0x000000ffff0d7224 */ /* 0x000fce00078e0006 */
[----:B------:R-:W-:Y:S05]  /*14cb0*/  WARPSYNC.COLLECTIVE R15, `(.L_x_14311) ;  /* 0x000000000f087348 */ /* 0x000fea0003c00000 */
[----:B------:R0:W1:Y:S02]  /*14cc0*/  SHFL.UP P6, R14, R13, R12, R11 ;  /* 0x0400000c0d0e7389 */ /* 0x00006400000c000b */
[----:B01----:R-:W-:Y:S01]  /*14cd0*/  ENDCOLLECTIVE ;  /* 0x000000000000791b */ /* 0x003fe20003800000 */
.L_x_14311:
[----:B------:R-:W-:Y:S02]  /*14ce0*/  MOV R12, 0x4 ;  /* 0x00000004000c7802 */ /* 0x000fe40000000f00 */
[----:B------:R-:W-:-:S05]  /*14cf0*/  SEL R7, R14, RZ, P2 ;  /* 0x000000ff0e077207 */ /* 0x000fca0001000000 */
[----:B------:R-:W-:-:S04]  /*14d00*/  IMAD.IADD R7, R6, 0x1, R7 ;  /* 0x0000000106077824 */ /* 0x000fc800078e0207 */
[----:B------:R-:W-:-:S07]  /*14d10*/  IMAD.MOV.U32 R13, RZ, RZ, R7 ;  /* 0x000000ffff0d7224 */ /* 0x000fce00078e0007 */
[----:B------:R-:W-:Y:S05]  /*14d20*/  WARPSYNC.COLLECTIVE R15, `(.L_x_14312) ;  /* 0x000000000f087348 */ /* 0x000fea0003c00000 */
[----:B------:R0:W1:Y:S02]  /*14d30*/  SHFL.UP P6, R14, R13, R12, R11 ;  /* 0x0400000c0d0e7389 */ /* 0x00006400000c000b */
[----:B01----:R-:W-:Y:S01]  /*14d40*/  ENDCOLLECTIVE ;  /* 0x000000000000791b */ /* 0x003fe20003800000 */
.L_x_14312:
[----:B------:R-:W-:Y:S01]  /*14d50*/  IMAD.MOV.U32 R12, RZ, RZ, 0x8 ;  /* 0x00000008ff0c7424 */ /* 0x000fe200078e00ff */
[----:B------:R-:W-:-:S05]  /*14d60*/  SEL R2, R14, RZ, P3 ;  /* 0x000000ff0e027207 */ /* 0x000fca0001800000 */
[----:B------:R-:W-:-:S04]  /*14d70*/  IMAD.IADD R2, R7, 0x1, R2 ;  /* 0x0000000107027824 */ /* 0x000fc800078e0202 */
[----:B------:R-:W-:-:S07]  /*14d80*/  IMAD.MOV.U32 R13, RZ, RZ, R2 ;  /* 0x000000ffff0d7224 */ /* 0x000fce00078e0002 */
[----:B------:R-:W-:Y:S05]  /*14d90*/  WARPSYNC.COLLECTIVE R15, `(.L_x_14313) ;  /* 0x000000000f087348 */ /* 0x000fea0003c00000 */
[----:B------:R0:W1:Y:S02]  /*14da0*/  SHFL.UP P6, R14, R13, R12, R11 ;  /* 0x0400000c0d0e7389 */ /* 0x00006400000c000b */
[----:B01----:R-:W-:Y:S01]  /*14db0*/  ENDCOLLECTIVE ;  /* 0x000000000000791b */ /* 0x003fe20003800000 */
.L_x_14313:
[----:B------:R-:W-:Y:S02]  /*14dc0*/  MOV R12, 0x10 ;  /* 0x00000010000c7802 */ /* 0x000fe40000000f00 */
[----:B------:R-:W-:-:S05]  /*14dd0*/  SEL R3, R14, RZ, P4 ;  /* 0x000000ff0e037207 */ /* 0x000fca0002000000 */
[----:B------:R-:W-:-:S04]  /*14de0*/  IMAD.IADD R3, R2, 0x1, R3 ;  /* 0x0000000102037824 */ /* 0x000fc800078e0203 */
[----:B------:R-:W-:-:S07]  /*14df0*/  IMAD.MOV.U32 R13, RZ, RZ, R3 ;  /* 0x000000ffff0d7224 */ /* 0x000fce00078e0003 */
[----:B------:R-:W-:Y:S05]  /*14e00*/  WARPSYNC.COLLECTIVE R15, `(.L_x_14314) ;  /* 0x000000000f087348 */ /* 0x000fea0003c00000 */
[----:B------:R0:W1:Y:S02]  /*14e10*/  SHFL.UP P6, R14, R13, R12, R11 ;  /* 0x0400000c0d0e7389 */ /* 0x00006400000c000b */
[----:B01----:R-:W-:Y:S01]  /*14e20*/  ENDCOLLECTIVE ;  /* 0x000000000000791b */ /* 0x003fe20003800000 */
.L_x_14314:
        /* <DEDUP_REMOVED lines=8> */
.L_x_14315:
[----:B------:R-:W-:Y:S05]  /*14eb0*/  BRA `(.L_x_14316) ;  /* 0xffffffc000147947 */ /* 0x000fea000383ffff */
.L_x_14205:
[----:B------:R-:W-:Y:S01]  /*14ec0*/  BSSY B0, `(.L_x_14317) ;  /* 0x0000008000007945 */ /* 0x000fe20003800000 */
[----:B-----5:R-:W-:Y:S01]  /*14ed0*/  IMAD.MOV.U32 R13, RZ, RZ, R5 ;  /* 0x000000ffff0d7224 */ /* 0x020fe200078e0005 */
[----:B------:R-:W-:Y:S01]  /*14ee0*/  MOV R12, 0x1 ;  /* 0x00000001000c7802 */ /* 0x000fe20000000f00 */
[----:B------:R-:W-:Y:S02]  /*14ef0*/  IMAD.MOV.U32 R11, RZ, RZ, RZ ;  /* 0x000000ffff0b7224 */ /* 0x000fe400078e00ff */
[----:B------:R-:W-:-:S07]  /*14f00*/  IMAD.MOV.U32 R15, RZ, RZ, -0x1 ;  /* 0xffffffffff0f7424 */ /* 0x000fce00078e00ff */
[----:B0123--:R-:W-:Y:S05]  /*14f10*/  WARPSYNC.COLLECTIVE R15, `(.L_x_14318) ;  /* 0x000000000f087348 */ /* 0x00ffea0003c00000 */
[----:B------:R4:W0:Y:S02]  /*14f20*/  SHFL.UP P6, R14, R13, R12, R11 ;  /* 0x0400000c0d0e7389 */ /* 0x00082400000c000b */
[----:B01234-:R-:W-:Y:S01]  /*14f30*/  ENDCOLLECTIVE ;  /* 0x000000000000791b */ /* 0x01ffe20003800000 */
.L_x_14318:
[----:B------:R-:W-:Y:S05]  /*14f40*/  BSYNC B0 ;  /* 0x0000000000007941 */ /* 0x000fea0003800000 */
.L_x_14317:
        /* <DEDUP_REMOVED lines=8> */
.L_x_14319:
[----:B------:R-:W-:Y:S01]  /*14fd0*/  IMAD.MOV.U32 R12, RZ, RZ, 0x4 ;  /* 0x00000004ff0c7424 */ /* 0x000fe200078e00ff */
[----:B------:R-:W-:-:S05]  /*14fe0*/  SEL R2, R14, RZ, P2 ;  /* 0x000000ff0e027207 */ /* 0x000fca0001000000 */
[----:B------:R-:W-:-:S04]  /*14ff0*/  IMAD.IADD R2, R13, 0x1, R2 ;  /* 0x000000010d027824 */ /* 0x000fc800078e0202 */
[----:B------:R-:W-:-:S07]  /*15000*/  IMAD.MOV.U32 R13, RZ, RZ, R2 ;  /* 0x000000ffff0d7224 */ /* 0x000fce00078e0002 */
[----:B------:R-:W-:Y:S05]  /*15010*/  WARPSYNC.COLLECTIVE R15, `(.L_x_14320) ;  /* 0x000000000f087348 */ /* 0x000fea0003c00000 */
[----:B------:R0:W1:Y:S02]  /*15020*/  SHFL.UP P6, R14, R13, R12, R11 ;  /* 0x0400000c0d0e7389 */ /* 0x00006400000c000b */
[----:B01----:R-:W-:Y:S01]  /*15030*/  ENDCOLLECTIVE ;  /* 0x000000000000791b */ /* 0x003fe20003800000 */
.L_x_14320:
[----:B------:R-:W-:Y:S02]  /*15040*/  MOV R12, 0x8 ;  /* 0x00000008000c7802 */ /* 0x000fe40000000f00 */
[----:B------:R-:W-:-:S05]  /*15050*/  SEL R3, R14, RZ, P3 ;  /* 0x000000ff0e037207 */ /* 0x000fca0001800000 */
[----:B------:R-:W-:-:S04]  /*15060*/  IMAD.IADD R3, R2, 0x1, R3 ;  /* 0x0000000102037824 */ /* 0x000fc800078e0203 */
[----:B------:R-:W-:-:S07]  /*15070*/  IMAD.MOV.U32 R13, RZ, RZ, R3 ;  /* 0x000000ffff0d7224 */ /* 0x000fce00078e0003 */
[----:B------:R-:W-:Y:S05]  /*15080*/  WARPSYNC.COLLECTIVE R15, `(.L_x_14321) ;  /* 0x000000000f087348 */ /* 0x000fea0003c00000 */
[----:B------:R0:W1:Y:S02]  /*15090*/  SHFL.UP P6, R14, R13, R12, R11 ;  /* 0x0400000c0d0e7389 */ /* 0x00006400000c000b */
[----:B01----:R-:W-:Y:S01]  /*150a0*/  ENDCOLLECTIVE ;  /* 0x000000000000791b */ /* 0x003fe20003800000 */
.L_x_14321:
[----:B------:R-:W-:Y:S01]  /*150b0*/  IMAD.MOV.U32 R12, RZ, RZ, 0x10 ;  /* 0x00000010ff0c7424 */ /* 0x000fe200078e00ff */
[----:B------:R-:W-:-:S05]  /*150c0*/  SEL R4, R14, RZ, P4 ;  /* 0x000000ff0e047207 */ /* 0x000fca0002000000 */
[----:B------:R-:W-:-:S04]  /*150d0*/  IMAD.IADD R4, R3, 0x1, R4 ;  /* 0x0000000103047824 */ /* 0x000fc800078e0204 */
[----:B------:R-:W-:-:S07]  /*150e0*/  IMAD.MOV.U32 R13, RZ, RZ, R4 ;  /* 0x000000ffff0d7224 */ /* 0x000fce00078e0004 */
[----:B------:R-:W-:Y:S05]  /*150f0*/  WARPSYNC.COLLECTIVE R15, `(.L_x_14322) ;  /* 0x000000000f087348 */ /* 0x000fea0003c00000 */
[----:B------:R0:W1:Y:S02]  /*15100*/  SHFL.UP P6, R14, R13, R12, R11 ;  /* 0x0400000c0d0e7389 */ /* 0x00006400000c000b */
[----:B01----:R-:W-:Y:S01]  /*15110*/  ENDCOLLECTIVE ;  /* 0x000000000000791b */ /* 0x003fe20003800000 */
.L_x_14322:
        /* <DEDUP_REMOVED lines=8> */
.L_x_14323:
[----:B------:R-:W-:Y:S05]  /*151a0*/  BRA `(.L_x_14324) ;  /* 0xffffffbc00f47947 */ /* 0x000fea000383ffff */
.L_x_14207:
[----:B------:R-:W-:Y:S01]  /*151b0*/  BSSY B0, `(.L_x_14325) ;  /* 0x0000006000007945 */ /* 0x000fe20003800000 */
[----:B------:R-:W-:Y:S01]  /*151c0*/  PLOP3.LUT P6, PT, P6, PT, PT, 0x8, 0x0 ;  /* 0x000000000000781c */ /* 0x000fe200037ce170 */
[----:B------:R-:W-:-:S12]  /*151d0*/  IMAD.MOV.U32 R15, RZ, RZ, -0x1 ;  /* 0xffffffffff0f7424 */ /* 0x000fd800078e00ff */
[----:B012---:R-:W-:Y:S05]  /*151e0*/  WARPSYNC.COLLECTIVE R15, `(.L_x_14326) ;  /* 0x000000000f087348 */ /* 0x007fea0003c00000 */
[----:B------:R-:W-:Y:S01]  /*151f0*/  VOTE.ANY R14, PT, P6 ;  /* 0x00000000000e7806 */ /* 0x000fe200030e0100 */
[----:B012---:R-:W-:Y:S06]  /*15200*/  ENDCOLLECTIVE ;  /* 0x000000000000791b */ /* 0x007fec0003800000 */
.L_x_14326:
[----:B------:R-:W-:Y:S05]  /*15210*/  BSYNC B0 ;  /* 0x0000000000007941 */ /* 0x000fea0003800000 */
.L_x_14325:
        /* <DEDUP_REMOVED lines=9> */
.L_x_14327:
[----:B------:R-:W-:Y:S01]  /*152b0*/  IMAD.MOV.U32 R5, RZ, RZ, R14 ;  /* 0x000000ffff057224 */ /* 0x000fe200078e000e */
[----:B------:R-:W-:Y:S06]  /*152c0*/  BRA `(.L_x_14328) ;  /* 0xffffffbc00e47947 */ /* 0x000fec000383ffff */
.L_x_14209:
[----:B------:R-:W-:Y:S01]  /*152d0*/  BSSY B0, `(.L_x_14329) ;  /* 0x0000007000007945 */ /* 0x000fe20003800000 */
[----:B------:R-:W-:Y:S02]  /*152e0*/  IMAD.MOV.U32 R13, RZ, RZ, R6 ;  /* 0x000000ffff0d7224 */ /* 0x000fe400078e0006 */
[----:B------:R-:W-:Y:S02]  /*152f0*/  IMAD.MOV.U32 R11, RZ, RZ, 0x1f ;  /* 0x0000001fff0b7424 */ /* 0x000fe400078e00ff */
[----:B------:R-:W-:-:S07]  /*15300*/  IMAD.MOV.U32 R15, RZ, RZ, -0x1 ;  /* 0xffffffffff0f7424 */ /* 0x000fce00078e00ff */
[----:B01234-:R-:W-:Y:S05]  /*15310*/  WARPSYNC.COLLECTIVE R15, `(.L_x_14330) ;  /* 0x000000000f087348 */ /* 0x01ffea0003c00000 */
[----:B------:R0:W0:Y:S02]  /*15320*/  SHFL.IDX P6, R14, R13, R12, R11 ;  /* 0x0000000c0d0e7389 */ /* 0x00002400000c000b */
[----:B01234-:R-:W-:Y:S01]  /*15330*/  ENDCOLLECTIVE ;  /* 0x000000000000791b */ /* 0x01ffe20003800000 */
.L_x_14330:
[----:B------:R-:W-:Y:S05]  /*15340*/  BSYNC B0 ;  /* 0x0000000000007941 */ /* 0x000fea0003800000 */
.L_x_14329:
[----:B------:R-:W-:Y:S05]  /*15350*/  BRA `(.L_x_14208) ;  /* 0xffffffbc00dc7947 */ /* 0x000fea000383ffff */
.L_x_14213:
[----:B-1----:R1:W2:Y:S02]  /*15360*/  SYNCS.PHASECHK.TRANS64.TRYWAIT P0, [R7+URZ+0x22820], R0 ;  /* 0x02282000070075a7 */ /* 0x0022a4000800017f */
[----:B--2---:R-:W-:Y:S05]  /*15370*/  @!P0 NANOSLEEP.SYNCS 0x989680 ;  /* 0x009896800000895d */ /* 0x004fea0003900000 */
[----:B------:R-:W2:Y:S02]  /*15380*/  @!P0 SYNCS.PHASECHK.TRANS64 P0, [R7+URZ+0x22820], R0 ;  /* 0x02282000070085a7 */ /* 0x000ea4000800007f */
[----:B--2---:R-:W-:Y:S05]  /*15390*/  @!P0 BRA `(.L_x_14213) ;  /* 0xfffffffc00f08947 */ /* 0x004fea000383ffff */
[----:B------:R-:W-:Y:S05]  /*153a0*/  BRA `(.L_x_14331) ;  /* 0xffffffc400547947 */ /* 0x000fea000383ffff */
.L_x_14214:
[----:B------:R-:W2:Y:S01]  /*153b0*/  S2R R2, SR_TID.X ;  /* 0x0000000000027919 */ /* 0x000ea20000002100 */
[----:B------:R-:W-:Y:S01]  /*153c0*/  BSSY B0, `(.L_x_14332) ;  /* 0x000000a000007945 */ /* 0x000fe20003800000 */
[----:B------:R-:W-:Y:S02]  /*153d0*/  IMAD.MOV.U32 R12, RZ, RZ, RZ ;  /* 0x000000ffff0c7224 */ /* 0x000fe400078e00ff */
[----:B------:R-:W-:Y:S02]  /*153e0*/  IMAD.MOV.U32 R11, RZ, RZ, 0x1f ;  /* 0x0000001fff0b7424 */ /* 0x000fe400078e00ff */
[----:B------:R-:W-:Y:S01]  /*153f0*/  IMAD.MOV.U32 R15, RZ, RZ, -0x1 ;  /* 0xffffffffff0f7424 */ /* 0x000fe200078e00ff */
[----:B--2---:R-:W-:-:S04]  /*15400*/  SHF.R.U32.HI R2, RZ, 0x5, R2 ;  /* 0x00000005ff027819 */ /* 0x004fc80000011602 */
[----:B------:R-:W-:-:S04]  /*15410*/  LOP3.LUT R2, R2, 0x3, RZ, 0xc0, !PT ;  /* 0x0000000302027812 */ /* 0x000fc800078ec0ff */
[----:B------:R-:W-:-:S07]  /*15420*/  MOV R13, R2 ;  /* 0x00000002000d7202 */ /* 0x000fce0000000f00 */
[----:B01-34-:R-:W-:Y:S05]  /*15430*/  WARPSYNC.COLLECTIVE R15, `(.L_x_14333) ;  /* 0x000000000f087348 */ /* 0x01bfea0003c00000 */
[----:B------:R2:W0:Y:S02]  /*15440*/  SHFL.IDX P6, R14, R13, R12, R11 ;  /* 0x0000000c0d0e7389 */ /* 0x00042400000c000b */
[----:B01234-:R-:W-:Y:S01]  /*15450*/  ENDCOLLECTIVE ;  /* 0x000000000000791b */ /* 0x01ffe20003800000 */
.L_x_14333:
[----:B------:R-:W-:Y:S05]  /*15460*/  BSYNC B0 ;  /* 0x0000000000007941 */ /* 0x000fea0003800000 */
.L_x_14332:
[----:B------:R-:W-:Y:S05]  /*15470*/  BRA `(.L_x_14334) ;  /* 0xffffffc4003c7947 */ /* 0x000fea000383ffff */
.L_x_14217:
[----:B------:R-:W-:Y:S01]  /*15480*/  BSSY B1, `(.L_x_14335) ;  /* 0x0000006000017945 */ /* 0x000fe20003800000 */
[----:B------:R-:W-:-:S07]  /*15490*/  IMAD.MOV.U32 R15, RZ, RZ, -0x1 ;  /* 0xffffffffff0f7424 */ /* 0x000fce00078e00ff */
[----:B01-34-:R-:W-:Y:S05]  /*154a0*/  WARPSYNC.COLLECTIVE R15, `(.L_x_14336) ;  /* 0x000000000f0c7348 */ /* 0x01bfea0003c00000 */
[----:B------:R-:W-:Y:S02]  /*154b0*/  ELECT P6, UR62, PT ;  /* 0x00000000003e782f */ /* 0x000fe400038c0000 */
[----:B------:R-:W-:Y:S01]  /*154c0*/  MOV R14, UR62 ;  /* 0x0000003e000e7c02 */ /* 0x000fe20008000f00 */
[----:B01-34-:R-:W-:Y:S10]  /*154d0*/  ENDCOLLECTIVE ;  /* 0x000000000000791b */ /* 0x01bff40003800000 */
.L_x_14336:
[----:B------:R-:W-:Y:S05]  /*154e0*/  BSYNC B1 ;  /* 0x0000000000017941 */ /* 0x000fea0003800000 */
.L_x_14335:
[----:B------:R-:W-:Y:S05]  /*154f0*/  BRA `(.L_x_14337) ;  /* 0xffffffc400347947 */ /* 0x000fea000383ffff */
.L_x_14219:
[----:B-1----:R1:W2:Y:S02]  /*15500*/  SYNCS.PHASECHK.TRANS64.TRYWAIT P1, [R5+URZ+0x22840], R0 ;  /* 0x02284000050075a7 */ /* 0x0022a4000802017f */
[----:B--2---:R-:W-:Y:S05]  /*15510*/  @!P1 NANOSLEEP.SYNCS 0x989680 ;  /* 0x009896800000995d */ /* 0x004fea0003900000 */
[----:B------:R-:W2:Y:S02]  /*15520*/  @!P1 SYNCS.PHASECHK.TRANS64 P1, [R5+URZ+0x22840], R0 ;  /* 0x02284000050095a7 */ /* 0x000ea4000802007f */
[----:B--2---:R-:W-:Y:S05]  /*15530*/  @!P1 BRA `(.L_x_14219) ;  /* 0xfffffffc00f09947 */ /* 0x004fea000383ffff */
[----:B------:R-:W-:Y:S05]  /*15540*/  BRA `(.L_x_14338) ;  /* 0xffffffc400547947 */ /* 0x000fea000383ffff */
.L_x_14221:
[----:B--2---:R2:W0:Y:S02]  /*15550*/  SYNCS.PHASECHK.TRANS64.TRYWAIT P1, [R3+URZ+0x22840], R2 ;  /* 0x02284002030075a7 */ /* 0x004424000802017f */
[----:B0-----:R-:W-:Y:S05]  /*15560*/  @!P1 NANOSLEEP.SYNCS 0x989680 ;  /* 0x009896800000995d */ /* 0x001fea0003900000 */
[----:B------:R-:W0:Y:S02]  /*15570*/  @!P1 SYNCS.PHASECHK.TRANS64 P1, [R3+URZ+0x22840], R2 ;  /* 0x02284002030095a7 */ /* 0x000e24000802007f */
[----:B0-----:R-:W-:Y:S05]  /*15580*/  @!P1 BRA `(.L_x_14221) ;  /* 0xfffffffc00f09947 */ /* 0x001fea000383ffff */
[----:B------:R-:W-:Y:S05]  /*15590*/  BRA `(.L_x_14339) ;  /* 0xffffffc400607947 */ /* 0x000fea000383ffff */
.L_x_14223:
[----:B------:R0:W0:Y:S02]  /*155a0*/  SYNCS.PHASECHK.TRANS64.TRYWAIT P1, [R5+URZ+0x22860], R0 ;  /* 0x02286000050075a7 */ /* 0x000024000802017f */
[----:B0-----:R-:W-:Y:S05]  /*155b0*/  @!P1 NANOSLEEP.SYNCS 0x989680 ;  /* 0x009896800000995d */ /* 0x001fea0003900000 */
[----:B------:R-:W0:Y:S02]  /*155c0*/  @!P1 SYNCS.PHASECHK.TRANS64 P1, [R5+URZ+0x22860], R0 ;  /* 0x02286000050095a7 */ /* 0x000e24000802007f */
[----:B0-----:R-:W-:Y:S05]  /*155d0*/  @!P1 BRA `(.L_x_14223) ;  /* 0xfffffffc00f09947 */ /* 0x001fea000383ffff */
[----:B------:R-:W-:Y:S05]  /*155e0*/  BRA `(.L_x_14340) ;  /* 0xffffffc4005c7947 */ /* 0x000fea000383ffff */
.L_x_14341:
        /* <DEDUP_REMOVED lines=9> */
.L_x_15682:


//--------------------- .text._ZN7cutlass13device_kernelIN5flash11enable_sm90INS1_16FlashAttnFwdSm90INS1_25CollectiveMainloopFwdSm90ILi2EN4cute5tupleIJNS5_1CILi1EEES8_S8_EEENS6_IJNS7_ILi128EEENS7_ILi96EEENS7_ILi64EEEEEELi256ENS_6half_tEfNS_4arch4Sm90ELb1ELb0ELb1ELb1ELb1ELb1ELb0ELb1ELb0ELb1ELb0ELb0EEENS1_21CollectiveEpilogueFwdINS6_IJSA_NS7_ILi256EEESB_EEES9_SE_SG_Li256ELb1ELb1ELb0ELb0EEENS1_36VarlenDynamicPersistentTileSchedulerILi128ELi96ELi256ELi128ELb0ELb1ELb1ELb1ELb1ELb1EEEEEEEEEvNT_6ParamsE --------------------------
	.section	.text._ZN7cutlass13device_kernelIN5flash11enable_sm90INS1_16FlashAttnFwdSm90INS1_25CollectiveMainloopFwdSm90ILi2EN4cute5tupleIJNS5_1CILi1EEES8_S8_EEENS6_IJNS7_ILi128EEENS7_ILi96EEENS7_ILi64EEEEEELi256ENS_6half_tEfNS_4arch4Sm90ELb1ELb0ELb1ELb1ELb1ELb1ELb0ELb1ELb0ELb1ELb0ELb0EEENS1_21CollectiveEpilogueFwdINS6_IJSA_NS7_ILi256EEESB_EEES9_SE_SG_Li256ELb1ELb1ELb0ELb0EEENS1_36VarlenDynamicPersistentTileSchedulerILi128ELi96ELi256ELi128ELb0ELb1ELb1ELb1ELb1ELb1EEEEEEEEEvNT_6ParamsE,"ax",@progbits
	.align	128
.text._ZN7cutlass13device_kernelIN5flash11enable_sm90INS1_16FlashAttnFwdSm90INS1_25CollectiveMainloopFwdSm90ILi2EN4cute5tupleIJNS5_1CILi1EEES8_S8_EEENS6_IJNS7_ILi128EEENS7_ILi96EEENS7_ILi64EEEEEELi256ENS_6half_tEfNS_4arch4Sm90ELb1ELb0ELb1ELb1ELb1ELb1ELb0ELb1ELb0ELb1ELb0ELb0EEENS1_21CollectiveEpilogueFwdINS6_IJSA_NS7_ILi256EEESB_EEES9_SE_SG_Li256ELb1ELb1ELb0ELb0EEENS1_36VarlenDynamicPersistentTileSchedulerILi128ELi96ELi256ELi128ELb0ELb1ELb1ELb1ELb1ELb1EEEEEEEEEvNT_6ParamsE:
        .type           _ZN7cutlass13device_kernelIN5flash11enable_sm90INS1_16FlashAttnFwdSm90INS1_25CollectiveMainloopFwdSm90ILi2EN4cute5tupleIJNS5_1CILi1EEES8_S8_EEENS6_IJNS7_ILi128EEENS7_ILi96EEENS7_ILi64EEEEEELi256ENS_6half_tEfNS_4arch4Sm90ELb1ELb0ELb1ELb1ELb1ELb1ELb0ELb1ELb0ELb1ELb0ELb0EEENS1_21CollectiveEpilogueFwdINS6_IJSA_NS7_ILi256EEESB_EEES9_SE_SG_Li256ELb1ELb1ELb0ELb0EEENS1_36VarlenDynamicPersistentTileSchedulerILi128ELi96ELi256ELi128ELb0ELb1ELb1ELb1ELb1ELb1EEEEEEEEEvNT_6ParamsE,@function
        .size           _ZN7cutlass13device_kernelIN5flash11enable_sm90INS1_16FlashAttnFwdSm90INS1_25CollectiveMainloopFwdSm90ILi2EN4cute5tupleIJNS5_1CILi1EEES8_S8_EEENS6_IJNS7_ILi128EEENS7_ILi96EEENS7_ILi64EEEEEELi256ENS_6half_tEfNS_4arch4Sm90ELb1ELb0ELb1ELb1ELb1ELb1ELb0ELb1ELb0ELb1ELb0ELb0EEENS1_21CollectiveEpilogueFwdINS6_IJSA_NS7_ILi256EEESB_EEES9_SE_SG_Li256ELb1ELb1ELb0ELb0EEENS1_36VarlenDynamicPersistentTileSchedulerILi128ELi96ELi256ELi128ELb0ELb1ELb1ELb1ELb1ELb1EEEEEEEEEvNT_6ParamsE,(.L_x_15683 - _ZN7cutlass13device_kernelIN5flash11enable_sm90INS1_16FlashAttnFwdSm90INS1_25CollectiveMainloopFwdSm90ILi2EN4cute5tupleIJNS5_1CILi1EEES8_S8_EEENS6_IJNS7_ILi128EEENS7_ILi96EEENS7_ILi64EEEEEELi256ENS_6half_tEfNS_4arch4Sm90ELb1ELb0ELb1ELb1ELb1ELb1ELb0ELb1ELb0ELb1ELb0ELb0EEENS1_21CollectiveEpilogueFwdINS6_IJSA_NS7_ILi256EEESB_EEES9_SE_SG_Li256ELb1ELb1ELb0ELb0EEENS1_36VarlenDynamicPersistentTileSchedulerILi128ELi96ELi256ELi128ELb0ELb1ELb1ELb1ELb1ELb1EEEEEEEEEvNT_6ParamsE)
        .other          _ZN7cutlass13device_kernelIN5flash11enable_sm90INS1_16FlashAttnFwdSm90INS1_25CollectiveMainloopFwdSm90ILi2EN4cute5tupleIJNS5_1CILi1EEES8_S8_EEENS6_IJNS7_ILi128EEENS7_ILi96EEENS7_ILi64EEEEEELi256ENS_6half_tEfNS_4arch4Sm90ELb1ELb0ELb1ELb1ELb1ELb1ELb0ELb1ELb0ELb1ELb0ELb0EEENS1_21CollectiveEpilogueFwdINS6_IJSA_NS7_ILi256EEESB_EEES9_SE_SG_Li256ELb1ELb1ELb0ELb0EEENS1_36VarlenDynamicPersistentTileSchedulerILi128ELi96ELi256ELi128ELb0ELb1ELb1ELb1ELb1ELb1EEEEEEEEEvNT_6ParamsE,@"STO_CUDA_ENTRY STV_DEFAULT"
_ZN7cutlass13device_kernelIN5flash11enable_sm90INS1_16FlashAttnFwdSm90INS1_25CollectiveMainloopFwdSm90ILi2EN4cute5tupleIJNS5_1CILi1EEES8_S8_EEENS6_IJNS7_ILi128EEENS7_ILi96EEENS7_ILi64EEEEEELi256ENS_6half_tEfNS_4arch4Sm90ELb1ELb0ELb1ELb1ELb1ELb1ELb0ELb1ELb0ELb1ELb0ELb0EEENS1_21CollectiveEpilogueFwdINS6_IJSA_NS7_ILi256EEESB_EEES9_SE_SG_Li256ELb1ELb1ELb0ELb0EEENS1_36VarlenDynamicPersistentTileSchedulerILi128ELi96ELi256ELi128ELb0ELb1ELb1ELb1ELb1ELb1EEEEEEEEEvNT_6ParamsE:
        /* <DEDUP_REMOVED lines=17> */
.L_x_14343:
[----:B------:R-:W-:Y:S05]  /*0110*/  BSYNC B0 ;  /* 0x0000000000007941 */ /* 0x000fea0003800000 */
.L_x_14342:
        /* <DEDUP_REMOVED lines=40> */
.L_x_14344:
        /* <DEDUP_REMOVED lines=22> */
.L_x_14345:
        /* <DEDUP_REMOVED lines=18> */
.L_x_14346:
        /* <DEDUP_REMOVED lines=22> */
.L_x_14347:
        /* <DEDUP_REMOVED lines=22> */
.L_x_14348:
[----:B--2---:R-:W-:Y:S01]  /*08e0*/  ISETP.NE.AND P0, PT, R3, RZ, PT ;  /* 0x000000ff0300720c */ /* 0x004fe20003f05270 */
[----:B------:R-:W-:Y:S01]  /*08f0*/  IMAD.MOV.U32 R37, RZ, RZ, 0x1 ;  /* 0x00000001ff257424 */ /* 0x000fe200078e00ff */
[----:B------:R-:W-:Y:S01]  /*0900*/  NOP ;  /* 0x0000000000007918 */ /* 0x000fe20000000000 */
[----:B------:R-:W-:Y:S01]  /*0910*/  ULDC.64 UR40, c[0x0][0x208] ;  /* 0x0000820000287ab9 */ /* 0x000fe20000000a00 */
[----:B------:R-:W-:Y:S02]  /*0920*/  BSSY B9, `(.L_x_14349) ;  /* 0x0001ad1000097945 */ /* 0x000fe40003800000 */
[----:B------:R-:W-:Y:S01]  /*0930*/  SEL R37, R37, 0x2, !P0 ;  /* 0x0000000225257807 */ /* 0x000fe20004000000 */
[----:B01-34-:R-:W-:Y:S06]  /*0940*/  BAR.SYNC.DEFER_BLOCKING 0x0 ;  /* 0x0000000000007b1d */ /* 0x01bfec0000010000 */
[----:B------:R-:W-:Y:S05]  /*0950*/  @!P0 BRA `(.L_x_14350) ;  /* 0x0000013c00e48947 */ /* 0x000fea0003800000 */
.L_x_14351:
[----:B------:R-:W-:-:S08]  /*0960*/  NOP ;  /* 0x0000000000007918 */ /* 0x000fd00000000000 */
[----:B------:R-:W0:Y:S02]  /*0970*/  USETMAXREG.TRY_ALLOC.CTAPOOL UP0, 0xe8 ;  /* 0x000000e8000079c8 */ /* 0x000e240008000600 */
[----:B0-----:R-:W-:-:S13]  /*0980*/  PLOP3.LUT P0, PT, PT, PT, UP0, 0x80, 0x0 ;  /* 0x000000000000781c */ /* 0x001fda0003f0f008 */
[----:B------:R-:W-:Y:S05]  /*0990*/  @!P0 BRA `(.L_x_14351) ;  /* 0xfffffffc00f08947 */ /* 0x000fea000383ffff */
[----:B------:R-:W2:Y:S01]  /*09a0*/  LDL.LU R2, [R1] ;  /* 0x0000000001027983 */ /* 0x000ea20000300800 */
[----:B------:R-:W-:Y:S01]  /*09b0*/  SHF.R.U32.HI R4, RZ, 0x7, R0 ;  /* 0x00000007ff047819 */ /* 0x000fe20000011600 */
[----:B------:R-:W-:Y:S01]  /*09c0*/  ULDC UR4, c[0x0][0xc3c] ;  /* 0x00030f0000047ab9 */ /* 0x000fe20000000800 */
[----:B------:R-:W0:Y:S01]  /*09d0*/  S2R R3, SR_CgaCtaId ;  /* 0x0000000000037919 */ /* 0x000e220000008800 */
[----:B------:R-:W-:Y:S06]  /*09e0*/  BAR.ARV 0x8, 0x180 ;  /* 0x0206000000007b1d */ /* 0x000fec0000002000 */
[----:B------:R-:W-:-:S13]  /*09f0*/  ISETP.NE.AND P0, PT, R4, 0x1, PT ;  /* 0x000000010400780c */ /* 0x000fda0003f05270 */
[----:B------:R-:W-:Y:S08]  /*0a00*/  @!P0 BAR.ARV 0x9, 0x100 ;  /* 0x0244000000008b1d */ /* 0x000ff00000002000 */
[----:B------:R-:W-:Y:S01]  /*0a10*/  BAR.SYNC.DEFER_BLOCKING 0x5, 0x180 ;  /* 0x0146000000007b1d */ /* 0x000fe20000010000 */
[----:B------:R-:W-:-:S04]  /*0a20*/  MOV R19, 0x400 ;  /* 0x0000040000137802 */ /* 0x000fc80000000f00 */
[----:B0-----:R-:W-:-:S05]  /*0a30*/  LEA R19, R3, R19, 0x18 ;  /* 0x0000001303137211 */ /* 0x001fca00078ec0ff */
[----:B------:R-:W0:Y:S01]  /*0a40*/  LDS.128 R32, [R19+0x228d0] ;  /* 0x0228d00013207984 */ /* 0x000e220000000c00 */
[----:B------:R-:W-:Y:S06]  /*0a50*/  BAR.ARV 0x4, 0x180 ;  /* 0x0106000000007b1d */ /* 0x000fec0000002000 */
[----:B--2---:R-:W-:-:S04]  /*0a60*/  LOP3.LUT R2, R2, 0xfffffffb, RZ, 0xc0, !PT ;  /* 0xfffffffb02027812 */ /* 0x004fc800078ec0ff */
[----:B------:R-:W-:-:S05]  /*0a70*/  @P0 LOP3.LUT R2, R2, 0x4, RZ, 0xfc, !PT ;  /* 0x0000000402020812 */ /* 0x000fca00078efcff */
[----:B------:R1:W-:Y:S01]  /*0a80*/  STL [R1], R2 ;  /* 0x0000000201007387 */ /* 0x0003e20000100800 */
[----:B0-----:R-:W-:-:S13]  /*0a90*/  ISETP.GE.AND P0, PT, R35, UR4, PT ;  /* 0x0000000423007c0c */ /* 0x001fda000bf06270 */
[----:B-1----:R-:W-:Y:S05]  /*0aa0*/  @P0 BRA `(.L_x_14352) ;  /* 0x000001a800e00947 */ /* 0x002fea0003800000 */
[----:B------:R-:W-:Y:S01]  /*0ab0*/  VIADD R12, R0, 0xffffff80 ;  /* 0xffffff80000c7836 */ /* 0x000fe20000000000 */
[----:B------:R-:W-:Y:S01]  /*0ac0*/  LOP3.LUT R204, R37, 0x1, RZ, 0xfc, !PT ;  /* 0x0000000125cc7812 */ /* 0x000fe200078efcff */
[----:B------:R-:W-:Y:S02]  /*0ad0*/  IMAD.MOV.U32 R18, RZ, RZ, RZ ;  /* 0x000000ffff127224 */ /* 0x000fe400078e00ff */
[----:B------:R-:W-:Y:S01]  /*0ae0*/  IMAD.MOV.U32 R205, RZ, RZ, RZ ;  /* 0x000000ffffcd7224 */ /* 0x000fe200078e00ff */
[----:B------:R-:W-:Y:S01]  /*0af0*/  SHF.R.S32.HI R0, RZ, 0x1f, R12 ;  /* 0x0000001fff007819 */ /* 0x000fe2000001140c */
[----:B------:R-:W-:Y:S02]  /*0b00*/  IMAD.MOV.U32 R202, RZ, RZ, RZ ;  /* 0x000000ffffca7224 */ /* 0x000fe400078e00ff */
[----:B------:R-:W-:Y:S01]  /*0b10*/  IMAD.MOV.U32 R22, RZ, RZ, RZ ;  /* 0x000000ffff167224 */ /* 0x000fe200078e00ff */
        /* <DEDUP_REMOVED lines=34> */
[----:B------:R-:W-:Y:S01]  /*0d40*/  SHF.R.S32.HI R4, RZ, 0x1f, R2 ;  /* 0x0000001fff047819 */ /* 0x000fe20000011402 */
[----:B------:R-:W-:Y:S01]  /*0d50*/  IMAD.SHL.U32 R5, R5, 0x8, RZ ;  /* 0x0000000805057824 */ /* 0x000fe200078e00ff */
[----:B------:R-:W-:Y:S01]  /*0d60*/  LOP3.LUT R2, R2, 0xfffffffc, RZ, 0xc0, !PT ;  /* 0xfffffffc02027812 */ /* 0x000fe200078ec0ff */
[----:B------:R-:W-:Y:S01]  /*0d70*/  STL [R1+0x44], RZ ;  /* 0x000044ff01007387 */ /* 0x000fe20000100800 */
[----:B------:R-:W-:Y:S02]  /*0d80*/  LEA.HI R4, R4, R23, RZ, 0x3 ;  /* 0x0000001704047211 */ /* 0x000fe400078f18ff */
[----:B------:R-:W-:Y:S01]  /*0d90*/  IADD3 R7, R23, 0x40, RZ ;  /* 0x0000004017077810 */ /* 0x000fe20007ffe0ff */
[----:B------:R-:W-:Y:S01]  /*0da0*/  IMAD.IADD R9, R12, 0x1, -R2 ;  /* 0x000000010c097824 */ /* 0x000fe200078e0a02 */
[----:B------:R-:W-:-:S02]  /*0db0*/  LOP3.LUT R4, R4, 0xfffffff8, RZ, 0xc0, !PT ;  /* 0xfffffff804047812 */ /* 0x000fc400078ec0ff */
[----:B------:R-:W-:Y:S01]  /*0dc0*/  SHF.R.S32.HI R3, RZ, 0x3, R0 ;  /* 0x00000003ff037819 */ /* 0x000fe20000011400 */
[----:B------:R-:W-:Y:S01]  /*0dd0*/  IMAD.SHL.U32 R16, R9, 0x8, RZ ;  /* 0x0000000809107824 */ /* 0x000fe200078e00ff */
[----:B------:R-:W-:Y:S01]  /*0de0*/  IADD3 R4, R23, -R4, RZ ;  /* 0x8000000417047210 */ /* 0x000fe20007ffe0ff */
[----:B------:R-:W-:Y:S01]  /*0df0*/  IMAD.SHL.U32 R200, R9, 0x4, RZ ;  /* 0x0000000409c87824 */ /* 0x000fe200078e00ff */
[----:B------:R-:W-:Y:S01]  /*0e00*/  LOP3.LUT R0, R0, 0xfffffff8, RZ, 0xc0, !PT ;  /* 0xfffffff800007812 */ /* 0x000fe200078ec0ff */
[C---:B------:R-:W-:Y:S01]  /*0e10*/  VIADD R210, R16.reuse, 0x40 ;  /* 0x0000004010d27836 */ /* 0x040fe20000000000 */
[----:B------:R-:W-:Y:S01]  /*0e20*/  SHF.R.S32.HI R3, RZ, 0x1f, R7 ;  /* 0x0000001fff037819 */ /* 0x000fe20000011407 */
[C---:B------:R-:W-:Y:S01]  /*0e30*/  VIADD R209, R16.reuse, 0x60 ;  /* 0x0000006010d17836 */ /* 0x040fe20000000000 */
[----:B------:R0:W-:Y:S01]  /*0e40*/  STL [R1+0x48], R4 ;  /* 0x0000480401007387 */ /* 0x0001e20000100800 */
[C---:B------:R-:W-:Y:S01]  /*0e50*/  VIADD R208, R16.reuse, 0x80 ;  /* 0x0000008010d07836 */ /* 0x040fe20000000000 */
[----:B------:R-:W-:Y:S01]  /*0e60*/  SHF.R.S32.HI R14, RZ, 0x1f, R210 ;  /* 0x0000001fff0e7819 */ /* 0x000fe200000114d2 */
[----:B------:R-:W-:Y:S01]  /*0e70*/  VIADD R207, R16, 0xa0 ;  /* 0x000000a010cf7836 */ /* 0x000fe20000000000 */
[----:B------:R-:W-:Y:S01]  /*0e80*/  SHF.R.S32.HI R13, RZ, 0x1f, R209 ;  /* 0x0000001fff0d7819 */ /* 0x000fe200000114d1 */
[----:B------:R-:W-:Y:S01]  /*0e90*/  IMAD.IADD R10, R12, 0x1, -R0 ;  /* 0x000000010c0a7824 */ /* 0x000fe200078e0a00 */
[C---:B------:R-:W-:Y:S01]  /*0ea0*/  IADD3 R212, R16.reuse, 0xc0, RZ ;  /* 0x000000c010d47810 */ /* 0x040fe20007ffe0ff */
[----:B------:R1:W-:Y:S01]  /*0eb0*/  STL [R1+0x18], R14 ;  /* 0x0000180e01007387 */ /* 0x0003e20000100800 */
[----:B------:R-:W-:Y:S01]  /*0ec0*/  LEA.HI R3, R3, R7, RZ, 0x3 ;  /* 0x0000000703037211 */ /* 0x000fe200078f18ff */
[----:B------:R-:W-:Y:S01]  /*0ed0*/  IMAD.SHL.U32 R2, R7, 0x40, RZ ;  /* 0x0000004007027824 */ /* 0x000fe200078e00ff */
[----:B------:R-:W-:Y:S01]  /*0ee0*/  LEA.HI R0, R9, R9, RZ, 0x1 ;  /* 0x0000000909007211 */ /* 0x000fe200078f08ff */
[----:B------:R2:W-:Y:S01]  /*0ef0*/  STL [R1+0x14], R13 ;  /* 0x0000140d01007387 */ /* 0x0005e20000100800 */
[----:B------:R-:W-:Y:S01]  /*0f00*/  SHF.R.S32.HI R15, RZ, 0x1f, R207 ;  /* 0x0000001fff0f7819 */ /* 0x000fe200000114cf */
[----:B------:R-:W-:Y:S01]  /*0f10*/  VIADD R211, R16, 0xe0 ;  /* 0x000000e010d37836 */ /* 0x000fe20000000000 */
[----:B------:R-:W-:Y:S01]  /*0f20*/  LOP3.LUT R0, R0, 0x1ffffffe, RZ, 0xc0, !PT ;  /* 0x1ffffffe00007812 */ /* 0x000fe200078ec0ff */
[----:B------:R-:W-:Y:S01]  /*0f30*/  VIADD R206, R200, 0x10 ;  /* 0x00000010c8ce7836 */ /* 0x000fe20000000000 */
[----:B0-----:R-:W-:Y:S01]  /*0f40*/  LOP3.LUT R4, R2, 0x1c0, RZ, 0xc0, !PT ;  /* 0x000001c002047812 */ /* 0x001fe200078ec0ff */
[----:B------:R-:W-:Y:S01]  /*0f50*/  IMAD.SHL.U32 R213, R10, 0x8, RZ ;  /* 0x000000080ad57824 */ /* 0x000fe200078e00ff */
[----:B-1----:R-:W-:Y:S01]  /*0f60*/  SHF.R.S32.HI R14, RZ, 0x1f, R208 ;  /* 0x0000001fff0e7819 */ /* 0x002fe200000114d0 */
[----:B------:R-:W-:Y:S01]  /*0f70*/  IMAD.SHL.U32 R3, R3, 0x40, RZ ;  /* 0x0000004003037824 */ /* 0x000fe200078e00ff */
[----:B------:R-:W-:Y:S01]  /*0f80*/  IADD3 R0, R9, -R0, RZ ;  /* 0x8000000009007210 */ /* 0x000fe20007ffe0ff */
[----:B------:R-:W-:Y:S01]  /*0f90*/  VIADD R2, R16, 0x20 ;  /* 0x0000002010027836 */ /* 0x000fe20000000000 */
[----:B--2---:R-:W-:Y:S01]  /*0fa0*/  SHF.R.S32.HI R13, RZ, 0x1f, R212 ;  /* 0x0000001fff0d7819 */ /* 0x004fe200000114d4 */
[----:B------:R0:W-:Y:S01]  /*0fb0*/  STL [R1+0x10], R14 ;  /* 0x0000100e01007387 */ /* 0x0001e20000100800 */
[----:B------:R-:W-:Y:S01]  /*0fc0*/  SHF.R.S32.HI R7, RZ, 0x1f, R213 ;  /* 0x0000001fff077819 */ /* 0x000fe200000114d5 */
[----:B------:R-:W-:Y:S01]  /*0fd0*/  VIADD R7, R213, 0xc0 ;  /* 0x000000c0d5077836 */ /* 0x000fe20000000000 */
[----:B------:R-:W-:Y:S01]  /*0fe0*/  SHF.R.U32.HI R9, RZ, 0x3, R4 ;  /* 0x00000003ff097819 */ /* 0x000fe20000011604 */
[----:B------:R-:W-:Y:S01]  /*0ff0*/  STL [R1+0xc], R15 ;  /* 0x00000c0f01007387 */ /* 0x000fe20000100800 */
[----:B------:R-:W-:Y:S01]  /*1000*/  LOP3.LUT R3, R3, 0xfffffe00, RZ, 0xc0, !PT ;  /* 0xfffffe0003037812 */ /* 0x000fe200078ec0ff */
[----:B------:R-:W-:Y:S01]  /*1010*/  IMAD R0, R0, 0x8, R6 ;  /* 0x0000000800007824 */ /* 0x000fe200078e0206 */
[----:B------:R-:W-:Y:S01]  /*1020*/  LOP3.LUT R4, R4, 0x38, R16, 0xf8, !PT ;  /* 0x0000003804047812 */ /* 0x000fe200078ef810 */
[----:B------:R1:W-:Y:S01]  /*1030*/  STL [R1+0x8], R13 ;  /* 0x0000080d01007387 */ /* 0x0003e20000100800 */
[C---:B------:R-:W-:Y:S01]  /*1040*/  VIADD R12, R213.reuse, 0x40 ;  /* 0x00000040d50c7836 */ /* 0x040fe20000000000 */
[----:B0-----:R-:W-:Y:S01]  /*1050*/  SHF.R.S32.HI R14, RZ, 0x1f, R211 ;  /* 0x0000001fff0e7819 */ /* 0x001fe200000114d3 */
[----:B------:R-:W-:Y:S01]  /*1060*/  VIADD R10, R213, 0x80 ;  /* 0x00000080d50a7836 */ /* 0x000fe20000000000 */
[----:B------:R-:W-:-:S02]  /*1070*/  LOP3.LUT R4, R3, R4, R9, 0xf6, !PT ;  /* 0x0000000403047212 */ /* 0x000fc400078ef609 */
[----:B------:R-:W-:Y:S01]  /*1080*/  SHF.R.S32.HI R17, RZ, 0x1f, R16 ;  /* 0x0000001fff117819 */ /* 0x000fe20000011410 */
[----:B------:R-:W-:Y:S01]  /*1090*/  STL [R1+0x4], R14 ;  /* 0x0000040e01007387 */ /* 0x000fe20000100800 */
[----:B------:R-:W-:Y:S02]  /*10a0*/  SHF.R.S32.HI R203, RZ, 0x1f, R2 ;  /* 0x0000001fffcb7819 */ /* 0x000fe40000011402 */
[----:B-1----:R-:W-:Y:S02]  /*10b0*/  SHF.R.S32.HI R13, RZ, 0x1f, R206 ;  /* 0x0000001fff0d7819 */ /* 0x002fe400000114ce */
[----:B------:R-:W-:Y:S02]  /*10c0*/  SHF.R.S32.HI R12, RZ, 0x1f, R12 ;  /* 0x0000001fff0c7819 */ /* 0x000fe4000001140c */
[----:B------:R-:W-:Y:S01]  /*10d0*/  SHF.R.S32.HI R10, RZ, 0x1f, R10 ;  /* 0x0000001fff0a7819 */ /* 0x000fe2000001140a */
[----:B------:R-:W-:Y:S04]  /*10e0*/  STL [R1+0x50], R13 ;  /* 0x0000500d01007387 */ /* 0x000fe80000100800 */
[----:B------:R0:W-:Y:S02]  /*10f0*/  STL [R1+0x24], R3 ;  /* 0x0000240301007387 */ /* 0x0001e40000100800 */
[----:B0-----:R-:W-:Y:S01]  /*1100*/  SHF.R.S32.HI R3, RZ, 0x1f, R7 ;  /* 0x0000001fff037819 */ /* 0x001fe20000011407 */
[----:B------:R-:W-:-:S02]  /*1110*/  IMAD.IADD R7, R11, 0x1, -R8 ;  /* 0x000000010b077824 */ /* 0x000fc400078e0a08 */
[----:B------:R-:W-:-:S03]  /*1120*/  IMAD R3, R4, 0x2, R19 ;  /* 0x0000000204037824 */ /* 0x000fc600078e0213 */
[----:B------:R0:W-:Y:S04]  /*1130*/  STL [R1+0x2c], R7 ;  /* 0x00002c0701007387 */ /* 0x0001e80000100800 */
[----:B------:R0:W-:Y:S04]  /*1140*/  STL [R1+0x5c], R5 ;  /* 0x00005c0501007387 */ /* 0x0001e80000100800 */
[----:B------:R0:W-:Y:S04]  /*1150*/  STL [R1+0x28], R0 ;  /* 0x0000280001007387 */ /* 0x0001e80000100800 */
[----:B------:R0:W-:Y:S02]  /*1160*/  STL [R1+0x54], R3 ;  /* 0x0000540301007387 */ /* 0x0001e40000100800 */
.L_x_14511:
[----:B0-2---:R-:W0:Y:S02]  /*1170*/  LDC.64 R4, c[0x0][0xc88] ;  /* 0x00032200ff047b82 */ /* 0x005e240000000a00 */
        /* <DEDUP_REMOVED lines=13> */
[----:B------:R-:W-:-:S02]  /*1250*/  @P1 LEA R6, P2, R3, UR4, 0x2 ;  /* 0x0000000403061c11 */ /* 0x000fc4000f8410ff */
[C-C-:B------:R-:W-:Y:S01]  /*1260*/  SHF.L.U64.HI R32, R3.reuse, 0x2, R0.reuse ;  /* 0x0000000203207819 */ /* 0x140fe20000010200 */
[----:B------:R0:W-:Y:S01]  /*1270*/  STL [R1+0x4c], R0 ;  /* 0x00004c0001007387 */ /* 0x0001e20000100800 */
[C---:B------:R-:W-:Y:S02]  /*1280*/  @P1 LEA.HI.X R7, R3.reuse, UR5, R0, 0x2, P2 ;  /* 0x0000000503071c11 */ /* 0x040fe400090f1400 */
[----:B------:R-:W-:Y:S02]  /*1290*/  ISETP.NE.U32.AND P2, PT, RZ, UR8, PT ;  /* 0x00000008ff007c0c */ /* 0x000fe4000bf45070 */
[----:B------:R-:W-:Y:S02]  /*12a0*/  SHF.L.U32 R37, R3, 0x2, RZ ;  /* 0x0000000203257819 */ /* 0x000fe400000006ff */
[----:B------:R-:W-:Y:S01]  /*12b0*/  ISETP.NE.AND.EX P2, PT, RZ, UR9, PT, P2 ;  /* 0x00000009ff007c0c */ /* 0x000fe2000bf45320 */
[----:B------:R-:W-:Y:S01]  /*12c0*/  ULDC UR4, c[0x0][0x288] ;  /* 0x0000a20000047ab9 */ /* 0x000fe20000000800 */
[C---:B------:R-:W-:Y:S01]  /*12d0*/  IADD3 R8, P3, R37.reuse, UR6, RZ ;  /* 0x0000000625087c10 */ /* 0x040fe2000ff7e0ff */
[----:B0-----:R-:W-:Y:S01]  /*12e0*/  IMAD.MOV.U32 R0, RZ, RZ, RZ ;  /* 0x000000ffff007224 */ /* 0x001fe200078e00ff */
[----:B------:R0:W-:Y:S01]  /*12f0*/  STL [R1+0x38], R37 ;  /* 0x0000382501007387 */ /* 0x0001e20000100800 */
[----:B------:R-:W-:Y:S01]  /*1300*/  IMAD.U32 R220, RZ, RZ, UR4 ;  /* 0x00000004ffdc7e24 */ /* 0x000fe2000f8e00ff */
[----:B------:R-:W-:Y:S01]  /*1310*/  IADD3.X R9, R32, UR7, RZ, P3, !PT ;  /* 0x0000000720097c10 */ /* 0x000fe20009ffe4ff */
[----:B------:R-:W-:Y:S01]  /*1320*/  ULDC.64 UR4, c[0x0][0x418] ;  /* 0x0001060000047ab9 */ /* 0x000fe20000000a00 */
[----:B------:R0:W-:Y:S04]  /*1330*/  STL [R1+0x3c], R32 ;  /* 0x00003c2001007387 */ /* 0x0001e80000100800 */
[----:B------:R0:W5:Y:S01]  /*1340*/  @P1 LDG.E R0, desc[UR40][R6.64] ;  /* 0x0000002806001981 */ /* 0x000162000c1e1900 */
[----:B------:R-:W-:-:S03]  /*1350*/  @P2 IADD3 R4, P1, R37, UR8, RZ ;  /* 0x0000000825042c10 */ /* 0x000fc6000ff3e0ff */
[----:B------:R0:W5:Y:S01]  /*1360*/  @P0 LDG.E R36, desc[UR40][R8.64] ;  /* 0x0000002808240981 */ /* 0x000162000c1e1900 */
[----:B------:R-:W-:-:S05]  /*1370*/  @P2 IADD3.X R5, R32, UR9, RZ, P1, !PT ;  /* 0x0000000920052c10 */ /* 0x000fca0008ffe4ff */
[----:B------:R0:W5:Y:S01]  /*1380*/  @P2 LDG.E R220, desc[UR40][R4.64] ;  /* 0x0000002804dc2981 */ /* 0x000162000c1e1900 */
[----:B------:R-:W-:Y:S01]  /*1390*/  UISETP.NE.U32.AND UP0, UPT, UR4, URZ, UPT ;  /* 0x0000003f0400728c */ /* 0x000fe2000bf05070 */
[----:B------:R-:W-:Y:S02]  /*13a0*/  IMAD.MOV.U32 R25, RZ, RZ, R3 ;  /* 0x000000ffff197224 */ /* 0x000fe400078e0003 */
[----:B------:R-:W-:Y:S01]  /*13b0*/  ULDC UR4, c[0x0][0x424] ;  /* 0x0001090000047ab9 */ /* 0x000fe20000000800 */
[----:B------:R-:W-:-:S03]  /*13c0*/  UISETP.NE.AND.EX UP0, UPT, UR5, URZ, UPT, UP0 ;  /* 0x0000003f0500728c */ /* 0x000fc6000bf05300 */
[----:B------:R-:W-:Y:S01]  /*13d0*/  ULDC UR5, c[0x0][0x2f0] ;  /* 0x0000bc0000057ab9 */ /* 0x000fe20000000800 */
[----:B------:R-:W-:-:S04]  /*13e0*/  USEL UR4, UR4, 0x1, UP0 ;  /* 0x0000000104047887 */ /* 0x000fc80008000000 */
[----:B------:R-:W-:-:S03]  /*13f0*/  UIMAD UR4, UR4, UR5, URZ ;  /* 0x00000005040472a4 */ /* 0x000fc6000f8e023f */
[----:B------:R-:W-:Y:S02]  /*1400*/  ULDC UR5, c[0x0][0x348] ;  /* 0x0000d20000057ab9 */ /* 0x000fe40000000800 */
[----:B------:R-:W-:Y:S01]  /*1410*/  IMAD.U32 R26, RZ, RZ, UR5 ;  /* 0x00000005ff1a7e24 */ /* 0x000fe2000f8e00ff */
[----:B------:R-:W-:Y:S01]  /*1420*/  MOV R35, UR4 ;  /* 0x0000000400237c02 */ /* 0x000fe20008000f00 */
[----:B01-34-:R-:W-:Y:S06]  /*1430*/  @P2 BRA `(.L_x_14353) ;  /* 0x0000000000242947 */ /* 0x01bfec0003800000 */
        /* <DEDUP_REMOVED lines=9> */
.L_x_14353:
[----:B------:R-:W-:Y:S01]  /*14d0*/  ULDC.64 UR4, c[0x0][0xa20] ;  /* 0x0002880000047ab9 */ /* 0x000fe20000000a00 */
[----:B------:R0:W-:Y:S01]  /*14e0*/  STL [R1+0x34], R34 ;  /* 0x0000342201007387 */ /* 0x0001e20000100800 */
[----:B------:R-:W-:-:S04]  /*14f0*/  ISETP.NE.U32.AND P1, PT, RZ, UR4, PT ;  /* 0x00000004ff007c0c */ /* 0x000fc8000bf25070 */
[----:B------:R-:W-:-:S13]  /*1500*/  ISETP.NE.AND.EX P1, PT, RZ, UR5, PT, P1 ;  /* 0x00000005ff007c0c */ /* 0x000fda000bf25310 */
[----:B0-----:R-:W-:Y:S05]  /*1510*/  @!P1 BRA `(.L_x_14354) ;  /* 0x0000000000109947 */ /* 0x001fea0003800000 */
[----:B------:R-:W-:-:S04]  /*1520*/  IADD3 R4, P0, R37, UR4, RZ ;  /* 0x0000000425047c10 */ /* 0x000fc8000ff1e0ff */
[----:B------:R-:W-:-:S05]  /*1530*/  IADD3.X R5, R32, UR5, RZ, P0, !PT ;  /* 0x0000000520057c10 */ /* 0x000fca00087fe4ff */
[----:B------:R0:W5:Y:S01]  /*1540*/  LDG.E R35, desc[UR40][R4.64] ;  /* 0x0000002804237981 */ /* 0x000162000c1e1900 */
[----:B------:R-:W-:Y:S05]  /*1550*/  BRA `(.L_x_14355) ;  /* 0x0000000000107947 */ /* 0x000fea0003800000 */
.L_x_14354:
[----:B------:R-:W-:Y:S05]  /*1560*/  @!P0 BRA `(.L_x_14355) ;  /* 0x00000000000c8947 */ /* 0x000fea0003800000 */
[----:B------:R-:W2:Y:S04]  /*1570*/  LDG.E R4, desc[UR40][R8.64] ;  /* 0x0000002808047981 */ /* 0x000ea8000c1e1900 */
[----:B------:R-:W2:Y:S02]  /*1580*/  LDG.E R35, desc[UR40][R8.64+0x4] ;  /* 0x0000042808237981 */ /* 0x000ea4000c1e1900 */
[----:B--2---:R-:W-:-:S07]  /*1590*/  IMAD.IADD R35, R35, 0x1, -R4 ;  /* 0x0000000123237824 */ /* 0x004fce00078e0a04 */
.L_x_14355:
        /* <DEDUP_REMOVED lines=16> */
[----:B------:R-:W-:Y:S02]  /*16a0*/  IMAD.SHL.U32 R229, R33, 0x80, RZ ;  /* 0x0000008021e57824 */ /* 0x000fe400078e00ff */
[----:B------:R-:W-:Y:S02]  /*16b0*/  IMAD.IADD R11, R35, 0x1, -R0 ;  /* 0x00000001230b7824 */ /* 0x000fe400078e0a00 */
[----:B0-----:R-:W-:-:S08]  /*16c0*/  VIADD R4, R229, 0x7f ;  /* 0x0000007fe5047836 */ /* 0x001fd00000000000 */
[----:B------:R-:W0:Y:S08]  /*16d0*/  @P1 LDC R9, c[0x0][0x44c] ;  /* 0x00011300ff091b82 */ /* 0x000e300000000800 */
[----:B------:R-:W1:Y:S01]  /*16e0*/  @P1 LDC R5, c[0x0][0x450] ;  /* 0x00011400ff051b82 */ /* 0x000e620000000800 */
[----:B0-----:R-:W-:-:S05]  /*16f0*/  @P1 IMAD.HI.U32 R0, R4, R9, RZ ;  /* 0x0000000904001227 */ /* 0x001fca00078e00ff */
[----:B-1----:R-:W-:Y:S02]  /*1700*/  @P1 SHF.R.U32.HI R4, RZ, R5, R0 ;  /* 0x00000005ff041219 */ /* 0x002fe40000011600 */
[----:B--2---:R-:W-:-:S05]  /*1710*/  @P0 IADD3 R26, -R3, R8, RZ ;  /* 0x00000008031a0210 */ /* 0x004fca0007ffe1ff */
[----:B------:R-:W-:-:S04]  /*1720*/  IMAD.IADD R222, R11, 0x1, R26 ;  /* 0x000000010bde7824 */ /* 0x000fc800078e021a */
[C---:B------:R-:W-:Y:S01]  /*1730*/  VIADD R0, R222.reuse, 0x5f ;  /* 0x0000005fde007836 */ /* 0x040fe20000000000 */
[----:B------:R-:W-:-:S03]  /*1740*/  IADD3 R31, R222, 0x60, -R220 ;  /* 0x00000060de1f7810 */ /* 0x000fc60007ffe8dc */
[----:B------:R-:W-:-:S04]  /*1750*/  IMAD.HI R0, R0, 0x2aaaaaab, RZ ;  /* 0x2aaaaaab00007827 */ /* 0x000fc800078e02ff */
[----:B------:R-:W-:Y:S01]  /*1760*/  IMAD.IADD R4, R31, 0x1, R4 ;  /* 0x000000011f047824 */ /* 0x000fe200078e0204 */
[----:B------:R-:W-:-:S03]  /*1770*/  SHF.R.U32.HI R177, RZ, 0x1f, R0 ;  /* 0x0000001fffb17819 */ /* 0x000fc60000011600 */
[----:B------:R-:W-:Y:S01]  /*1780*/  IMAD.HI R4, R4, 0x2aaaaaab, RZ ;  /* 0x2aaaaaab04047827 */ /* 0x000fe200078e02ff */
[----:B------:R-:W-:-:S03]  /*1790*/  LEA.HI.SX32 R177, R0, R177, 0x1c ;  /* 0x000000b100b17211 */ /* 0x000fc600078fe2ff */
[----:B------:R-:W-:Y:S01]  /*17a0*/  IMAD.MOV R0, RZ, RZ, -R11 ;  /* 0x000000ffff007224 */ /* 0x000fe200078e0a0b */
[----:B------:R-:W-:-:S04]  /*17b0*/  SHF.R.U32.HI R3, RZ, 0x1f, R4 ;  /* 0x0000001fff037819 */ /* 0x000fc80000011604 */
[----:B------:R-:W-:-:S04]  /*17c0*/  LEA.HI.SX32 R4, R4, R3, 0x1c ;  /* 0x0000000304047211 */ /* 0x000fc800078fe2ff */
[----:B------:R-:W-:-:S05]  /*17d0*/  VIMNMX R4, R177, R4, PT ;  /* 0x00000004b1047248 */ /* 0x000fca0003fe0100 */
[----:B------:R-:W-:Y:S01]  /*17e0*/  IMAD R3, R4, 0x60, -R11 ;  /* 0x0000006004037824 */ /* 0x000fe200078e0a0b */
[----:B------:R-:W-:-:S04]  /*17f0*/  VIMNMX R4, RZ, R0, !PT ;  /* 0x00000000ff047248 */ /* 0x000fc80007fe0100 */
        /* <DEDUP_REMOVED lines=32> */
.L_x_14358:
[----:B------:R-:W-:Y:S05]  /*1a00*/  BSYNC B6 ;  /* 0x0000000000067941 */ /* 0x000fea0003800000 */
.L_x_14357:
        /* <DEDUP_REMOVED lines=20> */
.L_x_14360:
[----:B------:R-:W-:Y:S05]  /*1b50*/  BSYNC B6 ;  /* 0x0000000000067941 */ /* 0x000fea0003800000 */
.L_x_14359:
[----:B------:R-:W2:Y:S01]  /*1b60*/  LDL R14, [R1+0x48] ;  /* 0x00004800010e7983 */ /* 0x000ea20000100800 */
[----:B------:R-:W-:Y:S01]  /*1b70*/  ULDC.64 UR4, c[0x0][0x9f8] ;  /* 0x00027e0000047ab9 */ /* 0x000fe20000000a00 */
[----:B------:R-:W0:Y:S01]  /*1b80*/  LDC.64 R56, c[0x0][0x408] ;  /* 0x00010200ff387b82 */ /* 0x000e220000000a00 */
[----:B------:R-:W-:-:S04]  /*1b90*/  ISETP.NE.U32.AND P0, PT, RZ, UR4, PT ;  /* 0x00000004ff007c0c */ /* 0x000fc8000bf05070 */
[----:B------:R-:W-:-:S03]  /*1ba0*/  ISETP.NE.AND.EX P0, PT, RZ, UR5, PT, P0 ;  /* 0x00000005ff007c0c */ /* 0x000fc6000bf05300 */
[----:B------:R-:W1:Y:S10]  /*1bb0*/  LDC R65, c[0x0][0x3f4] ;  /* 0x0000fd00ff417b82 */ /* 0x000e740000000800 */
[----:B------:R-:W-:Y:S01]  /*1bc0*/  @P0 IADD3 R4, P1, R37, UR4, RZ ;  /* 0x0000000425040c10 */ /* 0x000fe2000ff3e0ff */
[----:B------:R-:W-:-:S03]  /*1bd0*/  ULDC UR4, c[0x0][0x320] ;  /* 0x0000c80000047ab9 */ /* 0x000fc60000000800 */
[----:B------:R-:W-:Y:S02]  /*1be0*/  @P0 IADD3.X R5, R32, UR5, RZ, P1, !PT ;  /* 0x0000000520050c10 */ /* 0x000fe40008ffe4ff */
[----:B------:R-:W-:Y:S01]  /*1bf0*/  ISETP.GE.AND P1, PT, R2, UR4, PT ;  /* 0x0000000402007c0c */ /* 0x000fe2000bf26270 */
[----:B------:R-:W3:Y:S02]  /*1c00*/  LDC.64 R32, c[0x0][0x3f8] ;  /* 0x0000fe00ff207b82 */ /* 0x000ee40000000a00 */
[----:B------:R4:W2:Y:S01]  /*1c10*/  @P0 LDG.E R25, desc[UR40][R4.64] ;  /* 0x0000002804190981 */ /* 0x0008a2000c1e1900 */
[----:B------:R-:W-:Y:S02]  /*1c20*/  SEL R3, RZ, 0xffffffff, P1 ;  /* 0xffffffffff037807 */ /* 0x000fe40000800000 */
[----:B------:R-:W-:-:S03]  /*1c30*/  ISETP.GE.AND P0, PT, R16, UR4, PT ;  /* 0x0000000410007c0c */ /* 0x000fc6000bf06270 */
[----:B------:R-:W-:Y:S01]  /*1c40*/  IMAD.SHL.U32 R3, R3, 0x2, RZ ;  /* 0x0000000203037824 */ /* 0x000fe200078e00ff */
[----:B------:R-:W-:Y:S02]  /*1c50*/  SEL R0, RZ, 0x1, P0 ;  /* 0x00000001ff007807 */ /* 0x000fe40000000000 */
[----:B------:R-:W-:Y:S02]  /*1c60*/  ISETP.GE.AND P0, PT, R210, UR4, PT ;  /* 0x00000004d2007c0c */ /* 0x000fe4000bf06270 */
[----:B------:R-:W-:Y:S02]  /*1c70*/  ISETP.GE.AND P1, PT, R209, UR4, PT ;  /* 0x00000004d1007c0c */ /* 0x000fe4000bf26270 */
[----:B------:R-:W-:Y:S02]  /*1c80*/  LOP3.LUT R0, R3, 0x2, R0, 0xe2, !PT ;  /* 0x0000000203007812 */ /* 0x000fe400078ee200 */
[----:B------:R-:W-:Y:S02]  /*1c90*/  SEL R3, RZ, 0x4, P0 ;  /* 0x00000004ff037807 */ /* 0x000fe40000000000 */
[----:B----4-:R-:W-:-:S02]  /*1ca0*/  SEL R4, RZ, 0x8, P1 ;  /* 0x00000008ff047807 */ /* 0x010fc40000800000 */
[----:B------:R-:W-:Y:S02]  /*1cb0*/  ISETP.GE.AND P0, PT, R208, UR4, PT ;  /* 0x00000004d0007c0c */ /* 0x000fe4000bf06270 */
[----:B------:R-:W-:Y:S02]  /*1cc0*/  ISETP.GE.AND P1, PT, R207, UR4, PT ;  /* 0x00000004cf007c0c */ /* 0x000fe4000bf26270 */
[----:B------:R-:W-:Y:S02]  /*1cd0*/  LOP3.LUT R0, R4, R0, R3, 0xfe, !PT ;  /* 0x0000000004007212 */ /* 0x000fe400078efe03 */
[----:B------:R-:W-:Y:S02]  /*1ce0*/  SEL R3, RZ, 0x10, P0 ;  /* 0x00000010ff037807 */ /* 0x000fe40000000000 */
[----:B------:R-:W-:Y:S02]  /*1cf0*/  SEL R4, RZ, 0x20, P1 ;  /* 0x00000020ff047807 */ /* 0x000fe40000800000 */
[----:B------:R-:W-:-:S02]  /*1d00*/  ISETP.GE.AND P0, PT, R212, UR4, PT ;  /* 0x00000004d4007c0c */ /* 0x000fc4000bf06270 */
[----:B------:R-:W-:Y:S02]  /*1d10*/  ISETP.GE.AND P1, PT, R211, UR4, PT ;  /* 0x00000004d3007c0c */ /* 0x000fe4000bf26270 */
[----:B------:R-:W-:Y:S02]  /*1d20*/  SHF.R.S32.HI R9, RZ, 0x1f, R23 ;  /* 0x0000001fff097819 */ /* 0x000fe40000011417 */
[----:B------:R-:W-:Y:S02]  /*1d30*/  LOP3.LUT R3, R4, R0, R3, 0xfe, !PT ;  /* 0x0000000004037212 */ /* 0x000fe400078efe03 */
[----:B------:R-:W-:Y:S02]  /*1d40*/  SEL R6, RZ, 0x40, P0 ;  /* 0x00000040ff067807 */ /* 0x000fe40000000000 */
[----:B------:R-:W-:Y:S02]  /*1d50*/  SEL R7, RZ, 0x7fff80, P1 ;  /* 0x007fff80ff077807 */ /* 0x000fe40000800000 */
[----:B------:R-:W-:-:S02]  /*1d60*/  SHF.R.S32.HI R201, RZ, 0x1f, R200 ;  /* 0x0000001fffc97819 */ /* 0x000fc400000114c8 */
[----:B------:R-:W-:Y:S01]  /*1d70*/  LOP3.LUT R3, R7, R3, R6, 0xfe, !PT ;  /* 0x0000000307037212 */ /* 0x000fe200078efe06 */
[C---:B0-----:R-:W-:Y:S02]  /*1d80*/  IMAD R6, R9.reuse, R56, RZ ;  /* 0x0000003809067224 */ /* 0x041fe400078e02ff */
[----:B---3--:R-:W-:Y:S02]  /*1d90*/  IMAD R0, R9, R32, RZ ;  /* 0x0000002009007224 */ /* 0x008fe400078e02ff */
[----:B------:R-:W-:-:S04]  /*1da0*/  IMAD.WIDE.U32 R8, R23, R56, R200 ;  /* 0x0000003817087225 */ /* 0x000fc800078e00c8 */
[----:B------:R-:W-:-:S04]  /*1db0*/  IMAD R55, R23, R57, R6 ;  /* 0x0000003917377224 */ /* 0x000fc800078e0206 */
[----:B------:R-:W-:Y:S02]  /*1dc0*/  IMAD.IADD R9, R9, 0x1, R55 ;  /* 0x0000000109097824 */ /* 0x000fe400078e0237 */
[----:B-----5:R-:W-:-:S04]  /*1dd0*/  IMAD.WIDE.U32 R52, R24, R56, R8 ;  /* 0x0000003818347225 */ /* 0x020fc800078e0008 */
[----:B------:R-:W3:Y:S01]  /*1de0*/  LDL R9, [R1+0x24] ;  /* 0x0000240001097983 */ /* 0x000ee20000100800 */
[----:B------:R-:W0:Y:S01]  /*1df0*/  S2R R38, SR_TID.X ;  /* 0x0000000000267919 */ /* 0x000e220000002100 */
[----:B------:R-:W4:Y:S01]  /*1e00*/  S2R R37, SR_TID.X ;  /* 0x0000000000257919 */ /* 0x000f220000002100 */
[----:B0-----:R-:W-:Y:S01]  /*1e10*/  VIADD R38, R38, 0xffffff80 ;  /* 0xffffff8026267836 */ /* 0x001fe20000000000 */
[----:B----4-:R-:W-:-:S04]  /*1e20*/  SHF.R.U32.HI R37, RZ, 0x7, R37 ;  /* 0x00000007ff257819 */ /* 0x010fc80000011625 */
[----:B------:R-:W-:Y:S01]  /*1e30*/  ISETP.NE.AND P6, PT, R37, 0x1, PT ;  /* 0x000000012500780c */ /* 0x000fe20003fc5270 */
[C---:B------:R-:W-:Y:S01]  /*1e40*/  IMAD R15, R23.reuse, R33, R0 ;  /* 0x00000021170f7224 */ /* 0x040fe200078e0200 */
[----:B-1----:R-:W-:Y:S01]  /*1e50*/  ISETP.GE.AND P0, PT, R16, R65, PT ;  /* 0x000000411000720c */ /* 0x002fe20003f06270 */
[----:B------:R-:W-:-:S03]  /*1e60*/  IMAD.WIDE.U32 R10, R23, R32, R16 ;  /* 0x00000020170a7225 */ /* 0x000fc600078e0010 */
[----:B------:R-:W-:Y:S01]  /*1e70*/  SEL R13, R65, RZ, P0 ;  /* 0x000000ff410d7207 */ /* 0x000fe20000000000 */
[----:B------:R-:W-:Y:S02]  /*1e80*/  IMAD.IADD R11, R15, 0x1, R11 ;  /* 0x000000010f0b7824 */ /* 0x000fe400078e020b */
[----:B------:R-:W-:-:S04]  /*1e90*/  IMAD.WIDE.U32 R4, R23, R32, R200 ;  /* 0x0000002017047225 */ /* 0x000fc800078e00c8 */
[----:B------:R-:W-:Y:S01]  /*1ea0*/  IMAD.IADD R13, R16, 0x1, R13 ;  /* 0x00000001100d7824 */ /* 0x000fe200078e020d */
[----:B------:R-:W-:Y:S05]  /*1eb0*/  @!P6 WARPSYNC.ALL ;  /* 0x000000000000e948 */ /* 0x000fea0003800000 */
[----:B------:R-:W-:-:S04]  /*1ec0*/  IMAD.WIDE.U32 R20, R24, R32, R10 ;  /* 0x0000002018147225 */ /* 0x000fc800078e000a */
[----:B------:R-:W-:Y:S01]  /*1ed0*/  VIADD R62, R37, 0x8 ;  /* 0x00000008253e7836 */ /* 0x000fe20000000000 */
[----:B------:R-:W-:Y:S01]  /*1ee0*/  IADD3 R7, R5, R15, RZ ;  /* 0x0000000f05077210 */ /* 0x000fe20007ffe0ff */
[C---:B------:R-:W-:Y:S01]  /*1ef0*/  VIADD R37, R23.reuse, 0x40 ;  /* 0x0000004017257836 */ /* 0x040fe20000000000 */
[----:B------:R-:W-:Y:S01]  /*1f00*/  SHF.R.S32.HI R12, RZ, 0x1f, R13 ;  /* 0x0000001fff0c7819 */ /* 0x000fe2000001140d */
[----:B------:R-:W-:Y:S01]  /*1f10*/  VIADD R10, R23, 0x40 ;  /* 0x00000040170a7836 */ /* 0x000fe20000000000 */
[----:B------:R-:W-:Y:S01]  /*1f20*/  SHF.R.S32.HI R15, RZ, 0x1f, R24 ;  /* 0x0000001fff0f7819 */ /* 0x000fe20000011418 */
[----:B------:R-:W-:Y:S01]  /*1f30*/  IMAD.MOV.U32 R6, RZ, RZ, R4 ;  /* 0x000000ffff067224 */ /* 0x000fe200078e0004 */
[----:B------:R-:W-:Y:S01]  /*1f40*/  PRMT R86, R3, 0x8880, RZ ;  /* 0x0000888003567816 */ /* 0x000fe200000000ff */
[----:B------:R-:W-:Y:S01]  /*1f50*/  IMAD.SHL.U32 R37, R37, 0x40, RZ ;  /* 0x0000004025257824 */ /* 0x000fe200078e00ff */
[----:B------:R-:W-:Y:S01]  /*1f60*/  ULDC UR4, c[0x0][0x2f4] ;  /* 0x0000bd0000047ab9 */ /* 0x000fe20000000800 */
[----:B------:R-:W-:-:S02]  /*1f70*/  IMAD.SHL.U32 R10, R10, 0x40, RZ ;  /* 0x000000400a0a7824 */ /* 0x000fc400078e00ff */
[----:B------:R-:W-:Y:S01]  /*1f80*/  IMAD.WIDE.U32 R4, R23, R56, R16 ;  /* 0x0000003817047225 */ /* 0x000fe200078e0010 */
[----:B------:R-:W-:Y:S02]  /*1f90*/  LEA.HI R12, R12, R13, RZ, 0x3 ;  /* 0x0000000d0c0c7211 */ /* 0x000fe400078f18ff */
[----:B------:R-:W-:Y:S01]  /*1fa0*/  LOP3.LUT R37, R37, 0x1c0, RZ, 0xc0, !PT ;  /* 0x000001c025257812 */ /* 0x000fe200078ec0ff */
[----:B------:R-:W-:Y:S01]  /*1fb0*/  IMAD.IADD R55, R55, 0x1, R5 ;  /* 0x0000000137377824 */ /* 0x000fe200078e0205 */
[----:B------:R-:W-:Y:S01]  /*1fc0*/  LOP3.LUT R10, R10, 0x1c0, RZ, 0xc0, !PT ;  /* 0x000001c00a0a7812 */ /* 0x000fe200078ec0ff */
[C---:B------:R-:W-:Y:S01]  /*1fd0*/  IMAD R5, R15.reuse, R32, RZ ;  /* 0x000000200f057224 */ /* 0x040fe200078e02ff */
[----:B------:R-:W-:Y:S01]  /*1fe0*/  MOV R54, R4 ;  /* 0x0000000400367202 */ /* 0x000fe20000000f00 */
[----:B------:R-:W-:Y:S01]  /*1ff0*/  IMAD R15, R15, R56, RZ ;  /* 0x000000380f0f7224 */ /* 0x000fe200078e02ff */
[----:B------:R-:W-:Y:S01]  /*2000*/  SHF.R.S32.HI R74, RZ, 0x3, R12 ;  /* 0x00000003ff4a7819 */ /* 0x000fe2000001140c */
[----:B------:R-:W-:Y:S01]  /*2010*/  IMAD.MOV.U32 R64, RZ, RZ, 0x20 ;  /* 0x00000020ff407424 */ /* 0x000fe200078e00ff */
[----:B------:R-:W-:Y:S01]  /*2020*/  LOP3.LUT R75, R12, 0xfffffff8, RZ, 0xc0, !PT ;  /* 0xfffffff80c4b7812 */ /* 0x000fe200078ec0ff */
[----:B------:R-:W-:Y:S01]  /*2030*/  IMAD.IADD R0, R36, 0x1, R35 ;  /* 0x0000000124007824 */ /* 0x000fe200078e0223 */
[----:B------:R-:W-:Y:S01]  /*2040*/  SHF.R.U32.HI R10, RZ, 0x3, R10 ;  /* 0x00000003ff0a7819 */ /* 0x000fe2000001160a */
[----:B------:R-:W-:Y:S01]  /*2050*/  IMAD R71, R24, R33, R5 ;  /* 0x0000002118477224 */ /* 0x000fe200078e0205 */
[----:B------:R-:W-:Y:S01]  /*2060*/  SHF.L.U64.HI R35, R56, 0x6, R57 ;  /* 0x0000000638237819 */ /* 0x000fe20000010239 */
[----:B------:R-:W-:Y:S01]  /*2070*/  IMAD R67, R57, 0x60, RZ ;  /* 0x0000006039437824 */ /* 0x000fe200078e02ff */
[----:B------:R-:W-:Y:S01]  /*2080*/  SHF.L.U64.HI R4, R32, 0x6, R33 ;  /* 0x0000000620047819 */ /* 0x000fe20000010221 */
[----:B------:R-:W-:Y:S01]  /*2090*/  IMAD R15, R24, R57, R15 ;  /* 0x00000039180f7224 */ /* 0x000fe200078e020f */
[----:B------:R-:W-:Y:S01]  /*20a0*/  PRMT R86, R86, 0x7710, RZ ;  /* 0x0000771056567816 */ /* 0x000fe200000000ff */
[----:B------:R-:W-:-:S02]  /*20b0*/  IMAD.SHL.U32 R58, R56, 0x40, RZ ;  /* 0x00000040383a7824 */ /* 0x000fc400078e00ff */
[----:B------:R-:W-:Y:S01]  /*20c0*/  IMAD.WIDE.U32 R54, R24, R56, R54 ;  /* 0x0000003818367225 */ /* 0x000fe200078e0036 */
[----:B------:R-:W-:-:S03]  /*20d0*/  ISETP.GE.AND P2, PT, R2, UR4, PT ;  /* 0x0000000402007c0c */ /* 0x000fc6000bf46270 */
[----:B------:R-:W-:Y:S02]  /*20e0*/  IMAD R13, R33, 0x60, RZ ;  /* 0x00000060210d7824 */ /* 0x000fe400078e02ff */
[----:B------:R-:W-:Y:S02]  /*20f0*/  IMAD.SHL.U32 R5, R32, 0x40, RZ ;  /* 0x0000004020057824 */ /* 0x000fe400078e00ff */
[----:B------:R-:W-:-:S04]  /*2100*/  IMAD.WIDE.U32 R6, R24, R32, R6 ;  /* 0x0000002018067225 */ /* 0x000fc800078e0006 */
[----:B------:R-:W-:Y:S01]  /*2110*/  IMAD.WIDE.U32 R56, R56, 0x60, RZ ;  /* 0x0000006038387825 */ /* 0x000fe200078e00ff */
[----:B------:R-:W-:-:S03]  /*2120*/  LOP3.LUT R80, R86, 0x1, RZ, 0xc0, !PT ;  /* 0x0000000156507812 */ /* 0x000fc600078ec0ff */
[----:B------:R-:W-:Y:S01]  /*2130*/  IMAD.WIDE.U32 R32, R32, 0x60, RZ ;  /* 0x0000006020207825 */ /* 0x000fe200078e00ff */
[C---:B------:R-:W-:Y:S02]  /*2140*/  LOP3.LUT R81, R86.reuse, 0x2, RZ, 0xc0, !PT ;  /* 0x0000000256517812 */ /* 0x040fe400078ec0ff */
[C---:B------:R-:W-:Y:S01]  /*2150*/  LOP3.LUT R82, R86.reuse, 0x4, RZ, 0xc0, !PT ;  /* 0x0000000456527812 */ /* 0x040fe200078ec0ff */
[----:B------:R-:W-:Y:S01]  /*2160*/  IMAD.IADD R70, R7, 0x1, R71 ;  /* 0x0000000107467824 */ /* 0x000fe200078e0247 */
[C---:B------:R-:W-:Y:S01]  /*2170*/  LOP3.LUT R83, R86.reuse, 0x8, RZ, 0xc0, !PT ;  /* 0x0000000856537812 */ /* 0x040fe200078ec0ff */
[----:B------:R-:W-:Y:S01]  /*2180*/  IMAD.SHL.U32 R65, R65, 0x2, RZ ;  /* 0x0000000241417824 */ /* 0x000fe200078e00ff */
[C---:B------:R-:W-:Y:S01]  /*2190*/  LOP3.LUT R84, R86.reuse, 0x10, RZ, 0xc0, !PT ;  /* 0x0000001056547812 */ /* 0x040fe200078ec0ff */
[----:B------:R-:W-:Y:S01]  /*21a0*/  IMAD.IADD R66, R33, 0x1, R13 ;  /* 0x0000000121427824 */ /* 0x000fe200078e020d */
[----:B------:R-:W-:Y:S01]  /*21b0*/  LOP3.LUT R85, R86, 0x20, RZ, 0xc0, !PT ;  /* 0x0000002056557812 */ /* 0x000fe200078ec0ff */
[----:B------:R-:W-:Y:S01]  /*21c0*/  IMAD.IADD R71, R71, 0x1, R21 ;  /* 0x0000000147477824 */ /* 0x000fe200078e0215 */
[----:B------:R-:W-:Y:S01]  /*21d0*/  SHF.R.S32.HI R60, RZ, 0x1f, R34 ;  /* 0x0000001fff3c7819 */ /* 0x000fe20000011422 */
[----:B------:R-:W-:Y:S01]  /*21e0*/  IMAD.IADD R72, R53, 0x1, R15 ;  /* 0x0000000135487824 */ /* 0x000fe200078e020f */
[----:B------:R-:W-:-:S02]  /*21f0*/  IADD3 R67, R57, R67, RZ ;  /* 0x0000004339437210 */ /* 0x000fc40007ffe0ff */
[----:B------:R-:W-:Y:S02]  /*2200*/  IADD3 R73, R15, R55, RZ ;  /* 0x000000370f497210 */ /* 0x000fe40007ffe0ff */
[----:B------:R-:W-:Y:S01]  /*2210*/  P2R R88, PR, RZ, 0x4 ;  /* 0x00000004ff587803 */ /* 0x000fe20000000000 */
[C---:B--2---:R-:W-:Y:S01]  /*2220*/  IMAD.SHL.U32 R59, R14.reuse, 0x40, RZ ;  /* 0x000000400e3b7824 */ /* 0x044fe200078e00ff */
[----:B------:R-:W-:Y:S01]  /*2230*/  @!P6 BAR.SYNC.DEFER_BLOCKING 0x9, 0x100 ;  /* 0x024400000000eb1d */ /* 0x000fe20000010000 */
[----:B------:R-:W-:Y:S02]  /*2240*/  LOP3.LUT P1, RZ, R14, 0x4, RZ, 0xc0, !PT ;  /* 0x000000040eff7812 */ /* 0x000fe4000782c0ff */
[----:B------:R-:W-:-:S04]  /*2250*/  SHF.R.S32.HI R14, RZ, 0x1f, R38 ;  /* 0x0000001fff0e7819 */ /* 0x000fc80000011426 */
[----:B------:R-:W-:-:S04]  /*2260*/  LEA.HI R14, R14, R38, RZ, 0x2 ;  /* 0x000000260e0e7211 */ /* 0x000fc800078f10ff */
[----:B------:R-:W-:-:S04]  /*2270*/  LOP3.LUT R14, R14, 0xfffffffc, RZ, 0xc0, !PT ;  /* 0xfffffffc0e0e7812 */ /* 0x000fc800078ec0ff */
[----:B------:R-:W-:Y:S02]  /*2280*/  IADD3 R14, R38, -R14, RZ ;  /* 0x8000000e260e7210 */ /* 0x000fe40007ffe0ff */
[----:B------:R-:W0:Y:S01]  /*2290*/  S2R R38, SR_TID.X ;  /* 0x0000000000267919 */ /* 0x000e220000002100 */
[----:B------:R-:W-:Y:S02]  /*22a0*/  LOP3.LUT R59, R59, 0x1c0, RZ, 0xc0, !PT ;  /* 0x000001c03b3b7812 */ /* 0x000fe400078ec0ff */
[----:B------:R-:W-:Y:S02]  /*22b0*/  IMAD R63, R14, 0x40, R23 ;  /* 0x000000400e3f7824 */ /* 0x000fe400078e0217 */
[----:B------:R-:W-:Y:S02]  /*22c0*/  SHF.R.U32.HI R61, RZ, 0x3, R59 ;  /* 0x00000003ff3d7819 */ /* 0x000fe4000001163b */
[----:B------:R-:W-:-:S04]  /*22d0*/  LOP3.LUT R8, R59, 0x18, R16, 0xf8, !PT ;  /* 0x000000183b087812 */ /* 0x000fc800078ef810 */
[----:B------:R-:W-:Y:S01]  /*22e0*/  LOP3.LUT R8, R8, R61, RZ, 0x3c, !PT ;  /* 0x0000003d08087212 */ /* 0x000fe200078e3cff */
[----:B0-----:R-:W-:-:S05]  /*22f0*/  VIADD R38, R38, 0xffffff80 ;  /* 0xffffff8026267836 */ /* 0x001fca0000000000 */
[----:B------:R-:W-:-:S04]  /*2300*/  SHF.R.S32.HI R14, RZ, 0x1f, R38 ;  /* 0x0000001fff0e7819 */ /* 0x000fc80000011426 */
[----:B------:R-:W-:-:S04]  /*2310*/  LEA.HI R14, R14, R38, RZ, 0x5 ;  /* 0x000000260e0e7211 */ /* 0x000fc800078f28ff */
[----:B------:R-:W-:-:S05]  /*2320*/  SHF.R.S32.HI R14, RZ, 0x5, R14 ;  /* 0x00000005ff0e7819 */ /* 0x000fca000001140e */
        /* <DEDUP_REMOVED lines=9> */
[----:B------:R-:W-:-:S02]  /*23c0*/  SHF.R.S32.HI R76, RZ, 0x1f, R25 ;  /* 0x0000001fff4c7819 */ /* 0x000fc40000011419 */
[----:B------:R-:W-:Y:S02]  /*23d0*/  SHF.R.S32.HI R77, RZ, 0x1f, R75 ;  /* 0x0000001fff4d7819 */ /* 0x000fe4000001144b */
[----:B------:R-:W-:Y:S02]  /*23e0*/  LOP3.LUT R86, R86, 0x40, RZ, 0xc0, !PT ;  /* 0x0000004056567812 */ /* 0x000fe400078ec0ff */
[----:B---3--:R-:W-:-:S07]  /*23f0*/  IADD3 R79, R9, R12, RZ ;  /* 0x0000000c094f7210 */ /* 0x008fce0007ffe0ff */
.L_x_14414:
[----:B------:R-:W0:Y:S01]  /*2400*/  LDC R95, c[0x0][0x430] ;  /* 0x00010c00ff5f7b82 */ /* 0x000e220000000800 */
[----:B------:R-:W-:Y:S02]  /*2410*/  VIADD R29, R29, 0xffffffff ;  /* 0xffffffff1d1d7836 */ /* 0x000fe40000000000 */
[----:B------:R-:W-:Y:S02]  /*2420*/  IMAD.MOV.U32 R94, RZ, RZ, RZ ;  /* 0x000000ffff5e7224 */ /* 0x000fe400078e00ff */
[----:B------:R-:W-:-:S03]  /*2430*/  IMAD R9, R29, 0x60, R63 ;  /* 0x000000601d097824 */ /* 0x000fc600078e023f */
[----:B-1----:R-:W1:Y:S01]  /*2440*/  LDC R90, c[0x0][0x3f4] ;  /* 0x0000fd00ff5a7b82 */ /* 0x002e620000000800 */
[----:B--2---:R-:W-:Y:S01]  /*2450*/  IMAD.IADD R36, R0, 0x1, R9 ;  /* 0x0000000100247824 */ /* 0x004fe200078e0209 */
        /* <DEDUP_REMOVED lines=17> */
[----:B-----5:R0:W5:Y:S01]  /*2570*/  @!P2 LDG.E R94, desc[UR40][R8.64] ;  /* 0x00000028085ea981 */ /* 0x020162000c1e1900 */
        /* <DEDUP_REMOVED lines=31> */
[----:B------:R-:W-:Y:S02]  /*2770*/  IMAD R37, R11, R56, R12 ;  /* 0x000000380b257224 */ /* 0x000fe400078e020c */
[C---:B------:R-:W-:Y:S02]  /*2780*/  IMAD R101, R34.reuse, UR5, R13 ;  /* 0x0000000522657c24 */ /* 0x040fe4000f8e020d */
[----:B------:R-:W-:Y:S01]  /*2790*/  IMAD.WIDE.U32 R12, R34, UR4, R8 ;  /* 0x00000004220c7c25 */ /* 0x000fe2000f8e0008 */
[----:B------:R-:W-:-:S03]  /*27a0*/  ULDC.64 UR4, c[0x0][0x2e8] ;  /* 0x0000ba0000047ab9 */ /* 0x000fc60000000a00 */
[----:B------:R-:W-:Y:S01]  /*27b0*/  IMAD.IADD R101, R13, 0x1, R101 ;  /* 0x000000010d657824 */ /* 0x000fe200078e0265 */
[C---:B------:R-:W-:Y:S01]  /*27c0*/  LEA R100, P3, R12.reuse, UR4, 0x1 ;  /* 0x000000040c647c11 */ /* 0x040fe2000f8608ff */
        /* <DEDUP_REMOVED lines=37> */
.L_x_14365:
[----:B------:R-:W-:Y:S05]  /*2a20*/  BSYNC B1 ;  /* 0x0000000000017941 */ /* 0x000fea0003800000 */
.L_x_14364:
[----:B0-----:R-:W-:Y:S01]  /*2a30*/  VIADD R12, R23, 0x40 ;  /* 0x00000040170c7836 */ /* 0x001fe20000000000 */
[----:B------:R-:W-:Y:S01]  /*2a40*/  BSSY B1, `(.L_x_14366) ;  /* 0x000001c000017945 */ /* 0x000fe20003800000 */
[----:B------:R-:W-:Y:S02]  /*2a50*/  CS2R R40, SRZ ;  /* 0x0000000000287805 */ /* 0x000fe4000001ff00 */
        /* <DEDUP_REMOVED lines=26> */
.L_x_14367:
[----:B------:R-:W-:Y:S05]  /*2c00*/  BSYNC B1 ;  /* 0x0000000000017941 */ /* 0x000fea0003800000 */
.L_x_14366:
[----:B0-----:R-:W-:Y:S01]  /*2c10*/  IMAD.MOV.U32 R8, RZ, RZ, R48 ;  /* 0x000000ffff087224 */ /* 0x001fe200078e0030 */
[----:B------:R-:W-:Y:S01]  /*2c20*/  MOV R11, R51 ;  /* 0x00000033000b7202 */ /* 0x000fe20000000f00 */
[----:B------:R-:W-:Y:S01]  /*2c30*/  IMAD.MOV.U32 R9, RZ, RZ, R49 ;  /* 0x000000ffff097224 */ /* 0x000fe200078e0031 */
[----:B------:R-:W-:Y:S01]  /*2c40*/  ISETP.NE.AND P3, PT, R204, 0x3, PT ;  /* 0x00000003cc00780c */ /* 0x000fe20003f65270 */
[----:B------:R-:W-:Y:S01]  /*2c50*/  IMAD.MOV.U32 R10, RZ, RZ, R50 ;  /* 0x000000ffff0a7224 */ /* 0x000fe200078e0032 */
[----:B------:R-:W-:Y:S02]  /*2c60*/  PRMT R106, R14, 0x5410, R13 ;  /* 0x000054100e6a7816 */ /* 0x000fe4000000000d */
[----:B------:R-:W-:Y:S01]  /*2c70*/  PRMT R115, R8, 0x5410, R9 ;  /* 0x0000541008737816 */ /* 0x000fe20000000009 */
[----:B------:R-:W-:Y:S01]  /*2c80*/  IMAD.MOV.U32 R8, RZ, RZ, R46 ;  /* 0x000000ffff087224 */ /* 0x000fe200078e002e */
[----:B------:R-:W-:Y:S01]  /*2c90*/  PRMT R116, R10, 0x5410, R11 ;  /* 0x000054100a747816 */ /* 0x000fe2000000000b */
[----:B------:R-:W-:-:S02]  /*2ca0*/  IMAD.MOV.U32 R9, RZ, RZ, R47 ;  /* 0x000000ffff097224 */ /* 0x000fc400078e002f */
[----:B-----5:R-:W-:Y:S02]  /*2cb0*/  IMAD.MOV.U32 R10, RZ, RZ, R40 ;  /* 0x000000ffff0a7224 */ /* 0x020fe400078e0028 */
[----:B------:R-:W-:Y:S01]  /*2cc0*/  IMAD.MOV.U32 R11, RZ, RZ, R41 ;  /* 0x000000ffff0b7224 */ /* 0x000fe200078e0029 */
[----:B------:R-:W-:Y:S01]  /*2cd0*/  PRMT R107, R8, 0x5410, R9 ;  /* 0x00005410086b7816 */ /* 0x000fe20000000009 */
[----:B------:R-:W-:Y:S02]  /*2ce0*/  IMAD.MOV.U32 R8, RZ, RZ, R36 ;  /* 0x000000ffff087224 */ /* 0x000fe400078e0024 */
[----:B------:R-:W-:Y:S01]  /*2cf0*/  IMAD.MOV.U32 R9, RZ, RZ, R37 ;  /* 0x000000ffff097224 */ /* 0x000fe200078e0025 */
[----:B------:R-:W-:Y:S01]  /*2d00*/  PRMT R104, R10, 0x5410, R11 ;  /* 0x000054100a687816 */ /* 0x000fe2000000000b */
[----:B------:R-:W-:Y:S02]  /*2d10*/  IMAD.MOV.U32 R10, RZ, RZ, R42 ;  /* 0x000000ffff0a7224 */ /* 0x000fe400078e002a */
[----:B------:R-:W-:Y:S01]  /*2d20*/  IMAD.MOV.U32 R11, RZ, RZ, R43 ;  /* 0x000000ffff0b7224 */ /* 0x000fe200078e002b */
[----:B------:R-:W-:Y:S01]  /*2d30*/  PRMT R102, R8, 0x5410, R9 ;  /* 0x0000541008667816 */ /* 0x000fe20000000009 */
[----:B------:R-:W-:Y:S01]  /*2d40*/  IMAD.MOV.U32 R8, RZ, RZ, R38 ;  /* 0x000000ffff087224 */ /* 0x000fe200078e0026 */
[----:B------:R-:W-:-:S02]  /*2d50*/  MOV R9, R39 ;  /* 0x0000002700097202 */ /* 0x000fc40000000f00 */
[----:B------:R-:W-:Y:S02]  /*2d60*/  PRMT R105, R10, 0x5410, R11 ;  /* 0x000054100a697816 */ /* 0x000fe4000000000b */
[----:B------:R-:W-:Y:S01]  /*2d70*/  PRMT R103, R8, 0x5410, R9 ;  /* 0x0000541008677816 */ /* 0x000fe20000000009 */
[----:B------:R-:W-:Y:S06]  /*2d80*/  @!P3 BRA `(.L_x_14368) ;  /* 0x000000000004b947 */ /* 0x000fec0003800000 */
[----:B------:R-:W-:Y:S01]  /*2d90*/  BPT.TRAP 0x1 ;  /* 0x000000040000795c */ /* 0x000fe20000300000 */
.L_x_14368:
[----:B------:R-:W-:Y:S01]  /*2da0*/  IMAD R87, R18, 0x8, R19 ;  /* 0x0000000812577824 */ /* 0x000fe200078e0213 */
[----:B------:R-:W-:Y:S01]  /*2db0*/  SHF.L.U32 R99, R205, 0x1f, RZ ;  /* 0x0000001fcd637819 */ /* 0x000fe200000006ff */
[----:B------:R-:W-:Y:S03]  /*2dc0*/  BSSY B1, `(.L_x_14369) ;  /* 0x0000003000017945 */ /* 0x000fe60003800000 */
[----:B------:R-:W0:Y:S02]  /*2dd0*/  SYNCS.PHASECHK.TRANS64.TRYWAIT P5, [R87+URZ+0x22890], R99 ;  /* 0x02289063570075a7 */ /* 0x000e2400080a017f */
[----:B0-----:R-:W-:Y:S05]  /*2de0*/  @!P5 BRA `(.L_x_14370) ;  /* 0x000001880018d947 */ /* 0x001fea0003800000 */
.L_x_14632:
[----:B------:R-:W-:Y:S05]  /*2df0*/  BSYNC B1 ;  /* 0x0000000000017941 */ /* 0x000fea0003800000 */
.L_x_14369:
[----:B------:R-:W-:-:S03]  /*2e00*/  UMOV UR4, 0xffffffff ;  /* 0xffffffff00047882 */ /* 0x000fc60000000000 */
[----:B------:R-:W-:Y:S05]  /*2e10*/  BRA.DIV UR4, `(.L_x_14371) ;  /* 0x0000018a04207947 */ /* 0x000fea000b800000 */
[----:B------:R1:W2:Y:S04]  /*2e20*/  SHFL.IDX PT, R91, R101, RZ, 0x1c1f ;  /* 0x001c1fff655b7589 */ /* 0x0002a800000e0000 */
[----:B------:R1:W3:Y:S02]  /*2e30*/  SHFL.IDX PT, R14, R100, RZ, 0x1c1f ;  /* 0x001c1fff640e7589 */ /* 0x0002e400000e0000 */
.L_x_14636:
        /* <DEDUP_REMOVED lines=11> */
[----:B0-----:R-:W-:Y:S01]  /*2ef0*/  IMAD.MOV.U32 R15, RZ, RZ, R10 ;  /* 0x000000ffff0f7224 */ /* 0x001fe200078e000a */
[--C-:B------:R-:W-:Y:S01]  /*2f00*/  SHF.R.U64 R48, R50, 0x10, R51.reuse ;  /* 0x0000001032307819 */ /* 0x100fe20000001233 */
[--C-:B------:R-:W-:Y:S01]  /*2f10*/  HADD2.F32 R10, -RZ, R9.reuse.H1_H1 ;  /* 0x30000009ff0a7230 */ /* 0x100fe20000004100 */
[----:B------:R-:W-:Y:S01]  /*2f20*/  SHF.R.U32.HI R108, RZ, 0x10, R51 ;  /* 0x00000010ff6c7819 */ /* 0x000fe20000011633 */
[----:B------:R-:W-:Y:S01]  /*2f30*/  HADD2.F32 R9, -RZ, R9.H0_H0 ;  /* 0x20000009ff097230 */ /* 0x000fe20000004100 */
[----:B------:R-:W-:Y:S01]  /*2f40*/  SHF.R.U32.HI R109, RZ, 0x10, R49 ;  /* 0x00000010ff6d7819 */ /* 0x000fe20000011631 */
[----:B------:R-:W-:Y:S02]  /*2f50*/  HADD2.F32 R51, -RZ, R48.H0_H0 ;  /* 0x20000030ff337230 */ /* 0x000fe40000004100 */
[----:B------:R-:W-:Y:S02]  /*2f60*/  HADD2.F32 R48, -RZ, R11.H1_H1 ;  /* 0x3000000bff307230 */ /* 0x000fe40000004100 */
[----:B------:R-:W-:-:S02]  /*2f70*/  HADD2.F32 R108, -RZ, R108.H0_H0 ;  /* 0x2000006cff6c7230 */ /* 0x000fc40000004100 */
[----:B------:R-:W-:Y:S02]  /*2f80*/  HADD2.F32 R11, -RZ, R11.H0_H0 ;  /* 0x2000000bff0b7230 */ /* 0x000fe40000004100 */
[----:B------:R-:W-:Y:S02]  /*2f90*/  HADD2.F32 R49, -RZ, R110.H0_H0 ;  /* 0x2000006eff317230 */ /* 0x000fe40000004100 */
[-C--:B------:R-:W-:Y:S01]  /*2fa0*/  FMUL.FTZ R110, R10, R51.reuse ;  /* 0x000000330a6e7220 */ /* 0x080fe20000410000 */
[----:B------:R-:W-:Y:S02]  /*2fb0*/  HADD2.F32 R50, -RZ, R109.H0_H0 ;  /* 0x2000006dff327230 */ /* 0x000fe40000004100 */
[----:B------:R-:W-:Y:S01]  /*2fc0*/  FMUL.FTZ R51, R9, R51 ;  /* 0x0000003309337220 */ /* 0x000fe20000410000 */
[-C--:B------:R-:W-:Y:S01]  /*2fd0*/  FMUL.FTZ R112, R48, R108.reuse ;  /* 0x0000006c30707220 */ /* 0x080fe20000410000 */
[----:B------:R-:W-:Y:S01]  /*2fe0*/  FMUL.FTZ R113, R11, R108 ;  /* 0x0000006c0b717220 */ /* 0x000fe20000410000 */
[-C--:B------:R-:W-:Y:S01]  /*2ff0*/  FFMA.FTZ R110, R9, R49.reuse, -R110 ;  /* 0x00000031096e7223 */ /* 0x080fe2000001086e */
[----:B------:R-:W-:Y:S01]  /*3000*/  FFMA.FTZ R109, R10, R49, R51 ;  /* 0x000000310a6d7223 */ /* 0x000fe20000010033 */
[----:B------:R-:W-:-:S02]  /*3010*/  HADD2.F32 R9, -RZ, R8.H1_H1 ;  /* 0x30000008ff097230 */ /* 0x000fc40000004100 */
[-C--:B------:R-:W-:Y:S01]  /*3020*/  FFMA.FTZ R111, R11, R50.reuse, -R112 ;  /* 0x000000320b6f7223 */ /* 0x080fe20000010870 */
[----:B------:R-:W-:Y:S01]  /*3030*/  FFMA.FTZ R114, R48, R50, R113 ;  /* 0x0000003230727223 */ /* 0x000fe20000010071 */
[----:B------:R-:W-:Y:S02]  /*3040*/  HADD2.F32 R49, -RZ, R116.H0_H0 ;  /* 0x20000074ff317230 */ /* 0x000fe40000004100 */
        /* <DEDUP_REMOVED lines=18> */
.L_x_14377:
[----:B------:R-:W-:Y:S05]  /*3170*/  BSYNC B3 ;  /* 0x0000000000037941 */ /* 0x000fea0003800000 */
.L_x_14376:
[----:B0-----:R4:W-:Y:S02]  /*3180*/  ST.E.128 desc[UR40][R12.64], R8 ;  /* 0x000000080c007985 */ /* 0x0019e4000c101d28 */
.L_x_14375:
[----:B------:R-:W-:Y:S05]  /*3190*/  BSYNC B2 ;  /* 0x0000000000027941 */ /* 0x000fea0003800000 */
.L_x_14374:
        /* <DEDUP_REMOVED lines=20> */
[C---:B------:R-:W-:Y:S01]  /*32e0*/  FMUL.FTZ R45, R9.reuse, R45 ;  /* 0x0000002d092d7220 */ /* 0x040fe20000410000 */
[----:B------:R-:W-:Y:S02]  /*32f0*/  HADD2.F32 R11, -RZ, R11.H0_H0 ;  /* 0x2000000bff0b7230 */ /* 0x000fe40000004100 */
[-C--:B------:R-:W-:Y:S01]  /*3300*/  FFMA.FTZ R50, R9, R44.reuse, -R50 ;  /* 0x0000002c09327223 */ /* 0x080fe20000010832 */
        /* <DEDUP_REMOVED lines=26> */
.L_x_14379:
[----:B------:R-:W-:Y:S05]  /*34b0*/  BSYNC B2 ;  /* 0x0000000000027941 */ /* 0x000fea0003800000 */
.L_x_14378:
[----:B0-----:R0:W-:Y:S02]  /*34c0*/  ST.E.128 desc[UR40][R12.64], R8 ;  /* 0x000000080c007985 */ /* 0x0011e4000c101d28 */
.L_x_14373:
[----:B------:R-:W-:Y:S05]  /*34d0*/  BSYNC B1 ;  /* 0x0000000000017941 */ /* 0x000fea0003800000 */
.L_x_14372:
[----:B------:R-:W-:-:S03]  /*34e0*/  UMOV UR4, 0xffffffff ;  /* 0xffffffff00047882 */ /* 0x000fc60000000000 */
[----:B------:R-:W-:Y:S05]  /*34f0*/  BRA.DIV UR4, `(.L_x_14380) ;  /* 0x0000018204b07947 */ /* 0x000fea000b800000 */
[----:B-1----:R-:W1:Y:S04]  /*3500*/  SHFL.IDX PT, R101, R101, 0x1, 0x1c1f ;  /* 0x003c1f0065657f89 */ /* 0x002e6800000e0000 */
[----:B---3--:R3:W0:Y:S02]  /*3510*/  SHFL.IDX PT, R14, R100, 0x1, 0x1c1f ;  /* 0x003c1f00640e7f89 */ /* 0x00862400000e0000 */
.L_x_14640:
        /* <DEDUP_REMOVED lines=9> */
[----:B------:R-:W-:Y:S02]  /*35b0*/  SHF.R.U64 R46, R40, 0x10, R41 ;  /* 0x00000010282e7819 */ /* 0x000fe40000001229 */
[--C-:B------:R-:W-:Y:S02]  /*35c0*/  SHF.R.U64 R40, R42, 0x10, R43.reuse ;  /* 0x000000102a287819 */ /* 0x100fe4000000122b */
[----:B------:R-:W-:Y:S02]  /*35d0*/  SHF.R.U32.HI R44, RZ, 0x10, R43 ;  /* 0x00000010ff2c7819 */ /* 0x000fe4000001162b */
[----:B------:R-:W-:Y:S01]  /*35e0*/  SHF.R.U32.HI R45, RZ, 0x10, R41 ;  /* 0x00000010ff2d7819 */ /* 0x000fe20000011629 */
[----:B------:R-:W-:Y:S01]  /*35f0*/  HADD2.F32 R43, -RZ, R40.H0_H0 ;  /* 0x20000028ff2b7230 */ /* 0x000fe20000004100 */
[----:B----4-:R-:W-:Y:S01]  /*3600*/  MOV R15, R10 ;  /* 0x0000000a000f7202 */ /* 0x010fe20000000f00 */
[----:B------:R-:W-:Y:S02]  /*3610*/  HADD2.F32 R40, -RZ, R11.H1_H1 ;  /* 0x3000000bff287230 */ /* 0x000fe40000004100 */
[----:B------:R-:W-:-:S02]  /*3620*/  HADD2.F32 R44, -RZ, R44.H0_H0 ;  /* 0x2000002cff2c7230 */ /* 0x000fc40000004100 */
[----:B------:R-:W-:Y:S02]  /*3630*/  HADD2.F32 R10, -RZ, R9.H1_H1 ;  /* 0x30000009ff0a7230 */ /* 0x000fe40000004100 */
[----:B------:R-:W-:Y:S02]  /*3640*/  HADD2.F32 R11, -RZ, R11.H0_H0 ;  /* 0x2000000bff0b7230 */ /* 0x000fe40000004100 */
[----:B------:R-:W-:Y:S01]  /*3650*/  FMUL.FTZ R48, R40, R44 ;  /* 0x0000002c28307220 */ /* 0x000fe20000410000 */
[----:B------:R-:W-:Y:S02]  /*3660*/  HADD2.F32 R9, -RZ, R9.H0_H0 ;  /* 0x20000009ff097230 */ /* 0x000fe40000004100 */
[----:B------:R-:W-:Y:S02]  /*3670*/  HADD2.F32 R41, -RZ, R46.H0_H0 ;  /* 0x2000002eff297230 */ /* 0x000fe40000004100 */
[----:B------:R-:W-:Y:S01]  /*3680*/  FMUL.FTZ R46, R10, R43 ;  /* 0x0000002b0a2e7220 */ /* 0x000fe20000410000 */
[----:B------:R-:W-:-:S02]  /*3690*/  HADD2.F32 R42, -RZ, R45.H0_H0 ;  /* 0x2000002dff2a7230 */ /* 0x000fc40000004100 */
[----:B------:R-:W-:Y:S01]  /*36a0*/  FMUL.FTZ R45, R11, R44 ;  /* 0x0000002c0b2d7220 */ /* 0x000fe20000410000 */
[C---:B------:R-:W-:Y:S01]  /*36b0*/  FMUL.FTZ R43, R9.reuse, R43 ;  /* 0x0000002b092b7220 */ /* 0x040fe20000410000 */
[-C--:B------:R-:W-:Y:S01]  /*36c0*/  FFMA.FTZ R46, R9, R41.reuse, -R46 ;  /* 0x00000029092e7223 */ /* 0x080fe2000001082e */
[----:B------:R-:W-:Y:S02]  /*36d0*/  HADD2.F32 R9, -RZ, R8.H1_H1 ;  /* 0x30000008ff097230 */ /* 0x000fe40000004100 */
[-C--:B------:R-:W-:Y:S01]  /*36e0*/  FFMA.FTZ R45, R40, R42.reuse, R45 ;  /* 0x0000002a282d7223 */ /* 0x080fe2000001002d */
[----:B------:R-:W-:Y:S01]  /*36f0*/  FFMA.FTZ R43, R10, R41, R43 ;  /* 0x000000290a2b7223 */ /* 0x000fe2000001002b */
[--C-:B------:R-:W-:Y:S02]  /*3700*/  HADD2.F32 R40, -RZ, R105.reuse.H0_H0 ;  /* 0x20000069ff287230 */ /* 0x100fe40000004100 */
[----:B------:R-:W-:Y:S01]  /*3710*/  FFMA.FTZ R48, R11, R42, -R48 ;  /* 0x0000002a0b307223 */ /* 0x000fe20000010830 */
[----:B------:R-:W-:-:S02]  /*3720*/  HADD2.F32 R105, -RZ, R105.H1_H1 ;  /* 0x30000069ff697230 */ /* 0x000fc40000004100 */
[--C-:B------:R-:W-:Y:S02]  /*3730*/  HADD2.F32 R10, -RZ, R15.reuse.H1_H1 ;  /* 0x3000000fff0a7230 */ /* 0x100fe40000004100 */
[-C--:B------:R-:W-:Y:S01]  /*3740*/  FMUL.FTZ R41, R9, R40.reuse ;  /* 0x0000002809297220 */ /* 0x080fe20000410000 */
[----:B------:R-:W-:Y:S02]  /*3750*/  HADD2.F32 R8, -RZ, R8.H0_H0 ;  /* 0x20000008ff087230 */ /* 0x000fe40000004100 */
[----:B------:R-:W-:Y:S02]  /*3760*/  HADD2.F32 R15, -RZ, R15.H0_H0 ;  /* 0x2000000fff0f7230 */ /* 0x000fe40000004100 */
[----:B------:R-:W-:Y:S01]  /*3770*/  FMUL.FTZ R42, R10, R105 ;  /* 0x000000690a2a7220 */ /* 0x000fe20000410000 */
[--C-:B------:R-:W-:Y:S02]  /*3780*/  HADD2.F32 R11, -RZ, R104.reuse.H0_H0 ;  /* 0x20000068ff0b7230 */ /* 0x100fe40000004100 */
[----:B------:R-:W-:Y:S01]  /*3790*/  FMUL.FTZ R40, R8, R40 ;  /* 0x0000002808287220 */ /* 0x000fe20000410000 */
[----:B------:R-:W-:-:S02]  /*37a0*/  HADD2.F32 R104, -RZ, R104.H1_H1 ;  /* 0x30000068ff687230 */ /* 0x000fc40000004100 */
[----:B------:R-:W-:Y:S01]  /*37b0*/  FMUL.FTZ R105, R15, R105 ;  /* 0x000000690f697220 */ /* 0x000fe20000410000 */
[-C--:B------:R-:W-:Y:S01]  /*37c0*/  FFMA.FTZ R41, R8, R11.reuse, -R41 ;  /* 0x0000000b08297223 */ /* 0x080fe20000010829 */
[----:B------:R-:W-:Y:S01]  /*37d0*/  FFMA.FTZ R40, R9, R11, R40 ;  /* 0x0000000b09287223 */ /* 0x000fe20000010028 */
[-C--:B------:R-:W-:Y:S01]  /*37e0*/  FFMA.FTZ R42, R15, R104.reuse, -R42 ;  /* 0x000000680f2a7223 */ /* 0x080fe2000001082a */
[----:B------:R-:W-:Y:S01]  /*37f0*/  FFMA.FTZ R105, R10, R104, R105 ;  /* 0x000000680a697223 */ /* 0x000fe20000010069 */
[----:B------:R-:W-:Y:S02]  /*3800*/  F2FP.F16.F32.PACK_AB R9, R43, R46 ;  /* 0x0000002e2b09723e */ /* 0x000fe400000000ff */
[----:B------:R-:W-:Y:S02]  /*3810*/  F2FP.F16.F32.PACK_AB R11, R45, R48 ;  /* 0x000000302d0b723e */ /* 0x000fe400000000ff */
[----:B------:R-:W-:Y:S02]  /*3820*/  F2FP.F16.F32.PACK_AB R8, R40, R41 ;  /* 0x000000292808723e */ /* 0x000fe400000000ff */
[----:B------:R-:W-:-:S07]  /*3830*/  F2FP.F16.F32.PACK_AB R10, R105, R42 ;  /* 0x0000002a690a723e */ /* 0x000fce00000000ff */
.L_x_14385:
[----:B------:R-:W-:Y:S05]  /*3840*/  BSYNC B2 ;  /* 0x0000000000027941 */ /* 0x000fea0003800000 */
.L_x_14384:
[----:B----4-:R0:W-:Y:S02]  /*3850*/  ST.E.128 desc[UR40][R12.64], R8 ;  /* 0x000000080c007985 */ /* 0x0101e4000c101d28 */
.L_x_14383:
[----:B------:R-:W-:Y:S05]  /*3860*/  BSYNC B1 ;  /* 0x0000000000017941 */ /* 0x000fea0003800000 */
.L_x_14382:
        /* <DEDUP_REMOVED lines=49> */
.L_x_14387:
[----:B------:R-:W-:Y:S05]  /*3b80*/  BSYNC B1 ;  /* 0x0000000000017941 */ /* 0x000fea0003800000 */
.L_x_14386:
[----:B----4-:R0:W-:Y:S01]  /*3b90*/  ST.E.128 desc[UR40][R12.64], R8 ;  /* 0x000000080c007985 */ /* 0x0101e2000c101d28 */
[----:B------:R-:W-:Y:S05]  /*3ba0*/  BRA `(.L_x_14381) ;  /* 0x0000001800247947 */ /* 0x000fea0003800000 */
.L_x_14363:
        /* <DEDUP_REMOVED lines=13> */
[----:B------:R-:W-:Y:S01]  /*3c80*/  @!P3 IADD3 R9, P4, R20, R10, RZ ;  /* 0x0000000a1409b210 */ /* 0x000fe20007f9e0ff */
[----:B------:R-:W0:Y:S04]  /*3c90*/  @!P3 LDC.64 R14, c[0x0][0x400] ;  /* 0x00010000ff0ebb82 */ /* 0x000e280000000a00 */
[----:B------:R-:W-:-:S04]  /*3ca0*/  @!P3 IMAD.X R12, R87, 0x1, R71, P4 ;  /* 0x00000001570cb824 */ /* 0x000fc800020e0647 */
[----:B------:R-:W1:Y:S02]  /*3cb0*/  @!P3 LDC.64 R10, c[0x0][0x3e8] ;  /* 0x0000fa00ff0abb82 */ /* 0x000e640000000a00 */
[----:B-1----:R-:W-:-:S04]  /*3cc0*/  @!P3 LEA R10, P4, R9, R10, 0x1 ;  /* 0x0000000a090ab211 */ /* 0x002fc800078808ff */
[----:B------:R-:W-:Y:S02]  /*3cd0*/  @!P3 LEA.HI.X R11, R9, R11, R12, 0x1, P4 ;  /* 0x0000000b090bb211 */ /* 0x000fe400020f0c0c */
[----:B------:R-:W-:Y:S01]  /*3ce0*/  @!P3 IADD3 R8, P4, R54, R8, RZ ;  /* 0x000000083608b210 */ /* 0x000fe20007f9e0ff */
[----:B------:R-:W1:Y:S02]  /*3cf0*/  @!P2 LDC.64 R12, c[0x0][0x3e8] ;  /* 0x0000fa00ff0cab82 */ /* 0x000e640000000a00 */
[----:B------:R1:W2:Y:S02]  /*3d00*/  @!P3 LDG.E.128 R36, desc[UR40][R10.64] ;  /* 0x000000280a24b981 */ /* 0x0002a4000c1e1d00 */
[----:B------:R-:W-:Y:S01]  /*3d10*/  @!P3 IMAD.X R9, R102, 0x1, R73, P4 ;  /* 0x000000016609b824 */ /* 0x000fe200020e0649 */
[----:B0-----:R-:W-:-:S04]  /*3d20*/  @!P3 LEA R14, P4, R8, R14, 0x1 ;  /* 0x0000000e080eb211 */ /* 0x001fc800078808ff */
[----:B------:R-:W-:Y:S02]  /*3d30*/  @!P3 LEA.HI.X R15, R8, R15, R9, 0x1, P4 ;  /* 0x0000000f080fb211 */ /* 0x000fe400020f0c09 */
[----:B------:R-:W0:Y:S03]  /*3d40*/  @!P2 LDC.64 R8, c[0x0][0x400] ;  /* 0x00010000ff08ab82 */ /* 0x000e260000000a00 */
[----:B------:R3:W4:Y:S01]  /*3d50*/  @!P3 LDG.E.128 R40, desc[UR40][R14.64] ;  /* 0x000000280e28b981 */ /* 0x000722000c1e1d00 */
[----:B------:R-:W-:Y:S02]  /*3d60*/  CS2R R46, SRZ ;  /* 0x00000000002e7805 */ /* 0x000fe4000001ff00 */
[----:B-1----:R-:W-:-:S04]  /*3d70*/  @!P2 LEA R10, P3, R44, R12, 0x1 ;  /* 0x0000000c2c0aa211 */ /* 0x002fc800078608ff */
[----:B------:R-:W-:Y:S02]  /*3d80*/  @!P2 LEA.HI.X R11, R44, R13, R45, 0x1, P3 ;  /* 0x0000000d2c0ba211 */ /* 0x000fe400018f0c2d */
[----:B------:R-:W-:Y:S02]  /*3d90*/  CS2R R44, SRZ ;  /* 0x00000000002c7805 */ /* 0x000fe4000001ff00 */
[----:B------:R-:W-:Y:S02]  /*3da0*/  CS2R R50, SRZ ;  /* 0x0000000000327805 */ /* 0x000fe4000001ff00 */
[C---:B0-----:R-:W-:Y:S02]  /*3db0*/  @!P2 LEA R8, P3, R48.reuse, R8, 0x1 ;  /* 0x000000083008a211 */ /* 0x041fe400078608ff */
[----:B------:R4:W5:Y:S02]  /*3dc0*/  @!P2 LDG.E.128 R44, desc[UR40][R10.64] ;  /* 0x000000280a2ca981 */ /* 0x000964000c1e1d00 */
[----:B------:R-:W-:-:S02]  /*3dd0*/  @!P2 LEA.HI.X R9, R48, R9, R49, 0x1, P3 ;  /* 0x000000093009a211 */ /* 0x000fc400018f0c31 */
[----:B------:R-:W-:-:S06]  /*3de0*/  CS2R R48, SRZ ;  /* 0x0000000000307805 */ /* 0x000fcc000001ff00 */
[----:B------:R0:W5:Y:S01]  /*3df0*/  @!P2 LDG.E.128 R48, desc[UR40][R8.64] ;  /* 0x000000280830a981 */ /* 0x000162000c1e1d00 */
[----:B------:R-:W-:Y:S02]  /*3e00*/  ISETP.NE.AND P3, PT, R204, 0x3, PT ;  /* 0x00000003cc00780c */ /* 0x000fe40003f65270 */
[----:B------:R-:W-:Y:S01]  /*3e10*/  ISETP.GE.AND P2, PT, R16, R90, PT ;  /* 0x0000005a1000720c */ /* 0x000fe20003f46270 */
[----:B--2---:R-:W-:Y:S02]  /*3e20*/  IMAD.MOV.U32 R12, RZ, RZ, R38 ;  /* 0x000000ffff0c7224 */ /* 0x004fe400078e0026 */
[----:B---3--:R-:W-:-:S03]  /*3e30*/  IMAD.MOV.U32 R14, RZ, RZ, R36 ;  /* 0x000000ffff0e7224 */ /* 0x008fc600078e0024 */
[----:B------:R-:W-:Y:S02]  /*3e40*/  PRMT R110, R12, 0x7610, R110 ;  /* 0x000076100c6e7816 */ /* 0x000fe4000000006e */
[----:B------:R-:W-:Y:S01]  /*3e50*/  PRMT R119, R14, 0x7610, R119 ;  /* 0x000076100e777816 */ /* 0x000fe20000000077 */
[----:B----4-:R-:W-:Y:S01]  /*3e60*/  IMAD.MOV.U32 R10, RZ, RZ, R42 ;  /* 0x000000ffff0a7224 */ /* 0x010fe200078e002a */
[----:B------:R-:W-:Y:S01]  /*3e70*/  MOV R11, R41 ;  /* 0x00000029000b7202 */ /* 0x000fe20000000f00 */
[----:B0-----:R-:W-:Y:S02]  /*3e80*/  IMAD.MOV.U32 R8, RZ, RZ, R43 ;  /* 0x000000ffff087224 */ /* 0x001fe400078e002b */
[----:B------:R-:W-:Y:S01]  /*3e90*/  IMAD.MOV.U32 R9, RZ, RZ, R40 ;  /* 0x000000ffff097224 */ /* 0x000fe200078e0028 */
[----:B------:R-:W-:Y:S02]  /*3ea0*/  PRMT R110, R110, 0x5410, R10 ;  /* 0x000054106e6e7816 */ /* 0x000fe4000000000a */
[----:B------:R-:W-:-:S02]  /*3eb0*/  PRMT R118, R8, 0x7610, R118 ;  /* 0x0000761008767816 */ /* 0x000fc40000000076 */
[----:B------:R-:W-:Y:S02]  /*3ec0*/  PRMT R119, R119, 0x5410, R9 ;  /* 0x0000541077777816 */ /* 0x000fe40000000009 */
[----:B------:R-:W-:Y:S01]  /*3ed0*/  PRMT R116, R11, 0x7610, R116 ;  /* 0x000076100b747816 */ /* 0x000fe20000000074 */
[----:B------:R-:W-:Y:S01]  /*3ee0*/  IMAD.MOV.U32 R15, RZ, RZ, R37 ;  /* 0x000000ffff0f7224 */ /* 0x000fe200078e0025 */
[----:B------:R-:W-:Y:S01]  /*3ef0*/  MOV R13, R39 ;  /* 0x00000027000d7202 */ /* 0x000fe20000000f00 */
[----:B-----5:R-:W-:Y:S02]  /*3f00*/  IMAD.MOV.U32 R8, RZ, RZ, R46 ;  /* 0x000000ffff087224 */ /* 0x020fe400078e002e */
[----:B------:R-:W-:Y:S02]  /*3f10*/  IMAD.MOV.U32 R9, RZ, RZ, R47 ;  /* 0x000000ffff097224 */ /* 0x000fe400078e002f */
[----:B------:R-:W-:Y:S02]  /*3f20*/  IMAD.MOV.U32 R10, RZ, RZ, R44 ;  /* 0x000000ffff0a7224 */ /* 0x000fe400078e002c */
[----:B------:R-:W-:Y:S01]  /*3f30*/  IMAD.MOV.U32 R11, RZ, RZ, R45 ;  /* 0x000000ffff0b7224 */ /* 0x000fe200078e002d */
[----:B------:R-:W-:Y:S01]  /*3f40*/  PRMT R105, R8, 0x5410, R9 ;  /* 0x0000541008697816 */ /* 0x000fe20000000009 */
[----:B------:R-:W-:-:S03]  /*3f50*/  IMAD.MOV.U32 R8, RZ, RZ, R50 ;  /* 0x000000ffff087224 */ /* 0x000fc600078e0032 */
[----:B------:R-:W-:Y:S01]  /*3f60*/  PRMT R106, R10, 0x5410, R11 ;  /* 0x000054100a6a7816 */ /* 0x000fe2000000000b */
[----:B------:R-:W-:Y:S01]  /*3f70*/  IMAD.MOV.U32 R10, RZ, RZ, R48 ;  /* 0x000000ffff0a7224 */ /* 0x000fe200078e0030 */
[----:B------:R-:W-:Y:S01]  /*3f80*/  MOV R9, R51 ;  /* 0x0000003300097202 */ /* 0x000fe20000000f00 */
[----:B------:R-:W-:Y:S01]  /*3f90*/  IMAD.MOV.U32 R11, RZ, RZ, R49 ;  /* 0x000000ffff0b7224 */ /* 0x000fe200078e0031 */
[----:B------:R-:W-:Y:S02]  /*3fa0*/  PRMT R115, R13, 0x5410, R15 ;  /* 0x000054100d737816 */ /* 0x000fe4000000000f */
[----:B------:R-:W-:Y:S02]  /*3fb0*/  PRMT R107, R8, 0x5410, R9 ;  /* 0x00005410086b7816 */ /* 0x000fe40000000009 */
[----:B------:R-:W-:Y:S01]  /*3fc0*/  PRMT R108, R10, 0x5410, R11 ;  /* 0x000054100a6c7816 */ /* 0x000fe2000000000b */
[----:B------:R-:W-:Y:S06]  /*3fd0*/  @!P3 BRA `(.L_x_14388) ;  /* 0x000000000004b947 */ /* 0x000fec0003800000 */
[----:B------:R-:W-:Y:S01]  /*3fe0*/  BPT.TRAP 0x1 ;  /* 0x000000040000795c */ /* 0x000fe20000300000 */
.L_x_14388:
[----:B------:R-:W-:Y:S01]  /*3ff0*/  IMAD R87, R18, 0x8, R19 ;  /* 0x0000000812577824 */ /* 0x000fe200078e0213 */
[----:B------:R-:W-:Y:S01]  /*4000*/  SHF.L.U32 R99, R205, 0x1f, RZ ;  /* 0x0000001fcd637819 */ /* 0x000fe200000006ff */
[----:B------:R-:W0:Y:S01]  /*4010*/  LDC R102, c[0x0][0x2f4] ;  /* 0x0000bd00ff667b82 */ /* 0x000e220000000800 */
[----:B------:R-:W-:Y:S02]  /*4020*/  BSSY B1, `(.L_x_14389) ;  /* 0x0000003000017945 */ /* 0x000fe40003800000 */
[----:B------:R-:W1:Y:S02]  /*4030*/  SYNCS.PHASECHK.TRANS64.TRYWAIT P4, [R87+URZ+0x22890], R99 ;  /* 0x02289063570075a7 */ /* 0x000e64000808017f */
[----:B-1----:R-:W-:Y:S05]  /*4040*/  @!P4 BRA `(.L_x_14390) ;  /* 0x000001780024c947 */ /* 0x002fea0003800000 */
.L_x_14641:
[----:B------:R-:W-:Y:S05]  /*4050*/  BSYNC B1 ;  /* 0x0000000000017941 */ /* 0x000fea0003800000 */
.L_x_14389:
[----:B------:R-:W-:Y:S01]  /*4060*/  UMOV UR4, 0xffffffff ;  /* 0xffffffff00047882 */ /* 0x000fe20000000000 */
[----:B0-----:R-:W-:Y:S02]  /*4070*/  IMAD.IADD R104, R102, 0x1, -R65 ;  /* 0x0000000166687824 */ /* 0x001fe400078e0a41 */
[----:B------:R-:W-:Y:S05]  /*4080*/  BRA.DIV UR4, `(.L_x_14391) ;  /* 0x0000017a04287947 */ /* 0x000fea000b800000 */
[----:B------:R0:W2:Y:S04]  /*4090*/  SHFL.IDX PT, R93, R101, RZ, 0x1c1f ;  /* 0x001c1fff655d7589 */ /* 0x0000a800000e0000 */
[----:B------:R0:W3:Y:S02]  /*40a0*/  SHFL.IDX PT, R92, R100, RZ, 0x1c1f ;  /* 0x001c1fff645c7589 */ /* 0x0000e400000e0000 */
.L_x_14645:
        /* <DEDUP_REMOVED lines=10> */
[----:B------:R-:W-:-:S04]  /*4150*/  LEA.HI.SX32 R9, R9, R74, 0x1c ;  /* 0x0000004a09097211 */ /* 0x000fc800078fe2ff */
[----:B------:R-:W-:-:S04]  /*4160*/  SHF.L.U32 R103, R9, 0x3, RZ ;  /* 0x0000000309677819 */ /* 0x000fc800000006ff */
[----:B------:R-:W-:-:S04]  /*4170*/  LOP3.LUT R8, R59, 0x38, R103, 0xf8, !PT ;  /* 0x000000383b087812 */ /* 0x000fc800078ef867 */
[----:B------:R-:W-:Y:S01]  /*4180*/  LOP3.LUT R8, R8, R61, RZ, 0x3c, !PT ;  /* 0x0000003d08087212 */ /* 0x000fe200078e3cff */
[----:B----4-:R-:W-:-:S05]  /*4190*/  VIADD R11, R11, 0xffffff80 ;  /* 0xffffff800b0b7836 */ /* 0x010fca0000000000 */
        /* <DEDUP_REMOVED lines=16> */
[----:B---3--:R-:W-:Y:S01]  /*42a0*/  IMAD.MOV.U32 R40, RZ, RZ, R15 ;  /* 0x000000ffff287224 */ /* 0x008fe200078e000f */
[--C-:B------:R-:W-:Y:S01]  /*42b0*/  SHF.R.U64 R36, R38, 0x10, R39.reuse ;  /* 0x0000001026247819 */ /* 0x100fe20000001227 */
[----:B--2---:R-:W-:Y:S01]  /*42c0*/  IMAD.MOV.U32 R38, RZ, RZ, R8 ;  /* 0x000000ffff267224 */ /* 0x004fe200078e0008 */
[----:B------:R-:W-:Y:S01]  /*42d0*/  SHF.R.U32.HI R113, RZ, 0x10, R39 ;  /* 0x00000010ff717819 */ /* 0x000fe20000011627 */
[----:B------:R-:W-:Y:S01]  /*42e0*/  IMAD.MOV.U32 R39, RZ, RZ, R12 ;  /* 0x000000ffff277224 */ /* 0x000fe200078e000c */
[--C-:B------:R-:W-:Y:S01]  /*42f0*/  SHF.R.U64 R37, R42, 0x10, R43.reuse ;  /* 0x000000102a257819 */ /* 0x100fe2000000122b */
[--C-:B------:R-:W-:Y:S01]  /*4300*/  HADD2.F32 R15, -RZ, R13.reuse.H0_H0 ;  /* 0x2000000dff0f7230 */ /* 0x100fe20000004100 */
[----:B------:R-:W-:Y:S01]  /*4310*/  SHF.R.U32.HI R111, RZ, 0x10, R43 ;  /* 0x00000010ff6f7819 */ /* 0x000fe2000001162b */
[----:B------:R-:W-:Y:S01]  /*4320*/  HADD2.F32 R43, -RZ, R116.H0_H0 ;  /* 0x20000074ff2b7230 */ /* 0x000fe20000004100 */
[----:B------:R-:W-:Y:S01]  /*4330*/  MOV R12, R11 ;  /* 0x0000000b000c7202 */ /* 0x000fe20000000f00 */
[----:B------:R-:W-:-:S02]  /*4340*/  HADD2.F32 R13, -RZ, R13.H1_H1 ;  /* 0x3000000dff0d7230 */ /* 0x000fc40000004100 */
[--C-:B------:R-:W-:Y:S02]  /*4350*/  HADD2.F32 R8, -RZ, R9.reuse.H0_H0 ;  /* 0x20000009ff087230 */ /* 0x100fe40000004100 */
[----:B------:R-:W-:Y:S02]  /*4360*/  HADD2.F32 R11, -RZ, R9.H1_H1 ;  /* 0x30000009ff0b7230 */ /* 0x000fe40000004100 */
[-C--:B------:R-:W-:Y:S01]  /*4370*/  FMUL.FTZ R9, R15, R43.reuse ;  /* 0x0000002b0f097220 */ /* 0x080fe20000410000 */
[----:B------:R-:W-:Y:S02]  /*4380*/  HADD2.F32 R41, -RZ, R115.H1_H1 ;  /* 0x30000073ff297230 */ /* 0x000fe40000004100 */
[-C--:B------:R-:W-:Y:S01]  /*4390*/  FMUL.FTZ R116, R13, R112.reuse ;  /* 0x000000700d747220 */ /* 0x080fe20000410000 */
[----:B------:R-:W-:Y:S02]  /*43a0*/  HADD2.F32 R42, -RZ, R114.H0_H0 ;  /* 0x20000072ff2a7230 */ /* 0x000fe40000004100 */
[C---:B------:R-:W-:Y:S01]  /*43b0*/  FMUL.FTZ R114, R8.reuse, R43 ;  /* 0x0000002b08727220 */ /* 0x040fe20000410000 */
[----:B------:R-:W-:Y:S01]  /*43c0*/  FMUL.FTZ R112, R11, R112 ;  /* 0x000000700b707220 */ /* 0x000fe20000410000 */
[----:B------:R-:W-:Y:S01]  /*43d0*/  FFMA.FTZ R8, R8, R41, -R9 ;  /* 0x0000002908087223 */ /* 0x000fe20000010809 */
[----:B------:R-:W-:-:S02]  /*43e0*/  HADD2.F32 R109, -RZ, R109.H0_H0 ;  /* 0x2000006dff6d7230 */ /* 0x000fc40000004100 */
[----:B------:R-:W-:Y:S01]  /*43f0*/  FFMA.FTZ R9, R15, R41, R114 ;  /* 0x000000290f097223 */ /* 0x000fe20000010072 */
[-C--:B------:R-:W-:Y:S01]  /*4400*/  FFMA.FTZ R114, R13, R42.reuse, R112 ;  /* 0x0000002a0d727223 */ /* 0x080fe20000010070 */
[----:B------:R-:W-:Y:S01]  /*4410*/  FFMA.FTZ R43, R11, R42, -R116 ;  /* 0x0000002a0b2b7223 */ /* 0x000fe20000010874 */
[--C-:B------:R-:W-:Y:S02]  /*4420*/  HADD2.F32 R13, -RZ, R40.reuse.H0_H0 ;  /* 0x20000028ff0d7230 */ /* 0x100fe40000004100 */
[----:B------:R-:W-:Y:S02]  /*4430*/  HADD2.F32 R40, -RZ, R40.H1_H1 ;  /* 0x30000028ff287230 */ /* 0x000fe40000004100 */
[--C-:B------:R-:W-:Y:S01]  /*4440*/  HADD2.F32 R11, -RZ, R12.reuse.H0_H0 ;  /* 0x2000000cff0b7230 */ /* 0x100fe20000004100 */
[----:B------:R-:W-:Y:S01]  /*4450*/  F2FP.F16.F32.PACK_AB R43, R43, R8 ;  /* 0x000000082b2b723e */ /* 0x000fe200000000ff */
[----:B------:R-:W-:Y:S02]  /*4460*/  HADD2.F32 R41, -RZ, R111.H0_H0 ;  /* 0x2000006fff297230 */ /* 0x000fe40000004100 */
[----:B------:R-:W-:-:S02]  /*4470*/  HADD2.F32 R12, -RZ, R12.H1_H1 ;  /* 0x3000000cff0c7230 */ /* 0x000fc40000004100 */
[----:B------:R-:W-:Y:S02]  /*4480*/  HADD2.F32 R112, -RZ, R118.H0_H0 ;  /* 0x20000076ff707230 */ /* 0x000fe40000004100 */
        /* <DEDUP_REMOVED lines=8> */
[----:B------:R-:W-:Y:S01]  /*4510*/  FFMA.FTZ R116, R11, R42, -R116 ;  /* 0x0000002a0b747223 */ /* 0x000fe20000010874 */
[----:B------:R-:W-:-:S02]  /*4520*/  HADD2.F32 R15, -RZ, R119.H1_H1 ;  /* 0x30000077ff0f7230 */ /* 0x000fc40000004100 */
[----:B------:R-:W-:Y:S01]  /*4530*/  FFMA.FTZ R113, R13, R42, R112 ;  /* 0x0000002a0d717223 */ /* 0x000fe20000010070 */
[----:B------:R-:W-:Y:S02]  /*4540*/  HADD2.F32 R12, -RZ, R39.H0_H0 ;  /* 0x20000027ff0c7230 */ /* 0x000fe40000004100 */
        /* <DEDUP_REMOVED lines=8> */
[----:B------:R-:W-:Y:S02]  /*45d0*/  HADD2.F32 R37, -RZ, R37.H0_H0 ;  /* 0x20000025ff257230 */ /* 0x000fe40000004100 */
[----:B------:R-:W-:Y:S01]  /*45e0*/  FMUL.FTZ R112, R38, R40 ;  /* 0x0000002826707220 */ /* 0x000fe20000410000 */
[-C--:B------:R-:W-:Y:S01]  /*45f0*/  FFMA.FTZ R40, R12, R13.reuse, R15 ;  /* 0x0000000d0c287223 */ /* 0x080fe2000001000f */
[----:B------:R-:W-:Y:S01]  /*4600*/  FFMA.FTZ R42, R11, R13, -R42 ;  /* 0x0000000d0b2a7223 */ /* 0x000fe2000001082a */
[----:B------:R-:W-:Y:S02]  /*4610*/  HADD2.F32 R12, -RZ, R14.H0_H0 ;  /* 0x2000000eff0c7230 */ /* 0x000fe40000004100 */
[----:B------:R-:W-:Y:S01]  /*4620*/  FFMA.FTZ R41, R38, R109, -R41 ;  /* 0x0000006d26297223 */ /* 0x000fe20000010829 */
[----:B------:R-:W-:-:S02]  /*4630*/  HADD2.F32 R13, -RZ, R110.H0_H0 ;  /* 0x2000006eff0d7230 */ /* 0x000fc40000004100 */
[----:B------:R-:W-:Y:S01]  /*4640*/  FFMA.FTZ R39, R39, R109, R112 ;  /* 0x0000006d27277223 */ /* 0x000fe20000010070 */
[----:B------:R-:W-:Y:S02]  /*4650*/  HADD2.F32 R11, -RZ, R10.H0_H0 ;  /* 0x2000000aff0b7230 */ /* 0x000fe40000004100 */
        /* <DEDUP_REMOVED lines=8> */
[----:B------:R-:W-:Y:S02]  /*46e0*/  FMUL.FTZ R37, R10, R37 ;  /* 0x000000250a257220 */ /* 0x000fe40000410000 */
        /* <DEDUP_REMOVED lines=10> */
[----:B------:R-:W-:-:S07]  /*4790*/  F2FP.F16.F32.PACK_AB R14, R14, R109 ;  /* 0x0000006d0e0e723e */ /* 0x000fce00000000ff */
.L_x_14395:
[----:B------:R-:W-:Y:S05]  /*47a0*/  BSYNC B2 ;  /* 0x0000000000027941 */ /* 0x000fea0003800000 */
.L_x_14394:
[----:B------:R-:W-:Y:S01]  /*47b0*/  ISETP.GE.AND P4, PT, R103, R102, PT ;  /* 0x000000666700720c */ /* 0x000fe20003f86270 */
[----:B--2---:R4:W-:-:S12]  /*47c0*/  ST.E.128 desc[UR40][R90.64], R8 ;  /* 0x000000085a007985 */ /* 0x0049d8000c101d28 */
[----:B------:R-:W-:-:S05]  /*47d0*/  @!P4 IMAD.WIDE R92, R103, 0x2, R92 ;  /* 0x00000002675cc825 */ /* 0x000fca00078e025c */
[----:B---3--:R4:W-:Y:S02]  /*47e0*/  @!P4 ST.E.128 desc[UR40][R92.64], R12 ;  /* 0x0000000c5c00c985 */ /* 0x0089e4000c101d28 */
.L_x_14393:
[----:B------:R-:W-:Y:S05]  /*47f0*/  BSYNC B1 ;  /* 0x0000000000017941 */ /* 0x000fea0003800000 */
.L_x_14392:
[----:B------:R-:W-:-:S03]  /*4800*/  UMOV UR4, 0xffffffff ;  /* 0xffffffff00047882 */ /* 0x000fc60000000000 */
[----:B------:R-:W-:Y:S05]  /*4810*/  BRA.DIV UR4, `(.L_x_14396) ;  /* 0x0000017204907947 */ /* 0x000fea000b800000 */
[----:B------:R1:W1:Y:S04]  /*4820*/  SHFL.IDX PT, R38, R101, 0x1, 0x1c1f ;  /* 0x003c1f0065267f89 */ /* 0x00026800000e0000 */
[----:B0-----:R-:W0:Y:S02]  /*4830*/  SHFL.IDX PT, R100, R100, 0x1, 0x1c1f ;  /* 0x003c1f0064647f89 */ /* 0x001e2400000e0000 */
.L_x_14649:
[----:B----4-:R-:W-:-:S05]  /*4840*/  VIADD R8, R23, 0x40 ;  /* 0x0000004017087836 */ /* 0x010fca0000000000 */
[----:B------:R-:W-:-:S13]  /*4850*/  ISETP.GE.OR P4, PT, R8, R98, P1 ;  /* 0x000000620800720c */ /* 0x000fda0000f86670 */
[----:B------:R-:W-:Y:S05]  /*4860*/  @P4 BRA `(.L_x_14381) ;  /* 0x0000000800f44947 */ /* 0x000fea0003800000 */
[----:B------:R-:W4:Y:S01]  /*4870*/  LDL R10, [R1+0x24] ;  /* 0x00002400010a7983 */ /* 0x000f220000100800 */
        /* <DEDUP_REMOVED lines=12> */
[----:B------:R-:W-:Y:S01]  /*4940*/  SHF.R.U32.HI R11, RZ, 0x3, R11 ;  /* 0x00000003ff0b7819 */ /* 0x000fe2000001160b */
[----:B------:R-:W-:Y:S01]  /*4950*/  IMAD.SHL.U32 R39, R9, 0x8, RZ ;  /* 0x0000000809277824 */ /* 0x000fe200078e00ff */
[----:B-1----:R-:W-:-:S04]  /*4960*/  LEA.HI.X R37, R75, R38, R77, 0x1, P4 ;  /* 0x000000264b257211 */ /* 0x002fc800020f0c4d */
[----:B------:R-:W-:-:S04]  /*4970*/  LOP3.LUT R8, R8, 0x38, R39, 0xf8, !PT ;  /* 0x0000003808087812 */ /* 0x000fc800078ef827 */
[----:B------:R-:W-:-:S05]  /*4980*/  LOP3.LUT R8, R8, R11, RZ, 0x3c, !PT ;  /* 0x0000000b08087212 */ /* 0x000fca00078e3cff */
[----:B----4-:R-:W-:Y:S02]  /*4990*/  IMAD.IADD R9, R10, 0x1, R8 ;  /* 0x000000010a097824 */ /* 0x010fe400078e0208 */
[C---:B------:R-:W-:Y:S02]  /*49a0*/  IMAD R8, R18.reuse, 0x1800, R79 ;  /* 0x0000180012087824 */ /* 0x040fe400078e024f */
[----:B------:R-:W-:Y:S02]  /*49b0*/  IMAD R10, R18, 0x1800, R9 ;  /* 0x00001800120a7824 */ /* 0x000fe400078e0209 */
[--C-:B------:R-:W-:Y:S02]  /*49c0*/  IMAD R8, R8, 0x2, R19.reuse ;  /* 0x0000000208087824 */ /* 0x100fe400078e0213 */
[----:B------:R-:W-:-:S04]  /*49d0*/  IMAD R12, R10, 0x2, R19 ;  /* 0x000000020a0c7824 */ /* 0x000fc800078e0213 */
[----:B------:R-:W0:Y:S04]  /*49e0*/  LDS.128 R8, [R8+0x1c400] ;  /* 0x01c4000008087984 */ /* 0x000e280000000c00 */
[----:B------:R-:W1:Y:S01]  /*49f0*/  LDS.128 R12, [R12+0x1c400] ;  /* 0x01c400000c0c7984 */ /* 0x000e620000000c00 */
[----:B------:R-:W-:Y:S05]  /*4a00*/  @P2 BRA `(.L_x_14398) ;  /* 0x0000000400582947 */ /* 0x000fea0003800000 */
[----:B------:R-:W-:Y:S01]  /*4a10*/  SHF.R.U64 R101, R44, 0x10, R45 ;  /* 0x000000102c657819 */ /* 0x000fe2000000122d */
[----:B-1----:R-:W-:Y:S01]  /*4a20*/  IMAD.MOV.U32 R41, RZ, RZ, R14 ;  /* 0x000000ffff297224 */ /* 0x002fe200078e000e */
[----:B------:R-:W-:Y:S01]  /*4a30*/  SHF.R.U32.HI R44, RZ, 0x10, R49 ;  /* 0x00000010ff2c7819 */ /* 0x000fe20000011631 */
[--C-:B------:R-:W-:Y:S01]  /*4a40*/  HADD2.F32 R14, -RZ, R13.reuse.H0_H0 ;  /* 0x2000000dff0e7230 */ /* 0x100fe20000004100 */
[----:B------:R-:W-:Y:S01]  /*4a50*/  MOV R40, R12 ;  /* 0x0000000c00287202 */ /* 0x000fe20000000f00 */
[----:B0-----:R-:W-:Y:S01]  /*4a60*/  IMAD.MOV.U32 R12, RZ, RZ, R10 ;  /* 0x000000ffff0c7224 */ /* 0x001fe200078e000a */
[----:B------:R-:W-:Y:S01]  /*4a70*/  SHF.R.U32.HI R42, RZ, 0x10, R45 ;  /* 0x00000010ff2a7819 */ /* 0x000fe2000001162d */
[----:B------:R-:W-:Y:S01]  /*4a80*/  HADD2.F32 R13, -RZ, R13.H1_H1 ;  /* 0x3000000dff0d7230 */ /* 0x000fe20000004100 */
[--C-:B--2---:R-:W-:Y:S01]  /*4a90*/  SHF.R.U64 R93, R46, 0x10, R47.reuse ;  /* 0x000000102e5d7819 */ /* 0x104fe2000000122f */
[--C-:B------:R-:W-:Y:S01]  /*4aa0*/  HADD2.F32 R10, -RZ, R9.reuse.H0_H0 ;  /* 0x20000009ff0a7230 */ /* 0x100fe20000004100 */
[----:B------:R-:W-:Y:S01]  /*4ab0*/  SHF.R.U32.HI R90, RZ, 0x10, R47 ;  /* 0x00000010ff5a7819 */ /* 0x000fe2000001162f */
[----:B------:R-:W-:Y:S01]  /*4ac0*/  HADD2.F32 R44, -RZ, R44.H0_H0 ;  /* 0x2000002cff2c7230 */ /* 0x000fe20000004100 */
[----:B---3--:R-:W-:Y:S01]  /*4ad0*/  SHF.R.U64 R92, R48, 0x10, R49 ;  /* 0x00000010305c7819 */ /* 0x008fe20000001231 */
[----:B------:R-:W-:Y:S01]  /*4ae0*/  HADD2.F32 R9, -RZ, R9.H1_H1 ;  /* 0x30000009ff097230 */ /* 0x000fe20000004100 */
[----:B------:R-:W-:Y:S01]  /*4af0*/  SHF.R.U64 R49, R50, 0x10, R51 ;  /* 0x0000001032317819 */ /* 0x000fe20000001233 */
[----:B------:R-:W-:-:S02]  /*4b00*/  HADD2.F32 R45, -RZ, R108.H1_H1 ;  /* 0x3000006cff2d7230 */ /* 0x000fc40000004100 */
[-C--:B------:R-:W-:Y:S01]  /*4b10*/  FMUL.FTZ R46, R13, R44.reuse ;  /* 0x0000002c0d2e7220 */ /* 0x080fe20000410000 */
[----:B------:R-:W-:Y:S02]  /*4b20*/  HADD2.F32 R42, -RZ, R42.H0_H0 ;  /* 0x2000002aff2a7230 */ /* 0x000fe40000004100 */
[C---:B------:R-:W-:Y:S01]  /*4b30*/  FMUL.FTZ R44, R9.reuse, R44 ;  /* 0x0000002c092c7220 */ /* 0x040fe20000410000 */
[----:B------:R-:W-:Y:S02]  /*4b40*/  HADD2.F32 R43, -RZ, R106.H1_H1 ;  /* 0x3000006aff2b7230 */ /* 0x000fe40000004100 */
[-C--:B------:R-:W-:Y:S01]  /*4b50*/  FMUL.FTZ R47, R14, R45.reuse ;  /* 0x0000002d0e2f7220 */ /* 0x080fe20000410000 */
[----:B------:R-:W-:Y:S01]  /*4b60*/  SHF.R.U32.HI R50, RZ, 0x10, R51 ;  /* 0x00000010ff327819 */ /* 0x000fe20000011633 */
[-C--:B------:R-:W-:Y:S01]  /*4b70*/  FFMA.FTZ R46, R9, R42.reuse, -R46 ;  /* 0x0000002a092e7223 */ /* 0x080fe2000001082e */
[----:B------:R-:W-:Y:S01]  /*4b80*/  FFMA.FTZ R48, R13, R42, R44 ;  /* 0x0000002a0d307223 */ /* 0x000fe2000001002c */
[C---:B------:R-:W-:Y:S01]  /*4b90*/  FMUL.FTZ R45, R10.reuse, R45 ;  /* 0x0000002d0a2d7220 */ /* 0x040fe20000410000 */
[----:B------:R-:W-:Y:S01]  /*4ba0*/  FFMA.FTZ R47, R10, R43, -R47 ;  /* 0x0000002b0a2f7223 */ /* 0x000fe2000001082f */
[----:B------:R-:W-:-:S02]  /*4bb0*/  HADD2.F32 R42, -RZ, R107.H1_H1 ;  /* 0x3000006bff2a7230 */ /* 0x000fc40000004100 */
[----:B------:R-:W-:Y:S02]  /*4bc0*/  HADD2.F32 R9, -RZ, R11.H0_H0 ;  /* 0x2000000bff097230 */ /* 0x000fe40000004100 */
[----:B------:R-:W-:Y:S01]  /*4bd0*/  FFMA.FTZ R45, R14, R43, R45 ;  /* 0x0000002b0e2d7223 */ /* 0x000fe2000001002d */
[----:B------:R-:W-:Y:S02]  /*4be0*/  HADD2.F32 R10, -RZ, R15.H0_H0 ;  /* 0x2000000fff0a7230 */ /* 0x000fe40000004100 */
[----:B------:R-:W-:Y:S02]  /*4bf0*/  HADD2.F32 R13, -RZ, R105.H1_H1 ;  /* 0x30000069ff0d7230 */ /* 0x000fe40000004100 */
[----:B------:R-:W-:Y:S01]  /*4c00*/  FMUL.FTZ R43, R9, R42 ;  /* 0x0000002a092b7220 */ /* 0x000fe20000410000 */
[----:B------:R-:W-:Y:S01]  /*4c10*/  HADD2.F32 R15, -RZ, R15.H1_H1 ;  /* 0x3000000fff0f7230 */ /* 0x000fe20000004100 */
[----:B------:R-:W-:Y:S01]  /*4c20*/  F2FP.F16.F32.PACK_AB R45, R48, R45 ;  /* 0x0000002d302d723e */ /* 0x000fe200000000ff */
[----:B------:R-:W-:-:S02]  /*4c30*/  HADD2.F32 R44, -RZ, R50.H0_H0 ;  /* 0x20000032ff2c7230 */ /* 0x000fc40000004100 */
[C---:B------:R-:W-:Y:S01]  /*4c40*/  FMUL.FTZ R50, R10.reuse, R42 ;  /* 0x0000002a0a327220 */ /* 0x040fe20000410000 */
[----:B------:R-:W-:Y:S02]  /*4c50*/  HADD2.F32 R11, -RZ, R11.H1_H1 ;  /* 0x3000000bff0b7230 */ /* 0x000fe40000004100 */
[-C--:B------:R-:W-:Y:S01]  /*4c60*/  FFMA.FTZ R51, R10, R13.reuse, R43 ;  /* 0x0000000d0a337223 */ /* 0x080fe2000001002b */
[----:B------:R-:W-:Y:S02]  /*4c70*/  HADD2.F32 R14, -RZ, R90.H0_H0 ;  /* 0x2000005aff0e7230 */ /* 0x000fe40000004100 */
[-C--:B------:R-:W-:Y:S01]  /*4c80*/  FMUL.FTZ R42, R15, R44.reuse ;  /* 0x0000002c0f2a7220 */ /* 0x080fe20000410000 */
        /* <DEDUP_REMOVED lines=8> */
[-C--:B------:R-:W-:Y:S01]  /*4d10*/  FMUL.FTZ R14, R10, R108.reuse ;  /* 0x0000006c0a0e7220 */ /* 0x080fe20000410000 */
[----:B------:R-:W-:Y:S02]  /*4d20*/  HADD2.F32 R40, -RZ, R40.H1_H1 ;  /* 0x30000028ff287230 */ /* 0x000fe40000004100 */
        /* <DEDUP_REMOVED lines=16> */
[----:B------:R-:W-:Y:S01]  /*4e30*/  FMUL.FTZ R42, R8, R107 ;  /* 0x0000006b082a7220 */ /* 0x000fe20000410000 */
[----:B------:R-:W-:Y:S01]  /*4e40*/  HADD2.F32 R12, -RZ, R12.H1_H1 ;  /* 0x3000000cff0c7230 */ /* 0x000fe20000004100 */
[----:B------:R-:W-:Y:S01]  /*4e50*/  F2FP.F16.F32.PACK_AB R51, R90, R51 ;  /* 0x000000335a33723e */ /* 0x000fe200000000ff */
        /* <DEDUP_REMOVED lines=16> */
[----:B------:R-:W-:-:S07]  /*4f60*/  F2FP.F16.F32.PACK_AB R14, R41, R42 ;  /* 0x0000002a290e723e */ /* 0x000fce00000000ff */
.L_x_14398:
[----:B------:R-:W-:Y:S05]  /*4f70*/  BSYNC B1 ;  /* 0x0000000000017941 */ /* 0x000fea0003800000 */
.L_x_14397:
[----:B------:R-:W-:Y:S01]  /*4f80*/  ISETP.GE.AND P2, PT, R39, R102, PT ;  /* 0x000000662700720c */ /* 0x000fe20003f46270 */
[----:B0-----:R0:W-:Y:S02]  /*4f90*/  ST.E.128 desc[UR40][R36.64], R8 ;  /* 0x0000000824007985 */ /* 0x0011e4000c101d28 */
[----:B0-----:R-:W-:Y:S01]  /*4fa0*/  MOV R8, R100 ;  /* 0x0000006400087202 */ /* 0x001fe20000000f00 */
[----:B------:R-:W-:-:S09]  /*4fb0*/  IMAD.MOV.U32 R9, RZ, RZ, R38 ;  /* 0x000000ffff097224 */ /* 0x000fd200078e0026 */
[----:B------:R-:W-:Y:S05]  /*4fc0*/  @P2 BRA `(.L_x_14381) ;  /* 0x00000004001c2947 */ /* 0x000fea0003800000 */
[----:B------:R-:W-:-:S05]  /*4fd0*/  IMAD.WIDE R8, R39, 0x2, R8 ;  /* 0x0000000227087825 */ /* 0x000fca00078e0208 */
[----:B-1----:R0:W-:Y:S01]  /*4fe0*/  ST.E.128 desc[UR40][R8.64], R12 ;  /* 0x0000000c08007985 */ /* 0x0021e2000c101d28 */
[----:B------:R-:W-:Y:S05]  /*4ff0*/  BRA `(.L_x_14381) ;  /* 0x0000000400107947 */ /* 0x000fea0003800000 */
.L_x_14362:
[----:B------:R-:W-:-:S13]  /*5000*/  ISETP.NE.AND P3, PT, R204, 0x3, PT ;  /* 0x00000003cc00780c */ /* 0x000fda0003f65270 */
[----:B------:R-:W-:Y:S05]  /*5010*/  @!P3 BRA `(.L_x_14399) ;  /* 0x000000000004b947 */ /* 0x000fea0003800000 */
[----:B------:R-:W-:Y:S01]  /*5020*/  BPT.TRAP 0x1 ;  /* 0x000000040000795c */ /* 0x000fe20000300000 */
.L_x_14399:
[----:B------:R-:W-:Y:S01]  /*5030*/  IMAD R87, R18, 0x8, R19 ;  /* 0x0000000812577824 */ /* 0x000fe200078e0213 */
[----:B------:R-:W-:Y:S01]  /*5040*/  SHF.L.U32 R99, R205, 0x1f, RZ ;  /* 0x0000001fcd637819 */ /* 0x000fe200000006ff */
[----:B------:R-:W-:Y:S01]  /*5050*/  BSSY B1, `(.L_x_14400) ;  /* 0x0000004000017945 */ /* 0x000fe20003800000 */
[----:B------:R-:W-:Y:S02]  /*5060*/  SHF.R.S32.HI R96, RZ, 0x1f, R95 ;  /* 0x0000001fff607819 */ /* 0x000fe4000001145f */
[----:B------:R-:W0:Y:S02]  /*5070*/  SYNCS.PHASECHK.TRANS64.TRYWAIT P2, [R87+URZ+0x22890], R99 ;  /* 0x02289063570075a7 */ /* 0x000e24000804017f */
[----:B0-----:R-:W-:Y:S05]  /*5080*/  @!P2 BRA `(.L_x_14401) ;  /* 0x0000016800c0a947 */ /* 0x001fea0003800000 */
.L_x_14650:
[----:B------:R-:W-:Y:S05]  /*5090*/  BSYNC B1 ;  /* 0x0000000000017941 */ /* 0x000fea0003800000 */
.L_x_14400:
        /* <DEDUP_REMOVED lines=27> */
.L_x_14654:
        /* <DEDUP_REMOVED lines=13> */
.L_x_14404:
[----:B------:R-:W-:Y:S05]  /*5320*/  BSYNC B1 ;  /* 0x0000000000017941 */ /* 0x000fea0003800000 */
.L_x_14403:
[----:B------:R-:W-:-:S03]  /*5330*/  UMOV UR4, 0xffffffff ;  /* 0xffffffff00047882 */ /* 0x000fc60000000000 */
[----:B------:R-:W-:Y:S05]  /*5340*/  BRA.DIV UR4, `(.L_x_14405) ;  /* 0x0000016a04707947 */ /* 0x000fea000b800000 */
[----:B--2-4-:R2:W4:Y:S04]  /*5350*/  SHFL.IDX PT, R9, R38, 0x1, 0x1c1f ;  /* 0x003c1f0026097f89 */ /* 0x01452800000e0000 */
[----:B---3--:R2:W3:Y:S02]  /*5360*/  SHFL.IDX PT, R37, R36, 0x1, 0x1c1f ;  /* 0x003c1f0024257f89 */ /* 0x0084e400000e0000 */
.L_x_14658:
[----:B------:R-:W-:-:S13]  /*5370*/  ISETP.GE.AND P2, PT, R39, 0x41, PT ;  /* 0x000000412700780c */ /* 0x000fda0003f46270 */
[----:B------:R-:W-:Y:S05]  /*5380*/  @!P2 BRA `(.L_x_14381) ;  /* 0x00000000002ca947 */ /* 0x000fea0003800000 */
[----:B------:R-:W-:Y:S02]  /*5390*/  ULDC UR4, c[0x0][0x2f4] ;  /* 0x0000bd0000047ab9 */ /* 0x000fe40000000800 */
[----:B------:R-:W-:-:S13]  /*53a0*/  ISETP.GE.AND P2, PT, R16, UR4, PT ;  /* 0x0000000410007c0c */ /* 0x000fda000bf46270 */
[----:B---3--:R-:W-:-:S04]  /*53b0*/  @!P2 LEA R14, P4, R16, R37, 0x1 ;  /* 0x00000025100ea211 */ /* 0x008fc800078808ff */
[----:B----4-:R-:W-:Y:S02]  /*53c0*/  @!P2 LEA.HI.X R15, R16, R9, R17, 0x1, P4 ;  /* 0x00000009100fa211 */ /* 0x010fe400020f0c11 */
[----:B------:R-:W-:-:S13]  /*53d0*/  ISETP.GE.AND P4, PT, R2, UR4, PT ;  /* 0x0000000402007c0c */ /* 0x000fda000bf86270 */
[----:B------:R-:W-:-:S04]  /*53e0*/  @!P4 LEA R12, P5, R2, R37, 0x1 ;  /* 0x00000025020cc211 */ /* 0x000fc800078a08ff */
[----:B------:R-:W-:Y:S02]  /*53f0*/  @!P4 LEA.HI.X R13, R2, R9, R203, 0x1, P5 ;  /* 0x00000009020dc211 */ /* 0x000fe400028f0ccb */
[----:B------:R-:W3:Y:S04]  /*5400*/  @!P2 LDS.128 R8, [R93+0x2000] ;  /* 0x002000005d08a984 */ /* 0x000ee80000000c00 */
[----:B---3--:R-:W-:Y:S04]  /*5410*/  @!P2 ST.E.128 desc[UR40][R14.64], R8 ;  /* 0x000000080e00a985 */ /* 0x008fe8000c101d28 */
[----:B------:R-:W3:Y:S04]  /*5420*/  @!P4 LDS.128 R8, [R92+0x2000] ;  /* 0x002000005c08c984 */ /* 0x000ee80000000c00 */
[----:B---3--:R3:W-:Y:S02]  /*5430*/  @!P4 ST.E.128 desc[UR40][R12.64], R8 ;  /* 0x000000080c00c985 */ /* 0x0087e4000c101d28 */
.L_x_14381:
[----:B------:R-:W-:Y:S05]  /*5440*/  BSYNC B0 ;  /* 0x0000000000007941 */ /* 0x000fea0003800000 */
.L_x_14361:
[----:B0--34-:R-:W0:Y:S01]  /*5450*/  S2R R8, SR_TID.X ;  /* 0x0000000000087919 */ /* 0x019e220000002100 */
        /* <DEDUP_REMOVED lines=16> */
.L_x_14407:
[----:B------:R-:W-:Y:S05]  /*5560*/  BSYNC B0 ;  /* 0x0000000000007941 */ /* 0x000fea0003800000 */
.L_x_14406:
[----:B------:R-:W3:Y:S01]  /*5570*/  SYNCS.PHASECHK.TRANS64.TRYWAIT P3, [R87+URZ+0x228b0], R99 ;  /* 0x0228b063570075a7 */ /* 0x000ee2000806017f */
[----:B------:R-:W-:Y:S04]  /*5580*/  BSSY B0, `(.L_x_14408) ;  /* 0x0000002000007945 */ /* 0x000fe80003800000 */
[----:B---3--:R-:W-:Y:S05]  /*5590*/  @!P3 BRA `(.L_x_14409) ;  /* 0x000001680028b947 */ /* 0x008fea0003800000 */
.L_x_14659:
[----:B------:R-:W-:Y:S05]  /*55a0*/  BSYNC B0 ;  /* 0x0000000000007941 */ /* 0x000fea0003800000 */
.L_x_14408:
[----:B------:R4:W5:Y:S01]  /*55b0*/  LDL R50, [R1+0x18] ;  /* 0x0000180001327983 */ /* 0x0009620000100800 */
[----:B------:R-:W-:-:S03]  /*55c0*/  ULDC.64 UR4, c[0x0][0x328] ;  /* 0x0000ca0000047ab9 */ /* 0x000fc60000000a00 */
[----:B------:R4:W5:Y:S04]  /*55d0*/  LDL R49, [R1+0x14] ;  /* 0x0000140001317983 */ /* 0x0009680000100800 */
[----:B------:R4:W5:Y:S04]  /*55e0*/  LDL R48, [R1+0x10] ;  /* 0x0000100001307983 */ /* 0x0009680000100800 */
[----:B------:R4:W5:Y:S04]  /*55f0*/  LDL R47, [R1+0xc] ;  /* 0x00000c00012f7983 */ /* 0x0009680000100800 */
[----:B------:R4:W5:Y:S04]  /*5600*/  LDL R46, [R1+0x8] ;  /* 0x00000800012e7983 */ /* 0x0009680000100800 */
[----:B------:R4:W5:Y:S01]  /*5610*/  LDL R45, [R1+0x4] ;  /* 0x00000400012d7983 */ /* 0x0009620000100800 */
[----:B------:R-:W-:Y:S01]  /*5620*/  IMAD R96, R96, UR4, RZ ;  /* 0x0000000460607c24 */ /* 0x000fe2000f8e02ff */
[----:B------:R-:W-:Y:S01]  /*5630*/  BSSY B0, `(.L_x_14410) ;  /* 0x0000043000007945 */ /* 0x000fe20003800000 */
[----:B0-----:R-:W-:-:S04]  /*5640*/  IMAD.WIDE.U32 R8, R95, UR4, RZ ;  /* 0x000000045f087c25 */ /* 0x001fc8000f8e00ff */
[----:B------:R-:W-:Y:S01]  /*5650*/  IMAD R95, R95, UR5, R96 ;  /* 0x000000055f5f7c24 */ /* 0x000fe2000f8e0260 */
[----:B------:R-:W-:Y:S01]  /*5660*/  ULDC.64 UR4, c[0x0][0x338] ;  /* 0x0000ce0000047ab9 */ /* 0x000fe20000000a00 */
[----:B------:R-:W-:Y:S02]  /*5670*/  IMAD.IADD R98, R98, 0x1, -R23 ;  /* 0x0000000162627824 */ /* 0x000fe400078e0a17 */
        /* <DEDUP_REMOVED lines=14> */
[----:B------:R4:W0:Y:S01]  /*5760*/  SHFL.IDX PT, R43, R39, RZ, 0x1c1f ;  /* 0x001c1fff272b7589 */ /* 0x00082200000e0000 */
[----:B------:R-:W-:Y:S01]  /*5770*/  ISETP.GE.AND P3, PT, R98, 0x1, PT ;  /* 0x000000016200780c */ /* 0x000fe20003f66270 */
[--C-:B------:R-:W-:Y:S01]  /*5780*/  IMAD R42, R9, 0x2, R27.reuse ;  /* 0x00000002092a7824 */ /* 0x100fe200078e021b */
[----:B------:R-:W-:Y:S01]  /*5790*/  IADD3 R8, R64, R9, RZ ;  /* 0x0000000940087210 */ /* 0x000fe20007ffe0ff */
[----:B------:R4:W0:Y:S04]  /*57a0*/  SHFL.IDX PT, R41, R40, RZ, 0x1c1f ;  /* 0x001c1fff28297589 */ /* 0x00082800000e0000 */
[----:B------:R-:W-:-:S06]  /*57b0*/  IMAD R44, R8, 0x2, R27 ;  /* 0x00000002082c7824 */ /* 0x000fcc00078e021b */
[----:B----4-:R-:W-:Y:S05]  /*57c0*/  @!P3 BRA `(.L_x_14411) ;  /* 0x0000000000a4b947 */ /* 0x010fea0003800000 */
[----:B------:R-:W-:Y:S02]  /*57d0*/  ISETP.NE.AND P5, PT, R80, RZ, PT ;  /* 0x000000ff5000720c */ /* 0x000fe40003fa5270 */
[----:B------:R-:W-:Y:S02]  /*57e0*/  ISETP.NE.AND P4, PT, R81, RZ, PT ;  /* 0x000000ff5100720c */ /* 0x000fe40003f85270 */
[----:B-12---:R-:W-:-:S09]  /*57f0*/  PRMT R38, R3, 0x8880, RZ ;  /* 0x0000888003267816 */ /* 0x006fd200000000ff */
[----:B------:R-:W1:Y:S01]  /*5800*/  @P5 LDS.128 R8, [R42] ;  /* 0x000000002a085984 */ /* 0x000e620000000c00 */
[----:B0-----:R-:W-:-:S04]  /*5810*/  @P5 LEA R36, P3, R16, R43, 0x1 ;  /* 0x0000002b10245211 */ /* 0x001fc800078608ff */
[----:B------:R-:W-:Y:S02]  /*5820*/  @P5 LEA.HI.X R37, R16, R41, R17, 0x1, P3 ;  /* 0x0000002910255211 */ /* 0x000fe400018f0c11 */
[----:B------:R-:W-:-:S04]  /*5830*/  @P4 LEA R14, P3, R2, R43, 0x1 ;  /* 0x0000002b020e4211 */ /* 0x000fc800078608ff */
[----:B------:R-:W-:Y:S02]  /*5840*/  @P4 LEA.HI.X R15, R2, R41, R203, 0x1, P3 ;  /* 0x00000029020f4211 */ /* 0x000fe400018f0ccb */
[----:B------:R-:W-:-:S13]  /*5850*/  ISETP.NE.AND P3, PT, R82, RZ, PT ;  /* 0x000000ff5200720c */ /* 0x000fda0003f65270 */
[----:B------:R-:W-:-:S04]  /*5860*/  @P3 LEA R12, P6, R210, R43, 0x1 ;  /* 0x0000002bd20c3211 */ /* 0x000fc800078c08ff */
[----:B-----5:R-:W-:Y:S01]  /*5870*/  @P3 LEA.HI.X R13, R210, R41, R50, 0x1, P6 ;  /* 0x00000029d20d3211 */ /* 0x020fe200030f0c32 */
[----:B-1----:R0:W-:Y:S01]  /*5880*/  @P5 ST.E.128 desc[UR40][R36.64], R8 ;  /* 0x0000000824005985 */ /* 0x0021e2000c101d28 */
        /* <DEDUP_REMOVED lines=29> */
.L_x_14411:
[----:B------:R-:W-:Y:S05]  /*5a60*/  BSYNC B0 ;  /* 0x0000000000007941 */ /* 0x000fea0003800000 */
.L_x_14410:
[----:B------:R-:W-:Y:S01]  /*5a70*/  ISETP.GE.AND P3, PT, R98, 0x41, PT ;  /* 0x000000416200780c */ /* 0x000fe20003f66270 */
[----:B0-----:R0:W0:Y:S01]  /*5a80*/  SHFL.IDX PT, R41, R40, 0x1, 0x1c1f ;  /* 0x003c1f0028297f89 */ /* 0x00102200000e0000 */
[----:B------:R-:W-:Y:S03]  /*5a90*/  BSSY B0, `(.L_x_14412) ;  /* 0x000002c000007945 */ /* 0x000fe60003800000 */
[----:B------:R-:W0:Y:S08]  /*5aa0*/  SHFL.IDX PT, R39, R39, 0x1, 0x1c1f ;  /* 0x003c1f0027277f89 */ /* 0x000e3000000e0000 */
[----:B------:R-:W-:Y:S05]  /*5ab0*/  @!P3 BRA `(.L_x_14413) ;  /* 0x0000000000a4b947 */ /* 0x000fea0003800000 */
[----:B------:R-:W-:Y:S02]  /*5ac0*/  ISETP.NE.AND P5, PT, R80, RZ, PT ;  /* 0x000000ff5000720c */ /* 0x000fe40003fa5270 */
[----:B------:R-:W-:Y:S02]  /*5ad0*/  ISETP.NE.AND P4, PT, R81, RZ, PT ;  /* 0x000000ff5100720c */ /* 0x000fe40003f85270 */
[----:B-12---:R-:W-:-:S09]  /*5ae0*/  PRMT R38, R3, 0x8880, RZ ;  /* 0x0000888003267816 */ /* 0x006fd200000000ff */
[----:B----4-:R-:W1:Y:S01]  /*5af0*/  @P5 LDS.128 R8, [R42+0x2000] ;  /* 0x002000002a085984 */ /* 0x010e620000000c00 */
        /* <DEDUP_REMOVED lines=37> */
.L_x_14413:
[----:B------:R-:W-:Y:S05]  /*5d50*/  BSYNC B0 ;  /* 0x0000000000007941 */ /* 0x000fea0003800000 */
.L_x_14412:
[----:B------:R-:W-:Y:S01]  /*5d60*/  @!PT LDS RZ, [RZ] ;  /* 0x00000000fffff984 */ /* 0x000fe20000000800 */
[----:B------:R-:W-:Y:S01]  /*5d70*/  @!PT LDS RZ, [RZ] ;  /* 0x00000000fffff984 */ /* 0x000fe20000000800 */
[----:B------:R-:W-:Y:S01]  /*5d80*/  @!PT LDS RZ, [RZ] ;  /* 0x00000000fffff984 */ /* 0x000fe20000000800 */
[----:B------:R-:W-:Y:S01]  /*5d90*/  @!PT LDS RZ, [RZ] ;  /* 0x00000000fffff984 */ /* 0x000fe20000000800 */
[----:B------:R1:W-:Y:S06]  /*5da0*/  MEMBAR.ALL.CTA ;  /* 0x0000000000007992 */ /* 0x0003ec0000008000 */
[----:B-1----:R-:W1:Y:S01]  /*5db0*/  FENCE.VIEW.ASYNC.S ;  /* 0x00000000000073c6 */ /* 0x002e620000000000 */
[----:B---3--:R-:W-:Y:S01]  /*5dc0*/  @!P2 VIADD R87, R87, 0x228c0 ;  /* 0x000228c05757a836 */ /* 0x008fe20000000000 */
[----:B-1----:R1:W-:Y:S01]  /*5dd0*/  BAR.SYNC.DEFER_BLOCKING R62, 0x80 ;  /* 0x0002003e0000751d */ /* 0x0023e20000010000 */
[----:B------:R-:W-:Y:S01]  /*5de0*/  ISETP.NE.AND P3, PT, R89, RZ, PT ;  /* 0x000000ff5900720c */ /* 0x000fe20003f65270 */
[----:B------:R-:W-:-:S02]  /*5df0*/  VIADD R18, R18, 0x1 ;  /* 0x0000000112127836 */ /* 0x000fc40000000000 */
[----:B------:R-:W-:-:S04]  /*5e00*/  @!P2 PRMT R87, RZ, 0x654, R87 ;  /* 0x00000654ff57a816 */ /* 0x000fc80000000057 */
[----:B------:R1:W-:Y:S01]  /*5e10*/  @!P2 SYNCS.ARRIVE.TRANS64.RED.A1T0 RZ, [R87+URZ], RZ ;  /* 0x000000ff57ffa9a7 */ /* 0x0003e2000810043f */
[----:B------:R-:W-:-:S04]  /*5e20*/  ISETP.NE.AND P2, PT, R18, 0x2, PT ;  /* 0x000000021200780c */ /* 0x000fc80003f45270 */
[----:B0---4-:R-:W-:Y:S02]  /*5e30*/  SEL R8, RZ, 0x1, P2 ;  /* 0x00000001ff087807 */ /* 0x011fe40001000000 */
[----:B------:R-:W-:Y:S02]  /*5e40*/  SEL R18, R18, RZ, P2 ;  /* 0x000000ff12127207 */ /* 0x000fe40001000000 */
[----:B------:R-:W-:Y:S01]  /*5e50*/  LOP3.LUT R205, R205, R8, RZ, 0x3c, !PT ;  /* 0x00000008cdcd7212 */ /* 0x000fe200078e3cff */
[----:B------:R-:W-:Y:S06]  /*5e60*/  @P3 BRA `(.L_x_14414) ;  /* 0xffffffc400643947 */ /* 0x000fec000383ffff */
[----:B------:R-:W0:Y:S01]  /*5e70*/  S2R R9, SR_TID.X ;  /* 0x0000000000097919 */ /* 0x000e220000002100 */
[----:B------:R-:W-:Y:S02]  /*5e80*/  PLOP3.LUT P0, PT, PT, PT, PT, 0x8, 0x0 ;  /* 0x000000000000781c */ /* 0x000fe40003f0e170 */
[----:B0-----:R-:W-:-:S04]  /*5e90*/  SHF.R.U32.HI R9, RZ, 0x7, R9 ;  /* 0x00000007ff097819 */ /* 0x001fc80000011609 */
[----:B------:R-:W-:-:S13]  /*5ea0*/  ISETP.NE.AND P3, PT, R9, 0x1, PT ;  /* 0x000000010900780c */ /* 0x000fda0003f65270 */
[----:B------:R-:W-:Y:S06]  /*5eb0*/  @!P3 BAR.ARV 0x9, 0x100 ;  /* 0x024400000000bb1d */ /* 0x000fec0000002000 */
.L_x_14356:
[----:B------:R-:W0:Y:S01]  /*5ec0*/  LDC R0, c[0x0][0x448] ;  /* 0x00011200ff007b82 */ /* 0x000e220000000800 */
        /* <DEDUP_REMOVED lines=19> */
[----:B-1----:R-:W-:Y:S02]  /*6000*/  CS2R R62, SRZ ;  /* 0x00000000003e7805 */ /* 0x002fe4000001ff00 */
[----:B------:R-:W-:Y:S02]  /*6010*/  CS2R R84, SRZ ;  /* 0x0000000000547805 */ /* 0x000fe4000001ff00 */
[----:B------:R-:W-:Y:S02]  /*6020*/  CS2R R168, SRZ ;  /* 0x0000000000a87805 */ /* 0x000fe4000001ff00 */
[----:B------:R-:W-:Y:S02]  /*6030*/  CS2R R60, SRZ ;  /* 0x00000000003c7805 */ /* 0x000fe4000001ff00 */
[----:B0-----:R-:W-:Y:S01]  /*6040*/  ISETP.NE.AND P1, PT, R0, 0x1, PT ;  /* 0x000000010000780c */ /* 0x001fe20003f25270 */
[----:B------:R-:W-:Y:S01]  /*6050*/  VIADD R0, R229, 0x7f ;  /* 0x0000007fe5007836 */ /* 0x000fe20000000000 */
[----:B------:R-:W-:-:S02]  /*6060*/  CS2R R54, SRZ ;  /* 0x0000000000367805 */ /* 0x000fc4000001ff00 */
[----:B------:R-:W-:Y:S02]  /*6070*/  CS2R R80, SRZ ;  /* 0x0000000000507805 */ /* 0x000fe4000001ff00 */
[----:B------:R-:W-:Y:S02]  /*6080*/  CS2R R52, SRZ ;  /* 0x0000000000347805 */ /* 0x000fe4000001ff00 */
[----:B-----5:R-:W-:Y:S02]  /*6090*/  CS2R R48, SRZ ;  /* 0x0000000000307805 */ /* 0x020fe4000001ff00 */
        /* <DEDUP_REMOVED lines=12> */
[----:B--2---:R-:W-:Y:S02]  /*6160*/  CS2R R92, SRZ ;  /* 0x00000000005c7805 */ /* 0x004fe4000001ff00 */
        /* <DEDUP_REMOVED lines=18> */
[----:B------:R-:W-:Y:S01]  /*6290*/  CS2R R14, SRZ ;  /* 0x00000000000e7805 */ /* 0x000fe2000001ff00 */
[----:B0-----:R-:W-:Y:S01]  /*62a0*/  @P1 IMAD.HI.U32 R3, R0, R3, RZ ;  /* 0x0000000300031227 */ /* 0x001fe200078e00ff */
[----:B------:R-:W-:Y:S02]  /*62b0*/  CS2R R44, SRZ ;  /* 0x00000000002c7805 */ /* 0x000fe4000001ff00 */
[----:B------:R-:W-:Y:S02]  /*62c0*/  CS2R R12, SRZ ;  /* 0x00000000000c7805 */ /* 0x000fe4000001ff00 */
[----:B------:R-:W-:Y:S02]  /*62d0*/  CS2R R38, SRZ ;  /* 0x0000000000267805 */ /* 0x000fe4000001ff00 */
[----:B------:R-:W-:-:S02]  /*62e0*/  CS2R R36, SRZ ;  /* 0x0000000000247805 */ /* 0x000fc4000001ff00 */
[----:B------:R-:W-:Y:S02]  /*62f0*/  CS2R R10, SRZ ;  /* 0x00000000000a7805 */ /* 0x000fe4000001ff00 */
[----:B------:R-:W-:Y:S02]  /*6300*/  CS2R R6, SRZ ;  /* 0x0000000000067805 */ /* 0x000fe4000001ff00 */
[----:B-1----:R-:W-:Y:S02]  /*6310*/  @P1 SHF.R.U32.HI R0, RZ, R4, R3 ;  /* 0x00000004ff001219 */ /* 0x002fe40000011603 */
[----:B------:R-:W-:Y:S02]  /*6320*/  CS2R R28, SRZ ;  /* 0x00000000001c7805 */ /* 0x000fe4000001ff00 */
[----:B------:R-:W-:Y:S02]  /*6330*/  PLOP3.LUT P1, PT, PT, PT, PT, 0x80, 0x0 ;  /* 0x000000000000781c */ /* 0x000fe40003f2f070 */
[----:B------:R-:W-:Y:S01]  /*6340*/  IADD3 R0, R31, R0, RZ ;  /* 0x000000001f007210 */ /* 0x000fe20007ffe0ff */
[----:B------:R-:W-:-:S04]  /*6350*/  IMAD.MOV.U32 R31, RZ, RZ, RZ ;  /* 0x000000ffff1f7224 */ /* 0x000fc800078e00ff */
[----:B------:R-:W-:-:S05]  /*6360*/  IMAD.HI R0, R0, 0x2aaaaaab, RZ ;  /* 0x2aaaaaab00007827 */ /* 0x000fca00078e02ff */
[----:B------:R-:W-:-:S04]  /*6370*/  SHF.R.U32.HI R3, RZ, 0x1f, R0 ;  /* 0x0000001fff037819 */ /* 0x000fc80000011600 */
[----:B------:R-:W-:Y:S01]  /*6380*/  LEA.HI.SX32 R0, R0, R3, 0x1c ;  /* 0x0000000300007211 */ /* 0x000fe200078fe2ff */
[----:B------:R-:W-:-:S03]  /*6390*/  IMAD.MOV.U32 R3, RZ, RZ, RZ ;  /* 0x000000ffff037224 */ /* 0x000fc600078e00ff */
[----:B------:R-:W-:-:S04]  /*63a0*/  VIMNMX R177, R177, R0, PT ;  /* 0x00000000b1b17248 */ /* 0x000fc80003fe0100 */
[----:B------:R-:W-:Y:S01]  /*63b0*/  ISETP.GE.AND P2, PT, R177, 0x1, PT ;  /* 0x00000001b100780c */ /* 0x000fe20003f46270 */
[----:B------:R-:W-:-:S12]  /*63c0*/  @P0 BRA `(.L_x_14415) ;  /* 0x00000000000c0947 */ /* 0x000fd80003800000 */
[----:B------:R-:W0:Y:S01]  /*63d0*/  FENCE.VIEW.ASYNC.G ;  /* 0x00000000000073c6 */ /* 0x000e220000000100 */
[----:B------:R-:W-:Y:S05]  /*63e0*/  WARPSYNC.ALL ;  /* 0x0000000000007948 */ /* 0x000fea0003800000 */
[----:B0-----:R-:W-:Y:S06]  /*63f0*/  BAR.ARV 0xc, 0x180 ;  /* 0x0306000000007b1d */ /* 0x001fec0000002000 */
.L_x_14415:
[----:B------:R-:W-:Y:S01]  /*6400*/  IMAD.MOV.U32 R25, RZ, RZ, RZ ;  /* 0x000000ffff197224 */ /* 0x000fe200078e00ff */
[----:B------:R-:W-:Y:S01]  /*6410*/  MOV R0, RZ ;  /* 0x000000ff00007202 */ /* 0x000fe20000000f00 */
        /* <DEDUP_REMOVED lines=9> */
.L_x_14662:
        /* <DEDUP_REMOVED lines=26> */
.L_x_14419:
[----:B------:R-:W-:Y:S05]  /*6650*/  BSYNC B6 ;  /* 0x0000000000067941 */ /* 0x000fea0003800000 */
.L_x_14418:
        /* <DEDUP_REMOVED lines=13> */
.L_x_14423:
[----:B-1----:R1:W2:Y:S02]  /*6730*/  SYNCS.PHASECHK.TRANS64.TRYWAIT P0, [R19+URZ+0x22800], R0 ;  /* 0x02280000130075a7 */ /* 0x0022a4000800017f */
[----:B--2---:R-:W-:Y:S05]  /*6740*/  @!P0 NANOSLEEP.SYNCS 0x989680 ;  /* 0x009896800000895d */ /* 0x004fea0003900000 */
[----:B------:R-:W2:Y:S02]  /*6750*/  @!P0 SYNCS.PHASECHK.TRANS64 P0, [R19+URZ+0x22800], R0 ;  /* 0x02280000130085a7 */ /* 0x000ea4000800007f */
[----:B--2---:R-:W-:Y:S05]  /*6760*/  @!P0 BRA `(.L_x_14423) ;  /* 0xfffffffc00f08947 */ /* 0x004fea000383ffff */
.L_x_14422:
[----:B------:R-:W-:Y:S05]  /*6770*/  BSYNC B0 ;  /* 0x0000000000007941 */ /* 0x000fea0003800000 */
.L_x_14421:
[----:B------:R-:W-:Y:S05]  /*6780*/  BRA `(.L_x_14424) ;  /* 0x0000002c00747947 */ /* 0x000fea0003800000 */
.L_x_14420:
        /* <DEDUP_REMOVED lines=30> */
.L_x_14426:
[----:B------:R-:W-:Y:S05]  /*6970*/  BSYNC B6 ;  /* 0x0000000000067941 */ /* 0x000fea0003800000 */
.L_x_14425:
        /* <DEDUP_REMOVED lines=8> */
[----:B------:R-:W-:Y:S01]  /*6a00*/  MOV R8, R26 ;  /* 0x0000001a00087202 */ /* 0x000fe20000000f00 */
[----:B------:R-:W-:Y:S01]  /*6a10*/  ULDC.64 UR6, c[0x0][0x408] ;  /* 0x0001020000067ab9 */ /* 0x000fe20000000a00 */
        /* <DEDUP_REMOVED lines=35> */
.L_x_14668:
        /* <DEDUP_REMOVED lines=10> */
[----:B--2---:R-:W-:Y:S01]  /*6cf0*/  MOV R10, R0 ;  /* 0x00000000000a7202 */ /* 0x004fe20000000f00 */
[----:B-1----:R-:W-:Y:S01]  /*6d00*/  IMAD.MOV.U32 R11, RZ, RZ, R3 ;  /* 0x000000ffff0b7224 */ /* 0x002fe200078e0003 */
[----:B------:R-:W-:Y:S02]  /*6d10*/  ISETP.GE.AND P3, PT, R206, UR4, PT ;  /* 0x00000004ce007c0c */ /* 0x000fe4000bf66270 */
[----:B------:R-:W-:Y:S02]  /*6d20*/  CS2R R28, SRZ ;  /* 0x00000000001c7805 */ /* 0x000fe4000001ff00 */
[----:B------:R-:W-:Y:S01]  /*6d30*/  ISETP.GE.AND P2, PT, R200, UR4, PT ;  /* 0x00000004c8007c0c */ /* 0x000fe2000bf46270 */
[----:B---3--:R-:W-:-:S08]  /*6d40*/  IMAD.MOV.U32 R15, RZ, RZ, R5 ;  /* 0x000000ffff0f7224 */ /* 0x008fd000078e0005 */
[----:B------:R-:W-:Y:S01]  /*6d50*/  @!P3 IMAD.SHL.U32 R35, R206, 0x2, RZ ;  /* 0x00000002ce23b824 */ /* 0x000fe200078e00ff */
        /* <DEDUP_REMOVED lines=14> */
.L_x_14431:
[----:B------:R-:W-:Y:S05]  /*6e40*/  BSYNC B1 ;  /* 0x0000000000017941 */ /* 0x000fea0003800000 */
.L_x_14430:
[----:B-1---5:R-:W-:Y:S01]  /*6e50*/  IMAD.MOV.U32 R3, RZ, RZ, R21 ;  /* 0x000000ffff037224 */ /* 0x022fe200078e0015 */
[----:B--2---:R-:W-:Y:S01]  /*6e60*/  MOV R0, R20 ;  /* 0x0000001400007202 */ /* 0x004fe20000000f00 */
[----:B------:R-:W-:Y:S01]  /*6e70*/  IMAD.MOV.U32 R9, RZ, RZ, R29 ;  /* 0x000000ffff097224 */ /* 0x000fe200078e001d */
[----:B------:R-:W-:Y:S01]  /*6e80*/  UMOV UR4, 0xffffffff ;  /* 0xffffffff00047882 */ /* 0x000fe20000000000 */
        /* <DEDUP_REMOVED lines=9> */
[----:B------:R-:W-:Y:S02]  /*6f20*/  PRMT R43, R43, 0x5410, R0 ;  /* 0x000054102b2b7816 */ /* 0x000fe40000000000 */
[----:B------:R-:W-:Y:S02]  /*6f30*/  PRMT R44, R3, 0x5410, R9 ;  /* 0x00005410032c7816 */ /* 0x000fe40000000009 */
[----:B------:R-:W-:Y:S01]  /*6f40*/  PRMT R37, R37, 0x5410, R5 ;  /* 0x0000541025257816 */ /* 0x000fe20000000005 */
[----:B------:R-:W-:Y:S06]  /*6f50*/  BRA.DIV UR4, `(.L_x_14432) ;  /* 0x0000015204787947 */ /* 0x000fec000b800000 */
[----:B------:R1:W2:Y:S04]  /*6f60*/  SHFL.IDX PT, R3, R6, 0x1, 0x1c1f ;  /* 0x003c1f0006037f89 */ /* 0x0002a800000e0000 */
[----:B------:R1:W3:Y:S04]  /*6f70*/  SHFL.IDX PT, R0, R4, 0x1, 0x1c1f ;  /* 0x003c1f0004007f89 */ /* 0x0002e800000e0000 */
[----:B------:R1:W0:Y:S04]  /*6f80*/  SHFL.IDX PT, R5, R8, 0x1, 0x1c1f ;  /* 0x003c1f0008057f89 */ /* 0x00022800000e0000 */
[----:B----4-:R1:W4:Y:S02]  /*6f90*/  SHFL.IDX PT, R14, R7, 0x1, 0x1c1f ;  /* 0x003c1f00070e7f89 */ /* 0x01032400000e0000 */
.L_x_14674:
[----:B01----:R-:W5:Y:S04]  /*6fa0*/  LDL R6, [R1+0x44] ;  /* 0x0000440001067983 */ /* 0x003f680000100800 */
[----:B------:R-:W2:Y:S01]  /*6fb0*/  LDL R39, [R1+0x48] ;  /* 0x0000480001277983 */ /* 0x000ea20000100800 */
[----:B------:R-:W-:Y:S01]  /*6fc0*/  VIADD R33, R33, 0x40 ;  /* 0x0000004021217836 */ /* 0x000fe20000000000 */
[----:B------:R-:W-:Y:S01]  /*6fd0*/  BSSY B1, `(.L_x_14433) ;  /* 0x0000022000017945 */ /* 0x000fe20003800000 */
[----:B------:R-:W-:Y:S02]  /*6fe0*/  CS2R R10, SRZ ;  /* 0x00000000000a7805 */ /* 0x000fe4000001ff00 */
[----:B------:R-:W-:Y:S02]  /*6ff0*/  CS2R R8, SRZ ;  /* 0x0000000000087805 */ /* 0x000fe4000001ff00 */
[----:B------:R-:W-:-:S02]  /*7000*/  CS2R R12, SRZ ;  /* 0x00000000000c7805 */ /* 0x000fc4000001ff00 */
[----:B------:R-:W-:Y:S02]  /*7010*/  ISETP.GE.AND P0, PT, R33, R38, PT ;  /* 0x000000262100720c */ /* 0x000fe40003f06270 */
[----:B-----5:R-:W-:-:S04]  /*7020*/  LEA.HI R4, R6, R6, RZ, 0x1 ;  /* 0x0000000606047211 */ /* 0x020fc800078f08ff */
[----:B------:R-:W-:Y:S01]  /*7030*/  LOP3.LUT R4, R4, 0xfffffffe, RZ, 0xc0, !PT ;  /* 0xfffffffe04047812 */ /* 0x000fe200078ec0ff */
[----:B--2---:R-:W-:-:S04]  /*7040*/  IMAD.SHL.U32 R33, R39, 0x40, RZ ;  /* 0x0000004027217824 */ /* 0x004fc800078e00ff */
[----:B------:R-:W-:-:S05]  /*7050*/  IMAD.IADD R4, R6, 0x1, -R4 ;  /* 0x0000000106047824 */ /* 0x000fca00078e0a04 */
[----:B------:R-:W-:Y:S01]  /*7060*/  SHF.L.U32 R36, R4, 0x1f, RZ ;  /* 0x0000001f04247819 */ /* 0x000fe200000006ff */
[----:B------:R-:W-:Y:S06]  /*7070*/  @P0 BRA `(.L_x_14434) ;  /* 0x00000000005c0947 */ /* 0x000fec0003800000 */
[----:B------:R-:W2:Y:S01]  /*7080*/  LDL R15, [R1+0x50] ;  /* 0x00005000010f7983 */ /* 0x000ea20000100800 */
[----:B------:R-:W-:Y:S01]  /*7090*/  ULDC UR4, c[0x0][0x3f4] ;  /* 0x0000fd0000047ab9 */ /* 0x000fe20000000800 */
[----:B------:R-:W-:Y:S01]  /*70a0*/  MOV R7, R3 ;  /* 0x0000000300077202 */ /* 0x000fe20000000f00 */
[----:B---3--:R-:W-:Y:S01]  /*70b0*/  IMAD.MOV.U32 R6, RZ, RZ, R0 ;  /* 0x000000ffff067224 */ /* 0x008fe200078e0000 */
[----:B------:R-:W-:Y:S02]  /*70c0*/  ISETP.GE.AND P3, PT, R206, UR4, PT ;  /* 0x00000004ce007c0c */ /* 0x000fe4000bf66270 */
[----:B------:R-:W-:Y:S02]  /*70d0*/  CS2R R10, SRZ ;  /* 0x00000000000a7805 */ /* 0x000fe4000001ff00 */
[----:B------:R-:W-:-:S09]  /*70e0*/  ISETP.GE.AND P2, PT, R200, UR4, PT ;  /* 0x00000004c8007c0c */ /* 0x000fd2000bf46270 */
[----:B------:R-:W-:Y:S01]  /*70f0*/  @!P3 IMAD.SHL.U32 R9, R206, 0x2, RZ ;  /* 0x00000002ce09b824 */ /* 0x000fe200078e00ff */
[----:B------:R-:W-:Y:S02]  /*7100*/  CS2R R12, SRZ ;  /* 0x00000000000c7805 */ /* 0x000fe4000001ff00 */
[----:B------:R-:W-:Y:S01]  /*7110*/  CS2R R26, SRZ ;  /* 0x00000000001a7805 */ /* 0x000fe2000001ff00 */
[----:B------:R-:W-:Y:S01]  /*7120*/  @!P2 IMAD.WIDE R6, R200, 0x2, R6 ;  /* 0x00000002c806a825 */ /* 0x000fe200078e0206 */
[-C--:B------:R-:W-:Y:S02]  /*7130*/  @!P3 IADD3 R34, P0, R0, R9.reuse, RZ ;  /* 0x000000090022b210 */ /* 0x080fe40007f1e0ff */
[----:B----4-:R-:W-:Y:S02]  /*7140*/  @!P3 IADD3 R4, P1, R14, R9, RZ ;  /* 0x000000090e04b210 */ /* 0x010fe40007f3e0ff */
[----:B------:R0:W5:Y:S01]  /*7150*/  @!P2 LD.E.64 R10, desc[UR40][R6.64] ;  /* 0x00000028060aa980 */ /* 0x000162000c101b00 */
[----:B--2---:R-:W-:Y:S01]  /*7160*/  @!P3 SHF.L.U64.HI R8, R206, 0x1, R15 ;  /* 0x00000001ce08b819 */ /* 0x004fe2000001020f */
        /* <DEDUP_REMOVED lines=8> */
.L_x_14434:
[----:B------:R-:W-:Y:S05]  /*71f0*/  BSYNC B1 ;  /* 0x0000000000017941 */ /* 0x000fea0003800000 */
.L_x_14433:
[----:B0-----:R-:W0:Y:S01]  /*7200*/  S2R R15, SR_TID.X ;  /* 0x00000000000f7919 */ /* 0x001e220000002100 */
[----:B------:R-:W1:Y:S01]  /*7210*/  SYNCS.PHASECHK.TRANS64.TRYWAIT P0, [R19+URZ+0x22800], R36 ;  /* 0x02280024130075a7 */ /* 0x000e62000800017f */
[----:B------:R-:W-:Y:S01]  /*7220*/  LOP3.LUT R33, R33, 0x1c0, RZ, 0xc0, !PT ;  /* 0x000001c021217812 */ /* 0x000fe200078ec0ff */
[----:B-----5:R-:W-:Y:S01]  /*7230*/  IMAD.MOV.U32 R3, RZ, RZ, R26 ;  /* 0x000000ffff037224 */ /* 0x020fe200078e001a */
[----:B------:R-:W-:Y:S01]  /*7240*/  VIADDMNMX R42, R38, -R229, 0x80, PT ;  /* 0x00000080262a7446 */ /* 0x000fe200038009e5 */
[----:B------:R-:W-:Y:S01]  /*7250*/  IMAD.MOV.U32 R5, RZ, RZ, R11 ;  /* 0x000000ffff057224 */ /* 0x000fe200078e000b */
[----:B---3--:R-:W-:Y:S01]  /*7260*/  LOP3.LUT R0, R33, 0x18, R16, 0xf8, !PT ;  /* 0x0000001821007812 */ /* 0x008fe200078ef810 */
[----:B------:R-:W-:Y:S01]  /*7270*/  IMAD.MOV.U32 R6, RZ, RZ, R8 ;  /* 0x000000ffff067224 */ /* 0x000fe200078e0008 */
[----:B------:R-:W-:Y:S01]  /*7280*/  SHF.R.U32.HI R33, RZ, 0x3, R33 ;  /* 0x00000003ff217819 */ /* 0x000fe20000011621 */
[----:B------:R-:W-:Y:S01]  /*7290*/  IMAD.MOV.U32 R4, RZ, RZ, R10 ;  /* 0x000000ffff047224 */ /* 0x000fe200078e000a */
[----:B------:R-:W-:Y:S01]  /*72a0*/  PRMT R45, R3, 0x7610, R45 ;  /* 0x00007610032d7816 */ /* 0x000fe2000000002d */
[----:B------:R-:W-:Y:S01]  /*72b0*/  BSSY B1, `(.L_x_14435) ;  /* 0x0000016000017945 */ /* 0x000fe20003800000 */
[----:B------:R-:W-:-:S02]  /*72c0*/  LOP3.LUT R0, R0, R33, RZ, 0x3c, !PT ;  /* 0x0000002100007212 */ /* 0x000fc400078e3cff */
[----:B------:R-:W-:Y:S02]  /*72d0*/  MOV R3, R27 ;  /* 0x0000001b00037202 */ /* 0x000fe40000000f00 */
[----:B------:R-:W-:Y:S01]  /*72e0*/  PRMT R46, R5, 0x5410, R6 ;  /* 0x00005410052e7816 */ /* 0x000fe20000000006 */
[----:B------:R-:W-:Y:S01]  /*72f0*/  IMAD.MOV.U32 R5, RZ, RZ, R12 ;  /* 0x000000ffff057224 */ /* 0x000fe200078e000c */
[----:B------:R-:W-:Y:S02]  /*7300*/  PRMT R45, R45, 0x5410, R4 ;  /* 0x000054102d2d7816 */ /* 0x000fe40000000004 */
[----:B----4-:R-:W-:Y:S02]  /*7310*/  PRMT R14, R3, 0x7610, R14 ;  /* 0x00007610030e7816 */ /* 0x010fe4000000000e */
[----:B------:R-:W-:Y:S02]  /*7320*/  MOV R4, R9 ;  /* 0x0000000900047202 */ /* 0x000fe40000000f00 */
[----:B------:R-:W-:Y:S01]  /*7330*/  PRMT R47, R5, 0x7610, R47 ;  /* 0x00007610052f7816 */ /* 0x000fe2000000002f */
[----:B------:R-:W-:Y:S01]  /*7340*/  IMAD.MOV.U32 R5, RZ, RZ, R13 ;  /* 0x000000ffff057224 */ /* 0x000fe200078e000d */
[----:B------:R-:W-:-:S02]  /*7350*/  PRMT R14, R14, 0x5410, R4 ;  /* 0x000054100e0e7816 */ /* 0x000fc40000000004 */
[----:B------:R-:W-:Y:S02]  /*7360*/  LOP3.LUT P2, RZ, R39, 0x4, RZ, 0xc0, !PT ;  /* 0x0000000427ff7812 */ /* 0x000fe4000784c0ff */
[----:B------:R-:W-:Y:S01]  /*7370*/  ISETP.GE.AND P1, PT, R23, R42, PT ;  /* 0x0000002a1700720c */ /* 0x000fe20003f26270 */
[----:B0-----:R-:W-:-:S05]  /*7380*/  VIADD R15, R15, 0xffffff80 ;  /* 0xffffff800f0f7836 */ /* 0x001fca0000000000 */
[----:B------:R-:W-:-:S04]  /*7390*/  SHF.R.S32.HI R7, RZ, 0x1f, R15 ;  /* 0x0000001fff077819 */ /* 0x000fc8000001140f */
[----:B------:R-:W-:-:S04]  /*73a0*/  LEA.HI R7, R7, R15, RZ, 0x5 ;  /* 0x0000000f07077211 */ /* 0x000fc800078f28ff */
[----:B------:R-:W-:-:S05]  /*73b0*/  SHF.R.S32.HI R7, RZ, 0x5, R7 ;  /* 0x00000005ff077819 */ /* 0x000fca0000011407 */
[----:B------:R-:W-:-:S04]  /*73c0*/  IMAD R0, R7, 0x200, R0 ;  /* 0x0000020007007824 */ /* 0x000fc800078e0200 */
[----:B------:R-:W-:-:S04]  /*73d0*/  IMAD R3, R0, 0x2, R19 ;  /* 0x0000000200037824 */ /* 0x000fc800078e0213 */
[C---:B------:R-:W-:Y:S02]  /*73e0*/  VIADD R4, R3.reuse, 0x18400 ;  /* 0x0001840003047836 */ /* 0x040fe40000000000 */
[----:B------:R-:W-:Y:S01]  /*73f0*/  VIADD R0, R3, 0x18440 ;  /* 0x0001844003007836 */ /* 0x000fe20000000000 */
[----:B-1----:R-:W-:Y:S06]  /*7400*/  @!P0 BRA `(.L_x_14436) ;  /* 0x0000014c00bc8947 */ /* 0x002fec0003800000 */
.L_x_14675:
[----:B------:R-:W-:Y:S05]  /*7410*/  BSYNC B1 ;  /* 0x0000000000017941 */ /* 0x000fea0003800000 */
.L_x_14435:
[----:B------:R-:W-:Y:S01]  /*7420*/  BSSY B1, `(.L_x_14437) ;  /* 0x000005f000017945 */ /* 0x000fe20003800000 */
[----:B------:R-:W-:Y:S02]  /*7430*/  PRMT R47, R47, 0x5410, R5 ;  /* 0x000054102f2f7816 */ /* 0x000fe40000000005 */
[----:B------:R-:W-:Y:S01]  /*7440*/  @P2 IADD3 R0, R4, -0x40, RZ ;  /* 0xffffffc004002810 */ /* 0x000fe20007ffe0ff */
[----:B------:R-:W-:Y:S06]  /*7450*/  @P1 BRA `(.L_x_14438) ;  /* 0x00000004006c1947 */ /* 0x000fec0003800000 */
[----:B------:R-:W1:Y:S01]  /*7460*/  LDC R5, c[0x0][0x3f4] ;  /* 0x0000fd00ff057b82 */ /* 0x000e620000000800 */
[----:B------:R-:W-:Y:S01]  /*7470*/  BSSY B2, `(.L_x_14439) ;  /* 0x000002e000027945 */ /* 0x000fe20003800000 */
[-C--:B-1----:R-:W-:Y:S02]  /*7480*/  ISETP.GE.AND P0, PT, R200, R5.reuse, PT ;  /* 0x00000005c800720c */ /* 0x082fe40003f06270 */
[----:B------:R-:W-:-:S11]  /*7490*/  ISETP.GE.AND P1, PT, R206, R5, PT ;  /* 0x00000005ce00720c */ /* 0x000fd60003f26270 */
[----:B------:R-:W-:Y:S05]  /*74a0*/  @P0 BRA `(.L_x_14440) ;  /* 0x0000000000a80947 */ /* 0x000fea0003800000 */
[----:B------:R-:W1:Y:S01]  /*74b0*/  LDS.128 R4, [R3+0x18400] ;  /* 0x0184000003047984 */ /* 0x000e620000000c00 */
        /* <DEDUP_REMOVED lines=12> */
[C---:B0-----:R-:W-:Y:S01]  /*7580*/  FMUL.FTZ R36, R30.reuse, R35 ;  /* 0x000000231e247220 */ /* 0x041fe20000410000 */
[----:B------:R-:W-:Y:S01]  /*7590*/  FMUL.FTZ R38, R30, R33 ;  /* 0x000000211e267220 */ /* 0x000fe20000410000 */
[----:B------:R-:W-:-:S02]  /*75a0*/  HADD2.F32 R15, -RZ, R6.H0_H0 ;  /* 0x20000006ff0f7230 */ /* 0x000fc40000004100 */
[CC--:B------:R-:W-:Y:S01]  /*75b0*/  FMUL.FTZ R30, R4.reuse, R34.reuse ;  /* 0x00000022041e7220 */ /* 0x0c0fe20000410000 */
[----:B------:R-:W-:Y:S01]  /*75c0*/  FFMA.FTZ R37, R29, R33, -R36 ;  /* 0x000000211d257223 */ /* 0x000fe20000010824 */
[----:B------:R-:W-:Y:S02]  /*75d0*/  HADD2.F32 R28, -RZ, R6.H1_H1 ;  /* 0x30000006ff1c7230 */ /* 0x000fe40000004100 */
[-C--:B------:R-:W-:Y:S01]  /*75e0*/  FMUL.FTZ R36, R4, R31.reuse ;  /* 0x0000001f04247220 */ /* 0x080fe20000410000 */
[----:B------:R-:W-:Y:S01]  /*75f0*/  FFMA.FTZ R33, R7, R31, -R30 ;  /* 0x0000001f07217223 */ /* 0x000fe2000001081e */
[--C-:B------:R-:W-:Y:S02]  /*7600*/  HADD2.F32 R6, -RZ, R5.reuse.H0_H0 ;  /* 0x20000005ff067230 */ /* 0x100fe40000004100 */
[----:B------:R-:W-:Y:S01]  /*7610*/  FFMA.FTZ R38, R29, R35, R38 ;  /* 0x000000231d267223 */ /* 0x000fe20000010026 */
        /* <DEDUP_REMOVED lines=19> */
.L_x_14440:
[----:B------:R-:W-:Y:S05]  /*7750*/  BSYNC B2 ;  /* 0x0000000000027941 */ /* 0x000fea0003800000 */
.L_x_14439:
[----:B------:R-:W-:Y:S05]  /*7760*/  @P1 BRA `(.L_x_14438) ;  /* 0x0000000000a81947 */ /* 0x000fea0003800000 */
[----:B-1----:R-:W1:Y:S01]  /*7770*/  LDS.128 R4, [R0] ;  /* 0x0000000000047984 */ /* 0x002e620000000c00 */
[----:B------:R-:W-:Y:S01]  /*7780*/  SHF.R.U32.HI R28, RZ, 0x10, R21 ;  /* 0x00000010ff1c7819 */ /* 0x000fe20000011615 */
[----:B------:R-:W-:Y:S01]  /*7790*/  HADD2.F32 R29, -RZ, R43.H1_H1 ;  /* 0x3000002bff1d7230 */ /* 0x000fe20000004100 */
        /* <DEDUP_REMOVED lines=39> */
.L_x_14438:
[----:B------:R-:W-:Y:S05]  /*7a10*/  BSYNC B1 ;  /* 0x0000000000017941 */ /* 0x000fea0003800000 */
.L_x_14437:
        /* <DEDUP_REMOVED lines=50> */
.L_x_14443:
[----:B------:R-:W-:Y:S05]  /*7d40*/  BSYNC B1 ;  /* 0x0000000000017941 */ /* 0x000fea0003800000 */
.L_x_14442:
[----:B------:R-:W-:Y:S05]  /*7d50*/  @P1 BRA `(.L_x_14441) ;  /* 0x0000001400dc1947 */ /* 0x000fea0003800000 */
[----:B-1----:R-:W1:Y:S01]  /*7d60*/  LDS.128 R4, [R0+0x2000] ;  /* 0x0020000000047984 */ /* 0x002e620000000c00 */
[----:B------:R-:W-:Y:S01]  /*7d70*/  SHF.R.U32.HI R15, RZ, 0x10, R9 ;  /* 0x00000010ff0f7819 */ /* 0x000fe20000011609 */
[----:B------:R-:W-:Y:S01]  /*7d80*/  HADD2.F32 R13, -RZ, R46.H1_H1 ;  /* 0x3000002eff0d7230 */ /* 0x000fe20000004100 */
[----:B------:R-:W-:Y:S01]  /*7d90*/  SHF.R.U32.HI R12, RZ, 0x10, R27 ;  /* 0x00000010ff0c7819 */ /* 0x000fe2000001161b */
[----:B------:R-:W-:Y:S01]  /*7da0*/  HADD2.F32 R11, -RZ, R45.H0_H0 ;  /* 0x2000002dff0b7230 */ /* 0x000fe20000004100 */
[----:B------:R-:W-:Y:S01]  /*7db0*/  SHF.R.U64 R25, R8, 0x10, R9 ;  /* 0x0000001008197819 */ /* 0x000fe20000001209 */
[----:B------:R-:W-:Y:S01]  /*7dc0*/  HADD2.F32 R15, -RZ, R15.H0_H0 ;  /* 0x2000000fff0f7230 */ /* 0x000fe20000004100 */
[----:B------:R-:W-:Y:S01]  /*7dd0*/  SHF.R.U64 R26, R26, 0x10, R27 ;  /* 0x000000101a1a7819 */ /* 0x000fe2000000121b */
[----:B------:R-:W-:Y:S02]  /*7de0*/  HADD2.F32 R12, -RZ, R12.H0_H0 ;  /* 0x2000000cff0c7230 */ /* 0x000fe40000004100 */
[----:B-1----:R-:W-:-:S02]  /*7df0*/  HADD2.F32 R10, -RZ, R7.H1_H1 ;  /* 0x30000007ff0a7230 */ /* 0x002fc40000004100 */
        /* <DEDUP_REMOVED lines=11> */
[--C-:B------:R-:W-:Y:S02]  /*7eb0*/  HADD2.F32 R10, -RZ, R14.reuse.H1_H1 ;  /* 0x3000000eff0a7230 */ /* 0x100fe40000004100 */
[----:B------:R-:W-:Y:S01]  /*7ec0*/  FFMA.FTZ R24, R9, R15, R24 ;  /* 0x0000000f09187223 */ /* 0x000fe20000010018 */
[--C-:B------:R-:W-:Y:S02]  /*7ed0*/  HADD2.F32 R6, -RZ, R5.reuse.H0_H0 ;  /* 0x20000005ff067230 */ /* 0x100fe40000004100 */
        /* <DEDUP_REMOVED lines=19> */
.L_x_14428:
[----:B------:R-:W0:Y:S01]  /*8010*/  S2R R0, SR_TID.X ;  /* 0x0000000000007919 */ /* 0x000e220000002100 */
[----:B------:R-:W1:Y:S01]  /*8020*/  LDC R21, c[0x0][0x448] ;  /* 0x00011200ff157b82 */ /* 0x000e620000000800 */
[----:B------:R-:W-:Y:S01]  /*8030*/  ULDC.64 UR4, c[0x0][0x3f8] ;  /* 0x0000fe0000047ab9 */ /* 0x000fe20000000a00 */
[----:B------:R-:W-:Y:S01]  /*8040*/  ULDC.64 UR6, c[0x0][0x408] ;  /* 0x0001020000067ab9 */ /* 0x000fe20000000a00 */
[----:B------:R-:W-:Y:S02]  /*8050*/  IMAD.MOV.U32 R4, RZ, RZ, R26 ;  /* 0x000000ffff047224 */ /* 0x000fe400078e001a */
        /* <DEDUP_REMOVED lines=42> */
[----:B--2---:R-:W-:-:S05]  /*8300*/  @!P1 IADD3.X R7, R0, R21, RZ, P2, !PT ;  /* 0x0000001500079210 */ /* 0x004fca00017fe4ff */
        /* <DEDUP_REMOVED lines=29> */
[----:B------:R-:W-:Y:S01]  /*84e0*/  IMAD.MOV.U32 R5, RZ, RZ, R29 ;  /* 0x000000ffff057224 */ /* 0x000fe200078e001d */
[----:B------:R-:W-:Y:S01]  /*84f0*/  MOV R7, R21 ;  /* 0x0000001500077202 */ /* 0x000fe20000000f00 */
[----:B------:R-:W-:-:S03]  /*8500*/  IMAD.MOV.U32 R6, RZ, RZ, R20 ;  /* 0x000000ffff067224 */ /* 0x000fc600078e0014 */
[----:B------:R-:W-:Y:S02]  /*8510*/  PRMT R40, R5, 0x5410, R7 ;  /* 0x0000541005287816 */ /* 0x000fe40000000007 */
[----:B------:R-:W-:Y:S02]  /*8520*/  PRMT R46, R4, 0x5410, R6 ;  /* 0x00005410042e7816 */ /* 0x000fe40000000006 */
[----:B01--4-:R-:W-:-:S07]  /*8530*/  CS2R R4, SRZ ;  /* 0x0000000000047805 */ /* 0x013fce000001ff00 */
.L_x_14685:
        /* <DEDUP_REMOVED lines=18> */
[-C--:B--2---:R-:W-:Y:S02]  /*8660*/  IADD3 R8, P1, R3, R4.reuse, RZ ;  /* 0x0000000403087210 */ /* 0x084fe40007f3e0ff */
[----:B------:R-:W-:-:S03]  /*8670*/  IADD3 R4, P2, R14, R4, RZ ;  /* 0x000000040e047210 */ /* 0x000fc60007f5e0ff */
[--C-:B---3--:R-:W-:Y:S02]  /*8680*/  IMAD.X R9, R0, 0x1, R5.reuse, P1 ;  /* 0x0000000100097824 */ /* 0x108fe400008e0605 */
[----:B------:R-:W-:-:S04]  /*8690*/  IMAD.X R5, R24, 0x1, R5, P2 ;  /* 0x0000000118057824 */ /* 0x000fc800010e0605 */
[----:B------:R-:W5:Y:S04]  /*86a0*/  LD.E.128 R8, desc[UR40][R8.64] ;  /* 0x0000002808087980 */ /* 0x000f68000c101d00 */
[----:B------:R-:W5:Y:S02]  /*86b0*/  LD.E.128 R4, desc[UR40][R4.64] ;  /* 0x0000002804047980 */ /* 0x000f64000c101d00 */
.L_x_14446:
[----:B------:R-:W-:Y:S05]  /*86c0*/  BSYNC B1 ;  /* 0x0000000000017941 */ /* 0x000fea0003800000 */
.L_x_14445:
[----:B------:R-:W0:Y:S01]  /*86d0*/  SYNCS.PHASECHK.TRANS64.TRYWAIT P1, [R19+URZ+0x22800], R12 ;  /* 0x0228000c130075a7 */ /* 0x000e22000802017f */
[----:B---3-5:R-:W-:Y:S01]  /*86e0*/  IMAD.MOV.U32 R0, RZ, RZ, R4 ;  /* 0x000000ffff007224 */ /* 0x028fe200078e0004 */
[----:B------:R-:W-:Y:S01]  /*86f0*/  VIADDMNMX R30, R30, -R229, 0x80, PT ;  /* 0x000000801e1e7446 */ /* 0x000fe200038009e5 */
[----:B--2---:R-:W-:Y:S01]  /*8700*/  IMAD.MOV.U32 R3, RZ, RZ, R5 ;  /* 0x000000ffff037224 */ /* 0x004fe200078e0005 */
[C---:B------:R-:W-:Y:S01]  /*8710*/  IADD3 R13, R23.reuse, 0x40, RZ ;  /* 0x00000040170d7810 */ /* 0x040fe20007ffe0ff */
[----:B------:R-:W-:Y:S01]  /*8720*/  BSSY B1, `(.L_x_14447) ;  /* 0x000000e000017945 */ /* 0x000fe20003800000 */
[-C--:B------:R-:W-:Y:S02]  /*8730*/  ISETP.GE.OR P2, PT, R23, R30.reuse, P0 ;  /* 0x0000001e1700720c */ /* 0x080fe40000746670 */
[----:B------:R-:W-:Y:S01]  /*8740*/  PRMT R51, R51, 0x5410, R0 ;  /* 0x0000541033337816 */ /* 0x000fe20000000000 */
[----:B------:R-:W-:Y:S01]  /*8750*/  IMAD.MOV.U32 R0, RZ, RZ, R6 ;  /* 0x000000ffff007224 */ /* 0x000fe200078e0006 */
[----:B------:R-:W-:Y:S01]  /*8760*/  ISETP.GE.OR P0, PT, R13, R30, P0 ;  /* 0x0000001e0d00720c */ /* 0x000fe20000706670 */
[----:B------:R-:W-:Y:S01]  /*8770*/  IMAD.MOV.U32 R13, RZ, RZ, R8 ;  /* 0x000000ffff0d7224 */ /* 0x000fe200078e0008 */
[----:B------:R-:W-:Y:S01]  /*8780*/  PRMT R52, R3, 0x7610, R52 ;  /* 0x0000761003347816 */ /* 0x000fe20000000034 */
[----:B------:R-:W-:Y:S01]  /*8790*/  IMAD.MOV.U32 R3, RZ, RZ, R7 ;  /* 0x000000ffff037224 */ /* 0x000fe200078e0007 */
[----:B------:R-:W-:-:S02]  /*87a0*/  MOV R14, R9 ;  /* 0x00000009000e7202 */ /* 0x000fc40000000f00 */
[----:B------:R-:W-:Y:S01]  /*87b0*/  PRMT R52, R52, 0x5410, R0 ;  /* 0x0000541034347816 */ /* 0x000fe20000000000 */
[----:B------:R-:W-:Y:S01]  /*87c0*/  IMAD.IADD R0, R16, 0x1, R39 ;  /* 0x0000000110007824 */ /* 0x000fe200078e0227 */
[----:B------:R-:W-:Y:S02]  /*87d0*/  PRMT R53, R3, 0x5410, R13 ;  /* 0x0000541003357816 */ /* 0x000fe4000000000d */
[----:B------:R-:W-:Y:S01]  /*87e0*/  PRMT R54, R14, 0x7610, R54 ;  /* 0x000076100e367816 */ /* 0x000fe20000000036 */
[----:B0-----:R-:W-:Y:S06]  /*87f0*/  @!P1 BRA `(.L_x_14448) ;  /* 0x0000014000389947 */ /* 0x001fec0003800000 */
.L_x_14686:
[----:B------:R-:W-:Y:S05]  /*8800*/  BSYNC B1 ;  /* 0x0000000000017941 */ /* 0x000fea0003800000 */
.L_x_14447:
[----:B------:R-:W-:Y:S01]  /*8810*/  BSSY B1, `(.L_x_14449) ;  /* 0x0000069000017945 */ /* 0x000fe20003800000 */
[----:B------:R-:W-:Y:S01]  /*8820*/  IMAD.MOV.U32 R55, RZ, RZ, R10 ;  /* 0x000000ffff377224 */ /* 0x000fe200078e000a */
[----:B------:R-:W-:Y:S01]  /*8830*/  LOP3.LUT R0, R0, 0x38, RZ, 0xc0, !PT ;  /* 0x0000003800007812 */ /* 0x000fe200078ec0ff */
[----:B------:R-:W-:Y:S01]  /*8840*/  IMAD.MOV.U32 R56, RZ, RZ, R11 ;  /* 0x000000ffff387224 */ /* 0x000fe200078e000b */
[----:B------:R-:W-:Y:S06]  /*8850*/  @P2 BRA `(.L_x_14450) ;  /* 0x0000000400902947 */ /* 0x000fec0003800000 */
[----:B------:R-:W2:Y:S01]  /*8860*/  LDL R3, [R1+0x48] ;  /* 0x0000480001037983 */ /* 0x000ea20000100800 */
[--C-:B------:R-:W-:Y:S01]  /*8870*/  SHF.R.U64 R50, R36, 0x10, R37.reuse ;  /* 0x0000001024327819 */ /* 0x100fe20000001225 */
[----:B------:R-:W-:Y:S01]  /*8880*/  HADD2.F32 R36, -RZ, R40.H0_H0 ;  /* 0x20000028ff247230 */ /* 0x000fe20000004100 */
[----:B------:R-:W-:Y:S01]  /*8890*/  SHF.R.U32.HI R38, RZ, 0x10, R37 ;  /* 0x00000010ff267819 */ /* 0x000fe20000011625 */
[----:B------:R-:W1:Y:S01]  /*88a0*/  S2R R14, SR_TID.X ;  /* 0x00000000000e7919 */ /* 0x000e620000002100 */
[--C-:B------:R-:W-:Y:S02]  /*88b0*/  SHF.R.U64 R48, R28, 0x10, R29.reuse ;  /* 0x000000101c307819 */ /* 0x100fe4000000121d */
[----:B------:R-:W-:Y:S02]  /*88c0*/  SHF.R.U32.HI R37, RZ, 0x10, R29 ;  /* 0x00000010ff257819 */ /* 0x000fe4000001161d */
[--C-:B------:R-:W-:Y:S02]  /*88d0*/  SHF.R.U64 R49, R34, 0x10, R35.reuse ;  /* 0x0000001022317819 */ /* 0x100fe40000001223 */
[----:B------:R-:W-:Y:S01]  /*88e0*/  SHF.R.U32.HI R44, RZ, 0x10, R35 ;  /* 0x00000010ff2c7819 */ /* 0x000fe20000011623 */
[----:B------:R-:W-:Y:S01]  /*88f0*/  HADD2.F32 R35, -RZ, R41.H0_H0 ;  /* 0x20000029ff237230 */ /* 0x000fe20000004100 */
[--C-:B------:R-:W-:Y:S01]  /*8900*/  SHF.R.U64 R47, R20, 0x10, R21.reuse ;  /* 0x00000010142f7819 */ /* 0x100fe20000001215 */
[----:B------:R-:W-:Y:S01]  /*8910*/  HADD2.F32 R37, -RZ, R37.H0_H0 ;  /* 0x20000025ff257230 */ /* 0x000fe20000004100 */
[----:B------:R-:W-:Y:S01]  /*8920*/  SHF.R.U32.HI R42, RZ, 0x10, R21 ;  /* 0x00000010ff2a7819 */ /* 0x000fe20000011615 */
        /* <DEDUP_REMOVED lines=9> */
[----:B0-----:R-:W-:Y:S02]  /*89c0*/  LEA R12, R24, R3, 0x9 ;  /* 0x00000003180c7211 */ /* 0x001fe400078e48ff */
[----:B------:R-:W-:-:S03]  /*89d0*/  LOP3.LUT R3, R14, R0, R13, 0x1e, !PT ;  /* 0x000000000e037212 */ /* 0x000fc600078e1e0d */
[----:B------:R-:W-:Y:S02]  /*89e0*/  IMAD R43, R12, 0x2, R19 ;  /* 0x000000020c2b7824 */ /* 0x000fe400078e0213 */
[----:B------:R-:W-:-:S03]  /*89f0*/  IMAD R24, R24, 0x200, R3 ;  /* 0x0000020018187824 */ /* 0x000fc600078e0203 */
[----:B------:R-:W0:Y:S01]  /*8a00*/  LDS.128 R12, [R43+0x18400] ;  /* 0x018400002b0c7984 */ /* 0x000e220000000c00 */
[----:B------:R-:W-:-:S05]  /*8a10*/  IMAD R45, R24, 0x2, R19 ;  /* 0x00000002182d7824 */ /* 0x000fca00078e0213 */
[----:B------:R-:W1:Y:S01]  /*8a20*/  LDS.128 R24, [R45+0x18400] ;  /* 0x018400002d187984 */ /* 0x000e620000000c00 */
[--C-:B0-----:R-:W-:Y:S02]  /*8a30*/  HADD2.F32 R20, -RZ, R13.reuse.H0_H0 ;  /* 0x2000000dff147230 */ /* 0x101fe40000004100 */
[----:B------:R-:W-:Y:S02]  /*8a40*/  HADD2.F32 R13, -RZ, R13.H1_H1 ;  /* 0x3000000dff0d7230 */ /* 0x000fe40000004100 */
[----:B------:R-:W-:Y:S02]  /*8a50*/  HADD2.F32 R21, -RZ, R15.H0_H0 ;  /* 0x2000000fff157230 */ /* 0x000fe40000004100 */
[--C-:B-1----:R-:W-:Y:S02]  /*8a60*/  HADD2.F32 R29, -RZ, R25.reuse.H0_H0 ;  /* 0x20000019ff1d7230 */ /* 0x102fe40000004100 */
[----:B------:R-:W-:Y:S02]  /*8a70*/  HADD2.F32 R30, -RZ, R25.H1_H1 ;  /* 0x30000019ff1e7230 */ /* 0x000fe40000004100 */
[----:B------:R-:W-:-:S02]  /*8a80*/  HADD2.F32 R33, -RZ, R27.H0_H0 ;  /* 0x2000001bff217230 */ /* 0x000fc40000004100 */
[CC--:B------:R-:W-:Y:S01]  /*8a90*/  FMUL.FTZ R39, R29.reuse, R36.reuse ;  /* 0x000000241d277220 */ /* 0x0c0fe20000410000 */
[-C--:B------:R-:W-:Y:S01]  /*8aa0*/  FMUL.FTZ R41, R29, R35.reuse ;  /* 0x000000231d297220 */ /* 0x080fe20000410000 */
[----:B------:R-:W-:Y:S02]  /*8ab0*/  HADD2.F32 R29, -RZ, R38.H0_H0 ;  /* 0x20000026ff1d7230 */ /* 0x000fe40000004100 */
[----:B------:R-:W-:Y:S02]  /*8ac0*/  HADD2.F32 R38, -RZ, R40.H1_H1 ;  /* 0x30000028ff267230 */ /* 0x000fe40000004100 */
[C---:B------:R-:W-:Y:S01]  /*8ad0*/  FFMA.FTZ R39, R20.reuse, R35, -R39 ;  /* 0x0000002314277223 */ /* 0x040fe20000010827 */
[----:B------:R-:W-:Y:S01]  /*8ae0*/  FFMA.FTZ R41, R20, R36, R41 ;  /* 0x0000002414297223 */ /* 0x000fe20000010029 */
[C---:B------:R-:W-:Y:S01]  /*8af0*/  FMUL.FTZ R40, R30.reuse, R37 ;  /* 0x000000251e287220 */ /* 0x040fe20000410000 */
[----:B------:R-:W-:Y:S02]  /*8b00*/  HADD2.F32 R20, -RZ, R31.H1_H1 ;  /* 0x3000001fff147230 */ /* 0x000fe40000004100 */
[-C--:B------:R-:W-:Y:S01]  /*8b10*/  FMUL.FTZ R30, R30, R29.reuse ;  /* 0x0000001d1e1e7220 */ /* 0x080fe20000410000 */
[----:B------:R-:W-:Y:S01]  /*8b20*/  FMUL.FTZ R36, R33, R38 ;  /* 0x0000002621247220 */ /* 0x000fe20000410000 */
[----:B------:R-:W-:Y:S01]  /*8b30*/  FFMA.FTZ R40, R13, R29, -R40 ;  /* 0x0000001d0d287223 */ /* 0x000fe20000010828 */
[----:B------:R-:W-:-:S02]  /*8b40*/  HADD2.F32 R29, -RZ, R42.H0_H0 ;  /* 0x2000002aff1d7230 */ /* 0x000fc40000004100 */
[-C--:B------:R-:W-:Y:S01]  /*8b50*/  FMUL.FTZ R35, R33, R20.reuse ;  /* 0x0000001421237220 */ /* 0x080fe20000410000 */
[----:B------:R-:W-:Y:S01]  /*8b60*/  FFMA.FTZ R42, R13, R37, R30 ;  /* 0x000000250d2a7223 */ /* 0x000fe2000001001e */
[C---:B------:R-:W-:Y:S01]  /*8b70*/  FFMA.FTZ R33, R21.reuse, R20, -R36 ;  /* 0x0000001415217223 */ /* 0x040fe20000010824 */
[----:B------:R-:W-:Y:S02]  /*8b80*/  HADD2.F32 R34, -RZ, R27.H1_H1 ;  /* 0x3000001bff227230 */ /* 0x000fe40000004100 */
[----:B------:R-:W-:Y:S01]  /*8b90*/  FFMA.FTZ R35, R21, R38, R35 ;  /* 0x0000002615237223 */ /* 0x000fe20000010023 */
[----:B------:R-:W-:Y:S02]  /*8ba0*/  HADD2.F32 R25, -RZ, R24.H0_H0 ;  /* 0x20000018ff197230 */ /* 0x000fe40000004100 */
[----:B------:R-:W-:Y:S02]  /*8bb0*/  HADD2.F32 R13, -RZ, R44.H0_H0 ;  /* 0x2000002cff0d7230 */ /* 0x000fe40000004100 */
[----:B------:R-:W-:Y:S01]  /*8bc0*/  FMUL.FTZ R21, R34, R29 ;  /* 0x0000001d22157220 */ /* 0x000fe20000410000 */
[----:B------:R-:W-:-:S02]  /*8bd0*/  HADD2.F32 R36, -RZ, R46.H0_H0 ;  /* 0x2000002eff247230 */ /* 0x000fc40000004100 */
[----:B------:R-:W-:Y:S02]  /*8be0*/  HADD2.F32 R20, -RZ, R51.H0_H0 ;  /* 0x20000033ff147230 */ /* 0x000fe40000004100 */
[-C--:B------:R-:W-:Y:S01]  /*8bf0*/  FMUL.FTZ R37, R34, R13.reuse ;  /* 0x0000000d22257220 */ /* 0x080fe20000410000 */
[----:B------:R-:W-:Y:S02]  /*8c00*/  HADD2.F32 R28, -RZ, R15.H1_H1 ;  /* 0x3000000fff1c7230 */ /* 0x000fe40000004100 */
[C---:B------:R-:W-:Y:S01]  /*8c10*/  FMUL.FTZ R38, R25.reuse, R36 ;  /* 0x0000002419267220 */ /* 0x040fe20000410000 */
[----:B------:R-:W-:Y:S02]  /*8c20*/  HADD2.F32 R3, -RZ, R12.H0_H0 ;  /* 0x2000000cff037230 */ /* 0x000fe40000004100 */
[----:B------:R-:W-:Y:S01]  /*8c30*/  FMUL.FTZ R25, R25, R20 ;  /* 0x0000001419197220 */ /* 0x000fe20000410000 */
[----:B------:R-:W-:Y:S02]  /*8c40*/  HADD2.F32 R27, -RZ, R26.H0_H0 ;  /* 0x2000001aff1b7230 */ /* 0x000fe40000004100 */
[----:B------:R-:W-:Y:S01]  /*8c50*/  FFMA.FTZ R44, R28, R13, -R21 ;  /* 0x0000000d1c2c7223 */ /* 0x000fe20000010815 */
[----:B------:R-:W-:-:S02]  /*8c60*/  HADD2.F32 R34, -RZ, R46.H1_H1 ;  /* 0x3000002eff227230 */ /* 0x000fc40000004100 */
[----:B------:R-:W-:Y:S01]  /*8c70*/  FFMA.FTZ R46, R28, R29, R37 ;  /* 0x0000001d1c2e7223 */ /* 0x000fe20000010025 */
[----:B------:R-:W-:Y:S02]  /*8c80*/  HADD2.F32 R30, -RZ, R31.H0_H0 ;  /* 0x2000001fff1e7230 */ /* 0x000fe40000004100 */
[C---:B------:R-:W-:Y:S01]  /*8c90*/  FFMA.FTZ R38, R3.reuse, R20, -R38 ;  /* 0x0000001403267223 */ /* 0x040fe20000010826 */
[----:B------:R-:W-:Y:S02]  /*8ca0*/  HADD2.F32 R15, -RZ, R14.H0_H0 ;  /* 0x2000000eff0f7230 */ /* 0x000fe40000004100 */
        /* <DEDUP_REMOVED lines=31> */
.L_x_14450:
[----:B------:R-:W-:Y:S05]  /*8ea0*/  BSYNC B1 ;  /* 0x0000000000017941 */ /* 0x000fea0003800000 */
.L_x_14449:
[----:B------:R-:W-:Y:S01]  /*8eb0*/  PRMT R41, R55, 0x5410, R56 ;  /* 0x0000541037297816 */ /* 0x000fe20000000038 */
[----:B------:R-:W-:Y:S06]  /*8ec0*/  @P0 BRA `(.L_x_14441) ;  /* 0x0000000400800947 */ /* 0x000fec0003800000 */
[----:B------:R-:W2:Y:S01]  /*8ed0*/  LDL R3, [R1+0x24] ;  /* 0x0000240001037983 */ /* 0x000ea20000100800 */
[C---:B01----:R-:W-:Y:S01]  /*8ee0*/  VIADD R12, R23.reuse, 0x40 ;  /* 0x00000040170c7836 */ /* 0x043fe20000000000 */
[----:B------:R-:W-:Y:S02]  /*8ef0*/  IADD3 R13, R23, 0x40, RZ ;  /* 0x00000040170d7810 */ /* 0x000fe40007ffe0ff */
[----:B------:R-:W3:Y:S01]  /*8f00*/  LDL R42, [R1+0x54] ;  /* 0x00005400012a7983 */ /* 0x000ee20000100800 */
[----:B------:R-:W-:Y:S02]  /*8f10*/  IMAD.SHL.U32 R12, R12, 0x40, RZ ;  /* 0x000000400c0c7824 */ /* 0x000fe400078e00ff */
[----:B------:R-:W-:-:S03]  /*8f20*/  IMAD.SHL.U32 R13, R13, 0x40, RZ ;  /* 0x000000400d0d7824 */ /* 0x000fc600078e00ff */
[----:B------:R-:W-:Y:S02]  /*8f30*/  LOP3.LUT R12, R12, 0x1c0, RZ, 0xc0, !PT ;  /* 0x000001c00c0c7812 */ /* 0x000fe400078ec0ff */
[----:B------:R-:W-:Y:S02]  /*8f40*/  LOP3.LUT R13, R13, 0x1c0, RZ, 0xc0, !PT ;  /* 0x000001c00d0d7812 */ /* 0x000fe400078ec0ff */
[----:B------:R-:W-:-:S04]  /*8f50*/  SHF.R.U32.HI R12, RZ, 0x3, R12 ;  /* 0x00000003ff0c7819 */ /* 0x000fc8000001160c */
[----:B------:R-:W-:Y:S01]  /*8f60*/  LOP3.LUT R0, R12, R0, R13, 0x1e, !PT ;  /* 0x000000000c007212 */ /* 0x000fe200078e1e0d */
[----:B------:R-:W-:Y:S01]  /*8f70*/  HADD2.F32 R21, -RZ, R52.H0_H0 ;  /* 0x20000034ff157230 */ /* 0x000fe20000004100 */
[----:B------:R-:W-:Y:S02]  /*8f80*/  SHF.R.U64 R40, R8, 0x10, R9 ;  /* 0x0000001008287819 */ /* 0x000fe40000001209 */
[----:B------:R-:W-:Y:S02]  /*8f90*/  SHF.R.U32.HI R28, RZ, 0x10, R5 ;  /* 0x00000010ff1c7819 */ /* 0x000fe40000011605 */
[--C-:B------:R-:W-:Y:S02]  /*8fa0*/  SHF.R.U64 R39, R10, 0x10, R11.reuse ;  /* 0x000000100a277819 */ /* 0x100fe4000000120b */
[----:B------:R-:W-:Y:S01]  /*8fb0*/  SHF.R.U32.HI R38, RZ, 0x10, R11 ;  /* 0x00000010ff267819 */ /* 0x000fe2000001160b */
[----:B------:R-:W-:Y:S01]  /*8fc0*/  HADD2.F32 R11, -RZ, R54.H0_H0 ;  /* 0x20000036ff0b7230 */ /* 0x000fe20000004100 */
[----:B------:R-:W-:Y:S01]  /*8fd0*/  SHF.R.U32.HI R20, RZ, 0x10, R9 ;  /* 0x00000010ff147819 */ /* 0x000fe20000011609 */
[----:B------:R-:W-:Y:S01]  /*8fe0*/  HADD2.F32 R28, -RZ, R28.H0_H0 ;  /* 0x2000001cff1c7230 */ /* 0x000fe20000004100 */
[----:B------:R-:W-:-:S02]  /*8ff0*/  SHF.R.U64 R37, R4, 0x10, R5 ;  /* 0x0000001004257819 */ /* 0x000fc40000001205 */
[--C-:B------:R-:W-:Y:S02]  /*9000*/  SHF.R.U64 R35, R6, 0x10, R7.reuse ;  /* 0x0000001006237819 */ /* 0x100fe40000001207 */
[----:B------:R-:W-:Y:S01]  /*9010*/  SHF.R.U32.HI R33, RZ, 0x10, R7 ;  /* 0x00000010ff217819 */ /* 0x000fe20000011607 */
[----:B--2---:R-:W-:-:S04]  /*9020*/  IMAD.IADD R0, R3, 0x1, R0 ;  /* 0x0000000103007824 */ /* 0x004fc800078e0200 */
[----:B------:R-:W-:Y:S01]  /*9030*/  IMAD R0, R0, 0x2, R19 ;  /* 0x0000000200007824 */ /* 0x000fe200078e0213 */
[----:B---3--:R-:W0:Y:S04]  /*9040*/  LDS.128 R12, [R42+0x18400] ;  /* 0x018400002a0c7984 */ /* 0x008e280000000c00 */
[----:B------:R-:W1:Y:S01]  /*9050*/  LDS.128 R24, [R0+0x18400] ;  /* 0x0184000000187984 */ /* 0x000e620000000c00 */
[----:B0-----:R-:W-:Y:S02]  /*9060*/  HADD2.F32 R4, -RZ, R13.H0_H0 ;  /* 0x2000000dff047230 */ /* 0x001fe40000004100 */
[--C-:B-1----:R-:W-:Y:S02]  /*9070*/  HADD2.F32 R8, -RZ, R25.reuse.H0_H0 ;  /* 0x20000019ff087230 */ /* 0x102fe40000004100 */
[----:B------:R-:W-:-:S03]  /*9080*/  HADD2.F32 R25, -RZ, R25.H1_H1 ;  /* 0x30000019ff197230 */ /* 0x000fc60000004100 */
[C---:B------:R-:W-:Y:S01]  /*9090*/  FMUL.FTZ R29, R8.reuse, R21 ;  /* 0x00000015081d7220 */ /* 0x040fe20000410000 */
[-C--:B------:R-:W-:Y:S01]  /*90a0*/  FMUL.FTZ R31, R8, R11.reuse ;  /* 0x0000000b081f7220 */ /* 0x080fe20000410000 */
[----:B------:R-:W-:Y:S02]  /*90b0*/  HADD2.F32 R13, -RZ, R13.H1_H1 ;  /* 0x3000000dff0d7230 */ /* 0x000fe40000004100 */
[----:B------:R-:W-:Y:S01]  /*90c0*/  FMUL.FTZ R30, R25, R28 ;  /* 0x0000001c191e7220 */ /* 0x000fe20000410000 */
[----:B------:R-:W-:Y:S02]  /*90d0*/  HADD2.F32 R8, -RZ, R20.H0_H0 ;  /* 0x20000014ff087230 */ /* 0x000fe40000004100 */
[C---:B------:R-:W-:Y:S01]  /*90e0*/  FFMA.FTZ R29, R4.reuse, R11, -R29 ;  /* 0x0000000b041d7223 */ /* 0x040fe2000001081d */
[----:B------:R-:W-:Y:S02]  /*90f0*/  HADD2.F32 R7, -RZ, R24.H0_H0 ;  /* 0x20000018ff077230 */ /* 0x000fe40000004100 */
[----:B------:R-:W-:Y:S01]  /*9100*/  FFMA.FTZ R31, R4, R21, R31 ;  /* 0x00000015041f7223 */ /* 0x000fe2000001001f */
[----:B------:R-:W-:-:S02]  /*9110*/  HADD2.F32 R20, -RZ, R51.H1_H1 ;  /* 0x30000033ff147230 */ /* 0x000fc40000004100 */
[----:B------:R-:W-:Y:S02]  /*9120*/  HADD2.F32 R4, -RZ, R53.H1_H1 ;  /* 0x30000035ff047230 */ /* 0x000fe40000004100 */
[-C--:B------:R-:W-:Y:S01]  /*9130*/  FFMA.FTZ R34, R13, R8.reuse, -R30 ;  /* 0x000000080d227223 */ /* 0x080fe2000001081e */
[----:B------:R-:W-:Y:S02]  /*9140*/  HADD2.F32 R3, -RZ, R12.H0_H0 ;  /* 0x2000000cff037230 */ /* 0x000fe40000004100 */
[----:B------:R-:W-:Y:S01]  /*9150*/  FMUL.FTZ R36, R25, R8 ;  /* 0x0000000819247220 */ /* 0x000fe20000410000 */
[C---:B------:R-:W-:Y:S01]  /*9160*/  FMUL.FTZ R30, R7.reuse, R20 ;  /* 0x00000014071e7220 */ /* 0x040fe20000410000 */
[----:B------:R-:W-:Y:S02]  /*9170*/  HADD2.F32 R9, -RZ, R26.H0_H0 ;  /* 0x2000001aff097230 */ /* 0x000fe40000004100 */
[----:B------:R-:W-:Y:S01]  /*9180*/  FMUL.FTZ R7, R7, R4 ;  /* 0x0000000407077220 */ /* 0x000fe20000410000 */
[----:B------:R-:W-:-:S02]  /*9190*/  HADD2.F32 R8, -RZ, R52.H1_H1 ;  /* 0x30000034ff087230 */ /* 0x000fc40000004100 */
[----:B------:R-:W-:Y:S01]  /*91a0*/  FFMA.FTZ R36, R13, R28, R36 ;  /* 0x0000001c0d247223 */ /* 0x000fe20000010024 */
[C---:B------:R-:W-:Y:S01]  /*91b0*/  FFMA.FTZ R30, R3.reuse, R4, -R30 ;  /* 0x00000004031e7223 */ /* 0x040fe2000001081e */
[----:B------:R-:W-:Y:S02]  /*91c0*/  HADD2.F32 R5, -RZ, R14.H0_H0 ;  /* 0x2000000eff057230 */ /* 0x000fe40000004100 */
[----:B------:R-:W-:Y:S01]  /*91d0*/  FFMA.FTZ R13, R3, R20, R7 ;  /* 0x00000014030d7223 */ /* 0x000fe20000010007 */
[----:B------:R-:W-:Y:S02]  /*91e0*/  HADD2.F32 R4, -RZ, R41.H0_H0 ;  /* 0x20000029ff047230 */ /* 0x000fe40000004100 */
[----:B------:R-:W-:Y:S01]  /*91f0*/  FMUL.FTZ R20, R9, R8 ;  /* 0x0000000809147220 */ /* 0x000fe20000410000 */
[----:B------:R-:W-:Y:S02]  /*9200*/  HADD2.F32 R10, -RZ, R27.H0_H0 ;  /* 0x2000001bff0a7230 */ /* 0x000fe40000004100 */
[----:B------:R-:W-:-:S02]  /*9210*/  HADD2.F32 R3, -RZ, R41.H1_H1 ;  /* 0x30000029ff037230 */ /* 0x000fc40000004100 */
[----:B------:R-:W-:Y:S02]  /*9220*/  HADD2.F32 R7, -RZ, R53.H0_H0 ;  /* 0x20000035ff077230 */ /* 0x000fe40000004100 */
[-C--:B------:R-:W-:Y:S01]  /*9230*/  FMUL.FTZ R28, R9, R4.reuse ;  /* 0x00000004091c7220 */ /* 0x080fe20000410000 */
[----:B------:R-:W-:Y:S01]  /*9240*/  FFMA.FTZ R21, R5, R4, -R20 ;  /* 0x0000000405157223 */ /* 0x000fe20000010814 */
[----:B------:R-:W-:Y:S02]  /*9250*/  HADD2.F32 R6, -RZ, R15.H0_H0 ;  /* 0x2000000fff067230 */ /* 0x000fe40000004100 */
        /* <DEDUP_REMOVED lines=39> */
.L_x_14441:
[----:B------:R-:W-:Y:S05]  /*94d0*/  BSYNC B0 ;  /* 0x0000000000007941 */ /* 0x000fea0003800000 */
.L_x_14427:
        /* <DEDUP_REMOVED lines=8> */
.L_x_14424:
[----:B0123--:R-:W0:Y:S01]  /*9560*/  S2R R0, SR_TID.X ;  /* 0x0000000000007919 */ /* 0x00fe220000002100 */
[----:B------:R-:W-:Y:S01]  /*9570*/  ISETP.NE.AND P0, PT, R204, 0x3, PT ;  /* 0x00000003cc00780c */ /* 0x000fe20003f05270 */
[----:B------:R-:W-:Y:S05]  /*9580*/  WARPSYNC.ALL ;  /* 0x0000000000007948 */ /* 0x000fea0003800000 */
[----:B0-----:R-:W-:-:S05]  /*9590*/  SHF.R.U32.HI R0, RZ, 0x7, R0 ;  /* 0x00000007ff007819 */ /* 0x001fca0000011600 */
[----:B------:R-:W-:-:S05]  /*95a0*/  VIADD R14, R0, 0x8 ;  /* 0x00000008000e7836 */ /* 0x000fca0000000000 */
[----:B------:R0:W-:Y:S06]  /*95b0*/  BAR.SYNC.DEFER_BLOCKING R14, 0x100 ;  /* 0x0004000e0000751d */ /* 0x0001ec0000010000 */
[----:B------:R-:W-:Y:S05]  /*95c0*/  @!P0 BRA `(.L_x_14451) ;  /* 0x0000000000048947 */ /* 0x000fea0003800000 */
[----:B------:R-:W-:Y:S01]  /*95d0*/  BPT.TRAP 0x1 ;  /* 0x000000040000795c */ /* 0x000fe20000300000 */
.L_x_14451:
[----:B------:R-:W-:Y:S01]  /*95e0*/  IMAD R13, R22, 0x8, R19 ;  /* 0x00000008160d7824 */ /* 0x000fe200078e0213 */
[----:B------:R-:W-:-:S04]  /*95f0*/  SHF.L.U32 R72, R202, 0x1f, RZ ;  /* 0x0000001fca487819 */ /* 0x000fc800000006ff */
[----:B------:R1:W2:Y:S01]  /*9600*/  SYNCS.PHASECHK.TRANS64.TRYWAIT P1, [R13+URZ+0x22830], R72 ;  /* 0x022830480d0075a7 */ /* 0x0002a2000802017f */
[----:B------:R-:W-:Y:S05]  /*9610*/  @!P0 BRA `(.L_x_14452) ;  /* 0x0000000000048947 */ /* 0x000fea0003800000 */
[----:B------:R-:W-:Y:S01]  /*9620*/  BPT.TRAP 0x1 ;  /* 0x000000040000795c */ /* 0x000fe20000300000 */
.L_x_14452:
[----:B------:R-:W-:Y:S01]  /*9630*/  IADD3 R0, R19, 0x1c400, RZ ;  /* 0x0001c40013007810 */ /* 0x000fe20007ffe0ff */
[----:B------:R-:W-:Y:S01]  /*9640*/  IMAD.MOV.U32 R5, RZ, RZ, 0x40000040 ;  /* 0x40000040ff057424 */ /* 0x000fe200078e00ff */
[----:B------:R-:W-:Y:S02]  /*9650*/  LOP3.LUT R4, R32, 0x10000, RZ, 0xfc, !PT ;  /* 0x0001000020047812 */ /* 0x000fe400078efcff */
[----:B------:R-:W-:-:S04]  /*9660*/  SHF.R.U32.HI R0, RZ, 0x4, R0 ;  /* 0x00000004ff007819 */ /* 0x000fc80000011600 */
[----:B------:R-:W-:-:S04]  /*9670*/  LOP3.LUT R0, R0, 0x3fff, RZ, 0xc0, !PT ;  /* 0x00003fff00007812 */ /* 0x000fc800078ec0ff */
[----:B------:R-:W-:Y:S01]  /*9680*/  LOP3.LUT R228, R0, 0x10000, RZ, 0xfc, !PT ;  /* 0x0001000000e47812 */ /* 0x000fe200078efcff */
[----:B--2---:R-:W-:Y:S06]  /*9690*/  @P1 BRA `(.L_x_14453) ;  /* 0x0000000000081947 */ /* 0x004fec0003800000 */
[----:B------:R-:W2:Y:S02]  /*96a0*/  SYNCS.PHASECHK.TRANS64.TRYWAIT P1, [R13+URZ+0x22830], R72 ;  /* 0x022830480d0075a7 */ /* 0x000ea4000802017f */
[----:B--2---:R-:W-:Y:S05]  /*96b0*/  @!P1 BRA `(.L_x_14454) ;  /* 0x00000130009c9947 */ /* 0x004fea0003800000 */
.L_x_14453:
[----:B------:R-:W-:Y:S01]  /*96c0*/  IMAD R20, R22, 0x300, R228 ;  /* 0x0000030016147824 */ /* 0x000fe200078e02e4 */
[----:B------:R-:W-:Y:S05]  /*96d0*/  WARPSYNC.ALL ;  /* 0x0000000000007948 */ /* 0x000fea0003800000 */
[----:B------:R-:W-:Y:S01]  /*96e0*/  IMAD.MOV.U32 R21, RZ, RZ, 0x40000040 ;  /* 0x40000040ff157424 */ /* 0x000fe200078e00ff */
[C---:B------:R-:W-:Y:S01]  /*96f0*/  R2UR UR4, R4.reuse ;  /* 0x00000000040472ca */ /* 0x040fe200000e0000 */
[----:B------:R-:W-:Y:S01]  /*9700*/  WARPGROUP.ARRIVE ;  /* 0x00000000000079c5 */ /* 0x000fe20000000000 */
[----:B------:R-:W-:Y:S01]  /*9710*/  R2UR UR5, R5 ;  /* 0x00000000050572ca */ /* 0x000fe200000e0000 */
[----:B------:R-:W-:Y:S01]  /*9720*/  VIADD R10, R4, 0x2 ;  /* 0x00000002040a7836 */ /* 0x000fe20000000000 */
[C---:B------:R-:W-:Y:S01]  /*9730*/  R2UR UR6, R20.reuse ;  /* 0x00000000140672ca */ /* 0x040fe200000e0000 */
[----:B------:R-:W-:Y:S01]  /*9740*/  VIADD R6, R20, 0x2 ;  /* 0x0000000214067836 */ /* 0x000fe20000000000 */
[----:B------:R-:W-:Y:S01]  /*9750*/  R2UR UR7, R21 ;  /* 0x00000000150772ca */ /* 0x000fe200000e0000 */
[----:B------:R-:W-:Y:S01]  /*9760*/  IMAD.MOV.U32 R11, RZ, RZ, 0x40000040 ;  /* 0x40000040ff0b7424 */ /* 0x000fe200078e00ff */
[----:B------:R-:W-:Y:S01]  /*9770*/  MOV R7, 0x40000040 ;  /* 0x4000004000077802 */ /* 0x000fe20000000f00 */
[----:B------:R-:W-:Y:S01]  /*9780*/  VIADD R8, R4, 0x4 ;  /* 0x0000000404087836 */ /* 0x000fe20000000000 */
[----:B------:R-:W3:Y:S01]  /*9790*/  S2R R0, SR_TID.X ;  /* 0x0000000000007919 */ /* 0x000ee20000002100 */
[----:B------:R-:W-:-:S02]  /*97a0*/  IMAD.MOV.U32 R9, RZ, RZ, 0x40000040 ;  /* 0x40000040ff097424 */ /* 0x000fc400078e00ff */
[----:B------:R-:W-:-:S06]  /*97b0*/  IMAD.MOV.U32 R21, RZ, RZ, 0x40000040 ;  /* 0x40000040ff157424 */ /* 0x000fcc00078e00ff */
[----:B------:R-:W-:Y:S01]  /*97c0*/  HGMMA.64x96x16.F32 R24, gdesc[UR4], RZ, !UPT, gsb0 ;  /* 0x01600000041879f0 */ /* 0x000fe2000c0008ff */
[----:B------:R-:W-:Y:S02]  /*97d0*/  R2UR UR4, R10 ;  /* 0x000000000a0472ca */ /* 0x000fe400000e0000 */
[----:B------:R-:W-:Y:S02]  /*97e0*/  R2UR UR5, R11 ;  /* 0x000000000b0572ca */ /* 0x000fe400000e0000 */
[----:B------:R-:W-:Y:S01]  /*97f0*/  R2UR UR6, R6 ;  /* 0x00000000060672ca */ /* 0x000fe200000e0000 */
[C---:B------:R-:W-:Y:S01]  /*9800*/  VIADD R6, R20.reuse, 0x4 ;  /* 0x0000000414067836 */ /* 0x040fe20000000000 */
[----:B------:R-:W-:Y:S01]  /*9810*/  R2UR UR7, R7 ;  /* 0x00000000070772ca */ /* 0x000fe200000e0000 */
[----:B------:R-:W-:Y:S01]  /*9820*/  IMAD.MOV.U32 R7, RZ, RZ, 0x40000040 ;  /* 0x40000040ff077424 */ /* 0x000fe200078e00ff */
[----:B------:R-:W-:Y:S02]  /*9830*/  IADD3 R20, R20, 0x6, RZ ;  /* 0x0000000614147810 */ /* 0x000fe40007ffe0ff */
        /* <DEDUP_REMOVED lines=25> */
.L_x_14455:
[----:B------:R-:W4:Y:S01]  /*99d0*/  LDL.LU R73, [R1] ;  /* 0x0000000001497983 */ /* 0x000f220000300800 */
[----:B------:R-:W5:Y:S01]  /*99e0*/  LDC R223, c[0x0][0x448] ;  /* 0x00011200ffdf7b82 */ /* 0x000f620000000800 */
[----:B------:R-:W-:Y:S02]  /*99f0*/  ULDC UR4, c[0x0][0x9d8] ;  /* 0x0002760000047ab9 */ /* 0x000fe40000000800 */
[----:B------:R-:W2:Y:S04]  /*9a00*/  LDL R12, [R1+0x28] ;  /* 0x00002800010c7983 */ /* 0x000ea80000100800 */
[----:B------:R-:W3:Y:S01]  /*9a10*/  LDL R74, [R1+0x2c] ;  /* 0x00002c00014a7983 */ /* 0x000ee20000100800 */
        /* <DEDUP_REMOVED lines=16> */
[----:B-----5:R-:W-:Y:S01]  /*9b20*/  ISETP.NE.AND P1, PT, R223, 0x1, PT ;  /* 0x00000001df00780c */ /* 0x020fe20003f25270 */
[----:B------:R-:W-:Y:S01]  /*9b30*/  FMUL.FTZ R47, R47, UR4 ;  /* 0x000000042f2f7c20 */ /* 0x000fe20008410000 */
[----:B------:R-:W-:Y:S01]  /*9b40*/  FMUL.FTZ R3, R25, UR4 ;  /* 0x0000000419037c20 */ /* 0x000fe20008410000 */
[----:B------:R-:W-:Y:S01]  /*9b50*/  FMUL.FTZ R50, R50, UR4 ;  /* 0x0000000432327c20 */ /* 0x000fe20008410000 */
[----:B------:R5:W1:Y:S01]  /*9b60*/  MUFU.TANH R85, R26 ;  /* 0x0000001a00557308 */ /* 0x000a620000002400 */
[----:B------:R-:W-:Y:S01]  /*9b70*/  FMUL.FTZ R25, R33, UR4 ;  /* 0x0000000421197c20 */ /* 0x000fe20008410000 */
[----:B------:R-:W-:Y:S01]  /*9b80*/  FMUL.FTZ R51, R51, UR4 ;  /* 0x0000000433337c20 */ /* 0x000fe20008410000 */
[----:B------:R-:W-:Y:S01]  /*9b90*/  FMUL.FTZ R54, R54, UR4 ;  /* 0x0000000436367c20 */ /* 0x000fe20008410000 */
[----:B------:R-:W-:Y:S01]  /*9ba0*/  FMUL.FTZ R55, R55, UR4 ;  /* 0x0000000437377c20 */ /* 0x000fe20008410000 */
[----:B------:R-:W-:Y:S01]  /*9bb0*/  FMUL.FTZ R58, R58, UR4 ;  /* 0x000000043a3a7c20 */ /* 0x000fe20008410000 */
[----:B------:R-:W-:Y:S01]  /*9bc0*/  FMUL.FTZ R59, R59, UR4 ;  /* 0x000000043b3b7c20 */ /* 0x000fe20008410000 */
[----:B------:R-:W-:Y:S01]  /*9bd0*/  FMUL.FTZ R62, R62, UR4 ;  /* 0x000000043e3e7c20 */ /* 0x000fe20008410000 */
[----:B------:R1:W3:Y:S01]  /*9be0*/  MUFU.TANH R81, R30 ;  /* 0x0000001e00517308 */ /* 0x0002e20000002400 */
[----:B0-----:R-:W0:Y:S01]  /*9bf0*/  @P1 LDC R27, c[0x0][0x44c] ;  /* 0x00011300ff1b1b82 */ /* 0x001e220000000800 */
[----:B-----5:R-:W-:Y:S01]  /*9c00*/  FMUL.FTZ R26, R36, UR4 ;  /* 0x00000004241a7c20 */ /* 0x020fe20008410000 */
[----:B------:R-:W-:Y:S01]  /*9c10*/  FMUL.FTZ R63, R63, UR4 ;  /* 0x000000043f3f7c20 */ /* 0x000fe20008410000 */
[----:B------:R-:W-:Y:S01]  /*9c20*/  FMUL.FTZ R66, R66, UR4 ;  /* 0x0000000442427c20 */ /* 0x000fe20008410000 */
[----:B------:R-:W-:Y:S01]  /*9c30*/  FMUL.FTZ R67, R67, UR4 ;  /* 0x0000000443437c20 */ /* 0x000fe20008410000 */
[----:B------:R-:W-:Y:S01]  /*9c40*/  FMUL.FTZ R70, R70, UR4 ;  /* 0x0000000446467c20 */ /* 0x000fe20008410000 */
[----:B------:R-:W-:Y:S01]  /*9c50*/  FMUL.FTZ R71, R71, UR4 ;  /* 0x0000000447477c20 */ /* 0x000fe20008410000 */
[----:B------:R-:W5:Y:S01]  /*9c60*/  MUFU.TANH R31, R31 ;  /* 0x0000001f001f7308 */ /* 0x000f620000002400 */
[----:B------:R-:W5:Y:S01]  /*9c70*/  @P1 LDC R34, c[0x0][0x450] ;  /* 0x00011400ff221b82 */ /* 0x000f620000000800 */
[----:B-1----:R-:W-:Y:S01]  /*9c80*/  FMUL.FTZ R30, R41, UR4 ;  /* 0x00000004291e7c20 */ /* 0x002fe20008410000 */
        /* <DEDUP_REMOVED lines=16> */
[----:B------:R-:W-:-:S05]  /*9d90*/  FMUL.FTZ R68, R68, UR4 ;  /* 0x0000000444447c20 */ /* 0x000fca0008410000 */
        /* <DEDUP_REMOVED lines=29> */
[----:B----4-:R-:W-:-:S07]  /*9f70*/  LOP3.LUT R73, R73, 0xfffffffe, RZ, 0xc0, !PT ;  /* 0xfffffffe49497812 */ /* 0x010fce00078ec0ff */
[----:B------:R-:W-:Y:S01]  /*9f80*/  MUFU.TANH R52, R52 ;  /* 0x0000003400347308 */ /* 0x000fe20000002400 */
[----:B--2---:R-:W-:Y:S01]  /*9f90*/  IMAD.IADD R12, R12, 0x1, R229 ;  /* 0x000000010c0c7824 */ /* 0x004fe200078e02e5 */
[----:B------:R-:W-:-:S03]  /*9fa0*/  @P1 LOP3.LUT R73, R73, 0x1, RZ, 0xfc, !PT ;  /* 0x0000000149491812 */ /* 0x000fc600078efcff */
[----:B0-----:R-:W-:-:S03]  /*9fb0*/  @P1 IMAD.HI.U32 R27, R12, R27, RZ ;  /* 0x0000001b0c1b1227 */ /* 0x001fc600078e00ff */
[----:B------:R-:W-:Y:S01]  /*9fc0*/  MUFU.TANH R53, R53 ;  /* 0x0000003500357308 */ /* 0x000fe20000002400 */
[----:B------:R0:W-:Y:S01]  /*9fd0*/  STL [R1], R73 ;  /* 0x0000004901007387 */ /* 0x0001e20000100800 */
[----:B-----5:R-:W-:Y:S01]  /*9fe0*/  @P1 SHF.R.U32.HI R12, RZ, R34, R27 ;  /* 0x00000022ff0c1219 */ /* 0x020fe2000001161b */
[----:B------:R-:W-:-:S05]  /*9ff0*/  IMAD R27, R177, -0x60, R222 ;  /* 0xffffffa0b11b7824 */ /* 0x000fca00078e02de */
[----:B------:R-:W-:Y:S01]  /*a000*/  MUFU.TANH R56, R56 ;  /* 0x0000003800387308 */ /* 0x000fe20000002400 */
[----:B------:R-:W2:Y:S01]  /*a010*/  SHFL.IDX PT, R29, R12, 0x1, 0x1c1f ;  /* 0x003c1f000c1d7f89 */ /* 0x000ea200000e0000 */
[----:B------:R-:W-:-:S03]  /*a020*/  VIADD R27, R27, 0x60 ;  /* 0x000000601b1b7836 */ /* 0x000fc60000000000 */
[----:B------:R-:W4:Y:S01]  /*a030*/  SHFL.IDX PT, R12, R12, RZ, 0x1c1f ;  /* 0x001c1fff0c0c7589 */ /* 0x000f2200000e0000 */
[----:B---3--:R-:W-:Y:S02]  /*a040*/  IMAD R87, R74, -0x2, R27 ;  /* 0xfffffffe4a577824 */ /* 0x008fe400078e021b */
[----:B0-----:R0:W3:Y:S01]  /*a050*/  MUFU.TANH R73, R38 ;  /* 0x0000002600497308 */ /* 0x0010e20000002400 */
[----:B------:R-:W5:Y:S02]  /*a060*/  S2R R74, SR_CgaCtaId ;  /* 0x00000000004a7919 */ /* 0x000f640000008800 */
[----:B------:R-:W-:-:S05]  /*a070*/  IADD3 R36, -R220, 0x1, R87 ;  /* 0x00000001dc247810 */ /* 0x000fca0007ffe157 */
[----:B------:R-:W-:Y:S08]  /*a080*/  MUFU.TANH R60, R60 ;  /* 0x0000003c003c7308 */ /* 0x000ff00000002400 */
[----:B------:R-:W-:Y:S01]  /*a090*/  MUFU.TANH R64, R64 ;  /* 0x0000004000407308 */ /* 0x000fe20000002400 */
[----:B--2---:R-:W-:-:S04]  /*a0a0*/  VIADDMNMX R34, R29, R36, R87, PT ;  /* 0x000000241d227246 */ /* 0x004fc80003800157 */
[C---:B------:R-:W-:Y:S02]  /*a0b0*/  ISETP.GT.AND P1, PT, R34.reuse, RZ, PT ;  /* 0x000000ff2200720c */ /* 0x040fe40003f24270 */
[C---:B------:R-:W-:Y:S01]  /*a0c0*/  ISETP.GT.AND P2, PT, R34.reuse, 0x1, PT ;  /* 0x000000012200780c */ /* 0x040fe20003f44270 */
[----:B------:R-:W-:Y:S01]  /*a0d0*/  MUFU.TANH R68, R68 ;  /* 0x0000004400447308 */ /* 0x000fe20000002400 */
[C---:B------:R-:W-:Y:S02]  /*a0e0*/  ISETP.GT.AND P3, PT, R34.reuse, 0x8, PT ;  /* 0x000000082200780c */ /* 0x040fe40003f64270 */
[----:B------:R-:W-:Y:S02]  /*a0f0*/  FSEL R85, R85, -INF , P1 ;  /* 0xff80000055557808 */ /* 0x000fe40000800000 */
[----:B------:R-:W-:Y:S02]  /*a100*/  FSEL R83, R83, -INF , P2 ;  /* 0xff80000053537808 */ /* 0x000fe40001000000 */
[----:B------:R-:W-:-:S02]  /*a110*/  ISETP.GT.AND P1, PT, R34, 0x9, PT ;  /* 0x000000092200780c */ /* 0x000fc40003f24270 */
[----:B------:R-:W-:Y:S02]  /*a120*/  FSEL R81, R81, -INF , P3 ;  /* 0xff80000051517808 */ /* 0x000fe40001800000 */
[----:B0-----:R-:W-:Y:S02]  /*a130*/  FMNMX.FTZ R38, R85, R83, !PT ;  /* 0x0000005355267209 */ /* 0x001fe40007810000 */
[C---:B------:R-:W-:Y:S02]  /*a140*/  ISETP.GT.AND P2, PT, R34.reuse, 0x10, PT ;  /* 0x000000102200780c */ /* 0x040fe40003f44270 */
[----:B------:R-:W-:Y:S02]  /*a150*/  FSEL R79, R31, -INF , P1 ;  /* 0xff8000001f4f7808 */ /* 0x000fe40000800000 */
[----:B------:R-:W-:Y:S02]  /*a160*/  FMNMX.FTZ R38, R81, R38, !PT ;  /* 0x0000002651267209 */ /* 0x000fe40007810000 */
[----:B------:R-:W-:-:S02]  /*a170*/  ISETP.GT.AND P1, PT, R34, 0x11, PT ;  /* 0x000000112200780c */ /* 0x000fc40003f24270 */
[----:B------:R-:W-:Y:S02]  /*a180*/  FSEL R77, R77, -INF , P2 ;  /* 0xff8000004d4d7808 */ /* 0x000fe40001000000 */
[----:B------:R-:W-:Y:S02]  /*a190*/  FMNMX.FTZ R38, R79, R38, !PT ;  /* 0x000000264f267209 */ /* 0x000fe40007810000 */
[C---:B------:R-:W-:Y:S02]  /*a1a0*/  ISETP.GT.AND P2, PT, R34.reuse, 0x18, PT ;  /* 0x000000182200780c */ /* 0x040fe40003f44270 */
[----:B-1----:R-:W-:Y:S02]  /*a1b0*/  FSEL R75, R35, -INF , P1 ;  /* 0xff800000234b7808 */ /* 0x002fe40000800000 */
[----:B------:R-:W-:Y:S02]  /*a1c0*/  FMNMX.FTZ R38, R77, R38, !PT ;  /* 0x000000264d267209 */ /* 0x000fe40007810000 */
[----:B------:R-:W-:-:S02]  /*a1d0*/  ISETP.GT.AND P1, PT, R34, 0x19, PT ;  /* 0x000000192200780c */ /* 0x000fc40003f24270 */
[----:B---3--:R-:W-:Y:S02]  /*a1e0*/  FSEL R73, R73, -INF , P2 ;  /* 0xff80000049497808 */ /* 0x008fe40001000000 */
[----:B------:R-:W-:Y:S02]  /*a1f0*/  FMNMX.FTZ R38, R75, R38, !PT ;  /* 0x000000264b267209 */ /* 0x000fe40007810000 */
[C---:B------:R-:W-:Y:S02]  /*a200*/  ISETP.GT.AND P2, PT, R34.reuse, 0x20, PT ;  /* 0x000000202200780c */ /* 0x040fe40003f44270 */
[----:B------:R-:W-:Y:S02]  /*a210*/  FSEL R37, R37, -INF , P1 ;  /* 0xff80000025257808 */ /* 0x000fe40000800000 */
[----:B------:R-:W-:Y:S02]  /*a220*/  FMNMX.FTZ R38, R73, R38, !PT ;  /* 0x0000002649267209 */ /* 0x000fe40007810000 */
[----:B------:R-:W-:-:S02]  /*a230*/  ISETP.GT.AND P1, PT, R34, 0x21, PT ;  /* 0x000000212200780c */ /* 0x000fc40003f24270 */
[----:B------:R-:W-:Y:S02]  /*a240*/  FSEL R27, R42, -INF , P2 ;  /* 0xff8000002a1b7808 */ /* 0x000fe40001000000 */
[----:B------:R-:W-:Y:S01]  /*a250*/  FMNMX.FTZ R38, R37, R38, !PT ;  /* 0x0000002625267209 */ /* 0x000fe20007810000 */
[----:B------:R-:W-:Y:S01]  /*a260*/  MUFU.TANH R42, R65 ;  /* 0x00000041002a7308 */ /* 0x000fe20000002400 */
[C---:B------:R-:W-:Y:S02]  /*a270*/  ISETP.GT.AND P2, PT, R34.reuse, 0x28, PT ;  /* 0x000000282200780c */ /* 0x040fe40003f44270 */
[----:B------:R-:W-:Y:S02]  /*a280*/  FSEL R29, R43, -INF , P1 ;  /* 0xff8000002b1d7808 */ /* 0x000fe40000800000 */
[----:B------:R-:W-:Y:S02]  /*a290*/  FMNMX.FTZ R38, R27, R38, !PT ;  /* 0x000000261b267209 */ /* 0x000fe40007810000 */
[----:B------:R-:W-:-:S02]  /*a2a0*/  ISETP.GT.AND P1, PT, R34, 0x29, PT ;  /* 0x000000292200780c */ /* 0x000fc40003f24270 */
[----:B------:R-:W-:Y:S02]  /*a2b0*/  FSEL R31, R46, -INF , P2 ;  /* 0xff8000002e1f7808 */ /* 0x000fe40001000000 */
[----:B------:R-:W-:Y:S02]  /*a2c0*/  FMNMX.FTZ R38, R29, R38, !PT ;  /* 0x000000261d267209 */ /* 0x000fe40007810000 */
        /* <DEDUP_REMOVED lines=33> */
[----:B------:R-:W-:Y:S01]  /*a4e0*/  ISETP.GT.AND P1, PT, R34, 0x59, PT ;  /* 0x000000592200780c */ /* 0x000fe20003f24270 */
[----:B------:R-:W-:Y:S01]  /*a4f0*/  FMUL.FTZ R34, R45, UR4 ;  /* 0x000000042d227c20 */ /* 0x000fe20008410000 */
[----:B------:R-:W-:-:S02]  /*a500*/  FSEL R71, R70, -INF , P2 ;  /* 0xff80000046477808 */ /* 0x000fc40001000000 */
[----:B------:R-:W-:Y:S01]  /*a510*/  FMNMX.FTZ R38, R67, R38, !PT ;  /* 0x0000002643267209 */ /* 0x000fe20007810000 */
[----:B------:R0:W1:Y:S01]  /*a520*/  MUFU.TANH R95, R34 ;  /* 0x00000022005f7308 */ /* 0x0000620000002400 */
[----:B------:R-:W-:Y:S02]  /*a530*/  FSEL R45, R40, -INF , P1 ;  /* 0xff800000282d7808 */ /* 0x000fe40000800000 */
[----:B------:R-:W-:Y:S02]  /*a540*/  FMNMX.FTZ R38, R71, R38, !PT ;  /* 0x0000002647267209 */ /* 0x000fe40007810000 */
[----:B----4-:R-:W-:Y:S02]  /*a550*/  VIADDMNMX R36, R12, R36, R87, PT ;  /* 0x000000240c247246 */ /* 0x010fe40003800157 */
[----:B------:R-:W-:Y:S01]  /*a560*/  FMNMX.FTZ R38, R45, R38, !PT ;  /* 0x000000262d267209 */ /* 0x000fe20007810000 */
[----:B------:R2:W-:Y:S01]  /*a570*/  MUFU.TANH R40, R61 ;  /* 0x0000003d00287308 */ /* 0x0005e20000002400 */
[C---:B------:R-:W-:Y:S01]  /*a580*/  ISETP.GT.AND P1, PT, R36.reuse, RZ, PT ;  /* 0x000000ff2400720c */ /* 0x040fe20003f24270 */
[----:B0-----:R-:W-:Y:S01]  /*a590*/  FMUL.FTZ R34, R69, UR4 ;  /* 0x0000000445227c20 */ /* 0x001fe20008410000 */
[C---:B------:R-:W-:Y:S01]  /*a5a0*/  ISETP.GT.AND P2, PT, R36.reuse, 0x1, PT ;  /* 0x000000012400780c */ /* 0x040fe20003f44270 */
[----:B------:R-:W0:Y:S01]  /*a5b0*/  SHFL.BFLY PT, R89, R38, 0x2, 0x1f ;  /* 0x0c401f0026597f89 */ /* 0x000e2200000e0000 */
[----:B------:R-:W-:Y:S01]  /*a5c0*/  ISETP.GT.AND P3, PT, R36, 0x8, PT ;  /* 0x000000082400780c */ /* 0x000fe20003f64270 */
[----:B------:R-:W-:Y:S01]  /*a5d0*/  ULDC UR4, c[0x0][0x988] ;  /* 0x0002620000047ab9 */ /* 0x000fe20000000800 */
[----:B------:R-:W-:Y:S01]  /*a5e0*/  FSEL R46, R0, -INF , P1 ;  /* 0xff800000002e7808 */ /* 0x000fe20000800000 */
[----:B------:R-:W-:Y:S01]  /*a5f0*/  IMAD.U32 R12, RZ, RZ, UR4 ;  /* 0x00000004ff0c7e24 */ /* 0x000fe2000f8e00ff */
[----:B------:R-:W-:Y:S01]  /*a600*/  FSEL R87, R3, -INF , P2 ;  /* 0xff80000003577808 */ /* 0x000fe20001000000 */
[----:B------:R-:W-:Y:S01]  /*a610*/  MUFU.TANH R34, R34 ;  /* 0x0000002200227308 */ /* 0x000fe20000002400 */
[----:B------:R-:W-:-:S02]  /*a620*/  ISETP.GT.AND P1, PT, R36, 0x9, PT ;  /* 0x000000092400780c */ /* 0x000fc40003f24270 */
[----:B------:R-:W-:Y:S02]  /*a630*/  FMNMX.FTZ R0, R46, R87, !PT ;  /* 0x000000572e007209 */ /* 0x000fe40007810000 */
[----:B------:R-:W-:Y:S02]  /*a640*/  ISETP.GT.AND P2, PT, R36, 0x10, PT ;  /* 0x000000102400780c */ /* 0x000fe40003f44270 */
[----:B--2---:R-:W-:Y:S02]  /*a650*/  FSEL R61, R20, -INF , P1 ;  /* 0xff800000143d7808 */ /* 0x004fe40000800000 */
[----:B------:R-:W-:Y:S02]  /*a660*/  FSEL R65, R24, -INF , P2 ;  /* 0xff80000018417808 */ /* 0x000fe40001000000 */
[C---:B------:R-:W-:Y:S02]  /*a670*/  ISETP.GT.AND P1, PT, R36.reuse, 0x18, PT ;  /* 0x000000182400780c */ /* 0x040fe40003f24270 */
[----:B------:R-:W-:-:S04]  /*a680*/  ISETP.GT.AND P2, PT, R36, 0x19, PT ;  /* 0x000000192400780c */ /* 0x000fc80003f44270 */
[----:B------:R-:W-:Y:S02]  /*a690*/  FSEL R91, R28, -INF , P2 ;  /* 0xff8000001c5b7808 */ /* 0x000fe40001000000 */
[----:B0-----:R-:W-:Y:S02]  /*a6a0*/  FMNMX.FTZ R89, R38, R89, !PT ;  /* 0x0000005926597209 */ /* 0x001fe40007810000 */
[----:B------:R0:W-:Y:S01]  /*a6b0*/  MUFU.TANH R38, R57 ;  /* 0x0000003900267308 */ /* 0x0001e20000002400 */
[----:B------:R-:W-:Y:S02]  /*a6c0*/  ISETP.GT.AND P2, PT, R36, 0x21, PT ;  /* 0x000000212400780c */ /* 0x000fe40003f44270 */
[----:B------:R-:W2:Y:S02]  /*a6d0*/  SHFL.BFLY PT, R176, R89, 0x1, 0x1f ;  /* 0x0c201f0059b07f89 */ /* 0x000ea400000e0000 */
[----:B------:R-:W-:Y:S02]  /*a6e0*/  FSEL R93, R30, -INF , P2 ;  /* 0xff8000001e5d7808 */ /* 0x000fe40001000000 */
[----:B------:R-:W-:-:S02]  /*a6f0*/  ISETP.GT.AND P2, PT, R36, 0x29, PT ;  /* 0x000000292400780c */ /* 0x000fc40003f44270 */
[----:B0-----:R-:W-:Y:S02]  /*a700*/  FSEL R57, R15, -INF , P3 ;  /* 0xff8000000f397808 */ /* 0x001fe40001800000 */
[----:B------:R-:W-:Y:S02]  /*a710*/  ISETP.GT.AND P3, PT, R36, 0x11, PT ;  /* 0x000000112400780c */ /* 0x000fe40003f64270 */
[----:B------:R-:W-:Y:S02]  /*a720*/  FMNMX.FTZ R0, R57, R0, !PT ;  /* 0x0000000039007209 */ /* 0x000fe40007810000 */
[----:B------:R-:W-:Y:S02]  /*a730*/  FSEL R69, R25, -INF , P3 ;  /* 0xff80000019457808 */ /* 0x000fe40001800000 */
[----:B------:R-:W-:Y:S02]  /*a740*/  FMNMX.FTZ R0, R61, R0, !PT ;  /* 0x000000003d007209 */ /* 0x000fe40007810000 */
[----:B-1----:R-:W-:-:S02]  /*a750*/  FSEL R95, R95, -INF , P2 ;  /* 0xff8000005f5f7808 */ /* 0x002fc40001000000 */
[----:B------:R-:W-:Y:S02]  /*a760*/  FMNMX.FTZ R20, R65, R0, !PT ;  /* 0x0000000041147209 */ /* 0x000fe40007810000 */
[----:B------:R-:W-:Y:S02]  /*a770*/  ISETP.GT.AND P2, PT, R36, 0x31, PT ;  /* 0x000000312400780c */ /* 0x000fe40003f44270 */
[----:B------:R-:W-:Y:S02]  /*a780*/  FMNMX.FTZ R20, R69, R20, !PT ;  /* 0x0000001445147209 */ /* 0x000fe40007810000 */
[----:B--2---:R-:W-:Y:S02]  /*a790*/  FMNMX.FTZ R176, R89, R176, !PT ;  /* 0x000000b059b07209 */ /* 0x004fe40007810000 */
[----:B------:R-:W-:Y:S02]  /*a7a0*/  FSEL R89, R26, -INF , P1 ;  /* 0xff8000001a597808 */ /* 0x000fe40000800000 */
[C---:B------:R-:W-:Y:S01]  /*a7b0*/  FSETP.NEU.FTZ.AND P4, PT, R176.reuse, -INF , PT ;  /* 0xff800000b000780b */ /* 0x040fe20003f9d000 */
[----:B------:R-:W-:Y:S01]  /*a7c0*/  FMUL.FTZ R3, R176, R12 ;  /* 0x0000000cb0037220 */ /* 0x000fe20000410000 */
[----:B------:R-:W-:-:S02]  /*a7d0*/  ISETP.GT.AND P1, PT, R36, 0x20, PT ;  /* 0x000000202400780c */ /* 0x000fc40003f24270 */
[----:B------:R-:W-:Y:S02]  /*a7e0*/  FMNMX.FTZ R20, R89, R20, !PT ;  /* 0x0000001459147209 */ /* 0x000fe40007810000 */
[----:B------:R-:W-:Y:S02]  /*a7f0*/  FSEL R0, R3, RZ, P4 ;  /* 0x000000ff03007208 */ /* 0x000fe40002000000 */
[----:B------:R-:W-:Y:S02]  /*a800*/  FMNMX.FTZ R20, R91, R20, !PT ;  /* 0x000000145b147209 */ /* 0x000fe40007810000 */
[----:B------:R-:W-:Y:S01]  /*a810*/  FSEL R97, R49, -INF , P2 ;  /* 0xff80000031617808 */ /* 0x000fe20001000000 */
[-CC-:B------:R-:W-:Y:S01]  /*a820*/  FFMA.FTZ R153, R85, R12.reuse, -R0.reuse ;  /* 0x0000000c55997223 */ /* 0x180fe20000010800 */
[----:B------:R-:W-:Y:S01]  /*a830*/  FSEL R85, R32, -INF , P1 ;  /* 0xff80000020557808 */ /* 0x000fe20000800000 */
[-CC-:B------:R-:W-:Y:S01]  /*a840*/  FFMA.FTZ R24, R83, R12.reuse, -R0.reuse ;  /* 0x0000000c53187223 */ /* 0x180fe20000010800 */
[----:B------:R-:W-:Y:S01]  /*a850*/  ISETP.GT.AND P1, PT, R36, 0x28, PT ;  /* 0x000000282400780c */ /* 0x000fe20003f24270 */
[--C-:B------:R-:W-:Y:S01]  /*a860*/  FFMA.FTZ R155, R81, R12, -R0.reuse ;  /* 0x0000000c519b7223 */ /* 0x100fe20000010800 */
[----:B------:R-:W-:Y:S01]  /*a870*/  FMNMX.FTZ R20, R85, R20, !PT ;  /* 0x0000001455147209 */ /* 0x000fe20007810000 */
[-CC-:B------:R-:W-:Y:S01]  /*a880*/  FFMA.FTZ R26, R79, R12.reuse, -R0.reuse ;  /* 0x0000000c4f1a7223 */ /* 0x180fe20000010800 */
[----:B------:R-:W-:Y:S01]  /*a890*/  FSEL R83, R44, -INF , P1 ;  /* 0xff8000002c537808 */ /* 0x000fe20000800000 */
[--C-:B------:R-:W-:Y:S01]  /*a8a0*/  FFMA.FTZ R169, R77, R12, -R0.reuse ;  /* 0x0000000c4da97223 */ /* 0x100fe20000010800 */
[----:B------:R-:W-:Y:S01]  /*a8b0*/  FMNMX.FTZ R20, R93, R20, !PT ;  /* 0x000000145d147209 */ /* 0x000fe20007810000 */
[-CC-:B------:R-:W-:Y:S01]  /*a8c0*/  FFMA.FTZ R30, R37, R12.reuse, -R0.reuse ;  /* 0x0000000c251e7223 */ /* 0x180fe20000010800 */
[----:B------:R-:W-:Y:S01]  /*a8d0*/  ISETP.GT.AND P1, PT, R36, 0x30, PT ;  /* 0x000000302400780c */ /* 0x000fe20003f24270 */
[--C-:B------:R-:W-:Y:S01]  /*a8e0*/  FFMA.FTZ R165, R27, R12, -R0.reuse ;  /* 0x0000000c1ba57223 */ /* 0x100fe20000010800 */
[----:B------:R-:W-:Y:S01]  /*a8f0*/  FMNMX.FTZ R20, R83, R20, !PT ;  /* 0x0000001453147209 */ /* 0x000fe20007810000 */
[----:B------:R-:W-:Y:S01]  /*a900*/  MUFU.EX2 R153, R153 ;  /* 0x0000009900997308 */ /* 0x000fe20000000800 */
[----:B------:R-:W-:Y:S01]  /*a910*/  FSEL R81, R48, -INF , P1 ;  /* 0xff80000030517808 */ /* 0x000fe20000800000 */
[--C-:B------:R-:W-:Y:S01]  /*a920*/  FFMA.FTZ R28, R75, R12, -R0.reuse ;  /* 0x0000000c4b1c7223 */ /* 0x100fe20000010800 */
[----:B------:R-:W-:Y:S01]  /*a930*/  FMNMX.FTZ R20, R95, R20, !PT ;  /* 0x000000145f147209 */ /* 0x000fe20007810000 */
[-CC-:B------:R-:W-:Y:S01]  /*a940*/  FFMA.FTZ R171, R73, R12.reuse, -R0.reuse ;  /* 0x0000000c49ab7223 */ /* 0x180fe20000010800 */
[C---:B------:R-:W-:Y:S01]  /*a950*/  ISETP.GT.AND P1, PT, R36.reuse, 0x38, PT ;  /* 0x000000382400780c */ /* 0x040fe20003f24270 */
[--C-:B------:R-:W-:Y:S01]  /*a960*/  FFMA.FTZ R32, R29, R12, -R0.reuse ;  /* 0x0000000c1d207223 */ /* 0x100fe20000010800 */
[----:B------:R-:W-:Y:S01]  /*a970*/  FMNMX.FTZ R20, R81, R20, !PT ;  /* 0x0000001451147209 */ /* 0x000fe20007810000 */
[----:B------:R-:W0:Y:S01]  /*a980*/  MUFU.EX2 R24, R24 ;  /* 0x0000001800187308 */ /* 0x000e220000000800 */
[----:B------:R-:W-:Y:S01]  /*a990*/  ISETP.GT.AND P2, PT, R36, 0x39, PT ;  /* 0x000000392400780c */ /* 0x000fe20003f44270 */
[-CC-:B------:R-:W-:Y:S01]  /*a9a0*/  FFMA.FTZ R167, R31, R12.reuse, -R0.reuse ;  /* 0x0000000c1fa77223 */ /* 0x180fe20000010800 */
[----:B------:R-:W-:Y:S01]  /*a9b0*/  FSEL R79, R52, -INF , P1 ;  /* 0xff800000344f7808 */ /* 0x000fe20000800000 */
[--C-:B------:R-:W-:Y:S01]  /*a9c0*/  FFMA.FTZ R161, R35, R12, -R0.reuse ;  /* 0x0000000c23a17223 */ /* 0x100fe20000010800 */
[----:B------:R-:W-:Y:S01]  /*a9d0*/  FMNMX.FTZ R20, R97, R20, !PT ;  /* 0x0000001461147209 */ /* 0x000fe20007810000 */
[-CC-:B------:R-:W-:Y:S01]  /*a9e0*/  FFMA.FTZ R163, R41, R12.reuse, -R0.reuse ;  /* 0x0000000c29a37223 */ /* 0x180fe20000010800 */
[C---:B------:R-:W-:Y:S01]  /*a9f0*/  ISETP.GT.AND P1, PT, R36.reuse, 0x40, PT ;  /* 0x000000402400780c */ /* 0x040fe20003f24270 */
[----:B------:R-:W1:Y:S01]  /*aa00*/  MUFU.EX2 R155, R155 ;  /* 0x0000009b009b7308 */ /* 0x000e620000000800 */
[----:B------:R-:W-:Y:S01]  /*aa10*/  FSEL R99, R53, -INF , P2 ;  /* 0xff80000035637808 */ /* 0x000fe20001000000 */
[--C-:B------:R-:W-:Y:S01]  /*aa20*/  FFMA.FTZ R44, R43, R12, -R0.reuse ;  /* 0x0000000c2b2c7223 */ /* 0x100fe20000010800 */
[----:B------:R-:W-:Y:S01]  /*aa30*/  FMNMX.FTZ R20, R79, R20, !PT ;  /* 0x000000144f147209 */ /* 0x000fe20007810000 */
[-CC-:B------:R-:W-:Y:S01]  /*aa40*/  FFMA.FTZ R157, R47, R12.reuse, -R0.reuse ;  /* 0x0000000c2f9d7223 */ /* 0x180fe20000010800 */
[----:B------:R-:W-:Y:S01]  /*aa50*/  ISETP.GT.AND P2, PT, R36, 0x41, PT ;  /* 0x000000412400780c */ /* 0x000fe20003f44270 */
[----:B------:R-:W-:Y:S01]  /*aa60*/  FFMA.FTZ R159, R55, R12, -R0 ;  /* 0x0000000c379f7223 */ /* 0x000fe20000010800 */
[----:B------:R-:W-:Y:S01]  /*aa70*/  FSEL R101, R56, -INF , P1 ;  /* 0xff80000038657808 */ /* 0x000fe20000800000 */
[----:B------:R-:W2:Y:S01]  /*aa80*/  MUFU.EX2 R26, R26 ;  /* 0x0000001a001a7308 */ /* 0x000ea20000000800 */
[----:B------:R-:W-:Y:S01]  /*aa90*/  FMNMX.FTZ R20, R99, R20, !PT ;  /* 0x0000001463147209 */ /* 0x000fe20007810000 */
[----:B0-----:R-:W-:Y:S01]  /*aaa0*/  FADD.FTZ R52, R153, R24 ;  /* 0x0000001899347221 */ /* 0x001fe20000010000 */
[----:B------:R-:W-:Y:S01]  /*aab0*/  ISETP.GT.AND P1, PT, R36, 0x48, PT ;  /* 0x000000482400780c */ /* 0x000fe20003f24270 */
[-CC-:B------:R-:W-:Y:S01]  /*aac0*/  FFMA.FTZ R173, R59, R12.reuse, -R0.reuse ;  /* 0x0000000c3bad7223 */ /* 0x180fe20000010800 */
[----:B------:R-:W-:Y:S01]  /*aad0*/  FSEL R77, R38, -INF , P2 ;  /* 0xff800000264d7808 */ /* 0x000fe20001000000 */
[--C-:B------:R-:W-:Y:S01]  /*aae0*/  FFMA.FTZ R38, R63, R12, -R0.reuse ;  /* 0x0000000c3f267223 */ /* 0x100fe20000010800 */
[----:B------:R-:W-:Y:S01]  /*aaf0*/  FMNMX.FTZ R20, R101, R20, !PT ;  /* 0x0000001465147209 */ /* 0x000fe20007810000 */
[----:B------:R-:W0:Y:S01]  /*ab00*/  MUFU.EX2 R169, R169 ;  /* 0x000000a900a97308 */ /* 0x000e220000000800 */
[----:B------:R-:W-:Y:S01]  /*ab10*/  ISETP.GT.AND P2, PT, R36, 0x49, PT ;  /* 0x000000492400780c */ /* 0x000fe20003f44270 */
[----:B------:R-:W-:Y:S01]  /*ab20*/  FFMA.FTZ R175, R71, R12, -R0 ;  /* 0x0000000c47af7223 */ /* 0x000fe20000010800 */
[----:B------:R-:W-:-:S02]  /*ab30*/  FSEL R3, R60, -INF , P1 ;  /* 0xff8000003c037808 */ /* 0x000fc40000800000 */
[----:B------:R-:W-:Y:S02]  /*ab40*/  FMNMX.FTZ R20, R77, R20, !PT ;  /* 0x000000144d147209 */ /* 0x000fe40007810000 */
[----:B------:R-:W-:Y:S01]  /*ab50*/  ISETP.GT.AND P1, PT, R36, 0x50, PT ;  /* 0x000000502400780c */ /* 0x000fe20003f24270 */
[----:B------:R-:W3:Y:S01]  /*ab60*/  MUFU.EX2 R28, R28 ;  /* 0x0000001c001c7308 */ /* 0x000ee20000000800 */
[----:B------:R-:W-:Y:S01]  /*ab70*/  FSEL R25, R40, -INF , P2 ;  /* 0xff80000028197808 */ /* 0x000fe20001000000 */
[----:B------:R-:W-:Y:S01]  /*ab80*/  FFMA.FTZ R40, R39, R12, -R0 ;  /* 0x0000000c27287223 */ /* 0x000fe20000010800 */
[----:B------:R-:W-:Y:S02]  /*ab90*/  FMNMX.FTZ R20, R3, R20, !PT ;  /* 0x0000001403147209 */ /* 0x000fe40007810000 */
[----:B------:R-:W-:Y:S02]  /*aba0*/  ISETP.GT.AND P2, PT, R36, 0x51, PT ;  /* 0x000000512400780c */ /* 0x000fe40003f44270 */
[----:B------:R-:W-:Y:S01]  /*abb0*/  FSEL R15, R64, -INF , P1 ;  /* 0xff800000400f7808 */ /* 0x000fe20000800000 */
[----:B------:R-:W-:Y:S01]  /*abc0*/  MUFU.EX2 R171, R171 ;  /* 0x000000ab00ab7308 */ /* 0x000fe20000000800 */
[----:B------:R-:W-:-:S02]  /*abd0*/  FMNMX.FTZ R20, R25, R20, !PT ;  /* 0x0000001419147209 */ /* 0x000fc40007810000 */
[----:B------:R-:W-:Y:S02]  /*abe0*/  ISETP.GT.AND P1, PT, R36, 0x58, PT ;  /* 0x000000582400780c */ /* 0x000fe40003f24270 */
[----:B------:R-:W-:Y:S01]  /*abf0*/  FSEL R49, R42, -INF , P2 ;  /* 0xff8000002a317808 */ /* 0x000fe20001000000 */
[--C-:B------:R-:W-:Y:S01]  /*ac00*/  FFMA.FTZ R42, R67, R12, -R0.reuse ;  /* 0x0000000c432a7223 */ /* 0x100fe20000010800 */
[----:B------:R-:W-:Y:S01]  /*ac10*/  FMNMX.FTZ R20, R15, R20, !PT ;  /* 0x000000140f147209 */ /* 0x000fe20007810000 */
[----:B------:R-:W-:Y:S01]  /*ac20*/  MUFU.EX2 R30, R30 ;  /* 0x0000001e001e7308 */ /* 0x000fe20000000800 */
[----:B------:R-:W-:Y:S01]  /*ac30*/  ISETP.GT.AND P2, PT, R36, 0x59, PT ;  /* 0x000000592400780c */ /* 0x000fe20003f44270 */
[----:B------:R-:W-:Y:S01]  /*ac40*/  FFMA.FTZ R36, R33, R12, -R0 ;  /* 0x0000000c21247223 */ /* 0x000fe20000010800 */
[----:B------:R-:W-:Y:S02]  /*ac50*/  FSEL R37, R68, -INF , P1 ;  /* 0xff80000044257808 */ /* 0x000fe40000800000 */
[----:B------:R-:W-:-:S02]  /*ac60*/  FMNMX.FTZ R20, R49, R20, !PT ;  /* 0x0000001431147209 */ /* 0x000fc40007810000 */
[----:B------:R-:W-:Y:S01]  /*ac70*/  FSEL R53, R34, -INF , P2 ;  /* 0xff80000022357808 */ /* 0x000fe20001000000 */
[----:B------:R-:W-:Y:S01]  /*ac80*/  MUFU.EX2 R165, R165 ;  /* 0x000000a500a57308 */ /* 0x000fe20000000800 */
[----:B------:R-:W-:Y:S01]  /*ac90*/  FMNMX.FTZ R20, R37, R20, !PT ;  /* 0x0000001425147209 */ /* 0x000fe20007810000 */
[-CC-:B------:R-:W-:Y:S01]  /*aca0*/  FFMA.FTZ R34, R51, R12.reuse, -R0.reuse ;  /* 0x0000000c33227223 */ /* 0x180fe20000010800 */
[----:B------:R-:W-:Y:S01]  /*acb0*/  F2FP.F16.F32.PACK_AB R153, R24, R153 ;  /* 0x000000991899723e */ /* 0x000fe200000000ff */
[----:B------:R-:W-:Y:S01]  /*acc0*/  FFMA.FTZ R0, R45, R12, -R0 ;  /* 0x0000000c2d007223 */ /* 0x000fe20000010800 */
[----:B------:R-:W-:-:S03]  /*acd0*/  FMNMX.FTZ R20, R53, R20, !PT ;  /* 0x0000001435147209 */ /* 0x000fc60007810000 */
[----:B------:R-:W-:Y:S02]  /*ace0*/  MUFU.EX2 R32, R32 ;  /* 0x0000002000207308 */ /* 0x000fe40000000800 */
[----:B------:R-:W4:Y:S06]  /*acf0*/  SHFL.BFLY PT, R27, R20, 0x2, 0x1f ;  /* 0x0c401f00141b7f89 */ /* 0x000f2c00000e0000 */
        /* <DEDUP_REMOVED lines=13> */
[----:B------:R-:W-:Y:S01]  /*add0*/  FSEL R48, R27, RZ, P1 ;  /* 0x000000ff1b307208 */ /* 0x000fe20000800000 */
[----:B-1----:R-:W-:Y:S01]  /*ade0*/  FADD.FTZ R27, R155, R52 ;  /* 0x000000349b1b7221 */ /* 0x002fe20000010000 */
[----:B--2---:R-:W-:-:S03]  /*adf0*/  F2FP.F16.F32.PACK_AB R155, R26, R155 ;  /* 0x0000009b1a9b723e */ /* 0x004fc600000000ff */
        /* <DEDUP_REMOVED lines=10> */
[----:B------:R-:W-:Y:S01]  /*aea0*/  FADD.FTZ R52, R26, R27 ;  /* 0x0000001b1a347221 */ /* 0x000fe20000010000 */
[-CC-:B------:R-:W-:Y:S01]  /*aeb0*/  FFMA.FTZ R93, R93, R12.reuse, -R48.reuse ;  /* 0x0000000c5d5d7223 */ /* 0x180fe20000010830 */
[----:B------:R-:W-:Y:S01]  /*aec0*/  IADD3 R27, R13, 0x22840, RZ ;  /* 0x000228400d1b7810 */ /* 0x000fe20007ffe0ff */
[-C--:B------:R-:W-:Y:S01]  /*aed0*/  FFMA.FTZ R83, R83, R12.reuse, -R48 ;  /* 0x0000000c53537223 */ /* 0x080fe20000010830 */
[----:B------:R-:W1:Y:S01]  /*aee0*/  MUFU.EX2 R87, R87 ;  /* 0x0000005700577308 */ /* 0x000e620000000800 */
[----:B0-----:R-:W-:Y:S01]  /*aef0*/  FADD.FTZ R31, R169, R52 ;  /* 0x00000034a91f7221 */ /* 0x001fe20000010000 */
[----:B-----5:R-:W-:Y:S01]  /*af00*/  PRMT R27, R74, 0x654, R27 ;  /* 0x000006544a1b7816 */ /* 0x020fe2000000001b */
[-CC-:B------:R-:W-:Y:S01]  /*af10*/  FFMA.FTZ R95, R95, R12.reuse, -R48.reuse ;  /* 0x0000000c5f5f7223 */ /* 0x180fe20000010830 */
[-CC-:B------:R-:W-:Y:S01]  /*af20*/  FFMA.FTZ R81, R81, R12.reuse, -R48.reuse ;  /* 0x0000000c51517223 */ /* 0x180fe20000010830 */
[----:B---3--:R-:W-:Y:S01]  /*af30*/  FADD.FTZ R52, R28, R31 ;  /* 0x0000001f1c347221 */ /* 0x008fe20000010000 */
[----:B------:R0:W-:Y:S01]  /*af40*/  SYNCS.ARRIVE.TRANS64.RED.A1T0 RZ, [R27+URZ], RZ ;  /* 0x000000ff1bff79a7 */ /* 0x0001e2000810043f */
        /* <DEDUP_REMOVED lines=10> */
[----:B-1----:R-:W-:Y:S01]  /*aff0*/  FADD.FTZ R50, R46, R87 ;  /* 0x000000572e327221 */ /* 0x002fe20000010000 */
[-CC-:B------:R-:W-:Y:S01]  /*b000*/  FFMA.FTZ R49, R49, R12.reuse, -R48.reuse ;  /* 0x0000000c31317223 */ /* 0x180fe20000010830 */
[-CC-:B------:R-:W-:Y:S01]  /*b010*/  FFMA.FTZ R37, R37, R12.reuse, -R48.reuse ;  /* 0x0000000c25257223 */ /* 0x180fe20000010830 */
[----:B------:R-:W-:Y:S01]  /*b020*/  FFMA.FTZ R48, R53, R12, -R48 ;  /* 0x0000000c35307223 */ /* 0x000fe20000010830 */
[----:B------:R-:W-:-:S02]  /*b030*/  F2FP.F16.F32.PACK_AB R169, R28, R169 ;  /* 0x000000a91ca9723e */ /* 0x000fc400000000ff */
[----:B------:R-:W-:Y:S01]  /*b040*/  F2FP.F16.F32.PACK_AB R152, R87, R46 ;  /* 0x0000002e5798723e */ /* 0x000fe200000000ff */
[----:B------:R-:W1:Y:S01]  /*b050*/  MUFU.EX2 R65, R65 ;  /* 0x0000004100417308 */ /* 0x000e620000000800 */
[----:B--2---:R-:W-:-:S07]  /*b060*/  FADD.FTZ R29, R57, R50 ;  /* 0x00000032391d7221 */ /* 0x004fce0000010000 */
[----:B------:R-:W2:Y:S01]  /*b070*/  MUFU.EX2 R168, R69 ;  /* 0x0000004500a87308 */ /* 0x000ea20000000800 */
[C---:B---3--:R-:W-:Y:S01]  /*b080*/  FADD.FTZ R50, R154.reuse, R29 ;  /* 0x0000001d9a327221 */ /* 0x048fe20000010000 */
[----:B------:R-:W-:-:S06]  /*b090*/  F2FP.F16.F32.PACK_AB R154, R154, R57 ;  /* 0x000000399a9a723e */ /* 0x000fcc00000000ff */
[----:B------:R-:W0:Y:S01]  /*b0a0*/  MUFU.EX2 R89, R89 ;  /* 0x0000005900597308 */ /* 0x000e220000000800 */
[----:B-1----:R-:W-:-:S07]  /*b0b0*/  FADD.FTZ R29, R65, R50 ;  /* 0x00000032411d7221 */ /* 0x002fce0000010000 */
[----:B------:R-:W1:Y:S01]  /*b0c0*/  MUFU.EX2 R170, R91 ;  /* 0x0000005b00aa7308 */ /* 0x000e620000000800 */
[----:B--2---:R-:W-:Y:S01]  /*b0d0*/  FADD.FTZ R50, R168, R29 ;  /* 0x0000001da8327221 */ /* 0x004fe20000010000 */
[----:B------:R-:W-:Y:S01]  /*b0e0*/  FADD.FTZ R29, R171, R52 ;  /* 0x00000034ab1d7221 */ /* 0x000fe20000010000 */
[----:B------:R-:W-:Y:S02]  /*b0f0*/  F2FP.F16.F32.PACK_AB R171, R30, R171 ;  /* 0x000000ab1eab723e */ /* 0x000fe400000000ff */
[----:B------:R-:W-:Y:S01]  /*b100*/  F2FP.F16.F32.PACK_AB R168, R168, R65 ;  /* 0x00000041a8a8723e */ /* 0x000fe200000000ff */
[----:B------:R-:W-:Y:S02]  /*b110*/  FADD.FTZ R52, R30, R29 ;  /* 0x0000001d1e347221 */ /* 0x000fe40000010000 */
[----:B------:R-:W2:Y:S01]  /*b120*/  MUFU.EX2 R85, R85 ;  /* 0x0000005500557308 */ /* 0x000ea20000000800 */
[----:B0-----:R-:W-:Y:S01]  /*b130*/  FADD.FTZ R27, R89, R50 ;  /* 0x00000032591b7221 */ /* 0x001fe20000010000 */
[----:B------:R-:W-:Y:S01]  /*b140*/  FADD.FTZ R29, R165, R52 ;  /* 0x00000034a51d7221 */ /* 0x000fe20000010000 */
[----:B------:R-:W-:-:S03]  /*b150*/  F2FP.F16.F32.PACK_AB R165, R32, R165 ;  /* 0x000000a520a5723e */ /* 0x000fc600000000ff */
[----:B------:R-:W-:Y:S02]  /*b160*/  FADD.FTZ R52, R32, R29 ;  /* 0x0000001d20347221 */ /* 0x000fe40000010000 */
[----:B------:R-:W0:Y:S01]  /*b170*/  MUFU.EX2 R164, R93 ;  /* 0x0000005d00a47308 */ /* 0x000e220000000800 */
[----:B-1----:R-:W-:Y:S01]  /*b180*/  FADD.FTZ R50, R170, R27 ;  /* 0x0000001baa327221 */ /* 0x002fe20000010000 */
[----:B------:R-:W-:Y:S01]  /*b190*/  FADD.FTZ R29, R167, R52 ;  /* 0x00000034a71d7221 */ /* 0x000fe20000010000 */
[----:B------:R-:W-:Y:S02]  /*b1a0*/  F2FP.F16.F32.PACK_AB R167, R36, R167 ;  /* 0x000000a724a7723e */ /* 0x000fe400000000ff */
[----:B------:R-:W-:-:S03]  /*b1b0*/  F2FP.F16.F32.PACK_AB R170, R170, R89 ;  /* 0x00000059aaaa723e */ /* 0x000fc600000000ff */
[----:B------:R-:W1:Y:S01]  /*b1c0*/  MUFU.EX2 R83, R83 ;  /* 0x0000005300537308 */ /* 0x000e620000000800 */
[----:B--2---:R-:W-:-:S07]  /*b1d0*/  FADD.FTZ R27, R85, R50 ;  /* 0x00000032551b7221 */ /* 0x004fce0000010000 */
[----:B------:R-:W2:Y:S01]  /*b1e0*/  MUFU.EX2 R166, R95 ;  /* 0x0000005f00a67308 */ /* 0x000ea20000000800 */
[C---:B0-----:R-:W-:Y:S01]  /*b1f0*/  FADD.FTZ R50, R164.reuse, R27 ;  /* 0x0000001ba4327221 */ /* 0x041fe20000010000 */
[----:B------:R-:W-:-:S06]  /*b200*/  F2FP.F16.F32.PACK_AB R164, R164, R85 ;  /* 0x00000055a4a4723e */ /* 0x000fcc00000000ff */
[----:B------:R-:W0:Y:S01]  /*b210*/  MUFU.EX2 R81, R81 ;  /* 0x0000005100517308 */ /* 0x000e220000000800 */
[----:B-1----:R-:W-:Y:S01]  /*b220*/  FADD.FTZ R27, R83, R50 ;  /* 0x00000032531b7221 */ /* 0x002fe20000010000 */
[----:B------:R-:W-:-:S06]  /*b230*/  FADD.FTZ R50, R36, R29 ;  /* 0x0000001d24327221 */ /* 0x000fcc0000010000 */
[----:B------:R-:W1:Y:S01]  /*b240*/  MUFU.EX2 R160, R97 ;  /* 0x0000006100a07308 */ /* 0x000e620000000800 */
[----:B--2---:R-:W-:Y:S01]  /*b250*/  FADD.FTZ R24, R166, R27 ;  /* 0x0000001ba6187221 */ /* 0x004fe20000010000 */
[----:B------:R-:W-:Y:S01]  /*b260*/  FADD.FTZ R27, R161, R50 ;  /* 0x00000032a11b7221 */ /* 0x000fe20000010000 */
[----:B------:R-:W-:Y:S02]  /*b270*/  F2FP.F16.F32.PACK_AB R161, R40, R161 ;  /* 0x000000a128a1723e */ /* 0x000fe400000000ff */
[----:B------:R-:W-:Y:S01]  /*b280*/  F2FP.F16.F32.PACK_AB R166, R166, R83 ;  /* 0x00000053a6a6723e */ /* 0x000fe200000000ff */
[----:B------:R-:W-:Y:S02]  /*b290*/  FADD.FTZ R26, R40, R27 ;  /* 0x0000001b281a7221 */ /* 0x000fe40000010000 */
[----:B------:R-:W2:Y:S02]  /*b2a0*/  MUFU.EX2 R79, R79 ;  /* 0x0000004f004f7308 */ /* 0x000ea40000000800 */
[----:B------:R-:W-:Y:S01]  /*b2b0*/  FADD.FTZ R27, R163, R26 ;  /* 0x0000001aa31b7221 */ /* 0x000fe20000010000 */
[----:B------:R-:W-:-:S03]  /*b2c0*/  F2FP.F16.F32.PACK_AB R163, R44, R163 ;  /* 0x000000a32ca3723e */ /* 0x000fc600000000ff */
[----:B------:R-:W-:Y:S02]  /*b2d0*/  FADD.FTZ R26, R44, R27 ;  /* 0x0000001b2c1a7221 */ /* 0x000fe40000010000 */
[----:B------:R-:W3:Y:S02]  /*b2e0*/  MUFU.EX2 R162, R99 ;  /* 0x0000006300a27308 */ /* 0x000ee40000000800 */
[----:B------:R-:W-:Y:S01]  /*b2f0*/  FADD.FTZ R27, R157, R26 ;  /* 0x0000001a9d1b7221 */ /* 0x000fe20000010000 */
[----:B------:R-:W-:-:S03]  /*b300*/  F2FP.F16.F32.PACK_AB R157, R34, R157 ;  /* 0x0000009d229d723e */ /* 0x000fc600000000ff */
[----:B------:R-:W-:Y:S02]  /*b310*/  FADD.FTZ R26, R34, R27 ;  /* 0x0000001b221a7221 */ /* 0x000fe40000010000 */
[----:B------:R-:W4:Y:S08]  /*b320*/  MUFU.EX2 R101, R101 ;  /* 0x0000006500657308 */ /* 0x000f300000000800 */
[----:B------:R0:W-:Y:S08]  /*b330*/  MUFU.EX2 R158, R25 ;  /* 0x00000019009e7308 */ /* 0x0001f00000000800 */
[----:B------:R-:W5:Y:S01]  /*b340*/  MUFU.EX2 R156, R77 ;  /* 0x0000004d009c7308 */ /* 0x000f620000000800 */
[----:B0-----:R-:W-:-:S04]  /*b350*/  FADD.FTZ R25, R81, R24 ;  /* 0x0000001851197221 */ /* 0x001fc80000010000 */
[C---:B-1----:R-:W-:Y:S01]  /*b360*/  FADD.FTZ R24, R160.reuse, R25 ;  /* 0x00000019a0187221 */ /* 0x042fe20000010000 */
[----:B------:R-:W-:Y:S02]  /*b370*/  F2FP.F16.F32.PACK_AB R160, R160, R81 ;  /* 0x00000051a0a0723e */ /* 0x000fe400000000ff */
[----:B------:R-:W0:Y:S01]  /*b380*/  MUFU.EX2 R159, R159 ;  /* 0x0000009f009f7308 */ /* 0x000e220000000800 */
[----:B--2---:R-:W-:-:S04]  /*b390*/  FADD.FTZ R25, R79, R24 ;  /* 0x000000184f197221 */ /* 0x004fc80000010000 */
[C---:B---3--:R-:W-:Y:S01]  /*b3a0*/  FADD.FTZ R24, R162.reuse, R25 ;  /* 0x00000019a2187221 */ /* 0x048fe20000010000 */
[----:B------:R-:W-:Y:S02]  /*b3b0*/  F2FP.F16.F32.PACK_AB R162, R162, R79 ;  /* 0x0000004fa2a2723e */ /* 0x000fe400000000ff */
[----:B------:R-:W1:Y:S01]  /*b3c0*/  MUFU.EX2 R3, R3 ;  /* 0x0000000300037308 */ /* 0x000e620000000800 */
[----:B----4-:R-:W-:-:S04]  /*b3d0*/  FADD.FTZ R25, R101, R24 ;  /* 0x0000001865197221 */ /* 0x010fc80000010000 */
[C---:B-----5:R-:W-:Y:S01]  /*b3e0*/  FADD.FTZ R24, R156.reuse, R25 ;  /* 0x000000199c187221 */ /* 0x060fe20000010000 */
[----:B------:R-:W-:Y:S02]  /*b3f0*/  F2FP.F16.F32.PACK_AB R156, R156, R101 ;  /* 0x000000659c9c723e */ /* 0x000fe400000000ff */
        /* <DEDUP_REMOVED lines=22> */
[----:B--2---:R-:W-:-:S04]  /*b560*/  FADD.FTZ R3, R37, R26 ;  /* 0x0000001a25037221 */ /* 0x004fc80000010000 */
[C---:B0-----:R-:W-:Y:S01]  /*b570*/  FADD.FTZ R3, R48.reuse, R3 ;  /* 0x0000000330037221 */ /* 0x041fe20000010000 */
[----:B------:R-:W-:Y:S01]  /*b580*/  F2FP.F16.F32.PACK_AB R174, R48, R37 ;  /* 0x0000002530ae723e */ /* 0x000fe200000000ff */
[C---:B-1----:R-:W-:Y:S01]  /*b590*/  FADD.FTZ R0, R24.reuse, R15 ;  /* 0x0000000f18007221 */ /* 0x042fe20000010000 */
[----:B------:R-:W-:Y:S01]  /*b5a0*/  F2FP.F16.F32.PACK_AB R175, R24, R175 ;  /* 0x000000af18af723e */ /* 0x000fe200000000ff */
[----:B------:R-:W-:Y:S06]  /*b5b0*/  @!P0 BRA `(.L_x_14456) ;  /* 0x0000000000048947 */ /* 0x000fec0003800000 */
[----:B------:R-:W-:Y:S01]  /*b5c0*/  BPT.TRAP 0x1 ;  /* 0x000000040000795c */ /* 0x000fe20000300000 */
.L_x_14456:
[----:B------:R0:W1:Y:S01]  /*b5d0*/  SYNCS.PHASECHK.TRANS64.TRYWAIT P1, [R13+URZ+0x22850], R72 ;  /* 0x022850480d0075a7 */ /* 0x000062000802017f */
[----:B------:R-:W-:Y:S05]  /*b5e0*/  @!P0 BRA `(.L_x_14457) ;  /* 0x0000000000048947 */ /* 0x000fea0003800000 */
[----:B------:R-:W-:Y:S01]  /*b5f0*/  BPT.TRAP 0x1 ;  /* 0x000000040000795c */ /* 0x000fe20000300000 */
.L_x_14457:
[----:B------:R-:W-:Y:S04]  /*b600*/  BSSY B0, `(.L_x_14458) ;  /* 0x0000004000007945 */ /* 0x000fe80003800000 */
[----:B-1----:R-:W-:Y:S05]  /*b610*/  @P1 BRA `(.L_x_14459) ;  /* 0x0000000000081947 */ /* 0x002fea0003800000 */
[----:B------:R-:W1:Y:S02]  /*b620*/  SYNCS.PHASECHK.TRANS64.TRYWAIT P1, [R13+URZ+0x22850], R72 ;  /* 0x022850480d0075a7 */ /* 0x000e64000802017f */
[----:B-1----:R-:W-:Y:S05]  /*b630*/  @!P1 BRA `(.L_x_14460) ;  /* 0x0000011000d09947 */ /* 0x002fea0003800000 */
.L_x_14459:
[----:B------:R-:W-:Y:S05]  /*b640*/  BSYNC B0 ;  /* 0x0000000000007941 */ /* 0x000fea0003800000 */
.L_x_14458:
[----:B------:R-:W-:Y:S05]  /*b650*/  WARPSYNC.ALL ;  /* 0x0000000000007948 */ /* 0x000fea0003800000 */
[----:B------:R-:W-:Y:S01]  /*b660*/  VIADD R15, R19, 0x400 ;  /* 0x00000400130f7836 */ /* 0x000fe20000000000 */
[----:B------:R2:W-:Y:S01]  /*b670*/  BAR.SYNC.DEFER_BLOCKING R14, 0x100 ;  /* 0x0004000e0000751d */ /* 0x0005e20000010000 */
[----:B------:R-:W-:Y:S02]  /*b680*/  IMAD.MOV.U32 R25, RZ, RZ, 0x40000040 ;  /* 0x40000040ff197424 */ /* 0x000fe400078e00ff */
[----:B------:R-:W-:Y:S01]  /*b690*/  IMAD.MOV.U32 R27, RZ, RZ, 0x40000040 ;  /* 0x40000040ff1b7424 */ /* 0x000fe200078e00ff */
[----:B------:R-:W-:Y:S01]  /*b6a0*/  SHF.R.U32.HI R15, RZ, 0x4, R15 ;  /* 0x00000004ff0f7819 */ /* 0x000fe2000001160f */
[----:B------:R-:W-:Y:S01]  /*b6b0*/  IMAD.MOV.U32 R29, RZ, RZ, 0x40000040 ;  /* 0x40000040ff1d7424 */ /* 0x000fe200078e00ff */
[----:B------:R-:W-:Y:S01]  /*b6c0*/  R2UR UR7, R25 ;  /* 0x00000000190772ca */ /* 0x000fe200000e0000 */
[----:B------:R-:W-:Y:S01]  /*b6d0*/  IMAD.MOV.U32 R31, RZ, RZ, 0x40000040 ;  /* 0x40000040ff1f7424 */ /* 0x000fe200078e00ff */
[----:B------:R-:W-:-:S02]  /*b6e0*/  LOP3.LUT R15, R15, 0x3fff, RZ, 0xc0, !PT ;  /* 0x00003fff0f0f7812 */ /* 0x000fc400078ec0ff */
[----:B------:R-:W-:Y:S02]  /*b6f0*/  R2UR UR11, R27 ;  /* 0x000000001b0b72ca */ /* 0x000fe400000e0000 */
[----:B------:R-:W-:Y:S02]  /*b700*/  LOP3.LUT R227, R15, 0x3000000, RZ, 0xfc, !PT ;  /* 0x030000000fe37812 */ /* 0x000fe400078efcff */
[----:B------:R-:W-:Y:S02]  /*b710*/  R2UR UR15, R29 ;  /* 0x000000001d0f72ca */ /* 0x000fe400000e0000 */
[----:B------:R-:W-:Y:S01]  /*b720*/  R2UR UR19, R27 ;  /* 0x000000001b1372ca */ /* 0x000fe200000e0000 */
[----:B------:R-:W-:Y:S01]  /*b730*/  IMAD R24, R22, 0xc00, R227 ;  /* 0x00000c0016187824 */ /* 0x000fe200078e02e3 */
[----:B------:R-:W-:Y:S02]  /*b740*/  R2UR UR23, R31 ;  /* 0x000000001f1772ca */ /* 0x000fe400000e0000 */
[----:B------:R-:W-:Y:S01]  /*b750*/  R2UR UR27, R25 ;  /* 0x00000000191b72ca */ /* 0x000fe200000e0000 */
[C---:B------:R-:W-:Y:S01]  /*b760*/  VIADD R26, R24.reuse, 0x80 ;  /* 0x00000080181a7836 */ /* 0x040fe20000000000 */
[C---:B------:R-:W-:Y:S01]  /*b770*/  R2UR UR6, R24.reuse ;  /* 0x00000000180672ca */ /* 0x040fe200000e0000 */
[----:B------:R-:W-:-:S02]  /*b780*/  VIADD R28, R24, 0x100 ;  /* 0x00000100181c7836 */ /* 0x000fc40000000000 */
[----:B------:R-:W-:Y:S01]  /*b790*/  VIADD R30, R24, 0x200 ;  /* 0x00000200181e7836 */ /* 0x000fe20000000000 */
[----:B------:R-:W-:Y:S02]  /*b7a0*/  R2UR UR10, R26 ;  /* 0x000000001a0a72ca */ /* 0x000fe400000e0000 */
[C---:B------:R-:W-:Y:S01]  /*b7b0*/  IADD3 R26, R24.reuse, 0x180, RZ ;  /* 0x00000180181a7810 */ /* 0x040fe20007ffe0ff */
[----:B------:R-:W-:Y:S01]  /*b7c0*/  VIADD R24, R24, 0x280 ;  /* 0x0000028018187836 */ /* 0x000fe20000000000 */
[----:B------:R-:W-:Y:S02]  /*b7d0*/  R2UR UR14, R28 ;  /* 0x000000001c0e72ca */ /* 0x000fe400000e0000 */
[----:B------:R-:W-:Y:S02]  /*b7e0*/  R2UR UR18, R26 ;  /* 0x000000001a1272ca */ /* 0x000fe400000e0000 */
[----:B------:R-:W-:Y:S02]  /*b7f0*/  R2UR UR22, R30 ;  /* 0x000000001e1672ca */ /* 0x000fe400000e0000 */
[----:B------:R-:W-:-:S02]  /*b800*/  R2UR UR26, R24 ;  /* 0x00000000181a72ca */ /* 0x000fc400000e0000 */
        /* <DEDUP_REMOVED lines=25> */
.L_x_14461:
[----:B------:R-:W-:Y:S01]  /*b9a0*/  ISETP.NE.AND P1, PT, R223, 0x1, PT ;  /* 0x00000001df00780c */ /* 0x000fe20003f25270 */
[----:B------:R-:W0:Y:S01]  /*b9b0*/  S2R R152, SR_CgaCtaId ;  /* 0x0000000000987919 */ /* 0x000e220000008800 */
[----:B------:R-:W-:Y:S01]  /*b9c0*/  IMAD.MOV.U32 R15, RZ, RZ, R229 ;  /* 0x000000ffff0f7224 */ /* 0x000fe200078e00e5 */
[----:B------:R-:W-:Y:S01]  /*b9d0*/  IADD3 R13, R13, 0x22860, RZ ;  /* 0x000228600d0d7810 */ /* 0x000fe20007ffe0ff */
[----:B------:R-:W-:Y:S01]  /*b9e0*/  ULDC UR36, c[0x0][0x9d8] ;  /* 0x0002760000247ab9 */ /* 0x000fe20000000800 */
[----:B------:R-:W-:-:S08]  /*b9f0*/  ULDC UR37, c[0x0][0x9d8] ;  /* 0x0002760000257ab9 */ /* 0x000fd00000000800 */
[----:B------:R-:W1:Y:S08]  /*ba00*/  @P1 LDC R14, c[0x0][0x44c] ;  /* 0x00011300ff0e1b82 */ /* 0x000e700000000800 */
[----:B------:R-:W2:Y:S01]  /*ba10*/  @P1 LDC R153, c[0x0][0x450] ;  /* 0x00011400ff991b82 */ /* 0x000ea20000000800 */
[----:B0-----:R-:W-:Y:S01]  /*ba20*/  PRMT R13, R152, 0x654, R13 ;  /* 0x00000654980d7816 */ /* 0x001fe2000000000d */
[----:B-1----:R-:W-:-:S03]  /*ba30*/  @P1 IMAD.HI.U32 R14, R229, R14, RZ ;  /* 0x0000000ee50e1227 */ /* 0x002fc600078e00ff */
[----:B------:R0:W-:Y:S02]  /*ba40*/  SYNCS.ARRIVE.TRANS64.RED.A1T0 RZ, [R13+URZ], RZ ;  /* 0x000000ff0dff79a7 */ /* 0x0001e4000810043f */
[----:B--2---:R-:W-:Y:S01]  /*ba50*/  @P1 SHF.R.U32.HI R15, RZ, R153, R14 ;  /* 0x00000099ff0f1219 */ /* 0x004fe2000001160e */
[----:B0-----:R-:W-:-:S03]  /*ba60*/  VIADD R13, R177, 0xfffffffe ;  /* 0xfffffffeb10d7836 */ /* 0x001fc60000000000 */
[----:B------:R-:W-:-:S05]  /*ba70*/  IADD3 R14, R15, R222, -R220 ;  /* 0x000000de0f0e7210 */ /* 0x000fca0007ffe8dc */
[----:B------:R-:W-:-:S05]  /*ba80*/  IMAD.HI R14, R14, 0x2aaaaaab, RZ ;  /* 0x2aaaaaab0e0e7827 */ /* 0x000fca00078e02ff */
[----:B------:R-:W-:-:S04]  /*ba90*/  SHF.R.U32.HI R15, RZ, 0x1f, R14 ;  /* 0x0000001fff0f7819 */ /* 0x000fc8000001160e */
[----:B------:R-:W-:-:S04]  /*baa0*/  LEA.HI.SX32 R15, R14, R15, 0x1c ;  /* 0x0000000f0e0f7211 */ /* 0x000fc800078fe2ff */
[----:B------:R-:W-:-:S04]  /*bab0*/  VIMNMX R221, RZ, R15, !PT ;  /* 0x0000000fffdd7248 */ /* 0x000fc80007fe0100 */
[----:B------:R-:W-:-:S13]  /*bac0*/  ISETP.GE.AND P1, PT, R13, R221, PT ;  /* 0x000000dd0d00720c */ /* 0x000fda0003f26270 */
[----:B------:R-:W-:Y:S05]  /*bad0*/  @!P1 BRA `(.L_x_14462) ;  /* 0x0000002c00209947 */ /* 0x000fea0003800000 */
[----:B------:R-:W-:Y:S02]  /*bae0*/  IMAD.MOV.U32 R215, RZ, RZ, R176 ;  /* 0x000000ffffd77224 */ /* 0x000fe400078e00b0 */
[----:B------:R-:W-:-:S07]  /*baf0*/  IMAD.MOV.U32 R214, RZ, RZ, R20 ;  /* 0x000000ffffd67224 */ /* 0x000fce00078e0014 */
.L_x_14474:
[----:B------:R-:W-:Y:S01]  /*bb00*/  VIADD R22, R22, 0x1 ;  /* 0x0000000116167836 */ /* 0x000fe20000000000 */
[----:B------:R-:W-:Y:S05]  /*bb10*/  YIELD ;  /* 0x0000000000007946 */ /* 0x000fea0003800000 */
[----:B------:R-:W-:-:S04]  /*bb20*/  ISETP.NE.AND P1, PT, R22, 0x2, PT ;  /* 0x000000021600780c */ /* 0x000fc80003f25270 */
[----:B------:R-:W-:Y:S02]  /*bb30*/  SEL R15, RZ, 0x1, P1 ;  /* 0x00000001ff0f7807 */ /* 0x000fe40000800000 */
[----:B------:R-:W-:Y:S02]  /*bb40*/  SEL R22, R22, RZ, P1 ;  /* 0x000000ff16167207 */ /* 0x000fe40000800000 */
[----:B------:R-:W-:Y:S01]  /*bb50*/  LOP3.LUT R202, R202, R15, RZ, 0x3c, !PT ;  /* 0x0000000fcaca7212 */ /* 0x000fe200078e3cff */
[----:B0-----:R-:W-:Y:S06]  /*bb60*/  @!P0 BRA `(.L_x_14463) ;  /* 0x0000000000048947 */ /* 0x001fec0003800000 */
[----:B------:R-:W-:Y:S01]  /*bb70*/  BPT.TRAP 0x1 ;  /* 0x000000040000795c */ /* 0x000fe20000300000 */
.L_x_14463:
[----:B------:R-:W-:Y:S01]  /*bb80*/  IMAD R14, R22, 0x8, R19 ;  /* 0x00000008160e7824 */ /* 0x000fe200078e0213 */
[----:B------:R-:W-:-:S04]  /*bb90*/  SHF.L.U32 R15, R202, 0x1f, RZ ;  /* 0x0000001fca0f7819 */ /* 0x000fc800000006ff */
[----:B------:R0:W1:Y:S01]  /*bba0*/  SYNCS.PHASECHK.TRANS64.TRYWAIT P1, [R14+URZ+0x22830], R15 ;  /* 0x0228300f0e0075a7 */ /* 0x000062000802017f */
[----:B------:R-:W-:Y:S05]  /*bbb0*/  @!P0 BRA `(.L_x_14464) ;  /* 0x0000000000048947 */ /* 0x000fea0003800000 */
[----:B------:R-:W-:Y:S01]  /*bbc0*/  BPT.TRAP 0x1 ;  /* 0x000000040000795c */ /* 0x000fe20000300000 */
.L_x_14464:
[----:B------:R-:W-:Y:S01]  /*bbd0*/  IMAD R154, R22, 0x300, R228 ;  /* 0x00000300169a7824 */ /* 0x000fe200078e02e4 */
[----:B------:R-:W-:Y:S01]  /*bbe0*/  MOV R155, 0x40000040 ;  /* 0x40000040009b7802 */ /* 0x000fe20000000f00 */
[----:B-1----:R-:W-:Y:S06]  /*bbf0*/  @P1 BRA `(.L_x_14465) ;  /* 0x0000000000081947 */ /* 0x002fec0003800000 */
[----:B------:R-:W1:Y:S02]  /*bc00*/  SYNCS.PHASECHK.TRANS64.TRYWAIT P1, [R14+URZ+0x22830], R15 ;  /* 0x0228300f0e0075a7 */ /* 0x000e64000802017f */
[----:B-1----:R-:W-:Y:S05]  /*bc10*/  @!P1 BRA `(.L_x_14466) ;  /* 0x0000010c006c9947 */ /* 0x002fea0003800000 */
.L_x_14465:
        /* <DEDUP_REMOVED lines=11> */
[----:B------:R-:W-:Y:S01]  /*bcd0*/  R2UR UR10, R152 ;  /* 0x00000000980a72ca */ /* 0x000fe200000e0000 */
[----:B------:R-:W2:Y:S01]  /*bce0*/  S2R R12, SR_TID.X ;  /* 0x00000000000c7919 */ /* 0x000ea20000002100 */
[----:B------:R-:W-:-:S02]  /*bcf0*/  R2UR UR11, R153 ;  /* 0x00000000990b72ca */ /* 0x000fc400000e0000 */
[----:B------:R-:W-:Y:S02]  /*bd00*/  R2UR UR18, R154 ;  /* 0x000000009a1272ca */ /* 0x000fe400000e0000 */
[----:B------:R-:W-:Y:S02]  /*bd10*/  R2UR UR19, R155 ;  /* 0x000000009b1372ca */ /* 0x000fe400000e0000 */
[----:B------:R-:W-:Y:S01]  /*bd20*/  WARPGROUP.ARRIVE ;  /* 0x00000000000079c5 */ /* 0x000fe20000000000 */
[----:B------:R-:W-:Y:S02]  /*bd30*/  R2UR UR8, R10 ;  /* 0x000000000a0872ca */ /* 0x000fe400000e0000 */
[----:B------:R-:W-:Y:S02]  /*bd40*/  R2UR UR9, R11 ;  /* 0x000000000b0972ca */ /* 0x000fe400000e0000 */
[----:B------:R-:W-:Y:S01]  /*bd50*/  R2UR UR14, R20 ;  /* 0x00000000140e72ca */ /* 0x000fe200000e0000 */
[----:B------:R-:W-:Y:S01]  /*bd60*/  HGMMA.64x96x16.F32 R152, gdesc[UR4], RZ, !UPT, gsb0 ;  /* 0x01600000049879f0 */ /* 0x000fe2000c0008ff */
        /* <DEDUP_REMOVED lines=20> */
.L_x_14467:
[----:B------:R-:W3:Y:S01]  /*beb0*/  LDL R12, [R1+0x28] ;  /* 0x00002800010c7983 */ /* 0x000ee20000100800 */
[----:B------:R-:W-:-:S03]  /*bec0*/  ISETP.NE.AND P1, PT, R223, 0x1, PT ;  /* 0x00000001df00780c */ /* 0x000fc60003f25270 */
[----:B------:R-:W4:Y:S10]  /*bed0*/  LDL R218, [R1+0x2c] ;  /* 0x00002c0001da7983 */ /* 0x000f340000100800 */
[----:B------:R-:W5:Y:S08]  /*bee0*/  @P1 LDC R216, c[0x0][0x44c] ;  /* 0x00011300ffd81b82 */ /* 0x000f700000000800 */
        /* <DEDUP_REMOVED lines=19> */
[----:B------:R-:W-:-:S03]  /*c020*/  FMUL.FTZ R186, R186, UR37 ;  /* 0x00000025baba7c20 */ /* 0x000fc60008410000 */
[----:B------:R-:W-:Y:S01]  /*c030*/  MUFU.TANH R180, R180 ;  /* 0x000000b400b47308 */ /* 0x000fe20000002400 */
[----:B------:R-:W-:Y:S01]  /*c040*/  FMUL.FTZ R187, R187, UR37 ;  /* 0x00000025bbbb7c20 */ /* 0x000fe20008410000 */
[----:B------:R-:W-:-:S06]  /*c050*/  FMUL.FTZ R190, R190, UR37 ;  /* 0x00000025bebe7c20 */ /* 0x000fcc0008410000 */
[----:B------:R-:W-:Y:S01]  /*c060*/  MUFU.TANH R181, R181 ;  /* 0x000000b500b57308 */ /* 0x000fe20000002400 */
[----:B------:R-:W-:Y:S01]  /*c070*/  FMUL.FTZ R191, R191, UR37 ;  /* 0x00000025bfbf7c20 */ /* 0x000fe20008410000 */
[----:B------:R-:W-:Y:S01]  /*c080*/  FMUL.FTZ R194, R194, UR37 ;  /* 0x00000025c2c27c20 */ /* 0x000fe20008410000 */
[----:B------:R-:W-:Y:S01]  /*c090*/  FMUL.FTZ R195, R195, UR37 ;  /* 0x00000025c3c37c20 */ /* 0x000fe20008410000 */
[----:B------:R-:W-:Y:S01]  /*c0a0*/  FMUL.FTZ R198, R198, UR37 ;  /* 0x00000025c6c67c20 */ /* 0x000fe20008410000 */
[----:B------:R-:W-:Y:S01]  /*c0b0*/  FMUL.FTZ R199, R199, UR37 ;  /* 0x00000025c7c77c20 */ /* 0x000fe20008410000 */
[----:B---3--:R-:W-:-:S04]  /*c0c0*/  IMAD.IADD R12, R12, 0x1, R229 ;  /* 0x000000010c0c7824 */ /* 0x008fc800078e02e5 */
[----:B-----5:R-:W-:-:S05]  /*c0d0*/  @P1 IMAD.HI.U32 R216, R12, R216, RZ ;  /* 0x000000d80cd81227 */ /* 0x020fca00078e00ff */
[----:B0-----:R-:W-:Y:S01]  /*c0e0*/  @P1 SHF.R.U32.HI R12, RZ, R20, R216 ;  /* 0x00000014ff0c1219 */ /* 0x001fe200000116d8 */
        /* <DEDUP_REMOVED lines=14> */
[----:B------:R-:W-:-:S02]  /*c1d0*/  FMUL.FTZ R176, R177, UR37 ;  /* 0x00000025b1b07c20 */ /* 0x000fc40008410000 */
[----:B------:R-:W0:Y:S04]  /*c1e0*/  SHFL.IDX PT, R177, R12, RZ, 0x1c1f ;  /* 0x001c1fff0cb17589 */ /* 0x000e2800000e0000 */
[----:B------:R3:W5:Y:S02]  /*c1f0*/  SHFL.IDX PT, R217, R12, 0x1, 0x1c1f ;  /* 0x003c1f000cd97f89 */ /* 0x00076400000e0000 */
[----:B---3--:R-:W-:Y:S01]  /*c200*/  FMUL.FTZ R12, R184, UR37 ;  /* 0x00000025b80c7c20 */ /* 0x008fe20008410000 */
[----:B------:R-:W-:-:S04]  /*c210*/  IMAD.MOV.U32 R184, RZ, RZ, -0x60 ;  /* 0xffffffa0ffb87424 */ /* 0x000fc800078e00ff */
[----:B------:R-:W-:Y:S01]  /*c220*/  IMAD R184, R13, R184, 0x1 ;  /* 0x000000010db87424 */ /* 0x000fe200078e02b8 */
[----:B------:R-:W3:Y:S03]  /*c230*/  MUFU.TANH R20, R20 ;  /* 0x0000001400147308 */ /* 0x000ee60000002400 */
[----:B----4-:R-:W-:-:S05]  /*c240*/  IMAD R216, R218, -0x2, R184 ;  /* 0xfffffffedad87824 */ /* 0x010fca00078e02b8 */
[----:B------:R4:W-:Y:S02]  /*c250*/  MUFU.TANH R184, R185 ;  /* 0x000000b900b87308 */ /* 0x0009e40000002400 */
[----:B----4-:R-:W-:Y:S01]  /*c260*/  IADD3 R185, -R220, R216, R222 ;  /* 0x000000d8dcb97210 */ /* 0x010fe20007ffe1de */
[----:B------:R-:W-:-:S05]  /*c270*/  FMUL.FTZ R216, R188, UR37 ;  /* 0x00000025bcd87c20 */ /* 0x000fca0008410000 */
[----:B------:R-:W4:Y:S01]  /*c280*/  MUFU.TANH R157, R157 ;  /* 0x0000009d009d7308 */ /* 0x000f220000002400 */
[----:B0-----:R-:W-:-:S07]  /*c290*/  IMAD.IADD R188, R185, 0x1, R177 ;  /* 0x00000001b9bc7824 */ /* 0x001fce00078e02b1 */
[----:B------:R-:W0:Y:S01]  /*c2a0*/  MUFU.TANH R153, R153 ;  /* 0x0000009900997308 */ /* 0x000e220000002400 */
[----:B------:R-:W-:-:S04]  /*c2b0*/  ISETP.GT.AND P3, PT, R188, RZ, PT ;  /* 0x000000ffbc00720c */ /* 0x000fc80003f64270 */
[----:B---3--:R-:W-:-:S03]  /*c2c0*/  FSEL R177, R20, -INF , P3 ;  /* 0xff80000014b17808 */ /* 0x008fc60001800000 */
[----:B------:R-:W3:Y:S01]  /*c2d0*/  MUFU.TANH R20, R155 ;  /* 0x0000009b00147308 */ /* 0x000ee20000002400 */
[----:B-----5:R-:W-:Y:S01]  /*c2e0*/  IMAD.IADD R217, R185, 0x1, R217 ;  /* 0x00000001b9d97824 */ /* 0x020fe200078e02d9 */
[----:B------:R-:W-:-:S06]  /*c2f0*/  ISETP.GT.AND P3, PT, R188, 0x10, PT ;  /* 0x00000010bc00780c */ /* 0x000fcc0003f64270 */
[----:B------:R-:W5:Y:S01]  /*c300*/  MUFU.TANH R155, R158 ;  /* 0x0000009e009b7308 */ /* 0x000f620000002400 */
[----:B------:R-:W-:Y:S02]  /*c310*/  ISETP.GT.AND P6, PT, R217, RZ, PT ;  /* 0x000000ffd900720c */ /* 0x000fe40003fc4270 */
[----:B----4-:R-:W-:Y:S02]  /*c320*/  FSEL R185, R157, -INF , P3 ;  /* 0xff8000009db97808 */ /* 0x010fe40001800000 */
[----:B0-----:R-:W-:-:S03]  /*c330*/  FSEL R153, R153, -INF , P6 ;  /* 0xff80000099997808 */ /* 0x001fc60003000000 */
[----:B------:R-:W0:Y:S01]  /*c340*/  MUFU.TANH R157, R159 ;  /* 0x0000009f009d7308 */ /* 0x000e220000002400 */
[----:B------:R-:W-:-:S07]  /*c350*/  ISETP.GT.AND P6, PT, R217, 0x1, PT ;  /* 0x00000001d900780c */ /* 0x000fce0003fc4270 */
[----:B------:R-:W4:Y:S01]  /*c360*/  MUFU.TANH R165, R165 ;  /* 0x000000a500a57308 */ /* 0x000f220000002400 */
[----:B---3--:R-:W-:Y:S02]  /*c370*/  FSEL R20, R20, -INF , P6 ;  /* 0xff80000014147808 */ /* 0x008fe40003000000 */
[----:B------:R-:W-:-:S05]  /*c380*/  ISETP.GT.AND P6, PT, R217, 0x8, PT ;  /* 0x00000008d900780c */ /* 0x000fca0003fc4270 */
[----:B------:R-:W3:Y:S01]  /*c390*/  MUFU.TANH R158, R162 ;  /* 0x000000a2009e7308 */ /* 0x000ee20000002400 */
[----:B-----5:R-:W-:-:S07]  /*c3a0*/  FSEL R155, R155, -INF , P6 ;  /* 0xff8000009b9b7808 */ /* 0x020fce0003000000 */
[----:B------:R-:W5:Y:S01]  /*c3b0*/  MUFU.TANH R173, R173 ;  /* 0x000000ad00ad7308 */ /* 0x000f620000002400 */
[----:B------:R-:W-:Y:S02]  /*c3c0*/  ISETP.GT.AND P6, PT, R217, 0x9, PT ;  /* 0x00000009d900780c */ /* 0x000fe40003fc4270 */
[----:B------:R-:W-:-:S05]  /*c3d0*/  ISETP.GT.AND P3, PT, R188, 0x20, PT ;  /* 0x00000020bc00780c */ /* 0x000fca0003f64270 */
[----:B------:R-:W1:Y:S01]  /*c3e0*/  MUFU.TANH R159, R163 ;  /* 0x000000a3009f7308 */ /* 0x000e620000002400 */
[----:B0-----:R-:W-:-:S07]  /*c3f0*/  FSEL R157, R157, -INF , P6 ;  /* 0xff8000009d9d7808 */ /* 0x001fce0003000000 */
[----:B------:R-:W0:Y:S01]  /*c400*/  MUFU.TANH R12, R12 ;  /* 0x0000000c000c7308 */ /* 0x000e220000002400 */
[----:B----4-:R-:W-:Y:S02]  /*c410*/  FSEL R165, R165, -INF , P3 ;  /* 0xff800000a5a57808 */ /* 0x010fe40001800000 */
[----:B------:R-:W-:-:S05]  /*c420*/  ISETP.GT.AND P6, PT, R217, 0x10, PT ;  /* 0x00000010d900780c */ /* 0x000fca0003fc4270 */
[----:B------:R-:W4:Y:S01]  /*c430*/  MUFU.TANH R162, R166 ;  /* 0x000000a600a27308 */ /* 0x000f220000002400 */
[----:B------:R-:W-:Y:S02]  /*c440*/  ISETP.GT.AND P3, PT, R188, 0x30, PT ;  /* 0x00000030bc00780c */ /* 0x000fe40003f64270 */
[----:B---3--:R-:W-:Y:S02]  /*c450*/  FSEL R158, R158, -INF , P6 ;  /* 0xff8000009e9e7808 */ /* 0x008fe40003000000 */
[----:B-----5:R-:W-:-:S03]  /*c460*/  FSEL R173, R173, -INF , P3 ;  /* 0xff800000adad7808 */ /* 0x020fc60001800000 */
[----:B------:R-:W3:Y:S01]  /*c470*/  MUFU.TANH R163, R167 ;  /* 0x000000a700a37308 */ /* 0x000ee20000002400 */
[----:B------:R-:W-:Y:S02]  /*c480*/  ISETP.GT.AND P6, PT, R217, 0x11, PT ;  /* 0x00000011d900780c */ /* 0x000fe40003fc4270 */
[----:B------:R-:W-:Y:S02]  /*c490*/  ISETP.GT.AND P3, PT, R188, 0x40, PT ;  /* 0x00000040bc00780c */ /* 0x000fe40003f64270 */
[----:B-1----:R-:W-:-:S03]  /*c4a0*/  FSEL R159, R159, -INF , P6 ;  /* 0xff8000009f9f7808 */ /* 0x002fc60003000000 */
[----:B------:R-:W1:Y:S01]  /*c4b0*/  MUFU.TANH R166, R170 ;  /* 0x000000aa00a67308 */ /* 0x000e620000002400 */
[----:B0-----:R-:W-:Y:S02]  /*c4c0*/  FSEL R219, R12, -INF , P3 ;  /* 0xff8000000cdb7808 */ /* 0x001fe40001800000 */
[----:B------:R-:W-:Y:S02]  /*c4d0*/  ISETP.GT.AND P6, PT, R217, 0x18, PT ;  /* 0x00000018d900780c */ /* 0x000fe40003fc4270 */
[----:B------:R-:W-:-:S03]  /*c4e0*/  FMNMX.FTZ R12, R153, R215, !PT ;  /* 0x000000d7990c7209 */ /* 0x000fc60007810000 */
[----:B------:R-:W0:Y:S01]  /*c4f0*/  MUFU.TANH R167, R171 ;  /* 0x000000ab00a77308 */ /* 0x000e220000002400 */
[----:B----4-:R-:W-:Y:S02]  /*c500*/  FSEL R162, R162, -INF , P6 ;  /* 0xff800000a2a27808 */ /* 0x010fe40003000000 */
[----:B------:R-:W-:Y:S02]  /*c510*/  ISETP.GT.AND P6, PT, R217, 0x19, PT ;  /* 0x00000019d900780c */ /* 0x000fe40003fc4270 */
[----:B------:R-:W-:-:S03]  /*c520*/  FMNMX.FTZ R12, R20, R12, !PT ;  /* 0x0000000c140c7209 */ /* 0x000fc60007810000 */
[----:B------:R-:W4:Y:S01]  /*c530*/  MUFU.TANH R170, R174 ;  /* 0x000000ae00aa7308 */ /* 0x000f220000002400 */
[----:B---3--:R-:W-:Y:S02]  /*c540*/  FSEL R163, R163, -INF , P6 ;  /* 0xff800000a3a37808 */ /* 0x008fe40003000000 */
[----:B------:R-:W-:Y:S02]  /*c550*/  FMNMX.FTZ R12, R155, R12, !PT ;  /* 0x0000000c9b0c7209 */ /* 0x000fe40007810000 */
[----:B------:R-:W-:Y:S02]  /*c560*/  ISETP.GT.AND P6, PT, R217, 0x20, PT ;  /* 0x00000020d900780c */ /* 0x000fe40003fc4270 */
[----:B------:R-:W-:Y:S01]  /*c570*/  FMNMX.FTZ R12, R157, R12, !PT ;  /* 0x0000000c9d0c7209 */ /* 0x000fe20007810000 */
[----:B------:R-:W3:Y:S01]  /*c580*/  MUFU.TANH R171, R175 ;  /* 0x000000af00ab7308 */ /* 0x000ee20000002400 */
[----:B-1----:R-:W-:Y:S02]  /*c590*/  FSEL R166, R166, -INF , P6 ;  /* 0xff800000a6a67808 */ /* 0x002fe40003000000 */
[----:B------:R-:W-:-:S02]  /*c5a0*/  ISETP.GT.AND P6, PT, R217, 0x21, PT ;  /* 0x00000021d900780c */ /* 0x000fc40003fc4270 */
[----:B------:R-:W-:-:S03]  /*c5b0*/  FMNMX.FTZ R12, R158, R12, !PT ;  /* 0x0000000c9e0c7209 */ /* 0x000fc60007810000 */
[----:B------:R-:W1:Y:S01]  /*c5c0*/  MUFU.TANH R174, R178 ;  /* 0x000000b200ae7308 */ /* 0x000e620000002400 */
[----:B0-----:R-:W-:Y:S02]  /*c5d0*/  FSEL R167, R167, -INF , P6 ;  /* 0xff800000a7a77808 */ /* 0x001fe40003000000 */
[----:B------:R-:W-:Y:S02]  /*c5e0*/  ISETP.GT.AND P6, PT, R217, 0x28, PT ;  /* 0x00000028d900780c */ /* 0x000fe40003fc4270 */
[----:B------:R-:W-:-:S03]  /*c5f0*/  FMNMX.FTZ R12, R159, R12, !PT ;  /* 0x0000000c9f0c7209 */ /* 0x000fc60007810000 */
[----:B------:R-:W0:Y:S01]  /*c600*/  MUFU.TANH R152, R152 ;  /* 0x0000009800987308 */ /* 0x000e220000002400 */
[----:B----4-:R-:W-:-:S07]  /*c610*/  FSEL R170, R170, -INF , P6 ;  /* 0xff800000aaaa7808 */ /* 0x010fce0003000000 */
[----:B------:R-:W4:Y:S01]  /*c620*/  MUFU.TANH R154, R154 ;  /* 0x0000009a009a7308 */ /* 0x000f220000002400 */
[----:B------:R-:W-:Y:S02]  /*c630*/  ISETP.GT.AND P6, PT, R217, 0x29, PT ;  /* 0x00000029d900780c */ /* 0x000fe40003fc4270 */
[----:B------:R-:W-:-:S05]  /*c640*/  FMNMX.FTZ R12, R162, R12, !PT ;  /* 0x0000000ca20c7209 */ /* 0x000fca0007810000 */
[----:B------:R-:W5:Y:S01]  /*c650*/  MUFU.TANH R175, R179 ;  /* 0x000000b300af7308 */ /* 0x000f620000002400 */
[----:B---3--:R-:W-:-:S07]  /*c660*/  FSEL R171, R171, -INF , P6 ;  /* 0xff800000abab7808 */ /* 0x008fce0003000000 */
[----:B------:R-:W3:Y:S01]  /*c670*/  MUFU.TANH R156, R156 ;  /* 0x0000009c009c7308 */ /* 0x000ee20000002400 */
[----:B------:R-:W-:-:S07]  /*c680*/  FMNMX.FTZ R12, R163, R12, !PT ;  /* 0x0000000ca30c7209 */ /* 0x000fce0007810000 */
[----:B------:R-:W2:Y:S01]  /*c690*/  MUFU.TANH R160, R160 ;  /* 0x000000a000a07308 */ /* 0x000ea20000002400 */
[----:B------:R-:W-:-:S07]  /*c6a0*/  ISETP.GT.AND P6, PT, R217, 0x30, PT ;  /* 0x00000030d900780c */ /* 0x000fce0003fc4270 */
[----:B------:R-:W2:Y:S01]  /*c6b0*/  MUFU.TANH R161, R161 ;  /* 0x000000a100a17308 */ /* 0x000ea20000002400 */
[C---:B------:R-:W-:Y:S02]  /*c6c0*/  ISETP.GT.AND P2, PT, R188.reuse, 0x1, PT ;  /* 0x00000001bc00780c */ /* 0x040fe40003f44270 */
[----:B------:R-:W-:-:S05]  /*c6d0*/  ISETP.GT.AND P1, PT, R188, 0x8, PT ;  /* 0x00000008bc00780c */ /* 0x000fca0003f24270 */
[----:B------:R-:W2:Y:S01]  /*c6e0*/  MUFU.TANH R178, R182 ;  /* 0x000000b600b27308 */ /* 0x000ea20000002400 */
[----:B------:R-:W-:-:S07]  /*c6f0*/  FMNMX.FTZ R12, R166, R12, !PT ;  /* 0x0000000ca60c7209 */ /* 0x000fce0007810000 */
[----:B------:R-:W2:Y:S01]  /*c700*/  MUFU.TANH R164, R164 ;  /* 0x000000a400a47308 */ /* 0x000ea20000002400 */
[----:B-1----:R-:W-:-:S07]  /*c710*/  FSEL R174, R174, -INF , P6 ;  /* 0xff800000aeae7808 */ /* 0x002fce0003000000 */
[----:B------:R-:W1:Y:S01]  /*c720*/  MUFU.TANH R168, R168 ;  /* 0x000000a800a87308 */ /* 0x000e620000002400 */
[----:B0-----:R-:W-:-:S07]  /*c730*/  FSEL R152, R152, -INF , P2 ;  /* 0xff80000098987808 */ /* 0x001fce0001000000 */
[----:B------:R-:W0:Y:S01]  /*c740*/  MUFU.TANH R169, R169 ;  /* 0x000000a900a97308 */ /* 0x000e220000002400 */
[----:B----4-:R-:W-:Y:S02]  /*c750*/  FSEL R154, R154, -INF , P1 ;  /* 0xff8000009a9a7808 */ /* 0x010fe40000800000 */
[----:B------:R-:W-:-:S05]  /*c760*/  ISETP.GT.AND P6, PT, R217, 0x31, PT ;  /* 0x00000031d900780c */ /* 0x000fca0003fc4270 */
[----:B------:R-:W4:Y:S01]  /*c770*/  MUFU.TANH R179, R183 ;  /* 0x000000b700b37308 */ /* 0x000f220000002400 */
[C---:B------:R-:W-:Y:S02]  /*c780*/  ISETP.GT.AND P4, PT, R188.reuse, 0x9, PT ;  /* 0x00000009bc00780c */ /* 0x040fe40003f84270 */
[C---:B------:R-:W-:Y:S02]  /*c790*/  ISETP.GT.AND P2, PT, R188.reuse, 0x11, PT ;  /* 0x00000011bc00780c */ /* 0x040fe40003f44270 */
[----:B------:R-:W-:-:S03]  /*c7a0*/  ISETP.GT.AND P1, PT, R188, 0x18, PT ;  /* 0x00000018bc00780c */ /* 0x000fc60003f24270 */
[----:B------:R-:W4:Y:S01]  /*c7b0*/  MUFU.TANH R172, R172 ;  /* 0x000000ac00ac7308 */ /* 0x000f220000002400 */
[----:B------:R-:W-:-:S07]  /*c7c0*/  FMNMX.FTZ R12, R167, R12, !PT ;  /* 0x0000000ca70c7209 */ /* 0x000fce0007810000 */
[----:B------:R-:W4:Y:S01]  /*c7d0*/  MUFU.TANH R176, R176 ;  /* 0x000000b000b07308 */ /* 0x000f220000002400 */
[----:B-----5:R-:W-:Y:S02]  /*c7e0*/  FSEL R175, R175, -INF , P6 ;  /* 0xff800000afaf7808 */ /* 0x020fe40003000000 */
[----:B---3--:R-:W-:Y:S02]  /*c7f0*/  FSEL R156, R156, -INF , P4 ;  /* 0xff8000009c9c7808 */ /* 0x008fe40002000000 */
[----:B--2---:R-:W-:-:S03]  /*c800*/  FSEL R160, R160, -INF , P2 ;  /* 0xff800000a0a07808 */ /* 0x004fc60001000000 */
[----:B------:R-:W2:Y:S01]  /*c810*/  MUFU.TANH R182, R186 ;  /* 0x000000ba00b67308 */ /* 0x000ea20000002400 */
[----:B------:R-:W-:Y:S02]  /*c820*/  FSEL R161, R161, -INF , P1 ;  /* 0xff800000a1a17808 */ /* 0x000fe40000800000 */
[----:B------:R-:W-:Y:S02]  /*c830*/  ISETP.GT.AND P6, PT, R217, 0x38, PT ;  /* 0x00000038d900780c */ /* 0x000fe40003fc4270 */
[----:B------:R-:W-:-:S03]  /*c840*/  ISETP.GT.AND P4, PT, R188, 0x19, PT ;  /* 0x00000019bc00780c */ /* 0x000fc60003f84270 */
[----:B------:R-:W3:Y:S01]  /*c850*/  MUFU.TANH R216, R216 ;  /* 0x000000d800d87308 */ /* 0x000ee20000002400 */
[C---:B------:R-:W-:Y:S02]  /*c860*/  ISETP.GT.AND P2, PT, R188.reuse, 0x21, PT ;  /* 0x00000021bc00780c */ /* 0x040fe40003f44270 */
[----:B------:R-:W-:Y:S02]  /*c870*/  ISETP.GT.AND P1, PT, R188, 0x28, PT ;  /* 0x00000028bc00780c */ /* 0x000fe40003f24270 */
[----:B------:R-:W-:-:S03]  /*c880*/  FMNMX.FTZ R12, R170, R12, !PT ;  /* 0x0000000caa0c7209 */ /* 0x000fc60007810000 */
[----:B------:R-:W5:Y:S01]  /*c890*/  MUFU.TANH R183, R187 ;  /* 0x000000bb00b77308 */ /* 0x000f620000002400 */
[----:B------:R-:W-:Y:S02]  /*c8a0*/  FSEL R178, R178, -INF , P6 ;  /* 0xff800000b2b27808 */ /* 0x000fe40003000000 */
[----:B------:R-:W-:Y:S02]  /*c8b0*/  FSEL R164, R164, -INF , P4 ;  /* 0xff800000a4a47808 */ /* 0x000fe40002000000 */
[----:B-1----:R-:W-:Y:S02]  /*c8c0*/  FSEL R168, R168, -INF , P2 ;  /* 0xff800000a8a87808 */ /* 0x002fe40001000000 */
[----:B0-----:R-:W-:Y:S02]  /*c8d0*/  FSEL R169, R169, -INF , P1 ;  /* 0xff800000a9a97808 */ /* 0x001fe40000800000 */
[----:B------:R-:W-:Y:S02]  /*c8e0*/  ISETP.GT.AND P6, PT, R217, 0x39, PT ;  /* 0x00000039d900780c */ /* 0x000fe40003fc4270 */
[----:B------:R-:W-:Y:S01]  /*c8f0*/  FMNMX.FTZ R12, R171, R12, !PT ;  /* 0x0000000cab0c7209 */ /* 0x000fe20007810000 */
[----:B------:R-:W0:Y:S01]  /*c900*/  MUFU.TANH R186, R190 ;  /* 0x000000be00ba7308 */ /* 0x000e220000002400 */
[----:B------:R-:W-:-:S02]  /*c910*/  ISETP.GT.AND P4, PT, R188, 0x29, PT ;  /* 0x00000029bc00780c */ /* 0x000fc40003f84270 */
[C---:B------:R-:W-:Y:S02]  /*c920*/  ISETP.GT.AND P2, PT, R188.reuse, 0x31, PT ;  /* 0x00000031bc00780c */ /* 0x040fe40003f44270 */
[----:B------:R-:W-:Y:S02]  /*c930*/  ISETP.GT.AND P1, PT, R188, 0x38, PT ;  /* 0x00000038bc00780c */ /* 0x000fe40003f24270 */
[----:B----4-:R-:W-:Y:S02]  /*c940*/  FSEL R179, R179, -INF , P6 ;  /* 0xff800000b3b37808 */ /* 0x010fe40003000000 */
[----:B------:R-:W-:Y:S02]  /*c950*/  FMNMX.FTZ R12, R174, R12, !PT ;  /* 0x0000000cae0c7209 */ /* 0x000fe40007810000 */
[----:B------:R-:W-:Y:S02]  /*c960*/  FSEL R172, R172, -INF , P4 ;  /* 0xff800000acac7808 */ /* 0x000fe40002000000 */
[----:B------:R-:W-:-:S02]  /*c970*/  FSEL R218, R176, -INF , P2 ;  /* 0xff800000b0da7808 */ /* 0x000fc40001000000 */
[----:B------:R-:W-:Y:S02]  /*c980*/  FSEL R180, R180, -INF , P1 ;  /* 0xff800000b4b47808 */ /* 0x000fe40000800000 */
[----:B------:R-:W-:Y:S01]  /*c990*/  ISETP.GT.AND P6, PT, R217, 0x40, PT ;  /* 0x00000040d900780c */ /* 0x000fe20003fc4270 */
[----:B------:R-:W1:Y:S01]  /*c9a0*/  MUFU.TANH R187, R191 ;  /* 0x000000bf00bb7308 */ /* 0x000e620000002400 */
[C---:B------:R-:W-:Y:S02]  /*c9b0*/  ISETP.GT.AND P4, PT, R188.reuse, 0x39, PT ;  /* 0x00000039bc00780c */ /* 0x040fe40003f84270 */
[C---:B------:R-:W-:Y:S02]  /*c9c0*/  ISETP.GT.AND P2, PT, R188.reuse, 0x41, PT ;  /* 0x00000041bc00780c */ /* 0x040fe40003f44270 */
[----:B------:R-:W-:Y:S02]  /*c9d0*/  ISETP.GT.AND P1, PT, R188, 0x48, PT ;  /* 0x00000048bc00780c */ /* 0x000fe40003f24270 */
[----:B------:R-:W-:-:S02]  /*c9e0*/  FMNMX.FTZ R12, R175, R12, !PT ;  /* 0x0000000caf0c7209 */ /* 0x000fc40007810000 */
[----:B--2---:R-:W-:Y:S02]  /*c9f0*/  FSEL R182, R182, -INF , P6 ;  /* 0xff800000b6b67808 */ /* 0x004fe40003000000 */
[----:B------:R-:W-:Y:S02]  /*ca00*/  FSEL R181, R181, -INF , P4 ;  /* 0xff800000b5b57808 */ /* 0x000fe40002000000 */
[----:B------:R-:W-:Y:S02]  /*ca10*/  FSEL R184, R184, -INF , P2 ;  /* 0xff800000b8b87808 */ /* 0x000fe40001000000 */
[----:B---3--:R-:W-:Y:S02]  /*ca20*/  FSEL R216, R216, -INF , P1 ;  /* 0xff800000d8d87808 */ /* 0x008fe40000800000 */
[----:B------:R-:W-:Y:S02]  /*ca30*/  ISETP.GT.AND P6, PT, R217, 0x41, PT ;  /* 0x00000041d900780c */ /* 0x000fe40003fc4270 */
[----:B------:R-:W-:-:S02]  /*ca40*/  ISETP.GT.AND P5, PT, R188, 0x49, PT ;  /* 0x00000049bc00780c */ /* 0x000fc40003fa4270 */
[C---:B------:R-:W-:Y:S02]  /*ca50*/  ISETP.GT.AND P4, PT, R188.reuse, 0x50, PT ;  /* 0x00000050bc00780c */ /* 0x040fe40003f84270 */
[C---:B------:R-:W-:Y:S02]  /*ca60*/  ISETP.GT.AND P3, PT, R188.reuse, 0x51, PT ;  /* 0x00000051bc00780c */ /* 0x040fe40003f64270 */
[C---:B------:R-:W-:Y:S02]  /*ca70*/  ISETP.GT.AND P2, PT, R188.reuse, 0x58, PT ;  /* 0x00000058bc00780c */ /* 0x040fe40003f44270 */
[----:B------:R-:W-:Y:S02]  /*ca80*/  ISETP.GT.AND P1, PT, R188, 0x59, PT ;  /* 0x00000059bc00780c */ /* 0x000fe40003f24270 */
[----:B------:R-:W2:Y:S01]  /*ca90*/  MUFU.TANH R188, R194 ;  /* 0x000000c200bc7308 */ /* 0x000ea20000002400 */
[----:B------:R-:W-:Y:S02]  /*caa0*/  FMNMX.FTZ R12, R178, R12, !PT ;  /* 0x0000000cb20c7209 */ /* 0x000fe40007810000 */
[----:B-----5:R-:W-:-:S02]  /*cab0*/  FSEL R183, R183, -INF , P6 ;  /* 0xff800000b7b77808 */ /* 0x020fc40003000000 */
[----:B------:R-:W-:Y:S02]  /*cac0*/  ISETP.GT.AND P6, PT, R217, 0x48, PT ;  /* 0x00000048d900780c */ /* 0x000fe40003fc4270 */
[----:B------:R-:W-:Y:S01]  /*cad0*/  FMNMX.FTZ R12, R179, R12, !PT ;  /* 0x0000000cb30c7209 */ /* 0x000fe20007810000 */
[----:B------:R-:W3:Y:S01]  /*cae0*/  MUFU.TANH R190, R195 ;  /* 0x000000c300be7308 */ /* 0x000ee20000002400 */
[----:B0-----:R-:W-:Y:S02]  /*caf0*/  FSEL R186, R186, -INF , P6 ;  /* 0xff800000baba7808 */ /* 0x001fe40003000000 */
[----:B------:R-:W-:Y:S02]  /*cb00*/  ISETP.GT.AND P6, PT, R217, 0x49, PT ;  /* 0x00000049d900780c */ /* 0x000fe40003fc4270 */
[----:B------:R-:W-:-:S03]  /*cb10*/  FMNMX.FTZ R12, R182, R12, !PT ;  /* 0x0000000cb60c7209 */ /* 0x000fc60007810000 */
[----:B------:R-:W0:Y:S01]  /*cb20*/  MUFU.TANH R191, R198 ;  /* 0x000000c600bf7308 */ /* 0x000e220000002400 */
[----:B-1----:R-:W-:Y:S02]  /*cb30*/  FSEL R187, R187, -INF , P6 ;  /* 0xff800000bbbb7808 */ /* 0x002fe40003000000 */
[----:B------:R-:W-:Y:S02]  /*cb40*/  FMNMX.FTZ R12, R183, R12, !PT ;  /* 0x0000000cb70c7209 */ /* 0x000fe40007810000 */
[C---:B------:R-:W-:Y:S02]  /*cb50*/  ISETP.GT.AND P6, PT, R217.reuse, 0x50, PT ;  /* 0x00000050d900780c */ /* 0x040fe40003fc4270 */
[----:B------:R-:W-:Y:S01]  /*cb60*/  FMNMX.FTZ R12, R186, R12, !PT ;  /* 0x0000000cba0c7209 */ /* 0x000fe20007810000 */
[----:B------:R-:W1:Y:S01]  /*cb70*/  MUFU.TANH R194, R199 ;  /* 0x000000c700c27308 */ /* 0x000e620000002400 */
[----:B--2---:R-:W-:Y:S02]  /*cb80*/  FSEL R188, R188, -INF , P6 ;  /* 0xff800000bcbc7808 */ /* 0x004fe40003000000 */
[----:B------:R-:W-:-:S02]  /*cb90*/  ISETP.GT.AND P6, PT, R217, 0x51, PT ;  /* 0x00000051d900780c */ /* 0x000fc40003fc4270 */
[----:B------:R-:W-:Y:S02]  /*cba0*/  FMNMX.FTZ R12, R187, R12, !PT ;  /* 0x0000000cbb0c7209 */ /* 0x000fe40007810000 */
[----:B---3--:R-:W-:Y:S02]  /*cbb0*/  FSEL R190, R190, -INF , P6 ;  /* 0xff800000bebe7808 */ /* 0x008fe40003000000 */
[----:B------:R-:W-:Y:S02]  /*cbc0*/  ISETP.GT.AND P6, PT, R217, 0x58, PT ;  /* 0x00000058d900780c */ /* 0x000fe40003fc4270 */
[----:B------:R-:W-:Y:S02]  /*cbd0*/  FMNMX.FTZ R12, R188, R12, !PT ;  /* 0x0000000cbc0c7209 */ /* 0x000fe40007810000 */
[----:B0-----:R-:W-:Y:S02]  /*cbe0*/  FSEL R191, R191, -INF , P6 ;  /* 0xff800000bfbf7808 */ /* 0x001fe40003000000 */
[----:B------:R-:W-:-:S02]  /*cbf0*/  ISETP.GT.AND P6, PT, R217, 0x59, PT ;  /* 0x00000059d900780c */ /* 0x000fc40003fc4270 */
[----:B------:R-:W-:Y:S02]  /*cc00*/  FMNMX.FTZ R12, R190, R12, !PT ;  /* 0x0000000cbe0c7209 */ /* 0x000fe40007810000 */
[----:B-1----:R-:W-:Y:S02]  /*cc10*/  FSEL R194, R194, -INF , P6 ;  /* 0xff800000c2c27808 */ /* 0x002fe40003000000 */
[----:B------:R-:W-:-:S04]  /*cc20*/  FMNMX.FTZ R12, R191, R12, !PT ;  /* 0x0000000cbf0c7209 */ /* 0x000fc80007810000 */
[----:B------:R-:W-:-:S05]  /*cc30*/  FMNMX.FTZ R12, R194, R12, !PT ;  /* 0x0000000cc20c7209 */ /* 0x000fca0007810000 */
[----:B------:R-:W0:Y:S02]  /*cc40*/  SHFL.BFLY PT, R176, R12, 0x2, 0x1f ;  /* 0x0c401f000cb07f89 */ /* 0x000e2400000e0000 */
[----:B0-----:R-:W-:-:S05]  /*cc50*/  FMNMX.FTZ R176, R12, R176, !PT ;  /* 0x000000b00cb07209 */ /* 0x001fca0007810000 */
[----:B------:R-:W0:Y:S02]  /*cc60*/  SHFL.BFLY PT, R12, R176, 0x1, 0x1f ;  /* 0x0c201f00b00c7f89 */ /* 0x000e2400000e0000 */
[----:B0-----:R-:W-:Y:S02]  /*cc70*/  FMNMX.FTZ R176, R176, R12, !PT ;  /* 0x0000000cb0b07209 */ /* 0x001fe40007810000 */
[----:B------:R-:W0:Y:S02]  /*cc80*/  LDC R12, c[0x0][0x988] ;  /* 0x00026200ff0c7b82 */ /* 0x000e240000000800 */
[----:B------:R-:W-:-:S04]  /*cc90*/  FSETP.NEU.FTZ.AND P6, PT, R176, -INF , PT ;  /* 0xff800000b000780b */ /* 0x000fc80003fdd000 */
[----:B------:R-:W-:-:S05]  /*cca0*/  FSEL R195, R176, RZ, P6 ;  /* 0x000000ffb0c37208 */ /* 0x000fca0003000000 */
[----:B------:R-:W-:Y:S01]  /*ccb0*/  FADD.FTZ R195, -R195, R215 ;  /* 0x000000d7c3c37221 */ /* 0x000fe20000010100 */
[----:B0-----:R-:W-:-:S05]  /*ccc0*/  FMUL.FTZ R199, R176, R12 ;  /* 0x0000000cb0c77220 */ /* 0x001fca0000410000 */
[----:B------:R-:W-:-:S05]  /*ccd0*/  FSEL R199, R199, RZ, P6 ;  /* 0x000000ffc7c77208 */ /* 0x000fca0003000000 */
[-CC-:B------:R-:W-:Y:S01]  /*cce0*/  FFMA.FTZ R215, R178, R12.reuse, -R199.reuse ;  /* 0x0000000cb2d77223 */ /* 0x180fe200000108c7 */
[-CC-:B------:R-:W-:Y:S01]  /*ccf0*/  FFMA.FTZ R153, R153, R12.reuse, -R199.reuse ;  /* 0x0000000c99997223 */ /* 0x180fe200000108c7 */
[-C--:B------:R-:W-:Y:S01]  /*cd00*/  FFMA.FTZ R20, R20, R12.reuse, -R199 ;  /* 0x0000000c14147223 */ /* 0x080fe200000108c7 */
[----:B------:R-:W-:-:S04]  /*cd10*/  FMUL.FTZ R178, R195, R12 ;  /* 0x0000000cc3b27220 */ /* 0x000fc80000410000 */
[----:B------:R-:W-:Y:S01]  /*cd20*/  MUFU.EX2 R153, R153 ;  /* 0x0000009900997308 */ /* 0x000fe20000000800 */
[----:B------:R-:W-:-:S07]  /*cd30*/  FFMA.FTZ R155, R155, R12, -R199 ;  /* 0x0000000c9b9b7223 */ /* 0x000fce00000108c7 */
[----:B------:R-:W0:Y:S08]  /*cd40*/  MUFU.EX2 R178, R178 ;  /* 0x000000b200b27308 */ /* 0x000e300000000800 */
[----:B------:R-:W1:Y:S01]  /*cd50*/  MUFU.EX2 R20, R20 ;  /* 0x0000001400147308 */ /* 0x000e620000000800 */
[-CC-:B------:R-:W-:Y:S01]  /*cd60*/  FFMA.FTZ R198, R157, R12.reuse, -R199.reuse ;  /* 0x0000000c9dc67223 */ /* 0x180fe200000108c7 */
[----:B------:R-:W-:-:S06]  /*cd70*/  FFMA.FTZ R158, R158, R12, -R199 ;  /* 0x0000000c9e9e7223 */ /* 0x000fcc00000108c7 */
[----:B------:R-:W2:Y:S01]  /*cd80*/  MUFU.EX2 R155, R155 ;  /* 0x0000009b009b7308 */ /* 0x000ea20000000800 */
[----:B0-----:R-:W-:Y:S01]  /*cd90*/  FFMA.FTZ R0, R178, R0, R153 ;  /* 0x00000000b2007223 */ /* 0x001fe20000010099 */
[----:B------:R-:W-:-:S06]  /*cda0*/  FFMA.FTZ R159, R159, R12, -R199 ;  /* 0x0000000c9f9f7223 */ /* 0x000fcc00000108c7 */
[----:B------:R-:W0:Y:S01]  /*cdb0*/  MUFU.EX2 R198, R198 ;  /* 0x000000c600c67308 */ /* 0x000e220000000800 */
[C---:B-1----:R-:W-:Y:S01]  /*cdc0*/  F2FP.F16.F32.PACK_AB R157, R20.reuse, R153 ;  /* 0x00000099149d723e */ /* 0x042fe200000000ff */
[----:B------:R-:W-:-:S06]  /*cdd0*/  FADD.FTZ R0, R20, R0 ;  /* 0x0000000014007221 */ /* 0x000fcc0000010000 */
[----:B------:R-:W1:Y:S01]  /*cde0*/  MUFU.EX2 R153, R158 ;  /* 0x0000009e00997308 */ /* 0x000e620000000800 */
[----:B--2---:R-:W-:-:S07]  /*cdf0*/  FADD.FTZ R0, R155, R0 ;  /* 0x000000009b007221 */ /* 0x004fce0000010000 */
[----:B------:R-:W2:Y:S01]  /*ce00*/  MUFU.EX2 R20, R159 ;  /* 0x0000009f00147308 */ /* 0x000ea20000000800 */
[----:B0-----:R-:W-:-:S04]  /*ce10*/  FADD.FTZ R0, R198, R0 ;  /* 0x00000000c6007221 */ /* 0x001fc80000010000 */
[----:B-1----:R-:W-:-:S04]  /*ce20*/  FADD.FTZ R0, R153, R0 ;  /* 0x0000000099007221 */ /* 0x002fc80000010000 */
[C---:B--2---:R-:W-:Y:S01]  /*ce30*/  FADD.FTZ R0, R20.reuse, R0 ;  /* 0x0000000014007221 */ /* 0x044fe20000010000 */
[----:B------:R-:W-:Y:S02]  /*ce40*/  F2FP.F16.F32.PACK_AB R153, R20, R153 ;  /* 0x000000991499723e */ /* 0x000fe400000000ff */
        /* <DEDUP_REMOVED lines=13> */
[----:B------:R-:W-:Y:S02]  /*cf20*/  FMNMX.FTZ R20, R173, R20, !PT ;  /* 0x00000014ad147209 */ /* 0x000fe40007810000 */
[----:B------:R-:W-:Y:S01]  /*cf30*/  F2FP.F16.F32.PACK_AB R159, R198, R155 ;  /* 0x0000009bc69f723e */ /* 0x000fe200000000ff */
[----:B------:R-:W-:Y:S01]  /*cf40*/  FMUL.FTZ R155, R192, UR37 ;  /* 0x00000025c09b7c20 */ /* 0x000fe20008410000 */
[----:B------:R-:W-:Y:S01]  /*cf50*/  FMNMX.FTZ R20, R218, R20, !PT ;  /* 0x00000014da147209 */ /* 0x000fe20007810000 */
[----:B------:R-:W0:Y:S01]  /*cf60*/  MUFU.TANH R189, R189 ;  /* 0x000000bd00bd7308 */ /* 0x000e220000002400 */
[----:B------:R-:W-:Y:S02]  /*cf70*/  FMUL.FTZ R192, R193, UR37 ;  /* 0x00000025c1c07c20 */ /* 0x000fe40008410000 */
[----:B------:R-:W-:Y:S01]  /*cf80*/  FMNMX.FTZ R20, R180, R20, !PT ;  /* 0x00000014b4147209 */ /* 0x000fe20007810000 */
[----:B------:R-:W-:-:S03]  /*cf90*/  FMUL.FTZ R158, R196, UR37 ;  /* 0x00000025c49e7c20 */ /* 0x000fc60008410000 */
[----:B------:R-:W-:Y:S01]  /*cfa0*/  FMNMX.FTZ R20, R181, R20, !PT ;  /* 0x00000014b5147209 */ /* 0x000fe20007810000 */
[----:B------:R-:W1:Y:S01]  /*cfb0*/  MUFU.TANH R155, R155 ;  /* 0x0000009b009b7308 */ /* 0x000e620000002400 */
[----:B------:R-:W-:Y:S02]  /*cfc0*/  FMUL.FTZ R193, R197, UR37 ;  /* 0x00000025c5c17c20 */ /* 0x000fe40008410000 */
[----:B------:R-:W-:-:S05]  /*cfd0*/  FMNMX.FTZ R20, R219, R20, !PT ;  /* 0x00000014db147209 */ /* 0x000fca0007810000 */
[----:B------:R-:W2:Y:S01]  /*cfe0*/  MUFU.TANH R192, R192 ;  /* 0x000000c000c07308 */ /* 0x000ea20000002400 */
[----:B------:R-:W-:Y:S02]  /*cff0*/  FMNMX.FTZ R20, R184, R20, !PT ;  /* 0x00000014b8147209 */ /* 0x000fe40007810000 */
[----:B0-----:R-:W-:-:S05]  /*d000*/  FSEL R189, R189, -INF , P5 ;  /* 0xff800000bdbd7808 */ /* 0x001fca0002800000 */
[----:B------:R-:W0:Y:S01]  /*d010*/  MUFU.TANH R158, R158 ;  /* 0x0000009e009e7308 */ /* 0x000e220000002400 */
[----:B------:R-:W-:Y:S02]  /*d020*/  FMNMX.FTZ R20, R216, R20, !PT ;  /* 0x00000014d8147209 */ /* 0x000fe40007810000 */
[----:B-1----:R-:W-:-:S05]  /*d030*/  FSEL R155, R155, -INF , P4 ;  /* 0xff8000009b9b7808 */ /* 0x002fca0002000000 */
[----:B------:R-:W1:Y:S01]  /*d040*/  MUFU.TANH R193, R193 ;  /* 0x000000c100c17308 */ /* 0x000e620000002400 */
[----:B------:R-:W-:Y:S02]  /*d050*/  FMNMX.FTZ R20, R189, R20, !PT ;  /* 0x00000014bd147209 */ /* 0x000fe40007810000 */
[----:B--2---:R-:W-:Y:S02]  /*d060*/  FSEL R192, R192, -INF , P3 ;  /* 0xff800000c0c07808 */ /* 0x004fe40001800000 */
[----:B------:R-:W-:Y:S02]  /*d070*/  FMNMX.FTZ R20, R155, R20, !PT ;  /* 0x000000149b147209 */ /* 0x000fe40007810000 */
[----:B0-----:R-:W-:Y:S02]  /*d080*/  FSEL R158, R158, -INF , P2 ;  /* 0xff8000009e9e7808 */ /* 0x001fe40001000000 */
[----:B------:R-:W-:-:S04]  /*d090*/  FMNMX.FTZ R20, R192, R20, !PT ;  /* 0x00000014c0147209 */ /* 0x000fc80007810000 */
[----:B------:R-:W-:Y:S02]  /*d0a0*/  FMNMX.FTZ R20, R158, R20, !PT ;  /* 0x000000149e147209 */ /* 0x000fe40007810000 */
[----:B-1----:R-:W-:-:S04]  /*d0b0*/  FSEL R193, R193, -INF , P1 ;  /* 0xff800000c1c17808 */ /* 0x002fc80000800000 */
[----:B------:R-:W-:-:S05]  /*d0c0*/  FMNMX.FTZ R20, R193, R20, !PT ;  /* 0x00000014c1147209 */ /* 0x000fca0007810000 */
[----:B------:R-:W0:Y:S02]  /*d0d0*/  SHFL.BFLY PT, R195, R20, 0x2, 0x1f ;  /* 0x0c401f0014c37f89 */ /* 0x000e2400000e0000 */
[----:B0-----:R-:W-:-:S05]  /*d0e0*/  FMNMX.FTZ R20, R20, R195, !PT ;  /* 0x000000c314147209 */ /* 0x001fca0007810000 */
[----:B------:R-:W0:Y:S01]  /*d0f0*/  SHFL.BFLY PT, R197, R20, 0x1, 0x1f ;  /* 0x0c201f0014c57f89 */ /* 0x000e2200000e0000 */
        /* <DEDUP_REMOVED lines=17> */
[----:B0-----:R-:W-:-:S04]  /*d210*/  FMNMX.FTZ R20, R20, R197, !PT ;  /* 0x000000c514147209 */ /* 0x001fc80007810000 */
[C---:B------:R-:W-:Y:S01]  /*d220*/  FSETP.NEU.FTZ.AND P1, PT, R20.reuse, -INF , PT ;  /* 0xff8000001400780b */ /* 0x040fe20003f3d000 */
[----:B------:R-:W-:-:S03]  /*d230*/  FMUL.FTZ R199, R20, R12 ;  /* 0x0000000c14c77220 */ /* 0x000fc60000410000 */
[----:B------:R-:W-:Y:S02]  /*d240*/  FSEL R197, R20, RZ, P1 ;  /* 0x000000ff14c57208 */ /* 0x000fe40000800000 */
[----:B------:R-:W-:Y:S01]  /*d250*/  FSEL R199, R199, RZ, P1 ;  /* 0x000000ffc7c77208 */ /* 0x000fe20000800000 */
[----:B------:R-:W-:Y:S02]  /*d260*/  MUFU.EX2 R196, R171 ;  /* 0x000000ab00c47308 */ /* 0x000fe40000000800 */
[----:B------:R-:W-:Y:S02]  /*d270*/  FADD.FTZ R197, -R197, R214 ;  /* 0x000000d6c5c57221 */ /* 0x000fe40000010100 */
[----:B------:R-:W-:-:S04]  /*d280*/  FFMA.FTZ R177, R177, R12, -R199 ;  /* 0x0000000cb1b17223 */ /* 0x000fc800000108c7 */
[----:B------:R0:W-:Y:S01]  /*d290*/  MUFU.EX2 R171, R186 ;  /* 0x000000ba00ab7308 */ /* 0x0001e20000000800 */
[-CC-:B------:R-:W-:Y:S01]  /*d2a0*/  FFMA.FTZ R152, R152, R12.reuse, -R199.reuse ;  /* 0x0000000c98987223 */ /* 0x180fe200000108c7 */
[----:B0-----:R-:W-:-:S06]  /*d2b0*/  FFMA.FTZ R186, R158, R12, -R199 ;  /* 0x0000000c9eba7223 */ /* 0x001fcc00000108c7 */
[----:B------:R0:W-:Y:S01]  /*d2c0*/  MUFU.EX2 R158, R177 ;  /* 0x000000b1009e7308 */ /* 0x0001e20000000800 */
[-CC-:B------:R-:W-:Y:S01]  /*d2d0*/  FFMA.FTZ R154, R154, R12.reuse, -R199.reuse ;  /* 0x0000000c9a9a7223 */ /* 0x180fe200000108c7 */
[-C--:B0-----:R-:W-:Y:S01]  /*d2e0*/  FMUL.FTZ R177, R197, R12.reuse ;  /* 0x0000000cc5b17220 */ /* 0x081fe20000410000 */
[----:B------:R-:W0:Y:S05]  /*d2f0*/  S2R R224, SR_CgaCtaId ;  /* 0x0000000000e07919 */ /* 0x000e2a0000008800 */
[----:B------:R-:W-:Y:S08]  /*d300*/  MUFU.EX2 R152, R152 ;  /* 0x0000009800987308 */ /* 0x000ff00000000800 */
[----:B------:R-:W1:Y:S01]  /*d310*/  MUFU.EX2 R177, R177 ;  /* 0x000000b100b17308 */ /* 0x000e620000000800 */
[-CC-:B------:R-:W-:Y:S01]  /*d320*/  FFMA.FTZ R156, R156, R12.reuse, -R199.reuse ;  /* 0x0000000c9c9c7223 */ /* 0x180fe200000108c7 */
[-CC-:B------:R-:W-:Y:S01]  /*d330*/  FFMA.FTZ R185, R185, R12.reuse, -R199.reuse ;  /* 0x0000000cb9b97223 */ /* 0x180fe200000108c7 */
[-CC-:B------:R-:W-:Y:S01]  /*d340*/  FFMA.FTZ R160, R160, R12.reuse, -R199.reuse ;  /* 0x0000000ca0a07223 */ /* 0x180fe200000108c7 */
[-CC-:B------:R-:W-:Y:S01]  /*d350*/  FFMA.FTZ R161, R161, R12.reuse, -R199.reuse ;  /* 0x0000000ca1a17223 */ /* 0x180fe200000108c7 */
[----:B------:R-:W-:-:S03]  /*d360*/  FFMA.FTZ R164, R164, R12, -R199 ;  /* 0x0000000ca4a47223 */ /* 0x000fc600000108c7 */
        /* <DEDUP_REMOVED lines=15> */
[----:B------:R-:W-:-:S02]  /*d460*/  FFMA.FTZ R193, R193, R12, -R199 ;  /* 0x0000000cc1c17223 */ /* 0x000fc400000108c7 */
[----:B------:R-:W3:Y:S01]  /*d470*/  MUFU.EX2 R199, R156 ;  /* 0x0000009c00c77308 */ /* 0x000ee20000000800 */
[----:B-1----:R-:W-:-:S07]  /*d480*/  FFMA.FTZ R3, R177, R3, R158 ;  /* 0x00000003b1037223 */ /* 0x002fce000001009e */
[----:B------:R-:W1:Y:S01]  /*d490*/  MUFU.EX2 R185, R185 ;  /* 0x000000b900b97308 */ /* 0x000e620000000800 */
[----:B------:R-:W-:-:S07]  /*d4a0*/  FADD.FTZ R3, R152, R3 ;  /* 0x0000000398037221 */ /* 0x000fce0000010000 */
[----:B------:R-:W4:Y:S01]  /*d4b0*/  MUFU.EX2 R160, R160 ;  /* 0x000000a000a07308 */ /* 0x000f220000000800 */
[----:B--2---:R-:W-:-:S07]  /*d4c0*/  FADD.FTZ R3, R154, R3 ;  /* 0x000000039a037221 */ /* 0x004fce0000010000 */
[----:B------:R-:W2:Y:S01]  /*d4d0*/  MUFU.EX2 R162, R162 ;  /* 0x000000a200a27308 */ /* 0x000ea20000000800 */
[----:B------:R-:W-:-:S07]  /*d4e0*/  VIADD R155, R14, 0x22840 ;  /* 0x000228400e9b7836 */ /* 0x000fce0000000000 */
[----:B------:R-:W5:Y:S01]  /*d4f0*/  MUFU.EX2 R163, R163 ;  /* 0x000000a300a37308 */ /* 0x000f620000000800 */
[----:B---3--:R-:W-:-:S07]  /*d500*/  FADD.FTZ R3, R199, R3 ;  /* 0x00000003c7037221 */ /* 0x008fce0000010000 */
[----:B------:R-:W3:Y:S01]  /*d510*/  MUFU.EX2 R214, R161 ;  /* 0x000000a100d67308 */ /* 0x000ee20000000800 */
[----:B-1----:R-:W-:Y:S01]  /*d520*/  FADD.FTZ R3, R185, R3 ;  /* 0x00000003b9037221 */ /* 0x002fe20000010000 */
[----:B0-----:R-:W-:-:S06]  /*d530*/  PRMT R155, R224, 0x654, R155 ;  /* 0x00000654e09b7816 */ /* 0x001fcc000000009b */
[----:B------:R-:W0:Y:S01]  /*d540*/  MUFU.EX2 R164, R164 ;  /* 0x000000a400a47308 */ /* 0x000e220000000800 */
[----:B----4-:R-:W-:Y:S01]  /*d550*/  FADD.FTZ R3, R160, R3 ;  /* 0x00000003a0037221 */ /* 0x010fe20000010000 */
[----:B------:R5:W-:Y:S06]  /*d560*/  SYNCS.ARRIVE.TRANS64.RED.A1T0 RZ, [R155+URZ], RZ ;  /* 0x000000ff9bff79a7 */ /* 0x000bec000810043f */
[----:B------:R-:W1:Y:S01]  /*d570*/  MUFU.EX2 R166, R166 ;  /* 0x000000a600a67308 */ /* 0x000e620000000800 */
[----:B--2---:R-:W-:-:S07]  /*d580*/  FADD.FTZ R0, R162, R0 ;  /* 0x00000000a2007221 */ /* 0x004fce0000010000 */
[----:B------:R-:W2:Y:S01]  /*d590*/  MUFU.EX2 R165, R165 ;  /* 0x000000a500a57308 */ /* 0x000ea20000000800 */
[----:B-----5:R-:W-:Y:S01]  /*d5a0*/  F2FP.F16.F32.PACK_AB R155, R163, R162 ;  /* 0x000000a2a39b723e */ /* 0x020fe200000000ff */
[----:B---3--:R-:W-:-:S06]  /*d5b0*/  FADD.FTZ R3, R214, R3 ;  /* 0x00000003d6037221 */ /* 0x008fcc0000010000 */
[----:B------:R-:W3:Y:S08]  /*d5c0*/  MUFU.EX2 R195, R167 ;  /* 0x000000a700c37308 */ /* 0x000ef00000000800 */
[----:B------:R-:W4:Y:S01]  /*d5d0*/  MUFU.EX2 R168, R168 ;  /* 0x000000a800a87308 */ /* 0x000f220000000800 */
[----:B------:R-:W-:Y:S01]  /*d5e0*/  FADD.FTZ R0, R163, R0 ;  /* 0x00000000a3007221 */ /* 0x000fe20000010000 */
[----:B0-----:R-:W-:-:S06]  /*d5f0*/  FADD.FTZ R3, R164, R3 ;  /* 0x00000003a4037221 */ /* 0x001fcc0000010000 */
[----:B------:R-:W0:Y:S08]  /*d600*/  MUFU.EX2 R170, R170 ;  /* 0x000000aa00aa7308 */ /* 0x000e300000000800 */
[----:B------:R-:W5:Y:S01]  /*d610*/  MUFU.EX2 R162, R169 ;  /* 0x000000a900a27308 */ /* 0x000f620000000800 */
[----:B-1----:R-:W-:Y:S01]  /*d620*/  FADD.FTZ R0, R166, R0 ;  /* 0x00000000a6007221 */ /* 0x002fe20000010000 */
[----:B--2---:R-:W-:-:S06]  /*d630*/  FADD.FTZ R3, R165, R3 ;  /* 0x00000003a5037221 */ /* 0x004fcc0000010000 */
[----:B------:R-:W1:Y:S01]  /*d640*/  MUFU.EX2 R172, R172 ;  /* 0x000000ac00ac7308 */ /* 0x000e620000000800 */
[----:B---3--:R-:W-:Y:S01]  /*d650*/  FADD.FTZ R0, R195, R0 ;  /* 0x00000000c3007221 */ /* 0x008fe20000010000 */
[----:B----4-:R-:W-:-:S06]  /*d660*/  FADD.FTZ R3, R168, R3 ;  /* 0x00000003a8037221 */ /* 0x010fcc0000010000 */
[----:B------:R-:W2:Y:S01]  /*d670*/  MUFU.EX2 R174, R174 ;  /* 0x000000ae00ae7308 */ /* 0x000ea20000000800 */
[----:B------:R-:W-:-:S07]  /*d680*/  F2FP.F16.F32.PACK_AB R161, R195, R166 ;  /* 0x000000a6c3a1723e */ /* 0x000fce00000000ff */
[----:B------:R-:W3:Y:S01]  /*d690*/  MUFU.EX2 R173, R173 ;  /* 0x000000ad00ad7308 */ /* 0x000ee20000000800 */
[----:B0-----:R-:W-:Y:S01]  /*d6a0*/  FADD.FTZ R0, R170, R0 ;  /* 0x00000000aa007221 */ /* 0x001fe20000010000 */
[----:B-----5:R-:W-:-:S06]  /*d6b0*/  FADD.FTZ R3, R162, R3 ;  /* 0x00000003a2037221 */ /* 0x020fcc0000010000 */
[----:B------:R-:W0:Y:S08]  /*d6c0*/  MUFU.EX2 R175, R175 ;  /* 0x000000af00af7308 */ /* 0x000e300000000800 */
[----:B------:R-:W4:Y:S01]  /*d6d0*/  MUFU.EX2 R218, R218 ;  /* 0x000000da00da7308 */ /* 0x000f220000000800 */
[----:B------:R-:W-:Y:S01]  /*d6e0*/  FADD.FTZ R0, R196, R0 ;  /* 0x00000000c4007221 */ /* 0x000fe20000010000 */
[----:B------:R-:W-:-:S06]  /*d6f0*/  F2FP.F16.F32.PACK_AB R156, R152, R158 ;  /* 0x0000009e989c723e */ /* 0x000fcc00000000ff */
[----:B------:R-:W5:Y:S01]  /*d700*/  MUFU.EX2 R167, R215 ;  /* 0x000000d700a77308 */ /* 0x000f620000000800 */
[----:B-1----:R-:W-:Y:S01]  /*d710*/  FADD.FTZ R3, R172, R3 ;  /* 0x00000003ac037221 */ /* 0x002fe20000010000 */
[----:B------:R-:W-:-:S06]  /*d720*/  F2FP.F16.F32.PACK_AB R152, R160, R185 ;  /* 0x000000b9a098723e */ /* 0x000fcc00000000ff */
[----:B------:R-:W1:Y:S01]  /*d730*/  MUFU.EX2 R166, R180 ;  /* 0x000000b400a67308 */ /* 0x000e620000000800 */
[----:B------:R-:W-:Y:S01]  /*d740*/  F2FP.F16.F32.PACK_AB R160, R168, R165 ;  /* 0x000000a5a8a0723e */ /* 0x000fe200000000ff */
[----:B--2---:R-:W-:-:S06]  /*d750*/  FADD.FTZ R0, R174, R0 ;  /* 0x00000000ae007221 */ /* 0x004fcc0000010000 */
[----:B------:R-:W2:Y:S01]  /*d760*/  MUFU.EX2 R179, R179 ;  /* 0x000000b300b37308 */ /* 0x000ea20000000800 */
[----:B---3--:R-:W-:-:S07]  /*d770*/  FADD.FTZ R3, R173, R3 ;  /* 0x00000003ad037221 */ /* 0x008fce0000010000 */
[----:B------:R-:W3:Y:S01]  /*d780*/  MUFU.EX2 R181, R181 ;  /* 0x000000b500b57308 */ /* 0x000ee20000000800 */
[----:B0-----:R-:W-:Y:S01]  /*d790*/  FADD.FTZ R0, R175, R0 ;  /* 0x00000000af007221 */ /* 0x001fe20000010000 */
[----:B----4-:R-:W-:-:S06]  /*d7a0*/  FADD.FTZ R3, R218, R3 ;  /* 0x00000003da037221 */ /* 0x010fcc0000010000 */
[----:B------:R-:W0:Y:S01]  /*d7b0*/  MUFU.EX2 R182, R182 ;  /* 0x000000b600b67308 */ /* 0x000e220000000800 */
[----:B------:R-:W-:-:S07]  /*d7c0*/  F2FP.F16.F32.PACK_AB R163, R196, R170 ;  /* 0x000000aac4a3723e */ /* 0x000fce00000000ff */
[----:B------:R-:W4:Y:S01]  /*d7d0*/  MUFU.EX2 R168, R219 ;  /* 0x000000db00a87308 */ /* 0x000f220000000800 */
[----:B-----5:R-:W-:Y:S01]  /*d7e0*/  FADD.FTZ R0, R167, R0 ;  /* 0x00000000a7007221 */ /* 0x020fe20000010000 */
[----:B-1----:R-:W-:-:S06]  /*d7f0*/  FADD.FTZ R3, R166, R3 ;  /* 0x00000003a6037221 */ /* 0x002fcc0000010000 */
[----:B------:R-:W1:Y:S08]  /*d800*/  MUFU.EX2 R183, R183 ;  /* 0x000000b700b77308 */ /* 0x000e700000000800 */
[----:B------:R-:W5:Y:S01]  /*d810*/  MUFU.EX2 R184, R184 ;  /* 0x000000b800b87308 */ /* 0x000f620000000800 */
[----:B--2---:R-:W-:Y:S01]  /*d820*/  FADD.FTZ R0, R179, R0 ;  /* 0x00000000b3007221 */ /* 0x004fe20000010000 */
[----:B---3--:R-:W-:-:S06]  /*d830*/  FADD.FTZ R3, R181, R3 ;  /* 0x00000003b5037221 */ /* 0x008fcc0000010000 */
[----:B------:R-:W2:Y:S01]  /*d840*/  MUFU.EX2 R170, R216 ;  /* 0x000000d800aa7308 */ /* 0x000ea20000000800 */
[----:B------:R-:W-:Y:S01]  /*d850*/  F2FP.F16.F32.PACK_AB R162, R172, R162 ;  /* 0x000000a2aca2723e */ /* 0x000fe200000000ff */
[----:B0-----:R-:W-:-:S06]  /*d860*/  FADD.FTZ R0, R182, R0 ;  /* 0x00000000b6007221 */ /* 0x001fcc0000010000 */
[----:B------:R-:W0:Y:S01]  /*d870*/  MUFU.EX2 R187, R187 ;  /* 0x000000bb00bb7308 */ /* 0x000e220000000800 */
[----:B----4-:R-:W-:-:S07]  /*d880*/  FADD.FTZ R3, R168, R3 ;  /* 0x00000003a8037221 */ /* 0x010fce0000010000 */
[----:B------:R-:W3:Y:S01]  /*d890*/  MUFU.EX2 R189, R189 ;  /* 0x000000bd00bd7308 */ /* 0x000ee20000000800 */
[----:B-1----:R-:W-:Y:S01]  /*d8a0*/  FADD.FTZ R0, R183, R0 ;  /* 0x00000000b7007221 */ /* 0x002fe20000010000 */
[----:B-----5:R-:W-:-:S06]  /*d8b0*/  FADD.FTZ R3, R184, R3 ;  /* 0x00000003b8037221 */ /* 0x020fcc0000010000 */
[----:B------:R-:W1:Y:S01]  /*d8c0*/  MUFU.EX2 R188, R188 ;  /* 0x000000bc00bc7308 */ /* 0x000e620000000800 */
[----:B------:R-:W-:-:S07]  /*d8d0*/  F2FP.F16.F32.PACK_AB R165, R175, R174 ;  /* 0x000000aeafa5723e */ /* 0x000fce00000000ff */
[----:B------:R-:W4:Y:S01]  /*d8e0*/  MUFU.EX2 R172, R198 ;  /* 0x000000c600ac7308 */ /* 0x000f220000000800 */
[----:B------:R-:W-:Y:S01]  /*d8f0*/  FADD.FTZ R0, R171, R0 ;  /* 0x00000000ab007221 */ /* 0x000fe20000010000 */
[----:B--2---:R-:W-:-:S06]  /*d900*/  FADD.FTZ R3, R170, R3 ;  /* 0x00000003aa037221 */ /* 0x004fcc0000010000 */
[----:B------:R-:W2:Y:S08]  /*d910*/  MUFU.EX2 R190, R190 ;  /* 0x000000be00be7308 */ /* 0x000eb00000000800 */
[----:B------:R-:W5:Y:S01]  /*d920*/  MUFU.EX2 R192, R192 ;  /* 0x000000c000c07308 */ /* 0x000f620000000800 */
[----:B0-----:R-:W-:Y:S01]  /*d930*/  FADD.FTZ R0, R187, R0 ;  /* 0x00000000bb007221 */ /* 0x001fe20000010000 */
[----:B---3--:R-:W-:-:S06]  /*d940*/  FADD.FTZ R3, R189, R3 ;  /* 0x00000003bd037221 */ /* 0x008fcc0000010000 */
[----:B------:R-:W0:Y:S08]  /*d950*/  MUFU.EX2 R191, R191 ;  /* 0x000000bf00bf7308 */ /* 0x000e300000000800 */
[----:B------:R-:W3:Y:S01]  /*d960*/  MUFU.EX2 R174, R186 ;  /* 0x000000ba00ae7308 */ /* 0x000ee20000000800 */
[----:B-1----:R-:W-:Y:S01]  /*d970*/  FADD.FTZ R0, R188, R0 ;  /* 0x00000000bc007221 */ /* 0x002fe20000010000 */
[----:B----4-:R-:W-:-:S06]  /*d980*/  FADD.FTZ R3, R172, R3 ;  /* 0x00000003ac037221 */ /* 0x010fcc0000010000 */
[----:B------:R-:W1:Y:S08]  /*d990*/  MUFU.EX2 R175, R194 ;  /* 0x000000c200af7308 */ /* 0x000e700000000800 */
[----:B------:R-:W4:Y:S01]  /*d9a0*/  MUFU.EX2 R193, R193 ;  /* 0x000000c100c17308 */ /* 0x000f220000000800 */
[----:B--2---:R-:W-:Y:S01]  /*d9b0*/  FADD.FTZ R0, R190, R0 ;  /* 0x00000000be007221 */ /* 0x004fe20000010000 */
[----:B-----5:R-:W-:Y:S01]  /*d9c0*/  FADD.FTZ R3, R192, R3 ;  /* 0x00000003c0037221 */ /* 0x020fe20000010000 */
[----:B------:R-:W-:-:S02]  /*d9d0*/  F2FP.F16.F32.PACK_AB R158, R199, R154 ;  /* 0x0000009ac79e723e */ /* 0x000fc400000000ff */
[----:B0-----:R-:W-:Y:S01]  /*d9e0*/  FADD.FTZ R0, R191, R0 ;  /* 0x00000000bf007221 */ /* 0x001fe20000010000 */
[----:B---3--:R-:W-:Y:S01]  /*d9f0*/  FADD.FTZ R3, R174, R3 ;  /* 0x00000003ae037221 */ /* 0x008fe20000010000 */
[----:B------:R-:W-:Y:S01]  /*da00*/  F2FP.F16.F32.PACK_AB R154, R164, R214 ;  /* 0x000000d6a49a723e */ /* 0x000fe200000000ff */
[----:B------:R-:W-:Y:S01]  /*da10*/  FMUL.FTZ R24, R24, R177 ;  /* 0x000000b118187220 */ /* 0x000fe20000410000 */
[----:B------:R-:W-:Y:S01]  /*da20*/  F2FP.F16.F32.PACK_AB R164, R218, R173 ;  /* 0x000000addaa4723e */ /* 0x000fe200000000ff */
[----:B-1----:R-:W-:Y:S01]  /*da30*/  FADD.FTZ R0, R175, R0 ;  /* 0x00000000af007221 */ /* 0x002fe20000010000 */
[----:B------:R-:W-:Y:S01]  /*da40*/  F2FP.F16.F32.PACK_AB R166, R181, R166 ;  /* 0x000000a6b5a6723e */ /* 0x000fe200000000ff */
[----:B------:R-:W-:Y:S01]  /*da50*/  FMUL.FTZ R25, R25, R177 ;  /* 0x000000b119197220 */ /* 0x000fe20000410000 */
[----:B------:R-:W-:Y:S01]  /*da60*/  F2FP.F16.F32.PACK_AB R167, R179, R167 ;  /* 0x000000a7b3a7723e */ /* 0x000fe200000000ff */
[-C--:B------:R-:W-:Y:S01]  /*da70*/  FMUL.FTZ R28, R28, R177.reuse ;  /* 0x000000b11c1c7220 */ /* 0x080fe20000410000 */
[----:B------:R-:W-:Y:S01]  /*da80*/  F2FP.F16.F32.PACK_AB R168, R184, R168 ;  /* 0x000000a8b8a8723e */ /* 0x000fe200000000ff */
[-C--:B------:R-:W-:Y:S01]  /*da90*/  FMUL.FTZ R29, R29, R177.reuse ;  /* 0x000000b11d1d7220 */ /* 0x080fe20000410000 */
[----:B------:R-:W-:Y:S01]  /*daa0*/  F2FP.F16.F32.PACK_AB R169, R183, R182 ;  /* 0x000000b6b7a9723e */ /* 0x000fe200000000ff */
[----:B----4-:R-:W-:Y:S01]  /*dab0*/  FADD.FTZ R3, R193, R3 ;  /* 0x00000003c1037221 */ /* 0x010fe20000010000 */
[----:B------:R-:W-:Y:S01]  /*dac0*/  F2FP.F16.F32.PACK_AB R170, R189, R170 ;  /* 0x000000aabdaa723e */ /* 0x000fe200000000ff */
[----:B------:R-:W-:Y:S01]  /*dad0*/  FMUL.FTZ R32, R32, R177 ;  /* 0x000000b120207220 */ /* 0x000fe20000410000 */
[----:B------:R-:W-:Y:S01]  /*dae0*/  F2FP.F16.F32.PACK_AB R171, R187, R171 ;  /* 0x000000abbbab723e */ /* 0x000fe200000000ff */
[-C--:B------:R-:W-:Y:S01]  /*daf0*/  FMUL.FTZ R33, R33, R177.reuse ;  /* 0x000000b121217220 */ /* 0x080fe20000410000 */
[----:B------:R-:W-:Y:S01]  /*db00*/  F2FP.F16.F32.PACK_AB R172, R192, R172 ;  /* 0x000000acc0ac723e */ /* 0x000fe200000000ff */
[-C--:B------:R-:W-:Y:S01]  /*db10*/  FMUL.FTZ R36, R36, R177.reuse ;  /* 0x000000b124247220 */ /* 0x080fe20000410000 */
[----:B------:R-:W-:Y:S01]  /*db20*/  F2FP.F16.F32.PACK_AB R173, R190, R188 ;  /* 0x000000bcbead723e */ /* 0x000fe200000000ff */
[-C--:B------:R-:W-:Y:S01]  /*db30*/  FMUL.FTZ R37, R37, R177.reuse ;  /* 0x000000b125257220 */ /* 0x080fe20000410000 */
[----:B------:R-:W-:Y:S01]  /*db40*/  F2FP.F16.F32.PACK_AB R174, R193, R174 ;  /* 0x000000aec1ae723e */ /* 0x000fe200000000ff */
[----:B------:R-:W-:Y:S01]  /*db50*/  FMUL.FTZ R40, R40, R177 ;  /* 0x000000b128287220 */ /* 0x000fe20000410000 */
        /* <DEDUP_REMOVED lines=122> */
.L_x_14468:
[----:B------:R0:W1:Y:S01]  /*e300*/  SYNCS.PHASECHK.TRANS64.TRYWAIT P1, [R14+URZ+0x22850], R15 ;  /* 0x0228500f0e0075a7 */ /* 0x000062000802017f */
[----:B------:R-:W-:Y:S05]  /*e310*/  @!P0 BRA `(.L_x_14469) ;  /* 0x0000000000048947 */ /* 0x000fea0003800000 */
[----:B------:R-:W-:Y:S01]  /*e320*/  BPT.TRAP 0x1 ;  /* 0x000000040000795c */ /* 0x000fe20000300000 */
.L_x_14469:
[----:B------:R-:W-:Y:S04]  /*e330*/  BSSY B0, `(.L_x_14470) ;  /* 0x0000004000007945 */ /* 0x000fe80003800000 */
[----:B-1----:R-:W-:Y:S05]  /*e340*/  @P1 BRA `(.L_x_14471) ;  /* 0x0000000000081947 */ /* 0x002fea0003800000 */
[----:B------:R-:W1:Y:S02]  /*e350*/  SYNCS.PHASECHK.TRANS64.TRYWAIT P1, [R14+URZ+0x22850], R15 ;  /* 0x0228500f0e0075a7 */ /* 0x000e64000802017f */
[----:B-1----:R-:W-:Y:S05]  /*e360*/  @!P1 BRA `(.L_x_14472) ;  /* 0x000000e400ac9947 */ /* 0x002fea0003800000 */
.L_x_14471:
[----:B------:R-:W-:Y:S05]  /*e370*/  BSYNC B0 ;  /* 0x0000000000007941 */ /* 0x000fea0003800000 */
.L_x_14470:
[----:B------:R-:W2:Y:S01]  /*e380*/  S2R R177, SR_TID.X ;  /* 0x0000000000b17919 */ /* 0x000ea20000002100 */
[----:B------:R-:W-:Y:S05]  /*e390*/  WARPSYNC.ALL ;  /* 0x0000000000007948 */ /* 0x000fea0003800000 */
[----:B------:R-:W-:Y:S01]  /*e3a0*/  IMAD R178, R22, 0xc00, R227 ;  /* 0x00000c0016b27824 */ /* 0x000fe200078e02e3 */
[----:B------:R-:W-:-:S04]  /*e3b0*/  MOV R179, 0x40000040 ;  /* 0x4000004000b37802 */ /* 0x000fc80000000f00 */
[----:B------:R-:W-:Y:S02]  /*e3c0*/  R2UR UR6, R178 ;  /* 0x00000000b20672ca */ /* 0x000fe400000e0000 */
[----:B------:R-:W-:Y:S01]  /*e3d0*/  R2UR UR7, R179 ;  /* 0x00000000b30772ca */ /* 0x000fe200000e0000 */
[----:B------:R-:W-:Y:S01]  /*e3e0*/  IMAD.MOV.U32 R179, RZ, RZ, 0x40000040 ;  /* 0x40000040ffb37424 */ /* 0x000fe200078e00ff */
[----:B--2---:R-:W-:-:S05]  /*e3f0*/  SHF.R.U32.HI R177, RZ, 0x7, R177 ;  /* 0x00000007ffb17819 */ /* 0x004fca00000116b1 */
[----:B01----:R-:W-:-:S05]  /*e400*/  VIADD R15, R177, 0x8 ;  /* 0x00000008b10f7836 */ /* 0x003fca0000000000 */
[----:B------:R0:W-:Y:S06]  /*e410*/  BAR.SYNC.DEFER_BLOCKING R15, 0x100 ;  /* 0x0004000f0000751d */ /* 0x0001ec0000010000 */
[----:B------:R-:W-:-:S06]  /*e420*/  WARPGROUP.ARRIVE ;  /* 0x00000000000079c5 */ /* 0x000fcc0000000000 */
[----:B------:R-:W-:Y:S03]  /*e430*/  HGMMA.64x256x16.F32 R24, R156, gdesc[UR4].tnspB, R24, gsb0 ;  /* 0x43e000049c187df0 */ /* 0x000fe60008000818 */
[----:B------:R-:W-:Y:S02]  /*e440*/  WARPGROUP.DEPBAR.LE gsb0, 0x0 ;  /* 0x00008000000079c5 */ /* 0x000fe40000010000 */
[----:B------:R-:W-:Y:S01]  /*e450*/  VIADD R156, R178, 0x80 ;  /* 0x00000080b29c7836 */ /* 0x000fe20000000000 */
[----:B------:R-:W-:Y:S01]  /*e460*/  WARPGROUP.ARRIVE ;  /* 0x00000000000079c5 */ /* 0x000fe20000000000 */
[----:B------:R-:W-:-:S03]  /*e470*/  IMAD.MOV.U32 R157, RZ, RZ, 0x40000040 ;  /* 0x40000040ff9d7424 */ /* 0x000fc600078e00ff */
[----:B------:R-:W-:Y:S02]  /*e480*/  R2UR UR6, R156 ;  /* 0x000000009c0672ca */ /* 0x000fe400000e0000 */
[----:B------:R-:W-:-:S15]  /*e490*/  R2UR UR7, R157 ;  /* 0x000000009d0772ca */ /* 0x000fde00000e0000 */
[----:B------:R-:W-:-:S01]  /*e4a0*/  NOP ;  /* 0x0000000000007918 */ /* 0x000fc20000000000 */
[----:B------:R-:W-:Y:S03]  /*e4b0*/  HGMMA.64x256x16.F32 R24, R152, gdesc[UR4].tnspB, R24, gsb0 ;  /* 0x43e0000498187df0 */ /* 0x000fe60008000818 */
[----:B------:R-:W-:Y:S02]  /*e4c0*/  WARPGROUP.DEPBAR.LE gsb0, 0x0 ;  /* 0x00008000000079c5 */ /* 0x000fe40000010000 */
[----:B------:R-:W-:Y:S01]  /*e4d0*/  VIADD R152, R178, 0x100 ;  /* 0x00000100b2987836 */ /* 0x000fe20000000000 */
[----:B------:R-:W-:Y:S01]  /*e4e0*/  WARPGROUP.ARRIVE ;  /* 0x00000000000079c5 */ /* 0x000fe20000000000 */
[----:B------:R-:W-:-:S03]  /*e4f0*/  IMAD.MOV.U32 R153, RZ, RZ, 0x40000040 ;  /* 0x40000040ff997424 */ /* 0x000fc600078e00ff */
[----:B------:R-:W-:Y:S02]  /*e500*/  R2UR UR6, R152 ;  /* 0x00000000980672ca */ /* 0x000fe400000e0000 */
[----:B------:R-:W-:Y:S01]  /*e510*/  R2UR UR7, R153 ;  /* 0x00000000990772ca */ /* 0x000fe200000e0000 */
[----:B------:R-:W-:Y:S01]  /*e520*/  IMAD.MOV.U32 R153, RZ, RZ, 0x40000040 ;  /* 0x40000040ff997424 */ /* 0x000fe200078e00ff */
[----:B------:R-:W-:-:S14]  /*e530*/  IADD3 R152, R178, 0x180, RZ ;  /* 0x00000180b2987810 */ /* 0x000fdc0007ffe0ff */
[----:B------:R-:W-:Y:S01]  /*e540*/  HGMMA.64x256x16.F32 R24, R160, gdesc[UR4].tnspB, R24, gsb0 ;  /* 0x43e00004a0187df0 */ /* 0x000fe20008000818 */
[----:B------:R-:W-:Y:S01]  /*e550*/  R2UR UR6, R152 ;  /* 0x00000000980672ca */ /* 0x000fe200000e0000 */
[C---:B------:R-:W-:Y:S01]  /*e560*/  VIADD R152, R178.reuse, 0x200 ;  /* 0x00000200b2987836 */ /* 0x040fe20000000000 */
[----:B------:R-:W-:Y:S01]  /*e570*/  R2UR UR7, R153 ;  /* 0x00000000990772ca */ /* 0x000fe200000e0000 */
[----:B------:R-:W-:Y:S02]  /*e580*/  IMAD.MOV.U32 R153, RZ, RZ, 0x40000040 ;  /* 0x40000040ff997424 */ /* 0x000fe400078e00ff */
        /* <DEDUP_REMOVED lines=20> */
.L_x_14473:
[----:B------:R-:W0:Y:S01]  /*e6d0*/  S2R R15, SR_CgaCtaId ;  /* 0x00000000000f7919 */ /* 0x000e220000008800 */
[C---:B------:R-:W-:Y:S01]  /*e6e0*/  ISETP.GT.AND P1, PT, R13.reuse, R221, PT ;  /* 0x000000dd0d00720c */ /* 0x040fe20003f24270 */
[----:B------:R-:W-:Y:S01]  /*e6f0*/  VIADD R13, R13, 0xffffffff ;  /* 0xffffffff0d0d7836 */ /* 0x000fe20000000000 */
[----:B------:R-:W-:Y:S01]  /*e700*/  IADD3 R14, R14, 0x22860, RZ ;  /* 0x000228600e0e7810 */ /* 0x000fe20007ffe0ff */
[----:B------:R-:W-:Y:S02]  /*e710*/  IMAD.MOV.U32 R215, RZ, RZ, R176 ;  /* 0x000000ffffd77224 */ /* 0x000fe400078e00b0 */
[----:B------:R-:W-:Y:S01]  /*e720*/  IMAD.MOV.U32 R214, RZ, RZ, R20 ;  /* 0x000000ffffd67224 */ /* 0x000fe200078e0014 */
[----:B0-----:R-:W-:-:S04]  /*e730*/  PRMT R14, R15, 0x654, R14 ;  /* 0x000006540f0e7816 */ /* 0x001fc8000000000e */
[----:B------:R0:W-:Y:S03]  /*e740*/  SYNCS.ARRIVE.TRANS64.RED.A1T0 RZ, [R14+URZ], RZ ;  /* 0x000000ff0eff79a7 */ /* 0x0001e6000810043f */
[----:B------:R-:W-:Y:S05]  /*e750*/  @P1 BRA `(.L_x_14474) ;  /* 0xffffffd000e81947 */ /* 0x000fea000383ffff */
.L_x_14462:
[----:B------:R-:W-:-:S13]  /*e760*/  ISETP.GE.AND P1, PT, R13, RZ, PT ;  /* 0x000000ff0d00720c */ /* 0x000fda0003f26270 */
[----:B------:R-:W-:Y:S05]  /*e770*/  @!P1 BRA `(.L_x_14475) ;  /* 0x0000002400489947 */ /* 0x000fea0003800000 */
[----:B------:R-:W-:Y:S02]  /*e780*/  IMAD.MOV.U32 R214, RZ, RZ, R176 ;  /* 0x000000ffffd67224 */ /* 0x000fe400078e00b0 */
[----:B------:R-:W-:-:S07]  /*e790*/  IMAD.MOV.U32 R215, RZ, RZ, R20 ;  /* 0x000000ffffd77224 */ /* 0x000fce00078e0014 */
.L_x_14487:
[----:B------:R-:W-:Y:S01]  /*e7a0*/  IADD3 R22, R22, 0x1, RZ ;  /* 0x0000000116167810 */ /* 0x000fe20007ffe0ff */
[----:B------:R-:W-:Y:S05]  /*e7b0*/  YIELD ;  /* 0x0000000000007946 */ /* 0x000fea0003800000 */
[----:B------:R-:W-:-:S04]  /*e7c0*/  ISETP.NE.AND P1, PT, R22, 0x2, PT ;  /* 0x000000021600780c */ /* 0x000fc80003f25270 */
[----:B------:R-:W-:Y:S02]  /*e7d0*/  SEL R15, RZ, 0x1, P1 ;  /* 0x00000001ff0f7807 */ /* 0x000fe40000800000 */
[----:B------:R-:W-:Y:S02]  /*e7e0*/  SEL R22, R22, RZ, P1 ;  /* 0x000000ff16167207 */ /* 0x000fe40000800000 */
[----:B------:R-:W-:Y:S01]  /*e7f0*/  LOP3.LUT R202, R202, R15, RZ, 0x3c, !PT ;  /* 0x0000000fcaca7212 */ /* 0x000fe200078e3cff */
[----:B-1----:R-:W-:Y:S06]  /*e800*/  @!P0 BRA `(.L_x_14476) ;  /* 0x0000000000048947 */ /* 0x002fec0003800000 */
[----:B------:R-:W-:Y:S01]  /*e810*/  BPT.TRAP 0x1 ;  /* 0x000000040000795c */ /* 0x000fe20000300000 */
.L_x_14476:
[----:B0-----:R-:W-:Y:S01]  /*e820*/  IMAD R14, R22, 0x8, R19 ;  /* 0x00000008160e7824 */ /* 0x001fe200078e0213 */
[----:B------:R-:W-:-:S04]  /*e830*/  SHF.L.U32 R15, R202, 0x1f, RZ ;  /* 0x0000001fca0f7819 */ /* 0x000fc800000006ff */
[----:B------:R0:W1:Y:S01]  /*e840*/  SYNCS.PHASECHK.TRANS64.TRYWAIT P1, [R14+URZ+0x22830], R15 ;  /* 0x0228300f0e0075a7 */ /* 0x000062000802017f */
[----:B------:R-:W-:Y:S05]  /*e850*/  @!P0 BRA `(.L_x_14477) ;  /* 0x0000000000048947 */ /* 0x000fea0003800000 */
[----:B------:R-:W-:Y:S01]  /*e860*/  BPT.TRAP 0x1 ;  /* 0x000000040000795c */ /* 0x000fe20000300000 */
.L_x_14477:
[----:B------:R-:W-:Y:S02]  /*e870*/  IMAD R154, R22, 0x300, R228 ;  /* 0x00000300169a7824 */ /* 0x000fe400078e02e4 */
[----:B------:R-:W-:Y:S01]  /*e880*/  IMAD.MOV.U32 R155, RZ, RZ, 0x40000040 ;  /* 0x40000040ff9b7424 */ /* 0x000fe200078e00ff */
[----:B-1----:R-:W-:Y:S06]  /*e890*/  @P1 BRA `(.L_x_14478) ;  /* 0x0000000000081947 */ /* 0x002fec0003800000 */
[----:B------:R-:W1:Y:S02]  /*e8a0*/  SYNCS.PHASECHK.TRANS64.TRYWAIT P1, [R14+URZ+0x22830], R15 ;  /* 0x0228300f0e0075a7 */ /* 0x000e64000802017f */
[----:B-1----:R-:W-:Y:S05]  /*e8b0*/  @!P1 BRA `(.L_x_14479) ;  /* 0x000000e0006c9947 */ /* 0x002fea0003800000 */
.L_x_14478:
        /* <DEDUP_REMOVED lines=41> */
.L_x_14480:
        /* <DEDUP_REMOVED lines=51> */
[----:B------:R-:W-:-:S03]  /*ee80*/  FMUL.FTZ R195, R195, UR36 ;  /* 0x00000024c3c37c20 */ /* 0x000fc60008410000 */
        /* <DEDUP_REMOVED lines=48> */
[----:B------:R-:W-:Y:S08]  /*f190*/  MUFU.TANH R220, R220 ;  /* 0x000000dc00dc7308 */ /* 0x000ff00000002400 */
[----:B------:R-:W-:Y:S01]  /*f1a0*/  MUFU.TANH R223, R223 ;  /* 0x000000df00df7308 */ /* 0x000fe20000002400 */
[----:B---3--:R-:W-:-:S02]  /*f1b0*/  FMNMX.FTZ R20, R20, R12, !PT ;  /* 0x0000000c14147209 */ /* 0x008fc40007810000 */
[----:B------:R-:W3:Y:S03]  /*f1c0*/  LDC R12, c[0x0][0x988] ;  /* 0x00026200ff0c7b82 */ /* 0x000ee60000000800 */
[C---:B------:R-:W-:Y:S02]  /*f1d0*/  FADD.FTZ R154, -R20.reuse, R215 ;  /* 0x000000d7149a7221 */ /* 0x040fe40000010100 */
[----:B------:R-:W-:Y:S08]  /*f1e0*/  MUFU.TANH R221, R221 ;  /* 0x000000dd00dd7308 */ /* 0x000ff00000002400 */
[----:B------:R-:W-:Y:S01]  /*f1f0*/  MUFU.TANH R222, R222 ;  /* 0x000000de00de7308 */ /* 0x000fe20000002400 */
[-C--:B---3--:R-:W-:Y:S01]  /*f200*/  FMUL.FTZ R155, R20, R12.reuse ;  /* 0x0000000c149b7220 */ /* 0x088fe20000410000 */
[----:B------:R-:W-:-:S03]  /*f210*/  FMUL.FTZ R154, R154, R12 ;  /* 0x0000000c9a9a7220 */ /* 0x000fc60000410000 */
        /* <DEDUP_REMOVED lines=12> */
[----:B------:R-:W4:Y:S01]  /*f2e0*/  MUFU.EX2 R152, R152 ;  /* 0x0000009800987308 */ /* 0x000f220000000800 */
[-CC-:B------:R-:W-:Y:S01]  /*f2f0*/  FFMA.FTZ R188, R188, R12.reuse, -R155.reuse ;  /* 0x0000000cbcbc7223 */ /* 0x180fe2000001089b */
[-CC-:B------:R-:W-:Y:S01]  /*f300*/  FFMA.FTZ R165, R165, R12.reuse, -R155.reuse ;  /* 0x0000000ca5a57223 */ /* 0x180fe2000001089b */
[-CC-:B------:R-:W-:Y:S01]  /*f310*/  FFMA.FTZ R169, R169, R12.reuse, -R155.reuse ;  /* 0x0000000ca9a97223 */ /* 0x180fe2000001089b */
[-CC-:B------:R-:W-:Y:S01]  /*f320*/  FFMA.FTZ R172, R172, R12.reuse, -R155.reuse ;  /* 0x0000000cacac7223 */ /* 0x180fe2000001089b */
[-CC-:B------:R-:W-:Y:S01]  /*f330*/  FFMA.FTZ R180, R180, R12.reuse, -R155.reuse ;  /* 0x0000000cb4b47223 */ /* 0x180fe2000001089b */
[-CC-:B------:R-:W-:Y:S01]  /*f340*/  FFMA.FTZ R181, R181, R12.reuse, -R155.reuse ;  /* 0x0000000cb5b57223 */ /* 0x180fe2000001089b */
[-CC-:B------:R-:W-:Y:S01]  /*f350*/  FFMA.FTZ R184, R184, R12.reuse, -R155.reuse ;  /* 0x0000000cb8b87223 */ /* 0x180fe2000001089b */
[----:B------:R-:W5:Y:S01]  /*f360*/  MUFU.EX2 R153, R153 ;  /* 0x0000009900997308 */ /* 0x000f620000000800 */
[-CC-:B------:R-:W-:Y:S01]  /*f370*/  FFMA.FTZ R185, R185, R12.reuse, -R155.reuse ;  /* 0x0000000cb9b97223 */ /* 0x180fe2000001089b */
[-CC-:B------:R-:W-:Y:S01]  /*f380*/  FFMA.FTZ R189, R189, R12.reuse, -R155.reuse ;  /* 0x0000000cbdbd7223 */ /* 0x180fe2000001089b */
[-CC-:B------:R-:W-:Y:S01]  /*f390*/  FFMA.FTZ R192, R192, R12.reuse, -R155.reuse ;  /* 0x0000000cc0c07223 */ /* 0x180fe2000001089b */
[-CC-:B------:R-:W-:Y:S01]  /*f3a0*/  FFMA.FTZ R193, R193, R12.reuse, -R155.reuse ;  /* 0x0000000cc1c17223 */ /* 0x180fe2000001089b */
[-CC-:B------:R-:W-:Y:S01]  /*f3b0*/  FFMA.FTZ R196, R196, R12.reuse, -R155.reuse ;  /* 0x0000000cc4c47223 */ /* 0x180fe2000001089b */
[----:B------:R-:W-:Y:S01]  /*f3c0*/  FFMA.FTZ R155, R197, R12, -R155 ;  /* 0x0000000cc59b7223 */ /* 0x000fe2000001089b */
[----:B---3--:R-:W-:Y:S01]  /*f3d0*/  FMUL.FTZ R24, R24, R177 ;  /* 0x000000b118187220 */ /* 0x008fe20000410000 */
[----:B------:R3:W0:Y:S01]  /*f3e0*/  MUFU.EX2 R154, R156 ;  /* 0x0000009c009a7308 */ /* 0x0006220000000800 */
[----:B----4-:R-:W-:Y:S01]  /*f3f0*/  FFMA.FTZ R3, R177, R3, R152 ;  /* 0x00000003b1037223 */ /* 0x010fe20000010098 */
[-C--:B------:R-:W-:Y:S01]  /*f400*/  FMUL.FTZ R25, R25, R177.reuse ;  /* 0x000000b119197220 */ /* 0x080fe20000410000 */
[-C--:B------:R-:W-:Y:S01]  /*f410*/  FMUL.FTZ R28, R28, R177.reuse ;  /* 0x000000b11c1c7220 */ /* 0x080fe20000410000 */
[-C--:B------:R-:W-:Y:S01]  /*f420*/  FMUL.FTZ R29, R29, R177.reuse ;  /* 0x000000b11d1d7220 */ /* 0x080fe20000410000 */
[-C--:B------:R-:W-:Y:S01]  /*f430*/  FMUL.FTZ R32, R32, R177.reuse ;  /* 0x000000b120207220 */ /* 0x080fe20000410000 */
[-C--:B------:R-:W-:Y:S01]  /*f440*/  FMUL.FTZ R33, R33, R177.reuse ;  /* 0x000000b121217220 */ /* 0x080fe20000410000 */
[-C--:B------:R-:W-:Y:S01]  /*f450*/  FMUL.FTZ R36, R36, R177.reuse ;  /* 0x000000b124247220 */ /* 0x080fe20000410000 */
[----:B------:R-:W4:Y:S01]  /*f460*/  MUFU.EX2 R157, R157 ;  /* 0x0000009d009d7308 */ /* 0x000f220000000800 */
[C---:B-----5:R-:W-:Y:S01]  /*f470*/  FADD.FTZ R3, R153.reuse, R3 ;  /* 0x0000000399037221 */ /* 0x060fe20000010000 */
[----:B------:R-:W-:Y:S01]  /*f480*/  F2FP.F16.F32.PACK_AB R152, R153, R152 ;  /* 0x000000989998723e */ /* 0x000fe200000000ff */
[----:B------:R-:W-:Y:S01]  /*f490*/  FMUL.FTZ R153, R175, UR36 ;  /* 0x00000024af997c20 */ /* 0x000fe20008410000 */
[----:B---3--:R-:W-:Y:S01]  /*f4a0*/  FMUL.FTZ R156, R178, UR36 ;  /* 0x00000024b29c7c20 */ /* 0x008fe20008410000 */
        /* <DEDUP_REMOVED lines=12> */
[C---:B----4-:R-:W-:Y:S01]  /*f570*/  FADD.FTZ R3, R157.reuse, R3 ;  /* 0x000000039d037221 */ /* 0x050fe20000010000 */
[----:B------:R-:W-:Y:S01]  /*f580*/  F2FP.F16.F32.PACK_AB R154, R157, R154 ;  /* 0x0000009a9d9a723e */ /* 0x000fe200000000ff */
[----:B------:R-:W-:Y:S01]  /*f590*/  FMUL.FTZ R157, R179, UR36 ;  /* 0x00000024b39d7c20 */ /* 0x000fe20008410000 */
[-C--:B------:R-:W-:Y:S01]  /*f5a0*/  FMUL.FTZ R56, R56, R177.reuse ;  /* 0x000000b138387220 */ /* 0x080fe20000410000 */
[-C--:B------:R-:W-:Y:S01]  /*f5b0*/  FMUL.FTZ R57, R57, R177.reuse ;  /* 0x000000b139397220 */ /* 0x080fe20000410000 */
[-C--:B------:R-:W-:Y:S01]  /*f5c0*/  FMUL.FTZ R60, R60, R177.reuse ;  /* 0x000000b13c3c7220 */ /* 0x080fe20000410000 */
[-C--:B------:R-:W-:Y:S01]  /*f5d0*/  FMUL.FTZ R61, R61, R177.reuse ;  /* 0x000000b13d3d7220 */ /* 0x080fe20000410000 */
[----:B------:R-:W4:Y:S01]  /*f5e0*/  MUFU.TANH R153, R153 ;  /* 0x0000009900997308 */ /* 0x000f220000002400 */
[----:B---3--:R-:W-:Y:S01]  /*f5f0*/  FADD.FTZ R3, R160, R3 ;  /* 0x00000003a0037221 */ /* 0x008fe20000010000 */
[-C--:B------:R-:W-:Y:S01]  /*f600*/  FMUL.FTZ R64, R64, R177.reuse ;  /* 0x000000b140407220 */ /* 0x080fe20000410000 */
[-C--:B------:R-:W-:Y:S01]  /*f610*/  FMUL.FTZ R65, R65, R177.reuse ;  /* 0x000000b141417220 */ /* 0x080fe20000410000 */
[-C--:B------:R-:W-:Y:S01]  /*f620*/  FMUL.FTZ R68, R68, R177.reuse ;  /* 0x000000b144447220 */ /* 0x080fe20000410000 */
[-C--:B------:R-:W-:Y:S01]  /*f630*/  FMUL.FTZ R69, R69, R177.reuse ;  /* 0x000000b145457220 */ /* 0x080fe20000410000 */
[-C--:B------:R-:W-:Y:S01]  /*f640*/  FMUL.FTZ R72, R72, R177.reuse ;  /* 0x000000b148487220 */ /* 0x080fe20000410000 */
[-C--:B------:R-:W-:Y:S01]  /*f650*/  FMUL.FTZ R73, R73, R177.reuse ;  /* 0x000000b149497220 */ /* 0x080fe20000410000 */
[----:B------:R-:W3:Y:S01]  /*f660*/  MUFU.TANH R156, R156 ;  /* 0x0000009c009c7308 */ /* 0x000ee20000002400 */
[C---:B0-----:R-:W-:Y:S01]  /*f670*/  FADD.FTZ R3, R161.reuse, R3 ;  /* 0x00000003a1037221 */ /* 0x041fe20000010000 */
[----:B------:R-:W-:Y:S01]  /*f680*/  F2FP.F16.F32.PACK_AB R168, R161, R160 ;  /* 0x000000a0a1a8723e */ /* 0x000fe200000000ff */
[----:B------:R-:W-:Y:S01]  /*f690*/  FMUL.FTZ R160, R182, UR36 ;  /* 0x00000024b6a07c20 */ /* 0x000fe20008410000 */
[----:B------:R-:W-:Y:S01]  /*f6a0*/  FMNMX.FTZ R161, R218, R214, !PT ;  /* 0x000000d6daa17209 */ /* 0x000fe20007810000 */
[-C--:B------:R-:W-:Y:S01]  /*f6b0*/  FMUL.FTZ R76, R76, R177.reuse ;  /* 0x000000b14c4c7220 */ /* 0x080fe20000410000 */
[-C--:B------:R-:W-:Y:S01]  /*f6c0*/  FMUL.FTZ R77, R77, R177.reuse ;  /* 0x000000b14d4d7220 */ /* 0x080fe20000410000 */
[----:B------:R-:W-:Y:S01]  /*f6d0*/  FMUL.FTZ R80, R80, R177 ;  /* 0x000000b150507220 */ /* 0x000fe20000410000 */
[----:B------:R-:W-:Y:S01]  /*f6e0*/  FMNMX.FTZ R161, R217, R161, !PT ;  /* 0x000000a1d9a17209 */ /* 0x000fe20007810000 */
[----:B------:R-:W0:Y:S01]  /*f6f0*/  MUFU.TANH R157, R157 ;  /* 0x0000009d009d7308 */ /* 0x000e220000002400 */
[-C--:B------:R-:W-:Y:S01]  /*f700*/  FMUL.FTZ R81, R81, R177.reuse ;  /* 0x000000b151517220 */ /* 0x080fe20000410000 */
[----:B------:R-:W-:Y:S01]  /*f710*/  FMUL.FTZ R84, R84, R177 ;  /* 0x000000b154547220 */ /* 0x000fe20000410000 */
        /* <DEDUP_REMOVED lines=8> */
[----:B------:R-:W-:Y:S01]  /*f7a0*/  FMNMX.FTZ R163, R225, R162, !PT ;  /* 0x000000a2e1a37209 */ /* 0x000fe20007810000 */
[-C--:B------:R-:W-:Y:S01]  /*f7b0*/  FMUL.FTZ R96, R96, R177.reuse ;  /* 0x000000b160607220 */ /* 0x080fe20000410000 */
[-C--:B------:R-:W-:Y:S01]  /*f7c0*/  FMUL.FTZ R97, R97, R177.reuse ;  /* 0x000000b161617220 */ /* 0x080fe20000410000 */
[----:B------:R-:W-:Y:S01]  /*f7d0*/  FMUL.FTZ R100, R100, R177 ;  /* 0x000000b164647220 */ /* 0x000fe20000410000 */
[----:B------:R-:W-:Y:S01]  /*f7e0*/  FMNMX.FTZ R163, R224, R163, !PT ;  /* 0x000000a3e0a37209 */ /* 0x000fe20007810000 */
[----:B------:R-:W1:Y:S01]  /*f7f0*/  MUFU.TANH R161, R183 ;  /* 0x000000b700a17308 */ /* 0x000e620000002400 */
[-C--:B------:R-:W-:Y:S01]  /*f800*/  FMUL.FTZ R101, R101, R177.reuse ;  /* 0x000000b165657220 */ /* 0x080fe20000410000 */
[----:B------:R-:W-:Y:S01]  /*f810*/  FMUL.FTZ R104, R104, R177 ;  /* 0x000000b168687220 */ /* 0x000fe20000410000 */
[----:B------:R-:W-:Y:S01]  /*f820*/  FMNMX.FTZ R166, R219, R163, !PT ;  /* 0x000000a3dba67209 */ /* 0x000fe20007810000 */
[-C--:B------:R-:W-:Y:S01]  /*f830*/  FMUL.FTZ R105, R105, R177.reuse ;  /* 0x000000b169697220 */ /* 0x080fe20000410000 */
[-C--:B------:R-:W-:Y:S01]  /*f840*/  FMUL.FTZ R108, R108, R177.reuse ;  /* 0x000000b16c6c7220 */ /* 0x080fe20000410000 */
[-C--:B------:R-:W-:Y:S01]  /*f850*/  FMUL.FTZ R109, R109, R177.reuse ;  /* 0x000000b16d6d7220 */ /* 0x080fe20000410000 */
[----:B------:R-:W-:Y:S01]  /*f860*/  FMNMX.FTZ R166, R220, R166, !PT ;  /* 0x000000a6dca67209 */ /* 0x000fe20007810000 */
[----:B------:R2:W1:Y:S01]  /*f870*/  MUFU.TANH R162, R186 ;  /* 0x000000ba00a27308 */ /* 0x0004620000002400 */
[-C--:B------:R-:W-:Y:S01]  /*f880*/  FMUL.FTZ R112, R112, R177.reuse ;  /* 0x000000b170707220 */ /* 0x080fe20000410000 */
[-C--:B------:R-:W-:Y:S01]  /*f890*/  FMUL.FTZ R113, R113, R177.reuse ;  /* 0x000000b171717220 */ /* 0x080fe20000410000 */
[----:B------:R-:W-:Y:S01]  /*f8a0*/  FMNMX.FTZ R167, R223, R166, !PT ;  /* 0x000000a6dfa77209 */ /* 0x000fe20007810000 */
[-C--:B------:R-:W-:Y:S01]  /*f8b0*/  FMUL.FTZ R116, R116, R177.reuse ;  /* 0x000000b174747220 */ /* 0x080fe20000410000 */
[-C--:B------:R-:W-:Y:S01]  /*f8c0*/  FMUL.FTZ R117, R117, R177.reuse ;  /* 0x000000b175757220 */ /* 0x080fe20000410000 */
[----:B------:R-:W-:Y:S01]  /*f8d0*/  FMUL.FTZ R120, R120, R177 ;  /* 0x000000b178787220 */ /* 0x000fe20000410000 */
[----:B------:R-:W-:Y:S01]  /*f8e0*/  FMNMX.FTZ R167, R221, R167, !PT ;  /* 0x000000a7dda77209 */ /* 0x000fe20007810000 */
[----:B------:R3:W1:Y:S01]  /*f8f0*/  MUFU.TANH R163, R187 ;  /* 0x000000bb00a37308 */ /* 0x0006620000002400 */
[----:B--2---:R-:W-:Y:S01]  /*f900*/  FMUL.FTZ R186, R198, UR36 ;  /* 0x00000024c6ba7c20 */ /* 0x004fe20008410000 */
[----:B------:R-:W-:Y:S01]  /*f910*/  FMUL.FTZ R121, R121, R177 ;  /* 0x000000b179797220 */ /* 0x000fe20000410000 */
[----:B------:R-:W-:Y:S01]  /*f920*/  FMNMX.FTZ R170, R222, R167, !PT ;  /* 0x000000a7deaa7209 */ /* 0x000fe20007810000 */
[-C--:B------:R-:W-:Y:S01]  /*f930*/  FMUL.FTZ R124, R124, R177.reuse ;  /* 0x000000b17c7c7220 */ /* 0x080fe20000410000 */
[-C--:B------:R-:W-:Y:S01]  /*f940*/  FMUL.FTZ R125, R125, R177.reuse ;  /* 0x000000b17d7d7220 */ /* 0x080fe20000410000 */
[-C--:B------:R-:W-:Y:S01]  /*f950*/  FMUL.FTZ R128, R128, R177.reuse ;  /* 0x000000b180807220 */ /* 0x080fe20000410000 */
[----:B----4-:R-:W-:Y:S01]  /*f960*/  FMNMX.FTZ R170, R153, R170, !PT ;  /* 0x000000aa99aa7209 */ /* 0x010fe20007810000 */
[----:B------:R-:W2:Y:S01]  /*f970*/  MUFU.TANH R166, R190 ;  /* 0x000000be00a67308 */ /* 0x000ea20000002400 */
[----:B---3--:R-:W-:Y:S01]  /*f980*/  FMUL.FTZ R187, R199, UR36 ;  /* 0x00000024c7bb7c20 */ /* 0x008fe20008410000 */
[-C--:B------:R-:W-:Y:S01]  /*f990*/  FMUL.FTZ R129, R129, R177.reuse ;  /* 0x000000b181817220 */ /* 0x080fe20000410000 */
[----:B------:R-:W-:Y:S01]  /*f9a0*/  FMNMX.FTZ R171, R156, R170, !PT ;  /* 0x000000aa9cab7209 */ /* 0x000fe20007810000 */
[-C--:B------:R-:W-:Y:S01]  /*f9b0*/  FMUL.FTZ R132, R132, R177.reuse ;  /* 0x000000b184847220 */ /* 0x080fe20000410000 */
[-C--:B------:R-:W-:Y:S01]  /*f9c0*/  FMUL.FTZ R133, R133, R177.reuse ;  /* 0x000000b185857220 */ /* 0x080fe20000410000 */
[----:B------:R-:W-:Y:S01]  /*f9d0*/  FMUL.FTZ R136, R136, R177 ;  /* 0x000000b188887220 */ /* 0x000fe20000410000 */
[----:B0-----:R-:W-:Y:S01]  /*f9e0*/  FMNMX.FTZ R171, R157, R171, !PT ;  /* 0x000000ab9dab7209 */ /* 0x001fe20007810000 */
[----:B------:R-:W0:Y:S01]  /*f9f0*/  MUFU.TANH R167, R191 ;  /* 0x000000bf00a77308 */ /* 0x000e220000002400 */
[-C--:B------:R-:W-:Y:S01]  /*fa00*/  FMUL.FTZ R137, R137, R177.reuse ;  /* 0x000000b189897220 */ /* 0x080fe20000410000 */
[----:B------:R-:W-:Y:S01]  /*fa10*/  FMUL.FTZ R140, R140, R177 ;  /* 0x000000b18c8c7220 */ /* 0x000fe20000410000 */
[----:B-----5:R-:W-:Y:S01]  /*fa20*/  FMNMX.FTZ R174, R160, R171, !PT ;  /* 0x000000aba0ae7209 */ /* 0x020fe20007810000 */
[-C--:B------:R-:W-:Y:S01]  /*fa30*/  FMUL.FTZ R141, R141, R177.reuse ;  /* 0x000000b18d8d7220 */ /* 0x080fe20000410000 */
[-C--:B------:R-:W-:Y:S01]  /*fa40*/  FMUL.FTZ R144, R144, R177.reuse ;  /* 0x000000b190907220 */ /* 0x080fe20000410000 */
[-C--:B------:R-:W-:Y:S01]  /*fa50*/  FMUL.FTZ R145, R145, R177.reuse ;  /* 0x000000b191917220 */ /* 0x080fe20000410000 */
[----:B-1----:R-:W-:Y:S01]  /*fa60*/  FMNMX.FTZ R174, R161, R174, !PT ;  /* 0x000000aea1ae7209 */ /* 0x002fe20007810000 */
[----:B------:R-:W1:Y:S01]  /*fa70*/  MUFU.TANH R170, R194 ;  /* 0x000000c200aa7308 */ /* 0x000e620000002400 */
[-C--:B------:R-:W-:Y:S01]  /*fa80*/  FMUL.FTZ R148, R148, R177.reuse ;  /* 0x000000b194947220 */ /* 0x080fe20000410000 */
[----:B------:R-:W-:Y:S01]  /*fa90*/  FMUL.FTZ R149, R149, R177 ;  /* 0x000000b195957220 */ /* 0x000fe20000410000 */
[----:B------:R-:W-:-:S04]  /*faa0*/  FMNMX.FTZ R174, R162, R174, !PT ;  /* 0x000000aea2ae7209 */ /* 0x000fc80007810000 */
[----:B------:R-:W-:Y:S01]  /*fab0*/  FMNMX.FTZ R174, R163, R174, !PT ;  /* 0x000000aea3ae7209 */ /* 0x000fe20007810000 */
[----:B------:R-:W3:Y:S03]  /*fac0*/  MUFU.TANH R171, R195 ;  /* 0x000000c300ab7308 */ /* 0x000ee60000002400 */
[----:B--2---:R-:W-:-:S04]  /*fad0*/  FMNMX.FTZ R174, R166, R174, !PT ;  /* 0x000000aea6ae7209 */ /* 0x004fc80007810000 */
[----:B0-----:R-:W-:Y:S01]  /*fae0*/  FMNMX.FTZ R174, R167, R174, !PT ;  /* 0x000000aea7ae7209 */ /* 0x001fe20007810000 */
[----:B------:R-:W0:Y:S03]  /*faf0*/  MUFU.TANH R186, R186 ;  /* 0x000000ba00ba7308 */ /* 0x000e260000002400 */
[----:B-1----:R-:W-:-:S05]  /*fb00*/  FMNMX.FTZ R174, R170, R174, !PT ;  /* 0x000000aeaaae7209 */ /* 0x002fca0007810000 */
[----:B------:R-:W1:Y:S01]  /*fb10*/  MUFU.TANH R187, R187 ;  /* 0x000000bb00bb7308 */ /* 0x000e620000002400 */
[----:B---3--:R-:W-:-:S07]  /*fb20*/  FMNMX.FTZ R174, R171, R174, !PT ;  /* 0x000000aeabae7209 */ /* 0x008fce0007810000 */
[----:B------:R-:W-:Y:S01]  /*fb30*/  MUFU.EX2 R182, R173 ;  /* 0x000000ad00b67308 */ /* 0x000fe20000000800 */
[----:B0-----:R-:W-:-:S07]  /*fb40*/  FMNMX.FTZ R174, R186, R174, !PT ;  /* 0x000000aebaae7209 */ /* 0x001fce0007810000 */
[----:B------:R-:W-:Y:S01]  /*fb50*/  MUFU.EX2 R173, R176 ;  /* 0x000000b000ad7308 */ /* 0x000fe20000000800 */
[----:B-1----:R-:W-:-:S05]  /*fb60*/  FMNMX.FTZ R174, R187, R174, !PT ;  /* 0x000000aebbae7209 */ /* 0x002fca0007810000 */
[----:B------:R-:W0:Y:S02]  /*fb70*/  SHFL.BFLY PT, R175, R174, 0x2, 0x1f ;  /* 0x0c401f00aeaf7f89 */ /* 0x000e2400000e0000 */
[----:B------:R-:W1:Y:S08]  /*fb80*/  MUFU.EX2 R178, R164 ;  /* 0x000000a400b27308 */ /* 0x000e700000000800 */
[----:B------:R-:W-:Y:S08]  /*fb90*/  MUFU.EX2 R164, R158 ;  /* 0x0000009e00a47308 */ /* 0x000ff00000000800 */
[----:B------:R2:W-:Y:S01]  /*fba0*/  MUFU.EX2 R158, R188 ;  /* 0x000000bc009e7308 */ /* 0x0005e20000000800 */
[----:B-1----:R-:W-:Y:S01]  /*fbb0*/  FADD.FTZ R3, R178, R3 ;  /* 0x00000003b2037221 */ /* 0x002fe20000010000 */
[----:B0-----:R-:W-:-:S06]  /*fbc0*/  FMNMX.FTZ R174, R174, R175, !PT ;  /* 0x000000afaeae7209 */ /* 0x001fcc0007810000 */
[----:B------:R-:W-:Y:S01]  /*fbd0*/  MUFU.EX2 R175, R172 ;  /* 0x000000ac00af7308 */ /* 0x000fe20000000800 */
[----:B------:R-:W0:Y:S07]  /*fbe0*/  SHFL.BFLY PT, R183, R174, 0x1, 0x1f ;  /* 0x0c201f00aeb77f89 */ /* 0x000e2e00000e0000 */
[----:B------:R-:W-:Y:S08]  /*fbf0*/  MUFU.EX2 R172, R192 ;  /* 0x000000c000ac7308 */ /* 0x000ff00000000800 */
[----:B------:R-:W1:Y:S08]  /*fc00*/  MUFU.EX2 R165, R165 ;  /* 0x000000a500a57308 */ /* 0x000e700000000800 */
[----:B------:R3:W4:Y:S01]  /*fc10*/  MUFU.EX2 R179, R169 ;  /* 0x000000a900b37308 */ /* 0x0007220000000800 */
[----:B0-----:R-:W-:-:S05]  /*fc20*/  FMNMX.FTZ R176, R174, R183, !PT ;  /* 0x000000b7aeb07209 */ /* 0x001fca0007810000 */
[C---:B--2---:R-:W-:Y:S01]  /*fc30*/  FADD.FTZ R188, -R176.reuse, R214 ;  /* 0x000000d6b0bc7221 */ /* 0x044fe20000010100 */
[-C--:B------:R-:W-:Y:S01]  /*fc40*/  FMUL.FTZ R215, R176, R12.reuse ;  /* 0x0000000cb0d77220 */ /* 0x080fe20000410000 */
[----:B------:R-:W-:Y:S01]  /*fc50*/  MUFU.EX2 R183, R155 ;  /* 0x0000009b00b77308 */ /* 0x000fe20000000800 */
[----:B-1----:R-:W-:Y:S01]  /*fc60*/  FADD.FTZ R3, R165, R3 ;  /* 0x00000003a5037221 */ /* 0x002fe20000010000 */
[-C--:B------:R-:W-:Y:S01]  /*fc70*/  FMUL.FTZ R188, R188, R12.reuse ;  /* 0x0000000cbcbc7220 */ /* 0x080fe20000410000 */
[-CC-:B------:R-:W-:Y:S01]  /*fc80*/  FFMA.FTZ R197, R216, R12.reuse, -R215.reuse ;  /* 0x0000000cd8c57223 */ /* 0x180fe200000108d7 */
[-CC-:B------:R-:W-:Y:S01]  /*fc90*/  FFMA.FTZ R216, R226, R12.reuse, -R215.reuse ;  /* 0x0000000ce2d87223 */ /* 0x180fe200000108d7 */
[-CC-:B------:R-:W-:Y:S01]  /*fca0*/  FFMA.FTZ R198, R218, R12.reuse, -R215.reuse ;  /* 0x0000000cdac67223 */ /* 0x180fe200000108d7 */
[----:B------:R-:W0:Y:S01]  /*fcb0*/  S2R R226, SR_CgaCtaId ;  /* 0x0000000000e27919 */ /* 0x000e220000008800 */
[-CC-:B------:R-:W-:Y:S01]  /*fcc0*/  FFMA.FTZ R199, R217, R12.reuse, -R215.reuse ;  /* 0x0000000cd9c77223 */ /* 0x180fe200000108d7 */
[-CC-:B------:R-:W-:Y:S01]  /*fcd0*/  FFMA.FTZ R191, R153, R12.reuse, -R215.reuse ;  /* 0x0000000c99bf7223 */ /* 0x180fe200000108d7 */
[----:B------:R-:W-:Y:S01]  /*fce0*/  MUFU.EX2 R188, R188 ;  /* 0x000000bc00bc7308 */ /* 0x000fe20000000800 */
[-CC-:B------:R-:W-:Y:S01]  /*fcf0*/  FFMA.FTZ R217, R225, R12.reuse, -R215.reuse ;  /* 0x0000000ce1d97223 */ /* 0x180fe200000108d7 */
[-CC-:B------:R-:W-:Y:S01]  /*fd00*/  FFMA.FTZ R218, R224, R12.reuse, -R215.reuse ;  /* 0x0000000ce0da7223 */ /* 0x180fe200000108d7 */
[-CC-:B------:R-:W-:Y:S01]  /*fd10*/  FFMA.FTZ R219, R219, R12.reuse, -R215.reuse ;  /* 0x0000000cdbdb7223 */ /* 0x180fe200000108d7 */
[-CC-:B------:R-:W-:Y:S01]  /*fd20*/  FFMA.FTZ R220, R220, R12.reuse, -R215.reuse ;  /* 0x0000000cdcdc7223 */ /* 0x180fe200000108d7 */
[----:B------:R-:W-:Y:S01]  /*fd30*/  FFMA.FTZ R192, R166, R12, -R215 ;  /* 0x0000000ca6c07223 */ /* 0x000fe200000108d7 */
[----:B------:R-:W-:-:S02]  /*fd40*/  VIADD R166, R14, 0x22840 ;  /* 0x000228400ea67836 */ /* 0x000fc40000000000 */
[-CC-:B------:R-:W-:Y:S01]  /*fd50*/  FFMA.FTZ R214, R223, R12.reuse, -R215.reuse ;  /* 0x0000000cdfd67223 */ /* 0x180fe200000108d7 */
[----:B------:R-:W1:Y:S01]  /*fd60*/  MUFU.EX2 R153, R198 ;  /* 0x000000c600997308 */ /* 0x000e620000000800 */
[-CC-:B---3--:R-:W-:Y:S01]  /*fd70*/  FFMA.FTZ R169, R221, R12.reuse, -R215.reuse ;  /* 0x0000000cdda97223 */ /* 0x188fe200000108d7 */
[-CC-:B------:R-:W-:Y:S01]  /*fd80*/  FFMA.FTZ R190, R222, R12.reuse, -R215.reuse ;  /* 0x0000000cdebe7223 */ /* 0x180fe200000108d7 */
[-CC-:B------:R-:W-:Y:S01]  /*fd90*/  FFMA.FTZ R194, R167, R12.reuse, -R215.reuse ;  /* 0x0000000ca7c27223 */ /* 0x180fe200000108d7 */
[--C-:B------:R-:W-:Y:S01]  /*fda0*/  FFMA.FTZ R195, R170, R12, -R215.reuse ;  /* 0x0000000caac37223 */ /* 0x100fe200000108d7 */
[----:B------:R-:W-:Y:S01]  /*fdb0*/  F2FP.F16.F32.PACK_AB R170, R165, R178 ;  /* 0x000000b2a5aa723e */ /* 0x000fe200000000ff */
[-CC-:B------:R-:W-:Y:S01]  /*fdc0*/  FFMA.FTZ R156, R156, R12.reuse, -R215.reuse ;  /* 0x0000000c9c9c7223 */ /* 0x180fe200000108d7 */
[-C--:B------:R-:W-:Y:S01]  /*fdd0*/  FFMA.FTZ R157, R157, R12.reuse, -R215 ;  /* 0x0000000c9d9d7223 */ /* 0x080fe200000108d7 */
[----:B------:R-:W2:Y:S01]  /*fde0*/  MUFU.EX2 R199, R199 ;  /* 0x000000c700c77308 */ /* 0x000ea20000000800 */
[----:B------:R-:W-:Y:S01]  /*fdf0*/  FADD.FTZ R3, R164, R3 ;  /* 0x00000003a4037221 */ /* 0x000fe20000010000 */
[-CC-:B------:R-:W-:Y:S01]  /*fe00*/  FFMA.FTZ R160, R160, R12.reuse, -R215.reuse ;  /* 0x0000000ca0a07223 */ /* 0x180fe200000108d7 */
[-CC-:B------:R-:W-:Y:S01]  /*fe10*/  FFMA.FTZ R161, R161, R12.reuse, -R215.reuse ;  /* 0x0000000ca1a17223 */ /* 0x180fe200000108d7 */
[-C--:B------:R-:W-:Y:S01]  /*fe20*/  FFMA.FTZ R162, R162, R12.reuse, -R215 ;  /* 0x0000000ca2a27223 */ /* 0x080fe200000108d7 */
[----:B----4-:R-:W-:Y:S01]  /*fe30*/  FADD.FTZ R3, R179, R3 ;  /* 0x00000003b3037221 */ /* 0x010fe20000010000 */
[-CC-:B------:R-:W-:Y:S01]  /*fe40*/  FFMA.FTZ R163, R163, R12.reuse, -R215.reuse ;  /* 0x0000000ca3a37223 */ /* 0x180fe200000108d7 */
[----:B------:R-:W-:Y:S01]  /*fe50*/  FFMA.FTZ R186, R186, R12, -R215 ;  /* 0x0000000cbaba7223 */ /* 0x000fe200000108d7 */
[----:B------:R-:W3:Y:S01]  /*fe60*/  MUFU.EX2 R155, R197 ;  /* 0x000000c5009b7308 */ /* 0x000ee20000000800 */
[----:B-1----:R-:W-:Y:S01]  /*fe70*/  FFMA.FTZ R0, R188, R0, R153 ;  /* 0x00000000bc007223 */ /* 0x002fe20000010099 */
[----:B------:R-:W-:Y:S01]  /*fe80*/  FADD.FTZ R3, R175, R3 ;  /* 0x00000003af037221 */ /* 0x000fe20000010000 */
[----:B------:R-:W-:Y:S01]  /*fe90*/  FFMA.FTZ R187, R187, R12, -R215 ;  /* 0x0000000cbbbb7223 */ /* 0x000fe200000108d7 */
[----:B------:R-:W-:Y:S01]  /*fea0*/  F2FP.F16.F32.PACK_AB R164, R179, R164 ;  /* 0x000000a4b3a4723e */ /* 0x000fe200000000ff */
[-C--:B------:R-:W-:Y:S01]  /*feb0*/  FMUL.FTZ R26, R26, R188.reuse ;  /* 0x000000bc1a1a7220 */ /* 0x080fe20000410000 */
[----:B0-----:R-:W-:Y:S01]  /*fec0*/  PRMT R166, R226, 0x654, R166 ;  /* 0x00000654e2a67816 */ /* 0x001fe200000000a6 */
[----:B------:R-:W-:Y:S01]  /*fed0*/  FADD.FTZ R3, R182, R3 ;  /* 0x00000003b6037221 */ /* 0x000fe20000010000 */
[----:B------:R-:W0:Y:S01]  /*fee0*/  MUFU.EX2 R216, R216 ;  /* 0x000000d800d87308 */ /* 0x000e220000000800 */
[C---:B--2---:R-:W-:Y:S01]  /*fef0*/  FADD.FTZ R0, R199.reuse, R0 ;  /* 0x00000000c7007221 */ /* 0x044fe20000010000 */
[----:B------:R1:W-:Y:S01]  /*ff00*/  SYNCS.ARRIVE.TRANS64.RED.A1T0 RZ, [R166+URZ], RZ ;  /* 0x000000ffa6ff79a7 */ /* 0x0003e2000810043f */
[----:B------:R-:W-:Y:S01]  /*ff10*/  F2FP.F16.F32.PACK_AB R153, R199, R153 ;  /* 0x00000099c799723e */ /* 0x000fe200000000ff */
[-C--:B------:R-:W-:Y:S01]  /*ff20*/  FMUL.FTZ R27, R27, R188.reuse ;  /* 0x000000bc1b1b7220 */ /* 0x080fe20000410000 */
[-C--:B------:R-:W-:Y:S01]  /*ff30*/  FMUL.FTZ R30, R30, R188.reuse ;  /* 0x000000bc1e1e7220 */ /* 0x080fe20000410000 */
        /* <DEDUP_REMOVED lines=18> */
[----:B------:R0:W-:Y:S01]  /*10060*/  MUFU.EX2 R174, R196 ;  /* 0x000000c400ae7308 */ /* 0x0001e20000000800 */
[----:B-1----:R-:W-:Y:S01]  /*10070*/  FADD.FTZ R166, R217, R0 ;  /* 0x00000000d9a67221 */ /* 0x002fe20000010000 */
[-C--:B------:R-:W-:Y:S01]  /*10080*/  FMUL.FTZ R58, R58, R188.reuse ;  /* 0x000000bc3a3a7220 */ /* 0x080fe20000410000 */
[-C--:B------:R-:W-:Y:S01]  /*10090*/  FMUL.FTZ R59, R59, R188.reuse ;  /* 0x000000bc3b3b7220 */ /* 0x080fe20000410000 */
[-C--:B------:R-:W-:Y:S01]  /*100a0*/  FMUL.FTZ R62, R62, R188.reuse ;  /* 0x000000bc3e3e7220 */ /* 0x080fe20000410000 */
[-C--:B------:R-:W-:Y:S01]  /*100b0*/  FMUL.FTZ R63, R63, R188.reuse ;  /* 0x000000bc3f3f7220 */ /* 0x080fe20000410000 */
[-C--:B------:R-:W-:Y:S01]  /*100c0*/  FMUL.FTZ R66, R66, R188.reuse ;  /* 0x000000bc42427220 */ /* 0x080fe20000410000 */
[----:B------:R-:W-:Y:S01]  /*100d0*/  FMUL.FTZ R67, R67, R188 ;  /* 0x000000bc43437220 */ /* 0x000fe20000410000 */
[----:B------:R-:W-:Y:S01]  /*100e0*/  MUFU.EX2 R220, R220 ;  /* 0x000000dc00dc7308 */ /* 0x000fe20000000800 */
[----:B0-----:R-:W-:Y:S01]  /*100f0*/  FFMA.FTZ R196, R171, R12, -R215 ;  /* 0x0000000cabc47223 */ /* 0x001fe200000108d7 */
[----:B--2---:R-:W-:Y:S01]  /*10100*/  FADD.FTZ R166, R218, R166 ;  /* 0x000000a6daa67221 */ /* 0x004fe20000010000 */
        /* <DEDUP_REMOVED lines=24> */
[-C--:B------:R-:W-:Y:S01]  /*10290*/  FMUL.FTZ R107, R107, R188.reuse ;  /* 0x000000bc6b6b7220 */ /* 0x080fe20000410000 */
[C---:B------:R-:W-:Y:S01]  /*102a0*/  F2FP.F16.F32.PACK_AB R171, R220.reuse, R171 ;  /* 0x000000abdcab723e */ /* 0x040fe200000000ff */
[----:B------:R-:W-:Y:S01]  /*102b0*/  FADD.FTZ R165, R220, R165 ;  /* 0x000000a5dca57221 */ /* 0x000fe20000010000 */
        /* <DEDUP_REMOVED lines=11> */
[C---:B---3--:R-:W-:Y:S01]  /*10370*/  FADD.FTZ R178, R0.reuse, R165 ;  /* 0x000000a500b27221 */ /* 0x048fe20000010000 */
        /* <DEDUP_REMOVED lines=19> */
[----:B------:R-:W-:-:S03]  /*104b0*/  FMUL.FTZ R151, R151, R188 ;  /* 0x000000bc97977220 */ /* 0x000fc60000410000 */
[----:B------:R-:W1:Y:S08]  /*104c0*/  MUFU.EX2 R157, R157 ;  /* 0x0000009d009d7308 */ /* 0x000e700000000800 */
[----:B------:R-:W3:Y:S08]  /*104d0*/  MUFU.EX2 R180, R180 ;  /* 0x000000b400b47308 */ /* 0x000ef00000000800 */
[----:B------:R4:W-:Y:S08]  /*104e0*/  MUFU.EX2 R0, R160 ;  /* 0x000000a000007308 */ /* 0x0009f00000000800 */
[----:B------:R-:W5:Y:S01]  /*104f0*/  MUFU.EX2 R181, R181 ;  /* 0x000000b500b57308 */ /* 0x000f620000000800 */
[----:B----4-:R-:W-:-:S07]  /*10500*/  FADD.FTZ R160, R173, R3 ;  /* 0x00000003ada07221 */ /* 0x010fce0000010000 */
[----:B------:R4:W5:Y:S08]  /*10510*/  MUFU.EX2 R175, R161 ;  /* 0x000000a100af7308 */ /* 0x0009700000000800 */
[----:B------:R-:W5:Y:S01]  /*10520*/  MUFU.EX2 R184, R184 ;  /* 0x000000b800b87308 */ /* 0x000f620000000800 */
[----:B----4-:R-:W-:-:S04]  /*10530*/  FADD.FTZ R161, R191, R178 ;  /* 0x000000b2bfa17221 */ /* 0x010fc80000010000 */
[----:B--2---:R-:W-:-:S03]  /*10540*/  FADD.FTZ R161, R156, R161 ;  /* 0x000000a19ca17221 */ /* 0x004fc60000010000 */
[----:B------:R0:W-:Y:S08]  /*10550*/  MUFU.EX2 R3, R162 ;  /* 0x000000a200037308 */ /* 0x0001f00000000800 */
[----:B------:R-:W2:Y:S01]  /*10560*/  MUFU.EX2 R185, R185 ;  /* 0x000000b900b97308 */ /* 0x000ea20000000800 */
[C---:B0-----:R-:W-:Y:S01]  /*10570*/  FADD.FTZ R162, R159.reuse, R160 ;  /* 0x000000a09fa27221 */ /* 0x041fe20000010000 */
[----:B------:R-:W-:-:S06]  /*10580*/  F2FP.F16.F32.PACK_AB R160, R159, R173 ;  /* 0x000000ad9fa0723e */ /* 0x000fcc00000000ff */
[----:B------:R1:W0:Y:S08]  /*10590*/  MUFU.EX2 R159, R163 ;  /* 0x000000a3009f7308 */ /* 0x0002300000000800 */
[----:B------:R-:W4:Y:S01]  /*105a0*/  MUFU.EX2 R192, R192 ;  /* 0x000000c000c07308 */ /* 0x000f220000000800 */
[C---:B-1----:R-:W-:Y:S01]  /*105b0*/  FADD.FTZ R163, R157.reuse, R161 ;  /* 0x000000a19da37221 */ /* 0x042fe20000010000 */
[----:B------:R-:W-:Y:S01]  /*105c0*/  F2FP.F16.F32.PACK_AB R161, R157, R156 ;  /* 0x0000009c9da1723e */ /* 0x000fe200000000ff */
[----:B---3--:R-:W-:Y:S01]  /*105d0*/  FADD.FTZ R156, R180, R162 ;  /* 0x000000a2b49c7221 */ /* 0x008fe20000010000 */
[----:B-----5:R-:W-:Y:S01]  /*105e0*/  F2FP.F16.F32.PACK_AB R162, R181, R180 ;  /* 0x000000b4b5a2723e */ /* 0x020fe200000000ff */
[----:B------:R-:W-:Y:S01]  /*105f0*/  FADD.FTZ R157, R0, R163 ;  /* 0x000000a3009d7221 */ /* 0x000fe20000010000 */
[----:B------:R-:W-:Y:S01]  /*10600*/  F2FP.F16.F32.PACK_AB R163, R175, R0 ;  /* 0x00000000afa3723e */ /* 0x000fe200000000ff */
[----:B------:R-:W-:Y:S01]  /*10610*/  FADD.FTZ R156, R181, R156 ;  /* 0x0000009cb59c7221 */ /* 0x000fe20000010000 */
[----:B------:R-:W1:Y:S01]  /*10620*/  MUFU.EX2 R189, R189 ;  /* 0x000000bd00bd7308 */ /* 0x000e620000000800 */
[----:B------:R-:W-:-:S02]  /*10630*/  FADD.FTZ R157, R175, R157 ;  /* 0x0000009daf9d7221 */ /* 0x000fc40000010000 */
[----:B------:R-:W-:Y:S01]  /*10640*/  FADD.FTZ R0, R184, R156 ;  /* 0x0000009cb8007221 */ /* 0x000fe20000010000 */
[----:B--2---:R-:W-:Y:S01]  /*10650*/  F2FP.F16.F32.PACK_AB R156, R185, R184 ;  /* 0x000000b8b99c723e */ /* 0x004fe200000000ff */
[----:B------:R-:W-:Y:S02]  /*10660*/  FADD.FTZ R157, R3, R157 ;  /* 0x0000009d039d7221 */ /* 0x000fe40000010000 */
[----:B------:R-:W-:Y:S01]  /*10670*/  FADD.FTZ R0, R185, R0 ;  /* 0x00000000b9007221 */ /* 0x000fe20000010000 */
[----:B------:R-:W2:Y:S01]  /*10680*/  MUFU.EX2 R194, R194 ;  /* 0x000000c200c27308 */ /* 0x000ea20000000800 */
[C---:B0-----:R-:W-:Y:S01]  /*10690*/  FADD.FTZ R178, R159.reuse, R157 ;  /* 0x0000009d9fb27221 */ /* 0x041fe20000010000 */
[----:B------:R-:W-:Y:S01]  /*106a0*/  F2FP.F16.F32.PACK_AB R157, R159, R3 ;  /* 0x000000039f9d723e */ /* 0x000fe200000000ff */
[----:B------:R-:W-:Y:S02]  /*106b0*/  FADD.FTZ R0, R158, R0 ;  /* 0x000000009e007221 */ /* 0x000fe40000010000 */
[----:B----4-:R-:W-:-:S03]  /*106c0*/  FADD.FTZ R178, R192, R178 ;  /* 0x000000b2c0b27221 */ /* 0x010fc60000010000 */
        /* <DEDUP_REMOVED lines=12> */
[----:B------:R-:W-:Y:S01]  /*10790*/  FADD.FTZ R3, R174, R3 ;  /* 0x00000003ae037221 */ /* 0x000fe20000010000 */
[C---:B------:R-:W-:Y:S02]  /*107a0*/  F2FP.F16.F32.PACK_AB R174, R183.reuse, R174 ;  /* 0x000000aeb7ae723e */ /* 0x040fe400000000ff */
[----:B------:R-:W1:Y:S01]  /*107b0*/  MUFU.EX2 R187, R187 ;  /* 0x000000bb00bb7308 */ /* 0x000e620000000800 */
[C---:B--2---:R-:W-:Y:S01]  /*107c0*/  FADD.FTZ R0, R196.reuse, R178 ;  /* 0x000000b2c4007221 */ /* 0x044fe20000010000 */
[----:B------:R-:W-:Y:S01]  /*107d0*/  F2FP.F16.F32.PACK_AB R173, R196, R173 ;  /* 0x000000adc4ad723e */ /* 0x000fe200000000ff */
[----:B------:R-:W-:Y:S02]  /*107e0*/  FADD.FTZ R3, R183, R3 ;  /* 0x00000003b7037221 */ /* 0x000fe40000010000 */
[----:B0-----:R-:W-:-:S04]  /*107f0*/  FADD.FTZ R0, R175, R0 ;  /* 0x00000000af007221 */ /* 0x001fc80000010000 */
[C---:B-1----:R-:W-:Y:S01]  /*10800*/  FADD.FTZ R0, R187.reuse, R0 ;  /* 0x00000000bb007221 */ /* 0x042fe20000010000 */
[----:B------:R-:W-:Y:S01]  /*10810*/  F2FP.F16.F32.PACK_AB R175, R187, R175 ;  /* 0x000000afbbaf723e */ /* 0x000fe200000000ff */
[----:B------:R-:W-:Y:S06]  /*10820*/  @!P0 BRA `(.L_x_14481) ;  /* 0x0000000000048947 */ /* 0x000fec0003800000 */
[----:B------:R-:W-:Y:S01]  /*10830*/  BPT.TRAP 0x1 ;  /* 0x000000040000795c */ /* 0x000fe20000300000 */
.L_x_14481:
[----:B------:R0:W1:Y:S01]  /*10840*/  SYNCS.PHASECHK.TRANS64.TRYWAIT P1, [R14+URZ+0x22850], R15 ;  /* 0x0228500f0e0075a7 */ /* 0x000062000802017f */
[----:B------:R-:W-:Y:S05]  /*10850*/  @!P0 BRA `(.L_x_14482) ;  /* 0x0000000000048947 */ /* 0x000fea0003800000 */
[----:B------:R-:W-:Y:S01]  /*10860*/  BPT.TRAP 0x1 ;  /* 0x000000040000795c */ /* 0x000fe20000300000 */
.L_x_14482:
[----:B------:R-:W-:Y:S04]  /*10870*/  BSSY B0, `(.L_x_14483) ;  /* 0x0000004000007945 */ /* 0x000fe80003800000 */
[----:B-1----:R-:W-:Y:S05]  /*10880*/  @P1 BRA `(.L_x_14484) ;  /* 0x0000000000081947 */ /* 0x002fea0003800000 */
[----:B------:R-:W1:Y:S02]  /*10890*/  SYNCS.PHASECHK.TRANS64.TRYWAIT P1, [R14+URZ+0x22850], R15 ;  /* 0x0228500f0e0075a7 */ /* 0x000e64000802017f */
[----:B-1----:R-:W-:Y:S05]  /*108a0*/  @!P1 BRA `(.L_x_14485) ;  /* 0x000000c000849947 */ /* 0x002fea0003800000 */
.L_x_14484:
[----:B------:R-:W-:Y:S05]  /*108b0*/  BSYNC B0 ;  /* 0x0000000000007941 */ /* 0x000fea0003800000 */
.L_x_14483:
[----:B------:R-:W2:Y:S01]  /*108c0*/  S2R R177, SR_TID.X ;  /* 0x0000000000b17919 */ /* 0x000ea20000002100 */
[----:B------:R-:W-:Y:S05]  /*108d0*/  WARPSYNC.ALL ;  /* 0x0000000000007948 */ /* 0x000fea0003800000 */
[----:B------:R-:W-:Y:S02]  /*108e0*/  IMAD R178, R22, 0xc00, R227 ;  /* 0x00000c0016b27824 */ /* 0x000fe400078e02e3 */
[----:B------:R-:W-:-:S03]  /*108f0*/  IMAD.MOV.U32 R179, RZ, RZ, 0x40000040 ;  /* 0x40000040ffb37424 */ /* 0x000fc600078e00ff */
        /* <DEDUP_REMOVED lines=9> */
[----:B------:R-:W-:Y:S01]  /*10990*/  IMAD.MOV.U32 R153, RZ, RZ, 0x40000040 ;  /* 0x40000040ff997424 */ /* 0x000fe200078e00ff */
[----:B------:R-:W-:Y:S01]  /*109a0*/  IADD3 R152, R178, 0x80, RZ ;  /* 0x00000080b2987810 */ /* 0x000fe20007ffe0ff */
        /* <DEDUP_REMOVED lines=38> */
.L_x_14486:
[----:B------:R-:W0:Y:S01]  /*10c10*/  S2R R15, SR_CgaCtaId ;  /* 0x00000000000f7919 */ /* 0x000e220000008800 */
[C---:B------:R-:W-:Y:S01]  /*10c20*/  ISETP.GT.AND P1, PT, R13.reuse, RZ, PT ;  /* 0x000000ff0d00720c */ /* 0x040fe20003f24270 */
[----:B------:R-:W-:Y:S01]  /*10c30*/  VIADD R14, R14, 0x22860 ;  /* 0x000228600e0e7836 */ /* 0x000fe20000000000 */
[----:B------:R-:W-:Y:S01]  /*10c40*/  MOV R214, R176 ;  /* 0x000000b000d67202 */ /* 0x000fe20000000f00 */
[----:B------:R-:W-:Y:S02]  /*10c50*/  VIADD R13, R13, 0xffffffff ;  /* 0xffffffff0d0d7836 */ /* 0x000fe40000000000 */
[----:B------:R-:W-:Y:S01]  /*10c60*/  IMAD.MOV.U32 R215, RZ, RZ, R20 ;  /* 0x000000ffffd77224 */ /* 0x000fe200078e0014 */
[----:B0-----:R-:W-:-:S04]  /*10c70*/  PRMT R14, R15, 0x654, R14 ;  /* 0x000006540f0e7816 */ /* 0x001fc8000000000e */
[----:B------:R1:W-:Y:S03]  /*10c80*/  SYNCS.ARRIVE.TRANS64.RED.A1T0 RZ, [R14+URZ], RZ ;  /* 0x000000ff0eff79a7 */ /* 0x0003e6000810043f */
[----:B------:R-:W-:Y:S05]  /*10c90*/  @P1 BRA `(.L_x_14487) ;  /* 0xffffffd800c01947 */ /* 0x000fea000383ffff */
.L_x_14475:
[----:B------:R-:W2:Y:S01]  /*10ca0*/  LDL.LU R171, [R1+0x44] ;  /* 0x0000440001ab7983 */ /* 0x000ea20000300800 */
[----:B------:R-:W-:Y:S05]  /*10cb0*/  WARPSYNC.ALL ;  /* 0x0000000000007948 */ /* 0x000fea0003800000 */
[----:B------:R-:W3:Y:S01]  /*10cc0*/  SHFL.BFLY PT, R4, R3, 0x2, 0x1f ;  /* 0x0c401f0003047f89 */ /* 0x000ee200000e0000 */
[----:B------:R-:W-:Y:S01]  /*10cd0*/  VIADD R22, R22, 0x1 ;  /* 0x0000000116167836 */ /* 0x000fe20000000000 */
[----:B------:R4:W-:Y:S08]  /*10ce0*/  BAR.ARV R21, 0x100 ;  /* 0x000400150000751d */ /* 0x0009f00000002000 */
[----:B------:R-:W-:Y:S06]  /*10cf0*/  BAR.ARV 0x8, 0x180 ;  /* 0x0206000000007b1d */ /* 0x000fec0000002000 */
[----:B------:R-:W-:Y:S01]  /*10d00*/  ISETP.NE.AND P0, PT, R22, 0x2, PT ;  /* 0x000000021600780c */ /* 0x000fe20003f05270 */
[----:B------:R-:W5:Y:S01]  /*10d10*/  SHFL.BFLY PT, R7, R0, 0x2, 0x1f ;  /* 0x0c401f0000077f89 */ /* 0x000f6200000e0000 */
[----:B------:R-:W-:-:S02]  /*10d20*/  PLOP3.LUT P1, PT, PT, PT, PT, 0x8, 0x0 ;  /* 0x000000000000781c */ /* 0x000fc40003f2e170 */
[----:B------:R-:W-:Y:S01]  /*10d30*/  SEL R22, R22, RZ, P0 ;  /* 0x000000ff16167207 */ /* 0x000fe20000000000 */
[----:B---3--:R-:W-:Y:S01]  /*10d40*/  FADD.FTZ R4, R4, R3 ;  /* 0x0000000304047221 */ /* 0x008fe20000010000 */
[----:B------:R-:W-:-:S04]  /*10d50*/  SEL R3, RZ, 0x1, P0 ;  /* 0x00000001ff037807 */ /* 0x000fc80000000000 */
[----:B------:R-:W3:Y:S01]  /*10d60*/  SHFL.BFLY PT, R5, R4, 0x1, 0x1f ;  /* 0x0c201f0004057f89 */ /* 0x000ee200000e0000 */
[----:B------:R-:W-:Y:S01]  /*10d70*/  LOP3.LUT R202, R202, R3, RZ, 0x3c, !PT ;  /* 0x00000003caca7212 */ /* 0x000fe200078e3cff */
[----:B-----5:R-:W-:Y:S01]  /*10d80*/  FADD.FTZ R8, R7, R0 ;  /* 0x0000000007087221 */ /* 0x020fe20000010000 */
[----:B------:R-:W-:-:S04]  /*10d90*/  IMAD.MOV.U32 R7, RZ, RZ, RZ ;  /* 0x000000ffff077224 */ /* 0x000fc800078e00ff */
[----:B------:R-:W5:Y:S01]  /*10da0*/  SHFL.BFLY PT, R9, R8, 0x1, 0x1f ;  /* 0x0c201f0008097f89 */ /* 0x000f6200000e0000 */
[----:B---3--:R-:W-:Y:S01]  /*10db0*/  FADD.FTZ R5, R4, R5 ;  /* 0x0000000504057221 */ /* 0x008fe20000010000 */
[----:B------:R-:W-:-:S04]  /*10dc0*/  IMAD.MOV.U32 R4, RZ, RZ, RZ ;  /* 0x000000ffff047224 */ /* 0x000fc800078e00ff */
[----:B------:R-:W-:-:S13]  /*10dd0*/  FSETP.NE.FTZ.AND P2, PT, R5, RZ, PT ;  /* 0x000000ff0500720b */ /* 0x000fda0003f55000 */
[----:B------:R-:W3:Y:S01]  /*10de0*/  @P2 MUFU.RCP R7, R5 ;  /* 0x0000000500072308 */ /* 0x000ee20000001000 */
[----:B-----5:R-:W-:Y:S01]  /*10df0*/  FADD.FTZ R6, R8, R9 ;  /* 0x0000000908067221 */ /* 0x020fe20000010000 */
[----:B------:R-:W-:Y:S01]  /*10e00*/  IMAD.MOV.U32 R9, RZ, RZ, -0x800000 ;  /* 0xff800000ff097424 */ /* 0x000fe200078e00ff */
[----:B------:R-:W-:-:S03]  /*10e10*/  MOV R8, 0xff800000 ;  /* 0xff80000000087802 */ /* 0x000fc60000000f00 */
[----:B------:R-:W-:Y:S02]  /*10e20*/  FSETP.NE.FTZ.AND P3, PT, R6, RZ, PT ;  /* 0x000000ff0600720b */ /* 0x000fe40003f75000 */
[----:B------:R-:W-:Y:S01]  /*10e30*/  @P2 MUFU.LG2 R19, R5 ;  /* 0x0000000500132308 */ /* 0x000fe20000000c00 */
[-C--:B---3--:R-:W-:Y:S01]  /*10e40*/  FMUL.FTZ R155, R56, R7.reuse ;  /* 0x00000007389b7220 */ /* 0x088fe20000410000 */
[-C--:B------:R-:W-:Y:S01]  /*10e50*/  FMUL.FTZ R158, R68, R7.reuse ;  /* 0x00000007449e7220 */ /* 0x080fe20000410000 */
[----:B------:R-:W-:-:S08]  /*10e60*/  FMUL.FTZ R159, R72, R7 ;  /* 0x00000007489f7220 */ /* 0x000fd00000410000 */
[----:B------:R-:W3:Y:S01]  /*10e70*/  @P3 MUFU.RCP R4, R6 ;  /* 0x0000000600043308 */ /* 0x000ee20000001000 */
[-C--:B------:R-:W-:Y:S01]  /*10e80*/  FMUL.FTZ R160, R76, R7.reuse ;  /* 0x000000074ca07220 */ /* 0x080fe20000410000 */
[-C--:B------:R-:W-:Y:S01]  /*10e90*/  FMUL.FTZ R161, R80, R7.reuse ;  /* 0x0000000750a17220 */ /* 0x080fe20000410000 */
[-C--:B------:R-:W-:Y:S01]  /*10ea0*/  FMUL.FTZ R162, R84, R7.reuse ;  /* 0x0000000754a27220 */ /* 0x080fe20000410000 */
[-C--:B------:R-:W-:Y:S01]  /*10eb0*/  FMUL.FTZ R163, R88, R7.reuse ;  /* 0x0000000758a37220 */ /* 0x080fe20000410000 */
[-C--:B------:R-:W-:Y:S01]  /*10ec0*/  FMUL.FTZ R0, R24, R7.reuse ;  /* 0x0000000718007220 */ /* 0x080fe20000410000 */
[-C--:B------:R-:W-:Y:S01]  /*10ed0*/  FMUL.FTZ R25, R25, R7.reuse ;  /* 0x0000000719197220 */ /* 0x080fe20000410000 */
[-C--:B------:R-:W-:Y:S01]  /*10ee0*/  FMUL.FTZ R28, R28, R7.reuse ;  /* 0x000000071c1c7220 */ /* 0x080fe20000410000 */
[----:B------:R-:W5:Y:S01]  /*10ef0*/  @P3 MUFU.LG2 R5, R6 ;  /* 0x0000000600053308 */ /* 0x000f620000000c00 */
[-C--:B------:R-:W-:Y:S01]  /*10f00*/  FMUL.FTZ R29, R29, R7.reuse ;  /* 0x000000071d1d7220 */ /* 0x080fe20000410000 */
[-C--:B01----:R-:W-:Y:S01]  /*10f10*/  FMUL.FTZ R14, R32, R7.reuse ;  /* 0x00000007200e7220 */ /* 0x083fe20000410000 */
        /* <DEDUP_REMOVED lines=52> */
[-C--:B---3--:R-:W-:Y:S01]  /*11260*/  FMUL.FTZ R7, R30, R4.reuse ;  /* 0x000000041e077220 */ /* 0x088fe20000410000 */
[C---:B------:R-:W-:Y:S01]  /*11270*/  @P2 FMUL.FTZ R24, R12.reuse, 0.69314718246459960938 ;  /* 0x3f3172180c182820 */ /* 0x040fe20000410000 */
[----:B----4-:R-:W-:Y:S01]  /*11280*/  @P3 FMUL.FTZ R21, R12, 0.69314718246459960938 ;  /* 0x3f3172180c153820 */ /* 0x010fe20000410000 */
[----:B------:R-:W-:Y:S01]  /*11290*/  @P2 FMUL.FTZ R19, R19, 0.69314718246459960938 ;  /* 0x3f31721813132820 */ /* 0x000fe20000410000 */
[----:B-----5:R-:W-:Y:S01]  /*112a0*/  @P3 FMUL.FTZ R30, R5, 0.69314718246459960938 ;  /* 0x3f317218051e3820 */ /* 0x020fe20000410000 */
        /* <DEDUP_REMOVED lines=67> */
.L_x_14416:
        /* <DEDUP_REMOVED lines=11> */
[----:B------:R-:W4:Y:S01]  /*11790*/  LDL.LU R172, [R1+0x3c] ;  /* 0x00003c0001ac7983 */ /* 0x000f220000300800 */
[----:B------:R-:W1:Y:S01]  /*117a0*/  S2R R4, SR_SWINHI ;  /* 0x0000000000047919 */ /* 0x000e620000002f00 */
[----:B------:R-:W-:Y:S05]  /*117b0*/  WARPSYNC.ALL ;  /* 0x0000000000007948 */ /* 0x000fea0003800000 */
[----:B------:R-:W-:Y:S01]  /*117c0*/  F2FP.F16.F32.PACK_AB R7, R12, R7 ;  /* 0x000000070c07723e */ /* 0x000fe200000000ff */
[----:B------:R-:W-:Y:S01]  /*117d0*/  ULDC.64 UR4, c[0x0][0xc00] ;  /* 0x0003000000047ab9 */ /* 0x000fe20000000a00 */
[----:B------:R-:W-:Y:S01]  /*117e0*/  F2FP.F16.F32.PACK_AB R13, R43, R13 ;  /* 0x0000000d2b0d723e */ /* 0x000fe200000000ff */
[----:B0-----:R-:W4:Y:S01]  /*117f0*/  LDL R171, [R1+0x28] ;  /* 0x0000280001ab7983 */ /* 0x001f220000100800 */
[----:B------:R-:W-:-:S02]  /*11800*/  MOV R20, R19 ;  /* 0x0000001300147202 */ /* 0x000fc40000000f00 */
[----:B-1----:R-:W-:Y:S02]  /*11810*/  MOV R21, R4 ;  /* 0x0000000400157202 */ /* 0x002fe40000000f00 */
        /* <DEDUP_REMOVED lines=16> */
[----:B------:R-:W-:-:S04]  /*11920*/  IADD3 R5, P2, R112, 0x40, RZ ;  /* 0x0000004070057810 */ /* 0x000fc80007f5e0ff */
[----:B------:R-:W-:Y:S02]  /*11930*/  LOP3.LUT R24, R5, 0x380, RZ, 0xc0, !PT ;  /* 0x0000038005187812 */ /* 0x000fe400078ec0ff */
[----:B------:R-:W-:Y:S02]  /*11940*/  IADD3 R97, P1, R112, 0x20, RZ ;  /* 0x0000002070617810 */ /* 0x000fe40007f3e0ff */
[----:B------:R-:W-:Y:S02]  /*11950*/  SHF.R.U64 R24, R24, 0x3, RZ ;  /* 0x0000000318187819 */ /* 0x000fe400000012ff */
[----:B------:R-:W-:Y:S02]  /*11960*/  LOP3.LUT R96, R97, 0x380, RZ, 0xc0, !PT ;  /* 0x0000038061607812 */ /* 0x000fe400078ec0ff */
[----:B------:R-:W-:Y:S02]  /*11970*/  LOP3.LUT R24, R24, R5, RZ, 0x3c, !PT ;  /* 0x0000000518187212 */ /* 0x000fe400078e3cff */
[----:B------:R-:W-:-:S02]  /*11980*/  LOP3.LUT R5, R112, 0x380, RZ, 0xc0, !PT ;  /* 0x0000038070057812 */ /* 0x000fc400078ec0ff */
[----:B------:R-:W-:Y:S02]  /*11990*/  SHF.R.U64 R96, R96, 0x3, RZ ;  /* 0x0000000360607819 */ /* 0x000fe400000012ff */
[----:B------:R-:W-:Y:S02]  /*119a0*/  SHF.R.U64 R5, R5, 0x3, RZ ;  /* 0x0000000305057819 */ /* 0x000fe400000012ff */
[----:B------:R-:W-:Y:S01]  /*119b0*/  LOP3.LUT R96, R96, R97, RZ, 0x3c, !PT ;  /* 0x0000006160607212 */ /* 0x000fe200078e3cff */
[--C-:B------:R-:W-:Y:S01]  /*119c0*/  IMAD.X R97, RZ, RZ, R113.reuse, P1 ;  /* 0x000000ffff617224 */ /* 0x100fe200008e0671 */
[----:B------:R-:W-:Y:S01]  /*119d0*/  LOP3.LUT R4, R5, R112, RZ, 0x3c, !PT ;  /* 0x0000007005047212 */ /* 0x000fe200078e3cff */
[----:B------:R-:W-:Y:S01]  /*119e0*/  IMAD.MOV.U32 R5, RZ, RZ, R113 ;  /* 0x000000ffff057224 */ /* 0x000fe200078e0071 */
[C---:B------:R-:W-:Y:S02]  /*119f0*/  IADD3 R111, P3, R112.reuse, 0x60, RZ ;  /* 0x00000060706f7810 */ /* 0x040fe40007f7e0ff */
[----:B------:R-:W-:-:S02]  /*11a00*/  IADD3 R101, P4, R112, 0x4000, RZ ;  /* 0x0000400070657810 */ /* 0x000fc40007f9e0ff */
[----:B------:R-:W-:Y:S02]  /*11a10*/  IADD3 R105, P1, R112, 0x4060, RZ ;  /* 0x0000406070697810 */ /* 0x000fe40007f3e0ff */
[----:B------:R-:W-:Y:S02]  /*11a20*/  LOP3.LUT R110, R111, 0x380, RZ, 0xc0, !PT ;  /* 0x000003806f6e7812 */ /* 0x000fe400078ec0ff */
[----:B------:R-:W-:Y:S02]  /*11a30*/  LOP3.LUT R100, R101, 0x380, RZ, 0xc0, !PT ;  /* 0x0000038065647812 */ /* 0x000fe400078ec0ff */
[----:B------:R-:W-:Y:S02]  /*11a40*/  LOP3.LUT R104, R105, 0x380, RZ, 0xc0, !PT ;  /* 0x0000038069687812 */ /* 0x000fe400078ec0ff */
[----:B------:R-:W-:Y:S02]  /*11a50*/  MOV R30, R4 ;  /* 0x00000004001e7202 */ /* 0x000fe40000000f00 */
[----:B------:R-:W-:Y:S01]  /*11a60*/  F2FP.F16.F32.PACK_AB R4, R25, R0 ;  /* 0x000000001904723e */ /* 0x000fe200000000ff */
[----:B------:R-:W-:Y:S01]  /*11a70*/  IMAD.X R25, RZ, RZ, R113, P2 ;  /* 0x000000ffff197224 */ /* 0x000fe200010e0671 */
[----:B------:R-:W-:-:S02]  /*11a80*/  F2FP.F16.F32.PACK_AB R5, R6, R26 ;  /* 0x0000001a0605723e */ /* 0x000fc400000000ff */
[----:B------:R-:W-:Y:S02]  /*11a90*/  F2FP.F16.F32.PACK_AB R6, R29, R28 ;  /* 0x0000001c1d06723e */ /* 0x000fe400000000ff */
[----:B------:R-:W-:Y:S02]  /*11aa0*/  SHF.R.U64 R110, R110, 0x3, RZ ;  /* 0x000000036e6e7819 */ /* 0x000fe400000012ff */
[----:B------:R-:W-:Y:S02]  /*11ab0*/  IADD3 R29, P2, R112, 0x8000, RZ ;  /* 0x00008000701d7810 */ /* 0x000fe40007f5e0ff */
[----:B------:R-:W-:Y:S02]  /*11ac0*/  SHF.R.U64 R100, R100, 0x3, RZ ;  /* 0x0000000364647819 */ /* 0x000fe400000012ff */
[----:B------:R-:W-:Y:S02]  /*11ad0*/  SHF.R.U64 R104, R104, 0x3, RZ ;  /* 0x0000000368687819 */ /* 0x000fe400000012ff */
[----:B------:R-:W-:Y:S01]  /*11ae0*/  LOP3.LUT R110, R110, R111, RZ, 0x3c, !PT ;  /* 0x0000006f6e6e7212 */ /* 0x000fe200078e3cff */
[----:B------:R-:W-:Y:S01]  /*11af0*/  IMAD.X R111, RZ, RZ, R113, P3 ;  /* 0x000000ffff6f7224 */ /* 0x000fe200018e0671 */
[----:B------:R-:W-:-:S02]  /*11b00*/  LOP3.LUT R0, R29, 0x380, RZ, 0xc0, !PT ;  /* 0x000003801d007812 */ /* 0x000fc400078ec0ff */
[----:B------:R-:W-:Y:S02]  /*11b10*/  LOP3.LUT R100, R100, R101, RZ, 0x3c, !PT ;  /* 0x0000006564647212 */ /* 0x000fe400078e3cff */
[----:B------:R-:W-:Y:S01]  /*11b20*/  LOP3.LUT R104, R104, R105, RZ, 0x3c, !PT ;  /* 0x0000006968687212 */ /* 0x000fe200078e3cff */
[----:B------:R0:W-:Y:S01]  /*11b30*/  STSM.16.M88.4 [R30], R4 ;  /* 0x000000041e007844 */ /* 0x0001e20000000200 */
[C---:B------:R-:W-:Y:S02]  /*11b40*/  IADD3 R105, P3, R112.reuse, 0x8020, RZ ;  /* 0x0000802070697810 */ /* 0x040fe40007f7e0ff */
[----:B------:R-:W-:Y:S02]  /*11b50*/  IADD3.X R101, RZ, R113, RZ, P4, !PT ;  /* 0x00000071ff657210 */ /* 0x000fe400027fe4ff */
[C---:B------:R-:W-:Y:S02]  /*11b60*/  IADD3 R115, P4, R112.reuse, 0x8040, RZ ;  /* 0x0000804070737810 */ /* 0x040fe40007f9e0ff */
[----:B------:R-:W-:-:S02]  /*11b70*/  IADD3 R109, P5, R112, 0x4020, RZ ;  /* 0x00004020706d7810 */ /* 0x000fc40007fbe0ff */
[----:B------:R-:W-:Y:S02]  /*11b80*/  IADD3 R107, P0, R112, 0x4040, RZ ;  /* 0x00004040706b7810 */ /* 0x000fe40007f1e0ff */
[----:B------:R-:W-:Y:S02]  /*11b90*/  LOP3.LUT R12, R105, 0x380, RZ, 0xc0, !PT ;  /* 0x00000380690c7812 */ /* 0x000fe400078ec0ff */
[----:B------:R-:W-:Y:S02]  /*11ba0*/  LOP3.LUT R114, R115, 0x380, RZ, 0xc0, !PT ;  /* 0x0000038073727812 */ /* 0x000fe400078ec0ff */
[----:B0-----:R-:W-:Y:S01]  /*11bb0*/  SHF.R.U64 R4, R0, 0x3, RZ ;  /* 0x0000000300047819 */ /* 0x001fe200000012ff */
[----:B------:R-:W-:Y:S01]  /*11bc0*/  IMAD.X R5, RZ, RZ, R113, P2 ;  /* 0x000000ffff057224 */ /* 0x000fe200010e0671 */
[----:B------:R-:W-:Y:S02]  /*11bd0*/  LOP3.LUT R108, R109, 0x380, RZ, 0xc0, !PT ;  /* 0x000003806d6c7812 */ /* 0x000fe400078ec0ff */
[----:B------:R-:W-:-:S02]  /*11be0*/  LOP3.LUT R4, R4, R29, RZ, 0x3c, !PT ;  /* 0x0000001d04047212 */ /* 0x000fc400078e3cff */
[----:B------:R-:W-:Y:S02]  /*11bf0*/  LOP3.LUT R106, R107, 0x380, RZ, 0xc0, !PT ;  /* 0x000003806b6a7812 */ /* 0x000fe400078ec0ff */
[----:B------:R-:W-:Y:S02]  /*11c00*/  IADD3 R29, P2, R112, 0xc040, RZ ;  /* 0x0000c040701d7810 */ /* 0x000fe40007f5e0ff */
[----:B------:R-:W-:Y:S02]  /*11c10*/  SHF.R.U64 R6, R12, 0x3, RZ ;  /* 0x000000030c067819 */ /* 0x000fe400000012ff */
[----:B------:R-:W-:Y:S02]  /*11c20*/  SHF.R.U64 R114, R114, 0x3, RZ ;  /* 0x0000000372727819 */ /* 0x000fe400000012ff */
[----:B------:R-:W-:Y:S02]  /*11c30*/  SHF.R.U64 R108, R108, 0x3, RZ ;  /* 0x000000036c6c7819 */ /* 0x000fe400000012ff */
[----:B------:R-:W-:-:S02]  /*11c40*/  SHF.R.U64 R106, R106, 0x3, RZ ;  /* 0x000000036a6a7819 */ /* 0x000fc400000012ff */
[----:B------:R-:W-:Y:S02]  /*11c50*/  LOP3.LUT R28, R29, 0x380, RZ, 0xc0, !PT ;  /* 0x000003801d1c7812 */ /* 0x000fe400078ec0ff */
[----:B------:R-:W-:Y:S02]  /*11c60*/  LOP3.LUT R6, R6, R105, RZ, 0x3c, !PT ;  /* 0x0000006906067212 */ /* 0x000fe400078e3cff */
[----:B------:R-:W-:Y:S02]  /*11c70*/  IADD3.X R7, RZ, R113, RZ, P3, !PT ;  /* 0x00000071ff077210 */ /* 0x000fe40001ffe4ff */
[----:B------:R-:W-:Y:S02]  /*11c80*/  LOP3.LUT R114, R114, R115, RZ, 0x3c, !PT ;  /* 0x0000007372727212 */ /* 0x000fe400078e3cff */
[----:B------:R-:W-:Y:S01]  /*11c90*/  IADD3 R115, P3, R112, 0xc060, RZ ;  /* 0x0000c06070737810 */ /* 0x000fe20007f7e0ff */
[--C-:B------:R-:W-:Y:S01]  /*11ca0*/  IMAD.X R105, RZ, RZ, R113.reuse, P1 ;  /* 0x000000ffff697224 */ /* 0x100fe200008e0671 */
[----:B------:R-:W-:Y:S01]  /*11cb0*/  LOP3.LUT R108, R108, R109, RZ, 0x3c, !PT ;  /* 0x0000006d6c6c7212 */ /* 0x000fe200078e3cff */
[--C-:B------:R-:W-:Y:S01]  /*11cc0*/  IMAD.X R109, RZ, RZ, R113.reuse, P5 ;  /* 0x000000ffff6d7224 */ /* 0x100fe200028e0671 */
[----:B------:R-:W-:Y:S01]  /*11cd0*/  LOP3.LUT R106, R106, R107, RZ, 0x3c, !PT ;  /* 0x0000006b6a6a7212 */ /* 0x000fe200078e3cff */
[----:B------:R-:W-:Y:S01]  /*11ce0*/  IMAD.X R107, RZ, RZ, R113, P0 ;  /* 0x000000ffff6b7224 */ /* 0x000fe200000e0671 */
[----:B------:R-:W-:-:S02]  /*11cf0*/  SHF.R.U64 R28, R28, 0x3, RZ ;  /* 0x000000031c1c7819 */ /* 0x000fc400000012ff */
[----:B------:R-:W-:Y:S02]  /*11d00*/  MOV R0, R4 ;  /* 0x0000000400007202 */ /* 0x000fe40000000f00 */
[----:B--2---:R-:W-:Y:S02]  /*11d10*/  MOV R32, R6 ;  /* 0x0000000600207202 */ /* 0x004fe40000000f00 */
[C---:B------:R-:W-:Y:S02]  /*11d20*/  IADD3 R117, P5, R112.reuse, 0x8060, RZ ;  /* 0x0000806070757810 */ /* 0x040fe40007fbe0ff */
[C---:B------:R-:W-:Y:S02]  /*11d30*/  IADD3 R119, P0, R112.reuse, 0xc000, RZ ;  /* 0x0000c00070777810 */ /* 0x040fe40007f1e0ff */
[----:B------:R-:W-:Y:S02]  /*11d40*/  IADD3 R121, P1, R112, 0xc020, RZ ;  /* 0x0000c02070797810 */ /* 0x000fe40007f3e0ff */
[----:B------:R-:W-:-:S02]  /*11d50*/  MOV R96, R96 ;  /* 0x0000006000607202 */ /* 0x000fc40000000f00 */
[----:B------:R-:W-:Y:S02]  /*11d60*/  F2FP.F16.F32.PACK_AB R4, R3, R14 ;  /* 0x0000000e0304723e */ /* 0x000fe400000000ff */
[----:B------:R-:W-:Y:S02]  /*11d70*/  F2FP.F16.F32.PACK_AB R5, R11, R10 ;  /* 0x0000000a0b05723e */ /* 0x000fe400000000ff */
[----:B------:R-:W-:Y:S02]  /*11d80*/  F2FP.F16.F32.PACK_AB R6, R37, R36 ;  /* 0x000000242506723e */ /* 0x000fe400000000ff */
[----:B------:R-:W-:Y:S02]  /*11d90*/  F2FP.F16.F32.PACK_AB R7, R39, R38 ;  /* 0x000000262707723e */ /* 0x000fe400000000ff */
[----:B------:R-:W-:Y:S02]  /*11da0*/  LOP3.LUT R112, R115, 0x380, RZ, 0xc0, !PT ;  /* 0x0000038073707812 */ /* 0x000fe400078ec0ff */
[----:B------:R-:W-:-:S02]  /*11db0*/  MOV R24, R24 ;  /* 0x0000001800187202 */ /* 0x000fc40000000f00 */
[----:B------:R-:W-:Y:S02]  /*11dc0*/  F2FP.F16.F32.PACK_AB R12, R41, R152 ;  /* 0x00000098290c723e */ /* 0x000fe400000000ff */
[----:B------:R-:W-:Y:S02]  /*11dd0*/  F2FP.F16.F32.PACK_AB R14, R45, R44 ;  /* 0x0000002c2d0e723e */ /* 0x000fe400000000ff */
[----:B------:R-:W-:Y:S02]  /*11de0*/  LOP3.LUT R28, R28, R29, RZ, 0x3c, !PT ;  /* 0x0000001d1c1c7212 */ /* 0x000fe400078e3cff */
[----:B------:R-:W-:Y:S01]  /*11df0*/  IADD3.X R29, RZ, R113, RZ, P2, !PT ;  /* 0x00000071ff1d7210 */ /* 0x000fe200017fe4ff */
[----:B------:R-:W-:Y:S01]  /*11e00*/  STSM.16.M88.4 [R96], R4 ;  /* 0x0000000460007844 */ /* 0x000fe20000000200 */
[----:B------:R-:W-:Y:S02]  /*11e10*/  SHF.R.U64 R112, R112, 0x3, RZ ;  /* 0x0000000370707819 */ /* 0x000fe400000012ff */
[----:B------:R-:W-:Y:S01]  /*11e20*/  LOP3.LUT R116, R117, 0x380, RZ, 0xc0, !PT ;  /* 0x0000038075747812 */ /* 0x000fe200078ec0ff */
[----:B------:R0:W-:Y:S01]  /*11e30*/  STSM.16.M88.4 [R24], R12 ;  /* 0x0000000c18007844 */ /* 0x0001e20000000200 */
[----:B------:R-:W-:-:S02]  /*11e40*/  LOP3.LUT R118, R119, 0x380, RZ, 0xc0, !PT ;  /* 0x0000038077767812 */ /* 0x000fc400078ec0ff */
[----:B------:R-:W-:Y:S02]  /*11e50*/  MOV R110, R110 ;  /* 0x0000006e006e7202 */ /* 0x000fe40000000f00 */
[----:B------:R-:W-:Y:S02]  /*11e60*/  MOV R3, R28 ;  /* 0x0000001c00037202 */ /* 0x000fe40000000f00 */
[----:B------:R-:W-:Y:S02]  /*11e70*/  F2FP.F16.F32.PACK_AB R25, R51, R50 ;  /* 0x000000323319723e */ /* 0x000fe400000000ff */
[----:B------:R-:W-:Y:S02]  /*11e80*/  F2FP.F16.F32.PACK_AB R26, R53, R154 ;  /* 0x0000009a351a723e */ /* 0x000fe400000000ff */
[----:B------:R-:W-:Y:S02]  /*11e90*/  LOP3.LUT R120, R121, 0x380, RZ, 0xc0, !PT ;  /* 0x0000038079787812 */ /* 0x000fe400078ec0ff */
[----:B------:R-:W-:-:S02]  /*11ea0*/  MOV R100, R100 ;  /* 0x0000006400647202 */ /* 0x000fc40000000f00 */
[----:B------:R-:W-:Y:S02]  /*11eb0*/  F2FP.F16.F32.PACK_AB R28, R57, R155 ;  /* 0x0000009b391c723e */ /* 0x000fe400000000ff */
[----:B0-----:R-:W-:Y:S02]  /*11ec0*/  F2FP.F16.F32.PACK_AB R24, R49, R153 ;  /* 0x000000993118723e */ /* 0x001fe400000000ff */
[----:B------:R-:W-:Y:S02]  /*11ed0*/  F2FP.F16.F32.PACK_AB R29, R59, R58 ;  /* 0x0000003a3b1d723e */ /* 0x000fe400000000ff */
[----:B------:R-:W-:Y:S02]  /*11ee0*/  F2FP.F16.F32.PACK_AB R30, R61, R156 ;  /* 0x0000009c3d1e723e */ /* 0x000fe400000000ff */
[----:B------:R-:W-:Y:S01]  /*11ef0*/  LOP3.LUT R112, R112, R115, RZ, 0x3c, !PT ;  /* 0x0000007370707212 */ /* 0x000fe200078e3cff */
[----:B------:R-:W-:Y:S01]  /*11f00*/  IMAD.X R115, RZ, RZ, R113, P4 ;  /* 0x000000ffff737224 */ /* 0x000fe200020e0671 */
[----:B------:R-:W-:-:S02]  /*11f10*/  MOV R108, R108 ;  /* 0x0000006c006c7202 */ /* 0x000fc40000000f00 */
[----:B------:R-:W-:Y:S02]  /*11f20*/  F2FP.F16.F32.PACK_AB R4, R65, R157 ;  /* 0x0000009d4104723e */ /* 0x000fe400000000ff */
[----:B------:R-:W-:Y:S02]  /*11f30*/  F2FP.F16.F32.PACK_AB R5, R67, R66 ;  /* 0x000000424305723e */ /* 0x000fe400000000ff */
[----:B------:R-:W-:Y:S02]  /*11f40*/  F2FP.F16.F32.PACK_AB R6, R69, R158 ;  /* 0x0000009e4506723e */ /* 0x000fe400000000ff */
[----:B------:R-:W-:Y:S02]  /*11f50*/  F2FP.F16.F32.PACK_AB R7, R71, R70 ;  /* 0x000000464707723e */ /* 0x000fe400000000ff */
[----:B------:R-:W-:Y:S01]  /*11f60*/  SHF.R.U64 R116, R116, 0x3, RZ ;  /* 0x0000000374747819 */ /* 0x000fe200000012ff */
[----:B------:R-:W-:Y:S01]  /*11f70*/  STSM.16.M88.4 [R110], R24 ;  /* 0x000000186e007844 */ /* 0x000fe20000000200 */
[----:B------:R-:W-:-:S02]  /*11f80*/  SHF.R.U64 R118, R118, 0x3, RZ ;  /* 0x0000000376767819 */ /* 0x000fc400000012ff */
[----:B------:R-:W-:Y:S02]  /*11f90*/  MOV R106, R106 ;  /* 0x0000006a006a7202 */ /* 0x000fe40000000f00 */
[----:B------:R-:W-:Y:S02]  /*11fa0*/  F2FP.F16.F32.PACK_AB R12, R73, R159 ;  /* 0x0000009f490c723e */ /* 0x000fe400000000ff */
[----:B------:R-:W-:Y:S02]  /*11fb0*/  F2FP.F16.F32.PACK_AB R13, R75, R74 ;  /* 0x0000004a4b0d723e */ /* 0x000fe400000000ff */
[----:B------:R-:W-:Y:S02]  /*11fc0*/  F2FP.F16.F32.PACK_AB R14, R77, R160 ;  /* 0x000000a04d0e723e */ /* 0x000fe400000000ff */
[----:B------:R-:W-:Y:S01]  /*11fd0*/  F2FP.F16.F32.PACK_AB R15, R79, R78 ;  /* 0x0000004e4f0f723e */ /* 0x000fe200000000ff */
[----:B------:R-:W-:Y:S01]  /*11fe0*/  STSM.16.M88.4 [R100], R28 ;  /* 0x0000001c64007844 */ /* 0x000fe20000000200 */
[----:B------:R-:W-:-:S02]  /*11ff0*/  SHF.R.U64 R120, R120, 0x3, RZ ;  /* 0x0000000378787819 */ /* 0x000fc400000012ff */
[----:B------:R-:W-:Y:S02]  /*12000*/  MOV R104, R104 ;  /* 0x0000006800687202 */ /* 0x000fe40000000f00 */
[----:B------:R-:W-:Y:S02]  /*12010*/  F2FP.F16.F32.PACK_AB R36, R81, R161 ;  /* 0x000000a15124723e */ /* 0x000fe400000000ff */
[----:B------:R-:W-:Y:S02]  /*12020*/  F2FP.F16.F32.PACK_AB R37, R83, R82 ;  /* 0x000000525325723e */ /* 0x000fe400000000ff */
[----:B------:R-:W-:Y:S02]  /*12030*/  F2FP.F16.F32.PACK_AB R38, R85, R162 ;  /* 0x000000a25526723e */ /* 0x000fe400000000ff */
[----:B------:R-:W-:Y:S01]  /*12040*/  F2FP.F16.F32.PACK_AB R39, R87, R86 ;  /* 0x000000565727723e */ /* 0x000fe200000000ff */
[----:B------:R0:W-:Y:S01]  /*12050*/  STSM.16.M88.4 [R108], R4 ;  /* 0x000000046c007844 */ /* 0x0001e20000000200 */
[----:B------:R-:W-:-:S02]  /*12060*/  F2FP.F16.F32.PACK_AB R44, R89, R163 ;  /* 0x000000a3592c723e */ /* 0x000fc400000000ff */
[----:B------:R-:W-:Y:S02]  /*12070*/  F2FP.F16.F32.PACK_AB R45, R91, R90 ;  /* 0x0000005a5b2d723e */ /* 0x000fe400000000ff */
[----:B------:R-:W-:Y:S01]  /*12080*/  LOP3.LUT R116, R116, R117, RZ, 0x3c, !PT ;  /* 0x0000007574747212 */ /* 0x000fe200078e3cff */
[--C-:B------:R-:W-:Y:S01]  /*12090*/  IMAD.X R117, RZ, RZ, R113.reuse, P5 ;  /* 0x000000ffff757224 */ /* 0x100fe200028e0671 */
[----:B------:R-:W-:Y:S02]  /*120a0*/  F2FP.F16.F32.PACK_AB R57, R99, R98 ;  /* 0x000000626339723e */ /* 0x000fe400000000ff */
[----:B------:R-:W-:Y:S02]  /*120b0*/  F2FP.F16.F32.PACK_AB R58, R68, R165 ;  /* 0x000000a5443a723e */ /* 0x000fe400000000ff */
[----:B------:R-:W-:Y:S01]  /*120c0*/  F2FP.F16.F32.PACK_AB R59, R103, R102 ;  /* 0x00000066673b723e */ /* 0x000fe200000000ff */
[----:B------:R1:W-:Y:S01]  /*120d0*/  STSM.16.M88.4 [R106], R12 ;  /* 0x0000000c6a007844 */ /* 0x0003e20000000200 */
[----:B------:R-:W-:Y:S01]  /*120e0*/  LOP3.LUT R118, R118, R119, RZ, 0x3c, !PT ;  /* 0x0000007776767212 */ /* 0x000fe200078e3cff */
[----:B------:R-:W-:Y:S01]  /*120f0*/  IMAD.X R119, RZ, RZ, R113, P0 ;  /* 0x000000ffff777224 */ /* 0x000fe200000e0671 */
[----:B------:R-:W-:-:S02]  /*12100*/  MOV R114, R114 ;  /* 0x0000007200727202 */ /* 0x000fc40000000f00 */
[----:B0-----:R-:W-:Y:S02]  /*12110*/  F2FP.F16.F32.PACK_AB R4, R72, R166 ;  /* 0x000000a64804723e */ /* 0x001fe400000000ff */
[----:B------:R-:W-:Y:S02]  /*12120*/  F2FP.F16.F32.PACK_AB R5, R42, R40 ;  /* 0x000000282a05723e */ /* 0x000fe400000000ff */
[----:B------:R-:W-:Y:S02]  /*12130*/  F2FP.F16.F32.PACK_AB R6, R76, R167 ;  /* 0x000000a74c06723e */ /* 0x000fe400000000ff */
[----:B------:R-:W-:Y:S01]  /*12140*/  F2FP.F16.F32.PACK_AB R7, R52, R48 ;  /* 0x000000303407723e */ /* 0x000fe200000000ff */
[----:B------:R-:W-:Y:S01]  /*12150*/  STSM.16.M88.4 [R104], R36 ;  /* 0x0000002468007844 */ /* 0x000fe20000000200 */
[----:B------:R-:W-:Y:S01]  /*12160*/  LOP3.LUT R120, R120, R121, RZ, 0x3c, !PT ;  /* 0x0000007978787212 */ /* 0x000fe200078e3cff */
[--C-:B------:R-:W-:Y:S02]  /*12170*/  IMAD.X R121, RZ, RZ, R113.reuse, P1 ;  /* 0x000000ffff797224 */ /* 0x100fe400008e0671 */
[----:B------:R-:W-:Y:S01]  /*12180*/  STSM.16.M88.4 [R0], R44 ;  /* 0x0000002c00007844 */ /* 0x000fe20000000200 */
[----:B------:R-:W-:Y:S01]  /*12190*/  IMAD.X R113, RZ, RZ, R113, P3 ;  /* 0x000000ffff717224 */ /* 0x000fe200018e0671 */
[----:B------:R-:W-:-:S02]  /*121a0*/  MOV R116, R116 ;  /* 0x0000007400747202 */ /* 0x000fc40000000f00 */
[----:B------:R0:W-:Y:S01]  /*121b0*/  STSM.16.M88.4 [R32], R56 ;  /* 0x0000003820007844 */ /* 0x0001e20000000200 */
[----:B-1----:R-:W-:Y:S02]  /*121c0*/  F2FP.F16.F32.PACK_AB R12, R80, R168 ;  /* 0x000000a8500c723e */ /* 0x002fe400000000ff */
[----:B------:R-:W-:Y:S01]  /*121d0*/  F2FP.F16.F32.PACK_AB R13, R60, R54 ;  /* 0x000000363c0d723e */ /* 0x000fe200000000ff */
[----:B------:R4:W-:Y:S01]  /*121e0*/  STSM.16.M88.4 [R114], R4 ;  /* 0x0000000472007844 */ /* 0x0009e20000000200 */
[----:B------:R-:W-:Y:S02]  /*121f0*/  F2FP.F16.F32.PACK_AB R14, R84, R169 ;  /* 0x000000a9540e723e */ /* 0x000fe400000000ff */
[----:B------:R-:W-:Y:S02]  /*12200*/  F2FP.F16.F32.PACK_AB R15, R64, R63 ;  /* 0x0000003f400f723e */ /* 0x000fe400000000ff */
[----:B------:R-:W-:Y:S02]  /*12210*/  MOV R118, R118 ;  /* 0x0000007600767202 */ /* 0x000fe40000000f00 */
[----:B------:R-:W-:-:S02]  /*12220*/  F2FP.F16.F32.PACK_AB R24, R88, R170 ;  /* 0x000000aa5818723e */ /* 0x000fc400000000ff */
[----:B------:R-:W-:Y:S02]  /*12230*/  F2FP.F16.F32.PACK_AB R25, R123, R122 ;  /* 0x0000007a7b19723e */ /* 0x000fe400000000ff */
[----:B------:R-:W-:Y:S02]  /*12240*/  F2FP.F16.F32.PACK_AB R26, R125, R124 ;  /* 0x0000007c7d1a723e */ /* 0x000fe400000000ff */
[----:B------:R-:W-:Y:S01]  /*12250*/  F2FP.F16.F32.PACK_AB R27, R127, R126 ;  /* 0x0000007e7f1b723e */ /* 0x000fe200000000ff */
[----:B0-----:R-:W0:Y:S01]  /*12260*/  LDC R32, c[0x0][0xbe8] ;  /* 0x0002fa00ff207b82 */ /* 0x001e220000000800 */
[----:B------:R-:W-:Y:S02]  /*12270*/  ISETP.NE.U32.AND P0, PT, RZ, UR4, PT ;  /* 0x00000004ff007c0c */ /* 0x000fe4000bf05070 */
[----:B----4-:R-:W-:Y:S02]  /*12280*/  IADD3 R6, P1, R173, UR4, RZ ;  /* 0x00000004ad067c10 */ /* 0x010fe4000ff3e0ff */
[----:B------:R-:W-:-:S02]  /*12290*/  MOV R120, R120 ;  /* 0x0000007800787202 */ /* 0x000fc40000000f00 */
[----:B------:R-:W-:Y:S02]  /*122a0*/  F2FP.F16.F32.PACK_AB R28, R129, R128 ;  /* 0x00000080811c723e */ /* 0x000fe400000000ff */
[----:B------:R-:W-:Y:S02]  /*122b0*/  F2FP.F16.F32.PACK_AB R29, R131, R130 ;  /* 0x00000082831d723e */ /* 0x000fe400000000ff */
[----:B------:R-:W-:Y:S02]  /*122c0*/  F2FP.F16.F32.PACK_AB R30, R133, R132 ;  /* 0x00000084851e723e */ /* 0x000fe400000000ff */
[----:B------:R-:W-:Y:S01]  /*122d0*/  F2FP.F16.F32.PACK_AB R31, R135, R134 ;  /* 0x00000086871f723e */ /* 0x000fe200000000ff */
[----:B------:R1:W-:Y:S01]  /*122e0*/  STSM.16.M88.4 [R116], R12 ;  /* 0x0000000c74007844 */ /* 0x0003e20000000200 */
[----:B------:R-:W-:Y:S02]  /*122f0*/  MOV R112, R112 ;  /* 0x0000007000707202 */ /* 0x000fe40000000f00 */
[----:B------:R-:W-:Y:S01]  /*12300*/  ISETP.NE.AND.EX P0, PT, RZ, UR5, PT, P0 ;  /* 0x00000005ff007c0c */ /* 0x000fe2000bf05300 */
[----:B------:R2:W-:Y:S01]  /*12310*/  STSM.16.M88.4 [R118], R24 ;  /* 0x0000001876007844 */ /* 0x0005e20000000200 */
[----:B------:R-:W-:Y:S01]  /*12320*/  IADD3.X R7, R172, UR5, RZ, P1, !PT ;  /* 0x00000005ac077c10 */ /* 0x000fe20008ffe4ff */
[----:B------:R-:W-:-:S02]  /*12330*/  ULDC.64 UR4, c[0x0][0xc08] ;  /* 0x0003020000047ab9 */ /* 0x000fc40000000a00 */
[----:B------:R3:W-:Y:S01]  /*12340*/  STSM.16.M88.4 [R120], R28 ;  /* 0x0000001c78007844 */ /* 0x0007e20000000200 */
        /* <DEDUP_REMOVED lines=8> */
[----:B-1----:R-:W-:Y:S01]  /*123d0*/  IMAD.U32 R15, RZ, RZ, UR4 ;  /* 0x00000004ff0f7e24 */ /* 0x002fe2000f8e00ff */
[----:B------:R-:W-:Y:S01]  /*123e0*/  @P2 IADD3.X R5, R172, UR5, RZ, P3, !PT ;  /* 0x00000005ac052c10 */ /* 0x000fe20009ffe4ff */
[----:B------:R3:W5:Y:S04]  /*123f0*/  @P0 LDG.E R80, desc[UR40][R6.64] ;  /* 0x0000002806500981 */ /* 0x000768000c1e1900 */
[----:B------:R3:W5:Y:S01]  /*12400*/  @P2 LDG.E R15, desc[UR40][R4.64] ;  /* 0x00000028040f2981 */ /* 0x000762000c1e1900 */
[----:B0-----:R-:W-:-:S13]  /*12410*/  ISETP.NE.AND P1, PT, R32, 0x1, PT ;  /* 0x000000012000780c */ /* 0x001fda0003f25270 */
[----:B------:R-:W0:Y:S08]  /*12420*/  @P1 LDC R0, c[0x0][0xbec] ;  /* 0x0002fb00ff001b82 */ /* 0x000e300000000800 */
[----:B------:R-:W1:Y:S01]  /*12430*/  @P1 LDC R11, c[0x0][0xbf0] ;  /* 0x0002fc00ff0b1b82 */ /* 0x000e620000000800 */
[----:B--2---:R-:W-:Y:S01]  /*12440*/  IMAD.IADD R27, R171, 0x1, R229 ;  /* 0x00000001ab1b7824 */ /* 0x004fe200078e02e5 */
[----:B---3--:R-:W-:Y:S06]  /*12450*/  @P2 BRA `(.L_x_14490) ;  /* 0x0000000000102947 */ /* 0x008fec0003800000 */
[----:B------:R-:W-:Y:S05]  /*12460*/  @!P0 BRA `(.L_x_14490) ;  /* 0x00000000000c8947 */ /* 0x000fea0003800000 */
[----:B------:R-:W2:Y:S04]  /*12470*/  LDG.E R4, desc[UR40][R6.64] ;  /* 0x0000002806047981 */ /* 0x000ea8000c1e1900 */
[----:B-----5:R-:W2:Y:S02]  /*12480*/  LDG.E R15, desc[UR40][R6.64+0x4] ;  /* 0x00000428060f7981 */ /* 0x020ea4000c1e1900 */
[----:B--2---:R-:W-:-:S07]  /*12490*/  IADD3 R15, -R4, R15, RZ ;  /* 0x0000000f040f7210 */ /* 0x004fce0007ffe1ff */
.L_x_14490:
        /* <DEDUP_REMOVED lines=9> */
[----:B------:R-:W2:Y:S02]  /*12530*/  LDL R14, [R1+0x58] ;  /* 0x00005800010e7983 */ /* 0x000ea40000100800 */
[----:B------:R-:W-:Y:S01]  /*12540*/  IMAD.MOV R25, RZ, RZ, -R7 ;  /* 0x000000ffff197224 */ /* 0x000fe200078e0a07 */
[----:B------:R-:W1:Y:S01]  /*12550*/  S2R R87, SR_TID.X ;  /* 0x0000000000577919 */ /* 0x000e620000002100 */
[----:B------:R-:W0:Y:S01]  /*12560*/  S2R R30, SR_TID.X ;  /* 0x00000000001e7919 */ /* 0x000e220000002100 */
[----:B-1----:R-:W-:-:S05]  /*12570*/  VIADD R87, R87, 0xffffff80 ;  /* 0xffffff8057577836 */ /* 0x002fca0000000000 */
[----:B------:R-:W-:-:S04]  /*12580*/  SHF.R.S32.HI R86, RZ, 0x1f, R87 ;  /* 0x0000001fff567819 */ /* 0x000fc80000011457 */
[----:B------:R-:W-:-:S04]  /*12590*/  LEA.HI R86, R86, R87, RZ, 0x3 ;  /* 0x0000005756567211 */ /* 0x000fc800078f18ff */
[----:B------:R-:W-:-:S05]  /*125a0*/  SHF.R.S32.HI R86, RZ, 0x3, R86 ;  /* 0x00000003ff567819 */ /* 0x000fca0000011456 */
[----:B------:R-:W-:-:S04]  /*125b0*/  IMAD R13, R86, 0x40, R213 ;  /* 0x00000040560d7824 */ /* 0x000fc800078e02d5 */
[----:B------:R-:W-:Y:S01]  /*125c0*/  IMAD.WIDE R20, R13, 0x2, R20 ;  /* 0x000000020d147825 */ /* 0x000fe200078e0214 */
[----:B------:R-:W-:Y:S02]  /*125d0*/  SHF.R.S32.HI R13, RZ, 0x1f, R7 ;  /* 0x0000001fff0d7819 */ /* 0x000fe40000011407 */
[----:B0-----:R-:W-:Y:S02]  /*125e0*/  IADD3 R30, R30, -0x80, RZ ;  /* 0xffffff801e1e7810 */ /* 0x001fe40007ffe0ff */
[----:B------:R-:W-:Y:S02]  /*125f0*/  IADD3 R37, P4, R20, 0x5000, RZ ;  /* 0x0000500014257810 */ /* 0x000fe40007f9e0ff */
[----:B------:R-:W-:Y:S02]  /*12600*/  SHF.R.S32.HI R26, RZ, 0x1f, R30 ;  /* 0x0000001fff1a7819 */ /* 0x000fe4000001141e */
[----:B------:R-:W-:Y:S02]  /*12610*/  LOP3.LUT R36, R37, 0x380, RZ, 0xc0, !PT ;  /* 0x0000038025247812 */ /* 0x000fe400078ec0ff */
[----:B------:R-:W-:-:S02]  /*12620*/  LEA.HI R26, R26, R30, RZ, 0x7 ;  /* 0x0000001e1a1a7211 */ /* 0x000fc400078f38ff */
[----:B------:R-:W-:Y:S02]  /*12630*/  SHF.R.U64 R36, R36, 0x3, RZ ;  /* 0x0000000324247819 */ /* 0x000fe400000012ff */
[----:B------:R-:W-:Y:S02]  /*12640*/  LOP3.LUT R26, R26, 0xffffff80, RZ, 0xc0, !PT ;  /* 0xffffff801a1a7812 */ /* 0x000fe400078ec0ff */
[----:B------:R-:W-:Y:S01]  /*12650*/  LOP3.LUT R36, R36, R37, RZ, 0x3c, !PT ;  /* 0x0000002524247212 */ /* 0x000fe200078e3cff */
[----:B------:R-:W-:Y:S02]  /*12660*/  IMAD.X R37, RZ, RZ, R21, P4 ;  /* 0x000000ffff257224 */ /* 0x000fe400020e0615 */
[----:B------:R-:W-:Y:S01]  /*12670*/  IMAD.IADD R26, R30, 0x1, -R26 ;  /* 0x000000011e1a7824 */ /* 0x000fe200078e0a1a */
[----:B------:R-:W-:-:S04]  /*12680*/  IADD3 R57, P4, R20, 0xa000, RZ ;  /* 0x0000a00014397810 */ /* 0x000fc80007f9e0ff */
[----:B------:R-:W-:Y:S02]  /*12690*/  LOP3.LUT R56, R57, 0x380, RZ, 0xc0, !PT ;  /* 0x0000038039387812 */ /* 0x000fe400078ec0ff */
[----:B------:R-:W-:Y:S02]  /*126a0*/  SHF.R.S32.HI R84, RZ, 0x1f, R87 ;  /* 0x0000001fff547819 */ /* 0x000fe40000011457 */
[----:B------:R-:W-:Y:S02]  /*126b0*/  SHF.R.U64 R56, R56, 0x3, RZ ;  /* 0x0000000338387819 */ /* 0x000fe400000012ff */
[----:B------:R-:W-:Y:S02]  /*126c0*/  LEA.HI R84, R84, R87, RZ, 0x3 ;  /* 0x0000005754547211 */ /* 0x000fe400078f18ff */
[----:B------:R-:W-:Y:S01]  /*126d0*/  LOP3.LUT R56, R56, R57, RZ, 0x3c, !PT ;  /* 0x0000003938387212 */ /* 0x000fe200078e3cff */
[----:B------:R-:W-:Y:S01]  /*126e0*/  IMAD.X R57, RZ, RZ, R21, P4 ;  /* 0x000000ffff397224 */ /* 0x000fe200020e0615 */
[----:B------:R-:W-:-:S02]  /*126f0*/  IADD3 R73, P4, R20, 0xe000, RZ ;  /* 0x0000e00014497810 */ /* 0x000fc40007f9e0ff */
[----:B------:R-:W-:Y:S02]  /*12700*/  LOP3.LUT R84, R84, 0xfffffff8, RZ, 0xc0, !PT ;  /* 0xfffffff854547812 */ /* 0x000fe400078ec0ff */
[----:B------:R-:W-:-:S03]  /*12710*/  LOP3.LUT R72, R73, 0x380, RZ, 0xc0, !PT ;  /* 0x0000038049487812 */ /* 0x000fc600078ec0ff */
[----:B------:R-:W-:Y:S01]  /*12720*/  IMAD.IADD R84, R87, 0x1, -R84 ;  /* 0x0000000157547824 */ /* 0x000fe200078e0a54 */
[----:B------:R-:W-:Y:S01]  /*12730*/  SHF.R.U64 R72, R72, 0x3, RZ ;  /* 0x0000000348487819 */ /* 0x000fe200000012ff */
[----:B------:R-:W0:Y:S03]  /*12740*/  @P1 LDC R87, c[0x0][0xbf0] ;  /* 0x0002fc00ff571b82 */ /* 0x000e260000000800 */
[----:B------:R-:W-:Y:S01]  /*12750*/  LOP3.LUT R72, R72, R73, RZ, 0x3c, !PT ;  /* 0x0000004948487212 */ /* 0x000fe200078e3cff */
[----:B------:R-:W-:Y:S01]  /*12760*/  IMAD.X R73, RZ, RZ, R21, P4 ;  /* 0x000000ffff497224 */ /* 0x000fe200020e0615 */
[C---:B------:R-:W-:Y:S01]  /*12770*/  IADD3 R93, R213.reuse, 0x40, RZ ;  /* 0x00000040d55d7810 */ /* 0x040fe20007ffe0ff */
[C---:B------:R-:W-:Y:S02]  /*12780*/  VIADD R89, R213.reuse, 0xc0 ;  /* 0x000000c0d5597836 */ /* 0x040fe40000000000 */
[C---:B------:R-:W-:Y:S01]  /*12790*/  VIADD R91, R213.reuse, 0x80 ;  /* 0x00000080d55b7836 */ /* 0x040fe20000000000 */
[----:B------:R-:W-:Y:S01]  /*127a0*/  BSSY B1, `(.L_x_14491) ;  /* 0x00000c2000017945 */ /* 0x000fe20003800000 */
[C---:B------:R-:W-:Y:S01]  /*127b0*/  VIADD R90, R213.reuse, 0x80 ;  /* 0x00000080d55a7836 */ /* 0x040fe20000000000 */
[----:B------:R-:W-:Y:S01]  /*127c0*/  SHF.R.S32.HI R89, RZ, 0x1f, R89 ;  /* 0x0000001fff597819 */ /* 0x000fe20000011459 */
[----:B------:R-:W-:Y:S01]  /*127d0*/  VIADD R92, R213, 0x40 ;  /* 0x00000040d55c7836 */ /* 0x000fe20000000000 */
[----:B------:R-:W-:-:S02]  /*127e0*/  SHF.R.S32.HI R91, RZ, 0x1f, R91 ;  /* 0x0000001fff5b7819 */ /* 0x000fc4000001145b */
[----:B------:R-:W-:Y:S02]  /*127f0*/  SHF.R.S32.HI R93, RZ, 0x1f, R93 ;  /* 0x0000001fff5d7819 */ /* 0x000fe4000001145d */
[----:B------:R-:W-:Y:S02]  /*12800*/  SHF.R.S32.HI R94, RZ, 0x1f, R213 ;  /* 0x0000001fff5e7819 */ /* 0x000fe400000114d5 */
[----:B---3--:R-:W-:Y:S02]  /*12810*/  SEL R82, R6, RZ, !P0 ;  /* 0x000000ff06527207 */ /* 0x008fe40004000000 */
[----:B----4-:R-:W-:Y:S01]  /*12820*/  SHF.R.S32.HI R83, RZ, 0x1f, R88 ;  /* 0x0000001fff537819 */ /* 0x010fe20000011458 */
[----:B------:R-:W-:-:S04]  /*12830*/  IMAD.WIDE.U32 R4, R88, UR4, R80 ;  /* 0x0000000458047c25 */ /* 0x000fc8000f8e0050 */
[----:B------:R-:W-:-:S04]  /*12840*/  IMAD R3, R83, UR4, RZ ;  /* 0x0000000453037c24 */ /* 0x000fc8000f8e02ff */
[----:B------:R-:W-:Y:S01]  /*12850*/  IMAD R11, R88, UR5, R3 ;  /* 0x00000005580b7c24 */ /* 0x000fe2000f8e0203 */
[----:B--2---:R-:W-:Y:S01]  /*12860*/  SEL R3, R10, RZ, !P0 ;  /* 0x000000ff0a037207 */ /* 0x004fe20004000000 */
[----:B------:R-:W-:-:S03]  /*12870*/  ULDC.64 UR4, c[0x0][0xb98] ;  /* 0x0002e60000047ab9 */ /* 0x000fc60000000a00 */
[----:B------:R-:W-:Y:S01]  /*12880*/  IADD3 R5, R5, R11, RZ ;  /* 0x0000000b05057210 */ /* 0x000fe20007ffe0ff */
[----:B------:R-:W-:Y:S02]  /*12890*/  IMAD R11, R32, R25, R27 ;  /* 0x00000019200b7224 */ /* 0x000fe400078e021b */
[----:B------:R-:W-:Y:S02]  /*128a0*/  IMAD R25, R3, UR4, RZ ;  /* 0x0000000403197c24 */ /* 0x000fe4000f8e02ff */
[----:B------:R-:W-:Y:S01]  /*128b0*/  IMAD.WIDE.U32 R4, R82, UR4, R4 ;  /* 0x0000000452047c25 */ /* 0x000fe2000f8e0004 */
        /* <DEDUP_REMOVED lines=8> */
[----:B------:R-:W-:-:S03]  /*12940*/  ULDC.64 UR4, c[0x0][0xb50] ;  /* 0x0002d40000047ab9 */ /* 0x000fc60000000a00 */
[----:B------:R-:W-:Y:S01]  /*12950*/  IMAD.IADD R5, R5, 0x1, R13 ;  /* 0x0000000105057824 */ /* 0x000fe200078e020d */
[----:B------:R-:W-:Y:S02]  /*12960*/  LEA R6, P0, R4, UR4, 0x2 ;  /* 0x0000000404067c11 */ /* 0x000fe4000f8010ff */
[C---:B------:R-:W-:Y:S02]  /*12970*/  IADD3 R13, P3, R20.reuse, 0x2000, RZ ;  /* 0x00002000140d7810 */ /* 0x040fe40007f7e0ff */
[----:B------:R-:W-:Y:S02]  /*12980*/  IADD3 R7, P2, R20, 0x1000, RZ ;  /* 0x0000100014077810 */ /* 0x000fe40007f5e0ff */
[----:B------:R-:W-:Y:S02]  /*12990*/  LEA.HI.X R4, R4, UR5, R5, 0x2, P0 ;  /* 0x0000000504047c11 */ /* 0x000fe400080f1405 */
[C---:B------:R-:W-:Y:S02]  /*129a0*/  IADD3 R25, P5, R20.reuse, 0x3000, RZ ;  /* 0x0000300014197810 */ /* 0x040fe40007fbe0ff */
[----:B------:R-:W-:Y:S01]  /*129b0*/  LOP3.LUT R12, R13, 0x380, RZ, 0xc0, !PT ;  /* 0x000003800d0c7812 */ /* 0x000fe200078ec0ff */
[----:B------:R-:W-:Y:S01]  /*129c0*/  IMAD.X R11, RZ, RZ, R21, P2 ;  /* 0x000000ffff0b7224 */ /* 0x000fe200010e0615 */
[----:B------:R-:W-:Y:S01]  /*129d0*/  IADD3 R29, P0, R20, 0x4000, RZ ;  /* 0x00004000141d7810 */ /* 0x000fe20007f1e0ff */
[----:B------:R-:W-:Y:S01]  /*129e0*/  SHFL.IDX PT, R54, R6, RZ, 0x1c1f ;  /* 0x001c1fff06367589 */ /* 0x000fe200000e0000 */
[----:B------:R-:W-:Y:S01]  /*129f0*/  SHF.R.U64 R12, R12, 0x3, RZ ;  /* 0x000000030c0c7819 */ /* 0x000fe200000012ff */
[----:B------:R-:W-:Y:S01]  /*12a00*/  IMAD R0, R15, R32, RZ ;  /* 0x000000200f007224 */ /* 0x000fe200078e02ff */
[----:B------:R-:W-:Y:S01]  /*12a10*/  LOP3.LUT R28, R29, 0x380, RZ, 0xc0, !PT ;  /* 0x000003801d1c7812 */ /* 0x000fe200078ec0ff */
[----:B------:R-:W-:Y:S01]  /*12a20*/  SHFL.IDX PT, R58, R6, 0x1, 0x1c1f ;  /* 0x003c1f00063a7f89 */ /* 0x000fe200000e0000 */
[----:B------:R-:W-:Y:S01]  /*12a30*/  IADD3 R41, P2, R20, 0x6000, RZ ;  /* 0x0000600014297810 */ /* 0x000fe20007f5e0ff */
[----:B------:R-:W-:Y:S01]  /*12a40*/  ULDC.64 UR4, c[0x0][0xaa0] ;  /* 0x0002a80000047ab9 */ /* 0x000fe20000000a00 */
[----:B------:R-:W-:-:S02]  /*12a50*/  SHF.R.U64 R28, R28, 0x3, RZ ;  /* 0x000000031c1c7819 */ /* 0x000fc400000012ff */
[----:B------:R-:W-:Y:S01]  /*12a60*/  LOP3.LUT R12, R12, R13, RZ, 0x3c, !PT ;  /* 0x0000000d0c0c7212 */ /* 0x000fe200078e3cff */
[----:B------:R-:W-:Y:S01]  /*12a70*/  IMAD.X R13, RZ, RZ, R21, P3 ;  /* 0x000000ffff0d7224 */ /* 0x000fe200018e0615 */
[----:B------:R-:W-:Y:S02]  /*12a80*/  LOP3.LUT R40, R41, 0x380, RZ, 0xc0, !PT ;  /* 0x0000038029287812 */ /* 0x000fe400078ec0ff */
[----:B------:R-:W-:Y:S02]  /*12a90*/  IADD3 R45, P3, R20, 0x7000, RZ ;  /* 0x00007000142d7810 */ /* 0x000fe40007f7e0ff */
[----:B------:R-:W-:Y:S02]  /*12aa0*/  LOP3.LUT R28, R28, R29, RZ, 0x3c, !PT ;  /* 0x0000001d1c1c7212 */ /* 0x000fe400078e3cff */
[----:B------:R-:W-:Y:S02]  /*12ab0*/  SHF.R.U64 R40, R40, 0x3, RZ ;  /* 0x0000000328287819 */ /* 0x000fe400000012ff */
[----:B------:R-:W-:-:S02]  /*12ac0*/  IADD3.X R29, RZ, R21, RZ, P0, !PT ;  /* 0x00000015ff1d7210 */ /* 0x000fc400007fe4ff */
[----:B------:R-:W-:Y:S02]  /*12ad0*/  IADD3 R53, P0, R20, 0x9000, RZ ;  /* 0x0000900014357810 */ /* 0x000fe40007f1e0ff */
[----:B------:R-:W-:Y:S02]  /*12ae0*/  LOP3.LUT R44, R45, 0x380, RZ, 0xc0, !PT ;  /* 0x000003802d2c7812 */ /* 0x000fe400078ec0ff */
[----:B------:R-:W-:Y:S02]  /*12af0*/  LOP3.LUT R24, R25, 0x380, RZ, 0xc0, !PT ;  /* 0x0000038019187812 */ /* 0x000fe400078ec0ff */
[----:B------:R-:W-:Y:S01]  /*12b00*/  LOP3.LUT R40, R40, R41, RZ, 0x3c, !PT ;  /* 0x0000002928287212 */ /* 0x000fe200078e3cff */
[----:B------:R-:W-:Y:S01]  /*12b10*/  IMAD.X R41, RZ, RZ, R21, P2 ;  /* 0x000000ffff297224 */ /* 0x000fe200010e0615 */
[----:B------:R-:W-:Y:S02]  /*12b20*/  LOP3.LUT R52, R53, 0x380, RZ, 0xc0, !PT ;  /* 0x0000038035347812 */ /* 0x000fe400078ec0ff */
[----:B------:R-:W-:-:S02]  /*12b30*/  SHF.R.U64 R44, R44, 0x3, RZ ;  /* 0x000000032c2c7819 */ /* 0x000fc400000012ff */
[----:B------:R-:W-:Y:S02]  /*12b40*/  IADD3 R61, P2, R20, 0xb000, RZ ;  /* 0x0000b000143d7810 */ /* 0x000fe40007f5e0ff */
[----:B------:R-:W-:Y:S02]  /*12b50*/  SHF.R.U64 R24, R24, 0x3, RZ ;  /* 0x0000000318187819 */ /* 0x000fe400000012ff */
[----:B------:R-:W-:Y:S02]  /*12b60*/  SHF.R.U64 R52, R52, 0x3, RZ ;  /* 0x0000000334347819 */ /* 0x000fe400000012ff */
[----:B------:R-:W-:Y:S01]  /*12b70*/  LOP3.LUT R44, R44, R45, RZ, 0x3c, !PT ;  /* 0x0000002d2c2c7212 */ /* 0x000fe200078e3cff */
[--C-:B------:R-:W-:Y:S01]  /*12b80*/  IMAD.X R45, RZ, RZ, R21.reuse, P3 ;  /* 0x000000ffff2d7224 */ /* 0x100fe200018e0615 */
[----:B------:R-:W-:Y:S02]  /*12b90*/  LOP3.LUT R60, R61, 0x380, RZ, 0xc0, !PT ;  /* 0x000003803d3c7812 */ /* 0x000fe400078ec0ff */
[----:B------:R-:W-:Y:S01]  /*12ba0*/  LOP3.LUT R24, R24, R25, RZ, 0x3c, !PT ;  /* 0x0000001918187212 */ /* 0x000fe200078e3cff */
[----:B------:R-:W-:Y:S01]  /*12bb0*/  IMAD.X R25, RZ, RZ, R21, P5 ;  /* 0x000000ffff197224 */ /* 0x000fe200028e0615 */
[C---:B------:R-:W-:Y:S01]  /*12bc0*/  IADD3 R65, P3, R20.reuse, 0xc000, RZ ;  /* 0x0000c00014417810 */ /* 0x040fe20007f7e0ff */
[----:B------:R-:W1:Y:S01]  /*12bd0*/  SHFL.IDX PT, R55, R4, RZ, 0x1c1f ;  /* 0x001c1fff04377589 */ /* 0x000e6200000e0000 */
[----:B------:R-:W-:Y:S01]  /*12be0*/  IADD3 R49, P5, R20, 0x8000, RZ ;  /* 0x0000800014317810 */ /* 0x000fe20007fbe0ff */
[----:B------:R-:W-:Y:S01]  /*12bf0*/  IMAD.IADD R5, R14, 0x1, R229 ;  /* 0x000000010e057824 */ /* 0x000fe200078e02e5 */
[----:B------:R-:W-:Y:S01]  /*12c00*/  LOP3.LUT R52, R52, R53, RZ, 0x3c, !PT ;  /* 0x0000003534347212 */ /* 0x000fe200078e3cff */
[----:B------:R-:W-:Y:S01]  /*12c10*/  IMAD.X R53, RZ, RZ, R21, P0 ;  /* 0x000000ffff357224 */ /* 0x000fe200000e0615 */
[----:B------:R-:W-:Y:S01]  /*12c20*/  SHF.R.U64 R60, R60, 0x3, RZ ;  /* 0x000000033c3c7819 */ /* 0x000fe200000012ff */
[----:B------:R2:W3:Y:S01]  /*12c30*/  SHFL.IDX PT, R59, R4, 0x1, 0x1c1f ;  /* 0x003c1f00043b7f89 */ /* 0x0004e200000e0000 */
[----:B------:R-:W-:-:S02]  /*12c40*/  LOP3.LUT R64, R65, 0x380, RZ, 0xc0, !PT ;  /* 0x0000038041407812 */ /* 0x000fc400078ec0ff */
[----:B------:R-:W-:Y:S02]  /*12c50*/  LOP3.LUT P0, RZ, R26, 0x3, RZ, 0xc0, !PT ;  /* 0x000000031aff7812 */ /* 0x000fe4000780c0ff */
[----:B------:R-:W-:Y:S02]  /*12c60*/  LOP3.LUT R10, R7, 0x380, RZ, 0xc0, !PT ;  /* 0x00000380070a7812 */ /* 0x000fe400078ec0ff */
[----:B------:R-:W-:Y:S02]  /*12c70*/  LOP3.LUT R48, R49, 0x380, RZ, 0xc0, !PT ;  /* 0x0000038031307812 */ /* 0x000fe400078ec0ff */
[----:B------:R-:W-:Y:S02]  /*12c80*/  LOP3.LUT R60, R60, R61, RZ, 0x3c, !PT ;  /* 0x0000003d3c3c7212 */ /* 0x000fe400078e3cff */
[----:B------:R-:W-:Y:S02]  /*12c90*/  IADD3.X R61, RZ, R21, RZ, P2, !PT ;  /* 0x00000015ff3d7210 */ /* 0x000fe400017fe4ff */
[----:B------:R-:W-:-:S02]  /*12ca0*/  SHF.R.U64 R64, R64, 0x3, RZ ;  /* 0x0000000340407819 */ /* 0x000fc400000012ff */
[C---:B------:R-:W-:Y:S01]  /*12cb0*/  ISETP.GE.OR P2, PT, R5.reuse, R0, P0 ;  /* 0x000000000500720c */ /* 0x040fe20000746670 */
[----:B------:R-:W-:Y:S01]  /*12cc0*/  VIADD R5, R5, 0x8 ;  /* 0x0000000805057836 */ /* 0x000fe20000000000 */
[----:B------:R-:W-:Y:S02]  /*12cd0*/  SHF.R.U64 R10, R10, 0x3, RZ ;  /* 0x000000030a0a7819 */ /* 0x000fe400000012ff */
[----:B------:R-:W-:Y:S02]  /*12ce0*/  SHF.R.U64 R48, R48, 0x3, RZ ;  /* 0x0000000330307819 */ /* 0x000fe400000012ff */
[----:B------:R-:W-:Y:S01]  /*12cf0*/  LOP3.LUT R64, R64, R65, RZ, 0x3c, !PT ;  /* 0x0000004140407212 */ /* 0x000fe200078e3cff */
[--C-:B------:R-:W-:Y:S01]  /*12d00*/  IMAD.X R65, RZ, RZ, R21.reuse, P3 ;  /* 0x000000ffff417224 */ /* 0x100fe200018e0615 */
[----:B------:R-:W-:Y:S02]  /*12d10*/  LOP3.LUT R10, R10, R7, RZ, 0x3c, !PT ;  /* 0x000000070a0a7212 */ /* 0x000fe400078e3cff */
[----:B------:R-:W-:Y:S01]  /*12d20*/  LOP3.LUT R48, R48, R49, RZ, 0x3c, !PT ;  /* 0x0000003130307212 */ /* 0x000fe200078e3cff */
[----:B------:R-:W-:Y:S01]  /*12d30*/  IMAD.X R49, RZ, RZ, R21, P5 ;  /* 0x000000ffff317224 */ /* 0x000fe200028e0615 */
[----:B------:R-:W-:-:S02]  /*12d40*/  IADD3 R7, P3, R20, 0xf000, RZ ;  /* 0x0000f00014077810 */ /* 0x000fc40007f7e0ff */
[----:B------:R-:W-:Y:S02]  /*12d50*/  ISETP.GE.OR P0, PT, R5, R0, P0 ;  /* 0x000000000500720c */ /* 0x000fe40000706670 */
[C---:B------:R-:W-:Y:S02]  /*12d60*/  IADD3 R69, P5, R20.reuse, 0xd000, RZ ;  /* 0x0000d00014457810 */ /* 0x040fe40007fbe0ff */
[----:B------:R-:W-:Y:S02]  /*12d70*/  LOP3.LUT R15, R20, 0x380, RZ, 0xc0, !PT ;  /* 0x00000380140f7812 */ /* 0x000fe400078ec0ff */
[----:B--2---:R-:W-:Y:S02]  /*12d80*/  LOP3.LUT R4, R7, 0x380, RZ, 0xc0, !PT ;  /* 0x0000038007047812 */ /* 0x004fe400078ec0ff */
[----:B------:R-:W-:Y:S02]  /*12d90*/  LOP3.LUT R68, R69, 0x380, RZ, 0xc0, !PT ;  /* 0x0000038045447812 */ /* 0x000fe400078ec0ff */
[----:B------:R-:W-:-:S02]  /*12da0*/  SHF.R.U64 R15, R15, 0x3, RZ ;  /* 0x000000030f0f7819 */ /* 0x000fc400000012ff */
[----:B------:R-:W-:Y:S02]  /*12db0*/  SHF.R.U64 R4, R4, 0x3, RZ ;  /* 0x0000000304047819 */ /* 0x000fe400000012ff */
[----:B------:R-:W-:Y:S02]  /*12dc0*/  SHF.R.U64 R68, R68, 0x3, RZ ;  /* 0x0000000344447819 */ /* 0x000fe400000012ff */
[----:B------:R-:W-:Y:S01]  /*12dd0*/  LOP3.LUT R20, R15, R20, RZ, 0x3c, !PT ;  /* 0x000000140f147212 */ /* 0x000fe200078e3cff */
[----:B-1----:R-:W-:Y:S01]  /*12de0*/  @!P2 ST.E desc[UR40][R54.64], R9 ;  /* 0x000000093600a985 */ /* 0x002fe2000c101928 */
[----:B------:R-:W-:Y:S01]  /*12df0*/  LOP3.LUT R68, R68, R69, RZ, 0x3c, !PT ;  /* 0x0000004544447212 */ /* 0x000fe200078e3cff */
[----:B------:R-:W-:Y:S01]  /*12e00*/  IMAD.X R69, RZ, RZ, R21, P5 ;  /* 0x000000ffff457224 */ /* 0x000fe200028e0615 */
[----:B------:R-:W-:Y:S01]  /*12e10*/  LOP3.LUT R76, R4, R7, RZ, 0x3c, !PT ;  /* 0x00000007044c7212 */ /* 0x000fe200078e3cff */
[----:B---3--:R1:W-:Y:S01]  /*12e20*/  @!P0 ST.E desc[UR40][R58.64], R8 ;  /* 0x000000083a008985 */ /* 0x0083e2000c101928 */
[----:B------:R-:W-:-:S03]  /*12e30*/  IADD3.X R77, RZ, R21, RZ, P3, !PT ;  /* 0x00000015ff4d7210 */ /* 0x000fc60001ffe4ff */
[----:B------:R2:W5:Y:S04]  /*12e40*/  LD.E.128 R4, desc[UR40][R20.64] ;  /* 0x0000002814047980 */ /* 0x000568000c101d00 */
[----:B------:R-:W5:Y:S04]  /*12e50*/  LD.E.128 R12, desc[UR40][R12.64] ;  /* 0x000000280c0c7980 */ /* 0x000f68000c101d00 */
[----:B-1----:R-:W5:Y:S01]  /*12e60*/  LD.E.128 R8, desc[UR40][R10.64] ;  /* 0x000000280a087980 */ /* 0x002f62000c101d00 */
[----:B--2---:R-:W-:-:S03]  /*12e70*/  IMAD R21, R81, UR4, RZ ;  /* 0x0000000451157c24 */ /* 0x004fc6000f8e02ff */
[----:B------:R-:W5:Y:S01]  /*12e80*/  LD.E.128 R24, desc[UR40][R24.64] ;  /* 0x0000002818187980 */ /* 0x000f62000c101d00 */
[C---:B------:R-:W-:Y:S02]  /*12e90*/  IMAD R81, R80.reuse, UR5, R21 ;  /* 0x0000000550517c24 */ /* 0x040fe4000f8e0215 */
[----:B------:R-:W-:Y:S01]  /*12ea0*/  IMAD.WIDE.U32 R20, R80, UR4, RZ ;  /* 0x0000000450147c25 */ /* 0x000fe2000f8e00ff */
[----:B------:R-:W-:Y:S01]  /*12eb0*/  ULDC.64 UR4, c[0x0][0xae8] ;  /* 0x0002ba0000047ab9 */ /* 0x000fe20000000a00 */
[----:B------:R-:W5:Y:S02]  /*12ec0*/  LD.E.128 R28, desc[UR40][R28.64] ;  /* 0x000000281c1c7980 */ /* 0x000f64000c101d00 */
[----:B------:R-:W-:Y:S02]  /*12ed0*/  IMAD R80, R84, 0x20, R86 ;  /* 0x0000002054507824 */ /* 0x000fe400078e0256 */
[----:B------:R-:W-:Y:S01]  /*12ee0*/  IMAD.IADD R21, R21, 0x1, R81 ;  /* 0x0000000115157824 */ /* 0x000fe200078e0251 */
        /* <DEDUP_REMOVED lines=8> */
[----:B------:R-:W-:Y:S01]  /*12f70*/  @P1 IMAD.HI.U32 R80, R84, R85, RZ ;  /* 0x0000005554501227 */ /* 0x000fe200078e00ff */
[----:B------:R-:W-:Y:S01]  /*12f80*/  IADD3 R21, R21, R83, RZ ;  /* 0x0000005315157210 */ /* 0x000fe20007ffe0ff */
[----:B------:R-:W5:Y:S02]  /*12f90*/  LD.E.128 R48, desc[UR40][R48.64] ;  /* 0x0000002830307980 */ /* 0x000f64000c101d00 */
[----:B------:R-:W-:Y:S01]  /*12fa0*/  IMAD.MOV.U32 R81, RZ, RZ, R84 ;  /* 0x000000ffff517224 */ /* 0x000fe200078e0054 */
[----:B0-----:R-:W-:Y:S01]  /*12fb0*/  @P1 SHF.R.U32.HI R81, RZ, R87, R80 ;  /* 0x00000057ff511219 */ /* 0x001fe20000011650 */
[----:B------:R-:W-:Y:S01]  /*12fc0*/  IMAD R3, R3, UR4, RZ ;  /* 0x0000000403037c24 */ /* 0x000fe2000f8e02ff */
[----:B------:R-:W5:Y:S03]  /*12fd0*/  LD.E.128 R52, desc[UR40][R52.64] ;  /* 0x0000002834347980 */ /* 0x000f66000c101d00 */
[C---:B------:R-:W-:Y:S01]  /*12fe0*/  IMAD R85, R82.reuse, UR5, R3 ;  /* 0x0000000552557c24 */ /* 0x040fe2000f8e0203 */
[----:B------:R-:W-:Y:S01]  /*12ff0*/  SHF.R.S32.HI R3, RZ, 0x1f, R81 ;  /* 0x0000001fff037819 */ /* 0x000fe20000011451 */
[----:B------:R-:W-:Y:S01]  /*13000*/  IMAD.WIDE.U32 R82, R82, UR4, R20 ;  /* 0x0000000452527c25 */ /* 0x000fe2000f8e0014 */
[----:B------:R-:W-:Y:S01]  /*13010*/  ULDC.64 UR4, c[0x0][0xae0] ;  /* 0x0002b80000047ab9 */ /* 0x000fe20000000a00 */
[----:B------:R-:W5:Y:S02]  /*13020*/  LD.E.128 R56, desc[UR40][R56.64] ;  /* 0x0000002838387980 */ /* 0x000f64000c101d00 */
[----:B------:R-:W-:-:S02]  /*13030*/  IMAD.MOV R21, RZ, RZ, -R81 ;  /* 0x000000ffff157224 */ /* 0x000fc400078e0a51 */
[----:B------:R-:W-:Y:S01]  /*13040*/  IMAD R20, R3, UR4, RZ ;  /* 0x0000000403147c24 */ /* 0x000fe2000f8e02ff */
[----:B------:R-:W5:Y:S01]  /*13050*/  LD.E.128 R60, desc[UR40][R60.64] ;  /* 0x000000283c3c7980 */ /* 0x000f62000c101d00 */
[----:B------:R-:W-:Y:S02]  /*13060*/  IMAD.IADD R83, R83, 0x1, R85 ;  /* 0x0000000153537824 */ /* 0x000fe400078e0255 */
[----:B------:R-:W-:Y:S01]  /*13070*/  IMAD R3, R32, R21, R84 ;  /* 0x0000001520037224 */ /* 0x000fe200078e0254 */
[----:B------:R-:W5:Y:S01]  /*13080*/  LD.E.128 R64, desc[UR40][R64.64] ;  /* 0x0000002840407980 */ /* 0x000f62000c101d00 */
[C---:B------:R-:W-:Y:S02]  /*13090*/  IMAD R85, R81.reuse, UR5, R20 ;  /* 0x0000000551557c24 */ /* 0x040fe4000f8e0214 */
[----:B------:R-:W-:Y:S01]  /*130a0*/  IMAD.WIDE.U32 R20, R81, UR4, R82 ;  /* 0x0000000451147c25 */ /* 0x000fe2000f8e0052 */
[----:B------:R-:W5:Y:S01]  /*130b0*/  LD.E.128 R68, desc[UR40][R68.64] ;  /* 0x0000002844447980 */ /* 0x000f62000c101d00 */
[----:B------:R-:W-:Y:S01]  /*130c0*/  SHF.R.S32.HI R32, RZ, 0x1f, R3 ;  /* 0x0000001fff207819 */ /* 0x000fe20000011403 */
[----:B------:R-:W-:-:S02]  /*130d0*/  ULDC.64 UR4, c[0x0][0xad8] ;  /* 0x0002b60000047ab9 */ /* 0x000fc40000000a00 */
        /* <DEDUP_REMOVED lines=10> */
[----:B------:R-:W-:Y:S02]  /*13180*/  IMAD.IADD R229, R86, 0x1, R229 ;  /* 0x0000000156e57824 */ /* 0x000fe400078e02e5 */
        /* <DEDUP_REMOVED lines=15> */
[----:B------:R-:W-:-:S02]  /*13280*/  ISETP.GE.AND P0, PT, R81, R0, PT ;  /* 0x000000005100720c */ /* 0x000fc40003f06270 */
[----:B------:R-:W-:Y:S01]  /*13290*/  IADD3 R87, R213, 0xc0, RZ ;  /* 0x000000c0d5577810 */ /* 0x000fe20007ffe0ff */
[----:B------:R-:W-:Y:S10]  /*132a0*/  @P2 BRA `(.L_x_14492) ;  /* 0x0000000000442947 */ /* 0x000ff40003800000 */
        /* <DEDUP_REMOVED lines=17> */
.L_x_14492:
[----:B------:R-:W-:Y:S05]  /*133c0*/  BSYNC B1 ;  /* 0x0000000000017941 */ /* 0x000fea0003800000 */
.L_x_14491:
        /* <DEDUP_REMOVED lines=21> */
.L_x_14494:
[----:B------:R-:W-:Y:S05]  /*13520*/  BSYNC B1 ;  /* 0x0000000000017941 */ /* 0x000fea0003800000 */
.L_x_14493:
        /* <DEDUP_REMOVED lines=21> */
.L_x_14496:
[----:B------:R-:W-:Y:S05]  /*13680*/  BSYNC B1 ;  /* 0x0000000000017941 */ /* 0x000fea0003800000 */
.L_x_14495:
        /* <DEDUP_REMOVED lines=9> */
[CC--:B0-----:R-:W-:Y:S02]  /*13720*/  @!P3 LEA R4, P0, R213.reuse, R32.reuse, 0x1 ;  /* 0x00000020d504b211 */ /* 0x0c1fe400078008ff */
        /* <DEDUP_REMOVED lines=14> */
.L_x_14489:
        /* <DEDUP_REMOVED lines=28> */
[----:B--2---:R-:W-:-:S07]  /*139d0*/  IADD3 R8, -R3, R8, RZ ;  /* 0x0000000803087210 */ /* 0x004fce0007ffe1ff */
.L_x_14498:
        /* <DEDUP_REMOVED lines=31> */
[----:B------:R-:W-:Y:S01]  /*13bd0*/  IADD3 R7, -R3, RZ, RZ ;  /* 0x000000ff03077210 */ /* 0x000fe20007ffe1ff */
[----:B------:R-:W-:Y:S01]  /*13be0*/  IMAD R6, R13, UR5, R6 ;  /* 0x000000050d067c24 */ /* 0x000fe2000f8e0206 */
[----:B------:R-:W-:Y:S01]  /*13bf0*/  IADD3 R4, P0, R3, R4, RZ ;  /* 0x0000000403047210 */ /* 0x000fe20007f1e0ff */
[----:B------:R-:W-:Y:S02]  /*13c00*/  ULDC.64 UR4, c[0x0][0xb88] ;  /* 0x0002e20000047ab9 */ /* 0x000fe40000000a00 */
        /* <DEDUP_REMOVED lines=13> */
.L_x_14500:
[----:B------:R-:W-:Y:S05]  /*13ce0*/  BSYNC B1 ;  /* 0x0000000000017941 */ /* 0x000fea0003800000 */
.L_x_14499:
[--C-:B--2---:R-:W-:Y:S01]  /*13cf0*/  SHF.R.S32.HI R6, RZ, 0x1f, R26.reuse ;  /* 0x0000001fff067819 */ /* 0x104fe2000001141a */
        /* <DEDUP_REMOVED lines=10> */
[----:B------:R-:W-:Y:S01]  /*13da0*/  IMAD.IADD R6, R26, 0x1, -R6 ;  /* 0x000000011a067824 */ /* 0x000fe200078e0a06 */
[----:B------:R-:W-:-:S03]  /*13db0*/  IADD3 R5, R5, R3, RZ ;  /* 0x0000000305057210 */ /* 0x000fc60007ffe0ff */
[----:B------:R-:W-:Y:S02]  /*13dc0*/  IMAD R0, R6, 0x20, R10 ;  /* 0x0000002006007824 */ /* 0x000fe400078e020a */
[----:B------:R-:W-:Y:S02]  /*13dd0*/  IMAD R6, R12, UR4, RZ ;  /* 0x000000040c067c24 */ /* 0x000fe4000f8e02ff */
[----:B------:R-:W-:Y:S02]  /*13de0*/  IMAD.IADD R9, R229, 0x1, R0 ;  /* 0x00000001e5097824 */ /* 0x000fe400078e0200 */
[----:B------:R-:W-:Y:S02]  /*13df0*/  IMAD R7, R24, UR5, R6 ;  /* 0x0000000518077c24 */ /* 0x000fe4000f8e0206 */
[----:B------:R-:W-:-:S04]  /*13e00*/  @P2 IMAD.HI.U32 R0, R9, R20, RZ ;  /* 0x0000001409002227 */ /* 0x000fc800078e00ff */
[----:B------:R-:W-:Y:S01]  /*13e10*/  IMAD.WIDE.U32 R4, R24, UR4, R4 ;  /* 0x0000000418047c25 */ /* 0x000fe2000f8e0004 */
[----:B------:R-:W-:-:S03]  /*13e20*/  ULDC.64 UR4, c[0x0][0xaf0] ;  /* 0x0002bc0000047ab9 */ /* 0x000fc60000000a00 */
[----:B------:R-:W-:Y:S01]  /*13e30*/  IMAD.MOV.U32 R3, RZ, RZ, R9 ;  /* 0x000000ffff037224 */ /* 0x000fe200078e0009 */
[----:B0-----:R-:W-:Y:S01]  /*13e40*/  @P2 SHF.R.U32.HI R3, RZ, R27, R0 ;  /* 0x0000001bff032219 */ /* 0x001fe20000011600 */
[----:B------:R-:W-:Y:S02]  /*13e50*/  IMAD R6, R14, UR4, RZ ;  /* 0x000000040e067c24 */ /* 0x000fe4000f8e02ff */
[----:B------:R-:W-:Y:S01]  /*13e60*/  IMAD.IADD R5, R5, 0x1, R7 ;  /* 0x0000000105057824 */ /* 0x000fe200078e0207 */
[----:B------:R-:W-:Y:S01]  /*13e70*/  SHF.R.S32.HI R0, RZ, 0x1f, R3 ;  /* 0x0000001fff007819 */ /* 0x000fe20000011403 */
[C---:B------:R-:W-:Y:S02]  /*13e80*/  IMAD R7, R13.reuse, UR5, R6 ;  /* 0x000000050d077c24 */ /* 0x040fe4000f8e0206 */
        /* <DEDUP_REMOVED lines=22> */
.L_x_14689:
[----:B------:R-:W-:Y:S01]  /*13ff0*/  IMAD R8, R8, R25, RZ ;  /* 0x0000001908087224 */ /* 0x000fe200078e02ff */
[----:B------:R-:W-:Y:S01]  /*14000*/  BSSY B1, `(.L_x_14502) ;  /* 0x000001f000017945 */ /* 0x000fe20003800000 */
[----:B------:R-:W-:-:S05]  /*14010*/  IMAD.IADD R229, R10, 0x1, R229 ;  /* 0x000000010ae57824 */ /* 0x000fca00078e02e5 */
[----:B------:R-:W-:-:S13]  /*14020*/  ISETP.GE.AND P0, PT, R229, R8, PT ;  /* 0x00000008e500720c */ /* 0x000fda0003f06270 */
[----:B------:R-:W-:Y:S05]  /*14030*/  @P0 BRA `(.L_x_14503) ;  /* 0x00000000006c0947 */ /* 0x000fea0003800000 */
[----:B------:R-:W-:Y:S01]  /*14040*/  ULDC UR4, c[0x0][0xac8] ;  /* 0x0002b20000047ab9 */ /* 0x000fe20000000800 */
[C---:B------:R-:W-:Y:S01]  /*14050*/  VIADD R15, R213.reuse, 0x40 ;  /* 0x00000040d50f7836 */ /* 0x040fe20000000000 */
[C---:B------:R-:W-:Y:S01]  /*14060*/  ISETP.GE.AND P3, PT, R213.reuse, UR4, PT ;  /* 0x00000004d5007c0c */ /* 0x040fe2000bf66270 */
[C---:B------:R-:W-:Y:S01]  /*14070*/  VIADD R5, R213.reuse, 0xc0 ;  /* 0x000000c0d5057836 */ /* 0x040fe20000000000 */
[C---:B------:R-:W-:Y:S01]  /*14080*/  IADD3 R20, R213.reuse, 0x80, RZ ;  /* 0x00000080d5147810 */ /* 0x040fe20007ffe0ff */
[----:B------:R-:W-:Y:S01]  /*14090*/  VIADD R24, R213, 0x40 ;  /* 0x00000040d5187836 */ /* 0x000fe20000000000 */
[----:B------:R-:W-:Y:S01]  /*140a0*/  ISETP.GE.AND P2, PT, R15, UR4, PT ;  /* 0x000000040f007c0c */ /* 0x000fe2000bf46270 */
[----:B------:R-:W-:Y:S01]  /*140b0*/  VIADD R21, R213, 0x80 ;  /* 0x00000080d5157836 */ /* 0x000fe20000000000 */
[----:B------:R-:W-:Y:S02]  /*140c0*/  ISETP.GE.AND P1, PT, R20, UR4, PT ;  /* 0x0000000414007c0c */ /* 0x000fe4000bf26270 */
[----:B------:R-:W-:-:S02]  /*140d0*/  ISETP.GE.AND P0, PT, R5, UR4, PT ;  /* 0x0000000405007c0c */ /* 0x000fc4000bf06270 */
[----:B------:R-:W-:Y:S02]  /*140e0*/  SHF.R.S32.HI R9, RZ, 0x1f, R213 ;  /* 0x0000001fff097819 */ /* 0x000fe400000114d5 */
[----:B------:R-:W-:Y:S02]  /*140f0*/  SHF.R.S32.HI R24, RZ, 0x1f, R24 ;  /* 0x0000001fff187819 */ /* 0x000fe40000011418 */
[C---:B---3--:R-:W-:Y:S02]  /*14100*/  @!P3 LEA R6, P5, R213.reuse, R14, 0x1 ;  /* 0x0000000ed506b211 */ /* 0x048fe400078a08ff */
[----:B------:R-:W-:Y:S02]  /*14110*/  SHF.R.S32.HI R21, RZ, 0x1f, R21 ;  /* 0x0000001fff157819 */ /* 0x000fe40000011415 */
[C---:B--2---:R-:W-:Y:S01]  /*14120*/  @!P3 LEA.HI.X R7, R213.reuse, R0, R9, 0x1, P5 ;  /* 0x00000000d507b211 */ /* 0x044fe200028f0c09 */
[----:B------:R-:W-:Y:S01]  /*14130*/  VIADD R9, R213, 0xc0 ;  /* 0x000000c0d5097836 */ /* 0x000fe20000000000 */
[----:B------:R-:W-:-:S02]  /*14140*/  @!P2 LEA R10, P4, R15, R14, 0x1 ;  /* 0x0000000e0f0aa211 */ /* 0x000fc400078808ff */
[C---:B------:R-:W-:Y:S01]  /*14150*/  @!P1 LEA R12, P5, R20.reuse, R14, 0x1 ;  /* 0x0000000e140c9211 */ /* 0x040fe200078a08ff */
[----:B------:R4:W-:Y:S01]  /*14160*/  @!P3 ST.E.128 desc[UR40][R6.64], RZ ;  /* 0x000000ff0600b985 */ /* 0x0009e2000c101d28 */
[----:B------:R-:W-:Y:S02]  /*14170*/  @!P2 LEA.HI.X R11, R15, R0, R24, 0x1, P4 ;  /* 0x000000000f0ba211 */ /* 0x000fe400020f0c18 */
[----:B------:R-:W-:Y:S02]  /*14180*/  SHF.R.S32.HI R9, RZ, 0x1f, R9 ;  /* 0x0000001fff097819 */ /* 0x000fe40000011409 */
[C---:B------:R-:W-:Y:S01]  /*14190*/  @!P0 LEA R14, P4, R5.reuse, R14, 0x1 ;  /* 0x0000000e050e8211 */ /* 0x040fe200078808ff */
[----:B------:R4:W-:Y:S01]  /*141a0*/  @!P2 ST.E.128 desc[UR40][R10.64], RZ ;  /* 0x000000ff0a00a985 */ /* 0x0009e2000c101d28 */
[-C--:B------:R-:W-:Y:S02]  /*141b0*/  @!P1 LEA.HI.X R13, R20, R0.reuse, R21, 0x1, P5 ;  /* 0x00000000140d9211 */ /* 0x080fe400028f0c15 */
[----:B------:R-:W-:-:S03]  /*141c0*/  @!P0 LEA.HI.X R15, R5, R0, R9, 0x1, P4 ;  /* 0x00000000050f8211 */ /* 0x000fc600020f0c09 */
[----:B------:R4:W-:Y:S04]  /*141d0*/  @!P1 ST.E.128 desc[UR40][R12.64], RZ ;  /* 0x000000ff0c009985 */ /* 0x0009e8000c101d28 */
[----:B------:R4:W-:Y:S02]  /*141e0*/  @!P0 ST.E.128 desc[UR40][R14.64], RZ ;  /* 0x000000ff0e008985 */ /* 0x0009e4000c101d28 */
.L_x_14503:
[----:B------:R-:W-:Y:S05]  /*141f0*/  BSYNC B1 ;  /* 0x0000000000017941 */ /* 0x000fea0003800000 */
.L_x_14502:
[----:B------:R-:W-:-:S03]  /*14200*/  UMOV UR4, 0xffffffff ;  /* 0xffffffff00047882 */ /* 0x000fc60000000000 */
[----:B------:R-:W-:Y:S05]  /*14210*/  BRA.DIV UR4, `(.L_x_14504) ;  /* 0x0000008a04707947 */ /* 0x000fea000b800000 */
[----:B--2---:R2:W0:Y:S04]  /*14220*/  SHFL.IDX PT, R0, R4, 0x1, 0x181f ;  /* 0x00381f0004007f89 */ /* 0x00442800000e0000 */
[----:B---34-:R2:W3:Y:S02]  /*14230*/  SHFL.IDX PT, R14, R3, 0x1, 0x181f ;  /* 0x00381f00030e7f89 */ /* 0x0184e400000e0000 */
.L_x_14693:
[----:B------:R-:W-:Y:S01]  /*14240*/  IADD3 R5, R229, 0x20, RZ ;  /* 0x00000020e5057810 */ /* 0x000fe20007ffe0ff */
[----:B------:R-:W-:Y:S03]  /*14250*/  BSSY B1, `(.L_x_14505) ;  /* 0x000001e000017945 */ /* 0x000fe60003800000 */
        /* <DEDUP_REMOVED lines=12> */
[----:B------:R-:W-:-:S02]  /*14320*/  IADD3 R25, R213, 0x40, RZ ;  /* 0x00000040d5197810 */ /* 0x000fc40007ffe0ff */
[----:B------:R-:W-:Y:S02]  /*14330*/  SHF.R.S32.HI R12, RZ, 0x1f, R213 ;  /* 0x0000001fff0c7819 */ /* 0x000fe400000114d5 */
[----:B------:R-:W-:Y:S02]  /*14340*/  SHF.R.S32.HI R25, RZ, 0x1f, R25 ;  /* 0x0000001fff197819 */ /* 0x000fe40000011419 */
[-C--:B---3--:R-:W-:Y:S02]  /*14350*/  @!P3 LEA R6, P5, R213, R14.reuse, 0x1 ;  /* 0x0000000ed506b211 */ /* 0x088fe400078a08ff */
[----:B------:R-:W-:Y:S02]  /*14360*/  @!P2 LEA R10, P4, R15, R14, 0x1 ;  /* 0x0000000e0f0aa211 */ /* 0x000fe400078808ff */
[----:B0-----:R-:W-:Y:S02]  /*14370*/  @!P3 LEA.HI.X R7, R213, R0, R12, 0x1, P5 ;  /* 0x00000000d507b211 */ /* 0x001fe400028f0c0c */
        /* <DEDUP_REMOVED lines=11> */
.L_x_14506:
[----:B------:R-:W-:Y:S05]  /*14430*/  BSYNC B1 ;  /* 0x0000000000017941 */ /* 0x000fea0003800000 */
.L_x_14505:
[----:B------:R-:W-:-:S03]  /*14440*/  UMOV UR4, 0xffffffff ;  /* 0xffffffff00047882 */ /* 0x000fc60000000000 */
[----:B------:R-:W-:Y:S05]  /*14450*/  BRA.DIV UR4, `(.L_x_14507) ;  /* 0x0000008a04287947 */ /* 0x000fea000b800000 */
[----:B0-----:R0:W0:Y:S04]  /*14460*/  SHFL.IDX PT, R0, R4, 0x2, 0x181f ;  /* 0x00581f0004007f89 */ /* 0x00102800000e0000 */
[----:B---34-:R3:W4:Y:S02]  /*14470*/  SHFL.IDX PT, R14, R3, 0x2, 0x181f ;  /* 0x00581f00030e7f89 */ /* 0x01872400000e0000 */
.L_x_14697:
[----:B------:R-:W-:Y:S01]  /*14480*/  VIADD R5, R229, 0x40 ;  /* 0x00000040e5057836 */ /* 0x000fe20000000000 */
[----:B------:R-:W-:Y:S04]  /*14490*/  BSSY B1, `(.L_x_14508) ;  /* 0x000001e000017945 */ /* 0x000fe80003800000 */
        /* <DEDUP_REMOVED lines=9> */
[C---:B------:R-:W-:Y:S01]  /*14530*/  IADD3 R9, R213.reuse, 0xc0, RZ ;  /* 0x000000c0d5097810 */ /* 0x040fe20007ffe0ff */
[----:B------:R-:W-:Y:S01]  /*14540*/  VIADD R20, R213, 0xc0 ;  /* 0x000000c0d5147836 */ /* 0x000fe20000000000 */
[----:B------:R-:W-:Y:S02]  /*14550*/  ISETP.GE.AND P1, PT, R21, UR4, PT ;  /* 0x0000000415007c0c */ /* 0x000fe4000bf26270 */
[----:B------:R-:W-:-:S02]  /*14560*/  ISETP.GE.AND P0, PT, R9, UR4, PT ;  /* 0x0000000409007c0c */ /* 0x000fc4000bf06270 */
[----:B------:R-:W-:Y:S02]  /*14570*/  SHF.R.S32.HI R12, RZ, 0x1f, R213 ;  /* 0x0000001fff0c7819 */ /* 0x000fe400000114d5 */
[----:B------:R-:W-:Y:S02]  /*14580*/  SHF.R.S32.HI R25, RZ, 0x1f, R25 ;  /* 0x0000001fff197819 */ /* 0x000fe40000011419 */
[-C--:B----4-:R-:W-:Y:S02]  /*14590*/  @!P3 LEA R6, P5, R213, R14.reuse, 0x1 ;  /* 0x0000000ed506b211 */ /* 0x090fe400078a08ff */
        /* <DEDUP_REMOVED lines=13> */
.L_x_14509:
[----:B------:R-:W-:Y:S05]  /*14670*/  BSYNC B1 ;  /* 0x0000000000017941 */ /* 0x000fea0003800000 */
.L_x_14508:
[----:B------:R-:W-:-:S03]  /*14680*/  UMOV UR4, 0xffffffff ;  /* 0xffffffff00047882 */ /* 0x000fc60000000000 */
[----:B------:R-:W-:Y:S05]  /*14690*/  BRA.DIV UR4, `(.L_x_14510) ;  /* 0x0000008604e07947 */ /* 0x000fea000b800000 */
[----:B0-----:R0:W0:Y:S04]  /*146a0*/  SHFL.IDX PT, R0, R4, 0x3, 0x181f ;  /* 0x00781f0004007f89 */ /* 0x00102800000e0000 */
[----:B----4-:R4:W0:Y:S02]  /*146b0*/  SHFL.IDX PT, R14, R3, 0x3, 0x181f ;  /* 0x00781f00030e7f89 */ /* 0x01082400000e0000 */
.L_x_14701:
[----:B--234-:R-:W-:-:S05]  /*146c0*/  VIADD R3, R229, 0x60 ;  /* 0x00000060e5037836 */ /* 0x01cfca0000000000 */
[----:B------:R-:W-:-:S13]  /*146d0*/  ISETP.GE.AND P0, PT, R3, R8, PT ;  /* 0x000000080300720c */ /* 0x000fda0003f06270 */
[----:B------:R-:W-:Y:S05]  /*146e0*/  @P0 BRA `(.L_x_14497) ;  /* 0x00000000006c0947 */ /* 0x000fea0003800000 */
[C---:B------:R-:W-:Y:S01]  /*146f0*/  IADD3 R15, R213.reuse, 0x40, RZ ;  /* 0x00000040d50f7810 */ /* 0x040fe20007ffe0ff */
        /* <DEDUP_REMOVED lines=26> */
.L_x_14497:
[----:B------:R-:W-:Y:S05]  /*148a0*/  BSYNC B0 ;  /* 0x0000000000007941 */ /* 0x000fea0003800000 */
.L_x_14488:
[----:B------:R-:W-:Y:S02]  /*148b0*/  ULDC UR4, c[0x0][0xc3c] ;  /* 0x00030f0000047ab9 */ /* 0x000fe40000000800 */
[----:B------:R-:W-:-:S13]  /*148c0*/  ISETP.GE.AND P0, PT, R35, UR4, PT ;  /* 0x0000000423007c0c */ /* 0x000fda000bf06270 */
[----:B------:R-:W-:Y:S05]  /*148d0*/  @!P0 BRA `(.L_x_14511) ;  /* 0xfffffec800248947 */ /* 0x000fea000383ffff */
[----:B------:R-:W-:Y:S05]  /*148e0*/  BRA `(.L_x_14352) ;  /* 0x0000006c00507947 */ /* 0x000fea0003800000 */
.L_x_14350:
[----:B------:R-:W-:-:S08]  /*148f0*/  NOP ;  /* 0x0000000000007918 */ /* 0x000fd00000000000 */
[----:B------:R-:W0:-:S00]  /*14900*/  USETMAXREG.DEALLOC.CTAPOOL 0x28 ;  /* 0x00000028000079c8 */ /* 0x000e0000080e0500 */
[----:B0-----:R-:W2:Y:S01]  /*14910*/  LDL.LU R3, [R1] ;  /* 0x0000000001037983 */ /* 0x001ea20000300800 */
[----:B------:R-:W-:Y:S01]  /*14920*/  LOP3.LUT R2, R2, 0x3, RZ, 0xc0, !PT ;  /* 0x0000000302027812 */ /* 0x000fe200078ec0ff */
[----:B------:R-:W-:-:S05]  /*14930*/  IMAD.MOV.U32 R4, RZ, RZ, RZ ;  /* 0x000000ffff047224 */ /* 0x000fca00078e00ff */
[----:B------:R-:W0:Y:S02]  /*14940*/  SHFL.IDX PT, R2, R2, RZ, 0x1f ;  /* 0x00001fff02027589 */ /* 0x000e2400000e0000 */
[----:B0-----:R-:W-:Y:S02]  /*14950*/  ISETP.NE.AND P0, PT, R2, RZ, PT ;  /* 0x000000ff0200720c */ /* 0x001fe40003f05270 */
        /* <DEDUP_REMOVED lines=11> */
.L_x_14512:
[----:B------:R-:W-:Y:S01]  /*14a10*/  LOP3.LUT R5, R0, 0x1f, RZ, 0xc0, !PT ;  /* 0x0000001f00057812 */ /* 0x000fe200078ec0ff */
[----:B------:R-:W-:Y:S01]  /*14a20*/  ULDC UR4, c[0x0][0xc3c] ;  /* 0x00030f0000047ab9 */ /* 0x000fe20000000800 */
[----:B------:R-:W1:Y:S01]  /*14a30*/  S2UR UR6, SR_CTAID.X ;  /* 0x00000000000679c3 */ /* 0x000e620000002500 */
[----:B------:R-:W-:Y:S01]  /*14a40*/  ULDC UR5, c[0x0][0xc38] ;  /* 0x00030e0000057ab9 */ /* 0x000fe20000000800 */
[----:B------:R-:W-:-:S04]  /*14a50*/  ISETP.NE.AND P0, PT, R5, 0x1f, PT ;  /* 0x0000001f0500780c */ /* 0x000fc80003f05270 */
[----:B------:R-:W-:-:S13]  /*14a60*/  ISETP.GE.OR P1, PT, R5, UR4, !P0 ;  /* 0x0000000405007c0c */ /* 0x000fda000c726670 */
[----:B0-----:R-:W0:Y:S02]  /*14a70*/  @!P1 LDC.64 R2, c[0x0][0xc80] ;  /* 0x00032000ff029b82 */ /* 0x001e240000000a00 */
        /* <DEDUP_REMOVED lines=34> */
.L_x_14518:
        /* <DEDUP_REMOVED lines=12> */
.L_x_14517:
[----:B------:R-:W-:Y:S05]  /*14d60*/  BSYNC B0 ;  /* 0x0000000000007941 */ /* 0x000fea0003800000 */
.L_x_14516:
        /* <DEDUP_REMOVED lines=20> */
.L_x_14514:
        /* <DEDUP_REMOVED lines=20> */
.L_x_14519:
        /* <DEDUP_REMOVED lines=59> */
.L_x_14515:
[----:B------:R-:W-:Y:S02]  /*153a0*/  IMAD.MOV.U32 R17, RZ, RZ, RZ ;  /* 0x000000ffff117224 */ /* 0x000fe400078e00ff */
[----:B------:R-:W-:Y:S02]  /*153b0*/  IMAD.U32 R16, RZ, RZ, UR6 ;  /* 0x00000006ff107e24 */ /* 0x000fe4000f8e00ff */
[----:B------:R-:W-:-:S07]  /*153c0*/  IMAD.MOV.U32 R18, RZ, RZ, RZ ;  /* 0x000000ffff127224 */ /* 0x000fce00078e00ff */
.L_x_14520:
[----:B------:R-:W-:-:S13]  /*153d0*/  ISETP.NE.AND P0, PT, R5, RZ, PT ;  /* 0x000000ff0500720c */ /* 0x000fda0003f05270 */
[----:B------:R-:W0:Y:S01]  /*153e0*/  @!P0 S2R R3, SR_CgaCtaId ;  /* 0x0000000000038919 */ /* 0x000e220000008800 */
[----:B------:R-:W-:-:S04]  /*153f0*/  @!P0 MOV R2, 0x400 ;  /* 0x0000040000028802 */ /* 0x000fc80000000f00 */
[----:B0-----:R-:W-:-:S05]  /*15400*/  @!P0 LEA R2, R3, R2, 0x18 ;  /* 0x0000000203028211 */ /* 0x001fca00078ec0ff */
[----:B------:R0:W-:Y:S01]  /*15410*/  @!P0 STS.128 [R2+0x228d0], R16 ;  /* 0x0228d01002008388 */ /* 0x0001e20000000c00 */
[----:B------:R-:W-:Y:S06]  /*15420*/  BAR.ARV 0x5, 0x180 ;  /* 0x0146000000007b1d */ /* 0x000fec0000002000 */
.L_x_14513:
        /* <DEDUP_REMOVED lines=18> */
[----:B------:R-:W-:Y:S01]  /*15550*/  SHF.R.U32.HI R3, RZ, 0x3, R5 ;  /* 0x00000003ff037819 */ /* 0x000fe20000011605 */
[----:B------:R-:W-:Y:S01]  /*15560*/  IMAD.MOV.U32 R24, RZ, RZ, RZ ;  /* 0x000000ffff187224 */ /* 0x000fe200078e00ff */
[----:B------:R-:W-:Y:S01]  /*15570*/  LOP3.LUT R29, R4, 0x200, R29, 0xf8, !PT ;  /* 0x00000200041d7812 */ /* 0x000fe200078ef81d */
[----:B------:R-:W-:Y:S01]  /*15580*/  IMAD.MOV.U32 R25, RZ, RZ, 0x1 ;  /* 0x00000001ff197424 */ /* 0x000fe200078e00ff */
[----:B------:R-:W-:Y:S01]  /*15590*/  LOP3.LUT R3, R3, 0x70, R0, 0xf8, !PT ;  /* 0x0000007003037812 */ /* 0x000fe200078ef800 */
[----:B------:R-:W-:Y:S01]  /*155a0*/  ULDC.64 UR38, c[0x0][0x198] ;  /* 0x0000660000267ab9 */ /* 0x000fe20000000a00 */
[C---:B------:R-:W-:Y:S01]  /*155b0*/  LOP3.LUT R0, R2.reuse, 0x40, RZ, 0xfc, !PT ;  /* 0x0000004002007812 */ /* 0x040fe200078efcff */
[----:B------:R-:W-:Y:S01]  /*155c0*/  ULDC UR36, c[0x0][0xc] ;  /* 0x0000030000247ab9 */ /* 0x000fe20000000800 */
[----:B------:R-:W-:-:S02]  /*155d0*/  LOP3.LUT R3, R2, 0x80, RZ, 0xfc, !PT ;  /* 0x0000008002037812 */ /* 0x000fc400078efcff */
[----:B------:R-:W-:Y:S01]  /*155e0*/  LOP3.LUT R4, R37, 0x2, RZ, 0xfc, !PT ;  /* 0x0000000225047812 */ /* 0x000fe200078efcff */
[----:B-1----:R-:W-:Y:S01]  /*155f0*/  ULEA UR4, UR5, UR4, 0x18 ;  /* 0x0000000405047291 */ /* 0x002fe2000f8ec03f */
[----:B------:R-:W-:Y:S02]  /*15600*/  MOV R23, RZ ;  /* 0x000000ff00177202 */ /* 0x000fe40000000f00 */
[----:B------:R-:W-:-:S03]  /*15610*/  LOP3.LUT R2, R2, 0xc0, RZ, 0xfc, !PT ;  /* 0x000000c002027812 */ /* 0x000fc600078efcff */
[----:B------:R-:W-:-:S04]  /*15620*/  IMAD.U32 R22, RZ, RZ, UR4 ;  /* 0x00000004ff167e24 */ /* 0x000fc8000f8e00ff */
[----:B------:R-:W-:-:S05]  /*15630*/  IMAD R0, R29, 0x2, R22 ;  /* 0x000000021d007824 */ /* 0x000fca00078e0216 */
[----:B------:R0:W-:Y:S02]  /*15640*/  STL [R1+0x4], R0 ;  /* 0x0000040001007387 */ /* 0x0001e40000100800 */
.L_x_14620:
[----:B-1----:R-:W1:Y:S02]  /*15650*/  LDC.64 R34, c[0x0][0xc88] ;  /* 0x00032200ff227b82 */ /* 0x002e640000000a00 */
[----:B-1----:R-:W-:-:S06]  /*15660*/  IMAD.WIDE R34, R19, 0x4, R34 ;  /* 0x0000000413227825 */ /* 0x002fcc00078e0222 */
[----:B------:R-:W0:Y:S01]  /*15670*/  LDG.E R34, desc[UR40][R34.64] ;  /* 0x0000002822227981 */ /* 0x000e22000c1e1900 */
[----:B------:R-:W-:Y:S05]  /*15680*/  YIELD ;  /* 0x0000000000007946 */ /* 0x000fea0003800000 */
[----:B------:R-:W-:Y:S01]  /*15690*/  ULDC.64 UR4, c[0x0][0xa28] ;  /* 0x00028a0000047ab9 */ /* 0x000fe20000000a00 */
[----:B------:R-:W-:Y:S01]  /*156a0*/  MOV R30, RZ ;  /* 0x000000ff001e7202 */ /* 0x000fe20000000f00 */
[----:B------:R-:W-:Y:S01]  /*156b0*/  IMAD.MOV.U32 R6, RZ, RZ, RZ ;  /* 0x000000ffff067224 */ /* 0x000fe200078e00ff */
[----:B------:R-:W-:Y:S01]  /*156c0*/  ISETP.NE.U32.AND P0, PT, RZ, UR4, PT ;  /* 0x00000004ff007c0c */ /* 0x000fe2000bf05070 */
[----:B------:R-:W-:Y:S01]  /*156d0*/  ULDC.64 UR8, c[0x0][0xa18] ;  /* 0x0002860000087ab9 */ /* 0x000fe20000000a00 */
[----:B------:R-:W-:-:S02]  /*156e0*/  ULDC.64 UR6, c[0x0][0xa10] ;  /* 0x0002840000067ab9 */ /* 0x000fc40000000a00 */
[----:B------:R-:W-:Y:S02]  /*156f0*/  ISETP.NE.AND.EX P0, PT, RZ, UR5, PT, P0 ;  /* 0x00000005ff007c0c */ /* 0x000fe4000bf05300 */
        /* <DEDUP_REMOVED lines=17> */
[----:B---34-:R-:W-:-:S03]  /*15810*/  IADD3 R4, P4, R27, UR6, RZ ;  /* 0x000000061b047c10 */ /* 0x018fc6000ff9e0ff */
[----:B--2---:R-:W2:Y:S01]  /*15820*/  @P0 LDG.E R6, desc[UR40][R2.64] ;  /* 0x0000002802060981 */ /* 0x004ea2000c1e1900 */
        /* <DEDUP_REMOVED lines=19> */
[----:B------:R-:W-:Y:S01]  /*15960*/  MOV R10, R8 ;  /* 0x00000008000a7202 */ /* 0x000fe20000000f00 */
[----:B------:R-:W-:Y:S06]  /*15970*/  @P2 BRA `(.L_x_14522) ;  /* 0x0000000000142947 */ /* 0x000fec0003800000 */
[----:B------:R-:W-:Y:S05]  /*15980*/  @!P0 BRA `(.L_x_14522) ;  /* 0x0000000000108947 */ /* 0x000fea0003800000 */
[----:B0-----:R-:W2:Y:S04]  /*15990*/  LDG.E R8, desc[UR40][R2.64] ;  /* 0x0000002802087981 */ /* 0x001ea8000c1e1900 */
[----:B------:R-:W2:Y:S02]  /*159a0*/  LDG.E R9, desc[UR40][R2.64+0x4] ;  /* 0x0000042802097981 */ /* 0x000ea4000c1e1900 */
[----:B--2---:R-:W-:-:S05]  /*159b0*/  IMAD.IADD R10, R9, 0x1, -R8 ;  /* 0x00000001090a7824 */ /* 0x004fca00078e0a08 */
[----:B------:R1:W-:Y:S02]  /*159c0*/  STL [R1+0x10], R10 ;  /* 0x0000100a01007387 */ /* 0x0003e40000100800 */
.L_x_14522:
        /* <DEDUP_REMOVED lines=9> */
.L_x_14523:
        /* <DEDUP_REMOVED lines=8> */
[----:B--2---:R-:W-:-:S07]  /*15ae0*/  IADD3 R7, -R7, R2, RZ ;  /* 0x0000000207077210 */ /* 0x004fce0007ffe1ff */
.L_x_14524:
        /* <DEDUP_REMOVED lines=9> */
[----:B------:R-:W-:-:S03]  /*15b80*/  IMAD.SHL.U32 R2, R17, 0x80, RZ ;  /* 0x0000008011027824 */ /* 0x000fc600078e00ff */
[----:B------:R-:W-:Y:S01]  /*15b90*/  IADD3 R32, R7, R6, RZ ;  /* 0x0000000607207210 */ /* 0x000fe20007ffe0ff */
[----:B------:R-:W-:-:S04]  /*15ba0*/  VIADD R2, R2, 0x7f ;  /* 0x0000007f02027836 */ /* 0x000fc80000000000 */
[----:B---3--:R-:W-:-:S04]  /*15bb0*/  @P0 IMAD.HI.U32 R4, R2, R4, RZ ;  /* 0x0000000402040227 */ /* 0x008fc800078e00ff */
[C---:B------:R-:W-:Y:S01]  /*15bc0*/  VIADD R5, R32.reuse, 0x5f ;  /* 0x0000005f20057836 */ /* 0x040fe20000000000 */
[----:B----4-:R-:W-:Y:S02]  /*15bd0*/  @P0 SHF.R.U32.HI R2, RZ, R3, R4 ;  /* 0x00000003ff020219 */ /* 0x010fe40000011604 */
[----:B------:R-:W-:Y:S01]  /*15be0*/  IADD3 R4, R32, 0x60, -R10 ;  /* 0x0000006020047810 */ /* 0x000fe20007ffe80a */
[----:B------:R-:W-:-:S04]  /*15bf0*/  IMAD.HI R5, R5, 0x2aaaaaab, RZ ;  /* 0x2aaaaaab05057827 */ /* 0x000fc800078e02ff */
[----:B------:R-:W-:Y:S01]  /*15c00*/  IMAD.IADD R2, R4, 0x1, R2 ;  /* 0x0000000104027824 */ /* 0x000fe200078e0202 */
[----:B------:R-:W-:-:S03]  /*15c10*/  SHF.R.U32.HI R3, RZ, 0x1f, R5 ;  /* 0x0000001fff037819 */ /* 0x000fc60000011605 */
[----:B------:R-:W-:Y:S01]  /*15c20*/  IMAD.HI R2, R2, 0x2aaaaaab, RZ ;  /* 0x2aaaaaab02027827 */ /* 0x000fe200078e02ff */
[----:B------:R-:W-:-:S04]  /*15c30*/  LEA.HI.SX32 R5, R5, R3, 0x1c ;  /* 0x0000000305057211 */ /* 0x000fc800078fe2ff */
[----:B------:R-:W-:-:S04]  /*15c40*/  SHF.R.U32.HI R3, RZ, 0x1f, R2 ;  /* 0x0000001fff037819 */ /* 0x000fc80000011602 */
[----:B------:R-:W-:-:S04]  /*15c50*/  LEA.HI.SX32 R3, R2, R3, 0x1c ;  /* 0x0000000302037211 */ /* 0x000fc800078fe2ff */
[----:B------:R-:W-:-:S05]  /*15c60*/  VIMNMX R2, R5, R3, PT ;  /* 0x0000000305027248 */ /* 0x000fca0003fe0100 */
[--C-:B------:R-:W-:Y:S02]  /*15c70*/  IMAD R2, R2, 0x60, -R7.reuse ;  /* 0x0000006002027824 */ /* 0x100fe400078e0a07 */
[----:B------:R-:W-:-:S03]  /*15c80*/  IMAD.MOV R7, RZ, RZ, -R7 ;  /* 0x000000ffff077224 */ /* 0x000fc600078e0a07 */
[----:B------:R-:W-:Y:S02]  /*15c90*/  VIMNMX R2, R2, R6, PT ;  /* 0x0000000602027248 */ /* 0x000fe40003fe0100 */
[----:B------:R-:W-:-:S04]  /*15ca0*/  VIMNMX R7, RZ, R7, !PT ;  /* 0x00000007ff077248 */ /* 0x000fc80007fe0100 */
[----:B------:R-:W-:-:S13]  /*15cb0*/  ISETP.GT.AND P0, PT, R2, R7, PT ;  /* 0x000000070200720c */ /* 0x000fda0003f04270 */
[----:B------:R-:W-:Y:S02]  /*15cc0*/  @P0 VIADD R6, R2, 0x5f ;  /* 0x0000005f02060836 */ /* 0x000fe40000000000 */
[----:B------:R-:W-:-:S04]  /*15cd0*/  IMAD.WIDE.U32 R2, R7, -0x55555555, RZ ;  /* 0xaaaaaaab07027825 */ /* 0x000fc800078e00ff */
[----:B------:R-:W-:Y:S01]  /*15ce0*/  @P0 IMAD.HI R6, R6, 0x2aaaaaab, RZ ;  /* 0x2aaaaaab06060827 */ /* 0x000fe200078e02ff */
[----:B------:R-:W-:-:S04]  /*15cf0*/  SHF.R.U32.HI R7, RZ, 0x6, R3 ;  /* 0x00000006ff077819 */ /* 0x000fc80000011603 */
[----:B------:R-:W-:Y:S02]  /*15d00*/  @P0 SHF.R.U32.HI R3, RZ, 0x1f, R6 ;  /* 0x0000001fff030819 */ /* 0x000fe40000011606 */
[----:B------:R-:W-:Y:S02]  /*15d10*/  MOV R2, R7 ;  /* 0x0000000700027202 */ /* 0x000fe40000000f00 */
[----:B------:R-:W-:Y:S02]  /*15d20*/  @P0 LEA.HI.SX32 R2, R6, R3, 0x1c ;  /* 0x0000000306020211 */ /* 0x000fe400078fe2ff */
        /* <DEDUP_REMOVED lines=10> */
.L_x_14704:
[----:B---3--:R-:W-:Y:S02]  /*15dd0*/  ISETP.NE.AND P0, PT, R14, RZ, PT ;  /* 0x000000ff0e00720c */ /* 0x008fe40003f05270 */
[----:B------:R-:W-:-:S11]  /*15de0*/  PLOP3.LUT P6, PT, PT, PT, PT, 0x8, 0x0 ;  /* 0x000000000000781c */ /* 0x000fd60003fce170 */
[----:B------:R-:W-:Y:S05]  /*15df0*/  @P0 BRA `(.L_x_14528) ;  /* 0x00000000000c0947 */ /* 0x000fea0003800000 */
[----:B------:R-:W-:-:S03]  /*15e00*/  UMOV UR4, 0xffffffff ;  /* 0xffffffff00047882 */ /* 0x000fc60000000000 */
[----:B------:R-:W-:Y:S05]  /*15e10*/  BRA.DIV UR4, `(.L_x_14529) ;  /* 0x00000072047c7947 */ /* 0x000fea000b800000 */
[----:B------:R-:W-:-:S13]  /*15e20*/  ELECT P6, URZ, PT ;  /* 0x00000000003f782f */ /* 0x000fda00038c0000 */
.L_x_14528:
        /* <DEDUP_REMOVED lines=9> */
.L_x_14707:
[----:B------:R-:W-:Y:S05]  /*15ec0*/  BSYNC B1 ;  /* 0x0000000000017941 */ /* 0x000fea0003800000 */
.L_x_14530:
[----:B------:R-:W-:Y:S04]  /*15ed0*/  BSSY B1, `(.L_x_14532) ;  /* 0x000007b000017945 */ /* 0x000fe80003800000 */
[----:B------:R-:W-:Y:S05]  /*15ee0*/  @!P6 BRA `(.L_x_14533) ;  /* 0x0000000400e4e947 */ /* 0x000fea0003800000 */
[----:B0-----:R-:W-:Y:S01]  /*15ef0*/  IMAD R3, R23, 0x8, R22 ;  /* 0x0000000817037824 */ /* 0x001fe200078e0216 */
[----:B------:R-:W-:Y:S01]  /*15f00*/  SHF.L.U32 R8, R26, 0x1f, RZ ;  /* 0x0000001f1a087819 */ /* 0x000fe200000006ff */
[----:B------:R-:W0:Y:S01]  /*15f10*/  S2R R9, SR_TID.X ;  /* 0x0000000000097919 */ /* 0x000e220000002100 */
[----:B------:R-:W-:Y:S02]  /*15f20*/  BSSY B2, `(.L_x_14534) ;  /* 0x0000005000027945 */ /* 0x000fe40003800000 */
[----:B------:R-:W2:Y:S01]  /*15f30*/  SYNCS.PHASECHK.TRANS64.TRYWAIT P0, [R3+URZ+0x228a0], R8 ;  /* 0x0228a008030075a7 */ /* 0x000ea2000800017f */
[----:B0-----:R-:W-:-:S04]  /*15f40*/  LOP3.LUT R9, R9, 0x7f, RZ, 0xc0, !PT ;  /* 0x0000007f09097812 */ /* 0x001fc800078ec0ff */
[----:B------:R-:W-:Y:S01]  /*15f50*/  ISETP.NE.AND P1, PT, R9, RZ, PT ;  /* 0x000000ff0900720c */ /* 0x000fe20003f25270 */
[----:B--2---:R-:W-:-:S12]  /*15f60*/  @!P0 BRA `(.L_x_14535) ;  /* 0x00000070005c8947 */ /* 0x004fd80003800000 */
.L_x_14708:
[----:B------:R-:W-:Y:S05]  /*15f70*/  BSYNC B2 ;  /* 0x0000000000027941 */ /* 0x000fea0003800000 */
.L_x_14534:
        /* <DEDUP_REMOVED lines=9> */
.L_x_14537:
[----:B------:R-:W-:Y:S05]  /*16010*/  BSYNC B2 ;  /* 0x0000000000027941 */ /* 0x000fea0003800000 */
.L_x_14536:
[----:B------:R-:W-:Y:S01]  /*16020*/  MOV R14, RZ ;  /* 0x000000ff000e7202 */ /* 0x000fe20000000f00 */
[----:B------:R-:W-:Y:S01]  /*16030*/  IMAD R9, R2, 0x60, R0 ;  /* 0x0000006002097824 */ /* 0x000fe200078e0200 */
[----:B------:R-:W-:Y:S01]  /*16040*/  UIADD3 UR4, UP0, UR38, 0x570, URZ ;  /* 0x0000057026047890 */ /* 0x000fe2000ff1e03f */
[----:B-1----:R-:W-:Y:S01]  /*16050*/  IMAD R10, R23, 0x3000, R22 ;  /* 0x00003000170a7824 */ /* 0x002fe200078e0216 */
        /* <DEDUP_REMOVED lines=8> */
.L_x_14538:
        /* <DEDUP_REMOVED lines=13> */
.L_x_14709:
[----:B------:R-:W-:Y:S05]  /*161b0*/  BSYNC B2 ;  /* 0x0000000000027941 */ /* 0x000fea0003800000 */
.L_x_14539:
        /* <DEDUP_REMOVED lines=11> */
.L_x_14542:
[----:B------:R-:W-:Y:S05]  /*16270*/  BSYNC B2 ;  /* 0x0000000000027941 */ /* 0x000fea0003800000 */
.L_x_14541:
        /* <DEDUP_REMOVED lines=9> */
.L_x_14543:
        /* <DEDUP_REMOVED lines=15> */
.L_x_14544:
        /* <DEDUP_REMOVED lines=15> */
.L_x_14545:
        /* <DEDUP_REMOVED lines=15> */
.L_x_14546:
        /* <DEDUP_REMOVED lines=10> */
.L_x_14533:
[----:B------:R-:W-:Y:S05]  /*16680*/  BSYNC B1 ;  /* 0x0000000000017941 */ /* 0x000fea0003800000 */
.L_x_14532:
        /* <DEDUP_REMOVED lines=9> */
.L_x_14562:
        /* <DEDUP_REMOVED lines=11> */
.L_x_14710:
[----:B------:R-:W-:Y:S05]  /*167d0*/  BSYNC B2 ;  /* 0x0000000000027941 */ /* 0x000fea0003800000 */
.L_x_14549:
[----:B------:R-:W-:Y:S04]  /*167e0*/  BSSY B2, `(.L_x_14551) ;  /* 0x0000009000027945 */ /* 0x000fe80003800000 */
[----:B------:R-:W-:Y:S05]  /*167f0*/  @P2 BRA `(.L_x_14552) ;  /* 0x00000000001c2947 */ /* 0x000fea0003800000 */
[----:B------:R-:W2:Y:S01]  /*16800*/  S2R R9, SR_TID.X ;  /* 0x0000000000097919 */ /* 0x000ea20000002100 */
[----:B------:R-:W-:-:S04]  /*16810*/  MOV R3, 0x3000 ;  /* 0x0000300000037802 */ /* 0x000fc80000000f00 */
[----:B------:R3:W-:Y:S01]  /*16820*/  SYNCS.ARRIVE.TRANS64 RZ, [R8+URZ+0x22890], R3 ;  /* 0x0228900308ff79a7 */ /* 0x0007e2000800003f */
[----:B--2---:R-:W-:-:S04]  /*16830*/  LOP3.LUT R9, R9, 0x1f, RZ, 0xc0, !PT ;  /* 0x0000001f09097812 */ /* 0x004fc800078ec0ff */
[----:B------:R-:W-:-:S13]  /*16840*/  ISETP.NE.AND P1, PT, R9, RZ, PT ;  /* 0x000000ff0900720c */ /* 0x000fda0003f25270 */
[----:B---3--:R-:W-:Y:S05]  /*16850*/  @!P1 BRA `(.L_x_14552) ;  /* 0x0000000000049947 */ /* 0x008fea0003800000 */
[----:B------:R-:W-:Y:S01]  /*16860*/  BPT.TRAP 0x1 ;  /* 0x000000040000795c */ /* 0x000fe20000300000 */
.L_x_14552:
[----:B------:R-:W-:Y:S05]  /*16870*/  BSYNC B2 ;  /* 0x0000000000027941 */ /* 0x000fea0003800000 */
.L_x_14551:
[----:B------:R-:W-:Y:S01]  /*16880*/  IMAD.MOV.U32 R12, RZ, RZ, RZ ;  /* 0x000000ffff0c7224 */ /* 0x000fe200078e00ff */
[----:B------:R-:W-:Y:S01]  /*16890*/  UIADD3 UR4, UP0, UR38, 0x570, URZ ;  /* 0x0000057026047890 */ /* 0x000fe2000ff1e03f */
[----:B------:R-:W-:Y:S01]  /*168a0*/  IMAD R3, R23, 0x3000, R22 ;  /* 0x0000300017037824 */ /* 0x000fe200078e0216 */
[----:B------:R-:W-:Y:S01]  /*168b0*/  PLOP3.LUT P1, PT, PT, PT, PT, 0x80, 0x0 ;  /* 0x000000000000781c */ /* 0x000fe20003f2f070 */
[----:B-1----:R-:W-:Y:S01]  /*168c0*/  IMAD R10, R11, 0x60, R0 ;  /* 0x000000600b0a7824 */ /* 0x002fe200078e0200 */
[----:B------:R-:W-:Y:S01]  /*168d0*/  R2UR UR10, R12 ;  /* 0x000000000c0a72ca */ /* 0x000fe200000e0000 */
[----:B------:R-:W-:Y:S01]  /*168e0*/  VIADD R3, R3, 0x1c400 ;  /* 0x0001c40003037836 */ /* 0x000fe20000000000 */
[----:B------:R-:W-:Y:S01]  /*168f0*/  UIADD3.X UR5, URZ, UR39, URZ, UP0, !UPT ;  /* 0x000000273f057290 */ /* 0x000fe200087fe43f */
[----:B------:R-:W-:Y:S01]  /*16900*/  VIADD R9, R8, 0x22890 ;  /* 0x0002289008097836 */ /* 0x000fe20000000000 */
[----:B------:R-:W-:Y:S01]  /*16910*/  UMOV UR6, 0x0 ;  /* 0x0000000000067882 */ /* 0x000fe20000000000 */
[----:B------:R-:W-:-:S10]  /*16920*/  UMOV UR7, 0x12f00000 ;  /* 0x12f0000000077882 */ /* 0x000fd40000000000 */
.L_x_14553:
        /* <DEDUP_REMOVED lines=13> */
.L_x_14711:
[----:B------:R-:W-:Y:S05]  /*16a00*/  BSYNC B2 ;  /* 0x0000000000027941 */ /* 0x000fea0003800000 */
.L_x_14554:
        /* <DEDUP_REMOVED lines=11> */
.L_x_14557:
[----:B------:R-:W-:Y:S05]  /*16ac0*/  BSYNC B2 ;  /* 0x0000000000027941 */ /* 0x000fea0003800000 */
.L_x_14556:
        /* <DEDUP_REMOVED lines=9> */
.L_x_14558:
        /* <DEDUP_REMOVED lines=15> */
.L_x_14559:
        /* <DEDUP_REMOVED lines=15> */
.L_x_14560:
        /* <DEDUP_REMOVED lines=15> */
.L_x_14561:
        /* <DEDUP_REMOVED lines=10> */
.L_x_14548:
[----:B------:R-:W-:Y:S05]  /*16ed0*/  BSYNC B1 ;  /* 0x0000000000017941 */ /* 0x000fea0003800000 */
.L_x_14547:
[----:B------:R-:W-:Y:S01]  /*16ee0*/  ISETP.GT.AND P2, PT, R11, R7, PT ;  /* 0x000000070b00720c */ /* 0x000fe20003f44270 */
[----:B------:R-:W-:Y:S02]  /*16ef0*/  VIADD R23, R23, 0x1 ;  /* 0x0000000117177836 */ /* 0x000fe40000000000 */
[----:B------:R-:W-:-:S03]  /*16f00*/  VIADD R11, R11, 0xffffffff ;  /* 0xffffffff0b0b7836 */ /* 0x000fc60000000000 */
[----:B------:R-:W-:-:S04]  /*16f10*/  ISETP.NE.AND P1, PT, R23, 0x2, PT ;  /* 0x000000021700780c */ /* 0x000fc80003f25270 */
[----:B------:R-:W-:Y:S02]  /*16f20*/  SEL R2, RZ, 0x1, P1 ;  /* 0x00000001ff027807 */ /* 0x000fe40000800000 */
[----:B------:R-:W-:Y:S02]  /*16f30*/  SEL R23, R23, RZ, P1 ;  /* 0x000000ff17177207 */ /* 0x000fe40000800000 */
[----:B------:R-:W-:Y:S01]  /*16f40*/  LOP3.LUT R26, R26, R2, RZ, 0x3c, !PT ;  /* 0x000000021a1a7212 */ /* 0x000fe200078e3cff */
[----:B------:R-:W-:Y:S06]  /*16f50*/  @P2 BRA `(.L_x_14562) ;  /* 0xfffffff400f02947 */ /* 0x000fec000383ffff */
.L_x_14526:
[----:B------:R-:W-:Y:S05]  /*16f60*/  BSYNC B0 ;  /* 0x0000000000007941 */ /* 0x000fea0003800000 */
.L_x_14525:
        /* <DEDUP_REMOVED lines=35> */
.L_x_14564:
        /* <DEDUP_REMOVED lines=9> */
[----:B-1----:R-:W-:Y:S01]  /*17230*/  MOV R10, UR4 ;  /* 0x00000004000a7c02 */ /* 0x002fe20008000f00 */
        /* <DEDUP_REMOVED lines=10> */
.L_x_14567:
[----:B------:R-:W-:Y:S05]  /*172e0*/  BSYNC B6 ;  /* 0x0000000000067941 */ /* 0x000fea0003800000 */
.L_x_14566:
        /* <DEDUP_REMOVED lines=10> */
[----:B-1----:R-:W-:Y:S01]  /*17390*/  MOV R10, UR4 ;  /* 0x00000004000a7c02 */ /* 0x002fe20008000f00 */
        /* <DEDUP_REMOVED lines=8> */
[----:B--2---:R-:W-:Y:S05]  /*17420*/  CALL.ABS.NOINC R2 ;  /* 0x0000000002007343 */ /* 0x004fea0003c00000 */
.L_x_14570:
[----:B------:R0:W1:Y:S01]  /*17430*/  LDC.64 R2, c[0x4][R33] ;  /* 0x0100000021027b82 */ /* 0x0000620000000a00 */
[----:B------:R-:W-:Y:S01]  /*17440*/  ULDC.64 UR4, c[0x4][0xf0] ;  /* 0x01003c0000047ab9 */ /* 0x000fe20000000a00 */
[----:B------:R-:W-:Y:S01]  /*17450*/  ULDC.64 UR6, c[0x4][0xf8] ;  /* 0x01003e0000067ab9 */ /* 0x000fe20000000a00 */
[----:B------:R-:W-:Y:S01]  /*17460*/  ULDC.64 UR8, c[0x4][0x18] ;  /* 0x0100060000087ab9 */ /* 0x000fe20000000a00 */
[----:B------:R-:W-:Y:S01]  /*17470*/  MOV R4, UR4 ;  /* 0x0000000400047c02 */ /* 0x000fe20008000f00 */
[----:B------:R-:W-:Y:S01]  /*17480*/  IMAD.U32 R5, RZ, RZ, UR5 ;  /* 0x00000005ff057e24 */ /* 0x000fe2000f8e00ff */
[----:B------:R-:W-:Y:S01]  /*17490*/  MOV R11, UR9 ;  /* 0x00000009000b7c02 */ /* 0x000fe20008000f00 */
        /* <DEDUP_REMOVED lines=8> */
.L_x_14569:
[----:B------:R-:W-:Y:S05]  /*17520*/  BSYNC B6 ;  /* 0x0000000000067941 */ /* 0x000fea0003800000 */
.L_x_14568:
[----:B------:R-:W-:Y:S01]  /*17530*/  ULDC.64 UR4, c[0x0][0x9f8] ;  /* 0x00027e0000047ab9 */ /* 0x000fe20000000a00 */
[----:B-1----:R-:W2:Y:S01]  /*17540*/  LDL.LU R10, [R1] ;  /* 0x00000000010a7983 */ /* 0x002ea20000300800 */
[----:B------:R-:W-:Y:S01]  /*17550*/  ISETP.NE.U32.AND P0, PT, RZ, UR4, PT ;  /* 0x00000004ff007c0c */ /* 0x000fe2000bf05070 */
[----:B------:R-:W0:Y:S01]  /*17560*/  LDC R9, c[0x0][0x430] ;  /* 0x00010c00ff097b82 */ /* 0x000e220000000800 */
[----:B------:R-:W1:Y:S02]  /*17570*/  S2R R20, SR_TID.X ;  /* 0x0000000000147919 */ /* 0x000e640000002100 */
[----:B------:R-:W-:-:S13]  /*17580*/  ISETP.NE.AND.EX P0, PT, RZ, UR5, PT, P0 ;  /* 0x00000005ff007c0c */ /* 0x000fda000bf05300 */
[----:B------:R-:W-:Y:S02]  /*17590*/  @P0 IADD3 R2, P1, R27, UR4, RZ ;  /* 0x000000041b020c10 */ /* 0x000fe4000ff3e0ff */
[----:B------:R-:W-:Y:S01]  /*175a0*/  IADD3 R0, R35, -0x1, RZ ;  /* 0xffffffff23007810 */ /* 0x000fe20007ffe0ff */
[----:B------:R-:W3:Y:S01]  /*175b0*/  S2R R11, SR_TID.X ;  /* 0x00000000000b7919 */ /* 0x000ee20000002100 */
[----:B------:R-:W-:Y:S01]  /*175c0*/  @P0 IADD3.X R3, R31, UR5, RZ, P1, !PT ;  /* 0x000000051f030c10 */ /* 0x000fe20008ffe4ff */
[----:B------:R-:W-:Y:S01]  /*175d0*/  ULDC UR4, c[0x0][0x2f4] ;  /* 0x0000bd0000047ab9 */ /* 0x000fe20000000800 */
[----:B-1----:R-:W-:-:S03]  /*175e0*/  LOP3.LUT R20, R20, 0x7f, RZ, 0xc0, !PT ;  /* 0x0000007f14147812 */ /* 0x002fc600078ec0ff */
[----:B------:R1:W4:Y:S01]  /*175f0*/  @P0 LDG.E R28, desc[UR40][R2.64] ;  /* 0x00000028021c0981 */ /* 0x000322000c1e1900 */
[----:B0-----:R-:W-:Y:S01]  /*17600*/  ISETP.NE.AND P1, PT, R9, 0x1, PT ;  /* 0x000000010900780c */ /* 0x001fe20003f25270 */
[----:B------:R-:W-:Y:S01]  /*17610*/  ULDC UR5, c[0x0][0x320] ;  /* 0x0000c80000057ab9 */ /* 0x000fe20000000800 */
[----:B------:R-:W-:Y:S02]  /*17620*/  SHF.R.U32.HI R21, RZ, 0x3, R20 ;  /* 0x00000003ff157819 */ /* 0x000fe40000011614 */
[----:B------:R-:W0:Y:S09]  /*17630*/  S2R R20, SR_TID.X ;  /* 0x0000000000147919 */ /* 0x000e320000002100 */
[----:B------:R-:W3:Y:S08]  /*17640*/  @P1 LDC R5, c[0x0][0x434] ;  /* 0x00010d00ff051b82 */ /* 0x000ef00000000800 */
[----:B-1----:R-:W1:Y:S01]  /*17650*/  @P1 LDC R2, c[0x0][0x438] ;  /* 0x00010e00ff021b82 */ /* 0x002e620000000800 */
[----:B0-----:R-:W-:-:S05]  /*17660*/  IMAD.SHL.U32 R20, R20, 0x10, RZ ;  /* 0x0000001014147824 */ /* 0x001fca00078e00ff */
[----:B------:R-:W-:-:S05]  /*17670*/  LOP3.LUT R20, R21, 0x70, R20, 0xf8, !PT ;  /* 0x0000007015147812 */ /* 0x000fca00078ef814 */
[----:B------:R-:W-:-:S05]  /*17680*/  IMAD R7, R0, 0x60, R20 ;  /* 0x0000006000077824 */ /* 0x000fca00078e0214 */
[C---:B------:R-:W-:Y:S01]  /*17690*/  ISETP.GE.AND P0, PT, R7.reuse, R32, PT ;  /* 0x000000200700720c */ /* 0x040fe20003f06270 */
[----:B------:R-:W-:-:S03]  /*176a0*/  IMAD.IADD R36, R7, 0x1, R30 ;  /* 0x0000000107247824 */ /* 0x000fc600078e021e */
[----:B------:R-:W-:Y:S01]  /*176b0*/  ISETP.GT.U32.OR P0, PT, R20, 0x5f, P0 ;  /* 0x0000005f1400780c */ /* 0x000fe20000704470 */
[----:B---3--:R-:W-:-:S04]  /*176c0*/  @P1 IMAD.HI.U32 R3, R36, R5, RZ ;  /* 0x0000000524031227 */ /* 0x008fc800078e00ff */
[----:B------:R-:W-:Y:S01]  /*176d0*/  IMAD.MOV.U32 R8, RZ, RZ, R36 ;  /* 0x000000ffff087224 */ /* 0x000fe200078e0024 */
[----:B-1----:R-:W-:-:S07]  /*176e0*/  @P1 SHF.R.U32.HI R8, RZ, R2, R3 ;  /* 0x00000002ff081219 */ /* 0x002fce0000011603 */
[----:B------:R-:W0:Y:S08]  /*176f0*/  @!P0 LDC.64 R2, c[0x0][0x428] ;  /* 0x00010a00ff028b82 */ /* 0x000e300000000a00 */
[----:B------:R-:W1:Y:S01]  /*17700*/  @!P0 LDC.64 R4, c[0x0][0x418] ;  /* 0x00010600ff048b82 */ /* 0x000e620000000a00 */
[--C-:B------:R-:W-:Y:S01]  /*17710*/  @!P0 SHF.R.S32.HI R7, RZ, 0x1f, R8.reuse ;  /* 0x0000001fff078819 */ /* 0x100fe20000011408 */
[----:B------:R-:W-:Y:S01]  /*17720*/  @!P0 IMAD.MOV.U32 R6, RZ, RZ, R8 ;  /* 0x000000ffff068224 */ /* 0x000fe200078e0008 */
[----:B------:R-:W-:Y:S01]  /*17730*/  MOV R35, RZ ;  /* 0x000000ff00237202 */ /* 0x000fe20000000f00 */
[----:B------:R-:W-:-:S05]  /*17740*/  IMAD.SHL.U32 R11, R11, 0x8, RZ ;  /* 0x000000080b0b7824 */ /* 0x000fca00078e00ff */
[----:B------:R-:W-:Y:S01]  /*17750*/  LOP3.LUT R11, R11, 0x38, RZ, 0xc0, !PT ;  /* 0x000000380b0b7812 */ /* 0x000fe200078ec0ff */
[----:B------:R-:W-:Y:S01]  /*17760*/  UMOV UR6, 0xffffffff ;  /* 0xffffffff00067882 */ /* 0x000fe20000000000 */
[----:B----4-:R-:W-:Y:S01]  /*17770*/  SHF.R.S32.HI R33, RZ, 0x1f, R28 ;  /* 0x0000001fff217819 */ /* 0x010fe2000001141c */
        /* <DEDUP_REMOVED lines=9> */
[----:B------:R-:W-:Y:S02]  /*17810*/  ISETP.GE.AND P1, PT, R11, UR4, PT ;  /* 0x000000040b007c0c */ /* 0x000fe4000bf26270 */
[----:B--2---:R-:W-:-:S08]  /*17820*/  LOP3.LUT R10, R10, 0xffffffdf, RZ, 0xc0, !PT ;  /* 0xffffffdf0a0a7812 */ /* 0x004fd000078ec0ff */
        /* <DEDUP_REMOVED lines=17> */
[----:B------:R-:W-:-:S04]  /*17940*/  @P0 LOP3.LUT R10, R10, 0x10, RZ, 0xfc, !PT ;  /* 0x000000100a0a0812 */ /* 0x000fc800078efcff */
[----:B------:R-:W-:-:S04]  /*17950*/  LOP3.LUT R10, R10, 0xfffffffd, RZ, 0xc0, !PT ;  /* 0xfffffffd0a0a7812 */ /* 0x000fc800078ec0ff */
[----:B------:R-:W-:-:S05]  /*17960*/  @P1 LOP3.LUT R10, R10, 0x2, RZ, 0xfc, !PT ;  /* 0x000000020a0a1812 */ /* 0x000fca00078efcff */
[----:B------:R0:W-:Y:S01]  /*17970*/  STL [R1], R10 ;  /* 0x0000000a01007387 */ /* 0x0001e20000100800 */
[----:B------:R-:W-:-:S04]  /*17980*/  IMAD.MOV R2, RZ, RZ, -R8 ;  /* 0x000000ffff027224 */ /* 0x000fc800078e0a08 */
[----:B------:R-:W-:Y:S01]  /*17990*/  IMAD R36, R9, R2, R36 ;  /* 0x0000000209247224 */ /* 0x000fe200078e0224 */
[----:B------:R-:W-:Y:S06]  /*179a0*/  BRA.DIV UR6, `(.L_x_14571) ;  /* 0x0000005a061c7947 */ /* 0x000fec000b800000 */
.L_x_14714:
[----:B------:R-:W-:Y:S01]  /*179b0*/  LOP3.LUT R3, R37, 0x2, RZ, 0xfc, !PT ;  /* 0x0000000225037812 */ /* 0x000fe200078efcff */
[----:B------:R-:W-:Y:S01]  /*179c0*/  IMAD.MOV.U32 R2, RZ, RZ, R10 ;  /* 0x000000ffff027224 */ /* 0x000fe200078e000a */
[----:B------:R-:W-:Y:S02]  /*179d0*/  SEL R7, RZ, 0x1, P0 ;  /* 0x00000001ff077807 */ /* 0x000fe40000000000 */
[----:B------:R-:W-:Y:S02]  /*179e0*/  ISETP.NE.AND P0, PT, R3, 0x3, PT ;  /* 0x000000030300780c */ /* 0x000fe40003f05270 */
[----:B------:R-:W-:Y:S02]  /*179f0*/  LOP3.LUT R2, R2, 0xffffffbf, RZ, 0xc0, !PT ;  /* 0xffffffbf02027812 */ /* 0x000fe400078ec0ff */
[----:B------:R-:W-:-:S09]  /*17a00*/  SHF.R.S32.HI R27, RZ, 0x1f, R18 ;  /* 0x0000001fff1b7819 */ /* 0x000fd20000011412 */
[----:B------:R-:W-:-:S05]  /*17a10*/  @P0 LOP3.LUT R2, R2, 0x40, RZ, 0xfc, !PT ;  /* 0x0000004002020812 */ /* 0x000fca00078efcff */
[----:B------:R1:W-:Y:S01]  /*17a20*/  STL [R1], R2 ;  /* 0x0000000201007387 */ /* 0x0003e20000100800 */
[----:B------:R-:W-:Y:S05]  /*17a30*/  @!P0 BRA `(.L_x_14572) ;  /* 0x0000000000048947 */ /* 0x000fea0003800000 */
[----:B------:R-:W-:Y:S01]  /*17a40*/  BPT.TRAP 0x1 ;  /* 0x000000040000795c */ /* 0x000fe20000300000 */
.L_x_14572:
[----:B------:R-:W-:Y:S01]  /*17a50*/  IMAD R32, R0, -0x60, R32 ;  /* 0xffffffa000207824 */ /* 0x000fe200078e0220 */
[----:B------:R-:W-:Y:S01]  /*17a60*/  LEA R31, R24, R22, 0x3 ;  /* 0x00000016181f7211 */ /* 0x000fe200078e18ff */
[----:B------:R-:W-:Y:S01]  /*17a70*/  BSSY B0, `(.L_x_14573) ;  /* 0x0000004000007945 */ /* 0x000fe20003800000 */
[----:B------:R-:W-:-:S04]  /*17a80*/  SHF.L.U32 R0, R25, 0x1f, RZ ;  /* 0x0000001f19007819 */ /* 0x000fc800000006ff */
[----:B------:R-:W2:Y:S02]  /*17a90*/  SYNCS.PHASECHK.TRANS64.TRYWAIT P0, [R31+URZ+0x22840], R0 ;  /* 0x022840001f0075a7 */ /* 0x000ea4000800017f */
[----:B--2---:R-:W-:Y:S05]  /*17aa0*/  @!P0 BRA `(.L_x_14574) ;  /* 0x0000005800108947 */ /* 0x004fea0003800000 */
.L_x_14715:
[----:B------:R-:W-:Y:S05]  /*17ab0*/  BSYNC B0 ;  /* 0x0000000000007941 */ /* 0x000fea0003800000 */
.L_x_14573:
[----:B-1----:R-:W3:Y:S01]  /*17ac0*/  LDL R2, [R1] ;  /* 0x0000000001027983 */ /* 0x002ee20000100800 */
[----:B--2---:R-:W-:Y:S01]  /*17ad0*/  SHF.R.S32.HI R0, RZ, 0x1f, R36 ;  /* 0x0000001fff007819 */ /* 0x004fe20000011424 */
[----:B------:R-:W-:Y:S01]  /*17ae0*/  ULDC.64 UR4, c[0x0][0x300] ;  /* 0x0000c00000047ab9 */ /* 0x000fe20000000a00 */
[----:B0----5:R-:W-:Y:S01]  /*17af0*/  SHF.R.S32.HI R4, RZ, 0x1f, R35 ;  /* 0x0000001fff047819 */ /* 0x021fe20000011423 */
[----:B------:R-:W0:Y:S02]  /*17b00*/  S2R R8, SR_TID.X ;  /* 0x0000000000087919 */ /* 0x000e240000002100 */
[----:B------:R1:W-:Y:S04]  /*17b10*/  STL [R1+0x28], R0 ;  /* 0x0000280001007387 */ /* 0x0003e80000100800 */
[----:B------:R2:W-:Y:S01]  /*17b20*/  STL [R1+0x2c], R4 ;  /* 0x00002c0401007387 */ /* 0x0005e20000100800 */
[----:B-1----:R-:W-:-:S04]  /*17b30*/  IMAD R0, R0, UR4, RZ ;  /* 0x0000000400007c24 */ /* 0x002fc8000f8e02ff */
[----:B------:R-:W-:Y:S01]  /*17b40*/  IMAD R0, R36, UR5, R0 ;  /* 0x0000000524007c24 */ /* 0x000fe2000f8e0200 */
[----:B0-----:R-:W-:-:S04]  /*17b50*/  SHF.L.U32 R8, R8, 0x3, RZ ;  /* 0x0000000308087819 */ /* 0x001fc800000006ff */
[----:B------:R-:W-:Y:S02]  /*17b60*/  LOP3.LUT R8, R8, 0x38, RZ, 0xc0, !PT ;  /* 0x0000003808087812 */ /* 0x000fe400078ec0ff */
[----:B---3--:R-:W-:Y:S01]  /*17b70*/  LOP3.LUT P2, RZ, R2, 0x1, RZ, 0xc0, !PT ;  /* 0x0000000102ff7812 */ /* 0x008fe2000784c0ff */
[----:B------:R-:W-:Y:S01]  /*17b80*/  IMAD.WIDE.U32 R2, R36, UR4, RZ ;  /* 0x0000000424027c25 */ /* 0x000fe2000f8e00ff */
[----:B------:R-:W-:-:S03]  /*17b90*/  ULDC.64 UR4, c[0x0][0x310] ;  /* 0x0000c40000047ab9 */ /* 0x000fc60000000a00 */
[----:B------:R-:W-:Y:S02]  /*17ba0*/  IMAD.IADD R3, R3, 0x1, R0 ;  /* 0x0000000103037824 */ /* 0x000fe400078e0200 */
[----:B------:R-:W-:Y:S02]  /*17bb0*/  IMAD R0, R4, UR4, RZ ;  /* 0x0000000404007c24 */ /* 0x000fe4000f8e02ff */
[----:B--2---:R-:W0:Y:S01]  /*17bc0*/  S2R R4, SR_TID.X ;  /* 0x0000000000047919 */ /* 0x004e220000002100 */
        /* <DEDUP_REMOVED lines=11> */
[----:B------:R-:W-:Y:S01]  /*17c80*/  LEA R0, P0, R2, UR4, 0x1 ;  /* 0x0000000402007c11 */ /* 0x000fe2000f8008ff */
[----:B------:R-:W-:Y:S02]  /*17c90*/  UMOV UR4, 0xffffffff ;  /* 0xffffffff00047882 */ /* 0x000fe40000000000 */
[----:B------:R-:W-:Y:S01]  /*17ca0*/  IMAD.IADD R32, R32, 0x1, -R5 ;  /* 0x0000000120207824 */ /* 0x000fe200078e0a05 */
[----:B------:R-:W-:Y:S01]  /*17cb0*/  LEA.HI.X R4, R2, UR5, R4, 0x1, P0 ;  /* 0x0000000502047c11 */ /* 0x000fe200080f0c04 */
        /* <DEDUP_REMOVED lines=55> */
.L_x_14729:
        /* <DEDUP_REMOVED lines=10> */
.L_x_14576:
        /* <DEDUP_REMOVED lines=11> */
.L_x_14577:
[----:B------:R1:W5:Y:S01]  /*18180*/  LDL R0, [R1] ;  /* 0x0000000001007983 */ /* 0x0003620000100800 */
[----:B------:R1:W-:Y:S03]  /*18190*/  SYNCS.ARRIVE.TRANS64.A1T0 RZ, [R31+URZ+0x22830], RZ ;  /* 0x022830ff1fff79a7 */ /* 0x0003e6000810003f */
[----:B------:R1:W5:Y:S04]  /*181a0*/  LDL.LU R4, [R1+0x18] ;  /* 0x0000180001047983 */ /* 0x0003680000300800 */
[----:B0-----:R1:W5:Y:S02]  /*181b0*/  LDL.LU R3, [R1+0x8] ;  /* 0x0000080001037983 */ /* 0x0013640000300800 */
[----:B------:R-:W-:Y:S05]  /*181c0*/  WARPSYNC.ALL ;  /* 0x0000000000007948 */ /* 0x000fea0003800000 */
[----:B------:R-:W-:Y:S01]  /*181d0*/  ULDC.64 UR4, c[0x0][0xa00] ;  /* 0x0002800000047ab9 */ /* 0x000fe20000000a00 */
[----:B------:R-:W-:Y:S01]  /*181e0*/  BSSY B6, `(.L_x_14578) ;  /* 0x000002b000067945 */ /* 0x000fe20003800000 */
[----:B------:R-:W-:Y:S01]  /*181f0*/  BAR.SYNC.DEFER_BLOCKING 0x8, 0x180 ;  /* 0x0206000000007b1d */ /* 0x000fe20000010000 */
[C---:B-----5:R-:W-:Y:S02]  /*18200*/  LOP3.LUT P0, RZ, R0.reuse, 0x4, RZ, 0xc0, !PT ;  /* 0x0000000400ff7812 */ /* 0x060fe4000780c0ff */
[----:B------:R-:W-:-:S02]  /*18210*/  LOP3.LUT P2, RZ, R0, 0x8, RZ, 0xc0, !PT ;  /* 0x0000000800ff7812 */ /* 0x000fc4000784c0ff */
[----:B------:R-:W-:Y:S02]  /*18220*/  SEL R2, RZ, 0x4, P0 ;  /* 0x00000004ff027807 */ /* 0x000fe40000000000 */
[----:B------:R-:W-:Y:S02]  /*18230*/  ISETP.NE.U32.AND P0, PT, RZ, UR4, PT ;  /* 0x00000004ff007c0c */ /* 0x000fe4000bf05070 */
[----:B------:R-:W-:Y:S02]  /*18240*/  LOP3.LUT P1, RZ, R0, 0x2, RZ, 0xc0, !PT ;  /* 0x0000000200ff7812 */ /* 0x000fe4000782c0ff */
[----:B------:R-:W-:Y:S01]  /*18250*/  ISETP.NE.AND.EX P0, PT, RZ, UR5, PT, P0 ;  /* 0x00000005ff007c0c */ /* 0x000fe2000bf05300 */
[----:B------:R-:W-:Y:S01]  /*18260*/  ULDC.64 UR4, c[0x0][0x298] ;  /* 0x0000a60000047ab9 */ /* 0x000fe20000000a00 */
[----:B------:R-:W-:Y:S02]  /*18270*/  SEL R0, RZ, 0x2, P2 ;  /* 0x00000002ff007807 */ /* 0x000fe40001000000 */
[----:B------:R-:W-:-:S02]  /*18280*/  SEL R5, R34, RZ, !P0 ;  /* 0x000000ff22057207 */ /* 0x000fc40004000000 */
[----:B------:R-:W-:Y:S02]  /*18290*/  IADD3 R0, R2, R0, R7 ;  /* 0x0000000002007210 */ /* 0x000fe40007ffe007 */
[----:B------:R-:W-:Y:S01]  /*182a0*/  SEL R34, RZ, 0x8, P1 ;  /* 0x00000008ff227807 */ /* 0x000fe20000800000 */
[----:B------:R0:W-:Y:S01]  /*182b0*/  STL [R1+0x20], R5 ;  /* 0x0000200501007387 */ /* 0x0001e20000100800 */
[----:B------:R-:W-:-:S03]  /*182c0*/  SEL R2, R4, RZ, !P0 ;  /* 0x000000ff04027207 */ /* 0x000fc60004000000 */
[----:B------:R-:W-:Y:S01]  /*182d0*/  IMAD.IADD R34, R0, 0x1, R34 ;  /* 0x0000000100227824 */ /* 0x000fe200078e0222 */
[----:B------:R-:W-:Y:S01]  /*182e0*/  SHF.R.S32.HI R0, RZ, 0x1f, R3 ;  /* 0x0000001fff007819 */ /* 0x000fe20000011403 */
[----:B------:R2:W-:Y:S04]  /*182f0*/  STL [R1+0x30], R2 ;  /* 0x0000300201007387 */ /* 0x0005e80000100800 */
[----:B------:R-:W-:Y:S02]  /*18300*/  IMAD R0, R0, UR4, RZ ;  /* 0x0000000400007c24 */ /* 0x000fe4000f8e02ff */
[----:B0-----:R-:W-:-:S04]  /*18310*/  IMAD.WIDE.U32 R4, R3, UR4, RZ ;  /* 0x0000000403047c25 */ /* 0x001fc8000f8e00ff */
[----:B------:R-:W-:Y:S01]  /*18320*/  IMAD R0, R3, UR5, R0 ;  /* 0x0000000503007c24 */ /* 0x000fe2000f8e0200 */
[----:B------:R0:W-:Y:S01]  /*18330*/  STL.64 [R1+0x18], R4 ;  /* 0x0000180401007387 */ /* 0x0001e20000100a00 */
[----:B--2---:R-:W-:-:S03]  /*18340*/  VIADD R2, R22, 0x18400 ;  /* 0x0001840016027836 */ /* 0x004fc60000000000 */
[----:B------:R-:W-:Y:S02]  /*18350*/  IADD3 R0, R5, R0, RZ ;  /* 0x0000000005007210 */ /* 0x000fe40007ffe0ff */
        /* <DEDUP_REMOVED lines=19> */
.L_x_14579:
[----:B------:R-:W-:Y:S05]  /*18490*/  BSYNC B6 ;  /* 0x0000000000067941 */ /* 0x000fea0003800000 */
.L_x_14578:
        /* <DEDUP_REMOVED lines=8> */
[----:B------:R-:W0:Y:S01]  /*18520*/  @P0 LDC R6, c[0x0][0x44c] ;  /* 0x00011300ff060b82 */ /* 0x000e220000000800 */
[----:B--2---:R-:W-:Y:S01]  /*18530*/  MOV R3, R0 ;  /* 0x0000000000037202 */ /* 0x004fe20000000f00 */
[----:B------:R-:W-:Y:S02]  /*18540*/  IMAD R0, R27, UR4, RZ ;  /* 0x000000041b007c24 */ /* 0x000fe4000f8e02ff */
        /* <DEDUP_REMOVED lines=10> */
[----:B------:R-:W-:Y:S02]  /*185f0*/  IMAD.IADD R3, R3, 0x1, R0 ;  /* 0x0000000103037824 */ /* 0x000fe400078e0200 */
[----:B------:R-:W4:Y:S01]  /*18600*/  @P0 LDC R0, c[0x0][0x450] ;  /* 0x00011400ff000b82 */ /* 0x000f220000000800 */
[----:B--2---:R-:W-:-:S04]  /*18610*/  LOP3.LUT R20, R20, 0x7f, RZ, 0xc0, !PT ;  /* 0x0000007f14147812 */ /* 0x004fc800078ec0ff */
[----:B------:R-:W-:Y:S02]  /*18620*/  SHF.R.U32.HI R21, RZ, 0x3, R20 ;  /* 0x00000003ff157819 */ /* 0x000fe40000011614 */
[----:B------:R-:W2:Y:S02]  /*18630*/  S2R R20, SR_TID.X ;  /* 0x0000000000147919 */ /* 0x000ea40000002100 */
[----:B--2---:R-:W-:-:S05]  /*18640*/  IMAD.SHL.U32 R20, R20, 0x10, RZ ;  /* 0x0000001014147824 */ /* 0x004fca00078e00ff */
[----:B------:R-:W-:-:S05]  /*18650*/  LOP3.LUT R20, R21, 0x70, R20, 0xf8, !PT ;  /* 0x0000007015147812 */ /* 0x000fca00078ef814 */
[----:B------:R-:W-:Y:S02]  /*18660*/  IMAD R5, R17, 0x80, R20 ;  /* 0x0000008011057824 */ /* 0x000fe400078e0214 */
[----:B------:R2:W5:Y:S02]  /*18670*/  LDL R20, [R1+0x10] ;  /* 0x0000100001147983 */ /* 0x0005640000100800 */
[----:B0-----:R-:W-:Y:S01]  /*18680*/  @P0 IMAD.HI.U32 R6, R5, R6, RZ ;  /* 0x0000000605060227 */ /* 0x001fe200078e00ff */
[----:B------:R-:W-:-:S04]  /*18690*/  MOV R4, R5 ;  /* 0x0000000500047202 */ /* 0x000fc80000000f00 */
[----:B----4-:R-:W-:Y:S01]  /*186a0*/  @P0 SHF.R.U32.HI R4, RZ, R0, R6 ;  /* 0x00000000ff040219 */ /* 0x010fe20000011606 */
        /* <DEDUP_REMOVED lines=28> */
[----:B------:R-:W2:Y:S02]  /*18870*/  SHFL.IDX PT, R2, R4, RZ, 0x181f ;  /* 0x00181fff04027589 */ /* 0x000ea400000e0000 */
[C---:B------:R-:W-:Y:S01]  /*18880*/  ISETP.GE.AND P0, PT, R17.reuse, R5, PT ;  /* 0x000000051100720c */ /* 0x040fe20003f06270 */
[----:B------:R-:W-:-:S12]  /*18890*/  VIADD R6, R17, 0x10 ;  /* 0x0000001011067836 */ /* 0x000fd80000000000 */
        /* <DEDUP_REMOVED lines=37> */
[----:B------:R-:W-:Y:S02]  /*18af0*/  ISETP.GE.AND P0, PT, R6, R5, PT ;  /* 0x000000050600720c */ /* 0x000fe40003f06270 */
[----:B------:R-:W-:Y:S01]  /*18b00*/  IADD3 R6, R17, 0x50, RZ ;  /* 0x0000005011067810 */ /* 0x000fe20007ffe0ff */
        /* <DEDUP_REMOVED lines=29> */
.L_x_14746:
        /* <DEDUP_REMOVED lines=10> */
.L_x_14581:
        /* <DEDUP_REMOVED lines=18> */
.L_x_14747:
[----:B------:R-:W-:Y:S05]  /*18ea0*/  BSYNC B0 ;  /* 0x0000000000007941 */ /* 0x000fea0003800000 */
.L_x_14582:
[----:B------:R-:W-:-:S04]  /*18eb0*/  LOP3.LUT R0, R37, 0x2, RZ, 0xfc, !PT ;  /* 0x0000000225007812 */ /* 0x000fc800078efcff */
[----:B------:R-:W-:-:S13]  /*18ec0*/  ISETP.NE.AND P0, PT, R0, 0x3, PT ;  /* 0x000000030000780c */ /* 0x000fda0003f05270 */
[----:B------:R-:W-:Y:S05]  /*18ed0*/  @!P0 BRA `(.L_x_14584) ;  /* 0x0000000000048947 */ /* 0x000fea0003800000 */
[----:B------:R-:W-:Y:S01]  /*18ee0*/  BPT.TRAP 0x1 ;  /* 0x000000040000795c */ /* 0x000fe20000300000 */
.L_x_14584:
[----:B------:R-:W-:Y:S01]  /*18ef0*/  SHF.L.U32 R0, R25, 0x1f, RZ ;  /* 0x0000001f19007819 */ /* 0x000fe200000006ff */
[----:B------:R-:W-:Y:S03]  /*18f00*/  BSSY B0, `(.L_x_14585) ;  /* 0x0000003000007945 */ /* 0x000fe60003800000 */
[----:B------:R-:W2:Y:S02]  /*18f10*/  SYNCS.PHASECHK.TRANS64.TRYWAIT P0, [R31+URZ+0x22860], R0 ;  /* 0x022860001f0075a7 */ /* 0x000ea4000800017f */
[----:B--2---:R-:W-:Y:S05]  /*18f20*/  @!P0 BRA `(.L_x_14586) ;  /* 0x0000005400bc8947 */ /* 0x004fea0003800000 */
.L_x_14748:
[----:B------:R-:W-:Y:S05]  /*18f30*/  BSYNC B0 ;  /* 0x0000000000007941 */ /* 0x000fea0003800000 */
.L_x_14585:
[----:B------:R-:W0:Y:S01]  /*18f40*/  LDL.LU R2, [R1+0x28] ;  /* 0x0000280001027983 */ /* 0x000e220000300800 */
[----:B------:R-:W-:-:S03]  /*18f50*/  ULDC.64 UR4, c[0x0][0x328] ;  /* 0x0000ca0000047ab9 */ /* 0x000fc60000000a00 */
[----:B------:R-:W2:Y:S01]  /*18f60*/  LDL.LU R4, [R1+0x2c] ;  /* 0x00002c0001047983 */ /* 0x000ea20000300800 */
[----:B0-----:R-:W-:-:S04]  /*18f70*/  IMAD R3, R2, UR4, RZ ;  /* 0x0000000402037c24 */ /* 0x001fc8000f8e02ff */
[C---:B------:R-:W-:Y:S02]  /*18f80*/  IMAD R5, R36.reuse, UR5, R3 ;  /* 0x0000000524057c24 */ /* 0x040fe4000f8e0203 */
[----:B------:R-:W-:Y:S01]  /*18f90*/  IMAD.WIDE.U32 R2, R36, UR4, RZ ;  /* 0x0000000424027c25 */ /* 0x000fe2000f8e00ff */
        /* <DEDUP_REMOVED lines=21> */
[----:B------:R-:W2:Y:S01]  /*190f0*/  SHFL.IDX PT, R14, R5, RZ, 0x181f ;  /* 0x00181fff050e7589 */ /* 0x000ea200000e0000 */
[----:B------:R-:W-:Y:S02]  /*19100*/  ISETP.NE.U32.AND P3, PT, R7, 0x1, PT ;  /* 0x000000010700780c */ /* 0x000fe40003f65070 */
[----:B------:R-:W-:Y:S01]  /*19110*/  LOP3.LUT P1, RZ, R34, 0x4, RZ, 0xc0, !PT ;  /* 0x0000000422ff7812 */ /* 0x000fe2000782c0ff */
[----:B------:R-:W3:Y:S03]  /*19120*/  SHFL.IDX PT, R3, R6, RZ, 0x181f ;  /* 0x00181fff06037589 */ /* 0x000ee600000e0000 */
[----:B------:R-:W-:Y:S01]  /*19130*/  ISETP.LT.OR P4, PT, R32, 0x1, !P1 ;  /* 0x000000012000780c */ /* 0x000fe20004f81670 */
        /* <DEDUP_REMOVED lines=16> */
[----:B--2---:R-:W0:Y:S02]  /*19240*/  SHFL.IDX PT, R3, R6, 0x1, 0x181f ;  /* 0x00381f0006037f89 */ /* 0x004e2400000e0000 */
[----:B0-----:R-:W-:Y:S02]  /*19250*/  IADD3.X R9, RZ, R3, RZ, P4, !PT ;  /* 0x00000003ff097210 */ /* 0x001fe400027fe4ff */
        /* <DEDUP_REMOVED lines=45> */
.L_x_14762:
        /* <DEDUP_REMOVED lines=15> */
.L_x_14588:
        /* <DEDUP_REMOVED lines=11> */
.L_x_14589:
[----:B------:R-:W2:Y:S01]  /*196d0*/  LDL R2, [R1+0x14] ;  /* 0x0000140001027983 */ /* 0x000ea20000100800 */
[----:B------:R0:W-:Y:S01]  /*196e0*/  SYNCS.ARRIVE.TRANS64.A1T0 RZ, [R31+URZ+0x22850], RZ ;  /* 0x022850ff1fff79a7 */ /* 0x0001e2000810003f */
[----:B------:R-:W-:Y:S01]  /*196f0*/  BSSY B0, `(.L_x_14590) ;  /* 0x00000e2000007945 */ /* 0x000fe20003800000 */
[----:B--2---:R-:W-:-:S13]  /*19700*/  ISETP.GE.AND P0, PT, R2, 0x2, PT ;  /* 0x000000020200780c */ /* 0x004fda0003f06270 */
[----:B0-----:R-:W-:Y:S05]  /*19710*/  @!P0 BRA `(.L_x_14591) ;  /* 0x0000000c007c8947 */ /* 0x001fea0003800000 */
[----:B------:R-:W-:-:S07]  /*19720*/  IADD3 R10, R2, -0x2, RZ ;  /* 0xfffffffe020a7810 */ /* 0x000fce0007ffe0ff */
.L_x_14604:
[----:B0-----:R-:W0:Y:S01]  /*19730*/  S2R R2, SR_TID.X ;  /* 0x0000000000027919 */ /* 0x001e220000002100 */
[----:B------:R-:W2:Y:S01]  /*19740*/  LDC R6, c[0x0][0x430] ;  /* 0x00010c00ff067b82 */ /* 0x000ea20000000800 */
[----:B------:R-:W-:Y:S01]  /*19750*/  IMAD R7, R10, 0x60, R30 ;  /* 0x000000600a077824 */ /* 0x000fe200078e021e */
[----:B------:R-:W-:Y:S01]  /*19760*/  LOP3.LUT R12, R37, 0x2, RZ, 0xfc, !PT ;  /* 0x00000002250c7812 */ /* 0x000fe200078efcff */
[----:B---34-:R-:W3:Y:S01]  /*19770*/  S2R R4, SR_TID.X ;  /* 0x0000000000047919 */ /* 0x018ee20000002100 */
[----:B------:R-:W-:Y:S01]  /*19780*/  VIADD R24, R24, 0x1 ;  /* 0x0000000118187836 */ /* 0x000fe20000000000 */
[----:B--2---:R-:W-:Y:S02]  /*19790*/  ISETP.NE.AND P0, PT, R6, 0x1, PT ;  /* 0x000000010600780c */ /* 0x004fe40003f05270 */
[----:B0-----:R-:W-:Y:S01]  /*197a0*/  LOP3.LUT R2, R2, 0x7f, RZ, 0xc0, !PT ;  /* 0x0000007f02027812 */ /* 0x001fe200078ec0ff */
[----:B---3--:R-:W-:-:S03]  /*197b0*/  IMAD.SHL.U32 R4, R4, 0x10, RZ ;  /* 0x0000001004047824 */ /* 0x008fc600078e00ff */
[----:B------:R-:W-:-:S07]  /*197c0*/  SHF.R.U32.HI R2, RZ, 0x3, R2 ;  /* 0x00000003ff027819 */ /* 0x000fce0000011602 */
[----:B------:R-:W0:Y:S01]  /*197d0*/  @P0 LDC R3, c[0x0][0x438] ;  /* 0x00010e00ff030b82 */ /* 0x000e220000000800 */
[----:B------:R-:W-:-:S04]  /*197e0*/  LOP3.LUT R4, R2, 0x70, R4, 0xf8, !PT ;  /* 0x0000007002047812 */ /* 0x000fc800078ef804 */
[----:B------:R-:W-:-:S03]  /*197f0*/  ISETP.GT.U32.AND P1, PT, R4, 0x5f, PT ;  /* 0x0000005f0400780c */ /* 0x000fc60003f24070 */
[----:B------:R-:W2:Y:S01]  /*19800*/  @P0 LDC R2, c[0x0][0x434] ;  /* 0x00010d00ff020b82 */ /* 0x000ea20000000800 */
[----:B------:R-:W-:-:S04]  /*19810*/  IMAD.IADD R7, R4, 0x1, R7 ;  /* 0x0000000104077824 */ /* 0x000fc800078e0207 */
[----:B------:R-:W-:-:S05]  /*19820*/  IMAD.MOV.U32 R11, RZ, RZ, R7 ;  /* 0x000000ffff0b7224 */ /* 0x000fca00078e0007 */
[----:B------:R-:W3:Y:S08]  /*19830*/  @!P1 LDC.64 R4, c[0x0][0x428] ;  /* 0x00010a00ff049b82 */ /* 0x000ef00000000a00 */
[----:B------:R-:W4:Y:S01]  /*19840*/  @!P1 LDC.64 R8, c[0x0][0x418] ;  /* 0x00010600ff089b82 */ /* 0x000f220000000a00 */
[----:B--2---:R-:W-:-:S05]  /*19850*/  @P0 IMAD.HI.U32 R2, R7, R2, RZ ;  /* 0x0000000207020227 */ /* 0x004fca00078e00ff */
[----:B0-----:R-:W-:-:S04]  /*19860*/  @P0 SHF.R.U32.HI R11, RZ, R3, R2 ;  /* 0x00000003ff0b0219 */ /* 0x001fc80000011602 */
[--C-:B------:R-:W-:Y:S01]  /*19870*/  @!P1 SHF.R.S32.HI R3, RZ, 0x1f, R11.reuse ;  /* 0x0000001fff039819 */ /* 0x100fe2000001140b */
[----:B------:R-:W-:-:S04]  /*19880*/  @!P1 IMAD.MOV.U32 R2, RZ, RZ, R11 ;  /* 0x000000ffff029224 */ /* 0x000fc800078e000b */
[----:B---3--:R-:W-:-:S04]  /*19890*/  @!P1 IMAD.WIDE.U32 R2, R28, R4, R2 ;  /* 0x000000041c029225 */ /* 0x008fc800078e0002 */
[----:B------:R-:W-:Y:S01]  /*198a0*/  @!P1 IMAD R4, R33, R4, RZ ;  /* 0x0000000421049224 */ /* 0x000fe200078e02ff */
[----:B----4-:R-:W-:-:S03]  /*198b0*/  @!P1 LEA R8, P0, R2, R8, 0x2 ;  /* 0x0000000802089211 */ /* 0x010fc600078010ff */
[----:B------:R-:W-:-:S05]  /*198c0*/  @!P1 IMAD R5, R28, R5, R4 ;  /* 0x000000051c059224 */ /* 0x000fca00078e0204 */
[----:B------:R-:W-:Y:S01]  /*198d0*/  @!P1 IADD3 R3, R5, R3, RZ ;  /* 0x0000000305039210 */ /* 0x000fe20007ffe0ff */
        /* <DEDUP_REMOVED lines=10> */
[----:B------:R-:W-:Y:S01]  /*19980*/  LOP3.LUT R25, R25, R2, RZ, 0x3c, !PT ;  /* 0x0000000219197212 */ /* 0x000fe200078e3cff */
[----:B------:R-:W-:Y:S01]  /*19990*/  IMAD.MOV.U32 R2, RZ, RZ, R10 ;  /* 0x000000ffff027224 */ /* 0x000fe200078e000a */
[----:B------:R-:W-:-:S04]  /*199a0*/  IADD3 R10, R10, -0x1, RZ ;  /* 0xffffffff0a0a7810 */ /* 0x000fc80007ffe0ff */
[----:B------:R-:W-:Y:S01]  /*199b0*/  ISETP.GT.AND P2, PT, R2, RZ, PT ;  /* 0x000000ff0200720c */ /* 0x000fe20003f44270 */
[----:B0-----:R-:W-:-:S12]  /*199c0*/  @!P1 BRA `(.L_x_14592) ;  /* 0x0000000000049947 */ /* 0x001fd80003800000 */
[----:B------:R-:W-:Y:S01]  /*199d0*/  BPT.TRAP 0x1 ;  /* 0x000000040000795c */ /* 0x000fe20000300000 */
.L_x_14592:
[----:B------:R-:W-:Y:S01]  /*199e0*/  IMAD R4, R24, 0x8, R22 ;  /* 0x0000000818047824 */ /* 0x000fe200078e0216 */
[----:B------:R-:W-:Y:S01]  /*199f0*/  SHF.L.U32 R21, R25, 0x1f, RZ ;  /* 0x0000001f19157819 */ /* 0x000fe200000006ff */
[----:B------:R-:W-:Y:S01]  /*19a00*/  BSSY B1, `(.L_x_14593) ;  /* 0x0000004000017945 */ /* 0x000fe20003800000 */
[----:B------:R-:W-:Y:S02]  /*19a10*/  SHF.R.S32.HI R17, RZ, 0x1f, R6 ;  /* 0x0000001fff117819 */ /* 0x000fe40000011406 */
[----:B------:R-:W0:Y:S02]  /*19a20*/  SYNCS.PHASECHK.TRANS64.TRYWAIT P0, [R4+URZ+0x22840], R21 ;  /* 0x02284015040075a7 */ /* 0x000e24000800017f */
[----:B0-----:R-:W-:Y:S05]  /*19a30*/  @!P0 BRA `(.L_x_14594) ;  /* 0x0000005400548947 */ /* 0x001fea0003800000 */
.L_x_14763:
[----:B------:R-:W-:Y:S05]  /*19a40*/  BSYNC B1 ;  /* 0x0000000000017941 */ /* 0x000fea0003800000 */
.L_x_14593:
[----:B------:R-:W2:Y:S01]  /*19a50*/  LDL R2, [R1] ;  /* 0x0000000001027983 */ /* 0x000ea20000100800 */
[----:B------:R-:W-:Y:S01]  /*19a60*/  ULDC.64 UR4, c[0x0][0x300] ;  /* 0x0000c00000047ab9 */ /* 0x000fe20000000a00 */
[----:B-----5:R-:W-:Y:S01]  /*19a70*/  SHF.R.S32.HI R20, RZ, 0x1f, R5 ;  /* 0x0000001fff147819 */ /* 0x020fe20000011405 */
[----:B------:R-:W-:Y:S02]  /*19a80*/  IMAD R3, R17, UR4, RZ ;  /* 0x0000000411037c24 */ /* 0x000fe4000f8e02ff */
[----:B------:R-:W-:Y:S02]  /*19a90*/  IMAD R8, R24, 0x1800, R29 ;  /* 0x0000180018087824 */ /* 0x000fe400078e021d */
[----:B------:R-:W-:Y:S01]  /*19aa0*/  IMAD R7, R6, UR5, R3 ;  /* 0x0000000506077c24 */ /* 0x000fe2000f8e0203 */
[----:B--2---:R-:W-:Y:S01]  /*19ab0*/  LOP3.LUT P1, RZ, R2, 0x1, RZ, 0xc0, !PT ;  /* 0x0000000102ff7812 */ /* 0x004fe2000782c0ff */
        /* <DEDUP_REMOVED lines=17> */
[----:B------:R-:W2:Y:S01]  /*19bd0*/  SHFL.IDX PT, R2, R7, RZ, 0x181f ;  /* 0x00181fff07027589 */ /* 0x000ea200000e0000 */
[----:B------:R-:W-:-:S03]  /*19be0*/  IMAD R8, R8, 0x2, R22 ;  /* 0x0000000208087824 */ /* 0x000fc600078e0216 */
[----:B------:R-:W3:Y:S01]  /*19bf0*/  SHFL.IDX PT, R3, R9, RZ, 0x181f ;  /* 0x00181fff09037589 */ /* 0x000ee200000e0000 */
[----:B--2---:R-:W-:-:S04]  /*19c00*/  IADD3 R2, P0, R2, R0, RZ ;  /* 0x0000000002027210 */ /* 0x004fc80007f1e0ff */
[----:B---3--:R-:W-:-:S05]  /*19c10*/  IADD3.X R3, RZ, R3, RZ, P0, !PT ;  /* 0x00000003ff037210 */ /* 0x008fca00007fe4ff */
        /* <DEDUP_REMOVED lines=20> */
[----:B--2---:R-:W-:-:S04]  /*19d60*/  IADD3 R2, P0, R2, R0, RZ ;  /* 0x0000000002027210 */ /* 0x004fc80007f1e0ff */
[----:B---3--:R-:W-:-:S05]  /*19d70*/  IADD3.X R3, RZ, R3, RZ, P0, !PT ;  /* 0x00000003ff037210 */ /* 0x008fca00007fe4ff */
[----:B------:R2:W-:Y:S04]  /*19d80*/  LDGSTS.E.BYPASS.LTC128B.128 [R8+0x1e400], desc[UR40][R2.64], !P1 ;  /* 0x1e40000002087fae */ /* 0x0005e8000c901d68 */
[----:B--2-4-:R2:W3:Y:S02]  /*19d90*/  SHFL.IDX PT, R2, R7, 0x5, 0x181f ;  /* 0x00b81f0007027f89 */ /* 0x0144e400000e0000 */
.L_x_14777:
        /* <DEDUP_REMOVED lines=8> */
.L_x_14596:
        /* <DEDUP_REMOVED lines=11> */
.L_x_14597:
[----:B------:R3:W-:Y:S01]  /*19ed0*/  SYNCS.ARRIVE.TRANS64.A1T0 RZ, [R4+URZ+0x22830], RZ ;  /* 0x022830ff04ff79a7 */ /* 0x0007e2000810003f */
[----:B------:R-:W-:Y:S05]  /*19ee0*/  @!P3 BRA `(.L_x_14598) ;  /* 0x000000000004b947 */ /* 0x000fea0003800000 */
[----:B------:R-:W-:Y:S01]  /*19ef0*/  BPT.TRAP 0x1 ;  /* 0x000000040000795c */ /* 0x000fe20000300000 */
.L_x_14598:
[----:B------:R-:W4:Y:S01]  /*19f00*/  SYNCS.PHASECHK.TRANS64.TRYWAIT P0, [R4+URZ+0x22860], R21 ;  /* 0x02286015040075a7 */ /* 0x000f22000800017f */
[----:B------:R-:W-:Y:S04]  /*19f10*/  BSSY B1, `(.L_x_14599) ;  /* 0x0000002000017945 */ /* 0x000fe80003800000 */
[----:B----4-:R-:W-:Y:S05]  /*19f20*/  @!P0 BRA `(.L_x_14600) ;  /* 0x0000005400d08947 */ /* 0x010fea0003800000 */
.L_x_14778:
[----:B------:R-:W-:Y:S05]  /*19f30*/  BSYNC B1 ;  /* 0x0000000000017941 */ /* 0x000fea0003800000 */
.L_x_14599:
[----:B------:R-:W5:Y:S01]  /*19f40*/  LDL R2, [R1] ;  /* 0x0000000001027983 */ /* 0x000f620000100800 */
[----:B------:R-:W-:Y:S02]  /*19f50*/  ULDC.64 UR4, c[0x0][0x328] ;  /* 0x0000ca0000047ab9 */ /* 0x000fe40000000a00 */
[----:B------:R-:W-:-:S04]  /*19f60*/  IMAD R17, R17, UR4, RZ ;  /* 0x0000000411117c24 */ /* 0x000fc8000f8e02ff */
[----:B------:R-:W-:Y:S01]  /*19f70*/  IMAD R17, R6, UR5, R17 ;  /* 0x0000000506117c24 */ /* 0x000fe2000f8e0211 */
[C---:B-----5:R-:W-:Y:S02]  /*19f80*/  LOP3.LUT P5, RZ, R2.reuse, 0x10, RZ, 0xc0, !PT ;  /* 0x0000001002ff7812 */ /* 0x060fe400078ac0ff */
[C---:B------:R-:W-:Y:S02]  /*19f90*/  LOP3.LUT P4, RZ, R2.reuse, 0x8, RZ, 0xc0, !PT ;  /* 0x0000000802ff7812 */ /* 0x040fe4000788c0ff */
[C---:B------:R-:W-:Y:S02]  /*19fa0*/  LOP3.LUT P3, RZ, R2.reuse, 0x4, RZ, 0xc0, !PT ;  /* 0x0000000402ff7812 */ /* 0x040fe4000786c0ff */
[----:B------:R-:W-:Y:S01]  /*19fb0*/  LOP3.LUT P1, RZ, R2, 0x2, RZ, 0xc0, !PT ;  /* 0x0000000202ff7812 */ /* 0x000fe2000782c0ff */
[----:B------:R-:W-:Y:S01]  /*19fc0*/  IMAD.WIDE.U32 R2, R6, UR4, RZ ;  /* 0x0000000406027c25 */ /* 0x000fe2000f8e00ff */
[----:B------:R-:W-:-:S03]  /*19fd0*/  ULDC.64 UR4, c[0x0][0x338] ;  /* 0x0000ce0000047ab9 */ /* 0x000fc60000000a00 */
[----:B------:R-:W-:Y:S02]  /*19fe0*/  IMAD.IADD R3, R3, 0x1, R17 ;  /* 0x0000000103037824 */ /* 0x000fe400078e0211 */
[----:B------:R-:W-:Y:S02]  /*19ff0*/  IMAD R20, R20, UR4, RZ ;  /* 0x0000000414147c24 */ /* 0x000fe4000f8e02ff */
[----:B------:R-:W-:-:S04]  /*1a000*/  IMAD.WIDE.U32 R2, R5, UR4, R2 ;  /* 0x0000000405027c25 */ /* 0x000fc8000f8e0002 */
[----:B--2---:R-:W-:Y:S01]  /*1a010*/  IMAD R7, R5, UR5, R20 ;  /* 0x0000000505077c24 */ /* 0x004fe2000f8e0214 */
        /* <DEDUP_REMOVED lines=14> */
[----:B------:R-:W5:Y:S04]  /*1a100*/  SHFL.IDX PT, R3, R7, RZ, 0x181f ;  /* 0x00181fff07037589 */ /* 0x000f6800000e0000 */
[----:B------:R-:W-:Y:S01]  /*1a110*/  SHFL.IDX PT, R8, R7, 0x1, 0x181f ;  /* 0x00381f0007087f89 */ /* 0x000fe200000e0000 */
[----:B--2---:R-:W-:-:S03]  /*1a120*/  IADD3 R2, P0, R14, R0, RZ ;  /* 0x000000000e027210 */ /* 0x004fc60007f1e0ff */
[----:B------:R-:W2:Y:S01]  /*1a130*/  SHFL.IDX PT, R14, R5, 0x1, 0x181f ;  /* 0x00381f00050e7f89 */ /* 0x000ea200000e0000 */
[----:B-----5:R-:W-:-:S05]  /*1a140*/  IADD3.X R3, RZ, R3, RZ, P0, !PT ;  /* 0x00000003ff037210 */ /* 0x020fca00007fe4ff */
[----:B------:R-:W-:Y:S04]  /*1a150*/  LDGSTS.E.BYPASS.LTC128B.128 [R6+0x400], desc[UR40][R2.64], !P5 ;  /* 0x0040000002067fae */ /* 0x000fe8000e901d68 */
[----:B------:R-:W-:Y:S04]  /*1a160*/  LDGSTS.E.BYPASS.LTC128B.128 [R6+0x3400], desc[UR40][R2.64+0x80], !P4 ;  /* 0x0340008002067fae */ /* 0x000fe8000e101d68 */
[----:B------:R-:W-:Y:S04]  /*1a170*/  LDGSTS.E.BYPASS.LTC128B.128 [R6+0x6400], desc[UR40][R2.64+0x100], !P3 ;  /* 0x0640010002067fae */ /* 0x000fe8000d901d68 */
[----:B------:R2:W-:Y:S02]  /*1a180*/  LDGSTS.E.BYPASS.LTC128B.128 [R6+0x9400], desc[UR40][R2.64+0x180], !P1 ;  /* 0x0940018002067fae */ /* 0x0005e4000c901d68 */
[----:B--2---:R-:W-:-:S02]  /*1a190*/  IADD3 R2, P0, R14, R0, RZ ;  /* 0x000000000e027210 */ /* 0x004fc40007f1e0ff */
[----:B------:R-:W2:Y:S03]  /*1a1a0*/  SHFL.IDX PT, R14, R5, 0x2, 0x181f ;  /* 0x00581f00050e7f89 */ /* 0x000ea600000e0000 */
[----:B------:R-:W-:Y:S02]  /*1a1b0*/  IMAD.X R3, RZ, RZ, R8, P0 ;  /* 0x000000ffff037224 */ /* 0x000fe400000e0608 */
[----:B------:R-:W5:Y:S04]  /*1a1c0*/  SHFL.IDX PT, R8, R7, 0x2, 0x181f ;  /* 0x00581f0007087f89 */ /* 0x000f6800000e0000 */
[----:B------:R-:W-:Y:S04]  /*1a1d0*/  LDGSTS.E.BYPASS.LTC128B.128 [R6+0xc00], desc[UR40][R2.64], !P5 ;  /* 0x00c0000002067fae */ /* 0x000fe8000e901d68 */
[----:B------:R-:W-:Y:S04]  /*1a1e0*/  LDGSTS.E.BYPASS.LTC128B.128 [R6+0x3c00], desc[UR40][R2.64+0x80], !P4 ;  /* 0x03c0008002067fae */ /* 0x000fe8000e101d68 */
[----:B------:R-:W-:Y:S04]  /*1a1f0*/  LDGSTS.E.BYPASS.LTC128B.128 [R6+0x6c00], desc[UR40][R2.64+0x100], !P3 ;  /* 0x06c0010002067fae */ /* 0x000fe8000d901d68 */
[----:B------:R2:W-:Y:S02]  /*1a200*/  LDGSTS.E.BYPASS.LTC128B.128 [R6+0x9c00], desc[UR40][R2.64+0x180], !P1 ;  /* 0x09c0018002067fae */ /* 0x0005e4000c901d68 */
[----:B--2---:R-:W-:-:S02]  /*1a210*/  IADD3 R2, P0, R14, R0, RZ ;  /* 0x000000000e027210 */ /* 0x004fc40007f1e0ff */
[----:B------:R-:W2:Y:S03]  /*1a220*/  SHFL.IDX PT, R14, R5, 0x3, 0x181f ;  /* 0x00781f00050e7f89 */ /* 0x000ea600000e0000 */
[----:B-----5:R-:W-:Y:S02]  /*1a230*/  IMAD.X R3, RZ, RZ, R8, P0 ;  /* 0x000000ffff037224 */ /* 0x020fe400000e0608 */
        /* <DEDUP_REMOVED lines=14> */
[----:B------:R2:W0:Y:S02]  /*1a320*/  SHFL.IDX PT, R14, R5, 0x5, 0x181f ;  /* 0x00b81f00050e7f89 */ /* 0x00042400000e0000 */
[----:B-----5:R-:W-:Y:S02]  /*1a330*/  IADD3.X R3, RZ, R8, RZ, P0, !PT ;  /* 0x00000008ff037210 */ /* 0x020fe400007fe4ff */
[----:B------:R2:W0:Y:S04]  /*1a340*/  SHFL.IDX PT, R8, R7, 0x5, 0x181f ;  /* 0x00b81f0007087f89 */ /* 0x00042800000e0000 */
[----:B------:R2:W-:Y:S04]  /*1a350*/  LDGSTS.E.BYPASS.LTC128B.128 [R6+0x2400], desc[UR40][R2.64], !P5 ;  /* 0x0240000002067fae */ /* 0x0005e8000e901d68 */
[----:B------:R2:W-:Y:S04]  /*1a360*/  LDGSTS.E.BYPASS.LTC128B.128 [R6+0x5400], desc[UR40][R2.64+0x80], !P4 ;  /* 0x0540008002067fae */ /* 0x0005e8000e101d68 */
[----:B------:R2:W-:Y:S04]  /*1a370*/  LDGSTS.E.BYPASS.LTC128B.128 [R6+0x8400], desc[UR40][R2.64+0x100], !P3 ;  /* 0x0840010002067fae */ /* 0x0005e8000d901d68 */
[----:B------:R2:W-:Y:S02]  /*1a380*/  LDGSTS.E.BYPASS.LTC128B.128 [R6+0xb400], desc[UR40][R2.64+0x180], !P1 ;  /* 0x0b40018002067fae */ /* 0x0005e4000c901d68 */
.L_x_14792:
        /* <DEDUP_REMOVED lines=11> */
.L_x_14602:
        /* <DEDUP_REMOVED lines=11> */
.L_x_14603:
[----:B------:R0:W-:Y:S01]  /*1a4f0*/  SYNCS.ARRIVE.TRANS64.A1T0 RZ, [R4+URZ+0x22850], RZ ;  /* 0x022850ff04ff79a7 */ /* 0x0001e2000810003f */
[----:B------:R-:W-:Y:S05]  /*1a500*/  @P2 BRA `(.L_x_14604) ;  /* 0xfffffff000882947 */ /* 0x000fea000383ffff */
.L_x_14591:
[----:B------:R-:W-:Y:S05]  /*1a510*/  BSYNC B0 ;  /* 0x0000000000007941 */ /* 0x000fea0003800000 */
.L_x_14590:
[----:B------:R-:W2:Y:S01]  /*1a520*/  S2R R2, SR_TID.X ;  /* 0x0000000000027919 */ /* 0x000ea20000002100 */
[----:B------:R-:W-:Y:S01]  /*1a530*/  VIADD R24, R24, 0x1 ;  /* 0x0000000118187836 */ /* 0x000fe20000000000 */
[----:B------:R-:W-:Y:S04]  /*1a540*/  BSSY B0, `(.L_x_14605) ;  /* 0x0000013000007945 */ /* 0x000fe80003800000 */
[----:B------:R-:W-:-:S04]  /*1a550*/  ISETP.NE.AND P0, PT, R24, 0x2, PT ;  /* 0x000000021800780c */ /* 0x000fc80003f05270 */
[----:B------:R-:W-:-:S04]  /*1a560*/  SEL R0, RZ, 0x1, P0 ;  /* 0x00000001ff007807 */ /* 0x000fc80000000000 */
[----:B------:R-:W-:Y:S02]  /*1a570*/  LOP3.LUT R25, R25, R0, RZ, 0x3c, !PT ;  /* 0x0000000019197212 */ /* 0x000fe400078e3cff */
[----:B--2---:R-:W-:-:S04]  /*1a580*/  LOP3.LUT R2, R2, 0x7f, RZ, 0xc0, !PT ;  /* 0x0000007f02027812 */ /* 0x004fc800078ec0ff */
[----:B------:R-:W-:-:S13]  /*1a590*/  ISETP.NE.AND P1, PT, R2, RZ, PT ;  /* 0x000000ff0200720c */ /* 0x000fda0003f25270 */
[----:B------:R-:W-:Y:S05]  /*1a5a0*/  @P1 BRA `(.L_x_14606) ;  /* 0x0000000000301947 */ /* 0x000fea0003800000 */
[----:B------:R-:W2:Y:S01]  /*1a5b0*/  S2R R5, SR_LANEID ;  /* 0x0000000000057919 */ /* 0x000ea20000000000 */
[----:B------:R-:W-:Y:S01]  /*1a5c0*/  VOTEU.ANY UR4, UPT, PT ;  /* 0x0000000000047886 */ /* 0x000fe200038e0100 */
[----:B------:R-:W5:Y:S01]  /*1a5d0*/  LDC.64 R2, c[0x0][0xc60] ;  /* 0x00031800ff027b82 */ /* 0x000f620000000a00 */
[----:B------:R-:W2:Y:S02]  /*1a5e0*/  FLO.U32 R0, UR4 ;  /* 0x0000000400007d00 */ /* 0x000ea400080e0000 */
[----:B--2---:R-:W-:-:S06]  /*1a5f0*/  ISETP.EQ.U32.AND P1, PT, R0, R5, PT ;  /* 0x000000050000720c */ /* 0x004fcc0003f22070 */
[----:B------:R-:W5:Y:S07]  /*1a600*/  POPC R5, UR4 ;  /* 0x0000000400057d09 */ /* 0x000f6e0008000000 */
[----:B-----5:R-:W2:Y:S01]  /*1a610*/  @P1 ATOMG.E.ADD.STRONG.GPU PT, R3, desc[UR40][R2.64], R5 ;  /* 0x00000005020319a8 */ /* 0x020ea200081ee1e8 */
[----:B0--34-:R-:W0:Y:S02]  /*1a620*/  S2R R4, SR_LTMASK ;  /* 0x0000000000047919 */ /* 0x019e240000003900 */
[----:B0-----:R-:W-:-:S04]  /*1a630*/  LOP3.LUT R4, R4, UR4, RZ, 0xc0, !PT ;  /* 0x0000000404047c12 */ /* 0x001fc8000f8ec0ff */
[----:B------:R-:W0:Y:S01]  /*1a640*/  POPC R7, R4 ;  /* 0x0000000400077309 */ /* 0x000e220000000000 */
[----:B--2---:R-:W0:Y:S02]  /*1a650*/  SHFL.IDX PT, R0, R3, R0, 0x1f ;  /* 0x00001f0003007589 */ /* 0x004e2400000e0000 */
[----:B0-----:R-:W-:-:S07]  /*1a660*/  IADD3 R16, R0, UR36, R7 ;  /* 0x0000002400107c10 */ /* 0x001fce000fffe007 */
.L_x_14606:
[----:B------:R-:W-:Y:S05]  /*1a670*/  BSYNC B0 ;  /* 0x0000000000007941 */ /* 0x000fea0003800000 */
.L_x_14605:
[----:B------:R-:W-:-:S07]  /*1a680*/  SEL R24, R24, RZ, P0 ;  /* 0x000000ff18187207 */ /* 0x000fce0000000000 */
.L_x_14565:
[----:B------:R-:W-:Y:S05]  /*1a690*/  BSYNC B7 ;  /* 0x0000000000077941 */ /* 0x000fea0003800000 */
.L_x_14563:
[----:B------:R-:W2:Y:S02]  /*1a6a0*/  LDL R0, [R1] ;  /* 0x0000000001007983 */ /* 0x000ea40000100800 */
[----:B--2---:R-:W-:-:S13]  /*1a6b0*/  LOP3.LUT P0, RZ, R0, 0x80, RZ, 0xc0, !PT ;  /* 0x0000008000ff7812 */ /* 0x004fda000780c0ff */
[----:B------:R-:W-:Y:S05]  /*1a6c0*/  @!P0 BRA `(.L_x_14607) ;  /* 0x0000000000248947 */ /* 0x000fea0003800000 */
[----:B------:R-:W-:Y:S05]  /*1a6d0*/  WARPSYNC.ALL ;  /* 0x0000000000007948 */ /* 0x000fea0003800000 */
[----:B------:R-:W2:Y:S08]  /*1a6e0*/  S2UR UR5, SR_CgaCtaId ;  /* 0x00000000000579c3 */ /* 0x000eb00000008800 */
[----:B------:R-:W-:Y:S06]  /*1a6f0*/  BAR.SYNC.DEFER_BLOCKING 0x5, 0x180 ;  /* 0x0146000000007b1d */ /* 0x000fec0000010000 */
[----:B------:R-:W-:-:S02]  /*1a700*/  UMOV UR4, 0x400 ;  /* 0x0000040000047882 */ /* 0x000fc40000000000 */
[----:B--2---:R-:W-:-:S06]  /*1a710*/  ULEA UR4, UR5, UR4, 0x18 ;  /* 0x0000000405047291 */ /* 0x004fcc000f8ec03f */
[----:B------:R-:W-:-:S05]  /*1a720*/  IMAD.U32 R22, RZ, RZ, UR4 ;  /* 0x00000004ff167e24 */ /* 0x000fca000f8e00ff */
[----:B------:R2:W0:Y:S01]  /*1a730*/  LDS.128 R16, [R22+0x228d0] ;  /* 0x0228d00016107984 */ /* 0x0004220000000c00 */
[----:B------:R-:W-:Y:S06]  /*1a740*/  BAR.ARV 0x4, 0x180 ;  /* 0x0106000000007b1d */ /* 0x000fec0000002000 */
[----:B------:R-:W-:Y:S05]  /*1a750*/  BRA `(.L_x_14608) ;  /* 0x0000000800cc7947 */ /* 0x000fea0003800000 */
.L_x_14607:
        /* <DEDUP_REMOVED lines=11> */
[----:B------:R-:W-:Y:S02]  /*1a810*/  MOV R17, RZ ;  /* 0x000000ff00117202 */ /* 0x000fe40000000f00 */
[C---:B------:R-:W-:Y:S01]  /*1a820*/  ISETP.GE.U32.AND P2, PT, R8.reuse, 0x2, PT ;  /* 0x000000020800780c */ /* 0x040fe20003f46070 */
[----:B------:R-:W-:Y:S01]  /*1a830*/  SHFL.IDX PT, R0, R16, RZ, 0x1f ;  /* 0x00001fff10007589 */ /* 0x000fe200000e0000 */
[C---:B------:R-:W-:Y:S02]  /*1a840*/  ISETP.GE.U32.AND P3, PT, R8.reuse, 0x4, PT ;  /* 0x000000040800780c */ /* 0x040fe40003f66070 */
[C---:B------:R-:W-:Y:S02]  /*1a850*/  ISETP.GE.U32.AND P4, PT, R8.reuse, 0x8, PT ;  /* 0x000000080800780c */ /* 0x040fe40003f86070 */
[C---:B------:R-:W-:Y:S01]  /*1a860*/  ISETP.GE.U32.AND P5, PT, R8.reuse, 0x10, PT ;  /* 0x000000100800780c */ /* 0x040fe20003fa6070 */
[----:B--2---:R-:W-:Y:S01]  /*1a870*/  @!P1 IMAD.MOV.U32 R17, RZ, RZ, R2 ;  /* 0x000000ffff119224 */ /* 0x004fe200078e0002 */
[----:B------:R-:W-:-:S04]  /*1a880*/  ISETP.NE.AND P1, PT, R8, RZ, PT ;  /* 0x000000ff0800720c */ /* 0x000fc80003f25270 */
[----:B------:R-:W0:Y:S02]  /*1a890*/  SHFL.UP PT, R14, R17, 0x1, RZ ;  /* 0x04200000110e7989 */ /* 0x000e2400000e00ff */
[----:B0--34-:R-:W-:-:S05]  /*1a8a0*/  SEL R4, R14, RZ, P1 ;  /* 0x000000ff0e047207 */ /* 0x019fca0000800000 */
[----:B------:R-:W-:-:S05]  /*1a8b0*/  IMAD.IADD R4, R17, 0x1, R4 ;  /* 0x0000000111047824 */ /* 0x000fca00078e0204 */
[----:B------:R-:W0:Y:S02]  /*1a8c0*/  SHFL.UP PT, R14, R4, 0x2, RZ ;  /* 0x04400000040e7989 */ /* 0x000e2400000e00ff */
[----:B0-----:R-:W-:-:S05]  /*1a8d0*/  SEL R5, R14, RZ, P2 ;  /* 0x000000ff0e057207 */ /* 0x001fca0001000000 */
[----:B------:R-:W-:Y:S02]  /*1a8e0*/  IMAD.IADD R6, R4, 0x1, R5 ;  /* 0x0000000104067824 */ /* 0x000fe400078e0205 */
[----:B------:R-:W-:Y:S04]  /*1a8f0*/  SHFL.IDX PT, R5, R16, 0x1, 0x1f ;  /* 0x00201f0010057f89 */ /* 0x000fe800000e0000 */
        /* <DEDUP_REMOVED lines=10> */
.L_x_14802:
[----:B------:R-:W-:Y:S02]  /*1a9a0*/  ULDC UR4, c[0x0][0xc38] ;  /* 0x00030e0000047ab9 */ /* 0x000fe40000000800 */
[----:B------:R-:W-:-:S04]  /*1a9b0*/  IMAD.U32 R4, RZ, RZ, UR4 ;  /* 0x00000004ff047e24 */ /* 0x000fc8000f8e00ff */
[----:B--2---:R-:W-:-:S04]  /*1a9c0*/  IMAD R14, R14, R4, RZ ;  /* 0x000000040e0e7224 */ /* 0x004fc800078e02ff */
[----:B------:R-:W-:-:S05]  /*1a9d0*/  IMAD.IADD R5, R5, 0x1, R14 ;  /* 0x0000000105057824 */ /* 0x000fca00078e020e */
[----:B------:R-:W-:-:S13]  /*1a9e0*/  ISETP.GT.AND P6, PT, R5, R0, PT ;  /* 0x000000000500720c */ /* 0x000fda0003fc4270 */
[----:B------:R-:W-:Y:S05]  /*1a9f0*/  @P6 BRA `(.L_x_14610) ;  /* 0x00000000009c6947 */ /* 0x000fea0003800000 */
.L_x_14615:
        /* <DEDUP_REMOVED lines=14> */
.L_x_14613:
[----:B------:R-:W-:Y:S05]  /*1aae0*/  BSYNC B0 ;  /* 0x0000000000007941 */ /* 0x000fea0003800000 */
.L_x_14612:
        /* <DEDUP_REMOVED lines=18> */
.L_x_14810:
[----:B------:R-:W-:Y:S02]  /*1ac10*/  ULDC UR4, c[0x0][0xc38] ;  /* 0x00030e0000047ab9 */ /* 0x000fe40000000800 */
[----:B------:R-:W-:-:S04]  /*1ac20*/  IMAD.U32 R4, RZ, RZ, UR4 ;  /* 0x00000004ff047e24 */ /* 0x000fc8000f8e00ff */
[----:B--2---:R-:W-:-:S04]  /*1ac30*/  IMAD R14, R14, R4, RZ ;  /* 0x000000040e0e7224 */ /* 0x004fc800078e02ff */
[----:B------:R-:W-:-:S05]  /*1ac40*/  IMAD.IADD R5, R14, 0x1, R5 ;  /* 0x000000010e057824 */ /* 0x000fca00078e0205 */
[----:B------:R-:W-:-:S13]  /*1ac50*/  ISETP.GT.AND P6, PT, R5, R0, PT ;  /* 0x000000000500720c */ /* 0x000fda0003fc4270 */
[----:B------:R-:W-:Y:S05]  /*1ac60*/  @!P6 BRA `(.L_x_14615) ;  /* 0xfffffffc0064e947 */ /* 0x000fea000383ffff */
.L_x_14610:
        /* <DEDUP_REMOVED lines=8> */
.L_x_14814:
[----:B------:R-:W-:Y:S02]  /*1acf0*/  ISETP.NE.AND P0, PT, R3, RZ, PT ;  /* 0x000000ff0300720c */ /* 0x000fe40003f05270 */
[----:B------:R-:W-:-:S11]  /*1ad00*/  MOV R14, RZ ;  /* 0x000000ff000e7202 */ /* 0x000fd60000000f00 */
[----:B------:R-:W-:Y:S05]  /*1ad10*/  @!P0 BRA `(.L_x_14617) ;  /* 0x0000000000108947 */ /* 0x000fea0003800000 */
[----:B------:R-:W-:Y:S01]  /*1ad20*/  UMOV UR4, 0xffffffff ;  /* 0xffffffff00047882 */ /* 0x000fe20000000000 */
[----:B------:R-:W-:Y:S02]  /*1ad30*/  VIADD R12, R6, 0xffffffff ;  /* 0xffffffff060c7836 */ /* 0x000fe40000000000 */
[----:B------:R-:W-:Y:S05]  /*1ad40*/  BRA.DIV UR4, `(.L_x_14618) ;  /* 0x0000005a044c7947 */ /* 0x000fea000b800000 */
[----:B------:R4:W0:Y:S02]  /*1ad50*/  SHFL.IDX PT, R14, R2, R12, 0x1f ;  /* 0x00001f0c020e7589 */ /* 0x00082400000e0000 */
.L_x_14617:
        /* <DEDUP_REMOVED lines=9> */
[----:B0-----:R-:W1:Y:S02]  /*1adf0*/  MUFU.RCP R9, R9 ;  /* 0x0000000900097308 */ /* 0x001e640000001000 */
[----:B-1----:R-:W-:-:S06]  /*1ae00*/  VIADD R10, R9, 0xffffffe ;  /* 0x0ffffffe090a7836 */ /* 0x002fcc0000000000 */
        /* <DEDUP_REMOVED lines=55> */
.L_x_14611:
[----:B------:R-:W-:Y:S01]  /*1b180*/  UMOV UR4, URZ ;  /* 0x0000003f00047c82 */ /* 0x000fe20008000000 */
[----:B------:R-:W-:Y:S01]  /*1b190*/  UMOV UR5, URZ ;  /* 0x0000003f00057c82 */ /* 0x000fe20008000000 */
[----:B------:R-:W-:Y:S01]  /*1b1a0*/  ULDC UR6, c[0x0][0xc3c] ;  /* 0x00030f0000067ab9 */ /* 0x000fe20000000800 */
[----:B------:R-:W-:Y:S01]  /*1b1b0*/  MOV R16, R0 ;  /* 0x0000000000107202 */ /* 0x000fe20000000f00 */
[----:B------:R-:W-:Y:S02]  /*1b1c0*/  IMAD.U32 R17, RZ, RZ, UR4 ;  /* 0x00000004ff117e24 */ /* 0x000fe4000f8e00ff */
[----:B------:R-:W-:Y:S02]  /*1b1d0*/  IMAD.U32 R18, RZ, RZ, UR5 ;  /* 0x00000005ff127e24 */ /* 0x000fe4000f8e00ff */
[----:B------:R-:W-:-:S07]  /*1b1e0*/  IMAD.U32 R19, RZ, RZ, UR6 ;  /* 0x00000006ff137e24 */ /* 0x000fce000f8e00ff */
.L_x_14619:
        /* <DEDUP_REMOVED lines=10> */
.L_x_14608:
[----:B------:R-:W-:Y:S02]  /*1b290*/  ULDC UR4, c[0x0][0xc3c] ;  /* 0x00030f0000047ab9 */ /* 0x000fe40000000800 */
[----:B0-----:R-:W-:-:S13]  /*1b2a0*/  ISETP.GE.AND P0, PT, R19, UR4, PT ;  /* 0x0000000413007c0c */ /* 0x001fda000bf06270 */
[----:B------:R-:W-:Y:S05]  /*1b2b0*/  @!P0 BRA `(.L_x_14620) ;  /* 0xffffffa000e48947 */ /* 0x000fea000383ffff */
[----:B------:R-:W-:Y:S05]  /*1b2c0*/  BSYNC B8 ;  /* 0x0000000000087941 */ /* 0x000fea0003800000 */
.L_x_14521:
[----:B------:R-:W5:Y:S01]  /*1b2d0*/  LDL.LU R0, [R1+0x24] ;  /* 0x0000240001007983 */ /* 0x000f620000300800 */
[----:B------:R-:W-:Y:S01]  /*1b2e0*/  BSSY B0, `(.L_x_14621) ;  /* 0x000000b000007945 */ /* 0x000fe20003800000 */
[----:B------:R-:W1:Y:S01]  /*1b2f0*/  S2R R5, SR_CgaCtaId ;  /* 0x0000000000057919 */ /* 0x000e620000008800 */
[----:B-----5:R-:W-:-:S05]  /*1b300*/  VIADD R0, R0, 0x1 ;  /* 0x0000000100007836 */ /* 0x020fca0000000000 */
[----:B0-----:R-:W-:-:S04]  /*1b310*/  LEA.HI R2, R0, R0, RZ, 0x1 ;  /* 0x0000000000027211 */ /* 0x001fc800078f08ff */
[----:B------:R-:W-:Y:S02]  /*1b320*/  LOP3.LUT R3, R2, 0xfffffffe, RZ, 0xc0, !PT ;  /* 0xfffffffe02037812 */ /* 0x000fe400078ec0ff */
[----:B------:R-:W-:Y:S02]  /*1b330*/  MOV R2, 0x400 ;  /* 0x0000040000027802 */ /* 0x000fe40000000f00 */
[----:B------:R-:W-:Y:S02]  /*1b340*/  IADD3 R0, R0, -R3, RZ ;  /* 0x8000000300007210 */ /* 0x000fe40007ffe0ff */
[----:B-1----:R-:W-:Y:S02]  /*1b350*/  LEA R5, R5, R2, 0x18 ;  /* 0x0000000205057211 */ /* 0x002fe400078ec0ff */
[----:B------:R-:W-:-:S04]  /*1b360*/  SHF.L.U32 R0, R0, 0x1f, RZ ;  /* 0x0000001f00007819 */ /* 0x000fc800000006ff */
[----:B------:R-:W0:Y:S02]  /*1b370*/  SYNCS.PHASECHK.TRANS64.TRYWAIT P0, [R5+URZ+0x22820], R0 ;  /* 0x02282000050075a7 */ /* 0x000e24000800017f */
[----:B0-----:R-:W-:Y:S05]  /*1b380*/  @!P0 BRA `(.L_x_14622) ;  /* 0x0000005000e08947 */ /* 0x001fea0003800000 */
.L_x_14817:
[----:B------:R-:W-:Y:S05]  /*1b390*/  BSYNC B0 ;  /* 0x0000000000007941 */ /* 0x000fea0003800000 */
.L_x_14621:
[----:B------:R-:W-:-:S03]  /*1b3a0*/  UMOV UR4, 0xffffffff ;  /* 0xffffffff00047882 */ /* 0x000fc60000000000 */
[----:B------:R-:W-:Y:S05]  /*1b3b0*/  BRA.DIV UR4, `(.L_x_14623) ;  /* 0x0000005204e87947 */ /* 0x000fea000b800000 */
[----:B0-----:R-:W0:Y:S02]  /*1b3c0*/  S2R R0, SR_TID.X ;  /* 0x0000000000007919 */ /* 0x001e240000002100 */
[----:B0-----:R-:W-:-:S04]  /*1b3d0*/  SHF.R.U32.HI R0, RZ, 0x5, R0 ;  /* 0x00000005ff007819 */ /* 0x001fc80000011600 */
[----:B------:R-:W-:-:S05]  /*1b3e0*/  LOP3.LUT R0, R0, 0x3, RZ, 0xc0, !PT ;  /* 0x0000000300007812 */ /* 0x000fca00078ec0ff */
[----:B------:R0:W1:Y:S02]  /*1b3f0*/  SHFL.IDX PT, R14, R0, RZ, 0x1f ;  /* 0x00001fff000e7589 */ /* 0x00006400000e0000 */
.L_x_14820:
[----:B-1----:R-:W-:-:S13]  /*1b400*/  ISETP.NE.AND P0, PT, R14, RZ, PT ;  /* 0x000000ff0e00720c */ /* 0x002fda0003f05270 */
[----:B------:R-:W-:Y:S05]  /*1b410*/  @P0 BRA `(.L_x_14352) ;  /* 0x0000000000840947 */ /* 0x000fea0003800000 */
[----:B------:R-:W-:-:S03]  /*1b420*/  UMOV UR4, 0xffffffff ;  /* 0xffffffff00047882 */ /* 0x000fc60000000000 */
[----:B------:R-:W-:Y:S05]  /*1b430*/  BRA.DIV UR4, `(.L_x_14624) ;  /* 0x0000005204fc7947 */ /* 0x000fea000b800000 */
[----:B------:R-:W-:-:S13]  /*1b440*/  ELECT P6, URZ, PT ;  /* 0x00000000003f782f */ /* 0x000fda00038c0000 */
.L_x_14823:
[----:B------:R-:W-:Y:S05]  /*1b450*/  @!P6 BRA `(.L_x_14352) ;  /* 0x000000000074e947 */ /* 0x000fea0003800000 */
[----:B------:R-:W-:-:S04]  /*1b460*/  LOP3.LUT R37, R37, 0x2, RZ, 0xfc, !PT ;  /* 0x0000000225257812 */ /* 0x000fc800078efcff */
[----:B------:R-:W-:-:S13]  /*1b470*/  ISETP.NE.AND P0, PT, R37, 0x3, PT ;  /* 0x000000032500780c */ /* 0x000fda0003f05270 */
[----:B------:R-:W-:Y:S05]  /*1b480*/  @!P0 BRA `(.L_x_14625) ;  /* 0x0000000000048947 */ /* 0x000fea0003800000 */
[----:B------:R-:W-:Y:S01]  /*1b490*/  BPT.TRAP 0x1 ;  /* 0x000000040000795c */ /* 0x000fe20000300000 */
.L_x_14625:
[C---:B------:R-:W-:Y:S01]  /*1b4a0*/  IMAD R3, R24.reuse, 0x8, R5 ;  /* 0x0000000818037824 */ /* 0x040fe200078e0205 */
[----:B------:R-:W-:Y:S01]  /*1b4b0*/  SHF.L.U32 R2, R25, 0x1f, RZ ;  /* 0x0000001f19027819 */ /* 0x000fe200000006ff */
[----:B------:R-:W-:-:S03]  /*1b4c0*/  VIADD R24, R24, 0x1 ;  /* 0x0000000118187836 */ /* 0x000fc60000000000 */
[----:B------:R-:W1:Y:S02]  /*1b4d0*/  SYNCS.PHASECHK.TRANS64.TRYWAIT P1, [R3+URZ+0x22840], R2 ;  /* 0x02284002030075a7 */ /* 0x000e64000802017f */
[----:B------:R-:W-:-:S04]  /*1b4e0*/  ISETP.NE.AND P2, PT, R24, 0x2, PT ;  /* 0x000000021800780c */ /* 0x000fc80003f45270 */
[----:B0-----:R-:W-:Y:S01]  /*1b4f0*/  SEL R0, RZ, 0x1, P2 ;  /* 0x00000001ff007807 */ /* 0x001fe20001000000 */
[----:B-1----:R-:W-:Y:S08]  /*1b500*/  @!P1 BRA `(.L_x_14626) ;  /* 0x0000005000e89947 */ /* 0x002ff00003800000 */
.L_x_14824:
[----:B------:R-:W-:Y:S02]  /*1b510*/  SEL R24, R24, RZ, P2 ;  /* 0x000000ff18187207 */ /* 0x000fe40001000000 */
[----:B------:R-:W-:Y:S01]  /*1b520*/  LOP3.LUT R0, R25, R0, RZ, 0x3c, !PT ;  /* 0x0000000019007212 */ /* 0x000fe200078e3cff */
[----:B------:R-:W-:Y:S06]  /*1b530*/  @!P0 BRA `(.L_x_14627) ;  /* 0x0000000000048947 */ /* 0x000fec0003800000 */
[----:B------:R-:W-:Y:S01]  /*1b540*/  BPT.TRAP 0x1 ;  /* 0x000000040000795c */ /* 0x000fe20000300000 */
.L_x_14627:
[----:B------:R-:W-:Y:S01]  /*1b550*/  IMAD R5, R24, 0x8, R5 ;  /* 0x0000000818057824 */ /* 0x000fe200078e0205 */
[----:B------:R-:W-:-:S04]  /*1b560*/  SHF.L.U32 R0, R0, 0x1f, RZ ;  /* 0x0000001f00007819 */ /* 0x000fc800000006ff */
[----:B------:R-:W1:Y:S02]  /*1b570*/  SYNCS.PHASECHK.TRANS64.TRYWAIT P1, [R5+URZ+0x22840], R0 ;  /* 0x02284000050075a7 */ /* 0x000e64000802017f */
[----:B-1----:R-:W-:Y:S05]  /*1b580*/  @!P1 BRA `(.L_x_14628) ;  /* 0x0000005000dc9947 */ /* 0x002fea0003800000 */
.L_x_14825:
[----:B------:R-:W-:Y:S05]  /*1b590*/  @!P0 BRA `(.L_x_14629) ;  /* 0x0000000000048947 */ /* 0x000fea0003800000 */
[----:B------:R-:W-:Y:S01]  /*1b5a0*/  BPT.TRAP 0x1 ;  /* 0x000000040000795c */ /* 0x000fe20000300000 */
.L_x_14629:
[----:B------:R-:W5:Y:S02]  /*1b5b0*/  SYNCS.PHASECHK.TRANS64.TRYWAIT P1, [R3+URZ+0x22860], R2 ;  /* 0x02286002030075a7 */ /* 0x000f64000802017f */
[----:B-----5:R-:W-:Y:S05]  /*1b5c0*/  @!P1 BRA `(.L_x_14630) ;  /* 0x0000005000e09947 */ /* 0x020fea0003800000 */
.L_x_14826:
[----:B------:R-:W-:Y:S05]  /*1b5d0*/  @!P0 BRA `(.L_x_14631) ;  /* 0x0000000000048947 */ /* 0x000fea0003800000 */
[----:B------:R-:W-:Y:S01]  /*1b5e0*/  BPT.TRAP 0x1 ;  /* 0x000000040000795c */ /* 0x000fe20000300000 */
.L_x_14631:
[----:B------:R0:W0:Y:S02]  /*1b5f0*/  SYNCS.PHASECHK.TRANS64.TRYWAIT P0, [R5+URZ+0x22860], R0 ;  /* 0x02286000050075a7 */ /* 0x000024000800017f */
[----:B0-----:R-:W-:Y:S05]  /*1b600*/  @!P0 NANOSLEEP.SYNCS 0x989680 ;  /* 0x009896800000895d */ /* 0x001fea0003900000 */
[----:B------:R-:W0:Y:S02]  /*1b610*/  @!P0 SYNCS.PHASECHK.TRANS64 P0, [R5+URZ+0x22860], R0 ;  /* 0x02286000050085a7 */ /* 0x000e24000800007f */
[----:B0-----:R-:W-:Y:S05]  /*1b620*/  @!P0 BRA `(.L_x_14631) ;  /* 0xfffffffc00f08947 */ /* 0x001fea000383ffff */
.L_x_14352:
[----:B------:R-:W-:Y:S05]  /*1b630*/  BSYNC B9 ;  /* 0x0000000000097941 */ /* 0x000fea0003800000 */
.L_x_14349:
[----:B------:R-:W-:Y:S05]  /*1b640*/  EXIT ;  /* 0x000000000000794d */ /* 0x000fea0003800000 */
.L_x_14370:
[----:B0-----:R0:W1:Y:S02]  /*1b650*/  SYNCS.PHASECHK.TRANS64.TRYWAIT P5, [R87+URZ+0x22890], R99 ;  /* 0x02289063570075a7 */ /* 0x00106400080a017f */
[----:B-1----:R-:W-:Y:S05]  /*1b660*/  @!P5 NANOSLEEP.SYNCS 0x989680 ;  /* 0x009896800000d95d */ /* 0x002fea0003900000 */
[----:B------:R-:W1:Y:S02]  /*1b670*/  @!P5 SYNCS.PHASECHK.TRANS64 P5, [R87+URZ+0x22890], R99 ;  /* 0x022890635700d5a7 */ /* 0x000e6400080a007f */
[----:B-1----:R-:W-:Y:S05]  /*1b680*/  @!P5 BRA `(.L_x_14370) ;  /* 0xfffffffc00f0d947 */ /* 0x002fea000383ffff */
[----:B------:R-:W-:Y:S05]  /*1b690*/  BRA `(.L_x_14632) ;  /* 0xfffffe7400d47947 */ /* 0x000fea000383ffff */
.L_x_14371:
        /* <DEDUP_REMOVED lines=8> */
.L_x_14634:
[----:B------:R-:W-:Y:S05]  /*1b720*/  BSYNC B1 ;  /* 0x0000000000017941 */ /* 0x000fea0003800000 */
.L_x_14633:
        /* <DEDUP_REMOVED lines=8> */
.L_x_14635:
[----:B------:R-:W-:Y:S05]  /*1b7b0*/  BRA `(.L_x_14636) ;  /* 0xfffffe7400a07947 */ /* 0x000fea000383ffff */
.L_x_14380:
[----:B------:R-:W-:Y:S01]  /*1b7c0*/  BSSY B1, `(.L_x_14637) ;  /* 0x0000008000017945 */ /* 0x000fe20003800000 */
[----:B0---4-:R-:W-:Y:S01]  /*1b7d0*/  IMAD.MOV.U32 R13, RZ, RZ, R101 ;  /* 0x000000ffff0d7224 */ /* 0x011fe200078e0065 */
[----:B------:R-:W-:Y:S01]  /*1b7e0*/  MOV R11, 0x1c1f ;  /* 0x00001c1f000b7802 */ /* 0x000fe20000000f00 */
[----:B------:R-:W-:Y:S02]  /*1b7f0*/  IMAD.MOV.U32 R12, RZ, RZ, 0x1 ;  /* 0x00000001ff0c7424 */ /* 0x000fe400078e00ff */
[----:B------:R-:W-:-:S07]  /*1b800*/  IMAD.MOV.U32 R15, RZ, RZ, -0x1 ;  /* 0xffffffffff0f7424 */ /* 0x000fce00078e00ff */
[----:B-123--:R-:W-:Y:S05]  /*1b810*/  WARPSYNC.COLLECTIVE R15, `(.L_x_14638) ;  /* 0x000000000f087348 */ /* 0x00efea0003c00000 */
[----:B---3--:R0:W3:Y:S02]  /*1b820*/  SHFL.IDX P6, R14, R13, R12, R11 ;  /* 0x0000000c0d0e7389 */ /* 0x0080e400000c000b */
[----:B0123--:R-:W-:Y:S01]  /*1b830*/  ENDCOLLECTIVE ;  /* 0x000000000000791b */ /* 0x00ffe20003800000 */
.L_x_14638:
[----:B------:R-:W-:Y:S05]  /*1b840*/  BSYNC B1 ;  /* 0x0000000000017941 */ /* 0x000fea0003800000 */
.L_x_14637:
        /* <DEDUP_REMOVED lines=8> */
.L_x_14639:
[----:B------:R-:W-:Y:S05]  /*1b8d0*/  BRA `(.L_x_14640) ;  /* 0xfffffe7c00107947 */ /* 0x000fea000383ffff */
.L_x_14390:
[----:B-1----:R1:W2:Y:S02]  /*1b8e0*/  SYNCS.PHASECHK.TRANS64.TRYWAIT P4, [R87+URZ+0x22890], R99 ;  /* 0x02289063570075a7 */ /* 0x0022a4000808017f */
[----:B--2---:R-:W-:Y:S05]  /*1b8f0*/  @!P4 NANOSLEEP.SYNCS 0x989680 ;  /* 0x009896800000c95d */ /* 0x004fea0003900000 */
[----:B------:R-:W2:Y:S02]  /*1b900*/  @!P4 SYNCS.PHASECHK.TRANS64 P4, [R87+URZ+0x22890], R99 ;  /* 0x022890635700c5a7 */ /* 0x000ea4000808007f */
[----:B--2---:R-:W-:Y:S05]  /*1b910*/  @!P4 BRA `(.L_x_14390) ;  /* 0xfffffffc00f0c947 */ /* 0x004fea000383ffff */
[----:B------:R-:W-:Y:S05]  /*1b920*/  BRA `(.L_x_14641) ;  /* 0xfffffe8400c87947 */ /* 0x000fea000383ffff */
.L_x_14391:
        /* <DEDUP_REMOVED lines=8> */
.L_x_14643:
[----:B------:R-:W-:Y:S05]  /*1b9b0*/  BSYNC B1 ;  /* 0x0000000000017941 */ /* 0x000fea0003800000 */
.L_x_14642:
        /* <DEDUP_REMOVED lines=8> */
.L_x_14644:
[----:B------:R-:W-:Y:S01]  /*1ba40*/  IMAD.MOV.U32 R92, RZ, RZ, R14 ;  /* 0x000000ffff5c7224 */ /* 0x000fe200078e000e */
[----:B------:R-:W-:Y:S06]  /*1ba50*/  BRA `(.L_x_14645) ;  /* 0xfffffe8400947947 */ /* 0x000fec000383ffff */
.L_x_14396:
[----:B------:R-:W-:Y:S01]  /*1ba60*/  BSSY B1, `(.L_x_14646) ;  /* 0x0000008000017945 */ /* 0x000fe20003800000 */
[----:B----4-:R-:W-:Y:S01]  /*1ba70*/  IMAD.MOV.U32 R13, RZ, RZ, R101 ;  /* 0x000000ffff0d7224 */ /* 0x010fe200078e0065 */
[----:B------:R-:W-:Y:S01]  /*1ba80*/  MOV R15, 0xffffffff ;  /* 0xffffffff000f7802 */ /* 0x000fe20000000f00 */
[----:B------:R-:W-:Y:S02]  /*1ba90*/  IMAD.MOV.U32 R12, RZ, RZ, 0x1 ;  /* 0x00000001ff0c7424 */ /* 0x000fe400078e00ff */
[----:B------:R-:W-:-:S07]  /*1baa0*/  IMAD.MOV.U32 R11, RZ, RZ, 0x1c1f ;  /* 0x00001c1fff0b7424 */ /* 0x000fce00078e00ff */
[----:B0123--:R-:W-:Y:S05]  /*1bab0*/  WARPSYNC.COLLECTIVE R15, `(.L_x_14647) ;  /* 0x000000000f087348 */ /* 0x00ffea0003c00000 */
[----:B------:R4:W0:Y:S02]  /*1bac0*/  SHFL.IDX P6, R14, R13, R12, R11 ;  /* 0x0000000c0d0e7389 */ /* 0x00082400000c000b */
[----:B01234-:R-:W-:Y:S01]  /*1bad0*/  ENDCOLLECTIVE ;  /* 0x000000000000791b */ /* 0x01ffe20003800000 */
.L_x_14647:
[----:B------:R-:W-:Y:S05]  /*1bae0*/  BSYNC B1 ;  /* 0x0000000000017941 */ /* 0x000fea0003800000 */
.L_x_14646:
        /* <DEDUP_REMOVED lines=8> */
.L_x_14648:
[----:B------:R-:W-:Y:S01]  /*1bb70*/  IMAD.MOV.U32 R100, RZ, RZ, R14 ;  /* 0x000000ffff647224 */ /* 0x000fe200078e000e */
[----:B------:R-:W-:Y:S06]  /*1bb80*/  BRA `(.L_x_14649) ;  /* 0xfffffe8c002c7947 */ /* 0x000fec000383ffff */
.L_x_14401:
[----:B0-----:R0:W1:Y:S02]  /*1bb90*/  SYNCS.PHASECHK.TRANS64.TRYWAIT P2, [R87+URZ+0x22890], R99 ;  /* 0x02289063570075a7 */ /* 0x001064000804017f */
[----:B-1----:R-:W-:Y:S05]  /*1bba0*/  @!P2 NANOSLEEP.SYNCS 0x989680 ;  /* 0x009896800000a95d */ /* 0x002fea0003900000 */
[----:B------:R-:W1:Y:S02]  /*1bbb0*/  @!P2 SYNCS.PHASECHK.TRANS64 P2, [R87+URZ+0x22890], R99 ;  /* 0x022890635700a5a7 */ /* 0x000e64000804007f */
[----:B-1----:R-:W-:Y:S05]  /*1bbc0*/  @!P2 BRA `(.L_x_14401) ;  /* 0xfffffffc00f0a947 */ /* 0x002fea000383ffff */
[----:B------:R-:W-:Y:S05]  /*1bbd0*/  BRA `(.L_x_14650) ;  /* 0xfffffe94002c7947 */ /* 0x000fea000383ffff */
.L_x_14402:
        /* <DEDUP_REMOVED lines=8> */
.L_x_14652:
[----:B------:R-:W-:Y:S05]  /*1bc60*/  BSYNC B1 ;  /* 0x0000000000017941 */ /* 0x000fea0003800000 */
.L_x_14651:
        /* <DEDUP_REMOVED lines=8> */
.L_x_14653:
[----:B------:R-:W-:Y:S01]  /*1bcf0*/  IMAD.MOV.U32 R37, RZ, RZ, R14 ;  /* 0x000000ffff257224 */ /* 0x000fe200078e000e */
[----:B------:R-:W-:Y:S06]  /*1bd00*/  BRA `(.L_x_14654) ;  /* 0xfffffe9400507947 */ /* 0x000fec000383ffff */
.L_x_14405:
        /* <DEDUP_REMOVED lines=8> */
.L_x_14656:
[----:B------:R-:W-:Y:S05]  /*1bd90*/  BSYNC B1 ;  /* 0x0000000000017941 */ /* 0x000fea0003800000 */
.L_x_14655:
        /* <DEDUP_REMOVED lines=8> */
.L_x_14657:
[----:B------:R-:W-:Y:S01]  /*1be20*/  IMAD.MOV.U32 R37, RZ, RZ, R14 ;  /* 0x000000ffff257224 */ /* 0x000fe200078e000e */
[----:B------:R-:W-:Y:S06]  /*1be30*/  BRA `(.L_x_14658) ;  /* 0xfffffe94004c7947 */ /* 0x000fec000383ffff */
.L_x_14409:
[----:B---3--:R3:W4:Y:S02]  /*1be40*/  SYNCS.PHASECHK.TRANS64.TRYWAIT P3, [R87+URZ+0x228b0], R99 ;  /* 0x0228b063570075a7 */ /* 0x008724000806017f */
[----:B----4-:R-:W-:Y:S05]  /*1be50*/  @!P3 NANOSLEEP.SYNCS 0x989680 ;  /* 0x009896800000b95d */ /* 0x010fea0003900000 */
[----:B------:R-:W4:Y:S02]  /*1be60*/  @!P3 SYNCS.PHASECHK.TRANS64 P3, [R87+URZ+0x228b0], R99 ;  /* 0x0228b0635700b5a7 */ /* 0x000f24000806007f */
[----:B----4-:R-:W-:Y:S05]  /*1be70*/  @!P3 BRA `(.L_x_14409) ;  /* 0xfffffffc00f0b947 */ /* 0x010fea000383ffff */
[----:B------:R-:W-:Y:S05]  /*1be80*/  BRA `(.L_x_14659) ;  /* 0xfffffe9400c47947 */ /* 0x000fea000383ffff */
.L_x_14417:
[----:B------:R-:W0:Y:S01]  /*1be90*/  S2R R5, SR_TID.X ;  /* 0x0000000000057919 */ /* 0x000e220000002100 */
[----:B------:R-:W-:Y:S01]  /*1bea0*/  BSSY B0, `(.L_x_14660) ;  /* 0x000000c000007945 */ /* 0x000fe20003800000 */
[----:B------:R-:W-:Y:S01]  /*1beb0*/  IMAD.MOV.U32 R12, RZ, RZ, RZ ;  /* 0x000000ffff0c7224 */ /* 0x000fe200078e00ff */
[----:B------:R-:W-:Y:S01]  /*1bec0*/  MOV R11, 0x1f ;  /* 0x0000001f000b7802 */ /* 0x000fe20000000f00 */
[----:B------:R-:W-:Y:S02]  /*1bed0*/  IMAD.MOV.U32 R15, RZ, RZ, -0x1 ;  /* 0xffffffffff0f7424 */ /* 0x000fe400078e00ff */
[----:B0-----:R-:W-:-:S05]  /*1bee0*/  VIADD R5, R5, 0xffffff80 ;  /* 0xffffff8005057836 */ /* 0x001fca0000000000 */
[----:B------:R-:W-:-:S04]  /*1bef0*/  SHF.R.S32.HI R4, RZ, 0x1f, R5 ;  /* 0x0000001fff047819 */ /* 0x000fc80000011405 */
[----:B------:R-:W-:-:S04]  /*1bf00*/  LEA.HI R4, R4, R5, RZ, 0x7 ;  /* 0x0000000504047211 */ /* 0x000fc800078f38ff */
[----:B------:R-:W-:-:S05]  /*1bf10*/  SHF.R.S32.HI R4, RZ, 0x7, R4 ;  /* 0x00000007ff047819 */ /* 0x000fca0000011404 */
[----:B------:R-:W-:-:S07]  /*1bf20*/  IMAD.MOV.U32 R13, RZ, RZ, R4 ;  /* 0x000000ffff0d7224 */ /* 0x000fce00078e0004 */
[----:B------:R-:W-:Y:S05]  /*1bf30*/  WARPSYNC.COLLECTIVE R15, `(.L_x_14661) ;  /* 0x000000000f087348 */ /* 0x000fea0003c00000 */
[----:B------:R0:W1:Y:S02]  /*1bf40*/  SHFL.IDX P6, R14, R13, R12, R11 ;  /* 0x0000000c0d0e7389 */ /* 0x00006400000c000b */
[----:B01----:R-:W-:Y:S01]  /*1bf50*/  ENDCOLLECTIVE ;  /* 0x000000000000791b */ /* 0x003fe20003800000 */
.L_x_14661:
[----:B------:R-:W-:Y:S05]  /*1bf60*/  BSYNC B0 ;  /* 0x0000000000007941 */ /* 0x000fea0003800000 */
.L_x_14660:
[----:B------:R-:W-:Y:S05]  /*1bf70*/  BRA `(.L_x_14662) ;  /* 0xfffffea4004c7947 */ /* 0x000fea000383ffff */
.L_x_14429:
        /* <DEDUP_REMOVED lines=8> */
.L_x_14664:
[----:B------:R-:W-:Y:S05]  /*1c000*/  BSYNC B1 ;  /* 0x0000000000017941 */ /* 0x000fea0003800000 */
.L_x_14663:
        /* <DEDUP_REMOVED lines=8> */
.L_x_14665:
[----:B------:R-:W-:Y:S02]  /*1c090*/  IMAD.MOV.U32 R13, RZ, RZ, R8 ;  /* 0x000000ffff0d7224 */ /* 0x000fe400078e0008 */
[----:B------:R-:W-:-:S07]  /*1c0a0*/  IMAD.MOV.U32 R0, RZ, RZ, R14 ;  /* 0x000000ffff007224 */ /* 0x000fce00078e000e */
[----:B------:R-:W-:Y:S05]  /*1c0b0*/  WARPSYNC.COLLECTIVE R15, `(.L_x_14666) ;  /* 0x000000000f087348 */ /* 0x000fea0003c00000 */
[----:B------:R0:W1:Y:S02]  /*1c0c0*/  SHFL.IDX P6, R14, R13, R12, R11 ;  /* 0x0000000c0d0e7389 */ /* 0x00006400000c000b */
[----:B01----:R-:W-:Y:S01]  /*1c0d0*/  ENDCOLLECTIVE ;  /* 0x000000000000791b */ /* 0x003fe20003800000 */
.L_x_14666:
[----:B------:R-:W-:Y:S02]  /*1c0e0*/  IMAD.MOV.U32 R13, RZ, RZ, R7 ;  /* 0x000000ffff0d7224 */ /* 0x000fe400078e0007 */
[----:B------:R-:W-:-:S07]  /*1c0f0*/  IMAD.MOV.U32 R5, RZ, RZ, R14 ;  /* 0x000000ffff057224 */ /* 0x000fce00078e000e */
[----:B------:R-:W-:Y:S05]  /*1c100*/  WARPSYNC.COLLECTIVE R15, `(.L_x_14667) ;  /* 0x000000000f087348 */ /* 0x000fea0003c00000 */
[----:B------:R0:W1:Y:S02]  /*1c110*/  SHFL.IDX P6, R14, R13, R12, R11 ;  /* 0x0000000c0d0e7389 */ /* 0x00006400000c000b */
[----:B01----:R-:W-:Y:S01]  /*1c120*/  ENDCOLLECTIVE ;  /* 0x000000000000791b */ /* 0x003fe20003800000 */
.L_x_14667:
[----:B------:R-:W-:Y:S05]  /*1c130*/  BRA `(.L_x_14668) ;  /* 0xfffffea800c47947 */ /* 0x000fea000383ffff */
.L_x_14432:
[----:B------:R-:W-:Y:S01]  /*1c140*/  BSSY B1, `(.L_x_14669) ;  /* 0x0000008000017945 */ /* 0x000fe20003800000 */
[----:B------:R-:W-:Y:S01]  /*1c150*/  MOV R13, R6 ;  /* 0x00000006000d7202 */ /* 0x000fe20000000f00 */
[----:B------:R-:W-:Y:S02]  /*1c160*/  IMAD.MOV.U32 R12, RZ, RZ, 0x1 ;  /* 0x00000001ff0c7424 */ /* 0x000fe400078e00ff */
[----:B------:R-:W-:Y:S02]  /*1c170*/  IMAD.MOV.U32 R11, RZ, RZ, 0x1c1f ;  /* 0x00001c1fff0b7424 */ /* 0x000fe400078e00ff */
[----:B------:R-:W-:-:S07]  /*1c180*/  IMAD.MOV.U32 R15, RZ, RZ, -0x1 ;  /* 0xffffffffff0f7424 */ /* 0x000fce00078e00ff */
[----:B0---4-:R-:W-:Y:S05]  /*1c190*/  WARPSYNC.COLLECTIVE R15, `(.L_x_14670) ;  /* 0x000000000f087348 */ /* 0x011fea0003c00000 */
[----:B----4-:R1:W2:Y:S02]  /*1c1a0*/  SHFL.IDX P6, R14, R13, R12, R11 ;  /* 0x0000000c0d0e7389 */ /* 0x0102a400000c000b */
[----:B012---:R-:W-:Y:S01]  /*1c1b0*/  ENDCOLLECTIVE ;  /* 0x000000000000791b */ /* 0x007fe20003800000 */
.L_x_14670:
[----:B------:R-:W-:Y:S05]  /*1c1c0*/  BSYNC B1 ;  /* 0x0000000000017941 */ /* 0x000fea0003800000 */
.L_x_14669:
        /* <DEDUP_REMOVED lines=8> */
.L_x_14671:
[----:B------:R-:W-:Y:S01]  /*1c250*/  MOV R13, R8 ;  /* 0x00000008000d7202 */ /* 0x000fe20000000f00 */
[----:B------:R-:W-:-:S07]  /*1c260*/  IMAD.MOV.U32 R0, RZ, RZ, R14 ;  /* 0x000000ffff007224 */ /* 0x000fce00078e000e */
[----:B------:R-:W-:Y:S05]  /*1c270*/  WARPSYNC.COLLECTIVE R15, `(.L_x_14672) ;  /* 0x000000000f087348 */ /* 0x000fea0003c00000 */
[----:B------:R0:W1:Y:S02]  /*1c280*/  SHFL.IDX P6, R14, R13, R12, R11 ;  /* 0x0000000c0d0e7389 */ /* 0x00006400000c000b */
[----:B01----:R-:W-:Y:S01]  /*1c290*/  ENDCOLLECTIVE ;  /* 0x000000000000791b */ /* 0x003fe20003800000 */
.L_x_14672:
[----:B------:R-:W-:Y:S02]  /*1c2a0*/  IMAD.MOV.U32 R13, RZ, RZ, R7 ;  /* 0x000000ffff0d7224 */ /* 0x000fe400078e0007 */
[----:B------:R-:W-:-:S07]  /*1c2b0*/  IMAD.MOV.U32 R5, RZ, RZ, R14 ;  /* 0x000000ffff057224 */ /* 0x000fce00078e000e */
[----:B------:R-:W-:Y:S05]  /*1c2c0*/  WARPSYNC.COLLECTIVE R15, `(.L_x_14673) ;  /* 0x000000000f087348 */ /* 0x000fea0003c00000 */
[----:B------:R0:W1:Y:S02]  /*1c2d0*/  SHFL.IDX P6, R14, R13, R12, R11 ;  /* 0x0000000c0d0e7389 */ /* 0x00006400000c000b */
[----:B01----:R-:W-:Y:S01]  /*1c2e0*/  ENDCOLLECTIVE ;  /* 0x000000000000791b */ /* 0x003fe20003800000 */
.L_x_14673:
[----:B------:R-:W-:Y:S05]  /*1c2f0*/  BRA `(.L_x_14674) ;  /* 0xfffffeac00287947 */ /* 0x000fea000383ffff */
.L_x_14436:
[----:B0-----:R0:W1:Y:S02]  /*1c300*/  SYNCS.PHASECHK.TRANS64.TRYWAIT P0, [R19+URZ+0x22800], R36 ;  /* 0x02280024130075a7 */ /* 0x001064000800017f */
[----:B-1----:R-:W-:Y:S05]  /*1c310*/  @!P0 NANOSLEEP.SYNCS 0x989680 ;  /* 0x009896800000895d */ /* 0x002fea0003900000 */
[----:B------:R-:W1:Y:S02]  /*1c320*/  @!P0 SYNCS.PHASECHK.TRANS64 P0, [R19+URZ+0x22800], R36 ;  /* 0x02280024130085a7 */ /* 0x000e64000800007f */
[----:B-1----:R-:W-:Y:S05]  /*1c330*/  @!P0 BRA `(.L_x_14436) ;  /* 0xfffffffc00f08947 */ /* 0x002fea000383ffff */
[----:B------:R-:W-:Y:S05]  /*1c340*/  BRA `(.L_x_14675) ;  /* 0xfffffeb000307947 */ /* 0x000fea000383ffff */
.L_x_14444:
[----:B------:R-:W0:Y:S01]  /*1c350*/  LDC R39, c[0x0][0x3f4] ;  /* 0x0000fd00ff277b82 */ /* 0x000e220000000800 */
        /* <DEDUP_REMOVED lines=8> */
.L_x_14677:
[----:B------:R-:W-:Y:S05]  /*1c3e0*/  BSYNC B1 ;  /* 0x0000000000017941 */ /* 0x000fea0003800000 */
.L_x_14676:
        /* <DEDUP_REMOVED lines=10> */
.L_x_14678:
        /* <DEDUP_REMOVED lines=8> */
.L_x_14679:
[----:B------:R-:W-:-:S05]  /*1c510*/  @!P1 IADD3 R6, P2, R3, R5, RZ ;  /* 0x0000000503069210 */ /* 0x000fca0007f5e0ff */
[----:B------:R-:W-:Y:S01]  /*1c520*/  @!P1 IMAD.X R7, R0, 0x1, R21, P2 ;  /* 0x0000000100079824 */ /* 0x000fe200010e0615 */
[----:B------:R-:W-:Y:S01]  /*1c530*/  MOV R13, R27 ;  /* 0x0000001b000d7202 */ /* 0x000fe20000000f00 */
[----:B------:R-:W-:-:S07]  /*1c540*/  IMAD.MOV.U32 R4, RZ, RZ, R14 ;  /* 0x000000ffff047224 */ /* 0x000fce00078e000e */
[----:B------:R-:W-:Y:S05]  /*1c550*/  WARPSYNC.COLLECTIVE R15, `(.L_x_14680) ;  /* 0x000000000f087348 */ /* 0x000fea0003c00000 */
[----:B------:R0:W1:Y:S02]  /*1c560*/  SHFL.IDX P6, R14, R13, R12, R11 ;  /* 0x0000000c0d0e7389 */ /* 0x00006400000c000b */
[----:B01----:R-:W-:Y:S01]  /*1c570*/  ENDCOLLECTIVE ;  /* 0x000000000000791b */ /* 0x003fe20003800000 */
.L_x_14680:
        /* <DEDUP_REMOVED lines=13> */
[----:B------:R-:W-:Y:S01]  /*1c650*/  IMAD.MOV.U32 R11, RZ, RZ, 0x1c1f ;  /* 0x00001c1fff0b7424 */ /* 0x000fe200078e00ff */
[----:B------:R-:W-:Y:S01]  /*1c660*/  @!P1 MOV R36, R8 ;  /* 0x0000000800249202 */ /* 0x000fe20000000f00 */
[----:B------:R-:W-:-:S02]  /*1c670*/  @!P1 IMAD.MOV.U32 R37, RZ, RZ, R9 ;  /* 0x000000ffff259224 */ /* 0x000fc400078e0009 */
[----:B------:R-:W-:-:S07]  /*1c680*/  @!P1 IMAD.MOV.U32 R34, RZ, RZ, R10 ;  /* 0x000000ffff229224 */ /* 0x000fce00078e000a */
[----:B-----5:R-:W-:Y:S05]  /*1c690*/  WARPSYNC.COLLECTIVE R15, `(.L_x_14681) ;  /* 0x000000000f087348 */ /* 0x020fea0003c00000 */
[----:B------:R0:W1:Y:S02]  /*1c6a0*/  SHFL.IDX P6, R14, R13, R12, R11 ;  /* 0x0000000c0d0e7389 */ /* 0x00006400000c000b */
[----:B01---5:R-:W-:Y:S01]  /*1c6b0*/  ENDCOLLECTIVE ;  /* 0x000000000000791b */ /* 0x023fe20003800000 */
.L_x_14681:
[----:B------:R-:W-:Y:S02]  /*1c6c0*/  IMAD.MOV.U32 R0, RZ, RZ, R36 ;  /* 0x000000ffff007224 */ /* 0x000fe400078e0024 */
[----:B------:R-:W-:Y:S02]  /*1c6d0*/  IMAD.MOV.U32 R3, RZ, RZ, R37 ;  /* 0x000000ffff037224 */ /* 0x000fe400078e0025 */
[----:B------:R-:W-:Y:S01]  /*1c6e0*/  IMAD.MOV.U32 R8, RZ, RZ, R34 ;  /* 0x000000ffff087224 */ /* 0x000fe200078e0022 */
[----:B------:R-:W-:Y:S01]  /*1c6f0*/  PRMT R51, R0, 0x7610, R51 ;  /* 0x0000761000337816 */ /* 0x000fe20000000033 */
[----:B------:R-:W-:Y:S01]  /*1c700*/  IMAD.MOV.U32 R9, RZ, RZ, R35 ;  /* 0x000000ffff097224 */ /* 0x000fe200078e0023 */
[----:B------:R-:W-:-:S04]  /*1c710*/  PRMT R41, R3, 0x7610, R41 ;  /* 0x0000761003297816 */ /* 0x000fc80000000029 */
[----:B------:R-:W-:Y:S01]  /*1c720*/  PRMT R31, R8, 0x5410, R9 ;  /* 0x00005410081f7816 */ /* 0x000fe20000000009 */
[----:B------:R-:W-:Y:S01]  /*1c730*/  IMAD.MOV.U32 R13, RZ, RZ, R25 ;  /* 0x000000ffff0d7224 */ /* 0x000fe200078e0019 */
[----:B------:R-:W-:Y:S01]  /*1c740*/  @!P1 MOV R20, R6 ;  /* 0x0000000600149202 */ /* 0x000fe20000000f00 */
        /* <DEDUP_REMOVED lines=8> */
.L_x_14682:
[----:B------:R-:W-:Y:S01]  /*1c7d0*/  IMAD.MOV.U32 R5, RZ, RZ, R29 ;  /* 0x000000ffff057224 */ /* 0x000fe200078e001d */
[----:B------:R-:W-:Y:S01]  /*1c7e0*/  MOV R7, R21 ;  /* 0x0000001500077202 */ /* 0x000fe20000000f00 */
[----:B------:R-:W-:-:S03]  /*1c7f0*/  IMAD.MOV.U32 R6, RZ, RZ, R20 ;  /* 0x000000ffff067224 */ /* 0x000fc600078e0014 */
[----:B------:R-:W-:Y:S02]  /*1c800*/  PRMT R40, R5, 0x5410, R7 ;  /* 0x0000541005287816 */ /* 0x000fe40000000007 */
[----:B------:R-:W-:Y:S02]  /*1c810*/  PRMT R46, R4, 0x5410, R6 ;  /* 0x00005410042e7816 */ /* 0x000fe40000000006 */
[----:B------:R-:W-:Y:S01]  /*1c820*/  CS2R R4, SRZ ;  /* 0x0000000000047805 */ /* 0x000fe2000001ff00 */
[----:B------:R-:W-:Y:S02]  /*1c830*/  IMAD.MOV.U32 R13, RZ, RZ, R24 ;  /* 0x000000ffff0d7224 */ /* 0x000fe400078e0018 */
[----:B------:R-:W-:-:S07]  /*1c840*/  IMAD.MOV.U32 R3, RZ, RZ, R14 ;  /* 0x000000ffff037224 */ /* 0x000fce00078e000e */
[----:B------:R-:W-:Y:S05]  /*1c850*/  WARPSYNC.COLLECTIVE R15, `(.L_x_14683) ;  /* 0x000000000f087348 */ /* 0x000fea0003c00000 */
[----:B------:R0:W1:Y:S02]  /*1c860*/  SHFL.IDX P6, R14, R13, R12, R11 ;  /* 0x0000000c0d0e7389 */ /* 0x00006400000c000b */
[----:B01----:R-:W-:Y:S01]  /*1c870*/  ENDCOLLECTIVE ;  /* 0x000000000000791b */ /* 0x003fe20003800000 */
.L_x_14683:
[----:B------:R-:W-:Y:S01]  /*1c880*/  MOV R13, R27 ;  /* 0x0000001b000d7202 */ /* 0x000fe20000000f00 */
[----:B------:R-:W-:-:S07]  /*1c890*/  IMAD.MOV.U32 R24, RZ, RZ, R14 ;  /* 0x000000ffff187224 */ /* 0x000fce00078e000e */
[----:B------:R-:W-:Y:S05]  /*1c8a0*/  WARPSYNC.COLLECTIVE R15, `(.L_x_14684) ;  /* 0x000000000f087348 */ /* 0x000fea0003c00000 */
[----:B------:R0:W1:Y:S02]  /*1c8b0*/  SHFL.IDX P6, R14, R13, R12, R11 ;  /* 0x0000000c0d0e7389 */ /* 0x00006400000c000b */
[----:B01----:R-:W-:Y:S01]  /*1c8c0*/  ENDCOLLECTIVE ;  /* 0x000000000000791b */ /* 0x003fe20003800000 */
.L_x_14684:
[----:B------:R-:W-:Y:S05]  /*1c8d0*/  BRA `(.L_x_14685) ;  /* 0xfffffebc00187947 */ /* 0x000fea000383ffff */
.L_x_14448:
[----:B0-----:R0:W1:Y:S02]  /*1c8e0*/  SYNCS.PHASECHK.TRANS64.TRYWAIT P1, [R19+URZ+0x22800], R12 ;  /* 0x0228000c130075a7 */ /* 0x001064000802017f */
[----:B-1----:R-:W-:Y:S05]  /*1c8f0*/  @!P1 NANOSLEEP.SYNCS 0x989680 ;  /* 0x009896800000995d */ /* 0x002fea0003900000 */
[----:B------:R-:W1:Y:S02]  /*1c900*/  @!P1 SYNCS.PHASECHK.TRANS64 P1, [R19+URZ+0x22800], R12 ;  /* 0x0228000c130095a7 */ /* 0x000e64000802007f */
[----:B-1----:R-:W-:Y:S05]  /*1c910*/  @!P1 BRA `(.L_x_14448) ;  /* 0xfffffffc00f09947 */ /* 0x002fea000383ffff */
[----:B------:R-:W-:Y:S05]  /*1c920*/  BRA `(.L_x_14686) ;  /* 0xfffffebc00b47947 */ /* 0x000fea000383ffff */
.L_x_14454:
[----:B--2---:R2:W3:Y:S02]  /*1c930*/  SYNCS.PHASECHK.TRANS64.TRYWAIT P1, [R13+URZ+0x22830], R72 ;  /* 0x022830480d0075a7 */ /* 0x0044e4000802017f */
[----:B---3--:R-:W-:Y:S05]  /*1c940*/  @!P1 NANOSLEEP.SYNCS 0x989680 ;  /* 0x009896800000995d */ /* 0x008fea0003900000 */
[----:B------:R-:W3:Y:S02]  /*1c950*/  @!P1 SYNCS.PHASECHK.TRANS64 P1, [R13+URZ+0x22830], R72 ;  /* 0x022830480d0095a7 */ /* 0x000ee4000802007f */
[----:B---3--:R-:W-:Y:S05]  /*1c960*/  @!P1 BRA `(.L_x_14454) ;  /* 0xfffffffc00f09947 */ /* 0x008fea000383ffff */
[----:B------:R-:W-:Y:S05]  /*1c970*/  BRA `(.L_x_14453) ;  /* 0xfffffecc00507947 */ /* 0x000fea000383ffff */
.L_x_14460:
[----:B-1----:R1:W2:Y:S02]  /*1c980*/  SYNCS.PHASECHK.TRANS64.TRYWAIT P1, [R13+URZ+0x22850], R72 ;  /* 0x022850480d0075a7 */ /* 0x0022a4000802017f */
[----:B--2---:R-:W-:Y:S05]  /*1c990*/  @!P1 NANOSLEEP.SYNCS 0x989680 ;  /* 0x009896800000995d */ /* 0x004fea0003900000 */
[----:B------:R-:W2:Y:S02]  /*1c9a0*/  @!P1 SYNCS.PHASECHK.TRANS64 P1, [R13+URZ+0x22850], R72 ;  /* 0x022850480d0095a7 */ /* 0x000ea4000802007f */
[----:B--2---:R-:W-:Y:S05]  /*1c9b0*/  @!P1 BRA `(.L_x_14460) ;  /* 0xfffffffc00f09947 */ /* 0x004fea000383ffff */
[----:B------:R-:W-:Y:S05]  /*1c9c0*/  BRA `(.L_x_14459) ;  /* 0xfffffeec001c7947 */ /* 0x000fea000383ffff */
.L_x_14466:
[----:B-1----:R1:W2:Y:S02]  /*1c9d0*/  SYNCS.PHASECHK.TRANS64.TRYWAIT P1, [R14+URZ+0x22830], R15 ;  /* 0x0228300f0e0075a7 */ /* 0x0022a4000802017f */
[----:B--2---:R-:W-:Y:S05]  /*1c9e0*/  @!P1 NANOSLEEP.SYNCS 0x989680 ;  /* 0x009896800000995d */ /* 0x004fea0003900000 */
[----:B------:R-:W2:Y:S02]  /*1c9f0*/  @!P1 SYNCS.PHASECHK.TRANS64 P1, [R14+URZ+0x22830], R15 ;  /* 0x0228300f0e0095a7 */ /* 0x000ea4000802007f */
[----:B--2---:R-:W-:Y:S05]  /*1ca00*/  @!P1 BRA `(.L_x_14466) ;  /* 0xfffffffc00f09947 */ /* 0x004fea000383ffff */
[----:B------:R-:W-:Y:S05]  /*1ca10*/  BRA `(.L_x_14465) ;  /* 0xfffffef000807947 */ /* 0x000fea000383ffff */
.L_x_14472:
[----:B-1----:R1:W2:Y:S02]  /*1ca20*/  SYNCS.PHASECHK.TRANS64.TRYWAIT P1, [R14+URZ+0x22850], R15 ;  /* 0x0228500f0e0075a7 */ /* 0x0022a4000802017f */
[----:B--2---:R-:W-:Y:S05]  /*1ca30*/  @!P1 NANOSLEEP.SYNCS 0x989680 ;  /* 0x009896800000995d */ /* 0x004fea0003900000 */
[----:B------:R-:W2:Y:S02]  /*1ca40*/  @!P1 SYNCS.PHASECHK.TRANS64 P1, [R14+URZ+0x22850], R15 ;  /* 0x0228500f0e0095a7 */ /* 0x000ea4000802007f */
[----:B--2---:R-:W-:Y:S05]  /*1ca50*/  @!P1 BRA `(.L_x_14472) ;  /* 0xfffffffc00f09947 */ /* 0x004fea000383ffff */
[----:B------:R-:W-:Y:S05]  /*1ca60*/  BRA `(.L_x_14471) ;  /* 0xffffff1800407947 */ /* 0x000fea000383ffff */
.L_x_14479:
[----:B-1----:R1:W2:Y:S02]  /*1ca70*/  SYNCS.PHASECHK.TRANS64.TRYWAIT P1, [R14+URZ+0x22830], R15 ;  /* 0x0228300f0e0075a7 */ /* 0x0022a4000802017f */
[----:B--2---:R-:W-:Y:S05]  /*1ca80*/  @!P1 NANOSLEEP.SYNCS 0x989680 ;  /* 0x009896800000995d */ /* 0x004fea0003900000 */
[----:B------:R-:W2:Y:S02]  /*1ca90*/  @!P1 SYNCS.PHASECHK.TRANS64 P1, [R14+URZ+0x22830], R15 ;  /* 0x0228300f0e0095a7 */ /* 0x000ea4000802007f */
[----:B--2---:R-:W-:Y:S05]  /*1caa0*/  @!P1 BRA `(.L_x_14479) ;  /* 0xfffffffc00f09947 */ /* 0x004fea000383ffff */
[----:B------:R-:W-:Y:S05]  /*1cab0*/  BRA `(.L_x_14478) ;  /* 0xffffff1c00807947 */ /* 0x000fea000383ffff */
.L_x_14485:
[----:B-1----:R1:W2:Y:S02]  /*1cac0*/  SYNCS.PHASECHK.TRANS64.TRYWAIT P1, [R14+URZ+0x22850], R15 ;  /* 0x0228500f0e0075a7 */ /* 0x0022a4000802017f */
[----:B--2---:R-:W-:Y:S05]  /*1cad0*/  @!P1 NANOSLEEP.SYNCS 0x989680 ;  /* 0x009896800000995d */ /* 0x004fea0003900000 */
[----:B------:R-:W2:Y:S02]  /*1cae0*/  @!P1 SYNCS.PHASECHK.TRANS64 P1, [R14+URZ+0x22850], R15 ;  /* 0x0228500f0e0095a7 */ /* 0x000ea4000802007f */
[----:B--2---:R-:W-:Y:S05]  /*1caf0*/  @!P1 BRA `(.L_x_14485) ;  /* 0xfffffffc00f09947 */ /* 0x004fea000383ffff */
[----:B------:R-:W-:Y:S05]  /*1cb00*/  BRA `(.L_x_14484) ;  /* 0xffffff3c00687947 */ /* 0x000fea000383ffff */
.L_x_14501:
[----:B------:R-:W-:Y:S02]  /*1cb10*/  IMAD.MOV.U32 R13, RZ, RZ, R4 ;  /* 0x000000ffff0d7224 */ /* 0x000fe400078e0004 */
[----:B------:R-:W-:Y:S02]  /*1cb20*/  IMAD.MOV.U32 R12, RZ, RZ, RZ ;  /* 0x000000ffff0c7224 */ /* 0x000fe400078e00ff */
[----:B------:R-:W-:Y:S02]  /*1cb30*/  IMAD.MOV.U32 R11, RZ, RZ, 0x181f ;  /* 0x0000181fff0b7424 */ /* 0x000fe400078e00ff */
[----:B------:R-:W-:-:S07]  /*1cb40*/  IMAD.MOV.U32 R15, RZ, RZ, -0x1 ;  /* 0xffffffffff0f7424 */ /* 0x000fce00078e00ff */
[----:B-1----:R-:W-:Y:S05]  /*1cb50*/  WARPSYNC.COLLECTIVE R15, `(.L_x_14687) ;  /* 0x000000000f087348 */ /* 0x002fea0003c00000 */
[----:B------:R0:W2:Y:S02]  /*1cb60*/  SHFL.IDX P6, R14, R13, R12, R11 ;  /* 0x0000000c0d0e7389 */ /* 0x0000a400000c000b */
[----:B012---:R-:W-:Y:S01]  /*1cb70*/  ENDCOLLECTIVE ;  /* 0x000000000000791b */ /* 0x007fe20003800000 */
.L_x_14687:
[----:B------:R-:W-:Y:S01]  /*1cb80*/  IMAD.MOV.U32 R13, RZ, RZ, R3 ;  /* 0x000000ffff0d7224 */ /* 0x000fe200078e0003 */
[----:B------:R-:W-:-:S07]  /*1cb90*/  MOV R0, R14 ;  /* 0x0000000e00007202 */ /* 0x000fce0000000f00 */
[----:B------:R-:W-:Y:S05]  /*1cba0*/  WARPSYNC.COLLECTIVE R15, `(.L_x_14688) ;  /* 0x000000000f087348 */ /* 0x000fea0003c00000 */
[----:B------:R0:W1:Y:S02]  /*1cbb0*/  SHFL.IDX P6, R14, R13, R12, R11 ;  /* 0x0000000c0d0e7389 */ /* 0x00006400000c000b */
[----:B01----:R-:W-:Y:S01]  /*1cbc0*/  ENDCOLLECTIVE ;  /* 0x000000000000791b */ /* 0x003fe20003800000 */
.L_x_14688:
[----:B------:R-:W-:Y:S05]  /*1cbd0*/  BRA `(.L_x_14689) ;  /* 0xffffff7400047947 */ /* 0x000fea000383ffff */
.L_x_14504:
        /* <DEDUP_REMOVED lines=8> */
.L_x_14691:
[----:B------:R-:W-:Y:S05]  /*1cc60*/  BSYNC B1 ;  /* 0x0000000000017941 */ /* 0x000fea0003800000 */
.L_x_14690:
        /* <DEDUP_REMOVED lines=8> */
.L_x_14692:
[----:B------:R-:W-:Y:S05]  /*1ccf0*/  BRA `(.L_x_14693) ;  /* 0xffffff7400507947 */ /* 0x000fea000383ffff */
.L_x_14507:
[----:B------:R-:W-:Y:S01]  /*1cd00*/  BSSY B1, `(.L_x_14694) ;  /* 0x0000008000017945 */ /* 0x000fe20003800000 */
[----:B----4-:R-:W-:Y:S02]  /*1cd10*/  IMAD.MOV.U32 R13, RZ, RZ, R4 ;  /* 0x000000ffff0d7224 */ /* 0x010fe400078e0004 */
[----:B------:R-:W-:Y:S02]  /*1cd20*/  IMAD.MOV.U32 R12, RZ, RZ, 0x2 ;  /* 0x00000002ff0c7424 */ /* 0x000fe400078e00ff */
[----:B------:R-:W-:Y:S02]  /*1cd30*/  IMAD.MOV.U32 R11, RZ, RZ, 0x181f ;  /* 0x0000181fff0b7424 */ /* 0x000fe400078e00ff */
[----:B------:R-:W-:-:S07]  /*1cd40*/  IMAD.MOV.U32 R15, RZ, RZ, -0x1 ;  /* 0xffffffffff0f7424 */ /* 0x000fce00078e00ff */
[----:B0123--:R-:W-:Y:S05]  /*1cd50*/  WARPSYNC.COLLECTIVE R15, `(.L_x_14695) ;  /* 0x000000000f087348 */ /* 0x00ffea0003c00000 */
[----:B---3--:R3:W4:Y:S02]  /*1cd60*/  SHFL.IDX P6, R14, R13, R12, R11 ;  /* 0x0000000c0d0e7389 */ /* 0x00872400000c000b */
[----:B01234-:R-:W-:Y:S01]  /*1cd70*/  ENDCOLLECTIVE ;  /* 0x000000000000791b */ /* 0x01ffe20003800000 */
.L_x_14695:
[----:B------:R-:W-:Y:S05]  /*1cd80*/  BSYNC B1 ;  /* 0x0000000000017941 */ /* 0x000fea0003800000 */
.L_x_14694:
        /* <DEDUP_REMOVED lines=8> */
.L_x_14696:
[----:B------:R-:W-:Y:S05]  /*1ce10*/  BRA `(.L_x_14697) ;  /* 0xffffff7400987947 */ /* 0x000fea000383ffff */
.L_x_14510:
[----:B------:R-:W-:Y:S01]  /*1ce20*/  BSSY B1, `(.L_x_14698) ;  /* 0x0000008000017945 */ /* 0x000fe20003800000 */
[----:B0-----:R-:W-:Y:S01]  /*1ce30*/  MOV R13, R4 ;  /* 0x00000004000d7202 */ /* 0x001fe20000000f00 */
[----:B------:R-:W-:Y:S02]  /*1ce40*/  IMAD.MOV.U32 R12, RZ, RZ, 0x3 ;  /* 0x00000003ff0c7424 */ /* 0x000fe400078e00ff */
[----:B------:R-:W-:Y:S02]  /*1ce50*/  IMAD.MOV.U32 R11, RZ, RZ, 0x181f ;  /* 0x0000181fff0b7424 */ /* 0x000fe400078e00ff */
[----:B------:R-:W-:-:S07]  /*1ce60*/  IMAD.MOV.U32 R15, RZ, RZ, -0x1 ;  /* 0xffffffffff0f7424 */ /* 0x000fce00078e00ff */
[----:B-1234-:R-:W-:Y:S05]  /*1ce70*/  WARPSYNC.COLLECTIVE R15, `(.L_x_14699) ;  /* 0x000000000f087348 */ /* 0x01efea0003c00000 */
[----:B----4-:R0:W4:Y:S02]  /*1ce80*/  SHFL.IDX P6, R14, R13, R12, R11 ;  /* 0x0000000c0d0e7389 */ /* 0x01012400000c000b */
[----:B01234-:R-:W-:Y:S01]  /*1ce90*/  ENDCOLLECTIVE ;  /* 0x000000000000791b */ /* 0x01ffe20003800000 */
.L_x_14699:
[----:B------:R-:W-:Y:S05]  /*1cea0*/  BSYNC B1 ;  /* 0x0000000000017941 */ /* 0x000fea0003800000 */
.L_x_14698:
        /* <DEDUP_REMOVED lines=8> */
.L_x_14700:
[----:B------:R-:W-:Y:S05]  /*1cf30*/  BRA `(.L_x_14701) ;  /* 0xffffff7400e07947 */ /* 0x000fea000383ffff */
.L_x_14527:
        /* <DEDUP_REMOVED lines=11> */
.L_x_14703:
[----:B------:R-:W-:Y:S05]  /*1cff0*/  BSYNC B1 ;  /* 0x0000000000017941 */ /* 0x000fea0003800000 */
.L_x_14702:
[----:B------:R-:W-:Y:S05]  /*1d000*/  BRA `(.L_x_14704) ;  /* 0xffffff8c00707947 */ /* 0x000fea000383ffff */
.L_x_14529:
[----:B------:R-:W-:Y:S01]  /*1d010*/  BSSY B1, `(.L_x_14705) ;  /* 0x0000006000017945 */ /* 0x000fe20003800000 */
[----:B------:R-:W-:-:S07]  /*1d020*/  IMAD.MOV.U32 R15, RZ, RZ, -0x1 ;  /* 0xffffffffff0f7424 */ /* 0x000fce00078e00ff */
[----:B012---:R-:W-:Y:S05]  /*1d030*/  WARPSYNC.COLLECTIVE R15, `(.L_x_14706) ;  /* 0x000000000f0c7348 */ /* 0x007fea0003c00000 */
[----:B------:R-:W-:Y:S02]  /*1d040*/  ELECT P6, UR62, PT ;  /* 0x00000000003e782f */ /* 0x000fe400038c0000 */
[----:B------:R-:W-:Y:S01]  /*1d050*/  MOV R14, UR62 ;  /* 0x0000003e000e7c02 */ /* 0x000fe20008000f00 */
[----:B012---:R-:W-:Y:S10]  /*1d060*/  ENDCOLLECTIVE ;  /* 0x000000000000791b */ /* 0x007ff40003800000 */
.L_x_14706:
[----:B------:R-:W-:Y:S05]  /*1d070*/  BSYNC B1 ;  /* 0x0000000000017941 */ /* 0x000fea0003800000 */
.L_x_14705:
[----:B------:R-:W-:Y:S05]  /*1d080*/  BRA `(.L_x_14528) ;  /* 0xffffff8c00687947 */ /* 0x000fea000383ffff */
.L_x_14531:
[----:B0-----:R0:W2:Y:S02]  /*1d090*/  SYNCS.PHASECHK.TRANS64.TRYWAIT P0, [R22+URZ+0x22820], R3 ;  /* 0x02282003160075a7 */ /* 0x0010a4000800017f */
[----:B--2---:R-:W-:Y:S05]  /*1d0a0*/  @!P0 NANOSLEEP.SYNCS 0x989680 ;  /* 0x009896800000895d */ /* 0x004fea0003900000 */
[----:B------:R-:W2:Y:S02]  /*1d0b0*/  @!P0 SYNCS.PHASECHK.TRANS64 P0, [R22+URZ+0x22820], R3 ;  /* 0x02282003160085a7 */ /* 0x000ea4000800007f */
[----:B--2---:R-:W-:Y:S05]  /*1d0c0*/  @!P0 BRA `(.L_x_14531) ;  /* 0xfffffffc00f08947 */ /* 0x004fea000383ffff */
[----:B------:R-:W-:Y:S05]  /*1d0d0*/  BRA `(.L_x_14707) ;  /* 0xffffff8c00787947 */ /* 0x000fea000383ffff */
.L_x_14535:
[----:B0-----:R0:W2:Y:S02]  /*1d0e0*/  SYNCS.PHASECHK.TRANS64.TRYWAIT P0, [R3+URZ+0x228a0], R8 ;  /* 0x0228a008030075a7 */ /* 0x0010a4000800017f */
[----:B--2---:R-:W-:Y:S05]  /*1d0f0*/  @!P0 NANOSLEEP.SYNCS 0x989680 ;  /* 0x009896800000895d */ /* 0x004fea0003900000 */
[----:B------:R-:W2:Y:S02]  /*1d100*/  @!P0 SYNCS.PHASECHK.TRANS64 P0, [R3+URZ+0x228a0], R8 ;  /* 0x0228a008030085a7 */ /* 0x000ea4000800007f */
[----:B--2---:R-:W-:Y:S05]  /*1d110*/  @!P0 BRA `(.L_x_14535) ;  /* 0xfffffffc00f08947 */ /* 0x004fea000383ffff */
[----:B------:R-:W-:Y:S05]  /*1d120*/  BRA `(.L_x_14708) ;  /* 0xffffff8c00907947 */ /* 0x000fea000383ffff */
.L_x_14540:
[----:B-1----:R1:W2:Y:S02]  /*1d130*/  SYNCS.PHASECHK.TRANS64.TRYWAIT P0, [R3+URZ+0x228c0], R8 ;  /* 0x0228c008030075a7 */ /* 0x0022a4000800017f */
[----:B--2---:R-:W-:Y:S05]  /*1d140*/  @!P0 NANOSLEEP.SYNCS 0x989680 ;  /* 0x009896800000895d */ /* 0x004fea0003900000 */
[----:B------:R-:W2:Y:S02]  /*1d150*/  @!P0 SYNCS.PHASECHK.TRANS64 P0, [R3+URZ+0x228c0], R8 ;  /* 0x0228c008030085a7 */ /* 0x000ea4000800007f */
[----:B--2---:R-:W-:Y:S05]  /*1d160*/  @!P0 BRA `(.L_x_14540) ;  /* 0xfffffffc00f08947 */ /* 0x004fea000383ffff */
[----:B------:R-:W-:Y:S05]  /*1d170*/  BRA `(.L_x_14709) ;  /* 0xffffff90000c7947 */ /* 0x000fea000383ffff */
.L_x_14550:
[----:B0-----:R0:W2:Y:S02]  /*1d180*/  SYNCS.PHASECHK.TRANS64.TRYWAIT P1, [R8+URZ+0x228a0], R2 ;  /* 0x0228a002080075a7 */ /* 0x0010a4000802017f */
[----:B--2---:R-:W-:Y:S05]  /*1d190*/  @!P1 NANOSLEEP.SYNCS 0x989680 ;  /* 0x009896800000995d */ /* 0x004fea0003900000 */
[----:B------:R-:W2:Y:S02]  /*1d1a0*/  @!P1 SYNCS.PHASECHK.TRANS64 P1, [R8+URZ+0x228a0], R2 ;  /* 0x0228a002080095a7 */ /* 0x000ea4000802007f */
[----:B--2---:R-:W-:Y:S05]  /*1d1b0*/  @!P1 BRA `(.L_x_14550) ;  /* 0xfffffffc00f09947 */ /* 0x004fea000383ffff */
[----:B------:R-:W-:Y:S05]  /*1d1c0*/  BRA `(.L_x_14710) ;  /* 0xffffff9400807947 */ /* 0x000fea000383ffff */
.L_x_14555:
[----:B-1----:R1:W2:Y:S02]  /*1d1d0*/  SYNCS.PHASECHK.TRANS64.TRYWAIT P1, [R8+URZ+0x228c0], R2 ;  /* 0x0228c002080075a7 */ /* 0x0022a4000802017f */
[----:B--2---:R-:W-:Y:S05]  /*1d1e0*/  @!P1 NANOSLEEP.SYNCS 0x989680 ;  /* 0x009896800000995d */ /* 0x004fea0003900000 */
[----:B------:R-:W2:Y:S02]  /*1d1f0*/  @!P1 SYNCS.PHASECHK.TRANS64 P1, [R8+URZ+0x228c0], R2 ;  /* 0x0228c002080095a7 */ /* 0x000ea4000802007f */
[----:B--2---:R-:W-:Y:S05]  /*1d200*/  @!P1 BRA `(.L_x_14555) ;  /* 0xfffffffc00f09947 */ /* 0x004fea000383ffff */
[----:B------:R-:W-:Y:S05]  /*1d210*/  BRA `(.L_x_14711) ;  /* 0xffffff9400f87947 */ /* 0x000fea000383ffff */
.L_x_14571:
[----:B------:R-:W1:Y:S01]  /*1d220*/  S2R R11, SR_TID.X ;  /* 0x00000000000b7919 */ /* 0x000e620000002100 */
[----:B------:R-:W-:Y:S01]  /*1d230*/  BSSY B0, `(.L_x_14712) ;  /* 0x000000a000007945 */ /* 0x000fe20003800000 */
[----:B------:R-:W-:Y:S01]  /*1d240*/  MOV R12, RZ ;  /* 0x000000ff000c7202 */ /* 0x000fe20000000f00 */
[----:B------:R-:W-:Y:S01]  /*1d250*/  IMAD.MOV.U32 R15, RZ, RZ, -0x1 ;  /* 0xffffffffff0f7424 */ /* 0x000fe200078e00ff */
[----:B-1----:R-:W-:-:S04]  /*1d260*/  SHF.R.U32.HI R11, RZ, 0x5, R11 ;  /* 0x00000005ff0b7819 */ /* 0x002fc8000001160b */
[----:B------:R-:W-:-:S05]  /*1d270*/  LOP3.LUT R11, R11, 0x3, RZ, 0xc0, !PT ;  /* 0x000000030b0b7812 */ /* 0x000fca00078ec0ff */
[----:B------:R-:W-:Y:S02]  /*1d280*/  IMAD.MOV.U32 R13, RZ, RZ, R11 ;  /* 0x000000ffff0d7224 */ /* 0x000fe400078e000b */
[----:B------:R-:W-:-:S07]  /*1d290*/  IMAD.MOV.U32 R11, RZ, RZ, 0x1f ;  /* 0x0000001fff0b7424 */ /* 0x000fce00078e00ff */
[----:B0----5:R-:W-:Y:S05]  /*1d2a0*/  WARPSYNC.COLLECTIVE R15, `(.L_x_14713) ;  /* 0x000000000f087348 */ /* 0x021fea0003c00000 */
[----:B------:R1:W2:Y:S02]  /*1d2b0*/  SHFL.IDX P6, R14, R13, R12, R11 ;  /* 0x0000000c0d0e7389 */ /* 0x0002a400000c000b */
[----:B012--5:R-:W-:Y:S01]  /*1d2c0*/  ENDCOLLECTIVE ;  /* 0x000000000000791b */ /* 0x027fe20003800000 */
.L_x_14713:
[----:B------:R-:W-:Y:S05]  /*1d2d0*/  BSYNC B0 ;  /* 0x0000000000007941 */ /* 0x000fea0003800000 */
.L_x_14712:
[----:B------:R-:W-:Y:S05]  /*1d2e0*/  BRA `(.L_x_14714) ;  /* 0xffffffa400b07947 */ /* 0x000fea000383ffff */
.L_x_14574:
[----:B--2---:R2:W3:Y:S02]  /*1d2f0*/  SYNCS.PHASECHK.TRANS64.TRYWAIT P0, [R31+URZ+0x22840], R0 ;  /* 0x022840001f0075a7 */ /* 0x0044e4000800017f */
[----:B---3--:R-:W-:Y:S05]  /*1d300*/  @!P0 NANOSLEEP.SYNCS 0x989680 ;  /* 0x009896800000895d */ /* 0x008fea0003900000 */
[----:B------:R-:W3:Y:S02]  /*1d310*/  @!P0 SYNCS.PHASECHK.TRANS64 P0, [R31+URZ+0x22840], R0 ;  /* 0x022840001f0085a7 */ /* 0x000ee4000800007f */
[----:B---3--:R-:W-:Y:S05]  /*1d320*/  @!P0 BRA `(.L_x_14574) ;  /* 0xfffffffc00f08947 */ /* 0x008fea000383ffff */
[----:B------:R-:W-:Y:S05]  /*1d330*/  BRA `(.L_x_14715) ;  /* 0xffffffa400dc7947 */ /* 0x000fea000383ffff */
.L_x_14575:
        /* <DEDUP_REMOVED lines=8> */
.L_x_14717:
[----:B------:R-:W-:Y:S05]  /*1d3c0*/  BSYNC B0 ;  /* 0x0000000000007941 */ /* 0x000fea0003800000 */
.L_x_14716:
        /* <DEDUP_REMOVED lines=9> */
.L_x_14718:
[----:B------:R-:W-:Y:S01]  /*1d460*/  MOV R13, R4 ;  /* 0x00000004000d7202 */ /* 0x000fe20000000f00 */
[----:B------:R-:W-:Y:S02]  /*1d470*/  IMAD.MOV.U32 R12, RZ, RZ, 0x1 ;  /* 0x00000001ff0c7424 */ /* 0x000fe400078e00ff */
[----:B------:R-:W-:-:S07]  /*1d480*/  IMAD.MOV.U32 R3, RZ, RZ, R14 ;  /* 0x000000ffff037224 */ /* 0x000fce00078e000e */
[----:B------:R-:W-:Y:S05]  /*1d490*/  WARPSYNC.COLLECTIVE R15, `(.L_x_14719) ;  /* 0x000000000f087348 */ /* 0x000fea0003c00000 */
[----:B------:R0:W1:Y:S02]  /*1d4a0*/  SHFL.IDX P6, R14, R13, R12, R11 ;  /* 0x0000000c0d0e7389 */ /* 0x00006400000c000b */
[----:B01----:R-:W-:Y:S01]  /*1d4b0*/  ENDCOLLECTIVE ;  /* 0x000000000000791b */ /* 0x003fe20003800000 */
.L_x_14719:
        /* <DEDUP_REMOVED lines=15> */
.L_x_14720:
[----:B------:R-:W-:Y:S02]  /*1d5b0*/  @P0 IMAD R6, R5, 0x2, R22 ;  /* 0x0000000205060824 */ /* 0x000fe400078e0216 */
[----:B------:R-:W-:Y:S02]  /*1d5c0*/  IMAD.MOV.U32 R13, RZ, RZ, R4 ;  /* 0x000000ffff0d7224 */ /* 0x000fe400078e0004 */
[----:B------:R-:W-:Y:S02]  /*1d5d0*/  IMAD.MOV.U32 R12, RZ, RZ, 0x2 ;  /* 0x00000002ff0c7424 */ /* 0x000fe400078e00ff */
[----:B------:R-:W-:-:S07]  /*1d5e0*/  IMAD.MOV.U32 R3, RZ, RZ, R14 ;  /* 0x000000ffff037224 */ /* 0x000fce00078e000e */
[----:B------:R-:W-:Y:S05]  /*1d5f0*/  WARPSYNC.COLLECTIVE R15, `(.L_x_14721) ;  /* 0x000000000f087348 */ /* 0x000fea0003c00000 */
[----:B------:R0:W1:Y:S02]  /*1d600*/  SHFL.IDX P6, R14, R13, R12, R11 ;  /* 0x0000000c0d0e7389 */ /* 0x00006400000c000b */
[----:B01----:R-:W-:Y:S01]  /*1d610*/  ENDCOLLECTIVE ;  /* 0x000000000000791b */ /* 0x003fe20003800000 */
.L_x_14721:
        /* <DEDUP_REMOVED lines=15> */
.L_x_14722:
[----:B------:R-:W-:Y:S02]  /*1d710*/  @P0 IMAD R6, R5, 0x2, R22 ;  /* 0x0000000205060824 */ /* 0x000fe400078e0216 */
[----:B------:R-:W-:Y:S01]  /*1d720*/  IMAD.MOV.U32 R13, RZ, RZ, R4 ;  /* 0x000000ffff0d7224 */ /* 0x000fe200078e0004 */
[----:B------:R-:W-:Y:S01]  /*1d730*/  MOV R12, 0x3 ;  /* 0x00000003000c7802 */ /* 0x000fe20000000f00 */
[----:B------:R-:W-:-:S07]  /*1d740*/  IMAD.MOV.U32 R3, RZ, RZ, R14 ;  /* 0x000000ffff037224 */ /* 0x000fce00078e000e */
[----:B------:R-:W-:Y:S05]  /*1d750*/  WARPSYNC.COLLECTIVE R15, `(.L_x_14723) ;  /* 0x000000000f087348 */ /* 0x000fea0003c00000 */
[----:B------:R0:W1:Y:S02]  /*1d760*/  SHFL.IDX P6, R14, R13, R12, R11 ;  /* 0x0000000c0d0e7389 */ /* 0x00006400000c000b */
[----:B01----:R-:W-:Y:S01]  /*1d770*/  ENDCOLLECTIVE ;  /* 0x000000000000791b */ /* 0x003fe20003800000 */
.L_x_14723:
        /* <DEDUP_REMOVED lines=15> */
.L_x_14724:
[----:B------:R-:W-:Y:S01]  /*1d870*/  @P0 LEA R6, R5, R22, 0x1 ;  /* 0x0000001605060211 */ /* 0x000fe200078e08ff */
[----:B------:R-:W-:Y:S02]  /*1d880*/  IMAD.MOV.U32 R13, RZ, RZ, R4 ;  /* 0x000000ffff0d7224 */ /* 0x000fe400078e0004 */
[----:B------:R-:W-:Y:S02]  /*1d890*/  IMAD.MOV.U32 R12, RZ, RZ, 0x4 ;  /* 0x00000004ff0c7424 */ /* 0x000fe400078e00ff */
[----:B------:R-:W-:-:S07]  /*1d8a0*/  IMAD.MOV.U32 R3, RZ, RZ, R14 ;  /* 0x000000ffff037224 */ /* 0x000fce00078e000e */
[----:B------:R-:W-:Y:S05]  /*1d8b0*/  WARPSYNC.COLLECTIVE R15, `(.L_x_14725) ;  /* 0x000000000f087348 */ /* 0x000fea0003c00000 */
[----:B------:R0:W1:Y:S02]  /*1d8c0*/  SHFL.IDX P6, R14, R13, R12, R11 ;  /* 0x0000000c0d0e7389 */ /* 0x00006400000c000b */
[----:B01----:R-:W-:Y:S01]  /*1d8d0*/  ENDCOLLECTIVE ;  /* 0x000000000000791b */ /* 0x003fe20003800000 */
.L_x_14725:
        /* <DEDUP_REMOVED lines=15> */
.L_x_14726:
[----:B------:R-:W-:Y:S02]  /*1d9d0*/  @P0 IMAD R6, R5, 0x2, R22 ;  /* 0x0000000205060824 */ /* 0x000fe400078e0216 */
[----:B------:R-:W-:Y:S02]  /*1d9e0*/  IMAD.MOV.U32 R13, RZ, RZ, R4 ;  /* 0x000000ffff0d7224 */ /* 0x000fe400078e0004 */
[----:B------:R-:W-:Y:S01]  /*1d9f0*/  IMAD.MOV.U32 R12, RZ, RZ, 0x5 ;  /* 0x00000005ff0c7424 */ /* 0x000fe200078e00ff */
[----:B------:R-:W-:-:S07]  /*1da00*/  MOV R3, R14 ;  /* 0x0000000e00037202 */ /* 0x000fce0000000f00 */
[----:B------:R-:W-:Y:S05]  /*1da10*/  WARPSYNC.COLLECTIVE R15, `(.L_x_14727) ;  /* 0x000000000f087348 */ /* 0x000fea0003c00000 */
[----:B------:R0:W1:Y:S02]  /*1da20*/  SHFL.IDX P6, R14, R13, R12, R11 ;  /* 0x0000000c0d0e7389 */ /* 0x00006400000c000b */
[----:B01----:R-:W-:Y:S01]  /*1da30*/  ENDCOLLECTIVE ;  /* 0x000000000000791b */ /* 0x003fe20003800000 */
.L_x_14727:
[----:B------:R-:W-:-:S05]  /*1da40*/  @P0 LEA R3, P1, R8, R3, 0x1 ;  /* 0x0000000308030211 */ /* 0x000fca00078208ff */
[----:B------:R-:W-:-:S05]  /*1da50*/  @P0 IMAD.X R2, RZ, RZ, R2, P1 ;  /* 0x000000ffff020224 */ /* 0x000fca00008e0602 */
        /* <DEDUP_REMOVED lines=12> */
.L_x_14728:
[----:B------:R-:W-:Y:S01]  /*1db20*/  IMAD.MOV.U32 R0, RZ, RZ, R14 ;  /* 0x000000ffff007224 */ /* 0x000fe200078e000e */
[----:B------:R-:W-:Y:S06]  /*1db30*/  BRA `(.L_x_14729) ;  /* 0xffffffa4003c7947 */ /* 0x000fec000383ffff */
.L_x_14580:
[----:B------:R-:W-:Y:S01]  /*1db40*/  IMAD.MOV.U32 R13, RZ, RZ, R4 ;  /* 0x000000ffff0d7224 */ /* 0x000fe200078e0004 */
[----:B------:R-:W-:Y:S01]  /*1db50*/  MOV R11, 0x181f ;  /* 0x0000181f000b7802 */ /* 0x000fe20000000f00 */
[----:B------:R-:W-:Y:S01]  /*1db60*/  IMAD.MOV.U32 R12, RZ, RZ, RZ ;  /* 0x000000ffff0c7224 */ /* 0x000fe200078e00ff */
[----:B------:R-:W-:Y:S01]  /*1db70*/  LEA R17, R17, R10, 0x7 ;  /* 0x0000000a11117211 */ /* 0x000fe200078e38ff */
[----:B------:R-:W-:Y:S02]  /*1db80*/  IMAD.MOV.U32 R15, RZ, RZ, -0x1 ;  /* 0xffffffffff0f7424 */ /* 0x000fe400078e00ff */
[----:B-----5:R-:W-:Y:S02]  /*1db90*/  IMAD R5, R20, R7, RZ ;  /* 0x0000000714057224 */ /* 0x020fe400078e02ff */
[----:B------:R-:W-:-:S07]  /*1dba0*/  VIADD R6, R17, 0x10 ;  /* 0x0000001011067836 */ /* 0x000fce0000000000 */
[----:B-1----:R-:W-:Y:S05]  /*1dbb0*/  WARPSYNC.COLLECTIVE R15, `(.L_x_14730) ;  /* 0x000000000f087348 */ /* 0x002fea0003c00000 */
[----:B------:R0:W2:Y:S02]  /*1dbc0*/  SHFL.IDX P6, R14, R13, R12, R11 ;  /* 0x0000000c0d0e7389 */ /* 0x0000a400000c000b */
[----:B012---:R-:W-:Y:S01]  /*1dbd0*/  ENDCOLLECTIVE ;  /* 0x000000000000791b */ /* 0x007fe20003800000 */
.L_x_14730:
[----:B------:R-:W-:Y:S01]  /*1dbe0*/  ISETP.GE.AND P0, PT, R17, R5, PT ;  /* 0x000000051100720c */ /* 0x000fe20003f06270 */
[----:B------:R-:W-:Y:S02]  /*1dbf0*/  IMAD.MOV.U32 R13, RZ, RZ, R0 ;  /* 0x000000ffff0d7224 */ /* 0x000fe400078e0000 */
[----:B------:R-:W-:-:S10]  /*1dc00*/  IMAD.MOV.U32 R2, RZ, RZ, R14 ;  /* 0x000000ffff027224 */ /* 0x000fd400078e000e */
[----:B------:R-:W-:Y:S05]  /*1dc10*/  WARPSYNC.COLLECTIVE R15, `(.L_x_14731) ;  /* 0x000000000f087348 */ /* 0x000fea0003c00000 */
[----:B------:R0:W1:Y:S02]  /*1dc20*/  SHFL.IDX P6, R14, R13, R12, R11 ;  /* 0x0000000c0d0e7389 */ /* 0x00006400000c000b */
[----:B01----:R-:W-:Y:S01]  /*1dc30*/  ENDCOLLECTIVE ;  /* 0x000000000000791b */ /* 0x003fe20003800000 */
.L_x_14731:
[----:B------:R-:W-:Y:S02]  /*1dc40*/  IMAD.MOV.U32 R13, RZ, RZ, R4 ;  /* 0x000000ffff0d7224 */ /* 0x000fe400078e0004 */
[----:B------:R-:W-:Y:S02]  /*1dc50*/  IMAD.MOV.U32 R12, RZ, RZ, 0x1 ;  /* 0x00000001ff0c7424 */ /* 0x000fe400078e00ff */
[----:B------:R-:W-:-:S07]  /*1dc60*/  IMAD.MOV.U32 R3, RZ, RZ, R14 ;  /* 0x000000ffff037224 */ /* 0x000fce00078e000e */
[----:B------:R-:W-:Y:S05]  /*1dc70*/  WARPSYNC.COLLECTIVE R15, `(.L_x_14732) ;  /* 0x000000000f087348 */ /* 0x000fea0003c00000 */
[----:B------:R0:W1:Y:S02]  /*1dc80*/  SHFL.IDX P6, R14, R13, R12, R11 ;  /* 0x0000000c0d0e7389 */ /* 0x00006400000c000b */
[----:B01----:R-:W-:Y:S01]  /*1dc90*/  ENDCOLLECTIVE ;  /* 0x000000000000791b */ /* 0x003fe20003800000 */
.L_x_14732:
        /* <DEDUP_REMOVED lines=15> */
.L_x_14733:
[----:B------:R-:W-:Y:S01]  /*1dd90*/  MOV R13, R4 ;  /* 0x00000004000d7202 */ /* 0x000fe20000000f00 */
[----:B------:R-:W-:Y:S02]  /*1dda0*/  IMAD.MOV.U32 R12, RZ, RZ, 0x2 ;  /* 0x00000002ff0c7424 */ /* 0x000fe400078e00ff */
[----:B------:R-:W-:-:S07]  /*1ddb0*/  IMAD.MOV.U32 R3, RZ, RZ, R14 ;  /* 0x000000ffff037224 */ /* 0x000fce00078e000e */
[----:B------:R-:W-:Y:S05]  /*1ddc0*/  WARPSYNC.COLLECTIVE R15, `(.L_x_14734) ;  /* 0x000000000f087348 */ /* 0x000fea0003c00000 */
[----:B------:R0:W1:Y:S02]  /*1ddd0*/  SHFL.IDX P6, R14, R13, R12, R11 ;  /* 0x0000000c0d0e7389 */ /* 0x00006400000c000b */
[----:B01----:R-:W-:Y:S01]  /*1dde0*/  ENDCOLLECTIVE ;  /* 0x000000000000791b */ /* 0x003fe20003800000 */
.L_x_14734:
        /* <DEDUP_REMOVED lines=16> */
.L_x_14735:
[----:B------:R-:W-:Y:S02]  /*1def0*/  IMAD.MOV.U32 R13, RZ, RZ, R4 ;  /* 0x000000ffff0d7224 */ /* 0x000fe400078e0004 */
[----:B------:R-:W-:Y:S02]  /*1df00*/  IMAD.MOV.U32 R12, RZ, RZ, 0x3 ;  /* 0x00000003ff0c7424 */ /* 0x000fe400078e00ff */
[----:B------:R-:W-:-:S07]  /*1df10*/  IMAD.MOV.U32 R3, RZ, RZ, R14 ;  /* 0x000000ffff037224 */ /* 0x000fce00078e000e */
[----:B------:R-:W-:Y:S05]  /*1df20*/  WARPSYNC.COLLECTIVE R15, `(.L_x_14736) ;  /* 0x000000000f087348 */ /* 0x000fea0003c00000 */
[----:B------:R0:W1:Y:S02]  /*1df30*/  SHFL.IDX P6, R14, R13, R12, R11 ;  /* 0x0000000c0d0e7389 */ /* 0x00006400000c000b */
[----:B01----:R-:W-:Y:S01]  /*1df40*/  ENDCOLLECTIVE ;  /* 0x000000000000791b */ /* 0x003fe20003800000 */
.L_x_14736:
[----:B------:R-:W-:-:S04]  /*1df50*/  @!P0 LEA R3, P2, R9, R3, 0x1 ;  /* 0x0000000309038211 */ /* 0x000fc800078408ff */
[----:B------:R-:W-:-:S04]  /*1df60*/  @!P0 IADD3.X R2, RZ, R2, RZ, P2, !PT ;  /* 0x00000002ff028210 */ /* 0x000fc800017fe4ff */
        /* <DEDUP_REMOVED lines=14> */
.L_x_14737:
[----:B------:R-:W-:Y:S01]  /*1e050*/  IMAD.MOV.U32 R13, RZ, RZ, R4 ;  /* 0x000000ffff0d7224 */ /* 0x000fe200078e0004 */
[----:B------:R-:W-:Y:S01]  /*1e060*/  MOV R12, 0x4 ;  /* 0x00000004000c7802 */ /* 0x000fe20000000f00 */
[----:B------:R-:W-:-:S07]  /*1e070*/  IMAD.MOV.U32 R3, RZ, RZ, R14 ;  /* 0x000000ffff037224 */ /* 0x000fce00078e000e */
[----:B------:R-:W-:Y:S05]  /*1e080*/  WARPSYNC.COLLECTIVE R15, `(.L_x_14738) ;  /* 0x000000000f087348 */ /* 0x000fea0003c00000 */
[----:B------:R0:W1:Y:S02]  /*1e090*/  SHFL.IDX P6, R14, R13, R12, R11 ;  /* 0x0000000c0d0e7389 */ /* 0x00006400000c000b */
[----:B01----:R-:W-:Y:S01]  /*1e0a0*/  ENDCOLLECTIVE ;  /* 0x000000000000791b */ /* 0x003fe20003800000 */
.L_x_14738:
        /* <DEDUP_REMOVED lines=16> */
.L_x_14739:
[----:B------:R-:W-:Y:S02]  /*1e1b0*/  IMAD.MOV.U32 R13, RZ, RZ, R4 ;  /* 0x000000ffff0d7224 */ /* 0x000fe400078e0004 */
[----:B------:R-:W-:Y:S02]  /*1e1c0*/  IMAD.MOV.U32 R12, RZ, RZ, 0x5 ;  /* 0x00000005ff0c7424 */ /* 0x000fe400078e00ff */
[----:B------:R-:W-:-:S07]  /*1e1d0*/  IMAD.MOV.U32 R3, RZ, RZ, R14 ;  /* 0x000000ffff037224 */ /* 0x000fce00078e000e */
[----:B------:R-:W-:Y:S05]  /*1e1e0*/  WARPSYNC.COLLECTIVE R15, `(.L_x_14740) ;  /* 0x000000000f087348 */ /* 0x000fea0003c00000 */
[----:B------:R0:W1:Y:S02]  /*1e1f0*/  SHFL.IDX P6, R14, R13, R12, R11 ;  /* 0x0000000c0d0e7389 */ /* 0x00006400000c000b */
[----:B01----:R-:W-:Y:S01]  /*1e200*/  ENDCOLLECTIVE ;  /* 0x000000000000791b */ /* 0x003fe20003800000 */
.L_x_14740:
        /* <DEDUP_REMOVED lines=16> */
.L_x_14741:
[----:B------:R-:W-:Y:S02]  /*1e310*/  IMAD.MOV.U32 R13, RZ, RZ, R4 ;  /* 0x000000ffff0d7224 */ /* 0x000fe400078e0004 */
[----:B------:R-:W-:Y:S01]  /*1e320*/  IMAD.MOV.U32 R12, RZ, RZ, 0x6 ;  /* 0x00000006ff0c7424 */ /* 0x000fe200078e00ff */
[----:B------:R-:W-:-:S07]  /*1e330*/  MOV R3, R14 ;  /* 0x0000000e00037202 */ /* 0x000fce0000000f00 */
[----:B------:R-:W-:Y:S05]  /*1e340*/  WARPSYNC.COLLECTIVE R15, `(.L_x_14742) ;  /* 0x000000000f087348 */ /* 0x000fea0003c00000 */
[----:B------:R0:W1:Y:S02]  /*1e350*/  SHFL.IDX P6, R14, R13, R12, R11 ;  /* 0x0000000c0d0e7389 */ /* 0x00006400000c000b */
[----:B01----:R-:W-:Y:S01]  /*1e360*/  ENDCOLLECTIVE ;  /* 0x000000000000791b */ /* 0x003fe20003800000 */
.L_x_14742:
        /* <DEDUP_REMOVED lines=16> */
.L_x_14743:
[----:B------:R-:W-:Y:S01]  /*1e470*/  IMAD.MOV.U32 R13, RZ, RZ, R4 ;  /* 0x000000ffff0d7224 */ /* 0x000fe200078e0004 */
[----:B------:R-:W-:Y:S01]  /*1e480*/  MOV R12, 0x7 ;  /* 0x00000007000c7802 */ /* 0x000fe20000000f00 */
[----:B------:R-:W-:-:S07]  /*1e490*/  IMAD.MOV.U32 R3, RZ, RZ, R14 ;  /* 0x000000ffff037224 */ /* 0x000fce00078e000e */
[----:B------:R-:W-:Y:S05]  /*1e4a0*/  WARPSYNC.COLLECTIVE R15, `(.L_x_14744) ;  /* 0x000000000f087348 */ /* 0x000fea0003c00000 */
[----:B------:R0:W1:Y:S02]  /*1e4b0*/  SHFL.IDX P6, R14, R13, R12, R11 ;  /* 0x0000000c0d0e7389 */ /* 0x00006400000c000b */
[----:B01----:R-:W-:Y:S01]  /*1e4c0*/  ENDCOLLECTIVE ;  /* 0x000000000000791b */ /* 0x003fe20003800000 */
.L_x_14744:
        /* <DEDUP_REMOVED lines=10> */
.L_x_14745:
[----:B------:R-:W-:Y:S01]  /*1e570*/  @!PT LDS RZ, [RZ] ;  /* 0x00000000fffff984 */ /* 0x000fe20000000800 */
[----:B------:R-:W-:Y:S01]  /*1e580*/  @!PT LDS RZ, [RZ] ;  /* 0x00000000fffff984 */ /* 0x000fe20000000800 */
[----:B------:R-:W-:Y:S01]  /*1e590*/  @!PT LDS RZ, [RZ] ;  /* 0x00000000fffff984 */ /* 0x000fe20000000800 */
[----:B------:R0:W-:Y:S01]  /*1e5a0*/  @!P0 LDGSTS.E.BYPASS.LTC128B.128 [R8+0x1b400], desc[UR40][R2.64], !P1 ;  /* 0x1b40000002088fae */ /* 0x0001e2000c901d68 */
[----:B------:R-:W-:Y:S01]  /*1e5b0*/  IMAD.MOV.U32 R0, RZ, RZ, R14 ;  /* 0x000000ffff007224 */ /* 0x000fe200078e000e */
[----:B------:R-:W-:Y:S06]  /*1e5c0*/  BRA `(.L_x_14746) ;  /* 0xffffffa400c47947 */ /* 0x000fec000383ffff */
.L_x_14583:
[----:B0-----:R0:W2:Y:S02]  /*1e5d0*/  SYNCS.PHASECHK.TRANS64.TRYWAIT P0, [R22+URZ+0x22820], R3 ;  /* 0x02282003160075a7 */ /* 0x0010a4000800017f */
[----:B--2---:R-:W-:Y:S05]  /*1e5e0*/  @!P0 NANOSLEEP.SYNCS 0x989680 ;  /* 0x009896800000895d */ /* 0x004fea0003900000 */
[----:B------:R-:W2:Y:S02]  /*1e5f0*/  @!P0 SYNCS.PHASECHK.TRANS64 P0, [R22+URZ+0x22820], R3 ;  /* 0x02282003160085a7 */ /* 0x000ea4000800007f */
[----:B--2---:R-:W-:Y:S05]  /*1e600*/  @!P0 BRA `(.L_x_14583) ;  /* 0xfffffffc00f08947 */ /* 0x004fea000383ffff */
[----:B------:R-:W-:Y:S05]  /*1e610*/  BRA `(.L_x_14747) ;  /* 0xffffffa800207947 */ /* 0x000fea000383ffff */
.L_x_14586:
[----:B--2---:R2:W3:Y:S02]  /*1e620*/  SYNCS.PHASECHK.TRANS64.TRYWAIT P0, [R31+URZ+0x22860], R0 ;  /* 0x022860001f0075a7 */ /* 0x0044e4000800017f */
[----:B---3--:R-:W-:Y:S05]  /*1e630*/  @!P0 NANOSLEEP.SYNCS 0x989680 ;  /* 0x009896800000895d */ /* 0x008fea0003900000 */
[----:B------:R-:W3:Y:S02]  /*1e640*/  @!P0 SYNCS.PHASECHK.TRANS64 P0, [R31+URZ+0x22860], R0 ;  /* 0x022860001f0085a7 */ /* 0x000ee4000800007f */
[----:B---3--:R-:W-:Y:S05]  /*1e650*/  @!P0 BRA `(.L_x_14586) ;  /* 0xfffffffc00f08947 */ /* 0x008fea000383ffff */
[----:B------:R-:W-:Y:S05]  /*1e660*/  BRA `(.L_x_14748) ;  /* 0xffffffa800307947 */ /* 0x000fea000383ffff */
.L_x_14587:
        /* <DEDUP_REMOVED lines=8> */
.L_x_14750:
[----:B------:R-:W-:Y:S05]  /*1e6f0*/  BSYNC B0 ;  /* 0x0000000000007941 */ /* 0x000fea0003800000 */
.L_x_14749:
        /* <DEDUP_REMOVED lines=12> */
.L_x_14751:
[----:B------:R-:W-:Y:S01]  /*1e7c0*/  ISETP.LT.OR P4, PT, R32, 0x1, !P1 ;  /* 0x000000012000780c */ /* 0x000fe20004f81670 */
[----:B------:R-:W-:Y:S02]  /*1e7d0*/  IMAD.MOV.U32 R13, RZ, RZ, R6 ;  /* 0x000000ffff0d7224 */ /* 0x000fe400078e0006 */
[----:B------:R-:W-:Y:S02]  /*1e7e0*/  IMAD.MOV.U32 R12, RZ, RZ, 0x1 ;  /* 0x00000001ff0c7424 */ /* 0x000fe400078e00ff */
[----:B------:R-:W-:-:S05]  /*1e7f0*/  IMAD.SHL.U32 R7, R7, 0x8, RZ ;  /* 0x0000000807077824 */ /* 0x000fca00078e00ff */
        /* <DEDUP_REMOVED lines=8> */
.L_x_14752:
[----:B------:R-:W-:Y:S02]  /*1e880*/  IADD3.X R3, RZ, R3, RZ, P0, !PT ;  /* 0x00000003ff037210 */ /* 0x000fe400007fe4ff */
        /* <DEDUP_REMOVED lines=16> */
.L_x_14753:
[----:B------:R-:W-:Y:S02]  /*1e990*/  IMAD.MOV.U32 R13, RZ, RZ, R6 ;  /* 0x000000ffff0d7224 */ /* 0x000fe400078e0006 */
[----:B------:R-:W-:Y:S01]  /*1e9a0*/  IMAD.MOV.U32 R12, RZ, RZ, 0x2 ;  /* 0x00000002ff0c7424 */ /* 0x000fe200078e00ff */
[----:B------:R-:W-:-:S13]  /*1e9b0*/  IADD3 R2, P4, R14, R0, RZ ;  /* 0x000000000e027210 */ /* 0x000fda0007f9e0ff */
[----:B------:R-:W-:Y:S05]  /*1e9c0*/  WARPSYNC.COLLECTIVE R15, `(.L_x_14754) ;  /* 0x000000000f087348 */ /* 0x000fea0003c00000 */
[----:B------:R0:W1:Y:S02]  /*1e9d0*/  SHFL.IDX P6, R14, R13, R12, R11 ;  /* 0x0000000c0d0e7389 */ /* 0x00006400000c000b */
[----:B01----:R-:W-:Y:S01]  /*1e9e0*/  ENDCOLLECTIVE ;  /* 0x000000000000791b */ /* 0x003fe20003800000 */
.L_x_14754:
        /* <DEDUP_REMOVED lines=17> */
.L_x_14755:
[----:B------:R-:W-:Y:S02]  /*1eb00*/  IMAD.MOV.U32 R13, RZ, RZ, R6 ;  /* 0x000000ffff0d7224 */ /* 0x000fe400078e0006 */
[----:B------:R-:W-:Y:S01]  /*1eb10*/  IMAD.MOV.U32 R12, RZ, RZ, 0x3 ;  /* 0x00000003ff0c7424 */ /* 0x000fe200078e00ff */
[----:B------:R-:W-:-:S13]  /*1eb20*/  IADD3 R2, P4, R14, R0, RZ ;  /* 0x000000000e027210 */ /* 0x000fda0007f9e0ff */
[----:B------:R-:W-:Y:S05]  /*1eb30*/  WARPSYNC.COLLECTIVE R15, `(.L_x_14756) ;  /* 0x000000000f087348 */ /* 0x000fea0003c00000 */
[----:B------:R0:W1:Y:S02]  /*1eb40*/  SHFL.IDX P6, R14, R13, R12, R11 ;  /* 0x0000000c0d0e7389 */ /* 0x00006400000c000b */
[----:B01----:R-:W-:Y:S01]  /*1eb50*/  ENDCOLLECTIVE ;  /* 0x000000000000791b */ /* 0x003fe20003800000 */
.L_x_14756:
        /* <DEDUP_REMOVED lines=17> */
.L_x_14757:
[----:B------:R-:W-:Y:S02]  /*1ec70*/  IMAD.MOV.U32 R13, RZ, RZ, R6 ;  /* 0x000000ffff0d7224 */ /* 0x000fe400078e0006 */
[----:B------:R-:W-:Y:S01]  /*1ec80*/  IMAD.MOV.U32 R12, RZ, RZ, 0x4 ;  /* 0x00000004ff0c7424 */ /* 0x000fe200078e00ff */
[----:B------:R-:W-:-:S13]  /*1ec90*/  IADD3 R2, P4, R14, R0, RZ ;  /* 0x000000000e027210 */ /* 0x000fda0007f9e0ff */
[----:B------:R-:W-:Y:S05]  /*1eca0*/  WARPSYNC.COLLECTIVE R15, `(.L_x_14758) ;  /* 0x000000000f087348 */ /* 0x000fea0003c00000 */
[----:B------:R0:W1:Y:S02]  /*1ecb0*/  SHFL.IDX P6, R14, R13, R12, R11 ;  /* 0x0000000c0d0e7389 */ /* 0x00006400000c000b */
[----:B01----:R-:W-:Y:S01]  /*1ecc0*/  ENDCOLLECTIVE ;  /* 0x000000000000791b */ /* 0x003fe20003800000 */
.L_x_14758:
        /* <DEDUP_REMOVED lines=17> */
.L_x_14759:
[----:B------:R-:W-:Y:S02]  /*1ede0*/  IMAD.MOV.U32 R13, RZ, RZ, R6 ;  /* 0x000000ffff0d7224 */ /* 0x000fe400078e0006 */
[----:B------:R-:W-:Y:S01]  /*1edf0*/  IMAD.MOV.U32 R12, RZ, RZ, 0x5 ;  /* 0x00000005ff0c7424 */ /* 0x000fe200078e00ff */
[----:B------:R-:W-:-:S13]  /*1ee00*/  IADD3 R2, P4, R14, R0, RZ ;  /* 0x000000000e027210 */ /* 0x000fda0007f9e0ff */
[----:B------:R-:W-:Y:S05]  /*1ee10*/  WARPSYNC.COLLECTIVE R15, `(.L_x_14760) ;  /* 0x000000000f087348 */ /* 0x000fea0003c00000 */
[----:B------:R0:W1:Y:S02]  /*1ee20*/  SHFL.IDX P6, R14, R13, R12, R11 ;  /* 0x0000000c0d0e7389 */ /* 0x00006400000c000b */
[----:B01----:R-:W-:Y:S01]  /*1ee30*/  ENDCOLLECTIVE ;  /* 0x000000000000791b */ /* 0x003fe20003800000 */
.L_x_14760:
        /* <DEDUP_REMOVED lines=12> */
.L_x_14761:
        /* <DEDUP_REMOVED lines=9> */
.L_x_14594:
[----:B0-----:R0:W2:Y:S02]  /*1ef90*/  SYNCS.PHASECHK.TRANS64.TRYWAIT P0, [R4+URZ+0x22840], R21 ;  /* 0x02284015040075a7 */ /* 0x0010a4000800017f */
[----:B--2---:R-:W-:Y:S05]  /*1efa0*/  @!P0 NANOSLEEP.SYNCS 0x989680 ;  /* 0x009896800000895d */ /* 0x004fea0003900000 */
[----:B------:R-:W2:Y:S02]  /*1efb0*/  @!P0 SYNCS.PHASECHK.TRANS64 P0, [R4+URZ+0x22840], R21 ;  /* 0x02284015040085a7 */ /* 0x000ea4000800007f */
[----:B--2---:R-:W-:Y:S05]  /*1efc0*/  @!P0 BRA `(.L_x_14594) ;  /* 0xfffffffc00f08947 */ /* 0x004fea000383ffff */
[----:B------:R-:W-:Y:S05]  /*1efd0*/  BRA `(.L_x_14763) ;  /* 0xffffffa800987947 */ /* 0x000fea000383ffff */
.L_x_14595:
        /* <DEDUP_REMOVED lines=8> */
.L_x_14765:
[----:B------:R-:W-:Y:S05]  /*1f060*/  BSYNC B1 ;  /* 0x0000000000017941 */ /* 0x000fea0003800000 */
.L_x_14764:
        /* <DEDUP_REMOVED lines=9> */
.L_x_14766:
[----:B------:R-:W-:Y:S02]  /*1f100*/  IMAD.MOV.U32 R13, RZ, RZ, R9 ;  /* 0x000000ffff0d7224 */ /* 0x000fe400078e0009 */
[----:B------:R-:W-:Y:S01]  /*1f110*/  IMAD.MOV.U32 R12, RZ, RZ, 0x1 ;  /* 0x00000001ff0c7424 */ /* 0x000fe200078e00ff */
[----:B------:R-:W-:-:S07]  /*1f120*/  MOV R2, R14 ;  /* 0x0000000e00027202 */ /* 0x000fce0000000f00 */
[----:B------:R-:W-:Y:S05]  /*1f130*/  WARPSYNC.COLLECTIVE R15, `(.L_x_14767) ;  /* 0x000000000f087348 */ /* 0x000fea0003c00000 */
[----:B------:R0:W1:Y:S02]  /*1f140*/  SHFL.IDX P6, R14, R13, R12, R11 ;  /* 0x0000000c0d0e7389 */ /* 0x00006400000c000b */
[----:B01----:R-:W-:Y:S01]  /*1f150*/  ENDCOLLECTIVE ;  /* 0x000000000000791b */ /* 0x003fe20003800000 */
.L_x_14767:
        /* <DEDUP_REMOVED lines=11> */
.L_x_14768:
[----:B------:R-:W-:Y:S01]  /*1f210*/  IMAD.MOV.U32 R13, RZ, RZ, R9 ;  /* 0x000000ffff0d7224 */ /* 0x000fe200078e0009 */
[----:B------:R-:W-:Y:S01]  /*1f220*/  MOV R12, 0x2 ;  /* 0x00000002000c7802 */ /* 0x000fe20000000f00 */
[----:B------:R-:W-:-:S07]  /*1f230*/  IMAD.MOV.U32 R2, RZ, RZ, R14 ;  /* 0x000000ffff027224 */ /* 0x000fce00078e000e */
[----:B------:R-:W-:Y:S05]  /*1f240*/  WARPSYNC.COLLECTIVE R15, `(.L_x_14769) ;  /* 0x000000000f087348 */ /* 0x000fea0003c00000 */
[----:B------:R0:W1:Y:S02]  /*1f250*/  SHFL.IDX P6, R14, R13, R12, R11 ;  /* 0x0000000c0d0e7389 */ /* 0x00006400000c000b */
[----:B01----:R-:W-:Y:S01]  /*1f260*/  ENDCOLLECTIVE ;  /* 0x000000000000791b */ /* 0x003fe20003800000 */
.L_x_14769:
        /* <DEDUP_REMOVED lines=11> */
.L_x_14770:
[----:B------:R-:W-:Y:S01]  /*1f320*/  MOV R13, R9 ;  /* 0x00000009000d7202 */ /* 0x000fe20000000f00 */
[----:B------:R-:W-:Y:S02]  /*1f330*/  IMAD.MOV.U32 R12, RZ, RZ, 0x3 ;  /* 0x00000003ff0c7424 */ /* 0x000fe400078e00ff */
[----:B------:R-:W-:-:S07]  /*1f340*/  IMAD.MOV.U32 R2, RZ, RZ, R14 ;  /* 0x000000ffff027224 */ /* 0x000fce00078e000e */
[----:B------:R-:W-:Y:S05]  /*1f350*/  WARPSYNC.COLLECTIVE R15, `(.L_x_14771) ;  /* 0x000000000f087348 */ /* 0x000fea0003c00000 */
[----:B------:R0:W1:Y:S02]  /*1f360*/  SHFL.IDX P6, R14, R13, R12, R11 ;  /* 0x0000000c0d0e7389 */ /* 0x00006400000c000b */
[----:B01----:R-:W-:Y:S01]  /*1f370*/  ENDCOLLECTIVE ;  /* 0x000000000000791b */ /* 0x003fe20003800000 */
.L_x_14771:
        /* <DEDUP_REMOVED lines=11> */
.L_x_14772:
[----:B------:R-:W-:Y:S02]  /*1f430*/  IMAD.MOV.U32 R13, RZ, RZ, R9 ;  /* 0x000000ffff0d7224 */ /* 0x000fe400078e0009 */
[----:B------:R-:W-:Y:S02]  /*1f440*/  IMAD.MOV.U32 R12, RZ, RZ, 0x4 ;  /* 0x00000004ff0c7424 */ /* 0x000fe400078e00ff */
[----:B------:R-:W-:-:S07]  /*1f450*/  IMAD.MOV.U32 R2, RZ, RZ, R14 ;  /* 0x000000ffff027224 */ /* 0x000fce00078e000e */
[----:B------:R-:W-:Y:S05]  /*1f460*/  WARPSYNC.COLLECTIVE R15, `(.L_x_14773) ;  /* 0x000000000f087348 */ /* 0x000fea0003c00000 */
[----:B------:R0:W1:Y:S02]  /*1f470*/  SHFL.IDX P6, R14, R13, R12, R11 ;  /* 0x0000000c0d0e7389 */ /* 0x00006400000c000b */
[----:B01----:R-:W-:Y:S01]  /*1f480*/  ENDCOLLECTIVE ;  /* 0x000000000000791b */ /* 0x003fe20003800000 */
.L_x_14773:
        /* <DEDUP_REMOVED lines=11> */
.L_x_14774:
[----:B------:R-:W-:Y:S02]  /*1f540*/  IMAD.MOV.U32 R13, RZ, RZ, R9 ;  /* 0x000000ffff0d7224 */ /* 0x000fe400078e0009 */
[----:B------:R-:W-:Y:S01]  /*1f550*/  IMAD.MOV.U32 R12, RZ, RZ, 0x5 ;  /* 0x00000005ff0c7424 */ /* 0x000fe200078e00ff */
[----:B------:R-:W-:-:S07]  /*1f560*/  MOV R2, R14 ;  /* 0x0000000e00027202 */ /* 0x000fce0000000f00 */
[----:B------:R-:W-:Y:S05]  /*1f570*/  WARPSYNC.COLLECTIVE R15, `(.L_x_14775) ;  /* 0x000000000f087348 */ /* 0x000fea0003c00000 */
[----:B------:R0:W1:Y:S02]  /*1f580*/  SHFL.IDX P6, R14, R13, R12, R11 ;  /* 0x0000000c0d0e7389 */ /* 0x00006400000c000b */
[----:B01----:R-:W-:Y:S01]  /*1f590*/  ENDCOLLECTIVE ;  /* 0x000000000000791b */ /* 0x003fe20003800000 */
.L_x_14775:
        /* <DEDUP_REMOVED lines=11> */
.L_x_14776:
[----:B------:R-:W-:Y:S01]  /*1f650*/  IMAD.MOV.U32 R2, RZ, RZ, R14 ;  /* 0x000000ffff027224 */ /* 0x000fe200078e000e */
[----:B------:R-:W-:Y:S06]  /*1f660*/  BRA `(.L_x_14777) ;  /* 0xffffffa400cc7947 */ /* 0x000fec000383ffff */
.L_x_14600:
[----:B----4-:R4:W0:Y:S02]  /*1f670*/  SYNCS.PHASECHK.TRANS64.TRYWAIT P0, [R4+URZ+0x22860], R21 ;  /* 0x02286015040075a7 */ /* 0x010824000800017f */
[----:B0-----:R-:W-:Y:S05]  /*1f680*/  @!P0 NANOSLEEP.SYNCS 0x989680 ;  /* 0x009896800000895d */ /* 0x001fea0003900000 */
[----:B------:R-:W0:Y:S02]  /*1f690*/  @!P0 SYNCS.PHASECHK.TRANS64 P0, [R4+URZ+0x22860], R21 ;  /* 0x02286015040085a7 */ /* 0x000e24000800007f */
[----:B0-----:R-:W-:Y:S05]  /*1f6a0*/  @!P0 BRA `(.L_x_14600) ;  /* 0xfffffffc00f08947 */ /* 0x001fea000383ffff */
[----:B------:R-:W-:Y:S05]  /*1f6b0*/  BRA `(.L_x_14778) ;  /* 0xffffffa8001c7947 */ /* 0x000fea000383ffff */
.L_x_14601:
[----:B------:R-:W-:Y:S01]  /*1f6c0*/  BSSY B1, `(.L_x_14779) ;  /* 0x0000008000017945 */ /* 0x000fe20003800000 */
[----:B------:R-:W-:Y:S01]  /*1f6d0*/  IMAD.MOV.U32 R13, RZ, RZ, R7 ;  /* 0x000000ffff0d7224 */ /* 0x000fe200078e0007 */
[----:B------:R-:W-:Y:S01]  /*1f6e0*/  MOV R15, 0xffffffff ;  /* 0xffffffff000f7802 */ /* 0x000fe20000000f00 */
[----:B------:R-:W-:Y:S02]  /*1f6f0*/  IMAD.MOV.U32 R12, RZ, RZ, RZ ;  /* 0x000000ffff0c7224 */ /* 0x000fe400078e00ff */
[----:B------:R-:W-:-:S07]  /*1f700*/  IMAD.MOV.U32 R11, RZ, RZ, 0x181f ;  /* 0x0000181fff0b7424 */ /* 0x000fce00078e00ff */
[----:B01-34-:R-:W-:Y:S05]  /*1f710*/  WARPSYNC.COLLECTIVE R15, `(.L_x_14780) ;  /* 0x000000000f087348 */ /* 0x01bfea0003c00000 */
[----:B------:R2:W0:Y:S02]  /*1f720*/  SHFL.IDX P6, R14, R13, R12, R11 ;  /* 0x0000000c0d0e7389 */ /* 0x00042400000c000b */
[----:B01234-:R-:W-:Y:S01]  /*1f730*/  ENDCOLLECTIVE ;  /* 0x000000000000791b */ /* 0x01ffe20003800000 */
.L_x_14780:
[----:B------:R-:W-:Y:S05]  /*1f740*/  BSYNC B1 ;  /* 0x0000000000017941 */ /* 0x000fea0003800000 */
.L_x_14779:
        /* <DEDUP_REMOVED lines=9> */
.L_x_14781:
[----:B------:R-:W-:Y:S02]  /*1f7e0*/  IMAD.MOV.U32 R13, RZ, RZ, R7 ;  /* 0x000000ffff0d7224 */ /* 0x000fe400078e0007 */
[----:B------:R-:W-:Y:S01]  /*1f7f0*/  IMAD.MOV.U32 R12, RZ, RZ, 0x1 ;  /* 0x00000001ff0c7424 */ /* 0x000fe200078e00ff */
[----:B------:R-:W-:-:S13]  /*1f800*/  IADD3 R2, P0, R14, R0, RZ ;  /* 0x000000000e027210 */ /* 0x000fda0007f1e0ff */
[----:B------:R-:W-:Y:S05]  /*1f810*/  WARPSYNC.COLLECTIVE R15, `(.L_x_14782) ;  /* 0x000000000f087348 */ /* 0x000fea0003c00000 */
[----:B------:R0:W1:Y:S02]  /*1f820*/  SHFL.IDX P6, R14, R13, R12, R11 ;  /* 0x0000000c0d0e7389 */ /* 0x00006400000c000b */
[----:B01----:R-:W-:Y:S01]  /*1f830*/  ENDCOLLECTIVE ;  /* 0x000000000000791b */ /* 0x003fe20003800000 */
.L_x_14782:
        /* <DEDUP_REMOVED lines=13> */
.L_x_14783:
[----:B------:R-:W-:Y:S02]  /*1f910*/  IMAD.MOV.U32 R13, RZ, RZ, R7 ;  /* 0x000000ffff0d7224 */ /* 0x000fe400078e0007 */
[----:B------:R-:W-:Y:S01]  /*1f920*/  IMAD.MOV.U32 R12, RZ, RZ, 0x2 ;  /* 0x00000002ff0c7424 */ /* 0x000fe200078e00ff */
[----:B------:R-:W-:-:S13]  /*1f930*/  IADD3 R2, P0, R14, R0, RZ ;  /* 0x000000000e027210 */ /* 0x000fda0007f1e0ff */
[----:B------:R-:W-:Y:S05]  /*1f940*/  WARPSYNC.COLLECTIVE R15, `(.L_x_14784) ;  /* 0x000000000f087348 */ /* 0x000fea0003c00000 */
[----:B------:R0:W1:Y:S02]  /*1f950*/  SHFL.IDX P6, R14, R13, R12, R11 ;  /* 0x0000000c0d0e7389 */ /* 0x00006400000c000b */
[----:B01----:R-:W-:Y:S01]  /*1f960*/  ENDCOLLECTIVE ;  /* 0x000000000000791b */ /* 0x003fe20003800000 */
.L_x_14784:
        /* <DEDUP_REMOVED lines=13> */
.L_x_14785:
[----:B------:R-:W-:Y:S02]  /*1fa40*/  IMAD.MOV.U32 R13, RZ, RZ, R7 ;  /* 0x000000ffff0d7224 */ /* 0x000fe400078e0007 */
[----:B------:R-:W-:Y:S01]  /*1fa50*/  IMAD.MOV.U32 R12, RZ, RZ, 0x3 ;  /* 0x00000003ff0c7424 */ /* 0x000fe200078e00ff */
[----:B------:R-:W-:-:S13]  /*1fa60*/  IADD3 R2, P0, R14, R0, RZ ;  /* 0x000000000e027210 */ /* 0x000fda0007f1e0ff */
[----:B------:R-:W-:Y:S05]  /*1fa70*/  WARPSYNC.COLLECTIVE R15, `(.L_x_14786) ;  /* 0x000000000f087348 */ /* 0x000fea0003c00000 */
[----:B------:R0:W1:Y:S02]  /*1fa80*/  SHFL.IDX P6, R14, R13, R12, R11 ;  /* 0x0000000c0d0e7389 */ /* 0x00006400000c000b */
[----:B01----:R-:W-:Y:S01]  /*1fa90*/  ENDCOLLECTIVE ;  /* 0x000000000000791b */ /* 0x003fe20003800000 */
.L_x_14786:
        /* <DEDUP_REMOVED lines=13> */
.L_x_14787:
[----:B------:R-:W-:Y:S02]  /*1fb70*/  IMAD.MOV.U32 R13, RZ, RZ, R7 ;  /* 0x000000ffff0d7224 */ /* 0x000fe400078e0007 */
[----:B------:R-:W-:Y:S01]  /*1fb80*/  IMAD.MOV.U32 R12, RZ, RZ, 0x4 ;  /* 0x00000004ff0c7424 */ /* 0x000fe200078e00ff */
[----:B------:R-:W-:-:S13]  /*1fb90*/  IADD3 R2, P0, R14, R0, RZ ;  /* 0x000000000e027210 */ /* 0x000fda0007f1e0ff */
[----:B------:R-:W-:Y:S05]  /*1fba0*/  WARPSYNC.COLLECTIVE R15, `(.L_x_14788) ;  /* 0x000000000f087348 */ /* 0x000fea0003c00000 */
[----:B------:R0:W1:Y:S02]  /*1fbb0*/  SHFL.IDX P6, R14, R13, R12, R11 ;  /* 0x0000000c0d0e7389 */ /* 0x00006400000c000b */
[----:B01----:R-:W-:Y:S01]  /*1fbc0*/  ENDCOLLECTIVE ;  /* 0x000000000000791b */ /* 0x003fe20003800000 */
.L_x_14788:
        /* <DEDUP_REMOVED lines=13> */
.L_x_14789:
[----:B------:R-:W-:Y:S02]  /*1fca0*/  IMAD.MOV.U32 R13, RZ, RZ, R7 ;  /* 0x000000ffff0d7224 */ /* 0x000fe400078e0007 */
[----:B------:R-:W-:Y:S01]  /*1fcb0*/  IMAD.MOV.U32 R12, RZ, RZ, 0x5 ;  /* 0x00000005ff0c7424 */ /* 0x000fe200078e00ff */
[----:B------:R-:W-:-:S13]  /*1fcc0*/  IADD3 R2, P0, R14, R0, RZ ;  /* 0x000000000e027210 */ /* 0x000fda0007f1e0ff */
[----:B------:R-:W-:Y:S05]  /*1fcd0*/  WARPSYNC.COLLECTIVE R15, `(.L_x_14790) ;  /* 0x000000000f087348 */ /* 0x000fea0003c00000 */
[----:B------:R0:W1:Y:S02]  /*1fce0*/  SHFL.IDX P6, R14, R13, R12, R11 ;  /* 0x0000000c0d0e7389 */ /* 0x00006400000c000b */
[----:B01----:R-:W-:Y:S01]  /*1fcf0*/  ENDCOLLECTIVE ;  /* 0x000000000000791b */ /* 0x003fe20003800000 */
.L_x_14790:
        /* <DEDUP_REMOVED lines=13> */
.L_x_14791:
[----:B------:R-:W-:Y:S05]  /*1fdd0*/  BRA `(.L_x_14792) ;  /* 0xffffffa4006c7947 */ /* 0x000fea000383ffff */
.L_x_14609:
        /* <DEDUP_REMOVED lines=8> */
.L_x_14794:
[----:B------:R-:W-:Y:S05]  /*1fe60*/  BSYNC B0 ;  /* 0x0000000000007941 */ /* 0x000fea0003800000 */
.L_x_14793:
        /* <DEDUP_REMOVED lines=9> */
.L_x_14795:
        /* <DEDUP_REMOVED lines=18> */
.L_x_14796:
[----:B------:R-:W-:Y:S01]  /*20020*/  IMAD.MOV.U32 R12, RZ, RZ, 0x2 ;  /* 0x00000002ff0c7424 */ /* 0x000fe200078e00ff */
[----:B------:R-:W-:-:S05]  /*20030*/  SEL R4, R14, RZ, P1 ;  /* 0x000000ff0e047207 */ /* 0x000fca0000800000 */
[----:B------:R-:W-:-:S04]  /*20040*/  IMAD.IADD R4, R17, 0x1, R4 ;  /* 0x0000000111047824 */ /* 0x000fc800078e0204 */
[----:B------:R-:W-:-:S07]  /*20050*/  IMAD.MOV.U32 R13, RZ, RZ, R4 ;  /* 0x000000ffff0d7224 */ /* 0x000fce00078e0004 */
[----:B------:R-:W-:Y:S05]  /*20060*/  WARPSYNC.COLLECTIVE R15, `(.L_x_14797) ;  /* 0x000000000f087348 */ /* 0x000fea0003c00000 */
[----:B------:R0:W1:Y:S02]  /*20070*/  SHFL.UP P6, R14, R13, R12, R11 ;  /* 0x0400000c0d0e7389 */ /* 0x00006400000c000b */
[----:B01----:R-:W-:Y:S01]  /*20080*/  ENDCOLLECTIVE ;  /* 0x000000000000791b */ /* 0x003fe20003800000 */
.L_x_14797:
[----:B------:R-:W-:Y:S01]  /*20090*/  IMAD.MOV.U32 R12, RZ, RZ, 0x4 ;  /* 0x00000004ff0c7424 */ /* 0x000fe200078e00ff */
[----:B------:R-:W-:-:S04]  /*200a0*/  SEL R3, R14, RZ, P2 ;  /* 0x000000ff0e037207 */ /* 0x000fc80001000000 */
[----:B------:R-:W-:-:S05]  /*200b0*/  IADD3 R6, R4, R3, RZ ;  /* 0x0000000304067210 */ /* 0x000fca0007ffe0ff */
[----:B------:R-:W-:-:S07]  /*200c0*/  IMAD.MOV.U32 R13, RZ, RZ, R6 ;  /* 0x000000ffff0d7224 */ /* 0x000fce00078e0006 */
[----:B------:R-:W-:Y:S05]  /*200d0*/  WARPSYNC.COLLECTIVE R15, `(.L_x_14798) ;  /* 0x000000000f087348 */ /* 0x000fea0003c00000 */
[----:B------:R0:W1:Y:S02]  /*200e0*/  SHFL.UP P6, R14, R13, R12, R11 ;  /* 0x0400000c0d0e7389 */ /* 0x00006400000c000b */
[----:B01----:R-:W-:Y:S01]  /*200f0*/  ENDCOLLECTIVE ;  /* 0x000000000000791b */ /* 0x003fe20003800000 */
.L_x_14798:
[----:B------:R-:W-:Y:S02]  /*20100*/  MOV R12, 0x8 ;  /* 0x00000008000c7802 */ /* 0x000fe40000000f00 */
[----:B------:R-:W-:-:S05]  /*20110*/  SEL R3, R14, RZ, P3 ;  /* 0x000000ff0e037207 */ /* 0x000fca0001800000 */
[----:B------:R-:W-:-:S04]  /*20120*/  IMAD.IADD R2, R6, 0x1, R3 ;  /* 0x0000000106027824 */ /* 0x000fc800078e0203 */
[----:B------:R-:W-:-:S07]  /*20130*/  IMAD.MOV.U32 R13, RZ, RZ, R2 ;  /* 0x000000ffff0d7224 */ /* 0x000fce00078e0002 */
[----:B------:R-:W-:Y:S05]  /*20140*/  WARPSYNC.COLLECTIVE R15, `(.L_x_14799) ;  /* 0x000000000f087348 */ /* 0x000fea0003c00000 */
[----:B------:R0:W1:Y:S02]  /*20150*/  SHFL.UP P6, R14, R13, R12, R11 ;  /* 0x0400000c0d0e7389 */ /* 0x00006400000c000b */
[----:B01----:R-:W-:Y:S01]  /*20160*/  ENDCOLLECTIVE ;  /* 0x000000000000791b */ /* 0x003fe20003800000 */
.L_x_14799:
[----:B------:R-:W-:Y:S01]  /*20170*/  IMAD.MOV.U32 R12, RZ, RZ, 0x10 ;  /* 0x00000010ff0c7424 */ /* 0x000fe200078e00ff */
[----:B------:R-:W-:-:S05]  /*20180*/  SEL R3, R14, RZ, P4 ;  /* 0x000000ff0e037207 */ /* 0x000fca0002000000 */
[----:B------:R-:W-:-:S04]  /*20190*/  IMAD.IADD R3, R2, 0x1, R3 ;  /* 0x0000000102037824 */ /* 0x000fc800078e0203 */
[----:B------:R-:W-:-:S07]  /*201a0*/  IMAD.MOV.U32 R13, RZ, RZ, R3 ;  /* 0x000000ffff0d7224 */ /* 0x000fce00078e0003 */
[----:B------:R-:W-:Y:S05]  /*201b0*/  WARPSYNC.COLLECTIVE R15, `(.L_x_14800) ;  /* 0x000000000f087348 */ /* 0x000fea0003c00000 */
[----:B------:R0:W1:Y:S02]  /*201c0*/  SHFL.UP P6, R14, R13, R12, R11 ;  /* 0x0400000c0d0e7389 */ /* 0x00006400000c000b */
[----:B01----:R-:W-:Y:S01]  /*201d0*/  ENDCOLLECTIVE ;  /* 0x000000000000791b */ /* 0x003fe20003800000 */
.L_x_14800:
        /* <DEDUP_REMOVED lines=8> */
.L_x_14801:
[----:B------:R-:W-:Y:S05]  /*20260*/  BRA `(.L_x_14802) ;  /* 0xffffffa400cc7947 */ /* 0x000fea000383ffff */
.L_x_14614:
        /* <DEDUP_REMOVED lines=8> */
.L_x_14804:
[----:B------:R-:W-:Y:S05]  /*202f0*/  BSYNC B0 ;  /* 0x0000000000007941 */ /* 0x000fea0003800000 */
.L_x_14803:
        /* <DEDUP_REMOVED lines=8> */
.L_x_14805:
[----:B------:R-:W-:Y:S01]  /*20380*/  IMAD.MOV.U32 R12, RZ, RZ, 0x4 ;  /* 0x00000004ff0c7424 */ /* 0x000fe200078e00ff */
[----:B------:R-:W-:-:S05]  /*20390*/  SEL R2, R14, RZ, P2 ;  /* 0x000000ff0e027207 */ /* 0x000fca0001000000 */
[----:B------:R-:W-:-:S04]  /*203a0*/  IMAD.IADD R2, R13, 0x1, R2 ;  /* 0x000000010d027824 */ /* 0x000fc800078e0202 */
[----:B------:R-:W-:-:S07]  /*203b0*/  IMAD.MOV.U32 R13, RZ, RZ, R2 ;  /* 0x000000ffff0d7224 */ /* 0x000fce00078e0002 */
[----:B------:R-:W-:Y:S05]  /*203c0*/  WARPSYNC.COLLECTIVE R15, `(.L_x_14806) ;  /* 0x000000000f087348 */ /* 0x000fea0003c00000 */
[----:B------:R0:W1:Y:S02]  /*203d0*/  SHFL.UP P6, R14, R13, R12, R11 ;  /* 0x0400000c0d0e7389 */ /* 0x00006400000c000b */
[----:B01----:R-:W-:Y:S01]  /*203e0*/  ENDCOLLECTIVE ;  /* 0x000000000000791b */ /* 0x003fe20003800000 */
.L_x_14806:
[----:B------:R-:W-:Y:S01]  /*203f0*/  IMAD.MOV.U32 R12, RZ, RZ, 0x8 ;  /* 0x00000008ff0c7424 */ /* 0x000fe200078e00ff */
[----:B------:R-:W-:-:S05]  /*20400*/  SEL R3, R14, RZ, P3 ;  /* 0x000000ff0e037207 */ /* 0x000fca0001800000 */
[----:B------:R-:W-:-:S05]  /*20410*/  IMAD.IADD R3, R2, 0x1, R3 ;  /* 0x0000000102037824 */ /* 0x000fca00078e0203 */
[----:B------:R-:W-:-:S07]  /*20420*/  MOV R13, R3 ;  /* 0x00000003000d7202 */ /* 0x000fce0000000f00 */
[----:B------:R-:W-:Y:S05]  /*20430*/  WARPSYNC.COLLECTIVE R15, `(.L_x_14807) ;  /* 0x000000000f087348 */ /* 0x000fea0003c00000 */
[----:B------:R0:W1:Y:S02]  /*20440*/  SHFL.UP P6, R14, R13, R12, R11 ;  /* 0x0400000c0d0e7389 */ /* 0x00006400000c000b */
[----:B01----:R-:W-:Y:S01]  /*20450*/  ENDCOLLECTIVE ;  /* 0x000000000000791b */ /* 0x003fe20003800000 */
.L_x_14807:
[----:B------:R-:W-:Y:S01]  /*20460*/  IMAD.MOV.U32 R12, RZ, RZ, 0x10 ;  /* 0x00000010ff0c7424 */ /* 0x000fe200078e00ff */
[----:B------:R-:W-:-:S05]  /*20470*/  SEL R4, R14, RZ, P4 ;  /* 0x000000ff0e047207 */ /* 0x000fca0002000000 */
[----:B------:R-:W-:-:S04]  /*20480*/  IMAD.IADD R4, R3, 0x1, R4 ;  /* 0x0000000103047824 */ /* 0x000fc800078e0204 */
[----:B------:R-:W-:-:S07]  /*20490*/  IMAD.MOV.U32 R13, RZ, RZ, R4 ;  /* 0x000000ffff0d7224 */ /* 0x000fce00078e0004 */
[----:B------:R-:W-:Y:S05]  /*204a0*/  WARPSYNC.COLLECTIVE R15, `(.L_x_14808) ;  /* 0x000000000f087348 */ /* 0x000fea0003c00000 */
[----:B------:R0:W1:Y:S02]  /*204b0*/  SHFL.UP P6, R14, R13, R12, R11 ;  /* 0x0400000c0d0e7389 */ /* 0x00006400000c000b */
[----:B01----:R-:W-:Y:S01]  /*204c0*/  ENDCOLLECTIVE ;  /* 0x000000000000791b */ /* 0x003fe20003800000 */
.L_x_14808:
        /* <DEDUP_REMOVED lines=8> */
.L_x_14809:
[----:B------:R-:W-:Y:S05]  /*20550*/  BRA `(.L_x_14810) ;  /* 0xffffffa400ac7947 */ /* 0x000fea000383ffff */
.L_x_14616:
[----:B------:R-:W-:Y:S01]  /*20560*/  BSSY B0, `(.L_x_14811) ;  /* 0x0000006000007945 */ /* 0x000fe20003800000 */
[----:B------:R-:W-:Y:S01]  /*20570*/  PLOP3.LUT P6, PT, P6, PT, PT, 0x8, 0x0 ;  /* 0x000000000000781c */ /* 0x000fe200037ce170 */
[----:B------:R-:W-:-:S12]  /*20580*/  IMAD.MOV.U32 R15, RZ, RZ, -0x1 ;  /* 0xffffffffff0f7424 */ /* 0x000fd800078e00ff */
[----:B01----:R-:W-:Y:S05]  /*20590*/  WARPSYNC.COLLECTIVE R15, `(.L_x_14812) ;  /* 0x000000000f087348 */ /* 0x003fea0003c00000 */
[----:B------:R-:W-:Y:S01]  /*205a0*/  VOTE.ANY R14, PT, P6 ;  /* 0x00000000000e7806 */ /* 0x000fe200030e0100 */
[----:B01----:R-:W-:Y:S06]  /*205b0*/  ENDCOLLECTIVE ;  /* 0x000000000000791b */ /* 0x003fec0003800000 */
.L_x_14812:
[----:B------:R-:W-:Y:S05]  /*205c0*/  BSYNC B0 ;  /* 0x0000000000007941 */ /* 0x000fea0003800000 */
.L_x_14811:
        /* <DEDUP_REMOVED lines=9> */
.L_x_14813:
[----:B------:R-:W-:Y:S01]  /*20660*/  MOV R17, R14 ;  /* 0x0000000e00117202 */ /* 0x000fe20000000f00 */
[----:B------:R-:W-:Y:S06]  /*20670*/  BRA `(.L_x_14814) ;  /* 0xffffffa4009c7947 */ /* 0x000fec000383ffff */
.L_x_14618:
[----:B------:R-:W-:Y:S01]  /*20680*/  BSSY B0, `(.L_x_14815) ;  /* 0x0000007000007945 */ /* 0x000fe20003800000 */
[----:B------:R-:W-:Y:S02]  /*20690*/  IMAD.MOV.U32 R13, RZ, RZ, R2 ;  /* 0x000000ffff0d7224 */ /* 0x000fe400078e0002 */
[----:B------:R-:W-:Y:S02]  /*206a0*/  IMAD.MOV.U32 R11, RZ, RZ, 0x1f ;  /* 0x0000001fff0b7424 */ /* 0x000fe400078e00ff */
[----:B------:R-:W-:-:S07]  /*206b0*/  IMAD.MOV.U32 R15, RZ, RZ, -0x1 ;  /* 0xffffffffff0f7424 */ /* 0x000fce00078e00ff */
[----:B0123--:R-:W-:Y:S05]  /*206c0*/  WARPSYNC.COLLECTIVE R15, `(.L_x_14816) ;  /* 0x000000000f087348 */ /* 0x00ffea0003c00000 */
[----:B------:R4:W0:Y:S02]  /*206d0*/  SHFL.IDX P6, R14, R13, R12, R11 ;  /* 0x0000000c0d0e7389 */ /* 0x00082400000c000b */
[----:B01234-:R-:W-:Y:S01]  /*206e0*/  ENDCOLLECTIVE ;  /* 0x000000000000791b */ /* 0x01ffe20003800000 */
.L_x_14816:
[----:B------:R-:W-:Y:S05]  /*206f0*/  BSYNC B0 ;  /* 0x0000000000007941 */ /* 0x000fea0003800000 */
.L_x_14815:
[----:B------:R-:W-:Y:S05]  /*20700*/  BRA `(.L_x_14617) ;  /* 0xffffffa400947947 */ /* 0x000fea000383ffff */
.L_x_14622:
[----:B0-----:R0:W1:Y:S02]  /*20710*/  SYNCS.PHASECHK.TRANS64.TRYWAIT P0, [R5+URZ+0x22820], R0 ;  /* 0x02282000050075a7 */ /* 0x001064000800017f */
[----:B-1----:R-:W-:Y:S05]  /*20720*/  @!P0 NANOSLEEP.SYNCS 0x989680 ;  /* 0x009896800000895d */ /* 0x002fea0003900000 */
[----:B------:R-:W1:Y:S02]  /*20730*/  @!P0 SYNCS.PHASECHK.TRANS64 P0, [R5+URZ+0x22820], R0 ;  /* 0x02282000050085a7 */ /* 0x000e64000800007f */
[----:B-1----:R-:W-:Y:S05]  /*20740*/  @!P0 BRA `(.L_x_14622) ;  /* 0xfffffffc00f08947 */ /* 0x002fea000383ffff */
[----:B------:R-:W-:Y:S05]  /*20750*/  BRA `(.L_x_14817) ;  /* 0xffffffac000c7947 */ /* 0x000fea000383ffff */
.L_x_14623:
        /* <DEDUP_REMOVED lines=11> */
.L_x_14819:
[----:B------:R-:W-:Y:S05]  /*20810*/  BSYNC B0 ;  /* 0x0000000000007941 */ /* 0x000fea0003800000 */
.L_x_14818:
[----:B------:R-:W-:Y:S05]  /*20820*/  BRA `(.L_x_14820) ;  /* 0xffffffa800f47947 */ /* 0x000fea000383ffff */
.L_x_14624:
[----:B------:R-:W-:Y:S01]  /*20830*/  BSSY B0, `(.L_x_14821) ;  /* 0x0000006000007945 */ /* 0x000fe20003800000 */
[----:B------:R-:W-:-:S07]  /*20840*/  IMAD.MOV.U32 R15, RZ, RZ, -0x1 ;  /* 0xffffffffff0f7424 */ /* 0x000fce00078e00ff */
[----:B0-234-:R-:W-:Y:S05]  /*20850*/  WARPSYNC.COLLECTIVE R15, `(.L_x_14822) ;  /* 0x000000000f0c7348 */ /* 0x01dfea0003c00000 */
[----:B------:R-:W-:Y:S02]  /*20860*/  ELECT P6, UR62, PT ;  /* 0x00000000003e782f */ /* 0x000fe400038c0000 */
[----:B------:R-:W-:Y:S01]  /*20870*/  MOV R14, UR62 ;  /* 0x0000003e000e7c02 */ /* 0x000fe20008000f00 */
[----:B0-234-:R-:W-:Y:S10]  /*20880*/  ENDCOLLECTIVE ;  /* 0x000000000000791b */ /* 0x01dff40003800000 */
.L_x_14822:
[----:B------:R-:W-:Y:S05]  /*20890*/  BSYNC B0 ;  /* 0x0000000000007941 */ /* 0x000fea0003800000 */
.L_x_14821:
[----:B------:R-:W-:Y:S05]  /*208a0*/  BRA `(.L_x_14823) ;  /* 0xffffffa800e87947 */ /* 0x000fea000383ffff */
.L_x_14626:
[----:B0-----:R0:W1:Y:S02]  /*208b0*/  SYNCS.PHASECHK.TRANS64.TRYWAIT P1, [R3+URZ+0x22840], R2 ;  /* 0x02284002030075a7 */ /* 0x001064000802017f */
[----:B-1----:R-:W-:Y:S05]  /*208c0*/  @!P1 NANOSLEEP.SYNCS 0x989680 ;  /* 0x009896800000995d */ /* 0x002fea0003900000 */
[----:B------:R-:W1:Y:S02]  /*208d0*/  @!P1 SYNCS.PHASECHK.TRANS64 P1, [R3+URZ+0x22840], R2 ;  /* 0x02284002030095a7 */ /* 0x000e64000802007f */
[----:B-1----:R-:W-:Y:S05]  /*208e0*/  @!P1 BRA `(.L_x_14626) ;  /* 0xfffffffc00f09947 */ /* 0x002fea000383ffff */
[----:B------:R-:W-:Y:S05]  /*208f0*/  BRA `(.L_x_14824) ;  /* 0xffffffac00047947 */ /* 0x000fea000383ffff */
.L_x_14628:
[----:B-1----:R1:W0:Y:S02]  /*20900*/  SYNCS.PHASECHK.TRANS64.TRYWAIT P1, [R5+URZ+0x22840], R0 ;  /* 0x02284000050075a7 */ /* 0x002224000802017f */
[----:B0-----:R-:W-:Y:S05]  /*20910*/  @!P1 NANOSLEEP.SYNCS 0x989680 ;  /* 0x009896800000995d */ /* 0x001fea0003900000 */
[----:B------:R-:W0:Y:S02]  /*20920*/  @!P1 SYNCS.PHASECHK.TRANS64 P1, [R5+URZ+0x22840], R0 ;  /* 0x02284000050095a7 */ /* 0x000e24000802007f */
[----:B0-----:R-:W-:Y:S05]  /*20930*/  @!P1 BRA `(.L_x_14628) ;  /* 0xfffffffc00f09947 */ /* 0x001fea000383ffff */
[----:B------:R-:W-:Y:S05]  /*20940*/  BRA `(.L_x_14825) ;  /* 0xffffffac00107947 */ /* 0x000fea000383ffff */
.L_x_14630:
[----:B------:R0:W0:Y:S02]  /*20950*/  SYNCS.PHASECHK.TRANS64.TRYWAIT P1, [R3+URZ+0x22860], R2 ;  /* 0x02286002030075a7 */ /* 0x000024000802017f */
[----:B0-----:R-:W-:Y:S05]  /*20960*/  @!P1 NANOSLEEP.SYNCS 0x989680 ;  /* 0x009896800000995d */ /* 0x001fea0003900000 */
[----:B------:R-:W0:Y:S02]  /*20970*/  @!P1 SYNCS.PHASECHK.TRANS64 P1, [R3+URZ+0x22860], R2 ;  /* 0x02286002030095a7 */ /* 0x000e24000802007f */
[----:B0-----:R-:W-:Y:S05]  /*20980*/  @!P1 BRA `(.L_x_14630) ;  /* 0xfffffffc00f09947 */ /* 0x001fea000383ffff */
[----:B------:R-:W-:Y:S05]  /*20990*/  BRA `(.L_x_14826) ;  /* 0xffffffac000c7947 */ /* 0x000fea000383ffff */
.L_x_14827:
        /* <DEDUP_REMOVED lines=14> */
.L_x_15683:


//--------------------- .text._ZN7cutlass13device_kernelIN5flash11enable_sm90INS1_16FlashAttnFwdSm90INS1_25CollectiveMainloopFwdSm90ILi2EN4cute5tupleIJNS5_1CILi1EEES8_S8_EEENS6_IJNS7_ILi128EEENS7_ILi96EEENS7_ILi64EEEEEELi256ENS_6half_tEfNS_4arch4Sm90ELb1ELb0ELb1ELb1ELb1ELb0ELb1ELb1ELb0ELb1ELb0ELb0EEENS1_21CollectiveEpilogueFwdINS6_IJSA_NS7_ILi256EEESB_EEES9_SE_SG_Li256ELb1ELb1ELb0ELb0EEENS1_36VarlenDynamicPersistentTileSchedulerILi128ELi96ELi256ELi128ELb0ELb1ELb1ELb1ELb1ELb1EEEEEEEEEvNT_6ParamsE --------------------------
	.section	.text._ZN7cutlass13device_kernelIN5flash11enable_sm90INS1_16FlashAttnFwdSm90INS1_25CollectiveMainloopFwdSm90ILi2EN4cute5tupleIJNS5_1CILi1EEES8_S8_EEENS6_IJNS7_ILi128EEENS7_ILi96EEENS7_ILi64EEEEEELi256ENS_6half_tEfNS_4arch4Sm90ELb1ELb0ELb1ELb1ELb1ELb0ELb1ELb1ELb0ELb1ELb0ELb0EEENS1_21CollectiveEpilogueFwdINS6_IJSA_NS7_ILi256EEESB_EEES9_SE_SG_Li256ELb1ELb1ELb0ELb0EEENS1_36VarlenDynamicPersistentTileSchedulerILi128ELi96ELi256ELi128ELb0ELb1ELb1ELb1ELb1ELb1EEEEEEEEEvNT_6ParamsE,"ax",@progbits
	.align	128
.text._ZN7cutlass13device_kernelIN5flash11enable_sm90INS1_16FlashAttnFwdSm90INS1_25CollectiveMainloopFwdSm90ILi2EN4cute5tupleIJNS5_1CILi1EEES8_S8_EEENS6_IJNS7_ILi128EEENS7_ILi96EEENS7_ILi64EEEEEELi256ENS_6half_tEfNS_4arch4Sm90ELb1ELb0ELb1ELb1ELb1ELb0ELb1ELb1ELb0ELb1ELb0ELb0EEENS1_21CollectiveEpilogueFwdINS6_IJSA_NS7_ILi256EEESB_EEES9_SE_SG_Li256ELb1ELb1ELb0ELb0EEENS1_36VarlenDynamicPersistentTileSchedulerILi128ELi96ELi256ELi128ELb0ELb1ELb1ELb1ELb1ELb1EEEEEEEEEvNT_6ParamsE:
        .type           _ZN7cutlass13device_kernelIN5flash11enable_sm90INS1_16FlashAttnFwdSm90INS1_25CollectiveMainloopFwdSm90ILi2EN4cute5tupleIJNS5_1CILi1EEES8_S8_EEENS6_IJNS7_ILi128EEENS7_ILi96EEENS7_ILi64EEEEEELi256ENS_6half_tEfNS_4arch4Sm90ELb1ELb0ELb1ELb1ELb1ELb0ELb1ELb1ELb0ELb1ELb0ELb0EEENS1_21CollectiveEpilogueFwdINS6_IJSA_NS7_ILi256EEESB_EEES9_SE_SG_Li256ELb1ELb1ELb0ELb0EEENS1_36VarlenDynamicPersistentTileSchedulerILi128ELi96ELi256ELi128ELb0ELb1ELb1ELb1ELb1ELb1EEEEEEEEEvNT_6ParamsE,@function
        .size           _ZN7cutlass13device_kernelIN5flash11enable_sm90INS1_16FlashAttnFwdSm90INS1_25CollectiveMainloopFwdSm90ILi2EN4cute5tupleIJNS5_1CILi1EEES8_S8_EEENS6_IJNS7_ILi128EEENS7_ILi96EEENS7_ILi64EEEEEELi256ENS_6half_tEfNS_4arch4Sm90ELb1ELb0ELb1ELb1ELb1ELb0ELb1ELb1ELb0ELb1ELb0ELb0EEENS1_21CollectiveEpilogueFwdINS6_IJSA_NS7_ILi256EEESB_EEES9_SE_SG_Li256ELb1ELb1ELb0ELb0EEENS1_36VarlenDynamicPersistentTileSchedulerILi128ELi96ELi256ELi128ELb0ELb1ELb1ELb1ELb1ELb1EEEEEEEEEvNT_6ParamsE,(.L_x_15684 - _ZN7cutlass13device_kernelIN5flash11enable_sm90INS1_16FlashAttnFwdSm90INS1_25CollectiveMainloopFwdSm90ILi2EN4cute5tupleIJNS5_1CILi1EEES8_S8_EEENS6_IJNS7_ILi128EEENS7_ILi96EEENS7_ILi64EEEEEELi256ENS_6half_tEfNS_4arch4Sm90ELb1ELb0ELb1ELb1ELb1ELb0ELb1ELb1ELb0ELb1ELb0ELb0EEENS1_21CollectiveEpilogueFwdINS6_IJSA_NS7_ILi256EEESB_EEES9_SE_SG_Li256ELb1ELb1ELb0ELb0EEENS1_36VarlenDynamicPersistentTileSchedulerILi128ELi96ELi256ELi128ELb0ELb1ELb1ELb1ELb1ELb1EEEEEEEEEvNT_6ParamsE)
        .other          _ZN7cutlass13device_kernelIN5flash11enable_sm90INS1_16FlashAttnFwdSm90INS1_25CollectiveMainloopFwdSm90ILi2EN4cute5tupleIJNS5_1CILi1EEES8_S8_EEENS6_IJNS7_ILi128EEENS7_ILi96EEENS7_ILi64EEEEEELi256ENS_6half_tEfNS_4arch4Sm90ELb1ELb0ELb1ELb1ELb1ELb0ELb1ELb1ELb0ELb1ELb0ELb0EEENS1_21CollectiveEpilogueFwdINS6_IJSA_NS7_ILi256EEESB_EEES9_SE_SG_Li256ELb1ELb1ELb0ELb0EEENS1_36VarlenDynamicPersistentTileSchedulerILi128ELi96ELi256ELi128ELb0ELb1ELb1ELb1ELb1ELb1EEEEEEEEEvNT_6ParamsE,@"STO_CUDA_ENTRY STV_DEFAULT"
_ZN7cutlass13device_kernelIN5flash11enable_sm90INS1_16FlashAttnFwdSm90INS1_25CollectiveMainloopFwdSm90ILi2EN4cute5tupleIJNS5_1CILi1EEES8_S8_EEENS6_IJNS7_ILi128EEENS7_ILi96EEENS7_ILi64EEEEEELi256ENS_6half_tEfNS_4arch4Sm90ELb1ELb0ELb1ELb1ELb1ELb0ELb1ELb1ELb0ELb1ELb0ELb0EEENS1_21CollectiveEpilogueFwdINS6_IJSA_NS7_ILi256EEESB_EEES9_SE_SG_Li256ELb1ELb1ELb0ELb0EEENS1_36VarlenDynamicPersistentTileSchedulerILi128ELi96ELi256ELi128ELb0ELb1ELb1ELb1ELb1ELb1EEEEEEEEEvNT_6ParamsE:
        /* <DEDUP_REMOVED lines=47> */
.L_x_14828:
        /* <DEDUP_REMOVED lines=22> */
.L_x_14829:
        /* <DEDUP_REMOVED lines=18> */
.L_x_14830:
        /* <DEDUP_REMOVED lines=22> */
.L_x_14831:
        /* <DEDUP_REMOVED lines=23> */
.L_x_14832:
        /* <DEDUP_REMOVED lines=10> */
.L_x_14834:
        /* <DEDUP_REMOVED lines=20> */
[----:B------:R-:W-:Y:S01]  /*0a20*/  IMAD.MOV.U32 R225, RZ, RZ, RZ ;  /* 0x000000ffffe17224 */ /* 0x000fe200078e00ff */
[----:B------:R-:W-:Y:S01]  /*0a30*/  R2UR UR6, R14 ;  /* 0x000000000e0672ca */ /* 0x000fe200000e0000 */
[----:B------:R-:W0:Y:S01]  /*0a40*/  S2R R0, SR_TID.X ;  /* 0x0000000000007919 */ /* 0x000e220000002100 */
[----:B------:R-:W-:Y:S01]  /*0a50*/  UMOV UR39, URZ ;  /* 0x0000003f00277c82 */ /* 0x000fe20008000000 */
[----:B------:R-:W-:Y:S01]  /*0a60*/  UMOV UR38, URZ ;  /* 0x0000003f00267c82 */ /* 0x000fe20008000000 */
[----:B0-----:R-:W-:-:S05]  /*0a70*/  VIADD R12, R0, 0xffffff80 ;  /* 0xffffff80000c7836 */ /* 0x001fca0000000000 */
[----:B------:R-:W-:-:S04]  /*0a80*/  SHF.R.S32.HI R0, RZ, 0x1f, R12 ;  /* 0x0000001fff007819 */ /* 0x000fc8000001140c */
[CC--:B------:R-:W-:Y:S02]  /*0a90*/  LEA.HI R4, R0.reuse, R12.reuse, RZ, 0x5 ;  /* 0x0000000c00047211 */ /* 0x0c0fe400078f28ff */
[CC--:B------:R-:W-:Y:S02]  /*0aa0*/  LEA.HI R3, R0.reuse, R12.reuse, RZ, 0x4 ;  /* 0x0000000c00037211 */ /* 0x0c0fe400078f20ff */
[----:B------:R-:W-:Y:S01]  /*0ab0*/  LEA.HI R11, R0, R12, RZ, 0x2 ;  /* 0x0000000c000b7211 */ /* 0x000fe200078f10ff */
[----:B------:R-:W-:Y:S01]  /*0ac0*/  IMAD.SHL.U32 R5, R4, 0x20, RZ ;  /* 0x0000002004057824 */ /* 0x000fe200078e00ff */
[----:B------:R-:W-:Y:S02]  /*0ad0*/  LOP3.LUT R4, R3, 0x3fffff0, RZ, 0xc0, !PT ;  /* 0x03fffff003047812 */ /* 0x000fe400078ec0ff */
[----:B------:R-:W-:Y:S02]  /*0ae0*/  SHF.R.S32.HI R6, RZ, 0x4, R3 ;  /* 0x00000004ff067819 */ /* 0x000fe40000011403 */
[----:B------:R-:W-:Y:S01]  /*0af0*/  LOP3.LUT R11, R11, 0xfffffffc, RZ, 0xc0, !PT ;  /* 0xfffffffc0b0b7812 */ /* 0x000fe200078ec0ff */
[----:B------:R-:W-:Y:S01]  /*0b00*/  IMAD.IADD R4, R12, 0x1, -R4 ;  /* 0x000000010c047824 */ /* 0x000fe200078e0a04 */
[----:B------:R-:W-:-:S02]  /*0b10*/  LEA.HI R3, R3, R6, RZ, 0x1 ;  /* 0x0000000603037211 */ /* 0x000fc400078f08ff */
[----:B------:R-:W-:Y:S01]  /*0b20*/  LOP3.LUT R5, R5, 0xfffffc00, RZ, 0xc0, !PT ;  /* 0xfffffc0005057812 */ /* 0x000fe200078ec0ff */
[----:B------:R-:W-:Y:S01]  /*0b30*/  IMAD.IADD R11, R12, 0x1, -R11 ;  /* 0x000000010c0b7824 */ /* 0x000fe200078e0a0b */
[----:B------:R-:W-:Y:S02]  /*0b40*/  LOP3.LUT R3, R3, 0x1ffffffe, RZ, 0xc0, !PT ;  /* 0x1ffffffe03037812 */ /* 0x000fe400078ec0ff */
[----:B------:R-:W-:Y:S02]  /*0b50*/  LEA R4, R4, R5, 0x6 ;  /* 0x0000000504047211 */ /* 0x000fe400078e30ff */
        /* <DEDUP_REMOVED lines=16> */
[----:B------:R-:W-:Y:S01]  /*0c60*/  LOP3.LUT R2, R2, 0x3fffffe, RZ, 0xc0, !PT ;  /* 0x03fffffe02027812 */ /* 0x000fe200078ec0ff */
[----:B------:R-:W-:Y:S01]  /*0c70*/  IMAD.SHL.U32 R200, R220, 0x8, RZ ;  /* 0x00000008dcc87824 */ /* 0x000fe200078e00ff */
[CC--:B------:R-:W-:Y:S02]  /*0c80*/  LEA.HI R8, R7.reuse, R226.reuse, RZ, 0x2 ;  /* 0x000000e207087211 */ /* 0x0c0fe400078f10ff */
        /* <DEDUP_REMOVED lines=17> */
[----:B------:R-:W-:-:S03]  /*0da0*/  SHF.R.S32.HI R0, RZ, 0x1f, R219 ;  /* 0x0000001fff007819 */ /* 0x000fc600000114db */
[----:B------:R-:W-:Y:S02]  /*0db0*/  IMAD R228, R2, 0x40, R7 ;  /* 0x0000004002e47824 */ /* 0x000fe400078e0207 */
[----:B------:R-:W-:Y:S02]  /*0dc0*/  IMAD.U32 R2, RZ, RZ, UR4 ;  /* 0x00000004ff027e24 */ /* 0x000fe4000f8e00ff */
[----:B------:R-:W-:Y:S02]  /*0dd0*/  IMAD.MOV.U32 R7, RZ, RZ, R15 ;  /* 0x000000ffff077224 */ /* 0x000fe400078e000f */
[----:B------:R-:W-:Y:S01]  /*0de0*/  IMAD R215, R215, 0x8, R228 ;  /* 0x00000008d7d77824 */ /* 0x000fe200078e02e4 */
[----:B------:R0:W-:Y:S02]  /*0df0*/  STL [R1], R2 ;  /* 0x0000000201007387 */ /* 0x0001e40000100800 */
[----:B0-----:R-:W-:-:S07]  /*0e00*/  SHF.R.S32.HI R2, RZ, 0x1f, R217 ;  /* 0x0000001fff027819 */ /* 0x001fce00000114d9 */
.L_x_14895:
[----:B012-4-:R-:W0:Y:S01]  /*0e10*/  LDC.64 R2, c[0x0][0xd88] ;  /* 0x00036200ff027b82 */ /* 0x017e220000000a00 */
[----:B------:R-:W-:Y:S01]  /*0e20*/  ULDC.64 UR8, c[0x0][0xb20] ;  /* 0x0002c80000087ab9 */ /* 0x000fe20000000a00 */
[----:B------:R-:W-:Y:S01]  /*0e30*/  ULDC.64 UR10, c[0x0][0xb10] ;  /* 0x0002c400000a7ab9 */ /* 0x000fe20000000a00 */
[----:B0-----:R-:W-:-:S06]  /*0e40*/  IMAD.WIDE R2, R7, 0x4, R2 ;  /* 0x0000000407027825 */ /* 0x001fcc00078e0202 */
[----:B------:R-:W2:Y:S01]  /*0e50*/  LDG.E R2, desc[UR36][R2.64] ;  /* 0x0000002402027981 */ /* 0x000ea2000c1e1900 */
[----:B------:R-:W-:Y:S01]  /*0e60*/  UISETP.NE.U32.AND UP0, UPT, UR8, URZ, UPT ;  /* 0x0000003f0800728c */ /* 0x000fe2000bf05070 */
[----:B------:R-:W-:Y:S01]  /*0e70*/  MOV R7, RZ ;  /* 0x000000ff00077202 */ /* 0x000fe20000000f00 */
[----:B------:R-:W-:Y:S02]  /*0e80*/  UISETP.NE.U32.AND UP1, UPT, UR10, URZ, UPT ;  /* 0x0000003f0a00728c */ /* 0x000fe4000bf25070 */
[----:B------:R-:W-:Y:S02]  /*0e90*/  UISETP.NE.AND.EX UP0, UPT, UR9, URZ, UPT, UP0 ;  /* 0x0000003f0900728c */ /* 0x000fe4000bf05300 */
[----:B------:R-:W-:-:S04]  /*0ea0*/  UISETP.NE.AND.EX UP1, UPT, UR11, URZ, UPT, UP1 ;  /* 0x0000003f0b00728c */ /* 0x000fc8000bf25310 */
[----:B------:R-:W-:Y:S02]  /*0eb0*/  PLOP3.LUT P0, PT, PT, PT, UP0, 0x80, 0x0 ;  /* 0x000000000000781c */ /* 0x000fe40003f0f008 */
[----:B------:R-:W-:Y:S02]  /*0ec0*/  PLOP3.LUT P2, PT, PT, PT, UP1, 0x80, 0x0 ;  /* 0x000000000000781c */ /* 0x000fe40003f4f018 */
[----:B--2---:R-:W-:-:S13]  /*0ed0*/  R2UR UR4, R2 ;  /* 0x00000000020472ca */ /* 0x004fda00000e0000 */
[----:B------:R-:W-:Y:S02]  /*0ee0*/  USHF.R.S32.HI UR7, URZ, 0x1f, UR4 ;  /* 0x0000001f3f077899 */ /* 0x000fe40008011404 */
[----:B------:R-:W-:Y:S01]  /*0ef0*/  IMAD.U32 R221, RZ, RZ, UR4 ;  /* 0x00000004ffdd7e24 */ /* 0x000fe2000f8e00ff */
[----:B------:R-:W-:-:S04]  /*0f00*/  @UP0 ULEA UR8, UP2, UR4, UR8, 0x2 ;  /* 0x0000000804080291 */ /* 0x000fc8000f84103f */
[----:B------:R-:W-:Y:S02]  /*0f10*/  @UP0 ULEA.HI.X UR9, UR4, UR9, UR7, 0x2, UP2 ;  /* 0x0000000904090291 */ /* 0x000fe400090f1407 */
[----:B------:R-:W-:Y:S01]  /*0f20*/  IMAD.U32 R223, RZ, RZ, UR7 ;  /* 0x00000007ffdf7e24 */ /* 0x000fe2000f8e00ff */
[----:B------:R-:W-:Y:S01]  /*0f30*/  @UP1 ULEA UR10, UP0, UR4, UR10, 0x2 ;  /* 0x0000000a040a1291 */ /* 0x000fe2000f80103f */
[----:B------:R-:W-:-:S03]  /*0f40*/  IMAD.U32 R2, RZ, RZ, UR8 ;  /* 0x00000008ff027e24 */ /* 0x000fc6000f8e00ff */
[----:B------:R-:W-:Y:S01]  /*0f50*/  @UP1 ULEA.HI.X UR11, UR4, UR11, UR7, 0x2, UP0 ;  /* 0x0000000b040b1291 */ /* 0x000fe200080f1407 */
[----:B------:R-:W-:Y:S01]  /*0f60*/  IMAD.U32 R3, RZ, RZ, UR9 ;  /* 0x00000009ff037e24 */ /* 0x000fe2000f8e00ff */
[----:B------:R-:W-:Y:S01]  /*0f70*/  ULDC.64 UR8, c[0x0][0x418] ;  /* 0x0001060000087ab9 */ /* 0x000fe20000000a00 */
[----:B------:R-:W-:Y:S01]  /*0f80*/  IMAD.U32 R4, RZ, RZ, UR10 ;  /* 0x0000000aff047e24 */ /* 0x000fe2000f8e00ff */
[----:B------:R-:W-:Y:S01]  /*0f90*/  ULDC UR4, c[0x0][0x424] ;  /* 0x0001090000047ab9 */ /* 0x000fe20000000800 */
[----:B------:R-:W-:Y:S01]  /*0fa0*/  ULDC UR7, c[0x0][0x2f0] ;  /* 0x0000bc0000077ab9 */ /* 0x000fe20000000800 */
[----:B------:R-:W-:Y:S01]  /*0fb0*/  IMAD.U32 R5, RZ, RZ, UR11 ;  /* 0x0000000bff057e24 */ /* 0x000fe2000f8e00ff */
[----:B------:R0:W5:Y:S04]  /*0fc0*/  @P0 LDG.E R7, desc[UR36][R2.64] ;  /* 0x0000002402070981 */ /* 0x000168000c1e1900 */
[----:B------:R0:W5:Y:S01]  /*0fd0*/  @P2 LDG.E R201, desc[UR36][R4.64] ;  /* 0x0000002404c92981 */ /* 0x000162000c1e1900 */
[----:B------:R-:W-:Y:S01]  /*0fe0*/  UISETP.NE.U32.AND UP0, UPT, UR8, URZ, UPT ;  /* 0x0000003f0800728c */ /* 0x000fe2000bf05070 */
[----:B------:R-:W-:-:S03]  /*0ff0*/  IMAD.U32 R222, RZ, RZ, UR6 ;  /* 0x00000006ffde7e24 */ /* 0x000fc6000f8e00ff */
[----:B------:R-:W-:-:S03]  /*1000*/  UISETP.NE.AND.EX UP0, UPT, UR9, URZ, UPT, UP0 ;  /* 0x0000003f0900728c */ /* 0x000fc6000bf05300 */
[----:B------:R-:W-:Y:S01]  /*1010*/  ULDC.64 UR8, c[0x0][0xb18] ;  /* 0x0002c60000087ab9 */ /* 0x000fe20000000a00 */
[----:B------:R-:W-:Y:S01]  /*1020*/  USEL UR4, UR4, 0x1, UP0 ;  /* 0x0000000104047887 */ /* 0x000fe20008000000 */
[----:B------:R-:W-:-:S03]  /*1030*/  ISETP.NE.U32.AND P1, PT, RZ, UR8, PT ;  /* 0x00000008ff007c0c */ /* 0x000fc6000bf25070 */
[----:B------:R-:W-:Y:S01]  /*1040*/  UIMAD UR4, UR4, UR7, URZ ;  /* 0x00000007040472a4 */ /* 0x000fe2000f8e023f */
[----:B------:R-:W-:Y:S01]  /*1050*/  ISETP.NE.AND.EX P1, PT, RZ, UR9, PT, P1 ;  /* 0x00000009ff007c0c */ /* 0x000fe2000bf25310 */
[----:B0--3--:R-:W-:-:S12]  /*1060*/  @P2 BRA `(.L_x_14835) ;  /* 0x0000000000342947 */ /* 0x009fd80003800000 */
[----:B------:R-:W-:Y:S01]  /*1070*/  ULDC.64 UR6, c[0x0][0xaf8] ;  /* 0x0002be0000067ab9 */ /* 0x000fe20000000a00 */
[----:B-----5:R-:W0:Y:S01]  /*1080*/  LDC R201, c[0x0][0x288] ;  /* 0x0000a200ffc97b82 */ /* 0x020e220000000800 */
[----:B------:R-:W-:-:S04]  /*1090*/  ISETP.NE.U32.AND P0, PT, RZ, UR6, PT ;  /* 0x00000006ff007c0c */ /* 0x000fc8000bf05070 */
[----:B------:R-:W-:-:S13]  /*10a0*/  ISETP.NE.AND.EX P0, PT, RZ, UR7, PT, P0 ;  /* 0x00000007ff007c0c */ /* 0x000fda000bf05300 */
[----:B------:R-:W-:Y:S05]  /*10b0*/  @!P0 BRA `(.L_x_14835) ;  /* 0x0000000000208947 */ /* 0x000fea0003800000 */
[----:B------:R-:W-:Y:S01]  /*10c0*/  R2UR UR10, R221 ;  /* 0x00000000dd0a72ca */ /* 0x000fe200000e0000 */
[----:B------:R-:W-:-:S12]  /*10d0*/  ULDC.64 UR6, c[0x0][0xaf8] ;  /* 0x0002be0000067ab9 */ /* 0x000fd80000000a00 */
[----:B------:R-:W-:-:S06]  /*10e0*/  UIMAD.WIDE UR6, UR10, 0x4, UR6 ;  /* 0x000000040a0678a5 */ /* 0x000fcc000f8e0206 */
[----:B------:R-:W-:Y:S01]  /*10f0*/  IMAD.U32 R2, RZ, RZ, UR6 ;  /* 0x00000006ff027e24 */ /* 0x000fe2000f8e00ff */
[----:B------:R-:W-:-:S05]  /*1100*/  MOV R3, UR7 ;  /* 0x0000000700037c02 */ /* 0x000fca0008000f00 */
[----:B0-----:R-:W2:Y:S04]  /*1110*/  LDG.E R201, desc[UR36][R2.64] ;  /* 0x0000002402c97981 */ /* 0x001ea8000c1e1900 */
[----:B------:R-:W2:Y:S02]  /*1120*/  LDG.E R0, desc[UR36][R2.64+0x4] ;  /* 0x0000042402007981 */ /* 0x000ea4000c1e1900 */
[----:B--2---:R-:W-:-:S07]  /*1130*/  IMAD.IADD R201, R0, 0x1, -R201 ;  /* 0x0000000100c97824 */ /* 0x004fce00078e0ac9 */
.L_x_14835:
[----:B------:R-:W-:Y:S01]  /*1140*/  IMAD.U32 R214, RZ, RZ, UR4 ;  /* 0x00000004ffd67e24 */ /* 0x000fe2000f8e00ff */
[----:B------:R-:W-:Y:S06]  /*1150*/  @!P1 BRA `(.L_x_14836) ;  /* 0x0000000000209947 */ /* 0x000fec0003800000 */
[----:B------:R-:W-:Y:S02]  /*1160*/  R2UR UR6, R221 ;  /* 0x00000000dd0672ca */ /* 0x000fe400000e0000 */
[----:B------:R-:W-:-:S11]  /*1170*/  R2UR UR7, R223 ;  /* 0x00000000df0772ca */ /* 0x000fd600000e0000 */
[----:B------:R-:W-:-:S04]  /*1180*/  ULEA UR4, UP0, UR6, UR8, 0x2 ;  /* 0x0000000806047291 */ /* 0x000fc8000f80103f */
[----:B------:R-:W-:Y:S02]  /*1190*/  ULEA.HI.X UR6, UR6, UR9, UR7, 0x2, UP0 ;  /* 0x0000000906067291 */ /* 0x000fe400080f1407 */
[----:B------:R-:W-:-:S04]  /*11a0*/  IMAD.U32 R2, RZ, RZ, UR4 ;  /* 0x00000004ff027e24 */ /* 0x000fc8000f8e00ff */
[----:B------:R-:W-:-:S05]  /*11b0*/  IMAD.U32 R3, RZ, RZ, UR6 ;  /* 0x00000006ff037e24 */ /* 0x000fca000f8e00ff */
[----:B------:R1:W5:Y:S01]  /*11c0*/  LDG.E R214, desc[UR36][R2.64] ;  /* 0x0000002402d67981 */ /* 0x000362000c1e1900 */
[----:B------:R-:W-:Y:S05]  /*11d0*/  BRA `(.L_x_14837) ;  /* 0x0000000000307947 */ /* 0x000fea0003800000 */
.L_x_14836:
[----:B------:R-:W-:Y:S02]  /*11e0*/  ULDC.64 UR6, c[0x0][0xb00] ;  /* 0x0002c00000067ab9 */ /* 0x000fe40000000a00 */
[----:B------:R-:W-:-:S04]  /*11f0*/  ISETP.NE.U32.AND P0, PT, RZ, UR6, PT ;  /* 0x00000006ff007c0c */ /* 0x000fc8000bf05070 */
[----:B------:R-:W-:-:S13]  /*1200*/  ISETP.NE.AND.EX P0, PT, RZ, UR7, PT, P0 ;  /* 0x00000007ff007c0c */ /* 0x000fda000bf05300 */
[----:B------:R-:W-:Y:S05]  /*1210*/  @!P0 BRA `(.L_x_14837) ;  /* 0x0000000000208947 */ /* 0x000fea0003800000 */
[----:B------:R-:W-:Y:S01]  /*1220*/  R2UR UR4, R221 ;  /* 0x00000000dd0472ca */ /* 0x000fe200000e0000 */
[----:B------:R-:W-:-:S12]  /*1230*/  ULDC.64 UR6, c[0x0][0xb00] ;  /* 0x0002c00000067ab9 */ /* 0x000fd80000000a00 */
[----:B------:R-:W-:-:S06]  /*1240*/  UIMAD.WIDE UR6, UR4, 0x4, UR6 ;  /* 0x00000004040678a5 */ /* 0x000fcc000f8e0206 */
[----:B------:R-:W-:Y:S02]  /*1250*/  IMAD.U32 R2, RZ, RZ, UR6 ;  /* 0x00000006ff027e24 */ /* 0x000fe4000f8e00ff */
[----:B------:R-:W-:-:S05]  /*1260*/  IMAD.U32 R3, RZ, RZ, UR7 ;  /* 0x00000007ff037e24 */ /* 0x000fca000f8e00ff */
[----:B------:R-:W2:Y:S04]  /*1270*/  LDG.E R214, desc[UR36][R2.64] ;  /* 0x0000002402d67981 */ /* 0x000ea8000c1e1900 */
[----:B------:R-:W2:Y:S02]  /*1280*/  LDG.E R5, desc[UR36][R2.64+0x4] ;  /* 0x0000042402057981 */ /* 0x000ea4000c1e1900 */
[----:B--2---:R-:W-:-:S07]  /*1290*/  IADD3 R214, -R214, R5, RZ ;  /* 0x00000005d6d67210 */ /* 0x004fce0007ffe1ff */
.L_x_14837:
[----:B------:R-:W2:Y:S01]  /*12a0*/  LDC R0, c[0x0][0x448] ;  /* 0x00011200ff007b82 */ /* 0x000ea20000000800 */
[----:B------:R-:W-:Y:S01]  /*12b0*/  USHF.L.U32 UR61, UR5, 0x7, URZ ;  /* 0x00000007053d7899 */ /* 0x000fe2000800063f */
[----:B-----5:R-:W-:Y:S01]  /*12c0*/  IMAD.IADD R214, R214, 0x1, -R7 ;  /* 0x00000001d6d67824 */ /* 0x020fe200078e0a07 */
[----:B------:R-:W-:Y:S01]  /*12d0*/  CS2R R148, SRZ ;  /* 0x0000000000947805 */ /* 0x000fe2000001ff00 */
[----:B------:R-:W-:Y:S01]  /*12e0*/  IMAD.MOV.U32 R150, RZ, RZ, RZ ;  /* 0x000000ffff967224 */ /* 0x000fe200078e00ff */
[----:B------:R-:W-:Y:S01]  /*12f0*/  UIADD3 UR4, UR61, 0x7f, URZ ;  /* 0x0000007f3d047890 */ /* 0x000fe2000fffe03f */
[----:B------:R-:W-:Y:S02]  /*1300*/  CS2R R146, SRZ ;  /* 0x0000000000927805 */ /* 0x000fe4000001ff00 */
[----:B01----:R-:W-:Y:S02]  /*1310*/  IADD3 R3, R214, 0x60, -R201 ;  /* 0x00000060d6037810 */ /* 0x003fe40007ffe8c9 */
        /* <DEDUP_REMOVED lines=16> */
[----:B--2---:R-:W-:Y:S01]  /*1420*/  ISETP.NE.AND P0, PT, R0, 0x1, PT ;  /* 0x000000010000780c */ /* 0x004fe20003f05270 */
[----:B------:R-:W-:Y:S01]  /*1430*/  IMAD.U32 R0, RZ, RZ, UR4 ;  /* 0x00000004ff007e24 */ /* 0x000fe2000f8e00ff */
        /* <DEDUP_REMOVED lines=10> */
[----:B------:R-:W-:Y:S01]  /*14e0*/  CS2R R86, SRZ ;  /* 0x0000000000567805 */ /* 0x000fe2000001ff00 */
[----:B------:R-:W0:Y:S01]  /*14f0*/  @P0 LDC R2, c[0x0][0x44c] ;  /* 0x00011300ff020b82 */ /* 0x000e220000000800 */
[----:B------:R-:W-:Y:S02]  /*1500*/  CS2R R92, SRZ ;  /* 0x00000000005c7805 */ /* 0x000fe4000001ff00 */
[----:B------:R-:W-:Y:S02]  /*1510*/  CS2R R90, SRZ ;  /* 0x00000000005a7805 */ /* 0x000fe4000001ff00 */
[----:B------:R-:W-:-:S02]  /*1520*/  CS2R R88, SRZ ;  /* 0x0000000000587805 */ /* 0x000fc4000001ff00 */
[----:B------:R-:W-:Y:S02]  /*1530*/  CS2R R82, SRZ ;  /* 0x0000000000527805 */ /* 0x000fe4000001ff00 */
[----:B------:R-:W-:Y:S02]  /*1540*/  CS2R R84, SRZ ;  /* 0x0000000000547805 */ /* 0x000fe4000001ff00 */
[----:B------:R-:W-:Y:S02]  /*1550*/  CS2R R8, SRZ ;  /* 0x0000000000087805 */ /* 0x000fe4000001ff00 */
[----:B------:R-:W-:Y:S01]  /*1560*/  CS2R R80, SRZ ;  /* 0x0000000000507805 */ /* 0x000fe2000001ff00 */
[----:B------:R-:W1:Y:S01]  /*1570*/  @P0 LDC R5, c[0x0][0x450] ;  /* 0x00011400ff050b82 */ /* 0x000e620000000800 */
        /* <DEDUP_REMOVED lines=15> */
[----:B0-----:R-:W-:Y:S01]  /*1670*/  @P0 IMAD.HI.U32 R2, R2, UR4, RZ ;  /* 0x0000000402020c27 */ /* 0x001fe2000f8e00ff */
[----:B------:R-:W-:Y:S02]  /*1680*/  CS2R R48, SRZ ;  /* 0x0000000000307805 */ /* 0x000fe4000001ff00 */
[----:B------:R-:W-:Y:S02]  /*1690*/  CS2R R42, SRZ ;  /* 0x00000000002a7805 */ /* 0x000fe4000001ff00 */
[----:B------:R-:W-:Y:S02]  /*16a0*/  CS2R R44, SRZ ;  /* 0x00000000002c7805 */ /* 0x000fe4000001ff00 */
[----:B------:R-:W-:Y:S02]  /*16b0*/  CS2R R160, SRZ ;  /* 0x0000000000a07805 */ /* 0x000fe4000001ff00 */
[----:B------:R-:W-:-:S02]  /*16c0*/  CS2R R40, SRZ ;  /* 0x0000000000287805 */ /* 0x000fc4000001ff00 */
[----:B------:R-:W-:Y:S02]  /*16d0*/  CS2R R34, SRZ ;  /* 0x0000000000227805 */ /* 0x000fe4000001ff00 */
[----:B------:R-:W-:Y:S02]  /*16e0*/  CS2R R36, SRZ ;  /* 0x0000000000247805 */ /* 0x000fe4000001ff00 */
[----:B-1----:R-:W-:Y:S01]  /*16f0*/  @P0 SHF.R.U32.HI R0, RZ, R5, R2 ;  /* 0x00000005ff000219 */ /* 0x002fe20000011602 */
[----:B------:R-:W-:Y:S01]  /*1700*/  VIADD R2, R214, 0x5f ;  /* 0x0000005fd6027836 */ /* 0x000fe20000000000 */
[----:B------:R-:W-:Y:S02]  /*1710*/  PLOP3.LUT P0, PT, PT, PT, PT, 0x80, 0x0 ;  /* 0x000000000000781c */ /* 0x000fe40003f0f070 */
[----:B------:R-:W-:Y:S02]  /*1720*/  CS2R R162, SRZ ;  /* 0x0000000000a27805 */ /* 0x000fe4000001ff00 */
[----:B------:R-:W-:Y:S01]  /*1730*/  CS2R R32, SRZ ;  /* 0x0000000000207805 */ /* 0x000fe2000001ff00 */
[----:B------:R-:W-:Y:S01]  /*1740*/  IMAD.IADD R0, R3, 0x1, R0 ;  /* 0x0000000103007824 */ /* 0x000fe200078e0200 */
[----:B------:R-:W-:Y:S01]  /*1750*/  CS2R R26, SRZ ;  /* 0x00000000001a7805 */ /* 0x000fe2000001ff00 */
[----:B------:R-:W-:Y:S01]  /*1760*/  IMAD.HI R2, R2, 0x2aaaaaab, RZ ;  /* 0x2aaaaaab02027827 */ /* 0x000fe200078e02ff */
[----:B------:R-:W-:-:S02]  /*1770*/  CS2R R28, SRZ ;  /* 0x00000000001c7805 */ /* 0x000fc4000001ff00 */
[----:B------:R-:W-:Y:S01]  /*1780*/  CS2R R24, SRZ ;  /* 0x0000000000187805 */ /* 0x000fe2000001ff00 */
[----:B------:R-:W-:Y:S01]  /*1790*/  IMAD.HI R0, R0, 0x2aaaaaab, RZ ;  /* 0x2aaaaaab00007827 */ /* 0x000fe200078e02ff */
[----:B------:R-:W-:-:S03]  /*17a0*/  SHF.R.U32.HI R3, RZ, 0x1f, R2 ;  /* 0x0000001fff037819 */ /* 0x000fc60000011602 */
[----:B------:R-:W-:Y:S01]  /*17b0*/  IMAD.MOV.U32 R10, RZ, RZ, RZ ;  /* 0x000000ffff0a7224 */ /* 0x000fe200078e00ff */
[----:B------:R-:W-:Y:S02]  /*17c0*/  SHF.R.U32.HI R5, RZ, 0x1f, R0 ;  /* 0x0000001fff057819 */ /* 0x000fe40000011600 */
[----:B------:R-:W-:Y:S02]  /*17d0*/  LEA.HI.SX32 R3, R2, R3, 0x1c ;  /* 0x0000000302037211 */ /* 0x000fe400078fe2ff */
[----:B------:R-:W-:-:S04]  /*17e0*/  LEA.HI.SX32 R0, R0, R5, 0x1c ;  /* 0x0000000500007211 */ /* 0x000fc800078fe2ff */
[----:B------:R-:W-:Y:S02]  /*17f0*/  VIMNMX R203, R3, R0, PT ;  /* 0x0000000003cb7248 */ /* 0x000fe40003fe0100 */
[----:B------:R-:W-:Y:S01]  /*1800*/  CS2R R2, SRZ ;  /* 0x0000000000027805 */ /* 0x000fe2000001ff00 */
[----:B------:R-:W-:Y:S01]  /*1810*/  IMAD.MOV.U32 R0, RZ, RZ, RZ ;  /* 0x000000ffff007224 */ /* 0x000fe200078e00ff */
        /* <DEDUP_REMOVED lines=41> */
.L_x_14839:
[----:B------:R-:W-:Y:S01]  /*1ab0*/  LEA.HI R0, R225, R225, RZ, 0x1 ;  /* 0x000000e1e1007211 */ /* 0x000fe200078f08ff */
[----:B------:R-:W0:Y:S03]  /*1ac0*/  S2R R2, SR_TID.X ;  /* 0x0000000000027919 */ /* 0x000e260000002100 */
[----:B------:R-:W-:-:S05]  /*1ad0*/  LOP3.LUT R0, R0, 0xfffffffe, RZ, 0xc0, !PT ;  /* 0xfffffffe00007812 */ /* 0x000fca00078ec0ff */
[----:B------:R-:W-:-:S05]  /*1ae0*/  IMAD.IADD R0, R225, 0x1, -R0 ;  /* 0x00000001e1007824 */ /* 0x000fca00078e0a00 */
[----:B------:R-:W-:-:S04]  /*1af0*/  SHF.L.U32 R0, R0, 0x1f, RZ ;  /* 0x0000001f00007819 */ /* 0x000fc800000006ff */
[----:B------:R-:W1:Y:S01]  /*1b00*/  SYNCS.PHASECHK.TRANS64.TRYWAIT P0, [UR40+0x32400], R0 ;  /* 0x03240000ff0075a7 */ /* 0x000e620008000168 */
[----:B0-----:R-:W-:-:S04]  /*1b10*/  SHF.R.U32.HI R2, RZ, 0x7, R2 ;  /* 0x00000007ff027819 */ /* 0x001fc80000011602 */
[----:B------:R-:W-:Y:S01]  /*1b20*/  IADD3 R208, R2, 0x8, RZ ;  /* 0x0000000802d07810 */ /* 0x000fe20007ffe0ff */
[----:B-1----:R-:W-:Y:S06]  /*1b30*/  @!P0 BRA `(.L_x_14840) ;  /* 0x0000012000ec8947 */ /* 0x002fec0003800000 */
.L_x_14986:
[----:B------:R-:W2:Y:S01]  /*1b40*/  LDL R2, [R1] ;  /* 0x0000000001027983 */ /* 0x000ea20000100800 */
[----:B------:R-:W-:Y:S05]  /*1b50*/  WARPSYNC.ALL ;  /* 0x0000000000007948 */ /* 0x000fea0003800000 */
[----:B------:R1:W-:Y:S01]  /*1b60*/  BAR.SYNC.DEFER_BLOCKING R208, 0x100 ;  /* 0x000400d00000751d */ /* 0x0003e20000010000 */
[----:B--2---:R-:W-:-:S13]  /*1b70*/  R2UR UR4, R2 ;  /* 0x00000000020472ca */ /* 0x004fda00000e0000 */
[----:B------:R-:W-:-:S05]  /*1b80*/  IMAD.U32 R2, RZ, RZ, UR4 ;  /* 0x00000004ff027e24 */ /* 0x000fca000f8e00ff */
[----:B------:R-:W-:-:S13]  /*1b90*/  ISETP.NE.AND P0, PT, R2, 0x3, PT ;  /* 0x000000030200780c */ /* 0x000fda0003f05270 */
[----:B-1----:R-:W-:Y:S05]  /*1ba0*/  @!P0 BRA `(.L_x_14841) ;  /* 0x0000000000048947 */ /* 0x002fea0003800000 */
[----:B------:R-:W-:Y:S01]  /*1bb0*/  BPT.TRAP 0x1 ;  /* 0x000000040000795c */ /* 0x000fe20000300000 */
.L_x_14841:
[----:B------:R-:W-:Y:S01]  /*1bc0*/  ULEA UR6, UR38, UR40, 0x3 ;  /* 0x0000002826067291 */ /* 0x000fe2000f8e183f */
[----:B------:R-:W-:-:S05]  /*1bd0*/  IMAD.U32 R2, RZ, RZ, UR39 ;  /* 0x00000027ff027e24 */ /* 0x000fca000f8e00ff */
[----:B------:R-:W-:-:S04]  /*1be0*/  SHF.L.U32 R2, R2, 0x1f, RZ ;  /* 0x0000001f02027819 */ /* 0x000fc800000006ff */
[----:B------:R1:W2:Y:S01]  /*1bf0*/  SYNCS.PHASECHK.TRANS64.TRYWAIT P1, [UR6+0x32430], R2 ;  /* 0x03243002ff0075a7 */ /* 0x0002a20008020146 */
[----:B------:R-:W-:Y:S05]  /*1c00*/  @!P0 BRA `(.L_x_14842) ;  /* 0x0000000000048947 */ /* 0x000fea0003800000 */
[----:B------:R-:W-:Y:S01]  /*1c10*/  BPT.TRAP 0x1 ;  /* 0x000000040000795c */ /* 0x000fe20000300000 */
.L_x_14842:
[----:B--2---:R-:W-:Y:S05]  /*1c20*/  @P1 BRA `(.L_x_14843) ;  /* 0x0000000000081947 */ /* 0x004fea0003800000 */
[----:B------:R-:W2:Y:S02]  /*1c30*/  SYNCS.PHASECHK.TRANS64.TRYWAIT P1, [UR6+0x32430], R2 ;  /* 0x03243002ff0075a7 */ /* 0x000ea40008020146 */
[----:B--2---:R-:W-:Y:S05]  /*1c40*/  @!P1 BRA `(.L_x_14844) ;  /* 0x0000012000c09947 */ /* 0x004fea0003800000 */
.L_x_14843:
        /* <DEDUP_REMOVED lines=48> */
.L_x_14987:
[----:B------:R-:W-:Y:S05]  /*1f50*/  @!P0 BRA `(.L_x_14846) ;  /* 0x0000000000048947 */ /* 0x000fea0003800000 */
[----:B------:R-:W-:Y:S01]  /*1f60*/  BPT.TRAP 0x1 ;  /* 0x000000040000795c */ /* 0x000fe20000300000 */
.L_x_14846:
[----:B------:R2:W3:Y:S01]  /*1f70*/  SYNCS.PHASECHK.TRANS64.TRYWAIT P1, [UR6+0x32450], R2 ;  /* 0x03245002ff0075a7 */ /* 0x0004e20008020146 */
[----:B------:R-:W-:Y:S05]  /*1f80*/  @!P0 BRA `(.L_x_14847) ;  /* 0x0000000000048947 */ /* 0x000fea0003800000 */
[----:B------:R-:W-:Y:S01]  /*1f90*/  BPT.TRAP 0x1 ;  /* 0x000000040000795c */ /* 0x000fe20000300000 */
.L_x_14847:
[----:B---3--:R-:W-:Y:S05]  /*1fa0*/  @P1 BRA `(.L_x_14848) ;  /* 0x0000000000081947 */ /* 0x008fea0003800000 */
[----:B------:R-:W3:Y:S02]  /*1fb0*/  SYNCS.PHASECHK.TRANS64.TRYWAIT P1, [UR6+0x32450], R2 ;  /* 0x03245002ff0075a7 */ /* 0x000ee40008020146 */
[----:B---3--:R-:W-:Y:S05]  /*1fc0*/  @!P1 BRA `(.L_x_14849) ;  /* 0x0000012000109947 */ /* 0x008fea0003800000 */
.L_x_14848:
        /* <DEDUP_REMOVED lines=28> */
[----:B------:R-:W-:Y:S01]  /*2190*/  IMAD.U32 R10, RZ, RZ, UR12 ;  /* 0x0000000cff0a7e24 */ /* 0x000fe2000f8e00ff */
        /* <DEDUP_REMOVED lines=113> */
.L_x_14850:
[----:B------:R-:W1:Y:S01]  /*28b0*/  LDC R4, c[0x0][0x448] ;  /* 0x00011200ff047b82 */ /* 0x000e620000000800 */
[----:B------:R-:W-:Y:S01]  /*28c0*/  ULDC UR4, c[0x0][0xad0] ;  /* 0x0002b40000047ab9 */ /* 0x000fe20000000800 */
[----:B------:R-:W-:Y:S01]  /*28d0*/  ULDC UR5, c[0x0][0xa80] ;  /* 0x0002a00000057ab9 */ /* 0x000fe20000000800 */
        /* <DEDUP_REMOVED lines=21> */
[----:B-1----:R-:W-:Y:S01]  /*2a30*/  ISETP.NE.AND P6, PT, R4, 0x1, PT ;  /* 0x000000010400780c */ /* 0x002fe20003fc5270 */
[----:B------:R-:W-:-:S02]  /*2a40*/  VIADD R4, R215, UR61 ;  /* 0x0000003dd7047c36 */ /* 0x000fc40008000000 */
        /* <DEDUP_REMOVED lines=11> */
[----:B------:R-:W3:Y:S01]  /*2b00*/  @P6 LDC R5, c[0x0][0x44c] ;  /* 0x00011300ff056b82 */ /* 0x000ee20000000800 */
[----:B------:R-:W-:Y:S01]  /*2b10*/  FMUL.FTZ R49, R49, UR4 ;  /* 0x0000000431317c20 */ /* 0x000fe20008410000 */
[----:B------:R-:W-:Y:S01]  /*2b20*/  MUFU.TANH R28, R28 ;  /* 0x0000001c001c7308 */ /* 0x000fe20000002400 */
[----:B------:R-:W-:Y:S01]  /*2b30*/  FMUL.FTZ R39, R39, UR4 ;  /* 0x0000000427277c20 */ /* 0x000fe20008410000 */
[----:B------:R-:W-:Y:S01]  /*2b40*/  FMUL.FTZ R60, R60, UR4 ;  /* 0x000000043c3c7c20 */ /* 0x000fe20008410000 */
[----:B------:R-:W-:Y:S01]  /*2b50*/  FMUL.FTZ R42, R42, UR4 ;  /* 0x000000042a2a7c20 */ /* 0x000fe20008410000 */
[----:B------:R-:W-:Y:S01]  /*2b60*/  FMUL.FTZ R43, R43, UR4 ;  /* 0x000000042b2b7c20 */ /* 0x000fe20008410000 */
[----:B------:R-:W-:Y:S01]  /*2b70*/  FMUL.FTZ R46, R46, UR4 ;  /* 0x000000042e2e7c20 */ /* 0x000fe20008410000 */
[----:B--2---:R-:W2:Y:S01]  /*2b80*/  @P6 LDC R24, c[0x0][0x450] ;  /* 0x00011400ff186b82 */ /* 0x004ea20000000800 */
        /* <DEDUP_REMOVED lines=18> */
[----:B------:R-:W-:Y:S02]  /*2cb0*/  UIADD3 UR10, UR6, 0x32440, URZ ;  /* 0x00032440060a7890 */ /* 0x000fe4000fffe03f */
[----:B------:R-:W-:Y:S02]  /*2cc0*/  ULOP3.LUT UR7, UR7, 0x3000000, URZ, 0xfc, !UPT ;  /* 0x0300000007077892 */ /* 0x000fe4000f8efc3f */
[----:B------:R-:W-:Y:S01]  /*2cd0*/  UPRMT UR10, UR48, 0x654, UR10 ;  /* 0x00000654300a7896 */ /* 0x000fe2000800000a */
[----:B--2---:R-:W-:Y:S01]  /*2ce0*/  @P6 SHF.R.U32.HI R4, RZ, R24, R5 ;  /* 0x00000018ff046219 */ /* 0x004fe20000011605 */
[----:B------:R-:W-:Y:S01]  /*2cf0*/  IMAD R5, R203, -0x60, R214 ;  /* 0xffffffa0cb057824 */ /* 0x000fe200078e02d6 */
[----:B------:R-:W-:Y:S01]  /*2d00*/  MUFU.TANH R37, R37 ;  /* 0x0000002500257308 */ /* 0x000fe20000002400 */
[----:B------:R-:W-:-:S02]  /*2d10*/  UIMAD UR4, UR38, 0xc00, UR7 ;  /* 0x00000c00260478a4 */ /* 0x000fc4000f8e0207 */
[----:B------:R-:W2:Y:S01]  /*2d20*/  SHFL.IDX PT, R21, R4, RZ, 0x1c1f ;  /* 0x001c1fff04157589 */ /* 0x000ea200000e0000 */
[----:B------:R-:W-:Y:S01]  /*2d30*/  IADD3 R5, R5, 0x60, RZ ;  /* 0x0000006005057810 */ /* 0x000fe20007ffe0ff */
[----:B------:R-:W-:Y:S01]  /*2d40*/  UMOV UR11, 0x40000040 ;  /* 0x40000040000b7882 */ /* 0x000fe20000000000 */
[----:B------:R-:W-:Y:S01]  /*2d50*/  SYNCS.ARRIVE.TRANS64.RED.A1T0 RZ, [UR10], RZ ;  /* 0x000000ffffff79a7 */ /* 0x000fe2000810040a */
[----:B----4-:R4:W5:Y:S01]  /*2d60*/  SHFL.IDX PT, R25, R4, 0x1, 0x1c1f ;  /* 0x003c1f0004197f89 */ /* 0x01096200000e0000 */
[----:B------:R-:W3:Y:S01]  /*2d70*/  MUFU.TANH R45, R45 ;  /* 0x0000002d002d7308 */ /* 0x000ee20000002400 */
[----:B------:R-:W-:Y:S01]  /*2d80*/  IMAD R24, R216, -0x2, R5 ;  /* 0xfffffffed8187824 */ /* 0x000fe200078e0205 */
[----:B------:R-:W-:-:S04]  /*2d90*/  UMOV UR10, UR4 ;  /* 0x00000004000a7c82 */ /* 0x000fc80008000000 */
[--C-:B------:R-:W-:Y:S02]  /*2da0*/  IADD3 R5, -R201, 0x1, R24.reuse ;  /* 0x00000001c9057810 */ /* 0x100fe40007ffe118 */
[----:B------:R-:W3:Y:S08]  /*2db0*/  MUFU.TANH R52, R52 ;  /* 0x0000003400347308 */ /* 0x000ef00000002400 */
[----:B------:R-:W3:Y:S01]  /*2dc0*/  MUFU.TANH R53, R53 ;  /* 0x0000003500357308 */ /* 0x000ee20000002400 */
[----:B--2---:R-:W-:-:S04]  /*2dd0*/  VIADDMNMX R21, R21, R5, R24, PT ;  /* 0x0000000515157246 */ /* 0x004fc80003800118 */
[----:B------:R-:W-:-:S03]  /*2de0*/  ISETP.GT.AND P5, PT, R21, RZ, PT ;  /* 0x000000ff1500720c */ /* 0x000fc60003fa4270 */
[----:B------:R-:W-:Y:S01]  /*2df0*/  MUFU.TANH R29, R29 ;  /* 0x0000001d001d7308 */ /* 0x000fe20000002400 */
[C---:B------:R-:W-:Y:S02]  /*2e00*/  ISETP.GT.AND P4, PT, R21.reuse, 0x1, PT ;  /* 0x000000011500780c */ /* 0x040fe40003f84270 */
[----:B----4-:R-:W-:Y:S02]  /*2e10*/  FSEL R4, R72, -INF , P5 ;  /* 0xff80000048047808 */ /* 0x010fe40002800000 */
[C---:B------:R-:W-:Y:S02]  /*2e20*/  ISETP.GT.AND P2, PT, R21.reuse, 0x10, PT ;  /* 0x000000101500780c */ /* 0x040fe40003f44270 */
[----:B------:R-:W-:Y:S01]  /*2e30*/  ISETP.GT.AND P5, PT, R21, 0x11, PT ;  /* 0x000000111500780c */ /* 0x000fe20003fa4270 */
[----:B------:R-:W-:Y:S01]  /*2e40*/  MUFU.TANH R48, R48 ;  /* 0x0000003000307308 */ /* 0x000fe20000002400 */
[----:B-----5:R-:W-:Y:S02]  /*2e50*/  VIADDMNMX R25, R25, R5, R24, PT ;  /* 0x0000000519197246 */ /* 0x020fe40003800118 */
[----:B------:R-:W-:-:S02]  /*2e60*/  ISETP.GT.AND P3, PT, R21, 0x8, PT ;  /* 0x000000081500780c */ /* 0x000fc40003f64270 */
[----:B------:R-:W-:Y:S02]  /*2e70*/  FSEL R24, R73, -INF , P4 ;  /* 0xff80000049187808 */ /* 0x000fe40002000000 */
[----:B------:R-:W-:Y:S01]  /*2e80*/  ISETP.GT.AND P4, PT, R21, 0x18, PT ;  /* 0x000000181500780c */ /* 0x000fe20003f84270 */
[----:B------:R-:W2:Y:S01]  /*2e90*/  MUFU.TANH R56, R56 ;  /* 0x0000003800387308 */ /* 0x000ea20000002400 */
[----:B0-----:R-:W-:Y:S02]  /*2ea0*/  FSEL R171, R32, -INF , P2 ;  /* 0xff80000020ab7808 */ /* 0x001fe40001000000 */
[----:B-1----:R-:W-:Y:S02]  /*2eb0*/  FSEL R172, R33, -INF , P5 ;  /* 0xff80000021ac7808 */ /* 0x002fe40002800000 */
[C---:B------:R-:W-:Y:S02]  /*2ec0*/  ISETP.GT.AND P2, PT, R21.reuse, 0x21, PT ;  /* 0x000000211500780c */ /* 0x040fe40003f44270 */
[----:B------:R-:W-:Y:S01]  /*2ed0*/  ISETP.GT.AND P5, PT, R21, 0x28, PT ;  /* 0x000000281500780c */ /* 0x000fe20003fa4270 */
[----:B------:R-:W0:Y:S01]  /*2ee0*/  MUFU.TANH R61, R61 ;  /* 0x0000003d003d7308 */ /* 0x000e220000002400 */
[----:B------:R-:W-:-:S02]  /*2ef0*/  FSEL R173, R36, -INF , P4 ;  /* 0xff80000024ad7808 */ /* 0x000fc40002000000 */
[----:B------:R-:W-:Y:S02]  /*2f00*/  ISETP.GT.AND P4, PT, R21, 0x29, PT ;  /* 0x000000291500780c */ /* 0x000fe40003f84270 */
[----:B------:R-:W-:Y:S02]  /*2f10*/  FSEL R181, R41, -INF , P2 ;  /* 0xff80000029b57808 */ /* 0x000fe40001000000 */
[----:B---3--:R-:W-:Y:S01]  /*2f20*/  FSEL R183, R44, -INF , P5 ;  /* 0xff8000002cb77808 */ /* 0x008fe20002800000 */
[----:B------:R-:W1:Y:S01]  /*2f30*/  MUFU.TANH R64, R64 ;  /* 0x0000004000407308 */ /* 0x000e620000002400 */
[C---:B------:R-:W-:Y:S02]  /*2f40*/  ISETP.GT.AND P2, PT, R21.reuse, 0x38, PT ;  /* 0x000000381500780c */ /* 0x040fe40003f44270 */
[C---:B------:R-:W-:Y:S02]  /*2f50*/  ISETP.GT.AND P5, PT, R21.reuse, 0x39, PT ;  /* 0x000000391500780c */ /* 0x040fe40003fa4270 */
[----:B------:R-:W-:-:S02]  /*2f60*/  ISETP.GT.AND P1, PT, R21, 0x9, PT ;  /* 0x000000091500780c */ /* 0x000fc40003f24270 */
[----:B------:R-:W-:Y:S01]  /*2f70*/  FMNMX.FTZ R5, R4, R24, !PT ;  /* 0x0000001804057209 */ /* 0x000fe20007810000 */
[----:B------:R-:W3:Y:S01]  /*2f80*/  MUFU.TANH R57, R57 ;  /* 0x0000003900397308 */ /* 0x000ee20000002400 */
[----:B------:R-:W-:Y:S02]  /*2f90*/  FSEL R185, R45, -INF , P4 ;  /* 0xff8000002db97808 */ /* 0x000fe40002000000 */
[----:B------:R-:W-:Y:S02]  /*2fa0*/  ISETP.GT.AND P4, PT, R21, 0x40, PT ;  /* 0x000000401500780c */ /* 0x000fe40003f84270 */
[----:B------:R-:W-:Y:S02]  /*2fb0*/  FSEL R205, R52, -INF , P2 ;  /* 0xff80000034cd7808 */ /* 0x000fe40001000000 */
[----:B------:R-:W-:Y:S01]  /*2fc0*/  FSEL R207, R53, -INF , P5 ;  /* 0xff80000035cf7808 */ /* 0x000fe20002800000 */
[----:B------:R4:W-:Y:S01]  /*2fd0*/  MUFU.TANH R74, R26 ;  /* 0x0000001a004a7308 */ /* 0x0009e20000002400 */
[----:B------:R-:W-:-:S02]  /*2fe0*/  ISETP.GT.AND P2, PT, R21, 0x49, PT ;  /* 0x000000491500780c */ /* 0x000fc40003f44270 */
[C---:B------:R-:W-:Y:S02]  /*2ff0*/  ISETP.GT.AND P5, PT, R21.reuse, 0x50, PT ;  /* 0x000000501500780c */ /* 0x040fe40003fa4270 */
[----:B--2---:R-:W-:Y:S02]  /*3000*/  FSEL R195, R56, -INF , P4 ;  /* 0xff80000038c37808 */ /* 0x004fe40002000000 */
[C---:B------:R-:W-:Y:S01]  /*3010*/  ISETP.GT.AND P4, PT, R21.reuse, 0x51, PT ;  /* 0x000000511500780c */ /* 0x040fe20003f84270 */
[----:B------:R-:W2:Y:S01]  /*3020*/  MUFU.TANH R65, R65 ;  /* 0x0000004100417308 */ /* 0x000ea20000002400 */
[----:B----4-:R-:W-:Y:S02]  /*3030*/  FSEL R26, R28, -INF , P3 ;  /* 0xff8000001c1a7808 */ /* 0x010fe40001800000 */
[----:B------:R-:W-:Y:S02]  /*3040*/  ISETP.GT.AND P3, PT, R21, 0x19, PT ;  /* 0x000000191500780c */ /* 0x000fe40003f64270 */
[----:B------:R-:W-:-:S02]  /*3050*/  FSEL R28, R29, -INF , P1 ;  /* 0xff8000001d1c7808 */ /* 0x000fc40000800000 */
[----:B------:R-:W-:Y:S01]  /*3060*/  FSEL R174, R37, -INF , P3 ;  /* 0xff80000025ae7808 */ /* 0x000fe20001800000 */
[----:B------:R-:W4:Y:S01]  /*3070*/  MUFU.TANH R75, R27 ;  /* 0x0000001b004b7308 */ /* 0x000f220000002400 */
[C---:B------:R-:W-:Y:S02]  /*3080*/  ISETP.GT.AND P3, PT, R21.reuse, 0x30, PT ;  /* 0x000000301500780c */ /* 0x040fe40003f64270 */
[----:B------:R-:W-:Y:S02]  /*3090*/  FMNMX.FTZ R5, R26, R5, !PT ;  /* 0x000000051a057209 */ /* 0x000fe40007810000 */
[----:B------:R-:W-:Y:S02]  /*30a0*/  FSEL R202, R48, -INF , P3 ;  /* 0xff80000030ca7808 */ /* 0x000fe40001800000 */
[----:B------:R-:W-:Y:S01]  /*30b0*/  ISETP.GT.AND P3, PT, R21, 0x41, PT ;  /* 0x000000411500780c */ /* 0x000fe20003f64270 */
[----:B------:R-:W5:Y:S01]  /*30c0*/  MUFU.TANH R68, R68 ;  /* 0x0000004400447308 */ /* 0x000f620000002400 */
[----:B0-----:R-:W-:-:S02]  /*30d0*/  FSEL R192, R61, -INF , P2 ;  /* 0xff8000003dc07808 */ /* 0x001fc40001000000 */
[----:B-1----:R-:W-:Y:S02]  /*30e0*/  FSEL R161, R64, -INF , P5 ;  /* 0xff80000040a17808 */ /* 0x002fe40002800000 */
[C---:B------:R-:W-:Y:S02]  /*30f0*/  ISETP.GT.AND P2, PT, R25.reuse, RZ, PT ;  /* 0x000000ff1900720c */ /* 0x040fe40003f44270 */
[----:B------:R-:W-:Y:S01]  /*3100*/  ISETP.GT.AND P5, PT, R25, 0x1, PT ;  /* 0x000000011900780c */ /* 0x000fe20003fa4270 */
[----:B------:R0:W1:Y:S01]  /*3110*/  MUFU.TANH R76, R30 ;  /* 0x0000001e004c7308 */ /* 0x0000620000002400 */
[----:B---3--:R-:W-:Y:S02]  /*3120*/  FSEL R187, R57, -INF , P3 ;  /* 0xff80000039bb7808 */ /* 0x008fe40001800000 */
[----:B------:R-:W-:Y:S02]  /*3130*/  ISETP.GT.AND P3, PT, R21, 0x58, PT ;  /* 0x000000581500780c */ /* 0x000fe40003f64270 */
[----:B--2---:R-:W-:-:S02]  /*3140*/  FSEL R162, R65, -INF , P4 ;  /* 0xff80000041a27808 */ /* 0x004fc40002000000 */
[----:B------:R-:W-:Y:S01]  /*3150*/  ISETP.GT.AND P4, PT, R25, 0x8, PT ;  /* 0x000000081900780c */ /* 0x000fe20003f84270 */
[----:B------:R1:W2:Y:S01]  /*3160*/  MUFU.TANH R77, R31 ;  /* 0x0000001f004d7308 */ /* 0x0002a20000002400 */
[----:B0-----:R-:W-:Y:S02]  /*3170*/  FMNMX.FTZ R30, R28, R5, !PT ;  /* 0x000000051c1e7209 */ /* 0x001fe40007810000 */
[----:B------:R-:W-:Y:S02]  /*3180*/  FSEL R27, R74, -INF , P2 ;  /* 0xff8000004a1b7808 */ /* 0x000fe40001000000 */
[----:B------:R-:W-:Y:S02]  /*3190*/  FMNMX.FTZ R5, R171, R30, !PT ;  /* 0x0000001eab057209 */ /* 0x000fe40007810000 */
[----:B----4-:R-:W-:Y:S01]  /*31a0*/  FSEL R29, R75, -INF , P5 ;  /* 0xff8000004b1d7808 */ /* 0x010fe20002800000 */
[----:B------:R-:W0:Y:S01]  /*31b0*/  MUFU.TANH R40, R40 ;  /* 0x0000002800287308 */ /* 0x000e220000002400 */
[----:B-----5:R-:W-:-:S02]  /*31c0*/  FSEL R163, R68, -INF , P3 ;  /* 0xff80000044a37808 */ /* 0x020fc40001800000 */
[----:B------:R-:W-:Y:S02]  /*31d0*/  FMNMX.FTZ R32, R172, R5, !PT ;  /* 0x00000005ac207209 */ /* 0x000fe40007810000 */
[----:B------:R-:W-:Y:S02]  /*31e0*/  ISETP.GT.AND P3, PT, R25, 0x9, PT ;  /* 0x000000091900780c */ /* 0x000fe40003f64270 */
[----:B-1----:R-:W-:Y:S01]  /*31f0*/  FSEL R31, R76, -INF , P4 ;  /* 0xff8000004c1f7808 */ /* 0x002fe20002000000 */
[----:B------:R-:W1:Y:S01]  /*3200*/  MUFU.TANH R34, R34 ;  /* 0x0000002200227308 */ /* 0x000e620000002400 */
[----:B------:R-:W-:Y:S02]  /*3210*/  FMNMX.FTZ R30, R27, R29, !PT ;  /* 0x0000001d1b1e7209 */ /* 0x000fe40007810000 */
[----:B------:R-:W-:Y:S02]  /*3220*/  ISETP.GT.AND P1, PT, R21, 0x20, PT ;  /* 0x000000201500780c */ /* 0x000fe40003f24270 */
[----:B------:R-:W-:-:S02]  /*3230*/  FMNMX.FTZ R5, R173, R32, !PT ;  /* 0x00000020ad057209 */ /* 0x000fc40007810000 */
[----:B------:R-:W-:Y:S01]  /*3240*/  ISETP.GT.AND P2, PT, R25, 0x10, PT ;  /* 0x000000101900780c */ /* 0x000fe20003f44270 */
[----:B------:R-:W3:Y:S01]  /*3250*/  MUFU.TANH R35, R35 ;  /* 0x0000002300237308 */ /* 0x000ee20000002400 */
[----:B--2---:R-:W-:Y:S02]  /*3260*/  FSEL R33, R77, -INF , P3 ;  /* 0xff8000004d217808 */ /* 0x004fe40001800000 */
[----:B------:R-:W-:Y:S02]  /*3270*/  FMNMX.FTZ R30, R31, R30, !PT ;  /* 0x0000001e1f1e7209 */ /* 0x000fe40007810000 */
[----:B0-----:R-:W-:Y:S02]  /*3280*/  FSEL R179, R40, -INF , P1 ;  /* 0xff80000028b37808 */ /* 0x001fe40000800000 */
[----:B------:R-:W-:Y:S01]  /*3290*/  FMNMX.FTZ R32, R174, R5, !PT ;  /* 0x00000005ae207209 */ /* 0x000fe20007810000 */
[----:B------:R-:W0:Y:S01]  /*32a0*/  MUFU.TANH R38, R38 ;  /* 0x0000002600267308 */ /* 0x000e220000002400 */
[----:B------:R-:W-:-:S02]  /*32b0*/  ISETP.GT.AND P4, PT, R25, 0x11, PT ;  /* 0x000000111900780c */ /* 0x000fc40003f84270 */
[----:B-1----:R-:W-:Y:S02]  /*32c0*/  FSEL R175, R34, -INF , P2 ;  /* 0xff80000022af7808 */ /* 0x002fe40001000000 */
[----:B------:R-:W-:Y:S02]  /*32d0*/  FMNMX.FTZ R30, R33, R30, !PT ;  /* 0x0000001e211e7209 */ /* 0x000fe40007810000 */
[----:B------:R-:W-:Y:S01]  /*32e0*/  FMNMX.FTZ R32, R179, R32, !PT ;  /* 0x00000020b3207209 */ /* 0x000fe20007810000 */
[----:B------:R-:W1:Y:S01]  /*32f0*/  MUFU.TANH R49, R49 ;  /* 0x0000003100317308 */ /* 0x000e620000002400 */
[----:B------:R-:W-:Y:S02]  /*3300*/  ISETP.GT.AND P1, PT, R21, 0x31, PT ;  /* 0x000000311500780c */ /* 0x000fe40003f24270 */
[----:B------:R-:W-:Y:S02]  /*3310*/  ISETP.GT.AND P3, PT, R25, 0x18, PT ;  /* 0x000000181900780c */ /* 0x000fe40003f64270 */
[----:B---3--:R-:W-:-:S02]  /*3320*/  FSEL R176, R35, -INF , P4 ;  /* 0xff80000023b07808 */ /* 0x008fc40002000000 */
[----:B------:R-:W-:Y:S01]  /*3330*/  FMNMX.FTZ R5, R175, R30, !PT ;  /* 0x0000001eaf057209 */ /* 0x000fe20007810000 */
[----:B------:R-:W2:Y:S01]  /*3340*/  MUFU.TANH R39, R39 ;  /* 0x0000002700277308 */ /* 0x000ea20000002400 */
[----:B------:R-:W-:Y:S02]  /*3350*/  FMNMX.FTZ R32, R181, R32, !PT ;  /* 0x00000020b5207209 */ /* 0x000fe40007810000 */
[----:B------:R-:W-:Y:S02]  /*3360*/  ISETP.GT.AND P2, PT, R25, 0x19, PT ;  /* 0x000000191900780c */ /* 0x000fe40003f44270 */
[----:B0-----:R-:W-:Y:S02]  /*3370*/  FSEL R177, R38, -INF , P3 ;  /* 0xff80000026b17808 */ /* 0x001fe40001800000 */
[----:B------:R-:W-:Y:S01]  /*3380*/  FMNMX.FTZ R30, R176, R5, !PT ;  /* 0x00000005b01e7209 */ /* 0x000fe20007810000 */
[----:B------:R-:W0:Y:S01]  /*3390*/  MUFU.TANH R60, R60 ;  /* 0x0000003c003c7308 */ /* 0x000e220000002400 */
[----:B-1----:R-:W-:-:S02]  /*33a0*/  FSEL R204, R49, -INF , P1 ;  /* 0xff80000031cc7808 */ /* 0x002fc40000800000 */
[----:B------:R-:W-:Y:S02]  /*33b0*/  ISETP.GT.AND P1, PT, R21, 0x48, PT ;  /* 0x000000481500780c */ /* 0x000fe40003f24270 */
[----:B------:R-:W-:Y:S02]  /*33c0*/  FMNMX.FTZ R32, R183, R32, !PT ;  /* 0x00000020b7207209 */ /* 0x000fe40007810000 */
[----:B------:R-:W-:Y:S01]  /*33d0*/  ISETP.GT.AND P4, PT, R25, 0x20, PT ;  /* 0x000000201900780c */ /* 0x000fe20003f84270 */
[----:B------:R-:W1:Y:S01]  /*33e0*/  MUFU.TANH R42, R42 ;  /* 0x0000002a002a7308 */ /* 0x000e620000002400 */
[----:B--2---:R-:W-:Y:S02]  /*33f0*/  FSEL R178, R39, -INF , P2 ;  /* 0xff80000027b27808 */ /* 0x004fe40001000000 */
[----:B------:R-:W-:Y:S02]  /*3400*/  FMNMX.FTZ R5, R177, R30, !PT ;  /* 0x0000001eb1057209 */ /* 0x000fe40007810000 */
[----:B------:R-:W-:-:S02]  /*3410*/  ISETP.GT.AND P3, PT, R25, 0x21, PT ;  /* 0x000000211900780c */ /* 0x000fc40003f64270 */
[----:B------:R-:W-:Y:S01]  /*3420*/  FMNMX.FTZ R5, R178, R5, !PT ;  /* 0x00000005b2057209 */ /* 0x000fe20007810000 */
[----:B------:R-:W2:Y:S01]  /*3430*/  MUFU.TANH R43, R43 ;  /* 0x0000002b002b7308 */ /* 0x000ea20000002400 */
[----:B0-----:R-:W-:Y:S02]  /*3440*/  FSEL R190, R60, -INF , P1 ;  /* 0xff8000003cbe7808 */ /* 0x001fe40000800000 */
[----:B------:R-:W-:Y:S02]  /*3450*/  ISETP.GT.AND P1, PT, R21, 0x59, PT ;  /* 0x000000591500780c */ /* 0x000fe40003f24270 */
[----:B------:R-:W-:Y:S02]  /*3460*/  FMNMX.FTZ R21, R185, R32, !PT ;  /* 0x00000020b9157209 */ /* 0x000fe40007810000 */
[----:B------:R-:W-:Y:S01]  /*3470*/  ISETP.GT.AND P2, PT, R25, 0x28, PT ;  /* 0x000000281900780c */ /* 0x000fe20003f44270 */
[----:B------:R-:W0:Y:S01]  /*3480*/  MUFU.TANH R46, R46 ;  /* 0x0000002e002e7308 */ /* 0x000e220000002400 */
[----:B-1----:R-:W-:-:S02]  /*3490*/  FSEL R180, R42, -INF , P4 ;  /* 0xff8000002ab47808 */ /* 0x002fc40002000000 */
[----:B------:R-:W-:Y:S02]  /*34a0*/  FMNMX.FTZ R21, R202, R21, !PT ;  /* 0x00000015ca157209 */ /* 0x000fe40007810000 */
[----:B------:R-:W-:Y:S02]  /*34b0*/  FMNMX.FTZ R5, R180, R5, !PT ;  /* 0x00000005b4057209 */ /* 0x000fe40007810000 */
[----:B------:R-:W-:Y:S01]  /*34c0*/  FMNMX.FTZ R30, R204, R21, !PT ;  /* 0x00000015cc1e7209 */ /* 0x000fe20007810000 */
[----:B------:R-:W1:Y:S01]  /*34d0*/  MUFU.TANH R47, R47 ;  /* 0x0000002f002f7308 */ /* 0x000e620000002400 */
[----:B--2---:R-:W-:Y:S02]  /*34e0*/  FSEL R182, R43, -INF , P3 ;  /* 0xff8000002bb67808 */ /* 0x004fe40001800000 */
[----:B------:R-:W-:Y:S02]  /*34f0*/  ISETP.GT.AND P4, PT, R25, 0x29, PT ;  /* 0x000000291900780c */ /* 0x000fe40003f84270 */
[----:B------:R-:W-:-:S02]  /*3500*/  FMNMX.FTZ R5, R182, R5, !PT ;  /* 0x00000005b6057209 */ /* 0x000fc40007810000 */
[----:B------:R-:W-:Y:S01]  /*3510*/  FMNMX.FTZ R30, R205, R30, !PT ;  /* 0x0000001ecd1e7209 */ /* 0x000fe20007810000 */
[----:B------:R-:W2:Y:S01]  /*3520*/  MUFU.TANH R50, R50 ;  /* 0x0000003200327308 */ /* 0x000ea20000002400 */
[----:B0-----:R-:W-:Y:S02]  /*3530*/  FSEL R184, R46, -INF , P2 ;  /* 0xff8000002eb87808 */ /* 0x001fe40001000000 */
[----:B------:R-:W-:Y:S02]  /*3540*/  ISETP.GT.AND P3, PT, R25, 0x30, PT ;  /* 0x000000301900780c */ /* 0x000fe40003f64270 */
[----:B------:R-:W-:Y:S02]  /*3550*/  FMNMX.FTZ R5, R184, R5, !PT ;  /* 0x00000005b8057209 */ /* 0x000fe40007810000 */
[----:B------:R-:W-:Y:S01]  /*3560*/  FMNMX.FTZ R30, R207, R30, !PT ;  /* 0x0000001ecf1e7209 */ /* 0x000fe20007810000 */
[----:B------:R-:W0:Y:S01]  /*3570*/  MUFU.TANH R51, R51 ;  /* 0x0000003300337308 */ /* 0x000e220000002400 */
[----:B-1----:R-:W-:-:S02]  /*3580*/  FSEL R186, R47, -INF , P4 ;  /* 0xff8000002fba7808 */ /* 0x002fc40002000000 */
[----:B------:R-:W-:Y:S02]  /*3590*/  ISETP.GT.AND P2, PT, R25, 0x31, PT ;  /* 0x000000311900780c */ /* 0x000fe40003f44270 */
[----:B------:R-:W-:Y:S02]  /*35a0*/  FMNMX.FTZ R5, R186, R5, !PT ;  /* 0x00000005ba057209 */ /* 0x000fe40007810000 */
[----:B------:R-:W-:Y:S01]  /*35b0*/  FMNMX.FTZ R32, R195, R30, !PT ;  /* 0x0000001ec3207209 */ /* 0x000fe20007810000 */
[----:B------:R-:W1:Y:S01]  /*35c0*/  MUFU.TANH R54, R54 ;  /* 0x0000003600367308 */ /* 0x000e620000002400 */
[----:B--2---:R-:W-:Y:S02]  /*35d0*/  FSEL R196, R50, -INF , P3 ;  /* 0xff80000032c47808 */ /* 0x004fe40001800000 */
[----:B------:R-:W-:Y:S02]  /*35e0*/  ISETP.GT.AND P4, PT, R25, 0x38, PT ;  /* 0x000000381900780c */ /* 0x000fe40003f84270 */
[----:B------:R-:W-:-:S02]  /*35f0*/  FMNMX.FTZ R30, R196, R5, !PT ;  /* 0x00000005c41e7209 */ /* 0x000fc40007810000 */
[----:B------:R-:W-:Y:S01]  /*3600*/  ISETP.GT.AND P3, PT, R25, 0x39, PT ;  /* 0x000000391900780c */ /* 0x000fe20003f64270 */
[----:B------:R-:W2:Y:S01]  /*3610*/  MUFU.TANH R55, R55 ;  /* 0x0000003700377308 */ /* 0x000ea20000002400 */
[----:B0-----:R-:W-:Y:S02]  /*3620*/  FSEL R197, R51, -INF , P2 ;  /* 0xff80000033c57808 */ /* 0x001fe40001000000 */
[----:B------:R-:W-:Y:S02]  /*3630*/  FMNMX.FTZ R21, R187, R32, !PT ;  /* 0x00000020bb157209 */ /* 0x000fe40007810000 */
[----:B------:R-:W-:Y:S02]  /*3640*/  FMNMX.FTZ R5, R197, R30, !PT ;  /* 0x0000001ec5057209 */ /* 0x000fe40007810000 */
[----:B------:R-:W-:Y:S01]  /*3650*/  ISETP.GT.AND P2, PT, R25, 0x40, PT ;  /* 0x000000401900780c */ /* 0x000fe20003f44270 */
[----:B------:R-:W0:Y:S01]  /*3660*/  MUFU.TANH R58, R58 ;  /* 0x0000003a003a7308 */ /* 0x000e220000002400 */
[----:B-1----:R-:W-:-:S02]  /*3670*/  FSEL R198, R54, -INF , P4 ;  /* 0xff80000036c67808 */ /* 0x002fc40002000000 */
[----:B------:R-:W-:Y:S02]  /*3680*/  FMNMX.FTZ R21, R190, R21, !PT ;  /* 0x00000015be157209 */ /* 0x000fe40007810000 */
[----:B------:R-:W-:Y:S02]  /*3690*/  FMNMX.FTZ R30, R198, R5, !PT ;  /* 0x00000005c61e7209 */ /* 0x000fe40007810000 */
[----:B------:R-:W-:Y:S01]  /*36a0*/  ISETP.GT.AND P4, PT, R25, 0x41, PT ;  /* 0x000000411900780c */ /* 0x000fe20003f84270 */
[----:B------:R-:W1:Y:S01]  /*36b0*/  MUFU.TANH R59, R59 ;  /* 0x0000003b003b7308 */ /* 0x000e620000002400 */
[----:B--2---:R-:W-:Y:S02]  /*36c0*/  FSEL R199, R55, -INF , P3 ;  /* 0xff80000037c77808 */ /* 0x004fe40001800000 */
[----:B------:R-:W-:Y:S02]  /*36d0*/  FMNMX.FTZ R32, R192, R21, !PT ;  /* 0x00000015c0207209 */ /* 0x000fe40007810000 */
        /* <DEDUP_REMOVED lines=13> */
[----:B--2---:R-:W-:-:S04]  /*37b0*/  FSEL R191, R62, -INF , P3 ;  /* 0xff8000003ebf7808 */ /* 0x004fc80001800000 */
[----:B------:R-:W-:-:S03]  /*37c0*/  FMNMX.FTZ R30, R191, R30, !PT ;  /* 0x0000001ebf1e7209 */ /* 0x000fc60007810000 */
[----:B------:R-:W2:Y:S01]  /*37d0*/  MUFU.TANH R66, R66 ;  /* 0x0000004200427308 */ /* 0x000ea20000002400 */
[----:B0-----:R-:W-:Y:S01]  /*37e0*/  FSEL R164, R69, -INF , P1 ;  /* 0xff80000045a47808 */ /* 0x001fe20000800000 */
[----:B------:R0:W-:Y:S01]  /*37f0*/  BAR.SYNC.DEFER_BLOCKING R208, 0x100 ;  /* 0x000400d00000751d */ /* 0x0001e20000010000 */
[----:B------:R-:W-:Y:S02]  /*3800*/  ISETP.GT.AND P1, PT, R25, 0x50, PT ;  /* 0x000000501900780c */ /* 0x000fe40003f24270 */
[----:B------:R-:W-:-:S03]  /*3810*/  FMNMX.FTZ R21, R164, R5, !PT ;  /* 0x00000005a4157209 */ /* 0x000fc60007810000 */
[----:B------:R-:W3:Y:S01]  /*3820*/  MUFU.TANH R67, R67 ;  /* 0x0000004300437308 */ /* 0x000ee20000002400 */
[----:B-1----:R-:W-:Y:S01]  /*3830*/  FSEL R193, R63, -INF , P2 ;  /* 0xff8000003fc17808 */ /* 0x002fe20001000000 */
[----:B------:R-:W1:Y:S01]  /*3840*/  SHFL.BFLY PT, R32, R21, 0x2, 0x1f ;  /* 0x0c401f0015207f89 */ /* 0x000e6200000e0000 */
[----:B------:R-:W-:Y:S02]  /*3850*/  ISETP.GT.AND P2, PT, R25, 0x51, PT ;  /* 0x000000511900780c */ /* 0x000fe40003f44270 */
[----:B------:R-:W-:-:S03]  /*3860*/  FMNMX.FTZ R30, R193, R30, !PT ;  /* 0x0000001ec11e7209 */ /* 0x000fc60007810000 */
[----:B------:R-:W4:Y:S01]  /*3870*/  MUFU.TANH R70, R70 ;  /* 0x0000004600467308 */ /* 0x000f220000002400 */
[----:B--2---:R-:W-:Y:S02]  /*3880*/  FSEL R165, R66, -INF , P1 ;  /* 0xff80000042a57808 */ /* 0x004fe40000800000 */
[----:B------:R-:W-:Y:S02]  /*3890*/  ISETP.GT.AND P1, PT, R25, 0x58, PT ;  /* 0x000000581900780c */ /* 0x000fe40003f24270 */
[----:B------:R-:W-:-:S03]  /*38a0*/  FMNMX.FTZ R5, R165, R30, !PT ;  /* 0x0000001ea5057209 */ /* 0x000fc60007810000 */
[----:B------:R-:W2:Y:S01]  /*38b0*/  MUFU.TANH R71, R71 ;  /* 0x0000004700477308 */ /* 0x000ea20000002400 */
[----:B---3--:R-:W-:Y:S02]  /*38c0*/  FSEL R166, R67, -INF , P2 ;  /* 0xff80000043a67808 */ /* 0x008fe40001000000 */
[----:B------:R-:W-:Y:S02]  /*38d0*/  ISETP.GT.AND P2, PT, R25, 0x59, PT ;  /* 0x000000591900780c */ /* 0x000fe40003f44270 */
[----:B------:R-:W-:Y:S02]  /*38e0*/  FMNMX.FTZ R30, R166, R5, !PT ;  /* 0x00000005a61e7209 */ /* 0x000fe40007810000 */
[----:B----4-:R-:W-:Y:S02]  /*38f0*/  FSEL R167, R70, -INF , P1 ;  /* 0xff80000046a77808 */ /* 0x010fe40000800000 */
[----:B-1----:R-:W-:Y:S02]  /*3900*/  FMNMX.FTZ R32, R21, R32, !PT ;  /* 0x0000002015207209 */ /* 0x002fe40007810000 */
[----:B------:R-:W-:-:S03]  /*3910*/  FMNMX.FTZ R5, R167, R30, !PT ;  /* 0x0000001ea7057209 */ /* 0x000fc60007810000 */
[----:B------:R-:W1:Y:S01]  /*3920*/  SHFL.BFLY PT, R21, R32, 0x1, 0x1f ;  /* 0x0c201f0020157f89 */ /* 0x000e6200000e0000 */
[----:B--2---:R-:W-:-:S04]  /*3930*/  FSEL R168, R71, -INF , P2 ;  /* 0xff80000047a87808 */ /* 0x004fc80001000000 */
[----:B------:R-:W-:-:S05]  /*3940*/  FMNMX.FTZ R5, R168, R5, !PT ;  /* 0x00000005a8057209 */ /* 0x000fca0007810000 */
[----:B------:R-:W2:Y:S01]  /*3950*/  SHFL.BFLY PT, R30, R5, 0x2, 0x1f ;  /* 0x0c401f00051e7f89 */ /* 0x000ea200000e0000 */
[----:B-1----:R-:W-:-:S04]  /*3960*/  FMNMX.FTZ R206, R32, R21, !PT ;  /* 0x0000001520ce7209 */ /* 0x002fc80007810000 */
[C---:B------:R-:W-:Y:S01]  /*3970*/  FSETP.NEU.FTZ.AND P1, PT, R206.reuse, -INF , PT ;  /* 0xff800000ce00780b */ /* 0x040fe20003f3d000 */
[----:B------:R-:W-:Y:S01]  /*3980*/  FMUL.FTZ R169, R206, UR5 ;  /* 0x00000005cea97c20 */ /* 0x000fe20008410000 */
[----:B--2---:R-:W-:-:S04]  /*3990*/  FMNMX.FTZ R30, R5, R30, !PT ;  /* 0x0000001e051e7209 */ /* 0x004fc80007810000 */
        /* <DEDUP_REMOVED lines=92> */
[----:B------:R-:W0:Y:S08]  /*3f60*/  MUFU.EX2 R202, R202 ;  /* 0x000000ca00ca7308 */ /* 0x000e300000000800 */
        /* <DEDUP_REMOVED lines=52> */
[----:B------:R-:W-:-:S03]  /*42b0*/  F2FP.F16.F32.PACK_AB R155, R186, R184 ;  /* 0x000000b8ba9b723e */ /* 0x000fc600000000ff */
[----:B------:R-:W-:Y:S01]  /*42c0*/  FADD.FTZ R185, R202, R185 ;  /* 0x000000b9cab97221 */ /* 0x000fe20000010000 */
[----:B------:R-:W-:-:S06]  /*42d0*/  WARPGROUP.ARRIVE ;  /* 0x00000000000079c5 */ /* 0x000fcc0000000000 */
[----:B------:R-:W-:Y:S01]  /*42e0*/  HGMMA.64x256x16.F32 R24, R152, gdesc[UR8].tnspB, R24, gsb0 ;  /* 0x43e0000898187df0 */ /* 0x000fe20008000818 */
[----:B------:R-:W-:Y:S01]  /*42f0*/  UIADD3 UR10, UR4, 0x180, URZ ;  /* 0x00000180040a7890 */ /* 0x000fe2000fffe03f */
[----:B------:R-:W-:Y:S01]  /*4300*/  UMOV UR11, 0x40000040 ;  /* 0x40000040000b7882 */ /* 0x000fe20000000000 */
[----:B------:R-:W-:Y:S02]  /*4310*/  WARPGROUP.DEPBAR.LE gsb0, 0x0 ;  /* 0x00008000000079c5 */ /* 0x000fe40000010000 */
[C---:B------:R-:W-:Y:S01]  /*4320*/  F2FP.F16.F32.PACK_AB R152, R204.reuse, R202 ;  /* 0x000000cacc98723e */ /* 0x040fe200000000ff */
        /* <DEDUP_REMOVED lines=27> */
[----:B------:R-:W-:-:S11]  /*44e0*/  FADD.FTZ R188, R193, R188 ;  /* 0x000000bcc1bc7221 */ /* 0x000fd60000010000 */
        /* <DEDUP_REMOVED lines=21> */
.L_x_14851:
[----:B------:R-:W0:Y:S01]  /*4640*/  @P6 LDC R152, c[0x0][0x44c] ;  /* 0x00011300ff986b82 */ /* 0x000e220000000800 */
[----:B------:R-:W-:Y:S01]  /*4650*/  IMAD.U32 R21, RZ, RZ, UR61 ;  /* 0x0000003dff157e24 */ /* 0x000fe2000f8e00ff */
[----:B------:R-:W-:Y:S01]  /*4660*/  UIADD3 UR6, UR6, 0x32460, URZ ;  /* 0x0003246006067890 */ /* 0x000fe2000fffe03f */
[----:B------:R-:W-:-:S03]  /*4670*/  VIADD R203, R203, 0xfffffffe ;  /* 0xfffffffecbcb7836 */ /* 0x000fc60000000000 */
[----:B------:R-:W-:Y:S02]  /*4680*/  UPRMT UR6, UR48, 0x654, UR6 ;  /* 0x0000065430067896 */ /* 0x000fe40008000006 */
[----:B------:R-:W1:Y:S07]  /*4690*/  @P6 LDC R153, c[0x0][0x450] ;  /* 0x00011400ff996b82 */ /* 0x000e6e0000000800 */
[----:B------:R-:W-:Y:S01]  /*46a0*/  SYNCS.ARRIVE.TRANS64.RED.A1T0 RZ, [UR6], RZ ;  /* 0x000000ffffff79a7 */ /* 0x000fe20008100406 */
[----:B0-----:R-:W-:-:S05]  /*46b0*/  @P6 IMAD.HI.U32 R152, R152, UR61, RZ ;  /* 0x0000003d98986c27 */ /* 0x001fca000f8e00ff */
[----:B-1----:R-:W-:-:S04]  /*46c0*/  @P6 SHF.R.U32.HI R21, RZ, R153, R152 ;  /* 0x00000099ff156219 */ /* 0x002fc80000011698 */
        /* <DEDUP_REMOVED lines=9> */
.L_x_14863:
        /* <DEDUP_REMOVED lines=8> */
.L_x_14853:
        /* <DEDUP_REMOVED lines=9> */
.L_x_14854:
[----:B-1----:R-:W-:Y:S05]  /*4870*/  @P1 BRA `(.L_x_14855) ;  /* 0x0000000000081947 */ /* 0x002fea0003800000 */
[----:B------:R-:W1:Y:S02]  /*4880*/  SYNCS.PHASECHK.TRANS64.TRYWAIT P1, [UR4+0x32430], R0 ;  /* 0x03243000ff0075a7 */ /* 0x000e640008020144 */
[----:B-1----:R-:W-:Y:S05]  /*4890*/  @!P1 BRA `(.L_x_14856) ;  /* 0x000000f400f49947 */ /* 0x002fea0003800000 */
.L_x_14855:
        /* <DEDUP_REMOVED lines=32> */
.L_x_14857:
[----:B------:R1:W2:Y:S01]  /*4aa0*/  SYNCS.PHASECHK.TRANS64.TRYWAIT P1, [UR4+0x32450], R0 ;  /* 0x03245000ff0075a7 */ /* 0x0002a20008020144 */
[----:B------:R-:W-:Y:S05]  /*4ab0*/  @!P0 BRA `(.L_x_14858) ;  /* 0x0000000000048947 */ /* 0x000fea0003800000 */
[----:B------:R-:W-:Y:S01]  /*4ac0*/  BPT.TRAP 0x1 ;  /* 0x000000040000795c */ /* 0x000fe20000300000 */
.L_x_14858:
[----:B--2---:R-:W-:Y:S05]  /*4ad0*/  @P1 BRA `(.L_x_14859) ;  /* 0x0000000000081947 */ /* 0x004fea0003800000 */
[----:B------:R-:W2:Y:S02]  /*4ae0*/  SYNCS.PHASECHK.TRANS64.TRYWAIT P1, [UR4+0x32450], R0 ;  /* 0x03245000ff0075a7 */ /* 0x000ea40008020144 */
[----:B--2---:R-:W-:Y:S05]  /*4af0*/  @!P1 BRA `(.L_x_14860) ;  /* 0x000000f400749947 */ /* 0x004fea0003800000 */
.L_x_14859:
        /* <DEDUP_REMOVED lines=101> */
.L_x_14861:
[----:B------:R-:W1:Y:S01]  /*5150*/  LDC R204, c[0x0][0x448] ;  /* 0x00011200ffcc7b82 */ /* 0x000e620000000800 */
[----:B------:R-:W-:Y:S01]  /*5160*/  VIADD R206, R215, UR61 ;  /* 0x0000003dd7ce7c36 */ /* 0x000fe20008000000 */
        /* <DEDUP_REMOVED lines=22> */
[----:B-1----:R-:W-:Y:S01]  /*52d0*/  ISETP.NE.AND P1, PT, R204, 0x1, PT ;  /* 0x00000001cc00780c */ /* 0x002fe20003f25270 */
        /* <DEDUP_REMOVED lines=12> */
[----:B------:R-:W5:Y:S01]  /*53a0*/  @P1 LDC R204, c[0x0][0x44c] ;  /* 0x00011300ffcc1b82 */ /* 0x000f620000000800 */
[----:B------:R-:W-:Y:S01]  /*53b0*/  FMUL.FTZ R171, R171, UR5 ;  /* 0x00000005abab7c20 */ /* 0x000fe20008410000 */
[----:B------:R-:W-:Y:S01]  /*53c0*/  FMUL.FTZ R174, R174, UR5 ;  /* 0x00000005aeae7c20 */ /* 0x000fe20008410000 */
[----:B------:R-:W-:Y:S01]  /*53d0*/  FMUL.FTZ R175, R175, UR5 ;  /* 0x00000005afaf7c20 */ /* 0x000fe20008410000 */
[----:B------:R-:W-:Y:S01]  /*53e0*/  FMUL.FTZ R178, R178, UR5 ;  /* 0x00000005b2b27c20 */ /* 0x000fe20008410000 */
[----:B------:R-:W0:Y:S01]  /*53f0*/  MUFU.TANH R169, R169 ;  /* 0x000000a900a97308 */ /* 0x000e220000002400 */
[----:B------:R-:W-:Y:S01]  /*5400*/  FMUL.FTZ R179, R179, UR5 ;  /* 0x00000005b3b37c20 */ /* 0x000fe20008410000 */
[----:B------:R-:W-:Y:S01]  /*5410*/  FMUL.FTZ R182, R182, UR5 ;  /* 0x00000005b6b67c20 */ /* 0x000fe20008410000 */
[----:B------:R-:W2:Y:S01]  /*5420*/  @P1 LDC R205, c[0x0][0x450] ;  /* 0x00011400ffcd1b82 */ /* 0x000ea20000000800 */
        /* <DEDUP_REMOVED lines=15> */
[----:B-----5:R-:W-:Y:S01]  /*5520*/  @P1 IMAD.HI.U32 R204, R206, R204, RZ ;  /* 0x000000cccecc1227 */ /* 0x020fe200078e00ff */
[----:B------:R-:W-:-:S02]  /*5530*/  UPRMT UR10, UR54, 0x654, UR10 ;  /* 0x00000654360a7896 */ /* 0x000fc4000800000a */
[----:B------:R-:W-:Y:S02]  /*5540*/  UIMAD UR6, UR6, 0xc00, UR7 ;  /* 0x00000c00060678a4 */ /* 0x000fe4000f8e0207 */
[----:B------:R-:W5:Y:S01]  /*5550*/  MUFU.TANH R161, R161 ;  /* 0x000000a100a17308 */ /* 0x000f620000002400 */
[----:B------:R-:W-:Y:S01]  /*5560*/  UMOV UR11, 0x40000040 ;  /* 0x40000040000b7882 */ /* 0x000fe20000000000 */
[----:B--2---:R-:W-:-:S03]  /*5570*/  @P1 SHF.R.U32.HI R206, RZ, R205, R204 ;  /* 0x000000cdffce1219 */ /* 0x004fc600000116cc */
[----:B------:R-:W-:Y:S01]  /*5580*/  SYNCS.ARRIVE.TRANS64.RED.A1T0 RZ, [UR10], RZ ;  /* 0x000000ffffff79a7 */ /* 0x000fe2000810040a */
[----:B------:R-:W-:Y:S01]  /*5590*/  UMOV UR10, UR6 ;  /* 0x00000006000a7c82 */ /* 0x000fe20008000000 */
[----:B------:R-:W2:Y:S01]  /*55a0*/  SHFL.IDX PT, R204, R206, RZ, 0x1c1f ;  /* 0x001c1fffcecc7589 */ /* 0x000ea200000e0000 */
[----:B------:R-:W5:Y:S03]  /*55b0*/  MUFU.TANH R180, R180 ;  /* 0x000000b400b47308 */ /* 0x000f660000002400 */
[----:B------:R3:W1:Y:S05]  /*55c0*/  SHFL.IDX PT, R205, R206, 0x1, 0x1c1f ;  /* 0x003c1f00cecd7f89 */ /* 0x00066a00000e0000 */
[----:B------:R-:W5:Y:S01]  /*55d0*/  MUFU.TANH R154, R154 ;  /* 0x0000009a009a7308 */ /* 0x000f620000002400 */
[----:B---3--:R-:W-:-:S05]  /*55e0*/  MOV R206, 0xffffffa0 ;  /* 0xffffffa000ce7802 */ /* 0x008fca0000000f00 */
[----:B------:R-:W-:Y:S02]  /*55f0*/  IMAD R206, R203, R206, 0x1 ;  /* 0x00000001cbce7424 */ /* 0x000fe400078e02ce */
[----:B------:R-:W3:Y:S02]  /*5600*/  MUFU.TANH R164, R164 ;  /* 0x000000a400a47308 */ /* 0x000ee40000002400 */
[----:B------:R-:W-:-:S05]  /*5610*/  IMAD R206, R216, -0x2, R206 ;  /* 0xfffffffed8ce7824 */ /* 0x000fca00078e02ce */
[----:B------:R-:W-:Y:S01]  /*5620*/  IADD3 R206, -R201, R206, R214 ;  /* 0x000000cec9ce7210 */ /* 0x000fe20007ffe1d6 */
[----:B------:R-:W3:Y:S04]  /*5630*/  MUFU.TANH R172, R172 ;  /* 0x000000ac00ac7308 */ /* 0x000ee80000002400 */
[C---:B--2---:R-:W-:Y:S02]  /*5640*/  IMAD.IADD R199, R206.reuse, 0x1, R204 ;  /* 0x00000001cec77824 */ /* 0x044fe400078e02cc */
[----:B------:R-:W-:Y:S01]  /*5650*/  FMUL.FTZ R204, R197, UR5 ;  /* 0x00000005c5cc7c20 */ /* 0x000fe20008410000 */
[----:B-1----:R-:W-:Y:S01]  /*5660*/  IMAD.IADD R205, R206, 0x1, R205 ;  /* 0x00000001cecd7824 */ /* 0x002fe200078e02cd */
[----:B------:R-:W-:Y:S01]  /*5670*/  ULDC UR5, c[0x0][0xa80] ;  /* 0x0002a00000057ab9 */ /* 0x000fe20000000800 */
[----:B------:R-:W1:Y:S01]  /*5680*/  MUFU.TANH R155, R155 ;  /* 0x0000009b009b7308 */ /* 0x000e620000002400 */
[----:B------:R-:W-:-:S02]  /*5690*/  ISETP.GT.AND P4, PT, R199, 0x9, PT ;  /* 0x00000009c700780c */ /* 0x000fc40003f84270 */
[----:B------:R-:W-:Y:S02]  /*56a0*/  ISETP.GT.AND P5, PT, R199, 0x10, PT ;  /* 0x00000010c700780c */ /* 0x000fe40003fa4270 */
[----:B------:R-:W-:Y:S02]  /*56b0*/  FSEL R157, R157, -INF , P4 ;  /* 0xff8000009d9d7808 */ /* 0x000fe40002000000 */
[C---:B------:R-:W-:Y:S01]  /*56c0*/  ISETP.GT.AND P4, PT, R199.reuse, 0x20, PT ;  /* 0x00000020c700780c */ /* 0x040fe20003f84270 */
[----:B------:R-:W2:Y:S01]  /*56d0*/  MUFU.TANH R173, R173 ;  /* 0x000000ad00ad7308 */ /* 0x000ea20000002400 */
[C---:B------:R-:W-:Y:S02]  /*56e0*/  ISETP.GT.AND P1, PT, R199.reuse, RZ, PT ;  /* 0x000000ffc700720c */ /* 0x040fe40003f24270 */
[----:B------:R-:W-:Y:S02]  /*56f0*/  FSEL R160, R160, -INF , P5 ;  /* 0xff800000a0a07808 */ /* 0x000fe40002800000 */
[----:B------:R-:W-:-:S02]  /*5700*/  ISETP.GT.AND P5, PT, R199, 0x21, PT ;  /* 0x00000021c700780c */ /* 0x000fc40003fa4270 */
[----:B------:R-:W-:Y:S01]  /*5710*/  FSEL R168, R168, -INF , P4 ;  /* 0xff800000a8a87808 */ /* 0x000fe20002000000 */
[----:B------:R-:W2:Y:S01]  /*5720*/  MUFU.TANH R181, R181 ;  /* 0x000000b500b57308 */ /* 0x000ea20000002400 */
[C---:B------:R-:W-:Y:S02]  /*5730*/  ISETP.GT.AND P4, PT, R199.reuse, 0x31, PT ;  /* 0x00000031c700780c */ /* 0x040fe40003f84270 */
[C---:B------:R-:W-:Y:S02]  /*5740*/  ISETP.GT.AND P2, PT, R199.reuse, 0x1, PT ;  /* 0x00000001c700780c */ /* 0x040fe40003f44270 */
[----:B----4-:R-:W-:Y:S02]  /*5750*/  FSEL R152, R152, -INF , P1 ;  /* 0xff80000098987808 */ /* 0x010fe40000800000 */
[----:B------:R-:W-:Y:S01]  /*5760*/  ISETP.GT.AND P1, PT, R199, 0x11, PT ;  /* 0x00000011c700780c */ /* 0x000fe20003f24270 */
[----:B------:R-:W4:Y:S01]  /*5770*/  MUFU.TANH R158, R158 ;  /* 0x0000009e009e7308 */ /* 0x000f220000002400 */
[----:B0-----:R-:W-:-:S02]  /*5780*/  FSEL R169, R169, -INF , P5 ;  /* 0xff800000a9a97808 */ /* 0x001fc40002800000 */
[----:B------:R-:W-:Y:S02]  /*5790*/  ISETP.GT.AND P5, PT, R199, 0x38, PT ;  /* 0x00000038c700780c */ /* 0x000fe40003fa4270 */
[----:B------:R-:W-:Y:S02]  /*57a0*/  FSEL R177, R177, -INF , P4 ;  /* 0xff800000b1b17808 */ /* 0x000fe40002000000 */
[----:B------:R-:W-:Y:S01]  /*57b0*/  FSEL R153, R153, -INF , P2 ;  /* 0xff80000099997808 */ /* 0x000fe20001000000 */
[----:B------:R-:W0:Y:S01]  /*57c0*/  MUFU.TANH R184, R184 ;  /* 0x000000b800b87308 */ /* 0x000e220000002400 */
[----:B------:R-:W-:Y:S02]  /*57d0*/  ISETP.GT.AND P4, PT, R205, RZ, PT ;  /* 0x000000ffcd00720c */ /* 0x000fe40003f84270 */
[----:B------:R-:W-:Y:S02]  /*57e0*/  ISETP.GT.AND P2, PT, R199, 0x18, PT ;  /* 0x00000018c700780c */ /* 0x000fe40003f44270 */
[----:B-----5:R-:W-:-:S02]  /*57f0*/  FSEL R161, R161, -INF , P1 ;  /* 0xff800000a1a17808 */ /* 0x020fc40000800000 */
[----:B------:R-:W-:Y:S01]  /*5800*/  ISETP.GT.AND P1, PT, R199, 0x28, PT ;  /* 0x00000028c700780c */ /* 0x000fe20003f24270 */
[----:B------:R-:W5:Y:S01]  /*5810*/  MUFU.TANH R156, R156 ;  /* 0x0000009c009c7308 */ /* 0x000f620000002400 */
[----:B------:R-:W-:Y:S02]  /*5820*/  FSEL R180, R180, -INF , P5 ;  /* 0xff800000b4b47808 */ /* 0x000fe40002800000 */
[----:B------:R-:W-:Y:S02]  /*5830*/  ISETP.GT.AND P5, PT, R205, 0x1, PT ;  /* 0x00000001cd00780c */ /* 0x000fe40003fa4270 */
[----:B------:R-:W-:Y:S02]  /*5840*/  FSEL R154, R154, -INF , P4 ;  /* 0xff8000009a9a7808 */ /* 0x000fe40002000000 */
[----:B---3--:R-:W-:Y:S01]  /*5850*/  FSEL R164, R164, -INF , P2 ;  /* 0xff800000a4a47808 */ /* 0x008fe20001000000 */
[----:B------:R-:W3:Y:S01]  /*5860*/  MUFU.TANH R159, R159 ;  /* 0x0000009f009f7308 */ /* 0x000ee20000002400 */
[----:B------:R-:W-:-:S02]  /*5870*/  ISETP.GT.AND P2, PT, R199, 0x29, PT ;  /* 0x00000029c700780c */ /* 0x000fc40003f44270 */
[----:B------:R-:W-:Y:S02]  /*5880*/  FSEL R172, R172, -INF , P1 ;  /* 0xff800000acac7808 */ /* 0x000fe40000800000 */
[----:B------:R-:W-:Y:S02]  /*5890*/  ISETP.GT.AND P1, PT, R199, 0x39, PT ;  /* 0x00000039c700780c */ /* 0x000fe40003f24270 */
[----:B------:R-:W-:Y:S01]  /*58a0*/  ISETP.GT.AND P4, PT, R205, 0x8, PT ;  /* 0x00000008cd00780c */ /* 0x000fe20003f84270 */
[----:B------:R-:W3:Y:S01]  /*58b0*/  MUFU.TANH R162, R162 ;  /* 0x000000a200a27308 */ /* 0x000ee20000002400 */
[----:B-1----:R-:W-:Y:S02]  /*58c0*/  FSEL R155, R155, -INF , P5 ;  /* 0xff8000009b9b7808 */ /* 0x002fe40002800000 */
[----:B------:R-:W-:Y:S02]  /*58d0*/  FMNMX.FTZ R206, R154, R202, !PT ;  /* 0x000000ca9ace7209 */ /* 0x000fe40007810000 */
[----:B--2---:R-:W-:-:S02]  /*58e0*/  FSEL R173, R173, -INF , P2 ;  /* 0xff800000adad7808 */ /* 0x004fc40001000000 */
[----:B------:R-:W-:Y:S01]  /*58f0*/  ISETP.GT.AND P2, PT, R199, 0x40, PT ;  /* 0x00000040c700780c */ /* 0x000fe20003f44270 */
[----:B------:R-:W1:Y:S01]  /*5900*/  MUFU.TANH R165, R165 ;  /* 0x000000a500a57308 */ /* 0x000e620000002400 */
[----:B------:R-:W-:Y:S02]  /*5910*/  FSEL R181, R181, -INF , P1 ;  /* 0xff800000b5b57808 */ /* 0x000fe40000800000 */
[----:B------:R-:W-:Y:S02]  /*5920*/  ISETP.GT.AND P3, PT, R199, 0x8, PT ;  /* 0x00000008c700780c */ /* 0x000fe40003f64270 */
[----:B------:R-:W-:Y:S02]  /*5930*/  ISETP.GT.AND P1, PT, R205, 0x9, PT ;  /* 0x00000009cd00780c */ /* 0x000fe40003f24270 */
[----:B----4-:R-:W-:Y:S01]  /*5940*/  FSEL R158, R158, -INF , P4 ;  /* 0xff8000009e9e7808 */ /* 0x010fe20002000000 */
[----:B------:R-:W2:Y:S01]  /*5950*/  MUFU.TANH R163, R163 ;  /* 0x000000a300a37308 */ /* 0x000ea20000002400 */
[----:B------:R-:W-:-:S02]  /*5960*/  FMNMX.FTZ R206, R155, R206, !PT ;  /* 0x000000ce9bce7209 */ /* 0x000fc40007810000 */
[----:B0-----:R-:W-:Y:S02]  /*5970*/  FSEL R184, R184, -INF , P2 ;  /* 0xff800000b8b87808 */ /* 0x001fe40001000000 */
[----:B-----5:R-:W-:Y:S02]  /*5980*/  FSEL R156, R156, -INF , P3 ;  /* 0xff8000009c9c7808 */ /* 0x020fe40001800000 */
[----:B------:R-:W-:Y:S01]  /*5990*/  ISETP.GT.AND P2, PT, R205, 0x10, PT ;  /* 0x00000010cd00780c */ /* 0x000fe20003f44270 */
[----:B------:R-:W0:Y:S01]  /*59a0*/  MUFU.TANH R176, R176 ;  /* 0x000000b000b07308 */ /* 0x000e220000002400 */
[----:B---3--:R-:W-:Y:S02]  /*59b0*/  FSEL R159, R159, -INF , P1 ;  /* 0xff8000009f9f7808 */ /* 0x008fe40000800000 */
[----:B------:R-:W-:Y:S02]  /*59c0*/  FMNMX.FTZ R206, R158, R206, !PT ;  /* 0x000000ce9ece7209 */ /* 0x000fe40007810000 */
[----:B------:R-:W-:-:S02]  /*59d0*/  ISETP.GT.AND P3, PT, R199, 0x19, PT ;  /* 0x00000019c700780c */ /* 0x000fc40003f64270 */
[----:B------:R-:W-:Y:S01]  /*59e0*/  ISETP.GT.AND P5, PT, R205, 0x11, PT ;  /* 0x00000011cd00780c */ /* 0x000fe20003fa4270 */
[----:B------:R-:W3:Y:S01]  /*59f0*/  MUFU.TANH R166, R166 ;  /* 0x000000a600a67308 */ /* 0x000ee20000002400 */
[----:B------:R-:W-:Y:S02]  /*5a00*/  FSEL R162, R162, -INF , P2 ;  /* 0xff800000a2a27808 */ /* 0x000fe40001000000 */
[----:B------:R-:W-:Y:S02]  /*5a10*/  FMNMX.FTZ R206, R159, R206, !PT ;  /* 0x000000ce9fce7209 */ /* 0x000fe40007810000 */
[----:B-1----:R-:W-:Y:S02]  /*5a20*/  FSEL R165, R165, -INF , P3 ;  /* 0xff800000a5a57808 */ /* 0x002fe40001800000 */
[----:B------:R-:W-:Y:S01]  /*5a30*/  ISETP.GT.AND P3, PT, R199, 0x30, PT ;  /* 0x00000030c700780c */ /* 0x000fe20003f64270 */
[----:B------:R-:W1:Y:S01]  /*5a40*/  MUFU.TANH R185, R185 ;  /* 0x000000b900b97308 */ /* 0x000e620000002400 */
[----:B------:R-:W-:-:S02]  /*5a50*/  ISETP.GT.AND P4, PT, R205, 0x18, PT ;  /* 0x00000018cd00780c */ /* 0x000fc40003f84270 */
[----:B--2---:R-:W-:Y:S02]  /*5a60*/  FSEL R163, R163, -INF , P5 ;  /* 0xff800000a3a37808 */ /* 0x004fe40002800000 */
[----:B------:R-:W-:Y:S02]  /*5a70*/  FMNMX.FTZ R206, R162, R206, !PT ;  /* 0x000000cea2ce7209 */ /* 0x000fe40007810000 */
[----:B0-----:R-:W-:Y:S01]  /*5a80*/  FSEL R176, R176, -INF , P3 ;  /* 0xff800000b0b07808 */ /* 0x001fe20001800000 */
[----:B------:R-:W0:Y:S01]  /*5a90*/  MUFU.TANH R167, R167 ;  /* 0x000000a700a77308 */ /* 0x000e220000002400 */
[----:B------:R-:W-:Y:S02]  /*5aa0*/  ISETP.GT.AND P3, PT, R199, 0x41, PT ;  /* 0x00000041c700780c */ /* 0x000fe40003f64270 */
[----:B------:R-:W-:Y:S02]  /*5ab0*/  ISETP.GT.AND P1, PT, R205, 0x19, PT ;  /* 0x00000019cd00780c */ /* 0x000fe40003f24270 */
[----:B---3--:R-:W-:-:S02]  /*5ac0*/  FSEL R166, R166, -INF , P4 ;  /* 0xff800000a6a67808 */ /* 0x008fc40002000000 */
[----:B------:R-:W-:Y:S01]  /*5ad0*/  FMNMX.FTZ R206, R163, R206, !PT ;  /* 0x000000cea3ce7209 */ /* 0x000fe20007810000 */
[----:B------:R-:W2:Y:S01]  /*5ae0*/  MUFU.TANH R170, R170 ;  /* 0x000000aa00aa7308 */ /* 0x000ea20000002400 */
[----:B-1----:R-:W-:Y:S02]  /*5af0*/  FSEL R185, R185, -INF , P3 ;  /* 0xff800000b9b97808 */ /* 0x002fe40001800000 */
[C---:B------:R-:W-:Y:S02]  /*5b00*/  ISETP.GT.AND P3, PT, R205.reuse, 0x20, PT ;  /* 0x00000020cd00780c */ /* 0x040fe40003f64270 */
[----:B------:R-:W-:Y:S02]  /*5b10*/  FMNMX.FTZ R206, R166, R206, !PT ;  /* 0x000000cea6ce7209 */ /* 0x000fe40007810000 */
[----:B------:R-:W-:Y:S01]  /*5b20*/  ISETP.GT.AND P2, PT, R205, 0x21, PT ;  /* 0x00000021cd00780c */ /* 0x000fe20003f44270 */
[----:B------:R1:W-:Y:S01]  /*5b30*/  MUFU.TANH R197, R207 ;  /* 0x000000cf00c57308 */ /* 0x0003e20000002400 */
[----:B0-----:R-:W-:-:S02]  /*5b40*/  FSEL R167, R167, -INF , P1 ;  /* 0xff800000a7a77808 */ /* 0x001fc40000800000 */
[----:B------:R-:W-:Y:S02]  /*5b50*/  ISETP.GT.AND P5, PT, R205, 0x28, PT ;  /* 0x00000028cd00780c */ /* 0x000fe40003fa4270 */
[----:B------:R-:W-:Y:S02]  /*5b60*/  FMNMX.FTZ R206, R167, R206, !PT ;  /* 0x000000cea7ce7209 */ /* 0x000fe40007810000 */
[----:B------:R-:W-:Y:S01]  /*5b70*/  ISETP.GT.AND P4, PT, R205, 0x29, PT ;  /* 0x00000029cd00780c */ /* 0x000fe20003f84270 */
[----:B------:R-:W0:Y:S01]  /*5b80*/  MUFU.TANH R171, R171 ;  /* 0x000000ab00ab7308 */ /* 0x000e220000002400 */
[----:B-1----:R-:W-:Y:S02]  /*5b90*/  FMNMX.FTZ R207, R152, R21, !PT ;  /* 0x0000001598cf7209 */ /* 0x002fe40007810000 */
[----:B--2---:R-:W-:Y:S02]  /*5ba0*/  FSEL R170, R170, -INF , P3 ;  /* 0xff800000aaaa7808 */ /* 0x004fe40001800000 */
[----:B------:R-:W-:-:S02]  /*5bb0*/  FMNMX.FTZ R207, R153, R207, !PT ;  /* 0x000000cf99cf7209 */ /* 0x000fc40007810000 */
[----:B------:R-:W-:Y:S01]  /*5bc0*/  FMNMX.FTZ R206, R170, R206, !PT ;  /* 0x000000ceaace7209 */ /* 0x000fe20007810000 */
[----:B------:R-:W1:Y:S01]  /*5bd0*/  MUFU.TANH R174, R174 ;  /* 0x000000ae00ae7308 */ /* 0x000e620000002400 */
[----:B------:R-:W-:Y:S02]  /*5be0*/  FMNMX.FTZ R207, R156, R207, !PT ;  /* 0x000000cf9ccf7209 */ /* 0x000fe40007810000 */
[----:B------:R-:W-:Y:S02]  /*5bf0*/  ISETP.GT.AND P1, PT, R205, 0x30, PT ;  /* 0x00000030cd00780c */ /* 0x000fe40003f24270 */
[----:B------:R-:W-:Y:S02]  /*5c00*/  FMNMX.FTZ R207, R157, R207, !PT ;  /* 0x000000cf9dcf7209 */ /* 0x000fe40007810000 */
[----:B------:R-:W-:Y:S01]  /*5c10*/  ISETP.GT.AND P3, PT, R205, 0x31, PT ;  /* 0x00000031cd00780c */ /* 0x000fe20003f64270 */
[----:B------:R-:W2:Y:S01]  /*5c20*/  MUFU.TANH R175, R175 ;  /* 0x000000af00af7308 */ /* 0x000ea20000002400 */
[----:B------:R-:W-:-:S02]  /*5c30*/  FMNMX.FTZ R207, R160, R207, !PT ;  /* 0x000000cfa0cf7209 */ /* 0x000fc40007810000 */
[----:B0-----:R-:W-:Y:S02]  /*5c40*/  FSEL R171, R171, -INF , P2 ;  /* 0xff800000abab7808 */ /* 0x001fe40001000000 */
[----:B------:R-:W-:Y:S02]  /*5c50*/  FMNMX.FTZ R207, R161, R207, !PT ;  /* 0x000000cfa1cf7209 */ /* 0x000fe40007810000 */
[----:B------:R-:W-:Y:S01]  /*5c60*/  FMNMX.FTZ R206, R171, R206, !PT ;  /* 0x000000ceabce7209 */ /* 0x000fe20007810000 */
[----:B------:R-:W0:Y:S01]  /*5c70*/  MUFU.TANH R178, R178 ;  /* 0x000000b200b27308 */ /* 0x000e220000002400 */
[----:B-1----:R-:W-:Y:S02]  /*5c80*/  FSEL R174, R174, -INF , P5 ;  /* 0xff800000aeae7808 */ /* 0x002fe40002800000 */
[----:B------:R-:W-:Y:S02]  /*5c90*/  FMNMX.FTZ R207, R164, R207, !PT ;  /* 0x000000cfa4cf7209 */ /* 0x000fe40007810000 */
[----:B------:R-:W-:-:S02]  /*5ca0*/  FMNMX.FTZ R206, R174, R206, !PT ;  /* 0x000000ceaece7209 */ /* 0x000fc40007810000 */
[----:B------:R-:W-:Y:S01]  /*5cb0*/  FMNMX.FTZ R207, R165, R207, !PT ;  /* 0x000000cfa5cf7209 */ /* 0x000fe20007810000 */
[----:B------:R-:W1:Y:S01]  /*5cc0*/  MUFU.TANH R179, R179 ;  /* 0x000000b300b37308 */ /* 0x000e620000002400 */
[----:B--2---:R-:W-:Y:S02]  /*5cd0*/  FSEL R175, R175, -INF , P4 ;  /* 0xff800000afaf7808 */ /* 0x004fe40002000000 */
[----:B------:R-:W-:Y:S02]  /*5ce0*/  FMNMX.FTZ R207, R168, R207, !PT ;  /* 0x000000cfa8cf7209 */ /* 0x000fe40007810000 */
[----:B------:R-:W-:Y:S02]  /*5cf0*/  FMNMX.FTZ R206, R175, R206, !PT ;  /* 0x000000ceafce7209 */ /* 0x000fe40007810000 */
[----:B------:R-:W-:Y:S01]  /*5d00*/  ISETP.GT.AND P2, PT, R205, 0x38, PT ;  /* 0x00000038cd00780c */ /* 0x000fe20003f44270 */
[----:B------:R-:W2:Y:S01]  /*5d10*/  MUFU.TANH R182, R182 ;  /* 0x000000b600b67308 */ /* 0x000ea20000002400 */
[----:B0-----:R-:W-:-:S02]  /*5d20*/  FSEL R178, R178, -INF , P1 ;  /* 0xff800000b2b27808 */ /* 0x001fc40000800000 */
[----:B------:R-:W-:Y:S02]  /*5d30*/  FMNMX.FTZ R207, R169, R207, !PT ;  /* 0x000000cfa9cf7209 */ /* 0x000fe40007810000 */
[----:B------:R-:W-:Y:S02]  /*5d40*/  FMNMX.FTZ R206, R178, R206, !PT ;  /* 0x000000ceb2ce7209 */ /* 0x000fe40007810000 */
[----:B------:R-:W-:Y:S01]  /*5d50*/  ISETP.GT.AND P5, PT, R205, 0x39, PT ;  /* 0x00000039cd00780c */ /* 0x000fe20003fa4270 */
[----:B------:R-:W0:Y:S01]  /*5d60*/  MUFU.TANH R183, R183 ;  /* 0x000000b700b77308 */ /* 0x000e220000002400 */
[----:B-1----:R-:W-:Y:S02]  /*5d70*/  FSEL R179, R179, -INF , P3 ;  /* 0xff800000b3b37808 */ /* 0x002fe40001800000 */
[----:B------:R-:W-:Y:S02]  /*5d80*/  FMNMX.FTZ R207, R172, R207, !PT ;  /* 0x000000cfaccf7209 */ /* 0x000fe40007810000 */
[----:B------:R-:W-:-:S02]  /*5d90*/  FMNMX.FTZ R206, R179, R206, !PT ;  /* 0x000000ceb3ce7209 */ /* 0x000fc40007810000 */
[----:B------:R-:W-:Y:S01]  /*5da0*/  ISETP.GT.AND P4, PT, R205, 0x40, PT ;  /* 0x00000040cd00780c */ /* 0x000fe20003f84270 */
        /* <DEDUP_REMOVED lines=22> */
[C---:B------:R-:W-:Y:S02]  /*5f10*/  ISETP.GT.AND P4, PT, R205.reuse, 0x51, PT ;  /* 0x00000051cd00780c */ /* 0x040fe40003f84270 */
[C---:B------:R-:W-:Y:S02]  /*5f20*/  ISETP.GT.AND P1, PT, R205.reuse, 0x58, PT ;  /* 0x00000058cd00780c */ /* 0x040fe40003f24270 */
        /* <DEDUP_REMOVED lines=8> */
[----:B------:R-:W-:Y:S02]  /*5fb0*/  FSEL R197, R197, -INF , P3 ;  /* 0xff800000c5c57808 */ /* 0x000fe40001800000 */
        /* <DEDUP_REMOVED lines=9> */
[----:B--2---:R-:W-:Y:S02]  /*6050*/  FSEL R198, R198, -INF , P1 ;  /* 0xff800000c6c67808 */ /* 0x004fe40000800000 */
[----:B------:R-:W-:Y:S02]  /*6060*/  ISETP.GT.AND P1, PT, R199, 0x50, PT ;  /* 0x00000050c700780c */ /* 0x000fe40003f24270 */
[----:B------:R-:W-:-:S03]  /*6070*/  FMNMX.FTZ R206, R198, R206, !PT ;  /* 0x000000cec6ce7209 */ /* 0x000fc60007810000 */
        /* <DEDUP_REMOVED lines=32> */
[--C-:B------:R-:W-:Y:S01]  /*6280*/  FFMA.FTZ R159, R159, UR5, -R199.reuse ;  /* 0x000000059f9f7c23 */ /* 0x100fe200080108c7 */
[--C-:B------:R-:W-:Y:S01]  /*6290*/  FFMA.FTZ R162, R162, UR5, -R199.reuse ;  /* 0x00000005a2a27c23 */ /* 0x100fe200080108c7 */
[--C-:B------:R-:W-:Y:S01]  /*62a0*/  FFMA.FTZ R163, R163, UR5, -R199.reuse ;  /* 0x00000005a3a37c23 */ /* 0x100fe200080108c7 */
[----:B0-----:R-:W-:Y:S01]  /*62b0*/  FMNMX.FTZ R206, R206, R208, !PT ;  /* 0x000000d0cece7209 */ /* 0x001fe20007810000 */
[--C-:B------:R-:W-:Y:S01]  /*62c0*/  FFMA.FTZ R208, R155, UR5, -R199.reuse ;  /* 0x000000059bd07c23 */ /* 0x100fe200080108c7 */
[----:B------:R-:W-:Y:S01]  /*62d0*/  MUFU.EX2 R207, R207 ;  /* 0x000000cf00cf7308 */ /* 0x000fe20000000800 */
[----:B------:R-:W0:Y:S01]  /*62e0*/  S2R R155, SR_TID.X ;  /* 0x00000000009b7919 */ /* 0x000e220000002100 */
[C---:B------:R-:W-:Y:S01]  /*62f0*/  FSETP.NEU.FTZ.AND P1, PT, R206.reuse, -INF , PT ;  /* 0xff800000ce00780b */ /* 0x040fe20003f3d000 */
[----:B------:R-:W-:Y:S01]  /*6300*/  FMUL.FTZ R154, R206, UR5 ;  /* 0x00000005ce9a7c20 */ /* 0x000fe20008410000 */
[--C-:B------:R-:W-:Y:S01]  /*6310*/  FFMA.FTZ R166, R166, UR5, -R199.reuse ;  /* 0x00000005a6a67c23 */ /* 0x100fe200080108c7 */
[--C-:B------:R-:W-:Y:S01]  /*6320*/  FFMA.FTZ R167, R167, UR5, -R199.reuse ;  /* 0x00000005a7a77c23 */ /* 0x100fe200080108c7 */
[--C-:B------:R-:W-:Y:S01]  /*6330*/  FFMA.FTZ R170, R170, UR5, -R199.reuse ;  /* 0x00000005aaaa7c23 */ /* 0x100fe200080108c7 */
[--C-:B------:R-:W-:Y:S01]  /*6340*/  FFMA.FTZ R171, R171, UR5, -R199.reuse ;  /* 0x00000005abab7c23 */ /* 0x100fe200080108c7 */
[----:B------:R-:W-:Y:S01]  /*6350*/  FSEL R158, R154, RZ, P1 ;  /* 0x000000ff9a9e7208 */ /* 0x000fe20000800000 */
[----:B------:R-:W-:Y:S01]  /*6360*/  MUFU.EX2 R208, R208 ;  /* 0x000000d000d07308 */ /* 0x000fe20000000800 */
[--C-:B------:R-:W-:Y:S01]  /*6370*/  FFMA.FTZ R174, R174, UR5, -R199.reuse ;  /* 0x00000005aeae7c23 */ /* 0x100fe200080108c7 */
[--C-:B------:R-:W-:Y:S01]  /*6380*/  FFMA.FTZ R175, R175, UR5, -R199.reuse ;  /* 0x00000005afaf7c23 */ /* 0x100fe200080108c7 */
[----:B------:R-:W-:Y:S01]  /*6390*/  FFMA.FTZ R178, R178, UR5, -R199 ;  /* 0x00000005b2b27c23 */ /* 0x000fe200080108c7 */
[--C-:B------:R-:W-:Y:S01]  /*63a0*/  FFMA.FTZ R210, R152, UR5, -R158.reuse ;  /* 0x0000000598d27c23 */ /* 0x100fe2000801089e */
[----:B------:R-:W-:Y:S01]  /*63b0*/  FSEL R152, R206, RZ, P1 ;  /* 0x000000ffce987208 */ /* 0x000fe20000800000 */
[--C-:B------:R-:W-:Y:S01]  /*63c0*/  FFMA.FTZ R156, R156, UR5, -R158.reuse ;  /* 0x000000059c9c7c23 */ /* 0x100fe2000801089e */
[--C-:B------:R-:W-:Y:S01]  /*63d0*/  FFMA.FTZ R211, R153, UR5, -R158.reuse ;  /* 0x0000000599d37c23 */ /* 0x100fe2000801089e */
[----:B------:R-:W-:Y:S01]  /*63e0*/  MUFU.EX2 R209, R209 ;  /* 0x000000d100d17308 */ /* 0x000fe20000000800 */
[--C-:B------:R-:W-:Y:S01]  /*63f0*/  FFMA.FTZ R160, R160, UR5, -R158.reuse ;  /* 0x00000005a0a07c23 */ /* 0x100fe2000801089e */
[----:B------:R-:W-:Y:S01]  /*6400*/  FADD.FTZ R152, -R152, R21 ;  /* 0x0000001598987221 */ /* 0x000fe20000010100 */
[--C-:B------:R-:W-:Y:S01]  /*6410*/  FFMA.FTZ R161, R161, UR5, -R158.reuse ;  /* 0x00000005a1a17c23 */ /* 0x100fe2000801089e */
[--C-:B------:R-:W-:Y:S01]  /*6420*/  FFMA.FTZ R164, R164, UR5, -R158.reuse ;  /* 0x00000005a4a47c23 */ /* 0x100fe2000801089e */
[--C-:B------:R-:W-:Y:S01]  /*6430*/  FFMA.FTZ R165, R165, UR5, -R158.reuse ;  /* 0x00000005a5a57c23 */ /* 0x100fe2000801089e */
[----:B------:R-:W-:Y:S01]  /*6440*/  FMUL.FTZ R152, R152, UR5 ;  /* 0x0000000598987c20 */ /* 0x000fe20008410000 */
[--C-:B------:R-:W-:Y:S01]  /*6450*/  FFMA.FTZ R168, R168, UR5, -R158.reuse ;  /* 0x00000005a8a87c23 */ /* 0x100fe2000801089e */
[----:B------:R1:W-:Y:S01]  /*6460*/  MUFU.EX2 R21, R156 ;  /* 0x0000009c00157308 */ /* 0x0003e20000000800 */
[--C-:B------:R-:W-:Y:S01]  /*6470*/  FFMA.FTZ R169, R169, UR5, -R158.reuse ;  /* 0x00000005a9a97c23 */ /* 0x100fe2000801089e */
[--C-:B------:R-:W-:Y:S01]  /*6480*/  FFMA.FTZ R172, R172, UR5, -R158.reuse ;  /* 0x00000005acac7c23 */ /* 0x100fe2000801089e */
[--C-:B------:R-:W-:Y:S01]  /*6490*/  FFMA.FTZ R173, R173, UR5, -R158.reuse ;  /* 0x00000005adad7c23 */ /* 0x100fe2000801089e */
[--C-:B------:R-:W-:Y:S01]  /*64a0*/  FFMA.FTZ R179, R179, UR5, -R199.reuse ;  /* 0x00000005b3b37c23 */ /* 0x100fe200080108c7 */
[----:B------:R-:W-:Y:S01]  /*64b0*/  FFMA.FTZ R182, R182, UR5, -R199 ;  /* 0x00000005b6b67c23 */ /* 0x000fe200080108c7 */
[--C-:B------:R-:W-:Y:S01]  /*64c0*/  FFMA.FTZ R176, R176, UR5, -R158.reuse ;  /* 0x00000005b0b07c23 */ /* 0x100fe2000801089e */
[--C-:B------:R-:W-:Y:S01]  /*64d0*/  FFMA.FTZ R177, R177, UR5, -R158.reuse ;  /* 0x00000005b1b17c23 */ /* 0x100fe2000801089e */
[----:B------:R2:W3:Y:S01]  /*64e0*/  MUFU.EX2 R213, R152 ;  /* 0x0000009800d57308 */ /* 0x0004e20000000800 */
[----:B0-----:R-:W-:Y:S01]  /*64f0*/  SHF.R.U32.HI R155, RZ, 0x7, R155 ;  /* 0x00000007ff9b7819 */ /* 0x001fe2000001169b */
[--C-:B-1----:R-:W-:Y:S01]  /*6500*/  FFMA.FTZ R156, R157, UR5, -R158.reuse ;  /* 0x000000059d9c7c23 */ /* 0x102fe2000801089e */
[--C-:B------:R-:W-:Y:S01]  /*6510*/  FFMA.FTZ R180, R180, UR5, -R158.reuse ;  /* 0x00000005b4b47c23 */ /* 0x100fe2000801089e */
[----:B------:R-:W-:Y:S01]  /*6520*/  FFMA.FTZ R181, R181, UR5, -R158 ;  /* 0x00000005b5b57c23 */ /* 0x000fe2000801089e */
[----:B------:R-:W-:Y:S01]  /*6530*/  FFMA.FTZ R183, R183, UR5, -R199 ;  /* 0x00000005b7b77c23 */ /* 0x000fe200080108c7 */
[----:B------:R-:W-:-:S02]  /*6540*/  VIADD R153, R155, 0x8 ;  /* 0x000000089b997836 */ /* 0x000fc40000000000 */
[--C-:B------:R-:W-:Y:S01]  /*6550*/  FFMA.FTZ R186, R186, UR5, -R199.reuse ;  /* 0x00000005baba7c23 */ /* 0x100fe200080108c7 */
[----:B------:R-:W-:Y:S01]  /*6560*/  MUFU.EX2 R159, R159 ;  /* 0x0000009f009f7308 */ /* 0x000fe20000000800 */
[----:B--2---:R-:W-:Y:S01]  /*6570*/  FSEL R152, R189, RZ, P2 ;  /* 0x000000ffbd987208 */ /* 0x004fe20001000000 */
[--C-:B------:R-:W-:Y:S01]  /*6580*/  FFMA.FTZ R187, R187, UR5, -R199.reuse ;  /* 0x00000005bbbb7c23 */ /* 0x100fe200080108c7 */
[----:B------:R0:W-:Y:S01]  /*6590*/  BAR.SYNC.DEFER_BLOCKING R153, 0x100 ;  /* 0x000400990000751d */ /* 0x0001e20000010000 */
[--C-:B------:R-:W-:Y:S01]  /*65a0*/  FFMA.FTZ R190, R190, UR5, -R199.reuse ;  /* 0x00000005bebe7c23 */ /* 0x100fe200080108c7 */
[----:B------:R-:W-:Y:S01]  /*65b0*/  FFMA.FTZ R184, R184, UR5, -R158 ;  /* 0x00000005b8b87c23 */ /* 0x000fe2000801089e */
[----:B------:R-:W-:Y:S01]  /*65c0*/  FADD.FTZ R152, -R152, R202 ;  /* 0x000000ca98987221 */ /* 0x000fe20000010100 */
[--C-:B------:R-:W-:Y:S01]  /*65d0*/  FFMA.FTZ R185, R185, UR5, -R158.reuse ;  /* 0x00000005b9b97c23 */ /* 0x100fe2000801089e */
[--C-:B------:R-:W-:Y:S01]  /*65e0*/  FFMA.FTZ R188, R188, UR5, -R158.reuse ;  /* 0x00000005bcbc7c23 */ /* 0x100fe2000801089e */
[----:B------:R-:W-:Y:S01]  /*65f0*/  MUFU.EX2 R210, R210 ;  /* 0x000000d200d27308 */ /* 0x000fe20000000800 */
[----:B------:R-:W-:Y:S01]  /*6600*/  FMUL.FTZ R152, R152, UR5 ;  /* 0x0000000598987c20 */ /* 0x000fe20008410000 */
[-C--:B---3--:R-:W-:Y:S01]  /*6610*/  FMUL.FTZ R24, R24, R213.reuse ;  /* 0x000000d518187220 */ /* 0x088fe20000410000 */
        /* <DEDUP_REMOVED lines=132> */
[----:B------:R-:W-:Y:S01]  /*6e60*/  F2FP.F16.F32.PACK_AB R155, R159, R209 ;  /* 0x000000d19f9b723e */ /* 0x000fe200000000ff */
[--C-:B------:R-:W-:Y:S01]  /*6e70*/  FFMA.FTZ R202, R204, UR5, -R158.reuse ;  /* 0x00000005ccca7c23 */ /* 0x100fe2000801089e */
[----:B--2---:R-:W-:Y:S01]  /*6e80*/  F2FP.F16.F32.PACK_AB R152, R211, R210 ;  /* 0x000000d2d398723e */ /* 0x004fe200000000ff */
[--C-:B------:R-:W-:Y:S01]  /*6e90*/  FFMA.FTZ R191, R191, UR5, -R199.reuse ;  /* 0x00000005bfbf7c23 */ /* 0x100fe200080108c7 */
[----:B---3--:R-:W-:Y:S01]  /*6ea0*/  F2FP.F16.F32.PACK_AB R154, R156, R21 ;  /* 0x000000159c9a723e */ /* 0x008fe200000000ff */
[--C-:B------:R-:W-:Y:S01]  /*6eb0*/  FFMA.FTZ R192, R192, UR5, -R158.reuse ;  /* 0x00000005c0c07c23 */ /* 0x100fe2000801089e */
[--C-:B------:R-:W-:Y:S01]  /*6ec0*/  FFMA.FTZ R193, R193, UR5, -R158.reuse ;  /* 0x00000005c1c17c23 */ /* 0x100fe2000801089e */
[----:B------:R-:W0:Y:S01]  /*6ed0*/  MUFU.EX2 R163, R163 ;  /* 0x000000a300a37308 */ /* 0x000e220000000800 */
[----:B------:R-:W-:Y:S01]  /*6ee0*/  WARPGROUP.ARRIVE ;  /* 0x00000000000079c5 */ /* 0x000fe20000000000 */
[--C-:B------:R-:W-:Y:S01]  /*6ef0*/  FFMA.FTZ R196, R196, UR5, -R158.reuse ;  /* 0x00000005c4c47c23 */ /* 0x100fe2000801089e */
[--C-:B------:R-:W-:Y:S01]  /*6f00*/  FFMA.FTZ R194, R194, UR5, -R199.reuse ;  /* 0x00000005c2c27c23 */ /* 0x100fe200080108c7 */
[--C-:B------:R-:W-:Y:S01]  /*6f10*/  FFMA.FTZ R195, R195, UR5, -R199.reuse ;  /* 0x00000005c3c37c23 */ /* 0x100fe200080108c7 */
[--C-:B------:R-:W-:Y:S01]  /*6f20*/  FFMA.FTZ R198, R198, UR5, -R199.reuse ;  /* 0x00000005c6c67c23 */ /* 0x100fe200080108c7 */
[----:B------:R-:W-:Y:S01]  /*6f30*/  FFMA.FTZ R197, R197, UR5, -R199 ;  /* 0x00000005c5c57c23 */ /* 0x000fe200080108c7 */
[----:B------:R-:W-:Y:S01]  /*6f40*/  HGMMA.64x256x16.F32 R24, R152, gdesc[UR8].tnspB, R24, gsb0 ;  /* 0x43e0000898187df0 */ /* 0x000fe20008000818 */
[----:B------:R-:W-:Y:S01]  /*6f50*/  MUFU.EX2 R166, R166 ;  /* 0x000000a600a67308 */ /* 0x000fe20000000800 */
[----:B------:R-:W-:Y:S01]  /*6f60*/  UIADD3 UR10, UR6, 0x80, URZ ;  /* 0x00000080060a7890 */ /* 0x000fe2000fffe03f */
[----:B------:R-:W-:Y:S01]  /*6f70*/  FFMA.FTZ R158, R205, UR5, -R158 ;  /* 0x00000005cd9e7c23 */ /* 0x000fe2000801089e */
[----:B------:R-:W-:Y:S01]  /*6f80*/  UMOV UR11, 0x40000040 ;  /* 0x40000040000b7882 */ /* 0x000fe20000000000 */
[----:B------:R-:W-:Y:S01]  /*6f90*/  FFMA.FTZ R5, R157, R5, R207 ;  /* 0x000000059d057223 */ /* 0x000fe200000100cf */
[----:B------:R-:W-:-:S03]  /*6fa0*/  FFMA.FTZ R4, R213, R4, R210 ;  /* 0x00000004d5047223 */ /* 0x000fc600000100d2 */
[----:B------:R-:W1:Y:S01]  /*6fb0*/  MUFU.EX2 R167, R167 ;  /* 0x000000a700a77308 */ /* 0x000e620000000800 */
[----:B------:R-:W-:Y:S01]  /*6fc0*/  FADD.FTZ R204, R208, R5 ;  /* 0x00000005d0cc7221 */ /* 0x000fe20000010000 */
[----:B------:R-:W-:-:S03]  /*6fd0*/  FADD.FTZ R4, R211, R4 ;  /* 0x00000004d3047221 */ /* 0x000fc60000010000 */
[----:B------:R-:W-:Y:S01]  /*6fe0*/  FADD.FTZ R204, R209, R204 ;  /* 0x000000ccd1cc7221 */ /* 0x000fe20000010000 */
[----:B------:R-:W-:Y:S02]  /*6ff0*/  FADD.FTZ R21, R21, R4 ;  /* 0x0000000415157221 */ /* 0x000fe40000010000 */
[----:B------:R-:W-:Y:S01]  /*7000*/  MUFU.EX2 R160, R160 ;  /* 0x000000a000a07308 */ /* 0x000fe20000000800 */
[----:B------:R-:W-:Y:S01]  /*7010*/  FADD.FTZ R159, R159, R204 ;  /* 0x000000cc9f9f7221 */ /* 0x000fe20000010000 */
[----:B------:R-:W-:-:S06]  /*7020*/  FADD.FTZ R21, R156, R21 ;  /* 0x000000159c157221 */ /* 0x000fcc0000010000 */
        /* <DEDUP_REMOVED lines=30> */
[----:B------:R-:W-:Y:S01]  /*7210*/  MUFU.EX2 R192, R192 ;  /* 0x000000c000c07308 */ /* 0x000fe20000000800 */
[----:B------:R-:W-:-:S02]  /*7220*/  WARPGROUP.DEPBAR.LE gsb0, 0x0 ;  /* 0x00008000000079c5 */ /* 0x000fc40000010000 */
[----:B0-----:R-:W-:-:S05]  /*7230*/  F2FP.F16.F32.PACK_AB R153, R163, R162 ;  /* 0x000000a2a399723e */ /* 0x001fca00000000ff */
[----:B------:R-:W0:Y:S01]  /*7240*/  MUFU.EX2 R193, R193 ;  /* 0x000000c100c17308 */ /* 0x000e220000000800 */
[----:B-1----:R-:W-:Y:S01]  /*7250*/  F2FP.F16.F32.PACK_AB R155, R167, R166 ;  /* 0x000000a6a79b723e */ /* 0x002fe200000000ff */
[----:B------:R-:W-:Y:S01]  /*7260*/  FADD.FTZ R162, R162, R159 ;  /* 0x0000009fa2a27221 */ /* 0x000fe20000010000 */
[----:B--2---:R-:W-:Y:S01]  /*7270*/  F2FP.F16.F32.PACK_AB R152, R161, R160 ;  /* 0x000000a0a198723e */ /* 0x004fe200000000ff */
        /* <DEDUP_REMOVED lines=14> */
[----:B------:R-:W2:Y:S01]  /*7360*/  MUFU.EX2 R197, R197 ;  /* 0x000000c500c57308 */ /* 0x000ea20000000800 */
        /* <DEDUP_REMOVED lines=52> */
[----:B0-----:R-:W-:Y:S01]  /*76b0*/  F2FP.F16.F32.PACK_AB R152, R193, R192 ;  /* 0x000000c0c198723e */ /* 0x001fe200000000ff */
[----:B------:R-:W-:Y:S01]  /*76c0*/  FADD.FTZ R192, R192, R185 ;  /* 0x000000b9c0c07221 */ /* 0x000fe20000010000 */
[----:B------:R-:W-:Y:S01]  /*76d0*/  F2FP.F16.F32.PACK_AB R153, R195, R194 ;  /* 0x000000c2c399723e */ /* 0x000fe200000000ff */
[----:B------:R-:W-:Y:S01]  /*76e0*/  FADD.FTZ R194, R194, R191 ;  /* 0x000000bfc2c27221 */ /* 0x000fe20000010000 */
[----:B-1----:R-:W-:Y:S01]  /*76f0*/  F2FP.F16.F32.PACK_AB R154, R158, R196 ;  /* 0x000000c49e9a723e */ /* 0x002fe200000000ff */
        /* <DEDUP_REMOVED lines=12> */
.L_x_14862:
[----:B------:R-:W-:Y:S01]  /*77c0*/  UIADD3 UR4, UR4, 0x32460, URZ ;  /* 0x0003246004047890 */ /* 0x000fe2000fffe03f */
[C---:B------:R-:W-:Y:S01]  /*77d0*/  ISETP.GT.AND P1, PT, R203.reuse, R212, PT ;  /* 0x000000d4cb00720c */ /* 0x040fe20003f24270 */
[----:B------:R-:W-:Y:S02]  /*77e0*/  VIADD R203, R203, 0xffffffff ;  /* 0xffffffffcbcb7836 */ /* 0x000fe40000000000 */
[----:B------:R-:W-:Y:S01]  /*77f0*/  UPRMT UR4, UR54, 0x654, UR4 ;  /* 0x0000065436047896 */ /* 0x000fe20008000004 */
[----:B------:R-:W-:Y:S02]  /*7800*/  IMAD.MOV.U32 R202, RZ, RZ, R189 ;  /* 0x000000ffffca7224 */ /* 0x000fe400078e00bd */
[----:B------:R-:W-:-:S06]  /*7810*/  IMAD.MOV.U32 R21, RZ, RZ, R206 ;  /* 0x000000ffff157224 */ /* 0x000fcc00078e00ce */
[----:B------:R-:W-:Y:S01]  /*7820*/  SYNCS.ARRIVE.TRANS64.RED.A1T0 RZ, [UR4], RZ ;  /* 0x000000ffffff79a7 */ /* 0x000fe20008100404 */
[----:B------:R-:W-:Y:S05]  /*7830*/  @P1 BRA `(.L_x_14863) ;  /* 0xffffffcc00c81947 */ /* 0x000fea000383ffff */
.L_x_14852:
[----:B------:R-:W-:-:S13]  /*7840*/  ISETP.GE.AND P1, PT, R203, RZ, PT ;  /* 0x000000ffcb00720c */ /* 0x000fda0003f26270 */
[----:B------:R-:W-:Y:S05]  /*7850*/  @!P1 BRA `(.L_x_14864) ;  /* 0x00000028005c9947 */ /* 0x000fea0003800000 */
[----:B------:R-:W-:Y:S01]  /*7860*/  MOV R201, R189 ;  /* 0x000000bd00c97202 */ /* 0x000fe20000000f00 */
[----:B------:R-:W-:-:S07]  /*7870*/  IMAD.MOV.U32 R21, RZ, RZ, R206 ;  /* 0x000000ffff157224 */ /* 0x000fce00078e00ce */
.L_x_14875:
[----:B------:R-:W-:-:S04]  /*7880*/  UIADD3 UR38, UR38, 0x1, URZ ;  /* 0x0000000126267890 */ /* 0x000fc8000fffe03f */
[----:B------:R-:W-:-:S04]  /*7890*/  UISETP.NE.AND UP0, UPT, UR38, 0x2, UPT ;  /* 0x000000022600788c */ /* 0x000fc8000bf05270 */
[----:B------:R-:W-:Y:S02]  /*78a0*/  USEL UR4, URZ, 0x1, UP0 ;  /* 0x000000013f047887 */ /* 0x000fe40008000000 */
[----:B------:R-:W-:Y:S02]  /*78b0*/  USEL UR38, UR38, URZ, UP0 ;  /* 0x0000003f26267287 */ /* 0x000fe40008000000 */
[----:B------:R-:W-:Y:S01]  /*78c0*/  ULOP3.LUT UR39, UR39, UR4, URZ, 0x3c, !UPT ;  /* 0x0000000427277292 */ /* 0x000fe2000f8e3c3f */
[----:B------:R-:W-:Y:S11]  /*78d0*/  @!P0 BRA `(.L_x_14865) ;  /* 0x0000000000048947 */ /* 0x000ff60003800000 */
[----:B------:R-:W-:Y:S01]  /*78e0*/  BPT.TRAP 0x1 ;  /* 0x000000040000795c */ /* 0x000fe20000300000 */
.L_x_14865:
        /* <DEDUP_REMOVED lines=9> */
.L_x_14866:
[----:B-1----:R-:W-:Y:S05]  /*7980*/  @P1 BRA `(.L_x_14867) ;  /* 0x0000000000081947 */ /* 0x002fea0003800000 */
[----:B------:R-:W1:Y:S02]  /*7990*/  SYNCS.PHASECHK.TRANS64.TRYWAIT P1, [UR4+0x32430], R0 ;  /* 0x03243000ff0075a7 */ /* 0x000e640008020144 */
[----:B-1----:R-:W-:Y:S05]  /*79a0*/  @!P1 BRA `(.L_x_14868) ;  /* 0x000000c400e09947 */ /* 0x002fea0003800000 */
.L_x_14867:
        /* <DEDUP_REMOVED lines=32> */
.L_x_14869:
[----:B------:R1:W2:Y:S01]  /*7bb0*/  SYNCS.PHASECHK.TRANS64.TRYWAIT P1, [UR4+0x32450], R0 ;  /* 0x03245000ff0075a7 */ /* 0x0002a20008020144 */
[----:B------:R-:W-:Y:S05]  /*7bc0*/  @!P0 BRA `(.L_x_14870) ;  /* 0x0000000000048947 */ /* 0x000fea0003800000 */
[----:B------:R-:W-:Y:S01]  /*7bd0*/  BPT.TRAP 0x1 ;  /* 0x000000040000795c */ /* 0x000fe20000300000 */
.L_x_14870:
[----:B--2---:R-:W-:Y:S05]  /*7be0*/  @P1 BRA `(.L_x_14871) ;  /* 0x0000000000081947 */ /* 0x004fea0003800000 */
[----:B------:R-:W2:Y:S02]  /*7bf0*/  SYNCS.PHASECHK.TRANS64.TRYWAIT P1, [UR4+0x32450], R0 ;  /* 0x03245000ff0075a7 */ /* 0x000ea40008020144 */
[----:B--2---:R-:W-:Y:S05]  /*7c00*/  @!P1 BRA `(.L_x_14872) ;  /* 0x000000c400609947 */ /* 0x004fea0003800000 */
.L_x_14871:
        /* <DEDUP_REMOVED lines=30> */
[----:B---3--:R-:W-:-:S04]  /*7df0*/  SHF.R.U32.HI R212, RZ, 0x7, R202 ;  /* 0x00000007ffd47819 */ /* 0x008fc800000116ca */
        /* <DEDUP_REMOVED lines=70> */
.L_x_14873:
        /* <DEDUP_REMOVED lines=28> */
[----:B-1----:R-:W-:Y:S01]  /*8420*/  FMNMX.FTZ R186, R152, R21, !PT ;  /* 0x0000001598ba7209 */ /* 0x002fe20007810000 */
[----:B------:R-:W-:Y:S01]  /*8430*/  FMUL.FTZ R161, R164, UR5 ;  /* 0x00000005a4a17c20 */ /* 0x000fe20008410000 */
[----:B------:R-:W-:Y:S01]  /*8440*/  FMUL.FTZ R174, R178, UR5 ;  /* 0x00000005b2ae7c20 */ /* 0x000fe20008410000 */
[----:B------:R-:W-:Y:S01]  /*8450*/  FMUL.FTZ R178, R184, UR5 ;  /* 0x00000005b8b27c20 */ /* 0x000fe20008410000 */
[----:B------:R-:W1:Y:S01]  /*8460*/  MUFU.TANH R157, R157 ;  /* 0x0000009d009d7308 */ /* 0x000e620000002400 */
[----:B------:R-:W-:Y:S01]  /*8470*/  FMUL.FTZ R184, R187, UR5 ;  /* 0x00000005bbb87c20 */ /* 0x000fe20008410000 */
[----:B------:R-:W-:Y:S01]  /*8480*/  FMUL.FTZ R155, R155, UR5 ;  /* 0x000000059b9b7c20 */ /* 0x000fe20008410000 */
[----:B--2---:R-:W-:Y:S01]  /*8490*/  FMNMX.FTZ R187, R153, R186, !PT ;  /* 0x000000ba99bb7209 */ /* 0x004fe20007810000 */
        /* <DEDUP_REMOVED lines=15> */
[----:B------:R-:W-:Y:S01]  /*8590*/  UPRMT UR10, UR6, 0x654, UR10 ;  /* 0x00000654060a7896 */ /* 0x000fe2000800000a */
[----:B------:R-:W-:Y:S01]  /*85a0*/  UMOV UR11, 0x40000040 ;  /* 0x40000040000b7882 */ /* 0x000fe20000000000 */
[----:B------:R-:W-:-:S03]  /*85b0*/  UMOV UR15, 0x40000040 ;  /* 0x40000040000f7882 */ /* 0x000fc60000000000 */
[----:B------:R-:W1:Y:S01]  /*85c0*/  MUFU.TANH R154, R154 ;  /* 0x0000009a009a7308 */ /* 0x000e620000002400 */
[----:B--2---:R-:W-:-:S03]  /*85d0*/  FMNMX.FTZ R207, R156, R207, !PT ;  /* 0x000000cf9ccf7209 */ /* 0x004fc60007810000 */
[----:B------:R-:W-:Y:S01]  /*85e0*/  SYNCS.ARRIVE.TRANS64.RED.A1T0 RZ, [UR10], RZ ;  /* 0x000000ffffff79a7 */ /* 0x000fe2000810040a */
[----:B------:R-:W-:-:S03]  /*85f0*/  UIMAD UR10, UR38, 0xc00, UR7 ;  /* 0x00000c00260a78a4 */ /* 0x000fc6000f8e0207 */
[----:B------:R-:W2:Y:S01]  /*8600*/  MUFU.TANH R161, R161 ;  /* 0x000000a100a17308 */ /* 0x000ea20000002400 */
[----:B---3--:R-:W-:Y:S01]  /*8610*/  FMNMX.FTZ R186, R158, R207, !PT ;  /* 0x000000cf9eba7209 */ /* 0x008fe20007810000 */
[----:B------:R-:W-:Y:S01]  /*8620*/  FMUL.FTZ R207, R191, UR5 ;  /* 0x00000005bfcf7c20 */ /* 0x000fe20008410000 */
[----:B------:R-:W-:-:S05]  /*8630*/  UIADD3 UR14, UR10, 0x80, URZ ;  /* 0x000000800a0e7890 */ /* 0x000fca000fffe03f */
        /* <DEDUP_REMOVED lines=72> */
[----:B------:R-:W-:-:S05]  /*8ac0*/  ULDC UR5, c[0x0][0xa80] ;  /* 0x0002a00000057ab9 */ /* 0x000fca0000000800 */
[----:B------:R-:W2:Y:S01]  /*8ad0*/  MUFU.TANH R193, R193 ;  /* 0x000000c100c17308 */ /* 0x000ea20000002400 */
[----:B---3--:R-:W-:-:S07]  /*8ae0*/  FMNMX.FTZ R208, R192, R195, !PT ;  /* 0x000000c3c0d07209 */ /* 0x008fce0007810000 */
[----:B------:R-:W3:Y:S01]  /*8af0*/  MUFU.TANH R184, R184 ;  /* 0x000000b800b87308 */ /* 0x000ee20000002400 */
[----:B-1----:R-:W-:-:S07]  /*8b00*/  FMNMX.FTZ R189, R182, R189, !PT ;  /* 0x000000bdb6bd7209 */ /* 0x002fce0007810000 */
[----:B------:R-:W1:Y:S01]  /*8b10*/  MUFU.TANH R190, R190 ;  /* 0x000000be00be7308 */ /* 0x000e620000002400 */
[----:B--2---:R-:W-:-:S05]  /*8b20*/  FMNMX.FTZ R208, R193, R208, !PT ;  /* 0x000000d0c1d07209 */ /* 0x004fca0007810000 */
[----:B------:R-:W2:Y:S02]  /*8b30*/  SHFL.BFLY PT, R197, R208, 0x2, 0x1f ;  /* 0x0c401f00d0c57f89 */ /* 0x000ea400000e0000 */
[----:B------:R-:W4:Y:S01]  /*8b40*/  MUFU.TANH R207, R207 ;  /* 0x000000cf00cf7308 */ /* 0x000f220000002400 */
[----:B---3--:R-:W-:-:S07]  /*8b50*/  FMNMX.FTZ R189, R184, R189, !PT ;  /* 0x000000bdb8bd7209 */ /* 0x008fce0007810000 */
[----:B------:R-:W3:Y:S01]  /*8b60*/  MUFU.TANH R191, R191 ;  /* 0x000000bf00bf7308 */ /* 0x000ee20000002400 */
[----:B-1----:R-:W-:-:S07]  /*8b70*/  FMNMX.FTZ R198, R190, R189, !PT ;  /* 0x000000bdbec67209 */ /* 0x002fce0007810000 */
[----:B------:R-:W1:Y:S01]  /*8b80*/  MUFU.TANH R194, R194 ;  /* 0x000000c200c27308 */ /* 0x000e620000002400 */
[----:B----4-:R-:W-:-:S07]  /*8b90*/  FMNMX.FTZ R198, R207, R198, !PT ;  /* 0x000000c6cfc67209 */ /* 0x010fce0007810000 */
[----:B------:R2:W4:Y:S01]  /*8ba0*/  MUFU.TANH R195, R206 ;  /* 0x000000ce00c37308 */ /* 0x0005220000002400 */
[----:B---3--:R-:W-:-:S07]  /*8bb0*/  FMNMX.FTZ R189, R191, R198, !PT ;  /* 0x000000c6bfbd7209 */ /* 0x008fce0007810000 */
[----:B------:R-:W3:Y:S01]  /*8bc0*/  MUFU.TANH R196, R196 ;  /* 0x000000c400c47308 */ /* 0x000ee20000002400 */
[----:B-1----:R-:W-:Y:S02]  /*8bd0*/  FMNMX.FTZ R198, R194, R189, !PT ;  /* 0x000000bdc2c67209 */ /* 0x002fe40007810000 */
[----:B--2---:R-:W-:-:S05]  /*8be0*/  FMNMX.FTZ R206, R208, R197, !PT ;  /* 0x000000c5d0ce7209 */ /* 0x004fca0007810000 */
[----:B------:R-:W1:Y:S01]  /*8bf0*/  SHFL.BFLY PT, R197, R206, 0x1, 0x1f ;  /* 0x0c201f00cec57f89 */ /* 0x000e6200000e0000 */
[----:B----4-:R-:W-:-:S04]  /*8c00*/  FMNMX.FTZ R189, R195, R198, !PT ;  /* 0x000000c6c3bd7209 */ /* 0x010fc80007810000 */
[----:B---3--:R-:W-:-:S05]  /*8c10*/  FMNMX.FTZ R189, R196, R189, !PT ;  /* 0x000000bdc4bd7209 */ /* 0x008fca0007810000 */
[----:B------:R-:W2:Y:S01]  /*8c20*/  SHFL.BFLY PT, R198, R189, 0x2, 0x1f ;  /* 0x0c401f00bdc67f89 */ /* 0x000ea200000e0000 */
[----:B-1----:R-:W-:-:S05]  /*8c30*/  FMNMX.FTZ R206, R206, R197, !PT ;  /* 0x000000c5cece7209 */ /* 0x002fca0007810000 */
[----:B------:R-:W-:-:S04]  /*8c40*/  FADD.FTZ R199, -R206, R21 ;  /* 0x00000015cec77221 */ /* 0x000fc80000010100 */
[----:B------:R-:W-:Y:S01]  /*8c50*/  FMUL.FTZ R199, R199, UR5 ;  /* 0x00000005c7c77c20 */ /* 0x000fe20008410000 */
[----:B--2---:R-:W-:Y:S01]  /*8c60*/  FMNMX.FTZ R189, R189, R198, !PT ;  /* 0x000000c6bdbd7209 */ /* 0x004fe20007810000 */
[----:B------:R-:W-:-:S04]  /*8c70*/  FMUL.FTZ R198, R206, UR5 ;  /* 0x00000005cec67c20 */ /* 0x000fc80008410000 */
[----:B------:R-:W1:Y:S01]  /*8c80*/  MUFU.EX2 R199, R199 ;  /* 0x000000c700c77308 */ /* 0x000e620000000800 */
[----:B------:R-:W2:Y:S01]  /*8c90*/  SHFL.BFLY PT, R197, R189, 0x1, 0x1f ;  /* 0x0c201f00bdc57f89 */ /* 0x000ea200000e0000 */
        /* <DEDUP_REMOVED lines=13> */
[-C--:B-1----:R-:W-:Y:S01]  /*8d70*/  FMUL.FTZ R24, R24, R199.reuse ;  /* 0x000000c718187220 */ /* 0x082fe20000410000 */
        /* <DEDUP_REMOVED lines=9> */
[----:B--2---:R-:W-:Y:S01]  /*8e10*/  FMNMX.FTZ R189, R189, R197, !PT ;  /* 0x000000c5bdbd7209 */ /* 0x004fe20007810000 */
        /* <DEDUP_REMOVED lines=11> */
[-C--:B------:R-:W-:Y:S01]  /*8ed0*/  FMUL.FTZ R49, R49, R199.reuse ;  /* 0x000000c731317220 */ /* 0x080fe20000410000 */
[-C--:B------:R-:W-:Y:S01]  /*8ee0*/  FMUL.FTZ R52, R52, R199.reuse ;  /* 0x000000c734347220 */ /* 0x080fe20000410000 */
[-C--:B------:R-:W-:Y:S01]  /*8ef0*/  FMUL.FTZ R53, R53, R199.reuse ;  /* 0x000000c735357220 */ /* 0x080fe20000410000 */
[----:B------:R2:W3:Y:S01]  /*8f00*/  MUFU.EX2 R210, R152 ;  /* 0x0000009800d27308 */ /* 0x0004e20000000800 */
[--C-:B-1----:R-:W-:Y:S01]  /*8f10*/  FFMA.FTZ R202, R204, UR5, -R209.reuse ;  /* 0x00000005ccca7c23 */ /* 0x102fe200080108d1 */
[----:B------:R-:W-:Y:S01]  /*8f20*/  FFMA.FTZ R204, R205, UR5, -R209 ;  /* 0x00000005cdcc7c23 */ /* 0x000fe200080108d1 */
[-C--:B------:R-:W-:Y:S01]  /*8f30*/  FMUL.FTZ R56, R56, R199.reuse ;  /* 0x000000c738387220 */ /* 0x080fe20000410000 */
[-C--:B------:R-:W-:Y:S01]  /*8f40*/  FMUL.FTZ R57, R57, R199.reuse ;  /* 0x000000c739397220 */ /* 0x080fe20000410000 */
[-C--:B------:R-:W-:Y:S01]  /*8f50*/  FMUL.FTZ R60, R60, R199.reuse ;  /* 0x000000c73c3c7220 */ /* 0x080fe20000410000 */
[-C--:B------:R-:W-:Y:S01]  /*8f60*/  FMUL.FTZ R61, R61, R199.reuse ;  /* 0x000000c73d3d7220 */ /* 0x080fe20000410000 */
[----:B------:R-:W-:Y:S01]  /*8f70*/  FMUL.FTZ R64, R64, R199 ;  /* 0x000000c740407220 */ /* 0x000fe20000410000 */
[----:B------:R-:W-:Y:S01]  /*8f80*/  MUFU.EX2 R211, R211 ;  /* 0x000000d300d37308 */ /* 0x000fe20000000800 */
[----:B--2---:R-:W-:-:S02]  /*8f90*/  VIADD R152, R212, 0x8 ;  /* 0x00000008d4987836 */ /* 0x004fc40000000000 */
        /* <DEDUP_REMOVED lines=115> */
[----:B--2---:R-:W-:Y:S01]  /*96d0*/  F2FP.F16.F32.PACK_AB R153, R201, R211 ;  /* 0x000000d3c999723e */ /* 0x004fe200000000ff */
        /* <DEDUP_REMOVED lines=42> */
[----:B------:R-:W3:Y:S01]  /*9980*/  MUFU.EX2 R160, R160 ;  /* 0x000000a000a07308 */ /* 0x000ee20000000800 */
[----:B------:R-:W-:Y:S02]  /*9990*/  FADD.FTZ R201, R201, R210 ;  /* 0x000000d2c9c97221 */ /* 0x000fe40000010000 */
[----:B------:R-:W-:Y:S02]  /*99a0*/  FADD.FTZ R4, R197, R4 ;  /* 0x00000004c5047221 */ /* 0x000fe40000010000 */
[----:B------:R-:W-:Y:S02]  /*99b0*/  FADD.FTZ R201, R202, R201 ;  /* 0x000000c9cac97221 */ /* 0x000fe40000010000 */
[----:B------:R-:W-:Y:S01]  /*99c0*/  FADD.FTZ R157, R157, R4 ;  /* 0x000000049d9d7221 */ /* 0x000fe20000010000 */
[----:B------:R-:W-:Y:S01]  /*99d0*/  MUFU.EX2 R165, R165 ;  /* 0x000000a500a57308 */ /* 0x000fe20000000800 */
[----:B------:R-:W-:-:S02]  /*99e0*/  FADD.FTZ R204, R204, R201 ;  /* 0x000000c9cccc7221 */ /* 0x000fc40000010000 */
[----:B-1----:R-:W-:-:S05]  /*99f0*/  FADD.FTZ R157, R156, R157 ;  /* 0x0000009d9c9d7221 */ /* 0x002fca0000010000 */
        /* <DEDUP_REMOVED lines=86> */
[----:B------:R-:W-:Y:S01]  /*9f60*/  FADD.FTZ R183, R184, R183 ;  /* 0x000000b7b8b77221 */ /* 0x000fe20000010000 */
[----:B------:R-:W-:Y:S02]  /*9f70*/  WARPGROUP.DEPBAR.LE gsb0, 0x0 ;  /* 0x00008000000079c5 */ /* 0x000fe40000010000 */
[C---:B------:R-:W-:Y:S01]  /*9f80*/  F2FP.F16.F32.PACK_AB R152, R180.reuse, R178 ;  /* 0x000000b2b498723e */ /* 0x040fe200000000ff */
[----:B------:R-:W-:Y:S01]  /*9f90*/  FADD.FTZ R180, R180, R179 ;  /* 0x000000b3b4b47221 */ /* 0x000fe20000010000 */
[----:B------:R-:W-:Y:S02]  /*9fa0*/  F2FP.F16.F32.PACK_AB R153, R184, R182 ;  /* 0x000000b6b899723e */ /* 0x000fe400000000ff */
[----:B------:R-:W-:Y:S01]  /*9fb0*/  F2FP.F16.F32.PACK_AB R154, R187, R185 ;  /* 0x000000b9bb9a723e */ /* 0x000fe200000000ff */
[----:B------:R-:W-:Y:S01]  /*9fc0*/  FADD.FTZ R180, R185, R180 ;  /* 0x000000b4b9b47221 */ /* 0x000fe20000010000 */
[----:B------:R-:W-:Y:S01]  /*9fd0*/  F2FP.F16.F32.PACK_AB R155, R205, R190 ;  /* 0x000000becd9b723e */ /* 0x000fe200000000ff */
[----:B------:R-:W-:-:S02]  /*9fe0*/  FADD.FTZ R190, R190, R183 ;  /* 0x000000b7bebe7221 */ /* 0x000fc40000010000 */
[----:B------:R-:W-:Y:S01]  /*9ff0*/  FADD.FTZ R187, R187, R180 ;  /* 0x000000b4bbbb7221 */ /* 0x000fe20000010000 */
[----:B------:R-:W-:Y:S01]  /*a000*/  WARPGROUP.ARRIVE ;  /* 0x00000000000079c5 */ /* 0x000fe20000000000 */
[----:B------:R-:W-:Y:S02]  /*a010*/  FADD.FTZ R190, R205, R190 ;  /* 0x000000becdbe7221 */ /* 0x000fe40000010000 */
[----:B------:R-:W-:-:S08]  /*a020*/  FADD.FTZ R187, R186, R187 ;  /* 0x000000bbbabb7221 */ /* 0x000fd00000010000 */
        /* <DEDUP_REMOVED lines=18> */
.L_x_14874:
[----:B------:R-:W-:Y:S01]  /*a150*/  UIADD3 UR4, UR4, 0x32460, URZ ;  /* 0x0003246004047890 */ /* 0x000fe2000fffe03f */
[C---:B------:R-:W-:Y:S01]  /*a160*/  ISETP.GT.AND P1, PT, R203.reuse, RZ, PT ;  /* 0x000000ffcb00720c */ /* 0x040fe20003f24270 */
[----:B------:R-:W-:Y:S02]  /*a170*/  VIADD R203, R203, 0xffffffff ;  /* 0xffffffffcbcb7836 */ /* 0x000fe40000000000 */
[----:B------:R-:W-:Y:S01]  /*a180*/  UPRMT UR4, UR6, 0x654, UR4 ;  /* 0x0000065406047896 */ /* 0x000fe20008000004 */
[----:B------:R-:W-:Y:S02]  /*a190*/  IMAD.MOV.U32 R201, RZ, RZ, R189 ;  /* 0x000000ffffc97224 */ /* 0x000fe400078e00bd */
[----:B------:R-:W-:-:S06]  /*a1a0*/  IMAD.MOV.U32 R21, RZ, RZ, R206 ;  /* 0x000000ffff157224 */ /* 0x000fcc00078e00ce */
[----:B------:R-:W-:Y:S01]  /*a1b0*/  SYNCS.ARRIVE.TRANS64.RED.A1T0 RZ, [UR4], RZ ;  /* 0x000000ffffff79a7 */ /* 0x000fe20008100404 */
[----:B------:R-:W-:Y:S05]  /*a1c0*/  @P1 BRA `(.L_x_14875) ;  /* 0xffffffd400ac1947 */ /* 0x000fea000383ffff */
.L_x_14864:
[----:B------:R-:W0:Y:S01]  /*a1d0*/  SHFL.BFLY PT, R3, R4, 0x2, 0x1f ;  /* 0x0c401f0004037f89 */ /* 0x000e2200000e0000 */
[----:B------:R-:W-:Y:S01]  /*a1e0*/  MOV R8, RZ ;  /* 0x000000ff00087202 */ /* 0x000fe20000000f00 */
[----:B------:R-:W-:Y:S01]  /*a1f0*/  UIADD3 UR38, UR38, 0x1, URZ ;  /* 0x0000000126267890 */ /* 0x000fe2000fffe03f */
[----:B------:R-:W-:Y:S01]  /*a200*/  IMAD.U32 R11, RZ, RZ, UR5 ;  /* 0x00000005ff0b7e24 */ /* 0x000fe2000f8e00ff */
[----:B------:R-:W1:Y:S01]  /*a210*/  SHFL.BFLY PT, R2, R5, 0x2, 0x1f ;  /* 0x0c401f0005027f89 */ /* 0x000e6200000e0000 */
[----:B------:R2:W-:Y:S06]  /*a220*/  BAR.ARV R0, 0x100 ;  /* 0x000400000000751d */ /* 0x0005ec0000002000 */
[----:B------:R-:W-:-:S02]  /*a230*/  UISETP.NE.AND UP0, UPT, UR38, 0x2, UPT ;  /* 0x000000022600788c */ /* 0x000fc4000bf05270 */
[----:B------:R-:W-:Y:S06]  /*a240*/  BAR.ARV 0x8, 0x180 ;  /* 0x0206000000007b1d */ /* 0x000fec0000002000 */
[----:B--2---:R-:W-:Y:S01]  /*a250*/  IMAD.MOV.U32 R0, RZ, RZ, RZ ;  /* 0x000000ffff007224 */ /* 0x004fe200078e00ff */
[----:B------:R-:W-:Y:S01]  /*a260*/  USEL UR4, URZ, 0x1, UP0 ;  /* 0x000000013f047887 */ /* 0x000fe20008000000 */
[----:B0-----:R-:W-:Y:S01]  /*a270*/  FADD.FTZ R3, R3, R4 ;  /* 0x0000000403037221 */ /* 0x001fe20000010000 */
[----:B------:R-:W-:Y:S01]  /*a280*/  PLOP3.LUT P0, PT, PT, PT, PT, 0x8, 0x0 ;  /* 0x000000000000781c */ /* 0x000fe20003f0e170 */
[----:B------:R-:W-:Y:S01]  /*a290*/  VIADD R225, R225, 0x1 ;  /* 0x00000001e1e17836 */ /* 0x000fe20000000000 */
[----:B------:R-:W-:Y:S01]  /*a2a0*/  USEL UR38, UR38, URZ, UP0 ;  /* 0x0000003f26267287 */ /* 0x000fe20008000000 */
[----:B-1----:R-:W-:Y:S01]  /*a2b0*/  FADD.FTZ R2, R2, R5 ;  /* 0x0000000502027221 */ /* 0x002fe20000010000 */
[----:B------:R-:W0:Y:S01]  /*a2c0*/  SHFL.BFLY PT, R6, R3, 0x1, 0x1f ;  /* 0x0c201f0003067f89 */ /* 0x000e2200000e0000 */
[----:B------:R-:W-:Y:S01]  /*a2d0*/  IMAD.U32 R5, RZ, RZ, UR5 ;  /* 0x00000005ff057e24 */ /* 0x000fe2000f8e00ff */
[----:B------:R-:W-:-:S02]  /*a2e0*/  ULOP3.LUT UR39, UR39, UR4, URZ, 0x3c, !UPT ;  /* 0x0000000427277292 */ /* 0x000fc4000f8e3c3f */
[----:B------:R-:W1:Y:S01]  /*a2f0*/  SHFL.BFLY PT, R7, R2, 0x1, 0x1f ;  /* 0x0c201f0002077f89 */ /* 0x000e6200000e0000 */
[----:B0-----:R-:W-:Y:S01]  /*a300*/  FADD.FTZ R6, R3, R6 ;  /* 0x0000000603067221 */ /* 0x001fe20000010000 */
[----:B------:R-:W-:Y:S02]  /*a310*/  IMAD.MOV.U32 R3, RZ, RZ, -0x800000 ;  /* 0xff800000ff037424 */ /* 0x000fe400078e00ff */
[----:B-1----:R-:W-:Y:S02]  /*a320*/  FADD.FTZ R7, R2, R7 ;  /* 0x0000000702077221 */ /* 0x002fe40000010000 */
[----:B------:R-:W-:Y:S01]  /*a330*/  FSETP.NE.FTZ.AND P1, PT, R6, RZ, PT ;  /* 0x000000ff0600720b */ /* 0x000fe20003f35000 */
[----:B------:R-:W-:Y:S02]  /*a340*/  IMAD.MOV.U32 R2, RZ, RZ, -0x800000 ;  /* 0xff800000ff027424 */ /* 0x000fe400078e00ff */
[----:B------:R-:W-:-:S10]  /*a350*/  FSETP.NE.FTZ.AND P2, PT, R7, RZ, PT ;  /* 0x000000ff0700720b */ /* 0x000fd40003f55000 */
[----:B------:R-:W0:Y:S01]  /*a360*/  @P1 MUFU.RCP R8, R6 ;  /* 0x0000000600081308 */ /* 0x000e220000001000 */
[----:B------:R-:W-:Y:S02]  /*a370*/  @P1 FMUL.FTZ R5, R5, 0.69314718246459960938 ;  /* 0x3f31721805051820 */ /* 0x000fe40000410000 */
[----:B------:R-:W-:-:S05]  /*a380*/  @P2 FMUL.FTZ R11, R11, 0.69314718246459960938 ;  /* 0x3f3172180b0b2820 */ /* 0x000fca0000410000 */
[----:B------:R-:W-:Y:S08]  /*a390*/  @P2 MUFU.RCP R0, R7 ;  /* 0x0000000700002308 */ /* 0x000ff00000001000 */
        /* <DEDUP_REMOVED lines=134> */
.L_x_14838:
[----:B------:R-:W0:Y:S08]  /*ac00*/  S2UR UR4, SR_CgaCtaId ;  /* 0x00000000000479c3 */ /* 0x000e300000008800 */
[----:B------:R-:W-:Y:S06]  /*ac10*/  BAR.SYNC.DEFER_BLOCKING 0x5, 0x180 ;  /* 0x0146000000007b1d */ /* 0x000fec0000010000 */
[----:B------:R-:W-:Y:S01]  /*ac20*/  UMOV UR7, 0x400 ;  /* 0x0000040000077882 */ /* 0x000fe20000000000 */
[----:B------:R-:W-:Y:S01]  /*ac30*/  BSSY B0, `(.L_x_14876) ;  /* 0x00002eb000007945 */ /* 0x000fe20003800000 */
[----:B0-----:R-:W-:-:S09]  /*ac40*/  ULEA UR7, UR4, UR7, 0x18 ;  /* 0x0000000704077291 */ /* 0x001fd2000f8ec03f */
[----:B------:R-:W0:Y:S02]  /*ac50*/  LDS.128 R4, [UR7+0x324d0] ;  /* 0x0324d007ff047984 */ /* 0x000e240008000c00 */
[----:B0-----:R-:W-:Y:S02]  /*ac60*/  R2UR UR5, R5 ;  /* 0x00000000050572ca */ /* 0x001fe400000e0000 */
        /* <DEDUP_REMOVED lines=18> */
[----:B------:R-:W-:Y:S02]  /*ad90*/  F2FP.F16.F32.PACK_AB R35, R161, R35 ;  /* 0x00000023a123723e */ /* 0x000fe400000000ff */
        /* <DEDUP_REMOVED lines=20> */
[C---:B------:R-:W-:Y:S01]  /*aee0*/  IADD3 R179, P1, R94.reuse, 0x8000, RZ ;  /* 0x000080005eb37810 */ /* 0x040fe20007f3e0ff */
[--C-:B------:R-:W-:Y:S01]  /*aef0*/  IMAD.X R21, RZ, RZ, R95.reuse, P6 ;  /* 0x000000ffff157224 */ /* 0x100fe200030e065f */
[----:B------:R-:W-:Y:S01]  /*af00*/  LOP3.LUT R14, R167, 0x380, RZ, 0xc0, !PT ;  /* 0x00000380a70e7812 */ /* 0x000fe200078ec0ff */
[--C-:B------:R-:W-:Y:S01]  /*af10*/  IMAD.X R23, RZ, RZ, R95.reuse, P5 ;  /* 0x000000ffff177224 */ /* 0x100fe200028e065f */
[----:B------:R-:W-:Y:S01]  /*af20*/  IADD3 R177, P2, R94, 0x4060, RZ ;  /* 0x000040605eb17810 */ /* 0x000fe20007f5e0ff */
[----:B------:R-:W-:Y:S01]  /*af30*/  IMAD.X R39, RZ, RZ, R95, P1 ;  /* 0x000000ffff277224 */ /* 0x000fe200008e065f */
[----:B------:R-:W-:Y:S02]  /*af40*/  LOP3.LUT R16, R169, 0x380, RZ, 0xc0, !PT ;  /* 0x00000380a9107812 */ /* 0x000fe400078ec0ff */
[----:B------:R-:W-:-:S02]  /*af50*/  LOP3.LUT R18, R171, 0x380, RZ, 0xc0, !PT ;  /* 0x00000380ab127812 */ /* 0x000fc400078ec0ff */
[----:B------:R-:W-:Y:S02]  /*af60*/  SHF.R.U64 R5, R5, 0x3, RZ ;  /* 0x0000000305057819 */ /* 0x000fe400000012ff */
[----:B------:R-:W-:Y:S02]  /*af70*/  SHF.R.U64 R12, R12, 0x3, RZ ;  /* 0x000000030c0c7819 */ /* 0x000fe400000012ff */
        /* <DEDUP_REMOVED lines=18> */
[----:B------:R-:W-:Y:S01]  /*b0a0*/  LOP3.LUT R30, R177, 0x380, RZ, 0xc0, !PT ;  /* 0x00000380b11e7812 */ /* 0x000fe200078ec0ff */
[----:B------:R-:W-:Y:S01]  /*b0b0*/  IMAD.X R11, RZ, RZ, R95, P1 ;  /* 0x000000ffff0b7224 */ /* 0x000fe200008e065f */
[----:B------:R-:W-:Y:S02]  /*b0c0*/  LOP3.LUT R94, R5, R94, RZ, 0x3c, !PT ;  /* 0x0000005e055e7212 */ /* 0x000fe400078e3cff */
[----:B------:R-:W-:Y:S02]  /*b0d0*/  LOP3.LUT R12, R12, R165, RZ, 0x3c, !PT ;  /* 0x000000a50c0c7212 */ /* 0x000fe400078e3cff */
[----:B------:R-:W-:Y:S02]  /*b0e0*/  LOP3.LUT R38, R179, 0x380, RZ, 0xc0, !PT ;  /* 0x00000380b3267812 */ /* 0x000fe400078ec0ff */
[----:B------:R-:W-:Y:S02]  /*b0f0*/  LOP3.LUT R14, R14, R167, RZ, 0x3c, !PT ;  /* 0x000000a70e0e7212 */ /* 0x000fe400078e3cff */
[----:B------:R-:W-:-:S02]  /*b100*/  SHF.R.U64 R20, R20, 0x3, RZ ;  /* 0x0000000314147819 */ /* 0x000fc400000012ff */
[----:B------:R-:W-:Y:S02]  /*b110*/  LOP3.LUT R165, R46, 0x380, RZ, 0xc0, !PT ;  /* 0x000003802ea57812 */ /* 0x000fe400078ec0ff */
[----:B------:R-:W-:Y:S02]  /*b120*/  LOP3.LUT R16, R16, R169, RZ, 0x3c, !PT ;  /* 0x000000a910107212 */ /* 0x000fe400078e3cff */
[----:B------:R-:W-:Y:S02]  /*b130*/  SHF.R.U64 R22, R22, 0x3, RZ ;  /* 0x0000000316167819 */ /* 0x000fe400000012ff */
[----:B------:R-:W-:Y:S02]  /*b140*/  LOP3.LUT R167, R54, 0x380, RZ, 0xc0, !PT ;  /* 0x0000038036a77812 */ /* 0x000fe400078ec0ff */
[----:B------:R-:W-:Y:S02]  /*b150*/  LOP3.LUT R18, R18, R171, RZ, 0x3c, !PT ;  /* 0x000000ab12127212 */ /* 0x000fe400078e3cff */
[----:B------:R-:W-:-:S02]  /*b160*/  SHF.R.U64 R30, R30, 0x3, RZ ;  /* 0x000000031e1e7819 */ /* 0x000fc400000012ff */
[----:B------:R-:W-:Y:S02]  /*b170*/  LOP3.LUT R169, R62, 0x380, RZ, 0xc0, !PT ;  /* 0x000003803ea97812 */ /* 0x000fe400078ec0ff */
[----:B------:R-:W-:Y:S02]  /*b180*/  SHF.R.U64 R38, R38, 0x3, RZ ;  /* 0x0000000326267819 */ /* 0x000fe400000012ff */
[----:B------:R-:W-:Y:S02]  /*b190*/  LOP3.LUT R171, R70, 0x380, RZ, 0xc0, !PT ;  /* 0x0000038046ab7812 */ /* 0x000fe400078ec0ff */
[----:B------:R-:W-:Y:S02]  /*b1a0*/  MOV R94, R94 ;  /* 0x0000005e005e7202 */ /* 0x000fe40000000f00 */
[----:B------:R-:W-:Y:S02]  /*b1b0*/  IADD3.X R5, RZ, R95, RZ, P2, !PT ;  /* 0x0000005fff057210 */ /* 0x000fe400017fe4ff */
[----:B------:R-:W-:Y:S01]  /*b1c0*/  LOP3.LUT R20, R20, R173, RZ, 0x3c, !PT ;  /* 0x000000ad14147212 */ /* 0x000fe200078e3cff */
[----:B------:R-:W-:Y:S01]  /*b1d0*/  STSM.16.M88.4 [R94], R24 ;  /* 0x000000185e007844 */ /* 0x000fe20000000200 */
[----:B------:R-:W-:-:S02]  /*b1e0*/  SHF.R.U64 R165, R165, 0x3, RZ ;  /* 0x00000003a5a57819 */ /* 0x000fc400000012ff */
[----:B------:R-:W-:Y:S02]  /*b1f0*/  LOP3.LUT R78, R4, 0x380, RZ, 0xc0, !PT ;  /* 0x00000380044e7812 */ /* 0x000fe400078ec0ff */
[----:B------:R-:W-:Y:S02]  /*b200*/  MOV R12, R12 ;  /* 0x0000000c000c7202 */ /* 0x000fe40000000f00 */
[----:B------:R-:W-:Y:S02]  /*b210*/  LOP3.LUT R22, R22, R175, RZ, 0x3c, !PT ;  /* 0x000000af16167212 */ /* 0x000fe400078e3cff */
[----:B------:R-:W-:Y:S01]  /*b220*/  SHF.R.U64 R167, R167, 0x3, RZ ;  /* 0x00000003a7a77819 */ /* 0x000fe200000012ff */
[----:B------:R-:W-:Y:S01]  /*b230*/  STSM.16.M88.4 [R12], R32 ;  /* 0x000000200c007844 */ /* 0x000fe20000000200 */
[----:B------:R-:W-:Y:S02]  /*b240*/  LOP3.LUT R95, R151, 0x380, RZ, 0xc0, !PT ;  /* 0x00000380975f7812 */ /* 0x000fe400078ec0ff */
[----:B------:R-:W-:-:S02]  /*b250*/  MOV R14, R14 ;  /* 0x0000000e000e7202 */ /* 0x000fc40000000f00 */
[----:B------:R-:W-:Y:S02]  /*b260*/  F2FP.F16.F32.PACK_AB R56, R57, R56 ;  /* 0x000000383938723e */ /* 0x000fe400000000ff */
[----:B------:R-:W-:Y:S01]  /*b270*/  LOP3.LUT R30, R30, R177, RZ, 0x3c, !PT ;  /* 0x000000b11e1e7212 */ /* 0x000fe200078e3cff */
[----:B------:R-:W-:Y:S01]  /*b280*/  STSM.16.M88.4 [R14], R40 ;  /* 0x000000280e007844 */ /* 0x000fe20000000200 */
[----:B------:R-:W-:Y:S02]  /*b290*/  SHF.R.U64 R169, R169, 0x3, RZ ;  /* 0x00000003a9a97819 */ /* 0x000fe400000012ff */
[----:B------:R-:W-:Y:S02]  /*b2a0*/  LOP3.LUT R163, R6, 0x380, RZ, 0xc0, !PT ;  /* 0x0000038006a37812 */ /* 0x000fe400078ec0ff */
[----:B------:R-:W-:Y:S02]  /*b2b0*/  MOV R16, R16 ;  /* 0x0000001000107202 */ /* 0x000fe40000000f00 */
[----:B------:R-:W-:-:S02]  /*b2c0*/  F2FP.F16.F32.PACK_AB R50, R53, R52 ;  /* 0x000000343532723e */ /* 0x000fc400000000ff */
[----:B------:R-:W-:Y:S02]  /*b2d0*/  F2FP.F16.F32.PACK_AB R51, R157, R51 ;  /* 0x000000339d33723e */ /* 0x000fe400000000ff */
[----:B------:R-:W-:Y:S02]  /*b2e0*/  F2FP.F16.F32.PACK_AB R57, R156, R58 ;  /* 0x0000003a9c39723e */ /* 0x000fe400000000ff */
[----:B------:R-:W-:Y:S01]  /*b2f0*/  F2FP.F16.F32.PACK_AB R64, R65, R64 ;  /* 0x000000404140723e */ /* 0x000fe200000000ff */
[----:B------:R-:W-:Y:S01]  /*b300*/  STSM.16.M88.4 [R16], R48 ;  /* 0x0000003010007844 */ /* 0x000fe20000000200 */
[----:B------:R-:W-:Y:S02]  /*b310*/  LOP3.LUT R38, R38, R179, RZ, 0x3c, !PT ;  /* 0x000000b326267212 */ /* 0x000fe400078e3cff */
[----:B------:R-:W-:Y:S02]  /*b320*/  SHF.R.U64 R171, R171, 0x3, RZ ;  /* 0x00000003abab7819 */ /* 0x000fe400000012ff */
[----:B------:R-:W-:-:S02]  /*b330*/  MOV R18, R18 ;  /* 0x0000001200127202 */ /* 0x000fc40000000f00 */
[----:B------:R-:W-:Y:S02]  /*b340*/  F2FP.F16.F32.PACK_AB R58, R61, R60 ;  /* 0x0000003c3d3a723e */ /* 0x000fe400000000ff */
[----:B------:R-:W-:Y:S02]  /*b350*/  F2FP.F16.F32.PACK_AB R59, R155, R59 ;  /* 0x0000003b9b3b723e */ /* 0x000fe400000000ff */
[----:B------:R-:W-:Y:S02]  /*b360*/  F2FP.F16.F32.PACK_AB R65, R154, R66 ;  /* 0x000000429a41723e */ /* 0x000fe400000000ff */
[----:B------:R-:W-:Y:S01]  /*b370*/  F2FP.F16.F32.PACK_AB R72, R73, R72 ;  /* 0x000000484948723e */ /* 0x000fe200000000ff */
[----:B------:R-:W-:Y:S01]  /*b380*/  STSM.16.M88.4 [R18], R56 ;  /* 0x0000003812007844 */ /* 0x000fe20000000200 */
[----:B------:R-:W-:Y:S02]  /*b390*/  LOP3.LUT R46, R165, R46, RZ, 0x3c, !PT ;  /* 0x0000002ea52e7212 */ /* 0x000fe400078e3cff */
[----:B------:R-:W-:-:S02]  /*b3a0*/  SHF.R.U64 R29, R78, 0x3, RZ ;  /* 0x000000034e1d7819 */ /* 0x000fc400000012ff */
        /* <DEDUP_REMOVED lines=30> */
[----:B------:R-:W-:Y:S02]  /*b590*/  R2UR UR12, R221 ;  /* 0x00000000dd0c72ca */ /* 0x000fe400000e0000 */
[----:B------:R-:W-:Y:S01]  /*b5a0*/  R2UR UR13, R223 ;  /* 0x00000000df0d72ca */ /* 0x000fe200000e0000 */
[----:B------:R-:W-:Y:S01]  /*b5b0*/  UMOV UR4, URZ ;  /* 0x0000003f00047c82 */ /* 0x000fe20008000000 */
[----:B------:R-:W-:Y:S01]  /*b5c0*/  F2FP.F16.F32.PACK_AB R85, R91, R90 ;  /* 0x0000005a5b55723e */ /* 0x000fe200000000ff */
[----:B0-----:R-:W0:Y:S01]  /*b5d0*/  LDC R73, c[0x0][0xce8] ;  /* 0x00033a00ff497b82 */ /* 0x001e220000000800 */
[----:B------:R-:W-:-:S02]  /*b5e0*/  F2FP.F16.F32.PACK_AB R86, R93, R92 ;  /* 0x0000005c5d56723e */ /* 0x000fc400000000ff */
[----:B------:R-:W-:Y:S02]  /*b5f0*/  F2FP.F16.F32.PACK_AB R97, R99, R98 ;  /* 0x000000626361723e */ /* 0x000fe400000000ff */
[----:B------:R-:W-:Y:S01]  /*b600*/  LOP3.LUT R78, R29, R4, RZ, 0x3c, !PT ;  /* 0x000000041d4e7212 */ /* 0x000fe200078e3cff */
[----:B------:R-:W-:Y:S01]  /*b610*/  STSM.16.M88.4 [R38], R84 ;  /* 0x0000005426007844 */ /* 0x000fe20000000200 */
[----:B------:R-:W-:Y:S01]  /*b620*/  MOV R46, R46 ;  /* 0x0000002e002e7202 */ /* 0x000fe20000000f00 */
[----:B------:R-:W-:Y:S01]  /*b630*/  UIMAD.WIDE UR10, UR12, 0x4, UR10 ;  /* 0x000000040c0a78a5 */ /* 0x000fe2000f8e020a */
[----:B------:R-:W-:Y:S02]  /*b640*/  F2FP.F16.F32.PACK_AB R98, R101, R100 ;  /* 0x000000646562723e */ /* 0x000fe400000000ff */
[----:B------:R-:W-:Y:S02]  /*b650*/  F2FP.F16.F32.PACK_AB R99, R103, R102 ;  /* 0x000000666763723e */ /* 0x000fe400000000ff */
[----:B------:R-:W-:-:S02]  /*b660*/  F2FP.F16.F32.PACK_AB R105, R107, R106 ;  /* 0x0000006a6b69723e */ /* 0x000fc400000000ff */
[----:B------:R-:W-:Y:S01]  /*b670*/  LOP3.LUT R4, R28, R151, RZ, 0x3c, !PT ;  /* 0x000000971c047212 */ /* 0x000fe200078e3cff */
[----:B------:R-:W-:Y:S01]  /*b680*/  STSM.16.M88.4 [R46], R96 ;  /* 0x000000602e007844 */ /* 0x000fe20000000200 */
        /* <DEDUP_REMOVED lines=37> */
[----:B0-----:R-:W-:-:S02]  /*b8e0*/  ISETP.NE.AND P1, PT, R73, 0x1, PT ;  /* 0x000000014900780c */ /* 0x001fc40003f25270 */
[----:B------:R-:W-:Y:S01]  /*b8f0*/  IADD3 R13, R215, UR61, RZ ;  /* 0x0000003dd70d7c10 */ /* 0x000fe2000fffe0ff */
[----:B------:R-:W-:-:S06]  /*b900*/  UISETP.NE.AND.EX UP1, UPT, UR11, URZ, UPT, UP1 ;  /* 0x0000003f0b00728c */ /* 0x000fcc000bf25310 */
[----:B------:R-:W-:-:S04]  /*b910*/  PLOP3.LUT P2, PT, PT, PT, UP1, 0x80, 0x0 ;  /* 0x000000000000781c */ /* 0x000fc80003f4f018 */
[----:B------:R-:W0:Y:S01]  /*b920*/  @P1 LDC R8, c[0x0][0xcec] ;  /* 0x00033b00ff081b82 */ /* 0x000e220000000800 */
[----:B------:R-:W-:-:S04]  /*b930*/  @UP1 ULEA UR10, UP2, UR12, UR10, 0x2 ;  /* 0x0000000a0c0a1291 */ /* 0x000fc8000f84103f */
[----:B------:R-:W-:Y:S02]  /*b940*/  @UP1 ULEA.HI.X UR11, UR12, UR11, UR13, 0x2, UP2 ;  /* 0x0000000b0c0b1291 */ /* 0x000fe400090f140d */
[----:B-1----:R-:W-:Y:S01]  /*b950*/  IMAD.U32 R10, RZ, RZ, UR10 ;  /* 0x0000000aff0a7e24 */ /* 0x002fe2000f8e00ff */
[----:B------:R-:W-:Y:S01]  /*b960*/  ULDC UR12, c[0x0][0xb88] ;  /* 0x0002e200000c7ab9 */ /* 0x000fe20000000800 */
[----:B------:R-:W1:Y:S02]  /*b970*/  @P1 LDC R9, c[0x0][0xcf0] ;  /* 0x00033c00ff091b82 */ /* 0x000e640000000800 */
        /* <DEDUP_REMOVED lines=8> */
[----:B--2---:R-:W-:-:S07]  /*ba00*/  IMAD.IADD R0, R0, 0x1, -R11 ;  /* 0x0000000100007824 */ /* 0x004fce00078e0a0b */
.L_x_14878:
[----:B------:R-:W-:Y:S01]  /*ba10*/  R2UR UR20, R222 ;  /* 0x00000000de1472ca */ /* 0x000fe200000e0000 */
[----:B------:R-:W-:Y:S01]  /*ba20*/  ULDC.64 UR16, c[0x0][0xc90] ;  /* 0x0003240000107ab9 */ /* 0x000fe20000000a00 */
[----:B------:R-:W-:Y:S01]  /*ba30*/  R2UR UR19, R223 ;  /* 0x00000000df1372ca */ /* 0x000fe200000e0000 */
[----:B------:R-:W-:Y:S01]  /*ba40*/  @P1 IMAD.HI.U32 R4, R13, R8, RZ ;  /* 0x000000080d041227 */ /* 0x000fe200078e00ff */
[----:B------:R-:W-:Y:S01]  /*ba50*/  R2UR UR18, R221 ;  /* 0x00000000dd1272ca */ /* 0x000fe200000e0000 */
[----:B------:R-:W-:Y:S01]  /*ba60*/  USHF.R.S32.HI UR11, URZ, 0x1f, UR4 ;  /* 0x0000001f3f0b7899 */ /* 0x000fe20008011404 */
[----:B------:R-:W0:Y:S01]  /*ba70*/  @P1 LDC R75, c[0x0][0xcf0] ;  /* 0x00033c00ff4b1b82 */ /* 0x000e220000000800 */
[----:B------:R-:W-:Y:S01]  /*ba80*/  UMOV UR10, UR4 ;  /* 0x00000004000a7c82 */ /* 0x000fe20008000000 */
[----:B------:R-:W-:Y:S01]  /*ba90*/  IMAD.MOV.U32 R8, RZ, RZ, R13 ;  /* 0x000000ffff087224 */ /* 0x000fe200078e000d */
[----:B------:R-:W-:Y:S01]  /*baa0*/  @P1 SHF.R.U32.HI R8, RZ, R9, R4 ;  /* 0x00000009ff081219 */ /* 0x000fe20000011604 */
[----:B------:R-:W-:-:S02]  /*bab0*/  IMAD.MOV.U32 R5, RZ, RZ, 0x2 ;  /* 0x00000002ff057424 */ /* 0x000fc400078e00ff */
[----:B------:R-:W-:Y:S01]  /*bac0*/  VIADD R14, R228, UR61 ;  /* 0x0000003de40e7c36 */ /* 0x000fe20008000000 */
[----:B------:R-:W-:Y:S01]  /*bad0*/  USHF.R.S32.HI UR15, URZ, 0x1f, UR20 ;  /* 0x0000001f3f0f7899 */ /* 0x000fe20008011414 */
[--C-:B------:R-:W-:Y:S01]  /*bae0*/  IMAD.MOV R4, RZ, RZ, -R8.reuse ;  /* 0x000000ffff047224 */ /* 0x100fe200078e0a08 */
[----:B------:R-:W-:Y:S01]  /*baf0*/  USEL UR19, UR19, URZ, !UP0 ;  /* 0x0000003f13137287 */ /* 0x000fe2000c000000 */
[----:B------:R-:W-:Y:S01]  /*bb00*/  SHF.R.S32.HI R9, RZ, 0x1f, R8 ;  /* 0x0000001fff097819 */ /* 0x000fe20000011408 */
[----:B------:R-:W-:Y:S01]  /*bb10*/  UIMAD UR14, UR15, UR16, URZ ;  /* 0x000000100f0e72a4 */ /* 0x000fe2000f8e023f */
[----:B--2---:R-:W-:Y:S01]  /*bb20*/  IMAD R11, R73, R4, R13 ;  /* 0x00000004490b7224 */ /* 0x004fe200078e020d */
[----:B------:R-:W-:Y:S01]  /*bb30*/  UIMAD.WIDE.U32 UR12, UR20, UR16, UR10 ;  /* 0x00000010140c72a5 */ /* 0x000fe2000f8e000a */
[----:B------:R-:W-:Y:S01]  /*bb40*/  IMAD R4, R224, 0x40, R200 ;  /* 0x00000040e0047824 */ /* 0x000fe200078e02c8 */
[----:B------:R-:W-:Y:S01]  /*bb50*/  UIMAD UR14, UR20, UR17, UR14 ;  /* 0x00000011140e72a4 */ /* 0x000fe2000f8e020e */
[----:B-----5:R-:W-:Y:S01]  /*bb60*/  IMAD R77, R0, R73, RZ ;  /* 0x00000049004d7224 */ /* 0x020fe200078e02ff */
[----:B------:R-:W-:Y:S01]  /*bb70*/  USEL UR18, UR18, URZ, !UP0 ;  /* 0x0000003f12127287 */ /* 0x000fe2000c000000 */
[----:B------:R-:W-:Y:S01]  /*bb80*/  SHF.R.S32.HI R6, RZ, 0x1f, R11 ;  /* 0x0000001fff067819 */ /* 0x000fe2000001140b */
[----:B------:R-:W-:Y:S01]  /*bb90*/  ULDC.64 UR16, c[0x0][0xc98] ;  /* 0x0003260000107ab9 */ /* 0x000fe20000000a00 */
[----:B------:R-:W-:Y:S01]  /*bba0*/  UIADD3 UR13, UR13, UR14, URZ ;  /* 0x0000000e0d0d7290 */ /* 0x000fe2000fffe03f */
[----:B------:R-:W-:Y:S01]  /*bbb0*/  IMAD.WIDE R4, R4, R5, UR8 ;  /* 0x0000000804047e25 */ /* 0x000fe2000f8e0205 */
[----:B------:R-:W-:-:S02]  /*bbc0*/  UIMAD UR10, UR19, UR16, URZ ;  /* 0x00000010130a72a4 */ /* 0x000fc4000f8e023f */
[----:B------:R-:W-:Y:S02]  /*bbd0*/  UIMAD.WIDE.U32 UR12, UR18, UR16, UR12 ;  /* 0x00000010120c72a5 */ /* 0x000fe4000f8e000c */
[----:B------:R-:W-:Y:S01]  /*bbe0*/  UIMAD UR10, UR18, UR17, UR10 ;  /* 0x00000011120a72a4 */ /* 0x000fe2000f8e020a */
[C---:B------:R-:W-:Y:S01]  /*bbf0*/  IADD3 R29, P2, R4.reuse, 0x5000, RZ ;  /* 0x00005000041d7810 */ /* 0x040fe20007f5e0ff */
[----:B------:R-:W-:Y:S01]  /*bc00*/  ULDC.64 UR8, c[0x0][0xc88] ;  /* 0x0003220000087ab9 */ /* 0x000fe20000000a00 */
[----:B------:R-:W-:Y:S01]  /*bc10*/  IADD3 R25, P3, R4, 0x4000, RZ ;  /* 0x0000400004197810 */ /* 0x000fe20007f7e0ff */
[----:B------:R-:W-:Y:S01]  /*bc20*/  IMAD R6, R6, UR8, RZ ;  /* 0x0000000806067c24 */ /* 0x000fe2000f8e02ff */
[----:B------:R-:W-:Y:S01]  /*bc30*/  IADD3 R8, P0, R8, UR12, RZ ;  /* 0x0000000c08087c10 */ /* 0x000fe2000ff1e0ff */
[----:B------:R-:W-:Y:S01]  /*bc40*/  IMAD.U32 R10, RZ, RZ, UR10 ;  /* 0x0000000aff0a7e24 */ /* 0x000fe2000f8e00ff */
[----:B------:R-:W-:Y:S01]  /*bc50*/  LOP3.LUT R28, R29, 0x380, RZ, 0xc0, !PT ;  /* 0x000003801d1c7812 */ /* 0x000fe200078ec0ff */
[----:B------:R-:W-:Y:S01]  /*bc60*/  IMAD R15, R11, UR9, R6 ;  /* 0x000000090b0f7c24 */ /* 0x000fe2000f8e0206 */
[----:B------:R-:W-:Y:S01]  /*bc70*/  LOP3.LUT R24, R25, 0x380, RZ, 0xc0, !PT ;  /* 0x0000038019187812 */ /* 0x000fe200078ec0ff */
[----:B------:R-:W-:Y:S01]  /*bc80*/  VIADD R6, R14, 0x8 ;  /* 0x000000080e067836 */ /* 0x000fe20000000000 */
[----:B------:R-:W-:Y:S01]  /*bc90*/  IADD3.X R9, R9, UR13, R10, P0, !PT ;  /* 0x0000000d09097c10 */ /* 0x000fe200087fe40a */
[----:B------:R-:W-:Y:S01]  /*bca0*/  ULDC.64 UR12, c[0x0][0xba0] ;  /* 0x0002e800000c7ab9 */ /* 0x000fe20000000a00 */
[----:B------:R-:W-:-:S02]  /*bcb0*/  SHF.R.U64 R28, R28, 0x3, RZ ;  /* 0x000000031c1c7819 */ /* 0x000fc400000012ff */
[----:B------:R-:W-:Y:S01]  /*bcc0*/  SHF.R.U64 R24, R24, 0x3, RZ ;  /* 0x0000000318187819 */ /* 0x000fe200000012ff */
[----:B------:R-:W-:Y:S01]  /*bcd0*/  IMAD.WIDE.U32 R8, R11, UR8, R8 ;  /* 0x000000080b087c25 */ /* 0x000fe2000f8e0008 */
[----:B------:R-:W-:Y:S01]  /*bce0*/  ULDC.64 UR8, c[0x0][0xc50] ;  /* 0x0003140000087ab9 */ /* 0x000fe20000000a00 */
[----:B------:R-:W-:Y:S02]  /*bcf0*/  LOP3.LUT R28, R28, R29, RZ, 0x3c, !PT ;  /* 0x0000001d1c1c7212 */ /* 0x000fe400078e3cff */
[----:B------:R-:W-:Y:S01]  /*bd00*/  IMAD.X R29, RZ, RZ, R5, P2 ;  /* 0x000000ffff1d7224 */ /* 0x000fe200010e0605 */
[----:B------:R-:W-:Y:S02]  /*bd10*/  IADD3 R9, R9, R15, RZ ;  /* 0x0000000f09097210 */ /* 0x000fe40007ffe0ff */
[----:B------:R-:W-:Y:S02]  /*bd20*/  LEA R10, P0, R8, UR8, 0x2 ;  /* 0x00000008080a7c11 */ /* 0x000fe4000f8010ff */
[----:B------:R-:W-:-:S02]  /*bd30*/  IADD3 R49, P2, R4, 0xb000, RZ ;  /* 0x0000b00004317810 */ /* 0x000fc40007f5e0ff */
[----:B------:R-:W-:Y:S01]  /*bd40*/  LEA.HI.X R8, R8, UR9, R9, 0x2, P0 ;  /* 0x0000000908087c11 */ /* 0x000fe200080f1409 */
[----:B------:R-:W-:Y:S01]  /*bd50*/  SHFL.IDX PT, R42, R10, RZ, 0x1c1f ;  /* 0x001c1fff0a2a7589 */ /* 0x000fe200000e0000 */
[----:B------:R-:W-:Y:S02]  /*bd60*/  IADD3 R21, P0, R4, 0x3000, RZ ;  /* 0x0000300004157810 */ /* 0x000fe40007f1e0ff */
[----:B------:R-:W-:Y:S01]  /*bd70*/  LOP3.LUT R48, R49, 0x380, RZ, 0xc0, !PT ;  /* 0x0000038031307812 */ /* 0x000fe200078ec0ff */
[----:B------:R-:W1:Y:S01]  /*bd80*/  SHFL.IDX PT, R43, R8, RZ, 0x1c1f ;  /* 0x001c1fff082b7589 */ /* 0x000e6200000e0000 */
[----:B------:R-:W-:Y:S02]  /*bd90*/  LOP3.LUT R20, R21, 0x380, RZ, 0xc0, !PT ;  /* 0x0000038015147812 */ /* 0x000fe400078ec0ff */
[----:B------:R-:W-:Y:S01]  /*bda0*/  SHF.R.U64 R48, R48, 0x3, RZ ;  /* 0x0000000330307819 */ /* 0x000fe200000012ff */
[----:B------:R-:W-:Y:S01]  /*bdb0*/  SHFL.IDX PT, R46, R10, 0x1, 0x1c1f ;  /* 0x003c1f000a2e7f89 */ /* 0x000fe200000e0000 */
[----:B------:R-:W-:-:S02]  /*bdc0*/  SHF.R.U64 R20, R20, 0x3, RZ ;  /* 0x0000000314147819 */ /* 0x000fc400000012ff */
[----:B------:R-:W-:Y:S01]  /*bdd0*/  LOP3.LUT R48, R48, R49, RZ, 0x3c, !PT ;  /* 0x0000003130307212 */ /* 0x000fe200078e3cff */
[--C-:B------:R-:W-:Y:S01]  /*bde0*/  IMAD.X R49, RZ, RZ, R5.reuse, P2 ;  /* 0x000000ffff317224 */ /* 0x100fe200010e0605 */
[----:B------:R-:W-:Y:S01]  /*bdf0*/  LOP3.LUT R20, R20, R21, RZ, 0x3c, !PT ;  /* 0x0000001514147212 */ /* 0x000fe200078e3cff */
[----:B------:R-:W-:Y:S01]  /*be00*/  IMAD.X R21, RZ, RZ, R5, P0 ;  /* 0x000000ffff157224 */ /* 0x000fe200000e0605 */
[C---:B------:R-:W-:Y:S01]  /*be10*/  IADD3 R41, P0, R4.reuse, 0x9000, RZ ;  /* 0x0000900004297810 */ /* 0x040fe20007f1e0ff */
[----:B------:R-:W2:Y:S01]  /*be20*/  SHFL.IDX PT, R47, R8, 0x1, 0x1c1f ;  /* 0x003c1f00082f7f89 */ /* 0x000ea200000e0000 */
[C---:B------:R-:W-:Y:S02]  /*be30*/  IADD3 R13, P5, R4.reuse, 0x1000, RZ ;  /* 0x00001000040d7810 */ /* 0x040fe40007fbe0ff */
[----:B------:R-:W-:Y:S02]  /*be40*/  LOP3.LUT R40, R41, 0x380, RZ, 0xc0, !PT ;  /* 0x0000038029287812 */ /* 0x000fe400078ec0ff */
[----:B------:R-:W-:-:S02]  /*be50*/  IADD3 R17, P4, R4, 0x2000, RZ ;  /* 0x0000200004117810 */ /* 0x000fc40007f9e0ff */
[----:B------:R-:W-:Y:S02]  /*be60*/  SHF.R.U64 R40, R40, 0x3, RZ ;  /* 0x0000000328287819 */ /* 0x000fe400000012ff */
[----:B------:R-:W-:Y:S01]  /*be70*/  LOP3.LUT R24, R24, R25, RZ, 0x3c, !PT ;  /* 0x0000001918187212 */ /* 0x000fe200078e3cff */
[--C-:B------:R-:W-:Y:S01]  /*be80*/  IMAD.X R25, RZ, RZ, R5.reuse, P3 ;  /* 0x000000ffff197224 */ /* 0x100fe200018e0605 */
[----:B------:R-:W-:Y:S01]  /*be90*/  LOP3.LUT R40, R40, R41, RZ, 0x3c, !PT ;  /* 0x0000002928287212 */ /* 0x000fe200078e3cff */
[----:B------:R-:W-:Y:S01]  /*bea0*/  IMAD.X R41, RZ, RZ, R5, P0 ;  /* 0x000000ffff297224 */ /* 0x000fe200000e0605 */
[----:B------:R-:W-:Y:S02]  /*beb0*/  LOP3.LUT P0, RZ, R226, 0x3, RZ, 0xc0, !PT ;  /* 0x00000003e2ff7812 */ /* 0x000fe4000780c0ff */
[----:B------:R-:W-:Y:S02]  /*bec0*/  IADD3 R45, P3, R4, 0xa000, RZ ;  /* 0x0000a000042d7810 */ /* 0x000fe40007f7e0ff */
[----:B------:R-:W-:-:S02]  /*bed0*/  ISETP.GE.OR P2, PT, R14, R77, P0 ;  /* 0x0000004d0e00720c */ /* 0x000fc40000746670 */
[----:B------:R-:W-:Y:S02]  /*bee0*/  LOP3.LUT R12, R13, 0x380, RZ, 0xc0, !PT ;  /* 0x000003800d0c7812 */ /* 0x000fe400078ec0ff */
[----:B------:R-:W-:Y:S02]  /*bef0*/  LOP3.LUT R16, R17, 0x380, RZ, 0xc0, !PT ;  /* 0x0000038011107812 */ /* 0x000fe400078ec0ff */
[----:B------:R-:W-:Y:S02]  /*bf00*/  LOP3.LUT R44, R45, 0x380, RZ, 0xc0, !PT ;  /* 0x000003802d2c7812 */ /* 0x000fe400078ec0ff */
[----:B------:R-:W-:Y:S02]  /*bf10*/  SHF.R.U64 R12, R12, 0x3, RZ ;  /* 0x000000030c0c7819 */ /* 0x000fe400000012ff */
[----:B------:R-:W-:Y:S02]  /*bf20*/  SHF.R.U64 R16, R16, 0x3, RZ ;  /* 0x0000000310107819 */ /* 0x000fe400000012ff */
[----:B------:R-:W-:Y:S01]  /*bf30*/  SHF.R.U64 R44, R44, 0x3, RZ ;  /* 0x000000032c2c7819 */ /* 0x000fe200000012ff */
[----:B-1----:R1:W-:Y:S01]  /*bf40*/  @!P2 ST.E desc[UR36][R42.64], R3 ;  /* 0x000000032a00a985 */ /* 0x0023e2000c101924 */
[----:B------:R-:W-:Y:S01]  /*bf50*/  LOP3.LUT R12, R12, R13, RZ, 0x3c, !PT ;  /* 0x0000000d0c0c7212 */ /* 0x000fe200078e3cff */
[--C-:B------:R-:W-:Y:S01]  /*bf60*/  IMAD.X R13, RZ, RZ, R5.reuse, P5 ;  /* 0x000000ffff0d7224 */ /* 0x100fe200028e0605 */
[----:B------:R-:W-:Y:S01]  /*bf70*/  LOP3.LUT R16, R16, R17, RZ, 0x3c, !PT ;  /* 0x0000001110107212 */ /* 0x000fe200078e3cff */
[----:B------:R-:W-:Y:S01]  /*bf80*/  IMAD.X R17, RZ, RZ, R5, P4 ;  /* 0x000000ffff117224 */ /* 0x000fe200020e0605 */
[----:B------:R-:W-:-:S02]  /*bf90*/  IADD3 R33, P6, R4, 0x6000, RZ ;  /* 0x0000600004217810 */ /* 0x000fc40007fde0ff */
[C---:B------:R-:W-:Y:S02]  /*bfa0*/  IADD3 R37, P5, R4.reuse, 0x7000, RZ ;  /* 0x0000700004257810 */ /* 0x040fe40007fbe0ff */
[----:B------:R-:W-:Y:S02]  /*bfb0*/  IADD3 R61, P4, R4, 0x8000, RZ ;  /* 0x00008000043d7810 */ /* 0x000fe40007f9e0ff */
[----:B------:R-:W-:Y:S01]  /*bfc0*/  LOP3.LUT R44, R44, R45, RZ, 0x3c, !PT ;  /* 0x0000002d2c2c7212 */ /* 0x000fe200078e3cff */
[----:B-1----:R-:W1:Y:S01]  /*bfd0*/  @P1 LDC R3, c[0x0][0xcec] ;  /* 0x00033b00ff031b82 */ /* 0x002e620000000800 */
[--C-:B------:R-:W-:Y:S01]  /*bfe0*/  IMAD.X R45, RZ, RZ, R5.reuse, P3 ;  /* 0x000000ffff2d7224 */ /* 0x100fe200018e0605 */
[----:B------:R-:W-:Y:S02]  /*bff0*/  IADD3 R9, P3, R4, 0xf000, RZ ;  /* 0x0000f00004097810 */ /* 0x000fe40007f7e0ff */
[----:B------:R-:W-:Y:S02]  /*c000*/  LOP3.LUT R32, R33, 0x380, RZ, 0xc0, !PT ;  /* 0x0000038021207812 */ /* 0x000fe400078ec0ff */
[----:B------:R-:W-:Y:S01]  /*c010*/  LOP3.LUT R36, R37, 0x380, RZ, 0xc0, !PT ;  /* 0x0000038025247812 */ /* 0x000fe200078ec0ff */
[----:B------:R-:W-:Y:S01]  /*c020*/  UIMAD UR10, UR11, UR12, URZ ;  /* 0x0000000c0b0a72a4 */ /* 0x000fe2000f8e023f */
[----:B------:R-:W-:Y:S01]  /*c030*/  LOP3.LUT R60, R61, 0x380, RZ, 0xc0, !PT ;  /* 0x000003803d3c7812 */ /* 0x000fe200078ec0ff */
[----:B------:R-:W-:Y:S01]  /*c040*/  UIMAD.WIDE.U32 UR8, UR4, UR12, URZ ;  /* 0x0000000c040872a5 */ /* 0x000fe2000f8e003f */
[----:B------:R-:W-:Y:S01]  /*c050*/  LOP3.LUT R0, R9, 0x380, RZ, 0xc0, !PT ;  /* 0x0000038009007812 */ /* 0x000fe200078ec0ff */
[----:B------:R-:W-:Y:S01]  /*c060*/  IMAD.X R53, RZ, RZ, R5, P3 ;  /* 0x000000ffff357224 */ /* 0x000fe200018e0605 */
[----:B------:R-:W-:-:S02]  /*c070*/  SHF.R.U64 R32, R32, 0x3, RZ ;  /* 0x0000000320207819 */ /* 0x000fc400000012ff */
[----:B------:R-:W-:Y:S02]  /*c080*/  SHF.R.U64 R36, R36, 0x3, RZ ;  /* 0x0000000324247819 */ /* 0x000fe400000012ff */
[----:B------:R-:W-:Y:S02]  /*c090*/  SHF.R.U64 R60, R60, 0x3, RZ ;  /* 0x000000033c3c7819 */ /* 0x000fe400000012ff */
[----:B------:R-:W-:Y:S01]  /*c0a0*/  SHF.R.U64 R0, R0, 0x3, RZ ;  /* 0x0000000300007819 */ /* 0x000fe200000012ff */
[----:B------:R-:W-:Y:S01]  /*c0b0*/  UIMAD UR10, UR4, UR13, UR10 ;  /* 0x0000000d040a72a4 */ /* 0x000fe2000f8e020a */
[----:B------:R-:W-:Y:S01]  /*c0c0*/  LOP3.LUT R32, R32, R33, RZ, 0x3c, !PT ;  /* 0x0000002120207212 */ /* 0x000fe200078e3cff */
[--C-:B------:R-:W-:Y:S01]  /*c0d0*/  IMAD.X R33, RZ, RZ, R5.reuse, P6 ;  /* 0x000000ffff217224 */ /* 0x100fe200030e0605 */
[----:B------:R-:W-:Y:S01]  /*c0e0*/  LOP3.LUT R36, R36, R37, RZ, 0x3c, !PT ;  /* 0x0000002524247212 */ /* 0x000fe200078e3cff */
[----:B------:R-:W-:Y:S01]  /*c0f0*/  ULDC.64 UR12, c[0x0][0xbe8] ;  /* 0x0002fa00000c7ab9 */ /* 0x000fe20000000a00 */
[----:B------:R-:W-:Y:S01]  /*c100*/  LOP3.LUT R60, R60, R61, RZ, 0x3c, !PT ;  /* 0x0000003d3c3c7212 */ /* 0x000fe200078e3cff */
[----:B------:R-:W-:Y:S01]  /*c110*/  IMAD.X R61, RZ, RZ, R5, P4 ;  /* 0x000000ffff3d7224 */ /* 0x000fe200020e0605 */
[----:B------:R-:W-:-:S02]  /*c120*/  IADD3.X R37, RZ, R5, RZ, P5, !PT ;  /* 0x00000005ff257210 */ /* 0x000fc40002ffe4ff */
[----:B------:R-:W-:Y:S02]  /*c130*/  ISETP.GE.OR P0, PT, R6, R77, P0 ;  /* 0x0000004d0600720c */ /* 0x000fe40000706670 */
[C---:B------:R-:W-:Y:S02]  /*c140*/  IADD3 R69, P6, R4.reuse, 0xc000, RZ ;  /* 0x0000c00004457810 */ /* 0x040fe40007fde0ff */
[C---:B------:R-:W-:Y:S02]  /*c150*/  IADD3 R65, P5, R4.reuse, 0xd000, RZ ;  /* 0x0000d00004417810 */ /* 0x040fe40007fbe0ff */
[C---:B------:R-:W-:Y:S02]  /*c160*/  IADD3 R57, P4, R4.reuse, 0xe000, RZ ;  /* 0x0000e00004397810 */ /* 0x040fe40007f9e0ff */
[----:B------:R-:W-:Y:S02]  /*c170*/  LOP3.LUT R11, R4, 0x380, RZ, 0xc0, !PT ;  /* 0x00000380040b7812 */ /* 0x000fe400078ec0ff */
[----:B------:R-:W-:Y:S01]  /*c180*/  LOP3.LUT R52, R0, R9, RZ, 0x3c, !PT ;  /* 0x0000000900347212 */ /* 0x000fe200078e3cff */
[----:B------:R-:W-:Y:S01]  /*c190*/  IMAD R0, R220, 0x20, R224 ;  /* 0x00000020dc007824 */ /* 0x000fe200078e02e0 */
[----:B------:R-:W-:Y:S01]  /*c1a0*/  UIADD3 UR9, UR9, UR10, URZ ;  /* 0x0000000a09097290 */ /* 0x000fe2000fffe03f */
[----:B------:R-:W-:Y:S01]  /*c1b0*/  LOP3.LUT R68, R69, 0x380, RZ, 0xc0, !PT ;  /* 0x0000038045447812 */ /* 0x000fe200078ec0ff */
[----:B------:R-:W-:Y:S01]  /*c1c0*/  UIMAD UR4, UR15, UR12, URZ ;  /* 0x0000000c0f0472a4 */ /* 0x000fe2000f8e023f */
[----:B------:R-:W-:Y:S01]  /*c1d0*/  LOP3.LUT R64, R65, 0x380, RZ, 0xc0, !PT ;  /* 0x0000038041407812 */ /* 0x000fe200078ec0ff */
[----:B--2---:R2:W-:Y:S01]  /*c1e0*/  @!P0 ST.E desc[UR36][R46.64], R2 ;  /* 0x000000022e008985 */ /* 0x0045e2000c101924 */
[----:B------:R-:W-:-:S02]  /*c1f0*/  LOP3.LUT R56, R57, 0x380, RZ, 0xc0, !PT ;  /* 0x0000038039387812 */ /* 0x000fc400078ec0ff */
[----:B------:R-:W-:Y:S01]  /*c200*/  SHF.R.U64 R11, R11, 0x3, RZ ;  /* 0x000000030b0b7819 */ /* 0x000fe200000012ff */
[----:B------:R-:W-:Y:S01]  /*c210*/  VIADD R6, R0, UR61 ;  /* 0x0000003d00067c36 */ /* 0x000fe20008000000 */
[----:B------:R-:W-:Y:S01]  /*c220*/  UIMAD UR4, UR20, UR13, UR4 ;  /* 0x0000000d140472a4 */ /* 0x000fe2000f8e0204 */
[----:B------:R-:W-:Y:S01]  /*c230*/  SHF.R.U64 R68, R68, 0x3, RZ ;  /* 0x0000000344447819 */ /* 0x000fe200000012ff */
[----:B------:R-:W-:Y:S01]  /*c240*/  UIMAD.WIDE.U32 UR8, UR20, UR12, UR8 ;  /* 0x0000000c140872a5 */ /* 0x000fe2000f8e0008 */
[----:B------:R-:W-:Y:S01]  /*c250*/  SHF.R.U64 R64, R64, 0x3, RZ ;  /* 0x0000000340407819 */ /* 0x000fe200000012ff */
[----:B------:R-:W-:Y:S01]  /*c260*/  ULDC.64 UR10, c[0x0][0xbf0] ;  /* 0x0002fc00000a7ab9 */ /* 0x000fe20000000a00 */
[----:B------:R-:W-:Y:S01]  /*c270*/  SHF.R.U64 R56, R56, 0x3, RZ ;  /* 0x0000000338387819 */ /* 0x000fe200000012ff */
[----:B------:R-:W5:Y:S01]  /*c280*/  LD.E.128 R12, desc[UR36][R12.64] ;  /* 0x000000240c0c7980 */ /* 0x000f62000c101d00 */
[----:B------:R-:W-:Y:S01]  /*c290*/  LOP3.LUT R4, R11, R4, RZ, 0x3c, !PT ;  /* 0x000000040b047212 */ /* 0x000fe200078e3cff */
[----:B-1----:R-:W-:Y:S01]  /*c2a0*/  @P1 IMAD.HI.U32 R0, R6, R3, RZ ;  /* 0x0000000306001227 */ /* 0x002fe200078e00ff */
[----:B------:R-:W-:Y:S01]  /*c2b0*/  UIADD3 UR9, UR9, UR4, URZ ;  /* 0x0000000409097290 */ /* 0x000fe2000fffe03f */
[----:B------:R-:W-:Y:S01]  /*c2c0*/  LOP3.LUT R68, R68, R69, RZ, 0x3c, !PT ;  /* 0x0000004544447212 */ /* 0x000fe200078e3cff */
[----:B------:R-:W-:Y:S01]  /*c2d0*/  UIMAD UR4, UR19, UR10, URZ ;  /* 0x0000000a130472a4 */ /* 0x000fe2000f8e023f */
[----:B------:R-:W-:Y:S01]  /*c2e0*/  LOP3.LUT R64, R64, R65, RZ, 0x3c, !PT ;  /* 0x0000004140407212 */ /* 0x000fe200078e3cff */
[--C-:B------:R-:W-:Y:S01]  /*c2f0*/  IMAD.X R65, RZ, RZ, R5.reuse, P5 ;  /* 0x000000ffff417224 */ /* 0x100fe200028e0605 */
[----:B------:R-:W-:Y:S01]  /*c300*/  LOP3.LUT R56, R56, R57, RZ, 0x3c, !PT ;  /* 0x0000003938387212 */ /* 0x000fe200078e3cff */
[----:B------:R-:W-:Y:S01]  /*c310*/  IMAD.X R57, RZ, RZ, R5, P4 ;  /* 0x000000ffff397224 */ /* 0x000fe200020e0605 */
[----:B------:R-:W-:Y:S01]  /*c320*/  IADD3.X R69, RZ, R5, RZ, P6, !PT ;  /* 0x00000005ff457210 */ /* 0x000fe200037fe4ff */
[----:B------:R1:W5:Y:S01]  /*c330*/  LD.E.128 R8, desc[UR36][R4.64] ;  /* 0x0000002404087980 */ /* 0x000362000c101d00 */
[----:B------:R-:W-:-:S02]  /*c340*/  UIMAD UR4, UR18, UR11, UR4 ;  /* 0x0000000b120472a4 */ /* 0x000fc4000f8e0204 */
[----:B------:R-:W-:Y:S01]  /*c350*/  UIMAD.WIDE.U32 UR8, UR18, UR10, UR8 ;  /* 0x0000000a120872a5 */ /* 0x000fe2000f8e0008 */
[----:B------:R-:W5:Y:S02]  /*c360*/  LD.E.128 R16, desc[UR36][R16.64] ;  /* 0x0000002410107980 */ /* 0x000f64000c101d00 */
[----:B------:R-:W-:Y:S02]  /*c370*/  ULDC.64 UR10, c[0x0][0xbe0] ;  /* 0x0002f800000a7ab9 */ /* 0x000fe40000000a00 */
[----:B------:R-:W5:Y:S01]  /*c380*/  LD.E.128 R20, desc[UR36][R20.64] ;  /* 0x0000002414147980 */ /* 0x000f62000c101d00 */
[----:B-1----:R-:W-:Y:S01]  /*c390*/  IMAD.MOV.U32 R5, RZ, RZ, R6 ;  /* 0x000000ffff057224 */ /* 0x002fe200078e0006 */
[----:B0-----:R-:W-:Y:S01]  /*c3a0*/  @P1 SHF.R.U32.HI R5, RZ, R75, R0 ;  /* 0x0000004bff051219 */ /* 0x001fe20000011600 */
[----:B------:R-:W-:Y:S01]  /*c3b0*/  UIADD3 UR4, UR9, UR4, URZ ;  /* 0x0000000409047290 */ /* 0x000fe2000fffe03f */
[----:B------:R-:W5:Y:S02]  /*c3c0*/  LD.E.128 R24, desc[UR36][R24.64] ;  /* 0x0000002418187980 */ /* 0x000f64000c101d00 */
[----:B------:R-:W-:-:S02]  /*c3d0*/  IADD3 R4, -R5, RZ, RZ ;  /* 0x000000ff05047210 */ /* 0x000fc40007ffe1ff */
[----:B------:R-:W-:Y:S01]  /*c3e0*/  SHF.R.S32.HI R0, RZ, 0x1f, R5 ;  /* 0x0000001fff007819 */ /* 0x000fe20000011405 */
[----:B------:R-:W-:Y:S01]  /*c3f0*/  IMAD.U32 R3, RZ, RZ, UR9 ;  /* 0x00000009ff037e24 */ /* 0x000fe2000f8e00ff */
[----:B------:R-:W5:Y:S01]  /*c400*/  LD.E.128 R28, desc[UR36][R28.64] ;  /* 0x000000241c1c7980 */ /* 0x000f62000c101d00 */
[----:B------:R-:W-:Y:S02]  /*c410*/  IMAD R73, R73, R4, R6 ;  /* 0x0000000449497224 */ /* 0x000fe400078e0206 */
[----:B------:R-:W-:Y:S01]  /*c420*/  IMAD R0, R0, UR10, RZ ;  /* 0x0000000a00007c24 */ /* 0x000fe2000f8e02ff */
[----:B------:R-:W5:Y:S01]  /*c430*/  LD.E.128 R32, desc[UR36][R32.64] ;  /* 0x0000002420207980 */ /* 0x000f62000c101d00 */
[----:B--2---:R-:W-:Y:S01]  /*c440*/  IMAD.U32 R2, RZ, RZ, UR8 ;  /* 0x00000008ff027e24 */ /* 0x004fe2000f8e00ff */
[----:B------:R-:W-:Y:S01]  /*c450*/  ULDC.64 UR8, c[0x0][0xbd8] ;  /* 0x0002f60000087ab9 */ /* 0x000fe20000000a00 */
[----:B------:R-:W-:Y:S01]  /*c460*/  IMAD.U32 R3, RZ, RZ, UR4 ;  /* 0x00000004ff037e24 */ /* 0x000fe2000f8e00ff */
[----:B------:R-:W5:Y:S01]  /*c470*/  LD.E.128 R36, desc[UR36][R36.64] ;  /* 0x0000002424247980 */ /* 0x000f62000c101d00 */
[----:B------:R-:W-:Y:S01]  /*c480*/  IMAD R75, R5, UR11, R0 ;  /* 0x0000000b054b7c24 */ /* 0x000fe2000f8e0200 */
[----:B------:R-:W-:-:S02]  /*c490*/  SHF.R.S32.HI R0, RZ, 0x1f, R73 ;  /* 0x0000001fff007819 */ /* 0x000fc40000011449 */
        /* <DEDUP_REMOVED lines=30> */
[----:B0-----:R0:W1:Y:S01]  /*c680*/  SHFL.IDX PT, R74, R6, RZ, 0x181f ;  /* 0x00181fff064a7589 */ /* 0x00106200000e0000 */
[----:B------:R-:W-:Y:S01]  /*c690*/  ISETP.GE.AND P0, PT, R0, R77, PT ;  /* 0x0000004d0000720c */ /* 0x000fe20003f06270 */
[----:B------:R-:W-:Y:S01]  /*c6a0*/  SYNCS.ARRIVE.TRANS64.RED.A1T0 RZ, [UR7], RZ ;  /* 0x000000ffffff79a7 */ /* 0x000fe20008100407 */
[----:B------:R-:W-:Y:S01]  /*c6b0*/  BSSY B1, `(.L_x_14879) ;  /* 0x0000018000017945 */ /* 0x000fe20003800000 */
[----:B------:R0:W2:Y:S01]  /*c6c0*/  SHFL.IDX PT, R0, R76, RZ, 0x181f ;  /* 0x00181fff4c007589 */ /* 0x0000a200000e0000 */
[----:B------:R-:W-:-:S02]  /*c6d0*/  SHF.R.S32.HI R79, RZ, 0x1f, R219 ;  /* 0x0000001fff4f7819 */ /* 0x000fc400000114db */
[----:B------:R-:W-:Y:S02]  /*c6e0*/  SHF.R.S32.HI R80, RZ, 0x1f, R217 ;  /* 0x0000001fff507819 */ /* 0x000fe400000114d9 */
[----:B------:R-:W-:Y:S02]  /*c6f0*/  SHF.R.S32.HI R81, RZ, 0x1f, R218 ;  /* 0x0000001fff517819 */ /* 0x000fe400000114da */
[----:B------:R-:W-:Y:S01]  /*c700*/  SHF.R.S32.HI R82, RZ, 0x1f, R200 ;  /* 0x0000001fff527819 */ /* 0x000fe200000114c8 */
[----:B0-----:R-:W-:Y:S06]  /*c710*/  @P2 BRA `(.L_x_14880) ;  /* 0x0000000000442947 */ /* 0x001fec0003800000 */
        /* <DEDUP_REMOVED lines=17> */
.L_x_14880:
[----:B------:R-:W-:Y:S05]  /*c830*/  BSYNC B1 ;  /* 0x0000000000017941 */ /* 0x000fea0003800000 */
.L_x_14879:
[----:B--2---:R2:W3:Y:S01]  /*c840*/  SHFL.IDX PT, R0, R76, 0x1, 0x181f ;  /* 0x00381f004c007f89 */ /* 0x0044e200000e0000 */
[----:B------:R-:W-:Y:S03]  /*c850*/  BSSY B1, `(.L_x_14881) ;  /* 0x0000014000017945 */ /* 0x000fe60003800000 */
[----:B0----5:R2:W0:Y:S01]  /*c860*/  SHFL.IDX PT, R10, R6, 0x1, 0x181f ;  /* 0x00381f00060a7f89 */ /* 0x02142200000e0000 */
        /* <DEDUP_REMOVED lines=8> */
[----:B---3--:R-:W-:Y:S02]  /*c8f0*/  @!P4 LEA.HI.X R3, R200, R0, R82, 0x1, P6 ;  /* 0x00000000c803c211 */ /* 0x008fe400030f0c52 */
        /* <DEDUP_REMOVED lines=9> */
.L_x_14882:
[----:B------:R-:W-:Y:S05]  /*c990*/  BSYNC B1 ;  /* 0x0000000000017941 */ /* 0x000fea0003800000 */
.L_x_14881:
[----:B---3--:R3:W1:Y:S01]  /*c9a0*/  SHFL.IDX PT, R0, R76, 0x2, 0x181f ;  /* 0x00581f004c007f89 */ /* 0x00866200000e0000 */
[----:B------:R-:W-:Y:S03]  /*c9b0*/  BSSY B1, `(.L_x_14883) ;  /* 0x0000014000017945 */ /* 0x000fe60003800000 */
[----:B0---4-:R3:W0:Y:S01]  /*c9c0*/  SHFL.IDX PT, R10, R6, 0x2, 0x181f ;  /* 0x00581f00060a7f89 */ /* 0x01162200000e0000 */
        /* <DEDUP_REMOVED lines=9> */
[----:B-1----:R-:W-:Y:S02]  /*ca60*/  @!P3 LEA.HI.X R3, R200, R0, R82, 0x1, P6 ;  /* 0x00000000c803b211 */ /* 0x002fe400030f0c52 */
        /* <DEDUP_REMOVED lines=8> */
.L_x_14884:
[----:B------:R-:W-:Y:S05]  /*caf0*/  BSYNC B1 ;  /* 0x0000000000017941 */ /* 0x000fea0003800000 */
.L_x_14883:
[----:B-1----:R-:W-:Y:S01]  /*cb00*/  VIADD R0, R78, 0x60 ;  /* 0x000000604e007836 */ /* 0x002fe20000000000 */
[----:B--23--:R-:W3:Y:S04]  /*cb10*/  SHFL.IDX PT, R76, R76, 0x3, 0x181f ;  /* 0x00781f004c4c7f89 */ /* 0x00cee800000e0000 */
[----:B------:R-:W-:Y:S01]  /*cb20*/  ISETP.GE.AND P0, PT, R0, R77, PT ;  /* 0x0000004d0000720c */ /* 0x000fe20003f06270 */
[----:B------:R-:W1:-:S12]  /*cb30*/  SHFL.IDX PT, R6, R6, 0x3, 0x181f ;  /* 0x00781f0006067f89 */ /* 0x000e5800000e0000 */
[----:B------:R-:W-:Y:S05]  /*cb40*/  @P0 BRA `(.L_x_14885) ;  /* 0x0000000c00e40947 */ /* 0x000fea0003800000 */
[----:B------:R-:W-:Y:S02]  /*cb50*/  ULDC UR4, c[0x0][0xbc8] ;  /* 0x0002f20000047ab9 */ /* 0x000fe40000000800 */
[----:B------:R-:W-:Y:S02]  /*cb60*/  ISETP.GE.AND P3, PT, R200, UR4, PT ;  /* 0x00000004c8007c0c */ /* 0x000fe4000bf66270 */
[----:B------:R-:W-:Y:S02]  /*cb70*/  ISETP.GE.AND P4, PT, R218, UR4, PT ;  /* 0x00000004da007c0c */ /* 0x000fe4000bf86270 */
[----:B------:R-:W-:-:S09]  /*cb80*/  ISETP.GE.AND P5, PT, R217, UR4, PT ;  /* 0x00000004d9007c0c */ /* 0x000fd2000bfa6270 */
[-C--:B-1--4-:R-:W-:Y:S02]  /*cb90*/  @!P3 LEA R2, P0, R200, R6.reuse, 0x1 ;  /* 0x00000006c802b211 */ /* 0x092fe400078008ff */
        /* <DEDUP_REMOVED lines=10> */
[----:B-1----:R-:W-:-:S04]  /*cc40*/  LEA R2, P0, R219, R6, 0x1 ;  /* 0x00000006db027211 */ /* 0x002fc800078008ff */
[----:B------:R-:W-:-:S05]  /*cc50*/  LEA.HI.X R3, R219, R76, R79, 0x1, P0 ;  /* 0x0000004cdb037211 */ /* 0x000fca00000f0c4f */
[----:B------:R1:W-:Y:S01]  /*cc60*/  ST.E.128 desc[UR36][R2.64], R52 ;  /* 0x0000003402007985 */ /* 0x0003e2000c101d24 */
[----:B------:R-:W-:Y:S05]  /*cc70*/  BRA `(.L_x_14885) ;  /* 0x0000000c00987947 */ /* 0x000fea0003800000 */
.L_x_14877:
[----:B------:R-:W-:Y:S01]  /*cc80*/  R2UR UR4, R221 ;  /* 0x00000000dd0472ca */ /* 0x000fe200000e0000 */
[----:B------:R-:W-:Y:S01]  /*cc90*/  ULDC.64 UR10, c[0x0][0xd00] ;  /* 0x00034000000a7ab9 */ /* 0x000fe20000000a00 */
[----:B------:R-:W-:Y:S01]  /*cca0*/  R2UR UR7, R223 ;  /* 0x00000000df0772ca */ /* 0x000fe200000e0000 */
[----:B------:R-:W-:Y:S01]  /*ccb0*/  UISETP.NE.U32.AND UP0, UPT, UR10, URZ, UPT ;  /* 0x0000003f0a00728c */ /* 0x000fe2000bf05070 */
[----:B------:R-:W0:Y:S01]  /*ccc0*/  LDC R13, c[0x0][0xce8] ;  /* 0x00033a00ff0d7b82 */ /* 0x000e220000000800 */
[----:B------:R-:W-:Y:S02]  /*ccd0*/  R2UR UR12, R222 ;  /* 0x00000000de0c72ca */ /* 0x000fe400000e0000 */
[----:B------:R-:W-:-:S06]  /*cce0*/  UISETP.NE.AND.EX UP0, UPT, UR11, URZ, UPT, UP0 ;  /* 0x0000003f0b00728c */ /* 0x000fcc000bf05300 */
[----:B------:R-:W-:Y:S01]  /*ccf0*/  USHF.L.U32 UR8, UR4, 0x2, URZ ;  /* 0x0000000204087899 */ /* 0x000fe2000800063f */
[----:B------:R-:W-:Y:S01]  /*cd00*/  PLOP3.LUT P2, PT, PT, PT, UP0, 0x80, 0x0 ;  /* 0x000000000000781c */ /* 0x000fe20003f4f008 */
[----:B------:R-:W-:Y:S02]  /*cd10*/  USHF.L.U64.HI UR9, UR4, 0x2, UR7 ;  /* 0x0000000204097899 */ /* 0x000fe40008010207 */
        /* <DEDUP_REMOVED lines=30> */
.L_x_14886:
[----:B------:R-:W-:Y:S01]  /*cf00*/  R2UR UR8, R221 ;  /* 0x00000000dd0872ca */ /* 0x000fe200000e0000 */
[----:B------:R-:W-:Y:S01]  /*cf10*/  BSSY B1, `(.L_x_14887) ;  /* 0x000002f000017945 */ /* 0x000fe20003800000 */
[----:B------:R-:W-:-:S11]  /*cf20*/  R2UR UR7, R223 ;  /* 0x00000000df0772ca */ /* 0x000fd600000e0000 */
        /* <DEDUP_REMOVED lines=12> */
[----:B------:R-:W-:Y:S01]  /*cff0*/  R2UR UR16, R222 ;  /* 0x00000000de1072ca */ /* 0x000fe200000e0000 */
[----:B------:R-:W-:Y:S01]  /*d000*/  UIMAD UR7, UR11, UR14, URZ ;  /* 0x0000000e0b0772a4 */ /* 0x000fe2000f8e023f */
[----:B------:R-:W-:Y:S01]  /*d010*/  IMAD.MOV.U32 R2, RZ, RZ, R4 ;  /* 0x000000ffff027224 */ /* 0x000fe200078e0004 */
[----:B------:R-:W-:Y:S01]  /*d020*/  UMOV UR8, UR4 ;  /* 0x0000000400087c82 */ /* 0x000fe20008000000 */
[----:B------:R-:W-:-:S07]  /*d030*/  UMOV UR9, UR10 ;  /* 0x0000000a00097c82 */ /* 0x000fce0008000000 */
        /* <DEDUP_REMOVED lines=23> */
[----:B------:R-:W-:-:S04]  /*d1b0*/  LEA R4, P1, R2, UR8, 0x2 ;  /* 0x0000000802047c11 */ /* 0x000fc8000f8210ff */
[----:B------:R-:W-:-:S04]  /*d1c0*/  IADD3 R3, R3, R9, RZ ;  /* 0x0000000903037210 */ /* 0x000fc80007ffe0ff */
[----:B------:R-:W-:Y:S01]  /*d1d0*/  LEA.HI.X R5, R2, UR9, R3, 0x2, P1 ;  /* 0x0000000902057c11 */ /* 0x000fe200088f1403 */
[----:B------:R-:W-:-:S05]  /*d1e0*/  IMAD.MOV.U32 R3, RZ, RZ, -0x800000 ;  /* 0xff800000ff037424 */ /* 0x000fca00078e00ff */
[----:B------:R0:W-:Y:S02]  /*d1f0*/  STG.E desc[UR36][R4.64], R3 ;  /* 0x0000000304007986 */ /* 0x0001e4000c101924 */
.L_x_14888:
[----:B------:R-:W-:Y:S05]  /*d200*/  BSYNC B1 ;  /* 0x0000000000017941 */ /* 0x000fea0003800000 */
.L_x_14887:
[----:B0-----:R-:W0:Y:S01]  /*d210*/  @P0 LDC R3, c[0x0][0xcf0] ;  /* 0x00033c00ff030b82 */ /* 0x001e220000000800 */
[----:B------:R-:W-:Y:S01]  /*d220*/  ULDC.64 UR14, c[0x0][0xba0] ;  /* 0x0002e800000e7ab9 */ /* 0x000fe20000000a00 */
[----:B------:R-:W-:Y:S01]  /*d230*/  R2UR UR16, R222 ;  /* 0x00000000de1072ca */ /* 0x000fe200000e0000 */
[----:B------:R-:W-:Y:S01]  /*d240*/  UIMAD UR7, UR10, UR14, URZ ;  /* 0x0000000e0a0772a4 */ /* 0x000fe2000f8e023f */
[----:B------:R-:W-:Y:S01]  /*d250*/  IMAD R2, R220, 0x20, R224 ;  /* 0x00000020dc027824 */ /* 0x000fe200078e02e0 */
[----:B------:R-:W-:Y:S01]  /*d260*/  UIMAD.WIDE.U32 UR8, UR4, UR14, URZ ;  /* 0x0000000e040872a5 */ /* 0x000fe2000f8e003f */
[----:B------:R-:W-:Y:S01]  /*d270*/  BSSY B1, `(.L_x_14889) ;  /* 0x0000044000017945 */ /* 0x000fe20003800000 */
[----:B------:R-:W-:Y:S01]  /*d280*/  UIMAD UR7, UR4, UR15, UR7 ;  /* 0x0000000f040772a4 */ /* 0x000fe2000f8e0207 */
[----:B------:R-:W-:Y:S01]  /*d290*/  VIADD R6, R2, UR61 ;  /* 0x0000003d02067c36 */ /* 0x000fe20008000000 */
[----:B------:R-:W-:Y:S01]  /*d2a0*/  SHF.R.S32.HI R16, RZ, 0x1f, R219 ;  /* 0x0000001fff107819 */ /* 0x000fe200000114db */
[----:B------:R-:W-:Y:S01]  /*d2b0*/  ULDC.64 UR14, c[0x0][0xbe8] ;  /* 0x0002fa00000e7ab9 */ /* 0x000fe20000000a00 */
[----:B------:R-:W-:Y:S01]  /*d2c0*/  UIADD3 UR9, UR9, UR7, URZ ;  /* 0x0000000709097290 */ /* 0x000fe2000fffe03f */
[----:B------:R-:W-:Y:S01]  /*d2d0*/  @P0 IMAD.HI.U32 R2, R6, R11, RZ ;  /* 0x0000000b06020227 */ /* 0x000fe200078e00ff */
[----:B------:R-:W-:Y:S01]  /*d2e0*/  UIMAD UR4, UR11, UR14, URZ ;  /* 0x0000000e0b0472a4 */ /* 0x000fe2000f8e023f */
[----:B------:R-:W-:Y:S01]  /*d2f0*/  SHF.R.S32.HI R17, RZ, 0x1f, R217 ;  /* 0x0000001fff117819 */ /* 0x000fe200000114d9 */
[----:B------:R-:W-:Y:S01]  /*d300*/  UIMAD.WIDE.U32 UR8, UR16, UR14, UR8 ;  /* 0x0000000e100872a5 */ /* 0x000fe2000f8e0008 */
[----:B------:R-:W-:Y:S01]  /*d310*/  IMAD.MOV.U32 R5, RZ, RZ, R6 ;  /* 0x000000ffff057224 */ /* 0x000fe200078e0006 */
[----:B------:R-:W-:Y:S01]  /*d320*/  UIMAD UR4, UR16, UR15, UR4 ;  /* 0x0000000f100472a4 */ /* 0x000fe2000f8e0204 */
[----:B------:R-:W-:Y:S01]  /*d330*/  SHF.R.S32.HI R18, RZ, 0x1f, R218 ;  /* 0x0000001fff127819 */ /* 0x000fe200000114da */
[----:B------:R-:W-:Y:S01]  /*d340*/  ULDC.64 UR10, c[0x0][0xbf0] ;  /* 0x0002fc00000a7ab9 */ /* 0x000fe20000000a00 */
[----:B------:R-:W-:Y:S01]  /*d350*/  SHF.R.S32.HI R19, RZ, 0x1f, R200 ;  /* 0x0000001fff137819 */ /* 0x000fe200000114c8 */
[----:B------:R-:W-:-:S02]  /*d360*/  UIADD3 UR9, UR9, UR4, URZ ;  /* 0x0000000409097290 */ /* 0x000fc4000fffe03f */
[----:B------:R-:W-:Y:S01]  /*d370*/  UIMAD UR4, UR13, UR10, URZ ;  /* 0x0000000a0d0472a4 */ /* 0x000fe2000f8e023f */
[----:B0-----:R-:W-:Y:S01]  /*d380*/  @P0 SHF.R.U32.HI R5, RZ, R3, R2 ;  /* 0x00000003ff050219 */ /* 0x001fe20000011602 */
[----:B------:R-:W-:Y:S02]  /*d390*/  UIMAD.WIDE.U32 UR8, UR12, UR10, UR8 ;  /* 0x0000000a0c0872a5 */ /* 0x000fe4000f8e0008 */
[----:B------:R-:W-:Y:S01]  /*d3a0*/  UIMAD UR4, UR12, UR11, UR4 ;  /* 0x0000000b0c0472a4 */ /* 0x000fe2000f8e0204 */
[--C-:B------:R-:W-:Y:S01]  /*d3b0*/  SHF.R.S32.HI R2, RZ, 0x1f, R5.reuse ;  /* 0x0000001fff027819 */ /* 0x100fe20000011405 */
[----:B------:R-:W-:Y:S01]  /*d3c0*/  IMAD.MOV R9, RZ, RZ, -R5 ;  /* 0x000000ffff097224 */ /* 0x000fe200078e0a05 */
[----:B------:R-:W-:Y:S01]  /*d3d0*/  ULDC.64 UR10, c[0x0][0xbe0] ;  /* 0x0002f800000a7ab9 */ /* 0x000fe20000000a00 */
[----:B------:R-:W-:Y:S02]  /*d3e0*/  UIADD3 UR4, UR9, UR4, URZ ;  /* 0x0000000409047290 */ /* 0x000fe4000fffe03f */
[----:B------:R-:W-:Y:S01]  /*d3f0*/  MOV R3, UR9 ;  /* 0x0000000900037c02 */ /* 0x000fe20008000f00 */
[----:B------:R-:W-:-:S02]  /*d400*/  IMAD R4, R2, UR10, RZ ;  /* 0x0000000a02047c24 */ /* 0x000fc4000f8e02ff */
        /* <DEDUP_REMOVED lines=42> */
.L_x_14890:
[----:B------:R-:W-:Y:S05]  /*d6b0*/  BSYNC B1 ;  /* 0x0000000000017941 */ /* 0x000fea0003800000 */
.L_x_14889:
        /* <DEDUP_REMOVED lines=21> */
.L_x_14892:
[----:B------:R-:W-:Y:S05]  /*d810*/  BSYNC B1 ;  /* 0x0000000000017941 */ /* 0x000fea0003800000 */
.L_x_14891:
        /* <DEDUP_REMOVED lines=21> */
.L_x_14894:
[----:B------:R-:W-:Y:S05]  /*d970*/  BSYNC B1 ;  /* 0x0000000000017941 */ /* 0x000fea0003800000 */
.L_x_14893:
[----:B0-----:R-:W-:Y:S01]  /*d980*/  IADD3 R0, R6, 0x60, RZ ;  /* 0x0000006006007810 */ /* 0x001fe20007ffe0ff */
[----:B--2-4-:R-:W0:Y:S03]  /*d990*/  SHFL.IDX PT, R5, R5, 0x3, 0x181f ;  /* 0x00781f0005057f89 */ /* 0x014e2600000e0000 */
        /* <DEDUP_REMOVED lines=20> */
.L_x_14885:
[----:B------:R-:W-:Y:S05]  /*dae0*/  BSYNC B0 ;  /* 0x0000000000007941 */ /* 0x000fea0003800000 */
.L_x_14876:
[----:B------:R-:W-:Y:S02]  /*daf0*/  ULDC UR4, c[0x0][0xd3c] ;  /* 0x00034f0000047ab9 */ /* 0x000fe40000000800 */
[----:B------:R-:W-:-:S13]  /*db00*/  ISETP.GE.AND P0, PT, R7, UR4, PT ;  /* 0x0000000407007c0c */ /* 0x000fda000bf06270 */
[----:B------:R-:W-:Y:S05]  /*db10*/  @!P0 BRA `(.L_x_14895) ;  /* 0xffffff3000bc8947 */ /* 0x000fea000383ffff */
[----:B------:R-:W-:Y:S05]  /*db20*/  EXIT ;  /* 0x000000000000794d */ /* 0x000fea0003800000 */
.L_x_14833:
        /* <DEDUP_REMOVED lines=16> */
.L_x_14896:
        /* <DEDUP_REMOVED lines=40> */
.L_x_14902:
        /* <DEDUP_REMOVED lines=12> */
.L_x_14901:
[----:B------:R-:W-:Y:S05]  /*df70*/  BSYNC B0 ;  /* 0x0000000000007941 */ /* 0x000fea0003800000 */
.L_x_14900:
        /* <DEDUP_REMOVED lines=20> */
.L_x_14898:
        /* <DEDUP_REMOVED lines=20> */
.L_x_14903:
        /* <DEDUP_REMOVED lines=38> */
[----:B0-----:R-:W-:-:S05]  /*e460*/  IADD3 R7, RZ, -R3, RZ ;  /* 0x80000003ff077210 */ /* 0x001fca0007ffe0ff */
        /* <DEDUP_REMOVED lines=20> */
.L_x_14899:
[----:B------:R-:W-:Y:S01]  /*e5b0*/  ULDC UR4, c[0x0][0xd3c] ;  /* 0x00034f0000047ab9 */ /* 0x000fe20000000800 */
[----:B------:R-:W-:Y:S02]  /*e5c0*/  IMAD.MOV.U32 R17, RZ, RZ, RZ ;  /* 0x000000ffff117224 */ /* 0x000fe400078e00ff */
[----:B------:R-:W-:Y:S02]  /*e5d0*/  IMAD.U32 R16, RZ, RZ, UR6 ;  /* 0x00000006ff107e24 */ /* 0x000fe4000f8e00ff */
[----:B------:R-:W-:Y:S02]  /*e5e0*/  IMAD.MOV.U32 R18, RZ, RZ, RZ ;  /* 0x000000ffff127224 */ /* 0x000fe400078e00ff */
[----:B------:R-:W-:-:S07]  /*e5f0*/  IMAD.U32 R19, RZ, RZ, UR4 ;  /* 0x00000004ff137e24 */ /* 0x000fce000f8e00ff */
.L_x_14904:
[----:B------:R-:W-:-:S13]  /*e600*/  ISETP.NE.AND P0, PT, R5, RZ, PT ;  /* 0x000000ff0500720c */ /* 0x000fda0003f05270 */
[----:B------:R-:W0:Y:S01]  /*e610*/  @!P0 S2R R3, SR_CgaCtaId ;  /* 0x0000000000038919 */ /* 0x000e220000008800 */
[----:B------:R-:W-:-:S04]  /*e620*/  @!P0 MOV R0, 0x400 ;  /* 0x0000040000008802 */ /* 0x000fc80000000f00 */
[----:B0-----:R-:W-:-:S05]  /*e630*/  @!P0 LEA R0, R3, R0, 0x18 ;  /* 0x0000000003008211 */ /* 0x001fca00078ec0ff */
[----:B------:R0:W-:Y:S01]  /*e640*/  @!P0 STS.128 [R0+0x324d0], R16 ;  /* 0x0324d01000008388 */ /* 0x0001e20000000c00 */
[----:B------:R-:W-:Y:S06]  /*e650*/  BAR.ARV 0x5, 0x180 ;  /* 0x0146000000007b1d */ /* 0x000fec0000002000 */
.L_x_14897:
[----:B------:R2:W-:Y:S01]  /*e660*/  STL [R1+0x1c], RZ ;  /* 0x00001cff01007387 */ /* 0x0005e20000100800 */
[----:B------:R-:W-:Y:S01]  /*e670*/  ULDC UR4, c[0x0][0xd3c] ;  /* 0x00034f0000047ab9 */ /* 0x000fe20000000800 */
[----:B------:R-:W-:Y:S01]  /*e680*/  MOV R27, 0x1 ;  /* 0x00000001001b7802 */ /* 0x000fe20000000f00 */
[----:B------:R-:W-:Y:S01]  /*e690*/  IMAD.MOV.U32 R24, RZ, RZ, RZ ;  /* 0x000000ffff187224 */ /* 0x000fe200078e00ff */
[----:B-1----:R-:W-:-:S13]  /*e6a0*/  ISETP.GE.AND P0, PT, R19, UR4, PT ;  /* 0x0000000413007c0c */ /* 0x002fda000bf06270 */
[----:B--2---:R-:W-:Y:S05]  /*e6b0*/  @P0 BRA `(.L_x_14905) ;  /* 0x00000054001c0947 */ /* 0x004fea0003800000 */
[----:B0-----:R-:W2:Y:S01]  /*e6c0*/  LDL R0, [R1+0x24] ;  /* 0x0000240001007983 */ /* 0x001ea20000100800 */
        /* <DEDUP_REMOVED lines=23> */
[----:B------:R-:W-:-:S04]  /*e840*/  LOP3.LUT R0, R4, 0xc0, RZ, 0xfc, !PT ;  /* 0x000000c004007812 */ /* 0x000fc800078efcff */
[----:B---3--:R-:W-:-:S07]  /*e850*/  LEA R26, R30, R22, 0x1 ;  /* 0x000000161e1a7211 */ /* 0x008fce00078e08ff */
.L_x_14972:
        /* <DEDUP_REMOVED lines=48> */
.L_x_14906:
[----:B------:R-:W-:Y:S01]  /*eb60*/  ULDC.64 UR4, c[0x0][0xb18] ;  /* 0x0002c60000047ab9 */ /* 0x000fe20000000a00 */
[----:B------:R-:W-:Y:S02]  /*eb70*/  MOV R29, R34 ;  /* 0x00000022001d7202 */ /* 0x000fe40000000f00 */
[----:B------:R-:W-:-:S04]  /*eb80*/  ISETP.NE.U32.AND P0, PT, RZ, UR4, PT ;  /* 0x00000004ff007c0c */ /* 0x000fc8000bf05070 */
[----:B------:R-:W-:-:S13]  /*eb90*/  ISETP.NE.AND.EX P0, PT, RZ, UR5, PT, P0 ;  /* 0x00000005ff007c0c */ /* 0x000fda000bf05300 */
[----:B------:R-:W-:Y:S05]  /*eba0*/  @!P0 BRA `(.L_x_14907) ;  /* 0x0000000000108947 */ /* 0x000fea0003800000 */
[----:B-1----:R-:W-:-:S04]  /*ebb0*/  IADD3 R2, P0, R28, UR4, RZ ;  /* 0x000000041c027c10 */ /* 0x002fc8000ff1e0ff */
[----:B------:R-:W-:-:S05]  /*ebc0*/  IADD3.X R3, R31, UR5, RZ, P0, !PT ;  /* 0x000000051f037c10 */ /* 0x000fca00087fe4ff */
[----:B------:R1:W5:Y:S01]  /*ebd0*/  LDG.E R25, desc[UR36][R2.64] ;  /* 0x0000002402197981 */ /* 0x000362000c1e1900 */
[----:B------:R-:W-:Y:S05]  /*ebe0*/  BRA `(.L_x_14908) ;  /* 0x0000000000247947 */ /* 0x000fea0003800000 */
.L_x_14907:
        /* <DEDUP_REMOVED lines=9> */
.L_x_14908:
        /* <DEDUP_REMOVED lines=43> */
.L_x_14910:
        /* <DEDUP_REMOVED lines=19> */
[----:B0-----:R-:W-:Y:S05]  /*f060*/  CALL.ABS.NOINC R2 ;  /* 0x0000000002007343 */ /* 0x001fea0003c00000 */
.L_x_14913:
[----:B------:R-:W-:Y:S05]  /*f070*/  BSYNC B6 ;  /* 0x0000000000067941 */ /* 0x000fea0003800000 */
.L_x_14912:
        /* <DEDUP_REMOVED lines=20> */
.L_x_14916:
        /* <DEDUP_REMOVED lines=15> */
.L_x_14915:
[----:B------:R-:W-:Y:S05]  /*f2b0*/  BSYNC B6 ;  /* 0x0000000000067941 */ /* 0x000fea0003800000 */
.L_x_14914:
[----:B------:R-:W2:Y:S01]  /*f2c0*/  LDL R20, [R1+0xc] ;  /* 0x00000c0001147983 */ /* 0x000ea20000100800 */
[----:B------:R-:W-:Y:S01]  /*f2d0*/  ULDC.64 UR4, c[0x0][0xaf0] ;  /* 0x0002bc0000047ab9 */ /* 0x000fe20000000a00 */
[----:B------:R-:W0:Y:S01]  /*f2e0*/  LDC R10, c[0x0][0x430] ;  /* 0x00010c00ff0a7b82 */ /* 0x000e220000000800 */
[----:B------:R-:W-:Y:S01]  /*f2f0*/  ISETP.NE.U32.AND P0, PT, RZ, UR4, PT ;  /* 0x00000004ff007c0c */ /* 0x000fe2000bf05070 */
[----:B------:R-:W1:Y:S03]  /*f300*/  S2R R21, SR_TID.X ;  /* 0x0000000000157919 */ /* 0x000e660000002100 */
[----:B------:R-:W-:-:S13]  /*f310*/  ISETP.NE.AND.EX P0, PT, RZ, UR5, PT, P0 ;  /* 0x00000005ff007c0c */ /* 0x000fda000bf05300 */
[----:B------:R-:W-:Y:S01]  /*f320*/  @P0 IADD3 R2, P1, R28, UR4, RZ ;  /* 0x000000041c020c10 */ /* 0x000fe2000ff3e0ff */
[----:B------:R-:W-:Y:S01]  /*f330*/  ULDC UR4, c[0x0][0x320] ;  /* 0x0000c80000047ab9 */ /* 0x000fe20000000800 */
[----:B------:R-:W-:Y:S02]  /*f340*/  LOP3.LUT R23, R23, 0xffffffef, RZ, 0xc0, !PT ;  /* 0xffffffef17177812 */ /* 0x000fe400078ec0ff */
[----:B------:R-:W-:-:S05]  /*f350*/  @P0 IADD3.X R3, R31, UR5, RZ, P1, !PT ;  /* 0x000000051f030c10 */ /* 0x000fca0008ffe4ff */
[----:B------:R3:W5:Y:S01]  /*f360*/  @P0 LDG.E R29, desc[UR36][R2.64] ;  /* 0x00000024021d0981 */ /* 0x000762000c1e1900 */
[----:B------:R-:W-:Y:S01]  /*f370*/  UMOV UR5, 0xffffffff ;  /* 0xffffffff00057882 */ /* 0x000fe20000000000 */
[----:B-1----:R-:W-:-:S05]  /*f380*/  IMAD.SHL.U32 R4, R21, 0x8, RZ ;  /* 0x0000000815047824 */ /* 0x002fca00078e00ff */
        /* <DEDUP_REMOVED lines=15> */
[----:B--2---:R-:W-:Y:S01]  /*f480*/  VIADD R0, R20, 0xffffffff ;  /* 0xffffffff14007836 */ /* 0x004fe20000000000 */
[----:B0--3--:R-:W-:Y:S06]  /*f490*/  BRA.DIV UR5, `(.L_x_14917) ;  /* 0x0000004e05547947 */ /* 0x009fec000b800000 */
.L_x_14990:
[----:B------:R-:W0:Y:S01]  /*f4a0*/  S2R R2, SR_TID.X ;  /* 0x0000000000027919 */ /* 0x000e220000002100 */
[----:B------:R-:W-:Y:S01]  /*f4b0*/  ISETP.NE.AND P1, PT, R10, 0x1, PT ;  /* 0x000000010a00780c */ /* 0x000fe20003f25270 */
[----:B------:R-:W-:Y:S01]  /*f4c0*/  IMAD.MOV.U32 R36, RZ, RZ, RZ ;  /* 0x000000ffff247224 */ /* 0x000fe200078e00ff */
[----:B-----5:R-:W-:Y:S01]  /*f4d0*/  SHF.R.S32.HI R33, RZ, 0x1f, R29 ;  /* 0x0000001fff217819 */ /* 0x020fe2000001141d */
[----:B------:R-:W1:Y:S01]  /*f4e0*/  S2R R3, SR_TID.X ;  /* 0x0000000000037919 */ /* 0x000e620000002100 */
[----:B------:R-:W-:-:S09]  /*f4f0*/  LOP3.LUT R23, R23, 0xffff7fff, RZ, 0xc0, !PT ;  /* 0xffff7fff17177812 */ /* 0x000fd200078ec0ff */
        /* <DEDUP_REMOVED lines=20> */
[----:B------:R-:W-:-:S05]  /*f640*/  @!P0 IMAD.WIDE.U32 R2, R29, R6, R2 ;  /* 0x000000061d028225 */ /* 0x000fca00078e0002 */
[----:B------:R-:W-:Y:S02]  /*f650*/  @!P0 IADD3 R7, R3, R7, RZ ;  /* 0x0000000703078210 */ /* 0x000fe40007ffe0ff */
        /* <DEDUP_REMOVED lines=17> */
.L_x_14918:
[----:B------:R-:W-:Y:S01]  /*f770*/  IMAD R31, R0, -0x60, R25 ;  /* 0xffffffa0001f7824 */ /* 0x000fe200078e0219 */
[----:B------:R-:W-:Y:S01]  /*f780*/  SHF.L.U32 R0, R27, 0x1f, RZ ;  /* 0x0000001f1b007819 */ /* 0x000fe200000006ff */
[----:B------:R-:W-:Y:S01]  /*f790*/  IMAD R25, R24, 0x8, R22 ;  /* 0x0000000818197824 */ /* 0x000fe200078e0216 */
[----:B------:R-:W-:Y:S03]  /*f7a0*/  BSSY B0, `(.L_x_14919) ;  /* 0x0000003000007945 */ /* 0x000fe60003800000 */
[----:B------:R-:W0:Y:S02]  /*f7b0*/  SYNCS.PHASECHK.TRANS64.TRYWAIT P0, [R25+URZ+0x32440], R0 ;  /* 0x03244000190075a7 */ /* 0x000e24000800017f */
[----:B0-----:R-:W-:Y:S05]  /*f7c0*/  @!P0 BRA `(.L_x_14920) ;  /* 0x0000004800bc8947 */ /* 0x001fea0003800000 */
.L_x_14991:
[----:B------:R-:W-:Y:S05]  /*f7d0*/  BSYNC B0 ;  /* 0x0000000000007941 */ /* 0x000fea0003800000 */
.L_x_14919:
        /* <DEDUP_REMOVED lines=21> */
[----:B0-----:R-:W-:-:S03]  /*f930*/  LOP3.LUT R5, R4, 0x7f, RZ, 0xc0, !PT ;  /* 0x0000007f04057812 */ /* 0x001fc600078ec0ff */
[----:B------:R-:W-:Y:S02]  /*f940*/  IADD3 R4, R3, R0, RZ ;  /* 0x0000000003047210 */ /* 0x000fe40007ffe0ff */
[----:B------:R-:W-:Y:S02]  /*f950*/  SHF.R.U32.HI R6, RZ, 0x3, R5 ;  /* 0x00000003ff067819 */ /* 0x000fe40000011605 */
[----:B------:R-:W0:Y:S01]  /*f960*/  S2R R5, SR_TID.X ;  /* 0x0000000000057919 */ /* 0x000e220000002100 */
[C---:B------:R-:W-:Y:S01]  /*f970*/  LEA R0, P0, R2.reuse, UR4, 0x1 ;  /* 0x0000000402007c11 */ /* 0x040fe2000f8008ff */
[----:B------:R-:W-:Y:S01]  /*f980*/  ULDC UR4, c[0x0][0x2f4] ;  /* 0x0000bd0000047ab9 */ /* 0x000fe20000000800 */
[----:B------:R-:W-:Y:S02]  /*f990*/  IMAD.IADD R31, R31, 0x1, -R6 ;  /* 0x000000011f1f7824 */ /* 0x000fe400078e0a06 */
[----:B------:R-:W-:Y:S01]  /*f9a0*/  LEA.HI.X R4, R2, UR5, R4, 0x1, P0 ;  /* 0x0000000502047c11 */ /* 0x000fe200080f0c04 */
[----:B------:R-:W-:-:S02]  /*f9b0*/  UMOV UR5, 0xffffffff ;  /* 0xffffffff00057882 */ /* 0x000fc40000000000 */
        /* <DEDUP_REMOVED lines=59> */
.L_x_15005:
        /* <DEDUP_REMOVED lines=10> */
.L_x_14922:
        /* <DEDUP_REMOVED lines=10> */
.L_x_14923:
[----:B------:R1:W5:Y:S01]  /*feb0*/  LDL.LU R0, [R1+0x8] ;  /* 0x0000080001007983 */ /* 0x0003620000300800 */
[----:B------:R-:W-:Y:S01]  /*fec0*/  LOP3.LUT P0, RZ, R23, 0x40, RZ, 0xc0, !PT ;  /* 0x0000004017ff7812 */ /* 0x000fe2000780c0ff */
[----:B------:R1:W-:-:S12]  /*fed0*/  SYNCS.ARRIVE.TRANS64.A1T0 RZ, [R25+URZ+0x32430], RZ ;  /* 0x032430ff19ff79a7 */ /* 0x0003d8000810003f */
[----:B------:R-:W-:Y:S05]  /*fee0*/  WARPSYNC.ALL ;  /* 0x0000000000007948 */ /* 0x000fea0003800000 */
[----:B0-----:R-:W-:Y:S01]  /*fef0*/  SEL R2, R34, RZ, !P0 ;  /* 0x000000ff22027207 */ /* 0x001fe20004000000 */
[----:B------:R-:W-:Y:S04]  /*ff00*/  BSSY B6, `(.L_x_14924) ;  /* 0x000001a000067945 */ /* 0x000fe80003800000 */
[----:B------:R0:W-:Y:S01]  /*ff10*/  STL [R1], R2 ;  /* 0x0000000201007387 */ /* 0x0001e20000100800 */
        /* <DEDUP_REMOVED lines=24> */
.L_x_14925:
[----:B------:R-:W-:Y:S05]  /*100a0*/  BSYNC B6 ;  /* 0x0000000000067941 */ /* 0x000fea0003800000 */
.L_x_14924:
[----:B------:R-:W2:Y:S01]  /*100b0*/  LDL R4, [R1+0x8] ;  /* 0x0000080001047983 */ /* 0x000ea20000100800 */
[----:B0-----:R-:W0:Y:S01]  /*100c0*/  S2R R2, SR_TID.X ;  /* 0x0000000000027919 */ /* 0x001e220000002100 */
[----:B------:R-:W-:Y:S01]  /*100d0*/  IMAD.MOV.U32 R21, RZ, RZ, R34 ;  /* 0x000000ffff157224 */ /* 0x000fe200078e0022 */
[----:B------:R-:W-:Y:S01]  /*100e0*/  ULDC.64 UR4, c[0x0][0x298] ;  /* 0x0000a60000047ab9 */ /* 0x000fe20000000a00 */
[----:B------:R-:W3:Y:S01]  /*100f0*/  LDC R5, c[0x0][0x448] ;  /* 0x00011200ff057b82 */ /* 0x000ee20000000800 */
[----:B------:R-:W4:Y:S01]  /*10100*/  LDL R20, [R1] ;  /* 0x0000000001147983 */ /* 0x000f220000100800 */
[----:B------:R-:W5:Y:S01]  /*10110*/  S2R R34, SR_TID.X ;  /* 0x0000000000227919 */ /* 0x000f620000002100 */
[----:B0-----:R-:W-:-:S04]  /*10120*/  LOP3.LUT R2, R2, 0x7f, RZ, 0xc0, !PT ;  /* 0x0000007f02027812 */ /* 0x001fc800078ec0ff */
[----:B------:R-:W-:Y:S02]  /*10130*/  SHF.R.U32.HI R0, RZ, 0x3, R2 ;  /* 0x00000003ff007819 */ /* 0x000fe40000011602 */
[----:B------:R-:W0:Y:S02]  /*10140*/  LDC R2, c[0x0][0x448] ;  /* 0x00011200ff027b82 */ /* 0x000e240000000800 */
[----:B0-----:R-:W-:Y:S01]  /*10150*/  ISETP.NE.AND P6, PT, R2, 0x1, PT ;  /* 0x000000010200780c */ /* 0x001fe20003fc5270 */
[----:B-----5:R-:W-:-:S12]  /*10160*/  IMAD.SHL.U32 R34, R34, 0x10, RZ ;  /* 0x0000001022227824 */ /* 0x020fd800078e00ff */
[----:B------:R-:W0:Y:S08]  /*10170*/  @P6 LDC R3, c[0x0][0x44c] ;  /* 0x00011300ff036b82 */ /* 0x000e300000000800 */
[----:B------:R-:W5:Y:S01]  /*10180*/  @P6 LDC R2, c[0x0][0x450] ;  /* 0x00011400ff026b82 */ /* 0x000f620000000800 */
[----:B------:R-:W-:-:S05]  /*10190*/  LOP3.LUT R34, R0, 0x70, R34, 0xf8, !PT ;  /* 0x0000007000227812 */ /* 0x000fca00078ef822 */
[----:B------:R-:W-:-:S04]  /*101a0*/  IMAD R34, R17, 0x80, R34 ;  /* 0x0000008011227824 */ /* 0x000fc800078e0222 */
[----:B------:R-:W-:Y:S02]  /*101b0*/  IMAD.MOV.U32 R0, RZ, RZ, R34 ;  /* 0x000000ffff007224 */ /* 0x000fe400078e0022 */
[----:B0-----:R-:W-:-:S05]  /*101c0*/  @P6 IMAD.HI.U32 R3, R34, R3, RZ ;  /* 0x0000000322036227 */ /* 0x001fca00078e00ff */
[----:B-----5:R-:W-:Y:S01]  /*101d0*/  @P6 SHF.R.U32.HI R0, RZ, R2, R3 ;  /* 0x00000002ff006219 */ /* 0x020fe20000011603 */
[----:B------:R-:W-:Y:S01]  /*101e0*/  IMAD.WIDE.U32 R2, R35, UR4, RZ ;  /* 0x0000000423027c25 */ /* 0x000fe2000f8e00ff */
[----:B------:R-:W0:Y:S03]  /*101f0*/  S2R R6, SR_TID.X ;  /* 0x0000000000067919 */ /* 0x000e260000002100 */
[----:B--2---:R-:W-:-:S04]  /*10200*/  IMAD R4, R4, UR4, RZ ;  /* 0x0000000404047c24 */ /* 0x004fc8000f8e02ff */
        /* <DEDUP_REMOVED lines=9> */
[C---:B----4-:R-:W-:Y:S02]  /*102a0*/  IMAD R4, R20.reuse, UR5, R4 ;  /* 0x0000000514047c24 */ /* 0x050fe4000f8e0204 */
        /* <DEDUP_REMOVED lines=15> */
[----:B------:R-:W-:Y:S01]  /*103a0*/  ULDC.64 UR4, c[0x0][0x280] ;  /* 0x0000a00000047ab9 */ /* 0x000fe20000000a00 */
[----:B0-----:R-:W-:Y:S01]  /*103b0*/  IMAD.SHL.U32 R20, R6, 0x8, RZ ;  /* 0x0000000806147824 */ /* 0x001fe200078e00ff */
[----:B------:R-:W-:Y:S01]  /*103c0*/  LEA R0, P0, R2, UR4, 0x1 ;  /* 0x0000000402007c11 */ /* 0x000fe2000f8008ff */
        /* <DEDUP_REMOVED lines=8> */
[----:B------:R-:W-:Y:S10]  /*10450*/  BRA.DIV UR5, `(.L_x_14926) ;  /* 0x0000004605ac7947 */ /* 0x000ff4000b800000 */
[----:B------:R-:W2:Y:S01]  /*10460*/  LDL.LU R2, [R1+0x4] ;  /* 0x0000040001027983 */ /* 0x000ea20000300800 */
[----:B------:R-:W-:Y:S02]  /*10470*/  LEA R17, R17, R21, 0x7 ;  /* 0x0000001511117211 */ /* 0x000fe400078e38ff */
[----:B------:R-:W-:Y:S01]  /*10480*/  LOP3.LUT R23, R23, 0xffffdfff, RZ, 0xc0, !PT ;  /* 0xffffdfff17177812 */ /* 0x000fe200078ec0ff */
[----:B------:R-:W0:Y:S02]  /*10490*/  SHFL.IDX PT, R9, R0, RZ, 0x181f ;  /* 0x00181fff00097589 */ /* 0x000e2400000e0000 */
[----:B------:R-:W-:Y:S02]  /*104a0*/  VIADD R7, R17, 0x10 ;  /* 0x0000001011077836 */ /* 0x000fe40000000000 */
[----:B------:R-:W3:Y:S04]  /*104b0*/  SHFL.IDX PT, R3, R4, RZ, 0x181f ;  /* 0x00181fff04037589 */ /* 0x000ee800000e0000 */
[----:B------:R-:W4:Y:S04]  /*104c0*/  SHFL.IDX PT, R6, R0, 0x1, 0x181f ;  /* 0x00381f0000067f89 */ /* 0x000f2800000e0000 */
[----:B------:R-:W-:Y:S04]  /*104d0*/  SHFL.IDX PT, R10, R0, 0x2, 0x181f ;  /* 0x00581f00000a7f89 */ /* 0x000fe800000e0000 */
[----:B------:R-:W-:Y:S01]  /*104e0*/  SHFL.IDX PT, R11, R0, 0x3, 0x181f ;  /* 0x00781f00000b7f89 */ /* 0x000fe200000e0000 */
[----:B--2---:R-:W-:-:S03]  /*104f0*/  IMAD R5, R2, R5, RZ ;  /* 0x0000000502057224 */ /* 0x004fc600078e02ff */
[----:B------:R-:W2:Y:S02]  /*10500*/  SHFL.IDX PT, R2, R4, 0x1, 0x181f ;  /* 0x00381f0004027f89 */ /* 0x000ea400000e0000 */
[-C--:B------:R-:W-:Y:S02]  /*10510*/  ISETP.GE.AND P6, PT, R17, R5.reuse, PT ;  /* 0x000000051100720c */ /* 0x080fe40003fc6270 */
[----:B------:R-:W-:Y:S01]  /*10520*/  ISETP.GE.AND P5, PT, R7, R5, PT ;  /* 0x000000050700720c */ /* 0x000fe20003fa6270 */
[----:B------:R-:W-:-:S05]  /*10530*/  VIADD R7, R17, 0x20 ;  /* 0x0000002011077836 */ /* 0x000fca0000000000 */
[----:B------:R-:W-:-:S05]  /*10540*/  ISETP.GE.AND P3, PT, R7, R5, PT ;  /* 0x000000050700720c */ /* 0x000fca0003f66270 */
[----:B0-----:R-:W-:Y:S02]  /*10550*/  @!P6 LEA R9, P1, R20, R9, 0x1 ;  /* 0x000000091409e211 */ /* 0x001fe400078208ff */
[----:B------:R-:W-:-:S03]  /*10560*/  @P6 LOP3.LUT R23, R23, 0x2000, RZ, 0xfc, !PT ;  /* 0x0000200017176812 */ /* 0x000fc600078efcff */
[----:B---3--:R-:W-:Y:S01]  /*10570*/  @!P6 IMAD.X R3, RZ, RZ, R3, P1 ;  /* 0x000000ffff03e224 */ /* 0x008fe200008e0603 */
[----:B----4-:R-:W-:Y:S02]  /*10580*/  @!P5 LEA R6, P1, R20, R6, 0x1 ;  /* 0x000000061406d211 */ /* 0x010fe400078208ff */
[----:B------:R-:W-:-:S03]  /*10590*/  LOP3.LUT R23, R23, 0xffffefff, RZ, 0xc0, !PT ;  /* 0xffffefff17177812 */ /* 0x000fc600078ec0ff */
        /* <DEDUP_REMOVED lines=8> */
[----:B------:R-:W-:-:S04]  /*10620*/  IADD3 R2, R17, 0x30, RZ ;  /* 0x0000003011027810 */ /* 0x000fc80007ffe0ff */
        /* <DEDUP_REMOVED lines=12> */
[----:B--2---:R-:W-:-:S05]  /*106f0*/  @!P4 LEA R14, P1, R20, R11, 0x1 ;  /* 0x0000000b140ec211 */ /* 0x004fca00078208ff */
[----:B0-----:R-:W-:Y:S02]  /*10700*/  @!P4 IMAD.X R11, RZ, RZ, R2, P1 ;  /* 0x000000ffff0bc224 */ /* 0x001fe400008e0602 */
[----:B------:R-:W-:-:S05]  /*10710*/  @!P6 IMAD.MOV.U32 R2, RZ, RZ, R9 ;  /* 0x000000ffff02e224 */ /* 0x000fca00078e0009 */
[----:B------:R0:W-:Y:S02]  /*10720*/  @!P6 LDGSTS.E.BYPASS.LTC128B.128 [R26+0x18400], desc[UR36][R2.64], !P0 ;  /* 0x18400000021aefae */ /* 0x0001e4000c101d64 */
[----:B0-----:R-:W-:Y:S01]  /*10730*/  @!P5 IMAD.MOV.U32 R2, RZ, RZ, R6 ;  /* 0x000000ffff02d224 */ /* 0x001fe200078e0006 */
[----:B------:R-:W-:Y:S01]  /*10740*/  @!P5 MOV R3, R8 ;  /* 0x000000080003d202 */ /* 0x000fe20000000f00 */
[----:B------:R-:W-:Y:S04]  /*10750*/  SHFL.IDX PT, R6, R0, 0x6, 0x181f ;  /* 0x00d81f0000067f89 */ /* 0x000fe800000e0000 */
[----:B------:R0:W-:Y:S04]  /*10760*/  @!P5 LDGSTS.E.BYPASS.LTC128B.128 [R26+0x18c00], desc[UR36][R2.64], !P0 ;  /* 0x18c00000021adfae */ /* 0x0001e8000c101d64 */
[----:B------:R-:W2:Y:S04]  /*10770*/  SHFL.IDX PT, R8, R0, 0x5, 0x181f ;  /* 0x00b81f0000087f89 */ /* 0x000ea800000e0000 */
[----:B------:R-:W-:Y:S01]  /*10780*/  SHFL.IDX PT, R0, R0, 0x7, 0x181f ;  /* 0x00f81f0000007f89 */ /* 0x000fe200000e0000 */
[----:B0-----:R-:W-:-:S02]  /*10790*/  @!P3 IMAD.MOV.U32 R2, RZ, RZ, R10 ;  /* 0x000000ffff02b224 */ /* 0x001fc400078e000a */
[----:B------:R-:W-:Y:S02]  /*107a0*/  @!P3 IMAD.MOV.U32 R3, RZ, RZ, R7 ;  /* 0x000000ffff03b224 */ /* 0x000fe400078e0007 */
[----:B------:R-:W0:Y:S04]  /*107b0*/  SHFL.IDX PT, R7, R4, 0x5, 0x181f ;  /* 0x00b81f0004077f89 */ /* 0x000e2800000e0000 */
[----:B------:R3:W-:Y:S02]  /*107c0*/  @!P3 LDGSTS.E.BYPASS.LTC128B.128 [R26+0x19400], desc[UR36][R2.64], !P0 ;  /* 0x19400000021abfae */ /* 0x0007e4000c101d64 */
[----:B---3--:R-:W-:Y:S01]  /*107d0*/  VIADD R2, R17, 0x50 ;  /* 0x0000005011027836 */ /* 0x008fe20000000000 */
[----:B------:R-:W-:-:S04]  /*107e0*/  @!P2 MOV R3, R12 ;  /* 0x0000000c0003a202 */ /* 0x000fc80000000f00 */
[----:B------:R-:W-:Y:S01]  /*107f0*/  ISETP.GE.AND P3, PT, R2, R5, PT ;  /* 0x000000050200720c */ /* 0x000fe20003f66270 */
[----:B------:R-:W-:-:S05]  /*10800*/  @!P2 IMAD.MOV.U32 R2, RZ, RZ, R13 ;  /* 0x000000ffff02a224 */ /* 0x000fca00078e000d */
[----:B------:R3:W-:Y:S07]  /*10810*/  @!P2 LDGSTS.E.BYPASS.LTC128B.128 [R26+0x19c00], desc[UR36][R2.64], !P0 ;  /* 0x19c00000021aafae */ /* 0x0007ee000c101d64 */
[----:B--2---:R-:W-:Y:S02]  /*10820*/  @!P3 LEA R8, P1, R20, R8, 0x1 ;  /* 0x000000081408b211 */ /* 0x004fe400078208ff */
[----:B------:R-:W-:Y:S01]  /*10830*/  @P3 LOP3.LUT R23, R23, 0x80, RZ, 0xfc, !PT ;  /* 0x0000008017173812 */ /* 0x000fe200078efcff */
[----:B---3--:R-:W2:Y:S01]  /*10840*/  SHFL.IDX PT, R2, R4, 0x6, 0x181f ;  /* 0x00d81f0004027f89 */ /* 0x008ea200000e0000 */
[----:B------:R-:W-:-:S02]  /*10850*/  VIADD R3, R17, 0x60 ;  /* 0x0000006011037836 */ /* 0x000fc40000000000 */
[----:B------:R-:W-:Y:S01]  /*10860*/  LOP3.LUT R23, R23, 0xffffffbf, RZ, 0xc0, !PT ;  /* 0xffffffbf17177812 */ /* 0x000fe200078ec0ff */
[----:B0-----:R-:W-:Y:S01]  /*10870*/  @!P3 IMAD.X R7, RZ, RZ, R7, P1 ;  /* 0x000000ffff07b224 */ /* 0x001fe200008e0607 */
[----:B------:R-:W0:Y:S01]  /*10880*/  SHFL.IDX PT, R4, R4, 0x7, 0x181f ;  /* 0x00f81f0004047f89 */ /* 0x000e2200000e0000 */
[----:B------:R-:W-:Y:S01]  /*10890*/  ISETP.GE.AND P2, PT, R3, R5, PT ;  /* 0x000000050300720c */ /* 0x000fe20003f46270 */
[----:B------:R-:W-:-:S12]  /*108a0*/  @!P4 IMAD.MOV.U32 R3, RZ, RZ, R11 ;  /* 0x000000ffff03c224 */ /* 0x000fd800078e000b */
[----:B------:R-:W-:Y:S02]  /*108b0*/  @!P2 LEA R6, P1, R20, R6, 0x1 ;  /* 0x000000061406a211 */ /* 0x000fe400078208ff */
[----:B------:R-:W-:-:S03]  /*108c0*/  @P2 LOP3.LUT R23, R23, 0x40, RZ, 0xfc, !PT ;  /* 0x0000004017172812 */ /* 0x000fc600078efcff */
[----:B--2---:R-:W-:Y:S02]  /*108d0*/  @!P2 IMAD.X R9, RZ, RZ, R2, P1 ;  /* 0x000000ffff09a224 */ /* 0x004fe400008e0602 */
[----:B------:R-:W-:-:S05]  /*108e0*/  @!P4 IMAD.MOV.U32 R2, RZ, RZ, R14 ;  /* 0x000000ffff02c224 */ /* 0x000fca00078e000e */
[----:B------:R2:W-:Y:S02]  /*108f0*/  @!P4 LDGSTS.E.BYPASS.LTC128B.128 [R26+0x1a400], desc[UR36][R2.64], !P0 ;  /* 0x1a400000021acfae */ /* 0x0005e4000c101d64 */
[----:B--2---:R-:W-:Y:S01]  /*10900*/  @!P3 IMAD.MOV.U32 R2, RZ, RZ, R8 ;  /* 0x000000ffff02b224 */ /* 0x004fe200078e0008 */
[----:B------:R-:W-:-:S05]  /*10910*/  @!P3 MOV R3, R7 ;  /* 0x000000070003b202 */ /* 0x000fca0000000f00 */
[----:B------:R2:W-:Y:S02]  /*10920*/  @!P3 LDGSTS.E.BYPASS.LTC128B.128 [R26+0x1ac00], desc[UR36][R2.64], !P0 ;  /* 0x1ac00000021abfae */ /* 0x0005e4000c101d64 */
[----:B--2---:R-:W-:Y:S02]  /*10930*/  @!P2 IMAD.MOV.U32 R2, RZ, RZ, R6 ;  /* 0x000000ffff02a224 */ /* 0x004fe400078e0006 */
[----:B------:R-:W-:-:S05]  /*10940*/  @!P2 IMAD.MOV.U32 R3, RZ, RZ, R9 ;  /* 0x000000ffff03a224 */ /* 0x000fca00078e0009 */
[----:B0-----:R2:W-:Y:S02]  /*10950*/  @!P2 LDGSTS.E.BYPASS.LTC128B.128 [R26+0x1b400], desc[UR36][R2.64], !P0 ;  /* 0x1b400000021aafae */ /* 0x0015e4000c101d64 */
.L_x_15022:
[----:B------:R-:W-:Y:S01]  /*10960*/  VIADD R17, R17, 0x70 ;  /* 0x0000007011117836 */ /* 0x000fe20000000000 */
[----:B------:R-:W-:-:S04]  /*10970*/  LOP3.LUT R23, R23, 0xffffbfff, RZ, 0xc0, !PT ;  /* 0xffffbfff17177812 */ /* 0x000fc800078ec0ff */
[----:B------:R-:W-:-:S13]  /*10980*/  ISETP.GE.AND P2, PT, R17, R5, PT ;  /* 0x000000051100720c */ /* 0x000fda0003f46270 */
[----:B--2---:R-:W-:Y:S02]  /*10990*/  @!P2 LEA R2, P1, R20, R0, 0x1 ;  /* 0x000000001402a211 */ /* 0x004fe400078208ff */
        /* <DEDUP_REMOVED lines=8> */
.L_x_14927:
        /* <DEDUP_REMOVED lines=28> */
.L_x_14929:
[----:B------:R-:W-:Y:S05]  /*10be0*/  BSYNC B6 ;  /* 0x0000000000067941 */ /* 0x000fea0003800000 */
.L_x_14928:
[----:B------:R-:W2:Y:S01]  /*10bf0*/  LDL.LU R21, [R1+0x8] ;  /* 0x0000080001157983 */ /* 0x000ea20000300800 */
[----:B0-----:R-:W0:Y:S01]  /*10c00*/  LDC R2, c[0x0][0x448] ;  /* 0x00011200ff027b82 */ /* 0x001e220000000800 */
[----:B------:R-:W-:Y:S02]  /*10c10*/  ULDC.64 UR4, c[0x0][0x398] ;  /* 0x0000e60000047ab9 */ /* 0x000fe40000000a00 */
[----:B------:R-:W3:Y:S04]  /*10c20*/  LDL.LU R20, [R1+0x10] ;  /* 0x0000100001147983 */ /* 0x000ee80000300800 */
[----:B------:R-:W4:Y:S01]  /*10c30*/  LDL.LU R17, [R1] ;  /* 0x0000000001117983 */ /* 0x000f220000300800 */
        /* <DEDUP_REMOVED lines=23> */
[----:B------:R-:W-:-:S05]  /*10db0*/  IMAD R4, R17, UR5, R4 ;  /* 0x0000000511047c24 */ /* 0x000fca000f8e0204 */
[----:B------:R-:W-:Y:S01]  /*10dc0*/  IADD3 R3, R3, R4, RZ ;  /* 0x0000000403037210 */ /* 0x000fe20007ffe0ff */
        /* <DEDUP_REMOVED lines=31> */
[----:B------:R-:W2:Y:S10]  /*10fc0*/  SHFL.IDX PT, R2, R4, RZ, 0x181f ;  /* 0x00181fff04027589 */ /* 0x000eb400000e0000 */
[----:B0-----:R-:W-:-:S02]  /*10fd0*/  @!P6 LEA R5, P0, R8, R14, 0x1 ;  /* 0x0000000e0805e211 */ /* 0x001fc400078008ff */
[----:B------:R-:W0:Y:S02]  /*10fe0*/  SHFL.IDX PT, R14, R0, 0x1, 0x181f ;  /* 0x00381f00000e7f89 */ /* 0x000e2400000e0000 */
[----:B--2---:R-:W-:Y:S01]  /*10ff0*/  @!P6 IADD3.X R3, RZ, R2, RZ, P0, !PT ;  /* 0x00000002ff03e210 */ /* 0x004fe200007fe4ff */
[----:B------:R-:W-:Y:S02]  /*11000*/  @!P6 IMAD.MOV.U32 R2, RZ, RZ, R5 ;  /* 0x000000ffff02e224 */ /* 0x000fe400078e0005 */
[----:B------:R-:W2:Y:S04]  /*11010*/  SHFL.IDX PT, R5, R4, 0x1, 0x181f ;  /* 0x00381f0004057f89 */ /* 0x000ea800000e0000 */
[----:B------:R-:W-:Y:S04]  /*11020*/  @!P6 LDGSTS.E.BYPASS.LTC128B.128 [R26+0x22400], desc[UR36][R2.64], !P4 ;  /* 0x22400000021aefae */ /* 0x000fe8000e101d64 */
[----:B------:R-:W-:Y:S04]  /*11030*/  @!P6 LDGSTS.E.BYPASS.LTC128B.128 [R26+0x26400], desc[UR36][R2.64+0x80], !P3 ;  /* 0x26400080021aefae */ /* 0x000fe8000d901d64 */
[----:B------:R-:W-:Y:S04]  /*11040*/  @!P6 LDGSTS.E.BYPASS.LTC128B.128 [R26+0x2a400], desc[UR36][R2.64+0x100], !P2 ;  /* 0x2a400100021aefae */ /* 0x000fe8000d101d64 */
[----:B------:R3:W-:Y:S01]  /*11050*/  @!P6 LDGSTS.E.BYPASS.LTC128B.128 [R26+0x2e400], desc[UR36][R2.64+0x180], !P1 ;  /* 0x2e400180021aefae */ /* 0x0007e2000c901d64 */
[----:B------:R-:W-:-:S02]  /*11060*/  LOP3.LUT P6, RZ, R23, 0x80, RZ, 0xc0, !PT ;  /* 0x0000008017ff7812 */ /* 0x000fc400078cc0ff */
[----:B0-----:R-:W-:Y:S02]  /*11070*/  @!P5 LEA R6, P0, R8, R14, 0x1 ;  /* 0x0000000e0806d211 */ /* 0x001fe400078008ff */
[----:B------:R-:W-:Y:S01]  /*11080*/  LOP3.LUT R23, R23, 0xfff7ffff, RZ, 0xc0, !PT ;  /* 0xfff7ffff17177812 */ /* 0x000fe200078ec0ff */
[----:B------:R-:W0:Y:S02]  /*11090*/  SHFL.IDX PT, R14, R0, 0x2, 0x181f ;  /* 0x00581f00000e7f89 */ /* 0x000e2400000e0000 */
[----:B--2---:R-:W-:Y:S02]  /*110a0*/  @!P5 IMAD.X R7, RZ, RZ, R5, P0 ;  /* 0x000000ffff07d224 */ /* 0x004fe400000e0605 */
[----:B------:R-:W2:Y:S01]  /*110b0*/  SHFL.IDX PT, R5, R4, 0x2, 0x181f ;  /* 0x00581f0004057f89 */ /* 0x000ea200000e0000 */
[----:B---3--:R-:W-:Y:S02]  /*110c0*/  @!P5 IMAD.MOV.U32 R2, RZ, RZ, R6 ;  /* 0x000000ffff02d224 */ /* 0x008fe400078e0006 */
[----:B------:R-:W-:Y:S01]  /*110d0*/  @!P5 IMAD.MOV.U32 R3, RZ, RZ, R7 ;  /* 0x000000ffff03d224 */ /* 0x000fe200078e0007 */
[----:B------:R-:W-:-:S04]  /*110e0*/  @P6 LOP3.LUT R23, R23, 0x80000, RZ, 0xfc, !PT ;  /* 0x0008000017176812 */ /* 0x000fc800078efcff */
[----:B------:R-:W-:Y:S01]  /*110f0*/  @!P5 LDGSTS.E.BYPASS.LTC128B.128 [R26+0x22c00], desc[UR36][R2.64], !P4 ;  /* 0x22c00000021adfae */ /* 0x000fe2000e101d64 */
[----:B------:R-:W-:-:S03]  /*11100*/  LOP3.LUT P6, RZ, R23, 0x200, RZ, 0xc0, !PT ;  /* 0x0000020017ff7812 */ /* 0x000fc600078cc0ff */
[----:B------:R-:W-:Y:S04]  /*11110*/  @!P5 LDGSTS.E.BYPASS.LTC128B.128 [R26+0x26c00], desc[UR36][R2.64+0x80], !P3 ;  /* 0x26c00080021adfae */ /* 0x000fe8000d901d64 */
[----:B------:R-:W-:Y:S04]  /*11120*/  @!P5 LDGSTS.E.BYPASS.LTC128B.128 [R26+0x2ac00], desc[UR36][R2.64+0x100], !P2 ;  /* 0x2ac00100021adfae */ /* 0x000fe8000d101d64 */
[----:B------:R3:W-:Y:S01]  /*11130*/  @!P5 LDGSTS.E.BYPASS.LTC128B.128 [R26+0x2ec00], desc[UR36][R2.64+0x180], !P1 ;  /* 0x2ec00180021adfae */ /* 0x0007e2000c901d64 */
[C---:B------:R-:W-:Y:S02]  /*11140*/  LOP3.LUT P5, RZ, R23.reuse, 0x40, RZ, 0xc0, !PT ;  /* 0x0000004017ff7812 */ /* 0x040fe400078ac0ff */
[----:B------:R-:W-:-:S11]  /*11150*/  LOP3.LUT R23, R23, 0xfffbffff, RZ, 0xc0, !PT ;  /* 0xfffbffff17177812 */ /* 0x000fd600078ec0ff */
[----:B------:R-:W-:-:S04]  /*11160*/  @P5 LOP3.LUT R23, R23, 0x40000, RZ, 0xfc, !PT ;  /* 0x0004000017175812 */ /* 0x000fc800078efcff */
[C---:B------:R-:W-:Y:S02]  /*11170*/  LOP3.LUT P5, RZ, R23.reuse, 0x100, RZ, 0xc0, !PT ;  /* 0x0000010017ff7812 */ /* 0x040fe400078ac0ff */
[----:B------:R-:W-:-:S11]  /*11180*/  LOP3.LUT R23, R23, 0xffefffff, RZ, 0xc0, !PT ;  /* 0xffefffff17177812 */ /* 0x000fd600078ec0ff */
[----:B------:R-:W-:-:S04]  /*11190*/  @P5 LOP3.LUT R23, R23, 0x100000, RZ, 0xfc, !PT ;  /* 0x0010000017175812 */ /* 0x000fc800078efcff */
[----:B------:R-:W-:-:S13]  /*111a0*/  LOP3.LUT P5, RZ, R23, 0x800, RZ, 0xc0, !PT ;  /* 0x0000080017ff7812 */ /* 0x000fda00078ac0ff */
[----:B0-----:R-:W-:Y:S02]  /*111b0*/  @!P5 LEA R6, P0, R8, R14, 0x1 ;  /* 0x0000000e0806d211 */ /* 0x001fe400078008ff */
[----:B------:R-:W0:Y:S02]  /*111c0*/  SHFL.IDX PT, R14, R0, 0x3, 0x181f ;  /* 0x00781f00000e7f89 */ /* 0x000e2400000e0000 */
[----:B---3--:R-:W-:Y:S01]  /*111d0*/  @!P5 MOV R2, R6 ;  /* 0x000000060002d202 */ /* 0x008fe20000000f00 */
[----:B--2---:R-:W-:Y:S02]  /*111e0*/  @!P5 IMAD.X R7, RZ, RZ, R5, P0 ;  /* 0x000000ffff07d224 */ /* 0x004fe400000e0605 */
[----:B------:R-:W2:Y:S02]  /*111f0*/  SHFL.IDX PT, R5, R4, 0x3, 0x181f ;  /* 0x00781f0004057f89 */ /* 0x000ea400000e0000 */
[----:B------:R-:W-:-:S05]  /*11200*/  @!P5 IMAD.MOV.U32 R3, RZ, RZ, R7 ;  /* 0x000000ffff03d224 */ /* 0x000fca00078e0007 */
[----:B------:R-:W-:Y:S04]  /*11210*/  @!P5 LDGSTS.E.BYPASS.LTC128B.128 [R26+0x23400], desc[UR36][R2.64], !P4 ;  /* 0x23400000021adfae */ /* 0x000fe8000e101d64 */
[----:B------:R-:W-:Y:S04]  /*11220*/  @!P5 LDGSTS.E.BYPASS.LTC128B.128 [R26+0x27400], desc[UR36][R2.64+0x80], !P3 ;  /* 0x27400080021adfae */ /* 0x000fe8000d901d64 */
[----:B------:R-:W-:Y:S01]  /*11230*/  @!P5 LDGSTS.E.BYPASS.LTC128B.128 [R26+0x2b400], desc[UR36][R2.64+0x100], !P2 ;  /* 0x2b400100021adfae */ /* 0x000fe2000d101d64 */
[----:B0-----:R-:W-:-:S03]  /*11240*/  @!P6 LEA R6, P0, R8, R14, 0x1 ;  /* 0x0000000e0806e211 */ /* 0x001fc600078008ff */
[----:B------:R0:W-:Y:S01]  /*11250*/  @!P5 LDGSTS.E.BYPASS.LTC128B.128 [R26+0x2f400], desc[UR36][R2.64+0x180], !P1 ;  /* 0x2f400180021adfae */ /* 0x0001e2000c901d64 */
[----:B------:R-:W-:-:S03]  /*11260*/  LOP3.LUT P5, RZ, R23, 0x100000, RZ, 0xc0, !PT ;  /* 0x0010000017ff7812 */ /* 0x000fc600078ac0ff */
[----:B------:R-:W3:Y:S01]  /*11270*/  SHFL.IDX PT, R14, R0, 0x4, 0x181f ;  /* 0x00981f00000e7f89 */ /* 0x000ee200000e0000 */
[----:B--2---:R-:W-:-:S03]  /*11280*/  @!P6 IMAD.X R7, RZ, RZ, R5, P0 ;  /* 0x000000ffff07e224 */ /* 0x004fc600000e0605 */
[----:B------:R-:W2:Y:S01]  /*11290*/  SHFL.IDX PT, R5, R4, 0x4, 0x181f ;  /* 0x00981f0004057f89 */ /* 0x000ea200000e0000 */
[----:B0-----:R-:W-:Y:S02]  /*112a0*/  @!P6 IMAD.MOV.U32 R2, RZ, RZ, R6 ;  /* 0x000000ffff02e224 */ /* 0x001fe400078e0006 */
[----:B------:R-:W-:-:S05]  /*112b0*/  @!P6 IMAD.MOV.U32 R3, RZ, RZ, R7 ;  /* 0x000000ffff03e224 */ /* 0x000fca00078e0007 */
[----:B------:R-:W-:Y:S04]  /*112c0*/  @!P6 LDGSTS.E.BYPASS.LTC128B.128 [R26+0x23c00], desc[UR36][R2.64], !P4 ;  /* 0x23c00000021aefae */ /* 0x000fe8000e101d64 */
[----:B------:R-:W-:Y:S04]  /*112d0*/  @!P6 LDGSTS.E.BYPASS.LTC128B.128 [R26+0x27c00], desc[UR36][R2.64+0x80], !P3 ;  /* 0x27c00080021aefae */ /* 0x000fe8000d901d64 */
[----:B------:R-:W-:Y:S01]  /*112e0*/  @!P6 LDGSTS.E.BYPASS.LTC128B.128 [R26+0x2bc00], desc[UR36][R2.64+0x100], !P2 ;  /* 0x2bc00100021aefae */ /* 0x000fe2000d101d64 */
[----:B---3--:R-:W-:-:S03]  /*112f0*/  @!P5 LEA R6, P0, R8, R14, 0x1 ;  /* 0x0000000e0806d211 */ /* 0x008fc600078008ff */
[----:B------:R-:W0:Y:S02]  /*11300*/  SHFL.IDX PT, R14, R0, 0x5, 0x181f ;  /* 0x00b81f00000e7f89 */ /* 0x000e2400000e0000 */
[----:B--2---:R-:W-:Y:S02]  /*11310*/  @!P5 IMAD.X R7, RZ, RZ, R5, P0 ;  /* 0x000000ffff07d224 */ /* 0x004fe400000e0605 */
[----:B------:R-:W2:Y:S04]  /*11320*/  SHFL.IDX PT, R5, R4, 0x5, 0x181f ;  /* 0x00b81f0004057f89 */ /* 0x000ea800000e0000 */
[----:B------:R3:W-:Y:S01]  /*11330*/  @!P6 LDGSTS.E.BYPASS.LTC128B.128 [R26+0x2fc00], desc[UR36][R2.64+0x180], !P1 ;  /* 0x2fc00180021aefae */ /* 0x0007e2000c901d64 */
[----:B------:R-:W-:Y:S02]  /*11340*/  LOP3.LUT P6, RZ, R23, 0x80000, RZ, 0xc0, !PT ;  /* 0x0008000017ff7812 */ /* 0x000fe400078cc0ff */
[----:B---3--:R-:W-:Y:S01]  /*11350*/  @!P5 MOV R2, R6 ;  /* 0x000000060002d202 */ /* 0x008fe20000000f00 */
[----:B------:R-:W-:-:S10]  /*11360*/  @!P5 IMAD.MOV.U32 R3, RZ, RZ, R7 ;  /* 0x000000ffff03d224 */ /* 0x000fd400078e0007 */
[----:B0-----:R-:W-:Y:S02]  /*11370*/  @!P6 LEA R6, P0, R8, R14, 0x1 ;  /* 0x0000000e0806e211 */ /* 0x001fe400078008ff */
[----:B------:R-:W0:Y:S03]  /*11380*/  SHFL.IDX PT, R14, R0, 0x6, 0x181f ;  /* 0x00d81f00000e7f89 */ /* 0x000e2600000e0000 */
[----:B--2---:R-:W-:Y:S01]  /*11390*/  @!P6 IMAD.X R7, RZ, RZ, R5, P0 ;  /* 0x000000ffff07e224 */ /* 0x004fe200000e0605 */
[----:B------:R-:W-:Y:S04]  /*113a0*/  @!P5 LDGSTS.E.BYPASS.LTC128B.128 [R26+0x24400], desc[UR36][R2.64], !P4 ;  /* 0x24400000021adfae */ /* 0x000fe8000e101d64 */
[----:B------:R-:W2:Y:S04]  /*113b0*/  SHFL.IDX PT, R5, R4, 0x6, 0x181f ;  /* 0x00d81f0004057f89 */ /* 0x000ea800000e0000 */
[----:B------:R-:W-:Y:S04]  /*113c0*/  @!P5 LDGSTS.E.BYPASS.LTC128B.128 [R26+0x28400], desc[UR36][R2.64+0x80], !P3 ;  /* 0x28400080021adfae */ /* 0x000fe8000d901d64 */
[----:B------:R-:W-:Y:S04]  /*113d0*/  @!P5 LDGSTS.E.BYPASS.LTC128B.128 [R26+0x2c400], desc[UR36][R2.64+0x100], !P2 ;  /* 0x2c400100021adfae */ /* 0x000fe8000d101d64 */
[----:B------:R3:W-:Y:S01]  /*113e0*/  @!P5 LDGSTS.E.BYPASS.LTC128B.128 [R26+0x30400], desc[UR36][R2.64+0x180], !P1 ;  /* 0x30400180021adfae */ /* 0x0007e2000c901d64 */
[----:B------:R-:W-:Y:S01]  /*113f0*/  LOP3.LUT P5, RZ, R23, 0x40000, RZ, 0xc0, !PT ;  /* 0x0004000017ff7812 */ /* 0x000fe200078ac0ff */
[----:B---3--:R-:W-:-:S02]  /*11400*/  @!P6 IMAD.MOV.U32 R2, RZ, RZ, R6 ;  /* 0x000000ffff02e224 */ /* 0x008fc400078e0006 */
[----:B------:R-:W-:-:S10]  /*11410*/  @!P6 IMAD.MOV.U32 R3, RZ, RZ, R7 ;  /* 0x000000ffff03e224 */ /* 0x000fd400078e0007 */
[----:B0-----:R-:W-:Y:S02]  /*11420*/  @!P5 LEA R6, P0, R8, R14, 0x1 ;  /* 0x0000000e0806d211 */ /* 0x001fe400078008ff */
[----:B------:R0:W3:Y:S03]  /*11430*/  SHFL.IDX PT, R14, R0, 0x7, 0x181f ;  /* 0x00f81f00000e7f89 */ /* 0x0000e600000e0000 */
[----:B--2---:R-:W-:Y:S01]  /*11440*/  @!P5 IMAD.X R7, RZ, RZ, R5, P0 ;  /* 0x000000ffff07d224 */ /* 0x004fe200000e0605 */
[----:B------:R-:W-:Y:S04]  /*11450*/  @!P6 LDGSTS.E.BYPASS.LTC128B.128 [R26+0x24c00], desc[UR36][R2.64], !P4 ;  /* 0x24c00000021aefae */ /* 0x000fe8000e101d64 */
[----:B------:R-:W-:Y:S04]  /*11460*/  @!P6 LDGSTS.E.BYPASS.LTC128B.128 [R26+0x28c00], desc[UR36][R2.64+0x80], !P3 ;  /* 0x28c00080021aefae */ /* 0x000fe8000d901d64 */
[----:B------:R-:W-:Y:S04]  /*11470*/  @!P6 LDGSTS.E.BYPASS.LTC128B.128 [R26+0x2cc00], desc[UR36][R2.64+0x100], !P2 ;  /* 0x2cc00100021aefae */ /* 0x000fe8000d101d64 */
[----:B------:R2:W-:Y:S04]  /*11480*/  @!P6 LDGSTS.E.BYPASS.LTC128B.128 [R26+0x30c00], desc[UR36][R2.64+0x180], !P1 ;  /* 0x30c00180021aefae */ /* 0x0005e8000c901d64 */
[----:B------:R0:W4:Y:S01]  /*11490*/  SHFL.IDX PT, R5, R4, 0x7, 0x181f ;  /* 0x00f81f0004057f89 */ /* 0x00012200000e0000 */
[----:B--2---:R-:W-:Y:S01]  /*114a0*/  @!P5 MOV R2, R6 ;  /* 0x000000060002d202 */ /* 0x004fe20000000f00 */
[----:B------:R-:W-:-:S05]  /*114b0*/  @!P5 IMAD.MOV.U32 R3, RZ, RZ, R7 ;  /* 0x000000ffff03d224 */ /* 0x000fca00078e0007 */
[----:B------:R0:W-:Y:S04]  /*114c0*/  @!P5 LDGSTS.E.BYPASS.LTC128B.128 [R26+0x25400], desc[UR36][R2.64], !P4 ;  /* 0x25400000021adfae */ /* 0x0001e8000e101d64 */
[----:B------:R0:W-:Y:S04]  /*114d0*/  @!P5 LDGSTS.E.BYPASS.LTC128B.128 [R26+0x29400], desc[UR36][R2.64+0x80], !P3 ;  /* 0x29400080021adfae */ /* 0x0001e8000d901d64 */
[----:B------:R0:W-:Y:S04]  /*114e0*/  @!P5 LDGSTS.E.BYPASS.LTC128B.128 [R26+0x2d400], desc[UR36][R2.64+0x100], !P2 ;  /* 0x2d400100021adfae */ /* 0x0001e8000d101d64 */
[----:B---34-:R0:W-:Y:S02]  /*114f0*/  @!P5 LDGSTS.E.BYPASS.LTC128B.128 [R26+0x31400], desc[UR36][R2.64+0x180], !P1 ;  /* 0x31400180021adfae */ /* 0x0181e4000c901d64 */
.L_x_15040:
[----:B------:R-:W-:Y:S01]  /*11500*/  LOP3.LUT P0, RZ, R23, 0x4000, RZ, 0xc0, !PT ;  /* 0x0000400017ff7812 */ /* 0x000fe2000780c0ff */
[----:B------:R-:W-:-:S12]  /*11510*/  BSSY B0, `(.L_x_14931) ;  /* 0x000000b000007945 */ /* 0x000fd80003800000 */
        /* <DEDUP_REMOVED lines=8> */
[----:B------:R2:W-:Y:S04]  /*115a0*/  LDGSTS.E.BYPASS.LTC128B.128 [R26+0x2dc00], desc[UR36][R2.64+0x100], !P2 ;  /* 0x2dc00100021a7fae */ /* 0x0005e8000d101d64 */
[----:B------:R2:W-:Y:S02]  /*115b0*/  LDGSTS.E.BYPASS.LTC128B.128 [R26+0x31c00], desc[UR36][R2.64+0x180], !P1 ;  /* 0x31c00180021a7fae */ /* 0x0005e4000c901d64 */
.L_x_14932:
[----:B------:R-:W-:Y:S05]  /*115c0*/  BSYNC B0 ;  /* 0x0000000000007941 */ /* 0x000fea0003800000 */
.L_x_14931:
[----:B------:R-:W-:Y:S01]  /*115d0*/  NOP ;  /* 0x0000000000007918 */ /* 0x000fe20000000000 */
[----:B------:R-:W-:-:S13]  /*115e0*/  PLOP3.LUT P0, PT, PT, PT, PT, 0x80, 0x0 ;  /* 0x000000000000781c */ /* 0x000fda0003f0f070 */
.L_x_14933:
        /* <DEDUP_REMOVED lines=18> */
.L_x_15041:
[----:B------:R-:W-:Y:S05]  /*11710*/  BSYNC B0 ;  /* 0x0000000000007941 */ /* 0x000fea0003800000 */
.L_x_14934:
[----:B------:R-:W-:-:S13]  /*11720*/  LOP3.LUT P0, RZ, R23, 0x400, RZ, 0xc0, !PT ;  /* 0x0000040017ff7812 */ /* 0x000fda000780c0ff */
[----:B------:R-:W-:Y:S05]  /*11730*/  @!P0 BRA `(.L_x_14936) ;  /* 0x0000000000048947 */ /* 0x000fea0003800000 */
[----:B------:R-:W-:Y:S01]  /*11740*/  BPT.TRAP 0x1 ;  /* 0x000000040000795c */ /* 0x000fe20000300000 */
.L_x_14936:
[----:B------:R-:W-:Y:S01]  /*11750*/  SHF.L.U32 R0, R27, 0x1f, RZ ;  /* 0x0000001f1b007819 */ /* 0x000fe200000006ff */
[----:B------:R-:W-:Y:S03]  /*11760*/  BSSY B0, `(.L_x_14937) ;  /* 0x0000003000007945 */ /* 0x000fe60003800000 */
[----:B------:R-:W2:Y:S02]  /*11770*/  SYNCS.PHASECHK.TRANS64.TRYWAIT P0, [R25+URZ+0x32460], R0 ;  /* 0x03246000190075a7 */ /* 0x000ea4000800017f */
[----:B--2---:R-:W-:Y:S05]  /*11780*/  @!P0 BRA `(.L_x_14938) ;  /* 0x0000004800688947 */ /* 0x004fea0003800000 */
.L_x_15042:
[----:B------:R-:W-:Y:S05]  /*11790*/  BSYNC B0 ;  /* 0x0000000000007941 */ /* 0x000fea0003800000 */
.L_x_14937:
        /* <DEDUP_REMOVED lines=12> */
[----:B------:R-:W-:Y:S01]  /*11860*/  ULDC.64 UR4, c[0x0][0x338] ;  /* 0x0000ce0000047ab9 */ /* 0x000fe20000000a00 */
[----:B------:R-:W-:Y:S02]  /*11870*/  SEL R0, RZ, 0x2, P3 ;  /* 0x00000002ff007807 */ /* 0x000fe40001800000 */
[----:B------:R-:W-:Y:S02]  /*11880*/  IMAD.IADD R3, R3, 0x1, R5 ;  /* 0x0000000103037824 */ /* 0x000fe400078e0205 */
[----:B---3--:R-:W-:Y:S02]  /*11890*/  IMAD R5, R6, UR4, RZ ;  /* 0x0000000406057c24 */ /* 0x008fe4000f8e02ff */
        /* <DEDUP_REMOVED lines=18> */
[----:B------:R-:W-:Y:S02]  /*119c0*/  LEA R4, R4, R22, 0x1 ;  /* 0x0000001604047211 */ /* 0x000fe400078e08ff */
        /* <DEDUP_REMOVED lines=68> */
.L_x_15056:
        /* <DEDUP_REMOVED lines=15> */
.L_x_14940:
        /* <DEDUP_REMOVED lines=10> */
.L_x_14941:
[----:B0-----:R-:W2:Y:S01]  /*11fa0*/  LDL R2, [R1+0xc] ;  /* 0x00000c0001027983 */ /* 0x001ea20000100800 */
[----:B------:R0:W-:Y:S01]  /*11fb0*/  SYNCS.ARRIVE.TRANS64.A1T0 RZ, [R25+URZ+0x32450], RZ ;  /* 0x032450ff19ff79a7 */ /* 0x0001e2000810003f */
[----:B------:R-:W-:Y:S01]  /*11fc0*/  BSSY B0, `(.L_x_14942) ;  /* 0x00000dc000007945 */ /* 0x000fe20003800000 */
[----:B--2---:R-:W-:-:S13]  /*11fd0*/  ISETP.GE.AND P0, PT, R2, 0x2, PT ;  /* 0x000000020200780c */ /* 0x004fda0003f06270 */
[----:B0-----:R-:W-:Y:S05]  /*11fe0*/  @!P0 BRA `(.L_x_14943) ;  /* 0x0000000c00648947 */ /* 0x001fea0003800000 */
[----:B------:R-:W-:-:S07]  /*11ff0*/  IADD3 R21, R2, -0x2, RZ ;  /* 0xfffffffe02157810 */ /* 0x000fce0007ffe0ff */
.L_x_14956:
[----:B0-----:R-:W0:Y:S01]  /*12000*/  S2R R2, SR_TID.X ;  /* 0x0000000000027919 */ /* 0x001e220000002100 */
[----:B------:R-:W-:Y:S01]  /*12010*/  IMAD R8, R21, 0x60, R32 ;  /* 0x0000006015087824 */ /* 0x000fe200078e0220 */
[----:B------:R-:W-:Y:S02]  /*12020*/  IADD3 R24, R24, 0x1, RZ ;  /* 0x0000000118187810 */ /* 0x000fe40007ffe0ff */
[----:B------:R-:W-:Y:S02]  /*12030*/  LOP3.LUT P1, RZ, R23, 0x400, RZ, 0xc0, !PT ;  /* 0x0000040017ff7812 */ /* 0x000fe4000782c0ff */
        /* <DEDUP_REMOVED lines=35> */
[----:B------:R-:W-:Y:S01]  /*12270*/  ISETP.GT.AND P2, PT, R2, RZ, PT ;  /* 0x000000ff0200720c */ /* 0x000fe20003f44270 */
[----:B0-----:R-:W-:-:S12]  /*12280*/  @!P1 BRA `(.L_x_14944) ;  /* 0x0000000000049947 */ /* 0x001fd80003800000 */
[----:B------:R-:W-:Y:S01]  /*12290*/  BPT.TRAP 0x1 ;  /* 0x000000040000795c */ /* 0x000fe20000300000 */
.L_x_14944:
[----:B------:R-:W-:Y:S01]  /*122a0*/  IMAD R10, R24, 0x8, R22 ;  /* 0x00000008180a7824 */ /* 0x000fe200078e0216 */
[----:B------:R-:W-:Y:S01]  /*122b0*/  SHF.L.U32 R20, R27, 0x1f, RZ ;  /* 0x0000001f1b147819 */ /* 0x000fe200000006ff */
[----:B------:R-:W-:Y:S01]  /*122c0*/  BSSY B1, `(.L_x_14945) ;  /* 0x0000004000017945 */ /* 0x000fe20003800000 */
[----:B------:R-:W-:Y:S02]  /*122d0*/  SHF.R.S32.HI R9, RZ, 0x1f, R5 ;  /* 0x0000001fff097819 */ /* 0x000fe40000011405 */
[----:B------:R-:W0:Y:S02]  /*122e0*/  SYNCS.PHASECHK.TRANS64.TRYWAIT P0, [R10+URZ+0x32440], R20 ;  /* 0x032440140a0075a7 */ /* 0x000e24000800017f */
[----:B0-----:R-:W-:Y:S05]  /*122f0*/  @!P0 BRA `(.L_x_14946) ;  /* 0x0000004400e08947 */ /* 0x001fea0003800000 */
.L_x_15057:
[----:B------:R-:W-:Y:S05]  /*12300*/  BSYNC B1 ;  /* 0x0000000000017941 */ /* 0x000fea0003800000 */
.L_x_14945:
        /* <DEDUP_REMOVED lines=37> */
[----:B--2---:R-:W-:-:S04]  /*12560*/  IADD3 R2, P0, R2, R0, RZ ;  /* 0x0000000002027210 */ /* 0x004fc80007f1e0ff */
[----:B---3--:R-:W-:-:S05]  /*12570*/  IADD3.X R3, RZ, R3, RZ, P0, !PT ;  /* 0x00000003ff037210 */ /* 0x008fca00007fe4ff */
        /* <DEDUP_REMOVED lines=12> */
.L_x_15071:
        /* <DEDUP_REMOVED lines=8> */
.L_x_14948:
        /* <DEDUP_REMOVED lines=10> */
.L_x_14949:
[----:B------:R3:W-:Y:S01]  /*12760*/  SYNCS.ARRIVE.TRANS64.A1T0 RZ, [R10+URZ+0x32430], RZ ;  /* 0x032430ff0aff79a7 */ /* 0x0007e2000810003f */
[----:B------:R-:W-:Y:S05]  /*12770*/  @!P3 BRA `(.L_x_14950) ;  /* 0x000000000004b947 */ /* 0x000fea0003800000 */
[----:B------:R-:W-:Y:S01]  /*12780*/  BPT.TRAP 0x1 ;  /* 0x000000040000795c */ /* 0x000fe20000300000 */
.L_x_14950:
[----:B------:R-:W4:Y:S01]  /*12790*/  SYNCS.PHASECHK.TRANS64.TRYWAIT P0, [R10+URZ+0x32460], R20 ;  /* 0x032460140a0075a7 */ /* 0x000f22000800017f */
[----:B------:R-:W-:Y:S04]  /*127a0*/  BSSY B1, `(.L_x_14951) ;  /* 0x0000002000017945 */ /* 0x000fe80003800000 */
[----:B----4-:R-:W-:Y:S05]  /*127b0*/  @!P0 BRA `(.L_x_14952) ;  /* 0x0000004800648947 */ /* 0x010fea0003800000 */
.L_x_15072:
[----:B------:R-:W-:Y:S05]  /*127c0*/  BSYNC B1 ;  /* 0x0000000000017941 */ /* 0x000fea0003800000 */
.L_x_14951:
[----:B------:R-:W-:Y:S01]  /*127d0*/  ULDC.64 UR4, c[0x0][0x328] ;  /* 0x0000ca0000047ab9 */ /* 0x000fe20000000a00 */
[----:B------:R-:W-:Y:S01]  /*127e0*/  LOP3.LUT P5, RZ, R23, 0x1, RZ, 0xc0, !PT ;  /* 0x0000000117ff7812 */ /* 0x000fe200078ac0ff */
[----:B--2---:R-:W-:Y:S01]  /*127f0*/  IMAD R2, R9, UR4, RZ ;  /* 0x0000000409027c24 */ /* 0x004fe2000f8e02ff */
[C---:B------:R-:W-:Y:S01]  /*12800*/  LOP3.LUT P4, RZ, R23.reuse, 0x10, RZ, 0xc0, !PT ;  /* 0x0000001017ff7812 */ /* 0x040fe2000788c0ff */
[----:B0---4-:R-:W-:Y:S01]  /*12810*/  IMAD R20, R24, 0x6000, R30 ;  /* 0x0000600018147824 */ /* 0x011fe200078e021e */
        /* <DEDUP_REMOVED lines=15> */
[----:B-1----:R-:W-:Y:S02]  /*12910*/  IADD3 R25, R5, R3, RZ ;  /* 0x0000000305197210 */ /* 0x002fe40007ffe0ff */
        /* <DEDUP_REMOVED lines=22> */
[----:B-1----:R-:W-:Y:S04]  /*12a80*/  SHFL.IDX PT, R3, R25, 0x4, 0x181f ;  /* 0x00981f0019037f89 */ /* 0x002fe800000e0000 */
        /* <DEDUP_REMOVED lines=15> */
[----:B------:R1:W-:Y:S01]  /*12b80*/  LDGSTS.E.BYPASS.LTC128B.128 [R20+0x4c00], desc[UR36][R4.64+0x80], !P4 ;  /* 0x04c0008004147fae */ /* 0x0003e2000e101d64 */
[----:B------:R-:W-:-:S03]  /*12b90*/  IADD3.X R3, RZ, R3, RZ, P0, !PT ;  /* 0x00000003ff037210 */ /* 0x000fc600007fe4ff */
[----:B------:R1:W-:Y:S04]  /*12ba0*/  LDGSTS.E.BYPASS.LTC128B.128 [R20+0x7c00], desc[UR36][R4.64+0x100], !P3 ;  /* 0x07c0010004147fae */ /* 0x0003e8000d901d64 */
[----:B------:R1:W-:Y:S04]  /*12bb0*/  LDGSTS.E.BYPASS.LTC128B.128 [R20+0xac00], desc[UR36][R4.64+0x180], !P1 ;  /* 0x0ac0018004147fae */ /* 0x0003e8000c901d64 */
[----:B------:R1:W-:Y:S04]  /*12bc0*/  LDGSTS.E.BYPASS.LTC128B.128 [R20+0x2400], desc[UR36][R2.64], !P5 ;  /* 0x0240000002147fae */ /* 0x0003e8000e901d64 */
[----:B------:R1:W-:Y:S04]  /*12bd0*/  LDGSTS.E.BYPASS.LTC128B.128 [R20+0x5400], desc[UR36][R2.64+0x80], !P4 ;  /* 0x0540008002147fae */ /* 0x0003e8000e101d64 */
[----:B------:R1:W-:Y:S04]  /*12be0*/  LDGSTS.E.BYPASS.LTC128B.128 [R20+0x8400], desc[UR36][R2.64+0x100], !P3 ;  /* 0x0840010002147fae */ /* 0x0003e8000d901d64 */
[----:B------:R1:W-:Y:S04]  /*12bf0*/  LDGSTS.E.BYPASS.LTC128B.128 [R20+0xb400], desc[UR36][R2.64+0x180], !P1 ;  /* 0x0b40018002147fae */ /* 0x0003e8000c901d64 */
[----:B------:R1:W0:Y:S02]  /*12c00*/  SHFL.IDX PT, R14, R17, 0x5, 0x181f ;  /* 0x00b81f00110e7f89 */ /* 0x00022400000e0000 */
.L_x_15086:
        /* <DEDUP_REMOVED lines=11> */
.L_x_14954:
        /* <DEDUP_REMOVED lines=10> */
.L_x_14955:
[----:B------:R2:W-:Y:S01]  /*12d60*/  SYNCS.ARRIVE.TRANS64.A1T0 RZ, [R10+URZ+0x32450], RZ ;  /* 0x032450ff0aff79a7 */ /* 0x0005e2000810003f */
[----:B------:R-:W-:Y:S05]  /*12d70*/  @P2 BRA `(.L_x_14956) ;  /* 0xfffffff000a02947 */ /* 0x000fea000383ffff */
.L_x_14943:
[----:B------:R-:W-:Y:S05]  /*12d80*/  BSYNC B0 ;  /* 0x0000000000007941 */ /* 0x000fea0003800000 */
.L_x_14942:
        /* <DEDUP_REMOVED lines=20> */
.L_x_14958:
[----:B------:R-:W-:Y:S05]  /*12ed0*/  BSYNC B0 ;  /* 0x0000000000007941 */ /* 0x000fea0003800000 */
.L_x_14957:
[----:B------:R-:W-:Y:S02]  /*12ee0*/  SEL R24, R24, RZ, P0 ;  /* 0x000000ff18187207 */ /* 0x000fe40000000000 */
[----:B------:R-:W-:-:S07]  /*12ef0*/  LOP3.LUT R27, R27, R0, RZ, 0x3c, !PT ;  /* 0x000000001b1b7212 */ /* 0x000fce00078e3cff */
.L_x_14911:
[----:B------:R-:W-:Y:S05]  /*12f00*/  BSYNC B7 ;  /* 0x0000000000077941 */ /* 0x000fea0003800000 */
.L_x_14909:
        /* <DEDUP_REMOVED lines=8> */
[----:B------:R0:W4:Y:S01]  /*12f90*/  LDS.128 R16, [R22+0x324d0] ;  /* 0x0324d00016107984 */ /* 0x0001220000000c00 */
[----:B------:R-:W-:Y:S06]  /*12fa0*/  BAR.ARV 0x4, 0x180 ;  /* 0x0106000000007b1d */ /* 0x000fec0000002000 */
[----:B------:R-:W-:Y:S05]  /*12fb0*/  BRA `(.L_x_14960) ;  /* 0x0000000800cc7947 */ /* 0x000fea0003800000 */
.L_x_14959:
[----:B------:R-:W0:Y:S01]  /*12fc0*/  S2R R0, SR_TID.X ;  /* 0x0000000000007919 */ /* 0x000e220000002100 */
        /* <DEDUP_REMOVED lines=15> */
[----:B------:R-:W-:Y:S01]  /*130c0*/  ISETP.GE.U32.AND P5, PT, R8, 0x10, PT ;  /* 0x000000100800780c */ /* 0x000fe20003fa6070 */
[----:B------:R-:W-:Y:S01]  /*130d0*/  SHFL.IDX PT, R4, R16, 0x1, 0x1f ;  /* 0x00201f0010047f89 */ /* 0x000fe200000e0000 */
        /* <DEDUP_REMOVED lines=17> */
[----:B------:R0:W4:Y:S02]  /*131f0*/  SHFL.IDX PT, R14, R6, 0x1f, 0x1f ;  /* 0x03e01f00060e7f89 */ /* 0x00012400000e0000 */
.L_x_15096:
[----:B------:R-:W-:Y:S02]  /*13200*/  ULDC UR4, c[0x0][0xd38] ;  /* 0x00034e0000047ab9 */ /* 0x000fe40000000800 */
[----:B------:R-:W-:-:S05]  /*13210*/  MOV R7, UR4 ;  /* 0x0000000400077c02 */ /* 0x000fca0008000f00 */
[----:B----4-:R-:W-:-:S04]  /*13220*/  IMAD R14, R14, R7, RZ ;  /* 0x000000070e0e7224 */ /* 0x010fc800078e02ff */
[----:B------:R-:W-:-:S05]  /*13230*/  IMAD.IADD R9, R4, 0x1, R14 ;  /* 0x0000000104097824 */ /* 0x000fca00078e020e */
[----:B------:R-:W-:-:S13]  /*13240*/  ISETP.GT.AND P6, PT, R9, R0, PT ;  /* 0x000000000900720c */ /* 0x000fda0003fc4270 */
[----:B------:R-:W-:Y:S05]  /*13250*/  @P6 BRA `(.L_x_14962) ;  /* 0x00000000009c6947 */ /* 0x000fea0003800000 */
.L_x_14967:
[----:B------:R-:W4:Y:S01]  /*13260*/  LDC R2, c[0x0][0xd3c] ;  /* 0x00034f00ff027b82 */ /* 0x000f220000000800 */
[----:B------:R-:W-:-:S05]  /*13270*/  VIADD R19, R19, 0x1f ;  /* 0x0000001f13137836 */ /* 0x000fca0000000000 */
[----:B----4-:R-:W-:-:S13]  /*13280*/  ISETP.GE.AND P6, PT, R19, R2, PT ;  /* 0x000000021300720c */ /* 0x010fda0003fc6270 */
[----:B------:R-:W-:Y:S05]  /*13290*/  @P6 BRA `(.L_x_14963) ;  /* 0x0000000400d06947 */ /* 0x000fea0003800000 */
        /* <DEDUP_REMOVED lines=10> */
.L_x_14965:
[----:B------:R-:W-:Y:S05]  /*13340*/  BSYNC B0 ;  /* 0x0000000000007941 */ /* 0x000fea0003800000 */
.L_x_14964:
[----:B------:R-:W-:-:S03]  /*13350*/  UMOV UR4, 0xffffffff ;  /* 0xffffffff00047882 */ /* 0x000fc60000000000 */
[----:B------:R-:W-:Y:S05]  /*13360*/  BRA.DIV UR4, `(.L_x_14966) ;  /* 0x0000004a047c7947 */ /* 0x000fea000b800000 */
[----:B-----5:R-:W0:Y:S02]  /*13370*/  SHFL.UP PT, R14, R5, 0x1, RZ ;  /* 0x04200000050e7989 */ /* 0x020e2400000e00ff */
[----:B0-----:R-:W-:-:S05]  /*13380*/  SEL R14, R14, RZ, P1 ;  /* 0x000000ff0e0e7207 */ /* 0x001fca0000800000 */
[----:B------:R-:W-:-:S05]  /*13390*/  IMAD.IADD R13, R5, 0x1, R14 ;  /* 0x00000001050d7824 */ /* 0x000fca00078e020e */
[----:B------:R-:W4:Y:S02]  /*133a0*/  SHFL.UP PT, R14, R13, 0x2, RZ ;  /* 0x044000000d0e7989 */ /* 0x000f2400000e00ff */
[----:B----4-:R-:W-:-:S04]  /*133b0*/  SEL R2, R14, RZ, P2 ;  /* 0x000000ff0e027207 */ /* 0x010fc80001000000 */
        /* <DEDUP_REMOVED lines=11> */
.L_x_15104:
[----:B------:R-:W-:Y:S02]  /*13470*/  ULDC UR4, c[0x0][0xd38] ;  /* 0x00034e0000047ab9 */ /* 0x000fe40000000800 */
[----:B------:R-:W-:-:S04]  /*13480*/  IMAD.U32 R7, RZ, RZ, UR4 ;  /* 0x00000004ff077e24 */ /* 0x000fc8000f8e00ff */
[----:B----4-:R-:W-:-:S04]  /*13490*/  IMAD R14, R14, R7, RZ ;  /* 0x000000070e0e7224 */ /* 0x010fc800078e02ff */
[----:B------:R-:W-:-:S05]  /*134a0*/  IMAD.IADD R9, R14, 0x1, R9 ;  /* 0x000000010e097824 */ /* 0x000fca00078e0209 */
[----:B------:R-:W-:-:S13]  /*134b0*/  ISETP.GT.AND P6, PT, R9, R0, PT ;  /* 0x000000000900720c */ /* 0x000fda0003fc4270 */
[----:B------:R-:W-:Y:S05]  /*134c0*/  @!P6 BRA `(.L_x_14967) ;  /* 0xfffffffc0064e947 */ /* 0x000fea000383ffff */
.L_x_14962:
[----:B------:R-:W-:Y:S01]  /*134d0*/  IADD3 R16, -R14, R9, RZ ;  /* 0x000000090e107210 */ /* 0x000fe20007ffe1ff */
[----:B------:R-:W-:-:S04]  /*134e0*/  UMOV UR4, 0xffffffff ;  /* 0xffffffff00047882 */ /* 0x000fc80000000000 */
[----:B------:R-:W-:-:S05]  /*134f0*/  IMAD R3, R6, R7, R16 ;  /* 0x0000000706037224 */ /* 0x000fca00078e0210 */
[----:B------:R-:W-:Y:S01]  /*13500*/  ISETP.GT.AND P6, PT, R3, R0, PT ;  /* 0x000000000300720c */ /* 0x000fe20003fc4270 */
[----:B------:R-:W-:-:S12]  /*13510*/  BRA.DIV UR4, `(.L_x_14968) ;  /* 0x0000004a04cc7947 */ /* 0x000fd8000b800000 */
[----:B------:R-:W-:-:S04]  /*13520*/  VOTE.ANY R2, PT, !P6 ;  /* 0x0000000000027806 */ /* 0x000fc800070e0100 */
[----:B------:R-:W4:Y:S02]  /*13530*/  POPC R4, R2 ;  /* 0x0000000200047309 */ /* 0x000f240000000000 */
[----:B----4-:R4:W0:Y:S02]  /*13540*/  SHFL.IDX PT, R5, R5, R4, 0x1f ;  /* 0x00001f0405057589 */ /* 0x01082400000e0000 */
.L_x_15108:
[----:B------:R-:W-:Y:S01]  /*13550*/  ISETP.NE.AND P0, PT, R2, RZ, PT ;  /* 0x000000ff0200720c */ /* 0x000fe20003f05270 */
[----:B------:R-:W-:-:S12]  /*13560*/  IMAD.MOV.U32 R14, RZ, RZ, RZ ;  /* 0x000000ffff0e7224 */ /* 0x000fd800078e00ff */
[----:B------:R-:W-:Y:S05]  /*13570*/  @!P0 BRA `(.L_x_14969) ;  /* 0x0000000000108947 */ /* 0x000fea0003800000 */
[----:B------:R-:W-:Y:S01]  /*13580*/  UMOV UR4, 0xffffffff ;  /* 0xffffffff00047882 */ /* 0x000fe20000000000 */
[----:B------:R-:W-:Y:S02]  /*13590*/  VIADD R12, R4, 0xffffffff ;  /* 0xffffffff040c7836 */ /* 0x000fe40000000000 */
[----:B------:R-:W-:Y:S05]  /*135a0*/  BRA.DIV UR4, `(.L_x_14970) ;  /* 0x0000004a04f07947 */ /* 0x000fea000b800000 */
[----:B------:R0:W0:Y:S02]  /*135b0*/  SHFL.IDX PT, R14, R6, R12, 0x1f ;  /* 0x00001f0c060e7589 */ /* 0x00002400000e0000 */
.L_x_14969:
[----:B------:R-:W5:Y:S01]  /*135c0*/  LDC.64 R2, c[0x0][0xd90] ;  /* 0x00036400ff027b82 */ /* 0x000f620000000a00 */
[----:B------:R-:W-:-:S04]  /*135d0*/  IMAD.IADD R19, R4, 0x1, R19 ;  /* 0x0000000104137824 */ /* 0x000fc800078e0213 */
[----:B-----5:R-:W-:-:S05]  /*135e0*/  IMAD.WIDE R2, R19, 0x4, R2 ;  /* 0x0000000413027825 */ /* 0x020fca00078e0202 */
[----:B0-----:R0:W4:Y:S01]  /*135f0*/  LDG.E R6, desc[UR36][R2.64] ;  /* 0x0000002402067981 */ /* 0x001122000c1e1900 */
[----:B------:R-:W-:Y:S01]  /*13600*/  IMAD R16, R14, R7, R16 ;  /* 0x000000070e107224 */ /* 0x000fe200078e0210 */
[----:B0-----:R-:W-:Y:S01]  /*13610*/  MOV R2, RZ ;  /* 0x000000ff00027202 */ /* 0x001fe20000000f00 */
[----:B----4-:R-:W-:-:S05]  /*13620*/  IMAD R4, R5, R6, RZ ;  /* 0x0000000605047224 */ /* 0x010fca00078e02ff */
[----:B------:R-:W-:-:S04]  /*13630*/  IABS R8, R4 ;  /* 0x0000000400087213 */ /* 0x000fc80000000000 */
[----:B--23--:R-:W0:Y:S08]  /*13640*/  I2F.RP R10, R8 ;  /* 0x00000008000a7306 */ /* 0x00ce300000209400 */
        /* <DEDUP_REMOVED lines=19> */
[----:B------:R-:W-:-:S05]  /*13780*/  @P0 VIADD R2, R2, 0x1 ;  /* 0x0000000102020836 */ /* 0x000fca0000000000 */
[----:B------:R-:W-:Y:S02]  /*13790*/  @!P2 IADD3 R2, -R2, RZ, RZ ;  /* 0x000000ff0202a210 */ /* 0x000fe40007ffe1ff */
        /* <DEDUP_REMOVED lines=30> */
[----:B------:R-:W-:Y:S02]  /*13980*/  @!P1 LOP3.LUT R2, RZ, R6, RZ, 0x33, !PT ;  /* 0x00000006ff029212 */ /* 0x000fe400078e33ff */
[----:B------:R-:W-:-:S05]  /*13990*/  IADD3 R6, -R6, RZ, RZ ;  /* 0x000000ff06067210 */ /* 0x000fca0007ffe1ff */
[----:B------:R-:W-:Y:S01]  /*139a0*/  IMAD R18, R2, R6, R9 ;  /* 0x0000000602127224 */ /* 0x000fe200078e0209 */
[----:B------:R-:W-:-:S05]  /*139b0*/  LOP3.LUT R2, RZ, R2, RZ, 0x33, !PT ;  /* 0x00000002ff027212 */ /* 0x000fca00078e33ff */
[----:B------:R-:W-:Y:S01]  /*139c0*/  IMAD.IADD R17, R5, 0x1, R2 ;  /* 0x0000000105117824 */ /* 0x000fe200078e0202 */
[----:B------:R-:W-:Y:S06]  /*139d0*/  BRA `(.L_x_14971) ;  /* 0x00000000001c7947 */ /* 0x000fec0003800000 */
.L_x_14963:
[----:B------:R-:W-:Y:S01]  /*139e0*/  UMOV UR4, URZ ;  /* 0x0000003f00047c82 */ /* 0x000fe20008000000 */
[----:B------:R-:W-:Y:S01]  /*139f0*/  UMOV UR5, URZ ;  /* 0x0000003f00057c82 */ /* 0x000fe20008000000 */
[----:B------:R-:W-:Y:S01]  /*13a00*/  ULDC UR6, c[0x0][0xd3c] ;  /* 0x00034f0000067ab9 */ /* 0x000fe20000000800 */
[----:B------:R-:W-:Y:S02]  /*13a10*/  IMAD.MOV.U32 R16, RZ, RZ, R0 ;  /* 0x000000ffff107224 */ /* 0x000fe400078e0000 */
[----:B------:R-:W-:Y:S02]  /*13a20*/  IMAD.U32 R17, RZ, RZ, UR4 ;  /* 0x00000004ff117e24 */ /* 0x000fe4000f8e00ff */
[----:B------:R-:W-:Y:S02]  /*13a30*/  IMAD.U32 R18, RZ, RZ, UR5 ;  /* 0x00000005ff127e24 */ /* 0x000fe4000f8e00ff */
[----:B------:R-:W-:-:S07]  /*13a40*/  IMAD.U32 R19, RZ, RZ, UR6 ;  /* 0x00000006ff137e24 */ /* 0x000fce000f8e00ff */
.L_x_14971:
[----:B------:R-:W4:Y:S01]  /*13a50*/  S2R R0, SR_TID.X ;  /* 0x0000000000007919 */ /* 0x000f220000002100 */
        /* <DEDUP_REMOVED lines=9> */
.L_x_14960:
[----:B------:R-:W-:Y:S02]  /*13af0*/  ULDC UR4, c[0x0][0xd3c] ;  /* 0x00034f0000047ab9 */ /* 0x000fe40000000800 */
[----:B----4-:R-:W-:-:S13]  /*13b00*/  ISETP.GE.AND P0, PT, R19, UR4, PT ;  /* 0x0000000413007c0c */ /* 0x010fda000bf06270 */
[----:B------:R-:W-:Y:S05]  /*13b10*/  @!P0 BRA `(.L_x_14972) ;  /* 0xffffffac00508947 */ /* 0x000fea000383ffff */
[----:B------:R-:W-:Y:S05]  /*13b20*/  BSYNC B8 ;  /* 0x0000000000087941 */ /* 0x000fea0003800000 */
.L_x_14905:
[----:B0-----:R-:W4:Y:S01]  /*13b30*/  LDL.LU R0, [R1+0x1c] ;  /* 0x00001c0001007983 */ /* 0x001f220000300800 */
[----:B------:R-:W-:Y:S01]  /*13b40*/  BSSY B0, `(.L_x_14973) ;  /* 0x000000b000007945 */ /* 0x000fe20003800000 */
[----:B------:R-:W0:Y:S01]  /*13b50*/  S2R R5, SR_CgaCtaId ;  /* 0x0000000000057919 */ /* 0x000e220000008800 */
[----:B----4-:R-:W-:-:S04]  /*13b60*/  IADD3 R0, R0, 0x1, RZ ;  /* 0x0000000100007810 */ /* 0x010fc80007ffe0ff */
        /* <DEDUP_REMOVED lines=8> */
.L_x_15111:
[----:B------:R-:W-:Y:S05]  /*13bf0*/  BSYNC B0 ;  /* 0x0000000000007941 */ /* 0x000fea0003800000 */
.L_x_14973:
[----:B------:R-:W-:-:S03]  /*13c00*/  UMOV UR4, 0xffffffff ;  /* 0xffffffff00047882 */ /* 0x000fc60000000000 */
[----:B------:R-:W-:Y:S05]  /*13c10*/  BRA.DIV UR4, `(.L_x_14975) ;  /* 0x00000046048c7947 */ /* 0x000fea000b800000 */
[----:B0-----:R-:W0:Y:S02]  /*13c20*/  S2R R0, SR_TID.X ;  /* 0x0000000000007919 */ /* 0x001e240000002100 */
[----:B0-----:R-:W-:-:S04]  /*13c30*/  SHF.R.U32.HI R0, RZ, 0x5, R0 ;  /* 0x00000005ff007819 */ /* 0x001fc80000011600 */
[----:B------:R-:W-:-:S05]  /*13c40*/  LOP3.LUT R0, R0, 0x3, RZ, 0xc0, !PT ;  /* 0x0000000300007812 */ /* 0x000fca00078ec0ff */
[----:B------:R0:W4:Y:S02]  /*13c50*/  SHFL.IDX PT, R14, R0, RZ, 0x1f ;  /* 0x00001fff000e7589 */ /* 0x00012400000e0000 */
.L_x_15114:
[----:B----4-:R-:W-:Y:S01]  /*13c60*/  ISETP.NE.AND P0, PT, R14, RZ, PT ;  /* 0x000000ff0e00720c */ /* 0x010fe20003f05270 */
[----:B------:R-:W-:-:S12]  /*13c70*/  BSSY B0, `(.L_x_14976) ;  /* 0x0000026000007945 */ /* 0x000fd80003800000 */
[----:B------:R-:W-:Y:S05]  /*13c80*/  @P0 BRA `(.L_x_14977) ;  /* 0x0000000000900947 */ /* 0x000fea0003800000 */
[----:B------:R-:W-:-:S03]  /*13c90*/  UMOV UR4, 0xffffffff ;  /* 0xffffffff00047882 */ /* 0x000fc60000000000 */
[----:B------:R-:W-:Y:S05]  /*13ca0*/  BRA.DIV UR4, `(.L_x_14978) ;  /* 0x00000046049c7947 */ /* 0x000fea000b800000 */
[----:B------:R-:W-:-:S13]  /*13cb0*/  ELECT P6, URZ, PT ;  /* 0x00000000003f782f */ /* 0x000fda00038c0000 */
.L_x_15117:
        /* <DEDUP_REMOVED lines=8> */
.L_x_14979:
[C---:B------:R-:W-:Y:S01]  /*13d40*/  IMAD R3, R24.reuse, 0x8, R5 ;  /* 0x0000000818037824 */ /* 0x040fe200078e0205 */
[----:B------:R-:W-:Y:S01]  /*13d50*/  SHF.L.U32 R2, R27, 0x1f, RZ ;  /* 0x0000001f1b027819 */ /* 0x000fe200000006ff */
[----:B------:R-:W-:-:S03]  /*13d60*/  VIADD R24, R24, 0x1 ;  /* 0x0000000118187836 */ /* 0x000fc60000000000 */
[----:B------:R-:W0:Y:S02]  /*13d70*/  SYNCS.PHASECHK.TRANS64.TRYWAIT P1, [R3+URZ+0x32440], R2 ;  /* 0x03244002030075a7 */ /* 0x000e24000802017f */
[----:B------:R-:W-:-:S04]  /*13d80*/  ISETP.NE.AND P2, PT, R24, 0x2, PT ;  /* 0x000000021800780c */ /* 0x000fc80003f45270 */
[----:B------:R-:W-:Y:S01]  /*13d90*/  SEL R0, RZ, 0x1, P2 ;  /* 0x00000001ff007807 */ /* 0x000fe20001000000 */
[----:B0-----:R-:W-:Y:S08]  /*13da0*/  @!P1 BRA `(.L_x_14980) ;  /* 0x00000044007c9947 */ /* 0x001ff00003800000 */
.L_x_15118:
[----:B------:R-:W-:Y:S02]  /*13db0*/  SEL R24, R24, RZ, P2 ;  /* 0x000000ff18187207 */ /* 0x000fe40001000000 */
[----:B------:R-:W-:Y:S01]  /*13dc0*/  LOP3.LUT R0, R27, R0, RZ, 0x3c, !PT ;  /* 0x000000001b007212 */ /* 0x000fe200078e3cff */
[----:B------:R-:W-:Y:S06]  /*13dd0*/  @!P0 BRA `(.L_x_14981) ;  /* 0x0000000000048947 */ /* 0x000fec0003800000 */
[----:B------:R-:W-:Y:S01]  /*13de0*/  BPT.TRAP 0x1 ;  /* 0x000000040000795c */ /* 0x000fe20000300000 */
.L_x_14981:
[----:B------:R-:W-:Y:S01]  /*13df0*/  IMAD R5, R24, 0x8, R5 ;  /* 0x0000000818057824 */ /* 0x000fe200078e0205 */
[----:B------:R-:W-:-:S04]  /*13e00*/  SHF.L.U32 R0, R0, 0x1f, RZ ;  /* 0x0000001f00007819 */ /* 0x000fc800000006ff */
[----:B------:R-:W4:Y:S02]  /*13e10*/  SYNCS.PHASECHK.TRANS64.TRYWAIT P1, [R5+URZ+0x32440], R0 ;  /* 0x03244000050075a7 */ /* 0x000f24000802017f */
[----:B----4-:R-:W-:Y:S05]  /*13e20*/  @!P1 BRA `(.L_x_14982) ;  /* 0x0000004400709947 */ /* 0x010fea0003800000 */
.L_x_15119:
[----:B------:R-:W-:Y:S05]  /*13e30*/  @!P0 BRA `(.L_x_14983) ;  /* 0x0000000000048947 */ /* 0x000fea0003800000 */
[----:B------:R-:W-:Y:S01]  /*13e40*/  BPT.TRAP 0x1 ;  /* 0x000000040000795c */ /* 0x000fe20000300000 */
.L_x_14983:
[----:B------:R-:W5:Y:S02]  /*13e50*/  SYNCS.PHASECHK.TRANS64.TRYWAIT P1, [R3+URZ+0x32460], R2 ;  /* 0x03246002030075a7 */ /* 0x000f64000802017f */
[----:B-----5:R-:W-:Y:S05]  /*13e60*/  @!P1 BRA `(.L_x_14984) ;  /* 0x0000004400749947 */ /* 0x020fea0003800000 */
.L_x_15120:
[----:B------:R-:W-:Y:S05]  /*13e70*/  @!P0 BRA `(.L_x_14985) ;  /* 0x0000000000048947 */ /* 0x000fea0003800000 */
[----:B------:R-:W-:Y:S01]  /*13e80*/  BPT.TRAP 0x1 ;  /* 0x000000040000795c */ /* 0x000fe20000300000 */
.L_x_14985:
[----:B------:R0:W0:Y:S02]  /*13e90*/  SYNCS.PHASECHK.TRANS64.TRYWAIT P0, [R5+URZ+0x32460], R0 ;  /* 0x03246000050075a7 */ /* 0x000024000800017f */
[----:B0-----:R-:W-:Y:S05]  /*13ea0*/  @!P0 NANOSLEEP.SYNCS 0x989680 ;  /* 0x009896800000895d */ /* 0x001fea0003900000 */
[----:B------:R-:W0:Y:S02]  /*13eb0*/  @!P0 SYNCS.PHASECHK.TRANS64 P0, [R5+URZ+0x32460], R0 ;  /* 0x03246000050085a7 */ /* 0x000e24000800007f */
[----:B0-----:R-:W-:Y:S05]  /*13ec0*/  @!P0 BRA `(.L_x_14985) ;  /* 0xfffffffc00f08947 */ /* 0x001fea000383ffff */
.L_x_14977:
[----:B------:R-:W-:Y:S05]  /*13ed0*/  BSYNC B0 ;  /* 0x0000000000007941 */ /* 0x000fea0003800000 */
.L_x_14976:
[----:B------:R-:W-:Y:S05]  /*13ee0*/  EXIT ;  /* 0x000000000000794d */ /* 0x000fea0003800000 */
.L_x_14840:
[----:B0-----:R-:W-:-:S04]  /*13ef0*/  MOV R3, UR40 ;  /* 0x0000002800037c02 */ /* 0x001fc80008000f00 */
[----:B------:R0:W1:Y:S03]  /*13f00*/  SYNCS.PHASECHK.TRANS64.TRYWAIT P0, [R3+URZ+0x32400], R0 ;  /* 0x03240000030075a7 */ /* 0x000066000800017f */
[----:B-1----:R-:W-:Y:S05]  /*13f10*/  @!P0 NANOSLEEP.SYNCS 0x989680 ;  /* 0x009896800000895d */ /* 0x002fea0003900000 */
[----:B------:R-:W1:Y:S02]  /*13f20*/  @!P0 SYNCS.PHASECHK.TRANS64 P0, [R3+URZ+0x32400], R0 ;  /* 0x03240000030085a7 */ /* 0x000e64000800007f */
[----:B-1----:R-:W-:Y:S05]  /*13f30*/  @!P0 BRA `(.L_x_14840) ;  /* 0xfffffffc00ec8947 */ /* 0x002fea000383ffff */
[----:B------:R-:W-:Y:S05]  /*13f40*/  BRA `(.L_x_14986) ;  /* 0xfffffed800fc7947 */ /* 0x000fea000383ffff */
.L_x_14844:
[----:B0-----:R-:W-:-:S04]  /*13f50*/  IMAD.U32 R3, RZ, RZ, UR6 ;  /* 0x00000006ff037e24 */ /* 0x001fc8000f8e00ff */
[----:B------:R0:W2:Y:S03]  /*13f60*/  SYNCS.PHASECHK.TRANS64.TRYWAIT P1, [R3+URZ+0x32430], R2 ;  /* 0x03243002030075a7 */ /* 0x0000a6000802017f */
[----:B--2---:R-:W-:Y:S05]  /*13f70*/  @!P1 NANOSLEEP.SYNCS 0x989680 ;  /* 0x009896800000995d */ /* 0x004fea0003900000 */
[----:B------:R-:W2:Y:S02]  /*13f80*/  @!P1 SYNCS.PHASECHK.TRANS64 P1, [R3+URZ+0x32430], R2 ;  /* 0x03243002030095a7 */ /* 0x000ea4000802007f */
[----:B--2---:R-:W-:Y:S05]  /*13f90*/  @!P1 BRA `(.L_x_14844) ;  /* 0xfffffffc00ec9947 */ /* 0x004fea000383ffff */
[----:B------:R-:W-:Y:S05]  /*13fa0*/  BRA `(.L_x_14843) ;  /* 0xfffffedc00287947 */ /* 0x000fea000383ffff */
.L_x_14845:
[----:B0-----:R-:W-:-:S04]  /*13fb0*/  IMAD.U32 R3, RZ, RZ, UR40 ;  /* 0x00000028ff037e24 */ /* 0x001fc8000f8e00ff */
[----:B------:R0:W2:Y:S03]  /*13fc0*/  SYNCS.PHASECHK.TRANS64.TRYWAIT P1, [R3+URZ+0x32410], R0 ;  /* 0x03241000030075a7 */ /* 0x0000a6000802017f */
[----:B--2---:R-:W-:Y:S05]  /*13fd0*/  @!P1 NANOSLEEP.SYNCS 0x989680 ;  /* 0x009896800000995d */ /* 0x004fea0003900000 */
[----:B------:R-:W2:Y:S02]  /*13fe0*/  @!P1 SYNCS.PHASECHK.TRANS64 P1, [R3+URZ+0x32410], R0 ;  /* 0x03241000030095a7 */ /* 0x000ea4000802007f */
[----:B--2---:R-:W-:Y:S05]  /*13ff0*/  @!P1 BRA `(.L_x_14845) ;  /* 0xfffffffc00ec9947 */ /* 0x004fea000383ffff */
[----:B------:R-:W-:Y:S05]  /*14000*/  BRA `(.L_x_14987) ;  /* 0xfffffedc00d07947 */ /* 0x000fea000383ffff */
.L_x_14849:
[----:B0-----:R-:W-:-:S04]  /*14010*/  IMAD.U32 R3, RZ, RZ, UR6 ;  /* 0x00000006ff037e24 */ /* 0x001fc8000f8e00ff */
[----:B------:R0:W3:Y:S03]  /*14020*/  SYNCS.PHASECHK.TRANS64.TRYWAIT P1, [R3+URZ+0x32450], R2 ;  /* 0x03245002030075a7 */ /* 0x0000e6000802017f */
[----:B---3--:R-:W-:Y:S05]  /*14030*/  @!P1 NANOSLEEP.SYNCS 0x989680 ;  /* 0x009896800000995d */ /* 0x008fea0003900000 */
[----:B------:R-:W3:Y:S02]  /*14040*/  @!P1 SYNCS.PHASECHK.TRANS64 P1, [R3+URZ+0x32450], R2 ;  /* 0x03245002030095a7 */ /* 0x000ee4000802007f */
[----:B---3--:R-:W-:Y:S05]  /*14050*/  @!P1 BRA `(.L_x_14849) ;  /* 0xfffffffc00ec9947 */ /* 0x008fea000383ffff */
[----:B------:R-:W-:Y:S05]  /*14060*/  BRA `(.L_x_14848) ;  /* 0xfffffedc00d87947 */ /* 0x000fea000383ffff */
.L_x_14856:
[----:B-1----:R-:W-:-:S04]  /*14070*/  IMAD.U32 R153, RZ, RZ, UR4 ;  /* 0x00000004ff997e24 */ /* 0x002fc8000f8e00ff */
[----:B------:R1:W2:Y:S03]  /*14080*/  SYNCS.PHASECHK.TRANS64.TRYWAIT P1, [R153+URZ+0x32430], R0 ;  /* 0x03243000990075a7 */ /* 0x0002a6000802017f */
[----:B--2---:R-:W-:Y:S05]  /*14090*/  @!P1 NANOSLEEP.SYNCS 0x989680 ;  /* 0x009896800000995d */ /* 0x004fea0003900000 */
[----:B------:R-:W2:Y:S02]  /*140a0*/  @!P1 SYNCS.PHASECHK.TRANS64 P1, [R153+URZ+0x32430], R0 ;  /* 0x03243000990095a7 */ /* 0x000ea4000802007f */
[----:B--2---:R-:W-:Y:S05]  /*140b0*/  @!P1 BRA `(.L_x_14856) ;  /* 0xfffffffc00ec9947 */ /* 0x004fea000383ffff */
[----:B------:R-:W-:Y:S05]  /*140c0*/  BRA `(.L_x_14855) ;  /* 0xffffff0400f47947 */ /* 0x000fea000383ffff */
.L_x_14860:
[----:B--2---:R-:W-:-:S04]  /*140d0*/  IMAD.U32 R204, RZ, RZ, UR4 ;  /* 0x00000004ffcc7e24 */ /* 0x004fc8000f8e00ff */
[----:B------:R2:W3:Y:S03]  /*140e0*/  SYNCS.PHASECHK.TRANS64.TRYWAIT P1, [R204+URZ+0x32450], R0 ;  /* 0x03245000cc0075a7 */ /* 0x0004e6000802017f */
[----:B---3--:R-:W-:Y:S05]  /*140f0*/  @!P1 NANOSLEEP.SYNCS 0x989680 ;  /* 0x009896800000995d */ /* 0x008fea0003900000 */
[----:B------:R-:W3:Y:S02]  /*14100*/  @!P1 SYNCS.PHASECHK.TRANS64 P1, [R204+URZ+0x32450], R0 ;  /* 0x03245000cc0095a7 */ /* 0x000ee4000802007f */
[----:B---3--:R-:W-:Y:S05]  /*14110*/  @!P1 BRA `(.L_x_14860) ;  /* 0xfffffffc00ec9947 */ /* 0x008fea000383ffff */
[----:B------:R-:W-:Y:S05]  /*14120*/  BRA `(.L_x_14859) ;  /* 0xffffff0800747947 */ /* 0x000fea000383ffff */
.L_x_14868:
[----:B-1----:R-:W-:-:S04]  /*14130*/  MOV R153, UR4 ;  /* 0x0000000400997c02 */ /* 0x002fc80008000f00 */
[----:B------:R1:W2:Y:S03]  /*14140*/  SYNCS.PHASECHK.TRANS64.TRYWAIT P1, [R153+URZ+0x32430], R0 ;  /* 0x03243000990075a7 */ /* 0x0002a6000802017f */
[----:B--2---:R-:W-:Y:S05]  /*14150*/  @!P1 NANOSLEEP.SYNCS 0x989680 ;  /* 0x009896800000995d */ /* 0x004fea0003900000 */
[----:B------:R-:W2:Y:S02]  /*14160*/  @!P1 SYNCS.PHASECHK.TRANS64 P1, [R153+URZ+0x32430], R0 ;  /* 0x03243000990095a7 */ /* 0x000ea4000802007f */
[----:B--2---:R-:W-:Y:S05]  /*14170*/  @!P1 BRA `(.L_x_14868) ;  /* 0xfffffffc00ec9947 */ /* 0x004fea000383ffff */
[----:B------:R-:W-:Y:S05]  /*14180*/  BRA `(.L_x_14867) ;  /* 0xffffff3800087947 */ /* 0x000fea000383ffff */
.L_x_14872:
[----:B--2---:R-:W-:-:S04]  /*14190*/  IMAD.U32 R205, RZ, RZ, UR4 ;  /* 0x00000004ffcd7e24 */ /* 0x004fc8000f8e00ff */
[----:B------:R2:W3:Y:S03]  /*141a0*/  SYNCS.PHASECHK.TRANS64.TRYWAIT P1, [R205+URZ+0x32450], R0 ;  /* 0x03245000cd0075a7 */ /* 0x0004e6000802017f */
[----:B---3--:R-:W-:Y:S05]  /*141b0*/  @!P1 NANOSLEEP.SYNCS 0x989680 ;  /* 0x009896800000995d */ /* 0x008fea0003900000 */
[----:B------:R-:W3:Y:S02]  /*141c0*/  @!P1 SYNCS.PHASECHK.TRANS64 P1, [R205+URZ+0x32450], R0 ;  /* 0x03245000cd0095a7 */ /* 0x000ee4000802007f */
[----:B---3--:R-:W-:Y:S05]  /*141d0*/  @!P1 BRA `(.L_x_14872) ;  /* 0xfffffffc00ec9947 */ /* 0x008fea000383ffff */
[----:B------:R-:W-:Y:S05]  /*141e0*/  BRA `(.L_x_14871) ;  /* 0xffffff3800887947 */ /* 0x000fea000383ffff */
.L_x_14917:
        /* <DEDUP_REMOVED lines=11> */
.L_x_14989:
[----:B------:R-:W-:Y:S05]  /*142a0*/  BSYNC B0 ;  /* 0x0000000000007941 */ /* 0x000fea0003800000 */
.L_x_14988:
[----:B------:R-:W-:Y:S05]  /*142b0*/  BRA `(.L_x_14990) ;  /* 0xffffffb000787947 */ /* 0x000fea000383ffff */
.L_x_14920:
[----:B0-----:R0:W1:Y:S02]  /*142c0*/  SYNCS.PHASECHK.TRANS64.TRYWAIT P0, [R25+URZ+0x32440], R0 ;  /* 0x03244000190075a7 */ /* 0x001064000800017f */
[----:B-1----:R-:W-:Y:S05]  /*142d0*/  @!P0 NANOSLEEP.SYNCS 0x989680 ;  /* 0x009896800000895d */ /* 0x002fea0003900000 */
[----:B------:R-:W1:Y:S02]  /*142e0*/  @!P0 SYNCS.PHASECHK.TRANS64 P0, [R25+URZ+0x32440], R0 ;  /* 0x03244000190085a7 */ /* 0x000e64000800007f */
[----:B-1----:R-:W-:Y:S05]  /*142f0*/  @!P0 BRA `(.L_x_14920) ;  /* 0xfffffffc00f08947 */ /* 0x002fea000383ffff */
[----:B------:R-:W-:Y:S05]  /*14300*/  BRA `(.L_x_14991) ;  /* 0xffffffb400307947 */ /* 0x000fea000383ffff */
.L_x_14921:
        /* <DEDUP_REMOVED lines=8> */
.L_x_14993:
[----:B------:R-:W-:Y:S05]  /*14390*/  BSYNC B0 ;  /* 0x0000000000007941 */ /* 0x000fea0003800000 */
.L_x_14992:
        /* <DEDUP_REMOVED lines=9> */
.L_x_14994:
[----:B------:R-:W-:Y:S01]  /*14430*/  MOV R13, R4 ;  /* 0x00000004000d7202 */ /* 0x000fe20000000f00 */
[----:B------:R-:W-:Y:S02]  /*14440*/  IMAD.MOV.U32 R12, RZ, RZ, 0x1 ;  /* 0x00000001ff0c7424 */ /* 0x000fe400078e00ff */
[----:B------:R-:W-:-:S07]  /*14450*/  IMAD.MOV.U32 R3, RZ, RZ, R14 ;  /* 0x000000ffff037224 */ /* 0x000fce00078e000e */
[----:B------:R-:W-:Y:S05]  /*14460*/  WARPSYNC.COLLECTIVE R15, `(.L_x_14995) ;  /* 0x000000000f087348 */ /* 0x000fea0003c00000 */
[----:B------:R0:W1:Y:S02]  /*14470*/  SHFL.IDX P6, R14, R13, R12, R11 ;  /* 0x0000000c0d0e7389 */ /* 0x00006400000c000b */
[----:B01----:R-:W-:Y:S01]  /*14480*/  ENDCOLLECTIVE ;  /* 0x000000000000791b */ /* 0x003fe20003800000 */
.L_x_14995:
        /* <DEDUP_REMOVED lines=15> */
.L_x_14996:
[----:B------:R-:W-:Y:S01]  /*14580*/  @P0 LEA R6, R5, R22, 0x1 ;  /* 0x0000001605060211 */ /* 0x000fe200078e08ff */
[----:B------:R-:W-:Y:S02]  /*14590*/  IMAD.MOV.U32 R13, RZ, RZ, R4 ;  /* 0x000000ffff0d7224 */ /* 0x000fe400078e0004 */
[----:B------:R-:W-:Y:S02]  /*145a0*/  IMAD.MOV.U32 R12, RZ, RZ, 0x2 ;  /* 0x00000002ff0c7424 */ /* 0x000fe400078e00ff */
[----:B------:R-:W-:-:S07]  /*145b0*/  IMAD.MOV.U32 R3, RZ, RZ, R14 ;  /* 0x000000ffff037224 */ /* 0x000fce00078e000e */
[----:B------:R-:W-:Y:S05]  /*145c0*/  WARPSYNC.COLLECTIVE R15, `(.L_x_14997) ;  /* 0x000000000f087348 */ /* 0x000fea0003c00000 */
[----:B------:R0:W1:Y:S02]  /*145d0*/  SHFL.IDX P6, R14, R13, R12, R11 ;  /* 0x0000000c0d0e7389 */ /* 0x00006400000c000b */
[----:B01----:R-:W-:Y:S01]  /*145e0*/  ENDCOLLECTIVE ;  /* 0x000000000000791b */ /* 0x003fe20003800000 */
.L_x_14997:
        /* <DEDUP_REMOVED lines=15> */
.L_x_14998:
[----:B------:R-:W-:Y:S02]  /*146e0*/  @P0 IMAD R6, R5, 0x2, R22 ;  /* 0x0000000205060824 */ /* 0x000fe400078e0216 */
[----:B------:R-:W-:Y:S02]  /*146f0*/  IMAD.MOV.U32 R13, RZ, RZ, R4 ;  /* 0x000000ffff0d7224 */ /* 0x000fe400078e0004 */
[----:B------:R-:W-:Y:S02]  /*14700*/  IMAD.MOV.U32 R12, RZ, RZ, 0x3 ;  /* 0x00000003ff0c7424 */ /* 0x000fe400078e00ff */
[----:B------:R-:W-:-:S07]  /*14710*/  IMAD.MOV.U32 R3, RZ, RZ, R14 ;  /* 0x000000ffff037224 */ /* 0x000fce00078e000e */
[----:B------:R-:W-:Y:S05]  /*14720*/  WARPSYNC.COLLECTIVE R15, `(.L_x_14999) ;  /* 0x000000000f087348 */ /* 0x000fea0003c00000 */
[----:B------:R0:W1:Y:S02]  /*14730*/  SHFL.IDX P6, R14, R13, R12, R11 ;  /* 0x0000000c0d0e7389 */ /* 0x00006400000c000b */
[----:B01----:R-:W-:Y:S01]  /*14740*/  ENDCOLLECTIVE ;  /* 0x000000000000791b */ /* 0x003fe20003800000 */
.L_x_14999:
        /* <DEDUP_REMOVED lines=15> */
.L_x_15000:
[----:B------:R-:W-:Y:S02]  /*14840*/  @P0 IMAD R6, R5, 0x2, R22 ;  /* 0x0000000205060824 */ /* 0x000fe400078e0216 */
[----:B------:R-:W-:Y:S02]  /*14850*/  IMAD.MOV.U32 R13, RZ, RZ, R4 ;  /* 0x000000ffff0d7224 */ /* 0x000fe400078e0004 */
[----:B------:R-:W-:Y:S01]  /*14860*/  IMAD.MOV.U32 R12, RZ, RZ, 0x4 ;  /* 0x00000004ff0c7424 */ /* 0x000fe200078e00ff */
[----:B------:R-:W-:-:S07]  /*14870*/  MOV R3, R14 ;  /* 0x0000000e00037202 */ /* 0x000fce0000000f00 */
[----:B------:R-:W-:Y:S05]  /*14880*/  WARPSYNC.COLLECTIVE R15, `(.L_x_15001) ;  /* 0x000000000f087348 */ /* 0x000fea0003c00000 */
[----:B------:R0:W1:Y:S02]  /*14890*/  SHFL.IDX P6, R14, R13, R12, R11 ;  /* 0x0000000c0d0e7389 */ /* 0x00006400000c000b */
[----:B01----:R-:W-:Y:S01]  /*148a0*/  ENDCOLLECTIVE ;  /* 0x000000000000791b */ /* 0x003fe20003800000 */
.L_x_15001:
        /* <DEDUP_REMOVED lines=15> */
.L_x_15002:
[----:B------:R-:W-:Y:S02]  /*149a0*/  @P0 IMAD R6, R5, 0x2, R22 ;  /* 0x0000000205060824 */ /* 0x000fe400078e0216 */
[----:B------:R-:W-:Y:S02]  /*149b0*/  IMAD.MOV.U32 R13, RZ, RZ, R4 ;  /* 0x000000ffff0d7224 */ /* 0x000fe400078e0004 */
[----:B------:R-:W-:Y:S02]  /*149c0*/  IMAD.MOV.U32 R12, RZ, RZ, 0x5 ;  /* 0x00000005ff0c7424 */ /* 0x000fe400078e00ff */
[----:B------:R-:W-:-:S07]  /*149d0*/  IMAD.MOV.U32 R3, RZ, RZ, R14 ;  /* 0x000000ffff037224 */ /* 0x000fce00078e000e */
[----:B------:R-:W-:Y:S05]  /*149e0*/  WARPSYNC.COLLECTIVE R15, `(.L_x_15003) ;  /* 0x000000000f087348 */ /* 0x000fea0003c00000 */
[----:B------:R0:W1:Y:S02]  /*149f0*/  SHFL.IDX P6, R14, R13, R12, R11 ;  /* 0x0000000c0d0e7389 */ /* 0x00006400000c000b */
[----:B01----:R-:W-:Y:S01]  /*14a00*/  ENDCOLLECTIVE ;  /* 0x000000000000791b */ /* 0x003fe20003800000 */
.L_x_15003:
        /* <DEDUP_REMOVED lines=10> */
.L_x_15004:
[----:B------:R-:W-:Y:S01]  /*14ab0*/  @!PT LDS RZ, [RZ] ;  /* 0x00000000fffff984 */ /* 0x000fe20000000800 */
[----:B------:R-:W-:Y:S01]  /*14ac0*/  @!PT LDS RZ, [RZ] ;  /* 0x00000000fffff984 */ /* 0x000fe20000000800 */
[----:B------:R-:W-:Y:S01]  /*14ad0*/  @!PT LDS RZ, [RZ] ;  /* 0x00000000fffff984 */ /* 0x000fe20000000800 */
[----:B------:R0:W-:Y:S01]  /*14ae0*/  @P0 LDGSTS.E.BYPASS.LTC128B.128 [R6+0x1e400], desc[UR36][R2.64], !P2 ;  /* 0x1e40000002060fae */ /* 0x0001e2000d101d64 */
[----:B------:R-:W-:Y:S01]  /*14af0*/  IMAD.MOV.U32 R0, RZ, RZ, R14 ;  /* 0x000000ffff007224 */ /* 0x000fe200078e000e */
[----:B------:R-:W-:Y:S06]  /*14b00*/  BRA `(.L_x_15005) ;  /* 0xffffffb000987947 */ /* 0x000fec000383ffff */
.L_x_14926:
[----:B------:R0:W5:Y:S01]  /*14b10*/  LDL.LU R6, [R1+0x4] ;  /* 0x0000040001067983 */ /* 0x0001620000300800 */
[----:B------:R-:W-:Y:S01]  /*14b20*/  IMAD.MOV.U32 R13, RZ, RZ, R4 ;  /* 0x000000ffff0d7224 */ /* 0x000fe200078e0004 */
[----:B------:R-:W-:Y:S01]  /*14b30*/  MOV R15, 0xffffffff ;  /* 0xffffffff000f7802 */ /* 0x000fe20000000f00 */
[----:B------:R-:W-:Y:S01]  /*14b40*/  IMAD.MOV.U32 R12, RZ, RZ, RZ ;  /* 0x000000ffff0c7224 */ /* 0x000fe200078e00ff */
[----:B------:R-:W-:Y:S01]  /*14b50*/  LOP3.LUT R23, R23, 0xffffdfff, RZ, 0xc0, !PT ;  /* 0xffffdfff17177812 */ /* 0x000fe200078ec0ff */
[----:B------:R-:W-:Y:S02]  /*14b60*/  IMAD.MOV.U32 R11, RZ, RZ, 0x181f ;  /* 0x0000181fff0b7424 */ /* 0x000fe400078e00ff */
[----:B------:R-:W-:-:S07]  /*14b70*/  IMAD R17, R17, 0x80, R21 ;  /* 0x0000008011117824 */ /* 0x000fce00078e0215 */
[----:B01---5:R-:W-:Y:S05]  /*14b80*/  WARPSYNC.COLLECTIVE R15, `(.L_x_15006) ;  /* 0x000000000f087348 */ /* 0x023fea0003c00000 */
[----:B------:R2:W3:Y:S02]  /*14b90*/  SHFL.IDX P6, R14, R13, R12, R11 ;  /* 0x0000000c0d0e7389 */ /* 0x0004e400000c000b */
[----:B0123-5:R-:W-:Y:S01]  /*14ba0*/  ENDCOLLECTIVE ;  /* 0x000000000000791b */ /* 0x02ffe20003800000 */
.L_x_15006:
[----:B------:R-:W-:Y:S02]  /*14bb0*/  IMAD.MOV.U32 R13, RZ, RZ, R0 ;  /* 0x000000ffff0d7224 */ /* 0x000fe400078e0000 */
[----:B------:R-:W-:-:S07]  /*14bc0*/  IMAD.MOV.U32 R3, RZ, RZ, R14 ;  /* 0x000000ffff037224 */ /* 0x000fce00078e000e */
[----:B------:R-:W-:Y:S05]  /*14bd0*/  WARPSYNC.COLLECTIVE R15, `(.L_x_15007) ;  /* 0x000000000f087348 */ /* 0x000fea0003c00000 */
[----:B------:R0:W1:Y:S02]  /*14be0*/  SHFL.IDX P6, R14, R13, R12, R11 ;  /* 0x0000000c0d0e7389 */ /* 0x00006400000c000b */
[----:B01----:R-:W-:Y:S01]  /*14bf0*/  ENDCOLLECTIVE ;  /* 0x000000000000791b */ /* 0x003fe20003800000 */
.L_x_15007:
[----:B------:R-:W-:Y:S02]  /*14c00*/  IMAD.MOV.U32 R13, RZ, RZ, R4 ;  /* 0x000000ffff0d7224 */ /* 0x000fe400078e0004 */
[----:B------:R-:W-:Y:S02]  /*14c10*/  IMAD.MOV.U32 R12, RZ, RZ, 0x1 ;  /* 0x00000001ff0c7424 */ /* 0x000fe400078e00ff */
[----:B------:R-:W-:-:S07]  /*14c20*/  IMAD.MOV.U32 R9, RZ, RZ, R14 ;  /* 0x000000ffff097224 */ /* 0x000fce00078e000e */
[----:B------:R-:W-:Y:S05]  /*14c30*/  WARPSYNC.COLLECTIVE R15, `(.L_x_15008) ;  /* 0x000000000f087348 */ /* 0x000fea0003c00000 */
[----:B------:R0:W1:Y:S02]  /*14c40*/  SHFL.IDX P6, R14, R13, R12, R11 ;  /* 0x0000000c0d0e7389 */ /* 0x00006400000c000b */
[----:B01----:R-:W-:Y:S01]  /*14c50*/  ENDCOLLECTIVE ;  /* 0x000000000000791b */ /* 0x003fe20003800000 */
.L_x_15008:
[----:B------:R-:W-:Y:S02]  /*14c60*/  IMAD.MOV.U32 R13, RZ, RZ, R0 ;  /* 0x000000ffff0d7224 */ /* 0x000fe400078e0000 */
[----:B------:R-:W-:-:S05]  /*14c70*/  IMAD R5, R6, R5, RZ ;  /* 0x0000000506057224 */ /* 0x000fca00078e02ff */
[----:B------:R-:W-:-:S13]  /*14c80*/  ISETP.GE.AND P2, PT, R17, R5, PT ;  /* 0x000000051100720c */ /* 0x000fda0003f46270 */
[----:B------:R-:W-:Y:S02]  /*14c90*/  @!P2 LEA R9, P1, R20, R9, 0x1 ;  /* 0x000000091409a211 */ /* 0x000fe400078208ff */
[----:B------:R-:W-:Y:S02]  /*14ca0*/  @P2 LOP3.LUT R23, R23, 0x2000, RZ, 0xfc, !PT ;  /* 0x0000200017172812 */ /* 0x000fe400078efcff */
[----:B------:R-:W-:Y:S01]  /*14cb0*/  @!P2 MOV R2, R9 ;  /* 0x000000090002a202 */ /* 0x000fe20000000f00 */
[----:B------:R-:W-:Y:S01]  /*14cc0*/  @!P2 IMAD.X R3, RZ, RZ, R3, P1 ;  /* 0x000000ffff03a224 */ /* 0x000fe200008e0603 */
[----:B------:R-:W-:-:S04]  /*14cd0*/  LOP3.LUT R23, R23, 0xffffefff, RZ, 0xc0, !PT ;  /* 0xffffefff17177812 */ /* 0x000fc800078ec0ff */
        /* <DEDUP_REMOVED lines=10> */
.L_x_15009:
[----:B------:R-:W-:Y:S01]  /*14d80*/  @P2 LOP3.LUT R23, R23, 0x1000, RZ, 0xfc, !PT ;  /* 0x0000100017172812 */ /* 0x000fe200078efcff */
[----:B------:R-:W-:Y:S01]  /*14d90*/  IMAD.MOV.U32 R13, RZ, RZ, R4 ;  /* 0x000000ffff0d7224 */ /* 0x000fe200078e0004 */
[----:B------:R-:W-:Y:S02]  /*14da0*/  MOV R12, 0x2 ;  /* 0x00000002000c7802 */ /* 0x000fe40000000f00 */
[----:B------:R-:W-:Y:S02]  /*14db0*/  LOP3.LUT R23, R23, 0xfffff7ff, RZ, 0xc0, !PT ;  /* 0xfffff7ff17177812 */ /* 0x000fe400078ec0ff */
[----:B------:R-:W-:-:S07]  /*14dc0*/  MOV R6, R14 ;  /* 0x0000000e00067202 */ /* 0x000fce0000000f00 */
[----:B------:R-:W-:Y:S05]  /*14dd0*/  WARPSYNC.COLLECTIVE R15, `(.L_x_15010) ;  /* 0x000000000f087348 */ /* 0x000fea0003c00000 */
[----:B------:R0:W1:Y:S02]  /*14de0*/  SHFL.IDX P6, R14, R13, R12, R11 ;  /* 0x0000000c0d0e7389 */ /* 0x00006400000c000b */
[----:B01----:R-:W-:Y:S01]  /*14df0*/  ENDCOLLECTIVE ;  /* 0x000000000000791b */ /* 0x003fe20003800000 */
.L_x_15010:
        /* <DEDUP_REMOVED lines=15> */
.L_x_15011:
[----:B------:R-:W-:Y:S01]  /*14ef0*/  @P2 LOP3.LUT R23, R23, 0x800, RZ, 0xfc, !PT ;  /* 0x0000080017172812 */ /* 0x000fe200078efcff */
[----:B------:R-:W-:-:S03]  /*14f00*/  IMAD.MOV.U32 R13, RZ, RZ, R4 ;  /* 0x000000ffff0d7224 */ /* 0x000fc600078e0004 */
[----:B------:R-:W-:Y:S01]  /*14f10*/  LOP3.LUT R23, R23, 0xfffffdff, RZ, 0xc0, !PT ;  /* 0xfffffdff17177812 */ /* 0x000fe200078ec0ff */
[----:B------:R-:W-:Y:S02]  /*14f20*/  IMAD.MOV.U32 R12, RZ, RZ, 0x3 ;  /* 0x00000003ff0c7424 */ /* 0x000fe400078e00ff */
[----:B------:R-:W-:-:S07]  /*14f30*/  IMAD.MOV.U32 R10, RZ, RZ, R14 ;  /* 0x000000ffff0a7224 */ /* 0x000fce00078e000e */
[----:B------:R-:W-:Y:S05]  /*14f40*/  WARPSYNC.COLLECTIVE R15, `(.L_x_15012) ;  /* 0x000000000f087348 */ /* 0x000fea0003c00000 */
[----:B------:R0:W1:Y:S02]  /*14f50*/  SHFL.IDX P6, R14, R13, R12, R11 ;  /* 0x0000000c0d0e7389 */ /* 0x00006400000c000b */
[----:B01----:R-:W-:Y:S01]  /*14f60*/  ENDCOLLECTIVE ;  /* 0x000000000000791b */ /* 0x003fe20003800000 */
.L_x_15012:
        /* <DEDUP_REMOVED lines=15> */
.L_x_15013:
[----:B------:R-:W-:-:S04]  /*15060*/  @P2 LOP3.LUT R23, R23, 0x200, RZ, 0xfc, !PT ;  /* 0x0000020017172812 */ /* 0x000fc800078efcff */
[----:B------:R-:W-:Y:S02]  /*15070*/  LOP3.LUT R23, R23, 0xfffffeff, RZ, 0xc0, !PT ;  /* 0xfffffeff17177812 */ /* 0x000fe400078ec0ff */
[----:B------:R-:W-:-:S04]  /*15080*/  MOV R11, R14 ;  /* 0x0000000e000b7202 */ /* 0x000fc80000000f00 */
[----:B------:R-:W-:Y:S01]  /*15090*/  @!P2 LEA R13, P1, R20, R11, 0x1 ;  /* 0x0000000b140da211 */ /* 0x000fe200078208ff */
[----:B------:R-:W-:-:S04]  /*150a0*/  IMAD.MOV.U32 R11, RZ, RZ, 0x181f ;  /* 0x0000181fff0b7424 */ /* 0x000fc800078e00ff */
[----:B------:R-:W-:Y:S02]  /*150b0*/  @!P2 IMAD.X R12, RZ, RZ, R2, P1 ;  /* 0x000000ffff0ca224 */ /* 0x000fe400008e0602 */
[----:B------:R-:W-:Y:S02]  /*150c0*/  @!P2 IMAD.MOV.U32 R2, RZ, RZ, R13 ;  /* 0x000000ffff02a224 */ /* 0x000fe400078e000d */
[----:B------:R-:W-:Y:S01]  /*150d0*/  @!P2 IMAD.MOV.U32 R3, RZ, RZ, R12 ;  /* 0x000000ffff03a224 */ /* 0x000fe200078e000c */
[----:B------:R-:W-:Y:S01]  /*150e0*/  MOV R12, 0x4 ;  /* 0x00000004000c7802 */ /* 0x000fe20000000f00 */
[----:B------:R-:W-:-:S03]  /*150f0*/  IMAD.MOV.U32 R13, RZ, RZ, R4 ;  /* 0x000000ffff0d7224 */ /* 0x000fc600078e0004 */
[----:B------:R-:W-:Y:S01]  /*15100*/  @!PT LDS RZ, [RZ] ;  /* 0x00000000fffff984 */ /* 0x000fe20000000800 */
[----:B------:R-:W-:Y:S01]  /*15110*/  @!PT LDS RZ, [RZ] ;  /* 0x00000000fffff984 */ /* 0x000fe20000000800 */
[----:B------:R-:W-:Y:S01]  /*15120*/  @!PT LDS RZ, [RZ] ;  /* 0x00000000fffff984 */ /* 0x000fe20000000800 */
[----:B------:R0:W-:Y:S04]  /*15130*/  @!P2 LDGSTS.E.BYPASS.LTC128B.128 [R26+0x19c00], desc[UR36][R2.64], !P0 ;  /* 0x19c00000021aafae */ /* 0x0001e8000c101d64 */
[----:B0-----:R-:W-:Y:S05]  /*15140*/  WARPSYNC.COLLECTIVE R15, `(.L_x_15014) ;  /* 0x000000000f087348 */ /* 0x001fea0003c00000 */
[----:B------:R1:W2:Y:S02]  /*15150*/  SHFL.IDX P6, R14, R13, R12, R11 ;  /* 0x0000000c0d0e7389 */ /* 0x0002a400000c000b */
[----:B012---:R-:W-:Y:S01]  /*15160*/  ENDCOLLECTIVE ;  /* 0x000000000000791b */ /* 0x007fe20003800000 */
.L_x_15014:
[----:B------:R-:W-:-:S05]  /*15170*/  VIADD R2, R17, 0x40 ;  /* 0x0000004011027836 */ /* 0x000fca0000000000 */
[----:B------:R-:W-:Y:S01]  /*15180*/  ISETP.GE.AND P2, PT, R2, R5, PT ;  /* 0x000000050200720c */ /* 0x000fe20003f46270 */
[----:B------:R-:W-:Y:S02]  /*15190*/  IMAD.MOV.U32 R13, RZ, RZ, R0 ;  /* 0x000000ffff0d7224 */ /* 0x000fe400078e0000 */
[----:B------:R-:W-:-:S10]  /*151a0*/  IMAD.MOV.U32 R2, RZ, RZ, R14 ;  /* 0x000000ffff027224 */ /* 0x000fd400078e000e */
[----:B------:R-:W-:Y:S05]  /*151b0*/  WARPSYNC.COLLECTIVE R15, `(.L_x_15015) ;  /* 0x000000000f087348 */ /* 0x000fea0003c00000 */
[----:B------:R0:W1:Y:S02]  /*151c0*/  SHFL.IDX P6, R14, R13, R12, R11 ;  /* 0x0000000c0d0e7389 */ /* 0x00006400000c000b */
[----:B01----:R-:W-:Y:S01]  /*151d0*/  ENDCOLLECTIVE ;  /* 0x000000000000791b */ /* 0x003fe20003800000 */
.L_x_15015:
[----:B------:R-:W-:-:S04]  /*151e0*/  @P2 LOP3.LUT R23, R23, 0x100, RZ, 0xfc, !PT ;  /* 0x0000010017172812 */ /* 0x000fc800078efcff */
[----:B------:R-:W-:Y:S01]  /*151f0*/  LOP3.LUT R23, R23, 0xffffff7f, RZ, 0xc0, !PT ;  /* 0xffffff7f17177812 */ /* 0x000fe200078ec0ff */
[----:B------:R-:W-:Y:S02]  /*15200*/  IMAD.MOV.U32 R13, RZ, RZ, R4 ;  /* 0x000000ffff0d7224 */ /* 0x000fe400078e0004 */
[----:B------:R-:W-:Y:S02]  /*15210*/  IMAD.MOV.U32 R12, RZ, RZ, 0x5 ;  /* 0x00000005ff0c7424 */ /* 0x000fe400078e00ff */
[----:B------:R-:W-:-:S05]  /*15220*/  IMAD.MOV.U32 R11, RZ, RZ, R14 ;  /* 0x000000ffff0b7224 */ /* 0x000fca00078e000e */
[----:B------:R-:W-:-:S05]  /*15230*/  @!P2 LEA R14, P1, R20, R11, 0x1 ;  /* 0x0000000b140ea211 */ /* 0x000fca00078208ff */
[----:B------:R-:W-:Y:S01]  /*15240*/  @!P2 IMAD.X R11, RZ, RZ, R2, P1 ;  /* 0x000000ffff0ba224 */ /* 0x000fe200008e0602 */
[----:B------:R-:W-:-:S03]  /*15250*/  @!P2 MOV R2, R14 ;  /* 0x0000000e0002a202 */ /* 0x000fc60000000f00 */
[----:B------:R-:W-:Y:S02]  /*15260*/  @!P2 IMAD.MOV.U32 R3, RZ, RZ, R11 ;  /* 0x000000ffff03a224 */ /* 0x000fe400078e000b */
[----:B------:R-:W-:-:S03]  /*15270*/  IMAD.MOV.U32 R11, RZ, RZ, 0x181f ;  /* 0x0000181fff0b7424 */ /* 0x000fc600078e00ff */
[----:B------:R-:W-:Y:S01]  /*15280*/  @!PT LDS RZ, [RZ] ;  /* 0x00000000fffff984 */ /* 0x000fe20000000800 */
[----:B------:R-:W-:Y:S01]  /*15290*/  @!PT LDS RZ, [RZ] ;  /* 0x00000000fffff984 */ /* 0x000fe20000000800 */
[----:B------:R-:W-:Y:S01]  /*152a0*/  @!PT LDS RZ, [RZ] ;  /* 0x00000000fffff984 */ /* 0x000fe20000000800 */
[----:B------:R0:W-:Y:S04]  /*152b0*/  @!P2 LDGSTS.E.BYPASS.LTC128B.128 [R26+0x1a400], desc[UR36][R2.64], !P0 ;  /* 0x1a400000021aafae */ /* 0x0001e8000c101d64 */
[----:B0-----:R-:W-:Y:S05]  /*152c0*/  WARPSYNC.COLLECTIVE R15, `(.L_x_15016) ;  /* 0x000000000f087348 */ /* 0x001fea0003c00000 */
[----:B------:R1:W2:Y:S02]  /*152d0*/  SHFL.IDX P6, R14, R13, R12, R11 ;  /* 0x0000000c0d0e7389 */ /* 0x0002a400000c000b */
[----:B012---:R-:W-:Y:S01]  /*152e0*/  ENDCOLLECTIVE ;  /* 0x000000000000791b */ /* 0x007fe20003800000 */
.L_x_15016:
[----:B------:R-:W-:-:S05]  /*152f0*/  VIADD R2, R17, 0x50 ;  /* 0x0000005011027836 */ /* 0x000fca0000000000 */
[----:B------:R-:W-:Y:S01]  /*15300*/  ISETP.GE.AND P2, PT, R2, R5, PT ;  /* 0x000000050200720c */ /* 0x000fe20003f46270 */
[----:B------:R-:W-:Y:S01]  /*15310*/  IMAD.MOV.U32 R13, RZ, RZ, R0 ;  /* 0x000000ffff0d7224 */ /* 0x000fe200078e0000 */
[----:B------:R-:W-:-:S11]  /*15320*/  MOV R7, R14 ;  /* 0x0000000e00077202 */ /* 0x000fd60000000f00 */
[----:B------:R-:W-:Y:S05]  /*15330*/  WARPSYNC.COLLECTIVE R15, `(.L_x_15017) ;  /* 0x000000000f087348 */ /* 0x000fea0003c00000 */
[----:B------:R0:W1:Y:S02]  /*15340*/  SHFL.IDX P6, R14, R13, R12, R11 ;  /* 0x0000000c0d0e7389 */ /* 0x00006400000c000b */
[----:B01----:R-:W-:Y:S01]  /*15350*/  ENDCOLLECTIVE ;  /* 0x000000000000791b */ /* 0x003fe20003800000 */
.L_x_15017:
[----:B------:R-:W-:-:S04]  /*15360*/  @P2 LOP3.LUT R23, R23, 0x80, RZ, 0xfc, !PT ;  /* 0x0000008017172812 */ /* 0x000fc800078efcff */
[----:B------:R-:W-:Y:S02]  /*15370*/  LOP3.LUT R23, R23, 0xffffffbf, RZ, 0xc0, !PT ;  /* 0xffffffbf17177812 */ /* 0x000fe400078ec0ff */
[----:B------:R-:W-:Y:S01]  /*15380*/  MOV R13, R4 ;  /* 0x00000004000d7202 */ /* 0x000fe20000000f00 */
[----:B------:R-:W-:Y:S02]  /*15390*/  IMAD.MOV.U32 R12, RZ, RZ, 0x6 ;  /* 0x00000006ff0c7424 */ /* 0x000fe400078e00ff */
[----:B------:R-:W-:-:S07]  /*153a0*/  IMAD.MOV.U32 R8, RZ, RZ, R14 ;  /* 0x000000ffff087224 */ /* 0x000fce00078e000e */
[----:B------:R-:W-:Y:S05]  /*153b0*/  WARPSYNC.COLLECTIVE R15, `(.L_x_15018) ;  /* 0x000000000f087348 */ /* 0x000fea0003c00000 */
[----:B------:R0:W1:Y:S02]  /*153c0*/  SHFL.IDX P6, R14, R13, R12, R11 ;  /* 0x0000000c0d0e7389 */ /* 0x00006400000c000b */
[----:B01----:R-:W-:Y:S01]  /*153d0*/  ENDCOLLECTIVE ;  /* 0x000000000000791b */ /* 0x003fe20003800000 */
.L_x_15018:
        /* <DEDUP_REMOVED lines=10> */
[----:B------:R-:W-:Y:S01]  /*15480*/  ISETP.GE.AND P2, PT, R8, R5, PT ;  /* 0x000000050800720c */ /* 0x000fe20003f46270 */
[----:B0-----:R-:W-:-:S12]  /*15490*/  IMAD.MOV.U32 R2, RZ, RZ, R14 ;  /* 0x000000ffff027224 */ /* 0x001fd800078e000e */
[----:B------:R-:W-:Y:S05]  /*154a0*/  WARPSYNC.COLLECTIVE R15, `(.L_x_15019) ;  /* 0x000000000f087348 */ /* 0x000fea0003c00000 */
[----:B------:R0:W1:Y:S02]  /*154b0*/  SHFL.IDX P6, R14, R13, R12, R11 ;  /* 0x0000000c0d0e7389 */ /* 0x00006400000c000b */
[----:B01----:R-:W-:Y:S01]  /*154c0*/  ENDCOLLECTIVE ;  /* 0x000000000000791b */ /* 0x003fe20003800000 */
.L_x_15019:
[----:B------:R-:W-:Y:S01]  /*154d0*/  @P2 LOP3.LUT R23, R23, 0x40, RZ, 0xfc, !PT ;  /* 0x0000004017172812 */ /* 0x000fe200078efcff */
[----:B------:R-:W-:Y:S02]  /*154e0*/  IMAD.MOV.U32 R13, RZ, RZ, R4 ;  /* 0x000000ffff0d7224 */ /* 0x000fe400078e0004 */
[----:B------:R-:W-:Y:S02]  /*154f0*/  IMAD.MOV.U32 R12, RZ, RZ, 0x7 ;  /* 0x00000007ff0c7424 */ /* 0x000fe400078e00ff */
[----:B------:R-:W-:-:S07]  /*15500*/  IMAD.MOV.U32 R6, RZ, RZ, R14 ;  /* 0x000000ffff067224 */ /* 0x000fce00078e000e */
[----:B------:R-:W-:Y:S05]  /*15510*/  WARPSYNC.COLLECTIVE R15, `(.L_x_15020) ;  /* 0x000000000f087348 */ /* 0x000fea0003c00000 */
[----:B------:R0:W1:Y:S02]  /*15520*/  SHFL.IDX P6, R14, R13, R12, R11 ;  /* 0x0000000c0d0e7389 */ /* 0x00006400000c000b */
[----:B01----:R-:W-:Y:S01]  /*15530*/  ENDCOLLECTIVE ;  /* 0x000000000000791b */ /* 0x003fe20003800000 */
.L_x_15020:
        /* <DEDUP_REMOVED lines=13> */
.L_x_15021:
[----:B------:R-:W-:Y:S01]  /*15610*/  IMAD.MOV.U32 R0, RZ, RZ, R14 ;  /* 0x000000ffff007224 */ /* 0x000fe200078e000e */
[----:B------:R-:W-:Y:S06]  /*15620*/  BRA `(.L_x_15022) ;  /* 0xffffffb000cc7947 */ /* 0x000fec000383ffff */
.L_x_14930:
        /* <DEDUP_REMOVED lines=8> */
.L_x_15024:
[----:B------:R-:W-:Y:S05]  /*156b0*/  BSYNC B0 ;  /* 0x0000000000007941 */ /* 0x000fea0003800000 */
.L_x_15023:
        /* <DEDUP_REMOVED lines=9> */
.L_x_15025:
[----:B------:R-:W-:Y:S02]  /*15750*/  IMAD.MOV.U32 R13, RZ, RZ, R4 ;  /* 0x000000ffff0d7224 */ /* 0x000fe400078e0004 */
[----:B------:R-:W-:Y:S01]  /*15760*/  IMAD.MOV.U32 R12, RZ, RZ, 0x1 ;  /* 0x00000001ff0c7424 */ /* 0x000fe200078e00ff */
[----:B------:R-:W-:-:S13]  /*15770*/  @!P5 LEA R5, P0, R8, R14, 0x1 ;  /* 0x0000000e0805d211 */ /* 0x000fda00078008ff */
[----:B------:R-:W-:Y:S05]  /*15780*/  WARPSYNC.COLLECTIVE R15, `(.L_x_15026) ;  /* 0x000000000f087348 */ /* 0x000fea0003c00000 */
[----:B------:R0:W1:Y:S02]  /*15790*/  SHFL.IDX P6, R14, R13, R12, R11 ;  /* 0x0000000c0d0e7389 */ /* 0x00006400000c000b */
[----:B01----:R-:W-:Y:S01]  /*157a0*/  ENDCOLLECTIVE ;  /* 0x000000000000791b */ /* 0x003fe20003800000 */
.L_x_15026:
[----:B------:R-:W-:Y:S01]  /*157b0*/  @!P5 IMAD.X R3, RZ, RZ, R2, P0 ;  /* 0x000000ffff03d224 */ /* 0x000fe200000e0602 */
[----:B------:R-:W-:-:S05]  /*157c0*/  @!P5 MOV R2, R5 ;  /* 0x000000050002d202 */ /* 0x000fca0000000f00 */
        /* <DEDUP_REMOVED lines=13> */
.L_x_15027:
[----:B------:R-:W-:Y:S02]  /*158a0*/  IMAD.MOV.U32 R13, RZ, RZ, R4 ;  /* 0x000000ffff0d7224 */ /* 0x000fe400078e0004 */
[----:B------:R-:W-:Y:S01]  /*158b0*/  IMAD.MOV.U32 R12, RZ, RZ, 0x2 ;  /* 0x00000002ff0c7424 */ /* 0x000fe200078e00ff */
[----:B------:R-:W-:-:S13]  /*158c0*/  LOP3.LUT P6, RZ, R23, 0x1000, RZ, 0xc0, !PT ;  /* 0x0000100017ff7812 */ /* 0x000fda00078cc0ff */
[----:B------:R-:W-:-:S04]  /*158d0*/  @!P6 LEA R6, P0, R8, R14, 0x1 ;  /* 0x0000000e0806e211 */ /* 0x000fc800078008ff */
[----:B------:R-:W-:Y:S01]  /*158e0*/  @!P6 MOV R2, R6 ;  /* 0x000000060002e202 */ /* 0x000fe20000000f00 */
[----:B------:R-:W-:-:S04]  /*158f0*/  @!P6 IMAD.X R7, RZ, RZ, R5, P0 ;  /* 0x000000ffff07e224 */ /* 0x000fc800000e0605 */
        /* <DEDUP_REMOVED lines=11> */
.L_x_15028:
[----:B------:R-:W-:Y:S02]  /*159b0*/  IMAD.MOV.U32 R13, RZ, RZ, R0 ;  /* 0x000000ffff0d7224 */ /* 0x000fe400078e0000 */
[----:B------:R-:W-:-:S07]  /*159c0*/  IMAD.MOV.U32 R5, RZ, RZ, R14 ;  /* 0x000000ffff057224 */ /* 0x000fce00078e000e */
[----:B------:R-:W-:Y:S05]  /*159d0*/  WARPSYNC.COLLECTIVE R15, `(.L_x_15029) ;  /* 0x000000000f087348 */ /* 0x000fea0003c00000 */
[----:B------:R0:W1:Y:S02]  /*159e0*/  SHFL.IDX P6, R14, R13, R12, R11 ;  /* 0x0000000c0d0e7389 */ /* 0x00006400000c000b */
[----:B01----:R-:W-:Y:S01]  /*159f0*/  ENDCOLLECTIVE ;  /* 0x000000000000791b */ /* 0x003fe20003800000 */
.L_x_15029:
[----:B------:R-:W-:Y:S02]  /*15a00*/  IMAD.MOV.U32 R13, RZ, RZ, R4 ;  /* 0x000000ffff0d7224 */ /* 0x000fe400078e0004 */
[----:B------:R-:W-:Y:S01]  /*15a10*/  IMAD.MOV.U32 R12, RZ, RZ, 0x3 ;  /* 0x00000003ff0c7424 */ /* 0x000fe200078e00ff */
[----:B------:R-:W-:-:S13]  /*15a20*/  @!P5 LEA R6, P0, R8, R14, 0x1 ;  /* 0x0000000e0806d211 */ /* 0x000fda00078008ff */
[----:B------:R-:W-:Y:S05]  /*15a30*/  WARPSYNC.COLLECTIVE R15, `(.L_x_15030) ;  /* 0x000000000f087348 */ /* 0x000fea0003c00000 */
[----:B------:R0:W1:Y:S02]  /*15a40*/  SHFL.IDX P6, R14, R13, R12, R11 ;  /* 0x0000000c0d0e7389 */ /* 0x00006400000c000b */
[----:B01----:R-:W-:Y:S01]  /*15a50*/  ENDCOLLECTIVE ;  /* 0x000000000000791b */ /* 0x003fe20003800000 */
.L_x_15030:
[----:B------:R-:W-:Y:S01]  /*15a60*/  @!P5 IADD3.X R7, RZ, R5, RZ, P0, !PT ;  /* 0x00000005ff07d210 */ /* 0x000fe200007fe4ff */
[----:B------:R-:W-:-:S04]  /*15a70*/  @!P5 IMAD.MOV.U32 R2, RZ, RZ, R6 ;  /* 0x000000ffff02d224 */ /* 0x000fc800078e0006 */
[----:B------:R-:W-:-:S05]  /*15a80*/  @!P5 IMAD.MOV.U32 R3, RZ, RZ, R7 ;  /* 0x000000ffff03d224 */ /* 0x000fca00078e0007 */
[----:B------:R-:W-:Y:S01]  /*15a90*/  @!PT LDS RZ, [RZ] ;  /* 0x00000000fffff984 */ /* 0x000fe20000000800 */
[----:B------:R-:W-:Y:S01]  /*15aa0*/  @!PT LDS RZ, [RZ] ;  /* 0x00000000fffff984 */ /* 0x000fe20000000800 */
[----:B------:R-:W-:Y:S01]  /*15ab0*/  @!PT LDS RZ, [RZ] ;  /* 0x00000000fffff984 */ /* 0x000fe20000000800 */
[----:B------:R0:W-:Y:S01]  /*15ac0*/  @!P5 LDGSTS.E.BYPASS.LTC128B.128 [R26+0x23400], desc[UR36][R2.64], !P4 ;  /* 0x23400000021adfae */ /* 0x0001e2000e101d64 */
[----:B------:R-:W-:-:S03]  /*15ad0*/  MOV R13, R0 ;  /* 0x00000000000d7202 */ /* 0x000fc60000000f00 */
        /* <DEDUP_REMOVED lines=8> */
.L_x_15031:
        /* <DEDUP_REMOVED lines=17> */
.L_x_15032:
[----:B------:R-:W-:Y:S01]  /*15c70*/  IMAD.MOV.U32 R13, RZ, RZ, R0 ;  /* 0x000000ffff0d7224 */ /* 0x000fe200078e0000 */
[----:B------:R-:W-:-:S07]  /*15c80*/  MOV R5, R14 ;  /* 0x0000000e00057202 */ /* 0x000fce0000000f00 */
[----:B------:R-:W-:Y:S05]  /*15c90*/  WARPSYNC.COLLECTIVE R15, `(.L_x_15033) ;  /* 0x000000000f087348 */ /* 0x000fea0003c00000 */
[----:B------:R0:W1:Y:S02]  /*15ca0*/  SHFL.IDX P6, R14, R13, R12, R11 ;  /* 0x0000000c0d0e7389 */ /* 0x00006400000c000b */
[----:B01----:R-:W-:Y:S01]  /*15cb0*/  ENDCOLLECTIVE ;  /* 0x000000000000791b */ /* 0x003fe20003800000 */
.L_x_15033:
[----:B------:R-:W-:Y:S01]  /*15cc0*/  IMAD.MOV.U32 R13, RZ, RZ, R4 ;  /* 0x000000ffff0d7224 */ /* 0x000fe200078e0004 */
[----:B------:R-:W-:Y:S02]  /*15cd0*/  MOV R12, 0x5 ;  /* 0x00000005000c7802 */ /* 0x000fe40000000f00 */
[----:B------:R-:W-:-:S13]  /*15ce0*/  @!P5 LEA R6, P0, R8, R14, 0x1 ;  /* 0x0000000e0806d211 */ /* 0x000fda00078008ff */
[----:B------:R-:W-:Y:S05]  /*15cf0*/  WARPSYNC.COLLECTIVE R15, `(.L_x_15034) ;  /* 0x000000000f087348 */ /* 0x000fea0003c00000 */
[----:B------:R0:W1:Y:S02]  /*15d00*/  SHFL.IDX P6, R14, R13, R12, R11 ;  /* 0x0000000c0d0e7389 */ /* 0x00006400000c000b */
[----:B01----:R-:W-:Y:S01]  /*15d10*/  ENDCOLLECTIVE ;  /* 0x000000000000791b */ /* 0x003fe20003800000 */
.L_x_15034:
[----:B------:R-:W-:Y:S02]  /*15d20*/  @!P5 IMAD.X R7, RZ, RZ, R5, P0 ;  /* 0x000000ffff07d224 */ /* 0x000fe400000e0605 */
[----:B------:R-:W-:Y:S02]  /*15d30*/  @!P5 IMAD.MOV.U32 R2, RZ, RZ, R6 ;  /* 0x000000ffff02d224 */ /* 0x000fe400078e0006 */
        /* <DEDUP_REMOVED lines=14> */
.L_x_15035:
        /* <DEDUP_REMOVED lines=17> */
.L_x_15036:
[----:B------:R-:W-:Y:S02]  /*15f30*/  IMAD.MOV.U32 R13, RZ, RZ, R0 ;  /* 0x000000ffff0d7224 */ /* 0x000fe400078e0000 */
[----:B------:R-:W-:-:S07]  /*15f40*/  IMAD.MOV.U32 R5, RZ, RZ, R14 ;  /* 0x000000ffff057224 */ /* 0x000fce00078e000e */
[----:B------:R-:W-:Y:S05]  /*15f50*/  WARPSYNC.COLLECTIVE R15, `(.L_x_15037) ;  /* 0x000000000f087348 */ /* 0x000fea0003c00000 */
[----:B------:R0:W1:Y:S02]  /*15f60*/  SHFL.IDX P6, R14, R13, R12, R11 ;  /* 0x0000000c0d0e7389 */ /* 0x00006400000c000b */
[----:B01----:R-:W-:Y:S01]  /*15f70*/  ENDCOLLECTIVE ;  /* 0x000000000000791b */ /* 0x003fe20003800000 */
.L_x_15037:
[----:B------:R-:W-:Y:S02]  /*15f80*/  IMAD.MOV.U32 R13, RZ, RZ, R4 ;  /* 0x000000ffff0d7224 */ /* 0x000fe400078e0004 */
[----:B------:R-:W-:Y:S01]  /*15f90*/  IMAD.MOV.U32 R12, RZ, RZ, 0x7 ;  /* 0x00000007ff0c7424 */ /* 0x000fe200078e00ff */
[----:B------:R-:W-:-:S13]  /*15fa0*/  @!P5 LEA R6, P0, R8, R14, 0x1 ;  /* 0x0000000e0806d211 */ /* 0x000fda00078008ff */
[----:B------:R-:W-:Y:S05]  /*15fb0*/  WARPSYNC.COLLECTIVE R15, `(.L_x_15038) ;  /* 0x000000000f087348 */ /* 0x000fea0003c00000 */
[----:B------:R0:W1:Y:S02]  /*15fc0*/  SHFL.IDX P6, R14, R13, R12, R11 ;  /* 0x0000000c0d0e7389 */ /* 0x00006400000c000b */
[----:B01----:R-:W-:Y:S01]  /*15fd0*/  ENDCOLLECTIVE ;  /* 0x000000000000791b */ /* 0x003fe20003800000 */
.L_x_15038:
[----:B------:R-:W-:Y:S02]  /*15fe0*/  @!P5 IMAD.X R7, RZ, RZ, R5, P0 ;  /* 0x000000ffff07d224 */ /* 0x000fe400000e0605 */
[----:B------:R-:W-:-:S03]  /*15ff0*/  @!P5 IMAD.MOV.U32 R2, RZ, RZ, R6 ;  /* 0x000000ffff02d224 */ /* 0x000fc600078e0006 */
        /* <DEDUP_REMOVED lines=13> */
.L_x_15039:
[----:B------:R-:W-:Y:S05]  /*160d0*/  BRA `(.L_x_15040) ;  /* 0xffffffb400087947 */ /* 0x000fea000383ffff */
.L_x_14935:
[----:B0-----:R0:W2:Y:S02]  /*160e0*/  SYNCS.PHASECHK.TRANS64.TRYWAIT P0, [R22+URZ+0x32420], R3 ;  /* 0x03242003160075a7 */ /* 0x0010a4000800017f */
[----:B--2---:R-:W-:Y:S05]  /*160f0*/  @!P0 NANOSLEEP.SYNCS 0x989680 ;  /* 0x009896800000895d */ /* 0x004fea0003900000 */
[----:B------:R-:W2:Y:S02]  /*16100*/  @!P0 SYNCS.PHASECHK.TRANS64 P0, [R22+URZ+0x32420], R3 ;  /* 0x03242003160085a7 */ /* 0x000ea4000800007f */
[----:B--2---:R-:W-:Y:S05]  /*16110*/  @!P0 BRA `(.L_x_14935) ;  /* 0xfffffffc00f08947 */ /* 0x004fea000383ffff */
[----:B------:R-:W-:Y:S05]  /*16120*/  BRA `(.L_x_15041) ;  /* 0xffffffb400787947 */ /* 0x000fea000383ffff */
.L_x_14938:
[----:B--2---:R2:W3:Y:S02]  /*16130*/  SYNCS.PHASECHK.TRANS64.TRYWAIT P0, [R25+URZ+0x32460], R0 ;  /* 0x03246000190075a7 */ /* 0x0044e4000800017f */
[----:B---3--:R-:W-:Y:S05]  /*16140*/  @!P0 NANOSLEEP.SYNCS 0x989680 ;  /* 0x009896800000895d */ /* 0x008fea0003900000 */
[----:B------:R-:W3:Y:S02]  /*16150*/  @!P0 SYNCS.PHASECHK.TRANS64 P0, [R25+URZ+0x32460], R0 ;  /* 0x03246000190085a7 */ /* 0x000ee4000800007f */
[----:B---3--:R-:W-:Y:S05]  /*16160*/  @!P0 BRA `(.L_x_14938) ;  /* 0xfffffffc00f08947 */ /* 0x008fea000383ffff */
[----:B------:R-:W-:Y:S05]  /*16170*/  BRA `(.L_x_15042) ;  /* 0xffffffb400847947 */ /* 0x000fea000383ffff */
.L_x_14939:
        /* <DEDUP_REMOVED lines=8> */
.L_x_15044:
[----:B------:R-:W-:Y:S05]  /*16200*/  BSYNC B0 ;  /* 0x0000000000007941 */ /* 0x000fea0003800000 */
.L_x_15043:
[----:B------:R-:W0:Y:S01]  /*16210*/  S2R R8, SR_TID.X ;  /* 0x0000000000087919 */ /* 0x000e220000002100 */
[----:B------:R-:W-:Y:S01]  /*16220*/  IMAD.MOV.U32 R13, RZ, RZ, R5 ;  /* 0x000000ffff0d7224 */ /* 0x000fe200078e0005 */
[----:B------:R-:W-:Y:S01]  /*16230*/  MOV R11, 0x181f ;  /* 0x0000181f000b7802 */ /* 0x000fe20000000f00 */
[----:B------:R-:W-:Y:S01]  /*16240*/  IMAD.MOV.U32 R12, RZ, RZ, RZ ;  /* 0x000000ffff0c7224 */ /* 0x000fe200078e00ff */
        /* <DEDUP_REMOVED lines=8> */
.L_x_15045:
[----:B------:R-:W-:Y:S02]  /*162d0*/  ISETP.LT.OR P3, PT, R31, 0x1, !P1 ;  /* 0x000000011f00780c */ /* 0x000fe40004f61670 */
        /* <DEDUP_REMOVED lines=9> */
.L_x_15046:
        /* <DEDUP_REMOVED lines=17> */
.L_x_15047:
[----:B------:R-:W-:Y:S01]  /*16480*/  IMAD.MOV.U32 R13, RZ, RZ, R6 ;  /* 0x000000ffff0d7224 */ /* 0x000fe200078e0006 */
[----:B------:R-:W-:Y:S02]  /*16490*/  MOV R12, 0x2 ;  /* 0x00000002000c7802 */ /* 0x000fe40000000f00 */
[----:B------:R-:W-:-:S13]  /*164a0*/  IADD3 R2, P3, R14, R0, RZ ;  /* 0x000000000e027210 */ /* 0x000fda0007f7e0ff */
[----:B------:R-:W-:Y:S05]  /*164b0*/  WARPSYNC.COLLECTIVE R15, `(.L_x_15048) ;  /* 0x000000000f087348 */ /* 0x000fea0003c00000 */
[----:B------:R0:W1:Y:S02]  /*164c0*/  SHFL.IDX P6, R14, R13, R12, R11 ;  /* 0x0000000c0d0e7389 */ /* 0x00006400000c000b */
[----:B01----:R-:W-:Y:S01]  /*164d0*/  ENDCOLLECTIVE ;  /* 0x000000000000791b */ /* 0x003fe20003800000 */
.L_x_15048:
        /* <DEDUP_REMOVED lines=17> */
.L_x_15049:
[----:B------:R-:W-:Y:S02]  /*165f0*/  IMAD.MOV.U32 R13, RZ, RZ, R6 ;  /* 0x000000ffff0d7224 */ /* 0x000fe400078e0006 */
[----:B------:R-:W-:Y:S01]  /*16600*/  IMAD.MOV.U32 R12, RZ, RZ, 0x3 ;  /* 0x00000003ff0c7424 */ /* 0x000fe200078e00ff */
[----:B------:R-:W-:-:S13]  /*16610*/  IADD3 R2, P3, R14, R0, RZ ;  /* 0x000000000e027210 */ /* 0x000fda0007f7e0ff */
[----:B------:R-:W-:Y:S05]  /*16620*/  WARPSYNC.COLLECTIVE R15, `(.L_x_15050) ;  /* 0x000000000f087348 */ /* 0x000fea0003c00000 */
[----:B------:R0:W1:Y:S02]  /*16630*/  SHFL.IDX P6, R14, R13, R12, R11 ;  /* 0x0000000c0d0e7389 */ /* 0x00006400000c000b */
[----:B01----:R-:W-:Y:S01]  /*16640*/  ENDCOLLECTIVE ;  /* 0x000000000000791b */ /* 0x003fe20003800000 */
.L_x_15050:
        /* <DEDUP_REMOVED lines=17> */
.L_x_15051:
[----:B------:R-:W-:Y:S02]  /*16760*/  IMAD.MOV.U32 R13, RZ, RZ, R6 ;  /* 0x000000ffff0d7224 */ /* 0x000fe400078e0006 */
[----:B------:R-:W-:Y:S01]  /*16770*/  IMAD.MOV.U32 R12, RZ, RZ, 0x4 ;  /* 0x00000004ff0c7424 */ /* 0x000fe200078e00ff */
[----:B------:R-:W-:-:S13]  /*16780*/  IADD3 R2, P3, R14, R0, RZ ;  /* 0x000000000e027210 */ /* 0x000fda0007f7e0ff */
[----:B------:R-:W-:Y:S05]  /*16790*/  WARPSYNC.COLLECTIVE R15, `(.L_x_15052) ;  /* 0x000000000f087348 */ /* 0x000fea0003c00000 */
[----:B------:R0:W1:Y:S02]  /*167a0*/  SHFL.IDX P6, R14, R13, R12, R11 ;  /* 0x0000000c0d0e7389 */ /* 0x00006400000c000b */
[----:B01----:R-:W-:Y:S01]  /*167b0*/  ENDCOLLECTIVE ;  /* 0x000000000000791b */ /* 0x003fe20003800000 */
.L_x_15052:
        /* <DEDUP_REMOVED lines=17> */
.L_x_15053:
[----:B------:R-:W-:Y:S02]  /*168d0*/  IMAD.MOV.U32 R13, RZ, RZ, R6 ;  /* 0x000000ffff0d7224 */ /* 0x000fe400078e0006 */
[----:B------:R-:W-:Y:S01]  /*168e0*/  IMAD.MOV.U32 R12, RZ, RZ, 0x5 ;  /* 0x00000005ff0c7424 */ /* 0x000fe200078e00ff */
[----:B------:R-:W-:-:S13]  /*168f0*/  IADD3 R2, P3, R14, R0, RZ ;  /* 0x000000000e027210 */ /* 0x000fda0007f7e0ff */
[----:B------:R-:W-:Y:S05]  /*16900*/  WARPSYNC.COLLECTIVE R15, `(.L_x_15054) ;  /* 0x000000000f087348 */ /* 0x000fea0003c00000 */
[----:B------:R0:W1:Y:S02]  /*16910*/  SHFL.IDX P6, R14, R13, R12, R11 ;  /* 0x0000000c0d0e7389 */ /* 0x00006400000c000b */
[----:B01----:R-:W-:Y:S01]  /*16920*/  ENDCOLLECTIVE ;  /* 0x000000000000791b */ /* 0x003fe20003800000 */
.L_x_15054:
        /* <DEDUP_REMOVED lines=12> */
.L_x_15055:
        /* <DEDUP_REMOVED lines=9> */
.L_x_14946:
[----:B0-----:R0:W2:Y:S02]  /*16a80*/  SYNCS.PHASECHK.TRANS64.TRYWAIT P0, [R10+URZ+0x32440], R20 ;  /* 0x032440140a0075a7 */ /* 0x0010a4000800017f */
[----:B--2---:R-:W-:Y:S05]  /*16a90*/  @!P0 NANOSLEEP.SYNCS 0x989680 ;  /* 0x009896800000895d */ /* 0x004fea0003900000 */
[----:B------:R-:W2:Y:S02]  /*16aa0*/  @!P0 SYNCS.PHASECHK.TRANS64 P0, [R10+URZ+0x32440], R20 ;  /* 0x032440140a0085a7 */ /* 0x000ea4000800007f */
[----:B--2---:R-:W-:Y:S05]  /*16ab0*/  @!P0 BRA `(.L_x_14946) ;  /* 0xfffffffc00f08947 */ /* 0x004fea000383ffff */
[----:B------:R-:W-:Y:S05]  /*16ac0*/  BRA `(.L_x_15057) ;  /* 0xffffffb8000c7947 */ /* 0x000fea000383ffff */
.L_x_14947:
        /* <DEDUP_REMOVED lines=8> */
.L_x_15059:
[----:B------:R-:W-:Y:S05]  /*16b50*/  BSYNC B1 ;  /* 0x0000000000017941 */ /* 0x000fea0003800000 */
.L_x_15058:
        /* <DEDUP_REMOVED lines=9> */
.L_x_15060:
[----:B------:R-:W-:Y:S01]  /*16bf0*/  MOV R13, R8 ;  /* 0x00000008000d7202 */ /* 0x000fe20000000f00 */
[----:B------:R-:W-:Y:S02]  /*16c00*/  IMAD.MOV.U32 R12, RZ, RZ, 0x1 ;  /* 0x00000001ff0c7424 */ /* 0x000fe400078e00ff */
[----:B------:R-:W-:-:S07]  /*16c10*/  IMAD.MOV.U32 R2, RZ, RZ, R14 ;  /* 0x000000ffff027224 */ /* 0x000fce00078e000e */
[----:B------:R-:W-:Y:S05]  /*16c20*/  WARPSYNC.COLLECTIVE R15, `(.L_x_15061) ;  /* 0x000000000f087348 */ /* 0x000fea0003c00000 */
[----:B------:R0:W1:Y:S02]  /*16c30*/  SHFL.IDX P6, R14, R13, R12, R11 ;  /* 0x0000000c0d0e7389 */ /* 0x00006400000c000b */
[----:B01----:R-:W-:Y:S01]  /*16c40*/  ENDCOLLECTIVE ;  /* 0x000000000000791b */ /* 0x003fe20003800000 */
.L_x_15061:
        /* <DEDUP_REMOVED lines=11> */
.L_x_15062:
[----:B------:R-:W-:Y:S01]  /*16d00*/  MOV R13, R8 ;  /* 0x00000008000d7202 */ /* 0x000fe20000000f00 */
[----:B------:R-:W-:Y:S02]  /*16d10*/  IMAD.MOV.U32 R12, RZ, RZ, 0x2 ;  /* 0x00000002ff0c7424 */ /* 0x000fe400078e00ff */
[----:B------:R-:W-:-:S07]  /*16d20*/  IMAD.MOV.U32 R2, RZ, RZ, R14 ;  /* 0x000000ffff027224 */ /* 0x000fce00078e000e */
[----:B------:R-:W-:Y:S05]  /*16d30*/  WARPSYNC.COLLECTIVE R15, `(.L_x_15063) ;  /* 0x000000000f087348 */ /* 0x000fea0003c00000 */
[----:B------:R0:W1:Y:S02]  /*16d40*/  SHFL.IDX P6, R14, R13, R12, R11 ;  /* 0x0000000c0d0e7389 */ /* 0x00006400000c000b */
[----:B01----:R-:W-:Y:S01]  /*16d50*/  ENDCOLLECTIVE ;  /* 0x000000000000791b */ /* 0x003fe20003800000 */
.L_x_15063:
        /* <DEDUP_REMOVED lines=11> */
.L_x_15064:
[----:B------:R-:W-:Y:S01]  /*16e10*/  MOV R13, R8 ;  /* 0x00000008000d7202 */ /* 0x000fe20000000f00 */
[----:B------:R-:W-:Y:S02]  /*16e20*/  IMAD.MOV.U32 R12, RZ, RZ, 0x3 ;  /* 0x00000003ff0c7424 */ /* 0x000fe400078e00ff */
[----:B------:R-:W-:-:S07]  /*16e30*/  IMAD.MOV.U32 R2, RZ, RZ, R14 ;  /* 0x000000ffff027224 */ /* 0x000fce00078e000e */
[----:B------:R-:W-:Y:S05]  /*16e40*/  WARPSYNC.COLLECTIVE R15, `(.L_x_15065) ;  /* 0x000000000f087348 */ /* 0x000fea0003c00000 */
[----:B------:R0:W1:Y:S02]  /*16e50*/  SHFL.IDX P6, R14, R13, R12, R11 ;  /* 0x0000000c0d0e7389 */ /* 0x00006400000c000b */
[----:B01----:R-:W-:Y:S01]  /*16e60*/  ENDCOLLECTIVE ;  /* 0x000000000000791b */ /* 0x003fe20003800000 */
.L_x_15065:
        /* <DEDUP_REMOVED lines=11> */
.L_x_15066:
[----:B------:R-:W-:Y:S01]  /*16f20*/  MOV R13, R8 ;  /* 0x00000008000d7202 */ /* 0x000fe20000000f00 */
[----:B------:R-:W-:Y:S02]  /*16f30*/  IMAD.MOV.U32 R12, RZ, RZ, 0x4 ;  /* 0x00000004ff0c7424 */ /* 0x000fe400078e00ff */
[----:B------:R-:W-:-:S07]  /*16f40*/  IMAD.MOV.U32 R2, RZ, RZ, R14 ;  /* 0x000000ffff027224 */ /* 0x000fce00078e000e */
[----:B------:R-:W-:Y:S05]  /*16f50*/  WARPSYNC.COLLECTIVE R15, `(.L_x_15067) ;  /* 0x000000000f087348 */ /* 0x000fea0003c00000 */
[----:B------:R0:W1:Y:S02]  /*16f60*/  SHFL.IDX P6, R14, R13, R12, R11 ;  /* 0x0000000c0d0e7389 */ /* 0x00006400000c000b */
[----:B01----:R-:W-:Y:S01]  /*16f70*/  ENDCOLLECTIVE ;  /* 0x000000000000791b */ /* 0x003fe20003800000 */
.L_x_15067:
        /* <DEDUP_REMOVED lines=11> */
.L_x_15068:
[----:B------:R-:W-:Y:S01]  /*17030*/  MOV R13, R8 ;  /* 0x00000008000d7202 */ /* 0x000fe20000000f00 */
[----:B------:R-:W-:Y:S02]  /*17040*/  IMAD.MOV.U32 R12, RZ, RZ, 0x5 ;  /* 0x00000005ff0c7424 */ /* 0x000fe400078e00ff */
[----:B------:R-:W-:-:S07]  /*17050*/  IMAD.MOV.U32 R2, RZ, RZ, R14 ;  /* 0x000000ffff027224 */ /* 0x000fce00078e000e */
[----:B------:R-:W-:Y:S05]  /*17060*/  WARPSYNC.COLLECTIVE R15, `(.L_x_15069) ;  /* 0x000000000f087348 */ /* 0x000fea0003c00000 */
[----:B------:R0:W1:Y:S02]  /*17070*/  SHFL.IDX P6, R14, R13, R12, R11 ;  /* 0x0000000c0d0e7389 */ /* 0x00006400000c000b */
[----:B01----:R-:W-:Y:S01]  /*17080*/  ENDCOLLECTIVE ;  /* 0x000000000000791b */ /* 0x003fe20003800000 */
.L_x_15069:
        /* <DEDUP_REMOVED lines=11> */
.L_x_15070:
[----:B------:R-:W-:Y:S05]  /*17140*/  BRA `(.L_x_15071) ;  /* 0xffffffb4003c7947 */ /* 0x000fea000383ffff */
.L_x_14952:
[----:B----4-:R4:W0:Y:S02]  /*17150*/  SYNCS.PHASECHK.TRANS64.TRYWAIT P0, [R10+URZ+0x32460], R20 ;  /* 0x032460140a0075a7 */ /* 0x010824000800017f */
[----:B0-----:R-:W-:Y:S05]  /*17160*/  @!P0 NANOSLEEP.SYNCS 0x989680 ;  /* 0x009896800000895d */ /* 0x001fea0003900000 */
[----:B------:R-:W0:Y:S02]  /*17170*/  @!P0 SYNCS.PHASECHK.TRANS64 P0, [R10+URZ+0x32460], R20 ;  /* 0x032460140a0085a7 */ /* 0x000e24000800007f */
[----:B0-----:R-:W-:Y:S05]  /*17180*/  @!P0 BRA `(.L_x_14952) ;  /* 0xfffffffc00f08947 */ /* 0x001fea000383ffff */
[----:B------:R-:W-:Y:S05]  /*17190*/  BRA `(.L_x_15072) ;  /* 0xffffffb400887947 */ /* 0x000fea000383ffff */
.L_x_14953:
[----:B------:R-:W-:Y:S01]  /*171a0*/  BSSY B1, `(.L_x_15073) ;  /* 0x0000008000017945 */ /* 0x000fe20003800000 */
[----:B------:R-:W-:Y:S01]  /*171b0*/  IMAD.MOV.U32 R13, RZ, RZ, R25 ;  /* 0x000000ffff0d7224 */ /* 0x000fe200078e0019 */
[----:B------:R-:W-:Y:S01]  /*171c0*/  MOV R11, 0x181f ;  /* 0x0000181f000b7802 */ /* 0x000fe20000000f00 */
[----:B------:R-:W-:Y:S02]  /*171d0*/  IMAD.MOV.U32 R12, RZ, RZ, RZ ;  /* 0x000000ffff0c7224 */ /* 0x000fe400078e00ff */
[----:B------:R-:W-:-:S07]  /*171e0*/  IMAD.MOV.U32 R15, RZ, RZ, -0x1 ;  /* 0xffffffffff0f7424 */ /* 0x000fce00078e00ff */
[----:B---3--:R-:W-:Y:S05]  /*171f0*/  WARPSYNC.COLLECTIVE R15, `(.L_x_15074) ;  /* 0x000000000f087348 */ /* 0x008fea0003c00000 */
[----:B------:R0:W1:Y:S02]  /*17200*/  SHFL.IDX P6, R14, R13, R12, R11 ;  /* 0x0000000c0d0e7389 */ /* 0x00006400000c000b */
[----:B01-3--:R-:W-:Y:S01]  /*17210*/  ENDCOLLECTIVE ;  /* 0x000000000000791b */ /* 0x00bfe20003800000 */
.L_x_15074:
[----:B------:R-:W-:Y:S05]  /*17220*/  BSYNC B1 ;  /* 0x0000000000017941 */ /* 0x000fea0003800000 */
.L_x_15073:
        /* <DEDUP_REMOVED lines=9> */
.L_x_15075:
[----:B------:R-:W-:Y:S02]  /*172c0*/  IMAD.MOV.U32 R13, RZ, RZ, R25 ;  /* 0x000000ffff0d7224 */ /* 0x000fe400078e0019 */
[----:B------:R-:W-:Y:S01]  /*172d0*/  IMAD.MOV.U32 R12, RZ, RZ, 0x1 ;  /* 0x00000001ff0c7424 */ /* 0x000fe200078e00ff */
[----:B------:R-:W-:-:S13]  /*172e0*/  IADD3 R2, P0, R14, R0, RZ ;  /* 0x000000000e027210 */ /* 0x000fda0007f1e0ff */
[----:B------:R-:W-:Y:S05]  /*172f0*/  WARPSYNC.COLLECTIVE R15, `(.L_x_15076) ;  /* 0x000000000f087348 */ /* 0x000fea0003c00000 */
[----:B------:R0:W1:Y:S02]  /*17300*/  SHFL.IDX P6, R14, R13, R12, R11 ;  /* 0x0000000c0d0e7389 */ /* 0x00006400000c000b */
[----:B01----:R-:W-:Y:S01]  /*17310*/  ENDCOLLECTIVE ;  /* 0x000000000000791b */ /* 0x003fe20003800000 */
.L_x_15076:
        /* <DEDUP_REMOVED lines=13> */
.L_x_15077:
[----:B------:R-:W-:Y:S02]  /*173f0*/  IMAD.MOV.U32 R13, RZ, RZ, R25 ;  /* 0x000000ffff0d7224 */ /* 0x000fe400078e0019 */
[----:B------:R-:W-:Y:S01]  /*17400*/  IMAD.MOV.U32 R12, RZ, RZ, 0x2 ;  /* 0x00000002ff0c7424 */ /* 0x000fe200078e00ff */
[----:B------:R-:W-:-:S13]  /*17410*/  IADD3 R2, P0, R14, R0, RZ ;  /* 0x000000000e027210 */ /* 0x000fda0007f1e0ff */
[----:B------:R-:W-:Y:S05]  /*17420*/  WARPSYNC.COLLECTIVE R15, `(.L_x_15078) ;  /* 0x000000000f087348 */ /* 0x000fea0003c00000 */
[----:B------:R0:W1:Y:S02]  /*17430*/  SHFL.IDX P6, R14, R13, R12, R11 ;  /* 0x0000000c0d0e7389 */ /* 0x00006400000c000b */
[----:B01----:R-:W-:Y:S01]  /*17440*/  ENDCOLLECTIVE ;  /* 0x000000000000791b */ /* 0x003fe20003800000 */
.L_x_15078:
        /* <DEDUP_REMOVED lines=13> */
.L_x_15079:
[----:B------:R-:W-:Y:S02]  /*17520*/  IMAD.MOV.U32 R13, RZ, RZ, R25 ;  /* 0x000000ffff0d7224 */ /* 0x000fe400078e0019 */
[----:B------:R-:W-:Y:S01]  /*17530*/  IMAD.MOV.U32 R12, RZ, RZ, 0x3 ;  /* 0x00000003ff0c7424 */ /* 0x000fe200078e00ff */
[----:B------:R-:W-:-:S07]  /*17540*/  MOV R8, R14 ;  /* 0x0000000e00087202 */ /* 0x000fce0000000f00 */
[----:B------:R-:W-:Y:S05]  /*17550*/  WARPSYNC.COLLECTIVE R15, `(.L_x_15080) ;  /* 0x000000000f087348 */ /* 0x000fea0003c00000 */
[----:B------:R0:W1:Y:S02]  /*17560*/  SHFL.IDX P6, R14, R13, R12, R11 ;  /* 0x0000000c0d0e7389 */ /* 0x00006400000c000b */
[----:B01----:R-:W-:Y:S01]  /*17570*/  ENDCOLLECTIVE ;  /* 0x000000000000791b */ /* 0x003fe20003800000 */
.L_x_15080:
        /* <DEDUP_REMOVED lines=14> */
.L_x_15081:
[----:B------:R-:W-:Y:S02]  /*17660*/  IMAD.MOV.U32 R13, RZ, RZ, R25 ;  /* 0x000000ffff0d7224 */ /* 0x000fe400078e0019 */
[----:B------:R-:W-:Y:S01]  /*17670*/  IMAD.MOV.U32 R12, RZ, RZ, 0x4 ;  /* 0x00000004ff0c7424 */ /* 0x000fe200078e00ff */
[----:B------:R-:W-:-:S13]  /*17680*/  IADD3 R2, P0, R14, R0, RZ ;  /* 0x000000000e027210 */ /* 0x000fda0007f1e0ff */
[----:B------:R-:W-:Y:S05]  /*17690*/  WARPSYNC.COLLECTIVE R15, `(.L_x_15082) ;  /* 0x000000000f087348 */ /* 0x000fea0003c00000 */
[----:B------:R0:W1:Y:S02]  /*176a0*/  SHFL.IDX P6, R14, R13, R12, R11 ;  /* 0x0000000c0d0e7389 */ /* 0x00006400000c000b */
[----:B01----:R-:W-:Y:S01]  /*176b0*/  ENDCOLLECTIVE ;  /* 0x000000000000791b */ /* 0x003fe20003800000 */
.L_x_15082:
        /* <DEDUP_REMOVED lines=13> */
.L_x_15083:
[----:B------:R-:W-:Y:S01]  /*17790*/  MOV R13, R25 ;  /* 0x00000019000d7202 */ /* 0x000fe20000000f00 */
[----:B------:R-:W-:Y:S01]  /*177a0*/  IMAD.MOV.U32 R12, RZ, RZ, 0x5 ;  /* 0x00000005ff0c7424 */ /* 0x000fe200078e00ff */
[----:B------:R-:W-:-:S13]  /*177b0*/  IADD3 R2, P0, R14, R0, RZ ;  /* 0x000000000e027210 */ /* 0x000fda0007f1e0ff */
[----:B------:R-:W-:Y:S05]  /*177c0*/  WARPSYNC.COLLECTIVE R15, `(.L_x_15084) ;  /* 0x000000000f087348 */ /* 0x000fea0003c00000 */
[----:B------:R0:W1:Y:S02]  /*177d0*/  SHFL.IDX P6, R14, R13, R12, R11 ;  /* 0x0000000c0d0e7389 */ /* 0x00006400000c000b */
[----:B01----:R-:W-:Y:S01]  /*177e0*/  ENDCOLLECTIVE ;  /* 0x000000000000791b */ /* 0x003fe20003800000 */
.L_x_15084:
        /* <DEDUP_REMOVED lines=13> */
.L_x_15085:
[----:B------:R-:W-:Y:S05]  /*178c0*/  BRA `(.L_x_15086) ;  /* 0xffffffb000d07947 */ /* 0x000fea000383ffff */
.L_x_14961:
[----:B------:R-:W-:Y:S01]  /*178d0*/  BSSY B0, `(.L_x_15087) ;  /* 0x0000008000007945 */ /* 0x000fe20003800000 */
[----:B------:R-:W-:Y:S01]  /*178e0*/  IMAD.MOV.U32 R13, RZ, RZ, R16 ;  /* 0x000000ffff0d7224 */ /* 0x000fe200078e0010 */
[----:B------:R-:W-:Y:S01]  /*178f0*/  MOV R11, 0x1f ;  /* 0x0000001f000b7802 */ /* 0x000fe20000000f00 */
[----:B------:R-:W-:Y:S02]  /*17900*/  IMAD.MOV.U32 R12, RZ, RZ, RZ ;  /* 0x000000ffff0c7224 */ /* 0x000fe400078e00ff */
[----:B------:R-:W-:-:S07]  /*17910*/  IMAD.MOV.U32 R15, RZ, RZ, -0x1 ;  /* 0xffffffffff0f7424 */ /* 0x000fce00078e00ff */
[----:B-123--:R-:W-:Y:S05]  /*17920*/  WARPSYNC.COLLECTIVE R15, `(.L_x_15088) ;  /* 0x000000000f087348 */ /* 0x00efea0003c00000 */
[----:B------:R0:W4:Y:S02]  /*17930*/  SHFL.IDX P6, R14, R13, R12, R11 ;  /* 0x0000000c0d0e7389 */ /* 0x00012400000c000b */
[----:B01234-:R-:W-:Y:S01]  /*17940*/  ENDCOLLECTIVE ;  /* 0x000000000000791b */ /* 0x01ffe20003800000 */
.L_x_15088:
[----:B------:R-:W-:Y:S05]  /*17950*/  BSYNC B0 ;  /* 0x0000000000007941 */ /* 0x000fea0003800000 */
.L_x_15087:
        /* <DEDUP_REMOVED lines=9> */
.L_x_15089:
        /* <DEDUP_REMOVED lines=18> */
.L_x_15090:
[----:B------:R-:W-:Y:S01]  /*17b10*/  IMAD.MOV.U32 R12, RZ, RZ, 0x2 ;  /* 0x00000002ff0c7424 */ /* 0x000fe200078e00ff */
[----:B------:R-:W-:-:S05]  /*17b20*/  SEL R6, R14, RZ, P1 ;  /* 0x000000ff0e067207 */ /* 0x000fca0000800000 */
[----:B------:R-:W-:-:S04]  /*17b30*/  IMAD.IADD R6, R5, 0x1, R6 ;  /* 0x0000000105067824 */ /* 0x000fc800078e0206 */
[----:B------:R-:W-:-:S07]  /*17b40*/  IMAD.MOV.U32 R13, RZ, RZ, R6 ;  /* 0x000000ffff0d7224 */ /* 0x000fce00078e0006 */
[----:B------:R-:W-:Y:S05]  /*17b50*/  WARPSYNC.COLLECTIVE R15, `(.L_x_15091) ;  /* 0x000000000f087348 */ /* 0x000fea0003c00000 */
[----:B------:R0:W1:Y:S02]  /*17b60*/  SHFL.UP P6, R14, R13, R12, R11 ;  /* 0x0400000c0d0e7389 */ /* 0x00006400000c000b */
[----:B01----:R-:W-:Y:S01]  /*17b70*/  ENDCOLLECTIVE ;  /* 0x000000000000791b */ /* 0x003fe20003800000 */
.L_x_15091:
[----:B------:R-:W-:Y:S02]  /*17b80*/  MOV R12, 0x4 ;  /* 0x00000004000c7802 */ /* 0x000fe40000000f00 */
[----:B------:R-:W-:-:S05]  /*17b90*/  SEL R7, R14, RZ, P2 ;  /* 0x000000ff0e077207 */ /* 0x000fca0001000000 */
[----:B------:R-:W-:-:S04]  /*17ba0*/  IMAD.IADD R7, R6, 0x1, R7 ;  /* 0x0000000106077824 */ /* 0x000fc800078e0207 */
[----:B------:R-:W-:-:S07]  /*17bb0*/  IMAD.MOV.U32 R13, RZ, RZ, R7 ;  /* 0x000000ffff0d7224 */ /* 0x000fce00078e0007 */
[----:B------:R-:W-:Y:S05]  /*17bc0*/  WARPSYNC.COLLECTIVE R15, `(.L_x_15092) ;  /* 0x000000000f087348 */ /* 0x000fea0003c00000 */
[----:B------:R0:W1:Y:S02]  /*17bd0*/  SHFL.UP P6, R14, R13, R12, R11 ;  /* 0x0400000c0d0e7389 */ /* 0x00006400000c000b */
[----:B01----:R-:W-:Y:S01]  /*17be0*/  ENDCOLLECTIVE ;  /* 0x000000000000791b */ /* 0x003fe20003800000 */
.L_x_15092:
[----:B------:R-:W-:Y:S01]  /*17bf0*/  IMAD.MOV.U32 R12, RZ, RZ, 0x8 ;  /* 0x00000008ff0c7424 */ /* 0x000fe200078e00ff */
[----:B------:R-:W-:-:S05]  /*17c00*/  SEL R2, R14, RZ, P3 ;  /* 0x000000ff0e027207 */ /* 0x000fca0001800000 */
[----:B------:R-:W-:-:S04]  /*17c10*/  IMAD.IADD R2, R7, 0x1, R2 ;  /* 0x0000000107027824 */ /* 0x000fc800078e0202 */
[----:B------:R-:W-:-:S07]  /*17c20*/  IMAD.MOV.U32 R13, RZ, RZ, R2 ;  /* 0x000000ffff0d7224 */ /* 0x000fce00078e0002 */
[----:B------:R-:W-:Y:S05]  /*17c30*/  WARPSYNC.COLLECTIVE R15, `(.L_x_15093) ;  /* 0x000000000f087348 */ /* 0x000fea0003c00000 */
[----:B------:R0:W1:Y:S02]  /*17c40*/  SHFL.UP P6, R14, R13, R12, R11 ;  /* 0x0400000c0d0e7389 */ /* 0x00006400000c000b */
[----:B01----:R-:W-:Y:S01]  /*17c50*/  ENDCOLLECTIVE ;  /* 0x000000000000791b */ /* 0x003fe20003800000 */
.L_x_15093:
[----:B------:R-:W-:Y:S02]  /*17c60*/  MOV R12, 0x10 ;  /* 0x00000010000c7802 */ /* 0x000fe40000000f00 */
[----:B------:R-:W-:-:S05]  /*17c70*/  SEL R3, R14, RZ, P4 ;  /* 0x000000ff0e037207 */ /* 0x000fca0002000000 */
[----:B------:R-:W-:-:S04]  /*17c80*/  IMAD.IADD R3, R2, 0x1, R3 ;  /* 0x0000000102037824 */ /* 0x000fc800078e0203 */
[----:B------:R-:W-:-:S07]  /*17c90*/  IMAD.MOV.U32 R13, RZ, RZ, R3 ;  /* 0x000000ffff0d7224 */ /* 0x000fce00078e0003 */
[----:B------:R-:W-:Y:S05]  /*17ca0*/  WARPSYNC.COLLECTIVE R15, `(.L_x_15094) ;  /* 0x000000000f087348 */ /* 0x000fea0003c00000 */
[----:B------:R0:W1:Y:S02]  /*17cb0*/  SHFL.UP P6, R14, R13, R12, R11 ;  /* 0x0400000c0d0e7389 */ /* 0x00006400000c000b */
[----:B01----:R-:W-:Y:S01]  /*17cc0*/  ENDCOLLECTIVE ;  /* 0x000000000000791b */ /* 0x003fe20003800000 */
.L_x_15094:
        /* <DEDUP_REMOVED lines=8> */
.L_x_15095:
[----:B------:R-:W-:Y:S05]  /*17d50*/  BRA `(.L_x_15096) ;  /* 0xffffffb400287947 */ /* 0x000fea000383ffff */
.L_x_14966:
[----:B------:R-:W-:Y:S01]  /*17d60*/  BSSY B0, `(.L_x_15097) ;  /* 0x0000008000007945 */ /* 0x000fe20003800000 */
[----:B-----5:R-:W-:Y:S01]  /*17d70*/  IMAD.MOV.U32 R13, RZ, RZ, R5 ;  /* 0x000000ffff0d7224 */ /* 0x020fe200078e0005 */
[----:B------:R-:W-:Y:S01]  /*17d80*/  MOV R12, 0x1 ;  /* 0x00000001000c7802 */ /* 0x000fe20000000f00 */
[----:B------:R-:W-:Y:S02]  /*17d90*/  IMAD.MOV.U32 R11, RZ, RZ, RZ ;  /* 0x000000ffff0b7224 */ /* 0x000fe400078e00ff */
[----:B------:R-:W-:-:S07]  /*17da0*/  IMAD.MOV.U32 R15, RZ, RZ, -0x1 ;  /* 0xffffffffff0f7424 */ /* 0x000fce00078e00ff */
[----:B01234-:R-:W-:Y:S05]  /*17db0*/  WARPSYNC.COLLECTIVE R15, `(.L_x_15098) ;  /* 0x000000000f087348 */ /* 0x01ffea0003c00000 */
[----:B------:R0:W0:Y:S02]  /*17dc0*/  SHFL.UP P6, R14, R13, R12, R11 ;  /* 0x0400000c0d0e7389 */ /* 0x00002400000c000b */
[----:B01234-:R-:W-:Y:S01]  /*17dd0*/  ENDCOLLECTIVE ;  /* 0x000000000000791b */ /* 0x01ffe20003800000 */
.L_x_15098:
[----:B------:R-:W-:Y:S05]  /*17de0*/  BSYNC B0 ;  /* 0x0000000000007941 */ /* 0x000fea0003800000 */
.L_x_15097:
        /* <DEDUP_REMOVED lines=8> */
.L_x_15099:
[----:B------:R-:W-:Y:S01]  /*17e70*/  IMAD.MOV.U32 R12, RZ, RZ, 0x4 ;  /* 0x00000004ff0c7424 */ /* 0x000fe200078e00ff */
[----:B------:R-:W-:-:S05]  /*17e80*/  SEL R2, R14, RZ, P2 ;  /* 0x000000ff0e027207 */ /* 0x000fca0001000000 */
[----:B------:R-:W-:-:S04]  /*17e90*/  IMAD.IADD R2, R13, 0x1, R2 ;  /* 0x000000010d027824 */ /* 0x000fc800078e0202 */
[----:B------:R-:W-:-:S07]  /*17ea0*/  IMAD.MOV.U32 R13, RZ, RZ, R2 ;  /* 0x000000ffff0d7224 */ /* 0x000fce00078e0002 */
[----:B------:R-:W-:Y:S05]  /*17eb0*/  WARPSYNC.COLLECTIVE R15, `(.L_x_15100) ;  /* 0x000000000f087348 */ /* 0x000fea0003c00000 */
[----:B------:R0:W1:Y:S02]  /*17ec0*/  SHFL.UP P6, R14, R13, R12, R11 ;  /* 0x0400000c0d0e7389 */ /* 0x00006400000c000b */
[----:B01----:R-:W-:Y:S01]  /*17ed0*/  ENDCOLLECTIVE ;  /* 0x000000000000791b */ /* 0x003fe20003800000 */
.L_x_15100:
[----:B------:R-:W-:Y:S02]  /*17ee0*/  MOV R12, 0x8 ;  /* 0x00000008000c7802 */ /* 0x000fe40000000f00 */
[----:B------:R-:W-:-:S05]  /*17ef0*/  SEL R3, R14, RZ, P3 ;  /* 0x000000ff0e037207 */ /* 0x000fca0001800000 */
[----:B------:R-:W-:-:S04]  /*17f00*/  IMAD.IADD R3, R2, 0x1, R3 ;  /* 0x0000000102037824 */ /* 0x000fc800078e0203 */
[----:B------:R-:W-:-:S07]  /*17f10*/  IMAD.MOV.U32 R13, RZ, RZ, R3 ;  /* 0x000000ffff0d7224 */ /* 0x000fce00078e0003 */
[----:B------:R-:W-:Y:S05]  /*17f20*/  WARPSYNC.COLLECTIVE R15, `(.L_x_15101) ;  /* 0x000000000f087348 */ /* 0x000fea0003c00000 */
[----:B------:R0:W1:Y:S02]  /*17f30*/  SHFL.UP P6, R14, R13, R12, R11 ;  /* 0x0400000c0d0e7389 */ /* 0x00006400000c000b */
[----:B01----:R-:W-:Y:S01]  /*17f40*/  ENDCOLLECTIVE ;  /* 0x000000000000791b */ /* 0x003fe20003800000 */
.L_x_15101:
[----:B------:R-:W-:Y:S01]  /*17f50*/  IMAD.MOV.U32 R12, RZ, RZ, 0x10 ;  /* 0x00000010ff0c7424 */ /* 0x000fe200078e00ff */
[----:B------:R-:W-:-:S05]  /*17f60*/  SEL R4, R14, RZ, P4 ;  /* 0x000000ff0e047207 */ /* 0x000fca0002000000 */
[----:B------:R-:W-:-:S04]  /*17f70*/  IMAD.IADD R4, R3, 0x1, R4 ;  /* 0x0000000103047824 */ /* 0x000fc800078e0204 */
[----:B------:R-:W-:-:S07]  /*17f80*/  IMAD.MOV.U32 R13, RZ, RZ, R4 ;  /* 0x000000ffff0d7224 */ /* 0x000fce00078e0004 */
[----:B------:R-:W-:Y:S05]  /*17f90*/  WARPSYNC.COLLECTIVE R15, `(.L_x_15102) ;  /* 0x000000000f087348 */ /* 0x000fea0003c00000 */
[----:B------:R0:W1:Y:S02]  /*17fa0*/  SHFL.UP P6, R14, R13, R12, R11 ;  /* 0x0400000c0d0e7389 */ /* 0x00006400000c000b */
[----:B01----:R-:W-:Y:S01]  /*17fb0*/  ENDCOLLECTIVE ;  /* 0x000000000000791b */ /* 0x003fe20003800000 */
.L_x_15102:
        /* <DEDUP_REMOVED lines=8> */
.L_x_15103:
[----:B------:R-:W-:Y:S05]  /*18040*/  BRA `(.L_x_15104) ;  /* 0xffffffb400087947 */ /* 0x000fea000383ffff */
.L_x_14968:
[----:B------:R-:W-:Y:S01]  /*18050*/  BSSY B0, `(.L_x_15105) ;  /* 0x0000006000007945 */ /* 0x000fe20003800000 */
[----:B------:R-:W-:Y:S01]  /*18060*/  PLOP3.LUT P6, PT, P6, PT, PT, 0x8, 0x0 ;  /* 0x000000000000781c */ /* 0x000fe200037ce170 */
[----:B------:R-:W-:-:S12]  /*18070*/  IMAD.MOV.U32 R15, RZ, RZ, -0x1 ;  /* 0xffffffffff0f7424 */ /* 0x000fd800078e00ff */
[----:B0123--:R-:W-:Y:S05]  /*18080*/  WARPSYNC.COLLECTIVE R15, `(.L_x_15106) ;  /* 0x000000000f087348 */ /* 0x00ffea0003c00000 */
[----:B------:R-:W-:Y:S01]  /*18090*/  VOTE.ANY R14, PT, P6 ;  /* 0x00000000000e7806 */ /* 0x000fe200030e0100 */
[----:B0123--:R-:W-:Y:S06]  /*180a0*/  ENDCOLLECTIVE ;  /* 0x000000000000791b */ /* 0x00ffec0003800000 */
.L_x_15106:
[----:B------:R-:W-:Y:S05]  /*180b0*/  BSYNC B0 ;  /* 0x0000000000007941 */ /* 0x000fea0003800000 */
.L_x_15105:
        /* <DEDUP_REMOVED lines=9> */
.L_x_15107:
[----:B------:R-:W-:Y:S01]  /*18150*/  IMAD.MOV.U32 R5, RZ, RZ, R14 ;  /* 0x000000ffff057224 */ /* 0x000fe200078e000e */
[----:B------:R-:W-:Y:S06]  /*18160*/  BRA `(.L_x_15108) ;  /* 0xffffffb000f87947 */ /* 0x000fec000383ffff */
.L_x_14970:
[----:B------:R-:W-:Y:S01]  /*18170*/  BSSY B0, `(.L_x_15109) ;  /* 0x0000007000007945 */ /* 0x000fe20003800000 */
[----:B------:R-:W-:Y:S02]  /*18180*/  IMAD.MOV.U32 R13, RZ, RZ, R6 ;  /* 0x000000ffff0d7224 */ /* 0x000fe400078e0006 */
[----:B------:R-:W-:Y:S02]  /*18190*/  IMAD.MOV.U32 R11, RZ, RZ, 0x1f ;  /* 0x0000001fff0b7424 */ /* 0x000fe400078e00ff */
[----:B------:R-:W-:-:S07]  /*181a0*/  IMAD.MOV.U32 R15, RZ, RZ, -0x1 ;  /* 0xffffffffff0f7424 */ /* 0x000fce00078e00ff */
[----:B01234-:R-:W-:Y:S05]  /*181b0*/  WARPSYNC.COLLECTIVE R15, `(.L_x_15110) ;  /* 0x000000000f087348 */ /* 0x01ffea0003c00000 */
[----:B------:R0:W0:Y:S02]  /*181c0*/  SHFL.IDX P6, R14, R13, R12, R11 ;  /* 0x0000000c0d0e7389 */ /* 0x00002400000c000b */
[----:B01234-:R-:W-:Y:S01]  /*181d0*/  ENDCOLLECTIVE ;  /* 0x000000000000791b */ /* 0x01ffe20003800000 */
.L_x_15110:
[----:B------:R-:W-:Y:S05]  /*181e0*/  BSYNC B0 ;  /* 0x0000000000007941 */ /* 0x000fea0003800000 */
.L_x_15109:
[----:B------:R-:W-:Y:S05]  /*181f0*/  BRA `(.L_x_14969) ;  /* 0xffffffb000f07947 */ /* 0x000fea000383ffff */
.L_x_14974:
[----:B0-----:R0:W4:Y:S02]  /*18200*/  SYNCS.PHASECHK.TRANS64.TRYWAIT P0, [R5+URZ+0x32420], R0 ;  /* 0x03242000050075a7 */ /* 0x001124000800017f */
[----:B----4-:R-:W-:Y:S05]  /*18210*/  @!P0 NANOSLEEP.SYNCS 0x989680 ;  /* 0x009896800000895d */ /* 0x010fea0003900000 */
[----:B------:R-:W4:Y:S02]  /*18220*/  @!P0 SYNCS.PHASECHK.TRANS64 P0, [R5+URZ+0x32420], R0 ;  /* 0x03242000050085a7 */ /* 0x000f24000800007f */
[----:B----4-:R-:W-:Y:S05]  /*18230*/  @!P0 BRA `(.L_x_14974) ;  /* 0xfffffffc00f08947 */ /* 0x010fea000383ffff */
[----:B------:R-:W-:Y:S05]  /*18240*/  BRA `(.L_x_15111) ;  /* 0xffffffb800687947 */ /* 0x000fea000383ffff */
.L_x_14975:
[----:B------:R-:W4:Y:S01]  /*18250*/  S2R R2, SR_TID.X ;  /* 0x0000000000027919 */ /* 0x000f220000002100 */
[----:B------:R-:W-:Y:S01]  /*18260*/  BSSY B0, `(.L_x_15112) ;  /* 0x000000a000007945 */ /* 0x000fe20003800000 */
[----:B------:R-:W-:Y:S02]  /*18270*/  IMAD.MOV.U32 R12, RZ, RZ, RZ ;  /* 0x000000ffff0c7224 */ /* 0x000fe400078e00ff */
[----:B------:R-:W-:Y:S02]  /*18280*/  IMAD.MOV.U32 R11, RZ, RZ, 0x1f ;  /* 0x0000001fff0b7424 */ /* 0x000fe400078e00ff */
[----:B------:R-:W-:Y:S01]  /*18290*/  IMAD.MOV.U32 R15, RZ, RZ, -0x1 ;  /* 0xffffffffff0f7424 */ /* 0x000fe200078e00ff */
[----:B----4-:R-:W-:-:S04]  /*182a0*/  SHF.R.U32.HI R2, RZ, 0x5, R2 ;  /* 0x00000005ff027819 */ /* 0x010fc80000011602 */
[----:B------:R-:W-:-:S04]  /*182b0*/  LOP3.LUT R2, R2, 0x3, RZ, 0xc0, !PT ;  /* 0x0000000302027812 */ /* 0x000fc800078ec0ff */
[----:B------:R-:W-:-:S07]  /*182c0*/  MOV R13, R2 ;  /* 0x00000002000d7202 */ /* 0x000fce0000000f00 */
[----:B0123--:R-:W-:Y:S05]  /*182d0*/  WARPSYNC.COLLECTIVE R15, `(.L_x_15113) ;  /* 0x000000000f087348 */ /* 0x00ffea0003c00000 */
[----:B------:R4:W0:Y:S02]  /*182e0*/  SHFL.IDX P6, R14, R13, R12, R11 ;  /* 0x0000000c0d0e7389 */ /* 0x00082400000c000b */
[----:B01234-:R-:W-:Y:S01]  /*182f0*/  ENDCOLLECTIVE ;  /* 0x000000000000791b */ /* 0x01ffe20003800000 */
.L_x_15113:
[----:B------:R-:W-:Y:S05]  /*18300*/  BSYNC B0 ;  /* 0x0000000000007941 */ /* 0x000fea0003800000 */
.L_x_15112:
[----:B------:R-:W-:Y:S05]  /*18310*/  BRA `(.L_x_15114) ;  /* 0xffffffb800507947 */ /* 0x000fea000383ffff */
.L_x_14978:
[----:B------:R-:W-:Y:S01]  /*18320*/  BSSY B1, `(.L_x_15115) ;  /* 0x0000006000017945 */ /* 0x000fe20003800000 */
[----:B------:R-:W-:-:S07]  /*18330*/  IMAD.MOV.U32 R15, RZ, RZ, -0x1 ;  /* 0xffffffffff0f7424 */ /* 0x000fce00078e00ff */
[----:B0123--:R-:W-:Y:S05]  /*18340*/  WARPSYNC.COLLECTIVE R15, `(.L_x_15116) ;  /* 0x000000000f0c7348 */ /* 0x00ffea0003c00000 */
[----:B------:R-:W-:Y:S02]  /*18350*/  ELECT P6, UR62, PT ;  /* 0x00000000003e782f */ /* 0x000fe400038c0000 */
[----:B------:R-:W-:Y:S01]  /*18360*/  MOV R14, UR62 ;  /* 0x0000003e000e7c02 */ /* 0x000fe20008000f00 */
[----:B0123--:R-:W-:Y:S10]  /*18370*/  ENDCOLLECTIVE ;  /* 0x000000000000791b */ /* 0x00fff40003800000 */
.L_x_15116:
[----:B------:R-:W-:Y:S05]  /*18380*/  BSYNC B1 ;  /* 0x0000000000017941 */ /* 0x000fea0003800000 */
.L_x_15115:
[----:B------:R-:W-:Y:S05]  /*18390*/  BRA `(.L_x_15117) ;  /* 0xffffffb800487947 */ /* 0x000fea000383ffff */
.L_x_14980:
[----:B0-----:R0:W4:Y:S02]  /*183a0*/  SYNCS.PHASECHK.TRANS64.TRYWAIT P1, [R3+URZ+0x32440], R2 ;  /* 0x03244002030075a7 */ /* 0x001124000802017f */
[----:B----4-:R-:W-:Y:S05]  /*183b0*/  @!P1 NANOSLEEP.SYNCS 0x989680 ;  /* 0x009896800000995d */ /* 0x010fea0003900000 */
[----:B------:R-:W4:Y:S02]  /*183c0*/  @!P1 SYNCS.PHASECHK.TRANS64 P1, [R3+URZ+0x32440], R2 ;  /* 0x03244002030095a7 */ /* 0x000f24000802007f */
[----:B----4-:R-:W-:Y:S05]  /*183d0*/  @!P1 BRA `(.L_x_14980) ;  /* 0xfffffffc00f09947 */ /* 0x010fea000383ffff */
[----:B------:R-:W-:Y:S05]  /*183e0*/  BRA `(.L_x_15118) ;  /* 0xffffffb800707947 */ /* 0x000fea000383ffff */
.L_x_14982:
[----:B----4-:R4:W0:Y:S02]  /*183f0*/  SYNCS.PHASECHK.TRANS64.TRYWAIT P1, [R5+URZ+0x32440], R0 ;  /* 0x03244000050075a7 */ /* 0x010824000802017f */
[----:B0-----:R-:W-:Y:S05]  /*18400*/  @!P1 NANOSLEEP.SYNCS 0x989680 ;  /* 0x009896800000995d */ /* 0x001fea0003900000 */
[----:B------:R-:W0:Y:S02]  /*18410*/  @!P1 SYNCS.PHASECHK.TRANS64 P1, [R5+URZ+0x32440], R0 ;  /* 0x03244000050095a7 */ /* 0x000e24000802007f */
[----:B0-----:R-:W-:Y:S05]  /*18420*/  @!P1 BRA `(.L_x_14982) ;  /* 0xfffffffc00f09947 */ /* 0x001fea000383ffff */
[----:B------:R-:W-:Y:S05]  /*18430*/  BRA `(.L_x_15119) ;  /* 0xffffffb8007c7947 */ /* 0x000fea000383ffff */
.L_x_14984:
[----:B------:R0:W0:Y:S02]  /*18440*/  SYNCS.PHASECHK.TRANS64.TRYWAIT P1, [R3+URZ+0x32460], R2 ;  /* 0x03246002030075a7 */ /* 0x000024000802017f */
[----:B0-----:R-:W-:Y:S05]  /*18450*/  @!P1 NANOSLEEP.SYNCS 0x989680 ;  /* 0x009896800000995d */ /* 0x001fea0003900000 */
[----:B------:R-:W0:Y:S02]  /*18460*/  @!P1 SYNCS.PHASECHK.TRANS64 P1, [R3+URZ+0x32460], R2 ;  /* 0x03246002030095a7 */ /* 0x000e24000802007f */
[----:B0-----:R-:W-:Y:S05]  /*18470*/  @!P1 BRA `(.L_x_14984) ;  /* 0xfffffffc00f09947 */ /* 0x001fea000383ffff */
[----:B------:R-:W-:Y:S05]  /*18480*/  BRA `(.L_x_15120) ;  /* 0xffffffb800787947 */ /* 0x000fea000383ffff */
.L_x_15121:
        /* <DEDUP_REMOVED lines=15> */
.L_x_15684:


//--------------------- .text._ZN7cutlass13device_kernelIN5flash11enable_sm90INS1_16FlashAttnFwdSm90INS1_25CollectiveMainloopFwdSm90ILi2EN4cute5tupleIJNS5_1CILi1EEES8_S8_EEENS6_IJNS7_ILi128EEENS7_ILi96EEENS7_ILi64EEEEEELi256ENS_6half_tEfNS_4arch4Sm90ELb1ELb0ELb1ELb1ELb1ELb1ELb1ELb1ELb0ELb1ELb0ELb0EEENS1_21CollectiveEpilogueFwdINS6_IJSA_NS7_ILi256EEESB_EEES9_SE_SG_Li256ELb1ELb1ELb0ELb0EEENS1_36VarlenDynamicPersistentTileSchedulerILi128ELi96ELi256ELi128ELb0ELb1ELb1ELb1ELb1ELb1EEEEEEEEEvNT_6ParamsE --------------------------
	.section	.text._ZN7cutlass13device_kernelIN5flash11enable_sm90INS1_16FlashAttnFwdSm90INS1_25CollectiveMainloopFwdSm90ILi2EN4cute5tupleIJNS5_1CILi1EEES8_S8_EEENS6_IJNS7_ILi128EEENS7_ILi96EEENS7_ILi64EEEEEELi256ENS_6half_tEfNS_4arch4Sm90ELb1ELb0ELb1ELb1ELb1ELb1ELb1ELb1ELb0ELb1ELb0ELb0EEENS1_21CollectiveEpilogueFwdINS6_IJSA_NS7_ILi256EEESB_EEES9_SE_SG_Li256ELb1ELb1ELb0ELb0EEENS1_36VarlenDynamicPersistentTileSchedulerILi128ELi96ELi256ELi128ELb0ELb1ELb1ELb1ELb1ELb1EEEEEEEEEvNT_6ParamsE,"ax",@progbits
	.align	128
.text._ZN7cutlass13device_kernelIN5flash11enable_sm90INS1_16FlashAttnFwdSm90INS1_25CollectiveMainloopFwdSm90ILi2EN4cute5tupleIJNS5_1CILi1EEES8_S8_EEENS6_IJNS7_ILi128EEENS7_ILi96EEENS7_ILi64EEEEEELi256ENS_6half_tEfNS_4arch4Sm90ELb1ELb0ELb1ELb1ELb1ELb1ELb1ELb1ELb0ELb1ELb0ELb0EEENS1_21CollectiveEpilogueFwdINS6_IJSA_NS7_ILi256EEESB_EEES9_SE_SG_Li256ELb1ELb1ELb0ELb0EEENS1_36VarlenDynamicPersistentTileSchedulerILi128ELi96ELi256ELi128ELb0ELb1ELb1ELb1ELb1ELb1EEEEEEEEEvNT_6ParamsE:
        .type           _ZN7cutlass13device_kernelIN5flash11enable_sm90INS1_16FlashAttnFwdSm90INS1_25CollectiveMainloopFwdSm90ILi2EN4cute5tupleIJNS5_1CILi1EEES8_S8_EEENS6_IJNS7_ILi128EEENS7_ILi96EEENS7_ILi64EEEEEELi256ENS_6half_tEfNS_4arch4Sm90ELb1ELb0ELb1ELb1ELb1ELb1ELb1ELb1ELb0ELb1ELb0ELb0EEENS1_21CollectiveEpilogueFwdINS6_IJSA_NS7_ILi256EEESB_EEES9_SE_SG_Li256ELb1ELb1ELb0ELb0EEENS1_36VarlenDynamicPersistentTileSchedulerILi128ELi96ELi256ELi128ELb0ELb1ELb1ELb1ELb1ELb1EEEEEEEEEvNT_6ParamsE,@function
        .size           _ZN7cutlass13device_kernelIN5flash11enable_sm90INS1_16FlashAttnFwdSm90INS1_25CollectiveMainloopFwdSm90ILi2EN4cute5tupleIJNS5_1CILi1EEES8_S8_EEENS6_IJNS7_ILi128EEENS7_ILi96EEENS7_ILi64EEEEEELi256ENS_6half_tEfNS_4arch4Sm90ELb1ELb0ELb1ELb1ELb1ELb1ELb1ELb1ELb0ELb1ELb0ELb0EEENS1_21CollectiveEpilogueFwdINS6_IJSA_NS7_ILi256EEESB_EEES9_SE_SG_Li256ELb1ELb1ELb0ELb0EEENS1_36VarlenDynamicPersistentTileSchedulerILi128ELi96ELi256ELi128ELb0ELb1ELb1ELb1ELb1ELb1EEEEEEEEEvNT_6ParamsE,(.L_x_15685 - _ZN7cutlass13device_kernelIN5flash11enable_sm90INS1_16FlashAttnFwdSm90INS1_25CollectiveMainloopFwdSm90ILi2EN4cute5tupleIJNS5_1CILi1EEES8_S8_EEENS6_IJNS7_ILi128EEENS7_ILi96EEENS7_ILi64EEEEEELi256ENS_6half_tEfNS_4arch4Sm90ELb1ELb0ELb1ELb1ELb1ELb1ELb1ELb1ELb0ELb1ELb0ELb0EEENS1_21CollectiveEpilogueFwdINS6_IJSA_NS7_ILi256EEESB_EEES9_SE_SG_Li256ELb1ELb1ELb0ELb0EEENS1_36VarlenDynamicPersistentTileSchedulerILi128ELi96ELi256ELi128ELb0ELb1ELb1ELb1ELb1ELb1EEEEEEEEEvNT_6ParamsE)
        .other          _ZN7cutlass13device_kernelIN5flash11enable_sm90INS1_16FlashAttnFwdSm90INS1_25CollectiveMainloopFwdSm90ILi2EN4cute5tupleIJNS5_1CILi1EEES8_S8_EEENS6_IJNS7_ILi128EEENS7_ILi96EEENS7_ILi64EEEEEELi256ENS_6half_tEfNS_4arch4Sm90ELb1ELb0ELb1ELb1ELb1ELb1ELb1ELb1ELb0ELb1ELb0ELb0EEENS1_21CollectiveEpilogueFwdINS6_IJSA_NS7_ILi256EEESB_EEES9_SE_SG_Li256ELb1ELb1ELb0ELb0EEENS1_36VarlenDynamicPersistentTileSchedulerILi128ELi96ELi256ELi128ELb0ELb1ELb1ELb1ELb1ELb1EEEEEEEEEvNT_6ParamsE,@"STO_CUDA_ENTRY STV_DEFAULT"
_ZN7cutlass13device_kernelIN5flash11enable_sm90INS1_16FlashAttnFwdSm90INS1_25CollectiveMainloopFwdSm90ILi2EN4cute5tupleIJNS5_1CILi1EEES8_S8_EEENS6_IJNS7_ILi128EEENS7_ILi96EEENS7_ILi64EEEEEELi256ENS_6half_tEfNS_4arch4Sm90ELb1ELb0ELb1ELb1ELb1ELb1ELb1ELb1ELb0ELb1ELb0ELb0EEENS1_21CollectiveEpilogueFwdINS6_IJSA_NS7_ILi256EEESB_EEES9_SE_SG_Li256ELb1ELb1ELb0ELb0EEENS1_36VarlenDynamicPersistentTileSchedulerILi128ELi96ELi256ELi128ELb0ELb1ELb1ELb1ELb1ELb1EEEEEEEEEvNT_6ParamsE:
[----:B------:R-:W0:Y:S02]  /*0000*/  LDC R1, c[0x0][0x28] ;  /* 0x00000a00ff017b82 */ /* 0x000e240000000800 */
[----:B0-----:R-:W-:Y:S01]  /*0010*/  VIADD R1, R1, 0xffffff00 ;  /* 0xffffff0001017836 */ /* 0x001fe20000000000 */
[----:B------:R-:W0:Y:S01]  /*0020*/  S2R R0, SR_TID.X ;  /* 0x0000000000007919 */ /* 0x000e220000002100 */
[----:B------:R-:W-:Y:S01]  /*0030*/  ELECT P0, URZ, PT ;  /* 0x00000000003f782f */ /* 0x000fe20003800000 */
[----:B------:R-:W-:Y:S01]  /*0040*/  BSSY B0, `(.L_x_15122) ;  /* 0x000000e000007945 */ /* 0x000fe20003800000 */
        /* <DEDUP_REMOVED lines=13> */
.L_x_15123:
[----:B------:R-:W-:Y:S05]  /*0120*/  BSYNC B0 ;  /* 0x0000000000007941 */ /* 0x000fea0003800000 */
.L_x_15122:
        /* <DEDUP_REMOVED lines=43> */
.L_x_15124:
        /* <DEDUP_REMOVED lines=22> */
.L_x_15125:
        /* <DEDUP_REMOVED lines=18> */
.L_x_15126:
        /* <DEDUP_REMOVED lines=22> */
.L_x_15127:
        /* <DEDUP_REMOVED lines=22> */
.L_x_15128:
[----:B------:R-:W-:Y:S01]  /*0920*/  PLOP3.LUT P0, PT, PT, PT, UP0, 0x80, 0x0 ;  /* 0x000000000000781c */ /* 0x000fe20003f0f008 */
[----:B------:R-:W-:Y:S01]  /*0930*/  UMOV UR36, 0x1 ;  /* 0x0000000100247882 */ /* 0x000fe20000000000 */
[----:B------:R-:W-:Y:S01]  /*0940*/  NOP ;  /* 0x0000000000007918 */ /* 0x000fe20000000000 */
[----:B------:R-:W-:Y:S01]  /*0950*/  USEL UR36, UR36, 0x2, !UP0 ;  /* 0x0000000224247887 */ /* 0x000fe2000c000000 */
[----:B------:R-:W-:Y:S01]  /*0960*/  BSSY B9, `(.L_x_15129) ;  /* 0x0001dba000097945 */ /* 0x000fe20003800000 */
[----:B------:R-:W-:Y:S01]  /*0970*/  ULDC.64 UR40, c[0x0][0x208] ;  /* 0x0000820000287ab9 */ /* 0x000fe20000000a00 */
[----:B0123--:R-:W-:Y:S07]  /*0980*/  BAR.SYNC.DEFER_BLOCKING 0x0 ;  /* 0x0000000000007b1d */ /* 0x00ffee0000010000 */
[----:B------:R-:W-:Y:S05]  /*0990*/  @!P0 BRA `(.L_x_15130) ;  /* 0x0000016000988947 */ /* 0x000fea0003800000 */
.L_x_15131:
[----:B------:R-:W-:-:S08]  /*09a0*/  NOP ;  /* 0x0000000000007918 */ /* 0x000fd00000000000 */
[----:B------:R-:W0:Y:S02]  /*09b0*/  USETMAXREG.TRY_ALLOC.CTAPOOL UP0, 0xe8 ;  /* 0x000000e8000079c8 */ /* 0x000e240008000600 */
[----:B0-----:R-:W-:-:S13]  /*09c0*/  PLOP3.LUT P0, PT, PT, PT, UP0, 0x80, 0x0 ;  /* 0x000000000000781c */ /* 0x001fda0003f0f008 */
[----:B------:R-:W-:Y:S05]  /*09d0*/  @!P0 BRA `(.L_x_15131) ;  /* 0xfffffffc00f08947 */ /* 0x000fea000383ffff */
[----:B------:R-:W2:Y:S01]  /*09e0*/  LDL.LU R2, [R1] ;  /* 0x0000000001027983 */ /* 0x000ea20000300800 */
[----:B------:R-:W-:Y:S01]  /*09f0*/  SHF.R.U32.HI R3, RZ, 0x7, R0 ;  /* 0x00000007ff037819 */ /* 0x000fe20000011600 */
[----:B------:R-:W0:Y:S01]  /*0a00*/  S2UR UR37, SR_CgaCtaId ;  /* 0x00000000002579c3 */ /* 0x000e220000008800 */
[----:B------:R-:W-:-:S07]  /*0a10*/  UMOV UR4, 0x400 ;  /* 0x0000040000047882 */ /* 0x000fce0000000000 */
[----:B------:R-:W-:Y:S06]  /*0a20*/  BAR.ARV 0x8, 0x180 ;  /* 0x0206000000007b1d */ /* 0x000fec0000002000 */
[----:B------:R-:W-:-:S13]  /*0a30*/  ISETP.NE.AND P0, PT, R3, 0x1, PT ;  /* 0x000000010300780c */ /* 0x000fda0003f05270 */
[----:B------:R-:W-:Y:S06]  /*0a40*/  @!P0 BAR.ARV 0x9, 0x100 ;  /* 0x0244000000008b1d */ /* 0x000fec0000002000 */
[----:B0-----:R-:W-:Y:S02]  /*0a50*/  ULEA UR4, UR37, UR4, 0x18 ;  /* 0x0000000425047291 */ /* 0x001fe4000f8ec03f */
[----:B------:R-:W-:Y:S04]  /*0a60*/  BAR.SYNC.DEFER_BLOCKING 0x5, 0x180 ;  /* 0x0146000000007b1d */ /* 0x000fe80000010000 */
[----:B------:R-:W-:-:S02]  /*0a70*/  IMAD.U32 R22, RZ, RZ, UR4 ;  /* 0x00000004ff167e24 */ /* 0x000fc4000f8e00ff */
[----:B------:R-:W-:-:S03]  /*0a80*/  ULDC UR4, c[0x0][0xd3c] ;  /* 0x00034f0000047ab9 */ /* 0x000fc60000000800 */
[----:B------:R-:W0:Y:S01]  /*0a90*/  LDS.128 R100, [R22+0x324d0] ;  /* 0x0324d00016647984 */ /* 0x000e220000000c00 */
[----:B------:R-:W-:Y:S06]  /*0aa0*/  BAR.ARV 0x4, 0x180 ;  /* 0x0106000000007b1d */ /* 0x000fec0000002000 */
[----:B--2---:R-:W-:-:S04]  /*0ab0*/  LOP3.LUT R2, R2, 0xfffffffb, RZ, 0xc0, !PT ;  /* 0xfffffffb02027812 */ /* 0x004fc800078ec0ff */
[----:B------:R-:W-:Y:S02]  /*0ac0*/  @P0 LOP3.LUT R2, R2, 0x4, RZ, 0xfc, !PT ;  /* 0x0000000402020812 */ /* 0x000fe400078efcff */
[----:B0-----:R-:W-:-:S03]  /*0ad0*/  ISETP.GE.AND P0, PT, R103, UR4, PT ;  /* 0x0000000467007c0c */ /* 0x001fc6000bf06270 */
[----:B------:R0:W-:Y:S10]  /*0ae0*/  STL [R1], R2 ;  /* 0x0000000201007387 */ /* 0x0001f40000100800 */
[----:B0-----:R-:W-:Y:S05]  /*0af0*/  @P0 BRA `(.L_x_15132) ;  /* 0x000001d800800947 */ /* 0x001fea0003800000 */
[----:B------:R-:W-:Y:S01]  /*0b00*/  VIADD R14, R0, 0xffffff80 ;  /* 0xffffff80000e7836 */ /* 0x000fe20000000000 */
[----:B------:R-:W-:Y:S01]  /*0b10*/  CS2R R18, SRZ ;  /* 0x0000000000127805 */ /* 0x000fe2000001ff00 */
[----:B------:R-:W-:Y:S01]  /*0b20*/  IMAD.MOV.U32 R206, RZ, RZ, RZ ;  /* 0x000000ffffce7224 */ /* 0x000fe200078e00ff */
[----:B------:R-:W-:Y:S01]  /*0b30*/  MOV R202, RZ ;  /* 0x000000ff00ca7202 */ /* 0x000fe20000000f00 */
[----:B------:R-:W-:Y:S01]  /*0b40*/  ULOP3.LUT UR47, UR36, 0x1, URZ, 0xfc, !UPT ;  /* 0x00000001242f7892 */ /* 0x000fe2000f8efc3f */
[----:B------:R-:W-:-:S04]  /*0b50*/  SHF.R.S32.HI R0, RZ, 0x1f, R14 ;  /* 0x0000001fff007819 */ /* 0x000fc8000001140e */
[----:B------:R-:W-:-:S04]  /*0b60*/  LEA.HI R2, R0, R14, RZ, 0x7 ;  /* 0x0000000e00027211 */ /* 0x000fc800078f38ff */
[----:B------:R-:W-:-:S05]  /*0b70*/  LOP3.LUT R3, R2, 0xffffff80, RZ, 0xc0, !PT ;  /* 0xffffff8002037812 */ /* 0x000fca00078ec0ff */
[----:B------:R-:W-:Y:S01]  /*0b80*/  IMAD.IADD R7, R14, 0x1, -R3 ;  /* 0x000000010e077824 */ /* 0x000fe200078e0a03 */
[----:B------:R-:W-:-:S04]  /*0b90*/  SHF.R.S32.HI R3, RZ, 0x7, R2 ;  /* 0x00000007ff037819 */ /* 0x000fc80000011402 */
[----:B------:R-:W-:-:S04]  /*0ba0*/  SHF.R.S32.HI R6, RZ, 0x1f, R7 ;  /* 0x0000001fff067819 */ /* 0x000fc80000011407 */
[CC--:B------:R-:W-:Y:S02]  /*0bb0*/  LEA.HI R9, R6.reuse, R7.reuse, RZ, 0x2 ;  /* 0x0000000706097211 */ /* 0x0c0fe400078f10ff */
[----:B------:R-:W-:Y:S02]  /*0bc0*/  LEA.HI R10, R6, R7, RZ, 0x5 ;  /* 0x00000007060a7211 */ /* 0x000fe400078f28ff */
[--C-:B------:R-:W-:Y:S02]  /*0bd0*/  SHF.R.S32.HI R5, RZ, 0x2, R9.reuse ;  /* 0x00000002ff057819 */ /* 0x100fe40000011409 */
[----:B------:R-:W-:Y:S02]  /*0be0*/  SHF.R.S32.HI R4, RZ, 0x1f, R9 ;  /* 0x0000001fff047819 */ /* 0x000fe40000011409 */
[----:B------:R-:W-:Y:S02]  /*0bf0*/  LEA.HI R6, R0, R14, RZ, 0x2 ;  /* 0x0000000e00067211 */ /* 0x000fe400078f10ff */
[----:B------:R-:W-:-:S02]  /*0c00*/  LEA.HI R4, R4, R5, RZ, 0x3 ;  /* 0x0000000504047211 */ /* 0x000fc400078f18ff */
[----:B------:R-:W-:Y:S02]  /*0c10*/  SHF.R.S32.HI R10, RZ, 0x5, R10 ;  /* 0x00000005ff0a7819 */ /* 0x000fe4000001140a */
[----:B------:R-:W-:Y:S02]  /*0c20*/  LOP3.LUT R8, R4, 0xfffffff8, RZ, 0xc0, !PT ;  /* 0xfffffff804087812 */ /* 0x000fe400078ec0ff */
[----:B------:R-:W-:Y:S02]  /*0c30*/  LEA.HI R4, R2, R3, RZ, 0x1 ;  /* 0x0000000302047211 */ /* 0x000fe400078f08ff */
[----:B------:R-:W-:Y:S01]  /*0c40*/  LEA.HI R2, R0, R14, RZ, 0x4 ;  /* 0x0000000e00027211 */ /* 0x000fe200078f20ff */
[----:B------:R-:W-:Y:S01]  /*0c50*/  IMAD.IADD R11, R5, 0x1, -R8 ;  /* 0x00000001050b7824 */ /* 0x000fe200078e0a08 */
[----:B------:R-:W-:Y:S02]  /*0c60*/  LOP3.LUT R8, R4, 0x3fffffe, RZ, 0xc0, !PT ;  /* 0x03fffffe04087812 */ /* 0x000fe400078ec0ff */
[----:B------:R-:W-:Y:S01]  /*0c70*/  SHF.R.S32.HI R5, RZ, 0x4, R2 ;  /* 0x00000004ff057819 */ /* 0x000fe20000011402 */
[----:B------:R-:W-:Y:S01]  /*0c80*/  IMAD R11, R10, 0x10, R11 ;  /* 0x000000100a0b7824 */ /* 0x000fe200078e020b */
[----:B------:R-:W-:-:S02]  /*0c90*/  LOP3.LUT R4, R6, 0xfffffffc, RZ, 0xc0, !PT ;  /* 0xfffffffc06047812 */ /* 0x000fc400078ec0ff */
[----:B------:R-:W-:Y:S02]  /*0ca0*/  IADD3 R8, R3, -R8, RZ ;  /* 0x8000000803087210 */ /* 0x000fe40007ffe0ff */
[----:B------:R-:W-:Y:S01]  /*0cb0*/  LEA.HI R3, R2, R5, RZ, 0x1 ;  /* 0x0000000502037211 */ /* 0x000fe200078f08ff */
[----:B------:R-:W-:Y:S01]  /*0cc0*/  IMAD.IADD R12, R14, 0x1, -R4 ;  /* 0x000000010e0c7824 */ /* 0x000fe200078e0a04 */
[----:B------:R-:W-:Y:S01]  /*0cd0*/  LOP3.LUT R2, R2, 0x3fffff0, RZ, 0xc0, !PT ;  /* 0x03fffff002027812 */ /* 0x000fe200078ec0ff */
[----:B------:R-:W-:Y:S01]  /*0ce0*/  IMAD R8, R8, 0x40, R11 ;  /* 0x0000004008087824 */ /* 0x000fe200078e020b */
[----:B------:R-:W-:Y:S01]  /*0cf0*/  LEA.HI R0, R0, R14, RZ, 0x5 ;  /* 0x0000000e00007211 */ /* 0x000fe200078f28ff */
[----:B------:R-:W-:Y:S01]  /*0d00*/  IMAD.SHL.U32 R16, R12, 0x8, RZ ;  /* 0x000000080c107824 */ /* 0x000fe200078e00ff */
[----:B------:R-:W-:Y:S01]  /*0d10*/  LOP3.LUT R4, R3, 0x1ffffffe, RZ, 0xc0, !PT ;  /* 0x1ffffffe03047812 */ /* 0x000fe200078ec0ff */
[----:B------:R-:W-:Y:S01]  /*0d20*/  IMAD.IADD R2, R14, 0x1, -R2 ;  /* 0x000000010e027824 */ /* 0x000fe200078e0a02 */
[----:B------:R-:W-:Y:S01]  /*0d30*/  SHF.R.S32.HI R13, RZ, 0x5, R0 ;  /* 0x00000005ff0d7819 */ /* 0x000fe20000011400 */
[----:B------:R-:W-:Y:S01]  /*0d40*/  VIADD R225, R16, 0x80 ;  /* 0x0000008010e17836 */ /* 0x000fe20000000000 */
[----:B------:R-:W-:Y:S01]  /*0d50*/  LEA.HI R3, R12, R12, RZ, 0x1 ;  /* 0x0000000c0c037211 */ /* 0x000fe200078f08ff */
[----:B------:R-:W-:Y:S01]  /*0d60*/  IMAD.IADD R4, R5, 0x1, -R4 ;  /* 0x0000000105047824 */ /* 0x000fe200078e0a04 */
[----:B------:R-:W-:Y:S01]  /*0d70*/  LEA R5, R13, R2, 0x4 ;  /* 0x000000020d057211 */ /* 0x000fe200078e20ff */
[C---:B------:R-:W-:Y:S01]  /*0d80*/  VIADD R224, R16.reuse, 0xa0 ;  /* 0x000000a010e07836 */ /* 0x040fe20000000000 */
[----:B------:R-:W-:Y:S01]  /*0d90*/  LOP3.LUT R0, R9, 0x7ffffffc, RZ, 0xc0, !PT ;  /* 0x7ffffffc09007812 */ /* 0x000fe200078ec0ff */
[----:B------:R-:W-:Y:S01]  /*0da0*/  VIADD R227, R16, 0xc0 ;  /* 0x000000c010e37836 */ /* 0x000fe20000000000 */
[----:B------:R-:W-:Y:S01]  /*0db0*/  SHF.R.S32.HI R23, RZ, 0x2, R6 ;  /* 0x00000002ff177819 */ /* 0x000fe20000011406 */
[----:B------:R-:W-:Y:S01]  /*0dc0*/  IMAD R4, R5, 0x8, R4 ;  /* 0x0000000805047824 */ /* 0x000fe200078e0204 */
[----:B------:R-:W-:Y:S01]  /*0dd0*/  LOP3.LUT R3, R3, 0x1ffffffe, RZ, 0xc0, !PT ;  /* 0x1ffffffe03037812 */ /* 0x000fe200078ec0ff */
[----:B------:R-:W-:Y:S01]  /*0de0*/  IMAD.IADD R2, R7, 0x1, -R0 ;  /* 0x0000000107027824 */ /* 0x000fe200078e0a00 */
[----:B------:R-:W-:Y:S01]  /*0df0*/  SHF.R.S32.HI R6, RZ, 0x1f, R6 ;  /* 0x0000001fff067819 */ /* 0x000fe20000011406 */
[----:B------:R-:W-:Y:S01]  /*0e00*/  VIADD R5, R23, 0x40 ;  /* 0x0000004017057836 */ /* 0x000fe20000000000 */
[----:B------:R-:W-:Y:S01]  /*0e10*/  SHF.R.S32.HI R7, RZ, 0x1f, R225 ;  /* 0x0000001fff077819 */ /* 0x000fe200000114e1 */
[----:B------:R-:W-:Y:S01]  /*0e20*/  IMAD.IADD R3, R12, 0x1, -R3 ;  /* 0x000000010c037824 */ /* 0x000fe200078e0a03 */
[----:B------:R0:W-:Y:S01]  /*0e30*/  STL [R1+0xbc], R2 ;  /* 0x0000bc0201007387 */ /* 0x0001e20000100800 */
[----:B------:R-:W-:Y:S01]  /*0e40*/  LEA.HI R6, R6, R23, RZ, 0x3 ;  /* 0x0000001706067211 */ /* 0x000fe200078f18ff */
[----:B------:R-:W-:Y:S01]  /*0e50*/  IMAD.SHL.U32 R4, R4, 0x8, RZ ;  /* 0x0000000804047824 */ /* 0x000fe200078e00ff */
[----:B------:R-:W-:Y:S01]  /*0e60*/  IADD3 R226, R16, 0xe0, RZ ;  /* 0x000000e010e27810 */ /* 0x000fe20007ffe0ff */
[----:B------:R-:W-:Y:S01]  /*0e70*/  IMAD R0, R3, 0x8, R8 ;  /* 0x0000000803007824 */ /* 0x000fe200078e0208 */
[----:B------:R-:W-:Y:S01]  /*0e80*/  LOP3.LUT R6, R6, 0xfffffff8, RZ, 0xc0, !PT ;  /* 0xfffffff806067812 */ /* 0x000fe200078ec0ff */
[----:B------:R-:W-:Y:S01]  /*0e90*/  IMAD.SHL.U32 R200, R12, 0x4, RZ ;  /* 0x000000040cc87824 */ /* 0x000fe200078e00ff */
[----:B------:R-:W-:Y:S01]  /*0ea0*/  SHF.R.S32.HI R17, RZ, 0x1f, R16 ;  /* 0x0000001fff117819 */ /* 0x000fe20000011410 */
[----:B------:R-:W-:Y:S01]  /*0eb0*/  VIADD R205, R16, 0x40 ;  /* 0x0000004010cd7836 */ /* 0x000fe20000000000 */
[----:B------:R1:W-:Y:S01]  /*0ec0*/  STL [R1+0xb8], R0 ;  /* 0x0000b80001007387 */ /* 0x0003e20000100800 */
[----:B0-----:R-:W-:Y:S01]  /*0ed0*/  SHF.R.S32.HI R2, RZ, 0x1f, R5 ;  /* 0x0000001fff027819 */ /* 0x001fe20000011405 */
[----:B------:R-:W-:-:S02]  /*0ee0*/  IMAD.IADD R6, R23, 0x1, -R6 ;  /* 0x0000000117067824 */ /* 0x000fc400078e0a06 */
[----:B------:R-:W-:Y:S01]  /*0ef0*/  STL [R1+0xc8], RZ ;  /* 0x0000c8ff01007387 */ /* 0x000fe20000100800 */
[----:B------:R-:W-:Y:S01]  /*0f00*/  LEA.HI R3, R2, R5, RZ, 0x3 ;  /* 0x0000000502037211 */ /* 0x000fe200078f18ff */
[C---:B------:R-:W-:Y:S01]  /*0f10*/  VIADD R204, R16.reuse, 0x60 ;  /* 0x0000006010cc7836 */ /* 0x040fe20000000000 */
[----:B------:R-:W-:Y:S01]  /*0f20*/  IADD3 R2, R16, 0x20, RZ ;  /* 0x0000002010027810 */ /* 0x000fe20007ffe0ff */
[----:B------:R0:W-:Y:S01]  /*0f30*/  STL [R1+0xcc], R6 ;  /* 0x0000cc0601007387 */ /* 0x0001e20000100800 */
[----:B------:R-:W-:Y:S02]  /*0f40*/  VIADD R207, R200, 0x10 ;  /* 0x00000010c8cf7836 */ /* 0x000fe40000000000 */
[----:B-1----:R-:W-:Y:S01]  /*0f50*/  IMAD.SHL.U32 R0, R5, 0x40, RZ ;  /* 0x0000004005007824 */ /* 0x002fe200078e00ff */
[----:B------:R-:W-:Y:S01]  /*0f60*/  SHF.R.S32.HI R203, RZ, 0x1f, R2 ;  /* 0x0000001fffcb7819 */ /* 0x000fe20000011402 */
[----:B------:R-:W-:-:S03]  /*0f70*/  IMAD.SHL.U32 R3, R3, 0x40, RZ ;  /* 0x0000004003037824 */ /* 0x000fc600078e00ff */
[----:B------:R-:W-:Y:S02]  /*0f80*/  LOP3.LUT R0, R0, 0x1c0, RZ, 0xc0, !PT ;  /* 0x000001c000007812 */ /* 0x000fe400078ec0ff */
[----:B------:R-:W-:Y:S02]  /*0f90*/  LOP3.LUT R3, R3, 0xfffffe00, RZ, 0xc0, !PT ;  /* 0xfffffe0003037812 */ /* 0x000fe400078ec0ff */
[----:B------:R-:W-:Y:S02]  /*0fa0*/  SHF.R.U32.HI R5, RZ, 0x3, R0 ;  /* 0x00000003ff057819 */ /* 0x000fe40000011600 */
[----:B------:R-:W-:Y:S01]  /*0fb0*/  LOP3.LUT R0, R0, 0x38, R16, 0xf8, !PT ;  /* 0x0000003800007812 */ /* 0x000fe200078ef810 */
[----:B------:R1:W-:Y:S01]  /*0fc0*/  STL [R1+0xb4], R3 ;  /* 0x0000b40301007387 */ /* 0x0003e20000100800 */
[----:B0-----:R-:W-:-:S03]  /*0fd0*/  SHF.R.S32.HI R6, RZ, 0x1f, R224 ;  /* 0x0000001fff067819 */ /* 0x001fc600000114e0 */
[----:B------:R-:W-:Y:S04]  /*0fe0*/  STL [R1+0xa8], R7 ;  /* 0x0000a80701007387 */ /* 0x000fe80000100800 */
[----:B------:R-:W-:Y:S01]  /*0ff0*/  STL [R1+0xa4], R6 ;  /* 0x0000a40601007387 */ /* 0x000fe20000100800 */
[----:B-1----:R-:W-:Y:S02]  /*1000*/  LOP3.LUT R3, R3, R0, R5, 0xf6, !PT ;  /* 0x0000000003037212 */ /* 0x002fe400078ef605 */
[----:B------:R-:W-:Y:S02]  /*1010*/  SHF.R.S32.HI R0, RZ, 0x1f, R227 ;  /* 0x0000001fff007819 */ /* 0x000fe400000114e3 */
[----:B------:R-:W-:-:S03]  /*1020*/  SHF.R.S32.HI R5, RZ, 0x1f, R226 ;  /* 0x0000001fff057819 */ /* 0x000fc600000114e2 */
[----:B------:R0:W-:Y:S04]  /*1030*/  STL [R1+0xa0], R0 ;  /* 0x0000a00001007387 */ /* 0x0001e80000100800 */
[----:B------:R1:W-:Y:S01]  /*1040*/  STL [R1+0x9c], R5 ;  /* 0x00009c0501007387 */ /* 0x0003e20000100800 */
[----:B0-----:R-:W-:-:S05]  /*1050*/  IMAD R0, R3, 0x2, R22 ;  /* 0x0000000203007824 */ /* 0x001fca00078e0216 */
[----:B------:R1:W-:Y:S04]  /*1060*/  STL [R1+0xd0], R0 ;  /* 0x0000d00001007387 */ /* 0x0003e80000100800 */
[----:B------:R1:W-:Y:S02]  /*1070*/  STL [R1+0xd4], R4 ;  /* 0x0000d40401007387 */ /* 0x0003e40000100800 */
.L_x_15290:
[----:B01----:R-:W0:Y:S02]  /*1080*/  LDC.64 R4, c[0x0][0xd88] ;  /* 0x00036200ff047b82 */ /* 0x003e240000000a00 */
[----:B0-----:R-:W-:-:S05]  /*1090*/  IMAD.WIDE R4, R103, 0x4, R4 ;  /* 0x0000000467047825 */ /* 0x001fca00078e0204 */
[----:B------:R-:W2:Y:S01]  /*10a0*/  LDG.E R11, desc[UR40][R4.64] ;  /* 0x00000028040b7981 */ /* 0x000ea2000c1e1900 */
[----:B------:R-:W-:Y:S05]  /*10b0*/  YIELD ;  /* 0x0000000000007946 */ /* 0x000fea0003800000 */
[----:B------:R-:W-:Y:S01]  /*10c0*/  ULDC.64 UR4, c[0x0][0xb20] ;  /* 0x0002c80000047ab9 */ /* 0x000fe20000000a00 */
[----:B------:R-:W-:Y:S01]  /*10d0*/  ULDC.64 UR8, c[0x0][0xb10] ;  /* 0x0002c40000087ab9 */ /* 0x000fe20000000a00 */
[----:B------:R-:W-:Y:S01]  /*10e0*/  ISETP.NE.U32.AND P1, PT, RZ, UR4, PT ;  /* 0x00000004ff007c0c */ /* 0x000fe2000bf25070 */
[----:B------:R-:W-:Y:S01]  /*10f0*/  ULDC.64 UR6, c[0x0][0xb00] ;  /* 0x0002c00000067ab9 */ /* 0x000fe20000000a00 */
[----:B------:R-:W-:Y:S01]  /*1100*/  MOV R3, RZ ;  /* 0x000000ff00037202 */ /* 0x000fe20000000f00 */
[----:B------:R-:W-:Y:S01]  /*1110*/  IMAD.MOV.U32 R33, RZ, RZ, RZ ;  /* 0x000000ffff217224 */ /* 0x000fe200078e00ff */
[----:B------:R-:W-:-:S02]  /*1120*/  ISETP.NE.AND.EX P1, PT, RZ, UR5, PT, P1 ;  /* 0x00000005ff007c0c */ /* 0x000fc4000bf25310 */
[----:B------:R-:W-:-:S04]  /*1130*/  ISETP.NE.U32.AND P0, PT, RZ, UR6, PT ;  /* 0x00000006ff007c0c */ /* 0x000fc8000bf05070 */
[----:B------:R-:W-:Y:S02]  /*1140*/  ISETP.NE.AND.EX P0, PT, RZ, UR7, PT, P0 ;  /* 0x00000007ff007c0c */ /* 0x000fe4000bf05300 */
[----:B--2---:R-:W-:Y:S01]  /*1150*/  SHF.R.S32.HI R0, RZ, 0x1f, R11 ;  /* 0x0000001fff007819 */ /* 0x004fe2000001140b */
[----:B------:R-:W-:-:S04]  /*1160*/  IMAD.SHL.U32 R34, R11, 0x4, RZ ;  /* 0x000000040b227824 */ /* 0x000fc800078e00ff */
[C---:B------:R-:W-:Y:S01]  /*1170*/  @P1 LEA R6, P2, R11.reuse, UR4, 0x2 ;  /* 0x000000040b061c11 */ /* 0x040fe2000f8410ff */
[----:B------:R0:W-:Y:S01]  /*1180*/  STL [R1+0xc0], R11 ;  /* 0x0000c00b01007387 */ /* 0x0001e20000100800 */
[C-C-:B------:R-:W-:Y:S02]  /*1190*/  SHF.L.U64.HI R35, R11.reuse, 0x2, R0.reuse ;  /* 0x000000020b237819 */ /* 0x140fe40000010200 */
[----:B------:R-:W-:Y:S02]  /*11a0*/  @P1 LEA.HI.X R7, R11, UR5, R0, 0x2, P2 ;  /* 0x000000050b071c11 */ /* 0x000fe400090f1400 */
[----:B------:R-:W-:Y:S01]  /*11b0*/  ISETP.NE.U32.AND P2, PT, RZ, UR8, PT ;  /* 0x00000008ff007c0c */ /* 0x000fe2000bf45070 */
[----:B------:R-:W-:Y:S01]  /*11c0*/  ULDC UR4, c[0x0][0x288] ;  /* 0x0000a20000047ab9 */ /* 0x000fe20000000800 */
[----:B------:R-:W-:Y:S01]  /*11d0*/  IADD3 R8, P3, R34, UR6, RZ ;  /* 0x0000000622087c10 */ /* 0x000fe2000ff7e0ff */
[----:B------:R0:W5:Y:S01]  /*11e0*/  @P1 LDG.E R3, desc[UR40][R6.64] ;  /* 0x0000002806031981 */ /* 0x000162000c1e1900 */
[----:B------:R-:W-:Y:S01]  /*11f0*/  ISETP.NE.AND.EX P2, PT, RZ, UR9, PT, P2 ;  /* 0x00000009ff007c0c */ /* 0x000fe2000bf45320 */
[----:B------:R-:W-:Y:S01]  /*1200*/  IMAD.U32 R10, RZ, RZ, UR4 ;  /* 0x00000004ff0a7e24 */ /* 0x000fe2000f8e00ff */
[----:B------:R-:W-:Y:S01]  /*1210*/  IADD3.X R9, R35, UR7, RZ, P3, !PT ;  /* 0x0000000723097c10 */ /* 0x000fe20009ffe4ff */
[----:B------:R-:W-:-:S04]  /*1220*/  ULDC.64 UR4, c[0x0][0x418] ;  /* 0x0001060000047ab9 */ /* 0x000fc80000000a00 */
[----:B------:R0:W5:Y:S06]  /*1230*/  @P0 LDG.E R33, desc[UR40][R8.64] ;  /* 0x0000002808210981 */ /* 0x00016c000c1e1900 */
[----:B------:R-:W-:-:S04]  /*1240*/  @P2 IADD3 R4, P1, R34, UR8, RZ ;  /* 0x0000000822042c10 */ /* 0x000fc8000ff3e0ff */
[----:B------:R-:W-:-:S05]  /*1250*/  @P2 IADD3.X R5, R35, UR9, RZ, P1, !PT ;  /* 0x0000000923052c10 */ /* 0x000fca0008ffe4ff */
[----:B------:R-:W2:Y:S01]  /*1260*/  @P2 LDG.E R10, desc[UR40][R4.64] ;  /* 0x00000028040a2981 */ /* 0x000ea2000c1e1900 */
[----:B------:R-:W-:-:S03]  /*1270*/  UISETP.NE.U32.AND UP0, UPT, UR4, URZ, UPT ;  /* 0x0000003f0400728c */ /* 0x000fc6000bf05070 */
[----:B------:R-:W-:Y:S01]  /*1280*/  ULDC UR4, c[0x0][0x424] ;  /* 0x0001090000047ab9 */ /* 0x000fe20000000800 */
[----:B------:R-:W-:-:S03]  /*1290*/  UISETP.NE.AND.EX UP0, UPT, UR5, URZ, UPT, UP0 ;  /* 0x0000003f0500728c */ /* 0x000fc6000bf05300 */
[----:B------:R-:W-:Y:S01]  /*12a0*/  ULDC UR5, c[0x0][0x2f0] ;  /* 0x0000bc0000057ab9 */ /* 0x000fe20000000800 */
[----:B------:R-:W-:-:S04]  /*12b0*/  USEL UR4, UR4, 0x1, UP0 ;  /* 0x0000000104047887 */ /* 0x000fc80008000000 */
[----:B------:R-:W-:-:S03]  /*12c0*/  UIMAD UR4, UR4, UR5, URZ ;  /* 0x00000005040472a4 */ /* 0x000fc6000f8e023f */
[----:B------:R-:W-:Y:S02]  /*12d0*/  ULDC UR5, c[0x0][0x348] ;  /* 0x0000d20000057ab9 */ /* 0x000fe40000000800 */
[----:B----4-:R-:W-:Y:S02]  /*12e0*/  IMAD.U32 R25, RZ, RZ, UR5 ;  /* 0x00000005ff197e24 */ /* 0x010fe4000f8e00ff */
[----:B------:R-:W-:Y:S02]  /*12f0*/  IMAD.U32 R32, RZ, RZ, UR4 ;  /* 0x00000004ff207e24 */ /* 0x000fe4000f8e00ff */
[----:B------:R-:W-:Y:S01]  /*1300*/  IMAD.MOV.U32 R24, RZ, RZ, R11 ;  /* 0x000000ffff187224 */ /* 0x000fe200078e000b */
[----:B--2---:R0:W-:Y:S01]  /*1310*/  STL [R1+0x90], R10 ;  /* 0x0000900a01007387 */ /* 0x0041e20000100800 */
[----:B---3--:R-:W-:Y:S05]  /*1320*/  @P2 BRA `(.L_x_15133) ;  /* 0x0000000000282947 */ /* 0x008fea0003800000 */
[----:B------:R-:W-:Y:S02]  /*1330*/  ULDC.64 UR4, c[0x0][0xaf8] ;  /* 0x0002be0000047ab9 */ /* 0x000fe40000000a00 */
[----:B------:R-:W-:-:S04]  /*1340*/  ISETP.NE.U32.AND P1, PT, RZ, UR4, PT ;  /* 0x00000004ff007c0c */ /* 0x000fc8000bf25070 */
[----:B------:R-:W-:-:S13]  /*1350*/  ISETP.NE.AND.EX P1, PT, RZ, UR5, PT, P1 ;  /* 0x00000005ff007c0c */ /* 0x000fda000bf25310 */
[----:B------:R-:W-:Y:S05]  /*1360*/  @!P1 BRA `(.L_x_15133) ;  /* 0x0000000000189947 */ /* 0x000fea0003800000 */
[----:B------:R-:W1:Y:S02]  /*1370*/  LDC.64 R4, c[0x0][0xaf8] ;  /* 0x0002be00ff047b82 */ /* 0x000e640000000a00 */
[----:B-1----:R-:W-:-:S05]  /*1380*/  IMAD.WIDE R4, R24, 0x4, R4 ;  /* 0x0000000418047825 */ /* 0x002fca00078e0204 */
[----:B------:R-:W2:Y:S04]  /*1390*/  LDG.E R0, desc[UR40][R4.64] ;  /* 0x0000002804007981 */ /* 0x000ea8000c1e1900 */
[----:B0-----:R-:W2:Y:S02]  /*13a0*/  LDG.E R7, desc[UR40][R4.64+0x4] ;  /* 0x0000042804077981 */ /* 0x001ea4000c1e1900 */
[----:B--2---:R-:W-:-:S05]  /*13b0*/  IADD3 R10, -R0, R7, RZ ;  /* 0x00000007000a7210 */ /* 0x004fca0007ffe1ff */
[----:B------:R1:W-:Y:S02]  /*13c0*/  STL [R1+0x90], R10 ;  /* 0x0000900a01007387 */ /* 0x0003e40000100800 */
.L_x_15133:
[----:B------:R-:W-:Y:S01]  /*13d0*/  ULDC.64 UR4, c[0x0][0xb18] ;  /* 0x0002c60000047ab9 */ /* 0x000fe20000000a00 */
[----:B------:R2:W-:Y:S01]  /*13e0*/  STL [R1+0xc4], R102 ;  /* 0x0000c46601007387 */ /* 0x0005e20000100800 */
[----:B------:R-:W-:-:S04]  /*13f0*/  ISETP.NE.U32.AND P1, PT, RZ, UR4, PT ;  /* 0x00000004ff007c0c */ /* 0x000fc8000bf25070 */
[----:B------:R-:W-:-:S13]  /*1400*/  ISETP.NE.AND.EX P1, PT, RZ, UR5, PT, P1 ;  /* 0x00000005ff007c0c */ /* 0x000fda000bf25310 */
[----:B--2---:R-:W-:Y:S05]  /*1410*/  @!P1 BRA `(.L_x_15134) ;  /* 0x0000000000109947 */ /* 0x004fea0003800000 */
[----:B------:R-:W-:-:S04]  /*1420*/  IADD3 R4, P0, R34, UR4, RZ ;  /* 0x0000000422047c10 */ /* 0x000fc8000ff1e0ff */
[----:B------:R-:W-:-:S05]  /*1430*/  IADD3.X R5, R35, UR5, RZ, P0, !PT ;  /* 0x0000000523057c10 */ /* 0x000fca00087fe4ff */
[----:B------:R2:W5:Y:S01]  /*1440*/  LDG.E R32, desc[UR40][R4.64] ;  /* 0x0000002804207981 */ /* 0x000562000c1e1900 */
[----:B------:R-:W-:Y:S05]  /*1450*/  BRA `(.L_x_15135) ;  /* 0x0000000000107947 */ /* 0x000fea0003800000 */
.L_x_15134:
[----:B------:R-:W-:Y:S05]  /*1460*/  @!P0 BRA `(.L_x_15135) ;  /* 0x00000000000c8947 */ /* 0x000fea0003800000 */
[----:B------:R-:W2:Y:S04]  /*1470*/  LDG.E R5, desc[UR40][R8.64] ;  /* 0x0000002808057981 */ /* 0x000ea8000c1e1900 */
[----:B------:R-:W2:Y:S02]  /*1480*/  LDG.E R32, desc[UR40][R8.64+0x4] ;  /* 0x0000042808207981 */ /* 0x000ea4000c1e1900 */
[----:B--2---:R-:W-:-:S07]  /*1490*/  IMAD.IADD R32, R32, 0x1, -R5 ;  /* 0x0000000120207824 */ /* 0x004fce00078e0a05 */
.L_x_15135:
[----:B------:R-:W-:Y:S01]  /*14a0*/  ULDC.64 UR4, c[0x0][0xb08] ;  /* 0x0002c20000047ab9 */ /* 0x000fe20000000a00 */
[----:B0-----:R-:W0:Y:S01]  /*14b0*/  LDC R8, c[0x0][0x448] ;  /* 0x00011200ff087b82 */ /* 0x001e220000000800 */
[----:B------:R-:W-:-:S04]  /*14c0*/  ISETP.NE.U32.AND P0, PT, RZ, UR4, PT ;  /* 0x00000004ff007c0c */ /* 0x000fc8000bf05070 */
[----:B------:R-:W-:Y:S01]  /*14d0*/  ISETP.NE.AND.EX P0, PT, RZ, UR5, PT, P0 ;  /* 0x00000005ff007c0c */ /* 0x000fe2000bf05300 */
[----:B------:R-:W-:-:S12]  /*14e0*/  ULDC.64 UR4, c[0x0][0xb28] ;  /* 0x0002ca0000047ab9 */ /* 0x000fd80000000a00 */
[----:B--2---:R-:W2:Y:S02]  /*14f0*/  @P0 LDC.64 R4, c[0x0][0xb08] ;  /* 0x0002c200ff040b82 */ /* 0x004ea40000000a00 */
[----:B--2---:R-:W-:-:S05]  /*1500*/  @P0 IMAD.WIDE R4, R24, 0x4, R4 ;  /* 0x0000000418040825 */ /* 0x004fca00078e0204 */
        /* <DEDUP_REMOVED lines=8> */
[----:B0-----:R-:W-:Y:S01]  /*1590*/  ISETP.NE.AND P1, PT, R8, 0x1, PT ;  /* 0x000000010800780c */ /* 0x001fe20003f25270 */
[----:B------:R-:W-:Y:S01]  /*15a0*/  IMAD.SHL.U32 R12, R101, 0x80, RZ ;  /* 0x00000080650c7824 */ /* 0x000fe200078e00ff */
[----:B------:R-:W-:-:S03]  /*15b0*/  IADD3 R8, -R3, R32, RZ ;  /* 0x0000002003087210 */ /* 0x000fc60007ffe1ff */
[----:B---3--:R-:W-:Y:S01]  /*15c0*/  VIADD R4, R12, 0x7f ;  /* 0x0000007f0c047836 */ /* 0x008fe20000000000 */
[----:B------:R0:W-:Y:S07]  /*15d0*/  STL [R1+0x98], R12 ;  /* 0x0000980c01007387 */ /* 0x0001ee0000100800 */
[----:B------:R-:W3:Y:S08]  /*15e0*/  @P1 LDC R11, c[0x0][0x44c] ;  /* 0x00011300ff0b1b82 */ /* 0x000ef00000000800 */
[----:B------:R-:W1:Y:S01]  /*15f0*/  @P1 LDC R5, c[0x0][0x450] ;  /* 0x00011400ff051b82 */ /* 0x000e620000000800 */
[----:B--2---:R-:W-:-:S02]  /*1600*/  @P0 IMAD.IADD R25, R9, 0x1, -R0 ;  /* 0x0000000109190824 */ /* 0x004fc400078e0a00 */
[----:B---3--:R-:W-:-:S04]  /*1610*/  @P1 IMAD.HI.U32 R0, R4, R11, RZ ;  /* 0x0000000b04001227 */ /* 0x008fc800078e00ff */
[----:B----4-:R-:W-:Y:S01]  /*1620*/  IMAD.IADD R6, R8, 0x1, R25 ;  /* 0x0000000108067824 */ /* 0x010fe200078e0219 */
[----:B-1----:R-:W-:-:S03]  /*1630*/  @P1 SHF.R.U32.HI R4, RZ, R5, R0 ;  /* 0x00000005ff041219 */ /* 0x002fc60000011600 */
[C---:B------:R-:W-:Y:S01]  /*1640*/  VIADD R0, R6.reuse, 0x5f ;  /* 0x0000005f06007836 */ /* 0x040fe20000000000 */
[----:B------:R-:W-:Y:S01]  /*1650*/  IADD3 R31, R6, 0x60, -R10 ;  /* 0x00000060061f7810 */ /* 0x000fe20007ffe80a */
[----:B------:R0:W-:Y:S02]  /*1660*/  STL [R1+0xac], R6 ;  /* 0x0000ac0601007387 */ /* 0x0001e40000100800 */
[----:B------:R-:W-:-:S04]  /*1670*/  IMAD.HI R0, R0, 0x2aaaaaab, RZ ;  /* 0x2aaaaaab00007827 */ /* 0x000fc800078e02ff */
[----:B------:R-:W-:Y:S01]  /*1680*/  IMAD.IADD R4, R31, 0x1, R4 ;  /* 0x000000011f047824 */ /* 0x000fe200078e0204 */
[----:B------:R-:W-:-:S03]  /*1690*/  SHF.R.U32.HI R177, RZ, 0x1f, R0 ;  /* 0x0000001fffb17819 */ /* 0x000fc60000011600 */
[----:B------:R-:W-:Y:S01]  /*16a0*/  IMAD.HI R4, R4, 0x2aaaaaab, RZ ;  /* 0x2aaaaaab04047827 */ /* 0x000fe200078e02ff */
[----:B------:R-:W-:-:S04]  /*16b0*/  LEA.HI.SX32 R177, R0, R177, 0x1c ;  /* 0x000000b100b17211 */ /* 0x000fc800078fe2ff */
[----:B------:R-:W-:-:S04]  /*16c0*/  SHF.R.U32.HI R3, RZ, 0x1f, R4 ;  /* 0x0000001fff037819 */ /* 0x000fc80000011604 */
[----:B------:R-:W-:Y:S01]  /*16d0*/  LEA.HI.SX32 R4, R4, R3, 0x1c ;  /* 0x0000000304047211 */ /* 0x000fe200078fe2ff */
[----:B------:R-:W-:-:S03]  /*16e0*/  IMAD.MOV R3, RZ, RZ, -R8 ;  /* 0x000000ffff037224 */ /* 0x000fc600078e0a08 */
[----:B------:R-:W-:-:S05]  /*16f0*/  VIMNMX R4, R177, R4, PT ;  /* 0x00000004b1047248 */ /* 0x000fca0003fe0100 */
[----:B------:R-:W-:Y:S01]  /*1700*/  IMAD R0, R4, 0x60, -R8 ;  /* 0x0000006004007824 */ /* 0x000fe200078e0a08 */
[----:B------:R-:W-:-:S04]  /*1710*/  VIMNMX R4, RZ, R3, !PT ;  /* 0x00000003ff047248 */ /* 0x000fc80007fe0100 */
        /* <DEDUP_REMOVED lines=32> */
.L_x_15138:
[----:B------:R-:W-:Y:S05]  /*1920*/  BSYNC B6 ;  /* 0x0000000000067941 */ /* 0x000fea0003800000 */
.L_x_15137:
        /* <DEDUP_REMOVED lines=20> */
.L_x_15140:
[----:B------:R-:W-:Y:S05]  /*1a70*/  BSYNC B6 ;  /* 0x0000000000067941 */ /* 0x000fea0003800000 */
.L_x_15139:
[----:B------:R-:W2:Y:S01]  /*1a80*/  LDL R36, [R1+0xcc] ;  /* 0x0000cc0001247983 */ /* 0x000ea20000100800 */
[----:B------:R-:W-:Y:S01]  /*1a90*/  ULDC.64 UR4, c[0x0][0xaf0] ;  /* 0x0002bc0000047ab9 */ /* 0x000fe20000000a00 */
[----:B------:R-:W0:Y:S01]  /*1aa0*/  LDC.64 R54, c[0x0][0x408] ;  /* 0x00010200ff367b82 */ /* 0x000e220000000a00 */
[----:B------:R-:W-:-:S04]  /*1ab0*/  ISETP.NE.U32.AND P0, PT, RZ, UR4, PT ;  /* 0x00000004ff007c0c */ /* 0x000fc8000bf05070 */
[----:B------:R-:W-:-:S03]  /*1ac0*/  ISETP.NE.AND.EX P0, PT, RZ, UR5, PT, P0 ;  /* 0x00000005ff007c0c */ /* 0x000fc6000bf05300 */
[----:B------:R-:W1:Y:S10]  /*1ad0*/  LDC.64 R48, c[0x0][0x3f8] ;  /* 0x0000fe00ff307b82 */ /* 0x000e740000000a00 */
[----:B------:R-:W-:Y:S01]  /*1ae0*/  @P0 IADD3 R4, P1, R34, UR4, RZ ;  /* 0x0000000422040c10 */ /* 0x000fe2000ff3e0ff */
[----:B------:R-:W-:-:S03]  /*1af0*/  ULDC UR4, c[0x0][0x320] ;  /* 0x0000c80000047ab9 */ /* 0x000fc60000000800 */
[----:B------:R-:W-:Y:S02]  /*1b00*/  @P0 IADD3.X R5, R35, UR5, RZ, P1, !PT ;  /* 0x0000000523050c10 */ /* 0x000fe40008ffe4ff */
[----:B------:R-:W-:Y:S02]  /*1b10*/  ISETP.GE.AND P1, PT, R2, UR4, PT ;  /* 0x0000000402007c0c */ /* 0x000fe4000bf26270 */
[----:B------:R-:W-:Y:S01]  /*1b20*/  SHF.R.S32.HI R9, RZ, 0x1f, R23 ;  /* 0x0000001fff097819 */ /* 0x000fe20000011417 */
[----:B------:R3:W4:Y:S01]  /*1b30*/  @P0 LDG.E R24, desc[UR40][R4.64] ;  /* 0x0000002804180981 */ /* 0x000722000c1e1900 */
[----:B------:R-:W-:Y:S01]  /*1b40*/  SEL R3, RZ, 0xffffffff, P1 ;  /* 0xffffffffff037807 */ /* 0x000fe20000800000 */
[----:B------:R-:W0:Y:S01]  /*1b50*/  LDC R35, c[0x0][0x3f4] ;  /* 0x0000fd00ff237b82 */ /* 0x000e220000000800 */
[----:B------:R-:W-:Y:S02]  /*1b60*/  ISETP.GE.AND P0, PT, R16, UR4, PT ;  /* 0x0000000410007c0c */ /* 0x000fe4000bf06270 */
[----:B------:R-:W-:Y:S01]  /*1b70*/  SHF.R.S32.HI R201, RZ, 0x1f, R200 ;  /* 0x0000001fffc97819 */ /* 0x000fe200000114c8 */
[----:B------:R-:W-:Y:S01]  /*1b80*/  IMAD.SHL.U32 R3, R3, 0x2, RZ ;  /* 0x0000000203037824 */ /* 0x000fe200078e00ff */
[----:B------:R-:W-:Y:S01]  /*1b90*/  SEL R0, RZ, 0x1, P0 ;  /* 0x00000001ff007807 */ /* 0x000fe20000000000 */
[----:B------:R-:W0:Y:S01]  /*1ba0*/  S2R R38, SR_TID.X ;  /* 0x0000000000267919 */ /* 0x000e220000002100 */
[----:B------:R-:W-:Y:S01]  /*1bb0*/  ISETP.GE.AND P0, PT, R205, UR4, PT ;  /* 0x00000004cd007c0c */ /* 0x000fe2000bf06270 */
[----:B-1----:R-:W-:Y:S01]  /*1bc0*/  IMAD.WIDE.U32 R10, R23, R48, R16 ;  /* 0x00000030170a7225 */ /* 0x002fe200078e0010 */
[----:B------:R-:W-:-:S02]  /*1bd0*/  ISETP.GE.AND P1, PT, R204, UR4, PT ;  /* 0x00000004cc007c0c */ /* 0x000fc4000bf26270 */
[----:B------:R-:W-:Y:S01]  /*1be0*/  LOP3.LUT R0, R3, 0x2, R0, 0xe2, !PT ;  /* 0x0000000203007812 */ /* 0x000fe200078ee200 */
[----:B------:R-:W1:Y:S01]  /*1bf0*/  S2R R37, SR_TID.X ;  /* 0x0000000000257919 */ /* 0x000e620000002100 */
[----:B------:R-:W-:Y:S01]  /*1c00*/  SEL R3, RZ, 0x4, P0 ;  /* 0x00000004ff037807 */ /* 0x000fe20000000000 */
[----:B------:R-:W-:Y:S01]  /*1c10*/  IMAD.MOV.U32 R63, RZ, RZ, 0x20 ;  /* 0x00000020ff3f7424 */ /* 0x000fe200078e00ff */
[----:B---3--:R-:W-:Y:S01]  /*1c20*/  SEL R4, RZ, 0x8, P1 ;  /* 0x00000008ff047807 */ /* 0x008fe20000800000 */
[----:B------:R-:W-:Y:S01]  /*1c30*/  IMAD R65, R49, 0x60, RZ ;  /* 0x0000006031417824 */ /* 0x000fe200078e02ff */
[----:B------:R-:W-:Y:S01]  /*1c40*/  ISETP.GE.AND P0, PT, R225, UR4, PT ;  /* 0x00000004e1007c0c */ /* 0x000fe2000bf06270 */
[----:B0-----:R-:W-:Y:S01]  /*1c50*/  IMAD.SHL.U32 R57, R54, 0x40, RZ ;  /* 0x0000004036397824 */ /* 0x001fe200078e00ff */
[----:B------:R-:W-:Y:S02]  /*1c60*/  ISETP.GE.AND P1, PT, R224, UR4, PT ;  /* 0x00000004e0007c0c */ /* 0x000fe4000bf26270 */
[----:B------:R-:W-:-:S02]  /*1c70*/  LOP3.LUT R0, R4, R0, R3, 0xfe, !PT ;  /* 0x0000000004007212 */ /* 0x000fc400078efe03 */
[----:B------:R-:W-:Y:S02]  /*1c80*/  SEL R3, RZ, 0x10, P0 ;  /* 0x00000010ff037807 */ /* 0x000fe40000000000 */
[----:B------:R-:W-:Y:S02]  /*1c90*/  SEL R4, RZ, 0x20, P1 ;  /* 0x00000020ff047807 */ /* 0x000fe40000800000 */
[----:B------:R-:W-:Y:S02]  /*1ca0*/  ISETP.GE.AND P0, PT, R227, UR4, PT ;  /* 0x00000004e3007c0c */ /* 0x000fe4000bf06270 */
[----:B------:R-:W-:Y:S02]  /*1cb0*/  ISETP.GE.AND P1, PT, R226, UR4, PT ;  /* 0x00000004e2007c0c */ /* 0x000fe4000bf26270 */
[----:B------:R-:W-:Y:S01]  /*1cc0*/  LOP3.LUT R3, R4, R0, R3, 0xfe, !PT ;  /* 0x0000000004037212 */ /* 0x000fe200078efe03 */
[-C--:B------:R-:W-:Y:S01]  /*1cd0*/  IMAD R0, R9, R48.reuse, RZ ;  /* 0x0000003009007224 */ /* 0x080fe200078e02ff */
[----:B------:R-:W-:Y:S01]  /*1ce0*/  SEL R6, RZ, 0x40, P0 ;  /* 0x00000040ff067807 */ /* 0x000fe20000000000 */
[----:B------:R-:W-:Y:S01]  /*1cf0*/  IMAD.WIDE.U32 R4, R23, R48, R200 ;  /* 0x0000003017047225 */ /* 0x000fe200078e00c8 */
[----:B------:R-:W-:-:S02]  /*1d00*/  SEL R7, RZ, 0x7fff80, P1 ;  /* 0x007fff80ff077807 */ /* 0x000fc40000800000 */
[----:B------:R-:W-:Y:S01]  /*1d10*/  ISETP.GE.AND P0, PT, R16, R35, PT ;  /* 0x000000231000720c */ /* 0x000fe20003f06270 */
[----:B------:R-:W-:Y:S01]  /*1d20*/  VIADD R38, R38, 0xffffff80 ;  /* 0xffffff8026267836 */ /* 0x000fe20000000000 */
[----:B------:R-:W-:Y:S01]  /*1d30*/  LOP3.LUT R3, R7, R3, R6, 0xfe, !PT ;  /* 0x0000000307037212 */ /* 0x000fe200078efe06 */
[-C--:B------:R-:W-:Y:S01]  /*1d40*/  IMAD R6, R9, R54.reuse, RZ ;  /* 0x0000003609067224 */ /* 0x080fe200078e02ff */
[----:B------:R-:W-:Y:S01]  /*1d50*/  SEL R13, R35, RZ, P0 ;  /* 0x000000ff230d7207 */ /* 0x000fe20000000000 */
[----:B------:R-:W-:Y:S01]  /*1d60*/  IMAD.WIDE.U32 R8, R23, R54, R200 ;  /* 0x0000003617087225 */ /* 0x000fe200078e00c8 */
[----:B------:R-:W-:-:S03]  /*1d70*/  SHF.L.U64.HI R56, R54, 0x6, R55 ;  /* 0x0000000636387819 */ /* 0x000fc60000010237 */
[C---:B------:R-:W-:Y:S01]  /*1d80*/  IMAD R53, R23.reuse, R55, R6 ;  /* 0x0000003717357224 */ /* 0x040fe200078e0206 */
[----:B-1----:R-:W-:Y:S01]  /*1d90*/  SHF.R.U32.HI R37, RZ, 0x7, R37 ;  /* 0x00000007ff257819 */ /* 0x002fe20000011625 */
[----:B------:R-:W-:Y:S01]  /*1da0*/  IMAD R15, R23, R49, R0 ;  /* 0x00000031170f7224 */ /* 0x000fe200078e0200 */
[----:B------:R-:W-:Y:S01]  /*1db0*/  MOV R6, R4 ;  /* 0x0000000400067202 */ /* 0x000fe20000000f00 */
[----:B------:R-:W-:Y:S01]  /*1dc0*/  IMAD.IADD R9, R9, 0x1, R53 ;  /* 0x0000000109097824 */ /* 0x000fe200078e0235 */
[----:B------:R-:W-:Y:S01]  /*1dd0*/  ISETP.NE.AND P6, PT, R37, 0x1, PT ;  /* 0x000000012500780c */ /* 0x000fe20003fc5270 */
[----:B------:R-:W-:Y:S02]  /*1de0*/  IMAD.IADD R11, R15, 0x1, R11 ;  /* 0x000000010f0b7824 */ /* 0x000fe400078e020b */
[----:B-----5:R-:W-:Y:S02]  /*1df0*/  IMAD.WIDE.U32 R50, R26, R54, R8 ;  /* 0x000000361a327225 */ /* 0x020fe400078e0008 */
[----:B------:R-:W3:Y:S01]  /*1e00*/  LDL R8, [R1+0xb4] ;  /* 0x0000b40001087983 */ /* 0x000ee20000100800 */
[----:B------:R-:W-:Y:S01]  /*1e10*/  IADD3 R61, R37, 0x8, RZ ;  /* 0x00000008253d7810 */ /* 0x000fe20007ffe0ff */
[----:B------:R-:W-:Y:S01]  /*1e20*/  IMAD.IADD R13, R16, 0x1, R13 ;  /* 0x00000001100d7824 */ /* 0x000fe200078e020d */
[----:B------:R-:W-:Y:S01]  /*1e30*/  IADD3 R37, R23, 0x40, RZ ;  /* 0x0000004017257810 */ /* 0x000fe20007ffe0ff */
[----:B------:R-:W-:-:S03]  /*1e40*/  IMAD.WIDE.U32 R20, R26, R48, R10 ;  /* 0x000000301a147225 */ /* 0x000fc600078e000a */
[----:B------:R-:W-:Y:S01]  /*1e50*/  SHF.R.S32.HI R12, RZ, 0x1f, R13 ;  /* 0x0000001fff0c7819 */ /* 0x000fe2000001140d */
[----:B------:R-:W-:Y:S01]  /*1e60*/  VIADD R10, R23, 0x40 ;  /* 0x00000040170a7836 */ /* 0x000fe20000000000 */
[----:B------:R-:W-:Y:S05]  /*1e70*/  @!P6 WARPSYNC.ALL ;  /* 0x000000000000e948 */ /* 0x000fea0003800000 */
[----:B------:R-:W-:Y:S01]  /*1e80*/  IMAD.SHL.U32 R37, R37, 0x40, RZ ;  /* 0x0000004025257824 */ /* 0x000fe200078e00ff */
[----:B------:R-:W-:Y:S01]  /*1e90*/  LEA.HI R13, R12, R13, RZ, 0x3 ;  /* 0x0000000d0c0d7211 */ /* 0x000fe200078f18ff */
[----:B------:R-:W-:Y:S01]  /*1ea0*/  IMAD.SHL.U32 R10, R10, 0x40, RZ ;  /* 0x000000400a0a7824 */ /* 0x000fe200078e00ff */
[----:B------:R-:W-:Y:S01]  /*1eb0*/  PRMT R85, R3, 0x8880, RZ ;  /* 0x0000888003557816 */ /* 0x000fe200000000ff */
[----:B------:R-:W-:Y:S01]  /*1ec0*/  IMAD.IADD R7, R5, 0x1, R15 ;  /* 0x0000000105077824 */ /* 0x000fe200078e020f */
[----:B------:R-:W-:Y:S01]  /*1ed0*/  SHF.R.S32.HI R15, RZ, 0x1f, R26 ;  /* 0x0000001fff0f7819 */ /* 0x000fe2000001141a */
[----:B------:R-:W-:Y:S01]  /*1ee0*/  IMAD.WIDE.U32 R4, R23, R54, R16 ;  /* 0x0000003617047225 */ /* 0x000fe200078e0010 */
[----:B------:R-:W-:Y:S01]  /*1ef0*/  LOP3.LUT R37, R37, 0x1c0, RZ, 0xc0, !PT ;  /* 0x000001c025257812 */ /* 0x000fe200078ec0ff */
[----:B------:R-:W-:Y:S01]  /*1f00*/  ULDC UR4, c[0x0][0x2f4] ;  /* 0x0000bd0000047ab9 */ /* 0x000fe20000000800 */
[----:B------:R-:W-:Y:S01]  /*1f10*/  LOP3.LUT R10, R10, 0x1c0, RZ, 0xc0, !PT ;  /* 0x000001c00a0a7812 */ /* 0x000fe200078ec0ff */
[----:B------:R-:W-:Y:S01]  /*1f20*/  IMAD.IADD R53, R53, 0x1, R5 ;  /* 0x0000000135357824 */ /* 0x000fe200078e0205 */
[----:B------:R-:W-:Y:S01]  /*1f30*/  SHF.R.S32.HI R73, RZ, 0x3, R13 ;  /* 0x00000003ff497819 */ /* 0x000fe2000001140d */
[----:B------:R-:W-:Y:S01]  /*1f40*/  IMAD R5, R15, R48, RZ ;  /* 0x000000300f057224 */ /* 0x000fe200078e02ff */
[----:B------:R-:W-:Y:S01]  /*1f50*/  LOP3.LUT R74, R13, 0xfffffff8, RZ, 0xc0, !PT ;  /* 0xfffffff80d4a7812 */ /* 0x000fe200078ec0ff */
[----:B------:R-:W-:Y:S01]  /*1f60*/  IMAD.MOV.U32 R52, RZ, RZ, R4 ;  /* 0x000000ffff347224 */ /* 0x000fe200078e0004 */
[----:B------:R-:W-:Y:S01]  /*1f70*/  SHF.R.U32.HI R10, RZ, 0x3, R10 ;  /* 0x00000003ff0a7819 */ /* 0x000fe2000001160a */
[----:B------:R-:W-:Y:S01]  /*1f80*/  IMAD R15, R15, R54, RZ ;  /* 0x000000360f0f7224 */ /* 0x000fe200078e02ff */
[----:B------:R-:W-:Y:S01]  /*1f90*/  SHF.L.U64.HI R4, R48, 0x6, R49 ;  /* 0x0000000630047819 */ /* 0x000fe20000010231 */
[----:B------:R-:W-:Y:S01]  /*1fa0*/  IMAD.IADD R0, R33, 0x1, R32 ;  /* 0x0000000121007824 */ /* 0x000fe200078e0220 */
[----:B------:R-:W-:Y:S01]  /*1fb0*/  PRMT R85, R85, 0x7710, RZ ;  /* 0x0000771055557816 */ /* 0x000fe200000000ff */
[----:B------:R-:W-:Y:S01]  /*1fc0*/  IMAD R33, R26, R49, R5 ;  /* 0x000000311a217224 */ /* 0x000fe200078e0205 */
[----:B------:R-:W-:Y:S01]  /*1fd0*/  SHF.L.U32 R5, R48, 0x6, RZ ;  /* 0x0000000630057819 */ /* 0x000fe200000006ff */
[----:B------:R-:W-:Y:S01]  /*1fe0*/  IMAD.WIDE.U32 R6, R26, R48, R6 ;  /* 0x000000301a067225 */ /* 0x000fe200078e0006 */
[----:B------:R-:W-:-:S03]  /*1ff0*/  ISETP.GE.AND P2, PT, R2, UR4, PT ;  /* 0x0000000402007c0c */ /* 0x000fc6000bf46270 */
[----:B------:R-:W-:Y:S02]  /*2000*/  IMAD R11, R55, 0x60, RZ ;  /* 0x00000060370b7824 */ /* 0x000fe400078e02ff */
[C---:B------:R-:W-:Y:S02]  /*2010*/  IMAD R15, R26.reuse, R55, R15 ;  /* 0x000000371a0f7224 */ /* 0x040fe400078e020f */
[----:B------:R-:W-:Y:S01]  /*2020*/  IMAD.WIDE.U32 R52, R26, R54, R52 ;  /* 0x000000361a347225 */ /* 0x000fe200078e0034 */
[----:B------:R-:W-:-:S03]  /*2030*/  LOP3.LUT R79, R85, 0x1, RZ, 0xc0, !PT ;  /* 0x00000001554f7812 */ /* 0x000fc600078ec0ff */
[----:B------:R-:W-:Y:S01]  /*2040*/  IMAD.WIDE.U32 R48, R48, 0x60, RZ ;  /* 0x0000006030307825 */ /* 0x000fe200078e00ff */
[----:B------:R-:W-:-:S03]  /*2050*/  LOP3.LUT R80, R85, 0x2, RZ, 0xc0, !PT ;  /* 0x0000000255507812 */ /* 0x000fc600078ec0ff */
[----:B------:R-:W-:Y:S01]  /*2060*/  IMAD.WIDE.U32 R54, R54, 0x60, RZ ;  /* 0x0000006036367825 */ /* 0x000fe200078e00ff */
[C---:B------:R-:W-:Y:S02]  /*2070*/  LOP3.LUT R81, R85.reuse, 0x4, RZ, 0xc0, !PT ;  /* 0x0000000455517812 */ /* 0x040fe400078ec0ff */
[----:B------:R-:W-:Y:S01]  /*2080*/  LOP3.LUT R82, R85, 0x8, RZ, 0xc0, !PT ;  /* 0x0000000855527812 */ /* 0x000fe200078ec0ff */
[----:B------:R-:W-:Y:S01]  /*2090*/  IMAD.SHL.U32 R64, R35, 0x2, RZ ;  /* 0x0000000223407824 */ /* 0x000fe200078e00ff */
[----:B------:R-:W-:Y:S01]  /*20a0*/  LOP3.LUT R83, R85, 0x10, RZ, 0xc0, !PT ;  /* 0x0000001055537812 */ /* 0x000fe200078ec0ff */
[----:B------:R-:W-:Y:S01]  /*20b0*/  IMAD.IADD R65, R49, 0x1, R65 ;  /* 0x0000000131417824 */ /* 0x000fe200078e0241 */
[----:B------:R-:W-:Y:S01]  /*20c0*/  LOP3.LUT R84, R85, 0x20, RZ, 0xc0, !PT ;  /* 0x0000002055547812 */ /* 0x000fe200078ec0ff */
[----:B------:R-:W-:Y:S01]  /*20d0*/  IMAD.IADD R66, R55, 0x1, R11 ;  /* 0x0000000137427824 */ /* 0x000fe200078e020b */
        /* <DEDUP_REMOVED lines=10> */
[----:B------:R-:W-:Y:S02]  /*2180*/  LOP3.LUT P1, RZ, R36, 0x4, RZ, 0xc0, !PT ;  /* 0x0000000424ff7812 */ /* 0x000fe4000782c0ff */
[----:B------:R-:W-:Y:S02]  /*2190*/  SHF.R.S32.HI R36, RZ, 0x1f, R38 ;  /* 0x0000001fff247819 */ /* 0x000fe40000011426 */
[----:B------:R-:W-:Y:S02]  /*21a0*/  LOP3.LUT R58, R58, 0x1c0, RZ, 0xc0, !PT ;  /* 0x000001c03a3a7812 */ /* 0x000fe400078ec0ff */
[----:B------:R-:W-:-:S04]  /*21b0*/  LEA.HI R36, R36, R38, RZ, 0x2 ;  /* 0x0000002624247211 */ /* 0x000fc800078f10ff */
[----:B------:R-:W-:-:S05]  /*21c0*/  LOP3.LUT R36, R36, 0xfffffffc, RZ, 0xc0, !PT ;  /* 0xfffffffc24247812 */ /* 0x000fca00078ec0ff */
[----:B------:R-:W-:Y:S02]  /*21d0*/  IMAD.IADD R36, R38, 0x1, -R36 ;  /* 0x0000000126247824 */ /* 0x000fe400078e0a24 */
[----:B------:R-:W0:Y:S02]  /*21e0*/  S2R R38, SR_TID.X ;  /* 0x0000000000267919 */ /* 0x000e240000002100 */
[----:B------:R-:W-:Y:S01]  /*21f0*/  IMAD R62, R36, 0x40, R23 ;  /* 0x00000040243e7824 */ /* 0x000fe200078e0217 */
[----:B------:R-:W-:Y:S02]  /*2200*/  SHF.R.U32.HI R60, RZ, 0x3, R58 ;  /* 0x00000003ff3c7819 */ /* 0x000fe4000001163a */
[----:B------:R-:W-:-:S04]  /*2210*/  LOP3.LUT R9, R58, 0x18, R16, 0xf8, !PT ;  /* 0x000000183a097812 */ /* 0x000fc800078ef810 */
[----:B------:R-:W-:Y:S01]  /*2220*/  LOP3.LUT R9, R9, R60, RZ, 0x3c, !PT ;  /* 0x0000003c09097212 */ /* 0x000fe200078e3cff */
[----:B0-----:R-:W-:-:S05]  /*2230*/  VIADD R38, R38, 0xffffff80 ;  /* 0xffffff8026267836 */ /* 0x001fca0000000000 */
[----:B------:R-:W-:-:S04]  /*2240*/  SHF.R.S32.HI R36, RZ, 0x1f, R38 ;  /* 0x0000001fff247819 */ /* 0x000fc80000011426 */
[----:B------:R-:W-:-:S04]  /*2250*/  LEA.HI R36, R36, R38, RZ, 0x5 ;  /* 0x0000002624247211 */ /* 0x000fc800078f28ff */
[----:B------:R-:W-:-:S04]  /*2260*/  SHF.R.S32.HI R36, RZ, 0x5, R36 ;  /* 0x00000005ff247819 */ /* 0x000fc80000011424 */
[----:B------:R-:W-:Y:S02]  /*2270*/  LEA R67, R36, R9, 0x9 ;  /* 0x0000000924437211 */ /* 0x000fe400078e48ff */
        /* <DEDUP_REMOVED lines=8> */
[----:B----4-:R-:W-:Y:S01]  /*2300*/  SHF.R.S32.HI R75, RZ, 0x1f, R24 ;  /* 0x0000001fff4b7819 */ /* 0x010fe20000011418 */
[----:B---3--:R-:W-:-:S10]  /*2310*/  IMAD.IADD R78, R8, 0x1, R13 ;  /* 0x00000001084e7824 */ /* 0x008fd400078e020d */
.L_x_15194:
[----:B0-----:R-:W0:Y:S01]  /*2320*/  LDC R91, c[0x0][0x430] ;  /* 0x00010c00ff5b7b82 */ /* 0x001e220000000800 */
[----:B------:R-:W-:Y:S01]  /*2330*/  IADD3 R29, R29, -0x1, RZ ;  /* 0xffffffff1d1d7810 */ /* 0x000fe20007ffe0ff */
[----:B------:R-:W-:-:S04]  /*2340*/  IMAD.MOV.U32 R96, RZ, RZ, RZ ;  /* 0x000000ffff607224 */ /* 0x000fc800078e00ff */
[----:B------:R-:W-:Y:S02]  /*2350*/  IMAD R12, R29, 0x60, R62 ;  /* 0x000000601d0c7824 */ /* 0x000fe400078e023e */
[----:B-1----:R-:W1:Y:S02]  /*2360*/  LDC R95, c[0x0][0x3f4] ;  /* 0x0000fd00ff5f7b82 */ /* 0x002e640000000800 */
        /* <DEDUP_REMOVED lines=94> */
.L_x_15145:
[----:B------:R-:W-:Y:S05]  /*2950*/  BSYNC B1 ;  /* 0x0000000000017941 */ /* 0x000fea0003800000 */
.L_x_15144:
        /* <DEDUP_REMOVED lines=29> */
.L_x_15147:
[----:B------:R-:W-:Y:S05]  /*2b30*/  BSYNC B1 ;  /* 0x0000000000017941 */ /* 0x000fea0003800000 */
.L_x_15146:
[----:B0-----:R-:W-:Y:S01]  /*2b40*/  IMAD.MOV.U32 R8, RZ, RZ, R92 ;  /* 0x000000ffff087224 */ /* 0x001fe200078e005c */
[----:B------:R-:W-:Y:S01]  /*2b50*/  UISETP.NE.AND UP0, UPT, UR47, 0x3, UPT ;  /* 0x000000032f00788c */ /* 0x000fe2000bf05270 */
[----:B------:R-:W-:Y:S01]  /*2b60*/  IMAD.MOV.U32 R9, RZ, RZ, R93 ;  /* 0x000000ffff097224 */ /* 0x000fe200078e005d */
[----:B------:R-:W-:Y:S01]  /*2b70*/  MOV R11, R47 ;  /* 0x0000002f000b7202 */ /* 0x000fe20000000f00 */
        /* <DEDUP_REMOVED lines=10> */
[----:B------:R-:W-:Y:S01]  /*2c20*/  IMAD.MOV.U32 R8, RZ, RZ, R36 ;  /* 0x000000ffff087224 */ /* 0x000fe200078e0024 */
[----:B------:R-:W-:Y:S01]  /*2c30*/  PRMT R105, R105, 0x5410, R10 ;  /* 0x0000541069697816 */ /* 0x000fe2000000000a */
        /* <DEDUP_REMOVED lines=8> */
[----:B------:R-:W-:Y:S02]  /*2cc0*/  PRMT R103, R8, 0x5410, R9 ;  /* 0x0000541008677816 */ /* 0x000fe40000000009 */
[----:B------:R-:W-:Y:S01]  /*2cd0*/  PRMT R104, R104, 0x5410, R11 ;  /* 0x0000541068687816 */ /* 0x000fe2000000000b */
[----:B------:R-:W-:Y:S06]  /*2ce0*/  @!P3 BRA `(.L_x_15148) ;  /* 0x000000000004b947 */ /* 0x000fec0003800000 */
[----:B------:R-:W-:Y:S01]  /*2cf0*/  BPT.TRAP 0x1 ;  /* 0x000000040000795c */ /* 0x000fe20000300000 */
.L_x_15148:
[----:B------:R-:W-:Y:S01]  /*2d00*/  IMAD R86, R19, 0x8, R22 ;  /* 0x0000000813567824 */ /* 0x000fe200078e0216 */
[----:B------:R-:W-:Y:S01]  /*2d10*/  SHF.L.U32 R99, R206, 0x1f, RZ ;  /* 0x0000001fce637819 */ /* 0x000fe200000006ff */
[----:B------:R-:W-:Y:S03]  /*2d20*/  BSSY B1, `(.L_x_15149) ;  /* 0x0000003000017945 */ /* 0x000fe60003800000 */
[----:B------:R-:W0:Y:S02]  /*2d30*/  SYNCS.PHASECHK.TRANS64.TRYWAIT P5, [R86+URZ+0x32490], R99 ;  /* 0x03249063560075a7 */ /* 0x000e2400080a017f */
[----:B0-----:R-:W-:Y:S05]  /*2d40*/  @!P5 BRA `(.L_x_15150) ;  /* 0x000001b400f4d947 */ /* 0x001fea0003800000 */
.L_x_15417:
[----:B------:R-:W-:Y:S05]  /*2d50*/  BSYNC B1 ;  /* 0x0000000000017941 */ /* 0x000fea0003800000 */
.L_x_15149:
[----:B------:R-:W-:-:S03]  /*2d60*/  UMOV UR4, 0xffffffff ;  /* 0xffffffff00047882 */ /* 0x000fc60000000000 */
[----:B------:R-:W-:Y:S05]  /*2d70*/  BRA.DIV UR4, `(.L_x_15151) ;  /* 0x000001b604fc7947 */ /* 0x000fea000b800000 */
[----:B------:R1:W2:Y:S04]  /*2d80*/  SHFL.IDX PT, R33, R90, RZ, 0x1c1f ;  /* 0x001c1fff5a217589 */ /* 0x0002a800000e0000 */
[----:B------:R1:W3:Y:S02]  /*2d90*/  SHFL.IDX PT, R14, R89, RZ, 0x1c1f ;  /* 0x001c1fff590e7589 */ /* 0x0002e400000e0000 */
.L_x_15421:
        /* <DEDUP_REMOVED lines=17> */
[----:B------:R-:W-:Y:S02]  /*2eb0*/  HADD2.F32 R46, -RZ, R11.H1_H1 ;  /* 0x3000000bff2e7230 */ /* 0x000fe40000004100 */
[----:B------:R-:W-:Y:S02]  /*2ec0*/  HADD2.F32 R93, -RZ, R93.H0_H0 ;  /* 0x2000005dff5d7230 */ /* 0x000fe40000004100 */
[----:B------:R-:W-:-:S02]  /*2ed0*/  HADD2.F32 R106, -RZ, R106.H0_H0 ;  /* 0x2000006aff6a7230 */ /* 0x000fc40000004100 */
[----:B------:R-:W-:Y:S02]  /*2ee0*/  HADD2.F32 R11, -RZ, R11.H0_H0 ;  /* 0x2000000bff0b7230 */ /* 0x000fe40000004100 */
[-C--:B------:R-:W-:Y:S01]  /*2ef0*/  FMUL.FTZ R108, R10, R93.reuse ;  /* 0x0000005d0a6c7220 */ /* 0x080fe20000410000 */
[----:B------:R-:W-:Y:S02]  /*2f00*/  HADD2.F32 R47, -RZ, R107.H0_H0 ;  /* 0x2000006bff2f7230 */ /* 0x000fe40000004100 */
[----:B------:R-:W-:Y:S01]  /*2f10*/  FMUL.FTZ R93, R9, R93 ;  /* 0x0000005d095d7220 */ /* 0x000fe20000410000 */
[----:B------:R-:W-:Y:S02]  /*2f20*/  HADD2.F32 R92, -RZ, R92.H0_H0 ;  /* 0x2000005cff5c7230 */ /* 0x000fe40000004100 */
        /* <DEDUP_REMOVED lines=26> */
.L_x_15157:
[----:B------:R-:W-:Y:S05]  /*30d0*/  BSYNC B3 ;  /* 0x0000000000037941 */ /* 0x000fea0003800000 */
.L_x_15156:
[----:B0-----:R4:W-:Y:S02]  /*30e0*/  ST.E.128 desc[UR40][R12.64], R8 ;  /* 0x000000080c007985 */ /* 0x0019e4000c101d28 */
.L_x_15155:
[----:B------:R-:W-:Y:S05]  /*30f0*/  BSYNC B2 ;  /* 0x0000000000027941 */ /* 0x000fea0003800000 */
.L_x_15154:
        /* <DEDUP_REMOVED lines=49> */
.L_x_15159:
[----:B------:R-:W-:Y:S05]  /*3410*/  BSYNC B2 ;  /* 0x0000000000027941 */ /* 0x000fea0003800000 */
.L_x_15158:
[----:B0-----:R0:W-:Y:S02]  /*3420*/  ST.E.128 desc[UR40][R14.64], R8 ;  /* 0x000000080e007985 */ /* 0x0011e4000c101d28 */
.L_x_15153:
[----:B------:R-:W-:Y:S05]  /*3430*/  BSYNC B1 ;  /* 0x0000000000017941 */ /* 0x000fea0003800000 */
.L_x_15152:
[----:B------:R-:W-:-:S03]  /*3440*/  UMOV UR4, 0xffffffff ;  /* 0xffffffff00047882 */ /* 0x000fc60000000000 */
[----:B------:R-:W-:Y:S05]  /*3450*/  BRA.DIV UR4, `(.L_x_15160) ;  /* 0x000001b2048c7947 */ /* 0x000fea000b800000 */
[----:B--2---:R2:W1:Y:S04]  /*3460*/  SHFL.IDX PT, R33, R90, 0x1, 0x1c1f ;  /* 0x003c1f005a217f89 */ /* 0x00446800000e0000 */
[----:B0--3--:R2:W0:Y:S02]  /*3470*/  SHFL.IDX PT, R14, R89, 0x1, 0x1c1f ;  /* 0x003c1f00590e7f89 */ /* 0x00942400000e0000 */
.L_x_15425:
[----:B------:R-:W-:Y:S05]  /*3480*/  @P4 BRA `(.L_x_15161) ;  /* 0x0000001c00dc4947 */ /* 0x000fea0003800000 */
[----:B------:R-:W-:Y:S04]  /*3490*/  BSSY B1, `(.L_x_15162) ;  /* 0x0000033000017945 */ /* 0x000fe80003800000 */
[----:B------:R-:W-:Y:S05]  /*34a0*/  @P1 BRA `(.L_x_15163) ;  /* 0x0000000000c41947 */ /* 0x000fea0003800000 */
[----:B----4-:R3:W4:Y:S01]  /*34b0*/  LDS.128 R8, [R101+0x2000] ;  /* 0x0020000065087984 */ /* 0x0107220000000c00 */
[C---:B0-----:R-:W-:Y:S01]  /*34c0*/  LEA R12, P2, R16.reuse, R14, 0x1 ;  /* 0x0000000e100c7211 */ /* 0x041fe200078408ff */
[----:B------:R-:W-:Y:S03]  /*34d0*/  BSSY B2, `(.L_x_15164) ;  /* 0x000002d000027945 */ /* 0x000fe60003800000 */
[----:B-1----:R-:W-:Y:S02]  /*34e0*/  LEA.HI.X R13, R16, R33, R17, 0x1, P2 ;  /* 0x00000021100d7211 */ /* 0x002fe400010f0c11 */
[----:B------:R-:W-:-:S13]  /*34f0*/  ISETP.GE.AND P2, PT, R200, R95, PT ;  /* 0x0000005fc800720c */ /* 0x000fda0003f46270 */
[----:B---3--:R-:W-:Y:S05]  /*3500*/  @P2 BRA `(.L_x_15165) ;  /* 0x0000000000a42947 */ /* 0x008fea0003800000 */
[--C-:B------:R-:W-:Y:S02]  /*3510*/  SHF.R.U64 R43, R40, 0x10, R41.reuse ;  /* 0x00000010282b7819 */ /* 0x100fe40000001229 */
[----:B------:R-:W-:Y:S02]  /*3520*/  SHF.R.U32.HI R40, RZ, 0x10, R41 ;  /* 0x00000010ff287819 */ /* 0x000fe40000011629 */
[--C-:B------:R-:W-:Y:S01]  /*3530*/  SHF.R.U64 R41, R38, 0x10, R39.reuse ;  /* 0x0000001026297819 */ /* 0x100fe20000001227 */
[--C-:B----4-:R-:W-:Y:S01]  /*3540*/  HADD2.F32 R38, -RZ, R11.reuse.H1_H1 ;  /* 0x3000000bff267230 */ /* 0x110fe20000004100 */
[----:B------:R-:W-:Y:S01]  /*3550*/  SHF.R.U32.HI R42, RZ, 0x10, R39 ;  /* 0x00000010ff2a7819 */ /* 0x000fe20000011627 */
[----:B------:R-:W-:Y:S01]  /*3560*/  HADD2.F32 R11, -RZ, R11.H0_H0 ;  /* 0x2000000bff0b7230 */ /* 0x000fe20000004100 */
[----:B------:R-:W-:Y:S01]  /*3570*/  MOV R15, R10 ;  /* 0x0000000a000f7202 */ /* 0x000fe20000000f00 */
[----:B------:R-:W-:Y:S02]  /*3580*/  HADD2.F32 R41, -RZ, R41.H0_H0 ;  /* 0x20000029ff297230 */ /* 0x000fe40000004100 */
[----:B------:R-:W-:-:S02]  /*3590*/  HADD2.F32 R10, -RZ, R9.H1_H1 ;  /* 0x30000009ff0a7230 */ /* 0x000fc40000004100 */
[----:B------:R-:W-:Y:S02]  /*35a0*/  HADD2.F32 R42, -RZ, R42.H0_H0 ;  /* 0x2000002aff2a7230 */ /* 0x000fe40000004100 */
[----:B------:R-:W-:Y:S02]  /*35b0*/  HADD2.F32 R9, -RZ, R9.H0_H0 ;  /* 0x20000009ff097230 */ /* 0x000fe40000004100 */
[-C--:B------:R-:W-:Y:S01]  /*35c0*/  FMUL.FTZ R44, R10, R41.reuse ;  /* 0x000000290a2c7220 */ /* 0x080fe20000410000 */
[----:B------:R-:W-:Y:S02]  /*35d0*/  HADD2.F32 R39, -RZ, R43.H0_H0 ;  /* 0x2000002bff277230 */ /* 0x000fe40000004100 */
[-C--:B------:R-:W-:Y:S01]  /*35e0*/  FMUL.FTZ R46, R38, R42.reuse ;  /* 0x0000002a262e7220 */ /* 0x080fe20000410000 */
[----:B------:R-:W-:Y:S02]  /*35f0*/  HADD2.F32 R40, -RZ, R40.H0_H0 ;  /* 0x20000028ff287230 */ /* 0x000fe40000004100 */
[----:B------:R-:W-:Y:S01]  /*3600*/  FMUL.FTZ R41, R9, R41 ;  /* 0x0000002909297220 */ /* 0x000fe20000410000 */
[----:B------:R-:W-:Y:S01]  /*3610*/  FMUL.FTZ R43, R11, R42 ;  /* 0x0000002a0b2b7220 */ /* 0x000fe20000410000 */
[----:B------:R-:W-:Y:S01]  /*3620*/  FFMA.FTZ R44, R9, R39, -R44 ;  /* 0x00000027092c7223 */ /* 0x000fe2000001082c */
[----:B------:R-:W-:-:S02]  /*3630*/  HADD2.F32 R9, -RZ, R8.H1_H1 ;  /* 0x30000008ff097230 */ /* 0x000fc40000004100 */
[----:B------:R-:W-:Y:S01]  /*3640*/  FFMA.FTZ R41, R10, R39, R41 ;  /* 0x000000270a297223 */ /* 0x000fe20000010029 */
[-C--:B------:R-:W-:Y:S01]  /*3650*/  FFMA.FTZ R46, R11, R40.reuse, -R46 ;  /* 0x000000280b2e7223 */ /* 0x080fe2000001082e */
[----:B------:R-:W-:Y:S01]  /*3660*/  FFMA.FTZ R45, R38, R40, R43 ;  /* 0x00000028262d7223 */ /* 0x000fe2000001002b */
[----:B------:R-:W-:Y:S02]  /*3670*/  HADD2.F32 R11, -RZ, R105.H1_H1 ;  /* 0x30000069ff0b7230 */ /* 0x000fe40000004100 */
[----:B------:R-:W-:Y:S02]  /*3680*/  HADD2.F32 R10, -RZ, R15.H1_H1 ;  /* 0x3000000fff0a7230 */ /* 0x000fe40000004100 */
[----:B------:R-:W-:Y:S02]  /*3690*/  HADD2.F32 R105, -RZ, R105.H0_H0 ;  /* 0x20000069ff697230 */ /* 0x000fe40000004100 */
[----:B------:R-:W-:Y:S02]  /*36a0*/  HADD2.F32 R38, -RZ, R104.H1_H1 ;  /* 0x30000068ff267230 */ /* 0x000fe40000004100 */
[----:B------:R-:W-:-:S02]  /*36b0*/  HADD2.F32 R8, -RZ, R8.H0_H0 ;  /* 0x20000008ff087230 */ /* 0x000fc40000004100 */
[-C--:B------:R-:W-:Y:S01]  /*36c0*/  FMUL.FTZ R39, R9, R105.reuse ;  /* 0x0000006909277220 */ /* 0x080fe20000410000 */
[----:B------:R-:W-:Y:S02]  /*36d0*/  HADD2.F32 R15, -RZ, R15.H0_H0 ;  /* 0x2000000fff0f7230 */ /* 0x000fe40000004100 */
[-C--:B------:R-:W-:Y:S01]  /*36e0*/  FMUL.FTZ R42, R10, R38.reuse ;  /* 0x000000260a2a7220 */ /* 0x080fe20000410000 */
[----:B------:R-:W-:Y:S02]  /*36f0*/  HADD2.F32 R104, -RZ, R104.H0_H0 ;  /* 0x20000068ff687230 */ /* 0x000fe40000004100 */
[C---:B------:R-:W-:Y:S01]  /*3700*/  FMUL.FTZ R40, R8.reuse, R105 ;  /* 0x0000006908287220 */ /* 0x040fe20000410000 */
[-C--:B------:R-:W-:Y:S01]  /*3710*/  FFMA.FTZ R39, R8, R11.reuse, -R39 ;  /* 0x0000000b08277223 */ /* 0x080fe20000010827 */
[----:B------:R-:W-:Y:S02]  /*3720*/  FMUL.FTZ R43, R15, R38 ;  /* 0x000000260f2b7220 */ /* 0x000fe40000410000 */
[----:B------:R-:W-:Y:S01]  /*3730*/  FFMA.FTZ R40, R9, R11, R40 ;  /* 0x0000000b09287223 */ /* 0x000fe20000010028 */
[-C--:B------:R-:W-:Y:S01]  /*3740*/  FFMA.FTZ R42, R15, R104.reuse, -R42 ;  /* 0x000000680f2a7223 */ /* 0x080fe2000001082a */
[----:B------:R-:W-:Y:S01]  /*3750*/  FFMA.FTZ R43, R10, R104, R43 ;  /* 0x000000680a2b7223 */ /* 0x000fe2000001002b */
[----:B------:R-:W-:-:S02]  /*3760*/  F2FP.F16.F32.PACK_AB R9, R41, R44 ;  /* 0x0000002c2909723e */ /* 0x000fc400000000ff */
[----:B------:R-:W-:Y:S02]  /*3770*/  F2FP.F16.F32.PACK_AB R11, R45, R46 ;  /* 0x0000002e2d0b723e */ /* 0x000fe400000000ff */
[----:B------:R-:W-:Y:S02]  /*3780*/  F2FP.F16.F32.PACK_AB R8, R40, R39 ;  /* 0x000000272808723e */ /* 0x000fe400000000ff */
[----:B------:R-:W-:-:S07]  /*3790*/  F2FP.F16.F32.PACK_AB R10, R43, R42 ;  /* 0x0000002a2b0a723e */ /* 0x000fce00000000ff */
.L_x_15165:
[----:B------:R-:W-:Y:S05]  /*37a0*/  BSYNC B2 ;  /* 0x0000000000027941 */ /* 0x000fea0003800000 */
.L_x_15164:
[----:B----4-:R3:W-:Y:S02]  /*37b0*/  ST.E.128 desc[UR40][R12.64], R8 ;  /* 0x000000080c007985 */ /* 0x0107e4000c101d28 */
.L_x_15163:
[----:B------:R-:W-:Y:S05]  /*37c0*/  BSYNC B1 ;  /* 0x0000000000017941 */ /* 0x000fea0003800000 */
.L_x_15162:
[----:B------:R-:W-:-:S13]  /*37d0*/  ISETP.NE.AND P2, PT, R87, RZ, PT ;  /* 0x000000ff5700720c */ /* 0x000fda0003f45270 */
[----:B------:R-:W-:Y:S05]  /*37e0*/  @P2 BRA `(.L_x_15161) ;  /* 0x0000001c00042947 */ /* 0x000fea0003800000 */
[----:B---34-:R3:W4:Y:S01]  /*37f0*/  LDS.128 R8, [R94+0x2000] ;  /* 0x002000005e087984 */ /* 0x0187220000000c00 */
[C---:B0-----:R-:W-:Y:S01]  /*3800*/  LEA R14, P2, R2.reuse, R14, 0x1 ;  /* 0x0000000e020e7211 */ /* 0x041fe200078408ff */
[----:B------:R-:W-:Y:S03]  /*3810*/  BSSY B1, `(.L_x_15166) ;  /* 0x000002d000017945 */ /* 0x000fe60003800000 */
[----:B-1----:R-:W-:Y:S02]  /*3820*/  LEA.HI.X R15, R2, R33, R203, 0x1, P2 ;  /* 0x00000021020f7211 */ /* 0x002fe400010f0ccb */
[----:B------:R-:W-:-:S13]  /*3830*/  ISETP.GE.AND P2, PT, R207, R95, PT ;  /* 0x0000005fcf00720c */ /* 0x000fda0003f46270 */
[----:B---3--:R-:W-:Y:S05]  /*3840*/  @P2 BRA `(.L_x_15167) ;  /* 0x0000000000a42947 */ /* 0x008fea0003800000 */
[----:B------:R-:W-:Y:S01]  /*3850*/  SHF.R.U64 R13, R34, 0x10, R35 ;  /* 0x00000010220d7819 */ /* 0x000fe20000001223 */
[----:B----4-:R-:W-:Y:S01]  /*3860*/  IMAD.MOV.U32 R12, RZ, RZ, R10 ;  /* 0x000000ffff0c7224 */ /* 0x010fe200078e000a */
        /* <DEDUP_REMOVED lines=13> */
[----:B------:R-:W-:Y:S02]  /*3940*/  HADD2.F32 R34, -RZ, R37.H0_H0 ;  /* 0x20000025ff227230 */ /* 0x000fe40000004100 */
[-C--:B------:R-:W-:Y:S01]  /*3950*/  FMUL.FTZ R40, R13, R36.reuse ;  /* 0x000000240d287220 */ /* 0x080fe20000410000 */
[----:B------:R-:W-:Y:S01]  /*3960*/  FFMA.FTZ R37, R10, R33, R35 ;  /* 0x000000210a257223 */ /* 0x000fe20000010023 */
[----:B------:R-:W-:Y:S01]  /*3970*/  FMUL.FTZ R36, R11, R36 ;  /* 0x000000240b247220 */ /* 0x000fe20000410000 */
[----:B------:R-:W-:-:S02]  /*3980*/  HADD2.F32 R9, -RZ, R8.H1_H1 ;  /* 0x30000008ff097230 */ /* 0x000fc40000004100 */
[-C--:B------:R-:W-:Y:S01]  /*3990*/  FFMA.FTZ R40, R11, R34.reuse, -R40 ;  /* 0x000000220b287223 */ /* 0x080fe20000010828 */
[--C-:B------:R-:W-:Y:S02]  /*39a0*/  HADD2.F32 R33, -RZ, R103.reuse.H0_H0 ;  /* 0x20000067ff217230 */ /* 0x100fe40000004100 */
[----:B------:R-:W-:Y:S01]  /*39b0*/  FFMA.FTZ R39, R13, R34, R36 ;  /* 0x000000220d277223 */ /* 0x000fe20000010024 */
[----:B------:R-:W-:Y:S02]  /*39c0*/  HADD2.F32 R8, -RZ, R8.H0_H0 ;  /* 0x20000008ff087230 */ /* 0x000fe40000004100 */
[----:B------:R-:W-:Y:S02]  /*39d0*/  HADD2.F32 R103, -RZ, R103.H1_H1 ;  /* 0x30000067ff677230 */ /* 0x000fe40000004100 */
[----:B------:R-:W-:Y:S01]  /*39e0*/  FMUL.FTZ R35, R9, R33 ;  /* 0x0000002109237220 */ /* 0x000fe20000410000 */
[--C-:B------:R-:W-:Y:S02]  /*39f0*/  HADD2.F32 R10, -RZ, R12.reuse.H1_H1 ;  /* 0x3000000cff0a7230 */ /* 0x100fe40000004100 */
[----:B------:R-:W-:-:S02]  /*3a00*/  HADD2.F32 R12, -RZ, R12.H0_H0 ;  /* 0x2000000cff0c7230 */ /* 0x000fc40000004100 */
[--C-:B------:R-:W-:Y:S02]  /*3a10*/  HADD2.F32 R11, -RZ, R32.reuse.H0_H0 ;  /* 0x20000020ff0b7230 */ /* 0x100fe40000004100 */
[----:B------:R-:W-:Y:S02]  /*3a20*/  HADD2.F32 R13, -RZ, R32.H1_H1 ;  /* 0x30000020ff0d7230 */ /* 0x000fe40000004100 */
[----:B------:R-:W-:Y:S01]  /*3a30*/  FMUL.FTZ R32, R8, R33 ;  /* 0x0000002108207220 */ /* 0x000fe20000410000 */
[-C--:B------:R-:W-:Y:S01]  /*3a40*/  FMUL.FTZ R33, R10, R103.reuse ;  /* 0x000000670a217220 */ /* 0x080fe20000410000 */
        /* <DEDUP_REMOVED lines=9> */
.L_x_15167:
[----:B------:R-:W-:Y:S05]  /*3ae0*/  BSYNC B1 ;  /* 0x0000000000017941 */ /* 0x000fea0003800000 */
.L_x_15166:
[----:B----4-:R0:W-:Y:S01]  /*3af0*/  ST.E.128 desc[UR40][R14.64], R8 ;  /* 0x000000080e007985 */ /* 0x0101e2000c101d28 */
[----:B------:R-:W-:Y:S05]  /*3b00*/  BRA `(.L_x_15161) ;  /* 0x00000018003c7947 */ /* 0x000fea0003800000 */
.L_x_15143:
[----:B------:R-:W-:Y:S01]  /*3b10*/  VIADD R12, R23, 0x40 ;  /* 0x00000040170c7836 */ /* 0x000fe20000000000 */
[----:B------:R-:W-:-:S04]  /*3b20*/  CS2R R34, SRZ ;  /* 0x0000000000227805 */ /* 0x000fc8000001ff00 */
        /* <DEDUP_REMOVED lines=10> */
[----:B------:R-:W-:Y:S01]  /*3bd0*/  @!P3 IMAD.X R9, R33, 0x1, R70, P4 ;  /* 0x000000012109b824 */ /* 0x000fe200020e0646 */
[----:B------:R-:W-:Y:S01]  /*3be0*/  CS2R R32, SRZ ;  /* 0x0000000000207805 */ /* 0x000fe2000001ff00 */
[----:B------:R-:W1:Y:S01]  /*3bf0*/  @!P3 LDC.64 R12, c[0x0][0x400] ;  /* 0x00010000ff0cbb82 */ /* 0x000e620000000a00 */
[----:B0-----:R-:W-:-:S04]  /*3c00*/  @!P3 LEA R14, P4, R10, R14, 0x1 ;  /* 0x0000000e0a0eb211 */ /* 0x001fc800078808ff */
[----:B------:R-:W-:Y:S02]  /*3c10*/  @!P3 LEA.HI.X R15, R10, R15, R9, 0x1, P4 ;  /* 0x0000000f0a0fb211 */ /* 0x000fe400020f0c09 */
[----:B------:R-:W-:Y:S01]  /*3c20*/  @!P3 IADD3 R8, P4, R52, R8, RZ ;  /* 0x000000083408b210 */ /* 0x000fe20007f9e0ff */
[----:B------:R-:W0:Y:S01]  /*3c30*/  @!P2 LDC.64 R10, c[0x0][0x3e8] ;  /* 0x0000fa00ff0aab82 */ /* 0x000e220000000a00 */
[----:B------:R-:W-:Y:S02]  /*3c40*/  CS2R R38, SRZ ;  /* 0x0000000000267805 */ /* 0x000fe4000001ff00 */
[----:B------:R-:W-:Y:S01]  /*3c50*/  CS2R R36, SRZ ;  /* 0x0000000000247805 */ /* 0x000fe2000001ff00 */
[----:B------:R-:W2:Y:S01]  /*3c60*/  @!P3 LDG.E.128 R32, desc[UR40][R14.64] ;  /* 0x000000280e20b981 */ /* 0x000ea2000c1e1d00 */
[----:B------:R-:W-:Y:S01]  /*3c70*/  @!P3 IMAD.X R9, R99, 0x1, R72, P4 ;  /* 0x000000016309b824 */ /* 0x000fe200020e0648 */
[----:B-1----:R-:W-:-:S04]  /*3c80*/  @!P3 LEA R12, P4, R8, R12, 0x1 ;  /* 0x0000000c080cb211 */ /* 0x002fc800078808ff */
[----:B------:R-:W-:Y:S02]  /*3c90*/  @!P3 LEA.HI.X R13, R8, R13, R9, 0x1, P4 ;  /* 0x0000000d080db211 */ /* 0x000fe400020f0c09 */
[----:B------:R-:W1:Y:S03]  /*3ca0*/  @!P2 LDC.64 R8, c[0x0][0x400] ;  /* 0x00010000ff08ab82 */ /* 0x000e660000000a00 */
[----:B------:R3:W4:Y:S01]  /*3cb0*/  @!P3 LDG.E.128 R36, desc[UR40][R12.64] ;  /* 0x000000280c24b981 */ /* 0x000722000c1e1d00 */
[----:B------:R-:W-:Y:S02]  /*3cc0*/  CS2R R42, SRZ ;  /* 0x00000000002a7805 */ /* 0x000fe4000001ff00 */
[----:B0-----:R-:W-:-:S04]  /*3cd0*/  @!P2 LEA R10, P3, R40, R10, 0x1 ;  /* 0x0000000a280aa211 */ /* 0x001fc800078608ff */
[----:B------:R-:W-:Y:S02]  /*3ce0*/  @!P2 LEA.HI.X R11, R40, R11, R41, 0x1, P3 ;  /* 0x0000000b280ba211 */ /* 0x000fe400018f0c29 */
[----:B------:R-:W-:Y:S02]  /*3cf0*/  CS2R R40, SRZ ;  /* 0x0000000000287805 */ /* 0x000fe4000001ff00 */
[----:B------:R-:W-:Y:S02]  /*3d00*/  CS2R R46, SRZ ;  /* 0x00000000002e7805 */ /* 0x000fe4000001ff00 */
[C---:B-1----:R-:W-:Y:S02]  /*3d10*/  @!P2 LEA R8, P3, R44.reuse, R8, 0x1 ;  /* 0x000000082c08a211 */ /* 0x042fe400078608ff */
[----:B------:R4:W5:Y:S02]  /*3d20*/  @!P2 LDG.E.128 R40, desc[UR40][R10.64] ;  /* 0x000000280a28a981 */ /* 0x000964000c1e1d00 */
[----:B------:R-:W-:-:S02]  /*3d30*/  @!P2 LEA.HI.X R9, R44, R9, R45, 0x1, P3 ;  /* 0x000000092c09a211 */ /* 0x000fc400018f0c2d */
[----:B------:R-:W-:-:S06]  /*3d40*/  CS2R R44, SRZ ;  /* 0x00000000002c7805 */ /* 0x000fcc000001ff00 */
[----:B------:R0:W5:Y:S01]  /*3d50*/  @!P2 LDG.E.128 R44, desc[UR40][R8.64] ;  /* 0x00000028082ca981 */ /* 0x000162000c1e1d00 */
[----:B------:R-:W-:-:S06]  /*3d60*/  UISETP.NE.AND UP0, UPT, UR47, 0x3, UPT ;  /* 0x000000032f00788c */ /* 0x000fcc000bf05270 */
[----:B------:R-:W-:Y:S02]  /*3d70*/  PLOP3.LUT P3, PT, PT, PT, UP0, 0x80, 0x0 ;  /* 0x000000000000781c */ /* 0x000fe40003f6f008 */
[----:B------:R-:W-:Y:S01]  /*3d80*/  ISETP.GE.AND P2, PT, R16, R95, PT ;  /* 0x0000005f1000720c */ /* 0x000fe20003f46270 */
[----:B--2---:R-:W-:Y:S01]  /*3d90*/  IMAD.MOV.U32 R15, RZ, RZ, R33 ;  /* 0x000000ffff0f7224 */ /* 0x004fe200078e0021 */
[----:B---3--:R-:W-:-:S04]  /*3da0*/  MOV R13, R35 ;  /* 0x00000023000d7202 */ /* 0x008fc80000000f00 */
        /* <DEDUP_REMOVED lines=8> */
[----:B------:R-:W-:Y:S01]  /*3e30*/  PRMT R120, R10, 0x5410, R9 ;  /* 0x000054100a787816 */ /* 0x000fe20000000009 */
[----:B------:R-:W-:Y:S02]  /*3e40*/  IMAD.MOV.U32 R12, RZ, RZ, R34 ;  /* 0x000000ffff0c7224 */ /* 0x000fe400078e0022 */
[----:B------:R-:W-:Y:S02]  /*3e50*/  IMAD.MOV.U32 R14, RZ, RZ, R32 ;  /* 0x000000ffff0e7224 */ /* 0x000fe400078e0020 */
[----:B-----5:R-:W-:Y:S02]  /*3e60*/  IMAD.MOV.U32 R8, RZ, RZ, R42 ;  /* 0x000000ffff087224 */ /* 0x020fe400078e002a */
[----:B------:R-:W-:Y:S02]  /*3e70*/  IMAD.MOV.U32 R10, RZ, RZ, R40 ;  /* 0x000000ffff0a7224 */ /* 0x000fe400078e0028 */
[----:B------:R-:W-:Y:S02]  /*3e80*/  IMAD.MOV.U32 R11, RZ, RZ, R41 ;  /* 0x000000ffff0b7224 */ /* 0x000fe400078e0029 */
[----:B------:R-:W-:Y:S01]  /*3e90*/  IMAD.MOV.U32 R9, RZ, RZ, R43 ;  /* 0x000000ffff097224 */ /* 0x000fe200078e002b */
[----:B------:R-:W-:-:S02]  /*3ea0*/  PRMT R104, R8, 0x7610, R104 ;  /* 0x0000761008687816 */ /* 0x000fc40000000068 */
[----:B------:R-:W-:Y:S01]  /*3eb0*/  PRMT R106, R10, 0x7610, R106 ;  /* 0x000076100a6a7816 */ /* 0x000fe2000000006a */
[----:B------:R-:W-:Y:S01]  /*3ec0*/  IMAD.MOV.U32 R8, RZ, RZ, R46 ;  /* 0x000000ffff087224 */ /* 0x000fe200078e002e */
[----:B------:R-:W-:Y:S01]  /*3ed0*/  PRMT R108, R108, 0x5410, R11 ;  /* 0x000054106c6c7816 */ /* 0x000fe2000000000b */
[----:B------:R-:W-:Y:S01]  /*3ee0*/  IMAD.MOV.U32 R10, RZ, RZ, R44 ;  /* 0x000000ffff0a7224 */ /* 0x000fe200078e002c */
[----:B------:R-:W-:Y:S01]  /*3ef0*/  PRMT R107, R9, 0x7610, R107 ;  /* 0x00007610096b7816 */ /* 0x000fe2000000006b */
[----:B------:R-:W-:Y:S01]  /*3f00*/  IMAD.MOV.U32 R11, RZ, RZ, R45 ;  /* 0x000000ffff0b7224 */ /* 0x000fe200078e002d */
[----:B------:R-:W-:Y:S02]  /*3f10*/  MOV R9, R47 ;  /* 0x0000002f00097202 */ /* 0x000fe40000000f00 */
[----:B------:R-:W-:Y:S02]  /*3f20*/  PRMT R119, R12, 0x5410, R14 ;  /* 0x000054100c777816 */ /* 0x000fe4000000000e */
[----:B------:R-:W-:-:S02]  /*3f30*/  PRMT R104, R104, 0x5410, R8 ;  /* 0x0000541068687816 */ /* 0x000fc40000000008 */
[----:B------:R-:W-:Y:S02]  /*3f40*/  PRMT R107, R107, 0x5410, R9 ;  /* 0x000054106b6b7816 */ /* 0x000fe40000000009 */
[----:B------:R-:W-:Y:S02]  /*3f50*/  PRMT R106, R106, 0x5410, R10 ;  /* 0x000054106a6a7816 */ /* 0x000fe4000000000a */
[----:B------:R-:W-:Y:S01]  /*3f60*/  PRMT R108, R11, 0x7610, R108 ;  /* 0x000076100b6c7816 */ /* 0x000fe2000000006c */
[----:B------:R-:W-:Y:S06]  /*3f70*/  @!P3 BRA `(.L_x_15168) ;  /* 0x000000000004b947 */ /* 0x000fec0003800000 */
[----:B------:R-:W-:Y:S01]  /*3f80*/  BPT.TRAP 0x1 ;  /* 0x000000040000795c */ /* 0x000fe20000300000 */
.L_x_15168:
[----:B------:R-:W-:Y:S01]  /*3f90*/  IMAD R86, R19, 0x8, R22 ;  /* 0x0000000813567824 */ /* 0x000fe200078e0216 */
[----:B------:R-:W-:Y:S01]  /*3fa0*/  SHF.L.U32 R99, R206, 0x1f, RZ ;  /* 0x0000001fce637819 */ /* 0x000fe200000006ff */
[----:B------:R-:W0:Y:S01]  /*3fb0*/  LDC R101, c[0x0][0x2f4] ;  /* 0x0000bd00ff657b82 */ /* 0x000e220000000800 */
[----:B------:R-:W-:Y:S02]  /*3fc0*/  BSSY B1, `(.L_x_15169) ;  /* 0x0000003000017945 */ /* 0x000fe40003800000 */
[----:B------:R-:W1:Y:S02]  /*3fd0*/  SYNCS.PHASECHK.TRANS64.TRYWAIT P4, [R86+URZ+0x32490], R99 ;  /* 0x03249063560075a7 */ /* 0x000e64000808017f */
[----:B-1----:R-:W-:Y:S05]  /*3fe0*/  @!P4 BRA `(.L_x_15170) ;  /* 0x000001a400f0c947 */ /* 0x002fea0003800000 */
.L_x_15426:
[----:B------:R-:W-:Y:S05]  /*3ff0*/  BSYNC B1 ;  /* 0x0000000000017941 */ /* 0x000fea0003800000 */
.L_x_15169:
[----:B------:R-:W-:Y:S01]  /*4000*/  UMOV UR4, 0xffffffff ;  /* 0xffffffff00047882 */ /* 0x000fe20000000000 */
[----:B0-----:R-:W-:Y:S02]  /*4010*/  IMAD.IADD R103, R101, 0x1, -R64 ;  /* 0x0000000165677824 */ /* 0x001fe400078e0a40 */
[----:B------:R-:W-:Y:S05]  /*4020*/  BRA.DIV UR4, `(.L_x_15171) ;  /* 0x000001a604f47947 */ /* 0x000fea000b800000 */
[----:B------:R0:W2:Y:S04]  /*4030*/  SHFL.IDX PT, R9, R90, RZ, 0x1c1f ;  /* 0x001c1fff5a097589 */ /* 0x0000a800000e0000 */
[----:B------:R0:W3:Y:S02]  /*4040*/  SHFL.IDX PT, R14, R89, RZ, 0x1c1f ;  /* 0x001c1fff590e7589 */ /* 0x0000e400000e0000 */
.L_x_15430:
[----:B------:R-:W-:Y:S01]  /*4050*/  ISETP.GE.OR P4, PT, R23, R100, P1 ;  /* 0x000000641700720c */ /* 0x000fe20000f86670 */
[----:B------:R-:W-:-:S12]  /*4060*/  BSSY B1, `(.L_x_15172) ;  /* 0x0000076000017945 */ /* 0x000fd80003800000 */
[----:B------:R-:W-:Y:S05]  /*4070*/  @P4 BRA `(.L_x_15173) ;  /* 0x0000000400d04947 */ /* 0x000fea0003800000 */
[----:B------:R-:W4:Y:S01]  /*4080*/  S2R R12, SR_TID.X ;  /* 0x00000000000c7919 */ /* 0x000f220000002100 */
[----:B------:R-:W-:Y:S01]  /*4090*/  SEL R8, R64, R103, !P0 ;  /* 0x0000006740087207 */ /* 0x000fe20004000000 */
[----:B---3--:R-:W-:Y:S01]  /*40a0*/  IMAD.MOV.U32 R94, RZ, RZ, R14 ;  /* 0x000000ffff5e7224 */ /* 0x008fe200078e000e */
[C---:B------:R-:W-:Y:S01]  /*40b0*/  LEA R92, P4, R74.reuse, R14, 0x1 ;  /* 0x0000000e4a5c7211 */ /* 0x040fe200078808ff */
[----:B--2---:R-:W-:Y:S01]  /*40c0*/  IMAD.MOV.U32 R95, RZ, RZ, R9 ;  /* 0x000000ffff5f7224 */ /* 0x004fe200078e0009 */
[----:B------:R-:W-:Y:S01]  /*40d0*/  SHF.R.S32.HI R11, RZ, 0x1f, R8 ;  /* 0x0000001fff0b7819 */ /* 0x000fe20000011408 */
[----:B------:R-:W-:Y:S01]  /*40e0*/  BSSY B2, `(.L_x_15174) ;  /* 0x0000069000027945 */ /* 0x000fe20003800000 */
[----:B------:R-:W-:Y:S02]  /*40f0*/  LEA.HI.X R93, R74, R9, R76, 0x1, P4 ;  /* 0x000000094a5d7211 */ /* 0x000fe400020f0c4c */
        /* <DEDUP_REMOVED lines=22> */
[----:B---3--:R-:W-:Y:S01]  /*4260*/  IMAD.MOV.U32 R33, RZ, RZ, R14 ;  /* 0x000000ffff217224 */ /* 0x008fe200078e000e */
[----:B------:R-:W-:Y:S01]  /*4270*/  MOV R32, R12 ;  /* 0x0000000c00207202 */ /* 0x000fe20000000f00 */
[----:B--2---:R-:W-:Y:S01]  /*4280*/  IMAD.MOV.U32 R12, RZ, RZ, R10 ;  /* 0x000000ffff0c7224 */ /* 0x004fe200078e000a */
[--C-:B------:R-:W-:Y:S01]  /*4290*/  SHF.R.U64 R117, R34, 0x10, R35.reuse ;  /* 0x0000001022757819 */ /* 0x100fe20000001223 */
[--C-:B------:R-:W-:Y:S01]  /*42a0*/  HADD2.F32 R14, -RZ, R13.reuse.H0_H0 ;  /* 0x2000000dff0e7230 */ /* 0x100fe20000004100 */
        /* <DEDUP_REMOVED lines=11> */
[----:B------:R-:W-:Y:S02]  /*4360*/  HADD2.F32 R34, -RZ, R109.H0_H0 ;  /* 0x2000006dff227230 */ /* 0x000fe40000004100 */
[----:B------:R-:W-:Y:S01]  /*4370*/  FMUL.FTZ R36, R9, R36 ;  /* 0x0000002409247220 */ /* 0x000fe20000410000 */
[----:B------:R-:W-:Y:S01]  /*4380*/  FFMA.FTZ R39, R10, R35, -R39 ;  /* 0x000000230a277223 */ /* 0x000fe20000010827 */
[----:B------:R-:W-:-:S02]  /*4390*/  HADD2.F32 R10, -RZ, R15.H0_H0 ;  /* 0x2000000fff0a7230 */ /* 0x000fc40000004100 */
[-C--:B------:R-:W-:Y:S01]  /*43a0*/  FFMA.FTZ R110, R9, R34.reuse, -R110 ;  /* 0x00000022096e7223 */ /* 0x080fe2000001086e */
[----:B------:R-:W-:Y:S01]  /*43b0*/  FFMA.FTZ R109, R13, R34, R36 ;  /* 0x000000220d6d7223 */ /* 0x000fe20000010024 */
[----:B------:R-:W-:Y:S02]  /*43c0*/  HADD2.F32 R34, -RZ, R113.H1_H1 ;  /* 0x30000071ff227230 */ /* 0x000fe40000004100 */
[----:B------:R-:W-:Y:S01]  /*43d0*/  FFMA.FTZ R38, R14, R35, R37 ;  /* 0x000000230e267223 */ /* 0x000fe20000010025 */
[----:B------:R-:W-:Y:S02]  /*43e0*/  HADD2.F32 R9, -RZ, R11.H0_H0 ;  /* 0x2000000bff097230 */ /* 0x000fe40000004100 */
[----:B------:R-:W-:Y:S02]  /*43f0*/  HADD2.F32 R15, -RZ, R15.H1_H1 ;  /* 0x3000000fff0f7230 */ /* 0x000fe40000004100 */
[----:B------:R-:W-:Y:S02]  /*4400*/  HADD2.F32 R36, -RZ, R111.H0_H0 ;  /* 0x2000006fff247230 */ /* 0x000fe40000004100 */
[----:B------:R-:W-:Y:S01]  /*4410*/  FMUL.FTZ R35, R9, R34 ;  /* 0x0000002209237220 */ /* 0x000fe20000410000 */
[----:B------:R-:W-:-:S02]  /*4420*/  HADD2.F32 R11, -RZ, R11.H1_H1 ;  /* 0x3000000bff0b7230 */ /* 0x000fc40000004100 */
[----:B------:R-:W-:Y:S02]  /*4430*/  HADD2.F32 R14, -RZ, R112.H0_H0 ;  /* 0x20000070ff0e7230 */ /* 0x000fe40000004100 */
[C---:B------:R-:W-:Y:S01]  /*4440*/  FMUL.FTZ R112, R10.reuse, R34 ;  /* 0x000000220a707220 */ /* 0x040fe20000410000 */
[----:B------:R-:W-:Y:S02]  /*4450*/  HADD2.F32 R13, -RZ, R113.H0_H0 ;  /* 0x20000071ff0d7230 */ /* 0x000fe40000004100 */
[-C--:B------:R-:W-:Y:S01]  /*4460*/  FMUL.FTZ R34, R15, R36.reuse ;  /* 0x000000240f227220 */ /* 0x080fe20000410000 */
[----:B------:R-:W-:Y:S02]  /*4470*/  FMUL.FTZ R36, R11, R36 ;  /* 0x000000240b247220 */ /* 0x000fe40000410000 */
[-C--:B------:R-:W-:Y:S01]  /*4480*/  FFMA.FTZ R111, R10, R13.reuse, R35 ;  /* 0x0000000d0a6f7223 */ /* 0x080fe20000010023 */
[----:B------:R-:W-:Y:S01]  /*4490*/  FFMA.FTZ R112, R9, R13, -R112 ;  /* 0x0000000d09707223 */ /* 0x000fe20000010870 */
[----:B------:R-:W-:Y:S01]  /*44a0*/  FFMA.FTZ R114, R15, R14, R36 ;  /* 0x0000000e0f727223 */ /* 0x000fe20000010024 */
[----:B------:R-:W-:-:S02]  /*44b0*/  HADD2.F32 R10, -RZ, R32.H0_H0 ;  /* 0x20000020ff0a7230 */ /* 0x000fc40000004100 */
[----:B------:R-:W-:Y:S01]  /*44c0*/  FFMA.FTZ R113, R11, R14, -R34 ;  /* 0x0000000e0b717223 */ /* 0x000fe20000010822 */
        /* <DEDUP_REMOVED lines=8> */
[----:B------:R-:W-:-:S02]  /*4550*/  HADD2.F32 R11, -RZ, R119.H1_H1 ;  /* 0x30000077ff0b7230 */ /* 0x000fc40000004100 */
[-C--:B------:R-:W-:Y:S01]  /*4560*/  FMUL.FTZ R34, R10, R14.reuse ;  /* 0x0000000e0a227220 */ /* 0x080fe20000410000 */
[----:B------:R-:W-:Y:S02]  /*4570*/  HADD2.F32 R13, -RZ, R118.H0_H0 ;  /* 0x20000076ff0d7230 */ /* 0x000fe40000004100 */
[C---:B------:R-:W-:Y:S01]  /*4580*/  FMUL.FTZ R15, R8.reuse, R15 ;  /* 0x0000000f080f7220 */ /* 0x040fe20000410000 */
[C---:B------:R-:W-:Y:S01]  /*4590*/  FMUL.FTZ R35, R9.reuse, R14 ;  /* 0x0000000e09237220 */ /* 0x040fe20000410000 */
[----:B------:R-:W-:Y:S01]  /*45a0*/  FFMA.FTZ R34, R9, R11, -R34 ;  /* 0x0000000b09227223 */ /* 0x000fe20000010822 */
[----:B------:R-:W-:Y:S02]  /*45b0*/  HADD2.F32 R9, -RZ, R33.H0_H0 ;  /* 0x20000021ff097230 */ /* 0x000fe40000004100 */
[-C--:B------:R-:W-:Y:S01]  /*45c0*/  FFMA.FTZ R37, R8, R13.reuse, -R37 ;  /* 0x0000000d08257223 */ /* 0x080fe20000010825 */
[----:B------:R-:W-:Y:S01]  /*45d0*/  FFMA.FTZ R32, R32, R13, R15 ;  /* 0x0000000d20207223 */ /* 0x000fe2000001000f */
[----:B------:R-:W-:-:S02]  /*45e0*/  HADD2.F32 R13, -RZ, R120.H0_H0 ;  /* 0x20000078ff0d7230 */ /* 0x000fc40000004100 */
[----:B------:R-:W-:Y:S01]  /*45f0*/  FFMA.FTZ R35, R10, R11, R35 ;  /* 0x0000000b0a237223 */ /* 0x000fe20000010023 */
[--C-:B------:R-:W-:Y:S02]  /*4600*/  HADD2.F32 R8, -RZ, R12.reuse.H0_H0 ;  /* 0x2000000cff087230 */ /* 0x100fe40000004100 */
        /* <DEDUP_REMOVED lines=10> */
[-C--:B------:R-:W-:Y:S01]  /*46b0*/  FFMA.FTZ R12, R12, R11.reuse, -R13 ;  /* 0x0000000b0c0c7223 */ /* 0x080fe2000001080d */
[----:B------:R-:W-:Y:S01]  /*46c0*/  F2FP.F16.F32.PACK_AB R13, R109, R38 ;  /* 0x000000266d0d723e */ /* 0x000fe200000000ff */
[-C--:B------:R-:W-:Y:S01]  /*46d0*/  FFMA.FTZ R15, R8, R10.reuse, -R15 ;  /* 0x0000000a080f7223 */ /* 0x080fe2000001080f */
[----:B------:R-:W-:Y:S01]  /*46e0*/  FFMA.FTZ R36, R9, R10, R36 ;  /* 0x0000000a09247223 */ /* 0x000fe20000010024 */
[----:B------:R-:W-:Y:S01]  /*46f0*/  FFMA.FTZ R11, R33, R11, R14 ;  /* 0x0000000b210b7223 */ /* 0x000fe2000001000e */
[----:B------:R-:W-:Y:S02]  /*4700*/  F2FP.F16.F32.PACK_AB R9, R110, R39 ;  /* 0x000000276e09723e */ /* 0x000fe400000000ff */
[----:B------:R-:W-:Y:S01]  /*4710*/  F2FP.F16.F32.PACK_AB R10, R12, R15 ;  /* 0x0000000f0c0a723e */ /* 0x000fe200000000ff */
[----:B------:R-:W-:Y:S01]  /*4720*/  IMAD.MOV.U32 R12, RZ, RZ, R32 ;  /* 0x000000ffff0c7224 */ /* 0x000fe200078e0020 */
[----:B------:R-:W-:Y:S01]  /*4730*/  F2FP.F16.F32.PACK_AB R14, R11, R36 ;  /* 0x000000240b0e723e */ /* 0x000fe200000000ff */
[----:B------:R-:W-:Y:S01]  /*4740*/  IMAD.MOV.U32 R11, RZ, RZ, R112 ;  /* 0x000000ffff0b7224 */ /* 0x000fe200078e0070 */
[----:B------:R-:W-:Y:S01]  /*4750*/  F2FP.F16.F32.PACK_AB R8, R37, R34 ;  /* 0x000000222508723e */ /* 0x000fe200000000ff */
[----:B------:R-:W-:-:S07]  /*4760*/  IMAD.MOV.U32 R15, RZ, RZ, R111 ;  /* 0x000000ffff0f7224 */ /* 0x000fce00078e006f */
.L_x_15175:
[----:B------:R-:W-:Y:S05]  /*4770*/  BSYNC B2 ;  /* 0x0000000000027941 */ /* 0x000fea0003800000 */
.L_x_15174:
[----:B------:R-:W-:Y:S01]  /*4780*/  ISETP.GE.AND P4, PT, R105, R101, PT ;  /* 0x000000656900720c */ /* 0x000fe20003f86270 */
[----:B--2---:R4:W-:-:S12]  /*4790*/  ST.E.128 desc[UR40][R92.64], R8 ;  /* 0x000000085c007985 */ /* 0x0049d8000c101d28 */
[----:B------:R-:W-:-:S05]  /*47a0*/  @!P4 IMAD.WIDE R94, R105, 0x2, R94 ;  /* 0x00000002695ec825 */ /* 0x000fca00078e025e */
[----:B---3--:R4:W-:Y:S02]  /*47b0*/  @!P4 ST.E.128 desc[UR40][R94.64], R12 ;  /* 0x0000000c5e00c985 */ /* 0x0089e4000c101d28 */
.L_x_15173:
[----:B------:R-:W-:Y:S05]  /*47c0*/  BSYNC B1 ;  /* 0x0000000000017941 */ /* 0x000fea0003800000 */
.L_x_15172:
[----:B------:R-:W-:-:S03]  /*47d0*/  UMOV UR4, 0xffffffff ;  /* 0xffffffff00047882 */ /* 0x000fc60000000000 */
[----:B------:R-:W-:Y:S05]  /*47e0*/  BRA.DIV UR4, `(.L_x_15176) ;  /* 0x000001a2044c7947 */ /* 0x000fea000b800000 */
[----:B------:R0:W0:Y:S04]  /*47f0*/  SHFL.IDX PT, R33, R90, 0x1, 0x1c1f ;  /* 0x003c1f005a217f89 */ /* 0x00002800000e0000 */
[----:B------:R0:W0:Y:S02]  /*4800*/  SHFL.IDX PT, R32, R89, 0x1, 0x1c1f ;  /* 0x003c1f0059207f89 */ /* 0x00002400000e0000 */
.L_x_15434:
[----:B----4-:R-:W-:-:S04]  /*4810*/  IADD3 R8, R23, 0x40, RZ ;  /* 0x0000004017087810 */ /* 0x010fc80007ffe0ff */
[----:B------:R-:W-:-:S13]  /*4820*/  ISETP.GE.OR P4, PT, R8, R100, P1 ;  /* 0x000000640800720c */ /* 0x000fda0000f86670 */
[----:B------:R-:W-:Y:S05]  /*4830*/  @P4 BRA `(.L_x_15161) ;  /* 0x0000000800f04947 */ /* 0x000fea0003800000 */
[----:B--2---:R-:W2:Y:S01]  /*4840*/  LDL R9, [R1+0xb4] ;  /* 0x0000b40001097983 */ /* 0x004ea20000100800 */
[----:B------:R-:W-:Y:S01]  /*4850*/  SEL R103, R64, R103, !P0 ;  /* 0x0000006740677207 */ /* 0x000fe20004000000 */
[C---:B------:R-:W-:Y:S01]  /*4860*/  VIADD R10, R23.reuse, 0x40 ;  /* 0x00000040170a7836 */ /* 0x040fe20000000000 */
[----:B0-----:R-:W-:Y:S01]  /*4870*/  LEA R34, P4, R74, R32, 0x1 ;  /* 0x000000204a227211 */ /* 0x001fe200078808ff */
[----:B------:R-:W-:Y:S01]  /*4880*/  VIADD R11, R23, 0x40 ;  /* 0x00000040170b7836 */ /* 0x000fe20000000000 */
[----:B------:R-:W-:Y:S01]  /*4890*/  SHF.R.S32.HI R8, RZ, 0x1f, R103 ;  /* 0x0000001fff087819 */ /* 0x000fe20000011467 */
[----:B------:R-:W-:Y:S01]  /*48a0*/  IMAD.SHL.U32 R10, R10, 0x40, RZ ;  /* 0x000000400a0a7824 */ /* 0x000fe200078e00ff */
[----:B------:R-:W-:Y:S01]  /*48b0*/  BSSY B1, `(.L_x_15177) ;  /* 0x0000069000017945 */ /* 0x000fe20003800000 */
[----:B------:R-:W-:Y:S01]  /*48c0*/  IMAD.SHL.U32 R11, R11, 0x40, RZ ;  /* 0x000000400b0b7824 */ /* 0x000fe200078e00ff */
[----:B------:R-:W-:Y:S02]  /*48d0*/  LEA.HI R8, R8, R103, RZ, 0x4 ;  /* 0x0000006708087211 */ /* 0x000fe400078f20ff */
[----:B------:R-:W-:-:S02]  /*48e0*/  LOP3.LUT R10, R10, 0x1c0, RZ, 0xc0, !PT ;  /* 0x000001c00a0a7812 */ /* 0x000fc400078ec0ff */
[----:B------:R-:W-:Y:S02]  /*48f0*/  LEA.HI.SX32 R8, R8, R73, 0x1c ;  /* 0x0000004908087211 */ /* 0x000fe400078fe2ff */
[----:B------:R-:W-:Y:S02]  /*4900*/  LOP3.LUT R11, R11, 0x1c0, RZ, 0xc0, !PT ;  /* 0x000001c00b0b7812 */ /* 0x000fe400078ec0ff */
[----:B------:R-:W-:Y:S01]  /*4910*/  SHF.R.U32.HI R10, RZ, 0x3, R10 ;  /* 0x00000003ff0a7819 */ /* 0x000fe2000001160a */
[----:B------:R-:W-:Y:S01]  /*4920*/  IMAD.SHL.U32 R36, R8, 0x8, RZ ;  /* 0x0000000808247824 */ /* 0x000fe200078e00ff */
[----:B------:R-:W-:-:S04]  /*4930*/  LEA.HI.X R35, R74, R33, R76, 0x1, P4 ;  /* 0x000000214a237211 */ /* 0x000fc800020f0c4c */
[----:B------:R-:W-:-:S04]  /*4940*/  LOP3.LUT R8, R11, 0x38, R36, 0xf8, !PT ;  /* 0x000000380b087812 */ /* 0x000fc800078ef824 */
[----:B------:R-:W-:-:S04]  /*4950*/  LOP3.LUT R8, R8, R10, RZ, 0x3c, !PT ;  /* 0x0000000a08087212 */ /* 0x000fc800078e3cff */
[----:B--2---:R-:W-:Y:S01]  /*4960*/  IADD3 R8, R9, R8, RZ ;  /* 0x0000000809087210 */ /* 0x004fe20007ffe0ff */
[----:B------:R-:W-:-:S04]  /*4970*/  IMAD R9, R19, 0x1800, R78 ;  /* 0x0000180013097824 */ /* 0x000fc800078e024e */
[----:B------:R-:W-:Y:S02]  /*4980*/  IMAD R11, R19, 0x1800, R8 ;  /* 0x00001800130b7824 */ /* 0x000fe400078e0208 */
[--C-:B------:R-:W-:Y:S02]  /*4990*/  IMAD R9, R9, 0x2, R22.reuse ;  /* 0x0000000209097824 */ /* 0x100fe400078e0216 */
[----:B------:R-:W-:-:S04]  /*49a0*/  IMAD R12, R11, 0x2, R22 ;  /* 0x000000020b0c7824 */ /* 0x000fc800078e0216 */
[----:B------:R-:W0:Y:S04]  /*49b0*/  LDS.128 R8, [R9+0x1c400] ;  /* 0x01c4000009087984 */ /* 0x000e280000000c00 */
[----:B---3--:R-:W2:Y:S01]  /*49c0*/  LDS.128 R12, [R12+0x1c400] ;  /* 0x01c400000c0c7984 */ /* 0x008ea20000000c00 */
[----:B------:R-:W-:Y:S05]  /*49d0*/  @P2 BRA `(.L_x_15178) ;  /* 0x0000000400582947 */ /* 0x000fea0003800000 */
[--C-:B------:R-:W-:Y:S01]  /*49e0*/  SHF.R.U64 R89, R44, 0x10, R45.reuse ;  /* 0x000000102c597819 */ /* 0x100fe2000000122d */
[----:B--2---:R-:W-:Y:S01]  /*49f0*/  IMAD.MOV.U32 R37, RZ, RZ, R12 ;  /* 0x000000ffff257224 */ /* 0x004fe200078e000c */
[----:B------:R-:W-:Y:S01]  /*4a00*/  SHF.R.U32.HI R44, RZ, 0x10, R45 ;  /* 0x00000010ff2c7819 */ /* 0x000fe2000001162d */
[----:B------:R-:W-:Y:S01]  /*4a10*/  IMAD.MOV.U32 R38, RZ, RZ, R14 ;  /* 0x000000ffff267224 */ /* 0x000fe200078e000e */
[----:B------:R-:W-:Y:S01]  /*4a20*/  SHF.R.U64 R93, R40, 0x10, R41 ;  /* 0x00000010285d7819 */ /* 0x000fe20000001229 */
[----:B0-----:R-:W-:Y:S01]  /*4a30*/  IMAD.MOV.U32 R12, RZ, RZ, R10 ;  /* 0x000000ffff0c7224 */ /* 0x001fe200078e000a */
[----:B------:R-:W-:Y:S01]  /*4a40*/  SHF.R.U64 R92, R42, 0x10, R43 ;  /* 0x000000102a5c7819 */ /* 0x000fe2000000122b */
[--C-:B------:R-:W-:Y:S01]  /*4a50*/  HADD2.F32 R14, -RZ, R13.reuse.H0_H0 ;  /* 0x2000000dff0e7230 */ /* 0x100fe20000004100 */
[----:B------:R-:W-:Y:S01]  /*4a60*/  SHF.R.U32.HI R40, RZ, 0x10, R41 ;  /* 0x00000010ff287819 */ /* 0x000fe20000011629 */
[----:B------:R-:W-:Y:S01]  /*4a70*/  HADD2.F32 R13, -RZ, R13.H1_H1 ;  /* 0x3000000dff0d7230 */ /* 0x000fe20000004100 */
[----:B------:R-:W-:Y:S01]  /*4a80*/  SHF.R.U32.HI R90, RZ, 0x10, R43 ;  /* 0x00000010ff5a7819 */ /* 0x000fe2000001162b */
[--C-:B------:R-:W-:Y:S01]  /*4a90*/  HADD2.F32 R10, -RZ, R9.reuse.H0_H0 ;  /* 0x20000009ff0a7230 */ /* 0x100fe20000004100 */
[--C-:B------:R-:W-:Y:S01]  /*4aa0*/  SHF.R.U64 R45, R46, 0x10, R47.reuse ;  /* 0x000000102e2d7819 */ /* 0x100fe2000000122f */
[----:B------:R-:W-:Y:S01]  /*4ab0*/  HADD2.F32 R42, -RZ, R44.H0_H0 ;  /* 0x2000002cff2a7230 */ /* 0x000fe20000004100 */
[----:B------:R-:W-:Y:S01]  /*4ac0*/  SHF.R.U32.HI R46, RZ, 0x10, R47 ;  /* 0x00000010ff2e7819 */ /* 0x000fe2000001162f */
[----:B------:R-:W-:-:S02]  /*4ad0*/  HADD2.F32 R9, -RZ, R9.H1_H1 ;  /* 0x30000009ff097230 */ /* 0x000fc40000004100 */
[----:B------:R-:W-:Y:S02]  /*4ae0*/  HADD2.F32 R41, -RZ, R108.H0_H0 ;  /* 0x2000006cff297230 */ /* 0x000fe40000004100 */
[-C--:B------:R-:W-:Y:S01]  /*4af0*/  FMUL.FTZ R44, R13, R42.reuse ;  /* 0x0000002a0d2c7220 */ /* 0x080fe20000410000 */
[----:B------:R-:W-:Y:S02]  /*4b00*/  HADD2.F32 R40, -RZ, R40.H0_H0 ;  /* 0x20000028ff287230 */ /* 0x000fe40000004100 */
[----:B------:R-:W-:Y:S01]  /*4b10*/  FMUL.FTZ R42, R9, R42 ;  /* 0x0000002a092a7220 */ /* 0x000fe20000410000 */
[----:B------:R-:W-:Y:S02]  /*4b20*/  HADD2.F32 R39, -RZ, R108.H1_H1 ;  /* 0x3000006cff277230 */ /* 0x000fe40000004100 */
[-C--:B------:R-:W-:Y:S01]  /*4b30*/  FMUL.FTZ R43, R14, R41.reuse ;  /* 0x000000290e2b7220 */ /* 0x080fe20000410000 */
[----:B------:R-:W-:Y:S01]  /*4b40*/  FMUL.FTZ R41, R10, R41 ;  /* 0x000000290a297220 */ /* 0x000fe20000410000 */
[----:B------:R-:W-:Y:S01]  /*4b50*/  FFMA.FTZ R42, R13, R40, R42 ;  /* 0x000000280d2a7223 */ /* 0x000fe2000001002a */
[----:B------:R-:W-:-:S02]  /*4b60*/  HADD2.F32 R13, -RZ, R107.H0_H0 ;  /* 0x2000006bff0d7230 */ /* 0x000fc40000004100 */
[-C--:B------:R-:W-:Y:S01]  /*4b70*/  FFMA.FTZ R43, R10, R39.reuse, -R43 ;  /* 0x000000270a2b7223 */ /* 0x080fe2000001082b */
[----:B------:R-:W-:Y:S01]  /*4b80*/  FFMA.FTZ R44, R9, R40, -R44 ;  /* 0x00000028092c7223 */ /* 0x000fe2000001082c */
[----:B------:R-:W-:Y:S02]  /*4b90*/  HADD2.F32 R107, -RZ, R107.H1_H1 ;  /* 0x3000006bff6b7230 */ /* 0x000fe40000004100 */
[----:B------:R-:W-:Y:S01]  /*4ba0*/  FFMA.FTZ R41, R14, R39, R41 ;  /* 0x000000270e297223 */ /* 0x000fe20000010029 */
[--C-:B------:R-:W-:Y:S02]  /*4bb0*/  HADD2.F32 R10, -RZ, R15.reuse.H0_H0 ;  /* 0x2000000fff0a7230 */ /* 0x100fe40000004100 */
[----:B------:R-:W-:Y:S02]  /*4bc0*/  HADD2.F32 R15, -RZ, R15.H1_H1 ;  /* 0x3000000fff0f7230 */ /* 0x000fe40000004100 */
[----:B------:R-:W-:Y:S01]  /*4bd0*/  HADD2.F32 R9, -RZ, R11.H0_H0 ;  /* 0x2000000bff097230 */ /* 0x000fe20000004100 */
[----:B------:R-:W-:Y:S01]  /*4be0*/  F2FP.F16.F32.PACK_AB R41, R42, R41 ;  /* 0x000000292a29723e */ /* 0x000fe200000000ff */
[----:B------:R-:W-:-:S02]  /*4bf0*/  HADD2.F32 R40, -RZ, R46.H0_H0 ;  /* 0x2000002eff287230 */ /* 0x000fc40000004100 */
[CC--:B------:R-:W-:Y:S01]  /*4c00*/  FMUL.FTZ R46, R10.reuse, R107.reuse ;  /* 0x0000006b0a2e7220 */ /* 0x0c0fe20000410000 */
[----:B------:R-:W-:Y:S02]  /*4c10*/  HADD2.F32 R11, -RZ, R11.H1_H1 ;  /* 0x3000000bff0b7230 */ /* 0x000fe40000004100 */
[----:B------:R-:W-:Y:S01]  /*4c20*/  FMUL.FTZ R107, R9, R107 ;  /* 0x0000006b096b7220 */ /* 0x000fe20000410000 */
        /* <DEDUP_REMOVED lines=8> */
[----:B------:R-:W-:Y:S02]  /*4cb0*/  HADD2.F32 R10, -RZ, R37.H0_H0 ;  /* 0x20000025ff0a7230 */ /* 0x000fe40000004100 */
[----:B------:R-:W-:Y:S02]  /*4cc0*/  HADD2.F32 R106, -RZ, R106.H1_H1 ;  /* 0x3000006aff6a7230 */ /* 0x000fe40000004100 */
[----:B------:R-:W-:Y:S01]  /*4cd0*/  HADD2.F32 R14, -RZ, R89.H0_H0 ;  /* 0x20000059ff0e7230 */ /* 0x000fe20000004100 */
[----:B------:R-:W-:Y:S01]  /*4ce0*/  F2FP.F16.F32.PACK_AB R90, R90, R107 ;  /* 0x0000006b5a5a723e */ /* 0x000fe200000000ff */
[----:B------:R-:W-:Y:S02]  /*4cf0*/  HADD2.F32 R9, -RZ, R8.H0_H0 ;  /* 0x20000008ff097230 */ /* 0x000fe40000004100 */
[----:B------:R-:W-:Y:S01]  /*4d00*/  FMUL.FTZ R40, R10, R106 ;  /* 0x0000006a0a287220 */ /* 0x000fe20000410000 */
[----:B------:R-:W-:-:S02]  /*4d10*/  HADD2.F32 R37, -RZ, R37.H1_H1 ;  /* 0x30000025ff257230 */ /* 0x000fc40000004100 */
[----:B------:R-:W-:Y:S02]  /*4d20*/  HADD2.F32 R8, -RZ, R8.H1_H1 ;  /* 0x30000008ff087230 */ /* 0x000fe40000004100 */
[----:B------:R-:W-:Y:S01]  /*4d30*/  FMUL.FTZ R15, R9, R106 ;  /* 0x0000006a090f7220 */ /* 0x000fe20000410000 */
[----:B------:R-:W-:Y:S02]  /*4d40*/  HADD2.F32 R13, -RZ, R93.H0_H0 ;  /* 0x2000005dff0d7230 */ /* 0x000fe40000004100 */
[-C--:B------:R-:W-:Y:S01]  /*4d50*/  FMUL.FTZ R39, R37, R14.reuse ;  /* 0x0000000e25277220 */ /* 0x080fe20000410000 */
[-C--:B------:R-:W-:Y:S01]  /*4d60*/  FFMA.FTZ R40, R9, R11.reuse, -R40 ;  /* 0x0000000b09287223 */ /* 0x080fe20000010828 */
[----:B------:R-:W-:Y:S01]  /*4d70*/  FMUL.FTZ R14, R8, R14 ;  /* 0x0000000e080e7220 */ /* 0x000fe20000410000 */
[----:B------:R-:W-:Y:S01]  /*4d80*/  FFMA.FTZ R15, R10, R11, R15 ;  /* 0x0000000b0a0f7223 */ /* 0x000fe2000001000f */
[----:B------:R-:W-:Y:S01]  /*4d90*/  FFMA.FTZ R39, R8, R13, -R39 ;  /* 0x0000000d08277223 */ /* 0x000fe20000010827 */
[----:B------:R-:W-:-:S02]  /*4da0*/  HADD2.F32 R10, -RZ, R104.H0_H0 ;  /* 0x20000068ff0a7230 */ /* 0x000fc40000004100 */
[----:B------:R-:W-:Y:S01]  /*4db0*/  FFMA.FTZ R14, R37, R13, R14 ;  /* 0x0000000d250e7223 */ /* 0x000fe2000001000e */
[----:B------:R-:W-:Y:S02]  /*4dc0*/  HADD2.F32 R9, -RZ, R38.H0_H0 ;  /* 0x20000026ff097230 */ /* 0x000fe40000004100 */
[----:B------:R-:W-:Y:S02]  /*4dd0*/  HADD2.F32 R104, -RZ, R104.H1_H1 ;  /* 0x30000068ff687230 */ /* 0x000fe40000004100 */
[----:B------:R-:W-:Y:S02]  /*4de0*/  HADD2.F32 R13, -RZ, R45.H0_H0 ;  /* 0x2000002dff0d7230 */ /* 0x000fe40000004100 */
        /* <DEDUP_REMOVED lines=8> */
[C---:B------:R-:W-:Y:S01]  /*4e70*/  FMUL.FTZ R13, R12.reuse, R13 ;  /* 0x0000000d0c0d7220 */ /* 0x040fe20000410000 */
[----:B------:R-:W-:Y:S01]  /*4e80*/  FFMA.FTZ R104, R9, R10, R104 ;  /* 0x0000000a09687223 */ /* 0x000fe20000010068 */
        /* <DEDUP_REMOVED lines=8> */
[----:B------:R-:W-:Y:S02]  /*4f10*/  F2FP.F16.F32.PACK_AB R9, R44, R43 ;  /* 0x0000002b2c09723e */ /* 0x000fe400000000ff */
[----:B------:R-:W-:Y:S02]  /*4f20*/  F2FP.F16.F32.PACK_AB R11, R47, R46 ;  /* 0x0000002e2f0b723e */ /* 0x000fe400000000ff */
[----:B------:R-:W-:-:S07]  /*4f30*/  MOV R12, R40 ;  /* 0x00000028000c7202 */ /* 0x000fce0000000f00 */
.L_x_15178:
[----:B------:R-:W-:Y:S05]  /*4f40*/  BSYNC B1 ;  /* 0x0000000000017941 */ /* 0x000fea0003800000 */
.L_x_15177:
[----:B0-----:R0:W-:Y:S01]  /*4f50*/  ST.E.128 desc[UR40][R34.64], R8 ;  /* 0x0000000822007985 */ /* 0x0011e2000c101d28 */
[----:B------:R-:W-:-:S13]  /*4f60*/  ISETP.GE.AND P2, PT, R36, R101, PT ;  /* 0x000000652400720c */ /* 0x000fda0003f46270 */
[----:B------:R-:W-:Y:S05]  /*4f70*/  @P2 BRA `(.L_x_15161) ;  /* 0x0000000400202947 */ /* 0x000fea0003800000 */
[----:B------:R-:W-:-:S05]  /*4f80*/  IMAD.WIDE R36, R36, 0x2, R32 ;  /* 0x0000000224247825 */ /* 0x000fca00078e0220 */
[----:B--2---:R2:W-:Y:S01]  /*4f90*/  ST.E.128 desc[UR40][R36.64], R12 ;  /* 0x0000000c24007985 */ /* 0x0045e2000c101d28 */
[----:B------:R-:W-:Y:S05]  /*4fa0*/  BRA `(.L_x_15161) ;  /* 0x0000000400147947 */ /* 0x000fea0003800000 */
.L_x_15142:
[----:B------:R-:W-:-:S06]  /*4fb0*/  UISETP.NE.AND UP0, UPT, UR47, 0x3, UPT ;  /* 0x000000032f00788c */ /* 0x000fcc000bf05270 */
[----:B------:R-:W-:-:S13]  /*4fc0*/  PLOP3.LUT P3, PT, PT, PT, UP0, 0x80, 0x0 ;  /* 0x000000000000781c */ /* 0x000fda0003f6f008 */
[----:B------:R-:W-:Y:S05]  /*4fd0*/  @!P3 BRA `(.L_x_15179) ;  /* 0x000000000004b947 */ /* 0x000fea0003800000 */
[----:B------:R-:W-:Y:S01]  /*4fe0*/  BPT.TRAP 0x1 ;  /* 0x000000040000795c */ /* 0x000fe20000300000 */
.L_x_15179:
[----:B------:R-:W-:Y:S01]  /*4ff0*/  IMAD R86, R19, 0x8, R22 ;  /* 0x0000000813567824 */ /* 0x000fe200078e0216 */
[----:B------:R-:W-:Y:S01]  /*5000*/  SHF.L.U32 R99, R206, 0x1f, RZ ;  /* 0x0000001fce637819 */ /* 0x000fe200000006ff */
[----:B------:R-:W-:Y:S01]  /*5010*/  BSSY B1, `(.L_x_15180) ;  /* 0x0000004000017945 */ /* 0x000fe20003800000 */
[----:B------:R-:W-:Y:S02]  /*5020*/  SHF.R.S32.HI R97, RZ, 0x1f, R91 ;  /* 0x0000001fff617819 */ /* 0x000fe4000001145b */
[----:B------:R-:W0:Y:S02]  /*5030*/  SYNCS.PHASECHK.TRANS64.TRYWAIT P2, [R86+URZ+0x32490], R99 ;  /* 0x03249063560075a7 */ /* 0x000e24000804017f */
[----:B0-----:R-:W-:Y:S05]  /*5040*/  @!P2 BRA `(.L_x_15181) ;  /* 0x000001980080a947 */ /* 0x001fea0003800000 */
.L_x_15435:
[----:B------:R-:W-:Y:S05]  /*5050*/  BSYNC B1 ;  /* 0x0000000000017941 */ /* 0x000fea0003800000 */
.L_x_15180:
        /* <DEDUP_REMOVED lines=27> */
.L_x_15439:
        /* <DEDUP_REMOVED lines=13> */
.L_x_15184:
[----:B------:R-:W-:Y:S05]  /*52e0*/  BSYNC B1 ;  /* 0x0000000000017941 */ /* 0x000fea0003800000 */
.L_x_15183:
[----:B------:R-:W-:-:S03]  /*52f0*/  UMOV UR4, 0xffffffff ;  /* 0xffffffff00047882 */ /* 0x000fc60000000000 */
[----:B------:R-:W-:Y:S05]  /*5300*/  BRA.DIV UR4, `(.L_x_15185) ;  /* 0x0000019a042c7947 */ /* 0x000fea000b800000 */
[----:B--2-4-:R2:W4:Y:S04]  /*5310*/  SHFL.IDX PT, R9, R33, 0x1, 0x1c1f ;  /* 0x003c1f0021097f89 */ /* 0x01452800000e0000 */
[----:B---3--:R2:W3:Y:S02]  /*5320*/  SHFL.IDX PT, R14, R32, 0x1, 0x1c1f ;  /* 0x003c1f00200e7f89 */ /* 0x0084e400000e0000 */
.L_x_15443:
        /* <DEDUP_REMOVED lines=13> */
.L_x_15161:
[----:B------:R-:W-:Y:S05]  /*5400*/  BSYNC B0 ;  /* 0x0000000000007941 */ /* 0x000fea0003800000 */
.L_x_15141:
        /* <DEDUP_REMOVED lines=17> */
.L_x_15187:
[----:B------:R-:W-:Y:S05]  /*5520*/  BSYNC B0 ;  /* 0x0000000000007941 */ /* 0x000fea0003800000 */
.L_x_15186:
[----:B------:R-:W3:Y:S01]  /*5530*/  SYNCS.PHASECHK.TRANS64.TRYWAIT P3, [R86+URZ+0x324b0], R99 ;  /* 0x0324b063560075a7 */ /* 0x000ee2000806017f */
[----:B------:R-:W-:Y:S04]  /*5540*/  BSSY B0, `(.L_x_15188) ;  /* 0x0000002000007945 */ /* 0x000fe80003800000 */
[----:B---3--:R-:W-:Y:S05]  /*5550*/  @!P3 BRA `(.L_x_15189) ;  /* 0x0000019400e0b947 */ /* 0x008fea0003800000 */
.L_x_15444:
[----:B------:R-:W-:Y:S05]  /*5560*/  BSYNC B0 ;  /* 0x0000000000007941 */ /* 0x000fea0003800000 */
.L_x_15188:
[----:B-12---:R1:W5:Y:S01]  /*5570*/  LDL R90, [R1+0xa8] ;  /* 0x0000a800015a7983 */ /* 0x0063620000100800 */
[----:B------:R-:W-:-:S03]  /*5580*/  ULDC.64 UR4, c[0x0][0x328] ;  /* 0x0000ca0000047ab9 */ /* 0x000fc60000000a00 */
[----:B------:R1:W5:Y:S04]  /*5590*/  LDL R89, [R1+0xa4] ;  /* 0x0000a40001597983 */ /* 0x0003680000100800 */
[----:B------:R1:W5:Y:S04]  /*55a0*/  LDL R47, [R1+0xa0] ;  /* 0x0000a000012f7983 */ /* 0x0003680000100800 */
[----:B------:R1:W5:Y:S01]  /*55b0*/  LDL R45, [R1+0x9c] ;  /* 0x00009c00012d7983 */ /* 0x0003620000100800 */
[----:B------:R-:W-:Y:S01]  /*55c0*/  IMAD R10, R97, UR4, RZ ;  /* 0x00000004610a7c24 */ /* 0x000fe2000f8e02ff */
[----:B------:R-:W-:Y:S01]  /*55d0*/  IADD3 R100, -R23, R100, RZ ;  /* 0x0000006417647210 */ /* 0x000fe20007ffe1ff */
[----:B0-----:R-:W-:Y:S01]  /*55e0*/  IMAD.WIDE.U32 R8, R91, UR4, RZ ;  /* 0x000000045b087c25 */ /* 0x001fe2000f8e00ff */
[----:B------:R-:W-:Y:S01]  /*55f0*/  BSSY B0, `(.L_x_15190) ;  /* 0x0000043000007945 */ /* 0x000fe20003800000 */
[----:B------:R-:W-:-:S02]  /*5600*/  SHF.R.S32.HI R44, RZ, 0x1f, R204 ;  /* 0x0000001fff2c7819 */ /* 0x000fc400000114cc */
[----:B------:R-:W-:Y:S01]  /*5610*/  IMAD R91, R91, UR5, R10 ;  /* 0x000000055b5b7c24 */ /* 0x000fe2000f8e020a */
[----:B------:R-:W-:Y:S01]  /*5620*/  ULDC.64 UR4, c[0x0][0x338] ;  /* 0x0000ce0000047ab9 */ /* 0x000fe20000000a00 */
[----:B------:R-:W-:Y:S01]  /*5630*/  IMAD R10, R19, 0x6000, R67 ;  /* 0x00006000130a7824 */ /* 0x000fe200078e0243 */
[----:B------:R-:W-:Y:S01]  /*5640*/  SHF.R.S32.HI R46, RZ, 0x1f, R205 ;  /* 0x0000001fff2e7819 */ /* 0x000fe200000114cd */
        /* <DEDUP_REMOVED lines=16> */
[----:B------:R1:W0:Y:S02]  /*5750*/  SHFL.IDX PT, R43, R38, RZ, 0x1c1f ;  /* 0x001c1fff262b7589 */ /* 0x00022400000e0000 */
[----:B------:R-:W-:Y:S02]  /*5760*/  IMAD R42, R8, 0x2, R27 ;  /* 0x00000002082a7824 */ /* 0x000fe400078e021b */
[----:B------:R1:W2:Y:S08]  /*5770*/  SHFL.IDX PT, R41, R39, RZ, 0x1c1f ;  /* 0x001c1fff27297589 */ /* 0x0002b000000e0000 */
[----:B-1----:R-:W-:Y:S05]  /*5780*/  @!P3 BRA `(.L_x_15191) ;  /* 0x0000000000a4b947 */ /* 0x002fea0003800000 */
[----:B------:R-:W-:Y:S02]  /*5790*/  ISETP.NE.AND P5, PT, R79, RZ, PT ;  /* 0x000000ff4f00720c */ /* 0x000fe40003fa5270 */
[----:B------:R-:W-:-:S11]  /*57a0*/  ISETP.NE.AND P4, PT, R80, RZ, PT ;  /* 0x000000ff5000720c */ /* 0x000fd60003f85270 */
[----:B------:R-:W1:Y:S01]  /*57b0*/  @P5 LDS.128 R8, [R40] ;  /* 0x0000000028085984 */ /* 0x000e620000000c00 */
[----:B0-----:R-:W-:-:S04]  /*57c0*/  @P5 LEA R12, P3, R16, R43, 0x1 ;  /* 0x0000002b100c5211 */ /* 0x001fc800078608ff */
[----:B--2---:R-:W-:Y:S02]  /*57d0*/  @P5 LEA.HI.X R13, R16, R41, R17, 0x1, P3 ;  /* 0x00000029100d5211 */ /* 0x004fe400018f0c11 */
[----:B------:R-:W-:-:S04]  /*57e0*/  @P4 LEA R36, P3, R2, R43, 0x1 ;  /* 0x0000002b02244211 */ /* 0x000fc800078608ff */
[----:B------:R-:W-:Y:S02]  /*57f0*/  @P4 LEA.HI.X R37, R2, R41, R203, 0x1, P3 ;  /* 0x0000002902254211 */ /* 0x000fe400018f0ccb */
[----:B------:R-:W-:-:S13]  /*5800*/  ISETP.NE.AND P3, PT, R81, RZ, PT ;  /* 0x000000ff5100720c */ /* 0x000fda0003f65270 */
[----:B------:R-:W-:-:S04]  /*5810*/  @P3 LEA R14, P6, R205, R43, 0x1 ;  /* 0x0000002bcd0e3211 */ /* 0x000fc800078c08ff */
[----:B------:R-:W-:Y:S01]  /*5820*/  @P3 LEA.HI.X R15, R205, R41, R46, 0x1, P6 ;  /* 0x00000029cd0f3211 */ /* 0x000fe200030f0c2e */
[----:B-1----:R-:W-:Y:S01]  /*5830*/  @P5 ST.E.128 desc[UR40][R12.64], R8 ;  /* 0x000000080c005985 */ /* 0x002fe2000c101d28 */
[----:B------:R-:W-:-:S03]  /*5840*/  ISETP.NE.AND P5, PT, R82, RZ, PT ;  /* 0x000000ff5200720c */ /* 0x000fc60003fa5270 */
[----:B------:R-:W0:Y:S10]  /*5850*/  @P4 LDS.128 R8, [R42] ;  /* 0x000000002a084984 */ /* 0x000e340000000c00 */
[----:B------:R-:W-:-:S04]  /*5860*/  @P5 LEA R32, P6, R204, R43, 0x1 ;  /* 0x0000002bcc205211 */ /* 0x000fc800078c08ff */
[----:B------:R-:W-:Y:S01]  /*5870*/  @P5 LEA.HI.X R33, R204, R41, R44, 0x1, P6 ;  /* 0x00000029cc215211 */ /* 0x000fe200030f0c2c */
[----:B0-----:R-:W-:Y:S01]  /*5880*/  @P4 ST.E.128 desc[UR40][R36.64], R8 ;  /* 0x0000000824004985 */ /* 0x001fe2000c101d28 */
[----:B------:R-:W-:-:S03]  /*5890*/  ISETP.NE.AND P4, PT, R83, RZ, PT ;  /* 0x000000ff5300720c */ /* 0x000fc60003f85270 */
[----:B------:R-:W0:Y:S10]  /*58a0*/  @P3 LDS.128 R8, [R40+0x3000] ;  /* 0x0030000028083984 */ /* 0x000e340000000c00 */
[----:B------:R-:W-:-:S04]  /*58b0*/  @P4 LEA R34, P6, R225, R43, 0x1 ;  /* 0x0000002be1224211 */ /* 0x000fc800078c08ff */
[----:B-----5:R-:W-:Y:S01]  /*58c0*/  @P4 LEA.HI.X R35, R225, R41, R90, 0x1, P6 ;  /* 0x00000029e1234211 */ /* 0x020fe200030f0c5a */
[----:B0-----:R0:W-:Y:S01]  /*58d0*/  @P3 ST.E.128 desc[UR40][R14.64], R8 ;  /* 0x000000080e003985 */ /* 0x0011e2000c101d28 */
[----:B------:R-:W-:-:S03]  /*58e0*/  ISETP.NE.AND P3, PT, R84, RZ, PT ;  /* 0x000000ff5400720c */ /* 0x000fc60003f65270 */
[----:B------:R-:W1:Y:S10]  /*58f0*/  @P5 LDS.128 R8, [R42+0x3000] ;  /* 0x003000002a085984 */ /* 0x000e740000000c00 */
[----:B------:R-:W-:-:S04]  /*5900*/  @P3 LEA R12, P6, R224, R43, 0x1 ;  /* 0x0000002be00c3211 */ /* 0x000fc800078c08ff */
[----:B------:R-:W-:Y:S02]  /*5910*/  @P3 LEA.HI.X R13, R224, R41, R89, 0x1, P6 ;  /* 0x00000029e00d3211 */ /* 0x000fe400030f0c59 */
[----:B0-----:R-:W-:Y:S01]  /*5920*/  PRMT R14, R3, 0x8880, RZ ;  /* 0x00008880030e7816 */ /* 0x001fe200000000ff */
[----:B-1----:R-:W-:Y:S01]  /*5930*/  @P5 ST.E.128 desc[UR40][R32.64], R8 ;  /* 0x0000000820005985 */ /* 0x002fe2000c101d28 */
        /* <DEDUP_REMOVED lines=14> */
.L_x_15191:
[----:B------:R-:W-:Y:S05]  /*5a20*/  BSYNC B0 ;  /* 0x0000000000007941 */ /* 0x000fea0003800000 */
.L_x_15190:
[----:B------:R-:W-:Y:S01]  /*5a30*/  ISETP.GE.AND P3, PT, R100, 0x41, PT ;  /* 0x000000416400780c */ /* 0x000fe20003f66270 */
[----:B------:R-:W4:Y:S01]  /*5a40*/  SHFL.IDX PT, R39, R39, 0x1, 0x1c1f ;  /* 0x003c1f0027277f89 */ /* 0x000f2200000e0000 */
[----:B------:R-:W-:Y:S03]  /*5a50*/  BSSY B0, `(.L_x_15192) ;  /* 0x000002c000007945 */ /* 0x000fe60003800000 */
[----:B--2---:R2:W0:Y:S08]  /*5a60*/  SHFL.IDX PT, R41, R38, 0x1, 0x1c1f ;  /* 0x003c1f0026297f89 */ /* 0x00443000000e0000 */
[----:B--2---:R-:W-:Y:S05]  /*5a70*/  @!P3 BRA `(.L_x_15193) ;  /* 0x0000000000a4b947 */ /* 0x004fea0003800000 */
[----:B------:R-:W-:-:S13]  /*5a80*/  ISETP.NE.AND P4, PT, R81, RZ, PT ;  /* 0x000000ff5100720c */ /* 0x000fda0003f85270 */
[----:B0-----:R-:W-:-:S04]  /*5a90*/  @P4 LEA R32, P3, R205, R41, 0x1 ;  /* 0x00000029cd204211 */ /* 0x001fc800078608ff */
[----:B----4-:R-:W-:Y:S02]  /*5aa0*/  @P4 LEA.HI.X R33, R205, R39, R46, 0x1, P3 ;  /* 0x00000027cd214211 */ /* 0x010fe400018f0c2e */
[----:B------:R-:W-:-:S13]  /*5ab0*/  ISETP.NE.AND P3, PT, R82, RZ, PT ;  /* 0x000000ff5200720c */ /* 0x000fda0003f65270 */
[----:B------:R-:W-:-:S04]  /*5ac0*/  @P3 LEA R34, P5, R204, R41, 0x1 ;  /* 0x00000029cc223211 */ /* 0x000fc800078a08ff */
[----:B------:R-:W-:Y:S02]  /*5ad0*/  @P3 LEA.HI.X R35, R204, R39, R44, 0x1, P5 ;  /* 0x00000027cc233211 */ /* 0x000fe400028f0c2c */
[----:B------:R-:W-:-:S13]  /*5ae0*/  ISETP.NE.AND P5, PT, R79, RZ, PT ;  /* 0x000000ff4f00720c */ /* 0x000fda0003fa5270 */
[----:B-1----:R-:W0:Y:S01]  /*5af0*/  @P5 LDS.128 R8, [R40+0x2000] ;  /* 0x0020000028085984 */ /* 0x002e220000000c00 */
[----:B------:R-:W-:-:S04]  /*5b00*/  @P5 LEA R12, P6, R16, R41, 0x1 ;  /* 0x00000029100c5211 */ /* 0x000fc800078c08ff */
[----:B------:R-:W-:-:S05]  /*5b10*/  @P5 LEA.HI.X R13, R16, R39, R17, 0x1, P6 ;  /* 0x00000027100d5211 */ /* 0x000fca00030f0c11 */
[----:B0-----:R-:W-:Y:S01]  /*5b20*/  @P5 ST.E.128 desc[UR40][R12.64], R8 ;  /* 0x000000080c005985 */ /* 0x001fe2000c101d28 */
[----:B------:R-:W-:-:S13]  /*5b30*/  ISETP.NE.AND P5, PT, R80, RZ, PT ;  /* 0x000000ff5000720c */ /* 0x000fda0003fa5270 */
[----:B------:R-:W0:Y:S01]  /*5b40*/  @P5 LDS.128 R8, [R42+0x2000] ;  /* 0x002000002a085984 */ /* 0x000e220000000c00 */
[----:B------:R-:W-:-:S04]  /*5b50*/  @P5 LEA R14, P6, R2, R41, 0x1 ;  /* 0x00000029020e5211 */ /* 0x000fc800078c08ff */
[----:B------:R-:W-:-:S05]  /*5b60*/  @P5 LEA.HI.X R15, R2, R39, R203, 0x1, P6 ;  /* 0x00000027020f5211 */ /* 0x000fca00030f0ccb */
        /* <DEDUP_REMOVED lines=26> */
.L_x_15193:
[----:B------:R-:W-:Y:S05]  /*5d10*/  BSYNC B0 ;  /* 0x0000000000007941 */ /* 0x000fea0003800000 */
.L_x_15192:
        /* <DEDUP_REMOVED lines=13> */
[----:B--2---:R-:W-:Y:S02]  /*5df0*/  SEL R9, RZ, 0x1, P2 ;  /* 0x00000001ff097807 */ /* 0x004fe40001000000 */
[----:B------:R-:W-:Y:S02]  /*5e00*/  SEL R19, R19, RZ, P2 ;  /* 0x000000ff13137207 */ /* 0x000fe40001000000 */
[----:B------:R-:W-:Y:S01]  /*5e10*/  LOP3.LUT R206, R206, R9, RZ, 0x3c, !PT ;  /* 0x00000009cece7212 */ /* 0x000fe200078e3cff */
[----:B------:R-:W-:Y:S06]  /*5e20*/  @P3 BRA `(.L_x_15194) ;  /* 0xffffffc4003c3947 */ /* 0x000fec000383ffff */
[----:B------:R-:W2:Y:S01]  /*5e30*/  S2R R8, SR_TID.X ;  /* 0x0000000000087919 */ /* 0x000ea20000002100 */
[----:B------:R-:W-:Y:S02]  /*5e40*/  PLOP3.LUT P0, PT, PT, PT, PT, 0x8, 0x0 ;  /* 0x000000000000781c */ /* 0x000fe40003f0e170 */
[----:B--2---:R-:W-:-:S04]  /*5e50*/  SHF.R.U32.HI R8, RZ, 0x7, R8 ;  /* 0x00000007ff087819 */ /* 0x004fc80000011608 */
[----:B------:R-:W-:-:S13]  /*5e60*/  ISETP.NE.AND P3, PT, R8, 0x1, PT ;  /* 0x000000010800780c */ /* 0x000fda0003f65270 */
[----:B------:R-:W-:Y:S06]  /*5e70*/  @!P3 BAR.ARV 0x9, 0x100 ;  /* 0x024400000000bb1d */ /* 0x000fec0000002000 */
.L_x_15136:
[----:B------:R-:W2:Y:S01]  /*5e80*/  LDL R5, [R1+0x98] ;  /* 0x0000980001057983 */ /* 0x000ea20000100800 */
[----:B------:R-:W3:Y:S01]  /*5e90*/  LDC R0, c[0x0][0x448] ;  /* 0x00011200ff007b82 */ /* 0x000ee20000000800 */
        /* <DEDUP_REMOVED lines=17> */
[----:B-----5:R-:W-:-:S02]  /*5fb0*/  CS2R R88, SRZ ;  /* 0x0000000000587805 */ /* 0x020fc4000001ff00 */
[----:B-1----:R-:W-:Y:S02]  /*5fc0*/  CS2R R86, SRZ ;  /* 0x0000000000567805 */ /* 0x002fe4000001ff00 */
[----:B------:R-:W-:Y:S02]  /*5fd0*/  CS2R R156, SRZ ;  /* 0x00000000009c7805 */ /* 0x000fe4000001ff00 */
[----:B------:R-:W-:Y:S02]  /*5fe0*/  CS2R R84, SRZ ;  /* 0x0000000000547805 */ /* 0x000fe4000001ff00 */
[----:B------:R-:W-:Y:S02]  /*5ff0*/  CS2R R80, SRZ ;  /* 0x0000000000507805 */ /* 0x000fe4000001ff00 */
[----:B------:R-:W-:Y:S02]  /*6000*/  CS2R R178, SRZ ;  /* 0x0000000000b27805 */ /* 0x000fe4000001ff00 */
[----:B---3--:R-:W-:-:S02]  /*6010*/  ISETP.NE.AND P1, PT, R0, 0x1, PT ;  /* 0x000000010000780c */ /* 0x008fc40003f25270 */
        /* <DEDUP_REMOVED lines=13> */
[----:B0-----:R-:W-:-:S02]  /*60f0*/  CS2R R42, SRZ ;  /* 0x00000000002a7805 */ /* 0x001fc4000001ff00 */
[----:B------:R-:W-:Y:S02]  /*6100*/  CS2R R40, SRZ ;  /* 0x0000000000287805 */ /* 0x000fe4000001ff00 */
[----:B------:R-:W-:Y:S02]  /*6110*/  CS2R R170, SRZ ;  /* 0x0000000000aa7805 */ /* 0x000fe4000001ff00 */
        /* <DEDUP_REMOVED lines=22> */
[----:B------:R-:W-:Y:S01]  /*6280*/  IMAD.MOV.U32 R24, RZ, RZ, RZ ;  /* 0x000000ffff187224 */ /* 0x000fe200078e00ff */
[----:B----4-:R-:W-:Y:S02]  /*6290*/  CS2R R38, SRZ ;  /* 0x0000000000267805 */ /* 0x010fe4000001ff00 */
[----:B------:R-:W-:Y:S02]  /*62a0*/  CS2R R34, SRZ ;  /* 0x0000000000227805 */ /* 0x000fe4000001ff00 */
[----:B------:R-:W-:Y:S02]  /*62b0*/  CS2R R6, SRZ ;  /* 0x0000000000067805 */ /* 0x000fe4000001ff00 */
[----:B------:R-:W-:-:S02]  /*62c0*/  CS2R R28, SRZ ;  /* 0x00000000001c7805 */ /* 0x000fc4000001ff00 */
[----:B--2---:R-:W-:Y:S01]  /*62d0*/  IADD3 R0, R5, 0x7f, RZ ;  /* 0x0000007f05007810 */ /* 0x004fe20007ffe0ff */
[----:B------:R-:W-:-:S04]  /*62e0*/  IMAD.MOV.U32 R5, RZ, RZ, RZ ;  /* 0x000000ffff057224 */ /* 0x000fc800078e00ff */
[----:B-1----:R-:W-:-:S05]  /*62f0*/  @P1 IMAD.HI.U32 R3, R0, R3, RZ ;  /* 0x0000000300031227 */ /* 0x002fca00078e00ff */
[----:B0-----:R-:W-:Y:S02]  /*6300*/  @P1 SHF.R.U32.HI R0, RZ, R4, R3 ;  /* 0x00000004ff001219 */ /* 0x001fe40000011603 */
[----:B------:R-:W-:-:S03]  /*6310*/  PLOP3.LUT P1, PT, PT, PT, PT, 0x80, 0x0 ;  /* 0x000000000000781c */ /* 0x000fc60003f2f070 */
[----:B------:R-:W-:Y:S02]  /*6320*/  IMAD.IADD R0, R31, 0x1, R0 ;  /* 0x000000011f007824 */ /* 0x000fe400078e0200 */
[----:B------:R-:W-:Y:S02]  /*6330*/  IMAD.MOV.U32 R31, RZ, RZ, RZ ;  /* 0x000000ffff1f7224 */ /* 0x000fe400078e00ff */
        /* <DEDUP_REMOVED lines=8> */
[----:B------:R-:W0:Y:S01]  /*63c0*/  FENCE.VIEW.ASYNC.G ;  /* 0x00000000000073c6 */ /* 0x000e220000000100 */
[----:B------:R-:W-:Y:S05]  /*63d0*/  WARPSYNC.ALL ;  /* 0x0000000000007948 */ /* 0x000fea0003800000 */
[----:B0-----:R-:W-:Y:S06]  /*63e0*/  BAR.ARV 0xc, 0x180 ;  /* 0x0306000000007b1d */ /* 0x001fec0000002000 */
.L_x_15195:
[----:B------:R-:W-:Y:S02]  /*63f0*/  IMAD.MOV.U32 R25, RZ, RZ, RZ ;  /* 0x000000ffff197224 */ /* 0x000fe400078e00ff */
[----:B------:R-:W-:Y:S01]  /*6400*/  IMAD.MOV.U32 R4, RZ, RZ, RZ ;  /* 0x000000ffff047224 */ /* 0x000fe200078e00ff */
[----:B------:R-:W-:Y:S06]  /*6410*/  @!P2 BRA `(.L_x_15196) ;  /* 0x000000d400d8a947 */ /* 0x000fec0003800000 */
[----:B------:R-:W0:Y:S01]  /*6420*/  S2R R14, SR_TID.X ;  /* 0x00000000000e7919 */ /* 0x000e220000002100 */
[----:B------:R-:W-:Y:S01]  /*6430*/  UMOV UR4, 0xffffffff ;  /* 0xffffffff00047882 */ /* 0x000fe20000000000 */
[----:B0-----:R-:W-:-:S04]  /*6440*/  IADD3 R14, R14, -0x80, RZ ;  /* 0xffffff800e0e7810 */ /* 0x001fc80007ffe0ff */
[----:B------:R-:W-:-:S04]  /*6450*/  SHF.R.S32.HI R0, RZ, 0x1f, R14 ;  /* 0x0000001fff007819 */ /* 0x000fc8000001140e */
[----:B------:R-:W-:-:S04]  /*6460*/  LEA.HI R0, R0, R14, RZ, 0x7 ;  /* 0x0000000e00007211 */ /* 0x000fc800078f38ff */
[----:B------:R-:W-:Y:S01]  /*6470*/  SHF.R.S32.HI R13, RZ, 0x7, R0 ;  /* 0x00000007ff0d7819 */ /* 0x000fe20000011400 */
[----:B------:R-:W-:Y:S06]  /*6480*/  BRA.DIV UR4, `(.L_x_15197) ;  /* 0x0000018a04287947 */ /* 0x000fec000b800000 */
[----:B------:R0:W1:Y:S02]  /*6490*/  SHFL.IDX PT, R14, R13, RZ, 0x1f ;  /* 0x00001fff0d0e7589 */ /* 0x00006400000e0000 */
.L_x_15447:
[----:B-1----:R-:W-:Y:S01]  /*64a0*/  LEA.HI R0, R14, R14, RZ, 0x1 ;  /* 0x0000000e0e007211 */ /* 0x002fe200078f08ff */
[----:B------:R-:W-:Y:S01]  /*64b0*/  VIADD R24, R22, 0x18400 ;  /* 0x0001840016187836 */ /* 0x000fe20000000000 */
[----:B------:R-:W-:Y:S01]  /*64c0*/  BSSY B6, `(.L_x_15198) ;  /* 0x000001d000067945 */ /* 0x000fe20003800000 */
[----:B------:R-:W-:Y:S01]  /*64d0*/  IMAD.MOV.U32 R213, RZ, RZ, 0x40000040 ;  /* 0x40000040ffd57424 */ /* 0x000fe200078e00ff */
[----:B------:R-:W-:Y:S02]  /*64e0*/  LOP3.LUT R3, R0, 0x7fffe, RZ, 0xc0, !PT ;  /* 0x0007fffe00037812 */ /* 0x000fe400078ec0ff */
[----:B------:R-:W-:-:S03]  /*64f0*/  LOP3.LUT P0, RZ, R24, 0x1bf, RZ, 0xc0, !PT ;  /* 0x000001bf18ff7812 */ /* 0x000fc6000780c0ff */
[----:B------:R-:W-:-:S04]  /*6500*/  IMAD.IADD R3, R14, 0x1, -R3 ;  /* 0x000000010e037824 */ /* 0x000fc800078e0a03 */
[----:B------:R-:W-:-:S05]  /*6510*/  IMAD R3, R3, 0x2000, R24 ;  /* 0x0000200003037824 */ /* 0x000fca00078e0218 */
[----:B------:R-:W-:Y:S01]  /*6520*/  SHF.R.U32.HI R0, RZ, 0x4, R3 ;  /* 0x00000004ff007819 */ /* 0x000fe20000011603 */
[----:B------:R-:W-:-:S03]  /*6530*/  VIADD R3, R3, 0xa000 ;  /* 0x0000a00003037836 */ /* 0x000fc60000000000 */
[----:B------:R-:W-:Y:S02]  /*6540*/  LOP3.LUT R0, R0, 0x3fff, RZ, 0xc0, !PT ;  /* 0x00003fff00007812 */ /* 0x000fe400078ec0ff */
[----:B------:R-:W-:Y:S02]  /*6550*/  SHF.R.U32.HI R3, RZ, 0x4, R3 ;  /* 0x00000004ff037819 */ /* 0x000fe40000011603 */
[----:B------:R-:W-:Y:S02]  /*6560*/  LOP3.LUT R212, R0, 0x10000, RZ, 0xfc, !PT ;  /* 0x0001000000d47812 */ /* 0x000fe400078efcff */
[----:B------:R-:W-:Y:S01]  /*6570*/  LOP3.LUT R72, R3, 0x3fff, RZ, 0xc0, !PT ;  /* 0x00003fff03487812 */ /* 0x000fe200078ec0ff */
[----:B------:R-:W-:Y:S06]  /*6580*/  @!P0 BRA `(.L_x_15199) ;  /* 0x0000000000408947 */ /* 0x000fec0003800000 */
[----:B------:R-:W-:Y:S01]  /*6590*/  MOV R0, 0x0 ;  /* 0x0000000000007802 */ /* 0x000fe20000000f00 */
[----:B------:R-:W-:Y:S01]  /*65a0*/  ULDC.64 UR4, c[0x4][0xf0] ;  /* 0x01003c0000047ab9 */ /* 0x000fe20000000a00 */
[----:B------:R-:W-:Y:S01]  /*65b0*/  ULDC.64 UR6, c[0x4][0xf8] ;  /* 0x01003e0000067ab9 */ /* 0x000fe20000000a00 */
[----:B------:R-:W-:Y:S01]  /*65c0*/  MOV R4, UR4 ;  /* 0x0000000400047c02 */ /* 0x000fe20008000f00 */
[----:B------:R1:W2:Y:S01]  /*65d0*/  LDC.64 R14, c[0x4][R0] ;  /* 0x01000000000e7b82 */ /* 0x0002a20000000a00 */
        /* <DEDUP_REMOVED lines=8> */
[----:B01----:R-:W-:-:S07]  /*6660*/  IMAD.MOV.U32 R13, RZ, RZ, RZ ;  /* 0x000000ffff0d7224 */ /* 0x003fce00078e00ff */
[----:B------:R-:W-:-:S07]  /*6670*/  LEPC R20, `(.L_x_15199) ;  /* 0x000000001014794e */ /* 0x000fce0000000000 */
[----:B--2---:R-:W-:Y:S05]  /*6680*/  CALL.ABS.NOINC R14 ;  /* 0x000000000e007343 */ /* 0x004fea0003c00000 */
.L_x_15199:
[----:B------:R-:W-:Y:S05]  /*6690*/  BSYNC B6 ;  /* 0x0000000000067941 */ /* 0x000fea0003800000 */
.L_x_15198:
        /* <DEDUP_REMOVED lines=13> */
.L_x_15203:
[----:B--2---:R2:W3:Y:S02]  /*6770*/  SYNCS.PHASECHK.TRANS64.TRYWAIT P0, [R22+URZ+0x32400], R3 ;  /* 0x03240003160075a7 */ /* 0x0044e4000800017f */
[----:B---3--:R-:W-:Y:S05]  /*6780*/  @!P0 NANOSLEEP.SYNCS 0x989680 ;  /* 0x009896800000895d */ /* 0x008fea0003900000 */
[----:B------:R-:W3:Y:S02]  /*6790*/  @!P0 SYNCS.PHASECHK.TRANS64 P0, [R22+URZ+0x32400], R3 ;  /* 0x03240003160085a7 */ /* 0x000ee4000800007f */
[----:B---3--:R-:W-:Y:S05]  /*67a0*/  @!P0 BRA `(.L_x_15203) ;  /* 0xfffffffc00f08947 */ /* 0x008fea000383ffff */
.L_x_15202:
[----:B------:R-:W-:Y:S05]  /*67b0*/  BSYNC B0 ;  /* 0x0000000000007941 */ /* 0x000fea0003800000 */
.L_x_15201:
[----:B------:R-:W-:Y:S05]  /*67c0*/  BRA `(.L_x_15204) ;  /* 0x0000002c00747947 */ /* 0x000fea0003800000 */
.L_x_15200:
        /* <DEDUP_REMOVED lines=30> */
.L_x_15206:
[----:B------:R-:W-:Y:S05]  /*69b0*/  BSYNC B6 ;  /* 0x0000000000067941 */ /* 0x000fea0003800000 */
.L_x_15205:
[----:B------:R-:W2:Y:S01]  /*69c0*/  LDL R39, [R1+0x98] ;  /* 0x0000980001277983 */ /* 0x000ea20000100800 */
[----:B------:R-:W-:Y:S01]  /*69d0*/  ULDC.U8 UR4, c[0x0][0x410] ;  /* 0x0001040000047ab9 */ /* 0x000fe20000000000 */
[----:B------:R-:W-:Y:S01]  /*69e0*/  BSSY B0, `(.L_x_15207) ;  /* 0x00002b3000007945 */ /* 0x000fe20003800000 */
[----:B------:R-:W-:Y:S01]  /*69f0*/  ISETP.NE.AND P0, PT, RZ, UR4, PT ;  /* 0x00000004ff007c0c */ /* 0x000fe2000bf05270 */
[----:B--2---:R-:W-:-:S12]  /*6a00*/  IMAD.IADD R35, R23, 0x1, R39 ;  /* 0x0000000117237824 */ /* 0x004fd800078e0227 */
[----:B------:R-:W-:Y:S05]  /*6a10*/  @!P0 BRA `(.L_x_15208) ;  /* 0x0000001400888947 */ /* 0x000fea0003800000 */
[----:B------:R-:W1:Y:S01]  /*6a20*/  LDC R36, c[0x0][0x448] ;  /* 0x00011200ff247b82 */ /* 0x000e620000000800 */
[----:B------:R-:W2:Y:S01]  /*6a30*/  S2R R21, SR_TID.X ;  /* 0x0000000000157919 */ /* 0x000ea20000002100 */
[----:B------:R-:W-:Y:S01]  /*6a40*/  ULDC.64 UR4, c[0x0][0x3f8] ;  /* 0x0000fe0000047ab9 */ /* 0x000fe20000000a00 */
[----:B------:R-:W-:Y:S01]  /*6a50*/  ULDC.64 UR6, c[0x0][0x408] ;  /* 0x0001020000067ab9 */ /* 0x000fe20000000a00 */
[----:B------:R-:W-:Y:S01]  /*6a60*/  IMAD.MOV.U32 R8, RZ, RZ, R24 ;  /* 0x000000ffff087224 */ /* 0x000fe200078e0018 */
[----:B------:R-:W-:Y:S01]  /*6a70*/  SHF.R.S32.HI R34, RZ, 0x1f, R207 ;  /* 0x0000001fff227819 */ /* 0x000fe200000114cf */
[----:B------:R-:W-:Y:S02]  /*6a80*/  IMAD.MOV.U32 R9, RZ, RZ, R29 ;  /* 0x000000ffff097224 */ /* 0x000fe400078e001d */
[----:B------:R-:W-:Y:S02]  /*6a90*/  IMAD.MOV.U32 R10, RZ, RZ, R26 ;  /* 0x000000ffff0a7224 */ /* 0x000fe400078e001a */
[----:B------:R-:W-:Y:S01]  /*6aa0*/  IMAD.MOV.U32 R11, RZ, RZ, R31 ;  /* 0x000000ffff0b7224 */ /* 0x000fe200078e001f */
[----:B-1----:R-:W-:Y:S01]  /*6ab0*/  ISETP.NE.AND P0, PT, R36, 0x1, PT ;  /* 0x000000012400780c */ /* 0x002fe20003f05270 */
[----:B--2---:R-:W-:-:S12]  /*6ac0*/  VIADD R21, R21, 0xffffff80 ;  /* 0xffffff8015157836 */ /* 0x004fd80000000000 */
[----:B------:R-:W1:Y:S01]  /*6ad0*/  @P0 LDC R0, c[0x0][0x44c] ;  /* 0x00011300ff000b82 */ /* 0x000e620000000800 */
[----:B------:R-:W-:-:S04]  /*6ae0*/  SHF.R.S32.HI R20, RZ, 0x1f, R21 ;  /* 0x0000001fff147819 */ /* 0x000fc80000011415 */
[----:B------:R-:W-:-:S03]  /*6af0*/  LEA.HI R20, R20, R21, RZ, 0x2 ;  /* 0x0000001514147211 */ /* 0x000fc600078f10ff */
[----:B------:R-:W2:Y:S01]  /*6b00*/  @P0 LDC R5, c[0x0][0x450] ;  /* 0x00011400ff050b82 */ /* 0x000ea20000000800 */
[----:B------:R-:W-:-:S05]  /*6b10*/  LOP3.LUT R20, R20, 0xfffffffc, RZ, 0xc0, !PT ;  /* 0xfffffffc14147812 */ /* 0x000fca00078ec0ff */
[----:B------:R-:W-:-:S05]  /*6b20*/  IMAD.IADD R20, R21, 0x1, -R20 ;  /* 0x0000000115147824 */ /* 0x000fca00078e0a14 */
[----:B------:R-:W-:-:S05]  /*6b30*/  LEA R3, R20, R35, 0x6 ;  /* 0x0000002314037211 */ /* 0x000fca00078e30ff */
[----:B-1----:R-:W-:-:S05]  /*6b40*/  @P0 IMAD.HI.U32 R0, R3, R0, RZ ;  /* 0x0000000003000227 */ /* 0x002fca00078e00ff */
[----:B--2---:R-:W-:-:S04]  /*6b50*/  @P0 SHF.R.U32.HI R3, RZ, R5, R0 ;  /* 0x00000005ff030219 */ /* 0x004fc80000011600 */
        /* <DEDUP_REMOVED lines=12> */
[----:B------:R-:W-:-:S02]  /*6c20*/  LEA R7, P1, R10, UR6, 0x1 ;  /* 0x000000060a077c11 */ /* 0x000fc4000f8208ff */
[----:B------:R-:W-:Y:S02]  /*6c30*/  IADD3 R3, R11, R3, RZ ;  /* 0x000000030b037210 */ /* 0x000fe40007ffe0ff */
[----:B------:R-:W-:Y:S02]  /*6c40*/  LEA.HI.X R6, R8, UR5, R5, 0x1, P0 ;  /* 0x0000000508067c11 */ /* 0x000fe400080f0c05 */
[----:B------:R-:W-:Y:S01]  /*6c50*/  LEA.HI.X R8, R10, UR7, R3, 0x1, P1 ;  /* 0x000000070a087c11 */ /* 0x000fe200088f0c03 */
[----:B------:R-:W-:Y:S06]  /*6c60*/  BRA.DIV UR4, `(.L_x_15209) ;  /* 0x0000018204547947 */ /* 0x000fec000b800000 */
[----:B------:R1:W2:Y:S04]  /*6c70*/  SHFL.IDX PT, R3, R6, RZ, 0x1c1f ;  /* 0x001c1fff06037589 */ /* 0x0002a800000e0000 */
[----:B------:R1:W3:Y:S04]  /*6c80*/  SHFL.IDX PT, R0, R4, RZ, 0x1c1f ;  /* 0x001c1fff04007589 */ /* 0x0002e800000e0000 */
[----:B------:R1:W4:Y:S04]  /*6c90*/  SHFL.IDX PT, R5, R8, RZ, 0x1c1f ;  /* 0x001c1fff08057589 */ /* 0x00032800000e0000 */
[----:B------:R1:W0:Y:S02]  /*6ca0*/  SHFL.IDX PT, R14, R7, RZ, 0x1c1f ;  /* 0x001c1fff070e7589 */ /* 0x00022400000e0000 */
.L_x_15453:
[----:B------:R-:W5:Y:S01]  /*6cb0*/  LDL R9, [R1+0x90] ;  /* 0x0000900001097983 */ /* 0x000f620000100800 */
[----:B------:R-:W-:Y:S01]  /*6cc0*/  BSSY B1, `(.L_x_15210) ;  /* 0x000001e000017945 */ /* 0x000fe20003800000 */
[----:B------:R-:W-:Y:S02]  /*6cd0*/  CS2R R20, SRZ ;  /* 0x0000000000147805 */ /* 0x000fe4000001ff00 */
[----:B------:R-:W-:Y:S02]  /*6ce0*/  CS2R R30, SRZ ;  /* 0x00000000001e7805 */ /* 0x000fe4000001ff00 */
[----:B------:R-:W-:Y:S02]  /*6cf0*/  CS2R R24, SRZ ;  /* 0x0000000000187805 */ /* 0x000fe4000001ff00 */
[----:B------:R-:W-:Y:S01]  /*6d00*/  CS2R R32, SRZ ;  /* 0x0000000000207805 */ /* 0x000fe2000001ff00 */
[----:B-----5:R-:W-:-:S05]  /*6d10*/  IMAD R36, R9, R36, RZ ;  /* 0x0000002409247224 */ /* 0x020fca00078e02ff */
[----:B------:R-:W-:-:S13]  /*6d20*/  ISETP.GE.AND P0, PT, R35, R36, PT ;  /* 0x000000242300720c */ /* 0x000fda0003f06270 */
[----:B------:R-:W-:Y:S05]  /*6d30*/  @P0 BRA `(.L_x_15211) ;  /* 0x0000000000580947 */ /* 0x000fea0003800000 */
[----:B------:R-:W-:Y:S01]  /*6d40*/  ULDC UR4, c[0x0][0x3f4] ;  /* 0x0000fd0000047ab9 */ /* 0x000fe20000000800 */
[----:B---3--:R-:W-:Y:S01]  /*6d50*/  IMAD.MOV.U32 R10, RZ, RZ, R0 ;  /* 0x000000ffff0a7224 */ /* 0x008fe200078e0000 */
[----:B------:R-:W-:Y:S01]  /*6d60*/  ISETP.GE.AND P3, PT, R207, UR4, PT ;  /* 0x00000004cf007c0c */ /* 0x000fe2000bf66270 */
[----:B--2---:R-:W-:Y:S01]  /*6d70*/  IMAD.MOV.U32 R11, RZ, RZ, R3 ;  /* 0x000000ffff0b7224 */ /* 0x004fe200078e0003 */
[----:B------:R-:W-:Y:S01]  /*6d80*/  ISETP.GE.AND P2, PT, R200, UR4, PT ;  /* 0x00000004c8007c0c */ /* 0x000fe2000bf46270 */
[----:B----4-:R-:W-:Y:S01]  /*6d90*/  IMAD.MOV.U32 R15, RZ, RZ, R5 ;  /* 0x000000ffff0f7224 */ /* 0x010fe200078e0005 */
[----:B------:R-:W-:-:S09]  /*6da0*/  CS2R R30, SRZ ;  /* 0x00000000001e7805 */ /* 0x000fd2000001ff00 */
[C---:B------:R-:W-:Y:S01]  /*6db0*/  @!P3 IMAD.SHL.U32 R29, R207.reuse, 0x2, RZ ;  /* 0x00000002cf1db824 */ /* 0x040fe200078e00ff */
[----:B------:R-:W-:Y:S02]  /*6dc0*/  @!P3 SHF.L.U64.HI R24, R207, 0x1, R34 ;  /* 0x00000001cf18b819 */ /* 0x000fe40000010222 */
[----:B------:R-:W-:Y:S02]  /*6dd0*/  CS2R R32, SRZ ;  /* 0x0000000000207805 */ /* 0x000fe4000001ff00 */
[----:B------:R-:W-:Y:S01]  /*6de0*/  CS2R R20, SRZ ;  /* 0x0000000000147805 */ /* 0x000fe2000001ff00 */
[----:B------:R-:W-:Y:S01]  /*6df0*/  @!P2 IMAD.WIDE R10, R200, 0x2, R10 ;  /* 0x00000002c80aa825 */ /* 0x000fe200078e020a */
[-C--:B------:R-:W-:Y:S02]  /*6e00*/  @!P3 IADD3 R26, P0, R0, R29.reuse, RZ ;  /* 0x0000001d001ab210 */ /* 0x080fe40007f1e0ff */
[----:B0-----:R-:W-:Y:S01]  /*6e10*/  @!P3 IADD3 R28, P1, R14, R29, RZ ;  /* 0x0000001d0e1cb210 */ /* 0x001fe20007f3e0ff */
[----:B------:R-:W-:Y:S01]  /*6e20*/  @!P2 IMAD.WIDE R12, R200, 0x2, R14 ;  /* 0x00000002c80ca825 */ /* 0x000fe200078e020e */
[----:B------:R0:W5:Y:S02]  /*6e30*/  @!P2 LD.E.64 R30, desc[UR40][R10.64] ;  /* 0x000000280a1ea980 */ /* 0x000164000c101b00 */
[----:B------:R-:W-:Y:S01]  /*6e40*/  @!P3 IADD3.X R29, R5, R24, RZ, P1, !PT ;  /* 0x00000018051db210 */ /* 0x000fe20000ffe4ff */
[----:B------:R-:W-:Y:S01]  /*6e50*/  @!P3 IMAD.X R27, R3, 0x1, R24, P0 ;  /* 0x00000001031bb824 */ /* 0x000fe200000e0618 */
[----:B------:R-:W-:Y:S01]  /*6e60*/  CS2R R24, SRZ ;  /* 0x0000000000187805 */ /* 0x000fe2000001ff00 */
[----:B------:R0:W5:Y:S04]  /*6e70*/  @!P2 LD.E.64 R32, desc[UR40][R12.64] ;  /* 0x000000280c20a980 */ /* 0x000168000c101b00 */
[----:B------:R0:W5:Y:S04]  /*6e80*/  @!P3 LD.E.64 R20, desc[UR40][R26.64] ;  /* 0x000000281a14b980 */ /* 0x000168000c101b00 */
[----:B------:R0:W5:Y:S02]  /*6e90*/  @!P3 LD.E.64 R24, desc[UR40][R28.64] ;  /* 0x000000281c18b980 */ /* 0x000164000c101b00 */
.L_x_15211:
[----:B------:R-:W-:Y:S05]  /*6ea0*/  BSYNC B1 ;  /* 0x0000000000017941 */ /* 0x000fea0003800000 */
.L_x_15210:
[----:B---3-5:R-:W-:Y:S01]  /*6eb0*/  IMAD.MOV.U32 R0, RZ, RZ, R20 ;  /* 0x000000ffff007224 */ /* 0x028fe200078e0014 */
[----:B------:R-:W-:Y:S01]  /*6ec0*/  UMOV UR4, 0xffffffff ;  /* 0xffffffff00047882 */ /* 0x000fe20000000000 */
[----:B--2---:R-:W-:Y:S01]  /*6ed0*/  IMAD.MOV.U32 R3, RZ, RZ, R21 ;  /* 0x000000ffff037224 */ /* 0x004fe200078e0015 */
[----:B0-----:R-:W-:Y:S01]  /*6ee0*/  CS2R R26, SRZ ;  /* 0x00000000001a7805 */ /* 0x001fe2000001ff00 */
[----:B----4-:R-:W-:Y:S02]  /*6ef0*/  IMAD.MOV.U32 R5, RZ, RZ, R30 ;  /* 0x000000ffff057224 */ /* 0x010fe400078e001e */
        /* <DEDUP_REMOVED lines=9> */
[----:B------:R-:W-:Y:S06]  /*6f90*/  BRA.DIV UR4, `(.L_x_15212) ;  /* 0x0000017e04f87947 */ /* 0x000fec000b800000 */
[----:B------:R0:W2:Y:S04]  /*6fa0*/  SHFL.IDX PT, R3, R6, 0x1, 0x1c1f ;  /* 0x003c1f0006037f89 */ /* 0x0000a800000e0000 */
[----:B------:R0:W3:Y:S04]  /*6fb0*/  SHFL.IDX PT, R0, R4, 0x1, 0x1c1f ;  /* 0x003c1f0004007f89 */ /* 0x0000e800000e0000 */
[----:B------:R0:W4:Y:S04]  /*6fc0*/  SHFL.IDX PT, R5, R8, 0x1, 0x1c1f ;  /* 0x003c1f0008057f89 */ /* 0x00012800000e0000 */
[----:B------:R0:W0:Y:S02]  /*6fd0*/  SHFL.IDX PT, R14, R7, 0x1, 0x1c1f ;  /* 0x003c1f00070e7f89 */ /* 0x00002400000e0000 */
.L_x_15459:
        /* <DEDUP_REMOVED lines=14> */
[----:B------:R-:W-:Y:S01]  /*70c0*/  ULDC UR4, c[0x0][0x3f4] ;  /* 0x0000fd0000047ab9 */ /* 0x000fe20000000800 */
[----:B---3--:R-:W-:Y:S01]  /*70d0*/  MOV R6, R0 ;  /* 0x0000000000067202 */ /* 0x008fe20000000f00 */
[----:B------:R-:W-:Y:S01]  /*70e0*/  IMAD.MOV.U32 R7, RZ, RZ, R3 ;  /* 0x000000ffff077224 */ /* 0x000fe200078e0003 */
[----:B------:R-:W-:Y:S02]  /*70f0*/  ISETP.GE.AND P3, PT, R207, UR4, PT ;  /* 0x00000004cf007c0c */ /* 0x000fe4000bf66270 */
[----:B------:R-:W-:Y:S02]  /*7100*/  CS2R R12, SRZ ;  /* 0x00000000000c7805 */ /* 0x000fe4000001ff00 */
[----:B------:R-:W-:Y:S01]  /*7110*/  ISETP.GE.AND P2, PT, R200, UR4, PT ;  /* 0x00000004c8007c0c */ /* 0x000fe2000bf46270 */
[----:B----4-:R-:W-:-:S08]  /*7120*/  IMAD.MOV.U32 R15, RZ, RZ, R5 ;  /* 0x000000ffff0f7224 */ /* 0x010fd000078e0005 */
[C---:B------:R-:W-:Y:S01]  /*7130*/  @!P3 IMAD.SHL.U32 R9, R207.reuse, 0x2, RZ ;  /* 0x00000002cf09b824 */ /* 0x040fe200078e00ff */
[----:B------:R-:W-:Y:S02]  /*7140*/  @!P3 SHF.L.U64.HI R8, R207, 0x1, R34 ;  /* 0x00000001cf08b819 */ /* 0x000fe40000010222 */
[----:B------:R-:W-:Y:S02]  /*7150*/  CS2R R28, SRZ ;  /* 0x00000000001c7805 */ /* 0x000fe4000001ff00 */
[----:B------:R-:W-:Y:S01]  /*7160*/  CS2R R26, SRZ ;  /* 0x00000000001a7805 */ /* 0x000fe2000001ff00 */
[----:B------:R-:W-:Y:S01]  /*7170*/  @!P2 IMAD.WIDE R6, R200, 0x2, R6 ;  /* 0x00000002c806a825 */ /* 0x000fe200078e0206 */
[-C--:B------:R-:W-:Y:S02]  /*7180*/  @!P3 IADD3 R34, P0, R0, R9.reuse, RZ ;  /* 0x000000090022b210 */ /* 0x080fe40007f1e0ff */
[----:B------:R-:W-:Y:S01]  /*7190*/  @!P3 IADD3 R4, P1, R14, R9, RZ ;  /* 0x000000090e04b210 */ /* 0x000fe20007f3e0ff */
[----:B------:R-:W-:Y:S01]  /*71a0*/  @!P2 IMAD.WIDE R14, R200, 0x2, R14 ;  /* 0x00000002c80ea825 */ /* 0x000fe200078e020e */
[----:B------:R0:W5:Y:S03]  /*71b0*/  @!P2 LD.E.64 R12, desc[UR40][R6.64] ;  /* 0x00000028060ca980 */ /* 0x000166000c101b00 */
[--C-:B------:R-:W-:Y:S01]  /*71c0*/  @!P3 IMAD.X R35, R3, 0x1, R8.reuse, P0 ;  /* 0x000000010323b824 */ /* 0x100fe200000e0608 */
[----:B------:R0:W5:Y:S01]  /*71d0*/  @!P2 LD.E.64 R28, desc[UR40][R14.64] ;  /* 0x000000280e1ca980 */ /* 0x000162000c101b00 */
[----:B------:R-:W-:Y:S01]  /*71e0*/  @!P3 IMAD.X R5, R5, 0x1, R8, P1 ;  /* 0x000000010505b824 */ /* 0x000fe200008e0608 */
[----:B------:R-:W-:-:S02]  /*71f0*/  CS2R R8, SRZ ;  /* 0x0000000000087805 */ /* 0x000fc4000001ff00 */
[----:B------:R0:W5:Y:S04]  /*7200*/  @!P3 LD.E.64 R26, desc[UR40][R34.64] ;  /* 0x00000028221ab980 */ /* 0x000168000c101b00 */
[----:B------:R0:W5:Y:S02]  /*7210*/  @!P3 LD.E.64 R8, desc[UR40][R4.64] ;  /* 0x000000280408b980 */ /* 0x000164000c101b00 */
.L_x_15214:
[----:B------:R-:W-:Y:S05]  /*7220*/  BSYNC B1 ;  /* 0x0000000000017941 */ /* 0x000fea0003800000 */
.L_x_15213:
[----:B0-----:R-:W0:Y:S01]  /*7230*/  S2R R14, SR_TID.X ;  /* 0x00000000000e7919 */ /* 0x001e220000002100 */
[----:B------:R-:W1:Y:S01]  /*7240*/  SYNCS.PHASECHK.TRANS64.TRYWAIT P0, [R22+URZ+0x32400], R11 ;  /* 0x0324000b160075a7 */ /* 0x000e62000800017f */
[----:B------:R-:W-:Y:S01]  /*7250*/  LOP3.LUT R37, R37, 0x1c0, RZ, 0xc0, !PT ;  /* 0x000001c025257812 */ /* 0x000fe200078ec0ff */
[----:B-----5:R-:W-:Y:S01]  /*7260*/  IMAD.MOV.U32 R4, RZ, RZ, R12 ;  /* 0x000000ffff047224 */ /* 0x020fe200078e000c */
[----:B------:R-:W-:Y:S01]  /*7270*/  MOV R3, R26 ;  /* 0x0000001a00037202 */ /* 0x000fe20000000f00 */
[----:B----4-:R-:W-:Y:S01]  /*7280*/  IMAD.MOV.U32 R5, RZ, RZ, R13 ;  /* 0x000000ffff057224 */ /* 0x010fe200078e000d */
[----:B---3--:R-:W-:Y:S01]  /*7290*/  LOP3.LUT R0, R37, 0x18, R16, 0xf8, !PT ;  /* 0x0000001825007812 */ /* 0x008fe200078ef810 */
[----:B------:R-:W-:Y:S01]  /*72a0*/  IMAD.MOV.U32 R6, RZ, RZ, R8 ;  /* 0x000000ffff067224 */ /* 0x000fe200078e0008 */
[----:B------:R-:W-:Y:S01]  /*72b0*/  SHF.R.U32.HI R37, RZ, 0x3, R37 ;  /* 0x00000003ff257819 */ /* 0x000fe20000011625 */
[----:B------:R-:W-:Y:S01]  /*72c0*/  BSSY B1, `(.L_x_15215) ;  /* 0x0000018000017945 */ /* 0x000fe20003800000 */
[----:B------:R-:W-:Y:S01]  /*72d0*/  PRMT R45, R3, 0x7610, R45 ;  /* 0x00007610032d7816 */ /* 0x000fe2000000002d */
[----:B------:R-:W-:Y:S01]  /*72e0*/  IMAD.MOV.U32 R3, RZ, RZ, R27 ;  /* 0x000000ffff037224 */ /* 0x000fe200078e001b */
[----:B------:R-:W-:-:S02]  /*72f0*/  LOP3.LUT R0, R0, R37, RZ, 0x3c, !PT ;  /* 0x0000002500007212 */ /* 0x000fc400078e3cff */
[----:B------:R-:W-:Y:S01]  /*7300*/  PRMT R46, R4, 0x5410, R5 ;  /* 0x00005410042e7816 */ /* 0x000fe20000000005 */
[----:B------:R-:W-:Y:S01]  /*7310*/  IMAD.MOV.U32 R4, RZ, RZ, R28 ;  /* 0x000000ffff047224 */ /* 0x000fe200078e001c */
[----:B------:R-:W-:Y:S01]  /*7320*/  PRMT R45, R45, 0x5410, R3 ;  /* 0x000054102d2d7816 */ /* 0x000fe20000000003 */
[----:B------:R-:W-:Y:S01]  /*7330*/  IMAD.MOV.U32 R5, RZ, RZ, R29 ;  /* 0x000000ffff057224 */ /* 0x000fe200078e001d */
[----:B------:R-:W-:Y:S02]  /*7340*/  PRMT R47, R6, 0x7610, R47 ;  /* 0x00007610062f7816 */ /* 0x000fe4000000002f */
[----:B------:R-:W-:Y:S02]  /*7350*/  VIADDMNMX R40, R36, -R39, 0x80, PT ;  /* 0x0000008024287446 */ /* 0x000fe40003800927 */
[----:B------:R-:W-:Y:S02]  /*7360*/  PRMT R48, R4, 0x7610, R48 ;  /* 0x0000761004307816 */ /* 0x000fe40000000030 */
[----:B------:R-:W-:-:S02]  /*7370*/  LOP3.LUT P2, RZ, R38, 0x4, RZ, 0xc0, !PT ;  /* 0x0000000426ff7812 */ /* 0x000fc4000784c0ff */
[----:B------:R-:W-:Y:S01]  /*7380*/  ISETP.GE.AND P1, PT, R23, R40, PT ;  /* 0x000000281700720c */ /* 0x000fe20003f26270 */
[----:B0-----:R-:W-:-:S05]  /*7390*/  VIADD R14, R14, 0xffffff80 ;  /* 0xffffff800e0e7836 */ /* 0x001fca0000000000 */
[----:B------:R-:W-:-:S04]  /*73a0*/  SHF.R.S32.HI R7, RZ, 0x1f, R14 ;  /* 0x0000001fff077819 */ /* 0x000fc8000001140e */
[----:B------:R-:W-:-:S04]  /*73b0*/  LEA.HI R7, R7, R14, RZ, 0x5 ;  /* 0x0000000e07077211 */ /* 0x000fc800078f28ff */
[----:B------:R-:W-:-:S04]  /*73c0*/  SHF.R.S32.HI R7, RZ, 0x5, R7 ;  /* 0x00000005ff077819 */ /* 0x000fc80000011407 */
[----:B------:R-:W-:Y:S01]  /*73d0*/  LEA R3, R7, R0, 0x9 ;  /* 0x0000000007037211 */ /* 0x000fe200078e48ff */
[----:B------:R-:W-:-:S04]  /*73e0*/  IMAD.MOV.U32 R0, RZ, RZ, R9 ;  /* 0x000000ffff007224 */ /* 0x000fc800078e0009 */
[----:B------:R-:W-:Y:S01]  /*73f0*/  IMAD R3, R3, 0x2, R22 ;  /* 0x0000000203037824 */ /* 0x000fe200078e0216 */
[----:B------:R-:W-:-:S03]  /*7400*/  PRMT R47, R47, 0x5410, R0 ;  /* 0x000054102f2f7816 */ /* 0x000fc60000000000 */
[C---:B------:R-:W-:Y:S01]  /*7410*/  VIADD R4, R3.reuse, 0x18400 ;  /* 0x0001840003047836 */ /* 0x040fe20000000000 */
[----:B------:R-:W-:Y:S01]  /*7420*/  IADD3 R0, R3, 0x18440, RZ ;  /* 0x0001844003007810 */ /* 0x000fe20007ffe0ff */
[----:B-1----:R-:W-:Y:S06]  /*7430*/  @!P0 BRA `(.L_x_15216) ;  /* 0x0000017c00408947 */ /* 0x002fec0003800000 */
.L_x_15460:
[----:B------:R-:W-:Y:S05]  /*7440*/  BSYNC B1 ;  /* 0x0000000000017941 */ /* 0x000fea0003800000 */
.L_x_15215:
        /* <DEDUP_REMOVED lines=10> */
[----:B0-----:R-:W-:Y:S02]  /*74f0*/  SHF.R.U32.HI R11, RZ, 0x10, R31 ;  /* 0x00000010ff0b7819 */ /* 0x001fe4000001161f */
[----:B------:R-:W-:Y:S02]  /*7500*/  SHF.R.U32.HI R34, RZ, 0x10, R33 ;  /* 0x00000010ff227819 */ /* 0x000fe40000011621 */
[----:B------:R-:W-:Y:S01]  /*7510*/  SHF.R.U64 R39, R30, 0x10, R31 ;  /* 0x000000101e277819 */ /* 0x000fe2000000121f */
[----:B------:R-:W-:Y:S01]  /*7520*/  HADD2.F32 R31, -RZ, R42.H0_H0 ;  /* 0x2000002aff1f7230 */ /* 0x000fe20000004100 */
[----:B------:R-:W-:Y:S01]  /*7530*/  SHF.R.U64 R38, R32, 0x10, R33 ;  /* 0x0000001020267819 */ /* 0x000fe20000001221 */
[----:B------:R-:W-:Y:S02]  /*7540*/  HADD2.F32 R34, -RZ, R34.H0_H0 ;  /* 0x20000022ff227230 */ /* 0x000fe40000004100 */
[----:B------:R-:W-:-:S02]  /*7550*/  HADD2.F32 R32, -RZ, R11.H0_H0 ;  /* 0x2000000bff207230 */ /* 0x000fc40000004100 */
[----:B------:R-:W-:Y:S02]  /*7560*/  HADD2.F32 R33, -RZ, R44.H0_H0 ;  /* 0x2000002cff217230 */ /* 0x000fe40000004100 */
        /* <DEDUP_REMOVED lines=33> */
.L_x_15220:
[----:B------:R-:W-:Y:S05]  /*7780*/  BSYNC B2 ;  /* 0x0000000000027941 */ /* 0x000fea0003800000 */
.L_x_15219:
[----:B------:R-:W-:Y:S05]  /*7790*/  @P1 BRA `(.L_x_15218) ;  /* 0x0000000000a81947 */ /* 0x000fea0003800000 */
[----:B-1----:R-:W1:Y:S01]  /*77a0*/  LDS.128 R4, [R0] ;  /* 0x0000000000047984 */ /* 0x002e620000000c00 */
        /* <DEDUP_REMOVED lines=41> */
.L_x_15218:
[----:B------:R-:W-:Y:S05]  /*7a40*/  BSYNC B1 ;  /* 0x0000000000017941 */ /* 0x000fea0003800000 */
.L_x_15217:
        /* <DEDUP_REMOVED lines=23> */
[--C-:B0-----:R-:W-:Y:S02]  /*7bc0*/  HADD2.F32 R11, -RZ, R6.reuse.H0_H0 ;  /* 0x20000006ff0b7230 */ /* 0x101fe40000004100 */
[----:B------:R-:W-:Y:S01]  /*7bd0*/  FMUL.FTZ R14, R4, R21 ;  /* 0x00000015040e7220 */ /* 0x000fe20000410000 */
[C---:B------:R-:W-:Y:S01]  /*7be0*/  FFMA.FTZ R28, R13.reuse, R20, -R28 ;  /* 0x000000140d1c7223 */ /* 0x040fe2000001081c */
[----:B------:R-:W-:Y:S01]  /*7bf0*/  FFMA.FTZ R29, R13, R24, R25 ;  /* 0x000000180d1d7223 */ /* 0x000fe20000010019 */
[----:B------:R-:W-:-:S02]  /*7c00*/  HADD2.F32 R12, -RZ, R6.H1_H1 ;  /* 0x30000006ff0c7230 */ /* 0x000fc40000004100 */
[-C--:B------:R-:W-:Y:S01]  /*7c10*/  FMUL.FTZ R24, R4, R15.reuse ;  /* 0x0000000f04187220 */ /* 0x080fe20000410000 */
[C---:B------:R-:W-:Y:S01]  /*7c20*/  FFMA.FTZ R20, R7.reuse, R15, -R14 ;  /* 0x0000000f07147223 */ /* 0x040fe2000001080e */
[--C-:B------:R-:W-:Y:S02]  /*7c30*/  HADD2.F32 R6, -RZ, R5.reuse.H0_H0 ;  /* 0x20000005ff067230 */ /* 0x100fe40000004100 */
[----:B------:R-:W-:Y:S02]  /*7c40*/  HADD2.F32 R15, -RZ, R48.H1_H1 ;  /* 0x30000030ff0f7230 */ /* 0x000fe40000004100 */
[----:B------:R-:W-:Y:S01]  /*7c50*/  FFMA.FTZ R21, R7, R21, R24 ;  /* 0x0000001507157223 */ /* 0x000fe20000010018 */
[----:B------:R-:W-:Y:S02]  /*7c60*/  HADD2.F32 R5, -RZ, R5.H1_H1 ;  /* 0x30000005ff057230 */ /* 0x000fe40000004100 */
[----:B------:R-:W-:Y:S02]  /*7c70*/  HADD2.F32 R13, -RZ, R46.H1_H1 ;  /* 0x3000002eff0d7230 */ /* 0x000fe40000004100 */
[----:B------:R-:W-:Y:S01]  /*7c80*/  FMUL.FTZ R24, R12, R15 ;  /* 0x0000000f0c187220 */ /* 0x000fe20000410000 */
[----:B------:R-:W-:-:S02]  /*7c90*/  HADD2.F32 R14, -RZ, R30.H0_H0 ;  /* 0x2000001eff0e7230 */ /* 0x000fc40000004100 */
[----:B------:R-:W-:Y:S02]  /*7ca0*/  HADD2.F32 R4, -RZ, R31.H0_H0 ;  /* 0x2000001fff047230 */ /* 0x000fe40000004100 */
[-C--:B------:R-:W-:Y:S01]  /*7cb0*/  FMUL.FTZ R12, R12, R13.reuse ;  /* 0x0000000d0c0c7220 */ /* 0x080fe20000410000 */
[----:B------:R-:W-:Y:S01]  /*7cc0*/  FFMA.FTZ R24, R11, R13, -R24 ;  /* 0x0000000d0b187223 */ /* 0x000fe20000010818 */
[C---:B------:R-:W-:Y:S01]  /*7cd0*/  FMUL.FTZ R7, R5.reuse, R14 ;  /* 0x0000000e05077220 */ /* 0x040fe20000410000 */
[-C--:B------:R-:W-:Y:S01]  /*7ce0*/  FMUL.FTZ R25, R5, R4.reuse ;  /* 0x0000000405197220 */ /* 0x080fe20000410000 */
[----:B------:R-:W-:Y:S02]  /*7cf0*/  FFMA.FTZ R11, R11, R15, R12 ;  /* 0x0000000f0b0b7223 */ /* 0x000fe4000001000c */
[C---:B------:R-:W-:Y:S01]  /*7d00*/  FFMA.FTZ R5, R6.reuse, R4, -R7 ;  /* 0x0000000406057223 */ /* 0x040fe20000010807 */
[----:B------:R-:W-:Y:S01]  /*7d10*/  F2FP.F16.F32.PACK_AB R7, R29, R28 ;  /* 0x0000001c1d07723e */ /* 0x000fe200000000ff */
[----:B------:R-:W-:Y:S01]  /*7d20*/  FFMA.FTZ R14, R6, R14, R25 ;  /* 0x0000000e060e7223 */ /* 0x000fe20000010019 */
[----:B------:R-:W-:-:S02]  /*7d30*/  F2FP.F16.F32.PACK_AB R4, R21, R20 ;  /* 0x000000141504723e */ /* 0x000fc400000000ff */
[----:B------:R-:W-:Y:S02]  /*7d40*/  F2FP.F16.F32.PACK_AB R6, R11, R24 ;  /* 0x000000180b06723e */ /* 0x000fe400000000ff */
[----:B------:R-:W-:-:S05]  /*7d50*/  F2FP.F16.F32.PACK_AB R5, R14, R5 ;  /* 0x000000050e05723e */ /* 0x000fca00000000ff */
[----:B------:R1:W-:Y:S02]  /*7d60*/  STS.128 [R3+0x1a400], R4 ;  /* 0x01a4000403007388 */ /* 0x0003e40000000c00 */
.L_x_15223:
[----:B------:R-:W-:Y:S05]  /*7d70*/  BSYNC B1 ;  /* 0x0000000000017941 */ /* 0x000fea0003800000 */
.L_x_15222:
[----:B------:R-:W-:Y:S05]  /*7d80*/  @P1 BRA `(.L_x_15221) ;  /* 0x0000001400e01947 */ /* 0x000fea0003800000 */
[----:B-1----:R-:W0:Y:S01]  /*7d90*/  LDS.128 R4, [R0+0x2000] ;  /* 0x0020000000047984 */ /* 0x002e220000000c00 */
        /* <DEDUP_REMOVED lines=17> */
[C---:B------:R-:W-:Y:S01]  /*7eb0*/  FFMA.FTZ R26, R9.reuse, R14, -R26 ;  /* 0x0000000e091a7223 */ /* 0x040fe2000001081a */
[----:B------:R-:W-:Y:S01]  /*7ec0*/  FFMA.FTZ R21, R9, R20, R11 ;  /* 0x0000001409157223 */ /* 0x000fe2000001000b */
[-C--:B------:R-:W-:Y:S01]  /*7ed0*/  FMUL.FTZ R14, R4, R12.reuse ;  /* 0x0000000c040e7220 */ /* 0x080fe20000410000 */
[C---:B------:R-:W-:Y:S01]  /*7ee0*/  FFMA.FTZ R24, R3.reuse, R12, -R24 ;  /* 0x0000000c03187223 */ /* 0x040fe20000010818 */
[----:B------:R-:W-:Y:S02]  /*7ef0*/  HADD2.F32 R6, -RZ, R5.H0_H0 ;  /* 0x20000005ff067230 */ /* 0x000fe40000004100 */
[----:B------:R-:W-:Y:S02]  /*7f00*/  HADD2.F32 R12, -RZ, R47.H1_H1 ;  /* 0x3000002fff0c7230 */ /* 0x000fe40000004100 */
[----:B------:R-:W-:Y:S01]  /*7f10*/  FFMA.FTZ R3, R3, R13, R14 ;  /* 0x0000000d03037223 */ /* 0x000fe2000001000e */
[----:B------:R-:W-:Y:S01]  /*7f20*/  HADD2.F32 R9, -RZ, R45.H1_H1 ;  /* 0x3000002dff097230 */ /* 0x000fe20000004100 */
[----:B------:R-:W-:Y:S01]  /*7f30*/  F2FP.F16.F32.PACK_AB R27, R21, R26 ;  /* 0x0000001a151b723e */ /* 0x000fe200000000ff */
[----:B------:R-:W-:-:S02]  /*7f40*/  HADD2.F32 R5, -RZ, R5.H1_H1 ;  /* 0x30000005ff057230 */ /* 0x000fc40000004100 */
[C---:B------:R-:W-:Y:S01]  /*7f50*/  FMUL.FTZ R14, R8.reuse, R12 ;  /* 0x0000000c080e7220 */ /* 0x040fe20000410000 */
[----:B------:R-:W-:Y:S02]  /*7f60*/  HADD2.F32 R11, -RZ, R15.H0_H0 ;  /* 0x2000000fff0b7230 */ /* 0x000fe40000004100 */
[-C--:B------:R-:W-:Y:S01]  /*7f70*/  FMUL.FTZ R15, R8, R9.reuse ;  /* 0x00000009080f7220 */ /* 0x080fe20000410000 */
[----:B------:R-:W-:Y:S02]  /*7f80*/  HADD2.F32 R4, -RZ, R25.H0_H0 ;  /* 0x20000019ff047230 */ /* 0x000fe40000004100 */
[----:B------:R-:W-:Y:S01]  /*7f90*/  FFMA.FTZ R14, R7, R9, -R14 ;  /* 0x00000009070e7223 */ /* 0x000fe2000001080e */
[----:B------:R-:W-:Y:S01]  /*7fa0*/  F2FP.F16.F32.PACK_AB R24, R3, R24 ;  /* 0x000000180318723e */ /* 0x000fe200000000ff */
[----:B------:R-:W-:Y:S01]  /*7fb0*/  FMUL.FTZ R13, R5, R11 ;  /* 0x0000000b050d7220 */ /* 0x000fe20000410000 */
[----:B------:R-:W-:Y:S01]  /*7fc0*/  FFMA.FTZ R15, R7, R12, R15 ;  /* 0x0000000c070f7223 */ /* 0x000fe2000001000f */
[----:B------:R-:W-:-:S02]  /*7fd0*/  FMUL.FTZ R8, R5, R4 ;  /* 0x0000000405087220 */ /* 0x000fc40000410000 */
[C---:B------:R-:W-:Y:S02]  /*7fe0*/  FFMA.FTZ R13, R6.reuse, R4, -R13 ;  /* 0x00000004060d7223 */ /* 0x040fe4000001080d */
[----:B------:R-:W-:Y:S01]  /*7ff0*/  FFMA.FTZ R8, R6, R11, R8 ;  /* 0x0000000b06087223 */ /* 0x000fe20000010008 */
[----:B------:R-:W-:-:S04]  /*8000*/  F2FP.F16.F32.PACK_AB R26, R15, R14 ;  /* 0x0000000e0f1a723e */ /* 0x000fc800000000ff */
[----:B------:R-:W-:-:S05]  /*8010*/  F2FP.F16.F32.PACK_AB R25, R8, R13 ;  /* 0x0000000d0819723e */ /* 0x000fca00000000ff */
[----:B------:R2:W-:Y:S01]  /*8020*/  STS.128 [R0+0x2000], R24 ;  /* 0x0020001800007388 */ /* 0x0005e20000000c00 */
[----:B------:R-:W-:Y:S05]  /*8030*/  BRA `(.L_x_15221) ;  /* 0x0000001400347947 */ /* 0x000fea0003800000 */
.L_x_15208:
[----:B------:R-:W1:Y:S01]  /*8040*/  S2R R0, SR_TID.X ;  /* 0x0000000000007919 */ /* 0x000e620000002100 */
[----:B------:R-:W2:Y:S01]  /*8050*/  LDC R30, c[0x0][0x448] ;  /* 0x00011200ff1e7b82 */ /* 0x000ea20000000800 */
[----:B------:R-:W-:Y:S01]  /*8060*/  ULDC.64 UR4, c[0x0][0x3f8] ;  /* 0x0000fe0000047ab9 */ /* 0x000fe20000000a00 */
[----:B------:R-:W-:Y:S01]  /*8070*/  ULDC.64 UR6, c[0x0][0x408] ;  /* 0x0001020000067ab9 */ /* 0x000fe20000000a00 */
[----:B------:R-:W-:Y:S01]  /*8080*/  MOV R20, R24 ;  /* 0x0000001800147202 */ /* 0x000fe20000000f00 */
[----:B------:R-:W-:Y:S02]  /*8090*/  IMAD.MOV.U32 R21, RZ, RZ, R29 ;  /* 0x000000ffff157224 */ /* 0x000fe400078e001d */
[----:B------:R-:W-:Y:S01]  /*80a0*/  IMAD.MOV.U32 R4, RZ, RZ, R26 ;  /* 0x000000ffff047224 */ /* 0x000fe200078e001a */
[----:B--2---:R-:W-:Y:S01]  /*80b0*/  ISETP.NE.AND P0, PT, R30, 0x1, PT ;  /* 0x000000011e00780c */ /* 0x004fe20003f05270 */
[----:B-1----:R-:W-:-:S05]  /*80c0*/  VIADD R0, R0, 0xffffff80 ;  /* 0xffffff8000007836 */ /* 0x002fca0000000000 */
[----:B------:R-:W-:-:S07]  /*80d0*/  SHF.R.S32.HI R3, RZ, 0x1f, R0 ;  /* 0x0000001fff037819 */ /* 0x000fce0000011400 */
[----:B------:R-:W1:Y:S01]  /*80e0*/  @P0 LDC R5, c[0x0][0x450] ;  /* 0x00011400ff050b82 */ /* 0x000e620000000800 */
[----:B------:R-:W-:-:S04]  /*80f0*/  LEA.HI R3, R3, R0, RZ, 0x2 ;  /* 0x0000000003037211 */ /* 0x000fc800078f10ff */
[----:B------:R-:W-:-:S05]  /*8100*/  LOP3.LUT R3, R3, 0xfffffffc, RZ, 0xc0, !PT ;  /* 0xfffffffc03037812 */ /* 0x000fca00078ec0ff */
[----:B------:R-:W-:Y:S02]  /*8110*/  IMAD.IADD R3, R0, 0x1, -R3 ;  /* 0x0000000100037824 */ /* 0x000fe400078e0a03 */
[----:B------:R-:W2:Y:S02]  /*8120*/  @P0 LDC R0, c[0x0][0x44c] ;  /* 0x00011300ff000b82 */ /* 0x000ea40000000800 */
[----:B------:R-:W-:-:S04]  /*8130*/  IMAD R3, R3, 0x40, R35 ;  /* 0x0000004003037824 */ /* 0x000fc800078e0223 */
[----:B--2---:R-:W-:-:S05]  /*8140*/  @P0 IMAD.HI.U32 R0, R3, R0, RZ ;  /* 0x0000000003000227 */ /* 0x004fca00078e00ff */
        /* <DEDUP_REMOVED lines=19> */
[----:B------:R-:W2:Y:S01]  /*8280*/  LDL R11, [R1+0x90] ;  /* 0x00009000010b7983 */ /* 0x000ea20000100800 */
[----:B------:R-:W1:Y:S03]  /*8290*/  LDC R31, c[0x0][0x3f4] ;  /* 0x0000fd00ff1f7b82 */ /* 0x000e660000000800 */
[----:B------:R-:W3:Y:S04]  /*82a0*/  SHFL.IDX PT, R3, R10, RZ, 0x1c1f ;  /* 0x001c1fff0a037589 */ /* 0x000ee800000e0000 */
[----:B------:R-:W4:Y:S04]  /*82b0*/  SHFL.IDX PT, R0, R20, RZ, 0x1c1f ;  /* 0x001c1fff14007589 */ /* 0x000f2800000e0000 */
[----:B------:R-:W5:Y:S04]  /*82c0*/  SHFL.IDX PT, R14, R28, RZ, 0x1c1f ;  /* 0x001c1fff1c0e7589 */ /* 0x000f6800000e0000 */
[----:B------:R-:W0:Y:S01]  /*82d0*/  SHFL.IDX PT, R8, R29, RZ, 0x1c1f ;  /* 0x001c1fff1d087589 */ /* 0x000e2200000e0000 */
[----:B-1----:R-:W-:Y:S01]  /*82e0*/  ISETP.GE.AND P0, PT, R16, R31, PT ;  /* 0x0000001f1000720c */ /* 0x002fe20003f06270 */
[----:B--2---:R-:W-:-:S05]  /*82f0*/  IMAD R30, R11, R30, RZ ;  /* 0x0000001e0b1e7224 */ /* 0x004fca00078e02ff */
[----:B------:R-:W-:-:S13]  /*8300*/  ISETP.GE.OR P1, PT, R35, R30, P0 ;  /* 0x0000001e2300720c */ /* 0x000fda0000726670 */
[C---:B------:R-:W-:Y:S02]  /*8310*/  @!P1 SHF.L.U32 R9, R16.reuse, 0x1, RZ ;  /* 0x0000000110099819 */ /* 0x040fe400000006ff */
[----:B------:R-:W-:Y:S02]  /*8320*/  @!P1 SHF.L.U64.HI R21, R16, 0x1, R17 ;  /* 0x0000000110159819 */ /* 0x000fe40000010211 */
[----:B---3--:R-:W-:-:S05]  /*8330*/  @!P1 IADD3 R4, P2, R3, R9, RZ ;  /* 0x0000000903049210 */ /* 0x008fca0007f5e0ff */
[----:B----4-:R-:W-:Y:S01]  /*8340*/  @!P1 IMAD.X R5, R0, 0x1, R21, P2 ;  /* 0x0000000100059824 */ /* 0x010fe200010e0615 */
[----:B-----5:R-:W-:-:S05]  /*8350*/  @!P1 IADD3 R14, P2, R14, R9, RZ ;  /* 0x000000090e0e9210 */ /* 0x020fca0007f5e0ff */
[----:B0-----:R-:W-:Y:S01]  /*8360*/  @!P1 IMAD.X R3, R8, 0x1, R21, P2 ;  /* 0x0000000108039824 */ /* 0x001fe200010e0615 */
[----:B------:R-:W2:Y:S03]  /*8370*/  @!P1 LD.E.128 R4, desc[UR40][R4.64] ;  /* 0x0000002804049980 */ /* 0x000ea6000c101d00 */
[----:B------:R-:W-:-:S05]  /*8380*/  @!P1 IMAD.MOV.U32 R15, RZ, RZ, R3 ;  /* 0x000000ffff0f9224 */ /* 0x000fca00078e0003 */
[----:B------:R0:W3:Y:S01]  /*8390*/  @!P1 LD.E.128 R24, desc[UR40][R14.64] ;  /* 0x000000280e189980 */ /* 0x0000e2000c101d00 */
[----:B------:R-:W-:Y:S02]  /*83a0*/  CS2R R38, SRZ ;  /* 0x0000000000267805 */ /* 0x000fe4000001ff00 */
[----:B------:R-:W-:Y:S01]  /*83b0*/  CS2R R36, SRZ ;  /* 0x0000000000247805 */ /* 0x000fe2000001ff00 */
[----:B------:R-:W1:Y:S04]  /*83c0*/  SHFL.IDX PT, R8, R29, 0x1, 0x1c1f ;  /* 0x003c1f001d087f89 */ /* 0x000e6800000e0000 */
[----:B0-----:R-:W0:Y:S01]  /*83d0*/  SHFL.IDX PT, R14, R28, 0x1, 0x1c1f ;  /* 0x003c1f001c0e7f89 */ /* 0x001e2200000e0000 */
[----:B--2---:R-:W-:Y:S02]  /*83e0*/  @!P1 IMAD.MOV.U32 R39, RZ, RZ, R5 ;  /* 0x000000ffff279224 */ /* 0x004fe400078e0005 */
[----:B------:R-:W-:-:S02]  /*83f0*/  @!P1 IMAD.MOV.U32 R36, RZ, RZ, R6 ;  /* 0x000000ffff249224 */ /* 0x000fc400078e0006 */
[----:B------:R-:W-:Y:S01]  /*8400*/  @!P1 IMAD.MOV.U32 R37, RZ, RZ, R7 ;  /* 0x000000ffff259224 */ /* 0x000fe200078e0007 */
[----:B------:R-:W-:Y:S01]  /*8410*/  CS2R R6, SRZ ;  /* 0x0000000000067805 */ /* 0x000fe2000001ff00 */
[----:B------:R-:W-:Y:S01]  /*8420*/  @!P1 IMAD.MOV.U32 R38, RZ, RZ, R4 ;  /* 0x000000ffff269224 */ /* 0x000fe200078e0004 */
[----:B------:R-:W-:Y:S01]  /*8430*/  CS2R R4, SRZ ;  /* 0x0000000000047805 */ /* 0x000fe2000001ff00 */
[----:B------:R-:W-:Y:S01]  /*8440*/  IMAD.MOV.U32 R3, RZ, RZ, R39 ;  /* 0x000000ffff037224 */ /* 0x000fe200078e0027 */
[----:B---3--:R-:W-:Y:S01]  /*8450*/  @!P1 MOV R6, R24 ;  /* 0x0000001800069202 */ /* 0x008fe20000000f00 */
[----:B------:R-:W-:Y:S01]  /*8460*/  IMAD.MOV.U32 R9, RZ, RZ, R36 ;  /* 0x000000ffff097224 */ /* 0x000fe200078e0024 */
[----:B------:R-:W-:Y:S01]  /*8470*/  MOV R0, R38 ;  /* 0x0000002600007202 */ /* 0x000fe20000000f00 */
[----:B------:R-:W-:Y:S01]  /*8480*/  IMAD.MOV.U32 R11, RZ, RZ, R37 ;  /* 0x000000ffff0b7224 */ /* 0x000fe200078e0025 */
[----:B------:R-:W-:Y:S01]  /*8490*/  PRMT R40, R3, 0x7610, R40 ;  /* 0x0000761003287816 */ /* 0x000fe20000000028 */
[----:B------:R-:W-:Y:S01]  /*84a0*/  @!P1 IMAD.MOV.U32 R7, RZ, RZ, R25 ;  /* 0x000000ffff079224 */ /* 0x000fe200078e0019 */
[----:B------:R2:W3:Y:S01]  /*84b0*/  SHFL.IDX PT, R3, R10, 0x1, 0x1c1f ;  /* 0x003c1f000a037f89 */ /* 0x0004e200000e0000 */
[----:B------:R-:W-:Y:S01]  /*84c0*/  @!P1 IMAD.MOV.U32 R4, RZ, RZ, R26 ;  /* 0x000000ffff049224 */ /* 0x000fe200078e001a */
[----:B------:R-:W-:Y:S01]  /*84d0*/  PRMT R9, R9, 0x5410, R11 ;  /* 0x0000541009097816 */ /* 0x000fe2000000000b */
[----:B------:R-:W-:Y:S01]  /*84e0*/  @!P1 IMAD.MOV.U32 R5, RZ, RZ, R27 ;  /* 0x000000ffff059224 */ /* 0x000fe200078e001b */
[----:B------:R-:W-:Y:S01]  /*84f0*/  PRMT R52, R52, 0x5410, R0 ;  /* 0x0000541034347816 */ /* 0x000fe20000000000 */
[----:B------:R-:W-:Y:S01]  /*8500*/  IMAD.MOV.U32 R11, RZ, RZ, R7 ;  /* 0x000000ffff0b7224 */ /* 0x000fe200078e0007 */
[----:B------:R-:W-:Y:S01]  /*8510*/  MOV R12, R4 ;  /* 0x00000004000c7202 */ /* 0x000fe20000000f00 */
[----:B------:R-:W-:Y:S01]  /*8520*/  IMAD.MOV.U32 R13, RZ, RZ, R5 ;  /* 0x000000ffff0d7224 */ /* 0x000fe200078e0005 */
[----:B------:R4:W0:Y:S01]  /*8530*/  SHFL.IDX PT, R0, R20, 0x1, 0x1c1f ;  /* 0x003c1f0014007f89 */ /* 0x00082200000e0000 */
[----:B--2---:R-:W-:Y:S01]  /*8540*/  IMAD.MOV.U32 R10, RZ, RZ, R6 ;  /* 0x000000ffff0a7224 */ /* 0x004fe200078e0006 */
[----:B------:R-:W-:-:S02]  /*8550*/  CS2R R24, SRZ ;  /* 0x0000000000187805 */ /* 0x000fc4000001ff00 */
[----:B------:R-:W-:Y:S02]  /*8560*/  PRMT R52, R13, 0x7610, R52 ;  /* 0x000076100d347816 */ /* 0x000fe40000000034 */
[----:B------:R-:W-:Y:S02]  /*8570*/  PRMT R51, R10, 0x5410, R12 ;  /* 0x000054100a337816 */ /* 0x000fe4000000000c */
[----:B-1--4-:R-:W-:-:S07]  /*8580*/  PRMT R20, R11, 0x7610, R20 ;  /* 0x000076100b147816 */ /* 0x012fce0000000014 */
.L_x_15470:
[----:B------:R-:W2:Y:S01]  /*8590*/  LDL R11, [R1+0xc8] ;  /* 0x0000c800010b7983 */ /* 0x000ea20000100800 */
[----:B------:R-:W-:Y:S01]  /*85a0*/  VIADD R35, R35, 0x40 ;  /* 0x0000004023237836 */ /* 0x000fe20000000000 */
[----:B------:R-:W-:Y:S01]  /*85b0*/  BSSY B1, `(.L_x_15225) ;  /* 0x0000016000017945 */ /* 0x000fe20003800000 */
[----:B------:R-:W-:Y:S02]  /*85c0*/  CS2R R26, SRZ ;  /* 0x00000000001a7805 */ /* 0x000fe4000001ff00 */
[----:B------:R-:W-:Y:S02]  /*85d0*/  CS2R R32, SRZ ;  /* 0x0000000000207805 */ /* 0x000fe4000001ff00 */
[----:B------:R-:W-:Y:S02]  /*85e0*/  ISETP.GE.AND P1, PT, R35, R30, PT ;  /* 0x0000001e2300720c */ /* 0x000fe40003f26270 */
[----:B------:R-:W-:Y:S02]  /*85f0*/  CS2R R34, SRZ ;  /* 0x0000000000227805 */ /* 0x000fe4000001ff00 */
[----:B--2---:R-:W-:-:S04]  /*8600*/  LEA.HI R10, R11, R11, RZ, 0x1 ;  /* 0x0000000b0b0a7211 */ /* 0x004fc800078f08ff */
[----:B------:R-:W-:-:S05]  /*8610*/  LOP3.LUT R10, R10, 0xfffffffe, RZ, 0xc0, !PT ;  /* 0xfffffffe0a0a7812 */ /* 0x000fca00078ec0ff */
[----:B------:R-:W-:-:S05]  /*8620*/  IMAD.IADD R10, R11, 0x1, -R10 ;  /* 0x000000010b0a7824 */ /* 0x000fca00078e0a0a */
        /* <DEDUP_REMOVED lines=9> */
[----:B0-----:R-:W-:-:S03]  /*86c0*/  IADD3 R14, P2, R14, R15, RZ ;  /* 0x0000000f0e0e7210 */ /* 0x001fc60007f5e0ff */
[----:B------:R-:W-:Y:S01]  /*86d0*/  IMAD.X R33, R0, 0x1, R13, P1 ;  /* 0x0000000100217824 */ /* 0x000fe200008e060d */
[----:B------:R-:W-:-:S05]  /*86e0*/  IADD3.X R15, R8, R13, RZ, P2, !PT ;  /* 0x0000000d080f7210 */ /* 0x000fca00017fe4ff */
[----:B------:R-:W5:Y:S04]  /*86f0*/  LD.E.128 R32, desc[UR40][R32.64] ;  /* 0x0000002820207980 */ /* 0x000f68000c101d00 */
[----:B------:R1:W5:Y:S02]  /*8700*/  LD.E.128 R24, desc[UR40][R14.64] ;  /* 0x000000280e187980 */ /* 0x000364000c101d00 */
.L_x_15226:
[----:B------:R-:W-:Y:S05]  /*8710*/  BSYNC B1 ;  /* 0x0000000000017941 */ /* 0x000fea0003800000 */
.L_x_15225:
[----:B0-----:R-:W2:Y:S01]  /*8720*/  LDL R0, [R1+0x98] ;  /* 0x0000980001007983 */ /* 0x001ea20000100800 */
[----:B------:R-:W0:Y:S01]  /*8730*/  SYNCS.PHASECHK.TRANS64.TRYWAIT P1, [R22+URZ+0x32400], R11 ;  /* 0x0324000b160075a7 */ /* 0x000e22000802017f */
[----:B---3-5:R-:W-:Y:S01]  /*8740*/  IMAD.MOV.U32 R3, RZ, RZ, R25 ;  /* 0x000000ffff037224 */ /* 0x028fe200078e0019 */
[----:B------:R-:W-:Y:S01]  /*8750*/  BSSY B1, `(.L_x_15227) ;  /* 0x000000f000017945 */ /* 0x000fe20003800000 */
[----:B------:R-:W-:Y:S02]  /*8760*/  VIADD R8, R23, 0x40 ;  /* 0x0000004017087836 */ /* 0x000fe40000000000 */
[----:B------:R-:W-:Y:S01]  /*8770*/  IMAD.MOV.U32 R12, RZ, RZ, R33 ;  /* 0x000000ffff0c7224 */ /* 0x000fe200078e0021 */
[----:B--2---:R-:W-:Y:S01]  /*8780*/  VIADDMNMX R30, R30, -R0, 0x80, PT ;  /* 0x000000801e1e7446 */ /* 0x004fe20003800900 */
[----:B------:R-:W-:-:S03]  /*8790*/  IMAD.MOV.U32 R0, RZ, RZ, R24 ;  /* 0x000000ffff007224 */ /* 0x000fc600078e0018 */
[-C--:B------:R-:W-:Y:S02]  /*87a0*/  ISETP.GE.OR P2, PT, R23, R30.reuse, P0 ;  /* 0x0000001e1700720c */ /* 0x080fe40000746670 */
[----:B------:R-:W-:Y:S01]  /*87b0*/  PRMT R53, R0, 0x5410, R3 ;  /* 0x0000541000357816 */ /* 0x000fe20000000003 */
[----:B------:R-:W-:Y:S01]  /*87c0*/  IMAD.MOV.U32 R0, RZ, RZ, R26 ;  /* 0x000000ffff007224 */ /* 0x000fe200078e001a */
[----:B------:R-:W-:Y:S01]  /*87d0*/  ISETP.GE.OR P0, PT, R8, R30, P0 ;  /* 0x0000001e0800720c */ /* 0x000fe20000706670 */
[----:B------:R-:W-:Y:S01]  /*87e0*/  IMAD.MOV.U32 R3, RZ, RZ, R27 ;  /* 0x000000ffff037224 */ /* 0x000fe200078e001b */
[----:B------:R-:W-:-:S04]  /*87f0*/  MOV R8, R32 ;  /* 0x0000002000087202 */ /* 0x000fc80000000f00 */
[----:B------:R-:W-:Y:S01]  /*8800*/  PRMT R54, R0, 0x5410, R3 ;  /* 0x0000541000367816 */ /* 0x000fe20000000003 */
[----:B------:R-:W-:Y:S01]  /*8810*/  IMAD.IADD R0, R16, 0x1, R31 ;  /* 0x0000000110007824 */ /* 0x000fe200078e021f */
[----:B------:R-:W-:Y:S01]  /*8820*/  PRMT R55, R8, 0x5410, R12 ;  /* 0x0000541008377816 */ /* 0x000fe2000000000c */
[----:B0-----:R-:W-:Y:S06]  /*8830*/  @!P1 BRA `(.L_x_15228) ;  /* 0x0000016c00bc9947 */ /* 0x001fec0003800000 */
.L_x_15471:
[----:B------:R-:W-:Y:S05]  /*8840*/  BSYNC B1 ;  /* 0x0000000000017941 */ /* 0x000fea0003800000 */
.L_x_15227:
[----:B------:R-:W-:Y:S01]  /*8850*/  BSSY B1, `(.L_x_15229) ;  /* 0x0000069000017945 */ /* 0x000fe20003800000 */
[----:B------:R-:W-:Y:S01]  /*8860*/  IMAD.MOV.U32 R56, RZ, RZ, R34 ;  /* 0x000000ffff387224 */ /* 0x000fe200078e0022 */
[----:B------:R-:W-:Y:S01]  /*8870*/  LOP3.LUT R0, R0, 0x38, RZ, 0xc0, !PT ;  /* 0x0000003800007812 */ /* 0x000fe200078ec0ff */
[----:B------:R-:W-:Y:S01]  /*8880*/  IMAD.MOV.U32 R57, RZ, RZ, R35 ;  /* 0x000000ffff397224 */ /* 0x000fe200078e0023 */
[----:B------:R-:W-:Y:S06]  /*8890*/  @P2 BRA `(.L_x_15230) ;  /* 0x0000000400902947 */ /* 0x000fec0003800000 */
[----:B------:R-:W2:Y:S01]  /*88a0*/  LDL R3, [R1+0xcc] ;  /* 0x0000cc0001037983 */ /* 0x000ea20000100800 */
[--C-:B------:R-:W-:Y:S02]  /*88b0*/  SHF.R.U64 R49, R36, 0x10, R37.reuse ;  /* 0x0000001024317819 */ /* 0x100fe40000001225 */
[----:B------:R-:W-:Y:S01]  /*88c0*/  SHF.R.U32.HI R44, RZ, 0x10, R37 ;  /* 0x00000010ff2c7819 */ /* 0x000fe20000011625 */
[----:B------:R-:W3:Y:S01]  /*88d0*/  S2R R8, SR_TID.X ;  /* 0x0000000000087919 */ /* 0x000ee20000002100 */
[----:B------:R-:W-:Y:S01]  /*88e0*/  SHF.R.U64 R50, R38, 0x10, R39 ;  /* 0x0000001026327819 */ /* 0x000fe20000001227 */
[----:B------:R-:W-:Y:S01]  /*88f0*/  HADD2.F32 R37, -RZ, R20.H0_H0 ;  /* 0x20000014ff257230 */ /* 0x000fe20000004100 */
[----:B------:R-:W-:Y:S02]  /*8900*/  SHF.R.U32.HI R38, RZ, 0x10, R7 ;  /* 0x00000010ff267819 */ /* 0x000fe40000011607 */
[----:B------:R-:W-:Y:S02]  /*8910*/  SHF.R.U64 R47, R4, 0x10, R5 ;  /* 0x00000010042f7819 */ /* 0x000fe40000001205 */
[----:B------:R-:W-:Y:S01]  /*8920*/  SHF.R.U32.HI R46, RZ, 0x10, R39 ;  /* 0x00000010ff2e7819 */ /* 0x000fe20000011627 */
[----:B------:R-:W-:Y:S01]  /*8930*/  HADD2.F32 R36, -RZ, R38.H0_H0 ;  /* 0x20000026ff247230 */ /* 0x000fe20000004100 */
[----:B------:R-:W-:-:S02]  /*8940*/  SHF.R.U32.HI R42, RZ, 0x10, R5 ;  /* 0x00000010ff2a7819 */ /* 0x000fc40000011605 */
[----:B------:R-:W-:Y:S01]  /*8950*/  SHF.R.U64 R48, R6, 0x10, R7 ;  /* 0x0000001006307819 */ /* 0x000fe20000001207 */
[----:B---3--:R-:W-:-:S05]  /*8960*/  VIADD R8, R8, 0xffffff80 ;  /* 0xffffff8008087836 */ /* 0x008fca0000000000 */
[----:B------:R-:W-:-:S04]  /*8970*/  SHF.R.S32.HI R21, RZ, 0x1f, R8 ;  /* 0x0000001fff157819 */ /* 0x000fc80000011408 */
[----:B------:R-:W-:-:S04]  /*8980*/  LEA.HI R21, R21, R8, RZ, 0x5 ;  /* 0x0000000815157211 */ /* 0x000fc800078f28ff */
[----:B------:R-:W-:Y:S02]  /*8990*/  SHF.R.S32.HI R21, RZ, 0x5, R21 ;  /* 0x00000005ff157819 */ /* 0x000fe40000011415 */
[----:B--2---:R-:W-:-:S04]  /*89a0*/  SHF.L.U32 R3, R3, 0x6, RZ ;  /* 0x0000000603037819 */ /* 0x004fc800000006ff */
[----:B0-----:R-:W-:-:S04]  /*89b0*/  LOP3.LUT R11, R3, 0x1c0, RZ, 0xc0, !PT ;  /* 0x000001c0030b7812 */ /* 0x001fc800078ec0ff */
[----:B------:R-:W-:Y:S02]  /*89c0*/  LOP3.LUT R3, R11, 0x38, R16, 0xf8, !PT ;  /* 0x000000380b037812 */ /* 0x000fe400078ef810 */
[----:B------:R-:W-:-:S04]  /*89d0*/  SHF.R.U32.HI R8, RZ, 0x3, R11 ;  /* 0x00000003ff087819 */ /* 0x000fc8000001160b */
[----:B------:R-:W-:-:S05]  /*89e0*/  LOP3.LUT R3, R3, R8, RZ, 0x3c, !PT ;  /* 0x0000000803037212 */ /* 0x000fca00078e3cff */
[----:B------:R-:W-:-:S04]  /*89f0*/  IMAD R3, R21, 0x200, R3 ;  /* 0x0000020015037824 */ /* 0x000fc800078e0203 */
[----:B------:R-:W-:Y:S01]  /*8a00*/  IMAD R43, R3, 0x2, R22 ;  /* 0x00000002032b7824 */ /* 0x000fe200078e0216 */
[----:B------:R-:W-:-:S04]  /*8a10*/  LOP3.LUT R3, R8, R0, R11, 0x1e, !PT ;  /* 0x0000000008037212 */ /* 0x000fc800078e1e0b */
[----:B-1----:R-:W0:Y:S01]  /*8a20*/  LDS.128 R12, [R43+0x18400] ;  /* 0x018400002b0c7984 */ /* 0x002e220000000c00 */
[----:B------:R-:W-:Y:S02]  /*8a30*/  IMAD R3, R21, 0x200, R3 ;  /* 0x0000020015037824 */ /* 0x000fe400078e0203 */
[----:B------:R-:W-:Y:S02]  /*8a40*/  HADD2.F32 R21, -RZ, R40.H0_H0 ;  /* 0x20000028ff157230 */ /* 0x000fe40000004100 */
[----:B------:R-:W-:-:S05]  /*8a50*/  IMAD R45, R3, 0x2, R22 ;  /* 0x00000002032d7824 */ /* 0x000fca00078e0216 */
[----:B------:R-:W1:Y:S01]  /*8a60*/  LDS.128 R28, [R45+0x18400] ;  /* 0x018400002d1c7984 */ /* 0x000e620000000c00 */
[--C-:B0-----:R-:W-:Y:S02]  /*8a70*/  HADD2.F32 R4, -RZ, R13.reuse.H0_H0 ;  /* 0x2000000dff047230 */ /* 0x101fe40000004100 */
[----:B------:R-:W-:Y:S02]  /*8a80*/  HADD2.F32 R13, -RZ, R13.H1_H1 ;  /* 0x3000000dff0d7230 */ /* 0x000fe40000004100 */
[--C-:B------:R-:W-:Y:S02]  /*8a90*/  HADD2.F32 R6, -RZ, R15.reuse.H0_H0 ;  /* 0x2000000fff067230 */ /* 0x100fe40000004100 */
[----:B------:R-:W-:Y:S02]  /*8aa0*/  HADD2.F32 R15, -RZ, R15.H1_H1 ;  /* 0x3000000fff0f7230 */ /* 0x000fe40000004100 */
[----:B------:R-:W-:Y:S02]  /*8ab0*/  HADD2.F32 R3, -RZ, R12.H0_H0 ;  /* 0x2000000cff037230 */ /* 0x000fe40000004100 */
        /* <DEDUP_REMOVED lines=22> */
[----:B------:R-:W-:Y:S02]  /*8c20*/  HADD2.F32 R20, -RZ, R51.H0_H0 ;  /* 0x20000033ff147230 */ /* 0x000fe40000004100 */
[----:B------:R-:W-:Y:S01]  /*8c30*/  FFMA.FTZ R42, R13, R36, R4 ;  /* 0x000000240d2a7223 */ /* 0x000fe20000010004 */
[----:B------:R-:W-:Y:S02]  /*8c40*/  HADD2.F32 R4, -RZ, R52.H1_H1 ;  /* 0x30000034ff047230 */ /* 0x000fe40000004100 */
[-C--:B------:R-:W-:Y:S01]  /*8c50*/  FMUL.FTZ R46, R31, R8.reuse ;  /* 0x000000081f2e7220 */ /* 0x080fe20000410000 */
[----:B------:R-:W-:Y:S01]  /*8c60*/  FFMA.FTZ R44, R15, R8, -R6 ;  /* 0x000000080f2c7223 */ /* 0x000fe20000010806 */
[----:B------:R-:W-:-:S02]  /*8c70*/  HADD2.F32 R11, -RZ, R30.H0_H0 ;  /* 0x2000001eff0b7230 */ /* 0x000fc40000004100 */
[C---:B------:R-:W-:Y:S01]  /*8c80*/  FMUL.FTZ R36, R7.reuse, R20 ;  /* 0x0000001407247220 */ /* 0x040fe20000410000 */
[----:B------:R-:W-:Y:S02]  /*8c90*/  HADD2.F32 R8, -RZ, R51.H1_H1 ;  /* 0x30000033ff087230 */ /* 0x000fe40000004100 */
[----:B------:R-:W-:Y:S01]  /*8ca0*/  FMUL.FTZ R7, R7, R4 ;  /* 0x0000000407077220 */ /* 0x000fe20000410000 */
[----:B------:R-:W-:Y:S02]  /*8cb0*/  HADD2.F32 R6, -RZ, R9.H0_H0 ;  /* 0x20000009ff067230 */ /* 0x000fe40000004100 */
[----:B------:R-:W-:Y:S01]  /*8cc0*/  FFMA.FTZ R46, R15, R38, R46 ;  /* 0x000000260f2e7223 */ /* 0x000fe2000001002e */
[----:B------:R-:W-:Y:S01]  /*8cd0*/  FFMA.FTZ R4, R3, R4, -R36 ;  /* 0x0000000403047223 */ /* 0x000fe20000010824 */
[----:B------:R-:W-:Y:S02]  /*8ce0*/  HADD2.F32 R5, -RZ, R14.H0_H0 ;  /* 0x2000000eff057230 */ /* 0x000fe40000004100 */
[C---:B------:R-:W-:Y:S01]  /*8cf0*/  FMUL.FTZ R38, R11.reuse, R8 ;  /* 0x000000080b267220 */ /* 0x040fe20000410000 */
[----:B------:R-:W-:Y:S01]  /*8d00*/  FMUL.FTZ R36, R11, R6 ;  /* 0x000000060b247220 */ /* 0x000fe20000410000 */
[----:B------:R-:W-:-:S02]  /*8d10*/  HADD2.F32 R28, -RZ, R28.H1_H1 ;  /* 0x3000001cff1c7230 */ /* 0x000fc40000004100 */
[----:B------:R-:W-:Y:S01]  /*8d20*/  FFMA.FTZ R20, R3, R20, R7 ;  /* 0x0000001403147223 */ /* 0x000fe20000010007 */
[----:B------:R-:W-:Y:S02]  /*8d30*/  HADD2.F32 R30, -RZ, R30.H1_H1 ;  /* 0x3000001eff1e7230 */ /* 0x000fe40000004100 */
[C---:B------:R-:W-:Y:S01]  /*8d40*/  FFMA.FTZ R6, R5.reuse, R6, -R38 ;  /* 0x0000000605067223 */ /* 0x040fe20000010826 */
[----:B------:R-:W-:Y:S02]  /*8d50*/  HADD2.F32 R9, -RZ, R48.H0_H0 ;  /* 0x20000030ff097230 */ /* 0x000fe40000004100 */
[----:B------:R-:W-:Y:S01]  /*8d60*/  FFMA.FTZ R36, R5, R8, R36 ;  /* 0x0000000805247223 */ /* 0x000fe20000010024 */
[----:B------:R-:W-:Y:S01]  /*8d70*/  HADD2.F32 R11, -RZ, R47.H0_H0 ;  /* 0x2000002fff0b7230 */ /* 0x000fe20000004100 */
[----:B------:R-:W-:Y:S01]  /*8d80*/  F2FP.F16.F32.PACK_AB R15, R46, R39 ;  /* 0x000000272e0f723e */ /* 0x000fe200000000ff */
        /* <DEDUP_REMOVED lines=21> */
.L_x_15230:
[----:B------:R-:W-:Y:S05]  /*8ee0*/  BSYNC B1 ;  /* 0x0000000000017941 */ /* 0x000fea0003800000 */
.L_x_15229:
[----:B------:R-:W-:Y:S01]  /*8ef0*/  PRMT R41, R56, 0x5410, R57 ;  /* 0x0000541038297816 */ /* 0x000fe20000000039 */
[----:B------:R-:W-:Y:S06]  /*8f00*/  @P0 BRA `(.L_x_15221) ;  /* 0x0000000400800947 */ /* 0x000fec0003800000 */
[----:B------:R-:W3:Y:S01]  /*8f10*/  LDL R3, [R1+0xb4] ;  /* 0x0000b40001037983 */ /* 0x000ee20000100800 */
[C---:B--2---:R-:W-:Y:S02]  /*8f20*/  VIADD R4, R23.reuse, 0x40 ;  /* 0x0000004017047836 */ /* 0x044fe40000000000 */
[----:B------:R-:W-:Y:S01]  /*8f30*/  VIADD R5, R23, 0x40 ;  /* 0x0000004017057836 */ /* 0x000fe20000000000 */
[----:B------:R-:W2:Y:S02]  /*8f40*/  LDL R42, [R1+0xd0] ;  /* 0x0000d000012a7983 */ /* 0x000ea40000100800 */
[----:B------:R-:W-:Y:S01]  /*8f50*/  SHF.L.U32 R4, R4, 0x6, RZ ;  /* 0x0000000604047819 */ /* 0x000fe200000006ff */
[----:B------:R-:W-:-:S03]  /*8f60*/  IMAD.SHL.U32 R5, R5, 0x40, RZ ;  /* 0x0000004005057824 */ /* 0x000fc600078e00ff */
[----:B------:R-:W-:Y:S02]  /*8f70*/  LOP3.LUT R4, R4, 0x1c0, RZ, 0xc0, !PT ;  /* 0x000001c004047812 */ /* 0x000fe400078ec0ff */
[----:B------:R-:W-:Y:S02]  /*8f80*/  LOP3.LUT R5, R5, 0x1c0, RZ, 0xc0, !PT ;  /* 0x000001c005057812 */ /* 0x000fe400078ec0ff */
[----:B------:R-:W-:-:S04]  /*8f90*/  SHF.R.U32.HI R4, RZ, 0x3, R4 ;  /* 0x00000003ff047819 */ /* 0x000fc80000011604 */
[----:B------:R-:W-:Y:S02]  /*8fa0*/  LOP3.LUT R0, R4, R0, R5, 0x1e, !PT ;  /* 0x0000000004007212 */ /* 0x000fe400078e1e05 */
[--C-:B------:R-:W-:Y:S02]  /*8fb0*/  SHF.R.U64 R39, R34, 0x10, R35.reuse ;  /* 0x0000001022277819 */ /* 0x100fe40000001223 */
[----:B------:R-:W-:Y:S01]  /*8fc0*/  SHF.R.U32.HI R36, RZ, 0x10, R35 ;  /* 0x00000010ff247819 */ /* 0x000fe20000011623 */
[----:B------:R-:W-:Y:S01]  /*8fd0*/  HADD2.F32 R29, -RZ, R53.H1_H1 ;  /* 0x30000035ff1d7230 */ /* 0x000fe20000004100 */
[----:B------:R-:W-:Y:S02]  /*8fe0*/  SHF.R.U32.HI R28, RZ, 0x10, R25 ;  /* 0x00000010ff1c7819 */ /* 0x000fe40000011619 */
[--C-:B------:R-:W-:Y:S02]  /*8ff0*/  SHF.R.U64 R37, R26, 0x10, R27.reuse ;  /* 0x000000101a257819 */ /* 0x100fe4000000121b */
[----:B------:R-:W-:Y:S01]  /*9000*/  SHF.R.U32.HI R35, RZ, 0x10, R27 ;  /* 0x00000010ff237819 */ /* 0x000fe2000001161b */
[----:B------:R-:W-:Y:S01]  /*9010*/  HADD2.F32 R27, -RZ, R55.H1_H1 ;  /* 0x30000037ff1b7230 */ /* 0x000fe20000004100 */
[--C-:B------:R-:W-:Y:S01]  /*9020*/  SHF.R.U64 R40, R32, 0x10, R33.reuse ;  /* 0x0000001020287819 */ /* 0x100fe20000001221 */
[----:B------:R-:W-:Y:S01]  /*9030*/  HADD2.F32 R28, -RZ, R28.H0_H0 ;  /* 0x2000001cff1c7230 */ /* 0x000fe20000004100 */
[----:B------:R-:W-:Y:S01]  /*9040*/  SHF.R.U32.HI R32, RZ, 0x10, R33 ;  /* 0x00000010ff207819 */ /* 0x000fe20000011621 */
[----:B------:R-:W-:Y:S01]  /*9050*/  HADD2.F32 R26, -RZ, R53.H0_H0 ;  /* 0x20000035ff1a7230 */ /* 0x000fe20000004100 */
[----:B------:R-:W-:Y:S01]  /*9060*/  SHF.R.U64 R38, R24, 0x10, R25 ;  /* 0x0000001018267819 */ /* 0x000fe20000001219 */
[----:B---3--:R-:W-:-:S04]  /*9070*/  IMAD.IADD R3, R3, 0x1, R0 ;  /* 0x0000000103037824 */ /* 0x008fc800078e0200 */
[----:B------:R-:W-:Y:S01]  /*9080*/  IMAD R3, R3, 0x2, R22 ;  /* 0x0000000203037824 */ /* 0x000fe200078e0216 */
[----:B--2---:R-:W2:Y:S04]  /*9090*/  LDS.128 R4, [R42+0x18400] ;  /* 0x018400002a047984 */ /* 0x004ea80000000c00 */
[----:B-1----:R-:W1:Y:S01]  /*90a0*/  LDS.128 R12, [R3+0x18400] ;  /* 0x01840000030c7984 */ /* 0x002e620000000c00 */
[----:B--2---:R-:W-:Y:S02]  /*90b0*/  HADD2.F32 R8, -RZ, R5.H0_H0 ;  /* 0x20000005ff087230 */ /* 0x004fe40000004100 */
        /* <DEDUP_REMOVED lines=10> */
[----:B------:R-:W-:-:S02]  /*9160*/  HADD2.F32 R8, -RZ, R55.H0_H0 ;  /* 0x20000037ff087230 */ /* 0x000fc40000004100 */
[-C--:B------:R-:W-:Y:S01]  /*9170*/  FMUL.FTZ R32, R21, R20.reuse ;  /* 0x0000001415207220 */ /* 0x080fe20000410000 */
[----:B------:R-:W-:Y:S02]  /*9180*/  HADD2.F32 R0, -RZ, R4.H0_H0 ;  /* 0x20000004ff007230 */ /* 0x000fe40000004100 */
        /* <DEDUP_REMOVED lines=8> */
[----:B------:R-:W-:Y:S02]  /*9210*/  HADD2.F32 R5, -RZ, R41.H0_H0 ;  /* 0x20000029ff057230 */ /* 0x000fe40000004100 */
[----:B------:R-:W-:Y:S01]  /*9220*/  FFMA.FTZ R27, R0, R26, R13 ;  /* 0x0000001a001b7223 */ /* 0x000fe2000001000d */
[----:B------:R-:W-:Y:S01]  /*9230*/  FMUL.FTZ R8, R24, R20 ;  /* 0x0000001418087220 */ /* 0x000fe20000410000 */
[----:B------:R-:W-:Y:S02]  /*9240*/  HADD2.F32 R25, -RZ, R15.H0_H0 ;  /* 0x2000000fff197230 */ /* 0x000fe40000004100 */
[----:B------:R-:W-:Y:S02]  /*9250*/  HADD2.F32 R26, -RZ, R54.H1_H1 ;  /* 0x30000036ff1a7230 */ /* 0x000fe40000004100 */
[----:B------:R-:W-:Y:S02]  /*9260*/  HADD2.F32 R0, -RZ, R41.H1_H1 ;  /* 0x30000029ff007230 */ /* 0x000fe40000004100 */
[----:B------:R-:W-:Y:S01]  /*9270*/  FFMA.FTZ R28, R9, R5, -R8 ;  /* 0x00000005091c7223 */ /* 0x000fe20000010808 */
[----:B------:R-:W-:-:S02]  /*9280*/  HADD2.F32 R8, -RZ, R36.H0_H0 ;  /* 0x20000024ff087230 */ /* 0x000fc40000004100 */
[----:B------:R-:W-:Y:S01]  /*9290*/  FMUL.FTZ R34, R24, R5 ;  /* 0x0000000518227220 */ /* 0x000fe20000410000 */
[----:B0-----:R-:W-:Y:S02]  /*92a0*/  HADD2.F32 R11, -RZ, R7.H0_H0 ;  /* 0x20000007ff0b7230 */ /* 0x001fe40000004100 */
[C---:B------:R-:W-:Y:S01]  /*92b0*/  FMUL.FTZ R36, R25.reuse, R26 ;  /* 0x0000001a19247220 */ /* 0x040fe20000410000 */
[----:B------:R-:W-:Y:S02]  /*92c0*/  HADD2.F32 R15, -RZ, R15.H1_H1 ;  /* 0x3000000fff0f7230 */ /* 0x000fe40000004100 */
[----:B------:R-:W-:Y:S01]  /*92d0*/  FMUL.FTZ R25, R25, R0 ;  /* 0x0000000019197220 */ /* 0x000fe20000410000 */
[----:B------:R-:W-:Y:S02]  /*92e0*/  HADD2.F32 R24, -RZ, R35.H0_H0 ;  /* 0x20000023ff187230 */ /* 0x000fe40000004100 */
[----:B------:R-:W-:Y:S01]  /*92f0*/  FFMA.FTZ R34, R9, R20, R34 ;  /* 0x0000001409227223 */ /* 0x000fe20000010022 */
[----:B------:R-:W-:-:S02]  /*9300*/  HADD2.F32 R7, -RZ, R7.H1_H1 ;  /* 0x30000007ff077230 */ /* 0x000fc40000004100 */
[C---:B------:R-:W-:Y:S01]  /*9310*/  FFMA.FTZ R36, R11.reuse, R0, -R36 ;  /* 0x000000000b247223 */ /* 0x040fe20000010824 */
[----:B------:R-:W-:Y:S01]  /*9320*/  FFMA.FTZ R25, R11, R26, R25 ;  /* 0x0000001a0b197223 */ /* 0x000fe20000010019 */
[----:B------:R-:W-:Y:S02]  /*9330*/  HADD2.F32 R12, -RZ, R12.H1_H1 ;  /* 0x3000000cff0c7230 */ /* 0x000fe40000004100 */
[C---:B------:R-:W-:Y:S01]  /*9340*/  FMUL.FTZ R20, R15.reuse, R24 ;  /* 0x000000180f147220 */ /* 0x040fe20000410000 */
[----:B------:R-:W-:Y:S01]  /*9350*/  FMUL.FTZ R0, R15, R8 ;  /* 0x000000080f007220 */ /* 0x000fe20000410000 */
[----:B------:R-:W-:Y:S02]  /*9360*/  HADD2.F32 R11, -RZ, R38.H0_H0 ;  /* 0x20000026ff0b7230 */ /* 0x000fe40000004100 */
[----:B------:R-:W-:Y:S02]  /*9370*/  HADD2.F32 R14, -RZ, R14.H1_H1 ;  /* 0x3000000eff0e7230 */ /* 0x000fe40000004100 */
[----:B------:R-:W-:-:S02]  /*9380*/  HADD2.F32 R5, -RZ, R40.H0_H0 ;  /* 0x20000028ff057230 */ /* 0x000fc40000004100 */
[----:B------:R-:W-:Y:S02]  /*9390*/  HADD2.F32 R13, -RZ, R37.H0_H0 ;  /* 0x20000025ff0d7230 */ /* 0x000fe40000004100 */
[----:B------:R-:W-:Y:S02]  /*93a0*/  HADD2.F32 R9, -RZ, R39.H0_H0 ;  /* 0x20000027ff097230 */ /* 0x000fe40000004100 */
[C---:B------:R-:W-:Y:S01]  /*93b0*/  FFMA.FTZ R29, R7.reuse, R8, -R20 ;  /* 0x00000008071d7223 */ /* 0x040fe20000010814 */
[----:B------:R-:W-:Y:S01]  /*93c0*/  FFMA.FTZ R24, R7, R24, R0 ;  /* 0x0000001807187223 */ /* 0x000fe20000010000 */
[----:B------:R-:W-:Y:S02]  /*93d0*/  HADD2.F32 R4, -RZ, R4.H1_H1 ;  /* 0x30000004ff047230 */ /* 0x000fe40000004100 */
        /* <DEDUP_REMOVED lines=19> */
.L_x_15221:
[----:B------:R-:W-:Y:S05]  /*9510*/  BSYNC B0 ;  /* 0x0000000000007941 */ /* 0x000fea0003800000 */
.L_x_15207:
        /* <DEDUP_REMOVED lines=8> */
.L_x_15204:
[----:B--2---:R-:W2:Y:S01]  /*95a0*/  S2R R0, SR_TID.X ;  /* 0x0000000000007919 */ /* 0x004ea20000002100 */
[----:B-1-3--:R-:W-:Y:S01]  /*95b0*/  MOV R3, UR47 ;  /* 0x0000002f00037c02 */ /* 0x00afe20008000f00 */
[----:B------:R-:W-:Y:S05]  /*95c0*/  WARPSYNC.ALL ;  /* 0x0000000000007948 */ /* 0x000fea0003800000 */
[----:B------:R-:W-:Y:S02]  /*95d0*/  ISETP.NE.AND P0, PT, R3, 0x3, PT ;  /* 0x000000030300780c */ /* 0x000fe40003f05270 */
[----:B--2---:R-:W-:-:S05]  /*95e0*/  SHF.R.U32.HI R0, RZ, 0x7, R0 ;  /* 0x00000007ff007819 */ /* 0x004fca0000011600 */
[----:B------:R-:W-:-:S05]  /*95f0*/  VIADD R0, R0, 0x8 ;  /* 0x0000000800007836 */ /* 0x000fca0000000000 */
[----:B------:R1:W-:Y:S06]  /*9600*/  BAR.SYNC.DEFER_BLOCKING R0, 0x100 ;  /* 0x000400000000751d */ /* 0x0003ec0000010000 */
[----:B------:R-:W-:Y:S05]  /*9610*/  @!P0 BRA `(.L_x_15231) ;  /* 0x0000000000048947 */ /* 0x000fea0003800000 */
[----:B------:R-:W-:Y:S01]  /*9620*/  BPT.TRAP 0x1 ;  /* 0x000000040000795c */ /* 0x000fe20000300000 */
.L_x_15231:
[----:B0-----:R-:W-:Y:S01]  /*9630*/  IMAD R13, R18, 0x8, R22 ;  /* 0x00000008120d7824 */ /* 0x001fe200078e0216 */
[----:B------:R-:W-:-:S04]  /*9640*/  SHF.L.U32 R6, R202, 0x1f, RZ ;  /* 0x0000001fca067819 */ /* 0x000fc800000006ff */
[----:B------:R0:W2:Y:S01]  /*9650*/  SYNCS.PHASECHK.TRANS64.TRYWAIT P1, [R13+URZ+0x32430], R6 ;  /* 0x032430060d0075a7 */ /* 0x0000a2000802017f */
[----:B------:R-:W-:Y:S05]  /*9660*/  @!P0 BRA `(.L_x_15232) ;  /* 0x0000000000048947 */ /* 0x000fea0003800000 */
[----:B------:R-:W-:Y:S01]  /*9670*/  BPT.TRAP 0x1 ;  /* 0x000000040000795c */ /* 0x000fe20000300000 */
.L_x_15232:
[----:B------:R-:W-:-:S05]  /*9680*/  VIADD R3, R22, 0x1c400 ;  /* 0x0001c40016037836 */ /* 0x000fca0000000000 */
[----:B------:R-:W-:-:S04]  /*9690*/  SHF.R.U32.HI R3, RZ, 0x4, R3 ;  /* 0x00000004ff037819 */ /* 0x000fc80000011603 */
[----:B------:R-:W-:-:S04]  /*96a0*/  LOP3.LUT R3, R3, 0x3fff, RZ, 0xc0, !PT ;  /* 0x00003fff03037812 */ /* 0x000fc800078ec0ff */
[----:B------:R-:W-:-:S05]  /*96b0*/  LOP3.LUT R3, R3, 0x10000, RZ, 0xfc, !PT ;  /* 0x0001000003037812 */ /* 0x000fca00078efcff */
[----:B------:R3:W-:Y:S01]  /*96c0*/  STL [R1+0x94], R3 ;  /* 0x0000940301007387 */ /* 0x0007e20000100800 */
[----:B--2---:R-:W-:Y:S05]  /*96d0*/  @P1 BRA `(.L_x_15233) ;  /* 0x0000000000081947 */ /* 0x004fea0003800000 */
[----:B------:R-:W2:Y:S02]  /*96e0*/  SYNCS.PHASECHK.TRANS64.TRYWAIT P1, [R13+URZ+0x32430], R6 ;  /* 0x032430060d0075a7 */ /* 0x000ea4000802017f */
[----:B--2---:R-:W-:Y:S05]  /*96f0*/  @!P1 BRA `(.L_x_15234) ;  /* 0x0000016000209947 */ /* 0x004fea0003800000 */
.L_x_15233:
[----:B---3--:R-:W3:Y:S01]  /*9700*/  LDL R3, [R1+0x94] ;  /* 0x0000940001037983 */ /* 0x008ee20000100800 */
[----:B------:R-:W-:Y:S01]  /*9710*/  IMAD.MOV.U32 R5, RZ, RZ, 0x40000040 ;  /* 0x40000040ff057424 */ /* 0x000fe200078e00ff */
[----:B------:R-:W-:Y:S05]  /*9720*/  WARPSYNC.ALL ;  /* 0x0000000000007948 */ /* 0x000fea0003800000 */
[C---:B------:R-:W-:Y:S01]  /*9730*/  R2UR UR4, R212.reuse ;  /* 0x00000000d40472ca */ /* 0x040fe200000e0000 */
[----:B------:R-:W-:Y:S01]  /*9740*/  WARPGROUP.ARRIVE ;  /* 0x00000000000079c5 */ /* 0x000fe20000000000 */
[----:B------:R-:W-:Y:S01]  /*9750*/  R2UR UR5, R213 ;  /* 0x00000000d50572ca */ /* 0x000fe200000e0000 */
[C---:B------:R-:W-:Y:S01]  /*9760*/  VIADD R74, R212.reuse, 0x2 ;  /* 0x00000002d44a7836 */ /* 0x040fe20000000000 */
[----:B------:R-:W-:Y:S01]  /*9770*/  R2UR UR7, R5 ;  /* 0x00000000050772ca */ /* 0x000fe200000e0000 */
[----:B------:R-:W-:Y:S01]  /*9780*/  IMAD.MOV.U32 R9, RZ, RZ, 0x40000040 ;  /* 0x40000040ff097424 */ /* 0x000fe200078e00ff */
[----:B------:R-:W-:Y:S01]  /*9790*/  MOV R75, 0x40000040 ;  /* 0x40000040004b7802 */ /* 0x000fe20000000f00 */
[C---:B------:R-:W-:Y:S01]  /*97a0*/  VIADD R20, R212.reuse, 0x4 ;  /* 0x00000004d4147836 */ /* 0x040fe20000000000 */
[----:B------:R-:W-:Y:S01]  /*97b0*/  IADD3 R14, R212, 0x6, RZ ;  /* 0x00000006d40e7810 */ /* 0x000fe20007ffe0ff */
[----:B------:R-:W-:Y:S01]  /*97c0*/  IMAD.MOV.U32 R21, RZ, RZ, 0x40000040 ;  /* 0x40000040ff157424 */ /* 0x000fe200078e00ff */
[----:B------:R-:W-:Y:S01]  /*97d0*/  BSSY B0, `(.L_x_15235) ;  /* 0x0000026000007945 */ /* 0x000fe20003800000 */
[----:B------:R-:W-:Y:S01]  /*97e0*/  IMAD.MOV.U32 R15, RZ, RZ, 0x40000040 ;  /* 0x40000040ff0f7424 */ /* 0x000fe200078e00ff */
[----:B------:R4:W-:Y:S01]  /*97f0*/  STL.64 [R1+0x88], R74 ;  /* 0x0000884a01007387 */ /* 0x0009e20000100a00 */
[----:B------:R-:W-:-:S03]  /*9800*/  IMAD.MOV.U32 R5, RZ, RZ, 0x40000040 ;  /* 0x40000040ff057424 */ /* 0x000fc600078e00ff */
[----:B------:R4:W-:Y:S04]  /*9810*/  STL.64 [R1+0x80], R20 ;  /* 0x0000801401007387 */ /* 0x0009e80000100a00 */
[----:B------:R4:W-:Y:S01]  /*9820*/  STL.64 [R1+0x78], R14 ;  /* 0x0000780e01007387 */ /* 0x0009e20000100a00 */
[----:B---3--:R-:W-:Y:S01]  /*9830*/  IMAD R4, R18, 0x300, R3 ;  /* 0x0000030012047824 */ /* 0x008fe200078e0203 */
[----:B------:R-:W-:-:S03]  /*9840*/  SHF.L.U32 R3, R10, 0x1f, RZ ;  /* 0x0000001f0a037819 */ /* 0x000fc600000006ff */
[C---:B------:R-:W-:Y:S01]  /*9850*/  VIADD R8, R4.reuse, 0x2 ;  /* 0x0000000204087836 */ /* 0x040fe20000000000 */
[----:B------:R-:W-:-:S13]  /*9860*/  R2UR UR6, R4 ;  /* 0x00000000040672ca */ /* 0x000fda00000e0000 */
[----:B------:R-:W-:Y:S01]  /*9870*/  HGMMA.64x96x16.F32 R24, gdesc[UR4], RZ, !UPT, gsb0 ;  /* 0x01600000041879f0 */ /* 0x000fe2000c0008ff */
        /* <DEDUP_REMOVED lines=23> */
[----:B------:R-:W-:Y:S03]  /*99f0*/  HGMMA.64x96x16.F32 R24, gdesc[UR4], R24, gsb0 ;  /* 0x01600000041879f0 */ /* 0x000fe60008000818 */
[----:B------:R-:W-:Y:S02]  /*9a00*/  WARPGROUP.DEPBAR.LE gsb0, 0x0 ;  /* 0x00008000000079c5 */ /* 0x000fe40000010000 */
[----:B------:R-:W3:Y:S02]  /*9a10*/  SYNCS.PHASECHK.TRANS64.TRYWAIT P1, [R22+URZ+0x32410], R3 ;  /* 0x03241003160075a7 */ /* 0x000ee4000802017f */
[----:B---34-:R-:W-:Y:S05]  /*9a20*/  @!P1 BRA `(.L_x_15236) ;  /* 0x0000015c00689947 */ /* 0x018fea0003800000 */
.L_x_15472:
[----:B------:R-:W-:Y:S05]  /*9a30*/  BSYNC B0 ;  /* 0x0000000000007941 */ /* 0x000fea0003800000 */
.L_x_15235:
[----:B------:R-:W-:Y:S05]  /*9a40*/  @!P0 BRA `(.L_x_15237) ;  /* 0x0000000000048947 */ /* 0x000fea0003800000 */
[----:B------:R-:W-:Y:S01]  /*9a50*/  BPT.TRAP 0x1 ;  /* 0x000000040000795c */ /* 0x000fe20000300000 */
.L_x_15237:
[----:B------:R4:W0:Y:S01]  /*9a60*/  SYNCS.PHASECHK.TRANS64.TRYWAIT P1, [R13+URZ+0x32450], R6 ;  /* 0x032450060d0075a7 */ /* 0x000822000802017f */
[----:B------:R-:W-:Y:S05]  /*9a70*/  @!P0 BRA `(.L_x_15238) ;  /* 0x0000000000048947 */ /* 0x000fea0003800000 */
[----:B------:R-:W-:Y:S01]  /*9a80*/  BPT.TRAP 0x1 ;  /* 0x000000040000795c */ /* 0x000fe20000300000 */
.L_x_15238:
[----:B0-----:R-:W-:Y:S05]  /*9a90*/  @P1 BRA `(.L_x_15239) ;  /* 0x0000000000081947 */ /* 0x001fea0003800000 */
[----:B------:R-:W0:Y:S02]  /*9aa0*/  SYNCS.PHASECHK.TRANS64.TRYWAIT P1, [R13+URZ+0x32450], R6 ;  /* 0x032450060d0075a7 */ /* 0x000e24000802017f */
[----:B0-----:R-:W-:Y:S05]  /*9ab0*/  @!P1 BRA `(.L_x_15240) ;  /* 0x0000015c00589947 */ /* 0x001fea0003800000 */
.L_x_15239:
[----:B------:R-:W-:Y:S05]  /*9ac0*/  WARPSYNC.ALL ;  /* 0x0000000000007948 */ /* 0x000fea0003800000 */
[----:B------:R-:W-:Y:S01]  /*9ad0*/  R2UR UR39, R22 ;  /* 0x00000000162772ca */ /* 0x000fe200000e0000 */
[----:B------:R-:W-:Y:S01]  /*9ae0*/  IMAD.MOV.U32 R15, RZ, RZ, 0xc00 ;  /* 0x00000c00ff0f7424 */ /* 0x000fe200078e00ff */
[----:B------:R-:W-:Y:S01]  /*9af0*/  LOP3.LUT R4, R72, 0x10000, RZ, 0xfc, !PT ;  /* 0x0001000048047812 */ /* 0x000fe200078efcff */
[----:B------:R-:W-:Y:S01]  /*9b00*/  IMAD.MOV.U32 R5, RZ, RZ, 0x40000040 ;  /* 0x40000040ff057424 */ /* 0x000fe200078e00ff */
[----:B------:R-:W-:Y:S01]  /*9b10*/  WARPGROUP.ARRIVE ;  /* 0x00000000000079c5 */ /* 0x000fe20000000000 */
[----:B------:R-:W-:Y:S01]  /*9b20*/  IMAD.MOV.U32 R83, RZ, RZ, 0x40000040 ;  /* 0x40000040ff537424 */ /* 0x000fe200078e00ff */
[C---:B------:R-:W-:Y:S01]  /*9b30*/  R2UR UR4, R4.reuse ;  /* 0x00000000040472ca */ /* 0x040fe200000e0000 */
[C---:B------:R-:W-:Y:S01]  /*9b40*/  VIADD R82, R4.reuse, 0x2 ;  /* 0x0000000204527836 */ /* 0x040fe20000000000 */
[----:B------:R-:W-:Y:S01]  /*9b50*/  R2UR UR5, R5 ;  /* 0x00000000050572ca */ /* 0x000fe200000e0000 */
[----:B------:R-:W-:Y:S01]  /*9b60*/  IMAD.MOV.U32 R7, RZ, RZ, 0x40000040 ;  /* 0x40000040ff077424 */ /* 0x000fe200078e00ff */
[----:B---3--:R-:W0:Y:S01]  /*9b70*/  S2R R3, SR_TID.X ;  /* 0x0000000000037919 */ /* 0x008e220000002100 */
[----:B------:R-:W-:-:S02]  /*9b80*/  VIADD R80, R4, 0x4 ;  /* 0x0000000404507836 */ /* 0x000fc40000000000 */
[----:B------:R-:W-:Y:S01]  /*9b90*/  UIADD3 UR39, UR39, 0x400, URZ ;  /* 0x0000040027277890 */ /* 0x000fe2000fffe03f */
[----:B------:R-:W-:Y:S01]  /*9ba0*/  IMAD.MOV.U32 R81, RZ, RZ, 0x40000040 ;  /* 0x40000040ff517424 */ /* 0x000fe200078e00ff */
[----:B------:R3:W-:Y:S01]  /*9bb0*/  STL.64 [R1+0x70], R82 ;  /* 0x0000705201007387 */ /* 0x0007e20000100a00 */
[C---:B------:R-:W-:Y:S01]  /*9bc0*/  VIADD R78, R4.reuse, 0x6 ;  /* 0x00000006044e7836 */ /* 0x040fe20000000000 */
[----:B------:R-:W-:Y:S01]  /*9bd0*/  USHF.R.U32.HI UR39, URZ, 0x4, UR39 ;  /* 0x000000043f277899 */ /* 0x000fe20008011627 */
[----:B------:R-:W-:Y:S01]  /*9be0*/  IMAD.MOV.U32 R79, RZ, RZ, 0x40000040 ;  /* 0x40000040ff4f7424 */ /* 0x000fe200078e00ff */
[----:B------:R3:W-:Y:S01]  /*9bf0*/  STL.64 [R1+0x68], R80 ;  /* 0x0000685001007387 */ /* 0x0007e20000100a00 */
[C---:B------:R-:W-:Y:S01]  /*9c00*/  VIADD R76, R4.reuse, 0x400 ;  /* 0x00000400044c7836 */ /* 0x040fe20000000000 */
[----:B------:R-:W-:Y:S01]  /*9c10*/  ULOP3.LUT UR39, UR39, 0x3fff, URZ, 0xc0, !UPT ;  /* 0x00003fff27277892 */ /* 0x000fe2000f8ec03f */
[----:B------:R-:W-:Y:S01]  /*9c20*/  IMAD.MOV.U32 R77, RZ, RZ, 0x40000040 ;  /* 0x40000040ff4d7424 */ /* 0x000fe200078e00ff */
[----:B------:R3:W-:Y:S01]  /*9c30*/  STL.64 [R1+0x60], R78 ;  /* 0x0000604e01007387 */ /* 0x0007e20000100a00 */
[C---:B------:R-:W-:Y:S01]  /*9c40*/  VIADD R74, R4.reuse, 0x402 ;  /* 0x00000402044a7836 */ /* 0x040fe20000000000 */
[----:B------:R-:W-:Y:S01]  /*9c50*/  ULOP3.LUT UR38, UR39, 0x10000, URZ, 0xfc, !UPT ;  /* 0x0001000027267892 */ /* 0x000fe2000f8efc3f */
[----:B------:R-:W-:Y:S01]  /*9c60*/  IMAD.MOV.U32 R75, RZ, RZ, 0x40000040 ;  /* 0x40000040ff4b7424 */ /* 0x000fe200078e00ff */
[----:B------:R3:W-:Y:S01]  /*9c70*/  STL.64 [R1+0x58], R76 ;  /* 0x0000584c01007387 */ /* 0x0007e20000100a00 */
[----:B------:R-:W-:-:S02]  /*9c80*/  VIADD R72, R4, 0x404 ;  /* 0x0000040404487836 */ /* 0x000fc40000000000 */
[----:B------:R-:W-:Y:S01]  /*9c90*/  IMAD.MOV.U32 R73, RZ, RZ, 0x40000040 ;  /* 0x40000040ff497424 */ /* 0x000fe200078e00ff */
[----:B------:R3:W-:Y:S01]  /*9ca0*/  STL.64 [R1+0x50], R74 ;  /* 0x0000504a01007387 */ /* 0x0007e20000100a00 */
[----:B------:R-:W-:Y:S01]  /*9cb0*/  IMAD R14, R18, R15, UR38 ;  /* 0x00000026120e7e24 */ /* 0x000fe2000f8e020f */
[----:B------:R-:W-:Y:S01]  /*9cc0*/  MOV R15, 0x40000040 ;  /* 0x40000040000f7802 */ /* 0x000fe20000000f00 */
[----:B------:R-:W-:Y:S01]  /*9cd0*/  VIADD R20, R4, 0x406 ;  /* 0x0000040604147836 */ /* 0x000fe20000000000 */
[----:B------:R3:W-:Y:S01]  /*9ce0*/  STL.64 [R1+0x10], R72 ;  /* 0x0000104801007387 */ /* 0x0007e20000100a00 */
[C---:B--2-4-:R-:W-:Y:S01]  /*9cf0*/  VIADD R6, R14.reuse, 0x2 ;  /* 0x000000020e067836 */ /* 0x054fe20000000000 */
[----:B------:R-:W-:Y:S01]  /*9d00*/  R2UR UR6, R14 ;  /* 0x000000000e0672ca */ /* 0x000fe200000e0000 */
[----:B------:R-:W-:Y:S01]  /*9d10*/  IMAD.MOV.U32 R21, RZ, RZ, 0x40000040 ;  /* 0x40000040ff157424 */ /* 0x000fe200078e00ff */
[----:B------:R-:W-:Y:S01]  /*9d20*/  R2UR UR7, R15 ;  /* 0x000000000f0772ca */ /* 0x000fe200000e0000 */
[C---:B------:R-:W-:Y:S01]  /*9d30*/  VIADD R222, R4.reuse, 0x800 ;  /* 0x0000080004de7836 */ /* 0x040fe20000000000 */
[----:B------:R-:W-:Y:S01]  /*9d40*/  MOV R15, 0x40000040 ;  /* 0x40000040000f7802 */ /* 0x000fe20000000f00 */
[----:B------:R-:W-:Y:S01]  /*9d50*/  IMAD.MOV.U32 R223, RZ, RZ, 0x40000040 ;  /* 0x40000040ffdf7424 */ /* 0x000fe200078e00ff */
[----:B------:R3:W-:Y:S01]  /*9d60*/  STL.64 [R1+0x8], R20 ;  /* 0x0000081401007387 */ /* 0x0007e20000100a00 */
[----:B------:R-:W-:Y:S01]  /*9d70*/  VIADD R220, R4, 0x802 ;  /* 0x0000080204dc7836 */ /* 0x000fe20000000000 */
[----:B0-----:R-:W-:Y:S01]  /*9d80*/  SHF.R.U32.HI R3, RZ, 0x7, R3 ;  /* 0x00000007ff037819 */ /* 0x001fe20000011603 */
[----:B------:R-:W-:-:S02]  /*9d90*/  IMAD.MOV.U32 R221, RZ, RZ, 0x40000040 ;  /* 0x40000040ffdd7424 */ /* 0x000fc400078e00ff */
[----:B------:R-:W-:Y:S01]  /*9da0*/  VIADD R218, R4, 0x804 ;  /* 0x0000080404da7836 */ /* 0x000fe20000000000 */
[----:B------:R-:W-:Y:S01]  /*9db0*/  IADD3 R12, -R3, 0xb, RZ ;  /* 0x0000000b030c7810 */ /* 0x000fe20007ffe1ff */
[----:B------:R-:W-:Y:S02]  /*9dc0*/  IMAD.MOV.U32 R219, RZ, RZ, 0x40000040 ;  /* 0x40000040ffdb7424 */ /* 0x000fe400078e00ff */
[----:B------:R-:W-:Y:S01]  /*9dd0*/  HGMMA.64x96x16.F32 R24, gdesc[UR4], R24, gsb0 ;  /* 0x01600000041879f0 */ /* 0x000fe20008000818 */
        /* <DEDUP_REMOVED lines=8> */
[----:B------:R-:W-:Y:S01]  /*9e60*/  IADD3 R6, R14, 0x4, RZ ;  /* 0x000000040e067810 */ /* 0x000fe20007ffe0ff */
[----:B------:R-:W-:-:S02]  /*9e70*/  IMAD.MOV.U32 R215, RZ, RZ, 0x40000040 ;  /* 0x40000040ffd77424 */ /* 0x000fc400078e00ff */
[C---:B------:R-:W-:Y:S02]  /*9e80*/  VIADD R10, R4.reuse, 0xc02 ;  /* 0x00000c02040a7836 */ /* 0x040fe40000000000 */
[----:B------:R-:W-:Y:S02]  /*9e90*/  IMAD.MOV.U32 R11, RZ, RZ, 0x40000040 ;  /* 0x40000040ff0b7424 */ /* 0x000fe400078e00ff */
[----:B------:R-:W-:Y:S02]  /*9ea0*/  VIADD R8, R4, 0xc04 ;  /* 0x00000c0404087836 */ /* 0x000fe40000000000 */
[----:B------:R-:W-:Y:S01]  /*9eb0*/  IMAD.MOV.U32 R9, RZ, RZ, 0x40000040 ;  /* 0x40000040ff097424 */ /* 0x000fe200078e00ff */
[----:B------:R-:W-:Y:S02]  /*9ec0*/  WARPGROUP.DEPBAR.LE gsb0, 0x0 ;  /* 0x00008000000079c5 */ /* 0x000fe40000010000 */
[----:B------:R-:W-:-:S06]  /*9ed0*/  WARPGROUP.ARRIVE ;  /* 0x00000000000079c5 */ /* 0x000fcc0000000000 */
[----:B------:R-:W-:Y:S01]  /*9ee0*/  HGMMA.64x96x16.F32 R24, gdesc[UR4], R24, gsb0 ;  /* 0x01600000041879f0 */ /* 0x000fe20008000818 */
[----:B------:R-:W-:Y:S02]  /*9ef0*/  R2UR UR4, R80 ;  /* 0x00000000500472ca */ /* 0x000fe400000e0000 */
[----:B------:R-:W-:Y:S02]  /*9f00*/  R2UR UR5, R81 ;  /* 0x00000000510572ca */ /* 0x000fe400000e0000 */
[----:B------:R-:W-:Y:S01]  /*9f10*/  R2UR UR6, R6 ;  /* 0x00000000060672ca */ /* 0x000fe200000e0000 */
[----:B------:R-:W-:Y:S01]  /*9f20*/  VIADD R6, R14, 0x6 ;  /* 0x000000060e067836 */ /* 0x000fe20000000000 */
[----:B------:R-:W-:Y:S02]  /*9f30*/  R2UR UR7, R7 ;  /* 0x00000000070772ca */ /* 0x000fe400000e0000 */
[----:B------:R-:W-:Y:S01]  /*9f40*/  MOV R7, 0x40000040 ;  /* 0x4000004000077802 */ /* 0x000fe20000000f00 */
[----:B------:R-:W-:-:S02]  /*9f50*/  WARPGROUP.DEPBAR.LE gsb0, 0x0 ;  /* 0x00008000000079c5 */ /* 0x000fc40000010000 */
[----:B------:R-:W-:-:S08]  /*9f60*/  WARPGROUP.ARRIVE ;  /* 0x00000000000079c5 */ /* 0x000fd00000000000 */
        /* <DEDUP_REMOVED lines=96> */
[C---:B------:R-:W-:Y:S01]  /*a570*/  IADD3 R6, R14.reuse, 0x904, RZ ;  /* 0x000009040e067810 */ /* 0x040fe20007ffe0ff */
[----:B------:R-:W-:Y:S01]  /*a580*/  VIADD R14, R14, 0x906 ;  /* 0x000009060e0e7836 */ /* 0x000fe20000000000 */
[----:B------:R-:W-:-:S02]  /*a590*/  WARPGROUP.DEPBAR.LE gsb0, 0x0 ;  /* 0x00008000000079c5 */ /* 0x000fc40000010000 */
[----:B------:R-:W-:-:S07]  /*a5a0*/  WARPGROUP.ARRIVE ;  /* 0x00000000000079c5 */ /* 0x000fce0000000000 */
        /* <DEDUP_REMOVED lines=18> */
[----:B------:R3:W-:Y:S06]  /*a6d0*/  BAR.ARV R12, 0x100 ;  /* 0x0004000c0000751d */ /* 0x0007ec0000002000 */
[----:B------:R-:W-:Y:S05]  /*a6e0*/  @!P0 BRA `(.L_x_15241) ;  /* 0x0000000000048947 */ /* 0x000fea0003800000 */
[----:B------:R-:W-:Y:S01]  /*a6f0*/  BPT.TRAP 0x1 ;  /* 0x000000040000795c */ /* 0x000fe20000300000 */
.L_x_15241:
[----:B---3--:R-:W2:Y:S01]  /*a700*/  LDL.LU R76, [R1] ;  /* 0x00000000014c7983 */ /* 0x008ea20000300800 */
[----:B------:R-:W0:Y:S01]  /*a710*/  LDC R75, c[0x0][0x448] ;  /* 0x00011200ff4b7b82 */ /* 0x000e220000000800 */
[----:B------:R-:W-:Y:S01]  /*a720*/  ULDC UR4, c[0x0][0xad0] ;  /* 0x0002b40000047ab9 */ /* 0x000fe20000000800 */
[----:B------:R-:W-:Y:S01]  /*a730*/  ULDC UR46, c[0x0][0xa80] ;  /* 0x0002a000002e7ab9 */ /* 0x000fe20000000800 */
[----:B------:R-:W3:Y:S04]  /*a740*/  LDL R15, [R1+0xb8] ;  /* 0x0000b800010f7983 */ /* 0x000ee80000100800 */
[----:B------:R-:W3:Y:S04]  /*a750*/  LDL R180, [R1+0x98] ;  /* 0x0000980001b47983 */ /* 0x000ee80000100800 */
[----:B------:R-:W4:Y:S01]  /*a760*/  LDL R178, [R1+0xac] ;  /* 0x0000ac0001b27983 */ /* 0x000f220000100800 */
[----:B------:R-:W-:Y:S01]  /*a770*/  FMUL.FTZ R32, R32, UR4 ;  /* 0x0000000420207c20 */ /* 0x000fe20008410000 */
[----:B------:R-:W-:Y:S01]  /*a780*/  FMUL.FTZ R24, R24, UR4 ;  /* 0x0000000418187c20 */ /* 0x000fe20008410000 */
[----:B------:R-:W-:Y:S01]  /*a790*/  FMUL.FTZ R29, R29, UR4 ;  /* 0x000000041d1d7c20 */ /* 0x000fe20008410000 */
[----:B------:R-:W5:Y:S01]  /*a7a0*/  LDL R179, [R1+0x90] ;  /* 0x0000900001b37983 */ /* 0x000f620000100800 */
[----:B------:R-:W-:Y:S01]  /*a7b0*/  MUFU.TANH R78, R32 ;  /* 0x00000020004e7308 */ /* 0x000fe20000002400 */
[----:B------:R-:W-:Y:S01]  /*a7c0*/  FMUL.FTZ R25, R25, UR4 ;  /* 0x0000000419197c20 */ /* 0x000fe20008410000 */
[----:B------:R-:W-:Y:S01]  /*a7d0*/  FMUL.FTZ R28, R28, UR4 ;  /* 0x000000041c1c7c20 */ /* 0x000fe20008410000 */
[----:B------:R-:W-:Y:S01]  /*a7e0*/  FMUL.FTZ R33, R33, UR4 ;  /* 0x0000000421217c20 */ /* 0x000fe20008410000 */
[----:B------:R-:W-:Y:S01]  /*a7f0*/  FMUL.FTZ R36, R36, UR4 ;  /* 0x0000000424247c20 */ /* 0x000fe20008410000 */
[----:B------:R-:W-:Y:S01]  /*a800*/  FMUL.FTZ R37, R37, UR4 ;  /* 0x0000000425257c20 */ /* 0x000fe20008410000 */
[----:B0-----:R-:W-:-:S02]  /*a810*/  ISETP.NE.AND P5, PT, R75, 0x1, PT ;  /* 0x000000014b00780c */ /* 0x001fc40003fa5270 */
[----:B------:R0:W1:Y:S01]  /*a820*/  MUFU.TANH R74, R24 ;  /* 0x00000018004a7308 */ /* 0x0000620000002400 */
[----:B------:R-:W5:Y:S01]  /*a830*/  LDL R75, [R1+0xbc] ;  /* 0x0000bc00014b7983 */ /* 0x000f620000100800 */
[----:B------:R-:W-:Y:S01]  /*a840*/  FMUL.FTZ R40, R40, UR4 ;  /* 0x0000000428287c20 */ /* 0x000fe20008410000 */
[----:B------:R-:W-:Y:S01]  /*a850*/  FMUL.FTZ R52, R52, UR4 ;  /* 0x0000000434347c20 */ /* 0x000fe20008410000 */
[----:B------:R-:W-:Y:S01]  /*a860*/  FMUL.FTZ R20, R31, UR4 ;  /* 0x000000041f147c20 */ /* 0x000fe20008410000 */
[----:B------:R-:W-:Y:S01]  /*a870*/  FMUL.FTZ R41, R41, UR4 ;  /* 0x0000000429297c20 */ /* 0x000fe20008410000 */
[----:B------:R-:W-:Y:S01]  /*a880*/  FMUL.FTZ R49, R49, UR4 ;  /* 0x0000000431317c20 */ /* 0x000fe20008410000 */
[----:B------:R-:W-:Y:S01]  /*a890*/  FMUL.FTZ R21, R30, UR4 ;  /* 0x000000041e157c20 */ /* 0x000fe20008410000 */
[----:B------:R-:W-:Y:S01]  /*a8a0*/  MUFU.TANH R77, R29 ;  /* 0x0000001d004d7308 */ /* 0x000fe20000002400 */
[----:B0-----:R-:W-:Y:S01]  /*a8b0*/  FMUL.FTZ R24, R34, UR4 ;  /* 0x0000000422187c20 */ /* 0x001fe20008410000 */
[----:B------:R-:W-:Y:S01]  /*a8c0*/  FMUL.FTZ R48, R48, UR4 ;  /* 0x0000000430307c20 */ /* 0x000fe20008410000 */
[----:B------:R-:W-:Y:S01]  /*a8d0*/  FMUL.FTZ R3, R26, UR4 ;  /* 0x000000041a037c20 */ /* 0x000fe20008410000 */
[----:B------:R-:W0:Y:S01]  /*a8e0*/  @P5 LDC R32, c[0x0][0x44c] ;  /* 0x00011300ff205b82 */ /* 0x000e220000000800 */
[----:B------:R-:W-:Y:S01]  /*a8f0*/  FMUL.FTZ R45, R45, UR4 ;  /* 0x000000042d2d7c20 */ /* 0x000fe20008410000 */
[----:B------:R-:W-:-:S02]  /*a900*/  FMUL.FTZ R14, R27, UR4 ;  /* 0x000000041b0e7c20 */ /* 0x000fc40008410000 */
[----:B------:R1:W5:Y:S04]  /*a910*/  MUFU.TANH R73, R25 ;  /* 0x0000001900497308 */ /* 0x0003680000002400 */
[----:B------:R-:W0:Y:S04]  /*a920*/  @P5 LDC R34, c[0x0][0x450] ;  /* 0x00011400ff225b82 */ /* 0x000e280000000800 */
[----:B------:R1:W5:Y:S02]  /*a930*/  MUFU.TANH R72, R28 ;  /* 0x0000001c00487308 */ /* 0x0003640000002400 */
[----:B-1----:R-:W-:-:S06]  /*a940*/  FMUL.FTZ R25, R35, UR4 ;  /* 0x0000000423197c20 */ /* 0x002fcc0008410000 */
[----:B------:R-:W1:Y:S01]  /*a950*/  MUFU.TANH R33, R33 ;  /* 0x0000002100217308 */ /* 0x000e620000002400 */
[----:B------:R-:W-:Y:S01]  /*a960*/  FMUL.FTZ R28, R44, UR4 ;  /* 0x000000042c1c7c20 */ /* 0x000fe20008410000 */
[----:B------:R-:W-:-:S06]  /*a970*/  FMUL.FTZ R44, R46, UR4 ;  /* 0x000000042e2c7c20 */ /* 0x000fcc0008410000 */
[----:B------:R-:W1:Y:S01]  /*a980*/  MUFU.TANH R36, R36 ;  /* 0x0000002400247308 */ /* 0x000e620000002400 */
[----:B------:R-:W-:-:S07]  /*a990*/  FMUL.FTZ R31, R43, UR4 ;  /* 0x000000042b1f7c20 */ /* 0x000fce0008410000 */
[----:B------:R1:W-:Y:S01]  /*a9a0*/  MUFU.TANH R35, R28 ;  /* 0x0000001c00237308 */ /* 0x0003e20000002400 */
[----:B------:R-:W-:-:S07]  /*a9b0*/  FMUL.FTZ R30, R42, UR4 ;  /* 0x000000042a1e7c20 */ /* 0x000fce0008410000 */
[----:B------:R-:W5:Y:S01]  /*a9c0*/  MUFU.TANH R37, R37 ;  /* 0x0000002500257308 */ /* 0x000f620000002400 */
[----:B-1----:R-:W-:-:S07]  /*a9d0*/  FMUL.FTZ R28, R53, UR4 ;  /* 0x00000004351c7c20 */ /* 0x002fce0008410000 */
[----:B------:R-:W1:Y:S01]  /*a9e0*/  MUFU.TANH R40, R40 ;  /* 0x0000002800287308 */ /* 0x000e620000002400 */
[----:B------:R-:W-:-:S07]  /*a9f0*/  FMUL.FTZ R26, R39, UR4 ;  /* 0x00000004271a7c20 */ /* 0x000fce0008410000 */
[----:B------:R1:W-:Y:S08]  /*aa00*/  MUFU.TANH R43, R52 ;  /* 0x00000034002b7308 */ /* 0x0003f00000002400 */
[----:B------:R-:W1:Y:S08]  /*aa10*/  MUFU.TANH R41, R41 ;  /* 0x0000002900297308 */ /* 0x000e700000002400 */
[----:B------:R1:W-:Y:S08]  /*aa20*/  MUFU.TANH R42, R49 ;  /* 0x00000031002a7308 */ /* 0x0003f00000002400 */
[----:B------:R1:W-:Y:S01]  /*aa30*/  MUFU.TANH R79, R28 ;  /* 0x0000001c004f7308 */ /* 0x0003e20000002400 */
[----:B------:R-:W-:-:S07]  /*aa40*/  FMUL.FTZ R27, R38, UR4 ;  /* 0x00000004261b7c20 */ /* 0x000fce0008410000 */
[----:B------:R1:W-:Y:S08]  /*aa50*/  MUFU.TANH R39, R48 ;  /* 0x0000003000277308 */ /* 0x0003f00000002400 */
[----:B------:R-:W1:Y:S01]  /*aa60*/  MUFU.TANH R45, R45 ;  /* 0x0000002d002d7308 */ /* 0x000e620000002400 */
[----:B------:R-:W-:Y:S01]  /*aa70*/  FMUL.FTZ R56, R56, UR4 ;  /* 0x0000000438387c20 */ /* 0x000fe20008410000 */
[----:B------:R-:W-:Y:S01]  /*aa80*/  FMUL.FTZ R57, R57, UR4 ;  /* 0x0000000439397c20 */ /* 0x000fe20008410000 */
[----:B------:R-:W-:-:S05]  /*aa90*/  FMUL.FTZ R60, R60, UR4 ;  /* 0x000000043c3c7c20 */ /* 0x000fca0008410000 */
[----:B------:R-:W1:Y:S01]  /*aaa0*/  MUFU.TANH R56, R56 ;  /* 0x0000003800387308 */ /* 0x000e620000002400 */
[----:B------:R-:W-:Y:S01]  /*aab0*/  FMUL.FTZ R61, R61, UR4 ;  /* 0x000000043d3d7c20 */ /* 0x000fe20008410000 */
[----:B------:R-:W-:-:S06]  /*aac0*/  FMUL.FTZ R64, R64, UR4 ;  /* 0x0000000440407c20 */ /* 0x000fcc0008410000 */
[----:B------:R-:W1:Y:S01]  /*aad0*/  MUFU.TANH R57, R57 ;  /* 0x0000003900397308 */ /* 0x000e620000002400 */
[----:B------:R-:W-:-:S07]  /*aae0*/  FMUL.FTZ R65, R65, UR4 ;  /* 0x0000000441417c20 */ /* 0x000fce0008410000 */
[----:B------:R-:W1:Y:S01]  /*aaf0*/  MUFU.TANH R60, R60 ;  /* 0x0000003c003c7308 */ /* 0x000e620000002400 */
[----:B------:R-:W-:-:S07]  /*ab00*/  FMUL.FTZ R68, R68, UR4 ;  /* 0x0000000444447c20 */ /* 0x000fce0008410000 */
[----:B------:R-:W1:Y:S01]  /*ab10*/  MUFU.TANH R61, R61 ;  /* 0x0000003d003d7308 */ /* 0x000e620000002400 */
[----:B------:R-:W-:-:S07]  /*ab20*/  FMUL.FTZ R69, R69, UR4 ;  /* 0x0000000445457c20 */ /* 0x000fce0008410000 */
[----:B------:R-:W1:Y:S08]  /*ab30*/  MUFU.TANH R64, R64 ;  /* 0x0000004000407308 */ /* 0x000e700000002400 */
[----:B------:R-:W1:Y:S08]  /*ab40*/  MUFU.TANH R65, R65 ;  /* 0x0000004100417308 */ /* 0x000e700000002400 */
[----:B------:R-:W1:Y:S01]  /*ab50*/  MUFU.TANH R68, R68 ;  /* 0x0000004400447308 */ /* 0x000e620000002400 */
[----:B---3--:R-:W-:Y:S01]  /*ab60*/  IMAD.IADD R15, R15, 0x1, R180 ;  /* 0x000000010f0f7824 */ /* 0x008fe200078e02b4 */
[----:B--2---:R-:W-:Y:S01]  /*ab70*/  LOP3.LUT R76, R76, 0xfffffffe, RZ, 0xc0, !PT ;  /* 0xfffffffe4c4c7812 */ /* 0x004fe200078ec0ff */
[----:B------:R-:W-:-:S05]  /*ab80*/  FMUL.FTZ R50, R50, UR4 ;  /* 0x0000000432327c20 */ /* 0x000fca0008410000 */
[----:B------:R-:W-:Y:S01]  /*ab90*/  MUFU.TANH R3, R3 ;  /* 0x0000000300037308 */ /* 0x000fe20000002400 */
[----:B0-----:R-:W-:-:S05]  /*aba0*/  @P5 IMAD.HI.U32 R29, R15, R32, RZ ;  /* 0x000000200f1d5227 */ /* 0x001fca00078e00ff */
[----:B------:R-:W-:Y:S02]  /*abb0*/  @P5 SHF.R.U32.HI R15, RZ, R34, R29 ;  /* 0x00000022ff0f5219 */ /* 0x000fe4000001161d */
[----:B------:R-:W-:Y:S03]  /*abc0*/  MUFU.TANH R14, R14 ;  /* 0x0000000e000e7308 */ /* 0x000fe60000002400 */
[----:B------:R-:W0:Y:S01]  /*abd0*/  SHFL.IDX PT, R32, R15, RZ, 0x1c1f ;  /* 0x001c1fff0f207589 */ /* 0x000e2200000e0000 */
[----:B----4-:R-:W-:Y:S01]  /*abe0*/  IMAD R29, R177, -0x60, R178 ;  /* 0xffffffa0b11d7824 */ /* 0x010fe200078e02b2 */
[----:B------:R-:W-:-:S03]  /*abf0*/  @P5 LOP3.LUT R76, R76, 0x1, RZ, 0xfc, !PT ;  /* 0x000000014c4c5812 */ /* 0x000fc600078efcff */
[----:B------:R-:W-:Y:S01]  /*ac00*/  VIADD R29, R29, 0x60 ;  /* 0x000000601d1d7836 */ /* 0x000fe20000000000 */
[----:B------:R-:W-:Y:S03]  /*ac10*/  MUFU.TANH R21, R21 ;  /* 0x0000001500157308 */ /* 0x000fe60000002400 */
[----:B-----5:R-:W-:Y:S01]  /*ac20*/  IMAD R75, R75, -0x2, R29 ;  /* 0xfffffffe4b4b7824 */ /* 0x020fe200078e021d */
[----:B------:R2:W-:Y:S04]  /*ac30*/  STL [R1], R76 ;  /* 0x0000004c01007387 */ /* 0x0005e80000100800 */
[----:B------:R-:W-:Y:S01]  /*ac40*/  MUFU.TANH R20, R20 ;  /* 0x0000001400147308 */ /* 0x000fe20000002400 */
[----:B--2---:R-:W-:Y:S01]  /*ac50*/  IADD3 R76, -R179, 0x1, R75 ;  /* 0x00000001b34c7810 */ /* 0x004fe20007ffe14b */
[----:B------:R-:W-:-:S06]  /*ac60*/  FMUL.FTZ R55, R55, UR4 ;  /* 0x0000000437377c20 */ /* 0x000fcc0008410000 */
[----:B------:R-:W-:Y:S01]  /*ac70*/  MUFU.TANH R24, R24 ;  /* 0x0000001800187308 */ /* 0x000fe20000002400 */
[----:B0-----:R-:W-:-:S04]  /*ac80*/  VIADDMNMX R46, R32, R76, R75, PT ;  /* 0x0000004c202e7246 */ /* 0x001fc8000380014b */
[C---:B------:R-:W-:Y:S02]  /*ac90*/  ISETP.GT.AND P1, PT, R46.reuse, RZ, PT ;  /* 0x000000ff2e00720c */ /* 0x040fe40003f24270 */
[C---:B------:R-:W-:Y:S01]  /*aca0*/  ISETP.GT.AND P2, PT, R46.reuse, 0x1, PT ;  /* 0x000000012e00780c */ /* 0x040fe20003f44270 */
[----:B------:R-:W-:Y:S01]  /*acb0*/  MUFU.TANH R25, R25 ;  /* 0x0000001900197308 */ /* 0x000fe20000002400 */
[----:B------:R-:W-:Y:S02]  /*acc0*/  ISETP.GT.AND P3, PT, R46, 0x8, PT ;  /* 0x000000082e00780c */ /* 0x000fe40003f64270 */
[----:B------:R-:W-:Y:S02]  /*acd0*/  FSEL R74, R74, -INF , P1 ;  /* 0xff8000004a4a7808 */ /* 0x000fe40000800000 */
[----:B------:R-:W-:Y:S02]  /*ace0*/  FSEL R73, R73, -INF , P2 ;  /* 0xff80000049497808 */ /* 0x000fe40001000000 */
[----:B------:R-:W-:-:S02]  /*acf0*/  ISETP.GT.AND P1, PT, R46, 0x9, PT ;  /* 0x000000092e00780c */ /* 0x000fc40003f24270 */
[----:B------:R-:W-:Y:S02]  /*ad00*/  FSEL R72, R72, -INF , P3 ;  /* 0xff80000048487808 */ /* 0x000fe40001800000 */
[----:B------:R-:W-:Y:S02]  /*ad10*/  FMNMX.FTZ R29, R74, R73, !PT ;  /* 0x000000494a1d7209 */ /* 0x000fe40007810000 */
[----:B------:R-:W-:Y:S02]  /*ad20*/  ISETP.GT.AND P2, PT, R46, 0x10, PT ;  /* 0x000000102e00780c */ /* 0x000fe40003f44270 */
[----:B------:R-:W-:Y:S02]  /*ad30*/  FSEL R53, R77, -INF , P1 ;  /* 0xff8000004d357808 */ /* 0x000fe40000800000 */
[----:B------:R-:W-:Y:S02]  /*ad40*/  FMNMX.FTZ R32, R72, R29, !PT ;  /* 0x0000001d48207209 */ /* 0x000fe40007810000 */
[----:B------:R-:W-:-:S02]  /*ad50*/  ISETP.GT.AND P1, PT, R46, 0x11, PT ;  /* 0x000000112e00780c */ /* 0x000fc40003f24270 */
[----:B-1----:R-:W-:Y:S02]  /*ad60*/  FSEL R52, R78, -INF , P2 ;  /* 0xff8000004e347808 */ /* 0x002fe40001000000 */
[----:B------:R-:W-:Y:S02]  /*ad70*/  FMNMX.FTZ R29, R53, R32, !PT ;  /* 0x00000020351d7209 */ /* 0x000fe40007810000 */
[----:B------:R-:W-:Y:S02]  /*ad80*/  ISETP.GT.AND P2, PT, R46, 0x18, PT ;  /* 0x000000182e00780c */ /* 0x000fe40003f44270 */
[----:B------:R-:W-:Y:S02]  /*ad90*/  FSEL R49, R33, -INF , P1 ;  /* 0xff80000021317808 */ /* 0x000fe40000800000 */
[----:B------:R-:W-:Y:S02]  /*ada0*/  FMNMX.FTZ R28, R52, R29, !PT ;  /* 0x0000001d341c7209 */ /* 0x000fe40007810000 */
[----:B------:R-:W-:-:S02]  /*adb0*/  ISETP.GT.AND P1, PT, R46, 0x19, PT ;  /* 0x000000192e00780c */ /* 0x000fc40003f24270 */
[----:B------:R-:W-:Y:S02]  /*adc0*/  FSEL R48, R36, -INF , P2 ;  /* 0xff80000024307808 */ /* 0x000fe40001000000 */
        /* <DEDUP_REMOVED lines=10> */
[----:B------:R-:W-:-:S02]  /*ae70*/  FSEL R28, R35, -INF , P2 ;  /* 0xff800000231c7808 */ /* 0x000fc40001000000 */
[C---:B------:R-:W-:Y:S02]  /*ae80*/  ISETP.GT.AND P1, PT, R46.reuse, 0x29, PT ;  /* 0x000000292e00780c */ /* 0x040fe40003f24270 */
        /* <DEDUP_REMOVED lines=24> */
[----:B------:R-:W-:Y:S01]  /*b010*/  FMNMX.FTZ R56, R40, R43, !PT ;  /* 0x0000002b28387209 */ /* 0x000fe20007810000 */
[----:B------:R-:W0:Y:S01]  /*b020*/  MUFU.TANH R69, R69 ;  /* 0x0000004500457308 */ /* 0x000e220000002400 */
        /* <DEDUP_REMOVED lines=12> */
[----:B------:R-:W-:Y:S01]  /*b0f0*/  FMUL.FTZ R56, R47, UR4 ;  /* 0x000000042f387c20 */ /* 0x000fe20008410000 */
[----:B0-----:R-:W-:Y:S02]  /*b100*/  FSEL R47, R69, -INF , P1 ;  /* 0xff800000452f7808 */ /* 0x001fe40000800000 */
[----:B------:R-:W-:-:S04]  /*b110*/  FMNMX.FTZ R60, R46, R57, !PT ;  /* 0x000000392e3c7209 */ /* 0x000fc80007810000 */
[----:B------:R-:W-:-:S05]  /*b120*/  FMNMX.FTZ R60, R47, R60, !PT ;  /* 0x0000003c2f3c7209 */ /* 0x000fca0007810000 */
[----:B------:R-:W0:Y:S04]  /*b130*/  SHFL.BFLY PT, R57, R60, 0x2, 0x1f ;  /* 0x0c401f003c397f89 */ /* 0x000e2800000e0000 */
[----:B------:R-:W1:Y:S01]  /*b140*/  SHFL.IDX PT, R15, R15, 0x1, 0x1c1f ;  /* 0x003c1f000f0f7f89 */ /* 0x000e6200000e0000 */
[----:B------:R2:W-:Y:S01]  /*b150*/  MUFU.TANH R64, R50 ;  /* 0x0000003200407308 */ /* 0x0005e20000002400 */
[----:B0-----:R-:W-:-:S05]  /*b160*/  FMNMX.FTZ R57, R60, R57, !PT ;  /* 0x000000393c397209 */ /* 0x001fca0007810000 */
[----:B--2---:R-:W0:Y:S01]  /*b170*/  SHFL.BFLY PT, R50, R57, 0x1, 0x1f ;  /* 0x0c201f0039327f89 */ /* 0x004e2200000e0000 */
[----:B-1----:R-:W-:Y:S01]  /*b180*/  VIADDMNMX R75, R15, R76, R75, PT ;  /* 0x0000004c0f4b7246 */ /* 0x002fe2000380014b */
[----:B------:R1:W-:Y:S03]  /*b190*/  MUFU.TANH R69, R55 ;  /* 0x0000003700457308 */ /* 0x0003e60000002400 */
[C---:B------:R-:W-:Y:S02]  /*b1a0*/  ISETP.GT.AND P3, PT, R75.reuse, RZ, PT ;  /* 0x000000ff4b00720c */ /* 0x040fe40003f64270 */
[C---:B------:R-:W-:Y:S02]  /*b1b0*/  ISETP.GT.AND P4, PT, R75.reuse, 0x1, PT ;  /* 0x000000014b00780c */ /* 0x040fe40003f84270 */
[----:B------:R-:W-:Y:S02]  /*b1c0*/  ISETP.GT.AND P2, PT, R75, 0x8, PT ;  /* 0x000000084b00780c */ /* 0x000fe40003f44270 */
[----:B-1----:R-:W-:-:S02]  /*b1d0*/  FSEL R55, R3, -INF , P3 ;  /* 0xff80000003377808 */ /* 0x002fc40001800000 */
[----:B------:R-:W-:Y:S01]  /*b1e0*/  FSEL R14, R14, -INF , P4 ;  /* 0xff8000000e0e7808 */ /* 0x000fe20002000000 */
[----:B------:R-:W1:Y:S01]  /*b1f0*/  MUFU.TANH R27, R27 ;  /* 0x0000001b001b7308 */ /* 0x000e620000002400 */
[----:B------:R-:W-:Y:S02]  /*b200*/  ISETP.GT.AND P1, PT, R75, 0x9, PT ;  /* 0x000000094b00780c */ /* 0x000fe40003f24270 */
[----:B------:R-:W-:Y:S02]  /*b210*/  FSEL R21, R21, -INF , P2 ;  /* 0xff80000015157808 */ /* 0x000fe40001000000 */
[----:B------:R-:W-:Y:S02]  /*b220*/  ISETP.GT.AND P2, PT, R75, 0x10, PT ;  /* 0x000000104b00780c */ /* 0x000fe40003f44270 */
[----:B0-----:R-:W-:Y:S02]  /*b230*/  FMNMX.FTZ R15, R57, R50, !PT ;  /* 0x00000032390f7209 */ /* 0x001fe40007810000 */
[----:B------:R-:W-:Y:S01]  /*b240*/  FMNMX.FTZ R50, R55, R14, !PT ;  /* 0x0000000e37327209 */ /* 0x000fe20007810000 */
[----:B------:R-:W0:Y:S01]  /*b250*/  MUFU.TANH R26, R26 ;  /* 0x0000001a001a7308 */ /* 0x000e220000002400 */
[----:B------:R-:W-:-:S02]  /*b260*/  FSEL R20, R20, -INF , P1 ;  /* 0xff80000014147808 */ /* 0x000fc40000800000 */
[----:B------:R-:W-:Y:S01]  /*b270*/  FMNMX.FTZ R3, R21, R50, !PT ;  /* 0x0000003215037209 */ /* 0x000fe20007810000 */
[----:B------:R-:W-:Y:S01]  /*b280*/  FMUL.FTZ R54, R54, UR4 ;  /* 0x0000000436367c20 */ /* 0x000fe20008410000 */
[C---:B------:R-:W-:Y:S02]  /*b290*/  ISETP.GT.AND P1, PT, R75.reuse, 0x11, PT ;  /* 0x000000114b00780c */ /* 0x040fe40003f24270 */
[----:B------:R-:W-:Y:S01]  /*b2a0*/  FSEL R24, R24, -INF , P2 ;  /* 0xff80000018187808 */ /* 0x000fe20001000000 */
[----:B------:R-:W2:Y:S01]  /*b2b0*/  MUFU.TANH R30, R30 ;  /* 0x0000001e001e7308 */ /* 0x000ea20000002400 */
[----:B------:R-:W-:Y:S02]  /*b2c0*/  FMNMX.FTZ R3, R20, R3, !PT ;  /* 0x0000000314037209 */ /* 0x000fe40007810000 */
[----:B------:R-:W-:Y:S02]  /*b2d0*/  ISETP.GT.AND P2, PT, R75, 0x18, PT ;  /* 0x000000184b00780c */ /* 0x000fe40003f44270 */
[----:B------:R-:W-:-:S03]  /*b2e0*/  FSEL R25, R25, -INF , P1 ;  /* 0xff80000019197808 */ /* 0x000fc60000800000 */
[----:B------:R-:W3:Y:S01]  /*b2f0*/  MUFU.TANH R31, R31 ;  /* 0x0000001f001f7308 */ /* 0x000ee20000002400 */
[----:B-1----:R-:W-:Y:S02]  /*b300*/  FSEL R50, R27, -INF , P2 ;  /* 0xff8000001b327808 */ /* 0x002fe40001000000 */
[----:B------:R-:W-:-:S05]  /*b310*/  ISETP.GT.AND P1, PT, R75, 0x19, PT ;  /* 0x000000194b00780c */ /* 0x000fca0003f24270 */
[----:B------:R1:W-:Y:S01]  /*b320*/  MUFU.TANH R68, R54 ;  /* 0x0000003600447308 */ /* 0x0003e20000002400 */
[----:B------:R-:W-:Y:S01]  /*b330*/  FMUL.FTZ R59, R59, UR4 ;  /* 0x000000043b3b7c20 */ /* 0x000fe20008410000 */
[----:B-1----:R-:W-:-:S06]  /*b340*/  FMNMX.FTZ R54, R24, R3, !PT ;  /* 0x0000000318367209 */ /* 0x002fcc0007810000 */
[----:B------:R-:W1:Y:S01]  /*b350*/  MUFU.TANH R44, R44 ;  /* 0x0000002c002c7308 */ /* 0x000e620000002400 */
[----:B------:R-:W-:Y:S02]  /*b360*/  FMNMX.FTZ R27, R25, R54, !PT ;  /* 0x00000036191b7209 */ /* 0x000fe40007810000 */
[----:B------:R-:W-:Y:S02]  /*b370*/  ISETP.GT.AND P2, PT, R75, 0x20, PT ;  /* 0x000000204b00780c */ /* 0x000fe40003f44270 */
[----:B0-----:R-:W-:-:S03]  /*b380*/  FSEL R54, R26, -INF , P1 ;  /* 0xff8000001a367808 */ /* 0x001fc60000800000 */
[----:B------:R3:W0:Y:S01]  /*b390*/  MUFU.TANH R61, R56 ;  /* 0x00000038003d7308 */ /* 0x0006220000002400 */
[----:B------:R-:W-:Y:S01]  /*b3a0*/  FMNMX.FTZ R27, R50, R27, !PT ;  /* 0x0000001b321b7209 */ /* 0x000fe20007810000 */
[----:B------:R-:W-:Y:S01]  /*b3b0*/  FMUL.FTZ R51, R51, UR4 ;  /* 0x0000000433337c20 */ /* 0x000fe20008410000 */
[----:B------:R-:W-:Y:S02]  /*b3c0*/  ISETP.GT.AND P1, PT, R75, 0x21, PT ;  /* 0x000000214b00780c */ /* 0x000fe40003f24270 */
[----:B--2---:R-:W-:Y:S02]  /*b3d0*/  FSEL R30, R30, -INF , P2 ;  /* 0xff8000001e1e7808 */ /* 0x004fe40001000000 */
[----:B------:R-:W-:Y:S01]  /*b3e0*/  FMNMX.FTZ R27, R54, R27, !PT ;  /* 0x0000001b361b7209 */ /* 0x000fe20007810000 */
[----:B------:R2:W-:Y:S01]  /*b3f0*/  MUFU.TANH R78, R59 ;  /* 0x0000003b004e7308 */ /* 0x0005e20000002400 */
[----:B------:R-:W-:Y:S02]  /*b400*/  FSETP.NEU.FTZ.AND P3, PT, R15, -INF , PT ;  /* 0xff8000000f00780b */ /* 0x000fe40003f7d000 */
[----:B------:R-:W-:-:S02]  /*b410*/  ISETP.GT.AND P2, PT, R75, 0x28, PT ;  /* 0x000000284b00780c */ /* 0x000fc40003f44270 */
[----:B---3--:R-:W-:Y:S01]  /*b420*/  FSEL R56, R31, -INF , P1 ;  /* 0xff8000001f387808 */ /* 0x008fe20000800000 */
[----:B--2---:R-:W-:Y:S02]  /*b430*/  FMUL.FTZ R59, R15, UR46 ;  /* 0x0000002e0f3b7c20 */ /* 0x004fe40008410000 */
[----:B------:R2:W3:Y:S01]  /*b440*/  MUFU.TANH R65, R51 ;  /* 0x0000003300417308 */ /* 0x0004e20000002400 */
[----:B------:R-:W-:Y:S02]  /*b450*/  FMNMX.FTZ R27, R30, R27, !PT ;  /* 0x0000001b1e1b7209 */ /* 0x000fe40007810000 */
[----:B------:R-:W-:Y:S02]  /*b460*/  FSEL R59, R59, RZ, P3 ;  /* 0x000000ff3b3b7208 */ /* 0x000fe40001800000 */
[----:B------:R-:W-:Y:S02]  /*b470*/  ISETP.GT.AND P1, PT, R75, 0x29, PT ;  /* 0x000000294b00780c */ /* 0x000fe40003f24270 */
[----:B-1----:R-:W-:-:S02]  /*b480*/  FSEL R57, R44, -INF , P2 ;  /* 0xff8000002c397808 */ /* 0x002fc40001000000 */
[----:B------:R-:W-:Y:S01]  /*b490*/  FMNMX.FTZ R26, R56, R27, !PT ;  /* 0x0000001b381a7209 */ /* 0x000fe20007810000 */
[----:B------:R-:W-:Y:S01]  /*b4a0*/  FMUL.FTZ R58, R58, UR4 ;  /* 0x000000043a3a7c20 */ /* 0x000fe20008410000 */
[----:B--2---:R-:W-:Y:S01]  /*b4b0*/  FFMA.FTZ R51, R53, UR46, -R59 ;  /* 0x0000002e35337c23 */ /* 0x004fe2000801083b */
[----:B------:R-:W-:Y:S02]  /*b4c0*/  ISETP.GT.AND P2, PT, R75, 0x30, PT ;  /* 0x000000304b00780c */ /* 0x000fe40003f44270 */
[----:B0-----:R-:W-:Y:S02]  /*b4d0*/  FSEL R53, R61, -INF , P1 ;  /* 0xff8000003d357808 */ /* 0x001fe40000800000 */
[----:B------:R-:W-:Y:S01]  /*b4e0*/  FMNMX.FTZ R26, R57, R26, !PT ;  /* 0x0000001a391a7209 */ /* 0x000fe20007810000 */
[----:B------:R0:W1:Y:S01]  /*b4f0*/  MUFU.TANH R77, R58 ;  /* 0x0000003a004d7308 */ /* 0x0000620000002400 */
[----:B------:R-:W-:Y:S01]  /*b500*/  FMUL.FTZ R62, R62, UR4 ;  /* 0x000000043e3e7c20 */ /* 0x000fe20008410000 */
[----:B------:R-:W-:-:S02]  /*b510*/  ISETP.GT.AND P1, PT, R75, 0x31, PT ;  /* 0x000000314b00780c */ /* 0x000fc40003f24270 */
[----:B------:R-:W-:Y:S02]  /*b520*/  FSEL R44, R64, -INF , P2 ;  /* 0xff800000402c7808 */ /* 0x000fe40001000000 */
[----:B------:R-:W-:Y:S02]  /*b530*/  FMNMX.FTZ R31, R53, R26, !PT ;  /* 0x0000001a351f7209 */ /* 0x000fe40007810000 */
[----:B------:R-:W-:Y:S02]  /*b540*/  ISETP.GT.AND P2, PT, R75, 0x38, PT ;  /* 0x000000384b00780c */ /* 0x000fe40003f44270 */
[----:B---3--:R-:W-:Y:S02]  /*b550*/  FSEL R26, R65, -INF , P1 ;  /* 0xff800000411a7808 */ /* 0x008fe40000800000 */
[----:B------:R-:W-:Y:S01]  /*b560*/  FMNMX.FTZ R31, R44, R31, !PT ;  /* 0x0000001f2c1f7209 */ /* 0x000fe20007810000 */
[----:B------:R-:W2:Y:S01]  /*b570*/  MUFU.TANH R62, R62 ;  /* 0x0000003e003e7308 */ /* 0x000ea20000002400 */
[----:B------:R-:W-:Y:S01]  /*b580*/  FMUL.FTZ R63, R63, UR4 ;  /* 0x000000043f3f7c20 */ /* 0x000fe20008410000 */
[----:B------:R-:W-:Y:S01]  /*b590*/  FFMA.FTZ R156, R52, UR46, -R59 ;  /* 0x0000002e349c7c23 */ /* 0x000fe2000801083b */
[----:B------:R-:W-:Y:S01]  /*b5a0*/  ISETP.GT.AND P1, PT, R75, 0x39, PT ;  /* 0x000000394b00780c */ /* 0x000fe20003f24270 */
[----:B------:R-:W-:Y:S01]  /*b5b0*/  FMUL.FTZ R66, R66, UR4 ;  /* 0x0000000442427c20 */ /* 0x000fe20008410000 */
[----:B------:R-:W-:-:S03]  /*b5c0*/  FSEL R52, R68, -INF , P2 ;  /* 0xff80000044347808 */ /* 0x000fc60001000000 */
[----:B------:R3:W-:Y:S01]  /*b5d0*/  MUFU.EX2 R27, R51 ;  /* 0x00000033001b7308 */ /* 0x0007e20000000800 */
[----:B------:R-:W-:Y:S01]  /*b5e0*/  ISETP.GT.AND P2, PT, R75, 0x40, PT ;  /* 0x000000404b00780c */ /* 0x000fe20003f44270 */
[----:B------:R-:W-:Y:S01]  /*b5f0*/  FMUL.FTZ R67, R67, UR4 ;  /* 0x0000000443437c20 */ /* 0x000fe20008410000 */
[----:B0-----:R-:W-:Y:S01]  /*b600*/  FSEL R58, R69, -INF , P1 ;  /* 0xff800000453a7808 */ /* 0x001fe20000800000 */
[----:B---3--:R-:W-:Y:S01]  /*b610*/  FFMA.FTZ R51, R49, UR46, -R59 ;  /* 0x0000002e31337c23 */ /* 0x008fe2000801083b */
[----:B------:R-:W-:-:S03]  /*b620*/  FMNMX.FTZ R49, R26, R31, !PT ;  /* 0x0000001f1a317209 */ /* 0x000fc60007810000 */
[----:B------:R0:W3:Y:S01]  /*b630*/  MUFU.TANH R79, R63 ;  /* 0x0000003f004f7308 */ /* 0x0000e20000002400 */
[----:B------:R-:W-:Y:S01]  /*b640*/  FMNMX.FTZ R49, R52, R49, !PT ;  /* 0x0000003134317209 */ /* 0x000fe20007810000 */
[----:B------:R-:W-:Y:S01]  /*b650*/  FMUL.FTZ R70, R70, UR4 ;  /* 0x0000000446467c20 */ /* 0x000fe20008410000 */
[----:B------:R-:W-:Y:S02]  /*b660*/  ISETP.GT.AND P1, PT, R75, 0x41, PT ;  /* 0x000000414b00780c */ /* 0x000fe40003f24270 */
[----:B-1----:R-:W-:-:S03]  /*b670*/  FSEL R60, R77, -INF , P2 ;  /* 0xff8000004d3c7808 */ /* 0x002fc60001000000 */
[----:B------:R-:W1:Y:S01]  /*b680*/  MUFU.TANH R66, R66 ;  /* 0x0000004200427308 */ /* 0x000e620000002400 */
[----:B------:R-:W-:Y:S01]  /*b690*/  FMNMX.FTZ R49, R58, R49, !PT ;  /* 0x000000313a317209 */ /* 0x000fe20007810000 */
[----:B------:R-:W-:Y:S01]  /*b6a0*/  FFMA.FTZ R158, R48, UR46, -R59 ;  /* 0x0000002e309e7c23 */ /* 0x000fe2000801083b */
[----:B------:R-:W-:Y:S01]  /*b6b0*/  ISETP.GT.AND P2, PT, R75, 0x48, PT ;  /* 0x000000484b00780c */ /* 0x000fe20003f44270 */
[----:B------:R-:W-:Y:S01]  /*b6c0*/  FMUL.FTZ R71, R71, UR4 ;  /* 0x0000000447477c20 */ /* 0x000fe20008410000 */
[----:B------:R-:W-:Y:S02]  /*b6d0*/  FSEL R48, R78, -INF , P1 ;  /* 0xff8000004e307808 */ /* 0x000fe40000800000 */
[----:B------:R-:W-:Y:S01]  /*b6e0*/  FMNMX.FTZ R49, R60, R49, !PT ;  /* 0x000000313c317209 */ /* 0x000fe20007810000 */
[----:B------:R-:W4:Y:S01]  /*b6f0*/  MUFU.TANH R67, R67 ;  /* 0x0000004300437308 */ /* 0x000f220000002400 */
[----:B--2---:R-:W-:Y:S02]  /*b700*/  FSEL R61, R62, -INF , P2 ;  /* 0xff8000003e3d7808 */ /* 0x004fe40001000000 */
[----:B------:R-:W-:-:S02]  /*b710*/  ISETP.GT.AND P1, PT, R75, 0x49, PT ;  /* 0x000000494b00780c */ /* 0x000fc40003f24270 */
[----:B------:R-:W-:-:S03]  /*b720*/  FMNMX.FTZ R62, R48, R49, !PT ;  /* 0x00000031303e7209 */ /* 0x000fc60007810000 */
[----:B------:R-:W-:Y:S01]  /*b730*/  MUFU.TANH R70, R70 ;  /* 0x0000004600467308 */ /* 0x000fe20000002400 */
[----:B0-----:R-:W-:Y:S01]  /*b740*/  FFMA.FTZ R63, R38, UR46, -R59 ;  /* 0x0000002e263f7c23 */ /* 0x001fe2000801083b */
[----:B------:R-:W-:Y:S02]  /*b750*/  ISETP.GT.AND P2, PT, R75, 0x50, PT ;  /* 0x000000504b00780c */ /* 0x000fe40003f44270 */
[----:B---3--:R-:W-:-:S04]  /*b760*/  FSEL R38, R79, -INF , P1 ;  /* 0xff8000004f267808 */ /* 0x008fc80000800000 */
[----:B------:R-:W0:Y:S01]  /*b770*/  MUFU.TANH R71, R71 ;  /* 0x0000004700477308 */ /* 0x000e220000002400 */
[----:B------:R-:W-:-:S07]  /*b780*/  ISETP.GT.AND P1, PT, R75, 0x51, PT ;  /* 0x000000514b00780c */ /* 0x000fce0003f24270 */
[----:B------:R2:W-:Y:S01]  /*b790*/  MUFU.EX2 R31, R51 ;  /* 0x00000033001f7308 */ /* 0x0005e20000000800 */
[----:B------:R-:W-:Y:S01]  /*b7a0*/  FFMA.FTZ R160, R32, UR46, -R59 ;  /* 0x0000002e20a07c23 */ /* 0x000fe2000801083b */
[----:B--2---:R-:W-:Y:S02]  /*b7b0*/  FMNMX.FTZ R51, R61, R62, !PT ;  /* 0x0000003e3d337209 */ /* 0x004fe40007810000 */
[----:B-1----:R-:W-:Y:S02]  /*b7c0*/  FSEL R62, R66, -INF , P2 ;  /* 0xff800000423e7808 */ /* 0x002fe40001000000 */
[----:B------:R-:W-:Y:S02]  /*b7d0*/  FMNMX.FTZ R51, R38, R51, !PT ;  /* 0x0000003326337209 */ /* 0x000fe40007810000 */
[----:B------:R-:W-:Y:S02]  /*b7e0*/  ISETP.GT.AND P2, PT, R75, 0x58, PT ;  /* 0x000000584b00780c */ /* 0x000fe40003f44270 */
[----:B----4-:R-:W-:-:S02]  /*b7f0*/  FSEL R32, R67, -INF , P1 ;  /* 0xff80000043207808 */ /* 0x010fc40000800000 */
[----:B------:R-:W-:Y:S01]  /*b800*/  FMNMX.FTZ R51, R62, R51, !PT ;  /* 0x000000333e337209 */ /* 0x000fe20007810000 */
[----:B------:R1:W-:Y:S01]  /*b810*/  MUFU.EX2 R49, R63 ;  /* 0x0000003f00317308 */ /* 0x0003e20000000800 */
[----:B------:R-:W-:Y:S02]  /*b820*/  ISETP.GT.AND P1, PT, R75, 0x59, PT ;  /* 0x000000594b00780c */ /* 0x000fe40003f24270 */
[----:B------:R-:W-:Y:S02]  /*b830*/  FMNMX.FTZ R66, R32, R51, !PT ;  /* 0x0000003320427209 */ /* 0x000fe40007810000 */
[----:B0-----:R-:W-:Y:S02]  /*b840*/  FSEL R64, R71, -INF , P1 ;  /* 0xff80000047407808 */ /* 0x001fe40000800000 */
[----:B-1----:R-:W-:Y:S01]  /*b850*/  FSEL R63, R70, -INF , P2 ;  /* 0xff800000463f7808 */ /* 0x002fe20001000000 */
[----:B------:R-:W-:-:S03]  /*b860*/  FFMA.FTZ R162, R28, UR46, -R59 ;  /* 0x0000002e1ca27c23 */ /* 0x000fc6000801083b */
[----:B------:R-:W-:-:S04]  /*b870*/  FMNMX.FTZ R51, R63, R66, !PT ;  /* 0x000000423f337209 */ /* 0x000fc80007810000 */
[----:B------:R-:W-:Y:S01]  /*b880*/  FMNMX.FTZ R28, R64, R51, !PT ;  /* 0x00000033401c7209 */ /* 0x000fe20007810000 */
[----:B------:R-:W-:-:S04]  /*b890*/  FFMA.FTZ R51, R33, UR46, -R59 ;  /* 0x0000002e21337c23 */ /* 0x000fc8000801083b */
[----:B------:R-:W0:Y:S02]  /*b8a0*/  SHFL.BFLY PT, R33, R28, 0x2, 0x1f ;  /* 0x0c401f001c217f89 */ /* 0x000e2400000e0000 */
[----:B0-----:R-:W-:-:S05]  /*b8b0*/  FMNMX.FTZ R33, R28, R33, !PT ;  /* 0x000000211c217209 */ /* 0x001fca0007810000 */
[----:B------:R-:W0:Y:S01]  /*b8c0*/  SHFL.BFLY PT, R176, R33, 0x1, 0x1f ;  /* 0x0c201f0021b07f89 */ /* 0x000e2200000e0000 */
[--C-:B------:R-:W-:Y:S01]  /*b8d0*/  FFMA.FTZ R152, R74, UR46, -R59.reuse ;  /* 0x0000002e4a987c23 */ /* 0x100fe2000801083b */
[--C-:B------:R-:W-:Y:S01]  /*b8e0*/  FFMA.FTZ R3, R73, UR46, -R59.reuse ;  /* 0x0000002e49037c23 */ /* 0x100fe2000801083b */
[----:B------:R-:W-:Y:S01]  /*b8f0*/  FFMA.FTZ R154, R72, UR46, -R59 ;  /* 0x0000002e489a7c23 */ /* 0x000fe2000801083b */
[----:B0-----:R-:W-:-:S04]  /*b900*/  FMNMX.FTZ R176, R33, R176, !PT ;  /* 0x000000b021b07209 */ /* 0x001fc80007810000 */
[C---:B------:R-:W-:Y:S01]  /*b910*/  FSETP.NEU.FTZ.AND P1, PT, R176.reuse, -INF , PT ;  /* 0xff800000b000780b */ /* 0x040fe20003f3d000 */
[----:B------:R-:W-:-:S05]  /*b920*/  FMUL.FTZ R28, R176, UR46 ;  /* 0x0000002eb01c7c20 */ /* 0x000fca0008410000 */
[----:B------:R-:W-:Y:S01]  /*b930*/  FSEL R33, R28, RZ, P1 ;  /* 0x000000ff1c217208 */ /* 0x000fe20000800000 */
[----:B------:R-:W-:Y:S04]  /*b940*/  MUFU.EX2 R152, R152 ;  /* 0x0000009800987308 */ /* 0x000fe80000000800 */
[--C-:B------:R-:W-:Y:S01]  /*b950*/  FFMA.FTZ R55, R55, UR46, -R33.reuse ;  /* 0x0000002e37377c23 */ /* 0x100fe20008010821 */
[--C-:B------:R-:W-:Y:S01]  /*b960*/  FFMA.FTZ R14, R14, UR46, -R33.reuse ;  /* 0x0000002e0e0e7c23 */ /* 0x100fe20008010821 */
[--C-:B------:R-:W-:Y:S02]  /*b970*/  FFMA.FTZ R21, R21, UR46, -R33.reuse ;  /* 0x0000002e15157c23 */ /* 0x100fe40008010821 */
[----:B------:R-:W0:Y:S01]  /*b980*/  MUFU.EX2 R3, R3 ;  /* 0x0000000300037308 */ /* 0x000e220000000800 */
[--C-:B------:R-:W-:Y:S01]  /*b990*/  FFMA.FTZ R20, R20, UR46, -R33.reuse ;  /* 0x0000002e14147c23 */ /* 0x100fe20008010821 */
[----:B------:R-:W-:-:S06]  /*b9a0*/  FFMA.FTZ R25, R25, UR46, -R33 ;  /* 0x0000002e19197c23 */ /* 0x000fcc0008010821 */
[----:B------:R-:W-:Y:S01]  /*b9b0*/  MUFU.EX2 R55, R55 ;  /* 0x0000003700377308 */ /* 0x000fe20000000800 */
[----:B------:R-:W-:-:S07]  /*b9c0*/  FFMA.FTZ R164, R34, UR46, -R59 ;  /* 0x0000002e22a47c23 */ /* 0x000fce000801083b */
[----:B------:R1:W2:Y:S01]  /*b9d0*/  MUFU.EX2 R28, R14 ;  /* 0x0000000e001c7308 */ /* 0x0002a20000000800 */
[----:B------:R-:W-:-:S07]  /*b9e0*/  FFMA.FTZ R24, R24, UR46, -R33 ;  /* 0x0000002e18187c23 */ /* 0x000fce0008010821 */
[----:B------:R-:W3:Y:S01]  /*b9f0*/  MUFU.EX2 R154, R154 ;  /* 0x0000009a009a7308 */ /* 0x000ee20000000800 */
[----:B-1----:R-:W-:-:S07]  /*ba00*/  VIADD R14, R13, 0x32440 ;  /* 0x000324400d0e7836 */ /* 0x002fce0000000000 */
[----:B------:R1:W4:Y:S01]  /*ba10*/  MUFU.EX2 R155, R21 ;  /* 0x00000015009b7308 */ /* 0x0003220000000800 */
[----:B------:R-:W-:Y:S01]  /*ba20*/  FFMA.FTZ R166, R36, UR46, -R59 ;  /* 0x0000002e24a67c23 */ /* 0x000fe2000801083b */
[----:B------:R-:W-:Y:S01]  /*ba30*/  ULOP3.LUT UR39, UR39, 0x3000000, URZ, 0xfc, !UPT ;  /* 0x0300000027277892 */ /* 0x000fe2000f8efc3f */
[----:B-1----:R-:W-:-:S05]  /*ba40*/  IMAD.U32 R21, RZ, RZ, UR37 ;  /* 0x00000025ff157e24 */ /* 0x002fca000f8e00ff */
[----:B------:R-:W1:Y:S01]  /*ba50*/  MUFU.EX2 R34, R20 ;  /* 0x0000001400227308 */ /* 0x000e620000000800 */
[----:B------:R-:W-:Y:S01]  /*ba60*/  PRMT R14, R21, 0x654, R14 ;  /* 0x00000654150e7816 */ /* 0x000fe2000000000e */
[----:B------:R-:W-:-:S06]  /*ba70*/  IMAD.MOV.U32 R21, RZ, RZ, 0x40000040 ;  /* 0x40000040ff157424 */ /* 0x000fcc00078e00ff */
[----:B------:R-:W5:Y:S01]  /*ba80*/  MUFU.EX2 R156, R156 ;  /* 0x0000009c009c7308 */ /* 0x000f620000000800 */
[--C-:B------:R-:W-:Y:S01]  /*ba90*/  FFMA.FTZ R26, R26, UR46, -R33.reuse ;  /* 0x0000002e1a1a7c23 */ /* 0x100fe20008010821 */
[----:B------:R-:W-:Y:S01]  /*baa0*/  R2UR UR7, R21 ;  /* 0x00000000150772ca */ /* 0x000fe200000e0000 */
[----:B------:R-:W-:Y:S01]  /*bab0*/  FFMA.FTZ R50, R50, UR46, -R33 ;  /* 0x0000002e32327c23 */ /* 0x000fe20008010821 */
[----:B0-----:R-:W-:Y:S01]  /*bac0*/  FADD.FTZ R21, R152, R3 ;  /* 0x0000000398157221 */ /* 0x001fe20000010000 */
[----:B------:R2:W-:Y:S03]  /*bad0*/  SYNCS.ARRIVE.TRANS64.RED.A1T0 RZ, [R14+URZ], RZ ;  /* 0x000000ff0eff79a7 */ /* 0x0005e6000810043f */
[----:B------:R-:W-:Y:S01]  /*bae0*/  MUFU.EX2 R158, R158 ;  /* 0x0000009e009e7308 */ /* 0x000fe20000000800 */
[----:B------:R-:W-:Y:S01]  /*baf0*/  FFMA.FTZ R54, R54, UR46, -R33 ;  /* 0x0000002e36367c23 */ /* 0x000fe20008010821 */
[----:B------:R0:W-:Y:S06]  /*bb00*/  BAR.SYNC.DEFER_BLOCKING R0, 0x100 ;  /* 0x000400000000751d */ /* 0x0001ec0000010000 */
[----:B------:R3:W-:Y:S01]  /*bb10*/  MUFU.EX2 R36, R25 ;  /* 0x0000001900247308 */ /* 0x0007e20000000800 */
[----:B--2---:R-:W-:-:S07]  /*bb20*/  FADD.FTZ R14, R55, R28 ;  /* 0x0000001c370e7221 */ /* 0x004fce0000010000 */
[----:B------:R-:W2:Y:S01]  /*bb30*/  MUFU.EX2 R157, R24 ;  /* 0x00000018009d7308 */ /* 0x000ea20000000800 */
[----:B---3--:R-:W-:-:S04]  /*bb40*/  IMAD.MOV.U32 R25, RZ, RZ, 0xc00 ;  /* 0x00000c00ff197424 */ /* 0x008fc800078e00ff */
[----:B------:R-:W-:Y:S02]  /*bb50*/  IMAD R20, R18, R25, UR39 ;  /* 0x0000002712147e24 */ /* 0x000fe4000f8e0219 */
[----:B------:R-:W-:Y:S01]  /*bb60*/  IMAD.MOV.U32 R25, RZ, RZ, 0x40000040 ;  /* 0x40000040ff197424 */ /* 0x000fe200078e00ff */
[----:B------:R3:W-:Y:S01]  /*bb70*/  MUFU.EX2 R165, R26 ;  /* 0x0000001a00a57308 */ /* 0x0007e20000000800 */
[--C-:B------:R-:W-:Y:S01]  /*bb80*/  FFMA.FTZ R30, R30, UR46, -R33.reuse ;  /* 0x0000002e1e1e7c23 */ /* 0x100fe20008010821 */
[----:B------:R-:W-:Y:S02]  /*bb90*/  FFMA.FTZ R56, R56, UR46, -R33 ;  /* 0x0000002e38387c23 */ /* 0x000fe40008010821 */
[----:B------:R-:W-:Y:S01]  /*bba0*/  R2UR UR11, R25 ;  /* 0x00000000190b72ca */ /* 0x000fe200000e0000 */
[----:B---3--:R-:W-:-:S03]  /*bbb0*/  FADD.FTZ R26, R154, R21 ;  /* 0x000000159a1a7221 */ /* 0x008fc60000010000 */
[----:B------:R-:W3:Y:S01]  /*bbc0*/  MUFU.EX2 R50, R50 ;  /* 0x0000003200327308 */ /* 0x000ee20000000800 */
[----:B----4-:R-:W-:Y:S01]  /*bbd0*/  FADD.FTZ R21, R155, R14 ;  /* 0x0000000e9b157221 */ /* 0x010fe20000010000 */
[--C-:B------:R-:W-:Y:S01]  /*bbe0*/  FFMA.FTZ R57, R57, UR46, -R33.reuse ;  /* 0x0000002e39397c23 */ /* 0x100fe20008010821 */
[----:B------:R-:W-:Y:S01]  /*bbf0*/  FADD.FTZ R25, R27, R26 ;  /* 0x0000001a1b197221 */ /* 0x000fe20000010000 */
        /* <DEDUP_REMOVED lines=9> */
[--C-:B0-----:R-:W-:Y:S01]  /*bc90*/  FFMA.FTZ R0, R32, UR46, -R33.reuse ;  /* 0x0000002e20007c23 */ /* 0x101fe20008010821 */
[--C-:B------:R-:W-:Y:S01]  /*bca0*/  FFMA.FTZ R63, R63, UR46, -R33.reuse ;  /* 0x0000002e3f3f7c23 */ /* 0x100fe20008010821 */
[----:B------:R-:W-:Y:S01]  /*bcb0*/  FFMA.FTZ R64, R64, UR46, -R33 ;  /* 0x0000002e40407c23 */ /* 0x000fe20008010821 */
[----:B------:R-:W-:Y:S01]  /*bcc0*/  IMAD.MOV.U32 R33, RZ, RZ, 0x40000040 ;  /* 0x40000040ff217424 */ /* 0x000fe200078e00ff */
[----:B------:R-:W-:Y:S01]  /*bcd0*/  MUFU.EX2 R160, R160 ;  /* 0x000000a000a07308 */ /* 0x000fe20000000800 */
[----:B-1----:R-:W-:Y:S01]  /*bce0*/  FADD.FTZ R14, R34, R21 ;  /* 0x00000015220e7221 */ /* 0x002fe20000010000 */
[----:B------:R-:W-:Y:S01]  /*bcf0*/  FFMA.FTZ R29, R29, UR46, -R59 ;  /* 0x0000002e1d1d7c23 */ /* 0x000fe2000801083b */
[----:B------:R-:W-:Y:S01]  /*bd00*/  IADD3 R24, R20, 0x80, RZ ;  /* 0x0000008014187810 */ /* 0x000fe20007ffe0ff */
[----:B-----5:R-:W-:-:S04]  /*bd10*/  FADD.FTZ R26, R156, R25 ;  /* 0x000000199c1a7221 */ /* 0x020fc80000010000 */
[----:B------:R-:W0:Y:S01]  /*bd20*/  MUFU.EX2 R159, R54 ;  /* 0x00000036009f7308 */ /* 0x000e220000000800 */
[----:B------:R-:W-:Y:S01]  /*bd30*/  R2UR UR15, R33 ;  /* 0x00000000210f72ca */ /* 0x000fe200000e0000 */
[----:B--2---:R-:W-:Y:S01]  /*bd40*/  FADD.FTZ R21, R157, R14 ;  /* 0x0000000e9d157221 */ /* 0x004fe20000010000 */
[----:B------:R-:W-:Y:S01]  /*bd50*/  R2UR UR10, R24 ;  /* 0x00000000180a72ca */ /* 0x000fe200000e0000 */
[----:B------:R-:W-:Y:S01]  /*bd60*/  FADD.FTZ R33, R31, R26 ;  /* 0x0000001a1f217221 */ /* 0x000fe20000010000 */
[----:B------:R-:W-:-:S03]  /*bd70*/  VIADD R24, R20, 0x180 ;  /* 0x0000018014187836 */ /* 0x000fc60000000000 */
[----:B------:R-:W1:Y:S01]  /*bd80*/  MUFU.EX2 R30, R30 ;  /* 0x0000001e001e7308 */ /* 0x000e620000000800 */
[----:B------:R-:W-:Y:S01]  /*bd90*/  FADD.FTZ R21, R36, R21 ;  /* 0x0000001524157221 */ /* 0x000fe20000010000 */
[----:B------:R-:W-:Y:S01]  /*bda0*/  FADD.FTZ R14, R158, R33 ;  /* 0x000000219e0e7221 */ /* 0x000fe20000010000 */
[----:B------:R-:W-:Y:S01]  /*bdb0*/  IMAD.MOV.U32 R25, RZ, RZ, 0x40000040 ;  /* 0x40000040ff197424 */ /* 0x000fe200078e00ff */
[----:B------:R-:W-:-:S04]  /*bdc0*/  R2UR UR18, R24 ;  /* 0x00000000181272ca */ /* 0x000fc800000e0000 */
[----:B------:R-:W2:Y:S01]  /*bdd0*/  MUFU.EX2 R29, R29 ;  /* 0x0000001d001d7308 */ /* 0x000ea20000000800 */
[----:B---3--:R-:W-:Y:S01]  /*bde0*/  FADD.FTZ R24, R50, R21 ;  /* 0x0000001532187221 */ /* 0x008fe20000010000 */
[----:B------:R-:W-:-:S06]  /*bdf0*/  FADD.FTZ R21, R49, R14 ;  /* 0x0000000e31157221 */ /* 0x000fcc0000010000 */
[----:B------:R-:W3:Y:S01]  /*be00*/  MUFU.EX2 R161, R56 ;  /* 0x0000003800a17308 */ /* 0x000ee20000000800 */
[--C-:B------:R-:W-:Y:S01]  /*be10*/  FFMA.FTZ R168, R39, UR46, -R59.reuse ;  /* 0x0000002e27a87c23 */ /* 0x100fe2000801083b */
[----:B------:R-:W-:Y:S01]  /*be20*/  FFMA.FTZ R39, R40, UR46, -R59 ;  /* 0x0000002e28277c23 */ /* 0x000fe2000801083b */
[----:B------:R-:W-:-:S05]  /*be30*/  R2UR UR19, R25 ;  /* 0x00000000191372ca */ /* 0x000fca00000e0000 */
[----:B------:R-:W4:Y:S01]  /*be40*/  MUFU.EX2 R162, R162 ;  /* 0x000000a200a27308 */ /* 0x000f220000000800 */
[----:B------:R-:W-:Y:S01]  /*be50*/  FFMA.FTZ R35, R35, UR46, -R59 ;  /* 0x0000002e23237c23 */ /* 0x000fe2000801083b */
[----:B0-----:R-:W-:Y:S01]  /*be60*/  FADD.FTZ R25, R159, R24 ;  /* 0x000000189f197221 */ /* 0x001fe20000010000 */
[----:B------:R-:W-:-:S05]  /*be70*/  FADD.FTZ R14, R160, R21 ;  /* 0x00000015a00e7221 */ /* 0x000fca0000010000 */
[----:B------:R-:W0:Y:S01]  /*be80*/  MUFU.EX2 R57, R57 ;  /* 0x0000003900397308 */ /* 0x000e220000000800 */
[----:B------:R-:W-:Y:S02]  /*be90*/  IMAD.MOV.U32 R21, RZ, RZ, 0x40000040 ;  /* 0x40000040ff157424 */ /* 0x000fe400078e00ff */
[----:B-1----:R-:W-:-:S05]  /*bea0*/  FADD.FTZ R24, R30, R25 ;  /* 0x000000191e187221 */ /* 0x002fca0000010000 */
[----:B------:R-:W1:Y:S01]  /*beb0*/  MUFU.EX2 R51, R51 ;  /* 0x0000003300337308 */ /* 0x000e620000000800 */
[----:B------:R-:W-:-:S07]  /*bec0*/  R2UR UR27, R21 ;  /* 0x00000000151b72ca */ /* 0x000fce00000e0000 */
[----:B------:R-:W5:Y:S01]  /*bed0*/  MUFU.EX2 R40, R53 ;  /* 0x0000003500287308 */ /* 0x000f620000000800 */
[----:B------:R-:W-:Y:S02]  /*bee0*/  VIADD R32, R20, 0x100 ;  /* 0x0000010014207836 */ /* 0x000fe40000000000 */
[----:B--2---:R-:W-:-:S05]  /*bef0*/  FADD.FTZ R21, R29, R14 ;  /* 0x0000000e1d157221 */ /* 0x004fca0000010000 */
[----:B------:R-:W2:Y:S01]  /*bf00*/  MUFU.EX2 R164, R164 ;  /* 0x000000a400a47308 */ /* 0x000ea20000000800 */
[----:B------:R-:W-:Y:S01]  /*bf10*/  FFMA.FTZ R37, R37, UR46, -R59 ;  /* 0x0000002e25257c23 */ /* 0x000fe2000801083b */
[----:B---3--:R-:W-:-:S06]  /*bf20*/  FADD.FTZ R24, R161, R24 ;  /* 0x00000018a1187221 */ /* 0x008fcc0000010000 */
[----:B------:R-:W3:Y:S01]  /*bf30*/  MUFU.EX2 R44, R44 ;  /* 0x0000002c002c7308 */ /* 0x000ee20000000800 */
[----:B------:R-:W-:Y:S01]  /*bf40*/  F2FP.F16.F32.PACK_AB R152, R3, R152 ;  /* 0x000000980398723e */ /* 0x000fe200000000ff */
[----:B----4-:R-:W-:-:S06]  /*bf50*/  FADD.FTZ R14, R162, R21 ;  /* 0x00000015a20e7221 */ /* 0x010fcc0000010000 */
[----:B------:R-:W4:Y:S01]  /*bf60*/  MUFU.EX2 R35, R35 ;  /* 0x0000002300237308 */ /* 0x000f220000000800 */
[----:B------:R-:W-:Y:S01]  /*bf70*/  R2UR UR14, R32 ;  /* 0x00000000200e72ca */ /* 0x000fe200000e0000 */
[----:B0-----:R-:W-:Y:S01]  /*bf80*/  FADD.FTZ R3, R57, R24 ;  /* 0x0000001839037221 */ /* 0x001fe20000010000 */
[C---:B------:R-:W-:Y:S02]  /*bf90*/  R2UR UR6, R20.reuse ;  /* 0x00000000140672ca */ /* 0x040fe400000e0000 */
[----:B------:R-:W-:-:S03]  /*bfa0*/  IADD3 R32, R20, 0x200, RZ ;  /* 0x0000020014207810 */ /* 0x000fc60007ffe0ff */
[----:B------:R-:W0:Y:S01]  /*bfb0*/  MUFU.EX2 R166, R166 ;  /* 0x000000a600a67308 */ /* 0x000e220000000800 */
[----:B------:R-:W-:Y:S02]  /*bfc0*/  VIADD R20, R20, 0x280 ;  /* 0x0000028014147836 */ /* 0x000fe40000000000 */
[----:B-1----:R-:W-:Y:S01]  /*bfd0*/  FADD.FTZ R21, R51, R14 ;  /* 0x0000000e33157221 */ /* 0x002fe20000010000 */
[----:B-----5:R-:W-:-:S04]  /*bfe0*/  FADD.FTZ R3, R40, R3 ;  /* 0x0000000328037221 */ /* 0x020fc80000010000 */
[----:B------:R-:W1:Y:S01]  /*bff0*/  MUFU.EX2 R52, R52 ;  /* 0x0000003400347308 */ /* 0x000e620000000800 */
[----:B------:R-:W-:Y:S01]  /*c000*/  R2UR UR26, R20 ;  /* 0x00000000141a72ca */ /* 0x000fe200000e0000 */
[----:B--2---:R-:W-:-:S06]  /*c010*/  FADD.FTZ R14, R164, R21 ;  /* 0x00000015a40e7221 */ /* 0x004fcc0000010000 */
[----:B------:R-:W2:Y:S01]  /*c020*/  MUFU.EX2 R37, R37 ;  /* 0x0000002500257308 */ /* 0x000ea20000000800 */
[----:B------:R-:W-:Y:S01]  /*c030*/  FFMA.FTZ R170, R41, UR46, -R59 ;  /* 0x0000002e29aa7c23 */ /* 0x000fe2000801083b */
[----:B---3--:R-:W-:-:S06]  /*c040*/  FADD.FTZ R20, R44, R3 ;  /* 0x000000032c147221 */ /* 0x008fcc0000010000 */
[----:B------:R-:W3:Y:S01]  /*c050*/  MUFU.EX2 R167, R58 ;  /* 0x0000003a00a77308 */ /* 0x000ee20000000800 */
[----:B----4-:R-:W-:Y:S01]  /*c060*/  FADD.FTZ R3, R35, R14 ;  /* 0x0000000e23037221 */ /* 0x010fe20000010000 */
[----:B------:R-:W-:-:S06]  /*c070*/  FFMA.FTZ R41, R42, UR46, -R59 ;  /* 0x0000002e2a297c23 */ /* 0x000fcc000801083b */
[----:B------:R-:W4:Y:S01]  /*c080*/  MUFU.EX2 R168, R168 ;  /* 0x000000a800a87308 */ /* 0x000f220000000800 */
[----:B------:R-:W-:-:S07]  /*c090*/  FADD.FTZ R21, R165, R20 ;  /* 0x00000014a5157221 */ /* 0x000fce0000010000 */
[----:B------:R-:W5:Y:S01]  /*c0a0*/  MUFU.EX2 R60, R60 ;  /* 0x0000003c003c7308 */ /* 0x000f620000000800 */
[----:B0-----:R-:W-:Y:S01]  /*c0b0*/  FADD.FTZ R14, R166, R3 ;  /* 0x00000003a60e7221 */ /* 0x001fe20000010000 */
[----:B------:R-:W-:-:S06]  /*c0c0*/  FFMA.FTZ R172, R43, UR46, -R59 ;  /* 0x0000002e2bac7c23 */ /* 0x000fcc000801083b */
[----:B------:R-:W0:Y:S01]  /*c0d0*/  MUFU.EX2 R39, R39 ;  /* 0x0000002700277308 */ /* 0x000e220000000800 */
[----:B-1----:R-:W-:-:S07]  /*c0e0*/  FADD.FTZ R20, R52, R21 ;  /* 0x0000001534147221 */ /* 0x002fce0000010000 */
[----:B------:R-:W1:Y:S01]  /*c0f0*/  MUFU.EX2 R169, R48 ;  /* 0x0000003000a97308 */ /* 0x000e620000000800 */
[----:B--2---:R-:W-:Y:S01]  /*c100*/  FADD.FTZ R3, R37, R14 ;  /* 0x0000000e25037221 */ /* 0x004fe20000010000 */
[----:B------:R-:W-:-:S06]  /*c110*/  FFMA.FTZ R43, R45, UR46, -R59 ;  /* 0x0000002e2d2b7c23 */ /* 0x000fcc000801083b */
[----:B------:R-:W2:Y:S01]  /*c120*/  MUFU.EX2 R170, R170 ;  /* 0x000000aa00aa7308 */ /* 0x000ea20000000800 */
[----:B---3--:R-:W-:-:S07]  /*c130*/  FADD.FTZ R21, R167, R20 ;  /* 0x00000014a7157221 */ /* 0x008fce0000010000 */
[----:B------:R-:W3:Y:S01]  /*c140*/  MUFU.EX2 R61, R61 ;  /* 0x0000003d003d7308 */ /* 0x000ee20000000800 */
[----:B----4-:R-:W-:Y:S01]  /*c150*/  FADD.FTZ R14, R168, R3 ;  /* 0x00000003a80e7221 */ /* 0x010fe20000010000 */
[----:B------:R-:W-:-:S06]  /*c160*/  FFMA.FTZ R174, R46, UR46, -R59 ;  /* 0x0000002e2eae7c23 */ /* 0x000fcc000801083b */
[----:B------:R-:W4:Y:S01]  /*c170*/  MUFU.EX2 R41, R41 ;  /* 0x0000002900297308 */ /* 0x000f220000000800 */
[----:B-----5:R-:W-:-:S07]  /*c180*/  FADD.FTZ R20, R60, R21 ;  /* 0x000000153c147221 */ /* 0x020fce0000010000 */
[----:B------:R-:W5:Y:S01]  /*c190*/  MUFU.EX2 R38, R38 ;  /* 0x0000002600267308 */ /* 0x000f620000000800 */
[----:B0-----:R-:W-:Y:S01]  /*c1a0*/  FADD.FTZ R3, R39, R14 ;  /* 0x0000000e27037221 */ /* 0x001fe20000010000 */
[----:B------:R-:W-:-:S06]  /*c1b0*/  FFMA.FTZ R45, R47, UR46, -R59 ;  /* 0x0000002e2f2d7c23 */ /* 0x000fcc000801083b */
[----:B------:R-:W0:Y:S01]  /*c1c0*/  MUFU.EX2 R172, R172 ;  /* 0x000000ac00ac7308 */ /* 0x000e220000000800 */
[----:B-1----:R-:W-:-:S07]  /*c1d0*/  FADD.FTZ R20, R169, R20 ;  /* 0x00000014a9147221 */ /* 0x002fce0000010000 */
[----:B------:R-:W1:Y:S08]  /*c1e0*/  MUFU.EX2 R62, R62 ;  /* 0x0000003e003e7308 */ /* 0x000e700000000800 */
[----:B------:R-:W1:Y:S08]  /*c1f0*/  MUFU.EX2 R43, R43 ;  /* 0x0000002b002b7308 */ /* 0x000e700000000800 */
[----:B------:R2:W1:Y:S08]  /*c200*/  MUFU.EX2 R173, R0 ;  /* 0x0000000000ad7308 */ /* 0x0004700000000800 */
[----:B------:R-:W1:Y:S01]  /*c210*/  MUFU.EX2 R174, R174 ;  /* 0x000000ae00ae7308 */ /* 0x000e620000000800 */
[----:B--2---:R-:W-:Y:S01]  /*c220*/  FADD.FTZ R0, R170, R3 ;  /* 0x00000003aa007221 */ /* 0x004fe20000010000 */
[----:B---3--:R-:W-:-:S06]  /*c230*/  FADD.FTZ R3, R61, R20 ;  /* 0x000000143d037221 */ /* 0x008fcc0000010000 */
[----:B------:R-:W2:Y:S01]  /*c240*/  MUFU.EX2 R63, R63 ;  /* 0x0000003f003f7308 */ /* 0x000ea20000000800 */
[----:B----4-:R-:W-:Y:S01]  /*c250*/  FADD.FTZ R21, R41, R0 ;  /* 0x0000000029157221 */ /* 0x010fe20000010000 */
[----:B-----5:R-:W-:-:S06]  /*c260*/  FADD.FTZ R3, R38, R3 ;  /* 0x0000000326037221 */ /* 0x020fcc0000010000 */
[----:B------:R-:W3:Y:S01]  /*c270*/  MUFU.EX2 R45, R45 ;  /* 0x0000002d002d7308 */ /* 0x000ee20000000800 */
[----:B0-----:R-:W-:Y:S01]  /*c280*/  FADD.FTZ R0, R172, R21 ;  /* 0x00000015ac007221 */ /* 0x001fe20000010000 */
[----:B-1----:R-:W-:-:S06]  /*c290*/  FADD.FTZ R14, R62, R3 ;  /* 0x000000033e0e7221 */ /* 0x002fcc0000010000 */
[----:B------:R-:W0:Y:S01]  /*c2a0*/  MUFU.EX2 R64, R64 ;  /* 0x0000004000407308 */ /* 0x000e220000000800 */
[----:B------:R-:W-:Y:S01]  /*c2b0*/  FADD.FTZ R3, R43, R0 ;  /* 0x000000002b037221 */ /* 0x000fe20000010000 */
[----:B------:R-:W-:Y:S01]  /*c2c0*/  FADD.FTZ R14, R173, R14 ;  /* 0x0000000ead0e7221 */ /* 0x000fe20000010000 */
[----:B------:R-:W-:Y:S02]  /*c2d0*/  IMAD.MOV.U32 R33, RZ, RZ, 0x40000040 ;  /* 0x40000040ff217424 */ /* 0x000fe400078e00ff */
[----:B------:R-:W-:Y:S01]  /*c2e0*/  FADD.FTZ R0, R174, R3 ;  /* 0x00000003ae007221 */ /* 0x000fe20000010000 */
[----:B--2---:R-:W-:Y:S01]  /*c2f0*/  FADD.FTZ R21, R63, R14 ;  /* 0x0000000e3f157221 */ /* 0x004fe20000010000 */
[----:B------:R-:W-:Y:S02]  /*c300*/  F2FP.F16.F32.PACK_AB R154, R27, R154 ;  /* 0x0000009a1b9a723e */ /* 0x000fe400000000ff */
[----:B------:R-:W-:Y:S02]  /*c310*/  F2FP.F16.F32.PACK_AB R153, R28, R55 ;  /* 0x000000371c99723e */ /* 0x000fe400000000ff */
[----:B------:R-:W-:Y:S01]  /*c320*/  F2FP.F16.F32.PACK_AB R155, R34, R155 ;  /* 0x0000009b229b723e */ /* 0x000fe200000000ff */
[----:B---3--:R-:W-:Y:S01]  /*c330*/  FADD.FTZ R3, R45, R0 ;  /* 0x000000002d037221 */ /* 0x008fe20000010000 */
[----:B------:R-:W-:-:S02]  /*c340*/  R2UR UR22, R32 ;  /* 0x00000000201672ca */ /* 0x000fc400000e0000 */
[----:B------:R-:W-:Y:S02]  /*c350*/  R2UR UR23, R33 ;  /* 0x00000000211772ca */ /* 0x000fe400000e0000 */
[----:B------:R-:W-:Y:S01]  /*c360*/  F2FP.F16.F32.PACK_AB R156, R31, R156 ;  /* 0x0000009c1f9c723e */ /* 0x000fe200000000ff */
[----:B0-----:R-:W-:Y:S01]  /*c370*/  FADD.FTZ R0, R64, R21 ;  /* 0x0000001540007221 */ /* 0x001fe20000010000 */
        /* <DEDUP_REMOVED lines=42> */
[----:B------:R-:W-:Y:S05]  /*c620*/  @!P0 BRA `(.L_x_15242) ;  /* 0x0000000000048947 */ /* 0x000fea0003800000 */
[----:B------:R-:W-:Y:S01]  /*c630*/  BPT.TRAP 0x1 ;  /* 0x000000040000795c */ /* 0x000fe20000300000 */
.L_x_15242:
[----:B------:R-:W0:Y:S01]  /*c640*/  @P5 LDC R20, c[0x0][0x44c] ;  /* 0x00011300ff145b82 */ /* 0x000e220000000800 */
[----:B------:R-:W-:Y:S01]  /*c650*/  IMAD.MOV.U32 R14, RZ, RZ, R180 ;  /* 0x000000ffff0e7224 */ /* 0x000fe200078e00b4 */
[----:B------:R-:W-:Y:S01]  /*c660*/  IADD3 R13, R13, 0x32460, RZ ;  /* 0x000324600d0d7810 */ /* 0x000fe20007ffe0ff */
[----:B------:R-:W-:Y:S01]  /*c670*/  ULDC UR42, c[0x0][0xad0] ;  /* 0x0002b400002a7ab9 */ /* 0x000fe20000000800 */
[----:B------:R-:W-:Y:S01]  /*c680*/  ULDC UR43, c[0x0][0xad0] ;  /* 0x0002b400002b7ab9 */ /* 0x000fe20000000800 */
[----:B------:R-:W-:Y:S01]  /*c690*/  ULDC UR44, c[0x0][0xa80] ;  /* 0x0002a000002c7ab9 */ /* 0x000fe20000000800 */
[----:B------:R-:W-:Y:S02]  /*c6a0*/  ULDC UR45, c[0x0][0xa80] ;  /* 0x0002a000002d7ab9 */ /* 0x000fe40000000800 */
[----:B------:R-:W1:Y:S01]  /*c6b0*/  @P5 LDC R21, c[0x0][0x450] ;  /* 0x00011400ff155b82 */ /* 0x000e620000000800 */
[----:B0-----:R-:W-:-:S05]  /*c6c0*/  @P5 IMAD.HI.U32 R20, R180, R20, RZ ;  /* 0x00000014b4145227 */ /* 0x001fca00078e00ff */
[----:B-1----:R-:W-:Y:S01]  /*c6d0*/  @P5 SHF.R.U32.HI R14, RZ, R21, R20 ;  /* 0x00000015ff0e5219 */ /* 0x002fe20000011614 */
[----:B------:R-:W-:-:S03]  /*c6e0*/  IMAD.U32 R20, RZ, RZ, UR37 ;  /* 0x00000025ff147e24 */ /* 0x000fc6000f8e00ff */
[----:B------:R-:W-:Y:S02]  /*c6f0*/  IADD3 R14, R14, R178, -R179 ;  /* 0x000000b20e0e7210 */ /* 0x000fe40007ffe8b3 */
[----:B------:R-:W-:-:S03]  /*c700*/  PRMT R13, R20, 0x654, R13 ;  /* 0x00000654140d7816 */ /* 0x000fc6000000000d */
[----:B------:R-:W-:Y:S01]  /*c710*/  IMAD.HI R14, R14, 0x2aaaaaab, RZ ;  /* 0x2aaaaaab0e0e7827 */ /* 0x000fe200078e02ff */
[----:B------:R0:W-:Y:S04]  /*c720*/  SYNCS.ARRIVE.TRANS64.RED.A1T0 RZ, [R13+URZ], RZ ;  /* 0x000000ff0dff79a7 */ /* 0x0001e8000810043f */
[----:B0-----:R-:W-:-:S04]  /*c730*/  SHF.R.U32.HI R13, RZ, 0x1f, R14 ;  /* 0x0000001fff0d7819 */ /* 0x001fc8000001160e */
[----:B------:R-:W-:Y:S01]  /*c740*/  LEA.HI.SX32 R14, R14, R13, 0x1c ;  /* 0x0000000d0e0e7211 */ /* 0x000fe200078fe2ff */
[----:B------:R-:W-:-:S03]  /*c750*/  VIADD R13, R177, 0xfffffffe ;  /* 0xfffffffeb10d7836 */ /* 0x000fc60000000000 */
[----:B------:R-:W-:-:S04]  /*c760*/  VIMNMX R21, RZ, R14, !PT ;  /* 0x0000000eff157248 */ /* 0x000fc80007fe0100 */
[----:B------:R-:W-:Y:S01]  /*c770*/  ISETP.GE.AND P1, PT, R13, R21, PT ;  /* 0x000000150d00720c */ /* 0x000fe20003f26270 */
[----:B------:R0:W-:-:S12]  /*c780*/  STL [R1+0xb0], R21 ;  /* 0x0000b01501007387 */ /* 0x0001d80000100800 */
[----:B0-----:R-:W-:Y:S05]  /*c790*/  @!P1 BRA `(.L_x_15243) ;  /* 0x0000003800289947 */ /* 0x001fea0003800000 */
[----:B------:R-:W-:Y:S02]  /*c7a0*/  IMAD.MOV.U32 R20, RZ, RZ, R176 ;  /* 0x000000ffff147224 */ /* 0x000fe400078e00b0 */
[----:B------:R-:W-:-:S07]  /*c7b0*/  IMAD.MOV.U32 R21, RZ, RZ, R15 ;  /* 0x000000ffff157224 */ /* 0x000fce00078e000f */
.L_x_15254:
[----:B------:R-:W-:Y:S01]  /*c7c0*/  VIADD R18, R18, 0x1 ;  /* 0x0000000112127836 */ /* 0x000fe20000000000 */
[----:B------:R-:W-:Y:S05]  /*c7d0*/  YIELD ;  /* 0x0000000000007946 */ /* 0x000fea0003800000 */
[----:B------:R-:W-:-:S04]  /*c7e0*/  ISETP.NE.AND P1, PT, R18, 0x2, PT ;  /* 0x000000021200780c */ /* 0x000fc80003f25270 */
[----:B------:R-:W-:Y:S02]  /*c7f0*/  SEL R15, RZ, 0x1, P1 ;  /* 0x00000001ff0f7807 */ /* 0x000fe40000800000 */
[----:B------:R-:W-:Y:S02]  /*c800*/  SEL R18, R18, RZ, P1 ;  /* 0x000000ff12127207 */ /* 0x000fe40000800000 */
[----:B------:R-:W-:Y:S01]  /*c810*/  LOP3.LUT R202, R202, R15, RZ, 0x3c, !PT ;  /* 0x0000000fcaca7212 */ /* 0x000fe200078e3cff */
[----:B-----5:R-:W-:Y:S06]  /*c820*/  @!P0 BRA `(.L_x_15244) ;  /* 0x0000000000048947 */ /* 0x020fec0003800000 */
[----:B------:R-:W-:Y:S01]  /*c830*/  BPT.TRAP 0x1 ;  /* 0x000000040000795c */ /* 0x000fe20000300000 */
.L_x_15244:
[----:B------:R-:W-:Y:S02]  /*c840*/  LEA R14, R18, R22, 0x3 ;  /* 0x00000016120e7211 */ /* 0x000fe400078e18ff */
[----:B------:R-:W-:-:S04]  /*c850*/  SHF.L.U32 R12, R202, 0x1f, RZ ;  /* 0x0000001fca0c7819 */ /* 0x000fc800000006ff */
[----:B------:R0:W1:Y:S01]  /*c860*/  SYNCS.PHASECHK.TRANS64.TRYWAIT P1, [R14+URZ+0x32430], R12 ;  /* 0x0324300c0e0075a7 */ /* 0x000062000802017f */
[----:B------:R-:W-:Y:S05]  /*c870*/  @!P0 BRA `(.L_x_15245) ;  /* 0x0000000000048947 */ /* 0x000fea0003800000 */
[----:B------:R-:W-:Y:S01]  /*c880*/  BPT.TRAP 0x1 ;  /* 0x000000040000795c */ /* 0x000fe20000300000 */
.L_x_15245:
[----:B------:R-:W2:Y:S01]  /*c890*/  LDL R15, [R1+0x94] ;  /* 0x00009400010f7983 */ /* 0x000ea20000100800 */
[----:B------:R-:W-:Y:S02]  /*c8a0*/  IMAD.MOV.U32 R157, RZ, RZ, 0x40000040 ;  /* 0x40000040ff9d7424 */ /* 0x000fe400078e00ff */
[----:B--2---:R-:W-:Y:S01]  /*c8b0*/  IMAD R156, R18, 0x300, R15 ;  /* 0x00000300129c7824 */ /* 0x004fe200078e020f */
[----:B-1----:R-:W-:Y:S06]  /*c8c0*/  @P1 BRA `(.L_x_15246) ;  /* 0x0000000000081947 */ /* 0x002fec0003800000 */
[----:B------:R-:W1:Y:S02]  /*c8d0*/  SYNCS.PHASECHK.TRANS64.TRYWAIT P1, [R14+URZ+0x32430], R12 ;  /* 0x0324300c0e0075a7 */ /* 0x000e64000802017f */
[----:B-1----:R-:W-:Y:S05]  /*c8e0*/  @!P1 BRA `(.L_x_15247) ;  /* 0x0000012c00e09947 */ /* 0x002fea0003800000 */
.L_x_15246:
[----:B------:R2:W-:Y:S04]  /*c8f0*/  STL.64 [R1+0xe0], R2 ;  /* 0x0000e00201007387 */ /* 0x0005e80000100a00 */
[----:B------:R-:W3:Y:S01]  /*c900*/  LDL.64 R210, [R1+0x80] ;  /* 0x0000800001d27983 */ /* 0x000ee20000100a00 */
[----:B------:R-:W-:Y:S05]  /*c910*/  WARPSYNC.ALL ;  /* 0x0000000000007948 */ /* 0x000fea0003800000 */
[----:B------:R-:W4:Y:S04]  /*c920*/  LDL.64 R208, [R1+0x78] ;  /* 0x0000780001d07983 */ /* 0x000f280000100a00 */
[----:B--2---:R-:W2:Y:S01]  /*c930*/  LDL.64 R2, [R1+0x88] ;  /* 0x0000880001027983 */ /* 0x004ea20000100a00 */
        /* <DEDUP_REMOVED lines=16> */
[----:B------:R-:W-:-:S06]  /*ca40*/  WARPGROUP.ARRIVE ;  /* 0x00000000000079c5 */ /* 0x000fcc0000000000 */
[----:B------:R-:W-:Y:S03]  /*ca50*/  HGMMA.64x96x16.F32 R152, gdesc[UR4], RZ, !UPT, gsb0 ;  /* 0x01600000049879f0 */ /* 0x000fe6000c0008ff */
[----:B------:R-:W-:Y:S02]  /*ca60*/  WARPGROUP.DEPBAR.LE gsb0, 0x0 ;  /* 0x00008000000079c5 */ /* 0x000fe40000010000 */
[----:B------:R-:W-:Y:S01]  /*ca70*/  WARPGROUP.ARRIVE ;  /* 0x00000000000079c5 */ /* 0x000fe20000000000 */
[----:B--2---:R-:W-:Y:S02]  /*ca80*/  R2UR UR8, R2 ;  /* 0x00000000020872ca */ /* 0x004fe400000e0000 */
[----:B------:R-:W-:Y:S02]  /*ca90*/  R2UR UR9, R3 ;  /* 0x00000000030972ca */ /* 0x000fe400000e0000 */
[----:B------:R2:W5:Y:S11]  /*caa0*/  LDL.LU.64 R2, [R1+0xe0] ;  /* 0x0000e00001027983 */ /* 0x0005760000300a00 */
[----:B------:R-:W-:Y:S01]  /*cab0*/  HGMMA.64x96x16.F32 R152, gdesc[UR8], R152, gsb0 ;  /* 0x01600000089879f0 */ /* 0x000fe20008000898 */
[----:B---3--:R-:W-:-:S02]  /*cac0*/  R2UR UR12, R210 ;  /* 0x00000000d20c72ca */ /* 0x008fc400000e0000 */
[----:B------:R-:W-:Y:S02]  /*cad0*/  R2UR UR13, R211 ;  /* 0x00000000d30d72ca */ /* 0x000fe400000e0000 */
[----:B----4-:R-:W-:Y:S02]  /*cae0*/  R2UR UR16, R208 ;  /* 0x00000000d01072ca */ /* 0x010fe400000e0000 */
        /* <DEDUP_REMOVED lines=10> */
.L_x_15248:
[----:B------:R2:W3:Y:S01]  /*cb90*/  SYNCS.PHASECHK.TRANS64.TRYWAIT P1, [R14+URZ+0x32450], R12 ;  /* 0x0324500c0e0075a7 */ /* 0x0004e2000802017f */
[----:B------:R-:W-:Y:S05]  /*cba0*/  @!P0 BRA `(.L_x_15249) ;  /* 0x0000000000048947 */ /* 0x000fea0003800000 */
[----:B------:R-:W-:Y:S01]  /*cbb0*/  BPT.TRAP 0x1 ;  /* 0x000000040000795c */ /* 0x000fe20000300000 */
.L_x_15249:
[----:B---3--:R-:W-:Y:S05]  /*cbc0*/  @P1 BRA `(.L_x_15250) ;  /* 0x0000000000081947 */ /* 0x008fea0003800000 */
[----:B------:R-:W3:Y:S02]  /*cbd0*/  SYNCS.PHASECHK.TRANS64.TRYWAIT P1, [R14+URZ+0x32450], R12 ;  /* 0x0324500c0e0075a7 */ /* 0x000ee4000802017f */
[----:B---3--:R-:W-:Y:S05]  /*cbe0*/  @!P1 BRA `(.L_x_15251) ;  /* 0x0000012c00349947 */ /* 0x008fea0003800000 */
.L_x_15250:
[----:B------:R4:W-:Y:S04]  /*cbf0*/  STL.64 [R1+0xf8], R20 ;  /* 0x0000f81401007387 */ /* 0x0009e80000100a00 */
[----:B----4-:R-:W4:Y:S04]  /*cc00*/  LDL.64 R20, [R1+0x70] ;  /* 0x0000700001147983 */ /* 0x010f280000100a00 */
[----:B------:R0:W-:Y:S04]  /*cc10*/  STL.64 [R1+0xf0], R16 ;  /* 0x0000f01001007387 */ /* 0x0001e80000100a00 */
[----:B0-----:R-:W4:Y:S01]  /*cc20*/  LDL.64 R16, [R1+0x68] ;  /* 0x0000680001107983 */ /* 0x001f220000100a00 */
[----:B------:R-:W-:-:S02]  /*cc30*/  IMAD.MOV.U32 R208, RZ, RZ, 0xc00 ;  /* 0x00000c00ffd07424 */ /* 0x000fc400078e00ff */
[----:B------:R-:W-:Y:S01]  /*cc40*/  IMAD.MOV.U32 R209, RZ, RZ, 0x40000040 ;  /* 0x40000040ffd17424 */ /* 0x000fe200078e00ff */
[----:B------:R1:W-:Y:S01]  /*cc50*/  STL [R1+0xe8], R14 ;  /* 0x0000e80e01007387 */ /* 0x0003e20000100800 */
[----:B------:R-:W-:-:S03]  /*cc60*/  IMAD R208, R18, R208, UR38 ;  /* 0x0000002612d07e24 */ /* 0x000fc6000f8e02d0 */
[----:B-----5:R0:W-:Y:S01]  /*cc70*/  STL.64 [R1+0xe0], R2 ;  /* 0x0000e00201007387 */ /* 0x0201e20000100a00 */
[----:B------:R-:W-:Y:S05]  /*cc80*/  WARPSYNC.ALL ;  /* 0x0000000000007948 */ /* 0x000fea0003800000 */
[C---:B------:R-:W-:Y:S01]  /*cc90*/  R2UR UR6, R208.reuse ;  /* 0x00000000d00672ca */ /* 0x040fe200000e0000 */
[----:B------:R-:W-:Y:S01]  /*cca0*/  VIADD R210, R208, 0x2 ;  /* 0x00000002d0d27836 */ /* 0x000fe20000000000 */
[----:B------:R-:W-:Y:S01]  /*ccb0*/  R2UR UR7, R209 ;  /* 0x00000000d10772ca */ /* 0x000fe200000e0000 */
[----:B------:R-:W-:Y:S01]  /*ccc0*/  IMAD.MOV.U32 R211, RZ, RZ, 0x40000040 ;  /* 0x40000040ffd37424 */ /* 0x000fe200078e00ff */
[----:B-123--:R-:W2:Y:S01]  /*ccd0*/  LDL.64 R14, [R1+0x10] ;  /* 0x00001000010e7983 */ /* 0x00eea20000100a00 */
[----:B------:R-:W-:-:S03]  /*cce0*/  R2UR UR4, R4 ;  /* 0x00000000040472ca */ /* 0x000fc600000e0000 */
[----:B0-----:R-:W3:Y:S01]  /*ccf0*/  LDL.64 R2, [R1+0x60] ;  /* 0x0000600001027983 */ /* 0x001ee20000100a00 */
[----:B------:R-:W-:Y:S01]  /*cd00*/  R2UR UR5, R5 ;  /* 0x00000000050572ca */ /* 0x000fe200000e0000 */
[----:B------:R-:W-:-:S12]  /*cd10*/  WARPGROUP.ARRIVE ;  /* 0x00000000000079c5 */ /* 0x000fd80000000000 */
[----:B------:R-:W-:Y:S01]  /*cd20*/  HGMMA.64x96x16.F32 R152, gdesc[UR4], R152, gsb0 ;  /* 0x01600000049879f0 */ /* 0x000fe20008000898 */
[----:B------:R-:W-:Y:S02]  /*cd30*/  R2UR UR6, R210 ;  /* 0x00000000d20672ca */ /* 0x000fe400000e0000 */
[----:B------:R-:W-:Y:S01]  /*cd40*/  R2UR UR7, R211 ;  /* 0x00000000d30772ca */ /* 0x000fe200000e0000 */
[----:B------:R-:W-:Y:S01]  /*cd50*/  IMAD.MOV.U32 R211, RZ, RZ, 0x40000040 ;  /* 0x40000040ffd37424 */ /* 0x000fe200078e00ff */
[----:B------:R-:W-:Y:S01]  /*cd60*/  IADD3 R210, R208, 0x4, RZ ;  /* 0x00000004d0d27810 */ /* 0x000fe20007ffe0ff */
[----:B------:R-:W-:Y:S02]  /*cd70*/  WARPGROUP.DEPBAR.LE gsb0, 0x0 ;  /* 0x00008000000079c5 */ /* 0x000fe40000010000 */
[----:B------:R-:W-:Y:S01]  /*cd80*/  WARPGROUP.ARRIVE ;  /* 0x00000000000079c5 */ /* 0x000fe20000000000 */
[----:B----4-:R-:W-:Y:S02]  /*cd90*/  R2UR UR4, R20 ;  /* 0x00000000140472ca */ /* 0x010fe400000e0000 */
[----:B------:R-:W-:-:S02]  /*cda0*/  R2UR UR5, R21 ;  /* 0x00000000150572ca */ /* 0x000fc400000e0000 */
[----:B------:R-:W4:Y:S11]  /*cdb0*/  LDL.64 R20, [R1+0x58] ;  /* 0x0000580001147983 */ /* 0x000f360000100a00 */
[----:B------:R-:W-:Y:S01]  /*cdc0*/  HGMMA.64x96x16.F32 R152, gdesc[UR4], R152, gsb0 ;  /* 0x01600000049879f0 */ /* 0x000fe20008000898 */
[----:B------:R-:W-:-:S02]  /*cdd0*/  R2UR UR4, R16 ;  /* 0x00000000100472ca */ /* 0x000fc400000e0000 */
[----:B------:R-:W-:Y:S02]  /*cde0*/  R2UR UR5, R17 ;  /* 0x00000000110572ca */ /* 0x000fe400000e0000 */
[----:B------:R-:W2:Y:S01]  /*cdf0*/  LDL.64 R16, [R1+0x50] ;  /* 0x0000500001107983 */ /* 0x000ea20000100a00 */
[----:B------:R-:W-:Y:S02]  /*ce00*/  R2UR UR6, R210 ;  /* 0x00000000d20672ca */ /* 0x000fe400000e0000 */
[----:B------:R-:W-:Y:S01]  /*ce10*/  R2UR UR7, R211 ;  /* 0x00000000d30772ca */ /* 0x000fe200000e0000 */
[----:B------:R-:W-:Y:S02]  /*ce20*/  VIADD R210, R208, 0x6 ;  /* 0x00000006d0d27836 */ /* 0x000fe40000000000 */
[----:B------:R-:W-:Y:S01]  /*ce30*/  IMAD.MOV.U32 R211, RZ, RZ, 0x40000040 ;  /* 0x40000040ffd37424 */ /* 0x000fe200078e00ff */
[----:B------:R-:W-:Y:S02]  /*ce40*/  WARPGROUP.DEPBAR.LE gsb0, 0x0 ;  /* 0x00008000000079c5 */ /* 0x000fe40000010000 */
[----:B------:R-:W-:-:S07]  /*ce50*/  WARPGROUP.ARRIVE ;  /* 0x00000000000079c5 */ /* 0x000fce0000000000 */
[----:B------:R-:W-:Y:S01]  /*ce60*/  HGMMA.64x96x16.F32 R152, gdesc[UR4], R152, gsb0 ;  /* 0x01600000049879f0 */ /* 0x000fe20008000898 */
[----:B------:R-:W-:Y:S02]  /*ce70*/  R2UR UR6, R210 ;  /* 0x00000000d20672ca */ /* 0x000fe400000e0000 */
[----:B------:R-:W-:Y:S02]  /*ce80*/  R2UR UR7, R211 ;  /* 0x00000000d30772ca */ /* 0x000fe400000e0000 */
[----:B---3--:R-:W-:Y:S02]  /*ce90*/  R2UR UR4, R2 ;  /* 0x00000000020472ca */ /* 0x008fe400000e0000 */
[----:B------:R-:W-:Y:S01]  /*cea0*/  R2UR UR5, R3 ;  /* 0x00000000030572ca */ /* 0x000fe200000e0000 */
[----:B------:R-:W-:Y:S01]  /*ceb0*/  VIADD R210, R208, 0x300 ;  /* 0x00000300d0d27836 */ /* 0x000fe20000000000 */
[----:B------:R-:W3:Y:S01]  /*cec0*/  LDL.64 R2, [R1+0x8] ;  /* 0x0000080001027983 */ /* 0x000ee20000100a00 */
[----:B------:R-:W-:Y:S01]  /*ced0*/  IMAD.MOV.U32 R211, RZ, RZ, 0x40000040 ;  /* 0x40000040ffd37424 */ /* 0x000fe200078e00ff */
[----:B------:R-:W-:-:S02]  /*cee0*/  WARPGROUP.DEPBAR.LE gsb0, 0x0 ;  /* 0x00008000000079c5 */ /* 0x000fc40000010000 */
[----:B------:R-:W-:-:S07]  /*cef0*/  WARPGROUP.ARRIVE ;  /* 0x00000000000079c5 */ /* 0x000fce0000000000 */
[----:B------:R-:W-:Y:S01]  /*cf00*/  HGMMA.64x96x16.F32 R152, gdesc[UR4], R152, gsb0 ;  /* 0x01600000049879f0 */ /* 0x000fe20008000898 */
[----:B------:R-:W-:Y:S02]  /*cf10*/  R2UR UR6, R210 ;  /* 0x00000000d20672ca */ /* 0x000fe400000e0000 */
[----:B------:R-:W-:Y:S02]  /*cf20*/  R2UR UR7, R211 ;  /* 0x00000000d30772ca */ /* 0x000fe400000e0000 */
[----:B----4-:R-:W-:Y:S02]  /*cf30*/  R2UR UR4, R20 ;  /* 0x00000000140472ca */ /* 0x010fe400000e0000 */
[----:B------:R-:W-:Y:S01]  /*cf40*/  R2UR UR5, R21 ;  /* 0x00000000150572ca */ /* 0x000fe200000e0000 */
[----:B------:R-:W-:Y:S02]  /*cf50*/  WARPGROUP.DEPBAR.LE gsb0, 0x0 ;  /* 0x00008000000079c5 */ /* 0x000fe40000010000 */
[----:B------:R-:W-:Y:S01]  /*cf60*/  WARPGROUP.ARRIVE ;  /* 0x00000000000079c5 */ /* 0x000fe20000000000 */
[----:B------:R-:W-:Y:S01]  /*cf70*/  IMAD.MOV.U32 R211, RZ, RZ, 0x40000040 ;  /* 0x40000040ffd37424 */ /* 0x000fe200078e00ff */
[----:B------:R-:W-:Y:S01]  /*cf80*/  IADD3 R210, R208, 0x302, RZ ;  /* 0x00000302d0d27810 */ /* 0x000fe20007ffe0ff */
[----:B------:R0:W5:Y:S07]  /*cf90*/  LDL.LU.64 R20, [R1+0xf8] ;  /* 0x0000f80001147983 */ /* 0x00016e0000300a00 */
[----:B------:R-:W-:Y:S01]  /*cfa0*/  HGMMA.64x96x16.F32 R152, gdesc[UR4], R152, gsb0 ;  /* 0x01600000049879f0 */ /* 0x000fe20008000898 */
[----:B------:R-:W-:-:S02]  /*cfb0*/  R2UR UR6, R210 ;  /* 0x00000000d20672ca */ /* 0x000fc400000e0000 */
[----:B------:R-:W-:Y:S02]  /*cfc0*/  R2UR UR7, R211 ;  /* 0x00000000d30772ca */ /* 0x000fe400000e0000 */
[----:B--2---:R-:W-:Y:S02]  /*cfd0*/  R2UR UR4, R16 ;  /* 0x00000000100472ca */ /* 0x004fe400000e0000 */
[----:B------:R-:W-:Y:S01]  /*cfe0*/  R2UR UR5, R17 ;  /* 0x00000000110572ca */ /* 0x000fe200000e0000 */
[----:B------:R-:W-:Y:S01]  /*cff0*/  VIADD R210, R208, 0x304 ;  /* 0x00000304d0d27836 */ /* 0x000fe20000000000 */
[----:B------:R0:W5:Y:S01]  /*d000*/  LDL.LU.64 R16, [R1+0xf0] ;  /* 0x0000f00001107983 */ /* 0x0001620000300a00 */
[----:B------:R-:W-:Y:S01]  /*d010*/  IMAD.MOV.U32 R211, RZ, RZ, 0x40000040 ;  /* 0x40000040ffd37424 */ /* 0x000fe200078e00ff */
[----:B------:R-:W-:Y:S02]  /*d020*/  WARPGROUP.DEPBAR.LE gsb0, 0x0 ;  /* 0x00008000000079c5 */ /* 0x000fe40000010000 */
[----:B------:R-:W-:-:S07]  /*d030*/  WARPGROUP.ARRIVE ;  /* 0x00000000000079c5 */ /* 0x000fce0000000000 */
        /* <DEDUP_REMOVED lines=89> */
[----:B------:R-:W-:Y:S02]  /*d5d0*/  WARPGROUP.DEPBAR.LE gsb0, 0x0 ;  /* 0x00008000000079c5 */ /* 0x000fe40000010000 */
[----:B------:R-:W-:-:S09]  /*d5e0*/  WARPGROUP.ARRIVE ;  /* 0x00000000000079c5 */ /* 0x000fd20000000000 */
[----:B------:R-:W-:Y:S01]  /*d5f0*/  HGMMA.64x96x16.F32 R152, gdesc[UR4], R152, gsb0 ;  /* 0x01600000049879f0 */ /* 0x000fe20008000898 */
[----:B-1----:R-:W-:-:S04]  /*d600*/  SHF.R.U32.HI R12, RZ, 0x7, R12 ;  /* 0x00000007ff0c7819 */ /* 0x002fc8000001160c */
[----:B------:R-:W-:Y:S01]  /*d610*/  IADD3 R12, -R12, 0xb, RZ ;  /* 0x0000000b0c0c7810 */ /* 0x000fe20007ffe1ff */
[----:B------:R-:W-:-:S04]  /*d620*/  WARPGROUP.DEPBAR.LE gsb0, 0x0 ;  /* 0x00008000000079c5 */ /* 0x000fc80000010000 */
[----:B------:R0:W-:Y:S06]  /*d630*/  BAR.ARV R12, 0x100 ;  /* 0x0004000c0000751d */ /* 0x0001ec0000002000 */
[----:B------:R-:W-:Y:S05]  /*d640*/  @!P0 BRA `(.L_x_15252) ;  /* 0x0000000000048947 */ /* 0x000fea0003800000 */
[----:B------:R-:W-:Y:S01]  /*d650*/  BPT.TRAP 0x1 ;  /* 0x000000040000795c */ /* 0x000fe20000300000 */
.L_x_15252:
[----:B------:R-:W2:Y:S01]  /*d660*/  LDL R210, [R1+0x98] ;  /* 0x0000980001d27983 */ /* 0x000ea20000100800 */
[----:B------:R-:W1:Y:S03]  /*d670*/  LDC R15, c[0x0][0x448] ;  /* 0x00011200ff0f7b82 */ /* 0x000e660000000800 */
[----:B------:R-:W2:Y:S01]  /*d680*/  LDL R209, [R1+0xb8] ;  /* 0x0000b80001d17983 */ /* 0x000ea20000100800 */
[----:B------:R-:W-:Y:S01]  /*d690*/  FMUL.FTZ R154, R154, UR43 ;  /* 0x0000002b9a9a7c20 */ /* 0x000fe20008410000 */
[----:B------:R-:W-:Y:S01]  /*d6a0*/  FMUL.FTZ R155, R155, UR43 ;  /* 0x0000002b9b9b7c20 */ /* 0x000fe20008410000 */
[----:B------:R-:W-:Y:S01]  /*d6b0*/  FMUL.FTZ R159, R159, UR43 ;  /* 0x0000002b9f9f7c20 */ /* 0x000fe20008410000 */
[----:B------:R3:W-:Y:S01]  /*d6c0*/  STL [R1+0xe0], R4 ;  /* 0x0000e00401007387 */ /* 0x0007e20000100800 */
[----:B------:R-:W-:Y:S01]  /*d6d0*/  FMUL.FTZ R162, R162, UR43 ;  /* 0x0000002ba2a27c20 */ /* 0x000fe20008410000 */
[----:B------:R-:W-:Y:S01]  /*d6e0*/  FMUL.FTZ R175, R175, UR43 ;  /* 0x0000002bafaf7c20 */ /* 0x000fe20008410000 */
[----:B------:R-:W-:Y:S01]  /*d6f0*/  FMUL.FTZ R167, R167, UR43 ;  /* 0x0000002ba7a77c20 */ /* 0x000fe20008410000 */
[----:B-----5:R4:W-:Y:S01]  /*d700*/  STL [R1+0xd8], R2 ;  /* 0x0000d80201007387 */ /* 0x0209e20000100800 */
[----:B------:R-:W-:Y:S01]  /*d710*/  FMUL.FTZ R229, R152, UR43 ;  /* 0x0000002b98e57c20 */ /* 0x000fe20008410000 */
[----:B------:R-:W-:Y:S01]  /*d720*/  FMUL.FTZ R174, R174, UR43 ;  /* 0x0000002baeae7c20 */ /* 0x000fe20008410000 */
[----:B------:R-:W-:Y:S01]  /*d730*/  FMUL.FTZ R152, R160, UR43 ;  /* 0x0000002ba0987c20 */ /* 0x000fe20008410000 */
[----:B------:R-:W-:Y:S01]  /*d740*/  FMUL.FTZ R158, R158, UR43 ;  /* 0x0000002b9e9e7c20 */ /* 0x000fe20008410000 */
[----:B------:R-:W-:Y:S01]  /*d750*/  FMUL.FTZ R166, R166, UR43 ;  /* 0x0000002ba6a67c20 */ /* 0x000fe20008410000 */
[----:B---3--:R3:W-:Y:S01]  /*d760*/  MUFU.TANH R4, R162 ;  /* 0x000000a200047308 */ /* 0x0087e20000002400 */
[----:B------:R-:W-:Y:S01]  /*d770*/  FMUL.FTZ R178, R178, UR43 ;  /* 0x0000002bb2b27c20 */ /* 0x000fe20008410000 */
[----:B------:R-:W-:Y:S01]  /*d780*/  FMUL.FTZ R163, R163, UR43 ;  /* 0x0000002ba3a37c20 */ /* 0x000fe20008410000 */
[----:B------:R-:W-:Y:S01]  /*d790*/  FMUL.FTZ R171, R171, UR43 ;  /* 0x0000002babab7c20 */ /* 0x000fe20008410000 */
[----:B------:R-:W-:Y:S01]  /*d7a0*/  FMUL.FTZ R182, R182, UR43 ;  /* 0x0000002bb6b67c20 */ /* 0x000fe20008410000 */
[----:B------:R-:W-:Y:S01]  /*d7b0*/  FMUL.FTZ R170, R170, UR43 ;  /* 0x0000002baaaa7c20 */ /* 0x000fe20008410000 */
[----:B------:R-:W-:Y:S01]  /*d7c0*/  FMUL.FTZ R165, R165, UR43 ;  /* 0x0000002ba5a57c20 */ /* 0x000fe20008410000 */
[----:B-1----:R-:W-:Y:S01]  /*d7d0*/  ISETP.NE.AND P1, PT, R15, 0x1, PT ;  /* 0x000000010f00780c */ /* 0x002fe20003f25270 */
[----:B----4-:R1:W4:Y:S01]  /*d7e0*/  MUFU.TANH R2, R154 ;  /* 0x0000009a00027308 */ /* 0x0103220000002400 */
[----:B---3--:R-:W-:Y:S01]  /*d7f0*/  FMUL.FTZ R162, R164, UR43 ;  /* 0x0000002ba4a27c20 */ /* 0x008fe20008410000 */
[----:B------:R-:W-:-:S06]  /*d800*/  FMUL.FTZ R179, R179, UR43 ;  /* 0x0000002bb3b37c20 */ /* 0x000fcc0008410000 */
[----:B------:R-:W-:Y:S01]  /*d810*/  MUFU.TANH R160, R175 ;  /* 0x000000af00a07308 */ /* 0x000fe20000002400 */
[----:B-1----:R-:W-:-:S03]  /*d820*/  FMUL.FTZ R154, R157, UR43 ;  /* 0x0000002b9d9a7c20 */ /* 0x002fc60008410000 */
[----:B------:R-:W1:Y:S04]  /*d830*/  @P1 LDC R208, c[0x0][0x44c] ;  /* 0x00011300ffd01b82 */ /* 0x000e680000000800 */
[----:B------:R-:W-:Y:S01]  /*d840*/  MUFU.TANH R211, R163 ;  /* 0x000000a300d37308 */ /* 0x000fe20000002400 */
[----:B----4-:R-:W-:-:S03]  /*d850*/  IMAD.MOV.U32 R157, RZ, RZ, R2 ;  /* 0x000000ffff9d7224 */ /* 0x010fc600078e0002 */
[----:B------:R-:W3:Y:S04]  /*d860*/  @P1 LDC R15, c[0x0][0x450] ;  /* 0x00011400ff0f1b82 */ /* 0x000ee80000000800 */
[----:B------:R4:W-:Y:S08]  /*d870*/  MUFU.TANH R2, R166 ;  /* 0x000000a600027308 */ /* 0x0009f00000002400 */
[----:B------:R0:W-:Y:S01]  /*d880*/  MUFU.TANH R163, R171 ;  /* 0x000000ab00a37308 */ /* 0x0001e20000002400 */
[----:B----4-:R-:W-:Y:S01]  /*d890*/  MOV R166, R157 ;  /* 0x0000009d00a67202 */ /* 0x010fe20000000f00 */
[----:B------:R-:W-:Y:S01]  /*d8a0*/  FMUL.FTZ R157, R169, UR43 ;  /* 0x0000002ba99d7c20 */ /* 0x000fe20008410000 */
[----:B--2---:R-:W-:-:S02]  /*d8b0*/  IMAD.IADD R209, R209, 0x1, R210 ;  /* 0x00000001d1d17824 */ /* 0x004fc400078e02d2 */
[----:B0-----:R-:W-:-:S03]  /*d8c0*/  FMUL.FTZ R171, R177, UR43 ;  /* 0x0000002bb1ab7c20 */ /* 0x001fc60008410000 */
[----:B------:R0:W2:Y:S01]  /*d8d0*/  MUFU.TANH R210, R155 ;  /* 0x0000009b00d27308 */ /* 0x0000a20000002400 */
[----:B-1----:R-:W-:-:S05]  /*d8e0*/  @P1 IMAD.HI.U32 R208, R209, R208, RZ ;  /* 0x000000d0d1d01227 */ /* 0x002fca00078e00ff */
[----:B---3--:R-:W-:Y:S01]  /*d8f0*/  @P1 SHF.R.U32.HI R209, RZ, R15, R208 ;  /* 0x0000000fffd11219 */ /* 0x008fe200000116d0 */
[----:B------:R-:W-:Y:S01]  /*d900*/  FMUL.FTZ R208, R153, UR43 ;  /* 0x0000002b99d07c20 */ /* 0x000fe20008410000 */
[----:B------:R-:W-:Y:S01]  /*d910*/  FMUL.FTZ R153, R156, UR43 ;  /* 0x0000002b9c997c20 */ /* 0x000fe20008410000 */
[----:B0-----:R-:W-:Y:S01]  /*d920*/  FMUL.FTZ R155, R161, UR43 ;  /* 0x0000002ba19b7c20 */ /* 0x001fe20008410000 */
[----:B------:R0:W1:Y:S01]  /*d930*/  MUFU.TANH R156, R159 ;  /* 0x0000009f009c7308 */ /* 0x0000620000002400 */
[----:B--2---:R-:W-:-:S07]  /*d940*/  IMAD.MOV.U32 R164, RZ, RZ, R210 ;  /* 0x000000ffffa47224 */ /* 0x004fce00078e00d2 */
[----:B------:R1:W-:Y:S01]  /*d950*/  MUFU.TANH R210, R167 ;  /* 0x000000a700d27308 */ /* 0x0003e20000002400 */
[----:B0-----:R-:W-:Y:S01]  /*d960*/  FMUL.FTZ R159, R172, UR43 ;  /* 0x0000002bac9f7c20 */ /* 0x001fe20008410000 */
[----:B------:R-:W-:Y:S01]  /*d970*/  FMUL.FTZ R172, R180, UR43 ;  /* 0x0000002bb4ac7c20 */ /* 0x000fe20008410000 */
[----:B------:R-:W-:-:S05]  /*d980*/  IMAD.MOV.U32 R180, RZ, RZ, R2 ;  /* 0x000000ffffb47224 */ /* 0x000fca00078e0002 */
[----:B------:R-:W0:Y:S01]  /*d990*/  MUFU.TANH R161, R174 ;  /* 0x000000ae00a17308 */ /* 0x000e220000002400 */
[----:B-1----:R-:W-:Y:S02]  /*d9a0*/  IMAD.MOV.U32 R167, RZ, RZ, R156 ;  /* 0x000000ffffa77224 */ /* 0x002fe400078e009c */
[----:B------:R-:W-:Y:S02]  /*d9b0*/  FMUL.FTZ R156, R168, UR43 ;  /* 0x0000002ba89c7c20 */ /* 0x000fe40008410000 */
[----:B------:R-:W-:-:S03]  /*d9c0*/  IMAD.MOV.U32 R169, RZ, RZ, R167 ;  /* 0x000000ffffa97224 */ /* 0x000fc600078e00a7 */
[----:B------:R1:W2:Y:S08]  /*d9d0*/  MUFU.TANH R15, R158 ;  /* 0x0000009e000f7308 */ /* 0x0002b00000002400 */
[----:B------:R3:W4:Y:S01]  /*d9e0*/  MUFU.TANH R167, R178 ;  /* 0x000000b200a77308 */ /* 0x0007220000002400 */
[----:B-1----:R-:W-:Y:S01]  /*d9f0*/  FMUL.FTZ R158, R173, UR43 ;  /* 0x0000002bad9e7c20 */ /* 0x002fe20008410000 */
[----:B------:R-:W-:Y:S01]  /*da00*/  FMUL.FTZ R173, R181, UR43 ;  /* 0x0000002bb5ad7c20 */ /* 0x000fe20008410000 */
[----:B------:R-:W-:Y:S01]  /*da10*/  FMUL.FTZ R181, R183, UR43 ;  /* 0x0000002bb7b57c20 */ /* 0x000fe20008410000 */
[----:B------:R-:W-:-:S02]  /*da20*/  IMAD.MOV.U32 R183, RZ, RZ, R160 ;  /* 0x000000ffffb77224 */ /* 0x000fc400078e00a0 */
[----:B------:R-:W-:Y:S01]  /*da30*/  FMUL.FTZ R160, R184, UR43 ;  /* 0x0000002bb8a07c20 */ /* 0x000fe20008410000 */
[----:B0-----:R-:W-:Y:S02]  /*da40*/  IMAD.MOV.U32 R184, RZ, RZ, R161 ;  /* 0x000000ffffb87224 */ /* 0x001fe400078e00a1 */
[----:B------:R-:W-:Y:S01]  /*da50*/  FMUL.FTZ R161, R185, UR43 ;  /* 0x0000002bb9a17c20 */ /* 0x000fe20008410000 */
[----:B------:R-:W-:Y:S01]  /*da60*/  MOV R185, R210 ;  /* 0x000000d200b97202 */ /* 0x000fe20000000f00 */
[----:B--2---:R-:W-:Y:S01]  /*da70*/  IMAD.MOV.U32 R168, RZ, RZ, R15 ;  /* 0x000000ffffa87224 */ /* 0x004fe200078e000f */
[----:B------:R-:W2:Y:S01]  /*da80*/  LDL R210, [R1+0xbc] ;  /* 0x0000bc0001d27983 */ /* 0x000ea20000100800 */
[----:B------:R4:W-:Y:S01]  /*da90*/  MUFU.TANH R2, R182 ;  /* 0x000000b600027308 */ /* 0x0009e20000002400 */
[----:B------:R-:W-:Y:S01]  /*daa0*/  FMUL.FTZ R175, R187, UR43 ;  /* 0x0000002bbbaf7c20 */ /* 0x000fe20008410000 */
[----:B------:R-:W-:Y:S02]  /*dab0*/  IMAD.MOV.U32 R177, RZ, RZ, R168 ;  /* 0x000000ffffb17224 */ /* 0x000fe400078e00a8 */
[----:B------:R-:W-:Y:S01]  /*dac0*/  FMUL.FTZ R168, R188, UR43 ;  /* 0x0000002bbca87c20 */ /* 0x000fe20008410000 */
[----:B------:R-:W0:Y:S01]  /*dad0*/  SHFL.IDX PT, R174, R209, RZ, 0x1c1f ;  /* 0x001c1fffd1ae7589 */ /* 0x000e2200000e0000 */
[----:B---3--:R-:W-:-:S03]  /*dae0*/  MOV R178, R4 ;  /* 0x0000000400b27202 */ /* 0x008fc60000000f00 */
[----:B------:R-:W3:Y:S01]  /*daf0*/  LDL R188, [R1+0x90] ;  /* 0x0000900001bc7983 */ /* 0x000ee20000100800 */
[----:B----4-:R-:W-:Y:S02]  /*db00*/  IMAD.MOV.U32 R182, RZ, RZ, R167 ;  /* 0x000000ffffb67224 */ /* 0x010fe400078e00a7 */
[----:B------:R-:W-:Y:S01]  /*db10*/  FMUL.FTZ R167, R189, UR43 ;  /* 0x0000002bbda77c20 */ /* 0x000fe20008410000 */
[----:B------:R1:W4:Y:S01]  /*db20*/  MUFU.TANH R15, R170 ;  /* 0x000000aa000f7308 */ /* 0x0003220000002400 */
[----:B------:R-:W3:Y:S07]  /*db30*/  LDL R189, [R1+0xac] ;  /* 0x0000ac0001bd7983 */ /* 0x000eee0000100800 */
[----:B------:R-:W0:Y:S01]  /*db40*/  MUFU.TANH R229, R229 ;  /* 0x000000e500e57308 */ /* 0x000e220000002400 */
[----:B-1----:R-:W-:Y:S01]  /*db50*/  FMUL.FTZ R170, R176, UR43 ;  /* 0x0000002bb0aa7c20 */ /* 0x002fe20008410000 */
[----:B------:R-:W-:Y:S01]  /*db60*/  FMUL.FTZ R176, R186, UR43 ;  /* 0x0000002bbab07c20 */ /* 0x000fe20008410000 */
[----:B------:R-:W-:-:S02]  /*db70*/  IMAD.MOV.U32 R186, RZ, RZ, R163 ;  /* 0x000000ffffba7224 */ /* 0x000fc400078e00a3 */
[----:B------:R-:W-:-:S03]  /*db80*/  IMAD.MOV.U32 R163, RZ, RZ, -0x60 ;  /* 0xffffffa0ffa37424 */ /* 0x000fc600078e00ff */
[----:B------:R-:W1:Y:S01]  /*db90*/  MUFU.TANH R208, R208 ;  /* 0x000000d000d07308 */ /* 0x000e620000002400 */
[----:B----4-:R-:W-:Y:S02]  /*dba0*/  IMAD.MOV.U32 R187, RZ, RZ, R15 ;  /* 0x000000ffffbb7224 */ /* 0x010fe400078e000f */
[----:B------:R4:W1:Y:S01]  /*dbb0*/  SHFL.IDX PT, R15, R209, 0x1, 0x1c1f ;  /* 0x003c1f00d10f7f89 */ /* 0x00086200000e0000 */
[----:B------:R-:W-:-:S04]  /*dbc0*/  IMAD R163, R13, R163, 0x1 ;  /* 0x000000010da37424 */ /* 0x000fc800078e02a3 */
[----:B------:R-:W1:Y:S08]  /*dbd0*/  MUFU.TANH R153, R153 ;  /* 0x0000009900997308 */ /* 0x000e700000002400 */
[----:B------:R-:W1:Y:S08]  /*dbe0*/  MUFU.TANH R154, R154 ;  /* 0x0000009a009a7308 */ /* 0x000e700000002400 */
[----:B------:R-:W1:Y:S08]  /*dbf0*/  MUFU.TANH R152, R152 ;  /* 0x0000009800987308 */ /* 0x000e700000002400 */
[----:B------:R-:W1:Y:S08]  /*dc00*/  MUFU.TANH R155, R155 ;  /* 0x0000009b009b7308 */ /* 0x000e700000002400 */
[----:B------:R-:W1:Y:S08]  /*dc10*/  MUFU.TANH R162, R162 ;  /* 0x000000a200a27308 */ /* 0x000e700000002400 */
[----:B------:R-:W1:Y:S08]  /*dc20*/  MUFU.TANH R165, R165 ;  /* 0x000000a500a57308 */ /* 0x000e700000002400 */
[----:B------:R-:W1:Y:S08]  /*dc30*/  MUFU.TANH R156, R156 ;  /* 0x0000009c009c7308 */ /* 0x000e700000002400 */
[----:B------:R-:W1:Y:S08]  /*dc40*/  MUFU.TANH R157, R157 ;  /* 0x0000009d009d7308 */ /* 0x000e700000002400 */
[----:B------:R-:W1:Y:S01]  /*dc50*/  MUFU.TANH R159, R159 ;  /* 0x0000009f009f7308 */ /* 0x000e620000002400 */
[----:B------:R-:W-:-:S07]  /*dc60*/  FMUL.FTZ R228, R192, UR43 ;  /* 0x0000002bc0e47c20 */ /* 0x000fce0008410000 */
[----:B------:R-:W1:Y:S08]  /*dc70*/  MUFU.TANH R158, R158 ;  /* 0x0000009e009e7308 */ /* 0x000e700000002400 */
[----:B------:R-:W1:Y:S08]  /*dc80*/  MUFU.TANH R170, R170 ;  /* 0x000000aa00aa7308 */ /* 0x000e700000002400 */
[----:B------:R-:W1:Y:S08]  /*dc90*/  MUFU.TANH R171, R171 ;  /* 0x000000ab00ab7308 */ /* 0x000e700000002400 */
[----:B------:R-:W1:Y:S08]  /*dca0*/  MUFU.TANH R172, R172 ;  /* 0x000000ac00ac7308 */ /* 0x000e700000002400 */
[----:B------:R0:W-:Y:S01]  /*dcb0*/  MUFU.TANH R4, R179 ;  /* 0x000000b300047308 */ /* 0x0001e20000002400 */
[----:B----4-:R-:W-:-:S07]  /*dcc0*/  IMAD.MOV.U32 R209, RZ, RZ, R178 ;  /* 0x000000ffffd17224 */ /* 0x010fce00078e00b2 */
[----:B------:R-:W4:Y:S01]  /*dcd0*/  MUFU.TANH R173, R173 ;  /* 0x000000ad00ad7308 */ /* 0x000f220000002400 */
[----:B0-----:R-:W-:Y:S02]  /*dce0*/  IMAD.MOV.U32 R179, RZ, RZ, R211 ;  /* 0x000000ffffb37224 */ /* 0x001fe400078e00d3 */
[----:B------:R-:W-:-:S05]  /*dcf0*/  FMUL.FTZ R211, R193, UR43 ;  /* 0x0000002bc1d37c20 */ /* 0x000fca0008410000 */
[----:B------:R-:W0:Y:S01]  /*dd00*/  MUFU.TANH R160, R160 ;  /* 0x000000a000a07308 */ /* 0x000e220000002400 */
[----:B------:R-:W-:-:S07]  /*dd10*/  MOV R193, R179 ;  /* 0x000000b300c17202 */ /* 0x000fce0000000f00 */
[----:B------:R-:W0:Y:S08]  /*dd20*/  MUFU.TANH R161, R161 ;  /* 0x000000a100a17308 */ /* 0x000e300000002400 */
[----:B------:R-:W0:Y:S08]  /*dd30*/  MUFU.TANH R168, R168 ;  /* 0x000000a800a87308 */ /* 0x000e300000002400 */
[----:B------:R-:W0:Y:S08]  /*dd40*/  MUFU.TANH R167, R167 ;  /* 0x000000a700a77308 */ /* 0x000e300000002400 */
[----:B------:R-:W0:Y:S08]  /*dd50*/  MUFU.TANH R228, R228 ;  /* 0x000000e400e47308 */ /* 0x000e300000002400 */
[----:B------:R-:W0:Y:S08]  /*dd60*/  MUFU.TANH R211, R211 ;  /* 0x000000d300d37308 */ /* 0x000e300000002400 */
[----:B------:R-:W-:Y:S08]  /*dd70*/  MUFU.TANH R181, R181 ;  /* 0x000000b500b57308 */ /* 0x000ff00000002400 */
[----:B------:R-:W-:Y:S08]  /*dd80*/  MUFU.TANH R176, R176 ;  /* 0x000000b000b07308 */ /* 0x000ff00000002400 */
[----:B------:R-:W-:Y:S01]  /*dd90*/  MUFU.TANH R175, R175 ;  /* 0x000000af00af7308 */ /* 0x000fe20000002400 */
[----:B--2---:R-:W-:-:S02]  /*dda0*/  IMAD R163, R210, -0x2, R163 ;  /* 0xfffffffed2a37824 */ /* 0x004fc400078e02a3 */
[----:B------:R-:W-:Y:S01]  /*ddb0*/  FMUL.FTZ R210, R196, UR43 ;  /* 0x0000002bc4d27c20 */ /* 0x000fe20008410000 */
[----:B------:R-:W-:Y:S02]  /*ddc0*/  IMAD.MOV.U32 R196, RZ, RZ, R169 ;  /* 0x000000ffffc47224 */ /* 0x000fe400078e00a9 */
[----:B------:R-:W-:Y:S01]  /*ddd0*/  FMUL.FTZ R169, R197, UR43 ;  /* 0x0000002bc5a97c20 */ /* 0x000fe20008410000 */
[----:B---3--:R-:W-:-:S05]  /*dde0*/  IADD3 R163, -R188, R163, R189 ;  /* 0x000000a3bca37210 */ /* 0x008fca0007ffe1bd */
[C---:B------:R-:W-:Y:S02]  /*ddf0*/  IMAD.IADD R174, R163.reuse, 0x1, R174 ;  /* 0x00000001a3ae7824 */ /* 0x040fe400078e02ae */
[----:B------:R-:W-:Y:S02]  /*de00*/  IMAD.MOV.U32 R197, RZ, RZ, R177 ;  /* 0x000000ffffc57224 */ /* 0x000fe400078e00b1 */
[----:B------:R-:W-:Y:S01]  /*de10*/  FMUL.FTZ R177, R190, UR43 ;  /* 0x0000002bbeb17c20 */ /* 0x000fe20008410000 */
[C---:B------:R-:W-:Y:S02]  /*de20*/  ISETP.GT.AND P2, PT, R174.reuse, RZ, PT ;  /* 0x000000ffae00720c */ /* 0x040fe40003f44270 */
[C---:B------:R-:W-:Y:S02]  /*de30*/  ISETP.GT.AND P3, PT, R174.reuse, 0x1, PT ;  /* 0x00000001ae00780c */ /* 0x040fe40003f64270 */
[----:B------:R-:W-:Y:S01]  /*de40*/  ISETP.GT.AND P4, PT, R174, 0x8, PT ;  /* 0x00000008ae00780c */ /* 0x000fe20003f84270 */
[----:B-1----:R-:W-:Y:S01]  /*de50*/  IMAD.IADD R15, R163, 0x1, R15 ;  /* 0x00000001a30f7824 */ /* 0x002fe200078e020f */
[----:B------:R-:W-:-:S02]  /*de60*/  MOV R190, R164 ;  /* 0x000000a400be7202 */ /* 0x000fc40000000f00 */
[----:B------:R-:W-:Y:S02]  /*de70*/  FSEL R164, R229, -INF , P2 ;  /* 0xff800000e5a47808 */ /* 0x000fe40001000000 */
[C---:B------:R-:W-:Y:S02]  /*de80*/  ISETP.GT.AND P1, PT, R174.reuse, 0x9, PT ;  /* 0x00000009ae00780c */ /* 0x040fe40003f24270 */
[----:B------:R-:W-:Y:S02]  /*de90*/  ISETP.GT.AND P2, PT, R174, 0x10, PT ;  /* 0x00000010ae00780c */ /* 0x000fe40003f44270 */
[----:B------:R-:W-:Y:S02]  /*dea0*/  FSEL R163, R208, -INF , P3 ;  /* 0xff800000d0a37808 */ /* 0x000fe40001800000 */
[----:B------:R-:W-:Y:S02]  /*deb0*/  FSEL R153, R153, -INF , P4 ;  /* 0xff80000099997808 */ /* 0x000fe40002000000 */
[----:B------:R-:W-:-:S02]  /*dec0*/  ISETP.GT.AND P3, PT, R174, 0x11, PT ;  /* 0x00000011ae00780c */ /* 0x000fc40003f64270 */
[----:B------:R-:W-:Y:S01]  /*ded0*/  ISETP.GT.AND P4, PT, R174, 0x18, PT ;  /* 0x00000018ae00780c */ /* 0x000fe20003f84270 */
[----:B------:R-:W-:Y:S01]  /*dee0*/  IMAD.MOV.U32 R208, RZ, RZ, R166 ;  /* 0x000000ffffd07224 */ /* 0x000fe200078e00a6 */
[----:B------:R-:W-:Y:S02]  /*def0*/  FSEL R154, R154, -INF , P1 ;  /* 0xff8000009a9a7808 */ /* 0x000fe40000800000 */
[----:B------:R-:W-:Y:S02]  /*df00*/  FSEL R192, R152, -INF , P2 ;  /* 0xff80000098c07808 */ /* 0x000fe40001000000 */
[C---:B------:R-:W-:Y:S02]  /*df10*/  ISETP.GT.AND P1, PT, R174.reuse, 0x19, PT ;  /* 0x00000019ae00780c */ /* 0x040fe40003f24270 */
[----:B------:R-:W-:Y:S02]  /*df20*/  ISETP.GT.AND P2, PT, R174, 0x20, PT ;  /* 0x00000020ae00780c */ /* 0x000fe40003f44270 */
[----:B------:R-:W-:-:S02]  /*df30*/  FSEL R166, R155, -INF , P3 ;  /* 0xff8000009ba67808 */ /* 0x000fc40001800000 */
[----:B------:R-:W-:Y:S02]  /*df40*/  FSEL R162, R162, -INF , P4 ;  /* 0xff800000a2a27808 */ /* 0x000fe40002000000 */
[C---:B------:R-:W-:Y:S02]  /*df50*/  ISETP.GT.AND P3, PT, R174.reuse, 0x21, PT ;  /* 0x00000021ae00780c */ /* 0x040fe40003f64270 */
[----:B------:R-:W-:Y:S01]  /*df60*/  ISETP.GT.AND P4, PT, R174, 0x28, PT ;  /* 0x00000028ae00780c */ /* 0x000fe20003f84270 */
[----:B------:R-:W1:Y:S01]  /*df70*/  MUFU.TANH R210, R210 ;  /* 0x000000d200d27308 */ /* 0x000e620000002400 */
[----:B------:R-:W-:Y:S01]  /*df80*/  IMAD.MOV.U32 R189, RZ, RZ, R180 ;  /* 0x000000ffffbd7224 */ /* 0x000fe200078e00b4 */
[----:B------:R-:W-:Y:S02]  /*df90*/  FSEL R165, R165, -INF , P1 ;  /* 0xff800000a5a57808 */ /* 0x000fe40000800000 */
[----:B------:R-:W-:Y:S02]  /*dfa0*/  FSEL R178, R156, -INF , P2 ;  /* 0xff8000009cb27808 */ /* 0x000fe40001000000 */
[----:B------:R-:W-:-:S02]  /*dfb0*/  ISETP.GT.AND P1, PT, R174, 0x29, PT ;  /* 0x00000029ae00780c */ /* 0x000fc40003f24270 */
[C---:B------:R-:W-:Y:S02]  /*dfc0*/  ISETP.GT.AND P2, PT, R174.reuse, 0x30, PT ;  /* 0x00000030ae00780c */ /* 0x040fe40003f44270 */
[----:B------:R-:W-:Y:S02]  /*dfd0*/  FSEL R179, R157, -INF , P3 ;  /* 0xff8000009db37808 */ /* 0x000fe40001800000 */
[----:B------:R-:W-:Y:S01]  /*dfe0*/  FSEL R180, R159, -INF , P4 ;  /* 0xff8000009fb47808 */ /* 0x000fe20002000000 */
[----:B------:R-:W2:Y:S01]  /*dff0*/  MUFU.TANH R169, R169 ;  /* 0x000000a900a97308 */ /* 0x000ea20000002400 */
[C---:B------:R-:W-:Y:S02]  /*e000*/  ISETP.GT.AND P3, PT, R174.reuse, 0x31, PT ;  /* 0x00000031ae00780c */ /* 0x040fe40003f64270 */
[----:B------:R-:W-:Y:S01]  /*e010*/  ISETP.GT.AND P4, PT, R174, 0x38, PT ;  /* 0x00000038ae00780c */ /* 0x000fe20003f84270 */
[----:B------:R-:W-:Y:S01]  /*e020*/  IMAD.MOV.U32 R188, RZ, RZ, R185 ;  /* 0x000000ffffbc7224 */ /* 0x000fe200078e00b9 */
[----:B------:R-:W-:-:S02]  /*e030*/  FSEL R185, R158, -INF , P1 ;  /* 0xff8000009eb97808 */ /* 0x000fc40000800000 */
[----:B------:R-:W-:Y:S02]  /*e040*/  FSEL R170, R170, -INF , P2 ;  /* 0xff800000aaaa7808 */ /* 0x000fe40001000000 */
[C---:B------:R-:W-:Y:S02]  /*e050*/  ISETP.GT.AND P1, PT, R174.reuse, 0x39, PT ;  /* 0x00000039ae00780c */ /* 0x040fe40003f24270 */
[----:B------:R-:W-:Y:S02]  /*e060*/  ISETP.GT.AND P2, PT, R174, 0x40, PT ;  /* 0x00000040ae00780c */ /* 0x000fe40003f44270 */
[----:B------:R-:W-:Y:S02]  /*e070*/  FSEL R171, R171, -INF , P3 ;  /* 0xff800000abab7808 */ /* 0x000fe40001800000 */
[----:B------:R-:W-:Y:S02]  /*e080*/  FSEL R172, R172, -INF , P4 ;  /* 0xff800000acac7808 */ /* 0x000fe40002000000 */
[----:B------:R-:W-:-:S02]  /*e090*/  ISETP.GT.AND P3, PT, R174, 0x41, PT ;  /* 0x00000041ae00780c */ /* 0x000fc40003f64270 */
[----:B------:R-:W-:Y:S02]  /*e0a0*/  ISETP.GT.AND P4, PT, R174, 0x48, PT ;  /* 0x00000048ae00780c */ /* 0x000fe40003f84270 */
[----:B----4-:R-:W-:Y:S02]  /*e0b0*/  FSEL R173, R173, -INF , P1 ;  /* 0xff800000adad7808 */ /* 0x010fe40000800000 */
[----:B0-----:R-:W-:Y:S02]  /*e0c0*/  FSEL R159, R160, -INF , P2 ;  /* 0xff800000a09f7808 */ /* 0x001fe40001000000 */
[C---:B------:R-:W-:Y:S02]  /*e0d0*/  ISETP.GT.AND P1, PT, R174.reuse, 0x49, PT ;  /* 0x00000049ae00780c */ /* 0x040fe40003f24270 */
[----:B------:R-:W-:Y:S02]  /*e0e0*/  ISETP.GT.AND P2, PT, R174, 0x50, PT ;  /* 0x00000050ae00780c */ /* 0x000fe40003f44270 */
[----:B------:R-:W-:-:S02]  /*e0f0*/  FSEL R157, R161, -INF , P3 ;  /* 0xff800000a19d7808 */ /* 0x000fc40001800000 */
[----:B------:R-:W-:Y:S02]  /*e100*/  FSEL R156, R168, -INF , P4 ;  /* 0xff800000a89c7808 */ /* 0x000fe40002000000 */
[C---:B------:R-:W-:Y:S02]  /*e110*/  ISETP.GT.AND P3, PT, R174.reuse, 0x51, PT ;  /* 0x00000051ae00780c */ /* 0x040fe40003f64270 */
[----:B------:R-:W-:Y:S02]  /*e120*/  ISETP.GT.AND P4, PT, R174, 0x58, PT ;  /* 0x00000058ae00780c */ /* 0x000fe40003f84270 */
[----:B------:R-:W-:Y:S02]  /*e130*/  FSEL R158, R167, -INF , P1 ;  /* 0xff800000a79e7808 */ /* 0x000fe40000800000 */
[----:B------:R-:W-:Y:S02]  /*e140*/  FSEL R228, R228, -INF , P2 ;  /* 0xff800000e4e47808 */ /* 0x000fe40001000000 */
[----:B------:R-:W-:-:S02]  /*e150*/  ISETP.GT.AND P1, PT, R174, 0x59, PT ;  /* 0x00000059ae00780c */ /* 0x000fc40003f24270 */
[----:B------:R-:W-:Y:S02]  /*e160*/  ISETP.GT.AND P2, PT, R15, RZ, PT ;  /* 0x000000ff0f00720c */ /* 0x000fe40003f44270 */
[----:B------:R-:W-:Y:S02]  /*e170*/  FSEL R211, R211, -INF , P3 ;  /* 0xff800000d3d37808 */ /* 0x000fe40001800000 */
[----:B-1----:R-:W-:Y:S02]  /*e180*/  FSEL R210, R210, -INF , P4 ;  /* 0xff800000d2d27808 */ /* 0x002fe40002000000 */
[C---:B------:R-:W-:Y:S02]  /*e190*/  ISETP.GT.AND P3, PT, R15.reuse, 0x1, PT ;  /* 0x000000010f00780c */ /* 0x040fe40003f64270 */
[----:B------:R-:W-:Y:S02]  /*e1a0*/  ISETP.GT.AND P4, PT, R15, 0x8, PT ;  /* 0x000000080f00780c */ /* 0x000fe40003f84270 */
[----:B--2---:R-:W-:-:S02]  /*e1b0*/  FSEL R155, R169, -INF , P1 ;  /* 0xff800000a99b7808 */ /* 0x004fc40000800000 */
[----:B------:R-:W-:Y:S02]  /*e1c0*/  FSEL R160, R208, -INF , P2 ;  /* 0xff800000d0a07808 */ /* 0x000fe40001000000 */
[C---:B------:R-:W-:Y:S02]  /*e1d0*/  ISETP.GT.AND P1, PT, R15.reuse, 0x9, PT ;  /* 0x000000090f00780c */ /* 0x040fe40003f24270 */
[----:B------:R-:W-:Y:S02]  /*e1e0*/  ISETP.GT.AND P2, PT, R15, 0x10, PT ;  /* 0x000000100f00780c */ /* 0x000fe40003f44270 */
[----:B------:R-:W-:Y:S02]  /*e1f0*/  FSEL R161, R190, -INF , P3 ;  /* 0xff800000bea17808 */ /* 0x000fe40001800000 */
[----:B------:R-:W-:Y:S02]  /*e200*/  FSEL R168, R197, -INF , P4 ;  /* 0xff800000c5a87808 */ /* 0x000fe40002000000 */
[----:B------:R-:W-:-:S02]  /*e210*/  ISETP.GT.AND P3, PT, R15, 0x11, PT ;  /* 0x000000110f00780c */ /* 0x000fc40003f64270 */
[----:B------:R-:W-:Y:S01]  /*e220*/  ISETP.GT.AND P4, PT, R15, 0x18, PT ;  /* 0x000000180f00780c */ /* 0x000fe20003f84270 */
[----:B------:R-:W0:Y:S01]  /*e230*/  MUFU.TANH R177, R177 ;  /* 0x000000b100b17308 */ /* 0x000e220000002400 */
[----:B------:R-:W-:Y:S02]  /*e240*/  FSEL R196, R196, -INF , P1 ;  /* 0xff800000c4c47808 */ /* 0x000fe40000800000 */
[----:B------:R-:W-:Y:S02]  /*e250*/  FSEL R209, R209, -INF , P2 ;  /* 0xff800000d1d17808 */ /* 0x000fe40001000000 */
        /* <DEDUP_REMOVED lines=9> */
[----:B------:R-:W-:Y:S02]  /*e2f0*/  FSEL R189, R186, -INF , P3 ;  /* 0xff800000babd7808 */ /* 0x000fe40001800000 */
[----:B------:R-:W-:Y:S02]  /*e300*/  FSEL R187, R184, -INF , P4 ;  /* 0xff800000b8bb7808 */ /* 0x000fe40002000000 */
[C---:B------:R-:W-:Y:S02]  /*e310*/  ISETP.GT.AND P2, PT, R15.reuse, 0x30, PT ;  /* 0x000000300f00780c */ /* 0x040fe40003f44270 */
[C---:B------:R-:W-:Y:S02]  /*e320*/  ISETP.GT.AND P3, PT, R15.reuse, 0x31, PT ;  /* 0x000000310f00780c */ /* 0x040fe40003f64270 */
[----:B------:R-:W-:Y:S02]  /*e330*/  ISETP.GT.AND P4, PT, R15, 0x38, PT ;  /* 0x000000380f00780c */ /* 0x000fe40003f84270 */
[----:B------:R-:W-:-:S02]  /*e340*/  FSEL R186, R183, -INF , P1 ;  /* 0xff800000b7ba7808 */ /* 0x000fc40000800000 */
[----:B------:R-:W-:Y:S02]  /*e350*/  FSEL R182, R182, -INF , P2 ;  /* 0xff800000b6b67808 */ /* 0x000fe40001000000 */
[----:B------:R-:W-:Y:S02]  /*e360*/  FSEL R183, R4, -INF , P3 ;  /* 0xff80000004b77808 */ /* 0x000fe40001800000 */
[----:B------:R-:W-:Y:S01]  /*e370*/  FSEL R184, R2, -INF , P4 ;  /* 0xff80000002b87808 */ /* 0x000fe20002000000 */
[----:B------:R-:W-:Y:S01]  /*e380*/  UMOV UR46, UR45 ;  /* 0x0000002d002e7c82 */ /* 0x000fe20008000000 */
[----:B------:R-:W-:Y:S01]  /*e390*/  ISETP.GT.AND P1, PT, R15, 0x39, PT ;  /* 0x000000390f00780c */ /* 0x000fe20003f24270 */
[----:B------:R-:W-:Y:S01]  /*e3a0*/  FMUL.FTZ R191, R191, UR43 ;  /* 0x0000002bbfbf7c20 */ /* 0x000fe20008410000 */
[C---:B------:R-:W-:Y:S01]  /*e3b0*/  ISETP.GT.AND P2, PT, R15.reuse, 0x40, PT ;  /* 0x000000400f00780c */ /* 0x040fe20003f44270 */
[----:B------:R-:W-:Y:S01]  /*e3c0*/  FMUL.FTZ R194, R194, UR43 ;  /* 0x0000002bc2c27c20 */ /* 0x000fe20008410000 */
[C---:B------:R-:W-:Y:S01]  /*e3d0*/  ISETP.GT.AND P3, PT, R15.reuse, 0x41, PT ;  /* 0x000000410f00780c */ /* 0x040fe20003f64270 */
[----:B------:R1:W5:Y:S01]  /*e3e0*/  LDL.LU R4, [R1+0xe0] ;  /* 0x0000e00001047983 */ /* 0x0003620000300800 */
[----:B------:R-:W-:-:S02]  /*e3f0*/  ISETP.GT.AND P4, PT, R15, 0x48, PT ;  /* 0x000000480f00780c */ /* 0x000fc40003f84270 */
[----:B------:R-:W-:Y:S02]  /*e400*/  FSEL R181, R181, -INF , P1 ;  /* 0xff800000b5b57808 */ /* 0x000fe40000800000 */
[----:B------:R-:W-:Y:S01]  /*e410*/  ISETP.GT.AND P5, PT, R15, 0x59, PT ;  /* 0x000000590f00780c */ /* 0x000fe20003fa4270 */
[----:B------:R2:W-:Y:S01]  /*e420*/  MUFU.TANH R169, R191 ;  /* 0x000000bf00a97308 */ /* 0x0005e20000002400 */
[----:B------:R-:W-:Y:S01]  /*e430*/  FSEL R174, R176, -INF , P2 ;  /* 0xff800000b0ae7808 */ /* 0x000fe20001000000 */
[----:B------:R1:W5:Y:S01]  /*e440*/  LDL.LU R2, [R1+0xd8] ;  /* 0x0000d80001027983 */ /* 0x0003620000300800 */
[----:B------:R-:W-:Y:S02]  /*e450*/  FSEL R175, R175, -INF , P3 ;  /* 0xff800000afaf7808 */ /* 0x000fe40001800000 */
[----:B0-----:R-:W-:Y:S02]  /*e460*/  FSEL R177, R177, -INF , P4 ;  /* 0xff800000b1b17808 */ /* 0x001fe40002000000 */
[----:B------:R-:W-:-:S02]  /*e470*/  ISETP.GT.AND P1, PT, R15, 0x49, PT ;  /* 0x000000490f00780c */ /* 0x000fc40003f24270 */
[C---:B------:R-:W-:Y:S02]  /*e480*/  ISETP.GT.AND P2, PT, R15.reuse, 0x50, PT ;  /* 0x000000500f00780c */ /* 0x040fe40003f44270 */
[C---:B------:R-:W-:Y:S02]  /*e490*/  ISETP.GT.AND P3, PT, R15.reuse, 0x51, PT ;  /* 0x000000510f00780c */ /* 0x040fe40003f64270 */
        /* <DEDUP_REMOVED lines=25> */
[----:B------:R-:W0:Y:S02]  /*e630*/  SHFL.BFLY PT, R152, R15, 0x2, 0x1f ;  /* 0x0c401f000f987f89 */ /* 0x000e2400000e0000 */
[----:B0-----:R-:W-:-:S05]  /*e640*/  FMNMX.FTZ R15, R15, R152, !PT ;  /* 0x000000980f0f7209 */ /* 0x001fca0007810000 */
[----:B------:R-:W0:Y:S02]  /*e650*/  SHFL.BFLY PT, R152, R15, 0x1, 0x1f ;  /* 0x0c201f000f987f89 */ /* 0x000e2400000e0000 */
[----:B0-----:R-:W-:-:S04]  /*e660*/  FMNMX.FTZ R15, R15, R152, !PT ;  /* 0x000000980f0f7209 */ /* 0x001fc80007810000 */
[----:B------:R-:W-:-:S04]  /*e670*/  FSETP.NEU.FTZ.AND P6, PT, R15, -INF , PT ;  /* 0xff8000000f00780b */ /* 0x000fc80003fdd000 */
[----:B------:R-:W-:-:S05]  /*e680*/  FSEL R152, R15, RZ, P6 ;  /* 0x000000ff0f987208 */ /* 0x000fca0003000000 */
[----:B------:R-:W-:Y:S01]  /*e690*/  FADD.FTZ R152, -R152, R21 ;  /* 0x0000001598987221 */ /* 0x000fe20000010100 */
[----:B------:R-:W-:-:S05]  /*e6a0*/  FMUL.FTZ R21, R15, UR46 ;  /* 0x0000002e0f157c20 */ /* 0x000fca0008410000 */
[----:B------:R-:W-:Y:S01]  /*e6b0*/  FSEL R21, R21, RZ, P6 ;  /* 0x000000ff15157208 */ /* 0x000fe20003000000 */
[----:B------:R-:W-:-:S04]  /*e6c0*/  FMUL.FTZ R152, R152, UR46 ;  /* 0x0000002e98987c20 */ /* 0x000fc80008410000 */
[--C-:B------:R-:W-:Y:S01]  /*e6d0*/  FFMA.FTZ R164, R164, UR46, -R21.reuse ;  /* 0x0000002ea4a47c23 */ /* 0x100fe20008010815 */
[--C-:B------:R-:W-:Y:S01]  /*e6e0*/  FFMA.FTZ R163, R163, UR46, -R21.reuse ;  /* 0x0000002ea3a37c23 */ /* 0x100fe20008010815 */
[--C-:B------:R-:W-:Y:S01]  /*e6f0*/  FFMA.FTZ R153, R153, UR46, -R21.reuse ;  /* 0x0000002e99997c23 */ /* 0x100fe20008010815 */
[--C-:B------:R-:W-:Y:S01]  /*e700*/  FFMA.FTZ R154, R154, UR46, -R21.reuse ;  /* 0x0000002e9a9a7c23 */ /* 0x100fe20008010815 */
[--C-:B------:R-:W-:Y:S01]  /*e710*/  FFMA.FTZ R192, R192, UR46, -R21.reuse ;  /* 0x0000002ec0c07c23 */ /* 0x100fe20008010815 */
[--C-:B------:R-:W-:Y:S01]  /*e720*/  FFMA.FTZ R166, R166, UR46, -R21.reuse ;  /* 0x0000002ea6a67c23 */ /* 0x100fe20008010815 */
[--C-:B------:R-:W-:Y:S01]  /*e730*/  FFMA.FTZ R162, R162, UR46, -R21.reuse ;  /* 0x0000002ea2a27c23 */ /* 0x100fe20008010815 */
[--C-:B--2---:R-:W-:Y:S01]  /*e740*/  FFMA.FTZ R191, R165, UR46, -R21.reuse ;  /* 0x0000002ea5bf7c23 */ /* 0x104fe20008010815 */
        /* <DEDUP_REMOVED lines=16> */
[----:B------:R-:W-:Y:S08]  /*e850*/  MUFU.EX2 R164, R164 ;  /* 0x000000a400a47308 */ /* 0x000ff00000000800 */
[----:B------:R-:W0:Y:S08]  /*e860*/  MUFU.EX2 R155, R152 ;  /* 0x00000098009b7308 */ /* 0x000e300000000800 */
[----:B------:R-:W2:Y:S08]  /*e870*/  MUFU.EX2 R152, R163 ;  /* 0x000000a300987308 */ /* 0x000eb00000000800 */
[----:B------:R-:W3:Y:S01]  /*e880*/  MUFU.EX2 R153, R153 ;  /* 0x0000009900997308 */ /* 0x000ee20000000800 */
[----:B0-----:R-:W-:-:S07]  /*e890*/  FFMA.FTZ R3, R155, R3, R164 ;  /* 0x000000039b037223 */ /* 0x001fce00000100a4 */
[----:B------:R-:W0:Y:S01]  /*e8a0*/  MUFU.EX2 R154, R154 ;  /* 0x0000009a009a7308 */ /* 0x000e220000000800 */
[----:B--2---:R-:W-:-:S04]  /*e8b0*/  FADD.FTZ R3, R152, R3 ;  /* 0x0000000398037221 */ /* 0x004fc80000010000 */
[----:B---3--:R-:W-:-:S04]  /*e8c0*/  FADD.FTZ R3, R153, R3 ;  /* 0x0000000399037221 */ /* 0x008fc80000010000 */
[----:B0-----:R-:W-:Y:S01]  /*e8d0*/  FADD.FTZ R188, R154, R3 ;  /* 0x000000039abc7221 */ /* 0x001fe20000010000 */
        /* <DEDUP_REMOVED lines=11> */
[----:B------:R-:W-:Y:S02]  /*e990*/  F2FP.F16.F32.PACK_AB R154, R154, R153 ;  /* 0x000000999a9a723e */ /* 0x000fe400000000ff */
[----:B------:R-:W-:-:S04]  /*e9a0*/  FMNMX.FTZ R153, R186, R3, !PT ;  /* 0x00000003ba997209 */ /* 0x000fc80007810000 */
[----:B------:R-:W-:-:S04]  /*e9b0*/  FMNMX.FTZ R153, R182, R153, !PT ;  /* 0x00000099b6997209 */ /* 0x000fc80007810000 */
[----:B------:R-:W-:Y:S01]  /*e9c0*/  FMNMX.FTZ R153, R183, R153, !PT ;  /* 0x00000099b7997209 */ /* 0x000fe20007810000 */
[----:B------:R-:W-:-:S03]  /*e9d0*/  FMUL.FTZ R163, R195, UR43 ;  /* 0x0000002bc3a37c20 */ /* 0x000fc60008410000 */
[----:B------:R-:W-:Y:S01]  /*e9e0*/  FMNMX.FTZ R153, R184, R153, !PT ;  /* 0x00000099b8997209 */ /* 0x000fe20007810000 */
[----:B------:R-:W0:Y:S01]  /*e9f0*/  MUFU.TANH R3, R194 ;  /* 0x000000c200037308 */ /* 0x000e220000002400 */
[----:B------:R-:W-:Y:S01]  /*ea00*/  F2FP.F16.F32.PACK_AB R152, R152, R164 ;  /* 0x000000a49898723e */ /* 0x000fe200000000ff */
[----:B------:R-:W-:Y:S01]  /*ea10*/  FMUL.FTZ R164, R198, UR43 ;  /* 0x0000002bc6a47c20 */ /* 0x000fe20008410000 */
[----:B------:R-:W-:Y:S01]  /*ea20*/  FMNMX.FTZ R153, R181, R153, !PT ;  /* 0x00000099b5997209 */ /* 0x000fe20007810000 */
[----:B------:R-:W-:-:S03]  /*ea30*/  FMUL.FTZ R165, R199, UR43 ;  /* 0x0000002bc7a57c20 */ /* 0x000fc60008410000 */
[----:B------:R-:W-:Y:S01]  /*ea40*/  FMNMX.FTZ R153, R174, R153, !PT ;  /* 0x00000099ae997209 */ /* 0x000fe20007810000 */
[----:B------:R-:W2:Y:S03]  /*ea50*/  MUFU.TANH R163, R163 ;  /* 0x000000a300a37308 */ /* 0x000ea60000002400 */
[----:B------:R-:W-:-:S05]  /*ea60*/  FMNMX.FTZ R153, R175, R153, !PT ;  /* 0x00000099af997209 */ /* 0x000fca0007810000 */
[----:B------:R-:W3:Y:S01]  /*ea70*/  MUFU.TANH R164, R164 ;  /* 0x000000a400a47308 */ /* 0x000ee20000002400 */
[----:B------:R-:W-:Y:S02]  /*ea80*/  FSEL R169, R169, -INF , P1 ;  /* 0xff800000a9a97808 */ /* 0x000fe40000800000 */
[----:B------:R-:W-:-:S05]  /*ea90*/  FMNMX.FTZ R153, R177, R153, !PT ;  /* 0x00000099b1997209 */ /* 0x000fca0007810000 */
[----:B------:R-:W4:Y:S01]  /*eaa0*/  MUFU.TANH R165, R165 ;  /* 0x000000a500a57308 */ /* 0x000f220000002400 */
[----:B0-----:R-:W-:Y:S02]  /*eab0*/  FSEL R3, R3, -INF , P2 ;  /* 0xff80000003037808 */ /* 0x001fe40001000000 */
[----:B------:R-:W-:Y:S02]  /*eac0*/  FMNMX.FTZ R153, R169, R153, !PT ;  /* 0x00000099a9997209 */ /* 0x000fe40007810000 */
[----:B--2---:R-:W-:Y:S02]  /*ead0*/  FSEL R163, R163, -INF , P3 ;  /* 0xff800000a3a37808 */ /* 0x004fe40001800000 */
[----:B------:R-:W-:Y:S02]  /*eae0*/  FMNMX.FTZ R153, R3, R153, !PT ;  /* 0x0000009903997209 */ /* 0x000fe40007810000 */
[----:B---3--:R-:W-:Y:S02]  /*eaf0*/  FSEL R164, R164, -INF , P4 ;  /* 0xff800000a4a47808 */ /* 0x008fe40002000000 */
[----:B------:R-:W-:-:S04]  /*eb00*/  FMNMX.FTZ R153, R163, R153, !PT ;  /* 0x00000099a3997209 */ /* 0x000fc80007810000 */
[----:B------:R-:W-:Y:S02]  /*eb10*/  FMNMX.FTZ R153, R164, R153, !PT ;  /* 0x00000099a4997209 */ /* 0x000fe40007810000 */
[----:B----4-:R-:W-:-:S04]  /*eb20*/  FSEL R165, R165, -INF , P5 ;  /* 0xff800000a5a57808 */ /* 0x010fc80002800000 */
[----:B------:R-:W-:-:S05]  /*eb30*/  FMNMX.FTZ R153, R165, R153, !PT ;  /* 0x00000099a5997209 */ /* 0x000fca0007810000 */
[----:B------:R-:W0:Y:S02]  /*eb40*/  SHFL.BFLY PT, R167, R153, 0x2, 0x1f ;  /* 0x0c401f0099a77f89 */ /* 0x000e2400000e0000 */
[----:B0-----:R-:W-:-:S05]  /*eb50*/  FMNMX.FTZ R167, R153, R167, !PT ;  /* 0x000000a799a77209 */ /* 0x001fca0007810000 */
[----:B------:R-:W0:Y:S01]  /*eb60*/  SHFL.BFLY PT, R176, R167, 0x1, 0x1f ;  /* 0x0c201f00a7b07f89 */ /* 0x000e2200000e0000 */
[----:B------:R-:W2:Y:S01]  /*eb70*/  S2R R198, SR_TID.X ;  /* 0x0000000000c67919 */ /* 0x000ea20000002100 */
[----:B0-----:R-:W-:-:S04]  /*eb80*/  FMNMX.FTZ R176, R167, R176, !PT ;  /* 0x000000b0a7b07209 */ /* 0x001fc80007810000 */
[C---:B------:R-:W-:Y:S01]  /*eb90*/  FSETP.NEU.FTZ.AND P1, PT, R176.reuse, -INF , PT ;  /* 0xff800000b000780b */ /* 0x040fe20003f3d000 */
[----:B------:R-:W-:-:S03]  /*eba0*/  FMUL.FTZ R167, R176, UR46 ;  /* 0x0000002eb0a77c20 */ /* 0x000fc60008410000 */
[----:B------:R-:W-:Y:S02]  /*ebb0*/  FSEL R153, R176, RZ, P1 ;  /* 0x000000ffb0997208 */ /* 0x000fe40000800000 */
[----:B------:R-:W-:-:S03]  /*ebc0*/  FSEL R167, R167, RZ, P1 ;  /* 0x000000ffa7a77208 */ /* 0x000fc60000800000 */
[----:B------:R-:W-:Y:S02]  /*ebd0*/  FADD.FTZ R153, -R153, R20 ;  /* 0x0000001499997221 */ /* 0x000fe40000010100 */
[--C-:B------:R-:W-:Y:S02]  /*ebe0*/  FFMA.FTZ R160, R160, UR46, -R167.reuse ;  /* 0x0000002ea0a07c23 */ /* 0x100fe400080108a7 */
[----:B------:R-:W-:Y:S01]  /*ebf0*/  FMUL.FTZ R153, R153, UR46 ;  /* 0x0000002e99997c20 */ /* 0x000fe20008410000 */
[--C-:B------:R-:W-:Y:S01]  /*ec00*/  FFMA.FTZ R194, R197, UR46, -R167.reuse ;  /* 0x0000002ec5c27c23 */ /* 0x100fe200080108a7 */
[--C-:B------:R-:W-:Y:S02]  /*ec10*/  FFMA.FTZ R161, R161, UR46, -R167.reuse ;  /* 0x0000002ea1a17c23 */ /* 0x100fe400080108a7 */
[----:B------:R-:W-:Y:S01]  /*ec20*/  MUFU.EX2 R160, R160 ;  /* 0x000000a000a07308 */ /* 0x000fe20000000800 */
[--C-:B------:R-:W-:Y:S01]  /*ec30*/  FFMA.FTZ R168, R168, UR46, -R167.reuse ;  /* 0x0000002ea8a87c23 */ /* 0x100fe200080108a7 */
[--C-:B------:R-:W-:Y:S01]  /*ec40*/  FFMA.FTZ R196, R196, UR46, -R167.reuse ;  /* 0x0000002ec4c47c23 */ /* 0x100fe200080108a7 */
[--C-:B------:R-:W-:Y:S01]  /*ec50*/  FFMA.FTZ R20, R209, UR46, -R167.reuse ;  /* 0x0000002ed1147c23 */ /* 0x100fe200080108a7 */
[----:B------:R-:W-:-:S04]  /*ec60*/  FFMA.FTZ R195, R208, UR46, -R167 ;  /* 0x0000002ed0c37c23 */ /* 0x000fc800080108a7 */
        /* <DEDUP_REMOVED lines=18> */
[----:B------:R3:W4:Y:S01]  /*ed90*/  MUFU.EX2 R153, R161 ;  /* 0x000000a100997308 */ /* 0x0007220000000800 */
[----:B------:R-:W-:Y:S01]  /*eda0*/  IMAD.U32 R167, RZ, RZ, UR37 ;  /* 0x00000025ffa77e24 */ /* 0x000fe2000f8e00ff */
[----:B--2---:R-:W-:Y:S01]  /*edb0*/  SHF.R.U32.HI R198, RZ, 0x7, R198 ;  /* 0x00000007ffc67819 */ /* 0x004fe200000116c6 */
[-C--:B------:R-:W-:Y:S01]  /*edc0*/  FMUL.FTZ R24, R24, R155.reuse ;  /* 0x0000009b18187220 */ /* 0x080fe20000410000 */
[-C--:B------:R-:W-:Y:S01]  /*edd0*/  FMUL.FTZ R25, R25, R155.reuse ;  /* 0x0000009b19197220 */ /* 0x080fe20000410000 */
[----:B------:R-:W-:Y:S01]  /*ede0*/  FMUL.FTZ R28, R28, R155 ;  /* 0x0000009b1c1c7220 */ /* 0x000fe20000410000 */
[----:B---3--:R-:W-:-:S02]  /*edf0*/  VIADD R161, R14, 0x32440 ;  /* 0x000324400ea17836 */ /* 0x008fc40000000000 */
        /* <DEDUP_REMOVED lines=61> */
[----:B------:R-:W-:-:S02]  /*f1d0*/  PRMT R161, R167, 0x654, R161 ;  /* 0x00000654a7a17816 */ /* 0x000fc400000000a1 */
[----:B------:R-:W-:Y:S02]  /*f1e0*/  IADD3 R155, R198, 0x8, RZ ;  /* 0x00000008c69b7810 */ /* 0x000fe40007ffe0ff */
[----:B------:R2:W-:Y:S01]  /*f1f0*/  SYNCS.ARRIVE.TRANS64.RED.A1T0 RZ, [R161+URZ], RZ ;  /* 0x000000ffa1ff79a7 */ /* 0x0005e2000810043f */
[----:B0-----:R-:W-:Y:S01]  /*f200*/  FFMA.FTZ R167, R197, R0, R160 ;  /* 0x00000000c5a77223 */ /* 0x001fe200000100a0 */
[----:B------:R-:W-:Y:S03]  /*f210*/  MUFU.EX2 R168, R168 ;  /* 0x000000a800a87308 */ /* 0x000fe60000000800 */
[C---:B----4-:R-:W-:Y:S01]  /*f220*/  FADD.FTZ R167, R153.reuse, R167 ;  /* 0x000000a799a77221 */ /* 0x050fe20000010000 */
[----:B------:R-:W-:-:S04]  /*f230*/  F2FP.F16.F32.PACK_AB R153, R153, R160 ;  /* 0x000000a09999723e */ /* 0x000fc800000000ff */
[----:B------:R-:W0:Y:S01]  /*f240*/  MUFU.EX2 R0, R196 ;  /* 0x000000c400007308 */ /* 0x000e220000000800 */
[----:B------:R0:W-:Y:S01]  /*f250*/  BAR.SYNC.DEFER_BLOCKING R155, 0x100 ;  /* 0x0004009b0000751d */ /* 0x0001e20000010000 */
[----:B------:R-:W-:Y:S02]  /*f260*/  IMAD.MOV.U32 R160, RZ, RZ, 0xc00 ;  /* 0x00000c00ffa07424 */ /* 0x000fe400078e00ff */
[----:B--2---:R-:W-:Y:S02]  /*f270*/  IMAD.MOV.U32 R161, RZ, RZ, 0x40000040 ;  /* 0x40000040ffa17424 */ /* 0x004fe400078e00ff */
[----:B------:R-:W-:Y:S02]  /*f280*/  IMAD R160, R18, R160, UR39 ;  /* 0x0000002712a07e24 */ /* 0x000fe4000f8e02a0 */
[-C--:B------:R-:W-:Y:S01]  /*f290*/  FMUL.FTZ R26, R26, R197.reuse ;  /* 0x000000c51a1a7220 */ /* 0x080fe20000410000 */
[-C--:B------:R-:W-:Y:S01]  /*f2a0*/  FMUL.FTZ R27, R27, R197.reuse ;  /* 0x000000c51b1b7220 */ /* 0x080fe20000410000 */
[----:B------:R-:W-:Y:S01]  /*f2b0*/  R2UR UR7, R161 ;  /* 0x00000000a10772ca */ /* 0x000fe200000e0000 */
        /* <DEDUP_REMOVED lines=63> */
[----:B0-----:R-:W-:-:S05]  /*f6b0*/  F2FP.F16.F32.PACK_AB R155, R0, R168 ;  /* 0x000000a8009b723e */ /* 0x001fca00000000ff */
[----:B------:R-:W-:-:S06]  /*f6c0*/  WARPGROUP.ARRIVE ;  /* 0x00000000000079c5 */ /* 0x000fcc0000000000 */
[----:B------:R-:W-:Y:S01]  /*f6d0*/  HGMMA.64x256x16.F32 R24, R152, gdesc[UR4].tnspB, R24, gsb0 ;  /* 0x43e0000498187df0 */ /* 0x000fe20008000818 */
[----:B------:R-:W0:Y:S08]  /*f6e0*/  MUFU.EX2 R192, R192 ;  /* 0x000000c000c07308 */ /* 0x000e300000000800 */
[----:B------:R-:W-:Y:S08]  /*f6f0*/  MUFU.EX2 R191, R191 ;  /* 0x000000bf00bf7308 */ /* 0x000ff00000000800 */
[----:B------:R-:W-:Y:S08]  /*f700*/  MUFU.EX2 R20, R20 ;  /* 0x0000001400147308 */ /* 0x000ff00000000800 */
[----:B------:R-:W-:Y:S01]  /*f710*/  MUFU.EX2 R161, R195 ;  /* 0x000000c300a17308 */ /* 0x000fe20000000800 */
[----:B0-----:R-:W-:-:S07]  /*f720*/  FADD.FTZ R188, R192, R188 ;  /* 0x000000bcc0bc7221 */ /* 0x001fce0000010000 */
[----:B------:R-:W-:Y:S08]  /*f730*/  MUFU.EX2 R185, R185 ;  /* 0x000000b900b97308 */ /* 0x000ff00000000800 */
[----:B------:R-:W-:Y:S01]  /*f740*/  MUFU.EX2 R186, R186 ;  /* 0x000000ba00ba7308 */ /* 0x000fe20000000800 */
[----:B------:R-:W-:-:S07]  /*f750*/  WARPGROUP.DEPBAR.LE gsb0, 0x0 ;  /* 0x00008000000079c5 */ /* 0x000fce0000010000 */
[----:B------:R-:W0:Y:S08]  /*f760*/  MUFU.EX2 R155, R166 ;  /* 0x000000a6009b7308 */ /* 0x000e300000000800 */
[----:B------:R-:W2:Y:S08]  /*f770*/  MUFU.EX2 R154, R162 ;  /* 0x000000a2009a7308 */ /* 0x000eb00000000800 */
[----:B------:R-:W-:Y:S08]  /*f780*/  MUFU.EX2 R162, R194 ;  /* 0x000000c200a27308 */ /* 0x000ff00000000800 */
[----:B------:R-:W3:Y:S01]  /*f790*/  MUFU.EX2 R166, R193 ;  /* 0x000000c100a67308 */ /* 0x000ee20000000800 */
[----:B------:R-:W-:-:S02]  /*f7a0*/  VIADD R152, R160, 0x80 ;  /* 0x00000080a0987836 */ /* 0x000fc40000000000 */
[----:B------:R-:W-:Y:S02]  /*f7b0*/  IMAD.MOV.U32 R153, RZ, RZ, 0x40000040 ;  /* 0x40000040ff997424 */ /* 0x000fe400078e00ff */
[----:B0-----:R-:W-:Y:S01]  /*f7c0*/  FADD.FTZ R188, R155, R188 ;  /* 0x000000bc9bbc7221 */ /* 0x001fe20000010000 */
[----:B------:R-:W-:Y:S02]  /*f7d0*/  R2UR UR6, R152 ;  /* 0x00000000980672ca */ /* 0x000fe400000e0000 */
[----:B------:R-:W-:Y:S01]  /*f7e0*/  R2UR UR7, R153 ;  /* 0x00000000990772ca */ /* 0x000fe200000e0000 */
[----:B--2---:R-:W-:Y:S01]  /*f7f0*/  FADD.FTZ R188, R154, R188 ;  /* 0x000000bc9abc7221 */ /* 0x004fe20000010000 */
[----:B------:R-:W-:Y:S02]  /*f800*/  F2FP.F16.F32.PACK_AB R152, R155, R192 ;  /* 0x000000c09b98723e */ /* 0x000fe400000000ff */
[----:B------:R-:W-:Y:S02]  /*f810*/  F2FP.F16.F32.PACK_AB R154, R191, R154 ;  /* 0x0000009abf9a723e */ /* 0x000fe400000000ff */
[----:B------:R-:W-:-:S02]  /*f820*/  F2FP.F16.F32.PACK_AB R153, R161, R20 ;  /* 0x00000014a199723e */ /* 0x000fc400000000ff */
[----:B---3--:R-:W-:-:S04]  /*f830*/  F2FP.F16.F32.PACK_AB R155, R166, R162 ;  /* 0x000000a2a69b723e */ /* 0x008fc800000000ff */
[----:B------:R-:W-:-:S06]  /*f840*/  WARPGROUP.ARRIVE ;  /* 0x00000000000079c5 */ /* 0x000fcc0000000000 */
[----:B------:R-:W-:Y:S01]  /*f850*/  HGMMA.64x256x16.F32 R24, R152, gdesc[UR4].tnspB, R24, gsb0 ;  /* 0x43e0000498187df0 */ /* 0x000fe20008000818 */
[----:B------:R-:W-:Y:S02]  /*f860*/  FADD.FTZ R188, R191, R188 ;  /* 0x000000bcbfbc7221 */ /* 0x000fe40000010000 */
        /* <DEDUP_REMOVED lines=9> */
[----:B------:R-:W0:Y:S08]  /*f900*/  MUFU.EX2 R154, R178 ;  /* 0x000000b2009a7308 */ /* 0x000e300000000800 */
[----:B------:R-:W2:Y:S08]  /*f910*/  MUFU.EX2 R155, R180 ;  /* 0x000000b4009b7308 */ /* 0x000eb00000000800 */
[----:B------:R-:W3:Y:S08]  /*f920*/  MUFU.EX2 R178, R190 ;  /* 0x000000be00b27308 */ /* 0x000ef00000000800 */
[----:B------:R4:W1:Y:S01]  /*f930*/  MUFU.EX2 R180, R187 ;  /* 0x000000bb00b47308 */ /* 0x0008620000000800 */
[----:B0-----:R-:W-:Y:S01]  /*f940*/  FADD.FTZ R188, R154, R188 ;  /* 0x000000bc9abc7221 */ /* 0x001fe20000010000 */
[----:B------:R-:W-:-:S02]  /*f950*/  VIADD R152, R160, 0x100 ;  /* 0x00000100a0987836 */ /* 0x000fc40000000000 */
[----:B------:R-:W-:-:S03]  /*f960*/  IMAD.MOV.U32 R153, RZ, RZ, 0x40000040 ;  /* 0x40000040ff997424 */ /* 0x000fc600078e00ff */
[----:B------:R-:W-:Y:S01]  /*f970*/  R2UR UR6, R152 ;  /* 0x00000000980672ca */ /* 0x000fe200000e0000 */
[----:B----4-:R-:W-:Y:S01]  /*f980*/  FADD.FTZ R187, R191, R188 ;  /* 0x000000bcbfbb7221 */ /* 0x010fe20000010000 */
[----:B------:R-:W-:Y:S02]  /*f990*/  R2UR UR7, R153 ;  /* 0x00000000990772ca */ /* 0x000fe400000e0000 */
[----:B------:R-:W-:Y:S01]  /*f9a0*/  F2FP.F16.F32.PACK_AB R152, R191, R154 ;  /* 0x0000009abf98723e */ /* 0x000fe200000000ff */
[----:B--2---:R-:W-:Y:S01]  /*f9b0*/  FADD.FTZ R187, R155, R187 ;  /* 0x000000bb9bbb7221 */ /* 0x004fe20000010000 */
[----:B------:R-:W-:Y:S02]  /*f9c0*/  F2FP.F16.F32.PACK_AB R154, R185, R155 ;  /* 0x0000009bb99a723e */ /* 0x000fe400000000ff */
[----:B---3--:R-:W-:Y:S02]  /*f9d0*/  F2FP.F16.F32.PACK_AB R153, R179, R178 ;  /* 0x000000b2b399723e */ /* 0x008fe400000000ff */
[----:B-1----:R-:W-:-:S04]  /*f9e0*/  F2FP.F16.F32.PACK_AB R155, R186, R180 ;  /* 0x000000b4ba9b723e */ /* 0x002fc800000000ff */
[----:B------:R-:W-:-:S06]  /*f9f0*/  WARPGROUP.ARRIVE ;  /* 0x00000000000079c5 */ /* 0x000fcc0000000000 */
[----:B------:R-:W-:Y:S01]  /*fa00*/  HGMMA.64x256x16.F32 R24, R152, gdesc[UR4].tnspB, R24, gsb0 ;  /* 0x43e0000498187df0 */ /* 0x000fe20008000818 */
[----:B------:R-:W-:Y:S01]  /*fa10*/  FADD.FTZ R187, R185, R187 ;  /* 0x000000bbb9bb7221 */ /* 0x000fe20000010000 */
[----:B------:R-:W0:Y:S03]  /*fa20*/  MUFU.EX2 R181, R181 ;  /* 0x000000b500b57308 */ /* 0x000e260000000800 */
[----:B------:R-:W-:-:S05]  /*fa30*/  FADD.FTZ R187, R170, R187 ;  /* 0x000000bbaabb7221 */ /* 0x000fca0000010000 */
        /* <DEDUP_REMOVED lines=8> */
[----:B------:R-:W1:Y:S01]  /*fac0*/  MUFU.EX2 R154, R172 ;  /* 0x000000ac009a7308 */ /* 0x000e620000000800 */
[----:B------:R-:W-:Y:S01]  /*fad0*/  MOV R153, 0x40000040 ;  /* 0x4000004000997802 */ /* 0x000fe20000000f00 */
[----:B------:R-:W-:-:S03]  /*fae0*/  VIADD R152, R160, 0x180 ;  /* 0x00000180a0987836 */ /* 0x000fc60000000000 */
[----:B------:R-:W-:Y:S01]  /*faf0*/  R2UR UR7, R153 ;  /* 0x00000000990772ca */ /* 0x000fe200000e0000 */
[C---:B------:R-:W-:Y:S01]  /*fb00*/  FADD.FTZ R153, R171.reuse, R187 ;  /* 0x000000bbab997221 */ /* 0x040fe20000010000 */
[----:B------:R-:W-:Y:S02]  /*fb10*/  R2UR UR6, R152 ;  /* 0x00000000980672ca */ /* 0x000fe400000e0000 */
[----:B------:R-:W-:Y:S02]  /*fb20*/  F2FP.F16.F32.PACK_AB R152, R171, R170 ;  /* 0x000000aaab98723e */ /* 0x000fe400000000ff */
[----:B0-----:R-:W-:Y:S01]  /*fb30*/  F2FP.F16.F32.PACK_AB R155, R181, R184 ;  /* 0x000000b8b59b723e */ /* 0x001fe200000000ff */
[----:B-1----:R-:W-:Y:S01]  /*fb40*/  FADD.FTZ R153, R154, R153 ;  /* 0x000000999a997221 */ /* 0x002fe20000010000 */
[----:B------:R-:W-:-:S03]  /*fb50*/  F2FP.F16.F32.PACK_AB R154, R173, R154 ;  /* 0x0000009aad9a723e */ /* 0x000fc600000000ff */
[----:B------:R-:W-:Y:S01]  /*fb60*/  FADD.FTZ R170, R173, R153 ;  /* 0x00000099adaa7221 */ /* 0x000fe20000010000 */
[----:B------:R-:W-:-:S04]  /*fb70*/  F2FP.F16.F32.PACK_AB R153, R183, R182 ;  /* 0x000000b6b799723e */ /* 0x000fc800000000ff */
[----:B------:R-:W-:-:S06]  /*fb80*/  WARPGROUP.ARRIVE ;  /* 0x00000000000079c5 */ /* 0x000fcc0000000000 */
[----:B------:R-:W-:Y:S01]  /*fb90*/  HGMMA.64x256x16.F32 R24, R152, gdesc[UR4].tnspB, R24, gsb0 ;  /* 0x43e0000498187df0 */ /* 0x000fe20008000818 */
[----:B------:R-:W-:Y:S01]  /*fba0*/  FADD.FTZ R170, R159, R170 ;  /* 0x000000aa9faa7221 */ /* 0x000fe20000010000 */
[----:B------:R-:W-:Y:S08]  /*fbb0*/  MUFU.EX2 R228, R228 ;  /* 0x000000e400e47308 */ /* 0x000ff00000000800 */
[----:B------:R-:W-:Y:S08]  /*fbc0*/  MUFU.EX2 R211, R211 ;  /* 0x000000d300d37308 */ /* 0x000ff00000000800 */
[----:B------:R-:W-:Y:S08]  /*fbd0*/  MUFU.EX2 R163, R163 ;  /* 0x000000a300a37308 */ /* 0x000ff00000000800 */
[----:B------:R-:W-:Y:S08]  /*fbe0*/  MUFU.EX2 R164, R164 ;  /* 0x000000a400a47308 */ /* 0x000ff00000000800 */
[----:B------:R-:W-:Y:S01]  /*fbf0*/  MUFU.EX2 R165, R165 ;  /* 0x000000a500a57308 */ /* 0x000fe20000000800 */
[----:B------:R-:W-:-:S07]  /*fc00*/  WARPGROUP.DEPBAR.LE gsb0, 0x0 ;  /* 0x00008000000079c5 */ /* 0x000fce0000010000 */
[----:B------:R0:W1:Y:S01]  /*fc10*/  MUFU.EX2 R154, R156 ;  /* 0x0000009c009a7308 */ /* 0x0000620000000800 */
[----:B------:R-:W-:Y:S02]  /*fc20*/  VIADD R152, R160, 0x200 ;  /* 0x00000200a0987836 */ /* 0x000fe40000000000 */
[----:B------:R-:W-:-:S03]  /*fc30*/  IMAD.MOV.U32 R153, RZ, RZ, 0x40000040 ;  /* 0x40000040ff997424 */ /* 0x000fc600078e00ff */
[----:B------:R-:W-:Y:S01]  /*fc40*/  R2UR UR6, R152 ;  /* 0x00000000980672ca */ /* 0x000fe200000e0000 */
[----:B0-----:R-:W-:Y:S01]  /*fc50*/  FADD.FTZ R156, R157, R170 ;  /* 0x000000aa9d9c7221 */ /* 0x001fe20000010000 */
[----:B------:R-:W-:Y:S02]  /*fc60*/  R2UR UR7, R153 ;  /* 0x00000000990772ca */ /* 0x000fe400000e0000 */
[----:B------:R-:W-:Y:S02]  /*fc70*/  F2FP.F16.F32.PACK_AB R152, R157, R159 ;  /* 0x0000009f9d98723e */ /* 0x000fe400000000ff */
[----:B------:R-:W-:Y:S02]  /*fc80*/  F2FP.F16.F32.PACK_AB R153, R175, R174 ;  /* 0x000000aeaf99723e */ /* 0x000fe400000000ff */
[----:B------:R-:W-:Y:S01]  /*fc90*/  F2FP.F16.F32.PACK_AB R155, R169, R177 ;  /* 0x000000b1a99b723e */ /* 0x000fe200000000ff */
[----:B-1----:R-:W-:Y:S01]  /*fca0*/  FADD.FTZ R156, R154, R156 ;  /* 0x0000009c9a9c7221 */ /* 0x002fe20000010000 */
[----:B------:R-:W-:-:S04]  /*fcb0*/  F2FP.F16.F32.PACK_AB R154, R158, R154 ;  /* 0x0000009a9e9a723e */ /* 0x000fc800000000ff */
[----:B------:R-:W-:-:S06]  /*fcc0*/  WARPGROUP.ARRIVE ;  /* 0x00000000000079c5 */ /* 0x000fcc0000000000 */
[----:B------:R-:W-:Y:S01]  /*fcd0*/  HGMMA.64x256x16.F32 R24, R152, gdesc[UR4].tnspB, R24, gsb0 ;  /* 0x43e0000498187df0 */ /* 0x000fe20008000818 */
[----:B------:R-:W-:-:S04]  /*fce0*/  FADD.FTZ R156, R158, R156 ;  /* 0x0000009c9e9c7221 */ /* 0x000fc80000010000 */
[----:B------:R-:W-:Y:S01]  /*fcf0*/  FADD.FTZ R156, R228, R156 ;  /* 0x0000009ce49c7221 */ /* 0x000fe20000010000 */
[----:B------:R-:W-:-:S04]  /*fd00*/  FADD.FTZ R167, R168, R167 ;  /* 0x000000a7a8a77221 */ /* 0x000fc80000010000 */
        /* <DEDUP_REMOVED lines=16> */
[----:B------:R-:W-:Y:S01]  /*fe10*/  FADD.FTZ R174, R169, R174 ;  /* 0x000000aea9ae7221 */ /* 0x000fe20000010000 */
[----:B------:R-:W-:Y:S02]  /*fe20*/  WARPGROUP.DEPBAR.LE gsb0, 0x0 ;  /* 0x00008000000079c5 */ /* 0x000fe40000010000 */
[----:B------:R-:W0:Y:S08]  /*fe30*/  MUFU.EX2 R154, R210 ;  /* 0x000000d2009a7308 */ /* 0x000e300000000800 */
[----:B------:R-:W1:Y:S08]  /*fe40*/  MUFU.EX2 R155, R21 ;  /* 0x00000015009b7308 */ /* 0x000e700000000800 */
[----:B------:R2:W3:Y:S01]  /*fe50*/  MUFU.EX2 R21, R3 ;  /* 0x0000000300157308 */ /* 0x0004e20000000800 */
[----:B------:R-:W-:-:S02]  /*fe60*/  VIADD R152, R160, 0x280 ;  /* 0x00000280a0987836 */ /* 0x000fc40000000000 */
[----:B------:R-:W-:Y:S02]  /*fe70*/  IMAD.MOV.U32 R153, RZ, RZ, 0x40000040 ;  /* 0x40000040ff997424 */ /* 0x000fe400078e00ff */
[----:B--2---:R-:W-:Y:S01]  /*fe80*/  FADD.FTZ R3, R211, R156 ;  /* 0x0000009cd3037221 */ /* 0x004fe20000010000 */
[----:B------:R-:W-:-:S03]  /*fe90*/  R2UR UR6, R152 ;  /* 0x00000000980672ca */ /* 0x000fc600000e0000 */
[----:B0-----:R-:W-:Y:S01]  /*fea0*/  FADD.FTZ R3, R154, R3 ;  /* 0x000000039a037221 */ /* 0x001fe20000010000 */
[----:B------:R-:W-:Y:S02]  /*feb0*/  R2UR UR7, R153 ;  /* 0x00000000990772ca */ /* 0x000fe400000e0000 */
[C---:B-1----:R-:W-:Y:S01]  /*fec0*/  F2FP.F16.F32.PACK_AB R154, R155.reuse, R154 ;  /* 0x0000009a9b9a723e */ /* 0x042fe200000000ff */
[----:B------:R-:W-:Y:S01]  /*fed0*/  FADD.FTZ R3, R155, R3 ;  /* 0x000000039b037221 */ /* 0x000fe20000010000 */
[----:B------:R-:W-:Y:S02]  /*fee0*/  F2FP.F16.F32.PACK_AB R152, R211, R228 ;  /* 0x000000e4d398723e */ /* 0x000fe400000000ff */
[----:B---3--:R-:W-:Y:S02]  /*fef0*/  F2FP.F16.F32.PACK_AB R153, R163, R21 ;  /* 0x00000015a399723e */ /* 0x008fe400000000ff */
[----:B------:R-:W-:-:S04]  /*ff00*/  F2FP.F16.F32.PACK_AB R155, R165, R164 ;  /* 0x000000a4a59b723e */ /* 0x000fc800000000ff */
[----:B------:R-:W-:-:S06]  /*ff10*/  WARPGROUP.ARRIVE ;  /* 0x00000000000079c5 */ /* 0x000fcc0000000000 */
[----:B------:R-:W-:Y:S01]  /*ff20*/  HGMMA.64x256x16.F32 R24, R152, gdesc[UR4].tnspB, R24, gsb0 ;  /* 0x43e0000498187df0 */ /* 0x000fe20008000818 */
[----:B------:R-:W-:-:S04]  /*ff30*/  FADD.FTZ R174, R21, R174 ;  /* 0x000000ae15ae7221 */ /* 0x000fc80000010000 */
[----:B------:R-:W-:-:S04]  /*ff40*/  FADD.FTZ R163, R163, R174 ;  /* 0x000000aea3a37221 */ /* 0x000fc80000010000 */
[----:B------:R-:W-:-:S04]  /*ff50*/  FADD.FTZ R0, R164, R163 ;  /* 0x000000a3a4007221 */ /* 0x000fc80000010000 */
[----:B------:R-:W-:Y:S01]  /*ff60*/  FADD.FTZ R0, R165, R0 ;  /* 0x00000000a5007221 */ /* 0x000fe20000010000 */
[----:B------:R-:W-:Y:S02]  /*ff70*/  WARPGROUP.DEPBAR.LE gsb0, 0x0 ;  /* 0x00008000000079c5 */ /* 0x000fe40000010000 */
[----:B------:R-:W-:Y:S05]  /*ff80*/  @!P0 BRA `(.L_x_15253) ;  /* 0x0000000000048947 */ /* 0x000fea0003800000 */
[----:B------:R-:W-:Y:S01]  /*ff90*/  BPT.TRAP 0x1 ;  /* 0x000000040000795c */ /* 0x000fe20000300000 */
.L_x_15253:
[----:B------:R-:W2:Y:S01]  /*ffa0*/  LDL R20, [R1+0xb0] ;  /* 0x0000b00001147983 */ /* 0x000ea20000100800 */
[----:B------:R-:W-:Y:S01]  /*ffb0*/  VIADD R14, R14, 0x32460 ;  /* 0x000324600e0e7836 */ /* 0x000fe20000000000 */
[----:B------:R-:W-:-:S04]  /*ffc0*/  MOV R21, UR37 ;  /* 0x0000002500157c02 */ /* 0x000fc80008000f00 */
[----:B------:R-:W-:Y:S01]  /*ffd0*/  PRMT R14, R21, 0x654, R14 ;  /* 0x00000654150e7816 */ /* 0x000fe2000000000e */
[----:B------:R-:W-:-:S03]  /*ffe0*/  IMAD.MOV.U32 R21, RZ, RZ, R15 ;  /* 0x000000ffff157224 */ /* 0x000fc600078e000f */
[----:B------:R0:W-:Y:S01]  /*fff0*/  SYNCS.ARRIVE.TRANS64.RED.A1T0 RZ, [R14+URZ], RZ ;  /* 0x000000ff0eff79a7 */ /* 0x0001e2000810043f */
[C---:B--2---:R-:W-:Y:S01]  /*10000*/  ISETP.GT.AND P1, PT, R13.reuse, R20, PT ;  /* 0x000000140d00720c */ /* 0x044fe20003f24270 */
[----:B------:R-:W-:Y:S02]  /*10010*/  VIADD R13, R13, 0xffffffff ;  /* 0xffffffff0d0d7836 */ /* 0x000fe40000000000 */
[----:B------:R-:W-:-:S10]  /*10020*/  IMAD.MOV.U32 R20, RZ, RZ, R176 ;  /* 0x000000ffff147224 */ /* 0x000fd400078e00b0 */
[----:B0-----:R-:W-:Y:S05]  /*10030*/  @P1 BRA `(.L_x_15254) ;  /* 0xffffffc400e01947 */ /* 0x001fea000383ffff */
.L_x_15243:
[----:B------:R-:W-:-:S13]  /*10040*/  ISETP.GE.AND P1, PT, R13, RZ, PT ;  /* 0x000000ff0d00720c */ /* 0x000fda0003f26270 */
[----:B------:R-:W-:Y:S05]  /*10050*/  @!P1 BRA `(.L_x_15255) ;  /* 0x0000003000309947 */ /* 0x000fea0003800000 */
[----:B------:R-:W-:Y:S02]  /*10060*/  IMAD.MOV.U32 R20, RZ, RZ, R176 ;  /* 0x000000ffff147224 */ /* 0x000fe400078e00b0 */
[----:B------:R-:W-:-:S07]  /*10070*/  IMAD.MOV.U32 R21, RZ, RZ, R15 ;  /* 0x000000ffff157224 */ /* 0x000fce00078e000f */
.L_x_15266:
[----:B------:R-:W-:Y:S01]  /*10080*/  IADD3 R18, R18, 0x1, RZ ;  /* 0x0000000112127810 */ /* 0x000fe20007ffe0ff */
[----:B------:R-:W-:Y:S05]  /*10090*/  YIELD ;  /* 0x0000000000007946 */ /* 0x000fea0003800000 */
[----:B------:R-:W-:-:S04]  /*100a0*/  ISETP.NE.AND P1, PT, R18, 0x2, PT ;  /* 0x000000021200780c */ /* 0x000fc80003f25270 */
[----:B------:R-:W-:Y:S02]  /*100b0*/  SEL R15, RZ, 0x1, P1 ;  /* 0x00000001ff0f7807 */ /* 0x000fe40000800000 */
[----:B------:R-:W-:Y:S02]  /*100c0*/  SEL R18, R18, RZ, P1 ;  /* 0x000000ff12127207 */ /* 0x000fe40000800000 */
[----:B------:R-:W-:Y:S01]  /*100d0*/  LOP3.LUT R202, R202, R15, RZ, 0x3c, !PT ;  /* 0x0000000fcaca7212 */ /* 0x000fe200078e3cff */
[----:B0-----:R-:W-:Y:S06]  /*100e0*/  @!P0 BRA `(.L_x_15256) ;  /* 0x0000000000048947 */ /* 0x001fec0003800000 */
[----:B------:R-:W-:Y:S01]  /*100f0*/  BPT.TRAP 0x1 ;  /* 0x000000040000795c */ /* 0x000fe20000300000 */
.L_x_15256:
[----:B------:R-:W-:Y:S01]  /*10100*/  IMAD R14, R18, 0x8, R22 ;  /* 0x00000008120e7824 */ /* 0x000fe200078e0216 */
[----:B------:R-:W-:-:S04]  /*10110*/  SHF.L.U32 R12, R202, 0x1f, RZ ;  /* 0x0000001fca0c7819 */ /* 0x000fc800000006ff */
[----:B------:R0:W1:Y:S01]  /*10120*/  SYNCS.PHASECHK.TRANS64.TRYWAIT P1, [R14+URZ+0x32430], R12 ;  /* 0x0324300c0e0075a7 */ /* 0x000062000802017f */
[----:B------:R-:W-:Y:S05]  /*10130*/  @!P0 BRA `(.L_x_15257) ;  /* 0x0000000000048947 */ /* 0x000fea0003800000 */
[----:B------:R-:W-:Y:S01]  /*10140*/  BPT.TRAP 0x1 ;  /* 0x000000040000795c */ /* 0x000fe20000300000 */
.L_x_15257:
[----:B------:R-:W2:Y:S01]  /*10150*/  LDL R15, [R1+0x94] ;  /* 0x00009400010f7983 */ /* 0x000ea20000100800 */
[----:B------:R-:W-:Y:S02]  /*10160*/  IMAD.MOV.U32 R157, RZ, RZ, 0x40000040 ;  /* 0x40000040ff9d7424 */ /* 0x000fe400078e00ff */
[----:B--2---:R-:W-:Y:S01]  /*10170*/  IMAD R156, R18, 0x300, R15 ;  /* 0x00000300129c7824 */ /* 0x004fe200078e020f */
[----:B-1----:R-:W-:Y:S06]  /*10180*/  @P1 BRA `(.L_x_15258) ;  /* 0x0000000000081947 */ /* 0x002fec0003800000 */
[----:B------:R-:W1:Y:S02]  /*10190*/  SYNCS.PHASECHK.TRANS64.TRYWAIT P1, [R14+URZ+0x32430], R12 ;  /* 0x0324300c0e0075a7 */ /* 0x000e64000802017f */
[----:B-1----:R-:W-:Y:S05]  /*101a0*/  @!P1 BRA `(.L_x_15259) ;  /* 0x000000f400d89947 */ /* 0x002fea0003800000 */
.L_x_15258:
[----:B-----5:R2:W-:Y:S04]  /*101b0*/  STL.64 [R1+0xe0], R2 ;  /* 0x0000e00201007387 */ /* 0x0205e80000100a00 */
        /* <DEDUP_REMOVED lines=41> */
.L_x_15260:
[----:B------:R2:W3:Y:S01]  /*10450*/  SYNCS.PHASECHK.TRANS64.TRYWAIT P1, [R14+URZ+0x32450], R12 ;  /* 0x0324500c0e0075a7 */ /* 0x0004e2000802017f */
[----:B------:R-:W-:Y:S05]  /*10460*/  @!P0 BRA `(.L_x_15261) ;  /* 0x0000000000048947 */ /* 0x000fea0003800000 */
[----:B------:R-:W-:Y:S01]  /*10470*/  BPT.TRAP 0x1 ;  /* 0x000000040000795c */ /* 0x000fe20000300000 */
.L_x_15261:
[----:B---3--:R-:W-:Y:S05]  /*10480*/  @P1 BRA `(.L_x_15262) ;  /* 0x0000000000081947 */ /* 0x008fea0003800000 */
[----:B------:R-:W3:Y:S02]  /*10490*/  SYNCS.PHASECHK.TRANS64.TRYWAIT P1, [R14+URZ+0x32450], R12 ;  /* 0x0324500c0e0075a7 */ /* 0x000ee4000802017f */
[----:B---3--:R-:W-:Y:S05]  /*104a0*/  @!P1 BRA `(.L_x_15263) ;  /* 0x000000f4002c9947 */ /* 0x008fea0003800000 */
.L_x_15262:
        /* <DEDUP_REMOVED lines=13> */
[----:B-123--:R-:W2:Y:S01]  /*10580*/  LDL.64 R14, [R1+0x10] ;  /* 0x00001000010e7983 */ /* 0x00eea20000100a00 */
[----:B------:R-:W-:-:S03]  /*10590*/  R2UR UR4, R4 ;  /* 0x00000000040472ca */ /* 0x000fc600000e0000 */
[----:B0-----:R-:W3:Y:S01]  /*105a0*/  LDL.64 R2, [R1+0x60] ;  /* 0x0000600001027983 */ /* 0x001ee20000100a00 */
[----:B------:R-:W-:Y:S01]  /*105b0*/  R2UR UR5, R5 ;  /* 0x00000000050572ca */ /* 0x000fe200000e0000 */
[----:B------:R-:W-:Y:S01]  /*105c0*/  WARPGROUP.ARRIVE ;  /* 0x00000000000079c5 */ /* 0x000fe20000000000 */
[----:B------:R-:W-:-:S11]  /*105d0*/  MOV R211, 0x40000040 ;  /* 0x4000004000d37802 */ /* 0x000fd60000000f00 */
[----:B------:R-:W-:Y:S01]  /*105e0*/  HGMMA.64x96x16.F32 R152, gdesc[UR4], R152, gsb0 ;  /* 0x01600000049879f0 */ /* 0x000fe20008000898 */
[----:B------:R-:W-:Y:S02]  /*105f0*/  R2UR UR6, R210 ;  /* 0x00000000d20672ca */ /* 0x000fe400000e0000 */
[----:B------:R-:W-:Y:S01]  /*10600*/  R2UR UR7, R211 ;  /* 0x00000000d30772ca */ /* 0x000fe200000e0000 */
[----:B------:R-:W-:Y:S02]  /*10610*/  VIADD R210, R208, 0x4 ;  /* 0x00000004d0d27836 */ /* 0x000fe40000000000 */
[----:B------:R-:W-:Y:S01]  /*10620*/  IMAD.MOV.U32 R211, RZ, RZ, 0x40000040 ;  /* 0x40000040ffd37424 */ /* 0x000fe200078e00ff */
[----:B------:R-:W-:Y:S02]  /*10630*/  WARPGROUP.DEPBAR.LE gsb0, 0x0 ;  /* 0x00008000000079c5 */ /* 0x000fe40000010000 */
[----:B------:R-:W-:Y:S01]  /*10640*/  WARPGROUP.ARRIVE ;  /* 0x00000000000079c5 */ /* 0x000fe20000000000 */
[----:B----4-:R-:W-:-:S02]  /*10650*/  R2UR UR4, R20 ;  /* 0x00000000140472ca */ /* 0x010fc400000e0000 */
[----:B------:R-:W-:Y:S02]  /*10660*/  R2UR UR5, R21 ;  /* 0x00000000150572ca */ /* 0x000fe400000e0000 */
        /* <DEDUP_REMOVED lines=17> */
[----:B------:R-:W-:Y:S01]  /*10780*/  MOV R211, 0x40000040 ;  /* 0x4000004000d37802 */ /* 0x000fe20000000f00 */
[----:B------:R-:W3:Y:S01]  /*10790*/  LDL.64 R2, [R1+0x8] ;  /* 0x0000080001027983 */ /* 0x000ee20000100a00 */
        /* <DEDUP_REMOVED lines=9> */
[----:B------:R-:W-:Y:S01]  /*10830*/  VIADD R210, R208, 0x302 ;  /* 0x00000302d0d27836 */ /* 0x000fe20000000000 */
[----:B------:R0:W5:Y:S08]  /*10840*/  LDL.LU.64 R20, [R1+0xf8] ;  /* 0x0000f80001147983 */ /* 0x0001700000300a00 */
[----:B------:R-:W-:Y:S01]  /*10850*/  HGMMA.64x96x16.F32 R152, gdesc[UR4], R152, gsb0 ;  /* 0x01600000049879f0 */ /* 0x000fe20008000898 */
[----:B------:R-:W-:Y:S01]  /*10860*/  IMAD.MOV.U32 R211, RZ, RZ, 0x40000040 ;  /* 0x40000040ffd37424 */ /* 0x000fe200078e00ff */
[----:B------:R-:W-:-:S02]  /*10870*/  R2UR UR6, R210 ;  /* 0x00000000d20672ca */ /* 0x000fc400000e0000 */
[----:B--2---:R-:W-:Y:S02]  /*10880*/  R2UR UR4, R16 ;  /* 0x00000000100472ca */ /* 0x004fe400000e0000 */
[----:B------:R-:W-:Y:S02]  /*10890*/  R2UR UR7, R211 ;  /* 0x00000000d30772ca */ /* 0x000fe400000e0000 */
        /* <DEDUP_REMOVED lines=12> */
[----:B------:R-:W-:Y:S01]  /*10960*/  MOV R211, 0x40000040 ;  /* 0x4000004000d37802 */ /* 0x000fe20000000f00 */
[----:B------:R0:W5:Y:S01]  /*10970*/  LDL.LU R14, [R1+0xe8] ;  /* 0x0000e800010e7983 */ /* 0x0001620000300800 */
[----:B------:R-:W-:-:S02]  /*10980*/  WARPGROUP.DEPBAR.LE gsb0, 0x0 ;  /* 0x00008000000079c5 */ /* 0x000fc40000010000 */
[----:B------:R-:W-:-:S07]  /*10990*/  WARPGROUP.ARRIVE ;  /* 0x00000000000079c5 */ /* 0x000fce0000000000 */
[----:B------:R-:W-:Y:S01]  /*109a0*/  HGMMA.64x96x16.F32 R152, gdesc[UR4], R152, gsb0 ;  /* 0x01600000049879f0 */ /* 0x000fe20008000898 */
[----:B------:R-:W-:Y:S02]  /*109b0*/  R2UR UR6, R210 ;  /* 0x00000000d20672ca */ /* 0x000fe400000e0000 */
[----:B------:R-:W-:Y:S02]  /*109c0*/  R2UR UR7, R211 ;  /* 0x00000000d30772ca */ /* 0x000fe400000e0000 */
[----:B---3--:R-:W-:Y:S02]  /*109d0*/  R2UR UR4, R2 ;  /* 0x00000000020472ca */ /* 0x008fe400000e0000 */
        /* <DEDUP_REMOVED lines=84> */
.L_x_15264:
        /* <DEDUP_REMOVED lines=23> */
[----:B-1---5:R-:W-:Y:S01]  /*11090*/  FMNMX.FTZ R15, R229, R21, !PT ;  /* 0x00000015e50f7209 */ /* 0x022fe20007810000 */
        /* <DEDUP_REMOVED lines=11> */
[----:B------:R-:W-:Y:S01]  /*11150*/  UMOV UR46, UR44 ;  /* 0x0000002c002e7c82 */ /* 0x000fe20008000000 */
[----:B------:R-:W-:Y:S01]  /*11160*/  FMUL.FTZ R166, R166, UR42 ;  /* 0x0000002aa6a67c20 */ /* 0x000fe20008410000 */
[----:B------:R-:W-:Y:S01]  /*11170*/  FMUL.FTZ R178, R178, UR42 ;  /* 0x0000002ab2b27c20 */ /* 0x000fe20008410000 */
[----:B------:R-:W2:Y:S01]  /*11180*/  MUFU.TANH R209, R209 ;  /* 0x000000d100d17308 */ /* 0x000ea20000002400 */
[----:B---3--:R-:W-:Y:S01]  /*11190*/  FMNMX.FTZ R15, R211, R15, !PT ;  /* 0x0000000fd30f7209 */ /* 0x008fe20007810000 */
[----:B------:R-:W-:Y:S01]  /*111a0*/  FMUL.FTZ R179, R179, UR42 ;  /* 0x0000002ab3b37c20 */ /* 0x000fe20008410000 */
[----:B------:R-:W-:-:S05]  /*111b0*/  FMUL.FTZ R199, R199, UR42 ;  /* 0x0000002ac7c77c20 */ /* 0x000fca0008410000 */
        /* <DEDUP_REMOVED lines=24> */
[----:B------:R3:W4:Y:S01]  /*11340*/  MUFU.TANH R184, R185 ;  /* 0x000000b900b87308 */ /* 0x0007220000002400 */
[----:B-1----:R-:W-:-:S07]  /*11350*/  FMNMX.FTZ R15, R169, R15, !PT ;  /* 0x0000000fa90f7209 */ /* 0x002fce0007810000 */
[----:B------:R1:W0:Y:S01]  /*11360*/  MUFU.TANH R176, R188 ;  /* 0x000000bc00b07308 */ /* 0x0002220000002400 */
[----:B--2---:R-:W-:Y:S01]  /*11370*/  FMNMX.FTZ R15, R180, R15, !PT ;  /* 0x0000000fb40f7209 */ /* 0x004fe20007810000 */
[----:B---3--:R-:W-:-:S06]  /*11380*/  FMUL.FTZ R185, R197, UR42 ;  /* 0x0000002ac5b97c20 */ /* 0x008fcc0008410000 */
[----:B------:R-:W2:Y:S01]  /*11390*/  MUFU.TANH R189, R189 ;  /* 0x000000bd00bd7308 */ /* 0x000ea20000002400 */
[----:B-1----:R-:W-:Y:S01]  /*113a0*/  FMUL.FTZ R188, R196, UR42 ;  /* 0x0000002ac4bc7c20 */ /* 0x002fe20008410000 */
[----:B----4-:R-:W-:Y:S01]  /*113b0*/  FMNMX.FTZ R15, R184, R15, !PT ;  /* 0x0000000fb80f7209 */ /* 0x010fe20007810000 */
[----:B------:R-:W-:-:S05]  /*113c0*/  FMUL.FTZ R196, R167, UR42 ;  /* 0x0000002aa7c47c20 */ /* 0x000fca0008410000 */
        /* <DEDUP_REMOVED lines=8> */
[----:B------:R-:W-:Y:S01]  /*11450*/  MUFU.TANH R197, R154 ;  /* 0x0000009a00c57308 */ /* 0x000fe20000002400 */
[----:B--2---:R-:W-:-:S07]  /*11460*/  FMNMX.FTZ R15, R188, R15, !PT ;  /* 0x0000000fbc0f7209 */ /* 0x004fce0007810000 */
[----:B------:R-:W-:Y:S01]  /*11470*/  MUFU.TANH R181, R155 ;  /* 0x0000009b00b57308 */ /* 0x000fe20000002400 */
[----:B-1----:R-:W-:-:S05]  /*11480*/  FMNMX.FTZ R15, R185, R15, !PT ;  /* 0x0000000fb90f7209 */ /* 0x002fca0007810000 */
[----:B------:R-:W0:Y:S02]  /*11490*/  SHFL.BFLY PT, R173, R15, 0x2, 0x1f ;  /* 0x0c401f000fad7f89 */ /* 0x000e2400000e0000 */
[----:B------:R1:W2:Y:S08]  /*114a0*/  MUFU.TANH R155, R162 ;  /* 0x000000a2009b7308 */ /* 0x0002b00000002400 */
[----:B------:R3:W4:Y:S01]  /*114b0*/  MUFU.TANH R192, R158 ;  /* 0x0000009e00c07308 */ /* 0x0007220000002400 */
[----:B-1----:R-:W-:-:S07]  /*114c0*/  IMAD.MOV.U32 R162, RZ, RZ, R184 ;  /* 0x000000ffffa27224 */ /* 0x002fce00078e00b8 */
[----:B------:R-:W-:Y:S01]  /*114d0*/  MUFU.TANH R196, R196 ;  /* 0x000000c400c47308 */ /* 0x000fe20000002400 */
[----:B---3--:R-:W-:Y:S02]  /*114e0*/  IMAD.MOV.U32 R158, RZ, RZ, R176 ;  /* 0x000000ffff9e7224 */ /* 0x008fe400078e00b0 */
[----:B--2---:R-:W-:Y:S01]  /*114f0*/  IMAD.MOV.U32 R170, RZ, RZ, R155 ;  /* 0x000000ffffaa7224 */ /* 0x004fe200078e009b */
[----:B0-----:R-:W-:-:S04]  /*11500*/  FMNMX.FTZ R15, R15, R173, !PT ;  /* 0x000000ad0f0f7209 */ /* 0x001fc80007810000 */
[----:B------:R-:W0:Y:S01]  /*11510*/  MUFU.TANH R173, R163 ;  /* 0x000000a300ad7308 */ /* 0x000e220000002400 */
[----:B------:R-:W1:Y:S07]  /*11520*/  SHFL.BFLY PT, R154, R15, 0x1, 0x1f ;  /* 0x0c201f000f9a7f89 */ /* 0x000e6e00000e0000 */
[----:B------:R4:W2:Y:S08]  /*11530*/  MUFU.TANH R176, R159 ;  /* 0x0000009f00b07308 */ /* 0x0008b00000002400 */
[----:B------:R-:W-:Y:S01]  /*11540*/  MUFU.TANH R193, R193 ;  /* 0x000000c100c17308 */ /* 0x000fe20000002400 */
[----:B----4-:R-:W-:-:S07]  /*11550*/  MOV R159, R192 ;  /* 0x000000c0009f7202 */ /* 0x010fce0000000f00 */
[----:B------:R3:W4:Y:S01]  /*11560*/  MUFU.TANH R192, R166 ;  /* 0x000000a600c07308 */ /* 0x0007220000002400 */
[----:B-1----:R-:W-:-:S05]  /*11570*/  FMNMX.FTZ R15, R15, R154, !PT ;  /* 0x0000009a0f0f7209 */ /* 0x002fca0007810000 */
[C---:B------:R-:W-:Y:S01]  /*11580*/  FADD.FTZ R155, -R15.reuse, R21 ;  /* 0x000000150f9b7221 */ /* 0x040fe20000010100 */
[----:B0-----:R-:W-:Y:S02]  /*11590*/  IMAD.MOV.U32 R21, RZ, RZ, R173 ;  /* 0x000000ffff157224 */ /* 0x001fe400078e00ad */
[----:B------:R-:W-:Y:S01]  /*115a0*/  FMUL.FTZ R173, R15, UR46 ;  /* 0x0000002e0fad7c20 */ /* 0x000fe20008410000 */
[----:B---3--:R-:W-:Y:S02]  /*115b0*/  IMAD.MOV.U32 R166, RZ, RZ, R181 ;  /* 0x000000ffffa67224 */ /* 0x008fe400078e00b5 */
[----:B------:R-:W-:Y:S01]  /*115c0*/  FMUL.FTZ R155, R155, UR46 ;  /* 0x0000002e9b9b7c20 */ /* 0x000fe20008410000 */
[----:B------:R-:W-:Y:S01]  /*115d0*/  MUFU.TANH R178, R178 ;  /* 0x000000b200b27308 */ /* 0x000fe20000002400 */
[--C-:B------:R-:W-:Y:S01]  /*115e0*/  FFMA.FTZ R154, R211, UR46, -R173.reuse ;  /* 0x0000002ed39a7c23 */ /* 0x100fe200080108ad */
[----:B--2---:R-:W-:Y:S02]  /*115f0*/  IMAD.MOV.U32 R211, RZ, RZ, R176 ;  /* 0x000000ffffd37224 */ /* 0x004fe400078e00b0 */
[--C-:B------:R-:W-:Y:S01]  /*11600*/  FFMA.FTZ R176, R210, UR46, -R173.reuse ;  /* 0x0000002ed2b07c23 */ /* 0x100fe200080108ad */
[----:B------:R-:W-:Y:S01]  /*11610*/  MOV R210, R159 ;  /* 0x0000009f00d27202 */ /* 0x000fe20000000f00 */
[----:B------:R-:W-:Y:S01]  /*11620*/  FFMA.FTZ R159, R209, UR46, -R173 ;  /* 0x0000002ed19f7c23 */ /* 0x000fe200080108ad */
[----:B------:R-:W-:-:S02]  /*11630*/  IMAD.MOV.U32 R209, RZ, RZ, R158 ;  /* 0x000000ffffd17224 */ /* 0x000fc400078e009e */
[--C-:B------:R-:W-:Y:S01]  /*11640*/  FFMA.FTZ R158, R208, UR46, -R173.reuse ;  /* 0x0000002ed09e7c23 */ /* 0x100fe200080108ad */
[----:B------:R-:W-:Y:S02]  /*11650*/  IMAD.MOV.U32 R208, RZ, RZ, R162 ;  /* 0x000000ffffd07224 */ /* 0x000fe400078e00a2 */
[--C-:B------:R-:W-:Y:S01]  /*11660*/  FFMA.FTZ R163, R153, UR46, -R173.reuse ;  /* 0x0000002e99a37c23 */ /* 0x100fe200080108ad */
[----:B------:R-:W-:Y:S02]  /*11670*/  IMAD.MOV.U32 R153, RZ, RZ, R166 ;  /* 0x000000ffff997224 */ /* 0x000fe400078e00a6 */
[--C-:B------:R-:W-:Y:S01]  /*11680*/  FFMA.FTZ R166, R169, UR46, -R173.reuse ;  /* 0x0000002ea9a67c23 */ /* 0x100fe200080108ad */
[--C-:B------:R-:W-:Y:S01]  /*11690*/  FFMA.FTZ R169, R208, UR46, -R173.reuse ;  /* 0x0000002ed0a97c23 */ /* 0x100fe200080108ad */
[--C-:B------:R-:W-:Y:S01]  /*116a0*/  FFMA.FTZ R167, R164, UR46, -R173.reuse ;  /* 0x0000002ea4a77c23 */ /* 0x100fe200080108ad */
[----:B------:R-:W-:Y:S01]  /*116b0*/  MOV R208, R170 ;  /* 0x000000aa00d07202 */ /* 0x000fe20000000f00 */
[--C-:B------:R-:W-:Y:S01]  /*116c0*/  FFMA.FTZ R164, R168, UR46, -R173.reuse ;  /* 0x0000002ea8a47c23 */ /* 0x100fe200080108ad */
[--C-:B------:R-:W-:Y:S01]  /*116d0*/  FFMA.FTZ R170, R189, UR46, -R173.reuse ;  /* 0x0000002ebdaa7c23 */ /* 0x100fe200080108ad */
[----:B------:R-:W-:Y:S01]  /*116e0*/  FFMA.FTZ R168, R209, UR46, -R173 ;  /* 0x0000002ed1a87c23 */ /* 0x000fe200080108ad */
[----:B------:R-:W-:-:S02]  /*116f0*/  IMAD.MOV.U32 R189, RZ, RZ, R21 ;  /* 0x000000ffffbd7224 */ /* 0x000fc400078e0015 */
[--C-:B------:R-:W-:Y:S01]  /*11700*/  FFMA.FTZ R181, R229, UR46, -R173.reuse ;  /* 0x0000002ee5b57c23 */ /* 0x100fe200080108ad */
[----:B------:R-:W-:Y:S02]  /*11710*/  IMAD.MOV.U32 R209, RZ, RZ, R210 ;  /* 0x000000ffffd17224 */ /* 0x000fe400078e00d2 */
[----:B------:R-:W-:Y:S01]  /*11720*/  FFMA.FTZ R184, R228, UR46, -R173 ;  /* 0x0000002ee4b87c23 */ /* 0x000fe200080108ad */
[----:B------:R-:W-:Y:S02]  /*11730*/  IMAD.MOV.U32 R210, RZ, RZ, R211 ;  /* 0x000000ffffd27224 */ /* 0x000fe400078e00d3 */
[----:B------:R-:W-:Y:S01]  /*11740*/  FMUL.FTZ R211, R174, UR42 ;  /* 0x0000002aaed37c20 */ /* 0x000fe20008410000 */
[----:B------:R-:W-:Y:S02]  /*11750*/  IMAD.MOV.U32 R174, RZ, RZ, R189 ;  /* 0x000000ffffae7224 */ /* 0x000fe400078e00bd */
[----:B------:R-:W-:Y:S01]  /*11760*/  FMUL.FTZ R189, R175, UR42 ;  /* 0x0000002aafbd7c20 */ /* 0x000fe20008410000 */
[----:B------:R-:W-:Y:S01]  /*11770*/  IMAD.MOV.U32 R175, RZ, RZ, R153 ;  /* 0x000000ffffaf7224 */ /* 0x000fe200078e0099 */
[----:B------:R-:W-:Y:S01]  /*11780*/  FMNMX.FTZ R153, R197, R20, !PT ;  /* 0x00000014c5997209 */ /* 0x000fe20007810000 */
[--C-:B------:R-:W-:Y:S01]  /*11790*/  FFMA.FTZ R162, R152, UR46, -R173.reuse ;  /* 0x0000002e98a27c23 */ /* 0x100fe200080108ad */
[----:B------:R-:W-:Y:S01]  /*117a0*/  MUFU.EX2 R155, R155 ;  /* 0x0000009b009b7308 */ /* 0x000fe20000000800 */
[--C-:B------:R-:W-:Y:S01]  /*117b0*/  FFMA.FTZ R157, R157, UR46, -R173.reuse ;  /* 0x0000002e9d9d7c23 */ /* 0x100fe200080108ad */
[----:B------:R-:W-:Y:S01]  /*117c0*/  FMNMX.FTZ R153, R175, R153, !PT ;  /* 0x00000099af997209 */ /* 0x000fe20007810000 */
[--C-:B------:R-:W-:Y:S01]  /*117d0*/  FFMA.FTZ R156, R156, UR46, -R173.reuse ;  /* 0x0000002e9c9c7c23 */ /* 0x100fe200080108ad */
[--C-:B------:R-:W-:Y:S01]  /*117e0*/  FFMA.FTZ R160, R160, UR46, -R173.reuse ;  /* 0x0000002ea0a07c23 */ /* 0x100fe200080108ad */
[--C-:B------:R-:W-:Y:S01]  /*117f0*/  FFMA.FTZ R161, R161, UR46, -R173.reuse ;  /* 0x0000002ea1a17c23 */ /* 0x100fe200080108ad */
[----:B------:R-:W-:Y:S01]  /*11800*/  FMNMX.FTZ R153, R209, R153, !PT ;  /* 0x00000099d1997209 */ /* 0x000fe20007810000 */
[--C-:B------:R-:W-:Y:S01]  /*11810*/  FFMA.FTZ R165, R165, UR46, -R173.reuse ;  /* 0x0000002ea5a57c23 */ /* 0x100fe200080108ad */
[----:B------:R4:W0:Y:S01]  /*11820*/  MUFU.EX2 R152, R181 ;  /* 0x000000b500987308 */ /* 0x0008220000000800 */
[--C-:B------:R-:W-:Y:S01]  /*11830*/  FFMA.FTZ R180, R180, UR46, -R173.reuse ;  /* 0x0000002eb4b47c23 */ /* 0x100fe200080108ad */
[----:B------:R-:W-:Y:S01]  /*11840*/  FMNMX.FTZ R153, R210, R153, !PT ;  /* 0x00000099d2997209 */ /* 0x000fe20007810000 */
[--C-:B------:R-:W-:Y:S01]  /*11850*/  FFMA.FTZ R177, R177, UR46, -R173.reuse ;  /* 0x0000002eb1b17c23 */ /* 0x100fe200080108ad */
[--C-:B------:R-:W-:Y:S01]  /*11860*/  FFMA.FTZ R172, R172, UR46, -R173.reuse ;  /* 0x0000002eacac7c23 */ /* 0x100fe200080108ad */
[--C-:B------:R-:W-:Y:S01]  /*11870*/  FFMA.FTZ R21, R188, UR46, -R173.reuse ;  /* 0x0000002ebc157c23 */ /* 0x100fe200080108ad */
[----:B------:R-:W-:Y:S01]  /*11880*/  FMNMX.FTZ R153, R208, R153, !PT ;  /* 0x00000099d0997209 */ /* 0x000fe20007810000 */
[----:B------:R-:W-:Y:S01]  /*11890*/  FFMA.FTZ R173, R185, UR46, -R173 ;  /* 0x0000002eb9ad7c23 */ /* 0x000fe200080108ad */
[----:B------:R-:W1:Y:S01]  /*118a0*/  MUFU.EX2 R184, R184 ;  /* 0x000000b800b87308 */ /* 0x000e620000000800 */
[----:B----4-:R-:W-:-:S02]  /*118b0*/  IMAD.MOV.U32 R181, RZ, RZ, R192 ;  /* 0x000000ffffb57224 */ /* 0x010fc400078e00c0 */
[----:B------:R-:W-:Y:S01]  /*118c0*/  FMUL.FTZ R192, R171, UR42 ;  /* 0x0000002aabc07c20 */ /* 0x000fe20008410000 */
[----:B------:R-:W-:Y:S01]  /*118d0*/  FMUL.FTZ R171, R186, UR42 ;  /* 0x0000002abaab7c20 */ /* 0x000fe20008410000 */
[----:B------:R-:W-:Y:S01]  /*118e0*/  FMNMX.FTZ R153, R174, R153, !PT ;  /* 0x00000099ae997209 */ /* 0x000fe20007810000 */
[----:B------:R-:W-:Y:S02]  /*118f0*/  IMAD.MOV.U32 R186, RZ, RZ, R181 ;  /* 0x000000ffffba7224 */ /* 0x000fe400078e00b5 */
[----:B------:R-:W-:Y:S01]  /*11900*/  FMUL.FTZ R188, R182, UR42 ;  /* 0x0000002ab6bc7c20 */ /* 0x000fe20008410000 */
[----:B------:R-:W-:Y:S01]  /*11910*/  FMUL.FTZ R181, R187, UR42 ;  /* 0x0000002abbb57c20 */ /* 0x000fe20008410000 */
[----:B------:R-:W2:Y:S01]  /*11920*/  MUFU.EX2 R154, R154 ;  /* 0x0000009a009a7308 */ /* 0x000ea20000000800 */
[----:B0-----:R-:W-:Y:S01]  /*11930*/  FFMA.FTZ R3, R155, R3, R152 ;  /* 0x000000039b037223 */ /* 0x001fe20000010098 */
[----:B------:R-:W-:Y:S01]  /*11940*/  FMNMX.FTZ R153, R186, R153, !PT ;  /* 0x00000099ba997209 */ /* 0x000fe20007810000 */
[----:B------:R-:W-:Y:S01]  /*11950*/  FMUL.FTZ R182, R190, UR42 ;  /* 0x0000002abeb67c20 */ /* 0x000fe20008410000 */
[----:B------:R-:W-:-:S02]  /*11960*/  IMAD.MOV.U32 R190, RZ, RZ, R208 ;  /* 0x000000ffffbe7224 */ /* 0x000fc400078e00d0 */
[----:B------:R-:W-:Y:S01]  /*11970*/  FMUL.FTZ R208, R198, UR42 ;  /* 0x0000002ac6d07c20 */ /* 0x000fe20008410000 */
[----:B------:R-:W-:Y:S01]  /*11980*/  FMNMX.FTZ R153, R196, R153, !PT ;  /* 0x00000099c4997209 */ /* 0x000fe20007810000 */
[----:B------:R-:W-:Y:S01]  /*11990*/  FMUL.FTZ R24, R24, R155 ;  /* 0x0000009b18187220 */ /* 0x000fe20000410000 */
[----:B------:R-:W0:Y:S01]  /*119a0*/  MUFU.TANH R192, R192 ;  /* 0x000000c000c07308 */ /* 0x000e220000002400 */
[C---:B-1----:R-:W-:Y:S01]  /*119b0*/  FADD.FTZ R3, R184.reuse, R3 ;  /* 0x00000003b8037221 */ /* 0x042fe20000010000 */
[----:B------:R-:W-:Y:S01]  /*119c0*/  FMNMX.FTZ R153, R193, R153, !PT ;  /* 0x00000099c1997209 */ /* 0x000fe20007810000 */
[----:B------:R-:W-:Y:S01]  /*119d0*/  FMUL.FTZ R25, R25, R155 ;  /* 0x0000009b19197220 */ /* 0x000fe20000410000 */
[----:B------:R-:W-:Y:S01]  /*119e0*/  F2FP.F16.F32.PACK_AB R152, R184, R152 ;  /* 0x00000098b898723e */ /* 0x000fe200000000ff */
[----:B------:R-:W-:Y:S01]  /*119f0*/  FMUL.FTZ R184, R183, UR42 ;  /* 0x0000002ab7b87c20 */ /* 0x000fe20008410000 */
[----:B------:R-:W-:Y:S01]  /*11a00*/  FMUL.FTZ R183, R191, UR42 ;  /* 0x0000002abfb77c20 */ /* 0x000fe20008410000 */
[----:B------:R-:W-:Y:S01]  /*11a10*/  IMAD.MOV.U32 R191, RZ, RZ, R210 ;  /* 0x000000ffffbf7224 */ /* 0x000fe200078e00d2 */
[----:B------:R-:W1:Y:S01]  /*11a20*/  MUFU.TANH R211, R211 ;  /* 0x000000d300d37308 */ /* 0x000e620000002400 */
[----:B--2---:R-:W-:Y:S01]  /*11a30*/  FADD.FTZ R185, R154, R3 ;  /* 0x000000039ab97221 */ /* 0x004fe20000010000 */
[----:B------:R-:W-:Y:S01]  /*11a40*/  FMUL.FTZ R210, R194, UR42 ;  /* 0x0000002ac2d27c20 */ /* 0x000fe20008410000 */
[----:B------:R-:W-:-:S02]  /*11a50*/  IMAD.MOV.U32 R194, RZ, RZ, R209 ;  /* 0x000000ffffc27224 */ /* 0x000fc400078e00d1 */
[----:B------:R-:W-:Y:S01]  /*11a60*/  FMUL.FTZ R209, R195, UR42 ;  /* 0x0000002ac3d17c20 */ /* 0x000fe20008410000 */
[----:B------:R-:W-:Y:S01]  /*11a70*/  MOV R187, R174 ;  /* 0x000000ae00bb7202 */ /* 0x000fe20000000f00 */
[----:B------:R-:W-:Y:S02]  /*11a80*/  IMAD.MOV.U32 R195, RZ, RZ, R197 ;  /* 0x000000ffffc37224 */ /* 0x000fe400078e00c5 */
        /* <DEDUP_REMOVED lines=21> */
[----:B------:R-:W-:Y:S01]  /*11be0*/  FMUL.FTZ R57, R57, R155 ;  /* 0x0000009b39397220 */ /* 0x000fe20000410000 */
[----:B------:R-:W-:Y:S01]  /*11bf0*/  FMNMX.FTZ R153, R178, R153, !PT ;  /* 0x00000099b2997209 */ /* 0x000fe20007810000 */
        /* <DEDUP_REMOVED lines=61> */
[----:B------:R-:W-:-:S05]  /*11fd0*/  FMUL.FTZ R149, R149, R155 ;  /* 0x0000009b95957220 */ /* 0x000fca0000410000 */
        /* <DEDUP_REMOVED lines=8> */
[C---:B--2---:R-:W-:Y:S01]  /*12060*/  FADD.FTZ R185, R176.reuse, R185 ;  /* 0x000000b9b0b97221 */ /* 0x044fe20000010000 */
[----:B------:R-:W-:-:S06]  /*12070*/  F2FP.F16.F32.PACK_AB R154, R176, R154 ;  /* 0x0000009ab09a723e */ /* 0x000fcc00000000ff */
[----:B------:R-:W-:Y:S01]  /*12080*/  MUFU.EX2 R158, R158 ;  /* 0x0000009e009e7308 */ /* 0x000fe20000000800 */
[----:B0-----:R-:W-:-:S07]  /*12090*/  FADD.FTZ R185, R159, R185 ;  /* 0x000000b99fb97221 */ /* 0x001fce0000010000 */
[----:B------:R-:W-:Y:S01]  /*120a0*/  MUFU.EX2 R160, R160 ;  /* 0x000000a000a07308 */ /* 0x000fe20000000800 */
[----:B---3--:R-:W-:Y:S01]  /*120b0*/  FADD.FTZ R185, R157, R185 ;  /* 0x000000b99db97221 */ /* 0x008fe20000010000 */
[----:B-1----:R-:W-:-:S06]  /*120c0*/  FMNMX.FTZ R174, R153, R174, !PT ;  /* 0x000000ae99ae7209 */ /* 0x002fcc0007810000 */
[----:B------:R-:W-:Y:S01]  /*120d0*/  MUFU.EX2 R161, R161 ;  /* 0x000000a100a17308 */ /* 0x000fe20000000800 */
[----:B------:R-:W0:Y:S07]  /*120e0*/  SHFL.BFLY PT, R176, R174, 0x1, 0x1f ;  /* 0x0c201f00aeb07f89 */ /* 0x000e2e00000e0000 */
[----:B------:R-:W-:Y:S08]  /*120f0*/  MUFU.EX2 R162, R162 ;  /* 0x000000a200a27308 */ /* 0x000ff00000000800 */
[----:B------:R-:W-:Y:S08]  /*12100*/  MUFU.EX2 R163, R163 ;  /* 0x000000a300a37308 */ /* 0x000ff00000000800 */
[----:B------:R-:W-:Y:S01]  /*12110*/  MUFU.EX2 R167, R167 ;  /* 0x000000a700a77308 */ /* 0x000fe20000000800 */
[----:B0-----:R-:W-:-:S05]  /*12120*/  FMNMX.FTZ R176, R174, R176, !PT ;  /* 0x000000b0aeb07209 */ /* 0x001fca0007810000 */
[C---:B------:R-:W-:Y:S01]  /*12130*/  FADD.FTZ R197, -R176.reuse, R20 ;  /* 0x00000014b0c57221 */ /* 0x040fe20000010100 */
[----:B------:R-:W-:Y:S01]  /*12140*/  FMUL.FTZ R179, R176, UR46 ;  /* 0x0000002eb0b37c20 */ /* 0x000fe20008410000 */
[----:B------:R-:W-:Y:S02]  /*12150*/  MUFU.EX2 R165, R165 ;  /* 0x000000a500a57308 */ /* 0x000fe40000000800 */
[----:B------:R-:W-:Y:S01]  /*12160*/  FMUL.FTZ R197, R197, UR46 ;  /* 0x0000002ec5c57c20 */ /* 0x000fe20008410000 */
[--C-:B------:R-:W-:Y:S01]  /*12170*/  FFMA.FTZ R153, R195, UR46, -R179.reuse ;  /* 0x0000002ec3997c23 */ /* 0x100fe200080108b3 */
[--C-:B------:R-:W-:Y:S01]  /*12180*/  FFMA.FTZ R198, R191, UR46, -R179.reuse ;  /* 0x0000002ebfc67c23 */ /* 0x100fe200080108b3 */
[--C-:B------:R-:W-:Y:S01]  /*12190*/  FFMA.FTZ R191, R211, UR46, -R179.reuse ;  /* 0x0000002ed3bf7c23 */ /* 0x100fe200080108b3 */
[--C-:B------:R-:W-:Y:S01]  /*121a0*/  FFMA.FTZ R175, R175, UR46, -R179.reuse ;  /* 0x0000002eafaf7c23 */ /* 0x100fe200080108b3 */
[----:B------:R-:W0:Y:S01]  /*121b0*/  S2R R211, SR_TID.X ;  /* 0x0000000000d37919 */ /* 0x000e220000002100 */
        /* <DEDUP_REMOVED lines=16> */
[----:B------:R-:W3:Y:S01]  /*122c0*/  MUFU.EX2 R175, R175 ;  /* 0x000000af00af7308 */ /* 0x000ee20000000800 */
[--C-:B------:R-:W-:Y:S01]  /*122d0*/  FFMA.FTZ R182, R182, UR46, -R179.reuse ;  /* 0x0000002eb6b67c23 */ /* 0x100fe200080108b3 */
[--C-:B------:R-:W-:Y:S01]  /*122e0*/  FFMA.FTZ R183, R183, UR46, -R179.reuse ;  /* 0x0000002eb7b77c23 */ /* 0x100fe200080108b3 */
[--C-:B------:R-:W-:Y:S01]  /*122f0*/  FFMA.FTZ R3, R210, UR46, -R179.reuse ;  /* 0x0000002ed2037c23 */ /* 0x100fe200080108b3 */
[--C-:B------:R-:W-:Y:S01]  /*12300*/  FFMA.FTZ R20, R209, UR46, -R179.reuse ;  /* 0x0000002ed1147c23 */ /* 0x100fe200080108b3 */
[--C-:B------:R-:W-:Y:S01]  /*12310*/  FFMA.FTZ R178, R208, UR46, -R179.reuse ;  /* 0x0000002ed0b27c23 */ /* 0x100fe200080108b3 */
[----:B------:R-:W-:Y:S01]  /*12320*/  FFMA.FTZ R179, R199, UR46, -R179 ;  /* 0x0000002ec7b37c23 */ /* 0x000fe200080108b3 */
[----:B------:R-:W-:Y:S01]  /*12330*/  MOV R199, UR37 ;  /* 0x0000002500c77c02 */ /* 0x000fe20008000f00 */
[-C--:B-1----:R-:W-:Y:S01]  /*12340*/  FMUL.FTZ R26, R26, R197.reuse ;  /* 0x000000c51a1a7220 */ /* 0x082fe20000410000 */
[----:B--2---:R-:W-:Y:S01]  /*12350*/  FFMA.FTZ R0, R197, R0, R153 ;  /* 0x00000000c5007223 */ /* 0x004fe20000010099 */
[-C--:B------:R-:W-:Y:S01]  /*12360*/  FMUL.FTZ R27, R27, R197.reuse ;  /* 0x000000c51b1b7220 */ /* 0x080fe20000410000 */
[-C--:B------:R-:W-:Y:S01]  /*12370*/  FMUL.FTZ R30, R30, R197.reuse ;  /* 0x000000c51e1e7220 */ /* 0x080fe20000410000 */
[-C--:B------:R-:W-:Y:S01]  /*12380*/  FMUL.FTZ R31, R31, R197.reuse ;  /* 0x000000c51f1f7220 */ /* 0x080fe20000410000 */
[-C--:B------:R-:W-:Y:S01]  /*12390*/  FMUL.FTZ R34, R34, R197.reuse ;  /* 0x000000c522227220 */ /* 0x080fe20000410000 */
[-C--:B------:R-:W-:Y:S01]  /*123a0*/  FMUL.FTZ R35, R35, R197.reuse ;  /* 0x000000c523237220 */ /* 0x080fe20000410000 */
[----:B0-----:R-:W-:Y:S01]  /*123b0*/  SHF.R.U32.HI R211, RZ, 0x7, R211 ;  /* 0x00000007ffd37819 */ /* 0x001fe200000116d3 */
[----:B------:R-:W-:Y:S01]  /*123c0*/  FMUL.FTZ R38, R38, R197 ;  /* 0x000000c526267220 */ /* 0x000fe20000410000 */
[C---:B---3--:R-:W-:Y:S01]  /*123d0*/  FADD.FTZ R0, R175.reuse, R0 ;  /* 0x00000000af007221 */ /* 0x048fe20000010000 */
[----:B------:R-:W-:Y:S01]  /*123e0*/  F2FP.F16.F32.PACK_AB R153, R175, R153 ;  /* 0x00000099af99723e */ /* 0x000fe200000000ff */
[----:B------:R-:W-:-:S02]  /*123f0*/  VIADD R175, R14, 0x32440 ;  /* 0x000324400eaf7836 */ /* 0x000fc40000000000 */
[-C--:B------:R-:W-:Y:S01]  /*12400*/  FMUL.FTZ R39, R39, R197.reuse ;  /* 0x000000c527277220 */ /* 0x080fe20000410000 */
        /* <DEDUP_REMOVED lines=14> */
[----:B------:R-:W-:Y:S01]  /*124f0*/  FMUL.FTZ R66, R66, R197 ;  /* 0x000000c542427220 */ /* 0x000fe20000410000 */
[----:B0-----:R-:W-:-:S02]  /*12500*/  IMAD.MOV.U32 R175, RZ, RZ, 0xc00 ;  /* 0x00000c00ffaf7424 */ /* 0x001fc400078e00ff */
        /* <DEDUP_REMOVED lines=43> */
[----:B------:R0:W1:Y:S01]  /*127c0*/  MUFU.EX2 R155, R174 ;  /* 0x000000ae009b7308 */ /* 0x0000620000000800 */
[----:B------:R-:W-:-:S07]  /*127d0*/  VIADD R197, R211, 0x8 ;  /* 0x00000008d3c57836 */ /* 0x000fce0000000000 */
[----:B------:R-:W-:Y:S01]  /*127e0*/  MUFU.EX2 R195, R195 ;  /* 0x000000c300c37308 */ /* 0x000fe20000000800 */
[----:B0-----:R-:W-:Y:S02]  /*127f0*/  IMAD R174, R18, R175, UR39 ;  /* 0x0000002712ae7e24 */ /* 0x001fe4000f8e02af */
[----:B------:R-:W-:-:S03]  /*12800*/  IMAD.MOV.U32 R175, RZ, RZ, 0x40000040 ;  /* 0x40000040ffaf7424 */ /* 0x000fc600078e00ff */
[----:B------:R-:W-:Y:S02]  /*12810*/  R2UR UR6, R174 ;  /* 0x00000000ae0672ca */ /* 0x000fe400000e0000 */
[----:B------:R-:W-:Y:S01]  /*12820*/  R2UR UR7, R175 ;  /* 0x00000000af0772ca */ /* 0x000fe200000e0000 */
[----:B-1----:R-:W-:Y:S01]  /*12830*/  FADD.FTZ R0, R155, R0 ;  /* 0x000000009b007221 */ /* 0x002fe20000010000 */
[----:B------:R-:W0:Y:S08]  /*12840*/  MUFU.EX2 R175, R198 ;  /* 0x000000c600af7308 */ /* 0x000e300000000800 */
[----:B------:R-:W1:Y:S08]  /*12850*/  MUFU.EX2 R194, R194 ;  /* 0x000000c200c27308 */ /* 0x000e700000000800 */
[----:B------:R-:W2:Y:S01]  /*12860*/  MUFU.EX2 R190, R190 ;  /* 0x000000be00be7308 */ /* 0x000ea20000000800 */
[C---:B0-----:R-:W-:Y:S01]  /*12870*/  F2FP.F16.F32.PACK_AB R155, R175.reuse, R155 ;  /* 0x0000009baf9b723e */ /* 0x041fe200000000ff */
[----:B------:R0:W-:Y:S01]  /*12880*/  BAR.SYNC.DEFER_BLOCKING R197, 0x100 ;  /* 0x000400c50000751d */ /* 0x0001e20000010000 */
[----:B------:R-:W-:-:S04]  /*12890*/  FADD.FTZ R0, R175, R0 ;  /* 0x00000000af007221 */ /* 0x000fc80000010000 */
[----:B------:R-:W-:Y:S01]  /*128a0*/  FADD.FTZ R0, R195, R0 ;  /* 0x00000000c3007221 */ /* 0x000fe20000010000 */
[----:B------:R-:W-:Y:S03]  /*128b0*/  MUFU.EX2 R189, R189 ;  /* 0x000000bd00bd7308 */ /* 0x000fe60000000800 */
[----:B-1----:R-:W-:-:S05]  /*128c0*/  FADD.FTZ R0, R194, R0 ;  /* 0x00000000c2007221 */ /* 0x002fca0000010000 */
[----:B------:R-:W-:Y:S01]  /*128d0*/  MUFU.EX2 R166, R166 ;  /* 0x000000a600a67308 */ /* 0x000fe20000000800 */
[----:B--2---:R-:W-:-:S07]  /*128e0*/  FADD.FTZ R0, R190, R0 ;  /* 0x00000000be007221 */ /* 0x004fce0000010000 */
[----:B------:R-:W-:Y:S01]  /*128f0*/  MUFU.EX2 R186, R186 ;  /* 0x000000ba00ba7308 */ /* 0x000fe20000000800 */
[----:B------:R-:W-:-:S06]  /*12900*/  WARPGROUP.ARRIVE ;  /* 0x00000000000079c5 */ /* 0x000fcc0000000000 */
        /* <DEDUP_REMOVED lines=14> */
[----:B------:R-:W1:Y:S02]  /*129f0*/  MUFU.EX2 R179, R179 ;  /* 0x000000b300b37308 */ /* 0x000e640000000800 */
[----:B-1----:R-:W-:Y:S01]  /*12a00*/  F2FP.F16.F32.PACK_AB R175, R179, R178 ;  /* 0x000000b2b3af723e */ /* 0x002fe200000000ff */
[----:B------:R-:W-:-:S05]  /*12a10*/  WARPGROUP.DEPBAR.LE gsb0, 0x0 ;  /* 0x00008000000079c5 */ /* 0x000fca0000010000 */
[----:B------:R1:W2:Y:S01]  /*12a20*/  MUFU.EX2 R155, R156 ;  /* 0x0000009c009b7308 */ /* 0x0002a20000000800 */
[----:B------:R-:W-:Y:S02]  /*12a30*/  VIADD R152, R174, 0x80 ;  /* 0x00000080ae987836 */ /* 0x000fe40000000000 */
[----:B------:R-:W-:-:S03]  /*12a40*/  IMAD.MOV.U32 R153, RZ, RZ, 0x40000040 ;  /* 0x40000040ff997424 */ /* 0x000fc600078e00ff */
[----:B------:R-:W-:Y:S02]  /*12a50*/  R2UR UR6, R152 ;  /* 0x00000000980672ca */ /* 0x000fe400000e0000 */
[----:B------:R-:W3:Y:S01]  /*12a60*/  MUFU.EX2 R154, R196 ;  /* 0x000000c4009a7308 */ /* 0x000ee20000000800 */
[----:B------:R-:W-:Y:S01]  /*12a70*/  R2UR UR7, R153 ;  /* 0x00000000990772ca */ /* 0x000fe200000e0000 */
[----:B------:R-:W-:Y:S01]  /*12a80*/  IMAD.MOV.U32 R153, RZ, RZ, 0x40000040 ;  /* 0x40000040ff997424 */ /* 0x000fe200078e00ff */
[----:B-1----:R-:W-:Y:S02]  /*12a90*/  F2FP.F16.F32.PACK_AB R156, R157, R159 ;  /* 0x0000009f9d9c723e */ /* 0x002fe400000000ff */
[----:B------:R-:W-:Y:S02]  /*12aa0*/  F2FP.F16.F32.PACK_AB R157, R194, R195 ;  /* 0x000000c3c29d723e */ /* 0x000fe400000000ff */
[----:B------:R-:W-:Y:S01]  /*12ab0*/  IADD3 R152, R174, 0x100, RZ ;  /* 0x00000100ae987810 */ /* 0x000fe20007ffe0ff */
[----:B--2---:R-:W-:-:S04]  /*12ac0*/  FADD.FTZ R185, R155, R185 ;  /* 0x000000b99bb97221 */ /* 0x004fc80000010000 */
[C---:B------:R-:W-:Y:S01]  /*12ad0*/  FADD.FTZ R185, R158.reuse, R185 ;  /* 0x000000b99eb97221 */ /* 0x040fe20000010000 */
[----:B------:R-:W-:Y:S02]  /*12ae0*/  F2FP.F16.F32.PACK_AB R158, R158, R155 ;  /* 0x0000009b9e9e723e */ /* 0x000fe400000000ff */
[----:B------:R-:W1:Y:S01]  /*12af0*/  MUFU.EX2 R155, R193 ;  /* 0x000000c1009b7308 */ /* 0x000e620000000800 */
[----:B---3--:R-:W-:Y:S01]  /*12b00*/  F2FP.F16.F32.PACK_AB R159, R154, R190 ;  /* 0x000000be9a9f723e */ /* 0x008fe200000000ff */
[----:B------:R-:W-:Y:S01]  /*12b10*/  FADD.FTZ R185, R160, R185 ;  /* 0x000000b9a0b97221 */ /* 0x000fe20000010000 */
[----:B------:R-:W-:Y:S01]  /*12b20*/  F2FP.F16.F32.PACK_AB R160, R161, R160 ;  /* 0x000000a0a1a0723e */ /* 0x000fe200000000ff */
[----:B------:R-:W-:Y:S01]  /*12b30*/  FADD.FTZ R0, R154, R0 ;  /* 0x000000009a007221 */ /* 0x000fe20000010000 */
[----:B------:R-:W-:-:S06]  /*12b40*/  WARPGROUP.ARRIVE ;  /* 0x00000000000079c5 */ /* 0x000fcc0000000000 */
[----:B------:R-:W-:Y:S01]  /*12b50*/  HGMMA.64x256x16.F32 R24, R156, gdesc[UR4].tnspB, R24, gsb0 ;  /* 0x43e000049c187df0 */ /* 0x000fe20008000818 */
[----:B------:R-:W-:Y:S01]  /*12b60*/  R2UR UR6, R152 ;  /* 0x00000000980672ca */ /* 0x000fe200000e0000 */
[----:B------:R-:W-:Y:S01]  /*12b70*/  VIADD R152, R174, 0x180 ;  /* 0x00000180ae987836 */ /* 0x000fe20000000000 */
[----:B------:R-:W-:Y:S01]  /*12b80*/  R2UR UR7, R153 ;  /* 0x00000000990772ca */ /* 0x000fe200000e0000 */
[----:B------:R-:W-:Y:S02]  /*12b90*/  IMAD.MOV.U32 R153, RZ, RZ, 0x40000040 ;  /* 0x40000040ff997424 */ /* 0x000fe400078e00ff */
[----:B-1----:R-:W-:Y:S01]  /*12ba0*/  FADD.FTZ R0, R155, R0 ;  /* 0x000000009b007221 */ /* 0x002fe20000010000 */
[----:B------:R-:W-:Y:S02]  /*12bb0*/  WARPGROUP.DEPBAR.LE gsb0, 0x0 ;  /* 0x00008000000079c5 */ /* 0x000fe40000010000 */
[----:B------:R-:W1:Y:S01]  /*12bc0*/  MUFU.EX2 R156, R192 ;  /* 0x000000c0009c7308 */ /* 0x000e620000000800 */
[----:B------:R-:W-:-:S04]  /*12bd0*/  FADD.FTZ R158, R161, R185 ;  /* 0x000000b9a19e7221 */ /* 0x000fc80000010000 */
[----:B------:R-:W-:Y:S01]  /*12be0*/  FADD.FTZ R158, R162, R158 ;  /* 0x0000009ea29e7221 */ /* 0x000fe20000010000 */
[C---:B------:R-:W-:Y:S02]  /*12bf0*/  F2FP.F16.F32.PACK_AB R162, R163.reuse, R162 ;  /* 0x000000a2a3a2723e */ /* 0x040fe400000000ff */
[----:B------:R-:W2:Y:S01]  /*12c00*/  MUFU.EX2 R157, R191 ;  /* 0x000000bf009d7308 */ /* 0x000ea20000000800 */
[----:B------:R-:W-:-:S04]  /*12c10*/  FADD.FTZ R158, R163, R158 ;  /* 0x0000009ea39e7221 */ /* 0x000fc80000010000 */
[----:B------:R-:W-:-:S03]  /*12c20*/  FADD.FTZ R158, R167, R158 ;  /* 0x0000009ea79e7221 */ /* 0x000fc60000010000 */
[----:B------:R3:W4:Y:S01]  /*12c30*/  MUFU.EX2 R159, R164 ;  /* 0x000000a4009f7308 */ /* 0x0007220000000800 */
[C---:B-1----:R-:W-:Y:S01]  /*12c40*/  F2FP.F16.F32.PACK_AB R161, R156.reuse, R155 ;  /* 0x0000009b9ca1723e */ /* 0x042fe200000000ff */
[----:B------:R-:W-:Y:S01]  /*12c50*/  FADD.FTZ R158, R165, R158 ;  /* 0x0000009ea59e7221 */ /* 0x000fe20000010000 */
[----:B------:R-:W-:Y:S01]  /*12c60*/  FADD.FTZ R0, R156, R0 ;  /* 0x000000009c007221 */ /* 0x000fe20000010000 */
[----:B--2---:R-:W-:-:S03]  /*12c70*/  F2FP.F16.F32.PACK_AB R163, R189, R157 ;  /* 0x0000009dbda3723e */ /* 0x004fc600000000ff */
[----:B------:R-:W-:Y:S01]  /*12c80*/  FADD.FTZ R0, R157, R0 ;  /* 0x000000009d007221 */ /* 0x000fe20000010000 */
[----:B---3--:R-:W-:Y:S01]  /*12c90*/  F2FP.F16.F32.PACK_AB R164, R165, R167 ;  /* 0x000000a7a5a4723e */ /* 0x008fe200000000ff */
[----:B------:R-:W-:Y:S01]  /*12ca0*/  WARPGROUP.ARRIVE ;  /* 0x00000000000079c5 */ /* 0x000fe20000000000 */
[----:B------:R-:W-:Y:S01]  /*12cb0*/  F2FP.F16.F32.PACK_AB R165, R187, R186 ;  /* 0x000000babba5723e */ /* 0x000fe200000000ff */
[----:B------:R-:W-:Y:S01]  /*12cc0*/  FADD.FTZ R0, R189, R0 ;  /* 0x00000000bd007221 */ /* 0x000fe20000010000 */
[----:B------:R-:W-:-:S03]  /*12cd0*/  F2FP.F16.F32.PACK_AB R167, R184, R188 ;  /* 0x000000bcb8a7723e */ /* 0x000fc600000000ff */
[----:B------:R-:W-:Y:S01]  /*12ce0*/  HGMMA.64x256x16.F32 R24, R160, gdesc[UR4].tnspB, R24, gsb0 ;  /* 0x43e00004a0187df0 */ /* 0x000fe20008000818 */
[----:B------:R-:W-:Y:S01]  /*12cf0*/  R2UR UR6, R152 ;  /* 0x00000000980672ca */ /* 0x000fe200000e0000 */
[----:B------:R-:W-:Y:S01]  /*12d00*/  VIADD R152, R174, 0x200 ;  /* 0x00000200ae987836 */ /* 0x000fe20000000000 */
[----:B------:R-:W-:Y:S01]  /*12d10*/  R2UR UR7, R153 ;  /* 0x00000000990772ca */ /* 0x000fe200000e0000 */
[----:B------:R-:W-:Y:S02]  /*12d20*/  IMAD.MOV.U32 R153, RZ, RZ, 0x40000040 ;  /* 0x40000040ff997424 */ /* 0x000fe400078e00ff */
[----:B------:R-:W-:-:S04]  /*12d30*/  FADD.FTZ R0, R186, R0 ;  /* 0x00000000ba007221 */ /* 0x000fc80000010000 */
[----:B------:R-:W-:-:S04]  /*12d40*/  FADD.FTZ R187, R187, R0 ;  /* 0x00000000bbbb7221 */ /* 0x000fc80000010000 */
[----:B------:R-:W-:-:S04]  /*12d50*/  FADD.FTZ R187, R188, R187 ;  /* 0x000000bbbcbb7221 */ /* 0x000fc80000010000 */
[----:B------:R-:W-:Y:S01]  /*12d60*/  FADD.FTZ R187, R184, R187 ;  /* 0x000000bbb8bb7221 */ /* 0x000fe20000010000 */
[----:B------:R-:W-:Y:S02]  /*12d70*/  WARPGROUP.DEPBAR.LE gsb0, 0x0 ;  /* 0x00008000000079c5 */ /* 0x000fe40000010000 */
[----:B----4-:R-:W-:Y:S02]  /*12d80*/  FADD.FTZ R160, R159, R158 ;  /* 0x0000009e9fa07221 */ /* 0x010fe40000010000 */
[----:B------:R1:W2:Y:S02]  /*12d90*/  MUFU.EX2 R158, R171 ;  /* 0x000000ab009e7308 */ /* 0x0002a40000000800 */
[C---:B------:R-:W-:Y:S01]  /*12da0*/  FADD.FTZ R160, R166.reuse, R160 ;  /* 0x000000a0a6a07221 */ /* 0x040fe20000010000 */
[----:B------:R-:W-:-:S03]  /*12db0*/  F2FP.F16.F32.PACK_AB R166, R166, R159 ;  /* 0x0000009fa6a6723e */ /* 0x000fc600000000ff */
[----:B------:R-:W-:Y:S01]  /*12dc0*/  FADD.FTZ R160, R180, R160 ;  /* 0x000000a0b4a07221 */ /* 0x000fe20000010000 */
[----:B------:R-:W-:Y:S01]  /*12dd0*/  WARPGROUP.ARRIVE ;  /* 0x00000000000079c5 */ /* 0x000fe20000000000 */
[----:B------:R3:W4:Y:S01]  /*12de0*/  MUFU.EX2 R159, R168 ;  /* 0x000000a8009f7308 */ /* 0x0007220000000800 */
[----:B-1----:R-:W-:-:S04]  /*12df0*/  F2FP.F16.F32.PACK_AB R171, R183, R182 ;  /* 0x000000b6b7ab723e */ /* 0x002fc800000000ff */
[----:B------:R-:W-:Y:S01]  /*12e00*/  HGMMA.64x256x16.F32 R24, R164, gdesc[UR4].tnspB, R24, gsb0 ;  /* 0x43e00004a4187df0 */ /* 0x000fe20008000818 */
[----:B------:R-:W-:Y:S01]  /*12e10*/  R2UR UR6, R152 ;  /* 0x00000000980672ca */ /* 0x000fe200000e0000 */
[----:B------:R-:W-:Y:S01]  /*12e20*/  FADD.FTZ R152, R169, R160 ;  /* 0x000000a0a9987221 */ /* 0x000fe20000010000 */
[----:B------:R-:W-:Y:S01]  /*12e30*/  R2UR UR7, R153 ;  /* 0x00000000990772ca */ /* 0x000fe200000e0000 */
[----:B------:R1:W0:Y:S01]  /*12e40*/  MUFU.EX2 R160, R21 ;  /* 0x0000001500a07308 */ /* 0x0002220000000800 */
[----:B---3--:R-:W-:Y:S02]  /*12e50*/  F2FP.F16.F32.PACK_AB R168, R169, R180 ;  /* 0x000000b4a9a8723e */ /* 0x008fe400000000ff */
[----:B--2---:R-:W-:Y:S01]  /*12e60*/  F2FP.F16.F32.PACK_AB R169, R181, R158 ;  /* 0x0000009eb5a9723e */ /* 0x004fe200000000ff */
[----:B------:R-:W-:Y:S01]  /*12e70*/  FADD.FTZ R158, R158, R187 ;  /* 0x000000bb9e9e7221 */ /* 0x000fe20000010000 */
[----:B----4-:R-:W-:-:S03]  /*12e80*/  FADD.FTZ R152, R159, R152 ;  /* 0x000000989f987221 */ /* 0x010fc60000010000 */
[----:B------:R2:W3:Y:S01]  /*12e90*/  MUFU.EX2 R153, R3 ;  /* 0x0000000300997308 */ /* 0x0004e20000000800 */
[----:B-1----:R-:W-:Y:S02]  /*12ea0*/  IMAD.MOV.U32 R21, RZ, RZ, 0x40000040 ;  /* 0x40000040ff157424 */ /* 0x002fe400078e00ff */
[----:B------:R-:W-:Y:S01]  /*12eb0*/  FADD.FTZ R181, R181, R158 ;  /* 0x0000009eb5b57221 */ /* 0x000fe20000010000 */
[C---:B------:R-:W-:Y:S01]  /*12ec0*/  FADD.FTZ R152, R170.reuse, R152 ;  /* 0x00000098aa987221 */ /* 0x040fe20000010000 */
[----:B------:R-:W-:Y:S02]  /*12ed0*/  F2FP.F16.F32.PACK_AB R170, R170, R159 ;  /* 0x0000009faaaa723e */ /* 0x000fe400000000ff */
[----:B------:R-:W-:Y:S01]  /*12ee0*/  FADD.FTZ R182, R182, R181 ;  /* 0x000000b5b6b67221 */ /* 0x000fe20000010000 */
[----:B------:R-:W-:Y:S01]  /*12ef0*/  FADD.FTZ R152, R177, R152 ;  /* 0x00000098b1987221 */ /* 0x000fe20000010000 */
[----:B------:R1:W4:Y:S02]  /*12f00*/  MUFU.EX2 R159, R20 ;  /* 0x00000014009f7308 */ /* 0x0003240000000800 */
[----:B------:R-:W-:Y:S01]  /*12f10*/  FADD.FTZ R182, R183, R182 ;  /* 0x000000b6b7b67221 */ /* 0x000fe20000010000 */
[C---:B--2---:R-:W-:Y:S01]  /*12f20*/  FADD.FTZ R3, R172.reuse, R152 ;  /* 0x00000098ac037221 */ /* 0x044fe20000010000 */
[----:B------:R-:W-:-:S03]  /*12f30*/  F2FP.F16.F32.PACK_AB R172, R172, R177 ;  /* 0x000000b1acac723e */ /* 0x000fc600000000ff */
[----:B0-----:R-:W-:Y:S01]  /*12f40*/  FADD.FTZ R3, R160, R3 ;  /* 0x00000003a0037221 */ /* 0x001fe20000010000 */
[----:B-1----:R-:W-:Y:S01]  /*12f50*/  IADD3 R20, R174, 0x280, RZ ;  /* 0x00000280ae147810 */ /* 0x002fe20007ffe0ff */
[----:B---3--:R-:W-:Y:S02]  /*12f60*/  FADD.FTZ R182, R153, R182 ;  /* 0x000000b699b67221 */ /* 0x008fe40000010000 */
[C---:B------:R-:W-:Y:S01]  /*12f70*/  FADD.FTZ R3, R173.reuse, R3 ;  /* 0x00000003ad037221 */ /* 0x040fe20000010000 */
[----:B------:R-:W-:Y:S02]  /*12f80*/  F2FP.F16.F32.PACK_AB R174, R173, R160 ;  /* 0x000000a0adae723e */ /* 0x000fe400000000ff */
[C---:B----4-:R-:W-:Y:S01]  /*12f90*/  F2FP.F16.F32.PACK_AB R173, R159.reuse, R153 ;  /* 0x000000999fad723e */ /* 0x050fe200000000ff */
[----:B------:R-:W-:-:S04]  /*12fa0*/  FADD.FTZ R159, R159, R182 ;  /* 0x000000b69f9f7221 */ /* 0x000fc80000010000 */
[----:B------:R-:W-:-:S04]  /*12fb0*/  FADD.FTZ R0, R178, R159 ;  /* 0x0000009fb2007221 */ /* 0x000fc80000010000 */
[----:B------:R-:W-:Y:S01]  /*12fc0*/  FADD.FTZ R0, R179, R0 ;  /* 0x00000000b3007221 */ /* 0x000fe20000010000 */
[----:B------:R-:W-:Y:S02]  /*12fd0*/  WARPGROUP.DEPBAR.LE gsb0, 0x0 ;  /* 0x00008000000079c5 */ /* 0x000fe40000010000 */
[----:B------:R-:W-:-:S06]  /*12fe0*/  WARPGROUP.ARRIVE ;  /* 0x00000000000079c5 */ /* 0x000fcc0000000000 */
        /* <DEDUP_REMOVED lines=8> */
[----:B------:R-:W-:Y:S05]  /*13070*/  @!P0 BRA `(.L_x_15265) ;  /* 0x0000000000048947 */ /* 0x000fea0003800000 */
[----:B------:R-:W-:Y:S01]  /*13080*/  BPT.TRAP 0x1 ;  /* 0x000000040000795c */ /* 0x000fe20000300000 */
.L_x_15265:
[C---:B------:R-:W-:Y:S01]  /*13090*/  ISETP.GT.AND P1, PT, R13.reuse, RZ, PT ;  /* 0x000000ff0d00720c */ /* 0x040fe20003f24270 */
[----:B------:R-:W-:Y:S02]  /*130a0*/  VIADD R14, R14, 0x32460 ;  /* 0x000324600e0e7836 */ /* 0x000fe40000000000 */
[----:B------:R-:W-:Y:S02]  /*130b0*/  IMAD.U32 R21, RZ, RZ, UR37 ;  /* 0x00000025ff157e24 */ /* 0x000fe4000f8e00ff */
[----:B------:R-:W-:Y:S02]  /*130c0*/  VIADD R13, R13, 0xffffffff ;  /* 0xffffffff0d0d7836 */ /* 0x000fe40000000000 */
[----:B------:R-:W-:Y:S01]  /*130d0*/  IMAD.MOV.U32 R20, RZ, RZ, R176 ;  /* 0x000000ffff147224 */ /* 0x000fe200078e00b0 */
[----:B------:R-:W-:Y:S02]  /*130e0*/  PRMT R14, R21, 0x654, R14 ;  /* 0x00000654150e7816 */ /* 0x000fe4000000000e */
[----:B------:R-:W-:-:S02]  /*130f0*/  MOV R21, R15 ;  /* 0x0000000f00157202 */ /* 0x000fc40000000f00 */
[----:B------:R0:W-:Y:S01]  /*13100*/  SYNCS.ARRIVE.TRANS64.RED.A1T0 RZ, [R14+URZ], RZ ;  /* 0x000000ff0eff79a7 */ /* 0x0001e2000810043f */
[----:B------:R-:W-:Y:S05]  /*13110*/  @P1 BRA `(.L_x_15266) ;  /* 0xffffffcc00d81947 */ /* 0x000fea000383ffff */
.L_x_15255:
[----:B------:R-:W2:Y:S01]  /*13120*/  LDL.LU R177, [R1+0xc8] ;  /* 0x0000c80001b17983 */ /* 0x000ea20000300800 */
[----:B------:R-:W-:Y:S05]  /*13130*/  WARPSYNC.ALL ;  /* 0x0000000000007948 */ /* 0x000fea0003800000 */
[----:B-----5:R-:W1:Y:S01]  /*13140*/  SHFL.BFLY PT, R4, R3, 0x2, 0x1f ;  /* 0x0c401f0003047f89 */ /* 0x020e6200000e0000 */
[----:B------:R-:W-:Y:S01]  /*13150*/  VIADD R18, R18, 0x1 ;  /* 0x0000000112127836 */ /* 0x000fe20000000000 */
[----:B------:R-:W-:Y:S01]  /*13160*/  MOV R22, UR46 ;  /* 0x0000002e00167c02 */ /* 0x000fe20008000f00 */
[----:B0-----:R-:W-:Y:S01]  /*13170*/  IMAD.U32 R14, RZ, RZ, UR46 ;  /* 0x0000002eff0e7e24 */ /* 0x001fe2000f8e00ff */
[----:B------:R-:W0:Y:S01]  /*13180*/  SHFL.BFLY PT, R7, R0, 0x2, 0x1f ;  /* 0x0c401f0000077f89 */ /* 0x000e2200000e0000 */
[----:B------:R-:W-:Y:S01]  /*13190*/  IMAD.MOV.U32 R21, RZ, RZ, -0x800000 ;  /* 0xff800000ff157424 */ /* 0x000fe200078e00ff */
[----:B------:R3:W-:Y:S08]  /*131a0*/  BAR.ARV R12, 0x100 ;  /* 0x0004000c0000751d */ /* 0x0007f00000002000 */
[----:B------:R-:W-:Y:S06]  /*131b0*/  BAR.ARV 0x8, 0x180 ;  /* 0x0206000000007b1d */ /* 0x000fec0000002000 */
[----:B------:R-:W-:Y:S01]  /*131c0*/  ISETP.NE.AND P0, PT, R18, 0x2, PT ;  /* 0x000000021200780c */ /* 0x000fe20003f05270 */
[----:B------:R-:W-:-:S02]  /*131d0*/  IMAD.MOV.U32 R20, RZ, RZ, -0x800000 ;  /* 0xff800000ff147424 */ /* 0x000fc400078e00ff */
[----:B-1----:R-:W-:Y:S01]  /*131e0*/  FADD.FTZ R4, R4, R3 ;  /* 0x0000000304047221 */ /* 0x002fe20000010000 */
[----:B------:R-:W-:Y:S02]  /*131f0*/  PLOP3.LUT P1, PT, PT, PT, PT, 0x8, 0x0 ;  /* 0x000000000000781c */ /* 0x000fe40003f2e170 */
[----:B------:R-:W-:Y:S01]  /*13200*/  SEL R3, RZ, 0x1, P0 ;  /* 0x00000001ff037807 */ /* 0x000fe20000000000 */
[----:B0-----:R-:W-:Y:S01]  /*13210*/  FADD.FTZ R8, R7, R0 ;  /* 0x0000000007087221 */ /* 0x001fe20000010000 */
[----:B------:R-:W0:Y:S01]  /*13220*/  SHFL.BFLY PT, R5, R4, 0x1, 0x1f ;  /* 0x0c201f0004057f89 */ /* 0x000e2200000e0000 */
[----:B------:R-:W-:Y:S01]  /*13230*/  IMAD.MOV.U32 R7, RZ, RZ, RZ ;  /* 0x000000ffff077224 */ /* 0x000fe200078e00ff */
[----:B------:R-:W-:Y:S01]  /*13240*/  LOP3.LUT R202, R202, R3, RZ, 0x3c, !PT ;  /* 0x00000003caca7212 */ /* 0x000fe200078e3cff */
[----:B------:R-:W-:Y:S01]  /*13250*/  IMAD.MOV.U32 R0, RZ, RZ, RZ ;  /* 0x000000ffff007224 */ /* 0x000fe200078e00ff */
[----:B------:R-:W1:Y:S01]  /*13260*/  SHFL.BFLY PT, R9, R8, 0x1, 0x1f ;  /* 0x0c201f0008097f89 */ /* 0x000e6200000e0000 */
[----:B------:R-:W-:Y:S01]  /*13270*/  SEL R18, R18, RZ, P0 ;  /* 0x000000ff12127207 */ /* 0x000fe20000000000 */
[----:B0-----:R-:W-:Y:S01]  /*13280*/  FADD.FTZ R5, R4, R5 ;  /* 0x0000000504057221 */ /* 0x001fe20000010000 */
[----:B-1----:R-:W-:-:S04]  /*13290*/  FADD.FTZ R6, R8, R9 ;  /* 0x0000000908067221 */ /* 0x002fc80000010000 */
[----:B------:R-:W-:Y:S02]  /*132a0*/  FSETP.NE.FTZ.AND P2, PT, R5, RZ, PT ;  /* 0x000000ff0500720b */ /* 0x000fe40003f55000 */
[----:B------:R-:W-:-:S11]  /*132b0*/  FSETP.NE.FTZ.AND P3, PT, R6, RZ, PT ;  /* 0x000000ff0600720b */ /* 0x000fd60003f75000 */
[----:B------:R-:W0:Y:S01]  /*132c0*/  @P2 MUFU.RCP R7, R5 ;  /* 0x0000000500072308 */ /* 0x000e220000001000 */
[----:B------:R-:W-:Y:S01]  /*132d0*/  @P2 FMUL.FTZ R14, R14, 0.69314718246459960938 ;  /* 0x3f3172180e0e2820 */ /* 0x000fe20000410000 */
[----:B------:R-:W-:-:S06]  /*132e0*/  @P3 FMUL.FTZ R22, R22, 0.69314718246459960938 ;  /* 0x3f31721816163820 */ /* 0x000fcc0000410000 */
[----:B------:R-:W1:Y:S01]  /*132f0*/  @P3 MUFU.RCP R0, R6 ;  /* 0x0000000600003308 */ /* 0x000e620000001000 */
[-C--:B0-----:R-:W-:Y:S01]  /*13300*/  FMUL.FTZ R172, R100, R7.reuse ;  /* 0x0000000764ac7220 */ /* 0x081fe20000410000 */
[----:B------:R-:W-:-:S06]  /*13310*/  FMUL.FTZ R3, R101, R7 ;  /* 0x0000000765037220 */ /* 0x000fcc0000410000 */
[----:B------:R-:W0:Y:S01]  /*13320*/  @P2 MUFU.LG2 R100, R5 ;  /* 0x0000000500642308 */ /* 0x000e220000000c00 */
[-C--:B---3--:R-:W-:Y:S01]  /*13330*/  FMUL.FTZ R12, R36, R7.reuse ;  /* 0x00000007240c7220 */ /* 0x088fe20000410000 */
[-C--:B------:R-:W-:Y:S01]  /*13340*/  FMUL.FTZ R4, R24, R7.reuse ;  /* 0x0000000718047220 */ /* 0x080fe20000410000 */
[-C--:B------:R-:W-:Y:S01]  /*13350*/  FMUL.FTZ R25, R25, R7.reuse ;  /* 0x0000000719197220 */ /* 0x080fe20000410000 */
[-C--:B------:R-:W-:Y:S01]  /*13360*/  FMUL.FTZ R28, R28, R7.reuse ;  /* 0x000000071c1c7220 */ /* 0x080fe20000410000 */
[-C--:B------:R-:W-:Y:S01]  /*13370*/  FMUL.FTZ R29, R29, R7.reuse ;  /* 0x000000071d1d7220 */ /* 0x080fe20000410000 */
[-C--:B-1----:R-:W-:Y:S01]  /*13380*/  FMUL.FTZ R36, R95, R0.reuse ;  /* 0x000000005f247220 */ /* 0x082fe20000410000 */
[-C--:B------:R-:W-:Y:S01]  /*13390*/  FMUL.FTZ R8, R31, R0.reuse ;  /* 0x000000001f087220 */ /* 0x080fe20000410000 */
[----:B------:R1:W3:Y:S01]  /*133a0*/  @P3 MUFU.LG2 R101, R6 ;  /* 0x0000000600653308 */ /* 0x0002e20000000c00 */
        /* <DEDUP_REMOVED lines=9> */
[-C--:B-1----:R-:W-:Y:S01]  /*13440*/  FMUL.FTZ R6, R27, R0.reuse ;  /* 0x000000001b067220 */ /* 0x082fe20000410000 */
        /* <DEDUP_REMOVED lines=115> */
.L_x_15196:
[----:B------:R-:W-:Y:S05]  /*13b80*/  WARPSYNC.ALL ;  /* 0x0000000000007948 */ /* 0x000fea0003800000 */
[----:B------:R-:W1:Y:S08]  /*13b90*/  S2UR UR37, SR_CgaCtaId ;  /* 0x00000000002579c3 */ /* 0x000e700000008800 */
[----:B------:R-:W-:Y:S06]  /*13ba0*/  BAR.SYNC.DEFER_BLOCKING 0x5, 0x180 ;  /* 0x0146000000007b1d */ /* 0x000fec0000010000 */
[----:B------:R-:W-:Y:S01]  /*13bb0*/  UMOV UR4, 0x400 ;  /* 0x0000040000047882 */ /* 0x000fe20000000000 */
[----:B------:R-:W-:Y:S01]  /*13bc0*/  BSSY B0, `(.L_x_15267) ;  /* 0x00002ff000007945 */ /* 0x000fe20003800000 */
[----:B-1----:R-:W-:-:S06]  /*13bd0*/  ULEA UR4, UR37, UR4, 0x18 ;  /* 0x0000000425047291 */ /* 0x002fcc000f8ec03f */
[----:B------:R-:W-:-:S05]  /*13be0*/  IMAD.U32 R22, RZ, RZ, UR4 ;  /* 0x00000004ff167e24 */ /* 0x000fca000f8e00ff */
[----:B------:R1:W2:Y:S01]  /*13bf0*/  LDS.128 R100, [R22+0x324d0] ;  /* 0x0324d00016647984 */ /* 0x0002a20000000c00 */
[----:B------:R-:W-:Y:S06]  /*13c00*/  BAR.ARV 0x4, 0x180 ;  /* 0x0106000000007b1d */ /* 0x000fec0000002000 */
[----:B------:R-:W-:Y:S05]  /*13c10*/  @P1 BRA `(.L_x_15268) ;  /* 0x0000002000441947 */ /* 0x000fea0003800000 */
[----:B------:R-:W3:Y:S04]  /*13c20*/  LDL R14, [R1+0xd4] ;  /* 0x0000d400010e7983 */ /* 0x000ee80000100800 */
[----:B------:R-:W4:Y:S01]  /*13c30*/  LDL R182, [R1+0xc0] ;  /* 0x0000c00001b67983 */ /* 0x000f220000100800 */
[----:B------:R-:W0:Y:S01]  /*13c40*/  S2R R15, SR_SWINHI ;  /* 0x00000000000f7919 */ /* 0x000e220000002f00 */
[----:B------:R-:W-:Y:S05]  /*13c50*/  WARPSYNC.ALL ;  /* 0x0000000000007948 */ /* 0x000fea0003800000 */
[----:B------:R-:W-:Y:S01]  /*13c60*/  F2FP.F16.F32.PACK_AB R5, R6, R5 ;  /* 0x000000050605723e */ /* 0x000fe200000000ff */
[----:B------:R-:W-:Y:S01]  /*13c70*/  ULDC.64 UR4, c[0x0][0xd00] ;  /* 0x0003400000047ab9 */ /* 0x000fe20000000a00 */
[----:B------:R-:W4:Y:S01]  /*13c80*/  LDL R176, [R1+0xc4] ;  /* 0x0000c40001b07983 */ /* 0x000f220000100800 */
[----:B------:R-:W-:-:S02]  /*13c90*/  MOV R94, R22 ;  /* 0x00000016005e7202 */ /* 0x000fc40000000f00 */
[----:B0-----:R-:W-:Y:S02]  /*13ca0*/  MOV R95, R15 ;  /* 0x0000000f005f7202 */ /* 0x001fe40000000f00 */
        /* <DEDUP_REMOVED lines=20> */
[----:B------:R-:W-:Y:S01]  /*13df0*/  F2FP.F16.F32.PACK_AB R147, R0, R150 ;  /* 0x000000960093723e */ /* 0x000fe200000000ff */
[----:B------:R-:W-:Y:S01]  /*13e00*/  BAR.SYNC.DEFER_BLOCKING 0x1, 0x100 ;  /* 0x0044000000007b1d */ /* 0x000fe20000010000 */
[----:B---3--:R-:W-:-:S03]  /*13e10*/  IMAD.WIDE R142, R14, 0x2, R94 ;  /* 0x000000020e8e7825 */ /* 0x008fc600078e025e */
[C---:B------:R-:W-:Y:S02]  /*13e20*/  IADD3 R30, P3, R142.reuse, 0x60, RZ ;  /* 0x000000608e1e7810 */ /* 0x040fe40007f7e0ff */
[----:B------:R-:W-:Y:S02]  /*13e30*/  IADD3 R26, P2, R142, 0x40, RZ ;  /* 0x000000408e1a7810 */ /* 0x000fe40007f5e0ff */
[----:B------:R-:W-:Y:S02]  /*13e40*/  LOP3.LUT R110, R30, 0x380, RZ, 0xc0, !PT ;  /* 0x000003801e6e7812 */ /* 0x000fe400078ec0ff */
[----:B------:R-:W-:Y:S02]  /*13e50*/  IADD3 R46, P1, R142, 0x20, RZ ;  /* 0x000000208e2e7810 */ /* 0x000fe40007f3e0ff */
[----:B------:R-:W-:Y:S02]  /*13e60*/  SHF.R.U64 R185, R110, 0x3, RZ ;  /* 0x000000036eb97819 */ /* 0x000fe400000012ff */
[----:B------:R-:W-:Y:S01]  /*13e70*/  IADD3 R14, P0, R142, 0x4040, RZ ;  /* 0x000040408e0e7810 */ /* 0x000fe20007f1e0ff */
[--C-:B------:R-:W-:Y:S01]  /*13e80*/  IMAD.X R111, RZ, RZ, R143.reuse, P2 ;  /* 0x000000ffff6f7224 */ /* 0x100fe200010e068f */
[----:B------:R-:W-:Y:S01]  /*13e90*/  LOP3.LUT R177, R46, 0x380, RZ, 0xc0, !PT ;  /* 0x000003802eb17812 */ /* 0x000fe200078ec0ff */
[----:B------:R-:W-:Y:S01]  /*13ea0*/  IMAD.X R107, RZ, RZ, R143, P1 ;  /* 0x000000ffff6b7224 */ /* 0x000fe200008e068f */
[----:B------:R-:W-:-:S02]  /*13eb0*/  IADD3 R124, P2, R142, 0x8000, RZ ;  /* 0x000080008e7c7810 */ /* 0x000fc40007f5e0ff */
[----:B------:R-:W-:Y:S02]  /*13ec0*/  LOP3.LUT R106, R26, 0x380, RZ, 0xc0, !PT ;  /* 0x000003801a6a7812 */ /* 0x000fe400078ec0ff */
[----:B------:R-:W-:Y:S02]  /*13ed0*/  LOP3.LUT R114, R185, R30, RZ, 0x3c, !PT ;  /* 0x0000001eb9727212 */ /* 0x000fe400078e3cff */
[----:B------:R-:W-:Y:S02]  /*13ee0*/  LOP3.LUT R99, R142, 0x380, RZ, 0xc0, !PT ;  /* 0x000003808e637812 */ /* 0x000fe400078ec0ff */
[----:B------:R-:W-:Y:S02]  /*13ef0*/  LOP3.LUT R185, R14, 0x380, RZ, 0xc0, !PT ;  /* 0x000003800eb97812 */ /* 0x000fe400078ec0ff */
[C---:B------:R-:W-:Y:S02]  /*13f00*/  IADD3 R116, P4, R142.reuse, 0x4000, RZ ;  /* 0x000040008e747810 */ /* 0x040fe40007f9e0ff */
[----:B------:R-:W-:-:S02]  /*13f10*/  IADD3 R118, P5, R142, 0x4020, RZ ;  /* 0x000040208e767810 */ /* 0x000fc40007fbe0ff */
[C---:B------:R-:W-:Y:S02]  /*13f20*/  IADD3 R122, P1, R142.reuse, 0x4060, RZ ;  /* 0x000040608e7a7810 */ /* 0x040fe40007f3e0ff */
[----:B------:R-:W-:Y:S02]  /*13f30*/  IADD3.X R115, RZ, R143, RZ, P3, !PT ;  /* 0x0000008fff737210 */ /* 0x000fe40001ffe4ff */
[----:B------:R-:W-:Y:S02]  /*13f40*/  IADD3 R126, P3, R142, 0x8020, RZ ;  /* 0x000080208e7e7810 */ /* 0x000fe40007f7e0ff */
[----:B------:R-:W-:Y:S01]  /*13f50*/  SHF.R.U64 R177, R177, 0x3, RZ ;  /* 0x00000003b1b17819 */ /* 0x000fe200000012ff */
[----:B------:R-:W-:Y:S01]  /*13f60*/  IMAD.X R125, RZ, RZ, R143, P2 ;  /* 0x000000ffff7d7224 */ /* 0x000fe200010e068f */
[----:B------:R-:W-:Y:S02]  /*13f70*/  SHF.R.U64 R183, R106, 0x3, RZ ;  /* 0x000000036ab77819 */ /* 0x000fe400000012ff */
[----:B------:R-:W-:-:S02]  /*13f80*/  SHF.R.U64 R99, R99, 0x3, RZ ;  /* 0x0000000363637819 */ /* 0x000fc400000012ff */
[----:B------:R-:W-:Y:S01]  /*13f90*/  SHF.R.U64 R185, R185, 0x3, RZ ;  /* 0x00000003b9b97819 */ /* 0x000fe200000012ff */
[--C-:B------:R-:W-:Y:S01]  /*13fa0*/  IMAD.X R117, RZ, RZ, R143.reuse, P4 ;  /* 0x000000ffff757224 */ /* 0x100fe200020e068f */
[C---:B------:R-:W-:Y:S01]  /*13fb0*/  IADD3 R151, P2, R142.reuse, 0xc040, RZ ;  /* 0x0000c0408e977810 */ /* 0x040fe20007f5e0ff */
[--C-:B------:R-:W-:Y:S01]  /*13fc0*/  IMAD.X R119, RZ, RZ, R143.reuse, P5 ;  /* 0x000000ffff777224 */ /* 0x100fe200028e068f */
[----:B------:R-:W-:Y:S01]  /*13fd0*/  IADD3.X R127, RZ, R143, RZ, P3, !PT ;  /* 0x0000008fff7f7210 */ /* 0x000fe20001ffe4ff */
[--C-:B------:R-:W-:Y:S01]  /*13fe0*/  IMAD.X R121, RZ, RZ, R143.reuse, P0 ;  /* 0x000000ffff797224 */ /* 0x100fe200000e068f */
[----:B------:R-:W-:Y:S01]  /*13ff0*/  LOP3.LUT R106, R177, R46, RZ, 0x3c, !PT ;  /* 0x0000002eb16a7212 */ /* 0x000fe200078e3cff */
[----:B------:R-:W-:Y:S01]  /*14000*/  IMAD.X R123, RZ, RZ, R143, P1 ;  /* 0x000000ffff7b7224 */ /* 0x000fe200008e068f */
[C---:B------:R-:W-:Y:S02]  /*14010*/  IADD3 R128, P4, R142.reuse, 0x8040, RZ ;  /* 0x000080408e807810 */ /* 0x040fe40007f9e0ff */
[----:B------:R-:W-:-:S02]  /*14020*/  IADD3 R130, P5, R142, 0x8060, RZ ;  /* 0x000080608e827810 */ /* 0x000fc40007fbe0ff */
[C---:B------:R-:W-:Y:S02]  /*14030*/  IADD3 R98, P0, R142.reuse, 0xc000, RZ ;  /* 0x0000c0008e627810 */ /* 0x040fe40007f1e0ff */
[C---:B------:R-:W-:Y:S02]  /*14040*/  IADD3 R138, P1, R142.reuse, 0xc020, RZ ;  /* 0x0000c0208e8a7810 */ /* 0x040fe40007f3e0ff */
[----:B--2---:R-:W-:Y:S02]  /*14050*/  IADD3 R100, P3, R142, 0xc060, RZ ;  /* 0x0000c0608e647810 */ /* 0x004fe40007f7e0ff */
[----:B------:R-:W-:Y:S02]  /*14060*/  LOP3.LUT R110, R183, R26, RZ, 0x3c, !PT ;  /* 0x0000001ab76e7212 */ /* 0x000fe400078e3cff */
[----:B------:R-:W-:Y:S02]  /*14070*/  LOP3.LUT R177, R116, 0x380, RZ, 0xc0, !PT ;  /* 0x0000038074b17812 */ /* 0x000fe400078ec0ff */
[----:B------:R-:W-:-:S02]  /*14080*/  LOP3.LUT R142, R99, R142, RZ, 0x3c, !PT ;  /* 0x0000008e638e7212 */ /* 0x000fc400078e3cff */
[----:B------:R-:W-:Y:S02]  /*14090*/  LOP3.LUT R183, R118, 0x380, RZ, 0xc0, !PT ;  /* 0x0000038076b77812 */ /* 0x000fe400078ec0ff */
[----:B------:R-:W-:Y:S02]  /*140a0*/  LOP3.LUT R120, R185, R14, RZ, 0x3c, !PT ;  /* 0x0000000eb9787212 */ /* 0x000fe400078e3cff */
[----:B------:R-:W-:Y:S02]  /*140b0*/  LOP3.LUT R14, R151, 0x380, RZ, 0xc0, !PT ;  /* 0x00000380970e7812 */ /* 0x000fe400078ec0ff */
[----:B------:R-:W-:Y:S02]  /*140c0*/  SHF.R.U64 R177, R177, 0x3, RZ ;  /* 0x00000003b1b17819 */ /* 0x000fe400000012ff */
[----:B------:R-:W-:Y:S02]  /*140d0*/  SHF.R.U64 R183, R183, 0x3, RZ ;  /* 0x00000003b7b77819 */ /* 0x000fe400000012ff */
[----:B------:R-:W-:-:S02]  /*140e0*/  MOV R142, R142 ;  /* 0x0000008e008e7202 */ /* 0x000fc40000000f00 */
[----:B------:R-:W-:Y:S01]  /*140f0*/  SHF.R.U64 R14, R14, 0x3, RZ ;  /* 0x000000030e0e7819 */ /* 0x000fe200000012ff */
[----:B------:R-:W-:Y:S01]  /*14100*/  IMAD.X R15, RZ, RZ, R143, P2 ;  /* 0x000000ffff0f7224 */ /* 0x000fe200010e068f */
[----:B------:R-:W-:Y:S02]  /*14110*/  LOP3.LUT R187, R122, 0x380, RZ, 0xc0, !PT ;  /* 0x000003807abb7812 */ /* 0x000fe400078ec0ff */
[----:B------:R-:W-:Y:S01]  /*14120*/  LOP3.LUT R116, R177, R116, RZ, 0x3c, !PT ;  /* 0x00000074b1747212 */ /* 0x000fe200078e3cff */
[----:B------:R0:W-:Y:S01]  /*14130*/  STSM.16.M88.4 [R142], R4 ;  /* 0x000000048e007844 */ /* 0x0001e20000000200 */
[----:B------:R-:W-:Y:S02]  /*14140*/  LOP3.LUT R118, R183, R118, RZ, 0x3c, !PT ;  /* 0x00000076b7767212 */ /* 0x000fe400078e3cff */
[----:B------:R-:W-:Y:S02]  /*14150*/  LOP3.LUT R177, R124, 0x380, RZ, 0xc0, !PT ;  /* 0x000003807cb17812 */ /* 0x000fe400078ec0ff */
[----:B------:R-:W-:-:S02]  /*14160*/  LOP3.LUT R183, R126, 0x380, RZ, 0xc0, !PT ;  /* 0x000003807eb77812 */ /* 0x000fc400078ec0ff */
[----:B------:R-:W-:Y:S02]  /*14170*/  LOP3.LUT R14, R14, R151, RZ, 0x3c, !PT ;  /* 0x000000970e0e7212 */ /* 0x000fe400078e3cff */
[----:B------:R-:W-:Y:S02]  /*14180*/  LOP3.LUT R185, R128, 0x380, RZ, 0xc0, !PT ;  /* 0x0000038080b97812 */ /* 0x000fe400078ec0ff */
[----:B------:R-:W-:Y:S02]  /*14190*/  MOV R106, R106 ;  /* 0x0000006a006a7202 */ /* 0x000fe40000000f00 */
[----:B------:R-:W-:Y:S02]  /*141a0*/  SHF.R.U64 R187, R187, 0x3, RZ ;  /* 0x00000003bbbb7819 */ /* 0x000fe400000012ff */
[----:B0-----:R-:W-:Y:S02]  /*141b0*/  F2FP.F16.F32.PACK_AB R4, R33, R10 ;  /* 0x0000000a2104723e */ /* 0x001fe400000000ff */
[----:B------:R-:W-:-:S02]  /*141c0*/  F2FP.F16.F32.PACK_AB R5, R35, R34 ;  /* 0x000000222305723e */ /* 0x000fc400000000ff */
[----:B------:R-:W-:Y:S02]  /*141d0*/  F2FP.F16.F32.PACK_AB R6, R37, R12 ;  /* 0x0000000c2506723e */ /* 0x000fe400000000ff */
[----:B------:R-:W-:Y:S02]  /*141e0*/  F2FP.F16.F32.PACK_AB R7, R39, R38 ;  /* 0x000000262707723e */ /* 0x000fe400000000ff */
[----:B------:R-:W-:Y:S02]  /*141f0*/  SHF.R.U64 R177, R177, 0x3, RZ ;  /* 0x00000003b1b17819 */ /* 0x000fe400000012ff */
[----:B------:R-:W-:Y:S02]  /*14200*/  MOV R110, R110 ;  /* 0x0000006e006e7202 */ /* 0x000fe40000000f00 */
[----:B------:R-:W-:Y:S02]  /*14210*/  F2FP.F16.F32.PACK_AB R10, R45, R44 ;  /* 0x0000002c2d0a723e */ /* 0x000fe400000000ff */
[----:B------:R-:W-:-:S02]  /*14220*/  SHF.R.U64 R183, R183, 0x3, RZ ;  /* 0x00000003b7b77819 */ /* 0x000fc400000012ff */
[----:B------:R-:W-:Y:S01]  /*14230*/  MOV R37, R14 ;  /* 0x0000000e00257202 */ /* 0x000fe20000000f00 */
[----:B------:R0:W-:Y:S01]  /*14240*/  STSM.16.M88.4 [R106], R4 ;  /* 0x000000046a007844 */ /* 0x0001e20000000200 */
[----:B------:R-:W-:Y:S02]  /*14250*/  SHF.R.U64 R185, R185, 0x3, RZ ;  /* 0x00000003b9b97819 */ /* 0x000fe400000012ff */
[----:B------:R-:W-:Y:S02]  /*14260*/  MOV R114, R114 ;  /* 0x0000007200727202 */ /* 0x000fe40000000f00 */
[----:B------:R-:W-:Y:S02]  /*14270*/  F2FP.F16.F32.PACK_AB R12, R49, R159 ;  /* 0x0000009f310c723e */ /* 0x000fe400000000ff */
[----:B------:R-:W-:Y:S02]  /*14280*/  F2FP.F16.F32.PACK_AB R14, R53, R160 ;  /* 0x000000a0350e723e */ /* 0x000fe400000000ff */
[----:B------:R-:W-:-:S02]  /*14290*/  F2FP.F16.F32.PACK_AB R15, R55, R54 ;  /* 0x00000036370f723e */ /* 0x000fc400000000ff */
[----:B------:R-:W-:Y:S02]  /*142a0*/  LOP3.LUT R122, R187, R122, RZ, 0x3c, !PT ;  /* 0x0000007abb7a7212 */ /* 0x000fe400078e3cff */
[----:B------:R-:W-:Y:S02]  /*142b0*/  MOV R116, R116 ;  /* 0x0000007400747202 */ /* 0x000fe40000000f00 */
[----:B------:R-:W-:Y:S01]  /*142c0*/  F2FP.F16.F32.PACK_AB R26, R61, R162 ;  /* 0x000000a23d1a723e */ /* 0x000fe200000000ff */
[----:B------:R-:W-:Y:S01]  /*142d0*/  IMAD.X R129, RZ, RZ, R143, P4 ;  /* 0x000000ffff817224 */ /* 0x000fe200020e068f */
[----:B------:R-:W-:Y:S01]  /*142e0*/  LOP3.LUT R124, R177, R124, RZ, 0x3c, !PT ;  /* 0x0000007cb17c7212 */ /* 0x000fe200078e3cff */
[----:B------:R2:W-:Y:S01]  /*142f0*/  STSM.16.M88.4 [R110], R8 ;  /* 0x000000086e007844 */ /* 0x0005e20000000200 */
[----:B------:R-:W-:Y:S02]  /*14300*/  MOV R118, R118 ;  /* 0x0000007600767202 */ /* 0x000fe40000000f00 */
[----:B0-----:R-:W-:-:S02]  /*14310*/  F2FP.F16.F32.PACK_AB R4, R65, R163 ;  /* 0x000000a34104723e */ /* 0x001fc400000000ff */
[----:B------:R-:W-:Y:S02]  /*14320*/  F2FP.F16.F32.PACK_AB R5, R67, R66 ;  /* 0x000000424305723e */ /* 0x000fe400000000ff */
[----:B------:R-:W-:Y:S02]  /*14330*/  F2FP.F16.F32.PACK_AB R6, R69, R164 ;  /* 0x000000a44506723e */ /* 0x000fe400000000ff */
[----:B------:R-:W-:Y:S02]  /*14340*/  F2FP.F16.F32.PACK_AB R7, R71, R70 ;  /* 0x000000464707723e */ /* 0x000fe400000000ff */
[----:B------:R-:W-:Y:S01]  /*14350*/  LOP3.LUT R126, R183, R126, RZ, 0x3c, !PT ;  /* 0x0000007eb77e7212 */ /* 0x000fe200078e3cff */
[----:B------:R-:W-:Y:S01]  /*14360*/  STSM.16.M88.4 [R114], R12 ;  /* 0x0000000c72007844 */ /* 0x000fe20000000200 */
[----:B------:R-:W-:Y:S02]  /*14370*/  LOP3.LUT R128, R185, R128, RZ, 0x3c, !PT ;  /* 0x00000080b9807212 */ /* 0x000fe400078e3cff */
[----:B------:R-:W-:-:S02]  /*14380*/  MOV R120, R120 ;  /* 0x0000007800787202 */ /* 0x000fc40000000f00 */
[----:B--2---:R-:W-:Y:S02]  /*14390*/  F2FP.F16.F32.PACK_AB R8, R73, R165 ;  /* 0x000000a54908723e */ /* 0x004fe400000000ff */
[----:B------:R-:W-:Y:S02]  /*143a0*/  F2FP.F16.F32.PACK_AB R9, R75, R74 ;  /* 0x0000004a4b09723e */ /* 0x000fe400000000ff */
[----:B------:R-:W-:Y:S02]  /*143b0*/  F2FP.F16.F32.PACK_AB R10, R77, R166 ;  /* 0x000000a64d0a723e */ /* 0x000fe400000000ff */
[----:B------:R-:W-:Y:S01]  /*143c0*/  F2FP.F16.F32.PACK_AB R11, R79, R78 ;  /* 0x0000004e4f0b723e */ /* 0x000fe200000000ff */
[----:B------:R-:W-:Y:S01]  /*143d0*/  STSM.16.M88.4 [R116], R24 ;  /* 0x0000001874007844 */ /* 0x000fe20000000200 */
[----:B------:R-:W-:Y:S02]  /*143e0*/  MOV R122, R122 ;  /* 0x0000007a007a7202 */ /* 0x000fe40000000f00 */
[----:B------:R-:W-:Y:S01]  /*143f0*/  F2FP.F16.F32.PACK_AB R30, R85, R168 ;  /* 0x000000a8551e723e */ /* 0x000fe200000000ff */
[----:B------:R0:W-:Y:S01]  /*14400*/  STSM.16.M88.4 [R118], R4 ;  /* 0x0000000476007844 */ /* 0x0001e20000000200 */
[----:B------:R-:W-:-:S02]  /*14410*/  LOP3.LUT R187, R130, 0x380, RZ, 0xc0, !PT ;  /* 0x0000038082bb7812 */ /* 0x000fc400078ec0ff */
[----:B------:R-:W-:Y:S02]  /*14420*/  MOV R124, R124 ;  /* 0x0000007c007c7202 */ /* 0x000fe40000000f00 */
[----:B------:R-:W-:Y:S02]  /*14430*/  F2FP.F16.F32.PACK_AB R44, R89, R169 ;  /* 0x000000a9592c723e */ /* 0x000fe400000000ff */
[----:B------:R-:W-:Y:S02]  /*14440*/  F2FP.F16.F32.PACK_AB R45, R91, R90 ;  /* 0x0000005a5b2d723e */ /* 0x000fe400000000ff */
[----:B------:R-:W-:Y:S02]  /*14450*/  F2FP.F16.F32.PACK_AB R46, R93, R170 ;  /* 0x000000aa5d2e723e */ /* 0x000fe400000000ff */
[----:B------:R-:W-:Y:S02]  /*14460*/  LOP3.LUT R177, R98, 0x380, RZ, 0xc0, !PT ;  /* 0x0000038062b17812 */ /* 0x000fe400078ec0ff */
[----:B------:R-:W-:-:S02]  /*14470*/  MOV R126, R126 ;  /* 0x0000007e007e7202 */ /* 0x000fc40000000f00 */
[----:B------:R-:W-:Y:S02]  /*14480*/  F2FP.F16.F32.PACK_AB R33, R42, R40 ;  /* 0x000000282a21723e */ /* 0x000fe400000000ff */
[----:B------:R-:W-:Y:S02]  /*14490*/  F2FP.F16.F32.PACK_AB R34, R3, R172 ;  /* 0x000000ac0322723e */ /* 0x000fe400000000ff */
[----:B------:R-:W-:Y:S01]  /*144a0*/  F2FP.F16.F32.PACK_AB R35, R50, R48 ;  /* 0x000000303223723e */ /* 0x000fe200000000ff */
[----:B------:R-:W-:Y:S01]  /*144b0*/  STSM.16.M88.4 [R120], R8 ;  /* 0x0000000878007844 */ /* 0x000fe20000000200 */
[----:B------:R-:W-:Y:S01]  /*144c0*/  LOP3.LUT R183, R138, 0x380, RZ, 0xc0, !PT ;  /* 0x000003808ab77812 */ /* 0x000fe200078ec0ff */
[----:B------:R-:W-:Y:S01]  /*144d0*/  IMAD.X R131, RZ, RZ, R143, P5 ;  /* 0x000000ffff837224 */ /* 0x000fe200028e068f */
[----:B------:R-:W-:Y:S02]  /*144e0*/  MOV R128, R128 ;  /* 0x0000008000807202 */ /* 0x000fe40000000f00 */
[----:B0-----:R-:W-:-:S02]  /*144f0*/  F2FP.F16.F32.PACK_AB R4, R105, R173 ;  /* 0x000000ad6904723e */ /* 0x001fc400000000ff */
[----:B------:R-:W-:Y:S02]  /*14500*/  F2FP.F16.F32.PACK_AB R5, R56, R52 ;  /* 0x000000343805723e */ /* 0x000fe400000000ff */
[----:B------:R-:W-:Y:S02]  /*14510*/  F2FP.F16.F32.PACK_AB R6, R109, R174 ;  /* 0x000000ae6d06723e */ /* 0x000fe400000000ff */
[----:B------:R-:W-:Y:S01]  /*14520*/  F2FP.F16.F32.PACK_AB R7, R62, R60 ;  /* 0x0000003c3e07723e */ /* 0x000fe200000000ff */
[----:B------:R-:W-:Y:S01]  /*14530*/  STSM.16.M88.4 [R122], R28 ;  /* 0x0000001c7a007844 */ /* 0x000fe20000000200 */
[----:B------:R-:W-:Y:S01]  /*14540*/  SHF.R.U64 R187, R187, 0x3, RZ ;  /* 0x00000003bbbb7819 */ /* 0x000fe200000012ff */
[--C-:B------:R-:W-:Y:S01]  /*14550*/  IMAD.X R135, RZ, RZ, R143.reuse, P0 ;  /* 0x000000ffff877224 */ /* 0x100fe200000e068f */
[----:B------:R-:W-:Y:S01]  /*14560*/  LOP3.LUT R185, R100, 0x380, RZ, 0xc0, !PT ;  /* 0x0000038064b97812 */ /* 0x000fe200078ec0ff */
[----:B------:R-:W-:Y:S01]  /*14570*/  STSM.16.M88.4 [R124], R44 ;  /* 0x0000002c7c007844 */ /* 0x000fe20000000200 */
[----:B------:R-:W-:Y:S01]  /*14580*/  SHF.R.U64 R177, R177, 0x3, RZ ;  /* 0x00000003b1b17819 */ /* 0x000fe200000012ff */
[----:B------:R-:W-:Y:S01]  /*14590*/  IMAD.X R139, RZ, RZ, R143, P1 ;  /* 0x000000ffff8b7224 */ /* 0x000fe200008e068f */
[----:B------:R-:W-:Y:S01]  /*145a0*/  SHF.R.U64 R183, R183, 0x3, RZ ;  /* 0x00000003b7b77819 */ /* 0x000fe200000012ff */
[----:B------:R-:W-:Y:S01]  /*145b0*/  STSM.16.M88.4 [R126], R32 ;  /* 0x000000207e007844 */ /* 0x000fe20000000200 */
[----:B------:R-:W-:Y:S01]  /*145c0*/  LOP3.LUT R130, R187, R130, RZ, 0x3c, !PT ;  /* 0x00000082bb827212 */ /* 0x000fe200078e3cff */
[----:B------:R-:W0:Y:S01]  /*145d0*/  LDC R3, c[0x0][0xce8] ;  /* 0x00033a00ff037b82 */ /* 0x000e220000000800 */
[----:B------:R-:W-:Y:S01]  /*145e0*/  SHF.R.U64 R185, R185, 0x3, RZ ;  /* 0x00000003b9b97819 */ /* 0x000fe200000012ff */
[----:B------:R2:W-:Y:S01]  /*145f0*/  STSM.16.M88.4 [R128], R4 ;  /* 0x0000000480007844 */ /* 0x0005e20000000200 */
[----:B------:R-:W-:-:S02]  /*14600*/  F2FP.F16.F32.PACK_AB R13, R84, R80 ;  /* 0x00000050540d723e */ /* 0x000fc400000000ff */
[----:B------:R-:W-:Y:S02]  /*14610*/  LOP3.LUT R134, R177, R98, RZ, 0x3c, !PT ;  /* 0x00000062b1867212 */ /* 0x000fe400078e3cff */
[----:B----4-:R-:W-:Y:S02]  /*14620*/  SHF.R.S32.HI R80, RZ, 0x1f, R182 ;  /* 0x0000001fff507819 */ /* 0x010fe400000114b6 */
[----:B------:R-:W-:Y:S02]  /*14630*/  LOP3.LUT R138, R183, R138, RZ, 0x3c, !PT ;  /* 0x0000008ab78a7212 */ /* 0x000fe400078e3cff */
[----:B------:R-:W-:Y:S02]  /*14640*/  IADD3.X R99, RZ, R143, RZ, P3, !PT ;  /* 0x0000008fff637210 */ /* 0x000fe40001ffe4ff */
[----:B------:R-:W-:Y:S01]  /*14650*/  LOP3.LUT R98, R185, R100, RZ, 0x3c, !PT ;  /* 0x00000064b9627212 */ /* 0x000fe200078e3cff */
[----:B--2---:R-:W-:Y:S01]  /*14660*/  IMAD.SHL.U32 R4, R182, 0x4, RZ ;  /* 0x00000004b6047824 */ /* 0x004fe200078e00ff */
[----:B------:R-:W-:-:S02]  /*14670*/  MOV R130, R130 ;  /* 0x0000008200827202 */ /* 0x000fc40000000f00 */
        /* <DEDUP_REMOVED lines=8> */
[----:B------:R-:W-:Y:S02]  /*14700*/  ISETP.NE.U32.AND P0, PT, RZ, UR4, PT ;  /* 0x00000004ff007c0c */ /* 0x000fe4000bf05070 */
[----:B------:R-:W-:Y:S02]  /*14710*/  SHF.L.U64.HI R5, R182, 0x2, R80 ;  /* 0x00000002b6057819 */ /* 0x000fe40000010250 */
[----:B------:R-:W-:Y:S02]  /*14720*/  IADD3 R6, P1, R4, UR4, RZ ;  /* 0x0000000404067c10 */ /* 0x000fe4000ff3e0ff */
[----:B------:R-:W-:-:S02]  /*14730*/  MOV R100, R138 ;  /* 0x0000008a00647202 */ /* 0x000fc40000000f00 */
[----:B------:R-:W-:Y:S02]  /*14740*/  F2FP.F16.F32.PACK_AB R24, R158, R181 ;  /* 0x000000b59e18723e */ /* 0x000fe400000000ff */
[----:B------:R-:W-:Y:S02]  /*14750*/  F2FP.F16.F32.PACK_AB R25, R96, R92 ;  /* 0x0000005c6019723e */ /* 0x000fe400000000ff */
[----:B------:R-:W-:Y:S02]  /*14760*/  F2FP.F16.F32.PACK_AB R26, R133, R132 ;  /* 0x00000084851a723e */ /* 0x000fe400000000ff */
[----:B------:R-:W-:Y:S02]  /*14770*/  F2FP.F16.F32.PACK_AB R27, R108, R104 ;  /* 0x000000686c1b723e */ /* 0x000fe400000000ff */
[----:B------:R-:W-:Y:S02]  /*14780*/  F2FP.F16.F32.PACK_AB R138, R141, R140 ;  /* 0x0000008c8d8a723e */ /* 0x000fe400000000ff */
[----:B------:R-:W-:Y:S01]  /*14790*/  F2FP.F16.F32.PACK_AB R139, R154, R153 ;  /* 0x000000999a8b723e */ /* 0x000fe200000000ff */
[----:B------:R2:W-:Y:S01]  /*147a0*/  STSM.16.M88.4 [R130], R8 ;  /* 0x0000000882007844 */ /* 0x0005e20000000200 */
[----:B------:R-:W-:-:S02]  /*147b0*/  MOV R98, R98 ;  /* 0x0000006200627202 */ /* 0x000fc40000000f00 */
[----:B------:R-:W-:Y:S01]  /*147c0*/  ISETP.NE.AND.EX P0, PT, RZ, UR5, PT, P0 ;  /* 0x00000005ff007c0c */ /* 0x000fe2000bf05300 */
[----:B------:R3:W-:Y:S01]  /*147d0*/  STSM.16.M88.4 [R134], R12 ;  /* 0x0000000c86007844 */ /* 0x0007e20000000200 */
[----:B------:R-:W-:Y:S01]  /*147e0*/  IADD3.X R7, R5, UR5, RZ, P1, !PT ;  /* 0x0000000505077c10 */ /* 0x000fe20008ffe4ff */
[----:B------:R-:W-:Y:S02]  /*147f0*/  ULDC.64 UR4, c[0x0][0xd08] ;  /* 0x0003420000047ab9 */ /* 0x000fe40000000a00 */
        /* <DEDUP_REMOVED lines=15> */
[----:B------:R-:W2:Y:S01]  /*148f0*/  @P1 LDC R11, c[0x0][0xcf0] ;  /* 0x00033c00ff0b1b82 */ /* 0x000ea20000000800 */
[----:B------:R-:W-:Y:S01]  /*14900*/  SHF.R.S32.HI R78, RZ, 0x1f, R176 ;  /* 0x0000001fff4e7819 */ /* 0x000fe200000114b0 */
[----:B---3--:R-:W-:Y:S06]  /*14910*/  @P2 BRA `(.L_x_15269) ;  /* 0x0000000000102947 */ /* 0x008fec0003800000 */
[----:B------:R-:W-:Y:S05]  /*14920*/  @!P0 BRA `(.L_x_15269) ;  /* 0x00000000000c8947 */ /* 0x000fea0003800000 */
[----:B------:R-:W3:Y:S04]  /*14930*/  LDG.E R5, desc[UR40][R6.64] ;  /* 0x0000002806057981 */ /* 0x000ee8000c1e1900 */
[----:B-----5:R-:W3:Y:S02]  /*14940*/  LDG.E R8, desc[UR40][R6.64+0x4] ;  /* 0x0000042806087981 */ /* 0x020ee4000c1e1900 */
[----:B---3--:R-:W-:-:S07]  /*14950*/  IMAD.IADD R8, R8, 0x1, -R5 ;  /* 0x0000000108087824 */ /* 0x008fce00078e0a05 */
.L_x_15269:
[----:B------:R-:W3:Y:S01]  /*14960*/  LDL R4, [R1+0xb8] ;  /* 0x0000b80001047983 */ /* 0x000ee20000100800 */
[----:B------:R-:W-:Y:S01]  /*14970*/  ULDC.64 UR4, c[0x0][0xc90] ;  /* 0x0003240000047ab9 */ /* 0x000fe20000000a00 */
[----:B------:R-:W4:Y:S01]  /*14980*/  S2R R14, SR_TID.X ;  /* 0x00000000000e7919 */ /* 0x000f220000002100 */
[----:B-----5:R-:W-:Y:S02]  /*14990*/  SHF.R.S32.HI R77, RZ, 0x1f, R76 ;  /* 0x0000001fff4d7819 */ /* 0x020fe4000001144c */
[----:B------:R-:W-:Y:S01]  /*149a0*/  SEL R80, R80, RZ, !P0 ;  /* 0x000000ff50507207 */ /* 0x000fe20004000000 */
[----:B------:R-:W3:Y:S01]  /*149b0*/  LDL.LU R84, [R1+0x98] ;  /* 0x0000980001547983 */ /* 0x000ee20000300800 */
[----:B------:R-:W-:Y:S01]  /*149c0*/  IMAD R0, R78, UR4, RZ ;  /* 0x000000044e007c24 */ /* 0x000fe2000f8e02ff */
[----:B------:R-:W-:Y:S01]  /*149d0*/  SEL R81, R182, RZ, !P0 ;  /* 0x000000ffb6517207 */ /* 0x000fe20004000000 */
[----:B------:R-:W-:Y:S01]  /*149e0*/  IMAD R83, R8, R3, RZ ;  /* 0x0000000308537224 */ /* 0x000fe200078e02ff */
[----:B------:R-:W1:Y:S01]  /*149f0*/  @P1 LDC R85, c[0x0][0xcec] ;  /* 0x00033b00ff551b82 */ /* 0x000e620000000800 */
[----:B------:R-:W-:-:S07]  /*14a00*/  IMAD R9, R176, UR5, R0 ;  /* 0x00000005b0097c24 */ /* 0x000fce000f8e0200 */
[----:B------:R-:W1:Y:S01]  /*14a10*/  @P1 LDC R87, c[0x0][0xcf0] ;  /* 0x00033c00ff571b82 */ /* 0x000e620000000800 */
[----:B----4-:R-:W-:-:S04]  /*14a20*/  IADD3 R14, R14, -0x80, RZ ;  /* 0xffffff800e0e7810 */ /* 0x010fc80007ffe0ff */
[----:B------:R-:W-:-:S04]  /*14a30*/  SHF.R.S32.HI R6, RZ, 0x1f, R14 ;  /* 0x0000001fff067819 */ /* 0x000fc8000001140e */
[----:B------:R-:W-:-:S04]  /*14a40*/  LEA.HI R79, R6, R14, RZ, 0x3 ;  /* 0x0000000e064f7211 */ /* 0x000fc800078f18ff */
[----:B------:R-:W-:Y:S02]  /*14a50*/  LOP3.LUT R82, R79, 0xfffffff8, RZ, 0xc0, !PT ;  /* 0xfffffff84f527812 */ /* 0x000fe400078ec0ff */
[----:B------:R-:W-:-:S03]  /*14a60*/  SHF.R.S32.HI R79, RZ, 0x3, R79 ;  /* 0x00000003ff4f7819 */ /* 0x000fc6000001144f */
[----:B------:R-:W-:Y:S01]  /*14a70*/  IMAD.IADD R82, R14, 0x1, -R82 ;  /* 0x000000010e527824 */ /* 0x000fe200078e0a52 */
[----:B------:R-:W-:Y:S01]  /*14a80*/  BSSY B1, `(.L_x_15270) ;  /* 0x00000e6000017945 */ /* 0x000fe20003800000 */
[----:B---3--:R-:W-:Y:S02]  /*14a90*/  IMAD.IADD R13, R4, 0x1, R84 ;  /* 0x00000001040d7824 */ /* 0x008fe400078e0254 */
[----:B------:R-:W-:Y:S01]  /*14aa0*/  IMAD.WIDE.U32 R4, R176, UR4, R76 ;  /* 0x00000004b0047c25 */ /* 0x000fe2000f8e004c */
[----:B------:R-:W-:-:S03]  /*14ab0*/  ULDC.64 UR4, c[0x0][0xc98] ;  /* 0x0003260000047ab9 */ /* 0x000fc60000000a00 */
[----:B0-----:R-:W-:Y:S01]  /*14ac0*/  @P1 IMAD.HI.U32 R0, R13, R10, RZ ;  /* 0x0000000a0d001227 */ /* 0x001fe200078e00ff */
[----:B------:R-:W-:-:S03]  /*14ad0*/  LEA.HI R10, R6, R14, RZ, 0x7 ;  /* 0x0000000e060a7211 */ /* 0x000fc600078f38ff */
[----:B------:R-:W-:Y:S01]  /*14ae0*/  IMAD.MOV.U32 R7, RZ, RZ, R13 ;  /* 0x000000ffff077224 */ /* 0x000fe200078e000d */
[----:B------:R-:W-:Y:S01]  /*14af0*/  LOP3.LUT R6, R10, 0xffffff80, RZ, 0xc0, !PT ;  /* 0xffffff800a067812 */ /* 0x000fe200078ec0ff */
[----:B------:R-:W-:Y:S01]  /*14b00*/  IMAD.IADD R5, R5, 0x1, R9 ;  /* 0x0000000105057824 */ /* 0x000fe200078e0209 */
[----:B--2---:R-:W-:-:S03]  /*14b10*/  @P1 SHF.R.U32.HI R7, RZ, R11, R0 ;  /* 0x0000000bff071219 */ /* 0x004fc60000011600 */
[----:B------:R-:W-:Y:S02]  /*14b20*/  IMAD.IADD R12, R14, 0x1, -R6 ;  /* 0x000000010e0c7824 */ /* 0x000fe400078e0a06 */
[----:B------:R-:W-:Y:S02]  /*14b30*/  IMAD.MOV R0, RZ, RZ, -R7 ;  /* 0x000000ffff007224 */ /* 0x000fe400078e0a07 */
[----:B------:R-:W-:Y:S01]  /*14b40*/  IMAD R6, R80, UR4, RZ ;  /* 0x0000000450067c24 */ /* 0x000fe2000f8e02ff */
[----:B------:R-:W-:Y:S01]  /*14b50*/  SHF.R.S32.HI R15, RZ, 0x1f, R12 ;  /* 0x0000001fff0f7819 */ /* 0x000fe2000001140c */
[----:B------:R-:W-:Y:S01]  /*14b60*/  IMAD.WIDE.U32 R4, R81, UR4, R4 ;  /* 0x0000000451047c25 */ /* 0x000fe2000f8e0004 */
[----:B------:R-:W-:Y:S02]  /*14b70*/  LOP3.LUT P0, RZ, R12, 0x3, RZ, 0xc0, !PT ;  /* 0x000000030cff7812 */ /* 0x000fe4000780c0ff */
[----:B------:R-:W-:Y:S01]  /*14b80*/  LEA.HI R14, R15, R12, RZ, 0x2 ;  /* 0x0000000c0f0e7211 */ /* 0x000fe200078f10ff */
[----:B------:R-:W-:Y:S01]  /*14b90*/  IMAD R9, R3, R0, R13 ;  /* 0x0000000003097224 */ /* 0x000fe200078e020d */
[----:B------:R-:W-:Y:S01]  /*14ba0*/  SHF.R.S32.HI R13, RZ, 0x1f, R7 ;  /* 0x0000001fff0d7819 */ /* 0x000fe20000011407 */
[----:B------:R-:W-:Y:S01]  /*14bb0*/  IMAD R6, R81, UR5, R6 ;  /* 0x0000000551067c24 */ /* 0x000fe2000f8e0206 */
[----:B------:R-:W-:Y:S01]  /*14bc0*/  IADD3 R4, P2, R7, R4, RZ ;  /* 0x0000000407047210 */ /* 0x000fe20007f5e0ff */
[----:B------:R-:W-:Y:S01]  /*14bd0*/  ULDC.64 UR4, c[0x0][0xc88] ;  /* 0x0003220000047ab9 */ /* 0x000fe20000000a00 */
[----:B------:R-:W-:-:S02]  /*14be0*/  SHF.L.U32 R0, R82, 0x3, RZ ;  /* 0x0000000352007819 */ /* 0x000fc400000006ff */
[----:B------:R-:W-:Y:S02]  /*14bf0*/  IADD3.X R5, R13, R5, R6, P2, !PT ;  /* 0x000000050d057210 */ /* 0x000fe400017fe406 */
[----:B------:R-:W-:Y:S01]  /*14c00*/  SHF.R.S32.HI R6, RZ, 0x1f, R9 ;  /* 0x0000001fff067819 */ /* 0x000fe20000011409 */
[----:B------:R-:W-:Y:S01]  /*14c10*/  IMAD R11, R79, 0x40, R0 ;  /* 0x000000404f0b7824 */ /* 0x000fe200078e0200 */
[----:B------:R-:W-:Y:S01]  /*14c20*/  SHF.R.S32.HI R24, RZ, 0x2, R14 ;  /* 0x00000002ff187819 */ /* 0x000fe2000001140e */
[----:B------:R-:W-:Y:S01]  /*14c30*/  IMAD.WIDE.U32 R4, R9, UR4, R4 ;  /* 0x0000000409047c25 */ /* 0x000fe2000f8e0004 */
[----:B------:R-:W-:Y:S02]  /*14c40*/  SHF.R.S32.HI R25, RZ, 0x1f, R14 ;  /* 0x0000001fff197819 */ /* 0x000fe4000001140e */
[----:B------:R-:W-:Y:S01]  /*14c50*/  LEA.HI R12, R15, R12, RZ, 0x5 ;  /* 0x0000000c0f0c7211 */ /* 0x000fe200078f28ff */
[----:B------:R-:W-:Y:S01]  /*14c60*/  IMAD R6, R6, UR4, RZ ;  /* 0x0000000406067c24 */ /* 0x000fe2000f8e02ff */
[----:B------:R-:W-:Y:S01]  /*14c70*/  LEA.HI R25, R25, R24, RZ, 0x3 ;  /* 0x0000001819197211 */ /* 0x000fe200078f18ff */
[----:B------:R-:W-:Y:S01]  /*14c80*/  IMAD.WIDE R94, R11, 0x2, R94 ;  /* 0x000000020b5e7825 */ /* 0x000fe200078e025e */
[----:B------:R-:W-:-:S02]  /*14c90*/  SHF.R.S32.HI R11, RZ, 0x7, R10 ;  /* 0x00000007ff0b7819 */ /* 0x000fc4000001140a */
[----:B------:R-:W-:Y:S01]  /*14ca0*/  LOP3.LUT R25, R25, 0xfffffff8, RZ, 0xc0, !PT ;  /* 0xfffffff819197812 */ /* 0x000fe200078ec0ff */
[----:B------:R-:W-:Y:S01]  /*14cb0*/  IMAD R7, R9, UR5, R6 ;  /* 0x0000000509077c24 */ /* 0x000fe2000f8e0206 */
[----:B------:R-:W-:Y:S01]  /*14cc0*/  ULDC.64 UR4, c[0x0][0xc50] ;  /* 0x0003140000047ab9 */ /* 0x000fe20000000a00 */
[----:B------:R-:W-:Y:S02]  /*14cd0*/  LEA.HI R10, R10, R11, RZ, 0x1 ;  /* 0x0000000b0a0a7211 */ /* 0x000fe400078f08ff */
[----:B------:R-:W-:Y:S01]  /*14ce0*/  IMAD.IADD R5, R5, 0x1, R7 ;  /* 0x0000000105057824 */ /* 0x000fe200078e0207 */
[----:B------:R-:W-:Y:S01]  /*14cf0*/  LEA R14, P2, R4, UR4, 0x2 ;  /* 0x00000004040e7c11 */ /* 0x000fe2000f8410ff */
[----:B------:R-:W-:Y:S01]  /*14d00*/  IMAD.IADD R25, R24, 0x1, -R25 ;  /* 0x0000000118197824 */ /* 0x000fe200078e0a19 */
[----:B------:R-:W-:Y:S02]  /*14d10*/  SHF.R.S32.HI R12, RZ, 0x5, R12 ;  /* 0x00000005ff0c7819 */ /* 0x000fe4000001140c */
[----:B------:R-:W-:Y:S01]  /*14d20*/  LEA.HI.X R26, R4, UR5, R5, 0x2, P2 ;  /* 0x00000005041a7c11 */ /* 0x000fe200090f1405 */
[----:B------:R-:W-:Y:S01]  /*14d30*/  SHFL.IDX PT, R6, R14, RZ, 0x1c1f ;  /* 0x001c1fff0e067589 */ /* 0x000fe200000e0000 */
[----:B------:R-:W-:Y:S01]  /*14d40*/  IADD3 R61, P2, R94, 0x3000, RZ ;  /* 0x000030005e3d7810 */ /* 0x000fe20007f5e0ff */
[----:B------:R-:W-:Y:S01]  /*14d50*/  IMAD R7, R12, 0x10, R25 ;  /* 0x000000100c077824 */ /* 0x000fe200078e0219 */
[----:B------:R-:W-:Y:S01]  /*14d60*/  LOP3.LUT R10, R10, 0x3fffffe, RZ, 0xc0, !PT ;  /* 0x03fffffe0a0a7812 */ /* 0x000fe200078ec0ff */
[----:B------:R-:W-:Y:S01]  /*14d70*/  ULDC.64 UR4, c[0x0][0xba0] ;  /* 0x0002e80000047ab9 */ /* 0x000fe20000000a00 */
[----:B------:R-:W-:-:S02]  /*14d80*/  LOP3.LUT R60, R61, 0x380, RZ, 0xc0, !PT ;  /* 0x000003803d3c7812 */ /* 0x000fc400078ec0ff */
[----:B------:R-:W-:Y:S01]  /*14d90*/  IADD3 R69, P5, R94, 0x1000, RZ ;  /* 0x000010005e457810 */ /* 0x000fe20007fbe0ff */
[----:B------:R-:W-:Y:S01]  /*14da0*/  IMAD.IADD R10, R11, 0x1, -R10 ;  /* 0x000000010b0a7824 */ /* 0x000fe200078e0a0a */
[----:B------:R-:W-:Y:S01]  /*14db0*/  SHF.R.U64 R60, R60, 0x3, RZ ;  /* 0x000000033c3c7819 */ /* 0x000fe200000012ff */
[----:B------:R-:W-:Y:S01]  /*14dc0*/  SHFL.IDX PT, R11, R26, 0x1, 0x1c1f ;  /* 0x003c1f001a0b7f89 */ /* 0x000fe200000e0000 */
[----:B------:R-:W-:Y:S01]  /*14dd0*/  IADD3 R65, P4, R94, 0x2000, RZ ;  /* 0x000020005e417810 */ /* 0x000fe20007f9e0ff */
[----:B------:R-:W-:Y:S01]  /*14de0*/  IMAD R4, R10, 0x40, R7 ;  /* 0x000000400a047824 */ /* 0x000fe200078e0207 */
[----:B------:R-:W-:Y:S01]  /*14df0*/  LOP3.LUT R60, R60, R61, RZ, 0x3c, !PT ;  /* 0x0000003d3c3c7212 */ /* 0x000fe200078e3cff */
[----:B------:R-:W-:Y:S01]  /*14e00*/  IMAD.X R61, RZ, RZ, R95, P2 ;  /* 0x000000ffff3d7224 */ /* 0x000fe200010e065f */
[C---:B------:R-:W-:Y:S01]  /*14e10*/  IADD3 R45, P2, R94.reuse, 0x7000, RZ ;  /* 0x000070005e2d7810 */ /* 0x040fe20007f5e0ff */
[----:B------:R-:W0:Y:S01]  /*14e20*/  SHFL.IDX PT, R7, R26, RZ, 0x1c1f ;  /* 0x001c1fff1a077589 */ /* 0x000e2200000e0000 */
[----:B------:R-:W-:Y:S01]  /*14e30*/  IADD3 R57, P3, R94, 0x4000, RZ ;  /* 0x000040005e397810 */ /* 0x000fe20007f7e0ff */
[----:B------:R-:W-:Y:S01]  /*14e40*/  IMAD.IADD R4, R4, 0x1, R84 ;  /* 0x0000000104047824 */ /* 0x000fe200078e0254 */
[----:B------:R-:W-:Y:S01]  /*14e50*/  LOP3.LUT R44, R45, 0x380, RZ, 0xc0, !PT ;  /* 0x000003802d2c7812 */ /* 0x000fe200078ec0ff */
[----:B------:R-:W2:Y:S01]  /*14e60*/  SHFL.IDX PT, R10, R14, 0x1, 0x1c1f ;  /* 0x003c1f000e0a7f89 */ /* 0x000ea200000e0000 */
[----:B------:R-:W-:-:S02]  /*14e70*/  LOP3.LUT R68, R69, 0x380, RZ, 0xc0, !PT ;  /* 0x0000038045447812 */ /* 0x000fc400078ec0ff */
[----:B------:R-:W-:Y:S02]  /*14e80*/  SHF.R.U64 R44, R44, 0x3, RZ ;  /* 0x000000032c2c7819 */ /* 0x000fe400000012ff */
[----:B------:R-:W-:Y:S02]  /*14e90*/  LOP3.LUT R64, R65, 0x380, RZ, 0xc0, !PT ;  /* 0x0000038041407812 */ /* 0x000fe400078ec0ff */
[----:B------:R-:W-:Y:S02]  /*14ea0*/  LOP3.LUT R44, R44, R45, RZ, 0x3c, !PT ;  /* 0x0000002d2c2c7212 */ /* 0x000fe400078e3cff */
[----:B------:R-:W-:Y:S02]  /*14eb0*/  IADD3.X R45, RZ, R95, RZ, P2, !PT ;  /* 0x0000005fff2d7210 */ /* 0x000fe400017fe4ff */
[----:B------:R-:W-:Y:S02]  /*14ec0*/  IADD3 R29, P2, R94, 0xb000, RZ ;  /* 0x0000b0005e1d7810 */ /* 0x000fe40007f5e0ff */
[----:B------:R-:W-:-:S02]  /*14ed0*/  LOP3.LUT R56, R57, 0x380, RZ, 0xc0, !PT ;  /* 0x0000038039387812 */ /* 0x000fc400078ec0ff */
[----:B------:R-:W-:Y:S02]  /*14ee0*/  LOP3.LUT R28, R29, 0x380, RZ, 0xc0, !PT ;  /* 0x000003801d1c7812 */ /* 0x000fe400078ec0ff */
[----:B------:R-:W-:Y:S02]  /*14ef0*/  SHF.R.U64 R68, R68, 0x3, RZ ;  /* 0x0000000344447819 */ /* 0x000fe400000012ff */
[----:B------:R-:W-:Y:S02]  /*14f00*/  SHF.R.U64 R28, R28, 0x3, RZ ;  /* 0x000000031c1c7819 */ /* 0x000fe400000012ff */
[----:B------:R-:W-:Y:S02]  /*14f10*/  SHF.R.U64 R64, R64, 0x3, RZ ;  /* 0x0000000340407819 */ /* 0x000fe400000012ff */
[----:B------:R-:W-:Y:S02]  /*14f20*/  LOP3.LUT R28, R28, R29, RZ, 0x3c, !PT ;  /* 0x0000001d1c1c7212 */ /* 0x000fe400078e3cff */
[----:B------:R-:W-:-:S02]  /*14f30*/  IADD3.X R29, RZ, R95, RZ, P2, !PT ;  /* 0x0000005fff1d7210 */ /* 0x000fc400017fe4ff */
[C---:B------:R-:W-:Y:S01]  /*14f40*/  ISETP.GE.OR P2, PT, R4.reuse, R83, P0 ;  /* 0x000000530400720c */ /* 0x040fe20000746670 */
[----:B------:R-:W-:Y:S01]  /*14f50*/  VIADD R4, R4, 0x8 ;  /* 0x0000000804047836 */ /* 0x000fe20000000000 */
[----:B------:R-:W-:Y:S02]  /*14f60*/  SHF.R.U64 R56, R56, 0x3, RZ ;  /* 0x0000000338387819 */ /* 0x000fe400000012ff */
[----:B------:R-:W-:Y:S02]  /*14f70*/  LOP3.LUT R68, R68, R69, RZ, 0x3c, !PT ;  /* 0x0000004544447212 */ /* 0x000fe400078e3cff */
[----:B------:R-:W-:Y:S01]  /*14f80*/  LOP3.LUT R64, R64, R65, RZ, 0x3c, !PT ;  /* 0x0000004140407212 */ /* 0x000fe200078e3cff */
[----:B------:R-:W-:Y:S01]  /*14f90*/  IMAD.X R65, RZ, RZ, R95, P4 ;  /* 0x000000ffff417224 */ /* 0x000fe200020e065f */
[----:B------:R-:W-:Y:S02]  /*14fa0*/  ISETP.GE.OR P0, PT, R4, R83, P0 ;  /* 0x000000530400720c */ /* 0x000fe40000706670 */
[----:B------:R-:W-:-:S02]  /*14fb0*/  IADD3.X R69, RZ, R95, RZ, P5, !PT ;  /* 0x0000005fff457210 */ /* 0x000fc40002ffe4ff */
[----:B------:R-:W-:Y:S01]  /*14fc0*/  LOP3.LUT R56, R56, R57, RZ, 0x3c, !PT ;  /* 0x0000003938387212 */ /* 0x000fe200078e3cff */
[----:B------:R-:W-:Y:S01]  /*14fd0*/  IMAD.X R57, RZ, RZ, R95, P3 ;  /* 0x000000ffff397224 */ /* 0x000fe200018e065f */
[C---:B------:R-:W-:Y:S01]  /*14fe0*/  IADD3 R53, P5, R94.reuse, 0x5000, RZ ;  /* 0x000050005e357810 */ /* 0x040fe20007fbe0ff */
[----:B0-----:R0:W-:Y:S01]  /*14ff0*/  @!P2 ST.E desc[UR40][R6.64], R21 ;  /* 0x000000150600a985 */ /* 0x0011e2000c101928 */
[C---:B------:R-:W-:Y:S02]  /*15000*/  IADD3 R49, P4, R94.reuse, 0x6000, RZ ;  /* 0x000060005e317810 */ /* 0x040fe40007f9e0ff */
[----:B------:R-:W-:Y:S02]  /*15010*/  IADD3 R41, P3, R94, 0x8000, RZ ;  /* 0x000080005e297810 */ /* 0x000fe40007f7e0ff */
[----:B------:R-:W-:Y:S01]  /*15020*/  LOP3.LUT R52, R53, 0x380, RZ, 0xc0, !PT ;  /* 0x0000038035347812 */ /* 0x000fe200078ec0ff */
[----:B--2---:R2:W-:Y:S01]  /*15030*/  @!P0 ST.E desc[UR40][R10.64], R20 ;  /* 0x000000140a008985 */ /* 0x0045e2000c101928 */
[----:B------:R-:W-:-:S02]  /*15040*/  LOP3.LUT R48, R49, 0x380, RZ, 0xc0, !PT ;  /* 0x0000038031307812 */ /* 0x000fc400078ec0ff */
[----:B------:R-:W-:Y:S01]  /*15050*/  LOP3.LUT R40, R41, 0x380, RZ, 0xc0, !PT ;  /* 0x0000038029287812 */ /* 0x000fe200078ec0ff */
[----:B------:R-:W-:Y:S01]  /*15060*/  IMAD R82, R82, 0x20, R79 ;  /* 0x0000002052527824 */ /* 0x000fe200078e024f */
[----:B------:R-:W-:Y:S01]  /*15070*/  SHF.R.U64 R52, R52, 0x3, RZ ;  /* 0x0000000334347819 */ /* 0x000fe200000012ff */
[----:B0-----:R-:W-:Y:S01]  /*15080*/  IMAD R21, R77, UR4, RZ ;  /* 0x000000044d157c24 */ /* 0x001fe2000f8e02ff */
[----:B------:R-:W-:Y:S01]  /*15090*/  SHF.R.U64 R48, R48, 0x3, RZ ;  /* 0x0000000330307819 */ /* 0x000fe200000012ff */
[----:B------:R-:W5:Y:S01]  /*150a0*/  LD.E.128 R68, desc[UR40][R68.64] ;  /* 0x0000002844447980 */ /* 0x000f62000c101d00 */
[----:B------:R-:W-:Y:S01]  /*150b0*/  SHF.R.U64 R40, R40, 0x3, RZ ;  /* 0x0000000328287819 */ /* 0x000fe200000012ff */
[----:B------:R-:W-:Y:S01]  /*150c0*/  IMAD R77, R76, UR5, R21 ;  /* 0x000000054c4d7c24 */ /* 0x000fe2000f8e0215 */
[----:B------:R-:W-:Y:S01]  /*150d0*/  LOP3.LUT R52, R52, R53, RZ, 0x3c, !PT ;  /* 0x0000003534347212 */ /* 0x000fe200078e3cff */
[----:B--2---:R-:W-:Y:S01]  /*150e0*/  IMAD.WIDE.U32 R20, R76, UR4, RZ ;  /* 0x000000044c147c25 */ /* 0x004fe2000f8e00ff */
[----:B------:R-:W-:Y:S01]  /*150f0*/  LOP3.LUT R48, R48, R49, RZ, 0x3c, !PT ;  /* 0x0000003130307212 */ /* 0x000fe200078e3cff */
[----:B------:R-:W-:Y:S01]  /*15100*/  ULDC.64 UR4, c[0x0][0xbe8] ;  /* 0x0002fa0000047ab9 */ /* 0x000fe20000000a00 */
[----:B------:R-:W-:Y:S01]  /*15110*/  LOP3.LUT R40, R40, R41, RZ, 0x3c, !PT ;  /* 0x0000002928287212 */ /* 0x000fe200078e3cff */
[--C-:B------:R-:W-:Y:S01]  /*15120*/  IMAD.X R53, RZ, RZ, R95.reuse, P5 ;  /* 0x000000ffff357224 */ /* 0x100fe200028e065f */
[C---:B------:R-:W-:Y:S01]  /*15130*/  IADD3 R37, P5, R94.reuse, 0x9000, RZ ;  /* 0x000090005e257810 */ /* 0x040fe20007fbe0ff */
[--C-:B------:R-:W-:Y:S01]  /*15140*/  IMAD.X R49, RZ, RZ, R95.reuse, P4 ;  /* 0x000000ffff317224 */ /* 0x100fe200020e065f */
[C---:B------:R-:W-:Y:S01]  /*15150*/  IADD3 R33, P4, R94.reuse, 0xa000, RZ ;  /* 0x0000a0005e217810 */ /* 0x040fe20007f9e0ff */
[----:B------:R-:W-:Y:S01]  /*15160*/  IMAD.X R41, RZ, RZ, R95, P3 ;  /* 0x000000ffff297224 */ /* 0x000fe200018e065f */
[----:B------:R-:W-:Y:S01]  /*15170*/  IADD3 R25, P3, R94, 0xc000, RZ ;  /* 0x0000c0005e197810 */ /* 0x000fe20007f7e0ff */
[----:B------:R-:W-:Y:S01]  /*15180*/  IMAD R78, R78, UR4, RZ ;  /* 0x000000044e4e7c24 */ /* 0x000fe2000f8e02ff */
[----:B------:R-:W-:Y:S01]  /*15190*/  IADD3 R21, R21, R77, RZ ;  /* 0x0000004d15157210 */ /* 0x000fe20007ffe0ff */
[----:B------:R-:W-:Y:S01]  /*151a0*/  IMAD.IADD R82, R84, 0x1, R82 ;  /* 0x0000000154527824 */ /* 0x000fe200078e0252 */
[----:B------:R-:W-:Y:S01]  /*151b0*/  LOP3.LUT R36, R37, 0x380, RZ, 0xc0, !PT ;  /* 0x0000038025247812 */ /* 0x000fe200078ec0ff */
[----:B------:R-:W5:Y:S01]  /*151c0*/  LD.E.128 R64, desc[UR40][R64.64] ;  /* 0x0000002840407980 */ /* 0x000f62000c101d00 */
[----:B------:R-:W-:-:S02]  /*151d0*/  LOP3.LUT R32, R33, 0x380, RZ, 0xc0, !PT ;  /* 0x0000038021207812 */ /* 0x000fc400078ec0ff */
[----:B------:R-:W-:Y:S01]  /*151e0*/  LOP3.LUT R24, R25, 0x380, RZ, 0xc0, !PT ;  /* 0x0000038019187812 */ /* 0x000fe200078ec0ff */
[----:B------:R-:W-:Y:S01]  /*151f0*/  IMAD R77, R176, UR5, R78 ;  /* 0x00000005b04d7c24 */ /* 0x000fe2000f8e024e */
[----:B------:R-:W-:Y:S01]  /*15200*/  SHF.R.U64 R36, R36, 0x3, RZ ;  /* 0x0000000324247819 */ /* 0x000fe200000012ff */
[----:B------:R-:W-:Y:S01]  /*15210*/  IMAD.WIDE.U32 R20, R176, UR4, R20 ;  /* 0x00000004b0147c25 */ /* 0x000fe2000f8e0014 */
[----:B------:R-:W-:Y:S01]  /*15220*/  SHF.R.U64 R32, R32, 0x3, RZ ;  /* 0x0000000320207819 */ /* 0x000fe200000012ff */
[----:B------:R-:W-:Y:S01]  /*15230*/  ULDC.64 UR4, c[0x0][0xbf0] ;  /* 0x0002fc0000047ab9 */ /* 0x000fe20000000a00 */
[----:B------:R-:W-:Y:S01]  /*15240*/  SHF.R.U64 R24, R24, 0x3, RZ ;  /* 0x0000000318187819 */ /* 0x000fe200000012ff */
[----:B-1----:R-:W-:Y:S01]  /*15250*/  @P1 IMAD.HI.U32 R76, R82, R85, RZ ;  /* 0x00000055524c1227 */ /* 0x002fe200078e00ff */
[----:B------:R-:W-:Y:S01]  /*15260*/  LOP3.LUT R36, R36, R37, RZ, 0x3c, !PT ;  /* 0x0000002524247212 */ /* 0x000fe200078e3cff */
[----:B------:R-:W5:Y:S01]  /*15270*/  LD.E.128 R60, desc[UR40][R60.64] ;  /* 0x000000283c3c7980 */ /* 0x000f62000c101d00 */
[----:B------:R-:W-:Y:S01]  /*15280*/  LOP3.LUT R32, R32, R33, RZ, 0x3c, !PT ;  /* 0x0000002120207212 */ /* 0x000fe200078e3cff */
[----:B------:R-:W-:Y:S01]  /*15290*/  IMAD.IADD R21, R21, 0x1, R77 ;  /* 0x0000000115157824 */ /* 0x000fe200078e024d */
[----:B------:R-:W-:Y:S01]  /*152a0*/  LOP3.LUT R24, R24, R25, RZ, 0x3c, !PT ;  /* 0x0000001918187212 */ /* 0x000fe200078e3cff */
[--C-:B------:R-:W-:Y:S01]  /*152b0*/  IMAD.X R37, RZ, RZ, R95.reuse, P5 ;  /* 0x000000ffff257224 */ /* 0x100fe200028e065f */
[C---:B------:R-:W-:Y:S01]  /*152c0*/  IADD3 R13, P5, R94.reuse, 0xd000, RZ ;  /* 0x0000d0005e0d7810 */ /* 0x040fe20007fbe0ff */
[--C-:B------:R-:W-:Y:S01]  /*152d0*/  IMAD.X R33, RZ, RZ, R95.reuse, P4 ;  /* 0x000000ffff217224 */ /* 0x100fe200020e065f */
[C---:B------:R-:W-:Y:S01]  /*152e0*/  IADD3 R9, P4, R94.reuse, 0xe000, RZ ;  /* 0x0000e0005e097810 */ /* 0x040fe20007f9e0ff */
[----:B------:R-:W-:Y:S01]  /*152f0*/  IMAD.MOV.U32 R77, RZ, RZ, R82 ;  /* 0x000000ffff4d7224 */ /* 0x000fe200078e0052 */
[----:B------:R-:W-:Y:S01]  /*15300*/  @P1 SHF.R.U32.HI R77, RZ, R87, R76 ;  /* 0x00000057ff4d1219 */ /* 0x000fe2000001164c */
[----:B------:R-:W-:Y:S01]  /*15310*/  IMAD.X R25, RZ, RZ, R95, P3 ;  /* 0x000000ffff197224 */ /* 0x000fe200018e065f */
[----:B------:R-:W-:Y:S01]  /*15320*/  IADD3 R15, P3, R94, 0xf000, RZ ;  /* 0x0000f0005e0f7810 */ /* 0x000fe20007f7e0ff */
[----:B------:R-:W-:Y:S01]  /*15330*/  IMAD R80, R80, UR4, RZ ;  /* 0x0000000450507c24 */ /* 0x000fe2000f8e02ff */
[----:B------:R-:W-:Y:S01]  /*15340*/  LOP3.LUT R12, R13, 0x380, RZ, 0xc0, !PT ;  /* 0x000003800d0c7812 */ /* 0x000fe200078ec0ff */
[----:B------:R-:W-:Y:S01]  /*15350*/  IMAD.WIDE.U32 R20, R81, UR4, R20 ;  /* 0x0000000451147c25 */ /* 0x000fe2000f8e0014 */
[----:B------:R-:W-:Y:S01]  /*15360*/  LOP3.LUT R5, R94, 0x380, RZ, 0xc0, !PT ;  /* 0x000003805e057812 */ /* 0x000fe200078ec0ff */
[----:B------:R-:W5:Y:S01]  /*15370*/  LD.E.128 R56, desc[UR40][R56.64] ;  /* 0x0000002838387980 */ /* 0x000f62000c101d00 */
[----:B------:R-:W-:Y:S01]  /*15380*/  LOP3.LUT R8, R9, 0x380, RZ, 0xc0, !PT ;  /* 0x0000038009087812 */ /* 0x000fe200078ec0ff */
[----:B------:R-:W-:Y:S01]  /*15390*/  IMAD R85, R81, UR5, R80 ;  /* 0x0000000551557c24 */ /* 0x000fe2000f8e0250 */
[--C-:B------:R-:W-:Y:S01]  /*153a0*/  SHF.R.S32.HI R76, RZ, 0x1f, R77.reuse ;  /* 0x0000001fff4c7819 */ /* 0x100fe2000001144d */
[----:B------:R-:W-:Y:S01]  /*153b0*/  IMAD.MOV R78, RZ, RZ, -R77 ;  /* 0x000000ffff4e7224 */ /* 0x000fe200078e0a4d */
[----:B------:R-:W-:Y:S01]  /*153c0*/  LOP3.LUT R4, R15, 0x380, RZ, 0xc0, !PT ;  /* 0x000003800f047812 */ /* 0x000fe200078ec0ff */
[----:B------:R-:W-:Y:S01]  /*153d0*/  ULDC.64 UR4, c[0x0][0xbe0] ;  /* 0x0002f80000047ab9 */ /* 0x000fe20000000a00 */
[----:B------:R-:W-:Y:S01]  /*153e0*/  SHF.R.U64 R12, R12, 0x3, RZ ;  /* 0x000000030c0c7819 */ /* 0x000fe200000012ff */
[----:B------:R-:W-:Y:S01]  /*153f0*/  IMAD R76, R76, UR4, RZ ;  /* 0x000000044c4c7c24 */ /* 0x000fe2000f8e02ff */
[----:B------:R-:W-:Y:S01]  /*15400*/  SHF.R.U64 R8, R8, 0x3, RZ ;  /* 0x0000000308087819 */ /* 0x000fe200000012ff */
[----:B------:R-:W-:Y:S01]  /*15410*/  IMAD R3, R3, R78, R82 ;  /* 0x0000004e03037224 */ /* 0x000fe200078e0252 */
[----:B------:R-:W-:Y:S01]  /*15420*/  SHF.R.U64 R5, R5, 0x3, RZ ;  /* 0x0000000305057819 */ /* 0x000fe200000012ff */
[----:B------:R-:W5:Y:S01]  /*15430*/  LD.E.128 R52, desc[UR40][R52.64] ;  /* 0x0000002834347980 */ /* 0x000f62000c101d00 */
[----:B------:R-:W-:-:S02]  /*15440*/  SHF.R.U64 R4, R4, 0x3, RZ ;  /* 0x0000000304047819 */ /* 0x000fc400000012ff */
[----:B------:R-:W-:Y:S01]  /*15450*/  IADD3 R21, R21, R85, RZ ;  /* 0x0000005515157210 */ /* 0x000fe20007ffe0ff */
[----:B------:R-:W-:Y:S01]  /*15460*/  IMAD R81, R77, UR5, R76 ;  /* 0x000000054d517c24 */ /* 0x000fe2000f8e024c */
[----:B------:R-:W-:Y:S01]  /*15470*/  LOP3.LUT R12, R12, R13, RZ, 0x3c, !PT ;  /* 0x0000000d0c0c7212 */ /* 0x000fe200078e3cff */
[--C-:B------:R-:W-:Y:S01]  /*15480*/  IMAD.X R13, RZ, RZ, R95.reuse, P5 ;  /* 0x000000ffff0d7224 */ /* 0x100fe200028e065f */
[----:B------:R-:W-:Y:S01]  /*15490*/  LOP3.LUT R8, R8, R9, RZ, 0x3c, !PT ;  /* 0x0000000908087212 */ /* 0x000fe200078e3cff */
[--C-:B------:R-:W-:Y:S01]  /*154a0*/  IMAD.X R9, RZ, RZ, R95.reuse, P4 ;  /* 0x000000ffff097224 */ /* 0x100fe200020e065f */
[----:B------:R-:W-:Y:S01]  /*154b0*/  LOP3.LUT R94, R5, R94, RZ, 0x3c, !PT ;  /* 0x0000005e055e7212 */ /* 0x000fe200078e3cff */
[----:B------:R-:W-:Y:S01]  /*154c0*/  IMAD.X R5, RZ, RZ, R95, P3 ;  /* 0x000000ffff057224 */ /* 0x000fe200018e065f */
[----:B------:R-:W-:Y:S01]  /*154d0*/  LOP3.LUT R4, R4, R15, RZ, 0x3c, !PT ;  /* 0x0000000f04047212 */ /* 0x000fe200078e3cff */
[----:B------:R-:W-:Y:S01]  /*154e0*/  IMAD.WIDE.U32 R20, R77, UR4, R20 ;  /* 0x000000044d147c25 */ /* 0x000fe2000f8e0014 */
[----:B------:R-:W-:Y:S01]  /*154f0*/  SHF.R.S32.HI R76, RZ, 0x1f, R3 ;  /* 0x0000001fff4c7819 */ /* 0x000fe20000011403 */
[----:B------:R-:W-:Y:S01]  /*15500*/  ULDC.64 UR4, c[0x0][0xbd8] ;  /* 0x0002f60000047ab9 */ /* 0x000fe20000000a00 */
[----:B------:R0:W5:Y:S01]  /*15510*/  LD.E.128 R72, desc[UR40][R94.64] ;  /* 0x000000285e487980 */ /* 0x000162000c101d00 */
[----:B------:R-:W-:-:S02]  /*15520*/  IMAD.IADD R21, R21, 0x1, R81 ;  /* 0x0000000115157824 */ /* 0x000fc400078e0251 */
[----:B------:R-:W-:Y:S01]  /*15530*/  IMAD R76, R76, UR4, RZ ;  /* 0x000000044c4c7c24 */ /* 0x000fe2000f8e02ff */
        /* <DEDUP_REMOVED lines=16> */
[----:B-1----:R-:W1:Y:S01]  /*15640*/  FENCE.VIEW.ASYNC.S ;  /* 0x00000000000073c6 */ /* 0x002e620000000000 */
[----:B------:R-:W-:Y:S01]  /*15650*/  IMAD.WIDE.U32 R20, R3, UR4, R20 ;  /* 0x0000000403147c25 */ /* 0x000fe2000f8e0014 */
[----:B------:R-:W-:-:S03]  /*15660*/  ULDC.64 UR4, c[0x0][0xb80] ;  /* 0x0002e00000047ab9 */ /* 0x000fc60000000a00 */
[----:B------:R-:W-:Y:S01]  /*15670*/  IMAD.IADD R86, R79, 0x1, R84 ;  /* 0x000000014f567824 */ /* 0x000fe200078e0254 */
[----:B------:R-:W-:Y:S02]  /*15680*/  IADD3 R21, R21, R77, RZ ;  /* 0x0000004d15157210 */ /* 0x000fe40007ffe0ff */
[----:B------:R-:W-:Y:S01]  /*15690*/  LEA R82, P2, R20, UR4, 0x1 ;  /* 0x0000000414527c11 */ /* 0x000fe2000f8408ff */
[----:B------:R-:W-:-:S03]  /*156a0*/  VIADD R3, R22, 0x32420 ;  /* 0x0003242016037836 */ /* 0x000fc60000000000 */
[----:B------:R-:W-:Y:S02]  /*156b0*/  LEA.HI.X R84, R20, UR5, R21, 0x1, P2 ;  /* 0x0000000514547c11 */ /* 0x000fe400090f0c15 */
[CC--:B------:R-:W-:Y:S02]  /*156c0*/  ISETP.GE.AND P2, PT, R86.reuse, R83.reuse, PT ;  /* 0x000000535600720c */ /* 0x0c0fe40003f46270 */
[----:B------:R-:W-:Y:S01]  /*156d0*/  PRMT R3, RZ, 0x654, R3 ;  /* 0x00000654ff037816 */ /* 0x000fe20000000003 */
[C---:B------:R-:W-:Y:S02]  /*156e0*/  VIADD R76, R86.reuse, 0x20 ;  /* 0x00000020564c7836 */ /* 0x040fe40000000000 */
[----:B------:R-:W-:Y:S02]  /*156f0*/  VIADD R78, R86, 0x40 ;  /* 0x00000040564e7836 */ /* 0x000fe40000000000 */
[C---:B------:R-:W-:Y:S02]  /*15700*/  VIADD R90, R0.reuse, 0xc0 ;  /* 0x000000c0005a7836 */ /* 0x040fe40000000000 */
[C---:B------:R-:W-:Y:S01]  /*15710*/  VIADD R88, R0.reuse, 0x80 ;  /* 0x0000008000587836 */ /* 0x040fe20000000000 */
[----:B-1----:R1:W-:Y:S01]  /*15720*/  SYNCS.ARRIVE.TRANS64.RED.A1T0 RZ, [R3+URZ], RZ ;  /* 0x000000ff03ff79a7 */ /* 0x0023e2000810043f */
[----:B------:R-:W-:Y:S01]  /*15730*/  VIADD R92, R0, 0x40 ;  /* 0x00000040005c7836 */ /* 0x000fe20000000000 */
[----:B------:R0:W2:Y:S01]  /*15740*/  SHFL.IDX PT, R81, R82, RZ, 0x181f ;  /* 0x00181fff52517589 */ /* 0x0000a200000e0000 */
[----:B------:R-:W-:-:S02]  /*15750*/  ISETP.GE.AND P1, PT, R76, R83, PT ;  /* 0x000000534c00720c */ /* 0x000fc40003f26270 */
[----:B------:R-:W-:Y:S01]  /*15760*/  ISETP.GE.AND P0, PT, R78, R83, PT ;  /* 0x000000534e00720c */ /* 0x000fe20003f06270 */
[----:B-1----:R0:W1:Y:S01]  /*15770*/  SHFL.IDX PT, R3, R84, RZ, 0x181f ;  /* 0x00181fff54037589 */ /* 0x00206200000e0000 */
[----:B------:R-:W-:Y:S02]  /*15780*/  SHF.R.S32.HI R89, RZ, 0x1f, R0 ;  /* 0x0000001fff597819 */ /* 0x000fe40000011400 */
[----:B------:R-:W-:Y:S02]  /*15790*/  SHF.R.S32.HI R85, RZ, 0x1f, R90 ;  /* 0x0000001fff557819 */ /* 0x000fe4000001145a */
[----:B------:R-:W-:Y:S02]  /*157a0*/  SHF.R.S32.HI R87, RZ, 0x1f, R88 ;  /* 0x0000001fff577819 */ /* 0x000fe40000011458 */
[----:B------:R-:W-:Y:S01]  /*157b0*/  SHF.R.S32.HI R91, RZ, 0x1f, R92 ;  /* 0x0000001fff5b7819 */ /* 0x000fe2000001145c */
[----:B0-----:R-:W-:Y:S06]  /*157c0*/  @P2 BRA `(.L_x_15271) ;  /* 0x0000000000442947 */ /* 0x001fec0003800000 */
[----:B------:R-:W-:Y:S02]  /*157d0*/  ULDC UR4, c[0x0][0xbc8] ;  /* 0x0002f20000047ab9 */ /* 0x000fe40000000800 */
[----:B------:R-:W-:Y:S02]  /*157e0*/  ISETP.GE.AND P2, PT, R0, UR4, PT ;  /* 0x0000000400007c0c */ /* 0x000fe4000bf46270 */
[----:B------:R-:W-:Y:S02]  /*157f0*/  ISETP.GE.AND P3, PT, R92, UR4, PT ;  /* 0x000000045c007c0c */ /* 0x000fe4000bf66270 */
[----:B------:R-:W-:-:S09]  /*15800*/  ISETP.GE.AND P4, PT, R88, UR4, PT ;  /* 0x0000000458007c0c */ /* 0x000fd2000bf86270 */
[----:B--2---:R-:W-:-:S04]  /*15810*/  @!P2 LEA R20, P5, R0, R81, 0x1 ;  /* 0x000000510014a211 */ /* 0x004fc800078a08ff */
[----:B-1----:R-:W-:Y:S02]  /*15820*/  @!P2 LEA.HI.X R21, R0, R3, R89, 0x1, P5 ;  /* 0x000000030015a211 */ /* 0x002fe400028f0c59 */
        /* <DEDUP_REMOVED lines=11> */
.L_x_15271:
[----:B------:R-:W-:Y:S05]  /*158e0*/  BSYNC B1 ;  /* 0x0000000000017941 */ /* 0x000fea0003800000 */
.L_x_15270:
[----:B-1----:R1:W3:Y:S01]  /*158f0*/  SHFL.IDX PT, R3, R84, 0x1, 0x181f ;  /* 0x00381f0054037f89 */ /* 0x0022e200000e0000 */
        /* <DEDUP_REMOVED lines=8> */
[----:B0-----:R-:W-:-:S04]  /*15980*/  @!P4 LEA R20, P5, R0, R41, 0x1 ;  /* 0x000000290014c211 */ /* 0x001fc800078a08ff */
[----:B---3--:R-:W-:Y:S02]  /*15990*/  @!P4 LEA.HI.X R21, R0, R3, R89, 0x1, P5 ;  /* 0x000000030015c211 */ /* 0x008fe400028f0c59 */
        /* <DEDUP_REMOVED lines=10> */
.L_x_15273:
[----:B------:R-:W-:Y:S05]  /*15a40*/  BSYNC B1 ;  /* 0x0000000000017941 */ /* 0x000fea0003800000 */
.L_x_15272:
[----:B---3--:R3:W0:Y:S01]  /*15a50*/  SHFL.IDX PT, R3, R84, 0x2, 0x181f ;  /* 0x00581f0054037f89 */ /* 0x00862200000e0000 */
[----:B------:R-:W-:Y:S03]  /*15a60*/  BSSY B1, `(.L_x_15274) ;  /* 0x0000014000017945 */ /* 0x000fe60003800000 */
[----:B----4-:R3:W4:Y:S01]  /*15a70*/  SHFL.IDX PT, R25, R82, 0x2, 0x181f ;  /* 0x00581f0052197f89 */ /* 0x01072200000e0000 */
[----:B------:R-:W-:Y:S05]  /*15a80*/  @P0 BRA `(.L_x_15275) ;  /* 0x0000000000440947 */ /* 0x000fea0003800000 */
[----:B------:R-:W-:Y:S02]  /*15a90*/  ULDC UR4, c[0x0][0xbc8] ;  /* 0x0002f20000047ab9 */ /* 0x000fe40000000800 */
[----:B------:R-:W-:Y:S02]  /*15aa0*/  ISETP.GE.AND P3, PT, R0, UR4, PT ;  /* 0x0000000400007c0c */ /* 0x000fe4000bf66270 */
[----:B------:R-:W-:Y:S02]  /*15ab0*/  ISETP.GE.AND P2, PT, R92, UR4, PT ;  /* 0x000000045c007c0c */ /* 0x000fe4000bf46270 */
[----:B------:R-:W-:Y:S02]  /*15ac0*/  ISETP.GE.AND P1, PT, R88, UR4, PT ;  /* 0x0000000458007c0c */ /* 0x000fe4000bf26270 */
[----:B------:R-:W-:-:S07]  /*15ad0*/  ISETP.GE.AND P0, PT, R90, UR4, PT ;  /* 0x000000045a007c0c */ /* 0x000fce000bf06270 */
[-C--:B----4-:R-:W-:Y:S02]  /*15ae0*/  @!P3 LEA R12, P5, R0, R25.reuse, 0x1 ;  /* 0x00000019000cb211 */ /* 0x090fe400078a08ff */
        /* <DEDUP_REMOVED lines=11> */
.L_x_15275:
[----:B------:R-:W-:Y:S05]  /*15ba0*/  BSYNC B1 ;  /* 0x0000000000017941 */ /* 0x000fea0003800000 */
.L_x_15274:
[----:B0-----:R-:W-:Y:S01]  /*15bb0*/  VIADD R8, R86, 0x60 ;  /* 0x0000006056087836 */ /* 0x001fe20000000000 */
[----:B------:R0:W0:Y:S04]  /*15bc0*/  SHFL.IDX PT, R3, R84, 0x3, 0x181f ;  /* 0x00781f0054037f89 */ /* 0x00002800000e0000 */
        /* <DEDUP_REMOVED lines=22> */
.L_x_15268:
[----:B------:R-:W3:Y:S01]  /*15d30*/  LDL R9, [R1+0xc0] ;  /* 0x0000c00001097983 */ /* 0x000ee20000100800 */
[----:B------:R-:W-:Y:S01]  /*15d40*/  ULDC.64 UR4, c[0x0][0xd00] ;  /* 0x0003400000047ab9 */ /* 0x000fe20000000a00 */
[----:B------:R-:W-:Y:S01]  /*15d50*/  MOV R0, RZ ;  /* 0x000000ff00007202 */ /* 0x000fe20000000f00 */
[----:B------:R-:W4:Y:S01]  /*15d60*/  LDC R25, c[0x0][0xce8] ;  /* 0x00033a00ff197b82 */ /* 0x000f220000000800 */
[----:B------:R-:W-:-:S04]  /*15d70*/  ISETP.NE.U32.AND P0, PT, RZ, UR4, PT ;  /* 0x00000004ff007c0c */ /* 0x000fc8000bf05070 */
[----:B------:R-:W-:Y:S01]  /*15d80*/  ISETP.NE.AND.EX P0, PT, RZ, UR5, PT, P0 ;  /* 0x00000005ff007c0c */ /* 0x000fe2000bf05300 */
[----:B---3--:R-:W-:Y:S01]  /*15d90*/  IMAD.SHL.U32 R6, R9, 0x4, RZ ;  /* 0x0000000409067824 */ /* 0x008fe200078e00ff */
[----:B------:R-:W-:-:S04]  /*15da0*/  SHF.R.S32.HI R14, RZ, 0x1f, R9 ;  /* 0x0000001fff0e7819 */ /* 0x000fc80000011409 */
[----:B------:R-:W-:Y:S02]  /*15db0*/  IADD3 R4, P1, R6, UR4, RZ ;  /* 0x0000000406047c10 */ /* 0x000fe4000ff3e0ff */
[----:B------:R-:W-:-:S04]  /*15dc0*/  SHF.L.U64.HI R3, R9, 0x2, R14 ;  /* 0x0000000209037819 */ /* 0x000fc8000001020e */
[----:B------:R-:W-:Y:S01]  /*15dd0*/  IADD3.X R5, R3, UR5, RZ, P1, !PT ;  /* 0x0000000503057c10 */ /* 0x000fe20008ffe4ff */
[----:B------:R-:W-:Y:S02]  /*15de0*/  ULDC.64 UR4, c[0x0][0xd08] ;  /* 0x0003420000047ab9 */ /* 0x000fe40000000a00 */
[----:B------:R-:W-:Y:S02]  /*15df0*/  ISETP.NE.U32.AND P1, PT, RZ, UR4, PT ;  /* 0x00000004ff007c0c */ /* 0x000fe4000bf25070 */
[----:B------:R3:W5:Y:S02]  /*15e00*/  @P0 LDG.E R0, desc[UR40][R4.64] ;  /* 0x0000002804000981 */ /* 0x000764000c1e1900 */
[----:B------:R-:W-:-:S13]  /*15e10*/  ISETP.NE.AND.EX P1, PT, RZ, UR5, PT, P1 ;  /* 0x00000005ff007c0c */ /* 0x000fda000bf25310 */
[----:B------:R-:W-:Y:S01]  /*15e20*/  @P1 IADD3 R6, P2, R6, UR4, RZ ;  /* 0x0000000406061c10 */ /* 0x000fe2000ff5e0ff */
[----:B------:R-:W-:Y:S02]  /*15e30*/  ULDC UR4, c[0x0][0xb88] ;  /* 0x0002e20000047ab9 */ /* 0x000fe40000000800 */
[----:B------:R-:W-:Y:S01]  /*15e40*/  IMAD.U32 R8, RZ, RZ, UR4 ;  /* 0x00000004ff087e24 */ /* 0x000fe2000f8e00ff */
[----:B------:R-:W-:-:S05]  /*15e50*/  @P1 IADD3.X R7, R3, UR5, RZ, P2, !PT ;  /* 0x0000000503071c10 */ /* 0x000fca00097fe4ff */
[----:B------:R3:W5:Y:S01]  /*15e60*/  @P1 LDG.E R8, desc[UR40][R6.64] ;  /* 0x0000002806081981 */ /* 0x000762000c1e1900 */
[----:B----4-:R-:W-:Y:S01]  /*15e70*/  ISETP.NE.AND P2, PT, R25, 0x1, PT ;  /* 0x000000011900780c */ /* 0x010fe20003f45270 */
[----:B------:R-:W4:-:S12]  /*15e80*/  S2R R29, SR_TID.X ;  /* 0x00000000001d7919 */ /* 0x000f180000002100 */
[----:B------:R-:W0:Y:S01]  /*15e90*/  @P2 LDC R27, c[0x0][0xcec] ;  /* 0x00033b00ff1b2b82 */ /* 0x000e220000000800 */
[----:B----4-:R-:W-:-:S05]  /*15ea0*/  VIADD R29, R29, 0xffffff80 ;  /* 0xffffff801d1d7836 */ /* 0x010fca0000000000 */
[----:B------:R-:W-:Y:S02]  /*15eb0*/  SHF.R.S32.HI R3, RZ, 0x1f, R29 ;  /* 0x0000001fff037819 */ /* 0x000fe4000001141d */
[----:B------:R-:W-:Y:S02]  /*15ec0*/  ISETP.GE.AND P3, PT, R29, 0x80, PT ;  /* 0x000000801d00780c */ /* 0x000fe40003f66270 */
[----:B------:R-:W-:Y:S01]  /*15ed0*/  LEA.HI R20, R3, R29, RZ, 0x3 ;  /* 0x0000001d03147211 */ /* 0x000fe200078f18ff */
[----:B---3--:R-:W-:Y:S10]  /*15ee0*/  @P1 BRA `(.L_x_15277) ;  /* 0x0000000000101947 */ /* 0x008ff40003800000 */
[----:B------:R-:W-:Y:S05]  /*15ef0*/  @!P0 BRA `(.L_x_15277) ;  /* 0x00000000000c8947 */ /* 0x000fea0003800000 */
[----:B------:R-:W3:Y:S04]  /*15f00*/  LDG.E R3, desc[UR40][R4.64] ;  /* 0x0000002804037981 */ /* 0x000ee8000c1e1900 */
[----:B-----5:R-:W3:Y:S02]  /*15f10*/  LDG.E R8, desc[UR40][R4.64+0x4] ;  /* 0x0000042804087981 */ /* 0x020ee4000c1e1900 */
[----:B---3--:R-:W-:-:S07]  /*15f20*/  IMAD.IADD R8, R8, 0x1, -R3 ;  /* 0x0000000108087824 */ /* 0x008fce00078e0a03 */
.L_x_15277:
[----:B------:R-:W3:Y:S04]  /*15f30*/  LDL R26, [R1+0xc4] ;  /* 0x0000c400011a7983 */ /* 0x000ee80000100800 */
[----:B------:R4:W5:Y:S01]  /*15f40*/  LDL R28, [R1+0x98] ;  /* 0x00009800011c7983 */ /* 0x0009620000100800 */
[----:B------:R-:W-:Y:S01]  /*15f50*/  BSSY B1, `(.L_x_15278) ;  /* 0x000002e000017945 */ /* 0x000fe20003800000 */
[----:B------:R-:W-:Y:S02]  /*15f60*/  LOP3.LUT R24, R20, 0xfffffff8, RZ, 0xc0, !PT ;  /* 0xfffffff814187812 */ /* 0x000fe400078ec0ff */
[----:B------:R-:W-:Y:S02]  /*15f70*/  SEL R13, R9, RZ, !P0 ;  /* 0x000000ff090d7207 */ /* 0x000fe40004000000 */
[----:B------:R-:W-:-:S02]  /*15f80*/  SEL R14, R14, RZ, !P0 ;  /* 0x000000ff0e0e7207 */ /* 0x000fc40004000000 */
[----:B-----5:R-:W-:Y:S02]  /*15f90*/  SHF.R.S32.HI R11, RZ, 0x1f, R0 ;  /* 0x0000001fff0b7819 */ /* 0x020fe40000011400 */
[----:B---3--:R-:W-:Y:S01]  /*15fa0*/  SHF.R.S32.HI R12, RZ, 0x1f, R26 ;  /* 0x0000001fff0c7819 */ /* 0x008fe2000001141a */
[----:B----4-:R-:W-:Y:S06]  /*15fb0*/  @P3 BRA `(.L_x_15279) ;  /* 0x00000000009c3947 */ /* 0x010fec0003800000 */
[----:B------:R-:W3:Y:S01]  /*15fc0*/  S2R R10, SR_TID.X ;  /* 0x00000000000a7919 */ /* 0x000ee20000002100 */
[----:B------:R-:W4:Y:S02]  /*15fd0*/  LDC R9, c[0x0][0xce8] ;  /* 0x00033a00ff097b82 */ /* 0x000f240000000800 */
[----:B----4-:R-:W-:Y:S01]  /*15fe0*/  IMAD R3, R8, R9, RZ ;  /* 0x0000000908037224 */ /* 0x010fe200078e02ff */
[----:B---3--:R-:W-:-:S04]  /*15ff0*/  IADD3 R10, R28, -0x80, R10 ;  /* 0xffffff801c0a7810 */ /* 0x008fc80007ffe00a */
        /* <DEDUP_REMOVED lines=9> */
[----:B------:R-:W3:Y:S01]  /*16090*/  @P0 LDC R15, c[0x0][0xcec] ;  /* 0x00033b00ff0f0b82 */ /* 0x000ee20000000800 */
[----:B------:R-:W-:Y:S01]  /*160a0*/  IMAD R7, R26, UR5, R7 ;  /* 0x000000051a077c24 */ /* 0x000fe2000f8e0207 */
[----:B------:R-:W-:-:S03]  /*160b0*/  ULDC.64 UR4, c[0x0][0xc98] ;  /* 0x0003260000047ab9 */ /* 0x000fc60000000a00 */
[----:B------:R-:W-:-:S03]  /*160c0*/  IMAD.IADD R5, R5, 0x1, R7 ;  /* 0x0000000105057824 */ /* 0x000fc600078e0207 */
[----:B------:R-:W4:Y:S01]  /*160d0*/  @P0 LDC R21, c[0x0][0xcf0] ;  /* 0x00033c00ff150b82 */ /* 0x000f220000000800 */
[----:B------:R-:W-:-:S04]  /*160e0*/  IMAD.WIDE.U32 R4, R13, UR4, R4 ;  /* 0x000000040d047c25 */ /* 0x000fc8000f8e0004 */
[----:B---3--:R-:W-:-:S05]  /*160f0*/  @P0 IMAD.HI.U32 R6, R10, R15, RZ ;  /* 0x0000000f0a060227 */ /* 0x008fca00078e00ff */
[----:B----4-:R-:W-:Y:S01]  /*16100*/  @P0 SHF.R.U32.HI R3, RZ, R21, R6 ;  /* 0x00000015ff030219 */ /* 0x010fe20000011606 */
[----:B------:R-:W-:-:S03]  /*16110*/  IMAD R6, R14, UR4, RZ ;  /* 0x000000040e067c24 */ /* 0x000fc6000f8e02ff */
[----:B------:R-:W-:Y:S01]  /*16120*/  IADD3 R4, P0, R3, R4, RZ ;  /* 0x0000000403047210 */ /* 0x000fe20007f1e0ff */
[--C-:B------:R-:W-:Y:S02]  /*16130*/  IMAD.MOV R7, RZ, RZ, -R3.reuse ;  /* 0x000000ffff077224 */ /* 0x100fe400078e0a03 */
        /* <DEDUP_REMOVED lines=15> */
.L_x_15279:
[----:B------:R-:W-:Y:S05]  /*16230*/  BSYNC B1 ;  /* 0x0000000000017941 */ /* 0x000fea0003800000 */
.L_x_15278:
[----:B------:R-:W4:Y:S01]  /*16240*/  @P2 LDC R9, c[0x0][0xcf0] ;  /* 0x00033c00ff092b82 */ /* 0x000f220000000800 */
[----:B------:R-:W-:Y:S01]  /*16250*/  ULDC.64 UR4, c[0x0][0xba0] ;  /* 0x0002e80000047ab9 */ /* 0x000fe20000000a00 */
[----:B------:R-:W-:Y:S01]  /*16260*/  SHF.R.S32.HI R20, RZ, 0x3, R20 ;  /* 0x00000003ff147819 */ /* 0x000fe20000011414 */
[----:B---3--:R-:W-:Y:S02]  /*16270*/  IMAD R3, R11, UR4, RZ ;  /* 0x000000040b037c24 */ /* 0x008fe4000f8e02ff */
[----:B------:R-:W-:Y:S02]  /*16280*/  IMAD.IADD R11, R29, 0x1, -R24 ;  /* 0x000000011d0b7824 */ /* 0x000fe400078e0a18 */
[C---:B------:R-:W-:Y:S02]  /*16290*/  IMAD R3, R0.reuse, UR5, R3 ;  /* 0x0000000500037c24 */ /* 0x040fe4000f8e0203 */
[----:B------:R-:W-:Y:S01]  /*162a0*/  IMAD.WIDE.U32 R4, R0, UR4, RZ ;  /* 0x0000000400047c25 */ /* 0x000fe2000f8e00ff */
[----:B------:R-:W-:Y:S01]  /*162b0*/  LEA R6, R11, R20, 0x5 ;  /* 0x000000140b067211 */ /* 0x000fe200078e28ff */
[----:B------:R-:W-:-:S02]  /*162c0*/  ULDC.64 UR4, c[0x0][0xbe8] ;  /* 0x0002fa0000047ab9 */ /* 0x000fc40000000a00 */
[----:B------:R-:W-:Y:S02]  /*162d0*/  IMAD R0, R12, UR4, RZ ;  /* 0x000000040c007c24 */ /* 0x000fe4000f8e02ff */
[----:B------:R-:W-:Y:S02]  /*162e0*/  IMAD.IADD R10, R28, 0x1, R6 ;  /* 0x000000011c0a7824 */ /* 0x000fe400078e0206 */
[----:B------:R-:W-:Y:S02]  /*162f0*/  IMAD.IADD R5, R5, 0x1, R3 ;  /* 0x0000000105057824 */ /* 0x000fe400078e0203 */
[----:B------:R-:W-:Y:S02]  /*16300*/  IMAD R7, R26, UR5, R0 ;  /* 0x000000051a077c24 */ /* 0x000fe4000f8e0200 */
[----:B0-----:R-:W-:-:S04]  /*16310*/  @P2 IMAD.HI.U32 R0, R10, R27, RZ ;  /* 0x0000001b0a002227 */ /* 0x001fc800078e00ff */
[----:B------:R-:W-:Y:S01]  /*16320*/  IMAD.WIDE.U32 R4, R26, UR4, R4 ;  /* 0x000000041a047c25 */ /* 0x000fe2000f8e0004 */
[----:B------:R-:W-:-:S03]  /*16330*/  ULDC.64 UR4, c[0x0][0xbf0] ;  /* 0x0002fc0000047ab9 */ /* 0x000fc60000000a00 */
[----:B------:R-:W-:Y:S01]  /*16340*/  IMAD.MOV.U32 R3, RZ, RZ, R10 ;  /* 0x000000ffff037224 */ /* 0x000fe200078e000a */
[----:B----4-:R-:W-:Y:S01]  /*16350*/  @P2 SHF.R.U32.HI R3, RZ, R9, R0 ;  /* 0x00000009ff032219 */ /* 0x010fe20000011600 */
[----:B------:R-:W-:Y:S02]  /*16360*/  IMAD.IADD R5, R5, 0x1, R7 ;  /* 0x0000000105057824 */ /* 0x000fe400078e0207 */
[----:B------:R-:W-:Y:S01]  /*16370*/  IMAD R6, R14, UR4, RZ ;  /* 0x000000040e067c24 */ /* 0x000fe2000f8e02ff */
[--C-:B------:R-:W-:Y:S01]  /*16380*/  SHF.R.S32.HI R0, RZ, 0x1f, R3.reuse ;  /* 0x0000001fff007819 */ /* 0x100fe20000011403 */
[----:B------:R-:W-:Y:S02]  /*16390*/  IMAD.MOV R7, RZ, RZ, -R3 ;  /* 0x000000ffff077224 */ /* 0x000fe400078e0a03 */
[C---:B------:R-:W-:Y:S02]  /*163a0*/  IMAD R9, R13.reuse, UR5, R6 ;  /* 0x000000050d097c24 */ /* 0x040fe4000f8e0206 */
[----:B------:R-:W-:Y:S01]  /*163b0*/  IMAD.WIDE.U32 R4, R13, UR4, R4 ;  /* 0x000000040d047c25 */ /* 0x000fe2000f8e0004 */
[----:B------:R-:W-:-:S03]  /*163c0*/  ULDC.64 UR4, c[0x0][0xbe0] ;  /* 0x0002f80000047ab9 */ /* 0x000fc60000000a00 */
[----:B------:R-:W-:Y:S01]  /*163d0*/  IMAD R7, R25, R7, R10 ;  /* 0x0000000719077224 */ /* 0x000fe200078e020a */
[----:B------:R-:W-:Y:S01]  /*163e0*/  IADD3 R5, R5, R9, RZ ;  /* 0x0000000905057210 */ /* 0x000fe20007ffe0ff */
[----:B------:R-:W-:-:S03]  /*163f0*/  IMAD R6, R0, UR4, RZ ;  /* 0x0000000400067c24 */ /* 0x000fc6000f8e02ff */
        /* <DEDUP_REMOVED lines=9> */
[----:B------:R-:W-:Y:S02]  /*16490*/  IMAD.SHL.U32 R9, R11, 0x8, RZ ;  /* 0x000000080b097824 */ /* 0x000fe400078e00ff */
[----:B------:R-:W-:Y:S01]  /*164a0*/  IMAD.IADD R5, R5, 0x1, R3 ;  /* 0x0000000105057824 */ /* 0x000fe200078e0203 */
[C---:B------:R-:W-:Y:S01]  /*164b0*/  LEA R3, P0, R4.reuse, UR4, 0x1 ;  /* 0x0000000404037c11 */ /* 0x040fe2000f8008ff */
[C---:B------:R-:W-:Y:S01]  /*164c0*/  VIADD R27, R9.reuse, 0x80 ;  /* 0x00000080091b7836 */ /* 0x040fe20000000000 */
[----:B------:R-:W-:Y:S01]  /*164d0*/  UMOV UR4, 0xffffffff ;  /* 0xffffffff00047882 */ /* 0x000fe20000000000 */
[C---:B------:R-:W-:Y:S01]  /*164e0*/  VIADD R29, R9.reuse, 0x40 ;  /* 0x00000040091d7836 */ /* 0x040fe20000000000 */
[----:B------:R-:W-:Y:S02]  /*164f0*/  IADD3 R21, R9, 0xc0, RZ ;  /* 0x000000c009157810 */ /* 0x000fe40007ffe0ff */
[----:B------:R-:W-:Y:S02]  /*16500*/  LEA.HI.X R4, R4, UR5, R5, 0x1, P0 ;  /* 0x0000000504047c11 */ /* 0x000fe400080f0c05 */
[----:B------:R-:W-:-:S02]  /*16510*/  SHF.R.S32.HI R10, RZ, 0x1f, R9 ;  /* 0x0000001fff0a7819 */ /* 0x000fc40000011409 */
[----:B------:R-:W-:Y:S02]  /*16520*/  SHF.R.S32.HI R6, RZ, 0x1f, R27 ;  /* 0x0000001fff067819 */ /* 0x000fe4000001141b */
[----:B------:R-:W-:Y:S02]  /*16530*/  SHF.R.S32.HI R24, RZ, 0x1f, R29 ;  /* 0x0000001fff187819 */ /* 0x000fe4000001141d */
[----:B------:R-:W-:Y:S01]  /*16540*/  SHF.R.S32.HI R26, RZ, 0x1f, R21 ;  /* 0x0000001fff1a7819 */ /* 0x000fe20000011415 */
[----:B------:R-:W-:Y:S06]  /*16550*/  BRA.DIV UR4, `(.L_x_15280) ;  /* 0x0000009604147947 */ /* 0x000fec000b800000 */
[----:B------:R0:W3:Y:S04]  /*16560*/  SHFL.IDX PT, R0, R4, RZ, 0x181f ;  /* 0x00181fff04007589 */ /* 0x0000e800000e0000 */
[----:B------:R0:W4:Y:S02]  /*16570*/  SHFL.IDX PT, R14, R3, RZ, 0x181f ;  /* 0x00181fff030e7589 */ /* 0x00012400000e0000 */
.L_x_15475:
        /* <DEDUP_REMOVED lines=22> */
.L_x_15282:
[----:B------:R-:W-:Y:S05]  /*166e0*/  BSYNC B1 ;  /* 0x0000000000017941 */ /* 0x000fea0003800000 */
.L_x_15281:
[----:B------:R-:W-:-:S03]  /*166f0*/  UMOV UR4, 0xffffffff ;  /* 0xffffffff00047882 */ /* 0x000fc60000000000 */
[----:B------:R-:W-:Y:S05]  /*16700*/  BRA.DIV UR4, `(.L_x_15283) ;  /* 0x0000009204dc7947 */ /* 0x000fea000b800000 */
[----:B---3--:R3:W0:Y:S04]  /*16710*/  SHFL.IDX PT, R0, R4, 0x1, 0x181f ;  /* 0x00381f0004007f89 */ /* 0x00862800000e0000 */
[----:B----4-:R3:W4:Y:S02]  /*16720*/  SHFL.IDX PT, R14, R3, 0x1, 0x181f ;  /* 0x00381f00030e7f89 */ /* 0x01072400000e0000 */
.L_x_15479:
        /* <DEDUP_REMOVED lines=21> */
.L_x_15285:
[----:B------:R-:W-:Y:S05]  /*16880*/  BSYNC B1 ;  /* 0x0000000000017941 */ /* 0x000fea0003800000 */
.L_x_15284:
[----:B------:R-:W-:-:S03]  /*16890*/  UMOV UR4, 0xffffffff ;  /* 0xffffffff00047882 */ /* 0x000fc60000000000 */
[----:B------:R-:W-:Y:S05]  /*168a0*/  BRA.DIV UR4, `(.L_x_15286) ;  /* 0x0000009204bc7947 */ /* 0x000fea000b800000 */
[----:B0-----:R0:W0:Y:S04]  /*168b0*/  SHFL.IDX PT, R0, R4, 0x2, 0x181f ;  /* 0x00581f0004007f89 */ /* 0x00102800000e0000 */
[----:B----4-:R4:W0:Y:S02]  /*168c0*/  SHFL.IDX PT, R14, R3, 0x2, 0x181f ;  /* 0x00581f00030e7f89 */ /* 0x01082400000e0000 */
.L_x_15483:
        /* <DEDUP_REMOVED lines=21> */
.L_x_15288:
[----:B------:R-:W-:Y:S05]  /*16a20*/  BSYNC B1 ;  /* 0x0000000000017941 */ /* 0x000fea0003800000 */
.L_x_15287:
[----:B------:R-:W-:-:S03]  /*16a30*/  UMOV UR4, 0xffffffff ;  /* 0xffffffff00047882 */ /* 0x000fc60000000000 */
[----:B------:R-:W-:Y:S05]  /*16a40*/  BRA.DIV UR4, `(.L_x_15289) ;  /* 0x00000092049c7947 */ /* 0x000fea000b800000 */
[----:B0-----:R0:W0:Y:S04]  /*16a50*/  SHFL.IDX PT, R0, R4, 0x3, 0x181f ;  /* 0x00781f0004007f89 */ /* 0x00102800000e0000 */
[----:B------:R0:W0:Y:S02]  /*16a60*/  SHFL.IDX PT, R14, R3, 0x3, 0x181f ;  /* 0x00781f00030e7f89 */ /* 0x00002400000e0000 */
.L_x_15487:
[----:B0--34-:R-:W-:-:S05]  /*16a70*/  VIADD R3, R7, 0x60 ;  /* 0x0000006007037836 */ /* 0x019fca0000000000 */
        /* <DEDUP_REMOVED lines=19> */
.L_x_15276:
[----:B------:R-:W-:Y:S05]  /*16bb0*/  BSYNC B0 ;  /* 0x0000000000007941 */ /* 0x000fea0003800000 */
.L_x_15267:
[----:B------:R-:W-:Y:S02]  /*16bc0*/  ULDC UR4, c[0x0][0xd3c] ;  /* 0x00034f0000047ab9 */ /* 0x000fe40000000800 */
[----:B--2---:R-:W-:-:S13]  /*16bd0*/  ISETP.GE.AND P0, PT, R103, UR4, PT ;  /* 0x0000000467007c0c */ /* 0x004fda000bf06270 */
[----:B------:R-:W-:Y:S05]  /*16be0*/  @!P0 BRA `(.L_x_15290) ;  /* 0xfffffea400248947 */ /* 0x000fea000383ffff */
[----:B------:R-:W-:Y:S05]  /*16bf0*/  BRA `(.L_x_15132) ;  /* 0x0000007800407947 */ /* 0x000fea0003800000 */
.L_x_15130:
        /* <DEDUP_REMOVED lines=18> */
.L_x_15291:
        /* <DEDUP_REMOVED lines=41> */
.L_x_15297:
        /* <DEDUP_REMOVED lines=12> */
.L_x_15296:
[----:B------:R-:W-:Y:S05]  /*17070*/  BSYNC B0 ;  /* 0x0000000000007941 */ /* 0x000fea0003800000 */
.L_x_15295:
        /* <DEDUP_REMOVED lines=20> */
.L_x_15293:
        /* <DEDUP_REMOVED lines=20> */
.L_x_15298:
        /* <DEDUP_REMOVED lines=24> */
[----:B------:R-:W-:-:S03]  /*17480*/  IMAD.MOV R2, RZ, RZ, -R2 ;  /* 0x000000ffff027224 */ /* 0x000fc600078e0a02 */
[----:B------:R-:W-:Y:S01]  /*17490*/  IADD3 R8, -R13, RZ, RZ ;  /* 0x000000ff0d087210 */ /* 0x000fe20007ffe1ff */
[----:B------:R-:W-:Y:S02]  /*174a0*/  IMAD R6, R6, R2, R9 ;  /* 0x0000000206067224 */ /* 0x000fe400078e0209 */
[----:B------:R-:W-:Y:S01]  /*174b0*/  IMAD.MOV.U32 R2, RZ, RZ, RZ ;  /* 0x000000ffff027224 */ /* 0x000fe200078e00ff */
[----:B------:R-:W-:Y:S02]  /*174c0*/  VIADDMNMX R15, R8, UR5, R7, PT ;  /* 0x00000005080f7c46 */ /* 0x000fe4000b800107 */
[----:B------:R-:W-:Y:S02]  /*174d0*/  IABS R11, R6 ;  /* 0x00000006000b7213 */ /* 0x000fe40000000000 */
[----:B------:R-:W-:Y:S02]  /*174e0*/  IABS R8, R15 ;  /* 0x0000000f00087213 */ /* 0x000fe40000000000 */
[----:B------:R-:W-:-:S02]  /*174f0*/  IADD3 R18, -R15, RZ, RZ ;  /* 0x000000ff0f127210 */ /* 0x000fc40007ffe1ff */
        /* <DEDUP_REMOVED lines=27> */
.L_x_15294:
[----:B------:R-:W-:Y:S02]  /*176b0*/  IMAD.MOV.U32 R17, RZ, RZ, RZ ;  /* 0x000000ffff117224 */ /* 0x000fe400078e00ff */
[----:B------:R-:W-:Y:S02]  /*176c0*/  IMAD.U32 R16, RZ, RZ, UR6 ;  /* 0x00000006ff107e24 */ /* 0x000fe4000f8e00ff */
[----:B------:R-:W-:-:S07]  /*176d0*/  IMAD.MOV.U32 R18, RZ, RZ, RZ ;  /* 0x000000ffff127224 */ /* 0x000fce00078e00ff */
.L_x_15299:
[----:B------:R-:W-:-:S13]  /*176e0*/  ISETP.NE.AND P0, PT, R5, RZ, PT ;  /* 0x000000ff0500720c */ /* 0x000fda0003f05270 */
[----:B------:R-:W0:Y:S01]  /*176f0*/  @!P0 S2R R3, SR_CgaCtaId ;  /* 0x0000000000038919 */ /* 0x000e220000008800 */
[----:B------:R-:W-:-:S04]  /*17700*/  @!P0 MOV R2, 0x400 ;  /* 0x0000040000028802 */ /* 0x000fc80000000f00 */
[----:B0-----:R-:W-:-:S05]  /*17710*/  @!P0 LEA R2, R3, R2, 0x18 ;  /* 0x0000000203028211 */ /* 0x001fca00078ec0ff */
[----:B------:R2:W-:Y:S01]  /*17720*/  @!P0 STS.128 [R2+0x324d0], R16 ;  /* 0x0324d01002008388 */ /* 0x0005e20000000c00 */
[----:B------:R-:W-:Y:S06]  /*17730*/  BAR.ARV 0x5, 0x180 ;  /* 0x0146000000007b1d */ /* 0x000fec0000002000 */
.L_x_15292:
[----:B------:R3:W-:Y:S01]  /*17740*/  STL [R1+0x3c], RZ ;  /* 0x00003cff01007387 */ /* 0x0007e20000100800 */
[----:B------:R-:W-:Y:S01]  /*17750*/  ULDC UR4, c[0x0][0xd3c] ;  /* 0x00034f0000047ab9 */ /* 0x000fe20000000800 */
[----:B------:R-:W-:Y:S01]  /*17760*/  IMAD.MOV.U32 R26, RZ, RZ, 0x1 ;  /* 0x00000001ff1a7424 */ /* 0x000fe200078e00ff */
[----:B-1----:R-:W-:Y:S02]  /*17770*/  ISETP.GE.AND P0, PT, R19, UR4, PT ;  /* 0x0000000413007c0c */ /* 0x002fe4000bf06270 */
[----:B------:R-:W-:-:S11]  /*17780*/  MOV R24, RZ ;  /* 0x000000ff00187202 */ /* 0x000fd60000000f00 */
[----:B---3--:R-:W-:Y:S05]  /*17790*/  @P0 BRA `(.L_x_15300) ;  /* 0x00000068007c0947 */ /* 0x008fea0003800000 */
[----:B------:R-:W1:Y:S01]  /*177a0*/  S2UR UR5, SR_CgaCtaId ;  /* 0x00000000000579c3 */ /* 0x000e620000008800 */
[----:B------:R3:W-:Y:S01]  /*177b0*/  STL [R1+0x3c], RZ ;  /* 0x00003cff01007387 */ /* 0x0007e20000100800 */
[C---:B--2---:R-:W-:Y:S01]  /*177c0*/  IMAD.SHL.U32 R2, R0.reuse, 0x8, RZ ;  /* 0x0000000800027824 */ /* 0x044fe200078e00ff */
[----:B------:R-:W-:Y:S01]  /*177d0*/  LOP3.LUT R4, R0, 0x7f, RZ, 0xc0, !PT ;  /* 0x0000007f00047812 */ /* 0x000fe200078ec0ff */
[----:B------:R-:W-:Y:S01]  /*177e0*/  UMOV UR4, 0x400 ;  /* 0x0000040000047882 */ /* 0x000fe20000000000 */
[----:B------:R-:W-:Y:S01]  /*177f0*/  BSSY B8, `(.L_x_15300) ;  /* 0x0000699000087945 */ /* 0x000fe20003800000 */
[----:B------:R-:W-:Y:S01]  /*17800*/  IMAD.MOV.U32 R27, RZ, RZ, 0x1 ;  /* 0x00000001ff1b7424 */ /* 0x000fe200078e00ff */
[----:B0-----:R-:W-:Y:S01]  /*17810*/  LOP3.LUT R3, R2, 0x1f8, RZ, 0xc0, !PT ;  /* 0x000001f802037812 */ /* 0x001fe200078ec0ff */
[----:B------:R-:W-:Y:S01]  /*17820*/  IMAD.SHL.U32 R32, R4, 0x8, RZ ;  /* 0x0000000804207824 */ /* 0x000fe200078e00ff */
[----:B------:R-:W-:Y:S01]  /*17830*/  LOP3.LUT R2, R2, 0x38, RZ, 0xc0, !PT ;  /* 0x0000003802027812 */ /* 0x000fe200078ec0ff */
[----:B------:R-:W-:Y:S01]  /*17840*/  IMAD.MOV.U32 R23, RZ, RZ, RZ ;  /* 0x000000ffff177224 */ /* 0x000fe200078e00ff */
[----:B------:R-:W-:Y:S01]  /*17850*/  LOP3.LUT R3, R3, 0x38, R0, 0x78, !PT ;  /* 0x0000003803037812 */ /* 0x000fe200078e7800 */
[----:B------:R-:W-:Y:S01]  /*17860*/  IMAD.SHL.U32 R0, R0, 0x10, RZ ;  /* 0x0000001000007824 */ /* 0x000fe200078e00ff */
[----:B------:R-:W-:Y:S01]  /*17870*/  MOV R24, RZ ;  /* 0x000000ff00187202 */ /* 0x000fe20000000f00 */
        /* <DEDUP_REMOVED lines=10> */
[----:B------:R-:W-:-:S05]  /*17920*/  LOP3.LUT R0, R2, 0xc0, RZ, 0xfc, !PT ;  /* 0x000000c002007812 */ /* 0x000fca00078efcff */
[----:B------:R-:W-:-:S04]  /*17930*/  IMAD.U32 R22, RZ, RZ, UR4 ;  /* 0x00000004ff167e24 */ /* 0x000fc8000f8e00ff */
[----:B---3--:R-:W-:-:S07]  /*17940*/  IMAD R25, R32, 0x2, R22 ;  /* 0x0000000220197824 */ /* 0x008fce00078e0216 */
.L_x_15405:
[----:B------:R-:W0:Y:S02]  /*17950*/  LDC.64 R2, c[0x0][0xd88] ;  /* 0x00036200ff027b82 */ /* 0x000e240000000a00 */
[----:B0-----:R-:W-:-:S05]  /*17960*/  IMAD.WIDE R2, R19, 0x4, R2 ;  /* 0x0000000413027825 */ /* 0x001fca00078e0202 */
        /* <DEDUP_REMOVED lines=9> */
[----:B------:R-:W-:Y:S02]  /*17a00*/  ISETP.NE.AND.EX P2, PT, RZ, UR9, PT, P2 ;  /* 0x00000009ff007c0c */ /* 0x000fe4000bf45320 */
[----:B------:R-:W-:Y:S02]  /*17a10*/  MOV R36, RZ ;  /* 0x000000ff00247202 */ /* 0x000fe40000000f00 */
[----:B--2---:R-:W-:-:S03]  /*17a20*/  SHF.R.S32.HI R0, RZ, 0x1f, R35 ;  /* 0x0000001fff007819 */ /* 0x004fc60000011423 */
        /* <DEDUP_REMOVED lines=12> */
[C---:B------:R-:W-:Y:S02]  /*17af0*/  IADD3 R4, P4, R28.reuse, UR6, RZ ;  /* 0x000000061c047c10 */ /* 0x040fe4000ff9e0ff */
[----:B-1----:R-:W-:Y:S01]  /*17b00*/  IADD3 R2, P3, R28, UR4, RZ ;  /* 0x000000041c027c10 */ /* 0x002fe2000ff7e0ff */
[----:B------:R-:W-:Y:S01]  /*17b10*/  ULDC UR4, c[0x0][0x288] ;  /* 0x0000a20000047ab9 */ /* 0x000fe20000000800 */
[----:B------:R-:W-:-:S02]  /*17b20*/  IADD3.X R5, R29, UR7, RZ, P4, !PT ;  /* 0x000000071d057c10 */ /* 0x000fc4000a7fe4ff */
[C---:B------:R-:W-:Y:S02]  /*17b30*/  IADD3.X R3, R29.reuse, UR5, RZ, P3, !PT ;  /* 0x000000051d037c10 */ /* 0x040fe40009ffe4ff */
[----:B---3--:R-:W-:Y:S01]  /*17b40*/  @P2 IADD3 R6, P3, R28, UR8, RZ ;  /* 0x000000081c062c10 */ /* 0x008fe2000ff7e0ff */
        /* <DEDUP_REMOVED lines=20> */
[----:B0-----:R-:W2:Y:S02]  /*17c90*/  LDG.E R8, desc[UR40][R2.64+0x4] ;  /* 0x0000042802087981 */ /* 0x001ea4000c1e1900 */
[----:B--2---:R-:W-:-:S05]  /*17ca0*/  IADD3 R10, -R9, R8, RZ ;  /* 0x00000008090a7210 */ /* 0x004fca0007ffe1ff */
[----:B------:R1:W-:Y:S02]  /*17cb0*/  STL [R1+0x4], R10 ;  /* 0x0000040a01007387 */ /* 0x0003e40000100800 */
.L_x_15301:
        /* <DEDUP_REMOVED lines=9> */
.L_x_15302:
        /* <DEDUP_REMOVED lines=9> */
.L_x_15303:
[----:B--2---:R-:W2:Y:S01]  /*17de0*/  @P1 LDG.E R2, desc[UR40][R4.64] ;  /* 0x0000002804021981 */ /* 0x004ea2000c1e1900 */
[----:B------:R-:W3:Y:S03]  /*17df0*/  LDC R3, c[0x0][0x448] ;  /* 0x00011200ff037b82 */ /* 0x000ee60000000800 */
[----:B------:R-:W2:Y:S01]  /*17e00*/  @P1 LDG.E R9, desc[UR40][R4.64+0x4] ;  /* 0x0000042804091981 */ /* 0x000ea2000c1e1900 */
[----:B-----5:R-:W-:Y:S01]  /*17e10*/  IADD3 R7, -R33, R7, RZ ;  /* 0x0000000721077210 */ /* 0x020fe20007ffe1ff */
[----:B------:R-:W-:Y:S01]  /*17e20*/  BSSY B0, `(.L_x_15304) ;  /* 0x0000143000007945 */ /* 0x000fe20003800000 */
[----:B---3--:R-:W-:-:S13]  /*17e30*/  ISETP.NE.AND P0, PT, R3, 0x1, PT ;  /* 0x000000010300780c */ /* 0x008fda0003f05270 */
[----:B0-----:R-:W0:Y:S08]  /*17e40*/  @P0 LDC R8, c[0x0][0x44c] ;  /* 0x00011300ff080b82 */ /* 0x001e300000000800 */
[----:B------:R-:W3:Y:S01]  /*17e50*/  @P0 LDC R3, c[0x0][0x450] ;  /* 0x00011400ff030b82 */ /* 0x000ee20000000800 */
[----:B--2---:R-:W-:Y:S02]  /*17e60*/  @P1 IMAD.IADD R6, R9, 0x1, -R2 ;  /* 0x0000000109061824 */ /* 0x004fe400078e0a02 */
[----:B------:R-:W-:-:S02]  /*17e70*/  IMAD.SHL.U32 R2, R17, 0x80, RZ ;  /* 0x0000008011027824 */ /* 0x000fc400078e00ff */
[----:B------:R-:W-:Y:S02]  /*17e80*/  IMAD.IADD R30, R7, 0x1, R6 ;  /* 0x00000001071e7824 */ /* 0x000fe400078e0206 */
[----:B------:R-:W-:-:S04]  /*17e90*/  VIADD R2, R2, 0x7f ;  /* 0x0000007f02027836 */ /* 0x000fc80000000000 */
[----:B0-----:R-:W-:-:S05]  /*17ea0*/  @P0 IMAD.HI.U32 R8, R2, R8, RZ ;  /* 0x0000000802080227 */ /* 0x001fca00078e00ff */
[----:B---3--:R-:W-:Y:S01]  /*17eb0*/  @P0 SHF.R.U32.HI R2, RZ, R3, R8 ;  /* 0x00000003ff020219 */ /* 0x008fe20000011608 */
[----:B------:R-:W-:-:S04]  /*17ec0*/  VIADD R3, R30, 0x5f ;  /* 0x0000005f1e037836 */ /* 0x000fc80000000000 */
        /* <DEDUP_REMOVED lines=9> */
[--C-:B------:R-:W-:Y:S02]  /*17f60*/  IMAD R3, R2, 0x60, -R7.reuse ;  /* 0x0000006002037824 */ /* 0x100fe400078e0a07 */
[----:B------:R-:W-:-:S03]  /*17f70*/  IMAD.MOV R7, RZ, RZ, -R7 ;  /* 0x000000ffff077224 */ /* 0x000fc600078e0a07 */
[----:B------:R-:W-:Y:S02]  /*17f80*/  VIMNMX R6, R3, R6, PT ;  /* 0x0000000603067248 */ /* 0x000fe40003fe0100 */
[----:B------:R-:W-:-:S04]  /*17f90*/  VIMNMX R7, RZ, R7, !PT ;  /* 0x00000007ff077248 */ /* 0x000fc80007fe0100 */
        /* <DEDUP_REMOVED lines=18> */
.L_x_15490:
[----:B--2---:R-:W-:Y:S02]  /*180c0*/  ISETP.NE.AND P0, PT, R14, RZ, PT ;  /* 0x000000ff0e00720c */ /* 0x004fe40003f05270 */
[----:B------:R-:W-:-:S11]  /*180d0*/  PLOP3.LUT P6, PT, PT, PT, PT, 0x8, 0x0 ;  /* 0x000000000000781c */ /* 0x000fd60003fce170 */
[----:B------:R-:W-:Y:S05]  /*180e0*/  @P0 BRA `(.L_x_15307) ;  /* 0x00000000000c0947 */ /* 0x000fea0003800000 */
[----:B------:R-:W-:-:S03]  /*180f0*/  UMOV UR4, 0xffffffff ;  /* 0xffffffff00047882 */ /* 0x000fc60000000000 */
[----:B------:R-:W-:Y:S05]  /*18100*/  BRA.DIV UR4, `(.L_x_15308) ;  /* 0x0000007e04687947 */ /* 0x000fea000b800000 */
[----:B------:R-:W-:-:S13]  /*18110*/  ELECT P6, URZ, PT ;  /* 0x00000000003f782f */ /* 0x000fda00038c0000 */
.L_x_15307:
        /* <DEDUP_REMOVED lines=9> */
.L_x_15493:
[----:B------:R-:W-:Y:S05]  /*181b0*/  BSYNC B1 ;  /* 0x0000000000017941 */ /* 0x000fea0003800000 */
.L_x_15309:
        /* <DEDUP_REMOVED lines=10> */
.L_x_15494:
[----:B------:R-:W-:Y:S05]  /*18260*/  BSYNC B2 ;  /* 0x0000000000027941 */ /* 0x000fea0003800000 */
.L_x_15313:
        /* <DEDUP_REMOVED lines=9> */
.L_x_15316:
[----:B------:R-:W-:Y:S05]  /*18300*/  BSYNC B2 ;  /* 0x0000000000027941 */ /* 0x000fea0003800000 */
.L_x_15315:
[----:B------:R-:W-:Y:S01]  /*18310*/  IMAD.MOV.U32 R14, RZ, RZ, RZ ;  /* 0x000000ffff0e7224 */ /* 0x000fe200078e00ff */
[----:B------:R-:W-:Y:S01]  /*18320*/  UIADD3 UR4, UP0, UR42, 0x570, URZ ;  /* 0x000005702a047890 */ /* 0x000fe2000ff1e03f */
[----:B------:R-:W-:Y:S01]  /*18330*/  IMAD R9, R2, 0x60, R0 ;  /* 0x0000006002097824 */ /* 0x000fe200078e0200 */
[----:B------:R-:W-:Y:S01]  /*18340*/  PLOP3.LUT P0, PT, PT, PT, PT, 0x80, 0x0 ;  /* 0x000000000000781c */ /* 0x000fe20003f0f070 */
[----:B-1----:R-:W-:Y:S01]  /*18350*/  IMAD R10, R23, 0x3000, R22 ;  /* 0x00003000170a7824 */ /* 0x002fe200078e0216 */
[----:B------:R-:W-:Y:S01]  /*18360*/  R2UR UR10, R14 ;  /* 0x000000000e0a72ca */ /* 0x000fe200000e0000 */
[----:B------:R-:W-:Y:S01]  /*18370*/  VIADD R11, R3, 0x32490 ;  /* 0x00032490030b7836 */ /* 0x000fe20000000000 */
[----:B------:R-:W-:Y:S01]  /*18380*/  IADD3 R9, R9, -0x60, RZ ;  /* 0xffffffa009097810 */ /* 0x000fe20007ffe0ff */
[----:B------:R-:W-:Y:S01]  /*18390*/  VIADD R10, R10, 0x1c400 ;  /* 0x0001c4000a0a7836 */ /* 0x000fe20000000000 */
[----:B------:R-:W-:Y:S01]  /*183a0*/  UIADD3.X UR5, URZ, UR43, URZ, UP0, !UPT ;  /* 0x0000002b3f057290 */ /* 0x000fe200087fe43f */
[----:B------:R-:W-:Y:S01]  /*183b0*/  UMOV UR6, 0x0 ;  /* 0x0000000000067882 */ /* 0x000fe20000000000 */
[----:B------:R-:W-:-:S10]  /*183c0*/  UMOV UR7, 0x12f00000 ;  /* 0x12f0000000077882 */ /* 0x000fd40000000000 */
.L_x_15317:
        /* <DEDUP_REMOVED lines=13> */
.L_x_15495:
[----:B------:R-:W-:Y:S05]  /*184a0*/  BSYNC B2 ;  /* 0x0000000000027941 */ /* 0x000fea0003800000 */
.L_x_15318:
        /* <DEDUP_REMOVED lines=11> */
.L_x_15321:
[----:B------:R-:W-:Y:S05]  /*18560*/  BSYNC B2 ;  /* 0x0000000000027941 */ /* 0x000fea0003800000 */
.L_x_15320:
        /* <DEDUP_REMOVED lines=9> */
.L_x_15322:
        /* <DEDUP_REMOVED lines=15> */
.L_x_15323:
        /* <DEDUP_REMOVED lines=15> */
.L_x_15324:
        /* <DEDUP_REMOVED lines=15> */
.L_x_15325:
        /* <DEDUP_REMOVED lines=10> */
.L_x_15312:
[----:B------:R-:W-:Y:S05]  /*18970*/  BSYNC B1 ;  /* 0x0000000000017941 */ /* 0x000fea0003800000 */
.L_x_15311:
        /* <DEDUP_REMOVED lines=9> */
.L_x_15341:
        /* <DEDUP_REMOVED lines=11> */
.L_x_15496:
[----:B------:R-:W-:Y:S05]  /*18ac0*/  BSYNC B2 ;  /* 0x0000000000027941 */ /* 0x000fea0003800000 */
.L_x_15328:
        /* <DEDUP_REMOVED lines=9> */
.L_x_15331:
[----:B------:R-:W-:Y:S05]  /*18b60*/  BSYNC B2 ;  /* 0x0000000000027941 */ /* 0x000fea0003800000 */
.L_x_15330:
        /* <DEDUP_REMOVED lines=11> */
.L_x_15332:
        /* <DEDUP_REMOVED lines=13> */
.L_x_15497:
[----:B------:R-:W-:Y:S05]  /*18cf0*/  BSYNC B2 ;  /* 0x0000000000027941 */ /* 0x000fea0003800000 */
.L_x_15333:
        /* <DEDUP_REMOVED lines=11> */
.L_x_15336:
[----:B------:R-:W-:Y:S05]  /*18db0*/  BSYNC B2 ;  /* 0x0000000000027941 */ /* 0x000fea0003800000 */
.L_x_15335:
        /* <DEDUP_REMOVED lines=9> */
.L_x_15337:
        /* <DEDUP_REMOVED lines=15> */
.L_x_15338:
        /* <DEDUP_REMOVED lines=15> */
.L_x_15339:
        /* <DEDUP_REMOVED lines=15> */
.L_x_15340:
        /* <DEDUP_REMOVED lines=10> */
.L_x_15327:
[----:B------:R-:W-:Y:S05]  /*191c0*/  BSYNC B1 ;  /* 0x0000000000017941 */ /* 0x000fea0003800000 */
.L_x_15326:
        /* <DEDUP_REMOVED lines=8> */
.L_x_15305:
[----:B------:R-:W-:Y:S05]  /*19250*/  BSYNC B0 ;  /* 0x0000000000007941 */ /* 0x000fea0003800000 */
.L_x_15304:
[----:B------:R-:W2:Y:S01]  /*19260*/  LDC R0, c[0x0][0x448] ;  /* 0x00011200ff007b82 */ /* 0x000ea20000000800 */
[----:B0-----:R-:W-:Y:S01]  /*19270*/  LEA R3, R17, 0x7f, 0x7 ;  /* 0x0000007f11037811 */ /* 0x001fe200078e38ff */
        /* <DEDUP_REMOVED lines=33> */
.L_x_15343:
        /* <DEDUP_REMOVED lines=14> */
[----:B-1----:R-:W-:-:S02]  /*19570*/  IMAD.U32 R10, RZ, RZ, UR4 ;  /* 0x00000004ff0a7e24 */ /* 0x002fc4000f8e00ff */
[----:B------:R-:W-:Y:S02]  /*19580*/  IMAD.U32 R11, RZ, RZ, UR5 ;  /* 0x00000005ff0b7e24 */ /* 0x000fe4000f8e00ff */
[----:B------:R-:W-:Y:S02]  /*19590*/  IMAD.MOV.U32 R12, RZ, RZ, 0x1 ;  /* 0x00000001ff0c7424 */ /* 0x000fe400078e00ff */
[----:B------:R-:W-:-:S07]  /*195a0*/  IMAD.MOV.U32 R13, RZ, RZ, RZ ;  /* 0x000000ffff0d7224 */ /* 0x000fce00078e00ff */
[----:B------:R-:W-:-:S07]  /*195b0*/  LEPC R20, `(.L_x_15346) ;  /* 0x000000001014794e */ /* 0x000fce0000000000 */
[----:B0-----:R-:W-:Y:S05]  /*195c0*/  CALL.ABS.NOINC R2 ;  /* 0x0000000002007343 */ /* 0x001fea0003c00000 */
.L_x_15346:
[----:B------:R-:W-:Y:S05]  /*195d0*/  BSYNC B6 ;  /* 0x0000000000067941 */ /* 0x000fea0003800000 */
.L_x_15345:
        /* <DEDUP_REMOVED lines=14> */
[----:B-1----:R-:W-:-:S02]  /*196c0*/  IMAD.U32 R10, RZ, RZ, UR4 ;  /* 0x00000004ff0a7e24 */ /* 0x002fc4000f8e00ff */
[----:B------:R-:W-:Y:S02]  /*196d0*/  IMAD.U32 R11, RZ, RZ, UR5 ;  /* 0x00000005ff0b7e24 */ /* 0x000fe4000f8e00ff */
[----:B------:R-:W-:Y:S02]  /*196e0*/  IMAD.MOV.U32 R8, RZ, RZ, 0x70 ;  /* 0x00000070ff087424 */ /* 0x000fe400078e00ff */
[----:B0-----:R-:W-:-:S07]  /*196f0*/  IMAD.MOV.U32 R12, RZ, RZ, 0x1 ;  /* 0x00000001ff0c7424 */ /* 0x001fce00078e00ff */
[----:B------:R-:W-:-:S07]  /*19700*/  LEPC R20, `(.L_x_15349) ;  /* 0x000000001014794e */ /* 0x000fce0000000000 */
[----:B--2---:R-:W-:Y:S05]  /*19710*/  CALL.ABS.NOINC R2 ;  /* 0x0000000002007343 */ /* 0x004fea0003c00000 */
.L_x_15349:
        /* <DEDUP_REMOVED lines=15> */
.L_x_15348:
[----:B------:R-:W-:Y:S05]  /*19810*/  BSYNC B6 ;  /* 0x0000000000067941 */ /* 0x000fea0003800000 */
.L_x_15347:
[----:B------:R-:W0:Y:S01]  /*19820*/  S2R R20, SR_TID.X ;  /* 0x0000000000147919 */ /* 0x000e220000002100 */
[----:B------:R-:W-:Y:S01]  /*19830*/  ULDC.64 UR4, c[0x0][0xaf0] ;  /* 0x0002bc0000047ab9 */ /* 0x000fe20000000a00 */
[----:B-1----:R-:W1:Y:S01]  /*19840*/  LDC R10, c[0x0][0x430] ;  /* 0x00010c00ff0a7b82 */ /* 0x002e620000000800 */
[----:B------:R-:W2:Y:S01]  /*19850*/  LDL R2, [R1+0x1c] ;  /* 0x00001c0001027983 */ /* 0x000ea20000100800 */
[----:B------:R-:W-:-:S04]  /*19860*/  ISETP.NE.U32.AND P0, PT, RZ, UR4, PT ;  /* 0x00000004ff007c0c */ /* 0x000fc8000bf05070 */
[----:B------:R-:W-:-:S13]  /*19870*/  ISETP.NE.AND.EX P0, PT, RZ, UR5, PT, P0 ;  /* 0x00000005ff007c0c */ /* 0x000fda000bf05300 */
[----:B------:R-:W-:Y:S01]  /*19880*/  @P0 IADD3 R28, P1, R28, UR4, RZ ;  /* 0x000000041c1c0c10 */ /* 0x000fe2000ff3e0ff */
[----:B------:R-:W3:Y:S01]  /*19890*/  S2R R11, SR_TID.X ;  /* 0x00000000000b7919 */ /* 0x000ee20000002100 */
[----:B------:R-:W-:Y:S02]  /*198a0*/  ULDC UR4, c[0x0][0x2f4] ;  /* 0x0000bd0000047ab9 */ /* 0x000fe40000000800 */
[----:B------:R-:W-:Y:S01]  /*198b0*/  @P0 IADD3.X R29, R29, UR5, RZ, P1, !PT ;  /* 0x000000051d1d0c10 */ /* 0x000fe20008ffe4ff */
[----:B------:R-:W4:Y:S01]  /*198c0*/  S2R R12, SR_TID.X ;  /* 0x00000000000c7919 */ /* 0x000f220000002100 */
[----:B------:R-:W-:-:S03]  /*198d0*/  ULDC UR5, c[0x0][0x320] ;  /* 0x0000c80000057ab9 */ /* 0x000fc60000000800 */
[----:B------:R-:W2:Y:S01]  /*198e0*/  @P0 LDG.E R31, desc[UR40][R28.64] ;  /* 0x000000281c1f0981 */ /* 0x000ea2000c1e1900 */
[----:B0-----:R-:W-:-:S04]  /*198f0*/  LOP3.LUT R20, R20, 0x7f, RZ, 0xc0, !PT ;  /* 0x0000007f14147812 */ /* 0x001fc800078ec0ff */
[----:B------:R-:W-:Y:S02]  /*19900*/  SHF.R.U32.HI R21, RZ, 0x3, R20 ;  /* 0x00000003ff157819 */ /* 0x000fe40000011614 */
[----:B------:R-:W0:Y:S02]  /*19910*/  S2R R20, SR_TID.X ;  /* 0x0000000000147919 */ /* 0x000e240000002100 */
[----:B0-----:R-:W-:-:S05]  /*19920*/  IMAD.SHL.U32 R20, R20, 0x10, RZ ;  /* 0x0000001014147824 */ /* 0x001fca00078e00ff */
[----:B------:R-:W-:Y:S02]  /*19930*/  LOP3.LUT R20, R21, 0x70, R20, 0xf8, !PT ;  /* 0x0000007015147812 */ /* 0x000fe400078ef814 */
[----:B------:R-:W2:Y:S01]  /*19940*/  LDL.LU R21, [R1] ;  /* 0x0000000001157983 */ /* 0x000ea20000300800 */
[----:B-1----:R-:W-:-:S13]  /*19950*/  ISETP.NE.AND P1, PT, R10, 0x1, PT ;  /* 0x000000010a00780c */ /* 0x002fda0003f25270 */
[----:B------:R-:W0:Y:S01]  /*19960*/  @P1 LDC R3, c[0x0][0x434] ;  /* 0x00010d00ff031b82 */ /* 0x000e220000000800 */
[----:B---3--:R-:W-:Y:S02]  /*19970*/  IMAD.SHL.U32 R11, R11, 0x8, RZ ;  /* 0x000000080b0b7824 */ /* 0x008fe400078e00ff */
[----:B----4-:R-:W-:-:S03]  /*19980*/  IMAD.SHL.U32 R12, R12, 0x8, RZ ;  /* 0x000000080c0c7824 */ /* 0x010fc600078e00ff */
[----:B------:R-:W-:Y:S02]  /*19990*/  LOP3.LUT R11, R11, 0x38, RZ, 0xc0, !PT ;  /* 0x000000380b0b7812 */ /* 0x000fe400078ec0ff */
[----:B------:R-:W-:-:S04]  /*199a0*/  LOP3.LUT R12, R12, 0x38, RZ, 0xc0, !PT ;  /* 0x000000380c0c7812 */ /* 0x000fc800078ec0ff */
[----:B------:R-:W-:-:S04]  /*199b0*/  LOP3.LUT R12, R12, 0x40, RZ, 0xfc, !PT ;  /* 0x000000400c0c7812 */ /* 0x000fc800078efcff */
[----:B------:R-:W-:Y:S01]  /*199c0*/  ISETP.GE.AND P4, PT, R12, UR5, PT ;  /* 0x000000050c007c0c */ /* 0x000fe2000bf86270 */
[----:B------:R-:W-:Y:S01]  /*199d0*/  IMAD.MOV.U32 R37, RZ, RZ, RZ ;  /* 0x000000ffff257224 */ /* 0x000fe200078e00ff */
[----:B------:R-:W-:-:S04]  /*199e0*/  LOP3.LUT R12, R11, 0x80, RZ, 0xfc, !PT ;  /* 0x000000800b0c7812 */ /* 0x000fc800078efcff */
[----:B------:R-:W-:Y:S01]  /*199f0*/  ISETP.GE.AND P3, PT, R12, UR5, PT ;  /* 0x000000050c007c0c */ /* 0x000fe2000bf66270 */
[----:B------:R-:W-:Y:S01]  /*19a00*/  UMOV UR6, 0xffffffff ;  /* 0xffffffff00067882 */ /* 0x000fe20000000000 */
[----:B--2---:R-:W-:Y:S02]  /*19a10*/  VIADD R0, R2, 0xffffffff ;  /* 0xffffffff02007836 */ /* 0x004fe40000000000 */
[----:B------:R-:W1:Y:S02]  /*19a20*/  @P1 LDC R2, c[0x0][0x438] ;  /* 0x00010e00ff021b82 */ /* 0x000e640000000800 */
[----:B------:R-:W-:-:S05]  /*19a30*/  IMAD R8, R0, 0x60, R20 ;  /* 0x0000006000087824 */ /* 0x000fca00078e0214 */
[C---:B------:R-:W-:Y:S02]  /*19a40*/  ISETP.GE.AND P0, PT, R8.reuse, R30, PT ;  /* 0x0000001e0800720c */ /* 0x040fe40003f06270 */
[----:B------:R-:W-:Y:S02]  /*19a50*/  IADD3 R8, R8, R33, RZ ;  /* 0x0000002108087210 */ /* 0x000fe40007ffe0ff */
[----:B------:R-:W-:-:S03]  /*19a60*/  ISETP.GT.U32.OR P0, PT, R20, 0x5f, P0 ;  /* 0x0000005f1400780c */ /* 0x000fc60000704470 */
[----:B0-----:R-:W-:-:S04]  /*19a70*/  @P1 IMAD.HI.U32 R3, R8, R3, RZ ;  /* 0x0000000308031227 */ /* 0x001fc800078e00ff */
[----:B------:R-:W-:Y:S01]  /*19a80*/  IMAD.MOV.U32 R9, RZ, RZ, R8 ;  /* 0x000000ffff097224 */ /* 0x000fe200078e0008 */
[----:B-1----:R-:W-:-:S05]  /*19a90*/  @P1 SHF.R.U32.HI R9, RZ, R2, R3 ;  /* 0x00000002ff091219 */ /* 0x002fca0000011603 */
[----:B------:R-:W0:Y:S08]  /*19aa0*/  @!P0 LDC.64 R4, c[0x0][0x418] ;  /* 0x00010600ff048b82 */ /* 0x000e300000000a00 */
[----:B------:R-:W1:Y:S01]  /*19ab0*/  @!P0 LDC.64 R2, c[0x0][0x428] ;  /* 0x00010a00ff028b82 */ /* 0x000e620000000a00 */
[--C-:B------:R-:W-:Y:S01]  /*19ac0*/  @!P0 SHF.R.S32.HI R7, RZ, 0x1f, R9.reuse ;  /* 0x0000001fff078819 */ /* 0x100fe20000011409 */
[----:B------:R-:W-:Y:S01]  /*19ad0*/  @!P0 IMAD.MOV.U32 R6, RZ, RZ, R9 ;  /* 0x000000ffff068224 */ /* 0x000fe200078e0009 */
[----:B------:R-:W-:-:S03]  /*19ae0*/  SHF.R.S32.HI R34, RZ, 0x1f, R31 ;  /* 0x0000001fff227819 */ /* 0x000fc6000001141f */
[----:B-1----:R-:W-:-:S04]  /*19af0*/  @!P0 IMAD.WIDE.U32 R6, R31, R2, R6 ;  /* 0x000000021f068225 */ /* 0x002fc800078e0006 */
[----:B------:R-:W-:-:S04]  /*19b00*/  @!P0 IMAD R2, R34, R2, RZ ;  /* 0x0000000222028224 */ /* 0x000fc800078e02ff */
[----:B------:R-:W-:Y:S01]  /*19b10*/  @!P0 IMAD R3, R31, R3, R2 ;  /* 0x000000031f038224 */ /* 0x000fe200078e0202 */
[----:B------:R-:W-:-:S04]  /*19b20*/  MOV R2, UR38 ;  /* 0x0000002600027c02 */ /* 0x000fc80008000f00 */
[----:B------:R-:W-:Y:S01]  /*19b30*/  ISETP.NE.AND P2, PT, R2, 0x3, PT ;  /* 0x000000030200780c */ /* 0x000fe20003f45270 */
[----:B------:R-:W-:Y:S01]  /*19b40*/  @!P0 IMAD.IADD R3, R7, 0x1, R3 ;  /* 0x0000000107038824 */ /* 0x000fe200078e0203 */
[C---:B0-----:R-:W-:Y:S02]  /*19b50*/  @!P0 LEA R4, P1, R6.reuse, R4, 0x2 ;  /* 0x0000000406048211 */ /* 0x041fe400078210ff */
[----:B------:R-:W-:Y:S02]  /*19b60*/  LOP3.LUT R21, R21, 0xfffff7ff, RZ, 0xc0, !PT ;  /* 0xfffff7ff15157812 */ /* 0x000fe400078ec0ff */
[----:B------:R-:W-:Y:S02]  /*19b70*/  @!P0 LEA.HI.X R5, R6, R5, R3, 0x2, P1 ;  /* 0x0000000506058211 */ /* 0x000fe400008f1403 */
[----:B------:R-:W-:-:S03]  /*19b80*/  ISETP.GE.AND P1, PT, R11, UR4, PT ;  /* 0x000000040b007c0c */ /* 0x000fc6000bf26270 */
[----:B------:R0:W5:Y:S02]  /*19b90*/  @!P0 LDG.E R37, desc[UR40][R4.64] ;  /* 0x0000002804258981 */ /* 0x000164000c1e1900 */
[----:B------:R-:W-:-:S04]  /*19ba0*/  @P2 LOP3.LUT R21, R21, 0x800, RZ, 0xfc, !PT ;  /* 0x0000080015152812 */ /* 0x000fc800078efcff */
[----:B------:R-:W-:-:S04]  /*19bb0*/  LOP3.LUT R21, R21, 0xfffffffd, RZ, 0xc0, !PT ;  /* 0xfffffffd15157812 */ /* 0x000fc800078ec0ff */
[----:B------:R-:W-:-:S04]  /*19bc0*/  @P1 LOP3.LUT R21, R21, 0x2, RZ, 0xfc, !PT ;  /* 0x0000000215151812 */ /* 0x000fc800078efcff */
[----:B------:R-:W-:-:S04]  /*19bd0*/  LOP3.LUT R21, R21, 0xffffffef, RZ, 0xc0, !PT ;  /* 0xffffffef15157812 */ /* 0x000fc800078ec0ff */
[----:B------:R-:W-:Y:S02]  /*19be0*/  @P4 LOP3.LUT R21, R21, 0x10, RZ, 0xfc, !PT ;  /* 0x0000001015154812 */ /* 0x000fe400078efcff */
[----:B------:R-:W-:Y:S02]  /*19bf0*/  ISETP.GE.AND P0, PT, R11, UR5, PT ;  /* 0x000000050b007c0c */ /* 0x000fe4000bf06270 */
[----:B------:R-:W-:Y:S02]  /*19c00*/  LOP3.LUT R21, R21, 0xfffffffe, RZ, 0xc0, !PT ;  /* 0xfffffffe15157812 */ /* 0x000fe400078ec0ff */
[----:B------:R-:W-:Y:S02]  /*19c10*/  LOP3.LUT R11, R11, 0xc0, RZ, 0xfc, !PT ;  /* 0x000000c00b0b7812 */ /* 0x000fe400078efcff */
[----:B------:R-:W-:Y:S02]  /*19c20*/  LOP3.LUT R21, R21, 0xfffffff7, RZ, 0xc0, !PT ;  /* 0xfffffff715157812 */ /* 0x000fe400078ec0ff */
[----:B------:R-:W-:-:S02]  /*19c30*/  ISETP.GE.AND P1, PT, R11, UR5, PT ;  /* 0x000000050b007c0c */ /* 0x000fc4000bf26270 */
[----:B------:R-:W-:Y:S01]  /*19c40*/  @P3 LOP3.LUT R21, R21, 0x8, RZ, 0xfc, !PT ;  /* 0x0000000815153812 */ /* 0x000fe200078efcff */
[----:B------:R-:W-:-:S03]  /*19c50*/  IMAD.MOV R3, RZ, RZ, -R9 ;  /* 0x000000ffff037224 */ /* 0x000fc600078e0a09 */
[----:B------:R-:W-:Y:S01]  /*19c60*/  @P0 LOP3.LUT R21, R21, 0x1, RZ, 0xfc, !PT ;  /* 0x0000000115150812 */ /* 0x000fe200078efcff */
[----:B------:R-:W-:-:S03]  /*19c70*/  IMAD R3, R10, R3, R8 ;  /* 0x000000030a037224 */ /* 0x000fc600078e0208 */
[----:B------:R-:W-:-:S04]  /*19c80*/  LOP3.LUT R21, R21, 0xfffffffb, RZ, 0xc0, !PT ;  /* 0xfffffffb15157812 */ /* 0x000fc800078ec0ff */
[----:B------:R-:W-:Y:S01]  /*19c90*/  @P1 LOP3.LUT R21, R21, 0x4, RZ, 0xfc, !PT ;  /* 0x0000000415151812 */ /* 0x000fe200078efcff */
[----:B------:R0:W-:Y:S04]  /*19ca0*/  STL [R1+0x8], R3 ;  /* 0x0000080301007387 */ /* 0x0001e80000100800 */
[----:B------:R0:W-:Y:S01]  /*19cb0*/  STL [R1], R21 ;  /* 0x0000001501007387 */ /* 0x0001e20000100800 */
[----:B------:R-:W-:Y:S05]  /*19cc0*/  BRA.DIV UR6, `(.L_x_15350) ;  /* 0x0000006206fc7947 */ /* 0x000fea000b800000 */
.L_x_15500:
[----:B0-----:R-:W-:Y:S01]  /*19cd0*/  SEL R3, RZ, 0x1, P0 ;  /* 0x00000001ff037807 */ /* 0x001fe20000000000 */
[----:B------:R-:W-:Y:S01]  /*19ce0*/  IMAD.MOV.U32 R2, RZ, RZ, R21 ;  /* 0x000000ffff027224 */ /* 0x000fe200078e0015 */
[----:B------:R-:W-:Y:S02]  /*19cf0*/  ISETP.GT.U32.AND P0, PT, R20, 0x5f, PT ;  /* 0x0000005f1400780c */ /* 0x000fe40003f04070 */
[----:B------:R-:W-:Y:S01]  /*19d00*/  SHF.R.S32.HI R28, RZ, 0x1f, R18 ;  /* 0x0000001fff1c7819 */ /* 0x000fe20000011412 */
[----:B------:R0:W-:Y:S01]  /*19d10*/  STL [R1+0x60], R3 ;  /* 0x0000600301007387 */ /* 0x0001e20000100800 */
[----:B------:R-:W-:-:S09]  /*19d20*/  LOP3.LUT R2, R2, 0xffffffdf, RZ, 0xc0, !PT ;  /* 0xffffffdf02027812 */ /* 0x000fd200078ec0ff */
[----:B------:R-:W-:-:S05]  /*19d30*/  @P0 LOP3.LUT R2, R2, 0x20, RZ, 0xfc, !PT ;  /* 0x0000002002020812 */ /* 0x000fca00078efcff */
[----:B------:R0:W-:Y:S01]  /*19d40*/  STL [R1], R2 ;  /* 0x0000000201007387 */ /* 0x0001e20000100800 */
[----:B------:R-:W-:Y:S05]  /*19d50*/  @!P2 BRA `(.L_x_15351) ;  /* 0x000000000004a947 */ /* 0x000fea0003800000 */
[----:B------:R-:W-:Y:S01]  /*19d60*/  BPT.TRAP 0x1 ;  /* 0x000000040000795c */ /* 0x000fe20000300000 */
.L_x_15351:
[----:B------:R-:W-:Y:S01]  /*19d70*/  IMAD R30, R0, -0x60, R30 ;  /* 0xffffffa0001e7824 */ /* 0x000fe200078e021e */
[----:B------:R-:W-:Y:S01]  /*19d80*/  SHF.L.U32 R0, R26, 0x1f, RZ ;  /* 0x0000001f1a007819 */ /* 0x000fe200000006ff */
[----:B------:R-:W-:Y:S01]  /*19d90*/  IMAD R29, R24, 0x8, R22 ;  /* 0x00000008181d7824 */ /* 0x000fe200078e0216 */
[----:B------:R-:W-:Y:S03]  /*19da0*/  BSSY B0, `(.L_x_15352) ;  /* 0x0000003000007945 */ /* 0x000fe60003800000 */
[----:B------:R-:W1:Y:S02]  /*19db0*/  SYNCS.PHASECHK.TRANS64.TRYWAIT P0, [R29+URZ+0x32440], R0 ;  /* 0x032440001d0075a7 */ /* 0x000e64000800017f */
[----:B-1----:R-:W-:Y:S05]  /*19dc0*/  @!P0 BRA `(.L_x_15353) ;  /* 0x0000006000f08947 */ /* 0x002fea0003800000 */
.L_x_15501:
[----:B------:R-:W-:Y:S05]  /*19dd0*/  BSYNC B0 ;  /* 0x0000000000007941 */ /* 0x000fea0003800000 */
.L_x_15352:
[----:B0-----:R-:W1:Y:S01]  /*19de0*/  LDL R2, [R1+0x8] ;  /* 0x0000080001027983 */ /* 0x001e620000100800 */
[----:B------:R-:W-:-:S03]  /*19df0*/  ULDC.64 UR4, c[0x0][0x300] ;  /* 0x0000c00000047ab9 */ /* 0x000fc60000000a00 */
[----:B------:R-:W2:Y:S01]  /*19e00*/  LDL R3, [R1] ;  /* 0x0000000001037983 */ /* 0x000ea20000100800 */
[----:B-----5:R-:W-:Y:S01]  /*19e10*/  SHF.R.S32.HI R4, RZ, 0x1f, R37 ;  /* 0x0000001fff047819 */ /* 0x020fe20000011425 */
[----:B------:R-:W0:Y:S02]  /*19e20*/  S2R R7, SR_TID.X ;  /* 0x0000000000077919 */ /* 0x000e240000002100 */
[----:B0-----:R-:W-:-:S05]  /*19e30*/  IMAD.SHL.U32 R7, R7, 0x8, RZ ;  /* 0x0000000807077824 */ /* 0x001fca00078e00ff */
[----:B------:R-:W-:Y:S02]  /*19e40*/  LOP3.LUT R7, R7, 0x38, RZ, 0xc0, !PT ;  /* 0x0000003807077812 */ /* 0x000fe400078ec0ff */
[----:B-1----:R-:W-:-:S05]  /*19e50*/  SHF.R.S32.HI R0, RZ, 0x1f, R2 ;  /* 0x0000001fff007819 */ /* 0x002fca0000011402 */
[----:B------:R0:W-:Y:S01]  /*19e60*/  STL [R1+0x44], R0 ;  /* 0x0000440001007387 */ /* 0x0001e20000100800 */
[----:B--2---:R-:W-:Y:S01]  /*19e70*/  LOP3.LUT P2, RZ, R3, 0x2, RZ, 0xc0, !PT ;  /* 0x0000000203ff7812 */ /* 0x004fe2000784c0ff */
[----:B0-----:R-:W-:-:S04]  /*19e80*/  IMAD R0, R0, UR4, RZ ;  /* 0x0000000400007c24 */ /* 0x001fc8000f8e02ff */
[C---:B------:R-:W-:Y:S02]  /*19e90*/  IMAD R0, R2.reuse, UR5, R0 ;  /* 0x0000000502007c24 */ /* 0x040fe4000f8e0200 */
[----:B------:R-:W-:Y:S01]  /*19ea0*/  IMAD.WIDE.U32 R2, R2, UR4, RZ ;  /* 0x0000000402027c25 */ /* 0x000fe2000f8e00ff */
[----:B------:R-:W-:Y:S01]  /*19eb0*/  ULDC.64 UR4, c[0x0][0x310] ;  /* 0x0000c40000047ab9 */ /* 0x000fe20000000a00 */
[----:B------:R0:W-:Y:S02]  /*19ec0*/  STL [R1+0x48], R4 ;  /* 0x0000480401007387 */ /* 0x0001e40000100800 */
[----:B------:R-:W-:Y:S02]  /*19ed0*/  IMAD.IADD R3, R3, 0x1, R0 ;  /* 0x0000000103037824 */ /* 0x000fe400078e0200 */
[----:B------:R-:W-:Y:S02]  /*19ee0*/  IMAD R0, R4, UR4, RZ ;  /* 0x0000000404007c24 */ /* 0x000fe4000f8e02ff */
[----:B0-----:R-:W0:Y:S02]  /*19ef0*/  S2R R4, SR_TID.X ;  /* 0x0000000000047919 */ /* 0x001e240000002100 */
[----:B------:R-:W-:-:S02]  /*19f00*/  IMAD R0, R37, UR5, R0 ;  /* 0x0000000525007c24 */ /* 0x000fc4000f8e0200 */
[----:B------:R-:W-:Y:S01]  /*19f10*/  IMAD.WIDE.U32 R2, R37, UR4, R2 ;  /* 0x0000000425027c25 */ /* 0x000fe2000f8e0002 */
[----:B------:R-:W-:-:S04]  /*19f20*/  ULDC.64 UR4, c[0x0][0x308] ;  /* 0x0000c20000047ab9 */ /* 0x000fc80000000a00 */
[----:B------:R-:W-:Y:S01]  /*19f30*/  IADD3 R3, R3, R0, RZ ;  /* 0x0000000003037210 */ /* 0x000fe20007ffe0ff */
[----:B------:R-:W-:-:S04]  /*19f40*/  IMAD R0, R28, UR4, RZ ;  /* 0x000000041c007c24 */ /* 0x000fc8000f8e02ff */
[C---:B------:R-:W-:Y:S02]  /*19f50*/  IMAD R0, R18.reuse, UR5, R0 ;  /* 0x0000000512007c24 */ /* 0x040fe4000f8e0200 */
[----:B------:R-:W-:Y:S01]  /*19f60*/  IMAD.WIDE.U32 R2, R18, UR4, R2 ;  /* 0x0000000412027c25 */ /* 0x000fe2000f8e0002 */
        /* <DEDUP_REMOVED lines=63> */
.L_x_15515:
        /* <DEDUP_REMOVED lines=10> */
.L_x_15355:
        /* <DEDUP_REMOVED lines=11> */
.L_x_15356:
        /* <DEDUP_REMOVED lines=33> */
.L_x_15358:
[----:B------:R-:W-:Y:S05]  /*1a6c0*/  BSYNC B6 ;  /* 0x0000000000067941 */ /* 0x000fea0003800000 */
.L_x_15357:
[----:B------:R-:W2:Y:S01]  /*1a6d0*/  LDL R20, [R1+0x2c] ;  /* 0x00002c0001147983 */ /* 0x000ea20000100800 */
[----:B------:R-:W-:Y:S01]  /*1a6e0*/  IMAD.MOV.U32 R21, RZ, RZ, R35 ;  /* 0x000000ffff157224 */ /* 0x000fe200078e0023 */
[----:B------:R-:W3:Y:S01]  /*1a6f0*/  LDC R6, c[0x0][0x448] ;  /* 0x00011200ff067b82 */ /* 0x000ee20000000800 */
[----:B------:R-:W-:Y:S01]  /*1a700*/  ULDC.64 UR4, c[0x0][0x298] ;  /* 0x0000a60000047ab9 */ /* 0x000fe20000000a00 */
[----:B------:R4:W5:Y:S01]  /*1a710*/  LDL R9, [R1+0x4] ;  /* 0x0000040001097983 */ /* 0x0009620000100800 */
[----:B0-----:R-:W0:Y:S01]  /*1a720*/  S2R R2, SR_TID.X ;  /* 0x0000000000027919 */ /* 0x001e220000002100 */
[----:B------:R-:W1:Y:S01]  /*1a730*/  S2R R35, SR_TID.X ;  /* 0x0000000000237919 */ /* 0x000e620000002100 */
[----:B---3--:R-:W-:-:S13]  /*1a740*/  ISETP.NE.AND P0, PT, R6, 0x1, PT ;  /* 0x000000010600780c */ /* 0x008fda0003f05270 */
[----:B------:R-:W3:Y:S01]  /*1a750*/  @P0 LDC R3, c[0x0][0x450] ;  /* 0x00011400ff030b82 */ /* 0x000ee20000000800 */
[----:B0-----:R-:W-:-:S04]  /*1a760*/  LOP3.LUT R2, R2, 0x7f, RZ, 0xc0, !PT ;  /* 0x0000007f02027812 */ /* 0x001fc800078ec0ff */
[----:B------:R-:W-:Y:S01]  /*1a770*/  SHF.R.U32.HI R2, RZ, 0x3, R2 ;  /* 0x00000003ff027819 */ /* 0x000fe20000011602 */
[----:B-1----:R-:W-:Y:S02]  /*1a780*/  IMAD.SHL.U32 R35, R35, 0x10, RZ ;  /* 0x0000001023237824 */ /* 0x002fe400078e00ff */
[----:B--2---:R-:W-:Y:S02]  /*1a790*/  IMAD.MOV.U32 R4, RZ, RZ, R20 ;  /* 0x000000ffff047224 */ /* 0x004fe400078e0014 */
[----:B------:R-:W2:Y:S01]  /*1a7a0*/  LDL R20, [R1+0x10] ;  /* 0x0000100001147983 */ /* 0x000ea20000100800 */
[----:B------:R-:W-:Y:S01]  /*1a7b0*/  LOP3.LUT R35, R2, 0x70, R35, 0xf8, !PT ;  /* 0x0000007002237812 */ /* 0x000fe200078ef823 */
[----:B------:R-:W-:Y:S01]  /*1a7c0*/  IMAD R4, R4, UR4, RZ ;  /* 0x0000000404047c24 */ /* 0x000fe2000f8e02ff */
[----:B------:R-:W0:Y:S02]  /*1a7d0*/  @P0 LDC R2, c[0x0][0x44c] ;  /* 0x00011300ff020b82 */ /* 0x000e240000000800 */
[----:B------:R-:W-:Y:S01]  /*1a7e0*/  LEA R35, R17, R35, 0x7 ;  /* 0x0000002311237211 */ /* 0x000fe200078e38ff */
[----:B------:R-:W-:-:S04]  /*1a7f0*/  IMAD R4, R36, UR5, R4 ;  /* 0x0000000524047c24 */ /* 0x000fc8000f8e0204 */
[----:B------:R-:W-:Y:S02]  /*1a800*/  IMAD.MOV.U32 R0, RZ, RZ, R35 ;  /* 0x000000ffff007224 */ /* 0x000fe400078e0023 */
        /* <DEDUP_REMOVED lines=25> */
[----:B------:R-:W-:Y:S01]  /*1a9a0*/  IMAD R0, R6, R0, R35 ;  /* 0x0000000006007224 */ /* 0x000fe200078e0223 */
[----:B------:R-:W-:-:S04]  /*1a9b0*/  IADD3 R3, R3, R4, RZ ;  /* 0x0000000403037210 */ /* 0x000fc80007ffe0ff */
        /* <DEDUP_REMOVED lines=13> */
[----:B----4-:R-:W-:Y:S10]  /*1aa90*/  BRA.DIV UR5, `(.L_x_15359) ;  /* 0x0000005e05d07947 */ /* 0x010ff4000b800000 */
[----:B------:R-:W0:Y:S01]  /*1aaa0*/  SHFL.IDX PT, R5, R0, RZ, 0x181f ;  /* 0x00181fff00057589 */ /* 0x000e2200000e0000 */
[----:B-----5:R-:W-:Y:S02]  /*1aab0*/  IMAD R2, R9, R6, RZ ;  /* 0x0000000609027224 */ /* 0x020fe400078e02ff */
[----:B------:R-:W-:Y:S01]  /*1aac0*/  IMAD R17, R17, 0x80, R8 ;  /* 0x0000008011117824 */ /* 0x000fe200078e0208 */
        /* <DEDUP_REMOVED lines=13> */
[----:B--2---:R-:W-:-:S05]  /*1aba0*/  VIADD R6, R17, 0x20 ;  /* 0x0000002011067836 */ /* 0x004fca0000000000 */
[----:B------:R-:W-:Y:S04]  /*1abb0*/  STL [R1+0x20], R6 ;  /* 0x0000200601007387 */ /* 0x000fe80000100800 */
[----:B0-----:R-:W0:Y:S04]  /*1abc0*/  SHFL.IDX PT, R5, R0, 0x1, 0x181f ;  /* 0x00381f0000057f89 */ /* 0x001e2800000e0000 */
[----:B------:R-:W1:Y:S01]  /*1abd0*/  SHFL.IDX PT, R4, R3, 0x1, 0x181f ;  /* 0x00381f0003047f89 */ /* 0x000e6200000e0000 */
[----:B0-----:R-:W-:-:S04]  /*1abe0*/  @!P0 LEA R5, P2, R7, R5, 0x1 ;  /* 0x0000000507058211 */ /* 0x001fc800078408ff */
[----:B-1----:R-:W-:-:S04]  /*1abf0*/  @!P0 IADD3.X R4, RZ, R4, RZ, P2, !PT ;  /* 0x00000004ff048210 */ /* 0x002fc800017fe4ff */
[----:B------:R-:W-:-:S04]  /*1ac00*/  @!P0 LOP3.LUT R5, R5, R4, RZ, 0x3c, !PT ;  /* 0x0000000405058212 */ /* 0x000fc800078e3cff */
[----:B------:R-:W-:-:S04]  /*1ac10*/  @!P0 LOP3.LUT R4, R5, R4, RZ, 0x3c, !PT ;  /* 0x0000000405048212 */ /* 0x000fc800078e3cff */
[----:B------:R-:W-:-:S05]  /*1ac20*/  @!P0 LOP3.LUT R5, R5, R4, RZ, 0x3c, !PT ;  /* 0x0000000405058212 */ /* 0x000fca00078e3cff */
[----:B------:R0:W-:Y:S01]  /*1ac30*/  @!P0 LDGSTS.E.BYPASS.LTC128B.128 [R25+0x18c00], desc[UR40][R4.64], !P1 ;  /* 0x18c0000004198fae */ /* 0x0001e2000c901d68 */
[----:B------:R-:W-:Y:S01]  /*1ac40*/  ISETP.GE.AND P0, PT, R6, R2, PT ;  /* 0x000000020600720c */ /* 0x000fe20003f06270 */
[----:B------:R-:W-:-:S05]  /*1ac50*/  VIADD R6, R17, 0x30 ;  /* 0x0000003011067836 */ /* 0x000fca0000000000 */
[----:B------:R-:W-:Y:S04]  /*1ac60*/  STL [R1+0x24], R6 ;  /* 0x0000240601007387 */ /* 0x000fe80000100800 */
        /* <DEDUP_REMOVED lines=23> */
[----:B0-----:R-:W-:-:S04]  /*1ade0*/  @!P0 LEA R5, P2, R7, R4, 0x1 ;  /* 0x0000000407058211 */ /* 0x001fc800078408ff */
[----:B------:R-:W-:Y:S02]  /*1adf0*/  @!P0 IADD3.X R4, RZ, R6, RZ, P2, !PT ;  /* 0x00000006ff048210 */ /* 0x000fe400017fe4ff */
[----:B------:R-:W-:Y:S02]  /*1ae00*/  SHFL.IDX PT, R6, R3, 0x5, 0x181f ;  /* 0x00b81f0003067f89 */ /* 0x000fe400000e0000 */
        /* <DEDUP_REMOVED lines=25> */
.L_x_15532:
[----:B01----:R-:W-:-:S05]  /*1afa0*/  VIADD R4, R17, 0x70 ;  /* 0x0000007011047836 */ /* 0x003fca0000000000 */
        /* <DEDUP_REMOVED lines=10> */
.L_x_15360:
        /* <DEDUP_REMOVED lines=28> */
.L_x_15362:
[----:B------:R-:W-:Y:S05]  /*1b210*/  BSYNC B6 ;  /* 0x0000000000067941 */ /* 0x000fea0003800000 */
.L_x_15361:
        /* <DEDUP_REMOVED lines=9> */
[----:B-1----:R-:W-:-:S04]  /*1b2b0*/  SHF.L.U32 R7, R7, 0x3, RZ ;  /* 0x0000000307077819 */ /* 0x002fc800000006ff */
        /* <DEDUP_REMOVED lines=11> */
[----:B---3--:R-:W-:-:S04]  /*1b370*/  IMAD R0, R21, UR4, RZ ;  /* 0x0000000415007c24 */ /* 0x008fc8000f8e02ff */
[C---:B----4-:R-:W-:Y:S02]  /*1b380*/  IMAD R0, R20.reuse, UR5, R0 ;  /* 0x0000000514007c24 */ /* 0x050fe4000f8e0200 */
[----:B------:R-:W-:Y:S01]  /*1b390*/  IMAD.WIDE.U32 R2, R20, UR4, R2 ;  /* 0x0000000414027c25 */ /* 0x000fe2000f8e0002 */
[----:B------:R-:W-:Y:S01]  /*1b3a0*/  ULDC.64 UR4, c[0x0][0x3d0] ;  /* 0x0000f40000047ab9 */ /* 0x000fe20000000a00 */
[----:B------:R-:W1:Y:S02]  /*1b3b0*/  S2R R20, SR_TID.X ;  /* 0x0000000000147919 */ /* 0x000e640000002100 */
[----:B------:R-:W-:Y:S02]  /*1b3c0*/  IMAD.IADD R3, R3, 0x1, R0 ;  /* 0x0000000103037824 */ /* 0x000fe400078e0200 */
[----:B------:R-:W2:Y:S02]  /*1b3d0*/  @P0 LDC R0, c[0x0][0x44c] ;  /* 0x00011300ff000b82 */ /* 0x000ea40000000800 */
[----:B--2---:R-:W-:-:S04]  /*1b3e0*/  @P0 IMAD.HI.U32 R0, R35, R0, RZ ;  /* 0x0000000023000227 */ /* 0x004fc800078e00ff */
[----:B-1----:R-:W-:Y:S01]  /*1b3f0*/  IMAD.SHL.U32 R20, R20, 0x8, RZ ;  /* 0x0000000814147824 */ /* 0x002fe200078e00ff */
[----:B0-----:R-:W-:-:S04]  /*1b400*/  @P0 SHF.R.U32.HI R4, RZ, R5, R0 ;  /* 0x00000005ff040219 */ /* 0x001fc80000011600 */
[--C-:B------:R-:W-:Y:S01]  /*1b410*/  SHF.R.S32.HI R5, RZ, 0x1f, R4.reuse ;  /* 0x0000001fff057819 */ /* 0x100fe20000011404 */
[----:B------:R-:W-:Y:S01]  /*1b420*/  IMAD.MOV R0, RZ, RZ, -R4 ;  /* 0x000000ffff007224 */ /* 0x000fe200078e0a04 */
[----:B------:R-:W-:Y:S01]  /*1b430*/  LOP3.LUT R20, R20, 0x38, RZ, 0xc0, !PT ;  /* 0x0000003814147812 */ /* 0x000fe200078ec0ff */
[----:B------:R-:W-:-:S03]  /*1b440*/  IMAD.WIDE.U32 R2, R4, UR4, R2 ;  /* 0x0000000404027c25 */ /* 0x000fc6000f8e0002 */
[----:B------:R-:W-:Y:S01]  /*1b450*/  LOP3.LUT R10, R20, 0x40, RZ, 0xfc, !PT ;  /* 0x00000040140a7812 */ /* 0x000fe200078efcff */
[----:B------:R-:W-:Y:S01]  /*1b460*/  IMAD R0, R6, R0, R35 ;  /* 0x0000000006007224 */ /* 0x000fe200078e0223 */
[C---:B------:R-:W-:Y:S01]  /*1b470*/  LOP3.LUT R9, R20.reuse, 0x80, RZ, 0xfc, !PT ;  /* 0x0000008014097812 */ /* 0x040fe200078efcff */
[----:B------:R-:W-:Y:S01]  /*1b480*/  IMAD R5, R5, UR4, RZ ;  /* 0x0000000405057c24 */ /* 0x000fe2000f8e02ff */
[----:B------:R-:W-:-:S03]  /*1b490*/  LOP3.LUT R8, R20, 0xc0, RZ, 0xfc, !PT ;  /* 0x000000c014087812 */ /* 0x000fc600078efcff */
        /* <DEDUP_REMOVED lines=96> */
.L_x_15550:
        /* <DEDUP_REMOVED lines=13> */
.L_x_15365:
[----:B------:R-:W-:Y:S05]  /*1bb70*/  BSYNC B0 ;  /* 0x0000000000007941 */ /* 0x000fea0003800000 */
.L_x_15364:
[----:B------:R-:W-:Y:S01]  /*1bb80*/  NOP ;  /* 0x0000000000007918 */ /* 0x000fe20000000000 */
[----:B------:R-:W-:-:S13]  /*1bb90*/  PLOP3.LUT P0, PT, PT, PT, PT, 0x80, 0x0 ;  /* 0x000000000000781c */ /* 0x000fda0003f0f070 */
.L_x_15366:
[----:B------:R-:W-:Y:S02]  /*1bba0*/  PLOP3.LUT P1, PT, P1, P0, PT, 0xa2, 0x0 ;  /* 0x000000000000781c */ /* 0x000fe40000f21472 */
[----:B------:R-:W-:-:S08]  /*1bbb0*/  @P0 R2UR P1, UR4, R22 ;  /* 0x00000000160402ca */ /* 0x000fd00000020000 */
[----:B------:R-:W-:-:S05]  /*1bbc0*/  @P0 PLOP3.LUT P0, PT, P1, PT, PT, 0x80, 0x0 ;  /* 0x000000000000081c */ /* 0x000fca0000f0f070 */
[----:B------:R-:W-:Y:S01]  /*1bbd0*/  @!P1 SYNCS.ARRIVE.TRANS64.RED.A0T1 RZ, [UR4+0x32410], RZ ;  /* 0x032410ffffff99a7 */ /* 0x000fe20008200404 */
[----:B------:R-:W-:Y:S07]  /*1bbe0*/  @!P1 ARRIVES.LDGSTSBAR.64.TRANSCNT [UR4+0x32410] ;  /* 0x03241000ff0099b0 */ /* 0x000fee0008000a84 */
[----:B------:R-:W-:Y:S05]  /*1bbf0*/  @P0 BRA.U.ANY `(.L_x_15366) ;  /* 0xfffffffd00e80947 */ /* 0x000fea000393ffff */
[----:B01----:R-:W3:Y:S02]  /*1bc00*/  LDL.LU R2, [R1+0x3c] ;  /* 0x00003c0001027983 */ /* 0x003ee40000300800 */
[----:B---3--:R-:W-:-:S04]  /*1bc10*/  IADD3 R2, R2, 0x1, RZ ;  /* 0x0000000102027810 */ /* 0x008fc80007ffe0ff */
        /* <DEDUP_REMOVED lines=10> */
.L_x_15551:
[----:B------:R-:W-:Y:S05]  /*1bcc0*/  BSYNC B0 ;  /* 0x0000000000007941 */ /* 0x000fea0003800000 */
.L_x_15367:
[----:B------:R-:W-:-:S05]  /*1bcd0*/  IMAD.U32 R0, RZ, RZ, UR38 ;  /* 0x00000026ff007e24 */ /* 0x000fca000f8e00ff */
[----:B------:R-:W-:-:S13]  /*1bce0*/  ISETP.NE.AND P0, PT, R0, 0x3, PT ;  /* 0x000000030000780c */ /* 0x000fda0003f05270 */
[----:B------:R-:W-:Y:S05]  /*1bcf0*/  @!P0 BRA `(.L_x_15369) ;  /* 0x0000000000048947 */ /* 0x000fea0003800000 */
[----:B------:R-:W-:Y:S01]  /*1bd00*/  BPT.TRAP 0x1 ;  /* 0x000000040000795c */ /* 0x000fe20000300000 */
.L_x_15369:
[----:B------:R-:W-:Y:S01]  /*1bd10*/  SHF.L.U32 R0, R26, 0x1f, RZ ;  /* 0x0000001f1a007819 */ /* 0x000fe200000006ff */
[----:B------:R-:W-:Y:S03]  /*1bd20*/  BSSY B0, `(.L_x_15370) ;  /* 0x0000003000007945 */ /* 0x000fe60003800000 */
[----:B------:R-:W1:Y:S02]  /*1bd30*/  SYNCS.PHASECHK.TRANS64.TRYWAIT P0, [R29+URZ+0x32460], R0 ;  /* 0x032460001d0075a7 */ /* 0x000e64000800017f */
[----:B-1----:R-:W-:Y:S05]  /*1bd40*/  @!P0 BRA `(.L_x_15371) ;  /* 0x0000006400548947 */ /* 0x002fea0003800000 */
.L_x_15552:
[----:B------:R-:W-:Y:S05]  /*1bd50*/  BSYNC B0 ;  /* 0x0000000000007941 */ /* 0x000fea0003800000 */
.L_x_15370:
[----:B0-----:R-:W1:Y:S01]  /*1bd60*/  LDL.LU R3, [R1+0x44] ;  /* 0x0000440001037983 */ /* 0x001e620000300800 */
[----:B------:R-:W-:-:S03]  /*1bd70*/  ULDC.64 UR4, c[0x0][0x328] ;  /* 0x0000ca0000047ab9 */ /* 0x000fc60000000a00 */
[----:B------:R-:W3:Y:S04]  /*1bd80*/  LDL.LU R2, [R1+0x8] ;  /* 0x0000080001027983 */ /* 0x000ee80000300800 */
[----:B--2---:R-:W2:Y:S04]  /*1bd90*/  LDL.LU R6, [R1+0x48] ;  /* 0x0000480001067983 */ /* 0x004ea80000300800 */
[----:B------:R-:W4:Y:S04]  /*1bda0*/  LDL R7, [R1] ;  /* 0x0000000001077983 */ /* 0x000f280000100800 */
[----:B------:R-:W5:Y:S01]  /*1bdb0*/  LDL.LU R4, [R1+0x60] ;  /* 0x0000600001047983 */ /* 0x000f620000300800 */
[----:B-1----:R-:W-:-:S04]  /*1bdc0*/  IMAD R0, R3, UR4, RZ ;  /* 0x0000000403007c24 */ /* 0x002fc8000f8e02ff */
[C---:B---3--:R-:W-:Y:S02]  /*1bdd0*/  IMAD R5, R2.reuse, UR5, R0 ;  /* 0x0000000502057c24 */ /* 0x048fe4000f8e0200 */
[----:B------:R-:W-:Y:S01]  /*1bde0*/  IMAD.WIDE.U32 R2, R2, UR4, RZ ;  /* 0x0000000402027c25 */ /* 0x000fe2000f8e00ff */
[----:B------:R-:W-:-:S03]  /*1bdf0*/  ULDC.64 UR4, c[0x0][0x338] ;  /* 0x0000ce0000047ab9 */ /* 0x000fc60000000a00 */
[----:B------:R-:W-:Y:S02]  /*1be00*/  IMAD.IADD R3, R3, 0x1, R5 ;  /* 0x0000000103037824 */ /* 0x000fe400078e0205 */
[----:B--2---:R-:W-:Y:S01]  /*1be10*/  IMAD R0, R6, UR4, RZ ;  /* 0x0000000406007c24 */ /* 0x004fe2000f8e02ff */
[----:B----4-:R-:W-:Y:S01]  /*1be20*/  LOP3.LUT P3, RZ, R7, 0x10, RZ, 0xc0, !PT ;  /* 0x0000001007ff7812 */ /* 0x010fe2000786c0ff */
[----:B------:R-:W-:Y:S01]  /*1be30*/  IMAD.WIDE.U32 R2, R37, UR4, R2 ;  /* 0x0000000425027c25 */ /* 0x000fe2000f8e0002 */
[C---:B------:R-:W-:Y:S02]  /*1be40*/  LOP3.LUT P2, RZ, R7.reuse, 0x8, RZ, 0xc0, !PT ;  /* 0x0000000807ff7812 */ /* 0x040fe4000784c0ff */
[----:B------:R-:W-:Y:S01]  /*1be50*/  LOP3.LUT P1, RZ, R7, 0x4, RZ, 0xc0, !PT ;  /* 0x0000000407ff7812 */ /* 0x000fe2000782c0ff */
[----:B------:R-:W-:Y:S01]  /*1be60*/  IMAD R5, R37, UR5, R0 ;  /* 0x0000000525057c24 */ /* 0x000fe2000f8e0200 */
[----:B------:R-:W-:Y:S01]  /*1be70*/  ULDC.64 UR4, c[0x0][0x330] ;  /* 0x0000cc0000047ab9 */ /* 0x000fe20000000a00 */
[----:B------:R-:W-:-:S02]  /*1be80*/  SEL R0, RZ, 0x2, P3 ;  /* 0x00000002ff007807 */ /* 0x000fc40001800000 */
[----:B------:R-:W-:Y:S01]  /*1be90*/  IMAD.IADD R3, R3, 0x1, R5 ;  /* 0x0000000103037824 */ /* 0x000fe200078e0205 */
[----:B------:R-:W-:Y:S01]  /*1bea0*/  LOP3.LUT P4, RZ, R7, 0x1, RZ, 0xc0, !PT ;  /* 0x0000000107ff7812 */ /* 0x000fe2000788c0ff */
[----:B------:R-:W-:Y:S01]  /*1beb0*/  IMAD R5, R28, UR4, RZ ;  /* 0x000000041c057c24 */ /* 0x000fe2000f8e02ff */
[----:B------:R-:W-:Y:S01]  /*1bec0*/  SEL R7, RZ, 0x8, P1 ;  /* 0x00000008ff077807 */ /* 0x000fe20000800000 */
        /* <DEDUP_REMOVED lines=9> */
[----:B------:R-:W-:-:S03]  /*1bf60*/  IMAD R4, R24, 0x6000, R32 ;  /* 0x0000600018047824 */ /* 0x000fc600078e0220 */
[----:B------:R-:W-:Y:S01]  /*1bf70*/  IADD3 R7, R0, R7, RZ ;  /* 0x0000000700077210 */ /* 0x000fe20007ffe0ff */
[----:B------:R-:W-:Y:S06]  /*1bf80*/  BRA.DIV UR4, `(.L_x_15372) ;  /* 0x0000006204d87947 */ /* 0x000fec000b800000 */
[----:B------:R-:W0:Y:S01]  /*1bf90*/  S2R R2, SR_TID.X ;  /* 0x0000000000027919 */ /* 0x000e220000002100 */
[----:B------:R-:W-:Y:S01]  /*1bfa0*/  IMAD R4, R4, 0x2, R22 ;  /* 0x0000000204047824 */ /* 0x000fe200078e0216 */
[C---:B------:R-:W-:Y:S01]  /*1bfb0*/  LOP3.LUT P2, RZ, R7.reuse, 0x2, RZ, 0xc0, !PT ;  /* 0x0000000207ff7812 */ /* 0x040fe2000784c0ff */
[----:B------:R-:W1:Y:S01]  /*1bfc0*/  SHFL.IDX PT, R14, R5, RZ, 0x181f ;  /* 0x00181fff050e7589 */ /* 0x000e6200000e0000 */
[----:B------:R-:W-:-:S03]  /*1bfd0*/  LOP3.LUT P1, RZ, R7, 0x4, RZ, 0xc0, !PT ;  /* 0x0000000407ff7812 */ /* 0x000fc6000782c0ff */
[----:B------:R-:W2:Y:S01]  /*1bfe0*/  SHFL.IDX PT, R3, R6, RZ, 0x181f ;  /* 0x00181fff06037589 */ /* 0x000ea200000e0000 */
        /* <DEDUP_REMOVED lines=64> */
.L_x_15566:
        /* <DEDUP_REMOVED lines=15> */
.L_x_15373:
        /* <DEDUP_REMOVED lines=11> */
.L_x_15374:
[----:B------:R-:W2:Y:S01]  /*1c590*/  LDL R2, [R1+0x1c] ;  /* 0x00001c0001027983 */ /* 0x000ea20000100800 */
[----:B------:R0:W-:Y:S01]  /*1c5a0*/  SYNCS.ARRIVE.TRANS64.A1T0 RZ, [R29+URZ+0x32450], RZ ;  /* 0x032450ff1dff79a7 */ /* 0x0001e2000810003f */
[----:B------:R-:W-:Y:S01]  /*1c5b0*/  BSSY B0, `(.L_x_15375) ;  /* 0x00000e2000007945 */ /* 0x000fe20003800000 */
[----:B--2---:R-:W-:-:S13]  /*1c5c0*/  ISETP.GE.AND P0, PT, R2, 0x2, PT ;  /* 0x000000020200780c */ /* 0x004fda0003f06270 */
[----:B0-----:R-:W-:Y:S05]  /*1c5d0*/  @!P0 BRA `(.L_x_15376) ;  /* 0x0000000c007c8947 */ /* 0x001fea0003800000 */
[----:B------:R-:W-:-:S07]  /*1c5e0*/  VIADD R10, R2, 0xfffffffe ;  /* 0xfffffffe020a7836 */ /* 0x000fce0000000000 */
.L_x_15389:
[----:B0-----:R-:W0:Y:S01]  /*1c5f0*/  S2R R2, SR_TID.X ;  /* 0x0000000000027919 */ /* 0x001e220000002100 */
[----:B------:R-:W1:Y:S01]  /*1c600*/  LDC R8, c[0x0][0x430] ;  /* 0x00010c00ff087b82 */ /* 0x000e620000000800 */
[----:B------:R-:W-:Y:S01]  /*1c610*/  IMAD R9, R10, 0x60, R33 ;  /* 0x000000600a097824 */ /* 0x000fe200078e0221 */
[----:B--2---:R-:W2:Y:S01]  /*1c620*/  S2R R4, SR_TID.X ;  /* 0x0000000000047919 */ /* 0x004ea20000002100 */
[----:B------:R-:W-:Y:S01]  /*1c630*/  VIADD R24, R24, 0x1 ;  /* 0x0000000118187836 */ /* 0x000fe20000000000 */
[----:B-1----:R-:W-:Y:S02]  /*1c640*/  ISETP.NE.AND P0, PT, R8, 0x1, PT ;  /* 0x000000010800780c */ /* 0x002fe40003f05270 */
[----:B0-----:R-:W-:-:S04]  /*1c650*/  LOP3.LUT R2, R2, 0x7f, RZ, 0xc0, !PT ;  /* 0x0000007f02027812 */ /* 0x001fc800078ec0ff */
[----:B------:R-:W-:Y:S02]  /*1c660*/  SHF.R.U32.HI R2, RZ, 0x3, R2 ;  /* 0x00000003ff027819 */ /* 0x000fe40000011602 */
[----:B--2---:R-:W-:-:S05]  /*1c670*/  SHF.L.U32 R4, R4, 0x4, RZ ;  /* 0x0000000404047819 */ /* 0x004fca00000006ff */
[----:B------:R-:W0:Y:S01]  /*1c680*/  @P0 LDC R3, c[0x0][0x438] ;  /* 0x00010e00ff030b82 */ /* 0x000e220000000800 */
[----:B------:R-:W-:-:S04]  /*1c690*/  LOP3.LUT R4, R2, 0x70, R4, 0xf8, !PT ;  /* 0x0000007002047812 */ /* 0x000fc800078ef804 */
[----:B------:R-:W-:-:S03]  /*1c6a0*/  ISETP.GT.U32.AND P1, PT, R4, 0x5f, PT ;  /* 0x0000005f0400780c */ /* 0x000fc60003f24070 */
[----:B------:R-:W1:Y:S01]  /*1c6b0*/  @P0 LDC R2, c[0x0][0x434] ;  /* 0x00010d00ff020b82 */ /* 0x000e620000000800 */
[----:B------:R-:W-:-:S04]  /*1c6c0*/  IMAD.IADD R9, R4, 0x1, R9 ;  /* 0x0000000104097824 */ /* 0x000fc800078e0209 */
[----:B------:R-:W-:-:S05]  /*1c6d0*/  IMAD.MOV.U32 R11, RZ, RZ, R9 ;  /* 0x000000ffff0b7224 */ /* 0x000fca00078e0009 */
[----:B------:R-:W2:Y:S08]  /*1c6e0*/  @!P1 LDC.64 R4, c[0x0][0x428] ;  /* 0x00010a00ff049b82 */ /* 0x000eb00000000a00 */
[----:B---3--:R-:W3:Y:S01]  /*1c6f0*/  @!P1 LDC.64 R6, c[0x0][0x418] ;  /* 0x00010600ff069b82 */ /* 0x008ee20000000a00 */
[----:B-1----:R-:W-:-:S05]  /*1c700*/  @P0 IMAD.HI.U32 R2, R9, R2, RZ ;  /* 0x0000000209020227 */ /* 0x002fca00078e00ff */
[----:B0-----:R-:W-:-:S04]  /*1c710*/  @P0 SHF.R.U32.HI R11, RZ, R3, R2 ;  /* 0x00000003ff0b0219 */ /* 0x001fc80000011602 */
[----:B------:R-:W-:Y:S01]  /*1c720*/  @!P1 SHF.R.S32.HI R3, RZ, 0x1f, R11 ;  /* 0x0000001fff039819 */ /* 0x000fe2000001140b */
[----:B--2---:R-:W-:-:S04]  /*1c730*/  @!P1 IMAD R2, R34, R4, RZ ;  /* 0x0000000422029224 */ /* 0x004fc800078e02ff */
[----:B------:R-:W-:Y:S02]  /*1c740*/  @!P1 IMAD R5, R31, R5, R2 ;  /* 0x000000051f059224 */ /* 0x000fe400078e0202 */
[----:B------:R-:W-:-:S04]  /*1c750*/  @!P1 IMAD.MOV.U32 R2, RZ, RZ, R11 ;  /* 0x000000ffff029224 */ /* 0x000fc800078e000b */
[----:B------:R-:W-:Y:S01]  /*1c760*/  @!P1 IMAD.WIDE.U32 R2, R31, R4, R2 ;  /* 0x000000041f029225 */ /* 0x000fe200078e0002 */
[----:B------:R-:W-:-:S03]  /*1c770*/  MOV R4, RZ ;  /* 0x000000ff00047202 */ /* 0x000fc60000000f00 */
[----:B------:R-:W-:Y:S01]  /*1c780*/  @!P1 IMAD.IADD R5, R5, 0x1, R3 ;  /* 0x0000000105059824 */ /* 0x000fe200078e0203 */
[----:B---3--:R-:W-:Y:S01]  /*1c790*/  @!P1 LEA R6, P0, R2, R6, 0x2 ;  /* 0x0000000602069211 */ /* 0x008fe200078010ff */
[----:B------:R-:W-:-:S03]  /*1c7a0*/  IMAD.U32 R12, RZ, RZ, UR38 ;  /* 0x00000026ff0c7e24 */ /* 0x000fc6000f8e00ff */
[----:B------:R-:W-:Y:S02]  /*1c7b0*/  @!P1 LEA.HI.X R7, R2, R7, R5, 0x2, P0 ;  /* 0x0000000702079211 */ /* 0x000fe400000f1405 */
[----:B------:R-:W-:-:S03]  /*1c7c0*/  ISETP.NE.AND P0, PT, R24, 0x2, PT ;  /* 0x000000021800780c */ /* 0x000fc60003f05270 */
[----:B------:R0:W5:Y:S01]  /*1c7d0*/  @!P1 LDG.E R4, desc[UR40][R6.64] ;  /* 0x0000002806049981 */ /* 0x000162000c1e1900 */
[----:B------:R-:W-:Y:S01]  /*1c7e0*/  ISETP.NE.AND P1, PT, R12, 0x3, PT ;  /* 0x000000030c00780c */ /* 0x000fe20003f25270 */
[----:B------:R-:W-:Y:S01]  /*1c7f0*/  IMAD.MOV.U32 R2, RZ, RZ, R10 ;  /* 0x000000ffff027224 */ /* 0x000fe200078e000a */
[----:B------:R-:W-:Y:S01]  /*1c800*/  SEL R3, RZ, 0x1, P0 ;  /* 0x00000001ff037807 */ /* 0x000fe20000000000 */
[----:B------:R-:W-:Y:S01]  /*1c810*/  IMAD.MOV R5, RZ, RZ, -R11 ;  /* 0x000000ffff057224 */ /* 0x000fe200078e0a0b */
[----:B------:R-:W-:Y:S05]  /*1c820*/  YIELD ;  /* 0x0000000000007946 */ /* 0x000fea0003800000 */
[----:B------:R-:W-:Y:S01]  /*1c830*/  SEL R24, R24, RZ, P0 ;  /* 0x000000ff18187207 */ /* 0x000fe20000000000 */
[----:B------:R-:W-:Y:S01]  /*1c840*/  IMAD R5, R8, R5, R9 ;  /* 0x0000000508057224 */ /* 0x000fe200078e0209 */
[----:B------:R-:W-:Y:S01]  /*1c850*/  LOP3.LUT R26, R26, R3, RZ, 0x3c, !PT ;  /* 0x000000031a1a7212 */ /* 0x000fe200078e3cff */
[----:B------:R-:W-:Y:S01]  /*1c860*/  VIADD R10, R10, 0xffffffff ;  /* 0xffffffff0a0a7836 */ /* 0x000fe20000000000 */
[----:B------:R-:W-:Y:S01]  /*1c870*/  ISETP.GT.AND P2, PT, R2, RZ, PT ;  /* 0x000000ff0200720c */ /* 0x000fe20003f44270 */
[----:B0-----:R-:W-:-:S12]  /*1c880*/  @!P1 BRA `(.L_x_15377) ;  /* 0x0000000000049947 */ /* 0x001fd80003800000 */
[----:B------:R-:W-:Y:S01]  /*1c890*/  BPT.TRAP 0x1 ;  /* 0x000000040000795c */ /* 0x000fe20000300000 */
.L_x_15377:
[----:B------:R-:W-:Y:S01]  /*1c8a0*/  IMAD R6, R24, 0x8, R22 ;  /* 0x0000000818067824 */ /* 0x000fe200078e0216 */
[----:B------:R-:W-:Y:S01]  /*1c8b0*/  SHF.L.U32 R21, R26, 0x1f, RZ ;  /* 0x0000001f1a157819 */ /* 0x000fe200000006ff */
[----:B------:R-:W-:Y:S01]  /*1c8c0*/  BSSY B1, `(.L_x_15378) ;  /* 0x0000004000017945 */ /* 0x000fe20003800000 */
[----:B------:R-:W-:Y:S02]  /*1c8d0*/  SHF.R.S32.HI R17, RZ, 0x1f, R5 ;  /* 0x0000001fff117819 */ /* 0x000fe40000011405 */
[----:B------:R-:W0:Y:S02]  /*1c8e0*/  SYNCS.PHASECHK.TRANS64.TRYWAIT P0, [R6+URZ+0x32440], R21 ;  /* 0x03244015060075a7 */ /* 0x000e24000800017f */
[----:B0-----:R-:W-:Y:S05]  /*1c8f0*/  @!P0 BRA `(.L_x_15379) ;  /* 0x0000006000bc8947 */ /* 0x001fea0003800000 */
.L_x_15567:
[----:B------:R-:W-:Y:S05]  /*1c900*/  BSYNC B1 ;  /* 0x0000000000017941 */ /* 0x000fea0003800000 */
.L_x_15378:
[----:B------:R-:W2:Y:S01]  /*1c910*/  LDL R2, [R1] ;  /* 0x0000000001027983 */ /* 0x000ea20000100800 */
[----:B------:R-:W-:Y:S01]  /*1c920*/  ULDC.64 UR4, c[0x0][0x300] ;  /* 0x0000c00000047ab9 */ /* 0x000fe20000000a00 */
[----:B-----5:R-:W-:Y:S01]  /*1c930*/  SHF.R.S32.HI R20, RZ, 0x1f, R4 ;  /* 0x0000001fff147819 */ /* 0x020fe20000011404 */
[----:B------:R-:W-:Y:S01]  /*1c940*/  IMAD R8, R24, 0x1800, R32 ;  /* 0x0000180018087824 */ /* 0x000fe200078e0220 */
[----:B--2---:R-:W-:Y:S01]  /*1c950*/  LOP3.LUT P1, RZ, R2, 0x2, RZ, 0xc0, !PT ;  /* 0x0000000202ff7812 */ /* 0x004fe2000782c0ff */
        /* <DEDUP_REMOVED lines=48> */
.L_x_15581:
        /* <DEDUP_REMOVED lines=8> */
.L_x_15381:
        /* <DEDUP_REMOVED lines=11> */
.L_x_15382:
[----:B------:R2:W-:Y:S01]  /*1cd90*/  SYNCS.ARRIVE.TRANS64.A1T0 RZ, [R6+URZ+0x32430], RZ ;  /* 0x032430ff06ff79a7 */ /* 0x0005e2000810003f */
[----:B------:R-:W-:Y:S05]  /*1cda0*/  @!P3 BRA `(.L_x_15383) ;  /* 0x000000000004b947 */ /* 0x000fea0003800000 */
[----:B------:R-:W-:Y:S01]  /*1cdb0*/  BPT.TRAP 0x1 ;  /* 0x000000040000795c */ /* 0x000fe20000300000 */
.L_x_15383:
[----:B------:R-:W3:Y:S01]  /*1cdc0*/  SYNCS.PHASECHK.TRANS64.TRYWAIT P0, [R6+URZ+0x32460], R21 ;  /* 0x03246015060075a7 */ /* 0x000ee2000800017f */
[----:B------:R-:W-:Y:S04]  /*1cdd0*/  BSSY B1, `(.L_x_15384) ;  /* 0x0000002000017945 */ /* 0x000fe80003800000 */
[----:B---3--:R-:W-:Y:S05]  /*1cde0*/  @!P0 BRA `(.L_x_15385) ;  /* 0x0000006400388947 */ /* 0x008fea0003800000 */
.L_x_15582:
[----:B------:R-:W-:Y:S05]  /*1cdf0*/  BSYNC B1 ;  /* 0x0000000000017941 */ /* 0x000fea0003800000 */
.L_x_15384:
[----:B------:R-:W4:Y:S01]  /*1ce00*/  LDL R2, [R1] ;  /* 0x0000000001027983 */ /* 0x000f220000100800 */
[----:B------:R-:W-:Y:S01]  /*1ce10*/  ULDC.64 UR4, c[0x0][0x328] ;  /* 0x0000ca0000047ab9 */ /* 0x000fe20000000a00 */
[----:B------:R-:W-:Y:S01]  /*1ce20*/  IMAD R8, R24, 0x6000, R32 ;  /* 0x0000600018087824 */ /* 0x000fe200078e0220 */
[C---:B----4-:R-:W-:Y:S02]  /*1ce30*/  LOP3.LUT P5, RZ, R2.reuse, 0x1, RZ, 0xc0, !PT ;  /* 0x0000000102ff7812 */ /* 0x050fe400078ac0ff */
[C---:B------:R-:W-:Y:S02]  /*1ce40*/  LOP3.LUT P4, RZ, R2.reuse, 0x10, RZ, 0xc0, !PT ;  /* 0x0000001002ff7812 */ /* 0x040fe4000788c0ff */
[C---:B------:R-:W-:Y:S02]  /*1ce50*/  LOP3.LUT P3, RZ, R2.reuse, 0x8, RZ, 0xc0, !PT ;  /* 0x0000000802ff7812 */ /* 0x040fe4000786c0ff */
[----:B------:R-:W-:Y:S01]  /*1ce60*/  LOP3.LUT P1, RZ, R2, 0x4, RZ, 0xc0, !PT ;  /* 0x0000000402ff7812 */ /* 0x000fe2000782c0ff */
[----:B------:R-:W-:-:S04]  /*1ce70*/  IMAD R2, R17, UR4, RZ ;  /* 0x0000000411027c24 */ /* 0x000fc8000f8e02ff */
[C---:B-1----:R-:W-:Y:S02]  /*1ce80*/  IMAD R7, R5.reuse, UR5, R2 ;  /* 0x0000000505077c24 */ /* 0x042fe4000f8e0202 */
        /* <DEDUP_REMOVED lines=19> */
[----:B------:R-:W4:Y:S04]  /*1cfc0*/  SHFL.IDX PT, R3, R9, RZ, 0x181f ;  /* 0x00181fff09037589 */ /* 0x000f2800000e0000 */
[----:B------:R-:W-:Y:S04]  /*1cfd0*/  SHFL.IDX PT, R5, R9, 0x1, 0x181f ;  /* 0x00381f0009057f89 */ /* 0x000fe800000e0000 */
[----:B------:R-:W-:Y:S01]  /*1cfe0*/  SHFL.IDX PT, R17, R9, 0x2, 0x181f ;  /* 0x00581f0009117f89 */ /* 0x000fe200000e0000 */
[----:B-1----:R-:W-:-:S03]  /*1cff0*/  IADD3 R2, P0, R14, R0, RZ ;  /* 0x000000000e027210 */ /* 0x002fc60007f1e0ff */
[----:B------:R-:W1:Y:S02]  /*1d000*/  SHFL.IDX PT, R14, R7, 0x1, 0x181f ;  /* 0x00381f00070e7f89 */ /* 0x000e6400000e0000 */
[----:B----4-:R-:W-:-:S05]  /*1d010*/  IMAD.X R3, RZ, RZ, R3, P0 ;  /* 0x000000ffff037224 */ /* 0x010fca00000e0603 */
[----:B------:R-:W-:Y:S04]  /*1d020*/  LDGSTS.E.BYPASS.LTC128B.128 [R8+0x400], desc[UR40][R2.64], !P5 ;  /* 0x0040000002087fae */ /* 0x000fe8000e901d68 */
[----:B------:R-:W-:Y:S04]  /*1d030*/  LDGSTS.E.BYPASS.LTC128B.128 [R8+0x3400], desc[UR40][R2.64+0x80], !P4 ;  /* 0x0340008002087fae */ /* 0x000fe8000e101d68 */
[----:B------:R-:W-:Y:S04]  /*1d040*/  LDGSTS.E.BYPASS.LTC128B.128 [R8+0x6400], desc[UR40][R2.64+0x100], !P3 ;  /* 0x0640010002087fae */ /* 0x000fe8000d901d68 */
[----:B------:R4:W-:Y:S01]  /*1d050*/  LDGSTS.E.BYPASS.LTC128B.128 [R8+0x9400], desc[UR40][R2.64+0x180], !P1 ;  /* 0x0940018002087fae */ /* 0x0009e2000c901d68 */
[----:B-1----:R-:W-:-:S03]  /*1d060*/  IADD3 R4, P0, R14, R0, RZ ;  /* 0x000000000e047210 */ /* 0x002fc60007f1e0ff */
[----:B------:R-:W4:Y:S02]  /*1d070*/  SHFL.IDX PT, R14, R7, 0x2, 0x181f ;  /* 0x00581f00070e7f89 */ /* 0x000f2400000e0000 */
[----:B------:R-:W-:-:S05]  /*1d080*/  IMAD.X R5, RZ, RZ, R5, P0 ;  /* 0x000000ffff057224 */ /* 0x000fca00000e0605 */
[----:B------:R-:W-:Y:S04]  /*1d090*/  LDGSTS.E.BYPASS.LTC128B.128 [R8+0xc00], desc[UR40][R4.64], !P5 ;  /* 0x00c0000004087fae */ /* 0x000fe8000e901d68 */
[----:B------:R-:W-:Y:S04]  /*1d0a0*/  LDGSTS.E.BYPASS.LTC128B.128 [R8+0x3c00], desc[UR40][R4.64+0x80], !P4 ;  /* 0x03c0008004087fae */ /* 0x000fe8000e101d68 */
[----:B------:R-:W-:Y:S04]  /*1d0b0*/  LDGSTS.E.BYPASS.LTC128B.128 [R8+0x6c00], desc[UR40][R4.64+0x100], !P3 ;  /* 0x06c0010004087fae */ /* 0x000fe8000d901d68 */
[----:B------:R1:W-:Y:S01]  /*1d0c0*/  LDGSTS.E.BYPASS.LTC128B.128 [R8+0x9c00], desc[UR40][R4.64+0x180], !P1 ;  /* 0x09c0018004087fae */ /* 0x0003e2000c901d68 */
[----:B----4-:R-:W-:-:S03]  /*1d0d0*/  IADD3 R2, P0, R14, R0, RZ ;  /* 0x000000000e027210 */ /* 0x010fc60007f1e0ff */
[----:B------:R-:W4:Y:S02]  /*1d0e0*/  SHFL.IDX PT, R14, R7, 0x3, 0x181f ;  /* 0x00781f00070e7f89 */ /* 0x000f2400000e0000 */
[----:B------:R-:W-:Y:S02]  /*1d0f0*/  IMAD.X R3, RZ, RZ, R17, P0 ;  /* 0x000000ffff037224 */ /* 0x000fe400000e0611 */
[----:B------:R-:W-:Y:S04]  /*1d100*/  SHFL.IDX PT, R17, R9, 0x4, 0x181f ;  /* 0x00981f0009117f89 */ /* 0x000fe800000e0000 */
[----:B-1----:R-:W1:Y:S04]  /*1d110*/  SHFL.IDX PT, R5, R9, 0x3, 0x181f ;  /* 0x00781f0009057f89 */ /* 0x002e6800000e0000 */
[----:B------:R-:W-:Y:S04]  /*1d120*/  LDGSTS.E.BYPASS.LTC128B.128 [R8+0x1400], desc[UR40][R2.64], !P5 ;  /* 0x0140000002087fae */ /* 0x000fe8000e901d68 */
[----:B------:R-:W-:Y:S04]  /*1d130*/  LDGSTS.E.BYPASS.LTC128B.128 [R8+0x4400], desc[UR40][R2.64+0x80], !P4 ;  /* 0x0440008002087fae */ /* 0x000fe8000e101d68 */
[----:B------:R-:W-:Y:S01]  /*1d140*/  LDGSTS.E.BYPASS.LTC128B.128 [R8+0x7400], desc[UR40][R2.64+0x100], !P3 ;  /* 0x0740010002087fae */ /* 0x000fe2000d901d68 */
[----:B----4-:R-:W-:-:S03]  /*1d150*/  IADD3 R4, P0, R14, R0, RZ ;  /* 0x000000000e047210 */ /* 0x010fc60007f1e0ff */
[----:B------:R4:W-:Y:S04]  /*1d160*/  LDGSTS.E.BYPASS.LTC128B.128 [R8+0xa400], desc[UR40][R2.64+0x180], !P1 ;  /* 0x0a40018002087fae */ /* 0x0009e8000c901d68 */
[----:B------:R-:W4:Y:S01]  /*1d170*/  SHFL.IDX PT, R14, R7, 0x4, 0x181f ;  /* 0x00981f00070e7f89 */ /* 0x000f2200000e0000 */
[----:B-1----:R-:W-:-:S03]  /*1d180*/  IADD3.X R5, RZ, R5, RZ, P0, !PT ;  /* 0x00000005ff057210 */ /* 0x002fc600007fe4ff */
[----:B------:R-:W1:Y:S04]  /*1d190*/  SHFL.IDX PT, R9, R9, 0x5, 0x181f ;  /* 0x00b81f0009097f89 */ /* 0x000e6800000e0000 */
[----:B------:R0:W-:Y:S04]  /*1d1a0*/  LDGSTS.E.BYPASS.LTC128B.128 [R8+0x1c00], desc[UR40][R4.64], !P5 ;  /* 0x01c0000004087fae */ /* 0x0001e8000e901d68 */
[----:B------:R0:W-:Y:S04]  /*1d1b0*/  LDGSTS.E.BYPASS.LTC128B.128 [R8+0x4c00], desc[UR40][R4.64+0x80], !P4 ;  /* 0x04c0008004087fae */ /* 0x0001e8000e101d68 */
[----:B------:R0:W-:Y:S04]  /*1d1c0*/  LDGSTS.E.BYPASS.LTC128B.128 [R8+0x7c00], desc[UR40][R4.64+0x100], !P3 ;  /* 0x07c0010004087fae */ /* 0x0001e8000d901d68 */
[----:B------:R0:W-:Y:S01]  /*1d1d0*/  LDGSTS.E.BYPASS.LTC128B.128 [R8+0xac00], desc[UR40][R4.64+0x180], !P1 ;  /* 0x0ac0018004087fae */ /* 0x0001e2000c901d68 */
[----:B----4-:R-:W-:-:S03]  /*1d1e0*/  IADD3 R2, P0, R14, R0, RZ ;  /* 0x000000000e027210 */ /* 0x010fc60007f1e0ff */
[----:B------:R0:W4:Y:S02]  /*1d1f0*/  SHFL.IDX PT, R14, R7, 0x5, 0x181f ;  /* 0x00b81f00070e7f89 */ /* 0x00012400000e0000 */
[----:B------:R-:W-:-:S05]  /*1d200*/  IMAD.X R3, RZ, RZ, R17, P0 ;  /* 0x000000ffff037224 */ /* 0x000fca00000e0611 */
[----:B------:R0:W-:Y:S04]  /*1d210*/  LDGSTS.E.BYPASS.LTC128B.128 [R8+0x2400], desc[UR40][R2.64], !P5 ;  /* 0x0240000002087fae */ /* 0x0001e8000e901d68 */
[----:B------:R0:W-:Y:S04]  /*1d220*/  LDGSTS.E.BYPASS.LTC128B.128 [R8+0x5400], desc[UR40][R2.64+0x80], !P4 ;  /* 0x0540008002087fae */ /* 0x0001e8000e101d68 */
[----:B------:R0:W-:Y:S04]  /*1d230*/  LDGSTS.E.BYPASS.LTC128B.128 [R8+0x8400], desc[UR40][R2.64+0x100], !P3 ;  /* 0x0840010002087fae */ /* 0x0001e8000d901d68 */
[----:B-1----:R0:W-:Y:S02]  /*1d240*/  LDGSTS.E.BYPASS.LTC128B.128 [R8+0xb400], desc[UR40][R2.64+0x180], !P1 ;  /* 0x0b40018002087fae */ /* 0x0021e4000c901d68 */
.L_x_15596:
        /* <DEDUP_REMOVED lines=11> */
.L_x_15387:
        /* <DEDUP_REMOVED lines=11> */
.L_x_15388:
[----:B------:R0:W-:Y:S01]  /*1d3b0*/  SYNCS.ARRIVE.TRANS64.A1T0 RZ, [R6+URZ+0x32450], RZ ;  /* 0x032450ff06ff79a7 */ /* 0x0001e2000810003f */
[----:B------:R-:W-:Y:S05]  /*1d3c0*/  @P2 BRA `(.L_x_15389) ;  /* 0xfffffff000882947 */ /* 0x000fea000383ffff */
.L_x_15376:
[----:B------:R-:W-:Y:S05]  /*1d3d0*/  BSYNC B0 ;  /* 0x0000000000007941 */ /* 0x000fea0003800000 */
.L_x_15375:
        /* <DEDUP_REMOVED lines=15> */
[----:B------:R-:W1:Y:S02]  /*1d4d0*/  S2R R4, SR_LTMASK ;  /* 0x0000000000047919 */ /* 0x000e640000003900 */
[----:B-1----:R-:W-:-:S04]  /*1d4e0*/  LOP3.LUT R4, R4, UR4, RZ, 0xc0, !PT ;  /* 0x0000000404047c12 */ /* 0x002fc8000f8ec0ff */
[----:B------:R-:W1:Y:S01]  /*1d4f0*/  POPC R9, R4 ;  /* 0x0000000400097309 */ /* 0x000e620000000000 */
[----:B----4-:R-:W1:Y:S02]  /*1d500*/  SHFL.IDX PT, R0, R3, R0, 0x1f ;  /* 0x00001f0003007589 */ /* 0x010e6400000e0000 */
[----:B-1----:R-:W-:-:S07]  /*1d510*/  IADD3 R16, R0, UR37, R9 ;  /* 0x0000002500107c10 */ /* 0x002fce000fffe009 */
.L_x_15391:
[----:B------:R-:W-:Y:S05]  /*1d520*/  BSYNC B0 ;  /* 0x0000000000007941 */ /* 0x000fea0003800000 */
.L_x_15390:
[----:B------:R-:W-:Y:S02]  /*1d530*/  LOP3.LUT R26, R26, R5, RZ, 0x3c, !PT ;  /* 0x000000051a1a7212 */ /* 0x000fe400078e3cff */
[----:B------:R-:W-:-:S07]  /*1d540*/  SEL R24, R24, RZ, P0 ;  /* 0x000000ff18187207 */ /* 0x000fce0000000000 */
.L_x_15344:
[----:B------:R-:W-:Y:S05]  /*1d550*/  BSYNC B7 ;  /* 0x0000000000077941 */ /* 0x000fea0003800000 */
.L_x_15342:
[----:B------:R-:W4:Y:S02]  /*1d560*/  LDL R0, [R1] ;  /* 0x0000000001007983 */ /* 0x000f240000100800 */
[----:B----4-:R-:W-:-:S13]  /*1d570*/  LOP3.LUT P0, RZ, R0, 0x1000, RZ, 0xc0, !PT ;  /* 0x0000100000ff7812 */ /* 0x010fda000780c0ff */
        /* <DEDUP_REMOVED lines=10> */
.L_x_15392:
[----:B------:R-:W4:Y:S01]  /*1d620*/  S2R R8, SR_TID.X ;  /* 0x0000000000087919 */ /* 0x000f220000002100 */
[----:B------:R-:W-:Y:S01]  /*1d630*/  UMOV UR4, 0xffffffff ;  /* 0xffffffff00047882 */ /* 0x000fe20000000000 */
[----:B----4-:R-:W-:-:S04]  /*1d640*/  LOP3.LUT R8, R8, 0x1f, RZ, 0xc0, !PT ;  /* 0x0000001f08087812 */ /* 0x010fc800078ec0ff */
[----:B------:R-:W-:Y:S01]  /*1d650*/  ISETP.NE.AND P0, PT, R8, 0x1f, PT ;  /* 0x0000001f0800780c */ /* 0x000fe20003f05270 */
[----:B------:R-:W-:-:S12]  /*1d660*/  BRA.DIV UR4, `(.L_x_15394) ;  /* 0x0000006204f47947 */ /* 0x000fd8000b800000 */
[----:B------:R-:W-:Y:S01]  /*1d670*/  IADD3 R5, R19, R8, RZ ;  /* 0x0000000813057210 */ /* 0x000fe20007ffe0ff */
[----:B------:R-:W-:-:S03]  /*1d680*/  ULDC UR4, c[0x0][0xd3c] ;  /* 0x00034f0000047ab9 */ /* 0x000fc60000000800 */
        /* <DEDUP_REMOVED lines=13> */
[----:B------:R-:W0:Y:S02]  /*1d760*/  SHFL.UP PT, R14, R5, 0x1, RZ ;  /* 0x04200000050e7989 */ /* 0x000e2400000e00ff */
[----:B0-23--:R-:W-:-:S05]  /*1d770*/  SEL R6, R14, RZ, P1 ;  /* 0x000000ff0e067207 */ /* 0x00dfca0000800000 */
        /* <DEDUP_REMOVED lines=14> */
.L_x_15606:
[----:B------:R-:W-:Y:S02]  /*1d860*/  ULDC UR4, c[0x0][0xd38] ;  /* 0x00034e0000047ab9 */ /* 0x000fe40000000800 */
[----:B------:R-:W-:-:S04]  /*1d870*/  IMAD.U32 R7, RZ, RZ, UR4 ;  /* 0x00000004ff077e24 */ /* 0x000fc8000f8e00ff */
[----:B--2---:R-:W-:-:S04]  /*1d880*/  IMAD R14, R14, R7, RZ ;  /* 0x000000070e0e7224 */ /* 0x004fc800078e02ff */
[----:B------:R-:W-:-:S05]  /*1d890*/  IMAD.IADD R9, R4, 0x1, R14 ;  /* 0x0000000104097824 */ /* 0x000fca00078e020e */
[----:B------:R-:W-:-:S13]  /*1d8a0*/  ISETP.GT.AND P6, PT, R9, R0, PT ;  /* 0x000000000900720c */ /* 0x000fda0003fc4270 */
[----:B------:R-:W-:Y:S05]  /*1d8b0*/  @P6 BRA `(.L_x_15395) ;  /* 0x00000000009c6947 */ /* 0x000fea0003800000 */
.L_x_15400:
        /* <DEDUP_REMOVED lines=14> */
.L_x_15398:
[----:B------:R-:W-:Y:S05]  /*1d9a0*/  BSYNC B0 ;  /* 0x0000000000007941 */ /* 0x000fea0003800000 */
.L_x_15397:
        /* <DEDUP_REMOVED lines=18> */
.L_x_15614:
[----:B------:R-:W-:Y:S02]  /*1dad0*/  ULDC UR4, c[0x0][0xd38] ;  /* 0x00034e0000047ab9 */ /* 0x000fe40000000800 */
[----:B------:R-:W-:-:S05]  /*1dae0*/  MOV R7, UR4 ;  /* 0x0000000400077c02 */ /* 0x000fca0008000f00 */
[----:B--2---:R-:W-:-:S04]  /*1daf0*/  IMAD R14, R14, R7, RZ ;  /* 0x000000070e0e7224 */ /* 0x004fc800078e02ff */
[----:B------:R-:W-:-:S05]  /*1db00*/  IMAD.IADD R9, R14, 0x1, R9 ;  /* 0x000000010e097824 */ /* 0x000fca00078e0209 */
[----:B------:R-:W-:-:S13]  /*1db10*/  ISETP.GT.AND P6, PT, R9, R0, PT ;  /* 0x000000000900720c */ /* 0x000fda0003fc4270 */
[----:B------:R-:W-:Y:S05]  /*1db20*/  @!P6 BRA `(.L_x_15400) ;  /* 0xfffffffc0064e947 */ /* 0x000fea000383ffff */
.L_x_15395:
        /* <DEDUP_REMOVED lines=8> */
.L_x_15618:
[----:B------:R-:W-:Y:S01]  /*1dbb0*/  ISETP.NE.AND P0, PT, R3, RZ, PT ;  /* 0x000000ff0300720c */ /* 0x000fe20003f05270 */
[----:B------:R-:W-:-:S12]  /*1dbc0*/  IMAD.MOV.U32 R14, RZ, RZ, RZ ;  /* 0x000000ffff0e7224 */ /* 0x000fd800078e00ff */
[----:B------:R-:W-:Y:S05]  /*1dbd0*/  @!P0 BRA `(.L_x_15402) ;  /* 0x0000000000108947 */ /* 0x000fea0003800000 */
[----:B------:R-:W-:Y:S01]  /*1dbe0*/  UMOV UR4, 0xffffffff ;  /* 0xffffffff00047882 */ /* 0x000fe20000000000 */
[----:B------:R-:W-:Y:S02]  /*1dbf0*/  VIADD R12, R4, 0xffffffff ;  /* 0xffffffff040c7836 */ /* 0x000fe40000000000 */
[----:B------:R-:W-:Y:S05]  /*1dc00*/  BRA.DIV UR4, `(.L_x_15403) ;  /* 0x0000006604b47947 */ /* 0x000fea000b800000 */
[----:B------:R4:W0:Y:S02]  /*1dc10*/  SHFL.IDX PT, R14, R2, R12, 0x1f ;  /* 0x00001f0c020e7589 */ /* 0x00082400000e0000 */
.L_x_15402:
        /* <DEDUP_REMOVED lines=10> */
[----:B0-----:R-:W-:-:S06]  /*1dcc0*/  IADD3 R11, R10, 0xffffffe, RZ ;  /* 0x0ffffffe0a0b7810 */ /* 0x001fcc0007ffe0ff */
        /* <DEDUP_REMOVED lines=55> */
.L_x_15396:
[----:B------:R-:W-:Y:S01]  /*1e040*/  UMOV UR4, URZ ;  /* 0x0000003f00047c82 */ /* 0x000fe20008000000 */
[----:B------:R-:W-:Y:S01]  /*1e050*/  UMOV UR5, URZ ;  /* 0x0000003f00057c82 */ /* 0x000fe20008000000 */
[----:B------:R-:W-:Y:S01]  /*1e060*/  ULDC UR6, c[0x0][0xd3c] ;  /* 0x00034f0000067ab9 */ /* 0x000fe20000000800 */
[----:B------:R-:W-:Y:S01]  /*1e070*/  IMAD.MOV.U32 R16, RZ, RZ, R0 ;  /* 0x000000ffff107224 */ /* 0x000fe200078e0000 */
[----:B------:R-:W-:Y:S01]  /*1e080*/  MOV R18, UR5 ;  /* 0x0000000500127c02 */ /* 0x000fe20008000f00 */
[----:B------:R-:W-:Y:S02]  /*1e090*/  IMAD.U32 R17, RZ, RZ, UR4 ;  /* 0x00000004ff117e24 */ /* 0x000fe4000f8e00ff */
[----:B------:R-:W-:-:S07]  /*1e0a0*/  IMAD.U32 R19, RZ, RZ, UR6 ;  /* 0x00000006ff137e24 */ /* 0x000fce000f8e00ff */
.L_x_15404:
        /* <DEDUP_REMOVED lines=10> */
.L_x_15393:
[----:B------:R-:W-:Y:S02]  /*1e150*/  ULDC UR4, c[0x0][0xd3c] ;  /* 0x00034f0000047ab9 */ /* 0x000fe40000000800 */
[----:B0-----:R-:W-:-:S13]  /*1e160*/  ISETP.GE.AND P0, PT, R19, UR4, PT ;  /* 0x0000000413007c0c */ /* 0x001fda000bf06270 */
[----:B------:R-:W-:Y:S05]  /*1e170*/  @!P0 BRA `(.L_x_15405) ;  /* 0xffffff9400f48947 */ /* 0x000fea000383ffff */
[----:B------:R-:W-:Y:S05]  /*1e180*/  BSYNC B8 ;  /* 0x0000000000087941 */ /* 0x000fea0003800000 */
.L_x_15300:
[----:B------:R-:W5:Y:S01]  /*1e190*/  LDL.LU R0, [R1+0x3c] ;  /* 0x00003c0001007983 */ /* 0x000f620000300800 */
[----:B------:R-:W-:Y:S01]  /*1e1a0*/  BSSY B0, `(.L_x_15406) ;  /* 0x000000b000007945 */ /* 0x000fe20003800000 */
[----:B------:R-:W1:Y:S01]  /*1e1b0*/  S2R R5, SR_CgaCtaId ;  /* 0x0000000000057919 */ /* 0x000e620000008800 */
[----:B-----5:R-:W-:-:S05]  /*1e1c0*/  VIADD R0, R0, 0x1 ;  /* 0x0000000100007836 */ /* 0x020fca0000000000 */
[----:B--2---:R-:W-:-:S04]  /*1e1d0*/  LEA.HI R2, R0, R0, RZ, 0x1 ;  /* 0x0000000000027211 */ /* 0x004fc800078f08ff */
[----:B0-----:R-:W-:Y:S02]  /*1e1e0*/  LOP3.LUT R3, R2, 0xfffffffe, RZ, 0xc0, !PT ;  /* 0xfffffffe02037812 */ /* 0x001fe400078ec0ff */
[----:B------:R-:W-:-:S03]  /*1e1f0*/  MOV R2, 0x400 ;  /* 0x0000040000027802 */ /* 0x000fc60000000f00 */
[----:B------:R-:W-:Y:S01]  /*1e200*/  IMAD.IADD R0, R0, 0x1, -R3 ;  /* 0x0000000100007824 */ /* 0x000fe200078e0a03 */
[----:B-1----:R-:W-:-:S04]  /*1e210*/  LEA R7, R5, R2, 0x18 ;  /* 0x0000000205077211 */ /* 0x002fc800078ec0ff */
[----:B------:R-:W-:-:S04]  /*1e220*/  SHF.L.U32 R0, R0, 0x1f, RZ ;  /* 0x0000001f00007819 */ /* 0x000fc800000006ff */
[----:B------:R-:W0:Y:S02]  /*1e230*/  SYNCS.PHASECHK.TRANS64.TRYWAIT P0, [R7+URZ+0x32420], R0 ;  /* 0x03242000070075a7 */ /* 0x000e24000800017f */
[----:B0-----:R-:W-:Y:S05]  /*1e240*/  @!P0 BRA `(.L_x_15407) ;  /* 0x0000006000488947 */ /* 0x001fea0003800000 */
.L_x_15621:
[----:B------:R-:W-:Y:S05]  /*1e250*/  BSYNC B0 ;  /* 0x0000000000007941 */ /* 0x000fea0003800000 */
.L_x_15406:
[----:B------:R-:W-:-:S03]  /*1e260*/  UMOV UR4, 0xffffffff ;  /* 0xffffffff00047882 */ /* 0x000fc60000000000 */
[----:B------:R-:W-:Y:S05]  /*1e270*/  BRA.DIV UR4, `(.L_x_15408) ;  /* 0x0000006204507947 */ /* 0x000fea000b800000 */
[----:B0-----:R-:W0:Y:S02]  /*1e280*/  S2R R0, SR_TID.X ;  /* 0x0000000000007919 */ /* 0x001e240000002100 */
[----:B0-----:R-:W-:-:S04]  /*1e290*/  SHF.R.U32.HI R0, RZ, 0x5, R0 ;  /* 0x00000005ff007819 */ /* 0x001fc80000011600 */
[----:B------:R-:W-:-:S05]  /*1e2a0*/  LOP3.LUT R0, R0, 0x3, RZ, 0xc0, !PT ;  /* 0x0000000300007812 */ /* 0x000fca00078ec0ff */
[----:B------:R0:W1:Y:S02]  /*1e2b0*/  SHFL.IDX PT, R14, R0, RZ, 0x1f ;  /* 0x00001fff000e7589 */ /* 0x00006400000e0000 */
.L_x_15624:
[----:B-1----:R-:W-:-:S13]  /*1e2c0*/  ISETP.NE.AND P0, PT, R14, RZ, PT ;  /* 0x000000ff0e00720c */ /* 0x002fda0003f05270 */
[----:B------:R-:W-:Y:S05]  /*1e2d0*/  @P0 BRA `(.L_x_15132) ;  /* 0x0000000000880947 */ /* 0x000fea0003800000 */
[----:B------:R-:W-:-:S03]  /*1e2e0*/  UMOV UR4, 0xffffffff ;  /* 0xffffffff00047882 */ /* 0x000fc60000000000 */
[----:B------:R-:W-:Y:S05]  /*1e2f0*/  BRA.DIV UR4, `(.L_x_15409) ;  /* 0x0000006204647947 */ /* 0x000fea000b800000 */
[----:B------:R-:W-:-:S13]  /*1e300*/  ELECT P6, URZ, PT ;  /* 0x00000000003f782f */ /* 0x000fda00038c0000 */
.L_x_15627:
[----:B------:R-:W-:Y:S05]  /*1e310*/  @!P6 BRA `(.L_x_15132) ;  /* 0x000000000078e947 */ /* 0x000fea0003800000 */
[----:B------:R-:W-:-:S06]  /*1e320*/  ULOP3.LUT UR4, UR36, 0x2, URZ, 0xfc, !UPT ;  /* 0x0000000224047892 */ /* 0x000fcc000f8efc3f */
[----:B0-----:R-:W-:-:S05]  /*1e330*/  IMAD.U32 R0, RZ, RZ, UR4 ;  /* 0x00000004ff007e24 */ /* 0x001fca000f8e00ff */
[----:B------:R-:W-:-:S13]  /*1e340*/  ISETP.NE.AND P0, PT, R0, 0x3, PT ;  /* 0x000000030000780c */ /* 0x000fda0003f05270 */
[----:B------:R-:W-:Y:S05]  /*1e350*/  @!P0 BRA `(.L_x_15410) ;  /* 0x0000000000048947 */ /* 0x000fea0003800000 */
[----:B------:R-:W-:Y:S01]  /*1e360*/  BPT.TRAP 0x1 ;  /* 0x000000040000795c */ /* 0x000fe20000300000 */
.L_x_15410:
[----:B------:R-:W-:Y:S01]  /*1e370*/  IMAD R5, R24, 0x8, R7 ;  /* 0x0000000818057824 */ /* 0x000fe200078e0207 */
[----:B------:R-:W-:Y:S02]  /*1e380*/  SHF.L.U32 R0, R26, 0x1f, RZ ;  /* 0x0000001f1a007819 */ /* 0x000fe400000006ff */
[----:B------:R-:W-:Y:S02]  /*1e390*/  IADD3 R24, R24, 0x1, RZ ;  /* 0x0000000118187810 */ /* 0x000fe40007ffe0ff */
[----:B------:R-:W0:Y:S02]  /*1e3a0*/  SYNCS.PHASECHK.TRANS64.TRYWAIT P1, [R5+URZ+0x32440], R0 ;  /* 0x03244000050075a7 */ /* 0x000e24000802017f */
[----:B------:R-:W-:-:S04]  /*1e3b0*/  ISETP.NE.AND P2, PT, R24, 0x2, PT ;  /* 0x000000021800780c */ /* 0x000fc80003f45270 */
[----:B------:R-:W-:Y:S01]  /*1e3c0*/  SEL R3, RZ, 0x1, P2 ;  /* 0x00000001ff037807 */ /* 0x000fe20001000000 */
[----:B0-----:R-:W-:Y:S08]  /*1e3d0*/  @!P1 BRA `(.L_x_15411) ;  /* 0x00000060004c9947 */ /* 0x001ff00003800000 */
.L_x_15628:
[----:B------:R-:W-:Y:S02]  /*1e3e0*/  SEL R24, R24, RZ, P2 ;  /* 0x000000ff18187207 */ /* 0x000fe40001000000 */
[----:B------:R-:W-:Y:S01]  /*1e3f0*/  LOP3.LUT R2, R26, R3, RZ, 0x3c, !PT ;  /* 0x000000031a027212 */ /* 0x000fe200078e3cff */
[----:B------:R-:W-:Y:S06]  /*1e400*/  @!P0 BRA `(.L_x_15412) ;  /* 0x0000000000048947 */ /* 0x000fec0003800000 */
[----:B------:R-:W-:Y:S01]  /*1e410*/  BPT.TRAP 0x1 ;  /* 0x000000040000795c */ /* 0x000fe20000300000 */
.L_x_15412:
[----:B------:R-:W-:Y:S01]  /*1e420*/  IMAD R3, R24, 0x8, R7 ;  /* 0x0000000818037824 */ /* 0x000fe200078e0207 */
[----:B------:R-:W-:-:S04]  /*1e430*/  SHF.L.U32 R2, R2, 0x1f, RZ ;  /* 0x0000001f02027819 */ /* 0x000fc800000006ff */
[----:B------:R-:W1:Y:S02]  /*1e440*/  SYNCS.PHASECHK.TRANS64.TRYWAIT P1, [R3+URZ+0x32440], R2 ;  /* 0x03244002030075a7 */ /* 0x000e64000802017f */
[----:B-1----:R-:W-:Y:S05]  /*1e450*/  @!P1 BRA `(.L_x_15413) ;  /* 0x0000006000409947 */ /* 0x002fea0003800000 */
.L_x_15629:
[----:B------:R-:W-:Y:S05]  /*1e460*/  @!P0 BRA `(.L_x_15414) ;  /* 0x0000000000048947 */ /* 0x000fea0003800000 */
[----:B------:R-:W-:Y:S01]  /*1e470*/  BPT.TRAP 0x1 ;  /* 0x000000040000795c */ /* 0x000fe20000300000 */
.L_x_15414:
[----:B------:R-:W2:Y:S02]  /*1e480*/  SYNCS.PHASECHK.TRANS64.TRYWAIT P1, [R5+URZ+0x32460], R0 ;  /* 0x03246000050075a7 */ /* 0x000ea4000802017f */
[----:B--2---:R-:W-:Y:S05]  /*1e490*/  @!P1 BRA `(.L_x_15415) ;  /* 0x0000006000449947 */ /* 0x004fea0003800000 */
.L_x_15630:
[----:B------:R-:W-:Y:S05]  /*1e4a0*/  @!P0 BRA `(.L_x_15416) ;  /* 0x0000000000048947 */ /* 0x000fea0003800000 */
[----:B------:R-:W-:Y:S01]  /*1e4b0*/  BPT.TRAP 0x1 ;  /* 0x000000040000795c */ /* 0x000fe20000300000 */
.L_x_15416:
[----:B------:R0:W0:Y:S02]  /*1e4c0*/  SYNCS.PHASECHK.TRANS64.TRYWAIT P0, [R3+URZ+0x32460], R2 ;  /* 0x03246002030075a7 */ /* 0x000024000800017f */
[----:B0-----:R-:W-:Y:S05]  /*1e4d0*/  @!P0 NANOSLEEP.SYNCS 0x989680 ;  /* 0x009896800000895d */ /* 0x001fea0003900000 */
[----:B------:R-:W0:Y:S02]  /*1e4e0*/  @!P0 SYNCS.PHASECHK.TRANS64 P0, [R3+URZ+0x32460], R2 ;  /* 0x03246002030085a7 */ /* 0x000e24000800007f */
[----:B0-----:R-:W-:Y:S05]  /*1e4f0*/  @!P0 BRA `(.L_x_15416) ;  /* 0xfffffffc00f08947 */ /* 0x001fea000383ffff */
.L_x_15132:
[----:B------:R-:W-:Y:S05]  /*1e500*/  BSYNC B9 ;  /* 0x0000000000097941 */ /* 0x000fea0003800000 */
.L_x_15129:
[----:B------:R-:W-:Y:S05]  /*1e510*/  EXIT ;  /* 0x000000000000794d */ /* 0x000fea0003800000 */
.L_x_15150:
[----:B0-----:R0:W1:Y:S02]  /*1e520*/  SYNCS.PHASECHK.TRANS64.TRYWAIT P5, [R86+URZ+0x32490], R99 ;  /* 0x03249063560075a7 */ /* 0x00106400080a017f */
[----:B-1----:R-:W-:Y:S05]  /*1e530*/  @!P5 NANOSLEEP.SYNCS 0x989680 ;  /* 0x009896800000d95d */ /* 0x002fea0003900000 */
[----:B------:R-:W1:Y:S02]  /*1e540*/  @!P5 SYNCS.PHASECHK.TRANS64 P5, [R86+URZ+0x32490], R99 ;  /* 0x032490635600d5a7 */ /* 0x000e6400080a007f */
[----:B-1----:R-:W-:Y:S05]  /*1e550*/  @!P5 BRA `(.L_x_15150) ;  /* 0xfffffffc00f0d947 */ /* 0x002fea000383ffff */
[----:B------:R-:W-:Y:S05]  /*1e560*/  BRA `(.L_x_15417) ;  /* 0xfffffe4400f87947 */ /* 0x000fea000383ffff */
.L_x_15151:
        /* <DEDUP_REMOVED lines=8> */
.L_x_15419:
[----:B------:R-:W-:Y:S05]  /*1e5f0*/  BSYNC B1 ;  /* 0x0000000000017941 */ /* 0x000fea0003800000 */
.L_x_15418:
        /* <DEDUP_REMOVED lines=8> */
.L_x_15420:
[----:B------:R-:W-:Y:S05]  /*1e680*/  BRA `(.L_x_15421) ;  /* 0xfffffe4400c47947 */ /* 0x000fea000383ffff */
.L_x_15160:
[----:B------:R-:W-:Y:S01]  /*1e690*/  BSSY B1, `(.L_x_15422) ;  /* 0x0000008000017945 */ /* 0x000fe20003800000 */
[----:B----4-:R-:W-:Y:S01]  /*1e6a0*/  IMAD.MOV.U32 R13, RZ, RZ, R90 ;  /* 0x000000ffff0d7224 */ /* 0x010fe200078e005a */
[----:B------:R-:W-:Y:S01]  /*1e6b0*/  MOV R12, 0x1 ;  /* 0x00000001000c7802 */ /* 0x000fe20000000f00 */
[----:B0-----:R-:W-:Y:S02]  /*1e6c0*/  IMAD.MOV.U32 R11, RZ, RZ, 0x1c1f ;  /* 0x00001c1fff0b7424 */ /* 0x001fe400078e00ff */
[----:B------:R-:W-:-:S07]  /*1e6d0*/  IMAD.MOV.U32 R15, RZ, RZ, -0x1 ;  /* 0xffffffffff0f7424 */ /* 0x000fce00078e00ff */
[----:B-123--:R-:W-:Y:S05]  /*1e6e0*/  WARPSYNC.COLLECTIVE R15, `(.L_x_15423) ;  /* 0x000000000f087348 */ /* 0x00efea0003c00000 */
[----:B---3--:R0:W3:Y:S02]  /*1e6f0*/  SHFL.IDX P6, R14, R13, R12, R11 ;  /* 0x0000000c0d0e7389 */ /* 0x0080e400000c000b */
[----:B0123--:R-:W-:Y:S01]  /*1e700*/  ENDCOLLECTIVE ;  /* 0x000000000000791b */ /* 0x00ffe20003800000 */
.L_x_15423:
[----:B------:R-:W-:Y:S05]  /*1e710*/  BSYNC B1 ;  /* 0x0000000000017941 */ /* 0x000fea0003800000 */
.L_x_15422:
        /* <DEDUP_REMOVED lines=8> */
.L_x_15424:
[----:B------:R-:W-:Y:S05]  /*1e7a0*/  BRA `(.L_x_15425) ;  /* 0xfffffe4c00347947 */ /* 0x000fea000383ffff */
.L_x_15170:
[----:B-1----:R1:W2:Y:S02]  /*1e7b0*/  SYNCS.PHASECHK.TRANS64.TRYWAIT P4, [R86+URZ+0x32490], R99 ;  /* 0x03249063560075a7 */ /* 0x0022a4000808017f */
[----:B--2---:R-:W-:Y:S05]  /*1e7c0*/  @!P4 NANOSLEEP.SYNCS 0x989680 ;  /* 0x009896800000c95d */ /* 0x004fea0003900000 */
[----:B------:R-:W2:Y:S02]  /*1e7d0*/  @!P4 SYNCS.PHASECHK.TRANS64 P4, [R86+URZ+0x32490], R99 ;  /* 0x032490635600c5a7 */ /* 0x000ea4000808007f */
[----:B--2---:R-:W-:Y:S05]  /*1e7e0*/  @!P4 BRA `(.L_x_15170) ;  /* 0xfffffffc00f0c947 */ /* 0x004fea000383ffff */
[----:B------:R-:W-:Y:S05]  /*1e7f0*/  BRA `(.L_x_15426) ;  /* 0xfffffe5400fc7947 */ /* 0x000fea000383ffff */
.L_x_15171:
        /* <DEDUP_REMOVED lines=8> */
.L_x_15428:
[----:B------:R-:W-:Y:S05]  /*1e880*/  BSYNC B1 ;  /* 0x0000000000017941 */ /* 0x000fea0003800000 */
.L_x_15427:
        /* <DEDUP_REMOVED lines=8> */
.L_x_15429:
[----:B------:R-:W-:Y:S05]  /*1e910*/  BRA `(.L_x_15430) ;  /* 0xfffffe5400cc7947 */ /* 0x000fea000383ffff */
.L_x_15176:
        /* <DEDUP_REMOVED lines=8> */
.L_x_15432:
[----:B------:R-:W-:Y:S05]  /*1e9a0*/  BSYNC B1 ;  /* 0x0000000000017941 */ /* 0x000fea0003800000 */
.L_x_15431:
        /* <DEDUP_REMOVED lines=8> */
.L_x_15433:
[----:B------:R-:W-:Y:S01]  /*1ea30*/  IMAD.MOV.U32 R32, RZ, RZ, R14 ;  /* 0x000000ffff207224 */ /* 0x000fe200078e000e */
[----:B------:R-:W-:Y:S06]  /*1ea40*/  BRA `(.L_x_15434) ;  /* 0xfffffe5c00707947 */ /* 0x000fec000383ffff */
.L_x_15181:
[----:B0-----:R0:W1:Y:S02]  /*1ea50*/  SYNCS.PHASECHK.TRANS64.TRYWAIT P2, [R86+URZ+0x32490], R99 ;  /* 0x03249063560075a7 */ /* 0x001064000804017f */
[----:B-1----:R-:W-:Y:S05]  /*1ea60*/  @!P2 NANOSLEEP.SYNCS 0x989680 ;  /* 0x009896800000a95d */ /* 0x002fea0003900000 */
[----:B------:R-:W1:Y:S02]  /*1ea70*/  @!P2 SYNCS.PHASECHK.TRANS64 P2, [R86+URZ+0x32490], R99 ;  /* 0x032490635600a5a7 */ /* 0x000e64000804007f */
[----:B-1----:R-:W-:Y:S05]  /*1ea80*/  @!P2 BRA `(.L_x_15181) ;  /* 0xfffffffc00f0a947 */ /* 0x002fea000383ffff */
[----:B------:R-:W-:Y:S05]  /*1ea90*/  BRA `(.L_x_15435) ;  /* 0xfffffe64006c7947 */ /* 0x000fea000383ffff */
.L_x_15182:
        /* <DEDUP_REMOVED lines=8> */
.L_x_15437:
[----:B------:R-:W-:Y:S05]  /*1eb20*/  BSYNC B1 ;  /* 0x0000000000017941 */ /* 0x000fea0003800000 */
.L_x_15436:
        /* <DEDUP_REMOVED lines=8> */
.L_x_15438:
[----:B------:R-:W-:Y:S05]  /*1ebb0*/  BRA `(.L_x_15439) ;  /* 0xfffffe6400947947 */ /* 0x000fea000383ffff */
.L_x_15185:
[----:B------:R-:W-:Y:S01]  /*1ebc0*/  BSSY B1, `(.L_x_15440) ;  /* 0x0000008000017945 */ /* 0x000fe20003800000 */
[----:B------:R-:W-:Y:S01]  /*1ebd0*/  MOV R13, R33 ;  /* 0x00000021000d7202 */ /* 0x000fe20000000f00 */
[----:B------:R-:W-:Y:S02]  /*1ebe0*/  IMAD.MOV.U32 R12, RZ, RZ, 0x1 ;  /* 0x00000001ff0c7424 */ /* 0x000fe400078e00ff */
[----:B----4-:R-:W-:Y:S02]  /*1ebf0*/  IMAD.MOV.U32 R11, RZ, RZ, 0x1c1f ;  /* 0x00001c1fff0b7424 */ /* 0x010fe400078e00ff */
[----:B------:R-:W-:-:S07]  /*1ec00*/  IMAD.MOV.U32 R15, RZ, RZ, -0x1 ;  /* 0xffffffffff0f7424 */ /* 0x000fce00078e00ff */
[----:B0123--:R-:W-:Y:S05]  /*1ec10*/  WARPSYNC.COLLECTIVE R15, `(.L_x_15441) ;  /* 0x000000000f087348 */ /* 0x00ffea0003c00000 */
[----:B---3--:R3:W4:Y:S02]  /*1ec20*/  SHFL.IDX P6, R14, R13, R12, R11 ;  /* 0x0000000c0d0e7389 */ /* 0x00872400000c000b */
[----:B01234-:R-:W-:Y:S01]  /*1ec30*/  ENDCOLLECTIVE ;  /* 0x000000000000791b */ /* 0x01ffe20003800000 */
.L_x_15441:
[----:B------:R-:W-:Y:S05]  /*1ec40*/  BSYNC B1 ;  /* 0x0000000000017941 */ /* 0x000fea0003800000 */
.L_x_15440:
        /* <DEDUP_REMOVED lines=8> */
.L_x_15442:
[----:B------:R-:W-:Y:S05]  /*1ecd0*/  BRA `(.L_x_15443) ;  /* 0xfffffe6400947947 */ /* 0x000fea000383ffff */
.L_x_15189:
[----:B---3--:R3:W4:Y:S02]  /*1ece0*/  SYNCS.PHASECHK.TRANS64.TRYWAIT P3, [R86+URZ+0x324b0], R99 ;  /* 0x0324b063560075a7 */ /* 0x008724000806017f */
[----:B----4-:R-:W-:Y:S05]  /*1ecf0*/  @!P3 NANOSLEEP.SYNCS 0x989680 ;  /* 0x009896800000b95d */ /* 0x010fea0003900000 */
[----:B------:R-:W4:Y:S02]  /*1ed00*/  @!P3 SYNCS.PHASECHK.TRANS64 P3, [R86+URZ+0x324b0], R99 ;  /* 0x0324b0635600b5a7 */ /* 0x000f24000806007f */
[----:B----4-:R-:W-:Y:S05]  /*1ed10*/  @!P3 BRA `(.L_x_15189) ;  /* 0xfffffffc00f0b947 */ /* 0x010fea000383ffff */
[----:B------:R-:W-:Y:S05]  /*1ed20*/  BRA `(.L_x_15444) ;  /* 0xfffffe68000c7947 */ /* 0x000fea000383ffff */
.L_x_15197:
[----:B------:R-:W-:Y:S01]  /*1ed30*/  BSSY B0, `(.L_x_15445) ;  /* 0x0000007000007945 */ /* 0x000fe20003800000 */
[----:B------:R-:W-:Y:S02]  /*1ed40*/  IMAD.MOV.U32 R12, RZ, RZ, RZ ;  /* 0x000000ffff0c7224 */ /* 0x000fe400078e00ff */
[----:B------:R-:W-:Y:S02]  /*1ed50*/  IMAD.MOV.U32 R11, RZ, RZ, 0x1f ;  /* 0x0000001fff0b7424 */ /* 0x000fe400078e00ff */
[----:B------:R-:W-:-:S07]  /*1ed60*/  IMAD.MOV.U32 R15, RZ, RZ, -0x1 ;  /* 0xffffffffff0f7424 */ /* 0x000fce00078e00ff */
[----:B------:R-:W-:Y:S05]  /*1ed70*/  WARPSYNC.COLLECTIVE R15, `(.L_x_15446) ;  /* 0x000000000f087348 */ /* 0x000fea0003c00000 */
[----:B------:R0:W1:Y:S02]  /*1ed80*/  SHFL.IDX P6, R14, R13, R12, R11 ;  /* 0x0000000c0d0e7389 */ /* 0x00006400000c000b */
[----:B01----:R-:W-:Y:S01]  /*1ed90*/  ENDCOLLECTIVE ;  /* 0x000000000000791b */ /* 0x003fe20003800000 */
.L_x_15446:
[----:B------:R-:W-:Y:S05]  /*1eda0*/  BSYNC B0 ;  /* 0x0000000000007941 */ /* 0x000fea0003800000 */
.L_x_15445:
[----:B------:R-:W-:Y:S05]  /*1edb0*/  BRA `(.L_x_15447) ;  /* 0xfffffe7400b87947 */ /* 0x000fea000383ffff */
.L_x_15209:
[----:B------:R-:W-:Y:S01]  /*1edc0*/  BSSY B1, `(.L_x_15448) ;  /* 0x0000008000017945 */ /* 0x000fe20003800000 */
[----:B0-----:R-:W-:Y:S01]  /*1edd0*/  MOV R13, R6 ;  /* 0x00000006000d7202 */ /* 0x001fe20000000f00 */
[----:B------:R-:W-:Y:S02]  /*1ede0*/  IMAD.MOV.U32 R12, RZ, RZ, RZ ;  /* 0x000000ffff0c7224 */ /* 0x000fe400078e00ff */
[----:B------:R-:W-:Y:S02]  /*1edf0*/  IMAD.MOV.U32 R11, RZ, RZ, 0x1c1f ;  /* 0x00001c1fff0b7424 */ /* 0x000fe400078e00ff */
[----:B------:R-:W-:-:S07]  /*1ee00*/  IMAD.MOV.U32 R15, RZ, RZ, -0x1 ;  /* 0xffffffffff0f7424 */ /* 0x000fce00078e00ff */
[----:B------:R-:W-:Y:S05]  /*1ee10*/  WARPSYNC.COLLECTIVE R15, `(.L_x_15449) ;  /* 0x000000000f087348 */ /* 0x000fea0003c00000 */
[----:B------:R0:W1:Y:S02]  /*1ee20*/  SHFL.IDX P6, R14, R13, R12, R11 ;  /* 0x0000000c0d0e7389 */ /* 0x00006400000c000b */
[----:B01----:R-:W-:Y:S01]  /*1ee30*/  ENDCOLLECTIVE ;  /* 0x000000000000791b */ /* 0x003fe20003800000 */
.L_x_15449:
[----:B------:R-:W-:Y:S05]  /*1ee40*/  BSYNC B1 ;  /* 0x0000000000017941 */ /* 0x000fea0003800000 */
.L_x_15448:
        /* <DEDUP_REMOVED lines=8> */
.L_x_15450:
[----:B------:R-:W-:Y:S02]  /*1eed0*/  IMAD.MOV.U32 R13, RZ, RZ, R8 ;  /* 0x000000ffff0d7224 */ /* 0x000fe400078e0008 */
[----:B------:R-:W-:-:S07]  /*1eee0*/  IMAD.MOV.U32 R0, RZ, RZ, R14 ;  /* 0x000000ffff007224 */ /* 0x000fce00078e000e */
[----:B------:R-:W-:Y:S05]  /*1eef0*/  WARPSYNC.COLLECTIVE R15, `(.L_x_15451) ;  /* 0x000000000f087348 */ /* 0x000fea0003c00000 */
[----:B------:R0:W1:Y:S02]  /*1ef00*/  SHFL.IDX P6, R14, R13, R12, R11 ;  /* 0x0000000c0d0e7389 */ /* 0x00006400000c000b */
[----:B01----:R-:W-:Y:S01]  /*1ef10*/  ENDCOLLECTIVE ;  /* 0x000000000000791b */ /* 0x003fe20003800000 */
.L_x_15451:
[----:B------:R-:W-:Y:S01]  /*1ef20*/  MOV R13, R7 ;  /* 0x00000007000d7202 */ /* 0x000fe20000000f00 */
[----:B------:R-:W-:-:S07]  /*1ef30*/  IMAD.MOV.U32 R5, RZ, RZ, R14 ;  /* 0x000000ffff057224 */ /* 0x000fce00078e000e */
[----:B------:R-:W-:Y:S05]  /*1ef40*/  WARPSYNC.COLLECTIVE R15, `(.L_x_15452) ;  /* 0x000000000f087348 */ /* 0x000fea0003c00000 */
[----:B------:R0:W1:Y:S02]  /*1ef50*/  SHFL.IDX P6, R14, R13, R12, R11 ;  /* 0x0000000c0d0e7389 */ /* 0x00006400000c000b */
[----:B01----:R-:W-:Y:S01]  /*1ef60*/  ENDCOLLECTIVE ;  /* 0x000000000000791b */ /* 0x003fe20003800000 */
.L_x_15452:
[----:B------:R-:W-:Y:S05]  /*1ef70*/  BRA `(.L_x_15453) ;  /* 0xfffffe7c004c7947 */ /* 0x000fea000383ffff */
.L_x_15212:
[----:B------:R-:W-:Y:S01]  /*1ef80*/  BSSY B1, `(.L_x_15454) ;  /* 0x0000008000017945 */ /* 0x000fe20003800000 */
[----:B------:R-:W-:Y:S02]  /*1ef90*/  IMAD.MOV.U32 R13, RZ, RZ, R6 ;  /* 0x000000ffff0d7224 */ /* 0x000fe400078e0006 */
[----:B------:R-:W-:Y:S02]  /*1efa0*/  IMAD.MOV.U32 R12, RZ, RZ, 0x1 ;  /* 0x00000001ff0c7424 */ /* 0x000fe400078e00ff */
[----:B------:R-:W-:Y:S02]  /*1efb0*/  IMAD.MOV.U32 R11, RZ, RZ, 0x1c1f ;  /* 0x00001c1fff0b7424 */ /* 0x000fe400078e00ff */
[----:B------:R-:W-:-:S07]  /*1efc0*/  IMAD.MOV.U32 R15, RZ, RZ, -0x1 ;  /* 0xffffffffff0f7424 */ /* 0x000fce00078e00ff */
[----:B-1----:R-:W-:Y:S05]  /*1efd0*/  WARPSYNC.COLLECTIVE R15, `(.L_x_15455) ;  /* 0x000000000f087348 */ /* 0x002fea0003c00000 */
[----:B------:R0:W2:Y:S02]  /*1efe0*/  SHFL.IDX P6, R14, R13, R12, R11 ;  /* 0x0000000c0d0e7389 */ /* 0x0000a400000c000b */
[----:B012---:R-:W-:Y:S01]  /*1eff0*/  ENDCOLLECTIVE ;  /* 0x000000000000791b */ /* 0x007fe20003800000 */
.L_x_15455:
[----:B------:R-:W-:Y:S05]  /*1f000*/  BSYNC B1 ;  /* 0x0000000000017941 */ /* 0x000fea0003800000 */
.L_x_15454:
        /* <DEDUP_REMOVED lines=8> */
.L_x_15456:
[----:B------:R-:W-:Y:S02]  /*1f090*/  IMAD.MOV.U32 R13, RZ, RZ, R8 ;  /* 0x000000ffff0d7224 */ /* 0x000fe400078e0008 */
[----:B------:R-:W-:-:S07]  /*1f0a0*/  IMAD.MOV.U32 R0, RZ, RZ, R14 ;  /* 0x000000ffff007224 */ /* 0x000fce00078e000e */
[----:B------:R-:W-:Y:S05]  /*1f0b0*/  WARPSYNC.COLLECTIVE R15, `(.L_x_15457) ;  /* 0x000000000f087348 */ /* 0x000fea0003c00000 */
[----:B------:R0:W1:Y:S02]  /*1f0c0*/  SHFL.IDX P6, R14, R13, R12, R11 ;  /* 0x0000000c0d0e7389 */ /* 0x00006400000c000b */
[----:B01----:R-:W-:Y:S01]  /*1f0d0*/  ENDCOLLECTIVE ;  /* 0x000000000000791b */ /* 0x003fe20003800000 */
.L_x_15457:
[----:B------:R-:W-:Y:S01]  /*1f0e0*/  IMAD.MOV.U32 R13, RZ, RZ, R7 ;  /* 0x000000ffff0d7224 */ /* 0x000fe200078e0007 */
[----:B------:R-:W-:-:S07]  /*1f0f0*/  MOV R5, R14 ;  /* 0x0000000e00057202 */ /* 0x000fce0000000f00 */
[----:B------:R-:W-:Y:S05]  /*1f100*/  WARPSYNC.COLLECTIVE R15, `(.L_x_15458) ;  /* 0x000000000f087348 */ /* 0x000fea0003c00000 */
[----:B------:R0:W1:Y:S02]  /*1f110*/  SHFL.IDX P6, R14, R13, R12, R11 ;  /* 0x0000000c0d0e7389 */ /* 0x00006400000c000b */
[----:B01----:R-:W-:Y:S01]  /*1f120*/  ENDCOLLECTIVE ;  /* 0x000000000000791b */ /* 0x003fe20003800000 */
.L_x_15458:
[----:B------:R-:W-:Y:S05]  /*1f130*/  BRA `(.L_x_15459) ;  /* 0xfffffe7c00a87947 */ /* 0x000fea000383ffff */
.L_x_15216:
[----:B0-----:R0:W1:Y:S02]  /*1f140*/  SYNCS.PHASECHK.TRANS64.TRYWAIT P0, [R22+URZ+0x32400], R11 ;  /* 0x0324000b160075a7 */ /* 0x001064000800017f */
[----:B-1----:R-:W-:Y:S05]  /*1f150*/  @!P0 NANOSLEEP.SYNCS 0x989680 ;  /* 0x009896800000895d */ /* 0x002fea0003900000 */
[----:B------:R-:W1:Y:S02]  /*1f160*/  @!P0 SYNCS.PHASECHK.TRANS64 P0, [R22+URZ+0x32400], R11 ;  /* 0x0324000b160085a7 */ /* 0x000e64000800007f */
[----:B-1----:R-:W-:Y:S05]  /*1f170*/  @!P0 BRA `(.L_x_15216) ;  /* 0xfffffffc00f08947 */ /* 0x002fea000383ffff */
[----:B------:R-:W-:Y:S05]  /*1f180*/  BRA `(.L_x_15460) ;  /* 0xfffffe8000ac7947 */ /* 0x000fea000383ffff */
.L_x_15224:
[----:B------:R-:W1:Y:S01]  /*1f190*/  LDC R31, c[0x0][0x3f4] ;  /* 0x0000fd00ff1f7b82 */ /* 0x000e620000000800 */
[----:B------:R-:W-:Y:S01]  /*1f1a0*/  BSSY B1, `(.L_x_15461) ;  /* 0x0000008000017945 */ /* 0x000fe20003800000 */
[----:B0-----:R-:W-:Y:S02]  /*1f1b0*/  IMAD.MOV.U32 R13, RZ, RZ, R20 ;  /* 0x000000ffff0d7224 */ /* 0x001fe400078e0014 */
[----:B------:R-:W-:Y:S02]  /*1f1c0*/  IMAD.MOV.U32 R12, RZ, RZ, RZ ;  /* 0x000000ffff0c7224 */ /* 0x000fe400078e00ff */
[----:B------:R-:W-:Y:S02]  /*1f1d0*/  IMAD.MOV.U32 R11, RZ, RZ, 0x1c1f ;  /* 0x00001c1fff0b7424 */ /* 0x000fe400078e00ff */
[----:B------:R-:W-:-:S07]  /*1f1e0*/  IMAD.MOV.U32 R15, RZ, RZ, -0x1 ;  /* 0xffffffffff0f7424 */ /* 0x000fce00078e00ff */
[----:B-1----:R-:W-:Y:S05]  /*1f1f0*/  WARPSYNC.COLLECTIVE R15, `(.L_x_15462) ;  /* 0x000000000f087348 */ /* 0x002fea0003c00000 */
[----:B------:R0:W2:Y:S02]  /*1f200*/  SHFL.IDX P6, R14, R13, R12, R11 ;  /* 0x0000000c0d0e7389 */ /* 0x0000a400000c000b */
[----:B012---:R-:W-:Y:S01]  /*1f210*/  ENDCOLLECTIVE ;  /* 0x000000000000791b */ /* 0x007fe20003800000 */
.L_x_15462:
[----:B------:R-:W-:Y:S05]  /*1f220*/  BSYNC B1 ;  /* 0x0000000000017941 */ /* 0x000fea0003800000 */
.L_x_15461:
[----:B------:R0:W5:Y:S01]  /*1f230*/  LDL R8, [R1+0x90] ;  /* 0x0000900001087983 */ /* 0x0001620000100800 */
[----:B------:R-:W-:Y:S01]  /*1f240*/  IMAD.MOV.U32 R13, RZ, RZ, R10 ;  /* 0x000000ffff0d7224 */ /* 0x000fe200078e000a */
[----:B------:R-:W-:Y:S01]  /*1f250*/  MOV R0, R14 ;  /* 0x0000000e00007202 */ /* 0x000fe20000000f00 */
[----:B------:R-:W-:Y:S01]  /*1f260*/  IMAD.MOV.U32 R12, RZ, RZ, RZ ;  /* 0x000000ffff0c7224 */ /* 0x000fe200078e00ff */
[----:B------:R-:W-:Y:S01]  /*1f270*/  ISETP.GE.AND P0, PT, R16, R31, PT ;  /* 0x0000001f1000720c */ /* 0x000fe20003f06270 */
[----:B------:R-:W-:Y:S02]  /*1f280*/  IMAD.MOV.U32 R11, RZ, RZ, 0x1c1f ;  /* 0x00001c1fff0b7424 */ /* 0x000fe400078e00ff */
[----:B------:R-:W-:-:S10]  /*1f290*/  IMAD.MOV.U32 R15, RZ, RZ, -0x1 ;  /* 0xffffffffff0f7424 */ /* 0x000fd400078e00ff */
[----:B0----5:R-:W-:Y:S05]  /*1f2a0*/  WARPSYNC.COLLECTIVE R15, `(.L_x_15463) ;  /* 0x000000000f087348 */ /* 0x021fea0003c00000 */
[----:B------:R1:W2:Y:S02]  /*1f2b0*/  SHFL.IDX P6, R14, R13, R12, R11 ;  /* 0x0000000c0d0e7389 */ /* 0x0002a400000c000b */
[----:B012--5:R-:W-:Y:S01]  /*1f2c0*/  ENDCOLLECTIVE ;  /* 0x000000000000791b */ /* 0x027fe20003800000 */
.L_x_15463:
[----:B------:R-:W-:Y:S01]  /*1f2d0*/  MOV R13, R29 ;  /* 0x0000001d000d7202 */ /* 0x000fe20000000f00 */
[----:B------:R-:W-:-:S07]  /*1f2e0*/  IMAD.MOV.U32 R3, RZ, RZ, R14 ;  /* 0x000000ffff037224 */ /* 0x000fce00078e000e */
[----:B------:R-:W-:Y:S05]  /*1f2f0*/  WARPSYNC.COLLECTIVE R15, `(.L_x_15464) ;  /* 0x000000000f087348 */ /* 0x000fea0003c00000 */
[----:B------:R0:W1:Y:S02]  /*1f300*/  SHFL.IDX P6, R14, R13, R12, R11 ;  /* 0x0000000c0d0e7389 */ /* 0x00006400000c000b */
[----:B01----:R-:W-:Y:S01]  /*1f310*/  ENDCOLLECTIVE ;  /* 0x000000000000791b */ /* 0x003fe20003800000 */
.L_x_15464:
[----:B------:R-:W-:Y:S02]  /*1f320*/  IMAD.MOV.U32 R13, RZ, RZ, R28 ;  /* 0x000000ffff0d7224 */ /* 0x000fe400078e001c */
[----:B------:R-:W-:Y:S02]  /*1f330*/  IMAD R30, R8, R30, RZ ;  /* 0x0000001e081e7224 */ /* 0x000fe400078e02ff */
[----:B------:R-:W-:-:S07]  /*1f340*/  IMAD.MOV.U32 R8, RZ, RZ, R14 ;  /* 0x000000ffff087224 */ /* 0x000fce00078e000e */
[----:B------:R-:W-:Y:S05]  /*1f350*/  WARPSYNC.COLLECTIVE R15, `(.L_x_15465) ;  /* 0x000000000f087348 */ /* 0x000fea0003c00000 */
[----:B------:R0:W1:Y:S02]  /*1f360*/  SHFL.IDX P6, R14, R13, R12, R11 ;  /* 0x0000000c0d0e7389 */ /* 0x00006400000c000b */
[----:B01----:R-:W-:Y:S01]  /*1f370*/  ENDCOLLECTIVE ;  /* 0x000000000000791b */ /* 0x003fe20003800000 */
.L_x_15465:
[----:B------:R-:W-:-:S13]  /*1f380*/  ISETP.GE.OR P1, PT, R35, R30, P0 ;  /* 0x0000001e2300720c */ /* 0x000fda0000726670 */
[C---:B------:R-:W-:Y:S01]  /*1f390*/  @!P1 IMAD.SHL.U32 R9, R16.reuse, 0x2, RZ ;  /* 0x0000000210099824 */ /* 0x040fe200078e00ff */
[----:B------:R-:W-:-:S04]  /*1f3a0*/  @!P1 SHF.L.U64.HI R21, R16, 0x1, R17 ;  /* 0x0000000110159819 */ /* 0x000fc80000010211 */
[----:B------:R-:W-:-:S05]  /*1f3b0*/  @!P1 IADD3 R4, P2, R3, R9, RZ ;  /* 0x0000000903049210 */ /* 0x000fca0007f5e0ff */
[----:B------:R-:W-:-:S06]  /*1f3c0*/  @!P1 IMAD.X R5, R0, 0x1, R21, P2 ;  /* 0x0000000100059824 */ /* 0x000fcc00010e0615 */
[----:B------:R-:W5:Y:S01]  /*1f3d0*/  @!P1 LD.E.128 R4, desc[UR40][R4.64] ;  /* 0x0000002804049980 */ /* 0x000f62000c101d00 */
[----:B------:R-:W-:-:S05]  /*1f3e0*/  @!P1 IADD3 R14, P2, R14, R9, RZ ;  /* 0x000000090e0e9210 */ /* 0x000fca0007f5e0ff */
[----:B------:R-:W-:-:S05]  /*1f3f0*/  @!P1 IMAD.X R3, R8, 0x1, R21, P2 ;  /* 0x0000000108039824 */ /* 0x000fca00010e0615 */
[----:B------:R-:W-:-:S05]  /*1f400*/  @!P1 MOV R15, R3 ;  /* 0x00000003000f9202 */ /* 0x000fca0000000f00 */
[----:B------:R0:W5:Y:S01]  /*1f410*/  @!P1 LD.E.128 R24, desc[UR40][R14.64] ;  /* 0x000000280e189980 */ /* 0x000162000c101d00 */
[----:B------:R-:W-:Y:S01]  /*1f420*/  IMAD.MOV.U32 R13, RZ, RZ, R20 ;  /* 0x000000ffff0d7224 */ /* 0x000fe200078e0014 */
[----:B------:R-:W-:Y:S01]  /*1f430*/  CS2R R38, SRZ ;  /* 0x0000000000267805 */ /* 0x000fe2000001ff00 */
[----:B------:R-:W-:Y:S01]  /*1f440*/  IMAD.MOV.U32 R12, RZ, RZ, 0x1 ;  /* 0x00000001ff0c7424 */ /* 0x000fe200078e00ff */
[----:B------:R-:W-:Y:S01]  /*1f450*/  CS2R R36, SRZ ;  /* 0x0000000000247805 */ /* 0x000fe2000001ff00 */
[----:B0-----:R-:W-:-:S07]  /*1f460*/  IMAD.MOV.U32 R15, RZ, RZ, -0x1 ;  /* 0xffffffffff0f7424 */ /* 0x001fce00078e00ff */
[----:B-----5:R-:W-:Y:S05]  /*1f470*/  WARPSYNC.COLLECTIVE R15, `(.L_x_15466) ;  /* 0x000000000f087348 */ /* 0x020fea0003c00000 */
[----:B------:R0:W1:Y:S02]  /*1f480*/  SHFL.IDX P6, R14, R13, R12, R11 ;  /* 0x0000000c0d0e7389 */ /* 0x00006400000c000b */
[----:B01---5:R-:W-:Y:S01]  /*1f490*/  ENDCOLLECTIVE ;  /* 0x000000000000791b */ /* 0x023fe20003800000 */
.L_x_15466:
[----:B------:R-:W-:Y:S02]  /*1f4a0*/  IMAD.MOV.U32 R13, RZ, RZ, R10 ;  /* 0x000000ffff0d7224 */ /* 0x000fe400078e000a */
[----:B------:R-:W-:Y:S01]  /*1f4b0*/  @!P1 IMAD.MOV.U32 R38, RZ, RZ, R4 ;  /* 0x000000ffff269224 */ /* 0x000fe200078e0004 */
[----:B------:R-:W-:Y:S01]  /*1f4c0*/  @!P1 MOV R37, R7 ;  /* 0x0000000700259202 */ /* 0x000fe20000000f00 */
[----:B------:R-:W-:Y:S01]  /*1f4d0*/  @!P1 IMAD.MOV.U32 R39, RZ, RZ, R5 ;  /* 0x000000ffff279224 */ /* 0x000fe200078e0005 */
[----:B------:R-:W-:Y:S01]  /*1f4e0*/  CS2R R4, SRZ ;  /* 0x0000000000047805 */ /* 0x000fe2000001ff00 */
[----:B------:R-:W-:Y:S02]  /*1f4f0*/  IMAD.MOV.U32 R0, RZ, RZ, R38 ;  /* 0x000000ffff007224 */ /* 0x000fe400078e0026 */
[----:B------:R-:W-:Y:S02]  /*1f500*/  IMAD.MOV.U32 R3, RZ, RZ, R39 ;  /* 0x000000ffff037224 */ /* 0x000fe400078e0027 */
[----:B------:R-:W-:Y:S01]  /*1f510*/  @!P1 IMAD.MOV.U32 R36, RZ, RZ, R6 ;  /* 0x000000ffff249224 */ /* 0x000fe200078e0006 */
[----:B------:R-:W-:Y:S01]  /*1f520*/  PRMT R52, R52, 0x5410, R0 ;  /* 0x0000541034347816 */ /* 0x000fe20000000000 */
[----:B------:R-:W-:Y:S01]  /*1f530*/  IMAD.MOV.U32 R0, RZ, RZ, R14 ;  /* 0x000000ffff007224 */ /* 0x000fe200078e000e */
[----:B------:R-:W-:-:S07]  /*1f540*/  PRMT R40, R3, 0x7610, R40 ;  /* 0x0000761003287816 */ /* 0x000fce0000000028 */
[----:B------:R-:W-:Y:S05]  /*1f550*/  WARPSYNC.COLLECTIVE R15, `(.L_x_15467) ;  /* 0x000000000f087348 */ /* 0x000fea0003c00000 */
[----:B------:R0:W1:Y:S02]  /*1f560*/  SHFL.IDX P6, R14, R13, R12, R11 ;  /* 0x0000000c0d0e7389 */ /* 0x00006400000c000b */
[----:B01----:R-:W-:Y:S01]  /*1f570*/  ENDCOLLECTIVE ;  /* 0x000000000000791b */ /* 0x003fe20003800000 */
.L_x_15467:
[----:B------:R-:W-:Y:S01]  /*1f580*/  CS2R R6, SRZ ;  /* 0x0000000000067805 */ /* 0x000fe2000001ff00 */
[----:B------:R-:W-:Y:S02]  /*1f590*/  IMAD.MOV.U32 R10, RZ, RZ, R36 ;  /* 0x000000ffff0a7224 */ /* 0x000fe400078e0024 */
[----:B------:R-:W-:Y:S01]  /*1f5a0*/  IMAD.MOV.U32 R21, RZ, RZ, R37 ;  /* 0x000000ffff157224 */ /* 0x000fe200078e0025 */
[----:B------:R-:W-:Y:S01]  /*1f5b0*/  @!P1 MOV R6, R24 ;  /* 0x0000001800069202 */ /* 0x000fe20000000f00 */
[----:B------:R-:W-:Y:S01]  /*1f5c0*/  @!P1 IMAD.MOV.U32 R7, RZ, RZ, R25 ;  /* 0x000000ffff079224 */ /* 0x000fe200078e0019 */
[----:B------:R-:W-:Y:S01]  /*1f5d0*/  CS2R R24, SRZ ;  /* 0x0000000000187805 */ /* 0x000fe2000001ff00 */
[----:B------:R-:W-:Y:S01]  /*1f5e0*/  @!P1 IMAD.MOV.U32 R4, RZ, RZ, R26 ;  /* 0x000000ffff049224 */ /* 0x000fe200078e001a */
[----:B------:R-:W-:Y:S01]  /*1f5f0*/  PRMT R9, R10, 0x5410, R21 ;  /* 0x000054100a097816 */ /* 0x000fe20000000015 */
[----:B------:R-:W-:Y:S02]  /*1f600*/  @!P1 IMAD.MOV.U32 R5, RZ, RZ, R27 ;  /* 0x000000ffff059224 */ /* 0x000fe400078e001b */
[----:B------:R-:W-:-:S02]  /*1f610*/  IMAD.MOV.U32 R10, RZ, RZ, R6 ;  /* 0x000000ffff0a7224 */ /* 0x000fc400078e0006 */
[----:B------:R-:W-:Y:S01]  /*1f620*/  IMAD.MOV.U32 R13, RZ, RZ, R29 ;  /* 0x000000ffff0d7224 */ /* 0x000fe200078e001d */
[----:B------:R-:W-:-:S07]  /*1f630*/  MOV R3, R14 ;  /* 0x0000000e00037202 */ /* 0x000fce0000000f00 */
[----:B------:R-:W-:Y:S05]  /*1f640*/  WARPSYNC.COLLECTIVE R15, `(.L_x_15468) ;  /* 0x000000000f087348 */ /* 0x000fea0003c00000 */
[----:B------:R0:W1:Y:S02]  /*1f650*/  SHFL.IDX P6, R14, R13, R12, R11 ;  /* 0x0000000c0d0e7389 */ /* 0x00006400000c000b */
[----:B01----:R-:W-:Y:S01]  /*1f660*/  ENDCOLLECTIVE ;  /* 0x000000000000791b */ /* 0x003fe20003800000 */
.L_x_15468:
[----:B------:R-:W-:Y:S02]  /*1f670*/  IMAD.MOV.U32 R13, RZ, RZ, R28 ;  /* 0x000000ffff0d7224 */ /* 0x000fe400078e001c */
[----:B------:R-:W-:-:S07]  /*1f680*/  IMAD.MOV.U32 R8, RZ, RZ, R14 ;  /* 0x000000ffff087224 */ /* 0x000fce00078e000e */
[----:B------:R-:W-:Y:S05]  /*1f690*/  WARPSYNC.COLLECTIVE R15, `(.L_x_15469) ;  /* 0x000000000f087348 */ /* 0x000fea0003c00000 */
[----:B------:R0:W1:Y:S02]  /*1f6a0*/  SHFL.IDX P6, R14, R13, R12, R11 ;  /* 0x0000000c0d0e7389 */ /* 0x00006400000c000b */
[----:B01----:R-:W-:Y:S01]  /*1f6b0*/  ENDCOLLECTIVE ;  /* 0x000000000000791b */ /* 0x003fe20003800000 */
.L_x_15469:
[----:B------:R-:W-:Y:S01]  /*1f6c0*/  IMAD.MOV.U32 R11, RZ, RZ, R7 ;  /* 0x000000ffff0b7224 */ /* 0x000fe200078e0007 */
[----:B------:R-:W-:Y:S01]  /*1f6d0*/  MOV R12, R4 ;  /* 0x00000004000c7202 */ /* 0x000fe20000000f00 */
[----:B------:R-:W-:-:S03]  /*1f6e0*/  IMAD.MOV.U32 R13, RZ, RZ, R5 ;  /* 0x000000ffff0d7224 */ /* 0x000fc600078e0005 */
[----:B------:R-:W-:Y:S02]  /*1f6f0*/  PRMT R51, R10, 0x5410, R12 ;  /* 0x000054100a337816 */ /* 0x000fe4000000000c */
[----:B------:R-:W-:Y:S02]  /*1f700*/  PRMT R20, R11, 0x7610, R20 ;  /* 0x000076100b147816 */ /* 0x000fe40000000014 */
[----:B------:R-:W-:Y:S01]  /*1f710*/  PRMT R52, R13, 0x7610, R52 ;  /* 0x000076100d347816 */ /* 0x000fe20000000034 */
[----:B------:R-:W-:Y:S06]  /*1f720*/  BRA `(.L_x_15470) ;  /* 0xfffffe8c00987947 */ /* 0x000fec000383ffff */
.L_x_15228:
[----:B0-----:R0:W2:Y:S02]  /*1f730*/  SYNCS.PHASECHK.TRANS64.TRYWAIT P1, [R22+URZ+0x32400], R11 ;  /* 0x0324000b160075a7 */ /* 0x0010a4000802017f */
[----:B--2---:R-:W-:Y:S05]  /*1f740*/  @!P1 NANOSLEEP.SYNCS 0x989680 ;  /* 0x009896800000995d */ /* 0x004fea0003900000 */
[----:B------:R-:W2:Y:S02]  /*1f750*/  @!P1 SYNCS.PHASECHK.TRANS64 P1, [R22+URZ+0x32400], R11 ;  /* 0x0324000b160095a7 */ /* 0x000ea4000802007f */
[----:B--2---:R-:W-:Y:S05]  /*1f760*/  @!P1 BRA `(.L_x_15228) ;  /* 0xfffffffc00f09947 */ /* 0x004fea000383ffff */
[----:B------:R-:W-:Y:S05]  /*1f770*/  BRA `(.L_x_15471) ;  /* 0xfffffe9000307947 */ /* 0x000fea000383ffff */
.L_x_15234:
[----:B--2---:R2:W4:Y:S02]  /*1f780*/  SYNCS.PHASECHK.TRANS64.TRYWAIT P1, [R13+URZ+0x32430], R6 ;  /* 0x032430060d0075a7 */ /* 0x004524000802017f */
[----:B----4-:R-:W-:Y:S05]  /*1f790*/  @!P1 NANOSLEEP.SYNCS 0x989680 ;  /* 0x009896800000995d */ /* 0x010fea0003900000 */
[----:B------:R-:W4:Y:S02]  /*1f7a0*/  @!P1 SYNCS.PHASECHK.TRANS64 P1, [R13+URZ+0x32430], R6 ;  /* 0x032430060d0095a7 */ /* 0x000f24000802007f */
[----:B----4-:R-:W-:Y:S05]  /*1f7b0*/  @!P1 BRA `(.L_x_15234) ;  /* 0xfffffffc00f09947 */ /* 0x010fea000383ffff */
[----:B------:R-:W-:Y:S05]  /*1f7c0*/  BRA `(.L_x_15233) ;  /* 0xfffffe9c00cc7947 */ /* 0x000fea000383ffff */
.L_x_15236:
[----:B---3--:R3:W4:Y:S02]  /*1f7d0*/  SYNCS.PHASECHK.TRANS64.TRYWAIT P1, [R22+URZ+0x32410], R3 ;  /* 0x03241003160075a7 */ /* 0x008724000802017f */
[----:B----4-:R-:W-:Y:S05]  /*1f7e0*/  @!P1 NANOSLEEP.SYNCS 0x989680 ;  /* 0x009896800000995d */ /* 0x010fea0003900000 */
[----:B------:R-:W4:Y:S02]  /*1f7f0*/  @!P1 SYNCS.PHASECHK.TRANS64 P1, [R22+URZ+0x32410], R3 ;  /* 0x03241003160095a7 */ /* 0x000f24000802007f */
[----:B----4-:R-:W-:Y:S05]  /*1f800*/  @!P1 BRA `(.L_x_15236) ;  /* 0xfffffffc00f09947 */ /* 0x010fea000383ffff */
[----:B------:R-:W-:Y:S05]  /*1f810*/  BRA `(.L_x_15472) ;  /* 0xfffffea000847947 */ /* 0x000fea000383ffff */
.L_x_15240:
[----:B------:R0:W0:Y:S02]  /*1f820*/  SYNCS.PHASECHK.TRANS64.TRYWAIT P1, [R13+URZ+0x32450], R6 ;  /* 0x032450060d0075a7 */ /* 0x000024000802017f */
[----:B0-----:R-:W-:Y:S05]  /*1f830*/  @!P1 NANOSLEEP.SYNCS 0x989680 ;  /* 0x009896800000995d */ /* 0x001fea0003900000 */
[----:B------:R-:W0:Y:S02]  /*1f840*/  @!P1 SYNCS.PHASECHK.TRANS64 P1, [R13+URZ+0x32450], R6 ;  /* 0x032450060d0095a7 */ /* 0x000e24000802007f */
[----:B0-----:R-:W-:Y:S05]  /*1f850*/  @!P1 BRA `(.L_x_15240) ;  /* 0xfffffffc00f09947 */ /* 0x001fea000383ffff */
[----:B------:R-:W-:Y:S05]  /*1f860*/  BRA `(.L_x_15239) ;  /* 0xfffffea000947947 */ /* 0x000fea000383ffff */
.L_x_15247:
[----:B-1----:R1:W2:Y:S02]  /*1f870*/  SYNCS.PHASECHK.TRANS64.TRYWAIT P1, [R14+URZ+0x32430], R12 ;  /* 0x0324300c0e0075a7 */ /* 0x0022a4000802017f */
[----:B--2---:R-:W-:Y:S05]  /*1f880*/  @!P1 NANOSLEEP.SYNCS 0x989680 ;  /* 0x009896800000995d */ /* 0x004fea0003900000 */
[----:B------:R-:W2:Y:S02]  /*1f890*/  @!P1 SYNCS.PHASECHK.TRANS64 P1, [R14+URZ+0x32430], R12 ;  /* 0x0324300c0e0095a7 */ /* 0x000ea4000802007f */
[----:B--2---:R-:W-:Y:S05]  /*1f8a0*/  @!P1 BRA `(.L_x_15247) ;  /* 0xfffffffc00f09947 */ /* 0x004fea000383ffff */
[----:B------:R-:W-:Y:S05]  /*1f8b0*/  BRA `(.L_x_15246) ;  /* 0xfffffed0000c7947 */ /* 0x000fea000383ffff */
.L_x_15251:
[----:B---3--:R3:W4:Y:S02]  /*1f8c0*/  SYNCS.PHASECHK.TRANS64.TRYWAIT P1, [R14+URZ+0x32450], R12 ;  /* 0x0324500c0e0075a7 */ /* 0x008724000802017f */
[----:B----4-:R-:W-:Y:S05]  /*1f8d0*/  @!P1 NANOSLEEP.SYNCS 0x989680 ;  /* 0x009896800000995d */ /* 0x010fea0003900000 */
[----:B------:R-:W4:Y:S02]  /*1f8e0*/  @!P1 SYNCS.PHASECHK.TRANS64 P1, [R14+URZ+0x32450], R12 ;  /* 0x0324500c0e0095a7 */ /* 0x000f24000802007f */
[----:B----4-:R-:W-:Y:S05]  /*1f8f0*/  @!P1 BRA `(.L_x_15251) ;  /* 0xfffffffc00f09947 */ /* 0x010fea000383ffff */
[----:B------:R-:W-:Y:S05]  /*1f900*/  BRA `(.L_x_15250) ;  /* 0xfffffed000b87947 */ /* 0x000fea000383ffff */
.L_x_15259:
[----:B-1----:R1:W2:Y:S02]  /*1f910*/  SYNCS.PHASECHK.TRANS64.TRYWAIT P1, [R14+URZ+0x32430], R12 ;  /* 0x0324300c0e0075a7 */ /* 0x0022a4000802017f */
[----:B--2---:R-:W-:Y:S05]  /*1f920*/  @!P1 NANOSLEEP.SYNCS 0x989680 ;  /* 0x009896800000995d */ /* 0x004fea0003900000 */
[----:B------:R-:W2:Y:S02]  /*1f930*/  @!P1 SYNCS.PHASECHK.TRANS64 P1, [R14+URZ+0x32430], R12 ;  /* 0x0324300c0e0095a7 */ /* 0x000ea4000802007f */
[----:B--2---:R-:W-:Y:S05]  /*1f940*/  @!P1 BRA `(.L_x_15259) ;  /* 0xfffffffc00f09947 */ /* 0x004fea000383ffff */
[----:B------:R-:W-:Y:S05]  /*1f950*/  BRA `(.L_x_15258) ;  /* 0xffffff0800147947 */ /* 0x000fea000383ffff */
.L_x_15263:
[----:B---3--:R3:W4:Y:S02]  /*1f960*/  SYNCS.PHASECHK.TRANS64.TRYWAIT P1, [R14+URZ+0x32450], R12 ;  /* 0x0324500c0e0075a7 */ /* 0x008724000802017f */
[----:B----4-:R-:W-:Y:S05]  /*1f970*/  @!P1 NANOSLEEP.SYNCS 0x989680 ;  /* 0x009896800000995d */ /* 0x010fea0003900000 */
[----:B------:R-:W4:Y:S02]  /*1f980*/  @!P1 SYNCS.PHASECHK.TRANS64 P1, [R14+URZ+0x32450], R12 ;  /* 0x0324500c0e0095a7 */ /* 0x000f24000802007f */
[----:B----4-:R-:W-:Y:S05]  /*1f990*/  @!P1 BRA `(.L_x_15263) ;  /* 0xfffffffc00f09947 */ /* 0x010fea000383ffff */
[----:B------:R-:W-:Y:S05]  /*1f9a0*/  BRA `(.L_x_15262) ;  /* 0xffffff0800c07947 */ /* 0x000fea000383ffff */
.L_x_15280:
[----:B------:R-:W-:Y:S02]  /*1f9b0*/  IMAD.MOV.U32 R13, RZ, RZ, R4 ;  /* 0x000000ffff0d7224 */ /* 0x000fe400078e0004 */
[----:B------:R-:W-:Y:S02]  /*1f9c0*/  IMAD.MOV.U32 R12, RZ, RZ, RZ ;  /* 0x000000ffff0c7224 */ /* 0x000fe400078e00ff */
[----:B------:R-:W-:Y:S02]  /*1f9d0*/  IMAD.MOV.U32 R11, RZ, RZ, 0x181f ;  /* 0x0000181fff0b7424 */ /* 0x000fe400078e00ff */
[----:B------:R-:W-:-:S07]  /*1f9e0*/  IMAD.MOV.U32 R15, RZ, RZ, -0x1 ;  /* 0xffffffffff0f7424 */ /* 0x000fce00078e00ff */
[----:B-12---:R-:W-:Y:S05]  /*1f9f0*/  WARPSYNC.COLLECTIVE R15, `(.L_x_15473) ;  /* 0x000000000f087348 */ /* 0x006fea0003c00000 */
[----:B------:R0:W3:Y:S02]  /*1fa00*/  SHFL.IDX P6, R14, R13, R12, R11 ;  /* 0x0000000c0d0e7389 */ /* 0x0000e400000c000b */
[----:B0123--:R-:W-:Y:S01]  /*1fa10*/  ENDCOLLECTIVE ;  /* 0x000000000000791b */ /* 0x00ffe20003800000 */
.L_x_15473:
[----:B------:R-:W-:Y:S01]  /*1fa20*/  IMAD.MOV.U32 R13, RZ, RZ, R3 ;  /* 0x000000ffff0d7224 */ /* 0x000fe200078e0003 */
[----:B------:R-:W-:-:S07]  /*1fa30*/  MOV R0, R14 ;  /* 0x0000000e00007202 */ /* 0x000fce0000000f00 */
[----:B------:R-:W-:Y:S05]  /*1fa40*/  WARPSYNC.COLLECTIVE R15, `(.L_x_15474) ;  /* 0x000000000f087348 */ /* 0x000fea0003c00000 */
[----:B------:R0:W1:Y:S02]  /*1fa50*/  SHFL.IDX P6, R14, R13, R12, R11 ;  /* 0x0000000c0d0e7389 */ /* 0x00006400000c000b */
[----:B01----:R-:W-:Y:S01]  /*1fa60*/  ENDCOLLECTIVE ;  /* 0x000000000000791b */ /* 0x003fe20003800000 */
.L_x_15474:
[----:B------:R-:W-:Y:S05]  /*1fa70*/  BRA `(.L_x_15475) ;  /* 0xffffff6800c07947 */ /* 0x000fea000383ffff */
.L_x_15283:
[----:B------:R-:W-:Y:S01]  /*1fa80*/  BSSY B1, `(.L_x_15476) ;  /* 0x0000008000017945 */ /* 0x000fe20003800000 */
[----:B---3--:R-:W-:Y:S02]  /*1fa90*/  IMAD.MOV.U32 R13, RZ, RZ, R4 ;  /* 0x000000ffff0d7224 */ /* 0x008fe400078e0004 */
[----:B------:R-:W-:Y:S02]  /*1faa0*/  IMAD.MOV.U32 R12, RZ, RZ, 0x1 ;  /* 0x00000001ff0c7424 */ /* 0x000fe400078e00ff */
[----:B------:R-:W-:Y:S02]  /*1fab0*/  IMAD.MOV.U32 R11, RZ, RZ, 0x181f ;  /* 0x0000181fff0b7424 */ /* 0x000fe400078e00ff */
[----:B------:R-:W-:-:S07]  /*1fac0*/  IMAD.MOV.U32 R15, RZ, RZ, -0x1 ;  /* 0xffffffffff0f7424 */ /* 0x000fce00078e00ff */
[----:B012-4-:R-:W-:Y:S05]  /*1fad0*/  WARPSYNC.COLLECTIVE R15, `(.L_x_15477) ;  /* 0x000000000f087348 */ /* 0x017fea0003c00000 */
[----:B----4-:R3:W4:Y:S02]  /*1fae0*/  SHFL.IDX P6, R14, R13, R12, R11 ;  /* 0x0000000c0d0e7389 */ /* 0x01072400000c000b */
[----:B01234-:R-:W-:Y:S01]  /*1faf0*/  ENDCOLLECTIVE ;  /* 0x000000000000791b */ /* 0x01ffe20003800000 */
.L_x_15477:
[----:B------:R-:W-:Y:S05]  /*1fb00*/  BSYNC B1 ;  /* 0x0000000000017941 */ /* 0x000fea0003800000 */
.L_x_15476:
        /* <DEDUP_REMOVED lines=8> */
.L_x_15478:
[----:B------:R-:W-:Y:S05]  /*1fb90*/  BRA `(.L_x_15479) ;  /* 0xffffff6800e47947 */ /* 0x000fea000383ffff */
.L_x_15286:
[----:B------:R-:W-:Y:S01]  /*1fba0*/  BSSY B1, `(.L_x_15480) ;  /* 0x0000008000017945 */ /* 0x000fe20003800000 */
[----:B0-----:R-:W-:Y:S01]  /*1fbb0*/  IMAD.MOV.U32 R13, RZ, RZ, R4 ;  /* 0x000000ffff0d7224 */ /* 0x001fe200078e0004 */
[----:B------:R-:W-:Y:S01]  /*1fbc0*/  MOV R12, 0x2 ;  /* 0x00000002000c7802 */ /* 0x000fe20000000f00 */
[----:B------:R-:W-:Y:S02]  /*1fbd0*/  IMAD.MOV.U32 R11, RZ, RZ, 0x181f ;  /* 0x0000181fff0b7424 */ /* 0x000fe400078e00ff */
[----:B------:R-:W-:-:S07]  /*1fbe0*/  IMAD.MOV.U32 R15, RZ, RZ, -0x1 ;  /* 0xffffffffff0f7424 */ /* 0x000fce00078e00ff */
[----:B-1234-:R-:W-:Y:S05]  /*1fbf0*/  WARPSYNC.COLLECTIVE R15, `(.L_x_15481) ;  /* 0x000000000f087348 */ /* 0x01efea0003c00000 */
[----:B----4-:R0:W4:Y:S02]  /*1fc00*/  SHFL.IDX P6, R14, R13, R12, R11 ;  /* 0x0000000c0d0e7389 */ /* 0x01012400000c000b */
[----:B01234-:R-:W-:Y:S01]  /*1fc10*/  ENDCOLLECTIVE ;  /* 0x000000000000791b */ /* 0x01ffe20003800000 */
.L_x_15481:
[----:B------:R-:W-:Y:S05]  /*1fc20*/  BSYNC B1 ;  /* 0x0000000000017941 */ /* 0x000fea0003800000 */
.L_x_15480:
        /* <DEDUP_REMOVED lines=8> */
.L_x_15482:
[----:B------:R-:W-:Y:S05]  /*1fcb0*/  BRA `(.L_x_15483) ;  /* 0xffffff6c00047947 */ /* 0x000fea000383ffff */
.L_x_15289:
        /* <DEDUP_REMOVED lines=8> */
.L_x_15485:
[----:B------:R-:W-:Y:S05]  /*1fd40*/  BSYNC B1 ;  /* 0x0000000000017941 */ /* 0x000fea0003800000 */
.L_x_15484:
        /* <DEDUP_REMOVED lines=8> */
.L_x_15486:
[----:B------:R-:W-:Y:S05]  /*1fdd0*/  BRA `(.L_x_15487) ;  /* 0xffffff6c00247947 */ /* 0x000fea000383ffff */
.L_x_15306:
[----:B-1----:R-:W0:Y:S01]  /*1fde0*/  S2R R10, SR_TID.X ;  /* 0x00000000000a7919 */ /* 0x002e220000002100 */
[----:B------:R-:W-:Y:S01]  /*1fdf0*/  BSSY B1, `(.L_x_15488) ;  /* 0x000000a000017945 */ /* 0x000fe20003800000 */
[----:B------:R-:W-:Y:S01]  /*1fe00*/  MOV R12, RZ ;  /* 0x000000ff000c7202 */ /* 0x000fe20000000f00 */
        /* <DEDUP_REMOVED lines=8> */
.L_x_15489:
[----:B------:R-:W-:Y:S05]  /*1fe90*/  BSYNC B1 ;  /* 0x0000000000017941 */ /* 0x000fea0003800000 */
.L_x_15488:
[----:B------:R-:W-:Y:S05]  /*1fea0*/  BRA `(.L_x_15490) ;  /* 0xffffff8000847947 */ /* 0x000fea000383ffff */
.L_x_15308:
[----:B------:R-:W-:Y:S01]  /*1feb0*/  BSSY B1, `(.L_x_15491) ;  /* 0x0000006000017945 */ /* 0x000fe20003800000 */
[----:B------:R-:W-:-:S07]  /*1fec0*/  IMAD.MOV.U32 R15, RZ, RZ, -0x1 ;  /* 0xffffffffff0f7424 */ /* 0x000fce00078e00ff */
[----:B01----:R-:W-:Y:S05]  /*1fed0*/  WARPSYNC.COLLECTIVE R15, `(.L_x_15492) ;  /* 0x000000000f0c7348 */ /* 0x003fea0003c00000 */
[----:B------:R-:W-:Y:S02]  /*1fee0*/  ELECT P6, UR62, PT ;  /* 0x00000000003e782f */ /* 0x000fe400038c0000 */
[----:B------:R-:W-:Y:S01]  /*1fef0*/  MOV R14, UR62 ;  /* 0x0000003e000e7c02 */ /* 0x000fe20008000f00 */
[----:B01----:R-:W-:Y:S10]  /*1ff00*/  ENDCOLLECTIVE ;  /* 0x000000000000791b */ /* 0x003ff40003800000 */
.L_x_15492:
[----:B------:R-:W-:Y:S05]  /*1ff10*/  BSYNC B1 ;  /* 0x0000000000017941 */ /* 0x000fea0003800000 */
.L_x_15491:
[----:B------:R-:W-:Y:S05]  /*1ff20*/  BRA `(.L_x_15307) ;  /* 0xffffff80007c7947 */ /* 0x000fea000383ffff */
.L_x_15310:
[----:B0-----:R0:W2:Y:S02]  /*1ff30*/  SYNCS.PHASECHK.TRANS64.TRYWAIT P0, [R22+URZ+0x32420], R3 ;  /* 0x03242003160075a7 */ /* 0x0010a4000800017f */
[----:B--2---:R-:W-:Y:S05]  /*1ff40*/  @!P0 NANOSLEEP.SYNCS 0x989680 ;  /* 0x009896800000895d */ /* 0x004fea0003900000 */
[----:B------:R-:W2:Y:S02]  /*1ff50*/  @!P0 SYNCS.PHASECHK.TRANS64 P0, [R22+URZ+0x32420], R3 ;  /* 0x03242003160085a7 */ /* 0x000ea4000800007f */
[----:B--2---:R-:W-:Y:S05]  /*1ff60*/  @!P0 BRA `(.L_x_15310) ;  /* 0xfffffffc00f08947 */ /* 0x004fea000383ffff */
[----:B------:R-:W-:Y:S05]  /*1ff70*/  BRA `(.L_x_15493) ;  /* 0xffffff80008c7947 */ /* 0x000fea000383ffff */
.L_x_15314:
[----:B0-----:R0:W2:Y:S02]  /*1ff80*/  SYNCS.PHASECHK.TRANS64.TRYWAIT P0, [R3+URZ+0x324a0], R8 ;  /* 0x0324a008030075a7 */ /* 0x0010a4000800017f */
[----:B--2---:R-:W-:Y:S05]  /*1ff90*/  @!P0 NANOSLEEP.SYNCS 0x989680 ;  /* 0x009896800000895d */ /* 0x004fea0003900000 */
[----:B------:R-:W2:Y:S02]  /*1ffa0*/  @!P0 SYNCS.PHASECHK.TRANS64 P0, [R3+URZ+0x324a0], R8 ;  /* 0x0324a008030085a7 */ /* 0x000ea4000800007f */
[----:B--2---:R-:W-:Y:S05]  /*1ffb0*/  @!P0 BRA `(.L_x_15314) ;  /* 0xfffffffc00f08947 */ /* 0x004fea000383ffff */
[----:B------:R-:W-:Y:S05]  /*1ffc0*/  BRA `(.L_x_15494) ;  /* 0xffffff8000a47947 */ /* 0x000fea000383ffff */
.L_x_15319:
[----:B-1----:R1:W2:Y:S02]  /*1ffd0*/  SYNCS.PHASECHK.TRANS64.TRYWAIT P0, [R3+URZ+0x324c0], R8 ;  /* 0x0324c008030075a7 */ /* 0x0022a4000800017f */
[----:B--2---:R-:W-:Y:S05]  /*1ffe0*/  @!P0 NANOSLEEP.SYNCS 0x989680 ;  /* 0x009896800000895d */ /* 0x004fea0003900000 */
[----:B------:R-:W2:Y:S02]  /*1fff0*/  @!P0 SYNCS.PHASECHK.TRANS64 P0, [R3+URZ+0x324c0], R8 ;  /* 0x0324c008030085a7 */ /* 0x000ea4000800007f */
[----:B--2---:R-:W-:Y:S05]  /*20000*/  @!P0 BRA `(.L_x_15319) ;  /* 0xfffffffc00f08947 */ /* 0x004fea000383ffff */
[----:B------:R-:W-:Y:S05]  /*20010*/  BRA `(.L_x_15495) ;  /* 0xffffff8400207947 */ /* 0x000fea000383ffff */
.L_x_15329:
[----:B0-----:R0:W2:Y:S02]  /*20020*/  SYNCS.PHASECHK.TRANS64.TRYWAIT P1, [R8+URZ+0x324a0], R2 ;  /* 0x0324a002080075a7 */ /* 0x0010a4000802017f */
[----:B--2---:R-:W-:Y:S05]  /*20030*/  @!P1 NANOSLEEP.SYNCS 0x989680 ;  /* 0x009896800000995d */ /* 0x004fea0003900000 */
[----:B------:R-:W2:Y:S02]  /*20040*/  @!P1 SYNCS.PHASECHK.TRANS64 P1, [R8+URZ+0x324a0], R2 ;  /* 0x0324a002080095a7 */ /* 0x000ea4000802007f */
[----:B--2---:R-:W-:Y:S05]  /*20050*/  @!P1 BRA `(.L_x_15329) ;  /* 0xfffffffc00f09947 */ /* 0x004fea000383ffff */
[----:B------:R-:W-:Y:S05]  /*20060*/  BRA `(.L_x_15496) ;  /* 0xffffff8800947947 */ /* 0x000fea000383ffff */
.L_x_15334:
[----:B-1----:R1:W2:Y:S02]  /*20070*/  SYNCS.PHASECHK.TRANS64.TRYWAIT P1, [R8+URZ+0x324c0], R2 ;  /* 0x0324c002080075a7 */ /* 0x0022a4000802017f */
[----:B--2---:R-:W-:Y:S05]  /*20080*/  @!P1 NANOSLEEP.SYNCS 0x989680 ;  /* 0x009896800000995d */ /* 0x004fea0003900000 */
[----:B------:R-:W2:Y:S02]  /*20090*/  @!P1 SYNCS.PHASECHK.TRANS64 P1, [R8+URZ+0x324c0], R2 ;  /* 0x0324c002080095a7 */ /* 0x000ea4000802007f */
[----:B--2---:R-:W-:Y:S05]  /*200a0*/  @!P1 BRA `(.L_x_15334) ;  /* 0xfffffffc00f09947 */ /* 0x004fea000383ffff */
[----:B------:R-:W-:Y:S05]  /*200b0*/  BRA `(.L_x_15497) ;  /* 0xffffff8c000c7947 */ /* 0x000fea000383ffff */
.L_x_15350:
[----:B------:R-:W1:Y:S01]  /*200c0*/  S2R R11, SR_TID.X ;  /* 0x00000000000b7919 */ /* 0x000e620000002100 */
[----:B------:R-:W-:Y:S01]  /*200d0*/  BSSY B0, `(.L_x_15498) ;  /* 0x000000a000007945 */ /* 0x000fe20003800000 */
[----:B------:R-:W-:Y:S02]  /*200e0*/  IMAD.MOV.U32 R12, RZ, RZ, RZ ;  /* 0x000000ffff0c7224 */ /* 0x000fe400078e00ff */
[----:B------:R-:W-:Y:S01]  /*200f0*/  IMAD.MOV.U32 R15, RZ, RZ, -0x1 ;  /* 0xffffffffff0f7424 */ /* 0x000fe200078e00ff */
[----:B-1----:R-:W-:-:S04]  /*20100*/  SHF.R.U32.HI R11, RZ, 0x5, R11 ;  /* 0x00000005ff0b7819 */ /* 0x002fc8000001160b */
[----:B------:R-:W-:-:S05]  /*20110*/  LOP3.LUT R11, R11, 0x3, RZ, 0xc0, !PT ;  /* 0x000000030b0b7812 */ /* 0x000fca00078ec0ff */
[----:B------:R-:W-:Y:S01]  /*20120*/  IMAD.MOV.U32 R13, RZ, RZ, R11 ;  /* 0x000000ffff0d7224 */ /* 0x000fe200078e000b */
[----:B------:R-:W-:-:S07]  /*20130*/  MOV R11, 0x1f ;  /* 0x0000001f000b7802 */ /* 0x000fce0000000f00 */
[----:B0----5:R-:W-:Y:S05]  /*20140*/  WARPSYNC.COLLECTIVE R15, `(.L_x_15499) ;  /* 0x000000000f087348 */ /* 0x021fea0003c00000 */
[----:B------:R1:W2:Y:S02]  /*20150*/  SHFL.IDX P6, R14, R13, R12, R11 ;  /* 0x0000000c0d0e7389 */ /* 0x0002a400000c000b */
[----:B012--5:R-:W-:Y:S01]  /*20160*/  ENDCOLLECTIVE ;  /* 0x000000000000791b */ /* 0x027fe20003800000 */
.L_x_15499:
[----:B------:R-:W-:Y:S05]  /*20170*/  BSYNC B0 ;  /* 0x0000000000007941 */ /* 0x000fea0003800000 */
.L_x_15498:
[----:B------:R-:W-:Y:S05]  /*20180*/  BRA `(.L_x_15500) ;  /* 0xffffff9800d07947 */ /* 0x000fea000383ffff */
.L_x_15353:
[----:B-1----:R1:W2:Y:S02]  /*20190*/  SYNCS.PHASECHK.TRANS64.TRYWAIT P0, [R29+URZ+0x32440], R0 ;  /* 0x032440001d0075a7 */ /* 0x0022a4000800017f */
[----:B--2---:R-:W-:Y:S05]  /*201a0*/  @!P0 NANOSLEEP.SYNCS 0x989680 ;  /* 0x009896800000895d */ /* 0x004fea0003900000 */
[----:B------:R-:W2:Y:S02]  /*201b0*/  @!P0 SYNCS.PHASECHK.TRANS64 P0, [R29+URZ+0x32440], R0 ;  /* 0x032440001d0085a7 */ /* 0x000ea4000800007f */
[----:B--2---:R-:W-:Y:S05]  /*201c0*/  @!P0 BRA `(.L_x_15353) ;  /* 0xfffffffc00f08947 */ /* 0x004fea000383ffff */
[----:B------:R-:W-:Y:S05]  /*201d0*/  BRA `(.L_x_15501) ;  /* 0xffffff9800fc7947 */ /* 0x000fea000383ffff */
.L_x_15354:
        /* <DEDUP_REMOVED lines=8> */
.L_x_15503:
[----:B------:R-:W-:Y:S05]  /*20260*/  BSYNC B0 ;  /* 0x0000000000007941 */ /* 0x000fea0003800000 */
.L_x_15502:
        /* <DEDUP_REMOVED lines=9> */
.L_x_15504:
[----:B------:R-:W-:Y:S02]  /*20300*/  IMAD.MOV.U32 R13, RZ, RZ, R4 ;  /* 0x000000ffff0d7224 */ /* 0x000fe400078e0004 */
[----:B------:R-:W-:Y:S02]  /*20310*/  IMAD.MOV.U32 R12, RZ, RZ, 0x1 ;  /* 0x00000001ff0c7424 */ /* 0x000fe400078e00ff */
[----:B------:R-:W-:-:S07]  /*20320*/  IMAD.MOV.U32 R3, RZ, RZ, R14 ;  /* 0x000000ffff037224 */ /* 0x000fce00078e000e */
[----:B------:R-:W-:Y:S05]  /*20330*/  WARPSYNC.COLLECTIVE R15, `(.L_x_15505) ;  /* 0x000000000f087348 */ /* 0x000fea0003c00000 */
[----:B------:R0:W1:Y:S02]  /*20340*/  SHFL.IDX P6, R14, R13, R12, R11 ;  /* 0x0000000c0d0e7389 */ /* 0x00006400000c000b */
[----:B01----:R-:W-:Y:S01]  /*20350*/  ENDCOLLECTIVE ;  /* 0x000000000000791b */ /* 0x003fe20003800000 */
.L_x_15505:
        /* <DEDUP_REMOVED lines=15> */
.L_x_15506:
[----:B------:R-:W-:Y:S02]  /*20450*/  @P0 IMAD R6, R5, 0x2, R22 ;  /* 0x0000000205060824 */ /* 0x000fe400078e0216 */
[----:B------:R-:W-:Y:S02]  /*20460*/  IMAD.MOV.U32 R13, RZ, RZ, R4 ;  /* 0x000000ffff0d7224 */ /* 0x000fe400078e0004 */
[----:B------:R-:W-:Y:S01]  /*20470*/  IMAD.MOV.U32 R12, RZ, RZ, 0x2 ;  /* 0x00000002ff0c7424 */ /* 0x000fe200078e00ff */
[----:B------:R-:W-:-:S07]  /*20480*/  MOV R3, R14 ;  /* 0x0000000e00037202 */ /* 0x000fce0000000f00 */
[----:B------:R-:W-:Y:S05]  /*20490*/  WARPSYNC.COLLECTIVE R15, `(.L_x_15507) ;  /* 0x000000000f087348 */ /* 0x000fea0003c00000 */
[----:B------:R0:W1:Y:S02]  /*204a0*/  SHFL.IDX P6, R14, R13, R12, R11 ;  /* 0x0000000c0d0e7389 */ /* 0x00006400000c000b */
[----:B01----:R-:W-:Y:S01]  /*204b0*/  ENDCOLLECTIVE ;  /* 0x000000000000791b */ /* 0x003fe20003800000 */
.L_x_15507:
        /* <DEDUP_REMOVED lines=15> */
.L_x_15508:
[----:B------:R-:W-:Y:S02]  /*205b0*/  @P0 IMAD R6, R5, 0x2, R22 ;  /* 0x0000000205060824 */ /* 0x000fe400078e0216 */
[----:B------:R-:W-:Y:S02]  /*205c0*/  IMAD.MOV.U32 R13, RZ, RZ, R4 ;  /* 0x000000ffff0d7224 */ /* 0x000fe400078e0004 */
[----:B------:R-:W-:Y:S02]  /*205d0*/  IMAD.MOV.U32 R12, RZ, RZ, 0x3 ;  /* 0x00000003ff0c7424 */ /* 0x000fe400078e00ff */
[----:B------:R-:W-:-:S07]  /*205e0*/  IMAD.MOV.U32 R3, RZ, RZ, R14 ;  /* 0x000000ffff037224 */ /* 0x000fce00078e000e */
[----:B------:R-:W-:Y:S05]  /*205f0*/  WARPSYNC.COLLECTIVE R15, `(.L_x_15509) ;  /* 0x000000000f087348 */ /* 0x000fea0003c00000 */
[----:B------:R0:W1:Y:S02]  /*20600*/  SHFL.IDX P6, R14, R13, R12, R11 ;  /* 0x0000000c0d0e7389 */ /* 0x00006400000c000b */
[----:B01----:R-:W-:Y:S01]  /*20610*/  ENDCOLLECTIVE ;  /* 0x000000000000791b */ /* 0x003fe20003800000 */
.L_x_15509:
        /* <DEDUP_REMOVED lines=15> */
.L_x_15510:
[----:B------:R-:W-:Y:S02]  /*20710*/  @P0 IMAD R6, R5, 0x2, R22 ;  /* 0x0000000205060824 */ /* 0x000fe400078e0216 */
[----:B------:R-:W-:Y:S01]  /*20720*/  IMAD.MOV.U32 R13, RZ, RZ, R4 ;  /* 0x000000ffff0d7224 */ /* 0x000fe200078e0004 */
[----:B------:R-:W-:Y:S01]  /*20730*/  MOV R12, 0x4 ;  /* 0x00000004000c7802 */ /* 0x000fe20000000f00 */
[----:B------:R-:W-:-:S07]  /*20740*/  IMAD.MOV.U32 R3, RZ, RZ, R14 ;  /* 0x000000ffff037224 */ /* 0x000fce00078e000e */
[----:B------:R-:W-:Y:S05]  /*20750*/  WARPSYNC.COLLECTIVE R15, `(.L_x_15511) ;  /* 0x000000000f087348 */ /* 0x000fea0003c00000 */
[----:B------:R0:W1:Y:S02]  /*20760*/  SHFL.IDX P6, R14, R13, R12, R11 ;  /* 0x0000000c0d0e7389 */ /* 0x00006400000c000b */
[----:B01----:R-:W-:Y:S01]  /*20770*/  ENDCOLLECTIVE ;  /* 0x000000000000791b */ /* 0x003fe20003800000 */
.L_x_15511:
        /* <DEDUP_REMOVED lines=15> */
.L_x_15512:
[----:B------:R-:W-:Y:S01]  /*20870*/  @P0 IMAD R6, R5, 0x2, R22 ;  /* 0x0000000205060824 */ /* 0x000fe200078e0216 */
[----:B------:R-:W-:Y:S01]  /*20880*/  MOV R13, R4 ;  /* 0x00000004000d7202 */ /* 0x000fe20000000f00 */
[----:B------:R-:W-:Y:S02]  /*20890*/  IMAD.MOV.U32 R12, RZ, RZ, 0x5 ;  /* 0x00000005ff0c7424 */ /* 0x000fe400078e00ff */
[----:B------:R-:W-:-:S07]  /*208a0*/  IMAD.MOV.U32 R3, RZ, RZ, R14 ;  /* 0x000000ffff037224 */ /* 0x000fce00078e000e */
[----:B------:R-:W-:Y:S05]  /*208b0*/  WARPSYNC.COLLECTIVE R15, `(.L_x_15513) ;  /* 0x000000000f087348 */ /* 0x000fea0003c00000 */
[----:B------:R0:W1:Y:S02]  /*208c0*/  SHFL.IDX P6, R14, R13, R12, R11 ;  /* 0x0000000c0d0e7389 */ /* 0x00006400000c000b */
[----:B01----:R-:W-:Y:S01]  /*208d0*/  ENDCOLLECTIVE ;  /* 0x000000000000791b */ /* 0x003fe20003800000 */
.L_x_15513:
        /* <DEDUP_REMOVED lines=10> */
.L_x_15514:
[----:B------:R-:W-:Y:S01]  /*20980*/  @!PT LDS RZ, [RZ] ;  /* 0x00000000fffff984 */ /* 0x000fe20000000800 */
[----:B------:R-:W-:Y:S01]  /*20990*/  @!PT LDS RZ, [RZ] ;  /* 0x00000000fffff984 */ /* 0x000fe20000000800 */
[----:B------:R-:W-:Y:S01]  /*209a0*/  @!PT LDS RZ, [RZ] ;  /* 0x00000000fffff984 */ /* 0x000fe20000000800 */
[----:B------:R1:W-:Y:S01]  /*209b0*/  @P0 LDGSTS.E.BYPASS.LTC128B.128 [R6+0x1e400], desc[UR40][R2.64], !P2 ;  /* 0x1e40000002060fae */ /* 0x0003e2000d101d68 */
[----:B------:R-:W-:Y:S01]  /*209c0*/  IMAD.MOV.U32 R0, RZ, RZ, R14 ;  /* 0x000000ffff007224 */ /* 0x000fe200078e000e */
[----:B------:R-:W-:Y:S06]  /*209d0*/  BRA `(.L_x_15515) ;  /* 0xffffff9800607947 */ /* 0x000fec000383ffff */
.L_x_15359:
[----:B------:R-:W-:Y:S01]  /*209e0*/  IMAD.MOV.U32 R13, RZ, RZ, R3 ;  /* 0x000000ffff0d7224 */ /* 0x000fe200078e0003 */
[----:B------:R-:W-:Y:S01]  /*209f0*/  MOV R12, RZ ;  /* 0x000000ff000c7202 */ /* 0x000fe20000000f00 */
[----:B------:R-:W-:Y:S01]  /*20a00*/  IMAD.MOV.U32 R11, RZ, RZ, 0x181f ;  /* 0x0000181fff0b7424 */ /* 0x000fe200078e00ff */
[----:B------:R-:W-:Y:S01]  /*20a10*/  LEA R17, R17, R8, 0x7 ;  /* 0x0000000811117211 */ /* 0x000fe200078e38ff */
[----:B------:R-:W-:Y:S02]  /*20a20*/  IMAD.MOV.U32 R15, RZ, RZ, -0x1 ;  /* 0xffffffffff0f7424 */ /* 0x000fe400078e00ff */
[----:B-----5:R-:W-:Y:S02]  /*20a30*/  IMAD R2, R9, R6, RZ ;  /* 0x0000000609027224 */ /* 0x020fe400078e02ff */
[----:B------:R-:W-:-:S07]  /*20a40*/  VIADD R10, R17, 0x10 ;  /* 0x00000010110a7836 */ /* 0x000fce0000000000 */
[----:B------:R-:W-:Y:S05]  /*20a50*/  WARPSYNC.COLLECTIVE R15, `(.L_x_15516) ;  /* 0x000000000f087348 */ /* 0x000fea0003c00000 */
[----:B------:R0:W1:Y:S02]  /*20a60*/  SHFL.IDX P6, R14, R13, R12, R11 ;  /* 0x0000000c0d0e7389 */ /* 0x00006400000c000b */
[----:B01----:R-:W-:Y:S01]  /*20a70*/  ENDCOLLECTIVE ;  /* 0x000000000000791b */ /* 0x003fe20003800000 */
.L_x_15516:
[C---:B------:R-:W-:Y:S01]  /*20a80*/  VIADD R6, R17.reuse, 0x20 ;  /* 0x0000002011067836 */ /* 0x040fe20000000000 */
[C---:B------:R-:W-:Y:S01]  /*20a90*/  ISETP.GE.AND P0, PT, R17.reuse, R2, PT ;  /* 0x000000021100720c */ /* 0x040fe20003f06270 */
[----:B------:R-:W-:Y:S01]  /*20aa0*/  VIADD R8, R17, 0x40 ;  /* 0x0000004011087836 */ /* 0x000fe20000000000 */
[----:B------:R0:W-:Y:S04]  /*20ab0*/  STL [R1+0x18], R10 ;  /* 0x0000180a01007387 */ /* 0x0001e80000100800 */
[----:B------:R0:W-:Y:S01]  /*20ac0*/  STL [R1+0x20], R6 ;  /* 0x0000200601007387 */ /* 0x0001e20000100800 */
[----:B------:R-:W-:Y:S02]  /*20ad0*/  IMAD.MOV.U32 R13, RZ, RZ, R0 ;  /* 0x000000ffff0d7224 */ /* 0x000fe400078e0000 */
[----:B------:R-:W-:-:S07]  /*20ae0*/  IMAD.MOV.U32 R4, RZ, RZ, R14 ;  /* 0x000000ffff047224 */ /* 0x000fce00078e000e */
[----:B0-----:R-:W-:Y:S05]  /*20af0*/  WARPSYNC.COLLECTIVE R15, `(.L_x_15517) ;  /* 0x000000000f087348 */ /* 0x001fea0003c00000 */
[----:B------:R1:W2:Y:S02]  /*20b00*/  SHFL.IDX P6, R14, R13, R12, R11 ;  /* 0x0000000c0d0e7389 */ /* 0x0002a400000c000b */
[----:B012---:R-:W-:Y:S01]  /*20b10*/  ENDCOLLECTIVE ;  /* 0x000000000000791b */ /* 0x007fe20003800000 */
.L_x_15517:
[----:B------:R-:W-:Y:S02]  /*20b20*/  IMAD.MOV.U32 R13, RZ, RZ, R3 ;  /* 0x000000ffff0d7224 */ /* 0x000fe400078e0003 */
[----:B------:R-:W-:Y:S02]  /*20b30*/  IMAD.MOV.U32 R12, RZ, RZ, 0x1 ;  /* 0x00000001ff0c7424 */ /* 0x000fe400078e00ff */
[----:B------:R-:W-:-:S07]  /*20b40*/  IMAD.MOV.U32 R5, RZ, RZ, R14 ;  /* 0x000000ffff057224 */ /* 0x000fce00078e000e */
[----:B------:R-:W-:Y:S05]  /*20b50*/  WARPSYNC.COLLECTIVE R15, `(.L_x_15518) ;  /* 0x000000000f087348 */ /* 0x000fea0003c00000 */
[----:B------:R0:W1:Y:S02]  /*20b60*/  SHFL.IDX P6, R14, R13, R12, R11 ;  /* 0x0000000c0d0e7389 */ /* 0x00006400000c000b */
[----:B01----:R-:W-:Y:S01]  /*20b70*/  ENDCOLLECTIVE ;  /* 0x000000000000791b */ /* 0x003fe20003800000 */
.L_x_15518:
        /* <DEDUP_REMOVED lines=15> */
.L_x_15519:
[----:B------:R-:W-:Y:S02]  /*20c70*/  IMAD.MOV.U32 R13, RZ, RZ, R3 ;  /* 0x000000ffff0d7224 */ /* 0x000fe400078e0003 */
[----:B------:R-:W-:Y:S01]  /*20c80*/  IMAD.MOV.U32 R12, RZ, RZ, 0x2 ;  /* 0x00000002ff0c7424 */ /* 0x000fe200078e00ff */
[----:B------:R-:W-:-:S07]  /*20c90*/  MOV R5, R14 ;  /* 0x0000000e00057202 */ /* 0x000fce0000000f00 */
[----:B------:R-:W-:Y:S05]  /*20ca0*/  WARPSYNC.COLLECTIVE R15, `(.L_x_15520) ;  /* 0x000000000f087348 */ /* 0x000fea0003c00000 */
[----:B------:R0:W1:Y:S02]  /*20cb0*/  SHFL.IDX P6, R14, R13, R12, R11 ;  /* 0x0000000c0d0e7389 */ /* 0x00006400000c000b */
[----:B01----:R-:W-:Y:S01]  /*20cc0*/  ENDCOLLECTIVE ;  /* 0x000000000000791b */ /* 0x003fe20003800000 */
.L_x_15520:
        /* <DEDUP_REMOVED lines=9> */
[----:B------:R0:W-:Y:S01]  /*20d60*/  @!P0 LDGSTS.E.BYPASS.LTC128B.128 [R25+0x18c00], desc[UR40][R4.64], !P1 ;  /* 0x18c0000004198fae */ /* 0x0001e2000c901d68 */
[----:B------:R-:W-:Y:S01]  /*20d70*/  ISETP.GE.AND P0, PT, R6, R2, PT ;  /* 0x000000020600720c */ /* 0x000fe20003f06270 */
[----:B------:R-:W-:-:S05]  /*20d80*/  VIADD R6, R17, 0x30 ;  /* 0x0000003011067836 */ /* 0x000fca0000000000 */
[----:B------:R1:W-:Y:S04]  /*20d90*/  STL [R1+0x24], R6 ;  /* 0x0000240601007387 */ /* 0x0003e80000100800 */
[----:B------:R1:W-:Y:S01]  /*20da0*/  STL [R1+0x28], R8 ;  /* 0x0000280801007387 */ /* 0x0003e20000100800 */
[----:B0-----:R-:W-:-:S07]  /*20db0*/  IMAD.MOV.U32 R4, RZ, RZ, R14 ;  /* 0x000000ffff047224 */ /* 0x001fce00078e000e */
[----:B-1----:R-:W-:Y:S05]  /*20dc0*/  WARPSYNC.COLLECTIVE R15, `(.L_x_15521) ;  /* 0x000000000f087348 */ /* 0x002fea0003c00000 */
[----:B------:R0:W2:Y:S02]  /*20dd0*/  SHFL.IDX P6, R14, R13, R12, R11 ;  /* 0x0000000c0d0e7389 */ /* 0x0000a400000c000b */
[----:B012---:R-:W-:Y:S01]  /*20de0*/  ENDCOLLECTIVE ;  /* 0x000000000000791b */ /* 0x007fe20003800000 */
.L_x_15521:
[----:B------:R-:W-:Y:S02]  /*20df0*/  IMAD.MOV.U32 R13, RZ, RZ, R3 ;  /* 0x000000ffff0d7224 */ /* 0x000fe400078e0003 */
[----:B------:R-:W-:Y:S02]  /*20e00*/  IMAD.MOV.U32 R12, RZ, RZ, 0x3 ;  /* 0x00000003ff0c7424 */ /* 0x000fe400078e00ff */
[----:B------:R-:W-:-:S07]  /*20e10*/  IMAD.MOV.U32 R5, RZ, RZ, R14 ;  /* 0x000000ffff057224 */ /* 0x000fce00078e000e */
[----:B------:R-:W-:Y:S05]  /*20e20*/  WARPSYNC.COLLECTIVE R15, `(.L_x_15522) ;  /* 0x000000000f087348 */ /* 0x000fea0003c00000 */
[----:B------:R0:W1:Y:S02]  /*20e30*/  SHFL.IDX P6, R14, R13, R12, R11 ;  /* 0x0000000c0d0e7389 */ /* 0x00006400000c000b */
[----:B01----:R-:W-:Y:S01]  /*20e40*/  ENDCOLLECTIVE ;  /* 0x000000000000791b */ /* 0x003fe20003800000 */
.L_x_15522:
        /* <DEDUP_REMOVED lines=15> */
.L_x_15523:
[----:B------:R-:W-:Y:S01]  /*20f40*/  IMAD.MOV.U32 R13, RZ, RZ, R3 ;  /* 0x000000ffff0d7224 */ /* 0x000fe200078e0003 */
[----:B------:R-:W-:Y:S01]  /*20f50*/  MOV R12, 0x4 ;  /* 0x00000004000c7802 */ /* 0x000fe20000000f00 */
[----:B------:R-:W-:-:S07]  /*20f60*/  IMAD.MOV.U32 R5, RZ, RZ, R14 ;  /* 0x000000ffff057224 */ /* 0x000fce00078e000e */
[----:B------:R-:W-:Y:S05]  /*20f70*/  WARPSYNC.COLLECTIVE R15, `(.L_x_15524) ;  /* 0x000000000f087348 */ /* 0x000fea0003c00000 */
[----:B------:R0:W1:Y:S02]  /*20f80*/  SHFL.IDX P6, R14, R13, R12, R11 ;  /* 0x0000000c0d0e7389 */ /* 0x00006400000c000b */
[----:B01----:R-:W-:Y:S01]  /*20f90*/  ENDCOLLECTIVE ;  /* 0x000000000000791b */ /* 0x003fe20003800000 */
.L_x_15524:
        /* <DEDUP_REMOVED lines=10> */
.L_x_15525:
        /* <DEDUP_REMOVED lines=13> */
.L_x_15526:
        /* <DEDUP_REMOVED lines=10> */
.L_x_15527:
[----:B------:R-:W-:Y:S01]  /*211b0*/  @!PT LDS RZ, [RZ] ;  /* 0x00000000fffff984 */ /* 0x000fe20000000800 */
[----:B------:R-:W-:Y:S01]  /*211c0*/  @!PT LDS RZ, [RZ] ;  /* 0x00000000fffff984 */ /* 0x000fe20000000800 */
[----:B------:R-:W-:Y:S01]  /*211d0*/  @!PT LDS RZ, [RZ] ;  /* 0x00000000fffff984 */ /* 0x000fe20000000800 */
[----:B------:R0:W-:Y:S01]  /*211e0*/  @!P0 LDGSTS.E.BYPASS.LTC128B.128 [R25+0x1a400], desc[UR40][R4.64], !P1 ;  /* 0x1a40000004198fae */ /* 0x0001e2000c901d68 */
[----:B------:R-:W-:Y:S02]  /*211f0*/  ISETP.GE.AND P0, PT, R8, R2, PT ;  /* 0x000000020800720c */ /* 0x000fe40003f06270 */
[----:B------:R-:W-:-:S05]  /*21200*/  IADD3 R8, R17, 0x60, RZ ;  /* 0x0000006011087810 */ /* 0x000fca0007ffe0ff */
[----:B------:R1:W-:Y:S01]  /*21210*/  STL [R1+0x34], R8 ;  /* 0x0000340801007387 */ /* 0x0003e20000100800 */
[----:B------:R-:W-:Y:S02]  /*21220*/  IMAD.MOV.U32 R13, RZ, RZ, R3 ;  /* 0x000000ffff0d7224 */ /* 0x000fe400078e0003 */
[----:B------:R-:W-:Y:S02]  /*21230*/  IMAD.MOV.U32 R12, RZ, RZ, 0x6 ;  /* 0x00000006ff0c7424 */ /* 0x000fe400078e00ff */
[----:B0-----:R-:W-:-:S07]  /*21240*/  IMAD.MOV.U32 R4, RZ, RZ, R14 ;  /* 0x000000ffff047224 */ /* 0x001fce00078e000e */
[----:B-1----:R-:W-:Y:S05]  /*21250*/  WARPSYNC.COLLECTIVE R15, `(.L_x_15528) ;  /* 0x000000000f087348 */ /* 0x002fea0003c00000 */
[----:B------:R0:W2:Y:S02]  /*21260*/  SHFL.IDX P6, R14, R13, R12, R11 ;  /* 0x0000000c0d0e7389 */ /* 0x0000a400000c000b */
[----:B012---:R-:W-:Y:S01]  /*21270*/  ENDCOLLECTIVE ;  /* 0x000000000000791b */ /* 0x007fe20003800000 */
.L_x_15528:
        /* <DEDUP_REMOVED lines=15> */
.L_x_15529:
[----:B------:R-:W-:Y:S02]  /*21370*/  IMAD.MOV.U32 R13, RZ, RZ, R3 ;  /* 0x000000ffff0d7224 */ /* 0x000fe400078e0003 */
[----:B------:R-:W-:Y:S02]  /*21380*/  IMAD.MOV.U32 R12, RZ, RZ, 0x7 ;  /* 0x00000007ff0c7424 */ /* 0x000fe400078e00ff */
[----:B------:R-:W-:-:S07]  /*21390*/  IMAD.MOV.U32 R4, RZ, RZ, R14 ;  /* 0x000000ffff047224 */ /* 0x000fce00078e000e */
[----:B------:R-:W-:Y:S05]  /*213a0*/  WARPSYNC.COLLECTIVE R15, `(.L_x_15530) ;  /* 0x000000000f087348 */ /* 0x000fea0003c00000 */
[----:B------:R0:W1:Y:S02]  /*213b0*/  SHFL.IDX P6, R14, R13, R12, R11 ;  /* 0x0000000c0d0e7389 */ /* 0x00006400000c000b */
[----:B01----:R-:W-:Y:S01]  /*213c0*/  ENDCOLLECTIVE ;  /* 0x000000000000791b */ /* 0x003fe20003800000 */
.L_x_15530:
        /* <DEDUP_REMOVED lines=10> */
.L_x_15531:
[----:B------:R-:W-:Y:S01]  /*21470*/  @!PT LDS RZ, [RZ] ;  /* 0x00000000fffff984 */ /* 0x000fe20000000800 */
[----:B------:R-:W-:Y:S01]  /*21480*/  @!PT LDS RZ, [RZ] ;  /* 0x00000000fffff984 */ /* 0x000fe20000000800 */
[----:B------:R-:W-:Y:S01]  /*21490*/  @!PT LDS RZ, [RZ] ;  /* 0x00000000fffff984 */ /* 0x000fe20000000800 */
[----:B------:R1:W-:Y:S01]  /*214a0*/  @!P0 LDGSTS.E.BYPASS.LTC128B.128 [R25+0x1b400], desc[UR40][R4.64], !P1 ;  /* 0x1b40000004198fae */ /* 0x0003e2000c901d68 */
[----:B------:R-:W-:Y:S01]  /*214b0*/  MOV R0, R14 ;  /* 0x0000000e00007202 */ /* 0x000fe20000000f00 */
[----:B------:R-:W-:Y:S06]  /*214c0*/  BRA `(.L_x_15532) ;  /* 0xffffff9800b47947 */ /* 0x000fec000383ffff */
.L_x_15363:
[----:B------:R-:W2:Y:S04]  /*214d0*/  LDL.LU R15, [R1+0x4] ;  /* 0x00000400010f7983 */ /* 0x000ea80000300800 */
[----:B------:R-:W3:Y:S04]  /*214e0*/  LDL.LU R14, [R1+0x18] ;  /* 0x00001800010e7983 */ /* 0x000ee80000300800 */
[----:B------:R-:W4:Y:S04]  /*214f0*/  LDL.LU R13, [R1+0x20] ;  /* 0x00002000010d7983 */ /* 0x000f280000300800 */
[----:B------:R-:W5:Y:S04]  /*21500*/  LDL.LU R12, [R1+0x24] ;  /* 0x00002400010c7983 */ /* 0x000f680000300800 */
[----:B------:R-:W5:Y:S04]  /*21510*/  LDL.LU R11, [R1+0x28] ;  /* 0x00002800010b7983 */ /* 0x000f680000300800 */
[----:B------:R-:W5:Y:S04]  /*21520*/  LDL.LU R10, [R1+0x30] ;  /* 0x00003000010a7983 */ /* 0x000f680000300800 */
[----:B------:R-:W5:Y:S04]  /*21530*/  LDL.LU R9, [R1+0x34] ;  /* 0x0000340001097983 */ /* 0x000f680000300800 */
[----:B------:R-:W5:Y:S01]  /*21540*/  LDL.LU R8, [R1] ;  /* 0x0000000001087983 */ /* 0x000f620000300800 */
[----:B------:R-:W-:Y:S01]  /*21550*/  BSSY B0, `(.L_x_15533) ;  /* 0x000001b000007945 */ /* 0x000fe20003800000 */
[----:B--2---:R-:W-:-:S02]  /*21560*/  IMAD R5, R15, R6, RZ ;  /* 0x000000060f057224 */ /* 0x004fc400078e02ff */
[----:B------:R-:W-:-:S03]  /*21570*/  IMAD.MOV.U32 R15, RZ, RZ, -0x1 ;  /* 0xffffffffff0f7424 */ /* 0x000fc600078e00ff */
[-C--:B------:R-:W-:Y:S02]  /*21580*/  ISETP.GE.AND P0, PT, R17, R5.reuse, PT ;  /* 0x000000051100720c */ /* 0x080fe40003f06270 */
[-C--:B---3--:R-:W-:Y:S02]  /*21590*/  ISETP.GE.AND P6, PT, R14, R5.reuse, PT ;  /* 0x000000050e00720c */ /* 0x088fe40003fc6270 */
[----:B----4-:R-:W-:Y:S01]  /*215a0*/  ISETP.GE.AND P5, PT, R13, R5, PT ;  /* 0x000000050d00720c */ /* 0x010fe20003fa6270 */
[----:B------:R-:W-:Y:S01]  /*215b0*/  IMAD.MOV.U32 R13, RZ, RZ, R0 ;  /* 0x000000ffff0d7224 */ /* 0x000fe200078e0000 */
[----:B-----5:R-:W-:-:S07]  /*215c0*/  LOP3.LUT R8, R8, 0xfffffbff, RZ, 0xc0, !PT ;  /* 0xfffffbff08087812 */ /* 0x020fce00078ec0ff */
[----:B------:R-:W-:Y:S02]  /*215d0*/  @P0 LOP3.LUT R8, R8, 0x400, RZ, 0xfc, !PT ;  /* 0x0000040008080812 */ /* 0x000fe400078efcff */
[----:B------:R-:W-:Y:S01]  /*215e0*/  ISETP.GE.AND P0, PT, R12, R5, PT ;  /* 0x000000050c00720c */ /* 0x000fe20003f06270 */
[----:B------:R-:W-:Y:S01]  /*215f0*/  IMAD.MOV.U32 R12, RZ, RZ, RZ ;  /* 0x000000ffff0c7224 */ /* 0x000fe200078e00ff */
[----:B------:R-:W-:-:S04]  /*21600*/  LOP3.LUT R8, R8, 0xfffffdff, RZ, 0xc0, !PT ;  /* 0xfffffdff08087812 */ /* 0x000fc800078ec0ff */
[----:B------:R-:W-:Y:S02]  /*21610*/  @P6 LOP3.LUT R8, R8, 0x200, RZ, 0xfc, !PT ;  /* 0x0000020008086812 */ /* 0x000fe400078efcff */
[----:B------:R-:W-:Y:S01]  /*21620*/  ISETP.GE.AND P6, PT, R11, R5, PT ;  /* 0x000000050b00720c */ /* 0x000fe20003fc6270 */
        /* <DEDUP_REMOVED lines=8> */
[----:B------:R-:W-:-:S05]  /*216b0*/  @P6 LOP3.LUT R8, R8, 0x40, RZ, 0xfc, !PT ;  /* 0x0000004008086812 */ /* 0x000fca00078efcff */
[----:B------:R0:W-:Y:S02]  /*216c0*/  STL [R1], R8 ;  /* 0x0000000801007387 */ /* 0x0001e40000100800 */
[----:B0-----:R-:W-:Y:S05]  /*216d0*/  WARPSYNC.COLLECTIVE R15, `(.L_x_15534) ;  /* 0x000000000f087348 */ /* 0x001fea0003c00000 */
[----:B------:R1:W2:Y:S02]  /*216e0*/  SHFL.IDX P6, R14, R13, R12, R11 ;  /* 0x0000000c0d0e7389 */ /* 0x0002a400000c000b */
[----:B012---:R-:W-:Y:S01]  /*216f0*/  ENDCOLLECTIVE ;  /* 0x000000000000791b */ /* 0x007fe20003800000 */
.L_x_15534:
[----:B------:R-:W-:Y:S05]  /*21700*/  BSYNC B0 ;  /* 0x0000000000007941 */ /* 0x000fea0003800000 */
.L_x_15533:
[----:B------:R-:W-:Y:S01]  /*21710*/  MOV R13, R4 ;  /* 0x00000004000d7202 */ /* 0x000fe20000000f00 */
[----:B------:R-:W-:Y:S01]  /*21720*/  IMAD.MOV.U32 R12, RZ, RZ, RZ ;  /* 0x000000ffff0c7224 */ /* 0x000fe200078e00ff */
[----:B------:R-:W-:Y:S01]  /*21730*/  LOP3.LUT R8, R8, 0xffffbfff, RZ, 0xc0, !PT ;  /* 0xffffbfff08087812 */ /* 0x000fe200078ec0ff */
[----:B------:R-:W-:Y:S02]  /*21740*/  IMAD.MOV.U32 R11, RZ, RZ, 0x181f ;  /* 0x0000181fff0b7424 */ /* 0x000fe400078e00ff */
[----:B------:R-:W-:Y:S01]  /*21750*/  IMAD.MOV.U32 R15, RZ, RZ, -0x1 ;  /* 0xffffffffff0f7424 */ /* 0x000fe200078e00ff */
[----:B------:R-:W-:Y:S01]  /*21760*/  @P5 LOP3.LUT R8, R8, 0x4000, RZ, 0xfc, !PT ;  /* 0x0000400008085812 */ /* 0x000fe200078efcff */
[----:B------:R-:W-:-:S07]  /*21770*/  IMAD.MOV.U32 R2, RZ, RZ, R14 ;  /* 0x000000ffff027224 */ /* 0x000fce00078e000e */
[----:B------:R-:W-:Y:S05]  /*21780*/  WARPSYNC.COLLECTIVE R15, `(.L_x_15535) ;  /* 0x000000000f087348 */ /* 0x000fea0003c00000 */
[----:B------:R0:W1:Y:S02]  /*21790*/  SHFL.IDX P6, R14, R13, R12, R11 ;  /* 0x0000000c0d0e7389 */ /* 0x00006400000c000b */
[----:B01----:R-:W-:Y:S01]  /*217a0*/  ENDCOLLECTIVE ;  /* 0x000000000000791b */ /* 0x003fe20003800000 */
.L_x_15535:
[C---:B------:R-:W-:Y:S02]  /*217b0*/  LOP3.LUT P5, RZ, R8.reuse, 0x200, RZ, 0xc0, !PT ;  /* 0x0000020008ff7812 */ /* 0x040fe400078ac0ff */
[----:B------:R-:W-:-:S04]  /*217c0*/  LOP3.LUT R8, R8, 0xffffdfff, RZ, 0xc0, !PT ;  /* 0xffffdfff08087812 */ /* 0x000fc800078ec0ff */
[----:B------:R-:W-:-:S04]  /*217d0*/  @P0 LOP3.LUT R8, R8, 0x2000, RZ, 0xfc, !PT ;  /* 0x0000200008080812 */ /* 0x000fc800078efcff */
[----:B------:R-:W-:Y:S01]  /*217e0*/  LOP3.LUT P0, RZ, R8, 0x400, RZ, 0xc0, !PT ;  /* 0x0000040008ff7812 */ /* 0x000fe2000780c0ff */
[----:B------:R0:W-:Y:S01]  /*217f0*/  STL [R1], R8 ;  /* 0x0000000801007387 */ /* 0x0001e20000100800 */
[----:B------:R-:W-:Y:S01]  /*21800*/  MOV R13, R0 ;  /* 0x00000000000d7202 */ /* 0x000fe20000000f00 */
[----:B------:R-:W-:Y:S02]  /*21810*/  IMAD.MOV.U32 R12, RZ, RZ, 0x1 ;  /* 0x00000001ff0c7424 */ /* 0x000fe400078e00ff */
[----:B------:R-:W-:-:S08]  /*21820*/  IMAD.MOV.U32 R3, RZ, RZ, R14 ;  /* 0x000000ffff037224 */ /* 0x000fd000078e000e */
[----:B------:R-:W-:-:S05]  /*21830*/  @!P0 LEA R3, P6, R7, R3, 0x1 ;  /* 0x0000000307038211 */ /* 0x000fca00078c08ff */
[----:B------:R-:W-:-:S05]  /*21840*/  @!P0 IMAD.X R2, RZ, RZ, R2, P6 ;  /* 0x000000ffff028224 */ /* 0x000fca00030e0602 */
[----:B0-----:R-:W-:-:S07]  /*21850*/  @!P0 LOP3.LUT R3, R3, R2, RZ, 0x3c, !PT ;  /* 0x0000000203038212 */ /* 0x001fce00078e3cff */
[----:B------:R-:W-:Y:S05]  /*21860*/  WARPSYNC.COLLECTIVE R15, `(.L_x_15536) ;  /* 0x000000000f087348 */ /* 0x000fea0003c00000 */
[----:B------:R0:W1:Y:S02]  /*21870*/  SHFL.IDX P6, R14, R13, R12, R11 ;  /* 0x0000000c0d0e7389 */ /* 0x00006400000c000b */
[----:B01----:R-:W-:Y:S01]  /*21880*/  ENDCOLLECTIVE ;  /* 0x000000000000791b */ /* 0x003fe20003800000 */
.L_x_15536:
        /* <DEDUP_REMOVED lines=15> */
.L_x_15537:
[----:B------:R-:W-:Y:S01]  /*21980*/  MOV R13, R0 ;  /* 0x00000000000d7202 */ /* 0x000fe20000000f00 */
        /* <DEDUP_REMOVED lines=11> */
.L_x_15538:
        /* <DEDUP_REMOVED lines=12> */
.L_x_15539:
        /* <DEDUP_REMOVED lines=12> */
.L_x_15540:
        /* <DEDUP_REMOVED lines=12> */
.L_x_15541:
        /* <DEDUP_REMOVED lines=12> */
.L_x_15542:
        /* <DEDUP_REMOVED lines=12> */
.L_x_15543:
        /* <DEDUP_REMOVED lines=12> */
.L_x_15544:
        /* <DEDUP_REMOVED lines=12> */
.L_x_15545:
        /* <DEDUP_REMOVED lines=12> */
.L_x_15546:
        /* <DEDUP_REMOVED lines=11> */
.L_x_15547:
[----:B------:R-:W-:Y:S01]  /*220f0*/  MOV R13, R0 ;  /* 0x00000000000d7202 */ /* 0x000fe20000000f00 */
[----:B------:R-:W-:Y:S02]  /*22100*/  IMAD.MOV.U32 R12, RZ, RZ, 0x7 ;  /* 0x00000007ff0c7424 */ /* 0x000fe400078e00ff */
[----:B------:R-:W-:-:S07]  /*22110*/  IMAD.MOV.U32 R2, RZ, RZ, R14 ;  /* 0x000000ffff027224 */ /* 0x000fce00078e000e */
[----:B------:R-:W-:Y:S05]  /*22120*/  WARPSYNC.COLLECTIVE R15, `(.L_x_15548) ;  /* 0x000000000f087348 */ /* 0x000fea0003c00000 */
[----:B------:R0:W1:Y:S02]  /*22130*/  SHFL.IDX P6, R14, R13, R12, R11 ;  /* 0x0000000c0d0e7389 */ /* 0x00006400000c000b */
[----:B01----:R-:W-:Y:S01]  /*22140*/  ENDCOLLECTIVE ;  /* 0x000000000000791b */ /* 0x003fe20003800000 */
.L_x_15548:
        /* <DEDUP_REMOVED lines=14> */
.L_x_15549:
[----:B------:R-:W-:Y:S01]  /*22230*/  IMAD.MOV.U32 R2, RZ, RZ, R14 ;  /* 0x000000ffff027224 */ /* 0x000fe200078e000e */
[----:B------:R-:W-:Y:S06]  /*22240*/  BRA `(.L_x_15550) ;  /* 0xffffff9800147947 */ /* 0x000fec000383ffff */
.L_x_15368:
[----:B0-----:R0:W1:Y:S02]  /*22250*/  SYNCS.PHASECHK.TRANS64.TRYWAIT P0, [R22+URZ+0x32420], R3 ;  /* 0x03242003160075a7 */ /* 0x001064000800017f */
[----:B-1----:R-:W-:Y:S05]  /*22260*/  @!P0 NANOSLEEP.SYNCS 0x989680 ;  /* 0x009896800000895d */ /* 0x002fea0003900000 */
[----:B------:R-:W1:Y:S02]  /*22270*/  @!P0 SYNCS.PHASECHK.TRANS64 P0, [R22+URZ+0x32420], R3 ;  /* 0x03242003160085a7 */ /* 0x000e64000800007f */
[----:B-1----:R-:W-:Y:S05]  /*22280*/  @!P0 BRA `(.L_x_15368) ;  /* 0xfffffffc00f08947 */ /* 0x002fea000383ffff */
[----:B------:R-:W-:Y:S05]  /*22290*/  BRA `(.L_x_15551) ;  /* 0xffffff9800887947 */ /* 0x000fea000383ffff */
.L_x_15371:
[----:B-1----:R1:W3:Y:S02]  /*222a0*/  SYNCS.PHASECHK.TRANS64.TRYWAIT P0, [R29+URZ+0x32460], R0 ;  /* 0x032460001d0075a7 */ /* 0x0022e4000800017f */
[----:B---3--:R-:W-:Y:S05]  /*222b0*/  @!P0 NANOSLEEP.SYNCS 0x989680 ;  /* 0x009896800000895d */ /* 0x008fea0003900000 */
[----:B------:R-:W3:Y:S02]  /*222c0*/  @!P0 SYNCS.PHASECHK.TRANS64 P0, [R29+URZ+0x32460], R0 ;  /* 0x032460001d0085a7 */ /* 0x000ee4000800007f */
[----:B---3--:R-:W-:Y:S05]  /*222d0*/  @!P0 BRA `(.L_x_15371) ;  /* 0xfffffffc00f08947 */ /* 0x008fea000383ffff */
[----:B------:R-:W-:Y:S05]  /*222e0*/  BRA `(.L_x_15552) ;  /* 0xffffff9800987947 */ /* 0x000fea000383ffff */
.L_x_15372:
        /* <DEDUP_REMOVED lines=8> */
.L_x_15554:
[----:B------:R-:W-:Y:S05]  /*22370*/  BSYNC B0 ;  /* 0x0000000000007941 */ /* 0x000fea0003800000 */
.L_x_15553:
        /* <DEDUP_REMOVED lines=12> */
.L_x_15555:
        /* <DEDUP_REMOVED lines=10> */
.L_x_15556:
        /* <DEDUP_REMOVED lines=17> */
.L_x_15557:
[----:B------:R-:W-:Y:S01]  /*225f0*/  IMAD.MOV.U32 R13, RZ, RZ, R6 ;  /* 0x000000ffff0d7224 */ /* 0x000fe200078e0006 */
[----:B------:R-:W-:Y:S02]  /*22600*/  MOV R12, 0x2 ;  /* 0x00000002000c7802 */ /* 0x000fe40000000f00 */
[----:B------:R-:W-:-:S13]  /*22610*/  IADD3 R2, P3, R14, R0, RZ ;  /* 0x000000000e027210 */ /* 0x000fda0007f7e0ff */
[----:B------:R-:W-:Y:S05]  /*22620*/  WARPSYNC.COLLECTIVE R15, `(.L_x_15558) ;  /* 0x000000000f087348 */ /* 0x000fea0003c00000 */
[----:B------:R0:W1:Y:S02]  /*22630*/  SHFL.IDX P6, R14, R13, R12, R11 ;  /* 0x0000000c0d0e7389 */ /* 0x00006400000c000b */
[----:B01----:R-:W-:Y:S01]  /*22640*/  ENDCOLLECTIVE ;  /* 0x000000000000791b */ /* 0x003fe20003800000 */
.L_x_15558:
        /* <DEDUP_REMOVED lines=17> */
.L_x_15559:
[----:B------:R-:W-:Y:S02]  /*22760*/  IMAD.MOV.U32 R13, RZ, RZ, R6 ;  /* 0x000000ffff0d7224 */ /* 0x000fe400078e0006 */
[----:B------:R-:W-:Y:S01]  /*22770*/  IMAD.MOV.U32 R12, RZ, RZ, 0x3 ;  /* 0x00000003ff0c7424 */ /* 0x000fe200078e00ff */
[----:B------:R-:W-:-:S13]  /*22780*/  IADD3 R2, P3, R14, R0, RZ ;  /* 0x000000000e027210 */ /* 0x000fda0007f7e0ff */
[----:B------:R-:W-:Y:S05]  /*22790*/  WARPSYNC.COLLECTIVE R15, `(.L_x_15560) ;  /* 0x000000000f087348 */ /* 0x000fea0003c00000 */
[----:B------:R0:W1:Y:S02]  /*227a0*/  SHFL.IDX P6, R14, R13, R12, R11 ;  /* 0x0000000c0d0e7389 */ /* 0x00006400000c000b */
[----:B01----:R-:W-:Y:S01]  /*227b0*/  ENDCOLLECTIVE ;  /* 0x000000000000791b */ /* 0x003fe20003800000 */
.L_x_15560:
        /* <DEDUP_REMOVED lines=17> */
.L_x_15561:
[----:B------:R-:W-:Y:S02]  /*228d0*/  IMAD.MOV.U32 R13, RZ, RZ, R6 ;  /* 0x000000ffff0d7224 */ /* 0x000fe400078e0006 */
[----:B------:R-:W-:Y:S01]  /*228e0*/  IMAD.MOV.U32 R12, RZ, RZ, 0x4 ;  /* 0x00000004ff0c7424 */ /* 0x000fe200078e00ff */
[----:B------:R-:W-:-:S13]  /*228f0*/  IADD3 R2, P3, R14, R0, RZ ;  /* 0x000000000e027210 */ /* 0x000fda0007f7e0ff */
[----:B------:R-:W-:Y:S05]  /*22900*/  WARPSYNC.COLLECTIVE R15, `(.L_x_15562) ;  /* 0x000000000f087348 */ /* 0x000fea0003c00000 */
[----:B------:R0:W1:Y:S02]  /*22910*/  SHFL.IDX P6, R14, R13, R12, R11 ;  /* 0x0000000c0d0e7389 */ /* 0x00006400000c000b */
[----:B01----:R-:W-:Y:S01]  /*22920*/  ENDCOLLECTIVE ;  /* 0x000000000000791b */ /* 0x003fe20003800000 */
.L_x_15562:
        /* <DEDUP_REMOVED lines=17> */
.L_x_15563:
[----:B------:R-:W-:Y:S02]  /*22a40*/  IMAD.MOV.U32 R13, RZ, RZ, R6 ;  /* 0x000000ffff0d7224 */ /* 0x000fe400078e0006 */
[----:B------:R-:W-:Y:S01]  /*22a50*/  IMAD.MOV.U32 R12, RZ, RZ, 0x5 ;  /* 0x00000005ff0c7424 */ /* 0x000fe200078e00ff */
[----:B------:R-:W-:-:S13]  /*22a60*/  IADD3 R2, P3, R14, R0, RZ ;  /* 0x000000000e027210 */ /* 0x000fda0007f7e0ff */
[----:B------:R-:W-:Y:S05]  /*22a70*/  WARPSYNC.COLLECTIVE R15, `(.L_x_15564) ;  /* 0x000000000f087348 */ /* 0x000fea0003c00000 */
[----:B------:R0:W1:Y:S02]  /*22a80*/  SHFL.IDX P6, R14, R13, R12, R11 ;  /* 0x0000000c0d0e7389 */ /* 0x00006400000c000b */
[----:B01----:R-:W-:Y:S01]  /*22a90*/  ENDCOLLECTIVE ;  /* 0x000000000000791b */ /* 0x003fe20003800000 */
.L_x_15564:
        /* <DEDUP_REMOVED lines=12> */
.L_x_15565:
        /* <DEDUP_REMOVED lines=9> */
.L_x_15379:
[----:B0-----:R0:W1:Y:S02]  /*22bf0*/  SYNCS.PHASECHK.TRANS64.TRYWAIT P0, [R6+URZ+0x32440], R21 ;  /* 0x03244015060075a7 */ /* 0x001064000800017f */
[----:B-1----:R-:W-:Y:S05]  /*22c00*/  @!P0 NANOSLEEP.SYNCS 0x989680 ;  /* 0x009896800000895d */ /* 0x002fea0003900000 */
[----:B------:R-:W1:Y:S02]  /*22c10*/  @!P0 SYNCS.PHASECHK.TRANS64 P0, [R6+URZ+0x32440], R21 ;  /* 0x03244015060085a7 */ /* 0x000e64000800007f */
[----:B-1----:R-:W-:Y:S05]  /*22c20*/  @!P0 BRA `(.L_x_15379) ;  /* 0xfffffffc00f08947 */ /* 0x002fea000383ffff */
[----:B------:R-:W-:Y:S05]  /*22c30*/  BRA `(.L_x_15567) ;  /* 0xffffff9c00307947 */ /* 0x000fea000383ffff */
.L_x_15380:
        /* <DEDUP_REMOVED lines=8> */
.L_x_15569:
[----:B------:R-:W-:Y:S05]  /*22cc0*/  BSYNC B1 ;  /* 0x0000000000017941 */ /* 0x000fea0003800000 */
.L_x_15568:
        /* <DEDUP_REMOVED lines=9> */
.L_x_15570:
[----:B------:R-:W-:Y:S01]  /*22d60*/  MOV R13, R9 ;  /* 0x00000009000d7202 */ /* 0x000fe20000000f00 */
[----:B------:R-:W-:Y:S02]  /*22d70*/  IMAD.MOV.U32 R12, RZ, RZ, 0x1 ;  /* 0x00000001ff0c7424 */ /* 0x000fe400078e00ff */
[----:B------:R-:W-:-:S07]  /*22d80*/  IMAD.MOV.U32 R2, RZ, RZ, R14 ;  /* 0x000000ffff027224 */ /* 0x000fce00078e000e */
[----:B------:R-:W-:Y:S05]  /*22d90*/  WARPSYNC.COLLECTIVE R15, `(.L_x_15571) ;  /* 0x000000000f087348 */ /* 0x000fea0003c00000 */
[----:B------:R0:W1:Y:S02]  /*22da0*/  SHFL.IDX P6, R14, R13, R12, R11 ;  /* 0x0000000c0d0e7389 */ /* 0x00006400000c000b */
[----:B01----:R-:W-:Y:S01]  /*22db0*/  ENDCOLLECTIVE ;  /* 0x000000000000791b */ /* 0x003fe20003800000 */
.L_x_15571:
        /* <DEDUP_REMOVED lines=11> */
.L_x_15572:
[----:B------:R-:W-:Y:S01]  /*22e70*/  MOV R13, R9 ;  /* 0x00000009000d7202 */ /* 0x000fe20000000f00 */
[----:B------:R-:W-:Y:S02]  /*22e80*/  IMAD.MOV.U32 R12, RZ, RZ, 0x2 ;  /* 0x00000002ff0c7424 */ /* 0x000fe400078e00ff */
[----:B------:R-:W-:-:S07]  /*22e90*/  IMAD.MOV.U32 R2, RZ, RZ, R14 ;  /* 0x000000ffff027224 */ /* 0x000fce00078e000e */
[----:B------:R-:W-:Y:S05]  /*22ea0*/  WARPSYNC.COLLECTIVE R15, `(.L_x_15573) ;  /* 0x000000000f087348 */ /* 0x000fea0003c00000 */
[----:B------:R0:W1:Y:S02]  /*22eb0*/  SHFL.IDX P6, R14, R13, R12, R11 ;  /* 0x0000000c0d0e7389 */ /* 0x00006400000c000b */
[----:B01----:R-:W-:Y:S01]  /*22ec0*/  ENDCOLLECTIVE ;  /* 0x000000000000791b */ /* 0x003fe20003800000 */
.L_x_15573:
        /* <DEDUP_REMOVED lines=11> */
.L_x_15574:
[----:B------:R-:W-:Y:S01]  /*22f80*/  MOV R13, R9 ;  /* 0x00000009000d7202 */ /* 0x000fe20000000f00 */
[----:B------:R-:W-:Y:S02]  /*22f90*/  IMAD.MOV.U32 R12, RZ, RZ, 0x3 ;  /* 0x00000003ff0c7424 */ /* 0x000fe400078e00ff */
[----:B------:R-:W-:-:S07]  /*22fa0*/  IMAD.MOV.U32 R2, RZ, RZ, R14 ;  /* 0x000000ffff027224 */ /* 0x000fce00078e000e */
[----:B------:R-:W-:Y:S05]  /*22fb0*/  WARPSYNC.COLLECTIVE R15, `(.L_x_15575) ;  /* 0x000000000f087348 */ /* 0x000fea0003c00000 */
[----:B------:R0:W1:Y:S02]  /*22fc0*/  SHFL.IDX P6, R14, R13, R12, R11 ;  /* 0x0000000c0d0e7389 */ /* 0x00006400000c000b */
[----:B01----:R-:W-:Y:S01]  /*22fd0*/  ENDCOLLECTIVE ;  /* 0x000000000000791b */ /* 0x003fe20003800000 */
.L_x_15575:
        /* <DEDUP_REMOVED lines=11> */
.L_x_15576:
[----:B------:R-:W-:Y:S01]  /*23090*/  MOV R13, R9 ;  /* 0x00000009000d7202 */ /* 0x000fe20000000f00 */
[----:B------:R-:W-:Y:S02]  /*230a0*/  IMAD.MOV.U32 R12, RZ, RZ, 0x4 ;  /* 0x00000004ff0c7424 */ /* 0x000fe400078e00ff */
[----:B------:R-:W-:-:S07]  /*230b0*/  IMAD.MOV.U32 R2, RZ, RZ, R14 ;  /* 0x000000ffff027224 */ /* 0x000fce00078e000e */
[----:B------:R-:W-:Y:S05]  /*230c0*/  WARPSYNC.COLLECTIVE R15, `(.L_x_15577) ;  /* 0x000000000f087348 */ /* 0x000fea0003c00000 */
[----:B------:R0:W1:Y:S02]  /*230d0*/  SHFL.IDX P6, R14, R13, R12, R11 ;  /* 0x0000000c0d0e7389 */ /* 0x00006400000c000b */
[----:B01----:R-:W-:Y:S01]  /*230e0*/  ENDCOLLECTIVE ;  /* 0x000000000000791b */ /* 0x003fe20003800000 */
.L_x_15577:
        /* <DEDUP_REMOVED lines=11> */
.L_x_15578:
[----:B------:R-:W-:Y:S01]  /*231a0*/  MOV R13, R9 ;  /* 0x00000009000d7202 */ /* 0x000fe20000000f00 */
[----:B------:R-:W-:Y:S02]  /*231b0*/  IMAD.MOV.U32 R12, RZ, RZ, 0x5 ;  /* 0x00000005ff0c7424 */ /* 0x000fe400078e00ff */
[----:B------:R-:W-:-:S07]  /*231c0*/  IMAD.MOV.U32 R2, RZ, RZ, R14 ;  /* 0x000000ffff027224 */ /* 0x000fce00078e000e */
[----:B------:R-:W-:Y:S05]  /*231d0*/  WARPSYNC.COLLECTIVE R15, `(.L_x_15579) ;  /* 0x000000000f087348 */ /* 0x000fea0003c00000 */
[----:B------:R0:W1:Y:S02]  /*231e0*/  SHFL.IDX P6, R14, R13, R12, R11 ;  /* 0x0000000c0d0e7389 */ /* 0x00006400000c000b */
[----:B01----:R-:W-:Y:S01]  /*231f0*/  ENDCOLLECTIVE ;  /* 0x000000000000791b */ /* 0x003fe20003800000 */
.L_x_15579:
        /* <DEDUP_REMOVED lines=11> */
.L_x_15580:
[----:B------:R-:W-:Y:S01]  /*232b0*/  IMAD.MOV.U32 R2, RZ, RZ, R14 ;  /* 0x000000ffff027224 */ /* 0x000fe200078e000e */
[----:B------:R-:W-:Y:S06]  /*232c0*/  BRA `(.L_x_15581) ;  /* 0xffffff9800647947 */ /* 0x000fec000383ffff */
.L_x_15385:
[----:B---3--:R3:W4:Y:S02]  /*232d0*/  SYNCS.PHASECHK.TRANS64.TRYWAIT P0, [R6+URZ+0x32460], R21 ;  /* 0x03246015060075a7 */ /* 0x008724000800017f */
[----:B----4-:R-:W-:Y:S05]  /*232e0*/  @!P0 NANOSLEEP.SYNCS 0x989680 ;  /* 0x009896800000895d */ /* 0x010fea0003900000 */
[----:B------:R-:W4:Y:S02]  /*232f0*/  @!P0 SYNCS.PHASECHK.TRANS64 P0, [R6+URZ+0x32460], R21 ;  /* 0x03246015060085a7 */ /* 0x000f24000800007f */
[----:B----4-:R-:W-:Y:S05]  /*23300*/  @!P0 BRA `(.L_x_15385) ;  /* 0xfffffffc00f08947 */ /* 0x010fea000383ffff */
[----:B------:R-:W-:Y:S05]  /*23310*/  BRA `(.L_x_15582) ;  /* 0xffffff9800b47947 */ /* 0x000fea000383ffff */
.L_x_15386:
[----:B------:R-:W-:Y:S01]  /*23320*/  BSSY B1, `(.L_x_15583) ;  /* 0x0000008000017945 */ /* 0x000fe20003800000 */
[----:B------:R-:W-:Y:S01]  /*23330*/  IMAD.MOV.U32 R13, RZ, RZ, R9 ;  /* 0x000000ffff0d7224 */ /* 0x000fe200078e0009 */
[----:B------:R-:W-:Y:S01]  /*23340*/  MOV R12, RZ ;  /* 0x000000ff000c7202 */ /* 0x000fe20000000f00 */
[----:B------:R-:W-:Y:S02]  /*23350*/  IMAD.MOV.U32 R11, RZ, RZ, 0x181f ;  /* 0x0000181fff0b7424 */ /* 0x000fe400078e00ff */
[----:B------:R-:W-:-:S07]  /*23360*/  IMAD.MOV.U32 R15, RZ, RZ, -0x1 ;  /* 0xffffffffff0f7424 */ /* 0x000fce00078e00ff */
[----:B0-23--:R-:W-:Y:S05]  /*23370*/  WARPSYNC.COLLECTIVE R15, `(.L_x_15584) ;  /* 0x000000000f087348 */ /* 0x00dfea0003c00000 */
[----:B------:R1:W4:Y:S02]  /*23380*/  SHFL.IDX P6, R14, R13, R12, R11 ;  /* 0x0000000c0d0e7389 */ /* 0x00032400000c000b */
[----:B01234-:R-:W-:Y:S01]  /*23390*/  ENDCOLLECTIVE ;  /* 0x000000000000791b */ /* 0x01ffe20003800000 */
.L_x_15584:
[----:B------:R-:W-:Y:S05]  /*233a0*/  BSYNC B1 ;  /* 0x0000000000017941 */ /* 0x000fea0003800000 */
.L_x_15583:
        /* <DEDUP_REMOVED lines=9> */
.L_x_15585:
[----:B------:R-:W-:Y:S02]  /*23440*/  IMAD.MOV.U32 R13, RZ, RZ, R9 ;  /* 0x000000ffff0d7224 */ /* 0x000fe400078e0009 */
[----:B------:R-:W-:Y:S01]  /*23450*/  IMAD.MOV.U32 R12, RZ, RZ, 0x1 ;  /* 0x00000001ff0c7424 */ /* 0x000fe200078e00ff */
[----:B------:R-:W-:-:S13]  /*23460*/  IADD3 R2, P0, R14, R0, RZ ;  /* 0x000000000e027210 */ /* 0x000fda0007f1e0ff */
[----:B------:R-:W-:Y:S05]  /*23470*/  WARPSYNC.COLLECTIVE R15, `(.L_x_15586) ;  /* 0x000000000f087348 */ /* 0x000fea0003c00000 */
[----:B------:R0:W1:Y:S02]  /*23480*/  SHFL.IDX P6, R14, R13, R12, R11 ;  /* 0x0000000c0d0e7389 */ /* 0x00006400000c000b */
[----:B01----:R-:W-:Y:S01]  /*23490*/  ENDCOLLECTIVE ;  /* 0x000000000000791b */ /* 0x003fe20003800000 */
.L_x_15586:
        /* <DEDUP_REMOVED lines=13> */
.L_x_15587:
[----:B------:R-:W-:Y:S02]  /*23570*/  IMAD.MOV.U32 R13, RZ, RZ, R9 ;  /* 0x000000ffff0d7224 */ /* 0x000fe400078e0009 */
[----:B------:R-:W-:Y:S01]  /*23580*/  IMAD.MOV.U32 R12, RZ, RZ, 0x2 ;  /* 0x00000002ff0c7424 */ /* 0x000fe200078e00ff */
[----:B------:R-:W-:-:S13]  /*23590*/  IADD3 R2, P0, R14, R0, RZ ;  /* 0x000000000e027210 */ /* 0x000fda0007f1e0ff */
[----:B------:R-:W-:Y:S05]  /*235a0*/  WARPSYNC.COLLECTIVE R15, `(.L_x_15588) ;  /* 0x000000000f087348 */ /* 0x000fea0003c00000 */
[----:B------:R0:W1:Y:S02]  /*235b0*/  SHFL.IDX P6, R14, R13, R12, R11 ;  /* 0x0000000c0d0e7389 */ /* 0x00006400000c000b */
[----:B01----:R-:W-:Y:S01]  /*235c0*/  ENDCOLLECTIVE ;  /* 0x000000000000791b */ /* 0x003fe20003800000 */
.L_x_15588:
        /* <DEDUP_REMOVED lines=13> */
.L_x_15589:
[----:B------:R-:W-:Y:S02]  /*236a0*/  IMAD.MOV.U32 R13, RZ, RZ, R9 ;  /* 0x000000ffff0d7224 */ /* 0x000fe400078e0009 */
[----:B------:R-:W-:Y:S01]  /*236b0*/  IMAD.MOV.U32 R12, RZ, RZ, 0x3 ;  /* 0x00000003ff0c7424 */ /* 0x000fe200078e00ff */
[----:B------:R-:W-:-:S13]  /*236c0*/  IADD3 R2, P0, R14, R0, RZ ;  /* 0x000000000e027210 */ /* 0x000fda0007f1e0ff */
[----:B------:R-:W-:Y:S05]  /*236d0*/  WARPSYNC.COLLECTIVE R15, `(.L_x_15590) ;  /* 0x000000000f087348 */ /* 0x000fea0003c00000 */
[----:B------:R0:W1:Y:S02]  /*236e0*/  SHFL.IDX P6, R14, R13, R12, R11 ;  /* 0x0000000c0d0e7389 */ /* 0x00006400000c000b */
[----:B01----:R-:W-:Y:S01]  /*236f0*/  ENDCOLLECTIVE ;  /* 0x000000000000791b */ /* 0x003fe20003800000 */
.L_x_15590:
        /* <DEDUP_REMOVED lines=13> */
.L_x_15591:
[----:B------:R-:W-:Y:S02]  /*237d0*/  IMAD.MOV.U32 R13, RZ, RZ, R9 ;  /* 0x000000ffff0d7224 */ /* 0x000fe400078e0009 */
[----:B------:R-:W-:Y:S01]  /*237e0*/  IMAD.MOV.U32 R12, RZ, RZ, 0x4 ;  /* 0x00000004ff0c7424 */ /* 0x000fe200078e00ff */
[----:B------:R-:W-:-:S13]  /*237f0*/  IADD3 R2, P0, R14, R0, RZ ;  /* 0x000000000e027210 */ /* 0x000fda0007f1e0ff */
[----:B------:R-:W-:Y:S05]  /*23800*/  WARPSYNC.COLLECTIVE R15, `(.L_x_15592) ;  /* 0x000000000f087348 */ /* 0x000fea0003c00000 */
[----:B------:R0:W1:Y:S02]  /*23810*/  SHFL.IDX P6, R14, R13, R12, R11 ;  /* 0x0000000c0d0e7389 */ /* 0x00006400000c000b */
[----:B01----:R-:W-:Y:S01]  /*23820*/  ENDCOLLECTIVE ;  /* 0x000000000000791b */ /* 0x003fe20003800000 */
.L_x_15592:
        /* <DEDUP_REMOVED lines=13> */
.L_x_15593:
[----:B------:R-:W-:Y:S02]  /*23900*/  IMAD.MOV.U32 R13, RZ, RZ, R9 ;  /* 0x000000ffff0d7224 */ /* 0x000fe400078e0009 */
[----:B------:R-:W-:Y:S01]  /*23910*/  IMAD.MOV.U32 R12, RZ, RZ, 0x5 ;  /* 0x00000005ff0c7424 */ /* 0x000fe200078e00ff */
[----:B------:R-:W-:-:S13]  /*23920*/  IADD3 R2, P0, R14, R0, RZ ;  /* 0x000000000e027210 */ /* 0x000fda0007f1e0ff */
[----:B------:R-:W-:Y:S05]  /*23930*/  WARPSYNC.COLLECTIVE R15, `(.L_x_15594) ;  /* 0x000000000f087348 */ /* 0x000fea0003c00000 */
[----:B------:R0:W1:Y:S02]  /*23940*/  SHFL.IDX P6, R14, R13, R12, R11 ;  /* 0x0000000c0d0e7389 */ /* 0x00006400000c000b */
[----:B01----:R-:W-:Y:S01]  /*23950*/  ENDCOLLECTIVE ;  /* 0x000000000000791b */ /* 0x003fe20003800000 */
.L_x_15594:
        /* <DEDUP_REMOVED lines=13> */
.L_x_15595:
[----:B------:R-:W-:Y:S05]  /*23a30*/  BRA `(.L_x_15596) ;  /* 0xffffff9800047947 */ /* 0x000fea000383ffff */
.L_x_15394:
        /* <DEDUP_REMOVED lines=8> */
.L_x_15598:
[----:B------:R-:W-:Y:S05]  /*23ac0*/  BSYNC B0 ;  /* 0x0000000000007941 */ /* 0x000fea0003800000 */
.L_x_15597:
        /* <DEDUP_REMOVED lines=9> */
.L_x_15599:
        /* <DEDUP_REMOVED lines=18> */
.L_x_15600:
[----:B------:R-:W-:Y:S01]  /*23c80*/  IMAD.MOV.U32 R12, RZ, RZ, 0x2 ;  /* 0x00000002ff0c7424 */ /* 0x000fe200078e00ff */
[----:B------:R-:W-:-:S05]  /*23c90*/  SEL R6, R14, RZ, P1 ;  /* 0x000000ff0e067207 */ /* 0x000fca0000800000 */
[----:B------:R-:W-:-:S04]  /*23ca0*/  IMAD.IADD R6, R5, 0x1, R6 ;  /* 0x0000000105067824 */ /* 0x000fc800078e0206 */
[----:B------:R-:W-:-:S07]  /*23cb0*/  IMAD.MOV.U32 R13, RZ, RZ, R6 ;  /* 0x000000ffff0d7224 */ /* 0x000fce00078e0006 */
[----:B------:R-:W-:Y:S05]  /*23cc0*/  WARPSYNC.COLLECTIVE R15, `(.L_x_15601) ;  /* 0x000000000f087348 */ /* 0x000fea0003c00000 */
[----:B------:R0:W1:Y:S02]  /*23cd0*/  SHFL.UP P6, R14, R13, R12, R11 ;  /* 0x0400000c0d0e7389 */ /* 0x00006400000c000b */
[----:B01----:R-:W-:Y:S01]  /*23ce0*/  ENDCOLLECTIVE ;  /* 0x000000000000791b */ /* 0x003fe20003800000 */
.L_x_15601:
[----:B------:R-:W-:Y:S01]  /*23cf0*/  IMAD.MOV.U32 R12, RZ, RZ, 0x4 ;  /* 0x00000004ff0c7424 */ /* 0x000fe200078e00ff */
[----:B------:R-:W-:-:S04]  /*23d00*/  SEL R7, R14, RZ, P2 ;  /* 0x000000ff0e077207 */ /* 0x000fc80001000000 */
[----:B------:R-:W-:-:S05]  /*23d10*/  IADD3 R7, R6, R7, RZ ;  /* 0x0000000706077210 */ /* 0x000fca0007ffe0ff */
[----:B------:R-:W-:-:S07]  /*23d20*/  IMAD.MOV.U32 R13, RZ, RZ, R7 ;  /* 0x000000ffff0d7224 */ /* 0x000fce00078e0007 */
[----:B------:R-:W-:Y:S05]  /*23d30*/  WARPSYNC.COLLECTIVE R15, `(.L_x_15602) ;  /* 0x000000000f087348 */ /* 0x000fea0003c00000 */
[----:B------:R0:W1:Y:S02]  /*23d40*/  SHFL.UP P6, R14, R13, R12, R11 ;  /* 0x0400000c0d0e7389 */ /* 0x00006400000c000b */
[----:B01----:R-:W-:Y:S01]  /*23d50*/  ENDCOLLECTIVE ;  /* 0x000000000000791b */ /* 0x003fe20003800000 */
.L_x_15602:
[----:B------:R-:W-:Y:S02]  /*23d60*/  MOV R12, 0x8 ;  /* 0x00000008000c7802 */ /* 0x000fe40000000f00 */
[----:B------:R-:W-:-:S05]  /*23d70*/  SEL R2, R14, RZ, P3 ;  /* 0x000000ff0e027207 */ /* 0x000fca0001800000 */
[----:B------:R-:W-:-:S04]  /*23d80*/  IMAD.IADD R2, R7, 0x1, R2 ;  /* 0x0000000107027824 */ /* 0x000fc800078e0202 */
[----:B------:R-:W-:-:S07]  /*23d90*/  IMAD.MOV.U32 R13, RZ, RZ, R2 ;  /* 0x000000ffff0d7224 */ /* 0x000fce00078e0002 */
[----:B------:R-:W-:Y:S05]  /*23da0*/  WARPSYNC.COLLECTIVE R15, `(.L_x_15603) ;  /* 0x000000000f087348 */ /* 0x000fea0003c00000 */
[----:B------:R0:W1:Y:S02]  /*23db0*/  SHFL.UP P6, R14, R13, R12, R11 ;  /* 0x0400000c0d0e7389 */ /* 0x00006400000c000b */
[----:B01----:R-:W-:Y:S01]  /*23dc0*/  ENDCOLLECTIVE ;  /* 0x000000000000791b */ /* 0x003fe20003800000 */
.L_x_15603:
[----:B------:R-:W-:Y:S01]  /*23dd0*/  IMAD.MOV.U32 R12, RZ, RZ, 0x10 ;  /* 0x00000010ff0c7424 */ /* 0x000fe200078e00ff */
[----:B------:R-:W-:-:S05]  /*23de0*/  SEL R3, R14, RZ, P4 ;  /* 0x000000ff0e037207 */ /* 0x000fca0002000000 */
[----:B------:R-:W-:-:S04]  /*23df0*/  IMAD.IADD R3, R2, 0x1, R3 ;  /* 0x0000000102037824 */ /* 0x000fc800078e0203 */
[----:B------:R-:W-:-:S07]  /*23e00*/  IMAD.MOV.U32 R13, RZ, RZ, R3 ;  /* 0x000000ffff0d7224 */ /* 0x000fce00078e0003 */
[----:B------:R-:W-:Y:S05]  /*23e10*/  WARPSYNC.COLLECTIVE R15, `(.L_x_15604) ;  /* 0x000000000f087348 */ /* 0x000fea0003c00000 */
[----:B------:R0:W1:Y:S02]  /*23e20*/  SHFL.UP P6, R14, R13, R12, R11 ;  /* 0x0400000c0d0e7389 */ /* 0x00006400000c000b */
[----:B01----:R-:W-:Y:S01]  /*23e30*/  ENDCOLLECTIVE ;  /* 0x000000000000791b */ /* 0x003fe20003800000 */
.L_x_15604:
        /* <DEDUP_REMOVED lines=8> */
.L_x_15605:
[----:B------:R-:W-:Y:S05]  /*23ec0*/  BRA `(.L_x_15606) ;  /* 0xffffff9800647947 */ /* 0x000fea000383ffff */
.L_x_15399:
        /* <DEDUP_REMOVED lines=8> */
.L_x_15608:
[----:B------:R-:W-:Y:S05]  /*23f50*/  BSYNC B0 ;  /* 0x0000000000007941 */ /* 0x000fea0003800000 */
.L_x_15607:
        /* <DEDUP_REMOVED lines=8> */
.L_x_15609:
[----:B------:R-:W-:Y:S01]  /*23fe0*/  IMAD.MOV.U32 R12, RZ, RZ, 0x4 ;  /* 0x00000004ff0c7424 */ /* 0x000fe200078e00ff */
[----:B------:R-:W-:-:S05]  /*23ff0*/  SEL R2, R14, RZ, P2 ;  /* 0x000000ff0e027207 */ /* 0x000fca0001000000 */
[----:B------:R-:W-:-:S04]  /*24000*/  IMAD.IADD R2, R13, 0x1, R2 ;  /* 0x000000010d027824 */ /* 0x000fc800078e0202 */
[----:B------:R-:W-:-:S07]  /*24010*/  IMAD.MOV.U32 R13, RZ, RZ, R2 ;  /* 0x000000ffff0d7224 */ /* 0x000fce00078e0002 */
[----:B------:R-:W-:Y:S05]  /*24020*/  WARPSYNC.COLLECTIVE R15, `(.L_x_15610) ;  /* 0x000000000f087348 */ /* 0x000fea0003c00000 */
[----:B------:R0:W1:Y:S02]  /*24030*/  SHFL.UP P6, R14, R13, R12, R11 ;  /* 0x0400000c0d0e7389 */ /* 0x00006400000c000b */
[----:B01----:R-:W-:Y:S01]  /*24040*/  ENDCOLLECTIVE ;  /* 0x000000000000791b */ /* 0x003fe20003800000 */
.L_x_15610:
[----:B------:R-:W-:Y:S01]  /*24050*/  IMAD.MOV.U32 R12, RZ, RZ, 0x8 ;  /* 0x00000008ff0c7424 */ /* 0x000fe200078e00ff */
[----:B------:R-:W-:-:S05]  /*24060*/  SEL R3, R14, RZ, P3 ;  /* 0x000000ff0e037207 */ /* 0x000fca0001800000 */
[----:B------:R-:W-:-:S05]  /*24070*/  IMAD.IADD R3, R2, 0x1, R3 ;  /* 0x0000000102037824 */ /* 0x000fca00078e0203 */
[----:B------:R-:W-:-:S07]  /*24080*/  MOV R13, R3 ;  /* 0x00000003000d7202 */ /* 0x000fce0000000f00 */
[----:B------:R-:W-:Y:S05]  /*24090*/  WARPSYNC.COLLECTIVE R15, `(.L_x_15611) ;  /* 0x000000000f087348 */ /* 0x000fea0003c00000 */
[----:B------:R0:W1:Y:S02]  /*240a0*/  SHFL.UP P6, R14, R13, R12, R11 ;  /* 0x0400000c0d0e7389 */ /* 0x00006400000c000b */
[----:B01----:R-:W-:Y:S01]  /*240b0*/  ENDCOLLECTIVE ;  /* 0x000000000000791b */ /* 0x003fe20003800000 */
.L_x_15611:
[----:B------:R-:W-:Y:S01]  /*240c0*/  IMAD.MOV.U32 R12, RZ, RZ, 0x10 ;  /* 0x00000010ff0c7424 */ /* 0x000fe200078e00ff */
[----:B------:R-:W-:-:S05]  /*240d0*/  SEL R4, R14, RZ, P4 ;  /* 0x000000ff0e047207 */ /* 0x000fca0002000000 */
[----:B------:R-:W-:-:S04]  /*240e0*/  IMAD.IADD R4, R3, 0x1, R4 ;  /* 0x0000000103047824 */ /* 0x000fc800078e0204 */
[----:B------:R-:W-:-:S07]  /*240f0*/  IMAD.MOV.U32 R13, RZ, RZ, R4 ;  /* 0x000000ffff0d7224 */ /* 0x000fce00078e0004 */
[----:B------:R-:W-:Y:S05]  /*24100*/  WARPSYNC.COLLECTIVE R15, `(.L_x_15612) ;  /* 0x000000000f087348 */ /* 0x000fea0003c00000 */
[----:B------:R0:W1:Y:S02]  /*24110*/  SHFL.UP P6, R14, R13, R12, R11 ;  /* 0x0400000c0d0e7389 */ /* 0x00006400000c000b */
[----:B01----:R-:W-:Y:S01]  /*24120*/  ENDCOLLECTIVE ;  /* 0x000000000000791b */ /* 0x003fe20003800000 */
.L_x_15612:
        /* <DEDUP_REMOVED lines=8> */
.L_x_15613:
[----:B------:R-:W-:Y:S05]  /*241b0*/  BRA `(.L_x_15614) ;  /* 0xffffff9800447947 */ /* 0x000fea000383ffff */
.L_x_15401:
[----:B------:R-:W-:Y:S01]  /*241c0*/  BSSY B0, `(.L_x_15615) ;  /* 0x0000006000007945 */ /* 0x000fe20003800000 */
[----:B------:R-:W-:Y:S01]  /*241d0*/  PLOP3.LUT P6, PT, P6, PT, PT, 0x8, 0x0 ;  /* 0x000000000000781c */ /* 0x000fe200037ce170 */
[----:B------:R-:W-:-:S12]  /*241e0*/  IMAD.MOV.U32 R15, RZ, RZ, -0x1 ;  /* 0xffffffffff0f7424 */ /* 0x000fd800078e00ff */
[----:B01----:R-:W-:Y:S05]  /*241f0*/  WARPSYNC.COLLECTIVE R15, `(.L_x_15616) ;  /* 0x000000000f087348 */ /* 0x003fea0003c00000 */
[----:B------:R-:W-:Y:S01]  /*24200*/  VOTE.ANY R14, PT, P6 ;  /* 0x00000000000e7806 */ /* 0x000fe200030e0100 */
[----:B01----:R-:W-:Y:S06]  /*24210*/  ENDCOLLECTIVE ;  /* 0x000000000000791b */ /* 0x003fec0003800000 */
.L_x_15616:
[----:B------:R-:W-:Y:S05]  /*24220*/  BSYNC B0 ;  /* 0x0000000000007941 */ /* 0x000fea0003800000 */
.L_x_15615:
        /* <DEDUP_REMOVED lines=9> */
.L_x_15617:
[----:B------:R-:W-:Y:S01]  /*242c0*/  MOV R5, R14 ;  /* 0x0000000e00057202 */ /* 0x000fe20000000f00 */
[----:B------:R-:W-:Y:S06]  /*242d0*/  BRA `(.L_x_15618) ;  /* 0xffffff9800347947 */ /* 0x000fec000383ffff */
.L_x_15403:
[----:B------:R-:W-:Y:S01]  /*242e0*/  BSSY B0, `(.L_x_15619) ;  /* 0x0000007000007945 */ /* 0x000fe20003800000 */
[----:B------:R-:W-:Y:S02]  /*242f0*/  IMAD.MOV.U32 R13, RZ, RZ, R2 ;  /* 0x000000ffff0d7224 */ /* 0x000fe400078e0002 */
[----:B------:R-:W-:Y:S02]  /*24300*/  IMAD.MOV.U32 R11, RZ, RZ, 0x1f ;  /* 0x0000001fff0b7424 */ /* 0x000fe400078e00ff */
[----:B------:R-:W-:-:S07]  /*24310*/  IMAD.MOV.U32 R15, RZ, RZ, -0x1 ;  /* 0xffffffffff0f7424 */ /* 0x000fce00078e00ff */
[----:B0123--:R-:W-:Y:S05]  /*24320*/  WARPSYNC.COLLECTIVE R15, `(.L_x_15620) ;  /* 0x000000000f087348 */ /* 0x00ffea0003c00000 */
[----:B------:R4:W0:Y:S02]  /*24330*/  SHFL.IDX P6, R14, R13, R12, R11 ;  /* 0x0000000c0d0e7389 */ /* 0x00082400000c000b */
[----:B01234-:R-:W-:Y:S01]  /*24340*/  ENDCOLLECTIVE ;  /* 0x000000000000791b */ /* 0x01ffe20003800000 */
.L_x_15620:
[----:B------:R-:W-:Y:S05]  /*24350*/  BSYNC B0 ;  /* 0x0000000000007941 */ /* 0x000fea0003800000 */
.L_x_15619:
[----:B------:R-:W-:Y:S05]  /*24360*/  BRA `(.L_x_15402) ;  /* 0xffffff98002c7947 */ /* 0x000fea000383ffff */
.L_x_15407:
[----:B0-----:R0:W1:Y:S02]  /*24370*/  SYNCS.PHASECHK.TRANS64.TRYWAIT P0, [R7+URZ+0x32420], R0 ;  /* 0x03242000070075a7 */ /* 0x001064000800017f */
[----:B-1----:R-:W-:Y:S05]  /*24380*/  @!P0 NANOSLEEP.SYNCS 0x989680 ;  /* 0x009896800000895d */ /* 0x002fea0003900000 */
[----:B------:R-:W1:Y:S02]  /*24390*/  @!P0 SYNCS.PHASECHK.TRANS64 P0, [R7+URZ+0x32420], R0 ;  /* 0x03242000070085a7 */ /* 0x000e64000800007f */
[----:B-1----:R-:W-:Y:S05]  /*243a0*/  @!P0 BRA `(.L_x_15407) ;  /* 0xfffffffc00f08947 */ /* 0x002fea000383ffff */
[----:B------:R-:W-:Y:S05]  /*243b0*/  BRA `(.L_x_15621) ;  /* 0xffffff9c00a47947 */ /* 0x000fea000383ffff */
.L_x_15408:
        /* <DEDUP_REMOVED lines=8> */
[----:B0--34-:R-:W-:Y:S05]  /*24440*/  WARPSYNC.COLLECTIVE R15, `(.L_x_15623) ;  /* 0x000000000f087348 */ /* 0x019fea0003c00000 */
[----:B------:R1:W2:Y:S02]  /*24450*/  SHFL.IDX P6, R14, R13, R12, R11 ;  /* 0x0000000c0d0e7389 */ /* 0x0002a400000c000b */
[----:B01234-:R-:W-:Y:S01]  /*24460*/  ENDCOLLECTIVE ;  /* 0x000000000000791b */ /* 0x01ffe20003800000 */
.L_x_15623:
[----:B------:R-:W-:Y:S05]  /*24470*/  BSYNC B0 ;  /* 0x0000000000007941 */ /* 0x000fea0003800000 */
.L_x_15622:
[----:B------:R-:W-:Y:S05]  /*24480*/  BRA `(.L_x_15624) ;  /* 0xffffff9c008c7947 */ /* 0x000fea000383ffff */
.L_x_15409:
[----:B------:R-:W-:Y:S01]  /*24490*/  BSSY B0, `(.L_x_15625) ;  /* 0x0000006000007945 */ /* 0x000fe20003800000 */
[----:B------:R-:W-:-:S07]  /*244a0*/  IMAD.MOV.U32 R15, RZ, RZ, -0x1 ;  /* 0xffffffffff0f7424 */ /* 0x000fce00078e00ff */
[----:B0--34-:R-:W-:Y:S05]  /*244b0*/  WARPSYNC.COLLECTIVE R15, `(.L_x_15626) ;  /* 0x000000000f0c7348 */ /* 0x019fea0003c00000 */
[----:B------:R-:W-:Y:S02]  /*244c0*/  ELECT P6, UR62, PT ;  /* 0x00000000003e782f */ /* 0x000fe400038c0000 */
[----:B------:R-:W-:Y:S01]  /*244d0*/  MOV R14, UR62 ;  /* 0x0000003e000e7c02 */ /* 0x000fe20008000f00 */
[----:B0--34-:R-:W-:Y:S10]  /*244e0*/  ENDCOLLECTIVE ;  /* 0x000000000000791b */ /* 0x019ff40003800000 */
.L_x_15626:
[----:B------:R-:W-:Y:S05]  /*244f0*/  BSYNC B0 ;  /* 0x0000000000007941 */ /* 0x000fea0003800000 */
.L_x_15625:
[----:B------:R-:W-:Y:S05]  /*24500*/  BRA `(.L_x_15627) ;  /* 0xffffff9c00807947 */ /* 0x000fea000383ffff */
.L_x_15411:
[----:B0-----:R0:W1:Y:S02]  /*24510*/  SYNCS.PHASECHK.TRANS64.TRYWAIT P1, [R5+URZ+0x32440], R0 ;  /* 0x03244000050075a7 */ /* 0x001064000802017f */
[----:B-1----:R-:W-:Y:S05]  /*24520*/  @!P1 NANOSLEEP.SYNCS 0x989680 ;  /* 0x009896800000995d */ /* 0x002fea0003900000 */
[----:B------:R-:W1:Y:S02]  /*24530*/  @!P1 SYNCS.PHASECHK.TRANS64 P1, [R5+URZ+0x32440], R0 ;  /* 0x03244000050095a7 */ /* 0x000e64000802007f */
[----:B-1----:R-:W-:Y:S05]  /*24540*/  @!P1 BRA `(.L_x_15411) ;  /* 0xfffffffc00f09947 */ /* 0x002fea000383ffff */
[----:B------:R-:W-:Y:S05]  /*24550*/  BRA `(.L_x_15628) ;  /* 0xffffff9c00a07947 */ /* 0x000fea000383ffff */
.L_x_15413:
[----:B-1----:R1:W2:Y:S02]  /*24560*/  SYNCS.PHASECHK.TRANS64.TRYWAIT P1, [R3+URZ+0x32440], R2 ;  /* 0x03244002030075a7 */ /* 0x0022a4000802017f */
[----:B--2---:R-:W-:Y:S05]  /*24570*/  @!P1 NANOSLEEP.SYNCS 0x989680 ;  /* 0x009896800000995d */ /* 0x004fea0003900000 */
[----:B------:R-:W2:Y:S02]  /*24580*/  @!P1 SYNCS.PHASECHK.TRANS64 P1, [R3+URZ+0x32440], R2 ;  /* 0x03244002030095a7 */ /* 0x000ea4000802007f */
[----:B--2---:R-:W-:Y:S05]  /*24590*/  @!P1 BRA `(.L_x_15413) ;  /* 0xfffffffc00f09947 */ /* 0x004fea000383ffff */
[----:B------:R-:W-:Y:S05]  /*245a0*/  BRA `(.L_x_15629) ;  /* 0xffffff9c00ac7947 */ /* 0x000fea000383ffff */
.L_x_15415:
[----:B--2---:R2:W0:Y:S02]  /*245b0*/  SYNCS.PHASECHK.TRANS64.TRYWAIT P1, [R5+URZ+0x32460], R0 ;  /* 0x03246000050075a7 */ /* 0x004424000802017f */
[----:B0-----:R-:W-:Y:S05]  /*245c0*/  @!P1 NANOSLEEP.SYNCS 0x989680 ;  /* 0x009896800000995d */ /* 0x001fea0003900000 */
[----:B------:R-:W0:Y:S02]  /*245d0*/  @!P1 SYNCS.PHASECHK.TRANS64 P1, [R5+URZ+0x32460], R0 ;  /* 0x03246000050095a7 */ /* 0x000e24000802007f */
[----:B0-----:R-:W-:Y:S05]  /*245e0*/  @!P1 BRA `(.L_x_15415) ;  /* 0xfffffffc00f09947 */ /* 0x001fea000383ffff */
[----:B------:R-:W-:Y:S05]  /*245f0*/  BRA `(.L_x_15630) ;  /* 0xffffff9c00a87947 */ /* 0x000fea000383ffff */
.L_x_15631:
        /* <DEDUP_REMOVED lines=16> */
.L_x_15685:


//--------------------- .nv.global.init           --------------------------
	.section	.nv.global.init,"aw",@progbits
.nv.global.init:
	.type		$str$23,@object
	.size		$str$23,($str$24 - $str$23)
$str$23:
        /*0000*/ 	.byte	0x28, 0x61, 0x64, 0x64, 0x72, 0x65, 0x73, 0x73, 0x20, 0x26, 0x20, 0x6d, 0x61, 0x73, 0x6b, 0x29
        /*0010*/ 	.byte	0x20, 0x3d, 0x3d, 0x20, 0x30, 0x00
	.type		$str$24,@object
	.size		$str$24,(__unnamed_11 - $str$24)
$str$24:
        /*0016*/ 	.byte	0x2f, 0x74, 0x6d, 0x70, 0x2f, 0x6f, 0x73, 0x73, 0x5f, 0x6b, 0x65, 0x72, 0x6e, 0x65, 0x6c, 0x73
        /*0026*/ 	.byte	0x5f, 0x73, 0x72, 0x63, 0x2f, 0x66, 0x6c, 0x61, 0x73, 0x68, 0x5f, 0x61, 0x74, 0x74, 0x65, 0x6e
        /*0036*/ 	.byte	0x74, 0x69, 0x6f, 0x6e, 0x2f, 0x63, 0x73, 0x72, 0x63, 0x2f, 0x63, 0x75, 0x74, 0x6c, 0x61, 0x73
        /*0046*/ 	.byte	0x73, 0x2f, 0x69, 0x6e, 0x63, 0x6c, 0x75, 0x64, 0x65, 0x2f, 0x63, 0x75, 0x74, 0x65, 0x2f, 0x70
        /*0056*/ 	.byte	0x6f, 0x69, 0x6e, 0x74, 0x65, 0x72, 0x5f, 0x66, 0x6c, 0x61, 0x67, 0x67, 0x65, 0x64, 0x2e, 0x68
        /*0066*/ 	.byte	0x70, 0x70, 0x00
	.type		__unnamed_11,@object
	.size		__unnamed_11,(__unnamed_4 - __unnamed_11)
__unnamed_11:
        /* <DEDUP_REMOVED lines=24> */
	.type		__unnamed_4,@object
	.size		__unnamed_4,(__unnamed_12 - __unnamed_4)
__unnamed_4:
        /* <DEDUP_REMOVED lines=23> */
        /*0355*/ 	.byte	0x3a, 0x43, 0x3c, 0x30, 0x3e, 0x3e, 0x3e, 0x3e, 0x3e, 0x20, 0x26, 0x5d, 0x00
	.type		__unnamed_12,@object
	.size		__unnamed_12,(__unnamed_7 - __unnamed_12)
__unnamed_12:
        /* <DEDUP_REMOVED lines=23> */
        /*04d2*/ 	.byte	0x43, 0x3c, 0x34, 0x30, 0x39, 0x36, 0x3e, 0x3e, 0x3e, 0x3e, 0x3e, 0x20, 0x26, 0x5d, 0x00
	.type		__unnamed_7,@object
	.size		__unnamed_7,(__unnamed_17 - __unnamed_7)
__unnamed_7:
        /* <DEDUP_REMOVED lines=24> */
	.type		__unnamed_17,@object
	.size		__unnamed_17,(__unnamed_5 - __unnamed_17)
__unnamed_17:
        /* <DEDUP_REMOVED lines=24> */
	.type		__unnamed_5,@object
	.size		__unnamed_5,(__unnamed_13 - __unnamed_5)
__unnamed_5:
        /* <DEDUP_REMOVED lines=24> */
	.type		__unnamed_13,@object
	.size		__unnamed_13,(__unnamed_6 - __unnamed_13)
__unnamed_13:
        /* <DEDUP_REMOVED lines=28> */
        /*0b21*/ 	.byte	0x3e, 0x3e, 0x3e, 0x3e, 0x3e, 0x5d, 0x00
	.type		__unnamed_6,@object
	.size		__unnamed_6,(__unnamed_8 - __unnamed_6)
__unnamed_6:
        /* <DEDUP_REMOVED lines=28> */
        /*0ce8*/ 	.byte	0x34, 0x3e, 0x3e, 0x3e, 0x3e, 0x3e, 0x5d, 0x00
	.type		__unnamed_8,@object
	.size		__unnamed_8,(__unnamed_1 - __unnamed_8)
__unnamed_8:
        /* <DEDUP_REMOVED lines=28> */
        /*0eb0*/ 	.byte	0x3e, 0x3e, 0x3e, 0x3e, 0x3e, 0x20, 0x26, 0x5d, 0x00
	.type		__unnamed_1,@object
	.size		__unnamed_1,(__unnamed_9 - __unnamed_1)
__unnamed_1:
        /* <DEDUP_REMOVED lines=28> */
        /*1079*/ 	.byte	0x34, 0x3e, 0x3e, 0x3e, 0x3e, 0x3e, 0x20, 0x26, 0x5d, 0x00
	.type		__unnamed_9,@object
	.size		__unnamed_9,(__unnamed_10 - __unnamed_9)
__unnamed_9:
        /* <DEDUP_REMOVED lines=28> */
        /*1243*/ 	.byte	0x32, 0x37, 0x36, 0x38, 0x3e, 0x3e, 0x3e, 0x3e, 0x3e, 0x5d, 0x00
	.type		__unnamed_10,@object
	.size		__unnamed_10,(__unnamed_3 - __unnamed_10)
__unnamed_10:
        /* <DEDUP_REMOVED lines=29> */
	.type		__unnamed_3,@object
	.size		__unnamed_3,(__unnamed_15 - __unnamed_3)
__unnamed_3:
        /* <DEDUP_REMOVED lines=29> */
	.type		__unnamed_15,@object
	.size		__unnamed_15,(__unnamed_16 - __unnamed_15)
__unnamed_15:
        /* <DEDUP_REMOVED lines=29> */
	.type		__unnamed_16,@object
	.size		__unnamed_16,(__unnamed_2 - __unnamed_16)
__unnamed_16:
        /* <DEDUP_REMOVED lines=29> */
	.type		__unnamed_2,@object
	.size		__unnamed_2,(__unnamed_18 - __unnamed_2)
__unnamed_2:
        /* <DEDUP_REMOVED lines=29> */
	.type		__unnamed_18,@object
	.size		__unnamed_18,(__unnamed_14 - __unnamed_18)
__unnamed_18:
        /* <DEDUP_REMOVED lines=29> */
	.type		__unnamed_14,@object
	.size		__unnamed_14,(.L_13 - __unnamed_14)
__unnamed_14:
        /* <DEDUP_REMOVED lines=28> */
        /*1ed5*/ 	.byte	0x31, 0x38, 0x34, 0x33, 0x32, 0x3e, 0x3e, 0x3e, 0x3e, 0x3e, 0x20, 0x26, 0x5d, 0x00
.L_13:


//--------------------- .nv.shared._ZN7cutlass13device_kernelIN5flash11enable_sm90INS1_16FlashAttnFwdSm90INS1_25CollectiveMainloopFwdSm90ILi2EN4cute5tupleIJNS5_1CILi1EEES8_S8_EEENS6_IJNS7_ILi128EEENS7_ILi96EEENS7_ILi192EEEEEELi128ENS_6half_tEfNS_4arch4Sm90ELb0ELb0ELb1ELb0ELb1ELb0ELb0ELb1ELb1ELb1ELb0ELb0EEENS1_21CollectiveEpilogueFwdINS6_IJSA_SA_SB_EEES9_SE_SG_Li256ELb0ELb1ELb0ELb0EEENS1_29StaticPersistentTileSchedulerILb0EEEEEEEEEvNT_6ParamsE --------------------------
	.section	.nv.shared._ZN7cutlass13device_kernelIN5flash11enable_sm90INS1_16FlashAttnFwdSm90INS1_25CollectiveMainloopFwdSm90ILi2EN4cute5tupleIJNS5_1CILi1EEES8_S8_EEENS6_IJNS7_ILi128EEENS7_ILi96EEENS7_ILi192EEEEEELi128ENS_6half_tEfNS_4arch4Sm90ELb0ELb0ELb1ELb0ELb1ELb0ELb0ELb1ELb1ELb1ELb0ELb0EEENS1_21CollectiveEpilogueFwdINS6_IJSA_SA_SB_EEES9_SE_SG_Li256ELb0ELb1ELb0ELb0EEENS1_29StaticPersistentTileSchedulerILb0EEEEEEEEEvNT_6ParamsE,"aw",@nobits
	.sectionflags	@""
	.align	16
	.zero		1024


//--------------------- .nv.shared.reserved.0     --------------------------
	.section	.nv.shared.reserved.0,"aw",@nobits
	.weak		__nv_reservedSMEM_offset_0_alias
	.size		__nv_reservedSMEM_offset_0_alias, 0, 0
	.other		__nv_reservedSMEM_offset_0_alias,@"STO_CUDA_RESERVED_SHARED STV_DEFAULT"
__nv_reservedSMEM_offset_0_alias:
	.zero		0


//--------------------- .nv.global                --------------------------
	.section	.nv.global,"aw",@nobits
.nv.global:
	.type		_ZN81_INTERNAL_74319047_45_flash_fwd_hdimdiff_fp16_paged_softcap_sm90_cu_59c7631c_36604cute1_E,@object
	.size		_ZN81_INTERNAL_74319047_45_flash_fwd_hdimdiff_fp16_paged_softcap_sm90_cu_59c7631c_36604cute1_E,(_ZN81_INTERNAL_74319047_45_flash_fwd_hdimdiff_fp16_paged_softcap_sm90_cu_59c7631c_36604cuda3std3__45__cpo6cbeginE - _ZN81_INTERNAL_74319047_45_flash_fwd_hdimdiff_fp16_paged_softcap_sm90_cu_59c7631c_36604cute1_E)
_ZN81_INTERNAL_74319047_45_flash_fwd_hdimdiff_fp16_paged_softcap_sm90_cu_59c7631c_36604cute1_E:
	.zero		1
	.type		_ZN81_INTERNAL_74319047_45_flash_fwd_hdimdiff_fp16_paged_softcap_sm90_cu_59c7631c_36604cuda3std3__45__cpo6cbeginE,@object
	.size		_ZN81_INTERNAL_74319047_45_flash_fwd_hdimdiff_fp16_paged_softcap_sm90_cu_59c7631c_36604cuda3std3__45__cpo6cbeginE,(_ZN81_INTERNAL_74319047_45_flash_fwd_hdimdiff_fp16_paged_softcap_sm90_cu_59c7631c_36604cuda3std3__48in_placeE - _ZN81_INTERNAL_74319047_45_flash_fwd_hdimdiff_fp16_paged_softcap_sm90_cu_59c7631c_36604cuda3std3__45__cpo6cbeginE)
_ZN81_INTERNAL_74319047_45_flash_fwd_hdimdiff_fp16_paged_softcap_sm90_cu_59c7631c_36604cuda3std3__45__cpo6cbeginE:
	.zero		1
	.type		_ZN81_INTERNAL_74319047_45_flash_fwd_hdimdiff_fp16_paged_softcap_sm90_cu_59c7631c_36604cuda3std3__48in_placeE,@object
	.size		_ZN81_INTERNAL_74319047_45_flash_fwd_hdimdiff_fp16_paged_softcap_sm90_cu_59c7631c_36604cuda3std3__48in_placeE,(_ZN81_INTERNAL_74319047_45_flash_fwd_hdimdiff_fp16_paged_softcap_sm90_cu_59c7631c_36604cuda3std6ranges3__45__cpo9iter_moveE - _ZN81_INTERNAL_74319047_45_flash_fwd_hdimdiff_fp16_paged_softcap_sm90_cu_59c7631c_36604cuda3std3__48in_placeE)
_ZN81_INTERNAL_74319047_45_flash_fwd_hdimdiff_fp16_paged_softcap_sm90_cu_59c7631c_36604cuda3std3__48in_placeE:
	.zero		1
	.type		_ZN81_INTERNAL_74319047_45_flash_fwd_hdimdiff_fp16_paged_softcap_sm90_cu_59c7631c_36604cuda3std6ranges3__45__cpo9iter_moveE,@object
	.size		_ZN81_INTERNAL_74319047_45_flash_fwd_hdimdiff_fp16_paged_softcap_sm90_cu_59c7631c_36604cuda3std6ranges3__45__cpo9iter_moveE,(_ZN81_INTERNAL_74319047_45_flash_fwd_hdimdiff_fp16_paged_softcap_sm90_cu_59c7631c_36604cuda3std3__45__cpo5beginE - _ZN81_INTERNAL_74319047_45_flash_fwd_hdimdiff_fp16_paged_softcap_sm90_cu_59c7631c_36604cuda3std6ranges3__45__cpo9iter_moveE)
_ZN81_INTERNAL_74319047_45_flash_fwd_hdimdiff_fp16_paged_softcap_sm90_cu_59c7631c_36604cuda3std6ranges3__45__cpo9iter_moveE:
	.zero		1
	.type		_ZN81_INTERNAL_74319047_45_flash_fwd_hdimdiff_fp16_paged_softcap_sm90_cu_59c7631c_36604cuda3std3__45__cpo5beginE,@object
	.size		_ZN81_INTERNAL_74319047_45_flash_fwd_hdimdiff_fp16_paged_softcap_sm90_cu_59c7631c_36604cuda3std3__45__cpo5beginE,(_ZN81_INTERNAL_74319047_45_flash_fwd_hdimdiff_fp16_paged_softcap_sm90_cu_59c7631c_36604cuda3std3__483_GLOBAL__N__74319047_45_flash_fwd_hdimdiff_fp16_paged_softcap_sm90_cu_59c7631c_36606ignoreE - _ZN81_INTERNAL_74319047_45_flash_fwd_hdimdiff_fp16_paged_softcap_sm90_cu_59c7631c_36604cuda3std3__45__cpo5beginE)
_ZN81_INTERNAL_74319047_45_flash_fwd_hdimdiff_fp16_paged_softcap_sm90_cu_59c7631c_36604cuda3std3__45__cpo5beginE:
	.zero		1
	.type		_ZN81_INTERNAL_74319047_45_flash_fwd_hdimdiff_fp16_paged_softcap_sm90_cu_59c7631c_36604cuda3std3__483_GLOBAL__N__74319047_45_flash_fwd_hdimdiff_fp16_paged_softcap_sm90_cu_59c7631c_36606ignoreE,@object
	.size		_ZN81_INTERNAL_74319047_45_flash_fwd_hdimdiff_fp16_paged_softcap_sm90_cu_59c7631c_36604cuda3std3__483_GLOBAL__N__74319047_45_flash_fwd_hdimdiff_fp16_paged_softcap_sm90_cu_59c7631c_36606ignoreE,(_ZN81_INTERNAL_74319047_45_flash_fwd_hdimdiff_fp16_paged_softcap_sm90_cu_59c7631c_36604cute7productE - _ZN81_INTERNAL_74319047_45_flash_fwd_hdimdiff_fp16_paged_softcap_sm90_cu_59c7631c_36604cuda3std3__483_GLOBAL__N__74319047_45_flash_fwd_hdimdiff_fp16_paged_softcap_sm90_cu_59c7631c_36606ignoreE)
_ZN81_INTERNAL_74319047_45_flash_fwd_hdimdiff_fp16_paged_softcap_sm90_cu_59c7631c_36604cuda3std3__483_GLOBAL__N__74319047_45_flash_fwd_hdimdiff_fp16_paged_softcap_sm90_cu_59c7631c_36606ignoreE:
	.zero		1
	.type		_ZN81_INTERNAL_74319047_45_flash_fwd_hdimdiff_fp16_paged_softcap_sm90_cu_59c7631c_36604cute7productE,@object
	.size		_ZN81_INTERNAL_74319047_45_flash_fwd_hdimdiff_fp16_paged_softcap_sm90_cu_59c7631c_36604cute7productE,(_ZN81_INTERNAL_74319047_45_flash_fwd_hdimdiff_fp16_paged_softcap_sm90_cu_59c7631c_36604cuda3std3__45__cpo3endE - _ZN81_INTERNAL_74319047_45_flash_fwd_hdimdiff_fp16_paged_softcap_sm90_cu_59c7631c_36604cute7productE)
_ZN81_INTERNAL_74319047_45_flash_fwd_hdimdiff_fp16_paged_softcap_sm90_cu_59c7631c_36604cute7productE:
	.zero		1
	.type		_ZN81_INTERNAL_74319047_45_flash_fwd_hdimdiff_fp16_paged_softcap_sm90_cu_59c7631c_36604cuda3std3__45__cpo3endE,@object
	.size		_ZN81_INTERNAL_74319047_45_flash_fwd_hdimdiff_fp16_paged_softcap_sm90_cu_59c7631c_36604cuda3std3__45__cpo3endE,(_ZN81_INTERNAL_74319047_45_flash_fwd_hdimdiff_fp16_paged_softcap_sm90_cu_59c7631c_36604cuda3std3__419piecewise_constructE - _ZN81_INTERNAL_74319047_45_flash_fwd_hdimdiff_fp16_paged_softcap_sm90_cu_59c7631c_36604cuda3std3__45__cpo3endE)
_ZN81_INTERNAL_74319047_45_flash_fwd_hdimdiff_fp16_paged_softcap_sm90_cu_59c7631c_36604cuda3std3__45__cpo3endE:
	.zero		1
	.type		_ZN81_INTERNAL_74319047_45_flash_fwd_hdimdiff_fp16_paged_softcap_sm90_cu_59c7631c_36604cuda3std3__419piecewise_constructE,@object
	.size		_ZN81_INTERNAL_74319047_45_flash_fwd_hdimdiff_fp16_paged_softcap_sm90_cu_59c7631c_36604cuda3std3__419piecewise_constructE,(_ZN81_INTERNAL_74319047_45_flash_fwd_hdimdiff_fp16_paged_softcap_sm90_cu_59c7631c_36604cuda3std3__45__cpo4cendE - _ZN81_INTERNAL_74319047_45_flash_fwd_hdimdiff_fp16_paged_softcap_sm90_cu_59c7631c_36604cuda3std3__419piecewise_constructE)
_ZN81_INTERNAL_74319047_45_flash_fwd_hdimdiff_fp16_paged_softcap_sm90_cu_59c7631c_36604cuda3std3__419piecewise_constructE:
	.zero		1
	.type		_ZN81_INTERNAL_74319047_45_flash_fwd_hdimdiff_fp16_paged_softcap_sm90_cu_59c7631c_36604cuda3std3__45__cpo4cendE,@object
	.size		_ZN81_INTERNAL_74319047_45_flash_fwd_hdimdiff_fp16_paged_softcap_sm90_cu_59c7631c_36604cuda3std3__45__cpo4cendE,(_ZN81_INTERNAL_74319047_45_flash_fwd_hdimdiff_fp16_paged_softcap_sm90_cu_59c7631c_36604cuda3std6ranges3__45__cpo4swapE - _ZN81_INTERNAL_74319047_45_flash_fwd_hdimdiff_fp16_paged_softcap_sm90_cu_59c7631c_36604cuda3std3__45__cpo4cendE)
_ZN81_INTERNAL_74319047_45_flash_fwd_hdimdiff_fp16_paged_softcap_sm90_cu_59c7631c_36604cuda3std3__45__cpo4cendE:
	.zero		1
	.type		_ZN81_INTERNAL_74319047_45_flash_fwd_hdimdiff_fp16_paged_softcap_sm90_cu_59c7631c_36604cuda3std6ranges3__45__cpo4swapE,@object
	.size		_ZN81_INTERNAL_74319047_45_flash_fwd_hdimdiff_fp16_paged_softcap_sm90_cu_59c7631c_36604cuda3std6ranges3__45__cpo4swapE,(.L_25 - _ZN81_INTERNAL_74319047_45_flash_fwd_hdimdiff_fp16_paged_softcap_sm90_cu_59c7631c_36604cuda3std6ranges3__45__cpo4swapE)
_ZN81_INTERNAL_74319047_45_flash_fwd_hdimdiff_fp16_paged_softcap_sm90_cu_59c7631c_36604cuda3std6ranges3__45__cpo4swapE:
	.zero		1
.L_25:


//--------------------- .nv.shared._ZN7cutlass13device_kernelIN5flash11enable_sm90INS1_16FlashAttnFwdSm90INS1_25CollectiveMainloopFwdSm90ILi2EN4cute5tupleIJNS5_1CILi1EEES8_S8_EEENS6_IJNS7_ILi128EEENS7_ILi96EEENS7_ILi192EEEEEELi128ENS_6half_tEfNS_4arch4Sm90ELb0ELb0ELb1ELb1ELb1ELb0ELb0ELb1ELb1ELb1ELb0ELb0EEENS1_21CollectiveEpilogueFwdINS6_IJSA_SA_SB_EEES9_SE_SG_Li256ELb1ELb1ELb0ELb0EEENS1_36VarlenDynamicPersistentTileSchedulerILi128ELi96ELi256ELi128ELb0ELb1ELb1ELb0ELb1ELb1EEEEEEEEEvNT_6ParamsE --------------------------
	.section	.nv.shared._ZN7cutlass13device_kernelIN5flash11enable_sm90INS1_16FlashAttnFwdSm90INS1_25CollectiveMainloopFwdSm90ILi2EN4cute5tupleIJNS5_1CILi1EEES8_S8_EEENS6_IJNS7_ILi128EEENS7_ILi96EEENS7_ILi192EEEEEELi128ENS_6half_tEfNS_4arch4Sm90ELb0ELb0ELb1ELb1ELb1ELb0ELb0ELb1ELb1ELb1ELb0ELb0EEENS1_21CollectiveEpilogueFwdINS6_IJSA_SA_SB_EEES9_SE_SG_Li256ELb1ELb1ELb0ELb0EEENS1_36VarlenDynamicPersistentTileSchedulerILi128ELi96ELi256ELi128ELb0ELb1ELb1ELb0ELb1ELb1EEEEEEEEEvNT_6ParamsE,"aw",@nobits
	.sectionflags	@""
	.align	16
	.zero		1024


//--------------------- .nv.shared._ZN7cutlass13device_kernelIN5flash11enable_sm90INS1_16FlashAttnFwdSm90INS1_25CollectiveMainloopFwdSm90ILi2EN4cute5tupleIJNS5_1CILi1EEES8_S8_EEENS6_IJNS7_ILi128EEENS7_ILi96EEENS7_ILi192EEEEEELi128ENS_6half_tEfNS_4arch4Sm90ELb0ELb0ELb1ELb1ELb1ELb1ELb0ELb1ELb1ELb1ELb0ELb0EEENS1_21CollectiveEpilogueFwdINS6_IJSA_SA_SB_EEES9_SE_SG_Li256ELb1ELb1ELb0ELb0EEENS1_36VarlenDynamicPersistentTileSchedulerILi128ELi96ELi256ELi128ELb0ELb1ELb1ELb0ELb1ELb1EEEEEEEEEvNT_6ParamsE --------------------------
	.section	.nv.shared._ZN7cutlass13device_kernelIN5flash11enable_sm90INS1_16FlashAttnFwdSm90INS1_25CollectiveMainloopFwdSm90ILi2EN4cute5tupleIJNS5_1CILi1EEES8_S8_EEENS6_IJNS7_ILi128EEENS7_ILi96EEENS7_ILi192EEEEEELi128ENS_6half_tEfNS_4arch4Sm90ELb0ELb0ELb1ELb1ELb1ELb1ELb0ELb1ELb1ELb1ELb0ELb0EEENS1_21CollectiveEpilogueFwdINS6_IJSA_SA_SB_EEES9_SE_SG_Li256ELb1ELb1ELb0ELb0EEENS1_36VarlenDynamicPersistentTileSchedulerILi128ELi96ELi256ELi128ELb0ELb1ELb1ELb0ELb1ELb1EEEEEEEEEvNT_6ParamsE,"aw",@nobits
	.sectionflags	@""
	.align	16
	.zero		1024


//--------------------- .nv.shared._ZN7cutlass13device_kernelIN5flash11enable_sm90INS1_16FlashAttnFwdSm90INS1_25CollectiveMainloopFwdSm90ILi2EN4cute5tupleIJNS5_1CILi1EEES8_S8_EEENS6_IJNS7_ILi128EEENS7_ILi96EEENS7_ILi192EEEEEELi128ENS_6half_tEfNS_4arch4Sm90ELb0ELb1ELb1ELb0ELb1ELb0ELb0ELb1ELb1ELb1ELb0ELb0EEENS1_21CollectiveEpilogueFwdINS6_IJSA_SA_SB_EEES9_SE_SG_Li256ELb0ELb1ELb0ELb0EEENS1_30DynamicPersistentTileSchedulerILi256ELi128ELb0ELb1ELb1EEEEEEEEEvNT_6ParamsE --------------------------
	.section	.nv.shared._ZN7cutlass13device_kernelIN5flash11enable_sm90INS1_16FlashAttnFwdSm90INS1_25CollectiveMainloopFwdSm90ILi2EN4cute5tupleIJNS5_1CILi1EEES8_S8_EEENS6_IJNS7_ILi128EEENS7_ILi96EEENS7_ILi192EEEEEELi128ENS_6half_tEfNS_4arch4Sm90ELb0ELb1ELb1ELb0ELb1ELb0ELb0ELb1ELb1ELb1ELb0ELb0EEENS1_21CollectiveEpilogueFwdINS6_IJSA_SA_SB_EEES9_SE_SG_Li256ELb0ELb1ELb0ELb0EEENS1_30DynamicPersistentTileSchedulerILi256ELi128ELb0ELb1ELb1EEEEEEEEEvNT_6ParamsE,"aw",@nobits
	.sectionflags	@""
	.align	16
	.zero		1024


//--------------------- .nv.shared._ZN7cutlass13device_kernelIN5flash11enable_sm90INS1_16FlashAttnFwdSm90INS1_25CollectiveMainloopFwdSm90ILi2EN4cute5tupleIJNS5_1CILi1EEES8_S8_EEENS6_IJNS7_ILi128EEENS7_ILi96EEENS7_ILi192EEEEEELi128ENS_6half_tEfNS_4arch4Sm90ELb0ELb1ELb1ELb1ELb1ELb0ELb0ELb1ELb1ELb1ELb0ELb0EEENS1_21CollectiveEpilogueFwdINS6_IJSA_SA_SB_EEES9_SE_SG_Li256ELb1ELb1ELb0ELb0EEENS1_36VarlenDynamicPersistentTileSchedulerILi128ELi96ELi256ELi128ELb0ELb1ELb1ELb1ELb0ELb1EEEEEEEEEvNT_6ParamsE --------------------------
	.section	.nv.shared._ZN7cutlass13device_kernelIN5flash11enable_sm90INS1_16FlashAttnFwdSm90INS1_25CollectiveMainloopFwdSm90ILi2EN4cute5tupleIJNS5_1CILi1EEES8_S8_EEENS6_IJNS7_ILi128EEENS7_ILi96EEENS7_ILi192EEEEEELi128ENS_6half_tEfNS_4arch4Sm90ELb0ELb1ELb1ELb1ELb1ELb0ELb0ELb1ELb1ELb1ELb0ELb0EEENS1_21CollectiveEpilogueFwdINS6_IJSA_SA_SB_EEES9_SE_SG_Li256ELb1ELb1ELb0ELb0EEENS1_36VarlenDynamicPersistentTileSchedulerILi128ELi96ELi256ELi128ELb0ELb1ELb1ELb1ELb0ELb1EEEEEEEEEvNT_6ParamsE,"aw",@nobits
	.sectionflags	@""
	.align	16
	.zero		1024


//--------------------- .nv.shared._ZN7cutlass13device_kernelIN5flash11enable_sm90INS1_16FlashAttnFwdSm90INS1_25CollectiveMainloopFwdSm90ILi2EN4cute5tupleIJNS5_1CILi1EEES8_S8_EEENS6_IJNS7_ILi128EEENS7_ILi96EEENS7_ILi192EEEEEELi128ENS_6half_tEfNS_4arch4Sm90ELb0ELb1ELb1ELb1ELb1ELb1ELb0ELb1ELb1ELb1ELb0ELb0EEENS1_21CollectiveEpilogueFwdINS6_IJSA_SA_SB_EEES9_SE_SG_Li256ELb1ELb1ELb0ELb0EEENS1_36VarlenDynamicPersistentTileSchedulerILi128ELi96ELi256ELi128ELb0ELb1ELb1ELb1ELb0ELb1EEEEEEEEEvNT_6ParamsE --------------------------
	.section	.nv.shared._ZN7cutlass13device_kernelIN5flash11enable_sm90INS1_16FlashAttnFwdSm90INS1_25CollectiveMainloopFwdSm90ILi2EN4cute5tupleIJNS5_1CILi1EEES8_S8_EEENS6_IJNS7_ILi128EEENS7_ILi96EEENS7_ILi192EEEEEELi128ENS_6half_tEfNS_4arch4Sm90ELb0ELb1ELb1ELb1ELb1ELb1ELb0ELb1ELb1ELb1ELb0ELb0EEENS1_21CollectiveEpilogueFwdINS6_IJSA_SA_SB_EEES9_SE_SG_Li256ELb1ELb1ELb0ELb0EEENS1_36VarlenDynamicPersistentTileSchedulerILi128ELi96ELi256ELi128ELb0ELb1ELb1ELb1ELb0ELb1EEEEEEEEEvNT_6ParamsE,"aw",@nobits
	.sectionflags	@""
	.align	16
	.zero		1024


//--------------------- .nv.shared._ZN7cutlass13device_kernelIN5flash11enable_sm90INS1_16FlashAttnFwdSm90INS1_25CollectiveMainloopFwdSm90ILi2EN4cute5tupleIJNS5_1CILi1EEES8_S8_EEENS6_IJNS7_ILi128EEENS7_ILi96EEENS7_ILi192EEEEEELi128ENS_6half_tEfNS_4arch4Sm90ELb1ELb0ELb1ELb0ELb1ELb0ELb0ELb1ELb1ELb1ELb0ELb0EEENS1_21CollectiveEpilogueFwdINS6_IJSA_SA_SB_EEES9_SE_SG_Li256ELb0ELb1ELb0ELb0EEENS1_30DynamicPersistentTileSchedulerILi256ELi128ELb0ELb1ELb1EEEEEEEEEvNT_6ParamsE --------------------------
	.section	.nv.shared._ZN7cutlass13device_kernelIN5flash11enable_sm90INS1_16FlashAttnFwdSm90INS1_25CollectiveMainloopFwdSm90ILi2EN4cute5tupleIJNS5_1CILi1EEES8_S8_EEENS6_IJNS7_ILi128EEENS7_ILi96EEENS7_ILi192EEEEEELi128ENS_6half_tEfNS_4arch4Sm90ELb1ELb0ELb1ELb0ELb1ELb0ELb0ELb1ELb1ELb1ELb0ELb0EEENS1_21CollectiveEpilogueFwdINS6_IJSA_SA_SB_EEES9_SE_SG_Li256ELb0ELb1ELb0ELb0EEENS1_30DynamicPersistentTileSchedulerILi256ELi128ELb0ELb1ELb1EEEEEEEEEvNT_6ParamsE,"aw",@nobits
	.sectionflags	@""
	.align	16
	.zero		1024


//--------------------- .nv.shared._ZN7cutlass13device_kernelIN5flash11enable_sm90INS1_16FlashAttnFwdSm90INS1_25CollectiveMainloopFwdSm90ILi2EN4cute5tupleIJNS5_1CILi1EEES8_S8_EEENS6_IJNS7_ILi128EEENS7_ILi96EEENS7_ILi192EEEEEELi128ENS_6half_tEfNS_4arch4Sm90ELb1ELb0ELb1ELb1ELb1ELb0ELb0ELb1ELb1ELb1ELb0ELb0EEENS1_21CollectiveEpilogueFwdINS6_IJSA_SA_SB_EEES9_SE_SG_Li256ELb1ELb1ELb0ELb0EEENS1_36VarlenDynamicPersistentTileSchedulerILi128ELi96ELi256ELi128ELb0ELb1ELb1ELb1ELb1ELb1EEEEEEEEEvNT_6ParamsE --------------------------
	.section	.nv.shared._ZN7cutlass13device_kernelIN5flash11enable_sm90INS1_16FlashAttnFwdSm90INS1_25CollectiveMainloopFwdSm90ILi2EN4cute5tupleIJNS5_1CILi1EEES8_S8_EEENS6_IJNS7_ILi128EEENS7_ILi96EEENS7_ILi192EEEEEELi128ENS_6half_tEfNS_4arch4Sm90ELb1ELb0ELb1ELb1ELb1ELb0ELb0ELb1ELb1ELb1ELb0ELb0EEENS1_21CollectiveEpilogueFwdINS6_IJSA_SA_SB_EEES9_SE_SG_Li256ELb1ELb1ELb0ELb0EEENS1_36VarlenDynamicPersistentTileSchedulerILi128ELi96ELi256ELi128ELb0ELb1ELb1ELb1ELb1ELb1EEEEEEEEEvNT_6ParamsE,"aw",@nobits
	.sectionflags	@""
	.align	16
	.zero		1024


//--------------------- .nv.shared._ZN7cutlass13device_kernelIN5flash11enable_sm90INS1_16FlashAttnFwdSm90INS1_25CollectiveMainloopFwdSm90ILi2EN4cute5tupleIJNS5_1CILi1EEES8_S8_EEENS6_IJNS7_ILi128EEENS7_ILi96EEENS7_ILi192EEEEEELi128ENS_6half_tEfNS_4arch4Sm90ELb1ELb0ELb1ELb1ELb1ELb1ELb0ELb1ELb1ELb1ELb0ELb0EEENS1_21CollectiveEpilogueFwdINS6_IJSA_SA_SB_EEES9_SE_SG_Li256ELb1ELb1ELb0ELb0EEENS1_36VarlenDynamicPersistentTileSchedulerILi128ELi96ELi256ELi128ELb0ELb1ELb1ELb1ELb1ELb1EEEEEEEEEvNT_6ParamsE --------------------------
	.section	.nv.shared._ZN7cutlass13device_kernelIN5flash11enable_sm90INS1_16FlashAttnFwdSm90INS1_25CollectiveMainloopFwdSm90ILi2EN4cute5tupleIJNS5_1CILi1EEES8_S8_EEENS6_IJNS7_ILi128EEENS7_ILi96EEENS7_ILi192EEEEEELi128ENS_6half_tEfNS_4arch4Sm90ELb1ELb0ELb1ELb1ELb1ELb1ELb0ELb1ELb1ELb1ELb0ELb0EEENS1_21CollectiveEpilogueFwdINS6_IJSA_SA_SB_EEES9_SE_SG_Li256ELb1ELb1ELb0ELb0EEENS1_36VarlenDynamicPersistentTileSchedulerILi128ELi96ELi256ELi128ELb0ELb1ELb1ELb1ELb1ELb1EEEEEEEEEvNT_6ParamsE,"aw",@nobits
	.sectionflags	@""
	.align	16
	.zero		1024


//--------------------- .nv.shared._ZN7cutlass13device_kernelIN5flash11enable_sm90INS1_16FlashAttnFwdSm90INS1_25CollectiveMainloopFwdSm90ILi2EN4cute5tupleIJNS5_1CILi1EEES8_S8_EEENS6_IJNS7_ILi64EEESA_SA_EEELi512ENS_6half_tEfNS_4arch4Sm90ELb0ELb0ELb1ELb0ELb1ELb0ELb0ELb0ELb0ELb1ELb0ELb0EEENS1_21CollectiveEpilogueFwdINS6_IJSA_NS7_ILi512EEESA_EEES9_SC_SE_Li256ELb0ELb1ELb0ELb0EEENS1_29StaticPersistentTileSchedulerILb0EEEEEEEEEvNT_6ParamsE --------------------------
	.section	.nv.shared._ZN7cutlass13device_kernelIN5flash11enable_sm90INS1_16FlashAttnFwdSm90INS1_25CollectiveMainloopFwdSm90ILi2EN4cute5tupleIJNS5_1CILi1EEES8_S8_EEENS6_IJNS7_ILi64EEESA_SA_EEELi512ENS_6half_tEfNS_4arch4Sm90ELb0ELb0ELb1ELb0ELb1ELb0ELb0ELb0ELb0ELb1ELb0ELb0EEENS1_21CollectiveEpilogueFwdINS6_IJSA_NS7_ILi512EEESA_EEES9_SC_SE_Li256ELb0ELb1ELb0ELb0EEENS1_29StaticPersistentTileSchedulerILb0EEEEEEEEEvNT_6ParamsE,"aw",@nobits
	.sectionflags	@""
	.align	16
	.zero		1024


//--------------------- .nv.shared._ZN7cutlass13device_kernelIN5flash11enable_sm90INS1_16FlashAttnFwdSm90INS1_25CollectiveMainloopFwdSm90ILi2EN4cute5tupleIJNS5_1CILi1EEES8_S8_EEENS6_IJNS7_ILi64EEESA_SA_EEELi512ENS_6half_tEfNS_4arch4Sm90ELb0ELb0ELb1ELb0ELb1ELb0ELb1ELb0ELb0ELb1ELb0ELb0EEENS1_21CollectiveEpilogueFwdINS6_IJSA_NS7_ILi512EEESA_EEES9_SC_SE_Li256ELb0ELb1ELb0ELb0EEENS1_29StaticPersistentTileSchedulerILb0EEEEEEEEEvNT_6ParamsE --------------------------
	.section	.nv.shared._ZN7cutlass13device_kernelIN5flash11enable_sm90INS1_16FlashAttnFwdSm90INS1_25CollectiveMainloopFwdSm90ILi2EN4cute5tupleIJNS5_1CILi1EEES8_S8_EEENS6_IJNS7_ILi64EEESA_SA_EEELi512ENS_6half_tEfNS_4arch4Sm90ELb0ELb0ELb1ELb0ELb1ELb0ELb1ELb0ELb0ELb1ELb0ELb0EEENS1_21CollectiveEpilogueFwdINS6_IJSA_NS7_ILi512EEESA_EEES9_SC_SE_Li256ELb0ELb1ELb0ELb0EEENS1_29StaticPersistentTileSchedulerILb0EEEEEEEEEvNT_6ParamsE,"aw",@nobits
	.sectionflags	@""
	.align	16
	.zero		1024


//--------------------- .nv.shared._ZN7cutlass13device_kernelIN5flash11enable_sm90INS1_16FlashAttnFwdSm90INS1_25CollectiveMainloopFwdSm90ILi2EN4cute5tupleIJNS5_1CILi1EEES8_S8_EEENS6_IJNS7_ILi64EEESA_SA_EEELi512ENS_6half_tEfNS_4arch4Sm90ELb0ELb0ELb1ELb1ELb1ELb0ELb0ELb0ELb0ELb1ELb0ELb0EEENS1_21CollectiveEpilogueFwdINS6_IJSA_NS7_ILi512EEESA_EEES9_SC_SE_Li256ELb1ELb1ELb0ELb0EEENS1_36VarlenDynamicPersistentTileSchedulerILi64ELi64ELi256ELi128ELb0ELb1ELb1ELb0ELb1ELb1EEEEEEEEEvNT_6ParamsE --------------------------
	.section	.nv.shared._ZN7cutlass13device_kernelIN5flash11enable_sm90INS1_16FlashAttnFwdSm90INS1_25CollectiveMainloopFwdSm90ILi2EN4cute5tupleIJNS5_1CILi1EEES8_S8_EEENS6_IJNS7_ILi64EEESA_SA_EEELi512ENS_6half_tEfNS_4arch4Sm90ELb0ELb0ELb1ELb1ELb1ELb0ELb0ELb0ELb0ELb1ELb0ELb0EEENS1_21CollectiveEpilogueFwdINS6_IJSA_NS7_ILi512EEESA_EEES9_SC_SE_Li256ELb1ELb1ELb0ELb0EEENS1_36VarlenDynamicPersistentTileSchedulerILi64ELi64ELi256ELi128ELb0ELb1ELb1ELb0ELb1ELb1EEEEEEEEEvNT_6ParamsE,"aw",@nobits
	.sectionflags	@""
	.align	16
	.zero		1024


//--------------------- .nv.shared._ZN7cutlass13device_kernelIN5flash11enable_sm90INS1_16FlashAttnFwdSm90INS1_25CollectiveMainloopFwdSm90ILi2EN4cute5tupleIJNS5_1CILi1EEES8_S8_EEENS6_IJNS7_ILi64EEESA_SA_EEELi512ENS_6half_tEfNS_4arch4Sm90ELb0ELb0ELb1ELb1ELb1ELb1ELb0ELb0ELb0ELb1ELb0ELb0EEENS1_21CollectiveEpilogueFwdINS6_IJSA_NS7_ILi512EEESA_EEES9_SC_SE_Li256ELb1ELb1ELb0ELb0EEENS1_36VarlenDynamicPersistentTileSchedulerILi64ELi64ELi256ELi128ELb0ELb1ELb1ELb0ELb1ELb1EEEEEEEEEvNT_6ParamsE --------------------------
	.section	.nv.shared._ZN7cutlass13device_kernelIN5flash11enable_sm90INS1_16FlashAttnFwdSm90INS1_25CollectiveMainloopFwdSm90ILi2EN4cute5tupleIJNS5_1CILi1EEES8_S8_EEENS6_IJNS7_ILi64EEESA_SA_EEELi512ENS_6half_tEfNS_4arch4Sm90ELb0ELb0ELb1ELb1ELb1ELb1ELb0ELb0ELb0ELb1ELb0ELb0EEENS1_21CollectiveEpilogueFwdINS6_IJSA_NS7_ILi512EEESA_EEES9_SC_SE_Li256ELb1ELb1ELb0ELb0EEENS1_36VarlenDynamicPersistentTileSchedulerILi64ELi64ELi256ELi128ELb0ELb1ELb1ELb0ELb1ELb1EEEEEEEEEvNT_6ParamsE,"aw",@nobits
	.sectionflags	@""
	.align	16
	.zero		1024


//--------------------- .nv.shared._ZN7cutlass13device_kernelIN5flash11enable_sm90INS1_16FlashAttnFwdSm90INS1_25CollectiveMainloopFwdSm90ILi2EN4cute5tupleIJNS5_1CILi1EEES8_S8_EEENS6_IJNS7_ILi64EEESA_SA_EEELi512ENS_6half_tEfNS_4arch4Sm90ELb0ELb0ELb1ELb1ELb1ELb0ELb1ELb0ELb0ELb1ELb0ELb0EEENS1_21CollectiveEpilogueFwdINS6_IJSA_NS7_ILi512EEESA_EEES9_SC_SE_Li256ELb1ELb1ELb0ELb0EEENS1_36VarlenDynamicPersistentTileSchedulerILi64ELi64ELi256ELi128ELb0ELb1ELb1ELb0ELb1ELb1EEEEEEEEEvNT_6ParamsE --------------------------
	.section	.nv.shared._ZN7cutlass13device_kernelIN5flash11enable_sm90INS1_16FlashAttnFwdSm90INS1_25CollectiveMainloopFwdSm90ILi2EN4cute5tupleIJNS5_1CILi1EEES8_S8_EEENS6_IJNS7_ILi64EEESA_SA_EEELi512ENS_6half_tEfNS_4arch4Sm90ELb0ELb0ELb1ELb1ELb1ELb0ELb1ELb0ELb0ELb1ELb0ELb0EEENS1_21CollectiveEpilogueFwdINS6_IJSA_NS7_ILi512EEESA_EEES9_SC_SE_Li256ELb1ELb1ELb0ELb0EEENS1_36VarlenDynamicPersistentTileSchedulerILi64ELi64ELi256ELi128ELb0ELb1ELb1ELb0ELb1ELb1EEEEEEEEEvNT_6ParamsE,"aw",@nobits
	.sectionflags	@""
	.align	16
	.zero		1024


//--------------------- .nv.shared._ZN7cutlass13device_kernelIN5flash11enable_sm90INS1_16FlashAttnFwdSm90INS1_25CollectiveMainloopFwdSm90ILi2EN4cute5tupleIJNS5_1CILi1EEES8_S8_EEENS6_IJNS7_ILi64EEESA_SA_EEELi512ENS_6half_tEfNS_4arch4Sm90ELb0ELb0ELb1ELb1ELb1ELb1ELb1ELb0ELb0ELb1ELb0ELb0EEENS1_21CollectiveEpilogueFwdINS6_IJSA_NS7_ILi512EEESA_EEES9_SC_SE_Li256ELb1ELb1ELb0ELb0EEENS1_36VarlenDynamicPersistentTileSchedulerILi64ELi64ELi256ELi128ELb0ELb1ELb1ELb0ELb1ELb1EEEEEEEEEvNT_6ParamsE --------------------------
	.section	.nv.shared._ZN7cutlass13device_kernelIN5flash11enable_sm90INS1_16FlashAttnFwdSm90INS1_25CollectiveMainloopFwdSm90ILi2EN4cute5tupleIJNS5_1CILi1EEES8_S8_EEENS6_IJNS7_ILi64EEESA_SA_EEELi512ENS_6half_tEfNS_4arch4Sm90ELb0ELb0ELb1ELb1ELb1ELb1ELb1ELb0ELb0ELb1ELb0ELb0EEENS1_21CollectiveEpilogueFwdINS6_IJSA_NS7_ILi512EEESA_EEES9_SC_SE_Li256ELb1ELb1ELb0ELb0EEENS1_36VarlenDynamicPersistentTileSchedulerILi64ELi64ELi256ELi128ELb0ELb1ELb1ELb0ELb1ELb1EEEEEEEEEvNT_6ParamsE,"aw",@nobits
	.sectionflags	@""
	.align	16
	.zero		1024


//--------------------- .nv.shared._ZN7cutlass13device_kernelIN5flash11enable_sm90INS1_16FlashAttnFwdSm90INS1_25CollectiveMainloopFwdSm90ILi2EN4cute5tupleIJNS5_1CILi1EEES8_S8_EEENS6_IJNS7_ILi64EEESA_SA_EEELi512ENS_6half_tEfNS_4arch4Sm90ELb0ELb1ELb1ELb0ELb1ELb0ELb0ELb0ELb0ELb1ELb0ELb0EEENS1_21CollectiveEpilogueFwdINS6_IJSA_NS7_ILi512EEESA_EEES9_SC_SE_Li256ELb0ELb1ELb0ELb0EEENS1_30DynamicPersistentTileSchedulerILi256ELi128ELb0ELb1ELb1EEEEEEEEEvNT_6ParamsE --------------------------
	.section	.nv.shared._ZN7cutlass13device_kernelIN5flash11enable_sm90INS1_16FlashAttnFwdSm90INS1_25CollectiveMainloopFwdSm90ILi2EN4cute5tupleIJNS5_1CILi1EEES8_S8_EEENS6_IJNS7_ILi64EEESA_SA_EEELi512ENS_6half_tEfNS_4arch4Sm90ELb0ELb1ELb1ELb0ELb1ELb0ELb0ELb0ELb0ELb1ELb0ELb0EEENS1_21CollectiveEpilogueFwdINS6_IJSA_NS7_ILi512EEESA_EEES9_SC_SE_Li256ELb0ELb1ELb0ELb0EEENS1_30DynamicPersistentTileSchedulerILi256ELi128ELb0ELb1ELb1EEEEEEEEEvNT_6ParamsE,"aw",@nobits
	.sectionflags	@""
	.align	16
	.zero		1024


//--------------------- .nv.shared._ZN7cutlass13device_kernelIN5flash11enable_sm90INS1_16FlashAttnFwdSm90INS1_25CollectiveMainloopFwdSm90ILi2EN4cute5tupleIJNS5_1CILi1EEES8_S8_EEENS6_IJNS7_ILi64EEESA_SA_EEELi512ENS_6half_tEfNS_4arch4Sm90ELb0ELb1ELb1ELb0ELb1ELb0ELb1ELb0ELb0ELb1ELb0ELb0EEENS1_21CollectiveEpilogueFwdINS6_IJSA_NS7_ILi512EEESA_EEES9_SC_SE_Li256ELb0ELb1ELb0ELb0EEENS1_30DynamicPersistentTileSchedulerILi256ELi128ELb0ELb1ELb1EEEEEEEEEvNT_6ParamsE --------------------------
	.section	.nv.shared._ZN7cutlass13device_kernelIN5flash11enable_sm90INS1_16FlashAttnFwdSm90INS1_25CollectiveMainloopFwdSm90ILi2EN4cute5tupleIJNS5_1CILi1EEES8_S8_EEENS6_IJNS7_ILi64EEESA_SA_EEELi512ENS_6half_tEfNS_4arch4Sm90ELb0ELb1ELb1ELb0ELb1ELb0ELb1ELb0ELb0ELb1ELb0ELb0EEENS1_21CollectiveEpilogueFwdINS6_IJSA_NS7_ILi512EEESA_EEES9_SC_SE_Li256ELb0ELb1ELb0ELb0EEENS1_30DynamicPersistentTileSchedulerILi256ELi128ELb0ELb1ELb1EEEEEEEEEvNT_6ParamsE,"aw",@nobits
	.sectionflags	@""
	.align	16
	.zero		1024


//--------------------- .nv.shared._ZN7cutlass13device_kernelIN5flash11enable_sm90INS1_16FlashAttnFwdSm90INS1_25CollectiveMainloopFwdSm90ILi2EN4cute5tupleIJNS5_1CILi1EEES8_S8_EEENS6_IJNS7_ILi64EEESA_SA_EEELi512ENS_6half_tEfNS_4arch4Sm90ELb0ELb1ELb1ELb1ELb1ELb0ELb0ELb0ELb0ELb1ELb0ELb0EEENS1_21CollectiveEpilogueFwdINS6_IJSA_NS7_ILi512EEESA_EEES9_SC_SE_Li256ELb1ELb1ELb0ELb0EEENS1_36VarlenDynamicPersistentTileSchedulerILi64ELi64ELi256ELi128ELb0ELb1ELb1ELb1ELb0ELb1EEEEEEEEEvNT_6ParamsE --------------------------
	.section	.nv.shared._ZN7cutlass13device_kernelIN5flash11enable_sm90INS1_16FlashAttnFwdSm90INS1_25CollectiveMainloopFwdSm90ILi2EN4cute5tupleIJNS5_1CILi1EEES8_S8_EEENS6_IJNS7_ILi64EEESA_SA_EEELi512ENS_6half_tEfNS_4arch4Sm90ELb0ELb1ELb1ELb1ELb1ELb0ELb0ELb0ELb0ELb1ELb0ELb0EEENS1_21CollectiveEpilogueFwdINS6_IJSA_NS7_ILi512EEESA_EEES9_SC_SE_Li256ELb1ELb1ELb0ELb0EEENS1_36VarlenDynamicPersistentTileSchedulerILi64ELi64ELi256ELi128ELb0ELb1ELb1ELb1ELb0ELb1EEEEEEEEEvNT_6ParamsE,"aw",@nobits
	.sectionflags	@""
	.align	16
	.zero		1024


//--------------------- .nv.shared._ZN7cutlass13device_kernelIN5flash11enable_sm90INS1_16FlashAttnFwdSm90INS1_25CollectiveMainloopFwdSm90ILi2EN4cute5tupleIJNS5_1CILi1EEES8_S8_EEENS6_IJNS7_ILi64EEESA_SA_EEELi512ENS_6half_tEfNS_4arch4Sm90ELb0ELb1ELb1ELb1ELb1ELb1ELb0ELb0ELb0ELb1ELb0ELb0EEENS1_21CollectiveEpilogueFwdINS6_IJSA_NS7_ILi512EEESA_EEES9_SC_SE_Li256ELb1ELb1ELb0ELb0EEENS1_36VarlenDynamicPersistentTileSchedulerILi64ELi64ELi256ELi128ELb0ELb1ELb1ELb1ELb0ELb1EEEEEEEEEvNT_6ParamsE --------------------------
	.section	.nv.shared._ZN7cutlass13device_kernelIN5flash11enable_sm90INS1_16FlashAttnFwdSm90INS1_25CollectiveMainloopFwdSm90ILi2EN4cute5tupleIJNS5_1CILi1EEES8_S8_EEENS6_IJNS7_ILi64EEESA_SA_EEELi512ENS_6half_tEfNS_4arch4Sm90ELb0ELb1ELb1ELb1ELb1ELb1ELb0ELb0ELb0ELb1ELb0ELb0EEENS1_21CollectiveEpilogueFwdINS6_IJSA_NS7_ILi512EEESA_EEES9_SC_SE_Li256ELb1ELb1ELb0ELb0EEENS1_36VarlenDynamicPersistentTileSchedulerILi64ELi64ELi256ELi128ELb0ELb1ELb1ELb1ELb0ELb1EEEEEEEEEvNT_6ParamsE,"aw",@nobits
	.sectionflags	@""
	.align	16
	.zero		1024


//--------------------- .nv.shared._ZN7cutlass13device_kernelIN5flash11enable_sm90INS1_16FlashAttnFwdSm90INS1_25CollectiveMainloopFwdSm90ILi2EN4cute5tupleIJNS5_1CILi1EEES8_S8_EEENS6_IJNS7_ILi64EEESA_SA_EEELi512ENS_6half_tEfNS_4arch4Sm90ELb0ELb1ELb1ELb1ELb1ELb0ELb1ELb0ELb0ELb1ELb0ELb0EEENS1_21CollectiveEpilogueFwdINS6_IJSA_NS7_ILi512EEESA_EEES9_SC_SE_Li256ELb1ELb1ELb0ELb0EEENS1_36VarlenDynamicPersistentTileSchedulerILi64ELi64ELi256ELi128ELb0ELb1ELb1ELb1ELb0ELb1EEEEEEEEEvNT_6ParamsE --------------------------
	.section	.nv.shared._ZN7cutlass13device_kernelIN5flash11enable_sm90INS1_16FlashAttnFwdSm90INS1_25CollectiveMainloopFwdSm90ILi2EN4cute5tupleIJNS5_1CILi1EEES8_S8_EEENS6_IJNS7_ILi64EEESA_SA_EEELi512ENS_6half_tEfNS_4arch4Sm90ELb0ELb1ELb1ELb1ELb1ELb0ELb1ELb0ELb0ELb1ELb0ELb0EEENS1_21CollectiveEpilogueFwdINS6_IJSA_NS7_ILi512EEESA_EEES9_SC_SE_Li256ELb1ELb1ELb0ELb0EEENS1_36VarlenDynamicPersistentTileSchedulerILi64ELi64ELi256ELi128ELb0ELb1ELb1ELb1ELb0ELb1EEEEEEEEEvNT_6ParamsE,"aw",@nobits
	.sectionflags	@""
	.align	16
	.zero		1024


//--------------------- .nv.shared._ZN7cutlass13device_kernelIN5flash11enable_sm90INS1_16FlashAttnFwdSm90INS1_25CollectiveMainloopFwdSm90ILi2EN4cute5tupleIJNS5_1CILi1EEES8_S8_EEENS6_IJNS7_ILi64EEESA_SA_EEELi512ENS_6half_tEfNS_4arch4Sm90ELb0ELb1ELb1ELb1ELb1ELb1ELb1ELb0ELb0ELb1ELb0ELb0EEENS1_21CollectiveEpilogueFwdINS6_IJSA_NS7_ILi512EEESA_EEES9_SC_SE_Li256ELb1ELb1ELb0ELb0EEENS1_36VarlenDynamicPersistentTileSchedulerILi64ELi64ELi256ELi128ELb0ELb1ELb1ELb1ELb0ELb1EEEEEEEEEvNT_6ParamsE --------------------------
	.section	.nv.shared._ZN7cutlass13device_kernelIN5flash11enable_sm90INS1_16FlashAttnFwdSm90INS1_25CollectiveMainloopFwdSm90ILi2EN4cute5tupleIJNS5_1CILi1EEES8_S8_EEENS6_IJNS7_ILi64EEESA_SA_EEELi512ENS_6half_tEfNS_4arch4Sm90ELb0ELb1ELb1ELb1ELb1ELb1ELb1ELb0ELb0ELb1ELb0ELb0EEENS1_21CollectiveEpilogueFwdINS6_IJSA_NS7_ILi512EEESA_EEES9_SC_SE_Li256ELb1ELb1ELb0ELb0EEENS1_36VarlenDynamicPersistentTileSchedulerILi64ELi64ELi256ELi128ELb0ELb1ELb1ELb1ELb0ELb1EEEEEEEEEvNT_6ParamsE,"aw",@nobits
	.sectionflags	@""
	.align	16
	.zero		1024


//--------------------- .nv.shared._ZN7cutlass13device_kernelIN5flash11enable_sm90INS1_16FlashAttnFwdSm90INS1_25CollectiveMainloopFwdSm90ILi2EN4cute5tupleIJNS5_1CILi1EEES8_S8_EEENS6_IJNS7_ILi64EEESA_SA_EEELi512ENS_6half_tEfNS_4arch4Sm90ELb1ELb0ELb1ELb0ELb1ELb0ELb0ELb0ELb0ELb1ELb0ELb0EEENS1_21CollectiveEpilogueFwdINS6_IJSA_NS7_ILi512EEESA_EEES9_SC_SE_Li256ELb0ELb1ELb0ELb0EEENS1_30DynamicPersistentTileSchedulerILi256ELi128ELb0ELb1ELb1EEEEEEEEEvNT_6ParamsE --------------------------
	.section	.nv.shared._ZN7cutlass13device_kernelIN5flash11enable_sm90INS1_16FlashAttnFwdSm90INS1_25CollectiveMainloopFwdSm90ILi2EN4cute5tupleIJNS5_1CILi1EEES8_S8_EEENS6_IJNS7_ILi64EEESA_SA_EEELi512ENS_6half_tEfNS_4arch4Sm90ELb1ELb0ELb1ELb0ELb1ELb0ELb0ELb0ELb0ELb1ELb0ELb0EEENS1_21CollectiveEpilogueFwdINS6_IJSA_NS7_ILi512EEESA_EEES9_SC_SE_Li256ELb0ELb1ELb0ELb0EEENS1_30DynamicPersistentTileSchedulerILi256ELi128ELb0ELb1ELb1EEEEEEEEEvNT_6ParamsE,"aw",@nobits
	.sectionflags	@""
	.align	16
	.zero		1024


//--------------------- .nv.shared._ZN7cutlass13device_kernelIN5flash11enable_sm90INS1_16FlashAttnFwdSm90INS1_25CollectiveMainloopFwdSm90ILi2EN4cute5tupleIJNS5_1CILi1EEES8_S8_EEENS6_IJNS7_ILi64EEESA_SA_EEELi512ENS_6half_tEfNS_4arch4Sm90ELb1ELb0ELb1ELb0ELb1ELb0ELb1ELb0ELb0ELb1ELb0ELb0EEENS1_21CollectiveEpilogueFwdINS6_IJSA_NS7_ILi512EEESA_EEES9_SC_SE_Li256ELb0ELb1ELb0ELb0EEENS1_30DynamicPersistentTileSchedulerILi256ELi128ELb0ELb1ELb1EEEEEEEEEvNT_6ParamsE --------------------------
	.section	.nv.shared._ZN7cutlass13device_kernelIN5flash11enable_sm90INS1_16FlashAttnFwdSm90INS1_25CollectiveMainloopFwdSm90ILi2EN4cute5tupleIJNS5_1CILi1EEES8_S8_EEENS6_IJNS7_ILi64EEESA_SA_EEELi512ENS_6half_tEfNS_4arch4Sm90ELb1ELb0ELb1ELb0ELb1ELb0ELb1ELb0ELb0ELb1ELb0ELb0EEENS1_21CollectiveEpilogueFwdINS6_IJSA_NS7_ILi512EEESA_EEES9_SC_SE_Li256ELb0ELb1ELb0ELb0EEENS1_30DynamicPersistentTileSchedulerILi256ELi128ELb0ELb1ELb1EEEEEEEEEvNT_6ParamsE,"aw",@nobits
	.sectionflags	@""
	.align	16
	.zero		1024


//--------------------- .nv.shared._ZN7cutlass13device_kernelIN5flash11enable_sm90INS1_16FlashAttnFwdSm90INS1_25CollectiveMainloopFwdSm90ILi2EN4cute5tupleIJNS5_1CILi1EEES8_S8_EEENS6_IJNS7_ILi64EEESA_SA_EEELi512ENS_6half_tEfNS_4arch4Sm90ELb1ELb0ELb1ELb1ELb1ELb0ELb0ELb0ELb0ELb1ELb0ELb0EEENS1_21CollectiveEpilogueFwdINS6_IJSA_NS7_ILi512EEESA_EEES9_SC_SE_Li256ELb1ELb1ELb0ELb0EEENS1_36VarlenDynamicPersistentTileSchedulerILi64ELi64ELi256ELi128ELb0ELb1ELb1ELb1ELb1ELb1EEEEEEEEEvNT_6ParamsE --------------------------
	.section	.nv.shared._ZN7cutlass13device_kernelIN5flash11enable_sm90INS1_16FlashAttnFwdSm90INS1_25CollectiveMainloopFwdSm90ILi2EN4cute5tupleIJNS5_1CILi1EEES8_S8_EEENS6_IJNS7_ILi64EEESA_SA_EEELi512ENS_6half_tEfNS_4arch4Sm90ELb1ELb0ELb1ELb1ELb1ELb0ELb0ELb0ELb0ELb1ELb0ELb0EEENS1_21CollectiveEpilogueFwdINS6_IJSA_NS7_ILi512EEESA_EEES9_SC_SE_Li256ELb1ELb1ELb0ELb0EEENS1_36VarlenDynamicPersistentTileSchedulerILi64ELi64ELi256ELi128ELb0ELb1ELb1ELb1ELb1ELb1EEEEEEEEEvNT_6ParamsE,"aw",@nobits
	.sectionflags	@""
	.align	16
	.zero		1024


//--------------------- .nv.shared._ZN7cutlass13device_kernelIN5flash11enable_sm90INS1_16FlashAttnFwdSm90INS1_25CollectiveMainloopFwdSm90ILi2EN4cute5tupleIJNS5_1CILi1EEES8_S8_EEENS6_IJNS7_ILi64EEESA_SA_EEELi512ENS_6half_tEfNS_4arch4Sm90ELb1ELb0ELb1ELb1ELb1ELb1ELb0ELb0ELb0ELb1ELb0ELb0EEENS1_21CollectiveEpilogueFwdINS6_IJSA_NS7_ILi512EEESA_EEES9_SC_SE_Li256ELb1ELb1ELb0ELb0EEENS1_36VarlenDynamicPersistentTileSchedulerILi64ELi64ELi256ELi128ELb0ELb1ELb1ELb1ELb1ELb1EEEEEEEEEvNT_6ParamsE --------------------------
	.section	.nv.shared._ZN7cutlass13device_kernelIN5flash11enable_sm90INS1_16FlashAttnFwdSm90INS1_25CollectiveMainloopFwdSm90ILi2EN4cute5tupleIJNS5_1CILi1EEES8_S8_EEENS6_IJNS7_ILi64EEESA_SA_EEELi512ENS_6half_tEfNS_4arch4Sm90ELb1ELb0ELb1ELb1ELb1ELb1ELb0ELb0ELb0ELb1ELb0ELb0EEENS1_21CollectiveEpilogueFwdINS6_IJSA_NS7_ILi512EEESA_EEES9_SC_SE_Li256ELb1ELb1ELb0ELb0EEENS1_36VarlenDynamicPersistentTileSchedulerILi64ELi64ELi256ELi128ELb0ELb1ELb1ELb1ELb1ELb1EEEEEEEEEvNT_6ParamsE,"aw",@nobits
	.sectionflags	@""
	.align	16
	.zero		1024


//--------------------- .nv.shared._ZN7cutlass13device_kernelIN5flash11enable_sm90INS1_16FlashAttnFwdSm90INS1_25CollectiveMainloopFwdSm90ILi2EN4cute5tupleIJNS5_1CILi1EEES8_S8_EEENS6_IJNS7_ILi64EEESA_SA_EEELi512ENS_6half_tEfNS_4arch4Sm90ELb1ELb0ELb1ELb1ELb1ELb0ELb1ELb0ELb0ELb1ELb0ELb0EEENS1_21CollectiveEpilogueFwdINS6_IJSA_NS7_ILi512EEESA_EEES9_SC_SE_Li256ELb1ELb1ELb0ELb0EEENS1_36VarlenDynamicPersistentTileSchedulerILi64ELi64ELi256ELi128ELb0ELb1ELb1ELb1ELb1ELb1EEEEEEEEEvNT_6ParamsE --------------------------
	.section	.nv.shared._ZN7cutlass13device_kernelIN5flash11enable_sm90INS1_16FlashAttnFwdSm90INS1_25CollectiveMainloopFwdSm90ILi2EN4cute5tupleIJNS5_1CILi1EEES8_S8_EEENS6_IJNS7_ILi64EEESA_SA_EEELi512ENS_6half_tEfNS_4arch4Sm90ELb1ELb0ELb1ELb1ELb1ELb0ELb1ELb0ELb0ELb1ELb0ELb0EEENS1_21CollectiveEpilogueFwdINS6_IJSA_NS7_ILi512EEESA_EEES9_SC_SE_Li256ELb1ELb1ELb0ELb0EEENS1_36VarlenDynamicPersistentTileSchedulerILi64ELi64ELi256ELi128ELb0ELb1ELb1ELb1ELb1ELb1EEEEEEEEEvNT_6ParamsE,"aw",@nobits
	.sectionflags	@""
	.align	16
	.zero		1024


//--------------------- .nv.shared._ZN7cutlass13device_kernelIN5flash11enable_sm90INS1_16FlashAttnFwdSm90INS1_25CollectiveMainloopFwdSm90ILi2EN4cute5tupleIJNS5_1CILi1EEES8_S8_EEENS6_IJNS7_ILi64EEESA_SA_EEELi512ENS_6half_tEfNS_4arch4Sm90ELb1ELb0ELb1ELb1ELb1ELb1ELb1ELb0ELb0ELb1ELb0ELb0EEENS1_21CollectiveEpilogueFwdINS6_IJSA_NS7_ILi512EEESA_EEES9_SC_SE_Li256ELb1ELb1ELb0ELb0EEENS1_36VarlenDynamicPersistentTileSchedulerILi64ELi64ELi256ELi128ELb0ELb1ELb1ELb1ELb1ELb1EEEEEEEEEvNT_6ParamsE --------------------------
	.section	.nv.shared._ZN7cutlass13device_kernelIN5flash11enable_sm90INS1_16FlashAttnFwdSm90INS1_25CollectiveMainloopFwdSm90ILi2EN4cute5tupleIJNS5_1CILi1EEES8_S8_EEENS6_IJNS7_ILi64EEESA_SA_EEELi512ENS_6half_tEfNS_4arch4Sm90ELb1ELb0ELb1ELb1ELb1ELb1ELb1ELb0ELb0ELb1ELb0ELb0EEENS1_21CollectiveEpilogueFwdINS6_IJSA_NS7_ILi512EEESA_EEES9_SC_SE_Li256ELb1ELb1ELb0ELb0EEENS1_36VarlenDynamicPersistentTileSchedulerILi64ELi64ELi256ELi128ELb0ELb1ELb1ELb1ELb1ELb1EEEEEEEEEvNT_6ParamsE,"aw",@nobits
	.sectionflags	@""
	.align	16
	.zero		1024


//--------------------- .nv.shared._ZN7cutlass13device_kernelIN5flash11enable_sm90INS1_16FlashAttnFwdSm90INS1_25CollectiveMainloopFwdSm90ILi2EN4cute5tupleIJNS5_1CILi1EEES8_S8_EEENS6_IJNS7_ILi128EEENS7_ILi96EEENS7_ILi64EEEEEELi256ENS_6half_tEfNS_4arch4Sm90ELb0ELb0ELb1ELb0ELb1ELb0ELb0ELb1ELb0ELb1ELb0ELb0EEENS1_21CollectiveEpilogueFwdINS6_IJSA_NS7_ILi256EEESB_EEES9_SE_SG_Li256ELb0ELb1ELb0ELb0EEENS1_29StaticPersistentTileSchedulerILb0EEEEEEEEEvNT_6ParamsE --------------------------
	.section	.nv.shared._ZN7cutlass13device_kernelIN5flash11enable_sm90INS1_16FlashAttnFwdSm90INS1_25CollectiveMainloopFwdSm90ILi2EN4cute5tupleIJNS5_1CILi1EEES8_S8_EEENS6_IJNS7_ILi128EEENS7_ILi96EEENS7_ILi64EEEEEELi256ENS_6half_tEfNS_4arch4Sm90ELb0ELb0ELb1ELb0ELb1ELb0ELb0ELb1ELb0ELb1ELb0ELb0EEENS1_21CollectiveEpilogueFwdINS6_IJSA_NS7_ILi256EEESB_EEES9_SE_SG_Li256ELb0ELb1ELb0ELb0EEENS1_29StaticPersistentTileSchedulerILb0EEEEEEEEEvNT_6ParamsE,"aw",@nobits
	.sectionflags	@""
	.align	16
	.zero		1024


//--------------------- .nv.shared._ZN7cutlass13device_kernelIN5flash11enable_sm90INS1_16FlashAttnFwdSm90INS1_25CollectiveMainloopFwdSm90ILi2EN4cute5tupleIJNS5_1CILi1EEES8_S8_EEENS6_IJNS7_ILi128EEENS7_ILi96EEENS7_ILi64EEEEEELi256ENS_6half_tEfNS_4arch4Sm90ELb0ELb0ELb1ELb0ELb1ELb0ELb1ELb1ELb0ELb1ELb0ELb0EEENS1_21CollectiveEpilogueFwdINS6_IJSA_NS7_ILi256EEESB_EEES9_SE_SG_Li256ELb0ELb1ELb0ELb0EEENS1_29StaticPersistentTileSchedulerILb0EEEEEEEEEvNT_6ParamsE --------------------------
	.section	.nv.shared._ZN7cutlass13device_kernelIN5flash11enable_sm90INS1_16FlashAttnFwdSm90INS1_25CollectiveMainloopFwdSm90ILi2EN4cute5tupleIJNS5_1CILi1EEES8_S8_EEENS6_IJNS7_ILi128EEENS7_ILi96EEENS7_ILi64EEEEEELi256ENS_6half_tEfNS_4arch4Sm90ELb0ELb0ELb1ELb0ELb1ELb0ELb1ELb1ELb0ELb1ELb0ELb0EEENS1_21CollectiveEpilogueFwdINS6_IJSA_NS7_ILi256EEESB_EEES9_SE_SG_Li256ELb0ELb1ELb0ELb0EEENS1_29StaticPersistentTileSchedulerILb0EEEEEEEEEvNT_6ParamsE,"aw",@nobits
	.sectionflags	@""
	.align	16
	.zero		1024


//--------------------- .nv.shared._ZN7cutlass13device_kernelIN5flash11enable_sm90INS1_16FlashAttnFwdSm90INS1_25CollectiveMainloopFwdSm90ILi2EN4cute5tupleIJNS5_1CILi1EEES8_S8_EEENS6_IJNS7_ILi128EEENS7_ILi96EEENS7_ILi64EEEEEELi256ENS_6half_tEfNS_4arch4Sm90ELb0ELb0ELb1ELb1ELb1ELb0ELb0ELb1ELb0ELb1ELb0ELb0EEENS1_21CollectiveEpilogueFwdINS6_IJSA_NS7_ILi256EEESB_EEES9_SE_SG_Li256ELb1ELb1ELb0ELb0EEENS1_36VarlenDynamicPersistentTileSchedulerILi128ELi96ELi256ELi128ELb0ELb1ELb1ELb0ELb1ELb1EEEEEEEEEvNT_6ParamsE --------------------------
	.section	.nv.shared._ZN7cutlass13device_kernelIN5flash11enable_sm90INS1_16FlashAttnFwdSm90INS1_25CollectiveMainloopFwdSm90ILi2EN4cute5tupleIJNS5_1CILi1EEES8_S8_EEENS6_IJNS7_ILi128EEENS7_ILi96EEENS7_ILi64EEEEEELi256ENS_6half_tEfNS_4arch4Sm90ELb0ELb0ELb1ELb1ELb1ELb0ELb0ELb1ELb0ELb1ELb0ELb0EEENS1_21CollectiveEpilogueFwdINS6_IJSA_NS7_ILi256EEESB_EEES9_SE_SG_Li256ELb1ELb1ELb0ELb0EEENS1_36VarlenDynamicPersistentTileSchedulerILi128ELi96ELi256ELi128ELb0ELb1ELb1ELb0ELb1ELb1EEEEEEEEEvNT_6ParamsE,"aw",@nobits
	.sectionflags	@""
	.align	16
	.zero		1024


//--------------------- .nv.shared._ZN7cutlass13device_kernelIN5flash11enable_sm90INS1_16FlashAttnFwdSm90INS1_25CollectiveMainloopFwdSm90ILi2EN4cute5tupleIJNS5_1CILi1EEES8_S8_EEENS6_IJNS7_ILi128EEENS7_ILi96EEENS7_ILi64EEEEEELi256ENS_6half_tEfNS_4arch4Sm90ELb0ELb0ELb1ELb1ELb1ELb1ELb0ELb1ELb0ELb1ELb0ELb0EEENS1_21CollectiveEpilogueFwdINS6_IJSA_NS7_ILi256EEESB_EEES9_SE_SG_Li256ELb1ELb1ELb0ELb0EEENS1_36VarlenDynamicPersistentTileSchedulerILi128ELi96ELi256ELi128ELb0ELb1ELb1ELb0ELb1ELb1EEEEEEEEEvNT_6ParamsE --------------------------
	.section	.nv.shared._ZN7cutlass13device_kernelIN5flash11enable_sm90INS1_16FlashAttnFwdSm90INS1_25CollectiveMainloopFwdSm90ILi2EN4cute5tupleIJNS5_1CILi1EEES8_S8_EEENS6_IJNS7_ILi128EEENS7_ILi96EEENS7_ILi64EEEEEELi256ENS_6half_tEfNS_4arch4Sm90ELb0ELb0ELb1ELb1ELb1ELb1ELb0ELb1ELb0ELb1ELb0ELb0EEENS1_21CollectiveEpilogueFwdINS6_IJSA_NS7_ILi256EEESB_EEES9_SE_SG_Li256ELb1ELb1ELb0ELb0EEENS1_36VarlenDynamicPersistentTileSchedulerILi128ELi96ELi256ELi128ELb0ELb1ELb1ELb0ELb1ELb1EEEEEEEEEvNT_6ParamsE,"aw",@nobits
	.sectionflags	@""
	.align	16
	.zero		1024


//--------------------- .nv.shared._ZN7cutlass13device_kernelIN5flash11enable_sm90INS1_16FlashAttnFwdSm90INS1_25CollectiveMainloopFwdSm90ILi2EN4cute5tupleIJNS5_1CILi1EEES8_S8_EEENS6_IJNS7_ILi128EEENS7_ILi96EEENS7_ILi64EEEEEELi256ENS_6half_tEfNS_4arch4Sm90ELb0ELb0ELb1ELb1ELb1ELb0ELb1ELb1ELb0ELb1ELb0ELb0EEENS1_21CollectiveEpilogueFwdINS6_IJSA_NS7_ILi256EEESB_EEES9_SE_SG_Li256ELb1ELb1ELb0ELb0EEENS1_36VarlenDynamicPersistentTileSchedulerILi128ELi96ELi256ELi128ELb0ELb1ELb1ELb0ELb1ELb1EEEEEEEEEvNT_6ParamsE --------------------------
	.section	.nv.shared._ZN7cutlass13device_kernelIN5flash11enable_sm90INS1_16FlashAttnFwdSm90INS1_25CollectiveMainloopFwdSm90ILi2EN4cute5tupleIJNS5_1CILi1EEES8_S8_EEENS6_IJNS7_ILi128EEENS7_ILi96EEENS7_ILi64EEEEEELi256ENS_6half_tEfNS_4arch4Sm90ELb0ELb0ELb1ELb1ELb1ELb0ELb1ELb1ELb0ELb1ELb0ELb0EEENS1_21CollectiveEpilogueFwdINS6_IJSA_NS7_ILi256EEESB_EEES9_SE_SG_Li256ELb1ELb1ELb0ELb0EEENS1_36VarlenDynamicPersistentTileSchedulerILi128ELi96ELi256ELi128ELb0ELb1ELb1ELb0ELb1ELb1EEEEEEEEEvNT_6ParamsE,"aw",@nobits
	.sectionflags	@""
	.align	16
	.zero		1024


//--------------------- .nv.shared._ZN7cutlass13device_kernelIN5flash11enable_sm90INS1_16FlashAttnFwdSm90INS1_25CollectiveMainloopFwdSm90ILi2EN4cute5tupleIJNS5_1CILi1EEES8_S8_EEENS6_IJNS7_ILi128EEENS7_ILi96EEENS7_ILi64EEEEEELi256ENS_6half_tEfNS_4arch4Sm90ELb0ELb0ELb1ELb1ELb1ELb1ELb1ELb1ELb0ELb1ELb0ELb0EEENS1_21CollectiveEpilogueFwdINS6_IJSA_NS7_ILi256EEESB_EEES9_SE_SG_Li256ELb1ELb1ELb0ELb0EEENS1_36VarlenDynamicPersistentTileSchedulerILi128ELi96ELi256ELi128ELb0ELb1ELb1ELb0ELb1ELb1EEEEEEEEEvNT_6ParamsE --------------------------
	.section	.nv.shared._ZN7cutlass13device_kernelIN5flash11enable_sm90INS1_16FlashAttnFwdSm90INS1_25CollectiveMainloopFwdSm90ILi2EN4cute5tupleIJNS5_1CILi1EEES8_S8_EEENS6_IJNS7_ILi128EEENS7_ILi96EEENS7_ILi64EEEEEELi256ENS_6half_tEfNS_4arch4Sm90ELb0ELb0ELb1ELb1ELb1ELb1ELb1ELb1ELb0ELb1ELb0ELb0EEENS1_21CollectiveEpilogueFwdINS6_IJSA_NS7_ILi256EEESB_EEES9_SE_SG_Li256ELb1ELb1ELb0ELb0EEENS1_36VarlenDynamicPersistentTileSchedulerILi128ELi96ELi256ELi128ELb0ELb1ELb1ELb0ELb1ELb1EEEEEEEEEvNT_6ParamsE,"aw",@nobits
	.sectionflags	@""
	.align	16
	.zero		1024


//--------------------- .nv.shared._ZN7cutlass13device_kernelIN5flash11enable_sm90INS1_16FlashAttnFwdSm90INS1_25CollectiveMainloopFwdSm90ILi2EN4cute5tupleIJNS5_1CILi1EEES8_S8_EEENS6_IJNS7_ILi128EEENS7_ILi96EEENS7_ILi64EEEEEELi256ENS_6half_tEfNS_4arch4Sm90ELb0ELb1ELb1ELb0ELb1ELb0ELb0ELb1ELb0ELb1ELb0ELb0EEENS1_21CollectiveEpilogueFwdINS6_IJSA_NS7_ILi256EEESB_EEES9_SE_SG_Li256ELb0ELb1ELb0ELb0EEENS1_30DynamicPersistentTileSchedulerILi256ELi128ELb0ELb1ELb1EEEEEEEEEvNT_6ParamsE --------------------------
	.section	.nv.shared._ZN7cutlass13device_kernelIN5flash11enable_sm90INS1_16FlashAttnFwdSm90INS1_25CollectiveMainloopFwdSm90ILi2EN4cute5tupleIJNS5_1CILi1EEES8_S8_EEENS6_IJNS7_ILi128EEENS7_ILi96EEENS7_ILi64EEEEEELi256ENS_6half_tEfNS_4arch4Sm90ELb0ELb1ELb1ELb0ELb1ELb0ELb0ELb1ELb0ELb1ELb0ELb0EEENS1_21CollectiveEpilogueFwdINS6_IJSA_NS7_ILi256EEESB_EEES9_SE_SG_Li256ELb0ELb1ELb0ELb0EEENS1_30DynamicPersistentTileSchedulerILi256ELi128ELb0ELb1ELb1EEEEEEEEEvNT_6ParamsE,"aw",@nobits
	.sectionflags	@""
	.align	16
	.zero		1024


//--------------------- .nv.shared._ZN7cutlass13device_kernelIN5flash11enable_sm90INS1_16FlashAttnFwdSm90INS1_25CollectiveMainloopFwdSm90ILi2EN4cute5tupleIJNS5_1CILi1EEES8_S8_EEENS6_IJNS7_ILi128EEENS7_ILi96EEENS7_ILi64EEEEEELi256ENS_6half_tEfNS_4arch4Sm90ELb0ELb1ELb1ELb0ELb1ELb0ELb1ELb1ELb0ELb1ELb0ELb0EEENS1_21CollectiveEpilogueFwdINS6_IJSA_NS7_ILi256EEESB_EEES9_SE_SG_Li256ELb0ELb1ELb0ELb0EEENS1_30DynamicPersistentTileSchedulerILi256ELi128ELb0ELb1ELb1EEEEEEEEEvNT_6ParamsE --------------------------
	.section	.nv.shared._ZN7cutlass13device_kernelIN5flash11enable_sm90INS1_16FlashAttnFwdSm90INS1_25CollectiveMainloopFwdSm90ILi2EN4cute5tupleIJNS5_1CILi1EEES8_S8_EEENS6_IJNS7_ILi128EEENS7_ILi96EEENS7_ILi64EEEEEELi256ENS_6half_tEfNS_4arch4Sm90ELb0ELb1ELb1ELb0ELb1ELb0ELb1ELb1ELb0ELb1ELb0ELb0EEENS1_21CollectiveEpilogueFwdINS6_IJSA_NS7_ILi256EEESB_EEES9_SE_SG_Li256ELb0ELb1ELb0ELb0EEENS1_30DynamicPersistentTileSchedulerILi256ELi128ELb0ELb1ELb1EEEEEEEEEvNT_6ParamsE,"aw",@nobits
	.sectionflags	@""
	.align	16
	.zero		1024


//--------------------- .nv.shared._ZN7cutlass13device_kernelIN5flash11enable_sm90INS1_16FlashAttnFwdSm90INS1_25CollectiveMainloopFwdSm90ILi2EN4cute5tupleIJNS5_1CILi1EEES8_S8_EEENS6_IJNS7_ILi128EEENS7_ILi96EEENS7_ILi64EEEEEELi256ENS_6half_tEfNS_4arch4Sm90ELb0ELb1ELb1ELb1ELb1ELb0ELb0ELb1ELb0ELb1ELb0ELb0EEENS1_21CollectiveEpilogueFwdINS6_IJSA_NS7_ILi256EEESB_EEES9_SE_SG_Li256ELb1ELb1ELb0ELb0EEENS1_36VarlenDynamicPersistentTileSchedulerILi128ELi96ELi256ELi128ELb0ELb1ELb1ELb1ELb0ELb1EEEEEEEEEvNT_6ParamsE --------------------------
	.section	.nv.shared._ZN7cutlass13device_kernelIN5flash11enable_sm90INS1_16FlashAttnFwdSm90INS1_25CollectiveMainloopFwdSm90ILi2EN4cute5tupleIJNS5_1CILi1EEES8_S8_EEENS6_IJNS7_ILi128EEENS7_ILi96EEENS7_ILi64EEEEEELi256ENS_6half_tEfNS_4arch4Sm90ELb0ELb1ELb1ELb1ELb1ELb0ELb0ELb1ELb0ELb1ELb0ELb0EEENS1_21CollectiveEpilogueFwdINS6_IJSA_NS7_ILi256EEESB_EEES9_SE_SG_Li256ELb1ELb1ELb0ELb0EEENS1_36VarlenDynamicPersistentTileSchedulerILi128ELi96ELi256ELi128ELb0ELb1ELb1ELb1ELb0ELb1EEEEEEEEEvNT_6ParamsE,"aw",@nobits
	.sectionflags	@""
	.align	16
	.zero		1024


//--------------------- .nv.shared._ZN7cutlass13device_kernelIN5flash11enable_sm90INS1_16FlashAttnFwdSm90INS1_25CollectiveMainloopFwdSm90ILi2EN4cute5tupleIJNS5_1CILi1EEES8_S8_EEENS6_IJNS7_ILi128EEENS7_ILi96EEENS7_ILi64EEEEEELi256ENS_6half_tEfNS_4arch4Sm90ELb0ELb1ELb1ELb1ELb1ELb1ELb0ELb1ELb0ELb1ELb0ELb0EEENS1_21CollectiveEpilogueFwdINS6_IJSA_NS7_ILi256EEESB_EEES9_SE_SG_Li256ELb1ELb1ELb0ELb0EEENS1_36VarlenDynamicPersistentTileSchedulerILi128ELi96ELi256ELi128ELb0ELb1ELb1ELb1ELb0ELb1EEEEEEEEEvNT_6ParamsE --------------------------
	.section	.nv.shared._ZN7cutlass13device_kernelIN5flash11enable_sm90INS1_16FlashAttnFwdSm90INS1_25CollectiveMainloopFwdSm90ILi2EN4cute5tupleIJNS5_1CILi1EEES8_S8_EEENS6_IJNS7_ILi128EEENS7_ILi96EEENS7_ILi64EEEEEELi256ENS_6half_tEfNS_4arch4Sm90ELb0ELb1ELb1ELb1ELb1ELb1ELb0ELb1ELb0ELb1ELb0ELb0EEENS1_21CollectiveEpilogueFwdINS6_IJSA_NS7_ILi256EEESB_EEES9_SE_SG_Li256ELb1ELb1ELb0ELb0EEENS1_36VarlenDynamicPersistentTileSchedulerILi128ELi96ELi256ELi128ELb0ELb1ELb1ELb1ELb0ELb1EEEEEEEEEvNT_6ParamsE,"aw",@nobits
	.sectionflags	@""
	.align	16
	.zero		1024


//--------------------- .nv.shared._ZN7cutlass13device_kernelIN5flash11enable_sm90INS1_16FlashAttnFwdSm90INS1_25CollectiveMainloopFwdSm90ILi2EN4cute5tupleIJNS5_1CILi1EEES8_S8_EEENS6_IJNS7_ILi128EEENS7_ILi96EEENS7_ILi64EEEEEELi256ENS_6half_tEfNS_4arch4Sm90ELb0ELb1ELb1ELb1ELb1ELb0ELb1ELb1ELb0ELb1ELb0ELb0EEENS1_21CollectiveEpilogueFwdINS6_IJSA_NS7_ILi256EEESB_EEES9_SE_SG_Li256ELb1ELb1ELb0ELb0EEENS1_36VarlenDynamicPersistentTileSchedulerILi128ELi96ELi256ELi128ELb0ELb1ELb1ELb1ELb0ELb1EEEEEEEEEvNT_6ParamsE --------------------------
	.section	.nv.shared._ZN7cutlass13device_kernelIN5flash11enable_sm90INS1_16FlashAttnFwdSm90INS1_25CollectiveMainloopFwdSm90ILi2EN4cute5tupleIJNS5_1CILi1EEES8_S8_EEENS6_IJNS7_ILi128EEENS7_ILi96EEENS7_ILi64EEEEEELi256ENS_6half_tEfNS_4arch4Sm90ELb0ELb1ELb1ELb1ELb1ELb0ELb1ELb1ELb0ELb1ELb0ELb0EEENS1_21CollectiveEpilogueFwdINS6_IJSA_NS7_ILi256EEESB_EEES9_SE_SG_Li256ELb1ELb1ELb0ELb0EEENS1_36VarlenDynamicPersistentTileSchedulerILi128ELi96ELi256ELi128ELb0ELb1ELb1ELb1ELb0ELb1EEEEEEEEEvNT_6ParamsE,"aw",@nobits
	.sectionflags	@""
	.align	16
	.zero		1024


//--------------------- .nv.shared._ZN7cutlass13device_kernelIN5flash11enable_sm90INS1_16FlashAttnFwdSm90INS1_25CollectiveMainloopFwdSm90ILi2EN4cute5tupleIJNS5_1CILi1EEES8_S8_EEENS6_IJNS7_ILi128EEENS7_ILi96EEENS7_ILi64EEEEEELi256ENS_6half_tEfNS_4arch4Sm90ELb0ELb1ELb1ELb1ELb1ELb1ELb1ELb1ELb0ELb1ELb0ELb0EEENS1_21CollectiveEpilogueFwdINS6_IJSA_NS7_ILi256EEESB_EEES9_SE_SG_Li256ELb1ELb1ELb0ELb0EEENS1_36VarlenDynamicPersistentTileSchedulerILi128ELi96ELi256ELi128ELb0ELb1ELb1ELb1ELb0ELb1EEEEEEEEEvNT_6ParamsE --------------------------
	.section	.nv.shared._ZN7cutlass13device_kernelIN5flash11enable_sm90INS1_16FlashAttnFwdSm90INS1_25CollectiveMainloopFwdSm90ILi2EN4cute5tupleIJNS5_1CILi1EEES8_S8_EEENS6_IJNS7_ILi128EEENS7_ILi96EEENS7_ILi64EEEEEELi256ENS_6half_tEfNS_4arch4Sm90ELb0ELb1ELb1ELb1ELb1ELb1ELb1ELb1ELb0ELb1ELb0ELb0EEENS1_21CollectiveEpilogueFwdINS6_IJSA_NS7_ILi256EEESB_EEES9_SE_SG_Li256ELb1ELb1ELb0ELb0EEENS1_36VarlenDynamicPersistentTileSchedulerILi128ELi96ELi256ELi128ELb0ELb1ELb1ELb1ELb0ELb1EEEEEEEEEvNT_6ParamsE,"aw",@nobits
	.sectionflags	@""
	.align	16
	.zero		1024


//--------------------- .nv.shared._ZN7cutlass13device_kernelIN5flash11enable_sm90INS1_16FlashAttnFwdSm90INS1_25CollectiveMainloopFwdSm90ILi2EN4cute5tupleIJNS5_1CILi1EEES8_S8_EEENS6_IJNS7_ILi128EEENS7_ILi96EEENS7_ILi64EEEEEELi256ENS_6half_tEfNS_4arch4Sm90ELb1ELb0ELb1ELb0ELb1ELb0ELb0ELb1ELb0ELb1ELb0ELb0EEENS1_21CollectiveEpilogueFwdINS6_IJSA_NS7_ILi256EEESB_EEES9_SE_SG_Li256ELb0ELb1ELb0ELb0EEENS1_30DynamicPersistentTileSchedulerILi256ELi128ELb0ELb1ELb1EEEEEEEEEvNT_6ParamsE --------------------------
	.section	.nv.shared._ZN7cutlass13device_kernelIN5flash11enable_sm90INS1_16FlashAttnFwdSm90INS1_25CollectiveMainloopFwdSm90ILi2EN4cute5tupleIJNS5_1CILi1EEES8_S8_EEENS6_IJNS7_ILi128EEENS7_ILi96EEENS7_ILi64EEEEEELi256ENS_6half_tEfNS_4arch4Sm90ELb1ELb0ELb1ELb0ELb1ELb0ELb0ELb1ELb0ELb1ELb0ELb0EEENS1_21CollectiveEpilogueFwdINS6_IJSA_NS7_ILi256EEESB_EEES9_SE_SG_Li256ELb0ELb1ELb0ELb0EEENS1_30DynamicPersistentTileSchedulerILi256ELi128ELb0ELb1ELb1EEEEEEEEEvNT_6ParamsE,"aw",@nobits
	.sectionflags	@""
	.align	16
	.zero		1024


//--------------------- .nv.shared._ZN7cutlass13device_kernelIN5flash11enable_sm90INS1_16FlashAttnFwdSm90INS1_25CollectiveMainloopFwdSm90ILi2EN4cute5tupleIJNS5_1CILi1EEES8_S8_EEENS6_IJNS7_ILi128EEENS7_ILi96EEENS7_ILi64EEEEEELi256ENS_6half_tEfNS_4arch4Sm90ELb1ELb0ELb1ELb0ELb1ELb0ELb1ELb1ELb0ELb1ELb0ELb0EEENS1_21CollectiveEpilogueFwdINS6_IJSA_NS7_ILi256EEESB_EEES9_SE_SG_Li256ELb0ELb1ELb0ELb0EEENS1_30DynamicPersistentTileSchedulerILi256ELi128ELb0ELb1ELb1EEEEEEEEEvNT_6ParamsE --------------------------
	.section	.nv.shared._ZN7cutlass13device_kernelIN5flash11enable_sm90INS1_16FlashAttnFwdSm90INS1_25CollectiveMainloopFwdSm90ILi2EN4cute5tupleIJNS5_1CILi1EEES8_S8_EEENS6_IJNS7_ILi128EEENS7_ILi96EEENS7_ILi64EEEEEELi256ENS_6half_tEfNS_4arch4Sm90ELb1ELb0ELb1ELb0ELb1ELb0ELb1ELb1ELb0ELb1ELb0ELb0EEENS1_21CollectiveEpilogueFwdINS6_IJSA_NS7_ILi256EEESB_EEES9_SE_SG_Li256ELb0ELb1ELb0ELb0EEENS1_30DynamicPersistentTileSchedulerILi256ELi128ELb0ELb1ELb1EEEEEEEEEvNT_6ParamsE,"aw",@nobits
	.sectionflags	@""
	.align	16
	.zero		1024


//--------------------- .nv.shared._ZN7cutlass13device_kernelIN5flash11enable_sm90INS1_16FlashAttnFwdSm90INS1_25CollectiveMainloopFwdSm90ILi2EN4cute5tupleIJNS5_1CILi1EEES8_S8_EEENS6_IJNS7_ILi128EEENS7_ILi96EEENS7_ILi64EEEEEELi256ENS_6half_tEfNS_4arch4Sm90ELb1ELb0ELb1ELb1ELb1ELb0ELb0ELb1ELb0ELb1ELb0ELb0EEENS1_21CollectiveEpilogueFwdINS6_IJSA_NS7_ILi256EEESB_EEES9_SE_SG_Li256ELb1ELb1ELb0ELb0EEENS1_36VarlenDynamicPersistentTileSchedulerILi128ELi96ELi256ELi128ELb0ELb1ELb1ELb1ELb1ELb1EEEEEEEEEvNT_6ParamsE --------------------------
	.section	.nv.shared._ZN7cutlass13device_kernelIN5flash11enable_sm90INS1_16FlashAttnFwdSm90INS1_25CollectiveMainloopFwdSm90ILi2EN4cute5tupleIJNS5_1CILi1EEES8_S8_EEENS6_IJNS7_ILi128EEENS7_ILi96EEENS7_ILi64EEEEEELi256ENS_6half_tEfNS_4arch4Sm90ELb1ELb0ELb1ELb1ELb1ELb0ELb0ELb1ELb0ELb1ELb0ELb0EEENS1_21CollectiveEpilogueFwdINS6_IJSA_NS7_ILi256EEESB_EEES9_SE_SG_Li256ELb1ELb1ELb0ELb0EEENS1_36VarlenDynamicPersistentTileSchedulerILi128ELi96ELi256ELi128ELb0ELb1ELb1ELb1ELb1ELb1EEEEEEEEEvNT_6ParamsE,"aw",@nobits
	.sectionflags	@""
	.align	16
	.zero		1024


//--------------------- .nv.shared._ZN7cutlass13device_kernelIN5flash11enable_sm90INS1_16FlashAttnFwdSm90INS1_25CollectiveMainloopFwdSm90ILi2EN4cute5tupleIJNS5_1CILi1EEES8_S8_EEENS6_IJNS7_ILi128EEENS7_ILi96EEENS7_ILi64EEEEEELi256ENS_6half_tEfNS_4arch4Sm90ELb1ELb0ELb1ELb1ELb1ELb1ELb0ELb1ELb0ELb1ELb0ELb0EEENS1_21CollectiveEpilogueFwdINS6_IJSA_NS7_ILi256EEESB_EEES9_SE_SG_Li256ELb1ELb1ELb0ELb0EEENS1_36VarlenDynamicPersistentTileSchedulerILi128ELi96ELi256ELi128ELb0ELb1ELb1ELb1ELb1ELb1EEEEEEEEEvNT_6ParamsE --------------------------
	.section	.nv.shared._ZN7cutlass13device_kernelIN5flash11enable_sm90INS1_16FlashAttnFwdSm90INS1_25CollectiveMainloopFwdSm90ILi2EN4cute5tupleIJNS5_1CILi1EEES8_S8_EEENS6_IJNS7_ILi128EEENS7_ILi96EEENS7_ILi64EEEEEELi256ENS_6half_tEfNS_4arch4Sm90ELb1ELb0ELb1ELb1ELb1ELb1ELb0ELb1ELb0ELb1ELb0ELb0EEENS1_21CollectiveEpilogueFwdINS6_IJSA_NS7_ILi256EEESB_EEES9_SE_SG_Li256ELb1ELb1ELb0ELb0EEENS1_36VarlenDynamicPersistentTileSchedulerILi128ELi96ELi256ELi128ELb0ELb1ELb1ELb1ELb1ELb1EEEEEEEEEvNT_6ParamsE,"aw",@nobits
	.sectionflags	@""
	.align	16
	.zero		1024


//--------------------- .nv.shared._ZN7cutlass13device_kernelIN5flash11enable_sm90INS1_16FlashAttnFwdSm90INS1_25CollectiveMainloopFwdSm90ILi2EN4cute5tupleIJNS5_1CILi1EEES8_S8_EEENS6_IJNS7_ILi128EEENS7_ILi96EEENS7_ILi64EEEEEELi256ENS_6half_tEfNS_4arch4Sm90ELb1ELb0ELb1ELb1ELb1ELb0ELb1ELb1ELb0ELb1ELb0ELb0EEENS1_21CollectiveEpilogueFwdINS6_IJSA_NS7_ILi256EEESB_EEES9_SE_SG_Li256ELb1ELb1ELb0ELb0EEENS1_36VarlenDynamicPersistentTileSchedulerILi128ELi96ELi256ELi128ELb0ELb1ELb1ELb1ELb1ELb1EEEEEEEEEvNT_6ParamsE --------------------------
	.section	.nv.shared._ZN7cutlass13device_kernelIN5flash11enable_sm90INS1_16FlashAttnFwdSm90INS1_25CollectiveMainloopFwdSm90ILi2EN4cute5tupleIJNS5_1CILi1EEES8_S8_EEENS6_IJNS7_ILi128EEENS7_ILi96EEENS7_ILi64EEEEEELi256ENS_6half_tEfNS_4arch4Sm90ELb1ELb0ELb1ELb1ELb1ELb0ELb1ELb1ELb0ELb1ELb0ELb0EEENS1_21CollectiveEpilogueFwdINS6_IJSA_NS7_ILi256EEESB_EEES9_SE_SG_Li256ELb1ELb1ELb0ELb0EEENS1_36VarlenDynamicPersistentTileSchedulerILi128ELi96ELi256ELi128ELb0ELb1ELb1ELb1ELb1ELb1EEEEEEEEEvNT_6ParamsE,"aw",@nobits
	.sectionflags	@""
	.align	16
	.zero		1024


//--------------------- .nv.shared._ZN7cutlass13device_kernelIN5flash11enable_sm90INS1_16FlashAttnFwdSm90INS1_25CollectiveMainloopFwdSm90ILi2EN4cute5tupleIJNS5_1CILi1EEES8_S8_EEENS6_IJNS7_ILi128EEENS7_ILi96EEENS7_ILi64EEEEEELi256ENS_6half_tEfNS_4arch4Sm90ELb1ELb0ELb1ELb1ELb1ELb1ELb1ELb1ELb0ELb1ELb0ELb0EEENS1_21CollectiveEpilogueFwdINS6_IJSA_NS7_ILi256EEESB_EEES9_SE_SG_Li256ELb1ELb1ELb0ELb0EEENS1_36VarlenDynamicPersistentTileSchedulerILi128ELi96ELi256ELi128ELb0ELb1ELb1ELb1ELb1ELb1EEEEEEEEEvNT_6ParamsE --------------------------
	.section	.nv.shared._ZN7cutlass13device_kernelIN5flash11enable_sm90INS1_16FlashAttnFwdSm90INS1_25CollectiveMainloopFwdSm90ILi2EN4cute5tupleIJNS5_1CILi1EEES8_S8_EEENS6_IJNS7_ILi128EEENS7_ILi96EEENS7_ILi64EEEEEELi256ENS_6half_tEfNS_4arch4Sm90ELb1ELb0ELb1ELb1ELb1ELb1ELb1ELb1ELb0ELb1ELb0ELb0EEENS1_21CollectiveEpilogueFwdINS6_IJSA_NS7_ILi256EEESB_EEES9_SE_SG_Li256ELb1ELb1ELb0ELb0EEENS1_36VarlenDynamicPersistentTileSchedulerILi128ELi96ELi256ELi128ELb0ELb1ELb1ELb1ELb1ELb1EEEEEEEEEvNT_6ParamsE,"aw",@nobits
	.sectionflags	@""
	.align	16
	.zero		1024


//--------------------- .nv.constant0._ZN7cutlass13device_kernelIN5flash11enable_sm90INS1_16FlashAttnFwdSm90INS1_25CollectiveMainloopFwdSm90ILi2EN4cute5tupleIJNS5_1CILi1EEES8_S8_EEENS6_IJNS7_ILi128EEENS7_ILi96EEENS7_ILi192EEEEEELi128ENS_6half_tEfNS_4arch4Sm90ELb0ELb0ELb1ELb0ELb1ELb0ELb0ELb1ELb1ELb1ELb0ELb0EEENS1_21CollectiveEpilogueFwdINS6_IJSA_SA_SB_EEES9_SE_SG_Li256ELb0ELb1ELb0ELb0EEENS1_29StaticPersistentTileSchedulerILb0EEEEEEEEEvNT_6ParamsE --------------------------
	.section	.nv.constant0._ZN7cutlass13device_kernelIN5flash11enable_sm90INS1_16FlashAttnFwdSm90INS1_25CollectiveMainloopFwdSm90ILi2EN4cute5tupleIJNS5_1CILi1EEES8_S8_EEENS6_IJNS7_ILi128EEENS7_ILi96EEENS7_ILi192EEEEEELi128ENS_6half_tEfNS_4arch4Sm90ELb0ELb0ELb1ELb0ELb1ELb0ELb0ELb1ELb1ELb1ELb0ELb0EEENS1_21CollectiveEpilogueFwdINS6_IJSA_SA_SB_EEES9_SE_SG_Li256ELb0ELb1ELb0ELb0EEENS1_29StaticPersistentTileSchedulerILb0EEEEEEEEEvNT_6ParamsE,"a",@progbits
	.sectionflags	@""
	.align	4
.nv.constant0._ZN7cutlass13device_kernelIN5flash11enable_sm90INS1_16FlashAttnFwdSm90INS1_25CollectiveMainloopFwdSm90ILi2EN4cute5tupleIJNS5_1CILi1EEES8_S8_EEENS6_IJNS7_ILi128EEENS7_ILi96EEENS7_ILi192EEEEEELi128ENS_6half_tEfNS_4arch4Sm90ELb0ELb0ELb1ELb0ELb1ELb0ELb0ELb1ELb1ELb1ELb0ELb0EEENS1_21CollectiveEpilogueFwdINS6_IJSA_SA_SB_EEES9_SE_SG_Li256ELb0ELb1ELb0ELb0EEENS1_29StaticPersistentTileSchedulerILb0EEEEEEEEEvNT_6ParamsE:
	.zero		3200


//--------------------- .nv.constant0._ZN7cutlass13device_kernelIN5flash11enable_sm90INS1_16FlashAttnFwdSm90INS1_25CollectiveMainloopFwdSm90ILi2EN4cute5tupleIJNS5_1CILi1EEES8_S8_EEENS6_IJNS7_ILi128EEENS7_ILi96EEENS7_ILi192EEEEEELi128ENS_6half_tEfNS_4arch4Sm90ELb0ELb0ELb1ELb1ELb1ELb0ELb0ELb1ELb1ELb1ELb0ELb0EEENS1_21CollectiveEpilogueFwdINS6_IJSA_SA_SB_EEES9_SE_SG_Li256ELb1ELb1ELb0ELb0EEENS1_36VarlenDynamicPersistentTileSchedulerILi128ELi96ELi256ELi128ELb0ELb1ELb1ELb0ELb1ELb1EEEEEEEEEvNT_6ParamsE --------------------------
	.section	.nv.constant0._ZN7cutlass13device_kernelIN5flash11enable_sm90INS1_16FlashAttnFwdSm90INS1_25CollectiveMainloopFwdSm90ILi2EN4cute5tupleIJNS5_1CILi1EEES8_S8_EEENS6_IJNS7_ILi128EEENS7_ILi96EEENS7_ILi192EEEEEELi128ENS_6half_tEfNS_4arch4Sm90ELb0ELb0ELb1ELb1ELb1ELb0ELb0ELb1ELb1ELb1ELb0ELb0EEENS1_21CollectiveEpilogueFwdINS6_IJSA_SA_SB_EEES9_SE_SG_Li256ELb1ELb1ELb0ELb0EEENS1_36VarlenDynamicPersistentTileSchedulerILi128ELi96ELi256ELi128ELb0ELb1ELb1ELb0ELb1ELb1EEEEEEEEEvNT_6ParamsE,"a",@progbits
	.sectionflags	@""
	.align	4
.nv.constant0._ZN7cutlass13device_kernelIN5flash11enable_sm90INS1_16FlashAttnFwdSm90INS1_25CollectiveMainloopFwdSm90ILi2EN4cute5tupleIJNS5_1CILi1EEES8_S8_EEENS6_IJNS7_ILi128EEENS7_ILi96EEENS7_ILi192EEEEEELi128ENS_6half_tEfNS_4arch4Sm90ELb0ELb0ELb1ELb1ELb1ELb0ELb0ELb1ELb1ELb1ELb0ELb0EEENS1_21CollectiveEpilogueFwdINS6_IJSA_SA_SB_EEES9_SE_SG_Li256ELb1ELb1ELb0ELb0EEENS1_36VarlenDynamicPersistentTileSchedulerILi128ELi96ELi256ELi128ELb0ELb1ELb1ELb0ELb1ELb1EEEEEEEEEvNT_6ParamsE:
	.zero		3328


//--------------------- .nv.constant0._ZN7cutlass13device_kernelIN5flash11enable_sm90INS1_16FlashAttnFwdSm90INS1_25CollectiveMainloopFwdSm90ILi2EN4cute5tupleIJNS5_1CILi1EEES8_S8_EEENS6_IJNS7_ILi128EEENS7_ILi96EEENS7_ILi192EEEEEELi128ENS_6half_tEfNS_4arch4Sm90ELb0ELb0ELb1ELb1ELb1ELb1ELb0ELb1ELb1ELb1ELb0ELb0EEENS1_21CollectiveEpilogueFwdINS6_IJSA_SA_SB_EEES9_SE_SG_Li256ELb1ELb1ELb0ELb0EEENS1_36VarlenDynamicPersistentTileSchedulerILi128ELi96ELi256ELi128ELb0ELb1ELb1ELb0ELb1ELb1EEEEEEEEEvNT_6ParamsE --------------------------
	.section	.nv.constant0._ZN7cutlass13device_kernelIN5flash11enable_sm90INS1_16FlashAttnFwdSm90INS1_25CollectiveMainloopFwdSm90ILi2EN4cute5tupleIJNS5_1CILi1EEES8_S8_EEENS6_IJNS7_ILi128EEENS7_ILi96EEENS7_ILi192EEEEEELi128ENS_6half_tEfNS_4arch4Sm90ELb0ELb0ELb1ELb1ELb1ELb1ELb0ELb1ELb1ELb1ELb0ELb0EEENS1_21CollectiveEpilogueFwdINS6_IJSA_SA_SB_EEES9_SE_SG_Li256ELb1ELb1ELb0ELb0EEENS1_36VarlenDynamicPersistentTileSchedulerILi128ELi96ELi256ELi128ELb0ELb1ELb1ELb0ELb1ELb1EEEEEEEEEvNT_6ParamsE,"a",@progbits
	.sectionflags	@""
	.align	4
.nv.constant0._ZN7cutlass13device_kernelIN5flash11enable_sm90INS1_16FlashAttnFwdSm90INS1_25CollectiveMainloopFwdSm90ILi2EN4cute5tupleIJNS5_1CILi1EEES8_S8_EEENS6_IJNS7_ILi128EEENS7_ILi96EEENS7_ILi192EEEEEELi128ENS_6half_tEfNS_4arch4Sm90ELb0ELb0ELb1ELb1ELb1ELb1ELb0ELb1ELb1ELb1ELb0ELb0EEENS1_21CollectiveEpilogueFwdINS6_IJSA_SA_SB_EEES9_SE_SG_Li256ELb1ELb1ELb0ELb0EEENS1_36VarlenDynamicPersistentTileSchedulerILi128ELi96ELi256ELi128ELb0ELb1ELb1ELb0ELb1ELb1EEEEEEEEEvNT_6ParamsE:
	.zero		3328


//--------------------- .nv.constant0._ZN7cutlass13device_kernelIN5flash11enable_sm90INS1_16FlashAttnFwdSm90INS1_25CollectiveMainloopFwdSm90ILi2EN4cute5tupleIJNS5_1CILi1EEES8_S8_EEENS6_IJNS7_ILi128EEENS7_ILi96EEENS7_ILi192EEEEEELi128ENS_6half_tEfNS_4arch4Sm90ELb0ELb1ELb1ELb0ELb1ELb0ELb0ELb1ELb1ELb1ELb0ELb0EEENS1_21CollectiveEpilogueFwdINS6_IJSA_SA_SB_EEES9_SE_SG_Li256ELb0ELb1ELb0ELb0EEENS1_30DynamicPersistentTileSchedulerILi256ELi128ELb0ELb1ELb1EEEEEEEEEvNT_6ParamsE --------------------------
	.section	.nv.constant0._ZN7cutlass13device_kernelIN5flash11enable_sm90INS1_16FlashAttnFwdSm90INS1_25CollectiveMainloopFwdSm90ILi2EN4cute5tupleIJNS5_1CILi1EEES8_S8_EEENS6_IJNS7_ILi128EEENS7_ILi96EEENS7_ILi192EEEEEELi128ENS_6half_tEfNS_4arch4Sm90ELb0ELb1ELb1ELb0ELb1ELb0ELb0ELb1ELb1ELb1ELb0ELb0EEENS1_21CollectiveEpilogueFwdINS6_IJSA_SA_SB_EEES9_SE_SG_Li256ELb0ELb1ELb0ELb0EEENS1_30DynamicPersistentTileSchedulerILi256ELi128ELb0ELb1ELb1EEEEEEEEEvNT_6ParamsE,"a",@progbits
	.sectionflags	@""
	.align	4
.nv.constant0._ZN7cutlass13device_kernelIN5flash11enable_sm90INS1_16FlashAttnFwdSm90INS1_25CollectiveMainloopFwdSm90ILi2EN4cute5tupleIJNS5_1CILi1EEES8_S8_EEENS6_IJNS7_ILi128EEENS7_ILi96EEENS7_ILi192EEEEEELi128ENS_6half_tEfNS_4arch4Sm90ELb0ELb1ELb1ELb0ELb1ELb0ELb0ELb1ELb1ELb1ELb0ELb0EEENS1_21CollectiveEpilogueFwdINS6_IJSA_SA_SB_EEES9_SE_SG_Li256ELb0ELb1ELb0ELb0EEENS1_30DynamicPersistentTileSchedulerILi256ELi128ELb0ELb1ELb1EEEEEEEEEvNT_6ParamsE:
	.zero		3328


//--------------------- .nv.constant0._ZN7cutlass13device_kernelIN5flash11enable_sm90INS1_16FlashAttnFwdSm90INS1_25CollectiveMainloopFwdSm90ILi2EN4cute5tupleIJNS5_1CILi1EEES8_S8_EEENS6_IJNS7_ILi128EEENS7_ILi96EEENS7_ILi192EEEEEELi128ENS_6half_tEfNS_4arch4Sm90ELb0ELb1ELb1ELb1ELb1ELb0ELb0ELb1ELb1ELb1ELb0ELb0EEENS1_21CollectiveEpilogueFwdINS6_IJSA_SA_SB_EEES9_SE_SG_Li256ELb1ELb1ELb0ELb0EEENS1_36VarlenDynamicPersistentTileSchedulerILi128ELi96ELi256ELi128ELb0ELb1ELb1ELb1ELb0ELb1EEEEEEEEEvNT_6ParamsE --------------------------
	.section	.nv.constant0._ZN7cutlass13device_kernelIN5flash11enable_sm90INS1_16FlashAttnFwdSm90INS1_25CollectiveMainloopFwdSm90ILi2EN4cute5tupleIJNS5_1CILi1EEES8_S8_EEENS6_IJNS7_ILi128EEENS7_ILi96EEENS7_ILi192EEEEEELi128ENS_6half_tEfNS_4arch4Sm90ELb0ELb1ELb1ELb1ELb1ELb0ELb0ELb1ELb1ELb1ELb0ELb0EEENS1_21CollectiveEpilogueFwdINS6_IJSA_SA_SB_EEES9_SE_SG_Li256ELb1ELb1ELb0ELb0EEENS1_36VarlenDynamicPersistentTileSchedulerILi128ELi96ELi256ELi128ELb0ELb1ELb1ELb1ELb0ELb1EEEEEEEEEvNT_6ParamsE,"a",@progbits
	.sectionflags	@""
	.align	4
.nv.constant0._ZN7cutlass13device_kernelIN5flash11enable_sm90INS1_16FlashAttnFwdSm90INS1_25CollectiveMainloopFwdSm90ILi2EN4cute5tupleIJNS5_1CILi1EEES8_S8_EEENS6_IJNS7_ILi128EEENS7_ILi96EEENS7_ILi192EEEEEELi128ENS_6half_tEfNS_4arch4Sm90ELb0ELb1ELb1ELb1ELb1ELb0ELb0ELb1ELb1ELb1ELb0ELb0EEENS1_21CollectiveEpilogueFwdINS6_IJSA_SA_SB_EEES9_SE_SG_Li256ELb1ELb1ELb0ELb0EEENS1_36VarlenDynamicPersistentTileSchedulerILi128ELi96ELi256ELi128ELb0ELb1ELb1ELb1ELb0ELb1EEEEEEEEEvNT_6ParamsE:
	.zero		3328


//--------------------- .nv.constant0._ZN7cutlass13device_kernelIN5flash11enable_sm90INS1_16FlashAttnFwdSm90INS1_25CollectiveMainloopFwdSm90ILi2EN4cute5tupleIJNS5_1CILi1EEES8_S8_EEENS6_IJNS7_ILi128EEENS7_ILi96EEENS7_ILi192EEEEEELi128ENS_6half_tEfNS_4arch4Sm90ELb0ELb1ELb1ELb1ELb1ELb1ELb0ELb1ELb1ELb1ELb0ELb0EEENS1_21CollectiveEpilogueFwdINS6_IJSA_SA_SB_EEES9_SE_SG_Li256ELb1ELb1ELb0ELb0EEENS1_36VarlenDynamicPersistentTileSchedulerILi128ELi96ELi256ELi128ELb0ELb1ELb1ELb1ELb0ELb1EEEEEEEEEvNT_6ParamsE --------------------------
	.section	.nv.constant0._ZN7cutlass13device_kernelIN5flash11enable_sm90INS1_16FlashAttnFwdSm90INS1_25CollectiveMainloopFwdSm90ILi2EN4cute5tupleIJNS5_1CILi1EEES8_S8_EEENS6_IJNS7_ILi128EEENS7_ILi96EEENS7_ILi192EEEEEELi128ENS_6half_tEfNS_4arch4Sm90ELb0ELb1ELb1ELb1ELb1ELb1ELb0ELb1ELb1ELb1ELb0ELb0EEENS1_21CollectiveEpilogueFwdINS6_IJSA_SA_SB_EEES9_SE_SG_Li256ELb1ELb1ELb0ELb0EEENS1_36VarlenDynamicPersistentTileSchedulerILi128ELi96ELi256ELi128ELb0ELb1ELb1ELb1ELb0ELb1EEEEEEEEEvNT_6ParamsE,"a",@progbits
	.sectionflags	@""
	.align	4
.nv.constant0._ZN7cutlass13device_kernelIN5flash11enable_sm90INS1_16FlashAttnFwdSm90INS1_25CollectiveMainloopFwdSm90ILi2EN4cute5tupleIJNS5_1CILi1EEES8_S8_EEENS6_IJNS7_ILi128EEENS7_ILi96EEENS7_ILi192EEEEEELi128ENS_6half_tEfNS_4arch4Sm90ELb0ELb1ELb1ELb1ELb1ELb1ELb0ELb1ELb1ELb1ELb0ELb0EEENS1_21CollectiveEpilogueFwdINS6_IJSA_SA_SB_EEES9_SE_SG_Li256ELb1ELb1ELb0ELb0EEENS1_36VarlenDynamicPersistentTileSchedulerILi128ELi96ELi256ELi128ELb0ELb1ELb1ELb1ELb0ELb1EEEEEEEEEvNT_6ParamsE:
	.zero		3328


//--------------------- .nv.constant0._ZN7cutlass13device_kernelIN5flash11enable_sm90INS1_16FlashAttnFwdSm90INS1_25CollectiveMainloopFwdSm90ILi2EN4cute5tupleIJNS5_1CILi1EEES8_S8_EEENS6_IJNS7_ILi128EEENS7_ILi96EEENS7_ILi192EEEEEELi128ENS_6half_tEfNS_4arch4Sm90ELb1ELb0ELb1ELb0ELb1ELb0ELb0ELb1ELb1ELb1ELb0ELb0EEENS1_21CollectiveEpilogueFwdINS6_IJSA_SA_SB_EEES9_SE_SG_Li256ELb0ELb1ELb0ELb0EEENS1_30DynamicPersistentTileSchedulerILi256ELi128ELb0ELb1ELb1EEEEEEEEEvNT_6ParamsE --------------------------
	.section	.nv.constant0._ZN7cutlass13device_kernelIN5flash11enable_sm90INS1_16FlashAttnFwdSm90INS1_25CollectiveMainloopFwdSm90ILi2EN4cute5tupleIJNS5_1CILi1EEES8_S8_EEENS6_IJNS7_ILi128EEENS7_ILi96EEENS7_ILi192EEEEEELi128ENS_6half_tEfNS_4arch4Sm90ELb1ELb0ELb1ELb0ELb1ELb0ELb0ELb1ELb1ELb1ELb0ELb0EEENS1_21CollectiveEpilogueFwdINS6_IJSA_SA_SB_EEES9_SE_SG_Li256ELb0ELb1ELb0ELb0EEENS1_30DynamicPersistentTileSchedulerILi256ELi128ELb0ELb1ELb1EEEEEEEEEvNT_6ParamsE,"a",@progbits
	.sectionflags	@""
	.align	4
.nv.constant0._ZN7cutlass13device_kernelIN5flash11enable_sm90INS1_16FlashAttnFwdSm90INS1_25CollectiveMainloopFwdSm90ILi2EN4cute5tupleIJNS5_1CILi1EEES8_S8_EEENS6_IJNS7_ILi128EEENS7_ILi96EEENS7_ILi192EEEEEELi128ENS_6half_tEfNS_4arch4Sm90ELb1ELb0ELb1ELb0ELb1ELb0ELb0ELb1ELb1ELb1ELb0ELb0EEENS1_21CollectiveEpilogueFwdINS6_IJSA_SA_SB_EEES9_SE_SG_Li256ELb0ELb1ELb0ELb0EEENS1_30DynamicPersistentTileSchedulerILi256ELi128ELb0ELb1ELb1EEEEEEEEEvNT_6ParamsE:
	.zero		3328


//--------------------- .nv.constant0._ZN7cutlass13device_kernelIN5flash11enable_sm90INS1_16FlashAttnFwdSm90INS1_25CollectiveMainloopFwdSm90ILi2EN4cute5tupleIJNS5_1CILi1EEES8_S8_EEENS6_IJNS7_ILi128EEENS7_ILi96EEENS7_ILi192EEEEEELi128ENS_6half_tEfNS_4arch4Sm90ELb1ELb0ELb1ELb1ELb1ELb0ELb0ELb1ELb1ELb1ELb0ELb0EEENS1_21CollectiveEpilogueFwdINS6_IJSA_SA_SB_EEES9_SE_SG_Li256ELb1ELb1ELb0ELb0EEENS1_36VarlenDynamicPersistentTileSchedulerILi128ELi96ELi256ELi128ELb0ELb1ELb1ELb1ELb1ELb1EEEEEEEEEvNT_6ParamsE --------------------------
	.section	.nv.constant0._ZN7cutlass13device_kernelIN5flash11enable_sm90INS1_16FlashAttnFwdSm90INS1_25CollectiveMainloopFwdSm90ILi2EN4cute5tupleIJNS5_1CILi1EEES8_S8_EEENS6_IJNS7_ILi128EEENS7_ILi96EEENS7_ILi192EEEEEELi128ENS_6half_tEfNS_4arch4Sm90ELb1ELb0ELb1ELb1ELb1ELb0ELb0ELb1ELb1ELb1ELb0ELb0EEENS1_21CollectiveEpilogueFwdINS6_IJSA_SA_SB_EEES9_SE_SG_Li256ELb1ELb1ELb0ELb0EEENS1_36VarlenDynamicPersistentTileSchedulerILi128ELi96ELi256ELi128ELb0ELb1ELb1ELb1ELb1ELb1EEEEEEEEEvNT_6ParamsE,"a",@progbits
	.sectionflags	@""
	.align	4
.nv.constant0._ZN7cutlass13device_kernelIN5flash11enable_sm90INS1_16FlashAttnFwdSm90INS1_25CollectiveMainloopFwdSm90ILi2EN4cute5tupleIJNS5_1CILi1EEES8_S8_EEENS6_IJNS7_ILi128EEENS7_ILi96EEENS7_ILi192EEEEEELi128ENS_6half_tEfNS_4arch4Sm90ELb1ELb0ELb1ELb1ELb1ELb0ELb0ELb1ELb1ELb1ELb0ELb0EEENS1_21CollectiveEpilogueFwdINS6_IJSA_SA_SB_EEES9_SE_SG_Li256ELb1ELb1ELb0ELb0EEENS1_36VarlenDynamicPersistentTileSchedulerILi128ELi96ELi256ELi128ELb0ELb1ELb1ELb1ELb1ELb1EEEEEEEEEvNT_6ParamsE:
	.zero		3328


//--------------------- .nv.constant0._ZN7cutlass13device_kernelIN5flash11enable_sm90INS1_16FlashAttnFwdSm90INS1_25CollectiveMainloopFwdSm90ILi2EN4cute5tupleIJNS5_1CILi1EEES8_S8_EEENS6_IJNS7_ILi128EEENS7_ILi96EEENS7_ILi192EEEEEELi128ENS_6half_tEfNS_4arch4Sm90ELb1ELb0ELb1ELb1ELb1ELb1ELb0ELb1ELb1ELb1ELb0ELb0EEENS1_21CollectiveEpilogueFwdINS6_IJSA_SA_SB_EEES9_SE_SG_Li256ELb1ELb1ELb0ELb0EEENS1_36VarlenDynamicPersistentTileSchedulerILi128ELi96ELi256ELi128ELb0ELb1ELb1ELb1ELb1ELb1EEEEEEEEEvNT_6ParamsE --------------------------
	.section	.nv.constant0._ZN7cutlass13device_kernelIN5flash11enable_sm90INS1_16FlashAttnFwdSm90INS1_25CollectiveMainloopFwdSm90ILi2EN4cute5tupleIJNS5_1CILi1EEES8_S8_EEENS6_IJNS7_ILi128EEENS7_ILi96EEENS7_ILi192EEEEEELi128ENS_6half_tEfNS_4arch4Sm90ELb1ELb0ELb1ELb1ELb1ELb1ELb0ELb1ELb1ELb1ELb0ELb0EEENS1_21CollectiveEpilogueFwdINS6_IJSA_SA_SB_EEES9_SE_SG_Li256ELb1ELb1ELb0ELb0EEENS1_36VarlenDynamicPersistentTileSchedulerILi128ELi96ELi256ELi128ELb0ELb1ELb1ELb1ELb1ELb1EEEEEEEEEvNT_6ParamsE,"a",@progbits
	.sectionflags	@""
	.align	4
.nv.constant0._ZN7cutlass13device_kernelIN5flash11enable_sm90INS1_16FlashAttnFwdSm90INS1_25CollectiveMainloopFwdSm90ILi2EN4cute5tupleIJNS5_1CILi1EEES8_S8_EEENS6_IJNS7_ILi128EEENS7_ILi96EEENS7_ILi192EEEEEELi128ENS_6half_tEfNS_4arch4Sm90ELb1ELb0ELb1ELb1ELb1ELb1ELb0ELb1ELb1ELb1ELb0ELb0EEENS1_21CollectiveEpilogueFwdINS6_IJSA_SA_SB_EEES9_SE_SG_Li256ELb1ELb1ELb0ELb0EEENS1_36VarlenDynamicPersistentTileSchedulerILi128ELi96ELi256ELi128ELb0ELb1ELb1ELb1ELb1ELb1EEEEEEEEEvNT_6ParamsE:
	.zero		3328


//--------------------- .nv.constant0._ZN7cutlass13device_kernelIN5flash11enable_sm90INS1_16FlashAttnFwdSm90INS1_25CollectiveMainloopFwdSm90ILi2EN4cute5tupleIJNS5_1CILi1EEES8_S8_EEENS6_IJNS7_ILi64EEESA_SA_EEELi512ENS_6half_tEfNS_4arch4Sm90ELb0ELb0ELb1ELb0ELb1ELb0ELb0ELb0ELb0ELb1ELb0ELb0EEENS1_21CollectiveEpilogueFwdINS6_IJSA_NS7_ILi512EEESA_EEES9_SC_SE_Li256ELb0ELb1ELb0ELb0EEENS1_29StaticPersistentTileSchedulerILb0EEEEEEEEEvNT_6ParamsE --------------------------
	.section	.nv.constant0._ZN7cutlass13device_kernelIN5flash11enable_sm90INS1_16FlashAttnFwdSm90INS1_25CollectiveMainloopFwdSm90ILi2EN4cute5tupleIJNS5_1CILi1EEES8_S8_EEENS6_IJNS7_ILi64EEESA_SA_EEELi512ENS_6half_tEfNS_4arch4Sm90ELb0ELb0ELb1ELb0ELb1ELb0ELb0ELb0ELb0ELb1ELb0ELb0EEENS1_21CollectiveEpilogueFwdINS6_IJSA_NS7_ILi512EEESA_EEES9_SC_SE_Li256ELb0ELb1ELb0ELb0EEENS1_29StaticPersistentTileSchedulerILb0EEEEEEEEEvNT_6ParamsE,"a",@progbits
	.sectionflags	@""
	.align	4
.nv.constant0._ZN7cutlass13device_kernelIN5flash11enable_sm90INS1_16FlashAttnFwdSm90INS1_25CollectiveMainloopFwdSm90ILi2EN4cute5tupleIJNS5_1CILi1EEES8_S8_EEENS6_IJNS7_ILi64EEESA_SA_EEELi512ENS_6half_tEfNS_4arch4Sm90ELb0ELb0ELb1ELb0ELb1ELb0ELb0ELb0ELb0ELb1ELb0ELb0EEENS1_21CollectiveEpilogueFwdINS6_IJSA_NS7_ILi512EEESA_EEES9_SC_SE_Li256ELb0ELb1ELb0ELb0EEENS1_29StaticPersistentTileSchedulerILb0EEEEEEEEEvNT_6ParamsE:
	.zero		3200


//--------------------- .nv.constant0._ZN7cutlass13device_kernelIN5flash11enable_sm90INS1_16FlashAttnFwdSm90INS1_25CollectiveMainloopFwdSm90ILi2EN4cute5tupleIJNS5_1CILi1EEES8_S8_EEENS6_IJNS7_ILi64EEESA_SA_EEELi512ENS_6half_tEfNS_4arch4Sm90ELb0ELb0ELb1ELb0ELb1ELb0ELb1ELb0ELb0ELb1ELb0ELb0EEENS1_21CollectiveEpilogueFwdINS6_IJSA_NS7_ILi512EEESA_EEES9_SC_SE_Li256ELb0ELb1ELb0ELb0EEENS1_29StaticPersistentTileSchedulerILb0EEEEEEEEEvNT_6ParamsE --------------------------
	.section	.nv.constant0._ZN7cutlass13device_kernelIN5flash11enable_sm90INS1_16FlashAttnFwdSm90INS1_25CollectiveMainloopFwdSm90ILi2EN4cute5tupleIJNS5_1CILi1EEES8_S8_EEENS6_IJNS7_ILi64EEESA_SA_EEELi512ENS_6half_tEfNS_4arch4Sm90ELb0ELb0ELb1ELb0ELb1ELb0ELb1ELb0ELb0ELb1ELb0ELb0EEENS1_21CollectiveEpilogueFwdINS6_IJSA_NS7_ILi512EEESA_EEES9_SC_SE_Li256ELb0ELb1ELb0ELb0EEENS1_29StaticPersistentTileSchedulerILb0EEEEEEEEEvNT_6ParamsE,"a",@progbits
	.sectionflags	@""
	.align	4
.nv.constant0._ZN7cutlass13device_kernelIN5flash11enable_sm90INS1_16FlashAttnFwdSm90INS1_25CollectiveMainloopFwdSm90ILi2EN4cute5tupleIJNS5_1CILi1EEES8_S8_EEENS6_IJNS7_ILi64EEESA_SA_EEELi512ENS_6half_tEfNS_4arch4Sm90ELb0ELb0ELb1ELb0ELb1ELb0ELb1ELb0ELb0ELb1ELb0ELb0EEENS1_21CollectiveEpilogueFwdINS6_IJSA_NS7_ILi512EEESA_EEES9_SC_SE_Li256ELb0ELb1ELb0ELb0EEENS1_29StaticPersistentTileSchedulerILb0EEEEEEEEEvNT_6ParamsE:
	.zero		3456


//--------------------- .nv.constant0._ZN7cutlass13device_kernelIN5flash11enable_sm90INS1_16FlashAttnFwdSm90INS1_25CollectiveMainloopFwdSm90ILi2EN4cute5tupleIJNS5_1CILi1EEES8_S8_EEENS6_IJNS7_ILi64EEESA_SA_EEELi512ENS_6half_tEfNS_4arch4Sm90ELb0ELb0ELb1ELb1ELb1ELb0ELb0ELb0ELb0ELb1ELb0ELb0EEENS1_21CollectiveEpilogueFwdINS6_IJSA_NS7_ILi512EEESA_EEES9_SC_SE_Li256ELb1ELb1ELb0ELb0EEENS1_36VarlenDynamicPersistentTileSchedulerILi64ELi64ELi256ELi128ELb0ELb1ELb1ELb0ELb1ELb1EEEEEEEEEvNT_6ParamsE --------------------------
	.section	.nv.constant0._ZN7cutlass13device_kernelIN5flash11enable_sm90INS1_16FlashAttnFwdSm90INS1_25CollectiveMainloopFwdSm90ILi2EN4cute5tupleIJNS5_1CILi1EEES8_S8_EEENS6_IJNS7_ILi64EEESA_SA_EEELi512ENS_6half_tEfNS_4arch4Sm90ELb0ELb0ELb1ELb1ELb1ELb0ELb0ELb0ELb0ELb1ELb0ELb0EEENS1_21CollectiveEpilogueFwdINS6_IJSA_NS7_ILi512EEESA_EEES9_SC_SE_Li256ELb1ELb1ELb0ELb0EEENS1_36VarlenDynamicPersistentTileSchedulerILi64ELi64ELi256ELi128ELb0ELb1ELb1ELb0ELb1ELb1EEEEEEEEEvNT_6ParamsE,"a",@progbits
	.sectionflags	@""
	.align	4
.nv.constant0._ZN7cutlass13device_kernelIN5flash11enable_sm90INS1_16FlashAttnFwdSm90INS1_25CollectiveMainloopFwdSm90ILi2EN4cute5tupleIJNS5_1CILi1EEES8_S8_EEENS6_IJNS7_ILi64EEESA_SA_EEELi512ENS_6half_tEfNS_4arch4Sm90ELb0ELb0ELb1ELb1ELb1ELb0ELb0ELb0ELb0ELb1ELb0ELb0EEENS1_21CollectiveEpilogueFwdINS6_IJSA_NS7_ILi512EEESA_EEES9_SC_SE_Li256ELb1ELb1ELb0ELb0EEENS1_36VarlenDynamicPersistentTileSchedulerILi64ELi64ELi256ELi128ELb0ELb1ELb1ELb0ELb1ELb1EEEEEEEEEvNT_6ParamsE:
	.zero		3328


//--------------------- .nv.constant0._ZN7cutlass13device_kernelIN5flash11enable_sm90INS1_16FlashAttnFwdSm90INS1_25CollectiveMainloopFwdSm90ILi2EN4cute5tupleIJNS5_1CILi1EEES8_S8_EEENS6_IJNS7_ILi64EEESA_SA_EEELi512ENS_6half_tEfNS_4arch4Sm90ELb0ELb0ELb1ELb1ELb1ELb1ELb0ELb0ELb0ELb1ELb0ELb0EEENS1_21CollectiveEpilogueFwdINS6_IJSA_NS7_ILi512EEESA_EEES9_SC_SE_Li256ELb1ELb1ELb0ELb0EEENS1_36VarlenDynamicPersistentTileSchedulerILi64ELi64ELi256ELi128ELb0ELb1ELb1ELb0ELb1ELb1EEEEEEEEEvNT_6ParamsE --------------------------
	.section	.nv.constant0._ZN7cutlass13device_kernelIN5flash11enable_sm90INS1_16FlashAttnFwdSm90INS1_25CollectiveMainloopFwdSm90ILi2EN4cute5tupleIJNS5_1CILi1EEES8_S8_EEENS6_IJNS7_ILi64EEESA_SA_EEELi512ENS_6half_tEfNS_4arch4Sm90ELb0ELb0ELb1ELb1ELb1ELb1ELb0ELb0ELb0ELb1ELb0ELb0EEENS1_21CollectiveEpilogueFwdINS6_IJSA_NS7_ILi512EEESA_EEES9_SC_SE_Li256ELb1ELb1ELb0ELb0EEENS1_36VarlenDynamicPersistentTileSchedulerILi64ELi64ELi256ELi128ELb0ELb1ELb1ELb0ELb1ELb1EEEEEEEEEvNT_6ParamsE,"a",@progbits
	.sectionflags	@""
	.align	4
.nv.constant0._ZN7cutlass13device_kernelIN5flash11enable_sm90INS1_16FlashAttnFwdSm90INS1_25CollectiveMainloopFwdSm90ILi2EN4cute5tupleIJNS5_1CILi1EEES8_S8_EEENS6_IJNS7_ILi64EEESA_SA_EEELi512ENS_6half_tEfNS_4arch4Sm90ELb0ELb0ELb1ELb1ELb1ELb1ELb0ELb0ELb0ELb1ELb0ELb0EEENS1_21CollectiveEpilogueFwdINS6_IJSA_NS7_ILi512EEESA_EEES9_SC_SE_Li256ELb1ELb1ELb0ELb0EEENS1_36VarlenDynamicPersistentTileSchedulerILi64ELi64ELi256ELi128ELb0ELb1ELb1ELb0ELb1ELb1EEEEEEEEEvNT_6ParamsE:
	.zero		3328


//--------------------- .nv.constant0._ZN7cutlass13device_kernelIN5flash11enable_sm90INS1_16FlashAttnFwdSm90INS1_25CollectiveMainloopFwdSm90ILi2EN4cute5tupleIJNS5_1CILi1EEES8_S8_EEENS6_IJNS7_ILi64EEESA_SA_EEELi512ENS_6half_tEfNS_4arch4Sm90ELb0ELb0ELb1ELb1ELb1ELb0ELb1ELb0ELb0ELb1ELb0ELb0EEENS1_21CollectiveEpilogueFwdINS6_IJSA_NS7_ILi512EEESA_EEES9_SC_SE_Li256ELb1ELb1ELb0ELb0EEENS1_36VarlenDynamicPersistentTileSchedulerILi64ELi64ELi256ELi128ELb0ELb1ELb1ELb0ELb1ELb1EEEEEEEEEvNT_6ParamsE --------------------------
	.section	.nv.constant0._ZN7cutlass13device_kernelIN5flash11enable_sm90INS1_16FlashAttnFwdSm90INS1_25CollectiveMainloopFwdSm90ILi2EN4cute5tupleIJNS5_1CILi1EEES8_S8_EEENS6_IJNS7_ILi64EEESA_SA_EEELi512ENS_6half_tEfNS_4arch4Sm90ELb0ELb0ELb1ELb1ELb1ELb0ELb1ELb0ELb0ELb1ELb0ELb0EEENS1_21CollectiveEpilogueFwdINS6_IJSA_NS7_ILi512EEESA_EEES9_SC_SE_Li256ELb1ELb1ELb0ELb0EEENS1_36VarlenDynamicPersistentTileSchedulerILi64ELi64ELi256ELi128ELb0ELb1ELb1ELb0ELb1ELb1EEEEEEEEEvNT_6ParamsE,"a",@progbits
	.sectionflags	@""
	.align	4
.nv.constant0._ZN7cutlass13device_kernelIN5flash11enable_sm90INS1_16FlashAttnFwdSm90INS1_25CollectiveMainloopFwdSm90ILi2EN4cute5tupleIJNS5_1CILi1EEES8_S8_EEENS6_IJNS7_ILi64EEESA_SA_EEELi512ENS_6half_tEfNS_4arch4Sm90ELb0ELb0ELb1ELb1ELb1ELb0ELb1ELb0ELb0ELb1ELb0ELb0EEENS1_21CollectiveEpilogueFwdINS6_IJSA_NS7_ILi512EEESA_EEES9_SC_SE_Li256ELb1ELb1ELb0ELb0EEENS1_36VarlenDynamicPersistentTileSchedulerILi64ELi64ELi256ELi128ELb0ELb1ELb1ELb0ELb1ELb1EEEEEEEEEvNT_6ParamsE:
	.zero		3584


//--------------------- .nv.constant0._ZN7cutlass13device_kernelIN5flash11enable_sm90INS1_16FlashAttnFwdSm90INS1_25CollectiveMainloopFwdSm90ILi2EN4cute5tupleIJNS5_1CILi1EEES8_S8_EEENS6_IJNS7_ILi64EEESA_SA_EEELi512ENS_6half_tEfNS_4arch4Sm90ELb0ELb0ELb1ELb1ELb1ELb1ELb1ELb0ELb0ELb1ELb0ELb0EEENS1_21CollectiveEpilogueFwdINS6_IJSA_NS7_ILi512EEESA_EEES9_SC_SE_Li256ELb1ELb1ELb0ELb0EEENS1_36VarlenDynamicPersistentTileSchedulerILi64ELi64ELi256ELi128ELb0ELb1ELb1ELb0ELb1ELb1EEEEEEEEEvNT_6ParamsE --------------------------
	.section	.nv.constant0._ZN7cutlass13device_kernelIN5flash11enable_sm90INS1_16FlashAttnFwdSm90INS1_25CollectiveMainloopFwdSm90ILi2EN4cute5tupleIJNS5_1CILi1EEES8_S8_EEENS6_IJNS7_ILi64EEESA_SA_EEELi512ENS_6half_tEfNS_4arch4Sm90ELb0ELb0ELb1ELb1ELb1ELb1ELb1ELb0ELb0ELb1ELb0ELb0EEENS1_21CollectiveEpilogueFwdINS6_IJSA_NS7_ILi512EEESA_EEES9_SC_SE_Li256ELb1ELb1ELb0ELb0EEENS1_36VarlenDynamicPersistentTileSchedulerILi64ELi64ELi256ELi128ELb0ELb1ELb1ELb0ELb1ELb1EEEEEEEEEvNT_6ParamsE,"a",@progbits
	.sectionflags	@""
	.align	4
.nv.constant0._ZN7cutlass13device_kernelIN5flash11enable_sm90INS1_16FlashAttnFwdSm90INS1_25CollectiveMainloopFwdSm90ILi2EN4cute5tupleIJNS5_1CILi1EEES8_S8_EEENS6_IJNS7_ILi64EEESA_SA_EEELi512ENS_6half_tEfNS_4arch4Sm90ELb0ELb0ELb1ELb1ELb1ELb1ELb1ELb0ELb0ELb1ELb0ELb0EEENS1_21CollectiveEpilogueFwdINS6_IJSA_NS7_ILi512EEESA_EEES9_SC_SE_Li256ELb1ELb1ELb0ELb0EEENS1_36VarlenDynamicPersistentTileSchedulerILi64ELi64ELi256ELi128ELb0ELb1ELb1ELb0ELb1ELb1EEEEEEEEEvNT_6ParamsE:
	.zero		3584


//--------------------- .nv.constant0._ZN7cutlass13device_kernelIN5flash11enable_sm90INS1_16FlashAttnFwdSm90INS1_25CollectiveMainloopFwdSm90ILi2EN4cute5tupleIJNS5_1CILi1EEES8_S8_EEENS6_IJNS7_ILi64EEESA_SA_EEELi512ENS_6half_tEfNS_4arch4Sm90ELb0ELb1ELb1ELb0ELb1ELb0ELb0ELb0ELb0ELb1ELb0ELb0EEENS1_21CollectiveEpilogueFwdINS6_IJSA_NS7_ILi512EEESA_EEES9_SC_SE_Li256ELb0ELb1ELb0ELb0EEENS1_30DynamicPersistentTileSchedulerILi256ELi128ELb0ELb1ELb1EEEEEEEEEvNT_6ParamsE --------------------------
	.section	.nv.constant0._ZN7cutlass13device_kernelIN5flash11enable_sm90INS1_16FlashAttnFwdSm90INS1_25CollectiveMainloopFwdSm90ILi2EN4cute5tupleIJNS5_1CILi1EEES8_S8_EEENS6_IJNS7_ILi64EEESA_SA_EEELi512ENS_6half_tEfNS_4arch4Sm90ELb0ELb1ELb1ELb0ELb1ELb0ELb0ELb0ELb0ELb1ELb0ELb0EEENS1_21CollectiveEpilogueFwdINS6_IJSA_NS7_ILi512EEESA_EEES9_SC_SE_Li256ELb0ELb1ELb0ELb0EEENS1_30DynamicPersistentTileSchedulerILi256ELi128ELb0ELb1ELb1EEEEEEEEEvNT_6ParamsE,"a",@progbits
	.sectionflags	@""
	.align	4
.nv.constant0._ZN7cutlass13device_kernelIN5flash11enable_sm90INS1_16FlashAttnFwdSm90INS1_25CollectiveMainloopFwdSm90ILi2EN4cute5tupleIJNS5_1CILi1EEES8_S8_EEENS6_IJNS7_ILi64EEESA_SA_EEELi512ENS_6half_tEfNS_4arch4Sm90ELb0ELb1ELb1ELb0ELb1ELb0ELb0ELb0ELb0ELb1ELb0ELb0EEENS1_21CollectiveEpilogueFwdINS6_IJSA_NS7_ILi512EEESA_EEES9_SC_SE_Li256ELb0ELb1ELb0ELb0EEENS1_30DynamicPersistentTileSchedulerILi256ELi128ELb0ELb1ELb1EEEEEEEEEvNT_6ParamsE:
	.zero		3328


//--------------------- .nv.constant0._ZN7cutlass13device_kernelIN5flash11enable_sm90INS1_16FlashAttnFwdSm90INS1_25CollectiveMainloopFwdSm90ILi2EN4cute5tupleIJNS5_1CILi1EEES8_S8_EEENS6_IJNS7_ILi64EEESA_SA_EEELi512ENS_6half_tEfNS_4arch4Sm90ELb0ELb1ELb1ELb0ELb1ELb0ELb1ELb0ELb0ELb1ELb0ELb0EEENS1_21CollectiveEpilogueFwdINS6_IJSA_NS7_ILi512EEESA_EEES9_SC_SE_Li256ELb0ELb1ELb0ELb0EEENS1_30DynamicPersistentTileSchedulerILi256ELi128ELb0ELb1ELb1EEEEEEEEEvNT_6ParamsE --------------------------
	.section	.nv.constant0._ZN7cutlass13device_kernelIN5flash11enable_sm90INS1_16FlashAttnFwdSm90INS1_25CollectiveMainloopFwdSm90ILi2EN4cute5tupleIJNS5_1CILi1EEES8_S8_EEENS6_IJNS7_ILi64EEESA_SA_EEELi512ENS_6half_tEfNS_4arch4Sm90ELb0ELb1ELb1ELb0ELb1ELb0ELb1ELb0ELb0ELb1ELb0ELb0EEENS1_21CollectiveEpilogueFwdINS6_IJSA_NS7_ILi512EEESA_EEES9_SC_SE_Li256ELb0ELb1ELb0ELb0EEENS1_30DynamicPersistentTileSchedulerILi256ELi128ELb0ELb1ELb1EEEEEEEEEvNT_6ParamsE,"a",@progbits
	.sectionflags	@""
	.align	4
.nv.constant0._ZN7cutlass13device_kernelIN5flash11enable_sm90INS1_16FlashAttnFwdSm90INS1_25CollectiveMainloopFwdSm90ILi2EN4cute5tupleIJNS5_1CILi1EEES8_S8_EEENS6_IJNS7_ILi64EEESA_SA_EEELi512ENS_6half_tEfNS_4arch4Sm90ELb0ELb1ELb1ELb0ELb1ELb0ELb1ELb0ELb0ELb1ELb0ELb0EEENS1_21CollectiveEpilogueFwdINS6_IJSA_NS7_ILi512EEESA_EEES9_SC_SE_Li256ELb0ELb1ELb0ELb0EEENS1_30DynamicPersistentTileSchedulerILi256ELi128ELb0ELb1ELb1EEEEEEEEEvNT_6ParamsE:
	.zero		3584


//--------------------- .nv.constant0._ZN7cutlass13device_kernelIN5flash11enable_sm90INS1_16FlashAttnFwdSm90INS1_25CollectiveMainloopFwdSm90ILi2EN4cute5tupleIJNS5_1CILi1EEES8_S8_EEENS6_IJNS7_ILi64EEESA_SA_EEELi512ENS_6half_tEfNS_4arch4Sm90ELb0ELb1ELb1ELb1ELb1ELb0ELb0ELb0ELb0ELb1ELb0ELb0EEENS1_21CollectiveEpilogueFwdINS6_IJSA_NS7_ILi512EEESA_EEES9_SC_SE_Li256ELb1ELb1ELb0ELb0EEENS1_36VarlenDynamicPersistentTileSchedulerILi64ELi64ELi256ELi128ELb0ELb1ELb1ELb1ELb0ELb1EEEEEEEEEvNT_6ParamsE --------------------------
	.section	.nv.constant0._ZN7cutlass13device_kernelIN5flash11enable_sm90INS1_16FlashAttnFwdSm90INS1_25CollectiveMainloopFwdSm90ILi2EN4cute5tupleIJNS5_1CILi1EEES8_S8_EEENS6_IJNS7_ILi64EEESA_SA_EEELi512ENS_6half_tEfNS_4arch4Sm90ELb0ELb1ELb1ELb1ELb1ELb0ELb0ELb0ELb0ELb1ELb0ELb0EEENS1_21CollectiveEpilogueFwdINS6_IJSA_NS7_ILi512EEESA_EEES9_SC_SE_Li256ELb1ELb1ELb0ELb0EEENS1_36VarlenDynamicPersistentTileSchedulerILi64ELi64ELi256ELi128ELb0ELb1ELb1ELb1ELb0ELb1EEEEEEEEEvNT_6ParamsE,"a",@progbits
	.sectionflags	@""
	.align	4
.nv.constant0._ZN7cutlass13device_kernelIN5flash11enable_sm90INS1_16FlashAttnFwdSm90INS1_25CollectiveMainloopFwdSm90ILi2EN4cute5tupleIJNS5_1CILi1EEES8_S8_EEENS6_IJNS7_ILi64EEESA_SA_EEELi512ENS_6half_tEfNS_4arch4Sm90ELb0ELb1ELb1ELb1ELb1ELb0ELb0ELb0ELb0ELb1ELb0ELb0EEENS1_21CollectiveEpilogueFwdINS6_IJSA_NS7_ILi512EEESA_EEES9_SC_SE_Li256ELb1ELb1ELb0ELb0EEENS1_36VarlenDynamicPersistentTileSchedulerILi64ELi64ELi256ELi128ELb0ELb1ELb1ELb1ELb0ELb1EEEEEEEEEvNT_6ParamsE:
	.zero		3328


//--------------------- .nv.constant0._ZN7cutlass13device_kernelIN5flash11enable_sm90INS1_16FlashAttnFwdSm90INS1_25CollectiveMainloopFwdSm90ILi2EN4cute5tupleIJNS5_1CILi1EEES8_S8_EEENS6_IJNS7_ILi64EEESA_SA_EEELi512ENS_6half_tEfNS_4arch4Sm90ELb0ELb1ELb1ELb1ELb1ELb1ELb0ELb0ELb0ELb1ELb0ELb0EEENS1_21CollectiveEpilogueFwdINS6_IJSA_NS7_ILi512EEESA_EEES9_SC_SE_Li256ELb1ELb1ELb0ELb0EEENS1_36VarlenDynamicPersistentTileSchedulerILi64ELi64ELi256ELi128ELb0ELb1ELb1ELb1ELb0ELb1EEEEEEEEEvNT_6ParamsE --------------------------
	.section	.nv.constant0._ZN7cutlass13device_kernelIN5flash11enable_sm90INS1_16FlashAttnFwdSm90INS1_25CollectiveMainloopFwdSm90ILi2EN4cute5tupleIJNS5_1CILi1EEES8_S8_EEENS6_IJNS7_ILi64EEESA_SA_EEELi512ENS_6half_tEfNS_4arch4Sm90ELb0ELb1ELb1ELb1ELb1ELb1ELb0ELb0ELb0ELb1ELb0ELb0EEENS1_21CollectiveEpilogueFwdINS6_IJSA_NS7_ILi512EEESA_EEES9_SC_SE_Li256ELb1ELb1ELb0ELb0EEENS1_36VarlenDynamicPersistentTileSchedulerILi64ELi64ELi256ELi128ELb0ELb1ELb1ELb1ELb0ELb1EEEEEEEEEvNT_6ParamsE,"a",@progbits
	.sectionflags	@""
	.align	4
.nv.constant0._ZN7cutlass13device_kernelIN5flash11enable_sm90INS1_16FlashAttnFwdSm90INS1_25CollectiveMainloopFwdSm90ILi2EN4cute5tupleIJNS5_1CILi1EEES8_S8_EEENS6_IJNS7_ILi64EEESA_SA_EEELi512ENS_6half_tEfNS_4arch4Sm90ELb0ELb1ELb1ELb1ELb1ELb1ELb0ELb0ELb0ELb1ELb0ELb0EEENS1_21CollectiveEpilogueFwdINS6_IJSA_NS7_ILi512EEESA_EEES9_SC_SE_Li256ELb1ELb1ELb0ELb0EEENS1_36VarlenDynamicPersistentTileSchedulerILi64ELi64ELi256ELi128ELb0ELb1ELb1ELb1ELb0ELb1EEEEEEEEEvNT_6ParamsE:
	.zero		3328


//--------------------- .nv.constant0._ZN7cutlass13device_kernelIN5flash11enable_sm90INS1_16FlashAttnFwdSm90INS1_25CollectiveMainloopFwdSm90ILi2EN4cute5tupleIJNS5_1CILi1EEES8_S8_EEENS6_IJNS7_ILi64EEESA_SA_EEELi512ENS_6half_tEfNS_4arch4Sm90ELb0ELb1ELb1ELb1ELb1ELb0ELb1ELb0ELb0ELb1ELb0ELb0EEENS1_21CollectiveEpilogueFwdINS6_IJSA_NS7_ILi512EEESA_EEES9_SC_SE_Li256ELb1ELb1ELb0ELb0EEENS1_36VarlenDynamicPersistentTileSchedulerILi64ELi64ELi256ELi128ELb0ELb1ELb1ELb1ELb0ELb1EEEEEEEEEvNT_6ParamsE --------------------------
	.section	.nv.constant0._ZN7cutlass13device_kernelIN5flash11enable_sm90INS1_16FlashAttnFwdSm90INS1_25CollectiveMainloopFwdSm90ILi2EN4cute5tupleIJNS5_1CILi1EEES8_S8_EEENS6_IJNS7_ILi64EEESA_SA_EEELi512ENS_6half_tEfNS_4arch4Sm90ELb0ELb1ELb1ELb1ELb1ELb0ELb1ELb0ELb0ELb1ELb0ELb0EEENS1_21CollectiveEpilogueFwdINS6_IJSA_NS7_ILi512EEESA_EEES9_SC_SE_Li256ELb1ELb1ELb0ELb0EEENS1_36VarlenDynamicPersistentTileSchedulerILi64ELi64ELi256ELi128ELb0ELb1ELb1ELb1ELb0ELb1EEEEEEEEEvNT_6ParamsE,"a",@progbits
	.sectionflags	@""
	.align	4
.nv.constant0._ZN7cutlass13device_kernelIN5flash11enable_sm90INS1_16FlashAttnFwdSm90INS1_25CollectiveMainloopFwdSm90ILi2EN4cute5tupleIJNS5_1CILi1EEES8_S8_EEENS6_IJNS7_ILi64EEESA_SA_EEELi512ENS_6half_tEfNS_4arch4Sm90ELb0ELb1ELb1ELb1ELb1ELb0ELb1ELb0ELb0ELb1ELb0ELb0EEENS1_21CollectiveEpilogueFwdINS6_IJSA_NS7_ILi512EEESA_EEES9_SC_SE_Li256ELb1ELb1ELb0ELb0EEENS1_36VarlenDynamicPersistentTileSchedulerILi64ELi64ELi256ELi128ELb0ELb1ELb1ELb1ELb0ELb1EEEEEEEEEvNT_6ParamsE:
	.zero		3584


//--------------------- .nv.constant0._ZN7cutlass13device_kernelIN5flash11enable_sm90INS1_16FlashAttnFwdSm90INS1_25CollectiveMainloopFwdSm90ILi2EN4cute5tupleIJNS5_1CILi1EEES8_S8_EEENS6_IJNS7_ILi64EEESA_SA_EEELi512ENS_6half_tEfNS_4arch4Sm90ELb0ELb1ELb1ELb1ELb1ELb1ELb1ELb0ELb0ELb1ELb0ELb0EEENS1_21CollectiveEpilogueFwdINS6_IJSA_NS7_ILi512EEESA_EEES9_SC_SE_Li256ELb1ELb1ELb0ELb0EEENS1_36VarlenDynamicPersistentTileSchedulerILi64ELi64ELi256ELi128ELb0ELb1ELb1ELb1ELb0ELb1EEEEEEEEEvNT_6ParamsE --------------------------
	.section	.nv.constant0._ZN7cutlass13device_kernelIN5flash11enable_sm90INS1_16FlashAttnFwdSm90INS1_25CollectiveMainloopFwdSm90ILi2EN4cute5tupleIJNS5_1CILi1EEES8_S8_EEENS6_IJNS7_ILi64EEESA_SA_EEELi512ENS_6half_tEfNS_4arch4Sm90ELb0ELb1ELb1ELb1ELb1ELb1ELb1ELb0ELb0ELb1ELb0ELb0EEENS1_21CollectiveEpilogueFwdINS6_IJSA_NS7_ILi512EEESA_EEES9_SC_SE_Li256ELb1ELb1ELb0ELb0EEENS1_36VarlenDynamicPersistentTileSchedulerILi64ELi64ELi256ELi128ELb0ELb1ELb1ELb1ELb0ELb1EEEEEEEEEvNT_6ParamsE,"a",@progbits
	.sectionflags	@""
	.align	4
.nv.constant0._ZN7cutlass13device_kernelIN5flash11enable_sm90INS1_16FlashAttnFwdSm90INS1_25CollectiveMainloopFwdSm90ILi2EN4cute5tupleIJNS5_1CILi1EEES8_S8_EEENS6_IJNS7_ILi64EEESA_SA_EEELi512ENS_6half_tEfNS_4arch4Sm90ELb0ELb1ELb1ELb1ELb1ELb1ELb1ELb0ELb0ELb1ELb0ELb0EEENS1_21CollectiveEpilogueFwdINS6_IJSA_NS7_ILi512EEESA_EEES9_SC_SE_Li256ELb1ELb1ELb0ELb0EEENS1_36VarlenDynamicPersistentTileSchedulerILi64ELi64ELi256ELi128ELb0ELb1ELb1ELb1ELb0ELb1EEEEEEEEEvNT_6ParamsE:
	.zero		3584


//--------------------- .nv.constant0._ZN7cutlass13device_kernelIN5flash11enable_sm90INS1_16FlashAttnFwdSm90INS1_25CollectiveMainloopFwdSm90ILi2EN4cute5tupleIJNS5_1CILi1EEES8_S8_EEENS6_IJNS7_ILi64EEESA_SA_EEELi512ENS_6half_tEfNS_4arch4Sm90ELb1ELb0ELb1ELb0ELb1ELb0ELb0ELb0ELb0ELb1ELb0ELb0EEENS1_21CollectiveEpilogueFwdINS6_IJSA_NS7_ILi512EEESA_EEES9_SC_SE_Li256ELb0ELb1ELb0ELb0EEENS1_30DynamicPersistentTileSchedulerILi256ELi128ELb0ELb1ELb1EEEEEEEEEvNT_6ParamsE --------------------------
	.section	.nv.constant0._ZN7cutlass13device_kernelIN5flash11enable_sm90INS1_16FlashAttnFwdSm90INS1_25CollectiveMainloopFwdSm90ILi2EN4cute5tupleIJNS5_1CILi1EEES8_S8_EEENS6_IJNS7_ILi64EEESA_SA_EEELi512ENS_6half_tEfNS_4arch4Sm90ELb1ELb0ELb1ELb0ELb1ELb0ELb0ELb0ELb0ELb1ELb0ELb0EEENS1_21CollectiveEpilogueFwdINS6_IJSA_NS7_ILi512EEESA_EEES9_SC_SE_Li256ELb0ELb1ELb0ELb0EEENS1_30DynamicPersistentTileSchedulerILi256ELi128ELb0ELb1ELb1EEEEEEEEEvNT_6ParamsE,"a",@progbits
	.sectionflags	@""
	.align	4
.nv.constant0._ZN7cutlass13device_kernelIN5flash11enable_sm90INS1_16FlashAttnFwdSm90INS1_25CollectiveMainloopFwdSm90ILi2EN4cute5tupleIJNS5_1CILi1EEES8_S8_EEENS6_IJNS7_ILi64EEESA_SA_EEELi512ENS_6half_tEfNS_4arch4Sm90ELb1ELb0ELb1ELb0ELb1ELb0ELb0ELb0ELb0ELb1ELb0ELb0EEENS1_21CollectiveEpilogueFwdINS6_IJSA_NS7_ILi512EEESA_EEES9_SC_SE_Li256ELb0ELb1ELb0ELb0EEENS1_30DynamicPersistentTileSchedulerILi256ELi128ELb0ELb1ELb1EEEEEEEEEvNT_6ParamsE:
	.zero		3328


//--------------------- .nv.constant0._ZN7cutlass13device_kernelIN5flash11enable_sm90INS1_16FlashAttnFwdSm90INS1_25CollectiveMainloopFwdSm90ILi2EN4cute5tupleIJNS5_1CILi1EEES8_S8_EEENS6_IJNS7_ILi64EEESA_SA_EEELi512ENS_6half_tEfNS_4arch4Sm90ELb1ELb0ELb1ELb0ELb1ELb0ELb1ELb0ELb0ELb1ELb0ELb0EEENS1_21CollectiveEpilogueFwdINS6_IJSA_NS7_ILi512EEESA_EEES9_SC_SE_Li256ELb0ELb1ELb0ELb0EEENS1_30DynamicPersistentTileSchedulerILi256ELi128ELb0ELb1ELb1EEEEEEEEEvNT_6ParamsE --------------------------
	.section	.nv.constant0._ZN7cutlass13device_kernelIN5flash11enable_sm90INS1_16FlashAttnFwdSm90INS1_25CollectiveMainloopFwdSm90ILi2EN4cute5tupleIJNS5_1CILi1EEES8_S8_EEENS6_IJNS7_ILi64EEESA_SA_EEELi512ENS_6half_tEfNS_4arch4Sm90ELb1ELb0ELb1ELb0ELb1ELb0ELb1ELb0ELb0ELb1ELb0ELb0EEENS1_21CollectiveEpilogueFwdINS6_IJSA_NS7_ILi512EEESA_EEES9_SC_SE_Li256ELb0ELb1ELb0ELb0EEENS1_30DynamicPersistentTileSchedulerILi256ELi128ELb0ELb1ELb1EEEEEEEEEvNT_6ParamsE,"a",@progbits
	.sectionflags	@""
	.align	4
.nv.constant0._ZN7cutlass13device_kernelIN5flash11enable_sm90INS1_16FlashAttnFwdSm90INS1_25CollectiveMainloopFwdSm90ILi2EN4cute5tupleIJNS5_1CILi1EEES8_S8_EEENS6_IJNS7_ILi64EEESA_SA_EEELi512ENS_6half_tEfNS_4arch4Sm90ELb1ELb0ELb1ELb0ELb1ELb0ELb1ELb0ELb0ELb1ELb0ELb0EEENS1_21CollectiveEpilogueFwdINS6_IJSA_NS7_ILi512EEESA_EEES9_SC_SE_Li256ELb0ELb1ELb0ELb0EEENS1_30DynamicPersistentTileSchedulerILi256ELi128ELb0ELb1ELb1EEEEEEEEEvNT_6ParamsE:
	.zero		3584


//--------------------- .nv.constant0._ZN7cutlass13device_kernelIN5flash11enable_sm90INS1_16FlashAttnFwdSm90INS1_25CollectiveMainloopFwdSm90ILi2EN4cute5tupleIJNS5_1CILi1EEES8_S8_EEENS6_IJNS7_ILi64EEESA_SA_EEELi512ENS_6half_tEfNS_4arch4Sm90ELb1ELb0ELb1ELb1ELb1ELb0ELb0ELb0ELb0ELb1ELb0ELb0EEENS1_21CollectiveEpilogueFwdINS6_IJSA_NS7_ILi512EEESA_EEES9_SC_SE_Li256ELb1ELb1ELb0ELb0EEENS1_36VarlenDynamicPersistentTileSchedulerILi64ELi64ELi256ELi128ELb0ELb1ELb1ELb1ELb1ELb1EEEEEEEEEvNT_6ParamsE --------------------------
	.section	.nv.constant0._ZN7cutlass13device_kernelIN5flash11enable_sm90INS1_16FlashAttnFwdSm90INS1_25CollectiveMainloopFwdSm90ILi2EN4cute5tupleIJNS5_1CILi1EEES8_S8_EEENS6_IJNS7_ILi64EEESA_SA_EEELi512ENS_6half_tEfNS_4arch4Sm90ELb1ELb0ELb1ELb1ELb1ELb0ELb0ELb0ELb0ELb1ELb0ELb0EEENS1_21CollectiveEpilogueFwdINS6_IJSA_NS7_ILi512EEESA_EEES9_SC_SE_Li256ELb1ELb1ELb0ELb0EEENS1_36VarlenDynamicPersistentTileSchedulerILi64ELi64ELi256ELi128ELb0ELb1ELb1ELb1ELb1ELb1EEEEEEEEEvNT_6ParamsE,"a",@progbits
	.sectionflags	@""
	.align	4
.nv.constant0._ZN7cutlass13device_kernelIN5flash11enable_sm90INS1_16FlashAttnFwdSm90INS1_25CollectiveMainloopFwdSm90ILi2EN4cute5tupleIJNS5_1CILi1EEES8_S8_EEENS6_IJNS7_ILi64EEESA_SA_EEELi512ENS_6half_tEfNS_4arch4Sm90ELb1ELb0ELb1ELb1ELb1ELb0ELb0ELb0ELb0ELb1ELb0ELb0EEENS1_21CollectiveEpilogueFwdINS6_IJSA_NS7_ILi512EEESA_EEES9_SC_SE_Li256ELb1ELb1ELb0ELb0EEENS1_36VarlenDynamicPersistentTileSchedulerILi64ELi64ELi256ELi128ELb0ELb1ELb1ELb1ELb1ELb1EEEEEEEEEvNT_6ParamsE:
	.zero		3328


//--------------------- .nv.constant0._ZN7cutlass13device_kernelIN5flash11enable_sm90INS1_16FlashAttnFwdSm90INS1_25CollectiveMainloopFwdSm90ILi2EN4cute5tupleIJNS5_1CILi1EEES8_S8_EEENS6_IJNS7_ILi64EEESA_SA_EEELi512ENS_6half_tEfNS_4arch4Sm90ELb1ELb0ELb1ELb1ELb1ELb1ELb0ELb0ELb0ELb1ELb0ELb0EEENS1_21CollectiveEpilogueFwdINS6_IJSA_NS7_ILi512EEESA_EEES9_SC_SE_Li256ELb1ELb1ELb0ELb0EEENS1_36VarlenDynamicPersistentTileSchedulerILi64ELi64ELi256ELi128ELb0ELb1ELb1ELb1ELb1ELb1EEEEEEEEEvNT_6ParamsE --------------------------
	.section	.nv.constant0._ZN7cutlass13device_kernelIN5flash11enable_sm90INS1_16FlashAttnFwdSm90INS1_25CollectiveMainloopFwdSm90ILi2EN4cute5tupleIJNS5_1CILi1EEES8_S8_EEENS6_IJNS7_ILi64EEESA_SA_EEELi512ENS_6half_tEfNS_4arch4Sm90ELb1ELb0ELb1ELb1ELb1ELb1ELb0ELb0ELb0ELb1ELb0ELb0EEENS1_21CollectiveEpilogueFwdINS6_IJSA_NS7_ILi512EEESA_EEES9_SC_SE_Li256ELb1ELb1ELb0ELb0EEENS1_36VarlenDynamicPersistentTileSchedulerILi64ELi64ELi256ELi128ELb0ELb1ELb1ELb1ELb1ELb1EEEEEEEEEvNT_6ParamsE,"a",@progbits
	.sectionflags	@""
	.align	4
.nv.constant0._ZN7cutlass13device_kernelIN5flash11enable_sm90INS1_16FlashAttnFwdSm90INS1_25CollectiveMainloopFwdSm90ILi2EN4cute5tupleIJNS5_1CILi1EEES8_S8_EEENS6_IJNS7_ILi64EEESA_SA_EEELi512ENS_6half_tEfNS_4arch4Sm90ELb1ELb0ELb1ELb1ELb1ELb1ELb0ELb0ELb0ELb1ELb0ELb0EEENS1_21CollectiveEpilogueFwdINS6_IJSA_NS7_ILi512EEESA_EEES9_SC_SE_Li256ELb1ELb1ELb0ELb0EEENS1_36VarlenDynamicPersistentTileSchedulerILi64ELi64ELi256ELi128ELb0ELb1ELb1ELb1ELb1ELb1EEEEEEEEEvNT_6ParamsE:
	.zero		3328


//--------------------- .nv.constant0._ZN7cutlass13device_kernelIN5flash11enable_sm90INS1_16FlashAttnFwdSm90INS1_25CollectiveMainloopFwdSm90ILi2EN4cute5tupleIJNS5_1CILi1EEES8_S8_EEENS6_IJNS7_ILi64EEESA_SA_EEELi512ENS_6half_tEfNS_4arch4Sm90ELb1ELb0ELb1ELb1ELb1ELb0ELb1ELb0ELb0ELb1ELb0ELb0EEENS1_21CollectiveEpilogueFwdINS6_IJSA_NS7_ILi512EEESA_EEES9_SC_SE_Li256ELb1ELb1ELb0ELb0EEENS1_36VarlenDynamicPersistentTileSchedulerILi64ELi64ELi256ELi128ELb0ELb1ELb1ELb1ELb1ELb1EEEEEEEEEvNT_6ParamsE --------------------------
	.section	.nv.constant0._ZN7cutlass13device_kernelIN5flash11enable_sm90INS1_16FlashAttnFwdSm90INS1_25CollectiveMainloopFwdSm90ILi2EN4cute5tupleIJNS5_1CILi1EEES8_S8_EEENS6_IJNS7_ILi64EEESA_SA_EEELi512ENS_6half_tEfNS_4arch4Sm90ELb1ELb0ELb1ELb1ELb1ELb0ELb1ELb0ELb0ELb1ELb0ELb0EEENS1_21CollectiveEpilogueFwdINS6_IJSA_NS7_ILi512EEESA_EEES9_SC_SE_Li256ELb1ELb1ELb0ELb0EEENS1_36VarlenDynamicPersistentTileSchedulerILi64ELi64ELi256ELi128ELb0ELb1ELb1ELb1ELb1ELb1EEEEEEEEEvNT_6ParamsE,"a",@progbits
	.sectionflags	@""
	.align	4
.nv.constant0._ZN7cutlass13device_kernelIN5flash11enable_sm90INS1_16FlashAttnFwdSm90INS1_25CollectiveMainloopFwdSm90ILi2EN4cute5tupleIJNS5_1CILi1EEES8_S8_EEENS6_IJNS7_ILi64EEESA_SA_EEELi512ENS_6half_tEfNS_4arch4Sm90ELb1ELb0ELb1ELb1ELb1ELb0ELb1ELb0ELb0ELb1ELb0ELb0EEENS1_21CollectiveEpilogueFwdINS6_IJSA_NS7_ILi512EEESA_EEES9_SC_SE_Li256ELb1ELb1ELb0ELb0EEENS1_36VarlenDynamicPersistentTileSchedulerILi64ELi64ELi256ELi128ELb0ELb1ELb1ELb1ELb1ELb1EEEEEEEEEvNT_6ParamsE:
	.zero		3584


//--------------------- .nv.constant0._ZN7cutlass13device_kernelIN5flash11enable_sm90INS1_16FlashAttnFwdSm90INS1_25CollectiveMainloopFwdSm90ILi2EN4cute5tupleIJNS5_1CILi1EEES8_S8_EEENS6_IJNS7_ILi64EEESA_SA_EEELi512ENS_6half_tEfNS_4arch4Sm90ELb1ELb0ELb1ELb1ELb1ELb1ELb1ELb0ELb0ELb1ELb0ELb0EEENS1_21CollectiveEpilogueFwdINS6_IJSA_NS7_ILi512EEESA_EEES9_SC_SE_Li256ELb1ELb1ELb0ELb0EEENS1_36VarlenDynamicPersistentTileSchedulerILi64ELi64ELi256ELi128ELb0ELb1ELb1ELb1ELb1ELb1EEEEEEEEEvNT_6ParamsE --------------------------
	.section	.nv.constant0._ZN7cutlass13device_kernelIN5flash11enable_sm90INS1_16FlashAttnFwdSm90INS1_25CollectiveMainloopFwdSm90ILi2EN4cute5tupleIJNS5_1CILi1EEES8_S8_EEENS6_IJNS7_ILi64EEESA_SA_EEELi512ENS_6half_tEfNS_4arch4Sm90ELb1ELb0ELb1ELb1ELb1ELb1ELb1ELb0ELb0ELb1ELb0ELb0EEENS1_21CollectiveEpilogueFwdINS6_IJSA_NS7_ILi512EEESA_EEES9_SC_SE_Li256ELb1ELb1ELb0ELb0EEENS1_36VarlenDynamicPersistentTileSchedulerILi64ELi64ELi256ELi128ELb0ELb1ELb1ELb1ELb1ELb1EEEEEEEEEvNT_6ParamsE,"a",@progbits
	.sectionflags	@""
	.align	4
.nv.constant0._ZN7cutlass13device_kernelIN5flash11enable_sm90INS1_16FlashAttnFwdSm90INS1_25CollectiveMainloopFwdSm90ILi2EN4cute5tupleIJNS5_1CILi1EEES8_S8_EEENS6_IJNS7_ILi64EEESA_SA_EEELi512ENS_6half_tEfNS_4arch4Sm90ELb1ELb0ELb1ELb1ELb1ELb1ELb1ELb0ELb0ELb1ELb0ELb0EEENS1_21CollectiveEpilogueFwdINS6_IJSA_NS7_ILi512EEESA_EEES9_SC_SE_Li256ELb1ELb1ELb0ELb0EEENS1_36VarlenDynamicPersistentTileSchedulerILi64ELi64ELi256ELi128ELb0ELb1ELb1ELb1ELb1ELb1EEEEEEEEEvNT_6ParamsE:
	.zero		3584


//--------------------- .nv.constant0._ZN7cutlass13device_kernelIN5flash11enable_sm90INS1_16FlashAttnFwdSm90INS1_25CollectiveMainloopFwdSm90ILi2EN4cute5tupleIJNS5_1CILi1EEES8_S8_EEENS6_IJNS7_ILi128EEENS7_ILi96EEENS7_ILi64EEEEEELi256ENS_6half_tEfNS_4arch4Sm90ELb0ELb0ELb1ELb0ELb1ELb0ELb0ELb1ELb0ELb1ELb0ELb0EEENS1_21CollectiveEpilogueFwdINS6_IJSA_NS7_ILi256EEESB_EEES9_SE_SG_Li256ELb0ELb1ELb0ELb0EEENS1_29StaticPersistentTileSchedulerILb0EEEEEEEEEvNT_6ParamsE --------------------------
	.section	.nv.constant0._ZN7cutlass13device_kernelIN5flash11enable_sm90INS1_16FlashAttnFwdSm90INS1_25CollectiveMainloopFwdSm90ILi2EN4cute5tupleIJNS5_1CILi1EEES8_S8_EEENS6_IJNS7_ILi128EEENS7_ILi96EEENS7_ILi64EEEEEELi256ENS_6half_tEfNS_4arch4Sm90ELb0ELb0ELb1ELb0ELb1ELb0ELb0ELb1ELb0ELb1ELb0ELb0EEENS1_21CollectiveEpilogueFwdINS6_IJSA_NS7_ILi256EEESB_EEES9_SE_SG_Li256ELb0ELb1ELb0ELb0EEENS1_29StaticPersistentTileSchedulerILb0EEEEEEEEEvNT_6ParamsE,"a",@progbits
	.sectionflags	@""
	.align	4
.nv.constant0._ZN7cutlass13device_kernelIN5flash11enable_sm90INS1_16FlashAttnFwdSm90INS1_25CollectiveMainloopFwdSm90ILi2EN4cute5tupleIJNS5_1CILi1EEES8_S8_EEENS6_IJNS7_ILi128EEENS7_ILi96EEENS7_ILi64EEEEEELi256ENS_6half_tEfNS_4arch4Sm90ELb0ELb0ELb1ELb0ELb1ELb0ELb0ELb1ELb0ELb1ELb0ELb0EEENS1_21CollectiveEpilogueFwdINS6_IJSA_NS7_ILi256EEESB_EEES9_SE_SG_Li256ELb0ELb1ELb0ELb0EEENS1_29StaticPersistentTileSchedulerILb0EEEEEEEEEvNT_6ParamsE:
	.zero		3200


//--------------------- .nv.constant0._ZN7cutlass13device_kernelIN5flash11enable_sm90INS1_16FlashAttnFwdSm90INS1_25CollectiveMainloopFwdSm90ILi2EN4cute5tupleIJNS5_1CILi1EEES8_S8_EEENS6_IJNS7_ILi128EEENS7_ILi96EEENS7_ILi64EEEEEELi256ENS_6half_tEfNS_4arch4Sm90ELb0ELb0ELb1ELb0ELb1ELb0ELb1ELb1ELb0ELb1ELb0ELb0EEENS1_21CollectiveEpilogueFwdINS6_IJSA_NS7_ILi256EEESB_EEES9_SE_SG_Li256ELb0ELb1ELb0ELb0EEENS1_29StaticPersistentTileSchedulerILb0EEEEEEEEEvNT_6ParamsE --------------------------
	.section	.nv.constant0._ZN7cutlass13device_kernelIN5flash11enable_sm90INS1_16FlashAttnFwdSm90INS1_25CollectiveMainloopFwdSm90ILi2EN4cute5tupleIJNS5_1CILi1EEES8_S8_EEENS6_IJNS7_ILi128EEENS7_ILi96EEENS7_ILi64EEEEEELi256ENS_6half_tEfNS_4arch4Sm90ELb0ELb0ELb1ELb0ELb1ELb0ELb1ELb1ELb0ELb1ELb0ELb0EEENS1_21CollectiveEpilogueFwdINS6_IJSA_NS7_ILi256EEESB_EEES9_SE_SG_Li256ELb0ELb1ELb0ELb0EEENS1_29StaticPersistentTileSchedulerILb0EEEEEEEEEvNT_6ParamsE,"a",@progbits
	.sectionflags	@""
	.align	4
.nv.constant0._ZN7cutlass13device_kernelIN5flash11enable_sm90INS1_16FlashAttnFwdSm90INS1_25CollectiveMainloopFwdSm90ILi2EN4cute5tupleIJNS5_1CILi1EEES8_S8_EEENS6_IJNS7_ILi128EEENS7_ILi96EEENS7_ILi64EEEEEELi256ENS_6half_tEfNS_4arch4Sm90ELb0ELb0ELb1ELb0ELb1ELb0ELb1ELb1ELb0ELb1ELb0ELb0EEENS1_21CollectiveEpilogueFwdINS6_IJSA_NS7_ILi256EEESB_EEES9_SE_SG_Li256ELb0ELb1ELb0ELb0EEENS1_29StaticPersistentTileSchedulerILb0EEEEEEEEEvNT_6ParamsE:
	.zero		3456


//--------------------- .nv.constant0._ZN7cutlass13device_kernelIN5flash11enable_sm90INS1_16FlashAttnFwdSm90INS1_25CollectiveMainloopFwdSm90ILi2EN4cute5tupleIJNS5_1CILi1EEES8_S8_EEENS6_IJNS7_ILi128EEENS7_ILi96EEENS7_ILi64EEEEEELi256ENS_6half_tEfNS_4arch4Sm90ELb0ELb0ELb1ELb1ELb1ELb0ELb0ELb1ELb0ELb1ELb0ELb0EEENS1_21CollectiveEpilogueFwdINS6_IJSA_NS7_ILi256EEESB_EEES9_SE_SG_Li256ELb1ELb1ELb0ELb0EEENS1_36VarlenDynamicPersistentTileSchedulerILi128ELi96ELi256ELi128ELb0ELb1ELb1ELb0ELb1ELb1EEEEEEEEEvNT_6ParamsE --------------------------
	.section	.nv.constant0._ZN7cutlass13device_kernelIN5flash11enable_sm90INS1_16FlashAttnFwdSm90INS1_25CollectiveMainloopFwdSm90ILi2EN4cute5tupleIJNS5_1CILi1EEES8_S8_EEENS6_IJNS7_ILi128EEENS7_ILi96EEENS7_ILi64EEEEEELi256ENS_6half_tEfNS_4arch4Sm90ELb0ELb0ELb1ELb1ELb1ELb0ELb0ELb1ELb0ELb1ELb0ELb0EEENS1_21CollectiveEpilogueFwdINS6_IJSA_NS7_ILi256EEESB_EEES9_SE_SG_Li256ELb1ELb1ELb0ELb0EEENS1_36VarlenDynamicPersistentTileSchedulerILi128ELi96ELi256ELi128ELb0ELb1ELb1ELb0ELb1ELb1EEEEEEEEEvNT_6ParamsE,"a",@progbits
	.sectionflags	@""
	.align	4
.nv.constant0._ZN7cutlass13device_kernelIN5flash11enable_sm90INS1_16FlashAttnFwdSm90INS1_25CollectiveMainloopFwdSm90ILi2EN4cute5tupleIJNS5_1CILi1EEES8_S8_EEENS6_IJNS7_ILi128EEENS7_ILi96EEENS7_ILi64EEEEEELi256ENS_6half_tEfNS_4arch4Sm90ELb0ELb0ELb1ELb1ELb1ELb0ELb0ELb1ELb0ELb1ELb0ELb0EEENS1_21CollectiveEpilogueFwdINS6_IJSA_NS7_ILi256EEESB_EEES9_SE_SG_Li256ELb1ELb1ELb0ELb0EEENS1_36VarlenDynamicPersistentTileSchedulerILi128ELi96ELi256ELi128ELb0ELb1ELb1ELb0ELb1ELb1EEEEEEEEEvNT_6ParamsE:
	.zero		3328


//--------------------- .nv.constant0._ZN7cutlass13device_kernelIN5flash11enable_sm90INS1_16FlashAttnFwdSm90INS1_25CollectiveMainloopFwdSm90ILi2EN4cute5tupleIJNS5_1CILi1EEES8_S8_EEENS6_IJNS7_ILi128EEENS7_ILi96EEENS7_ILi64EEEEEELi256ENS_6half_tEfNS_4arch4Sm90ELb0ELb0ELb1ELb1ELb1ELb1ELb0ELb1ELb0ELb1ELb0ELb0EEENS1_21CollectiveEpilogueFwdINS6_IJSA_NS7_ILi256EEESB_EEES9_SE_SG_Li256ELb1ELb1ELb0ELb0EEENS1_36VarlenDynamicPersistentTileSchedulerILi128ELi96ELi256ELi128ELb0ELb1ELb1ELb0ELb1ELb1EEEEEEEEEvNT_6ParamsE --------------------------
	.section	.nv.constant0._ZN7cutlass13device_kernelIN5flash11enable_sm90INS1_16FlashAttnFwdSm90INS1_25CollectiveMainloopFwdSm90ILi2EN4cute5tupleIJNS5_1CILi1EEES8_S8_EEENS6_IJNS7_ILi128EEENS7_ILi96EEENS7_ILi64EEEEEELi256ENS_6half_tEfNS_4arch4Sm90ELb0ELb0ELb1ELb1ELb1ELb1ELb0ELb1ELb0ELb1ELb0ELb0EEENS1_21CollectiveEpilogueFwdINS6_IJSA_NS7_ILi256EEESB_EEES9_SE_SG_Li256ELb1ELb1ELb0ELb0EEENS1_36VarlenDynamicPersistentTileSchedulerILi128ELi96ELi256ELi128ELb0ELb1ELb1ELb0ELb1ELb1EEEEEEEEEvNT_6ParamsE,"a",@progbits
	.sectionflags	@""
	.align	4
.nv.constant0._ZN7cutlass13device_kernelIN5flash11enable_sm90INS1_16FlashAttnFwdSm90INS1_25CollectiveMainloopFwdSm90ILi2EN4cute5tupleIJNS5_1CILi1EEES8_S8_EEENS6_IJNS7_ILi128EEENS7_ILi96EEENS7_ILi64EEEEEELi256ENS_6half_tEfNS_4arch4Sm90ELb0ELb0ELb1ELb1ELb1ELb1ELb0ELb1ELb0ELb1ELb0ELb0EEENS1_21CollectiveEpilogueFwdINS6_IJSA_NS7_ILi256EEESB_EEES9_SE_SG_Li256ELb1ELb1ELb0ELb0EEENS1_36VarlenDynamicPersistentTileSchedulerILi128ELi96ELi256ELi128ELb0ELb1ELb1ELb0ELb1ELb1EEEEEEEEEvNT_6ParamsE:
	.zero		3328


//--------------------- .nv.constant0._ZN7cutlass13device_kernelIN5flash11enable_sm90INS1_16FlashAttnFwdSm90INS1_25CollectiveMainloopFwdSm90ILi2EN4cute5tupleIJNS5_1CILi1EEES8_S8_EEENS6_IJNS7_ILi128EEENS7_ILi96EEENS7_ILi64EEEEEELi256ENS_6half_tEfNS_4arch4Sm90ELb0ELb0ELb1ELb1ELb1ELb0ELb1ELb1ELb0ELb1ELb0ELb0EEENS1_21CollectiveEpilogueFwdINS6_IJSA_NS7_ILi256EEESB_EEES9_SE_SG_Li256ELb1ELb1ELb0ELb0EEENS1_36VarlenDynamicPersistentTileSchedulerILi128ELi96ELi256ELi128ELb0ELb1ELb1ELb0ELb1ELb1EEEEEEEEEvNT_6ParamsE --------------------------
	.section	.nv.constant0._ZN7cutlass13device_kernelIN5flash11enable_sm90INS1_16FlashAttnFwdSm90INS1_25CollectiveMainloopFwdSm90ILi2EN4cute5tupleIJNS5_1CILi1EEES8_S8_EEENS6_IJNS7_ILi128EEENS7_ILi96EEENS7_ILi64EEEEEELi256ENS_6half_tEfNS_4arch4Sm90ELb0ELb0ELb1ELb1ELb1ELb0ELb1ELb1ELb0ELb1ELb0ELb0EEENS1_21CollectiveEpilogueFwdINS6_IJSA_NS7_ILi256EEESB_EEES9_SE_SG_Li256ELb1ELb1ELb0ELb0EEENS1_36VarlenDynamicPersistentTileSchedulerILi128ELi96ELi256ELi128ELb0ELb1ELb1ELb0ELb1ELb1EEEEEEEEEvNT_6ParamsE,"a",@progbits
	.sectionflags	@""
	.align	4
.nv.constant0._ZN7cutlass13device_kernelIN5flash11enable_sm90INS1_16FlashAttnFwdSm90INS1_25CollectiveMainloopFwdSm90ILi2EN4cute5tupleIJNS5_1CILi1EEES8_S8_EEENS6_IJNS7_ILi128EEENS7_ILi96EEENS7_ILi64EEEEEELi256ENS_6half_tEfNS_4arch4Sm90ELb0ELb0ELb1ELb1ELb1ELb0ELb1ELb1ELb0ELb1ELb0ELb0EEENS1_21CollectiveEpilogueFwdINS6_IJSA_NS7_ILi256EEESB_EEES9_SE_SG_Li256ELb1ELb1ELb0ELb0EEENS1_36VarlenDynamicPersistentTileSchedulerILi128ELi96ELi256ELi128ELb0ELb1ELb1ELb0ELb1ELb1EEEEEEEEEvNT_6ParamsE:
	.zero		3584


//--------------------- .nv.constant0._ZN7cutlass13device_kernelIN5flash11enable_sm90INS1_16FlashAttnFwdSm90INS1_25CollectiveMainloopFwdSm90ILi2EN4cute5tupleIJNS5_1CILi1EEES8_S8_EEENS6_IJNS7_ILi128EEENS7_ILi96EEENS7_ILi64EEEEEELi256ENS_6half_tEfNS_4arch4Sm90ELb0ELb0ELb1ELb1ELb1ELb1ELb1ELb1ELb0ELb1ELb0ELb0EEENS1_21CollectiveEpilogueFwdINS6_IJSA_NS7_ILi256EEESB_EEES9_SE_SG_Li256ELb1ELb1ELb0ELb0EEENS1_36VarlenDynamicPersistentTileSchedulerILi128ELi96ELi256ELi128ELb0ELb1ELb1ELb0ELb1ELb1EEEEEEEEEvNT_6ParamsE --------------------------
	.section	.nv.constant0._ZN7cutlass13device_kernelIN5flash11enable_sm90INS1_16FlashAttnFwdSm90INS1_25CollectiveMainloopFwdSm90ILi2EN4cute5tupleIJNS5_1CILi1EEES8_S8_EEENS6_IJNS7_ILi128EEENS7_ILi96EEENS7_ILi64EEEEEELi256ENS_6half_tEfNS_4arch4Sm90ELb0ELb0ELb1ELb1ELb1ELb1ELb1ELb1ELb0ELb1ELb0ELb0EEENS1_21CollectiveEpilogueFwdINS6_IJSA_NS7_ILi256EEESB_EEES9_SE_SG_Li256ELb1ELb1ELb0ELb0EEENS1_36VarlenDynamicPersistentTileSchedulerILi128ELi96ELi256ELi128ELb0ELb1ELb1ELb0ELb1ELb1EEEEEEEEEvNT_6ParamsE,"a",@progbits
	.sectionflags	@""
	.align	4
.nv.constant0._ZN7cutlass13device_kernelIN5flash11enable_sm90INS1_16FlashAttnFwdSm90INS1_25CollectiveMainloopFwdSm90ILi2EN4cute5tupleIJNS5_1CILi1EEES8_S8_EEENS6_IJNS7_ILi128EEENS7_ILi96EEENS7_ILi64EEEEEELi256ENS_6half_tEfNS_4arch4Sm90ELb0ELb0ELb1ELb1ELb1ELb1ELb1ELb1ELb0ELb1ELb0ELb0EEENS1_21CollectiveEpilogueFwdINS6_IJSA_NS7_ILi256EEESB_EEES9_SE_SG_Li256ELb1ELb1ELb0ELb0EEENS1_36VarlenDynamicPersistentTileSchedulerILi128ELi96ELi256ELi128ELb0ELb1ELb1ELb0ELb1ELb1EEEEEEEEEvNT_6ParamsE:
	.zero		3584


//--------------------- .nv.constant0._ZN7cutlass13device_kernelIN5flash11enable_sm90INS1_16FlashAttnFwdSm90INS1_25CollectiveMainloopFwdSm90ILi2EN4cute5tupleIJNS5_1CILi1EEES8_S8_EEENS6_IJNS7_ILi128EEENS7_ILi96EEENS7_ILi64EEEEEELi256ENS_6half_tEfNS_4arch4Sm90ELb0ELb1ELb1ELb0ELb1ELb0ELb0ELb1ELb0ELb1ELb0ELb0EEENS1_21CollectiveEpilogueFwdINS6_IJSA_NS7_ILi256EEESB_EEES9_SE_SG_Li256ELb0ELb1ELb0ELb0EEENS1_30DynamicPersistentTileSchedulerILi256ELi128ELb0ELb1ELb1EEEEEEEEEvNT_6ParamsE --------------------------
	.section	.nv.constant0._ZN7cutlass13device_kernelIN5flash11enable_sm90INS1_16FlashAttnFwdSm90INS1_25CollectiveMainloopFwdSm90ILi2EN4cute5tupleIJNS5_1CILi1EEES8_S8_EEENS6_IJNS7_ILi128EEENS7_ILi96EEENS7_ILi64EEEEEELi256ENS_6half_tEfNS_4arch4Sm90ELb0ELb1ELb1ELb0ELb1ELb0ELb0ELb1ELb0ELb1ELb0ELb0EEENS1_21CollectiveEpilogueFwdINS6_IJSA_NS7_ILi256EEESB_EEES9_SE_SG_Li256ELb0ELb1ELb0ELb0EEENS1_30DynamicPersistentTileSchedulerILi256ELi128ELb0ELb1ELb1EEEEEEEEEvNT_6ParamsE,"a",@progbits
	.sectionflags	@""
	.align	4
.nv.constant0._ZN7cutlass13device_kernelIN5flash11enable_sm90INS1_16FlashAttnFwdSm90INS1_25CollectiveMainloopFwdSm90ILi2EN4cute5tupleIJNS5_1CILi1EEES8_S8_EEENS6_IJNS7_ILi128EEENS7_ILi96EEENS7_ILi64EEEEEELi256ENS_6half_tEfNS_4arch4Sm90ELb0ELb1ELb1ELb0ELb1ELb0ELb0ELb1ELb0ELb1ELb0ELb0EEENS1_21CollectiveEpilogueFwdINS6_IJSA_NS7_ILi256EEESB_EEES9_SE_SG_Li256ELb0ELb1ELb0ELb0EEENS1_30DynamicPersistentTileSchedulerILi256ELi128ELb0ELb1ELb1EEEEEEEEEvNT_6ParamsE:
	.zero		3328


//--------------------- .nv.constant0._ZN7cutlass13device_kernelIN5flash11enable_sm90INS1_16FlashAttnFwdSm90INS1_25CollectiveMainloopFwdSm90ILi2EN4cute5tupleIJNS5_1CILi1EEES8_S8_EEENS6_IJNS7_ILi128EEENS7_ILi96EEENS7_ILi64EEEEEELi256ENS_6half_tEfNS_4arch4Sm90ELb0ELb1ELb1ELb0ELb1ELb0ELb1ELb1ELb0ELb1ELb0ELb0EEENS1_21CollectiveEpilogueFwdINS6_IJSA_NS7_ILi256EEESB_EEES9_SE_SG_Li256ELb0ELb1ELb0ELb0EEENS1_30DynamicPersistentTileSchedulerILi256ELi128ELb0ELb1ELb1EEEEEEEEEvNT_6ParamsE --------------------------
	.section	.nv.constant0._ZN7cutlass13device_kernelIN5flash11enable_sm90INS1_16FlashAttnFwdSm90INS1_25CollectiveMainloopFwdSm90ILi2EN4cute5tupleIJNS5_1CILi1EEES8_S8_EEENS6_IJNS7_ILi128EEENS7_ILi96EEENS7_ILi64EEEEEELi256ENS_6half_tEfNS_4arch4Sm90ELb0ELb1ELb1ELb0ELb1ELb0ELb1ELb1ELb0ELb1ELb0ELb0EEENS1_21CollectiveEpilogueFwdINS6_IJSA_NS7_ILi256EEESB_EEES9_SE_SG_Li256ELb0ELb1ELb0ELb0EEENS1_30DynamicPersistentTileSchedulerILi256ELi128ELb0ELb1ELb1EEEEEEEEEvNT_6ParamsE,"a",@progbits
	.sectionflags	@""
	.align	4
.nv.constant0._ZN7cutlass13device_kernelIN5flash11enable_sm90INS1_16FlashAttnFwdSm90INS1_25CollectiveMainloopFwdSm90ILi2EN4cute5tupleIJNS5_1CILi1EEES8_S8_EEENS6_IJNS7_ILi128EEENS7_ILi96EEENS7_ILi64EEEEEELi256ENS_6half_tEfNS_4arch4Sm90ELb0ELb1ELb1ELb0ELb1ELb0ELb1ELb1ELb0ELb1ELb0ELb0EEENS1_21CollectiveEpilogueFwdINS6_IJSA_NS7_ILi256EEESB_EEES9_SE_SG_Li256ELb0ELb1ELb0ELb0EEENS1_30DynamicPersistentTileSchedulerILi256ELi128ELb0ELb1ELb1EEEEEEEEEvNT_6ParamsE:
	.zero		3584


//--------------------- .nv.constant0._ZN7cutlass13device_kernelIN5flash11enable_sm90INS1_16FlashAttnFwdSm90INS1_25CollectiveMainloopFwdSm90ILi2EN4cute5tupleIJNS5_1CILi1EEES8_S8_EEENS6_IJNS7_ILi128EEENS7_ILi96EEENS7_ILi64EEEEEELi256ENS_6half_tEfNS_4arch4Sm90ELb0ELb1ELb1ELb1ELb1ELb0ELb0ELb1ELb0ELb1ELb0ELb0EEENS1_21CollectiveEpilogueFwdINS6_IJSA_NS7_ILi256EEESB_EEES9_SE_SG_Li256ELb1ELb1ELb0ELb0EEENS1_36VarlenDynamicPersistentTileSchedulerILi128ELi96ELi256ELi128ELb0ELb1ELb1ELb1ELb0ELb1EEEEEEEEEvNT_6ParamsE --------------------------
	.section	.nv.constant0._ZN7cutlass13device_kernelIN5flash11enable_sm90INS1_16FlashAttnFwdSm90INS1_25CollectiveMainloopFwdSm90ILi2EN4cute5tupleIJNS5_1CILi1EEES8_S8_EEENS6_IJNS7_ILi128EEENS7_ILi96EEENS7_ILi64EEEEEELi256ENS_6half_tEfNS_4arch4Sm90ELb0ELb1ELb1ELb1ELb1ELb0ELb0ELb1ELb0ELb1ELb0ELb0EEENS1_21CollectiveEpilogueFwdINS6_IJSA_NS7_ILi256EEESB_EEES9_SE_SG_Li256ELb1ELb1ELb0ELb0EEENS1_36VarlenDynamicPersistentTileSchedulerILi128ELi96ELi256ELi128ELb0ELb1ELb1ELb1ELb0ELb1EEEEEEEEEvNT_6ParamsE,"a",@progbits
	.sectionflags	@""
	.align	4
.nv.constant0._ZN7cutlass13device_kernelIN5flash11enable_sm90INS1_16FlashAttnFwdSm90INS1_25CollectiveMainloopFwdSm90ILi2EN4cute5tupleIJNS5_1CILi1EEES8_S8_EEENS6_IJNS7_ILi128EEENS7_ILi96EEENS7_ILi64EEEEEELi256ENS_6half_tEfNS_4arch4Sm90ELb0ELb1ELb1ELb1ELb1ELb0ELb0ELb1ELb0ELb1ELb0ELb0EEENS1_21CollectiveEpilogueFwdINS6_IJSA_NS7_ILi256EEESB_EEES9_SE_SG_Li256ELb1ELb1ELb0ELb0EEENS1_36VarlenDynamicPersistentTileSchedulerILi128ELi96ELi256ELi128ELb0ELb1ELb1ELb1ELb0ELb1EEEEEEEEEvNT_6ParamsE:
	.zero		3328


//--------------------- .nv.constant0._ZN7cutlass13device_kernelIN5flash11enable_sm90INS1_16FlashAttnFwdSm90INS1_25CollectiveMainloopFwdSm90ILi2EN4cute5tupleIJNS5_1CILi1EEES8_S8_EEENS6_IJNS7_ILi128EEENS7_ILi96EEENS7_ILi64EEEEEELi256ENS_6half_tEfNS_4arch4Sm90ELb0ELb1ELb1ELb1ELb1ELb1ELb0ELb1ELb0ELb1ELb0ELb0EEENS1_21CollectiveEpilogueFwdINS6_IJSA_NS7_ILi256EEESB_EEES9_SE_SG_Li256ELb1ELb1ELb0ELb0EEENS1_36VarlenDynamicPersistentTileSchedulerILi128ELi96ELi256ELi128ELb0ELb1ELb1ELb1ELb0ELb1EEEEEEEEEvNT_6ParamsE --------------------------
	.section	.nv.constant0._ZN7cutlass13device_kernelIN5flash11enable_sm90INS1_16FlashAttnFwdSm90INS1_25CollectiveMainloopFwdSm90ILi2EN4cute5tupleIJNS5_1CILi1EEES8_S8_EEENS6_IJNS7_ILi128EEENS7_ILi96EEENS7_ILi64EEEEEELi256ENS_6half_tEfNS_4arch4Sm90ELb0ELb1ELb1ELb1ELb1ELb1ELb0ELb1ELb0ELb1ELb0ELb0EEENS1_21CollectiveEpilogueFwdINS6_IJSA_NS7_ILi256EEESB_EEES9_SE_SG_Li256ELb1ELb1ELb0ELb0EEENS1_36VarlenDynamicPersistentTileSchedulerILi128ELi96ELi256ELi128ELb0ELb1ELb1ELb1ELb0ELb1EEEEEEEEEvNT_6ParamsE,"a",@progbits
	.sectionflags	@""
	.align	4
.nv.constant0._ZN7cutlass13device_kernelIN5flash11enable_sm90INS1_16FlashAttnFwdSm90INS1_25CollectiveMainloopFwdSm90ILi2EN4cute5tupleIJNS5_1CILi1EEES8_S8_EEENS6_IJNS7_ILi128EEENS7_ILi96EEENS7_ILi64EEEEEELi256ENS_6half_tEfNS_4arch4Sm90ELb0ELb1ELb1ELb1ELb1ELb1ELb0ELb1ELb0ELb1ELb0ELb0EEENS1_21CollectiveEpilogueFwdINS6_IJSA_NS7_ILi256EEESB_EEES9_SE_SG_Li256ELb1ELb1ELb0ELb0EEENS1_36VarlenDynamicPersistentTileSchedulerILi128ELi96ELi256ELi128ELb0ELb1ELb1ELb1ELb0ELb1EEEEEEEEEvNT_6ParamsE:
	.zero		3328


//--------------------- .nv.constant0._ZN7cutlass13device_kernelIN5flash11enable_sm90INS1_16FlashAttnFwdSm90INS1_25CollectiveMainloopFwdSm90ILi2EN4cute5tupleIJNS5_1CILi1EEES8_S8_EEENS6_IJNS7_ILi128EEENS7_ILi96EEENS7_ILi64EEEEEELi256ENS_6half_tEfNS_4arch4Sm90ELb0ELb1ELb1ELb1ELb1ELb0ELb1ELb1ELb0ELb1ELb0ELb0EEENS1_21CollectiveEpilogueFwdINS6_IJSA_NS7_ILi256EEESB_EEES9_SE_SG_Li256ELb1ELb1ELb0ELb0EEENS1_36VarlenDynamicPersistentTileSchedulerILi128ELi96ELi256ELi128ELb0ELb1ELb1ELb1ELb0ELb1EEEEEEEEEvNT_6ParamsE --------------------------
	.section	.nv.constant0._ZN7cutlass13device_kernelIN5flash11enable_sm90INS1_16FlashAttnFwdSm90INS1_25CollectiveMainloopFwdSm90ILi2EN4cute5tupleIJNS5_1CILi1EEES8_S8_EEENS6_IJNS7_ILi128EEENS7_ILi96EEENS7_ILi64EEEEEELi256ENS_6half_tEfNS_4arch4Sm90ELb0ELb1ELb1ELb1ELb1ELb0ELb1ELb1ELb0ELb1ELb0ELb0EEENS1_21CollectiveEpilogueFwdINS6_IJSA_NS7_ILi256EEESB_EEES9_SE_SG_Li256ELb1ELb1ELb0ELb0EEENS1_36VarlenDynamicPersistentTileSchedulerILi128ELi96ELi256ELi128ELb0ELb1ELb1ELb1ELb0ELb1EEEEEEEEEvNT_6ParamsE,"a",@progbits
	.sectionflags	@""
	.align	4
.nv.constant0._ZN7cutlass13device_kernelIN5flash11enable_sm90INS1_16FlashAttnFwdSm90INS1_25CollectiveMainloopFwdSm90ILi2EN4cute5tupleIJNS5_1CILi1EEES8_S8_EEENS6_IJNS7_ILi128EEENS7_ILi96EEENS7_ILi64EEEEEELi256ENS_6half_tEfNS_4arch4Sm90ELb0ELb1ELb1ELb1ELb1ELb0ELb1ELb1ELb0ELb1ELb0ELb0EEENS1_21CollectiveEpilogueFwdINS6_IJSA_NS7_ILi256EEESB_EEES9_SE_SG_Li256ELb1ELb1ELb0ELb0EEENS1_36VarlenDynamicPersistentTileSchedulerILi128ELi96ELi256ELi128ELb0ELb1ELb1ELb1ELb0ELb1EEEEEEEEEvNT_6ParamsE:
	.zero		3584


//--------------------- .nv.constant0._ZN7cutlass13device_kernelIN5flash11enable_sm90INS1_16FlashAttnFwdSm90INS1_25CollectiveMainloopFwdSm90ILi2EN4cute5tupleIJNS5_1CILi1EEES8_S8_EEENS6_IJNS7_ILi128EEENS7_ILi96EEENS7_ILi64EEEEEELi256ENS_6half_tEfNS_4arch4Sm90ELb0ELb1ELb1ELb1ELb1ELb1ELb1ELb1ELb0ELb1ELb0ELb0EEENS1_21CollectiveEpilogueFwdINS6_IJSA_NS7_ILi256EEESB_EEES9_SE_SG_Li256ELb1ELb1ELb0ELb0EEENS1_36VarlenDynamicPersistentTileSchedulerILi128ELi96ELi256ELi128ELb0ELb1ELb1ELb1ELb0ELb1EEEEEEEEEvNT_6ParamsE --------------------------
	.section	.nv.constant0._ZN7cutlass13device_kernelIN5flash11enable_sm90INS1_16FlashAttnFwdSm90INS1_25CollectiveMainloopFwdSm90ILi2EN4cute5tupleIJNS5_1CILi1EEES8_S8_EEENS6_IJNS7_ILi128EEENS7_ILi96EEENS7_ILi64EEEEEELi256ENS_6half_tEfNS_4arch4Sm90ELb0ELb1ELb1ELb1ELb1ELb1ELb1ELb1ELb0ELb1ELb0ELb0EEENS1_21CollectiveEpilogueFwdINS6_IJSA_NS7_ILi256EEESB_EEES9_SE_SG_Li256ELb1ELb1ELb0ELb0EEENS1_36VarlenDynamicPersistentTileSchedulerILi128ELi96ELi256ELi128ELb0ELb1ELb1ELb1ELb0ELb1EEEEEEEEEvNT_6ParamsE,"a",@progbits
	.sectionflags	@""
	.align	4
.nv.constant0._ZN7cutlass13device_kernelIN5flash11enable_sm90INS1_16FlashAttnFwdSm90INS1_25CollectiveMainloopFwdSm90ILi2EN4cute5tupleIJNS5_1CILi1EEES8_S8_EEENS6_IJNS7_ILi128EEENS7_ILi96EEENS7_ILi64EEEEEELi256ENS_6half_tEfNS_4arch4Sm90ELb0ELb1ELb1ELb1ELb1ELb1ELb1ELb1ELb0ELb1ELb0ELb0EEENS1_21CollectiveEpilogueFwdINS6_IJSA_NS7_ILi256EEESB_EEES9_SE_SG_Li256ELb1ELb1ELb0ELb0EEENS1_36VarlenDynamicPersistentTileSchedulerILi128ELi96ELi256ELi128ELb0ELb1ELb1ELb1ELb0ELb1EEEEEEEEEvNT_6ParamsE:
	.zero		3584


//--------------------- .nv.constant0._ZN7cutlass13device_kernelIN5flash11enable_sm90INS1_16FlashAttnFwdSm90INS1_25CollectiveMainloopFwdSm90ILi2EN4cute5tupleIJNS5_1CILi1EEES8_S8_EEENS6_IJNS7_ILi128EEENS7_ILi96EEENS7_ILi64EEEEEELi256ENS_6half_tEfNS_4arch4Sm90ELb1ELb0ELb1ELb0ELb1ELb0ELb0ELb1ELb0ELb1ELb0ELb0EEENS1_21CollectiveEpilogueFwdINS6_IJSA_NS7_ILi256EEESB_EEES9_SE_SG_Li256ELb0ELb1ELb0ELb0EEENS1_30DynamicPersistentTileSchedulerILi256ELi128ELb0ELb1ELb1EEEEEEEEEvNT_6ParamsE --------------------------
	.section	.nv.constant0._ZN7cutlass13device_kernelIN5flash11enable_sm90INS1_16FlashAttnFwdSm90INS1_25CollectiveMainloopFwdSm90ILi2EN4cute5tupleIJNS5_1CILi1EEES8_S8_EEENS6_IJNS7_ILi128EEENS7_ILi96EEENS7_ILi64EEEEEELi256ENS_6half_tEfNS_4arch4Sm90ELb1ELb0ELb1ELb0ELb1ELb0ELb0ELb1ELb0ELb1ELb0ELb0EEENS1_21CollectiveEpilogueFwdINS6_IJSA_NS7_ILi256EEESB_EEES9_SE_SG_Li256ELb0ELb1ELb0ELb0EEENS1_30DynamicPersistentTileSchedulerILi256ELi128ELb0ELb1ELb1EEEEEEEEEvNT_6ParamsE,"a",@progbits
	.sectionflags	@""
	.align	4
.nv.constant0._ZN7cutlass13device_kernelIN5flash11enable_sm90INS1_16FlashAttnFwdSm90INS1_25CollectiveMainloopFwdSm90ILi2EN4cute5tupleIJNS5_1CILi1EEES8_S8_EEENS6_IJNS7_ILi128EEENS7_ILi96EEENS7_ILi64EEEEEELi256ENS_6half_tEfNS_4arch4Sm90ELb1ELb0ELb1ELb0ELb1ELb0ELb0ELb1ELb0ELb1ELb0ELb0EEENS1_21CollectiveEpilogueFwdINS6_IJSA_NS7_ILi256EEESB_EEES9_SE_SG_Li256ELb0ELb1ELb0ELb0EEENS1_30DynamicPersistentTileSchedulerILi256ELi128ELb0ELb1ELb1EEEEEEEEEvNT_6ParamsE:
	.zero		3328


//--------------------- .nv.constant0._ZN7cutlass13device_kernelIN5flash11enable_sm90INS1_16FlashAttnFwdSm90INS1_25CollectiveMainloopFwdSm90ILi2EN4cute5tupleIJNS5_1CILi1EEES8_S8_EEENS6_IJNS7_ILi128EEENS7_ILi96EEENS7_ILi64EEEEEELi256ENS_6half_tEfNS_4arch4Sm90ELb1ELb0ELb1ELb0ELb1ELb0ELb1ELb1ELb0ELb1ELb0ELb0EEENS1_21CollectiveEpilogueFwdINS6_IJSA_NS7_ILi256EEESB_EEES9_SE_SG_Li256ELb0ELb1ELb0ELb0EEENS1_30DynamicPersistentTileSchedulerILi256ELi128ELb0ELb1ELb1EEEEEEEEEvNT_6ParamsE --------------------------
	.section	.nv.constant0._ZN7cutlass13device_kernelIN5flash11enable_sm90INS1_16FlashAttnFwdSm90INS1_25CollectiveMainloopFwdSm90ILi2EN4cute5tupleIJNS5_1CILi1EEES8_S8_EEENS6_IJNS7_ILi128EEENS7_ILi96EEENS7_ILi64EEEEEELi256ENS_6half_tEfNS_4arch4Sm90ELb1ELb0ELb1ELb0ELb1ELb0ELb1ELb1ELb0ELb1ELb0ELb0EEENS1_21CollectiveEpilogueFwdINS6_IJSA_NS7_ILi256EEESB_EEES9_SE_SG_Li256ELb0ELb1ELb0ELb0EEENS1_30DynamicPersistentTileSchedulerILi256ELi128ELb0ELb1ELb1EEEEEEEEEvNT_6ParamsE,"a",@progbits
	.sectionflags	@""
	.align	4
.nv.constant0._ZN7cutlass13device_kernelIN5flash11enable_sm90INS1_16FlashAttnFwdSm90INS1_25CollectiveMainloopFwdSm90ILi2EN4cute5tupleIJNS5_1CILi1EEES8_S8_EEENS6_IJNS7_ILi128EEENS7_ILi96EEENS7_ILi64EEEEEELi256ENS_6half_tEfNS_4arch4Sm90ELb1ELb0ELb1ELb0ELb1ELb0ELb1ELb1ELb0ELb1ELb0ELb0EEENS1_21CollectiveEpilogueFwdINS6_IJSA_NS7_ILi256EEESB_EEES9_SE_SG_Li256ELb0ELb1ELb0ELb0EEENS1_30DynamicPersistentTileSchedulerILi256ELi128ELb0ELb1ELb1EEEEEEEEEvNT_6ParamsE:
	.zero		3584


//--------------------- .nv.constant0._ZN7cutlass13device_kernelIN5flash11enable_sm90INS1_16FlashAttnFwdSm90INS1_25CollectiveMainloopFwdSm90ILi2EN4cute5tupleIJNS5_1CILi1EEES8_S8_EEENS6_IJNS7_ILi128EEENS7_ILi96EEENS7_ILi64EEEEEELi256ENS_6half_tEfNS_4arch4Sm90ELb1ELb0ELb1ELb1ELb1ELb0ELb0ELb1ELb0ELb1ELb0ELb0EEENS1_21CollectiveEpilogueFwdINS6_IJSA_NS7_ILi256EEESB_EEES9_SE_SG_Li256ELb1ELb1ELb0ELb0EEENS1_36VarlenDynamicPersistentTileSchedulerILi128ELi96ELi256ELi128ELb0ELb1ELb1ELb1ELb1ELb1EEEEEEEEEvNT_6ParamsE --------------------------
	.section	.nv.constant0._ZN7cutlass13device_kernelIN5flash11enable_sm90INS1_16FlashAttnFwdSm90INS1_25CollectiveMainloopFwdSm90ILi2EN4cute5tupleIJNS5_1CILi1EEES8_S8_EEENS6_IJNS7_ILi128EEENS7_ILi96EEENS7_ILi64EEEEEELi256ENS_6half_tEfNS_4arch4Sm90ELb1ELb0ELb1ELb1ELb1ELb0ELb0ELb1ELb0ELb1ELb0ELb0EEENS1_21CollectiveEpilogueFwdINS6_IJSA_NS7_ILi256EEESB_EEES9_SE_SG_Li256ELb1ELb1ELb0ELb0EEENS1_36VarlenDynamicPersistentTileSchedulerILi128ELi96ELi256ELi128ELb0ELb1ELb1ELb1ELb1ELb1EEEEEEEEEvNT_6ParamsE,"a",@progbits
	.sectionflags	@""
	.align	4
.nv.constant0._ZN7cutlass13device_kernelIN5flash11enable_sm90INS1_16FlashAttnFwdSm90INS1_25CollectiveMainloopFwdSm90ILi2EN4cute5tupleIJNS5_1CILi1EEES8_S8_EEENS6_IJNS7_ILi128EEENS7_ILi96EEENS7_ILi64EEEEEELi256ENS_6half_tEfNS_4arch4Sm90ELb1ELb0ELb1ELb1ELb1ELb0ELb0ELb1ELb0ELb1ELb0ELb0EEENS1_21CollectiveEpilogueFwdINS6_IJSA_NS7_ILi256EEESB_EEES9_SE_SG_Li256ELb1ELb1ELb0ELb0EEENS1_36VarlenDynamicPersistentTileSchedulerILi128ELi96ELi256ELi128ELb0ELb1ELb1ELb1ELb1ELb1EEEEEEEEEvNT_6ParamsE:
	.zero		3328


//--------------------- .nv.constant0._ZN7cutlass13device_kernelIN5flash11enable_sm90INS1_16FlashAttnFwdSm90INS1_25CollectiveMainloopFwdSm90ILi2EN4cute5tupleIJNS5_1CILi1EEES8_S8_EEENS6_IJNS7_ILi128EEENS7_ILi96EEENS7_ILi64EEEEEELi256ENS_6half_tEfNS_4arch4Sm90ELb1ELb0ELb1ELb1ELb1ELb1ELb0ELb1ELb0ELb1ELb0ELb0EEENS1_21CollectiveEpilogueFwdINS6_IJSA_NS7_ILi256EEESB_EEES9_SE_SG_Li256ELb1ELb1ELb0ELb0EEENS1_36VarlenDynamicPersistentTileSchedulerILi128ELi96ELi256ELi128ELb0ELb1ELb1ELb1ELb1ELb1EEEEEEEEEvNT_6ParamsE --------------------------
	.section	.nv.constant0._ZN7cutlass13device_kernelIN5flash11enable_sm90INS1_16FlashAttnFwdSm90INS1_25CollectiveMainloopFwdSm90ILi2EN4cute5tupleIJNS5_1CILi1EEES8_S8_EEENS6_IJNS7_ILi128EEENS7_ILi96EEENS7_ILi64EEEEEELi256ENS_6half_tEfNS_4arch4Sm90ELb1ELb0ELb1ELb1ELb1ELb1ELb0ELb1ELb0ELb1ELb0ELb0EEENS1_21CollectiveEpilogueFwdINS6_IJSA_NS7_ILi256EEESB_EEES9_SE_SG_Li256ELb1ELb1ELb0ELb0EEENS1_36VarlenDynamicPersistentTileSchedulerILi128ELi96ELi256ELi128ELb0ELb1ELb1ELb1ELb1ELb1EEEEEEEEEvNT_6ParamsE,"a",@progbits
	.sectionflags	@""
	.align	4
.nv.constant0._ZN7cutlass13device_kernelIN5flash11enable_sm90INS1_16FlashAttnFwdSm90INS1_25CollectiveMainloopFwdSm90ILi2EN4cute5tupleIJNS5_1CILi1EEES8_S8_EEENS6_IJNS7_ILi128EEENS7_ILi96EEENS7_ILi64EEEEEELi256ENS_6half_tEfNS_4arch4Sm90ELb1ELb0ELb1ELb1ELb1ELb1ELb0ELb1ELb0ELb1ELb0ELb0EEENS1_21CollectiveEpilogueFwdINS6_IJSA_NS7_ILi256EEESB_EEES9_SE_SG_Li256ELb1ELb1ELb0ELb0EEENS1_36VarlenDynamicPersistentTileSchedulerILi128ELi96ELi256ELi128ELb0ELb1ELb1ELb1ELb1ELb1EEEEEEEEEvNT_6ParamsE:
	.zero		3328


//--------------------- .nv.constant0._ZN7cutlass13device_kernelIN5flash11enable_sm90INS1_16FlashAttnFwdSm90INS1_25CollectiveMainloopFwdSm90ILi2EN4cute5tupleIJNS5_1CILi1EEES8_S8_EEENS6_IJNS7_ILi128EEENS7_ILi96EEENS7_ILi64EEEEEELi256ENS_6half_tEfNS_4arch4Sm90ELb1ELb0ELb1ELb1ELb1ELb0ELb1ELb1ELb0ELb1ELb0ELb0EEENS1_21CollectiveEpilogueFwdINS6_IJSA_NS7_ILi256EEESB_EEES9_SE_SG_Li256ELb1ELb1ELb0ELb0EEENS1_36VarlenDynamicPersistentTileSchedulerILi128ELi96ELi256ELi128ELb0ELb1ELb1ELb1ELb1ELb1EEEEEEEEEvNT_6ParamsE --------------------------
	.section	.nv.constant0._ZN7cutlass13device_kernelIN5flash11enable_sm90INS1_16FlashAttnFwdSm90INS1_25CollectiveMainloopFwdSm90ILi2EN4cute5tupleIJNS5_1CILi1EEES8_S8_EEENS6_IJNS7_ILi128EEENS7_ILi96EEENS7_ILi64EEEEEELi256ENS_6half_tEfNS_4arch4Sm90ELb1ELb0ELb1ELb1ELb1ELb0ELb1ELb1ELb0ELb1ELb0ELb0EEENS1_21CollectiveEpilogueFwdINS6_IJSA_NS7_ILi256EEESB_EEES9_SE_SG_Li256ELb1ELb1ELb0ELb0EEENS1_36VarlenDynamicPersistentTileSchedulerILi128ELi96ELi256ELi128ELb0ELb1ELb1ELb1ELb1ELb1EEEEEEEEEvNT_6ParamsE,"a",@progbits
	.sectionflags	@""
	.align	4
.nv.constant0._ZN7cutlass13device_kernelIN5flash11enable_sm90INS1_16FlashAttnFwdSm90INS1_25CollectiveMainloopFwdSm90ILi2EN4cute5tupleIJNS5_1CILi1EEES8_S8_EEENS6_IJNS7_ILi128EEENS7_ILi96EEENS7_ILi64EEEEEELi256ENS_6half_tEfNS_4arch4Sm90ELb1ELb0ELb1ELb1ELb1ELb0ELb1ELb1ELb0ELb1ELb0ELb0EEENS1_21CollectiveEpilogueFwdINS6_IJSA_NS7_ILi256EEESB_EEES9_SE_SG_Li256ELb1ELb1ELb0ELb0EEENS1_36VarlenDynamicPersistentTileSchedulerILi128ELi96ELi256ELi128ELb0ELb1ELb1ELb1ELb1ELb1EEEEEEEEEvNT_6ParamsE:
	.zero		3584


//--------------------- .nv.constant0._ZN7cutlass13device_kernelIN5flash11enable_sm90INS1_16FlashAttnFwdSm90INS1_25CollectiveMainloopFwdSm90ILi2EN4cute5tupleIJNS5_1CILi1EEES8_S8_EEENS6_IJNS7_ILi128EEENS7_ILi96EEENS7_ILi64EEEEEELi256ENS_6half_tEfNS_4arch4Sm90ELb1ELb0ELb1ELb1ELb1ELb1ELb1ELb1ELb0ELb1ELb0ELb0EEENS1_21CollectiveEpilogueFwdINS6_IJSA_NS7_ILi256EEESB_EEES9_SE_SG_Li256ELb1ELb1ELb0ELb0EEENS1_36VarlenDynamicPersistentTileSchedulerILi128ELi96ELi256ELi128ELb0ELb1ELb1ELb1ELb1ELb1EEEEEEEEEvNT_6ParamsE --------------------------
	.section	.nv.constant0._ZN7cutlass13device_kernelIN5flash11enable_sm90INS1_16FlashAttnFwdSm90INS1_25CollectiveMainloopFwdSm90ILi2EN4cute5tupleIJNS5_1CILi1EEES8_S8_EEENS6_IJNS7_ILi128EEENS7_ILi96EEENS7_ILi64EEEEEELi256ENS_6half_tEfNS_4arch4Sm90ELb1ELb0ELb1ELb1ELb1ELb1ELb1ELb1ELb0ELb1ELb0ELb0EEENS1_21CollectiveEpilogueFwdINS6_IJSA_NS7_ILi256EEESB_EEES9_SE_SG_Li256ELb1ELb1ELb0ELb0EEENS1_36VarlenDynamicPersistentTileSchedulerILi128ELi96ELi256ELi128ELb0ELb1ELb1ELb1ELb1ELb1EEEEEEEEEvNT_6ParamsE,"a",@progbits
	.sectionflags	@""
	.align	4
.nv.constant0._ZN7cutlass13device_kernelIN5flash11enable_sm90INS1_16FlashAttnFwdSm90INS1_25CollectiveMainloopFwdSm90ILi2EN4cute5tupleIJNS5_1CILi1EEES8_S8_EEENS6_IJNS7_ILi128EEENS7_ILi96EEENS7_ILi64EEEEEELi256ENS_6half_tEfNS_4arch4Sm90ELb1ELb0ELb1ELb1ELb1ELb1ELb1ELb1ELb0ELb1ELb0ELb0EEENS1_21CollectiveEpilogueFwdINS6_IJSA_NS7_ILi256EEESB_EEES9_SE_SG_Li256ELb1ELb1ELb0ELb0EEENS1_36VarlenDynamicPersistentTileSchedulerILi128ELi96ELi256ELi128ELb0ELb1ELb1ELb1ELb1ELb1EEEEEEEEEvNT_6ParamsE:
	.zero		3584


//--------------------- SYMBOLS --------------------------

	.type		.nv.reservedSmem.offset0,@object
	.size		.nv.reservedSmem.offset0,0x4
	.type		__assertfail,@function
